	.target	sm_100a

	.elftype	@"ET_EXEC"


//--------------------- .note.nv.tkinfo           --------------------------
	.section	.note.nv.tkinfo,"",@"SHT_NOTE"
	.sectionflags	@"SHF_NOTE_NV_TKINFO"
	.tkinfo
        /*0018*/ 	.word	0x00000002
        /*0030*/ 	.string	""
        /*0030*/ 	.string	"ptxas"
        /*0030*/ 	.string	"Cuda compilation tools, release 13.0, V13.0.88"
        /*0030*/ 	.string	"Build cuda_13.0.r13.0/compiler.36424714_0"
        /*0030*/ 	.string	"-arch sm_100a -m 64 "



//--------------------- .note.nv.cuinfo           --------------------------
	.section	.note.nv.cuinfo,"",@"SHT_NOTE"
	.sectionflags	@"SHF_NOTE_NV_CUINFO"
        /*0018*/ 	.short	0x0002
        /*001a*/ 	.short	0x0064
        /*001c*/ 	.short	0x0082
	.zero		2


//--------------------- .nv.info                  --------------------------
	.section	.nv.info,"",@"SHT_CUDA_INFO"
	.align	4


	//----- nvinfo : EIATTR_REGCOUNT
	.align		4
        /*0000*/ 	.byte	0x04, 0x2f
        /*0002*/ 	.short	(.L_12 - .L_11)
	.align		4
.L_11:
        /*0004*/ 	.word	index@(_ZN5flash24flash_fwd_splitkv_kernelI23Flash_fwd_kernel_traitsILi128ELi64ELi64ELi4ELb0ELb0EN7cutlass6half_tE19Flash_kernel_traitsILi128ELi64ELi64ELi4ES3_EELb0ELb1ELb1ELb0ELb0ELb1ELb1ELb1EEEvNS_16Flash_fwd_paramsE)
        /*0008*/ 	.word	0x000000e6


	//----- nvinfo : EIATTR_FRAME_SIZE
	.align		4
.L_12:
        /*000c*/ 	.byte	0x04, 0x11
        /*000e*/ 	.short	(.L_14 - .L_13)
	.align		4
.L_13:
        /*0010*/ 	.word	index@($_ZN5flash24flash_fwd_splitkv_kernelI23Flash_fwd_kernel_traitsILi128ELi64ELi64ELi4ELb0ELb0EN7cutlass6half_tE19Flash_kernel_traitsILi128ELi64ELi64ELi4ES3_EELb0ELb1ELb1ELb0ELb0ELb1ELb1ELb1EEEvNS_16Flash_fwd_paramsE$_ZN5flash30compute_attn_1rowblock_splitkvI23Flash_fwd_kernel_traitsILi128ELi64ELi64ELi4ELb0ELb0EN7cutlass6half_tE19Flash_kernel_traitsILi128ELi64ELi64ELi4ES3_EELb0ELb1ELb1ELb0ELb0ELb1ELb1ELb1ENS_16Flash_fwd_paramsEEEvRKT8_iiiii)
        /*0014*/ 	.word	0x00000000


	//----- nvinfo : EIATTR_FRAME_SIZE
	.align		4
.L_14:
        /*0018*/ 	.byte	0x04, 0x11
        /*001a*/ 	.short	(.L_16 - .L_15)
	.align		4
.L_15:
        /*001c*/ 	.word	index@(_ZN5flash24flash_fwd_splitkv_kernelI23Flash_fwd_kernel_traitsILi128ELi64ELi64ELi4ELb0ELb0EN7cutlass6half_tE19Flash_kernel_traitsILi128ELi64ELi64ELi4ES3_EELb0ELb1ELb1ELb0ELb0ELb1ELb1ELb1EEEvNS_16Flash_fwd_paramsE)
        /*0020*/ 	.word	0x00000000


	//----- nvinfo : EIATTR_REGCOUNT
	.align		4
.L_16:
        /*0024*/ 	.byte	0x04, 0x2f
        /*0026*/ 	.short	(.L_18 - .L_17)
	.align		4
.L_17:
        /*0028*/ 	.word	index@(_ZN5flash24flash_fwd_splitkv_kernelI23Flash_fwd_kernel_traitsILi128ELi64ELi64ELi4ELb0ELb0EN7cutlass6half_tE19Flash_kernel_traitsILi128ELi64ELi64ELi4ES3_EELb0ELb1ELb1ELb0ELb0ELb0ELb1ELb1EEEvNS_16Flash_fwd_paramsE)
        /*002c*/ 	.word	0x000000c7


	//----- nvinfo : EIATTR_FRAME_SIZE
	.align		4
.L_18:
        /*0030*/ 	.byte	0x04, 0x11
        /*0032*/ 	.short	(.L_20 - .L_19)
	.align		4
.L_19:
        /*0034*/ 	.word	index@($_ZN5flash24flash_fwd_splitkv_kernelI23Flash_fwd_kernel_traitsILi128ELi64ELi64ELi4ELb0ELb0EN7cutlass6half_tE19Flash_kernel_traitsILi128ELi64ELi64ELi4ES3_EELb0ELb1ELb1ELb0ELb0ELb0ELb1ELb1EEEvNS_16Flash_fwd_paramsE$_ZN5flash30compute_attn_1rowblock_splitkvI23Flash_fwd_kernel_traitsILi128ELi64ELi64ELi4ELb0ELb0EN7cutlass6half_tE19Flash_kernel_traitsILi128ELi64ELi64ELi4ES3_EELb0ELb1ELb1ELb0ELb0ELb0ELb1ELb1ENS_16Flash_fwd_paramsEEEvRKT8_iiiii)
        /*0038*/ 	.word	0x00000000


	//----- nvinfo : EIATTR_FRAME_SIZE
	.align		4
.L_20:
        /*003c*/ 	.byte	0x04, 0x11
        /*003e*/ 	.short	(.L_22 - .L_21)
	.align		4
.L_21:
        /*0040*/ 	.word	index@(_ZN5flash24flash_fwd_splitkv_kernelI23Flash_fwd_kernel_traitsILi128ELi64ELi64ELi4ELb0ELb0EN7cutlass6half_tE19Flash_kernel_traitsILi128ELi64ELi64ELi4ES3_EELb0ELb1ELb1ELb0ELb0ELb0ELb1ELb1EEEvNS_16Flash_fwd_paramsE)
        /*0044*/ 	.word	0x00000000


	//----- nvinfo : EIATTR_REGCOUNT
	.align		4
.L_22:
        /*0048*/ 	.byte	0x04, 0x2f
        /*004a*/ 	.short	(.L_24 - .L_23)
	.align		4
.L_23:
        /*004c*/ 	.word	index@(_ZN5flash24flash_fwd_splitkv_kernelI23Flash_fwd_kernel_traitsILi128ELi64ELi64ELi4ELb0ELb0EN7cutlass6half_tE19Flash_kernel_traitsILi128ELi64ELi64ELi4ES3_EELb0ELb1ELb0ELb0ELb1ELb1ELb1ELb1EEEvNS_16Flash_fwd_paramsE)
        /*0050*/ 	.word	0x000000c4


	//----- nvinfo : EIATTR_FRAME_SIZE
	.align		4
.L_24:
        /*0054*/ 	.byte	0x04, 0x11
        /*0056*/ 	.short	(.L_26 - .L_25)
	.align		4
.L_25:
        /*0058*/ 	.word	index@($_ZN5flash24flash_fwd_splitkv_kernelI23Flash_fwd_kernel_traitsILi128ELi64ELi64ELi4ELb0ELb0EN7cutlass6half_tE19Flash_kernel_traitsILi128ELi64ELi64ELi4ES3_EELb0ELb1ELb0ELb0ELb1ELb1ELb1ELb1EEEvNS_16Flash_fwd_paramsE$_ZN5flash30compute_attn_1rowblock_splitkvI23Flash_fwd_kernel_traitsILi128ELi64ELi64ELi4ELb0ELb0EN7cutlass6half_tE19Flash_kernel_traitsILi128ELi64ELi64ELi4ES3_EELb0ELb1ELb0ELb0ELb1ELb1ELb1ELb1ENS_16Flash_fwd_paramsEEEvRKT8_iiiii)
        /*005c*/ 	.word	0x00000000


	//----- nvinfo : EIATTR_FRAME_SIZE
	.align		4
.L_26:
        /*0060*/ 	.byte	0x04, 0x11
        /*0062*/ 	.short	(.L_28 - .L_27)
	.align		4
.L_27:
        /*0064*/ 	.word	index@(_ZN5flash24flash_fwd_splitkv_kernelI23Flash_fwd_kernel_traitsILi128ELi64ELi64ELi4ELb0ELb0EN7cutlass6half_tE19Flash_kernel_traitsILi128ELi64ELi64ELi4ES3_EELb0ELb1ELb0ELb0ELb1ELb1ELb1ELb1EEEvNS_16Flash_fwd_paramsE)
        /*0068*/ 	.word	0x00000000


	//----- nvinfo : EIATTR_REGCOUNT
	.align		4
.L_28:
        /*006c*/ 	.byte	0x04, 0x2f
        /*006e*/ 	.short	(.L_30 - .L_29)
	.align		4
.L_29:
        /*0070*/ 	.word	index@(_ZN5flash24flash_fwd_splitkv_kernelI23Flash_fwd_kernel_traitsILi128ELi64ELi64ELi4ELb0ELb0EN7cutlass6half_tE19Flash_kernel_traitsILi128ELi64ELi64ELi4ES3_EELb0ELb1ELb0ELb0ELb1ELb0ELb1ELb1EEEvNS_16Flash_fwd_paramsE)
        /*0074*/ 	.word	0x000000c4


	//----- nvinfo : EIATTR_FRAME_SIZE
	.align		4
.L_30:
        /*0078*/ 	.byte	0x04, 0x11
        /*007a*/ 	.short	(.L_32 - .L_31)
	.align		4
.L_31:
        /*007c*/ 	.word	index@($_ZN5flash24flash_fwd_splitkv_kernelI23Flash_fwd_kernel_traitsILi128ELi64ELi64ELi4ELb0ELb0EN7cutlass6half_tE19Flash_kernel_traitsILi128ELi64ELi64ELi4ES3_EELb0ELb1ELb0ELb0ELb1ELb0ELb1ELb1EEEvNS_16Flash_fwd_paramsE$_ZN5flash30compute_attn_1rowblock_splitkvI23Flash_fwd_kernel_traitsILi128ELi64ELi64ELi4ELb0ELb0EN7cutlass6half_tE19Flash_kernel_traitsILi128ELi64ELi64ELi4ES3_EELb0ELb1ELb0ELb0ELb1ELb0ELb1ELb1ENS_16Flash_fwd_paramsEEEvRKT8_iiiii)
        /*0080*/ 	.word	0x00000000


	//----- nvinfo : EIATTR_FRAME_SIZE
	.align		4
.L_32:
        /*0084*/ 	.byte	0x04, 0x11
        /*0086*/ 	.short	(.L_34 - .L_33)
	.align		4
.L_33:
        /*0088*/ 	.word	index@(_ZN5flash24flash_fwd_splitkv_kernelI23Flash_fwd_kernel_traitsILi128ELi64ELi64ELi4ELb0ELb0EN7cutlass6half_tE19Flash_kernel_traitsILi128ELi64ELi64ELi4ES3_EELb0ELb1ELb0ELb0ELb1ELb0ELb1ELb1EEEvNS_16Flash_fwd_paramsE)
        /*008c*/ 	.word	0x00000000


	//----- nvinfo : EIATTR_REGCOUNT
	.align		4
.L_34:
        /*0090*/ 	.byte	0x04, 0x2f
        /*0092*/ 	.short	(.L_36 - .L_35)
	.align		4
.L_35:
        /*0094*/ 	.word	index@(_ZN5flash24flash_fwd_splitkv_kernelI23Flash_fwd_kernel_traitsILi128ELi64ELi64ELi4ELb0ELb0EN7cutlass6half_tE19Flash_kernel_traitsILi128ELi64ELi64ELi4ES3_EELb0ELb1ELb1ELb0ELb0ELb1ELb1ELb0EEEvNS_16Flash_fwd_paramsE)
        /*0098*/ 	.word	0x000000eb


	//----- nvinfo : EIATTR_FRAME_SIZE
	.align		4
.L_36:
        /*009c*/ 	.byte	0x04, 0x11
        /*009e*/ 	.short	(.L_38 - .L_37)
	.align		4
.L_37:
        /*00a0*/ 	.word	index@($_ZN5flash24flash_fwd_splitkv_kernelI23Flash_fwd_kernel_traitsILi128ELi64ELi64ELi4ELb0ELb0EN7cutlass6half_tE19Flash_kernel_traitsILi128ELi64ELi64ELi4ES3_EELb0ELb1ELb1ELb0ELb0ELb1ELb1ELb0EEEvNS_16Flash_fwd_paramsE$_ZN5flash30compute_attn_1rowblock_splitkvI23Flash_fwd_kernel_traitsILi128ELi64ELi64ELi4ELb0ELb0EN7cutlass6half_tE19Flash_kernel_traitsILi128ELi64ELi64ELi4ES3_EELb0ELb1ELb1ELb0ELb0ELb1ELb1ELb0ENS_16Flash_fwd_paramsEEEvRKT8_iiiii)
        /*00a4*/ 	.word	0x00000000


	//----- nvinfo : EIATTR_FRAME_SIZE
	.align		4
.L_38:
        /*00a8*/ 	.byte	0x04, 0x11
        /*00aa*/ 	.short	(.L_40 - .L_39)
	.align		4
.L_39:
        /*00ac*/ 	.word	index@(_ZN5flash24flash_fwd_splitkv_kernelI23Flash_fwd_kernel_traitsILi128ELi64ELi64ELi4ELb0ELb0EN7cutlass6half_tE19Flash_kernel_traitsILi128ELi64ELi64ELi4ES3_EELb0ELb1ELb1ELb0ELb0ELb1ELb1ELb0EEEvNS_16Flash_fwd_paramsE)
        /*00b0*/ 	.word	0x00000000


	//----- nvinfo : EIATTR_REGCOUNT
	.align		4
.L_40:
        /*00b4*/ 	.byte	0x04, 0x2f
        /*00b6*/ 	.short	(.L_42 - .L_41)
	.align		4
.L_41:
        /*00b8*/ 	.word	index@(_ZN5flash24flash_fwd_splitkv_kernelI23Flash_fwd_kernel_traitsILi128ELi64ELi64ELi4ELb0ELb0EN7cutlass6half_tE19Flash_kernel_traitsILi128ELi64ELi64ELi4ES3_EELb0ELb1ELb1ELb0ELb0ELb0ELb1ELb0EEEvNS_16Flash_fwd_paramsE)
        /*00bc*/ 	.word	0x000000c8


	//----- nvinfo : EIATTR_FRAME_SIZE
	.align		4
.L_42:
        /*00c0*/ 	.byte	0x04, 0x11
        /*00c2*/ 	.short	(.L_44 - .L_43)
	.align		4
.L_43:
        /*00c4*/ 	.word	index@($_ZN5flash24flash_fwd_splitkv_kernelI23Flash_fwd_kernel_traitsILi128ELi64ELi64ELi4ELb0ELb0EN7cutlass6half_tE19Flash_kernel_traitsILi128ELi64ELi64ELi4ES3_EELb0ELb1ELb1ELb0ELb0ELb0ELb1ELb0EEEvNS_16Flash_fwd_paramsE$_ZN5flash30compute_attn_1rowblock_splitkvI23Flash_fwd_kernel_traitsILi128ELi64ELi64ELi4ELb0ELb0EN7cutlass6half_tE19Flash_kernel_traitsILi128ELi64ELi64ELi4ES3_EELb0ELb1ELb1ELb0ELb0ELb0ELb1ELb0ENS_16Flash_fwd_paramsEEEvRKT8_iiiii)
        /*00c8*/ 	.word	0x00000000


	//----- nvinfo : EIATTR_FRAME_SIZE
	.align		4
.L_44:
        /*00cc*/ 	.byte	0x04, 0x11
        /*00ce*/ 	.short	(.L_46 - .L_45)
	.align		4
.L_45:
        /*00d0*/ 	.word	index@(_ZN5flash24flash_fwd_splitkv_kernelI23Flash_fwd_kernel_traitsILi128ELi64ELi64ELi4ELb0ELb0EN7cutlass6half_tE19Flash_kernel_traitsILi128ELi64ELi64ELi4ES3_EELb0ELb1ELb1ELb0ELb0ELb0ELb1ELb0EEEvNS_16Flash_fwd_paramsE)
        /*00d4*/ 	.word	0x00000000


	//----- nvinfo : EIATTR_REGCOUNT
	.align		4
.L_46:
        /*00d8*/ 	.byte	0x04, 0x2f
        /*00da*/ 	.short	(.L_48 - .L_47)
	.align		4
.L_47:
        /*00dc*/ 	.word	index@(_ZN5flash24flash_fwd_splitkv_kernelI23Flash_fwd_kernel_traitsILi128ELi64ELi64ELi4ELb0ELb0EN7cutlass6half_tE19Flash_kernel_traitsILi128ELi64ELi64ELi4ES3_EELb0ELb1ELb0ELb0ELb1ELb1ELb1ELb0EEEvNS_16Flash_fwd_paramsE)
        /*00e0*/ 	.word	0x000000cf


	//----- nvinfo : EIATTR_FRAME_SIZE
	.align		4
.L_48:
        /*00e4*/ 	.byte	0x04, 0x11
        /*00e6*/ 	.short	(.L_50 - .L_49)
	.align		4
.L_49:
        /*00e8*/ 	.word	index@($_ZN5flash24flash_fwd_splitkv_kernelI23Flash_fwd_kernel_traitsILi128ELi64ELi64ELi4ELb0ELb0EN7cutlass6half_tE19Flash_kernel_traitsILi128ELi64ELi64ELi4ES3_EELb0ELb1ELb0ELb0ELb1ELb1ELb1ELb0EEEvNS_16Flash_fwd_paramsE$_ZN5flash30compute_attn_1rowblock_splitkvI23Flash_fwd_kernel_traitsILi128ELi64ELi64ELi4ELb0ELb0EN7cutlass6half_tE19Flash_kernel_traitsILi128ELi64ELi64ELi4ES3_EELb0ELb1ELb0ELb0ELb1ELb1ELb1ELb0ENS_16Flash_fwd_paramsEEEvRKT8_iiiii)
        /*00ec*/ 	.word	0x00000000


	//----- nvinfo : EIATTR_FRAME_SIZE
	.align		4
.L_50:
        /*00f0*/ 	.byte	0x04, 0x11
        /*00f2*/ 	.short	(.L_52 - .L_51)
	.align		4
.L_51:
        /*00f4*/ 	.word	index@(_ZN5flash24flash_fwd_splitkv_kernelI23Flash_fwd_kernel_traitsILi128ELi64ELi64ELi4ELb0ELb0EN7cutlass6half_tE19Flash_kernel_traitsILi128ELi64ELi64ELi4ES3_EELb0ELb1ELb0ELb0ELb1ELb1ELb1ELb0EEEvNS_16Flash_fwd_paramsE)
        /*00f8*/ 	.word	0x00000000


	//----- nvinfo : EIATTR_REGCOUNT
	.align		4
.L_52:
        /*00fc*/ 	.byte	0x04, 0x2f
        /*00fe*/ 	.short	(.L_54 - .L_53)
	.align		4
.L_53:
        /*0100*/ 	.word	index@(_ZN5flash24flash_fwd_splitkv_kernelI23Flash_fwd_kernel_traitsILi128ELi64ELi64ELi4ELb0ELb0EN7cutlass6half_tE19Flash_kernel_traitsILi128ELi64ELi64ELi4ES3_EELb0ELb1ELb0ELb0ELb1ELb0ELb1ELb0EEEvNS_16Flash_fwd_paramsE)
        /*0104*/ 	.word	0x000000c8


	//----- nvinfo : EIATTR_FRAME_SIZE
	.align		4
.L_54:
        /*0108*/ 	.byte	0x04, 0x11
        /*010a*/ 	.short	(.L_56 - .L_55)
	.align		4
.L_55:
        /*010c*/ 	.word	index@($_ZN5flash24flash_fwd_splitkv_kernelI23Flash_fwd_kernel_traitsILi128ELi64ELi64ELi4ELb0ELb0EN7cutlass6half_tE19Flash_kernel_traitsILi128ELi64ELi64ELi4ES3_EELb0ELb1ELb0ELb0ELb1ELb0ELb1ELb0EEEvNS_16Flash_fwd_paramsE$_ZN5flash30compute_attn_1rowblock_splitkvI23Flash_fwd_kernel_traitsILi128ELi64ELi64ELi4ELb0ELb0EN7cutlass6half_tE19Flash_kernel_traitsILi128ELi64ELi64ELi4ES3_EELb0ELb1ELb0ELb0ELb1ELb0ELb1ELb0ENS_16Flash_fwd_paramsEEEvRKT8_iiiii)
        /*0110*/ 	.word	0x00000000


	//----- nvinfo : EIATTR_FRAME_SIZE
	.align		4
.L_56:
        /*0114*/ 	.byte	0x04, 0x11
        /*0116*/ 	.short	(.L_58 - .L_57)
	.align		4
.L_57:
        /*0118*/ 	.word	index@(_ZN5flash24flash_fwd_splitkv_kernelI23Flash_fwd_kernel_traitsILi128ELi64ELi64ELi4ELb0ELb0EN7cutlass6half_tE19Flash_kernel_traitsILi128ELi64ELi64ELi4ES3_EELb0ELb1ELb0ELb0ELb1ELb0ELb1ELb0EEEvNS_16Flash_fwd_paramsE)
        /*011c*/ 	.word	0x00000000


	//----- nvinfo : EIATTR_REGCOUNT
	.align		4
.L_58:
        /*0120*/ 	.byte	0x04, 0x2f
        /*0122*/ 	.short	(.L_60 - .L_59)
	.align		4
.L_59:
        /*0124*/ 	.word	index@(_ZN5flash24flash_fwd_splitkv_kernelI23Flash_fwd_kernel_traitsILi128ELi64ELi64ELi4ELb0ELb0EN7cutlass6half_tE19Flash_kernel_traitsILi128ELi64ELi64ELi4ES3_EELb0ELb1ELb1ELb0ELb0ELb1ELb0ELb1EEEvNS_16Flash_fwd_paramsE)
        /*0128*/ 	.word	0x000000e6


	//----- nvinfo : EIATTR_FRAME_SIZE
	.align		4
.L_60:
        /*012c*/ 	.byte	0x04, 0x11
        /*012e*/ 	.short	(.L_62 - .L_61)
	.align		4
.L_61:
        /*0130*/ 	.word	index@($_ZN5flash24flash_fwd_splitkv_kernelI23Flash_fwd_kernel_traitsILi128ELi64ELi64ELi4ELb0ELb0EN7cutlass6half_tE19Flash_kernel_traitsILi128ELi64ELi64ELi4ES3_EELb0ELb1ELb1ELb0ELb0ELb1ELb0ELb1EEEvNS_16Flash_fwd_paramsE$_ZN5flash30compute_attn_1rowblock_splitkvI23Flash_fwd_kernel_traitsILi128ELi64ELi64ELi4ELb0ELb0EN7cutlass6half_tE19Flash_kernel_traitsILi128ELi64ELi64ELi4ES3_EELb0ELb1ELb1ELb0ELb0ELb1ELb0ELb1ENS_16Flash_fwd_paramsEEEvRKT8_iiiii)
        /*0134*/ 	.word	0x00000000


	//----- nvinfo : EIATTR_FRAME_SIZE
	.align		4
.L_62:
        /*0138*/ 	.byte	0x04, 0x11
        /*013a*/ 	.short	(.L_64 - .L_63)
	.align		4
.L_63:
        /*013c*/ 	.word	index@(_ZN5flash24flash_fwd_splitkv_kernelI23Flash_fwd_kernel_traitsILi128ELi64ELi64ELi4ELb0ELb0EN7cutlass6half_tE19Flash_kernel_traitsILi128ELi64ELi64ELi4ES3_EELb0ELb1ELb1ELb0ELb0ELb1ELb0ELb1EEEvNS_16Flash_fwd_paramsE)
        /*0140*/ 	.word	0x00000000


	//----- nvinfo : EIATTR_REGCOUNT
	.align		4
.L_64:
        /*0144*/ 	.byte	0x04, 0x2f
        /*0146*/ 	.short	(.L_66 - .L_65)
	.align		4
.L_65:
        /*0148*/ 	.word	index@(_ZN5flash24flash_fwd_splitkv_kernelI23Flash_fwd_kernel_traitsILi128ELi64ELi64ELi4ELb0ELb0EN7cutlass6half_tE19Flash_kernel_traitsILi128ELi64ELi64ELi4ES3_EELb0ELb1ELb1ELb0ELb0ELb0ELb0ELb1EEEvNS_16Flash_fwd_paramsE)
        /*014c*/ 	.word	0x000000c6


	//----- nvinfo : EIATTR_FRAME_SIZE
	.align		4
.L_66:
        /*0150*/ 	.byte	0x04, 0x11
        /*0152*/ 	.short	(.L_68 - .L_67)
	.align		4
.L_67:
        /*0154*/ 	.word	index@($_ZN5flash24flash_fwd_splitkv_kernelI23Flash_fwd_kernel_traitsILi128ELi64ELi64ELi4ELb0ELb0EN7cutlass6half_tE19Flash_kernel_traitsILi128ELi64ELi64ELi4ES3_EELb0ELb1ELb1ELb0ELb0ELb0ELb0ELb1EEEvNS_16Flash_fwd_paramsE$_ZN5flash30compute_attn_1rowblock_splitkvI23Flash_fwd_kernel_traitsILi128ELi64ELi64ELi4ELb0ELb0EN7cutlass6half_tE19Flash_kernel_traitsILi128ELi64ELi64ELi4ES3_EELb0ELb1ELb1ELb0ELb0ELb0ELb0ELb1ENS_16Flash_fwd_paramsEEEvRKT8_iiiii)
        /*0158*/ 	.word	0x00000000


	//----- nvinfo : EIATTR_FRAME_SIZE
	.align		4
.L_68:
        /*015c*/ 	.byte	0x04, 0x11
        /*015e*/ 	.short	(.L_70 - .L_69)
	.align		4
.L_69:
        /*0160*/ 	.word	index@(_ZN5flash24flash_fwd_splitkv_kernelI23Flash_fwd_kernel_traitsILi128ELi64ELi64ELi4ELb0ELb0EN7cutlass6half_tE19Flash_kernel_traitsILi128ELi64ELi64ELi4ES3_EELb0ELb1ELb1ELb0ELb0ELb0ELb0ELb1EEEvNS_16Flash_fwd_paramsE)
        /*0164*/ 	.word	0x00000000


	//----- nvinfo : EIATTR_REGCOUNT
	.align		4
.L_70:
        /*0168*/ 	.byte	0x04, 0x2f
        /*016a*/ 	.short	(.L_72 - .L_71)
	.align		4
.L_71:
        /*016c*/ 	.word	index@(_ZN5flash24flash_fwd_splitkv_kernelI23Flash_fwd_kernel_traitsILi128ELi64ELi64ELi4ELb0ELb0EN7cutlass6half_tE19Flash_kernel_traitsILi128ELi64ELi64ELi4ES3_EELb0ELb1ELb0ELb0ELb1ELb1ELb0ELb1EEEvNS_16Flash_fwd_paramsE)
        /*0170*/ 	.word	0x000000cf


	//----- nvinfo : EIATTR_FRAME_SIZE
	.align		4
.L_72:
        /*0174*/ 	.byte	0x04, 0x11
        /*0176*/ 	.short	(.L_74 - .L_73)
	.align		4
.L_73:
        /*0178*/ 	.word	index@($_ZN5flash24flash_fwd_splitkv_kernelI23Flash_fwd_kernel_traitsILi128ELi64ELi64ELi4ELb0ELb0EN7cutlass6half_tE19Flash_kernel_traitsILi128ELi64ELi64ELi4ES3_EELb0ELb1ELb0ELb0ELb1ELb1ELb0ELb1EEEvNS_16Flash_fwd_paramsE$_ZN5flash30compute_attn_1rowblock_splitkvI23Flash_fwd_kernel_traitsILi128ELi64ELi64ELi4ELb0ELb0EN7cutlass6half_tE19Flash_kernel_traitsILi128ELi64ELi64ELi4ES3_EELb0ELb1ELb0ELb0ELb1ELb1ELb0ELb1ENS_16Flash_fwd_paramsEEEvRKT8_iiiii)
        /*017c*/ 	.word	0x00000000


	//----- nvinfo : EIATTR_FRAME_SIZE
	.align		4
.L_74:
        /*0180*/ 	.byte	0x04, 0x11
        /*0182*/ 	.short	(.L_76 - .L_75)
	.align		4
.L_75:
        /*0184*/ 	.word	index@(_ZN5flash24flash_fwd_splitkv_kernelI23Flash_fwd_kernel_traitsILi128ELi64ELi64ELi4ELb0ELb0EN7cutlass6half_tE19Flash_kernel_traitsILi128ELi64ELi64ELi4ES3_EELb0ELb1ELb0ELb0ELb1ELb1ELb0ELb1EEEvNS_16Flash_fwd_paramsE)
        /*0188*/ 	.word	0x00000000


	//----- nvinfo : EIATTR_REGCOUNT
	.align		4
.L_76:
        /*018c*/ 	.byte	0x04, 0x2f
        /*018e*/ 	.short	(.L_78 - .L_77)
	.align		4
.L_77:
        /*0190*/ 	.word	index@(_ZN5flash24flash_fwd_splitkv_kernelI23Flash_fwd_kernel_traitsILi128ELi64ELi64ELi4ELb0ELb0EN7cutlass6half_tE19Flash_kernel_traitsILi128ELi64ELi64ELi4ES3_EELb0ELb1ELb0ELb0ELb1ELb0ELb0ELb1EEEvNS_16Flash_fwd_paramsE)
        /*0194*/ 	.word	0x000000c8


	//----- nvinfo : EIATTR_FRAME_SIZE
	.align		4
.L_78:
        /*0198*/ 	.byte	0x04, 0x11
        /*019a*/ 	.short	(.L_80 - .L_79)
	.align		4
.L_79:
        /*019c*/ 	.word	index@($_ZN5flash24flash_fwd_splitkv_kernelI23Flash_fwd_kernel_traitsILi128ELi64ELi64ELi4ELb0ELb0EN7cutlass6half_tE19Flash_kernel_traitsILi128ELi64ELi64ELi4ES3_EELb0ELb1ELb0ELb0ELb1ELb0ELb0ELb1EEEvNS_16Flash_fwd_paramsE$_ZN5flash30compute_attn_1rowblock_splitkvI23Flash_fwd_kernel_traitsILi128ELi64ELi64ELi4ELb0ELb0EN7cutlass6half_tE19Flash_kernel_traitsILi128ELi64ELi64ELi4ES3_EELb0ELb1ELb0ELb0ELb1ELb0ELb0ELb1ENS_16Flash_fwd_paramsEEEvRKT8_iiiii)
        /*01a0*/ 	.word	0x00000000


	//----- nvinfo : EIATTR_FRAME_SIZE
	.align		4
.L_80:
        /*01a4*/ 	.byte	0x04, 0x11
        /*01a6*/ 	.short	(.L_82 - .L_81)
	.align		4
.L_81:
        /*01a8*/ 	.word	index@(_ZN5flash24flash_fwd_splitkv_kernelI23Flash_fwd_kernel_traitsILi128ELi64ELi64ELi4ELb0ELb0EN7cutlass6half_tE19Flash_kernel_traitsILi128ELi64ELi64ELi4ES3_EELb0ELb1ELb0ELb0ELb1ELb0ELb0ELb1EEEvNS_16Flash_fwd_paramsE)
        /*01ac*/ 	.word	0x00000000


	//----- nvinfo : EIATTR_REGCOUNT
	.align		4
.L_82:
        /*01b0*/ 	.byte	0x04, 0x2f
        /*01b2*/ 	.short	(.L_84 - .L_83)
	.align		4
.L_83:
        /*01b4*/ 	.word	index@(_ZN5flash24flash_fwd_splitkv_kernelI23Flash_fwd_kernel_traitsILi128ELi64ELi64ELi4ELb0ELb0EN7cutlass6half_tE19Flash_kernel_traitsILi128ELi64ELi64ELi4ES3_EELb0ELb1ELb1ELb0ELb0ELb1ELb0ELb0EEEvNS_16Flash_fwd_paramsE)
        /*01b8*/ 	.word	0x000000eb


	//----- nvinfo : EIATTR_FRAME_SIZE
	.align		4
.L_84:
        /*01bc*/ 	.byte	0x04, 0x11
        /*01be*/ 	.short	(.L_86 - .L_85)
	.align		4
.L_85:
        /*01c0*/ 	.word	index@($_ZN5flash24flash_fwd_splitkv_kernelI23Flash_fwd_kernel_traitsILi128ELi64ELi64ELi4ELb0ELb0EN7cutlass6half_tE19Flash_kernel_traitsILi128ELi64ELi64ELi4ES3_EELb0ELb1ELb1ELb0ELb0ELb1ELb0ELb0EEEvNS_16Flash_fwd_paramsE$_ZN5flash30compute_attn_1rowblock_splitkvI23Flash_fwd_kernel_traitsILi128ELi64ELi64ELi4ELb0ELb0EN7cutlass6half_tE19Flash_kernel_traitsILi128ELi64ELi64ELi4ES3_EELb0ELb1ELb1ELb0ELb0ELb1ELb0ELb0ENS_16Flash_fwd_paramsEEEvRKT8_iiiii)
        /*01c4*/ 	.word	0x00000000


	//----- nvinfo : EIATTR_FRAME_SIZE
	.align		4
.L_86:
        /*01c8*/ 	.byte	0x04, 0x11
        /*01ca*/ 	.short	(.L_88 - .L_87)
	.align		4
.L_87:
        /*01cc*/ 	.word	index@(_ZN5flash24flash_fwd_splitkv_kernelI23Flash_fwd_kernel_traitsILi128ELi64ELi64ELi4ELb0ELb0EN7cutlass6half_tE19Flash_kernel_traitsILi128ELi64ELi64ELi4ES3_EELb0ELb1ELb1ELb0ELb0ELb1ELb0ELb0EEEvNS_16Flash_fwd_paramsE)
        /*01d0*/ 	.word	0x00000000


	//----- nvinfo : EIATTR_REGCOUNT
	.align		4
.L_88:
        /*01d4*/ 	.byte	0x04, 0x2f
        /*01d6*/ 	.short	(.L_90 - .L_89)
	.align		4
.L_89:
        /*01d8*/ 	.word	index@(_ZN5flash24flash_fwd_splitkv_kernelI23Flash_fwd_kernel_traitsILi128ELi64ELi64ELi4ELb0ELb0EN7cutlass6half_tE19Flash_kernel_traitsILi128ELi64ELi64ELi4ES3_EELb0ELb1ELb1ELb0ELb0ELb0ELb0ELb0EEEvNS_16Flash_fwd_paramsE)
        /*01dc*/ 	.word	0x000000c8


	//----- nvinfo : EIATTR_FRAME_SIZE
	.align		4
.L_90:
        /*01e0*/ 	.byte	0x04, 0x11
        /*01e2*/ 	.short	(.L_92 - .L_91)
	.align		4
.L_91:
        /*01e4*/ 	.word	index@($_ZN5flash24flash_fwd_splitkv_kernelI23Flash_fwd_kernel_traitsILi128ELi64ELi64ELi4ELb0ELb0EN7cutlass6half_tE19Flash_kernel_traitsILi128ELi64ELi64ELi4ES3_EELb0ELb1ELb1ELb0ELb0ELb0ELb0ELb0EEEvNS_16Flash_fwd_paramsE$_ZN5flash30compute_attn_1rowblock_splitkvI23Flash_fwd_kernel_traitsILi128ELi64ELi64ELi4ELb0ELb0EN7cutlass6half_tE19Flash_kernel_traitsILi128ELi64ELi64ELi4ES3_EELb0ELb1ELb1ELb0ELb0ELb0ELb0ELb0ENS_16Flash_fwd_paramsEEEvRKT8_iiiii)
        /*01e8*/ 	.word	0x00000000


	//----- nvinfo : EIATTR_FRAME_SIZE
	.align		4
.L_92:
        /*01ec*/ 	.byte	0x04, 0x11
        /*01ee*/ 	.short	(.L_94 - .L_93)
	.align		4
.L_93:
        /*01f0*/ 	.word	index@(_ZN5flash24flash_fwd_splitkv_kernelI23Flash_fwd_kernel_traitsILi128ELi64ELi64ELi4ELb0ELb0EN7cutlass6half_tE19Flash_kernel_traitsILi128ELi64ELi64ELi4ES3_EELb0ELb1ELb1ELb0ELb0ELb0ELb0ELb0EEEvNS_16Flash_fwd_paramsE)
        /*01f4*/ 	.word	0x00000000


	//----- nvinfo : EIATTR_REGCOUNT
	.align		4
.L_94:
        /*01f8*/ 	.byte	0x04, 0x2f
        /*01fa*/ 	.short	(.L_96 - .L_95)
	.align		4
.L_95:
        /*01fc*/ 	.word	index@(_ZN5flash24flash_fwd_splitkv_kernelI23Flash_fwd_kernel_traitsILi128ELi64ELi64ELi4ELb0ELb0EN7cutlass6half_tE19Flash_kernel_traitsILi128ELi64ELi64ELi4ES3_EELb0ELb1ELb0ELb0ELb1ELb1ELb0ELb0EEEvNS_16Flash_fwd_paramsE)
        /*0200*/ 	.word	0x000000c9


	//----- nvinfo : EIATTR_FRAME_SIZE
	.align		4
.L_96:
        /*0204*/ 	.byte	0x04, 0x11
        /*0206*/ 	.short	(.L_98 - .L_97)
	.align		4
.L_97:
        /*0208*/ 	.word	index@($_ZN5flash24flash_fwd_splitkv_kernelI23Flash_fwd_kernel_traitsILi128ELi64ELi64ELi4ELb0ELb0EN7cutlass6half_tE19Flash_kernel_traitsILi128ELi64ELi64ELi4ES3_EELb0ELb1ELb0ELb0ELb1ELb1ELb0ELb0EEEvNS_16Flash_fwd_paramsE$_ZN5flash30compute_attn_1rowblock_splitkvI23Flash_fwd_kernel_traitsILi128ELi64ELi64ELi4ELb0ELb0EN7cutlass6half_tE19Flash_kernel_traitsILi128ELi64ELi64ELi4ES3_EELb0ELb1ELb0ELb0ELb1ELb1ELb0ELb0ENS_16Flash_fwd_paramsEEEvRKT8_iiiii)
        /*020c*/ 	.word	0x00000000


	//----- nvinfo : EIATTR_FRAME_SIZE
	.align		4
.L_98:
        /*0210*/ 	.byte	0x04, 0x11
        /*0212*/ 	.short	(.L_100 - .L_99)
	.align		4
.L_99:
        /*0214*/ 	.word	index@(_ZN5flash24flash_fwd_splitkv_kernelI23Flash_fwd_kernel_traitsILi128ELi64ELi64ELi4ELb0ELb0EN7cutlass6half_tE19Flash_kernel_traitsILi128ELi64ELi64ELi4ES3_EELb0ELb1ELb0ELb0ELb1ELb1ELb0ELb0EEEvNS_16Flash_fwd_paramsE)
        /*0218*/ 	.word	0x00000000


	//----- nvinfo : EIATTR_REGCOUNT
	.align		4
.L_100:
        /*021c*/ 	.byte	0x04, 0x2f
        /*021e*/ 	.short	(.L_102 - .L_101)
	.align		4
.L_101:
        /*0220*/ 	.word	index@(_ZN5flash24flash_fwd_splitkv_kernelI23Flash_fwd_kernel_traitsILi128ELi64ELi64ELi4ELb0ELb0EN7cutlass6half_tE19Flash_kernel_traitsILi128ELi64ELi64ELi4ES3_EELb0ELb1ELb0ELb0ELb1ELb0ELb0ELb0EEEvNS_16Flash_fwd_paramsE)
        /*0224*/ 	.word	0x000000c9


	//----- nvinfo : EIATTR_FRAME_SIZE
	.align		4
.L_102:
        /*0228*/ 	.byte	0x04, 0x11
        /*022a*/ 	.short	(.L_104 - .L_103)
	.align		4
.L_103:
        /*022c*/ 	.word	index@($_ZN5flash24flash_fwd_splitkv_kernelI23Flash_fwd_kernel_traitsILi128ELi64ELi64ELi4ELb0ELb0EN7cutlass6half_tE19Flash_kernel_traitsILi128ELi64ELi64ELi4ES3_EELb0ELb1ELb0ELb0ELb1ELb0ELb0ELb0EEEvNS_16Flash_fwd_paramsE$_ZN5flash30compute_attn_1rowblock_splitkvI23Flash_fwd_kernel_traitsILi128ELi64ELi64ELi4ELb0ELb0EN7cutlass6half_tE19Flash_kernel_traitsILi128ELi64ELi64ELi4ES3_EELb0ELb1ELb0ELb0ELb1ELb0ELb0ELb0ENS_16Flash_fwd_paramsEEEvRKT8_iiiii)
        /*0230*/ 	.word	0x00000000


	//----- nvinfo : EIATTR_FRAME_SIZE
	.align		4
.L_104:
        /*0234*/ 	.byte	0x04, 0x11
        /*0236*/ 	.short	(.L_106 - .L_105)
	.align		4
.L_105:
        /*0238*/ 	.word	index@(_ZN5flash24flash_fwd_splitkv_kernelI23Flash_fwd_kernel_traitsILi128ELi64ELi64ELi4ELb0ELb0EN7cutlass6half_tE19Flash_kernel_traitsILi128ELi64ELi64ELi4ES3_EELb0ELb1ELb0ELb0ELb1ELb0ELb0ELb0EEEvNS_16Flash_fwd_paramsE)
        /*023c*/ 	.word	0x00000000


	//----- nvinfo : EIATTR_REGCOUNT
	.align		4
.L_106:
        /*0240*/ 	.byte	0x04, 0x2f
        /*0242*/ 	.short	(.L_108 - .L_107)
	.align		4
.L_107:
        /*0244*/ 	.word	index@(_ZN5flash24flash_fwd_splitkv_kernelI23Flash_fwd_kernel_traitsILi128ELi64ELi64ELi4ELb0ELb0EN7cutlass6half_tE19Flash_kernel_traitsILi128ELi64ELi64ELi4ES3_EELb0ELb0ELb1ELb0ELb0ELb1ELb1ELb1EEEvNS_16Flash_fwd_paramsE)
        /*0248*/ 	.word	0x000000ce


	//----- nvinfo : EIATTR_FRAME_SIZE
	.align		4
.L_108:
        /*024c*/ 	.byte	0x04, 0x11
        /*024e*/ 	.short	(.L_110 - .L_109)
	.align		4
.L_109:
        /*0250*/ 	.word	index@($_ZN5flash24flash_fwd_splitkv_kernelI23Flash_fwd_kernel_traitsILi128ELi64ELi64ELi4ELb0ELb0EN7cutlass6half_tE19Flash_kernel_traitsILi128ELi64ELi64ELi4ES3_EELb0ELb0ELb1ELb0ELb0ELb1ELb1ELb1EEEvNS_16Flash_fwd_paramsE$_ZN5flash30compute_attn_1rowblock_splitkvI23Flash_fwd_kernel_traitsILi128ELi64ELi64ELi4ELb0ELb0EN7cutlass6half_tE19Flash_kernel_traitsILi128ELi64ELi64ELi4ES3_EELb0ELb0ELb1ELb0ELb0ELb1ELb1ELb1ENS_16Flash_fwd_paramsEEEvRKT8_iiiii)
        /*0254*/ 	.word	0x00000000


	//----- nvinfo : EIATTR_FRAME_SIZE
	.align		4
.L_110:
        /*0258*/ 	.byte	0x04, 0x11
        /*025a*/ 	.short	(.L_112 - .L_111)
	.align		4
.L_111:
        /*025c*/ 	.word	index@(_ZN5flash24flash_fwd_splitkv_kernelI23Flash_fwd_kernel_traitsILi128ELi64ELi64ELi4ELb0ELb0EN7cutlass6half_tE19Flash_kernel_traitsILi128ELi64ELi64ELi4ES3_EELb0ELb0ELb1ELb0ELb0ELb1ELb1ELb1EEEvNS_16Flash_fwd_paramsE)
        /*0260*/ 	.word	0x00000000


	//----- nvinfo : EIATTR_REGCOUNT
	.align		4
.L_112:
        /*0264*/ 	.byte	0x04, 0x2f
        /*0266*/ 	.short	(.L_114 - .L_113)
	.align		4
.L_113:
        /*0268*/ 	.word	index@(_ZN5flash24flash_fwd_splitkv_kernelI23Flash_fwd_kernel_traitsILi128ELi64ELi64ELi4ELb0ELb0EN7cutlass6half_tE19Flash_kernel_traitsILi128ELi64ELi64ELi4ES3_EELb0ELb0ELb1ELb0ELb0ELb0ELb1ELb1EEEvNS_16Flash_fwd_paramsE)
        /*026c*/ 	.word	0x000000ba


	//----- nvinfo : EIATTR_FRAME_SIZE
	.align		4
.L_114:
        /*0270*/ 	.byte	0x04, 0x11
        /*0272*/ 	.short	(.L_116 - .L_115)
	.align		4
.L_115:
        /*0274*/ 	.word	index@($_ZN5flash24flash_fwd_splitkv_kernelI23Flash_fwd_kernel_traitsILi128ELi64ELi64ELi4ELb0ELb0EN7cutlass6half_tE19Flash_kernel_traitsILi128ELi64ELi64ELi4ES3_EELb0ELb0ELb1ELb0ELb0ELb0ELb1ELb1EEEvNS_16Flash_fwd_paramsE$_ZN5flash30compute_attn_1rowblock_splitkvI23Flash_fwd_kernel_traitsILi128ELi64ELi64ELi4ELb0ELb0EN7cutlass6half_tE19Flash_kernel_traitsILi128ELi64ELi64ELi4ES3_EELb0ELb0ELb1ELb0ELb0ELb0ELb1ELb1ENS_16Flash_fwd_paramsEEEvRKT8_iiiii)
        /*0278*/ 	.word	0x00000000


	//----- nvinfo : EIATTR_FRAME_SIZE
	.align		4
.L_116:
        /*027c*/ 	.byte	0x04, 0x11
        /*027e*/ 	.short	(.L_118 - .L_117)
	.align		4
.L_117:
        /*0280*/ 	.word	index@(_ZN5flash24flash_fwd_splitkv_kernelI23Flash_fwd_kernel_traitsILi128ELi64ELi64ELi4ELb0ELb0EN7cutlass6half_tE19Flash_kernel_traitsILi128ELi64ELi64ELi4ES3_EELb0ELb0ELb1ELb0ELb0ELb0ELb1ELb1EEEvNS_16Flash_fwd_paramsE)
        /*0284*/ 	.word	0x00000000


	//----- nvinfo : EIATTR_REGCOUNT
	.align		4
.L_118:
        /*0288*/ 	.byte	0x04, 0x2f
        /*028a*/ 	.short	(.L_120 - .L_119)
	.align		4
.L_119:
        /*028c*/ 	.word	index@(_ZN5flash24flash_fwd_splitkv_kernelI23Flash_fwd_kernel_traitsILi128ELi64ELi64ELi4ELb0ELb0EN7cutlass6half_tE19Flash_kernel_traitsILi128ELi64ELi64ELi4ES3_EELb0ELb0ELb0ELb0ELb1ELb1ELb1ELb1EEEvNS_16Flash_fwd_paramsE)
        /*0290*/ 	.word	0x000000c8


	//----- nvinfo : EIATTR_FRAME_SIZE
	.align		4
.L_120:
        /*0294*/ 	.byte	0x04, 0x11
        /*0296*/ 	.short	(.L_122 - .L_121)
	.align		4
.L_121:
        /*0298*/ 	.word	index@($_ZN5flash24flash_fwd_splitkv_kernelI23Flash_fwd_kernel_traitsILi128ELi64ELi64ELi4ELb0ELb0EN7cutlass6half_tE19Flash_kernel_traitsILi128ELi64ELi64ELi4ES3_EELb0ELb0ELb0ELb0ELb1ELb1ELb1ELb1EEEvNS_16Flash_fwd_paramsE$_ZN5flash30compute_attn_1rowblock_splitkvI23Flash_fwd_kernel_traitsILi128ELi64ELi64ELi4ELb0ELb0EN7cutlass6half_tE19Flash_kernel_traitsILi128ELi64ELi64ELi4ES3_EELb0ELb0ELb0ELb0ELb1ELb1ELb1ELb1ENS_16Flash_fwd_paramsEEEvRKT8_iiiii)
        /*029c*/ 	.word	0x00000000


	//----- nvinfo : EIATTR_FRAME_SIZE
	.align		4
.L_122:
        /*02a0*/ 	.byte	0x04, 0x11
        /*02a2*/ 	.short	(.L_124 - .L_123)
	.align		4
.L_123:
        /*02a4*/ 	.word	index@(_ZN5flash24flash_fwd_splitkv_kernelI23Flash_fwd_kernel_traitsILi128ELi64ELi64ELi4ELb0ELb0EN7cutlass6half_tE19Flash_kernel_traitsILi128ELi64ELi64ELi4ES3_EELb0ELb0ELb0ELb0ELb1ELb1ELb1ELb1EEEvNS_16Flash_fwd_paramsE)
        /*02a8*/ 	.word	0x00000000


	//----- nvinfo : EIATTR_REGCOUNT
	.align		4
.L_124:
        /*02ac*/ 	.byte	0x04, 0x2f
        /*02ae*/ 	.short	(.L_126 - .L_125)
	.align		4
.L_125:
        /*02b0*/ 	.word	index@(_ZN5flash24flash_fwd_splitkv_kernelI23Flash_fwd_kernel_traitsILi128ELi64ELi64ELi4ELb0ELb0EN7cutlass6half_tE19Flash_kernel_traitsILi128ELi64ELi64ELi4ES3_EELb0ELb0ELb0ELb0ELb1ELb0ELb1ELb1EEEvNS_16Flash_fwd_paramsE)
        /*02b4*/ 	.word	0x000000b0


	//----- nvinfo : EIATTR_FRAME_SIZE
	.align		4
.L_126:
        /*02b8*/ 	.byte	0x04, 0x11
        /*02ba*/ 	.short	(.L_128 - .L_127)
	.align		4
.L_127:
        /*02bc*/ 	.word	index@($_ZN5flash24flash_fwd_splitkv_kernelI23Flash_fwd_kernel_traitsILi128ELi64ELi64ELi4ELb0ELb0EN7cutlass6half_tE19Flash_kernel_traitsILi128ELi64ELi64ELi4ES3_EELb0ELb0ELb0ELb0ELb1ELb0ELb1ELb1EEEvNS_16Flash_fwd_paramsE$_ZN5flash30compute_attn_1rowblock_splitkvI23Flash_fwd_kernel_traitsILi128ELi64ELi64ELi4ELb0ELb0EN7cutlass6half_tE19Flash_kernel_traitsILi128ELi64ELi64ELi4ES3_EELb0ELb0ELb0ELb0ELb1ELb0ELb1ELb1ENS_16Flash_fwd_paramsEEEvRKT8_iiiii)
        /*02c0*/ 	.word	0x00000000


	//----- nvinfo : EIATTR_FRAME_SIZE
	.align		4
.L_128:
        /*02c4*/ 	.byte	0x04, 0x11
        /*02c6*/ 	.short	(.L_130 - .L_129)
	.align		4
.L_129:
        /*02c8*/ 	.word	index@(_ZN5flash24flash_fwd_splitkv_kernelI23Flash_fwd_kernel_traitsILi128ELi64ELi64ELi4ELb0ELb0EN7cutlass6half_tE19Flash_kernel_traitsILi128ELi64ELi64ELi4ES3_EELb0ELb0ELb0ELb0ELb1ELb0ELb1ELb1EEEvNS_16Flash_fwd_paramsE)
        /*02cc*/ 	.word	0x00000000


	//----- nvinfo : EIATTR_REGCOUNT
	.align		4
.L_130:
        /*02d0*/ 	.byte	0x04, 0x2f
        /*02d2*/ 	.short	(.L_132 - .L_131)
	.align		4
.L_131:
        /*02d4*/ 	.word	index@(_ZN5flash24flash_fwd_splitkv_kernelI23Flash_fwd_kernel_traitsILi128ELi64ELi64ELi4ELb0ELb0EN7cutlass6half_tE19Flash_kernel_traitsILi128ELi64ELi64ELi4ES3_EELb0ELb0ELb1ELb0ELb0ELb1ELb1ELb0EEEvNS_16Flash_fwd_paramsE)
        /*02d8*/ 	.word	0x000000ce


	//----- nvinfo : EIATTR_FRAME_SIZE
	.align		4
.L_132:
        /*02dc*/ 	.byte	0x04, 0x11
        /*02de*/ 	.short	(.L_134 - .L_133)
	.align		4
.L_133:
        /*02e0*/ 	.word	index@($_ZN5flash24flash_fwd_splitkv_kernelI23Flash_fwd_kernel_traitsILi128ELi64ELi64ELi4ELb0ELb0EN7cutlass6half_tE19Flash_kernel_traitsILi128ELi64ELi64ELi4ES3_EELb0ELb0ELb1ELb0ELb0ELb1ELb1ELb0EEEvNS_16Flash_fwd_paramsE$_ZN5flash30compute_attn_1rowblock_splitkvI23Flash_fwd_kernel_traitsILi128ELi64ELi64ELi4ELb0ELb0EN7cutlass6half_tE19Flash_kernel_traitsILi128ELi64ELi64ELi4ES3_EELb0ELb0ELb1ELb0ELb0ELb1ELb1ELb0ENS_16Flash_fwd_paramsEEEvRKT8_iiiii)
        /*02e4*/ 	.word	0x00000000


	//----- nvinfo : EIATTR_FRAME_SIZE
	.align		4
.L_134:
        /*02e8*/ 	.byte	0x04, 0x11
        /*02ea*/ 	.short	(.L_136 - .L_135)
	.align		4
.L_135:
        /*02ec*/ 	.word	index@(_ZN5flash24flash_fwd_splitkv_kernelI23Flash_fwd_kernel_traitsILi128ELi64ELi64ELi4ELb0ELb0EN7cutlass6half_tE19Flash_kernel_traitsILi128ELi64ELi64ELi4ES3_EELb0ELb0ELb1ELb0ELb0ELb1ELb1ELb0EEEvNS_16Flash_fwd_paramsE)
        /*02f0*/ 	.word	0x00000000


	//----- nvinfo : EIATTR_REGCOUNT
	.align		4
.L_136:
        /*02f4*/ 	.byte	0x04, 0x2f
        /*02f6*/ 	.short	(.L_138 - .L_137)
	.align		4
.L_137:
        /*02f8*/ 	.word	index@(_ZN5flash24flash_fwd_splitkv_kernelI23Flash_fwd_kernel_traitsILi128ELi64ELi64ELi4ELb0ELb0EN7cutlass6half_tE19Flash_kernel_traitsILi128ELi64ELi64ELi4ES3_EELb0ELb0ELb1ELb0ELb0ELb0ELb1ELb0EEEvNS_16Flash_fwd_paramsE)
        /*02fc*/ 	.word	0x000000bc


	//----- nvinfo : EIATTR_FRAME_SIZE
	.align		4
.L_138:
        /*0300*/ 	.byte	0x04, 0x11
        /*0302*/ 	.short	(.L_140 - .L_139)
	.align		4
.L_139:
        /*0304*/ 	.word	index@($_ZN5flash24flash_fwd_splitkv_kernelI23Flash_fwd_kernel_traitsILi128ELi64ELi64ELi4ELb0ELb0EN7cutlass6half_tE19Flash_kernel_traitsILi128ELi64ELi64ELi4ES3_EELb0ELb0ELb1ELb0ELb0ELb0ELb1ELb0EEEvNS_16Flash_fwd_paramsE$_ZN5flash30compute_attn_1rowblock_splitkvI23Flash_fwd_kernel_traitsILi128ELi64ELi64ELi4ELb0ELb0EN7cutlass6half_tE19Flash_kernel_traitsILi128ELi64ELi64ELi4ES3_EELb0ELb0ELb1ELb0ELb0ELb0ELb1ELb0ENS_16Flash_fwd_paramsEEEvRKT8_iiiii)
        /*0308*/ 	.word	0x00000000


	//----- nvinfo : EIATTR_FRAME_SIZE
	.align		4
.L_140:
        /*030c*/ 	.byte	0x04, 0x11
        /*030e*/ 	.short	(.L_142 - .L_141)
	.align		4
.L_141:
        /*0310*/ 	.word	index@(_ZN5flash24flash_fwd_splitkv_kernelI23Flash_fwd_kernel_traitsILi128ELi64ELi64ELi4ELb0ELb0EN7cutlass6half_tE19Flash_kernel_traitsILi128ELi64ELi64ELi4ES3_EELb0ELb0ELb1ELb0ELb0ELb0ELb1ELb0EEEvNS_16Flash_fwd_paramsE)
        /*0314*/ 	.word	0x00000000


	//----- nvinfo : EIATTR_REGCOUNT
	.align		4
.L_142:
        /*0318*/ 	.byte	0x04, 0x2f
        /*031a*/ 	.short	(.L_144 - .L_143)
	.align		4
.L_143:
        /*031c*/ 	.word	index@(_ZN5flash24flash_fwd_splitkv_kernelI23Flash_fwd_kernel_traitsILi128ELi64ELi64ELi4ELb0ELb0EN7cutlass6half_tE19Flash_kernel_traitsILi128ELi64ELi64ELi4ES3_EELb0ELb0ELb0ELb1ELb1ELb1ELb1ELb0EEEvNS_16Flash_fwd_paramsE)
        /*0320*/ 	.word	0x000000ea


	//----- nvinfo : EIATTR_FRAME_SIZE
	.align		4
.L_144:
        /*0324*/ 	.byte	0x04, 0x11
        /*0326*/ 	.short	(.L_146 - .L_145)
	.align		4
.L_145:
        /*0328*/ 	.word	index@($_ZN5flash24flash_fwd_splitkv_kernelI23Flash_fwd_kernel_traitsILi128ELi64ELi64ELi4ELb0ELb0EN7cutlass6half_tE19Flash_kernel_traitsILi128ELi64ELi64ELi4ES3_EELb0ELb0ELb0ELb1ELb1ELb1ELb1ELb0EEEvNS_16Flash_fwd_paramsE$_ZN5flash30compute_attn_1rowblock_splitkvI23Flash_fwd_kernel_traitsILi128ELi64ELi64ELi4ELb0ELb0EN7cutlass6half_tE19Flash_kernel_traitsILi128ELi64ELi64ELi4ES3_EELb0ELb0ELb0ELb1ELb1ELb1ELb1ELb0ENS_16Flash_fwd_paramsEEEvRKT8_iiiii)
        /*032c*/ 	.word	0x00000000


	//----- nvinfo : EIATTR_FRAME_SIZE
	.align		4
.L_146:
        /*0330*/ 	.byte	0x04, 0x11
        /*0332*/ 	.short	(.L_148 - .L_147)
	.align		4
.L_147:
        /*0334*/ 	.word	index@(_ZN5flash24flash_fwd_splitkv_kernelI23Flash_fwd_kernel_traitsILi128ELi64ELi64ELi4ELb0ELb0EN7cutlass6half_tE19Flash_kernel_traitsILi128ELi64ELi64ELi4ES3_EELb0ELb0ELb0ELb1ELb1ELb1ELb1ELb0EEEvNS_16Flash_fwd_paramsE)
        /*0338*/ 	.word	0x00000000


	//----- nvinfo : EIATTR_REGCOUNT
	.align		4
.L_148:
        /*033c*/ 	.byte	0x04, 0x2f
        /*033e*/ 	.short	(.L_150 - .L_149)
	.align		4
.L_149:
        /*0340*/ 	.word	index@(_ZN5flash24flash_fwd_splitkv_kernelI23Flash_fwd_kernel_traitsILi128ELi64ELi64ELi4ELb0ELb0EN7cutlass6half_tE19Flash_kernel_traitsILi128ELi64ELi64ELi4ES3_EELb0ELb0ELb0ELb1ELb1ELb0ELb1ELb0EEEvNS_16Flash_fwd_paramsE)
        /*0344*/ 	.word	0x000000be


	//----- nvinfo : EIATTR_FRAME_SIZE
	.align		4
.L_150:
        /*0348*/ 	.byte	0x04, 0x11
        /*034a*/ 	.short	(.L_152 - .L_151)
	.align		4
.L_151:
        /*034c*/ 	.word	index@($_ZN5flash24flash_fwd_splitkv_kernelI23Flash_fwd_kernel_traitsILi128ELi64ELi64ELi4ELb0ELb0EN7cutlass6half_tE19Flash_kernel_traitsILi128ELi64ELi64ELi4ES3_EELb0ELb0ELb0ELb1ELb1ELb0ELb1ELb0EEEvNS_16Flash_fwd_paramsE$_ZN5flash30compute_attn_1rowblock_splitkvI23Flash_fwd_kernel_traitsILi128ELi64ELi64ELi4ELb0ELb0EN7cutlass6half_tE19Flash_kernel_traitsILi128ELi64ELi64ELi4ES3_EELb0ELb0ELb0ELb1ELb1ELb0ELb1ELb0ENS_16Flash_fwd_paramsEEEvRKT8_iiiii)
        /*0350*/ 	.word	0x00000000


	//----- nvinfo : EIATTR_FRAME_SIZE
	.align		4
.L_152:
        /*0354*/ 	.byte	0x04, 0x11
        /*0356*/ 	.short	(.L_154 - .L_153)
	.align		4
.L_153:
        /*0358*/ 	.word	index@(_ZN5flash24flash_fwd_splitkv_kernelI23Flash_fwd_kernel_traitsILi128ELi64ELi64ELi4ELb0ELb0EN7cutlass6half_tE19Flash_kernel_traitsILi128ELi64ELi64ELi4ES3_EELb0ELb0ELb0ELb1ELb1ELb0ELb1ELb0EEEvNS_16Flash_fwd_paramsE)
        /*035c*/ 	.word	0x00000000


	//----- nvinfo : EIATTR_REGCOUNT
	.align		4
.L_154:
        /*0360*/ 	.byte	0x04, 0x2f
        /*0362*/ 	.short	(.L_156 - .L_155)
	.align		4
.L_155:
        /*0364*/ 	.word	index@(_ZN5flash24flash_fwd_splitkv_kernelI23Flash_fwd_kernel_traitsILi128ELi64ELi64ELi4ELb0ELb0EN7cutlass6half_tE19Flash_kernel_traitsILi128ELi64ELi64ELi4ES3_EELb0ELb0ELb1ELb0ELb0ELb1ELb0ELb1EEEvNS_16Flash_fwd_paramsE)
        /*0368*/ 	.word	0x000000d4


	//----- nvinfo : EIATTR_FRAME_SIZE
	.align		4
.L_156:
        /*036c*/ 	.byte	0x04, 0x11
        /*036e*/ 	.short	(.L_158 - .L_157)
	.align		4
.L_157:
        /*0370*/ 	.word	index@($_ZN5flash24flash_fwd_splitkv_kernelI23Flash_fwd_kernel_traitsILi128ELi64ELi64ELi4ELb0ELb0EN7cutlass6half_tE19Flash_kernel_traitsILi128ELi64ELi64ELi4ES3_EELb0ELb0ELb1ELb0ELb0ELb1ELb0ELb1EEEvNS_16Flash_fwd_paramsE$_ZN5flash30compute_attn_1rowblock_splitkvI23Flash_fwd_kernel_traitsILi128ELi64ELi64ELi4ELb0ELb0EN7cutlass6half_tE19Flash_kernel_traitsILi128ELi64ELi64ELi4ES3_EELb0ELb0ELb1ELb0ELb0ELb1ELb0ELb1ENS_16Flash_fwd_paramsEEEvRKT8_iiiii)
        /*0374*/ 	.word	0x00000000


	//----- nvinfo : EIATTR_FRAME_SIZE
	.align		4
.L_158:
        /*0378*/ 	.byte	0x04, 0x11
        /*037a*/ 	.short	(.L_160 - .L_159)
	.align		4
.L_159:
        /*037c*/ 	.word	index@(_ZN5flash24flash_fwd_splitkv_kernelI23Flash_fwd_kernel_traitsILi128ELi64ELi64ELi4ELb0ELb0EN7cutlass6half_tE19Flash_kernel_traitsILi128ELi64ELi64ELi4ES3_EELb0ELb0ELb1ELb0ELb0ELb1ELb0ELb1EEEvNS_16Flash_fwd_paramsE)
        /*0380*/ 	.word	0x00000000


	//----- nvinfo : EIATTR_REGCOUNT
	.align		4
.L_160:
        /*0384*/ 	.byte	0x04, 0x2f
        /*0386*/ 	.short	(.L_162 - .L_161)
	.align		4
.L_161:
        /*0388*/ 	.word	index@(_ZN5flash24flash_fwd_splitkv_kernelI23Flash_fwd_kernel_traitsILi128ELi64ELi64ELi4ELb0ELb0EN7cutlass6half_tE19Flash_kernel_traitsILi128ELi64ELi64ELi4ES3_EELb0ELb0ELb1ELb0ELb0ELb0ELb0ELb1EEEvNS_16Flash_fwd_paramsE)
        /*038c*/ 	.word	0x000000b6


	//----- nvinfo : EIATTR_FRAME_SIZE
	.align		4
.L_162:
        /*0390*/ 	.byte	0x04, 0x11
        /*0392*/ 	.short	(.L_164 - .L_163)
	.align		4
.L_163:
        /*0394*/ 	.word	index@($_ZN5flash24flash_fwd_splitkv_kernelI23Flash_fwd_kernel_traitsILi128ELi64ELi64ELi4ELb0ELb0EN7cutlass6half_tE19Flash_kernel_traitsILi128ELi64ELi64ELi4ES3_EELb0ELb0ELb1ELb0ELb0ELb0ELb0ELb1EEEvNS_16Flash_fwd_paramsE$_ZN5flash30compute_attn_1rowblock_splitkvI23Flash_fwd_kernel_traitsILi128ELi64ELi64ELi4ELb0ELb0EN7cutlass6half_tE19Flash_kernel_traitsILi128ELi64ELi64ELi4ES3_EELb0ELb0ELb1ELb0ELb0ELb0ELb0ELb1ENS_16Flash_fwd_paramsEEEvRKT8_iiiii)
        /*0398*/ 	.word	0x00000000


	//----- nvinfo : EIATTR_FRAME_SIZE
	.align		4
.L_164:
        /*039c*/ 	.byte	0x04, 0x11
        /*039e*/ 	.short	(.L_166 - .L_165)
	.align		4
.L_165:
        /*03a0*/ 	.word	index@(_ZN5flash24flash_fwd_splitkv_kernelI23Flash_fwd_kernel_traitsILi128ELi64ELi64ELi4ELb0ELb0EN7cutlass6half_tE19Flash_kernel_traitsILi128ELi64ELi64ELi4ES3_EELb0ELb0ELb1ELb0ELb0ELb0ELb0ELb1EEEvNS_16Flash_fwd_paramsE)
        /*03a4*/ 	.word	0x00000000


	//----- nvinfo : EIATTR_REGCOUNT
	.align		4
.L_166:
        /*03a8*/ 	.byte	0x04, 0x2f
        /*03aa*/ 	.short	(.L_168 - .L_167)
	.align		4
.L_167:
        /*03ac*/ 	.word	index@(_ZN5flash24flash_fwd_splitkv_kernelI23Flash_fwd_kernel_traitsILi128ELi64ELi64ELi4ELb0ELb0EN7cutlass6half_tE19Flash_kernel_traitsILi128ELi64ELi64ELi4ES3_EELb0ELb0ELb0ELb0ELb1ELb1ELb0ELb1EEEvNS_16Flash_fwd_paramsE)
        /*03b0*/ 	.word	0x000000ca


	//----- nvinfo : EIATTR_FRAME_SIZE
	.align		4
.L_168:
        /*03b4*/ 	.byte	0x04, 0x11
        /*03b6*/ 	.short	(.L_170 - .L_169)
	.align		4
.L_169:
        /*03b8*/ 	.word	index@($_ZN5flash24flash_fwd_splitkv_kernelI23Flash_fwd_kernel_traitsILi128ELi64ELi64ELi4ELb0ELb0EN7cutlass6half_tE19Flash_kernel_traitsILi128ELi64ELi64ELi4ES3_EELb0ELb0ELb0ELb0ELb1ELb1ELb0ELb1EEEvNS_16Flash_fwd_paramsE$_ZN5flash30compute_attn_1rowblock_splitkvI23Flash_fwd_kernel_traitsILi128ELi64ELi64ELi4ELb0ELb0EN7cutlass6half_tE19Flash_kernel_traitsILi128ELi64ELi64ELi4ES3_EELb0ELb0ELb0ELb0ELb1ELb1ELb0ELb1ENS_16Flash_fwd_paramsEEEvRKT8_iiiii)
        /*03bc*/ 	.word	0x00000000


	//----- nvinfo : EIATTR_FRAME_SIZE
	.align		4
.L_170:
        /*03c0*/ 	.byte	0x04, 0x11
        /*03c2*/ 	.short	(.L_172 - .L_171)
	.align		4
.L_171:
        /*03c4*/ 	.word	index@(_ZN5flash24flash_fwd_splitkv_kernelI23Flash_fwd_kernel_traitsILi128ELi64ELi64ELi4ELb0ELb0EN7cutlass6half_tE19Flash_kernel_traitsILi128ELi64ELi64ELi4ES3_EELb0ELb0ELb0ELb0ELb1ELb1ELb0ELb1EEEvNS_16Flash_fwd_paramsE)
        /*03c8*/ 	.word	0x00000000


	//----- nvinfo : EIATTR_REGCOUNT
	.align		4
.L_172:
        /*03cc*/ 	.byte	0x04, 0x2f
        /*03ce*/ 	.short	(.L_174 - .L_173)
	.align		4
.L_173:
        /*03d0*/ 	.word	index@(_ZN5flash24flash_fwd_splitkv_kernelI23Flash_fwd_kernel_traitsILi128ELi64ELi64ELi4ELb0ELb0EN7cutlass6half_tE19Flash_kernel_traitsILi128ELi64ELi64ELi4ES3_EELb0ELb0ELb0ELb0ELb1ELb0ELb0ELb1EEEvNS_16Flash_fwd_paramsE)
        /*03d4*/ 	.word	0x000000b1


	//----- nvinfo : EIATTR_FRAME_SIZE
	.align		4
.L_174:
        /*03d8*/ 	.byte	0x04, 0x11
        /*03da*/ 	.short	(.L_176 - .L_175)
	.align		4
.L_175:
        /*03dc*/ 	.word	index@($_ZN5flash24flash_fwd_splitkv_kernelI23Flash_fwd_kernel_traitsILi128ELi64ELi64ELi4ELb0ELb0EN7cutlass6half_tE19Flash_kernel_traitsILi128ELi64ELi64ELi4ES3_EELb0ELb0ELb0ELb0ELb1ELb0ELb0ELb1EEEvNS_16Flash_fwd_paramsE$_ZN5flash30compute_attn_1rowblock_splitkvI23Flash_fwd_kernel_traitsILi128ELi64ELi64ELi4ELb0ELb0EN7cutlass6half_tE19Flash_kernel_traitsILi128ELi64ELi64ELi4ES3_EELb0ELb0ELb0ELb0ELb1ELb0ELb0ELb1ENS_16Flash_fwd_paramsEEEvRKT8_iiiii)
        /*03e0*/ 	.word	0x00000000


	//----- nvinfo : EIATTR_FRAME_SIZE
	.align		4
.L_176:
        /*03e4*/ 	.byte	0x04, 0x11
        /*03e6*/ 	.short	(.L_178 - .L_177)
	.align		4
.L_177:
        /*03e8*/ 	.word	index@(_ZN5flash24flash_fwd_splitkv_kernelI23Flash_fwd_kernel_traitsILi128ELi64ELi64ELi4ELb0ELb0EN7cutlass6half_tE19Flash_kernel_traitsILi128ELi64ELi64ELi4ES3_EELb0ELb0ELb0ELb0ELb1ELb0ELb0ELb1EEEvNS_16Flash_fwd_paramsE)
        /*03ec*/ 	.word	0x00000000


	//----- nvinfo : EIATTR_REGCOUNT
	.align		4
.L_178:
        /*03f0*/ 	.byte	0x04, 0x2f
        /*03f2*/ 	.short	(.L_180 - .L_179)
	.align		4
.L_179:
        /*03f4*/ 	.word	index@(_ZN5flash24flash_fwd_splitkv_kernelI23Flash_fwd_kernel_traitsILi128ELi64ELi64ELi4ELb0ELb0EN7cutlass6half_tE19Flash_kernel_traitsILi128ELi64ELi64ELi4ES3_EELb0ELb0ELb1ELb0ELb0ELb1ELb0ELb0EEEvNS_16Flash_fwd_paramsE)
        /*03f8*/ 	.word	0x000000ce


	//----- nvinfo : EIATTR_FRAME_SIZE
	.align		4
.L_180:
        /*03fc*/ 	.byte	0x04, 0x11
        /*03fe*/ 	.short	(.L_182 - .L_181)
	.align		4
.L_181:
        /*0400*/ 	.word	index@($_ZN5flash24flash_fwd_splitkv_kernelI23Flash_fwd_kernel_traitsILi128ELi64ELi64ELi4ELb0ELb0EN7cutlass6half_tE19Flash_kernel_traitsILi128ELi64ELi64ELi4ES3_EELb0ELb0ELb1ELb0ELb0ELb1ELb0ELb0EEEvNS_16Flash_fwd_paramsE$_ZN5flash30compute_attn_1rowblock_splitkvI23Flash_fwd_kernel_traitsILi128ELi64ELi64ELi4ELb0ELb0EN7cutlass6half_tE19Flash_kernel_traitsILi128ELi64ELi64ELi4ES3_EELb0ELb0ELb1ELb0ELb0ELb1ELb0ELb0ENS_16Flash_fwd_paramsEEEvRKT8_iiiii)
        /*0404*/ 	.word	0x00000000


	//----- nvinfo : EIATTR_FRAME_SIZE
	.align		4
.L_182:
        /*0408*/ 	.byte	0x04, 0x11
        /*040a*/ 	.short	(.L_184 - .L_183)
	.align		4
.L_183:
        /*040c*/ 	.word	index@(_ZN5flash24flash_fwd_splitkv_kernelI23Flash_fwd_kernel_traitsILi128ELi64ELi64ELi4ELb0ELb0EN7cutlass6half_tE19Flash_kernel_traitsILi128ELi64ELi64ELi4ES3_EELb0ELb0ELb1ELb0ELb0ELb1ELb0ELb0EEEvNS_16Flash_fwd_paramsE)
        /*0410*/ 	.word	0x00000000


	//----- nvinfo : EIATTR_REGCOUNT
	.align		4
.L_184:
        /*0414*/ 	.byte	0x04, 0x2f
        /*0416*/ 	.short	(.L_186 - .L_185)
	.align		4
.L_185:
        /*0418*/ 	.word	index@(_ZN5flash24flash_fwd_splitkv_kernelI23Flash_fwd_kernel_traitsILi128ELi64ELi64ELi4ELb0ELb0EN7cutlass6half_tE19Flash_kernel_traitsILi128ELi64ELi64ELi4ES3_EELb0ELb0ELb1ELb0ELb0ELb0ELb0ELb0EEEvNS_16Flash_fwd_paramsE)
        /*041c*/ 	.word	0x000000c4


	//----- nvinfo : EIATTR_FRAME_SIZE
	.align		4
.L_186:
        /*0420*/ 	.byte	0x04, 0x11
        /*0422*/ 	.short	(.L_188 - .L_187)
	.align		4
.L_187:
        /*0424*/ 	.word	index@($_ZN5flash24flash_fwd_splitkv_kernelI23Flash_fwd_kernel_traitsILi128ELi64ELi64ELi4ELb0ELb0EN7cutlass6half_tE19Flash_kernel_traitsILi128ELi64ELi64ELi4ES3_EELb0ELb0ELb1ELb0ELb0ELb0ELb0ELb0EEEvNS_16Flash_fwd_paramsE$_ZN5flash30compute_attn_1rowblock_splitkvI23Flash_fwd_kernel_traitsILi128ELi64ELi64ELi4ELb0ELb0EN7cutlass6half_tE19Flash_kernel_traitsILi128ELi64ELi64ELi4ES3_EELb0ELb0ELb1ELb0ELb0ELb0ELb0ELb0ENS_16Flash_fwd_paramsEEEvRKT8_iiiii)
        /*0428*/ 	.word	0x00000000


	//----- nvinfo : EIATTR_FRAME_SIZE
	.align		4
.L_188:
        /*042c*/ 	.byte	0x04, 0x11
        /*042e*/ 	.short	(.L_190 - .L_189)
	.align		4
.L_189:
        /*0430*/ 	.word	index@(_ZN5flash24flash_fwd_splitkv_kernelI23Flash_fwd_kernel_traitsILi128ELi64ELi64ELi4ELb0ELb0EN7cutlass6half_tE19Flash_kernel_traitsILi128ELi64ELi64ELi4ES3_EELb0ELb0ELb1ELb0ELb0ELb0ELb0ELb0EEEvNS_16Flash_fwd_paramsE)
        /*0434*/ 	.word	0x00000000


	//----- nvinfo : EIATTR_REGCOUNT
	.align		4
.L_190:
        /*0438*/ 	.byte	0x04, 0x2f
        /*043a*/ 	.short	(.L_192 - .L_191)
	.align		4
.L_191:
        /*043c*/ 	.word	index@(_ZN5flash24flash_fwd_splitkv_kernelI23Flash_fwd_kernel_traitsILi128ELi64ELi64ELi4ELb0ELb0EN7cutlass6half_tE19Flash_kernel_traitsILi128ELi64ELi64ELi4ES3_EELb0ELb0ELb0ELb1ELb1ELb1ELb0ELb0EEEvNS_16Flash_fwd_paramsE)
        /*0440*/ 	.word	0x000000ea


	//----- nvinfo : EIATTR_FRAME_SIZE
	.align		4
.L_192:
        /*0444*/ 	.byte	0x04, 0x11
        /*0446*/ 	.short	(.L_194 - .L_193)
	.align		4
.L_193:
        /*0448*/ 	.word	index@($_ZN5flash24flash_fwd_splitkv_kernelI23Flash_fwd_kernel_traitsILi128ELi64ELi64ELi4ELb0ELb0EN7cutlass6half_tE19Flash_kernel_traitsILi128ELi64ELi64ELi4ES3_EELb0ELb0ELb0ELb1ELb1ELb1ELb0ELb0EEEvNS_16Flash_fwd_paramsE$_ZN5flash30compute_attn_1rowblock_splitkvI23Flash_fwd_kernel_traitsILi128ELi64ELi64ELi4ELb0ELb0EN7cutlass6half_tE19Flash_kernel_traitsILi128ELi64ELi64ELi4ES3_EELb0ELb0ELb0ELb1ELb1ELb1ELb0ELb0ENS_16Flash_fwd_paramsEEEvRKT8_iiiii)
        /*044c*/ 	.word	0x00000000


	//----- nvinfo : EIATTR_FRAME_SIZE
	.align		4
.L_194:
        /*0450*/ 	.byte	0x04, 0x11
        /*0452*/ 	.short	(.L_196 - .L_195)
	.align		4
.L_195:
        /*0454*/ 	.word	index@(_ZN5flash24flash_fwd_splitkv_kernelI23Flash_fwd_kernel_traitsILi128ELi64ELi64ELi4ELb0ELb0EN7cutlass6half_tE19Flash_kernel_traitsILi128ELi64ELi64ELi4ES3_EELb0ELb0ELb0ELb1ELb1ELb1ELb0ELb0EEEvNS_16Flash_fwd_paramsE)
        /*0458*/ 	.word	0x00000000


	//----- nvinfo : EIATTR_REGCOUNT
	.align		4
.L_196:
        /*045c*/ 	.byte	0x04, 0x2f
        /*045e*/ 	.short	(.L_198 - .L_197)
	.align		4
.L_197:
        /*0460*/ 	.word	index@(_ZN5flash24flash_fwd_splitkv_kernelI23Flash_fwd_kernel_traitsILi128ELi64ELi64ELi4ELb0ELb0EN7cutlass6half_tE19Flash_kernel_traitsILi128ELi64ELi64ELi4ES3_EELb0ELb0ELb0ELb1ELb1ELb0ELb0ELb0EEEvNS_16Flash_fwd_paramsE)
        /*0464*/ 	.word	0x000000bc


	//----- nvinfo : EIATTR_FRAME_SIZE
	.align		4
.L_198:
        /*0468*/ 	.byte	0x04, 0x11
        /*046a*/ 	.short	(.L_200 - .L_199)
	.align		4
.L_199:
        /*046c*/ 	.word	index@($_ZN5flash24flash_fwd_splitkv_kernelI23Flash_fwd_kernel_traitsILi128ELi64ELi64ELi4ELb0ELb0EN7cutlass6half_tE19Flash_kernel_traitsILi128ELi64ELi64ELi4ES3_EELb0ELb0ELb0ELb1ELb1ELb0ELb0ELb0EEEvNS_16Flash_fwd_paramsE$_ZN5flash30compute_attn_1rowblock_splitkvI23Flash_fwd_kernel_traitsILi128ELi64ELi64ELi4ELb0ELb0EN7cutlass6half_tE19Flash_kernel_traitsILi128ELi64ELi64ELi4ES3_EELb0ELb0ELb0ELb1ELb1ELb0ELb0ELb0ENS_16Flash_fwd_paramsEEEvRKT8_iiiii)
        /*0470*/ 	.word	0x00000000


	//----- nvinfo : EIATTR_FRAME_SIZE
	.align		4
.L_200:
        /*0474*/ 	.byte	0x04, 0x11
        /*0476*/ 	.short	(.L_202 - .L_201)
	.align		4
.L_201:
        /*0478*/ 	.word	index@(_ZN5flash24flash_fwd_splitkv_kernelI23Flash_fwd_kernel_traitsILi128ELi64ELi64ELi4ELb0ELb0EN7cutlass6half_tE19Flash_kernel_traitsILi128ELi64ELi64ELi4ES3_EELb0ELb0ELb0ELb1ELb1ELb0ELb0ELb0EEEvNS_16Flash_fwd_paramsE)
        /*047c*/ 	.word	0x00000000


	//----- nvinfo : EIATTR_REGCOUNT
	.align		4
.L_202:
        /*0480*/ 	.byte	0x04, 0x2f
        /*0482*/ 	.short	(.L_204 - .L_203)
	.align		4
.L_203:
        /*0484*/ 	.word	index@(_ZN5flash24flash_fwd_splitkv_kernelI23Flash_fwd_kernel_traitsILi128ELi64ELi64ELi4ELb0ELb0EN7cutlass6half_tE19Flash_kernel_traitsILi128ELi64ELi64ELi4ES3_EELb0ELb1ELb0ELb0ELb0ELb1ELb1ELb1EEEvNS_16Flash_fwd_paramsE)
        /*0488*/ 	.word	0x000000cf


	//----- nvinfo : EIATTR_FRAME_SIZE
	.align		4
.L_204:
        /*048c*/ 	.byte	0x04, 0x11
        /*048e*/ 	.short	(.L_206 - .L_205)
	.align		4
.L_205:
        /*0490*/ 	.word	index@($_ZN5flash24flash_fwd_splitkv_kernelI23Flash_fwd_kernel_traitsILi128ELi64ELi64ELi4ELb0ELb0EN7cutlass6half_tE19Flash_kernel_traitsILi128ELi64ELi64ELi4ES3_EELb0ELb1ELb0ELb0ELb0ELb1ELb1ELb1EEEvNS_16Flash_fwd_paramsE$_ZN5flash30compute_attn_1rowblock_splitkvI23Flash_fwd_kernel_traitsILi128ELi64ELi64ELi4ELb0ELb0EN7cutlass6half_tE19Flash_kernel_traitsILi128ELi64ELi64ELi4ES3_EELb0ELb1ELb0ELb0ELb0ELb1ELb1ELb1ENS_16Flash_fwd_paramsEEEvRKT8_iiiii)
        /*0494*/ 	.word	0x00000000


	//----- nvinfo : EIATTR_FRAME_SIZE
	.align		4
.L_206:
        /*0498*/ 	.byte	0x04, 0x11
        /*049a*/ 	.short	(.L_208 - .L_207)
	.align		4
.L_207:
        /*049c*/ 	.word	index@(_ZN5flash24flash_fwd_splitkv_kernelI23Flash_fwd_kernel_traitsILi128ELi64ELi64ELi4ELb0ELb0EN7cutlass6half_tE19Flash_kernel_traitsILi128ELi64ELi64ELi4ES3_EELb0ELb1ELb0ELb0ELb0ELb1ELb1ELb1EEEvNS_16Flash_fwd_paramsE)
        /*04a0*/ 	.word	0x00000000


	//----- nvinfo : EIATTR_REGCOUNT
	.align		4
.L_208:
        /*04a4*/ 	.byte	0x04, 0x2f
        /*04a6*/ 	.short	(.L_210 - .L_209)
	.align		4
.L_209:
        /*04a8*/ 	.word	index@(_ZN5flash24flash_fwd_splitkv_kernelI23Flash_fwd_kernel_traitsILi128ELi64ELi64ELi4ELb0ELb0EN7cutlass6half_tE19Flash_kernel_traitsILi128ELi64ELi64ELi4ES3_EELb0ELb1ELb0ELb0ELb0ELb0ELb1ELb1EEEvNS_16Flash_fwd_paramsE)
        /*04ac*/ 	.word	0x000000cb


	//----- nvinfo : EIATTR_FRAME_SIZE
	.align		4
.L_210:
        /*04b0*/ 	.byte	0x04, 0x11
        /*04b2*/ 	.short	(.L_212 - .L_211)
	.align		4
.L_211:
        /*04b4*/ 	.word	index@($_ZN5flash24flash_fwd_splitkv_kernelI23Flash_fwd_kernel_traitsILi128ELi64ELi64ELi4ELb0ELb0EN7cutlass6half_tE19Flash_kernel_traitsILi128ELi64ELi64ELi4ES3_EELb0ELb1ELb0ELb0ELb0ELb0ELb1ELb1EEEvNS_16Flash_fwd_paramsE$_ZN5flash30compute_attn_1rowblock_splitkvI23Flash_fwd_kernel_traitsILi128ELi64ELi64ELi4ELb0ELb0EN7cutlass6half_tE19Flash_kernel_traitsILi128ELi64ELi64ELi4ES3_EELb0ELb1ELb0ELb0ELb0ELb0ELb1ELb1ENS_16Flash_fwd_paramsEEEvRKT8_iiiii)
        /*04b8*/ 	.word	0x00000000


	//----- nvinfo : EIATTR_FRAME_SIZE
	.align		4
.L_212:
        /*04bc*/ 	.byte	0x04, 0x11
        /*04be*/ 	.short	(.L_214 - .L_213)
	.align		4
.L_213:
        /*04c0*/ 	.word	index@(_ZN5flash24flash_fwd_splitkv_kernelI23Flash_fwd_kernel_traitsILi128ELi64ELi64ELi4ELb0ELb0EN7cutlass6half_tE19Flash_kernel_traitsILi128ELi64ELi64ELi4ES3_EELb0ELb1ELb0ELb0ELb0ELb0ELb1ELb1EEEvNS_16Flash_fwd_paramsE)
        /*04c4*/ 	.word	0x00000000


	//----- nvinfo : EIATTR_REGCOUNT
	.align		4
.L_214:
        /*04c8*/ 	.byte	0x04, 0x2f
        /*04ca*/ 	.short	(.L_216 - .L_215)
	.align		4
.L_215:
        /*04cc*/ 	.word	index@(_ZN5flash24flash_fwd_splitkv_kernelI23Flash_fwd_kernel_traitsILi128ELi64ELi64ELi4ELb0ELb0EN7cutlass6half_tE19Flash_kernel_traitsILi128ELi64ELi64ELi4ES3_EELb0ELb1ELb0ELb0ELb0ELb1ELb1ELb0EEEvNS_16Flash_fwd_paramsE)
        /*04d0*/ 	.word	0x000000d5


	//----- nvinfo : EIATTR_FRAME_SIZE
	.align		4
.L_216:
        /*04d4*/ 	.byte	0x04, 0x11
        /*04d6*/ 	.short	(.L_218 - .L_217)
	.align		4
.L_217:
        /*04d8*/ 	.word	index@($_ZN5flash24flash_fwd_splitkv_kernelI23Flash_fwd_kernel_traitsILi128ELi64ELi64ELi4ELb0ELb0EN7cutlass6half_tE19Flash_kernel_traitsILi128ELi64ELi64ELi4ES3_EELb0ELb1ELb0ELb0ELb0ELb1ELb1ELb0EEEvNS_16Flash_fwd_paramsE$_ZN5flash30compute_attn_1rowblock_splitkvI23Flash_fwd_kernel_traitsILi128ELi64ELi64ELi4ELb0ELb0EN7cutlass6half_tE19Flash_kernel_traitsILi128ELi64ELi64ELi4ES3_EELb0ELb1ELb0ELb0ELb0ELb1ELb1ELb0ENS_16Flash_fwd_paramsEEEvRKT8_iiiii)
        /*04dc*/ 	.word	0x00000000


	//----- nvinfo : EIATTR_FRAME_SIZE
	.align		4
.L_218:
        /*04e0*/ 	.byte	0x04, 0x11
        /*04e2*/ 	.short	(.L_220 - .L_219)
	.align		4
.L_219:
        /*04e4*/ 	.word	index@(_ZN5flash24flash_fwd_splitkv_kernelI23Flash_fwd_kernel_traitsILi128ELi64ELi64ELi4ELb0ELb0EN7cutlass6half_tE19Flash_kernel_traitsILi128ELi64ELi64ELi4ES3_EELb0ELb1ELb0ELb0ELb0ELb1ELb1ELb0EEEvNS_16Flash_fwd_paramsE)
        /*04e8*/ 	.word	0x00000000


	//----- nvinfo : EIATTR_REGCOUNT
	.align		4
.L_220:
        /*04ec*/ 	.byte	0x04, 0x2f
        /*04ee*/ 	.short	(.L_222 - .L_221)
	.align		4
.L_221:
        /*04f0*/ 	.word	index@(_ZN5flash24flash_fwd_splitkv_kernelI23Flash_fwd_kernel_traitsILi128ELi64ELi64ELi4ELb0ELb0EN7cutlass6half_tE19Flash_kernel_traitsILi128ELi64ELi64ELi4ES3_EELb0ELb1ELb0ELb0ELb0ELb0ELb1ELb0EEEvNS_16Flash_fwd_paramsE)
        /*04f4*/ 	.word	0x000000c8


	//----- nvinfo : EIATTR_FRAME_SIZE
	.align		4
.L_222:
        /*04f8*/ 	.byte	0x04, 0x11
        /*04fa*/ 	.short	(.L_224 - .L_223)
	.align		4
.L_223:
        /*04fc*/ 	.word	index@($_ZN5flash24flash_fwd_splitkv_kernelI23Flash_fwd_kernel_traitsILi128ELi64ELi64ELi4ELb0ELb0EN7cutlass6half_tE19Flash_kernel_traitsILi128ELi64ELi64ELi4ES3_EELb0ELb1ELb0ELb0ELb0ELb0ELb1ELb0EEEvNS_16Flash_fwd_paramsE$_ZN5flash30compute_attn_1rowblock_splitkvI23Flash_fwd_kernel_traitsILi128ELi64ELi64ELi4ELb0ELb0EN7cutlass6half_tE19Flash_kernel_traitsILi128ELi64ELi64ELi4ES3_EELb0ELb1ELb0ELb0ELb0ELb0ELb1ELb0ENS_16Flash_fwd_paramsEEEvRKT8_iiiii)
        /*0500*/ 	.word	0x00000000


	//----- nvinfo : EIATTR_FRAME_SIZE
	.align		4
.L_224:
        /*0504*/ 	.byte	0x04, 0x11
        /*0506*/ 	.short	(.L_226 - .L_225)
	.align		4
.L_225:
        /*0508*/ 	.word	index@(_ZN5flash24flash_fwd_splitkv_kernelI23Flash_fwd_kernel_traitsILi128ELi64ELi64ELi4ELb0ELb0EN7cutlass6half_tE19Flash_kernel_traitsILi128ELi64ELi64ELi4ES3_EELb0ELb1ELb0ELb0ELb0ELb0ELb1ELb0EEEvNS_16Flash_fwd_paramsE)
        /*050c*/ 	.word	0x00000000


	//----- nvinfo : EIATTR_REGCOUNT
	.align		4
.L_226:
        /*0510*/ 	.byte	0x04, 0x2f
        /*0512*/ 	.short	(.L_228 - .L_227)
	.align		4
.L_227:
        /*0514*/ 	.word	index@(_ZN5flash24flash_fwd_splitkv_kernelI23Flash_fwd_kernel_traitsILi128ELi64ELi64ELi4ELb0ELb0EN7cutlass6half_tE19Flash_kernel_traitsILi128ELi64ELi64ELi4ES3_EELb0ELb1ELb0ELb0ELb0ELb1ELb0ELb1EEEvNS_16Flash_fwd_paramsE)
        /*0518*/ 	.word	0x000000d3


	//----- nvinfo : EIATTR_FRAME_SIZE
	.align		4
.L_228:
        /*051c*/ 	.byte	0x04, 0x11
        /*051e*/ 	.short	(.L_230 - .L_229)
	.align		4
.L_229:
        /*0520*/ 	.word	index@($_ZN5flash24flash_fwd_splitkv_kernelI23Flash_fwd_kernel_traitsILi128ELi64ELi64ELi4ELb0ELb0EN7cutlass6half_tE19Flash_kernel_traitsILi128ELi64ELi64ELi4ES3_EELb0ELb1ELb0ELb0ELb0ELb1ELb0ELb1EEEvNS_16Flash_fwd_paramsE$_ZN5flash30compute_attn_1rowblock_splitkvI23Flash_fwd_kernel_traitsILi128ELi64ELi64ELi4ELb0ELb0EN7cutlass6half_tE19Flash_kernel_traitsILi128ELi64ELi64ELi4ES3_EELb0ELb1ELb0ELb0ELb0ELb1ELb0ELb1ENS_16Flash_fwd_paramsEEEvRKT8_iiiii)
        /*0524*/ 	.word	0x00000000


	//----- nvinfo : EIATTR_FRAME_SIZE
	.align		4
.L_230:
        /*0528*/ 	.byte	0x04, 0x11
        /*052a*/ 	.short	(.L_232 - .L_231)
	.align		4
.L_231:
        /*052c*/ 	.word	index@(_ZN5flash24flash_fwd_splitkv_kernelI23Flash_fwd_kernel_traitsILi128ELi64ELi64ELi4ELb0ELb0EN7cutlass6half_tE19Flash_kernel_traitsILi128ELi64ELi64ELi4ES3_EELb0ELb1ELb0ELb0ELb0ELb1ELb0ELb1EEEvNS_16Flash_fwd_paramsE)
        /*0530*/ 	.word	0x00000000


	//----- nvinfo : EIATTR_REGCOUNT
	.align		4
.L_232:
        /*0534*/ 	.byte	0x04, 0x2f
        /*0536*/ 	.short	(.L_234 - .L_233)
	.align		4
.L_233:
        /*0538*/ 	.word	index@(_ZN5flash24flash_fwd_splitkv_kernelI23Flash_fwd_kernel_traitsILi128ELi64ELi64ELi4ELb0ELb0EN7cutlass6half_tE19Flash_kernel_traitsILi128ELi64ELi64ELi4ES3_EELb0ELb1ELb0ELb0ELb0ELb0ELb0ELb1EEEvNS_16Flash_fwd_paramsE)
        /*053c*/ 	.word	0x000000c9


	//----- nvinfo : EIATTR_FRAME_SIZE
	.align		4
.L_234:
        /*0540*/ 	.byte	0x04, 0x11
        /*0542*/ 	.short	(.L_236 - .L_235)
	.align		4
.L_235:
        /*0544*/ 	.word	index@($_ZN5flash24flash_fwd_splitkv_kernelI23Flash_fwd_kernel_traitsILi128ELi64ELi64ELi4ELb0ELb0EN7cutlass6half_tE19Flash_kernel_traitsILi128ELi64ELi64ELi4ES3_EELb0ELb1ELb0ELb0ELb0ELb0ELb0ELb1EEEvNS_16Flash_fwd_paramsE$_ZN5flash30compute_attn_1rowblock_splitkvI23Flash_fwd_kernel_traitsILi128ELi64ELi64ELi4ELb0ELb0EN7cutlass6half_tE19Flash_kernel_traitsILi128ELi64ELi64ELi4ES3_EELb0ELb1ELb0ELb0ELb0ELb0ELb0ELb1ENS_16Flash_fwd_paramsEEEvRKT8_iiiii)
        /*0548*/ 	.word	0x00000000


	//----- nvinfo : EIATTR_FRAME_SIZE
	.align		4
.L_236:
        /*054c*/ 	.byte	0x04, 0x11
        /*054e*/ 	.short	(.L_238 - .L_237)
	.align		4
.L_237:
        /*0550*/ 	.word	index@(_ZN5flash24flash_fwd_splitkv_kernelI23Flash_fwd_kernel_traitsILi128ELi64ELi64ELi4ELb0ELb0EN7cutlass6half_tE19Flash_kernel_traitsILi128ELi64ELi64ELi4ES3_EELb0ELb1ELb0ELb0ELb0ELb0ELb0ELb1EEEvNS_16Flash_fwd_paramsE)
        /*0554*/ 	.word	0x00000000


	//----- nvinfo : EIATTR_REGCOUNT
	.align		4
.L_238:
        /*0558*/ 	.byte	0x04, 0x2f
        /*055a*/ 	.short	(.L_240 - .L_239)
	.align		4
.L_239:
        /*055c*/ 	.word	index@(_ZN5flash24flash_fwd_splitkv_kernelI23Flash_fwd_kernel_traitsILi128ELi64ELi64ELi4ELb0ELb0EN7cutlass6half_tE19Flash_kernel_traitsILi128ELi64ELi64ELi4ES3_EELb0ELb1ELb0ELb0ELb0ELb1ELb0ELb0EEEvNS_16Flash_fwd_paramsE)
        /*0560*/ 	.word	0x000000d1


	//----- nvinfo : EIATTR_FRAME_SIZE
	.align		4
.L_240:
        /*0564*/ 	.byte	0x04, 0x11
        /*0566*/ 	.short	(.L_242 - .L_241)
	.align		4
.L_241:
        /*0568*/ 	.word	index@($_ZN5flash24flash_fwd_splitkv_kernelI23Flash_fwd_kernel_traitsILi128ELi64ELi64ELi4ELb0ELb0EN7cutlass6half_tE19Flash_kernel_traitsILi128ELi64ELi64ELi4ES3_EELb0ELb1ELb0ELb0ELb0ELb1ELb0ELb0EEEvNS_16Flash_fwd_paramsE$_ZN5flash30compute_attn_1rowblock_splitkvI23Flash_fwd_kernel_traitsILi128ELi64ELi64ELi4ELb0ELb0EN7cutlass6half_tE19Flash_kernel_traitsILi128ELi64ELi64ELi4ES3_EELb0ELb1ELb0ELb0ELb0ELb1ELb0ELb0ENS_16Flash_fwd_paramsEEEvRKT8_iiiii)
        /*056c*/ 	.word	0x00000000


	//----- nvinfo : EIATTR_FRAME_SIZE
	.align		4
.L_242:
        /*0570*/ 	.byte	0x04, 0x11
        /*0572*/ 	.short	(.L_244 - .L_243)
	.align		4
.L_243:
        /*0574*/ 	.word	index@(_ZN5flash24flash_fwd_splitkv_kernelI23Flash_fwd_kernel_traitsILi128ELi64ELi64ELi4ELb0ELb0EN7cutlass6half_tE19Flash_kernel_traitsILi128ELi64ELi64ELi4ES3_EELb0ELb1ELb0ELb0ELb0ELb1ELb0ELb0EEEvNS_16Flash_fwd_paramsE)
        /*0578*/ 	.word	0x00000000


	//----- nvinfo : EIATTR_REGCOUNT
	.align		4
.L_244:
        /*057c*/ 	.byte	0x04, 0x2f
        /*057e*/ 	.short	(.L_246 - .L_245)
	.align		4
.L_245:
        /*0580*/ 	.word	index@(_ZN5flash24flash_fwd_splitkv_kernelI23Flash_fwd_kernel_traitsILi128ELi64ELi64ELi4ELb0ELb0EN7cutlass6half_tE19Flash_kernel_traitsILi128ELi64ELi64ELi4ES3_EELb0ELb1ELb0ELb0ELb0ELb0ELb0ELb0EEEvNS_16Flash_fwd_paramsE)
        /*0584*/ 	.word	0x000000ca


	//----- nvinfo : EIATTR_FRAME_SIZE
	.align		4
.L_246:
        /*0588*/ 	.byte	0x04, 0x11
        /*058a*/ 	.short	(.L_248 - .L_247)
	.align		4
.L_247:
        /*058c*/ 	.word	index@($_ZN5flash24flash_fwd_splitkv_kernelI23Flash_fwd_kernel_traitsILi128ELi64ELi64ELi4ELb0ELb0EN7cutlass6half_tE19Flash_kernel_traitsILi128ELi64ELi64ELi4ES3_EELb0ELb1ELb0ELb0ELb0ELb0ELb0ELb0EEEvNS_16Flash_fwd_paramsE$_ZN5flash30compute_attn_1rowblock_splitkvI23Flash_fwd_kernel_traitsILi128ELi64ELi64ELi4ELb0ELb0EN7cutlass6half_tE19Flash_kernel_traitsILi128ELi64ELi64ELi4ES3_EELb0ELb1ELb0ELb0ELb0ELb0ELb0ELb0ENS_16Flash_fwd_paramsEEEvRKT8_iiiii)
        /*0590*/ 	.word	0x00000000


	//----- nvinfo : EIATTR_FRAME_SIZE
	.align		4
.L_248:
        /*0594*/ 	.byte	0x04, 0x11
        /*0596*/ 	.short	(.L_250 - .L_249)
	.align		4
.L_249:
        /*0598*/ 	.word	index@(_ZN5flash24flash_fwd_splitkv_kernelI23Flash_fwd_kernel_traitsILi128ELi64ELi64ELi4ELb0ELb0EN7cutlass6half_tE19Flash_kernel_traitsILi128ELi64ELi64ELi4ES3_EELb0ELb1ELb0ELb0ELb0ELb0ELb0ELb0EEEvNS_16Flash_fwd_paramsE)
        /*059c*/ 	.word	0x00000000


	//----- nvinfo : EIATTR_REGCOUNT
	.align		4
.L_250:
        /*05a0*/ 	.byte	0x04, 0x2f
        /*05a2*/ 	.short	(.L_252 - .L_251)
	.align		4
.L_251:
        /*05a4*/ 	.word	index@(_ZN5flash24flash_fwd_splitkv_kernelI23Flash_fwd_kernel_traitsILi128ELi64ELi64ELi4ELb0ELb0EN7cutlass6half_tE19Flash_kernel_traitsILi128ELi64ELi64ELi4ES3_EELb0ELb0ELb0ELb0ELb0ELb1ELb1ELb1EEEvNS_16Flash_fwd_paramsE)
        /*05a8*/ 	.word	0x000000db


	//----- nvinfo : EIATTR_FRAME_SIZE
	.align		4
.L_252:
        /*05ac*/ 	.byte	0x04, 0x11
        /*05ae*/ 	.short	(.L_254 - .L_253)
	.align		4
.L_253:
        /*05b0*/ 	.word	index@($_ZN5flash24flash_fwd_splitkv_kernelI23Flash_fwd_kernel_traitsILi128ELi64ELi64ELi4ELb0ELb0EN7cutlass6half_tE19Flash_kernel_traitsILi128ELi64ELi64ELi4ES3_EELb0ELb0ELb0ELb0ELb0ELb1ELb1ELb1EEEvNS_16Flash_fwd_paramsE$_ZN5flash30compute_attn_1rowblock_splitkvI23Flash_fwd_kernel_traitsILi128ELi64ELi64ELi4ELb0ELb0EN7cutlass6half_tE19Flash_kernel_traitsILi128ELi64ELi64ELi4ES3_EELb0ELb0ELb0ELb0ELb0ELb1ELb1ELb1ENS_16Flash_fwd_paramsEEEvRKT8_iiiii)
        /*05b4*/ 	.word	0x00000000


	//----- nvinfo : EIATTR_FRAME_SIZE
	.align		4
.L_254:
        /*05b8*/ 	.byte	0x04, 0x11
        /*05ba*/ 	.short	(.L_256 - .L_255)
	.align		4
.L_255:
        /*05bc*/ 	.word	index@(_ZN5flash24flash_fwd_splitkv_kernelI23Flash_fwd_kernel_traitsILi128ELi64ELi64ELi4ELb0ELb0EN7cutlass6half_tE19Flash_kernel_traitsILi128ELi64ELi64ELi4ES3_EELb0ELb0ELb0ELb0ELb0ELb1ELb1ELb1EEEvNS_16Flash_fwd_paramsE)
        /*05c0*/ 	.word	0x00000000


	//----- nvinfo : EIATTR_REGCOUNT
	.align		4
.L_256:
        /*05c4*/ 	.byte	0x04, 0x2f
        /*05c6*/ 	.short	(.L_258 - .L_257)
	.align		4
.L_257:
        /*05c8*/ 	.word	index@(_ZN5flash24flash_fwd_splitkv_kernelI23Flash_fwd_kernel_traitsILi128ELi64ELi64ELi4ELb0ELb0EN7cutlass6half_tE19Flash_kernel_traitsILi128ELi64ELi64ELi4ES3_EELb0ELb0ELb0ELb0ELb0ELb0ELb1ELb1EEEvNS_16Flash_fwd_paramsE)
        /*05cc*/ 	.word	0x000000b4


	//----- nvinfo : EIATTR_FRAME_SIZE
	.align		4
.L_258:
        /*05d0*/ 	.byte	0x04, 0x11
        /*05d2*/ 	.short	(.L_260 - .L_259)
	.align		4
.L_259:
        /*05d4*/ 	.word	index@($_ZN5flash24flash_fwd_splitkv_kernelI23Flash_fwd_kernel_traitsILi128ELi64ELi64ELi4ELb0ELb0EN7cutlass6half_tE19Flash_kernel_traitsILi128ELi64ELi64ELi4ES3_EELb0ELb0ELb0ELb0ELb0ELb0ELb1ELb1EEEvNS_16Flash_fwd_paramsE$_ZN5flash30compute_attn_1rowblock_splitkvI23Flash_fwd_kernel_traitsILi128ELi64ELi64ELi4ELb0ELb0EN7cutlass6half_tE19Flash_kernel_traitsILi128ELi64ELi64ELi4ES3_EELb0ELb0ELb0ELb0ELb0ELb0ELb1ELb1ENS_16Flash_fwd_paramsEEEvRKT8_iiiii)
        /*05d8*/ 	.word	0x00000000


	//----- nvinfo : EIATTR_FRAME_SIZE
	.align		4
.L_260:
        /*05dc*/ 	.byte	0x04, 0x11
        /*05de*/ 	.short	(.L_262 - .L_261)
	.align		4
.L_261:
        /*05e0*/ 	.word	index@(_ZN5flash24flash_fwd_splitkv_kernelI23Flash_fwd_kernel_traitsILi128ELi64ELi64ELi4ELb0ELb0EN7cutlass6half_tE19Flash_kernel_traitsILi128ELi64ELi64ELi4ES3_EELb0ELb0ELb0ELb0ELb0ELb0ELb1ELb1EEEvNS_16Flash_fwd_paramsE)
        /*05e4*/ 	.word	0x00000000


	//----- nvinfo : EIATTR_REGCOUNT
	.align		4
.L_262:
        /*05e8*/ 	.byte	0x04, 0x2f
        /*05ea*/ 	.short	(.L_264 - .L_263)
	.align		4
.L_263:
        /*05ec*/ 	.word	index@(_ZN5flash24flash_fwd_splitkv_kernelI23Flash_fwd_kernel_traitsILi128ELi64ELi64ELi4ELb0ELb0EN7cutlass6half_tE19Flash_kernel_traitsILi128ELi64ELi64ELi4ES3_EELb0ELb0ELb0ELb0ELb0ELb1ELb1ELb0EEEvNS_16Flash_fwd_paramsE)
        /*05f0*/ 	.word	0x000000e0


	//----- nvinfo : EIATTR_FRAME_SIZE
	.align		4
.L_264:
        /*05f4*/ 	.byte	0x04, 0x11
        /*05f6*/ 	.short	(.L_266 - .L_265)
	.align		4
.L_265:
        /*05f8*/ 	.word	index@($_ZN5flash24flash_fwd_splitkv_kernelI23Flash_fwd_kernel_traitsILi128ELi64ELi64ELi4ELb0ELb0EN7cutlass6half_tE19Flash_kernel_traitsILi128ELi64ELi64ELi4ES3_EELb0ELb0ELb0ELb0ELb0ELb1ELb1ELb0EEEvNS_16Flash_fwd_paramsE$_ZN5flash30compute_attn_1rowblock_splitkvI23Flash_fwd_kernel_traitsILi128ELi64ELi64ELi4ELb0ELb0EN7cutlass6half_tE19Flash_kernel_traitsILi128ELi64ELi64ELi4ES3_EELb0ELb0ELb0ELb0ELb0ELb1ELb1ELb0ENS_16Flash_fwd_paramsEEEvRKT8_iiiii)
        /*05fc*/ 	.word	0x00000000


	//----- nvinfo : EIATTR_FRAME_SIZE
	.align		4
.L_266:
        /*0600*/ 	.byte	0x04, 0x11
        /*0602*/ 	.short	(.L_268 - .L_267)
	.align		4
.L_267:
        /*0604*/ 	.word	index@(_ZN5flash24flash_fwd_splitkv_kernelI23Flash_fwd_kernel_traitsILi128ELi64ELi64ELi4ELb0ELb0EN7cutlass6half_tE19Flash_kernel_traitsILi128ELi64ELi64ELi4ES3_EELb0ELb0ELb0ELb0ELb0ELb1ELb1ELb0EEEvNS_16Flash_fwd_paramsE)
        /*0608*/ 	.word	0x00000000


	//----- nvinfo : EIATTR_REGCOUNT
	.align		4
.L_268:
        /*060c*/ 	.byte	0x04, 0x2f
        /*060e*/ 	.short	(.L_270 - .L_269)
	.align		4
.L_269:
        /*0610*/ 	.word	index@(_ZN5flash24flash_fwd_splitkv_kernelI23Flash_fwd_kernel_traitsILi128ELi64ELi64ELi4ELb0ELb0EN7cutlass6half_tE19Flash_kernel_traitsILi128ELi64ELi64ELi4ES3_EELb0ELb0ELb0ELb0ELb0ELb0ELb1ELb0EEEvNS_16Flash_fwd_paramsE)
        /*0614*/ 	.word	0x000000be


	//----- nvinfo : EIATTR_FRAME_SIZE
	.align		4
.L_270:
        /*0618*/ 	.byte	0x04, 0x11
        /*061a*/ 	.short	(.L_272 - .L_271)
	.align		4
.L_271:
        /*061c*/ 	.word	index@($_ZN5flash24flash_fwd_splitkv_kernelI23Flash_fwd_kernel_traitsILi128ELi64ELi64ELi4ELb0ELb0EN7cutlass6half_tE19Flash_kernel_traitsILi128ELi64ELi64ELi4ES3_EELb0ELb0ELb0ELb0ELb0ELb0ELb1ELb0EEEvNS_16Flash_fwd_paramsE$_ZN5flash30compute_attn_1rowblock_splitkvI23Flash_fwd_kernel_traitsILi128ELi64ELi64ELi4ELb0ELb0EN7cutlass6half_tE19Flash_kernel_traitsILi128ELi64ELi64ELi4ES3_EELb0ELb0ELb0ELb0ELb0ELb0ELb1ELb0ENS_16Flash_fwd_paramsEEEvRKT8_iiiii)
        /*0620*/ 	.word	0x00000000


	//----- nvinfo : EIATTR_FRAME_SIZE
	.align		4
.L_272:
        /*0624*/ 	.byte	0x04, 0x11
        /*0626*/ 	.short	(.L_274 - .L_273)
	.align		4
.L_273:
        /*0628*/ 	.word	index@(_ZN5flash24flash_fwd_splitkv_kernelI23Flash_fwd_kernel_traitsILi128ELi64ELi64ELi4ELb0ELb0EN7cutlass6half_tE19Flash_kernel_traitsILi128ELi64ELi64ELi4ES3_EELb0ELb0ELb0ELb0ELb0ELb0ELb1ELb0EEEvNS_16Flash_fwd_paramsE)
        /*062c*/ 	.word	0x00000000


	//----- nvinfo : EIATTR_REGCOUNT
	.align		4
.L_274:
        /*0630*/ 	.byte	0x04, 0x2f
        /*0632*/ 	.short	(.L_276 - .L_275)
	.align		4
.L_275:
        /*0634*/ 	.word	index@(_ZN5flash24flash_fwd_splitkv_kernelI23Flash_fwd_kernel_traitsILi128ELi64ELi64ELi4ELb0ELb0EN7cutlass6half_tE19Flash_kernel_traitsILi128ELi64ELi64ELi4ES3_EELb0ELb0ELb0ELb0ELb0ELb1ELb0ELb1EEEvNS_16Flash_fwd_paramsE)
        /*0638*/ 	.word	0x000000ed


	//----- nvinfo : EIATTR_FRAME_SIZE
	.align		4
.L_276:
        /*063c*/ 	.byte	0x04, 0x11
        /*063e*/ 	.short	(.L_278 - .L_277)
	.align		4
.L_277:
        /*0640*/ 	.word	index@($_ZN5flash24flash_fwd_splitkv_kernelI23Flash_fwd_kernel_traitsILi128ELi64ELi64ELi4ELb0ELb0EN7cutlass6half_tE19Flash_kernel_traitsILi128ELi64ELi64ELi4ES3_EELb0ELb0ELb0ELb0ELb0ELb1ELb0ELb1EEEvNS_16Flash_fwd_paramsE$_ZN5flash30compute_attn_1rowblock_splitkvI23Flash_fwd_kernel_traitsILi128ELi64ELi64ELi4ELb0ELb0EN7cutlass6half_tE19Flash_kernel_traitsILi128ELi64ELi64ELi4ES3_EELb0ELb0ELb0ELb0ELb0ELb1ELb0ELb1ENS_16Flash_fwd_paramsEEEvRKT8_iiiii)
        /*0644*/ 	.word	0x00000000


	//----- nvinfo : EIATTR_FRAME_SIZE
	.align		4
.L_278:
        /*0648*/ 	.byte	0x04, 0x11
        /*064a*/ 	.short	(.L_280 - .L_279)
	.align		4
.L_279:
        /*064c*/ 	.word	index@(_ZN5flash24flash_fwd_splitkv_kernelI23Flash_fwd_kernel_traitsILi128ELi64ELi64ELi4ELb0ELb0EN7cutlass6half_tE19Flash_kernel_traitsILi128ELi64ELi64ELi4ES3_EELb0ELb0ELb0ELb0ELb0ELb1ELb0ELb1EEEvNS_16Flash_fwd_paramsE)
        /*0650*/ 	.word	0x00000000


	//----- nvinfo : EIATTR_REGCOUNT
	.align		4
.L_280:
        /*0654*/ 	.byte	0x04, 0x2f
        /*0656*/ 	.short	(.L_282 - .L_281)
	.align		4
.L_281:
        /*0658*/ 	.word	index@(_ZN5flash24flash_fwd_splitkv_kernelI23Flash_fwd_kernel_traitsILi128ELi64ELi64ELi4ELb0ELb0EN7cutlass6half_tE19Flash_kernel_traitsILi128ELi64ELi64ELi4ES3_EELb0ELb0ELb0ELb0ELb0ELb0ELb0ELb1EEEvNS_16Flash_fwd_paramsE)
        /*065c*/ 	.word	0x000000c0


	//----- nvinfo : EIATTR_FRAME_SIZE
	.align		4
.L_282:
        /*0660*/ 	.byte	0x04, 0x11
        /*0662*/ 	.short	(.L_284 - .L_283)
	.align		4
.L_283:
        /*0664*/ 	.word	index@($_ZN5flash24flash_fwd_splitkv_kernelI23Flash_fwd_kernel_traitsILi128ELi64ELi64ELi4ELb0ELb0EN7cutlass6half_tE19Flash_kernel_traitsILi128ELi64ELi64ELi4ES3_EELb0ELb0ELb0ELb0ELb0ELb0ELb0ELb1EEEvNS_16Flash_fwd_paramsE$_ZN5flash30compute_attn_1rowblock_splitkvI23Flash_fwd_kernel_traitsILi128ELi64ELi64ELi4ELb0ELb0EN7cutlass6half_tE19Flash_kernel_traitsILi128ELi64ELi64ELi4ES3_EELb0ELb0ELb0ELb0ELb0ELb0ELb0ELb1ENS_16Flash_fwd_paramsEEEvRKT8_iiiii)
        /*0668*/ 	.word	0x00000000


	//----- nvinfo : EIATTR_FRAME_SIZE
	.align		4
.L_284:
        /*066c*/ 	.byte	0x04, 0x11
        /*066e*/ 	.short	(.L_286 - .L_285)
	.align		4
.L_285:
        /*0670*/ 	.word	index@(_ZN5flash24flash_fwd_splitkv_kernelI23Flash_fwd_kernel_traitsILi128ELi64ELi64ELi4ELb0ELb0EN7cutlass6half_tE19Flash_kernel_traitsILi128ELi64ELi64ELi4ES3_EELb0ELb0ELb0ELb0ELb0ELb0ELb0ELb1EEEvNS_16Flash_fwd_paramsE)
        /*0674*/ 	.word	0x00000000


	//----- nvinfo : EIATTR_REGCOUNT
	.align		4
.L_286:
        /*0678*/ 	.byte	0x04, 0x2f
        /*067a*/ 	.short	(.L_288 - .L_287)
	.align		4
.L_287:
        /*067c*/ 	.word	index@(_ZN5flash24flash_fwd_splitkv_kernelI23Flash_fwd_kernel_traitsILi128ELi64ELi64ELi4ELb0ELb0EN7cutlass6half_tE19Flash_kernel_traitsILi128ELi64ELi64ELi4ES3_EELb0ELb0ELb0ELb0ELb0ELb1ELb0ELb0EEEvNS_16Flash_fwd_paramsE)
        /*0680*/ 	.word	0x000000ec


	//----- nvinfo : EIATTR_FRAME_SIZE
	.align		4
.L_288:
        /*0684*/ 	.byte	0x04, 0x11
        /*0686*/ 	.short	(.L_290 - .L_289)
	.align		4
.L_289:
        /*0688*/ 	.word	index@($_ZN5flash24flash_fwd_splitkv_kernelI23Flash_fwd_kernel_traitsILi128ELi64ELi64ELi4ELb0ELb0EN7cutlass6half_tE19Flash_kernel_traitsILi128ELi64ELi64ELi4ES3_EELb0ELb0ELb0ELb0ELb0ELb1ELb0ELb0EEEvNS_16Flash_fwd_paramsE$_ZN5flash30compute_attn_1rowblock_splitkvI23Flash_fwd_kernel_traitsILi128ELi64ELi64ELi4ELb0ELb0EN7cutlass6half_tE19Flash_kernel_traitsILi128ELi64ELi64ELi4ES3_EELb0ELb0ELb0ELb0ELb0ELb1ELb0ELb0ENS_16Flash_fwd_paramsEEEvRKT8_iiiii)
        /*068c*/ 	.word	0x00000000


	//----- nvinfo : EIATTR_FRAME_SIZE
	.align		4
.L_290:
        /*0690*/ 	.byte	0x04, 0x11
        /*0692*/ 	.short	(.L_292 - .L_291)
	.align		4
.L_291:
        /*0694*/ 	.word	index@(_ZN5flash24flash_fwd_splitkv_kernelI23Flash_fwd_kernel_traitsILi128ELi64ELi64ELi4ELb0ELb0EN7cutlass6half_tE19Flash_kernel_traitsILi128ELi64ELi64ELi4ES3_EELb0ELb0ELb0ELb0ELb0ELb1ELb0ELb0EEEvNS_16Flash_fwd_paramsE)
        /*0698*/ 	.word	0x00000000


	//----- nvinfo : EIATTR_REGCOUNT
	.align		4
.L_292:
        /*069c*/ 	.byte	0x04, 0x2f
        /*069e*/ 	.short	(.L_294 - .L_293)
	.align		4
.L_293:
        /*06a0*/ 	.word	index@(_ZN5flash24flash_fwd_splitkv_kernelI23Flash_fwd_kernel_traitsILi128ELi64ELi64ELi4ELb0ELb0EN7cutlass6half_tE19Flash_kernel_traitsILi128ELi64ELi64ELi4ES3_EELb0ELb0ELb0ELb0ELb0ELb0ELb0ELb0EEEvNS_16Flash_fwd_paramsE)
        /*06a4*/ 	.word	0x000000c0


	//----- nvinfo : EIATTR_FRAME_SIZE
	.align		4
.L_294:
        /*06a8*/ 	.byte	0x04, 0x11
        /*06aa*/ 	.short	(.L_296 - .L_295)
	.align		4
.L_295:
        /*06ac*/ 	.word	index@($_ZN5flash24flash_fwd_splitkv_kernelI23Flash_fwd_kernel_traitsILi128ELi64ELi64ELi4ELb0ELb0EN7cutlass6half_tE19Flash_kernel_traitsILi128ELi64ELi64ELi4ES3_EELb0ELb0ELb0ELb0ELb0ELb0ELb0ELb0EEEvNS_16Flash_fwd_paramsE$_ZN5flash30compute_attn_1rowblock_splitkvI23Flash_fwd_kernel_traitsILi128ELi64ELi64ELi4ELb0ELb0EN7cutlass6half_tE19Flash_kernel_traitsILi128ELi64ELi64ELi4ES3_EELb0ELb0ELb0ELb0ELb0ELb0ELb0ELb0ENS_16Flash_fwd_paramsEEEvRKT8_iiiii)
        /*06b0*/ 	.word	0x00000000


	//----- nvinfo : EIATTR_FRAME_SIZE
	.align		4
.L_296:
        /*06b4*/ 	.byte	0x04, 0x11
        /*06b6*/ 	.short	(.L_298 - .L_297)
	.align		4
.L_297:
        /*06b8*/ 	.word	index@(_ZN5flash24flash_fwd_splitkv_kernelI23Flash_fwd_kernel_traitsILi128ELi64ELi64ELi4ELb0ELb0EN7cutlass6half_tE19Flash_kernel_traitsILi128ELi64ELi64ELi4ES3_EELb0ELb0ELb0ELb0ELb0ELb0ELb0ELb0EEEvNS_16Flash_fwd_paramsE)
        /*06bc*/ 	.word	0x00000000


	//----- nvinfo : EIATTR_REGCOUNT
	.align		4
.L_298:
        /*06c0*/ 	.byte	0x04, 0x2f
        /*06c2*/ 	.short	(.L_300 - .L_299)
	.align		4
.L_299:
        /*06c4*/ 	.word	index@(_ZN5flash24flash_fwd_splitkv_kernelI23Flash_fwd_kernel_traitsILi128ELi64ELi64ELi4ELb0ELb0EN7cutlass6half_tE19Flash_kernel_traitsILi128ELi64ELi64ELi4ES3_EELb0ELb0ELb0ELb0ELb1ELb1ELb1ELb0EEEvNS_16Flash_fwd_paramsE)
        /*06c8*/ 	.word	0x000000ec


	//----- nvinfo : EIATTR_FRAME_SIZE
	.align		4
.L_300:
        /*06cc*/ 	.byte	0x04, 0x11
        /*06ce*/ 	.short	(.L_302 - .L_301)
	.align		4
.L_301:
        /*06d0*/ 	.word	index@($_ZN5flash24flash_fwd_splitkv_kernelI23Flash_fwd_kernel_traitsILi128ELi64ELi64ELi4ELb0ELb0EN7cutlass6half_tE19Flash_kernel_traitsILi128ELi64ELi64ELi4ES3_EELb0ELb0ELb0ELb0ELb1ELb1ELb1ELb0EEEvNS_16Flash_fwd_paramsE$_ZN5flash30compute_attn_1rowblock_splitkvI23Flash_fwd_kernel_traitsILi128ELi64ELi64ELi4ELb0ELb0EN7cutlass6half_tE19Flash_kernel_traitsILi128ELi64ELi64ELi4ES3_EELb0ELb0ELb0ELb0ELb1ELb1ELb1ELb0ENS_16Flash_fwd_paramsEEEvRKT8_iiiii)
        /*06d4*/ 	.word	0x00000000


	//----- nvinfo : EIATTR_FRAME_SIZE
	.align		4
.L_302:
        /*06d8*/ 	.byte	0x04, 0x11
        /*06da*/ 	.short	(.L_304 - .L_303)
	.align		4
.L_303:
        /*06dc*/ 	.word	index@(_ZN5flash24flash_fwd_splitkv_kernelI23Flash_fwd_kernel_traitsILi128ELi64ELi64ELi4ELb0ELb0EN7cutlass6half_tE19Flash_kernel_traitsILi128ELi64ELi64ELi4ES3_EELb0ELb0ELb0ELb0ELb1ELb1ELb1ELb0EEEvNS_16Flash_fwd_paramsE)
        /*06e0*/ 	.word	0x00000000


	//----- nvinfo : EIATTR_REGCOUNT
	.align		4
.L_304:
        /*06e4*/ 	.byte	0x04, 0x2f
        /*06e6*/ 	.short	(.L_306 - .L_305)
	.align		4
.L_305:
        /*06e8*/ 	.word	index@(_ZN5flash24flash_fwd_splitkv_kernelI23Flash_fwd_kernel_traitsILi128ELi64ELi64ELi4ELb0ELb0EN7cutlass6half_tE19Flash_kernel_traitsILi128ELi64ELi64ELi4ES3_EELb0ELb0ELb0ELb0ELb1ELb0ELb1ELb0EEEvNS_16Flash_fwd_paramsE)
        /*06ec*/ 	.word	0x000000c2


	//----- nvinfo : EIATTR_FRAME_SIZE
	.align		4
.L_306:
        /*06f0*/ 	.byte	0x04, 0x11
        /*06f2*/ 	.short	(.L_308 - .L_307)
	.align		4
.L_307:
        /*06f4*/ 	.word	index@($_ZN5flash24flash_fwd_splitkv_kernelI23Flash_fwd_kernel_traitsILi128ELi64ELi64ELi4ELb0ELb0EN7cutlass6half_tE19Flash_kernel_traitsILi128ELi64ELi64ELi4ES3_EELb0ELb0ELb0ELb0ELb1ELb0ELb1ELb0EEEvNS_16Flash_fwd_paramsE$_ZN5flash30compute_attn_1rowblock_splitkvI23Flash_fwd_kernel_traitsILi128ELi64ELi64ELi4ELb0ELb0EN7cutlass6half_tE19Flash_kernel_traitsILi128ELi64ELi64ELi4ES3_EELb0ELb0ELb0ELb0ELb1ELb0ELb1ELb0ENS_16Flash_fwd_paramsEEEvRKT8_iiiii)
        /*06f8*/ 	.word	0x00000000


	//----- nvinfo : EIATTR_FRAME_SIZE
	.align		4
.L_308:
        /*06fc*/ 	.byte	0x04, 0x11
        /*06fe*/ 	.short	(.L_310 - .L_309)
	.align		4
.L_309:
        /*0700*/ 	.word	index@(_ZN5flash24flash_fwd_splitkv_kernelI23Flash_fwd_kernel_traitsILi128ELi64ELi64ELi4ELb0ELb0EN7cutlass6half_tE19Flash_kernel_traitsILi128ELi64ELi64ELi4ES3_EELb0ELb0ELb0ELb0ELb1ELb0ELb1ELb0EEEvNS_16Flash_fwd_paramsE)
        /*0704*/ 	.word	0x00000000


	//----- nvinfo : EIATTR_REGCOUNT
	.align		4
.L_310:
        /*0708*/ 	.byte	0x04, 0x2f
        /*070a*/ 	.short	(.L_312 - .L_311)
	.align		4
.L_311:
        /*070c*/ 	.word	index@(_ZN5flash24flash_fwd_splitkv_kernelI23Flash_fwd_kernel_traitsILi128ELi64ELi64ELi4ELb0ELb0EN7cutlass6half_tE19Flash_kernel_traitsILi128ELi64ELi64ELi4ES3_EELb0ELb0ELb0ELb0ELb1ELb1ELb0ELb0EEEvNS_16Flash_fwd_paramsE)
        /*0710*/ 	.word	0x000000de


	//----- nvinfo : EIATTR_FRAME_SIZE
	.align		4
.L_312:
        /*0714*/ 	.byte	0x04, 0x11
        /*0716*/ 	.short	(.L_314 - .L_313)
	.align		4
.L_313:
        /*0718*/ 	.word	index@($_ZN5flash24flash_fwd_splitkv_kernelI23Flash_fwd_kernel_traitsILi128ELi64ELi64ELi4ELb0ELb0EN7cutlass6half_tE19Flash_kernel_traitsILi128ELi64ELi64ELi4ES3_EELb0ELb0ELb0ELb0ELb1ELb1ELb0ELb0EEEvNS_16Flash_fwd_paramsE$_ZN5flash30compute_attn_1rowblock_splitkvI23Flash_fwd_kernel_traitsILi128ELi64ELi64ELi4ELb0ELb0EN7cutlass6half_tE19Flash_kernel_traitsILi128ELi64ELi64ELi4ES3_EELb0ELb0ELb0ELb0ELb1ELb1ELb0ELb0ENS_16Flash_fwd_paramsEEEvRKT8_iiiii)
        /*071c*/ 	.word	0x00000000


	//----- nvinfo : EIATTR_FRAME_SIZE
	.align		4
.L_314:
        /*0720*/ 	.byte	0x04, 0x11
        /*0722*/ 	.short	(.L_316 - .L_315)
	.align		4
.L_315:
        /*0724*/ 	.word	index@(_ZN5flash24flash_fwd_splitkv_kernelI23Flash_fwd_kernel_traitsILi128ELi64ELi64ELi4ELb0ELb0EN7cutlass6half_tE19Flash_kernel_traitsILi128ELi64ELi64ELi4ES3_EELb0ELb0ELb0ELb0ELb1ELb1ELb0ELb0EEEvNS_16Flash_fwd_paramsE)
        /*0728*/ 	.word	0x00000000


	//----- nvinfo : EIATTR_REGCOUNT
	.align		4
.L_316:
        /*072c*/ 	.byte	0x04, 0x2f
        /*072e*/ 	.short	(.L_318 - .L_317)
	.align		4
.L_317:
        /*0730*/ 	.word	index@(_ZN5flash24flash_fwd_splitkv_kernelI23Flash_fwd_kernel_traitsILi128ELi64ELi64ELi4ELb0ELb0EN7cutlass6half_tE19Flash_kernel_traitsILi128ELi64ELi64ELi4ES3_EELb0ELb0ELb0ELb0ELb1ELb0ELb0ELb0EEEvNS_16Flash_fwd_paramsE)
        /*0734*/ 	.word	0x000000b6


	//----- nvinfo : EIATTR_FRAME_SIZE
	.align		4
.L_318:
        /*0738*/ 	.byte	0x04, 0x11
        /*073a*/ 	.short	(.L_320 - .L_319)
	.align		4
.L_319:
        /*073c*/ 	.word	index@($_ZN5flash24flash_fwd_splitkv_kernelI23Flash_fwd_kernel_traitsILi128ELi64ELi64ELi4ELb0ELb0EN7cutlass6half_tE19Flash_kernel_traitsILi128ELi64ELi64ELi4ES3_EELb0ELb0ELb0ELb0ELb1ELb0ELb0ELb0EEEvNS_16Flash_fwd_paramsE$_ZN5flash30compute_attn_1rowblock_splitkvI23Flash_fwd_kernel_traitsILi128ELi64ELi64ELi4ELb0ELb0EN7cutlass6half_tE19Flash_kernel_traitsILi128ELi64ELi64ELi4ES3_EELb0ELb0ELb0ELb0ELb1ELb0ELb0ELb0ENS_16Flash_fwd_paramsEEEvRKT8_iiiii)
        /*0740*/ 	.word	0x00000000


	//----- nvinfo : EIATTR_FRAME_SIZE
	.align		4
.L_320:
        /*0744*/ 	.byte	0x04, 0x11
        /*0746*/ 	.short	(.L_322 - .L_321)
	.align		4
.L_321:
        /*0748*/ 	.word	index@(_ZN5flash24flash_fwd_splitkv_kernelI23Flash_fwd_kernel_traitsILi128ELi64ELi64ELi4ELb0ELb0EN7cutlass6half_tE19Flash_kernel_traitsILi128ELi64ELi64ELi4ES3_EELb0ELb0ELb0ELb0ELb1ELb0ELb0ELb0EEEvNS_16Flash_fwd_paramsE)
        /*074c*/ 	.word	0x00000000


	//----- nvinfo : EIATTR_REGCOUNT
	.align		4
.L_322:
        /*0750*/ 	.byte	0x04, 0x2f
        /*0752*/ 	.short	(.L_324 - .L_323)
	.align		4
.L_323:
        /*0754*/ 	.word	index@(_ZN5flash32flash_fwd_splitkv_combine_kernelI23Flash_fwd_kernel_traitsILi128ELi64ELi64ELi4ELb0ELb0EN7cutlass6half_tE19Flash_kernel_traitsILi128ELi64ELi64ELi4ES3_EELi4ELi1ELb1EEEvNS_16Flash_fwd_paramsE)
        /*0758*/ 	.word	0x00000026


	//----- nvinfo : EIATTR_FRAME_SIZE
	.align		4
.L_324:
        /*075c*/ 	.byte	0x04, 0x11
        /*075e*/ 	.short	(.L_326 - .L_325)
	.align		4
.L_325:
        /*0760*/ 	.word	index@($__internal_27_$__cuda_sm20_div_s64)
        /*0764*/ 	.word	0x00000000


	//----- nvinfo : EIATTR_FRAME_SIZE
	.align		4
.L_326:
        /*0768*/ 	.byte	0x04, 0x11
        /*076a*/ 	.short	(.L_328 - .L_327)
	.align		4
.L_327:
        /*076c*/ 	.word	index@(_ZN5flash32flash_fwd_splitkv_combine_kernelI23Flash_fwd_kernel_traitsILi128ELi64ELi64ELi4ELb0ELb0EN7cutlass6half_tE19Flash_kernel_traitsILi128ELi64ELi64ELi4ES3_EELi4ELi1ELb1EEEvNS_16Flash_fwd_paramsE)
        /*0770*/ 	.word	0x00000000


	//----- nvinfo : EIATTR_REGCOUNT
	.align		4
.L_328:
        /*0774*/ 	.byte	0x04, 0x2f
        /*0776*/ 	.short	(.L_330 - .L_329)
	.align		4
.L_329:
        /*0778*/ 	.word	index@(_ZN5flash32flash_fwd_splitkv_combine_kernelI23Flash_fwd_kernel_traitsILi128ELi64ELi64ELi4ELb0ELb0EN7cutlass6half_tE19Flash_kernel_traitsILi128ELi64ELi64ELi4ES3_EELi4ELi2ELb1EEEvNS_16Flash_fwd_paramsE)
        /*077c*/ 	.word	0x00000024


	//----- nvinfo : EIATTR_FRAME_SIZE
	.align		4
.L_330:
        /*0780*/ 	.byte	0x04, 0x11
        /*0782*/ 	.short	(.L_332 - .L_331)
	.align		4
.L_331:
        /*0784*/ 	.word	index@($__internal_26_$__cuda_sm20_div_s64)
        /*0788*/ 	.word	0x00000000


	//----- nvinfo : EIATTR_FRAME_SIZE
	.align		4
.L_332:
        /*078c*/ 	.byte	0x04, 0x11
        /*078e*/ 	.short	(.L_334 - .L_333)
	.align		4
.L_333:
        /*0790*/ 	.word	index@(_ZN5flash32flash_fwd_splitkv_combine_kernelI23Flash_fwd_kernel_traitsILi128ELi64ELi64ELi4ELb0ELb0EN7cutlass6half_tE19Flash_kernel_traitsILi128ELi64ELi64ELi4ES3_EELi4ELi2ELb1EEEvNS_16Flash_fwd_paramsE)
        /*0794*/ 	.word	0x00000000


	//----- nvinfo : EIATTR_REGCOUNT
	.align		4
.L_334:
        /*0798*/ 	.byte	0x04, 0x2f
        /*079a*/ 	.short	(.L_336 - .L_335)
	.align		4
.L_335:
        /*079c*/ 	.word	index@(_ZN5flash32flash_fwd_splitkv_combine_kernelI23Flash_fwd_kernel_traitsILi128ELi64ELi64ELi4ELb0ELb0EN7cutlass6half_tE19Flash_kernel_traitsILi128ELi64ELi64ELi4ES3_EELi4ELi3ELb1EEEvNS_16Flash_fwd_paramsE)
        /*07a0*/ 	.word	0x00000026


	//----- nvinfo : EIATTR_FRAME_SIZE
	.align		4
.L_336:
        /*07a4*/ 	.byte	0x04, 0x11
        /*07a6*/ 	.short	(.L_338 - .L_337)
	.align		4
.L_337:
        /*07a8*/ 	.word	index@($__internal_25_$__cuda_sm20_div_s64)
        /*07ac*/ 	.word	0x00000000


	//----- nvinfo : EIATTR_FRAME_SIZE
	.align		4
.L_338:
        /*07b0*/ 	.byte	0x04, 0x11
        /*07b2*/ 	.short	(.L_340 - .L_339)
	.align		4
.L_339:
        /*07b4*/ 	.word	index@(_ZN5flash32flash_fwd_splitkv_combine_kernelI23Flash_fwd_kernel_traitsILi128ELi64ELi64ELi4ELb0ELb0EN7cutlass6half_tE19Flash_kernel_traitsILi128ELi64ELi64ELi4ES3_EELi4ELi3ELb1EEEvNS_16Flash_fwd_paramsE)
        /*07b8*/ 	.word	0x00000000


	//----- nvinfo : EIATTR_REGCOUNT
	.align		4
.L_340:
        /*07bc*/ 	.byte	0x04, 0x2f
        /*07be*/ 	.short	(.L_342 - .L_341)
	.align		4
.L_341:
        /*07c0*/ 	.word	index@(_ZN5flash32flash_fwd_splitkv_combine_kernelI23Flash_fwd_kernel_traitsILi128ELi64ELi64ELi4ELb0ELb0EN7cutlass6half_tE19Flash_kernel_traitsILi128ELi64ELi64ELi4ES3_EELi4ELi4ELb1EEEvNS_16Flash_fwd_paramsE)
        /*07c4*/ 	.word	0x00000026


	//----- nvinfo : EIATTR_FRAME_SIZE
	.align		4
.L_342:
        /*07c8*/ 	.byte	0x04, 0x11
        /*07ca*/ 	.short	(.L_344 - .L_343)
	.align		4
.L_343:
        /*07cc*/ 	.word	index@($__internal_24_$__cuda_sm20_div_s64)
        /*07d0*/ 	.word	0x00000000


	//----- nvinfo : EIATTR_FRAME_SIZE
	.align		4
.L_344:
        /*07d4*/ 	.byte	0x04, 0x11
        /*07d6*/ 	.short	(.L_346 - .L_345)
	.align		4
.L_345:
        /*07d8*/ 	.word	index@(_ZN5flash32flash_fwd_splitkv_combine_kernelI23Flash_fwd_kernel_traitsILi128ELi64ELi64ELi4ELb0ELb0EN7cutlass6half_tE19Flash_kernel_traitsILi128ELi64ELi64ELi4ES3_EELi4ELi4ELb1EEEvNS_16Flash_fwd_paramsE)
        /*07dc*/ 	.word	0x00000000


	//----- nvinfo : EIATTR_REGCOUNT
	.align		4
.L_346:
        /*07e0*/ 	.byte	0x04, 0x2f
        /*07e2*/ 	.short	(.L_348 - .L_347)
	.align		4
.L_347:
        /*07e4*/ 	.word	index@(_ZN5flash32flash_fwd_splitkv_combine_kernelI23Flash_fwd_kernel_traitsILi128ELi64ELi64ELi4ELb0ELb0EN7cutlass6half_tE19Flash_kernel_traitsILi128ELi64ELi64ELi4ES3_EELi4ELi5ELb1EEEvNS_16Flash_fwd_paramsE)
        /*07e8*/ 	.word	0x00000026


	//----- nvinfo : EIATTR_FRAME_SIZE
	.align		4
.L_348:
        /*07ec*/ 	.byte	0x04, 0x11
        /*07ee*/ 	.short	(.L_350 - .L_349)
	.align		4
.L_349:
        /*07f0*/ 	.word	index@($__internal_23_$__cuda_sm20_div_s64)
        /*07f4*/ 	.word	0x00000000


	//----- nvinfo : EIATTR_FRAME_SIZE
	.align		4
.L_350:
        /*07f8*/ 	.byte	0x04, 0x11
        /*07fa*/ 	.short	(.L_352 - .L_351)
	.align		4
.L_351:
        /*07fc*/ 	.word	index@(_ZN5flash32flash_fwd_splitkv_combine_kernelI23Flash_fwd_kernel_traitsILi128ELi64ELi64ELi4ELb0ELb0EN7cutlass6half_tE19Flash_kernel_traitsILi128ELi64ELi64ELi4ES3_EELi4ELi5ELb1EEEvNS_16Flash_fwd_paramsE)
        /*0800*/ 	.word	0x00000000


	//----- nvinfo : EIATTR_REGCOUNT
	.align		4
.L_352:
        /*0804*/ 	.byte	0x04, 0x2f
        /*0806*/ 	.short	(.L_354 - .L_353)
	.align		4
.L_353:
        /*0808*/ 	.word	index@(_ZN5flash32flash_fwd_splitkv_combine_kernelI23Flash_fwd_kernel_traitsILi128ELi64ELi64ELi4ELb0ELb0EN7cutlass6half_tE19Flash_kernel_traitsILi128ELi64ELi64ELi4ES3_EELi4ELi6ELb1EEEvNS_16Flash_fwd_paramsE)
        /*080c*/ 	.word	0x00000026


	//----- nvinfo : EIATTR_FRAME_SIZE
	.align		4
.L_354:
        /*0810*/ 	.byte	0x04, 0x11
        /*0812*/ 	.short	(.L_356 - .L_355)
	.align		4
.L_355:
        /*0814*/ 	.word	index@($__internal_22_$__cuda_sm20_div_s64)
        /*0818*/ 	.word	0x00000000


	//----- nvinfo : EIATTR_FRAME_SIZE
	.align		4
.L_356:
        /*081c*/ 	.byte	0x04, 0x11
        /*081e*/ 	.short	(.L_358 - .L_357)
	.align		4
.L_357:
        /*0820*/ 	.word	index@(_ZN5flash32flash_fwd_splitkv_combine_kernelI23Flash_fwd_kernel_traitsILi128ELi64ELi64ELi4ELb0ELb0EN7cutlass6half_tE19Flash_kernel_traitsILi128ELi64ELi64ELi4ES3_EELi4ELi6ELb1EEEvNS_16Flash_fwd_paramsE)
        /*0824*/ 	.word	0x00000000


	//----- nvinfo : EIATTR_REGCOUNT
	.align		4
.L_358:
        /*0828*/ 	.byte	0x04, 0x2f
        /*082a*/ 	.short	(.L_360 - .L_359)
	.align		4
.L_359:
        /*082c*/ 	.word	index@(_ZN5flash32flash_fwd_splitkv_combine_kernelI23Flash_fwd_kernel_traitsILi128ELi64ELi64ELi4ELb0ELb0EN7cutlass6half_tE19Flash_kernel_traitsILi128ELi64ELi64ELi4ES3_EELi4ELi7ELb1EEEvNS_16Flash_fwd_paramsE)
        /*0830*/ 	.word	0x0000002c


	//----- nvinfo : EIATTR_FRAME_SIZE
	.align		4
.L_360:
        /*0834*/ 	.byte	0x04, 0x11
        /*0836*/ 	.short	(.L_362 - .L_361)
	.align		4
.L_361:
        /*0838*/ 	.word	index@($__internal_21_$__cuda_sm20_div_s64)
        /*083c*/ 	.word	0x00000000


	//----- nvinfo : EIATTR_FRAME_SIZE
	.align		4
.L_362:
        /*0840*/ 	.byte	0x04, 0x11
        /*0842*/ 	.short	(.L_364 - .L_363)
	.align		4
.L_363:
        /*0844*/ 	.word	index@(_ZN5flash32flash_fwd_splitkv_combine_kernelI23Flash_fwd_kernel_traitsILi128ELi64ELi64ELi4ELb0ELb0EN7cutlass6half_tE19Flash_kernel_traitsILi128ELi64ELi64ELi4ES3_EELi4ELi7ELb1EEEvNS_16Flash_fwd_paramsE)
        /*0848*/ 	.word	0x00000000


	//----- nvinfo : EIATTR_REGCOUNT
	.align		4
.L_364:
        /*084c*/ 	.byte	0x04, 0x2f
        /*084e*/ 	.short	(.L_366 - .L_365)
	.align		4
.L_365:
        /*0850*/ 	.word	index@(_ZN5flash32flash_fwd_splitkv_combine_kernelI23Flash_fwd_kernel_traitsILi128ELi64ELi64ELi4ELb0ELb0EN7cutlass6half_tE19Flash_kernel_traitsILi128ELi64ELi64ELi4ES3_EELi4ELi1ELb0EEEvNS_16Flash_fwd_paramsE)
        /*0854*/ 	.word	0x00000028


	//----- nvinfo : EIATTR_FRAME_SIZE
	.align		4
.L_366:
        /*0858*/ 	.byte	0x04, 0x11
        /*085a*/ 	.short	(.L_368 - .L_367)
	.align		4
.L_367:
        /*085c*/ 	.word	index@($__internal_20_$__cuda_sm20_div_s64)
        /*0860*/ 	.word	0x00000000


	//----- nvinfo : EIATTR_FRAME_SIZE
	.align		4
.L_368:
        /*0864*/ 	.byte	0x04, 0x11
        /*0866*/ 	.short	(.L_370 - .L_369)
	.align		4
.L_369:
        /*0868*/ 	.word	index@(_ZN5flash32flash_fwd_splitkv_combine_kernelI23Flash_fwd_kernel_traitsILi128ELi64ELi64ELi4ELb0ELb0EN7cutlass6half_tE19Flash_kernel_traitsILi128ELi64ELi64ELi4ES3_EELi4ELi1ELb0EEEvNS_16Flash_fwd_paramsE)
        /*086c*/ 	.word	0x00000000


	//----- nvinfo : EIATTR_REGCOUNT
	.align		4
.L_370:
        /*0870*/ 	.byte	0x04, 0x2f
        /*0872*/ 	.short	(.L_372 - .L_371)
	.align		4
.L_371:
        /*0874*/ 	.word	index@(_ZN5flash32flash_fwd_splitkv_combine_kernelI23Flash_fwd_kernel_traitsILi128ELi64ELi64ELi4ELb0ELb0EN7cutlass6half_tE19Flash_kernel_traitsILi128ELi64ELi64ELi4ES3_EELi4ELi2ELb0EEEvNS_16Flash_fwd_paramsE)
        /*0878*/ 	.word	0x00000026


	//----- nvinfo : EIATTR_FRAME_SIZE
	.align		4
.L_372:
        /*087c*/ 	.byte	0x04, 0x11
        /*087e*/ 	.short	(.L_374 - .L_373)
	.align		4
.L_373:
        /*0880*/ 	.word	index@($__internal_19_$__cuda_sm20_div_s64)
        /*0884*/ 	.word	0x00000000


	//----- nvinfo : EIATTR_FRAME_SIZE
	.align		4
.L_374:
        /*0888*/ 	.byte	0x04, 0x11
        /*088a*/ 	.short	(.L_376 - .L_375)
	.align		4
.L_375:
        /*088c*/ 	.word	index@(_ZN5flash32flash_fwd_splitkv_combine_kernelI23Flash_fwd_kernel_traitsILi128ELi64ELi64ELi4ELb0ELb0EN7cutlass6half_tE19Flash_kernel_traitsILi128ELi64ELi64ELi4ES3_EELi4ELi2ELb0EEEvNS_16Flash_fwd_paramsE)
        /*0890*/ 	.word	0x00000000


	//----- nvinfo : EIATTR_REGCOUNT
	.align		4
.L_376:
        /*0894*/ 	.byte	0x04, 0x2f
        /*0896*/ 	.short	(.L_378 - .L_377)
	.align		4
.L_377:
        /*0898*/ 	.word	index@(_ZN5flash32flash_fwd_splitkv_combine_kernelI23Flash_fwd_kernel_traitsILi128ELi64ELi64ELi4ELb0ELb0EN7cutlass6half_tE19Flash_kernel_traitsILi128ELi64ELi64ELi4ES3_EELi4ELi3ELb0EEEvNS_16Flash_fwd_paramsE)
        /*089c*/ 	.word	0x00000028


	//----- nvinfo : EIATTR_FRAME_SIZE
	.align		4
.L_378:
        /*08a0*/ 	.byte	0x04, 0x11
        /*08a2*/ 	.short	(.L_380 - .L_379)
	.align		4
.L_379:
        /*08a4*/ 	.word	index@($__internal_18_$__cuda_sm20_div_s64)
        /*08a8*/ 	.word	0x00000000


	//----- nvinfo : EIATTR_FRAME_SIZE
	.align		4
.L_380:
        /*08ac*/ 	.byte	0x04, 0x11
        /*08ae*/ 	.short	(.L_382 - .L_381)
	.align		4
.L_381:
        /*08b0*/ 	.word	index@(_ZN5flash32flash_fwd_splitkv_combine_kernelI23Flash_fwd_kernel_traitsILi128ELi64ELi64ELi4ELb0ELb0EN7cutlass6half_tE19Flash_kernel_traitsILi128ELi64ELi64ELi4ES3_EELi4ELi3ELb0EEEvNS_16Flash_fwd_paramsE)
        /*08b4*/ 	.word	0x00000000


	//----- nvinfo : EIATTR_REGCOUNT
	.align		4
.L_382:
        /*08b8*/ 	.byte	0x04, 0x2f
        /*08ba*/ 	.short	(.L_384 - .L_383)
	.align		4
.L_383:
        /*08bc*/ 	.word	index@(_ZN5flash32flash_fwd_splitkv_combine_kernelI23Flash_fwd_kernel_traitsILi128ELi64ELi64ELi4ELb0ELb0EN7cutlass6half_tE19Flash_kernel_traitsILi128ELi64ELi64ELi4ES3_EELi4ELi4ELb0EEEvNS_16Flash_fwd_paramsE)
        /*08c0*/ 	.word	0x00000028


	//----- nvinfo : EIATTR_FRAME_SIZE
	.align		4
.L_384:
        /*08c4*/ 	.byte	0x04, 0x11
        /*08c6*/ 	.short	(.L_386 - .L_385)
	.align		4
.L_385:
        /*08c8*/ 	.word	index@($__internal_17_$__cuda_sm20_div_s64)
        /*08cc*/ 	.word	0x00000000


	//----- nvinfo : EIATTR_FRAME_SIZE
	.align		4
.L_386:
        /*08d0*/ 	.byte	0x04, 0x11
        /*08d2*/ 	.short	(.L_388 - .L_387)
	.align		4
.L_387:
        /*08d4*/ 	.word	index@(_ZN5flash32flash_fwd_splitkv_combine_kernelI23Flash_fwd_kernel_traitsILi128ELi64ELi64ELi4ELb0ELb0EN7cutlass6half_tE19Flash_kernel_traitsILi128ELi64ELi64ELi4ES3_EELi4ELi4ELb0EEEvNS_16Flash_fwd_paramsE)
        /*08d8*/ 	.word	0x00000000


	//----- nvinfo : EIATTR_REGCOUNT
	.align		4
.L_388:
        /*08dc*/ 	.byte	0x04, 0x2f
        /*08de*/ 	.short	(.L_390 - .L_389)
	.align		4
.L_389:
        /*08e0*/ 	.word	index@(_ZN5flash32flash_fwd_splitkv_combine_kernelI23Flash_fwd_kernel_traitsILi128ELi64ELi64ELi4ELb0ELb0EN7cutlass6half_tE19Flash_kernel_traitsILi128ELi64ELi64ELi4ES3_EELi4ELi5ELb0EEEvNS_16Flash_fwd_paramsE)
        /*08e4*/ 	.word	0x00000028


	//----- nvinfo : EIATTR_FRAME_SIZE
	.align		4
.L_390:
        /*08e8*/ 	.byte	0x04, 0x11
        /*08ea*/ 	.short	(.L_392 - .L_391)
	.align		4
.L_391:
        /*08ec*/ 	.word	index@($__internal_16_$__cuda_sm20_div_s64)
        /*08f0*/ 	.word	0x00000000


	//----- nvinfo : EIATTR_FRAME_SIZE
	.align		4
.L_392:
        /*08f4*/ 	.byte	0x04, 0x11
        /*08f6*/ 	.short	(.L_394 - .L_393)
	.align		4
.L_393:
        /*08f8*/ 	.word	index@(_ZN5flash32flash_fwd_splitkv_combine_kernelI23Flash_fwd_kernel_traitsILi128ELi64ELi64ELi4ELb0ELb0EN7cutlass6half_tE19Flash_kernel_traitsILi128ELi64ELi64ELi4ES3_EELi4ELi5ELb0EEEvNS_16Flash_fwd_paramsE)
        /*08fc*/ 	.word	0x00000000


	//----- nvinfo : EIATTR_REGCOUNT
	.align		4
.L_394:
        /*0900*/ 	.byte	0x04, 0x2f
        /*0902*/ 	.short	(.L_396 - .L_395)
	.align		4
.L_395:
        /*0904*/ 	.word	index@(_ZN5flash32flash_fwd_splitkv_combine_kernelI23Flash_fwd_kernel_traitsILi128ELi64ELi64ELi4ELb0ELb0EN7cutlass6half_tE19Flash_kernel_traitsILi128ELi64ELi64ELi4ES3_EELi4ELi6ELb0EEEvNS_16Flash_fwd_paramsE)
        /*0908*/ 	.word	0x00000028


	//----- nvinfo : EIATTR_FRAME_SIZE
	.align		4
.L_396:
        /*090c*/ 	.byte	0x04, 0x11
        /*090e*/ 	.short	(.L_398 - .L_397)
	.align		4
.L_397:
        /*0910*/ 	.word	index@($__internal_15_$__cuda_sm20_div_s64)
        /*0914*/ 	.word	0x00000000


	//----- nvinfo : EIATTR_FRAME_SIZE
	.align		4
.L_398:
        /*0918*/ 	.byte	0x04, 0x11
        /*091a*/ 	.short	(.L_400 - .L_399)
	.align		4
.L_399:
        /*091c*/ 	.word	index@(_ZN5flash32flash_fwd_splitkv_combine_kernelI23Flash_fwd_kernel_traitsILi128ELi64ELi64ELi4ELb0ELb0EN7cutlass6half_tE19Flash_kernel_traitsILi128ELi64ELi64ELi4ES3_EELi4ELi6ELb0EEEvNS_16Flash_fwd_paramsE)
        /*0920*/ 	.word	0x00000000


	//----- nvinfo : EIATTR_REGCOUNT
	.align		4
.L_400:
        /*0924*/ 	.byte	0x04, 0x2f
        /*0926*/ 	.short	(.L_402 - .L_401)
	.align		4
.L_401:
        /*0928*/ 	.word	index@(_ZN5flash32flash_fwd_splitkv_combine_kernelI23Flash_fwd_kernel_traitsILi128ELi64ELi64ELi4ELb0ELb0EN7cutlass6half_tE19Flash_kernel_traitsILi128ELi64ELi64ELi4ES3_EELi4ELi7ELb0EEEvNS_16Flash_fwd_paramsE)
        /*092c*/ 	.word	0x0000002a


	//----- nvinfo : EIATTR_FRAME_SIZE
	.align		4
.L_402:
        /*0930*/ 	.byte	0x04, 0x11
        /*0932*/ 	.short	(.L_404 - .L_403)
	.align		4
.L_403:
        /*0934*/ 	.word	index@($__internal_14_$__cuda_sm20_div_s64)
        /*0938*/ 	.word	0x00000000


	//----- nvinfo : EIATTR_FRAME_SIZE
	.align		4
.L_404:
        /*093c*/ 	.byte	0x04, 0x11
        /*093e*/ 	.short	(.L_406 - .L_405)
	.align		4
.L_405:
        /*0940*/ 	.word	index@(_ZN5flash32flash_fwd_splitkv_combine_kernelI23Flash_fwd_kernel_traitsILi128ELi64ELi64ELi4ELb0ELb0EN7cutlass6half_tE19Flash_kernel_traitsILi128ELi64ELi64ELi4ES3_EELi4ELi7ELb0EEEvNS_16Flash_fwd_paramsE)
        /*0944*/ 	.word	0x00000000


	//----- nvinfo : EIATTR_REGCOUNT
	.align		4
.L_406:
        /*0948*/ 	.byte	0x04, 0x2f
        /*094a*/ 	.short	(.L_408 - .L_407)
	.align		4
.L_407:
        /*094c*/ 	.word	index@(_ZN5flash24flash_fwd_splitkv_kernelI23Flash_fwd_kernel_traitsILi128ELi64ELi128ELi4ELb0ELb0EN7cutlass6half_tE19Flash_kernel_traitsILi128ELi64ELi128ELi4ES3_EELb0ELb1ELb1ELb0ELb0ELb1ELb1ELb1EEEvNS_16Flash_fwd_paramsE)
        /*0950*/ 	.word	0x000000ff


	//----- nvinfo : EIATTR_FRAME_SIZE
	.align		4
.L_408:
        /*0954*/ 	.byte	0x04, 0x11
        /*0956*/ 	.short	(.L_410 - .L_409)
	.align		4
.L_409:
        /*0958*/ 	.word	index@($_ZN5flash24flash_fwd_splitkv_kernelI23Flash_fwd_kernel_traitsILi128ELi64ELi128ELi4ELb0ELb0EN7cutlass6half_tE19Flash_kernel_traitsILi128ELi64ELi128ELi4ES3_EELb0ELb1ELb1ELb0ELb0ELb1ELb1ELb1EEEvNS_16Flash_fwd_paramsE$_ZN5flash30compute_attn_1rowblock_splitkvI23Flash_fwd_kernel_traitsILi128ELi64ELi128ELi4ELb0ELb0EN7cutlass6half_tE19Flash_kernel_traitsILi128ELi64ELi128ELi4ES3_EELb0ELb1ELb1ELb0ELb0ELb1ELb1ELb1ENS_16Flash_fwd_paramsEEEvRKT8_iiiii)
        /*095c*/ 	.word	0x00000000


	//----- nvinfo : EIATTR_FRAME_SIZE
	.align		4
.L_410:
        /*0960*/ 	.byte	0x04, 0x11
        /*0962*/ 	.short	(.L_412 - .L_411)
	.align		4
.L_411:
        /*0964*/ 	.word	index@(_ZN5flash24flash_fwd_splitkv_kernelI23Flash_fwd_kernel_traitsILi128ELi64ELi128ELi4ELb0ELb0EN7cutlass6half_tE19Flash_kernel_traitsILi128ELi64ELi128ELi4ES3_EELb0ELb1ELb1ELb0ELb0ELb1ELb1ELb1EEEvNS_16Flash_fwd_paramsE)
        /*0968*/ 	.word	0x00000000


	//----- nvinfo : EIATTR_REGCOUNT
	.align		4
.L_412:
        /*096c*/ 	.byte	0x04, 0x2f
        /*096e*/ 	.short	(.L_414 - .L_413)
	.align		4
.L_413:
        /*0970*/ 	.word	index@(_ZN5flash24flash_fwd_splitkv_kernelI23Flash_fwd_kernel_traitsILi128ELi64ELi128ELi4ELb0ELb0EN7cutlass6half_tE19Flash_kernel_traitsILi128ELi64ELi128ELi4ES3_EELb0ELb1ELb1ELb0ELb0ELb0ELb1ELb1EEEvNS_16Flash_fwd_paramsE)
        /*0974*/ 	.word	0x000000ff


	//----- nvinfo : EIATTR_FRAME_SIZE
	.align		4
.L_414:
        /*0978*/ 	.byte	0x04, 0x11
        /*097a*/ 	.short	(.L_416 - .L_415)
	.align		4
.L_415:
        /*097c*/ 	.word	index@($_ZN5flash24flash_fwd_splitkv_kernelI23Flash_fwd_kernel_traitsILi128ELi64ELi128ELi4ELb0ELb0EN7cutlass6half_tE19Flash_kernel_traitsILi128ELi64ELi128ELi4ES3_EELb0ELb1ELb1ELb0ELb0ELb0ELb1ELb1EEEvNS_16Flash_fwd_paramsE$_ZN5flash30compute_attn_1rowblock_splitkvI23Flash_fwd_kernel_traitsILi128ELi64ELi128ELi4ELb0ELb0EN7cutlass6half_tE19Flash_kernel_traitsILi128ELi64ELi128ELi4ES3_EELb0ELb1ELb1ELb0ELb0ELb0ELb1ELb1ENS_16Flash_fwd_paramsEEEvRKT8_iiiii)
        /*0980*/ 	.word	0x00000000


	//----- nvinfo : EIATTR_FRAME_SIZE
	.align		4
.L_416:
        /*0984*/ 	.byte	0x04, 0x11
        /*0986*/ 	.short	(.L_418 - .L_417)
	.align		4
.L_417:
        /*0988*/ 	.word	index@(_ZN5flash24flash_fwd_splitkv_kernelI23Flash_fwd_kernel_traitsILi128ELi64ELi128ELi4ELb0ELb0EN7cutlass6half_tE19Flash_kernel_traitsILi128ELi64ELi128ELi4ES3_EELb0ELb1ELb1ELb0ELb0ELb0ELb1ELb1EEEvNS_16Flash_fwd_paramsE)
        /*098c*/ 	.word	0x00000000


	//----- nvinfo : EIATTR_REGCOUNT
	.align		4
.L_418:
        /*0990*/ 	.byte	0x04, 0x2f
        /*0992*/ 	.short	(.L_420 - .L_419)
	.align		4
.L_419:
        /*0994*/ 	.word	index@(_ZN5flash24flash_fwd_splitkv_kernelI23Flash_fwd_kernel_traitsILi128ELi64ELi128ELi4ELb0ELb0EN7cutlass6half_tE19Flash_kernel_traitsILi128ELi64ELi128ELi4ES3_EELb0ELb1ELb0ELb0ELb1ELb1ELb1ELb1EEEvNS_16Flash_fwd_paramsE)
        /*0998*/ 	.word	0x000000ff


	//----- nvinfo : EIATTR_FRAME_SIZE
	.align		4
.L_420:
        /*099c*/ 	.byte	0x04, 0x11
        /*099e*/ 	.short	(.L_422 - .L_421)
	.align		4
.L_421:
        /*09a0*/ 	.word	index@($_ZN5flash24flash_fwd_splitkv_kernelI23Flash_fwd_kernel_traitsILi128ELi64ELi128ELi4ELb0ELb0EN7cutlass6half_tE19Flash_kernel_traitsILi128ELi64ELi128ELi4ES3_EELb0ELb1ELb0ELb0ELb1ELb1ELb1ELb1EEEvNS_16Flash_fwd_paramsE$_ZN5flash30compute_attn_1rowblock_splitkvI23Flash_fwd_kernel_traitsILi128ELi64ELi128ELi4ELb0ELb0EN7cutlass6half_tE19Flash_kernel_traitsILi128ELi64ELi128ELi4ES3_EELb0ELb1ELb0ELb0ELb1ELb1ELb1ELb1ENS_16Flash_fwd_paramsEEEvRKT8_iiiii)
        /*09a4*/ 	.word	0x00000000


	//----- nvinfo : EIATTR_FRAME_SIZE
	.align		4
.L_422:
        /*09a8*/ 	.byte	0x04, 0x11
        /*09aa*/ 	.short	(.L_424 - .L_423)
	.align		4
.L_423:
        /*09ac*/ 	.word	index@(_ZN5flash24flash_fwd_splitkv_kernelI23Flash_fwd_kernel_traitsILi128ELi64ELi128ELi4ELb0ELb0EN7cutlass6half_tE19Flash_kernel_traitsILi128ELi64ELi128ELi4ES3_EELb0ELb1ELb0ELb0ELb1ELb1ELb1ELb1EEEvNS_16Flash_fwd_paramsE)
        /*09b0*/ 	.word	0x00000000


	//----- nvinfo : EIATTR_REGCOUNT
	.align		4
.L_424:
        /*09b4*/ 	.byte	0x04, 0x2f
        /*09b6*/ 	.short	(.L_426 - .L_425)
	.align		4
.L_425:
        /*09b8*/ 	.word	index@(_ZN5flash24flash_fwd_splitkv_kernelI23Flash_fwd_kernel_traitsILi128ELi64ELi128ELi4ELb0ELb0EN7cutlass6half_tE19Flash_kernel_traitsILi128ELi64ELi128ELi4ES3_EELb0ELb1ELb0ELb0ELb1ELb0ELb1ELb1EEEvNS_16Flash_fwd_paramsE)
        /*09bc*/ 	.word	0x000000ff


	//----- nvinfo : EIATTR_FRAME_SIZE
	.align		4
.L_426:
        /*09c0*/ 	.byte	0x04, 0x11
        /*09c2*/ 	.short	(.L_428 - .L_427)
	.align		4
.L_427:
        /*09c4*/ 	.word	index@($_ZN5flash24flash_fwd_splitkv_kernelI23Flash_fwd_kernel_traitsILi128ELi64ELi128ELi4ELb0ELb0EN7cutlass6half_tE19Flash_kernel_traitsILi128ELi64ELi128ELi4ES3_EELb0ELb1ELb0ELb0ELb1ELb0ELb1ELb1EEEvNS_16Flash_fwd_paramsE$_ZN5flash30compute_attn_1rowblock_splitkvI23Flash_fwd_kernel_traitsILi128ELi64ELi128ELi4ELb0ELb0EN7cutlass6half_tE19Flash_kernel_traitsILi128ELi64ELi128ELi4ES3_EELb0ELb1ELb0ELb0ELb1ELb0ELb1ELb1ENS_16Flash_fwd_paramsEEEvRKT8_iiiii)
        /*09c8*/ 	.word	0x00000000


	//----- nvinfo : EIATTR_FRAME_SIZE
	.align		4
.L_428:
        /*09cc*/ 	.byte	0x04, 0x11
        /*09ce*/ 	.short	(.L_430 - .L_429)
	.align		4
.L_429:
        /*09d0*/ 	.word	index@(_ZN5flash24flash_fwd_splitkv_kernelI23Flash_fwd_kernel_traitsILi128ELi64ELi128ELi4ELb0ELb0EN7cutlass6half_tE19Flash_kernel_traitsILi128ELi64ELi128ELi4ES3_EELb0ELb1ELb0ELb0ELb1ELb0ELb1ELb1EEEvNS_16Flash_fwd_paramsE)
        /*09d4*/ 	.word	0x00000000


	//----- nvinfo : EIATTR_REGCOUNT
	.align		4
.L_430:
        /*09d8*/ 	.byte	0x04, 0x2f
        /*09da*/ 	.short	(.L_432 - .L_431)
	.align		4
.L_431:
        /*09dc*/ 	.word	index@(_ZN5flash24flash_fwd_splitkv_kernelI23Flash_fwd_kernel_traitsILi128ELi64ELi128ELi4ELb0ELb0EN7cutlass6half_tE19Flash_kernel_traitsILi128ELi64ELi128ELi4ES3_EELb0ELb1ELb1ELb0ELb0ELb1ELb1ELb0EEEvNS_16Flash_fwd_paramsE)
        /*09e0*/ 	.word	0x000000ff


	//----- nvinfo : EIATTR_FRAME_SIZE
	.align		4
.L_432:
        /*09e4*/ 	.byte	0x04, 0x11
        /*09e6*/ 	.short	(.L_434 - .L_433)
	.align		4
.L_433:
        /*09e8*/ 	.word	index@($_ZN5flash24flash_fwd_splitkv_kernelI23Flash_fwd_kernel_traitsILi128ELi64ELi128ELi4ELb0ELb0EN7cutlass6half_tE19Flash_kernel_traitsILi128ELi64ELi128ELi4ES3_EELb0ELb1ELb1ELb0ELb0ELb1ELb1ELb0EEEvNS_16Flash_fwd_paramsE$_ZN5flash30compute_attn_1rowblock_splitkvI23Flash_fwd_kernel_traitsILi128ELi64ELi128ELi4ELb0ELb0EN7cutlass6half_tE19Flash_kernel_traitsILi128ELi64ELi128ELi4ES3_EELb0ELb1ELb1ELb0ELb0ELb1ELb1ELb0ENS_16Flash_fwd_paramsEEEvRKT8_iiiii)
        /*09ec*/ 	.word	0x00000000


	//----- nvinfo : EIATTR_FRAME_SIZE
	.align		4
.L_434:
        /*09f0*/ 	.byte	0x04, 0x11
        /*09f2*/ 	.short	(.L_436 - .L_435)
	.align		4
.L_435:
        /*09f4*/ 	.word	index@(_ZN5flash24flash_fwd_splitkv_kernelI23Flash_fwd_kernel_traitsILi128ELi64ELi128ELi4ELb0ELb0EN7cutlass6half_tE19Flash_kernel_traitsILi128ELi64ELi128ELi4ES3_EELb0ELb1ELb1ELb0ELb0ELb1ELb1ELb0EEEvNS_16Flash_fwd_paramsE)
        /*09f8*/ 	.word	0x00000000


	//----- nvinfo : EIATTR_REGCOUNT
	.align		4
.L_436:
        /*09fc*/ 	.byte	0x04, 0x2f
        /*09fe*/ 	.short	(.L_438 - .L_437)
	.align		4
.L_437:
        /*0a00*/ 	.word	index@(_ZN5flash24flash_fwd_splitkv_kernelI23Flash_fwd_kernel_traitsILi128ELi64ELi128ELi4ELb0ELb0EN7cutlass6half_tE19Flash_kernel_traitsILi128ELi64ELi128ELi4ES3_EELb0ELb1ELb1ELb0ELb0ELb0ELb1ELb0EEEvNS_16Flash_fwd_paramsE)
        /*0a04*/ 	.word	0x000000ff


	//----- nvinfo : EIATTR_FRAME_SIZE
	.align		4
.L_438:
        /*0a08*/ 	.byte	0x04, 0x11
        /*0a0a*/ 	.short	(.L_440 - .L_439)
	.align		4
.L_439:
        /*0a0c*/ 	.word	index@($_ZN5flash24flash_fwd_splitkv_kernelI23Flash_fwd_kernel_traitsILi128ELi64ELi128ELi4ELb0ELb0EN7cutlass6half_tE19Flash_kernel_traitsILi128ELi64ELi128ELi4ES3_EELb0ELb1ELb1ELb0ELb0ELb0ELb1ELb0EEEvNS_16Flash_fwd_paramsE$_ZN5flash30compute_attn_1rowblock_splitkvI23Flash_fwd_kernel_traitsILi128ELi64ELi128ELi4ELb0ELb0EN7cutlass6half_tE19Flash_kernel_traitsILi128ELi64ELi128ELi4ES3_EELb0ELb1ELb1ELb0ELb0ELb0ELb1ELb0ENS_16Flash_fwd_paramsEEEvRKT8_iiiii)
        /*0a10*/ 	.word	0x00000000


	//----- nvinfo : EIATTR_FRAME_SIZE
	.align		4
.L_440:
        /*0a14*/ 	.byte	0x04, 0x11
        /*0a16*/ 	.short	(.L_442 - .L_441)
	.align		4
.L_441:
        /*0a18*/ 	.word	index@(_ZN5flash24flash_fwd_splitkv_kernelI23Flash_fwd_kernel_traitsILi128ELi64ELi128ELi4ELb0ELb0EN7cutlass6half_tE19Flash_kernel_traitsILi128ELi64ELi128ELi4ES3_EELb0ELb1ELb1ELb0ELb0ELb0ELb1ELb0EEEvNS_16Flash_fwd_paramsE)
        /*0a1c*/ 	.word	0x00000000


	//----- nvinfo : EIATTR_REGCOUNT
	.align		4
.L_442:
        /*0a20*/ 	.byte	0x04, 0x2f
        /*0a22*/ 	.short	(.L_444 - .L_443)
	.align		4
.L_443:
        /*0a24*/ 	.word	index@(_ZN5flash24flash_fwd_splitkv_kernelI23Flash_fwd_kernel_traitsILi128ELi64ELi128ELi4ELb0ELb0EN7cutlass6half_tE19Flash_kernel_traitsILi128ELi64ELi128ELi4ES3_EELb0ELb1ELb0ELb0ELb1ELb1ELb1ELb0EEEvNS_16Flash_fwd_paramsE)
        /*0a28*/ 	.word	0x000000ff


	//----- nvinfo : EIATTR_FRAME_SIZE
	.align		4
.L_444:
        /*0a2c*/ 	.byte	0x04, 0x11
        /*0a2e*/ 	.short	(.L_446 - .L_445)
	.align		4
.L_445:
        /*0a30*/ 	.word	index@($_ZN5flash24flash_fwd_splitkv_kernelI23Flash_fwd_kernel_traitsILi128ELi64ELi128ELi4ELb0ELb0EN7cutlass6half_tE19Flash_kernel_traitsILi128ELi64ELi128ELi4ES3_EELb0ELb1ELb0ELb0ELb1ELb1ELb1ELb0EEEvNS_16Flash_fwd_paramsE$_ZN5flash30compute_attn_1rowblock_splitkvI23Flash_fwd_kernel_traitsILi128ELi64ELi128ELi4ELb0ELb0EN7cutlass6half_tE19Flash_kernel_traitsILi128ELi64ELi128ELi4ES3_EELb0ELb1ELb0ELb0ELb1ELb1ELb1ELb0ENS_16Flash_fwd_paramsEEEvRKT8_iiiii)
        /*0a34*/ 	.word	0x00000000


	//----- nvinfo : EIATTR_FRAME_SIZE
	.align		4
.L_446:
        /*0a38*/ 	.byte	0x04, 0x11
        /*0a3a*/ 	.short	(.L_448 - .L_447)
	.align		4
.L_447:
        /*0a3c*/ 	.word	index@(_ZN5flash24flash_fwd_splitkv_kernelI23Flash_fwd_kernel_traitsILi128ELi64ELi128ELi4ELb0ELb0EN7cutlass6half_tE19Flash_kernel_traitsILi128ELi64ELi128ELi4ES3_EELb0ELb1ELb0ELb0ELb1ELb1ELb1ELb0EEEvNS_16Flash_fwd_paramsE)
        /*0a40*/ 	.word	0x00000000


	//----- nvinfo : EIATTR_REGCOUNT
	.align		4
.L_448:
        /*0a44*/ 	.byte	0x04, 0x2f
        /*0a46*/ 	.short	(.L_450 - .L_449)
	.align		4
.L_449:
        /*0a48*/ 	.word	index@(_ZN5flash24flash_fwd_splitkv_kernelI23Flash_fwd_kernel_traitsILi128ELi64ELi128ELi4ELb0ELb0EN7cutlass6half_tE19Flash_kernel_traitsILi128ELi64ELi128ELi4ES3_EELb0ELb1ELb0ELb0ELb1ELb0ELb1ELb0EEEvNS_16Flash_fwd_paramsE)
        /*0a4c*/ 	.word	0x000000ff


	//----- nvinfo : EIATTR_FRAME_SIZE
	.align		4
.L_450:
        /*0a50*/ 	.byte	0x04, 0x11
        /*0a52*/ 	.short	(.L_452 - .L_451)
	.align		4
.L_451:
        /*0a54*/ 	.word	index@($_ZN5flash24flash_fwd_splitkv_kernelI23Flash_fwd_kernel_traitsILi128ELi64ELi128ELi4ELb0ELb0EN7cutlass6half_tE19Flash_kernel_traitsILi128ELi64ELi128ELi4ES3_EELb0ELb1ELb0ELb0ELb1ELb0ELb1ELb0EEEvNS_16Flash_fwd_paramsE$_ZN5flash30compute_attn_1rowblock_splitkvI23Flash_fwd_kernel_traitsILi128ELi64ELi128ELi4ELb0ELb0EN7cutlass6half_tE19Flash_kernel_traitsILi128ELi64ELi128ELi4ES3_EELb0ELb1ELb0ELb0ELb1ELb0ELb1ELb0ENS_16Flash_fwd_paramsEEEvRKT8_iiiii)
        /*0a58*/ 	.word	0x00000000


	//----- nvinfo : EIATTR_FRAME_SIZE
	.align		4
.L_452:
        /*0a5c*/ 	.byte	0x04, 0x11
        /*0a5e*/ 	.short	(.L_454 - .L_453)
	.align		4
.L_453:
        /*0a60*/ 	.word	index@(_ZN5flash24flash_fwd_splitkv_kernelI23Flash_fwd_kernel_traitsILi128ELi64ELi128ELi4ELb0ELb0EN7cutlass6half_tE19Flash_kernel_traitsILi128ELi64ELi128ELi4ES3_EELb0ELb1ELb0ELb0ELb1ELb0ELb1ELb0EEEvNS_16Flash_fwd_paramsE)
        /*0a64*/ 	.word	0x00000000


	//----- nvinfo : EIATTR_REGCOUNT
	.align		4
.L_454:
        /*0a68*/ 	.byte	0x04, 0x2f
        /*0a6a*/ 	.short	(.L_456 - .L_455)
	.align		4
.L_455:
        /*0a6c*/ 	.word	index@(_ZN5flash24flash_fwd_splitkv_kernelI23Flash_fwd_kernel_traitsILi128ELi64ELi128ELi4ELb0ELb0EN7cutlass6half_tE19Flash_kernel_traitsILi128ELi64ELi128ELi4ES3_EELb0ELb1ELb1ELb0ELb0ELb1ELb0ELb1EEEvNS_16Flash_fwd_paramsE)
        /*0a70*/ 	.word	0x000000ff


	//----- nvinfo : EIATTR_FRAME_SIZE
	.align		4
.L_456:
        /*0a74*/ 	.byte	0x04, 0x11
        /*0a76*/ 	.short	(.L_458 - .L_457)
	.align		4
.L_457:
        /*0a78*/ 	.word	index@($_ZN5flash24flash_fwd_splitkv_kernelI23Flash_fwd_kernel_traitsILi128ELi64ELi128ELi4ELb0ELb0EN7cutlass6half_tE19Flash_kernel_traitsILi128ELi64ELi128ELi4ES3_EELb0ELb1ELb1ELb0ELb0ELb1ELb0ELb1EEEvNS_16Flash_fwd_paramsE$_ZN5flash30compute_attn_1rowblock_splitkvI23Flash_fwd_kernel_traitsILi128ELi64ELi128ELi4ELb0ELb0EN7cutlass6half_tE19Flash_kernel_traitsILi128ELi64ELi128ELi4ES3_EELb0ELb1ELb1ELb0ELb0ELb1ELb0ELb1ENS_16Flash_fwd_paramsEEEvRKT8_iiiii)
        /*0a7c*/ 	.word	0x00000000


	//----- nvinfo : EIATTR_FRAME_SIZE
	.align		4
.L_458:
        /*0a80*/ 	.byte	0x04, 0x11
        /*0a82*/ 	.short	(.L_460 - .L_459)
	.align		4
.L_459:
        /*0a84*/ 	.word	index@(_ZN5flash24flash_fwd_splitkv_kernelI23Flash_fwd_kernel_traitsILi128ELi64ELi128ELi4ELb0ELb0EN7cutlass6half_tE19Flash_kernel_traitsILi128ELi64ELi128ELi4ES3_EELb0ELb1ELb1ELb0ELb0ELb1ELb0ELb1EEEvNS_16Flash_fwd_paramsE)
        /*0a88*/ 	.word	0x00000000


	//----- nvinfo : EIATTR_REGCOUNT
	.align		4
.L_460:
        /*0a8c*/ 	.byte	0x04, 0x2f
        /*0a8e*/ 	.short	(.L_462 - .L_461)
	.align		4
.L_461:
        /*0a90*/ 	.word	index@(_ZN5flash24flash_fwd_splitkv_kernelI23Flash_fwd_kernel_traitsILi128ELi64ELi128ELi4ELb0ELb0EN7cutlass6half_tE19Flash_kernel_traitsILi128ELi64ELi128ELi4ES3_EELb0ELb1ELb1ELb0ELb0ELb0ELb0ELb1EEEvNS_16Flash_fwd_paramsE)
        /*0a94*/ 	.word	0x000000ff


	//----- nvinfo : EIATTR_FRAME_SIZE
	.align		4
.L_462:
        /*0a98*/ 	.byte	0x04, 0x11
        /*0a9a*/ 	.short	(.L_464 - .L_463)
	.align		4
.L_463:
        /*0a9c*/ 	.word	index@($_ZN5flash24flash_fwd_splitkv_kernelI23Flash_fwd_kernel_traitsILi128ELi64ELi128ELi4ELb0ELb0EN7cutlass6half_tE19Flash_kernel_traitsILi128ELi64ELi128ELi4ES3_EELb0ELb1ELb1ELb0ELb0ELb0ELb0ELb1EEEvNS_16Flash_fwd_paramsE$_ZN5flash30compute_attn_1rowblock_splitkvI23Flash_fwd_kernel_traitsILi128ELi64ELi128ELi4ELb0ELb0EN7cutlass6half_tE19Flash_kernel_traitsILi128ELi64ELi128ELi4ES3_EELb0ELb1ELb1ELb0ELb0ELb0ELb0ELb1ENS_16Flash_fwd_paramsEEEvRKT8_iiiii)
        /*0aa0*/ 	.word	0x00000000


	//----- nvinfo : EIATTR_FRAME_SIZE
	.align		4
.L_464:
        /*0aa4*/ 	.byte	0x04, 0x11
        /*0aa6*/ 	.short	(.L_466 - .L_465)
	.align		4
.L_465:
        /*0aa8*/ 	.word	index@(_ZN5flash24flash_fwd_splitkv_kernelI23Flash_fwd_kernel_traitsILi128ELi64ELi128ELi4ELb0ELb0EN7cutlass6half_tE19Flash_kernel_traitsILi128ELi64ELi128ELi4ES3_EELb0ELb1ELb1ELb0ELb0ELb0ELb0ELb1EEEvNS_16Flash_fwd_paramsE)
        /*0aac*/ 	.word	0x00000000


	//----- nvinfo : EIATTR_REGCOUNT
	.align		4
.L_466:
        /*0ab0*/ 	.byte	0x04, 0x2f
        /*0ab2*/ 	.short	(.L_468 - .L_467)
	.align		4
.L_467:
        /*0ab4*/ 	.word	index@(_ZN5flash24flash_fwd_splitkv_kernelI23Flash_fwd_kernel_traitsILi128ELi64ELi128ELi4ELb0ELb0EN7cutlass6half_tE19Flash_kernel_traitsILi128ELi64ELi128ELi4ES3_EELb0ELb1ELb0ELb0ELb1ELb1ELb0ELb1EEEvNS_16Flash_fwd_paramsE)
        /*0ab8*/ 	.word	0x000000ff


	//----- nvinfo : EIATTR_FRAME_SIZE
	.align		4
.L_468:
        /*0abc*/ 	.byte	0x04, 0x11
        /*0abe*/ 	.short	(.L_470 - .L_469)
	.align		4
.L_469:
        /*0ac0*/ 	.word	index@($_ZN5flash24flash_fwd_splitkv_kernelI23Flash_fwd_kernel_traitsILi128ELi64ELi128ELi4ELb0ELb0EN7cutlass6half_tE19Flash_kernel_traitsILi128ELi64ELi128ELi4ES3_EELb0ELb1ELb0ELb0ELb1ELb1ELb0ELb1EEEvNS_16Flash_fwd_paramsE$_ZN5flash30compute_attn_1rowblock_splitkvI23Flash_fwd_kernel_traitsILi128ELi64ELi128ELi4ELb0ELb0EN7cutlass6half_tE19Flash_kernel_traitsILi128ELi64ELi128ELi4ES3_EELb0ELb1ELb0ELb0ELb1ELb1ELb0ELb1ENS_16Flash_fwd_paramsEEEvRKT8_iiiii)
        /*0ac4*/ 	.word	0x00000000


	//----- nvinfo : EIATTR_FRAME_SIZE
	.align		4
.L_470:
        /*0ac8*/ 	.byte	0x04, 0x11
        /*0aca*/ 	.short	(.L_472 - .L_471)
	.align		4
.L_471:
        /*0acc*/ 	.word	index@(_ZN5flash24flash_fwd_splitkv_kernelI23Flash_fwd_kernel_traitsILi128ELi64ELi128ELi4ELb0ELb0EN7cutlass6half_tE19Flash_kernel_traitsILi128ELi64ELi128ELi4ES3_EELb0ELb1ELb0ELb0ELb1ELb1ELb0ELb1EEEvNS_16Flash_fwd_paramsE)
        /*0ad0*/ 	.word	0x00000000


	//----- nvinfo : EIATTR_REGCOUNT
	.align		4
.L_472:
        /*0ad4*/ 	.byte	0x04, 0x2f
        /*0ad6*/ 	.short	(.L_474 - .L_473)
	.align		4
.L_473:
        /*0ad8*/ 	.word	index@(_ZN5flash24flash_fwd_splitkv_kernelI23Flash_fwd_kernel_traitsILi128ELi64ELi128ELi4ELb0ELb0EN7cutlass6half_tE19Flash_kernel_traitsILi128ELi64ELi128ELi4ES3_EELb0ELb1ELb0ELb0ELb1ELb0ELb0ELb1EEEvNS_16Flash_fwd_paramsE)
        /*0adc*/ 	.word	0x000000ff


	//----- nvinfo : EIATTR_FRAME_SIZE
	.align		4
.L_474:
        /*0ae0*/ 	.byte	0x04, 0x11
        /*0ae2*/ 	.short	(.L_476 - .L_475)
	.align		4
.L_475:
        /*0ae4*/ 	.word	index@($_ZN5flash24flash_fwd_splitkv_kernelI23Flash_fwd_kernel_traitsILi128ELi64ELi128ELi4ELb0ELb0EN7cutlass6half_tE19Flash_kernel_traitsILi128ELi64ELi128ELi4ES3_EELb0ELb1ELb0ELb0ELb1ELb0ELb0ELb1EEEvNS_16Flash_fwd_paramsE$_ZN5flash30compute_attn_1rowblock_splitkvI23Flash_fwd_kernel_traitsILi128ELi64ELi128ELi4ELb0ELb0EN7cutlass6half_tE19Flash_kernel_traitsILi128ELi64ELi128ELi4ES3_EELb0ELb1ELb0ELb0ELb1ELb0ELb0ELb1ENS_16Flash_fwd_paramsEEEvRKT8_iiiii)
        /*0ae8*/ 	.word	0x00000000


	//----- nvinfo : EIATTR_FRAME_SIZE
	.align		4
.L_476:
        /*0aec*/ 	.byte	0x04, 0x11
        /*0aee*/ 	.short	(.L_478 - .L_477)
	.align		4
.L_477:
        /*0af0*/ 	.word	index@(_ZN5flash24flash_fwd_splitkv_kernelI23Flash_fwd_kernel_traitsILi128ELi64ELi128ELi4ELb0ELb0EN7cutlass6half_tE19Flash_kernel_traitsILi128ELi64ELi128ELi4ES3_EELb0ELb1ELb0ELb0ELb1ELb0ELb0ELb1EEEvNS_16Flash_fwd_paramsE)
        /*0af4*/ 	.word	0x00000000


	//----- nvinfo : EIATTR_REGCOUNT
	.align		4
.L_478:
        /*0af8*/ 	.byte	0x04, 0x2f
        /*0afa*/ 	.short	(.L_480 - .L_479)
	.align		4
.L_479:
        /*0afc*/ 	.word	index@(_ZN5flash24flash_fwd_splitkv_kernelI23Flash_fwd_kernel_traitsILi128ELi64ELi128ELi4ELb0ELb0EN7cutlass6half_tE19Flash_kernel_traitsILi128ELi64ELi128ELi4ES3_EELb0ELb1ELb1ELb0ELb0ELb1ELb0ELb0EEEvNS_16Flash_fwd_paramsE)
        /*0b00*/ 	.word	0x000000fe


	//----- nvinfo : EIATTR_FRAME_SIZE
	.align		4
.L_480:
        /*0b04*/ 	.byte	0x04, 0x11
        /*0b06*/ 	.short	(.L_482 - .L_481)
	.align		4
.L_481:
        /*0b08*/ 	.word	index@($_ZN5flash24flash_fwd_splitkv_kernelI23Flash_fwd_kernel_traitsILi128ELi64ELi128ELi4ELb0ELb0EN7cutlass6half_tE19Flash_kernel_traitsILi128ELi64ELi128ELi4ES3_EELb0ELb1ELb1ELb0ELb0ELb1ELb0ELb0EEEvNS_16Flash_fwd_paramsE$_ZN5flash30compute_attn_1rowblock_splitkvI23Flash_fwd_kernel_traitsILi128ELi64ELi128ELi4ELb0ELb0EN7cutlass6half_tE19Flash_kernel_traitsILi128ELi64ELi128ELi4ES3_EELb0ELb1ELb1ELb0ELb0ELb1ELb0ELb0ENS_16Flash_fwd_paramsEEEvRKT8_iiiii)
        /*0b0c*/ 	.word	0x00000000


	//----- nvinfo : EIATTR_FRAME_SIZE
	.align		4
.L_482:
        /*0b10*/ 	.byte	0x04, 0x11
        /*0b12*/ 	.short	(.L_484 - .L_483)
	.align		4
.L_483:
        /*0b14*/ 	.word	index@(_ZN5flash24flash_fwd_splitkv_kernelI23Flash_fwd_kernel_traitsILi128ELi64ELi128ELi4ELb0ELb0EN7cutlass6half_tE19Flash_kernel_traitsILi128ELi64ELi128ELi4ES3_EELb0ELb1ELb1ELb0ELb0ELb1ELb0ELb0EEEvNS_16Flash_fwd_paramsE)
        /*0b18*/ 	.word	0x00000000


	//----- nvinfo : EIATTR_REGCOUNT
	.align		4
.L_484:
        /*0b1c*/ 	.byte	0x04, 0x2f
        /*0b1e*/ 	.short	(.L_486 - .L_485)
	.align		4
.L_485:
        /*0b20*/ 	.word	index@(_ZN5flash24flash_fwd_splitkv_kernelI23Flash_fwd_kernel_traitsILi128ELi64ELi128ELi4ELb0ELb0EN7cutlass6half_tE19Flash_kernel_traitsILi128ELi64ELi128ELi4ES3_EELb0ELb1ELb1ELb0ELb0ELb0ELb0ELb0EEEvNS_16Flash_fwd_paramsE)
        /*0b24*/ 	.word	0x000000ff


	//----- nvinfo : EIATTR_FRAME_SIZE
	.align		4
.L_486:
        /*0b28*/ 	.byte	0x04, 0x11
        /*0b2a*/ 	.short	(.L_488 - .L_487)
	.align		4
.L_487:
        /*0b2c*/ 	.word	index@($_ZN5flash24flash_fwd_splitkv_kernelI23Flash_fwd_kernel_traitsILi128ELi64ELi128ELi4ELb0ELb0EN7cutlass6half_tE19Flash_kernel_traitsILi128ELi64ELi128ELi4ES3_EELb0ELb1ELb1ELb0ELb0ELb0ELb0ELb0EEEvNS_16Flash_fwd_paramsE$_ZN5flash30compute_attn_1rowblock_splitkvI23Flash_fwd_kernel_traitsILi128ELi64ELi128ELi4ELb0ELb0EN7cutlass6half_tE19Flash_kernel_traitsILi128ELi64ELi128ELi4ES3_EELb0ELb1ELb1ELb0ELb0ELb0ELb0ELb0ENS_16Flash_fwd_paramsEEEvRKT8_iiiii)
        /*0b30*/ 	.word	0x00000000


	//----- nvinfo : EIATTR_FRAME_SIZE
	.align		4
.L_488:
        /*0b34*/ 	.byte	0x04, 0x11
        /*0b36*/ 	.short	(.L_490 - .L_489)
	.align		4
.L_489:
        /*0b38*/ 	.word	index@(_ZN5flash24flash_fwd_splitkv_kernelI23Flash_fwd_kernel_traitsILi128ELi64ELi128ELi4ELb0ELb0EN7cutlass6half_tE19Flash_kernel_traitsILi128ELi64ELi128ELi4ES3_EELb0ELb1ELb1ELb0ELb0ELb0ELb0ELb0EEEvNS_16Flash_fwd_paramsE)
        /*0b3c*/ 	.word	0x00000000


	//----- nvinfo : EIATTR_REGCOUNT
	.align		4
.L_490:
        /*0b40*/ 	.byte	0x04, 0x2f
        /*0b42*/ 	.short	(.L_492 - .L_491)
	.align		4
.L_491:
        /*0b44*/ 	.word	index@(_ZN5flash24flash_fwd_splitkv_kernelI23Flash_fwd_kernel_traitsILi128ELi64ELi128ELi4ELb0ELb0EN7cutlass6half_tE19Flash_kernel_traitsILi128ELi64ELi128ELi4ES3_EELb0ELb1ELb0ELb0ELb1ELb1ELb0ELb0EEEvNS_16Flash_fwd_paramsE)
        /*0b48*/ 	.word	0x000000ff


	//----- nvinfo : EIATTR_FRAME_SIZE
	.align		4
.L_492:
        /*0b4c*/ 	.byte	0x04, 0x11
        /*0b4e*/ 	.short	(.L_494 - .L_493)
	.align		4
.L_493:
        /*0b50*/ 	.word	index@($_ZN5flash24flash_fwd_splitkv_kernelI23Flash_fwd_kernel_traitsILi128ELi64ELi128ELi4ELb0ELb0EN7cutlass6half_tE19Flash_kernel_traitsILi128ELi64ELi128ELi4ES3_EELb0ELb1ELb0ELb0ELb1ELb1ELb0ELb0EEEvNS_16Flash_fwd_paramsE$_ZN5flash30compute_attn_1rowblock_splitkvI23Flash_fwd_kernel_traitsILi128ELi64ELi128ELi4ELb0ELb0EN7cutlass6half_tE19Flash_kernel_traitsILi128ELi64ELi128ELi4ES3_EELb0ELb1ELb0ELb0ELb1ELb1ELb0ELb0ENS_16Flash_fwd_paramsEEEvRKT8_iiiii)
        /*0b54*/ 	.word	0x00000000


	//----- nvinfo : EIATTR_FRAME_SIZE
	.align		4
.L_494:
        /*0b58*/ 	.byte	0x04, 0x11
        /*0b5a*/ 	.short	(.L_496 - .L_495)
	.align		4
.L_495:
        /*0b5c*/ 	.word	index@(_ZN5flash24flash_fwd_splitkv_kernelI23Flash_fwd_kernel_traitsILi128ELi64ELi128ELi4ELb0ELb0EN7cutlass6half_tE19Flash_kernel_traitsILi128ELi64ELi128ELi4ES3_EELb0ELb1ELb0ELb0ELb1ELb1ELb0ELb0EEEvNS_16Flash_fwd_paramsE)
        /*0b60*/ 	.word	0x00000000


	//----- nvinfo : EIATTR_REGCOUNT
	.align		4
.L_496:
        /*0b64*/ 	.byte	0x04, 0x2f
        /*0b66*/ 	.short	(.L_498 - .L_497)
	.align		4
.L_497:
        /*0b68*/ 	.word	index@(_ZN5flash24flash_fwd_splitkv_kernelI23Flash_fwd_kernel_traitsILi128ELi64ELi128ELi4ELb0ELb0EN7cutlass6half_tE19Flash_kernel_traitsILi128ELi64ELi128ELi4ES3_EELb0ELb1ELb0ELb0ELb1ELb0ELb0ELb0EEEvNS_16Flash_fwd_paramsE)
        /*0b6c*/ 	.word	0x000000ff


	//----- nvinfo : EIATTR_FRAME_SIZE
	.align		4
.L_498:
        /*0b70*/ 	.byte	0x04, 0x11
        /*0b72*/ 	.short	(.L_500 - .L_499)
	.align		4
.L_499:
        /*0b74*/ 	.word	index@($_ZN5flash24flash_fwd_splitkv_kernelI23Flash_fwd_kernel_traitsILi128ELi64ELi128ELi4ELb0ELb0EN7cutlass6half_tE19Flash_kernel_traitsILi128ELi64ELi128ELi4ES3_EELb0ELb1ELb0ELb0ELb1ELb0ELb0ELb0EEEvNS_16Flash_fwd_paramsE$_ZN5flash30compute_attn_1rowblock_splitkvI23Flash_fwd_kernel_traitsILi128ELi64ELi128ELi4ELb0ELb0EN7cutlass6half_tE19Flash_kernel_traitsILi128ELi64ELi128ELi4ES3_EELb0ELb1ELb0ELb0ELb1ELb0ELb0ELb0ENS_16Flash_fwd_paramsEEEvRKT8_iiiii)
        /*0b78*/ 	.word	0x00000000


	//----- nvinfo : EIATTR_FRAME_SIZE
	.align		4
.L_500:
        /*0b7c*/ 	.byte	0x04, 0x11
        /*0b7e*/ 	.short	(.L_502 - .L_501)
	.align		4
.L_501:
        /*0b80*/ 	.word	index@(_ZN5flash24flash_fwd_splitkv_kernelI23Flash_fwd_kernel_traitsILi128ELi64ELi128ELi4ELb0ELb0EN7cutlass6half_tE19Flash_kernel_traitsILi128ELi64ELi128ELi4ES3_EELb0ELb1ELb0ELb0ELb1ELb0ELb0ELb0EEEvNS_16Flash_fwd_paramsE)
        /*0b84*/ 	.word	0x00000000


	//----- nvinfo : EIATTR_REGCOUNT
	.align		4
.L_502:
        /*0b88*/ 	.byte	0x04, 0x2f
        /*0b8a*/ 	.short	(.L_504 - .L_503)
	.align		4
.L_503:
        /*0b8c*/ 	.word	index@(_ZN5flash24flash_fwd_splitkv_kernelI23Flash_fwd_kernel_traitsILi128ELi64ELi128ELi4ELb0ELb0EN7cutlass6half_tE19Flash_kernel_traitsILi128ELi64ELi128ELi4ES3_EELb0ELb0ELb1ELb0ELb0ELb1ELb1ELb1EEEvNS_16Flash_fwd_paramsE)
        /*0b90*/ 	.word	0x000000ff


	//----- nvinfo : EIATTR_FRAME_SIZE
	.align		4
.L_504:
        /*0b94*/ 	.byte	0x04, 0x11
        /*0b96*/ 	.short	(.L_506 - .L_505)
	.align		4
.L_505:
        /*0b98*/ 	.word	index@($_ZN5flash24flash_fwd_splitkv_kernelI23Flash_fwd_kernel_traitsILi128ELi64ELi128ELi4ELb0ELb0EN7cutlass6half_tE19Flash_kernel_traitsILi128ELi64ELi128ELi4ES3_EELb0ELb0ELb1ELb0ELb0ELb1ELb1ELb1EEEvNS_16Flash_fwd_paramsE$_ZN5flash30compute_attn_1rowblock_splitkvI23Flash_fwd_kernel_traitsILi128ELi64ELi128ELi4ELb0ELb0EN7cutlass6half_tE19Flash_kernel_traitsILi128ELi64ELi128ELi4ES3_EELb0ELb0ELb1ELb0ELb0ELb1ELb1ELb1ENS_16Flash_fwd_paramsEEEvRKT8_iiiii)
        /*0b9c*/ 	.word	0x00000000


	//----- nvinfo : EIATTR_FRAME_SIZE
	.align		4
.L_506:
        /*0ba0*/ 	.byte	0x04, 0x11
        /*0ba2*/ 	.short	(.L_508 - .L_507)
	.align		4
.L_507:
        /*0ba4*/ 	.word	index@(_ZN5flash24flash_fwd_splitkv_kernelI23Flash_fwd_kernel_traitsILi128ELi64ELi128ELi4ELb0ELb0EN7cutlass6half_tE19Flash_kernel_traitsILi128ELi64ELi128ELi4ES3_EELb0ELb0ELb1ELb0ELb0ELb1ELb1ELb1EEEvNS_16Flash_fwd_paramsE)
        /*0ba8*/ 	.word	0x00000000


	//----- nvinfo : EIATTR_REGCOUNT
	.align		4
.L_508:
        /*0bac*/ 	.byte	0x04, 0x2f
        /*0bae*/ 	.short	(.L_510 - .L_509)
	.align		4
.L_509:
        /*0bb0*/ 	.word	index@(_ZN5flash24flash_fwd_splitkv_kernelI23Flash_fwd_kernel_traitsILi128ELi64ELi128ELi4ELb0ELb0EN7cutlass6half_tE19Flash_kernel_traitsILi128ELi64ELi128ELi4ES3_EELb0ELb0ELb1ELb0ELb0ELb0ELb1ELb1EEEvNS_16Flash_fwd_paramsE)
        /*0bb4*/ 	.word	0x000000f9


	//----- nvinfo : EIATTR_FRAME_SIZE
	.align		4
.L_510:
        /*0bb8*/ 	.byte	0x04, 0x11
        /*0bba*/ 	.short	(.L_512 - .L_511)
	.align		4
.L_511:
        /*0bbc*/ 	.word	index@($_ZN5flash24flash_fwd_splitkv_kernelI23Flash_fwd_kernel_traitsILi128ELi64ELi128ELi4ELb0ELb0EN7cutlass6half_tE19Flash_kernel_traitsILi128ELi64ELi128ELi4ES3_EELb0ELb0ELb1ELb0ELb0ELb0ELb1ELb1EEEvNS_16Flash_fwd_paramsE$_ZN5flash30compute_attn_1rowblock_splitkvI23Flash_fwd_kernel_traitsILi128ELi64ELi128ELi4ELb0ELb0EN7cutlass6half_tE19Flash_kernel_traitsILi128ELi64ELi128ELi4ES3_EELb0ELb0ELb1ELb0ELb0ELb0ELb1ELb1ENS_16Flash_fwd_paramsEEEvRKT8_iiiii)
        /*0bc0*/ 	.word	0x00000000


	//----- nvinfo : EIATTR_FRAME_SIZE
	.align		4
.L_512:
        /*0bc4*/ 	.byte	0x04, 0x11
        /*0bc6*/ 	.short	(.L_514 - .L_513)
	.align		4
.L_513:
        /*0bc8*/ 	.word	index@(_ZN5flash24flash_fwd_splitkv_kernelI23Flash_fwd_kernel_traitsILi128ELi64ELi128ELi4ELb0ELb0EN7cutlass6half_tE19Flash_kernel_traitsILi128ELi64ELi128ELi4ES3_EELb0ELb0ELb1ELb0ELb0ELb0ELb1ELb1EEEvNS_16Flash_fwd_paramsE)
        /*0bcc*/ 	.word	0x00000000


	//----- nvinfo : EIATTR_REGCOUNT
	.align		4
.L_514:
        /*0bd0*/ 	.byte	0x04, 0x2f
        /*0bd2*/ 	.short	(.L_516 - .L_515)
	.align		4
.L_515:
        /*0bd4*/ 	.word	index@(_ZN5flash24flash_fwd_splitkv_kernelI23Flash_fwd_kernel_traitsILi128ELi64ELi128ELi4ELb0ELb0EN7cutlass6half_tE19Flash_kernel_traitsILi128ELi64ELi128ELi4ES3_EELb0ELb0ELb0ELb0ELb1ELb1ELb1ELb1EEEvNS_16Flash_fwd_paramsE)
        /*0bd8*/ 	.word	0x000000fe


	//----- nvinfo : EIATTR_FRAME_SIZE
	.align		4
.L_516:
        /*0bdc*/ 	.byte	0x04, 0x11
        /*0bde*/ 	.short	(.L_518 - .L_517)
	.align		4
.L_517:
        /*0be0*/ 	.word	index@($_ZN5flash24flash_fwd_splitkv_kernelI23Flash_fwd_kernel_traitsILi128ELi64ELi128ELi4ELb0ELb0EN7cutlass6half_tE19Flash_kernel_traitsILi128ELi64ELi128ELi4ES3_EELb0ELb0ELb0ELb0ELb1ELb1ELb1ELb1EEEvNS_16Flash_fwd_paramsE$_ZN5flash30compute_attn_1rowblock_splitkvI23Flash_fwd_kernel_traitsILi128ELi64ELi128ELi4ELb0ELb0EN7cutlass6half_tE19Flash_kernel_traitsILi128ELi64ELi128ELi4ES3_EELb0ELb0ELb0ELb0ELb1ELb1ELb1ELb1ENS_16Flash_fwd_paramsEEEvRKT8_iiiii)
        /*0be4*/ 	.word	0x00000000


	//----- nvinfo : EIATTR_FRAME_SIZE
	.align		4
.L_518:
        /*0be8*/ 	.byte	0x04, 0x11
        /*0bea*/ 	.short	(.L_520 - .L_519)
	.align		4
.L_519:
        /*0bec*/ 	.word	index@(_ZN5flash24flash_fwd_splitkv_kernelI23Flash_fwd_kernel_traitsILi128ELi64ELi128ELi4ELb0ELb0EN7cutlass6half_tE19Flash_kernel_traitsILi128ELi64ELi128ELi4ES3_EELb0ELb0ELb0ELb0ELb1ELb1ELb1ELb1EEEvNS_16Flash_fwd_paramsE)
        /*0bf0*/ 	.word	0x00000000


	//----- nvinfo : EIATTR_REGCOUNT
	.align		4
.L_520:
        /*0bf4*/ 	.byte	0x04, 0x2f
        /*0bf6*/ 	.short	(.L_522 - .L_521)
	.align		4
.L_521:
        /*0bf8*/ 	.word	index@(_ZN5flash24flash_fwd_splitkv_kernelI23Flash_fwd_kernel_traitsILi128ELi64ELi128ELi4ELb0ELb0EN7cutlass6half_tE19Flash_kernel_traitsILi128ELi64ELi128ELi4ES3_EELb0ELb0ELb0ELb0ELb1ELb0ELb1ELb1EEEvNS_16Flash_fwd_paramsE)
        /*0bfc*/ 	.word	0x000000f7


	//----- nvinfo : EIATTR_FRAME_SIZE
	.align		4
.L_522:
        /*0c00*/ 	.byte	0x04, 0x11
        /*0c02*/ 	.short	(.L_524 - .L_523)
	.align		4
.L_523:
        /*0c04*/ 	.word	index@($_ZN5flash24flash_fwd_splitkv_kernelI23Flash_fwd_kernel_traitsILi128ELi64ELi128ELi4ELb0ELb0EN7cutlass6half_tE19Flash_kernel_traitsILi128ELi64ELi128ELi4ES3_EELb0ELb0ELb0ELb0ELb1ELb0ELb1ELb1EEEvNS_16Flash_fwd_paramsE$_ZN5flash30compute_attn_1rowblock_splitkvI23Flash_fwd_kernel_traitsILi128ELi64ELi128ELi4ELb0ELb0EN7cutlass6half_tE19Flash_kernel_traitsILi128ELi64ELi128ELi4ES3_EELb0ELb0ELb0ELb0ELb1ELb0ELb1ELb1ENS_16Flash_fwd_paramsEEEvRKT8_iiiii)
        /*0c08*/ 	.word	0x00000000


	//----- nvinfo : EIATTR_FRAME_SIZE
	.align		4
.L_524:
        /*0c0c*/ 	.byte	0x04, 0x11
        /*0c0e*/ 	.short	(.L_526 - .L_525)
	.align		4
.L_525:
        /*0c10*/ 	.word	index@(_ZN5flash24flash_fwd_splitkv_kernelI23Flash_fwd_kernel_traitsILi128ELi64ELi128ELi4ELb0ELb0EN7cutlass6half_tE19Flash_kernel_traitsILi128ELi64ELi128ELi4ES3_EELb0ELb0ELb0ELb0ELb1ELb0ELb1ELb1EEEvNS_16Flash_fwd_paramsE)
        /*0c14*/ 	.word	0x00000000


	//----- nvinfo : EIATTR_REGCOUNT
	.align		4
.L_526:
        /*0c18*/ 	.byte	0x04, 0x2f
        /*0c1a*/ 	.short	(.L_528 - .L_527)
	.align		4
.L_527:
        /*0c1c*/ 	.word	index@(_ZN5flash24flash_fwd_splitkv_kernelI23Flash_fwd_kernel_traitsILi128ELi64ELi128ELi4ELb0ELb0EN7cutlass6half_tE19Flash_kernel_traitsILi128ELi64ELi128ELi4ES3_EELb0ELb0ELb1ELb0ELb0ELb1ELb1ELb0EEEvNS_16Flash_fwd_paramsE)
        /*0c20*/ 	.word	0x000000ff


	//----- nvinfo : EIATTR_FRAME_SIZE
	.align		4
.L_528:
        /*0c24*/ 	.byte	0x04, 0x11
        /*0c26*/ 	.short	(.L_530 - .L_529)
	.align		4
.L_529:
        /*0c28*/ 	.word	index@($_ZN5flash24flash_fwd_splitkv_kernelI23Flash_fwd_kernel_traitsILi128ELi64ELi128ELi4ELb0ELb0EN7cutlass6half_tE19Flash_kernel_traitsILi128ELi64ELi128ELi4ES3_EELb0ELb0ELb1ELb0ELb0ELb1ELb1ELb0EEEvNS_16Flash_fwd_paramsE$_ZN5flash30compute_attn_1rowblock_splitkvI23Flash_fwd_kernel_traitsILi128ELi64ELi128ELi4ELb0ELb0EN7cutlass6half_tE19Flash_kernel_traitsILi128ELi64ELi128ELi4ES3_EELb0ELb0ELb1ELb0ELb0ELb1ELb1ELb0ENS_16Flash_fwd_paramsEEEvRKT8_iiiii)
        /*0c2c*/ 	.word	0x00000000


	//----- nvinfo : EIATTR_FRAME_SIZE
	.align		4
.L_530:
        /*0c30*/ 	.byte	0x04, 0x11
        /*0c32*/ 	.short	(.L_532 - .L_531)
	.align		4
.L_531:
        /*0c34*/ 	.word	index@(_ZN5flash24flash_fwd_splitkv_kernelI23Flash_fwd_kernel_traitsILi128ELi64ELi128ELi4ELb0ELb0EN7cutlass6half_tE19Flash_kernel_traitsILi128ELi64ELi128ELi4ES3_EELb0ELb0ELb1ELb0ELb0ELb1ELb1ELb0EEEvNS_16Flash_fwd_paramsE)
        /*0c38*/ 	.word	0x00000000


	//----- nvinfo : EIATTR_REGCOUNT
	.align		4
.L_532:
        /*0c3c*/ 	.byte	0x04, 0x2f
        /*0c3e*/ 	.short	(.L_534 - .L_533)
	.align		4
.L_533:
        /*0c40*/ 	.word	index@(_ZN5flash24flash_fwd_splitkv_kernelI23Flash_fwd_kernel_traitsILi128ELi64ELi128ELi4ELb0ELb0EN7cutlass6half_tE19Flash_kernel_traitsILi128ELi64ELi128ELi4ES3_EELb0ELb0ELb1ELb0ELb0ELb0ELb1ELb0EEEvNS_16Flash_fwd_paramsE)
        /*0c44*/ 	.word	0x000000fa


	//----- nvinfo : EIATTR_FRAME_SIZE
	.align		4
.L_534:
        /*0c48*/ 	.byte	0x04, 0x11
        /*0c4a*/ 	.short	(.L_536 - .L_535)
	.align		4
.L_535:
        /*0c4c*/ 	.word	index@($_ZN5flash24flash_fwd_splitkv_kernelI23Flash_fwd_kernel_traitsILi128ELi64ELi128ELi4ELb0ELb0EN7cutlass6half_tE19Flash_kernel_traitsILi128ELi64ELi128ELi4ES3_EELb0ELb0ELb1ELb0ELb0ELb0ELb1ELb0EEEvNS_16Flash_fwd_paramsE$_ZN5flash30compute_attn_1rowblock_splitkvI23Flash_fwd_kernel_traitsILi128ELi64ELi128ELi4ELb0ELb0EN7cutlass6half_tE19Flash_kernel_traitsILi128ELi64ELi128ELi4ES3_EELb0ELb0ELb1ELb0ELb0ELb0ELb1ELb0ENS_16Flash_fwd_paramsEEEvRKT8_iiiii)
        /*0c50*/ 	.word	0x00000000


	//----- nvinfo : EIATTR_FRAME_SIZE
	.align		4
.L_536:
        /*0c54*/ 	.byte	0x04, 0x11
        /*0c56*/ 	.short	(.L_538 - .L_537)
	.align		4
.L_537:
        /*0c58*/ 	.word	index@(_ZN5flash24flash_fwd_splitkv_kernelI23Flash_fwd_kernel_traitsILi128ELi64ELi128ELi4ELb0ELb0EN7cutlass6half_tE19Flash_kernel_traitsILi128ELi64ELi128ELi4ES3_EELb0ELb0ELb1ELb0ELb0ELb0ELb1ELb0EEEvNS_16Flash_fwd_paramsE)
        /*0c5c*/ 	.word	0x00000000


	//----- nvinfo : EIATTR_REGCOUNT
	.align		4
.L_538:
        /*0c60*/ 	.byte	0x04, 0x2f
        /*0c62*/ 	.short	(.L_540 - .L_539)
	.align		4
.L_539:
        /*0c64*/ 	.word	index@(_ZN5flash24flash_fwd_splitkv_kernelI23Flash_fwd_kernel_traitsILi128ELi64ELi128ELi4ELb0ELb0EN7cutlass6half_tE19Flash_kernel_traitsILi128ELi64ELi128ELi4ES3_EELb0ELb0ELb0ELb1ELb1ELb1ELb1ELb0EEEvNS_16Flash_fwd_paramsE)
        /*0c68*/ 	.word	0x000000ff


	//----- nvinfo : EIATTR_FRAME_SIZE
	.align		4
.L_540:
        /*0c6c*/ 	.byte	0x04, 0x11
        /*0c6e*/ 	.short	(.L_542 - .L_541)
	.align		4
.L_541:
        /*0c70*/ 	.word	index@($_ZN5flash24flash_fwd_splitkv_kernelI23Flash_fwd_kernel_traitsILi128ELi64ELi128ELi4ELb0ELb0EN7cutlass6half_tE19Flash_kernel_traitsILi128ELi64ELi128ELi4ES3_EELb0ELb0ELb0ELb1ELb1ELb1ELb1ELb0EEEvNS_16Flash_fwd_paramsE$_ZN5flash30compute_attn_1rowblock_splitkvI23Flash_fwd_kernel_traitsILi128ELi64ELi128ELi4ELb0ELb0EN7cutlass6half_tE19Flash_kernel_traitsILi128ELi64ELi128ELi4ES3_EELb0ELb0ELb0ELb1ELb1ELb1ELb1ELb0ENS_16Flash_fwd_paramsEEEvRKT8_iiiii)
        /*0c74*/ 	.word	0x00000000


	//----- nvinfo : EIATTR_FRAME_SIZE
	.align		4
.L_542:
        /*0c78*/ 	.byte	0x04, 0x11
        /*0c7a*/ 	.short	(.L_544 - .L_543)
	.align		4
.L_543:
        /*0c7c*/ 	.word	index@(_ZN5flash24flash_fwd_splitkv_kernelI23Flash_fwd_kernel_traitsILi128ELi64ELi128ELi4ELb0ELb0EN7cutlass6half_tE19Flash_kernel_traitsILi128ELi64ELi128ELi4ES3_EELb0ELb0ELb0ELb1ELb1ELb1ELb1ELb0EEEvNS_16Flash_fwd_paramsE)
        /*0c80*/ 	.word	0x00000000


	//----- nvinfo : EIATTR_REGCOUNT
	.align		4
.L_544:
        /*0c84*/ 	.byte	0x04, 0x2f
        /*0c86*/ 	.short	(.L_546 - .L_545)
	.align		4
.L_545:
        /*0c88*/ 	.word	index@(_ZN5flash24flash_fwd_splitkv_kernelI23Flash_fwd_kernel_traitsILi128ELi64ELi128ELi4ELb0ELb0EN7cutlass6half_tE19Flash_kernel_traitsILi128ELi64ELi128ELi4ES3_EELb0ELb0ELb0ELb1ELb1ELb0ELb1ELb0EEEvNS_16Flash_fwd_paramsE)
        /*0c8c*/ 	.word	0x000000f0


	//----- nvinfo : EIATTR_FRAME_SIZE
	.align		4
.L_546:
        /*0c90*/ 	.byte	0x04, 0x11
        /*0c92*/ 	.short	(.L_548 - .L_547)
	.align		4
.L_547:
        /*0c94*/ 	.word	index@($_ZN5flash24flash_fwd_splitkv_kernelI23Flash_fwd_kernel_traitsILi128ELi64ELi128ELi4ELb0ELb0EN7cutlass6half_tE19Flash_kernel_traitsILi128ELi64ELi128ELi4ES3_EELb0ELb0ELb0ELb1ELb1ELb0ELb1ELb0EEEvNS_16Flash_fwd_paramsE$_ZN5flash30compute_attn_1rowblock_splitkvI23Flash_fwd_kernel_traitsILi128ELi64ELi128ELi4ELb0ELb0EN7cutlass6half_tE19Flash_kernel_traitsILi128ELi64ELi128ELi4ES3_EELb0ELb0ELb0ELb1ELb1ELb0ELb1ELb0ENS_16Flash_fwd_paramsEEEvRKT8_iiiii)
        /*0c98*/ 	.word	0x00000000


	//----- nvinfo : EIATTR_FRAME_SIZE
	.align		4
.L_548:
        /*0c9c*/ 	.byte	0x04, 0x11
        /*0c9e*/ 	.short	(.L_550 - .L_549)
	.align		4
.L_549:
        /*0ca0*/ 	.word	index@(_ZN5flash24flash_fwd_splitkv_kernelI23Flash_fwd_kernel_traitsILi128ELi64ELi128ELi4ELb0ELb0EN7cutlass6half_tE19Flash_kernel_traitsILi128ELi64ELi128ELi4ES3_EELb0ELb0ELb0ELb1ELb1ELb0ELb1ELb0EEEvNS_16Flash_fwd_paramsE)
        /*0ca4*/ 	.word	0x00000000


	//----- nvinfo : EIATTR_REGCOUNT
	.align		4
.L_550:
        /*0ca8*/ 	.byte	0x04, 0x2f
        /*0caa*/ 	.short	(.L_552 - .L_551)
	.align		4
.L_551:
        /*0cac*/ 	.word	index@(_ZN5flash24flash_fwd_splitkv_kernelI23Flash_fwd_kernel_traitsILi128ELi64ELi128ELi4ELb0ELb0EN7cutlass6half_tE19Flash_kernel_traitsILi128ELi64ELi128ELi4ES3_EELb0ELb0ELb1ELb0ELb0ELb1ELb0ELb1EEEvNS_16Flash_fwd_paramsE)
        /*0cb0*/ 	.word	0x000000ff


	//----- nvinfo : EIATTR_FRAME_SIZE
	.align		4
.L_552:
        /*0cb4*/ 	.byte	0x04, 0x11
        /*0cb6*/ 	.short	(.L_554 - .L_553)
	.align		4
.L_553:
        /*0cb8*/ 	.word	index@($_ZN5flash24flash_fwd_splitkv_kernelI23Flash_fwd_kernel_traitsILi128ELi64ELi128ELi4ELb0ELb0EN7cutlass6half_tE19Flash_kernel_traitsILi128ELi64ELi128ELi4ES3_EELb0ELb0ELb1ELb0ELb0ELb1ELb0ELb1EEEvNS_16Flash_fwd_paramsE$_ZN5flash30compute_attn_1rowblock_splitkvI23Flash_fwd_kernel_traitsILi128ELi64ELi128ELi4ELb0ELb0EN7cutlass6half_tE19Flash_kernel_traitsILi128ELi64ELi128ELi4ES3_EELb0ELb0ELb1ELb0ELb0ELb1ELb0ELb1ENS_16Flash_fwd_paramsEEEvRKT8_iiiii)
        /*0cbc*/ 	.word	0x00000000


	//----- nvinfo : EIATTR_FRAME_SIZE
	.align		4
.L_554:
        /*0cc0*/ 	.byte	0x04, 0x11
        /*0cc2*/ 	.short	(.L_556 - .L_555)
	.align		4
.L_555:
        /*0cc4*/ 	.word	index@(_ZN5flash24flash_fwd_splitkv_kernelI23Flash_fwd_kernel_traitsILi128ELi64ELi128ELi4ELb0ELb0EN7cutlass6half_tE19Flash_kernel_traitsILi128ELi64ELi128ELi4ES3_EELb0ELb0ELb1ELb0ELb0ELb1ELb0ELb1EEEvNS_16Flash_fwd_paramsE)
        /*0cc8*/ 	.word	0x00000000


	//----- nvinfo : EIATTR_REGCOUNT
	.align		4
.L_556:
        /*0ccc*/ 	.byte	0x04, 0x2f
        /*0cce*/ 	.short	(.L_558 - .L_557)
	.align		4
.L_557:
        /*0cd0*/ 	.word	index@(_ZN5flash24flash_fwd_splitkv_kernelI23Flash_fwd_kernel_traitsILi128ELi64ELi128ELi4ELb0ELb0EN7cutlass6half_tE19Flash_kernel_traitsILi128ELi64ELi128ELi4ES3_EELb0ELb0ELb1ELb0ELb0ELb0ELb0ELb1EEEvNS_16Flash_fwd_paramsE)
        /*0cd4*/ 	.word	0x000000f2


	//----- nvinfo : EIATTR_FRAME_SIZE
	.align		4
.L_558:
        /*0cd8*/ 	.byte	0x04, 0x11
        /*0cda*/ 	.short	(.L_560 - .L_559)
	.align		4
.L_559:
        /*0cdc*/ 	.word	index@($_ZN5flash24flash_fwd_splitkv_kernelI23Flash_fwd_kernel_traitsILi128ELi64ELi128ELi4ELb0ELb0EN7cutlass6half_tE19Flash_kernel_traitsILi128ELi64ELi128ELi4ES3_EELb0ELb0ELb1ELb0ELb0ELb0ELb0ELb1EEEvNS_16Flash_fwd_paramsE$_ZN5flash30compute_attn_1rowblock_splitkvI23Flash_fwd_kernel_traitsILi128ELi64ELi128ELi4ELb0ELb0EN7cutlass6half_tE19Flash_kernel_traitsILi128ELi64ELi128ELi4ES3_EELb0ELb0ELb1ELb0ELb0ELb0ELb0ELb1ENS_16Flash_fwd_paramsEEEvRKT8_iiiii)
        /*0ce0*/ 	.word	0x00000000


	//----- nvinfo : EIATTR_FRAME_SIZE
	.align		4
.L_560:
        /*0ce4*/ 	.byte	0x04, 0x11
        /*0ce6*/ 	.short	(.L_562 - .L_561)
	.align		4
.L_561:
        /*0ce8*/ 	.word	index@(_ZN5flash24flash_fwd_splitkv_kernelI23Flash_fwd_kernel_traitsILi128ELi64ELi128ELi4ELb0ELb0EN7cutlass6half_tE19Flash_kernel_traitsILi128ELi64ELi128ELi4ES3_EELb0ELb0ELb1ELb0ELb0ELb0ELb0ELb1EEEvNS_16Flash_fwd_paramsE)
        /*0cec*/ 	.word	0x00000000


	//----- nvinfo : EIATTR_REGCOUNT
	.align		4
.L_562:
        /*0cf0*/ 	.byte	0x04, 0x2f
        /*0cf2*/ 	.short	(.L_564 - .L_563)
	.align		4
.L_563:
        /*0cf4*/ 	.word	index@(_ZN5flash24flash_fwd_splitkv_kernelI23Flash_fwd_kernel_traitsILi128ELi64ELi128ELi4ELb0ELb0EN7cutlass6half_tE19Flash_kernel_traitsILi128ELi64ELi128ELi4ES3_EELb0ELb0ELb0ELb0ELb1ELb1ELb0ELb1EEEvNS_16Flash_fwd_paramsE)
        /*0cf8*/ 	.word	0x000000fe


	//----- nvinfo : EIATTR_FRAME_SIZE
	.align		4
.L_564:
        /*0cfc*/ 	.byte	0x04, 0x11
        /*0cfe*/ 	.short	(.L_566 - .L_565)
	.align		4
.L_565:
        /*0d00*/ 	.word	index@($_ZN5flash24flash_fwd_splitkv_kernelI23Flash_fwd_kernel_traitsILi128ELi64ELi128ELi4ELb0ELb0EN7cutlass6half_tE19Flash_kernel_traitsILi128ELi64ELi128ELi4ES3_EELb0ELb0ELb0ELb0ELb1ELb1ELb0ELb1EEEvNS_16Flash_fwd_paramsE$_ZN5flash30compute_attn_1rowblock_splitkvI23Flash_fwd_kernel_traitsILi128ELi64ELi128ELi4ELb0ELb0EN7cutlass6half_tE19Flash_kernel_traitsILi128ELi64ELi128ELi4ES3_EELb0ELb0ELb0ELb0ELb1ELb1ELb0ELb1ENS_16Flash_fwd_paramsEEEvRKT8_iiiii)
        /*0d04*/ 	.word	0x00000000


	//----- nvinfo : EIATTR_FRAME_SIZE
	.align		4
.L_566:
        /*0d08*/ 	.byte	0x04, 0x11
        /*0d0a*/ 	.short	(.L_568 - .L_567)
	.align		4
.L_567:
        /*0d0c*/ 	.word	index@(_ZN5flash24flash_fwd_splitkv_kernelI23Flash_fwd_kernel_traitsILi128ELi64ELi128ELi4ELb0ELb0EN7cutlass6half_tE19Flash_kernel_traitsILi128ELi64ELi128ELi4ES3_EELb0ELb0ELb0ELb0ELb1ELb1ELb0ELb1EEEvNS_16Flash_fwd_paramsE)
        /*0d10*/ 	.word	0x00000000


	//----- nvinfo : EIATTR_REGCOUNT
	.align		4
.L_568:
        /*0d14*/ 	.byte	0x04, 0x2f
        /*0d16*/ 	.short	(.L_570 - .L_569)
	.align		4
.L_569:
        /*0d18*/ 	.word	index@(_ZN5flash24flash_fwd_splitkv_kernelI23Flash_fwd_kernel_traitsILi128ELi64ELi128ELi4ELb0ELb0EN7cutlass6half_tE19Flash_kernel_traitsILi128ELi64ELi128ELi4ES3_EELb0ELb0ELb0ELb0ELb1ELb0ELb0ELb1EEEvNS_16Flash_fwd_paramsE)
        /*0d1c*/ 	.word	0x000000f5


	//----- nvinfo : EIATTR_FRAME_SIZE
	.align		4
.L_570:
        /*0d20*/ 	.byte	0x04, 0x11
        /*0d22*/ 	.short	(.L_572 - .L_571)
	.align		4
.L_571:
        /*0d24*/ 	.word	index@($_ZN5flash24flash_fwd_splitkv_kernelI23Flash_fwd_kernel_traitsILi128ELi64ELi128ELi4ELb0ELb0EN7cutlass6half_tE19Flash_kernel_traitsILi128ELi64ELi128ELi4ES3_EELb0ELb0ELb0ELb0ELb1ELb0ELb0ELb1EEEvNS_16Flash_fwd_paramsE$_ZN5flash30compute_attn_1rowblock_splitkvI23Flash_fwd_kernel_traitsILi128ELi64ELi128ELi4ELb0ELb0EN7cutlass6half_tE19Flash_kernel_traitsILi128ELi64ELi128ELi4ES3_EELb0ELb0ELb0ELb0ELb1ELb0ELb0ELb1ENS_16Flash_fwd_paramsEEEvRKT8_iiiii)
        /*0d28*/ 	.word	0x00000000


	//----- nvinfo : EIATTR_FRAME_SIZE
	.align		4
.L_572:
        /*0d2c*/ 	.byte	0x04, 0x11
        /*0d2e*/ 	.short	(.L_574 - .L_573)
	.align		4
.L_573:
        /*0d30*/ 	.word	index@(_ZN5flash24flash_fwd_splitkv_kernelI23Flash_fwd_kernel_traitsILi128ELi64ELi128ELi4ELb0ELb0EN7cutlass6half_tE19Flash_kernel_traitsILi128ELi64ELi128ELi4ES3_EELb0ELb0ELb0ELb0ELb1ELb0ELb0ELb1EEEvNS_16Flash_fwd_paramsE)
        /*0d34*/ 	.word	0x00000000


	//----- nvinfo : EIATTR_REGCOUNT
	.align		4
.L_574:
        /*0d38*/ 	.byte	0x04, 0x2f
        /*0d3a*/ 	.short	(.L_576 - .L_575)
	.align		4
.L_575:
        /*0d3c*/ 	.word	index@(_ZN5flash24flash_fwd_splitkv_kernelI23Flash_fwd_kernel_traitsILi128ELi64ELi128ELi4ELb0ELb0EN7cutlass6half_tE19Flash_kernel_traitsILi128ELi64ELi128ELi4ES3_EELb0ELb0ELb1ELb0ELb0ELb1ELb0ELb0EEEvNS_16Flash_fwd_paramsE)
        /*0d40*/ 	.word	0x000000ff


	//----- nvinfo : EIATTR_FRAME_SIZE
	.align		4
.L_576:
        /*0d44*/ 	.byte	0x04, 0x11
        /*0d46*/ 	.short	(.L_578 - .L_577)
	.align		4
.L_577:
        /*0d48*/ 	.word	index@($_ZN5flash24flash_fwd_splitkv_kernelI23Flash_fwd_kernel_traitsILi128ELi64ELi128ELi4ELb0ELb0EN7cutlass6half_tE19Flash_kernel_traitsILi128ELi64ELi128ELi4ES3_EELb0ELb0ELb1ELb0ELb0ELb1ELb0ELb0EEEvNS_16Flash_fwd_paramsE$_ZN5flash30compute_attn_1rowblock_splitkvI23Flash_fwd_kernel_traitsILi128ELi64ELi128ELi4ELb0ELb0EN7cutlass6half_tE19Flash_kernel_traitsILi128ELi64ELi128ELi4ES3_EELb0ELb0ELb1ELb0ELb0ELb1ELb0ELb0ENS_16Flash_fwd_paramsEEEvRKT8_iiiii)
        /*0d4c*/ 	.word	0x00000000


	//----- nvinfo : EIATTR_FRAME_SIZE
	.align		4
.L_578:
        /*0d50*/ 	.byte	0x04, 0x11
        /*0d52*/ 	.short	(.L_580 - .L_579)
	.align		4
.L_579:
        /*0d54*/ 	.word	index@(_ZN5flash24flash_fwd_splitkv_kernelI23Flash_fwd_kernel_traitsILi128ELi64ELi128ELi4ELb0ELb0EN7cutlass6half_tE19Flash_kernel_traitsILi128ELi64ELi128ELi4ES3_EELb0ELb0ELb1ELb0ELb0ELb1ELb0ELb0EEEvNS_16Flash_fwd_paramsE)
        /*0d58*/ 	.word	0x00000000


	//----- nvinfo : EIATTR_REGCOUNT
	.align		4
.L_580:
        /*0d5c*/ 	.byte	0x04, 0x2f
        /*0d5e*/ 	.short	(.L_582 - .L_581)
	.align		4
.L_581:
        /*0d60*/ 	.word	index@(_ZN5flash24flash_fwd_splitkv_kernelI23Flash_fwd_kernel_traitsILi128ELi64ELi128ELi4ELb0ELb0EN7cutlass6half_tE19Flash_kernel_traitsILi128ELi64ELi128ELi4ES3_EELb0ELb0ELb1ELb0ELb0ELb0ELb0ELb0EEEvNS_16Flash_fwd_paramsE)
        /*0d64*/ 	.word	0x000000fa


	//----- nvinfo : EIATTR_FRAME_SIZE
	.align		4
.L_582:
        /*0d68*/ 	.byte	0x04, 0x11
        /*0d6a*/ 	.short	(.L_584 - .L_583)
	.align		4
.L_583:
        /*0d6c*/ 	.word	index@($_ZN5flash24flash_fwd_splitkv_kernelI23Flash_fwd_kernel_traitsILi128ELi64ELi128ELi4ELb0ELb0EN7cutlass6half_tE19Flash_kernel_traitsILi128ELi64ELi128ELi4ES3_EELb0ELb0ELb1ELb0ELb0ELb0ELb0ELb0EEEvNS_16Flash_fwd_paramsE$_ZN5flash30compute_attn_1rowblock_splitkvI23Flash_fwd_kernel_traitsILi128ELi64ELi128ELi4ELb0ELb0EN7cutlass6half_tE19Flash_kernel_traitsILi128ELi64ELi128ELi4ES3_EELb0ELb0ELb1ELb0ELb0ELb0ELb0ELb0ENS_16Flash_fwd_paramsEEEvRKT8_iiiii)
        /*0d70*/ 	.word	0x00000000


	//----- nvinfo : EIATTR_FRAME_SIZE
	.align		4
.L_584:
        /*0d74*/ 	.byte	0x04, 0x11
        /*0d76*/ 	.short	(.L_586 - .L_585)
	.align		4
.L_585:
        /*0d78*/ 	.word	index@(_ZN5flash24flash_fwd_splitkv_kernelI23Flash_fwd_kernel_traitsILi128ELi64ELi128ELi4ELb0ELb0EN7cutlass6half_tE19Flash_kernel_traitsILi128ELi64ELi128ELi4ES3_EELb0ELb0ELb1ELb0ELb0ELb0ELb0ELb0EEEvNS_16Flash_fwd_paramsE)
        /*0d7c*/ 	.word	0x00000000


	//----- nvinfo : EIATTR_REGCOUNT
	.align		4
.L_586:
        /*0d80*/ 	.byte	0x04, 0x2f
        /*0d82*/ 	.short	(.L_588 - .L_587)
	.align		4
.L_587:
        /*0d84*/ 	.word	index@(_ZN5flash24flash_fwd_splitkv_kernelI23Flash_fwd_kernel_traitsILi128ELi64ELi128ELi4ELb0ELb0EN7cutlass6half_tE19Flash_kernel_traitsILi128ELi64ELi128ELi4ES3_EELb0ELb0ELb0ELb1ELb1ELb1ELb0ELb0EEEvNS_16Flash_fwd_paramsE)
        /*0d88*/ 	.word	0x000000ff


	//----- nvinfo : EIATTR_FRAME_SIZE
	.align		4
.L_588:
        /*0d8c*/ 	.byte	0x04, 0x11
        /*0d8e*/ 	.short	(.L_590 - .L_589)
	.align		4
.L_589:
        /*0d90*/ 	.word	index@($_ZN5flash24flash_fwd_splitkv_kernelI23Flash_fwd_kernel_traitsILi128ELi64ELi128ELi4ELb0ELb0EN7cutlass6half_tE19Flash_kernel_traitsILi128ELi64ELi128ELi4ES3_EELb0ELb0ELb0ELb1ELb1ELb1ELb0ELb0EEEvNS_16Flash_fwd_paramsE$_ZN5flash30compute_attn_1rowblock_splitkvI23Flash_fwd_kernel_traitsILi128ELi64ELi128ELi4ELb0ELb0EN7cutlass6half_tE19Flash_kernel_traitsILi128ELi64ELi128ELi4ES3_EELb0ELb0ELb0ELb1ELb1ELb1ELb0ELb0ENS_16Flash_fwd_paramsEEEvRKT8_iiiii)
        /*0d94*/ 	.word	0x00000000


	//----- nvinfo : EIATTR_FRAME_SIZE
	.align		4
.L_590:
        /*0d98*/ 	.byte	0x04, 0x11
        /*0d9a*/ 	.short	(.L_592 - .L_591)
	.align		4
.L_591:
        /*0d9c*/ 	.word	index@(_ZN5flash24flash_fwd_splitkv_kernelI23Flash_fwd_kernel_traitsILi128ELi64ELi128ELi4ELb0ELb0EN7cutlass6half_tE19Flash_kernel_traitsILi128ELi64ELi128ELi4ES3_EELb0ELb0ELb0ELb1ELb1ELb1ELb0ELb0EEEvNS_16Flash_fwd_paramsE)
        /*0da0*/ 	.word	0x00000000


	//----- nvinfo : EIATTR_REGCOUNT
	.align		4
.L_592:
        /*0da4*/ 	.byte	0x04, 0x2f
        /*0da6*/ 	.short	(.L_594 - .L_593)
	.align		4
.L_593:
        /*0da8*/ 	.word	index@(_ZN5flash24flash_fwd_splitkv_kernelI23Flash_fwd_kernel_traitsILi128ELi64ELi128ELi4ELb0ELb0EN7cutlass6half_tE19Flash_kernel_traitsILi128ELi64ELi128ELi4ES3_EELb0ELb0ELb0ELb1ELb1ELb0ELb0ELb0EEEvNS_16Flash_fwd_paramsE)
        /*0dac*/ 	.word	0x000000ee


	//----- nvinfo : EIATTR_FRAME_SIZE
	.align		4
.L_594:
        /*0db0*/ 	.byte	0x04, 0x11
        /*0db2*/ 	.short	(.L_596 - .L_595)
	.align		4
.L_595:
        /*0db4*/ 	.word	index@($_ZN5flash24flash_fwd_splitkv_kernelI23Flash_fwd_kernel_traitsILi128ELi64ELi128ELi4ELb0ELb0EN7cutlass6half_tE19Flash_kernel_traitsILi128ELi64ELi128ELi4ES3_EELb0ELb0ELb0ELb1ELb1ELb0ELb0ELb0EEEvNS_16Flash_fwd_paramsE$_ZN5flash30compute_attn_1rowblock_splitkvI23Flash_fwd_kernel_traitsILi128ELi64ELi128ELi4ELb0ELb0EN7cutlass6half_tE19Flash_kernel_traitsILi128ELi64ELi128ELi4ES3_EELb0ELb0ELb0ELb1ELb1ELb0ELb0ELb0ENS_16Flash_fwd_paramsEEEvRKT8_iiiii)
        /*0db8*/ 	.word	0x00000000


	//----- nvinfo : EIATTR_FRAME_SIZE
	.align		4
.L_596:
        /*0dbc*/ 	.byte	0x04, 0x11
        /*0dbe*/ 	.short	(.L_598 - .L_597)
	.align		4
.L_597:
        /*0dc0*/ 	.word	index@(_ZN5flash24flash_fwd_splitkv_kernelI23Flash_fwd_kernel_traitsILi128ELi64ELi128ELi4ELb0ELb0EN7cutlass6half_tE19Flash_kernel_traitsILi128ELi64ELi128ELi4ES3_EELb0ELb0ELb0ELb1ELb1ELb0ELb0ELb0EEEvNS_16Flash_fwd_paramsE)
        /*0dc4*/ 	.word	0x00000000


	//----- nvinfo : EIATTR_REGCOUNT
	.align		4
.L_598:
        /*0dc8*/ 	.byte	0x04, 0x2f
        /*0dca*/ 	.short	(.L_600 - .L_599)
	.align		4
.L_599:
        /*0dcc*/ 	.word	index@(_ZN5flash24flash_fwd_splitkv_kernelI23Flash_fwd_kernel_traitsILi128ELi64ELi128ELi4ELb0ELb0EN7cutlass6half_tE19Flash_kernel_traitsILi128ELi64ELi128ELi4ES3_EELb0ELb1ELb0ELb0ELb0ELb1ELb1ELb1EEEvNS_16Flash_fwd_paramsE)
        /*0dd0*/ 	.word	0x000000ff


	//----- nvinfo : EIATTR_FRAME_SIZE
	.align		4
.L_600:
        /*0dd4*/ 	.byte	0x04, 0x11
        /*0dd6*/ 	.short	(.L_602 - .L_601)
	.align		4
.L_601:
        /*0dd8*/ 	.word	index@($_ZN5flash24flash_fwd_splitkv_kernelI23Flash_fwd_kernel_traitsILi128ELi64ELi128ELi4ELb0ELb0EN7cutlass6half_tE19Flash_kernel_traitsILi128ELi64ELi128ELi4ES3_EELb0ELb1ELb0ELb0ELb0ELb1ELb1ELb1EEEvNS_16Flash_fwd_paramsE$_ZN5flash30compute_attn_1rowblock_splitkvI23Flash_fwd_kernel_traitsILi128ELi64ELi128ELi4ELb0ELb0EN7cutlass6half_tE19Flash_kernel_traitsILi128ELi64ELi128ELi4ES3_EELb0ELb1ELb0ELb0ELb0ELb1ELb1ELb1ENS_16Flash_fwd_paramsEEEvRKT8_iiiii)
        /*0ddc*/ 	.word	0x00000000


	//----- nvinfo : EIATTR_FRAME_SIZE
	.align		4
.L_602:
        /*0de0*/ 	.byte	0x04, 0x11
        /*0de2*/ 	.short	(.L_604 - .L_603)
	.align		4
.L_603:
        /*0de4*/ 	.word	index@(_ZN5flash24flash_fwd_splitkv_kernelI23Flash_fwd_kernel_traitsILi128ELi64ELi128ELi4ELb0ELb0EN7cutlass6half_tE19Flash_kernel_traitsILi128ELi64ELi128ELi4ES3_EELb0ELb1ELb0ELb0ELb0ELb1ELb1ELb1EEEvNS_16Flash_fwd_paramsE)
        /*0de8*/ 	.word	0x00000000


	//----- nvinfo : EIATTR_REGCOUNT
	.align		4
.L_604:
        /*0dec*/ 	.byte	0x04, 0x2f
        /*0dee*/ 	.short	(.L_606 - .L_605)
	.align		4
.L_605:
        /*0df0*/ 	.word	index@(_ZN5flash24flash_fwd_splitkv_kernelI23Flash_fwd_kernel_traitsILi128ELi64ELi128ELi4ELb0ELb0EN7cutlass6half_tE19Flash_kernel_traitsILi128ELi64ELi128ELi4ES3_EELb0ELb1ELb0ELb0ELb0ELb0ELb1ELb1EEEvNS_16Flash_fwd_paramsE)
        /*0df4*/ 	.word	0x000000ff


	//----- nvinfo : EIATTR_FRAME_SIZE
	.align		4
.L_606:
        /*0df8*/ 	.byte	0x04, 0x11
        /*0dfa*/ 	.short	(.L_608 - .L_607)
	.align		4
.L_607:
        /*0dfc*/ 	.word	index@($_ZN5flash24flash_fwd_splitkv_kernelI23Flash_fwd_kernel_traitsILi128ELi64ELi128ELi4ELb0ELb0EN7cutlass6half_tE19Flash_kernel_traitsILi128ELi64ELi128ELi4ES3_EELb0ELb1ELb0ELb0ELb0ELb0ELb1ELb1EEEvNS_16Flash_fwd_paramsE$_ZN5flash30compute_attn_1rowblock_splitkvI23Flash_fwd_kernel_traitsILi128ELi64ELi128ELi4ELb0ELb0EN7cutlass6half_tE19Flash_kernel_traitsILi128ELi64ELi128ELi4ES3_EELb0ELb1ELb0ELb0ELb0ELb0ELb1ELb1ENS_16Flash_fwd_paramsEEEvRKT8_iiiii)
        /*0e00*/ 	.word	0x00000000


	//----- nvinfo : EIATTR_FRAME_SIZE
	.align		4
.L_608:
        /*0e04*/ 	.byte	0x04, 0x11
        /*0e06*/ 	.short	(.L_610 - .L_609)
	.align		4
.L_609:
        /*0e08*/ 	.word	index@(_ZN5flash24flash_fwd_splitkv_kernelI23Flash_fwd_kernel_traitsILi128ELi64ELi128ELi4ELb0ELb0EN7cutlass6half_tE19Flash_kernel_traitsILi128ELi64ELi128ELi4ES3_EELb0ELb1ELb0ELb0ELb0ELb0ELb1ELb1EEEvNS_16Flash_fwd_paramsE)
        /*0e0c*/ 	.word	0x00000000


	//----- nvinfo : EIATTR_REGCOUNT
	.align		4
.L_610:
        /*0e10*/ 	.byte	0x04, 0x2f
        /*0e12*/ 	.short	(.L_612 - .L_611)
	.align		4
.L_611:
        /*0e14*/ 	.word	index@(_ZN5flash24flash_fwd_splitkv_kernelI23Flash_fwd_kernel_traitsILi128ELi64ELi128ELi4ELb0ELb0EN7cutlass6half_tE19Flash_kernel_traitsILi128ELi64ELi128ELi4ES3_EELb0ELb1ELb0ELb0ELb0ELb1ELb1ELb0EEEvNS_16Flash_fwd_paramsE)
        /*0e18*/ 	.word	0x000000ff


	//----- nvinfo : EIATTR_FRAME_SIZE
	.align		4
.L_612:
        /*0e1c*/ 	.byte	0x04, 0x11
        /*0e1e*/ 	.short	(.L_614 - .L_613)
	.align		4
.L_613:
        /*0e20*/ 	.word	index@($_ZN5flash24flash_fwd_splitkv_kernelI23Flash_fwd_kernel_traitsILi128ELi64ELi128ELi4ELb0ELb0EN7cutlass6half_tE19Flash_kernel_traitsILi128ELi64ELi128ELi4ES3_EELb0ELb1ELb0ELb0ELb0ELb1ELb1ELb0EEEvNS_16Flash_fwd_paramsE$_ZN5flash30compute_attn_1rowblock_splitkvI23Flash_fwd_kernel_traitsILi128ELi64ELi128ELi4ELb0ELb0EN7cutlass6half_tE19Flash_kernel_traitsILi128ELi64ELi128ELi4ES3_EELb0ELb1ELb0ELb0ELb0ELb1ELb1ELb0ENS_16Flash_fwd_paramsEEEvRKT8_iiiii)
        /*0e24*/ 	.word	0x00000000


	//----- nvinfo : EIATTR_FRAME_SIZE
	.align		4
.L_614:
        /*0e28*/ 	.byte	0x04, 0x11
        /*0e2a*/ 	.short	(.L_616 - .L_615)
	.align		4
.L_615:
        /*0e2c*/ 	.word	index@(_ZN5flash24flash_fwd_splitkv_kernelI23Flash_fwd_kernel_traitsILi128ELi64ELi128ELi4ELb0ELb0EN7cutlass6half_tE19Flash_kernel_traitsILi128ELi64ELi128ELi4ES3_EELb0ELb1ELb0ELb0ELb0ELb1ELb1ELb0EEEvNS_16Flash_fwd_paramsE)
        /*0e30*/ 	.word	0x00000000


	//----- nvinfo : EIATTR_REGCOUNT
	.align		4
.L_616:
        /*0e34*/ 	.byte	0x04, 0x2f
        /*0e36*/ 	.short	(.L_618 - .L_617)
	.align		4
.L_617:
        /*0e38*/ 	.word	index@(_ZN5flash24flash_fwd_splitkv_kernelI23Flash_fwd_kernel_traitsILi128ELi64ELi128ELi4ELb0ELb0EN7cutlass6half_tE19Flash_kernel_traitsILi128ELi64ELi128ELi4ES3_EELb0ELb1ELb0ELb0ELb0ELb0ELb1ELb0EEEvNS_16Flash_fwd_paramsE)
        /*0e3c*/ 	.word	0x000000fe


	//----- nvinfo : EIATTR_FRAME_SIZE
	.align		4
.L_618:
        /*0e40*/ 	.byte	0x04, 0x11
        /*0e42*/ 	.short	(.L_620 - .L_619)
	.align		4
.L_619:
        /*0e44*/ 	.word	index@($_ZN5flash24flash_fwd_splitkv_kernelI23Flash_fwd_kernel_traitsILi128ELi64ELi128ELi4ELb0ELb0EN7cutlass6half_tE19Flash_kernel_traitsILi128ELi64ELi128ELi4ES3_EELb0ELb1ELb0ELb0ELb0ELb0ELb1ELb0EEEvNS_16Flash_fwd_paramsE$_ZN5flash30compute_attn_1rowblock_splitkvI23Flash_fwd_kernel_traitsILi128ELi64ELi128ELi4ELb0ELb0EN7cutlass6half_tE19Flash_kernel_traitsILi128ELi64ELi128ELi4ES3_EELb0ELb1ELb0ELb0ELb0ELb0ELb1ELb0ENS_16Flash_fwd_paramsEEEvRKT8_iiiii)
        /*0e48*/ 	.word	0x00000000


	//----- nvinfo : EIATTR_FRAME_SIZE
	.align		4
.L_620:
        /*0e4c*/ 	.byte	0x04, 0x11
        /*0e4e*/ 	.short	(.L_622 - .L_621)
	.align		4
.L_621:
        /*0e50*/ 	.word	index@(_ZN5flash24flash_fwd_splitkv_kernelI23Flash_fwd_kernel_traitsILi128ELi64ELi128ELi4ELb0ELb0EN7cutlass6half_tE19Flash_kernel_traitsILi128ELi64ELi128ELi4ES3_EELb0ELb1ELb0ELb0ELb0ELb0ELb1ELb0EEEvNS_16Flash_fwd_paramsE)
        /*0e54*/ 	.word	0x00000000


	//----- nvinfo : EIATTR_REGCOUNT
	.align		4
.L_622:
        /*0e58*/ 	.byte	0x04, 0x2f
        /*0e5a*/ 	.short	(.L_624 - .L_623)
	.align		4
.L_623:
        /*0e5c*/ 	.word	index@(_ZN5flash24flash_fwd_splitkv_kernelI23Flash_fwd_kernel_traitsILi128ELi64ELi128ELi4ELb0ELb0EN7cutlass6half_tE19Flash_kernel_traitsILi128ELi64ELi128ELi4ES3_EELb0ELb1ELb0ELb0ELb0ELb1ELb0ELb1EEEvNS_16Flash_fwd_paramsE)
        /*0e60*/ 	.word	0x000000ff


	//----- nvinfo : EIATTR_FRAME_SIZE
	.align		4
.L_624:
        /*0e64*/ 	.byte	0x04, 0x11
        /*0e66*/ 	.short	(.L_626 - .L_625)
	.align		4
.L_625:
        /*0e68*/ 	.word	index@($_ZN5flash24flash_fwd_splitkv_kernelI23Flash_fwd_kernel_traitsILi128ELi64ELi128ELi4ELb0ELb0EN7cutlass6half_tE19Flash_kernel_traitsILi128ELi64ELi128ELi4ES3_EELb0ELb1ELb0ELb0ELb0ELb1ELb0ELb1EEEvNS_16Flash_fwd_paramsE$_ZN5flash30compute_attn_1rowblock_splitkvI23Flash_fwd_kernel_traitsILi128ELi64ELi128ELi4ELb0ELb0EN7cutlass6half_tE19Flash_kernel_traitsILi128ELi64ELi128ELi4ES3_EELb0ELb1ELb0ELb0ELb0ELb1ELb0ELb1ENS_16Flash_fwd_paramsEEEvRKT8_iiiii)
        /*0e6c*/ 	.word	0x00000000


	//----- nvinfo : EIATTR_FRAME_SIZE
	.align		4
.L_626:
        /*0e70*/ 	.byte	0x04, 0x11
        /*0e72*/ 	.short	(.L_628 - .L_627)
	.align		4
.L_627:
        /*0e74*/ 	.word	index@(_ZN5flash24flash_fwd_splitkv_kernelI23Flash_fwd_kernel_traitsILi128ELi64ELi128ELi4ELb0ELb0EN7cutlass6half_tE19Flash_kernel_traitsILi128ELi64ELi128ELi4ES3_EELb0ELb1ELb0ELb0ELb0ELb1ELb0ELb1EEEvNS_16Flash_fwd_paramsE)
        /*0e78*/ 	.word	0x00000000


	//----- nvinfo : EIATTR_REGCOUNT
	.align		4
.L_628:
        /*0e7c*/ 	.byte	0x04, 0x2f
        /*0e7e*/ 	.short	(.L_630 - .L_629)
	.align		4
.L_629:
        /*0e80*/ 	.word	index@(_ZN5flash24flash_fwd_splitkv_kernelI23Flash_fwd_kernel_traitsILi128ELi64ELi128ELi4ELb0ELb0EN7cutlass6half_tE19Flash_kernel_traitsILi128ELi64ELi128ELi4ES3_EELb0ELb1ELb0ELb0ELb0ELb0ELb0ELb1EEEvNS_16Flash_fwd_paramsE)
        /*0e84*/ 	.word	0x000000fe


	//----- nvinfo : EIATTR_FRAME_SIZE
	.align		4
.L_630:
        /*0e88*/ 	.byte	0x04, 0x11
        /*0e8a*/ 	.short	(.L_632 - .L_631)
	.align		4
.L_631:
        /*0e8c*/ 	.word	index@($_ZN5flash24flash_fwd_splitkv_kernelI23Flash_fwd_kernel_traitsILi128ELi64ELi128ELi4ELb0ELb0EN7cutlass6half_tE19Flash_kernel_traitsILi128ELi64ELi128ELi4ES3_EELb0ELb1ELb0ELb0ELb0ELb0ELb0ELb1EEEvNS_16Flash_fwd_paramsE$_ZN5flash30compute_attn_1rowblock_splitkvI23Flash_fwd_kernel_traitsILi128ELi64ELi128ELi4ELb0ELb0EN7cutlass6half_tE19Flash_kernel_traitsILi128ELi64ELi128ELi4ES3_EELb0ELb1ELb0ELb0ELb0ELb0ELb0ELb1ENS_16Flash_fwd_paramsEEEvRKT8_iiiii)
        /*0e90*/ 	.word	0x00000000


	//----- nvinfo : EIATTR_FRAME_SIZE
	.align		4
.L_632:
        /*0e94*/ 	.byte	0x04, 0x11
        /*0e96*/ 	.short	(.L_634 - .L_633)
	.align		4
.L_633:
        /*0e98*/ 	.word	index@(_ZN5flash24flash_fwd_splitkv_kernelI23Flash_fwd_kernel_traitsILi128ELi64ELi128ELi4ELb0ELb0EN7cutlass6half_tE19Flash_kernel_traitsILi128ELi64ELi128ELi4ES3_EELb0ELb1ELb0ELb0ELb0ELb0ELb0ELb1EEEvNS_16Flash_fwd_paramsE)
        /*0e9c*/ 	.word	0x00000000


	//----- nvinfo : EIATTR_REGCOUNT
	.align		4
.L_634:
        /*0ea0*/ 	.byte	0x04, 0x2f
        /*0ea2*/ 	.short	(.L_636 - .L_635)
	.align		4
.L_635:
        /*0ea4*/ 	.word	index@(_ZN5flash24flash_fwd_splitkv_kernelI23Flash_fwd_kernel_traitsILi128ELi64ELi128ELi4ELb0ELb0EN7cutlass6half_tE19Flash_kernel_traitsILi128ELi64ELi128ELi4ES3_EELb0ELb1ELb0ELb0ELb0ELb1ELb0ELb0EEEvNS_16Flash_fwd_paramsE)
        /*0ea8*/ 	.word	0x000000ff


	//----- nvinfo : EIATTR_FRAME_SIZE
	.align		4
.L_636:
        /*0eac*/ 	.byte	0x04, 0x11
        /*0eae*/ 	.short	(.L_638 - .L_637)
	.align		4
.L_637:
        /*0eb0*/ 	.word	index@($_ZN5flash24flash_fwd_splitkv_kernelI23Flash_fwd_kernel_traitsILi128ELi64ELi128ELi4ELb0ELb0EN7cutlass6half_tE19Flash_kernel_traitsILi128ELi64ELi128ELi4ES3_EELb0ELb1ELb0ELb0ELb0ELb1ELb0ELb0EEEvNS_16Flash_fwd_paramsE$_ZN5flash30compute_attn_1rowblock_splitkvI23Flash_fwd_kernel_traitsILi128ELi64ELi128ELi4ELb0ELb0EN7cutlass6half_tE19Flash_kernel_traitsILi128ELi64ELi128ELi4ES3_EELb0ELb1ELb0ELb0ELb0ELb1ELb0ELb0ENS_16Flash_fwd_paramsEEEvRKT8_iiiii)
        /*0eb4*/ 	.word	0x00000000


	//----- nvinfo : EIATTR_FRAME_SIZE
	.align		4
.L_638:
        /*0eb8*/ 	.byte	0x04, 0x11
        /*0eba*/ 	.short	(.L_640 - .L_639)
	.align		4
.L_639:
        /*0ebc*/ 	.word	index@(_ZN5flash24flash_fwd_splitkv_kernelI23Flash_fwd_kernel_traitsILi128ELi64ELi128ELi4ELb0ELb0EN7cutlass6half_tE19Flash_kernel_traitsILi128ELi64ELi128ELi4ES3_EELb0ELb1ELb0ELb0ELb0ELb1ELb0ELb0EEEvNS_16Flash_fwd_paramsE)
        /*0ec0*/ 	.word	0x00000000


	//----- nvinfo : EIATTR_REGCOUNT
	.align		4
.L_640:
        /*0ec4*/ 	.byte	0x04, 0x2f
        /*0ec6*/ 	.short	(.L_642 - .L_641)
	.align		4
.L_641:
        /*0ec8*/ 	.word	index@(_ZN5flash24flash_fwd_splitkv_kernelI23Flash_fwd_kernel_traitsILi128ELi64ELi128ELi4ELb0ELb0EN7cutlass6half_tE19Flash_kernel_traitsILi128ELi64ELi128ELi4ES3_EELb0ELb1ELb0ELb0ELb0ELb0ELb0ELb0EEEvNS_16Flash_fwd_paramsE)
        /*0ecc*/ 	.word	0x000000ff


	//----- nvinfo : EIATTR_FRAME_SIZE
	.align		4
.L_642:
        /*0ed0*/ 	.byte	0x04, 0x11
        /*0ed2*/ 	.short	(.L_644 - .L_643)
	.align		4
.L_643:
        /*0ed4*/ 	.word	index@($_ZN5flash24flash_fwd_splitkv_kernelI23Flash_fwd_kernel_traitsILi128ELi64ELi128ELi4ELb0ELb0EN7cutlass6half_tE19Flash_kernel_traitsILi128ELi64ELi128ELi4ES3_EELb0ELb1ELb0ELb0ELb0ELb0ELb0ELb0EEEvNS_16Flash_fwd_paramsE$_ZN5flash30compute_attn_1rowblock_splitkvI23Flash_fwd_kernel_traitsILi128ELi64ELi128ELi4ELb0ELb0EN7cutlass6half_tE19Flash_kernel_traitsILi128ELi64ELi128ELi4ES3_EELb0ELb1ELb0ELb0ELb0ELb0ELb0ELb0ENS_16Flash_fwd_paramsEEEvRKT8_iiiii)
        /*0ed8*/ 	.word	0x00000000


	//----- nvinfo : EIATTR_FRAME_SIZE
	.align		4
.L_644:
        /*0edc*/ 	.byte	0x04, 0x11
        /*0ede*/ 	.short	(.L_646 - .L_645)
	.align		4
.L_645:
        /*0ee0*/ 	.word	index@(_ZN5flash24flash_fwd_splitkv_kernelI23Flash_fwd_kernel_traitsILi128ELi64ELi128ELi4ELb0ELb0EN7cutlass6half_tE19Flash_kernel_traitsILi128ELi64ELi128ELi4ES3_EELb0ELb1ELb0ELb0ELb0ELb0ELb0ELb0EEEvNS_16Flash_fwd_paramsE)
        /*0ee4*/ 	.word	0x00000000


	//----- nvinfo : EIATTR_REGCOUNT
	.align		4
.L_646:
        /*0ee8*/ 	.byte	0x04, 0x2f
        /*0eea*/ 	.short	(.L_648 - .L_647)
	.align		4
.L_647:
        /*0eec*/ 	.word	index@(_ZN5flash24flash_fwd_splitkv_kernelI23Flash_fwd_kernel_traitsILi128ELi64ELi128ELi4ELb0ELb0EN7cutlass6half_tE19Flash_kernel_traitsILi128ELi64ELi128ELi4ES3_EELb0ELb0ELb0ELb0ELb0ELb1ELb1ELb1EEEvNS_16Flash_fwd_paramsE)
        /*0ef0*/ 	.word	0x000000fe


	//----- nvinfo : EIATTR_FRAME_SIZE
	.align		4
.L_648:
        /*0ef4*/ 	.byte	0x04, 0x11
        /*0ef6*/ 	.short	(.L_650 - .L_649)
	.align		4
.L_649:
        /*0ef8*/ 	.word	index@($_ZN5flash24flash_fwd_splitkv_kernelI23Flash_fwd_kernel_traitsILi128ELi64ELi128ELi4ELb0ELb0EN7cutlass6half_tE19Flash_kernel_traitsILi128ELi64ELi128ELi4ES3_EELb0ELb0ELb0ELb0ELb0ELb1ELb1ELb1EEEvNS_16Flash_fwd_paramsE$_ZN5flash30compute_attn_1rowblock_splitkvI23Flash_fwd_kernel_traitsILi128ELi64ELi128ELi4ELb0ELb0EN7cutlass6half_tE19Flash_kernel_traitsILi128ELi64ELi128ELi4ES3_EELb0ELb0ELb0ELb0ELb0ELb1ELb1ELb1ENS_16Flash_fwd_paramsEEEvRKT8_iiiii)
        /*0efc*/ 	.word	0x00000000


	//----- nvinfo : EIATTR_FRAME_SIZE
	.align		4
.L_650:
        /*0f00*/ 	.byte	0x04, 0x11
        /*0f02*/ 	.short	(.L_652 - .L_651)
	.align		4
.L_651:
        /*0f04*/ 	.word	index@(_ZN5flash24flash_fwd_splitkv_kernelI23Flash_fwd_kernel_traitsILi128ELi64ELi128ELi4ELb0ELb0EN7cutlass6half_tE19Flash_kernel_traitsILi128ELi64ELi128ELi4ES3_EELb0ELb0ELb0ELb0ELb0ELb1ELb1ELb1EEEvNS_16Flash_fwd_paramsE)
        /*0f08*/ 	.word	0x00000000


	//----- nvinfo : EIATTR_REGCOUNT
	.align		4
.L_652:
        /*0f0c*/ 	.byte	0x04, 0x2f
        /*0f0e*/ 	.short	(.L_654 - .L_653)
	.align		4
.L_653:
        /*0f10*/ 	.word	index@(_ZN5flash24flash_fwd_splitkv_kernelI23Flash_fwd_kernel_traitsILi128ELi64ELi128ELi4ELb0ELb0EN7cutlass6half_tE19Flash_kernel_traitsILi128ELi64ELi128ELi4ES3_EELb0ELb0ELb0ELb0ELb0ELb0ELb1ELb1EEEvNS_16Flash_fwd_paramsE)
        /*0f14*/ 	.word	0x000000f7


	//----- nvinfo : EIATTR_FRAME_SIZE
	.align		4
.L_654:
        /*0f18*/ 	.byte	0x04, 0x11
        /*0f1a*/ 	.short	(.L_656 - .L_655)
	.align		4
.L_655:
        /*0f1c*/ 	.word	index@($_ZN5flash24flash_fwd_splitkv_kernelI23Flash_fwd_kernel_traitsILi128ELi64ELi128ELi4ELb0ELb0EN7cutlass6half_tE19Flash_kernel_traitsILi128ELi64ELi128ELi4ES3_EELb0ELb0ELb0ELb0ELb0ELb0ELb1ELb1EEEvNS_16Flash_fwd_paramsE$_ZN5flash30compute_attn_1rowblock_splitkvI23Flash_fwd_kernel_traitsILi128ELi64ELi128ELi4ELb0ELb0EN7cutlass6half_tE19Flash_kernel_traitsILi128ELi64ELi128ELi4ES3_EELb0ELb0ELb0ELb0ELb0ELb0ELb1ELb1ENS_16Flash_fwd_paramsEEEvRKT8_iiiii)
        /*0f20*/ 	.word	0x00000000


	//----- nvinfo : EIATTR_FRAME_SIZE
	.align		4
.L_656:
        /*0f24*/ 	.byte	0x04, 0x11
        /*0f26*/ 	.short	(.L_658 - .L_657)
	.align		4
.L_657:
        /*0f28*/ 	.word	index@(_ZN5flash24flash_fwd_splitkv_kernelI23Flash_fwd_kernel_traitsILi128ELi64ELi128ELi4ELb0ELb0EN7cutlass6half_tE19Flash_kernel_traitsILi128ELi64ELi128ELi4ES3_EELb0ELb0ELb0ELb0ELb0ELb0ELb1ELb1EEEvNS_16Flash_fwd_paramsE)
        /*0f2c*/ 	.word	0x00000000


	//----- nvinfo : EIATTR_REGCOUNT
	.align		4
.L_658:
        /*0f30*/ 	.byte	0x04, 0x2f
        /*0f32*/ 	.short	(.L_660 - .L_659)
	.align		4
.L_659:
        /*0f34*/ 	.word	index@(_ZN5flash24flash_fwd_splitkv_kernelI23Flash_fwd_kernel_traitsILi128ELi64ELi128ELi4ELb0ELb0EN7cutlass6half_tE19Flash_kernel_traitsILi128ELi64ELi128ELi4ES3_EELb0ELb0ELb0ELb0ELb0ELb1ELb1ELb0EEEvNS_16Flash_fwd_paramsE)
        /*0f38*/ 	.word	0x000000ff


	//----- nvinfo : EIATTR_FRAME_SIZE
	.align		4
.L_660:
        /*0f3c*/ 	.byte	0x04, 0x11
        /*0f3e*/ 	.short	(.L_662 - .L_661)
	.align		4
.L_661:
        /*0f40*/ 	.word	index@($_ZN5flash24flash_fwd_splitkv_kernelI23Flash_fwd_kernel_traitsILi128ELi64ELi128ELi4ELb0ELb0EN7cutlass6half_tE19Flash_kernel_traitsILi128ELi64ELi128ELi4ES3_EELb0ELb0ELb0ELb0ELb0ELb1ELb1ELb0EEEvNS_16Flash_fwd_paramsE$_ZN5flash30compute_attn_1rowblock_splitkvI23Flash_fwd_kernel_traitsILi128ELi64ELi128ELi4ELb0ELb0EN7cutlass6half_tE19Flash_kernel_traitsILi128ELi64ELi128ELi4ES3_EELb0ELb0ELb0ELb0ELb0ELb1ELb1ELb0ENS_16Flash_fwd_paramsEEEvRKT8_iiiii)
        /*0f44*/ 	.word	0x00000000


	//----- nvinfo : EIATTR_FRAME_SIZE
	.align		4
.L_662:
        /*0f48*/ 	.byte	0x04, 0x11
        /*0f4a*/ 	.short	(.L_664 - .L_663)
	.align		4
.L_663:
        /*0f4c*/ 	.word	index@(_ZN5flash24flash_fwd_splitkv_kernelI23Flash_fwd_kernel_traitsILi128ELi64ELi128ELi4ELb0ELb0EN7cutlass6half_tE19Flash_kernel_traitsILi128ELi64ELi128ELi4ES3_EELb0ELb0ELb0ELb0ELb0ELb1ELb1ELb0EEEvNS_16Flash_fwd_paramsE)
        /*0f50*/ 	.word	0x00000000


	//----- nvinfo : EIATTR_REGCOUNT
	.align		4
.L_664:
        /*0f54*/ 	.byte	0x04, 0x2f
        /*0f56*/ 	.short	(.L_666 - .L_665)
	.align		4
.L_665:
        /*0f58*/ 	.word	index@(_ZN5flash24flash_fwd_splitkv_kernelI23Flash_fwd_kernel_traitsILi128ELi64ELi128ELi4ELb0ELb0EN7cutlass6half_tE19Flash_kernel_traitsILi128ELi64ELi128ELi4ES3_EELb0ELb0ELb0ELb0ELb0ELb0ELb1ELb0EEEvNS_16Flash_fwd_paramsE)
        /*0f5c*/ 	.word	0x000000fb


	//----- nvinfo : EIATTR_FRAME_SIZE
	.align		4
.L_666:
        /*0f60*/ 	.byte	0x04, 0x11
        /*0f62*/ 	.short	(.L_668 - .L_667)
	.align		4
.L_667:
        /*0f64*/ 	.word	index@($_ZN5flash24flash_fwd_splitkv_kernelI23Flash_fwd_kernel_traitsILi128ELi64ELi128ELi4ELb0ELb0EN7cutlass6half_tE19Flash_kernel_traitsILi128ELi64ELi128ELi4ES3_EELb0ELb0ELb0ELb0ELb0ELb0ELb1ELb0EEEvNS_16Flash_fwd_paramsE$_ZN5flash30compute_attn_1rowblock_splitkvI23Flash_fwd_kernel_traitsILi128ELi64ELi128ELi4ELb0ELb0EN7cutlass6half_tE19Flash_kernel_traitsILi128ELi64ELi128ELi4ES3_EELb0ELb0ELb0ELb0ELb0ELb0ELb1ELb0ENS_16Flash_fwd_paramsEEEvRKT8_iiiii)
        /*0f68*/ 	.word	0x00000000


	//----- nvinfo : EIATTR_FRAME_SIZE
	.align		4
.L_668:
        /*0f6c*/ 	.byte	0x04, 0x11
        /*0f6e*/ 	.short	(.L_670 - .L_669)
	.align		4
.L_669:
        /*0f70*/ 	.word	index@(_ZN5flash24flash_fwd_splitkv_kernelI23Flash_fwd_kernel_traitsILi128ELi64ELi128ELi4ELb0ELb0EN7cutlass6half_tE19Flash_kernel_traitsILi128ELi64ELi128ELi4ES3_EELb0ELb0ELb0ELb0ELb0ELb0ELb1ELb0EEEvNS_16Flash_fwd_paramsE)
        /*0f74*/ 	.word	0x00000000


	//----- nvinfo : EIATTR_REGCOUNT
	.align		4
.L_670:
        /*0f78*/ 	.byte	0x04, 0x2f
        /*0f7a*/ 	.short	(.L_672 - .L_671)
	.align		4
.L_671:
        /*0f7c*/ 	.word	index@(_ZN5flash24flash_fwd_splitkv_kernelI23Flash_fwd_kernel_traitsILi128ELi64ELi128ELi4ELb0ELb0EN7cutlass6half_tE19Flash_kernel_traitsILi128ELi64ELi128ELi4ES3_EELb0ELb0ELb0ELb0ELb0ELb1ELb0ELb1EEEvNS_16Flash_fwd_paramsE)
        /*0f80*/ 	.word	0x000000fe


	//----- nvinfo : EIATTR_FRAME_SIZE
	.align		4
.L_672:
        /*0f84*/ 	.byte	0x04, 0x11
        /*0f86*/ 	.short	(.L_674 - .L_673)
	.align		4
.L_673:
        /*0f88*/ 	.word	index@($_ZN5flash24flash_fwd_splitkv_kernelI23Flash_fwd_kernel_traitsILi128ELi64ELi128ELi4ELb0ELb0EN7cutlass6half_tE19Flash_kernel_traitsILi128ELi64ELi128ELi4ES3_EELb0ELb0ELb0ELb0ELb0ELb1ELb0ELb1EEEvNS_16Flash_fwd_paramsE$_ZN5flash30compute_attn_1rowblock_splitkvI23Flash_fwd_kernel_traitsILi128ELi64ELi128ELi4ELb0ELb0EN7cutlass6half_tE19Flash_kernel_traitsILi128ELi64ELi128ELi4ES3_EELb0ELb0ELb0ELb0ELb0ELb1ELb0ELb1ENS_16Flash_fwd_paramsEEEvRKT8_iiiii)
        /*0f8c*/ 	.word	0x00000000


	//----- nvinfo : EIATTR_FRAME_SIZE
	.align		4
.L_674:
        /*0f90*/ 	.byte	0x04, 0x11
        /*0f92*/ 	.short	(.L_676 - .L_675)
	.align		4
.L_675:
        /*0f94*/ 	.word	index@(_ZN5flash24flash_fwd_splitkv_kernelI23Flash_fwd_kernel_traitsILi128ELi64ELi128ELi4ELb0ELb0EN7cutlass6half_tE19Flash_kernel_traitsILi128ELi64ELi128ELi4ES3_EELb0ELb0ELb0ELb0ELb0ELb1ELb0ELb1EEEvNS_16Flash_fwd_paramsE)
        /*0f98*/ 	.word	0x00000000


	//----- nvinfo : EIATTR_REGCOUNT
	.align		4
.L_676:
        /*0f9c*/ 	.byte	0x04, 0x2f
        /*0f9e*/ 	.short	(.L_678 - .L_677)
	.align		4
.L_677:
        /*0fa0*/ 	.word	index@(_ZN5flash24flash_fwd_splitkv_kernelI23Flash_fwd_kernel_traitsILi128ELi64ELi128ELi4ELb0ELb0EN7cutlass6half_tE19Flash_kernel_traitsILi128ELi64ELi128ELi4ES3_EELb0ELb0ELb0ELb0ELb0ELb0ELb0ELb1EEEvNS_16Flash_fwd_paramsE)
        /*0fa4*/ 	.word	0x000000f3


	//----- nvinfo : EIATTR_FRAME_SIZE
	.align		4
.L_678:
        /*0fa8*/ 	.byte	0x04, 0x11
        /*0faa*/ 	.short	(.L_680 - .L_679)
	.align		4
.L_679:
        /*0fac*/ 	.word	index@($_ZN5flash24flash_fwd_splitkv_kernelI23Flash_fwd_kernel_traitsILi128ELi64ELi128ELi4ELb0ELb0EN7cutlass6half_tE19Flash_kernel_traitsILi128ELi64ELi128ELi4ES3_EELb0ELb0ELb0ELb0ELb0ELb0ELb0ELb1EEEvNS_16Flash_fwd_paramsE$_ZN5flash30compute_attn_1rowblock_splitkvI23Flash_fwd_kernel_traitsILi128ELi64ELi128ELi4ELb0ELb0EN7cutlass6half_tE19Flash_kernel_traitsILi128ELi64ELi128ELi4ES3_EELb0ELb0ELb0ELb0ELb0ELb0ELb0ELb1ENS_16Flash_fwd_paramsEEEvRKT8_iiiii)
        /*0fb0*/ 	.word	0x00000000


	//----- nvinfo : EIATTR_FRAME_SIZE
	.align		4
.L_680:
        /*0fb4*/ 	.byte	0x04, 0x11
        /*0fb6*/ 	.short	(.L_682 - .L_681)
	.align		4
.L_681:
        /*0fb8*/ 	.word	index@(_ZN5flash24flash_fwd_splitkv_kernelI23Flash_fwd_kernel_traitsILi128ELi64ELi128ELi4ELb0ELb0EN7cutlass6half_tE19Flash_kernel_traitsILi128ELi64ELi128ELi4ES3_EELb0ELb0ELb0ELb0ELb0ELb0ELb0ELb1EEEvNS_16Flash_fwd_paramsE)
        /*0fbc*/ 	.word	0x00000000


	//----- nvinfo : EIATTR_REGCOUNT
	.align		4
.L_682:
        /*0fc0*/ 	.byte	0x04, 0x2f
        /*0fc2*/ 	.short	(.L_684 - .L_683)
	.align		4
.L_683:
        /*0fc4*/ 	.word	index@(_ZN5flash24flash_fwd_splitkv_kernelI23Flash_fwd_kernel_traitsILi128ELi64ELi128ELi4ELb0ELb0EN7cutlass6half_tE19Flash_kernel_traitsILi128ELi64ELi128ELi4ES3_EELb0ELb0ELb0ELb0ELb0ELb1ELb0ELb0EEEvNS_16Flash_fwd_paramsE)
        /*0fc8*/ 	.word	0x000000ff


	//----- nvinfo : EIATTR_FRAME_SIZE
	.align		4
.L_684:
        /*0fcc*/ 	.byte	0x04, 0x11
        /*0fce*/ 	.short	(.L_686 - .L_685)
	.align		4
.L_685:
        /*0fd0*/ 	.word	index@($_ZN5flash24flash_fwd_splitkv_kernelI23Flash_fwd_kernel_traitsILi128ELi64ELi128ELi4ELb0ELb0EN7cutlass6half_tE19Flash_kernel_traitsILi128ELi64ELi128ELi4ES3_EELb0ELb0ELb0ELb0ELb0ELb1ELb0ELb0EEEvNS_16Flash_fwd_paramsE$_ZN5flash30compute_attn_1rowblock_splitkvI23Flash_fwd_kernel_traitsILi128ELi64ELi128ELi4ELb0ELb0EN7cutlass6half_tE19Flash_kernel_traitsILi128ELi64ELi128ELi4ES3_EELb0ELb0ELb0ELb0ELb0ELb1ELb0ELb0ENS_16Flash_fwd_paramsEEEvRKT8_iiiii)
        /*0fd4*/ 	.word	0x00000000


	//----- nvinfo : EIATTR_FRAME_SIZE
	.align		4
.L_686:
        /*0fd8*/ 	.byte	0x04, 0x11
        /*0fda*/ 	.short	(.L_688 - .L_687)
	.align		4
.L_687:
        /*0fdc*/ 	.word	index@(_ZN5flash24flash_fwd_splitkv_kernelI23Flash_fwd_kernel_traitsILi128ELi64ELi128ELi4ELb0ELb0EN7cutlass6half_tE19Flash_kernel_traitsILi128ELi64ELi128ELi4ES3_EELb0ELb0ELb0ELb0ELb0ELb1ELb0ELb0EEEvNS_16Flash_fwd_paramsE)
        /*0fe0*/ 	.word	0x00000000


	//----- nvinfo : EIATTR_REGCOUNT
	.align		4
.L_688:
        /*0fe4*/ 	.byte	0x04, 0x2f
        /*0fe6*/ 	.short	(.L_690 - .L_689)
	.align		4
.L_689:
        /*0fe8*/ 	.word	index@(_ZN5flash24flash_fwd_splitkv_kernelI23Flash_fwd_kernel_traitsILi128ELi64ELi128ELi4ELb0ELb0EN7cutlass6half_tE19Flash_kernel_traitsILi128ELi64ELi128ELi4ES3_EELb0ELb0ELb0ELb0ELb0ELb0ELb0ELb0EEEvNS_16Flash_fwd_paramsE)
        /*0fec*/ 	.word	0x000000fb


	//----- nvinfo : EIATTR_FRAME_SIZE
	.align		4
.L_690:
        /*0ff0*/ 	.byte	0x04, 0x11
        /*0ff2*/ 	.short	(.L_692 - .L_691)
	.align		4
.L_691:
        /*0ff4*/ 	.word	index@($_ZN5flash24flash_fwd_splitkv_kernelI23Flash_fwd_kernel_traitsILi128ELi64ELi128ELi4ELb0ELb0EN7cutlass6half_tE19Flash_kernel_traitsILi128ELi64ELi128ELi4ES3_EELb0ELb0ELb0ELb0ELb0ELb0ELb0ELb0EEEvNS_16Flash_fwd_paramsE$_ZN5flash30compute_attn_1rowblock_splitkvI23Flash_fwd_kernel_traitsILi128ELi64ELi128ELi4ELb0ELb0EN7cutlass6half_tE19Flash_kernel_traitsILi128ELi64ELi128ELi4ES3_EELb0ELb0ELb0ELb0ELb0ELb0ELb0ELb0ENS_16Flash_fwd_paramsEEEvRKT8_iiiii)
        /*0ff8*/ 	.word	0x00000000


	//----- nvinfo : EIATTR_FRAME_SIZE
	.align		4
.L_692:
        /*0ffc*/ 	.byte	0x04, 0x11
        /*0ffe*/ 	.short	(.L_694 - .L_693)
	.align		4
.L_693:
        /*1000*/ 	.word	index@(_ZN5flash24flash_fwd_splitkv_kernelI23Flash_fwd_kernel_traitsILi128ELi64ELi128ELi4ELb0ELb0EN7cutlass6half_tE19Flash_kernel_traitsILi128ELi64ELi128ELi4ES3_EELb0ELb0ELb0ELb0ELb0ELb0ELb0ELb0EEEvNS_16Flash_fwd_paramsE)
        /*1004*/ 	.word	0x00000000


	//----- nvinfo : EIATTR_REGCOUNT
	.align		4
.L_694:
        /*1008*/ 	.byte	0x04, 0x2f
        /*100a*/ 	.short	(.L_696 - .L_695)
	.align		4
.L_695:
        /*100c*/ 	.word	index@(_ZN5flash24flash_fwd_splitkv_kernelI23Flash_fwd_kernel_traitsILi128ELi64ELi128ELi4ELb0ELb0EN7cutlass6half_tE19Flash_kernel_traitsILi128ELi64ELi128ELi4ES3_EELb0ELb0ELb0ELb0ELb1ELb1ELb1ELb0EEEvNS_16Flash_fwd_paramsE)
        /*1010*/ 	.word	0x000000ff


	//----- nvinfo : EIATTR_FRAME_SIZE
	.align		4
.L_696:
        /*1014*/ 	.byte	0x04, 0x11
        /*1016*/ 	.short	(.L_698 - .L_697)
	.align		4
.L_697:
        /*1018*/ 	.word	index@($_ZN5flash24flash_fwd_splitkv_kernelI23Flash_fwd_kernel_traitsILi128ELi64ELi128ELi4ELb0ELb0EN7cutlass6half_tE19Flash_kernel_traitsILi128ELi64ELi128ELi4ES3_EELb0ELb0ELb0ELb0ELb1ELb1ELb1ELb0EEEvNS_16Flash_fwd_paramsE$_ZN5flash30compute_attn_1rowblock_splitkvI23Flash_fwd_kernel_traitsILi128ELi64ELi128ELi4ELb0ELb0EN7cutlass6half_tE19Flash_kernel_traitsILi128ELi64ELi128ELi4ES3_EELb0ELb0ELb0ELb0ELb1ELb1ELb1ELb0ENS_16Flash_fwd_paramsEEEvRKT8_iiiii)
        /*101c*/ 	.word	0x00000000


	//----- nvinfo : EIATTR_FRAME_SIZE
	.align		4
.L_698:
        /*1020*/ 	.byte	0x04, 0x11
        /*1022*/ 	.short	(.L_700 - .L_699)
	.align		4
.L_699:
        /*1024*/ 	.word	index@(_ZN5flash24flash_fwd_splitkv_kernelI23Flash_fwd_kernel_traitsILi128ELi64ELi128ELi4ELb0ELb0EN7cutlass6half_tE19Flash_kernel_traitsILi128ELi64ELi128ELi4ES3_EELb0ELb0ELb0ELb0ELb1ELb1ELb1ELb0EEEvNS_16Flash_fwd_paramsE)
        /*1028*/ 	.word	0x00000000


	//----- nvinfo : EIATTR_REGCOUNT
	.align		4
.L_700:
        /*102c*/ 	.byte	0x04, 0x2f
        /*102e*/ 	.short	(.L_702 - .L_701)
	.align		4
.L_701:
        /*1030*/ 	.word	index@(_ZN5flash24flash_fwd_splitkv_kernelI23Flash_fwd_kernel_traitsILi128ELi64ELi128ELi4ELb0ELb0EN7cutlass6half_tE19Flash_kernel_traitsILi128ELi64ELi128ELi4ES3_EELb0ELb0ELb0ELb0ELb1ELb0ELb1ELb0EEEvNS_16Flash_fwd_paramsE)
        /*1034*/ 	.word	0x000000f7


	//----- nvinfo : EIATTR_FRAME_SIZE
	.align		4
.L_702:
        /*1038*/ 	.byte	0x04, 0x11
        /*103a*/ 	.short	(.L_704 - .L_703)
	.align		4
.L_703:
        /*103c*/ 	.word	index@($_ZN5flash24flash_fwd_splitkv_kernelI23Flash_fwd_kernel_traitsILi128ELi64ELi128ELi4ELb0ELb0EN7cutlass6half_tE19Flash_kernel_traitsILi128ELi64ELi128ELi4ES3_EELb0ELb0ELb0ELb0ELb1ELb0ELb1ELb0EEEvNS_16Flash_fwd_paramsE$_ZN5flash30compute_attn_1rowblock_splitkvI23Flash_fwd_kernel_traitsILi128ELi64ELi128ELi4ELb0ELb0EN7cutlass6half_tE19Flash_kernel_traitsILi128ELi64ELi128ELi4ES3_EELb0ELb0ELb0ELb0ELb1ELb0ELb1ELb0ENS_16Flash_fwd_paramsEEEvRKT8_iiiii)
        /*1040*/ 	.word	0x00000000


	//----- nvinfo : EIATTR_FRAME_SIZE
	.align		4
.L_704:
        /*1044*/ 	.byte	0x04, 0x11
        /*1046*/ 	.short	(.L_706 - .L_705)
	.align		4
.L_705:
        /*1048*/ 	.word	index@(_ZN5flash24flash_fwd_splitkv_kernelI23Flash_fwd_kernel_traitsILi128ELi64ELi128ELi4ELb0ELb0EN7cutlass6half_tE19Flash_kernel_traitsILi128ELi64ELi128ELi4ES3_EELb0ELb0ELb0ELb0ELb1ELb0ELb1ELb0EEEvNS_16Flash_fwd_paramsE)
        /*104c*/ 	.word	0x00000000


	//----- nvinfo : EIATTR_REGCOUNT
	.align		4
.L_706:
        /*1050*/ 	.byte	0x04, 0x2f
        /*1052*/ 	.short	(.L_708 - .L_707)
	.align		4
.L_707:
        /*1054*/ 	.word	index@(_ZN5flash24flash_fwd_splitkv_kernelI23Flash_fwd_kernel_traitsILi128ELi64ELi128ELi4ELb0ELb0EN7cutlass6half_tE19Flash_kernel_traitsILi128ELi64ELi128ELi4ES3_EELb0ELb0ELb0ELb0ELb1ELb1ELb0ELb0EEEvNS_16Flash_fwd_paramsE)
        /*1058*/ 	.word	0x000000ff


	//----- nvinfo : EIATTR_FRAME_SIZE
	.align		4
.L_708:
        /*105c*/ 	.byte	0x04, 0x11
        /*105e*/ 	.short	(.L_710 - .L_709)
	.align		4
.L_709:
        /*1060*/ 	.word	index@($_ZN5flash24flash_fwd_splitkv_kernelI23Flash_fwd_kernel_traitsILi128ELi64ELi128ELi4ELb0ELb0EN7cutlass6half_tE19Flash_kernel_traitsILi128ELi64ELi128ELi4ES3_EELb0ELb0ELb0ELb0ELb1ELb1ELb0ELb0EEEvNS_16Flash_fwd_paramsE$_ZN5flash30compute_attn_1rowblock_splitkvI23Flash_fwd_kernel_traitsILi128ELi64ELi128ELi4ELb0ELb0EN7cutlass6half_tE19Flash_kernel_traitsILi128ELi64ELi128ELi4ES3_EELb0ELb0ELb0ELb0ELb1ELb1ELb0ELb0ENS_16Flash_fwd_paramsEEEvRKT8_iiiii)
        /*1064*/ 	.word	0x00000000


	//----- nvinfo : EIATTR_FRAME_SIZE
	.align		4
.L_710:
        /*1068*/ 	.byte	0x04, 0x11
        /*106a*/ 	.short	(.L_712 - .L_711)
	.align		4
.L_711:
        /*106c*/ 	.word	index@(_ZN5flash24flash_fwd_splitkv_kernelI23Flash_fwd_kernel_traitsILi128ELi64ELi128ELi4ELb0ELb0EN7cutlass6half_tE19Flash_kernel_traitsILi128ELi64ELi128ELi4ES3_EELb0ELb0ELb0ELb0ELb1ELb1ELb0ELb0EEEvNS_16Flash_fwd_paramsE)
        /*1070*/ 	.word	0x00000000


	//----- nvinfo : EIATTR_REGCOUNT
	.align		4
.L_712:
        /*1074*/ 	.byte	0x04, 0x2f
        /*1076*/ 	.short	(.L_714 - .L_713)
	.align		4
.L_713:
        /*1078*/ 	.word	index@(_ZN5flash24flash_fwd_splitkv_kernelI23Flash_fwd_kernel_traitsILi128ELi64ELi128ELi4ELb0ELb0EN7cutlass6half_tE19Flash_kernel_traitsILi128ELi64ELi128ELi4ES3_EELb0ELb0ELb0ELb0ELb1ELb0ELb0ELb0EEEvNS_16Flash_fwd_paramsE)
        /*107c*/ 	.word	0x000000f5


	//----- nvinfo : EIATTR_FRAME_SIZE
	.align		4
.L_714:
        /*1080*/ 	.byte	0x04, 0x11
        /*1082*/ 	.short	(.L_716 - .L_715)
	.align		4
.L_715:
        /*1084*/ 	.word	index@($_ZN5flash24flash_fwd_splitkv_kernelI23Flash_fwd_kernel_traitsILi128ELi64ELi128ELi4ELb0ELb0EN7cutlass6half_tE19Flash_kernel_traitsILi128ELi64ELi128ELi4ES3_EELb0ELb0ELb0ELb0ELb1ELb0ELb0ELb0EEEvNS_16Flash_fwd_paramsE$_ZN5flash30compute_attn_1rowblock_splitkvI23Flash_fwd_kernel_traitsILi128ELi64ELi128ELi4ELb0ELb0EN7cutlass6half_tE19Flash_kernel_traitsILi128ELi64ELi128ELi4ES3_EELb0ELb0ELb0ELb0ELb1ELb0ELb0ELb0ENS_16Flash_fwd_paramsEEEvRKT8_iiiii)
        /*1088*/ 	.word	0x00000000


	//----- nvinfo : EIATTR_FRAME_SIZE
	.align		4
.L_716:
        /*108c*/ 	.byte	0x04, 0x11
        /*108e*/ 	.short	(.L_718 - .L_717)
	.align		4
.L_717:
        /*1090*/ 	.word	index@(_ZN5flash24flash_fwd_splitkv_kernelI23Flash_fwd_kernel_traitsILi128ELi64ELi128ELi4ELb0ELb0EN7cutlass6half_tE19Flash_kernel_traitsILi128ELi64ELi128ELi4ES3_EELb0ELb0ELb0ELb0ELb1ELb0ELb0ELb0EEEvNS_16Flash_fwd_paramsE)
        /*1094*/ 	.word	0x00000000


	//----- nvinfo : EIATTR_REGCOUNT
	.align		4
.L_718:
        /*1098*/ 	.byte	0x04, 0x2f
        /*109a*/ 	.short	(.L_720 - .L_719)
	.align		4
.L_719:
        /*109c*/ 	.word	index@(_ZN5flash32flash_fwd_splitkv_combine_kernelI23Flash_fwd_kernel_traitsILi128ELi64ELi128ELi4ELb0ELb0EN7cutlass6half_tE19Flash_kernel_traitsILi128ELi64ELi128ELi4ES3_EELi4ELi1ELb1EEEvNS_16Flash_fwd_paramsE)
        /*10a0*/ 	.word	0x00000026


	//----- nvinfo : EIATTR_FRAME_SIZE
	.align		4
.L_720:
        /*10a4*/ 	.byte	0x04, 0x11
        /*10a6*/ 	.short	(.L_722 - .L_721)
	.align		4
.L_721:
        /*10a8*/ 	.word	index@($__internal_13_$__cuda_sm20_div_s64)
        /*10ac*/ 	.word	0x00000000


	//----- nvinfo : EIATTR_FRAME_SIZE
	.align		4
.L_722:
        /*10b0*/ 	.byte	0x04, 0x11
        /*10b2*/ 	.short	(.L_724 - .L_723)
	.align		4
.L_723:
        /*10b4*/ 	.word	index@(_ZN5flash32flash_fwd_splitkv_combine_kernelI23Flash_fwd_kernel_traitsILi128ELi64ELi128ELi4ELb0ELb0EN7cutlass6half_tE19Flash_kernel_traitsILi128ELi64ELi128ELi4ES3_EELi4ELi1ELb1EEEvNS_16Flash_fwd_paramsE)
        /*10b8*/ 	.word	0x00000000


	//----- nvinfo : EIATTR_REGCOUNT
	.align		4
.L_724:
        /*10bc*/ 	.byte	0x04, 0x2f
        /*10be*/ 	.short	(.L_726 - .L_725)
	.align		4
.L_725:
        /*10c0*/ 	.word	index@(_ZN5flash32flash_fwd_splitkv_combine_kernelI23Flash_fwd_kernel_traitsILi128ELi64ELi128ELi4ELb0ELb0EN7cutlass6half_tE19Flash_kernel_traitsILi128ELi64ELi128ELi4ES3_EELi4ELi2ELb1EEEvNS_16Flash_fwd_paramsE)
        /*10c4*/ 	.word	0x00000024


	//----- nvinfo : EIATTR_FRAME_SIZE
	.align		4
.L_726:
        /*10c8*/ 	.byte	0x04, 0x11
        /*10ca*/ 	.short	(.L_728 - .L_727)
	.align		4
.L_727:
        /*10cc*/ 	.word	index@($__internal_12_$__cuda_sm20_div_s64)
        /*10d0*/ 	.word	0x00000000


	//----- nvinfo : EIATTR_FRAME_SIZE
	.align		4
.L_728:
        /*10d4*/ 	.byte	0x04, 0x11
        /*10d6*/ 	.short	(.L_730 - .L_729)
	.align		4
.L_729:
        /*10d8*/ 	.word	index@(_ZN5flash32flash_fwd_splitkv_combine_kernelI23Flash_fwd_kernel_traitsILi128ELi64ELi128ELi4ELb0ELb0EN7cutlass6half_tE19Flash_kernel_traitsILi128ELi64ELi128ELi4ES3_EELi4ELi2ELb1EEEvNS_16Flash_fwd_paramsE)
        /*10dc*/ 	.word	0x00000000


	//----- nvinfo : EIATTR_REGCOUNT
	.align		4
.L_730:
        /*10e0*/ 	.byte	0x04, 0x2f
        /*10e2*/ 	.short	(.L_732 - .L_731)
	.align		4
.L_731:
        /*10e4*/ 	.word	index@(_ZN5flash32flash_fwd_splitkv_combine_kernelI23Flash_fwd_kernel_traitsILi128ELi64ELi128ELi4ELb0ELb0EN7cutlass6half_tE19Flash_kernel_traitsILi128ELi64ELi128ELi4ES3_EELi4ELi3ELb1EEEvNS_16Flash_fwd_paramsE)
        /*10e8*/ 	.word	0x00000026


	//----- nvinfo : EIATTR_FRAME_SIZE
	.align		4
.L_732:
        /*10ec*/ 	.byte	0x04, 0x11
        /*10ee*/ 	.short	(.L_734 - .L_733)
	.align		4
.L_733:
        /*10f0*/ 	.word	index@($__internal_11_$__cuda_sm20_div_s64)
        /*10f4*/ 	.word	0x00000000


	//----- nvinfo : EIATTR_FRAME_SIZE
	.align		4
.L_734:
        /*10f8*/ 	.byte	0x04, 0x11
        /*10fa*/ 	.short	(.L_736 - .L_735)
	.align		4
.L_735:
        /*10fc*/ 	.word	index@(_ZN5flash32flash_fwd_splitkv_combine_kernelI23Flash_fwd_kernel_traitsILi128ELi64ELi128ELi4ELb0ELb0EN7cutlass6half_tE19Flash_kernel_traitsILi128ELi64ELi128ELi4ES3_EELi4ELi3ELb1EEEvNS_16Flash_fwd_paramsE)
        /*1100*/ 	.word	0x00000000


	//----- nvinfo : EIATTR_REGCOUNT
	.align		4
.L_736:
        /*1104*/ 	.byte	0x04, 0x2f
        /*1106*/ 	.short	(.L_738 - .L_737)
	.align		4
.L_737:
        /*1108*/ 	.word	index@(_ZN5flash32flash_fwd_splitkv_combine_kernelI23Flash_fwd_kernel_traitsILi128ELi64ELi128ELi4ELb0ELb0EN7cutlass6half_tE19Flash_kernel_traitsILi128ELi64ELi128ELi4ES3_EELi4ELi4ELb1EEEvNS_16Flash_fwd_paramsE)
        /*110c*/ 	.word	0x00000026


	//----- nvinfo : EIATTR_FRAME_SIZE
	.align		4
.L_738:
        /*1110*/ 	.byte	0x04, 0x11
        /*1112*/ 	.short	(.L_740 - .L_739)
	.align		4
.L_739:
        /*1114*/ 	.word	index@($__internal_10_$__cuda_sm20_div_s64)
        /*1118*/ 	.word	0x00000000


	//----- nvinfo : EIATTR_FRAME_SIZE
	.align		4
.L_740:
        /*111c*/ 	.byte	0x04, 0x11
        /*111e*/ 	.short	(.L_742 - .L_741)
	.align		4
.L_741:
        /*1120*/ 	.word	index@(_ZN5flash32flash_fwd_splitkv_combine_kernelI23Flash_fwd_kernel_traitsILi128ELi64ELi128ELi4ELb0ELb0EN7cutlass6half_tE19Flash_kernel_traitsILi128ELi64ELi128ELi4ES3_EELi4ELi4ELb1EEEvNS_16Flash_fwd_paramsE)
        /*1124*/ 	.word	0x00000000


	//----- nvinfo : EIATTR_REGCOUNT
	.align		4
.L_742:
        /*1128*/ 	.byte	0x04, 0x2f
        /*112a*/ 	.short	(.L_744 - .L_743)
	.align		4
.L_743:
        /*112c*/ 	.word	index@(_ZN5flash32flash_fwd_splitkv_combine_kernelI23Flash_fwd_kernel_traitsILi128ELi64ELi128ELi4ELb0ELb0EN7cutlass6half_tE19Flash_kernel_traitsILi128ELi64ELi128ELi4ES3_EELi4ELi5ELb1EEEvNS_16Flash_fwd_paramsE)
        /*1130*/ 	.word	0x00000026


	//----- nvinfo : EIATTR_FRAME_SIZE
	.align		4
.L_744:
        /*1134*/ 	.byte	0x04, 0x11
        /*1136*/ 	.short	(.L_746 - .L_745)
	.align		4
.L_745:
        /*1138*/ 	.word	index@($__internal_9_$__cuda_sm20_div_s64)
        /*113c*/ 	.word	0x00000000


	//----- nvinfo : EIATTR_FRAME_SIZE
	.align		4
.L_746:
        /*1140*/ 	.byte	0x04, 0x11
        /*1142*/ 	.short	(.L_748 - .L_747)
	.align		4
.L_747:
        /*1144*/ 	.word	index@(_ZN5flash32flash_fwd_splitkv_combine_kernelI23Flash_fwd_kernel_traitsILi128ELi64ELi128ELi4ELb0ELb0EN7cutlass6half_tE19Flash_kernel_traitsILi128ELi64ELi128ELi4ES3_EELi4ELi5ELb1EEEvNS_16Flash_fwd_paramsE)
        /*1148*/ 	.word	0x00000000


	//----- nvinfo : EIATTR_REGCOUNT
	.align		4
.L_748:
        /*114c*/ 	.byte	0x04, 0x2f
        /*114e*/ 	.short	(.L_750 - .L_749)
	.align		4
.L_749:
        /*1150*/ 	.word	index@(_ZN5flash32flash_fwd_splitkv_combine_kernelI23Flash_fwd_kernel_traitsILi128ELi64ELi128ELi4ELb0ELb0EN7cutlass6half_tE19Flash_kernel_traitsILi128ELi64ELi128ELi4ES3_EELi4ELi6ELb1EEEvNS_16Flash_fwd_paramsE)
        /*1154*/ 	.word	0x00000026


	//----- nvinfo : EIATTR_FRAME_SIZE
	.align		4
.L_750:
        /*1158*/ 	.byte	0x04, 0x11
        /*115a*/ 	.short	(.L_752 - .L_751)
	.align		4
.L_751:
        /*115c*/ 	.word	index@($__internal_8_$__cuda_sm20_div_s64)
        /*1160*/ 	.word	0x00000000


	//----- nvinfo : EIATTR_FRAME_SIZE
	.align		4
.L_752:
        /*1164*/ 	.byte	0x04, 0x11
        /*1166*/ 	.short	(.L_754 - .L_753)
	.align		4
.L_753:
        /*1168*/ 	.word	index@(_ZN5flash32flash_fwd_splitkv_combine_kernelI23Flash_fwd_kernel_traitsILi128ELi64ELi128ELi4ELb0ELb0EN7cutlass6half_tE19Flash_kernel_traitsILi128ELi64ELi128ELi4ES3_EELi4ELi6ELb1EEEvNS_16Flash_fwd_paramsE)
        /*116c*/ 	.word	0x00000000


	//----- nvinfo : EIATTR_REGCOUNT
	.align		4
.L_754:
        /*1170*/ 	.byte	0x04, 0x2f
        /*1172*/ 	.short	(.L_756 - .L_755)
	.align		4
.L_755:
        /*1174*/ 	.word	index@(_ZN5flash32flash_fwd_splitkv_combine_kernelI23Flash_fwd_kernel_traitsILi128ELi64ELi128ELi4ELb0ELb0EN7cutlass6half_tE19Flash_kernel_traitsILi128ELi64ELi128ELi4ES3_EELi4ELi7ELb1EEEvNS_16Flash_fwd_paramsE)
        /*1178*/ 	.word	0x0000002c


	//----- nvinfo : EIATTR_FRAME_SIZE
	.align		4
.L_756:
        /*117c*/ 	.byte	0x04, 0x11
        /*117e*/ 	.short	(.L_758 - .L_757)
	.align		4
.L_757:
        /*1180*/ 	.word	index@($__internal_7_$__cuda_sm20_div_s64)
        /*1184*/ 	.word	0x00000000


	//----- nvinfo : EIATTR_FRAME_SIZE
	.align		4
.L_758:
        /*1188*/ 	.byte	0x04, 0x11
        /*118a*/ 	.short	(.L_760 - .L_759)
	.align		4
.L_759:
        /*118c*/ 	.word	index@(_ZN5flash32flash_fwd_splitkv_combine_kernelI23Flash_fwd_kernel_traitsILi128ELi64ELi128ELi4ELb0ELb0EN7cutlass6half_tE19Flash_kernel_traitsILi128ELi64ELi128ELi4ES3_EELi4ELi7ELb1EEEvNS_16Flash_fwd_paramsE)
        /*1190*/ 	.word	0x00000000


	//----- nvinfo : EIATTR_REGCOUNT
	.align		4
.L_760:
        /*1194*/ 	.byte	0x04, 0x2f
        /*1196*/ 	.short	(.L_762 - .L_761)
	.align		4
.L_761:
        /*1198*/ 	.word	index@(_ZN5flash32flash_fwd_splitkv_combine_kernelI23Flash_fwd_kernel_traitsILi128ELi64ELi128ELi4ELb0ELb0EN7cutlass6half_tE19Flash_kernel_traitsILi128ELi64ELi128ELi4ES3_EELi4ELi1ELb0EEEvNS_16Flash_fwd_paramsE)
        /*119c*/ 	.word	0x00000028


	//----- nvinfo : EIATTR_FRAME_SIZE
	.align		4
.L_762:
        /*11a0*/ 	.byte	0x04, 0x11
        /*11a2*/ 	.short	(.L_764 - .L_763)
	.align		4
.L_763:
        /*11a4*/ 	.word	index@($__internal_6_$__cuda_sm20_div_s64)
        /*11a8*/ 	.word	0x00000000


	//----- nvinfo : EIATTR_FRAME_SIZE
	.align		4
.L_764:
        /*11ac*/ 	.byte	0x04, 0x11
        /*11ae*/ 	.short	(.L_766 - .L_765)
	.align		4
.L_765:
        /*11b0*/ 	.word	index@(_ZN5flash32flash_fwd_splitkv_combine_kernelI23Flash_fwd_kernel_traitsILi128ELi64ELi128ELi4ELb0ELb0EN7cutlass6half_tE19Flash_kernel_traitsILi128ELi64ELi128ELi4ES3_EELi4ELi1ELb0EEEvNS_16Flash_fwd_paramsE)
        /*11b4*/ 	.word	0x00000000


	//----- nvinfo : EIATTR_REGCOUNT
	.align		4
.L_766:
        /*11b8*/ 	.byte	0x04, 0x2f
        /*11ba*/ 	.short	(.L_768 - .L_767)
	.align		4
.L_767:
        /*11bc*/ 	.word	index@(_ZN5flash32flash_fwd_splitkv_combine_kernelI23Flash_fwd_kernel_traitsILi128ELi64ELi128ELi4ELb0ELb0EN7cutlass6half_tE19Flash_kernel_traitsILi128ELi64ELi128ELi4ES3_EELi4ELi2ELb0EEEvNS_16Flash_fwd_paramsE)
        /*11c0*/ 	.word	0x00000026


	//----- nvinfo : EIATTR_FRAME_SIZE
	.align		4
.L_768:
        /*11c4*/ 	.byte	0x04, 0x11
        /*11c6*/ 	.short	(.L_770 - .L_769)
	.align		4
.L_769:
        /*11c8*/ 	.word	index@($__internal_5_$__cuda_sm20_div_s64)
        /*11cc*/ 	.word	0x00000000


	//----- nvinfo : EIATTR_FRAME_SIZE
	.align		4
.L_770:
        /*11d0*/ 	.byte	0x04, 0x11
        /*11d2*/ 	.short	(.L_772 - .L_771)
	.align		4
.L_771:
        /*11d4*/ 	.word	index@(_ZN5flash32flash_fwd_splitkv_combine_kernelI23Flash_fwd_kernel_traitsILi128ELi64ELi128ELi4ELb0ELb0EN7cutlass6half_tE19Flash_kernel_traitsILi128ELi64ELi128ELi4ES3_EELi4ELi2ELb0EEEvNS_16Flash_fwd_paramsE)
        /*11d8*/ 	.word	0x00000000


	//----- nvinfo : EIATTR_REGCOUNT
	.align		4
.L_772:
        /*11dc*/ 	.byte	0x04, 0x2f
        /*11de*/ 	.short	(.L_774 - .L_773)
	.align		4
.L_773:
        /*11e0*/ 	.word	index@(_ZN5flash32flash_fwd_splitkv_combine_kernelI23Flash_fwd_kernel_traitsILi128ELi64ELi128ELi4ELb0ELb0EN7cutlass6half_tE19Flash_kernel_traitsILi128ELi64ELi128ELi4ES3_EELi4ELi3ELb0EEEvNS_16Flash_fwd_paramsE)
        /*11e4*/ 	.word	0x00000028


	//----- nvinfo : EIATTR_FRAME_SIZE
	.align		4
.L_774:
        /*11e8*/ 	.byte	0x04, 0x11
        /*11ea*/ 	.short	(.L_776 - .L_775)
	.align		4
.L_775:
        /*11ec*/ 	.word	index@($__internal_4_$__cuda_sm20_div_s64)
        /*11f0*/ 	.word	0x00000000


	//----- nvinfo : EIATTR_FRAME_SIZE
	.align		4
.L_776:
        /*11f4*/ 	.byte	0x04, 0x11
        /*11f6*/ 	.short	(.L_778 - .L_777)
	.align		4
.L_777:
        /*11f8*/ 	.word	index@(_ZN5flash32flash_fwd_splitkv_combine_kernelI23Flash_fwd_kernel_traitsILi128ELi64ELi128ELi4ELb0ELb0EN7cutlass6half_tE19Flash_kernel_traitsILi128ELi64ELi128ELi4ES3_EELi4ELi3ELb0EEEvNS_16Flash_fwd_paramsE)
        /*11fc*/ 	.word	0x00000000


	//----- nvinfo : EIATTR_REGCOUNT
	.align		4
.L_778:
        /*1200*/ 	.byte	0x04, 0x2f
        /*1202*/ 	.short	(.L_780 - .L_779)
	.align		4
.L_779:
        /*1204*/ 	.word	index@(_ZN5flash32flash_fwd_splitkv_combine_kernelI23Flash_fwd_kernel_traitsILi128ELi64ELi128ELi4ELb0ELb0EN7cutlass6half_tE19Flash_kernel_traitsILi128ELi64ELi128ELi4ES3_EELi4ELi4ELb0EEEvNS_16Flash_fwd_paramsE)
        /*1208*/ 	.word	0x00000028


	//----- nvinfo : EIATTR_FRAME_SIZE
	.align		4
.L_780:
        /*120c*/ 	.byte	0x04, 0x11
        /*120e*/ 	.short	(.L_782 - .L_781)
	.align		4
.L_781:
        /*1210*/ 	.word	index@($__internal_3_$__cuda_sm20_div_s64)
        /*1214*/ 	.word	0x00000000


	//----- nvinfo : EIATTR_FRAME_SIZE
	.align		4
.L_782:
        /*1218*/ 	.byte	0x04, 0x11
        /*121a*/ 	.short	(.L_784 - .L_783)
	.align		4
.L_783:
        /*121c*/ 	.word	index@(_ZN5flash32flash_fwd_splitkv_combine_kernelI23Flash_fwd_kernel_traitsILi128ELi64ELi128ELi4ELb0ELb0EN7cutlass6half_tE19Flash_kernel_traitsILi128ELi64ELi128ELi4ES3_EELi4ELi4ELb0EEEvNS_16Flash_fwd_paramsE)
        /*1220*/ 	.word	0x00000000


	//----- nvinfo : EIATTR_REGCOUNT
	.align		4
.L_784:
        /*1224*/ 	.byte	0x04, 0x2f
        /*1226*/ 	.short	(.L_786 - .L_785)
	.align		4
.L_785:
        /*1228*/ 	.word	index@(_ZN5flash32flash_fwd_splitkv_combine_kernelI23Flash_fwd_kernel_traitsILi128ELi64ELi128ELi4ELb0ELb0EN7cutlass6half_tE19Flash_kernel_traitsILi128ELi64ELi128ELi4ES3_EELi4ELi5ELb0EEEvNS_16Flash_fwd_paramsE)
        /*122c*/ 	.word	0x00000028


	//----- nvinfo : EIATTR_FRAME_SIZE
	.align		4
.L_786:
        /*1230*/ 	.byte	0x04, 0x11
        /*1232*/ 	.short	(.L_788 - .L_787)
	.align		4
.L_787:
        /*1234*/ 	.word	index@($__internal_2_$__cuda_sm20_div_s64)
        /*1238*/ 	.word	0x00000000


	//----- nvinfo : EIATTR_FRAME_SIZE
	.align		4
.L_788:
        /*123c*/ 	.byte	0x04, 0x11
        /*123e*/ 	.short	(.L_790 - .L_789)
	.align		4
.L_789:
        /*1240*/ 	.word	index@(_ZN5flash32flash_fwd_splitkv_combine_kernelI23Flash_fwd_kernel_traitsILi128ELi64ELi128ELi4ELb0ELb0EN7cutlass6half_tE19Flash_kernel_traitsILi128ELi64ELi128ELi4ES3_EELi4ELi5ELb0EEEvNS_16Flash_fwd_paramsE)
        /*1244*/ 	.word	0x00000000


	//----- nvinfo : EIATTR_REGCOUNT
	.align		4
.L_790:
        /*1248*/ 	.byte	0x04, 0x2f
        /*124a*/ 	.short	(.L_792 - .L_791)
	.align		4
.L_791:
        /*124c*/ 	.word	index@(_ZN5flash32flash_fwd_splitkv_combine_kernelI23Flash_fwd_kernel_traitsILi128ELi64ELi128ELi4ELb0ELb0EN7cutlass6half_tE19Flash_kernel_traitsILi128ELi64ELi128ELi4ES3_EELi4ELi6ELb0EEEvNS_16Flash_fwd_paramsE)
        /*1250*/ 	.word	0x00000028


	//----- nvinfo : EIATTR_FRAME_SIZE
	.align		4
.L_792:
        /*1254*/ 	.byte	0x04, 0x11
        /*1256*/ 	.short	(.L_794 - .L_793)
	.align		4
.L_793:
        /*1258*/ 	.word	index@($__internal_1_$__cuda_sm20_div_s64)
        /*125c*/ 	.word	0x00000000


	//----- nvinfo : EIATTR_FRAME_SIZE
	.align		4
.L_794:
        /*1260*/ 	.byte	0x04, 0x11
        /*1262*/ 	.short	(.L_796 - .L_795)
	.align		4
.L_795:
        /*1264*/ 	.word	index@(_ZN5flash32flash_fwd_splitkv_combine_kernelI23Flash_fwd_kernel_traitsILi128ELi64ELi128ELi4ELb0ELb0EN7cutlass6half_tE19Flash_kernel_traitsILi128ELi64ELi128ELi4ES3_EELi4ELi6ELb0EEEvNS_16Flash_fwd_paramsE)
        /*1268*/ 	.word	0x00000000


	//----- nvinfo : EIATTR_REGCOUNT
	.align		4
.L_796:
        /*126c*/ 	.byte	0x04, 0x2f
        /*126e*/ 	.short	(.L_798 - .L_797)
	.align		4
.L_797:
        /*1270*/ 	.word	index@(_ZN5flash32flash_fwd_splitkv_combine_kernelI23Flash_fwd_kernel_traitsILi128ELi64ELi128ELi4ELb0ELb0EN7cutlass6half_tE19Flash_kernel_traitsILi128ELi64ELi128ELi4ES3_EELi4ELi7ELb0EEEvNS_16Flash_fwd_paramsE)
        /*1274*/ 	.word	0x0000002a


	//----- nvinfo : EIATTR_FRAME_SIZE
	.align		4
.L_798:
        /*1278*/ 	.byte	0x04, 0x11
        /*127a*/ 	.short	(.L_800 - .L_799)
	.align		4
.L_799:
        /*127c*/ 	.word	index@($__internal_0_$__cuda_sm20_div_s64)
        /*1280*/ 	.word	0x00000000


	//----- nvinfo : EIATTR_FRAME_SIZE
	.align		4
.L_800:
        /*1284*/ 	.byte	0x04, 0x11
        /*1286*/ 	.short	(.L_802 - .L_801)
	.align		4
.L_801:
        /*1288*/ 	.word	index@(_ZN5flash32flash_fwd_splitkv_combine_kernelI23Flash_fwd_kernel_traitsILi128ELi64ELi128ELi4ELb0ELb0EN7cutlass6half_tE19Flash_kernel_traitsILi128ELi64ELi128ELi4ES3_EELi4ELi7ELb0EEEvNS_16Flash_fwd_paramsE)
        /*128c*/ 	.word	0x00000000


	//----- nvinfo : EIATTR_MIN_STACK_SIZE
	.align		4
.L_802:
        /*1290*/ 	.byte	0x04, 0x12
        /*1292*/ 	.short	(.L_804 - .L_803)
	.align		4
.L_803:
        /*1294*/ 	.word	index@(_ZN5flash32flash_fwd_splitkv_combine_kernelI23Flash_fwd_kernel_traitsILi128ELi64ELi128ELi4ELb0ELb0EN7cutlass6half_tE19Flash_kernel_traitsILi128ELi64ELi128ELi4ES3_EELi4ELi7ELb0EEEvNS_16Flash_fwd_paramsE)
        /*1298*/ 	.word	0x00000000


	//----- nvinfo : EIATTR_MIN_STACK_SIZE
	.align		4
.L_804:
        /*129c*/ 	.byte	0x04, 0x12
        /*129e*/ 	.short	(.L_806 - .L_805)
	.align		4
.L_805:
        /*12a0*/ 	.word	index@(_ZN5flash32flash_fwd_splitkv_combine_kernelI23Flash_fwd_kernel_traitsILi128ELi64ELi128ELi4ELb0ELb0EN7cutlass6half_tE19Flash_kernel_traitsILi128ELi64ELi128ELi4ES3_EELi4ELi6ELb0EEEvNS_16Flash_fwd_paramsE)
        /*12a4*/ 	.word	0x00000000


	//----- nvinfo : EIATTR_MIN_STACK_SIZE
	.align		4
.L_806:
        /*12a8*/ 	.byte	0x04, 0x12
        /*12aa*/ 	.short	(.L_808 - .L_807)
	.align		4
.L_807:
        /*12ac*/ 	.word	index@(_ZN5flash32flash_fwd_splitkv_combine_kernelI23Flash_fwd_kernel_traitsILi128ELi64ELi128ELi4ELb0ELb0EN7cutlass6half_tE19Flash_kernel_traitsILi128ELi64ELi128ELi4ES3_EELi4ELi5ELb0EEEvNS_16Flash_fwd_paramsE)
        /*12b0*/ 	.word	0x00000000


	//----- nvinfo : EIATTR_MIN_STACK_SIZE
	.align		4
.L_808:
        /*12b4*/ 	.byte	0x04, 0x12
        /*12b6*/ 	.short	(.L_810 - .L_809)
	.align		4
.L_809:
        /*12b8*/ 	.word	index@(_ZN5flash32flash_fwd_splitkv_combine_kernelI23Flash_fwd_kernel_traitsILi128ELi64ELi128ELi4ELb0ELb0EN7cutlass6half_tE19Flash_kernel_traitsILi128ELi64ELi128ELi4ES3_EELi4ELi4ELb0EEEvNS_16Flash_fwd_paramsE)
        /*12bc*/ 	.word	0x00000000


	//----- nvinfo : EIATTR_MIN_STACK_SIZE
	.align		4
.L_810:
        /*12c0*/ 	.byte	0x04, 0x12
        /*12c2*/ 	.short	(.L_812 - .L_811)
	.align		4
.L_811:
        /*12c4*/ 	.word	index@(_ZN5flash32flash_fwd_splitkv_combine_kernelI23Flash_fwd_kernel_traitsILi128ELi64ELi128ELi4ELb0ELb0EN7cutlass6half_tE19Flash_kernel_traitsILi128ELi64ELi128ELi4ES3_EELi4ELi3ELb0EEEvNS_16Flash_fwd_paramsE)
        /*12c8*/ 	.word	0x00000000


	//----- nvinfo : EIATTR_MIN_STACK_SIZE
	.align		4
.L_812:
        /*12cc*/ 	.byte	0x04, 0x12
        /*12ce*/ 	.short	(.L_814 - .L_813)
	.align		4
.L_813:
        /*12d0*/ 	.word	index@(_ZN5flash32flash_fwd_splitkv_combine_kernelI23Flash_fwd_kernel_traitsILi128ELi64ELi128ELi4ELb0ELb0EN7cutlass6half_tE19Flash_kernel_traitsILi128ELi64ELi128ELi4ES3_EELi4ELi2ELb0EEEvNS_16Flash_fwd_paramsE)
        /*12d4*/ 	.word	0x00000000


	//----- nvinfo : EIATTR_MIN_STACK_SIZE
	.align		4
.L_814:
        /*12d8*/ 	.byte	0x04, 0x12
        /*12da*/ 	.short	(.L_816 - .L_815)
	.align		4
.L_815:
        /*12dc*/ 	.word	index@(_ZN5flash32flash_fwd_splitkv_combine_kernelI23Flash_fwd_kernel_traitsILi128ELi64ELi128ELi4ELb0ELb0EN7cutlass6half_tE19Flash_kernel_traitsILi128ELi64ELi128ELi4ES3_EELi4ELi1ELb0EEEvNS_16Flash_fwd_paramsE)
        /*12e0*/ 	.word	0x00000000


	//----- nvinfo : EIATTR_MIN_STACK_SIZE
	.align		4
.L_816:
        /*12e4*/ 	.byte	0x04, 0x12
        /*12e6*/ 	.short	(.L_818 - .L_817)
	.align		4
.L_817:
        /*12e8*/ 	.word	index@(_ZN5flash32flash_fwd_splitkv_combine_kernelI23Flash_fwd_kernel_traitsILi128ELi64ELi128ELi4ELb0ELb0EN7cutlass6half_tE19Flash_kernel_traitsILi128ELi64ELi128ELi4ES3_EELi4ELi7ELb1EEEvNS_16Flash_fwd_paramsE)
        /*12ec*/ 	.word	0x00000000


	//----- nvinfo : EIATTR_MIN_STACK_SIZE
	.align		4
.L_818:
        /*12f0*/ 	.byte	0x04, 0x12
        /*12f2*/ 	.short	(.L_820 - .L_819)
	.align		4
.L_819:
        /*12f4*/ 	.word	index@(_ZN5flash32flash_fwd_splitkv_combine_kernelI23Flash_fwd_kernel_traitsILi128ELi64ELi128ELi4ELb0ELb0EN7cutlass6half_tE19Flash_kernel_traitsILi128ELi64ELi128ELi4ES3_EELi4ELi6ELb1EEEvNS_16Flash_fwd_paramsE)
        /*12f8*/ 	.word	0x00000000


	//----- nvinfo : EIATTR_MIN_STACK_SIZE
	.align		4
.L_820:
        /*12fc*/ 	.byte	0x04, 0x12
        /*12fe*/ 	.short	(.L_822 - .L_821)
	.align		4
.L_821:
        /*1300*/ 	.word	index@(_ZN5flash32flash_fwd_splitkv_combine_kernelI23Flash_fwd_kernel_traitsILi128ELi64ELi128ELi4ELb0ELb0EN7cutlass6half_tE19Flash_kernel_traitsILi128ELi64ELi128ELi4ES3_EELi4ELi5ELb1EEEvNS_16Flash_fwd_paramsE)
        /*1304*/ 	.word	0x00000000


	//----- nvinfo : EIATTR_MIN_STACK_SIZE
	.align		4
.L_822:
        /*1308*/ 	.byte	0x04, 0x12
        /*130a*/ 	.short	(.L_824 - .L_823)
	.align		4
.L_823:
        /*130c*/ 	.word	index@(_ZN5flash32flash_fwd_splitkv_combine_kernelI23Flash_fwd_kernel_traitsILi128ELi64ELi128ELi4ELb0ELb0EN7cutlass6half_tE19Flash_kernel_traitsILi128ELi64ELi128ELi4ES3_EELi4ELi4ELb1EEEvNS_16Flash_fwd_paramsE)
        /*1310*/ 	.word	0x00000000


	//----- nvinfo : EIATTR_MIN_STACK_SIZE
	.align		4
.L_824:
        /*1314*/ 	.byte	0x04, 0x12
        /*1316*/ 	.short	(.L_826 - .L_825)
	.align		4
.L_825:
        /*1318*/ 	.word	index@(_ZN5flash32flash_fwd_splitkv_combine_kernelI23Flash_fwd_kernel_traitsILi128ELi64ELi128ELi4ELb0ELb0EN7cutlass6half_tE19Flash_kernel_traitsILi128ELi64ELi128ELi4ES3_EELi4ELi3ELb1EEEvNS_16Flash_fwd_paramsE)
        /*131c*/ 	.word	0x00000000


	//----- nvinfo : EIATTR_MIN_STACK_SIZE
	.align		4
.L_826:
        /*1320*/ 	.byte	0x04, 0x12
        /*1322*/ 	.short	(.L_828 - .L_827)
	.align		4
.L_827:
        /*1324*/ 	.word	index@(_ZN5flash32flash_fwd_splitkv_combine_kernelI23Flash_fwd_kernel_traitsILi128ELi64ELi128ELi4ELb0ELb0EN7cutlass6half_tE19Flash_kernel_traitsILi128ELi64ELi128ELi4ES3_EELi4ELi2ELb1EEEvNS_16Flash_fwd_paramsE)
        /*1328*/ 	.word	0x00000000


	//----- nvinfo : EIATTR_MIN_STACK_SIZE
	.align		4
.L_828:
        /*132c*/ 	.byte	0x04, 0x12
        /*132e*/ 	.short	(.L_830 - .L_829)
	.align		4
.L_829:
        /*1330*/ 	.word	index@(_ZN5flash32flash_fwd_splitkv_combine_kernelI23Flash_fwd_kernel_traitsILi128ELi64ELi128ELi4ELb0ELb0EN7cutlass6half_tE19Flash_kernel_traitsILi128ELi64ELi128ELi4ES3_EELi4ELi1ELb1EEEvNS_16Flash_fwd_paramsE)
        /*1334*/ 	.word	0x00000000


	//----- nvinfo : EIATTR_MIN_STACK_SIZE
	.align		4
.L_830:
        /*1338*/ 	.byte	0x04, 0x12
        /*133a*/ 	.short	(.L_832 - .L_831)
	.align		4
.L_831:
        /*133c*/ 	.word	index@(_ZN5flash24flash_fwd_splitkv_kernelI23Flash_fwd_kernel_traitsILi128ELi64ELi128ELi4ELb0ELb0EN7cutlass6half_tE19Flash_kernel_traitsILi128ELi64ELi128ELi4ES3_EELb0ELb0ELb0ELb0ELb1ELb0ELb0ELb0EEEvNS_16Flash_fwd_paramsE)
        /*1340*/ 	.word	0x00000000


	//----- nvinfo : EIATTR_MIN_STACK_SIZE
	.align		4
.L_832:
        /*1344*/ 	.byte	0x04, 0x12
        /*1346*/ 	.short	(.L_834 - .L_833)
	.align		4
.L_833:
        /*1348*/ 	.word	index@(_ZN5flash24flash_fwd_splitkv_kernelI23Flash_fwd_kernel_traitsILi128ELi64ELi128ELi4ELb0ELb0EN7cutlass6half_tE19Flash_kernel_traitsILi128ELi64ELi128ELi4ES3_EELb0ELb0ELb0ELb0ELb1ELb1ELb0ELb0EEEvNS_16Flash_fwd_paramsE)
        /*134c*/ 	.word	0x00000000


	//----- nvinfo : EIATTR_MIN_STACK_SIZE
	.align		4
.L_834:
        /*1350*/ 	.byte	0x04, 0x12
        /*1352*/ 	.short	(.L_836 - .L_835)
	.align		4
.L_835:
        /*1354*/ 	.word	index@(_ZN5flash24flash_fwd_splitkv_kernelI23Flash_fwd_kernel_traitsILi128ELi64ELi128ELi4ELb0ELb0EN7cutlass6half_tE19Flash_kernel_traitsILi128ELi64ELi128ELi4ES3_EELb0ELb0ELb0ELb0ELb1ELb0ELb1ELb0EEEvNS_16Flash_fwd_paramsE)
        /*1358*/ 	.word	0x00000000


	//----- nvinfo : EIATTR_MIN_STACK_SIZE
	.align		4
.L_836:
        /*135c*/ 	.byte	0x04, 0x12
        /*135e*/ 	.short	(.L_838 - .L_837)
	.align		4
.L_837:
        /*1360*/ 	.word	index@(_ZN5flash24flash_fwd_splitkv_kernelI23Flash_fwd_kernel_traitsILi128ELi64ELi128ELi4ELb0ELb0EN7cutlass6half_tE19Flash_kernel_traitsILi128ELi64ELi128ELi4ES3_EELb0ELb0ELb0ELb0ELb1ELb1ELb1ELb0EEEvNS_16Flash_fwd_paramsE)
        /*1364*/ 	.word	0x00000000


	//----- nvinfo : EIATTR_MIN_STACK_SIZE
	.align		4
.L_838:
        /*1368*/ 	.byte	0x04, 0x12
        /*136a*/ 	.short	(.L_840 - .L_839)
	.align		4
.L_839:
        /*136c*/ 	.word	index@(_ZN5flash24flash_fwd_splitkv_kernelI23Flash_fwd_kernel_traitsILi128ELi64ELi128ELi4ELb0ELb0EN7cutlass6half_tE19Flash_kernel_traitsILi128ELi64ELi128ELi4ES3_EELb0ELb0ELb0ELb0ELb0ELb0ELb0ELb0EEEvNS_16Flash_fwd_paramsE)
        /*1370*/ 	.word	0x00000000


	//----- nvinfo : EIATTR_MIN_STACK_SIZE
	.align		4
.L_840:
        /*1374*/ 	.byte	0x04, 0x12
        /*1376*/ 	.short	(.L_842 - .L_841)
	.align		4
.L_841:
        /*1378*/ 	.word	index@(_ZN5flash24flash_fwd_splitkv_kernelI23Flash_fwd_kernel_traitsILi128ELi64ELi128ELi4ELb0ELb0EN7cutlass6half_tE19Flash_kernel_traitsILi128ELi64ELi128ELi4ES3_EELb0ELb0ELb0ELb0ELb0ELb1ELb0ELb0EEEvNS_16Flash_fwd_paramsE)
        /*137c*/ 	.word	0x00000000


	//----- nvinfo : EIATTR_MIN_STACK_SIZE
	.align		4
.L_842:
        /*1380*/ 	.byte	0x04, 0x12
        /*1382*/ 	.short	(.L_844 - .L_843)
	.align		4
.L_843:
        /*1384*/ 	.word	index@(_ZN5flash24flash_fwd_splitkv_kernelI23Flash_fwd_kernel_traitsILi128ELi64ELi128ELi4ELb0ELb0EN7cutlass6half_tE19Flash_kernel_traitsILi128ELi64ELi128ELi4ES3_EELb0ELb0ELb0ELb0ELb0ELb0ELb0ELb1EEEvNS_16Flash_fwd_paramsE)
        /*1388*/ 	.word	0x00000000


	//----- nvinfo : EIATTR_MIN_STACK_SIZE
	.align		4
.L_844:
        /*138c*/ 	.byte	0x04, 0x12
        /*138e*/ 	.short	(.L_846 - .L_845)
	.align		4
.L_845:
        /*1390*/ 	.word	index@(_ZN5flash24flash_fwd_splitkv_kernelI23Flash_fwd_kernel_traitsILi128ELi64ELi128ELi4ELb0ELb0EN7cutlass6half_tE19Flash_kernel_traitsILi128ELi64ELi128ELi4ES3_EELb0ELb0ELb0ELb0ELb0ELb1ELb0ELb1EEEvNS_16Flash_fwd_paramsE)
        /*1394*/ 	.word	0x00000000


	//----- nvinfo : EIATTR_MIN_STACK_SIZE
	.align		4
.L_846:
        /*1398*/ 	.byte	0x04, 0x12
        /*139a*/ 	.short	(.L_848 - .L_847)
	.align		4
.L_847:
        /*139c*/ 	.word	index@(_ZN5flash24flash_fwd_splitkv_kernelI23Flash_fwd_kernel_traitsILi128ELi64ELi128ELi4ELb0ELb0EN7cutlass6half_tE19Flash_kernel_traitsILi128ELi64ELi128ELi4ES3_EELb0ELb0ELb0ELb0ELb0ELb0ELb1ELb0EEEvNS_16Flash_fwd_paramsE)
        /*13a0*/ 	.word	0x00000000


	//----- nvinfo : EIATTR_MIN_STACK_SIZE
	.align		4
.L_848:
        /*13a4*/ 	.byte	0x04, 0x12
        /*13a6*/ 	.short	(.L_850 - .L_849)
	.align		4
.L_849:
        /*13a8*/ 	.word	index@(_ZN5flash24flash_fwd_splitkv_kernelI23Flash_fwd_kernel_traitsILi128ELi64ELi128ELi4ELb0ELb0EN7cutlass6half_tE19Flash_kernel_traitsILi128ELi64ELi128ELi4ES3_EELb0ELb0ELb0ELb0ELb0ELb1ELb1ELb0EEEvNS_16Flash_fwd_paramsE)
        /*13ac*/ 	.word	0x00000000


	//----- nvinfo : EIATTR_MIN_STACK_SIZE
	.align		4
.L_850:
        /*13b0*/ 	.byte	0x04, 0x12
        /*13b2*/ 	.short	(.L_852 - .L_851)
	.align		4
.L_851:
        /*13b4*/ 	.word	index@(_ZN5flash24flash_fwd_splitkv_kernelI23Flash_fwd_kernel_traitsILi128ELi64ELi128ELi4ELb0ELb0EN7cutlass6half_tE19Flash_kernel_traitsILi128ELi64ELi128ELi4ES3_EELb0ELb0ELb0ELb0ELb0ELb0ELb1ELb1EEEvNS_16Flash_fwd_paramsE)
        /*13b8*/ 	.word	0x00000000


	//----- nvinfo : EIATTR_MIN_STACK_SIZE
	.align		4
.L_852:
        /*13bc*/ 	.byte	0x04, 0x12
        /*13be*/ 	.short	(.L_854 - .L_853)
	.align		4
.L_853:
        /*13c0*/ 	.word	index@(_ZN5flash24flash_fwd_splitkv_kernelI23Flash_fwd_kernel_traitsILi128ELi64ELi128ELi4ELb0ELb0EN7cutlass6half_tE19Flash_kernel_traitsILi128ELi64ELi128ELi4ES3_EELb0ELb0ELb0ELb0ELb0ELb1ELb1ELb1EEEvNS_16Flash_fwd_paramsE)
        /*13c4*/ 	.word	0x00000000


	//----- nvinfo : EIATTR_MIN_STACK_SIZE
	.align		4
.L_854:
        /*13c8*/ 	.byte	0x04, 0x12
        /*13ca*/ 	.short	(.L_856 - .L_855)
	.align		4
.L_855:
        /*13cc*/ 	.word	index@(_ZN5flash24flash_fwd_splitkv_kernelI23Flash_fwd_kernel_traitsILi128ELi64ELi128ELi4ELb0ELb0EN7cutlass6half_tE19Flash_kernel_traitsILi128ELi64ELi128ELi4ES3_EELb0ELb1ELb0ELb0ELb0ELb0ELb0ELb0EEEvNS_16Flash_fwd_paramsE)
        /*13d0*/ 	.word	0x00000000


	//----- nvinfo : EIATTR_MIN_STACK_SIZE
	.align		4
.L_856:
        /*13d4*/ 	.byte	0x04, 0x12
        /*13d6*/ 	.short	(.L_858 - .L_857)
	.align		4
.L_857:
        /*13d8*/ 	.word	index@(_ZN5flash24flash_fwd_splitkv_kernelI23Flash_fwd_kernel_traitsILi128ELi64ELi128ELi4ELb0ELb0EN7cutlass6half_tE19Flash_kernel_traitsILi128ELi64ELi128ELi4ES3_EELb0ELb1ELb0ELb0ELb0ELb1ELb0ELb0EEEvNS_16Flash_fwd_paramsE)
        /*13dc*/ 	.word	0x00000000


	//----- nvinfo : EIATTR_MIN_STACK_SIZE
	.align		4
.L_858:
        /*13e0*/ 	.byte	0x04, 0x12
        /*13e2*/ 	.short	(.L_860 - .L_859)
	.align		4
.L_859:
        /*13e4*/ 	.word	index@(_ZN5flash24flash_fwd_splitkv_kernelI23Flash_fwd_kernel_traitsILi128ELi64ELi128ELi4ELb0ELb0EN7cutlass6half_tE19Flash_kernel_traitsILi128ELi64ELi128ELi4ES3_EELb0ELb1ELb0ELb0ELb0ELb0ELb0ELb1EEEvNS_16Flash_fwd_paramsE)
        /*13e8*/ 	.word	0x00000000


	//----- nvinfo : EIATTR_MIN_STACK_SIZE
	.align		4
.L_860:
        /*13ec*/ 	.byte	0x04, 0x12
        /*13ee*/ 	.short	(.L_862 - .L_861)
	.align		4
.L_861:
        /*13f0*/ 	.word	index@(_ZN5flash24flash_fwd_splitkv_kernelI23Flash_fwd_kernel_traitsILi128ELi64ELi128ELi4ELb0ELb0EN7cutlass6half_tE19Flash_kernel_traitsILi128ELi64ELi128ELi4ES3_EELb0ELb1ELb0ELb0ELb0ELb1ELb0ELb1EEEvNS_16Flash_fwd_paramsE)
        /*13f4*/ 	.word	0x00000000


	//----- nvinfo : EIATTR_MIN_STACK_SIZE
	.align		4
.L_862:
        /*13f8*/ 	.byte	0x04, 0x12
        /*13fa*/ 	.short	(.L_864 - .L_863)
	.align		4
.L_863:
        /*13fc*/ 	.word	index@(_ZN5flash24flash_fwd_splitkv_kernelI23Flash_fwd_kernel_traitsILi128ELi64ELi128ELi4ELb0ELb0EN7cutlass6half_tE19Flash_kernel_traitsILi128ELi64ELi128ELi4ES3_EELb0ELb1ELb0ELb0ELb0ELb0ELb1ELb0EEEvNS_16Flash_fwd_paramsE)
        /*1400*/ 	.word	0x00000000


	//----- nvinfo : EIATTR_MIN_STACK_SIZE
	.align		4
.L_864:
        /*1404*/ 	.byte	0x04, 0x12
        /*1406*/ 	.short	(.L_866 - .L_865)
	.align		4
.L_865:
        /*1408*/ 	.word	index@(_ZN5flash24flash_fwd_splitkv_kernelI23Flash_fwd_kernel_traitsILi128ELi64ELi128ELi4ELb0ELb0EN7cutlass6half_tE19Flash_kernel_traitsILi128ELi64ELi128ELi4ES3_EELb0ELb1ELb0ELb0ELb0ELb1ELb1ELb0EEEvNS_16Flash_fwd_paramsE)
        /*140c*/ 	.word	0x00000000


	//----- nvinfo : EIATTR_MIN_STACK_SIZE
	.align		4
.L_866:
        /*1410*/ 	.byte	0x04, 0x12
        /*1412*/ 	.short	(.L_868 - .L_867)
	.align		4
.L_867:
        /*1414*/ 	.word	index@(_ZN5flash24flash_fwd_splitkv_kernelI23Flash_fwd_kernel_traitsILi128ELi64ELi128ELi4ELb0ELb0EN7cutlass6half_tE19Flash_kernel_traitsILi128ELi64ELi128ELi4ES3_EELb0ELb1ELb0ELb0ELb0ELb0ELb1ELb1EEEvNS_16Flash_fwd_paramsE)
        /*1418*/ 	.word	0x00000000


	//----- nvinfo : EIATTR_MIN_STACK_SIZE
	.align		4
.L_868:
        /*141c*/ 	.byte	0x04, 0x12
        /*141e*/ 	.short	(.L_870 - .L_869)
	.align		4
.L_869:
        /*1420*/ 	.word	index@(_ZN5flash24flash_fwd_splitkv_kernelI23Flash_fwd_kernel_traitsILi128ELi64ELi128ELi4ELb0ELb0EN7cutlass6half_tE19Flash_kernel_traitsILi128ELi64ELi128ELi4ES3_EELb0ELb1ELb0ELb0ELb0ELb1ELb1ELb1EEEvNS_16Flash_fwd_paramsE)
        /*1424*/ 	.word	0x00000000


	//----- nvinfo : EIATTR_MIN_STACK_SIZE
	.align		4
.L_870:
        /*1428*/ 	.byte	0x04, 0x12
        /*142a*/ 	.short	(.L_872 - .L_871)
	.align		4
.L_871:
        /*142c*/ 	.word	index@(_ZN5flash24flash_fwd_splitkv_kernelI23Flash_fwd_kernel_traitsILi128ELi64ELi128ELi4ELb0ELb0EN7cutlass6half_tE19Flash_kernel_traitsILi128ELi64ELi128ELi4ES3_EELb0ELb0ELb0ELb1ELb1ELb0ELb0ELb0EEEvNS_16Flash_fwd_paramsE)
        /*1430*/ 	.word	0x00000000


	//----- nvinfo : EIATTR_MIN_STACK_SIZE
	.align		4
.L_872:
        /*1434*/ 	.byte	0x04, 0x12
        /*1436*/ 	.short	(.L_874 - .L_873)
	.align		4
.L_873:
        /*1438*/ 	.word	index@(_ZN5flash24flash_fwd_splitkv_kernelI23Flash_fwd_kernel_traitsILi128ELi64ELi128ELi4ELb0ELb0EN7cutlass6half_tE19Flash_kernel_traitsILi128ELi64ELi128ELi4ES3_EELb0ELb0ELb0ELb1ELb1ELb1ELb0ELb0EEEvNS_16Flash_fwd_paramsE)
        /*143c*/ 	.word	0x00000000


	//----- nvinfo : EIATTR_MIN_STACK_SIZE
	.align		4
.L_874:
        /*1440*/ 	.byte	0x04, 0x12
        /*1442*/ 	.short	(.L_876 - .L_875)
	.align		4
.L_875:
        /*1444*/ 	.word	index@(_ZN5flash24flash_fwd_splitkv_kernelI23Flash_fwd_kernel_traitsILi128ELi64ELi128ELi4ELb0ELb0EN7cutlass6half_tE19Flash_kernel_traitsILi128ELi64ELi128ELi4ES3_EELb0ELb0ELb1ELb0ELb0ELb0ELb0ELb0EEEvNS_16Flash_fwd_paramsE)
        /*1448*/ 	.word	0x00000000


	//----- nvinfo : EIATTR_MIN_STACK_SIZE
	.align		4
.L_876:
        /*144c*/ 	.byte	0x04, 0x12
        /*144e*/ 	.short	(.L_878 - .L_877)
	.align		4
.L_877:
        /*1450*/ 	.word	index@(_ZN5flash24flash_fwd_splitkv_kernelI23Flash_fwd_kernel_traitsILi128ELi64ELi128ELi4ELb0ELb0EN7cutlass6half_tE19Flash_kernel_traitsILi128ELi64ELi128ELi4ES3_EELb0ELb0ELb1ELb0ELb0ELb1ELb0ELb0EEEvNS_16Flash_fwd_paramsE)
        /*1454*/ 	.word	0x00000000


	//----- nvinfo : EIATTR_MIN_STACK_SIZE
	.align		4
.L_878:
        /*1458*/ 	.byte	0x04, 0x12
        /*145a*/ 	.short	(.L_880 - .L_879)
	.align		4
.L_879:
        /*145c*/ 	.word	index@(_ZN5flash24flash_fwd_splitkv_kernelI23Flash_fwd_kernel_traitsILi128ELi64ELi128ELi4ELb0ELb0EN7cutlass6half_tE19Flash_kernel_traitsILi128ELi64ELi128ELi4ES3_EELb0ELb0ELb0ELb0ELb1ELb0ELb0ELb1EEEvNS_16Flash_fwd_paramsE)
        /*1460*/ 	.word	0x00000000


	//----- nvinfo : EIATTR_MIN_STACK_SIZE
	.align		4
.L_880:
        /*1464*/ 	.byte	0x04, 0x12
        /*1466*/ 	.short	(.L_882 - .L_881)
	.align		4
.L_881:
        /*1468*/ 	.word	index@(_ZN5flash24flash_fwd_splitkv_kernelI23Flash_fwd_kernel_traitsILi128ELi64ELi128ELi4ELb0ELb0EN7cutlass6half_tE19Flash_kernel_traitsILi128ELi64ELi128ELi4ES3_EELb0ELb0ELb0ELb0ELb1ELb1ELb0ELb1EEEvNS_16Flash_fwd_paramsE)
        /*146c*/ 	.word	0x00000000


	//----- nvinfo : EIATTR_MIN_STACK_SIZE
	.align		4
.L_882:
        /*1470*/ 	.byte	0x04, 0x12
        /*1472*/ 	.short	(.L_884 - .L_883)
	.align		4
.L_883:
        /*1474*/ 	.word	index@(_ZN5flash24flash_fwd_splitkv_kernelI23Flash_fwd_kernel_traitsILi128ELi64ELi128ELi4ELb0ELb0EN7cutlass6half_tE19Flash_kernel_traitsILi128ELi64ELi128ELi4ES3_EELb0ELb0ELb1ELb0ELb0ELb0ELb0ELb1EEEvNS_16Flash_fwd_paramsE)
        /*1478*/ 	.word	0x00000000


	//----- nvinfo : EIATTR_MIN_STACK_SIZE
	.align		4
.L_884:
        /*147c*/ 	.byte	0x04, 0x12
        /*147e*/ 	.short	(.L_886 - .L_885)
	.align		4
.L_885:
        /*1480*/ 	.word	index@(_ZN5flash24flash_fwd_splitkv_kernelI23Flash_fwd_kernel_traitsILi128ELi64ELi128ELi4ELb0ELb0EN7cutlass6half_tE19Flash_kernel_traitsILi128ELi64ELi128ELi4ES3_EELb0ELb0ELb1ELb0ELb0ELb1ELb0ELb1EEEvNS_16Flash_fwd_paramsE)
        /*1484*/ 	.word	0x00000000


	//----- nvinfo : EIATTR_MIN_STACK_SIZE
	.align		4
.L_886:
        /*1488*/ 	.byte	0x04, 0x12
        /*148a*/ 	.short	(.L_888 - .L_887)
	.align		4
.L_887:
        /*148c*/ 	.word	index@(_ZN5flash24flash_fwd_splitkv_kernelI23Flash_fwd_kernel_traitsILi128ELi64ELi128ELi4ELb0ELb0EN7cutlass6half_tE19Flash_kernel_traitsILi128ELi64ELi128ELi4ES3_EELb0ELb0ELb0ELb1ELb1ELb0ELb1ELb0EEEvNS_16Flash_fwd_paramsE)
        /*1490*/ 	.word	0x00000000


	//----- nvinfo : EIATTR_MIN_STACK_SIZE
	.align		4
.L_888:
        /*1494*/ 	.byte	0x04, 0x12
        /*1496*/ 	.short	(.L_890 - .L_889)
	.align		4
.L_889:
        /*1498*/ 	.word	index@(_ZN5flash24flash_fwd_splitkv_kernelI23Flash_fwd_kernel_traitsILi128ELi64ELi128ELi4ELb0ELb0EN7cutlass6half_tE19Flash_kernel_traitsILi128ELi64ELi128ELi4ES3_EELb0ELb0ELb0ELb1ELb1ELb1ELb1ELb0EEEvNS_16Flash_fwd_paramsE)
        /*149c*/ 	.word	0x00000000


	//----- nvinfo : EIATTR_MIN_STACK_SIZE
	.align		4
.L_890:
        /*14a0*/ 	.byte	0x04, 0x12
        /*14a2*/ 	.short	(.L_892 - .L_891)
	.align		4
.L_891:
        /*14a4*/ 	.word	index@(_ZN5flash24flash_fwd_splitkv_kernelI23Flash_fwd_kernel_traitsILi128ELi64ELi128ELi4ELb0ELb0EN7cutlass6half_tE19Flash_kernel_traitsILi128ELi64ELi128ELi4ES3_EELb0ELb0ELb1ELb0ELb0ELb0ELb1ELb0EEEvNS_16Flash_fwd_paramsE)
        /*14a8*/ 	.word	0x00000000


	//----- nvinfo : EIATTR_MIN_STACK_SIZE
	.align		4
.L_892:
        /*14ac*/ 	.byte	0x04, 0x12
        /*14ae*/ 	.short	(.L_894 - .L_893)
	.align		4
.L_893:
        /*14b0*/ 	.word	index@(_ZN5flash24flash_fwd_splitkv_kernelI23Flash_fwd_kernel_traitsILi128ELi64ELi128ELi4ELb0ELb0EN7cutlass6half_tE19Flash_kernel_traitsILi128ELi64ELi128ELi4ES3_EELb0ELb0ELb1ELb0ELb0ELb1ELb1ELb0EEEvNS_16Flash_fwd_paramsE)
        /*14b4*/ 	.word	0x00000000


	//----- nvinfo : EIATTR_MIN_STACK_SIZE
	.align		4
.L_894:
        /*14b8*/ 	.byte	0x04, 0x12
        /*14ba*/ 	.short	(.L_896 - .L_895)
	.align		4
.L_895:
        /*14bc*/ 	.word	index@(_ZN5flash24flash_fwd_splitkv_kernelI23Flash_fwd_kernel_traitsILi128ELi64ELi128ELi4ELb0ELb0EN7cutlass6half_tE19Flash_kernel_traitsILi128ELi64ELi128ELi4ES3_EELb0ELb0ELb0ELb0ELb1ELb0ELb1ELb1EEEvNS_16Flash_fwd_paramsE)
        /*14c0*/ 	.word	0x00000000


	//----- nvinfo : EIATTR_MIN_STACK_SIZE
	.align		4
.L_896:
        /*14c4*/ 	.byte	0x04, 0x12
        /*14c6*/ 	.short	(.L_898 - .L_897)
	.align		4
.L_897:
        /*14c8*/ 	.word	index@(_ZN5flash24flash_fwd_splitkv_kernelI23Flash_fwd_kernel_traitsILi128ELi64ELi128ELi4ELb0ELb0EN7cutlass6half_tE19Flash_kernel_traitsILi128ELi64ELi128ELi4ES3_EELb0ELb0ELb0ELb0ELb1ELb1ELb1ELb1EEEvNS_16Flash_fwd_paramsE)
        /*14cc*/ 	.word	0x00000000


	//----- nvinfo : EIATTR_MIN_STACK_SIZE
	.align		4
.L_898:
        /*14d0*/ 	.byte	0x04, 0x12
        /*14d2*/ 	.short	(.L_900 - .L_899)
	.align		4
.L_899:
        /*14d4*/ 	.word	index@(_ZN5flash24flash_fwd_splitkv_kernelI23Flash_fwd_kernel_traitsILi128ELi64ELi128ELi4ELb0ELb0EN7cutlass6half_tE19Flash_kernel_traitsILi128ELi64ELi128ELi4ES3_EELb0ELb0ELb1ELb0ELb0ELb0ELb1ELb1EEEvNS_16Flash_fwd_paramsE)
        /*14d8*/ 	.word	0x00000000


	//----- nvinfo : EIATTR_MIN_STACK_SIZE
	.align		4
.L_900:
        /*14dc*/ 	.byte	0x04, 0x12
        /*14de*/ 	.short	(.L_902 - .L_901)
	.align		4
.L_901:
        /*14e0*/ 	.word	index@(_ZN5flash24flash_fwd_splitkv_kernelI23Flash_fwd_kernel_traitsILi128ELi64ELi128ELi4ELb0ELb0EN7cutlass6half_tE19Flash_kernel_traitsILi128ELi64ELi128ELi4ES3_EELb0ELb0ELb1ELb0ELb0ELb1ELb1ELb1EEEvNS_16Flash_fwd_paramsE)
        /*14e4*/ 	.word	0x00000000


	//----- nvinfo : EIATTR_MIN_STACK_SIZE
	.align		4
.L_902:
        /*14e8*/ 	.byte	0x04, 0x12
        /*14ea*/ 	.short	(.L_904 - .L_903)
	.align		4
.L_903:
        /*14ec*/ 	.word	index@(_ZN5flash24flash_fwd_splitkv_kernelI23Flash_fwd_kernel_traitsILi128ELi64ELi128ELi4ELb0ELb0EN7cutlass6half_tE19Flash_kernel_traitsILi128ELi64ELi128ELi4ES3_EELb0ELb1ELb0ELb0ELb1ELb0ELb0ELb0EEEvNS_16Flash_fwd_paramsE)
        /*14f0*/ 	.word	0x00000000


	//----- nvinfo : EIATTR_MIN_STACK_SIZE
	.align		4
.L_904:
        /*14f4*/ 	.byte	0x04, 0x12
        /*14f6*/ 	.short	(.L_906 - .L_905)
	.align		4
.L_905:
        /*14f8*/ 	.word	index@(_ZN5flash24flash_fwd_splitkv_kernelI23Flash_fwd_kernel_traitsILi128ELi64ELi128ELi4ELb0ELb0EN7cutlass6half_tE19Flash_kernel_traitsILi128ELi64ELi128ELi4ES3_EELb0ELb1ELb0ELb0ELb1ELb1ELb0ELb0EEEvNS_16Flash_fwd_paramsE)
        /*14fc*/ 	.word	0x00000000


	//----- nvinfo : EIATTR_MIN_STACK_SIZE
	.align		4
.L_906:
        /*1500*/ 	.byte	0x04, 0x12
        /*1502*/ 	.short	(.L_908 - .L_907)
	.align		4
.L_907:
        /*1504*/ 	.word	index@(_ZN5flash24flash_fwd_splitkv_kernelI23Flash_fwd_kernel_traitsILi128ELi64ELi128ELi4ELb0ELb0EN7cutlass6half_tE19Flash_kernel_traitsILi128ELi64ELi128ELi4ES3_EELb0ELb1ELb1ELb0ELb0ELb0ELb0ELb0EEEvNS_16Flash_fwd_paramsE)
        /*1508*/ 	.word	0x00000000


	//----- nvinfo : EIATTR_MIN_STACK_SIZE
	.align		4
.L_908:
        /*150c*/ 	.byte	0x04, 0x12
        /*150e*/ 	.short	(.L_910 - .L_909)
	.align		4
.L_909:
        /*1510*/ 	.word	index@(_ZN5flash24flash_fwd_splitkv_kernelI23Flash_fwd_kernel_traitsILi128ELi64ELi128ELi4ELb0ELb0EN7cutlass6half_tE19Flash_kernel_traitsILi128ELi64ELi128ELi4ES3_EELb0ELb1ELb1ELb0ELb0ELb1ELb0ELb0EEEvNS_16Flash_fwd_paramsE)
        /*1514*/ 	.word	0x00000000


	//----- nvinfo : EIATTR_MIN_STACK_SIZE
	.align		4
.L_910:
        /*1518*/ 	.byte	0x04, 0x12
        /*151a*/ 	.short	(.L_912 - .L_911)
	.align		4
.L_911:
        /*151c*/ 	.word	index@(_ZN5flash24flash_fwd_splitkv_kernelI23Flash_fwd_kernel_traitsILi128ELi64ELi128ELi4ELb0ELb0EN7cutlass6half_tE19Flash_kernel_traitsILi128ELi64ELi128ELi4ES3_EELb0ELb1ELb0ELb0ELb1ELb0ELb0ELb1EEEvNS_16Flash_fwd_paramsE)
        /*1520*/ 	.word	0x00000000


	//----- nvinfo : EIATTR_MIN_STACK_SIZE
	.align		4
.L_912:
        /*1524*/ 	.byte	0x04, 0x12
        /*1526*/ 	.short	(.L_914 - .L_913)
	.align		4
.L_913:
        /*1528*/ 	.word	index@(_ZN5flash24flash_fwd_splitkv_kernelI23Flash_fwd_kernel_traitsILi128ELi64ELi128ELi4ELb0ELb0EN7cutlass6half_tE19Flash_kernel_traitsILi128ELi64ELi128ELi4ES3_EELb0ELb1ELb0ELb0ELb1ELb1ELb0ELb1EEEvNS_16Flash_fwd_paramsE)
        /*152c*/ 	.word	0x00000000


	//----- nvinfo : EIATTR_MIN_STACK_SIZE
	.align		4
.L_914:
        /*1530*/ 	.byte	0x04, 0x12
        /*1532*/ 	.short	(.L_916 - .L_915)
	.align		4
.L_915:
        /*1534*/ 	.word	index@(_ZN5flash24flash_fwd_splitkv_kernelI23Flash_fwd_kernel_traitsILi128ELi64ELi128ELi4ELb0ELb0EN7cutlass6half_tE19Flash_kernel_traitsILi128ELi64ELi128ELi4ES3_EELb0ELb1ELb1ELb0ELb0ELb0ELb0ELb1EEEvNS_16Flash_fwd_paramsE)
        /*1538*/ 	.word	0x00000000


	//----- nvinfo : EIATTR_MIN_STACK_SIZE
	.align		4
.L_916:
        /*153c*/ 	.byte	0x04, 0x12
        /*153e*/ 	.short	(.L_918 - .L_917)
	.align		4
.L_917:
        /*1540*/ 	.word	index@(_ZN5flash24flash_fwd_splitkv_kernelI23Flash_fwd_kernel_traitsILi128ELi64ELi128ELi4ELb0ELb0EN7cutlass6half_tE19Flash_kernel_traitsILi128ELi64ELi128ELi4ES3_EELb0ELb1ELb1ELb0ELb0ELb1ELb0ELb1EEEvNS_16Flash_fwd_paramsE)
        /*1544*/ 	.word	0x00000000


	//----- nvinfo : EIATTR_MIN_STACK_SIZE
	.align		4
.L_918:
        /*1548*/ 	.byte	0x04, 0x12
        /*154a*/ 	.short	(.L_920 - .L_919)
	.align		4
.L_919:
        /*154c*/ 	.word	index@(_ZN5flash24flash_fwd_splitkv_kernelI23Flash_fwd_kernel_traitsILi128ELi64ELi128ELi4ELb0ELb0EN7cutlass6half_tE19Flash_kernel_traitsILi128ELi64ELi128ELi4ES3_EELb0ELb1ELb0ELb0ELb1ELb0ELb1ELb0EEEvNS_16Flash_fwd_paramsE)
        /*1550*/ 	.word	0x00000000


	//----- nvinfo : EIATTR_MIN_STACK_SIZE
	.align		4
.L_920:
        /*1554*/ 	.byte	0x04, 0x12
        /*1556*/ 	.short	(.L_922 - .L_921)
	.align		4
.L_921:
        /*1558*/ 	.word	index@(_ZN5flash24flash_fwd_splitkv_kernelI23Flash_fwd_kernel_traitsILi128ELi64ELi128ELi4ELb0ELb0EN7cutlass6half_tE19Flash_kernel_traitsILi128ELi64ELi128ELi4ES3_EELb0ELb1ELb0ELb0ELb1ELb1ELb1ELb0EEEvNS_16Flash_fwd_paramsE)
        /*155c*/ 	.word	0x00000000


	//----- nvinfo : EIATTR_MIN_STACK_SIZE
	.align		4
.L_922:
        /*1560*/ 	.byte	0x04, 0x12
        /*1562*/ 	.short	(.L_924 - .L_923)
	.align		4
.L_923:
        /*1564*/ 	.word	index@(_ZN5flash24flash_fwd_splitkv_kernelI23Flash_fwd_kernel_traitsILi128ELi64ELi128ELi4ELb0ELb0EN7cutlass6half_tE19Flash_kernel_traitsILi128ELi64ELi128ELi4ES3_EELb0ELb1ELb1ELb0ELb0ELb0ELb1ELb0EEEvNS_16Flash_fwd_paramsE)
        /*1568*/ 	.word	0x00000000


	//----- nvinfo : EIATTR_MIN_STACK_SIZE
	.align		4
.L_924:
        /*156c*/ 	.byte	0x04, 0x12
        /*156e*/ 	.short	(.L_926 - .L_925)
	.align		4
.L_925:
        /*1570*/ 	.word	index@(_ZN5flash24flash_fwd_splitkv_kernelI23Flash_fwd_kernel_traitsILi128ELi64ELi128ELi4ELb0ELb0EN7cutlass6half_tE19Flash_kernel_traitsILi128ELi64ELi128ELi4ES3_EELb0ELb1ELb1ELb0ELb0ELb1ELb1ELb0EEEvNS_16Flash_fwd_paramsE)
        /*1574*/ 	.word	0x00000000


	//----- nvinfo : EIATTR_MIN_STACK_SIZE
	.align		4
.L_926:
        /*1578*/ 	.byte	0x04, 0x12
        /*157a*/ 	.short	(.L_928 - .L_927)
	.align		4
.L_927:
        /*157c*/ 	.word	index@(_ZN5flash24flash_fwd_splitkv_kernelI23Flash_fwd_kernel_traitsILi128ELi64ELi128ELi4ELb0ELb0EN7cutlass6half_tE19Flash_kernel_traitsILi128ELi64ELi128ELi4ES3_EELb0ELb1ELb0ELb0ELb1ELb0ELb1ELb1EEEvNS_16Flash_fwd_paramsE)
        /*1580*/ 	.word	0x00000000


	//----- nvinfo : EIATTR_MIN_STACK_SIZE
	.align		4
.L_928:
        /*1584*/ 	.byte	0x04, 0x12
        /*1586*/ 	.short	(.L_930 - .L_929)
	.align		4
.L_929:
        /*1588*/ 	.word	index@(_ZN5flash24flash_fwd_splitkv_kernelI23Flash_fwd_kernel_traitsILi128ELi64ELi128ELi4ELb0ELb0EN7cutlass6half_tE19Flash_kernel_traitsILi128ELi64ELi128ELi4ES3_EELb0ELb1ELb0ELb0ELb1ELb1ELb1ELb1EEEvNS_16Flash_fwd_paramsE)
        /*158c*/ 	.word	0x00000000


	//----- nvinfo : EIATTR_MIN_STACK_SIZE
	.align		4
.L_930:
        /*1590*/ 	.byte	0x04, 0x12
        /*1592*/ 	.short	(.L_932 - .L_931)
	.align		4
.L_931:
        /*1594*/ 	.word	index@(_ZN5flash24flash_fwd_splitkv_kernelI23Flash_fwd_kernel_traitsILi128ELi64ELi128ELi4ELb0ELb0EN7cutlass6half_tE19Flash_kernel_traitsILi128ELi64ELi128ELi4ES3_EELb0ELb1ELb1ELb0ELb0ELb0ELb1ELb1EEEvNS_16Flash_fwd_paramsE)
        /*1598*/ 	.word	0x00000000


	//----- nvinfo : EIATTR_MIN_STACK_SIZE
	.align		4
.L_932:
        /*159c*/ 	.byte	0x04, 0x12
        /*159e*/ 	.short	(.L_934 - .L_933)
	.align		4
.L_933:
        /*15a0*/ 	.word	index@(_ZN5flash24flash_fwd_splitkv_kernelI23Flash_fwd_kernel_traitsILi128ELi64ELi128ELi4ELb0ELb0EN7cutlass6half_tE19Flash_kernel_traitsILi128ELi64ELi128ELi4ES3_EELb0ELb1ELb1ELb0ELb0ELb1ELb1ELb1EEEvNS_16Flash_fwd_paramsE)
        /*15a4*/ 	.word	0x00000000


	//----- nvinfo : EIATTR_MIN_STACK_SIZE
	.align		4
.L_934:
        /*15a8*/ 	.byte	0x04, 0x12
        /*15aa*/ 	.short	(.L_936 - .L_935)
	.align		4
.L_935:
        /*15ac*/ 	.word	index@(_ZN5flash32flash_fwd_splitkv_combine_kernelI23Flash_fwd_kernel_traitsILi128ELi64ELi64ELi4ELb0ELb0EN7cutlass6half_tE19Flash_kernel_traitsILi128ELi64ELi64ELi4ES3_EELi4ELi7ELb0EEEvNS_16Flash_fwd_paramsE)
        /*15b0*/ 	.word	0x00000000


	//----- nvinfo : EIATTR_MIN_STACK_SIZE
	.align		4
.L_936:
        /*15b4*/ 	.byte	0x04, 0x12
        /*15b6*/ 	.short	(.L_938 - .L_937)
	.align		4
.L_937:
        /*15b8*/ 	.word	index@(_ZN5flash32flash_fwd_splitkv_combine_kernelI23Flash_fwd_kernel_traitsILi128ELi64ELi64ELi4ELb0ELb0EN7cutlass6half_tE19Flash_kernel_traitsILi128ELi64ELi64ELi4ES3_EELi4ELi6ELb0EEEvNS_16Flash_fwd_paramsE)
        /*15bc*/ 	.word	0x00000000


	//----- nvinfo : EIATTR_MIN_STACK_SIZE
	.align		4
.L_938:
        /*15c0*/ 	.byte	0x04, 0x12
        /*15c2*/ 	.short	(.L_940 - .L_939)
	.align		4
.L_939:
        /*15c4*/ 	.word	index@(_ZN5flash32flash_fwd_splitkv_combine_kernelI23Flash_fwd_kernel_traitsILi128ELi64ELi64ELi4ELb0ELb0EN7cutlass6half_tE19Flash_kernel_traitsILi128ELi64ELi64ELi4ES3_EELi4ELi5ELb0EEEvNS_16Flash_fwd_paramsE)
        /*15c8*/ 	.word	0x00000000


	//----- nvinfo : EIATTR_MIN_STACK_SIZE
	.align		4
.L_940:
        /*15cc*/ 	.byte	0x04, 0x12
        /*15ce*/ 	.short	(.L_942 - .L_941)
	.align		4
.L_941:
        /*15d0*/ 	.word	index@(_ZN5flash32flash_fwd_splitkv_combine_kernelI23Flash_fwd_kernel_traitsILi128ELi64ELi64ELi4ELb0ELb0EN7cutlass6half_tE19Flash_kernel_traitsILi128ELi64ELi64ELi4ES3_EELi4ELi4ELb0EEEvNS_16Flash_fwd_paramsE)
        /*15d4*/ 	.word	0x00000000


	//----- nvinfo : EIATTR_MIN_STACK_SIZE
	.align		4
.L_942:
        /*15d8*/ 	.byte	0x04, 0x12
        /*15da*/ 	.short	(.L_944 - .L_943)
	.align		4
.L_943:
        /*15dc*/ 	.word	index@(_ZN5flash32flash_fwd_splitkv_combine_kernelI23Flash_fwd_kernel_traitsILi128ELi64ELi64ELi4ELb0ELb0EN7cutlass6half_tE19Flash_kernel_traitsILi128ELi64ELi64ELi4ES3_EELi4ELi3ELb0EEEvNS_16Flash_fwd_paramsE)
        /*15e0*/ 	.word	0x00000000


	//----- nvinfo : EIATTR_MIN_STACK_SIZE
	.align		4
.L_944:
        /*15e4*/ 	.byte	0x04, 0x12
        /*15e6*/ 	.short	(.L_946 - .L_945)
	.align		4
.L_945:
        /*15e8*/ 	.word	index@(_ZN5flash32flash_fwd_splitkv_combine_kernelI23Flash_fwd_kernel_traitsILi128ELi64ELi64ELi4ELb0ELb0EN7cutlass6half_tE19Flash_kernel_traitsILi128ELi64ELi64ELi4ES3_EELi4ELi2ELb0EEEvNS_16Flash_fwd_paramsE)
        /*15ec*/ 	.word	0x00000000


	//----- nvinfo : EIATTR_MIN_STACK_SIZE
	.align		4
.L_946:
        /*15f0*/ 	.byte	0x04, 0x12
        /*15f2*/ 	.short	(.L_948 - .L_947)
	.align		4
.L_947:
        /*15f4*/ 	.word	index@(_ZN5flash32flash_fwd_splitkv_combine_kernelI23Flash_fwd_kernel_traitsILi128ELi64ELi64ELi4ELb0ELb0EN7cutlass6half_tE19Flash_kernel_traitsILi128ELi64ELi64ELi4ES3_EELi4ELi1ELb0EEEvNS_16Flash_fwd_paramsE)
        /*15f8*/ 	.word	0x00000000


	//----- nvinfo : EIATTR_MIN_STACK_SIZE
	.align		4
.L_948:
        /*15fc*/ 	.byte	0x04, 0x12
        /*15fe*/ 	.short	(.L_950 - .L_949)
	.align		4
.L_949:
        /*1600*/ 	.word	index@(_ZN5flash32flash_fwd_splitkv_combine_kernelI23Flash_fwd_kernel_traitsILi128ELi64ELi64ELi4ELb0ELb0EN7cutlass6half_tE19Flash_kernel_traitsILi128ELi64ELi64ELi4ES3_EELi4ELi7ELb1EEEvNS_16Flash_fwd_paramsE)
        /*1604*/ 	.word	0x00000000


	//----- nvinfo : EIATTR_MIN_STACK_SIZE
	.align		4
.L_950:
        /*1608*/ 	.byte	0x04, 0x12
        /*160a*/ 	.short	(.L_952 - .L_951)
	.align		4
.L_951:
        /*160c*/ 	.word	index@(_ZN5flash32flash_fwd_splitkv_combine_kernelI23Flash_fwd_kernel_traitsILi128ELi64ELi64ELi4ELb0ELb0EN7cutlass6half_tE19Flash_kernel_traitsILi128ELi64ELi64ELi4ES3_EELi4ELi6ELb1EEEvNS_16Flash_fwd_paramsE)
        /*1610*/ 	.word	0x00000000


	//----- nvinfo : EIATTR_MIN_STACK_SIZE
	.align		4
.L_952:
        /*1614*/ 	.byte	0x04, 0x12
        /*1616*/ 	.short	(.L_954 - .L_953)
	.align		4
.L_953:
        /*1618*/ 	.word	index@(_ZN5flash32flash_fwd_splitkv_combine_kernelI23Flash_fwd_kernel_traitsILi128ELi64ELi64ELi4ELb0ELb0EN7cutlass6half_tE19Flash_kernel_traitsILi128ELi64ELi64ELi4ES3_EELi4ELi5ELb1EEEvNS_16Flash_fwd_paramsE)
        /*161c*/ 	.word	0x00000000


	//----- nvinfo : EIATTR_MIN_STACK_SIZE
	.align		4
.L_954:
        /*1620*/ 	.byte	0x04, 0x12
        /*1622*/ 	.short	(.L_956 - .L_955)
	.align		4
.L_955:
        /*1624*/ 	.word	index@(_ZN5flash32flash_fwd_splitkv_combine_kernelI23Flash_fwd_kernel_traitsILi128ELi64ELi64ELi4ELb0ELb0EN7cutlass6half_tE19Flash_kernel_traitsILi128ELi64ELi64ELi4ES3_EELi4ELi4ELb1EEEvNS_16Flash_fwd_paramsE)
        /*1628*/ 	.word	0x00000000


	//----- nvinfo : EIATTR_MIN_STACK_SIZE
	.align		4
.L_956:
        /*162c*/ 	.byte	0x04, 0x12
        /*162e*/ 	.short	(.L_958 - .L_957)
	.align		4
.L_957:
        /*1630*/ 	.word	index@(_ZN5flash32flash_fwd_splitkv_combine_kernelI23Flash_fwd_kernel_traitsILi128ELi64ELi64ELi4ELb0ELb0EN7cutlass6half_tE19Flash_kernel_traitsILi128ELi64ELi64ELi4ES3_EELi4ELi3ELb1EEEvNS_16Flash_fwd_paramsE)
        /*1634*/ 	.word	0x00000000


	//----- nvinfo : EIATTR_MIN_STACK_SIZE
	.align		4
.L_958:
        /*1638*/ 	.byte	0x04, 0x12
        /*163a*/ 	.short	(.L_960 - .L_959)
	.align		4
.L_959:
        /*163c*/ 	.word	index@(_ZN5flash32flash_fwd_splitkv_combine_kernelI23Flash_fwd_kernel_traitsILi128ELi64ELi64ELi4ELb0ELb0EN7cutlass6half_tE19Flash_kernel_traitsILi128ELi64ELi64ELi4ES3_EELi4ELi2ELb1EEEvNS_16Flash_fwd_paramsE)
        /*1640*/ 	.word	0x00000000


	//----- nvinfo : EIATTR_MIN_STACK_SIZE
	.align		4
.L_960:
        /*1644*/ 	.byte	0x04, 0x12
        /*1646*/ 	.short	(.L_962 - .L_961)
	.align		4
.L_961:
        /*1648*/ 	.word	index@(_ZN5flash32flash_fwd_splitkv_combine_kernelI23Flash_fwd_kernel_traitsILi128ELi64ELi64ELi4ELb0ELb0EN7cutlass6half_tE19Flash_kernel_traitsILi128ELi64ELi64ELi4ES3_EELi4ELi1ELb1EEEvNS_16Flash_fwd_paramsE)
        /*164c*/ 	.word	0x00000000


	//----- nvinfo : EIATTR_MIN_STACK_SIZE
	.align		4
.L_962:
        /*1650*/ 	.byte	0x04, 0x12
        /*1652*/ 	.short	(.L_964 - .L_963)
	.align		4
.L_963:
        /*1654*/ 	.word	index@(_ZN5flash24flash_fwd_splitkv_kernelI23Flash_fwd_kernel_traitsILi128ELi64ELi64ELi4ELb0ELb0EN7cutlass6half_tE19Flash_kernel_traitsILi128ELi64ELi64ELi4ES3_EELb0ELb0ELb0ELb0ELb1ELb0ELb0ELb0EEEvNS_16Flash_fwd_paramsE)
        /*1658*/ 	.word	0x00000000


	//----- nvinfo : EIATTR_MIN_STACK_SIZE
	.align		4
.L_964:
        /*165c*/ 	.byte	0x04, 0x12
        /*165e*/ 	.short	(.L_966 - .L_965)
	.align		4
.L_965:
        /*1660*/ 	.word	index@(_ZN5flash24flash_fwd_splitkv_kernelI23Flash_fwd_kernel_traitsILi128ELi64ELi64ELi4ELb0ELb0EN7cutlass6half_tE19Flash_kernel_traitsILi128ELi64ELi64ELi4ES3_EELb0ELb0ELb0ELb0ELb1ELb1ELb0ELb0EEEvNS_16Flash_fwd_paramsE)
        /*1664*/ 	.word	0x00000000


	//----- nvinfo : EIATTR_MIN_STACK_SIZE
	.align		4
.L_966:
        /*1668*/ 	.byte	0x04, 0x12
        /*166a*/ 	.short	(.L_968 - .L_967)
	.align		4
.L_967:
        /*166c*/ 	.word	index@(_ZN5flash24flash_fwd_splitkv_kernelI23Flash_fwd_kernel_traitsILi128ELi64ELi64ELi4ELb0ELb0EN7cutlass6half_tE19Flash_kernel_traitsILi128ELi64ELi64ELi4ES3_EELb0ELb0ELb0ELb0ELb1ELb0ELb1ELb0EEEvNS_16Flash_fwd_paramsE)
        /*1670*/ 	.word	0x00000000


	//----- nvinfo : EIATTR_MIN_STACK_SIZE
	.align		4
.L_968:
        /*1674*/ 	.byte	0x04, 0x12
        /*1676*/ 	.short	(.L_970 - .L_969)
	.align		4
.L_969:
        /*1678*/ 	.word	index@(_ZN5flash24flash_fwd_splitkv_kernelI23Flash_fwd_kernel_traitsILi128ELi64ELi64ELi4ELb0ELb0EN7cutlass6half_tE19Flash_kernel_traitsILi128ELi64ELi64ELi4ES3_EELb0ELb0ELb0ELb0ELb1ELb1ELb1ELb0EEEvNS_16Flash_fwd_paramsE)
        /*167c*/ 	.word	0x00000000


	//----- nvinfo : EIATTR_MIN_STACK_SIZE
	.align		4
.L_970:
        /*1680*/ 	.byte	0x04, 0x12
        /*1682*/ 	.short	(.L_972 - .L_971)
	.align		4
.L_971:
        /*1684*/ 	.word	index@(_ZN5flash24flash_fwd_splitkv_kernelI23Flash_fwd_kernel_traitsILi128ELi64ELi64ELi4ELb0ELb0EN7cutlass6half_tE19Flash_kernel_traitsILi128ELi64ELi64ELi4ES3_EELb0ELb0ELb0ELb0ELb0ELb0ELb0ELb0EEEvNS_16Flash_fwd_paramsE)
        /*1688*/ 	.word	0x00000000


	//----- nvinfo : EIATTR_MIN_STACK_SIZE
	.align		4
.L_972:
        /*168c*/ 	.byte	0x04, 0x12
        /*168e*/ 	.short	(.L_974 - .L_973)
	.align		4
.L_973:
        /*1690*/ 	.word	index@(_ZN5flash24flash_fwd_splitkv_kernelI23Flash_fwd_kernel_traitsILi128ELi64ELi64ELi4ELb0ELb0EN7cutlass6half_tE19Flash_kernel_traitsILi128ELi64ELi64ELi4ES3_EELb0ELb0ELb0ELb0ELb0ELb1ELb0ELb0EEEvNS_16Flash_fwd_paramsE)
        /*1694*/ 	.word	0x00000000


	//----- nvinfo : EIATTR_MIN_STACK_SIZE
	.align		4
.L_974:
        /*1698*/ 	.byte	0x04, 0x12
        /*169a*/ 	.short	(.L_976 - .L_975)
	.align		4
.L_975:
        /*169c*/ 	.word	index@(_ZN5flash24flash_fwd_splitkv_kernelI23Flash_fwd_kernel_traitsILi128ELi64ELi64ELi4ELb0ELb0EN7cutlass6half_tE19Flash_kernel_traitsILi128ELi64ELi64ELi4ES3_EELb0ELb0ELb0ELb0ELb0ELb0ELb0ELb1EEEvNS_16Flash_fwd_paramsE)
        /*16a0*/ 	.word	0x00000000


	//----- nvinfo : EIATTR_MIN_STACK_SIZE
	.align		4
.L_976:
        /*16a4*/ 	.byte	0x04, 0x12
        /*16a6*/ 	.short	(.L_978 - .L_977)
	.align		4
.L_977:
        /*16a8*/ 	.word	index@(_ZN5flash24flash_fwd_splitkv_kernelI23Flash_fwd_kernel_traitsILi128ELi64ELi64ELi4ELb0ELb0EN7cutlass6half_tE19Flash_kernel_traitsILi128ELi64ELi64ELi4ES3_EELb0ELb0ELb0ELb0ELb0ELb1ELb0ELb1EEEvNS_16Flash_fwd_paramsE)
        /*16ac*/ 	.word	0x00000000


	//----- nvinfo : EIATTR_MIN_STACK_SIZE
	.align		4
.L_978:
        /*16b0*/ 	.byte	0x04, 0x12
        /*16b2*/ 	.short	(.L_980 - .L_979)
	.align		4
.L_979:
        /*16b4*/ 	.word	index@(_ZN5flash24flash_fwd_splitkv_kernelI23Flash_fwd_kernel_traitsILi128ELi64ELi64ELi4ELb0ELb0EN7cutlass6half_tE19Flash_kernel_traitsILi128ELi64ELi64ELi4ES3_EELb0ELb0ELb0ELb0ELb0ELb0ELb1ELb0EEEvNS_16Flash_fwd_paramsE)
        /*16b8*/ 	.word	0x00000000


	//----- nvinfo : EIATTR_MIN_STACK_SIZE
	.align		4
.L_980:
        /*16bc*/ 	.byte	0x04, 0x12
        /*16be*/ 	.short	(.L_982 - .L_981)
	.align		4
.L_981:
        /*16c0*/ 	.word	index@(_ZN5flash24flash_fwd_splitkv_kernelI23Flash_fwd_kernel_traitsILi128ELi64ELi64ELi4ELb0ELb0EN7cutlass6half_tE19Flash_kernel_traitsILi128ELi64ELi64ELi4ES3_EELb0ELb0ELb0ELb0ELb0ELb1ELb1ELb0EEEvNS_16Flash_fwd_paramsE)
        /*16c4*/ 	.word	0x00000000


	//----- nvinfo : EIATTR_MIN_STACK_SIZE
	.align		4
.L_982:
        /*16c8*/ 	.byte	0x04, 0x12
        /*16ca*/ 	.short	(.L_984 - .L_983)
	.align		4
.L_983:
        /*16cc*/ 	.word	index@(_ZN5flash24flash_fwd_splitkv_kernelI23Flash_fwd_kernel_traitsILi128ELi64ELi64ELi4ELb0ELb0EN7cutlass6half_tE19Flash_kernel_traitsILi128ELi64ELi64ELi4ES3_EELb0ELb0ELb0ELb0ELb0ELb0ELb1ELb1EEEvNS_16Flash_fwd_paramsE)
        /*16d0*/ 	.word	0x00000000


	//----- nvinfo : EIATTR_MIN_STACK_SIZE
	.align		4
.L_984:
        /*16d4*/ 	.byte	0x04, 0x12
        /*16d6*/ 	.short	(.L_986 - .L_985)
	.align		4
.L_985:
        /*16d8*/ 	.word	index@(_ZN5flash24flash_fwd_splitkv_kernelI23Flash_fwd_kernel_traitsILi128ELi64ELi64ELi4ELb0ELb0EN7cutlass6half_tE19Flash_kernel_traitsILi128ELi64ELi64ELi4ES3_EELb0ELb0ELb0ELb0ELb0ELb1ELb1ELb1EEEvNS_16Flash_fwd_paramsE)
        /*16dc*/ 	.word	0x00000000


	//----- nvinfo : EIATTR_MIN_STACK_SIZE
	.align		4
.L_986:
        /*16e0*/ 	.byte	0x04, 0x12
        /*16e2*/ 	.short	(.L_988 - .L_987)
	.align		4
.L_987:
        /*16e4*/ 	.word	index@(_ZN5flash24flash_fwd_splitkv_kernelI23Flash_fwd_kernel_traitsILi128ELi64ELi64ELi4ELb0ELb0EN7cutlass6half_tE19Flash_kernel_traitsILi128ELi64ELi64ELi4ES3_EELb0ELb1ELb0ELb0ELb0ELb0ELb0ELb0EEEvNS_16Flash_fwd_paramsE)
        /*16e8*/ 	.word	0x00000000


	//----- nvinfo : EIATTR_MIN_STACK_SIZE
	.align		4
.L_988:
        /*16ec*/ 	.byte	0x04, 0x12
        /*16ee*/ 	.short	(.L_990 - .L_989)
	.align		4
.L_989:
        /*16f0*/ 	.word	index@(_ZN5flash24flash_fwd_splitkv_kernelI23Flash_fwd_kernel_traitsILi128ELi64ELi64ELi4ELb0ELb0EN7cutlass6half_tE19Flash_kernel_traitsILi128ELi64ELi64ELi4ES3_EELb0ELb1ELb0ELb0ELb0ELb1ELb0ELb0EEEvNS_16Flash_fwd_paramsE)
        /*16f4*/ 	.word	0x00000000


	//----- nvinfo : EIATTR_MIN_STACK_SIZE
	.align		4
.L_990:
        /*16f8*/ 	.byte	0x04, 0x12
        /*16fa*/ 	.short	(.L_992 - .L_991)
	.align		4
.L_991:
        /*16fc*/ 	.word	index@(_ZN5flash24flash_fwd_splitkv_kernelI23Flash_fwd_kernel_traitsILi128ELi64ELi64ELi4ELb0ELb0EN7cutlass6half_tE19Flash_kernel_traitsILi128ELi64ELi64ELi4ES3_EELb0ELb1ELb0ELb0ELb0ELb0ELb0ELb1EEEvNS_16Flash_fwd_paramsE)
        /*1700*/ 	.word	0x00000000


	//----- nvinfo : EIATTR_MIN_STACK_SIZE
	.align		4
.L_992:
        /*1704*/ 	.byte	0x04, 0x12
        /*1706*/ 	.short	(.L_994 - .L_993)
	.align		4
.L_993:
        /*1708*/ 	.word	index@(_ZN5flash24flash_fwd_splitkv_kernelI23Flash_fwd_kernel_traitsILi128ELi64ELi64ELi4ELb0ELb0EN7cutlass6half_tE19Flash_kernel_traitsILi128ELi64ELi64ELi4ES3_EELb0ELb1ELb0ELb0ELb0ELb1ELb0ELb1EEEvNS_16Flash_fwd_paramsE)
        /*170c*/ 	.word	0x00000000


	//----- nvinfo : EIATTR_MIN_STACK_SIZE
	.align		4
.L_994:
        /*1710*/ 	.byte	0x04, 0x12
        /*1712*/ 	.short	(.L_996 - .L_995)
	.align		4
.L_995:
        /*1714*/ 	.word	index@(_ZN5flash24flash_fwd_splitkv_kernelI23Flash_fwd_kernel_traitsILi128ELi64ELi64ELi4ELb0ELb0EN7cutlass6half_tE19Flash_kernel_traitsILi128ELi64ELi64ELi4ES3_EELb0ELb1ELb0ELb0ELb0ELb0ELb1ELb0EEEvNS_16Flash_fwd_paramsE)
        /*1718*/ 	.word	0x00000000


	//----- nvinfo : EIATTR_MIN_STACK_SIZE
	.align		4
.L_996:
        /*171c*/ 	.byte	0x04, 0x12
        /*171e*/ 	.short	(.L_998 - .L_997)
	.align		4
.L_997:
        /*1720*/ 	.word	index@(_ZN5flash24flash_fwd_splitkv_kernelI23Flash_fwd_kernel_traitsILi128ELi64ELi64ELi4ELb0ELb0EN7cutlass6half_tE19Flash_kernel_traitsILi128ELi64ELi64ELi4ES3_EELb0ELb1ELb0ELb0ELb0ELb1ELb1ELb0EEEvNS_16Flash_fwd_paramsE)
        /*1724*/ 	.word	0x00000000


	//----- nvinfo : EIATTR_MIN_STACK_SIZE
	.align		4
.L_998:
        /*1728*/ 	.byte	0x04, 0x12
        /*172a*/ 	.short	(.L_1000 - .L_999)
	.align		4
.L_999:
        /*172c*/ 	.word	index@(_ZN5flash24flash_fwd_splitkv_kernelI23Flash_fwd_kernel_traitsILi128ELi64ELi64ELi4ELb0ELb0EN7cutlass6half_tE19Flash_kernel_traitsILi128ELi64ELi64ELi4ES3_EELb0ELb1ELb0ELb0ELb0ELb0ELb1ELb1EEEvNS_16Flash_fwd_paramsE)
        /*1730*/ 	.word	0x00000000


	//----- nvinfo : EIATTR_MIN_STACK_SIZE
	.align		4
.L_1000:
        /*1734*/ 	.byte	0x04, 0x12
        /*1736*/ 	.short	(.L_1002 - .L_1001)
	.align		4
.L_1001:
        /*1738*/ 	.word	index@(_ZN5flash24flash_fwd_splitkv_kernelI23Flash_fwd_kernel_traitsILi128ELi64ELi64ELi4ELb0ELb0EN7cutlass6half_tE19Flash_kernel_traitsILi128ELi64ELi64ELi4ES3_EELb0ELb1ELb0ELb0ELb0ELb1ELb1ELb1EEEvNS_16Flash_fwd_paramsE)
        /*173c*/ 	.word	0x00000000


	//----- nvinfo : EIATTR_MIN_STACK_SIZE
	.align		4
.L_1002:
        /*1740*/ 	.byte	0x04, 0x12
        /*1742*/ 	.short	(.L_1004 - .L_1003)
	.align		4
.L_1003:
        /*1744*/ 	.word	index@(_ZN5flash24flash_fwd_splitkv_kernelI23Flash_fwd_kernel_traitsILi128ELi64ELi64ELi4ELb0ELb0EN7cutlass6half_tE19Flash_kernel_traitsILi128ELi64ELi64ELi4ES3_EELb0ELb0ELb0ELb1ELb1ELb0ELb0ELb0EEEvNS_16Flash_fwd_paramsE)
        /*1748*/ 	.word	0x00000000


	//----- nvinfo : EIATTR_MIN_STACK_SIZE
	.align		4
.L_1004:
        /*174c*/ 	.byte	0x04, 0x12
        /*174e*/ 	.short	(.L_1006 - .L_1005)
	.align		4
.L_1005:
        /*1750*/ 	.word	index@(_ZN5flash24flash_fwd_splitkv_kernelI23Flash_fwd_kernel_traitsILi128ELi64ELi64ELi4ELb0ELb0EN7cutlass6half_tE19Flash_kernel_traitsILi128ELi64ELi64ELi4ES3_EELb0ELb0ELb0ELb1ELb1ELb1ELb0ELb0EEEvNS_16Flash_fwd_paramsE)
        /*1754*/ 	.word	0x00000000


	//----- nvinfo : EIATTR_MIN_STACK_SIZE
	.align		4
.L_1006:
        /*1758*/ 	.byte	0x04, 0x12
        /*175a*/ 	.short	(.L_1008 - .L_1007)
	.align		4
.L_1007:
        /*175c*/ 	.word	index@(_ZN5flash24flash_fwd_splitkv_kernelI23Flash_fwd_kernel_traitsILi128ELi64ELi64ELi4ELb0ELb0EN7cutlass6half_tE19Flash_kernel_traitsILi128ELi64ELi64ELi4ES3_EELb0ELb0ELb1ELb0ELb0ELb0ELb0ELb0EEEvNS_16Flash_fwd_paramsE)
        /*1760*/ 	.word	0x00000000


	//----- nvinfo : EIATTR_MIN_STACK_SIZE
	.align		4
.L_1008:
        /*1764*/ 	.byte	0x04, 0x12
        /*1766*/ 	.short	(.L_1010 - .L_1009)
	.align		4
.L_1009:
        /*1768*/ 	.word	index@(_ZN5flash24flash_fwd_splitkv_kernelI23Flash_fwd_kernel_traitsILi128ELi64ELi64ELi4ELb0ELb0EN7cutlass6half_tE19Flash_kernel_traitsILi128ELi64ELi64ELi4ES3_EELb0ELb0ELb1ELb0ELb0ELb1ELb0ELb0EEEvNS_16Flash_fwd_paramsE)
        /*176c*/ 	.word	0x00000000


	//----- nvinfo : EIATTR_MIN_STACK_SIZE
	.align		4
.L_1010:
        /*1770*/ 	.byte	0x04, 0x12
        /*1772*/ 	.short	(.L_1012 - .L_1011)
	.align		4
.L_1011:
        /*1774*/ 	.word	index@(_ZN5flash24flash_fwd_splitkv_kernelI23Flash_fwd_kernel_traitsILi128ELi64ELi64ELi4ELb0ELb0EN7cutlass6half_tE19Flash_kernel_traitsILi128ELi64ELi64ELi4ES3_EELb0ELb0ELb0ELb0ELb1ELb0ELb0ELb1EEEvNS_16Flash_fwd_paramsE)
        /*1778*/ 	.word	0x00000000


	//----- nvinfo : EIATTR_MIN_STACK_SIZE
	.align		4
.L_1012:
        /*177c*/ 	.byte	0x04, 0x12
        /*177e*/ 	.short	(.L_1014 - .L_1013)
	.align		4
.L_1013:
        /*1780*/ 	.word	index@(_ZN5flash24flash_fwd_splitkv_kernelI23Flash_fwd_kernel_traitsILi128ELi64ELi64ELi4ELb0ELb0EN7cutlass6half_tE19Flash_kernel_traitsILi128ELi64ELi64ELi4ES3_EELb0ELb0ELb0ELb0ELb1ELb1ELb0ELb1EEEvNS_16Flash_fwd_paramsE)
        /*1784*/ 	.word	0x00000000


	//----- nvinfo : EIATTR_MIN_STACK_SIZE
	.align		4
.L_1014:
        /*1788*/ 	.byte	0x04, 0x12
        /*178a*/ 	.short	(.L_1016 - .L_1015)
	.align		4
.L_1015:
        /*178c*/ 	.word	index@(_ZN5flash24flash_fwd_splitkv_kernelI23Flash_fwd_kernel_traitsILi128ELi64ELi64ELi4ELb0ELb0EN7cutlass6half_tE19Flash_kernel_traitsILi128ELi64ELi64ELi4ES3_EELb0ELb0ELb1ELb0ELb0ELb0ELb0ELb1EEEvNS_16Flash_fwd_paramsE)
        /*1790*/ 	.word	0x00000000


	//----- nvinfo : EIATTR_MIN_STACK_SIZE
	.align		4
.L_1016:
        /*1794*/ 	.byte	0x04, 0x12
        /*1796*/ 	.short	(.L_1018 - .L_1017)
	.align		4
.L_1017:
        /*1798*/ 	.word	index@(_ZN5flash24flash_fwd_splitkv_kernelI23Flash_fwd_kernel_traitsILi128ELi64ELi64ELi4ELb0ELb0EN7cutlass6half_tE19Flash_kernel_traitsILi128ELi64ELi64ELi4ES3_EELb0ELb0ELb1ELb0ELb0ELb1ELb0ELb1EEEvNS_16Flash_fwd_paramsE)
        /*179c*/ 	.word	0x00000000


	//----- nvinfo : EIATTR_MIN_STACK_SIZE
	.align		4
.L_1018:
        /*17a0*/ 	.byte	0x04, 0x12
        /*17a2*/ 	.short	(.L_1020 - .L_1019)
	.align		4
.L_1019:
        /*17a4*/ 	.word	index@(_ZN5flash24flash_fwd_splitkv_kernelI23Flash_fwd_kernel_traitsILi128ELi64ELi64ELi4ELb0ELb0EN7cutlass6half_tE19Flash_kernel_traitsILi128ELi64ELi64ELi4ES3_EELb0ELb0ELb0ELb1ELb1ELb0ELb1ELb0EEEvNS_16Flash_fwd_paramsE)
        /*17a8*/ 	.word	0x00000000


	//----- nvinfo : EIATTR_MIN_STACK_SIZE
	.align		4
.L_1020:
        /*17ac*/ 	.byte	0x04, 0x12
        /*17ae*/ 	.short	(.L_1022 - .L_1021)
	.align		4
.L_1021:
        /*17b0*/ 	.word	index@(_ZN5flash24flash_fwd_splitkv_kernelI23Flash_fwd_kernel_traitsILi128ELi64ELi64ELi4ELb0ELb0EN7cutlass6half_tE19Flash_kernel_traitsILi128ELi64ELi64ELi4ES3_EELb0ELb0ELb0ELb1ELb1ELb1ELb1ELb0EEEvNS_16Flash_fwd_paramsE)
        /*17b4*/ 	.word	0x00000000


	//----- nvinfo : EIATTR_MIN_STACK_SIZE
	.align		4
.L_1022:
        /*17b8*/ 	.byte	0x04, 0x12
        /*17ba*/ 	.short	(.L_1024 - .L_1023)
	.align		4
.L_1023:
        /*17bc*/ 	.word	index@(_ZN5flash24flash_fwd_splitkv_kernelI23Flash_fwd_kernel_traitsILi128ELi64ELi64ELi4ELb0ELb0EN7cutlass6half_tE19Flash_kernel_traitsILi128ELi64ELi64ELi4ES3_EELb0ELb0ELb1ELb0ELb0ELb0ELb1ELb0EEEvNS_16Flash_fwd_paramsE)
        /*17c0*/ 	.word	0x00000000


	//----- nvinfo : EIATTR_MIN_STACK_SIZE
	.align		4
.L_1024:
        /*17c4*/ 	.byte	0x04, 0x12
        /*17c6*/ 	.short	(.L_1026 - .L_1025)
	.align		4
.L_1025:
        /*17c8*/ 	.word	index@(_ZN5flash24flash_fwd_splitkv_kernelI23Flash_fwd_kernel_traitsILi128ELi64ELi64ELi4ELb0ELb0EN7cutlass6half_tE19Flash_kernel_traitsILi128ELi64ELi64ELi4ES3_EELb0ELb0ELb1ELb0ELb0ELb1ELb1ELb0EEEvNS_16Flash_fwd_paramsE)
        /*17cc*/ 	.word	0x00000000


	//----- nvinfo : EIATTR_MIN_STACK_SIZE
	.align		4
.L_1026:
        /*17d0*/ 	.byte	0x04, 0x12
        /*17d2*/ 	.short	(.L_1028 - .L_1027)
	.align		4
.L_1027:
        /*17d4*/ 	.word	index@(_ZN5flash24flash_fwd_splitkv_kernelI23Flash_fwd_kernel_traitsILi128ELi64ELi64ELi4ELb0ELb0EN7cutlass6half_tE19Flash_kernel_traitsILi128ELi64ELi64ELi4ES3_EELb0ELb0ELb0ELb0ELb1ELb0ELb1ELb1EEEvNS_16Flash_fwd_paramsE)
        /*17d8*/ 	.word	0x00000000


	//----- nvinfo : EIATTR_MIN_STACK_SIZE
	.align		4
.L_1028:
        /*17dc*/ 	.byte	0x04, 0x12
        /*17de*/ 	.short	(.L_1030 - .L_1029)
	.align		4
.L_1029:
        /*17e0*/ 	.word	index@(_ZN5flash24flash_fwd_splitkv_kernelI23Flash_fwd_kernel_traitsILi128ELi64ELi64ELi4ELb0ELb0EN7cutlass6half_tE19Flash_kernel_traitsILi128ELi64ELi64ELi4ES3_EELb0ELb0ELb0ELb0ELb1ELb1ELb1ELb1EEEvNS_16Flash_fwd_paramsE)
        /*17e4*/ 	.word	0x00000000


	//----- nvinfo : EIATTR_MIN_STACK_SIZE
	.align		4
.L_1030:
        /*17e8*/ 	.byte	0x04, 0x12
        /*17ea*/ 	.short	(.L_1032 - .L_1031)
	.align		4
.L_1031:
        /*17ec*/ 	.word	index@(_ZN5flash24flash_fwd_splitkv_kernelI23Flash_fwd_kernel_traitsILi128ELi64ELi64ELi4ELb0ELb0EN7cutlass6half_tE19Flash_kernel_traitsILi128ELi64ELi64ELi4ES3_EELb0ELb0ELb1ELb0ELb0ELb0ELb1ELb1EEEvNS_16Flash_fwd_paramsE)
        /*17f0*/ 	.word	0x00000000


	//----- nvinfo : EIATTR_MIN_STACK_SIZE
	.align		4
.L_1032:
        /*17f4*/ 	.byte	0x04, 0x12
        /*17f6*/ 	.short	(.L_1034 - .L_1033)
	.align		4
.L_1033:
        /*17f8*/ 	.word	index@(_ZN5flash24flash_fwd_splitkv_kernelI23Flash_fwd_kernel_traitsILi128ELi64ELi64ELi4ELb0ELb0EN7cutlass6half_tE19Flash_kernel_traitsILi128ELi64ELi64ELi4ES3_EELb0ELb0ELb1ELb0ELb0ELb1ELb1ELb1EEEvNS_16Flash_fwd_paramsE)
        /*17fc*/ 	.word	0x00000000


	//----- nvinfo : EIATTR_MIN_STACK_SIZE
	.align		4
.L_1034:
        /*1800*/ 	.byte	0x04, 0x12
        /*1802*/ 	.short	(.L_1036 - .L_1035)
	.align		4
.L_1035:
        /*1804*/ 	.word	index@(_ZN5flash24flash_fwd_splitkv_kernelI23Flash_fwd_kernel_traitsILi128ELi64ELi64ELi4ELb0ELb0EN7cutlass6half_tE19Flash_kernel_traitsILi128ELi64ELi64ELi4ES3_EELb0ELb1ELb0ELb0ELb1ELb0ELb0ELb0EEEvNS_16Flash_fwd_paramsE)
        /*1808*/ 	.word	0x00000000


	//----- nvinfo : EIATTR_MIN_STACK_SIZE
	.align		4
.L_1036:
        /*180c*/ 	.byte	0x04, 0x12
        /*180e*/ 	.short	(.L_1038 - .L_1037)
	.align		4
.L_1037:
        /*1810*/ 	.word	index@(_ZN5flash24flash_fwd_splitkv_kernelI23Flash_fwd_kernel_traitsILi128ELi64ELi64ELi4ELb0ELb0EN7cutlass6half_tE19Flash_kernel_traitsILi128ELi64ELi64ELi4ES3_EELb0ELb1ELb0ELb0ELb1ELb1ELb0ELb0EEEvNS_16Flash_fwd_paramsE)
        /*1814*/ 	.word	0x00000000


	//----- nvinfo : EIATTR_MIN_STACK_SIZE
	.align		4
.L_1038:
        /*1818*/ 	.byte	0x04, 0x12
        /*181a*/ 	.short	(.L_1040 - .L_1039)
	.align		4
.L_1039:
        /*181c*/ 	.word	index@(_ZN5flash24flash_fwd_splitkv_kernelI23Flash_fwd_kernel_traitsILi128ELi64ELi64ELi4ELb0ELb0EN7cutlass6half_tE19Flash_kernel_traitsILi128ELi64ELi64ELi4ES3_EELb0ELb1ELb1ELb0ELb0ELb0ELb0ELb0EEEvNS_16Flash_fwd_paramsE)
        /*1820*/ 	.word	0x00000000


	//----- nvinfo : EIATTR_MIN_STACK_SIZE
	.align		4
.L_1040:
        /*1824*/ 	.byte	0x04, 0x12
        /*1826*/ 	.short	(.L_1042 - .L_1041)
	.align		4
.L_1041:
        /*1828*/ 	.word	index@(_ZN5flash24flash_fwd_splitkv_kernelI23Flash_fwd_kernel_traitsILi128ELi64ELi64ELi4ELb0ELb0EN7cutlass6half_tE19Flash_kernel_traitsILi128ELi64ELi64ELi4ES3_EELb0ELb1ELb1ELb0ELb0ELb1ELb0ELb0EEEvNS_16Flash_fwd_paramsE)
        /*182c*/ 	.word	0x00000000


	//----- nvinfo : EIATTR_MIN_STACK_SIZE
	.align		4
.L_1042:
        /*1830*/ 	.byte	0x04, 0x12
        /*1832*/ 	.short	(.L_1044 - .L_1043)
	.align		4
.L_1043:
        /*1834*/ 	.word	index@(_ZN5flash24flash_fwd_splitkv_kernelI23Flash_fwd_kernel_traitsILi128ELi64ELi64ELi4ELb0ELb0EN7cutlass6half_tE19Flash_kernel_traitsILi128ELi64ELi64ELi4ES3_EELb0ELb1ELb0ELb0ELb1ELb0ELb0ELb1EEEvNS_16Flash_fwd_paramsE)
        /*1838*/ 	.word	0x00000000


	//----- nvinfo : EIATTR_MIN_STACK_SIZE
	.align		4
.L_1044:
        /*183c*/ 	.byte	0x04, 0x12
        /*183e*/ 	.short	(.L_1046 - .L_1045)
	.align		4
.L_1045:
        /*1840*/ 	.word	index@(_ZN5flash24flash_fwd_splitkv_kernelI23Flash_fwd_kernel_traitsILi128ELi64ELi64ELi4ELb0ELb0EN7cutlass6half_tE19Flash_kernel_traitsILi128ELi64ELi64ELi4ES3_EELb0ELb1ELb0ELb0ELb1ELb1ELb0ELb1EEEvNS_16Flash_fwd_paramsE)
        /*1844*/ 	.word	0x00000000


	//----- nvinfo : EIATTR_MIN_STACK_SIZE
	.align		4
.L_1046:
        /*1848*/ 	.byte	0x04, 0x12
        /*184a*/ 	.short	(.L_1048 - .L_1047)
	.align		4
.L_1047:
        /*184c*/ 	.word	index@(_ZN5flash24flash_fwd_splitkv_kernelI23Flash_fwd_kernel_traitsILi128ELi64ELi64ELi4ELb0ELb0EN7cutlass6half_tE19Flash_kernel_traitsILi128ELi64ELi64ELi4ES3_EELb0ELb1ELb1ELb0ELb0ELb0ELb0ELb1EEEvNS_16Flash_fwd_paramsE)
        /*1850*/ 	.word	0x00000000


	//----- nvinfo : EIATTR_MIN_STACK_SIZE
	.align		4
.L_1048:
        /*1854*/ 	.byte	0x04, 0x12
        /*1856*/ 	.short	(.L_1050 - .L_1049)
	.align		4
.L_1049:
        /*1858*/ 	.word	index@(_ZN5flash24flash_fwd_splitkv_kernelI23Flash_fwd_kernel_traitsILi128ELi64ELi64ELi4ELb0ELb0EN7cutlass6half_tE19Flash_kernel_traitsILi128ELi64ELi64ELi4ES3_EELb0ELb1ELb1ELb0ELb0ELb1ELb0ELb1EEEvNS_16Flash_fwd_paramsE)
        /*185c*/ 	.word	0x00000000


	//----- nvinfo : EIATTR_MIN_STACK_SIZE
	.align		4
.L_1050:
        /*1860*/ 	.byte	0x04, 0x12
        /*1862*/ 	.short	(.L_1052 - .L_1051)
	.align		4
.L_1051:
        /*1864*/ 	.word	index@(_ZN5flash24flash_fwd_splitkv_kernelI23Flash_fwd_kernel_traitsILi128ELi64ELi64ELi4ELb0ELb0EN7cutlass6half_tE19Flash_kernel_traitsILi128ELi64ELi64ELi4ES3_EELb0ELb1ELb0ELb0ELb1ELb0ELb1ELb0EEEvNS_16Flash_fwd_paramsE)
        /*1868*/ 	.word	0x00000000


	//----- nvinfo : EIATTR_MIN_STACK_SIZE
	.align		4
.L_1052:
        /*186c*/ 	.byte	0x04, 0x12
        /*186e*/ 	.short	(.L_1054 - .L_1053)
	.align		4
.L_1053:
        /*1870*/ 	.word	index@(_ZN5flash24flash_fwd_splitkv_kernelI23Flash_fwd_kernel_traitsILi128ELi64ELi64ELi4ELb0ELb0EN7cutlass6half_tE19Flash_kernel_traitsILi128ELi64ELi64ELi4ES3_EELb0ELb1ELb0ELb0ELb1ELb1ELb1ELb0EEEvNS_16Flash_fwd_paramsE)
        /*1874*/ 	.word	0x00000000


	//----- nvinfo : EIATTR_MIN_STACK_SIZE
	.align		4
.L_1054:
        /*1878*/ 	.byte	0x04, 0x12
        /*187a*/ 	.short	(.L_1056 - .L_1055)
	.align		4
.L_1055:
        /*187c*/ 	.word	index@(_ZN5flash24flash_fwd_splitkv_kernelI23Flash_fwd_kernel_traitsILi128ELi64ELi64ELi4ELb0ELb0EN7cutlass6half_tE19Flash_kernel_traitsILi128ELi64ELi64ELi4ES3_EELb0ELb1ELb1ELb0ELb0ELb0ELb1ELb0EEEvNS_16Flash_fwd_paramsE)
        /*1880*/ 	.word	0x00000000


	//----- nvinfo : EIATTR_MIN_STACK_SIZE
	.align		4
.L_1056:
        /*1884*/ 	.byte	0x04, 0x12
        /*1886*/ 	.short	(.L_1058 - .L_1057)
	.align		4
.L_1057:
        /*1888*/ 	.word	index@(_ZN5flash24flash_fwd_splitkv_kernelI23Flash_fwd_kernel_traitsILi128ELi64ELi64ELi4ELb0ELb0EN7cutlass6half_tE19Flash_kernel_traitsILi128ELi64ELi64ELi4ES3_EELb0ELb1ELb1ELb0ELb0ELb1ELb1ELb0EEEvNS_16Flash_fwd_paramsE)
        /*188c*/ 	.word	0x00000000


	//----- nvinfo : EIATTR_MIN_STACK_SIZE
	.align		4
.L_1058:
        /*1890*/ 	.byte	0x04, 0x12
        /*1892*/ 	.short	(.L_1060 - .L_1059)
	.align		4
.L_1059:
        /*1894*/ 	.word	index@(_ZN5flash24flash_fwd_splitkv_kernelI23Flash_fwd_kernel_traitsILi128ELi64ELi64ELi4ELb0ELb0EN7cutlass6half_tE19Flash_kernel_traitsILi128ELi64ELi64ELi4ES3_EELb0ELb1ELb0ELb0ELb1ELb0ELb1ELb1EEEvNS_16Flash_fwd_paramsE)
        /*1898*/ 	.word	0x00000000


	//----- nvinfo : EIATTR_MIN_STACK_SIZE
	.align		4
.L_1060:
        /*189c*/ 	.byte	0x04, 0x12
        /*189e*/ 	.short	(.L_1062 - .L_1061)
	.align		4
.L_1061:
        /*18a0*/ 	.word	index@(_ZN5flash24flash_fwd_splitkv_kernelI23Flash_fwd_kernel_traitsILi128ELi64ELi64ELi4ELb0ELb0EN7cutlass6half_tE19Flash_kernel_traitsILi128ELi64ELi64ELi4ES3_EELb0ELb1ELb0ELb0ELb1ELb1ELb1ELb1EEEvNS_16Flash_fwd_paramsE)
        /*18a4*/ 	.word	0x00000000


	//----- nvinfo : EIATTR_MIN_STACK_SIZE
	.align		4
.L_1062:
        /*18a8*/ 	.byte	0x04, 0x12
        /*18aa*/ 	.short	(.L_1064 - .L_1063)
	.align		4
.L_1063:
        /*18ac*/ 	.word	index@(_ZN5flash24flash_fwd_splitkv_kernelI23Flash_fwd_kernel_traitsILi128ELi64ELi64ELi4ELb0ELb0EN7cutlass6half_tE19Flash_kernel_traitsILi128ELi64ELi64ELi4ES3_EELb0ELb1ELb1ELb0ELb0ELb0ELb1ELb1EEEvNS_16Flash_fwd_paramsE)
        /*18b0*/ 	.word	0x00000000


	//----- nvinfo : EIATTR_MIN_STACK_SIZE
	.align		4
.L_1064:
        /*18b4*/ 	.byte	0x04, 0x12
        /*18b6*/ 	.short	(.L_1066 - .L_1065)
	.align		4
.L_1065:
        /*18b8*/ 	.word	index@(_ZN5flash24flash_fwd_splitkv_kernelI23Flash_fwd_kernel_traitsILi128ELi64ELi64ELi4ELb0ELb0EN7cutlass6half_tE19Flash_kernel_traitsILi128ELi64ELi64ELi4ES3_EELb0ELb1ELb1ELb0ELb0ELb1ELb1ELb1EEEvNS_16Flash_fwd_paramsE)
        /*18bc*/ 	.word	0x00000000
.L_1066:


//--------------------- .nv.compat                --------------------------
	.section	.nv.compat,"",@"SHT_CUDA_COMPAT_INFO"
	.align	4
        /*0000*/ 	.byte	0x02, 0x09, 0x01, 0x00, 0x02, 0x02, 0x01, 0x00, 0x02, 0x05, 0x05, 0x00, 0x03, 0x07, 0x01, 0x01
        /*0010*/ 	.byte	0x02, 0x03, 0x00, 0x00, 0x02, 0x06, 0x01, 0x00, 0x04, 0x0b, 0x08, 0x00, 0x01, 0x00, 0x00, 0x00
        /*0020*/ 	.byte	0x00, 0x00, 0x00, 0x00


//--------------------- .nv.info._ZN5flash32flash_fwd_splitkv_combine_kernelI23Flash_fwd_kernel_traitsILi128ELi64ELi128ELi4ELb0ELb0EN7cutlass6half_tE19Flash_kernel_traitsILi128ELi64ELi128ELi4ES3_EELi4ELi7ELb0EEEvNS_16Flash_fwd_paramsE --------------------------
	.section	.nv.info._ZN5flash32flash_fwd_splitkv_combine_kernelI23Flash_fwd_kernel_traitsILi128ELi64ELi128ELi4ELb0ELb0EN7cutlass6half_tE19Flash_kernel_traitsILi128ELi64ELi128ELi4ES3_EELi4ELi7ELb0EEEvNS_16Flash_fwd_paramsE,"",@"SHT_CUDA_INFO"
	.sectionflags	@""
	.align	4


	//----- nvinfo : EIATTR_CUDA_API_VERSION
	.align		4
        /*0000*/ 	.byte	0x04, 0x37
        /*0002*/ 	.short	(.L_1068 - .L_1067)
.L_1067:
        /*0004*/ 	.word	0x00000082


	//----- nvinfo : EIATTR_KPARAM_INFO
	.align		4
.L_1068:
        /*0008*/ 	.byte	0x04, 0x17
        /*000a*/ 	.short	(.L_1070 - .L_1069)
.L_1069:
        /*000c*/ 	.word	0x00000000
        /*0010*/ 	.short	0x0000
        /*0012*/ 	.short	0x0000
        /*0014*/ 	.byte	0x00, 0xf0, 0x41, 0x07


	//----- nvinfo : EIATTR_SPARSE_MMA_MASK
	.align		4
.L_1070:
        /*0018*/ 	.byte	0x03, 0x50
        /*001a*/ 	.short	0x0000


	//----- nvinfo : EIATTR_MAXREG_COUNT
	.align		4
        /*001c*/ 	.byte	0x03, 0x1b
        /*001e*/ 	.short	0x00ff


	//----- nvinfo : EIATTR_NUM_BARRIERS
	.align		4
        /*0020*/ 	.byte	0x02, 0x4c
        /*0022*/ 	.byte	0x01
	.zero		1


	//----- nvinfo : EIATTR_MERCURY_ISA_VERSION
	.align		4
        /*0024*/ 	.byte	0x03, 0x5f
        /*0026*/ 	.short	0x0101


	//----- nvinfo : EIATTR_COOP_GROUP_MASK_REGIDS
	.align		4
        /*0028*/ 	.byte	0x04, 0x29
        /*002a*/ 	.short	(.L_1072 - .L_1071)


	//   ....[0]....
.L_1071:
        /*002c*/ 	.word	0xffffffff


	//   ....[1]....
        /*0030*/ 	.word	0xffffffff


	//   ....[2]....
        /*0034*/ 	.word	0xffffffff


	//   ....[3]....
        /*0038*/ 	.word	0xffffffff


	//   ....[4]....
        /*003c*/ 	.word	0xffffffff


	//   ....[5]....
        /*0040*/ 	.word	0xffffffff


	//   ....[6]....
        /*0044*/ 	.word	0xffffffff


	//   ....[7]....
        /*0048*/ 	.word	0xffffffff


	//   ....[8]....
        /*004c*/ 	.word	0xffffffff


	//   ....[9]....
        /*0050*/ 	.word	0xffffffff


	//----- nvinfo : EIATTR_COOP_GROUP_INSTR_OFFSETS
	.align		4
.L_1072:
        /*0054*/ 	.byte	0x04, 0x28
        /*0056*/ 	.short	(.L_1074 - .L_1073)


	//   ....[0]....
.L_1073:
        /*0058*/ 	.word	0x00001cc0


	//   ....[1]....
        /*005c*/ 	.word	0x00001d50


	//   ....[2]....
        /*0060*/ 	.word	0x00001d90


	//   ....[3]....
        /*0064*/ 	.word	0x00001db0


	//   ....[4]....
        /*0068*/ 	.word	0x00001dd0


	//   ....[5]....
        /*006c*/ 	.word	0x00001fc0


	//   ....[6]....
        /*0070*/ 	.word	0x00002040


	//   ....[7]....
        /*0074*/ 	.word	0x000020c0


	//   ....[8]....
        /*0078*/ 	.word	0x00002190


	//   ....[9]....
        /*007c*/ 	.word	0x00002250


	//----- nvinfo : EIATTR_VRC_CTA_INIT_COUNT
	.align		4
.L_1074:
        /*0080*/ 	.byte	0x02, 0x4a
	.zero		1
	.zero		1


	//----- nvinfo : EIATTR_EXIT_INSTR_OFFSETS
	.align		4
        /*0084*/ 	.byte	0x04, 0x1c
        /*0086*/ 	.short	(.L_1076 - .L_1075)


	//   ....[0]....
.L_1075:
        /*0088*/ 	.word	0x00004100


	//   ....[1]....
        /*008c*/ 	.word	0x000043e0


	//   ....[2]....
        /*0090*/ 	.word	0x00004600


	//----- nvinfo : EIATTR_CRS_STACK_SIZE
	.align		4
.L_1076:
        /*0094*/ 	.byte	0x04, 0x1e
        /*0096*/ 	.short	(.L_1078 - .L_1077)
.L_1077:
        /*0098*/ 	.word	0x00000000


	//----- nvinfo : EIATTR_CBANK_PARAM_SIZE
	.align		4
.L_1078:
        /*009c*/ 	.byte	0x03, 0x19
        /*009e*/ 	.short	0x01d0


	//----- nvinfo : EIATTR_PARAM_CBANK
	.align		4
        /*00a0*/ 	.byte	0x04, 0x0a
        /*00a2*/ 	.short	(.L_1080 - .L_1079)
	.align		4
.L_1079:
        /*00a4*/ 	.word	index@(.nv.constant0._ZN5flash32flash_fwd_splitkv_combine_kernelI23Flash_fwd_kernel_traitsILi128ELi64ELi128ELi4ELb0ELb0EN7cutlass6half_tE19Flash_kernel_traitsILi128ELi64ELi128ELi4ES3_EELi4ELi7ELb0EEEvNS_16Flash_fwd_paramsE)
        /*00a8*/ 	.short	0x0380
        /*00aa*/ 	.short	0x01d0


	//----- nvinfo : EIATTR_SW_WAR
	.align		4
.L_1080:
        /*00ac*/ 	.byte	0x04, 0x36
        /*00ae*/ 	.short	(.L_1082 - .L_1081)
.L_1081:
        /*00b0*/ 	.word	0x00000008
.L_1082:


//--------------------- .nv.info._ZN5flash32flash_fwd_splitkv_combine_kernelI23Flash_fwd_kernel_traitsILi128ELi64ELi128ELi4ELb0ELb0EN7cutlass6half_tE19Flash_kernel_traitsILi128ELi64ELi128ELi4ES3_EELi4ELi6ELb0EEEvNS_16Flash_fwd_paramsE --------------------------
	.section	.nv.info._ZN5flash32flash_fwd_splitkv_combine_kernelI23Flash_fwd_kernel_traitsILi128ELi64ELi128ELi4ELb0ELb0EN7cutlass6half_tE19Flash_kernel_traitsILi128ELi64ELi128ELi4ES3_EELi4ELi6ELb0EEEvNS_16Flash_fwd_paramsE,"",@"SHT_CUDA_INFO"
	.sectionflags	@""
	.align	4


	//----- nvinfo : EIATTR_CUDA_API_VERSION
	.align		4
        /*0000*/ 	.byte	0x04, 0x37
        /*0002*/ 	.short	(.L_1084 - .L_1083)
.L_1083:
        /*0004*/ 	.word	0x00000082


	//----- nvinfo : EIATTR_KPARAM_INFO
	.align		4
.L_1084:
        /*0008*/ 	.byte	0x04, 0x17
        /*000a*/ 	.short	(.L_1086 - .L_1085)
.L_1085:
        /*000c*/ 	.word	0x00000000
        /*0010*/ 	.short	0x0000
        /*0012*/ 	.short	0x0000
        /*0014*/ 	.byte	0x00, 0xf0, 0x41, 0x07


	//----- nvinfo : EIATTR_SPARSE_MMA_MASK
	.align		4
.L_1086:
        /*0018*/ 	.byte	0x03, 0x50
        /*001a*/ 	.short	0x0000


	//----- nvinfo : EIATTR_MAXREG_COUNT
	.align		4
        /*001c*/ 	.byte	0x03, 0x1b
        /*001e*/ 	.short	0x00ff


	//----- nvinfo : EIATTR_NUM_BARRIERS
	.align		4
        /*0020*/ 	.byte	0x02, 0x4c
        /*0022*/ 	.byte	0x01
	.zero		1


	//----- nvinfo : EIATTR_MERCURY_ISA_VERSION
	.align		4
        /*0024*/ 	.byte	0x03, 0x5f
        /*0026*/ 	.short	0x0101


	//----- nvinfo : EIATTR_COOP_GROUP_MASK_REGIDS
	.align		4
        /*0028*/ 	.byte	0x04, 0x29
        /*002a*/ 	.short	(.L_1088 - .L_1087)


	//   ....[0]....
.L_1087:
        /*002c*/ 	.word	0xffffffff


	//   ....[1]....
        /*0030*/ 	.word	0xffffffff


	//   ....[2]....
        /*0034*/ 	.word	0xffffffff


	//   ....[3]....
        /*0038*/ 	.word	0xffffffff


	//   ....[4]....
        /*003c*/ 	.word	0xffffffff


	//   ....[5]....
        /*0040*/ 	.word	0xffffffff


	//   ....[6]....
        /*0044*/ 	.word	0xffffffff


	//   ....[7]....
        /*0048*/ 	.word	0xffffffff


	//   ....[8]....
        /*004c*/ 	.word	0xffffffff


	//   ....[9]....
        /*0050*/ 	.word	0xffffffff


	//----- nvinfo : EIATTR_COOP_GROUP_INSTR_OFFSETS
	.align		4
.L_1088:
        /*0054*/ 	.byte	0x04, 0x28
        /*0056*/ 	.short	(.L_1090 - .L_1089)


	//   ....[0]....
.L_1089:
        /*0058*/ 	.word	0x00001980


	//   ....[1]....
        /*005c*/ 	.word	0x000019a0


	//   ....[2]....
        /*0060*/ 	.word	0x000019e0


	//   ....[3]....
        /*0064*/ 	.word	0x00001a20


	//   ....[4]....
        /*0068*/ 	.word	0x00001a60


	//   ....[5]....
        /*006c*/ 	.word	0x00001be0


	//   ....[6]....
        /*0070*/ 	.word	0x00001cb0


	//   ....[7]....
        /*0074*/ 	.word	0x00001d20


	//   ....[8]....
        /*0078*/ 	.word	0x00001d90


	//   ....[9]....
        /*007c*/ 	.word	0x00001ea0


	//----- nvinfo : EIATTR_VRC_CTA_INIT_COUNT
	.align		4
.L_1090:
        /*0080*/ 	.byte	0x02, 0x4a
	.zero		1
	.zero		1


	//----- nvinfo : EIATTR_EXIT_INSTR_OFFSETS
	.align		4
        /*0084*/ 	.byte	0x04, 0x1c
        /*0086*/ 	.short	(.L_1092 - .L_1091)


	//   ....[0]....
.L_1091:
        /*0088*/ 	.word	0x00003ce0


	//   ....[1]....
        /*008c*/ 	.word	0x00003fc0


	//   ....[2]....
        /*0090*/ 	.word	0x000041e0


	//----- nvinfo : EIATTR_CRS_STACK_SIZE
	.align		4
.L_1092:
        /*0094*/ 	.byte	0x04, 0x1e
        /*0096*/ 	.short	(.L_1094 - .L_1093)
.L_1093:
        /*0098*/ 	.word	0x00000000


	//----- nvinfo : EIATTR_CBANK_PARAM_SIZE
	.align		4
.L_1094:
        /*009c*/ 	.byte	0x03, 0x19
        /*009e*/ 	.short	0x01d0


	//----- nvinfo : EIATTR_PARAM_CBANK
	.align		4
        /*00a0*/ 	.byte	0x04, 0x0a
        /*00a2*/ 	.short	(.L_1096 - .L_1095)
	.align		4
.L_1095:
        /*00a4*/ 	.word	index@(.nv.constant0._ZN5flash32flash_fwd_splitkv_combine_kernelI23Flash_fwd_kernel_traitsILi128ELi64ELi128ELi4ELb0ELb0EN7cutlass6half_tE19Flash_kernel_traitsILi128ELi64ELi128ELi4ES3_EELi4ELi6ELb0EEEvNS_16Flash_fwd_paramsE)
        /*00a8*/ 	.short	0x0380
        /*00aa*/ 	.short	0x01d0


	//----- nvinfo : EIATTR_SW_WAR
	.align		4
.L_1096:
        /*00ac*/ 	.byte	0x04, 0x36
        /*00ae*/ 	.short	(.L_1098 - .L_1097)
.L_1097:
        /*00b0*/ 	.word	0x00000008
.L_1098:


//--------------------- .nv.info._ZN5flash32flash_fwd_splitkv_combine_kernelI23Flash_fwd_kernel_traitsILi128ELi64ELi128ELi4ELb0ELb0EN7cutlass6half_tE19Flash_kernel_traitsILi128ELi64ELi128ELi4ES3_EELi4ELi5ELb0EEEvNS_16Flash_fwd_paramsE --------------------------
	.section	.nv.info._ZN5flash32flash_fwd_splitkv_combine_kernelI23Flash_fwd_kernel_traitsILi128ELi64ELi128ELi4ELb0ELb0EN7cutlass6half_tE19Flash_kernel_traitsILi128ELi64ELi128ELi4ES3_EELi4ELi5ELb0EEEvNS_16Flash_fwd_paramsE,"",@"SHT_CUDA_INFO"
	.sectionflags	@""
	.align	4


	//----- nvinfo : EIATTR_CUDA_API_VERSION
	.align		4
        /*0000*/ 	.byte	0x04, 0x37
        /*0002*/ 	.short	(.L_1100 - .L_1099)
.L_1099:
        /*0004*/ 	.word	0x00000082


	//----- nvinfo : EIATTR_KPARAM_INFO
	.align		4
.L_1100:
        /*0008*/ 	.byte	0x04, 0x17
        /*000a*/ 	.short	(.L_1102 - .L_1101)
.L_1101:
        /*000c*/ 	.word	0x00000000
        /*0010*/ 	.short	0x0000
        /*0012*/ 	.short	0x0000
        /*0014*/ 	.byte	0x00, 0xf0, 0x41, 0x07


	//----- nvinfo : EIATTR_SPARSE_MMA_MASK
	.align		4
.L_1102:
        /*0018*/ 	.byte	0x03, 0x50
        /*001a*/ 	.short	0x0000


	//----- nvinfo : EIATTR_MAXREG_COUNT
	.align		4
        /*001c*/ 	.byte	0x03, 0x1b
        /*001e*/ 	.short	0x00ff


	//----- nvinfo : EIATTR_NUM_BARRIERS
	.align		4
        /*0020*/ 	.byte	0x02, 0x4c
        /*0022*/ 	.byte	0x01
	.zero		1


	//----- nvinfo : EIATTR_MERCURY_ISA_VERSION
	.align		4
        /*0024*/ 	.byte	0x03, 0x5f
        /*0026*/ 	.short	0x0101


	//----- nvinfo : EIATTR_COOP_GROUP_MASK_REGIDS
	.align		4
        /*0028*/ 	.byte	0x04, 0x29
        /*002a*/ 	.short	(.L_1104 - .L_1103)


	//   ....[0]....
.L_1103:
        /*002c*/ 	.word	0xffffffff


	//   ....[1]....
        /*0030*/ 	.word	0xffffffff


	//   ....[2]....
        /*0034*/ 	.word	0xffffffff


	//   ....[3]....
        /*0038*/ 	.word	0xffffffff


	//   ....[4]....
        /*003c*/ 	.word	0xffffffff


	//   ....[5]....
        /*0040*/ 	.word	0xffffffff


	//   ....[6]....
        /*0044*/ 	.word	0xffffffff


	//   ....[7]....
        /*0048*/ 	.word	0xffffffff


	//   ....[8]....
        /*004c*/ 	.word	0xffffffff


	//   ....[9]....
        /*0050*/ 	.word	0xffffffff


	//----- nvinfo : EIATTR_COOP_GROUP_INSTR_OFFSETS
	.align		4
.L_1104:
        /*0054*/ 	.byte	0x04, 0x28
        /*0056*/ 	.short	(.L_1106 - .L_1105)


	//   ....[0]....
.L_1105:
        /*0058*/ 	.word	0x00001a90


	//   ....[1]....
        /*005c*/ 	.word	0x00001ae0


	//   ....[2]....
        /*0060*/ 	.word	0x00001b00


	//   ....[3]....
        /*0064*/ 	.word	0x00001b30


	//   ....[4]....
        /*0068*/ 	.word	0x00001b70


	//   ....[5]....
        /*006c*/ 	.word	0x00001c30


	//   ....[6]....
        /*0070*/ 	.word	0x00001c60


	//   ....[7]....
        /*0074*/ 	.word	0x00001cb0


	//   ....[8]....
        /*0078*/ 	.word	0x00001d00


	//   ....[9]....
        /*007c*/ 	.word	0x00001dd0


	//----- nvinfo : EIATTR_VRC_CTA_INIT_COUNT
	.align		4
.L_1106:
        /*0080*/ 	.byte	0x02, 0x4a
	.zero		1
	.zero		1


	//----- nvinfo : EIATTR_EXIT_INSTR_OFFSETS
	.align		4
        /*0084*/ 	.byte	0x04, 0x1c
        /*0086*/ 	.short	(.L_1108 - .L_1107)


	//   ....[0]....
.L_1107:
        /*0088*/ 	.word	0x00003b70


	//   ....[1]....
        /*008c*/ 	.word	0x00003e50


	//   ....[2]....
        /*0090*/ 	.word	0x00004070


	//----- nvinfo : EIATTR_CRS_STACK_SIZE
	.align		4
.L_1108:
        /*0094*/ 	.byte	0x04, 0x1e
        /*0096*/ 	.short	(.L_1110 - .L_1109)
.L_1109:
        /*0098*/ 	.word	0x00000000


	//----- nvinfo : EIATTR_CBANK_PARAM_SIZE
	.align		4
.L_1110:
        /*009c*/ 	.byte	0x03, 0x19
        /*009e*/ 	.short	0x01d0


	//----- nvinfo : EIATTR_PARAM_CBANK
	.align		4
        /*00a0*/ 	.byte	0x04, 0x0a
        /*00a2*/ 	.short	(.L_1112 - .L_1111)
	.align		4
.L_1111:
        /*00a4*/ 	.word	index@(.nv.constant0._ZN5flash32flash_fwd_splitkv_combine_kernelI23Flash_fwd_kernel_traitsILi128ELi64ELi128ELi4ELb0ELb0EN7cutlass6half_tE19Flash_kernel_traitsILi128ELi64ELi128ELi4ES3_EELi4ELi5ELb0EEEvNS_16Flash_fwd_paramsE)
        /*00a8*/ 	.short	0x0380
        /*00aa*/ 	.short	0x01d0


	//----- nvinfo : EIATTR_SW_WAR
	.align		4
.L_1112:
        /*00ac*/ 	.byte	0x04, 0x36
        /*00ae*/ 	.short	(.L_1114 - .L_1113)
.L_1113:
        /*00b0*/ 	.word	0x00000008
.L_1114:


//--------------------- .nv.info._ZN5flash32flash_fwd_splitkv_combine_kernelI23Flash_fwd_kernel_traitsILi128ELi64ELi128ELi4ELb0ELb0EN7cutlass6half_tE19Flash_kernel_traitsILi128ELi64ELi128ELi4ES3_EELi4ELi4ELb0EEEvNS_16Flash_fwd_paramsE --------------------------
	.section	.nv.info._ZN5flash32flash_fwd_splitkv_combine_kernelI23Flash_fwd_kernel_traitsILi128ELi64ELi128ELi4ELb0ELb0EN7cutlass6half_tE19Flash_kernel_traitsILi128ELi64ELi128ELi4ES3_EELi4ELi4ELb0EEEvNS_16Flash_fwd_paramsE,"",@"SHT_CUDA_INFO"
	.sectionflags	@""
	.align	4


	//----- nvinfo : EIATTR_CUDA_API_VERSION
	.align		4
        /*0000*/ 	.byte	0x04, 0x37
        /*0002*/ 	.short	(.L_1116 - .L_1115)
.L_1115:
        /*0004*/ 	.word	0x00000082


	//----- nvinfo : EIATTR_KPARAM_INFO
	.align		4
.L_1116:
        /*0008*/ 	.byte	0x04, 0x17
        /*000a*/ 	.short	(.L_1118 - .L_1117)
.L_1117:
        /*000c*/ 	.word	0x00000000
        /*0010*/ 	.short	0x0000
        /*0012*/ 	.short	0x0000
        /*0014*/ 	.byte	0x00, 0xf0, 0x41, 0x07


	//----- nvinfo : EIATTR_SPARSE_MMA_MASK
	.align		4
.L_1118:
        /*0018*/ 	.byte	0x03, 0x50
        /*001a*/ 	.short	0x0000


	//----- nvinfo : EIATTR_MAXREG_COUNT
	.align		4
        /*001c*/ 	.byte	0x03, 0x1b
        /*001e*/ 	.short	0x00ff


	//----- nvinfo : EIATTR_NUM_BARRIERS
	.align		4
        /*0020*/ 	.byte	0x02, 0x4c
        /*0022*/ 	.byte	0x01
	.zero		1


	//----- nvinfo : EIATTR_MERCURY_ISA_VERSION
	.align		4
        /*0024*/ 	.byte	0x03, 0x5f
        /*0026*/ 	.short	0x0101


	//----- nvinfo : EIATTR_COOP_GROUP_MASK_REGIDS
	.align		4
        /*0028*/ 	.byte	0x04, 0x29
        /*002a*/ 	.short	(.L_1120 - .L_1119)


	//   ....[0]....
.L_1119:
        /*002c*/ 	.word	0xffffffff


	//   ....[1]....
        /*0030*/ 	.word	0xffffffff


	//   ....[2]....
        /*0034*/ 	.word	0xffffffff


	//   ....[3]....
        /*0038*/ 	.word	0xffffffff


	//   ....[4]....
        /*003c*/ 	.word	0xffffffff


	//   ....[5]....
        /*0040*/ 	.word	0xffffffff


	//   ....[6]....
        /*0044*/ 	.word	0xffffffff


	//   ....[7]....
        /*0048*/ 	.word	0xffffffff


	//----- nvinfo : EIATTR_COOP_GROUP_INSTR_OFFSETS
	.align		4
.L_1120:
        /*004c*/ 	.byte	0x04, 0x28
        /*004e*/ 	.short	(.L_1122 - .L_1121)


	//   ....[0]....
.L_1121:
        /*0050*/ 	.word	0x00001ae0


	//   ....[1]....
        /*0054*/ 	.word	0x00001b10


	//   ....[2]....
        /*0058*/ 	.word	0x00001b30


	//   ....[3]....
        /*005c*/ 	.word	0x00001b50


	//   ....[4]....
        /*0060*/ 	.word	0x00001c20


	//   ....[5]....
        /*0064*/ 	.word	0x00001ca0


	//   ....[6]....
        /*0068*/ 	.word	0x00001cf0


	//   ....[7]....
        /*006c*/ 	.word	0x00001d80


	//----- nvinfo : EIATTR_VRC_CTA_INIT_COUNT
	.align		4
.L_1122:
        /*0070*/ 	.byte	0x02, 0x4a
	.zero		1
	.zero		1


	//----- nvinfo : EIATTR_EXIT_INSTR_OFFSETS
	.align		4
        /*0074*/ 	.byte	0x04, 0x1c
        /*0076*/ 	.short	(.L_1124 - .L_1123)


	//   ....[0]....
.L_1123:
        /*0078*/ 	.word	0x00003b40


	//   ....[1]....
        /*007c*/ 	.word	0x00003e20


	//   ....[2]....
        /*0080*/ 	.word	0x00004040


	//----- nvinfo : EIATTR_CRS_STACK_SIZE
	.align		4
.L_1124:
        /*0084*/ 	.byte	0x04, 0x1e
        /*0086*/ 	.short	(.L_1126 - .L_1125)
.L_1125:
        /*0088*/ 	.word	0x00000000


	//----- nvinfo : EIATTR_CBANK_PARAM_SIZE
	.align		4
.L_1126:
        /*008c*/ 	.byte	0x03, 0x19
        /*008e*/ 	.short	0x01d0


	//----- nvinfo : EIATTR_PARAM_CBANK
	.align		4
        /*0090*/ 	.byte	0x04, 0x0a
        /*0092*/ 	.short	(.L_1128 - .L_1127)
	.align		4
.L_1127:
        /*0094*/ 	.word	index@(.nv.constant0._ZN5flash32flash_fwd_splitkv_combine_kernelI23Flash_fwd_kernel_traitsILi128ELi64ELi128ELi4ELb0ELb0EN7cutlass6half_tE19Flash_kernel_traitsILi128ELi64ELi128ELi4ES3_EELi4ELi4ELb0EEEvNS_16Flash_fwd_paramsE)
        /*0098*/ 	.short	0x0380
        /*009a*/ 	.short	0x01d0


	//----- nvinfo : EIATTR_SW_WAR
	.align		4
.L_1128:
        /*009c*/ 	.byte	0x04, 0x36
        /*009e*/ 	.short	(.L_1130 - .L_1129)
.L_1129:
        /*00a0*/ 	.word	0x00000008
.L_1130:


//--------------------- .nv.info._ZN5flash32flash_fwd_splitkv_combine_kernelI23Flash_fwd_kernel_traitsILi128ELi64ELi128ELi4ELb0ELb0EN7cutlass6half_tE19Flash_kernel_traitsILi128ELi64ELi128ELi4ES3_EELi4ELi3ELb0EEEvNS_16Flash_fwd_paramsE --------------------------
	.section	.nv.info._ZN5flash32flash_fwd_splitkv_combine_kernelI23Flash_fwd_kernel_traitsILi128ELi64ELi128ELi4ELb0ELb0EN7cutlass6half_tE19Flash_kernel_traitsILi128ELi64ELi128ELi4ES3_EELi4ELi3ELb0EEEvNS_16Flash_fwd_paramsE,"",@"SHT_CUDA_INFO"
	.sectionflags	@""
	.align	4


	//----- nvinfo : EIATTR_CUDA_API_VERSION
	.align		4
        /*0000*/ 	.byte	0x04, 0x37
        /*0002*/ 	.short	(.L_1132 - .L_1131)
.L_1131:
        /*0004*/ 	.word	0x00000082


	//----- nvinfo : EIATTR_KPARAM_INFO
	.align		4
.L_1132:
        /*0008*/ 	.byte	0x04, 0x17
        /*000a*/ 	.short	(.L_1134 - .L_1133)
.L_1133:
        /*000c*/ 	.word	0x00000000
        /*0010*/ 	.short	0x0000
        /*0012*/ 	.short	0x0000
        /*0014*/ 	.byte	0x00, 0xf0, 0x41, 0x07


	//----- nvinfo : EIATTR_SPARSE_MMA_MASK
	.align		4
.L_1134:
        /*0018*/ 	.byte	0x03, 0x50
        /*001a*/ 	.short	0x0000


	//----- nvinfo : EIATTR_MAXREG_COUNT
	.align		4
        /*001c*/ 	.byte	0x03, 0x1b
        /*001e*/ 	.short	0x00ff


	//----- nvinfo : EIATTR_NUM_BARRIERS
	.align		4
        /*0020*/ 	.byte	0x02, 0x4c
        /*0022*/ 	.byte	0x01
	.zero		1


	//----- nvinfo : EIATTR_MERCURY_ISA_VERSION
	.align		4
        /*0024*/ 	.byte	0x03, 0x5f
        /*0026*/ 	.short	0x0101


	//----- nvinfo : EIATTR_COOP_GROUP_MASK_REGIDS
	.align		4
        /*0028*/ 	.byte	0x04, 0x29
        /*002a*/ 	.short	(.L_1136 - .L_1135)


	//   ....[0]....
.L_1135:
        /*002c*/ 	.word	0xffffffff


	//   ....[1]....
        /*0030*/ 	.word	0xffffffff


	//   ....[2]....
        /*0034*/ 	.word	0xffffffff


	//   ....[3]....
        /*0038*/ 	.word	0xffffffff


	//   ....[4]....
        /*003c*/ 	.word	0xffffffff


	//   ....[5]....
        /*0040*/ 	.word	0xffffffff


	//----- nvinfo : EIATTR_COOP_GROUP_INSTR_OFFSETS
	.align		4
.L_1136:
        /*0044*/ 	.byte	0x04, 0x28
        /*0046*/ 	.short	(.L_1138 - .L_1137)


	//   ....[0]....
.L_1137:
        /*0048*/ 	.word	0x00001ae0


	//   ....[1]....
        /*004c*/ 	.word	0x00001b00


	//   ....[2]....
        /*0050*/ 	.word	0x00001b20


	//   ....[3]....
        /*0054*/ 	.word	0x00001c30


	//   ....[4]....
        /*0058*/ 	.word	0x00001ca0


	//   ....[5]....
        /*005c*/ 	.word	0x00001d40


	//----- nvinfo : EIATTR_VRC_CTA_INIT_COUNT
	.align		4
.L_1138:
        /*0060*/ 	.byte	0x02, 0x4a
	.zero		1
	.zero		1


	//----- nvinfo : EIATTR_EXIT_INSTR_OFFSETS
	.align		4
        /*0064*/ 	.byte	0x04, 0x1c
        /*0066*/ 	.short	(.L_1140 - .L_1139)


	//   ....[0]....
.L_1139:
        /*0068*/ 	.word	0x00003b00


	//   ....[1]....
        /*006c*/ 	.word	0x00003de0


	//   ....[2]....
        /*0070*/ 	.word	0x00004000


	//----- nvinfo : EIATTR_CRS_STACK_SIZE
	.align		4
.L_1140:
        /*0074*/ 	.byte	0x04, 0x1e
        /*0076*/ 	.short	(.L_1142 - .L_1141)
.L_1141:
        /*0078*/ 	.word	0x00000000


	//----- nvinfo : EIATTR_CBANK_PARAM_SIZE
	.align		4
.L_1142:
        /*007c*/ 	.byte	0x03, 0x19
        /*007e*/ 	.short	0x01d0


	//----- nvinfo : EIATTR_PARAM_CBANK
	.align		4
        /*0080*/ 	.byte	0x04, 0x0a
        /*0082*/ 	.short	(.L_1144 - .L_1143)
	.align		4
.L_1143:
        /*0084*/ 	.word	index@(.nv.constant0._ZN5flash32flash_fwd_splitkv_combine_kernelI23Flash_fwd_kernel_traitsILi128ELi64ELi128ELi4ELb0ELb0EN7cutlass6half_tE19Flash_kernel_traitsILi128ELi64ELi128ELi4ES3_EELi4ELi3ELb0EEEvNS_16Flash_fwd_paramsE)
        /*0088*/ 	.short	0x0380
        /*008a*/ 	.short	0x01d0


	//----- nvinfo : EIATTR_SW_WAR
	.align		4
.L_1144:
        /*008c*/ 	.byte	0x04, 0x36
        /*008e*/ 	.short	(.L_1146 - .L_1145)
.L_1145:
        /*0090*/ 	.word	0x00000008
.L_1146:


//--------------------- .nv.info._ZN5flash32flash_fwd_splitkv_combine_kernelI23Flash_fwd_kernel_traitsILi128ELi64ELi128ELi4ELb0ELb0EN7cutlass6half_tE19Flash_kernel_traitsILi128ELi64ELi128ELi4ES3_EELi4ELi2ELb0EEEvNS_16Flash_fwd_paramsE --------------------------
	.section	.nv.info._ZN5flash32flash_fwd_splitkv_combine_kernelI23Flash_fwd_kernel_traitsILi128ELi64ELi128ELi4ELb0ELb0EN7cutlass6half_tE19Flash_kernel_traitsILi128ELi64ELi128ELi4ES3_EELi4ELi2ELb0EEEvNS_16Flash_fwd_paramsE,"",@"SHT_CUDA_INFO"
	.sectionflags	@""
	.align	4


	//----- nvinfo : EIATTR_CUDA_API_VERSION
	.align		4
        /*0000*/ 	.byte	0x04, 0x37
        /*0002*/ 	.short	(.L_1148 - .L_1147)
.L_1147:
        /*0004*/ 	.word	0x00000082


	//----- nvinfo : EIATTR_KPARAM_INFO
	.align		4
.L_1148:
        /*0008*/ 	.byte	0x04, 0x17
        /*000a*/ 	.short	(.L_1150 - .L_1149)
.L_1149:
        /*000c*/ 	.word	0x00000000
        /*0010*/ 	.short	0x0000
        /*0012*/ 	.short	0x0000
        /*0014*/ 	.byte	0x00, 0xf0, 0x41, 0x07


	//----- nvinfo : EIATTR_SPARSE_MMA_MASK
	.align		4
.L_1150:
        /*0018*/ 	.byte	0x03, 0x50
        /*001a*/ 	.short	0x0000


	//----- nvinfo : EIATTR_MAXREG_COUNT
	.align		4
        /*001c*/ 	.byte	0x03, 0x1b
        /*001e*/ 	.short	0x00ff


	//----- nvinfo : EIATTR_NUM_BARRIERS
	.align		4
        /*0020*/ 	.byte	0x02, 0x4c
        /*0022*/ 	.byte	0x01
	.zero		1


	//----- nvinfo : EIATTR_MERCURY_ISA_VERSION
	.align		4
        /*0024*/ 	.byte	0x03, 0x5f
        /*0026*/ 	.short	0x0101


	//----- nvinfo : EIATTR_COOP_GROUP_MASK_REGIDS
	.align		4
        /*0028*/ 	.byte	0x04, 0x29
        /*002a*/ 	.short	(.L_1152 - .L_1151)


	//   ....[0]....
.L_1151:
        /*002c*/ 	.word	0xffffffff


	//   ....[1]....
        /*0030*/ 	.word	0xffffffff


	//   ....[2]....
        /*0034*/ 	.word	0xffffffff


	//   ....[3]....
        /*0038*/ 	.word	0xffffffff


	//----- nvinfo : EIATTR_COOP_GROUP_INSTR_OFFSETS
	.align		4
.L_1152:
        /*003c*/ 	.byte	0x04, 0x28
        /*003e*/ 	.short	(.L_1154 - .L_1153)


	//   ....[0]....
.L_1153:
        /*0040*/ 	.word	0x00001c70


	//   ....[1]....
        /*0044*/ 	.word	0x00001d10


	//   ....[2]....
        /*0048*/ 	.word	0x00001de0


	//   ....[3]....
        /*004c*/ 	.word	0x00001e90


	//----- nvinfo : EIATTR_VRC_CTA_INIT_COUNT
	.align		4
.L_1154:
        /*0050*/ 	.byte	0x02, 0x4a
	.zero		1
	.zero		1


	//----- nvinfo : EIATTR_EXIT_INSTR_OFFSETS
	.align		4
        /*0054*/ 	.byte	0x04, 0x1c
        /*0056*/ 	.short	(.L_1156 - .L_1155)


	//   ....[0]....
.L_1155:
        /*0058*/ 	.word	0x00003ad0


	//   ....[1]....
        /*005c*/ 	.word	0x00003db0


	//   ....[2]....
        /*0060*/ 	.word	0x00003fd0


	//----- nvinfo : EIATTR_CRS_STACK_SIZE
	.align		4
.L_1156:
        /*0064*/ 	.byte	0x04, 0x1e
        /*0066*/ 	.short	(.L_1158 - .L_1157)
.L_1157:
        /*0068*/ 	.word	0x00000000


	//----- nvinfo : EIATTR_CBANK_PARAM_SIZE
	.align		4
.L_1158:
        /*006c*/ 	.byte	0x03, 0x19
        /*006e*/ 	.short	0x01d0


	//----- nvinfo : EIATTR_PARAM_CBANK
	.align		4
        /*0070*/ 	.byte	0x04, 0x0a
        /*0072*/ 	.short	(.L_1160 - .L_1159)
	.align		4
.L_1159:
        /*0074*/ 	.word	index@(.nv.constant0._ZN5flash32flash_fwd_splitkv_combine_kernelI23Flash_fwd_kernel_traitsILi128ELi64ELi128ELi4ELb0ELb0EN7cutlass6half_tE19Flash_kernel_traitsILi128ELi64ELi128ELi4ES3_EELi4ELi2ELb0EEEvNS_16Flash_fwd_paramsE)
        /*0078*/ 	.short	0x0380
        /*007a*/ 	.short	0x01d0


	//----- nvinfo : EIATTR_SW_WAR
	.align		4
.L_1160:
        /*007c*/ 	.byte	0x04, 0x36
        /*007e*/ 	.short	(.L_1162 - .L_1161)
.L_1161:
        /*0080*/ 	.word	0x00000008
.L_1162:


//--------------------- .nv.info._ZN5flash32flash_fwd_splitkv_combine_kernelI23Flash_fwd_kernel_traitsILi128ELi64ELi128ELi4ELb0ELb0EN7cutlass6half_tE19Flash_kernel_traitsILi128ELi64ELi128ELi4ES3_EELi4ELi1ELb0EEEvNS_16Flash_fwd_paramsE --------------------------
	.section	.nv.info._ZN5flash32flash_fwd_splitkv_combine_kernelI23Flash_fwd_kernel_traitsILi128ELi64ELi128ELi4ELb0ELb0EN7cutlass6half_tE19Flash_kernel_traitsILi128ELi64ELi128ELi4ES3_EELi4ELi1ELb0EEEvNS_16Flash_fwd_paramsE,"",@"SHT_CUDA_INFO"
	.sectionflags	@""
	.align	4


	//----- nvinfo : EIATTR_CUDA_API_VERSION
	.align		4
        /*0000*/ 	.byte	0x04, 0x37
        /*0002*/ 	.short	(.L_1164 - .L_1163)
.L_1163:
        /*0004*/ 	.word	0x00000082


	//----- nvinfo : EIATTR_KPARAM_INFO
	.align		4
.L_1164:
        /*0008*/ 	.byte	0x04, 0x17
        /*000a*/ 	.short	(.L_1166 - .L_1165)
.L_1165:
        /*000c*/ 	.word	0x00000000
        /*0010*/ 	.short	0x0000
        /*0012*/ 	.short	0x0000
        /*0014*/ 	.byte	0x00, 0xf0, 0x41, 0x07


	//----- nvinfo : EIATTR_SPARSE_MMA_MASK
	.align		4
.L_1166:
        /*0018*/ 	.byte	0x03, 0x50
        /*001a*/ 	.short	0x0000


	//----- nvinfo : EIATTR_MAXREG_COUNT
	.align		4
        /*001c*/ 	.byte	0x03, 0x1b
        /*001e*/ 	.short	0x00ff


	//----- nvinfo : EIATTR_NUM_BARRIERS
	.align		4
        /*0020*/ 	.byte	0x02, 0x4c
        /*0022*/ 	.byte	0x01
	.zero		1


	//----- nvinfo : EIATTR_MERCURY_ISA_VERSION
	.align		4
        /*0024*/ 	.byte	0x03, 0x5f
        /*0026*/ 	.short	0x0101


	//----- nvinfo : EIATTR_COOP_GROUP_MASK_REGIDS
	.align		4
        /*0028*/ 	.byte	0x04, 0x29
        /*002a*/ 	.short	(.L_1168 - .L_1167)


	//   ....[0]....
.L_1167:
        /*002c*/ 	.word	0xffffffff


	//   ....[1]....
        /*0030*/ 	.word	0xffffffff


	//----- nvinfo : EIATTR_COOP_GROUP_INSTR_OFFSETS
	.align		4
.L_1168:
        /*0034*/ 	.byte	0x04, 0x28
        /*0036*/ 	.short	(.L_1170 - .L_1169)


	//   ....[0]....
.L_1169:
        /*0038*/ 	.word	0x00001ba0


	//   ....[1]....
        /*003c*/ 	.word	0x00001db0


	//----- nvinfo : EIATTR_VRC_CTA_INIT_COUNT
	.align		4
.L_1170:
        /*0040*/ 	.byte	0x02, 0x4a
	.zero		1
	.zero		1


	//----- nvinfo : EIATTR_EXIT_INSTR_OFFSETS
	.align		4
        /*0044*/ 	.byte	0x04, 0x1c
        /*0046*/ 	.short	(.L_1172 - .L_1171)


	//   ....[0]....
.L_1171:
        /*0048*/ 	.word	0x00003a70


	//   ....[1]....
        /*004c*/ 	.word	0x00003d50


	//   ....[2]....
        /*0050*/ 	.word	0x00003f70


	//----- nvinfo : EIATTR_CRS_STACK_SIZE
	.align		4
.L_1172:
        /*0054*/ 	.byte	0x04, 0x1e
        /*0056*/ 	.short	(.L_1174 - .L_1173)
.L_1173:
        /*0058*/ 	.word	0x00000000


	//----- nvinfo : EIATTR_CBANK_PARAM_SIZE
	.align		4
.L_1174:
        /*005c*/ 	.byte	0x03, 0x19
        /*005e*/ 	.short	0x01d0


	//----- nvinfo : EIATTR_PARAM_CBANK
	.align		4
        /*0060*/ 	.byte	0x04, 0x0a
        /*0062*/ 	.short	(.L_1176 - .L_1175)
	.align		4
.L_1175:
        /*0064*/ 	.word	index@(.nv.constant0._ZN5flash32flash_fwd_splitkv_combine_kernelI23Flash_fwd_kernel_traitsILi128ELi64ELi128ELi4ELb0ELb0EN7cutlass6half_tE19Flash_kernel_traitsILi128ELi64ELi128ELi4ES3_EELi4ELi1ELb0EEEvNS_16Flash_fwd_paramsE)
        /*0068*/ 	.short	0x0380
        /*006a*/ 	.short	0x01d0


	//----- nvinfo : EIATTR_SW_WAR
	.align		4
.L_1176:
        /*006c*/ 	.byte	0x04, 0x36
        /*006e*/ 	.short	(.L_1178 - .L_1177)
.L_1177:
        /*0070*/ 	.word	0x00000008
.L_1178:


//--------------------- .nv.info._ZN5flash32flash_fwd_splitkv_combine_kernelI23Flash_fwd_kernel_traitsILi128ELi64ELi128ELi4ELb0ELb0EN7cutlass6half_tE19Flash_kernel_traitsILi128ELi64ELi128ELi4ES3_EELi4ELi7ELb1EEEvNS_16Flash_fwd_paramsE --------------------------
	.section	.nv.info._ZN5flash32flash_fwd_splitkv_combine_kernelI23Flash_fwd_kernel_traitsILi128ELi64ELi128ELi4ELb0ELb0EN7cutlass6half_tE19Flash_kernel_traitsILi128ELi64ELi128ELi4ES3_EELi4ELi7ELb1EEEvNS_16Flash_fwd_paramsE,"",@"SHT_CUDA_INFO"
	.sectionflags	@""
	.align	4


	//----- nvinfo : EIATTR_CUDA_API_VERSION
	.align		4
        /*0000*/ 	.byte	0x04, 0x37
        /*0002*/ 	.short	(.L_1180 - .L_1179)
.L_1179:
        /*0004*/ 	.word	0x00000082


	//----- nvinfo : EIATTR_KPARAM_INFO
	.align		4
.L_1180:
        /*0008*/ 	.byte	0x04, 0x17
        /*000a*/ 	.short	(.L_1182 - .L_1181)
.L_1181:
        /*000c*/ 	.word	0x00000000
        /*0010*/ 	.short	0x0000
        /*0012*/ 	.short	0x0000
        /*0014*/ 	.byte	0x00, 0xf0, 0x41, 0x07


	//----- nvinfo : EIATTR_SPARSE_MMA_MASK
	.align		4
.L_1182:
        /*0018*/ 	.byte	0x03, 0x50
        /*001a*/ 	.short	0x0000


	//----- nvinfo : EIATTR_MAXREG_COUNT
	.align		4
        /*001c*/ 	.byte	0x03, 0x1b
        /*001e*/ 	.short	0x00ff


	//----- nvinfo : EIATTR_NUM_BARRIERS
	.align		4
        /*0020*/ 	.byte	0x02, 0x4c
        /*0022*/ 	.byte	0x01
	.zero		1


	//----- nvinfo : EIATTR_MERCURY_ISA_VERSION
	.align		4
        /*0024*/ 	.byte	0x03, 0x5f
        /*0026*/ 	.short	0x0101


	//----- nvinfo : EIATTR_COOP_GROUP_MASK_REGIDS
	.align		4
        /*0028*/ 	.byte	0x04, 0x29
        /*002a*/ 	.short	(.L_1184 - .L_1183)


	//   ....[0]....
.L_1183:
        /*002c*/ 	.word	0xffffffff


	//   ....[1]....
        /*0030*/ 	.word	0xffffffff


	//   ....[2]....
        /*0034*/ 	.word	0xffffffff


	//   ....[3]....
        /*0038*/ 	.word	0xffffffff


	//   ....[4]....
        /*003c*/ 	.word	0xffffffff


	//   ....[5]....
        /*0040*/ 	.word	0xffffffff


	//   ....[6]....
        /*0044*/ 	.word	0xffffffff


	//   ....[7]....
        /*0048*/ 	.word	0xffffffff


	//   ....[8]....
        /*004c*/ 	.word	0xffffffff


	//   ....[9]....
        /*0050*/ 	.word	0xffffffff


	//----- nvinfo : EIATTR_COOP_GROUP_INSTR_OFFSETS
	.align		4
.L_1184:
        /*0054*/ 	.byte	0x04, 0x28
        /*0056*/ 	.short	(.L_1186 - .L_1185)


	//   ....[0]....
.L_1185:
        /*0058*/ 	.word	0x00001c00


	//   ....[1]....
        /*005c*/ 	.word	0x00001c50


	//   ....[2]....
        /*0060*/ 	.word	0x00001c70


	//   ....[3]....
        /*0064*/ 	.word	0x00001cc0


	//   ....[4]....
        /*0068*/ 	.word	0x00001d30


	//   ....[5]....
        /*006c*/ 	.word	0x00001f00


	//   ....[6]....
        /*0070*/ 	.word	0x00001fa0


	//   ....[7]....
        /*0074*/ 	.word	0x00002010


	//   ....[8]....
        /*0078*/ 	.word	0x000020e0


	//   ....[9]....
        /*007c*/ 	.word	0x00002190


	//----- nvinfo : EIATTR_VRC_CTA_INIT_COUNT
	.align		4
.L_1186:
        /*0080*/ 	.byte	0x02, 0x4a
	.zero		1
	.zero		1


	//----- nvinfo : EIATTR_EXIT_INSTR_OFFSETS
	.align		4
        /*0084*/ 	.byte	0x04, 0x1c
        /*0086*/ 	.short	(.L_1188 - .L_1187)


	//   ....[0]....
.L_1187:
        /*0088*/ 	.word	0x00004bd0


	//   ....[1]....
        /*008c*/ 	.word	0x000050b0


	//----- nvinfo : EIATTR_CRS_STACK_SIZE
	.align		4
.L_1188:
        /*0090*/ 	.byte	0x04, 0x1e
        /*0092*/ 	.short	(.L_1190 - .L_1189)
.L_1189:
        /*0094*/ 	.word	0x00000000


	//----- nvinfo : EIATTR_CBANK_PARAM_SIZE
	.align		4
.L_1190:
        /*0098*/ 	.byte	0x03, 0x19
        /*009a*/ 	.short	0x01d0


	//----- nvinfo : EIATTR_PARAM_CBANK
	.align		4
        /*009c*/ 	.byte	0x04, 0x0a
        /*009e*/ 	.short	(.L_1192 - .L_1191)
	.align		4
.L_1191:
        /*00a0*/ 	.word	index@(.nv.constant0._ZN5flash32flash_fwd_splitkv_combine_kernelI23Flash_fwd_kernel_traitsILi128ELi64ELi128ELi4ELb0ELb0EN7cutlass6half_tE19Flash_kernel_traitsILi128ELi64ELi128ELi4ES3_EELi4ELi7ELb1EEEvNS_16Flash_fwd_paramsE)
        /*00a4*/ 	.short	0x0380
        /*00a6*/ 	.short	0x01d0


	//----- nvinfo : EIATTR_SW_WAR
	.align		4
.L_1192:
        /*00a8*/ 	.byte	0x04, 0x36
        /*00aa*/ 	.short	(.L_1194 - .L_1193)
.L_1193:
        /*00ac*/ 	.word	0x00000008
.L_1194:


//--------------------- .nv.info._ZN5flash32flash_fwd_splitkv_combine_kernelI23Flash_fwd_kernel_traitsILi128ELi64ELi128ELi4ELb0ELb0EN7cutlass6half_tE19Flash_kernel_traitsILi128ELi64ELi128ELi4ES3_EELi4ELi6ELb1EEEvNS_16Flash_fwd_paramsE --------------------------
	.section	.nv.info._ZN5flash32flash_fwd_splitkv_combine_kernelI23Flash_fwd_kernel_traitsILi128ELi64ELi128ELi4ELb0ELb0EN7cutlass6half_tE19Flash_kernel_traitsILi128ELi64ELi128ELi4ES3_EELi4ELi6ELb1EEEvNS_16Flash_fwd_paramsE,"",@"SHT_CUDA_INFO"
	.sectionflags	@""
	.align	4


	//----- nvinfo : EIATTR_CUDA_API_VERSION
	.align		4
        /*0000*/ 	.byte	0x04, 0x37
        /*0002*/ 	.short	(.L_1196 - .L_1195)
.L_1195:
        /*0004*/ 	.word	0x00000082


	//----- nvinfo : EIATTR_KPARAM_INFO
	.align		4
.L_1196:
        /*0008*/ 	.byte	0x04, 0x17
        /*000a*/ 	.short	(.L_1198 - .L_1197)
.L_1197:
        /*000c*/ 	.word	0x00000000
        /*0010*/ 	.short	0x0000
        /*0012*/ 	.short	0x0000
        /*0014*/ 	.byte	0x00, 0xf0, 0x41, 0x07


	//----- nvinfo : EIATTR_SPARSE_MMA_MASK
	.align		4
.L_1198:
        /*0018*/ 	.byte	0x03, 0x50
        /*001a*/ 	.short	0x0000


	//----- nvinfo : EIATTR_MAXREG_COUNT
	.align		4
        /*001c*/ 	.byte	0x03, 0x1b
        /*001e*/ 	.short	0x00ff


	//----- nvinfo : EIATTR_NUM_BARRIERS
	.align		4
        /*0020*/ 	.byte	0x02, 0x4c
        /*0022*/ 	.byte	0x01
	.zero		1


	//----- nvinfo : EIATTR_MERCURY_ISA_VERSION
	.align		4
        /*0024*/ 	.byte	0x03, 0x5f
        /*0026*/ 	.short	0x0101


	//----- nvinfo : EIATTR_COOP_GROUP_MASK_REGIDS
	.align		4
        /*0028*/ 	.byte	0x04, 0x29
        /*002a*/ 	.short	(.L_1200 - .L_1199)


	//   ....[0]....
.L_1199:
        /*002c*/ 	.word	0xffffffff


	//   ....[1]....
        /*0030*/ 	.word	0xffffffff


	//   ....[2]....
        /*0034*/ 	.word	0xffffffff


	//   ....[3]....
        /*0038*/ 	.word	0xffffffff


	//   ....[4]....
        /*003c*/ 	.word	0xffffffff


	//   ....[5]....
        /*0040*/ 	.word	0xffffffff


	//   ....[6]....
        /*0044*/ 	.word	0xffffffff


	//   ....[7]....
        /*0048*/ 	.word	0xffffffff


	//   ....[8]....
        /*004c*/ 	.word	0xffffffff


	//   ....[9]....
        /*0050*/ 	.word	0xffffffff


	//----- nvinfo : EIATTR_COOP_GROUP_INSTR_OFFSETS
	.align		4
.L_1200:
        /*0054*/ 	.byte	0x04, 0x28
        /*0056*/ 	.short	(.L_1202 - .L_1201)


	//   ....[0]....
.L_1201:
        /*0058*/ 	.word	0x00001970


	//   ....[1]....
        /*005c*/ 	.word	0x00001990


	//   ....[2]....
        /*0060*/ 	.word	0x000019d0


	//   ....[3]....
        /*0064*/ 	.word	0x00001a10


	//   ....[4]....
        /*0068*/ 	.word	0x00001a60


	//   ....[5]....
        /*006c*/ 	.word	0x00001bc0


	//   ....[6]....
        /*0070*/ 	.word	0x00001c90


	//   ....[7]....
        /*0074*/ 	.word	0x00001d00


	//   ....[8]....
        /*0078*/ 	.word	0x00001d70


	//   ....[9]....
        /*007c*/ 	.word	0x00001e80


	//----- nvinfo : EIATTR_VRC_CTA_INIT_COUNT
	.align		4
.L_1202:
        /*0080*/ 	.byte	0x02, 0x4a
	.zero		1
	.zero		1


	//----- nvinfo : EIATTR_EXIT_INSTR_OFFSETS
	.align		4
        /*0084*/ 	.byte	0x04, 0x1c
        /*0086*/ 	.short	(.L_1204 - .L_1203)


	//   ....[0]....
.L_1203:
        /*0088*/ 	.word	0x00004850


	//   ....[1]....
        /*008c*/ 	.word	0x00004d30


	//----- nvinfo : EIATTR_CRS_STACK_SIZE
	.align		4
.L_1204:
        /*0090*/ 	.byte	0x04, 0x1e
        /*0092*/ 	.short	(.L_1206 - .L_1205)
.L_1205:
        /*0094*/ 	.word	0x00000000


	//----- nvinfo : EIATTR_CBANK_PARAM_SIZE
	.align		4
.L_1206:
        /*0098*/ 	.byte	0x03, 0x19
        /*009a*/ 	.short	0x01d0


	//----- nvinfo : EIATTR_PARAM_CBANK
	.align		4
        /*009c*/ 	.byte	0x04, 0x0a
        /*009e*/ 	.short	(.L_1208 - .L_1207)
	.align		4
.L_1207:
        /*00a0*/ 	.word	index@(.nv.constant0._ZN5flash32flash_fwd_splitkv_combine_kernelI23Flash_fwd_kernel_traitsILi128ELi64ELi128ELi4ELb0ELb0EN7cutlass6half_tE19Flash_kernel_traitsILi128ELi64ELi128ELi4ES3_EELi4ELi6ELb1EEEvNS_16Flash_fwd_paramsE)
        /*00a4*/ 	.short	0x0380
        /*00a6*/ 	.short	0x01d0


	//----- nvinfo : EIATTR_SW_WAR
	.align		4
.L_1208:
        /*00a8*/ 	.byte	0x04, 0x36
        /*00aa*/ 	.short	(.L_1210 - .L_1209)
.L_1209:
        /*00ac*/ 	.word	0x00000008
.L_1210:


//--------------------- .nv.info._ZN5flash32flash_fwd_splitkv_combine_kernelI23Flash_fwd_kernel_traitsILi128ELi64ELi128ELi4ELb0ELb0EN7cutlass6half_tE19Flash_kernel_traitsILi128ELi64ELi128ELi4ES3_EELi4ELi5ELb1EEEvNS_16Flash_fwd_paramsE --------------------------
	.section	.nv.info._ZN5flash32flash_fwd_splitkv_combine_kernelI23Flash_fwd_kernel_traitsILi128ELi64ELi128ELi4ELb0ELb0EN7cutlass6half_tE19Flash_kernel_traitsILi128ELi64ELi128ELi4ES3_EELi4ELi5ELb1EEEvNS_16Flash_fwd_paramsE,"",@"SHT_CUDA_INFO"
	.sectionflags	@""
	.align	4


	//----- nvinfo : EIATTR_CUDA_API_VERSION
	.align		4
        /*0000*/ 	.byte	0x04, 0x37
        /*0002*/ 	.short	(.L_1212 - .L_1211)
.L_1211:
        /*0004*/ 	.word	0x00000082


	//----- nvinfo : EIATTR_KPARAM_INFO
	.align		4
.L_1212:
        /*0008*/ 	.byte	0x04, 0x17
        /*000a*/ 	.short	(.L_1214 - .L_1213)
.L_1213:
        /*000c*/ 	.word	0x00000000
        /*0010*/ 	.short	0x0000
        /*0012*/ 	.short	0x0000
        /*0014*/ 	.byte	0x00, 0xf0, 0x41, 0x07


	//----- nvinfo : EIATTR_SPARSE_MMA_MASK
	.align		4
.L_1214:
        /*0018*/ 	.byte	0x03, 0x50
        /*001a*/ 	.short	0x0000


	//----- nvinfo : EIATTR_MAXREG_COUNT
	.align		4
        /*001c*/ 	.byte	0x03, 0x1b
        /*001e*/ 	.short	0x00ff


	//----- nvinfo : EIATTR_NUM_BARRIERS
	.align		4
        /*0020*/ 	.byte	0x02, 0x4c
        /*0022*/ 	.byte	0x01
	.zero		1


	//----- nvinfo : EIATTR_MERCURY_ISA_VERSION
	.align		4
        /*0024*/ 	.byte	0x03, 0x5f
        /*0026*/ 	.short	0x0101


	//----- nvinfo : EIATTR_COOP_GROUP_MASK_REGIDS
	.align		4
        /*0028*/ 	.byte	0x04, 0x29
        /*002a*/ 	.short	(.L_1216 - .L_1215)


	//   ....[0]....
.L_1215:
        /*002c*/ 	.word	0xffffffff


	//   ....[1]....
        /*0030*/ 	.word	0xffffffff


	//   ....[2]....
        /*0034*/ 	.word	0xffffffff


	//   ....[3]....
        /*0038*/ 	.word	0xffffffff


	//   ....[4]....
        /*003c*/ 	.word	0xffffffff


	//   ....[5]....
        /*0040*/ 	.word	0xffffffff


	//   ....[6]....
        /*0044*/ 	.word	0xffffffff


	//   ....[7]....
        /*0048*/ 	.word	0xffffffff


	//   ....[8]....
        /*004c*/ 	.word	0xffffffff


	//   ....[9]....
        /*0050*/ 	.word	0xffffffff


	//----- nvinfo : EIATTR_COOP_GROUP_INSTR_OFFSETS
	.align		4
.L_1216:
        /*0054*/ 	.byte	0x04, 0x28
        /*0056*/ 	.short	(.L_1218 - .L_1217)


	//   ....[0]....
.L_1217:
        /*0058*/ 	.word	0x00001a90


	//   ....[1]....
        /*005c*/ 	.word	0x00001af0


	//   ....[2]....
        /*0060*/ 	.word	0x00001b10


	//   ....[3]....
        /*0064*/ 	.word	0x00001b30


	//   ....[4]....
        /*0068*/ 	.word	0x00001b60


	//   ....[5]....
        /*006c*/ 	.word	0x00001c20


	//   ....[6]....
        /*0070*/ 	.word	0x00001c50


	//   ....[7]....
        /*0074*/ 	.word	0x00001ca0


	//   ....[8]....
        /*0078*/ 	.word	0x00001cf0


	//   ....[9]....
        /*007c*/ 	.word	0x00001dd0


	//----- nvinfo : EIATTR_VRC_CTA_INIT_COUNT
	.align		4
.L_1218:
        /*0080*/ 	.byte	0x02, 0x4a
	.zero		1
	.zero		1


	//----- nvinfo : EIATTR_EXIT_INSTR_OFFSETS
	.align		4
        /*0084*/ 	.byte	0x04, 0x1c
        /*0086*/ 	.short	(.L_1220 - .L_1219)


	//   ....[0]....
.L_1219:
        /*0088*/ 	.word	0x000046d0


	//   ....[1]....
        /*008c*/ 	.word	0x00004bb0


	//----- nvinfo : EIATTR_CRS_STACK_SIZE
	.align		4
.L_1220:
        /*0090*/ 	.byte	0x04, 0x1e
        /*0092*/ 	.short	(.L_1222 - .L_1221)
.L_1221:
        /*0094*/ 	.word	0x00000000


	//----- nvinfo : EIATTR_CBANK_PARAM_SIZE
	.align		4
.L_1222:
        /*0098*/ 	.byte	0x03, 0x19
        /*009a*/ 	.short	0x01d0


	//----- nvinfo : EIATTR_PARAM_CBANK
	.align		4
        /*009c*/ 	.byte	0x04, 0x0a
        /*009e*/ 	.short	(.L_1224 - .L_1223)
	.align		4
.L_1223:
        /*00a0*/ 	.word	index@(.nv.constant0._ZN5flash32flash_fwd_splitkv_combine_kernelI23Flash_fwd_kernel_traitsILi128ELi64ELi128ELi4ELb0ELb0EN7cutlass6half_tE19Flash_kernel_traitsILi128ELi64ELi128ELi4ES3_EELi4ELi5ELb1EEEvNS_16Flash_fwd_paramsE)
        /*00a4*/ 	.short	0x0380
        /*00a6*/ 	.short	0x01d0


	//----- nvinfo : EIATTR_SW_WAR
	.align		4
.L_1224:
        /*00a8*/ 	.byte	0x04, 0x36
        /*00aa*/ 	.short	(.L_1226 - .L_1225)
.L_1225:
        /*00ac*/ 	.word	0x00000008
.L_1226:


//--------------------- .nv.info._ZN5flash32flash_fwd_splitkv_combine_kernelI23Flash_fwd_kernel_traitsILi128ELi64ELi128ELi4ELb0ELb0EN7cutlass6half_tE19Flash_kernel_traitsILi128ELi64ELi128ELi4ES3_EELi4ELi4ELb1EEEvNS_16Flash_fwd_paramsE --------------------------
	.section	.nv.info._ZN5flash32flash_fwd_splitkv_combine_kernelI23Flash_fwd_kernel_traitsILi128ELi64ELi128ELi4ELb0ELb0EN7cutlass6half_tE19Flash_kernel_traitsILi128ELi64ELi128ELi4ES3_EELi4ELi4ELb1EEEvNS_16Flash_fwd_paramsE,"",@"SHT_CUDA_INFO"
	.sectionflags	@""
	.align	4


	//----- nvinfo : EIATTR_CUDA_API_VERSION
	.align		4
        /*0000*/ 	.byte	0x04, 0x37
        /*0002*/ 	.short	(.L_1228 - .L_1227)
.L_1227:
        /*0004*/ 	.word	0x00000082


	//----- nvinfo : EIATTR_KPARAM_INFO
	.align		4
.L_1228:
        /*0008*/ 	.byte	0x04, 0x17
        /*000a*/ 	.short	(.L_1230 - .L_1229)
.L_1229:
        /*000c*/ 	.word	0x00000000
        /*0010*/ 	.short	0x0000
        /*0012*/ 	.short	0x0000
        /*0014*/ 	.byte	0x00, 0xf0, 0x41, 0x07


	//----- nvinfo : EIATTR_SPARSE_MMA_MASK
	.align		4
.L_1230:
        /*0018*/ 	.byte	0x03, 0x50
        /*001a*/ 	.short	0x0000


	//----- nvinfo : EIATTR_MAXREG_COUNT
	.align		4
        /*001c*/ 	.byte	0x03, 0x1b
        /*001e*/ 	.short	0x00ff


	//----- nvinfo : EIATTR_NUM_BARRIERS
	.align		4
        /*0020*/ 	.byte	0x02, 0x4c
        /*0022*/ 	.byte	0x01
	.zero		1


	//----- nvinfo : EIATTR_MERCURY_ISA_VERSION
	.align		4
        /*0024*/ 	.byte	0x03, 0x5f
        /*0026*/ 	.short	0x0101


	//----- nvinfo : EIATTR_COOP_GROUP_MASK_REGIDS
	.align		4
        /*0028*/ 	.byte	0x04, 0x29
        /*002a*/ 	.short	(.L_1232 - .L_1231)


	//   ....[0]....
.L_1231:
        /*002c*/ 	.word	0xffffffff


	//   ....[1]....
        /*0030*/ 	.word	0xffffffff


	//   ....[2]....
        /*0034*/ 	.word	0xffffffff


	//   ....[3]....
        /*0038*/ 	.word	0xffffffff


	//   ....[4]....
        /*003c*/ 	.word	0xffffffff


	//   ....[5]....
        /*0040*/ 	.word	0xffffffff


	//   ....[6]....
        /*0044*/ 	.word	0xffffffff


	//   ....[7]....
        /*0048*/ 	.word	0xffffffff


	//----- nvinfo : EIATTR_COOP_GROUP_INSTR_OFFSETS
	.align		4
.L_1232:
        /*004c*/ 	.byte	0x04, 0x28
        /*004e*/ 	.short	(.L_1234 - .L_1233)


	//   ....[0]....
.L_1233:
        /*0050*/ 	.word	0x00001a60


	//   ....[1]....
        /*0054*/ 	.word	0x00001a80


	//   ....[2]....
        /*0058*/ 	.word	0x00001ab0


	//   ....[3]....
        /*005c*/ 	.word	0x00001ad0


	//   ....[4]....
        /*0060*/ 	.word	0x00001bb0


	//   ....[5]....
        /*0064*/ 	.word	0x00001c70


	//   ....[6]....
        /*0068*/ 	.word	0x00001cd0


	//   ....[7]....
        /*006c*/ 	.word	0x00001de0


	//----- nvinfo : EIATTR_VRC_CTA_INIT_COUNT
	.align		4
.L_1234:
        /*0070*/ 	.byte	0x02, 0x4a
	.zero		1
	.zero		1


	//----- nvinfo : EIATTR_EXIT_INSTR_OFFSETS
	.align		4
        /*0074*/ 	.byte	0x04, 0x1c
        /*0076*/ 	.short	(.L_1236 - .L_1235)


	//   ....[0]....
.L_1235:
        /*0078*/ 	.word	0x000046b0


	//   ....[1]....
        /*007c*/ 	.word	0x00004b90


	//----- nvinfo : EIATTR_CRS_STACK_SIZE
	.align		4
.L_1236:
        /*0080*/ 	.byte	0x04, 0x1e
        /*0082*/ 	.short	(.L_1238 - .L_1237)
.L_1237:
        /*0084*/ 	.word	0x00000000


	//----- nvinfo : EIATTR_CBANK_PARAM_SIZE
	.align		4
.L_1238:
        /*0088*/ 	.byte	0x03, 0x19
        /*008a*/ 	.short	0x01d0


	//----- nvinfo : EIATTR_PARAM_CBANK
	.align		4
        /*008c*/ 	.byte	0x04, 0x0a
        /*008e*/ 	.short	(.L_1240 - .L_1239)
	.align		4
.L_1239:
        /*0090*/ 	.word	index@(.nv.constant0._ZN5flash32flash_fwd_splitkv_combine_kernelI23Flash_fwd_kernel_traitsILi128ELi64ELi128ELi4ELb0ELb0EN7cutlass6half_tE19Flash_kernel_traitsILi128ELi64ELi128ELi4ES3_EELi4ELi4ELb1EEEvNS_16Flash_fwd_paramsE)
        /*0094*/ 	.short	0x0380
        /*0096*/ 	.short	0x01d0


	//----- nvinfo : EIATTR_SW_WAR
	.align		4
.L_1240:
        /*0098*/ 	.byte	0x04, 0x36
        /*009a*/ 	.short	(.L_1242 - .L_1241)
.L_1241:
        /*009c*/ 	.word	0x00000008
.L_1242:


//--------------------- .nv.info._ZN5flash32flash_fwd_splitkv_combine_kernelI23Flash_fwd_kernel_traitsILi128ELi64ELi128ELi4ELb0ELb0EN7cutlass6half_tE19Flash_kernel_traitsILi128ELi64ELi128ELi4ES3_EELi4ELi3ELb1EEEvNS_16Flash_fwd_paramsE --------------------------
	.section	.nv.info._ZN5flash32flash_fwd_splitkv_combine_kernelI23Flash_fwd_kernel_traitsILi128ELi64ELi128ELi4ELb0ELb0EN7cutlass6half_tE19Flash_kernel_traitsILi128ELi64ELi128ELi4ES3_EELi4ELi3ELb1EEEvNS_16Flash_fwd_paramsE,"",@"SHT_CUDA_INFO"
	.sectionflags	@""
	.align	4


	//----- nvinfo : EIATTR_CUDA_API_VERSION
	.align		4
        /*0000*/ 	.byte	0x04, 0x37
        /*0002*/ 	.short	(.L_1244 - .L_1243)
.L_1243:
        /*0004*/ 	.word	0x00000082


	//----- nvinfo : EIATTR_KPARAM_INFO
	.align		4
.L_1244:
        /*0008*/ 	.byte	0x04, 0x17
        /*000a*/ 	.short	(.L_1246 - .L_1245)
.L_1245:
        /*000c*/ 	.word	0x00000000
        /*0010*/ 	.short	0x0000
        /*0012*/ 	.short	0x0000
        /*0014*/ 	.byte	0x00, 0xf0, 0x41, 0x07


	//----- nvinfo : EIATTR_SPARSE_MMA_MASK
	.align		4
.L_1246:
        /*0018*/ 	.byte	0x03, 0x50
        /*001a*/ 	.short	0x0000


	//----- nvinfo : EIATTR_MAXREG_COUNT
	.align		4
        /*001c*/ 	.byte	0x03, 0x1b
        /*001e*/ 	.short	0x00ff


	//----- nvinfo : EIATTR_NUM_BARRIERS
	.align		4
        /*0020*/ 	.byte	0x02, 0x4c
        /*0022*/ 	.byte	0x01
	.zero		1


	//----- nvinfo : EIATTR_MERCURY_ISA_VERSION
	.align		4
        /*0024*/ 	.byte	0x03, 0x5f
        /*0026*/ 	.short	0x0101


	//----- nvinfo : EIATTR_COOP_GROUP_MASK_REGIDS
	.align		4
        /*0028*/ 	.byte	0x04, 0x29
        /*002a*/ 	.short	(.L_1248 - .L_1247)


	//   ....[0]....
.L_1247:
        /*002c*/ 	.word	0xffffffff


	//   ....[1]....
        /*0030*/ 	.word	0xffffffff


	//   ....[2]....
        /*0034*/ 	.word	0xffffffff


	//   ....[3]....
        /*0038*/ 	.word	0xffffffff


	//   ....[4]....
        /*003c*/ 	.word	0xffffffff


	//   ....[5]....
        /*0040*/ 	.word	0xffffffff


	//----- nvinfo : EIATTR_COOP_GROUP_INSTR_OFFSETS
	.align		4
.L_1248:
        /*0044*/ 	.byte	0x04, 0x28
        /*0046*/ 	.short	(.L_1250 - .L_1249)


	//   ....[0]....
.L_1249:
        /*0048*/ 	.word	0x00001af0


	//   ....[1]....
        /*004c*/ 	.word	0x00001b10


	//   ....[2]....
        /*0050*/ 	.word	0x00001b30


	//   ....[3]....
        /*0054*/ 	.word	0x00001c20


	//   ....[4]....
        /*0058*/ 	.word	0x00001ca0


	//   ....[5]....
        /*005c*/ 	.word	0x00001da0


	//----- nvinfo : EIATTR_VRC_CTA_INIT_COUNT
	.align		4
.L_1250:
        /*0060*/ 	.byte	0x02, 0x4a
	.zero		1
	.zero		1


	//----- nvinfo : EIATTR_EXIT_INSTR_OFFSETS
	.align		4
        /*0064*/ 	.byte	0x04, 0x1c
        /*0066*/ 	.short	(.L_1252 - .L_1251)


	//   ....[0]....
.L_1251:
        /*0068*/ 	.word	0x00004690


	//   ....[1]....
        /*006c*/ 	.word	0x00004b70


	//----- nvinfo : EIATTR_CRS_STACK_SIZE
	.align		4
.L_1252:
        /*0070*/ 	.byte	0x04, 0x1e
        /*0072*/ 	.short	(.L_1254 - .L_1253)
.L_1253:
        /*0074*/ 	.word	0x00000000


	//----- nvinfo : EIATTR_CBANK_PARAM_SIZE
	.align		4
.L_1254:
        /*0078*/ 	.byte	0x03, 0x19
        /*007a*/ 	.short	0x01d0


	//----- nvinfo : EIATTR_PARAM_CBANK
	.align		4
        /*007c*/ 	.byte	0x04, 0x0a
        /*007e*/ 	.short	(.L_1256 - .L_1255)
	.align		4
.L_1255:
        /*0080*/ 	.word	index@(.nv.constant0._ZN5flash32flash_fwd_splitkv_combine_kernelI23Flash_fwd_kernel_traitsILi128ELi64ELi128ELi4ELb0ELb0EN7cutlass6half_tE19Flash_kernel_traitsILi128ELi64ELi128ELi4ES3_EELi4ELi3ELb1EEEvNS_16Flash_fwd_paramsE)
        /*0084*/ 	.short	0x0380
        /*0086*/ 	.short	0x01d0


	//----- nvinfo : EIATTR_SW_WAR
	.align		4
.L_1256:
        /*0088*/ 	.byte	0x04, 0x36
        /*008a*/ 	.short	(.L_1258 - .L_1257)
.L_1257:
        /*008c*/ 	.word	0x00000008
.L_1258:


//--------------------- .nv.info._ZN5flash32flash_fwd_splitkv_combine_kernelI23Flash_fwd_kernel_traitsILi128ELi64ELi128ELi4ELb0ELb0EN7cutlass6half_tE19Flash_kernel_traitsILi128ELi64ELi128ELi4ES3_EELi4ELi2ELb1EEEvNS_16Flash_fwd_paramsE --------------------------
	.section	.nv.info._ZN5flash32flash_fwd_splitkv_combine_kernelI23Flash_fwd_kernel_traitsILi128ELi64ELi128ELi4ELb0ELb0EN7cutlass6half_tE19Flash_kernel_traitsILi128ELi64ELi128ELi4ES3_EELi4ELi2ELb1EEEvNS_16Flash_fwd_paramsE,"",@"SHT_CUDA_INFO"
	.sectionflags	@""
	.align	4


	//----- nvinfo : EIATTR_CUDA_API_VERSION
	.align		4
        /*0000*/ 	.byte	0x04, 0x37
        /*0002*/ 	.short	(.L_1260 - .L_1259)
.L_1259:
        /*0004*/ 	.word	0x00000082


	//----- nvinfo : EIATTR_KPARAM_INFO
	.align		4
.L_1260:
        /*0008*/ 	.byte	0x04, 0x17
        /*000a*/ 	.short	(.L_1262 - .L_1261)
.L_1261:
        /*000c*/ 	.word	0x00000000
        /*0010*/ 	.short	0x0000
        /*0012*/ 	.short	0x0000
        /*0014*/ 	.byte	0x00, 0xf0, 0x41, 0x07


	//----- nvinfo : EIATTR_SPARSE_MMA_MASK
	.align		4
.L_1262:
        /*0018*/ 	.byte	0x03, 0x50
        /*001a*/ 	.short	0x0000


	//----- nvinfo : EIATTR_MAXREG_COUNT
	.align		4
        /*001c*/ 	.byte	0x03, 0x1b
        /*001e*/ 	.short	0x00ff


	//----- nvinfo : EIATTR_NUM_BARRIERS
	.align		4
        /*0020*/ 	.byte	0x02, 0x4c
        /*0022*/ 	.byte	0x01
	.zero		1


	//----- nvinfo : EIATTR_MERCURY_ISA_VERSION
	.align		4
        /*0024*/ 	.byte	0x03, 0x5f
        /*0026*/ 	.short	0x0101


	//----- nvinfo : EIATTR_COOP_GROUP_MASK_REGIDS
	.align		4
        /*0028*/ 	.byte	0x04, 0x29
        /*002a*/ 	.short	(.L_1264 - .L_1263)


	//   ....[0]....
.L_1263:
        /*002c*/ 	.word	0xffffffff


	//   ....[1]....
        /*0030*/ 	.word	0xffffffff


	//   ....[2]....
        /*0034*/ 	.word	0xffffffff


	//   ....[3]....
        /*0038*/ 	.word	0xffffffff


	//----- nvinfo : EIATTR_COOP_GROUP_INSTR_OFFSETS
	.align		4
.L_1264:
        /*003c*/ 	.byte	0x04, 0x28
        /*003e*/ 	.short	(.L_1266 - .L_1265)


	//   ....[0]....
.L_1265:
        /*0040*/ 	.word	0x00001c70


	//   ....[1]....
        /*0044*/ 	.word	0x00001c90


	//   ....[2]....
        /*0048*/ 	.word	0x00001db0


	//   ....[3]....
        /*004c*/ 	.word	0x00001e80


	//----- nvinfo : EIATTR_VRC_CTA_INIT_COUNT
	.align		4
.L_1266:
        /*0050*/ 	.byte	0x02, 0x4a
	.zero		1
	.zero		1


	//----- nvinfo : EIATTR_EXIT_INSTR_OFFSETS
	.align		4
        /*0054*/ 	.byte	0x04, 0x1c
        /*0056*/ 	.short	(.L_1268 - .L_1267)


	//   ....[0]....
.L_1267:
        /*0058*/ 	.word	0x00004640


	//   ....[1]....
        /*005c*/ 	.word	0x00004b20


	//----- nvinfo : EIATTR_CRS_STACK_SIZE
	.align		4
.L_1268:
        /*0060*/ 	.byte	0x04, 0x1e
        /*0062*/ 	.short	(.L_1270 - .L_1269)
.L_1269:
        /*0064*/ 	.word	0x00000000


	//----- nvinfo : EIATTR_CBANK_PARAM_SIZE
	.align		4
.L_1270:
        /*0068*/ 	.byte	0x03, 0x19
        /*006a*/ 	.short	0x01d0


	//----- nvinfo : EIATTR_PARAM_CBANK
	.align		4
        /*006c*/ 	.byte	0x04, 0x0a
        /*006e*/ 	.short	(.L_1272 - .L_1271)
	.align		4
.L_1271:
        /*0070*/ 	.word	index@(.nv.constant0._ZN5flash32flash_fwd_splitkv_combine_kernelI23Flash_fwd_kernel_traitsILi128ELi64ELi128ELi4ELb0ELb0EN7cutlass6half_tE19Flash_kernel_traitsILi128ELi64ELi128ELi4ES3_EELi4ELi2ELb1EEEvNS_16Flash_fwd_paramsE)
        /*0074*/ 	.short	0x0380
        /*0076*/ 	.short	0x01d0


	//----- nvinfo : EIATTR_SW_WAR
	.align		4
.L_1272:
        /*0078*/ 	.byte	0x04, 0x36
        /*007a*/ 	.short	(.L_1274 - .L_1273)
.L_1273:
        /*007c*/ 	.word	0x00000008
.L_1274:


//--------------------- .nv.info._ZN5flash32flash_fwd_splitkv_combine_kernelI23Flash_fwd_kernel_traitsILi128ELi64ELi128ELi4ELb0ELb0EN7cutlass6half_tE19Flash_kernel_traitsILi128ELi64ELi128ELi4ES3_EELi4ELi1ELb1EEEvNS_16Flash_fwd_paramsE --------------------------
	.section	.nv.info._ZN5flash32flash_fwd_splitkv_combine_kernelI23Flash_fwd_kernel_traitsILi128ELi64ELi128ELi4ELb0ELb0EN7cutlass6half_tE19Flash_kernel_traitsILi128ELi64ELi128ELi4ES3_EELi4ELi1ELb1EEEvNS_16Flash_fwd_paramsE,"",@"SHT_CUDA_INFO"
	.sectionflags	@""
	.align	4


	//----- nvinfo : EIATTR_CUDA_API_VERSION
	.align		4
        /*0000*/ 	.byte	0x04, 0x37
        /*0002*/ 	.short	(.L_1276 - .L_1275)
.L_1275:
        /*0004*/ 	.word	0x00000082


	//----- nvinfo : EIATTR_KPARAM_INFO
	.align		4
.L_1276:
        /*0008*/ 	.byte	0x04, 0x17
        /*000a*/ 	.short	(.L_1278 - .L_1277)
.L_1277:
        /*000c*/ 	.word	0x00000000
        /*0010*/ 	.short	0x0000
        /*0012*/ 	.short	0x0000
        /*0014*/ 	.byte	0x00, 0xf0, 0x41, 0x07


	//----- nvinfo : EIATTR_SPARSE_MMA_MASK
	.align		4
.L_1278:
        /*0018*/ 	.byte	0x03, 0x50
        /*001a*/ 	.short	0x0000


	//----- nvinfo : EIATTR_MAXREG_COUNT
	.align		4
        /*001c*/ 	.byte	0x03, 0x1b
        /*001e*/ 	.short	0x00ff


	//----- nvinfo : EIATTR_NUM_BARRIERS
	.align		4
        /*0020*/ 	.byte	0x02, 0x4c
        /*0022*/ 	.byte	0x01
	.zero		1


	//----- nvinfo : EIATTR_MERCURY_ISA_VERSION
	.align		4
        /*0024*/ 	.byte	0x03, 0x5f
        /*0026*/ 	.short	0x0101


	//----- nvinfo : EIATTR_COOP_GROUP_MASK_REGIDS
	.align		4
        /*0028*/ 	.byte	0x04, 0x29
        /*002a*/ 	.short	(.L_1280 - .L_1279)


	//   ....[0]....
.L_1279:
        /*002c*/ 	.word	0xffffffff


	//   ....[1]....
        /*0030*/ 	.word	0xffffffff


	//----- nvinfo : EIATTR_COOP_GROUP_INSTR_OFFSETS
	.align		4
.L_1280:
        /*0034*/ 	.byte	0x04, 0x28
        /*0036*/ 	.short	(.L_1282 - .L_1281)


	//   ....[0]....
.L_1281:
        /*0038*/ 	.word	0x00001b50


	//   ....[1]....
        /*003c*/ 	.word	0x00001d60


	//----- nvinfo : EIATTR_VRC_CTA_INIT_COUNT
	.align		4
.L_1282:
        /*0040*/ 	.byte	0x02, 0x4a
	.zero		1
	.zero		1


	//----- nvinfo : EIATTR_EXIT_INSTR_OFFSETS
	.align		4
        /*0044*/ 	.byte	0x04, 0x1c
        /*0046*/ 	.short	(.L_1284 - .L_1283)


	//   ....[0]....
.L_1283:
        /*0048*/ 	.word	0x00004600


	//   ....[1]....
        /*004c*/ 	.word	0x00004ae0


	//----- nvinfo : EIATTR_CRS_STACK_SIZE
	.align		4
.L_1284:
        /*0050*/ 	.byte	0x04, 0x1e
        /*0052*/ 	.short	(.L_1286 - .L_1285)
.L_1285:
        /*0054*/ 	.word	0x00000000


	//----- nvinfo : EIATTR_CBANK_PARAM_SIZE
	.align		4
.L_1286:
        /*0058*/ 	.byte	0x03, 0x19
        /*005a*/ 	.short	0x01d0


	//----- nvinfo : EIATTR_PARAM_CBANK
	.align		4
        /*005c*/ 	.byte	0x04, 0x0a
        /*005e*/ 	.short	(.L_1288 - .L_1287)
	.align		4
.L_1287:
        /*0060*/ 	.word	index@(.nv.constant0._ZN5flash32flash_fwd_splitkv_combine_kernelI23Flash_fwd_kernel_traitsILi128ELi64ELi128ELi4ELb0ELb0EN7cutlass6half_tE19Flash_kernel_traitsILi128ELi64ELi128ELi4ES3_EELi4ELi1ELb1EEEvNS_16Flash_fwd_paramsE)
        /*0064*/ 	.short	0x0380
        /*0066*/ 	.short	0x01d0


	//----- nvinfo : EIATTR_SW_WAR
	.align		4
.L_1288:
        /*0068*/ 	.byte	0x04, 0x36
        /*006a*/ 	.short	(.L_1290 - .L_1289)
.L_1289:
        /*006c*/ 	.word	0x00000008
.L_1290:


//--------------------- .nv.info._ZN5flash24flash_fwd_splitkv_kernelI23Flash_fwd_kernel_traitsILi128ELi64ELi128ELi4ELb0ELb0EN7cutlass6half_tE19Flash_kernel_traitsILi128ELi64ELi128ELi4ES3_EELb0ELb0ELb0ELb0ELb1ELb0ELb0ELb0EEEvNS_16Flash_fwd_paramsE --------------------------
	.section	.nv.info._ZN5flash24flash_fwd_splitkv_kernelI23Flash_fwd_kernel_traitsILi128ELi64ELi128ELi4ELb0ELb0EN7cutlass6half_tE19Flash_kernel_traitsILi128ELi64ELi128ELi4ES3_EELb0ELb0ELb0ELb0ELb1ELb0ELb0ELb0EEEvNS_16Flash_fwd_paramsE,"",@"SHT_CUDA_INFO"
	.sectionflags	@""
	.align	4


	//----- nvinfo : EIATTR_CUDA_API_VERSION
	.align		4
        /*0000*/ 	.byte	0x04, 0x37
        /*0002*/ 	.short	(.L_1292 - .L_1291)
.L_1291:
        /*0004*/ 	.word	0x00000082


	//----- nvinfo : EIATTR_KPARAM_INFO
	.align		4
.L_1292:
        /*0008*/ 	.byte	0x04, 0x17
        /*000a*/ 	.short	(.L_1294 - .L_1293)
.L_1293:
        /*000c*/ 	.word	0x00000000
        /*0010*/ 	.short	0x0000
        /*0012*/ 	.short	0x0000
        /*0014*/ 	.byte	0x00, 0xf0, 0x41, 0x07


	//----- nvinfo : EIATTR_SPARSE_MMA_MASK
	.align		4
.L_1294:
        /*0018*/ 	.byte	0x03, 0x50
        /*001a*/ 	.short	0x0000


	//----- nvinfo : EIATTR_MAXREG_COUNT
	.align		4
        /*001c*/ 	.byte	0x03, 0x1b
        /*001e*/ 	.short	0x00ff


	//----- nvinfo : EIATTR_NUM_BARRIERS
	.align		4
        /*0020*/ 	.byte	0x02, 0x4c
        /*0022*/ 	.byte	0x01
	.zero		1


	//----- nvinfo : EIATTR_MERCURY_ISA_VERSION
	.align		4
        /*0024*/ 	.byte	0x03, 0x5f
        /*0026*/ 	.short	0x0101


	//----- nvinfo : EIATTR_COOP_GROUP_MASK_REGIDS
	.align		4
        /*0028*/ 	.byte	0x04, 0x29
        /*002a*/ 	.short	(.L_1296 - .L_1295)


	//   ....[0]....
.L_1295:
        /*002c*/ 	.word	0xffffffff


	//   ....[1]....
        /*0030*/ 	.word	0xffffffff


	//   ....[2]....
        /*0034*/ 	.word	0xffffffff


	//   ....[3]....
        /*0038*/ 	.word	0xffffffff


	//   ....[4]....
        /*003c*/ 	.word	0xffffffff


	//   ....[5]....
        /*0040*/ 	.word	0xffffffff


	//   ....[6]....
        /*0044*/ 	.word	0xffffffff


	//   ....[7]....
        /*0048*/ 	.word	0xffffffff


	//   ....[8]....
        /*004c*/ 	.word	0xffffffff


	//   ....[9]....
        /*0050*/ 	.word	0xffffffff


	//   ....[10]....
        /*0054*/ 	.word	0xffffffff


	//   ....[11]....
        /*0058*/ 	.word	0xffffffff


	//   ....[12]....
        /*005c*/ 	.word	0x05000004


	//   ....[13]....
        /*0060*/ 	.word	0x05000004


	//   ....[14]....
        /*0064*/ 	.word	0x05000004


	//   ....[15]....
        /*0068*/ 	.word	0x05000004


	//----- nvinfo : EIATTR_COOP_GROUP_INSTR_OFFSETS
	.align		4
.L_1296:
        /*006c*/ 	.byte	0x04, 0x28
        /*006e*/ 	.short	(.L_1298 - .L_1297)


	//   ....[0]....
.L_1297:
        /*0070*/ 	.word	0x00004a50


	//   ....[1]....
        /*0074*/ 	.word	0x00004a60


	//   ....[2]....
        /*0078*/ 	.word	0x00004a90


	//   ....[3]....
        /*007c*/ 	.word	0x00004aa0


	//   ....[4]....
        /*0080*/ 	.word	0x000085c0


	//   ....[5]....
        /*0084*/ 	.word	0x000085f0


	//   ....[6]....
        /*0088*/ 	.word	0x00008650


	//   ....[7]....
        /*008c*/ 	.word	0x00008660


	//   ....[8]....
        /*0090*/ 	.word	0x0000a610


	//   ....[9]....
        /*0094*/ 	.word	0x0000a620


	//   ....[10]....
        /*0098*/ 	.word	0x0000a650


	//   ....[11]....
        /*009c*/ 	.word	0x0000a660


	//   ....[12]....
        /*00a0*/ 	.word	0x0000b8c0


	//   ....[13]....
        /*00a4*/ 	.word	0x0000b930


	//   ....[14]....
        /*00a8*/ 	.word	0x0000b990


	//   ....[15]....
        /*00ac*/ 	.word	0x0000ba00


	//----- nvinfo : EIATTR_VRC_CTA_INIT_COUNT
	.align		4
.L_1298:
        /*00b0*/ 	.byte	0x02, 0x4a
	.zero		1
	.zero		1


	//----- nvinfo : EIATTR_EXIT_INSTR_OFFSETS
	.align		4
        /*00b4*/ 	.byte	0x04, 0x1c
        /*00b6*/ 	.short	(.L_1300 - .L_1299)


	//   ....[0]....
.L_1299:
        /*00b8*/ 	.word	0x00000090


	//----- nvinfo : EIATTR_CRS_STACK_SIZE
	.align		4
.L_1300:
        /*00bc*/ 	.byte	0x04, 0x1e
        /*00be*/ 	.short	(.L_1302 - .L_1301)
.L_1301:
        /*00c0*/ 	.word	0x00000000


	//----- nvinfo : EIATTR_CBANK_PARAM_SIZE
	.align		4
.L_1302:
        /*00c4*/ 	.byte	0x03, 0x19
        /*00c6*/ 	.short	0x01d0


	//----- nvinfo : EIATTR_PARAM_CBANK
	.align		4
        /*00c8*/ 	.byte	0x04, 0x0a
        /*00ca*/ 	.short	(.L_1304 - .L_1303)
	.align		4
.L_1303:
        /*00cc*/ 	.word	index@(.nv.constant0._ZN5flash24flash_fwd_splitkv_kernelI23Flash_fwd_kernel_traitsILi128ELi64ELi128ELi4ELb0ELb0EN7cutlass6half_tE19Flash_kernel_traitsILi128ELi64ELi128ELi4ES3_EELb0ELb0ELb0ELb0ELb1ELb0ELb0ELb0EEEvNS_16Flash_fwd_paramsE)
        /*00d0*/ 	.short	0x0380
        /*00d2*/ 	.short	0x01d0


	//----- nvinfo : EIATTR_SW_WAR
	.align		4
.L_1304:
        /*00d4*/ 	.byte	0x04, 0x36
        /*00d6*/ 	.short	(.L_1306 - .L_1305)
.L_1305:
        /*00d8*/ 	.word	0x00000008
.L_1306:


//--------------------- .nv.info._ZN5flash24flash_fwd_splitkv_kernelI23Flash_fwd_kernel_traitsILi128ELi64ELi128ELi4ELb0ELb0EN7cutlass6half_tE19Flash_kernel_traitsILi128ELi64ELi128ELi4ES3_EELb0ELb0ELb0ELb0ELb1ELb1ELb0ELb0EEEvNS_16Flash_fwd_paramsE --------------------------
	.section	.nv.info._ZN5flash24flash_fwd_splitkv_kernelI23Flash_fwd_kernel_traitsILi128ELi64ELi128ELi4ELb0ELb0EN7cutlass6half_tE19Flash_kernel_traitsILi128ELi64ELi128ELi4ES3_EELb0ELb0ELb0ELb0ELb1ELb1ELb0ELb0EEEvNS_16Flash_fwd_paramsE,"",@"SHT_CUDA_INFO"
	.sectionflags	@""
	.align	4


	//----- nvinfo : EIATTR_CUDA_API_VERSION
	.align		4
        /*0000*/ 	.byte	0x04, 0x37
        /*0002*/ 	.short	(.L_1308 - .L_1307)
.L_1307:
        /*0004*/ 	.word	0x00000082


	//----- nvinfo : EIATTR_KPARAM_INFO
	.align		4
.L_1308:
        /*0008*/ 	.byte	0x04, 0x17
        /*000a*/ 	.short	(.L_1310 - .L_1309)
.L_1309:
        /*000c*/ 	.word	0x00000000
        /*0010*/ 	.short	0x0000
        /*0012*/ 	.short	0x0000
        /*0014*/ 	.byte	0x00, 0xf0, 0x41, 0x07


	//----- nvinfo : EIATTR_SPARSE_MMA_MASK
	.align		4
.L_1310:
        /*0018*/ 	.byte	0x03, 0x50
        /*001a*/ 	.short	0x0000


	//----- nvinfo : EIATTR_MAXREG_COUNT
	.align		4
        /*001c*/ 	.byte	0x03, 0x1b
        /*001e*/ 	.short	0x00ff


	//----- nvinfo : EIATTR_NUM_BARRIERS
	.align		4
        /*0020*/ 	.byte	0x02, 0x4c
        /*0022*/ 	.byte	0x01
	.zero		1


	//----- nvinfo : EIATTR_MERCURY_ISA_VERSION
	.align		4
        /*0024*/ 	.byte	0x03, 0x5f
        /*0026*/ 	.short	0x0101


	//----- nvinfo : EIATTR_COOP_GROUP_MASK_REGIDS
	.align		4
        /*0028*/ 	.byte	0x04, 0x29
        /*002a*/ 	.short	(.L_1312 - .L_1311)


	//   ....[0]....
.L_1311:
        /*002c*/ 	.word	0xffffffff


	//   ....[1]....
        /*0030*/ 	.word	0xffffffff


	//   ....[2]....
        /*0034*/ 	.word	0xffffffff


	//   ....[3]....
        /*0038*/ 	.word	0xffffffff


	//   ....[4]....
        /*003c*/ 	.word	0xffffffff


	//   ....[5]....
        /*0040*/ 	.word	0xffffffff


	//   ....[6]....
        /*0044*/ 	.word	0xffffffff


	//   ....[7]....
        /*0048*/ 	.word	0xffffffff


	//   ....[8]....
        /*004c*/ 	.word	0xffffffff


	//   ....[9]....
        /*0050*/ 	.word	0xffffffff


	//   ....[10]....
        /*0054*/ 	.word	0xffffffff


	//   ....[11]....
        /*0058*/ 	.word	0xffffffff


	//   ....[12]....
        /*005c*/ 	.word	0x05000004


	//   ....[13]....
        /*0060*/ 	.word	0x05000004


	//   ....[14]....
        /*0064*/ 	.word	0x05000004


	//   ....[15]....
        /*0068*/ 	.word	0x05000004


	//----- nvinfo : EIATTR_COOP_GROUP_INSTR_OFFSETS
	.align		4
.L_1312:
        /*006c*/ 	.byte	0x04, 0x28
        /*006e*/ 	.short	(.L_1314 - .L_1313)


	//   ....[0]....
.L_1313:
        /*0070*/ 	.word	0x00005230


	//   ....[1]....
        /*0074*/ 	.word	0x00005240


	//   ....[2]....
        /*0078*/ 	.word	0x00005270


	//   ....[3]....
        /*007c*/ 	.word	0x00005280


	//   ....[4]....
        /*0080*/ 	.word	0x000095a0


	//   ....[5]....
        /*0084*/ 	.word	0x000095d0


	//   ....[6]....
        /*0088*/ 	.word	0x00009660


	//   ....[7]....
        /*008c*/ 	.word	0x00009670


	//   ....[8]....
        /*0090*/ 	.word	0x0000b5f0


	//   ....[9]....
        /*0094*/ 	.word	0x0000b600


	//   ....[10]....
        /*0098*/ 	.word	0x0000b630


	//   ....[11]....
        /*009c*/ 	.word	0x0000b640


	//   ....[12]....
        /*00a0*/ 	.word	0x0000c8a0


	//   ....[13]....
        /*00a4*/ 	.word	0x0000c910


	//   ....[14]....
        /*00a8*/ 	.word	0x0000c970


	//   ....[15]....
        /*00ac*/ 	.word	0x0000c9e0


	//----- nvinfo : EIATTR_VRC_CTA_INIT_COUNT
	.align		4
.L_1314:
        /*00b0*/ 	.byte	0x02, 0x4a
	.zero		1
	.zero		1


	//----- nvinfo : EIATTR_EXIT_INSTR_OFFSETS
	.align		4
        /*00b4*/ 	.byte	0x04, 0x1c
        /*00b6*/ 	.short	(.L_1316 - .L_1315)


	//   ....[0]....
.L_1315:
        /*00b8*/ 	.word	0x00000090


	//----- nvinfo : EIATTR_CRS_STACK_SIZE
	.align		4
.L_1316:
        /*00bc*/ 	.byte	0x04, 0x1e
        /*00be*/ 	.short	(.L_1318 - .L_1317)
.L_1317:
        /*00c0*/ 	.word	0x00000000


	//----- nvinfo : EIATTR_CBANK_PARAM_SIZE
	.align		4
.L_1318:
        /*00c4*/ 	.byte	0x03, 0x19
        /*00c6*/ 	.short	0x01d0


	//----- nvinfo : EIATTR_PARAM_CBANK
	.align		4
        /*00c8*/ 	.byte	0x04, 0x0a
        /*00ca*/ 	.short	(.L_1320 - .L_1319)
	.align		4
.L_1319:
        /*00cc*/ 	.word	index@(.nv.constant0._ZN5flash24flash_fwd_splitkv_kernelI23Flash_fwd_kernel_traitsILi128ELi64ELi128ELi4ELb0ELb0EN7cutlass6half_tE19Flash_kernel_traitsILi128ELi64ELi128ELi4ES3_EELb0ELb0ELb0ELb0ELb1ELb1ELb0ELb0EEEvNS_16Flash_fwd_paramsE)
        /*00d0*/ 	.short	0x0380
        /*00d2*/ 	.short	0x01d0


	//----- nvinfo : EIATTR_SW_WAR
	.align		4
.L_1320:
        /*00d4*/ 	.byte	0x04, 0x36
        /*00d6*/ 	.short	(.L_1322 - .L_1321)
.L_1321:
        /*00d8*/ 	.word	0x00000008
.L_1322:


//--------------------- .nv.info._ZN5flash24flash_fwd_splitkv_kernelI23Flash_fwd_kernel_traitsILi128ELi64ELi128ELi4ELb0ELb0EN7cutlass6half_tE19Flash_kernel_traitsILi128ELi64ELi128ELi4ES3_EELb0ELb0ELb0ELb0ELb1ELb0ELb1ELb0EEEvNS_16Flash_fwd_paramsE --------------------------
	.section	.nv.info._ZN5flash24flash_fwd_splitkv_kernelI23Flash_fwd_kernel_traitsILi128ELi64ELi128ELi4ELb0ELb0EN7cutlass6half_tE19Flash_kernel_traitsILi128ELi64ELi128ELi4ES3_EELb0ELb0ELb0ELb0ELb1ELb0ELb1ELb0EEEvNS_16Flash_fwd_paramsE,"",@"SHT_CUDA_INFO"
	.sectionflags	@""
	.align	4


	//----- nvinfo : EIATTR_CUDA_API_VERSION
	.align		4
        /*0000*/ 	.byte	0x04, 0x37
        /*0002*/ 	.short	(.L_1324 - .L_1323)
.L_1323:
        /*0004*/ 	.word	0x00000082


	//----- nvinfo : EIATTR_KPARAM_INFO
	.align		4
.L_1324:
        /*0008*/ 	.byte	0x04, 0x17
        /*000a*/ 	.short	(.L_1326 - .L_1325)
.L_1325:
        /*000c*/ 	.word	0x00000000
        /*0010*/ 	.short	0x0000
        /*0012*/ 	.short	0x0000
        /*0014*/ 	.byte	0x00, 0xf0, 0x41, 0x07


	//----- nvinfo : EIATTR_SPARSE_MMA_MASK
	.align		4
.L_1326:
        /*0018*/ 	.byte	0x03, 0x50
        /*001a*/ 	.short	0x0000


	//----- nvinfo : EIATTR_MAXREG_COUNT
	.align		4
        /*001c*/ 	.byte	0x03, 0x1b
        /*001e*/ 	.short	0x00ff


	//----- nvinfo : EIATTR_NUM_BARRIERS
	.align		4
        /*0020*/ 	.byte	0x02, 0x4c
        /*0022*/ 	.byte	0x01
	.zero		1


	//----- nvinfo : EIATTR_MERCURY_ISA_VERSION
	.align		4
        /*0024*/ 	.byte	0x03, 0x5f
        /*0026*/ 	.short	0x0101


	//----- nvinfo : EIATTR_COOP_GROUP_MASK_REGIDS
	.align		4
        /*0028*/ 	.byte	0x04, 0x29
        /*002a*/ 	.short	(.L_1328 - .L_1327)


	//   ....[0]....
.L_1327:
        /*002c*/ 	.word	0xffffffff


	//   ....[1]....
        /*0030*/ 	.word	0xffffffff


	//   ....[2]....
        /*0034*/ 	.word	0xffffffff


	//   ....[3]....
        /*0038*/ 	.word	0xffffffff


	//   ....[4]....
        /*003c*/ 	.word	0xffffffff


	//   ....[5]....
        /*0040*/ 	.word	0xffffffff


	//   ....[6]....
        /*0044*/ 	.word	0xffffffff


	//   ....[7]....
        /*0048*/ 	.word	0xffffffff


	//   ....[8]....
        /*004c*/ 	.word	0xffffffff


	//   ....[9]....
        /*0050*/ 	.word	0xffffffff


	//   ....[10]....
        /*0054*/ 	.word	0xffffffff


	//   ....[11]....
        /*0058*/ 	.word	0xffffffff


	//   ....[12]....
        /*005c*/ 	.word	0x05000006


	//   ....[13]....
        /*0060*/ 	.word	0x05000006


	//   ....[14]....
        /*0064*/ 	.word	0x05000006


	//   ....[15]....
        /*0068*/ 	.word	0x05000006


	//----- nvinfo : EIATTR_COOP_GROUP_INSTR_OFFSETS
	.align		4
.L_1328:
        /*006c*/ 	.byte	0x04, 0x28
        /*006e*/ 	.short	(.L_1330 - .L_1329)


	//   ....[0]....
.L_1329:
        /*0070*/ 	.word	0x00004b60


	//   ....[1]....
        /*0074*/ 	.word	0x00004b70


	//   ....[2]....
        /*0078*/ 	.word	0x00004ba0


	//   ....[3]....
        /*007c*/ 	.word	0x00004bb0


	//   ....[4]....
        /*0080*/ 	.word	0x00008650


	//   ....[5]....
        /*0084*/ 	.word	0x00008680


	//   ....[6]....
        /*0088*/ 	.word	0x000086d0


	//   ....[7]....
        /*008c*/ 	.word	0x000086e0


	//   ....[8]....
        /*0090*/ 	.word	0x0000a690


	//   ....[9]....
        /*0094*/ 	.word	0x0000a6a0


	//   ....[10]....
        /*0098*/ 	.word	0x0000a6d0


	//   ....[11]....
        /*009c*/ 	.word	0x0000a6e0


	//   ....[12]....
        /*00a0*/ 	.word	0x0000b520


	//   ....[13]....
        /*00a4*/ 	.word	0x0000b590


	//   ....[14]....
        /*00a8*/ 	.word	0x0000b600


	//   ....[15]....
        /*00ac*/ 	.word	0x0000b660


	//----- nvinfo : EIATTR_VRC_CTA_INIT_COUNT
	.align		4
.L_1330:
        /*00b0*/ 	.byte	0x02, 0x4a
	.zero		1
	.zero		1


	//----- nvinfo : EIATTR_EXIT_INSTR_OFFSETS
	.align		4
        /*00b4*/ 	.byte	0x04, 0x1c
        /*00b6*/ 	.short	(.L_1332 - .L_1331)


	//   ....[0]....
.L_1331:
        /*00b8*/ 	.word	0x000001f0


	//----- nvinfo : EIATTR_CRS_STACK_SIZE
	.align		4
.L_1332:
        /*00bc*/ 	.byte	0x04, 0x1e
        /*00be*/ 	.short	(.L_1334 - .L_1333)
.L_1333:
        /*00c0*/ 	.word	0x00000000


	//----- nvinfo : EIATTR_CBANK_PARAM_SIZE
	.align		4
.L_1334:
        /*00c4*/ 	.byte	0x03, 0x19
        /*00c6*/ 	.short	0x01d0


	//----- nvinfo : EIATTR_PARAM_CBANK
	.align		4
        /*00c8*/ 	.byte	0x04, 0x0a
        /*00ca*/ 	.short	(.L_1336 - .L_1335)
	.align		4
.L_1335:
        /*00cc*/ 	.word	index@(.nv.constant0._ZN5flash24flash_fwd_splitkv_kernelI23Flash_fwd_kernel_traitsILi128ELi64ELi128ELi4ELb0ELb0EN7cutlass6half_tE19Flash_kernel_traitsILi128ELi64ELi128ELi4ES3_EELb0ELb0ELb0ELb0ELb1ELb0ELb1ELb0EEEvNS_16Flash_fwd_paramsE)
        /*00d0*/ 	.short	0x0380
        /*00d2*/ 	.short	0x01d0


	//----- nvinfo : EIATTR_SW_WAR
	.align		4
.L_1336:
        /*00d4*/ 	.byte	0x04, 0x36
        /*00d6*/ 	.short	(.L_1338 - .L_1337)
.L_1337:
        /*00d8*/ 	.word	0x00000008
.L_1338:


//--------------------- .nv.info._ZN5flash24flash_fwd_splitkv_kernelI23Flash_fwd_kernel_traitsILi128ELi64ELi128ELi4ELb0ELb0EN7cutlass6half_tE19Flash_kernel_traitsILi128ELi64ELi128ELi4ES3_EELb0ELb0ELb0ELb0ELb1ELb1ELb1ELb0EEEvNS_16Flash_fwd_paramsE --------------------------
	.section	.nv.info._ZN5flash24flash_fwd_splitkv_kernelI23Flash_fwd_kernel_traitsILi128ELi64ELi128ELi4ELb0ELb0EN7cutlass6half_tE19Flash_kernel_traitsILi128ELi64ELi128ELi4ES3_EELb0ELb0ELb0ELb0ELb1ELb1ELb1ELb0EEEvNS_16Flash_fwd_paramsE,"",@"SHT_CUDA_INFO"
	.sectionflags	@""
	.align	4


	//----- nvinfo : EIATTR_CUDA_API_VERSION
	.align		4
        /*0000*/ 	.byte	0x04, 0x37
        /*0002*/ 	.short	(.L_1340 - .L_1339)
.L_1339:
        /*0004*/ 	.word	0x00000082


	//----- nvinfo : EIATTR_KPARAM_INFO
	.align		4
.L_1340:
        /*0008*/ 	.byte	0x04, 0x17
        /*000a*/ 	.short	(.L_1342 - .L_1341)
.L_1341:
        /*000c*/ 	.word	0x00000000
        /*0010*/ 	.short	0x0000
        /*0012*/ 	.short	0x0000
        /*0014*/ 	.byte	0x00, 0xf0, 0x41, 0x07


	//----- nvinfo : EIATTR_SPARSE_MMA_MASK
	.align		4
.L_1342:
        /*0018*/ 	.byte	0x03, 0x50
        /*001a*/ 	.short	0x0000


	//----- nvinfo : EIATTR_MAXREG_COUNT
	.align		4
        /*001c*/ 	.byte	0x03, 0x1b
        /*001e*/ 	.short	0x00ff


	//----- nvinfo : EIATTR_NUM_BARRIERS
	.align		4
        /*0020*/ 	.byte	0x02, 0x4c
        /*0022*/ 	.byte	0x01
	.zero		1


	//----- nvinfo : EIATTR_MERCURY_ISA_VERSION
	.align		4
        /*0024*/ 	.byte	0x03, 0x5f
        /*0026*/ 	.short	0x0101


	//----- nvinfo : EIATTR_COOP_GROUP_MASK_REGIDS
	.align		4
        /*0028*/ 	.byte	0x04, 0x29
        /*002a*/ 	.short	(.L_1344 - .L_1343)


	//   ....[0]....
.L_1343:
        /*002c*/ 	.word	0xffffffff


	//   ....[1]....
        /*0030*/ 	.word	0xffffffff


	//   ....[2]....
        /*0034*/ 	.word	0xffffffff


	//   ....[3]....
        /*0038*/ 	.word	0xffffffff


	//   ....[4]....
        /*003c*/ 	.word	0xffffffff


	//   ....[5]....
        /*0040*/ 	.word	0xffffffff


	//   ....[6]....
        /*0044*/ 	.word	0xffffffff


	//   ....[7]....
        /*0048*/ 	.word	0xffffffff


	//   ....[8]....
        /*004c*/ 	.word	0xffffffff


	//   ....[9]....
        /*0050*/ 	.word	0xffffffff


	//   ....[10]....
        /*0054*/ 	.word	0xffffffff


	//   ....[11]....
        /*0058*/ 	.word	0xffffffff


	//   ....[12]....
        /*005c*/ 	.word	0x05000006


	//   ....[13]....
        /*0060*/ 	.word	0x05000006


	//   ....[14]....
        /*0064*/ 	.word	0x05000006


	//   ....[15]....
        /*0068*/ 	.word	0x05000006


	//----- nvinfo : EIATTR_COOP_GROUP_INSTR_OFFSETS
	.align		4
.L_1344:
        /*006c*/ 	.byte	0x04, 0x28
        /*006e*/ 	.short	(.L_1346 - .L_1345)


	//   ....[0]....
.L_1345:
        /*0070*/ 	.word	0x00005380


	//   ....[1]....
        /*0074*/ 	.word	0x00005390


	//   ....[2]....
        /*0078*/ 	.word	0x000053c0


	//   ....[3]....
        /*007c*/ 	.word	0x000053d0


	//   ....[4]....
        /*0080*/ 	.word	0x00009680


	//   ....[5]....
        /*0084*/ 	.word	0x000096b0


	//   ....[6]....
        /*0088*/ 	.word	0x00009730


	//   ....[7]....
        /*008c*/ 	.word	0x00009740


	//   ....[8]....
        /*0090*/ 	.word	0x0000b6c0


	//   ....[9]....
        /*0094*/ 	.word	0x0000b6d0


	//   ....[10]....
        /*0098*/ 	.word	0x0000b700


	//   ....[11]....
        /*009c*/ 	.word	0x0000b710


	//   ....[12]....
        /*00a0*/ 	.word	0x0000c550


	//   ....[13]....
        /*00a4*/ 	.word	0x0000c5c0


	//   ....[14]....
        /*00a8*/ 	.word	0x0000c620


	//   ....[15]....
        /*00ac*/ 	.word	0x0000c690


	//----- nvinfo : EIATTR_VRC_CTA_INIT_COUNT
	.align		4
.L_1346:
        /*00b0*/ 	.byte	0x02, 0x4a
	.zero		1
	.zero		1


	//----- nvinfo : EIATTR_EXIT_INSTR_OFFSETS
	.align		4
        /*00b4*/ 	.byte	0x04, 0x1c
        /*00b6*/ 	.short	(.L_1348 - .L_1347)


	//   ....[0]....
.L_1347:
        /*00b8*/ 	.word	0x000001f0


	//----- nvinfo : EIATTR_CRS_STACK_SIZE
	.align		4
.L_1348:
        /*00bc*/ 	.byte	0x04, 0x1e
        /*00be*/ 	.short	(.L_1350 - .L_1349)
.L_1349:
        /*00c0*/ 	.word	0x00000000


	//----- nvinfo : EIATTR_CBANK_PARAM_SIZE
	.align		4
.L_1350:
        /*00c4*/ 	.byte	0x03, 0x19
        /*00c6*/ 	.short	0x01d0


	//----- nvinfo : EIATTR_PARAM_CBANK
	.align		4
        /*00c8*/ 	.byte	0x04, 0x0a
        /*00ca*/ 	.short	(.L_1352 - .L_1351)
	.align		4
.L_1351:
        /*00cc*/ 	.word	index@(.nv.constant0._ZN5flash24flash_fwd_splitkv_kernelI23Flash_fwd_kernel_traitsILi128ELi64ELi128ELi4ELb0ELb0EN7cutlass6half_tE19Flash_kernel_traitsILi128ELi64ELi128ELi4ES3_EELb0ELb0ELb0ELb0ELb1ELb1ELb1ELb0EEEvNS_16Flash_fwd_paramsE)
        /*00d0*/ 	.short	0x0380
        /*00d2*/ 	.short	0x01d0


	//----- nvinfo : EIATTR_SW_WAR
	.align		4
.L_1352:
        /*00d4*/ 	.byte	0x04, 0x36
        /*00d6*/ 	.short	(.L_1354 - .L_1353)
.L_1353:
        /*00d8*/ 	.word	0x00000008
.L_1354:


//--------------------- .nv.info._ZN5flash24flash_fwd_splitkv_kernelI23Flash_fwd_kernel_traitsILi128ELi64ELi128ELi4ELb0ELb0EN7cutlass6half_tE19Flash_kernel_traitsILi128ELi64ELi128ELi4ES3_EELb0ELb0ELb0ELb0ELb0ELb0ELb0ELb0EEEvNS_16Flash_fwd_paramsE --------------------------
	.section	.nv.info._ZN5flash24flash_fwd_splitkv_kernelI23Flash_fwd_kernel_traitsILi128ELi64ELi128ELi4ELb0ELb0EN7cutlass6half_tE19Flash_kernel_traitsILi128ELi64ELi128ELi4ES3_EELb0ELb0ELb0ELb0ELb0ELb0ELb0ELb0EEEvNS_16Flash_fwd_paramsE,"",@"SHT_CUDA_INFO"
	.sectionflags	@""
	.align	4


	//----- nvinfo : EIATTR_CUDA_API_VERSION
	.align		4
        /*0000*/ 	.byte	0x04, 0x37
        /*0002*/ 	.short	(.L_1356 - .L_1355)
.L_1355:
        /*0004*/ 	.word	0x00000082


	//----- nvinfo : EIATTR_KPARAM_INFO
	.align		4
.L_1356:
        /*0008*/ 	.byte	0x04, 0x17
        /*000a*/ 	.short	(.L_1358 - .L_1357)
.L_1357:
        /*000c*/ 	.word	0x00000000
        /*0010*/ 	.short	0x0000
        /*0012*/ 	.short	0x0000
        /*0014*/ 	.byte	0x00, 0xf0, 0x41, 0x07


	//----- nvinfo : EIATTR_SPARSE_MMA_MASK
	.align		4
.L_1358:
        /*0018*/ 	.byte	0x03, 0x50
        /*001a*/ 	.short	0x0000


	//----- nvinfo : EIATTR_MAXREG_COUNT
	.align		4
        /*001c*/ 	.byte	0x03, 0x1b
        /*001e*/ 	.short	0x00ff


	//----- nvinfo : EIATTR_NUM_BARRIERS
	.align		4
        /*0020*/ 	.byte	0x02, 0x4c
        /*0022*/ 	.byte	0x01
	.zero		1


	//----- nvinfo : EIATTR_MERCURY_ISA_VERSION
	.align		4
        /*0024*/ 	.byte	0x03, 0x5f
        /*0026*/ 	.short	0x0101


	//----- nvinfo : EIATTR_COOP_GROUP_MASK_REGIDS
	.align		4
        /*0028*/ 	.byte	0x04, 0x29
        /*002a*/ 	.short	(.L_1360 - .L_1359)


	//   ....[0]....
.L_1359:
        /*002c*/ 	.word	0xffffffff


	//   ....[1]....
        /*0030*/ 	.word	0xffffffff


	//   ....[2]....
        /*0034*/ 	.word	0xffffffff


	//   ....[3]....
        /*0038*/ 	.word	0xffffffff


	//   ....[4]....
        /*003c*/ 	.word	0xffffffff


	//   ....[5]....
        /*0040*/ 	.word	0xffffffff


	//   ....[6]....
        /*0044*/ 	.word	0xffffffff


	//   ....[7]....
        /*0048*/ 	.word	0xffffffff


	//   ....[8]....
        /*004c*/ 	.word	0xffffffff


	//   ....[9]....
        /*0050*/ 	.word	0xffffffff


	//   ....[10]....
        /*0054*/ 	.word	0xffffffff


	//   ....[11]....
        /*0058*/ 	.word	0xffffffff


	//   ....[12]....
        /*005c*/ 	.word	0x05000004


	//   ....[13]....
        /*0060*/ 	.word	0x05000004


	//   ....[14]....
        /*0064*/ 	.word	0x05000004


	//   ....[15]....
        /*0068*/ 	.word	0x05000004


	//----- nvinfo : EIATTR_COOP_GROUP_INSTR_OFFSETS
	.align		4
.L_1360:
        /*006c*/ 	.byte	0x04, 0x28
        /*006e*/ 	.short	(.L_1362 - .L_1361)


	//   ....[0]....
.L_1361:
        /*0070*/ 	.word	0x00005df0


	//   ....[1]....
        /*0074*/ 	.word	0x00005e10


	//   ....[2]....
        /*0078*/ 	.word	0x00005ec0


	//   ....[3]....
        /*007c*/ 	.word	0x00005ed0


	//   ....[4]....
        /*0080*/ 	.word	0x0000a0f0


	//   ....[5]....
        /*0084*/ 	.word	0x0000a120


	//   ....[6]....
        /*0088*/ 	.word	0x0000a180


	//   ....[7]....
        /*008c*/ 	.word	0x0000a190


	//   ....[8]....
        /*0090*/ 	.word	0x0000c140


	//   ....[9]....
        /*0094*/ 	.word	0x0000c150


	//   ....[10]....
        /*0098*/ 	.word	0x0000c180


	//   ....[11]....
        /*009c*/ 	.word	0x0000c190


	//   ....[12]....
        /*00a0*/ 	.word	0x0000d4c0


	//   ....[13]....
        /*00a4*/ 	.word	0x0000d530


	//   ....[14]....
        /*00a8*/ 	.word	0x0000d590


	//   ....[15]....
        /*00ac*/ 	.word	0x0000d600


	//----- nvinfo : EIATTR_VRC_CTA_INIT_COUNT
	.align		4
.L_1362:
        /*00b0*/ 	.byte	0x02, 0x4a
	.zero		1
	.zero		1


	//----- nvinfo : EIATTR_EXIT_INSTR_OFFSETS
	.align		4
        /*00b4*/ 	.byte	0x04, 0x1c
        /*00b6*/ 	.short	(.L_1364 - .L_1363)


	//   ....[0]....
.L_1363:
        /*00b8*/ 	.word	0x00000090


	//----- nvinfo : EIATTR_CRS_STACK_SIZE
	.align		4
.L_1364:
        /*00bc*/ 	.byte	0x04, 0x1e
        /*00be*/ 	.short	(.L_1366 - .L_1365)
.L_1365:
        /*00c0*/ 	.word	0x00000000


	//----- nvinfo : EIATTR_CBANK_PARAM_SIZE
	.align		4
.L_1366:
        /*00c4*/ 	.byte	0x03, 0x19
        /*00c6*/ 	.short	0x01d0


	//----- nvinfo : EIATTR_PARAM_CBANK
	.align		4
        /*00c8*/ 	.byte	0x04, 0x0a
        /*00ca*/ 	.short	(.L_1368 - .L_1367)
	.align		4
.L_1367:
        /*00cc*/ 	.word	index@(.nv.constant0._ZN5flash24flash_fwd_splitkv_kernelI23Flash_fwd_kernel_traitsILi128ELi64ELi128ELi4ELb0ELb0EN7cutlass6half_tE19Flash_kernel_traitsILi128ELi64ELi128ELi4ES3_EELb0ELb0ELb0ELb0ELb0ELb0ELb0ELb0EEEvNS_16Flash_fwd_paramsE)
        /*00d0*/ 	.short	0x0380
        /*00d2*/ 	.short	0x01d0


	//----- nvinfo : EIATTR_SW_WAR
	.align		4
.L_1368:
        /*00d4*/ 	.byte	0x04, 0x36
        /*00d6*/ 	.short	(.L_1370 - .L_1369)
.L_1369:
        /*00d8*/ 	.word	0x00000008
.L_1370:


//--------------------- .nv.info._ZN5flash24flash_fwd_splitkv_kernelI23Flash_fwd_kernel_traitsILi128ELi64ELi128ELi4ELb0ELb0EN7cutlass6half_tE19Flash_kernel_traitsILi128ELi64ELi128ELi4ES3_EELb0ELb0ELb0ELb0ELb0ELb1ELb0ELb0EEEvNS_16Flash_fwd_paramsE --------------------------
	.section	.nv.info._ZN5flash24flash_fwd_splitkv_kernelI23Flash_fwd_kernel_traitsILi128ELi64ELi128ELi4ELb0ELb0EN7cutlass6half_tE19Flash_kernel_traitsILi128ELi64ELi128ELi4ES3_EELb0ELb0ELb0ELb0ELb0ELb1ELb0ELb0EEEvNS_16Flash_fwd_paramsE,"",@"SHT_CUDA_INFO"
	.sectionflags	@""
	.align	4


	//----- nvinfo : EIATTR_CUDA_API_VERSION
	.align		4
        /*0000*/ 	.byte	0x04, 0x37
        /*0002*/ 	.short	(.L_1372 - .L_1371)
.L_1371:
        /*0004*/ 	.word	0x00000082


	//----- nvinfo : EIATTR_KPARAM_INFO
	.align		4
.L_1372:
        /*0008*/ 	.byte	0x04, 0x17
        /*000a*/ 	.short	(.L_1374 - .L_1373)
.L_1373:
        /*000c*/ 	.word	0x00000000
        /*0010*/ 	.short	0x0000
        /*0012*/ 	.short	0x0000
        /*0014*/ 	.byte	0x00, 0xf0, 0x41, 0x07


	//----- nvinfo : EIATTR_SPARSE_MMA_MASK
	.align		4
.L_1374:
        /*0018*/ 	.byte	0x03, 0x50
        /*001a*/ 	.short	0x0000


	//----- nvinfo : EIATTR_MAXREG_COUNT
	.align		4
        /*001c*/ 	.byte	0x03, 0x1b
        /*001e*/ 	.short	0x00ff


	//----- nvinfo : EIATTR_NUM_BARRIERS
	.align		4
        /*0020*/ 	.byte	0x02, 0x4c
        /*0022*/ 	.byte	0x01
	.zero		1


	//----- nvinfo : EIATTR_MERCURY_ISA_VERSION
	.align		4
        /*0024*/ 	.byte	0x03, 0x5f
        /*0026*/ 	.short	0x0101


	//----- nvinfo : EIATTR_COOP_GROUP_MASK_REGIDS
	.align		4
        /*0028*/ 	.byte	0x04, 0x29
        /*002a*/ 	.short	(.L_1376 - .L_1375)


	//   ....[0]....
.L_1375:
        /*002c*/ 	.word	0xffffffff


	//   ....[1]....
        /*0030*/ 	.word	0xffffffff


	//   ....[2]....
        /*0034*/ 	.word	0xffffffff


	//   ....[3]....
        /*0038*/ 	.word	0xffffffff


	//   ....[4]....
        /*003c*/ 	.word	0xffffffff


	//   ....[5]....
        /*0040*/ 	.word	0xffffffff


	//   ....[6]....
        /*0044*/ 	.word	0xffffffff


	//   ....[7]....
        /*0048*/ 	.word	0xffffffff


	//   ....[8]....
        /*004c*/ 	.word	0xffffffff


	//   ....[9]....
        /*0050*/ 	.word	0xffffffff


	//   ....[10]....
        /*0054*/ 	.word	0xffffffff


	//   ....[11]....
        /*0058*/ 	.word	0xffffffff


	//   ....[12]....
        /*005c*/ 	.word	0x05000004


	//   ....[13]....
        /*0060*/ 	.word	0x05000004


	//   ....[14]....
        /*0064*/ 	.word	0x05000004


	//   ....[15]....
        /*0068*/ 	.word	0x05000004


	//----- nvinfo : EIATTR_COOP_GROUP_INSTR_OFFSETS
	.align		4
.L_1376:
        /*006c*/ 	.byte	0x04, 0x28
        /*006e*/ 	.short	(.L_1378 - .L_1377)


	//   ....[0]....
.L_1377:
        /*0070*/ 	.word	0x000065f0


	//   ....[1]....
        /*0074*/ 	.word	0x00006610


	//   ....[2]....
        /*0078*/ 	.word	0x000066a0


	//   ....[3]....
        /*007c*/ 	.word	0x000066b0


	//   ....[4]....
        /*0080*/ 	.word	0x0000b0f0


	//   ....[5]....
        /*0084*/ 	.word	0x0000b120


	//   ....[6]....
        /*0088*/ 	.word	0x0000b190


	//   ....[7]....
        /*008c*/ 	.word	0x0000b1a0


	//   ....[8]....
        /*0090*/ 	.word	0x0000d140


	//   ....[9]....
        /*0094*/ 	.word	0x0000d150


	//   ....[10]....
        /*0098*/ 	.word	0x0000d180


	//   ....[11]....
        /*009c*/ 	.word	0x0000d190


	//   ....[12]....
        /*00a0*/ 	.word	0x0000e4d0


	//   ....[13]....
        /*00a4*/ 	.word	0x0000e540


	//   ....[14]....
        /*00a8*/ 	.word	0x0000e5a0


	//   ....[15]....
        /*00ac*/ 	.word	0x0000e610


	//----- nvinfo : EIATTR_VRC_CTA_INIT_COUNT
	.align		4
.L_1378:
        /*00b0*/ 	.byte	0x02, 0x4a
	.zero		1
	.zero		1


	//----- nvinfo : EIATTR_EXIT_INSTR_OFFSETS
	.align		4
        /*00b4*/ 	.byte	0x04, 0x1c
        /*00b6*/ 	.short	(.L_1380 - .L_1379)


	//   ....[0]....
.L_1379:
        /*00b8*/ 	.word	0x00000090


	//----- nvinfo : EIATTR_CRS_STACK_SIZE
	.align		4
.L_1380:
        /*00bc*/ 	.byte	0x04, 0x1e
        /*00be*/ 	.short	(.L_1382 - .L_1381)
.L_1381:
        /*00c0*/ 	.word	0x00000000


	//----- nvinfo : EIATTR_CBANK_PARAM_SIZE
	.align		4
.L_1382:
        /*00c4*/ 	.byte	0x03, 0x19
        /*00c6*/ 	.short	0x01d0


	//----- nvinfo : EIATTR_PARAM_CBANK
	.align		4
        /*00c8*/ 	.byte	0x04, 0x0a
        /*00ca*/ 	.short	(.L_1384 - .L_1383)
	.align		4
.L_1383:
        /*00cc*/ 	.word	index@(.nv.constant0._ZN5flash24flash_fwd_splitkv_kernelI23Flash_fwd_kernel_traitsILi128ELi64ELi128ELi4ELb0ELb0EN7cutlass6half_tE19Flash_kernel_traitsILi128ELi64ELi128ELi4ES3_EELb0ELb0ELb0ELb0ELb0ELb1ELb0ELb0EEEvNS_16Flash_fwd_paramsE)
        /*00d0*/ 	.short	0x0380
        /*00d2*/ 	.short	0x01d0


	//----- nvinfo : EIATTR_SW_WAR
	.align		4
.L_1384:
        /*00d4*/ 	.byte	0x04, 0x36
        /*00d6*/ 	.short	(.L_1386 - .L_1385)
.L_1385:
        /*00d8*/ 	.word	0x00000008
.L_1386:


//--------------------- .nv.info._ZN5flash24flash_fwd_splitkv_kernelI23Flash_fwd_kernel_traitsILi128ELi64ELi128ELi4ELb0ELb0EN7cutlass6half_tE19Flash_kernel_traitsILi128ELi64ELi128ELi4ES3_EELb0ELb0ELb0ELb0ELb0ELb0ELb0ELb1EEEvNS_16Flash_fwd_paramsE --------------------------
	.section	.nv.info._ZN5flash24flash_fwd_splitkv_kernelI23Flash_fwd_kernel_traitsILi128ELi64ELi128ELi4ELb0ELb0EN7cutlass6half_tE19Flash_kernel_traitsILi128ELi64ELi128ELi4ES3_EELb0ELb0ELb0ELb0ELb0ELb0ELb0ELb1EEEvNS_16Flash_fwd_paramsE,"",@"SHT_CUDA_INFO"
	.sectionflags	@""
	.align	4


	//----- nvinfo : EIATTR_CUDA_API_VERSION
	.align		4
        /*0000*/ 	.byte	0x04, 0x37
        /*0002*/ 	.short	(.L_1388 - .L_1387)
.L_1387:
        /*0004*/ 	.word	0x00000082


	//----- nvinfo : EIATTR_KPARAM_INFO
	.align		4
.L_1388:
        /*0008*/ 	.byte	0x04, 0x17
        /*000a*/ 	.short	(.L_1390 - .L_1389)
.L_1389:
        /*000c*/ 	.word	0x00000000
        /*0010*/ 	.short	0x0000
        /*0012*/ 	.short	0x0000
        /*0014*/ 	.byte	0x00, 0xf0, 0x41, 0x07


	//----- nvinfo : EIATTR_SPARSE_MMA_MASK
	.align		4
.L_1390:
        /*0018*/ 	.byte	0x03, 0x50
        /*001a*/ 	.short	0x0000


	//----- nvinfo : EIATTR_MAXREG_COUNT
	.align		4
        /*001c*/ 	.byte	0x03, 0x1b
        /*001e*/ 	.short	0x00ff


	//----- nvinfo : EIATTR_NUM_BARRIERS
	.align		4
        /*0020*/ 	.byte	0x02, 0x4c
        /*0022*/ 	.byte	0x01
	.zero		1


	//----- nvinfo : EIATTR_MERCURY_ISA_VERSION
	.align		4
        /*0024*/ 	.byte	0x03, 0x5f
        /*0026*/ 	.short	0x0101


	//----- nvinfo : EIATTR_COOP_GROUP_MASK_REGIDS
	.align		4
        /*0028*/ 	.byte	0x04, 0x29
        /*002a*/ 	.short	(.L_1392 - .L_1391)


	//   ....[0]....
.L_1391:
        /*002c*/ 	.word	0xffffffff


	//   ....[1]....
        /*0030*/ 	.word	0xffffffff


	//   ....[2]....
        /*0034*/ 	.word	0xffffffff


	//   ....[3]....
        /*0038*/ 	.word	0xffffffff


	//   ....[4]....
        /*003c*/ 	.word	0xffffffff


	//   ....[5]....
        /*0040*/ 	.word	0xffffffff


	//   ....[6]....
        /*0044*/ 	.word	0xffffffff


	//   ....[7]....
        /*0048*/ 	.word	0xffffffff


	//   ....[8]....
        /*004c*/ 	.word	0xffffffff


	//   ....[9]....
        /*0050*/ 	.word	0xffffffff


	//   ....[10]....
        /*0054*/ 	.word	0xffffffff


	//   ....[11]....
        /*0058*/ 	.word	0xffffffff


	//   ....[12]....
        /*005c*/ 	.word	0x05000002


	//   ....[13]....
        /*0060*/ 	.word	0x05000002


	//   ....[14]....
        /*0064*/ 	.word	0x05000002


	//   ....[15]....
        /*0068*/ 	.word	0x05000002


	//----- nvinfo : EIATTR_COOP_GROUP_INSTR_OFFSETS
	.align		4
.L_1392:
        /*006c*/ 	.byte	0x04, 0x28
        /*006e*/ 	.short	(.L_1394 - .L_1393)


	//   ....[0]....
.L_1393:
        /*0070*/ 	.word	0x00016310


	//   ....[1]....
        /*0074*/ 	.word	0x00016330


	//   ....[2]....
        /*0078*/ 	.word	0x000163e0


	//   ....[3]....
        /*007c*/ 	.word	0x000163f0


	//   ....[4]....
        /*0080*/ 	.word	0x0001a5f0


	//   ....[5]....
        /*0084*/ 	.word	0x0001a620


	//   ....[6]....
        /*0088*/ 	.word	0x0001a670


	//   ....[7]....
        /*008c*/ 	.word	0x0001a680


	//   ....[8]....
        /*0090*/ 	.word	0x0001c620


	//   ....[9]....
        /*0094*/ 	.word	0x0001c630


	//   ....[10]....
        /*0098*/ 	.word	0x0001c660


	//   ....[11]....
        /*009c*/ 	.word	0x0001c670


	//   ....[12]....
        /*00a0*/ 	.word	0x0001da30


	//   ....[13]....
        /*00a4*/ 	.word	0x0001daa0


	//   ....[14]....
        /*00a8*/ 	.word	0x0001db00


	//   ....[15]....
        /*00ac*/ 	.word	0x0001db70


	//----- nvinfo : EIATTR_VRC_CTA_INIT_COUNT
	.align		4
.L_1394:
        /*00b0*/ 	.byte	0x02, 0x4a
	.zero		1
	.zero		1


	//----- nvinfo : EIATTR_EXIT_INSTR_OFFSETS
	.align		4
        /*00b4*/ 	.byte	0x04, 0x1c
        /*00b6*/ 	.short	(.L_1396 - .L_1395)


	//   ....[0]....
.L_1395:
        /*00b8*/ 	.word	0x00000090


	//----- nvinfo : EIATTR_CRS_STACK_SIZE
	.align		4
.L_1396:
        /*00bc*/ 	.byte	0x04, 0x1e
        /*00be*/ 	.short	(.L_1398 - .L_1397)
.L_1397:
        /*00c0*/ 	.word	0x00000000


	//----- nvinfo : EIATTR_CBANK_PARAM_SIZE
	.align		4
.L_1398:
        /*00c4*/ 	.byte	0x03, 0x19
        /*00c6*/ 	.short	0x01d0


	//----- nvinfo : EIATTR_PARAM_CBANK
	.align		4
        /*00c8*/ 	.byte	0x04, 0x0a
        /*00ca*/ 	.short	(.L_1400 - .L_1399)
	.align		4
.L_1399:
        /*00cc*/ 	.word	index@(.nv.constant0._ZN5flash24flash_fwd_splitkv_kernelI23Flash_fwd_kernel_traitsILi128ELi64ELi128ELi4ELb0ELb0EN7cutlass6half_tE19Flash_kernel_traitsILi128ELi64ELi128ELi4ES3_EELb0ELb0ELb0ELb0ELb0ELb0ELb0ELb1EEEvNS_16Flash_fwd_paramsE)
        /*00d0*/ 	.short	0x0380
        /*00d2*/ 	.short	0x01d0


	//----- nvinfo : EIATTR_SW_WAR
	.align		4
.L_1400:
        /*00d4*/ 	.byte	0x04, 0x36
        /*00d6*/ 	.short	(.L_1402 - .L_1401)
.L_1401:
        /*00d8*/ 	.word	0x00000008
.L_1402:


//--------------------- .nv.info._ZN5flash24flash_fwd_splitkv_kernelI23Flash_fwd_kernel_traitsILi128ELi64ELi128ELi4ELb0ELb0EN7cutlass6half_tE19Flash_kernel_traitsILi128ELi64ELi128ELi4ES3_EELb0ELb0ELb0ELb0ELb0ELb1ELb0ELb1EEEvNS_16Flash_fwd_paramsE --------------------------
	.section	.nv.info._ZN5flash24flash_fwd_splitkv_kernelI23Flash_fwd_kernel_traitsILi128ELi64ELi128ELi4ELb0ELb0EN7cutlass6half_tE19Flash_kernel_traitsILi128ELi64ELi128ELi4ES3_EELb0ELb0ELb0ELb0ELb0ELb1ELb0ELb1EEEvNS_16Flash_fwd_paramsE,"",@"SHT_CUDA_INFO"
	.sectionflags	@""
	.align	4


	//----- nvinfo : EIATTR_CUDA_API_VERSION
	.align		4
        /*0000*/ 	.byte	0x04, 0x37
        /*0002*/ 	.short	(.L_1404 - .L_1403)
.L_1403:
        /*0004*/ 	.word	0x00000082


	//----- nvinfo : EIATTR_KPARAM_INFO
	.align		4
.L_1404:
        /*0008*/ 	.byte	0x04, 0x17
        /*000a*/ 	.short	(.L_1406 - .L_1405)
.L_1405:
        /*000c*/ 	.word	0x00000000
        /*0010*/ 	.short	0x0000
        /*0012*/ 	.short	0x0000
        /*0014*/ 	.byte	0x00, 0xf0, 0x41, 0x07


	//----- nvinfo : EIATTR_SPARSE_MMA_MASK
	.align		4
.L_1406:
        /*0018*/ 	.byte	0x03, 0x50
        /*001a*/ 	.short	0x0000


	//----- nvinfo : EIATTR_MAXREG_COUNT
	.align		4
        /*001c*/ 	.byte	0x03, 0x1b
        /*001e*/ 	.short	0x00ff


	//----- nvinfo : EIATTR_NUM_BARRIERS
	.align		4
        /*0020*/ 	.byte	0x02, 0x4c
        /*0022*/ 	.byte	0x01
	.zero		1


	//----- nvinfo : EIATTR_MERCURY_ISA_VERSION
	.align		4
        /*0024*/ 	.byte	0x03, 0x5f
        /*0026*/ 	.short	0x0101


	//----- nvinfo : EIATTR_COOP_GROUP_MASK_REGIDS
	.align		4
        /*0028*/ 	.byte	0x04, 0x29
        /*002a*/ 	.short	(.L_1408 - .L_1407)


	//   ....[0]....
.L_1407:
        /*002c*/ 	.word	0xffffffff


	//   ....[1]....
        /*0030*/ 	.word	0xffffffff


	//   ....[2]....
        /*0034*/ 	.word	0xffffffff


	//   ....[3]....
        /*0038*/ 	.word	0xffffffff


	//   ....[4]....
        /*003c*/ 	.word	0xffffffff


	//   ....[5]....
        /*0040*/ 	.word	0xffffffff


	//   ....[6]....
        /*0044*/ 	.word	0xffffffff


	//   ....[7]....
        /*0048*/ 	.word	0xffffffff


	//   ....[8]....
        /*004c*/ 	.word	0xffffffff


	//   ....[9]....
        /*0050*/ 	.word	0xffffffff


	//   ....[10]....
        /*0054*/ 	.word	0xffffffff


	//   ....[11]....
        /*0058*/ 	.word	0xffffffff


	//   ....[12]....
        /*005c*/ 	.word	0x05000002


	//   ....[13]....
        /*0060*/ 	.word	0x05000002


	//   ....[14]....
        /*0064*/ 	.word	0x05000002


	//   ....[15]....
        /*0068*/ 	.word	0x05000002


	//----- nvinfo : EIATTR_COOP_GROUP_INSTR_OFFSETS
	.align		4
.L_1408:
        /*006c*/ 	.byte	0x04, 0x28
        /*006e*/ 	.short	(.L_1410 - .L_1409)


	//   ....[0]....
.L_1409:
        /*0070*/ 	.word	0x00016b80


	//   ....[1]....
        /*0074*/ 	.word	0x00016ba0


	//   ....[2]....
        /*0078*/ 	.word	0x00016c50


	//   ....[3]....
        /*007c*/ 	.word	0x00016c60


	//   ....[4]....
        /*0080*/ 	.word	0x0001b680


	//   ....[5]....
        /*0084*/ 	.word	0x0001b6a0


	//   ....[6]....
        /*0088*/ 	.word	0x0001b6d0


	//   ....[7]....
        /*008c*/ 	.word	0x0001b6e0


	//   ....[8]....
        /*0090*/ 	.word	0x0001d6b0


	//   ....[9]....
        /*0094*/ 	.word	0x0001d6c0


	//   ....[10]....
        /*0098*/ 	.word	0x0001d6f0


	//   ....[11]....
        /*009c*/ 	.word	0x0001d700


	//   ....[12]....
        /*00a0*/ 	.word	0x0001eac0


	//   ....[13]....
        /*00a4*/ 	.word	0x0001eb30


	//   ....[14]....
        /*00a8*/ 	.word	0x0001eb90


	//   ....[15]....
        /*00ac*/ 	.word	0x0001ec00


	//----- nvinfo : EIATTR_VRC_CTA_INIT_COUNT
	.align		4
.L_1410:
        /*00b0*/ 	.byte	0x02, 0x4a
	.zero		1
	.zero		1


	//----- nvinfo : EIATTR_EXIT_INSTR_OFFSETS
	.align		4
        /*00b4*/ 	.byte	0x04, 0x1c
        /*00b6*/ 	.short	(.L_1412 - .L_1411)


	//   ....[0]....
.L_1411:
        /*00b8*/ 	.word	0x00000090


	//----- nvinfo : EIATTR_CRS_STACK_SIZE
	.align		4
.L_1412:
        /*00bc*/ 	.byte	0x04, 0x1e
        /*00be*/ 	.short	(.L_1414 - .L_1413)
.L_1413:
        /*00c0*/ 	.word	0x00000000


	//----- nvinfo : EIATTR_CBANK_PARAM_SIZE
	.align		4
.L_1414:
        /*00c4*/ 	.byte	0x03, 0x19
        /*00c6*/ 	.short	0x01d0


	//----- nvinfo : EIATTR_PARAM_CBANK
	.align		4
        /*00c8*/ 	.byte	0x04, 0x0a
        /*00ca*/ 	.short	(.L_1416 - .L_1415)
	.align		4
.L_1415:
        /*00cc*/ 	.word	index@(.nv.constant0._ZN5flash24flash_fwd_splitkv_kernelI23Flash_fwd_kernel_traitsILi128ELi64ELi128ELi4ELb0ELb0EN7cutlass6half_tE19Flash_kernel_traitsILi128ELi64ELi128ELi4ES3_EELb0ELb0ELb0ELb0ELb0ELb1ELb0ELb1EEEvNS_16Flash_fwd_paramsE)
        /*00d0*/ 	.short	0x0380
        /*00d2*/ 	.short	0x01d0


	//----- nvinfo : EIATTR_SW_WAR
	.align		4
.L_1416:
        /*00d4*/ 	.byte	0x04, 0x36
        /*00d6*/ 	.short	(.L_1418 - .L_1417)
.L_1417:
        /*00d8*/ 	.word	0x00000008
.L_1418:


//--------------------- .nv.info._ZN5flash24flash_fwd_splitkv_kernelI23Flash_fwd_kernel_traitsILi128ELi64ELi128ELi4ELb0ELb0EN7cutlass6half_tE19Flash_kernel_traitsILi128ELi64ELi128ELi4ES3_EELb0ELb0ELb0ELb0ELb0ELb0ELb1ELb0EEEvNS_16Flash_fwd_paramsE --------------------------
	.section	.nv.info._ZN5flash24flash_fwd_splitkv_kernelI23Flash_fwd_kernel_traitsILi128ELi64ELi128ELi4ELb0ELb0EN7cutlass6half_tE19Flash_kernel_traitsILi128ELi64ELi128ELi4ES3_EELb0ELb0ELb0ELb0ELb0ELb0ELb1ELb0EEEvNS_16Flash_fwd_paramsE,"",@"SHT_CUDA_INFO"
	.sectionflags	@""
	.align	4


	//----- nvinfo : EIATTR_CUDA_API_VERSION
	.align		4
        /*0000*/ 	.byte	0x04, 0x37
        /*0002*/ 	.short	(.L_1420 - .L_1419)
.L_1419:
        /*0004*/ 	.word	0x00000082


	//----- nvinfo : EIATTR_KPARAM_INFO
	.align		4
.L_1420:
        /*0008*/ 	.byte	0x04, 0x17
        /*000a*/ 	.short	(.L_1422 - .L_1421)
.L_1421:
        /*000c*/ 	.word	0x00000000
        /*0010*/ 	.short	0x0000
        /*0012*/ 	.short	0x0000
        /*0014*/ 	.byte	0x00, 0xf0, 0x41, 0x07


	//----- nvinfo : EIATTR_SPARSE_MMA_MASK
	.align		4
.L_1422:
        /*0018*/ 	.byte	0x03, 0x50
        /*001a*/ 	.short	0x0000


	//----- nvinfo : EIATTR_MAXREG_COUNT
	.align		4
        /*001c*/ 	.byte	0x03, 0x1b
        /*001e*/ 	.short	0x00ff


	//----- nvinfo : EIATTR_NUM_BARRIERS
	.align		4
        /*0020*/ 	.byte	0x02, 0x4c
        /*0022*/ 	.byte	0x01
	.zero		1


	//----- nvinfo : EIATTR_MERCURY_ISA_VERSION
	.align		4
        /*0024*/ 	.byte	0x03, 0x5f
        /*0026*/ 	.short	0x0101


	//----- nvinfo : EIATTR_COOP_GROUP_MASK_REGIDS
	.align		4
        /*0028*/ 	.byte	0x04, 0x29
        /*002a*/ 	.short	(.L_1424 - .L_1423)


	//   ....[0]....
.L_1423:
        /*002c*/ 	.word	0xffffffff


	//   ....[1]....
        /*0030*/ 	.word	0xffffffff


	//   ....[2]....
        /*0034*/ 	.word	0xffffffff


	//   ....[3]....
        /*0038*/ 	.word	0xffffffff


	//   ....[4]....
        /*003c*/ 	.word	0xffffffff


	//   ....[5]....
        /*0040*/ 	.word	0xffffffff


	//   ....[6]....
        /*0044*/ 	.word	0xffffffff


	//   ....[7]....
        /*0048*/ 	.word	0xffffffff


	//   ....[8]....
        /*004c*/ 	.word	0xffffffff


	//   ....[9]....
        /*0050*/ 	.word	0xffffffff


	//   ....[10]....
        /*0054*/ 	.word	0xffffffff


	//   ....[11]....
        /*0058*/ 	.word	0xffffffff


	//   ....[12]....
        /*005c*/ 	.word	0x05000006


	//   ....[13]....
        /*0060*/ 	.word	0x05000006


	//   ....[14]....
        /*0064*/ 	.word	0x05000006


	//   ....[15]....
        /*0068*/ 	.word	0x05000006


	//----- nvinfo : EIATTR_COOP_GROUP_INSTR_OFFSETS
	.align		4
.L_1424:
        /*006c*/ 	.byte	0x04, 0x28
        /*006e*/ 	.short	(.L_1426 - .L_1425)


	//   ....[0]....
.L_1425:
        /*0070*/ 	.word	0x00006320


	//   ....[1]....
        /*0074*/ 	.word	0x00006330


	//   ....[2]....
        /*0078*/ 	.word	0x00006360


	//   ....[3]....
        /*007c*/ 	.word	0x00006370


	//   ....[4]....
        /*0080*/ 	.word	0x0000a660


	//   ....[5]....
        /*0084*/ 	.word	0x0000a670


	//   ....[6]....
        /*0088*/ 	.word	0x0000a6a0


	//   ....[7]....
        /*008c*/ 	.word	0x0000a6b0


	//   ....[8]....
        /*0090*/ 	.word	0x0000c6a0


	//   ....[9]....
        /*0094*/ 	.word	0x0000c6b0


	//   ....[10]....
        /*0098*/ 	.word	0x0000c6e0


	//   ....[11]....
        /*009c*/ 	.word	0x0000c6f0


	//   ....[12]....
        /*00a0*/ 	.word	0x0000d9b0


	//   ....[13]....
        /*00a4*/ 	.word	0x0000da20


	//   ....[14]....
        /*00a8*/ 	.word	0x0000da80


	//   ....[15]....
        /*00ac*/ 	.word	0x0000daf0


	//----- nvinfo : EIATTR_VRC_CTA_INIT_COUNT
	.align		4
.L_1426:
        /*00b0*/ 	.byte	0x02, 0x4a
	.zero		1
	.zero		1


	//----- nvinfo : EIATTR_EXIT_INSTR_OFFSETS
	.align		4
        /*00b4*/ 	.byte	0x04, 0x1c
        /*00b6*/ 	.short	(.L_1428 - .L_1427)


	//   ....[0]....
.L_1427:
        /*00b8*/ 	.word	0x000001f0


	//----- nvinfo : EIATTR_CRS_STACK_SIZE
	.align		4
.L_1428:
        /*00bc*/ 	.byte	0x04, 0x1e
        /*00be*/ 	.short	(.L_1430 - .L_1429)
.L_1429:
        /*00c0*/ 	.word	0x00000000


	//----- nvinfo : EIATTR_CBANK_PARAM_SIZE
	.align		4
.L_1430:
        /*00c4*/ 	.byte	0x03, 0x19
        /*00c6*/ 	.short	0x01d0


	//----- nvinfo : EIATTR_PARAM_CBANK
	.align		4
        /*00c8*/ 	.byte	0x04, 0x0a
        /*00ca*/ 	.short	(.L_1432 - .L_1431)
	.align		4
.L_1431:
        /*00cc*/ 	.word	index@(.nv.constant0._ZN5flash24flash_fwd_splitkv_kernelI23Flash_fwd_kernel_traitsILi128ELi64ELi128ELi4ELb0ELb0EN7cutlass6half_tE19Flash_kernel_traitsILi128ELi64ELi128ELi4ES3_EELb0ELb0ELb0ELb0ELb0ELb0ELb1ELb0EEEvNS_16Flash_fwd_paramsE)
        /*00d0*/ 	.short	0x0380
        /*00d2*/ 	.short	0x01d0


	//----- nvinfo : EIATTR_SW_WAR
	.align		4
.L_1432:
        /*00d4*/ 	.byte	0x04, 0x36
        /*00d6*/ 	.short	(.L_1434 - .L_1433)
.L_1433:
        /*00d8*/ 	.word	0x00000008
.L_1434:


//--------------------- .nv.info._ZN5flash24flash_fwd_splitkv_kernelI23Flash_fwd_kernel_traitsILi128ELi64ELi128ELi4ELb0ELb0EN7cutlass6half_tE19Flash_kernel_traitsILi128ELi64ELi128ELi4ES3_EELb0ELb0ELb0ELb0ELb0ELb1ELb1ELb0EEEvNS_16Flash_fwd_paramsE --------------------------
	.section	.nv.info._ZN5flash24flash_fwd_splitkv_kernelI23Flash_fwd_kernel_traitsILi128ELi64ELi128ELi4ELb0ELb0EN7cutlass6half_tE19Flash_kernel_traitsILi128ELi64ELi128ELi4ES3_EELb0ELb0ELb0ELb0ELb0ELb1ELb1ELb0EEEvNS_16Flash_fwd_paramsE,"",@"SHT_CUDA_INFO"
	.sectionflags	@""
	.align	4


	//----- nvinfo : EIATTR_CUDA_API_VERSION
	.align		4
        /*0000*/ 	.byte	0x04, 0x37
        /*0002*/ 	.short	(.L_1436 - .L_1435)
.L_1435:
        /*0004*/ 	.word	0x00000082


	//----- nvinfo : EIATTR_KPARAM_INFO
	.align		4
.L_1436:
        /*0008*/ 	.byte	0x04, 0x17
        /*000a*/ 	.short	(.L_1438 - .L_1437)
.L_1437:
        /*000c*/ 	.word	0x00000000
        /*0010*/ 	.short	0x0000
        /*0012*/ 	.short	0x0000
        /*0014*/ 	.byte	0x00, 0xf0, 0x41, 0x07


	//----- nvinfo : EIATTR_SPARSE_MMA_MASK
	.align		4
.L_1438:
        /*0018*/ 	.byte	0x03, 0x50
        /*001a*/ 	.short	0x0000


	//----- nvinfo : EIATTR_MAXREG_COUNT
	.align		4
        /*001c*/ 	.byte	0x03, 0x1b
        /*001e*/ 	.short	0x00ff


	//----- nvinfo : EIATTR_NUM_BARRIERS
	.align		4
        /*0020*/ 	.byte	0x02, 0x4c
        /*0022*/ 	.byte	0x01
	.zero		1


	//----- nvinfo : EIATTR_MERCURY_ISA_VERSION
	.align		4
        /*0024*/ 	.byte	0x03, 0x5f
        /*0026*/ 	.short	0x0101


	//----- nvinfo : EIATTR_COOP_GROUP_MASK_REGIDS
	.align		4
        /*0028*/ 	.byte	0x04, 0x29
        /*002a*/ 	.short	(.L_1440 - .L_1439)


	//   ....[0]....
.L_1439:
        /*002c*/ 	.word	0xffffffff


	//   ....[1]....
        /*0030*/ 	.word	0xffffffff


	//   ....[2]....
        /*0034*/ 	.word	0xffffffff


	//   ....[3]....
        /*0038*/ 	.word	0xffffffff


	//   ....[4]....
        /*003c*/ 	.word	0xffffffff


	//   ....[5]....
        /*0040*/ 	.word	0xffffffff


	//   ....[6]....
        /*0044*/ 	.word	0xffffffff


	//   ....[7]....
        /*0048*/ 	.word	0xffffffff


	//   ....[8]....
        /*004c*/ 	.word	0xffffffff


	//   ....[9]....
        /*0050*/ 	.word	0xffffffff


	//   ....[10]....
        /*0054*/ 	.word	0xffffffff


	//   ....[11]....
        /*0058*/ 	.word	0xffffffff


	//   ....[12]....
        /*005c*/ 	.word	0x05000006


	//   ....[13]....
        /*0060*/ 	.word	0x05000006


	//   ....[14]....
        /*0064*/ 	.word	0x05000006


	//   ....[15]....
        /*0068*/ 	.word	0x05000006


	//----- nvinfo : EIATTR_COOP_GROUP_INSTR_OFFSETS
	.align		4
.L_1440:
        /*006c*/ 	.byte	0x04, 0x28
        /*006e*/ 	.short	(.L_1442 - .L_1441)


	//   ....[0]....
.L_1441:
        /*0070*/ 	.word	0x00006b50


	//   ....[1]....
        /*0074*/ 	.word	0x00006b60


	//   ....[2]....
        /*0078*/ 	.word	0x00006b90


	//   ....[3]....
        /*007c*/ 	.word	0x00006ba0


	//   ....[4]....
        /*0080*/ 	.word	0x0000b690


	//   ....[5]....
        /*0084*/ 	.word	0x0000b6b0


	//   ....[6]....
        /*0088*/ 	.word	0x0000b6d0


	//   ....[7]....
        /*008c*/ 	.word	0x0000b6f0


	//   ....[8]....
        /*0090*/ 	.word	0x0000d6d0


	//   ....[9]....
        /*0094*/ 	.word	0x0000d6e0


	//   ....[10]....
        /*0098*/ 	.word	0x0000d710


	//   ....[11]....
        /*009c*/ 	.word	0x0000d720


	//   ....[12]....
        /*00a0*/ 	.word	0x0000e9e0


	//   ....[13]....
        /*00a4*/ 	.word	0x0000ea50


	//   ....[14]....
        /*00a8*/ 	.word	0x0000eac0


	//   ....[15]....
        /*00ac*/ 	.word	0x0000eb20


	//----- nvinfo : EIATTR_VRC_CTA_INIT_COUNT
	.align		4
.L_1442:
        /*00b0*/ 	.byte	0x02, 0x4a
	.zero		1
	.zero		1


	//----- nvinfo : EIATTR_EXIT_INSTR_OFFSETS
	.align		4
        /*00b4*/ 	.byte	0x04, 0x1c
        /*00b6*/ 	.short	(.L_1444 - .L_1443)


	//   ....[0]....
.L_1443:
        /*00b8*/ 	.word	0x000001f0


	//----- nvinfo : EIATTR_CRS_STACK_SIZE
	.align		4
.L_1444:
        /*00bc*/ 	.byte	0x04, 0x1e
        /*00be*/ 	.short	(.L_1446 - .L_1445)
.L_1445:
        /*00c0*/ 	.word	0x00000000


	//----- nvinfo : EIATTR_CBANK_PARAM_SIZE
	.align		4
.L_1446:
        /*00c4*/ 	.byte	0x03, 0x19
        /*00c6*/ 	.short	0x01d0


	//----- nvinfo : EIATTR_PARAM_CBANK
	.align		4
        /*00c8*/ 	.byte	0x04, 0x0a
        /*00ca*/ 	.short	(.L_1448 - .L_1447)
	.align		4
.L_1447:
        /*00cc*/ 	.word	index@(.nv.constant0._ZN5flash24flash_fwd_splitkv_kernelI23Flash_fwd_kernel_traitsILi128ELi64ELi128ELi4ELb0ELb0EN7cutlass6half_tE19Flash_kernel_traitsILi128ELi64ELi128ELi4ES3_EELb0ELb0ELb0ELb0ELb0ELb1ELb1ELb0EEEvNS_16Flash_fwd_paramsE)
        /*00d0*/ 	.short	0x0380
        /*00d2*/ 	.short	0x01d0


	//----- nvinfo : EIATTR_SW_WAR
	.align		4
.L_1448:
        /*00d4*/ 	.byte	0x04, 0x36
        /*00d6*/ 	.short	(.L_1450 - .L_1449)
.L_1449:
        /*00d8*/ 	.word	0x00000008
.L_1450:


//--------------------- .nv.info._ZN5flash24flash_fwd_splitkv_kernelI23Flash_fwd_kernel_traitsILi128ELi64ELi128ELi4ELb0ELb0EN7cutlass6half_tE19Flash_kernel_traitsILi128ELi64ELi128ELi4ES3_EELb0ELb0ELb0ELb0ELb0ELb0ELb1ELb1EEEvNS_16Flash_fwd_paramsE --------------------------
	.section	.nv.info._ZN5flash24flash_fwd_splitkv_kernelI23Flash_fwd_kernel_traitsILi128ELi64ELi128ELi4ELb0ELb0EN7cutlass6half_tE19Flash_kernel_traitsILi128ELi64ELi128ELi4ES3_EELb0ELb0ELb0ELb0ELb0ELb0ELb1ELb1EEEvNS_16Flash_fwd_paramsE,"",@"SHT_CUDA_INFO"
	.sectionflags	@""
	.align	4


	//----- nvinfo : EIATTR_CUDA_API_VERSION
	.align		4
        /*0000*/ 	.byte	0x04, 0x37
        /*0002*/ 	.short	(.L_1452 - .L_1451)
.L_1451:
        /*0004*/ 	.word	0x00000082


	//----- nvinfo : EIATTR_KPARAM_INFO
	.align		4
.L_1452:
        /*0008*/ 	.byte	0x04, 0x17
        /*000a*/ 	.short	(.L_1454 - .L_1453)
.L_1453:
        /*000c*/ 	.word	0x00000000
        /*0010*/ 	.short	0x0000
        /*0012*/ 	.short	0x0000
        /*0014*/ 	.byte	0x00, 0xf0, 0x41, 0x07


	//----- nvinfo : EIATTR_SPARSE_MMA_MASK
	.align		4
.L_1454:
        /*0018*/ 	.byte	0x03, 0x50
        /*001a*/ 	.short	0x0000


	//----- nvinfo : EIATTR_MAXREG_COUNT
	.align		4
        /*001c*/ 	.byte	0x03, 0x1b
        /*001e*/ 	.short	0x00ff


	//----- nvinfo : EIATTR_NUM_BARRIERS
	.align		4
        /*0020*/ 	.byte	0x02, 0x4c
        /*0022*/ 	.byte	0x01
	.zero		1


	//----- nvinfo : EIATTR_MERCURY_ISA_VERSION
	.align		4
        /*0024*/ 	.byte	0x03, 0x5f
        /*0026*/ 	.short	0x0101


	//----- nvinfo : EIATTR_COOP_GROUP_MASK_REGIDS
	.align		4
        /*0028*/ 	.byte	0x04, 0x29
        /*002a*/ 	.short	(.L_1456 - .L_1455)


	//   ....[0]....
.L_1455:
        /*002c*/ 	.word	0xffffffff


	//   ....[1]....
        /*0030*/ 	.word	0xffffffff


	//   ....[2]....
        /*0034*/ 	.word	0xffffffff


	//   ....[3]....
        /*0038*/ 	.word	0xffffffff


	//   ....[4]....
        /*003c*/ 	.word	0xffffffff


	//   ....[5]....
        /*0040*/ 	.word	0xffffffff


	//   ....[6]....
        /*0044*/ 	.word	0xffffffff


	//   ....[7]....
        /*0048*/ 	.word	0xffffffff


	//   ....[8]....
        /*004c*/ 	.word	0xffffffff


	//   ....[9]....
        /*0050*/ 	.word	0xffffffff


	//   ....[10]....
        /*0054*/ 	.word	0xffffffff


	//   ....[11]....
        /*0058*/ 	.word	0xffffffff


	//   ....[12]....
        /*005c*/ 	.word	0x05000004


	//   ....[13]....
        /*0060*/ 	.word	0x05000004


	//   ....[14]....
        /*0064*/ 	.word	0x05000004


	//   ....[15]....
        /*0068*/ 	.word	0x05000004


	//----- nvinfo : EIATTR_COOP_GROUP_INSTR_OFFSETS
	.align		4
.L_1456:
        /*006c*/ 	.byte	0x04, 0x28
        /*006e*/ 	.short	(.L_1458 - .L_1457)


	//   ....[0]....
.L_1457:
        /*0070*/ 	.word	0x000169a0


	//   ....[1]....
        /*0074*/ 	.word	0x000169d0


	//   ....[2]....
        /*0078*/ 	.word	0x00016a00


	//   ....[3]....
        /*007c*/ 	.word	0x00016a10


	//   ....[4]....
        /*0080*/ 	.word	0x0001acd0


	//   ....[5]....
        /*0084*/ 	.word	0x0001ad00


	//   ....[6]....
        /*0088*/ 	.word	0x0001ad50


	//   ....[7]....
        /*008c*/ 	.word	0x0001ad60


	//   ....[8]....
        /*0090*/ 	.word	0x0001cd10


	//   ....[9]....
        /*0094*/ 	.word	0x0001cd20


	//   ....[10]....
        /*0098*/ 	.word	0x0001cd50


	//   ....[11]....
        /*009c*/ 	.word	0x0001cd60


	//   ....[12]....
        /*00a0*/ 	.word	0x0001e050


	//   ....[13]....
        /*00a4*/ 	.word	0x0001e0c0


	//   ....[14]....
        /*00a8*/ 	.word	0x0001e130


	//   ....[15]....
        /*00ac*/ 	.word	0x0001e190


	//----- nvinfo : EIATTR_VRC_CTA_INIT_COUNT
	.align		4
.L_1458:
        /*00b0*/ 	.byte	0x02, 0x4a
	.zero		1
	.zero		1


	//----- nvinfo : EIATTR_EXIT_INSTR_OFFSETS
	.align		4
        /*00b4*/ 	.byte	0x04, 0x1c
        /*00b6*/ 	.short	(.L_1460 - .L_1459)


	//   ....[0]....
.L_1459:
        /*00b8*/ 	.word	0x000001f0


	//----- nvinfo : EIATTR_CRS_STACK_SIZE
	.align		4
.L_1460:
        /*00bc*/ 	.byte	0x04, 0x1e
        /*00be*/ 	.short	(.L_1462 - .L_1461)
.L_1461:
        /*00c0*/ 	.word	0x00000000


	//----- nvinfo : EIATTR_CBANK_PARAM_SIZE
	.align		4
.L_1462:
        /*00c4*/ 	.byte	0x03, 0x19
        /*00c6*/ 	.short	0x01d0


	//----- nvinfo : EIATTR_PARAM_CBANK
	.align		4
        /*00c8*/ 	.byte	0x04, 0x0a
        /*00ca*/ 	.short	(.L_1464 - .L_1463)
	.align		4
.L_1463:
        /*00cc*/ 	.word	index@(.nv.constant0._ZN5flash24flash_fwd_splitkv_kernelI23Flash_fwd_kernel_traitsILi128ELi64ELi128ELi4ELb0ELb0EN7cutlass6half_tE19Flash_kernel_traitsILi128ELi64ELi128ELi4ES3_EELb0ELb0ELb0ELb0ELb0ELb0ELb1ELb1EEEvNS_16Flash_fwd_paramsE)
        /*00d0*/ 	.short	0x0380
        /*00d2*/ 	.short	0x01d0


	//----- nvinfo : EIATTR_SW_WAR
	.align		4
.L_1464:
        /*00d4*/ 	.byte	0x04, 0x36
        /*00d6*/ 	.short	(.L_1466 - .L_1465)
.L_1465:
        /*00d8*/ 	.word	0x00000008
.L_1466:


//--------------------- .nv.info._ZN5flash24flash_fwd_splitkv_kernelI23Flash_fwd_kernel_traitsILi128ELi64ELi128ELi4ELb0ELb0EN7cutlass6half_tE19Flash_kernel_traitsILi128ELi64ELi128ELi4ES3_EELb0ELb0ELb0ELb0ELb0ELb1ELb1ELb1EEEvNS_16Flash_fwd_paramsE --------------------------
	.section	.nv.info._ZN5flash24flash_fwd_splitkv_kernelI23Flash_fwd_kernel_traitsILi128ELi64ELi128ELi4ELb0ELb0EN7cutlass6half_tE19Flash_kernel_traitsILi128ELi64ELi128ELi4ES3_EELb0ELb0ELb0ELb0ELb0ELb1ELb1ELb1EEEvNS_16Flash_fwd_paramsE,"",@"SHT_CUDA_INFO"
	.sectionflags	@""
	.align	4


	//----- nvinfo : EIATTR_CUDA_API_VERSION
	.align		4
        /*0000*/ 	.byte	0x04, 0x37
        /*0002*/ 	.short	(.L_1468 - .L_1467)
.L_1467:
        /*0004*/ 	.word	0x00000082


	//----- nvinfo : EIATTR_KPARAM_INFO
	.align		4
.L_1468:
        /*0008*/ 	.byte	0x04, 0x17
        /*000a*/ 	.short	(.L_1470 - .L_1469)
.L_1469:
        /*000c*/ 	.word	0x00000000
        /*0010*/ 	.short	0x0000
        /*0012*/ 	.short	0x0000
        /*0014*/ 	.byte	0x00, 0xf0, 0x41, 0x07


	//----- nvinfo : EIATTR_SPARSE_MMA_MASK
	.align		4
.L_1470:
        /*0018*/ 	.byte	0x03, 0x50
        /*001a*/ 	.short	0x0000


	//----- nvinfo : EIATTR_MAXREG_COUNT
	.align		4
        /*001c*/ 	.byte	0x03, 0x1b
        /*001e*/ 	.short	0x00ff


	//----- nvinfo : EIATTR_NUM_BARRIERS
	.align		4
        /*0020*/ 	.byte	0x02, 0x4c
        /*0022*/ 	.byte	0x01
	.zero		1


	//----- nvinfo : EIATTR_MERCURY_ISA_VERSION
	.align		4
        /*0024*/ 	.byte	0x03, 0x5f
        /*0026*/ 	.short	0x0101


	//----- nvinfo : EIATTR_COOP_GROUP_MASK_REGIDS
	.align		4
        /*0028*/ 	.byte	0x04, 0x29
        /*002a*/ 	.short	(.L_1472 - .L_1471)


	//   ....[0]....
.L_1471:
        /*002c*/ 	.word	0xffffffff


	//   ....[1]....
        /*0030*/ 	.word	0xffffffff


	//   ....[2]....
        /*0034*/ 	.word	0xffffffff


	//   ....[3]....
        /*0038*/ 	.word	0xffffffff


	//   ....[4]....
        /*003c*/ 	.word	0xffffffff


	//   ....[5]....
        /*0040*/ 	.word	0xffffffff


	//   ....[6]....
        /*0044*/ 	.word	0xffffffff


	//   ....[7]....
        /*0048*/ 	.word	0xffffffff


	//   ....[8]....
        /*004c*/ 	.word	0xffffffff


	//   ....[9]....
        /*0050*/ 	.word	0xffffffff


	//   ....[10]....
        /*0054*/ 	.word	0xffffffff


	//   ....[11]....
        /*0058*/ 	.word	0xffffffff


	//   ....[12]....
        /*005c*/ 	.word	0x05000004


	//   ....[13]....
        /*0060*/ 	.word	0x05000004


	//   ....[14]....
        /*0064*/ 	.word	0x05000004


	//   ....[15]....
        /*0068*/ 	.word	0x05000004


	//----- nvinfo : EIATTR_COOP_GROUP_INSTR_OFFSETS
	.align		4
.L_1472:
        /*006c*/ 	.byte	0x04, 0x28
        /*006e*/ 	.short	(.L_1474 - .L_1473)


	//   ....[0]....
.L_1473:
        /*0070*/ 	.word	0x00017150


	//   ....[1]....
        /*0074*/ 	.word	0x00017170


	//   ....[2]....
        /*0078*/ 	.word	0x000171a0


	//   ....[3]....
        /*007c*/ 	.word	0x000171b0


	//   ....[4]....
        /*0080*/ 	.word	0x0001bc80


	//   ....[5]....
        /*0084*/ 	.word	0x0001bca0


	//   ....[6]....
        /*0088*/ 	.word	0x0001bcd0


	//   ....[7]....
        /*008c*/ 	.word	0x0001bce0


	//   ....[8]....
        /*0090*/ 	.word	0x0001dcc0


	//   ....[9]....
        /*0094*/ 	.word	0x0001dcd0


	//   ....[10]....
        /*0098*/ 	.word	0x0001dd00


	//   ....[11]....
        /*009c*/ 	.word	0x0001dd10


	//   ....[12]....
        /*00a0*/ 	.word	0x0001f000


	//   ....[13]....
        /*00a4*/ 	.word	0x0001f070


	//   ....[14]....
        /*00a8*/ 	.word	0x0001f0e0


	//   ....[15]....
        /*00ac*/ 	.word	0x0001f140


	//----- nvinfo : EIATTR_VRC_CTA_INIT_COUNT
	.align		4
.L_1474:
        /*00b0*/ 	.byte	0x02, 0x4a
	.zero		1
	.zero		1


	//----- nvinfo : EIATTR_EXIT_INSTR_OFFSETS
	.align		4
        /*00b4*/ 	.byte	0x04, 0x1c
        /*00b6*/ 	.short	(.L_1476 - .L_1475)


	//   ....[0]....
.L_1475:
        /*00b8*/ 	.word	0x000001f0


	//----- nvinfo : EIATTR_CRS_STACK_SIZE
	.align		4
.L_1476:
        /*00bc*/ 	.byte	0x04, 0x1e
        /*00be*/ 	.short	(.L_1478 - .L_1477)
.L_1477:
        /*00c0*/ 	.word	0x00000000


	//----- nvinfo : EIATTR_CBANK_PARAM_SIZE
	.align		4
.L_1478:
        /*00c4*/ 	.byte	0x03, 0x19
        /*00c6*/ 	.short	0x01d0


	//----- nvinfo : EIATTR_PARAM_CBANK
	.align		4
        /*00c8*/ 	.byte	0x04, 0x0a
        /*00ca*/ 	.short	(.L_1480 - .L_1479)
	.align		4
.L_1479:
        /*00cc*/ 	.word	index@(.nv.constant0._ZN5flash24flash_fwd_splitkv_kernelI23Flash_fwd_kernel_traitsILi128ELi64ELi128ELi4ELb0ELb0EN7cutlass6half_tE19Flash_kernel_traitsILi128ELi64ELi128ELi4ES3_EELb0ELb0ELb0ELb0ELb0ELb1ELb1ELb1EEEvNS_16Flash_fwd_paramsE)
        /*00d0*/ 	.short	0x0380
        /*00d2*/ 	.short	0x01d0


	//----- nvinfo : EIATTR_SW_WAR
	.align		4
.L_1480:
        /*00d4*/ 	.byte	0x04, 0x36
        /*00d6*/ 	.short	(.L_1482 - .L_1481)
.L_1481:
        /*00d8*/ 	.word	0x00000008
.L_1482:


//--------------------- .nv.info._ZN5flash24flash_fwd_splitkv_kernelI23Flash_fwd_kernel_traitsILi128ELi64ELi128ELi4ELb0ELb0EN7cutlass6half_tE19Flash_kernel_traitsILi128ELi64ELi128ELi4ES3_EELb0ELb1ELb0ELb0ELb0ELb0ELb0ELb0EEEvNS_16Flash_fwd_paramsE --------------------------
	.section	.nv.info._ZN5flash24flash_fwd_splitkv_kernelI23Flash_fwd_kernel_traitsILi128ELi64ELi128ELi4ELb0ELb0EN7cutlass6half_tE19Flash_kernel_traitsILi128ELi64ELi128ELi4ES3_EELb0ELb1ELb0ELb0ELb0ELb0ELb0ELb0EEEvNS_16Flash_fwd_paramsE,"",@"SHT_CUDA_INFO"
	.sectionflags	@""
	.align	4


	//----- nvinfo : EIATTR_CUDA_API_VERSION
	.align		4
        /*0000*/ 	.byte	0x04, 0x37
        /*0002*/ 	.short	(.L_1484 - .L_1483)
.L_1483:
        /*0004*/ 	.word	0x00000082


	//----- nvinfo : EIATTR_KPARAM_INFO
	.align		4
.L_1484:
        /*0008*/ 	.byte	0x04, 0x17
        /*000a*/ 	.short	(.L_1486 - .L_1485)
.L_1485:
        /*000c*/ 	.word	0x00000000
        /*0010*/ 	.short	0x0000
        /*0012*/ 	.short	0x0000
        /*0014*/ 	.byte	0x00, 0xf0, 0x41, 0x07


	//----- nvinfo : EIATTR_SPARSE_MMA_MASK
	.align		4
.L_1486:
        /*0018*/ 	.byte	0x03, 0x50
        /*001a*/ 	.short	0x0000


	//----- nvinfo : EIATTR_MAXREG_COUNT
	.align		4
        /*001c*/ 	.byte	0x03, 0x1b
        /*001e*/ 	.short	0x00ff


	//----- nvinfo : EIATTR_NUM_BARRIERS
	.align		4
        /*0020*/ 	.byte	0x02, 0x4c
        /*0022*/ 	.byte	0x01
	.zero		1


	//----- nvinfo : EIATTR_MERCURY_ISA_VERSION
	.align		4
        /*0024*/ 	.byte	0x03, 0x5f
        /*0026*/ 	.short	0x0101


	//----- nvinfo : EIATTR_COOP_GROUP_MASK_REGIDS
	.align		4
        /*0028*/ 	.byte	0x04, 0x29
        /*002a*/ 	.short	(.L_1488 - .L_1487)


	//   ....[0]....
.L_1487:
        /*002c*/ 	.word	0xffffffff


	//   ....[1]....
        /*0030*/ 	.word	0xffffffff


	//   ....[2]....
        /*0034*/ 	.word	0xffffffff


	//   ....[3]....
        /*0038*/ 	.word	0xffffffff


	//   ....[4]....
        /*003c*/ 	.word	0xffffffff


	//   ....[5]....
        /*0040*/ 	.word	0xffffffff


	//   ....[6]....
        /*0044*/ 	.word	0xffffffff


	//   ....[7]....
        /*0048*/ 	.word	0xffffffff


	//   ....[8]....
        /*004c*/ 	.word	0xffffffff


	//   ....[9]....
        /*0050*/ 	.word	0xffffffff


	//   ....[10]....
        /*0054*/ 	.word	0xffffffff


	//   ....[11]....
        /*0058*/ 	.word	0xffffffff


	//   ....[12]....
        /*005c*/ 	.word	0xffffffff


	//   ....[13]....
        /*0060*/ 	.word	0xffffffff


	//   ....[14]....
        /*0064*/ 	.word	0xffffffff


	//   ....[15]....
        /*0068*/ 	.word	0xffffffff


	//   ....[16]....
        /*006c*/ 	.word	0x05000004


	//   ....[17]....
        /*0070*/ 	.word	0x05000004


	//   ....[18]....
        /*0074*/ 	.word	0x05000004


	//   ....[19]....
        /*0078*/ 	.word	0x05000004


	//----- nvinfo : EIATTR_COOP_GROUP_INSTR_OFFSETS
	.align		4
.L_1488:
        /*007c*/ 	.byte	0x04, 0x28
        /*007e*/ 	.short	(.L_1490 - .L_1489)


	//   ....[0]....
.L_1489:
        /*0080*/ 	.word	0x00006a30


	//   ....[1]....
        /*0084*/ 	.word	0x00006a50


	//   ....[2]....
        /*0088*/ 	.word	0x00006b00


	//   ....[3]....
        /*008c*/ 	.word	0x00006b10


	//   ....[4]....
        /*0090*/ 	.word	0x0000be80


	//   ....[5]....
        /*0094*/ 	.word	0x0000be90


	//   ....[6]....
        /*0098*/ 	.word	0x0000bed0


	//   ....[7]....
        /*009c*/ 	.word	0x0000bee0


	//   ....[8]....
        /*00a0*/ 	.word	0x00011a70


	//   ....[9]....
        /*00a4*/ 	.word	0x00011a80


	//   ....[10]....
        /*00a8*/ 	.word	0x00011ad0


	//   ....[11]....
        /*00ac*/ 	.word	0x00011ae0


	//   ....[12]....
        /*00b0*/ 	.word	0x00013a30


	//   ....[13]....
        /*00b4*/ 	.word	0x00013a40


	//   ....[14]....
        /*00b8*/ 	.word	0x00013a70


	//   ....[15]....
        /*00bc*/ 	.word	0x00013a80


	//   ....[16]....
        /*00c0*/ 	.word	0x00014dc0


	//   ....[17]....
        /*00c4*/ 	.word	0x00014e30


	//   ....[18]....
        /*00c8*/ 	.word	0x00014e90


	//   ....[19]....
        /*00cc*/ 	.word	0x00014f00


	//----- nvinfo : EIATTR_VRC_CTA_INIT_COUNT
	.align		4
.L_1490:
        /*00d0*/ 	.byte	0x02, 0x4a
	.zero		1
	.zero		1


	//----- nvinfo : EIATTR_EXIT_INSTR_OFFSETS
	.align		4
        /*00d4*/ 	.byte	0x04, 0x1c
        /*00d6*/ 	.short	(.L_1492 - .L_1491)


	//   ....[0]....
.L_1491:
        /*00d8*/ 	.word	0x00000090


	//----- nvinfo : EIATTR_CRS_STACK_SIZE
	.align		4
.L_1492:
        /*00dc*/ 	.byte	0x04, 0x1e
        /*00de*/ 	.short	(.L_1494 - .L_1493)
.L_1493:
        /*00e0*/ 	.word	0x00000000


	//----- nvinfo : EIATTR_CBANK_PARAM_SIZE
	.align		4
.L_1494:
        /*00e4*/ 	.byte	0x03, 0x19
        /*00e6*/ 	.short	0x01d0


	//----- nvinfo : EIATTR_PARAM_CBANK
	.align		4
        /*00e8*/ 	.byte	0x04, 0x0a
        /*00ea*/ 	.short	(.L_1496 - .L_1495)
	.align		4
.L_1495:
        /*00ec*/ 	.word	index@(.nv.constant0._ZN5flash24flash_fwd_splitkv_kernelI23Flash_fwd_kernel_traitsILi128ELi64ELi128ELi4ELb0ELb0EN7cutlass6half_tE19Flash_kernel_traitsILi128ELi64ELi128ELi4ES3_EELb0ELb1ELb0ELb0ELb0ELb0ELb0ELb0EEEvNS_16Flash_fwd_paramsE)
        /*00f0*/ 	.short	0x0380
        /*00f2*/ 	.short	0x01d0


	//----- nvinfo : EIATTR_SW_WAR
	.align		4
.L_1496:
        /*00f4*/ 	.byte	0x04, 0x36
        /*00f6*/ 	.short	(.L_1498 - .L_1497)
.L_1497:
        /*00f8*/ 	.word	0x00000008
.L_1498:


//--------------------- .nv.info._ZN5flash24flash_fwd_splitkv_kernelI23Flash_fwd_kernel_traitsILi128ELi64ELi128ELi4ELb0ELb0EN7cutlass6half_tE19Flash_kernel_traitsILi128ELi64ELi128ELi4ES3_EELb0ELb1ELb0ELb0ELb0ELb1ELb0ELb0EEEvNS_16Flash_fwd_paramsE --------------------------
	.section	.nv.info._ZN5flash24flash_fwd_splitkv_kernelI23Flash_fwd_kernel_traitsILi128ELi64ELi128ELi4ELb0ELb0EN7cutlass6half_tE19Flash_kernel_traitsILi128ELi64ELi128ELi4ES3_EELb0ELb1ELb0ELb0ELb0ELb1ELb0ELb0EEEvNS_16Flash_fwd_paramsE,"",@"SHT_CUDA_INFO"
	.sectionflags	@""
	.align	4


	//----- nvinfo : EIATTR_CUDA_API_VERSION
	.align		4
        /*0000*/ 	.byte	0x04, 0x37
        /*0002*/ 	.short	(.L_1500 - .L_1499)
.L_1499:
        /*0004*/ 	.word	0x00000082


	//----- nvinfo : EIATTR_KPARAM_INFO
	.align		4
.L_1500:
        /*0008*/ 	.byte	0x04, 0x17
        /*000a*/ 	.short	(.L_1502 - .L_1501)
.L_1501:
        /*000c*/ 	.word	0x00000000
        /*0010*/ 	.short	0x0000
        /*0012*/ 	.short	0x0000
        /*0014*/ 	.byte	0x00, 0xf0, 0x41, 0x07


	//----- nvinfo : EIATTR_SPARSE_MMA_MASK
	.align		4
.L_1502:
        /*0018*/ 	.byte	0x03, 0x50
        /*001a*/ 	.short	0x0000


	//----- nvinfo : EIATTR_MAXREG_COUNT
	.align		4
        /*001c*/ 	.byte	0x03, 0x1b
        /*001e*/ 	.short	0x00ff


	//----- nvinfo : EIATTR_NUM_BARRIERS
	.align		4
        /*0020*/ 	.byte	0x02, 0x4c
        /*0022*/ 	.byte	0x01
	.zero		1


	//----- nvinfo : EIATTR_MERCURY_ISA_VERSION
	.align		4
        /*0024*/ 	.byte	0x03, 0x5f
        /*0026*/ 	.short	0x0101


	//----- nvinfo : EIATTR_COOP_GROUP_MASK_REGIDS
	.align		4
        /*0028*/ 	.byte	0x04, 0x29
        /*002a*/ 	.short	(.L_1504 - .L_1503)


	//   ....[0]....
.L_1503:
        /*002c*/ 	.word	0xffffffff


	//   ....[1]....
        /*0030*/ 	.word	0xffffffff


	//   ....[2]....
        /*0034*/ 	.word	0xffffffff


	//   ....[3]....
        /*0038*/ 	.word	0xffffffff


	//   ....[4]....
        /*003c*/ 	.word	0xffffffff


	//   ....[5]....
        /*0040*/ 	.word	0xffffffff


	//   ....[6]....
        /*0044*/ 	.word	0xffffffff


	//   ....[7]....
        /*0048*/ 	.word	0xffffffff


	//   ....[8]....
        /*004c*/ 	.word	0xffffffff


	//   ....[9]....
        /*0050*/ 	.word	0xffffffff


	//   ....[10]....
        /*0054*/ 	.word	0xffffffff


	//   ....[11]....
        /*0058*/ 	.word	0xffffffff


	//   ....[12]....
        /*005c*/ 	.word	0xffffffff


	//   ....[13]....
        /*0060*/ 	.word	0xffffffff


	//   ....[14]....
        /*0064*/ 	.word	0xffffffff


	//   ....[15]....
        /*0068*/ 	.word	0xffffffff


	//   ....[16]....
        /*006c*/ 	.word	0x05000004


	//   ....[17]....
        /*0070*/ 	.word	0x05000004


	//   ....[18]....
        /*0074*/ 	.word	0x05000004


	//   ....[19]....
        /*0078*/ 	.word	0x05000004


	//----- nvinfo : EIATTR_COOP_GROUP_INSTR_OFFSETS
	.align		4
.L_1504:
        /*007c*/ 	.byte	0x04, 0x28
        /*007e*/ 	.short	(.L_1506 - .L_1505)


	//   ....[0]....
.L_1505:
        /*0080*/ 	.word	0x00007240


	//   ....[1]....
        /*0084*/ 	.word	0x00007260


	//   ....[2]....
        /*0088*/ 	.word	0x000072f0


	//   ....[3]....
        /*008c*/ 	.word	0x00007300


	//   ....[4]....
        /*0090*/ 	.word	0x0000ce90


	//   ....[5]....
        /*0094*/ 	.word	0x0000cea0


	//   ....[6]....
        /*0098*/ 	.word	0x0000cee0


	//   ....[7]....
        /*009c*/ 	.word	0x0000cef0


	//   ....[8]....
        /*00a0*/ 	.word	0x000131d0


	//   ....[9]....
        /*00a4*/ 	.word	0x000131e0


	//   ....[10]....
        /*00a8*/ 	.word	0x000132c0


	//   ....[11]....
        /*00ac*/ 	.word	0x000132d0


	//   ....[12]....
        /*00b0*/ 	.word	0x00015220


	//   ....[13]....
        /*00b4*/ 	.word	0x00015230


	//   ....[14]....
        /*00b8*/ 	.word	0x00015260


	//   ....[15]....
        /*00bc*/ 	.word	0x00015270


	//   ....[16]....
        /*00c0*/ 	.word	0x000165b0


	//   ....[17]....
        /*00c4*/ 	.word	0x00016620


	//   ....[18]....
        /*00c8*/ 	.word	0x00016680


	//   ....[19]....
        /*00cc*/ 	.word	0x000166f0


	//----- nvinfo : EIATTR_VRC_CTA_INIT_COUNT
	.align		4
.L_1506:
        /*00d0*/ 	.byte	0x02, 0x4a
	.zero		1
	.zero		1


	//----- nvinfo : EIATTR_EXIT_INSTR_OFFSETS
	.align		4
        /*00d4*/ 	.byte	0x04, 0x1c
        /*00d6*/ 	.short	(.L_1508 - .L_1507)


	//   ....[0]....
.L_1507:
        /*00d8*/ 	.word	0x00000090


	//----- nvinfo : EIATTR_CRS_STACK_SIZE
	.align		4
.L_1508:
        /*00dc*/ 	.byte	0x04, 0x1e
        /*00de*/ 	.short	(.L_1510 - .L_1509)
.L_1509:
        /*00e0*/ 	.word	0x00000000


	//----- nvinfo : EIATTR_CBANK_PARAM_SIZE
	.align		4
.L_1510:
        /*00e4*/ 	.byte	0x03, 0x19
        /*00e6*/ 	.short	0x01d0


	//----- nvinfo : EIATTR_PARAM_CBANK
	.align		4
        /*00e8*/ 	.byte	0x04, 0x0a
        /*00ea*/ 	.short	(.L_1512 - .L_1511)
	.align		4
.L_1511:
        /*00ec*/ 	.word	index@(.nv.constant0._ZN5flash24flash_fwd_splitkv_kernelI23Flash_fwd_kernel_traitsILi128ELi64ELi128ELi4ELb0ELb0EN7cutlass6half_tE19Flash_kernel_traitsILi128ELi64ELi128ELi4ES3_EELb0ELb1ELb0ELb0ELb0ELb1ELb0ELb0EEEvNS_16Flash_fwd_paramsE)
        /*00f0*/ 	.short	0x0380
        /*00f2*/ 	.short	0x01d0


	//----- nvinfo : EIATTR_SW_WAR
	.align		4
.L_1512:
        /*00f4*/ 	.byte	0x04, 0x36
        /*00f6*/ 	.short	(.L_1514 - .L_1513)
.L_1513:
        /*00f8*/ 	.word	0x00000008
.L_1514:


//--------------------- .nv.info._ZN5flash24flash_fwd_splitkv_kernelI23Flash_fwd_kernel_traitsILi128ELi64ELi128ELi4ELb0ELb0EN7cutlass6half_tE19Flash_kernel_traitsILi128ELi64ELi128ELi4ES3_EELb0ELb1ELb0ELb0ELb0ELb0ELb0ELb1EEEvNS_16Flash_fwd_paramsE --------------------------
	.section	.nv.info._ZN5flash24flash_fwd_splitkv_kernelI23Flash_fwd_kernel_traitsILi128ELi64ELi128ELi4ELb0ELb0EN7cutlass6half_tE19Flash_kernel_traitsILi128ELi64ELi128ELi4ES3_EELb0ELb1ELb0ELb0ELb0ELb0ELb0ELb1EEEvNS_16Flash_fwd_paramsE,"",@"SHT_CUDA_INFO"
	.sectionflags	@""
	.align	4


	//----- nvinfo : EIATTR_CUDA_API_VERSION
	.align		4
        /*0000*/ 	.byte	0x04, 0x37
        /*0002*/ 	.short	(.L_1516 - .L_1515)
.L_1515:
        /*0004*/ 	.word	0x00000082


	//----- nvinfo : EIATTR_KPARAM_INFO
	.align		4
.L_1516:
        /*0008*/ 	.byte	0x04, 0x17
        /*000a*/ 	.short	(.L_1518 - .L_1517)
.L_1517:
        /*000c*/ 	.word	0x00000000
        /*0010*/ 	.short	0x0000
        /*0012*/ 	.short	0x0000
        /*0014*/ 	.byte	0x00, 0xf0, 0x41, 0x07


	//----- nvinfo : EIATTR_SPARSE_MMA_MASK
	.align		4
.L_1518:
        /*0018*/ 	.byte	0x03, 0x50
        /*001a*/ 	.short	0x0000


	//----- nvinfo : EIATTR_MAXREG_COUNT
	.align		4
        /*001c*/ 	.byte	0x03, 0x1b
        /*001e*/ 	.short	0x00ff


	//----- nvinfo : EIATTR_NUM_BARRIERS
	.align		4
        /*0020*/ 	.byte	0x02, 0x4c
        /*0022*/ 	.byte	0x01
	.zero		1


	//----- nvinfo : EIATTR_MERCURY_ISA_VERSION
	.align		4
        /*0024*/ 	.byte	0x03, 0x5f
        /*0026*/ 	.short	0x0101


	//----- nvinfo : EIATTR_COOP_GROUP_MASK_REGIDS
	.align		4
        /*0028*/ 	.byte	0x04, 0x29
        /*002a*/ 	.short	(.L_1520 - .L_1519)


	//   ....[0]....
.L_1519:
        /*002c*/ 	.word	0xffffffff


	//   ....[1]....
        /*0030*/ 	.word	0xffffffff


	//   ....[2]....
        /*0034*/ 	.word	0xffffffff


	//   ....[3]....
        /*0038*/ 	.word	0xffffffff


	//   ....[4]....
        /*003c*/ 	.word	0xffffffff


	//   ....[5]....
        /*0040*/ 	.word	0xffffffff


	//   ....[6]....
        /*0044*/ 	.word	0xffffffff


	//   ....[7]....
        /*0048*/ 	.word	0xffffffff


	//   ....[8]....
        /*004c*/ 	.word	0xffffffff


	//   ....[9]....
        /*0050*/ 	.word	0xffffffff


	//   ....[10]....
        /*0054*/ 	.word	0xffffffff


	//   ....[11]....
        /*0058*/ 	.word	0xffffffff


	//   ....[12]....
        /*005c*/ 	.word	0xffffffff


	//   ....[13]....
        /*0060*/ 	.word	0xffffffff


	//   ....[14]....
        /*0064*/ 	.word	0xffffffff


	//   ....[15]....
        /*0068*/ 	.word	0xffffffff


	//   ....[16]....
        /*006c*/ 	.word	0x05000002


	//   ....[17]....
        /*0070*/ 	.word	0x05000002


	//   ....[18]....
        /*0074*/ 	.word	0x05000002


	//   ....[19]....
        /*0078*/ 	.word	0x05000002


	//----- nvinfo : EIATTR_COOP_GROUP_INSTR_OFFSETS
	.align		4
.L_1520:
        /*007c*/ 	.byte	0x04, 0x28
        /*007e*/ 	.short	(.L_1522 - .L_1521)


	//   ....[0]....
.L_1521:
        /*0080*/ 	.word	0x00017280


	//   ....[1]....
        /*0084*/ 	.word	0x00017290


	//   ....[2]....
        /*0088*/ 	.word	0x000172c0


	//   ....[3]....
        /*008c*/ 	.word	0x000172d0


	//   ....[4]....
        /*0090*/ 	.word	0x0001c6f0


	//   ....[5]....
        /*0094*/ 	.word	0x0001c700


	//   ....[6]....
        /*0098*/ 	.word	0x0001c740


	//   ....[7]....
        /*009c*/ 	.word	0x0001c750


	//   ....[8]....
        /*00a0*/ 	.word	0x000224e0


	//   ....[9]....
        /*00a4*/ 	.word	0x000224f0


	//   ....[10]....
        /*00a8*/ 	.word	0x000225c0


	//   ....[11]....
        /*00ac*/ 	.word	0x000225d0


	//   ....[12]....
        /*00b0*/ 	.word	0x00024540


	//   ....[13]....
        /*00b4*/ 	.word	0x00024550


	//   ....[14]....
        /*00b8*/ 	.word	0x00024580


	//   ....[15]....
        /*00bc*/ 	.word	0x00024590


	//   ....[16]....
        /*00c0*/ 	.word	0x00025be0


	//   ....[17]....
        /*00c4*/ 	.word	0x00025c50


	//   ....[18]....
        /*00c8*/ 	.word	0x00025cb0


	//   ....[19]....
        /*00cc*/ 	.word	0x00025d20


	//----- nvinfo : EIATTR_VRC_CTA_INIT_COUNT
	.align		4
.L_1522:
        /*00d0*/ 	.byte	0x02, 0x4a
	.zero		1
	.zero		1


	//----- nvinfo : EIATTR_EXIT_INSTR_OFFSETS
	.align		4
        /*00d4*/ 	.byte	0x04, 0x1c
        /*00d6*/ 	.short	(.L_1524 - .L_1523)


	//   ....[0]....
.L_1523:
        /*00d8*/ 	.word	0x00000090


	//----- nvinfo : EIATTR_CRS_STACK_SIZE
	.align		4
.L_1524:
        /*00dc*/ 	.byte	0x04, 0x1e
        /*00de*/ 	.short	(.L_1526 - .L_1525)
.L_1525:
        /*00e0*/ 	.word	0x00000000


	//----- nvinfo : EIATTR_CBANK_PARAM_SIZE
	.align		4
.L_1526:
        /*00e4*/ 	.byte	0x03, 0x19
        /*00e6*/ 	.short	0x01d0


	//----- nvinfo : EIATTR_PARAM_CBANK
	.align		4
        /*00e8*/ 	.byte	0x04, 0x0a
        /*00ea*/ 	.short	(.L_1528 - .L_1527)
	.align		4
.L_1527:
        /*00ec*/ 	.word	index@(.nv.constant0._ZN5flash24flash_fwd_splitkv_kernelI23Flash_fwd_kernel_traitsILi128ELi64ELi128ELi4ELb0ELb0EN7cutlass6half_tE19Flash_kernel_traitsILi128ELi64ELi128ELi4ES3_EELb0ELb1ELb0ELb0ELb0ELb0ELb0ELb1EEEvNS_16Flash_fwd_paramsE)
        /*00f0*/ 	.short	0x0380
        /*00f2*/ 	.short	0x01d0


	//----- nvinfo : EIATTR_SW_WAR
	.align		4
.L_1528:
        /*00f4*/ 	.byte	0x04, 0x36
        /*00f6*/ 	.short	(.L_1530 - .L_1529)
.L_1529:
        /*00f8*/ 	.word	0x00000008
.L_1530:


//--------------------- .nv.info._ZN5flash24flash_fwd_splitkv_kernelI23Flash_fwd_kernel_traitsILi128ELi64ELi128ELi4ELb0ELb0EN7cutlass6half_tE19Flash_kernel_traitsILi128ELi64ELi128ELi4ES3_EELb0ELb1ELb0ELb0ELb0ELb1ELb0ELb1EEEvNS_16Flash_fwd_paramsE --------------------------
	.section	.nv.info._ZN5flash24flash_fwd_splitkv_kernelI23Flash_fwd_kernel_traitsILi128ELi64ELi128ELi4ELb0ELb0EN7cutlass6half_tE19Flash_kernel_traitsILi128ELi64ELi128ELi4ES3_EELb0ELb1ELb0ELb0ELb0ELb1ELb0ELb1EEEvNS_16Flash_fwd_paramsE,"",@"SHT_CUDA_INFO"
	.sectionflags	@""
	.align	4


	//----- nvinfo : EIATTR_CUDA_API_VERSION
	.align		4
        /*0000*/ 	.byte	0x04, 0x37
        /*0002*/ 	.short	(.L_1532 - .L_1531)
.L_1531:
        /*0004*/ 	.word	0x00000082


	//----- nvinfo : EIATTR_KPARAM_INFO
	.align		4
.L_1532:
        /*0008*/ 	.byte	0x04, 0x17
        /*000a*/ 	.short	(.L_1534 - .L_1533)
.L_1533:
        /*000c*/ 	.word	0x00000000
        /*0010*/ 	.short	0x0000
        /*0012*/ 	.short	0x0000
        /*0014*/ 	.byte	0x00, 0xf0, 0x41, 0x07


	//----- nvinfo : EIATTR_SPARSE_MMA_MASK
	.align		4
.L_1534:
        /*0018*/ 	.byte	0x03, 0x50
        /*001a*/ 	.short	0x0000


	//----- nvinfo : EIATTR_MAXREG_COUNT
	.align		4
        /*001c*/ 	.byte	0x03, 0x1b
        /*001e*/ 	.short	0x00ff


	//----- nvinfo : EIATTR_NUM_BARRIERS
	.align		4
        /*0020*/ 	.byte	0x02, 0x4c
        /*0022*/ 	.byte	0x01
	.zero		1


	//----- nvinfo : EIATTR_MERCURY_ISA_VERSION
	.align		4
        /*0024*/ 	.byte	0x03, 0x5f
        /*0026*/ 	.short	0x0101


	//----- nvinfo : EIATTR_COOP_GROUP_MASK_REGIDS
	.align		4
        /*0028*/ 	.byte	0x04, 0x29
        /*002a*/ 	.short	(.L_1536 - .L_1535)


	//   ....[0]....
.L_1535:
        /*002c*/ 	.word	0xffffffff


	//   ....[1]....
        /*0030*/ 	.word	0xffffffff


	//   ....[2]....
        /*0034*/ 	.word	0xffffffff


	//   ....[3]....
        /*0038*/ 	.word	0xffffffff


	//   ....[4]....
        /*003c*/ 	.word	0xffffffff


	//   ....[5]....
        /*0040*/ 	.word	0xffffffff


	//   ....[6]....
        /*0044*/ 	.word	0xffffffff


	//   ....[7]....
        /*0048*/ 	.word	0xffffffff


	//   ....[8]....
        /*004c*/ 	.word	0xffffffff


	//   ....[9]....
        /*0050*/ 	.word	0xffffffff


	//   ....[10]....
        /*0054*/ 	.word	0xffffffff


	//   ....[11]....
        /*0058*/ 	.word	0xffffffff


	//   ....[12]....
        /*005c*/ 	.word	0xffffffff


	//   ....[13]....
        /*0060*/ 	.word	0xffffffff


	//   ....[14]....
        /*0064*/ 	.word	0xffffffff


	//   ....[15]....
        /*0068*/ 	.word	0xffffffff


	//   ....[16]....
        /*006c*/ 	.word	0x05000002


	//   ....[17]....
        /*0070*/ 	.word	0x05000002


	//   ....[18]....
        /*0074*/ 	.word	0x05000002


	//   ....[19]....
        /*0078*/ 	.word	0x05000002


	//----- nvinfo : EIATTR_COOP_GROUP_INSTR_OFFSETS
	.align		4
.L_1536:
        /*007c*/ 	.byte	0x04, 0x28
        /*007e*/ 	.short	(.L_1538 - .L_1537)


	//   ....[0]....
.L_1537:
        /*0080*/ 	.word	0x00017a80


	//   ....[1]....
        /*0084*/ 	.word	0x00017a90


	//   ....[2]....
        /*0088*/ 	.word	0x00017ac0


	//   ....[3]....
        /*008c*/ 	.word	0x00017ad0


	//   ....[4]....
        /*0090*/ 	.word	0x0001d700


	//   ....[5]....
        /*0094*/ 	.word	0x0001d710


	//   ....[6]....
        /*0098*/ 	.word	0x0001d750


	//   ....[7]....
        /*009c*/ 	.word	0x0001d760


	//   ....[8]....
        /*00a0*/ 	.word	0x00023ce0


	//   ....[9]....
        /*00a4*/ 	.word	0x00023cf0


	//   ....[10]....
        /*00a8*/ 	.word	0x00023dc0


	//   ....[11]....
        /*00ac*/ 	.word	0x00023dd0


	//   ....[12]....
        /*00b0*/ 	.word	0x00025d40


	//   ....[13]....
        /*00b4*/ 	.word	0x00025d50


	//   ....[14]....
        /*00b8*/ 	.word	0x00025d80


	//   ....[15]....
        /*00bc*/ 	.word	0x00025d90


	//   ....[16]....
        /*00c0*/ 	.word	0x000273e0


	//   ....[17]....
        /*00c4*/ 	.word	0x00027450


	//   ....[18]....
        /*00c8*/ 	.word	0x000274b0


	//   ....[19]....
        /*00cc*/ 	.word	0x00027520


	//----- nvinfo : EIATTR_VRC_CTA_INIT_COUNT
	.align		4
.L_1538:
        /*00d0*/ 	.byte	0x02, 0x4a
	.zero		1
	.zero		1


	//----- nvinfo : EIATTR_EXIT_INSTR_OFFSETS
	.align		4
        /*00d4*/ 	.byte	0x04, 0x1c
        /*00d6*/ 	.short	(.L_1540 - .L_1539)


	//   ....[0]....
.L_1539:
        /*00d8*/ 	.word	0x00000090


	//----- nvinfo : EIATTR_CRS_STACK_SIZE
	.align		4
.L_1540:
        /*00dc*/ 	.byte	0x04, 0x1e
        /*00de*/ 	.short	(.L_1542 - .L_1541)
.L_1541:
        /*00e0*/ 	.word	0x00000000


	//----- nvinfo : EIATTR_CBANK_PARAM_SIZE
	.align		4
.L_1542:
        /*00e4*/ 	.byte	0x03, 0x19
        /*00e6*/ 	.short	0x01d0


	//----- nvinfo : EIATTR_PARAM_CBANK
	.align		4
        /*00e8*/ 	.byte	0x04, 0x0a
        /*00ea*/ 	.short	(.L_1544 - .L_1543)
	.align		4
.L_1543:
        /*00ec*/ 	.word	index@(.nv.constant0._ZN5flash24flash_fwd_splitkv_kernelI23Flash_fwd_kernel_traitsILi128ELi64ELi128ELi4ELb0ELb0EN7cutlass6half_tE19Flash_kernel_traitsILi128ELi64ELi128ELi4ES3_EELb0ELb1ELb0ELb0ELb0ELb1ELb0ELb1EEEvNS_16Flash_fwd_paramsE)
        /*00f0*/ 	.short	0x0380
        /*00f2*/ 	.short	0x01d0


	//----- nvinfo : EIATTR_SW_WAR
	.align		4
.L_1544:
        /*00f4*/ 	.byte	0x04, 0x36
        /*00f6*/ 	.short	(.L_1546 - .L_1545)
.L_1545:
        /*00f8*/ 	.word	0x00000008
.L_1546:


//--------------------- .nv.info._ZN5flash24flash_fwd_splitkv_kernelI23Flash_fwd_kernel_traitsILi128ELi64ELi128ELi4ELb0ELb0EN7cutlass6half_tE19Flash_kernel_traitsILi128ELi64ELi128ELi4ES3_EELb0ELb1ELb0ELb0ELb0ELb0ELb1ELb0EEEvNS_16Flash_fwd_paramsE --------------------------
	.section	.nv.info._ZN5flash24flash_fwd_splitkv_kernelI23Flash_fwd_kernel_traitsILi128ELi64ELi128ELi4ELb0ELb0EN7cutlass6half_tE19Flash_kernel_traitsILi128ELi64ELi128ELi4ES3_EELb0ELb1ELb0ELb0ELb0ELb0ELb1ELb0EEEvNS_16Flash_fwd_paramsE,"",@"SHT_CUDA_INFO"
	.sectionflags	@""
	.align	4


	//----- nvinfo : EIATTR_CUDA_API_VERSION
	.align		4
        /*0000*/ 	.byte	0x04, 0x37
        /*0002*/ 	.short	(.L_1548 - .L_1547)
.L_1547:
        /*0004*/ 	.word	0x00000082


	//----- nvinfo : EIATTR_KPARAM_INFO
	.align		4
.L_1548:
        /*0008*/ 	.byte	0x04, 0x17
        /*000a*/ 	.short	(.L_1550 - .L_1549)
.L_1549:
        /*000c*/ 	.word	0x00000000
        /*0010*/ 	.short	0x0000
        /*0012*/ 	.short	0x0000
        /*0014*/ 	.byte	0x00, 0xf0, 0x41, 0x07


	//----- nvinfo : EIATTR_SPARSE_MMA_MASK
	.align		4
.L_1550:
        /*0018*/ 	.byte	0x03, 0x50
        /*001a*/ 	.short	0x0000


	//----- nvinfo : EIATTR_MAXREG_COUNT
	.align		4
        /*001c*/ 	.byte	0x03, 0x1b
        /*001e*/ 	.short	0x00ff


	//----- nvinfo : EIATTR_NUM_BARRIERS
	.align		4
        /*0020*/ 	.byte	0x02, 0x4c
        /*0022*/ 	.byte	0x01
	.zero		1


	//----- nvinfo : EIATTR_MERCURY_ISA_VERSION
	.align		4
        /*0024*/ 	.byte	0x03, 0x5f
        /*0026*/ 	.short	0x0101


	//----- nvinfo : EIATTR_COOP_GROUP_MASK_REGIDS
	.align		4
        /*0028*/ 	.byte	0x04, 0x29
        /*002a*/ 	.short	(.L_1552 - .L_1551)


	//   ....[0]....
.L_1551:
        /*002c*/ 	.word	0xffffffff


	//   ....[1]....
        /*0030*/ 	.word	0xffffffff


	//   ....[2]....
        /*0034*/ 	.word	0xffffffff


	//   ....[3]....
        /*0038*/ 	.word	0xffffffff


	//   ....[4]....
        /*003c*/ 	.word	0xffffffff


	//   ....[5]....
        /*0040*/ 	.word	0xffffffff


	//   ....[6]....
        /*0044*/ 	.word	0xffffffff


	//   ....[7]....
        /*0048*/ 	.word	0xffffffff


	//   ....[8]....
        /*004c*/ 	.word	0xffffffff


	//   ....[9]....
        /*0050*/ 	.word	0xffffffff


	//   ....[10]....
        /*0054*/ 	.word	0xffffffff


	//   ....[11]....
        /*0058*/ 	.word	0xffffffff


	//   ....[12]....
        /*005c*/ 	.word	0xffffffff


	//   ....[13]....
        /*0060*/ 	.word	0xffffffff


	//   ....[14]....
        /*0064*/ 	.word	0xffffffff


	//   ....[15]....
        /*0068*/ 	.word	0xffffffff


	//   ....[16]....
        /*006c*/ 	.word	0x05000008


	//   ....[17]....
        /*0070*/ 	.word	0x05000008


	//   ....[18]....
        /*0074*/ 	.word	0x05000008


	//   ....[19]....
        /*0078*/ 	.word	0x05000008


	//----- nvinfo : EIATTR_COOP_GROUP_INSTR_OFFSETS
	.align		4
.L_1552:
        /*007c*/ 	.byte	0x04, 0x28
        /*007e*/ 	.short	(.L_1554 - .L_1553)


	//   ....[0]....
.L_1553:
        /*0080*/ 	.word	0x00006ea0


	//   ....[1]....
        /*0084*/ 	.word	0x00006ec0


	//   ....[2]....
        /*0088*/ 	.word	0x00006ee0


	//   ....[3]....
        /*008c*/ 	.word	0x00006f00


	//   ....[4]....
        /*0090*/ 	.word	0x0000c250


	//   ....[5]....
        /*0094*/ 	.word	0x0000c310


	//   ....[6]....
        /*0098*/ 	.word	0x0000c340


	//   ....[7]....
        /*009c*/ 	.word	0x0000c370


	//   ....[8]....
        /*00a0*/ 	.word	0x00011ed0


	//   ....[9]....
        /*00a4*/ 	.word	0x00011ee0


	//   ....[10]....
        /*00a8*/ 	.word	0x00011f30


	//   ....[11]....
        /*00ac*/ 	.word	0x00011f40


	//   ....[12]....
        /*00b0*/ 	.word	0x00013ea0


	//   ....[13]....
        /*00b4*/ 	.word	0x00013eb0


	//   ....[14]....
        /*00b8*/ 	.word	0x00013ee0


	//   ....[15]....
        /*00bc*/ 	.word	0x00013ef0


	//   ....[16]....
        /*00c0*/ 	.word	0x000151b0


	//   ....[17]....
        /*00c4*/ 	.word	0x00015220


	//   ....[18]....
        /*00c8*/ 	.word	0x00015280


	//   ....[19]....
        /*00cc*/ 	.word	0x000152f0


	//----- nvinfo : EIATTR_VRC_CTA_INIT_COUNT
	.align		4
.L_1554:
        /*00d0*/ 	.byte	0x02, 0x4a
	.zero		1
	.zero		1


	//----- nvinfo : EIATTR_EXIT_INSTR_OFFSETS
	.align		4
        /*00d4*/ 	.byte	0x04, 0x1c
        /*00d6*/ 	.short	(.L_1556 - .L_1555)


	//   ....[0]....
.L_1555:
        /*00d8*/ 	.word	0x000001f0


	//----- nvinfo : EIATTR_CRS_STACK_SIZE
	.align		4
.L_1556:
        /*00dc*/ 	.byte	0x04, 0x1e
        /*00de*/ 	.short	(.L_1558 - .L_1557)
.L_1557:
        /*00e0*/ 	.word	0x00000000


	//----- nvinfo : EIATTR_CBANK_PARAM_SIZE
	.align		4
.L_1558:
        /*00e4*/ 	.byte	0x03, 0x19
        /*00e6*/ 	.short	0x01d0


	//----- nvinfo : EIATTR_PARAM_CBANK
	.align		4
        /*00e8*/ 	.byte	0x04, 0x0a
        /*00ea*/ 	.short	(.L_1560 - .L_1559)
	.align		4
.L_1559:
        /*00ec*/ 	.word	index@(.nv.constant0._ZN5flash24flash_fwd_splitkv_kernelI23Flash_fwd_kernel_traitsILi128ELi64ELi128ELi4ELb0ELb0EN7cutlass6half_tE19Flash_kernel_traitsILi128ELi64ELi128ELi4ES3_EELb0ELb1ELb0ELb0ELb0ELb0ELb1ELb0EEEvNS_16Flash_fwd_paramsE)
        /*00f0*/ 	.short	0x0380
        /*00f2*/ 	.short	0x01d0


	//----- nvinfo : EIATTR_SW_WAR
	.align		4
.L_1560:
        /*00f4*/ 	.byte	0x04, 0x36
        /*00f6*/ 	.short	(.L_1562 - .L_1561)
.L_1561:
        /*00f8*/ 	.word	0x00000008
.L_1562:


//--------------------- .nv.info._ZN5flash24flash_fwd_splitkv_kernelI23Flash_fwd_kernel_traitsILi128ELi64ELi128ELi4ELb0ELb0EN7cutlass6half_tE19Flash_kernel_traitsILi128ELi64ELi128ELi4ES3_EELb0ELb1ELb0ELb0ELb0ELb1ELb1ELb0EEEvNS_16Flash_fwd_paramsE --------------------------
	.section	.nv.info._ZN5flash24flash_fwd_splitkv_kernelI23Flash_fwd_kernel_traitsILi128ELi64ELi128ELi4ELb0ELb0EN7cutlass6half_tE19Flash_kernel_traitsILi128ELi64ELi128ELi4ES3_EELb0ELb1ELb0ELb0ELb0ELb1ELb1ELb0EEEvNS_16Flash_fwd_paramsE,"",@"SHT_CUDA_INFO"
	.sectionflags	@""
	.align	4


	//----- nvinfo : EIATTR_CUDA_API_VERSION
	.align		4
        /*0000*/ 	.byte	0x04, 0x37
        /*0002*/ 	.short	(.L_1564 - .L_1563)
.L_1563:
        /*0004*/ 	.word	0x00000082


	//----- nvinfo : EIATTR_KPARAM_INFO
	.align		4
.L_1564:
        /*0008*/ 	.byte	0x04, 0x17
        /*000a*/ 	.short	(.L_1566 - .L_1565)
.L_1565:
        /*000c*/ 	.word	0x00000000
        /*0010*/ 	.short	0x0000
        /*0012*/ 	.short	0x0000
        /*0014*/ 	.byte	0x00, 0xf0, 0x41, 0x07


	//----- nvinfo : EIATTR_SPARSE_MMA_MASK
	.align		4
.L_1566:
        /*0018*/ 	.byte	0x03, 0x50
        /*001a*/ 	.short	0x0000


	//----- nvinfo : EIATTR_MAXREG_COUNT
	.align		4
        /*001c*/ 	.byte	0x03, 0x1b
        /*001e*/ 	.short	0x00ff


	//----- nvinfo : EIATTR_NUM_BARRIERS
	.align		4
        /*0020*/ 	.byte	0x02, 0x4c
        /*0022*/ 	.byte	0x01
	.zero		1


	//----- nvinfo : EIATTR_MERCURY_ISA_VERSION
	.align		4
        /*0024*/ 	.byte	0x03, 0x5f
        /*0026*/ 	.short	0x0101


	//----- nvinfo : EIATTR_COOP_GROUP_MASK_REGIDS
	.align		4
        /*0028*/ 	.byte	0x04, 0x29
        /*002a*/ 	.short	(.L_1568 - .L_1567)


	//   ....[0]....
.L_1567:
        /*002c*/ 	.word	0xffffffff


	//   ....[1]....
        /*0030*/ 	.word	0xffffffff


	//   ....[2]....
        /*0034*/ 	.word	0xffffffff


	//   ....[3]....
        /*0038*/ 	.word	0xffffffff


	//   ....[4]....
        /*003c*/ 	.word	0xffffffff


	//   ....[5]....
        /*0040*/ 	.word	0xffffffff


	//   ....[6]....
        /*0044*/ 	.word	0xffffffff


	//   ....[7]....
        /*0048*/ 	.word	0xffffffff


	//   ....[8]....
        /*004c*/ 	.word	0xffffffff


	//   ....[9]....
        /*0050*/ 	.word	0xffffffff


	//   ....[10]....
        /*0054*/ 	.word	0xffffffff


	//   ....[11]....
        /*0058*/ 	.word	0xffffffff


	//   ....[12]....
        /*005c*/ 	.word	0xffffffff


	//   ....[13]....
        /*0060*/ 	.word	0xffffffff


	//   ....[14]....
        /*0064*/ 	.word	0xffffffff


	//   ....[15]....
        /*0068*/ 	.word	0xffffffff


	//   ....[16]....
        /*006c*/ 	.word	0x05000008


	//   ....[17]....
        /*0070*/ 	.word	0x05000008


	//   ....[18]....
        /*0074*/ 	.word	0x05000008


	//   ....[19]....
        /*0078*/ 	.word	0x05000008


	//----- nvinfo : EIATTR_COOP_GROUP_INSTR_OFFSETS
	.align		4
.L_1568:
        /*007c*/ 	.byte	0x04, 0x28
        /*007e*/ 	.short	(.L_1570 - .L_1569)


	//   ....[0]....
.L_1569:
        /*0080*/ 	.word	0x00007690


	//   ....[1]....
        /*0084*/ 	.word	0x000076b0


	//   ....[2]....
        /*0088*/ 	.word	0x000076d0


	//   ....[3]....
        /*008c*/ 	.word	0x000076f0


	//   ....[4]....
        /*0090*/ 	.word	0x0000d300


	//   ....[5]....
        /*0094*/ 	.word	0x0000d310


	//   ....[6]....
        /*0098*/ 	.word	0x0000d360


	//   ....[7]....
        /*009c*/ 	.word	0x0000d370


	//   ....[8]....
        /*00a0*/ 	.word	0x00013640


	//   ....[9]....
        /*00a4*/ 	.word	0x00013650


	//   ....[10]....
        /*00a8*/ 	.word	0x00013730


	//   ....[11]....
        /*00ac*/ 	.word	0x00013740


	//   ....[12]....
        /*00b0*/ 	.word	0x000156a0


	//   ....[13]....
        /*00b4*/ 	.word	0x000156b0


	//   ....[14]....
        /*00b8*/ 	.word	0x000156e0


	//   ....[15]....
        /*00bc*/ 	.word	0x000156f0


	//   ....[16]....
        /*00c0*/ 	.word	0x000169b0


	//   ....[17]....
        /*00c4*/ 	.word	0x00016a20


	//   ....[18]....
        /*00c8*/ 	.word	0x00016a80


	//   ....[19]....
        /*00cc*/ 	.word	0x00016af0


	//----- nvinfo : EIATTR_VRC_CTA_INIT_COUNT
	.align		4
.L_1570:
        /*00d0*/ 	.byte	0x02, 0x4a
	.zero		1
	.zero		1


	//----- nvinfo : EIATTR_EXIT_INSTR_OFFSETS
	.align		4
        /*00d4*/ 	.byte	0x04, 0x1c
        /*00d6*/ 	.short	(.L_1572 - .L_1571)


	//   ....[0]....
.L_1571:
        /*00d8*/ 	.word	0x000001f0


	//----- nvinfo : EIATTR_CRS_STACK_SIZE
	.align		4
.L_1572:
        /*00dc*/ 	.byte	0x04, 0x1e
        /*00de*/ 	.short	(.L_1574 - .L_1573)
.L_1573:
        /*00e0*/ 	.word	0x00000000


	//----- nvinfo : EIATTR_CBANK_PARAM_SIZE
	.align		4
.L_1574:
        /*00e4*/ 	.byte	0x03, 0x19
        /*00e6*/ 	.short	0x01d0


	//----- nvinfo : EIATTR_PARAM_CBANK
	.align		4
        /*00e8*/ 	.byte	0x04, 0x0a
        /*00ea*/ 	.short	(.L_1576 - .L_1575)
	.align		4
.L_1575:
        /*00ec*/ 	.word	index@(.nv.constant0._ZN5flash24flash_fwd_splitkv_kernelI23Flash_fwd_kernel_traitsILi128ELi64ELi128ELi4ELb0ELb0EN7cutlass6half_tE19Flash_kernel_traitsILi128ELi64ELi128ELi4ES3_EELb0ELb1ELb0ELb0ELb0ELb1ELb1ELb0EEEvNS_16Flash_fwd_paramsE)
        /*00f0*/ 	.short	0x0380
        /*00f2*/ 	.short	0x01d0


	//----- nvinfo : EIATTR_SW_WAR
	.align		4
.L_1576:
        /*00f4*/ 	.byte	0x04, 0x36
        /*00f6*/ 	.short	(.L_1578 - .L_1577)
.L_1577:
        /*00f8*/ 	.word	0x00000008
.L_1578:


//--------------------- .nv.info._ZN5flash24flash_fwd_splitkv_kernelI23Flash_fwd_kernel_traitsILi128ELi64ELi128ELi4ELb0ELb0EN7cutlass6half_tE19Flash_kernel_traitsILi128ELi64ELi128ELi4ES3_EELb0ELb1ELb0ELb0ELb0ELb0ELb1ELb1EEEvNS_16Flash_fwd_paramsE --------------------------
	.section	.nv.info._ZN5flash24flash_fwd_splitkv_kernelI23Flash_fwd_kernel_traitsILi128ELi64ELi128ELi4ELb0ELb0EN7cutlass6half_tE19Flash_kernel_traitsILi128ELi64ELi128ELi4ES3_EELb0ELb1ELb0ELb0ELb0ELb0ELb1ELb1EEEvNS_16Flash_fwd_paramsE,"",@"SHT_CUDA_INFO"
	.sectionflags	@""
	.align	4


	//----- nvinfo : EIATTR_CUDA_API_VERSION
	.align		4
        /*0000*/ 	.byte	0x04, 0x37
        /*0002*/ 	.short	(.L_1580 - .L_1579)
.L_1579:
        /*0004*/ 	.word	0x00000082


	//----- nvinfo : EIATTR_KPARAM_INFO
	.align		4
.L_1580:
        /*0008*/ 	.byte	0x04, 0x17
        /*000a*/ 	.short	(.L_1582 - .L_1581)
.L_1581:
        /*000c*/ 	.word	0x00000000
        /*0010*/ 	.short	0x0000
        /*0012*/ 	.short	0x0000
        /*0014*/ 	.byte	0x00, 0xf0, 0x41, 0x07


	//----- nvinfo : EIATTR_SPARSE_MMA_MASK
	.align		4
.L_1582:
        /*0018*/ 	.byte	0x03, 0x50
        /*001a*/ 	.short	0x0000


	//----- nvinfo : EIATTR_MAXREG_COUNT
	.align		4
        /*001c*/ 	.byte	0x03, 0x1b
        /*001e*/ 	.short	0x00ff


	//----- nvinfo : EIATTR_NUM_BARRIERS
	.align		4
        /*0020*/ 	.byte	0x02, 0x4c
        /*0022*/ 	.byte	0x01
	.zero		1


	//----- nvinfo : EIATTR_MERCURY_ISA_VERSION
	.align		4
        /*0024*/ 	.byte	0x03, 0x5f
        /*0026*/ 	.short	0x0101


	//----- nvinfo : EIATTR_COOP_GROUP_MASK_REGIDS
	.align		4
        /*0028*/ 	.byte	0x04, 0x29
        /*002a*/ 	.short	(.L_1584 - .L_1583)


	//   ....[0]....
.L_1583:
        /*002c*/ 	.word	0xffffffff


	//   ....[1]....
        /*0030*/ 	.word	0xffffffff


	//   ....[2]....
        /*0034*/ 	.word	0xffffffff


	//   ....[3]....
        /*0038*/ 	.word	0xffffffff


	//   ....[4]....
        /*003c*/ 	.word	0xffffffff


	//   ....[5]....
        /*0040*/ 	.word	0xffffffff


	//   ....[6]....
        /*0044*/ 	.word	0xffffffff


	//   ....[7]....
        /*0048*/ 	.word	0xffffffff


	//   ....[8]....
        /*004c*/ 	.word	0xffffffff


	//   ....[9]....
        /*0050*/ 	.word	0xffffffff


	//   ....[10]....
        /*0054*/ 	.word	0xffffffff


	//   ....[11]....
        /*0058*/ 	.word	0xffffffff


	//   ....[12]....
        /*005c*/ 	.word	0xffffffff


	//   ....[13]....
        /*0060*/ 	.word	0xffffffff


	//   ....[14]....
        /*0064*/ 	.word	0xffffffff


	//   ....[15]....
        /*0068*/ 	.word	0xffffffff


	//   ....[16]....
        /*006c*/ 	.word	0x05000006


	//   ....[17]....
        /*0070*/ 	.word	0x05000006


	//   ....[18]....
        /*0074*/ 	.word	0x05000006


	//   ....[19]....
        /*0078*/ 	.word	0x05000006


	//----- nvinfo : EIATTR_COOP_GROUP_INSTR_OFFSETS
	.align		4
.L_1584:
        /*007c*/ 	.byte	0x04, 0x28
        /*007e*/ 	.short	(.L_1586 - .L_1585)


	//   ....[0]....
.L_1585:
        /*0080*/ 	.word	0x00017720


	//   ....[1]....
        /*0084*/ 	.word	0x000178b0


	//   ....[2]....
        /*0088*/ 	.word	0x000178c0


	//   ....[3]....
        /*008c*/ 	.word	0x000178e0


	//   ....[4]....
        /*0090*/ 	.word	0x0001cd00


	//   ....[5]....
        /*0094*/ 	.word	0x0001cd10


	//   ....[6]....
        /*0098*/ 	.word	0x0001cd50


	//   ....[7]....
        /*009c*/ 	.word	0x0001cd60


	//   ....[8]....
        /*00a0*/ 	.word	0x00022850


	//   ....[9]....
        /*00a4*/ 	.word	0x00022860


	//   ....[10]....
        /*00a8*/ 	.word	0x00022930


	//   ....[11]....
        /*00ac*/ 	.word	0x00022940


	//   ....[12]....
        /*00b0*/ 	.word	0x00024890


	//   ....[13]....
        /*00b4*/ 	.word	0x000248a0


	//   ....[14]....
        /*00b8*/ 	.word	0x000248d0


	//   ....[15]....
        /*00bc*/ 	.word	0x000248e0


	//   ....[16]....
        /*00c0*/ 	.word	0x00025bb0


	//   ....[17]....
        /*00c4*/ 	.word	0x00025c20


	//   ....[18]....
        /*00c8*/ 	.word	0x00025c90


	//   ....[19]....
        /*00cc*/ 	.word	0x00025cf0


	//----- nvinfo : EIATTR_VRC_CTA_INIT_COUNT
	.align		4
.L_1586:
        /*00d0*/ 	.byte	0x02, 0x4a
	.zero		1
	.zero		1


	//----- nvinfo : EIATTR_EXIT_INSTR_OFFSETS
	.align		4
        /*00d4*/ 	.byte	0x04, 0x1c
        /*00d6*/ 	.short	(.L_1588 - .L_1587)


	//   ....[0]....
.L_1587:
        /*00d8*/ 	.word	0x000001f0


	//----- nvinfo : EIATTR_CRS_STACK_SIZE
	.align		4
.L_1588:
        /*00dc*/ 	.byte	0x04, 0x1e
        /*00de*/ 	.short	(.L_1590 - .L_1589)
.L_1589:
        /*00e0*/ 	.word	0x00000000


	//----- nvinfo : EIATTR_CBANK_PARAM_SIZE
	.align		4
.L_1590:
        /*00e4*/ 	.byte	0x03, 0x19
        /*00e6*/ 	.short	0x01d0


	//----- nvinfo : EIATTR_PARAM_CBANK
	.align		4
        /*00e8*/ 	.byte	0x04, 0x0a
        /*00ea*/ 	.short	(.L_1592 - .L_1591)
	.align		4
.L_1591:
        /*00ec*/ 	.word	index@(.nv.constant0._ZN5flash24flash_fwd_splitkv_kernelI23Flash_fwd_kernel_traitsILi128ELi64ELi128ELi4ELb0ELb0EN7cutlass6half_tE19Flash_kernel_traitsILi128ELi64ELi128ELi4ES3_EELb0ELb1ELb0ELb0ELb0ELb0ELb1ELb1EEEvNS_16Flash_fwd_paramsE)
        /*00f0*/ 	.short	0x0380
        /*00f2*/ 	.short	0x01d0


	//----- nvinfo : EIATTR_SW_WAR
	.align		4
.L_1592:
        /*00f4*/ 	.byte	0x04, 0x36
        /*00f6*/ 	.short	(.L_1594 - .L_1593)
.L_1593:
        /*00f8*/ 	.word	0x00000008
.L_1594:


//--------------------- .nv.info._ZN5flash24flash_fwd_splitkv_kernelI23Flash_fwd_kernel_traitsILi128ELi64ELi128ELi4ELb0ELb0EN7cutlass6half_tE19Flash_kernel_traitsILi128ELi64ELi128ELi4ES3_EELb0ELb1ELb0ELb0ELb0ELb1ELb1ELb1EEEvNS_16Flash_fwd_paramsE --------------------------
	.section	.nv.info._ZN5flash24flash_fwd_splitkv_kernelI23Flash_fwd_kernel_traitsILi128ELi64ELi128ELi4ELb0ELb0EN7cutlass6half_tE19Flash_kernel_traitsILi128ELi64ELi128ELi4ES3_EELb0ELb1ELb0ELb0ELb0ELb1ELb1ELb1EEEvNS_16Flash_fwd_paramsE,"",@"SHT_CUDA_INFO"
	.sectionflags	@""
	.align	4


	//----- nvinfo : EIATTR_CUDA_API_VERSION
	.align		4
        /*0000*/ 	.byte	0x04, 0x37
        /*0002*/ 	.short	(.L_1596 - .L_1595)
.L_1595:
        /*0004*/ 	.word	0x00000082


	//----- nvinfo : EIATTR_KPARAM_INFO
	.align		4
.L_1596:
        /*0008*/ 	.byte	0x04, 0x17
        /*000a*/ 	.short	(.L_1598 - .L_1597)
.L_1597:
        /*000c*/ 	.word	0x00000000
        /*0010*/ 	.short	0x0000
        /*0012*/ 	.short	0x0000
        /*0014*/ 	.byte	0x00, 0xf0, 0x41, 0x07


	//----- nvinfo : EIATTR_SPARSE_MMA_MASK
	.align		4
.L_1598:
        /*0018*/ 	.byte	0x03, 0x50
        /*001a*/ 	.short	0x0000


	//----- nvinfo : EIATTR_MAXREG_COUNT
	.align		4
        /*001c*/ 	.byte	0x03, 0x1b
        /*001e*/ 	.short	0x00ff


	//----- nvinfo : EIATTR_NUM_BARRIERS
	.align		4
        /*0020*/ 	.byte	0x02, 0x4c
        /*0022*/ 	.byte	0x01
	.zero		1


	//----- nvinfo : EIATTR_MERCURY_ISA_VERSION
	.align		4
        /*0024*/ 	.byte	0x03, 0x5f
        /*0026*/ 	.short	0x0101


	//----- nvinfo : EIATTR_COOP_GROUP_MASK_REGIDS
	.align		4
        /*0028*/ 	.byte	0x04, 0x29
        /*002a*/ 	.short	(.L_1600 - .L_1599)


	//   ....[0]....
.L_1599:
        /*002c*/ 	.word	0xffffffff


	//   ....[1]....
        /*0030*/ 	.word	0xffffffff


	//   ....[2]....
        /*0034*/ 	.word	0xffffffff


	//   ....[3]....
        /*0038*/ 	.word	0xffffffff


	//   ....[4]....
        /*003c*/ 	.word	0xffffffff


	//   ....[5]....
        /*0040*/ 	.word	0xffffffff


	//   ....[6]....
        /*0044*/ 	.word	0xffffffff


	//   ....[7]....
        /*0048*/ 	.word	0xffffffff


	//   ....[8]....
        /*004c*/ 	.word	0xffffffff


	//   ....[9]....
        /*0050*/ 	.word	0xffffffff


	//   ....[10]....
        /*0054*/ 	.word	0xffffffff


	//   ....[11]....
        /*0058*/ 	.word	0xffffffff


	//   ....[12]....
        /*005c*/ 	.word	0xffffffff


	//   ....[13]....
        /*0060*/ 	.word	0xffffffff


	//   ....[14]....
        /*0064*/ 	.word	0xffffffff


	//   ....[15]....
        /*0068*/ 	.word	0xffffffff


	//   ....[16]....
        /*006c*/ 	.word	0x05000006


	//   ....[17]....
        /*0070*/ 	.word	0x05000006


	//   ....[18]....
        /*0074*/ 	.word	0x05000006


	//   ....[19]....
        /*0078*/ 	.word	0x05000006


	//----- nvinfo : EIATTR_COOP_GROUP_INSTR_OFFSETS
	.align		4
.L_1600:
        /*007c*/ 	.byte	0x04, 0x28
        /*007e*/ 	.short	(.L_1602 - .L_1601)


	//   ....[0]....
.L_1601:
        /*0080*/ 	.word	0x00017ee0


	//   ....[1]....
        /*0084*/ 	.word	0x000180b0


	//   ....[2]....
        /*0088*/ 	.word	0x000180c0


	//   ....[3]....
        /*008c*/ 	.word	0x000180e0


	//   ....[4]....
        /*0090*/ 	.word	0x0001dc40


	//   ....[5]....
        /*0094*/ 	.word	0x0001dd20


	//   ....[6]....
        /*0098*/ 	.word	0x0001dd40


	//   ....[7]....
        /*009c*/ 	.word	0x0001dd70


	//   ....[8]....
        /*00a0*/ 	.word	0x00024050


	//   ....[9]....
        /*00a4*/ 	.word	0x00024060


	//   ....[10]....
        /*00a8*/ 	.word	0x00024120


	//   ....[11]....
        /*00ac*/ 	.word	0x00024130


	//   ....[12]....
        /*00b0*/ 	.word	0x00026090


	//   ....[13]....
        /*00b4*/ 	.word	0x000260a0


	//   ....[14]....
        /*00b8*/ 	.word	0x000260d0


	//   ....[15]....
        /*00bc*/ 	.word	0x000260e0


	//   ....[16]....
        /*00c0*/ 	.word	0x000273b0


	//   ....[17]....
        /*00c4*/ 	.word	0x00027420


	//   ....[18]....
        /*00c8*/ 	.word	0x00027490


	//   ....[19]....
        /*00cc*/ 	.word	0x000274f0


	//----- nvinfo : EIATTR_VRC_CTA_INIT_COUNT
	.align		4
.L_1602:
        /*00d0*/ 	.byte	0x02, 0x4a
	.zero		1
	.zero		1


	//----- nvinfo : EIATTR_EXIT_INSTR_OFFSETS
	.align		4
        /*00d4*/ 	.byte	0x04, 0x1c
        /*00d6*/ 	.short	(.L_1604 - .L_1603)


	//   ....[0]....
.L_1603:
        /*00d8*/ 	.word	0x000001f0


	//----- nvinfo : EIATTR_CRS_STACK_SIZE
	.align		4
.L_1604:
        /*00dc*/ 	.byte	0x04, 0x1e
        /*00de*/ 	.short	(.L_1606 - .L_1605)
.L_1605:
        /*00e0*/ 	.word	0x00000000


	//----- nvinfo : EIATTR_CBANK_PARAM_SIZE
	.align		4
.L_1606:
        /*00e4*/ 	.byte	0x03, 0x19
        /*00e6*/ 	.short	0x01d0


	//----- nvinfo : EIATTR_PARAM_CBANK
	.align		4
        /*00e8*/ 	.byte	0x04, 0x0a
        /*00ea*/ 	.short	(.L_1608 - .L_1607)
	.align		4
.L_1607:
        /*00ec*/ 	.word	index@(.nv.constant0._ZN5flash24flash_fwd_splitkv_kernelI23Flash_fwd_kernel_traitsILi128ELi64ELi128ELi4ELb0ELb0EN7cutlass6half_tE19Flash_kernel_traitsILi128ELi64ELi128ELi4ES3_EELb0ELb1ELb0ELb0ELb0ELb1ELb1ELb1EEEvNS_16Flash_fwd_paramsE)
        /*00f0*/ 	.short	0x0380
        /*00f2*/ 	.short	0x01d0


	//----- nvinfo : EIATTR_SW_WAR
	.align		4
.L_1608:
        /*00f4*/ 	.byte	0x04, 0x36
        /*00f6*/ 	.short	(.L_1610 - .L_1609)
.L_1609:
        /*00f8*/ 	.word	0x00000008
.L_1610:


//--------------------- .nv.info._ZN5flash24flash_fwd_splitkv_kernelI23Flash_fwd_kernel_traitsILi128ELi64ELi128ELi4ELb0ELb0EN7cutlass6half_tE19Flash_kernel_traitsILi128ELi64ELi128ELi4ES3_EELb0ELb0ELb0ELb1ELb1ELb0ELb0ELb0EEEvNS_16Flash_fwd_paramsE --------------------------
	.section	.nv.info._ZN5flash24flash_fwd_splitkv_kernelI23Flash_fwd_kernel_traitsILi128ELi64ELi128ELi4ELb0ELb0EN7cutlass6half_tE19Flash_kernel_traitsILi128ELi64ELi128ELi4ES3_EELb0ELb0ELb0ELb1ELb1ELb0ELb0ELb0EEEvNS_16Flash_fwd_paramsE,"",@"SHT_CUDA_INFO"
	.sectionflags	@""
	.align	4


	//----- nvinfo : EIATTR_CUDA_API_VERSION
	.align		4
        /*0000*/ 	.byte	0x04, 0x37
        /*0002*/ 	.short	(.L_1612 - .L_1611)
.L_1611:
        /*0004*/ 	.word	0x00000082


	//----- nvinfo : EIATTR_KPARAM_INFO
	.align		4
.L_1612:
        /*0008*/ 	.byte	0x04, 0x17
        /*000a*/ 	.short	(.L_1614 - .L_1613)
.L_1613:
        /*000c*/ 	.word	0x00000000
        /*0010*/ 	.short	0x0000
        /*0012*/ 	.short	0x0000
        /*0014*/ 	.byte	0x00, 0xf0, 0x41, 0x07


	//----- nvinfo : EIATTR_SPARSE_MMA_MASK
	.align		4
.L_1614:
        /*0018*/ 	.byte	0x03, 0x50
        /*001a*/ 	.short	0x0000


	//----- nvinfo : EIATTR_MAXREG_COUNT
	.align		4
        /*001c*/ 	.byte	0x03, 0x1b
        /*001e*/ 	.short	0x00ff


	//----- nvinfo : EIATTR_NUM_BARRIERS
	.align		4
        /*0020*/ 	.byte	0x02, 0x4c
        /*0022*/ 	.byte	0x01
	.zero		1


	//----- nvinfo : EIATTR_MERCURY_ISA_VERSION
	.align		4
        /*0024*/ 	.byte	0x03, 0x5f
        /*0026*/ 	.short	0x0101


	//----- nvinfo : EIATTR_COOP_GROUP_MASK_REGIDS
	.align		4
        /*0028*/ 	.byte	0x04, 0x29
        /*002a*/ 	.short	(.L_1616 - .L_1615)


	//   ....[0]....
.L_1615:
        /*002c*/ 	.word	0xffffffff


	//   ....[1]....
        /*0030*/ 	.word	0xffffffff


	//   ....[2]....
        /*0034*/ 	.word	0xffffffff


	//   ....[3]....
        /*0038*/ 	.word	0xffffffff


	//   ....[4]....
        /*003c*/ 	.word	0xffffffff


	//   ....[5]....
        /*0040*/ 	.word	0xffffffff


	//   ....[6]....
        /*0044*/ 	.word	0xffffffff


	//   ....[7]....
        /*0048*/ 	.word	0xffffffff


	//   ....[8]....
        /*004c*/ 	.word	0xffffffff


	//   ....[9]....
        /*0050*/ 	.word	0xffffffff


	//   ....[10]....
        /*0054*/ 	.word	0xffffffff


	//   ....[11]....
        /*0058*/ 	.word	0xffffffff


	//   ....[12]....
        /*005c*/ 	.word	0x05000004


	//   ....[13]....
        /*0060*/ 	.word	0x05000004


	//   ....[14]....
        /*0064*/ 	.word	0x05000004


	//   ....[15]....
        /*0068*/ 	.word	0x05000004


	//----- nvinfo : EIATTR_COOP_GROUP_INSTR_OFFSETS
	.align		4
.L_1616:
        /*006c*/ 	.byte	0x04, 0x28
        /*006e*/ 	.short	(.L_1618 - .L_1617)


	//   ....[0]....
.L_1617:
        /*0070*/ 	.word	0x00003590


	//   ....[1]....
        /*0074*/ 	.word	0x000035a0


	//   ....[2]....
        /*0078*/ 	.word	0x000035d0


	//   ....[3]....
        /*007c*/ 	.word	0x000035e0


	//   ....[4]....
        /*0080*/ 	.word	0x000070e0


	//   ....[5]....
        /*0084*/ 	.word	0x00007110


	//   ....[6]....
        /*0088*/ 	.word	0x00007170


	//   ....[7]....
        /*008c*/ 	.word	0x00007180


	//   ....[8]....
        /*0090*/ 	.word	0x00009130


	//   ....[9]....
        /*0094*/ 	.word	0x00009140


	//   ....[10]....
        /*0098*/ 	.word	0x00009170


	//   ....[11]....
        /*009c*/ 	.word	0x00009180


	//   ....[12]....
        /*00a0*/ 	.word	0x0000a100


	//   ....[13]....
        /*00a4*/ 	.word	0x0000a170


	//   ....[14]....
        /*00a8*/ 	.word	0x0000a1d0


	//   ....[15]....
        /*00ac*/ 	.word	0x0000a240


	//----- nvinfo : EIATTR_VRC_CTA_INIT_COUNT
	.align		4
.L_1618:
        /*00b0*/ 	.byte	0x02, 0x4a
	.zero		1
	.zero		1


	//----- nvinfo : EIATTR_EXIT_INSTR_OFFSETS
	.align		4
        /*00b4*/ 	.byte	0x04, 0x1c
        /*00b6*/ 	.short	(.L_1620 - .L_1619)


	//   ....[0]....
.L_1619:
        /*00b8*/ 	.word	0x00000090


	//----- nvinfo : EIATTR_CRS_STACK_SIZE
	.align		4
.L_1620:
        /*00bc*/ 	.byte	0x04, 0x1e
        /*00be*/ 	.short	(.L_1622 - .L_1621)
.L_1621:
        /*00c0*/ 	.word	0x00000000


	//----- nvinfo : EIATTR_CBANK_PARAM_SIZE
	.align		4
.L_1622:
        /*00c4*/ 	.byte	0x03, 0x19
        /*00c6*/ 	.short	0x01d0


	//----- nvinfo : EIATTR_PARAM_CBANK
	.align		4
        /*00c8*/ 	.byte	0x04, 0x0a
        /*00ca*/ 	.short	(.L_1624 - .L_1623)
	.align		4
.L_1623:
        /*00cc*/ 	.word	index@(.nv.constant0._ZN5flash24flash_fwd_splitkv_kernelI23Flash_fwd_kernel_traitsILi128ELi64ELi128ELi4ELb0ELb0EN7cutlass6half_tE19Flash_kernel_traitsILi128ELi64ELi128ELi4ES3_EELb0ELb0ELb0ELb1ELb1ELb0ELb0ELb0EEEvNS_16Flash_fwd_paramsE)
        /*00d0*/ 	.short	0x0380
        /*00d2*/ 	.short	0x01d0


	//----- nvinfo : EIATTR_SW_WAR
	.align		4
.L_1624:
        /*00d4*/ 	.byte	0x04, 0x36
        /*00d6*/ 	.short	(.L_1626 - .L_1625)
.L_1625:
        /*00d8*/ 	.word	0x00000008
.L_1626:


//--------------------- .nv.info._ZN5flash24flash_fwd_splitkv_kernelI23Flash_fwd_kernel_traitsILi128ELi64ELi128ELi4ELb0ELb0EN7cutlass6half_tE19Flash_kernel_traitsILi128ELi64ELi128ELi4ES3_EELb0ELb0ELb0ELb1ELb1ELb1ELb0ELb0EEEvNS_16Flash_fwd_paramsE --------------------------
	.section	.nv.info._ZN5flash24flash_fwd_splitkv_kernelI23Flash_fwd_kernel_traitsILi128ELi64ELi128ELi4ELb0ELb0EN7cutlass6half_tE19Flash_kernel_traitsILi128ELi64ELi128ELi4ES3_EELb0ELb0ELb0ELb1ELb1ELb1ELb0ELb0EEEvNS_16Flash_fwd_paramsE,"",@"SHT_CUDA_INFO"
	.sectionflags	@""
	.align	4


	//----- nvinfo : EIATTR_CUDA_API_VERSION
	.align		4
        /*0000*/ 	.byte	0x04, 0x37
        /*0002*/ 	.short	(.L_1628 - .L_1627)
.L_1627:
        /*0004*/ 	.word	0x00000082


	//----- nvinfo : EIATTR_KPARAM_INFO
	.align		4
.L_1628:
        /*0008*/ 	.byte	0x04, 0x17
        /*000a*/ 	.short	(.L_1630 - .L_1629)
.L_1629:
        /*000c*/ 	.word	0x00000000
        /*0010*/ 	.short	0x0000
        /*0012*/ 	.short	0x0000
        /*0014*/ 	.byte	0x00, 0xf0, 0x41, 0x07


	//----- nvinfo : EIATTR_SPARSE_MMA_MASK
	.align		4
.L_1630:
        /*0018*/ 	.byte	0x03, 0x50
        /*001a*/ 	.short	0x0000


	//----- nvinfo : EIATTR_MAXREG_COUNT
	.align		4
        /*001c*/ 	.byte	0x03, 0x1b
        /*001e*/ 	.short	0x00ff


	//----- nvinfo : EIATTR_NUM_BARRIERS
	.align		4
        /*0020*/ 	.byte	0x02, 0x4c
        /*0022*/ 	.byte	0x01
	.zero		1


	//----- nvinfo : EIATTR_MERCURY_ISA_VERSION
	.align		4
        /*0024*/ 	.byte	0x03, 0x5f
        /*0026*/ 	.short	0x0101


	//----- nvinfo : EIATTR_COOP_GROUP_MASK_REGIDS
	.align		4
        /*0028*/ 	.byte	0x04, 0x29
        /*002a*/ 	.short	(.L_1632 - .L_1631)


	//   ....[0]....
.L_1631:
        /*002c*/ 	.word	0xffffffff


	//   ....[1]....
        /*0030*/ 	.word	0xffffffff


	//   ....[2]....
        /*0034*/ 	.word	0xffffffff


	//   ....[3]....
        /*0038*/ 	.word	0xffffffff


	//   ....[4]....
        /*003c*/ 	.word	0xffffffff


	//   ....[5]....
        /*0040*/ 	.word	0xffffffff


	//   ....[6]....
        /*0044*/ 	.word	0xffffffff


	//   ....[7]....
        /*0048*/ 	.word	0xffffffff


	//   ....[8]....
        /*004c*/ 	.word	0xffffffff


	//   ....[9]....
        /*0050*/ 	.word	0xffffffff


	//   ....[10]....
        /*0054*/ 	.word	0xffffffff


	//   ....[11]....
        /*0058*/ 	.word	0xffffffff


	//   ....[12]....
        /*005c*/ 	.word	0x05000004


	//   ....[13]....
        /*0060*/ 	.word	0x05000004


	//   ....[14]....
        /*0064*/ 	.word	0x05000004


	//   ....[15]....
        /*0068*/ 	.word	0x05000004


	//----- nvinfo : EIATTR_COOP_GROUP_INSTR_OFFSETS
	.align		4
.L_1632:
        /*006c*/ 	.byte	0x04, 0x28
        /*006e*/ 	.short	(.L_1634 - .L_1633)


	//   ....[0]....
.L_1633:
        /*0070*/ 	.word	0x00003d90


	//   ....[1]....
        /*0074*/ 	.word	0x00003dc0


	//   ....[2]....
        /*0078*/ 	.word	0x00003de0


	//   ....[3]....
        /*007c*/ 	.word	0x00003e00


	//   ....[4]....
        /*0080*/ 	.word	0x00008100


	//   ....[5]....
        /*0084*/ 	.word	0x00008130


	//   ....[6]....
        /*0088*/ 	.word	0x000081a0


	//   ....[7]....
        /*008c*/ 	.word	0x000081b0


	//   ....[8]....
        /*0090*/ 	.word	0x0000a150


	//   ....[9]....
        /*0094*/ 	.word	0x0000a160


	//   ....[10]....
        /*0098*/ 	.word	0x0000a190


	//   ....[11]....
        /*009c*/ 	.word	0x0000a1a0


	//   ....[12]....
        /*00a0*/ 	.word	0x0000b120


	//   ....[13]....
        /*00a4*/ 	.word	0x0000b190


	//   ....[14]....
        /*00a8*/ 	.word	0x0000b1f0


	//   ....[15]....
        /*00ac*/ 	.word	0x0000b260


	//----- nvinfo : EIATTR_VRC_CTA_INIT_COUNT
	.align		4
.L_1634:
        /*00b0*/ 	.byte	0x02, 0x4a
	.zero		1
	.zero		1


	//----- nvinfo : EIATTR_EXIT_INSTR_OFFSETS
	.align		4
        /*00b4*/ 	.byte	0x04, 0x1c
        /*00b6*/ 	.short	(.L_1636 - .L_1635)


	//   ....[0]....
.L_1635:
        /*00b8*/ 	.word	0x00000090


	//----- nvinfo : EIATTR_CRS_STACK_SIZE
	.align		4
.L_1636:
        /*00bc*/ 	.byte	0x04, 0x1e
        /*00be*/ 	.short	(.L_1638 - .L_1637)
.L_1637:
        /*00c0*/ 	.word	0x00000000


	//----- nvinfo : EIATTR_CBANK_PARAM_SIZE
	.align		4
.L_1638:
        /*00c4*/ 	.byte	0x03, 0x19
        /*00c6*/ 	.short	0x01d0


	//----- nvinfo : EIATTR_PARAM_CBANK
	.align		4
        /*00c8*/ 	.byte	0x04, 0x0a
        /*00ca*/ 	.short	(.L_1640 - .L_1639)
	.align		4
.L_1639:
        /*00cc*/ 	.word	index@(.nv.constant0._ZN5flash24flash_fwd_splitkv_kernelI23Flash_fwd_kernel_traitsILi128ELi64ELi128ELi4ELb0ELb0EN7cutlass6half_tE19Flash_kernel_traitsILi128ELi64ELi128ELi4ES3_EELb0ELb0ELb0ELb1ELb1ELb1ELb0ELb0EEEvNS_16Flash_fwd_paramsE)
        /*00d0*/ 	.short	0x0380
        /*00d2*/ 	.short	0x01d0


	//----- nvinfo : EIATTR_SW_WAR
	.align		4
.L_1640:
        /*00d4*/ 	.byte	0x04, 0x36
        /*00d6*/ 	.short	(.L_1642 - .L_1641)
.L_1641:
        /*00d8*/ 	.word	0x00000008
.L_1642:


//--------------------- .nv.info._ZN5flash24flash_fwd_splitkv_kernelI23Flash_fwd_kernel_traitsILi128ELi64ELi128ELi4ELb0ELb0EN7cutlass6half_tE19Flash_kernel_traitsILi128ELi64ELi128ELi4ES3_EELb0ELb0ELb1ELb0ELb0ELb0ELb0ELb0EEEvNS_16Flash_fwd_paramsE --------------------------
	.section	.nv.info._ZN5flash24flash_fwd_splitkv_kernelI23Flash_fwd_kernel_traitsILi128ELi64ELi128ELi4ELb0ELb0EN7cutlass6half_tE19Flash_kernel_traitsILi128ELi64ELi128ELi4ES3_EELb0ELb0ELb1ELb0ELb0ELb0ELb0ELb0EEEvNS_16Flash_fwd_paramsE,"",@"SHT_CUDA_INFO"
	.sectionflags	@""
	.align	4


	//----- nvinfo : EIATTR_CUDA_API_VERSION
	.align		4
        /*0000*/ 	.byte	0x04, 0x37
        /*0002*/ 	.short	(.L_1644 - .L_1643)
.L_1643:
        /*0004*/ 	.word	0x00000082


	//----- nvinfo : EIATTR_KPARAM_INFO
	.align		4
.L_1644:
        /*0008*/ 	.byte	0x04, 0x17
        /*000a*/ 	.short	(.L_1646 - .L_1645)
.L_1645:
        /*000c*/ 	.word	0x00000000
        /*0010*/ 	.short	0x0000
        /*0012*/ 	.short	0x0000
        /*0014*/ 	.byte	0x00, 0xf0, 0x41, 0x07


	//----- nvinfo : EIATTR_SPARSE_MMA_MASK
	.align		4
.L_1646:
        /*0018*/ 	.byte	0x03, 0x50
        /*001a*/ 	.short	0x0000


	//----- nvinfo : EIATTR_MAXREG_COUNT
	.align		4
        /*001c*/ 	.byte	0x03, 0x1b
        /*001e*/ 	.short	0x00ff


	//----- nvinfo : EIATTR_NUM_BARRIERS
	.align		4
        /*0020*/ 	.byte	0x02, 0x4c
        /*0022*/ 	.byte	0x01
	.zero		1


	//----- nvinfo : EIATTR_MERCURY_ISA_VERSION
	.align		4
        /*0024*/ 	.byte	0x03, 0x5f
        /*0026*/ 	.short	0x0101


	//----- nvinfo : EIATTR_COOP_GROUP_MASK_REGIDS
	.align		4
        /*0028*/ 	.byte	0x04, 0x29
        /*002a*/ 	.short	(.L_1648 - .L_1647)


	//   ....[0]....
.L_1647:
        /*002c*/ 	.word	0xffffffff


	//   ....[1]....
        /*0030*/ 	.word	0xffffffff


	//   ....[2]....
        /*0034*/ 	.word	0xffffffff


	//   ....[3]....
        /*0038*/ 	.word	0xffffffff


	//   ....[4]....
        /*003c*/ 	.word	0xffffffff


	//   ....[5]....
        /*0040*/ 	.word	0xffffffff


	//   ....[6]....
        /*0044*/ 	.word	0xffffffff


	//   ....[7]....
        /*0048*/ 	.word	0xffffffff


	//   ....[8]....
        /*004c*/ 	.word	0xffffffff


	//   ....[9]....
        /*0050*/ 	.word	0xffffffff


	//   ....[10]....
        /*0054*/ 	.word	0xffffffff


	//   ....[11]....
        /*0058*/ 	.word	0xffffffff


	//   ....[12]....
        /*005c*/ 	.word	0x05000004


	//   ....[13]....
        /*0060*/ 	.word	0x05000004


	//   ....[14]....
        /*0064*/ 	.word	0x05000004


	//   ....[15]....
        /*0068*/ 	.word	0x05000004


	//----- nvinfo : EIATTR_COOP_GROUP_INSTR_OFFSETS
	.align		4
.L_1648:
        /*006c*/ 	.byte	0x04, 0x28
        /*006e*/ 	.short	(.L_1650 - .L_1649)


	//   ....[0]....
.L_1649:
        /*0070*/ 	.word	0x00006da0


	//   ....[1]....
        /*0074*/ 	.word	0x00006ef0


	//   ....[2]....
        /*0078*/ 	.word	0x00006f00


	//   ....[3]....
        /*007c*/ 	.word	0x00006f20


	//   ....[4]....
        /*0080*/ 	.word	0x0000bcc0


	//   ....[5]....
        /*0084*/ 	.word	0x0000bd00


	//   ....[6]....
        /*0088*/ 	.word	0x0000bd40


	//   ....[7]....
        /*008c*/ 	.word	0x0000bd50


	//   ....[8]....
        /*0090*/ 	.word	0x0000dd10


	//   ....[9]....
        /*0094*/ 	.word	0x0000dd20


	//   ....[10]....
        /*0098*/ 	.word	0x0000dd50


	//   ....[11]....
        /*009c*/ 	.word	0x0000dd60


	//   ....[12]....
        /*00a0*/ 	.word	0x0000f090


	//   ....[13]....
        /*00a4*/ 	.word	0x0000f100


	//   ....[14]....
        /*00a8*/ 	.word	0x0000f160


	//   ....[15]....
        /*00ac*/ 	.word	0x0000f1d0


	//----- nvinfo : EIATTR_VRC_CTA_INIT_COUNT
	.align		4
.L_1650:
        /*00b0*/ 	.byte	0x02, 0x4a
	.zero		1
	.zero		1


	//----- nvinfo : EIATTR_EXIT_INSTR_OFFSETS
	.align		4
        /*00b4*/ 	.byte	0x04, 0x1c
        /*00b6*/ 	.short	(.L_1652 - .L_1651)


	//   ....[0]....
.L_1651:
        /*00b8*/ 	.word	0x00000090


	//----- nvinfo : EIATTR_CRS_STACK_SIZE
	.align		4
.L_1652:
        /*00bc*/ 	.byte	0x04, 0x1e
        /*00be*/ 	.short	(.L_1654 - .L_1653)
.L_1653:
        /*00c0*/ 	.word	0x00000000


	//----- nvinfo : EIATTR_CBANK_PARAM_SIZE
	.align		4
.L_1654:
        /*00c4*/ 	.byte	0x03, 0x19
        /*00c6*/ 	.short	0x01d0


	//----- nvinfo : EIATTR_PARAM_CBANK
	.align		4
        /*00c8*/ 	.byte	0x04, 0x0a
        /*00ca*/ 	.short	(.L_1656 - .L_1655)
	.align		4
.L_1655:
        /*00cc*/ 	.word	index@(.nv.constant0._ZN5flash24flash_fwd_splitkv_kernelI23Flash_fwd_kernel_traitsILi128ELi64ELi128ELi4ELb0ELb0EN7cutlass6half_tE19Flash_kernel_traitsILi128ELi64ELi128ELi4ES3_EELb0ELb0ELb1ELb0ELb0ELb0ELb0ELb0EEEvNS_16Flash_fwd_paramsE)
        /*00d0*/ 	.short	0x0380
        /*00d2*/ 	.short	0x01d0


	//----- nvinfo : EIATTR_SW_WAR
	.align		4
.L_1656:
        /*00d4*/ 	.byte	0x04, 0x36
        /*00d6*/ 	.short	(.L_1658 - .L_1657)
.L_1657:
        /*00d8*/ 	.word	0x00000008
.L_1658:


//--------------------- .nv.info._ZN5flash24flash_fwd_splitkv_kernelI23Flash_fwd_kernel_traitsILi128ELi64ELi128ELi4ELb0ELb0EN7cutlass6half_tE19Flash_kernel_traitsILi128ELi64ELi128ELi4ES3_EELb0ELb0ELb1ELb0ELb0ELb1ELb0ELb0EEEvNS_16Flash_fwd_paramsE --------------------------
	.section	.nv.info._ZN5flash24flash_fwd_splitkv_kernelI23Flash_fwd_kernel_traitsILi128ELi64ELi128ELi4ELb0ELb0EN7cutlass6half_tE19Flash_kernel_traitsILi128ELi64ELi128ELi4ES3_EELb0ELb0ELb1ELb0ELb0ELb1ELb0ELb0EEEvNS_16Flash_fwd_paramsE,"",@"SHT_CUDA_INFO"
	.sectionflags	@""
	.align	4


	//----- nvinfo : EIATTR_CUDA_API_VERSION
	.align		4
        /*0000*/ 	.byte	0x04, 0x37
        /*0002*/ 	.short	(.L_1660 - .L_1659)
.L_1659:
        /*0004*/ 	.word	0x00000082


	//----- nvinfo : EIATTR_KPARAM_INFO
	.align		4
.L_1660:
        /*0008*/ 	.byte	0x04, 0x17
        /*000a*/ 	.short	(.L_1662 - .L_1661)
.L_1661:
        /*000c*/ 	.word	0x00000000
        /*0010*/ 	.short	0x0000
        /*0012*/ 	.short	0x0000
        /*0014*/ 	.byte	0x00, 0xf0, 0x41, 0x07


	//----- nvinfo : EIATTR_SPARSE_MMA_MASK
	.align		4
.L_1662:
        /*0018*/ 	.byte	0x03, 0x50
        /*001a*/ 	.short	0x0000


	//----- nvinfo : EIATTR_MAXREG_COUNT
	.align		4
        /*001c*/ 	.byte	0x03, 0x1b
        /*001e*/ 	.short	0x00ff


	//----- nvinfo : EIATTR_NUM_BARRIERS
	.align		4
        /*0020*/ 	.byte	0x02, 0x4c
        /*0022*/ 	.byte	0x01
	.zero		1


	//----- nvinfo : EIATTR_MERCURY_ISA_VERSION
	.align		4
        /*0024*/ 	.byte	0x03, 0x5f
        /*0026*/ 	.short	0x0101


	//----- nvinfo : EIATTR_COOP_GROUP_MASK_REGIDS
	.align		4
        /*0028*/ 	.byte	0x04, 0x29
        /*002a*/ 	.short	(.L_1664 - .L_1663)


	//   ....[0]....
.L_1663:
        /*002c*/ 	.word	0xffffffff


	//   ....[1]....
        /*0030*/ 	.word	0xffffffff


	//   ....[2]....
        /*0034*/ 	.word	0xffffffff


	//   ....[3]....
        /*0038*/ 	.word	0xffffffff


	//   ....[4]....
        /*003c*/ 	.word	0xffffffff


	//   ....[5]....
        /*0040*/ 	.word	0xffffffff


	//   ....[6]....
        /*0044*/ 	.word	0xffffffff


	//   ....[7]....
        /*0048*/ 	.word	0xffffffff


	//   ....[8]....
        /*004c*/ 	.word	0xffffffff


	//   ....[9]....
        /*0050*/ 	.word	0xffffffff


	//   ....[10]....
        /*0054*/ 	.word	0xffffffff


	//   ....[11]....
        /*0058*/ 	.word	0xffffffff


	//   ....[12]....
        /*005c*/ 	.word	0x05000004


	//   ....[13]....
        /*0060*/ 	.word	0x05000004


	//   ....[14]....
        /*0064*/ 	.word	0x05000004


	//   ....[15]....
        /*0068*/ 	.word	0x05000004


	//----- nvinfo : EIATTR_COOP_GROUP_INSTR_OFFSETS
	.align		4
.L_1664:
        /*006c*/ 	.byte	0x04, 0x28
        /*006e*/ 	.short	(.L_1666 - .L_1665)


	//   ....[0]....
.L_1665:
        /*0070*/ 	.word	0x000076e0


	//   ....[1]....
        /*0074*/ 	.word	0x00007700


	//   ....[2]....
        /*0078*/ 	.word	0x00007720


	//   ....[3]....
        /*007c*/ 	.word	0x00007740


	//   ....[4]....
        /*0080*/ 	.word	0x0000cd00


	//   ....[5]....
        /*0084*/ 	.word	0x0000cd40


	//   ....[6]....
        /*0088*/ 	.word	0x0000cdf0


	//   ....[7]....
        /*008c*/ 	.word	0x0000ce00


	//   ....[8]....
        /*0090*/ 	.word	0x0000ed50


	//   ....[9]....
        /*0094*/ 	.word	0x0000ed60


	//   ....[10]....
        /*0098*/ 	.word	0x0000ed90


	//   ....[11]....
        /*009c*/ 	.word	0x0000eda0


	//   ....[12]....
        /*00a0*/ 	.word	0x000100e0


	//   ....[13]....
        /*00a4*/ 	.word	0x00010150


	//   ....[14]....
        /*00a8*/ 	.word	0x000101b0


	//   ....[15]....
        /*00ac*/ 	.word	0x00010220


	//----- nvinfo : EIATTR_VRC_CTA_INIT_COUNT
	.align		4
.L_1666:
        /*00b0*/ 	.byte	0x02, 0x4a
	.zero		1
	.zero		1


	//----- nvinfo : EIATTR_EXIT_INSTR_OFFSETS
	.align		4
        /*00b4*/ 	.byte	0x04, 0x1c
        /*00b6*/ 	.short	(.L_1668 - .L_1667)


	//   ....[0]....
.L_1667:
        /*00b8*/ 	.word	0x00000090


	//----- nvinfo : EIATTR_CRS_STACK_SIZE
	.align		4
.L_1668:
        /*00bc*/ 	.byte	0x04, 0x1e
        /*00be*/ 	.short	(.L_1670 - .L_1669)
.L_1669:
        /*00c0*/ 	.word	0x00000000


	//----- nvinfo : EIATTR_CBANK_PARAM_SIZE
	.align		4
.L_1670:
        /*00c4*/ 	.byte	0x03, 0x19
        /*00c6*/ 	.short	0x01d0


	//----- nvinfo : EIATTR_PARAM_CBANK
	.align		4
        /*00c8*/ 	.byte	0x04, 0x0a
        /*00ca*/ 	.short	(.L_1672 - .L_1671)
	.align		4
.L_1671:
        /*00cc*/ 	.word	index@(.nv.constant0._ZN5flash24flash_fwd_splitkv_kernelI23Flash_fwd_kernel_traitsILi128ELi64ELi128ELi4ELb0ELb0EN7cutlass6half_tE19Flash_kernel_traitsILi128ELi64ELi128ELi4ES3_EELb0ELb0ELb1ELb0ELb0ELb1ELb0ELb0EEEvNS_16Flash_fwd_paramsE)
        /*00d0*/ 	.short	0x0380
        /*00d2*/ 	.short	0x01d0


	//----- nvinfo : EIATTR_SW_WAR
	.align		4
.L_1672:
        /*00d4*/ 	.byte	0x04, 0x36
        /*00d6*/ 	.short	(.L_1674 - .L_1673)
.L_1673:
        /*00d8*/ 	.word	0x00000008
.L_1674:


//--------------------- .nv.info._ZN5flash24flash_fwd_splitkv_kernelI23Flash_fwd_kernel_traitsILi128ELi64ELi128ELi4ELb0ELb0EN7cutlass6half_tE19Flash_kernel_traitsILi128ELi64ELi128ELi4ES3_EELb0ELb0ELb0ELb0ELb1ELb0ELb0ELb1EEEvNS_16Flash_fwd_paramsE --------------------------
	.section	.nv.info._ZN5flash24flash_fwd_splitkv_kernelI23Flash_fwd_kernel_traitsILi128ELi64ELi128ELi4ELb0ELb0EN7cutlass6half_tE19Flash_kernel_traitsILi128ELi64ELi128ELi4ES3_EELb0ELb0ELb0ELb0ELb1ELb0ELb0ELb1EEEvNS_16Flash_fwd_paramsE,"",@"SHT_CUDA_INFO"
	.sectionflags	@""
	.align	4


	//----- nvinfo : EIATTR_CUDA_API_VERSION
	.align		4
        /*0000*/ 	.byte	0x04, 0x37
        /*0002*/ 	.short	(.L_1676 - .L_1675)
.L_1675:
        /*0004*/ 	.word	0x00000082


	//----- nvinfo : EIATTR_KPARAM_INFO
	.align		4
.L_1676:
        /*0008*/ 	.byte	0x04, 0x17
        /*000a*/ 	.short	(.L_1678 - .L_1677)
.L_1677:
        /*000c*/ 	.word	0x00000000
        /*0010*/ 	.short	0x0000
        /*0012*/ 	.short	0x0000
        /*0014*/ 	.byte	0x00, 0xf0, 0x41, 0x07


	//----- nvinfo : EIATTR_SPARSE_MMA_MASK
	.align		4
.L_1678:
        /*0018*/ 	.byte	0x03, 0x50
        /*001a*/ 	.short	0x0000


	//----- nvinfo : EIATTR_MAXREG_COUNT
	.align		4
        /*001c*/ 	.byte	0x03, 0x1b
        /*001e*/ 	.short	0x00ff


	//----- nvinfo : EIATTR_NUM_BARRIERS
	.align		4
        /*0020*/ 	.byte	0x02, 0x4c
        /*0022*/ 	.byte	0x01
	.zero		1


	//----- nvinfo : EIATTR_MERCURY_ISA_VERSION
	.align		4
        /*0024*/ 	.byte	0x03, 0x5f
        /*0026*/ 	.short	0x0101


	//----- nvinfo : EIATTR_COOP_GROUP_MASK_REGIDS
	.align		4
        /*0028*/ 	.byte	0x04, 0x29
        /*002a*/ 	.short	(.L_1680 - .L_1679)


	//   ....[0]....
.L_1679:
        /*002c*/ 	.word	0xffffffff


	//   ....[1]....
        /*0030*/ 	.word	0xffffffff


	//   ....[2]....
        /*0034*/ 	.word	0xffffffff


	//   ....[3]....
        /*0038*/ 	.word	0xffffffff


	//   ....[4]....
        /*003c*/ 	.word	0xffffffff


	//   ....[5]....
        /*0040*/ 	.word	0xffffffff


	//   ....[6]....
        /*0044*/ 	.word	0xffffffff


	//   ....[7]....
        /*0048*/ 	.word	0xffffffff


	//   ....[8]....
        /*004c*/ 	.word	0xffffffff


	//   ....[9]....
        /*0050*/ 	.word	0xffffffff


	//   ....[10]....
        /*0054*/ 	.word	0xffffffff


	//   ....[11]....
        /*0058*/ 	.word	0xffffffff


	//   ....[12]....
        /*005c*/ 	.word	0x05000004


	//   ....[13]....
        /*0060*/ 	.word	0x05000004


	//   ....[14]....
        /*0064*/ 	.word	0x05000004


	//   ....[15]....
        /*0068*/ 	.word	0x05000004


	//----- nvinfo : EIATTR_COOP_GROUP_INSTR_OFFSETS
	.align		4
.L_1680:
        /*006c*/ 	.byte	0x04, 0x28
        /*006e*/ 	.short	(.L_1682 - .L_1681)


	//   ....[0]....
.L_1681:
        /*0070*/ 	.word	0x00013ec0


	//   ....[1]....
        /*0074*/ 	.word	0x00013ee0


	//   ....[2]....
        /*0078*/ 	.word	0x00013f10


	//   ....[3]....
        /*007c*/ 	.word	0x00013f20


	//   ....[4]....
        /*0080*/ 	.word	0x00017a10


	//   ....[5]....
        /*0084*/ 	.word	0x00017a40


	//   ....[6]....
        /*0088*/ 	.word	0x00017a90


	//   ....[7]....
        /*008c*/ 	.word	0x00017aa0


	//   ....[8]....
        /*0090*/ 	.word	0x00019a40


	//   ....[9]....
        /*0094*/ 	.word	0x00019a50


	//   ....[10]....
        /*0098*/ 	.word	0x00019a80


	//   ....[11]....
        /*009c*/ 	.word	0x00019a90


	//   ....[12]....
        /*00a0*/ 	.word	0x0001add0


	//   ....[13]....
        /*00a4*/ 	.word	0x0001ae40


	//   ....[14]....
        /*00a8*/ 	.word	0x0001aea0


	//   ....[15]....
        /*00ac*/ 	.word	0x0001af10


	//----- nvinfo : EIATTR_VRC_CTA_INIT_COUNT
	.align		4
.L_1682:
        /*00b0*/ 	.byte	0x02, 0x4a
	.zero		1
	.zero		1


	//----- nvinfo : EIATTR_EXIT_INSTR_OFFSETS
	.align		4
        /*00b4*/ 	.byte	0x04, 0x1c
        /*00b6*/ 	.short	(.L_1684 - .L_1683)


	//   ....[0]....
.L_1683:
        /*00b8*/ 	.word	0x00000090


	//----- nvinfo : EIATTR_CRS_STACK_SIZE
	.align		4
.L_1684:
        /*00bc*/ 	.byte	0x04, 0x1e
        /*00be*/ 	.short	(.L_1686 - .L_1685)
.L_1685:
        /*00c0*/ 	.word	0x00000000


	//----- nvinfo : EIATTR_CBANK_PARAM_SIZE
	.align		4
.L_1686:
        /*00c4*/ 	.byte	0x03, 0x19
        /*00c6*/ 	.short	0x01d0


	//----- nvinfo : EIATTR_PARAM_CBANK
	.align		4
        /*00c8*/ 	.byte	0x04, 0x0a
        /*00ca*/ 	.short	(.L_1688 - .L_1687)
	.align		4
.L_1687:
        /*00cc*/ 	.word	index@(.nv.constant0._ZN5flash24flash_fwd_splitkv_kernelI23Flash_fwd_kernel_traitsILi128ELi64ELi128ELi4ELb0ELb0EN7cutlass6half_tE19Flash_kernel_traitsILi128ELi64ELi128ELi4ES3_EELb0ELb0ELb0ELb0ELb1ELb0ELb0ELb1EEEvNS_16Flash_fwd_paramsE)
        /*00d0*/ 	.short	0x0380
        /*00d2*/ 	.short	0x01d0


	//----- nvinfo : EIATTR_SW_WAR
	.align		4
.L_1688:
        /*00d4*/ 	.byte	0x04, 0x36
        /*00d6*/ 	.short	(.L_1690 - .L_1689)
.L_1689:
        /*00d8*/ 	.word	0x00000008
.L_1690:


//--------------------- .nv.info._ZN5flash24flash_fwd_splitkv_kernelI23Flash_fwd_kernel_traitsILi128ELi64ELi128ELi4ELb0ELb0EN7cutlass6half_tE19Flash_kernel_traitsILi128ELi64ELi128ELi4ES3_EELb0ELb0ELb0ELb0ELb1ELb1ELb0ELb1EEEvNS_16Flash_fwd_paramsE --------------------------
	.section	.nv.info._ZN5flash24flash_fwd_splitkv_kernelI23Flash_fwd_kernel_traitsILi128ELi64ELi128ELi4ELb0ELb0EN7cutlass6half_tE19Flash_kernel_traitsILi128ELi64ELi128ELi4ES3_EELb0ELb0ELb0ELb0ELb1ELb1ELb0ELb1EEEvNS_16Flash_fwd_paramsE,"",@"SHT_CUDA_INFO"
	.sectionflags	@""
	.align	4


	//----- nvinfo : EIATTR_CUDA_API_VERSION
	.align		4
        /*0000*/ 	.byte	0x04, 0x37
        /*0002*/ 	.short	(.L_1692 - .L_1691)
.L_1691:
        /*0004*/ 	.word	0x00000082


	//----- nvinfo : EIATTR_KPARAM_INFO
	.align		4
.L_1692:
        /*0008*/ 	.byte	0x04, 0x17
        /*000a*/ 	.short	(.L_1694 - .L_1693)
.L_1693:
        /*000c*/ 	.word	0x00000000
        /*0010*/ 	.short	0x0000
        /*0012*/ 	.short	0x0000
        /*0014*/ 	.byte	0x00, 0xf0, 0x41, 0x07


	//----- nvinfo : EIATTR_SPARSE_MMA_MASK
	.align		4
.L_1694:
        /*0018*/ 	.byte	0x03, 0x50
        /*001a*/ 	.short	0x0000


	//----- nvinfo : EIATTR_MAXREG_COUNT
	.align		4
        /*001c*/ 	.byte	0x03, 0x1b
        /*001e*/ 	.short	0x00ff


	//----- nvinfo : EIATTR_NUM_BARRIERS
	.align		4
        /*0020*/ 	.byte	0x02, 0x4c
        /*0022*/ 	.byte	0x01
	.zero		1


	//----- nvinfo : EIATTR_MERCURY_ISA_VERSION
	.align		4
        /*0024*/ 	.byte	0x03, 0x5f
        /*0026*/ 	.short	0x0101


	//----- nvinfo : EIATTR_COOP_GROUP_MASK_REGIDS
	.align		4
        /*0028*/ 	.byte	0x04, 0x29
        /*002a*/ 	.short	(.L_1696 - .L_1695)


	//   ....[0]....
.L_1695:
        /*002c*/ 	.word	0xffffffff


	//   ....[1]....
        /*0030*/ 	.word	0xffffffff


	//   ....[2]....
        /*0034*/ 	.word	0xffffffff


	//   ....[3]....
        /*0038*/ 	.word	0xffffffff


	//   ....[4]....
        /*003c*/ 	.word	0xffffffff


	//   ....[5]....
        /*0040*/ 	.word	0xffffffff


	//   ....[6]....
        /*0044*/ 	.word	0xffffffff


	//   ....[7]....
        /*0048*/ 	.word	0xffffffff


	//   ....[8]....
        /*004c*/ 	.word	0xffffffff


	//   ....[9]....
        /*0050*/ 	.word	0xffffffff


	//   ....[10]....
        /*0054*/ 	.word	0xffffffff


	//   ....[11]....
        /*0058*/ 	.word	0xffffffff


	//   ....[12]....
        /*005c*/ 	.word	0x05000004


	//   ....[13]....
        /*0060*/ 	.word	0x05000004


	//   ....[14]....
        /*0064*/ 	.word	0x05000004


	//   ....[15]....
        /*0068*/ 	.word	0x05000004


	//----- nvinfo : EIATTR_COOP_GROUP_INSTR_OFFSETS
	.align		4
.L_1696:
        /*006c*/ 	.byte	0x04, 0x28
        /*006e*/ 	.short	(.L_1698 - .L_1697)


	//   ....[0]....
.L_1697:
        /*0070*/ 	.word	0x000146f0


	//   ....[1]....
        /*0074*/ 	.word	0x00014710


	//   ....[2]....
        /*0078*/ 	.word	0x00014740


	//   ....[3]....
        /*007c*/ 	.word	0x00014750


	//   ....[4]....
        /*0080*/ 	.word	0x00018a40


	//   ....[5]....
        /*0084*/ 	.word	0x00018a60


	//   ....[6]....
        /*0088*/ 	.word	0x00018a90


	//   ....[7]....
        /*008c*/ 	.word	0x00018aa0


	//   ....[8]....
        /*0090*/ 	.word	0x0001aa70


	//   ....[9]....
        /*0094*/ 	.word	0x0001aa80


	//   ....[10]....
        /*0098*/ 	.word	0x0001aab0


	//   ....[11]....
        /*009c*/ 	.word	0x0001aac0


	//   ....[12]....
        /*00a0*/ 	.word	0x0001bdf0


	//   ....[13]....
        /*00a4*/ 	.word	0x0001be60


	//   ....[14]....
        /*00a8*/ 	.word	0x0001bec0


	//   ....[15]....
        /*00ac*/ 	.word	0x0001bf30


	//----- nvinfo : EIATTR_VRC_CTA_INIT_COUNT
	.align		4
.L_1698:
        /*00b0*/ 	.byte	0x02, 0x4a
	.zero		1
	.zero		1


	//----- nvinfo : EIATTR_EXIT_INSTR_OFFSETS
	.align		4
        /*00b4*/ 	.byte	0x04, 0x1c
        /*00b6*/ 	.short	(.L_1700 - .L_1699)


	//   ....[0]....
.L_1699:
        /*00b8*/ 	.word	0x00000090


	//----- nvinfo : EIATTR_CRS_STACK_SIZE
	.align		4
.L_1700:
        /*00bc*/ 	.byte	0x04, 0x1e
        /*00be*/ 	.short	(.L_1702 - .L_1701)
.L_1701:
        /*00c0*/ 	.word	0x00000000


	//----- nvinfo : EIATTR_CBANK_PARAM_SIZE
	.align		4
.L_1702:
        /*00c4*/ 	.byte	0x03, 0x19
        /*00c6*/ 	.short	0x01d0


	//----- nvinfo : EIATTR_PARAM_CBANK
	.align		4
        /*00c8*/ 	.byte	0x04, 0x0a
        /*00ca*/ 	.short	(.L_1704 - .L_1703)
	.align		4
.L_1703:
        /*00cc*/ 	.word	index@(.nv.constant0._ZN5flash24flash_fwd_splitkv_kernelI23Flash_fwd_kernel_traitsILi128ELi64ELi128ELi4ELb0ELb0EN7cutlass6half_tE19Flash_kernel_traitsILi128ELi64ELi128ELi4ES3_EELb0ELb0ELb0ELb0ELb1ELb1ELb0ELb1EEEvNS_16Flash_fwd_paramsE)
        /*00d0*/ 	.short	0x0380
        /*00d2*/ 	.short	0x01d0


	//----- nvinfo : EIATTR_SW_WAR
	.align		4
.L_1704:
        /*00d4*/ 	.byte	0x04, 0x36
        /*00d6*/ 	.short	(.L_1706 - .L_1705)
.L_1705:
        /*00d8*/ 	.word	0x00000008
.L_1706:


//--------------------- .nv.info._ZN5flash24flash_fwd_splitkv_kernelI23Flash_fwd_kernel_traitsILi128ELi64ELi128ELi4ELb0ELb0EN7cutlass6half_tE19Flash_kernel_traitsILi128ELi64ELi128ELi4ES3_EELb0ELb0ELb1ELb0ELb0ELb0ELb0ELb1EEEvNS_16Flash_fwd_paramsE --------------------------
	.section	.nv.info._ZN5flash24flash_fwd_splitkv_kernelI23Flash_fwd_kernel_traitsILi128ELi64ELi128ELi4ELb0ELb0EN7cutlass6half_tE19Flash_kernel_traitsILi128ELi64ELi128ELi4ES3_EELb0ELb0ELb1ELb0ELb0ELb0ELb0ELb1EEEvNS_16Flash_fwd_paramsE,"",@"SHT_CUDA_INFO"
	.sectionflags	@""
	.align	4


	//----- nvinfo : EIATTR_CUDA_API_VERSION
	.align		4
        /*0000*/ 	.byte	0x04, 0x37
        /*0002*/ 	.short	(.L_1708 - .L_1707)
.L_1707:
        /*0004*/ 	.word	0x00000082


	//----- nvinfo : EIATTR_KPARAM_INFO
	.align		4
.L_1708:
        /*0008*/ 	.byte	0x04, 0x17
        /*000a*/ 	.short	(.L_1710 - .L_1709)
.L_1709:
        /*000c*/ 	.word	0x00000000
        /*0010*/ 	.short	0x0000
        /*0012*/ 	.short	0x0000
        /*0014*/ 	.byte	0x00, 0xf0, 0x41, 0x07


	//----- nvinfo : EIATTR_SPARSE_MMA_MASK
	.align		4
.L_1710:
        /*0018*/ 	.byte	0x03, 0x50
        /*001a*/ 	.short	0x0000


	//----- nvinfo : EIATTR_MAXREG_COUNT
	.align		4
        /*001c*/ 	.byte	0x03, 0x1b
        /*001e*/ 	.short	0x00ff


	//----- nvinfo : EIATTR_NUM_BARRIERS
	.align		4
        /*0020*/ 	.byte	0x02, 0x4c
        /*0022*/ 	.byte	0x01
	.zero		1


	//----- nvinfo : EIATTR_MERCURY_ISA_VERSION
	.align		4
        /*0024*/ 	.byte	0x03, 0x5f
        /*0026*/ 	.short	0x0101


	//----- nvinfo : EIATTR_COOP_GROUP_MASK_REGIDS
	.align		4
        /*0028*/ 	.byte	0x04, 0x29
        /*002a*/ 	.short	(.L_1712 - .L_1711)


	//   ....[0]....
.L_1711:
        /*002c*/ 	.word	0xffffffff


	//   ....[1]....
        /*0030*/ 	.word	0xffffffff


	//   ....[2]....
        /*0034*/ 	.word	0xffffffff


	//   ....[3]....
        /*0038*/ 	.word	0xffffffff


	//   ....[4]....
        /*003c*/ 	.word	0xffffffff


	//   ....[5]....
        /*0040*/ 	.word	0xffffffff


	//   ....[6]....
        /*0044*/ 	.word	0xffffffff


	//   ....[7]....
        /*0048*/ 	.word	0xffffffff


	//   ....[8]....
        /*004c*/ 	.word	0xffffffff


	//   ....[9]....
        /*0050*/ 	.word	0xffffffff


	//   ....[10]....
        /*0054*/ 	.word	0xffffffff


	//   ....[11]....
        /*0058*/ 	.word	0xffffffff


	//   ....[12]....
        /*005c*/ 	.word	0x05000002


	//   ....[13]....
        /*0060*/ 	.word	0x05000002


	//   ....[14]....
        /*0064*/ 	.word	0x05000002


	//   ....[15]....
        /*0068*/ 	.word	0x05000002


	//----- nvinfo : EIATTR_COOP_GROUP_INSTR_OFFSETS
	.align		4
.L_1712:
        /*006c*/ 	.byte	0x04, 0x28
        /*006e*/ 	.short	(.L_1714 - .L_1713)


	//   ....[0]....
.L_1713:
        /*0070*/ 	.word	0x00017320


	//   ....[1]....
        /*0074*/ 	.word	0x00017470


	//   ....[2]....
        /*0078*/ 	.word	0x00017480


	//   ....[3]....
        /*007c*/ 	.word	0x000174a0


	//   ....[4]....
        /*0080*/ 	.word	0x0001c210


	//   ....[5]....
        /*0084*/ 	.word	0x0001c250


	//   ....[6]....
        /*0088*/ 	.word	0x0001c290


	//   ....[7]....
        /*008c*/ 	.word	0x0001c2a0


	//   ....[8]....
        /*0090*/ 	.word	0x0001e280


	//   ....[9]....
        /*0094*/ 	.word	0x0001e290


	//   ....[10]....
        /*0098*/ 	.word	0x0001e2c0


	//   ....[11]....
        /*009c*/ 	.word	0x0001e2d0


	//   ....[12]....
        /*00a0*/ 	.word	0x0001f690


	//   ....[13]....
        /*00a4*/ 	.word	0x0001f700


	//   ....[14]....
        /*00a8*/ 	.word	0x0001f760


	//   ....[15]....
        /*00ac*/ 	.word	0x0001f7d0


	//----- nvinfo : EIATTR_VRC_CTA_INIT_COUNT
	.align		4
.L_1714:
        /*00b0*/ 	.byte	0x02, 0x4a
	.zero		1
	.zero		1


	//----- nvinfo : EIATTR_EXIT_INSTR_OFFSETS
	.align		4
        /*00b4*/ 	.byte	0x04, 0x1c
        /*00b6*/ 	.short	(.L_1716 - .L_1715)


	//   ....[0]....
.L_1715:
        /*00b8*/ 	.word	0x00000090


	//----- nvinfo : EIATTR_CRS_STACK_SIZE
	.align		4
.L_1716:
        /*00bc*/ 	.byte	0x04, 0x1e
        /*00be*/ 	.short	(.L_1718 - .L_1717)
.L_1717:
        /*00c0*/ 	.word	0x00000000


	//----- nvinfo : EIATTR_CBANK_PARAM_SIZE
	.align		4
.L_1718:
        /*00c4*/ 	.byte	0x03, 0x19
        /*00c6*/ 	.short	0x01d0


	//----- nvinfo : EIATTR_PARAM_CBANK
	.align		4
        /*00c8*/ 	.byte	0x04, 0x0a
        /*00ca*/ 	.short	(.L_1720 - .L_1719)
	.align		4
.L_1719:
        /*00cc*/ 	.word	index@(.nv.constant0._ZN5flash24flash_fwd_splitkv_kernelI23Flash_fwd_kernel_traitsILi128ELi64ELi128ELi4ELb0ELb0EN7cutlass6half_tE19Flash_kernel_traitsILi128ELi64ELi128ELi4ES3_EELb0ELb0ELb1ELb0ELb0ELb0ELb0ELb1EEEvNS_16Flash_fwd_paramsE)
        /*00d0*/ 	.short	0x0380
        /*00d2*/ 	.short	0x01d0


	//----- nvinfo : EIATTR_SW_WAR
	.align		4
.L_1720:
        /*00d4*/ 	.byte	0x04, 0x36
        /*00d6*/ 	.short	(.L_1722 - .L_1721)
.L_1721:
        /*00d8*/ 	.word	0x00000008
.L_1722:


//--------------------- .nv.info._ZN5flash24flash_fwd_splitkv_kernelI23Flash_fwd_kernel_traitsILi128ELi64ELi128ELi4ELb0ELb0EN7cutlass6half_tE19Flash_kernel_traitsILi128ELi64ELi128ELi4ES3_EELb0ELb0ELb1ELb0ELb0ELb1ELb0ELb1EEEvNS_16Flash_fwd_paramsE --------------------------
	.section	.nv.info._ZN5flash24flash_fwd_splitkv_kernelI23Flash_fwd_kernel_traitsILi128ELi64ELi128ELi4ELb0ELb0EN7cutlass6half_tE19Flash_kernel_traitsILi128ELi64ELi128ELi4ES3_EELb0ELb0ELb1ELb0ELb0ELb1ELb0ELb1EEEvNS_16Flash_fwd_paramsE,"",@"SHT_CUDA_INFO"
	.sectionflags	@""
	.align	4


	//----- nvinfo : EIATTR_CUDA_API_VERSION
	.align		4
        /*0000*/ 	.byte	0x04, 0x37
        /*0002*/ 	.short	(.L_1724 - .L_1723)
.L_1723:
        /*0004*/ 	.word	0x00000082


	//----- nvinfo : EIATTR_KPARAM_INFO
	.align		4
.L_1724:
        /*0008*/ 	.byte	0x04, 0x17
        /*000a*/ 	.short	(.L_1726 - .L_1725)
.L_1725:
        /*000c*/ 	.word	0x00000000
        /*0010*/ 	.short	0x0000
        /*0012*/ 	.short	0x0000
        /*0014*/ 	.byte	0x00, 0xf0, 0x41, 0x07


	//----- nvinfo : EIATTR_SPARSE_MMA_MASK
	.align		4
.L_1726:
        /*0018*/ 	.byte	0x03, 0x50
        /*001a*/ 	.short	0x0000


	//----- nvinfo : EIATTR_MAXREG_COUNT
	.align		4
        /*001c*/ 	.byte	0x03, 0x1b
        /*001e*/ 	.short	0x00ff


	//----- nvinfo : EIATTR_NUM_BARRIERS
	.align		4
        /*0020*/ 	.byte	0x02, 0x4c
        /*0022*/ 	.byte	0x01
	.zero		1


	//----- nvinfo : EIATTR_MERCURY_ISA_VERSION
	.align		4
        /*0024*/ 	.byte	0x03, 0x5f
        /*0026*/ 	.short	0x0101


	//----- nvinfo : EIATTR_COOP_GROUP_MASK_REGIDS
	.align		4
        /*0028*/ 	.byte	0x04, 0x29
        /*002a*/ 	.short	(.L_1728 - .L_1727)


	//   ....[0]....
.L_1727:
        /*002c*/ 	.word	0xffffffff


	//   ....[1]....
        /*0030*/ 	.word	0xffffffff


	//   ....[2]....
        /*0034*/ 	.word	0xffffffff


	//   ....[3]....
        /*0038*/ 	.word	0xffffffff


	//   ....[4]....
        /*003c*/ 	.word	0xffffffff


	//   ....[5]....
        /*0040*/ 	.word	0xffffffff


	//   ....[6]....
        /*0044*/ 	.word	0xffffffff


	//   ....[7]....
        /*0048*/ 	.word	0xffffffff


	//   ....[8]....
        /*004c*/ 	.word	0xffffffff


	//   ....[9]....
        /*0050*/ 	.word	0xffffffff


	//   ....[10]....
        /*0054*/ 	.word	0xffffffff


	//   ....[11]....
        /*0058*/ 	.word	0xffffffff


	//   ....[12]....
        /*005c*/ 	.word	0x05000002


	//   ....[13]....
        /*0060*/ 	.word	0x05000002


	//   ....[14]....
        /*0064*/ 	.word	0x05000002


	//   ....[15]....
        /*0068*/ 	.word	0x05000002


	//----- nvinfo : EIATTR_COOP_GROUP_INSTR_OFFSETS
	.align		4
.L_1728:
        /*006c*/ 	.byte	0x04, 0x28
        /*006e*/ 	.short	(.L_1730 - .L_1729)


	//   ....[0]....
.L_1729:
        /*0070*/ 	.word	0x00017c80


	//   ....[1]....
        /*0074*/ 	.word	0x00017ca0


	//   ....[2]....
        /*0078*/ 	.word	0x00017cc0


	//   ....[3]....
        /*007c*/ 	.word	0x00017ce0


	//   ....[4]....
        /*0080*/ 	.word	0x0001d280


	//   ....[5]....
        /*0084*/ 	.word	0x0001d300


	//   ....[6]....
        /*0088*/ 	.word	0x0001d320


	//   ....[7]....
        /*008c*/ 	.word	0x0001d340


	//   ....[8]....
        /*0090*/ 	.word	0x0001f300


	//   ....[9]....
        /*0094*/ 	.word	0x0001f310


	//   ....[10]....
        /*0098*/ 	.word	0x0001f340


	//   ....[11]....
        /*009c*/ 	.word	0x0001f350


	//   ....[12]....
        /*00a0*/ 	.word	0x00020710


	//   ....[13]....
        /*00a4*/ 	.word	0x00020780


	//   ....[14]....
        /*00a8*/ 	.word	0x000207e0


	//   ....[15]....
        /*00ac*/ 	.word	0x00020850


	//----- nvinfo : EIATTR_VRC_CTA_INIT_COUNT
	.align		4
.L_1730:
        /*00b0*/ 	.byte	0x02, 0x4a
	.zero		1
	.zero		1


	//----- nvinfo : EIATTR_EXIT_INSTR_OFFSETS
	.align		4
        /*00b4*/ 	.byte	0x04, 0x1c
        /*00b6*/ 	.short	(.L_1732 - .L_1731)


	//   ....[0]....
.L_1731:
        /*00b8*/ 	.word	0x00000090


	//----- nvinfo : EIATTR_CRS_STACK_SIZE
	.align		4
.L_1732:
        /*00bc*/ 	.byte	0x04, 0x1e
        /*00be*/ 	.short	(.L_1734 - .L_1733)
.L_1733:
        /*00c0*/ 	.word	0x00000000


	//----- nvinfo : EIATTR_CBANK_PARAM_SIZE
	.align		4
.L_1734:
        /*00c4*/ 	.byte	0x03, 0x19
        /*00c6*/ 	.short	0x01d0


	//----- nvinfo : EIATTR_PARAM_CBANK
	.align		4
        /*00c8*/ 	.byte	0x04, 0x0a
        /*00ca*/ 	.short	(.L_1736 - .L_1735)
	.align		4
.L_1735:
        /*00cc*/ 	.word	index@(.nv.constant0._ZN5flash24flash_fwd_splitkv_kernelI23Flash_fwd_kernel_traitsILi128ELi64ELi128ELi4ELb0ELb0EN7cutlass6half_tE19Flash_kernel_traitsILi128ELi64ELi128ELi4ES3_EELb0ELb0ELb1ELb0ELb0ELb1ELb0ELb1EEEvNS_16Flash_fwd_paramsE)
        /*00d0*/ 	.short	0x0380
        /*00d2*/ 	.short	0x01d0


	//----- nvinfo : EIATTR_SW_WAR
	.align		4
.L_1736:
        /*00d4*/ 	.byte	0x04, 0x36
        /*00d6*/ 	.short	(.L_1738 - .L_1737)
.L_1737:
        /*00d8*/ 	.word	0x00000008
.L_1738:


//--------------------- .nv.info._ZN5flash24flash_fwd_splitkv_kernelI23Flash_fwd_kernel_traitsILi128ELi64ELi128ELi4ELb0ELb0EN7cutlass6half_tE19Flash_kernel_traitsILi128ELi64ELi128ELi4ES3_EELb0ELb0ELb0ELb1ELb1ELb0ELb1ELb0EEEvNS_16Flash_fwd_paramsE --------------------------
	.section	.nv.info._ZN5flash24flash_fwd_splitkv_kernelI23Flash_fwd_kernel_traitsILi128ELi64ELi128ELi4ELb0ELb0EN7cutlass6half_tE19Flash_kernel_traitsILi128ELi64ELi128ELi4ES3_EELb0ELb0ELb0ELb1ELb1ELb0ELb1ELb0EEEvNS_16Flash_fwd_paramsE,"",@"SHT_CUDA_INFO"
	.sectionflags	@""
	.align	4


	//----- nvinfo : EIATTR_CUDA_API_VERSION
	.align		4
        /*0000*/ 	.byte	0x04, 0x37
        /*0002*/ 	.short	(.L_1740 - .L_1739)
.L_1739:
        /*0004*/ 	.word	0x00000082


	//----- nvinfo : EIATTR_KPARAM_INFO
	.align		4
.L_1740:
        /*0008*/ 	.byte	0x04, 0x17
        /*000a*/ 	.short	(.L_1742 - .L_1741)
.L_1741:
        /*000c*/ 	.word	0x00000000
        /*0010*/ 	.short	0x0000
        /*0012*/ 	.short	0x0000
        /*0014*/ 	.byte	0x00, 0xf0, 0x41, 0x07


	//----- nvinfo : EIATTR_SPARSE_MMA_MASK
	.align		4
.L_1742:
        /*0018*/ 	.byte	0x03, 0x50
        /*001a*/ 	.short	0x0000


	//----- nvinfo : EIATTR_MAXREG_COUNT
	.align		4
        /*001c*/ 	.byte	0x03, 0x1b
        /*001e*/ 	.short	0x00ff


	//----- nvinfo : EIATTR_NUM_BARRIERS
	.align		4
        /*0020*/ 	.byte	0x02, 0x4c
        /*0022*/ 	.byte	0x01
	.zero		1


	//----- nvinfo : EIATTR_MERCURY_ISA_VERSION
	.align		4
        /*0024*/ 	.byte	0x03, 0x5f
        /*0026*/ 	.short	0x0101


	//----- nvinfo : EIATTR_COOP_GROUP_MASK_REGIDS
	.align		4
        /*0028*/ 	.byte	0x04, 0x29
        /*002a*/ 	.short	(.L_1744 - .L_1743)


	//   ....[0]....
.L_1743:
        /*002c*/ 	.word	0xffffffff


	//   ....[1]....
        /*0030*/ 	.word	0xffffffff


	//   ....[2]....
        /*0034*/ 	.word	0xffffffff


	//   ....[3]....
        /*0038*/ 	.word	0xffffffff


	//   ....[4]....
        /*003c*/ 	.word	0xffffffff


	//   ....[5]....
        /*0040*/ 	.word	0xffffffff


	//   ....[6]....
        /*0044*/ 	.word	0xffffffff


	//   ....[7]....
        /*0048*/ 	.word	0xffffffff


	//   ....[8]....
        /*004c*/ 	.word	0xffffffff


	//   ....[9]....
        /*0050*/ 	.word	0xffffffff


	//   ....[10]....
        /*0054*/ 	.word	0xffffffff


	//   ....[11]....
        /*0058*/ 	.word	0xffffffff


	//   ....[12]....
        /*005c*/ 	.word	0x05000006


	//   ....[13]....
        /*0060*/ 	.word	0x05000006


	//   ....[14]....
        /*0064*/ 	.word	0x05000006


	//   ....[15]....
        /*0068*/ 	.word	0x05000006


	//----- nvinfo : EIATTR_COOP_GROUP_INSTR_OFFSETS
	.align		4
.L_1744:
        /*006c*/ 	.byte	0x04, 0x28
        /*006e*/ 	.short	(.L_1746 - .L_1745)


	//   ....[0]....
.L_1745:
        /*0070*/ 	.word	0x000039b0


	//   ....[1]....
        /*0074*/ 	.word	0x000039e0


	//   ....[2]....
        /*0078*/ 	.word	0x00003a60


	//   ....[3]....
        /*007c*/ 	.word	0x00003a70


	//   ....[4]....
        /*0080*/ 	.word	0x00007530


	//   ....[5]....
        /*0084*/ 	.word	0x00007560


	//   ....[6]....
        /*0088*/ 	.word	0x00007590


	//   ....[7]....
        /*008c*/ 	.word	0x000075a0


	//   ....[8]....
        /*0090*/ 	.word	0x00009550


	//   ....[9]....
        /*0094*/ 	.word	0x00009560


	//   ....[10]....
        /*0098*/ 	.word	0x00009590


	//   ....[11]....
        /*009c*/ 	.word	0x000095a0


	//   ....[12]....
        /*00a0*/ 	.word	0x0000a2c0


	//   ....[13]....
        /*00a4*/ 	.word	0x0000a330


	//   ....[14]....
        /*00a8*/ 	.word	0x0000a3a0


	//   ....[15]....
        /*00ac*/ 	.word	0x0000a400


	//----- nvinfo : EIATTR_VRC_CTA_INIT_COUNT
	.align		4
.L_1746:
        /*00b0*/ 	.byte	0x02, 0x4a
	.zero		1
	.zero		1


	//----- nvinfo : EIATTR_EXIT_INSTR_OFFSETS
	.align		4
        /*00b4*/ 	.byte	0x04, 0x1c
        /*00b6*/ 	.short	(.L_1748 - .L_1747)


	//   ....[0]....
.L_1747:
        /*00b8*/ 	.word	0x000001f0


	//----- nvinfo : EIATTR_CRS_STACK_SIZE
	.align		4
.L_1748:
        /*00bc*/ 	.byte	0x04, 0x1e
        /*00be*/ 	.short	(.L_1750 - .L_1749)
.L_1749:
        /*00c0*/ 	.word	0x00000000


	//----- nvinfo : EIATTR_CBANK_PARAM_SIZE
	.align		4
.L_1750:
        /*00c4*/ 	.byte	0x03, 0x19
        /*00c6*/ 	.short	0x01d0


	//----- nvinfo : EIATTR_PARAM_CBANK
	.align		4
        /*00c8*/ 	.byte	0x04, 0x0a
        /*00ca*/ 	.short	(.L_1752 - .L_1751)
	.align		4
.L_1751:
        /*00cc*/ 	.word	index@(.nv.constant0._ZN5flash24flash_fwd_splitkv_kernelI23Flash_fwd_kernel_traitsILi128ELi64ELi128ELi4ELb0ELb0EN7cutlass6half_tE19Flash_kernel_traitsILi128ELi64ELi128ELi4ES3_EELb0ELb0ELb0ELb1ELb1ELb0ELb1ELb0EEEvNS_16Flash_fwd_paramsE)
        /*00d0*/ 	.short	0x0380
        /*00d2*/ 	.short	0x01d0


	//----- nvinfo : EIATTR_SW_WAR
	.align		4
.L_1752:
        /*00d4*/ 	.byte	0x04, 0x36
        /*00d6*/ 	.short	(.L_1754 - .L_1753)
.L_1753:
        /*00d8*/ 	.word	0x00000008
.L_1754:


//--------------------- .nv.info._ZN5flash24flash_fwd_splitkv_kernelI23Flash_fwd_kernel_traitsILi128ELi64ELi128ELi4ELb0ELb0EN7cutlass6half_tE19Flash_kernel_traitsILi128ELi64ELi128ELi4ES3_EELb0ELb0ELb0ELb1ELb1ELb1ELb1ELb0EEEvNS_16Flash_fwd_paramsE --------------------------
	.section	.nv.info._ZN5flash24flash_fwd_splitkv_kernelI23Flash_fwd_kernel_traitsILi128ELi64ELi128ELi4ELb0ELb0EN7cutlass6half_tE19Flash_kernel_traitsILi128ELi64ELi128ELi4ES3_EELb0ELb0ELb0ELb1ELb1ELb1ELb1ELb0EEEvNS_16Flash_fwd_paramsE,"",@"SHT_CUDA_INFO"
	.sectionflags	@""
	.align	4


	//----- nvinfo : EIATTR_CUDA_API_VERSION
	.align		4
        /*0000*/ 	.byte	0x04, 0x37
        /*0002*/ 	.short	(.L_1756 - .L_1755)
.L_1755:
        /*0004*/ 	.word	0x00000082


	//----- nvinfo : EIATTR_KPARAM_INFO
	.align		4
.L_1756:
        /*0008*/ 	.byte	0x04, 0x17
        /*000a*/ 	.short	(.L_1758 - .L_1757)
.L_1757:
        /*000c*/ 	.word	0x00000000
        /*0010*/ 	.short	0x0000
        /*0012*/ 	.short	0x0000
        /*0014*/ 	.byte	0x00, 0xf0, 0x41, 0x07


	//----- nvinfo : EIATTR_SPARSE_MMA_MASK
	.align		4
.L_1758:
        /*0018*/ 	.byte	0x03, 0x50
        /*001a*/ 	.short	0x0000


	//----- nvinfo : EIATTR_MAXREG_COUNT
	.align		4
        /*001c*/ 	.byte	0x03, 0x1b
        /*001e*/ 	.short	0x00ff


	//----- nvinfo : EIATTR_NUM_BARRIERS
	.align		4
        /*0020*/ 	.byte	0x02, 0x4c
        /*0022*/ 	.byte	0x01
	.zero		1


	//----- nvinfo : EIATTR_MERCURY_ISA_VERSION
	.align		4
        /*0024*/ 	.byte	0x03, 0x5f
        /*0026*/ 	.short	0x0101


	//----- nvinfo : EIATTR_COOP_GROUP_MASK_REGIDS
	.align		4
        /*0028*/ 	.byte	0x04, 0x29
        /*002a*/ 	.short	(.L_1760 - .L_1759)


	//   ....[0]....
.L_1759:
        /*002c*/ 	.word	0xffffffff


	//   ....[1]....
        /*0030*/ 	.word	0xffffffff


	//   ....[2]....
        /*0034*/ 	.word	0xffffffff


	//   ....[3]....
        /*0038*/ 	.word	0xffffffff


	//   ....[4]....
        /*003c*/ 	.word	0xffffffff


	//   ....[5]....
        /*0040*/ 	.word	0xffffffff


	//   ....[6]....
        /*0044*/ 	.word	0xffffffff


	//   ....[7]....
        /*0048*/ 	.word	0xffffffff


	//   ....[8]....
        /*004c*/ 	.word	0xffffffff


	//   ....[9]....
        /*0050*/ 	.word	0xffffffff


	//   ....[10]....
        /*0054*/ 	.word	0xffffffff


	//   ....[11]....
        /*0058*/ 	.word	0xffffffff


	//   ....[12]....
        /*005c*/ 	.word	0x05000006


	//   ....[13]....
        /*0060*/ 	.word	0x05000006


	//   ....[14]....
        /*0064*/ 	.word	0x05000006


	//   ....[15]....
        /*0068*/ 	.word	0x05000006


	//----- nvinfo : EIATTR_COOP_GROUP_INSTR_OFFSETS
	.align		4
.L_1760:
        /*006c*/ 	.byte	0x04, 0x28
        /*006e*/ 	.short	(.L_1762 - .L_1761)


	//   ....[0]....
.L_1761:
        /*0070*/ 	.word	0x000041c0


	//   ....[1]....
        /*0074*/ 	.word	0x00004200


	//   ....[2]....
        /*0078*/ 	.word	0x00004220


	//   ....[3]....
        /*007c*/ 	.word	0x00004250


	//   ....[4]....
        /*0080*/ 	.word	0x00008540


	//   ....[5]....
        /*0084*/ 	.word	0x00008560


	//   ....[6]....
        /*0088*/ 	.word	0x000085d0


	//   ....[7]....
        /*008c*/ 	.word	0x000085e0


	//   ....[8]....
        /*0090*/ 	.word	0x0000a550


	//   ....[9]....
        /*0094*/ 	.word	0x0000a560


	//   ....[10]....
        /*0098*/ 	.word	0x0000a590


	//   ....[11]....
        /*009c*/ 	.word	0x0000a5a0


	//   ....[12]....
        /*00a0*/ 	.word	0x0000b2c0


	//   ....[13]....
        /*00a4*/ 	.word	0x0000b330


	//   ....[14]....
        /*00a8*/ 	.word	0x0000b390


	//   ....[15]....
        /*00ac*/ 	.word	0x0000b400


	//----- nvinfo : EIATTR_VRC_CTA_INIT_COUNT
	.align		4
.L_1762:
        /*00b0*/ 	.byte	0x02, 0x4a
	.zero		1
	.zero		1


	//----- nvinfo : EIATTR_EXIT_INSTR_OFFSETS
	.align		4
        /*00b4*/ 	.byte	0x04, 0x1c
        /*00b6*/ 	.short	(.L_1764 - .L_1763)


	//   ....[0]....
.L_1763:
        /*00b8*/ 	.word	0x000001f0


	//----- nvinfo : EIATTR_CRS_STACK_SIZE
	.align		4
.L_1764:
        /*00bc*/ 	.byte	0x04, 0x1e
        /*00be*/ 	.short	(.L_1766 - .L_1765)
.L_1765:
        /*00c0*/ 	.word	0x00000000


	//----- nvinfo : EIATTR_CBANK_PARAM_SIZE
	.align		4
.L_1766:
        /*00c4*/ 	.byte	0x03, 0x19
        /*00c6*/ 	.short	0x01d0


	//----- nvinfo : EIATTR_PARAM_CBANK
	.align		4
        /*00c8*/ 	.byte	0x04, 0x0a
        /*00ca*/ 	.short	(.L_1768 - .L_1767)
	.align		4
.L_1767:
        /*00cc*/ 	.word	index@(.nv.constant0._ZN5flash24flash_fwd_splitkv_kernelI23Flash_fwd_kernel_traitsILi128ELi64ELi128ELi4ELb0ELb0EN7cutlass6half_tE19Flash_kernel_traitsILi128ELi64ELi128ELi4ES3_EELb0ELb0ELb0ELb1ELb1ELb1ELb1ELb0EEEvNS_16Flash_fwd_paramsE)
        /*00d0*/ 	.short	0x0380
        /*00d2*/ 	.short	0x01d0


	//----- nvinfo : EIATTR_SW_WAR
	.align		4
.L_1768:
        /*00d4*/ 	.byte	0x04, 0x36
        /*00d6*/ 	.short	(.L_1770 - .L_1769)
.L_1769:
        /*00d8*/ 	.word	0x00000008
.L_1770:


//--------------------- .nv.info._ZN5flash24flash_fwd_splitkv_kernelI23Flash_fwd_kernel_traitsILi128ELi64ELi128ELi4ELb0ELb0EN7cutlass6half_tE19Flash_kernel_traitsILi128ELi64ELi128ELi4ES3_EELb0ELb0ELb1ELb0ELb0ELb0ELb1ELb0EEEvNS_16Flash_fwd_paramsE --------------------------
	.section	.nv.info._ZN5flash24flash_fwd_splitkv_kernelI23Flash_fwd_kernel_traitsILi128ELi64ELi128ELi4ELb0ELb0EN7cutlass6half_tE19Flash_kernel_traitsILi128ELi64ELi128ELi4ES3_EELb0ELb0ELb1ELb0ELb0ELb0ELb1ELb0EEEvNS_16Flash_fwd_paramsE,"",@"SHT_CUDA_INFO"
	.sectionflags	@""
	.align	4


	//----- nvinfo : EIATTR_CUDA_API_VERSION
	.align		4
        /*0000*/ 	.byte	0x04, 0x37
        /*0002*/ 	.short	(.L_1772 - .L_1771)
.L_1771:
        /*0004*/ 	.word	0x00000082


	//----- nvinfo : EIATTR_KPARAM_INFO
	.align		4
.L_1772:
        /*0008*/ 	.byte	0x04, 0x17
        /*000a*/ 	.short	(.L_1774 - .L_1773)
.L_1773:
        /*000c*/ 	.word	0x00000000
        /*0010*/ 	.short	0x0000
        /*0012*/ 	.short	0x0000
        /*0014*/ 	.byte	0x00, 0xf0, 0x41, 0x07


	//----- nvinfo : EIATTR_SPARSE_MMA_MASK
	.align		4
.L_1774:
        /*0018*/ 	.byte	0x03, 0x50
        /*001a*/ 	.short	0x0000


	//----- nvinfo : EIATTR_MAXREG_COUNT
	.align		4
        /*001c*/ 	.byte	0x03, 0x1b
        /*001e*/ 	.short	0x00ff


	//----- nvinfo : EIATTR_NUM_BARRIERS
	.align		4
        /*0020*/ 	.byte	0x02, 0x4c
        /*0022*/ 	.byte	0x01
	.zero		1


	//----- nvinfo : EIATTR_MERCURY_ISA_VERSION
	.align		4
        /*0024*/ 	.byte	0x03, 0x5f
        /*0026*/ 	.short	0x0101


	//----- nvinfo : EIATTR_COOP_GROUP_MASK_REGIDS
	.align		4
        /*0028*/ 	.byte	0x04, 0x29
        /*002a*/ 	.short	(.L_1776 - .L_1775)


	//   ....[0]....
.L_1775:
        /*002c*/ 	.word	0xffffffff


	//   ....[1]....
        /*0030*/ 	.word	0xffffffff


	//   ....[2]....
        /*0034*/ 	.word	0xffffffff


	//   ....[3]....
        /*0038*/ 	.word	0xffffffff


	//   ....[4]....
        /*003c*/ 	.word	0xffffffff


	//   ....[5]....
        /*0040*/ 	.word	0xffffffff


	//   ....[6]....
        /*0044*/ 	.word	0xffffffff


	//   ....[7]....
        /*0048*/ 	.word	0xffffffff


	//   ....[8]....
        /*004c*/ 	.word	0xffffffff


	//   ....[9]....
        /*0050*/ 	.word	0xffffffff


	//   ....[10]....
        /*0054*/ 	.word	0xffffffff


	//   ....[11]....
        /*0058*/ 	.word	0xffffffff


	//   ....[12]....
        /*005c*/ 	.word	0x05000004


	//   ....[13]....
        /*0060*/ 	.word	0x05000004


	//   ....[14]....
        /*0064*/ 	.word	0x05000004


	//   ....[15]....
        /*0068*/ 	.word	0x05000004


	//----- nvinfo : EIATTR_COOP_GROUP_INSTR_OFFSETS
	.align		4
.L_1776:
        /*006c*/ 	.byte	0x04, 0x28
        /*006e*/ 	.short	(.L_1778 - .L_1777)


	//   ....[0]....
.L_1777:
        /*0070*/ 	.word	0x000072c0


	//   ....[1]....
        /*0074*/ 	.word	0x00007420


	//   ....[2]....
        /*0078*/ 	.word	0x00007430


	//   ....[3]....
        /*007c*/ 	.word	0x00007450


	//   ....[4]....
        /*0080*/ 	.word	0x0000c200


	//   ....[5]....
        /*0084*/ 	.word	0x0000c240


	//   ....[6]....
        /*0088*/ 	.word	0x0000c280


	//   ....[7]....
        /*008c*/ 	.word	0x0000c290


	//   ....[8]....
        /*0090*/ 	.word	0x0000e240


	//   ....[9]....
        /*0094*/ 	.word	0x0000e250


	//   ....[10]....
        /*0098*/ 	.word	0x0000e280


	//   ....[11]....
        /*009c*/ 	.word	0x0000e290


	//   ....[12]....
        /*00a0*/ 	.word	0x0000f550


	//   ....[13]....
        /*00a4*/ 	.word	0x0000f5c0


	//   ....[14]....
        /*00a8*/ 	.word	0x0000f630


	//   ....[15]....
        /*00ac*/ 	.word	0x0000f690


	//----- nvinfo : EIATTR_VRC_CTA_INIT_COUNT
	.align		4
.L_1778:
        /*00b0*/ 	.byte	0x02, 0x4a
	.zero		1
	.zero		1


	//----- nvinfo : EIATTR_EXIT_INSTR_OFFSETS
	.align		4
        /*00b4*/ 	.byte	0x04, 0x1c
        /*00b6*/ 	.short	(.L_1780 - .L_1779)


	//   ....[0]....
.L_1779:
        /*00b8*/ 	.word	0x000001f0


	//----- nvinfo : EIATTR_CRS_STACK_SIZE
	.align		4
.L_1780:
        /*00bc*/ 	.byte	0x04, 0x1e
        /*00be*/ 	.short	(.L_1782 - .L_1781)
.L_1781:
        /*00c0*/ 	.word	0x00000000


	//----- nvinfo : EIATTR_CBANK_PARAM_SIZE
	.align		4
.L_1782:
        /*00c4*/ 	.byte	0x03, 0x19
        /*00c6*/ 	.short	0x01d0


	//----- nvinfo : EIATTR_PARAM_CBANK
	.align		4
        /*00c8*/ 	.byte	0x04, 0x0a
        /*00ca*/ 	.short	(.L_1784 - .L_1783)
	.align		4
.L_1783:
        /*00cc*/ 	.word	index@(.nv.constant0._ZN5flash24flash_fwd_splitkv_kernelI23Flash_fwd_kernel_traitsILi128ELi64ELi128ELi4ELb0ELb0EN7cutlass6half_tE19Flash_kernel_traitsILi128ELi64ELi128ELi4ES3_EELb0ELb0ELb1ELb0ELb0ELb0ELb1ELb0EEEvNS_16Flash_fwd_paramsE)
        /*00d0*/ 	.short	0x0380
        /*00d2*/ 	.short	0x01d0


	//----- nvinfo : EIATTR_SW_WAR
	.align		4
.L_1784:
        /*00d4*/ 	.byte	0x04, 0x36
        /*00d6*/ 	.short	(.L_1786 - .L_1785)
.L_1785:
        /*00d8*/ 	.word	0x00000008
.L_1786:


//--------------------- .nv.info._ZN5flash24flash_fwd_splitkv_kernelI23Flash_fwd_kernel_traitsILi128ELi64ELi128ELi4ELb0ELb0EN7cutlass6half_tE19Flash_kernel_traitsILi128ELi64ELi128ELi4ES3_EELb0ELb0ELb1ELb0ELb0ELb1ELb1ELb0EEEvNS_16Flash_fwd_paramsE --------------------------
	.section	.nv.info._ZN5flash24flash_fwd_splitkv_kernelI23Flash_fwd_kernel_traitsILi128ELi64ELi128ELi4ELb0ELb0EN7cutlass6half_tE19Flash_kernel_traitsILi128ELi64ELi128ELi4ES3_EELb0ELb0ELb1ELb0ELb0ELb1ELb1ELb0EEEvNS_16Flash_fwd_paramsE,"",@"SHT_CUDA_INFO"
	.sectionflags	@""
	.align	4


	//----- nvinfo : EIATTR_CUDA_API_VERSION
	.align		4
        /*0000*/ 	.byte	0x04, 0x37
        /*0002*/ 	.short	(.L_1788 - .L_1787)
.L_1787:
        /*0004*/ 	.word	0x00000082


	//----- nvinfo : EIATTR_KPARAM_INFO
	.align		4
.L_1788:
        /*0008*/ 	.byte	0x04, 0x17
        /*000a*/ 	.short	(.L_1790 - .L_1789)
.L_1789:
        /*000c*/ 	.word	0x00000000
        /*0010*/ 	.short	0x0000
        /*0012*/ 	.short	0x0000
        /*0014*/ 	.byte	0x00, 0xf0, 0x41, 0x07


	//----- nvinfo : EIATTR_SPARSE_MMA_MASK
	.align		4
.L_1790:
        /*0018*/ 	.byte	0x03, 0x50
        /*001a*/ 	.short	0x0000


	//----- nvinfo : EIATTR_MAXREG_COUNT
	.align		4
        /*001c*/ 	.byte	0x03, 0x1b
        /*001e*/ 	.short	0x00ff


	//----- nvinfo : EIATTR_NUM_BARRIERS
	.align		4
        /*0020*/ 	.byte	0x02, 0x4c
        /*0022*/ 	.byte	0x01
	.zero		1


	//----- nvinfo : EIATTR_MERCURY_ISA_VERSION
	.align		4
        /*0024*/ 	.byte	0x03, 0x5f
        /*0026*/ 	.short	0x0101


	//----- nvinfo : EIATTR_COOP_GROUP_MASK_REGIDS
	.align		4
        /*0028*/ 	.byte	0x04, 0x29
        /*002a*/ 	.short	(.L_1792 - .L_1791)


	//   ....[0]....
.L_1791:
        /*002c*/ 	.word	0xffffffff


	//   ....[1]....
        /*0030*/ 	.word	0xffffffff


	//   ....[2]....
        /*0034*/ 	.word	0xffffffff


	//   ....[3]....
        /*0038*/ 	.word	0xffffffff


	//   ....[4]....
        /*003c*/ 	.word	0xffffffff


	//   ....[5]....
        /*0040*/ 	.word	0xffffffff


	//   ....[6]....
        /*0044*/ 	.word	0xffffffff


	//   ....[7]....
        /*0048*/ 	.word	0xffffffff


	//   ....[8]....
        /*004c*/ 	.word	0xffffffff


	//   ....[9]....
        /*0050*/ 	.word	0xffffffff


	//   ....[10]....
        /*0054*/ 	.word	0xffffffff


	//   ....[11]....
        /*0058*/ 	.word	0xffffffff


	//   ....[12]....
        /*005c*/ 	.word	0x05000006


	//   ....[13]....
        /*0060*/ 	.word	0x05000006


	//   ....[14]....
        /*0064*/ 	.word	0x05000006


	//   ....[15]....
        /*0068*/ 	.word	0x05000006


	//----- nvinfo : EIATTR_COOP_GROUP_INSTR_OFFSETS
	.align		4
.L_1792:
        /*006c*/ 	.byte	0x04, 0x28
        /*006e*/ 	.short	(.L_1794 - .L_1793)


	//   ....[0]....
.L_1793:
        /*0070*/ 	.word	0x00007ad0


	//   ....[1]....
        /*0074*/ 	.word	0x00007c30


	//   ....[2]....
        /*0078*/ 	.word	0x00007c40


	//   ....[3]....
        /*007c*/ 	.word	0x00007c60


	//   ....[4]....
        /*0080*/ 	.word	0x0000d210


	//   ....[5]....
        /*0084*/ 	.word	0x0000d250


	//   ....[6]....
        /*0088*/ 	.word	0x0000d300


	//   ....[7]....
        /*008c*/ 	.word	0x0000d320


	//   ....[8]....
        /*0090*/ 	.word	0x0000f250


	//   ....[9]....
        /*0094*/ 	.word	0x0000f260


	//   ....[10]....
        /*0098*/ 	.word	0x0000f290


	//   ....[11]....
        /*009c*/ 	.word	0x0000f2a0


	//   ....[12]....
        /*00a0*/ 	.word	0x00010560


	//   ....[13]....
        /*00a4*/ 	.word	0x000105d0


	//   ....[14]....
        /*00a8*/ 	.word	0x00010630


	//   ....[15]....
        /*00ac*/ 	.word	0x000106a0


	//----- nvinfo : EIATTR_VRC_CTA_INIT_COUNT
	.align		4
.L_1794:
        /*00b0*/ 	.byte	0x02, 0x4a
	.zero		1
	.zero		1


	//----- nvinfo : EIATTR_EXIT_INSTR_OFFSETS
	.align		4
        /*00b4*/ 	.byte	0x04, 0x1c
        /*00b6*/ 	.short	(.L_1796 - .L_1795)


	//   ....[0]....
.L_1795:
        /*00b8*/ 	.word	0x000001f0


	//----- nvinfo : EIATTR_CRS_STACK_SIZE
	.align		4
.L_1796:
        /*00bc*/ 	.byte	0x04, 0x1e
        /*00be*/ 	.short	(.L_1798 - .L_1797)
.L_1797:
        /*00c0*/ 	.word	0x00000000


	//----- nvinfo : EIATTR_CBANK_PARAM_SIZE
	.align		4
.L_1798:
        /*00c4*/ 	.byte	0x03, 0x19
        /*00c6*/ 	.short	0x01d0


	//----- nvinfo : EIATTR_PARAM_CBANK
	.align		4
        /*00c8*/ 	.byte	0x04, 0x0a
        /*00ca*/ 	.short	(.L_1800 - .L_1799)
	.align		4
.L_1799:
        /*00cc*/ 	.word	index@(.nv.constant0._ZN5flash24flash_fwd_splitkv_kernelI23Flash_fwd_kernel_traitsILi128ELi64ELi128ELi4ELb0ELb0EN7cutlass6half_tE19Flash_kernel_traitsILi128ELi64ELi128ELi4ES3_EELb0ELb0ELb1ELb0ELb0ELb1ELb1ELb0EEEvNS_16Flash_fwd_paramsE)
        /*00d0*/ 	.short	0x0380
        /*00d2*/ 	.short	0x01d0


	//----- nvinfo : EIATTR_SW_WAR
	.align		4
.L_1800:
        /*00d4*/ 	.byte	0x04, 0x36
        /*00d6*/ 	.short	(.L_1802 - .L_1801)
.L_1801:
        /*00d8*/ 	.word	0x00000008
.L_1802:


//--------------------- .nv.info._ZN5flash24flash_fwd_splitkv_kernelI23Flash_fwd_kernel_traitsILi128ELi64ELi128ELi4ELb0ELb0EN7cutlass6half_tE19Flash_kernel_traitsILi128ELi64ELi128ELi4ES3_EELb0ELb0ELb0ELb0ELb1ELb0ELb1ELb1EEEvNS_16Flash_fwd_paramsE --------------------------
	.section	.nv.info._ZN5flash24flash_fwd_splitkv_kernelI23Flash_fwd_kernel_traitsILi128ELi64ELi128ELi4ELb0ELb0EN7cutlass6half_tE19Flash_kernel_traitsILi128ELi64ELi128ELi4ES3_EELb0ELb0ELb0ELb0ELb1ELb0ELb1ELb1EEEvNS_16Flash_fwd_paramsE,"",@"SHT_CUDA_INFO"
	.sectionflags	@""
	.align	4


	//----- nvinfo : EIATTR_CUDA_API_VERSION
	.align		4
        /*0000*/ 	.byte	0x04, 0x37
        /*0002*/ 	.short	(.L_1804 - .L_1803)
.L_1803:
        /*0004*/ 	.word	0x00000082


	//----- nvinfo : EIATTR_KPARAM_INFO
	.align		4
.L_1804:
        /*0008*/ 	.byte	0x04, 0x17
        /*000a*/ 	.short	(.L_1806 - .L_1805)
.L_1805:
        /*000c*/ 	.word	0x00000000
        /*0010*/ 	.short	0x0000
        /*0012*/ 	.short	0x0000
        /*0014*/ 	.byte	0x00, 0xf0, 0x41, 0x07


	//----- nvinfo : EIATTR_SPARSE_MMA_MASK
	.align		4
.L_1806:
        /*0018*/ 	.byte	0x03, 0x50
        /*001a*/ 	.short	0x0000


	//----- nvinfo : EIATTR_MAXREG_COUNT
	.align		4
        /*001c*/ 	.byte	0x03, 0x1b
        /*001e*/ 	.short	0x00ff


	//----- nvinfo : EIATTR_NUM_BARRIERS
	.align		4
        /*0020*/ 	.byte	0x02, 0x4c
        /*0022*/ 	.byte	0x01
	.zero		1


	//----- nvinfo : EIATTR_MERCURY_ISA_VERSION
	.align		4
        /*0024*/ 	.byte	0x03, 0x5f
        /*0026*/ 	.short	0x0101


	//----- nvinfo : EIATTR_COOP_GROUP_MASK_REGIDS
	.align		4
        /*0028*/ 	.byte	0x04, 0x29
        /*002a*/ 	.short	(.L_1808 - .L_1807)


	//   ....[0]....
.L_1807:
        /*002c*/ 	.word	0xffffffff


	//   ....[1]....
        /*0030*/ 	.word	0xffffffff


	//   ....[2]....
        /*0034*/ 	.word	0xffffffff


	//   ....[3]....
        /*0038*/ 	.word	0xffffffff


	//   ....[4]....
        /*003c*/ 	.word	0xffffffff


	//   ....[5]....
        /*0040*/ 	.word	0xffffffff


	//   ....[6]....
        /*0044*/ 	.word	0xffffffff


	//   ....[7]....
        /*0048*/ 	.word	0xffffffff


	//   ....[8]....
        /*004c*/ 	.word	0xffffffff


	//   ....[9]....
        /*0050*/ 	.word	0xffffffff


	//   ....[10]....
        /*0054*/ 	.word	0xffffffff


	//   ....[11]....
        /*0058*/ 	.word	0xffffffff


	//   ....[12]....
        /*005c*/ 	.word	0x05000004


	//   ....[13]....
        /*0060*/ 	.word	0x05000004


	//   ....[14]....
        /*0064*/ 	.word	0x05000004


	//   ....[15]....
        /*0068*/ 	.word	0x05000004


	//----- nvinfo : EIATTR_COOP_GROUP_INSTR_OFFSETS
	.align		4
.L_1808:
        /*006c*/ 	.byte	0x04, 0x28
        /*006e*/ 	.short	(.L_1810 - .L_1809)


	//   ....[0]....
.L_1809:
        /*0070*/ 	.word	0x000140d0


	//   ....[1]....
        /*0074*/ 	.word	0x000140f0


	//   ....[2]....
        /*0078*/ 	.word	0x00014120


	//   ....[3]....
        /*007c*/ 	.word	0x00014130


	//   ....[4]....
        /*0080*/ 	.word	0x00017bd0


	//   ....[5]....
        /*0084*/ 	.word	0x00017c00


	//   ....[6]....
        /*0088*/ 	.word	0x00017c50


	//   ....[7]....
        /*008c*/ 	.word	0x00017c60


	//   ....[8]....
        /*0090*/ 	.word	0x00019c10


	//   ....[9]....
        /*0094*/ 	.word	0x00019c20


	//   ....[10]....
        /*0098*/ 	.word	0x00019c50


	//   ....[11]....
        /*009c*/ 	.word	0x00019c60


	//   ....[12]....
        /*00a0*/ 	.word	0x0001aad0


	//   ....[13]....
        /*00a4*/ 	.word	0x0001ab40


	//   ....[14]....
        /*00a8*/ 	.word	0x0001abb0


	//   ....[15]....
        /*00ac*/ 	.word	0x0001ac10


	//----- nvinfo : EIATTR_VRC_CTA_INIT_COUNT
	.align		4
.L_1810:
        /*00b0*/ 	.byte	0x02, 0x4a
	.zero		1
	.zero		1


	//----- nvinfo : EIATTR_EXIT_INSTR_OFFSETS
	.align		4
        /*00b4*/ 	.byte	0x04, 0x1c
        /*00b6*/ 	.short	(.L_1812 - .L_1811)


	//   ....[0]....
.L_1811:
        /*00b8*/ 	.word	0x000001f0


	//----- nvinfo : EIATTR_CRS_STACK_SIZE
	.align		4
.L_1812:
        /*00bc*/ 	.byte	0x04, 0x1e
        /*00be*/ 	.short	(.L_1814 - .L_1813)
.L_1813:
        /*00c0*/ 	.word	0x00000000


	//----- nvinfo : EIATTR_CBANK_PARAM_SIZE
	.align		4
.L_1814:
        /*00c4*/ 	.byte	0x03, 0x19
        /*00c6*/ 	.short	0x01d0


	//----- nvinfo : EIATTR_PARAM_CBANK
	.align		4
        /*00c8*/ 	.byte	0x04, 0x0a
        /*00ca*/ 	.short	(.L_1816 - .L_1815)
	.align		4
.L_1815:
        /*00cc*/ 	.word	index@(.nv.constant0._ZN5flash24flash_fwd_splitkv_kernelI23Flash_fwd_kernel_traitsILi128ELi64ELi128ELi4ELb0ELb0EN7cutlass6half_tE19Flash_kernel_traitsILi128ELi64ELi128ELi4ES3_EELb0ELb0ELb0ELb0ELb1ELb0ELb1ELb1EEEvNS_16Flash_fwd_paramsE)
        /*00d0*/ 	.short	0x0380
        /*00d2*/ 	.short	0x01d0


	//----- nvinfo : EIATTR_SW_WAR
	.align		4
.L_1816:
        /*00d4*/ 	.byte	0x04, 0x36
        /*00d6*/ 	.short	(.L_1818 - .L_1817)
.L_1817:
        /*00d8*/ 	.word	0x00000008
.L_1818:


//--------------------- .nv.info._ZN5flash24flash_fwd_splitkv_kernelI23Flash_fwd_kernel_traitsILi128ELi64ELi128ELi4ELb0ELb0EN7cutlass6half_tE19Flash_kernel_traitsILi128ELi64ELi128ELi4ES3_EELb0ELb0ELb0ELb0ELb1ELb1ELb1ELb1EEEvNS_16Flash_fwd_paramsE --------------------------
	.section	.nv.info._ZN5flash24flash_fwd_splitkv_kernelI23Flash_fwd_kernel_traitsILi128ELi64ELi128ELi4ELb0ELb0EN7cutlass6half_tE19Flash_kernel_traitsILi128ELi64ELi128ELi4ES3_EELb0ELb0ELb0ELb0ELb1ELb1ELb1ELb1EEEvNS_16Flash_fwd_paramsE,"",@"SHT_CUDA_INFO"
	.sectionflags	@""
	.align	4


	//----- nvinfo : EIATTR_CUDA_API_VERSION
	.align		4
        /*0000*/ 	.byte	0x04, 0x37
        /*0002*/ 	.short	(.L_1820 - .L_1819)
.L_1819:
        /*0004*/ 	.word	0x00000082


	//----- nvinfo : EIATTR_KPARAM_INFO
	.align		4
.L_1820:
        /*0008*/ 	.byte	0x04, 0x17
        /*000a*/ 	.short	(.L_1822 - .L_1821)
.L_1821:
        /*000c*/ 	.word	0x00000000
        /*0010*/ 	.short	0x0000
        /*0012*/ 	.short	0x0000
        /*0014*/ 	.byte	0x00, 0xf0, 0x41, 0x07


	//----- nvinfo : EIATTR_SPARSE_MMA_MASK
	.align		4
.L_1822:
        /*0018*/ 	.byte	0x03, 0x50
        /*001a*/ 	.short	0x0000


	//----- nvinfo : EIATTR_MAXREG_COUNT
	.align		4
        /*001c*/ 	.byte	0x03, 0x1b
        /*001e*/ 	.short	0x00ff


	//----- nvinfo : EIATTR_NUM_BARRIERS
	.align		4
        /*0020*/ 	.byte	0x02, 0x4c
        /*0022*/ 	.byte	0x01
	.zero		1


	//----- nvinfo : EIATTR_MERCURY_ISA_VERSION
	.align		4
        /*0024*/ 	.byte	0x03, 0x5f
        /*0026*/ 	.short	0x0101


	//----- nvinfo : EIATTR_COOP_GROUP_MASK_REGIDS
	.align		4
        /*0028*/ 	.byte	0x04, 0x29
        /*002a*/ 	.short	(.L_1824 - .L_1823)


	//   ....[0]....
.L_1823:
        /*002c*/ 	.word	0xffffffff


	//   ....[1]....
        /*0030*/ 	.word	0xffffffff


	//   ....[2]....
        /*0034*/ 	.word	0xffffffff


	//   ....[3]....
        /*0038*/ 	.word	0xffffffff


	//   ....[4]....
        /*003c*/ 	.word	0xffffffff


	//   ....[5]....
        /*0040*/ 	.word	0xffffffff


	//   ....[6]....
        /*0044*/ 	.word	0xffffffff


	//   ....[7]....
        /*0048*/ 	.word	0xffffffff


	//   ....[8]....
        /*004c*/ 	.word	0xffffffff


	//   ....[9]....
        /*0050*/ 	.word	0xffffffff


	//   ....[10]....
        /*0054*/ 	.word	0xffffffff


	//   ....[11]....
        /*0058*/ 	.word	0xffffffff


	//   ....[12]....
        /*005c*/ 	.word	0x05000004


	//   ....[13]....
        /*0060*/ 	.word	0x05000004


	//   ....[14]....
        /*0064*/ 	.word	0x05000004


	//   ....[15]....
        /*0068*/ 	.word	0x05000004


	//----- nvinfo : EIATTR_COOP_GROUP_INSTR_OFFSETS
	.align		4
.L_1824:
        /*006c*/ 	.byte	0x04, 0x28
        /*006e*/ 	.short	(.L_1826 - .L_1825)


	//   ....[0]....
.L_1825:
        /*0070*/ 	.word	0x000148b0


	//   ....[1]....
        /*0074*/ 	.word	0x000148d0


	//   ....[2]....
        /*0078*/ 	.word	0x00014900


	//   ....[3]....
        /*007c*/ 	.word	0x00014910


	//   ....[4]....
        /*0080*/ 	.word	0x00018bc0


	//   ....[5]....
        /*0084*/ 	.word	0x00018be0


	//   ....[6]....
        /*0088*/ 	.word	0x00018c10


	//   ....[7]....
        /*008c*/ 	.word	0x00018c20


	//   ....[8]....
        /*0090*/ 	.word	0x0001ac00


	//   ....[9]....
        /*0094*/ 	.word	0x0001ac10


	//   ....[10]....
        /*0098*/ 	.word	0x0001ac40


	//   ....[11]....
        /*009c*/ 	.word	0x0001ac50


	//   ....[12]....
        /*00a0*/ 	.word	0x0001bac0


	//   ....[13]....
        /*00a4*/ 	.word	0x0001bb30


	//   ....[14]....
        /*00a8*/ 	.word	0x0001bba0


	//   ....[15]....
        /*00ac*/ 	.word	0x0001bc00


	//----- nvinfo : EIATTR_VRC_CTA_INIT_COUNT
	.align		4
.L_1826:
        /*00b0*/ 	.byte	0x02, 0x4a
	.zero		1
	.zero		1


	//----- nvinfo : EIATTR_EXIT_INSTR_OFFSETS
	.align		4
        /*00b4*/ 	.byte	0x04, 0x1c
        /*00b6*/ 	.short	(.L_1828 - .L_1827)


	//   ....[0]....
.L_1827:
        /*00b8*/ 	.word	0x000001f0


	//----- nvinfo : EIATTR_CRS_STACK_SIZE
	.align		4
.L_1828:
        /*00bc*/ 	.byte	0x04, 0x1e
        /*00be*/ 	.short	(.L_1830 - .L_1829)
.L_1829:
        /*00c0*/ 	.word	0x00000000


	//----- nvinfo : EIATTR_CBANK_PARAM_SIZE
	.align		4
.L_1830:
        /*00c4*/ 	.byte	0x03, 0x19
        /*00c6*/ 	.short	0x01d0


	//----- nvinfo : EIATTR_PARAM_CBANK
	.align		4
        /*00c8*/ 	.byte	0x04, 0x0a
        /*00ca*/ 	.short	(.L_1832 - .L_1831)
	.align		4
.L_1831:
        /*00cc*/ 	.word	index@(.nv.constant0._ZN5flash24flash_fwd_splitkv_kernelI23Flash_fwd_kernel_traitsILi128ELi64ELi128ELi4ELb0ELb0EN7cutlass6half_tE19Flash_kernel_traitsILi128ELi64ELi128ELi4ES3_EELb0ELb0ELb0ELb0ELb1ELb1ELb1ELb1EEEvNS_16Flash_fwd_paramsE)
        /*00d0*/ 	.short	0x0380
        /*00d2*/ 	.short	0x01d0


	//----- nvinfo : EIATTR_SW_WAR
	.align		4
.L_1832:
        /*00d4*/ 	.byte	0x04, 0x36
        /*00d6*/ 	.short	(.L_1834 - .L_1833)
.L_1833:
        /*00d8*/ 	.word	0x00000008
.L_1834:


//--------------------- .nv.info._ZN5flash24flash_fwd_splitkv_kernelI23Flash_fwd_kernel_traitsILi128ELi64ELi128ELi4ELb0ELb0EN7cutlass6half_tE19Flash_kernel_traitsILi128ELi64ELi128ELi4ES3_EELb0ELb0ELb1ELb0ELb0ELb0ELb1ELb1EEEvNS_16Flash_fwd_paramsE --------------------------
	.section	.nv.info._ZN5flash24flash_fwd_splitkv_kernelI23Flash_fwd_kernel_traitsILi128ELi64ELi128ELi4ELb0ELb0EN7cutlass6half_tE19Flash_kernel_traitsILi128ELi64ELi128ELi4ES3_EELb0ELb0ELb1ELb0ELb0ELb0ELb1ELb1EEEvNS_16Flash_fwd_paramsE,"",@"SHT_CUDA_INFO"
	.sectionflags	@""
	.align	4


	//----- nvinfo : EIATTR_CUDA_API_VERSION
	.align		4
        /*0000*/ 	.byte	0x04, 0x37
        /*0002*/ 	.short	(.L_1836 - .L_1835)
.L_1835:
        /*0004*/ 	.word	0x00000082


	//----- nvinfo : EIATTR_KPARAM_INFO
	.align		4
.L_1836:
        /*0008*/ 	.byte	0x04, 0x17
        /*000a*/ 	.short	(.L_1838 - .L_1837)
.L_1837:
        /*000c*/ 	.word	0x00000000
        /*0010*/ 	.short	0x0000
        /*0012*/ 	.short	0x0000
        /*0014*/ 	.byte	0x00, 0xf0, 0x41, 0x07


	//----- nvinfo : EIATTR_SPARSE_MMA_MASK
	.align		4
.L_1838:
        /*0018*/ 	.byte	0x03, 0x50
        /*001a*/ 	.short	0x0000


	//----- nvinfo : EIATTR_MAXREG_COUNT
	.align		4
        /*001c*/ 	.byte	0x03, 0x1b
        /*001e*/ 	.short	0x00ff


	//----- nvinfo : EIATTR_NUM_BARRIERS
	.align		4
        /*0020*/ 	.byte	0x02, 0x4c
        /*0022*/ 	.byte	0x01
	.zero		1


	//----- nvinfo : EIATTR_MERCURY_ISA_VERSION
	.align		4
        /*0024*/ 	.byte	0x03, 0x5f
        /*0026*/ 	.short	0x0101


	//----- nvinfo : EIATTR_COOP_GROUP_MASK_REGIDS
	.align		4
        /*0028*/ 	.byte	0x04, 0x29
        /*002a*/ 	.short	(.L_1840 - .L_1839)


	//   ....[0]....
.L_1839:
        /*002c*/ 	.word	0xffffffff


	//   ....[1]....
        /*0030*/ 	.word	0xffffffff


	//   ....[2]....
        /*0034*/ 	.word	0xffffffff


	//   ....[3]....
        /*0038*/ 	.word	0xffffffff


	//   ....[4]....
        /*003c*/ 	.word	0xffffffff


	//   ....[5]....
        /*0040*/ 	.word	0xffffffff


	//   ....[6]....
        /*0044*/ 	.word	0xffffffff


	//   ....[7]....
        /*0048*/ 	.word	0xffffffff


	//   ....[8]....
        /*004c*/ 	.word	0xffffffff


	//   ....[9]....
        /*0050*/ 	.word	0xffffffff


	//   ....[10]....
        /*0054*/ 	.word	0xffffffff


	//   ....[11]....
        /*0058*/ 	.word	0xffffffff


	//   ....[12]....
        /*005c*/ 	.word	0x05000004


	//   ....[13]....
        /*0060*/ 	.word	0x05000004


	//   ....[14]....
        /*0064*/ 	.word	0x05000004


	//   ....[15]....
        /*0068*/ 	.word	0x05000004


	//----- nvinfo : EIATTR_COOP_GROUP_INSTR_OFFSETS
	.align		4
.L_1840:
        /*006c*/ 	.byte	0x04, 0x28
        /*006e*/ 	.short	(.L_1842 - .L_1841)


	//   ....[0]....
.L_1841:
        /*0070*/ 	.word	0x00017850


	//   ....[1]....
        /*0074*/ 	.word	0x00017870


	//   ....[2]....
        /*0078*/ 	.word	0x00017890


	//   ....[3]....
        /*007c*/ 	.word	0x000178b0


	//   ....[4]....
        /*0080*/ 	.word	0x0001c650


	//   ....[5]....
        /*0084*/ 	.word	0x0001c690


	//   ....[6]....
        /*0088*/ 	.word	0x0001c6e0


	//   ....[7]....
        /*008c*/ 	.word	0x0001c6f0


	//   ....[8]....
        /*0090*/ 	.word	0x0001e6b0


	//   ....[9]....
        /*0094*/ 	.word	0x0001e6c0


	//   ....[10]....
        /*0098*/ 	.word	0x0001e6f0


	//   ....[11]....
        /*009c*/ 	.word	0x0001e700


	//   ....[12]....
        /*00a0*/ 	.word	0x0001f9d0


	//   ....[13]....
        /*00a4*/ 	.word	0x0001fa40


	//   ....[14]....
        /*00a8*/ 	.word	0x0001fab0


	//   ....[15]....
        /*00ac*/ 	.word	0x0001fb10


	//----- nvinfo : EIATTR_VRC_CTA_INIT_COUNT
	.align		4
.L_1842:
        /*00b0*/ 	.byte	0x02, 0x4a
	.zero		1
	.zero		1


	//----- nvinfo : EIATTR_EXIT_INSTR_OFFSETS
	.align		4
        /*00b4*/ 	.byte	0x04, 0x1c
        /*00b6*/ 	.short	(.L_1844 - .L_1843)


	//   ....[0]....
.L_1843:
        /*00b8*/ 	.word	0x000001f0


	//----- nvinfo : EIATTR_CRS_STACK_SIZE
	.align		4
.L_1844:
        /*00bc*/ 	.byte	0x04, 0x1e
        /*00be*/ 	.short	(.L_1846 - .L_1845)
.L_1845:
        /*00c0*/ 	.word	0x00000000


	//----- nvinfo : EIATTR_CBANK_PARAM_SIZE
	.align		4
.L_1846:
        /*00c4*/ 	.byte	0x03, 0x19
        /*00c6*/ 	.short	0x01d0


	//----- nvinfo : EIATTR_PARAM_CBANK
	.align		4
        /*00c8*/ 	.byte	0x04, 0x0a
        /*00ca*/ 	.short	(.L_1848 - .L_1847)
	.align		4
.L_1847:
        /*00cc*/ 	.word	index@(.nv.constant0._ZN5flash24flash_fwd_splitkv_kernelI23Flash_fwd_kernel_traitsILi128ELi64ELi128ELi4ELb0ELb0EN7cutlass6half_tE19Flash_kernel_traitsILi128ELi64ELi128ELi4ES3_EELb0ELb0ELb1ELb0ELb0ELb0ELb1ELb1EEEvNS_16Flash_fwd_paramsE)
        /*00d0*/ 	.short	0x0380
        /*00d2*/ 	.short	0x01d0


	//----- nvinfo : EIATTR_SW_WAR
	.align		4
.L_1848:
        /*00d4*/ 	.byte	0x04, 0x36
        /*00d6*/ 	.short	(.L_1850 - .L_1849)
.L_1849:
        /*00d8*/ 	.word	0x00000008
.L_1850:


//--------------------- .nv.info._ZN5flash24flash_fwd_splitkv_kernelI23Flash_fwd_kernel_traitsILi128ELi64ELi128ELi4ELb0ELb0EN7cutlass6half_tE19Flash_kernel_traitsILi128ELi64ELi128ELi4ES3_EELb0ELb0ELb1ELb0ELb0ELb1ELb1ELb1EEEvNS_16Flash_fwd_paramsE --------------------------
	.section	.nv.info._ZN5flash24flash_fwd_splitkv_kernelI23Flash_fwd_kernel_traitsILi128ELi64ELi128ELi4ELb0ELb0EN7cutlass6half_tE19Flash_kernel_traitsILi128ELi64ELi128ELi4ES3_EELb0ELb0ELb1ELb0ELb0ELb1ELb1ELb1EEEvNS_16Flash_fwd_paramsE,"",@"SHT_CUDA_INFO"
	.sectionflags	@""
	.align	4


	//----- nvinfo : EIATTR_CUDA_API_VERSION
	.align		4
        /*0000*/ 	.byte	0x04, 0x37
        /*0002*/ 	.short	(.L_1852 - .L_1851)
.L_1851:
        /*0004*/ 	.word	0x00000082


	//----- nvinfo : EIATTR_KPARAM_INFO
	.align		4
.L_1852:
        /*0008*/ 	.byte	0x04, 0x17
        /*000a*/ 	.short	(.L_1854 - .L_1853)
.L_1853:
        /*000c*/ 	.word	0x00000000
        /*0010*/ 	.short	0x0000
        /*0012*/ 	.short	0x0000
        /*0014*/ 	.byte	0x00, 0xf0, 0x41, 0x07


	//----- nvinfo : EIATTR_SPARSE_MMA_MASK
	.align		4
.L_1854:
        /*0018*/ 	.byte	0x03, 0x50
        /*001a*/ 	.short	0x0000


	//----- nvinfo : EIATTR_MAXREG_COUNT
	.align		4
        /*001c*/ 	.byte	0x03, 0x1b
        /*001e*/ 	.short	0x00ff


	//----- nvinfo : EIATTR_NUM_BARRIERS
	.align		4
        /*0020*/ 	.byte	0x02, 0x4c
        /*0022*/ 	.byte	0x01
	.zero		1


	//----- nvinfo : EIATTR_MERCURY_ISA_VERSION
	.align		4
        /*0024*/ 	.byte	0x03, 0x5f
        /*0026*/ 	.short	0x0101


	//----- nvinfo : EIATTR_COOP_GROUP_MASK_REGIDS
	.align		4
        /*0028*/ 	.byte	0x04, 0x29
        /*002a*/ 	.short	(.L_1856 - .L_1855)


	//   ....[0]....
.L_1855:
        /*002c*/ 	.word	0xffffffff


	//   ....[1]....
        /*0030*/ 	.word	0xffffffff


	//   ....[2]....
        /*0034*/ 	.word	0xffffffff


	//   ....[3]....
        /*0038*/ 	.word	0xffffffff


	//   ....[4]....
        /*003c*/ 	.word	0xffffffff


	//   ....[5]....
        /*0040*/ 	.word	0xffffffff


	//   ....[6]....
        /*0044*/ 	.word	0xffffffff


	//   ....[7]....
        /*0048*/ 	.word	0xffffffff


	//   ....[8]....
        /*004c*/ 	.word	0xffffffff


	//   ....[9]....
        /*0050*/ 	.word	0xffffffff


	//   ....[10]....
        /*0054*/ 	.word	0xffffffff


	//   ....[11]....
        /*0058*/ 	.word	0xffffffff


	//   ....[12]....
        /*005c*/ 	.word	0x05000004


	//   ....[13]....
        /*0060*/ 	.word	0x05000004


	//   ....[14]....
        /*0064*/ 	.word	0x05000004


	//   ....[15]....
        /*0068*/ 	.word	0x05000004


	//----- nvinfo : EIATTR_COOP_GROUP_INSTR_OFFSETS
	.align		4
.L_1856:
        /*006c*/ 	.byte	0x04, 0x28
        /*006e*/ 	.short	(.L_1858 - .L_1857)


	//   ....[0]....
.L_1857:
        /*0070*/ 	.word	0x00018090


	//   ....[1]....
        /*0074*/ 	.word	0x000180b0


	//   ....[2]....
        /*0078*/ 	.word	0x000180d0


	//   ....[3]....
        /*007c*/ 	.word	0x000180f0


	//   ....[4]....
        /*0080*/ 	.word	0x0001d670


	//   ....[5]....
        /*0084*/ 	.word	0x0001d6d0


	//   ....[6]....
        /*0088*/ 	.word	0x0001d700


	//   ....[7]....
        /*008c*/ 	.word	0x0001d710


	//   ....[8]....
        /*0090*/ 	.word	0x0001f6d0


	//   ....[9]....
        /*0094*/ 	.word	0x0001f6e0


	//   ....[10]....
        /*0098*/ 	.word	0x0001f710


	//   ....[11]....
        /*009c*/ 	.word	0x0001f720


	//   ....[12]....
        /*00a0*/ 	.word	0x000209f0


	//   ....[13]....
        /*00a4*/ 	.word	0x00020a60


	//   ....[14]....
        /*00a8*/ 	.word	0x00020ad0


	//   ....[15]....
        /*00ac*/ 	.word	0x00020b30


	//----- nvinfo : EIATTR_VRC_CTA_INIT_COUNT
	.align		4
.L_1858:
        /*00b0*/ 	.byte	0x02, 0x4a
	.zero		1
	.zero		1


	//----- nvinfo : EIATTR_EXIT_INSTR_OFFSETS
	.align		4
        /*00b4*/ 	.byte	0x04, 0x1c
        /*00b6*/ 	.short	(.L_1860 - .L_1859)


	//   ....[0]....
.L_1859:
        /*00b8*/ 	.word	0x000001f0


	//----- nvinfo : EIATTR_CRS_STACK_SIZE
	.align		4
.L_1860:
        /*00bc*/ 	.byte	0x04, 0x1e
        /*00be*/ 	.short	(.L_1862 - .L_1861)
.L_1861:
        /*00c0*/ 	.word	0x00000000


	//----- nvinfo : EIATTR_CBANK_PARAM_SIZE
	.align		4
.L_1862:
        /*00c4*/ 	.byte	0x03, 0x19
        /*00c6*/ 	.short	0x01d0


	//----- nvinfo : EIATTR_PARAM_CBANK
	.align		4
        /*00c8*/ 	.byte	0x04, 0x0a
        /*00ca*/ 	.short	(.L_1864 - .L_1863)
	.align		4
.L_1863:
        /*00cc*/ 	.word	index@(.nv.constant0._ZN5flash24flash_fwd_splitkv_kernelI23Flash_fwd_kernel_traitsILi128ELi64ELi128ELi4ELb0ELb0EN7cutlass6half_tE19Flash_kernel_traitsILi128ELi64ELi128ELi4ES3_EELb0ELb0ELb1ELb0ELb0ELb1ELb1ELb1EEEvNS_16Flash_fwd_paramsE)
        /*00d0*/ 	.short	0x0380
        /*00d2*/ 	.short	0x01d0


	//----- nvinfo : EIATTR_SW_WAR
	.align		4
.L_1864:
        /*00d4*/ 	.byte	0x04, 0x36
        /*00d6*/ 	.short	(.L_1866 - .L_1865)
.L_1865:
        /*00d8*/ 	.word	0x00000008
.L_1866:


//--------------------- .nv.info._ZN5flash24flash_fwd_splitkv_kernelI23Flash_fwd_kernel_traitsILi128ELi64ELi128ELi4ELb0ELb0EN7cutlass6half_tE19Flash_kernel_traitsILi128ELi64ELi128ELi4ES3_EELb0ELb1ELb0ELb0ELb1ELb0ELb0ELb0EEEvNS_16Flash_fwd_paramsE --------------------------
	.section	.nv.info._ZN5flash24flash_fwd_splitkv_kernelI23Flash_fwd_kernel_traitsILi128ELi64ELi128ELi4ELb0ELb0EN7cutlass6half_tE19Flash_kernel_traitsILi128ELi64ELi128ELi4ES3_EELb0ELb1ELb0ELb0ELb1ELb0ELb0ELb0EEEvNS_16Flash_fwd_paramsE,"",@"SHT_CUDA_INFO"
	.sectionflags	@""
	.align	4


	//----- nvinfo : EIATTR_CUDA_API_VERSION
	.align		4
        /*0000*/ 	.byte	0x04, 0x37
        /*0002*/ 	.short	(.L_1868 - .L_1867)
.L_1867:
        /*0004*/ 	.word	0x00000082


	//----- nvinfo : EIATTR_KPARAM_INFO
	.align		4
.L_1868:
        /*0008*/ 	.byte	0x04, 0x17
        /*000a*/ 	.short	(.L_1870 - .L_1869)
.L_1869:
        /*000c*/ 	.word	0x00000000
        /*0010*/ 	.short	0x0000
        /*0012*/ 	.short	0x0000
        /*0014*/ 	.byte	0x00, 0xf0, 0x41, 0x07


	//----- nvinfo : EIATTR_SPARSE_MMA_MASK
	.align		4
.L_1870:
        /*0018*/ 	.byte	0x03, 0x50
        /*001a*/ 	.short	0x0000


	//----- nvinfo : EIATTR_MAXREG_COUNT
	.align		4
        /*001c*/ 	.byte	0x03, 0x1b
        /*001e*/ 	.short	0x00ff


	//----- nvinfo : EIATTR_NUM_BARRIERS
	.align		4
        /*0020*/ 	.byte	0x02, 0x4c
        /*0022*/ 	.byte	0x01
	.zero		1


	//----- nvinfo : EIATTR_MERCURY_ISA_VERSION
	.align		4
        /*0024*/ 	.byte	0x03, 0x5f
        /*0026*/ 	.short	0x0101


	//----- nvinfo : EIATTR_COOP_GROUP_MASK_REGIDS
	.align		4
        /*0028*/ 	.byte	0x04, 0x29
        /*002a*/ 	.short	(.L_1872 - .L_1871)


	//   ....[0]....
.L_1871:
        /*002c*/ 	.word	0xffffffff


	//   ....[1]....
        /*0030*/ 	.word	0xffffffff


	//   ....[2]....
        /*0034*/ 	.word	0xffffffff


	//   ....[3]....
        /*0038*/ 	.word	0xffffffff


	//   ....[4]....
        /*003c*/ 	.word	0xffffffff


	//   ....[5]....
        /*0040*/ 	.word	0xffffffff


	//   ....[6]....
        /*0044*/ 	.word	0xffffffff


	//   ....[7]....
        /*0048*/ 	.word	0xffffffff


	//   ....[8]....
        /*004c*/ 	.word	0xffffffff


	//   ....[9]....
        /*0050*/ 	.word	0xffffffff


	//   ....[10]....
        /*0054*/ 	.word	0xffffffff


	//   ....[11]....
        /*0058*/ 	.word	0xffffffff


	//   ....[12]....
        /*005c*/ 	.word	0xffffffff


	//   ....[13]....
        /*0060*/ 	.word	0xffffffff


	//   ....[14]....
        /*0064*/ 	.word	0xffffffff


	//   ....[15]....
        /*0068*/ 	.word	0xffffffff


	//   ....[16]....
        /*006c*/ 	.word	0x05000006


	//   ....[17]....
        /*0070*/ 	.word	0x05000006


	//   ....[18]....
        /*0074*/ 	.word	0x05000006


	//   ....[19]....
        /*0078*/ 	.word	0x05000006


	//----- nvinfo : EIATTR_COOP_GROUP_INSTR_OFFSETS
	.align		4
.L_1872:
        /*007c*/ 	.byte	0x04, 0x28
        /*007e*/ 	.short	(.L_1874 - .L_1873)


	//   ....[0]....
.L_1873:
        /*0080*/ 	.word	0x00005420


	//   ....[1]....
        /*0084*/ 	.word	0x000055f0


	//   ....[2]....
        /*0088*/ 	.word	0x00005600


	//   ....[3]....
        /*008c*/ 	.word	0x00005620


	//   ....[4]....
        /*0090*/ 	.word	0x0000a0d0


	//   ....[5]....
        /*0094*/ 	.word	0x0000a0e0


	//   ....[6]....
        /*0098*/ 	.word	0x0000a110


	//   ....[7]....
        /*009c*/ 	.word	0x0000a120


	//   ....[8]....
        /*00a0*/ 	.word	0x0000f240


	//   ....[9]....
        /*00a4*/ 	.word	0x0000f2d0


	//   ....[10]....
        /*00a8*/ 	.word	0x0000f310


	//   ....[11]....
        /*00ac*/ 	.word	0x0000f320


	//   ....[12]....
        /*00b0*/ 	.word	0x00011350


	//   ....[13]....
        /*00b4*/ 	.word	0x00011360


	//   ....[14]....
        /*00b8*/ 	.word	0x00011390


	//   ....[15]....
        /*00bc*/ 	.word	0x000113a0


	//   ....[16]....
        /*00c0*/ 	.word	0x00012620


	//   ....[17]....
        /*00c4*/ 	.word	0x00012690


	//   ....[18]....
        /*00c8*/ 	.word	0x000126f0


	//   ....[19]....
        /*00cc*/ 	.word	0x00012760


	//----- nvinfo : EIATTR_VRC_CTA_INIT_COUNT
	.align		4
.L_1874:
        /*00d0*/ 	.byte	0x02, 0x4a
	.zero		1
	.zero		1


	//----- nvinfo : EIATTR_EXIT_INSTR_OFFSETS
	.align		4
        /*00d4*/ 	.byte	0x04, 0x1c
        /*00d6*/ 	.short	(.L_1876 - .L_1875)


	//   ....[0]....
.L_1875:
        /*00d8*/ 	.word	0x00000090


	//----- nvinfo : EIATTR_CRS_STACK_SIZE
	.align		4
.L_1876:
        /*00dc*/ 	.byte	0x04, 0x1e
        /*00de*/ 	.short	(.L_1878 - .L_1877)
.L_1877:
        /*00e0*/ 	.word	0x00000000


	//----- nvinfo : EIATTR_CBANK_PARAM_SIZE
	.align		4
.L_1878:
        /*00e4*/ 	.byte	0x03, 0x19
        /*00e6*/ 	.short	0x01d0


	//----- nvinfo : EIATTR_PARAM_CBANK
	.align		4
        /*00e8*/ 	.byte	0x04, 0x0a
        /*00ea*/ 	.short	(.L_1880 - .L_1879)
	.align		4
.L_1879:
        /*00ec*/ 	.word	index@(.nv.constant0._ZN5flash24flash_fwd_splitkv_kernelI23Flash_fwd_kernel_traitsILi128ELi64ELi128ELi4ELb0ELb0EN7cutlass6half_tE19Flash_kernel_traitsILi128ELi64ELi128ELi4ES3_EELb0ELb1ELb0ELb0ELb1ELb0ELb0ELb0EEEvNS_16Flash_fwd_paramsE)
        /*00f0*/ 	.short	0x0380
        /*00f2*/ 	.short	0x01d0


	//----- nvinfo : EIATTR_SW_WAR
	.align		4
.L_1880:
        /*00f4*/ 	.byte	0x04, 0x36
        /*00f6*/ 	.short	(.L_1882 - .L_1881)
.L_1881:
        /*00f8*/ 	.word	0x00000008
.L_1882:


//--------------------- .nv.info._ZN5flash24flash_fwd_splitkv_kernelI23Flash_fwd_kernel_traitsILi128ELi64ELi128ELi4ELb0ELb0EN7cutlass6half_tE19Flash_kernel_traitsILi128ELi64ELi128ELi4ES3_EELb0ELb1ELb0ELb0ELb1ELb1ELb0ELb0EEEvNS_16Flash_fwd_paramsE --------------------------
	.section	.nv.info._ZN5flash24flash_fwd_splitkv_kernelI23Flash_fwd_kernel_traitsILi128ELi64ELi128ELi4ELb0ELb0EN7cutlass6half_tE19Flash_kernel_traitsILi128ELi64ELi128ELi4ES3_EELb0ELb1ELb0ELb0ELb1ELb1ELb0ELb0EEEvNS_16Flash_fwd_paramsE,"",@"SHT_CUDA_INFO"
	.sectionflags	@""
	.align	4


	//----- nvinfo : EIATTR_CUDA_API_VERSION
	.align		4
        /*0000*/ 	.byte	0x04, 0x37
        /*0002*/ 	.short	(.L_1884 - .L_1883)
.L_1883:
        /*0004*/ 	.word	0x00000082


	//----- nvinfo : EIATTR_KPARAM_INFO
	.align		4
.L_1884:
        /*0008*/ 	.byte	0x04, 0x17
        /*000a*/ 	.short	(.L_1886 - .L_1885)
.L_1885:
        /*000c*/ 	.word	0x00000000
        /*0010*/ 	.short	0x0000
        /*0012*/ 	.short	0x0000
        /*0014*/ 	.byte	0x00, 0xf0, 0x41, 0x07


	//----- nvinfo : EIATTR_SPARSE_MMA_MASK
	.align		4
.L_1886:
        /*0018*/ 	.byte	0x03, 0x50
        /*001a*/ 	.short	0x0000


	//----- nvinfo : EIATTR_MAXREG_COUNT
	.align		4
        /*001c*/ 	.byte	0x03, 0x1b
        /*001e*/ 	.short	0x00ff


	//----- nvinfo : EIATTR_NUM_BARRIERS
	.align		4
        /*0020*/ 	.byte	0x02, 0x4c
        /*0022*/ 	.byte	0x01
	.zero		1


	//----- nvinfo : EIATTR_MERCURY_ISA_VERSION
	.align		4
        /*0024*/ 	.byte	0x03, 0x5f
        /*0026*/ 	.short	0x0101


	//----- nvinfo : EIATTR_COOP_GROUP_MASK_REGIDS
	.align		4
        /*0028*/ 	.byte	0x04, 0x29
        /*002a*/ 	.short	(.L_1888 - .L_1887)


	//   ....[0]....
.L_1887:
        /*002c*/ 	.word	0xffffffff


	//   ....[1]....
        /*0030*/ 	.word	0xffffffff


	//   ....[2]....
        /*0034*/ 	.word	0xffffffff


	//   ....[3]....
        /*0038*/ 	.word	0xffffffff


	//   ....[4]....
        /*003c*/ 	.word	0xffffffff


	//   ....[5]....
        /*0040*/ 	.word	0xffffffff


	//   ....[6]....
        /*0044*/ 	.word	0xffffffff


	//   ....[7]....
        /*0048*/ 	.word	0xffffffff


	//   ....[8]....
        /*004c*/ 	.word	0xffffffff


	//   ....[9]....
        /*0050*/ 	.word	0xffffffff


	//   ....[10]....
        /*0054*/ 	.word	0xffffffff


	//   ....[11]....
        /*0058*/ 	.word	0xffffffff


	//   ....[12]....
        /*005c*/ 	.word	0xffffffff


	//   ....[13]....
        /*0060*/ 	.word	0xffffffff


	//   ....[14]....
        /*0064*/ 	.word	0xffffffff


	//   ....[15]....
        /*0068*/ 	.word	0xffffffff


	//   ....[16]....
        /*006c*/ 	.word	0x05000006


	//   ....[17]....
        /*0070*/ 	.word	0x05000006


	//   ....[18]....
        /*0074*/ 	.word	0x05000006


	//   ....[19]....
        /*0078*/ 	.word	0x05000006


	//----- nvinfo : EIATTR_COOP_GROUP_INSTR_OFFSETS
	.align		4
.L_1888:
        /*007c*/ 	.byte	0x04, 0x28
        /*007e*/ 	.short	(.L_1890 - .L_1889)


	//   ....[0]....
.L_1889:
        /*0080*/ 	.word	0x00005c90


	//   ....[1]....
        /*0084*/ 	.word	0x00005e40


	//   ....[2]....
        /*0088*/ 	.word	0x00005e50


	//   ....[3]....
        /*008c*/ 	.word	0x00005e70


	//   ....[4]....
        /*0090*/ 	.word	0x0000b170


	//   ....[5]....
        /*0094*/ 	.word	0x0000b1b0


	//   ....[6]....
        /*0098*/ 	.word	0x0000b1d0


	//   ....[7]....
        /*009c*/ 	.word	0x0000b1f0


	//   ....[8]....
        /*00a0*/ 	.word	0x00010af0


	//   ....[9]....
        /*00a4*/ 	.word	0x00010b50


	//   ....[10]....
        /*00a8*/ 	.word	0x00010b90


	//   ....[11]....
        /*00ac*/ 	.word	0x00010ba0


	//   ....[12]....
        /*00b0*/ 	.word	0x00012bd0


	//   ....[13]....
        /*00b4*/ 	.word	0x00012be0


	//   ....[14]....
        /*00b8*/ 	.word	0x00012c10


	//   ....[15]....
        /*00bc*/ 	.word	0x00012c20


	//   ....[16]....
        /*00c0*/ 	.word	0x00013ea0


	//   ....[17]....
        /*00c4*/ 	.word	0x00013f10


	//   ....[18]....
        /*00c8*/ 	.word	0x00013f70


	//   ....[19]....
        /*00cc*/ 	.word	0x00013fe0


	//----- nvinfo : EIATTR_VRC_CTA_INIT_COUNT
	.align		4
.L_1890:
        /*00d0*/ 	.byte	0x02, 0x4a
	.zero		1
	.zero		1


	//----- nvinfo : EIATTR_EXIT_INSTR_OFFSETS
	.align		4
        /*00d4*/ 	.byte	0x04, 0x1c
        /*00d6*/ 	.short	(.L_1892 - .L_1891)


	//   ....[0]....
.L_1891:
        /*00d8*/ 	.word	0x00000090


	//----- nvinfo : EIATTR_CRS_STACK_SIZE
	.align		4
.L_1892:
        /*00dc*/ 	.byte	0x04, 0x1e
        /*00de*/ 	.short	(.L_1894 - .L_1893)
.L_1893:
        /*00e0*/ 	.word	0x00000000


	//----- nvinfo : EIATTR_CBANK_PARAM_SIZE
	.align		4
.L_1894:
        /*00e4*/ 	.byte	0x03, 0x19
        /*00e6*/ 	.short	0x01d0


	//----- nvinfo : EIATTR_PARAM_CBANK
	.align		4
        /*00e8*/ 	.byte	0x04, 0x0a
        /*00ea*/ 	.short	(.L_1896 - .L_1895)
	.align		4
.L_1895:
        /*00ec*/ 	.word	index@(.nv.constant0._ZN5flash24flash_fwd_splitkv_kernelI23Flash_fwd_kernel_traitsILi128ELi64ELi128ELi4ELb0ELb0EN7cutlass6half_tE19Flash_kernel_traitsILi128ELi64ELi128ELi4ES3_EELb0ELb1ELb0ELb0ELb1ELb1ELb0ELb0EEEvNS_16Flash_fwd_paramsE)
        /*00f0*/ 	.short	0x0380
        /*00f2*/ 	.short	0x01d0


	//----- nvinfo : EIATTR_SW_WAR
	.align		4
.L_1896:
        /*00f4*/ 	.byte	0x04, 0x36
        /*00f6*/ 	.short	(.L_1898 - .L_1897)
.L_1897:
        /*00f8*/ 	.word	0x00000008
.L_1898:


//--------------------- .nv.info._ZN5flash24flash_fwd_splitkv_kernelI23Flash_fwd_kernel_traitsILi128ELi64ELi128ELi4ELb0ELb0EN7cutlass6half_tE19Flash_kernel_traitsILi128ELi64ELi128ELi4ES3_EELb0ELb1ELb1ELb0ELb0ELb0ELb0ELb0EEEvNS_16Flash_fwd_paramsE --------------------------
	.section	.nv.info._ZN5flash24flash_fwd_splitkv_kernelI23Flash_fwd_kernel_traitsILi128ELi64ELi128ELi4ELb0ELb0EN7cutlass6half_tE19Flash_kernel_traitsILi128ELi64ELi128ELi4ES3_EELb0ELb1ELb1ELb0ELb0ELb0ELb0ELb0EEEvNS_16Flash_fwd_paramsE,"",@"SHT_CUDA_INFO"
	.sectionflags	@""
	.align	4


	//----- nvinfo : EIATTR_CUDA_API_VERSION
	.align		4
        /*0000*/ 	.byte	0x04, 0x37
        /*0002*/ 	.short	(.L_1900 - .L_1899)
.L_1899:
        /*0004*/ 	.word	0x00000082


	//----- nvinfo : EIATTR_KPARAM_INFO
	.align		4
.L_1900:
        /*0008*/ 	.byte	0x04, 0x17
        /*000a*/ 	.short	(.L_1902 - .L_1901)
.L_1901:
        /*000c*/ 	.word	0x00000000
        /*0010*/ 	.short	0x0000
        /*0012*/ 	.short	0x0000
        /*0014*/ 	.byte	0x00, 0xf0, 0x41, 0x07


	//----- nvinfo : EIATTR_SPARSE_MMA_MASK
	.align		4
.L_1902:
        /*0018*/ 	.byte	0x03, 0x50
        /*001a*/ 	.short	0x0000


	//----- nvinfo : EIATTR_MAXREG_COUNT
	.align		4
        /*001c*/ 	.byte	0x03, 0x1b
        /*001e*/ 	.short	0x00ff


	//----- nvinfo : EIATTR_NUM_BARRIERS
	.align		4
        /*0020*/ 	.byte	0x02, 0x4c
        /*0022*/ 	.byte	0x01
	.zero		1


	//----- nvinfo : EIATTR_MERCURY_ISA_VERSION
	.align		4
        /*0024*/ 	.byte	0x03, 0x5f
        /*0026*/ 	.short	0x0101


	//----- nvinfo : EIATTR_COOP_GROUP_MASK_REGIDS
	.align		4
        /*0028*/ 	.byte	0x04, 0x29
        /*002a*/ 	.short	(.L_1904 - .L_1903)


	//   ....[0]....
.L_1903:
        /*002c*/ 	.word	0xffffffff


	//   ....[1]....
        /*0030*/ 	.word	0xffffffff


	//   ....[2]....
        /*0034*/ 	.word	0xffffffff


	//   ....[3]....
        /*0038*/ 	.word	0xffffffff


	//   ....[4]....
        /*003c*/ 	.word	0xffffffff


	//   ....[5]....
        /*0040*/ 	.word	0xffffffff


	//   ....[6]....
        /*0044*/ 	.word	0xffffffff


	//   ....[7]....
        /*0048*/ 	.word	0xffffffff


	//   ....[8]....
        /*004c*/ 	.word	0xffffffff


	//   ....[9]....
        /*0050*/ 	.word	0xffffffff


	//   ....[10]....
        /*0054*/ 	.word	0xffffffff


	//   ....[11]....
        /*0058*/ 	.word	0xffffffff


	//   ....[12]....
        /*005c*/ 	.word	0xffffffff


	//   ....[13]....
        /*0060*/ 	.word	0xffffffff


	//   ....[14]....
        /*0064*/ 	.word	0xffffffff


	//   ....[15]....
        /*0068*/ 	.word	0xffffffff


	//   ....[16]....
        /*006c*/ 	.word	0x05000004


	//   ....[17]....
        /*0070*/ 	.word	0x05000004


	//   ....[18]....
        /*0074*/ 	.word	0x05000004


	//   ....[19]....
        /*0078*/ 	.word	0x05000004


	//----- nvinfo : EIATTR_COOP_GROUP_INSTR_OFFSETS
	.align		4
.L_1904:
        /*007c*/ 	.byte	0x04, 0x28
        /*007e*/ 	.short	(.L_1906 - .L_1905)


	//   ....[0]....
.L_1905:
        /*0080*/ 	.word	0x00007b30


	//   ....[1]....
        /*0084*/ 	.word	0x00007b80


	//   ....[2]....
        /*0088*/ 	.word	0x00007ba0


	//   ....[3]....
        /*008c*/ 	.word	0x00007bc0


	//   ....[4]....
        /*0090*/ 	.word	0x0000dee0


	//   ....[5]....
        /*0094*/ 	.word	0x0000df10


	//   ....[6]....
        /*0098*/ 	.word	0x0000df30


	//   ....[7]....
        /*009c*/ 	.word	0x0000df50


	//   ....[8]....
        /*00a0*/ 	.word	0x00014460


	//   ....[9]....
        /*00a4*/ 	.word	0x00014470


	//   ....[10]....
        /*00a8*/ 	.word	0x000144b0


	//   ....[11]....
        /*00ac*/ 	.word	0x000144d0


	//   ....[12]....
        /*00b0*/ 	.word	0x00016460


	//   ....[13]....
        /*00b4*/ 	.word	0x00016470


	//   ....[14]....
        /*00b8*/ 	.word	0x000164a0


	//   ....[15]....
        /*00bc*/ 	.word	0x000164b0


	//   ....[16]....
        /*00c0*/ 	.word	0x00017800


	//   ....[17]....
        /*00c4*/ 	.word	0x00017870


	//   ....[18]....
        /*00c8*/ 	.word	0x000178d0


	//   ....[19]....
        /*00cc*/ 	.word	0x00017940


	//----- nvinfo : EIATTR_VRC_CTA_INIT_COUNT
	.align		4
.L_1906:
        /*00d0*/ 	.byte	0x02, 0x4a
	.zero		1
	.zero		1


	//----- nvinfo : EIATTR_EXIT_INSTR_OFFSETS
	.align		4
        /*00d4*/ 	.byte	0x04, 0x1c
        /*00d6*/ 	.short	(.L_1908 - .L_1907)


	//   ....[0]....
.L_1907:
        /*00d8*/ 	.word	0x00000090


	//----- nvinfo : EIATTR_CRS_STACK_SIZE
	.align		4
.L_1908:
        /*00dc*/ 	.byte	0x04, 0x1e
        /*00de*/ 	.short	(.L_1910 - .L_1909)
.L_1909:
        /*00e0*/ 	.word	0x00000000


	//----- nvinfo : EIATTR_CBANK_PARAM_SIZE
	.align		4
.L_1910:
        /*00e4*/ 	.byte	0x03, 0x19
        /*00e6*/ 	.short	0x01d0


	//----- nvinfo : EIATTR_PARAM_CBANK
	.align		4
        /*00e8*/ 	.byte	0x04, 0x0a
        /*00ea*/ 	.short	(.L_1912 - .L_1911)
	.align		4
.L_1911:
        /*00ec*/ 	.word	index@(.nv.constant0._ZN5flash24flash_fwd_splitkv_kernelI23Flash_fwd_kernel_traitsILi128ELi64ELi128ELi4ELb0ELb0EN7cutlass6half_tE19Flash_kernel_traitsILi128ELi64ELi128ELi4ES3_EELb0ELb1ELb1ELb0ELb0ELb0ELb0ELb0EEEvNS_16Flash_fwd_paramsE)
        /*00f0*/ 	.short	0x0380
        /*00f2*/ 	.short	0x01d0


	//----- nvinfo : EIATTR_SW_WAR
	.align		4
.L_1912:
        /*00f4*/ 	.byte	0x04, 0x36
        /*00f6*/ 	.short	(.L_1914 - .L_1913)
.L_1913:
        /*00f8*/ 	.word	0x00000008
.L_1914:


//--------------------- .nv.info._ZN5flash24flash_fwd_splitkv_kernelI23Flash_fwd_kernel_traitsILi128ELi64ELi128ELi4ELb0ELb0EN7cutlass6half_tE19Flash_kernel_traitsILi128ELi64ELi128ELi4ES3_EELb0ELb1ELb1ELb0ELb0ELb1ELb0ELb0EEEvNS_16Flash_fwd_paramsE --------------------------
	.section	.nv.info._ZN5flash24flash_fwd_splitkv_kernelI23Flash_fwd_kernel_traitsILi128ELi64ELi128ELi4ELb0ELb0EN7cutlass6half_tE19Flash_kernel_traitsILi128ELi64ELi128ELi4ES3_EELb0ELb1ELb1ELb0ELb0ELb1ELb0ELb0EEEvNS_16Flash_fwd_paramsE,"",@"SHT_CUDA_INFO"
	.sectionflags	@""
	.align	4


	//----- nvinfo : EIATTR_CUDA_API_VERSION
	.align		4
        /*0000*/ 	.byte	0x04, 0x37
        /*0002*/ 	.short	(.L_1916 - .L_1915)
.L_1915:
        /*0004*/ 	.word	0x00000082


	//----- nvinfo : EIATTR_KPARAM_INFO
	.align		4
.L_1916:
        /*0008*/ 	.byte	0x04, 0x17
        /*000a*/ 	.short	(.L_1918 - .L_1917)
.L_1917:
        /*000c*/ 	.word	0x00000000
        /*0010*/ 	.short	0x0000
        /*0012*/ 	.short	0x0000
        /*0014*/ 	.byte	0x00, 0xf0, 0x41, 0x07


	//----- nvinfo : EIATTR_SPARSE_MMA_MASK
	.align		4
.L_1918:
        /*0018*/ 	.byte	0x03, 0x50
        /*001a*/ 	.short	0x0000


	//----- nvinfo : EIATTR_MAXREG_COUNT
	.align		4
        /*001c*/ 	.byte	0x03, 0x1b
        /*001e*/ 	.short	0x00ff


	//----- nvinfo : EIATTR_NUM_BARRIERS
	.align		4
        /*0020*/ 	.byte	0x02, 0x4c
        /*0022*/ 	.byte	0x01
	.zero		1


	//----- nvinfo : EIATTR_MERCURY_ISA_VERSION
	.align		4
        /*0024*/ 	.byte	0x03, 0x5f
        /*0026*/ 	.short	0x0101


	//----- nvinfo : EIATTR_COOP_GROUP_MASK_REGIDS
	.align		4
        /*0028*/ 	.byte	0x04, 0x29
        /*002a*/ 	.short	(.L_1920 - .L_1919)


	//   ....[0]....
.L_1919:
        /*002c*/ 	.word	0xffffffff


	//   ....[1]....
        /*0030*/ 	.word	0xffffffff


	//   ....[2]....
        /*0034*/ 	.word	0xffffffff


	//   ....[3]....
        /*0038*/ 	.word	0xffffffff


	//   ....[4]....
        /*003c*/ 	.word	0xffffffff


	//   ....[5]....
        /*0040*/ 	.word	0xffffffff


	//   ....[6]....
        /*0044*/ 	.word	0xffffffff


	//   ....[7]....
        /*0048*/ 	.word	0xffffffff


	//   ....[8]....
        /*004c*/ 	.word	0xffffffff


	//   ....[9]....
        /*0050*/ 	.word	0xffffffff


	//   ....[10]....
        /*0054*/ 	.word	0xffffffff


	//   ....[11]....
        /*0058*/ 	.word	0xffffffff


	//   ....[12]....
        /*005c*/ 	.word	0xffffffff


	//   ....[13]....
        /*0060*/ 	.word	0xffffffff


	//   ....[14]....
        /*0064*/ 	.word	0xffffffff


	//   ....[15]....
        /*0068*/ 	.word	0xffffffff


	//   ....[16]....
        /*006c*/ 	.word	0x05000005


	//   ....[17]....
        /*0070*/ 	.word	0x05000005


	//   ....[18]....
        /*0074*/ 	.word	0x05000005


	//   ....[19]....
        /*0078*/ 	.word	0x05000005


	//----- nvinfo : EIATTR_COOP_GROUP_INSTR_OFFSETS
	.align		4
.L_1920:
        /*007c*/ 	.byte	0x04, 0x28
        /*007e*/ 	.short	(.L_1922 - .L_1921)


	//   ....[0]....
.L_1921:
        /*0080*/ 	.word	0x00008550


	//   ....[1]....
        /*0084*/ 	.word	0x00008600


	//   ....[2]....
        /*0088*/ 	.word	0x00008610


	//   ....[3]....
        /*008c*/ 	.word	0x00008670


	//   ....[4]....
        /*0090*/ 	.word	0x0000f270


	//   ....[5]....
        /*0094*/ 	.word	0x0000f2a0


	//   ....[6]....
        /*0098*/ 	.word	0x0000f2d0


	//   ....[7]....
        /*009c*/ 	.word	0x0000f2e0


	//   ....[8]....
        /*00a0*/ 	.word	0x00015f90


	//   ....[9]....
        /*00a4*/ 	.word	0x00016020


	//   ....[10]....
        /*00a8*/ 	.word	0x000160a0


	//   ....[11]....
        /*00ac*/ 	.word	0x000160b0


	//   ....[12]....
        /*00b0*/ 	.word	0x00018060


	//   ....[13]....
        /*00b4*/ 	.word	0x00018070


	//   ....[14]....
        /*00b8*/ 	.word	0x000180a0


	//   ....[15]....
        /*00bc*/ 	.word	0x000180b0


	//   ....[16]....
        /*00c0*/ 	.word	0x00019440


	//   ....[17]....
        /*00c4*/ 	.word	0x000194c0


	//   ....[18]....
        /*00c8*/ 	.word	0x00019540


	//   ....[19]....
        /*00cc*/ 	.word	0x000195b0


	//----- nvinfo : EIATTR_VRC_CTA_INIT_COUNT
	.align		4
.L_1922:
        /*00d0*/ 	.byte	0x02, 0x4a
	.zero		1
	.zero		1


	//----- nvinfo : EIATTR_EXIT_INSTR_OFFSETS
	.align		4
        /*00d4*/ 	.byte	0x04, 0x1c
        /*00d6*/ 	.short	(.L_1924 - .L_1923)


	//   ....[0]....
.L_1923:
        /*00d8*/ 	.word	0x00000090


	//----- nvinfo : EIATTR_CRS_STACK_SIZE
	.align		4
.L_1924:
        /*00dc*/ 	.byte	0x04, 0x1e
        /*00de*/ 	.short	(.L_1926 - .L_1925)
.L_1925:
        /*00e0*/ 	.word	0x00000000


	//----- nvinfo : EIATTR_CBANK_PARAM_SIZE
	.align		4
.L_1926:
        /*00e4*/ 	.byte	0x03, 0x19
        /*00e6*/ 	.short	0x01d0


	//----- nvinfo : EIATTR_PARAM_CBANK
	.align		4
        /*00e8*/ 	.byte	0x04, 0x0a
        /*00ea*/ 	.short	(.L_1928 - .L_1927)
	.align		4
.L_1927:
        /*00ec*/ 	.word	index@(.nv.constant0._ZN5flash24flash_fwd_splitkv_kernelI23Flash_fwd_kernel_traitsILi128ELi64ELi128ELi4ELb0ELb0EN7cutlass6half_tE19Flash_kernel_traitsILi128ELi64ELi128ELi4ES3_EELb0ELb1ELb1ELb0ELb0ELb1ELb0ELb0EEEvNS_16Flash_fwd_paramsE)
        /*00f0*/ 	.short	0x0380
        /*00f2*/ 	.short	0x01d0


	//----- nvinfo : EIATTR_SW_WAR
	.align		4
.L_1928:
        /*00f4*/ 	.byte	0x04, 0x36
        /*00f6*/ 	.short	(.L_1930 - .L_1929)
.L_1929:
        /*00f8*/ 	.word	0x00000008
.L_1930:


//--------------------- .nv.info._ZN5flash24flash_fwd_splitkv_kernelI23Flash_fwd_kernel_traitsILi128ELi64ELi128ELi4ELb0ELb0EN7cutlass6half_tE19Flash_kernel_traitsILi128ELi64ELi128ELi4ES3_EELb0ELb1ELb0ELb0ELb1ELb0ELb0ELb1EEEvNS_16Flash_fwd_paramsE --------------------------
	.section	.nv.info._ZN5flash24flash_fwd_splitkv_kernelI23Flash_fwd_kernel_traitsILi128ELi64ELi128ELi4ELb0ELb0EN7cutlass6half_tE19Flash_kernel_traitsILi128ELi64ELi128ELi4ES3_EELb0ELb1ELb0ELb0ELb1ELb0ELb0ELb1EEEvNS_16Flash_fwd_paramsE,"",@"SHT_CUDA_INFO"
	.sectionflags	@""
	.align	4


	//----- nvinfo : EIATTR_CUDA_API_VERSION
	.align		4
        /*0000*/ 	.byte	0x04, 0x37
        /*0002*/ 	.short	(.L_1932 - .L_1931)
.L_1931:
        /*0004*/ 	.word	0x00000082


	//----- nvinfo : EIATTR_KPARAM_INFO
	.align		4
.L_1932:
        /*0008*/ 	.byte	0x04, 0x17
        /*000a*/ 	.short	(.L_1934 - .L_1933)
.L_1933:
        /*000c*/ 	.word	0x00000000
        /*0010*/ 	.short	0x0000
        /*0012*/ 	.short	0x0000
        /*0014*/ 	.byte	0x00, 0xf0, 0x41, 0x07


	//----- nvinfo : EIATTR_SPARSE_MMA_MASK
	.align		4
.L_1934:
        /*0018*/ 	.byte	0x03, 0x50
        /*001a*/ 	.short	0x0000


	//----- nvinfo : EIATTR_MAXREG_COUNT
	.align		4
        /*001c*/ 	.byte	0x03, 0x1b
        /*001e*/ 	.short	0x00ff


	//----- nvinfo : EIATTR_NUM_BARRIERS
	.align		4
        /*0020*/ 	.byte	0x02, 0x4c
        /*0022*/ 	.byte	0x01
	.zero		1


	//----- nvinfo : EIATTR_MERCURY_ISA_VERSION
	.align		4
        /*0024*/ 	.byte	0x03, 0x5f
        /*0026*/ 	.short	0x0101


	//----- nvinfo : EIATTR_COOP_GROUP_MASK_REGIDS
	.align		4
        /*0028*/ 	.byte	0x04, 0x29
        /*002a*/ 	.short	(.L_1936 - .L_1935)


	//   ....[0]....
.L_1935:
        /*002c*/ 	.word	0xffffffff


	//   ....[1]....
        /*0030*/ 	.word	0xffffffff


	//   ....[2]....
        /*0034*/ 	.word	0xffffffff


	//   ....[3]....
        /*0038*/ 	.word	0xffffffff


	//   ....[4]....
        /*003c*/ 	.word	0xffffffff


	//   ....[5]....
        /*0040*/ 	.word	0xffffffff


	//   ....[6]....
        /*0044*/ 	.word	0xffffffff


	//   ....[7]....
        /*0048*/ 	.word	0xffffffff


	//   ....[8]....
        /*004c*/ 	.word	0xffffffff


	//   ....[9]....
        /*0050*/ 	.word	0xffffffff


	//   ....[10]....
        /*0054*/ 	.word	0xffffffff


	//   ....[11]....
        /*0058*/ 	.word	0xffffffff


	//   ....[12]....
        /*005c*/ 	.word	0xffffffff


	//   ....[13]....
        /*0060*/ 	.word	0xffffffff


	//   ....[14]....
        /*0064*/ 	.word	0xffffffff


	//   ....[15]....
        /*0068*/ 	.word	0xffffffff


	//   ....[16]....
        /*006c*/ 	.word	0x05000002


	//   ....[17]....
        /*0070*/ 	.word	0x05000002


	//   ....[18]....
        /*0074*/ 	.word	0x05000002


	//   ....[19]....
        /*0078*/ 	.word	0x05000002


	//----- nvinfo : EIATTR_COOP_GROUP_INSTR_OFFSETS
	.align		4
.L_1936:
        /*007c*/ 	.byte	0x04, 0x28
        /*007e*/ 	.short	(.L_1938 - .L_1937)


	//   ....[0]....
.L_1937:
        /*0080*/ 	.word	0x00014e70


	//   ....[1]....
        /*0084*/ 	.word	0x00014e90


	//   ....[2]....
        /*0088*/ 	.word	0x00014f20


	//   ....[3]....
        /*008c*/ 	.word	0x00014f30


	//   ....[4]....
        /*0090*/ 	.word	0x00019a10


	//   ....[5]....
        /*0094*/ 	.word	0x00019a20


	//   ....[6]....
        /*0098*/ 	.word	0x00019a60


	//   ....[7]....
        /*009c*/ 	.word	0x00019a70


	//   ....[8]....
        /*00a0*/ 	.word	0x0001ee20


	//   ....[9]....
        /*00a4*/ 	.word	0x0001ee40


	//   ....[10]....
        /*00a8*/ 	.word	0x0001ef20


	//   ....[11]....
        /*00ac*/ 	.word	0x0001ef30


	//   ....[12]....
        /*00b0*/ 	.word	0x00020e60


	//   ....[13]....
        /*00b4*/ 	.word	0x00020e70


	//   ....[14]....
        /*00b8*/ 	.word	0x00020ea0


	//   ....[15]....
        /*00bc*/ 	.word	0x00020eb0


	//   ....[16]....
        /*00c0*/ 	.word	0x000221d0


	//   ....[17]....
        /*00c4*/ 	.word	0x00022240


	//   ....[18]....
        /*00c8*/ 	.word	0x000222a0


	//   ....[19]....
        /*00cc*/ 	.word	0x00022310


	//----- nvinfo : EIATTR_VRC_CTA_INIT_COUNT
	.align		4
.L_1938:
        /*00d0*/ 	.byte	0x02, 0x4a
	.zero		1
	.zero		1


	//----- nvinfo : EIATTR_EXIT_INSTR_OFFSETS
	.align		4
        /*00d4*/ 	.byte	0x04, 0x1c
        /*00d6*/ 	.short	(.L_1940 - .L_1939)


	//   ....[0]....
.L_1939:
        /*00d8*/ 	.word	0x00000090


	//----- nvinfo : EIATTR_CRS_STACK_SIZE
	.align		4
.L_1940:
        /*00dc*/ 	.byte	0x04, 0x1e
        /*00de*/ 	.short	(.L_1942 - .L_1941)
.L_1941:
        /*00e0*/ 	.word	0x00000000


	//----- nvinfo : EIATTR_CBANK_PARAM_SIZE
	.align		4
.L_1942:
        /*00e4*/ 	.byte	0x03, 0x19
        /*00e6*/ 	.short	0x01d0


	//----- nvinfo : EIATTR_PARAM_CBANK
	.align		4
        /*00e8*/ 	.byte	0x04, 0x0a
        /*00ea*/ 	.short	(.L_1944 - .L_1943)
	.align		4
.L_1943:
        /*00ec*/ 	.word	index@(.nv.constant0._ZN5flash24flash_fwd_splitkv_kernelI23Flash_fwd_kernel_traitsILi128ELi64ELi128ELi4ELb0ELb0EN7cutlass6half_tE19Flash_kernel_traitsILi128ELi64ELi128ELi4ES3_EELb0ELb1ELb0ELb0ELb1ELb0ELb0ELb1EEEvNS_16Flash_fwd_paramsE)
        /*00f0*/ 	.short	0x0380
        /*00f2*/ 	.short	0x01d0


	//----- nvinfo : EIATTR_SW_WAR
	.align		4
.L_1944:
        /*00f4*/ 	.byte	0x04, 0x36
        /*00f6*/ 	.short	(.L_1946 - .L_1945)
.L_1945:
        /*00f8*/ 	.word	0x00000008
.L_1946:


//--------------------- .nv.info._ZN5flash24flash_fwd_splitkv_kernelI23Flash_fwd_kernel_traitsILi128ELi64ELi128ELi4ELb0ELb0EN7cutlass6half_tE19Flash_kernel_traitsILi128ELi64ELi128ELi4ES3_EELb0ELb1ELb0ELb0ELb1ELb1ELb0ELb1EEEvNS_16Flash_fwd_paramsE --------------------------
	.section	.nv.info._ZN5flash24flash_fwd_splitkv_kernelI23Flash_fwd_kernel_traitsILi128ELi64ELi128ELi4ELb0ELb0EN7cutlass6half_tE19Flash_kernel_traitsILi128ELi64ELi128ELi4ES3_EELb0ELb1ELb0ELb0ELb1ELb1ELb0ELb1EEEvNS_16Flash_fwd_paramsE,"",@"SHT_CUDA_INFO"
	.sectionflags	@""
	.align	4


	//----- nvinfo : EIATTR_CUDA_API_VERSION
	.align		4
        /*0000*/ 	.byte	0x04, 0x37
        /*0002*/ 	.short	(.L_1948 - .L_1947)
.L_1947:
        /*0004*/ 	.word	0x00000082


	//----- nvinfo : EIATTR_KPARAM_INFO
	.align		4
.L_1948:
        /*0008*/ 	.byte	0x04, 0x17
        /*000a*/ 	.short	(.L_1950 - .L_1949)
.L_1949:
        /*000c*/ 	.word	0x00000000
        /*0010*/ 	.short	0x0000
        /*0012*/ 	.short	0x0000
        /*0014*/ 	.byte	0x00, 0xf0, 0x41, 0x07


	//----- nvinfo : EIATTR_SPARSE_MMA_MASK
	.align		4
.L_1950:
        /*0018*/ 	.byte	0x03, 0x50
        /*001a*/ 	.short	0x0000


	//----- nvinfo : EIATTR_MAXREG_COUNT
	.align		4
        /*001c*/ 	.byte	0x03, 0x1b
        /*001e*/ 	.short	0x00ff


	//----- nvinfo : EIATTR_NUM_BARRIERS
	.align		4
        /*0020*/ 	.byte	0x02, 0x4c
        /*0022*/ 	.byte	0x01
	.zero		1


	//----- nvinfo : EIATTR_MERCURY_ISA_VERSION
	.align		4
        /*0024*/ 	.byte	0x03, 0x5f
        /*0026*/ 	.short	0x0101


	//----- nvinfo : EIATTR_COOP_GROUP_MASK_REGIDS
	.align		4
        /*0028*/ 	.byte	0x04, 0x29
        /*002a*/ 	.short	(.L_1952 - .L_1951)


	//   ....[0]....
.L_1951:
        /*002c*/ 	.word	0xffffffff


	//   ....[1]....
        /*0030*/ 	.word	0xffffffff


	//   ....[2]....
        /*0034*/ 	.word	0xffffffff


	//   ....[3]....
        /*0038*/ 	.word	0xffffffff


	//   ....[4]....
        /*003c*/ 	.word	0xffffffff


	//   ....[5]....
        /*0040*/ 	.word	0xffffffff


	//   ....[6]....
        /*0044*/ 	.word	0xffffffff


	//   ....[7]....
        /*0048*/ 	.word	0xffffffff


	//   ....[8]....
        /*004c*/ 	.word	0xffffffff


	//   ....[9]....
        /*0050*/ 	.word	0xffffffff


	//   ....[10]....
        /*0054*/ 	.word	0xffffffff


	//   ....[11]....
        /*0058*/ 	.word	0xffffffff


	//   ....[12]....
        /*005c*/ 	.word	0xffffffff


	//   ....[13]....
        /*0060*/ 	.word	0xffffffff


	//   ....[14]....
        /*0064*/ 	.word	0xffffffff


	//   ....[15]....
        /*0068*/ 	.word	0xffffffff


	//   ....[16]....
        /*006c*/ 	.word	0x05000002


	//   ....[17]....
        /*0070*/ 	.word	0x05000002


	//   ....[18]....
        /*0074*/ 	.word	0x05000002


	//   ....[19]....
        /*0078*/ 	.word	0x05000002


	//----- nvinfo : EIATTR_COOP_GROUP_INSTR_OFFSETS
	.align		4
.L_1952:
        /*007c*/ 	.byte	0x04, 0x28
        /*007e*/ 	.short	(.L_1954 - .L_1953)


	//   ....[0]....
.L_1953:
        /*0080*/ 	.word	0x00015670


	//   ....[1]....
        /*0084*/ 	.word	0x00015690


	//   ....[2]....
        /*0088*/ 	.word	0x00015740


	//   ....[3]....
        /*008c*/ 	.word	0x00015750


	//   ....[4]....
        /*0090*/ 	.word	0x0001aa20


	//   ....[5]....
        /*0094*/ 	.word	0x0001aa30


	//   ....[6]....
        /*0098*/ 	.word	0x0001aa70


	//   ....[7]....
        /*009c*/ 	.word	0x0001aa80


	//   ....[8]....
        /*00a0*/ 	.word	0x00020540


	//   ....[9]....
        /*00a4*/ 	.word	0x00020550


	//   ....[10]....
        /*00a8*/ 	.word	0x00020620


	//   ....[11]....
        /*00ac*/ 	.word	0x00020630


	//   ....[12]....
        /*00b0*/ 	.word	0x00022570


	//   ....[13]....
        /*00b4*/ 	.word	0x00022580


	//   ....[14]....
        /*00b8*/ 	.word	0x000225b0


	//   ....[15]....
        /*00bc*/ 	.word	0x000225c0


	//   ....[16]....
        /*00c0*/ 	.word	0x000238a0


	//   ....[17]....
        /*00c4*/ 	.word	0x00023910


	//   ....[18]....
        /*00c8*/ 	.word	0x00023970


	//   ....[19]....
        /*00cc*/ 	.word	0x000239e0


	//----- nvinfo : EIATTR_VRC_CTA_INIT_COUNT
	.align		4
.L_1954:
        /*00d0*/ 	.byte	0x02, 0x4a
	.zero		1
	.zero		1


	//----- nvinfo : EIATTR_EXIT_INSTR_OFFSETS
	.align		4
        /*00d4*/ 	.byte	0x04, 0x1c
        /*00d6*/ 	.short	(.L_1956 - .L_1955)


	//   ....[0]....
.L_1955:
        /*00d8*/ 	.word	0x00000090


	//----- nvinfo : EIATTR_CRS_STACK_SIZE
	.align		4
.L_1956:
        /*00dc*/ 	.byte	0x04, 0x1e
        /*00de*/ 	.short	(.L_1958 - .L_1957)
.L_1957:
        /*00e0*/ 	.word	0x00000000


	//----- nvinfo : EIATTR_CBANK_PARAM_SIZE
	.align		4
.L_1958:
        /*00e4*/ 	.byte	0x03, 0x19
        /*00e6*/ 	.short	0x01d0


	//----- nvinfo : EIATTR_PARAM_CBANK
	.align		4
        /*00e8*/ 	.byte	0x04, 0x0a
        /*00ea*/ 	.short	(.L_1960 - .L_1959)
	.align		4
.L_1959:
        /*00ec*/ 	.word	index@(.nv.constant0._ZN5flash24flash_fwd_splitkv_kernelI23Flash_fwd_kernel_traitsILi128ELi64ELi128ELi4ELb0ELb0EN7cutlass6half_tE19Flash_kernel_traitsILi128ELi64ELi128ELi4ES3_EELb0ELb1ELb0ELb0ELb1ELb1ELb0ELb1EEEvNS_16Flash_fwd_paramsE)
        /*00f0*/ 	.short	0x0380
        /*00f2*/ 	.short	0x01d0


	//----- nvinfo : EIATTR_SW_WAR
	.align		4
.L_1960:
        /*00f4*/ 	.byte	0x04, 0x36
        /*00f6*/ 	.short	(.L_1962 - .L_1961)
.L_1961:
        /*00f8*/ 	.word	0x00000008
.L_1962:


//--------------------- .nv.info._ZN5flash24flash_fwd_splitkv_kernelI23Flash_fwd_kernel_traitsILi128ELi64ELi128ELi4ELb0ELb0EN7cutlass6half_tE19Flash_kernel_traitsILi128ELi64ELi128ELi4ES3_EELb0ELb1ELb1ELb0ELb0ELb0ELb0ELb1EEEvNS_16Flash_fwd_paramsE --------------------------
	.section	.nv.info._ZN5flash24flash_fwd_splitkv_kernelI23Flash_fwd_kernel_traitsILi128ELi64ELi128ELi4ELb0ELb0EN7cutlass6half_tE19Flash_kernel_traitsILi128ELi64ELi128ELi4ES3_EELb0ELb1ELb1ELb0ELb0ELb0ELb0ELb1EEEvNS_16Flash_fwd_paramsE,"",@"SHT_CUDA_INFO"
	.sectionflags	@""
	.align	4


	//----- nvinfo : EIATTR_CUDA_API_VERSION
	.align		4
        /*0000*/ 	.byte	0x04, 0x37
        /*0002*/ 	.short	(.L_1964 - .L_1963)
.L_1963:
        /*0004*/ 	.word	0x00000082


	//----- nvinfo : EIATTR_KPARAM_INFO
	.align		4
.L_1964:
        /*0008*/ 	.byte	0x04, 0x17
        /*000a*/ 	.short	(.L_1966 - .L_1965)
.L_1965:
        /*000c*/ 	.word	0x00000000
        /*0010*/ 	.short	0x0000
        /*0012*/ 	.short	0x0000
        /*0014*/ 	.byte	0x00, 0xf0, 0x41, 0x07


	//----- nvinfo : EIATTR_SPARSE_MMA_MASK
	.align		4
.L_1966:
        /*0018*/ 	.byte	0x03, 0x50
        /*001a*/ 	.short	0x0000


	//----- nvinfo : EIATTR_MAXREG_COUNT
	.align		4
        /*001c*/ 	.byte	0x03, 0x1b
        /*001e*/ 	.short	0x00ff


	//----- nvinfo : EIATTR_NUM_BARRIERS
	.align		4
        /*0020*/ 	.byte	0x02, 0x4c
        /*0022*/ 	.byte	0x01
	.zero		1


	//----- nvinfo : EIATTR_MERCURY_ISA_VERSION
	.align		4
        /*0024*/ 	.byte	0x03, 0x5f
        /*0026*/ 	.short	0x0101


	//----- nvinfo : EIATTR_COOP_GROUP_MASK_REGIDS
	.align		4
        /*0028*/ 	.byte	0x04, 0x29
        /*002a*/ 	.short	(.L_1968 - .L_1967)


	//   ....[0]....
.L_1967:
        /*002c*/ 	.word	0xffffffff


	//   ....[1]....
        /*0030*/ 	.word	0xffffffff


	//   ....[2]....
        /*0034*/ 	.word	0xffffffff


	//   ....[3]....
        /*0038*/ 	.word	0xffffffff


	//   ....[4]....
        /*003c*/ 	.word	0xffffffff


	//   ....[5]....
        /*0040*/ 	.word	0xffffffff


	//   ....[6]....
        /*0044*/ 	.word	0xffffffff


	//   ....[7]....
        /*0048*/ 	.word	0xffffffff


	//   ....[8]....
        /*004c*/ 	.word	0xffffffff


	//   ....[9]....
        /*0050*/ 	.word	0xffffffff


	//   ....[10]....
        /*0054*/ 	.word	0xffffffff


	//   ....[11]....
        /*0058*/ 	.word	0xffffffff


	//   ....[12]....
        /*005c*/ 	.word	0xffffffff


	//   ....[13]....
        /*0060*/ 	.word	0xffffffff


	//   ....[14]....
        /*0064*/ 	.word	0xffffffff


	//   ....[15]....
        /*0068*/ 	.word	0xffffffff


	//   ....[16]....
        /*006c*/ 	.word	0x05000002


	//   ....[17]....
        /*0070*/ 	.word	0x05000002


	//   ....[18]....
        /*0074*/ 	.word	0x05000002


	//   ....[19]....
        /*0078*/ 	.word	0x05000002


	//----- nvinfo : EIATTR_COOP_GROUP_INSTR_OFFSETS
	.align		4
.L_1968:
        /*007c*/ 	.byte	0x04, 0x28
        /*007e*/ 	.short	(.L_1970 - .L_1969)


	//   ....[0]....
.L_1969:
        /*0080*/ 	.word	0x000183e0


	//   ....[1]....
        /*0084*/ 	.word	0x00018400


	//   ....[2]....
        /*0088*/ 	.word	0x000184b0


	//   ....[3]....
        /*008c*/ 	.word	0x000184c0


	//   ....[4]....
        /*0090*/ 	.word	0x0001e7c0


	//   ....[5]....
        /*0094*/ 	.word	0x0001e7d0


	//   ....[6]....
        /*0098*/ 	.word	0x0001e800


	//   ....[7]....
        /*009c*/ 	.word	0x0001e810


	//   ....[8]....
        /*00a0*/ 	.word	0x00025210


	//   ....[9]....
        /*00a4*/ 	.word	0x00025230


	//   ....[10]....
        /*00a8*/ 	.word	0x000252a0


	//   ....[11]....
        /*00ac*/ 	.word	0x000252c0


	//   ....[12]....
        /*00b0*/ 	.word	0x00027280


	//   ....[13]....
        /*00b4*/ 	.word	0x00027290


	//   ....[14]....
        /*00b8*/ 	.word	0x000272c0


	//   ....[15]....
        /*00bc*/ 	.word	0x000272d0


	//   ....[16]....
        /*00c0*/ 	.word	0x000288e0


	//   ....[17]....
        /*00c4*/ 	.word	0x00028950


	//   ....[18]....
        /*00c8*/ 	.word	0x000289b0


	//   ....[19]....
        /*00cc*/ 	.word	0x00028a20


	//----- nvinfo : EIATTR_VRC_CTA_INIT_COUNT
	.align		4
.L_1970:
        /*00d0*/ 	.byte	0x02, 0x4a
	.zero		1
	.zero		1


	//----- nvinfo : EIATTR_EXIT_INSTR_OFFSETS
	.align		4
        /*00d4*/ 	.byte	0x04, 0x1c
        /*00d6*/ 	.short	(.L_1972 - .L_1971)


	//   ....[0]....
.L_1971:
        /*00d8*/ 	.word	0x00000090


	//----- nvinfo : EIATTR_CRS_STACK_SIZE
	.align		4
.L_1972:
        /*00dc*/ 	.byte	0x04, 0x1e
        /*00de*/ 	.short	(.L_1974 - .L_1973)
.L_1973:
        /*00e0*/ 	.word	0x00000000


	//----- nvinfo : EIATTR_CBANK_PARAM_SIZE
	.align		4
.L_1974:
        /*00e4*/ 	.byte	0x03, 0x19
        /*00e6*/ 	.short	0x01d0


	//----- nvinfo : EIATTR_PARAM_CBANK
	.align		4
        /*00e8*/ 	.byte	0x04, 0x0a
        /*00ea*/ 	.short	(.L_1976 - .L_1975)
	.align		4
.L_1975:
        /*00ec*/ 	.word	index@(.nv.constant0._ZN5flash24flash_fwd_splitkv_kernelI23Flash_fwd_kernel_traitsILi128ELi64ELi128ELi4ELb0ELb0EN7cutlass6half_tE19Flash_kernel_traitsILi128ELi64ELi128ELi4ES3_EELb0ELb1ELb1ELb0ELb0ELb0ELb0ELb1EEEvNS_16Flash_fwd_paramsE)
        /*00f0*/ 	.short	0x0380
        /*00f2*/ 	.short	0x01d0


	//----- nvinfo : EIATTR_SW_WAR
	.align		4
.L_1976:
        /*00f4*/ 	.byte	0x04, 0x36
        /*00f6*/ 	.short	(.L_1978 - .L_1977)
.L_1977:
        /*00f8*/ 	.word	0x00000008
.L_1978:


//--------------------- .nv.info._ZN5flash24flash_fwd_splitkv_kernelI23Flash_fwd_kernel_traitsILi128ELi64ELi128ELi4ELb0ELb0EN7cutlass6half_tE19Flash_kernel_traitsILi128ELi64ELi128ELi4ES3_EELb0ELb1ELb1ELb0ELb0ELb1ELb0ELb1EEEvNS_16Flash_fwd_paramsE --------------------------
	.section	.nv.info._ZN5flash24flash_fwd_splitkv_kernelI23Flash_fwd_kernel_traitsILi128ELi64ELi128ELi4ELb0ELb0EN7cutlass6half_tE19Flash_kernel_traitsILi128ELi64ELi128ELi4ES3_EELb0ELb1ELb1ELb0ELb0ELb1ELb0ELb1EEEvNS_16Flash_fwd_paramsE,"",@"SHT_CUDA_INFO"
	.sectionflags	@""
	.align	4


	//----- nvinfo : EIATTR_CUDA_API_VERSION
	.align		4
        /*0000*/ 	.byte	0x04, 0x37
        /*0002*/ 	.short	(.L_1980 - .L_1979)
.L_1979:
        /*0004*/ 	.word	0x00000082


	//----- nvinfo : EIATTR_KPARAM_INFO
	.align		4
.L_1980:
        /*0008*/ 	.byte	0x04, 0x17
        /*000a*/ 	.short	(.L_1982 - .L_1981)
.L_1981:
        /*000c*/ 	.word	0x00000000
        /*0010*/ 	.short	0x0000
        /*0012*/ 	.short	0x0000
        /*0014*/ 	.byte	0x00, 0xf0, 0x41, 0x07


	//----- nvinfo : EIATTR_SPARSE_MMA_MASK
	.align		4
.L_1982:
        /*0018*/ 	.byte	0x03, 0x50
        /*001a*/ 	.short	0x0000


	//----- nvinfo : EIATTR_MAXREG_COUNT
	.align		4
        /*001c*/ 	.byte	0x03, 0x1b
        /*001e*/ 	.short	0x00ff


	//----- nvinfo : EIATTR_NUM_BARRIERS
	.align		4
        /*0020*/ 	.byte	0x02, 0x4c
        /*0022*/ 	.byte	0x01
	.zero		1


	//----- nvinfo : EIATTR_MERCURY_ISA_VERSION
	.align		4
        /*0024*/ 	.byte	0x03, 0x5f
        /*0026*/ 	.short	0x0101


	//----- nvinfo : EIATTR_COOP_GROUP_MASK_REGIDS
	.align		4
        /*0028*/ 	.byte	0x04, 0x29
        /*002a*/ 	.short	(.L_1984 - .L_1983)


	//   ....[0]....
.L_1983:
        /*002c*/ 	.word	0xffffffff


	//   ....[1]....
        /*0030*/ 	.word	0xffffffff


	//   ....[2]....
        /*0034*/ 	.word	0xffffffff


	//   ....[3]....
        /*0038*/ 	.word	0xffffffff


	//   ....[4]....
        /*003c*/ 	.word	0xffffffff


	//   ....[5]....
        /*0040*/ 	.word	0xffffffff


	//   ....[6]....
        /*0044*/ 	.word	0xffffffff


	//   ....[7]....
        /*0048*/ 	.word	0xffffffff


	//   ....[8]....
        /*004c*/ 	.word	0xffffffff


	//   ....[9]....
        /*0050*/ 	.word	0xffffffff


	//   ....[10]....
        /*0054*/ 	.word	0xffffffff


	//   ....[11]....
        /*0058*/ 	.word	0xffffffff


	//   ....[12]....
        /*005c*/ 	.word	0xffffffff


	//   ....[13]....
        /*0060*/ 	.word	0xffffffff


	//   ....[14]....
        /*0064*/ 	.word	0xffffffff


	//   ....[15]....
        /*0068*/ 	.word	0xffffffff


	//   ....[16]....
        /*006c*/ 	.word	0x05000002


	//   ....[17]....
        /*0070*/ 	.word	0x05000002


	//   ....[18]....
        /*0074*/ 	.word	0x05000002


	//   ....[19]....
        /*0078*/ 	.word	0x05000002


	//----- nvinfo : EIATTR_COOP_GROUP_INSTR_OFFSETS
	.align		4
.L_1984:
        /*007c*/ 	.byte	0x04, 0x28
        /*007e*/ 	.short	(.L_1986 - .L_1985)


	//   ....[0]....
.L_1985:
        /*0080*/ 	.word	0x00018c80


	//   ....[1]....
        /*0084*/ 	.word	0x00018ca0


	//   ....[2]....
        /*0088*/ 	.word	0x00018d50


	//   ....[3]....
        /*008c*/ 	.word	0x00018d60


	//   ....[4]....
        /*0090*/ 	.word	0x0001f860


	//   ....[5]....
        /*0094*/ 	.word	0x0001f8b0


	//   ....[6]....
        /*0098*/ 	.word	0x0001f8d0


	//   ....[7]....
        /*009c*/ 	.word	0x0001f8f0


	//   ....[8]....
        /*00a0*/ 	.word	0x00026b30


	//   ....[9]....
        /*00a4*/ 	.word	0x00026b50


	//   ....[10]....
        /*00a8*/ 	.word	0x00026bc0


	//   ....[11]....
        /*00ac*/ 	.word	0x00026bd0


	//   ....[12]....
        /*00b0*/ 	.word	0x00028ba0


	//   ....[13]....
        /*00b4*/ 	.word	0x00028bb0


	//   ....[14]....
        /*00b8*/ 	.word	0x00028be0


	//   ....[15]....
        /*00bc*/ 	.word	0x00028bf0


	//   ....[16]....
        /*00c0*/ 	.word	0x0002a200


	//   ....[17]....
        /*00c4*/ 	.word	0x0002a270


	//   ....[18]....
        /*00c8*/ 	.word	0x0002a2d0


	//   ....[19]....
        /*00cc*/ 	.word	0x0002a340


	//----- nvinfo : EIATTR_VRC_CTA_INIT_COUNT
	.align		4
.L_1986:
        /*00d0*/ 	.byte	0x02, 0x4a
	.zero		1
	.zero		1


	//----- nvinfo : EIATTR_EXIT_INSTR_OFFSETS
	.align		4
        /*00d4*/ 	.byte	0x04, 0x1c
        /*00d6*/ 	.short	(.L_1988 - .L_1987)


	//   ....[0]....
.L_1987:
        /*00d8*/ 	.word	0x00000090


	//----- nvinfo : EIATTR_CRS_STACK_SIZE
	.align		4
.L_1988:
        /*00dc*/ 	.byte	0x04, 0x1e
        /*00de*/ 	.short	(.L_1990 - .L_1989)
.L_1989:
        /*00e0*/ 	.word	0x00000000


	//----- nvinfo : EIATTR_CBANK_PARAM_SIZE
	.align		4
.L_1990:
        /*00e4*/ 	.byte	0x03, 0x19
        /*00e6*/ 	.short	0x01d0


	//----- nvinfo : EIATTR_PARAM_CBANK
	.align		4
        /*00e8*/ 	.byte	0x04, 0x0a
        /*00ea*/ 	.short	(.L_1992 - .L_1991)
	.align		4
.L_1991:
        /*00ec*/ 	.word	index@(.nv.constant0._ZN5flash24flash_fwd_splitkv_kernelI23Flash_fwd_kernel_traitsILi128ELi64ELi128ELi4ELb0ELb0EN7cutlass6half_tE19Flash_kernel_traitsILi128ELi64ELi128ELi4ES3_EELb0ELb1ELb1ELb0ELb0ELb1ELb0ELb1EEEvNS_16Flash_fwd_paramsE)
        /*00f0*/ 	.short	0x0380
        /*00f2*/ 	.short	0x01d0


	//----- nvinfo : EIATTR_SW_WAR
	.align		4
.L_1992:
        /*00f4*/ 	.byte	0x04, 0x36
        /*00f6*/ 	.short	(.L_1994 - .L_1993)
.L_1993:
        /*00f8*/ 	.word	0x00000008
.L_1994:


//--------------------- .nv.info._ZN5flash24flash_fwd_splitkv_kernelI23Flash_fwd_kernel_traitsILi128ELi64ELi128ELi4ELb0ELb0EN7cutlass6half_tE19Flash_kernel_traitsILi128ELi64ELi128ELi4ES3_EELb0ELb1ELb0ELb0ELb1ELb0ELb1ELb0EEEvNS_16Flash_fwd_paramsE --------------------------
	.section	.nv.info._ZN5flash24flash_fwd_splitkv_kernelI23Flash_fwd_kernel_traitsILi128ELi64ELi128ELi4ELb0ELb0EN7cutlass6half_tE19Flash_kernel_traitsILi128ELi64ELi128ELi4ES3_EELb0ELb1ELb0ELb0ELb1ELb0ELb1ELb0EEEvNS_16Flash_fwd_paramsE,"",@"SHT_CUDA_INFO"
	.sectionflags	@""
	.align	4


	//----- nvinfo : EIATTR_CUDA_API_VERSION
	.align		4
        /*0000*/ 	.byte	0x04, 0x37
        /*0002*/ 	.short	(.L_1996 - .L_1995)
.L_1995:
        /*0004*/ 	.word	0x00000082


	//----- nvinfo : EIATTR_KPARAM_INFO
	.align		4
.L_1996:
        /*0008*/ 	.byte	0x04, 0x17
        /*000a*/ 	.short	(.L_1998 - .L_1997)
.L_1997:
        /*000c*/ 	.word	0x00000000
        /*0010*/ 	.short	0x0000
        /*0012*/ 	.short	0x0000
        /*0014*/ 	.byte	0x00, 0xf0, 0x41, 0x07


	//----- nvinfo : EIATTR_SPARSE_MMA_MASK
	.align		4
.L_1998:
        /*0018*/ 	.byte	0x03, 0x50
        /*001a*/ 	.short	0x0000


	//----- nvinfo : EIATTR_MAXREG_COUNT
	.align		4
        /*001c*/ 	.byte	0x03, 0x1b
        /*001e*/ 	.short	0x00ff


	//----- nvinfo : EIATTR_NUM_BARRIERS
	.align		4
        /*0020*/ 	.byte	0x02, 0x4c
        /*0022*/ 	.byte	0x01
	.zero		1


	//----- nvinfo : EIATTR_MERCURY_ISA_VERSION
	.align		4
        /*0024*/ 	.byte	0x03, 0x5f
        /*0026*/ 	.short	0x0101


	//----- nvinfo : EIATTR_COOP_GROUP_MASK_REGIDS
	.align		4
        /*0028*/ 	.byte	0x04, 0x29
        /*002a*/ 	.short	(.L_2000 - .L_1999)


	//   ....[0]....
.L_1999:
        /*002c*/ 	.word	0xffffffff


	//   ....[1]....
        /*0030*/ 	.word	0xffffffff


	//   ....[2]....
        /*0034*/ 	.word	0xffffffff


	//   ....[3]....
        /*0038*/ 	.word	0xffffffff


	//   ....[4]....
        /*003c*/ 	.word	0xffffffff


	//   ....[5]....
        /*0040*/ 	.word	0xffffffff


	//   ....[6]....
        /*0044*/ 	.word	0xffffffff


	//   ....[7]....
        /*0048*/ 	.word	0xffffffff


	//   ....[8]....
        /*004c*/ 	.word	0xffffffff


	//   ....[9]....
        /*0050*/ 	.word	0xffffffff


	//   ....[10]....
        /*0054*/ 	.word	0xffffffff


	//   ....[11]....
        /*0058*/ 	.word	0xffffffff


	//   ....[12]....
        /*005c*/ 	.word	0xffffffff


	//   ....[13]....
        /*0060*/ 	.word	0xffffffff


	//   ....[14]....
        /*0064*/ 	.word	0xffffffff


	//   ....[15]....
        /*0068*/ 	.word	0xffffffff


	//   ....[16]....
        /*006c*/ 	.word	0x05000006


	//   ....[17]....
        /*0070*/ 	.word	0x05000006


	//   ....[18]....
        /*0074*/ 	.word	0x05000006


	//   ....[19]....
        /*0078*/ 	.word	0x05000006


	//----- nvinfo : EIATTR_COOP_GROUP_INSTR_OFFSETS
	.align		4
.L_2000:
        /*007c*/ 	.byte	0x04, 0x28
        /*007e*/ 	.short	(.L_2002 - .L_2001)


	//   ....[0]....
.L_2001:
        /*0080*/ 	.word	0x00005730


	//   ....[1]....
        /*0084*/ 	.word	0x00005750


	//   ....[2]....
        /*0088*/ 	.word	0x00005770


	//   ....[3]....
        /*008c*/ 	.word	0x00005790


	//   ....[4]....
        /*0090*/ 	.word	0x0000a2c0


	//   ....[5]....
        /*0094*/ 	.word	0x0000a2d0


	//   ....[6]....
        /*0098*/ 	.word	0x0000a300


	//   ....[7]....
        /*009c*/ 	.word	0x0000a320


	//   ....[8]....
        /*00a0*/ 	.word	0x0000f620


	//   ....[9]....
        /*00a4*/ 	.word	0x0000f630


	//   ....[10]....
        /*00a8*/ 	.word	0x0000f680


	//   ....[11]....
        /*00ac*/ 	.word	0x0000f690


	//   ....[12]....
        /*00b0*/ 	.word	0x000115c0


	//   ....[13]....
        /*00b4*/ 	.word	0x000115d0


	//   ....[14]....
        /*00b8*/ 	.word	0x00011600


	//   ....[15]....
        /*00bc*/ 	.word	0x00011610


	//   ....[16]....
        /*00c0*/ 	.word	0x00012450


	//   ....[17]....
        /*00c4*/ 	.word	0x000124c0


	//   ....[18]....
        /*00c8*/ 	.word	0x00012520


	//   ....[19]....
        /*00cc*/ 	.word	0x00012590


	//----- nvinfo : EIATTR_VRC_CTA_INIT_COUNT
	.align		4
.L_2002:
        /*00d0*/ 	.byte	0x02, 0x4a
	.zero		1
	.zero		1


	//----- nvinfo : EIATTR_EXIT_INSTR_OFFSETS
	.align		4
        /*00d4*/ 	.byte	0x04, 0x1c
        /*00d6*/ 	.short	(.L_2004 - .L_2003)


	//   ....[0]....
.L_2003:
        /*00d8*/ 	.word	0x000001f0


	//----- nvinfo : EIATTR_CRS_STACK_SIZE
	.align		4
.L_2004:
        /*00dc*/ 	.byte	0x04, 0x1e
        /*00de*/ 	.short	(.L_2006 - .L_2005)
.L_2005:
        /*00e0*/ 	.word	0x00000000


	//----- nvinfo : EIATTR_CBANK_PARAM_SIZE
	.align		4
.L_2006:
        /*00e4*/ 	.byte	0x03, 0x19
        /*00e6*/ 	.short	0x01d0


	//----- nvinfo : EIATTR_PARAM_CBANK
	.align		4
        /*00e8*/ 	.byte	0x04, 0x0a
        /*00ea*/ 	.short	(.L_2008 - .L_2007)
	.align		4
.L_2007:
        /*00ec*/ 	.word	index@(.nv.constant0._ZN5flash24flash_fwd_splitkv_kernelI23Flash_fwd_kernel_traitsILi128ELi64ELi128ELi4ELb0ELb0EN7cutlass6half_tE19Flash_kernel_traitsILi128ELi64ELi128ELi4ES3_EELb0ELb1ELb0ELb0ELb1ELb0ELb1ELb0EEEvNS_16Flash_fwd_paramsE)
        /*00f0*/ 	.short	0x0380
        /*00f2*/ 	.short	0x01d0


	//----- nvinfo : EIATTR_SW_WAR
	.align		4
.L_2008:
        /*00f4*/ 	.byte	0x04, 0x36
        /*00f6*/ 	.short	(.L_2010 - .L_2009)
.L_2009:
        /*00f8*/ 	.word	0x00000008
.L_2010:


//--------------------- .nv.info._ZN5flash24flash_fwd_splitkv_kernelI23Flash_fwd_kernel_traitsILi128ELi64ELi128ELi4ELb0ELb0EN7cutlass6half_tE19Flash_kernel_traitsILi128ELi64ELi128ELi4ES3_EELb0ELb1ELb0ELb0ELb1ELb1ELb1ELb0EEEvNS_16Flash_fwd_paramsE --------------------------
	.section	.nv.info._ZN5flash24flash_fwd_splitkv_kernelI23Flash_fwd_kernel_traitsILi128ELi64ELi128ELi4ELb0ELb0EN7cutlass6half_tE19Flash_kernel_traitsILi128ELi64ELi128ELi4ES3_EELb0ELb1ELb0ELb0ELb1ELb1ELb1ELb0EEEvNS_16Flash_fwd_paramsE,"",@"SHT_CUDA_INFO"
	.sectionflags	@""
	.align	4


	//----- nvinfo : EIATTR_CUDA_API_VERSION
	.align		4
        /*0000*/ 	.byte	0x04, 0x37
        /*0002*/ 	.short	(.L_2012 - .L_2011)
.L_2011:
        /*0004*/ 	.word	0x00000082


	//----- nvinfo : EIATTR_KPARAM_INFO
	.align		4
.L_2012:
        /*0008*/ 	.byte	0x04, 0x17
        /*000a*/ 	.short	(.L_2014 - .L_2013)
.L_2013:
        /*000c*/ 	.word	0x00000000
        /*0010*/ 	.short	0x0000
        /*0012*/ 	.short	0x0000
        /*0014*/ 	.byte	0x00, 0xf0, 0x41, 0x07


	//----- nvinfo : EIATTR_SPARSE_MMA_MASK
	.align		4
.L_2014:
        /*0018*/ 	.byte	0x03, 0x50
        /*001a*/ 	.short	0x0000


	//----- nvinfo : EIATTR_MAXREG_COUNT
	.align		4
        /*001c*/ 	.byte	0x03, 0x1b
        /*001e*/ 	.short	0x00ff


	//----- nvinfo : EIATTR_NUM_BARRIERS
	.align		4
        /*0020*/ 	.byte	0x02, 0x4c
        /*0022*/ 	.byte	0x01
	.zero		1


	//----- nvinfo : EIATTR_MERCURY_ISA_VERSION
	.align		4
        /*0024*/ 	.byte	0x03, 0x5f
        /*0026*/ 	.short	0x0101


	//----- nvinfo : EIATTR_COOP_GROUP_MASK_REGIDS
	.align		4
        /*0028*/ 	.byte	0x04, 0x29
        /*002a*/ 	.short	(.L_2016 - .L_2015)


	//   ....[0]....
.L_2015:
        /*002c*/ 	.word	0xffffffff


	//   ....[1]....
        /*0030*/ 	.word	0xffffffff


	//   ....[2]....
        /*0034*/ 	.word	0xffffffff


	//   ....[3]....
        /*0038*/ 	.word	0xffffffff


	//   ....[4]....
        /*003c*/ 	.word	0xffffffff


	//   ....[5]....
        /*0040*/ 	.word	0xffffffff


	//   ....[6]....
        /*0044*/ 	.word	0xffffffff


	//   ....[7]....
        /*0048*/ 	.word	0xffffffff


	//   ....[8]....
        /*004c*/ 	.word	0xffffffff


	//   ....[9]....
        /*0050*/ 	.word	0xffffffff


	//   ....[10]....
        /*0054*/ 	.word	0xffffffff


	//   ....[11]....
        /*0058*/ 	.word	0xffffffff


	//   ....[12]....
        /*005c*/ 	.word	0xffffffff


	//   ....[13]....
        /*0060*/ 	.word	0xffffffff


	//   ....[14]....
        /*0064*/ 	.word	0xffffffff


	//   ....[15]....
        /*0068*/ 	.word	0xffffffff


	//   ....[16]....
        /*006c*/ 	.word	0x05000006


	//   ....[17]....
        /*0070*/ 	.word	0x05000006


	//   ....[18]....
        /*0074*/ 	.word	0x05000006


	//   ....[19]....
        /*0078*/ 	.word	0x05000006


	//----- nvinfo : EIATTR_COOP_GROUP_INSTR_OFFSETS
	.align		4
.L_2016:
        /*007c*/ 	.byte	0x04, 0x28
        /*007e*/ 	.short	(.L_2018 - .L_2017)


	//   ....[0]....
.L_2017:
        /*0080*/ 	.word	0x00005f00


	//   ....[1]....
        /*0084*/ 	.word	0x00005f40


	//   ....[2]....
        /*0088*/ 	.word	0x00005f60


	//   ....[3]....
        /*008c*/ 	.word	0x00005f80


	//   ....[4]....
        /*0090*/ 	.word	0x0000b200


	//   ....[5]....
        /*0094*/ 	.word	0x0000b2c0


	//   ....[6]....
        /*0098*/ 	.word	0x0000b2e0


	//   ....[7]....
        /*009c*/ 	.word	0x0000b310


	//   ....[8]....
        /*00a0*/ 	.word	0x00010e10


	//   ....[9]....
        /*00a4*/ 	.word	0x00010e20


	//   ....[10]....
        /*00a8*/ 	.word	0x00010e70


	//   ....[11]....
        /*00ac*/ 	.word	0x00010e80


	//   ....[12]....
        /*00b0*/ 	.word	0x00012db0


	//   ....[13]....
        /*00b4*/ 	.word	0x00012dc0


	//   ....[14]....
        /*00b8*/ 	.word	0x00012df0


	//   ....[15]....
        /*00bc*/ 	.word	0x00012e00


	//   ....[16]....
        /*00c0*/ 	.word	0x00013c40


	//   ....[17]....
        /*00c4*/ 	.word	0x00013cb0


	//   ....[18]....
        /*00c8*/ 	.word	0x00013d10


	//   ....[19]....
        /*00cc*/ 	.word	0x00013d80


	//----- nvinfo : EIATTR_VRC_CTA_INIT_COUNT
	.align		4
.L_2018:
        /*00d0*/ 	.byte	0x02, 0x4a
	.zero		1
	.zero		1


	//----- nvinfo : EIATTR_EXIT_INSTR_OFFSETS
	.align		4
        /*00d4*/ 	.byte	0x04, 0x1c
        /*00d6*/ 	.short	(.L_2020 - .L_2019)


	//   ....[0]....
.L_2019:
        /*00d8*/ 	.word	0x000001f0


	//----- nvinfo : EIATTR_CRS_STACK_SIZE
	.align		4
.L_2020:
        /*00dc*/ 	.byte	0x04, 0x1e
        /*00de*/ 	.short	(.L_2022 - .L_2021)
.L_2021:
        /*00e0*/ 	.word	0x00000000


	//----- nvinfo : EIATTR_CBANK_PARAM_SIZE
	.align		4
.L_2022:
        /*00e4*/ 	.byte	0x03, 0x19
        /*00e6*/ 	.short	0x01d0


	//----- nvinfo : EIATTR_PARAM_CBANK
	.align		4
        /*00e8*/ 	.byte	0x04, 0x0a
        /*00ea*/ 	.short	(.L_2024 - .L_2023)
	.align		4
.L_2023:
        /*00ec*/ 	.word	index@(.nv.constant0._ZN5flash24flash_fwd_splitkv_kernelI23Flash_fwd_kernel_traitsILi128ELi64ELi128ELi4ELb0ELb0EN7cutlass6half_tE19Flash_kernel_traitsILi128ELi64ELi128ELi4ES3_EELb0ELb1ELb0ELb0ELb1ELb1ELb1ELb0EEEvNS_16Flash_fwd_paramsE)
        /*00f0*/ 	.short	0x0380
        /*00f2*/ 	.short	0x01d0


	//----- nvinfo : EIATTR_SW_WAR
	.align		4
.L_2024:
        /*00f4*/ 	.byte	0x04, 0x36
        /*00f6*/ 	.short	(.L_2026 - .L_2025)
.L_2025:
        /*00f8*/ 	.word	0x00000008
.L_2026:


//--------------------- .nv.info._ZN5flash24flash_fwd_splitkv_kernelI23Flash_fwd_kernel_traitsILi128ELi64ELi128ELi4ELb0ELb0EN7cutlass6half_tE19Flash_kernel_traitsILi128ELi64ELi128ELi4ES3_EELb0ELb1ELb1ELb0ELb0ELb0ELb1ELb0EEEvNS_16Flash_fwd_paramsE --------------------------
	.section	.nv.info._ZN5flash24flash_fwd_splitkv_kernelI23Flash_fwd_kernel_traitsILi128ELi64ELi128ELi4ELb0ELb0EN7cutlass6half_tE19Flash_kernel_traitsILi128ELi64ELi128ELi4ES3_EELb0ELb1ELb1ELb0ELb0ELb0ELb1ELb0EEEvNS_16Flash_fwd_paramsE,"",@"SHT_CUDA_INFO"
	.sectionflags	@""
	.align	4


	//----- nvinfo : EIATTR_CUDA_API_VERSION
	.align		4
        /*0000*/ 	.byte	0x04, 0x37
        /*0002*/ 	.short	(.L_2028 - .L_2027)
.L_2027:
        /*0004*/ 	.word	0x00000082


	//----- nvinfo : EIATTR_KPARAM_INFO
	.align		4
.L_2028:
        /*0008*/ 	.byte	0x04, 0x17
        /*000a*/ 	.short	(.L_2030 - .L_2029)
.L_2029:
        /*000c*/ 	.word	0x00000000
        /*0010*/ 	.short	0x0000
        /*0012*/ 	.short	0x0000
        /*0014*/ 	.byte	0x00, 0xf0, 0x41, 0x07


	//----- nvinfo : EIATTR_SPARSE_MMA_MASK
	.align		4
.L_2030:
        /*0018*/ 	.byte	0x03, 0x50
        /*001a*/ 	.short	0x0000


	//----- nvinfo : EIATTR_MAXREG_COUNT
	.align		4
        /*001c*/ 	.byte	0x03, 0x1b
        /*001e*/ 	.short	0x00ff


	//----- nvinfo : EIATTR_NUM_BARRIERS
	.align		4
        /*0020*/ 	.byte	0x02, 0x4c
        /*0022*/ 	.byte	0x01
	.zero		1


	//----- nvinfo : EIATTR_MERCURY_ISA_VERSION
	.align		4
        /*0024*/ 	.byte	0x03, 0x5f
        /*0026*/ 	.short	0x0101


	//----- nvinfo : EIATTR_COOP_GROUP_MASK_REGIDS
	.align		4
        /*0028*/ 	.byte	0x04, 0x29
        /*002a*/ 	.short	(.L_2032 - .L_2031)


	//   ....[0]....
.L_2031:
        /*002c*/ 	.word	0xffffffff


	//   ....[1]....
        /*0030*/ 	.word	0xffffffff


	//   ....[2]....
        /*0034*/ 	.word	0xffffffff


	//   ....[3]....
        /*0038*/ 	.word	0xffffffff


	//   ....[4]....
        /*003c*/ 	.word	0xffffffff


	//   ....[5]....
        /*0040*/ 	.word	0xffffffff


	//   ....[6]....
        /*0044*/ 	.word	0xffffffff


	//   ....[7]....
        /*0048*/ 	.word	0xffffffff


	//   ....[8]....
        /*004c*/ 	.word	0xffffffff


	//   ....[9]....
        /*0050*/ 	.word	0xffffffff


	//   ....[10]....
        /*0054*/ 	.word	0xffffffff


	//   ....[11]....
        /*0058*/ 	.word	0xffffffff


	//   ....[12]....
        /*005c*/ 	.word	0xffffffff


	//   ....[13]....
        /*0060*/ 	.word	0xffffffff


	//   ....[14]....
        /*0064*/ 	.word	0xffffffff


	//   ....[15]....
        /*0068*/ 	.word	0xffffffff


	//   ....[16]....
        /*006c*/ 	.word	0x05000008


	//   ....[17]....
        /*0070*/ 	.word	0x05000008


	//   ....[18]....
        /*0074*/ 	.word	0x05000008


	//   ....[19]....
        /*0078*/ 	.word	0x05000008


	//----- nvinfo : EIATTR_COOP_GROUP_INSTR_OFFSETS
	.align		4
.L_2032:
        /*007c*/ 	.byte	0x04, 0x28
        /*007e*/ 	.short	(.L_2034 - .L_2033)


	//   ....[0]....
.L_2033:
        /*0080*/ 	.word	0x00007fa0


	//   ....[1]....
        /*0084*/ 	.word	0x00007fc0


	//   ....[2]....
        /*0088*/ 	.word	0x00007fe0


	//   ....[3]....
        /*008c*/ 	.word	0x00008000


	//   ....[4]....
        /*0090*/ 	.word	0x0000e420


	//   ....[5]....
        /*0094*/ 	.word	0x0000e480


	//   ....[6]....
        /*0098*/ 	.word	0x0000e4a0


	//   ....[7]....
        /*009c*/ 	.word	0x0000e4c0


	//   ....[8]....
        /*00a0*/ 	.word	0x00014a00


	//   ....[9]....
        /*00a4*/ 	.word	0x00014a10


	//   ....[10]....
        /*00a8*/ 	.word	0x00014a50


	//   ....[11]....
        /*00ac*/ 	.word	0x00014a70


	//   ....[12]....
        /*00b0*/ 	.word	0x00016a10


	//   ....[13]....
        /*00b4*/ 	.word	0x00016a20


	//   ....[14]....
        /*00b8*/ 	.word	0x00016a50


	//   ....[15]....
        /*00bc*/ 	.word	0x00016a60


	//   ....[16]....
        /*00c0*/ 	.word	0x00017d10


	//   ....[17]....
        /*00c4*/ 	.word	0x00017d80


	//   ....[18]....
        /*00c8*/ 	.word	0x00017de0


	//   ....[19]....
        /*00cc*/ 	.word	0x00017e50


	//----- nvinfo : EIATTR_VRC_CTA_INIT_COUNT
	.align		4
.L_2034:
        /*00d0*/ 	.byte	0x02, 0x4a
	.zero		1
	.zero		1


	//----- nvinfo : EIATTR_EXIT_INSTR_OFFSETS
	.align		4
        /*00d4*/ 	.byte	0x04, 0x1c
        /*00d6*/ 	.short	(.L_2036 - .L_2035)


	//   ....[0]....
.L_2035:
        /*00d8*/ 	.word	0x000001f0


	//----- nvinfo : EIATTR_CRS_STACK_SIZE
	.align		4
.L_2036:
        /*00dc*/ 	.byte	0x04, 0x1e
        /*00de*/ 	.short	(.L_2038 - .L_2037)
.L_2037:
        /*00e0*/ 	.word	0x00000000


	//----- nvinfo : EIATTR_CBANK_PARAM_SIZE
	.align		4
.L_2038:
        /*00e4*/ 	.byte	0x03, 0x19
        /*00e6*/ 	.short	0x01d0


	//----- nvinfo : EIATTR_PARAM_CBANK
	.align		4
        /*00e8*/ 	.byte	0x04, 0x0a
        /*00ea*/ 	.short	(.L_2040 - .L_2039)
	.align		4
.L_2039:
        /*00ec*/ 	.word	index@(.nv.constant0._ZN5flash24flash_fwd_splitkv_kernelI23Flash_fwd_kernel_traitsILi128ELi64ELi128ELi4ELb0ELb0EN7cutlass6half_tE19Flash_kernel_traitsILi128ELi64ELi128ELi4ES3_EELb0ELb1ELb1ELb0ELb0ELb0ELb1ELb0EEEvNS_16Flash_fwd_paramsE)
        /*00f0*/ 	.short	0x0380
        /*00f2*/ 	.short	0x01d0


	//----- nvinfo : EIATTR_SW_WAR
	.align		4
.L_2040:
        /*00f4*/ 	.byte	0x04, 0x36
        /*00f6*/ 	.short	(.L_2042 - .L_2041)
.L_2041:
        /*00f8*/ 	.word	0x00000008
.L_2042:


//--------------------- .nv.info._ZN5flash24flash_fwd_splitkv_kernelI23Flash_fwd_kernel_traitsILi128ELi64ELi128ELi4ELb0ELb0EN7cutlass6half_tE19Flash_kernel_traitsILi128ELi64ELi128ELi4ES3_EELb0ELb1ELb1ELb0ELb0ELb1ELb1ELb0EEEvNS_16Flash_fwd_paramsE --------------------------
	.section	.nv.info._ZN5flash24flash_fwd_splitkv_kernelI23Flash_fwd_kernel_traitsILi128ELi64ELi128ELi4ELb0ELb0EN7cutlass6half_tE19Flash_kernel_traitsILi128ELi64ELi128ELi4ES3_EELb0ELb1ELb1ELb0ELb0ELb1ELb1ELb0EEEvNS_16Flash_fwd_paramsE,"",@"SHT_CUDA_INFO"
	.sectionflags	@""
	.align	4


	//----- nvinfo : EIATTR_CUDA_API_VERSION
	.align		4
        /*0000*/ 	.byte	0x04, 0x37
        /*0002*/ 	.short	(.L_2044 - .L_2043)
.L_2043:
        /*0004*/ 	.word	0x00000082


	//----- nvinfo : EIATTR_KPARAM_INFO
	.align		4
.L_2044:
        /*0008*/ 	.byte	0x04, 0x17
        /*000a*/ 	.short	(.L_2046 - .L_2045)
.L_2045:
        /*000c*/ 	.word	0x00000000
        /*0010*/ 	.short	0x0000
        /*0012*/ 	.short	0x0000
        /*0014*/ 	.byte	0x00, 0xf0, 0x41, 0x07


	//----- nvinfo : EIATTR_SPARSE_MMA_MASK
	.align		4
.L_2046:
        /*0018*/ 	.byte	0x03, 0x50
        /*001a*/ 	.short	0x0000


	//----- nvinfo : EIATTR_MAXREG_COUNT
	.align		4
        /*001c*/ 	.byte	0x03, 0x1b
        /*001e*/ 	.short	0x00ff


	//----- nvinfo : EIATTR_NUM_BARRIERS
	.align		4
        /*0020*/ 	.byte	0x02, 0x4c
        /*0022*/ 	.byte	0x01
	.zero		1


	//----- nvinfo : EIATTR_MERCURY_ISA_VERSION
	.align		4
        /*0024*/ 	.byte	0x03, 0x5f
        /*0026*/ 	.short	0x0101


	//----- nvinfo : EIATTR_COOP_GROUP_MASK_REGIDS
	.align		4
        /*0028*/ 	.byte	0x04, 0x29
        /*002a*/ 	.short	(.L_2048 - .L_2047)


	//   ....[0]....
.L_2047:
        /*002c*/ 	.word	0xffffffff


	//   ....[1]....
        /*0030*/ 	.word	0xffffffff


	//   ....[2]....
        /*0034*/ 	.word	0xffffffff


	//   ....[3]....
        /*0038*/ 	.word	0xffffffff


	//   ....[4]....
        /*003c*/ 	.word	0xffffffff


	//   ....[5]....
        /*0040*/ 	.word	0xffffffff


	//   ....[6]....
        /*0044*/ 	.word	0xffffffff


	//   ....[7]....
        /*0048*/ 	.word	0xffffffff


	//   ....[8]....
        /*004c*/ 	.word	0xffffffff


	//   ....[9]....
        /*0050*/ 	.word	0xffffffff


	//   ....[10]....
        /*0054*/ 	.word	0xffffffff


	//   ....[11]....
        /*0058*/ 	.word	0xffffffff


	//   ....[12]....
        /*005c*/ 	.word	0xffffffff


	//   ....[13]....
        /*0060*/ 	.word	0xffffffff


	//   ....[14]....
        /*0064*/ 	.word	0xffffffff


	//   ....[15]....
        /*0068*/ 	.word	0xffffffff


	//   ....[16]....
        /*006c*/ 	.word	0x05000008


	//   ....[17]....
        /*0070*/ 	.word	0x05000008


	//   ....[18]....
        /*0074*/ 	.word	0x05000008


	//   ....[19]....
        /*0078*/ 	.word	0x05000008


	//----- nvinfo : EIATTR_COOP_GROUP_INSTR_OFFSETS
	.align		4
.L_2048:
        /*007c*/ 	.byte	0x04, 0x28
        /*007e*/ 	.short	(.L_2050 - .L_2049)


	//   ....[0]....
.L_2049:
        /*0080*/ 	.word	0x00008730


	//   ....[1]....
        /*0084*/ 	.word	0x00008750


	//   ....[2]....
        /*0088*/ 	.word	0x00008770


	//   ....[3]....
        /*008c*/ 	.word	0x00008790


	//   ....[4]....
        /*0090*/ 	.word	0x0000f380


	//   ....[5]....
        /*0094*/ 	.word	0x0000f3e0


	//   ....[6]....
        /*0098*/ 	.word	0x0000f400


	//   ....[7]....
        /*009c*/ 	.word	0x0000f420


	//   ....[8]....
        /*00a0*/ 	.word	0x00016100


	//   ....[9]....
        /*00a4*/ 	.word	0x00016130


	//   ....[10]....
        /*00a8*/ 	.word	0x00016190


	//   ....[11]....
        /*00ac*/ 	.word	0x000161c0


	//   ....[12]....
        /*00b0*/ 	.word	0x00018170


	//   ....[13]....
        /*00b4*/ 	.word	0x00018180


	//   ....[14]....
        /*00b8*/ 	.word	0x000181b0


	//   ....[15]....
        /*00bc*/ 	.word	0x000181c0


	//   ....[16]....
        /*00c0*/ 	.word	0x00019470


	//   ....[17]....
        /*00c4*/ 	.word	0x000194e0


	//   ....[18]....
        /*00c8*/ 	.word	0x00019540


	//   ....[19]....
        /*00cc*/ 	.word	0x000195b0


	//----- nvinfo : EIATTR_VRC_CTA_INIT_COUNT
	.align		4
.L_2050:
        /*00d0*/ 	.byte	0x02, 0x4a
	.zero		1
	.zero		1


	//----- nvinfo : EIATTR_EXIT_INSTR_OFFSETS
	.align		4
        /*00d4*/ 	.byte	0x04, 0x1c
        /*00d6*/ 	.short	(.L_2052 - .L_2051)


	//   ....[0]....
.L_2051:
        /*00d8*/ 	.word	0x000001f0


	//----- nvinfo : EIATTR_CRS_STACK_SIZE
	.align		4
.L_2052:
        /*00dc*/ 	.byte	0x04, 0x1e
        /*00de*/ 	.short	(.L_2054 - .L_2053)
.L_2053:
        /*00e0*/ 	.word	0x00000000


	//----- nvinfo : EIATTR_CBANK_PARAM_SIZE
	.align		4
.L_2054:
        /*00e4*/ 	.byte	0x03, 0x19
        /*00e6*/ 	.short	0x01d0


	//----- nvinfo : EIATTR_PARAM_CBANK
	.align		4
        /*00e8*/ 	.byte	0x04, 0x0a
        /*00ea*/ 	.short	(.L_2056 - .L_2055)
	.align		4
.L_2055:
        /*00ec*/ 	.word	index@(.nv.constant0._ZN5flash24flash_fwd_splitkv_kernelI23Flash_fwd_kernel_traitsILi128ELi64ELi128ELi4ELb0ELb0EN7cutlass6half_tE19Flash_kernel_traitsILi128ELi64ELi128ELi4ES3_EELb0ELb1ELb1ELb0ELb0ELb1ELb1ELb0EEEvNS_16Flash_fwd_paramsE)
        /*00f0*/ 	.short	0x0380
        /*00f2*/ 	.short	0x01d0


	//----- nvinfo : EIATTR_SW_WAR
	.align		4
.L_2056:
        /*00f4*/ 	.byte	0x04, 0x36
        /*00f6*/ 	.short	(.L_2058 - .L_2057)
.L_2057:
        /*00f8*/ 	.word	0x00000008
.L_2058:


//--------------------- .nv.info._ZN5flash24flash_fwd_splitkv_kernelI23Flash_fwd_kernel_traitsILi128ELi64ELi128ELi4ELb0ELb0EN7cutlass6half_tE19Flash_kernel_traitsILi128ELi64ELi128ELi4ES3_EELb0ELb1ELb0ELb0ELb1ELb0ELb1ELb1EEEvNS_16Flash_fwd_paramsE --------------------------
	.section	.nv.info._ZN5flash24flash_fwd_splitkv_kernelI23Flash_fwd_kernel_traitsILi128ELi64ELi128ELi4ELb0ELb0EN7cutlass6half_tE19Flash_kernel_traitsILi128ELi64ELi128ELi4ES3_EELb0ELb1ELb0ELb0ELb1ELb0ELb1ELb1EEEvNS_16Flash_fwd_paramsE,"",@"SHT_CUDA_INFO"
	.sectionflags	@""
	.align	4


	//----- nvinfo : EIATTR_CUDA_API_VERSION
	.align		4
        /*0000*/ 	.byte	0x04, 0x37
        /*0002*/ 	.short	(.L_2060 - .L_2059)
.L_2059:
        /*0004*/ 	.word	0x00000082


	//----- nvinfo : EIATTR_KPARAM_INFO
	.align		4
.L_2060:
        /*0008*/ 	.byte	0x04, 0x17
        /*000a*/ 	.short	(.L_2062 - .L_2061)
.L_2061:
        /*000c*/ 	.word	0x00000000
        /*0010*/ 	.short	0x0000
        /*0012*/ 	.short	0x0000
        /*0014*/ 	.byte	0x00, 0xf0, 0x41, 0x07


	//----- nvinfo : EIATTR_SPARSE_MMA_MASK
	.align		4
.L_2062:
        /*0018*/ 	.byte	0x03, 0x50
        /*001a*/ 	.short	0x0000


	//----- nvinfo : EIATTR_MAXREG_COUNT
	.align		4
        /*001c*/ 	.byte	0x03, 0x1b
        /*001e*/ 	.short	0x00ff


	//----- nvinfo : EIATTR_NUM_BARRIERS
	.align		4
        /*0020*/ 	.byte	0x02, 0x4c
        /*0022*/ 	.byte	0x01
	.zero		1


	//----- nvinfo : EIATTR_MERCURY_ISA_VERSION
	.align		4
        /*0024*/ 	.byte	0x03, 0x5f
        /*0026*/ 	.short	0x0101


	//----- nvinfo : EIATTR_COOP_GROUP_MASK_REGIDS
	.align		4
        /*0028*/ 	.byte	0x04, 0x29
        /*002a*/ 	.short	(.L_2064 - .L_2063)


	//   ....[0]....
.L_2063:
        /*002c*/ 	.word	0xffffffff


	//   ....[1]....
        /*0030*/ 	.word	0xffffffff


	//   ....[2]....
        /*0034*/ 	.word	0xffffffff


	//   ....[3]....
        /*0038*/ 	.word	0xffffffff


	//   ....[4]....
        /*003c*/ 	.word	0xffffffff


	//   ....[5]....
        /*0040*/ 	.word	0xffffffff


	//   ....[6]....
        /*0044*/ 	.word	0xffffffff


	//   ....[7]....
        /*0048*/ 	.word	0xffffffff


	//   ....[8]....
        /*004c*/ 	.word	0xffffffff


	//   ....[9]....
        /*0050*/ 	.word	0xffffffff


	//   ....[10]....
        /*0054*/ 	.word	0xffffffff


	//   ....[11]....
        /*0058*/ 	.word	0xffffffff


	//   ....[12]....
        /*005c*/ 	.word	0xffffffff


	//   ....[13]....
        /*0060*/ 	.word	0xffffffff


	//   ....[14]....
        /*0064*/ 	.word	0xffffffff


	//   ....[15]....
        /*0068*/ 	.word	0xffffffff


	//   ....[16]....
        /*006c*/ 	.word	0x05000006


	//   ....[17]....
        /*0070*/ 	.word	0x05000006


	//   ....[18]....
        /*0074*/ 	.word	0x05000006


	//   ....[19]....
        /*0078*/ 	.word	0x05000006


	//----- nvinfo : EIATTR_COOP_GROUP_INSTR_OFFSETS
	.align		4
.L_2064:
        /*007c*/ 	.byte	0x04, 0x28
        /*007e*/ 	.short	(.L_2066 - .L_2065)


	//   ....[0]....
.L_2065:
        /*0080*/ 	.word	0x00014e40


	//   ....[1]....
        /*0084*/ 	.word	0x00015080


	//   ....[2]....
        /*0088*/ 	.word	0x00015090


	//   ....[3]....
        /*008c*/ 	.word	0x000150b0


	//   ....[4]....
        /*0090*/ 	.word	0x00019c70


	//   ....[5]....
        /*0094*/ 	.word	0x00019c80


	//   ....[6]....
        /*0098*/ 	.word	0x00019cc0


	//   ....[7]....
        /*009c*/ 	.word	0x00019cd0


	//   ....[8]....
        /*00a0*/ 	.word	0x0001eee0


	//   ....[9]....
        /*00a4*/ 	.word	0x0001ef70


	//   ....[10]....
        /*00a8*/ 	.word	0x0001efe0


	//   ....[11]....
        /*00ac*/ 	.word	0x0001eff0


	//   ....[12]....
        /*00b0*/ 	.word	0x00020f30


	//   ....[13]....
        /*00b4*/ 	.word	0x00020f40


	//   ....[14]....
        /*00b8*/ 	.word	0x00020f70


	//   ....[15]....
        /*00bc*/ 	.word	0x00020f80


	//   ....[16]....
        /*00c0*/ 	.word	0x00021de0


	//   ....[17]....
        /*00c4*/ 	.word	0x00021e50


	//   ....[18]....
        /*00c8*/ 	.word	0x00021ec0


	//   ....[19]....
        /*00cc*/ 	.word	0x00021f20


	//----- nvinfo : EIATTR_VRC_CTA_INIT_COUNT
	.align		4
.L_2066:
        /*00d0*/ 	.byte	0x02, 0x4a
	.zero		1
	.zero		1


	//----- nvinfo : EIATTR_EXIT_INSTR_OFFSETS
	.align		4
        /*00d4*/ 	.byte	0x04, 0x1c
        /*00d6*/ 	.short	(.L_2068 - .L_2067)


	//   ....[0]....
.L_2067:
        /*00d8*/ 	.word	0x000001f0


	//----- nvinfo : EIATTR_CRS_STACK_SIZE
	.align		4
.L_2068:
        /*00dc*/ 	.byte	0x04, 0x1e
        /*00de*/ 	.short	(.L_2070 - .L_2069)
.L_2069:
        /*00e0*/ 	.word	0x00000000


	//----- nvinfo : EIATTR_CBANK_PARAM_SIZE
	.align		4
.L_2070:
        /*00e4*/ 	.byte	0x03, 0x19
        /*00e6*/ 	.short	0x01d0


	//----- nvinfo : EIATTR_PARAM_CBANK
	.align		4
        /*00e8*/ 	.byte	0x04, 0x0a
        /*00ea*/ 	.short	(.L_2072 - .L_2071)
	.align		4
.L_2071:
        /*00ec*/ 	.word	index@(.nv.constant0._ZN5flash24flash_fwd_splitkv_kernelI23Flash_fwd_kernel_traitsILi128ELi64ELi128ELi4ELb0ELb0EN7cutlass6half_tE19Flash_kernel_traitsILi128ELi64ELi128ELi4ES3_EELb0ELb1ELb0ELb0ELb1ELb0ELb1ELb1EEEvNS_16Flash_fwd_paramsE)
        /*00f0*/ 	.short	0x0380
        /*00f2*/ 	.short	0x01d0


	//----- nvinfo : EIATTR_SW_WAR
	.align		4
.L_2072:
        /*00f4*/ 	.byte	0x04, 0x36
        /*00f6*/ 	.short	(.L_2074 - .L_2073)
.L_2073:
        /*00f8*/ 	.word	0x00000008
.L_2074:


//--------------------- .nv.info._ZN5flash24flash_fwd_splitkv_kernelI23Flash_fwd_kernel_traitsILi128ELi64ELi128ELi4ELb0ELb0EN7cutlass6half_tE19Flash_kernel_traitsILi128ELi64ELi128ELi4ES3_EELb0ELb1ELb0ELb0ELb1ELb1ELb1ELb1EEEvNS_16Flash_fwd_paramsE --------------------------
	.section	.nv.info._ZN5flash24flash_fwd_splitkv_kernelI23Flash_fwd_kernel_traitsILi128ELi64ELi128ELi4ELb0ELb0EN7cutlass6half_tE19Flash_kernel_traitsILi128ELi64ELi128ELi4ES3_EELb0ELb1ELb0ELb0ELb1ELb1ELb1ELb1EEEvNS_16Flash_fwd_paramsE,"",@"SHT_CUDA_INFO"
	.sectionflags	@""
	.align	4


	//----- nvinfo : EIATTR_CUDA_API_VERSION
	.align		4
        /*0000*/ 	.byte	0x04, 0x37
        /*0002*/ 	.short	(.L_2076 - .L_2075)
.L_2075:
        /*0004*/ 	.word	0x00000082


	//----- nvinfo : EIATTR_KPARAM_INFO
	.align		4
.L_2076:
        /*0008*/ 	.byte	0x04, 0x17
        /*000a*/ 	.short	(.L_2078 - .L_2077)
.L_2077:
        /*000c*/ 	.word	0x00000000
        /*0010*/ 	.short	0x0000
        /*0012*/ 	.short	0x0000
        /*0014*/ 	.byte	0x00, 0xf0, 0x41, 0x07


	//----- nvinfo : EIATTR_SPARSE_MMA_MASK
	.align		4
.L_2078:
        /*0018*/ 	.byte	0x03, 0x50
        /*001a*/ 	.short	0x0000


	//----- nvinfo : EIATTR_MAXREG_COUNT
	.align		4
        /*001c*/ 	.byte	0x03, 0x1b
        /*001e*/ 	.short	0x00ff


	//----- nvinfo : EIATTR_NUM_BARRIERS
	.align		4
        /*0020*/ 	.byte	0x02, 0x4c
        /*0022*/ 	.byte	0x01
	.zero		1


	//----- nvinfo : EIATTR_MERCURY_ISA_VERSION
	.align		4
        /*0024*/ 	.byte	0x03, 0x5f
        /*0026*/ 	.short	0x0101


	//----- nvinfo : EIATTR_COOP_GROUP_MASK_REGIDS
	.align		4
        /*0028*/ 	.byte	0x04, 0x29
        /*002a*/ 	.short	(.L_2080 - .L_2079)


	//   ....[0]....
.L_2079:
        /*002c*/ 	.word	0xffffffff


	//   ....[1]....
        /*0030*/ 	.word	0xffffffff


	//   ....[2]....
        /*0034*/ 	.word	0xffffffff


	//   ....[3]....
        /*0038*/ 	.word	0xffffffff


	//   ....[4]....
        /*003c*/ 	.word	0xffffffff


	//   ....[5]....
        /*0040*/ 	.word	0xffffffff


	//   ....[6]....
        /*0044*/ 	.word	0xffffffff


	//   ....[7]....
        /*0048*/ 	.word	0xffffffff


	//   ....[8]....
        /*004c*/ 	.word	0xffffffff


	//   ....[9]....
        /*0050*/ 	.word	0xffffffff


	//   ....[10]....
        /*0054*/ 	.word	0xffffffff


	//   ....[11]....
        /*0058*/ 	.word	0xffffffff


	//   ....[12]....
        /*005c*/ 	.word	0xffffffff


	//   ....[13]....
        /*0060*/ 	.word	0xffffffff


	//   ....[14]....
        /*0064*/ 	.word	0xffffffff


	//   ....[15]....
        /*0068*/ 	.word	0xffffffff


	//   ....[16]....
        /*006c*/ 	.word	0x05000006


	//   ....[17]....
        /*0070*/ 	.word	0x05000006


	//   ....[18]....
        /*0074*/ 	.word	0x05000006


	//   ....[19]....
        /*0078*/ 	.word	0x05000006


	//----- nvinfo : EIATTR_COOP_GROUP_INSTR_OFFSETS
	.align		4
.L_2080:
        /*007c*/ 	.byte	0x04, 0x28
        /*007e*/ 	.short	(.L_2082 - .L_2081)


	//   ....[0]....
.L_2081:
        /*0080*/ 	.word	0x000155d0


	//   ....[1]....
        /*0084*/ 	.word	0x00015800


	//   ....[2]....
        /*0088*/ 	.word	0x00015810


	//   ....[3]....
        /*008c*/ 	.word	0x00015830


	//   ....[4]....
        /*0090*/ 	.word	0x0001abf0


	//   ....[5]....
        /*0094*/ 	.word	0x0001ac00


	//   ....[6]....
        /*0098*/ 	.word	0x0001ac40


	//   ....[7]....
        /*009c*/ 	.word	0x0001ac50


	//   ....[8]....
        /*00a0*/ 	.word	0x00020680


	//   ....[9]....
        /*00a4*/ 	.word	0x00020690


	//   ....[10]....
        /*00a8*/ 	.word	0x00020770


	//   ....[11]....
        /*00ac*/ 	.word	0x00020780


	//   ....[12]....
        /*00b0*/ 	.word	0x000226a0


	//   ....[13]....
        /*00b4*/ 	.word	0x000226b0


	//   ....[14]....
        /*00b8*/ 	.word	0x000226e0


	//   ....[15]....
        /*00bc*/ 	.word	0x000226f0


	//   ....[16]....
        /*00c0*/ 	.word	0x00023550


	//   ....[17]....
        /*00c4*/ 	.word	0x000235c0


	//   ....[18]....
        /*00c8*/ 	.word	0x00023630


	//   ....[19]....
        /*00cc*/ 	.word	0x00023690


	//----- nvinfo : EIATTR_VRC_CTA_INIT_COUNT
	.align		4
.L_2082:
        /*00d0*/ 	.byte	0x02, 0x4a
	.zero		1
	.zero		1


	//----- nvinfo : EIATTR_EXIT_INSTR_OFFSETS
	.align		4
        /*00d4*/ 	.byte	0x04, 0x1c
        /*00d6*/ 	.short	(.L_2084 - .L_2083)


	//   ....[0]....
.L_2083:
        /*00d8*/ 	.word	0x000001f0


	//----- nvinfo : EIATTR_CRS_STACK_SIZE
	.align		4
.L_2084:
        /*00dc*/ 	.byte	0x04, 0x1e
        /*00de*/ 	.short	(.L_2086 - .L_2085)
.L_2085:
        /*00e0*/ 	.word	0x00000000


	//----- nvinfo : EIATTR_CBANK_PARAM_SIZE
	.align		4
.L_2086:
        /*00e4*/ 	.byte	0x03, 0x19
        /*00e6*/ 	.short	0x01d0


	//----- nvinfo : EIATTR_PARAM_CBANK
	.align		4
        /*00e8*/ 	.byte	0x04, 0x0a
        /*00ea*/ 	.short	(.L_2088 - .L_2087)
	.align		4
.L_2087:
        /*00ec*/ 	.word	index@(.nv.constant0._ZN5flash24flash_fwd_splitkv_kernelI23Flash_fwd_kernel_traitsILi128ELi64ELi128ELi4ELb0ELb0EN7cutlass6half_tE19Flash_kernel_traitsILi128ELi64ELi128ELi4ES3_EELb0ELb1ELb0ELb0ELb1ELb1ELb1ELb1EEEvNS_16Flash_fwd_paramsE)
        /*00f0*/ 	.short	0x0380
        /*00f2*/ 	.short	0x01d0


	//----- nvinfo : EIATTR_SW_WAR
	.align		4
.L_2088:
        /*00f4*/ 	.byte	0x04, 0x36
        /*00f6*/ 	.short	(.L_2090 - .L_2089)
.L_2089:
        /*00f8*/ 	.word	0x00000008
.L_2090:


//--------------------- .nv.info._ZN5flash24flash_fwd_splitkv_kernelI23Flash_fwd_kernel_traitsILi128ELi64ELi128ELi4ELb0ELb0EN7cutlass6half_tE19Flash_kernel_traitsILi128ELi64ELi128ELi4ES3_EELb0ELb1ELb1ELb0ELb0ELb0ELb1ELb1EEEvNS_16Flash_fwd_paramsE --------------------------
	.section	.nv.info._ZN5flash24flash_fwd_splitkv_kernelI23Flash_fwd_kernel_traitsILi128ELi64ELi128ELi4ELb0ELb0EN7cutlass6half_tE19Flash_kernel_traitsILi128ELi64ELi128ELi4ES3_EELb0ELb1ELb1ELb0ELb0ELb0ELb1ELb1EEEvNS_16Flash_fwd_paramsE,"",@"SHT_CUDA_INFO"
	.sectionflags	@""
	.align	4


	//----- nvinfo : EIATTR_CUDA_API_VERSION
	.align		4
        /*0000*/ 	.byte	0x04, 0x37
        /*0002*/ 	.short	(.L_2092 - .L_2091)
.L_2091:
        /*0004*/ 	.word	0x00000082


	//----- nvinfo : EIATTR_KPARAM_INFO
	.align		4
.L_2092:
        /*0008*/ 	.byte	0x04, 0x17
        /*000a*/ 	.short	(.L_2094 - .L_2093)
.L_2093:
        /*000c*/ 	.word	0x00000000
        /*0010*/ 	.short	0x0000
        /*0012*/ 	.short	0x0000
        /*0014*/ 	.byte	0x00, 0xf0, 0x41, 0x07


	//----- nvinfo : EIATTR_SPARSE_MMA_MASK
	.align		4
.L_2094:
        /*0018*/ 	.byte	0x03, 0x50
        /*001a*/ 	.short	0x0000


	//----- nvinfo : EIATTR_MAXREG_COUNT
	.align		4
        /*001c*/ 	.byte	0x03, 0x1b
        /*001e*/ 	.short	0x00ff


	//----- nvinfo : EIATTR_NUM_BARRIERS
	.align		4
        /*0020*/ 	.byte	0x02, 0x4c
        /*0022*/ 	.byte	0x01
	.zero		1


	//----- nvinfo : EIATTR_MERCURY_ISA_VERSION
	.align		4
        /*0024*/ 	.byte	0x03, 0x5f
        /*0026*/ 	.short	0x0101


	//----- nvinfo : EIATTR_COOP_GROUP_MASK_REGIDS
	.align		4
        /*0028*/ 	.byte	0x04, 0x29
        /*002a*/ 	.short	(.L_2096 - .L_2095)


	//   ....[0]....
.L_2095:
        /*002c*/ 	.word	0xffffffff


	//   ....[1]....
        /*0030*/ 	.word	0xffffffff


	//   ....[2]....
        /*0034*/ 	.word	0xffffffff


	//   ....[3]....
        /*0038*/ 	.word	0xffffffff


	//   ....[4]....
        /*003c*/ 	.word	0xffffffff


	//   ....[5]....
        /*0040*/ 	.word	0xffffffff


	//   ....[6]....
        /*0044*/ 	.word	0xffffffff


	//   ....[7]....
        /*0048*/ 	.word	0xffffffff


	//   ....[8]....
        /*004c*/ 	.word	0xffffffff


	//   ....[9]....
        /*0050*/ 	.word	0xffffffff


	//   ....[10]....
        /*0054*/ 	.word	0xffffffff


	//   ....[11]....
        /*0058*/ 	.word	0xffffffff


	//   ....[12]....
        /*005c*/ 	.word	0xffffffff


	//   ....[13]....
        /*0060*/ 	.word	0xffffffff


	//   ....[14]....
        /*0064*/ 	.word	0xffffffff


	//   ....[15]....
        /*0068*/ 	.word	0xffffffff


	//   ....[16]....
        /*006c*/ 	.word	0x05000007


	//   ....[17]....
        /*0070*/ 	.word	0x05000007


	//   ....[18]....
        /*0074*/ 	.word	0x05000007


	//   ....[19]....
        /*0078*/ 	.word	0x05000007


	//----- nvinfo : EIATTR_COOP_GROUP_INSTR_OFFSETS
	.align		4
.L_2096:
        /*007c*/ 	.byte	0x04, 0x28
        /*007e*/ 	.short	(.L_2098 - .L_2097)


	//   ....[0]....
.L_2097:
        /*0080*/ 	.word	0x000189c0


	//   ....[1]....
        /*0084*/ 	.word	0x000189e0


	//   ....[2]....
        /*0088*/ 	.word	0x00018a00


	//   ....[3]....
        /*008c*/ 	.word	0x00018a20


	//   ....[4]....
        /*0090*/ 	.word	0x0001ede0


	//   ....[5]....
        /*0094*/ 	.word	0x0001ee30


	//   ....[6]....
        /*0098*/ 	.word	0x0001ee50


	//   ....[7]....
        /*009c*/ 	.word	0x0001ee70


	//   ....[8]....
        /*00a0*/ 	.word	0x000257f0


	//   ....[9]....
        /*00a4*/ 	.word	0x00025870


	//   ....[10]....
        /*00a8*/ 	.word	0x00025940


	//   ....[11]....
        /*00ac*/ 	.word	0x00025950


	//   ....[12]....
        /*00b0*/ 	.word	0x000278d0


	//   ....[13]....
        /*00b4*/ 	.word	0x000278e0


	//   ....[14]....
        /*00b8*/ 	.word	0x00027910


	//   ....[15]....
        /*00bc*/ 	.word	0x00027920


	//   ....[16]....
        /*00c0*/ 	.word	0x00028e80


	//   ....[17]....
        /*00c4*/ 	.word	0x00028ef0


	//   ....[18]....
        /*00c8*/ 	.word	0x00028f60


	//   ....[19]....
        /*00cc*/ 	.word	0x00028fc0


	//----- nvinfo : EIATTR_VRC_CTA_INIT_COUNT
	.align		4
.L_2098:
        /*00d0*/ 	.byte	0x02, 0x4a
	.zero		1
	.zero		1


	//----- nvinfo : EIATTR_EXIT_INSTR_OFFSETS
	.align		4
        /*00d4*/ 	.byte	0x04, 0x1c
        /*00d6*/ 	.short	(.L_2100 - .L_2099)


	//   ....[0]....
.L_2099:
        /*00d8*/ 	.word	0x000001f0


	//----- nvinfo : EIATTR_CRS_STACK_SIZE
	.align		4
.L_2100:
        /*00dc*/ 	.byte	0x04, 0x1e
        /*00de*/ 	.short	(.L_2102 - .L_2101)
.L_2101:
        /*00e0*/ 	.word	0x00000000


	//----- nvinfo : EIATTR_CBANK_PARAM_SIZE
	.align		4
.L_2102:
        /*00e4*/ 	.byte	0x03, 0x19
        /*00e6*/ 	.short	0x01d0


	//----- nvinfo : EIATTR_PARAM_CBANK
	.align		4
        /*00e8*/ 	.byte	0x04, 0x0a
        /*00ea*/ 	.short	(.L_2104 - .L_2103)
	.align		4
.L_2103:
        /*00ec*/ 	.word	index@(.nv.constant0._ZN5flash24flash_fwd_splitkv_kernelI23Flash_fwd_kernel_traitsILi128ELi64ELi128ELi4ELb0ELb0EN7cutlass6half_tE19Flash_kernel_traitsILi128ELi64ELi128ELi4ES3_EELb0ELb1ELb1ELb0ELb0ELb0ELb1ELb1EEEvNS_16Flash_fwd_paramsE)
        /*00f0*/ 	.short	0x0380
        /*00f2*/ 	.short	0x01d0


	//----- nvinfo : EIATTR_SW_WAR
	.align		4
.L_2104:
        /*00f4*/ 	.byte	0x04, 0x36
        /*00f6*/ 	.short	(.L_2106 - .L_2105)
.L_2105:
        /*00f8*/ 	.word	0x00000008
.L_2106:


//--------------------- .nv.info._ZN5flash24flash_fwd_splitkv_kernelI23Flash_fwd_kernel_traitsILi128ELi64ELi128ELi4ELb0ELb0EN7cutlass6half_tE19Flash_kernel_traitsILi128ELi64ELi128ELi4ES3_EELb0ELb1ELb1ELb0ELb0ELb1ELb1ELb1EEEvNS_16Flash_fwd_paramsE --------------------------
	.section	.nv.info._ZN5flash24flash_fwd_splitkv_kernelI23Flash_fwd_kernel_traitsILi128ELi64ELi128ELi4ELb0ELb0EN7cutlass6half_tE19Flash_kernel_traitsILi128ELi64ELi128ELi4ES3_EELb0ELb1ELb1ELb0ELb0ELb1ELb1ELb1EEEvNS_16Flash_fwd_paramsE,"",@"SHT_CUDA_INFO"
	.sectionflags	@""
	.align	4


	//----- nvinfo : EIATTR_CUDA_API_VERSION
	.align		4
        /*0000*/ 	.byte	0x04, 0x37
        /*0002*/ 	.short	(.L_2108 - .L_2107)
.L_2107:
        /*0004*/ 	.word	0x00000082


	//----- nvinfo : EIATTR_KPARAM_INFO
	.align		4
.L_2108:
        /*0008*/ 	.byte	0x04, 0x17
        /*000a*/ 	.short	(.L_2110 - .L_2109)
.L_2109:
        /*000c*/ 	.word	0x00000000
        /*0010*/ 	.short	0x0000
        /*0012*/ 	.short	0x0000
        /*0014*/ 	.byte	0x00, 0xf0, 0x41, 0x07


	//----- nvinfo : EIATTR_SPARSE_MMA_MASK
	.align		4
.L_2110:
        /*0018*/ 	.byte	0x03, 0x50
        /*001a*/ 	.short	0x0000


	//----- nvinfo : EIATTR_MAXREG_COUNT
	.align		4
        /*001c*/ 	.byte	0x03, 0x1b
        /*001e*/ 	.short	0x00ff


	//----- nvinfo : EIATTR_NUM_BARRIERS
	.align		4
        /*0020*/ 	.byte	0x02, 0x4c
        /*0022*/ 	.byte	0x01
	.zero		1


	//----- nvinfo : EIATTR_MERCURY_ISA_VERSION
	.align		4
        /*0024*/ 	.byte	0x03, 0x5f
        /*0026*/ 	.short	0x0101


	//----- nvinfo : EIATTR_COOP_GROUP_MASK_REGIDS
	.align		4
        /*0028*/ 	.byte	0x04, 0x29
        /*002a*/ 	.short	(.L_2112 - .L_2111)


	//   ....[0]....
.L_2111:
        /*002c*/ 	.word	0xffffffff


	//   ....[1]....
        /*0030*/ 	.word	0xffffffff


	//   ....[2]....
        /*0034*/ 	.word	0xffffffff


	//   ....[3]....
        /*0038*/ 	.word	0xffffffff


	//   ....[4]....
        /*003c*/ 	.word	0xffffffff


	//   ....[5]....
        /*0040*/ 	.word	0xffffffff


	//   ....[6]....
        /*0044*/ 	.word	0xffffffff


	//   ....[7]....
        /*0048*/ 	.word	0xffffffff


	//   ....[8]....
        /*004c*/ 	.word	0xffffffff


	//   ....[9]....
        /*0050*/ 	.word	0xffffffff


	//   ....[10]....
        /*0054*/ 	.word	0xffffffff


	//   ....[11]....
        /*0058*/ 	.word	0xffffffff


	//   ....[12]....
        /*005c*/ 	.word	0xffffffff


	//   ....[13]....
        /*0060*/ 	.word	0xffffffff


	//   ....[14]....
        /*0064*/ 	.word	0xffffffff


	//   ....[15]....
        /*0068*/ 	.word	0xffffffff


	//   ....[16]....
        /*006c*/ 	.word	0x05000007


	//   ....[17]....
        /*0070*/ 	.word	0x05000007


	//   ....[18]....
        /*0074*/ 	.word	0x05000007


	//   ....[19]....
        /*0078*/ 	.word	0x05000007


	//----- nvinfo : EIATTR_COOP_GROUP_INSTR_OFFSETS
	.align		4
.L_2112:
        /*007c*/ 	.byte	0x04, 0x28
        /*007e*/ 	.short	(.L_2114 - .L_2113)


	//   ....[0]....
.L_2113:
        /*0080*/ 	.word	0x00019220


	//   ....[1]....
        /*0084*/ 	.word	0x00019240


	//   ....[2]....
        /*0088*/ 	.word	0x00019260


	//   ....[3]....
        /*008c*/ 	.word	0x00019280


	//   ....[4]....
        /*0090*/ 	.word	0x0001ffa0


	//   ....[5]....
        /*0094*/ 	.word	0x0001ffc0


	//   ....[6]....
        /*0098*/ 	.word	0x0001fff0


	//   ....[7]....
        /*009c*/ 	.word	0x00020000


	//   ....[8]....
        /*00a0*/ 	.word	0x00027200


	//   ....[9]....
        /*00a4*/ 	.word	0x00027220


	//   ....[10]....
        /*00a8*/ 	.word	0x00027290


	//   ....[11]....
        /*00ac*/ 	.word	0x000272a0


	//   ....[12]....
        /*00b0*/ 	.word	0x00029280


	//   ....[13]....
        /*00b4*/ 	.word	0x00029290


	//   ....[14]....
        /*00b8*/ 	.word	0x000292c0


	//   ....[15]....
        /*00bc*/ 	.word	0x000292d0


	//   ....[16]....
        /*00c0*/ 	.word	0x0002a830


	//   ....[17]....
        /*00c4*/ 	.word	0x0002a8a0


	//   ....[18]....
        /*00c8*/ 	.word	0x0002a910


	//   ....[19]....
        /*00cc*/ 	.word	0x0002a970


	//----- nvinfo : EIATTR_VRC_CTA_INIT_COUNT
	.align		4
.L_2114:
        /*00d0*/ 	.byte	0x02, 0x4a
	.zero		1
	.zero		1


	//----- nvinfo : EIATTR_EXIT_INSTR_OFFSETS
	.align		4
        /*00d4*/ 	.byte	0x04, 0x1c
        /*00d6*/ 	.short	(.L_2116 - .L_2115)


	//   ....[0]....
.L_2115:
        /*00d8*/ 	.word	0x000001f0


	//----- nvinfo : EIATTR_CRS_STACK_SIZE
	.align		4
.L_2116:
        /*00dc*/ 	.byte	0x04, 0x1e
        /*00de*/ 	.short	(.L_2118 - .L_2117)
.L_2117:
        /*00e0*/ 	.word	0x00000000


	//----- nvinfo : EIATTR_CBANK_PARAM_SIZE
	.align		4
.L_2118:
        /*00e4*/ 	.byte	0x03, 0x19
        /*00e6*/ 	.short	0x01d0


	//----- nvinfo : EIATTR_PARAM_CBANK
	.align		4
        /*00e8*/ 	.byte	0x04, 0x0a
        /*00ea*/ 	.short	(.L_2120 - .L_2119)
	.align		4
.L_2119:
        /*00ec*/ 	.word	index@(.nv.constant0._ZN5flash24flash_fwd_splitkv_kernelI23Flash_fwd_kernel_traitsILi128ELi64ELi128ELi4ELb0ELb0EN7cutlass6half_tE19Flash_kernel_traitsILi128ELi64ELi128ELi4ES3_EELb0ELb1ELb1ELb0ELb0ELb1ELb1ELb1EEEvNS_16Flash_fwd_paramsE)
        /*00f0*/ 	.short	0x0380
        /*00f2*/ 	.short	0x01d0


	//----- nvinfo : EIATTR_SW_WAR
	.align		4
.L_2120:
        /*00f4*/ 	.byte	0x04, 0x36
        /*00f6*/ 	.short	(.L_2122 - .L_2121)
.L_2121:
        /*00f8*/ 	.word	0x00000008
.L_2122:


//--------------------- .nv.info._ZN5flash32flash_fwd_splitkv_combine_kernelI23Flash_fwd_kernel_traitsILi128ELi64ELi64ELi4ELb0ELb0EN7cutlass6half_tE19Flash_kernel_traitsILi128ELi64ELi64ELi4ES3_EELi4ELi7ELb0EEEvNS_16Flash_fwd_paramsE --------------------------
	.section	.nv.info._ZN5flash32flash_fwd_splitkv_combine_kernelI23Flash_fwd_kernel_traitsILi128ELi64ELi64ELi4ELb0ELb0EN7cutlass6half_tE19Flash_kernel_traitsILi128ELi64ELi64ELi4ES3_EELi4ELi7ELb0EEEvNS_16Flash_fwd_paramsE,"",@"SHT_CUDA_INFO"
	.sectionflags	@""
	.align	4


	//----- nvinfo : EIATTR_CUDA_API_VERSION
	.align		4
        /*0000*/ 	.byte	0x04, 0x37
        /*0002*/ 	.short	(.L_2124 - .L_2123)
.L_2123:
        /*0004*/ 	.word	0x00000082


	//----- nvinfo : EIATTR_KPARAM_INFO
	.align		4
.L_2124:
        /*0008*/ 	.byte	0x04, 0x17
        /*000a*/ 	.short	(.L_2126 - .L_2125)
.L_2125:
        /*000c*/ 	.word	0x00000000
        /*0010*/ 	.short	0x0000
        /*0012*/ 	.short	0x0000
        /*0014*/ 	.byte	0x00, 0xf0, 0x41, 0x07


	//----- nvinfo : EIATTR_SPARSE_MMA_MASK
	.align		4
.L_2126:
        /*0018*/ 	.byte	0x03, 0x50
        /*001a*/ 	.short	0x0000


	//----- nvinfo : EIATTR_MAXREG_COUNT
	.align		4
        /*001c*/ 	.byte	0x03, 0x1b
        /*001e*/ 	.short	0x00ff


	//----- nvinfo : EIATTR_NUM_BARRIERS
	.align		4
        /*0020*/ 	.byte	0x02, 0x4c
        /*0022*/ 	.byte	0x01
	.zero		1


	//----- nvinfo : EIATTR_MERCURY_ISA_VERSION
	.align		4
        /*0024*/ 	.byte	0x03, 0x5f
        /*0026*/ 	.short	0x0101


	//----- nvinfo : EIATTR_COOP_GROUP_MASK_REGIDS
	.align		4
        /*0028*/ 	.byte	0x04, 0x29
        /*002a*/ 	.short	(.L_2128 - .L_2127)


	//   ....[0]....
.L_2127:
        /*002c*/ 	.word	0xffffffff


	//   ....[1]....
        /*0030*/ 	.word	0xffffffff


	//   ....[2]....
        /*0034*/ 	.word	0xffffffff


	//   ....[3]....
        /*0038*/ 	.word	0xffffffff


	//   ....[4]....
        /*003c*/ 	.word	0xffffffff


	//   ....[5]....
        /*0040*/ 	.word	0xffffffff


	//   ....[6]....
        /*0044*/ 	.word	0xffffffff


	//   ....[7]....
        /*0048*/ 	.word	0xffffffff


	//   ....[8]....
        /*004c*/ 	.word	0xffffffff


	//   ....[9]....
        /*0050*/ 	.word	0xffffffff


	//----- nvinfo : EIATTR_COOP_GROUP_INSTR_OFFSETS
	.align		4
.L_2128:
        /*0054*/ 	.byte	0x04, 0x28
        /*0056*/ 	.short	(.L_2130 - .L_2129)


	//   ....[0]....
.L_2129:
        /*0058*/ 	.word	0x00001cc0


	//   ....[1]....
        /*005c*/ 	.word	0x00001d50


	//   ....[2]....
        /*0060*/ 	.word	0x00001d90


	//   ....[3]....
        /*0064*/ 	.word	0x00001db0


	//   ....[4]....
        /*0068*/ 	.word	0x00001dd0


	//   ....[5]....
        /*006c*/ 	.word	0x00001fc0


	//   ....[6]....
        /*0070*/ 	.word	0x00002040


	//   ....[7]....
        /*0074*/ 	.word	0x000020c0


	//   ....[8]....
        /*0078*/ 	.word	0x00002190


	//   ....[9]....
        /*007c*/ 	.word	0x00002250


	//----- nvinfo : EIATTR_VRC_CTA_INIT_COUNT
	.align		4
.L_2130:
        /*0080*/ 	.byte	0x02, 0x4a
	.zero		1
	.zero		1


	//----- nvinfo : EIATTR_EXIT_INSTR_OFFSETS
	.align		4
        /*0084*/ 	.byte	0x04, 0x1c
        /*0086*/ 	.short	(.L_2132 - .L_2131)


	//   ....[0]....
.L_2131:
        /*0088*/ 	.word	0x00004100


	//   ....[1]....
        /*008c*/ 	.word	0x000043e0


	//   ....[2]....
        /*0090*/ 	.word	0x00004600


	//----- nvinfo : EIATTR_CRS_STACK_SIZE
	.align		4
.L_2132:
        /*0094*/ 	.byte	0x04, 0x1e
        /*0096*/ 	.short	(.L_2134 - .L_2133)
.L_2133:
        /*0098*/ 	.word	0x00000000


	//----- nvinfo : EIATTR_CBANK_PARAM_SIZE
	.align		4
.L_2134:
        /*009c*/ 	.byte	0x03, 0x19
        /*009e*/ 	.short	0x01d0


	//----- nvinfo : EIATTR_PARAM_CBANK
	.align		4
        /*00a0*/ 	.byte	0x04, 0x0a
        /*00a2*/ 	.short	(.L_2136 - .L_2135)
	.align		4
.L_2135:
        /*00a4*/ 	.word	index@(.nv.constant0._ZN5flash32flash_fwd_splitkv_combine_kernelI23Flash_fwd_kernel_traitsILi128ELi64ELi64ELi4ELb0ELb0EN7cutlass6half_tE19Flash_kernel_traitsILi128ELi64ELi64ELi4ES3_EELi4ELi7ELb0EEEvNS_16Flash_fwd_paramsE)
        /*00a8*/ 	.short	0x0380
        /*00aa*/ 	.short	0x01d0


	//----- nvinfo : EIATTR_SW_WAR
	.align		4
.L_2136:
        /*00ac*/ 	.byte	0x04, 0x36
        /*00ae*/ 	.short	(.L_2138 - .L_2137)
.L_2137:
        /*00b0*/ 	.word	0x00000008
.L_2138:


//--------------------- .nv.info._ZN5flash32flash_fwd_splitkv_combine_kernelI23Flash_fwd_kernel_traitsILi128ELi64ELi64ELi4ELb0ELb0EN7cutlass6half_tE19Flash_kernel_traitsILi128ELi64ELi64ELi4ES3_EELi4ELi6ELb0EEEvNS_16Flash_fwd_paramsE --------------------------
	.section	.nv.info._ZN5flash32flash_fwd_splitkv_combine_kernelI23Flash_fwd_kernel_traitsILi128ELi64ELi64ELi4ELb0ELb0EN7cutlass6half_tE19Flash_kernel_traitsILi128ELi64ELi64ELi4ES3_EELi4ELi6ELb0EEEvNS_16Flash_fwd_paramsE,"",@"SHT_CUDA_INFO"
	.sectionflags	@""
	.align	4


	//----- nvinfo : EIATTR_CUDA_API_VERSION
	.align		4
        /*0000*/ 	.byte	0x04, 0x37
        /*0002*/ 	.short	(.L_2140 - .L_2139)
.L_2139:
        /*0004*/ 	.word	0x00000082


	//----- nvinfo : EIATTR_KPARAM_INFO
	.align		4
.L_2140:
        /*0008*/ 	.byte	0x04, 0x17
        /*000a*/ 	.short	(.L_2142 - .L_2141)
.L_2141:
        /*000c*/ 	.word	0x00000000
        /*0010*/ 	.short	0x0000
        /*0012*/ 	.short	0x0000
        /*0014*/ 	.byte	0x00, 0xf0, 0x41, 0x07


	//----- nvinfo : EIATTR_SPARSE_MMA_MASK
	.align		4
.L_2142:
        /*0018*/ 	.byte	0x03, 0x50
        /*001a*/ 	.short	0x0000


	//----- nvinfo : EIATTR_MAXREG_COUNT
	.align		4
        /*001c*/ 	.byte	0x03, 0x1b
        /*001e*/ 	.short	0x00ff


	//----- nvinfo : EIATTR_NUM_BARRIERS
	.align		4
        /*0020*/ 	.byte	0x02, 0x4c
        /*0022*/ 	.byte	0x01
	.zero		1


	//----- nvinfo : EIATTR_MERCURY_ISA_VERSION
	.align		4
        /*0024*/ 	.byte	0x03, 0x5f
        /*0026*/ 	.short	0x0101


	//----- nvinfo : EIATTR_COOP_GROUP_MASK_REGIDS
	.align		4
        /*0028*/ 	.byte	0x04, 0x29
        /*002a*/ 	.short	(.L_2144 - .L_2143)


	//   ....[0]....
.L_2143:
        /*002c*/ 	.word	0xffffffff


	//   ....[1]....
        /*0030*/ 	.word	0xffffffff


	//   ....[2]....
        /*0034*/ 	.word	0xffffffff


	//   ....[3]....
        /*0038*/ 	.word	0xffffffff


	//   ....[4]....
        /*003c*/ 	.word	0xffffffff


	//   ....[5]....
        /*0040*/ 	.word	0xffffffff


	//   ....[6]....
        /*0044*/ 	.word	0xffffffff


	//   ....[7]....
        /*0048*/ 	.word	0xffffffff


	//   ....[8]....
        /*004c*/ 	.word	0xffffffff


	//   ....[9]....
        /*0050*/ 	.word	0xffffffff


	//----- nvinfo : EIATTR_COOP_GROUP_INSTR_OFFSETS
	.align		4
.L_2144:
        /*0054*/ 	.byte	0x04, 0x28
        /*0056*/ 	.short	(.L_2146 - .L_2145)


	//   ....[0]....
.L_2145:
        /*0058*/ 	.word	0x00001980


	//   ....[1]....
        /*005c*/ 	.word	0x000019a0


	//   ....[2]....
        /*0060*/ 	.word	0x000019e0


	//   ....[3]....
        /*0064*/ 	.word	0x00001a20


	//   ....[4]....
        /*0068*/ 	.word	0x00001a60


	//   ....[5]....
        /*006c*/ 	.word	0x00001be0


	//   ....[6]....
        /*0070*/ 	.word	0x00001cb0


	//   ....[7]....
        /*0074*/ 	.word	0x00001d20


	//   ....[8]....
        /*0078*/ 	.word	0x00001d90


	//   ....[9]....
        /*007c*/ 	.word	0x00001ea0


	//----- nvinfo : EIATTR_VRC_CTA_INIT_COUNT
	.align		4
.L_2146:
        /*0080*/ 	.byte	0x02, 0x4a
	.zero		1
	.zero		1


	//----- nvinfo : EIATTR_EXIT_INSTR_OFFSETS
	.align		4
        /*0084*/ 	.byte	0x04, 0x1c
        /*0086*/ 	.short	(.L_2148 - .L_2147)


	//   ....[0]....
.L_2147:
        /*0088*/ 	.word	0x00003ce0


	//   ....[1]....
        /*008c*/ 	.word	0x00003fc0


	//   ....[2]....
        /*0090*/ 	.word	0x000041e0


	//----- nvinfo : EIATTR_CRS_STACK_SIZE
	.align		4
.L_2148:
        /*0094*/ 	.byte	0x04, 0x1e
        /*0096*/ 	.short	(.L_2150 - .L_2149)
.L_2149:
        /*0098*/ 	.word	0x00000000


	//----- nvinfo : EIATTR_CBANK_PARAM_SIZE
	.align		4
.L_2150:
        /*009c*/ 	.byte	0x03, 0x19
        /*009e*/ 	.short	0x01d0


	//----- nvinfo : EIATTR_PARAM_CBANK
	.align		4
        /*00a0*/ 	.byte	0x04, 0x0a
        /*00a2*/ 	.short	(.L_2152 - .L_2151)
	.align		4
.L_2151:
        /*00a4*/ 	.word	index@(.nv.constant0._ZN5flash32flash_fwd_splitkv_combine_kernelI23Flash_fwd_kernel_traitsILi128ELi64ELi64ELi4ELb0ELb0EN7cutlass6half_tE19Flash_kernel_traitsILi128ELi64ELi64ELi4ES3_EELi4ELi6ELb0EEEvNS_16Flash_fwd_paramsE)
        /*00a8*/ 	.short	0x0380
        /*00aa*/ 	.short	0x01d0


	//----- nvinfo : EIATTR_SW_WAR
	.align		4
.L_2152:
        /*00ac*/ 	.byte	0x04, 0x36
        /*00ae*/ 	.short	(.L_2154 - .L_2153)
.L_2153:
        /*00b0*/ 	.word	0x00000008
.L_2154:


//--------------------- .nv.info._ZN5flash32flash_fwd_splitkv_combine_kernelI23Flash_fwd_kernel_traitsILi128ELi64ELi64ELi4ELb0ELb0EN7cutlass6half_tE19Flash_kernel_traitsILi128ELi64ELi64ELi4ES3_EELi4ELi5ELb0EEEvNS_16Flash_fwd_paramsE --------------------------
	.section	.nv.info._ZN5flash32flash_fwd_splitkv_combine_kernelI23Flash_fwd_kernel_traitsILi128ELi64ELi64ELi4ELb0ELb0EN7cutlass6half_tE19Flash_kernel_traitsILi128ELi64ELi64ELi4ES3_EELi4ELi5ELb0EEEvNS_16Flash_fwd_paramsE,"",@"SHT_CUDA_INFO"
	.sectionflags	@""
	.align	4


	//----- nvinfo : EIATTR_CUDA_API_VERSION
	.align		4
        /*0000*/ 	.byte	0x04, 0x37
        /*0002*/ 	.short	(.L_2156 - .L_2155)
.L_2155:
        /*0004*/ 	.word	0x00000082


	//----- nvinfo : EIATTR_KPARAM_INFO
	.align		4
.L_2156:
        /*0008*/ 	.byte	0x04, 0x17
        /*000a*/ 	.short	(.L_2158 - .L_2157)
.L_2157:
        /*000c*/ 	.word	0x00000000
        /*0010*/ 	.short	0x0000
        /*0012*/ 	.short	0x0000
        /*0014*/ 	.byte	0x00, 0xf0, 0x41, 0x07


	//----- nvinfo : EIATTR_SPARSE_MMA_MASK
	.align		4
.L_2158:
        /*0018*/ 	.byte	0x03, 0x50
        /*001a*/ 	.short	0x0000


	//----- nvinfo : EIATTR_MAXREG_COUNT
	.align		4
        /*001c*/ 	.byte	0x03, 0x1b
        /*001e*/ 	.short	0x00ff


	//----- nvinfo : EIATTR_NUM_BARRIERS
	.align		4
        /*0020*/ 	.byte	0x02, 0x4c
        /*0022*/ 	.byte	0x01
	.zero		1


	//----- nvinfo : EIATTR_MERCURY_ISA_VERSION
	.align		4
        /*0024*/ 	.byte	0x03, 0x5f
        /*0026*/ 	.short	0x0101


	//----- nvinfo : EIATTR_COOP_GROUP_MASK_REGIDS
	.align		4
        /*0028*/ 	.byte	0x04, 0x29
        /*002a*/ 	.short	(.L_2160 - .L_2159)


	//   ....[0]....
.L_2159:
        /*002c*/ 	.word	0xffffffff


	//   ....[1]....
        /*0030*/ 	.word	0xffffffff


	//   ....[2]....
        /*0034*/ 	.word	0xffffffff


	//   ....[3]....
        /*0038*/ 	.word	0xffffffff


	//   ....[4]....
        /*003c*/ 	.word	0xffffffff


	//   ....[5]....
        /*0040*/ 	.word	0xffffffff


	//   ....[6]....
        /*0044*/ 	.word	0xffffffff


	//   ....[7]....
        /*0048*/ 	.word	0xffffffff


	//   ....[8]....
        /*004c*/ 	.word	0xffffffff


	//   ....[9]....
        /*0050*/ 	.word	0xffffffff


	//----- nvinfo : EIATTR_COOP_GROUP_INSTR_OFFSETS
	.align		4
.L_2160:
        /*0054*/ 	.byte	0x04, 0x28
        /*0056*/ 	.short	(.L_2162 - .L_2161)


	//   ....[0]....
.L_2161:
        /*0058*/ 	.word	0x00001a90


	//   ....[1]....
        /*005c*/ 	.word	0x00001ae0


	//   ....[2]....
        /*0060*/ 	.word	0x00001b00


	//   ....[3]....
        /*0064*/ 	.word	0x00001b30


	//   ....[4]....
        /*0068*/ 	.word	0x00001b70


	//   ....[5]....
        /*006c*/ 	.word	0x00001c30


	//   ....[6]....
        /*0070*/ 	.word	0x00001c60


	//   ....[7]....
        /*0074*/ 	.word	0x00001cb0


	//   ....[8]....
        /*0078*/ 	.word	0x00001d00


	//   ....[9]....
        /*007c*/ 	.word	0x00001dd0


	//----- nvinfo : EIATTR_VRC_CTA_INIT_COUNT
	.align		4
.L_2162:
        /*0080*/ 	.byte	0x02, 0x4a
	.zero		1
	.zero		1


	//----- nvinfo : EIATTR_EXIT_INSTR_OFFSETS
	.align		4
        /*0084*/ 	.byte	0x04, 0x1c
        /*0086*/ 	.short	(.L_2164 - .L_2163)


	//   ....[0]....
.L_2163:
        /*0088*/ 	.word	0x00003b70


	//   ....[1]....
        /*008c*/ 	.word	0x00003e50


	//   ....[2]....
        /*0090*/ 	.word	0x00004070


	//----- nvinfo : EIATTR_CRS_STACK_SIZE
	.align		4
.L_2164:
        /*0094*/ 	.byte	0x04, 0x1e
        /*0096*/ 	.short	(.L_2166 - .L_2165)
.L_2165:
        /*0098*/ 	.word	0x00000000


	//----- nvinfo : EIATTR_CBANK_PARAM_SIZE
	.align		4
.L_2166:
        /*009c*/ 	.byte	0x03, 0x19
        /*009e*/ 	.short	0x01d0


	//----- nvinfo : EIATTR_PARAM_CBANK
	.align		4
        /*00a0*/ 	.byte	0x04, 0x0a
        /*00a2*/ 	.short	(.L_2168 - .L_2167)
	.align		4
.L_2167:
        /*00a4*/ 	.word	index@(.nv.constant0._ZN5flash32flash_fwd_splitkv_combine_kernelI23Flash_fwd_kernel_traitsILi128ELi64ELi64ELi4ELb0ELb0EN7cutlass6half_tE19Flash_kernel_traitsILi128ELi64ELi64ELi4ES3_EELi4ELi5ELb0EEEvNS_16Flash_fwd_paramsE)
        /*00a8*/ 	.short	0x0380
        /*00aa*/ 	.short	0x01d0


	//----- nvinfo : EIATTR_SW_WAR
	.align		4
.L_2168:
        /*00ac*/ 	.byte	0x04, 0x36
        /*00ae*/ 	.short	(.L_2170 - .L_2169)
.L_2169:
        /*00b0*/ 	.word	0x00000008
.L_2170:


//--------------------- .nv.info._ZN5flash32flash_fwd_splitkv_combine_kernelI23Flash_fwd_kernel_traitsILi128ELi64ELi64ELi4ELb0ELb0EN7cutlass6half_tE19Flash_kernel_traitsILi128ELi64ELi64ELi4ES3_EELi4ELi4ELb0EEEvNS_16Flash_fwd_paramsE --------------------------
	.section	.nv.info._ZN5flash32flash_fwd_splitkv_combine_kernelI23Flash_fwd_kernel_traitsILi128ELi64ELi64ELi4ELb0ELb0EN7cutlass6half_tE19Flash_kernel_traitsILi128ELi64ELi64ELi4ES3_EELi4ELi4ELb0EEEvNS_16Flash_fwd_paramsE,"",@"SHT_CUDA_INFO"
	.sectionflags	@""
	.align	4


	//----- nvinfo : EIATTR_CUDA_API_VERSION
	.align		4
        /*0000*/ 	.byte	0x04, 0x37
        /*0002*/ 	.short	(.L_2172 - .L_2171)
.L_2171:
        /*0004*/ 	.word	0x00000082


	//----- nvinfo : EIATTR_KPARAM_INFO
	.align		4
.L_2172:
        /*0008*/ 	.byte	0x04, 0x17
        /*000a*/ 	.short	(.L_2174 - .L_2173)
.L_2173:
        /*000c*/ 	.word	0x00000000
        /*0010*/ 	.short	0x0000
        /*0012*/ 	.short	0x0000
        /*0014*/ 	.byte	0x00, 0xf0, 0x41, 0x07


	//----- nvinfo : EIATTR_SPARSE_MMA_MASK
	.align		4
.L_2174:
        /*0018*/ 	.byte	0x03, 0x50
        /*001a*/ 	.short	0x0000


	//----- nvinfo : EIATTR_MAXREG_COUNT
	.align		4
        /*001c*/ 	.byte	0x03, 0x1b
        /*001e*/ 	.short	0x00ff


	//----- nvinfo : EIATTR_NUM_BARRIERS
	.align		4
        /*0020*/ 	.byte	0x02, 0x4c
        /*0022*/ 	.byte	0x01
	.zero		1


	//----- nvinfo : EIATTR_MERCURY_ISA_VERSION
	.align		4
        /*0024*/ 	.byte	0x03, 0x5f
        /*0026*/ 	.short	0x0101


	//----- nvinfo : EIATTR_COOP_GROUP_MASK_REGIDS
	.align		4
        /*0028*/ 	.byte	0x04, 0x29
        /*002a*/ 	.short	(.L_2176 - .L_2175)


	//   ....[0]....
.L_2175:
        /*002c*/ 	.word	0xffffffff


	//   ....[1]....
        /*0030*/ 	.word	0xffffffff


	//   ....[2]....
        /*0034*/ 	.word	0xffffffff


	//   ....[3]....
        /*0038*/ 	.word	0xffffffff


	//   ....[4]....
        /*003c*/ 	.word	0xffffffff


	//   ....[5]....
        /*0040*/ 	.word	0xffffffff


	//   ....[6]....
        /*0044*/ 	.word	0xffffffff


	//   ....[7]....
        /*0048*/ 	.word	0xffffffff


	//----- nvinfo : EIATTR_COOP_GROUP_INSTR_OFFSETS
	.align		4
.L_2176:
        /*004c*/ 	.byte	0x04, 0x28
        /*004e*/ 	.short	(.L_2178 - .L_2177)


	//   ....[0]....
.L_2177:
        /*0050*/ 	.word	0x00001ae0


	//   ....[1]....
        /*0054*/ 	.word	0x00001b10


	//   ....[2]....
        /*0058*/ 	.word	0x00001b30


	//   ....[3]....
        /*005c*/ 	.word	0x00001b50


	//   ....[4]....
        /*0060*/ 	.word	0x00001c20


	//   ....[5]....
        /*0064*/ 	.word	0x00001ca0


	//   ....[6]....
        /*0068*/ 	.word	0x00001cf0


	//   ....[7]....
        /*006c*/ 	.word	0x00001d80


	//----- nvinfo : EIATTR_VRC_CTA_INIT_COUNT
	.align		4
.L_2178:
        /*0070*/ 	.byte	0x02, 0x4a
	.zero		1
	.zero		1


	//----- nvinfo : EIATTR_EXIT_INSTR_OFFSETS
	.align		4
        /*0074*/ 	.byte	0x04, 0x1c
        /*0076*/ 	.short	(.L_2180 - .L_2179)


	//   ....[0]....
.L_2179:
        /*0078*/ 	.word	0x00003b40


	//   ....[1]....
        /*007c*/ 	.word	0x00003e20


	//   ....[2]....
        /*0080*/ 	.word	0x00004040


	//----- nvinfo : EIATTR_CRS_STACK_SIZE
	.align		4
.L_2180:
        /*0084*/ 	.byte	0x04, 0x1e
        /*0086*/ 	.short	(.L_2182 - .L_2181)
.L_2181:
        /*0088*/ 	.word	0x00000000


	//----- nvinfo : EIATTR_CBANK_PARAM_SIZE
	.align		4
.L_2182:
        /*008c*/ 	.byte	0x03, 0x19
        /*008e*/ 	.short	0x01d0


	//----- nvinfo : EIATTR_PARAM_CBANK
	.align		4
        /*0090*/ 	.byte	0x04, 0x0a
        /*0092*/ 	.short	(.L_2184 - .L_2183)
	.align		4
.L_2183:
        /*0094*/ 	.word	index@(.nv.constant0._ZN5flash32flash_fwd_splitkv_combine_kernelI23Flash_fwd_kernel_traitsILi128ELi64ELi64ELi4ELb0ELb0EN7cutlass6half_tE19Flash_kernel_traitsILi128ELi64ELi64ELi4ES3_EELi4ELi4ELb0EEEvNS_16Flash_fwd_paramsE)
        /*0098*/ 	.short	0x0380
        /*009a*/ 	.short	0x01d0


	//----- nvinfo : EIATTR_SW_WAR
	.align		4
.L_2184:
        /*009c*/ 	.byte	0x04, 0x36
        /*009e*/ 	.short	(.L_2186 - .L_2185)
.L_2185:
        /*00a0*/ 	.word	0x00000008
.L_2186:


//--------------------- .nv.info._ZN5flash32flash_fwd_splitkv_combine_kernelI23Flash_fwd_kernel_traitsILi128ELi64ELi64ELi4ELb0ELb0EN7cutlass6half_tE19Flash_kernel_traitsILi128ELi64ELi64ELi4ES3_EELi4ELi3ELb0EEEvNS_16Flash_fwd_paramsE --------------------------
	.section	.nv.info._ZN5flash32flash_fwd_splitkv_combine_kernelI23Flash_fwd_kernel_traitsILi128ELi64ELi64ELi4ELb0ELb0EN7cutlass6half_tE19Flash_kernel_traitsILi128ELi64ELi64ELi4ES3_EELi4ELi3ELb0EEEvNS_16Flash_fwd_paramsE,"",@"SHT_CUDA_INFO"
	.sectionflags	@""
	.align	4


	//----- nvinfo : EIATTR_CUDA_API_VERSION
	.align		4
        /*0000*/ 	.byte	0x04, 0x37
        /*0002*/ 	.short	(.L_2188 - .L_2187)
.L_2187:
        /*0004*/ 	.word	0x00000082


	//----- nvinfo : EIATTR_KPARAM_INFO
	.align		4
.L_2188:
        /*0008*/ 	.byte	0x04, 0x17
        /*000a*/ 	.short	(.L_2190 - .L_2189)
.L_2189:
        /*000c*/ 	.word	0x00000000
        /*0010*/ 	.short	0x0000
        /*0012*/ 	.short	0x0000
        /*0014*/ 	.byte	0x00, 0xf0, 0x41, 0x07


	//----- nvinfo : EIATTR_SPARSE_MMA_MASK
	.align		4
.L_2190:
        /*0018*/ 	.byte	0x03, 0x50
        /*001a*/ 	.short	0x0000


	//----- nvinfo : EIATTR_MAXREG_COUNT
	.align		4
        /*001c*/ 	.byte	0x03, 0x1b
        /*001e*/ 	.short	0x00ff


	//----- nvinfo : EIATTR_NUM_BARRIERS
	.align		4
        /*0020*/ 	.byte	0x02, 0x4c
        /*0022*/ 	.byte	0x01
	.zero		1


	//----- nvinfo : EIATTR_MERCURY_ISA_VERSION
	.align		4
        /*0024*/ 	.byte	0x03, 0x5f
        /*0026*/ 	.short	0x0101


	//----- nvinfo : EIATTR_COOP_GROUP_MASK_REGIDS
	.align		4
        /*0028*/ 	.byte	0x04, 0x29
        /*002a*/ 	.short	(.L_2192 - .L_2191)


	//   ....[0]....
.L_2191:
        /*002c*/ 	.word	0xffffffff


	//   ....[1]....
        /*0030*/ 	.word	0xffffffff


	//   ....[2]....
        /*0034*/ 	.word	0xffffffff


	//   ....[3]....
        /*0038*/ 	.word	0xffffffff


	//   ....[4]....
        /*003c*/ 	.word	0xffffffff


	//   ....[5]....
        /*0040*/ 	.word	0xffffffff


	//----- nvinfo : EIATTR_COOP_GROUP_INSTR_OFFSETS
	.align		4
.L_2192:
        /*0044*/ 	.byte	0x04, 0x28
        /*0046*/ 	.short	(.L_2194 - .L_2193)


	//   ....[0]....
.L_2193:
        /*0048*/ 	.word	0x00001ae0


	//   ....[1]....
        /*004c*/ 	.word	0x00001b00


	//   ....[2]....
        /*0050*/ 	.word	0x00001b20


	//   ....[3]....
        /*0054*/ 	.word	0x00001c30


	//   ....[4]....
        /*0058*/ 	.word	0x00001ca0


	//   ....[5]....
        /*005c*/ 	.word	0x00001d40


	//----- nvinfo : EIATTR_VRC_CTA_INIT_COUNT
	.align		4
.L_2194:
        /*0060*/ 	.byte	0x02, 0x4a
	.zero		1
	.zero		1


	//----- nvinfo : EIATTR_EXIT_INSTR_OFFSETS
	.align		4
        /*0064*/ 	.byte	0x04, 0x1c
        /*0066*/ 	.short	(.L_2196 - .L_2195)


	//   ....[0]....
.L_2195:
        /*0068*/ 	.word	0x00003b00


	//   ....[1]....
        /*006c*/ 	.word	0x00003de0


	//   ....[2]....
        /*0070*/ 	.word	0x00004000


	//----- nvinfo : EIATTR_CRS_STACK_SIZE
	.align		4
.L_2196:
        /*0074*/ 	.byte	0x04, 0x1e
        /*0076*/ 	.short	(.L_2198 - .L_2197)
.L_2197:
        /*0078*/ 	.word	0x00000000


	//----- nvinfo : EIATTR_CBANK_PARAM_SIZE
	.align		4
.L_2198:
        /*007c*/ 	.byte	0x03, 0x19
        /*007e*/ 	.short	0x01d0


	//----- nvinfo : EIATTR_PARAM_CBANK
	.align		4
        /*0080*/ 	.byte	0x04, 0x0a
        /*0082*/ 	.short	(.L_2200 - .L_2199)
	.align		4
.L_2199:
        /*0084*/ 	.word	index@(.nv.constant0._ZN5flash32flash_fwd_splitkv_combine_kernelI23Flash_fwd_kernel_traitsILi128ELi64ELi64ELi4ELb0ELb0EN7cutlass6half_tE19Flash_kernel_traitsILi128ELi64ELi64ELi4ES3_EELi4ELi3ELb0EEEvNS_16Flash_fwd_paramsE)
        /*0088*/ 	.short	0x0380
        /*008a*/ 	.short	0x01d0


	//----- nvinfo : EIATTR_SW_WAR
	.align		4
.L_2200:
        /*008c*/ 	.byte	0x04, 0x36
        /*008e*/ 	.short	(.L_2202 - .L_2201)
.L_2201:
        /*0090*/ 	.word	0x00000008
.L_2202:


//--------------------- .nv.info._ZN5flash32flash_fwd_splitkv_combine_kernelI23Flash_fwd_kernel_traitsILi128ELi64ELi64ELi4ELb0ELb0EN7cutlass6half_tE19Flash_kernel_traitsILi128ELi64ELi64ELi4ES3_EELi4ELi2ELb0EEEvNS_16Flash_fwd_paramsE --------------------------
	.section	.nv.info._ZN5flash32flash_fwd_splitkv_combine_kernelI23Flash_fwd_kernel_traitsILi128ELi64ELi64ELi4ELb0ELb0EN7cutlass6half_tE19Flash_kernel_traitsILi128ELi64ELi64ELi4ES3_EELi4ELi2ELb0EEEvNS_16Flash_fwd_paramsE,"",@"SHT_CUDA_INFO"
	.sectionflags	@""
	.align	4


	//----- nvinfo : EIATTR_CUDA_API_VERSION
	.align		4
        /*0000*/ 	.byte	0x04, 0x37
        /*0002*/ 	.short	(.L_2204 - .L_2203)
.L_2203:
        /*0004*/ 	.word	0x00000082


	//----- nvinfo : EIATTR_KPARAM_INFO
	.align		4
.L_2204:
        /*0008*/ 	.byte	0x04, 0x17
        /*000a*/ 	.short	(.L_2206 - .L_2205)
.L_2205:
        /*000c*/ 	.word	0x00000000
        /*0010*/ 	.short	0x0000
        /*0012*/ 	.short	0x0000
        /*0014*/ 	.byte	0x00, 0xf0, 0x41, 0x07


	//----- nvinfo : EIATTR_SPARSE_MMA_MASK
	.align		4
.L_2206:
        /*0018*/ 	.byte	0x03, 0x50
        /*001a*/ 	.short	0x0000


	//----- nvinfo : EIATTR_MAXREG_COUNT
	.align		4
        /*001c*/ 	.byte	0x03, 0x1b
        /*001e*/ 	.short	0x00ff


	//----- nvinfo : EIATTR_NUM_BARRIERS
	.align		4
        /*0020*/ 	.byte	0x02, 0x4c
        /*0022*/ 	.byte	0x01
	.zero		1


	//----- nvinfo : EIATTR_MERCURY_ISA_VERSION
	.align		4
        /*0024*/ 	.byte	0x03, 0x5f
        /*0026*/ 	.short	0x0101


	//----- nvinfo : EIATTR_COOP_GROUP_MASK_REGIDS
	.align		4
        /*0028*/ 	.byte	0x04, 0x29
        /*002a*/ 	.short	(.L_2208 - .L_2207)


	//   ....[0]....
.L_2207:
        /*002c*/ 	.word	0xffffffff


	//   ....[1]....
        /*0030*/ 	.word	0xffffffff


	//   ....[2]....
        /*0034*/ 	.word	0xffffffff


	//   ....[3]....
        /*0038*/ 	.word	0xffffffff


	//----- nvinfo : EIATTR_COOP_GROUP_INSTR_OFFSETS
	.align		4
.L_2208:
        /*003c*/ 	.byte	0x04, 0x28
        /*003e*/ 	.short	(.L_2210 - .L_2209)


	//   ....[0]....
.L_2209:
        /*0040*/ 	.word	0x00001c70


	//   ....[1]....
        /*0044*/ 	.word	0x00001d10


	//   ....[2]....
        /*0048*/ 	.word	0x00001de0


	//   ....[3]....
        /*004c*/ 	.word	0x00001e90


	//----- nvinfo : EIATTR_VRC_CTA_INIT_COUNT
	.align		4
.L_2210:
        /*0050*/ 	.byte	0x02, 0x4a
	.zero		1
	.zero		1


	//----- nvinfo : EIATTR_EXIT_INSTR_OFFSETS
	.align		4
        /*0054*/ 	.byte	0x04, 0x1c
        /*0056*/ 	.short	(.L_2212 - .L_2211)


	//   ....[0]....
.L_2211:
        /*0058*/ 	.word	0x00003ad0


	//   ....[1]....
        /*005c*/ 	.word	0x00003db0


	//   ....[2]....
        /*0060*/ 	.word	0x00003fd0


	//----- nvinfo : EIATTR_CRS_STACK_SIZE
	.align		4
.L_2212:
        /*0064*/ 	.byte	0x04, 0x1e
        /*0066*/ 	.short	(.L_2214 - .L_2213)
.L_2213:
        /*0068*/ 	.word	0x00000000


	//----- nvinfo : EIATTR_CBANK_PARAM_SIZE
	.align		4
.L_2214:
        /*006c*/ 	.byte	0x03, 0x19
        /*006e*/ 	.short	0x01d0


	//----- nvinfo : EIATTR_PARAM_CBANK
	.align		4
        /*0070*/ 	.byte	0x04, 0x0a
        /*0072*/ 	.short	(.L_2216 - .L_2215)
	.align		4
.L_2215:
        /*0074*/ 	.word	index@(.nv.constant0._ZN5flash32flash_fwd_splitkv_combine_kernelI23Flash_fwd_kernel_traitsILi128ELi64ELi64ELi4ELb0ELb0EN7cutlass6half_tE19Flash_kernel_traitsILi128ELi64ELi64ELi4ES3_EELi4ELi2ELb0EEEvNS_16Flash_fwd_paramsE)
        /*0078*/ 	.short	0x0380
        /*007a*/ 	.short	0x01d0


	//----- nvinfo : EIATTR_SW_WAR
	.align		4
.L_2216:
        /*007c*/ 	.byte	0x04, 0x36
        /*007e*/ 	.short	(.L_2218 - .L_2217)
.L_2217:
        /*0080*/ 	.word	0x00000008
.L_2218:


//--------------------- .nv.info._ZN5flash32flash_fwd_splitkv_combine_kernelI23Flash_fwd_kernel_traitsILi128ELi64ELi64ELi4ELb0ELb0EN7cutlass6half_tE19Flash_kernel_traitsILi128ELi64ELi64ELi4ES3_EELi4ELi1ELb0EEEvNS_16Flash_fwd_paramsE --------------------------
	.section	.nv.info._ZN5flash32flash_fwd_splitkv_combine_kernelI23Flash_fwd_kernel_traitsILi128ELi64ELi64ELi4ELb0ELb0EN7cutlass6half_tE19Flash_kernel_traitsILi128ELi64ELi64ELi4ES3_EELi4ELi1ELb0EEEvNS_16Flash_fwd_paramsE,"",@"SHT_CUDA_INFO"
	.sectionflags	@""
	.align	4


	//----- nvinfo : EIATTR_CUDA_API_VERSION
	.align		4
        /*0000*/ 	.byte	0x04, 0x37
        /*0002*/ 	.short	(.L_2220 - .L_2219)
.L_2219:
        /*0004*/ 	.word	0x00000082


	//----- nvinfo : EIATTR_KPARAM_INFO
	.align		4
.L_2220:
        /*0008*/ 	.byte	0x04, 0x17
        /*000a*/ 	.short	(.L_2222 - .L_2221)
.L_2221:
        /*000c*/ 	.word	0x00000000
        /*0010*/ 	.short	0x0000
        /*0012*/ 	.short	0x0000
        /*0014*/ 	.byte	0x00, 0xf0, 0x41, 0x07


	//----- nvinfo : EIATTR_SPARSE_MMA_MASK
	.align		4
.L_2222:
        /*0018*/ 	.byte	0x03, 0x50
        /*001a*/ 	.short	0x0000


	//----- nvinfo : EIATTR_MAXREG_COUNT
	.align		4
        /*001c*/ 	.byte	0x03, 0x1b
        /*001e*/ 	.short	0x00ff


	//----- nvinfo : EIATTR_NUM_BARRIERS
	.align		4
        /*0020*/ 	.byte	0x02, 0x4c
        /*0022*/ 	.byte	0x01
	.zero		1


	//----- nvinfo : EIATTR_MERCURY_ISA_VERSION
	.align		4
        /*0024*/ 	.byte	0x03, 0x5f
        /*0026*/ 	.short	0x0101


	//----- nvinfo : EIATTR_COOP_GROUP_MASK_REGIDS
	.align		4
        /*0028*/ 	.byte	0x04, 0x29
        /*002a*/ 	.short	(.L_2224 - .L_2223)


	//   ....[0]....
.L_2223:
        /*002c*/ 	.word	0xffffffff


	//   ....[1]....
        /*0030*/ 	.word	0xffffffff


	//----- nvinfo : EIATTR_COOP_GROUP_INSTR_OFFSETS
	.align		4
.L_2224:
        /*0034*/ 	.byte	0x04, 0x28
        /*0036*/ 	.short	(.L_2226 - .L_2225)


	//   ....[0]....
.L_2225:
        /*0038*/ 	.word	0x00001ba0


	//   ....[1]....
        /*003c*/ 	.word	0x00001db0


	//----- nvinfo : EIATTR_VRC_CTA_INIT_COUNT
	.align		4
.L_2226:
        /*0040*/ 	.byte	0x02, 0x4a
	.zero		1
	.zero		1


	//----- nvinfo : EIATTR_EXIT_INSTR_OFFSETS
	.align		4
        /*0044*/ 	.byte	0x04, 0x1c
        /*0046*/ 	.short	(.L_2228 - .L_2227)


	//   ....[0]....
.L_2227:
        /*0048*/ 	.word	0x00003a70


	//   ....[1]....
        /*004c*/ 	.word	0x00003d50


	//   ....[2]....
        /*0050*/ 	.word	0x00003f70


	//----- nvinfo : EIATTR_CRS_STACK_SIZE
	.align		4
.L_2228:
        /*0054*/ 	.byte	0x04, 0x1e
        /*0056*/ 	.short	(.L_2230 - .L_2229)
.L_2229:
        /*0058*/ 	.word	0x00000000


	//----- nvinfo : EIATTR_CBANK_PARAM_SIZE
	.align		4
.L_2230:
        /*005c*/ 	.byte	0x03, 0x19
        /*005e*/ 	.short	0x01d0


	//----- nvinfo : EIATTR_PARAM_CBANK
	.align		4
        /*0060*/ 	.byte	0x04, 0x0a
        /*0062*/ 	.short	(.L_2232 - .L_2231)
	.align		4
.L_2231:
        /*0064*/ 	.word	index@(.nv.constant0._ZN5flash32flash_fwd_splitkv_combine_kernelI23Flash_fwd_kernel_traitsILi128ELi64ELi64ELi4ELb0ELb0EN7cutlass6half_tE19Flash_kernel_traitsILi128ELi64ELi64ELi4ES3_EELi4ELi1ELb0EEEvNS_16Flash_fwd_paramsE)
        /*0068*/ 	.short	0x0380
        /*006a*/ 	.short	0x01d0


	//----- nvinfo : EIATTR_SW_WAR
	.align		4
.L_2232:
        /*006c*/ 	.byte	0x04, 0x36
        /*006e*/ 	.short	(.L_2234 - .L_2233)
.L_2233:
        /*0070*/ 	.word	0x00000008
.L_2234:


//--------------------- .nv.info._ZN5flash32flash_fwd_splitkv_combine_kernelI23Flash_fwd_kernel_traitsILi128ELi64ELi64ELi4ELb0ELb0EN7cutlass6half_tE19Flash_kernel_traitsILi128ELi64ELi64ELi4ES3_EELi4ELi7ELb1EEEvNS_16Flash_fwd_paramsE --------------------------
	.section	.nv.info._ZN5flash32flash_fwd_splitkv_combine_kernelI23Flash_fwd_kernel_traitsILi128ELi64ELi64ELi4ELb0ELb0EN7cutlass6half_tE19Flash_kernel_traitsILi128ELi64ELi64ELi4ES3_EELi4ELi7ELb1EEEvNS_16Flash_fwd_paramsE,"",@"SHT_CUDA_INFO"
	.sectionflags	@""
	.align	4


	//----- nvinfo : EIATTR_CUDA_API_VERSION
	.align		4
        /*0000*/ 	.byte	0x04, 0x37
        /*0002*/ 	.short	(.L_2236 - .L_2235)
.L_2235:
        /*0004*/ 	.word	0x00000082


	//----- nvinfo : EIATTR_KPARAM_INFO
	.align		4
.L_2236:
        /*0008*/ 	.byte	0x04, 0x17
        /*000a*/ 	.short	(.L_2238 - .L_2237)
.L_2237:
        /*000c*/ 	.word	0x00000000
        /*0010*/ 	.short	0x0000
        /*0012*/ 	.short	0x0000
        /*0014*/ 	.byte	0x00, 0xf0, 0x41, 0x07


	//----- nvinfo : EIATTR_SPARSE_MMA_MASK
	.align		4
.L_2238:
        /*0018*/ 	.byte	0x03, 0x50
        /*001a*/ 	.short	0x0000


	//----- nvinfo : EIATTR_MAXREG_COUNT
	.align		4
        /*001c*/ 	.byte	0x03, 0x1b
        /*001e*/ 	.short	0x00ff


	//----- nvinfo : EIATTR_NUM_BARRIERS
	.align		4
        /*0020*/ 	.byte	0x02, 0x4c
        /*0022*/ 	.byte	0x01
	.zero		1


	//----- nvinfo : EIATTR_MERCURY_ISA_VERSION
	.align		4
        /*0024*/ 	.byte	0x03, 0x5f
        /*0026*/ 	.short	0x0101


	//----- nvinfo : EIATTR_COOP_GROUP_MASK_REGIDS
	.align		4
        /*0028*/ 	.byte	0x04, 0x29
        /*002a*/ 	.short	(.L_2240 - .L_2239)


	//   ....[0]....
.L_2239:
        /*002c*/ 	.word	0xffffffff


	//   ....[1]....
        /*0030*/ 	.word	0xffffffff


	//   ....[2]....
        /*0034*/ 	.word	0xffffffff


	//   ....[3]....
        /*0038*/ 	.word	0xffffffff


	//   ....[4]....
        /*003c*/ 	.word	0xffffffff


	//   ....[5]....
        /*0040*/ 	.word	0xffffffff


	//   ....[6]....
        /*0044*/ 	.word	0xffffffff


	//   ....[7]....
        /*0048*/ 	.word	0xffffffff


	//   ....[8]....
        /*004c*/ 	.word	0xffffffff


	//   ....[9]....
        /*0050*/ 	.word	0xffffffff


	//----- nvinfo : EIATTR_COOP_GROUP_INSTR_OFFSETS
	.align		4
.L_2240:
        /*0054*/ 	.byte	0x04, 0x28
        /*0056*/ 	.short	(.L_2242 - .L_2241)


	//   ....[0]....
.L_2241:
        /*0058*/ 	.word	0x00001c00


	//   ....[1]....
        /*005c*/ 	.word	0x00001c50


	//   ....[2]....
        /*0060*/ 	.word	0x00001c70


	//   ....[3]....
        /*0064*/ 	.word	0x00001cc0


	//   ....[4]....
        /*0068*/ 	.word	0x00001d30


	//   ....[5]....
        /*006c*/ 	.word	0x00001f00


	//   ....[6]....
        /*0070*/ 	.word	0x00001fa0


	//   ....[7]....
        /*0074*/ 	.word	0x00002010


	//   ....[8]....
        /*0078*/ 	.word	0x000020e0


	//   ....[9]....
        /*007c*/ 	.word	0x00002190


	//----- nvinfo : EIATTR_VRC_CTA_INIT_COUNT
	.align		4
.L_2242:
        /*0080*/ 	.byte	0x02, 0x4a
	.zero		1
	.zero		1


	//----- nvinfo : EIATTR_EXIT_INSTR_OFFSETS
	.align		4
        /*0084*/ 	.byte	0x04, 0x1c
        /*0086*/ 	.short	(.L_2244 - .L_2243)


	//   ....[0]....
.L_2243:
        /*0088*/ 	.word	0x00004bd0


	//   ....[1]....
        /*008c*/ 	.word	0x000050b0


	//----- nvinfo : EIATTR_CRS_STACK_SIZE
	.align		4
.L_2244:
        /*0090*/ 	.byte	0x04, 0x1e
        /*0092*/ 	.short	(.L_2246 - .L_2245)
.L_2245:
        /*0094*/ 	.word	0x00000000


	//----- nvinfo : EIATTR_CBANK_PARAM_SIZE
	.align		4
.L_2246:
        /*0098*/ 	.byte	0x03, 0x19
        /*009a*/ 	.short	0x01d0


	//----- nvinfo : EIATTR_PARAM_CBANK
	.align		4
        /*009c*/ 	.byte	0x04, 0x0a
        /*009e*/ 	.short	(.L_2248 - .L_2247)
	.align		4
.L_2247:
        /*00a0*/ 	.word	index@(.nv.constant0._ZN5flash32flash_fwd_splitkv_combine_kernelI23Flash_fwd_kernel_traitsILi128ELi64ELi64ELi4ELb0ELb0EN7cutlass6half_tE19Flash_kernel_traitsILi128ELi64ELi64ELi4ES3_EELi4ELi7ELb1EEEvNS_16Flash_fwd_paramsE)
        /*00a4*/ 	.short	0x0380
        /*00a6*/ 	.short	0x01d0


	//----- nvinfo : EIATTR_SW_WAR
	.align		4
.L_2248:
        /*00a8*/ 	.byte	0x04, 0x36
        /*00aa*/ 	.short	(.L_2250 - .L_2249)
.L_2249:
        /*00ac*/ 	.word	0x00000008
.L_2250:


//--------------------- .nv.info._ZN5flash32flash_fwd_splitkv_combine_kernelI23Flash_fwd_kernel_traitsILi128ELi64ELi64ELi4ELb0ELb0EN7cutlass6half_tE19Flash_kernel_traitsILi128ELi64ELi64ELi4ES3_EELi4ELi6ELb1EEEvNS_16Flash_fwd_paramsE --------------------------
	.section	.nv.info._ZN5flash32flash_fwd_splitkv_combine_kernelI23Flash_fwd_kernel_traitsILi128ELi64ELi64ELi4ELb0ELb0EN7cutlass6half_tE19Flash_kernel_traitsILi128ELi64ELi64ELi4ES3_EELi4ELi6ELb1EEEvNS_16Flash_fwd_paramsE,"",@"SHT_CUDA_INFO"
	.sectionflags	@""
	.align	4


	//----- nvinfo : EIATTR_CUDA_API_VERSION
	.align		4
        /*0000*/ 	.byte	0x04, 0x37
        /*0002*/ 	.short	(.L_2252 - .L_2251)
.L_2251:
        /*0004*/ 	.word	0x00000082


	//----- nvinfo : EIATTR_KPARAM_INFO
	.align		4
.L_2252:
        /*0008*/ 	.byte	0x04, 0x17
        /*000a*/ 	.short	(.L_2254 - .L_2253)
.L_2253:
        /*000c*/ 	.word	0x00000000
        /*0010*/ 	.short	0x0000
        /*0012*/ 	.short	0x0000
        /*0014*/ 	.byte	0x00, 0xf0, 0x41, 0x07


	//----- nvinfo : EIATTR_SPARSE_MMA_MASK
	.align		4
.L_2254:
        /*0018*/ 	.byte	0x03, 0x50
        /*001a*/ 	.short	0x0000


	//----- nvinfo : EIATTR_MAXREG_COUNT
	.align		4
        /*001c*/ 	.byte	0x03, 0x1b
        /*001e*/ 	.short	0x00ff


	//----- nvinfo : EIATTR_NUM_BARRIERS
	.align		4
        /*0020*/ 	.byte	0x02, 0x4c
        /*0022*/ 	.byte	0x01
	.zero		1


	//----- nvinfo : EIATTR_MERCURY_ISA_VERSION
	.align		4
        /*0024*/ 	.byte	0x03, 0x5f
        /*0026*/ 	.short	0x0101


	//----- nvinfo : EIATTR_COOP_GROUP_MASK_REGIDS
	.align		4
        /*0028*/ 	.byte	0x04, 0x29
        /*002a*/ 	.short	(.L_2256 - .L_2255)


	//   ....[0]....
.L_2255:
        /*002c*/ 	.word	0xffffffff


	//   ....[1]....
        /*0030*/ 	.word	0xffffffff


	//   ....[2]....
        /*0034*/ 	.word	0xffffffff


	//   ....[3]....
        /*0038*/ 	.word	0xffffffff


	//   ....[4]....
        /*003c*/ 	.word	0xffffffff


	//   ....[5]....
        /*0040*/ 	.word	0xffffffff


	//   ....[6]....
        /*0044*/ 	.word	0xffffffff


	//   ....[7]....
        /*0048*/ 	.word	0xffffffff


	//   ....[8]....
        /*004c*/ 	.word	0xffffffff


	//   ....[9]....
        /*0050*/ 	.word	0xffffffff


	//----- nvinfo : EIATTR_COOP_GROUP_INSTR_OFFSETS
	.align		4
.L_2256:
        /*0054*/ 	.byte	0x04, 0x28
        /*0056*/ 	.short	(.L_2258 - .L_2257)


	//   ....[0]....
.L_2257:
        /*0058*/ 	.word	0x00001970


	//   ....[1]....
        /*005c*/ 	.word	0x00001990


	//   ....[2]....
        /*0060*/ 	.word	0x000019d0


	//   ....[3]....
        /*0064*/ 	.word	0x00001a10


	//   ....[4]....
        /*0068*/ 	.word	0x00001a60


	//   ....[5]....
        /*006c*/ 	.word	0x00001bc0


	//   ....[6]....
        /*0070*/ 	.word	0x00001c90


	//   ....[7]....
        /*0074*/ 	.word	0x00001d00


	//   ....[8]....
        /*0078*/ 	.word	0x00001d70


	//   ....[9]....
        /*007c*/ 	.word	0x00001e80


	//----- nvinfo : EIATTR_VRC_CTA_INIT_COUNT
	.align		4
.L_2258:
        /*0080*/ 	.byte	0x02, 0x4a
	.zero		1
	.zero		1


	//----- nvinfo : EIATTR_EXIT_INSTR_OFFSETS
	.align		4
        /*0084*/ 	.byte	0x04, 0x1c
        /*0086*/ 	.short	(.L_2260 - .L_2259)


	//   ....[0]....
.L_2259:
        /*0088*/ 	.word	0x00004850


	//   ....[1]....
        /*008c*/ 	.word	0x00004d30


	//----- nvinfo : EIATTR_CRS_STACK_SIZE
	.align		4
.L_2260:
        /*0090*/ 	.byte	0x04, 0x1e
        /*0092*/ 	.short	(.L_2262 - .L_2261)
.L_2261:
        /*0094*/ 	.word	0x00000000


	//----- nvinfo : EIATTR_CBANK_PARAM_SIZE
	.align		4
.L_2262:
        /*0098*/ 	.byte	0x03, 0x19
        /*009a*/ 	.short	0x01d0


	//----- nvinfo : EIATTR_PARAM_CBANK
	.align		4
        /*009c*/ 	.byte	0x04, 0x0a
        /*009e*/ 	.short	(.L_2264 - .L_2263)
	.align		4
.L_2263:
        /*00a0*/ 	.word	index@(.nv.constant0._ZN5flash32flash_fwd_splitkv_combine_kernelI23Flash_fwd_kernel_traitsILi128ELi64ELi64ELi4ELb0ELb0EN7cutlass6half_tE19Flash_kernel_traitsILi128ELi64ELi64ELi4ES3_EELi4ELi6ELb1EEEvNS_16Flash_fwd_paramsE)
        /*00a4*/ 	.short	0x0380
        /*00a6*/ 	.short	0x01d0


	//----- nvinfo : EIATTR_SW_WAR
	.align		4
.L_2264:
        /*00a8*/ 	.byte	0x04, 0x36
        /*00aa*/ 	.short	(.L_2266 - .L_2265)
.L_2265:
        /*00ac*/ 	.word	0x00000008
.L_2266:


//--------------------- .nv.info._ZN5flash32flash_fwd_splitkv_combine_kernelI23Flash_fwd_kernel_traitsILi128ELi64ELi64ELi4ELb0ELb0EN7cutlass6half_tE19Flash_kernel_traitsILi128ELi64ELi64ELi4ES3_EELi4ELi5ELb1EEEvNS_16Flash_fwd_paramsE --------------------------
	.section	.nv.info._ZN5flash32flash_fwd_splitkv_combine_kernelI23Flash_fwd_kernel_traitsILi128ELi64ELi64ELi4ELb0ELb0EN7cutlass6half_tE19Flash_kernel_traitsILi128ELi64ELi64ELi4ES3_EELi4ELi5ELb1EEEvNS_16Flash_fwd_paramsE,"",@"SHT_CUDA_INFO"
	.sectionflags	@""
	.align	4


	//----- nvinfo : EIATTR_CUDA_API_VERSION
	.align		4
        /*0000*/ 	.byte	0x04, 0x37
        /*0002*/ 	.short	(.L_2268 - .L_2267)
.L_2267:
        /*0004*/ 	.word	0x00000082


	//----- nvinfo : EIATTR_KPARAM_INFO
	.align		4
.L_2268:
        /*0008*/ 	.byte	0x04, 0x17
        /*000a*/ 	.short	(.L_2270 - .L_2269)
.L_2269:
        /*000c*/ 	.word	0x00000000
        /*0010*/ 	.short	0x0000
        /*0012*/ 	.short	0x0000
        /*0014*/ 	.byte	0x00, 0xf0, 0x41, 0x07


	//----- nvinfo : EIATTR_SPARSE_MMA_MASK
	.align		4
.L_2270:
        /*0018*/ 	.byte	0x03, 0x50
        /*001a*/ 	.short	0x0000


	//----- nvinfo : EIATTR_MAXREG_COUNT
	.align		4
        /*001c*/ 	.byte	0x03, 0x1b
        /*001e*/ 	.short	0x00ff


	//----- nvinfo : EIATTR_NUM_BARRIERS
	.align		4
        /*0020*/ 	.byte	0x02, 0x4c
        /*0022*/ 	.byte	0x01
	.zero		1


	//----- nvinfo : EIATTR_MERCURY_ISA_VERSION
	.align		4
        /*0024*/ 	.byte	0x03, 0x5f
        /*0026*/ 	.short	0x0101


	//----- nvinfo : EIATTR_COOP_GROUP_MASK_REGIDS
	.align		4
        /*0028*/ 	.byte	0x04, 0x29
        /*002a*/ 	.short	(.L_2272 - .L_2271)


	//   ....[0]....
.L_2271:
        /*002c*/ 	.word	0xffffffff


	//   ....[1]....
        /*0030*/ 	.word	0xffffffff


	//   ....[2]....
        /*0034*/ 	.word	0xffffffff


	//   ....[3]....
        /*0038*/ 	.word	0xffffffff


	//   ....[4]....
        /*003c*/ 	.word	0xffffffff


	//   ....[5]....
        /*0040*/ 	.word	0xffffffff


	//   ....[6]....
        /*0044*/ 	.word	0xffffffff


	//   ....[7]....
        /*0048*/ 	.word	0xffffffff


	//   ....[8]....
        /*004c*/ 	.word	0xffffffff


	//   ....[9]....
        /*0050*/ 	.word	0xffffffff


	//----- nvinfo : EIATTR_COOP_GROUP_INSTR_OFFSETS
	.align		4
.L_2272:
        /*0054*/ 	.byte	0x04, 0x28
        /*0056*/ 	.short	(.L_2274 - .L_2273)


	//   ....[0]....
.L_2273:
        /*0058*/ 	.word	0x00001a90


	//   ....[1]....
        /*005c*/ 	.word	0x00001af0


	//   ....[2]....
        /*0060*/ 	.word	0x00001b10


	//   ....[3]....
        /*0064*/ 	.word	0x00001b30


	//   ....[4]....
        /*0068*/ 	.word	0x00001b60


	//   ....[5]....
        /*006c*/ 	.word	0x00001c20


	//   ....[6]....
        /*0070*/ 	.word	0x00001c50


	//   ....[7]....
        /*0074*/ 	.word	0x00001ca0


	//   ....[8]....
        /*0078*/ 	.word	0x00001cf0


	//   ....[9]....
        /*007c*/ 	.word	0x00001dd0


	//----- nvinfo : EIATTR_VRC_CTA_INIT_COUNT
	.align		4
.L_2274:
        /*0080*/ 	.byte	0x02, 0x4a
	.zero		1
	.zero		1


	//----- nvinfo : EIATTR_EXIT_INSTR_OFFSETS
	.align		4
        /*0084*/ 	.byte	0x04, 0x1c
        /*0086*/ 	.short	(.L_2276 - .L_2275)


	//   ....[0]....
.L_2275:
        /*0088*/ 	.word	0x000046d0


	//   ....[1]....
        /*008c*/ 	.word	0x00004bb0


	//----- nvinfo : EIATTR_CRS_STACK_SIZE
	.align		4
.L_2276:
        /*0090*/ 	.byte	0x04, 0x1e
        /*0092*/ 	.short	(.L_2278 - .L_2277)
.L_2277:
        /*0094*/ 	.word	0x00000000


	//----- nvinfo : EIATTR_CBANK_PARAM_SIZE
	.align		4
.L_2278:
        /*0098*/ 	.byte	0x03, 0x19
        /*009a*/ 	.short	0x01d0


	//----- nvinfo : EIATTR_PARAM_CBANK
	.align		4
        /*009c*/ 	.byte	0x04, 0x0a
        /*009e*/ 	.short	(.L_2280 - .L_2279)
	.align		4
.L_2279:
        /*00a0*/ 	.word	index@(.nv.constant0._ZN5flash32flash_fwd_splitkv_combine_kernelI23Flash_fwd_kernel_traitsILi128ELi64ELi64ELi4ELb0ELb0EN7cutlass6half_tE19Flash_kernel_traitsILi128ELi64ELi64ELi4ES3_EELi4ELi5ELb1EEEvNS_16Flash_fwd_paramsE)
        /*00a4*/ 	.short	0x0380
        /*00a6*/ 	.short	0x01d0


	//----- nvinfo : EIATTR_SW_WAR
	.align		4
.L_2280:
        /*00a8*/ 	.byte	0x04, 0x36
        /*00aa*/ 	.short	(.L_2282 - .L_2281)
.L_2281:
        /*00ac*/ 	.word	0x00000008
.L_2282:


//--------------------- .nv.info._ZN5flash32flash_fwd_splitkv_combine_kernelI23Flash_fwd_kernel_traitsILi128ELi64ELi64ELi4ELb0ELb0EN7cutlass6half_tE19Flash_kernel_traitsILi128ELi64ELi64ELi4ES3_EELi4ELi4ELb1EEEvNS_16Flash_fwd_paramsE --------------------------
	.section	.nv.info._ZN5flash32flash_fwd_splitkv_combine_kernelI23Flash_fwd_kernel_traitsILi128ELi64ELi64ELi4ELb0ELb0EN7cutlass6half_tE19Flash_kernel_traitsILi128ELi64ELi64ELi4ES3_EELi4ELi4ELb1EEEvNS_16Flash_fwd_paramsE,"",@"SHT_CUDA_INFO"
	.sectionflags	@""
	.align	4


	//----- nvinfo : EIATTR_CUDA_API_VERSION
	.align		4
        /*0000*/ 	.byte	0x04, 0x37
        /*0002*/ 	.short	(.L_2284 - .L_2283)
.L_2283:
        /*0004*/ 	.word	0x00000082


	//----- nvinfo : EIATTR_KPARAM_INFO
	.align		4
.L_2284:
        /*0008*/ 	.byte	0x04, 0x17
        /*000a*/ 	.short	(.L_2286 - .L_2285)
.L_2285:
        /*000c*/ 	.word	0x00000000
        /*0010*/ 	.short	0x0000
        /*0012*/ 	.short	0x0000
        /*0014*/ 	.byte	0x00, 0xf0, 0x41, 0x07


	//----- nvinfo : EIATTR_SPARSE_MMA_MASK
	.align		4
.L_2286:
        /*0018*/ 	.byte	0x03, 0x50
        /*001a*/ 	.short	0x0000


	//----- nvinfo : EIATTR_MAXREG_COUNT
	.align		4
        /*001c*/ 	.byte	0x03, 0x1b
        /*001e*/ 	.short	0x00ff


	//----- nvinfo : EIATTR_NUM_BARRIERS
	.align		4
        /*0020*/ 	.byte	0x02, 0x4c
        /*0022*/ 	.byte	0x01
	.zero		1


	//----- nvinfo : EIATTR_MERCURY_ISA_VERSION
	.align		4
        /*0024*/ 	.byte	0x03, 0x5f
        /*0026*/ 	.short	0x0101


	//----- nvinfo : EIATTR_COOP_GROUP_MASK_REGIDS
	.align		4
        /*0028*/ 	.byte	0x04, 0x29
        /*002a*/ 	.short	(.L_2288 - .L_2287)


	//   ....[0]....
.L_2287:
        /*002c*/ 	.word	0xffffffff


	//   ....[1]....
        /*0030*/ 	.word	0xffffffff


	//   ....[2]....
        /*0034*/ 	.word	0xffffffff


	//   ....[3]....
        /*0038*/ 	.word	0xffffffff


	//   ....[4]....
        /*003c*/ 	.word	0xffffffff


	//   ....[5]....
        /*0040*/ 	.word	0xffffffff


	//   ....[6]....
        /*0044*/ 	.word	0xffffffff


	//   ....[7]....
        /*0048*/ 	.word	0xffffffff


	//----- nvinfo : EIATTR_COOP_GROUP_INSTR_OFFSETS
	.align		4
.L_2288:
        /*004c*/ 	.byte	0x04, 0x28
        /*004e*/ 	.short	(.L_2290 - .L_2289)


	//   ....[0]....
.L_2289:
        /*0050*/ 	.word	0x00001a60


	//   ....[1]....
        /*0054*/ 	.word	0x00001a80


	//   ....[2]....
        /*0058*/ 	.word	0x00001ab0


	//   ....[3]....
        /*005c*/ 	.word	0x00001ad0


	//   ....[4]....
        /*0060*/ 	.word	0x00001bb0


	//   ....[5]....
        /*0064*/ 	.word	0x00001c70


	//   ....[6]....
        /*0068*/ 	.word	0x00001cd0


	//   ....[7]....
        /*006c*/ 	.word	0x00001de0


	//----- nvinfo : EIATTR_VRC_CTA_INIT_COUNT
	.align		4
.L_2290:
        /*0070*/ 	.byte	0x02, 0x4a
	.zero		1
	.zero		1


	//----- nvinfo : EIATTR_EXIT_INSTR_OFFSETS
	.align		4
        /*0074*/ 	.byte	0x04, 0x1c
        /*0076*/ 	.short	(.L_2292 - .L_2291)


	//   ....[0]....
.L_2291:
        /*0078*/ 	.word	0x000046b0


	//   ....[1]....
        /*007c*/ 	.word	0x00004b90


	//----- nvinfo : EIATTR_CRS_STACK_SIZE
	.align		4
.L_2292:
        /*0080*/ 	.byte	0x04, 0x1e
        /*0082*/ 	.short	(.L_2294 - .L_2293)
.L_2293:
        /*0084*/ 	.word	0x00000000


	//----- nvinfo : EIATTR_CBANK_PARAM_SIZE
	.align		4
.L_2294:
        /*0088*/ 	.byte	0x03, 0x19
        /*008a*/ 	.short	0x01d0


	//----- nvinfo : EIATTR_PARAM_CBANK
	.align		4
        /*008c*/ 	.byte	0x04, 0x0a
        /*008e*/ 	.short	(.L_2296 - .L_2295)
	.align		4
.L_2295:
        /*0090*/ 	.word	index@(.nv.constant0._ZN5flash32flash_fwd_splitkv_combine_kernelI23Flash_fwd_kernel_traitsILi128ELi64ELi64ELi4ELb0ELb0EN7cutlass6half_tE19Flash_kernel_traitsILi128ELi64ELi64ELi4ES3_EELi4ELi4ELb1EEEvNS_16Flash_fwd_paramsE)
        /*0094*/ 	.short	0x0380
        /*0096*/ 	.short	0x01d0


	//----- nvinfo : EIATTR_SW_WAR
	.align		4
.L_2296:
        /*0098*/ 	.byte	0x04, 0x36
        /*009a*/ 	.short	(.L_2298 - .L_2297)
.L_2297:
        /*009c*/ 	.word	0x00000008
.L_2298:


//--------------------- .nv.info._ZN5flash32flash_fwd_splitkv_combine_kernelI23Flash_fwd_kernel_traitsILi128ELi64ELi64ELi4ELb0ELb0EN7cutlass6half_tE19Flash_kernel_traitsILi128ELi64ELi64ELi4ES3_EELi4ELi3ELb1EEEvNS_16Flash_fwd_paramsE --------------------------
	.section	.nv.info._ZN5flash32flash_fwd_splitkv_combine_kernelI23Flash_fwd_kernel_traitsILi128ELi64ELi64ELi4ELb0ELb0EN7cutlass6half_tE19Flash_kernel_traitsILi128ELi64ELi64ELi4ES3_EELi4ELi3ELb1EEEvNS_16Flash_fwd_paramsE,"",@"SHT_CUDA_INFO"
	.sectionflags	@""
	.align	4


	//----- nvinfo : EIATTR_CUDA_API_VERSION
	.align		4
        /*0000*/ 	.byte	0x04, 0x37
        /*0002*/ 	.short	(.L_2300 - .L_2299)
.L_2299:
        /*0004*/ 	.word	0x00000082


	//----- nvinfo : EIATTR_KPARAM_INFO
	.align		4
.L_2300:
        /*0008*/ 	.byte	0x04, 0x17
        /*000a*/ 	.short	(.L_2302 - .L_2301)
.L_2301:
        /*000c*/ 	.word	0x00000000
        /*0010*/ 	.short	0x0000
        /*0012*/ 	.short	0x0000
        /*0014*/ 	.byte	0x00, 0xf0, 0x41, 0x07


	//----- nvinfo : EIATTR_SPARSE_MMA_MASK
	.align		4
.L_2302:
        /*0018*/ 	.byte	0x03, 0x50
        /*001a*/ 	.short	0x0000


	//----- nvinfo : EIATTR_MAXREG_COUNT
	.align		4
        /*001c*/ 	.byte	0x03, 0x1b
        /*001e*/ 	.short	0x00ff


	//----- nvinfo : EIATTR_NUM_BARRIERS
	.align		4
        /*0020*/ 	.byte	0x02, 0x4c
        /*0022*/ 	.byte	0x01
	.zero		1


	//----- nvinfo : EIATTR_MERCURY_ISA_VERSION
	.align		4
        /*0024*/ 	.byte	0x03, 0x5f
        /*0026*/ 	.short	0x0101


	//----- nvinfo : EIATTR_COOP_GROUP_MASK_REGIDS
	.align		4
        /*0028*/ 	.byte	0x04, 0x29
        /*002a*/ 	.short	(.L_2304 - .L_2303)


	//   ....[0]....
.L_2303:
        /*002c*/ 	.word	0xffffffff


	//   ....[1]....
        /*0030*/ 	.word	0xffffffff


	//   ....[2]....
        /*0034*/ 	.word	0xffffffff


	//   ....[3]....
        /*0038*/ 	.word	0xffffffff


	//   ....[4]....
        /*003c*/ 	.word	0xffffffff


	//   ....[5]....
        /*0040*/ 	.word	0xffffffff


	//----- nvinfo : EIATTR_COOP_GROUP_INSTR_OFFSETS
	.align		4
.L_2304:
        /*0044*/ 	.byte	0x04, 0x28
        /*0046*/ 	.short	(.L_2306 - .L_2305)


	//   ....[0]....
.L_2305:
        /*0048*/ 	.word	0x00001af0


	//   ....[1]....
        /*004c*/ 	.word	0x00001b10


	//   ....[2]....
        /*0050*/ 	.word	0x00001b30


	//   ....[3]....
        /*0054*/ 	.word	0x00001c20


	//   ....[4]....
        /*0058*/ 	.word	0x00001ca0


	//   ....[5]....
        /*005c*/ 	.word	0x00001da0


	//----- nvinfo : EIATTR_VRC_CTA_INIT_COUNT
	.align		4
.L_2306:
        /*0060*/ 	.byte	0x02, 0x4a
	.zero		1
	.zero		1


	//----- nvinfo : EIATTR_EXIT_INSTR_OFFSETS
	.align		4
        /*0064*/ 	.byte	0x04, 0x1c
        /*0066*/ 	.short	(.L_2308 - .L_2307)


	//   ....[0]....
.L_2307:
        /*0068*/ 	.word	0x00004690


	//   ....[1]....
        /*006c*/ 	.word	0x00004b70


	//----- nvinfo : EIATTR_CRS_STACK_SIZE
	.align		4
.L_2308:
        /*0070*/ 	.byte	0x04, 0x1e
        /*0072*/ 	.short	(.L_2310 - .L_2309)
.L_2309:
        /*0074*/ 	.word	0x00000000


	//----- nvinfo : EIATTR_CBANK_PARAM_SIZE
	.align		4
.L_2310:
        /*0078*/ 	.byte	0x03, 0x19
        /*007a*/ 	.short	0x01d0


	//----- nvinfo : EIATTR_PARAM_CBANK
	.align		4
        /*007c*/ 	.byte	0x04, 0x0a
        /*007e*/ 	.short	(.L_2312 - .L_2311)
	.align		4
.L_2311:
        /*0080*/ 	.word	index@(.nv.constant0._ZN5flash32flash_fwd_splitkv_combine_kernelI23Flash_fwd_kernel_traitsILi128ELi64ELi64ELi4ELb0ELb0EN7cutlass6half_tE19Flash_kernel_traitsILi128ELi64ELi64ELi4ES3_EELi4ELi3ELb1EEEvNS_16Flash_fwd_paramsE)
        /*0084*/ 	.short	0x0380
        /*0086*/ 	.short	0x01d0


	//----- nvinfo : EIATTR_SW_WAR
	.align		4
.L_2312:
        /*0088*/ 	.byte	0x04, 0x36
        /*008a*/ 	.short	(.L_2314 - .L_2313)
.L_2313:
        /*008c*/ 	.word	0x00000008
.L_2314:


//--------------------- .nv.info._ZN5flash32flash_fwd_splitkv_combine_kernelI23Flash_fwd_kernel_traitsILi128ELi64ELi64ELi4ELb0ELb0EN7cutlass6half_tE19Flash_kernel_traitsILi128ELi64ELi64ELi4ES3_EELi4ELi2ELb1EEEvNS_16Flash_fwd_paramsE --------------------------
	.section	.nv.info._ZN5flash32flash_fwd_splitkv_combine_kernelI23Flash_fwd_kernel_traitsILi128ELi64ELi64ELi4ELb0ELb0EN7cutlass6half_tE19Flash_kernel_traitsILi128ELi64ELi64ELi4ES3_EELi4ELi2ELb1EEEvNS_16Flash_fwd_paramsE,"",@"SHT_CUDA_INFO"
	.sectionflags	@""
	.align	4


	//----- nvinfo : EIATTR_CUDA_API_VERSION
	.align		4
        /*0000*/ 	.byte	0x04, 0x37
        /*0002*/ 	.short	(.L_2316 - .L_2315)
.L_2315:
        /*0004*/ 	.word	0x00000082


	//----- nvinfo : EIATTR_KPARAM_INFO
	.align		4
.L_2316:
        /*0008*/ 	.byte	0x04, 0x17
        /*000a*/ 	.short	(.L_2318 - .L_2317)
.L_2317:
        /*000c*/ 	.word	0x00000000
        /*0010*/ 	.short	0x0000
        /*0012*/ 	.short	0x0000
        /*0014*/ 	.byte	0x00, 0xf0, 0x41, 0x07


	//----- nvinfo : EIATTR_SPARSE_MMA_MASK
	.align		4
.L_2318:
        /*0018*/ 	.byte	0x03, 0x50
        /*001a*/ 	.short	0x0000


	//----- nvinfo : EIATTR_MAXREG_COUNT
	.align		4
        /*001c*/ 	.byte	0x03, 0x1b
        /*001e*/ 	.short	0x00ff


	//----- nvinfo : EIATTR_NUM_BARRIERS
	.align		4
        /*0020*/ 	.byte	0x02, 0x4c
        /*0022*/ 	.byte	0x01
	.zero		1


	//----- nvinfo : EIATTR_MERCURY_ISA_VERSION
	.align		4
        /*0024*/ 	.byte	0x03, 0x5f
        /*0026*/ 	.short	0x0101


	//----- nvinfo : EIATTR_COOP_GROUP_MASK_REGIDS
	.align		4
        /*0028*/ 	.byte	0x04, 0x29
        /*002a*/ 	.short	(.L_2320 - .L_2319)


	//   ....[0]....
.L_2319:
        /*002c*/ 	.word	0xffffffff


	//   ....[1]....
        /*0030*/ 	.word	0xffffffff


	//   ....[2]....
        /*0034*/ 	.word	0xffffffff


	//   ....[3]....
        /*0038*/ 	.word	0xffffffff


	//----- nvinfo : EIATTR_COOP_GROUP_INSTR_OFFSETS
	.align		4
.L_2320:
        /*003c*/ 	.byte	0x04, 0x28
        /*003e*/ 	.short	(.L_2322 - .L_2321)


	//   ....[0]....
.L_2321:
        /*0040*/ 	.word	0x00001c70


	//   ....[1]....
        /*0044*/ 	.word	0x00001c90


	//   ....[2]....
        /*0048*/ 	.word	0x00001db0


	//   ....[3]....
        /*004c*/ 	.word	0x00001e80


	//----- nvinfo : EIATTR_VRC_CTA_INIT_COUNT
	.align		4
.L_2322:
        /*0050*/ 	.byte	0x02, 0x4a
	.zero		1
	.zero		1


	//----- nvinfo : EIATTR_EXIT_INSTR_OFFSETS
	.align		4
        /*0054*/ 	.byte	0x04, 0x1c
        /*0056*/ 	.short	(.L_2324 - .L_2323)


	//   ....[0]....
.L_2323:
        /*0058*/ 	.word	0x00004640


	//   ....[1]....
        /*005c*/ 	.word	0x00004b20


	//----- nvinfo : EIATTR_CRS_STACK_SIZE
	.align		4
.L_2324:
        /*0060*/ 	.byte	0x04, 0x1e
        /*0062*/ 	.short	(.L_2326 - .L_2325)
.L_2325:
        /*0064*/ 	.word	0x00000000


	//----- nvinfo : EIATTR_CBANK_PARAM_SIZE
	.align		4
.L_2326:
        /*0068*/ 	.byte	0x03, 0x19
        /*006a*/ 	.short	0x01d0


	//----- nvinfo : EIATTR_PARAM_CBANK
	.align		4
        /*006c*/ 	.byte	0x04, 0x0a
        /*006e*/ 	.short	(.L_2328 - .L_2327)
	.align		4
.L_2327:
        /*0070*/ 	.word	index@(.nv.constant0._ZN5flash32flash_fwd_splitkv_combine_kernelI23Flash_fwd_kernel_traitsILi128ELi64ELi64ELi4ELb0ELb0EN7cutlass6half_tE19Flash_kernel_traitsILi128ELi64ELi64ELi4ES3_EELi4ELi2ELb1EEEvNS_16Flash_fwd_paramsE)
        /*0074*/ 	.short	0x0380
        /*0076*/ 	.short	0x01d0


	//----- nvinfo : EIATTR_SW_WAR
	.align		4
.L_2328:
        /*0078*/ 	.byte	0x04, 0x36
        /*007a*/ 	.short	(.L_2330 - .L_2329)
.L_2329:
        /*007c*/ 	.word	0x00000008
.L_2330:


//--------------------- .nv.info._ZN5flash32flash_fwd_splitkv_combine_kernelI23Flash_fwd_kernel_traitsILi128ELi64ELi64ELi4ELb0ELb0EN7cutlass6half_tE19Flash_kernel_traitsILi128ELi64ELi64ELi4ES3_EELi4ELi1ELb1EEEvNS_16Flash_fwd_paramsE --------------------------
	.section	.nv.info._ZN5flash32flash_fwd_splitkv_combine_kernelI23Flash_fwd_kernel_traitsILi128ELi64ELi64ELi4ELb0ELb0EN7cutlass6half_tE19Flash_kernel_traitsILi128ELi64ELi64ELi4ES3_EELi4ELi1ELb1EEEvNS_16Flash_fwd_paramsE,"",@"SHT_CUDA_INFO"
	.sectionflags	@""
	.align	4


	//----- nvinfo : EIATTR_CUDA_API_VERSION
	.align		4
        /*0000*/ 	.byte	0x04, 0x37
        /*0002*/ 	.short	(.L_2332 - .L_2331)
.L_2331:
        /*0004*/ 	.word	0x00000082


	//----- nvinfo : EIATTR_KPARAM_INFO
	.align		4
.L_2332:
        /*0008*/ 	.byte	0x04, 0x17
        /*000a*/ 	.short	(.L_2334 - .L_2333)
.L_2333:
        /*000c*/ 	.word	0x00000000
        /*0010*/ 	.short	0x0000
        /*0012*/ 	.short	0x0000
        /*0014*/ 	.byte	0x00, 0xf0, 0x41, 0x07


	//----- nvinfo : EIATTR_SPARSE_MMA_MASK
	.align		4
.L_2334:
        /*0018*/ 	.byte	0x03, 0x50
        /*001a*/ 	.short	0x0000


	//----- nvinfo : EIATTR_MAXREG_COUNT
	.align		4
        /*001c*/ 	.byte	0x03, 0x1b
        /*001e*/ 	.short	0x00ff


	//----- nvinfo : EIATTR_NUM_BARRIERS
	.align		4
        /*0020*/ 	.byte	0x02, 0x4c
        /*0022*/ 	.byte	0x01
	.zero		1


	//----- nvinfo : EIATTR_MERCURY_ISA_VERSION
	.align		4
        /*0024*/ 	.byte	0x03, 0x5f
        /*0026*/ 	.short	0x0101


	//----- nvinfo : EIATTR_COOP_GROUP_MASK_REGIDS
	.align		4
        /*0028*/ 	.byte	0x04, 0x29
        /*002a*/ 	.short	(.L_2336 - .L_2335)


	//   ....[0]....
.L_2335:
        /*002c*/ 	.word	0xffffffff


	//   ....[1]....
        /*0030*/ 	.word	0xffffffff


	//----- nvinfo : EIATTR_COOP_GROUP_INSTR_OFFSETS
	.align		4
.L_2336:
        /*0034*/ 	.byte	0x04, 0x28
        /*0036*/ 	.short	(.L_2338 - .L_2337)


	//   ....[0]....
.L_2337:
        /*0038*/ 	.word	0x00001b50


	//   ....[1]....
        /*003c*/ 	.word	0x00001d60


	//----- nvinfo : EIATTR_VRC_CTA_INIT_COUNT
	.align		4
.L_2338:
        /*0040*/ 	.byte	0x02, 0x4a
	.zero		1
	.zero		1


	//----- nvinfo : EIATTR_EXIT_INSTR_OFFSETS
	.align		4
        /*0044*/ 	.byte	0x04, 0x1c
        /*0046*/ 	.short	(.L_2340 - .L_2339)


	//   ....[0]....
.L_2339:
        /*0048*/ 	.word	0x00004600


	//   ....[1]....
        /*004c*/ 	.word	0x00004ae0


	//----- nvinfo : EIATTR_CRS_STACK_SIZE
	.align		4
.L_2340:
        /*0050*/ 	.byte	0x04, 0x1e
        /*0052*/ 	.short	(.L_2342 - .L_2341)
.L_2341:
        /*0054*/ 	.word	0x00000000


	//----- nvinfo : EIATTR_CBANK_PARAM_SIZE
	.align		4
.L_2342:
        /*0058*/ 	.byte	0x03, 0x19
        /*005a*/ 	.short	0x01d0


	//----- nvinfo : EIATTR_PARAM_CBANK
	.align		4
        /*005c*/ 	.byte	0x04, 0x0a
        /*005e*/ 	.short	(.L_2344 - .L_2343)
	.align		4
.L_2343:
        /*0060*/ 	.word	index@(.nv.constant0._ZN5flash32flash_fwd_splitkv_combine_kernelI23Flash_fwd_kernel_traitsILi128ELi64ELi64ELi4ELb0ELb0EN7cutlass6half_tE19Flash_kernel_traitsILi128ELi64ELi64ELi4ES3_EELi4ELi1ELb1EEEvNS_16Flash_fwd_paramsE)
        /*0064*/ 	.short	0x0380
        /*0066*/ 	.short	0x01d0


	//----- nvinfo : EIATTR_SW_WAR
	.align		4
.L_2344:
        /*0068*/ 	.byte	0x04, 0x36
        /*006a*/ 	.short	(.L_2346 - .L_2345)
.L_2345:
        /*006c*/ 	.word	0x00000008
.L_2346:


//--------------------- .nv.info._ZN5flash24flash_fwd_splitkv_kernelI23Flash_fwd_kernel_traitsILi128ELi64ELi64ELi4ELb0ELb0EN7cutlass6half_tE19Flash_kernel_traitsILi128ELi64ELi64ELi4ES3_EELb0ELb0ELb0ELb0ELb1ELb0ELb0ELb0EEEvNS_16Flash_fwd_paramsE --------------------------
	.section	.nv.info._ZN5flash24flash_fwd_splitkv_kernelI23Flash_fwd_kernel_traitsILi128ELi64ELi64ELi4ELb0ELb0EN7cutlass6half_tE19Flash_kernel_traitsILi128ELi64ELi64ELi4ES3_EELb0ELb0ELb0ELb0ELb1ELb0ELb0ELb0EEEvNS_16Flash_fwd_paramsE,"",@"SHT_CUDA_INFO"
	.sectionflags	@""
	.align	4


	//----- nvinfo : EIATTR_CUDA_API_VERSION
	.align		4
        /*0000*/ 	.byte	0x04, 0x37
        /*0002*/ 	.short	(.L_2348 - .L_2347)
.L_2347:
        /*0004*/ 	.word	0x00000082


	//----- nvinfo : EIATTR_KPARAM_INFO
	.align		4
.L_2348:
        /*0008*/ 	.byte	0x04, 0x17
        /*000a*/ 	.short	(.L_2350 - .L_2349)
.L_2349:
        /*000c*/ 	.word	0x00000000
        /*0010*/ 	.short	0x0000
        /*0012*/ 	.short	0x0000
        /*0014*/ 	.byte	0x00, 0xf0, 0x41, 0x07


	//----- nvinfo : EIATTR_SPARSE_MMA_MASK
	.align		4
.L_2350:
        /*0018*/ 	.byte	0x03, 0x50
        /*001a*/ 	.short	0x0000


	//----- nvinfo : EIATTR_MAXREG_COUNT
	.align		4
        /*001c*/ 	.byte	0x03, 0x1b
        /*001e*/ 	.short	0x00ff


	//----- nvinfo : EIATTR_NUM_BARRIERS
	.align		4
        /*0020*/ 	.byte	0x02, 0x4c
        /*0022*/ 	.byte	0x01
	.zero		1


	//----- nvinfo : EIATTR_MERCURY_ISA_VERSION
	.align		4
        /*0024*/ 	.byte	0x03, 0x5f
        /*0026*/ 	.short	0x0101


	//----- nvinfo : EIATTR_COOP_GROUP_MASK_REGIDS
	.align		4
        /*0028*/ 	.byte	0x04, 0x29
        /*002a*/ 	.short	(.L_2352 - .L_2351)


	//   ....[0]....
.L_2351:
        /*002c*/ 	.word	0xffffffff


	//   ....[1]....
        /*0030*/ 	.word	0xffffffff


	//   ....[2]....
        /*0034*/ 	.word	0xffffffff


	//   ....[3]....
        /*0038*/ 	.word	0xffffffff


	//   ....[4]....
        /*003c*/ 	.word	0xffffffff


	//   ....[5]....
        /*0040*/ 	.word	0xffffffff


	//   ....[6]....
        /*0044*/ 	.word	0xffffffff


	//   ....[7]....
        /*0048*/ 	.word	0xffffffff


	//   ....[8]....
        /*004c*/ 	.word	0xffffffff


	//   ....[9]....
        /*0050*/ 	.word	0xffffffff


	//   ....[10]....
        /*0054*/ 	.word	0xffffffff


	//   ....[11]....
        /*0058*/ 	.word	0xffffffff


	//   ....[12]....
        /*005c*/ 	.word	0x05000004


	//   ....[13]....
        /*0060*/ 	.word	0x05000004


	//   ....[14]....
        /*0064*/ 	.word	0x05000004


	//   ....[15]....
        /*0068*/ 	.word	0x05000004


	//----- nvinfo : EIATTR_COOP_GROUP_INSTR_OFFSETS
	.align		4
.L_2352:
        /*006c*/ 	.byte	0x04, 0x28
        /*006e*/ 	.short	(.L_2354 - .L_2353)


	//   ....[0]....
.L_2353:
        /*0070*/ 	.word	0x00003930


	//   ....[1]....
        /*0074*/ 	.word	0x00003950


	//   ....[2]....
        /*0078*/ 	.word	0x00003a00


	//   ....[3]....
        /*007c*/ 	.word	0x00003a10


	//   ....[4]....
        /*0080*/ 	.word	0x00005be0


	//   ....[5]....
        /*0084*/ 	.word	0x00005c00


	//   ....[6]....
        /*0088*/ 	.word	0x00005c30


	//   ....[7]....
        /*008c*/ 	.word	0x00005c40


	//   ....[8]....
        /*0090*/ 	.word	0x00006ed0


	//   ....[9]....
        /*0094*/ 	.word	0x00006ee0


	//   ....[10]....
        /*0098*/ 	.word	0x00006f10


	//   ....[11]....
        /*009c*/ 	.word	0x00006f20


	//   ....[12]....
        /*00a0*/ 	.word	0x00008200


	//   ....[13]....
        /*00a4*/ 	.word	0x00008270


	//   ....[14]....
        /*00a8*/ 	.word	0x000082d0


	//   ....[15]....
        /*00ac*/ 	.word	0x00008340


	//----- nvinfo : EIATTR_VRC_CTA_INIT_COUNT
	.align		4
.L_2354:
        /*00b0*/ 	.byte	0x02, 0x4a
	.zero		1
	.zero		1


	//----- nvinfo : EIATTR_EXIT_INSTR_OFFSETS
	.align		4
        /*00b4*/ 	.byte	0x04, 0x1c
        /*00b6*/ 	.short	(.L_2356 - .L_2355)


	//   ....[0]....
.L_2355:
        /*00b8*/ 	.word	0x00000090


	//----- nvinfo : EIATTR_CRS_STACK_SIZE
	.align		4
.L_2356:
        /*00bc*/ 	.byte	0x04, 0x1e
        /*00be*/ 	.short	(.L_2358 - .L_2357)
.L_2357:
        /*00c0*/ 	.word	0x00000000


	//----- nvinfo : EIATTR_CBANK_PARAM_SIZE
	.align		4
.L_2358:
        /*00c4*/ 	.byte	0x03, 0x19
        /*00c6*/ 	.short	0x01d0


	//----- nvinfo : EIATTR_PARAM_CBANK
	.align		4
        /*00c8*/ 	.byte	0x04, 0x0a
        /*00ca*/ 	.short	(.L_2360 - .L_2359)
	.align		4
.L_2359:
        /*00cc*/ 	.word	index@(.nv.constant0._ZN5flash24flash_fwd_splitkv_kernelI23Flash_fwd_kernel_traitsILi128ELi64ELi64ELi4ELb0ELb0EN7cutlass6half_tE19Flash_kernel_traitsILi128ELi64ELi64ELi4ES3_EELb0ELb0ELb0ELb0ELb1ELb0ELb0ELb0EEEvNS_16Flash_fwd_paramsE)
        /*00d0*/ 	.short	0x0380
        /*00d2*/ 	.short	0x01d0


	//----- nvinfo : EIATTR_SW_WAR
	.align		4
.L_2360:
        /*00d4*/ 	.byte	0x04, 0x36
        /*00d6*/ 	.short	(.L_2362 - .L_2361)
.L_2361:
        /*00d8*/ 	.word	0x00000008
.L_2362:


//--------------------- .nv.info._ZN5flash24flash_fwd_splitkv_kernelI23Flash_fwd_kernel_traitsILi128ELi64ELi64ELi4ELb0ELb0EN7cutlass6half_tE19Flash_kernel_traitsILi128ELi64ELi64ELi4ES3_EELb0ELb0ELb0ELb0ELb1ELb1ELb0ELb0EEEvNS_16Flash_fwd_paramsE --------------------------
	.section	.nv.info._ZN5flash24flash_fwd_splitkv_kernelI23Flash_fwd_kernel_traitsILi128ELi64ELi64ELi4ELb0ELb0EN7cutlass6half_tE19Flash_kernel_traitsILi128ELi64ELi64ELi4ES3_EELb0ELb0ELb0ELb0ELb1ELb1ELb0ELb0EEEvNS_16Flash_fwd_paramsE,"",@"SHT_CUDA_INFO"
	.sectionflags	@""
	.align	4


	//----- nvinfo : EIATTR_CUDA_API_VERSION
	.align		4
        /*0000*/ 	.byte	0x04, 0x37
        /*0002*/ 	.short	(.L_2364 - .L_2363)
.L_2363:
        /*0004*/ 	.word	0x00000082


	//----- nvinfo : EIATTR_KPARAM_INFO
	.align		4
.L_2364:
        /*0008*/ 	.byte	0x04, 0x17
        /*000a*/ 	.short	(.L_2366 - .L_2365)
.L_2365:
        /*000c*/ 	.word	0x00000000
        /*0010*/ 	.short	0x0000
        /*0012*/ 	.short	0x0000
        /*0014*/ 	.byte	0x00, 0xf0, 0x41, 0x07


	//----- nvinfo : EIATTR_SPARSE_MMA_MASK
	.align		4
.L_2366:
        /*0018*/ 	.byte	0x03, 0x50
        /*001a*/ 	.short	0x0000


	//----- nvinfo : EIATTR_MAXREG_COUNT
	.align		4
        /*001c*/ 	.byte	0x03, 0x1b
        /*001e*/ 	.short	0x00ff


	//----- nvinfo : EIATTR_NUM_BARRIERS
	.align		4
        /*0020*/ 	.byte	0x02, 0x4c
        /*0022*/ 	.byte	0x01
	.zero		1


	//----- nvinfo : EIATTR_MERCURY_ISA_VERSION
	.align		4
        /*0024*/ 	.byte	0x03, 0x5f
        /*0026*/ 	.short	0x0101


	//----- nvinfo : EIATTR_COOP_GROUP_MASK_REGIDS
	.align		4
        /*0028*/ 	.byte	0x04, 0x29
        /*002a*/ 	.short	(.L_2368 - .L_2367)


	//   ....[0]....
.L_2367:
        /*002c*/ 	.word	0xffffffff


	//   ....[1]....
        /*0030*/ 	.word	0xffffffff


	//   ....[2]....
        /*0034*/ 	.word	0xffffffff


	//   ....[3]....
        /*0038*/ 	.word	0xffffffff


	//   ....[4]....
        /*003c*/ 	.word	0xffffffff


	//   ....[5]....
        /*0040*/ 	.word	0xffffffff


	//   ....[6]....
        /*0044*/ 	.word	0xffffffff


	//   ....[7]....
        /*0048*/ 	.word	0xffffffff


	//   ....[8]....
        /*004c*/ 	.word	0xffffffff


	//   ....[9]....
        /*0050*/ 	.word	0xffffffff


	//   ....[10]....
        /*0054*/ 	.word	0xffffffff


	//   ....[11]....
        /*0058*/ 	.word	0xffffffff


	//   ....[12]....
        /*005c*/ 	.word	0x05000004


	//   ....[13]....
        /*0060*/ 	.word	0x05000004


	//   ....[14]....
        /*0064*/ 	.word	0x05000004


	//   ....[15]....
        /*0068*/ 	.word	0x05000004


	//----- nvinfo : EIATTR_COOP_GROUP_INSTR_OFFSETS
	.align		4
.L_2368:
        /*006c*/ 	.byte	0x04, 0x28
        /*006e*/ 	.short	(.L_2370 - .L_2369)


	//   ....[0]....
.L_2369:
        /*0070*/ 	.word	0x00003ce0


	//   ....[1]....
        /*0074*/ 	.word	0x00003d00


	//   ....[2]....
        /*0078*/ 	.word	0x00003db0


	//   ....[3]....
        /*007c*/ 	.word	0x00003dc0


	//   ....[4]....
        /*0080*/ 	.word	0x000063b0


	//   ....[5]....
        /*0084*/ 	.word	0x000063d0


	//   ....[6]....
        /*0088*/ 	.word	0x00006400


	//   ....[7]....
        /*008c*/ 	.word	0x00006410


	//   ....[8]....
        /*0090*/ 	.word	0x00007660


	//   ....[9]....
        /*0094*/ 	.word	0x00007670


	//   ....[10]....
        /*0098*/ 	.word	0x000076a0


	//   ....[11]....
        /*009c*/ 	.word	0x000076b0


	//   ....[12]....
        /*00a0*/ 	.word	0x000089c0


	//   ....[13]....
        /*00a4*/ 	.word	0x00008a30


	//   ....[14]....
        /*00a8*/ 	.word	0x00008a90


	//   ....[15]....
        /*00ac*/ 	.word	0x00008b00


	//----- nvinfo : EIATTR_VRC_CTA_INIT_COUNT
	.align		4
.L_2370:
        /*00b0*/ 	.byte	0x02, 0x4a
	.zero		1
	.zero		1


	//----- nvinfo : EIATTR_EXIT_INSTR_OFFSETS
	.align		4
        /*00b4*/ 	.byte	0x04, 0x1c
        /*00b6*/ 	.short	(.L_2372 - .L_2371)


	//   ....[0]....
.L_2371:
        /*00b8*/ 	.word	0x00000090


	//----- nvinfo : EIATTR_CRS_STACK_SIZE
	.align		4
.L_2372:
        /*00bc*/ 	.byte	0x04, 0x1e
        /*00be*/ 	.short	(.L_2374 - .L_2373)
.L_2373:
        /*00c0*/ 	.word	0x00000000


	//----- nvinfo : EIATTR_CBANK_PARAM_SIZE
	.align		4
.L_2374:
        /*00c4*/ 	.byte	0x03, 0x19
        /*00c6*/ 	.short	0x01d0


	//----- nvinfo : EIATTR_PARAM_CBANK
	.align		4
        /*00c8*/ 	.byte	0x04, 0x0a
        /*00ca*/ 	.short	(.L_2376 - .L_2375)
	.align		4
.L_2375:
        /*00cc*/ 	.word	index@(.nv.constant0._ZN5flash24flash_fwd_splitkv_kernelI23Flash_fwd_kernel_traitsILi128ELi64ELi64ELi4ELb0ELb0EN7cutlass6half_tE19Flash_kernel_traitsILi128ELi64ELi64ELi4ES3_EELb0ELb0ELb0ELb0ELb1ELb1ELb0ELb0EEEvNS_16Flash_fwd_paramsE)
        /*00d0*/ 	.short	0x0380
        /*00d2*/ 	.short	0x01d0


	//----- nvinfo : EIATTR_SW_WAR
	.align		4
.L_2376:
        /*00d4*/ 	.byte	0x04, 0x36
        /*00d6*/ 	.short	(.L_2378 - .L_2377)
.L_2377:
        /*00d8*/ 	.word	0x00000008
.L_2378:


//--------------------- .nv.info._ZN5flash24flash_fwd_splitkv_kernelI23Flash_fwd_kernel_traitsILi128ELi64ELi64ELi4ELb0ELb0EN7cutlass6half_tE19Flash_kernel_traitsILi128ELi64ELi64ELi4ES3_EELb0ELb0ELb0ELb0ELb1ELb0ELb1ELb0EEEvNS_16Flash_fwd_paramsE --------------------------
	.section	.nv.info._ZN5flash24flash_fwd_splitkv_kernelI23Flash_fwd_kernel_traitsILi128ELi64ELi64ELi4ELb0ELb0EN7cutlass6half_tE19Flash_kernel_traitsILi128ELi64ELi64ELi4ES3_EELb0ELb0ELb0ELb0ELb1ELb0ELb1ELb0EEEvNS_16Flash_fwd_paramsE,"",@"SHT_CUDA_INFO"
	.sectionflags	@""
	.align	4


	//----- nvinfo : EIATTR_CUDA_API_VERSION
	.align		4
        /*0000*/ 	.byte	0x04, 0x37
        /*0002*/ 	.short	(.L_2380 - .L_2379)
.L_2379:
        /*0004*/ 	.word	0x00000082


	//----- nvinfo : EIATTR_KPARAM_INFO
	.align		4
.L_2380:
        /*0008*/ 	.byte	0x04, 0x17
        /*000a*/ 	.short	(.L_2382 - .L_2381)
.L_2381:
        /*000c*/ 	.word	0x00000000
        /*0010*/ 	.short	0x0000
        /*0012*/ 	.short	0x0000
        /*0014*/ 	.byte	0x00, 0xf0, 0x41, 0x07


	//----- nvinfo : EIATTR_SPARSE_MMA_MASK
	.align		4
.L_2382:
        /*0018*/ 	.byte	0x03, 0x50
        /*001a*/ 	.short	0x0000


	//----- nvinfo : EIATTR_MAXREG_COUNT
	.align		4
        /*001c*/ 	.byte	0x03, 0x1b
        /*001e*/ 	.short	0x00ff


	//----- nvinfo : EIATTR_NUM_BARRIERS
	.align		4
        /*0020*/ 	.byte	0x02, 0x4c
        /*0022*/ 	.byte	0x01
	.zero		1


	//----- nvinfo : EIATTR_MERCURY_ISA_VERSION
	.align		4
        /*0024*/ 	.byte	0x03, 0x5f
        /*0026*/ 	.short	0x0101


	//----- nvinfo : EIATTR_COOP_GROUP_MASK_REGIDS
	.align		4
        /*0028*/ 	.byte	0x04, 0x29
        /*002a*/ 	.short	(.L_2384 - .L_2383)


	//   ....[0]....
.L_2383:
        /*002c*/ 	.word	0xffffffff


	//   ....[1]....
        /*0030*/ 	.word	0xffffffff


	//   ....[2]....
        /*0034*/ 	.word	0xffffffff


	//   ....[3]....
        /*0038*/ 	.word	0xffffffff


	//   ....[4]....
        /*003c*/ 	.word	0xffffffff


	//   ....[5]....
        /*0040*/ 	.word	0xffffffff


	//   ....[6]....
        /*0044*/ 	.word	0xffffffff


	//   ....[7]....
        /*0048*/ 	.word	0xffffffff


	//   ....[8]....
        /*004c*/ 	.word	0xffffffff


	//   ....[9]....
        /*0050*/ 	.word	0xffffffff


	//   ....[10]....
        /*0054*/ 	.word	0xffffffff


	//   ....[11]....
        /*0058*/ 	.word	0xffffffff


	//   ....[12]....
        /*005c*/ 	.word	0x05000006


	//   ....[13]....
        /*0060*/ 	.word	0x05000006


	//   ....[14]....
        /*0064*/ 	.word	0x05000006


	//   ....[15]....
        /*0068*/ 	.word	0x05000006


	//----- nvinfo : EIATTR_COOP_GROUP_INSTR_OFFSETS
	.align		4
.L_2384:
        /*006c*/ 	.byte	0x04, 0x28
        /*006e*/ 	.short	(.L_2386 - .L_2385)


	//   ....[0]....
.L_2385:
        /*0070*/ 	.word	0x00003b30


	//   ....[1]....
        /*0074*/ 	.word	0x00003b90


	//   ....[2]....
        /*0078*/ 	.word	0x00003bb0


	//   ....[3]....
        /*007c*/ 	.word	0x00003be0


	//   ....[4]....
        /*0080*/ 	.word	0x00005e80


	//   ....[5]....
        /*0084*/ 	.word	0x00005e90


	//   ....[6]....
        /*0088*/ 	.word	0x00005ec0


	//   ....[7]....
        /*008c*/ 	.word	0x00005ed0


	//   ....[8]....
        /*0090*/ 	.word	0x00007140


	//   ....[9]....
        /*0094*/ 	.word	0x00007150


	//   ....[10]....
        /*0098*/ 	.word	0x00007180


	//   ....[11]....
        /*009c*/ 	.word	0x00007190


	//   ....[12]....
        /*00a0*/ 	.word	0x00007fd0


	//   ....[13]....
        /*00a4*/ 	.word	0x00008040


	//   ....[14]....
        /*00a8*/ 	.word	0x000080a0


	//   ....[15]....
        /*00ac*/ 	.word	0x00008110


	//----- nvinfo : EIATTR_VRC_CTA_INIT_COUNT
	.align		4
.L_2386:
        /*00b0*/ 	.byte	0x02, 0x4a
	.zero		1
	.zero		1


	//----- nvinfo : EIATTR_EXIT_INSTR_OFFSETS
	.align		4
        /*00b4*/ 	.byte	0x04, 0x1c
        /*00b6*/ 	.short	(.L_2388 - .L_2387)


	//   ....[0]....
.L_2387:
        /*00b8*/ 	.word	0x000001f0


	//----- nvinfo : EIATTR_CRS_STACK_SIZE
	.align		4
.L_2388:
        /*00bc*/ 	.byte	0x04, 0x1e
        /*00be*/ 	.short	(.L_2390 - .L_2389)
.L_2389:
        /*00c0*/ 	.word	0x00000000


	//----- nvinfo : EIATTR_CBANK_PARAM_SIZE
	.align		4
.L_2390:
        /*00c4*/ 	.byte	0x03, 0x19
        /*00c6*/ 	.short	0x01d0


	//----- nvinfo : EIATTR_PARAM_CBANK
	.align		4
        /*00c8*/ 	.byte	0x04, 0x0a
        /*00ca*/ 	.short	(.L_2392 - .L_2391)
	.align		4
.L_2391:
        /*00cc*/ 	.word	index@(.nv.constant0._ZN5flash24flash_fwd_splitkv_kernelI23Flash_fwd_kernel_traitsILi128ELi64ELi64ELi4ELb0ELb0EN7cutlass6half_tE19Flash_kernel_traitsILi128ELi64ELi64ELi4ES3_EELb0ELb0ELb0ELb0ELb1ELb0ELb1ELb0EEEvNS_16Flash_fwd_paramsE)
        /*00d0*/ 	.short	0x0380
        /*00d2*/ 	.short	0x01d0


	//----- nvinfo : EIATTR_SW_WAR
	.align		4
.L_2392:
        /*00d4*/ 	.byte	0x04, 0x36
        /*00d6*/ 	.short	(.L_2394 - .L_2393)
.L_2393:
        /*00d8*/ 	.word	0x00000008
.L_2394:


//--------------------- .nv.info._ZN5flash24flash_fwd_splitkv_kernelI23Flash_fwd_kernel_traitsILi128ELi64ELi64ELi4ELb0ELb0EN7cutlass6half_tE19Flash_kernel_traitsILi128ELi64ELi64ELi4ES3_EELb0ELb0ELb0ELb0ELb1ELb1ELb1ELb0EEEvNS_16Flash_fwd_paramsE --------------------------
	.section	.nv.info._ZN5flash24flash_fwd_splitkv_kernelI23Flash_fwd_kernel_traitsILi128ELi64ELi64ELi4ELb0ELb0EN7cutlass6half_tE19Flash_kernel_traitsILi128ELi64ELi64ELi4ES3_EELb0ELb0ELb0ELb0ELb1ELb1ELb1ELb0EEEvNS_16Flash_fwd_paramsE,"",@"SHT_CUDA_INFO"
	.sectionflags	@""
	.align	4


	//----- nvinfo : EIATTR_CUDA_API_VERSION
	.align		4
        /*0000*/ 	.byte	0x04, 0x37
        /*0002*/ 	.short	(.L_2396 - .L_2395)
.L_2395:
        /*0004*/ 	.word	0x00000082


	//----- nvinfo : EIATTR_KPARAM_INFO
	.align		4
.L_2396:
        /*0008*/ 	.byte	0x04, 0x17
        /*000a*/ 	.short	(.L_2398 - .L_2397)
.L_2397:
        /*000c*/ 	.word	0x00000000
        /*0010*/ 	.short	0x0000
        /*0012*/ 	.short	0x0000
        /*0014*/ 	.byte	0x00, 0xf0, 0x41, 0x07


	//----- nvinfo : EIATTR_SPARSE_MMA_MASK
	.align		4
.L_2398:
        /*0018*/ 	.byte	0x03, 0x50
        /*001a*/ 	.short	0x0000


	//----- nvinfo : EIATTR_MAXREG_COUNT
	.align		4
        /*001c*/ 	.byte	0x03, 0x1b
        /*001e*/ 	.short	0x00ff


	//----- nvinfo : EIATTR_NUM_BARRIERS
	.align		4
        /*0020*/ 	.byte	0x02, 0x4c
        /*0022*/ 	.byte	0x01
	.zero		1


	//----- nvinfo : EIATTR_MERCURY_ISA_VERSION
	.align		4
        /*0024*/ 	.byte	0x03, 0x5f
        /*0026*/ 	.short	0x0101


	//----- nvinfo : EIATTR_COOP_GROUP_MASK_REGIDS
	.align		4
        /*0028*/ 	.byte	0x04, 0x29
        /*002a*/ 	.short	(.L_2400 - .L_2399)


	//   ....[0]....
.L_2399:
        /*002c*/ 	.word	0xffffffff


	//   ....[1]....
        /*0030*/ 	.word	0xffffffff


	//   ....[2]....
        /*0034*/ 	.word	0xffffffff


	//   ....[3]....
        /*0038*/ 	.word	0xffffffff


	//   ....[4]....
        /*003c*/ 	.word	0xffffffff


	//   ....[5]....
        /*0040*/ 	.word	0xffffffff


	//   ....[6]....
        /*0044*/ 	.word	0xffffffff


	//   ....[7]....
        /*0048*/ 	.word	0xffffffff


	//   ....[8]....
        /*004c*/ 	.word	0xffffffff


	//   ....[9]....
        /*0050*/ 	.word	0xffffffff


	//   ....[10]....
        /*0054*/ 	.word	0xffffffff


	//   ....[11]....
        /*0058*/ 	.word	0xffffffff


	//   ....[12]....
        /*005c*/ 	.word	0x05000006


	//   ....[13]....
        /*0060*/ 	.word	0x05000006


	//   ....[14]....
        /*0064*/ 	.word	0x05000006


	//   ....[15]....
        /*0068*/ 	.word	0x05000006


	//----- nvinfo : EIATTR_COOP_GROUP_INSTR_OFFSETS
	.align		4
.L_2400:
        /*006c*/ 	.byte	0x04, 0x28
        /*006e*/ 	.short	(.L_2402 - .L_2401)


	//   ....[0]....
.L_2401:
        /*0070*/ 	.word	0x00003f00


	//   ....[1]....
        /*0074*/ 	.word	0x00003f60


	//   ....[2]....
        /*0078*/ 	.word	0x00003f80


	//   ....[3]....
        /*007c*/ 	.word	0x00003fa0


	//   ....[4]....
        /*0080*/ 	.word	0x00006670


	//   ....[5]....
        /*0084*/ 	.word	0x00006680


	//   ....[6]....
        /*0088*/ 	.word	0x000066b0


	//   ....[7]....
        /*008c*/ 	.word	0x000066c0


	//   ....[8]....
        /*0090*/ 	.word	0x00007910


	//   ....[9]....
        /*0094*/ 	.word	0x00007920


	//   ....[10]....
        /*0098*/ 	.word	0x00007950


	//   ....[11]....
        /*009c*/ 	.word	0x00007960


	//   ....[12]....
        /*00a0*/ 	.word	0x000087a0


	//   ....[13]....
        /*00a4*/ 	.word	0x00008810


	//   ....[14]....
        /*00a8*/ 	.word	0x00008880


	//   ....[15]....
        /*00ac*/ 	.word	0x000088e0


	//----- nvinfo : EIATTR_VRC_CTA_INIT_COUNT
	.align		4
.L_2402:
        /*00b0*/ 	.byte	0x02, 0x4a
	.zero		1
	.zero		1


	//----- nvinfo : EIATTR_EXIT_INSTR_OFFSETS
	.align		4
        /*00b4*/ 	.byte	0x04, 0x1c
        /*00b6*/ 	.short	(.L_2404 - .L_2403)


	//   ....[0]....
.L_2403:
        /*00b8*/ 	.word	0x000001f0


	//----- nvinfo : EIATTR_CRS_STACK_SIZE
	.align		4
.L_2404:
        /*00bc*/ 	.byte	0x04, 0x1e
        /*00be*/ 	.short	(.L_2406 - .L_2405)
.L_2405:
        /*00c0*/ 	.word	0x00000000


	//----- nvinfo : EIATTR_CBANK_PARAM_SIZE
	.align		4
.L_2406:
        /*00c4*/ 	.byte	0x03, 0x19
        /*00c6*/ 	.short	0x01d0


	//----- nvinfo : EIATTR_PARAM_CBANK
	.align		4
        /*00c8*/ 	.byte	0x04, 0x0a
        /*00ca*/ 	.short	(.L_2408 - .L_2407)
	.align		4
.L_2407:
        /*00cc*/ 	.word	index@(.nv.constant0._ZN5flash24flash_fwd_splitkv_kernelI23Flash_fwd_kernel_traitsILi128ELi64ELi64ELi4ELb0ELb0EN7cutlass6half_tE19Flash_kernel_traitsILi128ELi64ELi64ELi4ES3_EELb0ELb0ELb0ELb0ELb1ELb1ELb1ELb0EEEvNS_16Flash_fwd_paramsE)
        /*00d0*/ 	.short	0x0380
        /*00d2*/ 	.short	0x01d0


	//----- nvinfo : EIATTR_SW_WAR
	.align		4
.L_2408:
        /*00d4*/ 	.byte	0x04, 0x36
        /*00d6*/ 	.short	(.L_2410 - .L_2409)
.L_2409:
        /*00d8*/ 	.word	0x00000008
.L_2410:


//--------------------- .nv.info._ZN5flash24flash_fwd_splitkv_kernelI23Flash_fwd_kernel_traitsILi128ELi64ELi64ELi4ELb0ELb0EN7cutlass6half_tE19Flash_kernel_traitsILi128ELi64ELi64ELi4ES3_EELb0ELb0ELb0ELb0ELb0ELb0ELb0ELb0EEEvNS_16Flash_fwd_paramsE --------------------------
	.section	.nv.info._ZN5flash24flash_fwd_splitkv_kernelI23Flash_fwd_kernel_traitsILi128ELi64ELi64ELi4ELb0ELb0EN7cutlass6half_tE19Flash_kernel_traitsILi128ELi64ELi64ELi4ES3_EELb0ELb0ELb0ELb0ELb0ELb0ELb0ELb0EEEvNS_16Flash_fwd_paramsE,"",@"SHT_CUDA_INFO"
	.sectionflags	@""
	.align	4


	//----- nvinfo : EIATTR_CUDA_API_VERSION
	.align		4
        /*0000*/ 	.byte	0x04, 0x37
        /*0002*/ 	.short	(.L_2412 - .L_2411)
.L_2411:
        /*0004*/ 	.word	0x00000082


	//----- nvinfo : EIATTR_KPARAM_INFO
	.align		4
.L_2412:
        /*0008*/ 	.byte	0x04, 0x17
        /*000a*/ 	.short	(.L_2414 - .L_2413)
.L_2413:
        /*000c*/ 	.word	0x00000000
        /*0010*/ 	.short	0x0000
        /*0012*/ 	.short	0x0000
        /*0014*/ 	.byte	0x00, 0xf0, 0x41, 0x07


	//----- nvinfo : EIATTR_SPARSE_MMA_MASK
	.align		4
.L_2414:
        /*0018*/ 	.byte	0x03, 0x50
        /*001a*/ 	.short	0x0000


	//----- nvinfo : EIATTR_MAXREG_COUNT
	.align		4
        /*001c*/ 	.byte	0x03, 0x1b
        /*001e*/ 	.short	0x00ff


	//----- nvinfo : EIATTR_NUM_BARRIERS
	.align		4
        /*0020*/ 	.byte	0x02, 0x4c
        /*0022*/ 	.byte	0x01
	.zero		1


	//----- nvinfo : EIATTR_MERCURY_ISA_VERSION
	.align		4
        /*0024*/ 	.byte	0x03, 0x5f
        /*0026*/ 	.short	0x0101


	//----- nvinfo : EIATTR_COOP_GROUP_MASK_REGIDS
	.align		4
        /*0028*/ 	.byte	0x04, 0x29
        /*002a*/ 	.short	(.L_2416 - .L_2415)


	//   ....[0]....
.L_2415:
        /*002c*/ 	.word	0xffffffff


	//   ....[1]....
        /*0030*/ 	.word	0xffffffff


	//   ....[2]....
        /*0034*/ 	.word	0xffffffff


	//   ....[3]....
        /*0038*/ 	.word	0xffffffff


	//   ....[4]....
        /*003c*/ 	.word	0xffffffff


	//   ....[5]....
        /*0040*/ 	.word	0xffffffff


	//   ....[6]....
        /*0044*/ 	.word	0xffffffff


	//   ....[7]....
        /*0048*/ 	.word	0xffffffff


	//   ....[8]....
        /*004c*/ 	.word	0xffffffff


	//   ....[9]....
        /*0050*/ 	.word	0xffffffff


	//   ....[10]....
        /*0054*/ 	.word	0xffffffff


	//   ....[11]....
        /*0058*/ 	.word	0xffffffff


	//   ....[12]....
        /*005c*/ 	.word	0x05000004


	//   ....[13]....
        /*0060*/ 	.word	0x05000004


	//   ....[14]....
        /*0064*/ 	.word	0x05000004


	//   ....[15]....
        /*0068*/ 	.word	0x05000004


	//----- nvinfo : EIATTR_COOP_GROUP_INSTR_OFFSETS
	.align		4
.L_2416:
        /*006c*/ 	.byte	0x04, 0x28
        /*006e*/ 	.short	(.L_2418 - .L_2417)


	//   ....[0]....
.L_2417:
        /*0070*/ 	.word	0x000044d0


	//   ....[1]....
        /*0074*/ 	.word	0x00004540


	//   ....[2]....
        /*0078*/ 	.word	0x00004550


	//   ....[3]....
        /*007c*/ 	.word	0x00004580


	//   ....[4]....
        /*0080*/ 	.word	0x00006ae0


	//   ....[5]....
        /*0084*/ 	.word	0x00006b00


	//   ....[6]....
        /*0088*/ 	.word	0x00006b30


	//   ....[7]....
        /*008c*/ 	.word	0x00006b40


	//   ....[8]....
        /*0090*/ 	.word	0x00007db0


	//   ....[9]....
        /*0094*/ 	.word	0x00007dc0


	//   ....[10]....
        /*0098*/ 	.word	0x00007df0


	//   ....[11]....
        /*009c*/ 	.word	0x00007e00


	//   ....[12]....
        /*00a0*/ 	.word	0x000091d0


	//   ....[13]....
        /*00a4*/ 	.word	0x00009240


	//   ....[14]....
        /*00a8*/ 	.word	0x000092a0


	//   ....[15]....
        /*00ac*/ 	.word	0x00009310


	//----- nvinfo : EIATTR_VRC_CTA_INIT_COUNT
	.align		4
.L_2418:
        /*00b0*/ 	.byte	0x02, 0x4a
	.zero		1
	.zero		1


	//----- nvinfo : EIATTR_EXIT_INSTR_OFFSETS
	.align		4
        /*00b4*/ 	.byte	0x04, 0x1c
        /*00b6*/ 	.short	(.L_2420 - .L_2419)


	//   ....[0]....
.L_2419:
        /*00b8*/ 	.word	0x00000090


	//----- nvinfo : EIATTR_CRS_STACK_SIZE
	.align		4
.L_2420:
        /*00bc*/ 	.byte	0x04, 0x1e
        /*00be*/ 	.short	(.L_2422 - .L_2421)
.L_2421:
        /*00c0*/ 	.word	0x00000000


	//----- nvinfo : EIATTR_CBANK_PARAM_SIZE
	.align		4
.L_2422:
        /*00c4*/ 	.byte	0x03, 0x19
        /*00c6*/ 	.short	0x01d0


	//----- nvinfo : EIATTR_PARAM_CBANK
	.align		4
        /*00c8*/ 	.byte	0x04, 0x0a
        /*00ca*/ 	.short	(.L_2424 - .L_2423)
	.align		4
.L_2423:
        /*00cc*/ 	.word	index@(.nv.constant0._ZN5flash24flash_fwd_splitkv_kernelI23Flash_fwd_kernel_traitsILi128ELi64ELi64ELi4ELb0ELb0EN7cutlass6half_tE19Flash_kernel_traitsILi128ELi64ELi64ELi4ES3_EELb0ELb0ELb0ELb0ELb0ELb0ELb0ELb0EEEvNS_16Flash_fwd_paramsE)
        /*00d0*/ 	.short	0x0380
        /*00d2*/ 	.short	0x01d0


	//----- nvinfo : EIATTR_SW_WAR
	.align		4
.L_2424:
        /*00d4*/ 	.byte	0x04, 0x36
        /*00d6*/ 	.short	(.L_2426 - .L_2425)
.L_2425:
        /*00d8*/ 	.word	0x00000008
.L_2426:


//--------------------- .nv.info._ZN5flash24flash_fwd_splitkv_kernelI23Flash_fwd_kernel_traitsILi128ELi64ELi64ELi4ELb0ELb0EN7cutlass6half_tE19Flash_kernel_traitsILi128ELi64ELi64ELi4ES3_EELb0ELb0ELb0ELb0ELb0ELb1ELb0ELb0EEEvNS_16Flash_fwd_paramsE --------------------------
	.section	.nv.info._ZN5flash24flash_fwd_splitkv_kernelI23Flash_fwd_kernel_traitsILi128ELi64ELi64ELi4ELb0ELb0EN7cutlass6half_tE19Flash_kernel_traitsILi128ELi64ELi64ELi4ES3_EELb0ELb0ELb0ELb0ELb0ELb1ELb0ELb0EEEvNS_16Flash_fwd_paramsE,"",@"SHT_CUDA_INFO"
	.sectionflags	@""
	.align	4


	//----- nvinfo : EIATTR_CUDA_API_VERSION
	.align		4
        /*0000*/ 	.byte	0x04, 0x37
        /*0002*/ 	.short	(.L_2428 - .L_2427)
.L_2427:
        /*0004*/ 	.word	0x00000082


	//----- nvinfo : EIATTR_KPARAM_INFO
	.align		4
.L_2428:
        /*0008*/ 	.byte	0x04, 0x17
        /*000a*/ 	.short	(.L_2430 - .L_2429)
.L_2429:
        /*000c*/ 	.word	0x00000000
        /*0010*/ 	.short	0x0000
        /*0012*/ 	.short	0x0000
        /*0014*/ 	.byte	0x00, 0xf0, 0x41, 0x07


	//----- nvinfo : EIATTR_SPARSE_MMA_MASK
	.align		4
.L_2430:
        /*0018*/ 	.byte	0x03, 0x50
        /*001a*/ 	.short	0x0000


	//----- nvinfo : EIATTR_MAXREG_COUNT
	.align		4
        /*001c*/ 	.byte	0x03, 0x1b
        /*001e*/ 	.short	0x00ff


	//----- nvinfo : EIATTR_NUM_BARRIERS
	.align		4
        /*0020*/ 	.byte	0x02, 0x4c
        /*0022*/ 	.byte	0x01
	.zero		1


	//----- nvinfo : EIATTR_MERCURY_ISA_VERSION
	.align		4
        /*0024*/ 	.byte	0x03, 0x5f
        /*0026*/ 	.short	0x0101


	//----- nvinfo : EIATTR_COOP_GROUP_MASK_REGIDS
	.align		4
        /*0028*/ 	.byte	0x04, 0x29
        /*002a*/ 	.short	(.L_2432 - .L_2431)


	//   ....[0]....
.L_2431:
        /*002c*/ 	.word	0xffffffff


	//   ....[1]....
        /*0030*/ 	.word	0xffffffff


	//   ....[2]....
        /*0034*/ 	.word	0xffffffff


	//   ....[3]....
        /*0038*/ 	.word	0xffffffff


	//   ....[4]....
        /*003c*/ 	.word	0xffffffff


	//   ....[5]....
        /*0040*/ 	.word	0xffffffff


	//   ....[6]....
        /*0044*/ 	.word	0xffffffff


	//   ....[7]....
        /*0048*/ 	.word	0xffffffff


	//   ....[8]....
        /*004c*/ 	.word	0xffffffff


	//   ....[9]....
        /*0050*/ 	.word	0xffffffff


	//   ....[10]....
        /*0054*/ 	.word	0xffffffff


	//   ....[11]....
        /*0058*/ 	.word	0xffffffff


	//   ....[12]....
        /*005c*/ 	.word	0x05000004


	//   ....[13]....
        /*0060*/ 	.word	0x05000004


	//   ....[14]....
        /*0064*/ 	.word	0x05000004


	//   ....[15]....
        /*0068*/ 	.word	0x05000004


	//----- nvinfo : EIATTR_COOP_GROUP_INSTR_OFFSETS
	.align		4
.L_2432:
        /*006c*/ 	.byte	0x04, 0x28
        /*006e*/ 	.short	(.L_2434 - .L_2433)


	//   ....[0]....
.L_2433:
        /*0070*/ 	.word	0x00004940


	//   ....[1]....
        /*0074*/ 	.word	0x000049a0


	//   ....[2]....
        /*0078*/ 	.word	0x000049c0


	//   ....[3]....
        /*007c*/ 	.word	0x000049e0


	//   ....[4]....
        /*0080*/ 	.word	0x000073c0


	//   ....[5]....
        /*0084*/ 	.word	0x000073e0


	//   ....[6]....
        /*0088*/ 	.word	0x00007410


	//   ....[7]....
        /*008c*/ 	.word	0x00007420


	//   ....[8]....
        /*0090*/ 	.word	0x00008670


	//   ....[9]....
        /*0094*/ 	.word	0x00008680


	//   ....[10]....
        /*0098*/ 	.word	0x000086b0


	//   ....[11]....
        /*009c*/ 	.word	0x000086c0


	//   ....[12]....
        /*00a0*/ 	.word	0x00009a90


	//   ....[13]....
        /*00a4*/ 	.word	0x00009b00


	//   ....[14]....
        /*00a8*/ 	.word	0x00009b60


	//   ....[15]....
        /*00ac*/ 	.word	0x00009bd0


	//----- nvinfo : EIATTR_VRC_CTA_INIT_COUNT
	.align		4
.L_2434:
        /*00b0*/ 	.byte	0x02, 0x4a
	.zero		1
	.zero		1


	//----- nvinfo : EIATTR_EXIT_INSTR_OFFSETS
	.align		4
        /*00b4*/ 	.byte	0x04, 0x1c
        /*00b6*/ 	.short	(.L_2436 - .L_2435)


	//   ....[0]....
.L_2435:
        /*00b8*/ 	.word	0x00000090


	//----- nvinfo : EIATTR_CRS_STACK_SIZE
	.align		4
.L_2436:
        /*00bc*/ 	.byte	0x04, 0x1e
        /*00be*/ 	.short	(.L_2438 - .L_2437)
.L_2437:
        /*00c0*/ 	.word	0x00000000


	//----- nvinfo : EIATTR_CBANK_PARAM_SIZE
	.align		4
.L_2438:
        /*00c4*/ 	.byte	0x03, 0x19
        /*00c6*/ 	.short	0x01d0


	//----- nvinfo : EIATTR_PARAM_CBANK
	.align		4
        /*00c8*/ 	.byte	0x04, 0x0a
        /*00ca*/ 	.short	(.L_2440 - .L_2439)
	.align		4
.L_2439:
        /*00cc*/ 	.word	index@(.nv.constant0._ZN5flash24flash_fwd_splitkv_kernelI23Flash_fwd_kernel_traitsILi128ELi64ELi64ELi4ELb0ELb0EN7cutlass6half_tE19Flash_kernel_traitsILi128ELi64ELi64ELi4ES3_EELb0ELb0ELb0ELb0ELb0ELb1ELb0ELb0EEEvNS_16Flash_fwd_paramsE)
        /*00d0*/ 	.short	0x0380
        /*00d2*/ 	.short	0x01d0


	//----- nvinfo : EIATTR_SW_WAR
	.align		4
.L_2440:
        /*00d4*/ 	.byte	0x04, 0x36
        /*00d6*/ 	.short	(.L_2442 - .L_2441)
.L_2441:
        /*00d8*/ 	.word	0x00000008
.L_2442:


//--------------------- .nv.info._ZN5flash24flash_fwd_splitkv_kernelI23Flash_fwd_kernel_traitsILi128ELi64ELi64ELi4ELb0ELb0EN7cutlass6half_tE19Flash_kernel_traitsILi128ELi64ELi64ELi4ES3_EELb0ELb0ELb0ELb0ELb0ELb0ELb0ELb1EEEvNS_16Flash_fwd_paramsE --------------------------
	.section	.nv.info._ZN5flash24flash_fwd_splitkv_kernelI23Flash_fwd_kernel_traitsILi128ELi64ELi64ELi4ELb0ELb0EN7cutlass6half_tE19Flash_kernel_traitsILi128ELi64ELi64ELi4ES3_EELb0ELb0ELb0ELb0ELb0ELb0ELb0ELb1EEEvNS_16Flash_fwd_paramsE,"",@"SHT_CUDA_INFO"
	.sectionflags	@""
	.align	4


	//----- nvinfo : EIATTR_CUDA_API_VERSION
	.align		4
        /*0000*/ 	.byte	0x04, 0x37
        /*0002*/ 	.short	(.L_2444 - .L_2443)
.L_2443:
        /*0004*/ 	.word	0x00000082


	//----- nvinfo : EIATTR_KPARAM_INFO
	.align		4
.L_2444:
        /*0008*/ 	.byte	0x04, 0x17
        /*000a*/ 	.short	(.L_2446 - .L_2445)
.L_2445:
        /*000c*/ 	.word	0x00000000
        /*0010*/ 	.short	0x0000
        /*0012*/ 	.short	0x0000
        /*0014*/ 	.byte	0x00, 0xf0, 0x41, 0x07


	//----- nvinfo : EIATTR_SPARSE_MMA_MASK
	.align		4
.L_2446:
        /*0018*/ 	.byte	0x03, 0x50
        /*001a*/ 	.short	0x0000


	//----- nvinfo : EIATTR_MAXREG_COUNT
	.align		4
        /*001c*/ 	.byte	0x03, 0x1b
        /*001e*/ 	.short	0x00ff


	//----- nvinfo : EIATTR_NUM_BARRIERS
	.align		4
        /*0020*/ 	.byte	0x02, 0x4c
        /*0022*/ 	.byte	0x01
	.zero		1


	//----- nvinfo : EIATTR_MERCURY_ISA_VERSION
	.align		4
        /*0024*/ 	.byte	0x03, 0x5f
        /*0026*/ 	.short	0x0101


	//----- nvinfo : EIATTR_COOP_GROUP_MASK_REGIDS
	.align		4
        /*0028*/ 	.byte	0x04, 0x29
        /*002a*/ 	.short	(.L_2448 - .L_2447)


	//   ....[0]....
.L_2447:
        /*002c*/ 	.word	0xffffffff


	//   ....[1]....
        /*0030*/ 	.word	0xffffffff


	//   ....[2]....
        /*0034*/ 	.word	0xffffffff


	//   ....[3]....
        /*0038*/ 	.word	0xffffffff


	//   ....[4]....
        /*003c*/ 	.word	0xffffffff


	//   ....[5]....
        /*0040*/ 	.word	0xffffffff


	//   ....[6]....
        /*0044*/ 	.word	0xffffffff


	//   ....[7]....
        /*0048*/ 	.word	0xffffffff


	//   ....[8]....
        /*004c*/ 	.word	0xffffffff


	//   ....[9]....
        /*0050*/ 	.word	0xffffffff


	//   ....[10]....
        /*0054*/ 	.word	0xffffffff


	//   ....[11]....
        /*0058*/ 	.word	0xffffffff


	//   ....[12]....
        /*005c*/ 	.word	0x05000006


	//   ....[13]....
        /*0060*/ 	.word	0x05000006


	//   ....[14]....
        /*0064*/ 	.word	0x05000006


	//   ....[15]....
        /*0068*/ 	.word	0x05000006


	//----- nvinfo : EIATTR_COOP_GROUP_INSTR_OFFSETS
	.align		4
.L_2448:
        /*006c*/ 	.byte	0x04, 0x28
        /*006e*/ 	.short	(.L_2450 - .L_2449)


	//   ....[0]....
.L_2449:
        /*0070*/ 	.word	0x0000f160


	//   ....[1]....
        /*0074*/ 	.word	0x0000f190


	//   ....[2]....
        /*0078*/ 	.word	0x0000f250


	//   ....[3]....
        /*007c*/ 	.word	0x0000f260


	//   ....[4]....
        /*0080*/ 	.word	0x000117f0


	//   ....[5]....
        /*0084*/ 	.word	0x00011800


	//   ....[6]....
        /*0088*/ 	.word	0x00011840


	//   ....[7]....
        /*008c*/ 	.word	0x00011850


	//   ....[8]....
        /*0090*/ 	.word	0x00012ad0


	//   ....[9]....
        /*0094*/ 	.word	0x00012ae0


	//   ....[10]....
        /*0098*/ 	.word	0x00012b10


	//   ....[11]....
        /*009c*/ 	.word	0x00012b20


	//   ....[12]....
        /*00a0*/ 	.word	0x00013eb0


	//   ....[13]....
        /*00a4*/ 	.word	0x00013f20


	//   ....[14]....
        /*00a8*/ 	.word	0x00013f80


	//   ....[15]....
        /*00ac*/ 	.word	0x00013ff0


	//----- nvinfo : EIATTR_VRC_CTA_INIT_COUNT
	.align		4
.L_2450:
        /*00b0*/ 	.byte	0x02, 0x4a
	.zero		1
	.zero		1


	//----- nvinfo : EIATTR_EXIT_INSTR_OFFSETS
	.align		4
        /*00b4*/ 	.byte	0x04, 0x1c
        /*00b6*/ 	.short	(.L_2452 - .L_2451)


	//   ....[0]....
.L_2451:
        /*00b8*/ 	.word	0x00000090


	//----- nvinfo : EIATTR_CRS_STACK_SIZE
	.align		4
.L_2452:
        /*00bc*/ 	.byte	0x04, 0x1e
        /*00be*/ 	.short	(.L_2454 - .L_2453)
.L_2453:
        /*00c0*/ 	.word	0x00000000


	//----- nvinfo : EIATTR_CBANK_PARAM_SIZE
	.align		4
.L_2454:
        /*00c4*/ 	.byte	0x03, 0x19
        /*00c6*/ 	.short	0x01d0


	//----- nvinfo : EIATTR_PARAM_CBANK
	.align		4
        /*00c8*/ 	.byte	0x04, 0x0a
        /*00ca*/ 	.short	(.L_2456 - .L_2455)
	.align		4
.L_2455:
        /*00cc*/ 	.word	index@(.nv.constant0._ZN5flash24flash_fwd_splitkv_kernelI23Flash_fwd_kernel_traitsILi128ELi64ELi64ELi4ELb0ELb0EN7cutlass6half_tE19Flash_kernel_traitsILi128ELi64ELi64ELi4ES3_EELb0ELb0ELb0ELb0ELb0ELb0ELb0ELb1EEEvNS_16Flash_fwd_paramsE)
        /*00d0*/ 	.short	0x0380
        /*00d2*/ 	.short	0x01d0


	//----- nvinfo : EIATTR_SW_WAR
	.align		4
.L_2456:
        /*00d4*/ 	.byte	0x04, 0x36
        /*00d6*/ 	.short	(.L_2458 - .L_2457)
.L_2457:
        /*00d8*/ 	.word	0x00000008
.L_2458:


//--------------------- .nv.info._ZN5flash24flash_fwd_splitkv_kernelI23Flash_fwd_kernel_traitsILi128ELi64ELi64ELi4ELb0ELb0EN7cutlass6half_tE19Flash_kernel_traitsILi128ELi64ELi64ELi4ES3_EELb0ELb0ELb0ELb0ELb0ELb1ELb0ELb1EEEvNS_16Flash_fwd_paramsE --------------------------
	.section	.nv.info._ZN5flash24flash_fwd_splitkv_kernelI23Flash_fwd_kernel_traitsILi128ELi64ELi64ELi4ELb0ELb0EN7cutlass6half_tE19Flash_kernel_traitsILi128ELi64ELi64ELi4ES3_EELb0ELb0ELb0ELb0ELb0ELb1ELb0ELb1EEEvNS_16Flash_fwd_paramsE,"",@"SHT_CUDA_INFO"
	.sectionflags	@""
	.align	4


	//----- nvinfo : EIATTR_CUDA_API_VERSION
	.align		4
        /*0000*/ 	.byte	0x04, 0x37
        /*0002*/ 	.short	(.L_2460 - .L_2459)
.L_2459:
        /*0004*/ 	.word	0x00000082


	//----- nvinfo : EIATTR_KPARAM_INFO
	.align		4
.L_2460:
        /*0008*/ 	.byte	0x04, 0x17
        /*000a*/ 	.short	(.L_2462 - .L_2461)
.L_2461:
        /*000c*/ 	.word	0x00000000
        /*0010*/ 	.short	0x0000
        /*0012*/ 	.short	0x0000
        /*0014*/ 	.byte	0x00, 0xf0, 0x41, 0x07


	//----- nvinfo : EIATTR_SPARSE_MMA_MASK
	.align		4
.L_2462:
        /*0018*/ 	.byte	0x03, 0x50
        /*001a*/ 	.short	0x0000


	//----- nvinfo : EIATTR_MAXREG_COUNT
	.align		4
        /*001c*/ 	.byte	0x03, 0x1b
        /*001e*/ 	.short	0x00ff


	//----- nvinfo : EIATTR_NUM_BARRIERS
	.align		4
        /*0020*/ 	.byte	0x02, 0x4c
        /*0022*/ 	.byte	0x01
	.zero		1


	//----- nvinfo : EIATTR_MERCURY_ISA_VERSION
	.align		4
        /*0024*/ 	.byte	0x03, 0x5f
        /*0026*/ 	.short	0x0101


	//----- nvinfo : EIATTR_COOP_GROUP_MASK_REGIDS
	.align		4
        /*0028*/ 	.byte	0x04, 0x29
        /*002a*/ 	.short	(.L_2464 - .L_2463)


	//   ....[0]....
.L_2463:
        /*002c*/ 	.word	0xffffffff


	//   ....[1]....
        /*0030*/ 	.word	0xffffffff


	//   ....[2]....
        /*0034*/ 	.word	0xffffffff


	//   ....[3]....
        /*0038*/ 	.word	0xffffffff


	//   ....[4]....
        /*003c*/ 	.word	0xffffffff


	//   ....[5]....
        /*0040*/ 	.word	0xffffffff


	//   ....[6]....
        /*0044*/ 	.word	0xffffffff


	//   ....[7]....
        /*0048*/ 	.word	0xffffffff


	//   ....[8]....
        /*004c*/ 	.word	0xffffffff


	//   ....[9]....
        /*0050*/ 	.word	0xffffffff


	//   ....[10]....
        /*0054*/ 	.word	0xffffffff


	//   ....[11]....
        /*0058*/ 	.word	0xffffffff


	//   ....[12]....
        /*005c*/ 	.word	0x05000006


	//   ....[13]....
        /*0060*/ 	.word	0x05000006


	//   ....[14]....
        /*0064*/ 	.word	0x05000006


	//   ....[15]....
        /*0068*/ 	.word	0x05000006


	//----- nvinfo : EIATTR_COOP_GROUP_INSTR_OFFSETS
	.align		4
.L_2464:
        /*006c*/ 	.byte	0x04, 0x28
        /*006e*/ 	.short	(.L_2466 - .L_2465)


	//   ....[0]....
.L_2465:
        /*0070*/ 	.word	0x0000f570


	//   ....[1]....
        /*0074*/ 	.word	0x0000f5a0


	//   ....[2]....
        /*0078*/ 	.word	0x0000f660


	//   ....[3]....
        /*007c*/ 	.word	0x0000f670


	//   ....[4]....
        /*0080*/ 	.word	0x00012020


	//   ....[5]....
        /*0084*/ 	.word	0x00012030


	//   ....[6]....
        /*0088*/ 	.word	0x00012060


	//   ....[7]....
        /*008c*/ 	.word	0x00012070


	//   ....[8]....
        /*0090*/ 	.word	0x000132e0


	//   ....[9]....
        /*0094*/ 	.word	0x000132f0


	//   ....[10]....
        /*0098*/ 	.word	0x00013320


	//   ....[11]....
        /*009c*/ 	.word	0x00013330


	//   ....[12]....
        /*00a0*/ 	.word	0x000146c0


	//   ....[13]....
        /*00a4*/ 	.word	0x00014730


	//   ....[14]....
        /*00a8*/ 	.word	0x00014790


	//   ....[15]....
        /*00ac*/ 	.word	0x00014800


	//----- nvinfo : EIATTR_VRC_CTA_INIT_COUNT
	.align		4
.L_2466:
        /*00b0*/ 	.byte	0x02, 0x4a
	.zero		1
	.zero		1


	//----- nvinfo : EIATTR_EXIT_INSTR_OFFSETS
	.align		4
        /*00b4*/ 	.byte	0x04, 0x1c
        /*00b6*/ 	.short	(.L_2468 - .L_2467)


	//   ....[0]....
.L_2467:
        /*00b8*/ 	.word	0x00000090


	//----- nvinfo : EIATTR_CRS_STACK_SIZE
	.align		4
.L_2468:
        /*00bc*/ 	.byte	0x04, 0x1e
        /*00be*/ 	.short	(.L_2470 - .L_2469)
.L_2469:
        /*00c0*/ 	.word	0x00000000


	//----- nvinfo : EIATTR_CBANK_PARAM_SIZE
	.align		4
.L_2470:
        /*00c4*/ 	.byte	0x03, 0x19
        /*00c6*/ 	.short	0x01d0


	//----- nvinfo : EIATTR_PARAM_CBANK
	.align		4
        /*00c8*/ 	.byte	0x04, 0x0a
        /*00ca*/ 	.short	(.L_2472 - .L_2471)
	.align		4
.L_2471:
        /*00cc*/ 	.word	index@(.nv.constant0._ZN5flash24flash_fwd_splitkv_kernelI23Flash_fwd_kernel_traitsILi128ELi64ELi64ELi4ELb0ELb0EN7cutlass6half_tE19Flash_kernel_traitsILi128ELi64ELi64ELi4ES3_EELb0ELb0ELb0ELb0ELb0ELb1ELb0ELb1EEEvNS_16Flash_fwd_paramsE)
        /*00d0*/ 	.short	0x0380
        /*00d2*/ 	.short	0x01d0


	//----- nvinfo : EIATTR_SW_WAR
	.align		4
.L_2472:
        /*00d4*/ 	.byte	0x04, 0x36
        /*00d6*/ 	.short	(.L_2474 - .L_2473)
.L_2473:
        /*00d8*/ 	.word	0x00000008
.L_2474:


//--------------------- .nv.info._ZN5flash24flash_fwd_splitkv_kernelI23Flash_fwd_kernel_traitsILi128ELi64ELi64ELi4ELb0ELb0EN7cutlass6half_tE19Flash_kernel_traitsILi128ELi64ELi64ELi4ES3_EELb0ELb0ELb0ELb0ELb0ELb0ELb1ELb0EEEvNS_16Flash_fwd_paramsE --------------------------
	.section	.nv.info._ZN5flash24flash_fwd_splitkv_kernelI23Flash_fwd_kernel_traitsILi128ELi64ELi64ELi4ELb0ELb0EN7cutlass6half_tE19Flash_kernel_traitsILi128ELi64ELi64ELi4ES3_EELb0ELb0ELb0ELb0ELb0ELb0ELb1ELb0EEEvNS_16Flash_fwd_paramsE,"",@"SHT_CUDA_INFO"
	.sectionflags	@""
	.align	4


	//----- nvinfo : EIATTR_CUDA_API_VERSION
	.align		4
        /*0000*/ 	.byte	0x04, 0x37
        /*0002*/ 	.short	(.L_2476 - .L_2475)
.L_2475:
        /*0004*/ 	.word	0x00000082


	//----- nvinfo : EIATTR_KPARAM_INFO
	.align		4
.L_2476:
        /*0008*/ 	.byte	0x04, 0x17
        /*000a*/ 	.short	(.L_2478 - .L_2477)
.L_2477:
        /*000c*/ 	.word	0x00000000
        /*0010*/ 	.short	0x0000
        /*0012*/ 	.short	0x0000
        /*0014*/ 	.byte	0x00, 0xf0, 0x41, 0x07


	//----- nvinfo : EIATTR_SPARSE_MMA_MASK
	.align		4
.L_2478:
        /*0018*/ 	.byte	0x03, 0x50
        /*001a*/ 	.short	0x0000


	//----- nvinfo : EIATTR_MAXREG_COUNT
	.align		4
        /*001c*/ 	.byte	0x03, 0x1b
        /*001e*/ 	.short	0x00ff


	//----- nvinfo : EIATTR_NUM_BARRIERS
	.align		4
        /*0020*/ 	.byte	0x02, 0x4c
        /*0022*/ 	.byte	0x01
	.zero		1


	//----- nvinfo : EIATTR_MERCURY_ISA_VERSION
	.align		4
        /*0024*/ 	.byte	0x03, 0x5f
        /*0026*/ 	.short	0x0101


	//----- nvinfo : EIATTR_COOP_GROUP_MASK_REGIDS
	.align		4
        /*0028*/ 	.byte	0x04, 0x29
        /*002a*/ 	.short	(.L_2480 - .L_2479)


	//   ....[0]....
.L_2479:
        /*002c*/ 	.word	0xffffffff


	//   ....[1]....
        /*0030*/ 	.word	0xffffffff


	//   ....[2]....
        /*0034*/ 	.word	0xffffffff


	//   ....[3]....
        /*0038*/ 	.word	0xffffffff


	//   ....[4]....
        /*003c*/ 	.word	0xffffffff


	//   ....[5]....
        /*0040*/ 	.word	0xffffffff


	//   ....[6]....
        /*0044*/ 	.word	0xffffffff


	//   ....[7]....
        /*0048*/ 	.word	0xffffffff


	//   ....[8]....
        /*004c*/ 	.word	0xffffffff


	//   ....[9]....
        /*0050*/ 	.word	0xffffffff


	//   ....[10]....
        /*0054*/ 	.word	0xffffffff


	//   ....[11]....
        /*0058*/ 	.word	0xffffffff


	//   ....[12]....
        /*005c*/ 	.word	0x05000007


	//   ....[13]....
        /*0060*/ 	.word	0x05000007


	//   ....[14]....
        /*0064*/ 	.word	0x05000007


	//   ....[15]....
        /*0068*/ 	.word	0x05000007


	//----- nvinfo : EIATTR_COOP_GROUP_INSTR_OFFSETS
	.align		4
.L_2480:
        /*006c*/ 	.byte	0x04, 0x28
        /*006e*/ 	.short	(.L_2482 - .L_2481)


	//   ....[0]....
.L_2481:
        /*0070*/ 	.word	0x00004a30


	//   ....[1]....
        /*0074*/ 	.word	0x00004a80


	//   ....[2]....
        /*0078*/ 	.word	0x00004ab0


	//   ....[3]....
        /*007c*/ 	.word	0x00004ae0


	//   ....[4]....
        /*0080*/ 	.word	0x00007020


	//   ....[5]....
        /*0084*/ 	.word	0x00007030


	//   ....[6]....
        /*0088*/ 	.word	0x00007060


	//   ....[7]....
        /*008c*/ 	.word	0x00007070


	//   ....[8]....
        /*0090*/ 	.word	0x00008300


	//   ....[9]....
        /*0094*/ 	.word	0x00008310


	//   ....[10]....
        /*0098*/ 	.word	0x00008340


	//   ....[11]....
        /*009c*/ 	.word	0x00008350


	//   ....[12]....
        /*00a0*/ 	.word	0x00009660


	//   ....[13]....
        /*00a4*/ 	.word	0x000096d0


	//   ....[14]....
        /*00a8*/ 	.word	0x00009730


	//   ....[15]....
        /*00ac*/ 	.word	0x000097a0


	//----- nvinfo : EIATTR_VRC_CTA_INIT_COUNT
	.align		4
.L_2482:
        /*00b0*/ 	.byte	0x02, 0x4a
	.zero		1
	.zero		1


	//----- nvinfo : EIATTR_EXIT_INSTR_OFFSETS
	.align		4
        /*00b4*/ 	.byte	0x04, 0x1c
        /*00b6*/ 	.short	(.L_2484 - .L_2483)


	//   ....[0]....
.L_2483:
        /*00b8*/ 	.word	0x000001f0


	//----- nvinfo : EIATTR_CRS_STACK_SIZE
	.align		4
.L_2484:
        /*00bc*/ 	.byte	0x04, 0x1e
        /*00be*/ 	.short	(.L_2486 - .L_2485)
.L_2485:
        /*00c0*/ 	.word	0x00000000


	//----- nvinfo : EIATTR_CBANK_PARAM_SIZE
	.align		4
.L_2486:
        /*00c4*/ 	.byte	0x03, 0x19
        /*00c6*/ 	.short	0x01d0


	//----- nvinfo : EIATTR_PARAM_CBANK
	.align		4
        /*00c8*/ 	.byte	0x04, 0x0a
        /*00ca*/ 	.short	(.L_2488 - .L_2487)
	.align		4
.L_2487:
        /*00cc*/ 	.word	index@(.nv.constant0._ZN5flash24flash_fwd_splitkv_kernelI23Flash_fwd_kernel_traitsILi128ELi64ELi64ELi4ELb0ELb0EN7cutlass6half_tE19Flash_kernel_traitsILi128ELi64ELi64ELi4ES3_EELb0ELb0ELb0ELb0ELb0ELb0ELb1ELb0EEEvNS_16Flash_fwd_paramsE)
        /*00d0*/ 	.short	0x0380
        /*00d2*/ 	.short	0x01d0


	//----- nvinfo : EIATTR_SW_WAR
	.align		4
.L_2488:
        /*00d4*/ 	.byte	0x04, 0x36
        /*00d6*/ 	.short	(.L_2490 - .L_2489)
.L_2489:
        /*00d8*/ 	.word	0x00000008
.L_2490:


//--------------------- .nv.info._ZN5flash24flash_fwd_splitkv_kernelI23Flash_fwd_kernel_traitsILi128ELi64ELi64ELi4ELb0ELb0EN7cutlass6half_tE19Flash_kernel_traitsILi128ELi64ELi64ELi4ES3_EELb0ELb0ELb0ELb0ELb0ELb1ELb1ELb0EEEvNS_16Flash_fwd_paramsE --------------------------
	.section	.nv.info._ZN5flash24flash_fwd_splitkv_kernelI23Flash_fwd_kernel_traitsILi128ELi64ELi64ELi4ELb0ELb0EN7cutlass6half_tE19Flash_kernel_traitsILi128ELi64ELi64ELi4ES3_EELb0ELb0ELb0ELb0ELb0ELb1ELb1ELb0EEEvNS_16Flash_fwd_paramsE,"",@"SHT_CUDA_INFO"
	.sectionflags	@""
	.align	4


	//----- nvinfo : EIATTR_CUDA_API_VERSION
	.align		4
        /*0000*/ 	.byte	0x04, 0x37
        /*0002*/ 	.short	(.L_2492 - .L_2491)
.L_2491:
        /*0004*/ 	.word	0x00000082


	//----- nvinfo : EIATTR_KPARAM_INFO
	.align		4
.L_2492:
        /*0008*/ 	.byte	0x04, 0x17
        /*000a*/ 	.short	(.L_2494 - .L_2493)
.L_2493:
        /*000c*/ 	.word	0x00000000
        /*0010*/ 	.short	0x0000
        /*0012*/ 	.short	0x0000
        /*0014*/ 	.byte	0x00, 0xf0, 0x41, 0x07


	//----- nvinfo : EIATTR_SPARSE_MMA_MASK
	.align		4
.L_2494:
        /*0018*/ 	.byte	0x03, 0x50
        /*001a*/ 	.short	0x0000


	//----- nvinfo : EIATTR_MAXREG_COUNT
	.align		4
        /*001c*/ 	.byte	0x03, 0x1b
        /*001e*/ 	.short	0x00ff


	//----- nvinfo : EIATTR_NUM_BARRIERS
	.align		4
        /*0020*/ 	.byte	0x02, 0x4c
        /*0022*/ 	.byte	0x01
	.zero		1


	//----- nvinfo : EIATTR_MERCURY_ISA_VERSION
	.align		4
        /*0024*/ 	.byte	0x03, 0x5f
        /*0026*/ 	.short	0x0101


	//----- nvinfo : EIATTR_COOP_GROUP_MASK_REGIDS
	.align		4
        /*0028*/ 	.byte	0x04, 0x29
        /*002a*/ 	.short	(.L_2496 - .L_2495)


	//   ....[0]....
.L_2495:
        /*002c*/ 	.word	0xffffffff


	//   ....[1]....
        /*0030*/ 	.word	0xffffffff


	//   ....[2]....
        /*0034*/ 	.word	0xffffffff


	//   ....[3]....
        /*0038*/ 	.word	0xffffffff


	//   ....[4]....
        /*003c*/ 	.word	0xffffffff


	//   ....[5]....
        /*0040*/ 	.word	0xffffffff


	//   ....[6]....
        /*0044*/ 	.word	0xffffffff


	//   ....[7]....
        /*0048*/ 	.word	0xffffffff


	//   ....[8]....
        /*004c*/ 	.word	0xffffffff


	//   ....[9]....
        /*0050*/ 	.word	0xffffffff


	//   ....[10]....
        /*0054*/ 	.word	0xffffffff


	//   ....[11]....
        /*0058*/ 	.word	0xffffffff


	//   ....[12]....
        /*005c*/ 	.word	0x05000007


	//   ....[13]....
        /*0060*/ 	.word	0x05000007


	//   ....[14]....
        /*0064*/ 	.word	0x05000007


	//   ....[15]....
        /*0068*/ 	.word	0x05000007


	//----- nvinfo : EIATTR_COOP_GROUP_INSTR_OFFSETS
	.align		4
.L_2496:
        /*006c*/ 	.byte	0x04, 0x28
        /*006e*/ 	.short	(.L_2498 - .L_2497)


	//   ....[0]....
.L_2497:
        /*0070*/ 	.word	0x00004e10


	//   ....[1]....
        /*0074*/ 	.word	0x00004e70


	//   ....[2]....
        /*0078*/ 	.word	0x00004ea0


	//   ....[3]....
        /*007c*/ 	.word	0x00004ec0


	//   ....[4]....
        /*0080*/ 	.word	0x00007830


	//   ....[5]....
        /*0084*/ 	.word	0x00007850


	//   ....[6]....
        /*0088*/ 	.word	0x00007870


	//   ....[7]....
        /*008c*/ 	.word	0x00007890


	//   ....[8]....
        /*0090*/ 	.word	0x00008ad0


	//   ....[9]....
        /*0094*/ 	.word	0x00008ae0


	//   ....[10]....
        /*0098*/ 	.word	0x00008b10


	//   ....[11]....
        /*009c*/ 	.word	0x00008b20


	//   ....[12]....
        /*00a0*/ 	.word	0x00009e60


	//   ....[13]....
        /*00a4*/ 	.word	0x00009ed0


	//   ....[14]....
        /*00a8*/ 	.word	0x00009f30


	//   ....[15]....
        /*00ac*/ 	.word	0x00009fa0


	//----- nvinfo : EIATTR_VRC_CTA_INIT_COUNT
	.align		4
.L_2498:
        /*00b0*/ 	.byte	0x02, 0x4a
	.zero		1
	.zero		1


	//----- nvinfo : EIATTR_EXIT_INSTR_OFFSETS
	.align		4
        /*00b4*/ 	.byte	0x04, 0x1c
        /*00b6*/ 	.short	(.L_2500 - .L_2499)


	//   ....[0]....
.L_2499:
        /*00b8*/ 	.word	0x000001f0


	//----- nvinfo : EIATTR_CRS_STACK_SIZE
	.align		4
.L_2500:
        /*00bc*/ 	.byte	0x04, 0x1e
        /*00be*/ 	.short	(.L_2502 - .L_2501)
.L_2501:
        /*00c0*/ 	.word	0x00000000


	//----- nvinfo : EIATTR_CBANK_PARAM_SIZE
	.align		4
.L_2502:
        /*00c4*/ 	.byte	0x03, 0x19
        /*00c6*/ 	.short	0x01d0


	//----- nvinfo : EIATTR_PARAM_CBANK
	.align		4
        /*00c8*/ 	.byte	0x04, 0x0a
        /*00ca*/ 	.short	(.L_2504 - .L_2503)
	.align		4
.L_2503:
        /*00cc*/ 	.word	index@(.nv.constant0._ZN5flash24flash_fwd_splitkv_kernelI23Flash_fwd_kernel_traitsILi128ELi64ELi64ELi4ELb0ELb0EN7cutlass6half_tE19Flash_kernel_traitsILi128ELi64ELi64ELi4ES3_EELb0ELb0ELb0ELb0ELb0ELb1ELb1ELb0EEEvNS_16Flash_fwd_paramsE)
        /*00d0*/ 	.short	0x0380
        /*00d2*/ 	.short	0x01d0


	//----- nvinfo : EIATTR_SW_WAR
	.align		4
.L_2504:
        /*00d4*/ 	.byte	0x04, 0x36
        /*00d6*/ 	.short	(.L_2506 - .L_2505)
.L_2505:
        /*00d8*/ 	.word	0x00000008
.L_2506:


//--------------------- .nv.info._ZN5flash24flash_fwd_splitkv_kernelI23Flash_fwd_kernel_traitsILi128ELi64ELi64ELi4ELb0ELb0EN7cutlass6half_tE19Flash_kernel_traitsILi128ELi64ELi64ELi4ES3_EELb0ELb0ELb0ELb0ELb0ELb0ELb1ELb1EEEvNS_16Flash_fwd_paramsE --------------------------
	.section	.nv.info._ZN5flash24flash_fwd_splitkv_kernelI23Flash_fwd_kernel_traitsILi128ELi64ELi64ELi4ELb0ELb0EN7cutlass6half_tE19Flash_kernel_traitsILi128ELi64ELi64ELi4ES3_EELb0ELb0ELb0ELb0ELb0ELb0ELb1ELb1EEEvNS_16Flash_fwd_paramsE,"",@"SHT_CUDA_INFO"
	.sectionflags	@""
	.align	4


	//----- nvinfo : EIATTR_CUDA_API_VERSION
	.align		4
        /*0000*/ 	.byte	0x04, 0x37
        /*0002*/ 	.short	(.L_2508 - .L_2507)
.L_2507:
        /*0004*/ 	.word	0x00000082


	//----- nvinfo : EIATTR_KPARAM_INFO
	.align		4
.L_2508:
        /*0008*/ 	.byte	0x04, 0x17
        /*000a*/ 	.short	(.L_2510 - .L_2509)
.L_2509:
        /*000c*/ 	.word	0x00000000
        /*0010*/ 	.short	0x0000
        /*0012*/ 	.short	0x0000
        /*0014*/ 	.byte	0x00, 0xf0, 0x41, 0x07


	//----- nvinfo : EIATTR_SPARSE_MMA_MASK
	.align		4
.L_2510:
        /*0018*/ 	.byte	0x03, 0x50
        /*001a*/ 	.short	0x0000


	//----- nvinfo : EIATTR_MAXREG_COUNT
	.align		4
        /*001c*/ 	.byte	0x03, 0x1b
        /*001e*/ 	.short	0x00ff


	//----- nvinfo : EIATTR_NUM_BARRIERS
	.align		4
        /*0020*/ 	.byte	0x02, 0x4c
        /*0022*/ 	.byte	0x01
	.zero		1


	//----- nvinfo : EIATTR_MERCURY_ISA_VERSION
	.align		4
        /*0024*/ 	.byte	0x03, 0x5f
        /*0026*/ 	.short	0x0101


	//----- nvinfo : EIATTR_COOP_GROUP_MASK_REGIDS
	.align		4
        /*0028*/ 	.byte	0x04, 0x29
        /*002a*/ 	.short	(.L_2512 - .L_2511)


	//   ....[0]....
.L_2511:
        /*002c*/ 	.word	0xffffffff


	//   ....[1]....
        /*0030*/ 	.word	0xffffffff


	//   ....[2]....
        /*0034*/ 	.word	0xffffffff


	//   ....[3]....
        /*0038*/ 	.word	0xffffffff


	//   ....[4]....
        /*003c*/ 	.word	0xffffffff


	//   ....[5]....
        /*0040*/ 	.word	0xffffffff


	//   ....[6]....
        /*0044*/ 	.word	0xffffffff


	//   ....[7]....
        /*0048*/ 	.word	0xffffffff


	//   ....[8]....
        /*004c*/ 	.word	0xffffffff


	//   ....[9]....
        /*0050*/ 	.word	0xffffffff


	//   ....[10]....
        /*0054*/ 	.word	0xffffffff


	//   ....[11]....
        /*0058*/ 	.word	0xffffffff


	//   ....[12]....
        /*005c*/ 	.word	0x05000004


	//   ....[13]....
        /*0060*/ 	.word	0x05000004


	//   ....[14]....
        /*0064*/ 	.word	0x05000004


	//   ....[15]....
        /*0068*/ 	.word	0x05000004


	//----- nvinfo : EIATTR_COOP_GROUP_INSTR_OFFSETS
	.align		4
.L_2512:
        /*006c*/ 	.byte	0x04, 0x28
        /*006e*/ 	.short	(.L_2514 - .L_2513)


	//   ....[0]....
.L_2513:
        /*0070*/ 	.word	0x0000f740


	//   ....[1]....
        /*0074*/ 	.word	0x0000f750


	//   ....[2]....
        /*0078*/ 	.word	0x0000f780


	//   ....[3]....
        /*007c*/ 	.word	0x0000f790


	//   ....[4]....
        /*0080*/ 	.word	0x00011e70


	//   ....[5]....
        /*0084*/ 	.word	0x00011e80


	//   ....[6]....
        /*0088*/ 	.word	0x00011ec0


	//   ....[7]....
        /*008c*/ 	.word	0x00011ed0


	//   ....[8]....
        /*0090*/ 	.word	0x00013130


	//   ....[9]....
        /*0094*/ 	.word	0x00013140


	//   ....[10]....
        /*0098*/ 	.word	0x00013170


	//   ....[11]....
        /*009c*/ 	.word	0x00013180


	//   ....[12]....
        /*00a0*/ 	.word	0x000144e0


	//   ....[13]....
        /*00a4*/ 	.word	0x00014550


	//   ....[14]....
        /*00a8*/ 	.word	0x000145b0


	//   ....[15]....
        /*00ac*/ 	.word	0x00014620


	//----- nvinfo : EIATTR_VRC_CTA_INIT_COUNT
	.align		4
.L_2514:
        /*00b0*/ 	.byte	0x02, 0x4a
	.zero		1
	.zero		1


	//----- nvinfo : EIATTR_EXIT_INSTR_OFFSETS
	.align		4
        /*00b4*/ 	.byte	0x04, 0x1c
        /*00b6*/ 	.short	(.L_2516 - .L_2515)


	//   ....[0]....
.L_2515:
        /*00b8*/ 	.word	0x000001f0


	//----- nvinfo : EIATTR_CRS_STACK_SIZE
	.align		4
.L_2516:
        /*00bc*/ 	.byte	0x04, 0x1e
        /*00be*/ 	.short	(.L_2518 - .L_2517)
.L_2517:
        /*00c0*/ 	.word	0x00000000


	//----- nvinfo : EIATTR_CBANK_PARAM_SIZE
	.align		4
.L_2518:
        /*00c4*/ 	.byte	0x03, 0x19
        /*00c6*/ 	.short	0x01d0


	//----- nvinfo : EIATTR_PARAM_CBANK
	.align		4
        /*00c8*/ 	.byte	0x04, 0x0a
        /*00ca*/ 	.short	(.L_2520 - .L_2519)
	.align		4
.L_2519:
        /*00cc*/ 	.word	index@(.nv.constant0._ZN5flash24flash_fwd_splitkv_kernelI23Flash_fwd_kernel_traitsILi128ELi64ELi64ELi4ELb0ELb0EN7cutlass6half_tE19Flash_kernel_traitsILi128ELi64ELi64ELi4ES3_EELb0ELb0ELb0ELb0ELb0ELb0ELb1ELb1EEEvNS_16Flash_fwd_paramsE)
        /*00d0*/ 	.short	0x0380
        /*00d2*/ 	.short	0x01d0


	//----- nvinfo : EIATTR_SW_WAR
	.align		4
.L_2520:
        /*00d4*/ 	.byte	0x04, 0x36
        /*00d6*/ 	.short	(.L_2522 - .L_2521)
.L_2521:
        /*00d8*/ 	.word	0x00000008
.L_2522:


//--------------------- .nv.info._ZN5flash24flash_fwd_splitkv_kernelI23Flash_fwd_kernel_traitsILi128ELi64ELi64ELi4ELb0ELb0EN7cutlass6half_tE19Flash_kernel_traitsILi128ELi64ELi64ELi4ES3_EELb0ELb0ELb0ELb0ELb0ELb1ELb1ELb1EEEvNS_16Flash_fwd_paramsE --------------------------
	.section	.nv.info._ZN5flash24flash_fwd_splitkv_kernelI23Flash_fwd_kernel_traitsILi128ELi64ELi64ELi4ELb0ELb0EN7cutlass6half_tE19Flash_kernel_traitsILi128ELi64ELi64ELi4ES3_EELb0ELb0ELb0ELb0ELb0ELb1ELb1ELb1EEEvNS_16Flash_fwd_paramsE,"",@"SHT_CUDA_INFO"
	.sectionflags	@""
	.align	4


	//----- nvinfo : EIATTR_CUDA_API_VERSION
	.align		4
        /*0000*/ 	.byte	0x04, 0x37
        /*0002*/ 	.short	(.L_2524 - .L_2523)
.L_2523:
        /*0004*/ 	.word	0x00000082


	//----- nvinfo : EIATTR_KPARAM_INFO
	.align		4
.L_2524:
        /*0008*/ 	.byte	0x04, 0x17
        /*000a*/ 	.short	(.L_2526 - .L_2525)
.L_2525:
        /*000c*/ 	.word	0x00000000
        /*0010*/ 	.short	0x0000
        /*0012*/ 	.short	0x0000
        /*0014*/ 	.byte	0x00, 0xf0, 0x41, 0x07


	//----- nvinfo : EIATTR_SPARSE_MMA_MASK
	.align		4
.L_2526:
        /*0018*/ 	.byte	0x03, 0x50
        /*001a*/ 	.short	0x0000


	//----- nvinfo : EIATTR_MAXREG_COUNT
	.align		4
        /*001c*/ 	.byte	0x03, 0x1b
        /*001e*/ 	.short	0x00ff


	//----- nvinfo : EIATTR_NUM_BARRIERS
	.align		4
        /*0020*/ 	.byte	0x02, 0x4c
        /*0022*/ 	.byte	0x01
	.zero		1


	//----- nvinfo : EIATTR_MERCURY_ISA_VERSION
	.align		4
        /*0024*/ 	.byte	0x03, 0x5f
        /*0026*/ 	.short	0x0101


	//----- nvinfo : EIATTR_COOP_GROUP_MASK_REGIDS
	.align		4
        /*0028*/ 	.byte	0x04, 0x29
        /*002a*/ 	.short	(.L_2528 - .L_2527)


	//   ....[0]....
.L_2527:
        /*002c*/ 	.word	0xffffffff


	//   ....[1]....
        /*0030*/ 	.word	0xffffffff


	//   ....[2]....
        /*0034*/ 	.word	0xffffffff


	//   ....[3]....
        /*0038*/ 	.word	0xffffffff


	//   ....[4]....
        /*003c*/ 	.word	0xffffffff


	//   ....[5]....
        /*0040*/ 	.word	0xffffffff


	//   ....[6]....
        /*0044*/ 	.word	0xffffffff


	//   ....[7]....
        /*0048*/ 	.word	0xffffffff


	//   ....[8]....
        /*004c*/ 	.word	0xffffffff


	//   ....[9]....
        /*0050*/ 	.word	0xffffffff


	//   ....[10]....
        /*0054*/ 	.word	0xffffffff


	//   ....[11]....
        /*0058*/ 	.word	0xffffffff


	//   ....[12]....
        /*005c*/ 	.word	0x05000007


	//   ....[13]....
        /*0060*/ 	.word	0x05000007


	//   ....[14]....
        /*0064*/ 	.word	0x05000007


	//   ....[15]....
        /*0068*/ 	.word	0x05000007


	//----- nvinfo : EIATTR_COOP_GROUP_INSTR_OFFSETS
	.align		4
.L_2528:
        /*006c*/ 	.byte	0x04, 0x28
        /*006e*/ 	.short	(.L_2530 - .L_2529)


	//   ....[0]....
.L_2529:
        /*0070*/ 	.word	0x0000fb40


	//   ....[1]....
        /*0074*/ 	.word	0x0000fb50


	//   ....[2]....
        /*0078*/ 	.word	0x0000fb80


	//   ....[3]....
        /*007c*/ 	.word	0x0000fb90


	//   ....[4]....
        /*0080*/ 	.word	0x000126a0


	//   ....[5]....
        /*0084*/ 	.word	0x000126b0


	//   ....[6]....
        /*0088*/ 	.word	0x000126e0


	//   ....[7]....
        /*008c*/ 	.word	0x000126f0


	//   ....[8]....
        /*0090*/ 	.word	0x00013950


	//   ....[9]....
        /*0094*/ 	.word	0x00013960


	//   ....[10]....
        /*0098*/ 	.word	0x00013990


	//   ....[11]....
        /*009c*/ 	.word	0x000139a0


	//   ....[12]....
        /*00a0*/ 	.word	0x00014cd0


	//   ....[13]....
        /*00a4*/ 	.word	0x00014d40


	//   ....[14]....
        /*00a8*/ 	.word	0x00014da0


	//   ....[15]....
        /*00ac*/ 	.word	0x00014e10


	//----- nvinfo : EIATTR_VRC_CTA_INIT_COUNT
	.align		4
.L_2530:
        /*00b0*/ 	.byte	0x02, 0x4a
	.zero		1
	.zero		1


	//----- nvinfo : EIATTR_EXIT_INSTR_OFFSETS
	.align		4
        /*00b4*/ 	.byte	0x04, 0x1c
        /*00b6*/ 	.short	(.L_2532 - .L_2531)


	//   ....[0]....
.L_2531:
        /*00b8*/ 	.word	0x000001f0


	//----- nvinfo : EIATTR_CRS_STACK_SIZE
	.align		4
.L_2532:
        /*00bc*/ 	.byte	0x04, 0x1e
        /*00be*/ 	.short	(.L_2534 - .L_2533)
.L_2533:
        /*00c0*/ 	.word	0x00000000


	//----- nvinfo : EIATTR_CBANK_PARAM_SIZE
	.align		4
.L_2534:
        /*00c4*/ 	.byte	0x03, 0x19
        /*00c6*/ 	.short	0x01d0


	//----- nvinfo : EIATTR_PARAM_CBANK
	.align		4
        /*00c8*/ 	.byte	0x04, 0x0a
        /*00ca*/ 	.short	(.L_2536 - .L_2535)
	.align		4
.L_2535:
        /*00cc*/ 	.word	index@(.nv.constant0._ZN5flash24flash_fwd_splitkv_kernelI23Flash_fwd_kernel_traitsILi128ELi64ELi64ELi4ELb0ELb0EN7cutlass6half_tE19Flash_kernel_traitsILi128ELi64ELi64ELi4ES3_EELb0ELb0ELb0ELb0ELb0ELb1ELb1ELb1EEEvNS_16Flash_fwd_paramsE)
        /*00d0*/ 	.short	0x0380
        /*00d2*/ 	.short	0x01d0


	//----- nvinfo : EIATTR_SW_WAR
	.align		4
.L_2536:
        /*00d4*/ 	.byte	0x04, 0x36
        /*00d6*/ 	.short	(.L_2538 - .L_2537)
.L_2537:
        /*00d8*/ 	.word	0x00000008
.L_2538:


//--------------------- .nv.info._ZN5flash24flash_fwd_splitkv_kernelI23Flash_fwd_kernel_traitsILi128ELi64ELi64ELi4ELb0ELb0EN7cutlass6half_tE19Flash_kernel_traitsILi128ELi64ELi64ELi4ES3_EELb0ELb1ELb0ELb0ELb0ELb0ELb0ELb0EEEvNS_16Flash_fwd_paramsE --------------------------
	.section	.nv.info._ZN5flash24flash_fwd_splitkv_kernelI23Flash_fwd_kernel_traitsILi128ELi64ELi64ELi4ELb0ELb0EN7cutlass6half_tE19Flash_kernel_traitsILi128ELi64ELi64ELi4ES3_EELb0ELb1ELb0ELb0ELb0ELb0ELb0ELb0EEEvNS_16Flash_fwd_paramsE,"",@"SHT_CUDA_INFO"
	.sectionflags	@""
	.align	4


	//----- nvinfo : EIATTR_CUDA_API_VERSION
	.align		4
        /*0000*/ 	.byte	0x04, 0x37
        /*0002*/ 	.short	(.L_2540 - .L_2539)
.L_2539:
        /*0004*/ 	.word	0x00000082


	//----- nvinfo : EIATTR_KPARAM_INFO
	.align		4
.L_2540:
        /*0008*/ 	.byte	0x04, 0x17
        /*000a*/ 	.short	(.L_2542 - .L_2541)
.L_2541:
        /*000c*/ 	.word	0x00000000
        /*0010*/ 	.short	0x0000
        /*0012*/ 	.short	0x0000
        /*0014*/ 	.byte	0x00, 0xf0, 0x41, 0x07


	//----- nvinfo : EIATTR_SPARSE_MMA_MASK
	.align		4
.L_2542:
        /*0018*/ 	.byte	0x03, 0x50
        /*001a*/ 	.short	0x0000


	//----- nvinfo : EIATTR_MAXREG_COUNT
	.align		4
        /*001c*/ 	.byte	0x03, 0x1b
        /*001e*/ 	.short	0x00ff


	//----- nvinfo : EIATTR_NUM_BARRIERS
	.align		4
        /*0020*/ 	.byte	0x02, 0x4c
        /*0022*/ 	.byte	0x01
	.zero		1


	//----- nvinfo : EIATTR_MERCURY_ISA_VERSION
	.align		4
        /*0024*/ 	.byte	0x03, 0x5f
        /*0026*/ 	.short	0x0101


	//----- nvinfo : EIATTR_COOP_GROUP_MASK_REGIDS
	.align		4
        /*0028*/ 	.byte	0x04, 0x29
        /*002a*/ 	.short	(.L_2544 - .L_2543)


	//   ....[0]....
.L_2543:
        /*002c*/ 	.word	0xffffffff


	//   ....[1]....
        /*0030*/ 	.word	0xffffffff


	//   ....[2]....
        /*0034*/ 	.word	0xffffffff


	//   ....[3]....
        /*0038*/ 	.word	0xffffffff


	//   ....[4]....
        /*003c*/ 	.word	0xffffffff


	//   ....[5]....
        /*0040*/ 	.word	0xffffffff


	//   ....[6]....
        /*0044*/ 	.word	0xffffffff


	//   ....[7]....
        /*0048*/ 	.word	0xffffffff


	//   ....[8]....
        /*004c*/ 	.word	0xffffffff


	//   ....[9]....
        /*0050*/ 	.word	0xffffffff


	//   ....[10]....
        /*0054*/ 	.word	0xffffffff


	//   ....[11]....
        /*0058*/ 	.word	0xffffffff


	//   ....[12]....
        /*005c*/ 	.word	0xffffffff


	//   ....[13]....
        /*0060*/ 	.word	0xffffffff


	//   ....[14]....
        /*0064*/ 	.word	0xffffffff


	//   ....[15]....
        /*0068*/ 	.word	0xffffffff


	//   ....[16]....
        /*006c*/ 	.word	0x05000006


	//   ....[17]....
        /*0070*/ 	.word	0x05000006


	//   ....[18]....
        /*0074*/ 	.word	0x05000006


	//   ....[19]....
        /*0078*/ 	.word	0x05000006


	//----- nvinfo : EIATTR_COOP_GROUP_INSTR_OFFSETS
	.align		4
.L_2544:
        /*007c*/ 	.byte	0x04, 0x28
        /*007e*/ 	.short	(.L_2546 - .L_2545)


	//   ....[0]....
.L_2545:
        /*0080*/ 	.word	0x00004b30


	//   ....[1]....
        /*0084*/ 	.word	0x00004c30


	//   ....[2]....
        /*0088*/ 	.word	0x00004c40


	//   ....[3]....
        /*008c*/ 	.word	0x00004c90


	//   ....[4]....
        /*0090*/ 	.word	0x00007ac0


	//   ....[5]....
        /*0094*/ 	.word	0x00007ad0


	//   ....[6]....
        /*0098*/ 	.word	0x00007b00


	//   ....[7]....
        /*009c*/ 	.word	0x00007b10


	//   ....[8]....
        /*00a0*/ 	.word	0x0000af40


	//   ....[9]....
        /*00a4*/ 	.word	0x0000af50


	//   ....[10]....
        /*00a8*/ 	.word	0x0000af80


	//   ....[11]....
        /*00ac*/ 	.word	0x0000af90


	//   ....[12]....
        /*00b0*/ 	.word	0x0000c200


	//   ....[13]....
        /*00b4*/ 	.word	0x0000c210


	//   ....[14]....
        /*00b8*/ 	.word	0x0000c240


	//   ....[15]....
        /*00bc*/ 	.word	0x0000c250


	//   ....[16]....
        /*00c0*/ 	.word	0x0000d620


	//   ....[17]....
        /*00c4*/ 	.word	0x0000d690


	//   ....[18]....
        /*00c8*/ 	.word	0x0000d6f0


	//   ....[19]....
        /*00cc*/ 	.word	0x0000d760


	//----- nvinfo : EIATTR_VRC_CTA_INIT_COUNT
	.align		4
.L_2546:
        /*00d0*/ 	.byte	0x02, 0x4a
	.zero		1
	.zero		1


	//----- nvinfo : EIATTR_EXIT_INSTR_OFFSETS
	.align		4
        /*00d4*/ 	.byte	0x04, 0x1c
        /*00d6*/ 	.short	(.L_2548 - .L_2547)


	//   ....[0]....
.L_2547:
        /*00d8*/ 	.word	0x00000090


	//----- nvinfo : EIATTR_CRS_STACK_SIZE
	.align		4
.L_2548:
        /*00dc*/ 	.byte	0x04, 0x1e
        /*00de*/ 	.short	(.L_2550 - .L_2549)
.L_2549:
        /*00e0*/ 	.word	0x00000000


	//----- nvinfo : EIATTR_CBANK_PARAM_SIZE
	.align		4
.L_2550:
        /*00e4*/ 	.byte	0x03, 0x19
        /*00e6*/ 	.short	0x01d0


	//----- nvinfo : EIATTR_PARAM_CBANK
	.align		4
        /*00e8*/ 	.byte	0x04, 0x0a
        /*00ea*/ 	.short	(.L_2552 - .L_2551)
	.align		4
.L_2551:
        /*00ec*/ 	.word	index@(.nv.constant0._ZN5flash24flash_fwd_splitkv_kernelI23Flash_fwd_kernel_traitsILi128ELi64ELi64ELi4ELb0ELb0EN7cutlass6half_tE19Flash_kernel_traitsILi128ELi64ELi64ELi4ES3_EELb0ELb1ELb0ELb0ELb0ELb0ELb0ELb0EEEvNS_16Flash_fwd_paramsE)
        /*00f0*/ 	.short	0x0380
        /*00f2*/ 	.short	0x01d0


	//----- nvinfo : EIATTR_SW_WAR
	.align		4
.L_2552:
        /*00f4*/ 	.byte	0x04, 0x36
        /*00f6*/ 	.short	(.L_2554 - .L_2553)
.L_2553:
        /*00f8*/ 	.word	0x00000008
.L_2554:


//--------------------- .nv.info._ZN5flash24flash_fwd_splitkv_kernelI23Flash_fwd_kernel_traitsILi128ELi64ELi64ELi4ELb0ELb0EN7cutlass6half_tE19Flash_kernel_traitsILi128ELi64ELi64ELi4ES3_EELb0ELb1ELb0ELb0ELb0ELb1ELb0ELb0EEEvNS_16Flash_fwd_paramsE --------------------------
	.section	.nv.info._ZN5flash24flash_fwd_splitkv_kernelI23Flash_fwd_kernel_traitsILi128ELi64ELi64ELi4ELb0ELb0EN7cutlass6half_tE19Flash_kernel_traitsILi128ELi64ELi64ELi4ES3_EELb0ELb1ELb0ELb0ELb0ELb1ELb0ELb0EEEvNS_16Flash_fwd_paramsE,"",@"SHT_CUDA_INFO"
	.sectionflags	@""
	.align	4


	//----- nvinfo : EIATTR_CUDA_API_VERSION
	.align		4
        /*0000*/ 	.byte	0x04, 0x37
        /*0002*/ 	.short	(.L_2556 - .L_2555)
.L_2555:
        /*0004*/ 	.word	0x00000082


	//----- nvinfo : EIATTR_KPARAM_INFO
	.align		4
.L_2556:
        /*0008*/ 	.byte	0x04, 0x17
        /*000a*/ 	.short	(.L_2558 - .L_2557)
.L_2557:
        /*000c*/ 	.word	0x00000000
        /*0010*/ 	.short	0x0000
        /*0012*/ 	.short	0x0000
        /*0014*/ 	.byte	0x00, 0xf0, 0x41, 0x07


	//----- nvinfo : EIATTR_SPARSE_MMA_MASK
	.align		4
.L_2558:
        /*0018*/ 	.byte	0x03, 0x50
        /*001a*/ 	.short	0x0000


	//----- nvinfo : EIATTR_MAXREG_COUNT
	.align		4
        /*001c*/ 	.byte	0x03, 0x1b
        /*001e*/ 	.short	0x00ff


	//----- nvinfo : EIATTR_NUM_BARRIERS
	.align		4
        /*0020*/ 	.byte	0x02, 0x4c
        /*0022*/ 	.byte	0x01
	.zero		1


	//----- nvinfo : EIATTR_MERCURY_ISA_VERSION
	.align		4
        /*0024*/ 	.byte	0x03, 0x5f
        /*0026*/ 	.short	0x0101


	//----- nvinfo : EIATTR_COOP_GROUP_MASK_REGIDS
	.align		4
        /*0028*/ 	.byte	0x04, 0x29
        /*002a*/ 	.short	(.L_2560 - .L_2559)


	//   ....[0]....
.L_2559:
        /*002c*/ 	.word	0xffffffff


	//   ....[1]....
        /*0030*/ 	.word	0xffffffff


	//   ....[2]....
        /*0034*/ 	.word	0xffffffff


	//   ....[3]....
        /*0038*/ 	.word	0xffffffff


	//   ....[4]....
        /*003c*/ 	.word	0xffffffff


	//   ....[5]....
        /*0040*/ 	.word	0xffffffff


	//   ....[6]....
        /*0044*/ 	.word	0xffffffff


	//   ....[7]....
        /*0048*/ 	.word	0xffffffff


	//   ....[8]....
        /*004c*/ 	.word	0xffffffff


	//   ....[9]....
        /*0050*/ 	.word	0xffffffff


	//   ....[10]....
        /*0054*/ 	.word	0xffffffff


	//   ....[11]....
        /*0058*/ 	.word	0xffffffff


	//   ....[12]....
        /*005c*/ 	.word	0xffffffff


	//   ....[13]....
        /*0060*/ 	.word	0xffffffff


	//   ....[14]....
        /*0064*/ 	.word	0xffffffff


	//   ....[15]....
        /*0068*/ 	.word	0xffffffff


	//   ....[16]....
        /*006c*/ 	.word	0x05000006


	//   ....[17]....
        /*0070*/ 	.word	0x05000006


	//   ....[18]....
        /*0074*/ 	.word	0x05000006


	//   ....[19]....
        /*0078*/ 	.word	0x05000006


	//----- nvinfo : EIATTR_COOP_GROUP_INSTR_OFFSETS
	.align		4
.L_2560:
        /*007c*/ 	.byte	0x04, 0x28
        /*007e*/ 	.short	(.L_2562 - .L_2561)


	//   ....[0]....
.L_2561:
        /*0080*/ 	.word	0x00004f30


	//   ....[1]....
        /*0084*/ 	.word	0x00005040


	//   ....[2]....
        /*0088*/ 	.word	0x00005050


	//   ....[3]....
        /*008c*/ 	.word	0x000050a0


	//   ....[4]....
        /*0090*/ 	.word	0x000082d0


	//   ....[5]....
        /*0094*/ 	.word	0x000082e0


	//   ....[6]....
        /*0098*/ 	.word	0x00008310


	//   ....[7]....
        /*009c*/ 	.word	0x00008320


	//   ....[8]....
        /*00a0*/ 	.word	0x0000bb60


	//   ....[9]....
        /*00a4*/ 	.word	0x0000bb70


	//   ....[10]....
        /*00a8*/ 	.word	0x0000bba0


	//   ....[11]....
        /*00ac*/ 	.word	0x0000bbb0


	//   ....[12]....
        /*00b0*/ 	.word	0x0000ce20


	//   ....[13]....
        /*00b4*/ 	.word	0x0000ce30


	//   ....[14]....
        /*00b8*/ 	.word	0x0000ce60


	//   ....[15]....
        /*00bc*/ 	.word	0x0000ce70


	//   ....[16]....
        /*00c0*/ 	.word	0x0000e240


	//   ....[17]....
        /*00c4*/ 	.word	0x0000e2b0


	//   ....[18]....
        /*00c8*/ 	.word	0x0000e310


	//   ....[19]....
        /*00cc*/ 	.word	0x0000e380


	//----- nvinfo : EIATTR_VRC_CTA_INIT_COUNT
	.align		4
.L_2562:
        /*00d0*/ 	.byte	0x02, 0x4a
	.zero		1
	.zero		1


	//----- nvinfo : EIATTR_EXIT_INSTR_OFFSETS
	.align		4
        /*00d4*/ 	.byte	0x04, 0x1c
        /*00d6*/ 	.short	(.L_2564 - .L_2563)


	//   ....[0]....
.L_2563:
        /*00d8*/ 	.word	0x00000090


	//----- nvinfo : EIATTR_CRS_STACK_SIZE
	.align		4
.L_2564:
        /*00dc*/ 	.byte	0x04, 0x1e
        /*00de*/ 	.short	(.L_2566 - .L_2565)
.L_2565:
        /*00e0*/ 	.word	0x00000000


	//----- nvinfo : EIATTR_CBANK_PARAM_SIZE
	.align		4
.L_2566:
        /*00e4*/ 	.byte	0x03, 0x19
        /*00e6*/ 	.short	0x01d0


	//----- nvinfo : EIATTR_PARAM_CBANK
	.align		4
        /*00e8*/ 	.byte	0x04, 0x0a
        /*00ea*/ 	.short	(.L_2568 - .L_2567)
	.align		4
.L_2567:
        /*00ec*/ 	.word	index@(.nv.constant0._ZN5flash24flash_fwd_splitkv_kernelI23Flash_fwd_kernel_traitsILi128ELi64ELi64ELi4ELb0ELb0EN7cutlass6half_tE19Flash_kernel_traitsILi128ELi64ELi64ELi4ES3_EELb0ELb1ELb0ELb0ELb0ELb1ELb0ELb0EEEvNS_16Flash_fwd_paramsE)
        /*00f0*/ 	.short	0x0380
        /*00f2*/ 	.short	0x01d0


	//----- nvinfo : EIATTR_SW_WAR
	.align		4
.L_2568:
        /*00f4*/ 	.byte	0x04, 0x36
        /*00f6*/ 	.short	(.L_2570 - .L_2569)
.L_2569:
        /*00f8*/ 	.word	0x00000008
.L_2570:


//--------------------- .nv.info._ZN5flash24flash_fwd_splitkv_kernelI23Flash_fwd_kernel_traitsILi128ELi64ELi64ELi4ELb0ELb0EN7cutlass6half_tE19Flash_kernel_traitsILi128ELi64ELi64ELi4ES3_EELb0ELb1ELb0ELb0ELb0ELb0ELb0ELb1EEEvNS_16Flash_fwd_paramsE --------------------------
	.section	.nv.info._ZN5flash24flash_fwd_splitkv_kernelI23Flash_fwd_kernel_traitsILi128ELi64ELi64ELi4ELb0ELb0EN7cutlass6half_tE19Flash_kernel_traitsILi128ELi64ELi64ELi4ES3_EELb0ELb1ELb0ELb0ELb0ELb0ELb0ELb1EEEvNS_16Flash_fwd_paramsE,"",@"SHT_CUDA_INFO"
	.sectionflags	@""
	.align	4


	//----- nvinfo : EIATTR_CUDA_API_VERSION
	.align		4
        /*0000*/ 	.byte	0x04, 0x37
        /*0002*/ 	.short	(.L_2572 - .L_2571)
.L_2571:
        /*0004*/ 	.word	0x00000082


	//----- nvinfo : EIATTR_KPARAM_INFO
	.align		4
.L_2572:
        /*0008*/ 	.byte	0x04, 0x17
        /*000a*/ 	.short	(.L_2574 - .L_2573)
.L_2573:
        /*000c*/ 	.word	0x00000000
        /*0010*/ 	.short	0x0000
        /*0012*/ 	.short	0x0000
        /*0014*/ 	.byte	0x00, 0xf0, 0x41, 0x07


	//----- nvinfo : EIATTR_SPARSE_MMA_MASK
	.align		4
.L_2574:
        /*0018*/ 	.byte	0x03, 0x50
        /*001a*/ 	.short	0x0000


	//----- nvinfo : EIATTR_MAXREG_COUNT
	.align		4
        /*001c*/ 	.byte	0x03, 0x1b
        /*001e*/ 	.short	0x00ff


	//----- nvinfo : EIATTR_NUM_BARRIERS
	.align		4
        /*0020*/ 	.byte	0x02, 0x4c
        /*0022*/ 	.byte	0x01
	.zero		1


	//----- nvinfo : EIATTR_MERCURY_ISA_VERSION
	.align		4
        /*0024*/ 	.byte	0x03, 0x5f
        /*0026*/ 	.short	0x0101


	//----- nvinfo : EIATTR_COOP_GROUP_MASK_REGIDS
	.align		4
        /*0028*/ 	.byte	0x04, 0x29
        /*002a*/ 	.short	(.L_2576 - .L_2575)


	//   ....[0]....
.L_2575:
        /*002c*/ 	.word	0xffffffff


	//   ....[1]....
        /*0030*/ 	.word	0xffffffff


	//   ....[2]....
        /*0034*/ 	.word	0xffffffff


	//   ....[3]....
        /*0038*/ 	.word	0xffffffff


	//   ....[4]....
        /*003c*/ 	.word	0xffffffff


	//   ....[5]....
        /*0040*/ 	.word	0xffffffff


	//   ....[6]....
        /*0044*/ 	.word	0xffffffff


	//   ....[7]....
        /*0048*/ 	.word	0xffffffff


	//   ....[8]....
        /*004c*/ 	.word	0xffffffff


	//   ....[9]....
        /*0050*/ 	.word	0xffffffff


	//   ....[10]....
        /*0054*/ 	.word	0xffffffff


	//   ....[11]....
        /*0058*/ 	.word	0xffffffff


	//   ....[12]....
        /*005c*/ 	.word	0xffffffff


	//   ....[13]....
        /*0060*/ 	.word	0xffffffff


	//   ....[14]....
        /*0064*/ 	.word	0xffffffff


	//   ....[15]....
        /*0068*/ 	.word	0xffffffff


	//   ....[16]....
        /*006c*/ 	.word	0x05000006


	//   ....[17]....
        /*0070*/ 	.word	0x05000006


	//   ....[18]....
        /*0074*/ 	.word	0x05000006


	//   ....[19]....
        /*0078*/ 	.word	0x05000006


	//----- nvinfo : EIATTR_COOP_GROUP_INSTR_OFFSETS
	.align		4
.L_2576:
        /*007c*/ 	.byte	0x04, 0x28
        /*007e*/ 	.short	(.L_2578 - .L_2577)


	//   ....[0]....
.L_2577:
        /*0080*/ 	.word	0x0000fcd0


	//   ....[1]....
        /*0084*/ 	.word	0x0000fd00


	//   ....[2]....
        /*0088*/ 	.word	0x0000fdc0


	//   ....[3]....
        /*008c*/ 	.word	0x0000fdd0


	//   ....[4]....
        /*0090*/ 	.word	0x00012c40


	//   ....[5]....
        /*0094*/ 	.word	0x00012c50


	//   ....[6]....
        /*0098*/ 	.word	0x00012c80


	//   ....[7]....
        /*009c*/ 	.word	0x00012c90


	//   ....[8]....
        /*00a0*/ 	.word	0x000160e0


	//   ....[9]....
        /*00a4*/ 	.word	0x000160f0


	//   ....[10]....
        /*00a8*/ 	.word	0x00016120


	//   ....[11]....
        /*00ac*/ 	.word	0x00016130


	//   ....[12]....
        /*00b0*/ 	.word	0x000173a0


	//   ....[13]....
        /*00b4*/ 	.word	0x000173b0


	//   ....[14]....
        /*00b8*/ 	.word	0x000173e0


	//   ....[15]....
        /*00bc*/ 	.word	0x000173f0


	//   ....[16]....
        /*00c0*/ 	.word	0x00018790


	//   ....[17]....
        /*00c4*/ 	.word	0x00018800


	//   ....[18]....
        /*00c8*/ 	.word	0x00018860


	//   ....[19]....
        /*00cc*/ 	.word	0x000188d0


	//----- nvinfo : EIATTR_VRC_CTA_INIT_COUNT
	.align		4
.L_2578:
        /*00d0*/ 	.byte	0x02, 0x4a
	.zero		1
	.zero		1


	//----- nvinfo : EIATTR_EXIT_INSTR_OFFSETS
	.align		4
        /*00d4*/ 	.byte	0x04, 0x1c
        /*00d6*/ 	.short	(.L_2580 - .L_2579)


	//   ....[0]....
.L_2579:
        /*00d8*/ 	.word	0x00000090


	//----- nvinfo : EIATTR_CRS_STACK_SIZE
	.align		4
.L_2580:
        /*00dc*/ 	.byte	0x04, 0x1e
        /*00de*/ 	.short	(.L_2582 - .L_2581)
.L_2581:
        /*00e0*/ 	.word	0x00000000


	//----- nvinfo : EIATTR_CBANK_PARAM_SIZE
	.align		4
.L_2582:
        /*00e4*/ 	.byte	0x03, 0x19
        /*00e6*/ 	.short	0x01d0


	//----- nvinfo : EIATTR_PARAM_CBANK
	.align		4
        /*00e8*/ 	.byte	0x04, 0x0a
        /*00ea*/ 	.short	(.L_2584 - .L_2583)
	.align		4
.L_2583:
        /*00ec*/ 	.word	index@(.nv.constant0._ZN5flash24flash_fwd_splitkv_kernelI23Flash_fwd_kernel_traitsILi128ELi64ELi64ELi4ELb0ELb0EN7cutlass6half_tE19Flash_kernel_traitsILi128ELi64ELi64ELi4ES3_EELb0ELb1ELb0ELb0ELb0ELb0ELb0ELb1EEEvNS_16Flash_fwd_paramsE)
        /*00f0*/ 	.short	0x0380
        /*00f2*/ 	.short	0x01d0


	//----- nvinfo : EIATTR_SW_WAR
	.align		4
.L_2584:
        /*00f4*/ 	.byte	0x04, 0x36
        /*00f6*/ 	.short	(.L_2586 - .L_2585)
.L_2585:
        /*00f8*/ 	.word	0x00000008
.L_2586:


//--------------------- .nv.info._ZN5flash24flash_fwd_splitkv_kernelI23Flash_fwd_kernel_traitsILi128ELi64ELi64ELi4ELb0ELb0EN7cutlass6half_tE19Flash_kernel_traitsILi128ELi64ELi64ELi4ES3_EELb0ELb1ELb0ELb0ELb0ELb1ELb0ELb1EEEvNS_16Flash_fwd_paramsE --------------------------
	.section	.nv.info._ZN5flash24flash_fwd_splitkv_kernelI23Flash_fwd_kernel_traitsILi128ELi64ELi64ELi4ELb0ELb0EN7cutlass6half_tE19Flash_kernel_traitsILi128ELi64ELi64ELi4ES3_EELb0ELb1ELb0ELb0ELb0ELb1ELb0ELb1EEEvNS_16Flash_fwd_paramsE,"",@"SHT_CUDA_INFO"
	.sectionflags	@""
	.align	4


	//----- nvinfo : EIATTR_CUDA_API_VERSION
	.align		4
        /*0000*/ 	.byte	0x04, 0x37
        /*0002*/ 	.short	(.L_2588 - .L_2587)
.L_2587:
        /*0004*/ 	.word	0x00000082


	//----- nvinfo : EIATTR_KPARAM_INFO
	.align		4
.L_2588:
        /*0008*/ 	.byte	0x04, 0x17
        /*000a*/ 	.short	(.L_2590 - .L_2589)
.L_2589:
        /*000c*/ 	.word	0x00000000
        /*0010*/ 	.short	0x0000
        /*0012*/ 	.short	0x0000
        /*0014*/ 	.byte	0x00, 0xf0, 0x41, 0x07


	//----- nvinfo : EIATTR_SPARSE_MMA_MASK
	.align		4
.L_2590:
        /*0018*/ 	.byte	0x03, 0x50
        /*001a*/ 	.short	0x0000


	//----- nvinfo : EIATTR_MAXREG_COUNT
	.align		4
        /*001c*/ 	.byte	0x03, 0x1b
        /*001e*/ 	.short	0x00ff


	//----- nvinfo : EIATTR_NUM_BARRIERS
	.align		4
        /*0020*/ 	.byte	0x02, 0x4c
        /*0022*/ 	.byte	0x01
	.zero		1


	//----- nvinfo : EIATTR_MERCURY_ISA_VERSION
	.align		4
        /*0024*/ 	.byte	0x03, 0x5f
        /*0026*/ 	.short	0x0101


	//----- nvinfo : EIATTR_COOP_GROUP_MASK_REGIDS
	.align		4
        /*0028*/ 	.byte	0x04, 0x29
        /*002a*/ 	.short	(.L_2592 - .L_2591)


	//   ....[0]....
.L_2591:
        /*002c*/ 	.word	0xffffffff


	//   ....[1]....
        /*0030*/ 	.word	0xffffffff


	//   ....[2]....
        /*0034*/ 	.word	0xffffffff


	//   ....[3]....
        /*0038*/ 	.word	0xffffffff


	//   ....[4]....
        /*003c*/ 	.word	0xffffffff


	//   ....[5]....
        /*0040*/ 	.word	0xffffffff


	//   ....[6]....
        /*0044*/ 	.word	0xffffffff


	//   ....[7]....
        /*0048*/ 	.word	0xffffffff


	//   ....[8]....
        /*004c*/ 	.word	0xffffffff


	//   ....[9]....
        /*0050*/ 	.word	0xffffffff


	//   ....[10]....
        /*0054*/ 	.word	0xffffffff


	//   ....[11]....
        /*0058*/ 	.word	0xffffffff


	//   ....[12]....
        /*005c*/ 	.word	0xffffffff


	//   ....[13]....
        /*0060*/ 	.word	0xffffffff


	//   ....[14]....
        /*0064*/ 	.word	0xffffffff


	//   ....[15]....
        /*0068*/ 	.word	0xffffffff


	//   ....[16]....
        /*006c*/ 	.word	0x05000006


	//   ....[17]....
        /*0070*/ 	.word	0x05000006


	//   ....[18]....
        /*0074*/ 	.word	0x05000006


	//   ....[19]....
        /*0078*/ 	.word	0x05000006


	//----- nvinfo : EIATTR_COOP_GROUP_INSTR_OFFSETS
	.align		4
.L_2592:
        /*007c*/ 	.byte	0x04, 0x28
        /*007e*/ 	.short	(.L_2594 - .L_2593)


	//   ....[0]....
.L_2593:
        /*0080*/ 	.word	0x00010120


	//   ....[1]....
        /*0084*/ 	.word	0x00010180


	//   ....[2]....
        /*0088*/ 	.word	0x000101f0


	//   ....[3]....
        /*008c*/ 	.word	0x00010220


	//   ....[4]....
        /*0090*/ 	.word	0x000133a0


	//   ....[5]....
        /*0094*/ 	.word	0x00013470


	//   ....[6]....
        /*0098*/ 	.word	0x00013480


	//   ....[7]....
        /*009c*/ 	.word	0x000134c0


	//   ....[8]....
        /*00a0*/ 	.word	0x00016d10


	//   ....[9]....
        /*00a4*/ 	.word	0x00016d20


	//   ....[10]....
        /*00a8*/ 	.word	0x00016d50


	//   ....[11]....
        /*00ac*/ 	.word	0x00016d60


	//   ....[12]....
        /*00b0*/ 	.word	0x00017fd0


	//   ....[13]....
        /*00b4*/ 	.word	0x00017fe0


	//   ....[14]....
        /*00b8*/ 	.word	0x00018010


	//   ....[15]....
        /*00bc*/ 	.word	0x00018020


	//   ....[16]....
        /*00c0*/ 	.word	0x000193c0


	//   ....[17]....
        /*00c4*/ 	.word	0x00019430


	//   ....[18]....
        /*00c8*/ 	.word	0x00019490


	//   ....[19]....
        /*00cc*/ 	.word	0x00019500


	//----- nvinfo : EIATTR_VRC_CTA_INIT_COUNT
	.align		4
.L_2594:
        /*00d0*/ 	.byte	0x02, 0x4a
	.zero		1
	.zero		1


	//----- nvinfo : EIATTR_EXIT_INSTR_OFFSETS
	.align		4
        /*00d4*/ 	.byte	0x04, 0x1c
        /*00d6*/ 	.short	(.L_2596 - .L_2595)


	//   ....[0]....
.L_2595:
        /*00d8*/ 	.word	0x00000090


	//----- nvinfo : EIATTR_CRS_STACK_SIZE
	.align		4
.L_2596:
        /*00dc*/ 	.byte	0x04, 0x1e
        /*00de*/ 	.short	(.L_2598 - .L_2597)
.L_2597:
        /*00e0*/ 	.word	0x00000000


	//----- nvinfo : EIATTR_CBANK_PARAM_SIZE
	.align		4
.L_2598:
        /*00e4*/ 	.byte	0x03, 0x19
        /*00e6*/ 	.short	0x01d0


	//----- nvinfo : EIATTR_PARAM_CBANK
	.align		4
        /*00e8*/ 	.byte	0x04, 0x0a
        /*00ea*/ 	.short	(.L_2600 - .L_2599)
	.align		4
.L_2599:
        /*00ec*/ 	.word	index@(.nv.constant0._ZN5flash24flash_fwd_splitkv_kernelI23Flash_fwd_kernel_traitsILi128ELi64ELi64ELi4ELb0ELb0EN7cutlass6half_tE19Flash_kernel_traitsILi128ELi64ELi64ELi4ES3_EELb0ELb1ELb0ELb0ELb0ELb1ELb0ELb1EEEvNS_16Flash_fwd_paramsE)
        /*00f0*/ 	.short	0x0380
        /*00f2*/ 	.short	0x01d0


	//----- nvinfo : EIATTR_SW_WAR
	.align		4
.L_2600:
        /*00f4*/ 	.byte	0x04, 0x36
        /*00f6*/ 	.short	(.L_2602 - .L_2601)
.L_2601:
        /*00f8*/ 	.word	0x00000008
.L_2602:


//--------------------- .nv.info._ZN5flash24flash_fwd_splitkv_kernelI23Flash_fwd_kernel_traitsILi128ELi64ELi64ELi4ELb0ELb0EN7cutlass6half_tE19Flash_kernel_traitsILi128ELi64ELi64ELi4ES3_EELb0ELb1ELb0ELb0ELb0ELb0ELb1ELb0EEEvNS_16Flash_fwd_paramsE --------------------------
	.section	.nv.info._ZN5flash24flash_fwd_splitkv_kernelI23Flash_fwd_kernel_traitsILi128ELi64ELi64ELi4ELb0ELb0EN7cutlass6half_tE19Flash_kernel_traitsILi128ELi64ELi64ELi4ES3_EELb0ELb1ELb0ELb0ELb0ELb0ELb1ELb0EEEvNS_16Flash_fwd_paramsE,"",@"SHT_CUDA_INFO"
	.sectionflags	@""
	.align	4


	//----- nvinfo : EIATTR_CUDA_API_VERSION
	.align		4
        /*0000*/ 	.byte	0x04, 0x37
        /*0002*/ 	.short	(.L_2604 - .L_2603)
.L_2603:
        /*0004*/ 	.word	0x00000082


	//----- nvinfo : EIATTR_KPARAM_INFO
	.align		4
.L_2604:
        /*0008*/ 	.byte	0x04, 0x17
        /*000a*/ 	.short	(.L_2606 - .L_2605)
.L_2605:
        /*000c*/ 	.word	0x00000000
        /*0010*/ 	.short	0x0000
        /*0012*/ 	.short	0x0000
        /*0014*/ 	.byte	0x00, 0xf0, 0x41, 0x07


	//----- nvinfo : EIATTR_SPARSE_MMA_MASK
	.align		4
.L_2606:
        /*0018*/ 	.byte	0x03, 0x50
        /*001a*/ 	.short	0x0000


	//----- nvinfo : EIATTR_MAXREG_COUNT
	.align		4
        /*001c*/ 	.byte	0x03, 0x1b
        /*001e*/ 	.short	0x00ff


	//----- nvinfo : EIATTR_NUM_BARRIERS
	.align		4
        /*0020*/ 	.byte	0x02, 0x4c
        /*0022*/ 	.byte	0x01
	.zero		1


	//----- nvinfo : EIATTR_MERCURY_ISA_VERSION
	.align		4
        /*0024*/ 	.byte	0x03, 0x5f
        /*0026*/ 	.short	0x0101


	//----- nvinfo : EIATTR_COOP_GROUP_MASK_REGIDS
	.align		4
        /*0028*/ 	.byte	0x04, 0x29
        /*002a*/ 	.short	(.L_2608 - .L_2607)


	//   ....[0]....
.L_2607:
        /*002c*/ 	.word	0xffffffff


	//   ....[1]....
        /*0030*/ 	.word	0xffffffff


	//   ....[2]....
        /*0034*/ 	.word	0xffffffff


	//   ....[3]....
        /*0038*/ 	.word	0xffffffff


	//   ....[4]....
        /*003c*/ 	.word	0xffffffff


	//   ....[5]....
        /*0040*/ 	.word	0xffffffff


	//   ....[6]....
        /*0044*/ 	.word	0xffffffff


	//   ....[7]....
        /*0048*/ 	.word	0xffffffff


	//   ....[8]....
        /*004c*/ 	.word	0xffffffff


	//   ....[9]....
        /*0050*/ 	.word	0xffffffff


	//   ....[10]....
        /*0054*/ 	.word	0xffffffff


	//   ....[11]....
        /*0058*/ 	.word	0xffffffff


	//   ....[12]....
        /*005c*/ 	.word	0xffffffff


	//   ....[13]....
        /*0060*/ 	.word	0xffffffff


	//   ....[14]....
        /*0064*/ 	.word	0xffffffff


	//   ....[15]....
        /*0068*/ 	.word	0xffffffff


	//   ....[16]....
        /*006c*/ 	.word	0x05000007


	//   ....[17]....
        /*0070*/ 	.word	0x05000007


	//   ....[18]....
        /*0074*/ 	.word	0x05000007


	//   ....[19]....
        /*0078*/ 	.word	0x05000007


	//----- nvinfo : EIATTR_COOP_GROUP_INSTR_OFFSETS
	.align		4
.L_2608:
        /*007c*/ 	.byte	0x04, 0x28
        /*007e*/ 	.short	(.L_2610 - .L_2609)


	//   ....[0]....
.L_2609:
        /*0080*/ 	.word	0x000050f0


	//   ....[1]....
        /*0084*/ 	.word	0x00005120


	//   ....[2]....
        /*0088*/ 	.word	0x00005140


	//   ....[3]....
        /*008c*/ 	.word	0x00005160


	//   ....[4]....
        /*0090*/ 	.word	0x00007df0


	//   ....[5]....
        /*0094*/ 	.word	0x00007f70


	//   ....[6]....
        /*0098*/ 	.word	0x00007f80


	//   ....[7]....
        /*009c*/ 	.word	0x00007fd0


	//   ....[8]....
        /*00a0*/ 	.word	0x0000b3b0


	//   ....[9]....
        /*00a4*/ 	.word	0x0000b3c0


	//   ....[10]....
        /*00a8*/ 	.word	0x0000b3f0


	//   ....[11]....
        /*00ac*/ 	.word	0x0000b400


	//   ....[12]....
        /*00b0*/ 	.word	0x0000c670


	//   ....[13]....
        /*00b4*/ 	.word	0x0000c680


	//   ....[14]....
        /*00b8*/ 	.word	0x0000c6b0


	//   ....[15]....
        /*00bc*/ 	.word	0x0000c6c0


	//   ....[16]....
        /*00c0*/ 	.word	0x0000da00


	//   ....[17]....
        /*00c4*/ 	.word	0x0000da70


	//   ....[18]....
        /*00c8*/ 	.word	0x0000dad0


	//   ....[19]....
        /*00cc*/ 	.word	0x0000db40


	//----- nvinfo : EIATTR_VRC_CTA_INIT_COUNT
	.align		4
.L_2610:
        /*00d0*/ 	.byte	0x02, 0x4a
	.zero		1
	.zero		1


	//----- nvinfo : EIATTR_EXIT_INSTR_OFFSETS
	.align		4
        /*00d4*/ 	.byte	0x04, 0x1c
        /*00d6*/ 	.short	(.L_2612 - .L_2611)


	//   ....[0]....
.L_2611:
        /*00d8*/ 	.word	0x000001f0


	//----- nvinfo : EIATTR_CRS_STACK_SIZE
	.align		4
.L_2612:
        /*00dc*/ 	.byte	0x04, 0x1e
        /*00de*/ 	.short	(.L_2614 - .L_2613)
.L_2613:
        /*00e0*/ 	.word	0x00000000


	//----- nvinfo : EIATTR_CBANK_PARAM_SIZE
	.align		4
.L_2614:
        /*00e4*/ 	.byte	0x03, 0x19
        /*00e6*/ 	.short	0x01d0


	//----- nvinfo : EIATTR_PARAM_CBANK
	.align		4
        /*00e8*/ 	.byte	0x04, 0x0a
        /*00ea*/ 	.short	(.L_2616 - .L_2615)
	.align		4
.L_2615:
        /*00ec*/ 	.word	index@(.nv.constant0._ZN5flash24flash_fwd_splitkv_kernelI23Flash_fwd_kernel_traitsILi128ELi64ELi64ELi4ELb0ELb0EN7cutlass6half_tE19Flash_kernel_traitsILi128ELi64ELi64ELi4ES3_EELb0ELb1ELb0ELb0ELb0ELb0ELb1ELb0EEEvNS_16Flash_fwd_paramsE)
        /*00f0*/ 	.short	0x0380
        /*00f2*/ 	.short	0x01d0


	//----- nvinfo : EIATTR_SW_WAR
	.align		4
.L_2616:
        /*00f4*/ 	.byte	0x04, 0x36
        /*00f6*/ 	.short	(.L_2618 - .L_2617)
.L_2617:
        /*00f8*/ 	.word	0x00000008
.L_2618:


//--------------------- .nv.info._ZN5flash24flash_fwd_splitkv_kernelI23Flash_fwd_kernel_traitsILi128ELi64ELi64ELi4ELb0ELb0EN7cutlass6half_tE19Flash_kernel_traitsILi128ELi64ELi64ELi4ES3_EELb0ELb1ELb0ELb0ELb0ELb1ELb1ELb0EEEvNS_16Flash_fwd_paramsE --------------------------
	.section	.nv.info._ZN5flash24flash_fwd_splitkv_kernelI23Flash_fwd_kernel_traitsILi128ELi64ELi64ELi4ELb0ELb0EN7cutlass6half_tE19Flash_kernel_traitsILi128ELi64ELi64ELi4ES3_EELb0ELb1ELb0ELb0ELb0ELb1ELb1ELb0EEEvNS_16Flash_fwd_paramsE,"",@"SHT_CUDA_INFO"
	.sectionflags	@""
	.align	4


	//----- nvinfo : EIATTR_CUDA_API_VERSION
	.align		4
        /*0000*/ 	.byte	0x04, 0x37
        /*0002*/ 	.short	(.L_2620 - .L_2619)
.L_2619:
        /*0004*/ 	.word	0x00000082


	//----- nvinfo : EIATTR_KPARAM_INFO
	.align		4
.L_2620:
        /*0008*/ 	.byte	0x04, 0x17
        /*000a*/ 	.short	(.L_2622 - .L_2621)
.L_2621:
        /*000c*/ 	.word	0x00000000
        /*0010*/ 	.short	0x0000
        /*0012*/ 	.short	0x0000
        /*0014*/ 	.byte	0x00, 0xf0, 0x41, 0x07


	//----- nvinfo : EIATTR_SPARSE_MMA_MASK
	.align		4
.L_2622:
        /*0018*/ 	.byte	0x03, 0x50
        /*001a*/ 	.short	0x0000


	//----- nvinfo : EIATTR_MAXREG_COUNT
	.align		4
        /*001c*/ 	.byte	0x03, 0x1b
        /*001e*/ 	.short	0x00ff


	//----- nvinfo : EIATTR_NUM_BARRIERS
	.align		4
        /*0020*/ 	.byte	0x02, 0x4c
        /*0022*/ 	.byte	0x01
	.zero		1


	//----- nvinfo : EIATTR_MERCURY_ISA_VERSION
	.align		4
        /*0024*/ 	.byte	0x03, 0x5f
        /*0026*/ 	.short	0x0101


	//----- nvinfo : EIATTR_COOP_GROUP_MASK_REGIDS
	.align		4
        /*0028*/ 	.byte	0x04, 0x29
        /*002a*/ 	.short	(.L_2624 - .L_2623)


	//   ....[0]....
.L_2623:
        /*002c*/ 	.word	0xffffffff


	//   ....[1]....
        /*0030*/ 	.word	0xffffffff


	//   ....[2]....
        /*0034*/ 	.word	0xffffffff


	//   ....[3]....
        /*0038*/ 	.word	0xffffffff


	//   ....[4]....
        /*003c*/ 	.word	0xffffffff


	//   ....[5]....
        /*0040*/ 	.word	0xffffffff


	//   ....[6]....
        /*0044*/ 	.word	0xffffffff


	//   ....[7]....
        /*0048*/ 	.word	0xffffffff


	//   ....[8]....
        /*004c*/ 	.word	0xffffffff


	//   ....[9]....
        /*0050*/ 	.word	0xffffffff


	//   ....[10]....
        /*0054*/ 	.word	0xffffffff


	//   ....[11]....
        /*0058*/ 	.word	0xffffffff


	//   ....[12]....
        /*005c*/ 	.word	0xffffffff


	//   ....[13]....
        /*0060*/ 	.word	0xffffffff


	//   ....[14]....
        /*0064*/ 	.word	0xffffffff


	//   ....[15]....
        /*0068*/ 	.word	0xffffffff


	//   ....[16]....
        /*006c*/ 	.word	0x05000007


	//   ....[17]....
        /*0070*/ 	.word	0x05000007


	//   ....[18]....
        /*0074*/ 	.word	0x05000007


	//   ....[19]....
        /*0078*/ 	.word	0x05000007


	//----- nvinfo : EIATTR_COOP_GROUP_INSTR_OFFSETS
	.align		4
.L_2624:
        /*007c*/ 	.byte	0x04, 0x28
        /*007e*/ 	.short	(.L_2626 - .L_2625)


	//   ....[0]....
.L_2625:
        /*0080*/ 	.word	0x00005500


	//   ....[1]....
        /*0084*/ 	.word	0x00005520


	//   ....[2]....
        /*0088*/ 	.word	0x00005540


	//   ....[3]....
        /*008c*/ 	.word	0x00005560


	//   ....[4]....
        /*0090*/ 	.word	0x00008760


	//   ....[5]....
        /*0094*/ 	.word	0x00008770


	//   ....[6]....
        /*0098*/ 	.word	0x000087a0


	//   ....[7]....
        /*009c*/ 	.word	0x000087b0


	//   ....[8]....
        /*00a0*/ 	.word	0x0000bfd0


	//   ....[9]....
        /*00a4*/ 	.word	0x0000bfe0


	//   ....[10]....
        /*00a8*/ 	.word	0x0000c010


	//   ....[11]....
        /*00ac*/ 	.word	0x0000c020


	//   ....[12]....
        /*00b0*/ 	.word	0x0000d290


	//   ....[13]....
        /*00b4*/ 	.word	0x0000d2a0


	//   ....[14]....
        /*00b8*/ 	.word	0x0000d2d0


	//   ....[15]....
        /*00bc*/ 	.word	0x0000d2e0


	//   ....[16]....
        /*00c0*/ 	.word	0x0000e620


	//   ....[17]....
        /*00c4*/ 	.word	0x0000e690


	//   ....[18]....
        /*00c8*/ 	.word	0x0000e6f0


	//   ....[19]....
        /*00cc*/ 	.word	0x0000e760


	//----- nvinfo : EIATTR_VRC_CTA_INIT_COUNT
	.align		4
.L_2626:
        /*00d0*/ 	.byte	0x02, 0x4a
	.zero		1
	.zero		1


	//----- nvinfo : EIATTR_EXIT_INSTR_OFFSETS
	.align		4
        /*00d4*/ 	.byte	0x04, 0x1c
        /*00d6*/ 	.short	(.L_2628 - .L_2627)


	//   ....[0]....
.L_2627:
        /*00d8*/ 	.word	0x000001f0


	//----- nvinfo : EIATTR_CRS_STACK_SIZE
	.align		4
.L_2628:
        /*00dc*/ 	.byte	0x04, 0x1e
        /*00de*/ 	.short	(.L_2630 - .L_2629)
.L_2629:
        /*00e0*/ 	.word	0x00000000


	//----- nvinfo : EIATTR_CBANK_PARAM_SIZE
	.align		4
.L_2630:
        /*00e4*/ 	.byte	0x03, 0x19
        /*00e6*/ 	.short	0x01d0


	//----- nvinfo : EIATTR_PARAM_CBANK
	.align		4
        /*00e8*/ 	.byte	0x04, 0x0a
        /*00ea*/ 	.short	(.L_2632 - .L_2631)
	.align		4
.L_2631:
        /*00ec*/ 	.word	index@(.nv.constant0._ZN5flash24flash_fwd_splitkv_kernelI23Flash_fwd_kernel_traitsILi128ELi64ELi64ELi4ELb0ELb0EN7cutlass6half_tE19Flash_kernel_traitsILi128ELi64ELi64ELi4ES3_EELb0ELb1ELb0ELb0ELb0ELb1ELb1ELb0EEEvNS_16Flash_fwd_paramsE)
        /*00f0*/ 	.short	0x0380
        /*00f2*/ 	.short	0x01d0


	//----- nvinfo : EIATTR_SW_WAR
	.align		4
.L_2632:
        /*00f4*/ 	.byte	0x04, 0x36
        /*00f6*/ 	.short	(.L_2634 - .L_2633)
.L_2633:
        /*00f8*/ 	.word	0x00000008
.L_2634:


//--------------------- .nv.info._ZN5flash24flash_fwd_splitkv_kernelI23Flash_fwd_kernel_traitsILi128ELi64ELi64ELi4ELb0ELb0EN7cutlass6half_tE19Flash_kernel_traitsILi128ELi64ELi64ELi4ES3_EELb0ELb1ELb0ELb0ELb0ELb0ELb1ELb1EEEvNS_16Flash_fwd_paramsE --------------------------
	.section	.nv.info._ZN5flash24flash_fwd_splitkv_kernelI23Flash_fwd_kernel_traitsILi128ELi64ELi64ELi4ELb0ELb0EN7cutlass6half_tE19Flash_kernel_traitsILi128ELi64ELi64ELi4ES3_EELb0ELb1ELb0ELb0ELb0ELb0ELb1ELb1EEEvNS_16Flash_fwd_paramsE,"",@"SHT_CUDA_INFO"
	.sectionflags	@""
	.align	4


	//----- nvinfo : EIATTR_CUDA_API_VERSION
	.align		4
        /*0000*/ 	.byte	0x04, 0x37
        /*0002*/ 	.short	(.L_2636 - .L_2635)
.L_2635:
        /*0004*/ 	.word	0x00000082


	//----- nvinfo : EIATTR_KPARAM_INFO
	.align		4
.L_2636:
        /*0008*/ 	.byte	0x04, 0x17
        /*000a*/ 	.short	(.L_2638 - .L_2637)
.L_2637:
        /*000c*/ 	.word	0x00000000
        /*0010*/ 	.short	0x0000
        /*0012*/ 	.short	0x0000
        /*0014*/ 	.byte	0x00, 0xf0, 0x41, 0x07


	//----- nvinfo : EIATTR_SPARSE_MMA_MASK
	.align		4
.L_2638:
        /*0018*/ 	.byte	0x03, 0x50
        /*001a*/ 	.short	0x0000


	//----- nvinfo : EIATTR_MAXREG_COUNT
	.align		4
        /*001c*/ 	.byte	0x03, 0x1b
        /*001e*/ 	.short	0x00ff


	//----- nvinfo : EIATTR_NUM_BARRIERS
	.align		4
        /*0020*/ 	.byte	0x02, 0x4c
        /*0022*/ 	.byte	0x01
	.zero		1


	//----- nvinfo : EIATTR_MERCURY_ISA_VERSION
	.align		4
        /*0024*/ 	.byte	0x03, 0x5f
        /*0026*/ 	.short	0x0101


	//----- nvinfo : EIATTR_COOP_GROUP_MASK_REGIDS
	.align		4
        /*0028*/ 	.byte	0x04, 0x29
        /*002a*/ 	.short	(.L_2640 - .L_2639)


	//   ....[0]....
.L_2639:
        /*002c*/ 	.word	0xffffffff


	//   ....[1]....
        /*0030*/ 	.word	0xffffffff


	//   ....[2]....
        /*0034*/ 	.word	0xffffffff


	//   ....[3]....
        /*0038*/ 	.word	0xffffffff


	//   ....[4]....
        /*003c*/ 	.word	0xffffffff


	//   ....[5]....
        /*0040*/ 	.word	0xffffffff


	//   ....[6]....
        /*0044*/ 	.word	0xffffffff


	//   ....[7]....
        /*0048*/ 	.word	0xffffffff


	//   ....[8]....
        /*004c*/ 	.word	0xffffffff


	//   ....[9]....
        /*0050*/ 	.word	0xffffffff


	//   ....[10]....
        /*0054*/ 	.word	0xffffffff


	//   ....[11]....
        /*0058*/ 	.word	0xffffffff


	//   ....[12]....
        /*005c*/ 	.word	0xffffffff


	//   ....[13]....
        /*0060*/ 	.word	0xffffffff


	//   ....[14]....
        /*0064*/ 	.word	0xffffffff


	//   ....[15]....
        /*0068*/ 	.word	0xffffffff


	//   ....[16]....
        /*006c*/ 	.word	0x05000007


	//   ....[17]....
        /*0070*/ 	.word	0x05000007


	//   ....[18]....
        /*0074*/ 	.word	0x05000007


	//   ....[19]....
        /*0078*/ 	.word	0x05000007


	//----- nvinfo : EIATTR_COOP_GROUP_INSTR_OFFSETS
	.align		4
.L_2640:
        /*007c*/ 	.byte	0x04, 0x28
        /*007e*/ 	.short	(.L_2642 - .L_2641)


	//   ....[0]....
.L_2641:
        /*0080*/ 	.word	0x0000ff10


	//   ....[1]....
        /*0084*/ 	.word	0x00010150


	//   ....[2]....
        /*0088*/ 	.word	0x00010210


	//   ....[3]....
        /*008c*/ 	.word	0x00010370


	//   ....[4]....
        /*0090*/ 	.word	0x00012f90


	//   ....[5]....
        /*0094*/ 	.word	0x00013160


	//   ....[6]....
        /*0098*/ 	.word	0x00013170


	//   ....[7]....
        /*009c*/ 	.word	0x000131c0


	//   ....[8]....
        /*00a0*/ 	.word	0x000165d0


	//   ....[9]....
        /*00a4*/ 	.word	0x00016690


	//   ....[10]....
        /*00a8*/ 	.word	0x000166b0


	//   ....[11]....
        /*00ac*/ 	.word	0x000166d0


	//   ....[12]....
        /*00b0*/ 	.word	0x00017950


	//   ....[13]....
        /*00b4*/ 	.word	0x00017960


	//   ....[14]....
        /*00b8*/ 	.word	0x00017990


	//   ....[15]....
        /*00bc*/ 	.word	0x000179a0


	//   ....[16]....
        /*00c0*/ 	.word	0x00018cc0


	//   ....[17]....
        /*00c4*/ 	.word	0x00018d30


	//   ....[18]....
        /*00c8*/ 	.word	0x00018d90


	//   ....[19]....
        /*00cc*/ 	.word	0x00018e00


	//----- nvinfo : EIATTR_VRC_CTA_INIT_COUNT
	.align		4
.L_2642:
        /*00d0*/ 	.byte	0x02, 0x4a
	.zero		1
	.zero		1


	//----- nvinfo : EIATTR_EXIT_INSTR_OFFSETS
	.align		4
        /*00d4*/ 	.byte	0x04, 0x1c
        /*00d6*/ 	.short	(.L_2644 - .L_2643)


	//   ....[0]....
.L_2643:
        /*00d8*/ 	.word	0x000001f0


	//----- nvinfo : EIATTR_CRS_STACK_SIZE
	.align		4
.L_2644:
        /*00dc*/ 	.byte	0x04, 0x1e
        /*00de*/ 	.short	(.L_2646 - .L_2645)
.L_2645:
        /*00e0*/ 	.word	0x00000000


	//----- nvinfo : EIATTR_CBANK_PARAM_SIZE
	.align		4
.L_2646:
        /*00e4*/ 	.byte	0x03, 0x19
        /*00e6*/ 	.short	0x01d0


	//----- nvinfo : EIATTR_PARAM_CBANK
	.align		4
        /*00e8*/ 	.byte	0x04, 0x0a
        /*00ea*/ 	.short	(.L_2648 - .L_2647)
	.align		4
.L_2647:
        /*00ec*/ 	.word	index@(.nv.constant0._ZN5flash24flash_fwd_splitkv_kernelI23Flash_fwd_kernel_traitsILi128ELi64ELi64ELi4ELb0ELb0EN7cutlass6half_tE19Flash_kernel_traitsILi128ELi64ELi64ELi4ES3_EELb0ELb1ELb0ELb0ELb0ELb0ELb1ELb1EEEvNS_16Flash_fwd_paramsE)
        /*00f0*/ 	.short	0x0380
        /*00f2*/ 	.short	0x01d0


	//----- nvinfo : EIATTR_SW_WAR
	.align		4
.L_2648:
        /*00f4*/ 	.byte	0x04, 0x36
        /*00f6*/ 	.short	(.L_2650 - .L_2649)
.L_2649:
        /*00f8*/ 	.word	0x00000008
.L_2650:


//--------------------- .nv.info._ZN5flash24flash_fwd_splitkv_kernelI23Flash_fwd_kernel_traitsILi128ELi64ELi64ELi4ELb0ELb0EN7cutlass6half_tE19Flash_kernel_traitsILi128ELi64ELi64ELi4ES3_EELb0ELb1ELb0ELb0ELb0ELb1ELb1ELb1EEEvNS_16Flash_fwd_paramsE --------------------------
	.section	.nv.info._ZN5flash24flash_fwd_splitkv_kernelI23Flash_fwd_kernel_traitsILi128ELi64ELi64ELi4ELb0ELb0EN7cutlass6half_tE19Flash_kernel_traitsILi128ELi64ELi64ELi4ES3_EELb0ELb1ELb0ELb0ELb0ELb1ELb1ELb1EEEvNS_16Flash_fwd_paramsE,"",@"SHT_CUDA_INFO"
	.sectionflags	@""
	.align	4


	//----- nvinfo : EIATTR_CUDA_API_VERSION
	.align		4
        /*0000*/ 	.byte	0x04, 0x37
        /*0002*/ 	.short	(.L_2652 - .L_2651)
.L_2651:
        /*0004*/ 	.word	0x00000082


	//----- nvinfo : EIATTR_KPARAM_INFO
	.align		4
.L_2652:
        /*0008*/ 	.byte	0x04, 0x17
        /*000a*/ 	.short	(.L_2654 - .L_2653)
.L_2653:
        /*000c*/ 	.word	0x00000000
        /*0010*/ 	.short	0x0000
        /*0012*/ 	.short	0x0000
        /*0014*/ 	.byte	0x00, 0xf0, 0x41, 0x07


	//----- nvinfo : EIATTR_SPARSE_MMA_MASK
	.align		4
.L_2654:
        /*0018*/ 	.byte	0x03, 0x50
        /*001a*/ 	.short	0x0000


	//----- nvinfo : EIATTR_MAXREG_COUNT
	.align		4
        /*001c*/ 	.byte	0x03, 0x1b
        /*001e*/ 	.short	0x00ff


	//----- nvinfo : EIATTR_NUM_BARRIERS
	.align		4
        /*0020*/ 	.byte	0x02, 0x4c
        /*0022*/ 	.byte	0x01
	.zero		1


	//----- nvinfo : EIATTR_MERCURY_ISA_VERSION
	.align		4
        /*0024*/ 	.byte	0x03, 0x5f
        /*0026*/ 	.short	0x0101


	//----- nvinfo : EIATTR_COOP_GROUP_MASK_REGIDS
	.align		4
        /*0028*/ 	.byte	0x04, 0x29
        /*002a*/ 	.short	(.L_2656 - .L_2655)


	//   ....[0]....
.L_2655:
        /*002c*/ 	.word	0xffffffff


	//   ....[1]....
        /*0030*/ 	.word	0xffffffff


	//   ....[2]....
        /*0034*/ 	.word	0xffffffff


	//   ....[3]....
        /*0038*/ 	.word	0xffffffff


	//   ....[4]....
        /*003c*/ 	.word	0xffffffff


	//   ....[5]....
        /*0040*/ 	.word	0xffffffff


	//   ....[6]....
        /*0044*/ 	.word	0xffffffff


	//   ....[7]....
        /*0048*/ 	.word	0xffffffff


	//   ....[8]....
        /*004c*/ 	.word	0xffffffff


	//   ....[9]....
        /*0050*/ 	.word	0xffffffff


	//   ....[10]....
        /*0054*/ 	.word	0xffffffff


	//   ....[11]....
        /*0058*/ 	.word	0xffffffff


	//   ....[12]....
        /*005c*/ 	.word	0xffffffff


	//   ....[13]....
        /*0060*/ 	.word	0xffffffff


	//   ....[14]....
        /*0064*/ 	.word	0xffffffff


	//   ....[15]....
        /*0068*/ 	.word	0xffffffff


	//   ....[16]....
        /*006c*/ 	.word	0x05000007


	//   ....[17]....
        /*0070*/ 	.word	0x05000007


	//   ....[18]....
        /*0074*/ 	.word	0x05000007


	//   ....[19]....
        /*0078*/ 	.word	0x05000007


	//----- nvinfo : EIATTR_COOP_GROUP_INSTR_OFFSETS
	.align		4
.L_2656:
        /*007c*/ 	.byte	0x04, 0x28
        /*007e*/ 	.short	(.L_2658 - .L_2657)


	//   ....[0]....
.L_2657:
        /*0080*/ 	.word	0x00010490


	//   ....[1]....
        /*0084*/ 	.word	0x000105e0


	//   ....[2]....
        /*0088*/ 	.word	0x000105f0


	//   ....[3]....
        /*008c*/ 	.word	0x000106e0


	//   ....[4]....
        /*0090*/ 	.word	0x000137d0


	//   ....[5]....
        /*0094*/ 	.word	0x00013990


	//   ....[6]....
        /*0098*/ 	.word	0x000139a0


	//   ....[7]....
        /*009c*/ 	.word	0x000139f0


	//   ....[8]....
        /*00a0*/ 	.word	0x000171e0


	//   ....[9]....
        /*00a4*/ 	.word	0x000172d0


	//   ....[10]....
        /*00a8*/ 	.word	0x000172f0


	//   ....[11]....
        /*00ac*/ 	.word	0x00017310


	//   ....[12]....
        /*00b0*/ 	.word	0x00018570


	//   ....[13]....
        /*00b4*/ 	.word	0x00018580


	//   ....[14]....
        /*00b8*/ 	.word	0x000185b0


	//   ....[15]....
        /*00bc*/ 	.word	0x000185c0


	//   ....[16]....
        /*00c0*/ 	.word	0x000198e0


	//   ....[17]....
        /*00c4*/ 	.word	0x00019950


	//   ....[18]....
        /*00c8*/ 	.word	0x000199b0


	//   ....[19]....
        /*00cc*/ 	.word	0x00019a20


	//----- nvinfo : EIATTR_VRC_CTA_INIT_COUNT
	.align		4
.L_2658:
        /*00d0*/ 	.byte	0x02, 0x4a
	.zero		1
	.zero		1


	//----- nvinfo : EIATTR_EXIT_INSTR_OFFSETS
	.align		4
        /*00d4*/ 	.byte	0x04, 0x1c
        /*00d6*/ 	.short	(.L_2660 - .L_2659)


	//   ....[0]....
.L_2659:
        /*00d8*/ 	.word	0x000001f0


	//----- nvinfo : EIATTR_CRS_STACK_SIZE
	.align		4
.L_2660:
        /*00dc*/ 	.byte	0x04, 0x1e
        /*00de*/ 	.short	(.L_2662 - .L_2661)
.L_2661:
        /*00e0*/ 	.word	0x00000000


	//----- nvinfo : EIATTR_CBANK_PARAM_SIZE
	.align		4
.L_2662:
        /*00e4*/ 	.byte	0x03, 0x19
        /*00e6*/ 	.short	0x01d0


	//----- nvinfo : EIATTR_PARAM_CBANK
	.align		4
        /*00e8*/ 	.byte	0x04, 0x0a
        /*00ea*/ 	.short	(.L_2664 - .L_2663)
	.align		4
.L_2663:
        /*00ec*/ 	.word	index@(.nv.constant0._ZN5flash24flash_fwd_splitkv_kernelI23Flash_fwd_kernel_traitsILi128ELi64ELi64ELi4ELb0ELb0EN7cutlass6half_tE19Flash_kernel_traitsILi128ELi64ELi64ELi4ES3_EELb0ELb1ELb0ELb0ELb0ELb1ELb1ELb1EEEvNS_16Flash_fwd_paramsE)
        /*00f0*/ 	.short	0x0380
        /*00f2*/ 	.short	0x01d0


	//----- nvinfo : EIATTR_SW_WAR
	.align		4
.L_2664:
        /*00f4*/ 	.byte	0x04, 0x36
        /*00f6*/ 	.short	(.L_2666 - .L_2665)
.L_2665:
        /*00f8*/ 	.word	0x00000008
.L_2666:


//--------------------- .nv.info._ZN5flash24flash_fwd_splitkv_kernelI23Flash_fwd_kernel_traitsILi128ELi64ELi64ELi4ELb0ELb0EN7cutlass6half_tE19Flash_kernel_traitsILi128ELi64ELi64ELi4ES3_EELb0ELb0ELb0ELb1ELb1ELb0ELb0ELb0EEEvNS_16Flash_fwd_paramsE --------------------------
	.section	.nv.info._ZN5flash24flash_fwd_splitkv_kernelI23Flash_fwd_kernel_traitsILi128ELi64ELi64ELi4ELb0ELb0EN7cutlass6half_tE19Flash_kernel_traitsILi128ELi64ELi64ELi4ES3_EELb0ELb0ELb0ELb1ELb1ELb0ELb0ELb0EEEvNS_16Flash_fwd_paramsE,"",@"SHT_CUDA_INFO"
	.sectionflags	@""
	.align	4


	//----- nvinfo : EIATTR_CUDA_API_VERSION
	.align		4
        /*0000*/ 	.byte	0x04, 0x37
        /*0002*/ 	.short	(.L_2668 - .L_2667)
.L_2667:
        /*0004*/ 	.word	0x00000082


	//----- nvinfo : EIATTR_KPARAM_INFO
	.align		4
.L_2668:
        /*0008*/ 	.byte	0x04, 0x17
        /*000a*/ 	.short	(.L_2670 - .L_2669)
.L_2669:
        /*000c*/ 	.word	0x00000000
        /*0010*/ 	.short	0x0000
        /*0012*/ 	.short	0x0000
        /*0014*/ 	.byte	0x00, 0xf0, 0x41, 0x07


	//----- nvinfo : EIATTR_SPARSE_MMA_MASK
	.align		4
.L_2670:
        /*0018*/ 	.byte	0x03, 0x50
        /*001a*/ 	.short	0x0000


	//----- nvinfo : EIATTR_MAXREG_COUNT
	.align		4
        /*001c*/ 	.byte	0x03, 0x1b
        /*001e*/ 	.short	0x00ff


	//----- nvinfo : EIATTR_NUM_BARRIERS
	.align		4
        /*0020*/ 	.byte	0x02, 0x4c
        /*0022*/ 	.byte	0x01
	.zero		1


	//----- nvinfo : EIATTR_MERCURY_ISA_VERSION
	.align		4
        /*0024*/ 	.byte	0x03, 0x5f
        /*0026*/ 	.short	0x0101


	//----- nvinfo : EIATTR_COOP_GROUP_MASK_REGIDS
	.align		4
        /*0028*/ 	.byte	0x04, 0x29
        /*002a*/ 	.short	(.L_2672 - .L_2671)


	//   ....[0]....
.L_2671:
        /*002c*/ 	.word	0xffffffff


	//   ....[1]....
        /*0030*/ 	.word	0xffffffff


	//   ....[2]....
        /*0034*/ 	.word	0xffffffff


	//   ....[3]....
        /*0038*/ 	.word	0xffffffff


	//   ....[4]....
        /*003c*/ 	.word	0xffffffff


	//   ....[5]....
        /*0040*/ 	.word	0xffffffff


	//   ....[6]....
        /*0044*/ 	.word	0xffffffff


	//   ....[7]....
        /*0048*/ 	.word	0xffffffff


	//   ....[8]....
        /*004c*/ 	.word	0xffffffff


	//   ....[9]....
        /*0050*/ 	.word	0xffffffff


	//   ....[10]....
        /*0054*/ 	.word	0xffffffff


	//   ....[11]....
        /*0058*/ 	.word	0xffffffff


	//   ....[12]....
        /*005c*/ 	.word	0x05000004


	//   ....[13]....
        /*0060*/ 	.word	0x05000004


	//   ....[14]....
        /*0064*/ 	.word	0x05000004


	//   ....[15]....
        /*0068*/ 	.word	0x05000004


	//----- nvinfo : EIATTR_COOP_GROUP_INSTR_OFFSETS
	.align		4
.L_2672:
        /*006c*/ 	.byte	0x04, 0x28
        /*006e*/ 	.short	(.L_2674 - .L_2673)


	//   ....[0]....
.L_2673:
        /*0070*/ 	.word	0x00002b20


	//   ....[1]....
        /*0074*/ 	.word	0x00002b30


	//   ....[2]....
        /*0078*/ 	.word	0x00002b60


	//   ....[3]....
        /*007c*/ 	.word	0x00002b70


	//   ....[4]....
        /*0080*/ 	.word	0x00004dc0


	//   ....[5]....
        /*0084*/ 	.word	0x00004de0


	//   ....[6]....
        /*0088*/ 	.word	0x00004e10


	//   ....[7]....
        /*008c*/ 	.word	0x00004e20


	//   ....[8]....
        /*0090*/ 	.word	0x00006090


	//   ....[9]....
        /*0094*/ 	.word	0x000060a0


	//   ....[10]....
        /*0098*/ 	.word	0x000060d0


	//   ....[11]....
        /*009c*/ 	.word	0x000060e0


	//   ....[12]....
        /*00a0*/ 	.word	0x00007100


	//   ....[13]....
        /*00a4*/ 	.word	0x00007170


	//   ....[14]....
        /*00a8*/ 	.word	0x000071d0


	//   ....[15]....
        /*00ac*/ 	.word	0x00007240


	//----- nvinfo : EIATTR_VRC_CTA_INIT_COUNT
	.align		4
.L_2674:
        /*00b0*/ 	.byte	0x02, 0x4a
	.zero		1
	.zero		1


	//----- nvinfo : EIATTR_EXIT_INSTR_OFFSETS
	.align		4
        /*00b4*/ 	.byte	0x04, 0x1c
        /*00b6*/ 	.short	(.L_2676 - .L_2675)


	//   ....[0]....
.L_2675:
        /*00b8*/ 	.word	0x00000090


	//----- nvinfo : EIATTR_CRS_STACK_SIZE
	.align		4
.L_2676:
        /*00bc*/ 	.byte	0x04, 0x1e
        /*00be*/ 	.short	(.L_2678 - .L_2677)
.L_2677:
        /*00c0*/ 	.word	0x00000000


	//----- nvinfo : EIATTR_CBANK_PARAM_SIZE
	.align		4
.L_2678:
        /*00c4*/ 	.byte	0x03, 0x19
        /*00c6*/ 	.short	0x01d0


	//----- nvinfo : EIATTR_PARAM_CBANK
	.align		4
        /*00c8*/ 	.byte	0x04, 0x0a
        /*00ca*/ 	.short	(.L_2680 - .L_2679)
	.align		4
.L_2679:
        /*00cc*/ 	.word	index@(.nv.constant0._ZN5flash24flash_fwd_splitkv_kernelI23Flash_fwd_kernel_traitsILi128ELi64ELi64ELi4ELb0ELb0EN7cutlass6half_tE19Flash_kernel_traitsILi128ELi64ELi64ELi4ES3_EELb0ELb0ELb0ELb1ELb1ELb0ELb0ELb0EEEvNS_16Flash_fwd_paramsE)
        /*00d0*/ 	.short	0x0380
        /*00d2*/ 	.short	0x01d0


	//----- nvinfo : EIATTR_SW_WAR
	.align		4
.L_2680:
        /*00d4*/ 	.byte	0x04, 0x36
        /*00d6*/ 	.short	(.L_2682 - .L_2681)
.L_2681:
        /*00d8*/ 	.word	0x00000008
.L_2682:


//--------------------- .nv.info._ZN5flash24flash_fwd_splitkv_kernelI23Flash_fwd_kernel_traitsILi128ELi64ELi64ELi4ELb0ELb0EN7cutlass6half_tE19Flash_kernel_traitsILi128ELi64ELi64ELi4ES3_EELb0ELb0ELb0ELb1ELb1ELb1ELb0ELb0EEEvNS_16Flash_fwd_paramsE --------------------------
	.section	.nv.info._ZN5flash24flash_fwd_splitkv_kernelI23Flash_fwd_kernel_traitsILi128ELi64ELi64ELi4ELb0ELb0EN7cutlass6half_tE19Flash_kernel_traitsILi128ELi64ELi64ELi4ES3_EELb0ELb0ELb0ELb1ELb1ELb1ELb0ELb0EEEvNS_16Flash_fwd_paramsE,"",@"SHT_CUDA_INFO"
	.sectionflags	@""
	.align	4


	//----- nvinfo : EIATTR_CUDA_API_VERSION
	.align		4
        /*0000*/ 	.byte	0x04, 0x37
        /*0002*/ 	.short	(.L_2684 - .L_2683)
.L_2683:
        /*0004*/ 	.word	0x00000082


	//----- nvinfo : EIATTR_KPARAM_INFO
	.align		4
.L_2684:
        /*0008*/ 	.byte	0x04, 0x17
        /*000a*/ 	.short	(.L_2686 - .L_2685)
.L_2685:
        /*000c*/ 	.word	0x00000000
        /*0010*/ 	.short	0x0000
        /*0012*/ 	.short	0x0000
        /*0014*/ 	.byte	0x00, 0xf0, 0x41, 0x07


	//----- nvinfo : EIATTR_SPARSE_MMA_MASK
	.align		4
.L_2686:
        /*0018*/ 	.byte	0x03, 0x50
        /*001a*/ 	.short	0x0000


	//----- nvinfo : EIATTR_MAXREG_COUNT
	.align		4
        /*001c*/ 	.byte	0x03, 0x1b
        /*001e*/ 	.short	0x00ff


	//----- nvinfo : EIATTR_NUM_BARRIERS
	.align		4
        /*0020*/ 	.byte	0x02, 0x4c
        /*0022*/ 	.byte	0x01
	.zero		1


	//----- nvinfo : EIATTR_MERCURY_ISA_VERSION
	.align		4
        /*0024*/ 	.byte	0x03, 0x5f
        /*0026*/ 	.short	0x0101


	//----- nvinfo : EIATTR_COOP_GROUP_MASK_REGIDS
	.align		4
        /*0028*/ 	.byte	0x04, 0x29
        /*002a*/ 	.short	(.L_2688 - .L_2687)


	//   ....[0]....
.L_2687:
        /*002c*/ 	.word	0xffffffff


	//   ....[1]....
        /*0030*/ 	.word	0xffffffff


	//   ....[2]....
        /*0034*/ 	.word	0xffffffff


	//   ....[3]....
        /*0038*/ 	.word	0xffffffff


	//   ....[4]....
        /*003c*/ 	.word	0xffffffff


	//   ....[5]....
        /*0040*/ 	.word	0xffffffff


	//   ....[6]....
        /*0044*/ 	.word	0xffffffff


	//   ....[7]....
        /*0048*/ 	.word	0xffffffff


	//   ....[8]....
        /*004c*/ 	.word	0xffffffff


	//   ....[9]....
        /*0050*/ 	.word	0xffffffff


	//   ....[10]....
        /*0054*/ 	.word	0xffffffff


	//   ....[11]....
        /*0058*/ 	.word	0xffffffff


	//   ....[12]....
        /*005c*/ 	.word	0x05000004


	//   ....[13]....
        /*0060*/ 	.word	0x05000004


	//   ....[14]....
        /*0064*/ 	.word	0x05000004


	//   ....[15]....
        /*0068*/ 	.word	0x05000004


	//----- nvinfo : EIATTR_COOP_GROUP_INSTR_OFFSETS
	.align		4
.L_2688:
        /*006c*/ 	.byte	0x04, 0x28
        /*006e*/ 	.short	(.L_2690 - .L_2689)


	//   ....[0]....
.L_2689:
        /*0070*/ 	.word	0x00002fe0


	//   ....[1]....
        /*0074*/ 	.word	0x00003050


	//   ....[2]....
        /*0078*/ 	.word	0x00003070


	//   ....[3]....
        /*007c*/ 	.word	0x00003090


	//   ....[4]....
        /*0080*/ 	.word	0x00005640


	//   ....[5]....
        /*0084*/ 	.word	0x00005660


	//   ....[6]....
        /*0088*/ 	.word	0x00005690


	//   ....[7]....
        /*008c*/ 	.word	0x000056a0


	//   ....[8]....
        /*0090*/ 	.word	0x00006910


	//   ....[9]....
        /*0094*/ 	.word	0x00006920


	//   ....[10]....
        /*0098*/ 	.word	0x00006950


	//   ....[11]....
        /*009c*/ 	.word	0x00006960


	//   ....[12]....
        /*00a0*/ 	.word	0x00007950


	//   ....[13]....
        /*00a4*/ 	.word	0x000079c0


	//   ....[14]....
        /*00a8*/ 	.word	0x00007a20


	//   ....[15]....
        /*00ac*/ 	.word	0x00007a90


	//----- nvinfo : EIATTR_VRC_CTA_INIT_COUNT
	.align		4
.L_2690:
        /*00b0*/ 	.byte	0x02, 0x4a
	.zero		1
	.zero		1


	//----- nvinfo : EIATTR_EXIT_INSTR_OFFSETS
	.align		4
        /*00b4*/ 	.byte	0x04, 0x1c
        /*00b6*/ 	.short	(.L_2692 - .L_2691)


	//   ....[0]....
.L_2691:
        /*00b8*/ 	.word	0x00000090


	//----- nvinfo : EIATTR_CRS_STACK_SIZE
	.align		4
.L_2692:
        /*00bc*/ 	.byte	0x04, 0x1e
        /*00be*/ 	.short	(.L_2694 - .L_2693)
.L_2693:
        /*00c0*/ 	.word	0x00000000


	//----- nvinfo : EIATTR_CBANK_PARAM_SIZE
	.align		4
.L_2694:
        /*00c4*/ 	.byte	0x03, 0x19
        /*00c6*/ 	.short	0x01d0


	//----- nvinfo : EIATTR_PARAM_CBANK
	.align		4
        /*00c8*/ 	.byte	0x04, 0x0a
        /*00ca*/ 	.short	(.L_2696 - .L_2695)
	.align		4
.L_2695:
        /*00cc*/ 	.word	index@(.nv.constant0._ZN5flash24flash_fwd_splitkv_kernelI23Flash_fwd_kernel_traitsILi128ELi64ELi64ELi4ELb0ELb0EN7cutlass6half_tE19Flash_kernel_traitsILi128ELi64ELi64ELi4ES3_EELb0ELb0ELb0ELb1ELb1ELb1ELb0ELb0EEEvNS_16Flash_fwd_paramsE)
        /*00d0*/ 	.short	0x0380
        /*00d2*/ 	.short	0x01d0


	//----- nvinfo : EIATTR_SW_WAR
	.align		4
.L_2696:
        /*00d4*/ 	.byte	0x04, 0x36
        /*00d6*/ 	.short	(.L_2698 - .L_2697)
.L_2697:
        /*00d8*/ 	.word	0x00000008
.L_2698:


//--------------------- .nv.info._ZN5flash24flash_fwd_splitkv_kernelI23Flash_fwd_kernel_traitsILi128ELi64ELi64ELi4ELb0ELb0EN7cutlass6half_tE19Flash_kernel_traitsILi128ELi64ELi64ELi4ES3_EELb0ELb0ELb1ELb0ELb0ELb0ELb0ELb0EEEvNS_16Flash_fwd_paramsE --------------------------
	.section	.nv.info._ZN5flash24flash_fwd_splitkv_kernelI23Flash_fwd_kernel_traitsILi128ELi64ELi64ELi4ELb0ELb0EN7cutlass6half_tE19Flash_kernel_traitsILi128ELi64ELi64ELi4ES3_EELb0ELb0ELb1ELb0ELb0ELb0ELb0ELb0EEEvNS_16Flash_fwd_paramsE,"",@"SHT_CUDA_INFO"
	.sectionflags	@""
	.align	4


	//----- nvinfo : EIATTR_CUDA_API_VERSION
	.align		4
        /*0000*/ 	.byte	0x04, 0x37
        /*0002*/ 	.short	(.L_2700 - .L_2699)
.L_2699:
        /*0004*/ 	.word	0x00000082


	//----- nvinfo : EIATTR_KPARAM_INFO
	.align		4
.L_2700:
        /*0008*/ 	.byte	0x04, 0x17
        /*000a*/ 	.short	(.L_2702 - .L_2701)
.L_2701:
        /*000c*/ 	.word	0x00000000
        /*0010*/ 	.short	0x0000
        /*0012*/ 	.short	0x0000
        /*0014*/ 	.byte	0x00, 0xf0, 0x41, 0x07


	//----- nvinfo : EIATTR_SPARSE_MMA_MASK
	.align		4
.L_2702:
        /*0018*/ 	.byte	0x03, 0x50
        /*001a*/ 	.short	0x0000


	//----- nvinfo : EIATTR_MAXREG_COUNT
	.align		4
        /*001c*/ 	.byte	0x03, 0x1b
        /*001e*/ 	.short	0x00ff


	//----- nvinfo : EIATTR_NUM_BARRIERS
	.align		4
        /*0020*/ 	.byte	0x02, 0x4c
        /*0022*/ 	.byte	0x01
	.zero		1


	//----- nvinfo : EIATTR_MERCURY_ISA_VERSION
	.align		4
        /*0024*/ 	.byte	0x03, 0x5f
        /*0026*/ 	.short	0x0101


	//----- nvinfo : EIATTR_COOP_GROUP_MASK_REGIDS
	.align		4
        /*0028*/ 	.byte	0x04, 0x29
        /*002a*/ 	.short	(.L_2704 - .L_2703)


	//   ....[0]....
.L_2703:
        /*002c*/ 	.word	0xffffffff


	//   ....[1]....
        /*0030*/ 	.word	0xffffffff


	//   ....[2]....
        /*0034*/ 	.word	0xffffffff


	//   ....[3]....
        /*0038*/ 	.word	0xffffffff


	//   ....[4]....
        /*003c*/ 	.word	0xffffffff


	//   ....[5]....
        /*0040*/ 	.word	0xffffffff


	//   ....[6]....
        /*0044*/ 	.word	0xffffffff


	//   ....[7]....
        /*0048*/ 	.word	0xffffffff


	//   ....[8]....
        /*004c*/ 	.word	0xffffffff


	//   ....[9]....
        /*0050*/ 	.word	0xffffffff


	//   ....[10]....
        /*0054*/ 	.word	0xffffffff


	//   ....[11]....
        /*0058*/ 	.word	0xffffffff


	//   ....[12]....
        /*005c*/ 	.word	0x05000002


	//   ....[13]....
        /*0060*/ 	.word	0x05000002


	//   ....[14]....
        /*0064*/ 	.word	0x05000002


	//   ....[15]....
        /*0068*/ 	.word	0x05000002


	//----- nvinfo : EIATTR_COOP_GROUP_INSTR_OFFSETS
	.align		4
.L_2704:
        /*006c*/ 	.byte	0x04, 0x28
        /*006e*/ 	.short	(.L_2706 - .L_2705)


	//   ....[0]....
.L_2705:
        /*0070*/ 	.word	0x00004c60


	//   ....[1]....
        /*0074*/ 	.word	0x00004e40


	//   ....[2]....
        /*0078*/ 	.word	0x00004e50


	//   ....[3]....
        /*007c*/ 	.word	0x00004ea0


	//   ....[4]....
        /*0080*/ 	.word	0x000079c0


	//   ....[5]....
        /*0084*/ 	.word	0x000079f0


	//   ....[6]....
        /*0088*/ 	.word	0x00007a20


	//   ....[7]....
        /*008c*/ 	.word	0x00007a30


	//   ....[8]....
        /*0090*/ 	.word	0x00008ca0


	//   ....[9]....
        /*0094*/ 	.word	0x00008cb0


	//   ....[10]....
        /*0098*/ 	.word	0x00008ce0


	//   ....[11]....
        /*009c*/ 	.word	0x00008cf0


	//   ....[12]....
        /*00a0*/ 	.word	0x0000a0c0


	//   ....[13]....
        /*00a4*/ 	.word	0x0000a130


	//   ....[14]....
        /*00a8*/ 	.word	0x0000a190


	//   ....[15]....
        /*00ac*/ 	.word	0x0000a200


	//----- nvinfo : EIATTR_VRC_CTA_INIT_COUNT
	.align		4
.L_2706:
        /*00b0*/ 	.byte	0x02, 0x4a
	.zero		1
	.zero		1


	//----- nvinfo : EIATTR_EXIT_INSTR_OFFSETS
	.align		4
        /*00b4*/ 	.byte	0x04, 0x1c
        /*00b6*/ 	.short	(.L_2708 - .L_2707)


	//   ....[0]....
.L_2707:
        /*00b8*/ 	.word	0x00000090


	//----- nvinfo : EIATTR_CRS_STACK_SIZE
	.align		4
.L_2708:
        /*00bc*/ 	.byte	0x04, 0x1e
        /*00be*/ 	.short	(.L_2710 - .L_2709)
.L_2709:
        /*00c0*/ 	.word	0x00000000


	//----- nvinfo : EIATTR_CBANK_PARAM_SIZE
	.align		4
.L_2710:
        /*00c4*/ 	.byte	0x03, 0x19
        /*00c6*/ 	.short	0x01d0


	//----- nvinfo : EIATTR_PARAM_CBANK
	.align		4
        /*00c8*/ 	.byte	0x04, 0x0a
        /*00ca*/ 	.short	(.L_2712 - .L_2711)
	.align		4
.L_2711:
        /*00cc*/ 	.word	index@(.nv.constant0._ZN5flash24flash_fwd_splitkv_kernelI23Flash_fwd_kernel_traitsILi128ELi64ELi64ELi4ELb0ELb0EN7cutlass6half_tE19Flash_kernel_traitsILi128ELi64ELi64ELi4ES3_EELb0ELb0ELb1ELb0ELb0ELb0ELb0ELb0EEEvNS_16Flash_fwd_paramsE)
        /*00d0*/ 	.short	0x0380
        /*00d2*/ 	.short	0x01d0


	//----- nvinfo : EIATTR_SW_WAR
	.align		4
.L_2712:
        /*00d4*/ 	.byte	0x04, 0x36
        /*00d6*/ 	.short	(.L_2714 - .L_2713)
.L_2713:
        /*00d8*/ 	.word	0x00000008
.L_2714:


//--------------------- .nv.info._ZN5flash24flash_fwd_splitkv_kernelI23Flash_fwd_kernel_traitsILi128ELi64ELi64ELi4ELb0ELb0EN7cutlass6half_tE19Flash_kernel_traitsILi128ELi64ELi64ELi4ES3_EELb0ELb0ELb1ELb0ELb0ELb1ELb0ELb0EEEvNS_16Flash_fwd_paramsE --------------------------
	.section	.nv.info._ZN5flash24flash_fwd_splitkv_kernelI23Flash_fwd_kernel_traitsILi128ELi64ELi64ELi4ELb0ELb0EN7cutlass6half_tE19Flash_kernel_traitsILi128ELi64ELi64ELi4ES3_EELb0ELb0ELb1ELb0ELb0ELb1ELb0ELb0EEEvNS_16Flash_fwd_paramsE,"",@"SHT_CUDA_INFO"
	.sectionflags	@""
	.align	4


	//----- nvinfo : EIATTR_CUDA_API_VERSION
	.align		4
        /*0000*/ 	.byte	0x04, 0x37
        /*0002*/ 	.short	(.L_2716 - .L_2715)
.L_2715:
        /*0004*/ 	.word	0x00000082


	//----- nvinfo : EIATTR_KPARAM_INFO
	.align		4
.L_2716:
        /*0008*/ 	.byte	0x04, 0x17
        /*000a*/ 	.short	(.L_2718 - .L_2717)
.L_2717:
        /*000c*/ 	.word	0x00000000
        /*0010*/ 	.short	0x0000
        /*0012*/ 	.short	0x0000
        /*0014*/ 	.byte	0x00, 0xf0, 0x41, 0x07


	//----- nvinfo : EIATTR_SPARSE_MMA_MASK
	.align		4
.L_2718:
        /*0018*/ 	.byte	0x03, 0x50
        /*001a*/ 	.short	0x0000


	//----- nvinfo : EIATTR_MAXREG_COUNT
	.align		4
        /*001c*/ 	.byte	0x03, 0x1b
        /*001e*/ 	.short	0x00ff


	//----- nvinfo : EIATTR_NUM_BARRIERS
	.align		4
        /*0020*/ 	.byte	0x02, 0x4c
        /*0022*/ 	.byte	0x01
	.zero		1


	//----- nvinfo : EIATTR_MERCURY_ISA_VERSION
	.align		4
        /*0024*/ 	.byte	0x03, 0x5f
        /*0026*/ 	.short	0x0101


	//----- nvinfo : EIATTR_COOP_GROUP_MASK_REGIDS
	.align		4
        /*0028*/ 	.byte	0x04, 0x29
        /*002a*/ 	.short	(.L_2720 - .L_2719)


	//   ....[0]....
.L_2719:
        /*002c*/ 	.word	0xffffffff


	//   ....[1]....
        /*0030*/ 	.word	0xffffffff


	//   ....[2]....
        /*0034*/ 	.word	0xffffffff


	//   ....[3]....
        /*0038*/ 	.word	0xffffffff


	//   ....[4]....
        /*003c*/ 	.word	0xffffffff


	//   ....[5]....
        /*0040*/ 	.word	0xffffffff


	//   ....[6]....
        /*0044*/ 	.word	0xffffffff


	//   ....[7]....
        /*0048*/ 	.word	0xffffffff


	//   ....[8]....
        /*004c*/ 	.word	0xffffffff


	//   ....[9]....
        /*0050*/ 	.word	0xffffffff


	//   ....[10]....
        /*0054*/ 	.word	0xffffffff


	//   ....[11]....
        /*0058*/ 	.word	0xffffffff


	//   ....[12]....
        /*005c*/ 	.word	0x05000004


	//   ....[13]....
        /*0060*/ 	.word	0x05000004


	//   ....[14]....
        /*0064*/ 	.word	0x05000004


	//   ....[15]....
        /*0068*/ 	.word	0x05000004


	//----- nvinfo : EIATTR_COOP_GROUP_INSTR_OFFSETS
	.align		4
.L_2720:
        /*006c*/ 	.byte	0x04, 0x28
        /*006e*/ 	.short	(.L_2722 - .L_2721)


	//   ....[0]....
.L_2721:
        /*0070*/ 	.word	0x00005050


	//   ....[1]....
        /*0074*/ 	.word	0x00005240


	//   ....[2]....
        /*0078*/ 	.word	0x00005250


	//   ....[3]....
        /*007c*/ 	.word	0x000052a0


	//   ....[4]....
        /*0080*/ 	.word	0x000081a0


	//   ....[5]....
        /*0084*/ 	.word	0x000081e0


	//   ....[6]....
        /*0088*/ 	.word	0x00008200


	//   ....[7]....
        /*008c*/ 	.word	0x00008230


	//   ....[8]....
        /*0090*/ 	.word	0x000094a0


	//   ....[9]....
        /*0094*/ 	.word	0x000094b0


	//   ....[10]....
        /*0098*/ 	.word	0x000094e0


	//   ....[11]....
        /*009c*/ 	.word	0x000094f0


	//   ....[12]....
        /*00a0*/ 	.word	0x0000a890


	//   ....[13]....
        /*00a4*/ 	.word	0x0000a900


	//   ....[14]....
        /*00a8*/ 	.word	0x0000a960


	//   ....[15]....
        /*00ac*/ 	.word	0x0000a9d0


	//----- nvinfo : EIATTR_VRC_CTA_INIT_COUNT
	.align		4
.L_2722:
        /*00b0*/ 	.byte	0x02, 0x4a
	.zero		1
	.zero		1


	//----- nvinfo : EIATTR_EXIT_INSTR_OFFSETS
	.align		4
        /*00b4*/ 	.byte	0x04, 0x1c
        /*00b6*/ 	.short	(.L_2724 - .L_2723)


	//   ....[0]....
.L_2723:
        /*00b8*/ 	.word	0x00000090


	//----- nvinfo : EIATTR_CRS_STACK_SIZE
	.align		4
.L_2724:
        /*00bc*/ 	.byte	0x04, 0x1e
        /*00be*/ 	.short	(.L_2726 - .L_2725)
.L_2725:
        /*00c0*/ 	.word	0x00000000


	//----- nvinfo : EIATTR_CBANK_PARAM_SIZE
	.align		4
.L_2726:
        /*00c4*/ 	.byte	0x03, 0x19
        /*00c6*/ 	.short	0x01d0


	//----- nvinfo : EIATTR_PARAM_CBANK
	.align		4
        /*00c8*/ 	.byte	0x04, 0x0a
        /*00ca*/ 	.short	(.L_2728 - .L_2727)
	.align		4
.L_2727:
        /*00cc*/ 	.word	index@(.nv.constant0._ZN5flash24flash_fwd_splitkv_kernelI23Flash_fwd_kernel_traitsILi128ELi64ELi64ELi4ELb0ELb0EN7cutlass6half_tE19Flash_kernel_traitsILi128ELi64ELi64ELi4ES3_EELb0ELb0ELb1ELb0ELb0ELb1ELb0ELb0EEEvNS_16Flash_fwd_paramsE)
        /*00d0*/ 	.short	0x0380
        /*00d2*/ 	.short	0x01d0


	//----- nvinfo : EIATTR_SW_WAR
	.align		4
.L_2728:
        /*00d4*/ 	.byte	0x04, 0x36
        /*00d6*/ 	.short	(.L_2730 - .L_2729)
.L_2729:
        /*00d8*/ 	.word	0x00000008
.L_2730:


//--------------------- .nv.info._ZN5flash24flash_fwd_splitkv_kernelI23Flash_fwd_kernel_traitsILi128ELi64ELi64ELi4ELb0ELb0EN7cutlass6half_tE19Flash_kernel_traitsILi128ELi64ELi64ELi4ES3_EELb0ELb0ELb0ELb0ELb1ELb0ELb0ELb1EEEvNS_16Flash_fwd_paramsE --------------------------
	.section	.nv.info._ZN5flash24flash_fwd_splitkv_kernelI23Flash_fwd_kernel_traitsILi128ELi64ELi64ELi4ELb0ELb0EN7cutlass6half_tE19Flash_kernel_traitsILi128ELi64ELi64ELi4ES3_EELb0ELb0ELb0ELb0ELb1ELb0ELb0ELb1EEEvNS_16Flash_fwd_paramsE,"",@"SHT_CUDA_INFO"
	.sectionflags	@""
	.align	4


	//----- nvinfo : EIATTR_CUDA_API_VERSION
	.align		4
        /*0000*/ 	.byte	0x04, 0x37
        /*0002*/ 	.short	(.L_2732 - .L_2731)
.L_2731:
        /*0004*/ 	.word	0x00000082


	//----- nvinfo : EIATTR_KPARAM_INFO
	.align		4
.L_2732:
        /*0008*/ 	.byte	0x04, 0x17
        /*000a*/ 	.short	(.L_2734 - .L_2733)
.L_2733:
        /*000c*/ 	.word	0x00000000
        /*0010*/ 	.short	0x0000
        /*0012*/ 	.short	0x0000
        /*0014*/ 	.byte	0x00, 0xf0, 0x41, 0x07


	//----- nvinfo : EIATTR_SPARSE_MMA_MASK
	.align		4
.L_2734:
        /*0018*/ 	.byte	0x03, 0x50
        /*001a*/ 	.short	0x0000


	//----- nvinfo : EIATTR_MAXREG_COUNT
	.align		4
        /*001c*/ 	.byte	0x03, 0x1b
        /*001e*/ 	.short	0x00ff


	//----- nvinfo : EIATTR_NUM_BARRIERS
	.align		4
        /*0020*/ 	.byte	0x02, 0x4c
        /*0022*/ 	.byte	0x01
	.zero		1


	//----- nvinfo : EIATTR_MERCURY_ISA_VERSION
	.align		4
        /*0024*/ 	.byte	0x03, 0x5f
        /*0026*/ 	.short	0x0101


	//----- nvinfo : EIATTR_COOP_GROUP_MASK_REGIDS
	.align		4
        /*0028*/ 	.byte	0x04, 0x29
        /*002a*/ 	.short	(.L_2736 - .L_2735)


	//   ....[0]....
.L_2735:
        /*002c*/ 	.word	0xffffffff


	//   ....[1]....
        /*0030*/ 	.word	0xffffffff


	//   ....[2]....
        /*0034*/ 	.word	0xffffffff


	//   ....[3]....
        /*0038*/ 	.word	0xffffffff


	//   ....[4]....
        /*003c*/ 	.word	0xffffffff


	//   ....[5]....
        /*0040*/ 	.word	0xffffffff


	//   ....[6]....
        /*0044*/ 	.word	0xffffffff


	//   ....[7]....
        /*0048*/ 	.word	0xffffffff


	//   ....[8]....
        /*004c*/ 	.word	0xffffffff


	//   ....[9]....
        /*0050*/ 	.word	0xffffffff


	//   ....[10]....
        /*0054*/ 	.word	0xffffffff


	//   ....[11]....
        /*0058*/ 	.word	0xffffffff


	//   ....[12]....
        /*005c*/ 	.word	0x05000002


	//   ....[13]....
        /*0060*/ 	.word	0x05000002


	//   ....[14]....
        /*0064*/ 	.word	0x05000002


	//   ....[15]....
        /*0068*/ 	.word	0x05000002


	//----- nvinfo : EIATTR_COOP_GROUP_INSTR_OFFSETS
	.align		4
.L_2736:
        /*006c*/ 	.byte	0x04, 0x28
        /*006e*/ 	.short	(.L_2738 - .L_2737)


	//   ....[0]....
.L_2737:
        /*0070*/ 	.word	0x0000db70


	//   ....[1]....
        /*0074*/ 	.word	0x0000db90


	//   ....[2]....
        /*0078*/ 	.word	0x0000dc40


	//   ....[3]....
        /*007c*/ 	.word	0x0000dc50


	//   ....[4]....
        /*0080*/ 	.word	0x0000fdf0


	//   ....[5]....
        /*0084*/ 	.word	0x0000fe00


	//   ....[6]....
        /*0088*/ 	.word	0x0000fe30


	//   ....[7]....
        /*008c*/ 	.word	0x0000fe40


	//   ....[8]....
        /*0090*/ 	.word	0x000110d0


	//   ....[9]....
        /*0094*/ 	.word	0x000110e0


	//   ....[10]....
        /*0098*/ 	.word	0x00011110


	//   ....[11]....
        /*009c*/ 	.word	0x00011120


	//   ....[12]....
        /*00a0*/ 	.word	0x000123e0


	//   ....[13]....
        /*00a4*/ 	.word	0x00012450


	//   ....[14]....
        /*00a8*/ 	.word	0x000124b0


	//   ....[15]....
        /*00ac*/ 	.word	0x00012520


	//----- nvinfo : EIATTR_VRC_CTA_INIT_COUNT
	.align		4
.L_2738:
        /*00b0*/ 	.byte	0x02, 0x4a
	.zero		1
	.zero		1


	//----- nvinfo : EIATTR_EXIT_INSTR_OFFSETS
	.align		4
        /*00b4*/ 	.byte	0x04, 0x1c
        /*00b6*/ 	.short	(.L_2740 - .L_2739)


	//   ....[0]....
.L_2739:
        /*00b8*/ 	.word	0x00000090


	//----- nvinfo : EIATTR_CRS_STACK_SIZE
	.align		4
.L_2740:
        /*00bc*/ 	.byte	0x04, 0x1e
        /*00be*/ 	.short	(.L_2742 - .L_2741)
.L_2741:
        /*00c0*/ 	.word	0x00000000


	//----- nvinfo : EIATTR_CBANK_PARAM_SIZE
	.align		4
.L_2742:
        /*00c4*/ 	.byte	0x03, 0x19
        /*00c6*/ 	.short	0x01d0


	//----- nvinfo : EIATTR_PARAM_CBANK
	.align		4
        /*00c8*/ 	.byte	0x04, 0x0a
        /*00ca*/ 	.short	(.L_2744 - .L_2743)
	.align		4
.L_2743:
        /*00cc*/ 	.word	index@(.nv.constant0._ZN5flash24flash_fwd_splitkv_kernelI23Flash_fwd_kernel_traitsILi128ELi64ELi64ELi4ELb0ELb0EN7cutlass6half_tE19Flash_kernel_traitsILi128ELi64ELi64ELi4ES3_EELb0ELb0ELb0ELb0ELb1ELb0ELb0ELb1EEEvNS_16Flash_fwd_paramsE)
        /*00d0*/ 	.short	0x0380
        /*00d2*/ 	.short	0x01d0


	//----- nvinfo : EIATTR_SW_WAR
	.align		4
.L_2744:
        /*00d4*/ 	.byte	0x04, 0x36
        /*00d6*/ 	.short	(.L_2746 - .L_2745)
.L_2745:
        /*00d8*/ 	.word	0x00000008
.L_2746:


//--------------------- .nv.info._ZN5flash24flash_fwd_splitkv_kernelI23Flash_fwd_kernel_traitsILi128ELi64ELi64ELi4ELb0ELb0EN7cutlass6half_tE19Flash_kernel_traitsILi128ELi64ELi64ELi4ES3_EELb0ELb0ELb0ELb0ELb1ELb1ELb0ELb1EEEvNS_16Flash_fwd_paramsE --------------------------
	.section	.nv.info._ZN5flash24flash_fwd_splitkv_kernelI23Flash_fwd_kernel_traitsILi128ELi64ELi64ELi4ELb0ELb0EN7cutlass6half_tE19Flash_kernel_traitsILi128ELi64ELi64ELi4ES3_EELb0ELb0ELb0ELb0ELb1ELb1ELb0ELb1EEEvNS_16Flash_fwd_paramsE,"",@"SHT_CUDA_INFO"
	.sectionflags	@""
	.align	4


	//----- nvinfo : EIATTR_CUDA_API_VERSION
	.align		4
        /*0000*/ 	.byte	0x04, 0x37
        /*0002*/ 	.short	(.L_2748 - .L_2747)
.L_2747:
        /*0004*/ 	.word	0x00000082


	//----- nvinfo : EIATTR_KPARAM_INFO
	.align		4
.L_2748:
        /*0008*/ 	.byte	0x04, 0x17
        /*000a*/ 	.short	(.L_2750 - .L_2749)
.L_2749:
        /*000c*/ 	.word	0x00000000
        /*0010*/ 	.short	0x0000
        /*0012*/ 	.short	0x0000
        /*0014*/ 	.byte	0x00, 0xf0, 0x41, 0x07


	//----- nvinfo : EIATTR_SPARSE_MMA_MASK
	.align		4
.L_2750:
        /*0018*/ 	.byte	0x03, 0x50
        /*001a*/ 	.short	0x0000


	//----- nvinfo : EIATTR_MAXREG_COUNT
	.align		4
        /*001c*/ 	.byte	0x03, 0x1b
        /*001e*/ 	.short	0x00ff


	//----- nvinfo : EIATTR_NUM_BARRIERS
	.align		4
        /*0020*/ 	.byte	0x02, 0x4c
        /*0022*/ 	.byte	0x01
	.zero		1


	//----- nvinfo : EIATTR_MERCURY_ISA_VERSION
	.align		4
        /*0024*/ 	.byte	0x03, 0x5f
        /*0026*/ 	.short	0x0101


	//----- nvinfo : EIATTR_COOP_GROUP_MASK_REGIDS
	.align		4
        /*0028*/ 	.byte	0x04, 0x29
        /*002a*/ 	.short	(.L_2752 - .L_2751)


	//   ....[0]....
.L_2751:
        /*002c*/ 	.word	0xffffffff


	//   ....[1]....
        /*0030*/ 	.word	0xffffffff


	//   ....[2]....
        /*0034*/ 	.word	0xffffffff


	//   ....[3]....
        /*0038*/ 	.word	0xffffffff


	//   ....[4]....
        /*003c*/ 	.word	0xffffffff


	//   ....[5]....
        /*0040*/ 	.word	0xffffffff


	//   ....[6]....
        /*0044*/ 	.word	0xffffffff


	//   ....[7]....
        /*0048*/ 	.word	0xffffffff


	//   ....[8]....
        /*004c*/ 	.word	0xffffffff


	//   ....[9]....
        /*0050*/ 	.word	0xffffffff


	//   ....[10]....
        /*0054*/ 	.word	0xffffffff


	//   ....[11]....
        /*0058*/ 	.word	0xffffffff


	//   ....[12]....
        /*005c*/ 	.word	0x05000002


	//   ....[13]....
        /*0060*/ 	.word	0x05000002


	//   ....[14]....
        /*0064*/ 	.word	0x05000002


	//   ....[15]....
        /*0068*/ 	.word	0x05000002


	//----- nvinfo : EIATTR_COOP_GROUP_INSTR_OFFSETS
	.align		4
.L_2752:
        /*006c*/ 	.byte	0x04, 0x28
        /*006e*/ 	.short	(.L_2754 - .L_2753)


	//   ....[0]....
.L_2753:
        /*0070*/ 	.word	0x0000df70


	//   ....[1]....
        /*0074*/ 	.word	0x0000e020


	//   ....[2]....
        /*0078*/ 	.word	0x0000e030


	//   ....[3]....
        /*007c*/ 	.word	0x0000e080


	//   ....[4]....
        /*0080*/ 	.word	0x00010600


	//   ....[5]....
        /*0084*/ 	.word	0x00010620


	//   ....[6]....
        /*0088*/ 	.word	0x00010640


	//   ....[7]....
        /*008c*/ 	.word	0x00010660


	//   ....[8]....
        /*0090*/ 	.word	0x000118d0


	//   ....[9]....
        /*0094*/ 	.word	0x000118e0


	//   ....[10]....
        /*0098*/ 	.word	0x00011910


	//   ....[11]....
        /*009c*/ 	.word	0x00011920


	//   ....[12]....
        /*00a0*/ 	.word	0x00012be0


	//   ....[13]....
        /*00a4*/ 	.word	0x00012c50


	//   ....[14]....
        /*00a8*/ 	.word	0x00012cb0


	//   ....[15]....
        /*00ac*/ 	.word	0x00012d20


	//----- nvinfo : EIATTR_VRC_CTA_INIT_COUNT
	.align		4
.L_2754:
        /*00b0*/ 	.byte	0x02, 0x4a
	.zero		1
	.zero		1


	//----- nvinfo : EIATTR_EXIT_INSTR_OFFSETS
	.align		4
        /*00b4*/ 	.byte	0x04, 0x1c
        /*00b6*/ 	.short	(.L_2756 - .L_2755)


	//   ....[0]....
.L_2755:
        /*00b8*/ 	.word	0x00000090


	//----- nvinfo : EIATTR_CRS_STACK_SIZE
	.align		4
.L_2756:
        /*00bc*/ 	.byte	0x04, 0x1e
        /*00be*/ 	.short	(.L_2758 - .L_2757)
.L_2757:
        /*00c0*/ 	.word	0x00000000


	//----- nvinfo : EIATTR_CBANK_PARAM_SIZE
	.align		4
.L_2758:
        /*00c4*/ 	.byte	0x03, 0x19
        /*00c6*/ 	.short	0x01d0


	//----- nvinfo : EIATTR_PARAM_CBANK
	.align		4
        /*00c8*/ 	.byte	0x04, 0x0a
        /*00ca*/ 	.short	(.L_2760 - .L_2759)
	.align		4
.L_2759:
        /*00cc*/ 	.word	index@(.nv.constant0._ZN5flash24flash_fwd_splitkv_kernelI23Flash_fwd_kernel_traitsILi128ELi64ELi64ELi4ELb0ELb0EN7cutlass6half_tE19Flash_kernel_traitsILi128ELi64ELi64ELi4ES3_EELb0ELb0ELb0ELb0ELb1ELb1ELb0ELb1EEEvNS_16Flash_fwd_paramsE)
        /*00d0*/ 	.short	0x0380
        /*00d2*/ 	.short	0x01d0


	//----- nvinfo : EIATTR_SW_WAR
	.align		4
.L_2760:
        /*00d4*/ 	.byte	0x04, 0x36
        /*00d6*/ 	.short	(.L_2762 - .L_2761)
.L_2761:
        /*00d8*/ 	.word	0x00000008
.L_2762:


//--------------------- .nv.info._ZN5flash24flash_fwd_splitkv_kernelI23Flash_fwd_kernel_traitsILi128ELi64ELi64ELi4ELb0ELb0EN7cutlass6half_tE19Flash_kernel_traitsILi128ELi64ELi64ELi4ES3_EELb0ELb0ELb1ELb0ELb0ELb0ELb0ELb1EEEvNS_16Flash_fwd_paramsE --------------------------
	.section	.nv.info._ZN5flash24flash_fwd_splitkv_kernelI23Flash_fwd_kernel_traitsILi128ELi64ELi64ELi4ELb0ELb0EN7cutlass6half_tE19Flash_kernel_traitsILi128ELi64ELi64ELi4ES3_EELb0ELb0ELb1ELb0ELb0ELb0ELb0ELb1EEEvNS_16Flash_fwd_paramsE,"",@"SHT_CUDA_INFO"
	.sectionflags	@""
	.align	4


	//----- nvinfo : EIATTR_CUDA_API_VERSION
	.align		4
        /*0000*/ 	.byte	0x04, 0x37
        /*0002*/ 	.short	(.L_2764 - .L_2763)
.L_2763:
        /*0004*/ 	.word	0x00000082


	//----- nvinfo : EIATTR_KPARAM_INFO
	.align		4
.L_2764:
        /*0008*/ 	.byte	0x04, 0x17
        /*000a*/ 	.short	(.L_2766 - .L_2765)
.L_2765:
        /*000c*/ 	.word	0x00000000
        /*0010*/ 	.short	0x0000
        /*0012*/ 	.short	0x0000
        /*0014*/ 	.byte	0x00, 0xf0, 0x41, 0x07


	//----- nvinfo : EIATTR_SPARSE_MMA_MASK
	.align		4
.L_2766:
        /*0018*/ 	.byte	0x03, 0x50
        /*001a*/ 	.short	0x0000


	//----- nvinfo : EIATTR_MAXREG_COUNT
	.align		4
        /*001c*/ 	.byte	0x03, 0x1b
        /*001e*/ 	.short	0x00ff


	//----- nvinfo : EIATTR_NUM_BARRIERS
	.align		4
        /*0020*/ 	.byte	0x02, 0x4c
        /*0022*/ 	.byte	0x01
	.zero		1


	//----- nvinfo : EIATTR_MERCURY_ISA_VERSION
	.align		4
        /*0024*/ 	.byte	0x03, 0x5f
        /*0026*/ 	.short	0x0101


	//----- nvinfo : EIATTR_COOP_GROUP_MASK_REGIDS
	.align		4
        /*0028*/ 	.byte	0x04, 0x29
        /*002a*/ 	.short	(.L_2768 - .L_2767)


	//   ....[0]....
.L_2767:
        /*002c*/ 	.word	0xffffffff


	//   ....[1]....
        /*0030*/ 	.word	0xffffffff


	//   ....[2]....
        /*0034*/ 	.word	0xffffffff


	//   ....[3]....
        /*0038*/ 	.word	0xffffffff


	//   ....[4]....
        /*003c*/ 	.word	0xffffffff


	//   ....[5]....
        /*0040*/ 	.word	0xffffffff


	//   ....[6]....
        /*0044*/ 	.word	0xffffffff


	//   ....[7]....
        /*0048*/ 	.word	0xffffffff


	//   ....[8]....
        /*004c*/ 	.word	0xffffffff


	//   ....[9]....
        /*0050*/ 	.word	0xffffffff


	//   ....[10]....
        /*0054*/ 	.word	0xffffffff


	//   ....[11]....
        /*0058*/ 	.word	0xffffffff


	//   ....[12]....
        /*005c*/ 	.word	0x05000006


	//   ....[13]....
        /*0060*/ 	.word	0x05000006


	//   ....[14]....
        /*0064*/ 	.word	0x05000006


	//   ....[15]....
        /*0068*/ 	.word	0x05000006


	//----- nvinfo : EIATTR_COOP_GROUP_INSTR_OFFSETS
	.align		4
.L_2768:
        /*006c*/ 	.byte	0x04, 0x28
        /*006e*/ 	.short	(.L_2770 - .L_2769)


	//   ....[0]....
.L_2769:
        /*0070*/ 	.word	0x0000f980


	//   ....[1]....
        /*0074*/ 	.word	0x0000fb10


	//   ....[2]....
        /*0078*/ 	.word	0x0000fb20


	//   ....[3]....
        /*007c*/ 	.word	0x0000fbf0


	//   ....[4]....
        /*0080*/ 	.word	0x00012730


	//   ....[5]....
        /*0084*/ 	.word	0x00012770


	//   ....[6]....
        /*0088*/ 	.word	0x00012790


	//   ....[7]....
        /*008c*/ 	.word	0x000127b0


	//   ....[8]....
        /*0090*/ 	.word	0x00013a20


	//   ....[9]....
        /*0094*/ 	.word	0x00013a30


	//   ....[10]....
        /*0098*/ 	.word	0x00013a60


	//   ....[11]....
        /*009c*/ 	.word	0x00013a70


	//   ....[12]....
        /*00a0*/ 	.word	0x00014e10


	//   ....[13]....
        /*00a4*/ 	.word	0x00014e80


	//   ....[14]....
        /*00a8*/ 	.word	0x00014ee0


	//   ....[15]....
        /*00ac*/ 	.word	0x00014f50


	//----- nvinfo : EIATTR_VRC_CTA_INIT_COUNT
	.align		4
.L_2770:
        /*00b0*/ 	.byte	0x02, 0x4a
	.zero		1
	.zero		1


	//----- nvinfo : EIATTR_EXIT_INSTR_OFFSETS
	.align		4
        /*00b4*/ 	.byte	0x04, 0x1c
        /*00b6*/ 	.short	(.L_2772 - .L_2771)


	//   ....[0]....
.L_2771:
        /*00b8*/ 	.word	0x00000090


	//----- nvinfo : EIATTR_CRS_STACK_SIZE
	.align		4
.L_2772:
        /*00bc*/ 	.byte	0x04, 0x1e
        /*00be*/ 	.short	(.L_2774 - .L_2773)
.L_2773:
        /*00c0*/ 	.word	0x00000000


	//----- nvinfo : EIATTR_CBANK_PARAM_SIZE
	.align		4
.L_2774:
        /*00c4*/ 	.byte	0x03, 0x19
        /*00c6*/ 	.short	0x01d0


	//----- nvinfo : EIATTR_PARAM_CBANK
	.align		4
        /*00c8*/ 	.byte	0x04, 0x0a
        /*00ca*/ 	.short	(.L_2776 - .L_2775)
	.align		4
.L_2775:
        /*00cc*/ 	.word	index@(.nv.constant0._ZN5flash24flash_fwd_splitkv_kernelI23Flash_fwd_kernel_traitsILi128ELi64ELi64ELi4ELb0ELb0EN7cutlass6half_tE19Flash_kernel_traitsILi128ELi64ELi64ELi4ES3_EELb0ELb0ELb1ELb0ELb0ELb0ELb0ELb1EEEvNS_16Flash_fwd_paramsE)
        /*00d0*/ 	.short	0x0380
        /*00d2*/ 	.short	0x01d0


	//----- nvinfo : EIATTR_SW_WAR
	.align		4
.L_2776:
        /*00d4*/ 	.byte	0x04, 0x36
        /*00d6*/ 	.short	(.L_2778 - .L_2777)
.L_2777:
        /*00d8*/ 	.word	0x00000008
.L_2778:


//--------------------- .nv.info._ZN5flash24flash_fwd_splitkv_kernelI23Flash_fwd_kernel_traitsILi128ELi64ELi64ELi4ELb0ELb0EN7cutlass6half_tE19Flash_kernel_traitsILi128ELi64ELi64ELi4ES3_EELb0ELb0ELb1ELb0ELb0ELb1ELb0ELb1EEEvNS_16Flash_fwd_paramsE --------------------------
	.section	.nv.info._ZN5flash24flash_fwd_splitkv_kernelI23Flash_fwd_kernel_traitsILi128ELi64ELi64ELi4ELb0ELb0EN7cutlass6half_tE19Flash_kernel_traitsILi128ELi64ELi64ELi4ES3_EELb0ELb0ELb1ELb0ELb0ELb1ELb0ELb1EEEvNS_16Flash_fwd_paramsE,"",@"SHT_CUDA_INFO"
	.sectionflags	@""
	.align	4


	//----- nvinfo : EIATTR_CUDA_API_VERSION
	.align		4
        /*0000*/ 	.byte	0x04, 0x37
        /*0002*/ 	.short	(.L_2780 - .L_2779)
.L_2779:
        /*0004*/ 	.word	0x00000082


	//----- nvinfo : EIATTR_KPARAM_INFO
	.align		4
.L_2780:
        /*0008*/ 	.byte	0x04, 0x17
        /*000a*/ 	.short	(.L_2782 - .L_2781)
.L_2781:
        /*000c*/ 	.word	0x00000000
        /*0010*/ 	.short	0x0000
        /*0012*/ 	.short	0x0000
        /*0014*/ 	.byte	0x00, 0xf0, 0x41, 0x07


	//----- nvinfo : EIATTR_SPARSE_MMA_MASK
	.align		4
.L_2782:
        /*0018*/ 	.byte	0x03, 0x50
        /*001a*/ 	.short	0x0000


	//----- nvinfo : EIATTR_MAXREG_COUNT
	.align		4
        /*001c*/ 	.byte	0x03, 0x1b
        /*001e*/ 	.short	0x00ff


	//----- nvinfo : EIATTR_NUM_BARRIERS
	.align		4
        /*0020*/ 	.byte	0x02, 0x4c
        /*0022*/ 	.byte	0x01
	.zero		1


	//----- nvinfo : EIATTR_MERCURY_ISA_VERSION
	.align		4
        /*0024*/ 	.byte	0x03, 0x5f
        /*0026*/ 	.short	0x0101


	//----- nvinfo : EIATTR_COOP_GROUP_MASK_REGIDS
	.align		4
        /*0028*/ 	.byte	0x04, 0x29
        /*002a*/ 	.short	(.L_2784 - .L_2783)


	//   ....[0]....
.L_2783:
        /*002c*/ 	.word	0xffffffff


	//   ....[1]....
        /*0030*/ 	.word	0xffffffff


	//   ....[2]....
        /*0034*/ 	.word	0xffffffff


	//   ....[3]....
        /*0038*/ 	.word	0xffffffff


	//   ....[4]....
        /*003c*/ 	.word	0xffffffff


	//   ....[5]....
        /*0040*/ 	.word	0xffffffff


	//   ....[6]....
        /*0044*/ 	.word	0xffffffff


	//   ....[7]....
        /*0048*/ 	.word	0xffffffff


	//   ....[8]....
        /*004c*/ 	.word	0xffffffff


	//   ....[9]....
        /*0050*/ 	.word	0xffffffff


	//   ....[10]....
        /*0054*/ 	.word	0xffffffff


	//   ....[11]....
        /*0058*/ 	.word	0xffffffff


	//   ....[12]....
        /*005c*/ 	.word	0x05000004


	//   ....[13]....
        /*0060*/ 	.word	0x05000004


	//   ....[14]....
        /*0064*/ 	.word	0x05000004


	//   ....[15]....
        /*0068*/ 	.word	0x05000004


	//----- nvinfo : EIATTR_COOP_GROUP_INSTR_OFFSETS
	.align		4
.L_2784:
        /*006c*/ 	.byte	0x04, 0x28
        /*006e*/ 	.short	(.L_2786 - .L_2785)


	//   ....[0]....
.L_2785:
        /*0070*/ 	.word	0x0000ff30


	//   ....[1]....
        /*0074*/ 	.word	0x00010000


	//   ....[2]....
        /*0078*/ 	.word	0x00010010


	//   ....[3]....
        /*007c*/ 	.word	0x00010050


	//   ....[4]....
        /*0080*/ 	.word	0x00012fc0


	//   ....[5]....
        /*0084*/ 	.word	0x00012ff0


	//   ....[6]....
        /*0088*/ 	.word	0x00013010


	//   ....[7]....
        /*008c*/ 	.word	0x00013030


	//   ....[8]....
        /*0090*/ 	.word	0x000142a0


	//   ....[9]....
        /*0094*/ 	.word	0x000142b0


	//   ....[10]....
        /*0098*/ 	.word	0x000142e0


	//   ....[11]....
        /*009c*/ 	.word	0x000142f0


	//   ....[12]....
        /*00a0*/ 	.word	0x00015670


	//   ....[13]....
        /*00a4*/ 	.word	0x000156e0


	//   ....[14]....
        /*00a8*/ 	.word	0x00015740


	//   ....[15]....
        /*00ac*/ 	.word	0x000157b0


	//----- nvinfo : EIATTR_VRC_CTA_INIT_COUNT
	.align		4
.L_2786:
        /*00b0*/ 	.byte	0x02, 0x4a
	.zero		1
	.zero		1


	//----- nvinfo : EIATTR_EXIT_INSTR_OFFSETS
	.align		4
        /*00b4*/ 	.byte	0x04, 0x1c
        /*00b6*/ 	.short	(.L_2788 - .L_2787)


	//   ....[0]....
.L_2787:
        /*00b8*/ 	.word	0x00000090


	//----- nvinfo : EIATTR_CRS_STACK_SIZE
	.align		4
.L_2788:
        /*00bc*/ 	.byte	0x04, 0x1e
        /*00be*/ 	.short	(.L_2790 - .L_2789)
.L_2789:
        /*00c0*/ 	.word	0x00000000


	//----- nvinfo : EIATTR_CBANK_PARAM_SIZE
	.align		4
.L_2790:
        /*00c4*/ 	.byte	0x03, 0x19
        /*00c6*/ 	.short	0x01d0


	//----- nvinfo : EIATTR_PARAM_CBANK
	.align		4
        /*00c8*/ 	.byte	0x04, 0x0a
        /*00ca*/ 	.short	(.L_2792 - .L_2791)
	.align		4
.L_2791:
        /*00cc*/ 	.word	index@(.nv.constant0._ZN5flash24flash_fwd_splitkv_kernelI23Flash_fwd_kernel_traitsILi128ELi64ELi64ELi4ELb0ELb0EN7cutlass6half_tE19Flash_kernel_traitsILi128ELi64ELi64ELi4ES3_EELb0ELb0ELb1ELb0ELb0ELb1ELb0ELb1EEEvNS_16Flash_fwd_paramsE)
        /*00d0*/ 	.short	0x0380
        /*00d2*/ 	.short	0x01d0


	//----- nvinfo : EIATTR_SW_WAR
	.align		4
.L_2792:
        /*00d4*/ 	.byte	0x04, 0x36
        /*00d6*/ 	.short	(.L_2794 - .L_2793)
.L_2793:
        /*00d8*/ 	.word	0x00000008
.L_2794:


//--------------------- .nv.info._ZN5flash24flash_fwd_splitkv_kernelI23Flash_fwd_kernel_traitsILi128ELi64ELi64ELi4ELb0ELb0EN7cutlass6half_tE19Flash_kernel_traitsILi128ELi64ELi64ELi4ES3_EELb0ELb0ELb0ELb1ELb1ELb0ELb1ELb0EEEvNS_16Flash_fwd_paramsE --------------------------
	.section	.nv.info._ZN5flash24flash_fwd_splitkv_kernelI23Flash_fwd_kernel_traitsILi128ELi64ELi64ELi4ELb0ELb0EN7cutlass6half_tE19Flash_kernel_traitsILi128ELi64ELi64ELi4ES3_EELb0ELb0ELb0ELb1ELb1ELb0ELb1ELb0EEEvNS_16Flash_fwd_paramsE,"",@"SHT_CUDA_INFO"
	.sectionflags	@""
	.align	4


	//----- nvinfo : EIATTR_CUDA_API_VERSION
	.align		4
        /*0000*/ 	.byte	0x04, 0x37
        /*0002*/ 	.short	(.L_2796 - .L_2795)
.L_2795:
        /*0004*/ 	.word	0x00000082


	//----- nvinfo : EIATTR_KPARAM_INFO
	.align		4
.L_2796:
        /*0008*/ 	.byte	0x04, 0x17
        /*000a*/ 	.short	(.L_2798 - .L_2797)
.L_2797:
        /*000c*/ 	.word	0x00000000
        /*0010*/ 	.short	0x0000
        /*0012*/ 	.short	0x0000
        /*0014*/ 	.byte	0x00, 0xf0, 0x41, 0x07


	//----- nvinfo : EIATTR_SPARSE_MMA_MASK
	.align		4
.L_2798:
        /*0018*/ 	.byte	0x03, 0x50
        /*001a*/ 	.short	0x0000


	//----- nvinfo : EIATTR_MAXREG_COUNT
	.align		4
        /*001c*/ 	.byte	0x03, 0x1b
        /*001e*/ 	.short	0x00ff


	//----- nvinfo : EIATTR_NUM_BARRIERS
	.align		4
        /*0020*/ 	.byte	0x02, 0x4c
        /*0022*/ 	.byte	0x01
	.zero		1


	//----- nvinfo : EIATTR_MERCURY_ISA_VERSION
	.align		4
        /*0024*/ 	.byte	0x03, 0x5f
        /*0026*/ 	.short	0x0101


	//----- nvinfo : EIATTR_COOP_GROUP_MASK_REGIDS
	.align		4
        /*0028*/ 	.byte	0x04, 0x29
        /*002a*/ 	.short	(.L_2800 - .L_2799)


	//   ....[0]....
.L_2799:
        /*002c*/ 	.word	0xffffffff


	//   ....[1]....
        /*0030*/ 	.word	0xffffffff


	//   ....[2]....
        /*0034*/ 	.word	0xffffffff


	//   ....[3]....
        /*0038*/ 	.word	0xffffffff


	//   ....[4]....
        /*003c*/ 	.word	0xffffffff


	//   ....[5]....
        /*0040*/ 	.word	0xffffffff


	//   ....[6]....
        /*0044*/ 	.word	0xffffffff


	//   ....[7]....
        /*0048*/ 	.word	0xffffffff


	//   ....[8]....
        /*004c*/ 	.word	0xffffffff


	//   ....[9]....
        /*0050*/ 	.word	0xffffffff


	//   ....[10]....
        /*0054*/ 	.word	0xffffffff


	//   ....[11]....
        /*0058*/ 	.word	0xffffffff


	//   ....[12]....
        /*005c*/ 	.word	0x05000006


	//   ....[13]....
        /*0060*/ 	.word	0x05000006


	//   ....[14]....
        /*0064*/ 	.word	0x05000006


	//   ....[15]....
        /*0068*/ 	.word	0x05000006


	//----- nvinfo : EIATTR_COOP_GROUP_INSTR_OFFSETS
	.align		4
.L_2800:
        /*006c*/ 	.byte	0x04, 0x28
        /*006e*/ 	.short	(.L_2802 - .L_2801)


	//   ....[0]....
.L_2801:
        /*0070*/ 	.word	0x00002f50


	//   ....[1]....
        /*0074*/ 	.word	0x00002f60


	//   ....[2]....
        /*0078*/ 	.word	0x00002f90


	//   ....[3]....
        /*007c*/ 	.word	0x00002fa0


	//   ....[4]....
        /*0080*/ 	.word	0x000051f0


	//   ....[5]....
        /*0084*/ 	.word	0x00005200


	//   ....[6]....
        /*0088*/ 	.word	0x00005230


	//   ....[7]....
        /*008c*/ 	.word	0x00005240


	//   ....[8]....
        /*0090*/ 	.word	0x000064b0


	//   ....[9]....
        /*0094*/ 	.word	0x000064c0


	//   ....[10]....
        /*0098*/ 	.word	0x000064f0


	//   ....[11]....
        /*009c*/ 	.word	0x00006500


	//   ....[12]....
        /*00a0*/ 	.word	0x000072a0


	//   ....[13]....
        /*00a4*/ 	.word	0x00007310


	//   ....[14]....
        /*00a8*/ 	.word	0x00007370


	//   ....[15]....
        /*00ac*/ 	.word	0x000073e0


	//----- nvinfo : EIATTR_VRC_CTA_INIT_COUNT
	.align		4
.L_2802:
        /*00b0*/ 	.byte	0x02, 0x4a
	.zero		1
	.zero		1


	//----- nvinfo : EIATTR_EXIT_INSTR_OFFSETS
	.align		4
        /*00b4*/ 	.byte	0x04, 0x1c
        /*00b6*/ 	.short	(.L_2804 - .L_2803)


	//   ....[0]....
.L_2803:
        /*00b8*/ 	.word	0x000001f0


	//----- nvinfo : EIATTR_CRS_STACK_SIZE
	.align		4
.L_2804:
        /*00bc*/ 	.byte	0x04, 0x1e
        /*00be*/ 	.short	(.L_2806 - .L_2805)
.L_2805:
        /*00c0*/ 	.word	0x00000000


	//----- nvinfo : EIATTR_CBANK_PARAM_SIZE
	.align		4
.L_2806:
        /*00c4*/ 	.byte	0x03, 0x19
        /*00c6*/ 	.short	0x01d0


	//----- nvinfo : EIATTR_PARAM_CBANK
	.align		4
        /*00c8*/ 	.byte	0x04, 0x0a
        /*00ca*/ 	.short	(.L_2808 - .L_2807)
	.align		4
.L_2807:
        /*00cc*/ 	.word	index@(.nv.constant0._ZN5flash24flash_fwd_splitkv_kernelI23Flash_fwd_kernel_traitsILi128ELi64ELi64ELi4ELb0ELb0EN7cutlass6half_tE19Flash_kernel_traitsILi128ELi64ELi64ELi4ES3_EELb0ELb0ELb0ELb1ELb1ELb0ELb1ELb0EEEvNS_16Flash_fwd_paramsE)
        /*00d0*/ 	.short	0x0380
        /*00d2*/ 	.short	0x01d0


	//----- nvinfo : EIATTR_SW_WAR
	.align		4
.L_2808:
        /*00d4*/ 	.byte	0x04, 0x36
        /*00d6*/ 	.short	(.L_2810 - .L_2809)
.L_2809:
        /*00d8*/ 	.word	0x00000008
.L_2810:


//--------------------- .nv.info._ZN5flash24flash_fwd_splitkv_kernelI23Flash_fwd_kernel_traitsILi128ELi64ELi64ELi4ELb0ELb0EN7cutlass6half_tE19Flash_kernel_traitsILi128ELi64ELi64ELi4ES3_EELb0ELb0ELb0ELb1ELb1ELb1ELb1ELb0EEEvNS_16Flash_fwd_paramsE --------------------------
	.section	.nv.info._ZN5flash24flash_fwd_splitkv_kernelI23Flash_fwd_kernel_traitsILi128ELi64ELi64ELi4ELb0ELb0EN7cutlass6half_tE19Flash_kernel_traitsILi128ELi64ELi64ELi4ES3_EELb0ELb0ELb0ELb1ELb1ELb1ELb1ELb0EEEvNS_16Flash_fwd_paramsE,"",@"SHT_CUDA_INFO"
	.sectionflags	@""
	.align	4


	//----- nvinfo : EIATTR_CUDA_API_VERSION
	.align		4
        /*0000*/ 	.byte	0x04, 0x37
        /*0002*/ 	.short	(.L_2812 - .L_2811)
.L_2811:
        /*0004*/ 	.word	0x00000082


	//----- nvinfo : EIATTR_KPARAM_INFO
	.align		4
.L_2812:
        /*0008*/ 	.byte	0x04, 0x17
        /*000a*/ 	.short	(.L_2814 - .L_2813)
.L_2813:
        /*000c*/ 	.word	0x00000000
        /*0010*/ 	.short	0x0000
        /*0012*/ 	.short	0x0000
        /*0014*/ 	.byte	0x00, 0xf0, 0x41, 0x07


	//----- nvinfo : EIATTR_SPARSE_MMA_MASK
	.align		4
.L_2814:
        /*0018*/ 	.byte	0x03, 0x50
        /*001a*/ 	.short	0x0000


	//----- nvinfo : EIATTR_MAXREG_COUNT
	.align		4
        /*001c*/ 	.byte	0x03, 0x1b
        /*001e*/ 	.short	0x00ff


	//----- nvinfo : EIATTR_NUM_BARRIERS
	.align		4
        /*0020*/ 	.byte	0x02, 0x4c
        /*0022*/ 	.byte	0x01
	.zero		1


	//----- nvinfo : EIATTR_MERCURY_ISA_VERSION
	.align		4
        /*0024*/ 	.byte	0x03, 0x5f
        /*0026*/ 	.short	0x0101


	//----- nvinfo : EIATTR_COOP_GROUP_MASK_REGIDS
	.align		4
        /*0028*/ 	.byte	0x04, 0x29
        /*002a*/ 	.short	(.L_2816 - .L_2815)


	//   ....[0]....
.L_2815:
        /*002c*/ 	.word	0xffffffff


	//   ....[1]....
        /*0030*/ 	.word	0xffffffff


	//   ....[2]....
        /*0034*/ 	.word	0xffffffff


	//   ....[3]....
        /*0038*/ 	.word	0xffffffff


	//   ....[4]....
        /*003c*/ 	.word	0xffffffff


	//   ....[5]....
        /*0040*/ 	.word	0xffffffff


	//   ....[6]....
        /*0044*/ 	.word	0xffffffff


	//   ....[7]....
        /*0048*/ 	.word	0xffffffff


	//   ....[8]....
        /*004c*/ 	.word	0xffffffff


	//   ....[9]....
        /*0050*/ 	.word	0xffffffff


	//   ....[10]....
        /*0054*/ 	.word	0xffffffff


	//   ....[11]....
        /*0058*/ 	.word	0xffffffff


	//   ....[12]....
        /*005c*/ 	.word	0x05000006


	//   ....[13]....
        /*0060*/ 	.word	0x05000006


	//   ....[14]....
        /*0064*/ 	.word	0x05000006


	//   ....[15]....
        /*0068*/ 	.word	0x05000006


	//----- nvinfo : EIATTR_COOP_GROUP_INSTR_OFFSETS
	.align		4
.L_2816:
        /*006c*/ 	.byte	0x04, 0x28
        /*006e*/ 	.short	(.L_2818 - .L_2817)


	//   ....[0]....
.L_2817:
        /*0070*/ 	.word	0x00003340


	//   ....[1]....
        /*0074*/ 	.word	0x00003370


	//   ....[2]....
        /*0078*/ 	.word	0x00003410


	//   ....[3]....
        /*007c*/ 	.word	0x00003420


	//   ....[4]....
        /*0080*/ 	.word	0x000059e0


	//   ....[5]....
        /*0084*/ 	.word	0x000059f0


	//   ....[6]....
        /*0088*/ 	.word	0x00005a20


	//   ....[7]....
        /*008c*/ 	.word	0x00005a30


	//   ....[8]....
        /*0090*/ 	.word	0x00006ca0


	//   ....[9]....
        /*0094*/ 	.word	0x00006cb0


	//   ....[10]....
        /*0098*/ 	.word	0x00006ce0


	//   ....[11]....
        /*009c*/ 	.word	0x00006cf0


	//   ....[12]....
        /*00a0*/ 	.word	0x00007a70


	//   ....[13]....
        /*00a4*/ 	.word	0x00007ae0


	//   ....[14]....
        /*00a8*/ 	.word	0x00007b40


	//   ....[15]....
        /*00ac*/ 	.word	0x00007bb0


	//----- nvinfo : EIATTR_VRC_CTA_INIT_COUNT
	.align		4
.L_2818:
        /*00b0*/ 	.byte	0x02, 0x4a
	.zero		1
	.zero		1


	//----- nvinfo : EIATTR_EXIT_INSTR_OFFSETS
	.align		4
        /*00b4*/ 	.byte	0x04, 0x1c
        /*00b6*/ 	.short	(.L_2820 - .L_2819)


	//   ....[0]....
.L_2819:
        /*00b8*/ 	.word	0x000001f0


	//----- nvinfo : EIATTR_CRS_STACK_SIZE
	.align		4
.L_2820:
        /*00bc*/ 	.byte	0x04, 0x1e
        /*00be*/ 	.short	(.L_2822 - .L_2821)
.L_2821:
        /*00c0*/ 	.word	0x00000000


	//----- nvinfo : EIATTR_CBANK_PARAM_SIZE
	.align		4
.L_2822:
        /*00c4*/ 	.byte	0x03, 0x19
        /*00c6*/ 	.short	0x01d0


	//----- nvinfo : EIATTR_PARAM_CBANK
	.align		4
        /*00c8*/ 	.byte	0x04, 0x0a
        /*00ca*/ 	.short	(.L_2824 - .L_2823)
	.align		4
.L_2823:
        /*00cc*/ 	.word	index@(.nv.constant0._ZN5flash24flash_fwd_splitkv_kernelI23Flash_fwd_kernel_traitsILi128ELi64ELi64ELi4ELb0ELb0EN7cutlass6half_tE19Flash_kernel_traitsILi128ELi64ELi64ELi4ES3_EELb0ELb0ELb0ELb1ELb1ELb1ELb1ELb0EEEvNS_16Flash_fwd_paramsE)
        /*00d0*/ 	.short	0x0380
        /*00d2*/ 	.short	0x01d0


	//----- nvinfo : EIATTR_SW_WAR
	.align		4
.L_2824:
        /*00d4*/ 	.byte	0x04, 0x36
        /*00d6*/ 	.short	(.L_2826 - .L_2825)
.L_2825:
        /*00d8*/ 	.word	0x00000008
.L_2826:


//--------------------- .nv.info._ZN5flash24flash_fwd_splitkv_kernelI23Flash_fwd_kernel_traitsILi128ELi64ELi64ELi4ELb0ELb0EN7cutlass6half_tE19Flash_kernel_traitsILi128ELi64ELi64ELi4ES3_EELb0ELb0ELb1ELb0ELb0ELb0ELb1ELb0EEEvNS_16Flash_fwd_paramsE --------------------------
	.section	.nv.info._ZN5flash24flash_fwd_splitkv_kernelI23Flash_fwd_kernel_traitsILi128ELi64ELi64ELi4ELb0ELb0EN7cutlass6half_tE19Flash_kernel_traitsILi128ELi64ELi64ELi4ES3_EELb0ELb0ELb1ELb0ELb0ELb0ELb1ELb0EEEvNS_16Flash_fwd_paramsE,"",@"SHT_CUDA_INFO"
	.sectionflags	@""
	.align	4


	//----- nvinfo : EIATTR_CUDA_API_VERSION
	.align		4
        /*0000*/ 	.byte	0x04, 0x37
        /*0002*/ 	.short	(.L_2828 - .L_2827)
.L_2827:
        /*0004*/ 	.word	0x00000082


	//----- nvinfo : EIATTR_KPARAM_INFO
	.align		4
.L_2828:
        /*0008*/ 	.byte	0x04, 0x17
        /*000a*/ 	.short	(.L_2830 - .L_2829)
.L_2829:
        /*000c*/ 	.word	0x00000000
        /*0010*/ 	.short	0x0000
        /*0012*/ 	.short	0x0000
        /*0014*/ 	.byte	0x00, 0xf0, 0x41, 0x07


	//----- nvinfo : EIATTR_SPARSE_MMA_MASK
	.align		4
.L_2830:
        /*0018*/ 	.byte	0x03, 0x50
        /*001a*/ 	.short	0x0000


	//----- nvinfo : EIATTR_MAXREG_COUNT
	.align		4
        /*001c*/ 	.byte	0x03, 0x1b
        /*001e*/ 	.short	0x00ff


	//----- nvinfo : EIATTR_NUM_BARRIERS
	.align		4
        /*0020*/ 	.byte	0x02, 0x4c
        /*0022*/ 	.byte	0x01
	.zero		1


	//----- nvinfo : EIATTR_MERCURY_ISA_VERSION
	.align		4
        /*0024*/ 	.byte	0x03, 0x5f
        /*0026*/ 	.short	0x0101


	//----- nvinfo : EIATTR_COOP_GROUP_MASK_REGIDS
	.align		4
        /*0028*/ 	.byte	0x04, 0x29
        /*002a*/ 	.short	(.L_2832 - .L_2831)


	//   ....[0]....
.L_2831:
        /*002c*/ 	.word	0xffffffff


	//   ....[1]....
        /*0030*/ 	.word	0xffffffff


	//   ....[2]....
        /*0034*/ 	.word	0xffffffff


	//   ....[3]....
        /*0038*/ 	.word	0xffffffff


	//   ....[4]....
        /*003c*/ 	.word	0xffffffff


	//   ....[5]....
        /*0040*/ 	.word	0xffffffff


	//   ....[6]....
        /*0044*/ 	.word	0xffffffff


	//   ....[7]....
        /*0048*/ 	.word	0xffffffff


	//   ....[8]....
        /*004c*/ 	.word	0xffffffff


	//   ....[9]....
        /*0050*/ 	.word	0xffffffff


	//   ....[10]....
        /*0054*/ 	.word	0xffffffff


	//   ....[11]....
        /*0058*/ 	.word	0xffffffff


	//   ....[12]....
        /*005c*/ 	.word	0x05000007


	//   ....[13]....
        /*0060*/ 	.word	0x05000007


	//   ....[14]....
        /*0064*/ 	.word	0x05000007


	//   ....[15]....
        /*0068*/ 	.word	0x05000007


	//----- nvinfo : EIATTR_COOP_GROUP_INSTR_OFFSETS
	.align		4
.L_2832:
        /*006c*/ 	.byte	0x04, 0x28
        /*006e*/ 	.short	(.L_2834 - .L_2833)


	//   ....[0]....
.L_2833:
        /*0070*/ 	.word	0x00005200


	//   ....[1]....
        /*0074*/ 	.word	0x00005370


	//   ....[2]....
        /*0078*/ 	.word	0x00005380


	//   ....[3]....
        /*007c*/ 	.word	0x000053d0


	//   ....[4]....
        /*0080*/ 	.word	0x00007f10


	//   ....[5]....
        /*0084*/ 	.word	0x00007f30


	//   ....[6]....
        /*0088*/ 	.word	0x00007f60


	//   ....[7]....
        /*008c*/ 	.word	0x00007f70


	//   ....[8]....
        /*0090*/ 	.word	0x000091c0


	//   ....[9]....
        /*0094*/ 	.word	0x000091d0


	//   ....[10]....
        /*0098*/ 	.word	0x00009200


	//   ....[11]....
        /*009c*/ 	.word	0x00009210


	//   ....[12]....
        /*00a0*/ 	.word	0x0000a550


	//   ....[13]....
        /*00a4*/ 	.word	0x0000a5c0


	//   ....[14]....
        /*00a8*/ 	.word	0x0000a620


	//   ....[15]....
        /*00ac*/ 	.word	0x0000a690


	//----- nvinfo : EIATTR_VRC_CTA_INIT_COUNT
	.align		4
.L_2834:
        /*00b0*/ 	.byte	0x02, 0x4a
	.zero		1
	.zero		1


	//----- nvinfo : EIATTR_EXIT_INSTR_OFFSETS
	.align		4
        /*00b4*/ 	.byte	0x04, 0x1c
        /*00b6*/ 	.short	(.L_2836 - .L_2835)


	//   ....[0]....
.L_2835:
        /*00b8*/ 	.word	0x000001f0


	//----- nvinfo : EIATTR_CRS_STACK_SIZE
	.align		4
.L_2836:
        /*00bc*/ 	.byte	0x04, 0x1e
        /*00be*/ 	.short	(.L_2838 - .L_2837)
.L_2837:
        /*00c0*/ 	.word	0x00000000


	//----- nvinfo : EIATTR_CBANK_PARAM_SIZE
	.align		4
.L_2838:
        /*00c4*/ 	.byte	0x03, 0x19
        /*00c6*/ 	.short	0x01d0


	//----- nvinfo : EIATTR_PARAM_CBANK
	.align		4
        /*00c8*/ 	.byte	0x04, 0x0a
        /*00ca*/ 	.short	(.L_2840 - .L_2839)
	.align		4
.L_2839:
        /*00cc*/ 	.word	index@(.nv.constant0._ZN5flash24flash_fwd_splitkv_kernelI23Flash_fwd_kernel_traitsILi128ELi64ELi64ELi4ELb0ELb0EN7cutlass6half_tE19Flash_kernel_traitsILi128ELi64ELi64ELi4ES3_EELb0ELb0ELb1ELb0ELb0ELb0ELb1ELb0EEEvNS_16Flash_fwd_paramsE)
        /*00d0*/ 	.short	0x0380
        /*00d2*/ 	.short	0x01d0


	//----- nvinfo : EIATTR_SW_WAR
	.align		4
.L_2840:
        /*00d4*/ 	.byte	0x04, 0x36
        /*00d6*/ 	.short	(.L_2842 - .L_2841)
.L_2841:
        /*00d8*/ 	.word	0x00000008
.L_2842:


//--------------------- .nv.info._ZN5flash24flash_fwd_splitkv_kernelI23Flash_fwd_kernel_traitsILi128ELi64ELi64ELi4ELb0ELb0EN7cutlass6half_tE19Flash_kernel_traitsILi128ELi64ELi64ELi4ES3_EELb0ELb0ELb1ELb0ELb0ELb1ELb1ELb0EEEvNS_16Flash_fwd_paramsE --------------------------
	.section	.nv.info._ZN5flash24flash_fwd_splitkv_kernelI23Flash_fwd_kernel_traitsILi128ELi64ELi64ELi4ELb0ELb0EN7cutlass6half_tE19Flash_kernel_traitsILi128ELi64ELi64ELi4ES3_EELb0ELb0ELb1ELb0ELb0ELb1ELb1ELb0EEEvNS_16Flash_fwd_paramsE,"",@"SHT_CUDA_INFO"
	.sectionflags	@""
	.align	4


	//----- nvinfo : EIATTR_CUDA_API_VERSION
	.align		4
        /*0000*/ 	.byte	0x04, 0x37
        /*0002*/ 	.short	(.L_2844 - .L_2843)
.L_2843:
        /*0004*/ 	.word	0x00000082


	//----- nvinfo : EIATTR_KPARAM_INFO
	.align		4
.L_2844:
        /*0008*/ 	.byte	0x04, 0x17
        /*000a*/ 	.short	(.L_2846 - .L_2845)
.L_2845:
        /*000c*/ 	.word	0x00000000
        /*0010*/ 	.short	0x0000
        /*0012*/ 	.short	0x0000
        /*0014*/ 	.byte	0x00, 0xf0, 0x41, 0x07


	//----- nvinfo : EIATTR_SPARSE_MMA_MASK
	.align		4
.L_2846:
        /*0018*/ 	.byte	0x03, 0x50
        /*001a*/ 	.short	0x0000


	//----- nvinfo : EIATTR_MAXREG_COUNT
	.align		4
        /*001c*/ 	.byte	0x03, 0x1b
        /*001e*/ 	.short	0x00ff


	//----- nvinfo : EIATTR_NUM_BARRIERS
	.align		4
        /*0020*/ 	.byte	0x02, 0x4c
        /*0022*/ 	.byte	0x01
	.zero		1


	//----- nvinfo : EIATTR_MERCURY_ISA_VERSION
	.align		4
        /*0024*/ 	.byte	0x03, 0x5f
        /*0026*/ 	.short	0x0101


	//----- nvinfo : EIATTR_COOP_GROUP_MASK_REGIDS
	.align		4
        /*0028*/ 	.byte	0x04, 0x29
        /*002a*/ 	.short	(.L_2848 - .L_2847)


	//   ....[0]....
.L_2847:
        /*002c*/ 	.word	0xffffffff


	//   ....[1]....
        /*0030*/ 	.word	0xffffffff


	//   ....[2]....
        /*0034*/ 	.word	0xffffffff


	//   ....[3]....
        /*0038*/ 	.word	0xffffffff


	//   ....[4]....
        /*003c*/ 	.word	0xffffffff


	//   ....[5]....
        /*0040*/ 	.word	0xffffffff


	//   ....[6]....
        /*0044*/ 	.word	0xffffffff


	//   ....[7]....
        /*0048*/ 	.word	0xffffffff


	//   ....[8]....
        /*004c*/ 	.word	0xffffffff


	//   ....[9]....
        /*0050*/ 	.word	0xffffffff


	//   ....[10]....
        /*0054*/ 	.word	0xffffffff


	//   ....[11]....
        /*0058*/ 	.word	0xffffffff


	//   ....[12]....
        /*005c*/ 	.word	0x05000007


	//   ....[13]....
        /*0060*/ 	.word	0x05000007


	//   ....[14]....
        /*0064*/ 	.word	0x05000007


	//   ....[15]....
        /*0068*/ 	.word	0x05000007


	//----- nvinfo : EIATTR_COOP_GROUP_INSTR_OFFSETS
	.align		4
.L_2848:
        /*006c*/ 	.byte	0x04, 0x28
        /*006e*/ 	.short	(.L_2850 - .L_2849)


	//   ....[0]....
.L_2849:
        /*0070*/ 	.word	0x00005730


	//   ....[1]....
        /*0074*/ 	.word	0x00005750


	//   ....[2]....
        /*0078*/ 	.word	0x00005770


	//   ....[3]....
        /*007c*/ 	.word	0x00005790


	//   ....[4]....
        /*0080*/ 	.word	0x000086e0


	//   ....[5]....
        /*0084*/ 	.word	0x00008710


	//   ....[6]....
        /*0088*/ 	.word	0x00008730


	//   ....[7]....
        /*008c*/ 	.word	0x00008760


	//   ....[8]....
        /*0090*/ 	.word	0x000099d0


	//   ....[9]....
        /*0094*/ 	.word	0x000099e0


	//   ....[10]....
        /*0098*/ 	.word	0x00009a10


	//   ....[11]....
        /*009c*/ 	.word	0x00009a20


	//   ....[12]....
        /*00a0*/ 	.word	0x0000ad30


	//   ....[13]....
        /*00a4*/ 	.word	0x0000ada0


	//   ....[14]....
        /*00a8*/ 	.word	0x0000ae00


	//   ....[15]....
        /*00ac*/ 	.word	0x0000ae70


	//----- nvinfo : EIATTR_VRC_CTA_INIT_COUNT
	.align		4
.L_2850:
        /*00b0*/ 	.byte	0x02, 0x4a
	.zero		1
	.zero		1


	//----- nvinfo : EIATTR_EXIT_INSTR_OFFSETS
	.align		4
        /*00b4*/ 	.byte	0x04, 0x1c
        /*00b6*/ 	.short	(.L_2852 - .L_2851)


	//   ....[0]....
.L_2851:
        /*00b8*/ 	.word	0x000001f0


	//----- nvinfo : EIATTR_CRS_STACK_SIZE
	.align		4
.L_2852:
        /*00bc*/ 	.byte	0x04, 0x1e
        /*00be*/ 	.short	(.L_2854 - .L_2853)
.L_2853:
        /*00c0*/ 	.word	0x00000000


	//----- nvinfo : EIATTR_CBANK_PARAM_SIZE
	.align		4
.L_2854:
        /*00c4*/ 	.byte	0x03, 0x19
        /*00c6*/ 	.short	0x01d0


	//----- nvinfo : EIATTR_PARAM_CBANK
	.align		4
        /*00c8*/ 	.byte	0x04, 0x0a
        /*00ca*/ 	.short	(.L_2856 - .L_2855)
	.align		4
.L_2855:
        /*00cc*/ 	.word	index@(.nv.constant0._ZN5flash24flash_fwd_splitkv_kernelI23Flash_fwd_kernel_traitsILi128ELi64ELi64ELi4ELb0ELb0EN7cutlass6half_tE19Flash_kernel_traitsILi128ELi64ELi64ELi4ES3_EELb0ELb0ELb1ELb0ELb0ELb1ELb1ELb0EEEvNS_16Flash_fwd_paramsE)
        /*00d0*/ 	.short	0x0380
        /*00d2*/ 	.short	0x01d0


	//----- nvinfo : EIATTR_SW_WAR
	.align		4
.L_2856:
        /*00d4*/ 	.byte	0x04, 0x36
        /*00d6*/ 	.short	(.L_2858 - .L_2857)
.L_2857:
        /*00d8*/ 	.word	0x00000008
.L_2858:


//--------------------- .nv.info._ZN5flash24flash_fwd_splitkv_kernelI23Flash_fwd_kernel_traitsILi128ELi64ELi64ELi4ELb0ELb0EN7cutlass6half_tE19Flash_kernel_traitsILi128ELi64ELi64ELi4ES3_EELb0ELb0ELb0ELb0ELb1ELb0ELb1ELb1EEEvNS_16Flash_fwd_paramsE --------------------------
	.section	.nv.info._ZN5flash24flash_fwd_splitkv_kernelI23Flash_fwd_kernel_traitsILi128ELi64ELi64ELi4ELb0ELb0EN7cutlass6half_tE19Flash_kernel_traitsILi128ELi64ELi64ELi4ES3_EELb0ELb0ELb0ELb0ELb1ELb0ELb1ELb1EEEvNS_16Flash_fwd_paramsE,"",@"SHT_CUDA_INFO"
	.sectionflags	@""
	.align	4


	//----- nvinfo : EIATTR_CUDA_API_VERSION
	.align		4
        /*0000*/ 	.byte	0x04, 0x37
        /*0002*/ 	.short	(.L_2860 - .L_2859)
.L_2859:
        /*0004*/ 	.word	0x00000082


	//----- nvinfo : EIATTR_KPARAM_INFO
	.align		4
.L_2860:
        /*0008*/ 	.byte	0x04, 0x17
        /*000a*/ 	.short	(.L_2862 - .L_2861)
.L_2861:
        /*000c*/ 	.word	0x00000000
        /*0010*/ 	.short	0x0000
        /*0012*/ 	.short	0x0000
        /*0014*/ 	.byte	0x00, 0xf0, 0x41, 0x07


	//----- nvinfo : EIATTR_SPARSE_MMA_MASK
	.align		4
.L_2862:
        /*0018*/ 	.byte	0x03, 0x50
        /*001a*/ 	.short	0x0000


	//----- nvinfo : EIATTR_MAXREG_COUNT
	.align		4
        /*001c*/ 	.byte	0x03, 0x1b
        /*001e*/ 	.short	0x00ff


	//----- nvinfo : EIATTR_NUM_BARRIERS
	.align		4
        /*0020*/ 	.byte	0x02, 0x4c
        /*0022*/ 	.byte	0x01
	.zero		1


	//----- nvinfo : EIATTR_MERCURY_ISA_VERSION
	.align		4
        /*0024*/ 	.byte	0x03, 0x5f
        /*0026*/ 	.short	0x0101


	//----- nvinfo : EIATTR_COOP_GROUP_MASK_REGIDS
	.align		4
        /*0028*/ 	.byte	0x04, 0x29
        /*002a*/ 	.short	(.L_2864 - .L_2863)


	//   ....[0]....
.L_2863:
        /*002c*/ 	.word	0xffffffff


	//   ....[1]....
        /*0030*/ 	.word	0xffffffff


	//   ....[2]....
        /*0034*/ 	.word	0xffffffff


	//   ....[3]....
        /*0038*/ 	.word	0xffffffff


	//   ....[4]....
        /*003c*/ 	.word	0xffffffff


	//   ....[5]....
        /*0040*/ 	.word	0xffffffff


	//   ....[6]....
        /*0044*/ 	.word	0xffffffff


	//   ....[7]....
        /*0048*/ 	.word	0xffffffff


	//   ....[8]....
        /*004c*/ 	.word	0xffffffff


	//   ....[9]....
        /*0050*/ 	.word	0xffffffff


	//   ....[10]....
        /*0054*/ 	.word	0xffffffff


	//   ....[11]....
        /*0058*/ 	.word	0xffffffff


	//   ....[12]....
        /*005c*/ 	.word	0x05000006


	//   ....[13]....
        /*0060*/ 	.word	0x05000006


	//   ....[14]....
        /*0064*/ 	.word	0x05000006


	//   ....[15]....
        /*0068*/ 	.word	0x05000006


	//----- nvinfo : EIATTR_COOP_GROUP_INSTR_OFFSETS
	.align		4
.L_2864:
        /*006c*/ 	.byte	0x04, 0x28
        /*006e*/ 	.short	(.L_2866 - .L_2865)


	//   ....[0]....
.L_2865:
        /*0070*/ 	.word	0x0000dd90


	//   ....[1]....
        /*0074*/ 	.word	0x0000ddc0


	//   ....[2]....
        /*0078*/ 	.word	0x0000de70


	//   ....[3]....
        /*007c*/ 	.word	0x0000de80


	//   ....[4]....
        /*0080*/ 	.word	0x000100d0


	//   ....[5]....
        /*0084*/ 	.word	0x000100e0


	//   ....[6]....
        /*0088*/ 	.word	0x00010110


	//   ....[7]....
        /*008c*/ 	.word	0x00010120


	//   ....[8]....
        /*0090*/ 	.word	0x00011390


	//   ....[9]....
        /*0094*/ 	.word	0x000113a0


	//   ....[10]....
        /*0098*/ 	.word	0x000113d0


	//   ....[11]....
        /*009c*/ 	.word	0x000113e0


	//   ....[12]....
        /*00a0*/ 	.word	0x000122b0


	//   ....[13]....
        /*00a4*/ 	.word	0x00012320


	//   ....[14]....
        /*00a8*/ 	.word	0x00012390


	//   ....[15]....
        /*00ac*/ 	.word	0x000123f0


	//----- nvinfo : EIATTR_VRC_CTA_INIT_COUNT
	.align		4
.L_2866:
        /*00b0*/ 	.byte	0x02, 0x4a
	.zero		1
	.zero		1


	//----- nvinfo : EIATTR_EXIT_INSTR_OFFSETS
	.align		4
        /*00b4*/ 	.byte	0x04, 0x1c
        /*00b6*/ 	.short	(.L_2868 - .L_2867)


	//   ....[0]....
.L_2867:
        /*00b8*/ 	.word	0x000001f0


	//----- nvinfo : EIATTR_CRS_STACK_SIZE
	.align		4
.L_2868:
        /*00bc*/ 	.byte	0x04, 0x1e
        /*00be*/ 	.short	(.L_2870 - .L_2869)
.L_2869:
        /*00c0*/ 	.word	0x00000000


	//----- nvinfo : EIATTR_CBANK_PARAM_SIZE
	.align		4
.L_2870:
        /*00c4*/ 	.byte	0x03, 0x19
        /*00c6*/ 	.short	0x01d0


	//----- nvinfo : EIATTR_PARAM_CBANK
	.align		4
        /*00c8*/ 	.byte	0x04, 0x0a
        /*00ca*/ 	.short	(.L_2872 - .L_2871)
	.align		4
.L_2871:
        /*00cc*/ 	.word	index@(.nv.constant0._ZN5flash24flash_fwd_splitkv_kernelI23Flash_fwd_kernel_traitsILi128ELi64ELi64ELi4ELb0ELb0EN7cutlass6half_tE19Flash_kernel_traitsILi128ELi64ELi64ELi4ES3_EELb0ELb0ELb0ELb0ELb1ELb0ELb1ELb1EEEvNS_16Flash_fwd_paramsE)
        /*00d0*/ 	.short	0x0380
        /*00d2*/ 	.short	0x01d0


	//----- nvinfo : EIATTR_SW_WAR
	.align		4
.L_2872:
        /*00d4*/ 	.byte	0x04, 0x36
        /*00d6*/ 	.short	(.L_2874 - .L_2873)
.L_2873:
        /*00d8*/ 	.word	0x00000008
.L_2874:


//--------------------- .nv.info._ZN5flash24flash_fwd_splitkv_kernelI23Flash_fwd_kernel_traitsILi128ELi64ELi64ELi4ELb0ELb0EN7cutlass6half_tE19Flash_kernel_traitsILi128ELi64ELi64ELi4ES3_EELb0ELb0ELb0ELb0ELb1ELb1ELb1ELb1EEEvNS_16Flash_fwd_paramsE --------------------------
	.section	.nv.info._ZN5flash24flash_fwd_splitkv_kernelI23Flash_fwd_kernel_traitsILi128ELi64ELi64ELi4ELb0ELb0EN7cutlass6half_tE19Flash_kernel_traitsILi128ELi64ELi64ELi4ES3_EELb0ELb0ELb0ELb0ELb1ELb1ELb1ELb1EEEvNS_16Flash_fwd_paramsE,"",@"SHT_CUDA_INFO"
	.sectionflags	@""
	.align	4


	//----- nvinfo : EIATTR_CUDA_API_VERSION
	.align		4
        /*0000*/ 	.byte	0x04, 0x37
        /*0002*/ 	.short	(.L_2876 - .L_2875)
.L_2875:
        /*0004*/ 	.word	0x00000082


	//----- nvinfo : EIATTR_KPARAM_INFO
	.align		4
.L_2876:
        /*0008*/ 	.byte	0x04, 0x17
        /*000a*/ 	.short	(.L_2878 - .L_2877)
.L_2877:
        /*000c*/ 	.word	0x00000000
        /*0010*/ 	.short	0x0000
        /*0012*/ 	.short	0x0000
        /*0014*/ 	.byte	0x00, 0xf0, 0x41, 0x07


	//----- nvinfo : EIATTR_SPARSE_MMA_MASK
	.align		4
.L_2878:
        /*0018*/ 	.byte	0x03, 0x50
        /*001a*/ 	.short	0x0000


	//----- nvinfo : EIATTR_MAXREG_COUNT
	.align		4
        /*001c*/ 	.byte	0x03, 0x1b
        /*001e*/ 	.short	0x00ff


	//----- nvinfo : EIATTR_NUM_BARRIERS
	.align		4
        /*0020*/ 	.byte	0x02, 0x4c
        /*0022*/ 	.byte	0x01
	.zero		1


	//----- nvinfo : EIATTR_MERCURY_ISA_VERSION
	.align		4
        /*0024*/ 	.byte	0x03, 0x5f
        /*0026*/ 	.short	0x0101


	//----- nvinfo : EIATTR_COOP_GROUP_MASK_REGIDS
	.align		4
        /*0028*/ 	.byte	0x04, 0x29
        /*002a*/ 	.short	(.L_2880 - .L_2879)


	//   ....[0]....
.L_2879:
        /*002c*/ 	.word	0xffffffff


	//   ....[1]....
        /*0030*/ 	.word	0xffffffff


	//   ....[2]....
        /*0034*/ 	.word	0xffffffff


	//   ....[3]....
        /*0038*/ 	.word	0xffffffff


	//   ....[4]....
        /*003c*/ 	.word	0xffffffff


	//   ....[5]....
        /*0040*/ 	.word	0xffffffff


	//   ....[6]....
        /*0044*/ 	.word	0xffffffff


	//   ....[7]....
        /*0048*/ 	.word	0xffffffff


	//   ....[8]....
        /*004c*/ 	.word	0xffffffff


	//   ....[9]....
        /*0050*/ 	.word	0xffffffff


	//   ....[10]....
        /*0054*/ 	.word	0xffffffff


	//   ....[11]....
        /*0058*/ 	.word	0xffffffff


	//   ....[12]....
        /*005c*/ 	.word	0x05000006


	//   ....[13]....
        /*0060*/ 	.word	0x05000006


	//   ....[14]....
        /*0064*/ 	.word	0x05000006


	//   ....[15]....
        /*0068*/ 	.word	0x05000006


	//----- nvinfo : EIATTR_COOP_GROUP_INSTR_OFFSETS
	.align		4
.L_2880:
        /*006c*/ 	.byte	0x04, 0x28
        /*006e*/ 	.short	(.L_2882 - .L_2881)


	//   ....[0]....
.L_2881:
        /*0070*/ 	.word	0x0000e1b0


	//   ....[1]....
        /*0074*/ 	.word	0x0000e1e0


	//   ....[2]....
        /*0078*/ 	.word	0x0000e290


	//   ....[3]....
        /*007c*/ 	.word	0x0000e2a0


	//   ....[4]....
        /*0080*/ 	.word	0x00010910


	//   ....[5]....
        /*0084*/ 	.word	0x00010920


	//   ....[6]....
        /*0088*/ 	.word	0x00010950


	//   ....[7]....
        /*008c*/ 	.word	0x00010960


	//   ....[8]....
        /*0090*/ 	.word	0x00011bb0


	//   ....[9]....
        /*0094*/ 	.word	0x00011bc0


	//   ....[10]....
        /*0098*/ 	.word	0x00011bf0


	//   ....[11]....
        /*009c*/ 	.word	0x00011c00


	//   ....[12]....
        /*00a0*/ 	.word	0x00012ad0


	//   ....[13]....
        /*00a4*/ 	.word	0x00012b40


	//   ....[14]....
        /*00a8*/ 	.word	0x00012bb0


	//   ....[15]....
        /*00ac*/ 	.word	0x00012c10


	//----- nvinfo : EIATTR_VRC_CTA_INIT_COUNT
	.align		4
.L_2882:
        /*00b0*/ 	.byte	0x02, 0x4a
	.zero		1
	.zero		1


	//----- nvinfo : EIATTR_EXIT_INSTR_OFFSETS
	.align		4
        /*00b4*/ 	.byte	0x04, 0x1c
        /*00b6*/ 	.short	(.L_2884 - .L_2883)


	//   ....[0]....
.L_2883:
        /*00b8*/ 	.word	0x000001f0


	//----- nvinfo : EIATTR_CRS_STACK_SIZE
	.align		4
.L_2884:
        /*00bc*/ 	.byte	0x04, 0x1e
        /*00be*/ 	.short	(.L_2886 - .L_2885)
.L_2885:
        /*00c0*/ 	.word	0x00000000


	//----- nvinfo : EIATTR_CBANK_PARAM_SIZE
	.align		4
.L_2886:
        /*00c4*/ 	.byte	0x03, 0x19
        /*00c6*/ 	.short	0x01d0


	//----- nvinfo : EIATTR_PARAM_CBANK
	.align		4
        /*00c8*/ 	.byte	0x04, 0x0a
        /*00ca*/ 	.short	(.L_2888 - .L_2887)
	.align		4
.L_2887:
        /*00cc*/ 	.word	index@(.nv.constant0._ZN5flash24flash_fwd_splitkv_kernelI23Flash_fwd_kernel_traitsILi128ELi64ELi64ELi4ELb0ELb0EN7cutlass6half_tE19Flash_kernel_traitsILi128ELi64ELi64ELi4ES3_EELb0ELb0ELb0ELb0ELb1ELb1ELb1ELb1EEEvNS_16Flash_fwd_paramsE)
        /*00d0*/ 	.short	0x0380
        /*00d2*/ 	.short	0x01d0


	//----- nvinfo : EIATTR_SW_WAR
	.align		4
.L_2888:
        /*00d4*/ 	.byte	0x04, 0x36
        /*00d6*/ 	.short	(.L_2890 - .L_2889)
.L_2889:
        /*00d8*/ 	.word	0x00000008
.L_2890:


//--------------------- .nv.info._ZN5flash24flash_fwd_splitkv_kernelI23Flash_fwd_kernel_traitsILi128ELi64ELi64ELi4ELb0ELb0EN7cutlass6half_tE19Flash_kernel_traitsILi128ELi64ELi64ELi4ES3_EELb0ELb0ELb1ELb0ELb0ELb0ELb1ELb1EEEvNS_16Flash_fwd_paramsE --------------------------
	.section	.nv.info._ZN5flash24flash_fwd_splitkv_kernelI23Flash_fwd_kernel_traitsILi128ELi64ELi64ELi4ELb0ELb0EN7cutlass6half_tE19Flash_kernel_traitsILi128ELi64ELi64ELi4ES3_EELb0ELb0ELb1ELb0ELb0ELb0ELb1ELb1EEEvNS_16Flash_fwd_paramsE,"",@"SHT_CUDA_INFO"
	.sectionflags	@""
	.align	4


	//----- nvinfo : EIATTR_CUDA_API_VERSION
	.align		4
        /*0000*/ 	.byte	0x04, 0x37
        /*0002*/ 	.short	(.L_2892 - .L_2891)
.L_2891:
        /*0004*/ 	.word	0x00000082


	//----- nvinfo : EIATTR_KPARAM_INFO
	.align		4
.L_2892:
        /*0008*/ 	.byte	0x04, 0x17
        /*000a*/ 	.short	(.L_2894 - .L_2893)
.L_2893:
        /*000c*/ 	.word	0x00000000
        /*0010*/ 	.short	0x0000
        /*0012*/ 	.short	0x0000
        /*0014*/ 	.byte	0x00, 0xf0, 0x41, 0x07


	//----- nvinfo : EIATTR_SPARSE_MMA_MASK
	.align		4
.L_2894:
        /*0018*/ 	.byte	0x03, 0x50
        /*001a*/ 	.short	0x0000


	//----- nvinfo : EIATTR_MAXREG_COUNT
	.align		4
        /*001c*/ 	.byte	0x03, 0x1b
        /*001e*/ 	.short	0x00ff


	//----- nvinfo : EIATTR_NUM_BARRIERS
	.align		4
        /*0020*/ 	.byte	0x02, 0x4c
        /*0022*/ 	.byte	0x01
	.zero		1


	//----- nvinfo : EIATTR_MERCURY_ISA_VERSION
	.align		4
        /*0024*/ 	.byte	0x03, 0x5f
        /*0026*/ 	.short	0x0101


	//----- nvinfo : EIATTR_COOP_GROUP_MASK_REGIDS
	.align		4
        /*0028*/ 	.byte	0x04, 0x29
        /*002a*/ 	.short	(.L_2896 - .L_2895)


	//   ....[0]....
.L_2895:
        /*002c*/ 	.word	0xffffffff


	//   ....[1]....
        /*0030*/ 	.word	0xffffffff


	//   ....[2]....
        /*0034*/ 	.word	0xffffffff


	//   ....[3]....
        /*0038*/ 	.word	0xffffffff


	//   ....[4]....
        /*003c*/ 	.word	0xffffffff


	//   ....[5]....
        /*0040*/ 	.word	0xffffffff


	//   ....[6]....
        /*0044*/ 	.word	0xffffffff


	//   ....[7]....
        /*0048*/ 	.word	0xffffffff


	//   ....[8]....
        /*004c*/ 	.word	0xffffffff


	//   ....[9]....
        /*0050*/ 	.word	0xffffffff


	//   ....[10]....
        /*0054*/ 	.word	0xffffffff


	//   ....[11]....
        /*0058*/ 	.word	0xffffffff


	//   ....[12]....
        /*005c*/ 	.word	0x05000005


	//   ....[13]....
        /*0060*/ 	.word	0x05000005


	//   ....[14]....
        /*0064*/ 	.word	0x05000005


	//   ....[15]....
        /*0068*/ 	.word	0x05000005


	//----- nvinfo : EIATTR_COOP_GROUP_INSTR_OFFSETS
	.align		4
.L_2896:
        /*006c*/ 	.byte	0x04, 0x28
        /*006e*/ 	.short	(.L_2898 - .L_2897)


	//   ....[0]....
.L_2897:
        /*0070*/ 	.word	0x0000fef0


	//   ....[1]....
        /*0074*/ 	.word	0x00010030


	//   ....[2]....
        /*0078*/ 	.word	0x00010040


	//   ....[3]....
        /*007c*/ 	.word	0x00010060


	//   ....[4]....
        /*0080*/ 	.word	0x00012d60


	//   ....[5]....
        /*0084*/ 	.word	0x00012d90


	//   ....[6]....
        /*0088*/ 	.word	0x00012db0


	//   ....[7]....
        /*008c*/ 	.word	0x00012dd0


	//   ....[8]....
        /*0090*/ 	.word	0x00014040


	//   ....[9]....
        /*0094*/ 	.word	0x00014050


	//   ....[10]....
        /*0098*/ 	.word	0x00014080


	//   ....[11]....
        /*009c*/ 	.word	0x00014090


	//   ....[12]....
        /*00a0*/ 	.word	0x000153a0


	//   ....[13]....
        /*00a4*/ 	.word	0x00015410


	//   ....[14]....
        /*00a8*/ 	.word	0x00015480


	//   ....[15]....
        /*00ac*/ 	.word	0x000154e0


	//----- nvinfo : EIATTR_VRC_CTA_INIT_COUNT
	.align		4
.L_2898:
        /*00b0*/ 	.byte	0x02, 0x4a
	.zero		1
	.zero		1


	//----- nvinfo : EIATTR_EXIT_INSTR_OFFSETS
	.align		4
        /*00b4*/ 	.byte	0x04, 0x1c
        /*00b6*/ 	.short	(.L_2900 - .L_2899)


	//   ....[0]....
.L_2899:
        /*00b8*/ 	.word	0x000001f0


	//----- nvinfo : EIATTR_CRS_STACK_SIZE
	.align		4
.L_2900:
        /*00bc*/ 	.byte	0x04, 0x1e
        /*00be*/ 	.short	(.L_2902 - .L_2901)
.L_2901:
        /*00c0*/ 	.word	0x00000000


	//----- nvinfo : EIATTR_CBANK_PARAM_SIZE
	.align		4
.L_2902:
        /*00c4*/ 	.byte	0x03, 0x19
        /*00c6*/ 	.short	0x01d0


	//----- nvinfo : EIATTR_PARAM_CBANK
	.align		4
        /*00c8*/ 	.byte	0x04, 0x0a
        /*00ca*/ 	.short	(.L_2904 - .L_2903)
	.align		4
.L_2903:
        /*00cc*/ 	.word	index@(.nv.constant0._ZN5flash24flash_fwd_splitkv_kernelI23Flash_fwd_kernel_traitsILi128ELi64ELi64ELi4ELb0ELb0EN7cutlass6half_tE19Flash_kernel_traitsILi128ELi64ELi64ELi4ES3_EELb0ELb0ELb1ELb0ELb0ELb0ELb1ELb1EEEvNS_16Flash_fwd_paramsE)
        /*00d0*/ 	.short	0x0380
        /*00d2*/ 	.short	0x01d0


	//----- nvinfo : EIATTR_SW_WAR
	.align		4
.L_2904:
        /*00d4*/ 	.byte	0x04, 0x36
        /*00d6*/ 	.short	(.L_2906 - .L_2905)
.L_2905:
        /*00d8*/ 	.word	0x00000008
.L_2906:


//--------------------- .nv.info._ZN5flash24flash_fwd_splitkv_kernelI23Flash_fwd_kernel_traitsILi128ELi64ELi64ELi4ELb0ELb0EN7cutlass6half_tE19Flash_kernel_traitsILi128ELi64ELi64ELi4ES3_EELb0ELb0ELb1ELb0ELb0ELb1ELb1ELb1EEEvNS_16Flash_fwd_paramsE --------------------------
	.section	.nv.info._ZN5flash24flash_fwd_splitkv_kernelI23Flash_fwd_kernel_traitsILi128ELi64ELi64ELi4ELb0ELb0EN7cutlass6half_tE19Flash_kernel_traitsILi128ELi64ELi64ELi4ES3_EELb0ELb0ELb1ELb0ELb0ELb1ELb1ELb1EEEvNS_16Flash_fwd_paramsE,"",@"SHT_CUDA_INFO"
	.sectionflags	@""
	.align	4


	//----- nvinfo : EIATTR_CUDA_API_VERSION
	.align		4
        /*0000*/ 	.byte	0x04, 0x37
        /*0002*/ 	.short	(.L_2908 - .L_2907)
.L_2907:
        /*0004*/ 	.word	0x00000082


	//----- nvinfo : EIATTR_KPARAM_INFO
	.align		4
.L_2908:
        /*0008*/ 	.byte	0x04, 0x17
        /*000a*/ 	.short	(.L_2910 - .L_2909)
.L_2909:
        /*000c*/ 	.word	0x00000000
        /*0010*/ 	.short	0x0000
        /*0012*/ 	.short	0x0000
        /*0014*/ 	.byte	0x00, 0xf0, 0x41, 0x07


	//----- nvinfo : EIATTR_SPARSE_MMA_MASK
	.align		4
.L_2910:
        /*0018*/ 	.byte	0x03, 0x50
        /*001a*/ 	.short	0x0000


	//----- nvinfo : EIATTR_MAXREG_COUNT
	.align		4
        /*001c*/ 	.byte	0x03, 0x1b
        /*001e*/ 	.short	0x00ff


	//----- nvinfo : EIATTR_NUM_BARRIERS
	.align		4
        /*0020*/ 	.byte	0x02, 0x4c
        /*0022*/ 	.byte	0x01
	.zero		1


	//----- nvinfo : EIATTR_MERCURY_ISA_VERSION
	.align		4
        /*0024*/ 	.byte	0x03, 0x5f
        /*0026*/ 	.short	0x0101


	//----- nvinfo : EIATTR_COOP_GROUP_MASK_REGIDS
	.align		4
        /*0028*/ 	.byte	0x04, 0x29
        /*002a*/ 	.short	(.L_2912 - .L_2911)


	//   ....[0]....
.L_2911:
        /*002c*/ 	.word	0xffffffff


	//   ....[1]....
        /*0030*/ 	.word	0xffffffff


	//   ....[2]....
        /*0034*/ 	.word	0xffffffff


	//   ....[3]....
        /*0038*/ 	.word	0xffffffff


	//   ....[4]....
        /*003c*/ 	.word	0xffffffff


	//   ....[5]....
        /*0040*/ 	.word	0xffffffff


	//   ....[6]....
        /*0044*/ 	.word	0xffffffff


	//   ....[7]....
        /*0048*/ 	.word	0xffffffff


	//   ....[8]....
        /*004c*/ 	.word	0xffffffff


	//   ....[9]....
        /*0050*/ 	.word	0xffffffff


	//   ....[10]....
        /*0054*/ 	.word	0xffffffff


	//   ....[11]....
        /*0058*/ 	.word	0xffffffff


	//   ....[12]....
        /*005c*/ 	.word	0x05000005


	//   ....[13]....
        /*0060*/ 	.word	0x05000005


	//   ....[14]....
        /*0064*/ 	.word	0x05000005


	//   ....[15]....
        /*0068*/ 	.word	0x05000005


	//----- nvinfo : EIATTR_COOP_GROUP_INSTR_OFFSETS
	.align		4
.L_2912:
        /*006c*/ 	.byte	0x04, 0x28
        /*006e*/ 	.short	(.L_2914 - .L_2913)


	//   ....[0]....
.L_2913:
        /*0070*/ 	.word	0x000104c0


	//   ....[1]....
        /*0074*/ 	.word	0x000104e0


	//   ....[2]....
        /*0078*/ 	.word	0x00010500


	//   ....[3]....
        /*007c*/ 	.word	0x00010520


	//   ....[4]....
        /*0080*/ 	.word	0x00013620


	//   ....[5]....
        /*0084*/ 	.word	0x00013650


	//   ....[6]....
        /*0088*/ 	.word	0x00013670


	//   ....[7]....
        /*008c*/ 	.word	0x00013690


	//   ....[8]....
        /*0090*/ 	.word	0x00014900


	//   ....[9]....
        /*0094*/ 	.word	0x00014910


	//   ....[10]....
        /*0098*/ 	.word	0x00014940


	//   ....[11]....
        /*009c*/ 	.word	0x00014950


	//   ....[12]....
        /*00a0*/ 	.word	0x00015c40


	//   ....[13]....
        /*00a4*/ 	.word	0x00015cb0


	//   ....[14]....
        /*00a8*/ 	.word	0x00015d20


	//   ....[15]....
        /*00ac*/ 	.word	0x00015d80


	//----- nvinfo : EIATTR_VRC_CTA_INIT_COUNT
	.align		4
.L_2914:
        /*00b0*/ 	.byte	0x02, 0x4a
	.zero		1
	.zero		1


	//----- nvinfo : EIATTR_EXIT_INSTR_OFFSETS
	.align		4
        /*00b4*/ 	.byte	0x04, 0x1c
        /*00b6*/ 	.short	(.L_2916 - .L_2915)


	//   ....[0]....
.L_2915:
        /*00b8*/ 	.word	0x000001f0


	//----- nvinfo : EIATTR_CRS_STACK_SIZE
	.align		4
.L_2916:
        /*00bc*/ 	.byte	0x04, 0x1e
        /*00be*/ 	.short	(.L_2918 - .L_2917)
.L_2917:
        /*00c0*/ 	.word	0x00000000


	//----- nvinfo : EIATTR_CBANK_PARAM_SIZE
	.align		4
.L_2918:
        /*00c4*/ 	.byte	0x03, 0x19
        /*00c6*/ 	.short	0x01d0


	//----- nvinfo : EIATTR_PARAM_CBANK
	.align		4
        /*00c8*/ 	.byte	0x04, 0x0a
        /*00ca*/ 	.short	(.L_2920 - .L_2919)
	.align		4
.L_2919:
        /*00cc*/ 	.word	index@(.nv.constant0._ZN5flash24flash_fwd_splitkv_kernelI23Flash_fwd_kernel_traitsILi128ELi64ELi64ELi4ELb0ELb0EN7cutlass6half_tE19Flash_kernel_traitsILi128ELi64ELi64ELi4ES3_EELb0ELb0ELb1ELb0ELb0ELb1ELb1ELb1EEEvNS_16Flash_fwd_paramsE)
        /*00d0*/ 	.short	0x0380
        /*00d2*/ 	.short	0x01d0


	//----- nvinfo : EIATTR_SW_WAR
	.align		4
.L_2920:
        /*00d4*/ 	.byte	0x04, 0x36
        /*00d6*/ 	.short	(.L_2922 - .L_2921)
.L_2921:
        /*00d8*/ 	.word	0x00000008
.L_2922:


//--------------------- .nv.info._ZN5flash24flash_fwd_splitkv_kernelI23Flash_fwd_kernel_traitsILi128ELi64ELi64ELi4ELb0ELb0EN7cutlass6half_tE19Flash_kernel_traitsILi128ELi64ELi64ELi4ES3_EELb0ELb1ELb0ELb0ELb1ELb0ELb0ELb0EEEvNS_16Flash_fwd_paramsE --------------------------
	.section	.nv.info._ZN5flash24flash_fwd_splitkv_kernelI23Flash_fwd_kernel_traitsILi128ELi64ELi64ELi4ELb0ELb0EN7cutlass6half_tE19Flash_kernel_traitsILi128ELi64ELi64ELi4ES3_EELb0ELb1ELb0ELb0ELb1ELb0ELb0ELb0EEEvNS_16Flash_fwd_paramsE,"",@"SHT_CUDA_INFO"
	.sectionflags	@""
	.align	4


	//----- nvinfo : EIATTR_CUDA_API_VERSION
	.align		4
        /*0000*/ 	.byte	0x04, 0x37
        /*0002*/ 	.short	(.L_2924 - .L_2923)
.L_2923:
        /*0004*/ 	.word	0x00000082


	//----- nvinfo : EIATTR_KPARAM_INFO
	.align		4
.L_2924:
        /*0008*/ 	.byte	0x04, 0x17
        /*000a*/ 	.short	(.L_2926 - .L_2925)
.L_2925:
        /*000c*/ 	.word	0x00000000
        /*0010*/ 	.short	0x0000
        /*0012*/ 	.short	0x0000
        /*0014*/ 	.byte	0x00, 0xf0, 0x41, 0x07


	//----- nvinfo : EIATTR_SPARSE_MMA_MASK
	.align		4
.L_2926:
        /*0018*/ 	.byte	0x03, 0x50
        /*001a*/ 	.short	0x0000


	//----- nvinfo : EIATTR_MAXREG_COUNT
	.align		4
        /*001c*/ 	.byte	0x03, 0x1b
        /*001e*/ 	.short	0x00ff


	//----- nvinfo : EIATTR_NUM_BARRIERS
	.align		4
        /*0020*/ 	.byte	0x02, 0x4c
        /*0022*/ 	.byte	0x01
	.zero		1


	//----- nvinfo : EIATTR_MERCURY_ISA_VERSION
	.align		4
        /*0024*/ 	.byte	0x03, 0x5f
        /*0026*/ 	.short	0x0101


	//----- nvinfo : EIATTR_COOP_GROUP_MASK_REGIDS
	.align		4
        /*0028*/ 	.byte	0x04, 0x29
        /*002a*/ 	.short	(.L_2928 - .L_2927)


	//   ....[0]....
.L_2927:
        /*002c*/ 	.word	0xffffffff


	//   ....[1]....
        /*0030*/ 	.word	0xffffffff


	//   ....[2]....
        /*0034*/ 	.word	0xffffffff


	//   ....[3]....
        /*0038*/ 	.word	0xffffffff


	//   ....[4]....
        /*003c*/ 	.word	0xffffffff


	//   ....[5]....
        /*0040*/ 	.word	0xffffffff


	//   ....[6]....
        /*0044*/ 	.word	0xffffffff


	//   ....[7]....
        /*0048*/ 	.word	0xffffffff


	//   ....[8]....
        /*004c*/ 	.word	0xffffffff


	//   ....[9]....
        /*0050*/ 	.word	0xffffffff


	//   ....[10]....
        /*0054*/ 	.word	0xffffffff


	//   ....[11]....
        /*0058*/ 	.word	0xffffffff


	//   ....[12]....
        /*005c*/ 	.word	0xffffffff


	//   ....[13]....
        /*0060*/ 	.word	0xffffffff


	//   ....[14]....
        /*0064*/ 	.word	0xffffffff


	//   ....[15]....
        /*0068*/ 	.word	0xffffffff


	//   ....[16]....
        /*006c*/ 	.word	0x05000006


	//   ....[17]....
        /*0070*/ 	.word	0x05000006


	//   ....[18]....
        /*0074*/ 	.word	0x05000006


	//   ....[19]....
        /*0078*/ 	.word	0x05000006


	//----- nvinfo : EIATTR_COOP_GROUP_INSTR_OFFSETS
	.align		4
.L_2928:
        /*007c*/ 	.byte	0x04, 0x28
        /*007e*/ 	.short	(.L_2930 - .L_2929)


	//   ....[0]....
.L_2929:
        /*0080*/ 	.word	0x00003db0


	//   ....[1]....
        /*0084*/ 	.word	0x00003f90


	//   ....[2]....
        /*0088*/ 	.word	0x00004050


	//   ....[3]....
        /*008c*/ 	.word	0x00004180


	//   ....[4]....
        /*0090*/ 	.word	0x00006a90


	//   ....[5]....
        /*0094*/ 	.word	0x00006aa0


	//   ....[6]....
        /*0098*/ 	.word	0x00006ad0


	//   ....[7]....
        /*009c*/ 	.word	0x00006ae0


	//   ....[8]....
        /*00a0*/ 	.word	0x00009b70


	//   ....[9]....
        /*00a4*/ 	.word	0x00009b80


	//   ....[10]....
        /*00a8*/ 	.word	0x00009bb0


	//   ....[11]....
        /*00ac*/ 	.word	0x00009bc0


	//   ....[12]....
        /*00b0*/ 	.word	0x0000ae30


	//   ....[13]....
        /*00b4*/ 	.word	0x0000ae40


	//   ....[14]....
        /*00b8*/ 	.word	0x0000ae70


	//   ....[15]....
        /*00bc*/ 	.word	0x0000ae80


	//   ....[16]....
        /*00c0*/ 	.word	0x0000c180


	//   ....[17]....
        /*00c4*/ 	.word	0x0000c1f0


	//   ....[18]....
        /*00c8*/ 	.word	0x0000c250


	//   ....[19]....
        /*00cc*/ 	.word	0x0000c2c0


	//----- nvinfo : EIATTR_VRC_CTA_INIT_COUNT
	.align		4
.L_2930:
        /*00d0*/ 	.byte	0x02, 0x4a
	.zero		1
	.zero		1


	//----- nvinfo : EIATTR_EXIT_INSTR_OFFSETS
	.align		4
        /*00d4*/ 	.byte	0x04, 0x1c
        /*00d6*/ 	.short	(.L_2932 - .L_2931)


	//   ....[0]....
.L_2931:
        /*00d8*/ 	.word	0x00000090


	//----- nvinfo : EIATTR_CRS_STACK_SIZE
	.align		4
.L_2932:
        /*00dc*/ 	.byte	0x04, 0x1e
        /*00de*/ 	.short	(.L_2934 - .L_2933)
.L_2933:
        /*00e0*/ 	.word	0x00000000


	//----- nvinfo : EIATTR_CBANK_PARAM_SIZE
	.align		4
.L_2934:
        /*00e4*/ 	.byte	0x03, 0x19
        /*00e6*/ 	.short	0x01d0


	//----- nvinfo : EIATTR_PARAM_CBANK
	.align		4
        /*00e8*/ 	.byte	0x04, 0x0a
        /*00ea*/ 	.short	(.L_2936 - .L_2935)
	.align		4
.L_2935:
        /*00ec*/ 	.word	index@(.nv.constant0._ZN5flash24flash_fwd_splitkv_kernelI23Flash_fwd_kernel_traitsILi128ELi64ELi64ELi4ELb0ELb0EN7cutlass6half_tE19Flash_kernel_traitsILi128ELi64ELi64ELi4ES3_EELb0ELb1ELb0ELb0ELb1ELb0ELb0ELb0EEEvNS_16Flash_fwd_paramsE)
        /*00f0*/ 	.short	0x0380
        /*00f2*/ 	.short	0x01d0


	//----- nvinfo : EIATTR_SW_WAR
	.align		4
.L_2936:
        /*00f4*/ 	.byte	0x04, 0x36
        /*00f6*/ 	.short	(.L_2938 - .L_2937)
.L_2937:
        /*00f8*/ 	.word	0x00000008
.L_2938:


//--------------------- .nv.info._ZN5flash24flash_fwd_splitkv_kernelI23Flash_fwd_kernel_traitsILi128ELi64ELi64ELi4ELb0ELb0EN7cutlass6half_tE19Flash_kernel_traitsILi128ELi64ELi64ELi4ES3_EELb0ELb1ELb0ELb0ELb1ELb1ELb0ELb0EEEvNS_16Flash_fwd_paramsE --------------------------
	.section	.nv.info._ZN5flash24flash_fwd_splitkv_kernelI23Flash_fwd_kernel_traitsILi128ELi64ELi64ELi4ELb0ELb0EN7cutlass6half_tE19Flash_kernel_traitsILi128ELi64ELi64ELi4ES3_EELb0ELb1ELb0ELb0ELb1ELb1ELb0ELb0EEEvNS_16Flash_fwd_paramsE,"",@"SHT_CUDA_INFO"
	.sectionflags	@""
	.align	4


	//----- nvinfo : EIATTR_CUDA_API_VERSION
	.align		4
        /*0000*/ 	.byte	0x04, 0x37
        /*0002*/ 	.short	(.L_2940 - .L_2939)
.L_2939:
        /*0004*/ 	.word	0x00000082


	//----- nvinfo : EIATTR_KPARAM_INFO
	.align		4
.L_2940:
        /*0008*/ 	.byte	0x04, 0x17
        /*000a*/ 	.short	(.L_2942 - .L_2941)
.L_2941:
        /*000c*/ 	.word	0x00000000
        /*0010*/ 	.short	0x0000
        /*0012*/ 	.short	0x0000
        /*0014*/ 	.byte	0x00, 0xf0, 0x41, 0x07


	//----- nvinfo : EIATTR_SPARSE_MMA_MASK
	.align		4
.L_2942:
        /*0018*/ 	.byte	0x03, 0x50
        /*001a*/ 	.short	0x0000


	//----- nvinfo : EIATTR_MAXREG_COUNT
	.align		4
        /*001c*/ 	.byte	0x03, 0x1b
        /*001e*/ 	.short	0x00ff


	//----- nvinfo : EIATTR_NUM_BARRIERS
	.align		4
        /*0020*/ 	.byte	0x02, 0x4c
        /*0022*/ 	.byte	0x01
	.zero		1


	//----- nvinfo : EIATTR_MERCURY_ISA_VERSION
	.align		4
        /*0024*/ 	.byte	0x03, 0x5f
        /*0026*/ 	.short	0x0101


	//----- nvinfo : EIATTR_COOP_GROUP_MASK_REGIDS
	.align		4
        /*0028*/ 	.byte	0x04, 0x29
        /*002a*/ 	.short	(.L_2944 - .L_2943)


	//   ....[0]....
.L_2943:
        /*002c*/ 	.word	0xffffffff


	//   ....[1]....
        /*0030*/ 	.word	0xffffffff


	//   ....[2]....
        /*0034*/ 	.word	0xffffffff


	//   ....[3]....
        /*0038*/ 	.word	0xffffffff


	//   ....[4]....
        /*003c*/ 	.word	0xffffffff


	//   ....[5]....
        /*0040*/ 	.word	0xffffffff


	//   ....[6]....
        /*0044*/ 	.word	0xffffffff


	//   ....[7]....
        /*0048*/ 	.word	0xffffffff


	//   ....[8]....
        /*004c*/ 	.word	0xffffffff


	//   ....[9]....
        /*0050*/ 	.word	0xffffffff


	//   ....[10]....
        /*0054*/ 	.word	0xffffffff


	//   ....[11]....
        /*0058*/ 	.word	0xffffffff


	//   ....[12]....
        /*005c*/ 	.word	0xffffffff


	//   ....[13]....
        /*0060*/ 	.word	0xffffffff


	//   ....[14]....
        /*0064*/ 	.word	0xffffffff


	//   ....[15]....
        /*0068*/ 	.word	0xffffffff


	//   ....[16]....
        /*006c*/ 	.word	0x05000006


	//   ....[17]....
        /*0070*/ 	.word	0x05000006


	//   ....[18]....
        /*0074*/ 	.word	0x05000006


	//   ....[19]....
        /*0078*/ 	.word	0x05000006


	//----- nvinfo : EIATTR_COOP_GROUP_INSTR_OFFSETS
	.align		4
.L_2944:
        /*007c*/ 	.byte	0x04, 0x28
        /*007e*/ 	.short	(.L_2946 - .L_2945)


	//   ....[0]....
.L_2945:
        /*0080*/ 	.word	0x00004410


	//   ....[1]....
        /*0084*/ 	.word	0x00004430


	//   ....[2]....
        /*0088*/ 	.word	0x00004450


	//   ....[3]....
        /*008c*/ 	.word	0x00004470


	//   ....[4]....
        /*0090*/ 	.word	0x00007280


	//   ....[5]....
        /*0094*/ 	.word	0x00007290


	//   ....[6]....
        /*0098*/ 	.word	0x000072c0


	//   ....[7]....
        /*009c*/ 	.word	0x000072d0


	//   ....[8]....
        /*00a0*/ 	.word	0x0000a770


	//   ....[9]....
        /*00a4*/ 	.word	0x0000a780


	//   ....[10]....
        /*00a8*/ 	.word	0x0000a7b0


	//   ....[11]....
        /*00ac*/ 	.word	0x0000a7c0


	//   ....[12]....
        /*00b0*/ 	.word	0x0000ba30


	//   ....[13]....
        /*00b4*/ 	.word	0x0000ba40


	//   ....[14]....
        /*00b8*/ 	.word	0x0000ba70


	//   ....[15]....
        /*00bc*/ 	.word	0x0000ba80


	//   ....[16]....
        /*00c0*/ 	.word	0x0000cd80


	//   ....[17]....
        /*00c4*/ 	.word	0x0000cdf0


	//   ....[18]....
        /*00c8*/ 	.word	0x0000ce50


	//   ....[19]....
        /*00cc*/ 	.word	0x0000cec0


	//----- nvinfo : EIATTR_VRC_CTA_INIT_COUNT
	.align		4
.L_2946:
        /*00d0*/ 	.byte	0x02, 0x4a
	.zero		1
	.zero		1


	//----- nvinfo : EIATTR_EXIT_INSTR_OFFSETS
	.align		4
        /*00d4*/ 	.byte	0x04, 0x1c
        /*00d6*/ 	.short	(.L_2948 - .L_2947)


	//   ....[0]....
.L_2947:
        /*00d8*/ 	.word	0x00000090


	//----- nvinfo : EIATTR_CRS_STACK_SIZE
	.align		4
.L_2948:
        /*00dc*/ 	.byte	0x04, 0x1e
        /*00de*/ 	.short	(.L_2950 - .L_2949)
.L_2949:
        /*00e0*/ 	.word	0x00000000


	//----- nvinfo : EIATTR_CBANK_PARAM_SIZE
	.align		4
.L_2950:
        /*00e4*/ 	.byte	0x03, 0x19
        /*00e6*/ 	.short	0x01d0


	//----- nvinfo : EIATTR_PARAM_CBANK
	.align		4
        /*00e8*/ 	.byte	0x04, 0x0a
        /*00ea*/ 	.short	(.L_2952 - .L_2951)
	.align		4
.L_2951:
        /*00ec*/ 	.word	index@(.nv.constant0._ZN5flash24flash_fwd_splitkv_kernelI23Flash_fwd_kernel_traitsILi128ELi64ELi64ELi4ELb0ELb0EN7cutlass6half_tE19Flash_kernel_traitsILi128ELi64ELi64ELi4ES3_EELb0ELb1ELb0ELb0ELb1ELb1ELb0ELb0EEEvNS_16Flash_fwd_paramsE)
        /*00f0*/ 	.short	0x0380
        /*00f2*/ 	.short	0x01d0


	//----- nvinfo : EIATTR_SW_WAR
	.align		4
.L_2952:
        /*00f4*/ 	.byte	0x04, 0x36
        /*00f6*/ 	.short	(.L_2954 - .L_2953)
.L_2953:
        /*00f8*/ 	.word	0x00000008
.L_2954:


//--------------------- .nv.info._ZN5flash24flash_fwd_splitkv_kernelI23Flash_fwd_kernel_traitsILi128ELi64ELi64ELi4ELb0ELb0EN7cutlass6half_tE19Flash_kernel_traitsILi128ELi64ELi64ELi4ES3_EELb0ELb1ELb1ELb0ELb0ELb0ELb0ELb0EEEvNS_16Flash_fwd_paramsE --------------------------
	.section	.nv.info._ZN5flash24flash_fwd_splitkv_kernelI23Flash_fwd_kernel_traitsILi128ELi64ELi64ELi4ELb0ELb0EN7cutlass6half_tE19Flash_kernel_traitsILi128ELi64ELi64ELi4ES3_EELb0ELb1ELb1ELb0ELb0ELb0ELb0ELb0EEEvNS_16Flash_fwd_paramsE,"",@"SHT_CUDA_INFO"
	.sectionflags	@""
	.align	4


	//----- nvinfo : EIATTR_CUDA_API_VERSION
	.align		4
        /*0000*/ 	.byte	0x04, 0x37
        /*0002*/ 	.short	(.L_2956 - .L_2955)
.L_2955:
        /*0004*/ 	.word	0x00000082


	//----- nvinfo : EIATTR_KPARAM_INFO
	.align		4
.L_2956:
        /*0008*/ 	.byte	0x04, 0x17
        /*000a*/ 	.short	(.L_2958 - .L_2957)
.L_2957:
        /*000c*/ 	.word	0x00000000
        /*0010*/ 	.short	0x0000
        /*0012*/ 	.short	0x0000
        /*0014*/ 	.byte	0x00, 0xf0, 0x41, 0x07


	//----- nvinfo : EIATTR_SPARSE_MMA_MASK
	.align		4
.L_2958:
        /*0018*/ 	.byte	0x03, 0x50
        /*001a*/ 	.short	0x0000


	//----- nvinfo : EIATTR_MAXREG_COUNT
	.align		4
        /*001c*/ 	.byte	0x03, 0x1b
        /*001e*/ 	.short	0x00ff


	//----- nvinfo : EIATTR_NUM_BARRIERS
	.align		4
        /*0020*/ 	.byte	0x02, 0x4c
        /*0022*/ 	.byte	0x01
	.zero		1


	//----- nvinfo : EIATTR_MERCURY_ISA_VERSION
	.align		4
        /*0024*/ 	.byte	0x03, 0x5f
        /*0026*/ 	.short	0x0101


	//----- nvinfo : EIATTR_COOP_GROUP_MASK_REGIDS
	.align		4
        /*0028*/ 	.byte	0x04, 0x29
        /*002a*/ 	.short	(.L_2960 - .L_2959)


	//   ....[0]....
.L_2959:
        /*002c*/ 	.word	0xffffffff


	//   ....[1]....
        /*0030*/ 	.word	0xffffffff


	//   ....[2]....
        /*0034*/ 	.word	0xffffffff


	//   ....[3]....
        /*0038*/ 	.word	0xffffffff


	//   ....[4]....
        /*003c*/ 	.word	0xffffffff


	//   ....[5]....
        /*0040*/ 	.word	0xffffffff


	//   ....[6]....
        /*0044*/ 	.word	0xffffffff


	//   ....[7]....
        /*0048*/ 	.word	0xffffffff


	//   ....[8]....
        /*004c*/ 	.word	0xffffffff


	//   ....[9]....
        /*0050*/ 	.word	0xffffffff


	//   ....[10]....
        /*0054*/ 	.word	0xffffffff


	//   ....[11]....
        /*0058*/ 	.word	0xffffffff


	//   ....[12]....
        /*005c*/ 	.word	0xffffffff


	//   ....[13]....
        /*0060*/ 	.word	0xffffffff


	//   ....[14]....
        /*0064*/ 	.word	0xffffffff


	//   ....[15]....
        /*0068*/ 	.word	0xffffffff


	//   ....[16]....
        /*006c*/ 	.word	0x05000006


	//   ....[17]....
        /*0070*/ 	.word	0x05000006


	//   ....[18]....
        /*0074*/ 	.word	0x05000006


	//   ....[19]....
        /*0078*/ 	.word	0x05000006


	//----- nvinfo : EIATTR_COOP_GROUP_INSTR_OFFSETS
	.align		4
.L_2960:
        /*007c*/ 	.byte	0x04, 0x28
        /*007e*/ 	.short	(.L_2962 - .L_2961)


	//   ....[0]....
.L_2961:
        /*0080*/ 	.word	0x000054c0


	//   ....[1]....
        /*0084*/ 	.word	0x000054e0


	//   ....[2]....
        /*0088*/ 	.word	0x00005500


	//   ....[3]....
        /*008c*/ 	.word	0x00005520


	//   ....[4]....
        /*0090*/ 	.word	0x00008cc0


	//   ....[5]....
        /*0094*/ 	.word	0x00008cd0


	//   ....[6]....
        /*0098*/ 	.word	0x00008d00


	//   ....[7]....
        /*009c*/ 	.word	0x00008d10


	//   ....[8]....
        /*00a0*/ 	.word	0x0000c6e0


	//   ....[9]....
        /*00a4*/ 	.word	0x0000c6f0


	//   ....[10]....
        /*00a8*/ 	.word	0x0000c720


	//   ....[11]....
        /*00ac*/ 	.word	0x0000c730


	//   ....[12]....
        /*00b0*/ 	.word	0x0000d9b0


	//   ....[13]....
        /*00b4*/ 	.word	0x0000d9c0


	//   ....[14]....
        /*00b8*/ 	.word	0x0000d9f0


	//   ....[15]....
        /*00bc*/ 	.word	0x0000da00


	//   ....[16]....
        /*00c0*/ 	.word	0x0000edd0


	//   ....[17]....
        /*00c4*/ 	.word	0x0000ee40


	//   ....[18]....
        /*00c8*/ 	.word	0x0000eea0


	//   ....[19]....
        /*00cc*/ 	.word	0x0000ef10


	//----- nvinfo : EIATTR_VRC_CTA_INIT_COUNT
	.align		4
.L_2962:
        /*00d0*/ 	.byte	0x02, 0x4a
	.zero		1
	.zero		1


	//----- nvinfo : EIATTR_EXIT_INSTR_OFFSETS
	.align		4
        /*00d4*/ 	.byte	0x04, 0x1c
        /*00d6*/ 	.short	(.L_2964 - .L_2963)


	//   ....[0]....
.L_2963:
        /*00d8*/ 	.word	0x00000090


	//----- nvinfo : EIATTR_CRS_STACK_SIZE
	.align		4
.L_2964:
        /*00dc*/ 	.byte	0x04, 0x1e
        /*00de*/ 	.short	(.L_2966 - .L_2965)
.L_2965:
        /*00e0*/ 	.word	0x00000000


	//----- nvinfo : EIATTR_CBANK_PARAM_SIZE
	.align		4
.L_2966:
        /*00e4*/ 	.byte	0x03, 0x19
        /*00e6*/ 	.short	0x01d0


	//----- nvinfo : EIATTR_PARAM_CBANK
	.align		4
        /*00e8*/ 	.byte	0x04, 0x0a
        /*00ea*/ 	.short	(.L_2968 - .L_2967)
	.align		4
.L_2967:
        /*00ec*/ 	.word	index@(.nv.constant0._ZN5flash24flash_fwd_splitkv_kernelI23Flash_fwd_kernel_traitsILi128ELi64ELi64ELi4ELb0ELb0EN7cutlass6half_tE19Flash_kernel_traitsILi128ELi64ELi64ELi4ES3_EELb0ELb1ELb1ELb0ELb0ELb0ELb0ELb0EEEvNS_16Flash_fwd_paramsE)
        /*00f0*/ 	.short	0x0380
        /*00f2*/ 	.short	0x01d0


	//----- nvinfo : EIATTR_SW_WAR
	.align		4
.L_2968:
        /*00f4*/ 	.byte	0x04, 0x36
        /*00f6*/ 	.short	(.L_2970 - .L_2969)
.L_2969:
        /*00f8*/ 	.word	0x00000008
.L_2970:


//--------------------- .nv.info._ZN5flash24flash_fwd_splitkv_kernelI23Flash_fwd_kernel_traitsILi128ELi64ELi64ELi4ELb0ELb0EN7cutlass6half_tE19Flash_kernel_traitsILi128ELi64ELi64ELi4ES3_EELb0ELb1ELb1ELb0ELb0ELb1ELb0ELb0EEEvNS_16Flash_fwd_paramsE --------------------------
	.section	.nv.info._ZN5flash24flash_fwd_splitkv_kernelI23Flash_fwd_kernel_traitsILi128ELi64ELi64ELi4ELb0ELb0EN7cutlass6half_tE19Flash_kernel_traitsILi128ELi64ELi64ELi4ES3_EELb0ELb1ELb1ELb0ELb0ELb1ELb0ELb0EEEvNS_16Flash_fwd_paramsE,"",@"SHT_CUDA_INFO"
	.sectionflags	@""
	.align	4


	//----- nvinfo : EIATTR_CUDA_API_VERSION
	.align		4
        /*0000*/ 	.byte	0x04, 0x37
        /*0002*/ 	.short	(.L_2972 - .L_2971)
.L_2971:
        /*0004*/ 	.word	0x00000082


	//----- nvinfo : EIATTR_KPARAM_INFO
	.align		4
.L_2972:
        /*0008*/ 	.byte	0x04, 0x17
        /*000a*/ 	.short	(.L_2974 - .L_2973)
.L_2973:
        /*000c*/ 	.word	0x00000000
        /*0010*/ 	.short	0x0000
        /*0012*/ 	.short	0x0000
        /*0014*/ 	.byte	0x00, 0xf0, 0x41, 0x07


	//----- nvinfo : EIATTR_SPARSE_MMA_MASK
	.align		4
.L_2974:
        /*0018*/ 	.byte	0x03, 0x50
        /*001a*/ 	.short	0x0000


	//----- nvinfo : EIATTR_MAXREG_COUNT
	.align		4
        /*001c*/ 	.byte	0x03, 0x1b
        /*001e*/ 	.short	0x00ff


	//----- nvinfo : EIATTR_NUM_BARRIERS
	.align		4
        /*0020*/ 	.byte	0x02, 0x4c
        /*0022*/ 	.byte	0x01
	.zero		1


	//----- nvinfo : EIATTR_MERCURY_ISA_VERSION
	.align		4
        /*0024*/ 	.byte	0x03, 0x5f
        /*0026*/ 	.short	0x0101


	//----- nvinfo : EIATTR_COOP_GROUP_MASK_REGIDS
	.align		4
        /*0028*/ 	.byte	0x04, 0x29
        /*002a*/ 	.short	(.L_2976 - .L_2975)


	//   ....[0]....
.L_2975:
        /*002c*/ 	.word	0xffffffff


	//   ....[1]....
        /*0030*/ 	.word	0xffffffff


	//   ....[2]....
        /*0034*/ 	.word	0xffffffff


	//   ....[3]....
        /*0038*/ 	.word	0xffffffff


	//   ....[4]....
        /*003c*/ 	.word	0xffffffff


	//   ....[5]....
        /*0040*/ 	.word	0xffffffff


	//   ....[6]....
        /*0044*/ 	.word	0xffffffff


	//   ....[7]....
        /*0048*/ 	.word	0xffffffff


	//   ....[8]....
        /*004c*/ 	.word	0xffffffff


	//   ....[9]....
        /*0050*/ 	.word	0xffffffff


	//   ....[10]....
        /*0054*/ 	.word	0xffffffff


	//   ....[11]....
        /*0058*/ 	.word	0xffffffff


	//   ....[12]....
        /*005c*/ 	.word	0xffffffff


	//   ....[13]....
        /*0060*/ 	.word	0xffffffff


	//   ....[14]....
        /*0064*/ 	.word	0xffffffff


	//   ....[15]....
        /*0068*/ 	.word	0xffffffff


	//   ....[16]....
        /*006c*/ 	.word	0x05000006


	//   ....[17]....
        /*0070*/ 	.word	0x05000006


	//   ....[18]....
        /*0074*/ 	.word	0x05000006


	//   ....[19]....
        /*0078*/ 	.word	0x05000006


	//----- nvinfo : EIATTR_COOP_GROUP_INSTR_OFFSETS
	.align		4
.L_2976:
        /*007c*/ 	.byte	0x04, 0x28
        /*007e*/ 	.short	(.L_2978 - .L_2977)


	//   ....[0]....
.L_2977:
        /*0080*/ 	.word	0x000058e0


	//   ....[1]....
        /*0084*/ 	.word	0x00005900


	//   ....[2]....
        /*0088*/ 	.word	0x00005920


	//   ....[3]....
        /*008c*/ 	.word	0x00005940


	//   ....[4]....
        /*0090*/ 	.word	0x00009540


	//   ....[5]....
        /*0094*/ 	.word	0x00009550


	//   ....[6]....
        /*0098*/ 	.word	0x00009580


	//   ....[7]....
        /*009c*/ 	.word	0x00009590


	//   ....[8]....
        /*00a0*/ 	.word	0x0000d360


	//   ....[9]....
        /*00a4*/ 	.word	0x0000d370


	//   ....[10]....
        /*00a8*/ 	.word	0x0000d3a0


	//   ....[11]....
        /*00ac*/ 	.word	0x0000d3b0


	//   ....[12]....
        /*00b0*/ 	.word	0x0000e630


	//   ....[13]....
        /*00b4*/ 	.word	0x0000e640


	//   ....[14]....
        /*00b8*/ 	.word	0x0000e670


	//   ....[15]....
        /*00bc*/ 	.word	0x0000e680


	//   ....[16]....
        /*00c0*/ 	.word	0x0000fa50


	//   ....[17]....
        /*00c4*/ 	.word	0x0000fac0


	//   ....[18]....
        /*00c8*/ 	.word	0x0000fb20


	//   ....[19]....
        /*00cc*/ 	.word	0x0000fb90


	//----- nvinfo : EIATTR_VRC_CTA_INIT_COUNT
	.align		4
.L_2978:
        /*00d0*/ 	.byte	0x02, 0x4a
	.zero		1
	.zero		1


	//----- nvinfo : EIATTR_EXIT_INSTR_OFFSETS
	.align		4
        /*00d4*/ 	.byte	0x04, 0x1c
        /*00d6*/ 	.short	(.L_2980 - .L_2979)


	//   ....[0]....
.L_2979:
        /*00d8*/ 	.word	0x00000090


	//----- nvinfo : EIATTR_CRS_STACK_SIZE
	.align		4
.L_2980:
        /*00dc*/ 	.byte	0x04, 0x1e
        /*00de*/ 	.short	(.L_2982 - .L_2981)
.L_2981:
        /*00e0*/ 	.word	0x00000000


	//----- nvinfo : EIATTR_CBANK_PARAM_SIZE
	.align		4
.L_2982:
        /*00e4*/ 	.byte	0x03, 0x19
        /*00e6*/ 	.short	0x01d0


	//----- nvinfo : EIATTR_PARAM_CBANK
	.align		4
        /*00e8*/ 	.byte	0x04, 0x0a
        /*00ea*/ 	.short	(.L_2984 - .L_2983)
	.align		4
.L_2983:
        /*00ec*/ 	.word	index@(.nv.constant0._ZN5flash24flash_fwd_splitkv_kernelI23Flash_fwd_kernel_traitsILi128ELi64ELi64ELi4ELb0ELb0EN7cutlass6half_tE19Flash_kernel_traitsILi128ELi64ELi64ELi4ES3_EELb0ELb1ELb1ELb0ELb0ELb1ELb0ELb0EEEvNS_16Flash_fwd_paramsE)
        /*00f0*/ 	.short	0x0380
        /*00f2*/ 	.short	0x01d0


	//----- nvinfo : EIATTR_SW_WAR
	.align		4
.L_2984:
        /*00f4*/ 	.byte	0x04, 0x36
        /*00f6*/ 	.short	(.L_2986 - .L_2985)
.L_2985:
        /*00f8*/ 	.word	0x00000008
.L_2986:


//--------------------- .nv.info._ZN5flash24flash_fwd_splitkv_kernelI23Flash_fwd_kernel_traitsILi128ELi64ELi64ELi4ELb0ELb0EN7cutlass6half_tE19Flash_kernel_traitsILi128ELi64ELi64ELi4ES3_EELb0ELb1ELb0ELb0ELb1ELb0ELb0ELb1EEEvNS_16Flash_fwd_paramsE --------------------------
	.section	.nv.info._ZN5flash24flash_fwd_splitkv_kernelI23Flash_fwd_kernel_traitsILi128ELi64ELi64ELi4ELb0ELb0EN7cutlass6half_tE19Flash_kernel_traitsILi128ELi64ELi64ELi4ES3_EELb0ELb1ELb0ELb0ELb1ELb0ELb0ELb1EEEvNS_16Flash_fwd_paramsE,"",@"SHT_CUDA_INFO"
	.sectionflags	@""
	.align	4


	//----- nvinfo : EIATTR_CUDA_API_VERSION
	.align		4
        /*0000*/ 	.byte	0x04, 0x37
        /*0002*/ 	.short	(.L_2988 - .L_2987)
.L_2987:
        /*0004*/ 	.word	0x00000082


	//----- nvinfo : EIATTR_KPARAM_INFO
	.align		4
.L_2988:
        /*0008*/ 	.byte	0x04, 0x17
        /*000a*/ 	.short	(.L_2990 - .L_2989)
.L_2989:
        /*000c*/ 	.word	0x00000000
        /*0010*/ 	.short	0x0000
        /*0012*/ 	.short	0x0000
        /*0014*/ 	.byte	0x00, 0xf0, 0x41, 0x07


	//----- nvinfo : EIATTR_SPARSE_MMA_MASK
	.align		4
.L_2990:
        /*0018*/ 	.byte	0x03, 0x50
        /*001a*/ 	.short	0x0000


	//----- nvinfo : EIATTR_MAXREG_COUNT
	.align		4
        /*001c*/ 	.byte	0x03, 0x1b
        /*001e*/ 	.short	0x00ff


	//----- nvinfo : EIATTR_NUM_BARRIERS
	.align		4
        /*0020*/ 	.byte	0x02, 0x4c
        /*0022*/ 	.byte	0x01
	.zero		1


	//----- nvinfo : EIATTR_MERCURY_ISA_VERSION
	.align		4
        /*0024*/ 	.byte	0x03, 0x5f
        /*0026*/ 	.short	0x0101


	//----- nvinfo : EIATTR_COOP_GROUP_MASK_REGIDS
	.align		4
        /*0028*/ 	.byte	0x04, 0x29
        /*002a*/ 	.short	(.L_2992 - .L_2991)


	//   ....[0]....
.L_2991:
        /*002c*/ 	.word	0xffffffff


	//   ....[1]....
        /*0030*/ 	.word	0xffffffff


	//   ....[2]....
        /*0034*/ 	.word	0xffffffff


	//   ....[3]....
        /*0038*/ 	.word	0xffffffff


	//   ....[4]....
        /*003c*/ 	.word	0xffffffff


	//   ....[5]....
        /*0040*/ 	.word	0xffffffff


	//   ....[6]....
        /*0044*/ 	.word	0xffffffff


	//   ....[7]....
        /*0048*/ 	.word	0xffffffff


	//   ....[8]....
        /*004c*/ 	.word	0xffffffff


	//   ....[9]....
        /*0050*/ 	.word	0xffffffff


	//   ....[10]....
        /*0054*/ 	.word	0xffffffff


	//   ....[11]....
        /*0058*/ 	.word	0xffffffff


	//   ....[12]....
        /*005c*/ 	.word	0xffffffff


	//   ....[13]....
        /*0060*/ 	.word	0xffffffff


	//   ....[14]....
        /*0064*/ 	.word	0xffffffff


	//   ....[15]....
        /*0068*/ 	.word	0xffffffff


	//   ....[16]....
        /*006c*/ 	.word	0x05000006


	//   ....[17]....
        /*0070*/ 	.word	0x05000006


	//   ....[18]....
        /*0074*/ 	.word	0x05000006


	//   ....[19]....
        /*0078*/ 	.word	0x05000006


	//----- nvinfo : EIATTR_COOP_GROUP_INSTR_OFFSETS
	.align		4
.L_2992:
        /*007c*/ 	.byte	0x04, 0x28
        /*007e*/ 	.short	(.L_2994 - .L_2993)


	//   ....[0]....
.L_2993:
        /*0080*/ 	.word	0x0000e6d0


	//   ....[1]....
        /*0084*/ 	.word	0x0000e720


	//   ....[2]....
        /*0088*/ 	.word	0x0000e740


	//   ....[3]....
        /*008c*/ 	.word	0x0000e760


	//   ....[4]....
        /*0090*/ 	.word	0x00011090


	//   ....[5]....
        /*0094*/ 	.word	0x000111d0


	//   ....[6]....
        /*0098*/ 	.word	0x000111e0


	//   ....[7]....
        /*009c*/ 	.word	0x00011230


	//   ....[8]....
        /*00a0*/ 	.word	0x00014280


	//   ....[9]....
        /*00a4*/ 	.word	0x00014290


	//   ....[10]....
        /*00a8*/ 	.word	0x000142c0


	//   ....[11]....
        /*00ac*/ 	.word	0x000142d0


	//   ....[12]....
        /*00b0*/ 	.word	0x00015550


	//   ....[13]....
        /*00b4*/ 	.word	0x00015560


	//   ....[14]....
        /*00b8*/ 	.word	0x00015590


	//   ....[15]....
        /*00bc*/ 	.word	0x000155a0


	//   ....[16]....
        /*00c0*/ 	.word	0x00016890


	//   ....[17]....
        /*00c4*/ 	.word	0x00016900


	//   ....[18]....
        /*00c8*/ 	.word	0x00016960


	//   ....[19]....
        /*00cc*/ 	.word	0x000169d0


	//----- nvinfo : EIATTR_VRC_CTA_INIT_COUNT
	.align		4
.L_2994:
        /*00d0*/ 	.byte	0x02, 0x4a
	.zero		1
	.zero		1


	//----- nvinfo : EIATTR_EXIT_INSTR_OFFSETS
	.align		4
        /*00d4*/ 	.byte	0x04, 0x1c
        /*00d6*/ 	.short	(.L_2996 - .L_2995)


	//   ....[0]....
.L_2995:
        /*00d8*/ 	.word	0x00000090


	//----- nvinfo : EIATTR_CRS_STACK_SIZE
	.align		4
.L_2996:
        /*00dc*/ 	.byte	0x04, 0x1e
        /*00de*/ 	.short	(.L_2998 - .L_2997)
.L_2997:
        /*00e0*/ 	.word	0x00000000


	//----- nvinfo : EIATTR_CBANK_PARAM_SIZE
	.align		4
.L_2998:
        /*00e4*/ 	.byte	0x03, 0x19
        /*00e6*/ 	.short	0x01d0


	//----- nvinfo : EIATTR_PARAM_CBANK
	.align		4
        /*00e8*/ 	.byte	0x04, 0x0a
        /*00ea*/ 	.short	(.L_3000 - .L_2999)
	.align		4
.L_2999:
        /*00ec*/ 	.word	index@(.nv.constant0._ZN5flash24flash_fwd_splitkv_kernelI23Flash_fwd_kernel_traitsILi128ELi64ELi64ELi4ELb0ELb0EN7cutlass6half_tE19Flash_kernel_traitsILi128ELi64ELi64ELi4ES3_EELb0ELb1ELb0ELb0ELb1ELb0ELb0ELb1EEEvNS_16Flash_fwd_paramsE)
        /*00f0*/ 	.short	0x0380
        /*00f2*/ 	.short	0x01d0


	//----- nvinfo : EIATTR_SW_WAR
	.align		4
.L_3000:
        /*00f4*/ 	.byte	0x04, 0x36
        /*00f6*/ 	.short	(.L_3002 - .L_3001)
.L_3001:
        /*00f8*/ 	.word	0x00000008
.L_3002:


//--------------------- .nv.info._ZN5flash24flash_fwd_splitkv_kernelI23Flash_fwd_kernel_traitsILi128ELi64ELi64ELi4ELb0ELb0EN7cutlass6half_tE19Flash_kernel_traitsILi128ELi64ELi64ELi4ES3_EELb0ELb1ELb0ELb0ELb1ELb1ELb0ELb1EEEvNS_16Flash_fwd_paramsE --------------------------
	.section	.nv.info._ZN5flash24flash_fwd_splitkv_kernelI23Flash_fwd_kernel_traitsILi128ELi64ELi64ELi4ELb0ELb0EN7cutlass6half_tE19Flash_kernel_traitsILi128ELi64ELi64ELi4ES3_EELb0ELb1ELb0ELb0ELb1ELb1ELb0ELb1EEEvNS_16Flash_fwd_paramsE,"",@"SHT_CUDA_INFO"
	.sectionflags	@""
	.align	4


	//----- nvinfo : EIATTR_CUDA_API_VERSION
	.align		4
        /*0000*/ 	.byte	0x04, 0x37
        /*0002*/ 	.short	(.L_3004 - .L_3003)
.L_3003:
        /*0004*/ 	.word	0x00000082


	//----- nvinfo : EIATTR_KPARAM_INFO
	.align		4
.L_3004:
        /*0008*/ 	.byte	0x04, 0x17
        /*000a*/ 	.short	(.L_3006 - .L_3005)
.L_3005:
        /*000c*/ 	.word	0x00000000
        /*0010*/ 	.short	0x0000
        /*0012*/ 	.short	0x0000
        /*0014*/ 	.byte	0x00, 0xf0, 0x41, 0x07


	//----- nvinfo : EIATTR_SPARSE_MMA_MASK
	.align		4
.L_3006:
        /*0018*/ 	.byte	0x03, 0x50
        /*001a*/ 	.short	0x0000


	//----- nvinfo : EIATTR_MAXREG_COUNT
	.align		4
        /*001c*/ 	.byte	0x03, 0x1b
        /*001e*/ 	.short	0x00ff


	//----- nvinfo : EIATTR_NUM_BARRIERS
	.align		4
        /*0020*/ 	.byte	0x02, 0x4c
        /*0022*/ 	.byte	0x01
	.zero		1


	//----- nvinfo : EIATTR_MERCURY_ISA_VERSION
	.align		4
        /*0024*/ 	.byte	0x03, 0x5f
        /*0026*/ 	.short	0x0101


	//----- nvinfo : EIATTR_COOP_GROUP_MASK_REGIDS
	.align		4
        /*0028*/ 	.byte	0x04, 0x29
        /*002a*/ 	.short	(.L_3008 - .L_3007)


	//   ....[0]....
.L_3007:
        /*002c*/ 	.word	0xffffffff


	//   ....[1]....
        /*0030*/ 	.word	0xffffffff


	//   ....[2]....
        /*0034*/ 	.word	0xffffffff


	//   ....[3]....
        /*0038*/ 	.word	0xffffffff


	//   ....[4]....
        /*003c*/ 	.word	0xffffffff


	//   ....[5]....
        /*0040*/ 	.word	0xffffffff


	//   ....[6]....
        /*0044*/ 	.word	0xffffffff


	//   ....[7]....
        /*0048*/ 	.word	0xffffffff


	//   ....[8]....
        /*004c*/ 	.word	0xffffffff


	//   ....[9]....
        /*0050*/ 	.word	0xffffffff


	//   ....[10]....
        /*0054*/ 	.word	0xffffffff


	//   ....[11]....
        /*0058*/ 	.word	0xffffffff


	//   ....[12]....
        /*005c*/ 	.word	0xffffffff


	//   ....[13]....
        /*0060*/ 	.word	0xffffffff


	//   ....[14]....
        /*0064*/ 	.word	0xffffffff


	//   ....[15]....
        /*0068*/ 	.word	0xffffffff


	//   ....[16]....
        /*006c*/ 	.word	0x05000006


	//   ....[17]....
        /*0070*/ 	.word	0x05000006


	//   ....[18]....
        /*0074*/ 	.word	0x05000006


	//   ....[19]....
        /*0078*/ 	.word	0x05000006


	//----- nvinfo : EIATTR_COOP_GROUP_INSTR_OFFSETS
	.align		4
.L_3008:
        /*007c*/ 	.byte	0x04, 0x28
        /*007e*/ 	.short	(.L_3010 - .L_3009)


	//   ....[0]....
.L_3009:
        /*0080*/ 	.word	0x0000ead0


	//   ....[1]....
        /*0084*/ 	.word	0x0000eb20


	//   ....[2]....
        /*0088*/ 	.word	0x0000eb40


	//   ....[3]....
        /*008c*/ 	.word	0x0000eb60


	//   ....[4]....
        /*0090*/ 	.word	0x00011880


	//   ....[5]....
        /*0094*/ 	.word	0x000119d0


	//   ....[6]....
        /*0098*/ 	.word	0x000119e0


	//   ....[7]....
        /*009c*/ 	.word	0x00011a30


	//   ....[8]....
        /*00a0*/ 	.word	0x00014e90


	//   ....[9]....
        /*00a4*/ 	.word	0x00014ea0


	//   ....[10]....
        /*00a8*/ 	.word	0x00014ed0


	//   ....[11]....
        /*00ac*/ 	.word	0x00014ee0


	//   ....[12]....
        /*00b0*/ 	.word	0x00016160


	//   ....[13]....
        /*00b4*/ 	.word	0x00016170


	//   ....[14]....
        /*00b8*/ 	.word	0x000161a0


	//   ....[15]....
        /*00bc*/ 	.word	0x000161b0


	//   ....[16]....
        /*00c0*/ 	.word	0x000174a0


	//   ....[17]....
        /*00c4*/ 	.word	0x00017510


	//   ....[18]....
        /*00c8*/ 	.word	0x00017570


	//   ....[19]....
        /*00cc*/ 	.word	0x000175e0


	//----- nvinfo : EIATTR_VRC_CTA_INIT_COUNT
	.align		4
.L_3010:
        /*00d0*/ 	.byte	0x02, 0x4a
	.zero		1
	.zero		1


	//----- nvinfo : EIATTR_EXIT_INSTR_OFFSETS
	.align		4
        /*00d4*/ 	.byte	0x04, 0x1c
        /*00d6*/ 	.short	(.L_3012 - .L_3011)


	//   ....[0]....
.L_3011:
        /*00d8*/ 	.word	0x00000090


	//----- nvinfo : EIATTR_CRS_STACK_SIZE
	.align		4
.L_3012:
        /*00dc*/ 	.byte	0x04, 0x1e
        /*00de*/ 	.short	(.L_3014 - .L_3013)
.L_3013:
        /*00e0*/ 	.word	0x00000000


	//----- nvinfo : EIATTR_CBANK_PARAM_SIZE
	.align		4
.L_3014:
        /*00e4*/ 	.byte	0x03, 0x19
        /*00e6*/ 	.short	0x01d0


	//----- nvinfo : EIATTR_PARAM_CBANK
	.align		4
        /*00e8*/ 	.byte	0x04, 0x0a
        /*00ea*/ 	.short	(.L_3016 - .L_3015)
	.align		4
.L_3015:
        /*00ec*/ 	.word	index@(.nv.constant0._ZN5flash24flash_fwd_splitkv_kernelI23Flash_fwd_kernel_traitsILi128ELi64ELi64ELi4ELb0ELb0EN7cutlass6half_tE19Flash_kernel_traitsILi128ELi64ELi64ELi4ES3_EELb0ELb1ELb0ELb0ELb1ELb1ELb0ELb1EEEvNS_16Flash_fwd_paramsE)
        /*00f0*/ 	.short	0x0380
        /*00f2*/ 	.short	0x01d0


	//----- nvinfo : EIATTR_SW_WAR
	.align		4
.L_3016:
        /*00f4*/ 	.byte	0x04, 0x36
        /*00f6*/ 	.short	(.L_3018 - .L_3017)
.L_3017:
        /*00f8*/ 	.word	0x00000008
.L_3018:


//--------------------- .nv.info._ZN5flash24flash_fwd_splitkv_kernelI23Flash_fwd_kernel_traitsILi128ELi64ELi64ELi4ELb0ELb0EN7cutlass6half_tE19Flash_kernel_traitsILi128ELi64ELi64ELi4ES3_EELb0ELb1ELb1ELb0ELb0ELb0ELb0ELb1EEEvNS_16Flash_fwd_paramsE --------------------------
	.section	.nv.info._ZN5flash24flash_fwd_splitkv_kernelI23Flash_fwd_kernel_traitsILi128ELi64ELi64ELi4ELb0ELb0EN7cutlass6half_tE19Flash_kernel_traitsILi128ELi64ELi64ELi4ES3_EELb0ELb1ELb1ELb0ELb0ELb0ELb0ELb1EEEvNS_16Flash_fwd_paramsE,"",@"SHT_CUDA_INFO"
	.sectionflags	@""
	.align	4


	//----- nvinfo : EIATTR_CUDA_API_VERSION
	.align		4
        /*0000*/ 	.byte	0x04, 0x37
        /*0002*/ 	.short	(.L_3020 - .L_3019)
.L_3019:
        /*0004*/ 	.word	0x00000082


	//----- nvinfo : EIATTR_KPARAM_INFO
	.align		4
.L_3020:
        /*0008*/ 	.byte	0x04, 0x17
        /*000a*/ 	.short	(.L_3022 - .L_3021)
.L_3021:
        /*000c*/ 	.word	0x00000000
        /*0010*/ 	.short	0x0000
        /*0012*/ 	.short	0x0000
        /*0014*/ 	.byte	0x00, 0xf0, 0x41, 0x07


	//----- nvinfo : EIATTR_SPARSE_MMA_MASK
	.align		4
.L_3022:
        /*0018*/ 	.byte	0x03, 0x50
        /*001a*/ 	.short	0x0000


	//----- nvinfo : EIATTR_MAXREG_COUNT
	.align		4
        /*001c*/ 	.byte	0x03, 0x1b
        /*001e*/ 	.short	0x00ff


	//----- nvinfo : EIATTR_NUM_BARRIERS
	.align		4
        /*0020*/ 	.byte	0x02, 0x4c
        /*0022*/ 	.byte	0x01
	.zero		1


	//----- nvinfo : EIATTR_MERCURY_ISA_VERSION
	.align		4
        /*0024*/ 	.byte	0x03, 0x5f
        /*0026*/ 	.short	0x0101


	//----- nvinfo : EIATTR_COOP_GROUP_MASK_REGIDS
	.align		4
        /*0028*/ 	.byte	0x04, 0x29
        /*002a*/ 	.short	(.L_3024 - .L_3023)


	//   ....[0]....
.L_3023:
        /*002c*/ 	.word	0xffffffff


	//   ....[1]....
        /*0030*/ 	.word	0xffffffff


	//   ....[2]....
        /*0034*/ 	.word	0xffffffff


	//   ....[3]....
        /*0038*/ 	.word	0xffffffff


	//   ....[4]....
        /*003c*/ 	.word	0xffffffff


	//   ....[5]....
        /*0040*/ 	.word	0xffffffff


	//   ....[6]....
        /*0044*/ 	.word	0xffffffff


	//   ....[7]....
        /*0048*/ 	.word	0xffffffff


	//   ....[8]....
        /*004c*/ 	.word	0xffffffff


	//   ....[9]....
        /*0050*/ 	.word	0xffffffff


	//   ....[10]....
        /*0054*/ 	.word	0xffffffff


	//   ....[11]....
        /*0058*/ 	.word	0xffffffff


	//   ....[12]....
        /*005c*/ 	.word	0xffffffff


	//   ....[13]....
        /*0060*/ 	.word	0xffffffff


	//   ....[14]....
        /*0064*/ 	.word	0xffffffff


	//   ....[15]....
        /*0068*/ 	.word	0xffffffff


	//   ....[16]....
        /*006c*/ 	.word	0x05000006


	//   ....[17]....
        /*0070*/ 	.word	0x05000006


	//   ....[18]....
        /*0074*/ 	.word	0x05000006


	//   ....[19]....
        /*0078*/ 	.word	0x05000006


	//----- nvinfo : EIATTR_COOP_GROUP_INSTR_OFFSETS
	.align		4
.L_3024:
        /*007c*/ 	.byte	0x04, 0x28
        /*007e*/ 	.short	(.L_3026 - .L_3025)


	//   ....[0]....
.L_3025:
        /*0080*/ 	.word	0x000105b0


	//   ....[1]....
        /*0084*/ 	.word	0x00010640


	//   ....[2]....
        /*0088*/ 	.word	0x00010650


	//   ....[3]....
        /*008c*/ 	.word	0x000106a0


	//   ....[4]....
        /*0090*/ 	.word	0x00013d90


	//   ....[5]....
        /*0094*/ 	.word	0x00013da0


	//   ....[6]....
        /*0098*/ 	.word	0x00013dd0


	//   ....[7]....
        /*009c*/ 	.word	0x00013de0


	//   ....[8]....
        /*00a0*/ 	.word	0x00017850


	//   ....[9]....
        /*00a4*/ 	.word	0x00017860


	//   ....[10]....
        /*00a8*/ 	.word	0x00017890


	//   ....[11]....
        /*00ac*/ 	.word	0x000178a0


	//   ....[12]....
        /*00b0*/ 	.word	0x00018b10


	//   ....[13]....
        /*00b4*/ 	.word	0x00018b20


	//   ....[14]....
        /*00b8*/ 	.word	0x00018b50


	//   ....[15]....
        /*00bc*/ 	.word	0x00018b60


	//   ....[16]....
        /*00c0*/ 	.word	0x00019f00


	//   ....[17]....
        /*00c4*/ 	.word	0x00019f70


	//   ....[18]....
        /*00c8*/ 	.word	0x00019fd0


	//   ....[19]....
        /*00cc*/ 	.word	0x0001a040


	//----- nvinfo : EIATTR_VRC_CTA_INIT_COUNT
	.align		4
.L_3026:
        /*00d0*/ 	.byte	0x02, 0x4a
	.zero		1
	.zero		1


	//----- nvinfo : EIATTR_EXIT_INSTR_OFFSETS
	.align		4
        /*00d4*/ 	.byte	0x04, 0x1c
        /*00d6*/ 	.short	(.L_3028 - .L_3027)


	//   ....[0]....
.L_3027:
        /*00d8*/ 	.word	0x00000090


	//----- nvinfo : EIATTR_CRS_STACK_SIZE
	.align		4
.L_3028:
        /*00dc*/ 	.byte	0x04, 0x1e
        /*00de*/ 	.short	(.L_3030 - .L_3029)
.L_3029:
        /*00e0*/ 	.word	0x00000000


	//----- nvinfo : EIATTR_CBANK_PARAM_SIZE
	.align		4
.L_3030:
        /*00e4*/ 	.byte	0x03, 0x19
        /*00e6*/ 	.short	0x01d0


	//----- nvinfo : EIATTR_PARAM_CBANK
	.align		4
        /*00e8*/ 	.byte	0x04, 0x0a
        /*00ea*/ 	.short	(.L_3032 - .L_3031)
	.align		4
.L_3031:
        /*00ec*/ 	.word	index@(.nv.constant0._ZN5flash24flash_fwd_splitkv_kernelI23Flash_fwd_kernel_traitsILi128ELi64ELi64ELi4ELb0ELb0EN7cutlass6half_tE19Flash_kernel_traitsILi128ELi64ELi64ELi4ES3_EELb0ELb1ELb1ELb0ELb0ELb0ELb0ELb1EEEvNS_16Flash_fwd_paramsE)
        /*00f0*/ 	.short	0x0380
        /*00f2*/ 	.short	0x01d0


	//----- nvinfo : EIATTR_SW_WAR
	.align		4
.L_3032:
        /*00f4*/ 	.byte	0x04, 0x36
        /*00f6*/ 	.short	(.L_3034 - .L_3033)
.L_3033:
        /*00f8*/ 	.word	0x00000008
.L_3034:


//--------------------- .nv.info._ZN5flash24flash_fwd_splitkv_kernelI23Flash_fwd_kernel_traitsILi128ELi64ELi64ELi4ELb0ELb0EN7cutlass6half_tE19Flash_kernel_traitsILi128ELi64ELi64ELi4ES3_EELb0ELb1ELb1ELb0ELb0ELb1ELb0ELb1EEEvNS_16Flash_fwd_paramsE --------------------------
	.section	.nv.info._ZN5flash24flash_fwd_splitkv_kernelI23Flash_fwd_kernel_traitsILi128ELi64ELi64ELi4ELb0ELb0EN7cutlass6half_tE19Flash_kernel_traitsILi128ELi64ELi64ELi4ES3_EELb0ELb1ELb1ELb0ELb0ELb1ELb0ELb1EEEvNS_16Flash_fwd_paramsE,"",@"SHT_CUDA_INFO"
	.sectionflags	@""
	.align	4


	//----- nvinfo : EIATTR_CUDA_API_VERSION
	.align		4
        /*0000*/ 	.byte	0x04, 0x37
        /*0002*/ 	.short	(.L_3036 - .L_3035)
.L_3035:
        /*0004*/ 	.word	0x00000082


	//----- nvinfo : EIATTR_KPARAM_INFO
	.align		4
.L_3036:
        /*0008*/ 	.byte	0x04, 0x17
        /*000a*/ 	.short	(.L_3038 - .L_3037)
.L_3037:
        /*000c*/ 	.word	0x00000000
        /*0010*/ 	.short	0x0000
        /*0012*/ 	.short	0x0000
        /*0014*/ 	.byte	0x00, 0xf0, 0x41, 0x07


	//----- nvinfo : EIATTR_SPARSE_MMA_MASK
	.align		4
.L_3038:
        /*0018*/ 	.byte	0x03, 0x50
        /*001a*/ 	.short	0x0000


	//----- nvinfo : EIATTR_MAXREG_COUNT
	.align		4
        /*001c*/ 	.byte	0x03, 0x1b
        /*001e*/ 	.short	0x00ff


	//----- nvinfo : EIATTR_NUM_BARRIERS
	.align		4
        /*0020*/ 	.byte	0x02, 0x4c
        /*0022*/ 	.byte	0x01
	.zero		1


	//----- nvinfo : EIATTR_MERCURY_ISA_VERSION
	.align		4
        /*0024*/ 	.byte	0x03, 0x5f
        /*0026*/ 	.short	0x0101


	//----- nvinfo : EIATTR_COOP_GROUP_MASK_REGIDS
	.align		4
        /*0028*/ 	.byte	0x04, 0x29
        /*002a*/ 	.short	(.L_3040 - .L_3039)


	//   ....[0]....
.L_3039:
        /*002c*/ 	.word	0xffffffff


	//   ....[1]....
        /*0030*/ 	.word	0xffffffff


	//   ....[2]....
        /*0034*/ 	.word	0xffffffff


	//   ....[3]....
        /*0038*/ 	.word	0xffffffff


	//   ....[4]....
        /*003c*/ 	.word	0xffffffff


	//   ....[5]....
        /*0040*/ 	.word	0xffffffff


	//   ....[6]....
        /*0044*/ 	.word	0xffffffff


	//   ....[7]....
        /*0048*/ 	.word	0xffffffff


	//   ....[8]....
        /*004c*/ 	.word	0xffffffff


	//   ....[9]....
        /*0050*/ 	.word	0xffffffff


	//   ....[10]....
        /*0054*/ 	.word	0xffffffff


	//   ....[11]....
        /*0058*/ 	.word	0xffffffff


	//   ....[12]....
        /*005c*/ 	.word	0xffffffff


	//   ....[13]....
        /*0060*/ 	.word	0xffffffff


	//   ....[14]....
        /*0064*/ 	.word	0xffffffff


	//   ....[15]....
        /*0068*/ 	.word	0xffffffff


	//   ....[16]....
        /*006c*/ 	.word	0x05000006


	//   ....[17]....
        /*0070*/ 	.word	0x05000006


	//   ....[18]....
        /*0074*/ 	.word	0x05000006


	//   ....[19]....
        /*0078*/ 	.word	0x05000006


	//----- nvinfo : EIATTR_COOP_GROUP_INSTR_OFFSETS
	.align		4
.L_3040:
        /*007c*/ 	.byte	0x04, 0x28
        /*007e*/ 	.short	(.L_3042 - .L_3041)


	//   ....[0]....
.L_3041:
        /*0080*/ 	.word	0x000109c0


	//   ....[1]....
        /*0084*/ 	.word	0x000109e0


	//   ....[2]....
        /*0088*/ 	.word	0x00010a90


	//   ....[3]....
        /*008c*/ 	.word	0x00010aa0


	//   ....[4]....
        /*0090*/ 	.word	0x000145d0


	//   ....[5]....
        /*0094*/ 	.word	0x000145e0


	//   ....[6]....
        /*0098*/ 	.word	0x00014610


	//   ....[7]....
        /*009c*/ 	.word	0x00014620


	//   ....[8]....
        /*00a0*/ 	.word	0x00018490


	//   ....[9]....
        /*00a4*/ 	.word	0x000184a0


	//   ....[10]....
        /*00a8*/ 	.word	0x000184d0


	//   ....[11]....
        /*00ac*/ 	.word	0x000184e0


	//   ....[12]....
        /*00b0*/ 	.word	0x00019750


	//   ....[13]....
        /*00b4*/ 	.word	0x00019760


	//   ....[14]....
        /*00b8*/ 	.word	0x00019790


	//   ....[15]....
        /*00bc*/ 	.word	0x000197a0


	//   ....[16]....
        /*00c0*/ 	.word	0x0001ab40


	//   ....[17]....
        /*00c4*/ 	.word	0x0001abb0


	//   ....[18]....
        /*00c8*/ 	.word	0x0001ac10


	//   ....[19]....
        /*00cc*/ 	.word	0x0001ac80


	//----- nvinfo : EIATTR_VRC_CTA_INIT_COUNT
	.align		4
.L_3042:
        /*00d0*/ 	.byte	0x02, 0x4a
	.zero		1
	.zero		1


	//----- nvinfo : EIATTR_EXIT_INSTR_OFFSETS
	.align		4
        /*00d4*/ 	.byte	0x04, 0x1c
        /*00d6*/ 	.short	(.L_3044 - .L_3043)


	//   ....[0]....
.L_3043:
        /*00d8*/ 	.word	0x00000090


	//----- nvinfo : EIATTR_CRS_STACK_SIZE
	.align		4
.L_3044:
        /*00dc*/ 	.byte	0x04, 0x1e
        /*00de*/ 	.short	(.L_3046 - .L_3045)
.L_3045:
        /*00e0*/ 	.word	0x00000000


	//----- nvinfo : EIATTR_CBANK_PARAM_SIZE
	.align		4
.L_3046:
        /*00e4*/ 	.byte	0x03, 0x19
        /*00e6*/ 	.short	0x01d0


	//----- nvinfo : EIATTR_PARAM_CBANK
	.align		4
        /*00e8*/ 	.byte	0x04, 0x0a
        /*00ea*/ 	.short	(.L_3048 - .L_3047)
	.align		4
.L_3047:
        /*00ec*/ 	.word	index@(.nv.constant0._ZN5flash24flash_fwd_splitkv_kernelI23Flash_fwd_kernel_traitsILi128ELi64ELi64ELi4ELb0ELb0EN7cutlass6half_tE19Flash_kernel_traitsILi128ELi64ELi64ELi4ES3_EELb0ELb1ELb1ELb0ELb0ELb1ELb0ELb1EEEvNS_16Flash_fwd_paramsE)
        /*00f0*/ 	.short	0x0380
        /*00f2*/ 	.short	0x01d0


	//----- nvinfo : EIATTR_SW_WAR
	.align		4
.L_3048:
        /*00f4*/ 	.byte	0x04, 0x36
        /*00f6*/ 	.short	(.L_3050 - .L_3049)
.L_3049:
        /*00f8*/ 	.word	0x00000008
.L_3050:


//--------------------- .nv.info._ZN5flash24flash_fwd_splitkv_kernelI23Flash_fwd_kernel_traitsILi128ELi64ELi64ELi4ELb0ELb0EN7cutlass6half_tE19Flash_kernel_traitsILi128ELi64ELi64ELi4ES3_EELb0ELb1ELb0ELb0ELb1ELb0ELb1ELb0EEEvNS_16Flash_fwd_paramsE --------------------------
	.section	.nv.info._ZN5flash24flash_fwd_splitkv_kernelI23Flash_fwd_kernel_traitsILi128ELi64ELi64ELi4ELb0ELb0EN7cutlass6half_tE19Flash_kernel_traitsILi128ELi64ELi64ELi4ES3_EELb0ELb1ELb0ELb0ELb1ELb0ELb1ELb0EEEvNS_16Flash_fwd_paramsE,"",@"SHT_CUDA_INFO"
	.sectionflags	@""
	.align	4


	//----- nvinfo : EIATTR_CUDA_API_VERSION
	.align		4
        /*0000*/ 	.byte	0x04, 0x37
        /*0002*/ 	.short	(.L_3052 - .L_3051)
.L_3051:
        /*0004*/ 	.word	0x00000082


	//----- nvinfo : EIATTR_KPARAM_INFO
	.align		4
.L_3052:
        /*0008*/ 	.byte	0x04, 0x17
        /*000a*/ 	.short	(.L_3054 - .L_3053)
.L_3053:
        /*000c*/ 	.word	0x00000000
        /*0010*/ 	.short	0x0000
        /*0012*/ 	.short	0x0000
        /*0014*/ 	.byte	0x00, 0xf0, 0x41, 0x07


	//----- nvinfo : EIATTR_SPARSE_MMA_MASK
	.align		4
.L_3054:
        /*0018*/ 	.byte	0x03, 0x50
        /*001a*/ 	.short	0x0000


	//----- nvinfo : EIATTR_MAXREG_COUNT
	.align		4
        /*001c*/ 	.byte	0x03, 0x1b
        /*001e*/ 	.short	0x00ff


	//----- nvinfo : EIATTR_NUM_BARRIERS
	.align		4
        /*0020*/ 	.byte	0x02, 0x4c
        /*0022*/ 	.byte	0x01
	.zero		1


	//----- nvinfo : EIATTR_MERCURY_ISA_VERSION
	.align		4
        /*0024*/ 	.byte	0x03, 0x5f
        /*0026*/ 	.short	0x0101


	//----- nvinfo : EIATTR_COOP_GROUP_MASK_REGIDS
	.align		4
        /*0028*/ 	.byte	0x04, 0x29
        /*002a*/ 	.short	(.L_3056 - .L_3055)


	//   ....[0]....
.L_3055:
        /*002c*/ 	.word	0xffffffff


	//   ....[1]....
        /*0030*/ 	.word	0xffffffff


	//   ....[2]....
        /*0034*/ 	.word	0xffffffff


	//   ....[3]....
        /*0038*/ 	.word	0xffffffff


	//   ....[4]....
        /*003c*/ 	.word	0xffffffff


	//   ....[5]....
        /*0040*/ 	.word	0xffffffff


	//   ....[6]....
        /*0044*/ 	.word	0xffffffff


	//   ....[7]....
        /*0048*/ 	.word	0xffffffff


	//   ....[8]....
        /*004c*/ 	.word	0xffffffff


	//   ....[9]....
        /*0050*/ 	.word	0xffffffff


	//   ....[10]....
        /*0054*/ 	.word	0xffffffff


	//   ....[11]....
        /*0058*/ 	.word	0xffffffff


	//   ....[12]....
        /*005c*/ 	.word	0xffffffff


	//   ....[13]....
        /*0060*/ 	.word	0xffffffff


	//   ....[14]....
        /*0064*/ 	.word	0xffffffff


	//   ....[15]....
        /*0068*/ 	.word	0xffffffff


	//   ....[16]....
        /*006c*/ 	.word	0x05000006


	//   ....[17]....
        /*0070*/ 	.word	0x05000006


	//   ....[18]....
        /*0074*/ 	.word	0x05000006


	//   ....[19]....
        /*0078*/ 	.word	0x05000006


	//----- nvinfo : EIATTR_COOP_GROUP_INSTR_OFFSETS
	.align		4
.L_3056:
        /*007c*/ 	.byte	0x04, 0x28
        /*007e*/ 	.short	(.L_3058 - .L_3057)


	//   ....[0]....
.L_3057:
        /*0080*/ 	.word	0x00004000


	//   ....[1]....
        /*0084*/ 	.word	0x00004160


	//   ....[2]....
        /*0088*/ 	.word	0x00004170


	//   ....[3]....
        /*008c*/ 	.word	0x000041c0


	//   ....[4]....
        /*0090*/ 	.word	0x00006ae0


	//   ....[5]....
        /*0094*/ 	.word	0x00006cc0


	//   ....[6]....
        /*0098*/ 	.word	0x00006cd0


	//   ....[7]....
        /*009c*/ 	.word	0x00006d20


	//   ....[8]....
        /*00a0*/ 	.word	0x00009e10


	//   ....[9]....
        /*00a4*/ 	.word	0x00009e20


	//   ....[10]....
        /*00a8*/ 	.word	0x00009e50


	//   ....[11]....
        /*00ac*/ 	.word	0x00009e60


	//   ....[12]....
        /*00b0*/ 	.word	0x0000b0d0


	//   ....[13]....
        /*00b4*/ 	.word	0x0000b0e0


	//   ....[14]....
        /*00b8*/ 	.word	0x0000b110


	//   ....[15]....
        /*00bc*/ 	.word	0x0000b120


	//   ....[16]....
        /*00c0*/ 	.word	0x0000bf80


	//   ....[17]....
        /*00c4*/ 	.word	0x0000bff0


	//   ....[18]....
        /*00c8*/ 	.word	0x0000c050


	//   ....[19]....
        /*00cc*/ 	.word	0x0000c0c0


	//----- nvinfo : EIATTR_VRC_CTA_INIT_COUNT
	.align		4
.L_3058:
        /*00d0*/ 	.byte	0x02, 0x4a
	.zero		1
	.zero		1


	//----- nvinfo : EIATTR_EXIT_INSTR_OFFSETS
	.align		4
        /*00d4*/ 	.byte	0x04, 0x1c
        /*00d6*/ 	.short	(.L_3060 - .L_3059)


	//   ....[0]....
.L_3059:
        /*00d8*/ 	.word	0x000001f0


	//----- nvinfo : EIATTR_CRS_STACK_SIZE
	.align		4
.L_3060:
        /*00dc*/ 	.byte	0x04, 0x1e
        /*00de*/ 	.short	(.L_3062 - .L_3061)
.L_3061:
        /*00e0*/ 	.word	0x00000000


	//----- nvinfo : EIATTR_CBANK_PARAM_SIZE
	.align		4
.L_3062:
        /*00e4*/ 	.byte	0x03, 0x19
        /*00e6*/ 	.short	0x01d0


	//----- nvinfo : EIATTR_PARAM_CBANK
	.align		4
        /*00e8*/ 	.byte	0x04, 0x0a
        /*00ea*/ 	.short	(.L_3064 - .L_3063)
	.align		4
.L_3063:
        /*00ec*/ 	.word	index@(.nv.constant0._ZN5flash24flash_fwd_splitkv_kernelI23Flash_fwd_kernel_traitsILi128ELi64ELi64ELi4ELb0ELb0EN7cutlass6half_tE19Flash_kernel_traitsILi128ELi64ELi64ELi4ES3_EELb0ELb1ELb0ELb0ELb1ELb0ELb1ELb0EEEvNS_16Flash_fwd_paramsE)
        /*00f0*/ 	.short	0x0380
        /*00f2*/ 	.short	0x01d0


	//----- nvinfo : EIATTR_SW_WAR
	.align		4
.L_3064:
        /*00f4*/ 	.byte	0x04, 0x36
        /*00f6*/ 	.short	(.L_3066 - .L_3065)
.L_3065:
        /*00f8*/ 	.word	0x00000008
.L_3066:


//--------------------- .nv.info._ZN5flash24flash_fwd_splitkv_kernelI23Flash_fwd_kernel_traitsILi128ELi64ELi64ELi4ELb0ELb0EN7cutlass6half_tE19Flash_kernel_traitsILi128ELi64ELi64ELi4ES3_EELb0ELb1ELb0ELb0ELb1ELb1ELb1ELb0EEEvNS_16Flash_fwd_paramsE --------------------------
	.section	.nv.info._ZN5flash24flash_fwd_splitkv_kernelI23Flash_fwd_kernel_traitsILi128ELi64ELi64ELi4ELb0ELb0EN7cutlass6half_tE19Flash_kernel_traitsILi128ELi64ELi64ELi4ES3_EELb0ELb1ELb0ELb0ELb1ELb1ELb1ELb0EEEvNS_16Flash_fwd_paramsE,"",@"SHT_CUDA_INFO"
	.sectionflags	@""
	.align	4


	//----- nvinfo : EIATTR_CUDA_API_VERSION
	.align		4
        /*0000*/ 	.byte	0x04, 0x37
        /*0002*/ 	.short	(.L_3068 - .L_3067)
.L_3067:
        /*0004*/ 	.word	0x00000082


	//----- nvinfo : EIATTR_KPARAM_INFO
	.align		4
.L_3068:
        /*0008*/ 	.byte	0x04, 0x17
        /*000a*/ 	.short	(.L_3070 - .L_3069)
.L_3069:
        /*000c*/ 	.word	0x00000000
        /*0010*/ 	.short	0x0000
        /*0012*/ 	.short	0x0000
        /*0014*/ 	.byte	0x00, 0xf0, 0x41, 0x07


	//----- nvinfo : EIATTR_SPARSE_MMA_MASK
	.align		4
.L_3070:
        /*0018*/ 	.byte	0x03, 0x50
        /*001a*/ 	.short	0x0000


	//----- nvinfo : EIATTR_MAXREG_COUNT
	.align		4
        /*001c*/ 	.byte	0x03, 0x1b
        /*001e*/ 	.short	0x00ff


	//----- nvinfo : EIATTR_NUM_BARRIERS
	.align		4
        /*0020*/ 	.byte	0x02, 0x4c
        /*0022*/ 	.byte	0x01
	.zero		1


	//----- nvinfo : EIATTR_MERCURY_ISA_VERSION
	.align		4
        /*0024*/ 	.byte	0x03, 0x5f
        /*0026*/ 	.short	0x0101


	//----- nvinfo : EIATTR_COOP_GROUP_MASK_REGIDS
	.align		4
        /*0028*/ 	.byte	0x04, 0x29
        /*002a*/ 	.short	(.L_3072 - .L_3071)


	//   ....[0]....
.L_3071:
        /*002c*/ 	.word	0xffffffff


	//   ....[1]....
        /*0030*/ 	.word	0xffffffff


	//   ....[2]....
        /*0034*/ 	.word	0xffffffff


	//   ....[3]....
        /*0038*/ 	.word	0xffffffff


	//   ....[4]....
        /*003c*/ 	.word	0xffffffff


	//   ....[5]....
        /*0040*/ 	.word	0xffffffff


	//   ....[6]....
        /*0044*/ 	.word	0xffffffff


	//   ....[7]....
        /*0048*/ 	.word	0xffffffff


	//   ....[8]....
        /*004c*/ 	.word	0xffffffff


	//   ....[9]....
        /*0050*/ 	.word	0xffffffff


	//   ....[10]....
        /*0054*/ 	.word	0xffffffff


	//   ....[11]....
        /*0058*/ 	.word	0xffffffff


	//   ....[12]....
        /*005c*/ 	.word	0xffffffff


	//   ....[13]....
        /*0060*/ 	.word	0xffffffff


	//   ....[14]....
        /*0064*/ 	.word	0xffffffff


	//   ....[15]....
        /*0068*/ 	.word	0xffffffff


	//   ....[16]....
        /*006c*/ 	.word	0x05000006


	//   ....[17]....
        /*0070*/ 	.word	0x05000006


	//   ....[18]....
        /*0074*/ 	.word	0x05000006


	//   ....[19]....
        /*0078*/ 	.word	0x05000006


	//----- nvinfo : EIATTR_COOP_GROUP_INSTR_OFFSETS
	.align		4
.L_3072:
        /*007c*/ 	.byte	0x04, 0x28
        /*007e*/ 	.short	(.L_3074 - .L_3073)


	//   ....[0]....
.L_3073:
        /*0080*/ 	.word	0x00004540


	//   ....[1]....
        /*0084*/ 	.word	0x00004550


	//   ....[2]....
        /*0088*/ 	.word	0x00004580


	//   ....[3]....
        /*008c*/ 	.word	0x00004590


	//   ....[4]....
        /*0090*/ 	.word	0x00007330


	//   ....[5]....
        /*0094*/ 	.word	0x000074a0


	//   ....[6]....
        /*0098*/ 	.word	0x000074b0


	//   ....[7]....
        /*009c*/ 	.word	0x00007500


	//   ....[8]....
        /*00a0*/ 	.word	0x0000aa00


	//   ....[9]....
        /*00a4*/ 	.word	0x0000aa10


	//   ....[10]....
        /*00a8*/ 	.word	0x0000aa40


	//   ....[11]....
        /*00ac*/ 	.word	0x0000aa50


	//   ....[12]....
        /*00b0*/ 	.word	0x0000bcc0


	//   ....[13]....
        /*00b4*/ 	.word	0x0000bcd0


	//   ....[14]....
        /*00b8*/ 	.word	0x0000bd00


	//   ....[15]....
        /*00bc*/ 	.word	0x0000bd10


	//   ....[16]....
        /*00c0*/ 	.word	0x0000cb70


	//   ....[17]....
        /*00c4*/ 	.word	0x0000cbe0


	//   ....[18]....
        /*00c8*/ 	.word	0x0000cc40


	//   ....[19]....
        /*00cc*/ 	.word	0x0000ccb0


	//----- nvinfo : EIATTR_VRC_CTA_INIT_COUNT
	.align		4
.L_3074:
        /*00d0*/ 	.byte	0x02, 0x4a
	.zero		1
	.zero		1


	//----- nvinfo : EIATTR_EXIT_INSTR_OFFSETS
	.align		4
        /*00d4*/ 	.byte	0x04, 0x1c
        /*00d6*/ 	.short	(.L_3076 - .L_3075)


	//   ....[0]....
.L_3075:
        /*00d8*/ 	.word	0x000001f0


	//----- nvinfo : EIATTR_CRS_STACK_SIZE
	.align		4
.L_3076:
        /*00dc*/ 	.byte	0x04, 0x1e
        /*00de*/ 	.short	(.L_3078 - .L_3077)
.L_3077:
        /*00e0*/ 	.word	0x00000000


	//----- nvinfo : EIATTR_CBANK_PARAM_SIZE
	.align		4
.L_3078:
        /*00e4*/ 	.byte	0x03, 0x19
        /*00e6*/ 	.short	0x01d0


	//----- nvinfo : EIATTR_PARAM_CBANK
	.align		4
        /*00e8*/ 	.byte	0x04, 0x0a
        /*00ea*/ 	.short	(.L_3080 - .L_3079)
	.align		4
.L_3079:
        /*00ec*/ 	.word	index@(.nv.constant0._ZN5flash24flash_fwd_splitkv_kernelI23Flash_fwd_kernel_traitsILi128ELi64ELi64ELi4ELb0ELb0EN7cutlass6half_tE19Flash_kernel_traitsILi128ELi64ELi64ELi4ES3_EELb0ELb1ELb0ELb0ELb1ELb1ELb1ELb0EEEvNS_16Flash_fwd_paramsE)
        /*00f0*/ 	.short	0x0380
        /*00f2*/ 	.short	0x01d0


	//----- nvinfo : EIATTR_SW_WAR
	.align		4
.L_3080:
        /*00f4*/ 	.byte	0x04, 0x36
        /*00f6*/ 	.short	(.L_3082 - .L_3081)
.L_3081:
        /*00f8*/ 	.word	0x00000008
.L_3082:


//--------------------- .nv.info._ZN5flash24flash_fwd_splitkv_kernelI23Flash_fwd_kernel_traitsILi128ELi64ELi64ELi4ELb0ELb0EN7cutlass6half_tE19Flash_kernel_traitsILi128ELi64ELi64ELi4ES3_EELb0ELb1ELb1ELb0ELb0ELb0ELb1ELb0EEEvNS_16Flash_fwd_paramsE --------------------------
	.section	.nv.info._ZN5flash24flash_fwd_splitkv_kernelI23Flash_fwd_kernel_traitsILi128ELi64ELi64ELi4ELb0ELb0EN7cutlass6half_tE19Flash_kernel_traitsILi128ELi64ELi64ELi4ES3_EELb0ELb1ELb1ELb0ELb0ELb0ELb1ELb0EEEvNS_16Flash_fwd_paramsE,"",@"SHT_CUDA_INFO"
	.sectionflags	@""
	.align	4


	//----- nvinfo : EIATTR_CUDA_API_VERSION
	.align		4
        /*0000*/ 	.byte	0x04, 0x37
        /*0002*/ 	.short	(.L_3084 - .L_3083)
.L_3083:
        /*0004*/ 	.word	0x00000082


	//----- nvinfo : EIATTR_KPARAM_INFO
	.align		4
.L_3084:
        /*0008*/ 	.byte	0x04, 0x17
        /*000a*/ 	.short	(.L_3086 - .L_3085)
.L_3085:
        /*000c*/ 	.word	0x00000000
        /*0010*/ 	.short	0x0000
        /*0012*/ 	.short	0x0000
        /*0014*/ 	.byte	0x00, 0xf0, 0x41, 0x07


	//----- nvinfo : EIATTR_SPARSE_MMA_MASK
	.align		4
.L_3086:
        /*0018*/ 	.byte	0x03, 0x50
        /*001a*/ 	.short	0x0000


	//----- nvinfo : EIATTR_MAXREG_COUNT
	.align		4
        /*001c*/ 	.byte	0x03, 0x1b
        /*001e*/ 	.short	0x00ff


	//----- nvinfo : EIATTR_NUM_BARRIERS
	.align		4
        /*0020*/ 	.byte	0x02, 0x4c
        /*0022*/ 	.byte	0x01
	.zero		1


	//----- nvinfo : EIATTR_MERCURY_ISA_VERSION
	.align		4
        /*0024*/ 	.byte	0x03, 0x5f
        /*0026*/ 	.short	0x0101


	//----- nvinfo : EIATTR_COOP_GROUP_MASK_REGIDS
	.align		4
        /*0028*/ 	.byte	0x04, 0x29
        /*002a*/ 	.short	(.L_3088 - .L_3087)


	//   ....[0]....
.L_3087:
        /*002c*/ 	.word	0xffffffff


	//   ....[1]....
        /*0030*/ 	.word	0xffffffff


	//   ....[2]....
        /*0034*/ 	.word	0xffffffff


	//   ....[3]....
        /*0038*/ 	.word	0xffffffff


	//   ....[4]....
        /*003c*/ 	.word	0xffffffff


	//   ....[5]....
        /*0040*/ 	.word	0xffffffff


	//   ....[6]....
        /*0044*/ 	.word	0xffffffff


	//   ....[7]....
        /*0048*/ 	.word	0xffffffff


	//   ....[8]....
        /*004c*/ 	.word	0xffffffff


	//   ....[9]....
        /*0050*/ 	.word	0xffffffff


	//   ....[10]....
        /*0054*/ 	.word	0xffffffff


	//   ....[11]....
        /*0058*/ 	.word	0xffffffff


	//   ....[12]....
        /*005c*/ 	.word	0xffffffff


	//   ....[13]....
        /*0060*/ 	.word	0xffffffff


	//   ....[14]....
        /*0064*/ 	.word	0xffffffff


	//   ....[15]....
        /*0068*/ 	.word	0xffffffff


	//   ....[16]....
        /*006c*/ 	.word	0x05000008


	//   ....[17]....
        /*0070*/ 	.word	0x05000008


	//   ....[18]....
        /*0074*/ 	.word	0x05000008


	//   ....[19]....
        /*0078*/ 	.word	0x05000008


	//----- nvinfo : EIATTR_COOP_GROUP_INSTR_OFFSETS
	.align		4
.L_3088:
        /*007c*/ 	.byte	0x04, 0x28
        /*007e*/ 	.short	(.L_3090 - .L_3089)


	//   ....[0]....
.L_3089:
        /*0080*/ 	.word	0x00005760


	//   ....[1]....
        /*0084*/ 	.word	0x00005980


	//   ....[2]....
        /*0088*/ 	.word	0x000059c0


	//   ....[3]....
        /*008c*/ 	.word	0x00005a30


	//   ....[4]....
        /*0090*/ 	.word	0x00009140


	//   ....[5]....
        /*0094*/ 	.word	0x00009150


	//   ....[6]....
        /*0098*/ 	.word	0x00009180


	//   ....[7]....
        /*009c*/ 	.word	0x00009190


	//   ....[8]....
        /*00a0*/ 	.word	0x0000cb40


	//   ....[9]....
        /*00a4*/ 	.word	0x0000cb50


	//   ....[10]....
        /*00a8*/ 	.word	0x0000cb80


	//   ....[11]....
        /*00ac*/ 	.word	0x0000cb90


	//   ....[12]....
        /*00b0*/ 	.word	0x0000de00


	//   ....[13]....
        /*00b4*/ 	.word	0x0000de10


	//   ....[14]....
        /*00b8*/ 	.word	0x0000de40


	//   ....[15]....
        /*00bc*/ 	.word	0x0000de50


	//   ....[16]....
        /*00c0*/ 	.word	0x0000f190


	//   ....[17]....
        /*00c4*/ 	.word	0x0000f200


	//   ....[18]....
        /*00c8*/ 	.word	0x0000f260


	//   ....[19]....
        /*00cc*/ 	.word	0x0000f2d0


	//----- nvinfo : EIATTR_VRC_CTA_INIT_COUNT
	.align		4
.L_3090:
        /*00d0*/ 	.byte	0x02, 0x4a
	.zero		1
	.zero		1


	//----- nvinfo : EIATTR_EXIT_INSTR_OFFSETS
	.align		4
        /*00d4*/ 	.byte	0x04, 0x1c
        /*00d6*/ 	.short	(.L_3092 - .L_3091)


	//   ....[0]....
.L_3091:
        /*00d8*/ 	.word	0x000001f0


	//----- nvinfo : EIATTR_CRS_STACK_SIZE
	.align		4
.L_3092:
        /*00dc*/ 	.byte	0x04, 0x1e
        /*00de*/ 	.short	(.L_3094 - .L_3093)
.L_3093:
        /*00e0*/ 	.word	0x00000000


	//----- nvinfo : EIATTR_CBANK_PARAM_SIZE
	.align		4
.L_3094:
        /*00e4*/ 	.byte	0x03, 0x19
        /*00e6*/ 	.short	0x01d0


	//----- nvinfo : EIATTR_PARAM_CBANK
	.align		4
        /*00e8*/ 	.byte	0x04, 0x0a
        /*00ea*/ 	.short	(.L_3096 - .L_3095)
	.align		4
.L_3095:
        /*00ec*/ 	.word	index@(.nv.constant0._ZN5flash24flash_fwd_splitkv_kernelI23Flash_fwd_kernel_traitsILi128ELi64ELi64ELi4ELb0ELb0EN7cutlass6half_tE19Flash_kernel_traitsILi128ELi64ELi64ELi4ES3_EELb0ELb1ELb1ELb0ELb0ELb0ELb1ELb0EEEvNS_16Flash_fwd_paramsE)
        /*00f0*/ 	.short	0x0380
        /*00f2*/ 	.short	0x01d0


	//----- nvinfo : EIATTR_SW_WAR
	.align		4
.L_3096:
        /*00f4*/ 	.byte	0x04, 0x36
        /*00f6*/ 	.short	(.L_3098 - .L_3097)
.L_3097:
        /*00f8*/ 	.word	0x00000008
.L_3098:


//--------------------- .nv.info._ZN5flash24flash_fwd_splitkv_kernelI23Flash_fwd_kernel_traitsILi128ELi64ELi64ELi4ELb0ELb0EN7cutlass6half_tE19Flash_kernel_traitsILi128ELi64ELi64ELi4ES3_EELb0ELb1ELb1ELb0ELb0ELb1ELb1ELb0EEEvNS_16Flash_fwd_paramsE --------------------------
	.section	.nv.info._ZN5flash24flash_fwd_splitkv_kernelI23Flash_fwd_kernel_traitsILi128ELi64ELi64ELi4ELb0ELb0EN7cutlass6half_tE19Flash_kernel_traitsILi128ELi64ELi64ELi4ES3_EELb0ELb1ELb1ELb0ELb0ELb1ELb1ELb0EEEvNS_16Flash_fwd_paramsE,"",@"SHT_CUDA_INFO"
	.sectionflags	@""
	.align	4


	//----- nvinfo : EIATTR_CUDA_API_VERSION
	.align		4
        /*0000*/ 	.byte	0x04, 0x37
        /*0002*/ 	.short	(.L_3100 - .L_3099)
.L_3099:
        /*0004*/ 	.word	0x00000082


	//----- nvinfo : EIATTR_KPARAM_INFO
	.align		4
.L_3100:
        /*0008*/ 	.byte	0x04, 0x17
        /*000a*/ 	.short	(.L_3102 - .L_3101)
.L_3101:
        /*000c*/ 	.word	0x00000000
        /*0010*/ 	.short	0x0000
        /*0012*/ 	.short	0x0000
        /*0014*/ 	.byte	0x00, 0xf0, 0x41, 0x07


	//----- nvinfo : EIATTR_SPARSE_MMA_MASK
	.align		4
.L_3102:
        /*0018*/ 	.byte	0x03, 0x50
        /*001a*/ 	.short	0x0000


	//----- nvinfo : EIATTR_MAXREG_COUNT
	.align		4
        /*001c*/ 	.byte	0x03, 0x1b
        /*001e*/ 	.short	0x00ff


	//----- nvinfo : EIATTR_NUM_BARRIERS
	.align		4
        /*0020*/ 	.byte	0x02, 0x4c
        /*0022*/ 	.byte	0x01
	.zero		1


	//----- nvinfo : EIATTR_MERCURY_ISA_VERSION
	.align		4
        /*0024*/ 	.byte	0x03, 0x5f
        /*0026*/ 	.short	0x0101


	//----- nvinfo : EIATTR_COOP_GROUP_MASK_REGIDS
	.align		4
        /*0028*/ 	.byte	0x04, 0x29
        /*002a*/ 	.short	(.L_3104 - .L_3103)


	//   ....[0]....
.L_3103:
        /*002c*/ 	.word	0xffffffff


	//   ....[1]....
        /*0030*/ 	.word	0xffffffff


	//   ....[2]....
        /*0034*/ 	.word	0xffffffff


	//   ....[3]....
        /*0038*/ 	.word	0xffffffff


	//   ....[4]....
        /*003c*/ 	.word	0xffffffff


	//   ....[5]....
        /*0040*/ 	.word	0xffffffff


	//   ....[6]....
        /*0044*/ 	.word	0xffffffff


	//   ....[7]....
        /*0048*/ 	.word	0xffffffff


	//   ....[8]....
        /*004c*/ 	.word	0xffffffff


	//   ....[9]....
        /*0050*/ 	.word	0xffffffff


	//   ....[10]....
        /*0054*/ 	.word	0xffffffff


	//   ....[11]....
        /*0058*/ 	.word	0xffffffff


	//   ....[12]....
        /*005c*/ 	.word	0xffffffff


	//   ....[13]....
        /*0060*/ 	.word	0xffffffff


	//   ....[14]....
        /*0064*/ 	.word	0xffffffff


	//   ....[15]....
        /*0068*/ 	.word	0xffffffff


	//   ....[16]....
        /*006c*/ 	.word	0x05000008


	//   ....[17]....
        /*0070*/ 	.word	0x05000008


	//   ....[18]....
        /*0074*/ 	.word	0x05000008


	//   ....[19]....
        /*0078*/ 	.word	0x05000008


	//----- nvinfo : EIATTR_COOP_GROUP_INSTR_OFFSETS
	.align		4
.L_3104:
        /*007c*/ 	.byte	0x04, 0x28
        /*007e*/ 	.short	(.L_3106 - .L_3105)


	//   ....[0]....
.L_3105:
        /*0080*/ 	.word	0x00005bb0


	//   ....[1]....
        /*0084*/ 	.word	0x00005dc0


	//   ....[2]....
        /*0088*/ 	.word	0x00005dd0


	//   ....[3]....
        /*008c*/ 	.word	0x00005e00


	//   ....[4]....
        /*0090*/ 	.word	0x00009970


	//   ....[5]....
        /*0094*/ 	.word	0x00009980


	//   ....[6]....
        /*0098*/ 	.word	0x000099b0


	//   ....[7]....
        /*009c*/ 	.word	0x000099c0


	//   ....[8]....
        /*00a0*/ 	.word	0x0000d760


	//   ....[9]....
        /*00a4*/ 	.word	0x0000d770


	//   ....[10]....
        /*00a8*/ 	.word	0x0000d7a0


	//   ....[11]....
        /*00ac*/ 	.word	0x0000d7b0


	//   ....[12]....
        /*00b0*/ 	.word	0x0000ea20


	//   ....[13]....
        /*00b4*/ 	.word	0x0000ea30


	//   ....[14]....
        /*00b8*/ 	.word	0x0000ea60


	//   ....[15]....
        /*00bc*/ 	.word	0x0000ea70


	//   ....[16]....
        /*00c0*/ 	.word	0x0000fdb0


	//   ....[17]....
        /*00c4*/ 	.word	0x0000fe20


	//   ....[18]....
        /*00c8*/ 	.word	0x0000fe80


	//   ....[19]....
        /*00cc*/ 	.word	0x0000fef0


	//----- nvinfo : EIATTR_VRC_CTA_INIT_COUNT
	.align		4
.L_3106:
        /*00d0*/ 	.byte	0x02, 0x4a
	.zero		1
	.zero		1


	//----- nvinfo : EIATTR_EXIT_INSTR_OFFSETS
	.align		4
        /*00d4*/ 	.byte	0x04, 0x1c
        /*00d6*/ 	.short	(.L_3108 - .L_3107)


	//   ....[0]....
.L_3107:
        /*00d8*/ 	.word	0x000001f0


	//----- nvinfo : EIATTR_CRS_STACK_SIZE
	.align		4
.L_3108:
        /*00dc*/ 	.byte	0x04, 0x1e
        /*00de*/ 	.short	(.L_3110 - .L_3109)
.L_3109:
        /*00e0*/ 	.word	0x00000000


	//----- nvinfo : EIATTR_CBANK_PARAM_SIZE
	.align		4
.L_3110:
        /*00e4*/ 	.byte	0x03, 0x19
        /*00e6*/ 	.short	0x01d0


	//----- nvinfo : EIATTR_PARAM_CBANK
	.align		4
        /*00e8*/ 	.byte	0x04, 0x0a
        /*00ea*/ 	.short	(.L_3112 - .L_3111)
	.align		4
.L_3111:
        /*00ec*/ 	.word	index@(.nv.constant0._ZN5flash24flash_fwd_splitkv_kernelI23Flash_fwd_kernel_traitsILi128ELi64ELi64ELi4ELb0ELb0EN7cutlass6half_tE19Flash_kernel_traitsILi128ELi64ELi64ELi4ES3_EELb0ELb1ELb1ELb0ELb0ELb1ELb1ELb0EEEvNS_16Flash_fwd_paramsE)
        /*00f0*/ 	.short	0x0380
        /*00f2*/ 	.short	0x01d0


	//----- nvinfo : EIATTR_SW_WAR
	.align		4
.L_3112:
        /*00f4*/ 	.byte	0x04, 0x36
        /*00f6*/ 	.short	(.L_3114 - .L_3113)
.L_3113:
        /*00f8*/ 	.word	0x00000008
.L_3114:


//--------------------- .nv.info._ZN5flash24flash_fwd_splitkv_kernelI23Flash_fwd_kernel_traitsILi128ELi64ELi64ELi4ELb0ELb0EN7cutlass6half_tE19Flash_kernel_traitsILi128ELi64ELi64ELi4ES3_EELb0ELb1ELb0ELb0ELb1ELb0ELb1ELb1EEEvNS_16Flash_fwd_paramsE --------------------------
	.section	.nv.info._ZN5flash24flash_fwd_splitkv_kernelI23Flash_fwd_kernel_traitsILi128ELi64ELi64ELi4ELb0ELb0EN7cutlass6half_tE19Flash_kernel_traitsILi128ELi64ELi64ELi4ES3_EELb0ELb1ELb0ELb0ELb1ELb0ELb1ELb1EEEvNS_16Flash_fwd_paramsE,"",@"SHT_CUDA_INFO"
	.sectionflags	@""
	.align	4


	//----- nvinfo : EIATTR_CUDA_API_VERSION
	.align		4
        /*0000*/ 	.byte	0x04, 0x37
        /*0002*/ 	.short	(.L_3116 - .L_3115)
.L_3115:
        /*0004*/ 	.word	0x00000082


	//----- nvinfo : EIATTR_KPARAM_INFO
	.align		4
.L_3116:
        /*0008*/ 	.byte	0x04, 0x17
        /*000a*/ 	.short	(.L_3118 - .L_3117)
.L_3117:
        /*000c*/ 	.word	0x00000000
        /*0010*/ 	.short	0x0000
        /*0012*/ 	.short	0x0000
        /*0014*/ 	.byte	0x00, 0xf0, 0x41, 0x07


	//----- nvinfo : EIATTR_SPARSE_MMA_MASK
	.align		4
.L_3118:
        /*0018*/ 	.byte	0x03, 0x50
        /*001a*/ 	.short	0x0000


	//----- nvinfo : EIATTR_MAXREG_COUNT
	.align		4
        /*001c*/ 	.byte	0x03, 0x1b
        /*001e*/ 	.short	0x00ff


	//----- nvinfo : EIATTR_NUM_BARRIERS
	.align		4
        /*0020*/ 	.byte	0x02, 0x4c
        /*0022*/ 	.byte	0x01
	.zero		1


	//----- nvinfo : EIATTR_MERCURY_ISA_VERSION
	.align		4
        /*0024*/ 	.byte	0x03, 0x5f
        /*0026*/ 	.short	0x0101


	//----- nvinfo : EIATTR_COOP_GROUP_MASK_REGIDS
	.align		4
        /*0028*/ 	.byte	0x04, 0x29
        /*002a*/ 	.short	(.L_3120 - .L_3119)


	//   ....[0]....
.L_3119:
        /*002c*/ 	.word	0xffffffff


	//   ....[1]....
        /*0030*/ 	.word	0xffffffff


	//   ....[2]....
        /*0034*/ 	.word	0xffffffff


	//   ....[3]....
        /*0038*/ 	.word	0xffffffff


	//   ....[4]....
        /*003c*/ 	.word	0xffffffff


	//   ....[5]....
        /*0040*/ 	.word	0xffffffff


	//   ....[6]....
        /*0044*/ 	.word	0xffffffff


	//   ....[7]....
        /*0048*/ 	.word	0xffffffff


	//   ....[8]....
        /*004c*/ 	.word	0xffffffff


	//   ....[9]....
        /*0050*/ 	.word	0xffffffff


	//   ....[10]....
        /*0054*/ 	.word	0xffffffff


	//   ....[11]....
        /*0058*/ 	.word	0xffffffff


	//   ....[12]....
        /*005c*/ 	.word	0xffffffff


	//   ....[13]....
        /*0060*/ 	.word	0xffffffff


	//   ....[14]....
        /*0064*/ 	.word	0xffffffff


	//   ....[15]....
        /*0068*/ 	.word	0xffffffff


	//   ....[16]....
        /*006c*/ 	.word	0x05000006


	//   ....[17]....
        /*0070*/ 	.word	0x05000006


	//   ....[18]....
        /*0074*/ 	.word	0x05000006


	//   ....[19]....
        /*0078*/ 	.word	0x05000006


	//----- nvinfo : EIATTR_COOP_GROUP_INSTR_OFFSETS
	.align		4
.L_3120:
        /*007c*/ 	.byte	0x04, 0x28
        /*007e*/ 	.short	(.L_3122 - .L_3121)


	//   ....[0]....
.L_3121:
        /*0080*/ 	.word	0x0000e7b0


	//   ....[1]....
        /*0084*/ 	.word	0x0000e8b0


	//   ....[2]....
        /*0088*/ 	.word	0x0000e8c0


	//   ....[3]....
        /*008c*/ 	.word	0x0000e910


	//   ....[4]....
        /*0090*/ 	.word	0x00011350


	//   ....[5]....
        /*0094*/ 	.word	0x00011360


	//   ....[6]....
        /*0098*/ 	.word	0x00011390


	//   ....[7]....
        /*009c*/ 	.word	0x000113a0


	//   ....[8]....
        /*00a0*/ 	.word	0x00014430


	//   ....[9]....
        /*00a4*/ 	.word	0x000144d0


	//   ....[10]....
        /*00a8*/ 	.word	0x000144f0


	//   ....[11]....
        /*00ac*/ 	.word	0x00014510


	//   ....[12]....
        /*00b0*/ 	.word	0x00015790


	//   ....[13]....
        /*00b4*/ 	.word	0x000157a0


	//   ....[14]....
        /*00b8*/ 	.word	0x000157d0


	//   ....[15]....
        /*00bc*/ 	.word	0x000157e0


	//   ....[16]....
        /*00c0*/ 	.word	0x000166b0


	//   ....[17]....
        /*00c4*/ 	.word	0x00016720


	//   ....[18]....
        /*00c8*/ 	.word	0x00016790


	//   ....[19]....
        /*00cc*/ 	.word	0x000167f0


	//----- nvinfo : EIATTR_VRC_CTA_INIT_COUNT
	.align		4
.L_3122:
        /*00d0*/ 	.byte	0x02, 0x4a
	.zero		1
	.zero		1


	//----- nvinfo : EIATTR_EXIT_INSTR_OFFSETS
	.align		4
        /*00d4*/ 	.byte	0x04, 0x1c
        /*00d6*/ 	.short	(.L_3124 - .L_3123)


	//   ....[0]....
.L_3123:
        /*00d8*/ 	.word	0x000001f0


	//----- nvinfo : EIATTR_CRS_STACK_SIZE
	.align		4
.L_3124:
        /*00dc*/ 	.byte	0x04, 0x1e
        /*00de*/ 	.short	(.L_3126 - .L_3125)
.L_3125:
        /*00e0*/ 	.word	0x00000000


	//----- nvinfo : EIATTR_CBANK_PARAM_SIZE
	.align		4
.L_3126:
        /*00e4*/ 	.byte	0x03, 0x19
        /*00e6*/ 	.short	0x01d0


	//----- nvinfo : EIATTR_PARAM_CBANK
	.align		4
        /*00e8*/ 	.byte	0x04, 0x0a
        /*00ea*/ 	.short	(.L_3128 - .L_3127)
	.align		4
.L_3127:
        /*00ec*/ 	.word	index@(.nv.constant0._ZN5flash24flash_fwd_splitkv_kernelI23Flash_fwd_kernel_traitsILi128ELi64ELi64ELi4ELb0ELb0EN7cutlass6half_tE19Flash_kernel_traitsILi128ELi64ELi64ELi4ES3_EELb0ELb1ELb0ELb0ELb1ELb0ELb1ELb1EEEvNS_16Flash_fwd_paramsE)
        /*00f0*/ 	.short	0x0380
        /*00f2*/ 	.short	0x01d0


	//----- nvinfo : EIATTR_SW_WAR
	.align		4
.L_3128:
        /*00f4*/ 	.byte	0x04, 0x36
        /*00f6*/ 	.short	(.L_3130 - .L_3129)
.L_3129:
        /*00f8*/ 	.word	0x00000008
.L_3130:


//--------------------- .nv.info._ZN5flash24flash_fwd_splitkv_kernelI23Flash_fwd_kernel_traitsILi128ELi64ELi64ELi4ELb0ELb0EN7cutlass6half_tE19Flash_kernel_traitsILi128ELi64ELi64ELi4ES3_EELb0ELb1ELb0ELb0ELb1ELb1ELb1ELb1EEEvNS_16Flash_fwd_paramsE --------------------------
	.section	.nv.info._ZN5flash24flash_fwd_splitkv_kernelI23Flash_fwd_kernel_traitsILi128ELi64ELi64ELi4ELb0ELb0EN7cutlass6half_tE19Flash_kernel_traitsILi128ELi64ELi64ELi4ES3_EELb0ELb1ELb0ELb0ELb1ELb1ELb1ELb1EEEvNS_16Flash_fwd_paramsE,"",@"SHT_CUDA_INFO"
	.sectionflags	@""
	.align	4


	//----- nvinfo : EIATTR_CUDA_API_VERSION
	.align		4
        /*0000*/ 	.byte	0x04, 0x37
        /*0002*/ 	.short	(.L_3132 - .L_3131)
.L_3131:
        /*0004*/ 	.word	0x00000082


	//----- nvinfo : EIATTR_KPARAM_INFO
	.align		4
.L_3132:
        /*0008*/ 	.byte	0x04, 0x17
        /*000a*/ 	.short	(.L_3134 - .L_3133)
.L_3133:
        /*000c*/ 	.word	0x00000000
        /*0010*/ 	.short	0x0000
        /*0012*/ 	.short	0x0000
        /*0014*/ 	.byte	0x00, 0xf0, 0x41, 0x07


	//----- nvinfo : EIATTR_SPARSE_MMA_MASK
	.align		4
.L_3134:
        /*0018*/ 	.byte	0x03, 0x50
        /*001a*/ 	.short	0x0000


	//----- nvinfo : EIATTR_MAXREG_COUNT
	.align		4
        /*001c*/ 	.byte	0x03, 0x1b
        /*001e*/ 	.short	0x00ff


	//----- nvinfo : EIATTR_NUM_BARRIERS
	.align		4
        /*0020*/ 	.byte	0x02, 0x4c
        /*0022*/ 	.byte	0x01
	.zero		1


	//----- nvinfo : EIATTR_MERCURY_ISA_VERSION
	.align		4
        /*0024*/ 	.byte	0x03, 0x5f
        /*0026*/ 	.short	0x0101


	//----- nvinfo : EIATTR_COOP_GROUP_MASK_REGIDS
	.align		4
        /*0028*/ 	.byte	0x04, 0x29
        /*002a*/ 	.short	(.L_3136 - .L_3135)


	//   ....[0]....
.L_3135:
        /*002c*/ 	.word	0xffffffff


	//   ....[1]....
        /*0030*/ 	.word	0xffffffff


	//   ....[2]....
        /*0034*/ 	.word	0xffffffff


	//   ....[3]....
        /*0038*/ 	.word	0xffffffff


	//   ....[4]....
        /*003c*/ 	.word	0xffffffff


	//   ....[5]....
        /*0040*/ 	.word	0xffffffff


	//   ....[6]....
        /*0044*/ 	.word	0xffffffff


	//   ....[7]....
        /*0048*/ 	.word	0xffffffff


	//   ....[8]....
        /*004c*/ 	.word	0xffffffff


	//   ....[9]....
        /*0050*/ 	.word	0xffffffff


	//   ....[10]....
        /*0054*/ 	.word	0xffffffff


	//   ....[11]....
        /*0058*/ 	.word	0xffffffff


	//   ....[12]....
        /*005c*/ 	.word	0xffffffff


	//   ....[13]....
        /*0060*/ 	.word	0xffffffff


	//   ....[14]....
        /*0064*/ 	.word	0xffffffff


	//   ....[15]....
        /*0068*/ 	.word	0xffffffff


	//   ....[16]....
        /*006c*/ 	.word	0x05000006


	//   ....[17]....
        /*0070*/ 	.word	0x05000006


	//   ....[18]....
        /*0074*/ 	.word	0x05000006


	//   ....[19]....
        /*0078*/ 	.word	0x05000006


	//----- nvinfo : EIATTR_COOP_GROUP_INSTR_OFFSETS
	.align		4
.L_3136:
        /*007c*/ 	.byte	0x04, 0x28
        /*007e*/ 	.short	(.L_3138 - .L_3137)


	//   ....[0]....
.L_3137:
        /*0080*/ 	.word	0x0000eba0


	//   ....[1]....
        /*0084*/ 	.word	0x0000ecb0


	//   ....[2]....
        /*0088*/ 	.word	0x0000ecc0


	//   ....[3]....
        /*008c*/ 	.word	0x0000ed10


	//   ....[4]....
        /*0090*/ 	.word	0x00011b20


	//   ....[5]....
        /*0094*/ 	.word	0x00011b30


	//   ....[6]....
        /*0098*/ 	.word	0x00011b60


	//   ....[7]....
        /*009c*/ 	.word	0x00011b70


	//   ....[8]....
        /*00a0*/ 	.word	0x00015030


	//   ....[9]....
        /*00a4*/ 	.word	0x000150c0


	//   ....[10]....
        /*00a8*/ 	.word	0x000150f0


	//   ....[11]....
        /*00ac*/ 	.word	0x00015100


	//   ....[12]....
        /*00b0*/ 	.word	0x00016380


	//   ....[13]....
        /*00b4*/ 	.word	0x00016390


	//   ....[14]....
        /*00b8*/ 	.word	0x000163c0


	//   ....[15]....
        /*00bc*/ 	.word	0x000163d0


	//   ....[16]....
        /*00c0*/ 	.word	0x000172a0


	//   ....[17]....
        /*00c4*/ 	.word	0x00017310


	//   ....[18]....
        /*00c8*/ 	.word	0x00017380


	//   ....[19]....
        /*00cc*/ 	.word	0x000173e0


	//----- nvinfo : EIATTR_VRC_CTA_INIT_COUNT
	.align		4
.L_3138:
        /*00d0*/ 	.byte	0x02, 0x4a
	.zero		1
	.zero		1


	//----- nvinfo : EIATTR_EXIT_INSTR_OFFSETS
	.align		4
        /*00d4*/ 	.byte	0x04, 0x1c
        /*00d6*/ 	.short	(.L_3140 - .L_3139)


	//   ....[0]....
.L_3139:
        /*00d8*/ 	.word	0x000001f0


	//----- nvinfo : EIATTR_CRS_STACK_SIZE
	.align		4
.L_3140:
        /*00dc*/ 	.byte	0x04, 0x1e
        /*00de*/ 	.short	(.L_3142 - .L_3141)
.L_3141:
        /*00e0*/ 	.word	0x00000000


	//----- nvinfo : EIATTR_CBANK_PARAM_SIZE
	.align		4
.L_3142:
        /*00e4*/ 	.byte	0x03, 0x19
        /*00e6*/ 	.short	0x01d0


	//----- nvinfo : EIATTR_PARAM_CBANK
	.align		4
        /*00e8*/ 	.byte	0x04, 0x0a
        /*00ea*/ 	.short	(.L_3144 - .L_3143)
	.align		4
.L_3143:
        /*00ec*/ 	.word	index@(.nv.constant0._ZN5flash24flash_fwd_splitkv_kernelI23Flash_fwd_kernel_traitsILi128ELi64ELi64ELi4ELb0ELb0EN7cutlass6half_tE19Flash_kernel_traitsILi128ELi64ELi64ELi4ES3_EELb0ELb1ELb0ELb0ELb1ELb1ELb1ELb1EEEvNS_16Flash_fwd_paramsE)
        /*00f0*/ 	.short	0x0380
        /*00f2*/ 	.short	0x01d0


	//----- nvinfo : EIATTR_SW_WAR
	.align		4
.L_3144:
        /*00f4*/ 	.byte	0x04, 0x36
        /*00f6*/ 	.short	(.L_3146 - .L_3145)
.L_3145:
        /*00f8*/ 	.word	0x00000008
.L_3146:


//--------------------- .nv.info._ZN5flash24flash_fwd_splitkv_kernelI23Flash_fwd_kernel_traitsILi128ELi64ELi64ELi4ELb0ELb0EN7cutlass6half_tE19Flash_kernel_traitsILi128ELi64ELi64ELi4ES3_EELb0ELb1ELb1ELb0ELb0ELb0ELb1ELb1EEEvNS_16Flash_fwd_paramsE --------------------------
	.section	.nv.info._ZN5flash24flash_fwd_splitkv_kernelI23Flash_fwd_kernel_traitsILi128ELi64ELi64ELi4ELb0ELb0EN7cutlass6half_tE19Flash_kernel_traitsILi128ELi64ELi64ELi4ES3_EELb0ELb1ELb1ELb0ELb0ELb0ELb1ELb1EEEvNS_16Flash_fwd_paramsE,"",@"SHT_CUDA_INFO"
	.sectionflags	@""
	.align	4


	//----- nvinfo : EIATTR_CUDA_API_VERSION
	.align		4
        /*0000*/ 	.byte	0x04, 0x37
        /*0002*/ 	.short	(.L_3148 - .L_3147)
.L_3147:
        /*0004*/ 	.word	0x00000082


	//----- nvinfo : EIATTR_KPARAM_INFO
	.align		4
.L_3148:
        /*0008*/ 	.byte	0x04, 0x17
        /*000a*/ 	.short	(.L_3150 - .L_3149)
.L_3149:
        /*000c*/ 	.word	0x00000000
        /*0010*/ 	.short	0x0000
        /*0012*/ 	.short	0x0000
        /*0014*/ 	.byte	0x00, 0xf0, 0x41, 0x07


	//----- nvinfo : EIATTR_SPARSE_MMA_MASK
	.align		4
.L_3150:
        /*0018*/ 	.byte	0x03, 0x50
        /*001a*/ 	.short	0x0000


	//----- nvinfo : EIATTR_MAXREG_COUNT
	.align		4
        /*001c*/ 	.byte	0x03, 0x1b
        /*001e*/ 	.short	0x00ff


	//----- nvinfo : EIATTR_NUM_BARRIERS
	.align		4
        /*0020*/ 	.byte	0x02, 0x4c
        /*0022*/ 	.byte	0x01
	.zero		1


	//----- nvinfo : EIATTR_MERCURY_ISA_VERSION
	.align		4
        /*0024*/ 	.byte	0x03, 0x5f
        /*0026*/ 	.short	0x0101


	//----- nvinfo : EIATTR_COOP_GROUP_MASK_REGIDS
	.align		4
        /*0028*/ 	.byte	0x04, 0x29
        /*002a*/ 	.short	(.L_3152 - .L_3151)


	//   ....[0]....
.L_3151:
        /*002c*/ 	.word	0xffffffff


	//   ....[1]....
        /*0030*/ 	.word	0xffffffff


	//   ....[2]....
        /*0034*/ 	.word	0xffffffff


	//   ....[3]....
        /*0038*/ 	.word	0xffffffff


	//   ....[4]....
        /*003c*/ 	.word	0xffffffff


	//   ....[5]....
        /*0040*/ 	.word	0xffffffff


	//   ....[6]....
        /*0044*/ 	.word	0xffffffff


	//   ....[7]....
        /*0048*/ 	.word	0xffffffff


	//   ....[8]....
        /*004c*/ 	.word	0xffffffff


	//   ....[9]....
        /*0050*/ 	.word	0xffffffff


	//   ....[10]....
        /*0054*/ 	.word	0xffffffff


	//   ....[11]....
        /*0058*/ 	.word	0xffffffff


	//   ....[12]....
        /*005c*/ 	.word	0xffffffff


	//   ....[13]....
        /*0060*/ 	.word	0xffffffff


	//   ....[14]....
        /*0064*/ 	.word	0xffffffff


	//   ....[15]....
        /*0068*/ 	.word	0xffffffff


	//   ....[16]....
        /*006c*/ 	.word	0x05000006


	//   ....[17]....
        /*0070*/ 	.word	0x05000006


	//   ....[18]....
        /*0074*/ 	.word	0x05000006


	//   ....[19]....
        /*0078*/ 	.word	0x05000006


	//----- nvinfo : EIATTR_COOP_GROUP_INSTR_OFFSETS
	.align		4
.L_3152:
        /*007c*/ 	.byte	0x04, 0x28
        /*007e*/ 	.short	(.L_3154 - .L_3153)


	//   ....[0]....
.L_3153:
        /*0080*/ 	.word	0x000109a0


	//   ....[1]....
        /*0084*/ 	.word	0x00010b10


	//   ....[2]....
        /*0088*/ 	.word	0x00010b20


	//   ....[3]....
        /*008c*/ 	.word	0x00010b50


	//   ....[4]....
        /*0090*/ 	.word	0x00014320


	//   ....[5]....
        /*0094*/ 	.word	0x00014330


	//   ....[6]....
        /*0098*/ 	.word	0x00014360


	//   ....[7]....
        /*009c*/ 	.word	0x00014370


	//   ....[8]....
        /*00a0*/ 	.word	0x00017e20


	//   ....[9]....
        /*00a4*/ 	.word	0x00017e30


	//   ....[10]....
        /*00a8*/ 	.word	0x00017e60


	//   ....[11]....
        /*00ac*/ 	.word	0x00017e70


	//   ....[12]....
        /*00b0*/ 	.word	0x00019100


	//   ....[13]....
        /*00b4*/ 	.word	0x00019110


	//   ....[14]....
        /*00b8*/ 	.word	0x00019140


	//   ....[15]....
        /*00bc*/ 	.word	0x00019150


	//   ....[16]....
        /*00c0*/ 	.word	0x0001a460


	//   ....[17]....
        /*00c4*/ 	.word	0x0001a4d0


	//   ....[18]....
        /*00c8*/ 	.word	0x0001a540


	//   ....[19]....
        /*00cc*/ 	.word	0x0001a5a0


	//----- nvinfo : EIATTR_VRC_CTA_INIT_COUNT
	.align		4
.L_3154:
        /*00d0*/ 	.byte	0x02, 0x4a
	.zero		1
	.zero		1


	//----- nvinfo : EIATTR_EXIT_INSTR_OFFSETS
	.align		4
        /*00d4*/ 	.byte	0x04, 0x1c
        /*00d6*/ 	.short	(.L_3156 - .L_3155)


	//   ....[0]....
.L_3155:
        /*00d8*/ 	.word	0x000001f0


	//----- nvinfo : EIATTR_CRS_STACK_SIZE
	.align		4
.L_3156:
        /*00dc*/ 	.byte	0x04, 0x1e
        /*00de*/ 	.short	(.L_3158 - .L_3157)
.L_3157:
        /*00e0*/ 	.word	0x00000000


	//----- nvinfo : EIATTR_CBANK_PARAM_SIZE
	.align		4
.L_3158:
        /*00e4*/ 	.byte	0x03, 0x19
        /*00e6*/ 	.short	0x01d0


	//----- nvinfo : EIATTR_PARAM_CBANK
	.align		4
        /*00e8*/ 	.byte	0x04, 0x0a
        /*00ea*/ 	.short	(.L_3160 - .L_3159)
	.align		4
.L_3159:
        /*00ec*/ 	.word	index@(.nv.constant0._ZN5flash24flash_fwd_splitkv_kernelI23Flash_fwd_kernel_traitsILi128ELi64ELi64ELi4ELb0ELb0EN7cutlass6half_tE19Flash_kernel_traitsILi128ELi64ELi64ELi4ES3_EELb0ELb1ELb1ELb0ELb0ELb0ELb1ELb1EEEvNS_16Flash_fwd_paramsE)
        /*00f0*/ 	.short	0x0380
        /*00f2*/ 	.short	0x01d0


	//----- nvinfo : EIATTR_SW_WAR
	.align		4
.L_3160:
        /*00f4*/ 	.byte	0x04, 0x36
        /*00f6*/ 	.short	(.L_3162 - .L_3161)
.L_3161:
        /*00f8*/ 	.word	0x00000008
.L_3162:


//--------------------- .nv.info._ZN5flash24flash_fwd_splitkv_kernelI23Flash_fwd_kernel_traitsILi128ELi64ELi64ELi4ELb0ELb0EN7cutlass6half_tE19Flash_kernel_traitsILi128ELi64ELi64ELi4ES3_EELb0ELb1ELb1ELb0ELb0ELb1ELb1ELb1EEEvNS_16Flash_fwd_paramsE --------------------------
	.section	.nv.info._ZN5flash24flash_fwd_splitkv_kernelI23Flash_fwd_kernel_traitsILi128ELi64ELi64ELi4ELb0ELb0EN7cutlass6half_tE19Flash_kernel_traitsILi128ELi64ELi64ELi4ES3_EELb0ELb1ELb1ELb0ELb0ELb1ELb1ELb1EEEvNS_16Flash_fwd_paramsE,"",@"SHT_CUDA_INFO"
	.sectionflags	@""
	.align	4


	//----- nvinfo : EIATTR_CUDA_API_VERSION
	.align		4
        /*0000*/ 	.byte	0x04, 0x37
        /*0002*/ 	.short	(.L_3164 - .L_3163)
.L_3163:
        /*0004*/ 	.word	0x00000082


	//----- nvinfo : EIATTR_KPARAM_INFO
	.align		4
.L_3164:
        /*0008*/ 	.byte	0x04, 0x17
        /*000a*/ 	.short	(.L_3166 - .L_3165)
.L_3165:
        /*000c*/ 	.word	0x00000000
        /*0010*/ 	.short	0x0000
        /*0012*/ 	.short	0x0000
        /*0014*/ 	.byte	0x00, 0xf0, 0x41, 0x07


	//----- nvinfo : EIATTR_SPARSE_MMA_MASK
	.align		4
.L_3166:
        /*0018*/ 	.byte	0x03, 0x50
        /*001a*/ 	.short	0x0000


	//----- nvinfo : EIATTR_MAXREG_COUNT
	.align		4
        /*001c*/ 	.byte	0x03, 0x1b
        /*001e*/ 	.short	0x00ff


	//----- nvinfo : EIATTR_NUM_BARRIERS
	.align		4
        /*0020*/ 	.byte	0x02, 0x4c
        /*0022*/ 	.byte	0x01
	.zero		1


	//----- nvinfo : EIATTR_MERCURY_ISA_VERSION
	.align		4
        /*0024*/ 	.byte	0x03, 0x5f
        /*0026*/ 	.short	0x0101


	//----- nvinfo : EIATTR_COOP_GROUP_MASK_REGIDS
	.align		4
        /*0028*/ 	.byte	0x04, 0x29
        /*002a*/ 	.short	(.L_3168 - .L_3167)


	//   ....[0]....
.L_3167:
        /*002c*/ 	.word	0xffffffff


	//   ....[1]....
        /*0030*/ 	.word	0xffffffff


	//   ....[2]....
        /*0034*/ 	.word	0xffffffff


	//   ....[3]....
        /*0038*/ 	.word	0xffffffff


	//   ....[4]....
        /*003c*/ 	.word	0xffffffff


	//   ....[5]....
        /*0040*/ 	.word	0xffffffff


	//   ....[6]....
        /*0044*/ 	.word	0xffffffff


	//   ....[7]....
        /*0048*/ 	.word	0xffffffff


	//   ....[8]....
        /*004c*/ 	.word	0xffffffff


	//   ....[9]....
        /*0050*/ 	.word	0xffffffff


	//   ....[10]....
        /*0054*/ 	.word	0xffffffff


	//   ....[11]....
        /*0058*/ 	.word	0xffffffff


	//   ....[12]....
        /*005c*/ 	.word	0xffffffff


	//   ....[13]....
        /*0060*/ 	.word	0xffffffff


	//   ....[14]....
        /*0064*/ 	.word	0xffffffff


	//   ....[15]....
        /*0068*/ 	.word	0xffffffff


	//   ....[16]....
        /*006c*/ 	.word	0x05000006


	//   ....[17]....
        /*0070*/ 	.word	0x05000006


	//   ....[18]....
        /*0074*/ 	.word	0x05000006


	//   ....[19]....
        /*0078*/ 	.word	0x05000006


	//----- nvinfo : EIATTR_COOP_GROUP_INSTR_OFFSETS
	.align		4
.L_3168:
        /*007c*/ 	.byte	0x04, 0x28
        /*007e*/ 	.short	(.L_3170 - .L_3169)


	//   ....[0]....
.L_3169:
        /*0080*/ 	.word	0x00010e20


	//   ....[1]....
        /*0084*/ 	.word	0x00010f10


	//   ....[2]....
        /*0088*/ 	.word	0x00010f30


	//   ....[3]....
        /*008c*/ 	.word	0x00010f50


	//   ....[4]....
        /*0090*/ 	.word	0x00014b30


	//   ....[5]....
        /*0094*/ 	.word	0x00014b40


	//   ....[6]....
        /*0098*/ 	.word	0x00014b70


	//   ....[7]....
        /*009c*/ 	.word	0x00014b80


	//   ....[8]....
        /*00a0*/ 	.word	0x00018a10


	//   ....[9]....
        /*00a4*/ 	.word	0x00018a20


	//   ....[10]....
        /*00a8*/ 	.word	0x00018a50


	//   ....[11]....
        /*00ac*/ 	.word	0x00018a60


	//   ....[12]....
        /*00b0*/ 	.word	0x00019cf0


	//   ....[13]....
        /*00b4*/ 	.word	0x00019d00


	//   ....[14]....
        /*00b8*/ 	.word	0x00019d30


	//   ....[15]....
        /*00bc*/ 	.word	0x00019d40


	//   ....[16]....
        /*00c0*/ 	.word	0x0001b050


	//   ....[17]....
        /*00c4*/ 	.word	0x0001b0c0


	//   ....[18]....
        /*00c8*/ 	.word	0x0001b130


	//   ....[19]....
        /*00cc*/ 	.word	0x0001b190


	//----- nvinfo : EIATTR_VRC_CTA_INIT_COUNT
	.align		4
.L_3170:
        /*00d0*/ 	.byte	0x02, 0x4a
	.zero		1
	.zero		1


	//----- nvinfo : EIATTR_EXIT_INSTR_OFFSETS
	.align		4
        /*00d4*/ 	.byte	0x04, 0x1c
        /*00d6*/ 	.short	(.L_3172 - .L_3171)


	//   ....[0]....
.L_3171:
        /*00d8*/ 	.word	0x000001f0


	//----- nvinfo : EIATTR_CRS_STACK_SIZE
	.align		4
.L_3172:
        /*00dc*/ 	.byte	0x04, 0x1e
        /*00de*/ 	.short	(.L_3174 - .L_3173)
.L_3173:
        /*00e0*/ 	.word	0x00000000


	//----- nvinfo : EIATTR_CBANK_PARAM_SIZE
	.align		4
.L_3174:
        /*00e4*/ 	.byte	0x03, 0x19
        /*00e6*/ 	.short	0x01d0


	//----- nvinfo : EIATTR_PARAM_CBANK
	.align		4
        /*00e8*/ 	.byte	0x04, 0x0a
        /*00ea*/ 	.short	(.L_3176 - .L_3175)
	.align		4
.L_3175:
        /*00ec*/ 	.word	index@(.nv.constant0._ZN5flash24flash_fwd_splitkv_kernelI23Flash_fwd_kernel_traitsILi128ELi64ELi64ELi4ELb0ELb0EN7cutlass6half_tE19Flash_kernel_traitsILi128ELi64ELi64ELi4ES3_EELb0ELb1ELb1ELb0ELb0ELb1ELb1ELb1EEEvNS_16Flash_fwd_paramsE)
        /*00f0*/ 	.short	0x0380
        /*00f2*/ 	.short	0x01d0


	//----- nvinfo : EIATTR_SW_WAR
	.align		4
.L_3176:
        /*00f4*/ 	.byte	0x04, 0x36
        /*00f6*/ 	.short	(.L_3178 - .L_3177)
.L_3177:
        /*00f8*/ 	.word	0x00000008
.L_3178:


//--------------------- .nv.callgraph             --------------------------
	.section	.nv.callgraph,"",@"SHT_CUDA_CALLGRAPH"
	.align	4
	.sectionentsize	8
	.align		4
        /*0000*/ 	.word	0x00000000
	.align		4
        /*0004*/ 	.word	0xffffffff
	.align		4
        /*0008*/ 	.word	0x00000000
	.align		4
        /*000c*/ 	.word	0xfffffffe
	.align		4
        /*0010*/ 	.word	0x00000000
	.align		4
        /*0014*/ 	.word	0xfffffffd
	.align		4
        /*0018*/ 	.word	0x00000000
	.align		4
        /*001c*/ 	.word	0xfffffffc


//--------------------- .nv.constant4             --------------------------
	.section	.nv.constant4,"a",@progbits
	.align	8
	.align		8
.nv.constant4:
        /*0000*/ 	.dword	_ZN72_INTERNAL_39745854_36_flash_fwd_split_hdim128_fp16_sm80_cu_60c5005d_38924cuda3std3__45__cpo5beginE
	.align		8
        /*0008*/ 	.dword	_ZN72_INTERNAL_39745854_36_flash_fwd_split_hdim128_fp16_sm80_cu_60c5005d_38924cuda3std3__45__cpo3endE
	.align		8
        /*0010*/ 	.dword	_ZN72_INTERNAL_39745854_36_flash_fwd_split_hdim128_fp16_sm80_cu_60c5005d_38924cuda3std3__45__cpo6cbeginE
	.align		8
        /*0018*/ 	.dword	_ZN72_INTERNAL_39745854_36_flash_fwd_split_hdim128_fp16_sm80_cu_60c5005d_38924cuda3std3__45__cpo4cendE
	.align		8
        /*0020*/ 	.dword	_ZN72_INTERNAL_39745854_36_flash_fwd_split_hdim128_fp16_sm80_cu_60c5005d_38924cuda3std3__474_GLOBAL__N__39745854_36_flash_fwd_split_hdim128_fp16_sm80_cu_60c5005d_38926ignoreE
	.align		8
        /*0028*/ 	.dword	_ZN72_INTERNAL_39745854_36_flash_fwd_split_hdim128_fp16_sm80_cu_60c5005d_38924cuda3std3__419piecewise_constructE
	.align		8
        /*0030*/ 	.dword	_ZN72_INTERNAL_39745854_36_flash_fwd_split_hdim128_fp16_sm80_cu_60c5005d_38924cuda3std3__48in_placeE
	.align		8
        /*0038*/ 	.dword	_ZN72_INTERNAL_39745854_36_flash_fwd_split_hdim128_fp16_sm80_cu_60c5005d_38924cuda3std6ranges3__45__cpo4swapE
	.align		8
        /*0040*/ 	.dword	_ZN72_INTERNAL_39745854_36_flash_fwd_split_hdim128_fp16_sm80_cu_60c5005d_38924cuda3std6ranges3__45__cpo9iter_moveE
	.align		8
        /*0048*/ 	.dword	_ZN72_INTERNAL_39745854_36_flash_fwd_split_hdim128_fp16_sm80_cu_60c5005d_38924cute7productE
	.align		8
        /*0050*/ 	.dword	_ZN72_INTERNAL_39745854_36_flash_fwd_split_hdim128_fp16_sm80_cu_60c5005d_38924cute1_E


//--------------------- .text._ZN5flash32flash_fwd_splitkv_combine_kernelI23Flash_fwd_kernel_traitsILi128ELi64ELi128ELi4ELb0ELb0EN7cutlass6half_tE19Flash_kernel_traitsILi128ELi64ELi128ELi4ES3_EELi4ELi7ELb0EEEvNS_16Flash_fwd_paramsE --------------------------
	.section	.text._ZN5flash32flash_fwd_splitkv_combine_kernelI23Flash_fwd_kernel_traitsILi128ELi64ELi128ELi4ELb0ELb0EN7cutlass6half_tE19Flash_kernel_traitsILi128ELi64ELi128ELi4ES3_EELi4ELi7ELb0EEEvNS_16Flash_fwd_paramsE,"ax",@progbits
	.align	128
        .global         _ZN5flash32flash_fwd_splitkv_combine_kernelI23Flash_fwd_kernel_traitsILi128ELi64ELi128ELi4ELb0ELb0EN7cutlass6half_tE19Flash_kernel_traitsILi128ELi64ELi128ELi4ES3_EELi4ELi7ELb0EEEvNS_16Flash_fwd_paramsE
        .type           _ZN5flash32flash_fwd_splitkv_combine_kernelI23Flash_fwd_kernel_traitsILi128ELi64ELi128ELi4ELb0ELb0EN7cutlass6half_tE19Flash_kernel_traitsILi128ELi64ELi128ELi4ES3_EELi4ELi7ELb0EEEvNS_16Flash_fwd_paramsE,@function
        .size           _ZN5flash32flash_fwd_splitkv_combine_kernelI23Flash_fwd_kernel_traitsILi128ELi64ELi128ELi4ELb0ELb0EN7cutlass6half_tE19Flash_kernel_traitsILi128ELi64ELi128ELi4ES3_EELi4ELi7ELb0EEEvNS_16Flash_fwd_paramsE,(.L_x_14880 - _ZN5flash32flash_fwd_splitkv_combine_kernelI23Flash_fwd_kernel_traitsILi128ELi64ELi128ELi4ELb0ELb0EN7cutlass6half_tE19Flash_kernel_traitsILi128ELi64ELi128ELi4ES3_EELi4ELi7ELb0EEEvNS_16Flash_fwd_paramsE)
        .other          _ZN5flash32flash_fwd_splitkv_combine_kernelI23Flash_fwd_kernel_traitsILi128ELi64ELi128ELi4ELb0ELb0EN7cutlass6half_tE19Flash_kernel_traitsILi128ELi64ELi128ELi4ES3_EELi4ELi7ELb0EEEvNS_16Flash_fwd_paramsE,@"STO_CUDA_ENTRY STV_DEFAULT"
_ZN5flash32flash_fwd_splitkv_combine_kernelI23Flash_fwd_kernel_traitsILi128ELi64ELi128ELi4ELb0ELb0EN7cutlass6half_tE19Flash_kernel_traitsILi128ELi64ELi128ELi4ES3_EELi4ELi7ELb0EEEvNS_16Flash_fwd_paramsE:
.text._ZN5flash32flash_fwd_splitkv_combine_kernelI23Flash_fwd_kernel_traitsILi128ELi64ELi128ELi4ELb0ELb0EN7cutlass6half_tE19Flash_kernel_traitsILi128ELi64ELi128ELi4ES3_EELi4ELi7ELb0EEEvNS_16Flash_fwd_paramsE:
[----:B------:R-:W-:Y:S01]  /*0000*/  LDC R1, c[0x0][0x37c] ;  /* 0x0000df00ff017b82 */ /* 0x000fe20000000800 */
[----:B------:R-:W0:Y:S07]  /*0010*/  LDCU UR21, c[0x0][0x3e0] ;  /* 0x00007c00ff1577ac */ /* 0x000e2e0008000800 */
[----:B------:R-:W1:Y:S01]  /*0020*/  S2UR UR19, SR_CTAID.X ;  /* 0x00000000001379c3 */ /* 0x000e620000002500 */
[----:B------:R-:W0:Y:S02]  /*0030*/  LDCU.64 UR4, c[0x0][0x430] ;  /* 0x00008600ff0477ac */ /* 0x000e240008000a00 */
[----:B0-----:R-:W-:-:S02]  /*0040*/  UIMAD UR21, UR21, UR5, URZ ;  /* 0x00000005151572a4 */ /* 0x001fc4000f8e02ff */
[----:B-1----:R-:W-:Y:S02]  /*0050*/  USHF.L.U32 UR19, UR19, 0x2, URZ ;  /* 0x0000000213137899 */ /* 0x002fe400080006ff */
[----:B------:R-:W-:-:S04]  /*0060*/  UIMAD UR20, UR21, UR4, URZ ;  /* 0x00000004151472a4 */ /* 0x000fc8000f8e02ff */
[----:B------:R-:W-:Y:S02]  /*0070*/  UISETP.LT.AND UP0, UPT, UR20, UR5, UPT ;  /* 0x000000051400728c */ /* 0x000fe4000bf01270 */
[----:B------:R-:W-:Y:S02]  /*0080*/  USHF.R.S32.HI UR14, URZ, 0x1f, UR20 ;  /* 0x0000001fff0e7899 */ /* 0x000fe40008011414 */
[----:B------:R-:W-:-:S04]  /*0090*/  USEL UR18, UR20, UR5, UP0 ;  /* 0x0000000514127287 */ /* 0x000fc80008000000 */
[----:B------:R-:W-:-:S04]  /*00a0*/  USHF.R.S32.HI UR5, URZ, 0x1f, UR18 ;  /* 0x0000001fff057899 */ /* 0x000fc80008011412 */
[----:B------:R-:W-:-:S04]  /*00b0*/  ULOP3.LUT UR4, UR14, UR5, URZ, 0xfc, !UPT ;  /* 0x000000050e047292 */ /* 0x000fc8000f8efcff */
[----:B------:R-:W-:-:S09]  /*00c0*/  UISETP.NE.U32.AND UP0, UPT, UR4, URZ, UPT ;  /* 0x000000ff0400728c */ /* 0x000fd2000bf05070 */
[----:B------:R-:W-:Y:S05]  /*00d0*/  BRA.U UP0, `(.L_x_0) ;  /* 0x0000000100607547 */ /* 0x000fea000b800000 */
[----:B------:R-:W0:Y:S01]  /*00e0*/  I2F.U32.RP R2, UR18 ;  /* 0x0000001200027d06 */ /* 0x000e220008209000 */
[----:B------:R-:W-:Y:S02]  /*00f0*/  UIADD3 UR4, UPT, UPT, URZ, -UR18, URZ ;  /* 0x80000012ff047290 */ /* 0x000fe4000fffe0ff */
[----:B------:R-:W-:-:S05]  /*0100*/  UISETP.NE.U32.AND UP0, UPT, UR18, URZ, UPT ;  /* 0x000000ff1200728c */ /* 0x000fca000bf05070 */
[----:B0-----:R-:W0:Y:S02]  /*0110*/  MUFU.RCP R0, R2 ;  /* 0x0000000200007308 */ /* 0x001e240000001000 */
[----:B0-----:R-:W-:-:S06]  /*0120*/  VIADD R0, R0, 0xffffffe ;  /* 0x0ffffffe00007836 */ /* 0x001fcc0000000000 */
[----:B------:R-:W0:Y:S02]  /*0130*/  F2I.FTZ.U32.TRUNC.NTZ R0, R0 ;  /* 0x0000000000007305 */ /* 0x000e24000021f000 */
[----:B0-----:R-:W-:-:S13]  /*0140*/  R2UR UR5, R0 ;  /* 0x00000000000572ca */ /* 0x001fda00000e0000 */
[----:B------:R-:W-:-:S03]  /*0150*/  UIMAD UR6, UR4, UR5, URZ ;  /* 0x00000005040672a4 */ /* 0x000fc6000f8e02ff */
[----:B------:R-:W-:Y:S02]  /*0160*/  UMOV UR4, URZ ;  /* 0x000000ff00047c82 */ /* 0x000fe40008000000 */
[----:B------:R-:W-:-:S04]  /*0170*/  UIMAD.WIDE.U32 UR6, UR5, UR6, UR4 ;  /* 0x00000006050672a5 */ /* 0x000fc8000f8e0004 */
[----:B------:R-:W-:-:S04]  /*0180*/  UIMAD.WIDE.U32 UR4, UR7, UR20, URZ ;  /* 0x00000014070472a5 */ /* 0x000fc8000f8e00ff */
[----:B------:R-:W-:-:S04]  /*0190*/  UIADD3 UR4, UPT, UPT, -UR5, URZ, URZ ;  /* 0x000000ff05047290 */ /* 0x000fc8000fffe1ff */
[----:B------:R-:W-:-:S04]  /*01a0*/  UIMAD UR4, UR18, UR4, UR20 ;  /* 0x00000004120472a4 */ /* 0x000fc8000f8e0214 */
[----:B------:R-:W-:-:S11]  /*01b0*/  UISETP.GE.U32.AND UP2, UPT, UR4, UR18, UPT ;  /* 0x000000120400728c */ /* 0x000fd6000bf46070 */
[----:B------:R-:W-:Y:S02]  /*01c0*/  @UP2 UIADD3 UR4, UPT, UPT, -UR18, UR4, URZ ;  /* 0x0000000412042290 */ /* 0x000fe4000fffe1ff */
[----:B------:R-:W-:Y:S02]  /*01d0*/  @UP2 UIADD3 UR5, UPT, UPT, UR5, 0x1, URZ ;  /* 0x0000000105052890 */ /* 0x000fe4000fffe0ff */
[----:B------:R-:W-:-:S11]  /*01e0*/  UISETP.GE.U32.AND UP1, UPT, UR4, UR18, UPT ;  /* 0x000000120400728c */ /* 0x000fd6000bf26070 */
[----:B------:R-:W-:Y:S02]  /*01f0*/  @UP1 UIADD3 UR5, UPT, UPT, UR5, 0x1, URZ ;  /* 0x0000000105051890 */ /* 0x000fe4000fffe0ff */
[----:B------:R-:W-:-:S07]  /*0200*/  @!UP0 ULOP3.LUT UR5, URZ, UR18, URZ, 0x33, !UPT ;  /* 0x00000012ff058292 */ /* 0x000fce000f8e33ff */
[----:B------:R-:W-:Y:S01]  /*0210*/  UMOV UR4, UR5 ;  /* 0x0000000500047c82 */ /* 0x000fe20008000000 */
[----:B------:R-:W-:Y:S01]  /*0220*/  UMOV UR5, URZ ;  /* 0x000000ff00057c82 */ /* 0x000fe20008000000 */
[----:B------:R-:W-:Y:S01]  /*0230*/  MOV R16, UR4 ;  /* 0x0000000400107c02 */ /* 0x000fe20008000f00 */
[----:B------:R-:W-:Y:S01]  /*0240*/  IMAD.U32 R17, RZ, RZ, UR5 ;  /* 0x00000005ff117e24 */ /* 0x000fe2000f8e00ff */
[----:B------:R-:W-:Y:S06]  /*0250*/  BRA `(.L_x_1) ;  /* 0x00000000001c7947 */ /* 0x000fec0003800000 */
.L_x_0:
[----:B------:R-:W-:Y:S01]  /*0260*/  IMAD.U32 R20, RZ, RZ, UR20 ;  /* 0x00000014ff147e24 */ /* 0x000fe2000f8e00ff */
[----:B------:R-:W-:Y:S01]  /*0270*/  MOV R18, UR18 ;  /* 0x0000001200127c02 */ /* 0x000fe20008000f00 */
[----:B------:R-:W-:Y:S01]  /*0280*/  IMAD.U32 R17, RZ, RZ, UR14 ;  /* 0x0000000eff117e24 */ /* 0x000fe2000f8e00ff */
[----:B------:R-:W-:Y:S02]  /*0290*/  MOV R15, UR5 ;  /* 0x00000005000f7c02 */ /* 0x000fe40008000f00 */
[----:B------:R-:W-:Y:S02]  /*02a0*/  MOV R16, 0x2c0 ;  /* 0x000002c000107802 */ /* 0x000fe40000000f00 */
[----:B------:R-:W-:Y:S05]  /*02b0*/  CALL.REL.NOINC `($__internal_0_$__cuda_sm20_div_s64) ;  /* 0x0000004000d47944 */ /* 0x000fea0003c00000 */
[----:B------:R-:W-:-:S07]  /*02c0*/  MOV R16, R0 ;  /* 0x0000000000107202 */ /* 0x000fce0000000f00 */
.L_x_1:
[----:B------:R-:W0:Y:S01]  /*02d0*/  LDCU UR4, c[0x0][0x3e0] ;  /* 0x00007c00ff0477ac */ /* 0x000e220008000800 */
[----:B------:R-:W-:Y:S01]  /*02e0*/  BSSY.RECONVERGENT B0, `(.L_x_2) ;  /* 0x0000022000007945 */ /* 0x000fe20003800200 */
[----:B0-----:R-:W-:Y:S01]  /*02f0*/  USHF.R.S32.HI UR5, URZ, 0x1f, UR4 ;  /* 0x0000001fff057899 */ /* 0x001fe20008011404 */
[----:B------:R-:W-:-:S05]  /*0300*/  ISETP.LT.U32.AND P0, PT, R16, UR4, PT ;  /* 0x0000000410007c0c */ /* 0x000fca000bf01070 */
[----:B------:R-:W-:-:S04]  /*0310*/  ISETP.LT.AND.EX P0, PT, R17, UR5, PT, P0 ;  /* 0x0000000511007c0c */ /* 0x000fc8000bf01300 */
[C---:B------:R-:W-:Y:S02]  /*0320*/  SEL R15, R17.reuse, UR5, P0 ;  /* 0x00000005110f7c07 */ /* 0x040fe40008000000 */
[----:B------:R-:W-:Y:S02]  /*0330*/  SEL R18, R16, UR4, P0 ;  /* 0x0000000410127c07 */ /* 0x000fe40008000000 */
[----:B------:R-:W-:-:S04]  /*0340*/  LOP3.LUT R0, R17, R15, RZ, 0xfc, !PT ;  /* 0x0000000f11007212 */ /* 0x000fc800078efcff */
[----:B------:R-:W-:-:S13]  /*0350*/  ISETP.NE.U32.AND P1, PT, R0, RZ, PT ;  /* 0x000000ff0000720c */ /* 0x000fda0003f25070 */
[----:B------:R-:W-:Y:S05]  /*0360*/  @P1 BRA `(.L_x_3) ;  /* 0x0000000000501947 */ /* 0x000fea0003800000 */
[----:B------:R-:W0:Y:S01]  /*0370*/  I2F.U32.RP R4, R18 ;  /* 0x0000001200047306 */ /* 0x000e220000209000 */
[----:B------:R-:W-:Y:S02]  /*0380*/  ISETP.NE.U32.AND P0, PT, R18, RZ, PT ;  /* 0x000000ff1200720c */ /* 0x000fe40003f05070 */
[----:B------:R-:W-:-:S05]  /*0390*/  MOV R7, RZ ;  /* 0x000000ff00077202 */ /* 0x000fca0000000f00 */
[----:B0-----:R-:W0:Y:S02]  /*03a0*/  MUFU.RCP R2, R4 ;  /* 0x0000000400027308 */ /* 0x001e240000001000 */
[----:B0-----:R-:W-:-:S06]  /*03b0*/  VIADD R2, R2, 0xffffffe ;  /* 0x0ffffffe02027836 */ /* 0x001fcc0000000000 */
[----:B------:R0:W1:Y:S02]  /*03c0*/  F2I.FTZ.U32.TRUNC.NTZ R3, R2 ;  /* 0x0000000200037305 */ /* 0x000064000021f000 */
[----:B0-----:R-:W-:Y:S02]  /*03d0*/  HFMA2 R2, -RZ, RZ, 0, 0 ;  /* 0x00000000ff027431 */ /* 0x001fe400000001ff */
[----:B-1----:R-:W-:-:S04]  /*03e0*/  IMAD.MOV R0, RZ, RZ, -R3 ;  /* 0x000000ffff007224 */ /* 0x002fc800078e0a03 */
[----:B------:R-:W-:-:S04]  /*03f0*/  IMAD R5, R0, R18, RZ ;  /* 0x0000001200057224 */ /* 0x000fc800078e02ff */
[----:B------:R-:W-:-:S06]  /*0400*/  IMAD.HI.U32 R5, R3, R5, R2 ;  /* 0x0000000503057227 */ /* 0x000fcc00078e0002 */
[----:B------:R-:W-:-:S04]  /*0410*/  IMAD.HI.U32 R6, R5, R16, RZ ;  /* 0x0000001005067227 */ /* 0x000fc800078e00ff */
[----:B------:R-:W-:-:S04]  /*0420*/  IMAD.MOV R3, RZ, RZ, -R6 ;  /* 0x000000ffff037224 */ /* 0x000fc800078e0a06 */
[----:B------:R-:W-:-:S05]  /*0430*/  IMAD R3, R18, R3, R16 ;  /* 0x0000000312037224 */ /* 0x000fca00078e0210 */
[----:B------:R-:W-:-:S13]  /*0440*/  ISETP.GE.U32.AND P2, PT, R3, R18, PT ;  /* 0x000000120300720c */ /* 0x000fda0003f46070 */
[----:B------:R-:W-:Y:S01]  /*0450*/  @P2 IADD3 R3, PT, PT, R3, -R18, RZ ;  /* 0x8000001203032210 */ /* 0x000fe20007ffe0ff */
[----:B------:R-:W-:-:S03]  /*0460*/  @P2 VIADD R6, R6, 0x1 ;  /* 0x0000000106062836 */ /* 0x000fc60000000000 */
[----:B------:R-:W-:-:S13]  /*0470*/  ISETP.GE.U32.AND P1, PT, R3, R18, PT ;  /* 0x000000120300720c */ /* 0x000fda0003f26070 */
[----:B------:R-:W-:Y:S02]  /*0480*/  @P1 IADD3 R6, PT, PT, R6, 0x1, RZ ;  /* 0x0000000106061810 */ /* 0x000fe40007ffe0ff */
[----:B------:R-:W-:Y:S01]  /*0490*/  @!P0 LOP3.LUT R6, RZ, R18, RZ, 0x33, !PT ;  /* 0x00000012ff068212 */ /* 0x000fe200078e33ff */
[----:B------:R-:W-:Y:S05]  /*04a0*/  BRA `(.L_x_4) ;  /* 0x0000000000147947 */ /* 0x000fea0003800000 */
.L_x_3:
[----:B------:R-:W-:Y:S02]  /*04b0*/  MOV R20, R16 ;  /* 0x0000001000147202 */ /* 0x000fe40000000f00 */
[----:B------:R-:W-:Y:S02]  /*04c0*/  MOV R16, 0x4e0 ;  /* 0x000004e000107802 */ /* 0x000fe40000000f00 */
[----:B------:R-:W-:Y:S05]  /*04d0*/  CALL.REL.NOINC `($__internal_0_$__cuda_sm20_div_s64) ;  /* 0x00000040004c7944 */ /* 0x000fea0003c00000 */
[----:B------:R-:W-:Y:S02]  /*04e0*/  MOV R6, R0 ;  /* 0x0000000000067202 */ /* 0x000fe40000000f00 */
[----:B------:R-:W-:Y:S02]  /*04f0*/  MOV R7, R17 ;  /* 0x0000001100077202 */ /* 0x000fe40000000f00 */
.L_x_4:
[----:B------:R-:W-:Y:S05]  /*0500*/  BSYNC.RECONVERGENT B0 ;  /* 0x0000000000007941 */ /* 0x000fea0003800200 */
.L_x_2:
[----:B------:R-:W0:Y:S01]  /*0510*/  LDCU UR4, c[0x0][0x434] ;  /* 0x00008680ff0477ac */ /* 0x000e220008000800 */
[----:B------:R-:W-:Y:S01]  /*0520*/  BSSY.RECONVERGENT B0, `(.L_x_5) ;  /* 0x0000040000007945 */ /* 0x000fe20003800200 */
[----:B0-----:R-:W-:-:S05]  /*0530*/  IMAD.U32 R0, RZ, RZ, UR4 ;  /* 0x00000004ff007e24 */ /* 0x001fca000f8e00ff */
[----:B------:R-:W-:-:S04]  /*0540*/  IABS R0, R0 ;  /* 0x0000000000007213 */ /* 0x000fc80000000000 */
[----:B------:R-:W-:-:S13]  /*0550*/  R2UR UR5, R0 ;  /* 0x00000000000572ca */ /* 0x000fda00000e0000 */
[----:B------:R-:W0:Y:S01]  /*0560*/  I2F.RP R8, UR5 ;  /* 0x0000000500087d06 */ /* 0x000e220008209400 */
[----:B------:R-:W-:-:S04]  /*0570*/  UIADD3 UR8, UPT, UPT, UR4, -0x1, UR5 ;  /* 0xffffffff04087890 */ /* 0x000fc8000fffe005 */
[----:B------:R-:W-:-:S06]  /*0580*/  ULOP3.LUT UR6, UR8, UR5, URZ, 0x3c, !UPT ;  /* 0x0000000508067292 */ /* 0x000fcc000f8e3cff */
[----:B------:R-:W-:Y:S01]  /*0590*/  ISETP.LE.AND P0, PT, RZ, UR6, PT ;  /* 0x00000006ff007c0c */ /* 0x000fe2000bf03270 */
[----:B0-----:R-:W0:Y:S02]  /*05a0*/  MUFU.RCP R4, R8 ;  /* 0x0000000800047308 */ /* 0x001e240000001000 */
[----:B0-----:R-:W-:-:S06]  /*05b0*/  VIADD R4, R4, 0xffffffe ;  /* 0x0ffffffe04047836 */ /* 0x001fcc0000000000 */
[----:B------:R-:W0:Y:S02]  /*05c0*/  F2I.FTZ.U32.TRUNC.NTZ R5, R4 ;  /* 0x0000000400057305 */ /* 0x000e24000021f000 */
[----:B0-----:R-:W-:Y:S02]  /*05d0*/  IMAD.MOV R0, RZ, RZ, -R5 ;  /* 0x000000ffff007224 */ /* 0x001fe400078e0a05 */
[----:B------:R-:W-:Y:S02]  /*05e0*/  IMAD.MOV.U32 R4, RZ, RZ, RZ ;  /* 0x000000ffff047224 */ /* 0x000fe400078e00ff */
[----:B------:R-:W-:Y:S01]  /*05f0*/  IMAD R2, R0, UR5, RZ ;  /* 0x0000000500027c24 */ /* 0x000fe2000f8e02ff */
[----:B------:R-:W-:-:S03]  /*0600*/  IABS R0, UR8 ;  /* 0x0000000800007c13 */ /* 0x000fc60008000000 */
[----:B------:R-:W-:-:S04]  /*0610*/  IMAD.HI.U32 R2, R5, R2, R4 ;  /* 0x0000000205027227 */ /* 0x000fc800078e0004 */
[----:B------:R-:W-:-:S04]  /*0620*/  IMAD.MOV.U32 R3, RZ, RZ, R0 ;  /* 0x000000ffff037224 */ /* 0x000fc800078e0000 */
[----:B------:R-:W-:-:S04]  /*0630*/  IMAD.HI.U32 R2, R2, R3, RZ ;  /* 0x0000000302027227 */ /* 0x000fc800078e00ff */
[----:B------:R-:W-:-:S04]  /*0640*/  IMAD.MOV R0, RZ, RZ, -R2 ;  /* 0x000000ffff007224 */ /* 0x000fc800078e0a02 */
[----:B------:R-:W-:-:S05]  /*0650*/  IMAD R0, R0, UR5, R3 ;  /* 0x0000000500007c24 */ /* 0x000fca000f8e0203 */
[----:B------:R-:W-:-:S13]  /*0660*/  ISETP.LT.U32.AND P1, PT, R0, UR5, PT ;  /* 0x0000000500007c0c */ /* 0x000fda000bf21070 */
[----:B------:R-:W-:Y:S02]  /*0670*/  @!P1 VIADD R0, R0, -UR5 ;  /* 0x8000000500009c36 */ /* 0x000fe40008000000 */
[----:B------:R-:W-:Y:S01]  /*0680*/  @!P1 VIADD R2, R2, 0x1 ;  /* 0x0000000102029836 */ /* 0x000fe20000000000 */
[----:B------:R-:W-:Y:S02]  /*0690*/  ISETP.NE.AND P1, PT, RZ, UR4, PT ;  /* 0x00000004ff007c0c */ /* 0x000fe4000bf25270 */
[----:B------:R-:W-:-:S13]  /*06a0*/  ISETP.GE.U32.AND P2, PT, R0, UR5, PT ;  /* 0x0000000500007c0c */ /* 0x000fda000bf46070 */
[----:B------:R-:W-:-:S04]  /*06b0*/  @P2 VIADD R2, R2, 0x1 ;  /* 0x0000000102022836 */ /* 0x000fc80000000000 */
[----:B------:R-:W-:-:S04]  /*06c0*/  IMAD.MOV.U32 R3, RZ, RZ, R2 ;  /* 0x000000ffff037224 */ /* 0x000fc800078e0002 */
[----:B------:R-:W-:Y:S01]  /*06d0*/  @!P0 IMAD.MOV R3, RZ, RZ, -R3 ;  /* 0x000000ffff038224 */ /* 0x000fe200078e0a03 */
[----:B------:R-:W-:-:S04]  /*06e0*/  @!P1 LOP3.LUT R3, RZ, UR5, RZ, 0x33, !PT ;  /* 0x00000005ff039c12 */ /* 0x000fc8000f8e33ff */
[----:B------:R-:W-:Y:S02]  /*06f0*/  ISETP.LT.U32.AND P0, PT, R18, R3, PT ;  /* 0x000000031200720c */ /* 0x000fe40003f01070 */
[----:B------:R-:W-:-:S04]  /*0700*/  SHF.R.S32.HI R30, RZ, 0x1f, R3 ;  /* 0x0000001fff1e7819 */ /* 0x000fc80000011403 */
[----:B------:R-:W-:-:S04]  /*0710*/  ISETP.LT.AND.EX P0, PT, R15, R30, PT, P0 ;  /* 0x0000001e0f00720c */ /* 0x000fc80003f01300 */
[C---:B------:R-:W-:Y:S02]  /*0720*/  SEL R30, R15.reuse, R30, P0 ;  /* 0x0000001e0f1e7207 */ /* 0x040fe40000000000 */
[----:B------:R-:W-:Y:S02]  /*0730*/  SEL R12, R18, R3, P0 ;  /* 0x00000003120c7207 */ /* 0x000fe40000000000 */
        /* <DEDUP_REMOVED lines=23> */
.L_x_6:
[----:B------:R-:W-:Y:S01]  /*08b0*/  IMAD.MOV.U32 R20, RZ, RZ, R18 ;  /* 0x000000ffff147224 */ /* 0x000fe200078e0012 */
[----:B------:R-:W-:Y:S01]  /*08c0*/  MOV R18, R12 ;  /* 0x0000000c00127202 */ /* 0x000fe20000000f00 */
[----:B------:R-:W-:Y:S01]  /*08d0*/  IMAD.MOV.U32 R17, RZ, RZ, R15 ;  /* 0x000000ffff117224 */ /* 0x000fe200078e000f */
[----:B------:R-:W-:Y:S02]  /*08e0*/  MOV R15, R30 ;  /* 0x0000001e000f7202 */ /* 0x000fe40000000f00 */
[----:B------:R-:W-:Y:S02]  /*08f0*/  MOV R16, 0x910 ;  /* 0x0000091000107802 */ /* 0x000fe40000000f00 */
[----:B------:R-:W-:Y:S05]  /*0900*/  CALL.REL.NOINC `($__internal_0_$__cuda_sm20_div_s64) ;  /* 0x0000003c00407944 */ /* 0x000fea0003c00000 */
[----:B------:R-:W-:Y:S02]  /*0910*/  MOV R16, R0 ;  /* 0x0000000000107202 */ /* 0x000fe40000000f00 */
.L_x_7:
[----:B------:R-:W-:Y:S05]  /*0920*/  BSYNC.RECONVERGENT B0 ;  /* 0x0000000000007941 */ /* 0x000fea0003800200 */
.L_x_5:
[----:B------:R-:W0:Y:S01]  /*0930*/  LDCU UR5, c[0x0][0x434] ;  /* 0x00008680ff0577ac */ /* 0x000e220008000800 */
[----:B------:R-:W-:Y:S01]  /*0940*/  BSSY.RECONVERGENT B0, `(.L_x_8) ;  /* 0x0000083000007945 */ /* 0x000fe20003800200 */
[----:B------:R-:W-:Y:S01]  /*0950*/  UMOV UR10, URZ ;  /* 0x000000ff000a7c82 */ /* 0x000fe20008000000 */
[----:B------:R-:W-:Y:S01]  /*0960*/  UMOV UR22, URZ ;  /* 0x000000ff00167c82 */ /* 0x000fe20008000000 */
[----:B0-----:R-:W-:-:S05]  /*0970*/  IMAD.U32 R0, RZ, RZ, UR5 ;  /* 0x00000005ff007e24 */ /* 0x001fca000f8e00ff */
[----:B------:R-:W-:-:S04]  /*0980*/  IABS R0, R0 ;  /* 0x0000000000007213 */ /* 0x000fc80000000000 */
[----:B------:R-:W-:-:S13]  /*0990*/  R2UR UR7, R0 ;  /* 0x00000000000772ca */ /* 0x000fda00000e0000 */
[----:B------:R-:W0:Y:S08]  /*09a0*/  I2F.RP R3, UR7 ;  /* 0x0000000700037d06 */ /* 0x000e300008209400 */
[----:B0-----:R-:W0:Y:S02]  /*09b0*/  MUFU.RCP R2, R3 ;  /* 0x0000000300027308 */ /* 0x001e240000001000 */
[----:B0-----:R-:W-:-:S06]  /*09c0*/  VIADD R2, R2, 0xffffffe ;  /* 0x0ffffffe02027836 */ /* 0x001fcc0000000000 */
[----:B------:R-:W0:Y:S02]  /*09d0*/  F2I.FTZ.U32.TRUNC.NTZ R0, R2 ;  /* 0x0000000200007305 */ /* 0x000e24000021f000 */
[----:B0-----:R-:W-:Y:S02]  /*09e0*/  R2UR UR11, R0 ;  /* 0x00000000000b72ca */ /* 0x001fe400000e0000 */
[----:B------:R-:W-:Y:S01]  /*09f0*/  IABS R0, UR8 ;  /* 0x0000000800007c13 */ /* 0x000fe20008000000 */
[----:B------:R-:W-:-:S03]  /*0a00*/  ULOP3.LUT UR8, UR8, UR5, URZ, 0x3c, !UPT ;  /* 0x0000000508087292 */ /* 0x000fc6000f8e3cff */
[----:B------:R-:W-:-:S07]  /*0a10*/  R2UR UR6, R0 ;  /* 0x00000000000672ca */ /* 0x000fce00000e0000 */
[----:B------:R-:W-:-:S04]  /*0a20*/  UIADD3 UR4, UPT, UPT, URZ, -UR11, URZ ;  /* 0x8000000bff047290 */ /* 0x000fc8000fffe0ff */
[----:B------:R-:W-:-:S04]  /*0a30*/  UIMAD UR4, UR4, UR7, URZ ;  /* 0x00000007040472a4 */ /* 0x000fc8000f8e02ff */
[----:B------:R-:W-:-:S04]  /*0a40*/  UIMAD.WIDE.U32 UR10, UR11, UR4, UR10 ;  /* 0x000000040b0a72a5 */ /* 0x000fc8000f8e000a */
[----:B------:R-:W-:-:S07]  /*0a50*/  UIMAD.WIDE.U32 UR10, UR11, UR6, URZ ;  /* 0x000000060b0a72a5 */ /* 0x000fce000f8e00ff */
[----:B------:R-:W-:Y:S02]  /*0a60*/  UMOV UR9, UR11 ;  /* 0x0000000b00097c82 */ /* 0x000fe40008000000 */
[----:B------:R-:W-:-:S04]  /*0a70*/  UIADD3 UR4, UPT, UPT, -UR9, URZ, URZ ;  /* 0x000000ff09047290 */ /* 0x000fc8000fffe1ff */
[----:B------:R-:W-:Y:S02]  /*0a80*/  UIMAD UR4, UR7, UR4, UR6 ;  /* 0x00000004070472a4 */ /* 0x000fe4000f8e0206 */
[----:B------:R-:W-:Y:S02]  /*0a90*/  USHF.R.S32.HI UR6, URZ, 0x1f, UR5 ;  /* 0x0000001fff067899 */ /* 0x000fe40008011405 */
[----:B------:R-:W-:Y:S02]  /*0aa0*/  UISETP.GT.U32.AND UP1, UPT, UR7, UR4, UPT ;  /* 0x000000040700728c */ /* 0x000fe4000bf24070 */
[----:B------:R-:W-:-:S09]  /*0ab0*/  ULOP3.LUT UR6, UR6, 0x1, URZ, 0xfc, !UPT ;  /* 0x0000000106067892 */ /* 0x000fd2000f8efcff */
[----:B------:R-:W-:Y:S02]  /*0ac0*/  @!UP1 UIADD3 UR4, UPT, UPT, UR4, -UR7, URZ ;  /* 0x8000000704049290 */ /* 0x000fe4000fffe0ff */
[----:B------:R-:W-:Y:S02]  /*0ad0*/  @!UP1 UIADD3 UR9, UPT, UPT, UR9, 0x1, URZ ;  /* 0x0000000109099890 */ /* 0x000fe4000fffe0ff */
[----:B------:R-:W-:Y:S02]  /*0ae0*/  UISETP.GE.U32.AND UP0, UPT, UR4, UR7, UPT ;  /* 0x000000070400728c */ /* 0x000fe4000bf06070 */
[----:B------:R-:W-:-:S05]  /*0af0*/  UISETP.GE.AND UP1, UPT, UR8, URZ, UPT ;  /* 0x000000ff0800728c */ /* 0x000fca000bf26270 */
[----:B------:R-:W0:Y:S04]  /*0b00*/  LDCU UR4, c[0x0][0x3e0] ;  /* 0x00007c00ff0477ac */ /* 0x000e280008000800 */
[----:B------:R-:W-:Y:S02]  /*0b10*/  @UP0 UIADD3 UR9, UPT, UPT, UR9, 0x1, URZ ;  /* 0x0000000109090890 */ /* 0x000fe4000fffe0ff */
[----:B------:R-:W-:-:S05]  /*0b20*/  UISETP.NE.AND UP0, UPT, UR5, URZ, UPT ;  /* 0x000000ff0500728c */ /* 0x000fca000bf05270 */
[----:B------:R-:W-:Y:S02]  /*0b30*/  UMOV UR8, UR9 ;  /* 0x0000000900087c82 */ /* 0x000fe40008000000 */
[----:B------:R-:W-:-:S04]  /*0b40*/  @!UP1 UIADD3 UR8, UPT, UPT, -UR8, URZ, URZ ;  /* 0x000000ff08089290 */ /* 0x000fc8000fffe1ff */
[----:B------:R-:W-:Y:S01]  /*0b50*/  @!UP0 ULOP3.LUT UR8, URZ, UR5, URZ, 0x33, !UPT ;  /* 0x00000005ff088292 */ /* 0x000fe2000f8e33ff */
[----:B0-----:R-:W-:Y:S01]  /*0b60*/  IMAD.U32 R0, RZ, RZ, UR4 ;  /* 0x00000004ff007e24 */ /* 0x001fe2000f8e00ff */
[----:B------:R-:W-:Y:S02]  /*0b70*/  UIADD3 UR17, UPT, UPT, UR4, -0x1, URZ ;  /* 0xffffffff04117890 */ /* 0x000fe4000fffe0ff */
[----:B------:R-:W-:Y:S02]  /*0b80*/  UIMAD UR7, UR8, UR6, URZ ;  /* 0x00000006080772a4 */ /* 0x000fe4000f8e02ff */
[----:B------:R-:W-:Y:S01]  /*0b90*/  IABS R0, R0 ;  /* 0x0000000000007213 */ /* 0x000fe20000000000 */
[----:B------:R-:W-:-:S03]  /*0ba0*/  UISETP.NE.AND UP2, UPT, UR4, URZ, UPT ;  /* 0x000000ff0400728c */ /* 0x000fc6000bf45270 */
[----:B------:R-:W-:Y:S02]  /*0bb0*/  IABS R2, UR7 ;  /* 0x0000000700027c13 */ /* 0x000fe40008000000 */
[----:B------:R-:W-:Y:S02]  /*0bc0*/  R2UR UR11, R0 ;  /* 0x00000000000b72ca */ /* 0x000fe400000e0000 */
[----:B------:R-:W-:-:S11]  /*0bd0*/  R2UR UR13, R2 ;  /* 0x00000000020d72ca */ /* 0x000fd600000e0000 */
[----:B------:R-:W0:Y:S02]  /*0be0*/  I2F.RP R8, UR11 ;  /* 0x0000000b00087d06 */ /* 0x000e240008209400 */
[----:B------:R-:W-:-:S04]  /*0bf0*/  UIADD3 UR6, UPT, UPT, UR17, UR13, URZ ;  /* 0x0000000d11067290 */ /* 0x000fc8000fffe0ff */
[----:B------:R-:W-:Y:S02]  /*0c00*/  ULOP3.LUT UR16, UR6, UR13, URZ, 0x3c, !UPT ;  /* 0x0000000d06107292 */ /* 0x000fe4000f8e3cff */
[----:B------:R-:W1:Y:S01]  /*0c10*/  I2F.RP R9, UR13 ;  /* 0x0000000d00097d06 */ /* 0x000e620008209400 */
[----:B------:R-:W-:Y:S01]  /*0c20*/  IMAD.U32 R2, RZ, RZ, UR6 ;  /* 0x00000006ff027e24 */ /* 0x000fe2000f8e00ff */
[----:B------:R-:W-:Y:S02]  /*0c30*/  ULOP3.LUT UR6, UR6, UR4, URZ, 0x3c, !UPT ;  /* 0x0000000406067292 */ /* 0x000fe4000f8e3cff */
[----:B------:R-:W-:Y:S02]  /*0c40*/  ISETP.LE.AND P0, PT, RZ, UR16, PT ;  /* 0x00000010ff007c0c */ /* 0x000fe4000bf03270 */
[----:B------:R-:W-:Y:S02]  /*0c50*/  IABS R2, R2 ;  /* 0x0000000200027213 */ /* 0x000fe40000000000 */
[----:B0-----:R-:W0:Y:S02]  /*0c60*/  MUFU.RCP R4, R8 ;  /* 0x0000000800047308 */ /* 0x001e240000001000 */
[----:B------:R-:W-:-:S06]  /*0c70*/  R2UR UR12, R2 ;  /* 0x00000000020c72ca */ /* 0x000fcc00000e0000 */
[----:B-1----:R-:W1:Y:S01]  /*0c80*/  MUFU.RCP R0, R9 ;  /* 0x0000000900007308 */ /* 0x002e620000001000 */
[----:B0-----:R-:W-:Y:S02]  /*0c90*/  VIADD R4, R4, 0xffffffe ;  /* 0x0ffffffe04047836 */ /* 0x001fe40000000000 */
[----:B-1----:R-:W-:-:S05]  /*0ca0*/  VIADD R5, R0, 0xffffffe ;  /* 0x0ffffffe00057836 */ /* 0x002fca0000000000 */
[----:B------:R0:W1:Y:S08]  /*0cb0*/  F2I.FTZ.U32.TRUNC.NTZ R0, R4 ;  /* 0x0000000400007305 */ /* 0x000070000021f000 */
[----:B------:R-:W2:Y:S01]  /*0cc0*/  F2I.FTZ.U32.TRUNC.NTZ R5, R5 ;  /* 0x0000000500057305 */ /* 0x000ea2000021f000 */
[----:B0-----:R-:W-:Y:S01]  /*0cd0*/  IMAD.MOV.U32 R4, RZ, RZ, RZ ;  /* 0x000000ffff047224 */ /* 0x001fe200078e00ff */
[----:B-1----:R-:W-:-:S02]  /*0ce0*/  R2UR UR23, R0 ;  /* 0x00000000001772ca */ /* 0x002fc400000e0000 */
[----:B------:R-:W-:Y:S01]  /*0cf0*/  IABS R0, UR7 ;  /* 0x0000000700007c13 */ /* 0x000fe20008000000 */
[----:B--2---:R-:W-:-:S04]  /*0d00*/  IMAD.MOV R3, RZ, RZ, -R5 ;  /* 0x000000ffff037224 */ /* 0x004fc800078e0a05 */
[----:B------:R-:W-:Y:S02]  /*0d10*/  IMAD.MOV R0, RZ, RZ, -R0 ;  /* 0x000000ffff007224 */ /* 0x000fe400078e0a00 */
[----:B------:R-:W-:-:S04]  /*0d20*/  IMAD R3, R3, UR13, RZ ;  /* 0x0000000d03037c24 */ /* 0x000fc8000f8e02ff */
[----:B------:R-:W-:Y:S01]  /*0d30*/  UIADD3 UR9, UPT, UPT, URZ, -UR23, URZ ;  /* 0x80000017ff097290 */ /* 0x000fe2000fffe0ff */
[----:B------:R-:W-:-:S03]  /*0d40*/  IMAD.HI.U32 R3, R5, R3, R4 ;  /* 0x0000000305037227 */ /* 0x000fc600078e0004 */
[----:B------:R-:W-:-:S03]  /*0d50*/  UIMAD UR9, UR9, UR11, URZ ;  /* 0x0000000b090972a4 */ /* 0x000fc6000f8e02ff */
[----:B------:R-:W-:Y:S01]  /*0d60*/  IMAD.HI.U32 R11, R3, UR12, RZ ;  /* 0x0000000c030b7c27 */ /* 0x000fe2000f8e00ff */
[----:B------:R-:W-:-:S03]  /*0d70*/  UIMAD.WIDE.U32 UR22, UR23, UR9, UR22 ;  /* 0x00000009171672a5 */ /* 0x000fc6000f8e0016 */
[----:B------:R-:W-:Y:S01]  /*0d80*/  IMAD R0, R11, R0, UR12 ;  /* 0x0000000c0b007e24 */ /* 0x000fe2000f8e0200 */
[----:B------:R-:W-:-:S03]  /*0d90*/  UIMAD.WIDE.U32 UR22, UR23, UR12, URZ ;  /* 0x0000000c171672a5 */ /* 0x000fc6000f8e00ff */
[----:B------:R-:W0:Y:S01]  /*0da0*/  LDCU.U8 UR9, c[0x0][0x549] ;  /* 0x0000a920ff0977ac */ /* 0x000e220008000000 */
[----:B------:R-:W-:-:S03]  /*0db0*/  ISETP.LT.U32.AND P1, PT, R0, UR13, PT ;  /* 0x0000000d00007c0c */ /* 0x000fc6000bf21070 */
[----:B------:R-:W-:Y:S02]  /*0dc0*/  UMOV UR15, UR23 ;  /* 0x00000017000f7c82 */ /* 0x000fe40008000000 */
[----:B------:R-:W-:-:S04]  /*0dd0*/  UIADD3 UR10, UPT, UPT, -UR15, URZ, URZ ;  /* 0x000000ff0f0a7290 */ /* 0x000fc8000fffe1ff */
[----:B------:R-:W-:-:S04]  /*0de0*/  UIMAD UR10, UR11, UR10, UR12 ;  /* 0x0000000a0b0a72a4 */ /* 0x000fc8000f8e020c */
[----:B------:R-:W-:Y:S01]  /*0df0*/  @!P1 VIADD R0, R0, -UR13 ;  /* 0x8000000d00009c36 */ /* 0x000fe20008000000 */
[----:B------:R-:W-:Y:S01]  /*0e00*/  UISETP.GT.U32.AND UP1, UPT, UR11, UR10, UPT ;  /* 0x0000000a0b00728c */ /* 0x000fe2000bf24070 */
[----:B------:R-:W-:Y:S01]  /*0e10*/  @!P1 VIADD R11, R11, 0x1 ;  /* 0x000000010b0b9836 */ /* 0x000fe20000000000 */
[----:B------:R-:W-:Y:S01]  /*0e20*/  ISETP.NE.AND P1, PT, RZ, UR7, PT ;  /* 0x00000007ff007c0c */ /* 0x000fe2000bf25270 */
[----:B0-----:R-:W-:Y:S01]  /*0e30*/  UISETP.NE.AND UP0, UPT, UR9, URZ, UPT ;  /* 0x000000ff0900728c */ /* 0x001fe2000bf05270 */
[----:B------:R-:W-:-:S03]  /*0e40*/  ISETP.GE.U32.AND P2, PT, R0, UR13, PT ;  /* 0x0000000d00007c0c */ /* 0x000fc6000bf46070 */
[----:B------:R-:W-:Y:S02]  /*0e50*/  USEL UR5, UR5, 0x1, !UP0 ;  /* 0x0000000105057887 */ /* 0x000fe4000c000000 */
[----:B------:R-:W-:Y:S02]  /*0e60*/  UISETP.GE.AND UP0, UPT, UR6, URZ, UPT ;  /* 0x000000ff0600728c */ /* 0x000fe4000bf06270 */
[----:B------:R-:W-:Y:S02]  /*0e70*/  @!UP1 UIADD3 UR10, UPT, UPT, UR10, -UR11, URZ ;  /* 0x8000000b0a0a9290 */ /* 0x000fe4000fffe0ff */
[----:B------:R-:W-:Y:S02]  /*0e80*/  @!UP1 UIADD3 UR15, UPT, UPT, UR15, 0x1, URZ ;  /* 0x000000010f0f9890 */ /* 0x000fe4000fffe0ff */
[----:B------:R-:W-:Y:S02]  /*0e90*/  UISETP.GE.U32.AND UP3, UPT, UR10, UR11, UPT ;  /* 0x0000000b0a00728c */ /* 0x000fe4000bf66070 */
[----:B------:R-:W-:Y:S01]  /*0ea0*/  @P2 VIADD R11, R11, 0x1 ;  /* 0x000000010b0b2836 */ /* 0x000fe20000000000 */
[----:B------:R-:W-:-:S02]  /*0eb0*/  UISETP.NE.AND UP1, UPT, UR8, URZ, UPT ;  /* 0x000000ff0800728c */ /* 0x000fc4000bf25270 */
[----:B------:R-:W-:Y:S01]  /*0ec0*/  USHF.R.S32.HI UR8, URZ, 0x1f, UR7 ;  /* 0x0000001fff087899 */ /* 0x000fe20008011407 */
[----:B------:R-:W-:Y:S01]  /*0ed0*/  @!P0 IMAD.MOV R11, RZ, RZ, -R11 ;  /* 0x000000ffff0b8224 */ /* 0x000fe200078e0a0b */
[----:B------:R-:W-:Y:S01]  /*0ee0*/  @!P1 LOP3.LUT R11, RZ, UR13, RZ, 0x33, !PT ;  /* 0x0000000dff0b9c12 */ /* 0x000fe2000f8e33ff */
[----:B------:R-:W-:-:S03]  /*0ef0*/  USEL UR6, URZ, 0x1, !UP1 ;  /* 0x00000001ff067887 */ /* 0x000fc6000c800000 */
[----:B------:R-:W-:Y:S01]  /*0f00*/  ISETP.LT.U32.AND P0, PT, R16, R11, PT ;  /* 0x0000000b1000720c */ /* 0x000fe20003f01070 */
[----:B------:R-:W-:Y:S01]  /*0f10*/  @UP3 UIADD3 UR15, UPT, UPT, UR15, 0x1, URZ ;  /* 0x000000010f0f3890 */ /* 0x000fe2000fffe0ff */
[----:B------:R-:W-:Y:S01]  /*0f20*/  SHF.R.S32.HI R3, RZ, 0x1f, R11 ;  /* 0x0000001fff037819 */ /* 0x000fe2000001140b */
[----:B------:R-:W-:Y:S02]  /*0f30*/  ULOP3.LUT UR6, UR8, UR6, URZ, 0xfc, !UPT ;  /* 0x0000000608067292 */ /* 0x000fe4000f8efcff */
[----:B------:R-:W-:Y:S01]  /*0f40*/  @!UP0 UIADD3 UR15, UPT, UPT, -UR15, URZ, URZ ;  /* 0x000000ff0f0f8290 */ /* 0x000fe2000fffe1ff */
[----:B------:R-:W-:Y:S01]  /*0f50*/  ISETP.LT.AND.EX P0, PT, R17, R3, PT, P0 ;  /* 0x000000031100720c */ /* 0x000fe20003f01300 */
[----:B------:R-:W-:-:S03]  /*0f60*/  @!UP2 ULOP3.LUT UR15, URZ, UR4, URZ, 0x33, !UPT ;  /* 0x00000004ff0fa292 */ /* 0x000fc6000f8e33ff */
        /* <DEDUP_REMOVED lines=25> */
.L_x_9:
[----:B------:R-:W-:Y:S01]  /*1100*/  IMAD.MOV.U32 R20, RZ, RZ, R16 ;  /* 0x000000ffff147224 */ /* 0x000fe200078e0010 */
[----:B------:R-:W-:Y:S01]  /*1110*/  MOV R18, R11 ;  /* 0x0000000b00127202 */ /* 0x000fe20000000f00 */
[----:B------:R-:W-:Y:S01]  /*1120*/  IMAD.MOV.U32 R15, RZ, RZ, R3 ;  /* 0x000000ffff0f7224 */ /* 0x000fe200078e0003 */
[----:B------:R-:W-:Y:S02]  /*1130*/  MOV R16, 0x1150 ;  /* 0x0000115000107802 */ /* 0x000fe40000000f00 */
[----:B------:R-:W-:Y:S05]  /*1140*/  CALL.REL.NOINC `($__internal_0_$__cuda_sm20_div_s64) ;  /* 0x0000003400307944 */ /* 0x000fea0003c00000 */
[----:B------:R-:W-:Y:S02]  /*1150*/  MOV R34, R0 ;  /* 0x0000000000227202 */ /* 0x000fe40000000f00 */
[----:B------:R-:W-:Y:S02]  /*1160*/  MOV R35, R17 ;  /* 0x0000001100237202 */ /* 0x000fe40000000f00 */
.L_x_10:
[----:B------:R-:W-:Y:S05]  /*1170*/  BSYNC.RECONVERGENT B0 ;  /* 0x0000000000007941 */ /* 0x000fea0003800200 */
.L_x_8:
[----:B------:R-:W-:Y:S01]  /*1180*/  IABS R8, UR21 ;  /* 0x0000001500087c13 */ /* 0x000fe20008000000 */
[----:B------:R-:W0:Y:S01]  /*1190*/  LDC R5, c[0x0][0x434] ;  /* 0x00010d00ff057b82 */ /* 0x000e220000000800 */
[----:B------:R-:W-:Y:S01]  /*11a0*/  IABS R0, UR21 ;  /* 0x0000001500007c13 */ /* 0x000fe20008000000 */
[----:B------:R-:W-:Y:S01]  /*11b0*/  UIMAD UR5, UR15, UR5, URZ ;  /* 0x000000050f0572a4 */ /* 0x000fe2000f8e02ff */
[----:B------:R-:W1:Y:S01]  /*11c0*/  I2F.RP R10, R8 ;  /* 0x00000008000a7306 */ /* 0x000e620000209400 */
[----:B------:R-:W-:Y:S02]  /*11d0*/  BSSY.RECONVERGENT B0, `(.L_x_11) ;  /* 0x000003b000007945 */ /* 0x000fe40003800200 */
[----:B------:R-:W-:Y:S01]  /*11e0*/  IMAD.MOV R0, RZ, RZ, -R0 ;  /* 0x000000ffff007224 */ /* 0x000fe200078e0a00 */
[----:B------:R-:W-:-:S04]  /*11f0*/  UIMAD UR6, UR6, UR5, URZ ;  /* 0x00000005060672a4 */ /* 0x000fc8000f8e02ff */
[----:B-1----:R-:W1:Y:S01]  /*1200*/  MUFU.RCP R14, R10 ;  /* 0x0000000a000e7308 */ /* 0x002e620000001000 */
[----:B0-----:R-:W-:-:S04]  /*1210*/  IADD3 R5, PT, PT, R5, -0x1, R8 ;  /* 0xffffffff05057810 */ /* 0x001fc80007ffe008 */
[----:B------:R-:W-:Y:S01]  /*1220*/  IABS R2, R5 ;  /* 0x0000000500027213 */ /* 0x000fe20000000000 */
[----:B-1----:R-:W-:-:S04]  /*1230*/  VIADD R14, R14, 0xffffffe ;  /* 0x0ffffffe0e0e7836 */ /* 0x002fc80000000000 */
[----:B------:R-:W0:Y:S02]  /*1240*/  F2I.FTZ.U32.TRUNC.NTZ R15, R14 ;  /* 0x0000000e000f7305 */ /* 0x000e24000021f000 */
[----:B0-----:R-:W-:Y:S02]  /*1250*/  IMAD.MOV R9, RZ, RZ, -R15 ;  /* 0x000000ffff097224 */ /* 0x001fe400078e0a0f */
[----:B------:R-:W-:Y:S02]  /*1260*/  IMAD.MOV.U32 R14, RZ, RZ, RZ ;  /* 0x000000ffff0e7224 */ /* 0x000fe400078e00ff */
[----:B------:R-:W-:-:S04]  /*1270*/  IMAD R4, R9, R8, RZ ;  /* 0x0000000809047224 */ /* 0x000fc800078e02ff */
[----:B------:R-:W-:-:S06]  /*1280*/  IMAD.HI.U32 R4, R15, R4, R14 ;  /* 0x000000040f047227 */ /* 0x000fcc00078e000e */
[----:B------:R-:W-:-:S04]  /*1290*/  IMAD.HI.U32 R9, R4, R2, RZ ;  /* 0x0000000204097227 */ /* 0x000fc800078e00ff */
[----:B------:R-:W-:Y:S01]  /*12a0*/  IMAD R13, R9, R0, R2 ;  /* 0x00000000090d7224 */ /* 0x000fe200078e0202 */
[----:B------:R-:W-:-:S04]  /*12b0*/  LOP3.LUT R0, R5, R8, RZ, 0x3c, !PT ;  /* 0x0000000805007212 */ /* 0x000fc800078e3cff */
[----:B------:R-:W-:Y:S02]  /*12c0*/  ISETP.GT.U32.AND P1, PT, R8, R13, PT ;  /* 0x0000000d0800720c */ /* 0x000fe40003f24070 */
[----:B------:R-:W-:-:S11]  /*12d0*/  ISETP.GE.AND P0, PT, R0, RZ, PT ;  /* 0x000000ff0000720c */ /* 0x000fd60003f06270 */
[----:B------:R-:W-:Y:S02]  /*12e0*/  @!P1 IMAD.IADD R13, R13, 0x1, -R8 ;  /* 0x000000010d0d9824 */ /* 0x000fe400078e0a08 */
[----:B------:R-:W-:Y:S01]  /*12f0*/  @!P1 VIADD R9, R9, 0x1 ;  /* 0x0000000109099836 */ /* 0x000fe20000000000 */
[----:B------:R-:W-:Y:S02]  /*1300*/  ISETP.NE.AND P1, PT, RZ, UR21, PT ;  /* 0x00000015ff007c0c */ /* 0x000fe4000bf25270 */
[----:B------:R-:W-:-:S13]  /*1310*/  ISETP.GE.U32.AND P2, PT, R13, R8, PT ;  /* 0x000000080d00720c */ /* 0x000fda0003f46070 */
[----:B------:R-:W-:-:S04]  /*1320*/  @P2 VIADD R9, R9, 0x1 ;  /* 0x0000000109092836 */ /* 0x000fc80000000000 */
[----:B------:R-:W-:Y:S01]  /*1330*/  @!P0 IMAD.MOV R9, RZ, RZ, -R9 ;  /* 0x000000ffff098224 */ /* 0x000fe200078e0a09 */
[----:B------:R-:W-:-:S04]  /*1340*/  @!P1 LOP3.LUT R9, RZ, R8, RZ, 0x33, !PT ;  /* 0x00000008ff099212 */ /* 0x000fc800078e33ff */
        /* <DEDUP_REMOVED lines=28> */
.L_x_12:
[----:B------:R-:W-:Y:S01]  /*1510*/  IMAD.MOV.U32 R20, RZ, RZ, R6 ;  /* 0x000000ffff147224 */ /* 0x000fe200078e0006 */
[----:B------:R-:W-:Y:S01]  /*1520*/  MOV R17, R7 ;  /* 0x0000000700117202 */ /* 0x000fe20000000f00 */
[----:B------:R-:W-:Y:S01]  /*1530*/  IMAD.MOV.U32 R18, RZ, RZ, R10 ;  /* 0x000000ffff127224 */ /* 0x000fe200078e000a */
[----:B------:R-:W-:Y:S02]  /*1540*/  MOV R16, 0x1560 ;  /* 0x0000156000107802 */ /* 0x000fe40000000f00 */
[----:B------:R-:W-:Y:S05]  /*1550*/  CALL.REL.NOINC `($__internal_0_$__cuda_sm20_div_s64) ;  /* 0x00000030002c7944 */ /* 0x000fea0003c00000 */
[----:B------:R-:W-:Y:S02]  /*1560*/  MOV R18, R0 ;  /* 0x0000000000127202 */ /* 0x000fe40000000f00 */
[----:B------:R-:W-:Y:S02]  /*1570*/  MOV R19, R17 ;  /* 0x0000001100137202 */ /* 0x000fe40000000f00 */
.L_x_13:
[----:B------:R-:W-:Y:S05]  /*1580*/  BSYNC.RECONVERGENT B0 ;  /* 0x0000000000007941 */ /* 0x000fea0003800200 */
.L_x_11:
[----:B------:R-:W0:Y:S01]  /*1590*/  S2R R4, SR_TID.X ;  /* 0x0000000000047919 */ /* 0x000e220000002100 */
[----:B------:R-:W-:Y:S01]  /*15a0*/  UIADD3 UR8, UP0, UPT, UR20, -UR19, URZ ;  /* 0x8000001314087290 */ /* 0x000fe2000ff1e0ff */
[----:B------:R-:W1:Y:S03]  /*15b0*/  LDCU UR4, c[0x0][0x534] ;  /* 0x0000a680ff0477ac */ /* 0x000e660008000800 */
[----:B------:R-:W-:-:S06]  /*15c0*/  UIADD3.X UR5, UPT, UPT, UR14, -0x1, URZ, UP0, !UPT ;  /* 0xffffffff0e057890 */ /* 0x000fcc00087fe4ff */
[----:B------:R-:W-:Y:S01]  /*15d0*/  IMAD.U32 R0, RZ, RZ, UR5 ;  /* 0x00000005ff007e24 */ /* 0x000fe2000f8e00ff */
[----:B0-----:R-:W-:Y:S02]  /*15e0*/  LOP3.LUT R21, R4, 0x3, RZ, 0xc0, !PT ;  /* 0x0000000304157812 */ /* 0x001fe400078ec0ff */
[----:B------:R-:W-:Y:S02]  /*15f0*/  SHF.R.U32.HI R20, RZ, 0x2, R4 ;  /* 0x00000002ff147819 */ /* 0x000fe40000011604 */
[----:B------:R-:W-:Y:S01]  /*1600*/  ISETP.LT.U32.AND P3, PT, R21, UR8, PT ;  /* 0x0000000815007c0c */ /* 0x000fe2000bf61070 */
[----:B------:R-:W0:Y:S02]  /*1610*/  LDCU.64 UR8, c[0x0][0x358] ;  /* 0x00006b00ff0877ac */ /* 0x000e240008000a00 */
[----:B------:R-:W-:Y:S01]  /*1620*/  VIADD R2, R20, 0x40 ;  /* 0x0000004014027836 */ /* 0x000fe20000000000 */
[----:B------:R-:W-:Y:S01]  /*1630*/  ISETP.GT.AND.EX P3, PT, R0, RZ, PT, P3 ;  /* 0x000000ff0000720c */ /* 0x000fe20003f64330 */
[----:B------:R-:W-:-:S02]  /*1640*/  VIADD R13, R20, 0x20 ;  /* 0x00000020140d7836 */ /* 0x000fc40000000000 */
[C---:B------:R-:W-:Y:S01]  /*1650*/  VIADD R0, R20.reuse, 0x60 ;  /* 0x0000006014007836 */ /* 0x040fe20000000000 */
[----:B-1----:R-:W-:Y:S02]  /*1660*/  ISETP.GE.OR P6, PT, R20, UR4, !P3 ;  /* 0x0000000414007c0c */ /* 0x002fe4000dfc6670 */
[----:B------:R-:W-:Y:S02]  /*1670*/  ISETP.GE.OR P4, PT, R2, UR4, !P3 ;  /* 0x0000000402007c0c */ /* 0x000fe4000df86670 */
[----:B------:R-:W-:Y:S02]  /*1680*/  ISETP.GE.OR P5, PT, R13, UR4, !P3 ;  /* 0x000000040d007c0c */ /* 0x000fe4000dfa6670 */
[----:B------:R-:W-:-:S07]  /*1690*/  ISETP.GE.OR P3, PT, R0, UR4, !P3 ;  /* 0x0000000400007c0c */ /* 0x000fce000df66670 */
[----:B------:R-:W1:Y:S01]  /*16a0*/  @!P6 LDC.64 R16, c[0x0][0x428] ;  /* 0x00010a00ff10eb82 */ /* 0x000e620000000a00 */
[C---:B------:R-:W-:Y:S02]  /*16b0*/  @!P6 IADD3 R24, P0, PT, R21.reuse, UR19, RZ ;  /* 0x000000131518ec10 */ /* 0x040fe4000ff1e0ff */
[C---:B------:R-:W-:Y:S02]  /*16c0*/  @!P4 IADD3 R26, P1, PT, R21.reuse, UR19, RZ ;  /* 0x00000013151acc10 */ /* 0x040fe4000ff3e0ff */
[----:B------:R-:W-:Y:S01]  /*16d0*/  @!P5 IADD3 R28, P2, PT, R21, UR19, RZ ;  /* 0x00000013151cdc10 */ /* 0x000fe2000ff5e0ff */
[----:B------:R-:W-:Y:S02]  /*16e0*/  @!P6 IMAD.X R25, RZ, RZ, RZ, P0 ;  /* 0x000000ffff19e224 */ /* 0x000fe400000e06ff */
[----:B------:R-:W2:Y:S01]  /*16f0*/  @!P4 LDC.64 R8, c[0x0][0x428] ;  /* 0x00010a00ff08cb82 */ /* 0x000ea20000000a00 */
[----:B------:R-:W-:Y:S02]  /*1700*/  @!P4 IMAD.X R27, RZ, RZ, RZ, P1 ;  /* 0x000000ffff1bc224 */ /* 0x000fe400008e06ff */
[----:B------:R-:W-:-:S04]  /*1710*/  @!P6 IMAD.WIDE.U32 R24, R20, UR20, R24 ;  /* 0x000000141418ec25 */ /* 0x000fc8000f8e0018 */
[----:B------:R-:W-:Y:S01]  /*1720*/  @!P6 IMAD R22, R20, UR14, R25 ;  /* 0x0000000e1416ec24 */ /* 0x000fe2000f8e0219 */
[----:B------:R-:W3:Y:S01]  /*1730*/  @!P5 LDC.64 R14, c[0x0][0x428] ;  /* 0x00010a00ff0edb82 */ /* 0x000ee20000000a00 */
[----:B------:R-:W-:-:S07]  /*1740*/  @!P5 IMAD.X R29, RZ, RZ, RZ, P2 ;  /* 0x000000ffff1dd224 */ /* 0x000fce00010e06ff */
[----:B------:R-:W4:Y:S01]  /*1750*/  @!P3 LDC.64 R6, c[0x0][0x428] ;  /* 0x00010a00ff06bb82 */ /* 0x000f220000000a00 */
[----:B-1----:R-:W-:Y:S01]  /*1760*/  @!P6 LEA R32, P0, R24, R16, 0x2 ;  /* 0x000000101820e211 */ /* 0x002fe200078010ff */
[----:B------:R-:W-:Y:S01]  /*1770*/  @!P4 IMAD.WIDE.U32 R26, R2, UR20, R26 ;  /* 0x00000014021acc25 */ /* 0x000fe2000f8e001a */
[----:B------:R-:W-:Y:S02]  /*1780*/  MOV R16, 0xff800000 ;  /* 0xff80000000107802 */ /* 0x000fe40000000f00 */
[----:B------:R-:W-:Y:S02]  /*1790*/  @!P6 LEA.HI.X R33, R24, R17, R22, 0x2, P0 ;  /* 0x000000111821e211 */ /* 0x000fe400000f1416 */
[----:B------:R-:W-:Y:S01]  /*17a0*/  @!P3 IADD3 R24, P0, PT, R21, UR19, RZ ;  /* 0x000000131518bc10 */ /* 0x000fe2000ff1e0ff */
[----:B------:R-:W-:Y:S01]  /*17b0*/  @!P5 IMAD.WIDE.U32 R28, R13, UR20, R28 ;  /* 0x000000140d1cdc25 */ /* 0x000fe2000f8e001c */
[----:B--2---:R-:W-:Y:S01]  /*17c0*/  @!P4 LEA R8, P1, R26, R8, 0x2 ;  /* 0x000000081a08c211 */ /* 0x004fe200078210ff */
[----:B0-----:R-:W2:Y:S02]  /*17d0*/  @!P6 LDG.E R16, desc[UR8][R32.64] ;  /* 0x000000082010e981 */ /* 0x001ea4000c1e1900 */
[----:B------:R-:W-:-:S02]  /*17e0*/  @!P3 IMAD.X R25, RZ, RZ, RZ, P0 ;  /* 0x000000ffff19b224 */ /* 0x000fc400000e06ff */
[----:B------:R-:W-:Y:S02]  /*17f0*/  @!P4 IMAD R2, R2, UR14, R27 ;  /* 0x0000000e0202cc24 */ /* 0x000fe4000f8e021b */
[----:B------:R-:W-:Y:S01]  /*1800*/  @!P3 IMAD.WIDE.U32 R24, R0, UR20, R24 ;  /* 0x000000140018bc25 */ /* 0x000fe2000f8e0018 */
[----:B---3--:R-:W-:Y:S02]  /*1810*/  @!P5 LEA R14, P2, R28, R14, 0x2 ;  /* 0x0000000e1c0ed211 */ /* 0x008fe400078410ff */
[----:B------:R-:W-:Y:S01]  /*1820*/  @!P4 LEA.HI.X R9, R26, R9, R2, 0x2, P1 ;  /* 0x000000091a09c211 */ /* 0x000fe200008f1402 */
[----:B------:R-:W-:Y:S02]  /*1830*/  @!P5 IMAD R22, R13, UR14, R29 ;  /* 0x0000000e0d16dc24 */ /* 0x000fe4000f8e021d */
[----:B------:R-:W-:Y:S01]  /*1840*/  @!P3 IMAD R0, R0, UR14, R25 ;  /* 0x0000000e0000bc24 */ /* 0x000fe2000f8e0219 */
[----:B----4-:R-:W-:Y:S01]  /*1850*/  @!P3 LEA R6, P0, R24, R6, 0x2 ;  /* 0x000000061806b211 */ /* 0x010fe200078010ff */
[----:B------:R-:W-:Y:S01]  /*1860*/  IMAD.MOV.U32 R2, RZ, RZ, -0x800000 ;  /* 0xff800000ff027424 */ /* 0x000fe200078e00ff */
[----:B------:R-:W-:Y:S01]  /*1870*/  @!P5 LEA.HI.X R15, R28, R15, R22, 0x2, P2 ;  /* 0x0000000f1c0fd211 */ /* 0x000fe200010f1416 */
[----:B------:R-:W-:Y:S01]  /*1880*/  IMAD.MOV.U32 R17, RZ, RZ, -0x800000 ;  /* 0xff800000ff117424 */ /* 0x000fe200078e00ff */
[----:B------:R-:W-:-:S02]  /*1890*/  @!P3 LEA.HI.X R7, R24, R7, R0, 0x2, P0 ;  /* 0x000000071807b211 */ /* 0x000fc400000f1400 */
[----:B------:R-:W-:Y:S01]  /*18a0*/  MOV R0, 0xff800000 ;  /* 0xff80000000007802 */ /* 0x000fe20000000f00 */
[----:B------:R0:W3:Y:S04]  /*18b0*/  @!P5 LDG.E R2, desc[UR8][R14.64] ;  /* 0x000000080e02d981 */ /* 0x0000e8000c1e1900 */
[----:B------:R1:W4:Y:S04]  /*18c0*/  @!P4 LDG.E R17, desc[UR8][R8.64] ;  /* 0x000000080811c981 */ /* 0x000328000c1e1900 */
[----:B------:R5:W4:Y:S01]  /*18d0*/  @!P3 LDG.E R0, desc[UR8][R6.64] ;  /* 0x000000080600b981 */ /* 0x000b22000c1e1900 */
[C---:B------:R-:W-:Y:S01]  /*18e0*/  ISETP.GT.U32.AND P2, PT, R4.reuse, 0x17f, PT ;  /* 0x0000017f0400780c */ /* 0x040fe20003f44070 */
[----:B------:R-:W5:Y:S01]  /*18f0*/  S2UR UR4, SR_CgaCtaId ;  /* 0x00000000000479c3 */ /* 0x000f620000008800 */
[C---:B------:R-:W-:Y:S01]  /*1900*/  ISETP.GT.U32.AND P1, PT, R4.reuse, 0xff, PT ;  /* 0x000000ff0400780c */ /* 0x040fe20003f24070 */
[----:B------:R-:W-:Y:S01]  /*1910*/  UMOV UR5, 0x400 ;  /* 0x0000040000057882 */ /* 0x000fe20000000000 */
[C---:B------:R-:W-:Y:S01]  /*1920*/  ISETP.GT.U32.AND P0, PT, R4.reuse, 0x7f, PT ;  /* 0x0000007f0400780c */ /* 0x040fe20003f04070 */
[----:B------:R-:W-:Y:S01]  /*1930*/  IMAD.MOV.U32 R27, RZ, RZ, -0x800000 ;  /* 0xff800000ff1b7424 */ /* 0x000fe200078e00ff */
[C---:B------:R-:W-:Y:S01]  /*1940*/  ISETP.GT.U32.AND P3, PT, R4.reuse, 0x1ff, PT ;  /* 0x000001ff0400780c */ /* 0x040fe20003f64070 */
[----:B------:R-:W-:Y:S01]  /*1950*/  IMAD.MOV.U32 R24, RZ, RZ, -0x800000 ;  /* 0xff800000ff187424 */ /* 0x000fe200078e00ff */
[C---:B------:R-:W-:Y:S01]  /*1960*/  LOP3.LUT P4, RZ, R4.reuse, 0x380, RZ, 0xc0, !PT ;  /* 0x0000038004ff7812 */ /* 0x040fe2000788c0ff */
[----:B------:R-:W-:Y:S01]  /*1970*/  IMAD.MOV.U32 R23, RZ, RZ, -0x800000 ;  /* 0xff800000ff177424 */ /* 0x000fe200078e00ff */
[----:B------:R-:W-:Y:S01]  /*1980*/  MOV R25, 0xff800000 ;  /* 0xff80000000197802 */ /* 0x000fe20000000f00 */
[----:B------:R-:W-:Y:S02]  /*1990*/  BSSY.RECONVERGENT B1, `(.L_x_14) ;  /* 0x00001d4000017945 */ /* 0x000fe40003800200 */
[----:B------:R-:W5:Y:S01]  /*19a0*/  @!P2 S2R R13, SR_CgaCtaId ;  /* 0x00000000000da919 */ /* 0x000f620000008800 */
[----:B0-----:R-:W-:Y:S01]  /*19b0*/  @!P2 MOV R14, 0x400 ;  /* 0x00000400000ea802 */ /* 0x001fe20000000f00 */
[----:B------:R-:W0:Y:S04]  /*19c0*/  @!P1 S2R R22, SR_CgaCtaId ;  /* 0x0000000000169919 */ /* 0x000e280000008800 */
[C---:B------:R-:W-:Y:S01]  /*19d0*/  @!P3 IMAD.SHL.U32 R15, R4.reuse, 0x4, RZ ;  /* 0x00000004040fb824 */ /* 0x040fe200078e00ff */
[----:B-1----:R-:W-:Y:S01]  /*19e0*/  @!P1 MOV R9, 0x400 ;  /* 0x0000040000099802 */ /* 0x002fe20000000f00 */
[----:B------:R-:W1:Y:S01]  /*19f0*/  @!P0 S2R R21, SR_CgaCtaId ;  /* 0x0000000000158919 */ /* 0x000e620000008800 */
[----:B-----5:R-:W-:Y:S01]  /*1a00*/  @!P0 IMAD.SHL.U32 R7, R4, 0x4, RZ ;  /* 0x0000000404078824 */ /* 0x020fe200078e00ff */
[----:B------:R-:W-:Y:S01]  /*1a10*/  @!P0 MOV R6, 0x400 ;  /* 0x0000040000068802 */ /* 0x000fe20000000f00 */
[----:B------:R-:W-:Y:S01]  /*1a20*/  ULEA UR4, UR4, UR5, 0x18 ;  /* 0x0000000504047291 */ /* 0x000fe2000f8ec0ff */
[----:B------:R-:W-:-:S02]  /*1a30*/  @!P3 LOP3.LUT R15, R15, 0xc, RZ, 0xc0, !PT ;  /* 0x0000000c0f0fb812 */ /* 0x000fc400078ec0ff */
[----:B------:R-:W-:-:S03]  /*1a40*/  @!P0 LOP3.LUT R7, R7, 0xc, RZ, 0xc0, !PT ;  /* 0x0000000c07078812 */ /* 0x000fc600078ec0ff */
[----:B------:R-:W-:Y:S01]  /*1a50*/  @!P3 VIADD R15, R15, UR4 ;  /* 0x000000040f0fbc36 */ /* 0x000fe20008000000 */
[----:B------:R-:W-:Y:S01]  /*1a60*/  @!P2 LEA R13, R13, R14, 0x18 ;  /* 0x0000000e0d0da211 */ /* 0x000fe200078ec0ff */
[----:B------:R-:W-:Y:S01]  /*1a70*/  @!P2 IMAD.SHL.U32 R14, R4, 0x4, RZ ;  /* 0x00000004040ea824 */ /* 0x000fe200078e00ff */
[----:B0-----:R-:W-:Y:S01]  /*1a80*/  @!P1 LEA R8, R22, R9, 0x18 ;  /* 0x0000000916089211 */ /* 0x001fe200078ec0ff */
[----:B------:R-:W-:-:S03]  /*1a90*/  @!P1 IMAD.SHL.U32 R9, R4, 0x4, RZ ;  /* 0x0000000404099824 */ /* 0x000fc600078e00ff */
[----:B------:R-:W-:Y:S02]  /*1aa0*/  @!P2 LOP3.LUT R14, R14, 0xc, RZ, 0xc0, !PT ;  /* 0x0000000c0e0ea812 */ /* 0x000fe400078ec0ff */
[----:B-1----:R-:W-:Y:S01]  /*1ab0*/  @!P0 LEA R6, R21, R6, 0x18 ;  /* 0x0000000615068211 */ /* 0x002fe200078ec0ff */
[----:B------:R-:W-:Y:S01]  /*1ac0*/  @!P3 IMAD R21, R20, 0x14, R15 ;  /* 0x000000141415b824 */ /* 0x000fe200078e020f */
[----:B------:R-:W-:Y:S02]  /*1ad0*/  @!P1 LOP3.LUT R9, R9, 0xc, RZ, 0xc0, !PT ;  /* 0x0000000c09099812 */ /* 0x000fe400078ec0ff */
[----:B------:R-:W-:Y:S01]  /*1ae0*/  @!P2 IADD3 R13, PT, PT, R14, R13, RZ ;  /* 0x0000000d0e0da210 */ /* 0x000fe20007ffe0ff */
[----:B------:R-:W-:Y:S02]  /*1af0*/  @!P0 IMAD.IADD R7, R7, 0x1, R6 ;  /* 0x0000000107078824 */ /* 0x000fe400078e0206 */
[----:B------:R-:W-:Y:S02]  /*1b00*/  @!P1 IMAD.IADD R9, R9, 0x1, R8 ;  /* 0x0000000109099824 */ /* 0x000fe400078e0208 */
[C---:B------:R-:W-:Y:S01]  /*1b10*/  @!P2 IMAD R15, R20.reuse, 0x14, R13 ;  /* 0x00000014140fa824 */ /* 0x040fe200078e020d */
[----:B------:R-:W-:Y:S01]  /*1b20*/  SHF.R.U32.HI R13, RZ, 0x5, R4 ;  /* 0x00000005ff0d7819 */ /* 0x000fe20000011604 */
[----:B------:R-:W-:-:S02]  /*1b30*/  @!P1 IMAD R6, R20, 0x14, R9 ;  /* 0x0000001414069824 */ /* 0x000fc400078e0209 */
[----:B------:R-:W-:Y:S01]  /*1b40*/  @!P0 IMAD R9, R20, 0x14, R7 ;  /* 0x0000001414098824 */ /* 0x000fe200078e0207 */
[----:B------:R-:W-:Y:S02]  /*1b50*/  LOP3.LUT R7, R4, 0x1f, RZ, 0xc0, !PT ;  /* 0x0000001f04077812 */ /* 0x000fe400078ec0ff */
[----:B------:R-:W-:Y:S01]  /*1b60*/  LEA R26, R13, UR4, 0x2 ;  /* 0x000000040d1a7c11 */ /* 0x000fe2000f8e10ff */
[----:B------:R-:W-:-:S04]  /*1b70*/  USHF.R.S32.HI UR4, URZ, 0x1f, UR21 ;  /* 0x0000001fff047899 */ /* 0x000fc80008011415 */
[----:B------:R-:W-:Y:S01]  /*1b80*/  IMAD R26, R7, 0x14, R26 ;  /* 0x00000014071a7824 */ /* 0x000fe200078e021a */
[----:B------:R-:W-:Y:S01]  /*1b90*/  ULOP3.LUT UR4, UR4, 0x1, URZ, 0xfc, !UPT ;  /* 0x0000000104047892 */ /* 0x000fe2000f8efcff */
[----:B--2---:R0:W-:Y:S04]  /*1ba0*/  @!P3 STS [R21], R16 ;  /* 0x000000101500b388 */ /* 0x0041e80000000800 */
[----:B---3--:R1:W-:Y:S04]  /*1bb0*/  @!P2 STS [R15+0x280], R2 ;  /* 0x000280020f00a388 */ /* 0x0083e80000000800 */
[----:B----4-:R2:W-:Y:S01]  /*1bc0*/  @!P1 STS [R6+0x500], R17 ;  /* 0x0005001106009388 */ /* 0x0105e20000000800 */
[----:B0-----:R-:W-:-:S03]  /*1bd0*/  IMAD.MOV.U32 R16, RZ, RZ, RZ ;  /* 0x000000ffff107224 */ /* 0x001fc600078e00ff */
[----:B------:R-:W-:Y:S01]  /*1be0*/  @!P0 STS [R9+0x780], R0 ;  /* 0x0007800009008388 */ /* 0x000fe20000000800 */
[----:B------:R-:W-:Y:S08]  /*1bf0*/  BAR.SYNC.DEFER_BLOCKING 0x0 ;  /* 0x0000000000007b1d */ /* 0x000ff00000010000 */
[----:B-1----:R-:W2:Y:S01]  /*1c00*/  LDC R2, c[0x0][0x434] ;  /* 0x00010d00ff027b82 */ /* 0x002ea20000000800 */
[----:B------:R-:W-:Y:S04]  /*1c10*/  @!P4 LDS R27, [R26] ;  /* 0x000000001a1bc984 */ /* 0x000fe80000000800 */
[----:B------:R-:W-:Y:S04]  /*1c20*/  @!P4 LDS R24, [R26+0x280] ;  /* 0x000280001a18c984 */ /* 0x000fe80000000800 */
[----:B------:R-:W0:Y:S04]  /*1c30*/  @!P4 LDS R25, [R26+0x500] ;  /* 0x000500001a19c984 */ /* 0x000e280000000800 */
[----:B------:R-:W1:Y:S01]  /*1c40*/  @!P4 LDS R23, [R26+0x780] ;  /* 0x000780001a17c984 */ /* 0x000e620000000800 */
[----:B--2---:R-:W-:-:S04]  /*1c50*/  IABS R6, R2 ;  /* 0x0000000200067213 */ /* 0x004fc80000000000 */
[----:B------:R-:W2:Y:S08]  /*1c60*/  I2F.RP R21, R6 ;  /* 0x0000000600157306 */ /* 0x000eb00000209400 */
[----:B--2---:R-:W2:Y:S01]  /*1c70*/  MUFU.RCP R15, R21 ;  /* 0x00000015000f7308 */ /* 0x004ea20000001000 */
[----:B0-----:R-:W-:Y:S01]  /*1c80*/  FMNMX3.FTZ R0, R27, R24, R25, !PT ;  /* 0x000000181b007276 */ /* 0x001fe20007810019 */
[----:B--2---:R-:W-:-:S03]  /*1c90*/  VIADD R15, R15, 0xffffffe ;  /* 0x0ffffffe0f0f7836 */ /* 0x004fc60000000000 */
[----:B-1----:R-:W-:-:S03]  /*1ca0*/  FMNMX.FTZ R9, R0, R23, !PT ;  /* 0x0000001700097209 */ /* 0x002fc60007810000 */
[----:B------:R-:W0:Y:S02]  /*1cb0*/  F2I.FTZ.U32.TRUNC.NTZ R17, R15 ;  /* 0x0000000f00117305 */ /* 0x000e24000021f000 */
[----:B------:R-:W1:Y:S01]  /*1cc0*/  SHFL.BFLY PT, R0, R9, 0x10, 0x1f ;  /* 0x0e001f0009007f89 */ /* 0x000e6200000e0000 */
[----:B0-----:R-:W-:-:S04]  /*1cd0*/  IMAD.MOV R8, RZ, RZ, -R17 ;  /* 0x000000ffff087224 */ /* 0x001fc800078e0a11 */
[----:B------:R-:W-:Y:S01]  /*1ce0*/  IMAD R14, R8, R6, RZ ;  /* 0x00000006080e7224 */ /* 0x000fe200078e02ff */
[----:B------:R-:W-:Y:S02]  /*1cf0*/  IABS R8, R5 ;  /* 0x0000000500087213 */ /* 0x000fe40000000000 */
[----:B------:R-:W-:Y:S01]  /*1d00*/  LOP3.LUT R5, R5, R2, RZ, 0x3c, !PT ;  /* 0x0000000205057212 */ /* 0x000fe200078e3cff */
[----:B------:R-:W-:-:S03]  /*1d10*/  IMAD.HI.U32 R17, R17, R14, R16 ;  /* 0x0000000e11117227 */ /* 0x000fc600078e0010 */
[----:B------:R-:W-:Y:S02]  /*1d20*/  ISETP.GE.AND P1, PT, R5, RZ, PT ;  /* 0x000000ff0500720c */ /* 0x000fe40003f26270 */
[----:B-1----:R-:W-:Y:S01]  /*1d30*/  FMNMX.FTZ R0, R9, R0, !PT ;  /* 0x0000000009007209 */ /* 0x002fe20007810000 */
[----:B------:R-:W-:-:S04]  /*1d40*/  IMAD.HI.U32 R16, R17, R8, RZ ;  /* 0x0000000811107227 */ /* 0x000fc800078e00ff */
[----:B------:R-:W0:Y:S01]  /*1d50*/  SHFL.BFLY PT, R29, R0, 0x8, 0x1f ;  /* 0x0d001f00001d7f89 */ /* 0x000e2200000e0000 */
[----:B------:R-:W-:-:S05]  /*1d60*/  IADD3 R17, PT, PT, -R16, RZ, RZ ;  /* 0x000000ff10117210 */ /* 0x000fca0007ffe1ff */
[----:B------:R-:W-:Y:S01]  /*1d70*/  IMAD R17, R6, R17, R8 ;  /* 0x0000001106117224 */ /* 0x000fe200078e0208 */
[----:B0-----:R-:W-:-:S05]  /*1d80*/  FMNMX.FTZ R29, R0, R29, !PT ;  /* 0x0000001d001d7209 */ /* 0x001fca0007810000 */
[----:B------:R-:W0:Y:S02]  /*1d90*/  SHFL.BFLY PT, R20, R29, 0x4, 0x1f ;  /* 0x0c801f001d147f89 */ /* 0x000e2400000e0000 */
[----:B0-----:R-:W-:-:S05]  /*1da0*/  FMNMX.FTZ R20, R29, R20, !PT ;  /* 0x000000141d147209 */ /* 0x001fca0007810000 */
[----:B------:R-:W0:Y:S02]  /*1db0*/  SHFL.BFLY PT, R9, R20, 0x2, 0x1f ;  /* 0x0c401f0014097f89 */ /* 0x000e2400000e0000 */
[----:B0-----:R-:W-:-:S05]  /*1dc0*/  FMNMX.FTZ R9, R20, R9, !PT ;  /* 0x0000000914097209 */ /* 0x001fca0007810000 */
[----:B------:R-:W0:Y:S02]  /*1dd0*/  SHFL.BFLY PT, R0, R9, 0x1, 0x1f ;  /* 0x0c201f0009007f89 */ /* 0x000e2400000e0000 */
[----:B0-----:R-:W-:-:S04]  /*1de0*/  FMNMX.FTZ R0, R9, R0, !PT ;  /* 0x0000000009007209 */ /* 0x001fc80007810000 */
[----:B------:R-:W-:-:S04]  /*1df0*/  FSETP.NEU.FTZ.AND P0, PT, R0, -INF , PT ;  /* 0xff8000000000780b */ /* 0x000fc80003f1d000 */
[----:B------:R-:W-:Y:S02]  /*1e00*/  FSEL R0, R0, RZ, P0 ;  /* 0x000000ff00007208 */ /* 0x000fe40000000000 */
[----:B------:R-:W-:-:S03]  /*1e10*/  ISETP.GT.U32.AND P0, PT, R6, R17, PT ;  /* 0x000000110600720c */ /* 0x000fc60003f04070 */
[C---:B------:R-:W-:Y:S01]  /*1e20*/  FADD.FTZ R15, -R0.reuse, R27 ;  /* 0x0000001b000f7221 */ /* 0x040fe20000010100 */
[C---:B------:R-:W-:Y:S01]  /*1e30*/  FADD.FTZ R14, -R0.reuse, R24 ;  /* 0x00000018000e7221 */ /* 0x040fe20000010100 */
[C---:B------:R-:W-:Y:S01]  /*1e40*/  FADD.FTZ R9, -R0.reuse, R25 ;  /* 0x0000001900097221 */ /* 0x040fe20000010100 */
[----:B------:R-:W-:Y:S01]  /*1e50*/  FADD.FTZ R8, -R0, R23 ;  /* 0x0000001700087221 */ /* 0x000fe20000010100 */
[----:B------:R-:W-:Y:S01]  /*1e60*/  FMUL.FTZ R15, R15, 1.4426950216293334961 ;  /* 0x3fb8aa3b0f0f7820 */ /* 0x000fe20000410000 */
[----:B------:R-:W-:Y:S01]  /*1e70*/  FMUL.FTZ R14, R14, 1.4426950216293334961 ;  /* 0x3fb8aa3b0e0e7820 */ /* 0x000fe20000410000 */
[----:B------:R-:W-:Y:S01]  /*1e80*/  FMUL.FTZ R9, R9, 1.4426950216293334961 ;  /* 0x3fb8aa3b09097820 */ /* 0x000fe20000410000 */
[----:B------:R-:W-:-:S03]  /*1e90*/  FMUL.FTZ R8, R8, 1.4426950216293334961 ;  /* 0x3fb8aa3b08087820 */ /* 0x000fc60000410000 */
[----:B------:R-:W-:Y:S01]  /*1ea0*/  MUFU.EX2 R15, R15 ;  /* 0x0000000f000f7308 */ /* 0x000fe20000000800 */
[----:B------:R-:W-:Y:S02]  /*1eb0*/  @!P0 IMAD.IADD R17, R17, 0x1, -R6 ;  /* 0x0000000111118824 */ /* 0x000fe400078e0a06 */
[----:B------:R-:W-:Y:S01]  /*1ec0*/  @!P0 VIADD R16, R16, 0x1 ;  /* 0x0000000110108836 */ /* 0x000fe20000000000 */
[----:B------:R-:W-:Y:S02]  /*1ed0*/  ISETP.NE.AND P0, PT, R2, RZ, PT ;  /* 0x000000ff0200720c */ /* 0x000fe40003f05270 */
[----:B------:R-:W-:Y:S02]  /*1ee0*/  ISETP.GE.U32.AND P2, PT, R17, R6, PT ;  /* 0x000000061100720c */ /* 0x000fe40003f46070 */
[----:B------:R-:W0:Y:S08]  /*1ef0*/  MUFU.EX2 R14, R14 ;  /* 0x0000000e000e7308 */ /* 0x000e300000000800 */
[----:B------:R-:W1:Y:S03]  /*1f00*/  MUFU.EX2 R9, R9 ;  /* 0x0000000900097308 */ /* 0x000e660000000800 */
[----:B------:R-:W-:-:S05]  /*1f10*/  @P2 VIADD R16, R16, 0x1 ;  /* 0x0000000110102836 */ /* 0x000fca0000000000 */
[----:B------:R-:W2:Y:S01]  /*1f20*/  MUFU.EX2 R29, R8 ;  /* 0x00000008001d7308 */ /* 0x000ea20000000800 */
[----:B0-----:R-:W-:Y:S01]  /*1f30*/  FADD.FTZ R6, R15, R14 ;  /* 0x0000000e0f067221 */ /* 0x001fe20000010000 */
[----:B------:R-:W-:Y:S01]  /*1f40*/  IMAD.MOV.U32 R15, RZ, RZ, R16 ;  /* 0x000000ffff0f7224 */ /* 0x000fe200078e0010 */
[----:B------:R-:W0:Y:S04]  /*1f50*/  LDC R14, c[0x0][0x3e0] ;  /* 0x0000f800ff0e7b82 */ /* 0x000e280000000800 */
[----:B------:R-:W-:Y:S01]  /*1f60*/  @!P1 IADD3 R15, PT, PT, -R15, RZ, RZ ;  /* 0x000000ff0f0f9210 */ /* 0x000fe20007ffe1ff */
[----:B-1----:R-:W-:Y:S01]  /*1f70*/  FADD.FTZ R6, R6, R9 ;  /* 0x0000000906067221 */ /* 0x002fe20000010000 */
[----:B------:R-:W-:-:S03]  /*1f80*/  @!P0 LOP3.LUT R15, RZ, R2, RZ, 0x33, !PT ;  /* 0x00000002ff0f8212 */ /* 0x000fc600078e33ff */
[----:B--2---:R-:W-:Y:S02]  /*1f90*/  FADD.FTZ R29, R6, R29 ;  /* 0x0000001d061d7221 */ /* 0x004fe40000010000 */
[----:B------:R-:W-:Y:S01]  /*1fa0*/  IMAD R8, R15, UR4, RZ ;  /* 0x000000040f087c24 */ /* 0x000fe2000f8e02ff */
[----:B------:R-:W1:Y:S02]  /*1fb0*/  LDCU UR4, c[0x0][0x430] ;  /* 0x00008600ff0477ac */ /* 0x000e640008000800 */
[----:B------:R-:W2:Y:S02]  /*1fc0*/  SHFL.BFLY PT, R20, R29, 0x10, 0x1f ;  /* 0x0e001f001d147f89 */ /* 0x000ea400000e0000 */
[----:B------:R-:W-:Y:S02]  /*1fd0*/  IABS R17, R8 ;  /* 0x0000000800117213 */ /* 0x000fe40000000000 */
[----:B------:R-:W-:Y:S02]  /*1fe0*/  ISETP.NE.AND P5, PT, R8, RZ, PT ;  /* 0x000000ff0800720c */ /* 0x000fe40003fa5270 */
[----:B------:R-:W3:Y:S01]  /*1ff0*/  I2F.RP R31, R17 ;  /* 0x00000011001f7306 */ /* 0x000ee20000209400 */
[----:B0-----:R-:W-:-:S07]  /*2000*/  IABS R9, R14 ;  /* 0x0000000e00097213 */ /* 0x001fce0000000000 */
[----:B------:R-:W0:Y:S08]  /*2010*/  I2F.RP R22, R9 ;  /* 0x0000000900167306 */ /* 0x000e300000209400 */
[----:B---3--:R-:W3:Y:S01]  /*2020*/  MUFU.RCP R5, R31 ;  /* 0x0000001f00057308 */ /* 0x008ee20000001000 */
[----:B--2---:R-:W-:-:S05]  /*2030*/  FADD.FTZ R20, R29, R20 ;  /* 0x000000141d147221 */ /* 0x004fca0000010000 */
[----:B------:R-:W2:Y:S02]  /*2040*/  SHFL.BFLY PT, R21, R20, 0x8, 0x1f ;  /* 0x0d001f0014157f89 */ /* 0x000ea400000e0000 */
[----:B0-----:R-:W0:Y:S01]  /*2050*/  MUFU.RCP R28, R22 ;  /* 0x00000016001c7308 */ /* 0x001e220000001000 */
[----:B---3--:R-:W-:-:S07]  /*2060*/  VIADD R32, R5, 0xffffffe ;  /* 0x0ffffffe05207836 */ /* 0x008fce0000000000 */
[----:B------:R3:W4:Y:S01]  /*2070*/  F2I.FTZ.U32.TRUNC.NTZ R33, R32 ;  /* 0x0000002000217305 */ /* 0x000722000021f000 */
[----:B0-----:R-:W-:-:S07]  /*2080*/  VIADD R28, R28, 0xffffffe ;  /* 0x0ffffffe1c1c7836 */ /* 0x001fce0000000000 */
[----:B------:R-:W0:Y:S01]  /*2090*/  F2I.FTZ.U32.TRUNC.NTZ R29, R28 ;  /* 0x0000001c001d7305 */ /* 0x000e22000021f000 */
[----:B--2---:R-:W-:Y:S01]  /*20a0*/  FADD.FTZ R21, R20, R21 ;  /* 0x0000001514157221 */ /* 0x004fe20000010000 */
[----:B---3--:R-:W-:-:S04]  /*20b0*/  HFMA2 R32, -RZ, RZ, 0, 0 ;  /* 0x00000000ff207431 */ /* 0x008fc800000001ff */
[----:B------:R-:W2:Y:S01]  /*20c0*/  SHFL.BFLY PT, R16, R21, 0x4, 0x1f ;  /* 0x0c801f0015107f89 */ /* 0x000ea200000e0000 */
[----:B----4-:R-:W-:-:S04]  /*20d0*/  IMAD.MOV R6, RZ, RZ, -R33 ;  /* 0x000000ffff067224 */ /* 0x010fc800078e0a21 */
[----:B------:R-:W-:Y:S02]  /*20e0*/  IMAD R6, R6, R17, RZ ;  /* 0x0000001106067224 */ /* 0x000fe400078e02ff */
[----:B0-----:R-:W-:Y:S02]  /*20f0*/  IMAD.MOV R5, RZ, RZ, -R29 ;  /* 0x000000ffff057224 */ /* 0x001fe400078e0a1d */
[----:B------:R-:W-:-:S04]  /*2100*/  IMAD.HI.U32 R32, R33, R6, R32 ;  /* 0x0000000621207227 */ /* 0x000fc800078e0020 */
[----:B------:R-:W-:Y:S02]  /*2110*/  IMAD R5, R5, R9, RZ ;  /* 0x0000000905057224 */ /* 0x000fe400078e02ff */
[----:B------:R-:W-:Y:S02]  /*2120*/  VIADD R6, R17, UR17 ;  /* 0x0000001111067c36 */ /* 0x000fe40008000000 */
[----:B------:R-:W-:-:S03]  /*2130*/  IMAD.MOV.U32 R28, RZ, RZ, RZ ;  /* 0x000000ffff1c7224 */ /* 0x000fc600078e00ff */
[----:B------:R-:W-:Y:S01]  /*2140*/  IABS R20, R6 ;  /* 0x0000000600147213 */ /* 0x000fe20000000000 */
[----:B------:R-:W-:Y:S01]  /*2150*/  IMAD.HI.U32 R29, R29, R5, R28 ;  /* 0x000000051d1d7227 */ /* 0x000fe200078e001c */
[----:B------:R-:W-:-:S03]  /*2160*/  IABS R5, R8 ;  /* 0x0000000800057213 */ /* 0x000fc60000000000 */
[----:B--2---:R-:W-:Y:S01]  /*2170*/  FADD.FTZ R16, R21, R16 ;  /* 0x0000001015107221 */ /* 0x004fe20000010000 */
[----:B------:R-:W-:-:S04]  /*2180*/  IMAD.HI.U32 R32, R32, R20, RZ ;  /* 0x0000001420207227 */ /* 0x000fc800078e00ff */
[----:B------:R-:W0:Y:S01]  /*2190*/  SHFL.BFLY PT, R21, R16, 0x2, 0x1f ;  /* 0x0c401f0010157f89 */ /* 0x000e2200000e0000 */
[----:B------:R-:W-:Y:S02]  /*21a0*/  IMAD.MOV R5, RZ, RZ, -R5 ;  /* 0x000000ffff057224 */ /* 0x000fe400078e0a05 */
[----:B------:R-:W-:-:S04]  /*21b0*/  IMAD.HI.U32 R22, R29, R20, RZ ;  /* 0x000000141d167227 */ /* 0x000fc800078e00ff */
[----:B------:R-:W-:Y:S02]  /*21c0*/  IMAD R28, R32, R5, R20 ;  /* 0x00000005201c7224 */ /* 0x000fe400078e0214 */
[----:B------:R-:W-:-:S03]  /*21d0*/  IMAD.MOV R5, RZ, RZ, -R22 ;  /* 0x000000ffff057224 */ /* 0x000fc600078e0a16 */
[----:B------:R-:W-:Y:S01]  /*21e0*/  ISETP.GT.U32.AND P3, PT, R17, R28, PT ;  /* 0x0000001c1100720c */ /* 0x000fe20003f64070 */
[C---:B------:R-:W-:Y:S02]  /*21f0*/  IMAD R20, R9.reuse, R5, R20 ;  /* 0x0000000509147224 */ /* 0x040fe400078e0214 */
[----:B------:R-:W2:Y:S03]  /*2200*/  LDC.U8 R5, c[0x0][0x549] ;  /* 0x00015240ff057b82 */ /* 0x000ea60000000000 */
[----:B------:R-:W-:Y:S01]  /*2210*/  ISETP.GT.U32.AND P1, PT, R9, R20, PT ;  /* 0x000000140900720c */ /* 0x000fe20003f24070 */
[----:B0-----:R-:W-:-:S06]  /*2220*/  FADD.FTZ R21, R16, R21 ;  /* 0x0000001510157221 */ /* 0x001fcc0000010000 */
[-C--:B------:R-:W-:Y:S01]  /*2230*/  @!P3 IADD3 R28, PT, PT, R28, -R17.reuse, RZ ;  /* 0x800000111c1cb210 */ /* 0x080fe20007ffe0ff */
[----:B------:R-:W-:Y:S01]  /*2240*/  @!P3 VIADD R32, R32, 0x1 ;  /* 0x000000012020b836 */ /* 0x000fe20000000000 */
[----:B------:R-:W0:Y:S02]  /*2250*/  SHFL.BFLY PT, R16, R21, 0x1, 0x1f ;  /* 0x0c201f0015107f89 */ /* 0x000e2400000e0000 */
[-C--:B------:R-:W-:Y:S02]  /*2260*/  ISETP.GE.U32.AND P2, PT, R28, R17.reuse, PT ;  /* 0x000000111c00720c */ /* 0x080fe40003f46070 */
[----:B------:R-:W-:Y:S01]  /*2270*/  @!P1 IMAD.IADD R20, R20, 0x1, -R9 ;  /* 0x0000000114149824 */ /* 0x000fe200078e0a09 */
[----:B------:R-:W-:Y:S01]  /*2280*/  LOP3.LUT R28, R6, R17, RZ, 0x3c, !PT ;  /* 0x00000011061c7212 */ /* 0x000fe200078e3cff */
[----:B------:R-:W-:Y:S01]  /*2290*/  @!P1 VIADD R22, R22, 0x1 ;  /* 0x0000000116169836 */ /* 0x000fe20000000000 */
[----:B------:R-:W-:Y:S02]  /*22a0*/  LOP3.LUT R6, R6, R14, RZ, 0x3c, !PT ;  /* 0x0000000e06067212 */ /* 0x000fe400078e3cff */
[----:B------:R-:W-:-:S02]  /*22b0*/  ISETP.GE.U32.AND P4, PT, R20, R9, PT ;  /* 0x000000091400720c */ /* 0x000fc40003f86070 */
[----:B------:R-:W-:Y:S02]  /*22c0*/  ISETP.GE.AND P0, PT, R28, RZ, PT ;  /* 0x000000ff1c00720c */ /* 0x000fe40003f06270 */
[----:B------:R-:W-:Y:S02]  /*22d0*/  ISETP.GE.AND P3, PT, R6, RZ, PT ;  /* 0x000000ff0600720c */ /* 0x000fe40003f66270 */
[----:B------:R-:W-:Y:S01]  /*22e0*/  ISETP.NE.AND P1, PT, R14, RZ, PT ;  /* 0x000000ff0e00720c */ /* 0x000fe20003f25270 */
[----:B------:R-:W-:Y:S01]  /*22f0*/  @P2 VIADD R32, R32, 0x1 ;  /* 0x0000000120202836 */ /* 0x000fe20000000000 */
[----:B------:R-:W-:-:S05]  /*2300*/  SHF.R.S32.HI R6, RZ, 0x1f, R8 ;  /* 0x0000001fff067819 */ /* 0x000fca0000011408 */
[----:B------:R-:W-:Y:S02]  /*2310*/  @P4 IADD3 R22, PT, PT, R22, 0x1, RZ ;  /* 0x0000000116164810 */ /* 0x000fe40007ffe0ff */
[----:B------:R-:W-:Y:S01]  /*2320*/  @!P0 IMAD.MOV R32, RZ, RZ, -R32 ;  /* 0x000000ffff208224 */ /* 0x000fe200078e0a20 */
[----:B--2---:R-:W-:Y:S01]  /*2330*/  ISETP.NE.AND P0, PT, R5, RZ, PT ;  /* 0x000000ff0500720c */ /* 0x004fe20003f05270 */
[----:B0-----:R-:W-:Y:S01]  /*2340*/  FADD.FTZ R16, R21, R16 ;  /* 0x0000001015107221 */ /* 0x001fe20000010000 */
[----:B------:R-:W-:Y:S01]  /*2350*/  @!P3 IMAD.MOV R22, RZ, RZ, -R22 ;  /* 0x000000ffff16b224 */ /* 0x000fe200078e0a16 */
[----:B------:R-:W-:Y:S02]  /*2360*/  @!P1 LOP3.LUT R22, RZ, R14, RZ, 0x33, !PT ;  /* 0x0000000eff169212 */ /* 0x000fe400078e33ff */
[----:B------:R-:W-:Y:S02]  /*2370*/  ISETP.NE.AND P4, PT, R15, RZ, PT ;  /* 0x000000ff0f00720c */ /* 0x000fe40003f85270 */
[----:B------:R-:W-:-:S02]  /*2380*/  FSETP.NE.FTZ.AND P2, PT, R16, RZ, PT ;  /* 0x000000ff1000720b */ /* 0x000fc40003f55000 */
[----:B------:R-:W-:Y:S02]  /*2390*/  LOP3.LUT P1, RZ, R4, 0x39f, RZ, 0xc0, !PT ;  /* 0x0000039f04ff7812 */ /* 0x000fe4000782c0ff */
[----:B------:R-:W-:Y:S02]  /*23a0*/  @!P5 LOP3.LUT R32, RZ, R17, RZ, 0x33, !PT ;  /* 0x00000011ff20d212 */ /* 0x000fe400078e33ff */
[----:B------:R-:W-:Y:S02]  /*23b0*/  SEL R9, R2, 0x1, !P0 ;  /* 0x0000000102097807 */ /* 0x000fe40004000000 */
[----:B------:R-:W-:Y:S02]  /*23c0*/  SEL R15, RZ, 0x1, !P4 ;  /* 0x00000001ff0f7807 */ /* 0x000fe40006000000 */
[----:B------:R-:W-:Y:S02]  /*23d0*/  ISETP.LT.U32.AND P0, PT, R18, R32, PT ;  /* 0x000000201200720c */ /* 0x000fe40003f01070 */
[----:B------:R-:W-:Y:S01]  /*23e0*/  SHF.R.S32.HI R17, RZ, 0x1f, R32 ;  /* 0x0000001fff117819 */ /* 0x000fe20000011420 */
[----:B------:R-:W0:Y:S01]  /*23f0*/  @P2 MUFU.LG2 R5, R16 ;  /* 0x0000001000052308 */ /* 0x000e220000000c00 */
[----:B------:R-:W-:Y:S01]  /*2400*/  LOP3.LUT R15, R6, R15, RZ, 0xfc, !PT ;  /* 0x0000000f060f7212 */ /* 0x000fe200078efcff */
[----:B------:R-:W-:Y:S01]  /*2410*/  IMAD R6, R22, R9, RZ ;  /* 0x0000000916067224 */ /* 0x000fe200078e02ff */
[----:B------:R-:W-:Y:S01]  /*2420*/  ISETP.LT.AND.EX P0, PT, R19, R17, PT, P0 ;  /* 0x000000111300720c */ /* 0x000fe20003f01300 */
[----:B-1----:R-:W-:-:S02]  /*2430*/  IMAD R9, R2, UR4, RZ ;  /* 0x0000000402097c24 */ /* 0x002fc4000f8e02ff */
[----:B------:R-:W-:Y:S02]  /*2440*/  IMAD.MOV.U32 R22, RZ, RZ, 0x7f800000 ;  /* 0x7f800000ff167424 */ /* 0x000fe400078e00ff */
[----:B------:R-:W-:Y:S01]  /*2450*/  IMAD R8, R8, R9, RZ ;  /* 0x0000000908087224 */ /* 0x000fe200078e02ff */
[----:B------:R-:W-:Y:S01]  /*2460*/  SEL R9, R18, R32, P0 ;  /* 0x0000002012097207 */ /* 0x000fe20000000000 */
[----:B------:R-:W-:Y:S02]  /*2470*/  IMAD R6, R15, R6, RZ ;  /* 0x000000060f067224 */ /* 0x000fe400078e02ff */
[----:B0-----:R-:W-:Y:S01]  /*2480*/  @P2 FFMA.FTZ R22, R5, 0.69314718246459960938, R0 ;  /* 0x3f31721805162823 */ /* 0x001fe20000010000 */
[----:B------:R-:W-:Y:S06]  /*2490*/  @P1 BRA `(.L_x_15) ;  /* 0x00000010008c1947 */ /* 0x000fec0003800000 */
[----:B------:R-:W0:Y:S02]  /*24a0*/  LDCU.U8 UR4, c[0x0][0x548] ;  /* 0x0000a900ff0477ac */ /* 0x000e240008000000 */
[----:B0-----:R-:W-:-:S09]  /*24b0*/  UISETP.NE.AND UP0, UPT, UR4, URZ, UPT ;  /* 0x000000ff0400728c */ /* 0x001fd2000bf05270 */
[----:B------:R-:W-:Y:S05]  /*24c0*/  BRA.U !UP0, `(.L_x_16) ;  /* 0x0000001108707547 */ /* 0x000fea000b800000 */
[----:B------:R-:W-:Y:S01]  /*24d0*/  VIADD R20, R13, UR19 ;  /* 0x000000130d147c36 */ /* 0x000fe20008000000 */
[----:B------:R-:W-:Y:S02]  /*24e0*/  ISETP.LT.U32.AND P0, PT, R14, 0x1, PT ;  /* 0x000000010e00780c */ /* 0x000fe40003f01070 */
[----:B------:R-:W-:Y:S02]  /*24f0*/  SHF.R.S32.HI R5, RZ, 0x1f, R14 ;  /* 0x0000001fff057819 */ /* 0x000fe4000001140e */
[----:B------:R-:W-:Y:S02]  /*2500*/  ISETP.GE.AND P1, PT, R20, UR20, PT ;  /* 0x0000001414007c0c */ /* 0x000fe4000bf26270 */
[----:B------:R-:W-:-:S04]  /*2510*/  ISETP.LT.AND.EX P0, PT, R5, RZ, PT, P0 ;  /* 0x000000ff0500720c */ /* 0x000fc80003f01300 */
[----:B------:R-:W-:Y:S02]  /*2520*/  SEL R14, R14, 0x1, P0 ;  /* 0x000000010e0e7807 */ /* 0x000fe40000000000 */
[----:B------:R-:W-:-:S05]  /*2530*/  SEL R5, R5, RZ, P0 ;  /* 0x000000ff05057207 */ /* 0x000fca0000000000 */
[----:B------:R-:W-:Y:S05]  /*2540*/  @P1 BRA `(.L_x_15) ;  /* 0x0000001000601947 */ /* 0x000fea0003800000 */
[----:B------:R-:W-:Y:S01]  /*2550*/  IADD3 R0, P1, PT, R14, 0x1, RZ ;  /* 0x000000010e007810 */ /* 0x000fe20007f3e0ff */
[----:B------:R-:W-:Y:S01]  /*2560*/  USHF.R.S32.HI UR4, URZ, 0x1f, UR18 ;  /* 0x0000001fff047899 */ /* 0x000fe20008011412 */
[----:B------:R-:W-:Y:S02]  /*2570*/  IMAD R15, R5, UR18, RZ ;  /* 0x00000012050f7c24 */ /* 0x000fe4000f8e02ff */
[----:B------:R-:W-:Y:S01]  /*2580*/  ISETP.GE.U32.AND P0, PT, R0, 0x3, PT ;  /* 0x000000030000780c */ /* 0x000fe20003f06070 */
[----:B------:R-:W-:Y:S01]  /*2590*/  IMAD.WIDE.U32 R16, R14, UR18, RZ ;  /* 0x000000120e107c25 */ /* 0x000fe2000f8e00ff */
[----:B------:R-:W-:-:S03]  /*25a0*/  IADD3.X R0, PT, PT, RZ, R5, RZ, P1, !PT ;  /* 0x00000005ff007210 */ /* 0x000fc60000ffe4ff */
[----:B------:R-:W-:Y:S01]  /*25b0*/  IMAD R15, R14, UR4, R15 ;  /* 0x000000040e0f7c24 */ /* 0x000fe2000f8e020f */
[----:B------:R-:W-:-:S04]  /*25c0*/  ISETP.GE.U32.AND.EX P0, PT, R0, RZ, PT, P0 ;  /* 0x000000ff0000720c */ /* 0x000fc80003f06100 */
[----:B------:R-:W-:Y:S02]  /*25d0*/  IADD3 R15, PT, PT, R17, R15, RZ ;  /* 0x0000000f110f7210 */ /* 0x000fe40007ffe0ff */
[----:B------:R-:W-:Y:S02]  /*25e0*/  SEL R32, R14, RZ, !P0 ;  /* 0x000000ff0e207207 */ /* 0x000fe40004000000 */
[----:B------:R-:W-:-:S03]  /*25f0*/  SEL R5, R5, RZ, !P0 ;  /* 0x000000ff05057207 */ /* 0x000fc60004000000 */
[-C--:B------:R-:W-:Y:S02]  /*2600*/  IMAD R0, R15, R32.reuse, RZ ;  /* 0x000000200f007224 */ /* 0x080fe400078e02ff */
[----:B------:R-:W-:-:S04]  /*2610*/  IMAD.WIDE.U32 R32, R16, R32, RZ ;  /* 0x0000002010207225 */ /* 0x000fc800078e00ff */
[----:B------:R-:W-:-:S05]  /*2620*/  IMAD R5, R5, R16, R0 ;  /* 0x0000001005057224 */ /* 0x000fca00078e0200 */
[----:B------:R-:W-:-:S04]  /*2630*/  IADD3 R15, PT, PT, R33, R5, RZ ;  /* 0x00000005210f7210 */ /* 0x000fc80007ffe0ff */
[----:B------:R-:W-:-:S13]  /*2640*/  ISETP.NE.U32.AND P0, PT, R15, RZ, PT ;  /* 0x000000ff0f00720c */ /* 0x000fda0003f05070 */
[----:B------:R-:W-:Y:S05]  /*2650*/  @P0 BRA `(.L_x_17) ;  /* 0x00000000005c0947 */ /* 0x000fea0003800000 */
[----:B------:R-:W0:Y:S01]  /*2660*/  I2F.U32.RP R2, R32 ;  /* 0x0000002000027306 */ /* 0x000e220000209000 */
[----:B------:R-:W-:Y:S01]  /*2670*/  ISETP.NE.U32.AND P0, PT, R32, RZ, PT ;  /* 0x000000ff2000720c */ /* 0x000fe20003f05070 */
[----:B------:R-:W-:-:S06]  /*2680*/  HFMA2 R33, -RZ, RZ, 0, 0 ;  /* 0x00000000ff217431 */ /* 0x000fcc00000001ff */
[----:B0-----:R-:W0:Y:S02]  /*2690*/  MUFU.RCP R16, R2 ;  /* 0x0000000200107308 */ /* 0x001e240000001000 */
[----:B0-----:R-:W-:-:S06]  /*26a0*/  IADD3 R16, PT, PT, R16, 0xffffffe, RZ ;  /* 0x0ffffffe10107810 */ /* 0x001fcc0007ffe0ff */
        /* <DEDUP_REMOVED lines=13> */
[----:B------:R-:W-:-:S05]  /*2780*/  @!P0 LOP3.LUT R0, RZ, R32, RZ, 0x33, !PT ;  /* 0x00000020ff008212 */ /* 0x000fca00078e33ff */
[----:B------:R-:W-:-:S04]  /*2790*/  IMAD.MOV R5, RZ, RZ, -R0 ;  /* 0x000000ffff057224 */ /* 0x000fc800078e0a00 */
[----:B------:R-:W-:Y:S01]  /*27a0*/  IMAD R20, R32, R5, R20 ;  /* 0x0000000520147224 */ /* 0x000fe200078e0214 */
[----:B------:R-:W-:Y:S01]  /*27b0*/  MOV R32, R0 ;  /* 0x0000000000207202 */ /* 0x000fe20000000f00 */
[----:B------:R-:W-:Y:S06]  /*27c0*/  BRA `(.L_x_18) ;  /* 0x0000000000207947 */ /* 0x000fec0003800000 */
.L_x_17:
[----:B------:R-:W-:Y:S01]  /*27d0*/  IMAD.MOV.U32 R17, RZ, RZ, RZ ;  /* 0x000000ffff117224 */ /* 0x000fe200078e00ff */
[----:B------:R-:W-:Y:S02]  /*27e0*/  MOV R18, R32 ;  /* 0x0000002000127202 */ /* 0x000fe40000000f00 */
[----:B------:R-:W-:Y:S02]  /*27f0*/  MOV R16, 0x2810 ;  /* 0x0000281000107802 */ /* 0x000fe40000000f00 */
[----:B------:R-:W-:Y:S05]  /*2800*/  CALL.REL.NOINC `($__internal_0_$__cuda_sm20_div_s64) ;  /* 0x0000001c00807944 */ /* 0x000fea0003c00000 */
[----:B------:R-:W-:Y:S02]  /*2810*/  IADD3 R5, PT, PT, -R0, RZ, RZ ;  /* 0x000000ff00057210 */ /* 0x000fe40007ffe1ff */
[----:B------:R-:W-:-:S03]  /*2820*/  MOV R33, R17 ;  /* 0x0000001100217202 */ /* 0x000fc60000000f00 */
[----:B------:R-:W-:Y:S01]  /*2830*/  IMAD R20, R32, R5, R20 ;  /* 0x0000000520147224 */ /* 0x000fe200078e0214 */
[----:B------:R-:W-:-:S07]  /*2840*/  MOV R32, R0 ;  /* 0x0000000000207202 */ /* 0x000fce0000000f00 */
.L_x_18:
[----:B------:R-:W-:Y:S01]  /*2850*/  IABS R15, UR18 ;  /* 0x00000012000f7c13 */ /* 0x000fe20008000000 */
[----:B------:R-:W-:Y:S01]  /*2860*/  IMAD R3, R3, R12, RZ ;  /* 0x0000000c03037224 */ /* 0x000fe200078e02ff */
[----:B------:R-:W-:Y:S01]  /*2870*/  IABS R2, R20 ;  /* 0x0000001400027213 */ /* 0x000fe20000000000 */
[----:B------:R-:W-:Y:S01]  /*2880*/  BSSY.RECONVERGENT B0, `(.L_x_19) ;  /* 0x000003f000007945 */ /* 0x000fe20003800200 */
[----:B------:R-:W0:Y:S01]  /*2890*/  I2F.RP R18, R15 ;  /* 0x0000000f00127306 */ /* 0x000e220000209400 */
[----:B------:R-:W-:-:S07]  /*28a0*/  IMAD R3, R11, R30, R3 ;  /* 0x0000001e0b037224 */ /* 0x000fce00078e0203 */
[----:B0-----:R-:W0:Y:S02]  /*28b0*/  MUFU.RCP R16, R18 ;  /* 0x0000001200107308 */ /* 0x001e240000001000 */
[----:B0-----:R-:W-:-:S06]  /*28c0*/  IADD3 R16, PT, PT, R16, 0xffffffe, RZ ;  /* 0x0ffffffe10107810 */ /* 0x001fcc0007ffe0ff */
[----:B------:R-:W0:Y:S02]  /*28d0*/  F2I.FTZ.U32.TRUNC.NTZ R17, R16 ;  /* 0x0000001000117305 */ /* 0x000e24000021f000 */
[----:B0-----:R-:W-:Y:S01]  /*28e0*/  IADD3 R0, PT, PT, RZ, -R17, RZ ;  /* 0x80000011ff007210 */ /* 0x001fe20007ffe0ff */
[----:B------:R-:W-:-:S04]  /*28f0*/  IMAD.MOV.U32 R16, RZ, RZ, RZ ;  /* 0x000000ffff107224 */ /* 0x000fc800078e00ff */
[----:B------:R-:W-:Y:S01]  /*2900*/  IMAD R5, R0, R15, RZ ;  /* 0x0000000f00057224 */ /* 0x000fe200078e02ff */
[----:B------:R-:W-:-:S03]  /*2910*/  IABS R0, UR18 ;  /* 0x0000001200007c13 */ /* 0x000fc60008000000 */
[----:B------:R-:W-:Y:S01]  /*2920*/  IMAD.HI.U32 R5, R17, R5, R16 ;  /* 0x0000000511057227 */ /* 0x000fe200078e0010 */
[----:B------:R-:W-:-:S03]  /*2930*/  IADD3 R0, PT, PT, RZ, -R0, RZ ;  /* 0x80000000ff007210 */ /* 0x000fc60007ffe0ff */
[----:B------:R-:W-:-:S04]  /*2940*/  IMAD.WIDE.U32 R16, R11, R12, RZ ;  /* 0x0000000c0b107225 */ /* 0x000fc800078e00ff */
[----:B------:R-:W-:Y:S01]  /*2950*/  IMAD.HI.U32 R5, R5, R2, RZ ;  /* 0x0000000205057227 */ /* 0x000fe200078e00ff */
[----:B------:R-:W-:-:S03]  /*2960*/  IADD3 R3, PT, PT, R17, R3, RZ ;  /* 0x0000000311037210 */ /* 0x000fc60007ffe0ff */
[----:B------:R-:W-:Y:S02]  /*2970*/  IMAD R0, R5, R0, R2 ;  /* 0x0000000005007224 */ /* 0x000fe400078e0202 */
[-C--:B------:R-:W-:Y:S02]  /*2980*/  IMAD R3, R3, R34.reuse, RZ ;  /* 0x0000002203037224 */ /* 0x080fe400078e02ff */
[----:B------:R-:W-:Y:S01]  /*2990*/  IMAD.WIDE.U32 R30, R16, R34, RZ ;  /* 0x00000022101e7225 */ /* 0x000fe200078e00ff */
[----:B------:R-:W-:-:S03]  /*29a0*/  ISETP.GT.U32.AND P1, PT, R15, R0, PT ;  /* 0x000000000f00720c */ /* 0x000fc60003f24070 */
[----:B------:R-:W-:-:S10]  /*29b0*/  IMAD R3, R35, R16, R3 ;  /* 0x0000001023037224 */ /* 0x000fd400078e0203 */
[----:B------:R-:W-:Y:S02]  /*29c0*/  @!P1 IMAD.IADD R0, R0, 0x1, -R15 ;  /* 0x0000000100009824 */ /* 0x000fe400078e0a0f */
[----:B------:R-:W-:Y:S01]  /*29d0*/  @!P1 VIADD R5, R5, 0x1 ;  /* 0x0000000105059836 */ /* 0x000fe20000000000 */
[----:B------:R-:W-:Y:S02]  /*29e0*/  ISETP.NE.AND P1, PT, RZ, UR18, PT ;  /* 0x00000012ff007c0c */ /* 0x000fe4000bf25270 */
[----:B------:R-:W-:Y:S01]  /*29f0*/  ISETP.GE.U32.AND P2, PT, R0, R15, PT ;  /* 0x0000000f0000720c */ /* 0x000fe20003f46070 */
[----:B------:R-:W-:Y:S01]  /*2a00*/  IMAD.IADD R15, R31, 0x1, R3 ;  /* 0x000000011f0f7824 */ /* 0x000fe200078e0203 */
[----:B------:R-:W-:-:S04]  /*2a10*/  LOP3.LUT R0, R20, UR18, RZ, 0x3c, !PT ;  /* 0x0000001214007c12 */ /* 0x000fc8000f8e3cff */
[----:B------:R-:W-:Y:S02]  /*2a20*/  ISETP.GE.AND P0, PT, R0, RZ, PT ;  /* 0x000000ff0000720c */ /* 0x000fe40003f06270 */
[----:B------:R-:W-:-:S05]  /*2a30*/  LOP3.LUT R0, R33, R15, RZ, 0xfc, !PT ;  /* 0x0000000f21007212 */ /* 0x000fca00078efcff */
[----:B------:R-:W-:-:S06]  /*2a40*/  @P2 IADD3 R5, PT, PT, R5, 0x1, RZ ;  /* 0x0000000105052810 */ /* 0x000fcc0007ffe0ff */
[----:B------:R-:W-:Y:S02]  /*2a50*/  @!P0 IADD3 R5, PT, PT, -R5, RZ, RZ ;  /* 0x000000ff05058210 */ /* 0x000fe40007ffe1ff */
[----:B------:R-:W-:Y:S02]  /*2a60*/  ISETP.NE.U32.AND P0, PT, R0, RZ, PT ;  /* 0x000000ff0000720c */ /* 0x000fe40003f05070 */
[----:B------:R-:W-:-:S05]  /*2a70*/  @!P1 LOP3.LUT R5, RZ, UR18, RZ, 0x33, !PT ;  /* 0x00000012ff059c12 */ /* 0x000fca000f8e33ff */
[----:B------:R-:W-:-:S04]  /*2a80*/  IMAD.MOV R3, RZ, RZ, -R5 ;  /* 0x000000ffff037224 */ /* 0x000fc800078e0a05 */
[----:B------:R-:W-:Y:S02]  /*2a90*/  IMAD R3, R3, UR18, R20 ;  /* 0x0000001203037c24 */ /* 0x000fe4000f8e0214 */
[----:B------:R-:W-:Y:S05]  /*2aa0*/  @P0 BRA `(.L_x_20) ;  /* 0x0000000000540947 */ /* 0x000fea0003800000 */
[----:B------:R-:W0:Y:S01]  /*2ab0*/  I2F.U32.RP R2, R30 ;  /* 0x0000001e00027306 */ /* 0x000e220000209000 */
[----:B------:R-:W-:-:S07]  /*2ac0*/  ISETP.NE.U32.AND P0, PT, R30, RZ, PT ;  /* 0x000000ff1e00720c */ /* 0x000fce0003f05070 */
        /* <DEDUP_REMOVED lines=15> */
[----:B------:R-:W-:-:S04]  /*2bc0*/  @!P0 LOP3.LUT R0, RZ, R30, RZ, 0x33, !PT ;  /* 0x0000001eff008212 */ /* 0x000fc800078e33ff */
[----:B------:R-:W-:-:S05]  /*2bd0*/  IADD3 R31, PT, PT, -R0, RZ, RZ ;  /* 0x000000ff001f7210 */ /* 0x000fca0007ffe1ff */
[----:B------:R-:W-:Y:S01]  /*2be0*/  IMAD R31, R30, R31, R32 ;  /* 0x0000001f1e1f7224 */ /* 0x000fe200078e0220 */
[----:B------:R-:W-:Y:S05]  /*2bf0*/  BRA `(.L_x_21) ;  /* 0x00000000001c7947 */ /* 0x000fea0003800000 */
.L_x_20:
[----:B------:R-:W-:Y:S01]  /*2c00*/  IMAD.MOV.U32 R20, RZ, RZ, R32 ;  /* 0x000000ffff147224 */ /* 0x000fe200078e0020 */
[----:B------:R-:W-:Y:S01]  /*2c10*/  MOV R17, R33 ;  /* 0x0000002100117202 */ /* 0x000fe20000000f00 */
[----:B------:R-:W-:Y:S01]  /*2c20*/  IMAD.MOV.U32 R18, RZ, RZ, R30 ;  /* 0x000000ffff127224 */ /* 0x000fe200078e001e */
[----:B------:R-:W-:Y:S02]  /*2c30*/  MOV R16, 0x2c50 ;  /* 0x00002c5000107802 */ /* 0x000fe40000000f00 */
[----:B------:R-:W-:Y:S05]  /*2c40*/  CALL.REL.NOINC `($__internal_0_$__cuda_sm20_div_s64) ;  /* 0x0000001800707944 */ /* 0x000fea0003c00000 */
[----:B------:R-:W-:-:S05]  /*2c50*/  IADD3 R31, PT, PT, -R0, RZ, RZ ;  /* 0x000000ff001f7210 */ /* 0x000fca0007ffe1ff */
[----:B------:R-:W-:Y:S02]  /*2c60*/  IMAD R31, R31, R30, R32 ;  /* 0x0000001e1f1f7224 */ /* 0x000fe400078e0220 */
.L_x_21:
[----:B------:R-:W-:Y:S05]  /*2c70*/  BSYNC.RECONVERGENT B0 ;  /* 0x0000000000007941 */ /* 0x000fea0003800200 */
.L_x_19:
[----:B------:R-:W-:Y:S01]  /*2c80*/  IABS R19, R12 ;  /* 0x0000000c00137213 */ /* 0x000fe20000000000 */
[----:B------:R-:W0:Y:S01]  /*2c90*/  LDCU.U8 UR10, c[0x0][0x549] ;  /* 0x0000a920ff0a77ac */ /* 0x000e220008000000 */
[----:B------:R-:W-:Y:S02]  /*2ca0*/  IABS R18, R11 ;  /* 0x0000000b00127213 */ /* 0x000fe40000000000 */
[----:B------:R-:W1:Y:S01]  /*2cb0*/  I2F.U32.RP R15, R19 ;  /* 0x00000013000f7306 */ /* 0x000e620000209000 */
[----:B------:R-:W-:Y:S01]  /*2cc0*/  IABS R17, R10 ;  /* 0x0000000a00117213 */ /* 0x000fe20000000000 */
[----:B------:R-:W2:Y:S01]  /*2cd0*/  LDCU.64 UR4, c[0x0][0x430] ;  /* 0x00008600ff0477ac */ /* 0x000ea20008000a00 */
[----:B------:R-:W-:Y:S02]  /*2ce0*/  IABS R16, R9 ;  /* 0x0000000900107213 */ /* 0x000fe40000000000 */
[----:B------:R-:W-:-:S03]  /*2cf0*/  ISETP.NE.AND P5, PT, R11, RZ, PT ;  /* 0x000000ff0b00720c */ /* 0x000fc60003fa5270 */
[----:B------:R-:W3:Y:S01]  /*2d00*/  I2F.U32.RP R33, R18 ;  /* 0x0000001200217306 */ /* 0x000ee20000209000 */
[----:B0-----:R-:W-:-:S07]  /*2d10*/  UISETP.NE.AND UP0, UPT, UR10, URZ, UPT ;  /* 0x000000ff0a00728c */ /* 0x001fce000bf05270 */
[----:B-1----:R-:W0:Y:S01]  /*2d20*/  MUFU.RCP R15, R15 ;  /* 0x0000000f000f7308 */ /* 0x002e220000001000 */
[----:B--2---:R-:W-:Y:S02]  /*2d30*/  USEL UR10, UR5, 0x1, !UP0 ;  /* 0x00000001050a7887 */ /* 0x004fe4000c000000 */
[----:B------:R-:W-:-:S05]  /*2d40*/  USEL UR11, UR4, 0x1, UP0 ;  /* 0x00000001040b7887 */ /* 0x000fca0008000000 */
[----:B---3--:R-:W1:Y:S01]  /*2d50*/  MUFU.RCP R21, R33 ;  /* 0x0000002100157308 */ /* 0x008e620000001000 */
[----:B------:R-:W-:Y:S02]  /*2d60*/  UIMAD UR4, UR5, UR4, URZ ;  /* 0x00000004050472a4 */ /* 0x000fe4000f8e02ff */
[----:B------:R-:W-:-:S05]  /*2d70*/  UIMAD UR5, UR11, UR5, URZ ;  /* 0x000000050b0572a4 */ /* 0x000fca000f8e02ff */
[----:B------:R-:W2:Y:S01]  /*2d80*/  I2F.U32.RP R30, R17 ;  /* 0x00000011001e7306 */ /* 0x000ea20000209000 */
[----:B0-----:R-:W-:-:S07]  /*2d90*/  VIADD R28, R15, 0xffffffe ;  /* 0x0ffffffe0f1c7836 */ /* 0x001fce0000000000 */
[----:B------:R-:W-:Y:S01]  /*2da0*/  I2F.U32.RP R2, R16 ;  /* 0x0000001000027306 */ /* 0x000fe20000209000 */
[----:B-1----:R-:W-:-:S07]  /*2db0*/  VIADD R21, R21, 0xffffffe ;  /* 0x0ffffffe15157836 */ /* 0x002fce0000000000 */
[----:B------:R-:W0:Y:S08]  /*2dc0*/  F2I.FTZ.U32.TRUNC.NTZ R29, R28 ;  /* 0x0000001c001d7305 */ /* 0x000e30000021f000 */
[----:B--2---:R-:W1:Y:S01]  /*2dd0*/  MUFU.RCP R32, R30 ;  /* 0x0000001e00207308 */ /* 0x004e620000001000 */
[----:B0-----:R-:W-:-:S07]  /*2de0*/  IMAD.MOV R20, RZ, RZ, -R29 ;  /* 0x000000ffff147224 */ /* 0x001fce00078e0a1d */
[----:B------:R-:W0:Y:S01]  /*2df0*/  F2I.FTZ.U32.TRUNC.NTZ R21, R21 ;  /* 0x0000001500157305 */ /* 0x000e22000021f000 */
[----:B------:R-:W-:Y:S02]  /*2e00*/  IMAD.MOV.U32 R28, RZ, RZ, RZ ;  /* 0x000000ffff1c7224 */ /* 0x000fe400078e00ff */
[----:B------:R-:W-:-:S04]  /*2e10*/  IMAD R20, R20, R19, RZ ;  /* 0x0000001314147224 */ /* 0x000fc800078e02ff */
[----:B------:R-:W-:Y:S01]  /*2e20*/  IMAD.HI.U32 R35, R29, R20, R28 ;  /* 0x000000141d237227 */ /* 0x000fe200078e001c */
[----:B------:R-:W2:Y:S01]  /*2e30*/  MUFU.RCP R2, R2 ;  /* 0x0000000200027308 */ /* 0x000ea20000001000 */
[----:B-1----:R-:W-:Y:S02]  /*2e40*/  IADD3 R32, PT, PT, R32, 0xffffffe, RZ ;  /* 0x0ffffffe20207810 */ /* 0x002fe40007ffe0ff */
[----:B------:R-:W-:Y:S01]  /*2e50*/  IMAD.MOV.U32 R20, RZ, RZ, RZ ;  /* 0x000000ffff147224 */ /* 0x000fe200078e00ff */
[----:B------:R-:W-:Y:S02]  /*2e60*/  IABS R30, R31 ;  /* 0x0000001f001e7213 */ /* 0x000fe40000000000 */
[----:B------:R-:W-:Y:S01]  /*2e70*/  IABS R28, R10 ;  /* 0x0000000a001c7213 */ /* 0x000fe20000000000 */
[----:B0-----:R-:W-:Y:S01]  /*2e80*/  IMAD.MOV R15, RZ, RZ, -R21 ;  /* 0x000000ffff0f7224 */ /* 0x001fe200078e0a15 */
[----:B------:R0:W1:Y:S03]  /*2e90*/  F2I.FTZ.U32.TRUNC.NTZ R33, R32 ;  /* 0x0000002000217305 */ /* 0x000066000021f000 */
[----:B------:R-:W-:-:S02]  /*2ea0*/  IMAD R15, R15, R18, RZ ;  /* 0x000000120f0f7224 */ /* 0x000fc400078e02ff */
[----:B------:R-:W-:Y:S02]  /*2eb0*/  IMAD.MOV R28, RZ, RZ, -R28 ;  /* 0x000000ffff1c7224 */ /* 0x000fe400078e0a1c */
[----:B------:R-:W-:Y:S01]  /*2ec0*/  IMAD.HI.U32 R29, R21, R15, R20 ;  /* 0x0000000f151d7227 */ /* 0x000fe200078e0014 */
[----:B------:R-:W-:Y:S02]  /*2ed0*/  IABS R15, R14 ;  /* 0x0000000e000f7213 */ /* 0x000fe40000000000 */
[----:B--2---:R-:W-:Y:S02]  /*2ee0*/  IADD3 R36, PT, PT, R2, 0xffffffe, RZ ;  /* 0x0ffffffe02247810 */ /* 0x004fe40007ffe0ff */
[----:B------:R-:W2:Y:S01]  /*2ef0*/  I2F.U32.RP R2, R15 ;  /* 0x0000000f00027306 */ /* 0x000ea20000209000 */
[----:B0-----:R-:W-:Y:S02]  /*2f00*/  HFMA2 R32, -RZ, RZ, 0, 0 ;  /* 0x00000000ff207431 */ /* 0x001fe400000001ff */
[----:B-1----:R-:W-:-:S05]  /*2f10*/  IMAD.MOV R20, RZ, RZ, -R33 ;  /* 0x000000ffff147224 */ /* 0x002fca00078e0a21 */
[----:B------:R-:W0:Y:S01]  /*2f20*/  F2I.FTZ.U32.TRUNC.NTZ R37, R36 ;  /* 0x0000002400257305 */ /* 0x000e22000021f000 */
[----:B------:R-:W-:-:S04]  /*2f30*/  IMAD R20, R20, R17, RZ ;  /* 0x0000001114147224 */ /* 0x000fc800078e02ff */
[----:B------:R-:W-:-:S03]  /*2f40*/  IMAD.HI.U32 R21, R33, R20, R32 ;  /* 0x0000001421157227 */ /* 0x000fc600078e0020 */
[----:B--2---:R1:W2:Y:S01]  /*2f50*/  MUFU.RCP R34, R2 ;  /* 0x0000000200227308 */ /* 0x0042a20000001000 */
[----:B------:R-:W-:-:S04]  /*2f60*/  IMAD.HI.U32 R32, R35, R30, RZ ;  /* 0x0000001e23207227 */ /* 0x000fc800078e00ff */
[----:B0-----:R-:W-:Y:S02]  /*2f70*/  IMAD.MOV R33, RZ, RZ, -R37 ;  /* 0x000000ffff217224 */ /* 0x001fe400078e0a25 */
[----:B------:R-:W-:Y:S02]  /*2f80*/  IMAD.MOV.U32 R36, RZ, RZ, RZ ;  /* 0x000000ffff247224 */ /* 0x000fe400078e00ff */
[----:B------:R-:W-:-:S04]  /*2f90*/  IMAD R33, R33, R16, RZ ;  /* 0x0000001021217224 */ /* 0x000fc800078e02ff */
[----:B------:R-:W-:Y:S01]  /*2fa0*/  IMAD.HI.U32 R20, R37, R33, R36 ;  /* 0x0000002125147227 */ /* 0x000fe200078e0024 */
[----:B------:R-:W-:Y:S02]  /*2fb0*/  IABS R33, R12 ;  /* 0x0000000c00217213 */ /* 0x000fe40000000000 */
[----:B-1----:R-:W-:Y:S01]  /*2fc0*/  IABS R2, R0 ;  /* 0x0000000000027213 */ /* 0x002fe20000000000 */
[----:B--2---:R-:W-:Y:S01]  /*2fd0*/  VIADD R34, R34, 0xffffffe ;  /* 0x0ffffffe22227836 */ /* 0x004fe20000000000 */
[----:B------:R-:W-:-:S03]  /*2fe0*/  IADD3 R33, PT, PT, RZ, -R33, RZ ;  /* 0x80000021ff217210 */ /* 0x000fc60007ffe0ff */
[----:B------:R-:W0:Y:S01]  /*2ff0*/  F2I.FTZ.U32.TRUNC.NTZ R35, R34 ;  /* 0x0000002200237305 */ /* 0x000e22000021f000 */
[----:B------:R-:W-:-:S04]  /*3000*/  IMAD.HI.U32 R21, R21, R2, RZ ;  /* 0x0000000215157227 */ /* 0x000fc800078e00ff */
[----:B------:R-:W-:Y:S02]  /*3010*/  IMAD R30, R32, R33, R30 ;  /* 0x00000021201e7224 */ /* 0x000fe400078e021e */
[----:B------:R-:W-:-:S03]  /*3020*/  IMAD R28, R21, R28, R2 ;  /* 0x0000001c151c7224 */ /* 0x000fc600078e0202 */
[----:B------:R-:W-:Y:S02]  /*3030*/  ISETP.GT.U32.AND P3, PT, R19, R30, PT ;  /* 0x0000001e1300720c */ /* 0x000fe40003f64070 */
[----:B------:R-:W-:Y:S02]  /*3040*/  ISETP.GT.U32.AND P0, PT, R17, R28, PT ;  /* 0x0000001c1100720c */ /* 0x000fe40003f04070 */
[----:B0-----:R-:W-:Y:S01]  /*3050*/  IADD3 R2, PT, PT, RZ, -R35, RZ ;  /* 0x80000023ff027210 */ /* 0x001fe20007ffe0ff */
[----:B------:R-:W-:-:S08]  /*3060*/  IMAD.MOV.U32 R34, RZ, RZ, RZ ;  /* 0x000000ffff227224 */ /* 0x000fd000078e00ff */
[----:B------:R-:W-:Y:S02]  /*3070*/  @!P3 IMAD.IADD R30, R30, 0x1, -R19 ;  /* 0x000000011e1eb824 */ /* 0x000fe400078e0a13 */
[----:B------:R-:W-:Y:S01]  /*3080*/  @!P3 VIADD R32, R32, 0x1 ;  /* 0x000000012020b836 */ /* 0x000fe20000000000 */
[----:B------:R-:W-:Y:S01]  /*3090*/  ISETP.NE.AND P3, PT, R12, RZ, PT ;  /* 0x000000ff0c00720c */ /* 0x000fe20003f65270 */
[----:B------:R-:W-:Y:S01]  /*30a0*/  @!P0 VIADD R21, R21, 0x1 ;  /* 0x0000000115158836 */ /* 0x000fe20000000000 */
[----:B------:R-:W-:Y:S01]  /*30b0*/  ISETP.GE.U32.AND P4, PT, R30, R19, PT ;  /* 0x000000131e00720c */ /* 0x000fe20003f86070 */
[----:B------:R-:W-:Y:S01]  /*30c0*/  IMAD R19, R2, R15, RZ ;  /* 0x0000000f02137224 */ /* 0x000fe200078e02ff */
[----:B------:R-:W-:Y:S02]  /*30d0*/  LOP3.LUT R2, R31, R12, RZ, 0x3c, !PT ;  /* 0x0000000c1f027212 */ /* 0x000fe400078e3cff */
[----:B------:R-:W-:Y:S01]  /*30e0*/  @!P0 IADD3 R28, PT, PT, R28, -R17, RZ ;  /* 0x800000111c1c8210 */ /* 0x000fe20007ffe0ff */
[----:B------:R-:W-:Y:S01]  /*30f0*/  IMAD.HI.U32 R34, R35, R19, R34 ;  /* 0x0000001323227227 */ /* 0x000fe200078e0022 */
[----:B------:R-:W-:-:S02]  /*3100*/  ISETP.GE.AND P1, PT, R2, RZ, PT ;  /* 0x000000ff0200720c */ /* 0x000fc40003f26270 */
[----:B------:R-:W-:Y:S02]  /*3110*/  ISETP.GE.U32.AND P2, PT, R28, R17, PT ;  /* 0x000000111c00720c */ /* 0x000fe40003f46070 */
[----:B------:R-:W-:Y:S02]  /*3120*/  LOP3.LUT R19, R0, R10, RZ, 0x3c, !PT ;  /* 0x0000000a00137212 */ /* 0x000fe400078e3cff */
[----:B------:R-:W-:Y:S01]  /*3130*/  IABS R17, R5 ;  /* 0x0000000500117213 */ /* 0x000fe20000000000 */
[----:B------:R-:W-:Y:S01]  /*3140*/  @P4 VIADD R32, R32, 0x1 ;  /* 0x0000000120204836 */ /* 0x000fe20000000000 */
[----:B------:R-:W-:-:S03]  /*3150*/  IABS R2, R14 ;  /* 0x0000000e00027213 */ /* 0x000fc60000000000 */
[----:B------:R-:W-:Y:S01]  /*3160*/  IMAD.HI.U32 R34, R34, R17, RZ ;  /* 0x0000001122227227 */ /* 0x000fe200078e00ff */
[----:B------:R-:W-:-:S03]  /*3170*/  IADD3 R2, PT, PT, RZ, -R2, RZ ;  /* 0x80000002ff027210 */ /* 0x000fc60007ffe0ff */
[----:B------:R-:W-:Y:S01]  /*3180*/  @!P1 IMAD.MOV R32, RZ, RZ, -R32 ;  /* 0x000000ffff209224 */ /* 0x000fe200078e0a20 */
[----:B------:R-:W-:Y:S01]  /*3190*/  ISETP.GE.AND P1, PT, R19, RZ, PT ;  /* 0x000000ff1300720c */ /* 0x000fe20003f26270 */
[----:B------:R-:W-:Y:S01]  /*31a0*/  IMAD R2, R34, R2, R17 ;  /* 0x0000000222027224 */ /* 0x000fe200078e0211 */
[----:B------:R-:W-:Y:S02]  /*31b0*/  @!P3 LOP3.LUT R32, RZ, R12, RZ, 0x33, !PT ;  /* 0x0000000cff20b212 */ /* 0x000fe400078e33ff */
[----:B------:R-:W-:Y:S02]  /*31c0*/  ISETP.NE.AND P3, PT, R10, RZ, PT ;  /* 0x000000ff0a00720c */ /* 0x000fe40003f65270 */
[----:B------:R-:W-:Y:S02]  /*31d0*/  IABS R17, R11 ;  /* 0x0000000b00117213 */ /* 0x000fe40000000000 */
[----:B------:R-:W-:Y:S02]  /*31e0*/  @P2 IADD3 R21, PT, PT, R21, 0x1, RZ ;  /* 0x0000000115152810 */ /* 0x000fe40007ffe0ff */
[----:B------:R-:W-:Y:S01]  /*31f0*/  IABS R19, R32 ;  /* 0x0000002000137213 */ /* 0x000fe20000000000 */
[----:B------:R-:W-:Y:S01]  /*3200*/  IMAD.MOV R17, RZ, RZ, -R17 ;  /* 0x000000ffff117224 */ /* 0x000fe200078e0a11 */
[----:B------:R-:W-:Y:S01]  /*3210*/  ISETP.GT.U32.AND P0, PT, R15, R2, PT ;  /* 0x000000020f00720c */ /* 0x000fe20003f04070 */
[----:B------:R-:W-:-:S02]  /*3220*/  @!P1 IMAD.MOV R21, RZ, RZ, -R21 ;  /* 0x000000ffff159224 */ /* 0x000fc400078e0a15 */
[----:B------:R-:W-:Y:S02]  /*3230*/  IMAD.HI.U32 R28, R29, R19, RZ ;  /* 0x000000131d1c7227 */ /* 0x000fe400078e00ff */
[----:B------:R-:W-:Y:S02]  /*3240*/  @!P3 LOP3.LUT R21, RZ, R10, RZ, 0x33, !PT ;  /* 0x0000000aff15b212 */ /* 0x000fe400078e33ff */
[----:B------:R-:W-:Y:S01]  /*3250*/  IMAD R29, R28, R17, R19 ;  /* 0x000000111c1d7224 */ /* 0x000fe200078e0213 */
[----:B------:R-:W-:Y:S02]  /*3260*/  IABS R17, R9 ;  /* 0x0000000900117213 */ /* 0x000fe40000000000 */
[----:B------:R-:W-:Y:S02]  /*3270*/  IABS R19, R21 ;  /* 0x0000001500137213 */ /* 0x000fe40000000000 */
[----:B------:R-:W-:Y:S01]  /*3280*/  IADD3 R17, PT, PT, RZ, -R17, RZ ;  /* 0x80000011ff117210 */ /* 0x000fe20007ffe0ff */
[----:B------:R-:W-:Y:S01]  /*3290*/  @!P0 IMAD.IADD R2, R2, 0x1, -R15 ;  /* 0x0000000102028824 */ /* 0x000fe200078e0a0f */
[----:B------:R-:W-:Y:S01]  /*32a0*/  ISETP.GT.U32.AND P3, PT, R18, R29, PT ;  /* 0x0000001d1200720c */ /* 0x000fe20003f64070 */
[----:B------:R-:W-:-:S03]  /*32b0*/  IMAD.HI.U32 R20, R20, R19, RZ ;  /* 0x0000001314147227 */ /* 0x000fc600078e00ff */
[----:B------:R-:W-:Y:S01]  /*32c0*/  ISETP.GE.U32.AND P4, PT, R2, R15, PT ;  /* 0x0000000f0200720c */ /* 0x000fe20003f86070 */
[----:B------:R-:W-:Y:S01]  /*32d0*/  IMAD R17, R20, R17, R19 ;  /* 0x0000001114117224 */ /* 0x000fe200078e0213 */
[----:B------:R-:W-:Y:S01]  /*32e0*/  LOP3.LUT R2, R5, R14, RZ, 0x3c, !PT ;  /* 0x0000000e05027212 */ /* 0x000fe200078e3cff */
[----:B------:R-:W-:Y:S01]  /*32f0*/  @!P0 VIADD R34, R34, 0x1 ;  /* 0x0000000122228836 */ /* 0x000fe20000000000 */
[----:B------:R-:W-:Y:S02]  /*3300*/  ISETP.NE.AND P0, PT, R14, RZ, PT ;  /* 0x000000ff0e00720c */ /* 0x000fe40003f05270 */
[----:B------:R-:W-:Y:S02]  /*3310*/  ISETP.GT.U32.AND P1, PT, R16, R17, PT ;  /* 0x000000111000720c */ /* 0x000fe40003f24070 */
[----:B------:R-:W-:Y:S01]  /*3320*/  ISETP.GE.AND P2, PT, R2, RZ, PT ;  /* 0x000000ff0200720c */ /* 0x000fe20003f46270 */
[----:B------:R-:W-:Y:S01]  /*3330*/  @!P3 IMAD.IADD R29, R29, 0x1, -R18 ;  /* 0x000000011d1db824 */ /* 0x000fe200078e0a12 */
[----:B------:R-:W-:Y:S01]  /*3340*/  LOP3.LUT R15, R32, R11, RZ, 0x3c, !PT ;  /* 0x0000000b200f7212 */ /* 0x000fe200078e3cff */
[----:B------:R-:W-:Y:S01]  /*3350*/  IMAD.MOV R2, RZ, RZ, -R32 ;  /* 0x000000ffff027224 */ /* 0x000fe200078e0a20 */
[----:B------:R-:W-:-:S02]  /*3360*/  @!P3 IADD3 R28, PT, PT, R28, 0x1, RZ ;  /* 0x000000011c1cb810 */ /* 0x000fc40007ffe0ff */
[----:B------:R-:W-:Y:S01]  /*3370*/  @P4 IADD3 R34, PT, PT, R34, 0x1, RZ ;  /* 0x0000000122224810 */ /* 0x000fe20007ffe0ff */
[----:B------:R-:W-:Y:S01]  /*3380*/  IMAD R2, R12, R2, R31 ;  /* 0x000000020c027224 */ /* 0x000fe200078e021f */
[----:B------:R-:W-:Y:S02]  /*3390*/  ISETP.GE.U32.AND P6, PT, R29, R18, PT ;  /* 0x000000121d00720c */ /* 0x000fe40003fc6070 */
[----:B------:R-:W-:Y:S01]  /*33a0*/  LOP3.LUT R12, R21, R9, RZ, 0x3c, !PT ;  /* 0x00000009150c7212 */ /* 0x000fe200078e3cff */
[----:B------:R-:W-:Y:S02]  /*33b0*/  @!P1 IMAD.IADD R17, R17, 0x1, -R16 ;  /* 0x0000000111119824 */ /* 0x000fe400078e0a10 */
[----:B------:R-:W-:Y:S01]  /*33c0*/  @!P2 IADD3 R34, PT, PT, -R34, RZ, RZ ;  /* 0x000000ff2222a210 */ /* 0x000fe20007ffe1ff */
[----:B------:R-:W-:Y:S01]  /*33d0*/  @!P1 VIADD R20, R20, 0x1 ;  /* 0x0000000114149836 */ /* 0x000fe20000000000 */
[----:B------:R-:W-:Y:S02]  /*33e0*/  @!P0 LOP3.LUT R34, RZ, R14, RZ, 0x33, !PT ;  /* 0x0000000eff228212 */ /* 0x000fe400078e33ff */
[----:B------:R-:W-:-:S02]  /*33f0*/  ISETP.GE.U32.AND P4, PT, R17, R16, PT ;  /* 0x000000101100720c */ /* 0x000fc40003f86070 */
[----:B------:R-:W-:Y:S01]  /*3400*/  ISETP.GE.AND P2, PT, R15, RZ, PT ;  /* 0x000000ff0f00720c */ /* 0x000fe20003f46270 */
[----:B------:R-:W-:Y:S01]  /*3410*/  IMAD.WIDE R16, R34, UR10, RZ ;  /* 0x0000000a22107c25 */ /* 0x000fe2000f8e02ff */
[----:B------:R-:W-:Y:S01]  /*3420*/  ISETP.GE.AND P0, PT, R12, RZ, PT ;  /* 0x000000ff0c00720c */ /* 0x000fe20003f06270 */
[----:B------:R-:W-:Y:S01]  /*3430*/  USHF.R.S32.HI UR10, URZ, 0x1f, UR11 ;  /* 0x0000001fff0a7899 */ /* 0x000fe2000801140b */
[----:B------:R-:W-:Y:S01]  /*3440*/  ISETP.NE.AND P1, PT, R9, RZ, PT ;  /* 0x000000ff0900720c */ /* 0x000fe20003f25270 */
[----:B------:R-:W-:Y:S02]  /*3450*/  @P6 VIADD R28, R28, 0x1 ;  /* 0x000000011c1c6836 */ /* 0x000fe40000000000 */
[----:B------:R-:W-:Y:S02]  /*3460*/  IMAD.MOV R34, RZ, RZ, -R34 ;  /* 0x000000ffff227224 */ /* 0x000fe400078e0a22 */
[----:B------:R-:W-:Y:S01]  /*3470*/  IMAD.WIDE.U32 R16, R3, UR11, R16 ;  /* 0x0000000b03107c25 */ /* 0x000fe2000f8e0010 */
[----:B------:R-:W-:Y:S01]  /*3480*/  UIMAD UR11, UR21, UR11, URZ ;  /* 0x0000000b150b72a4 */ /* 0x000fe2000f8e02ff */
[----:B------:R-:W-:-:S02]  /*3490*/  @P4 IADD3 R20, PT, PT, R20, 0x1, RZ ;  /* 0x0000000114144810 */ /* 0x000fc40007ffe0ff */
[----:B------:R-:W-:Y:S01]  /*34a0*/  @!P2 IMAD.MOV R28, RZ, RZ, -R28 ;  /* 0x000000ffff1ca224 */ /* 0x000fe200078e0a1c */
[----:B------:R-:W-:Y:S01]  /*34b0*/  @!P5 LOP3.LUT R28, RZ, R11, RZ, 0x33, !PT ;  /* 0x0000000bff1cd212 */ /* 0x000fe200078e33ff */
[----:B------:R-:W-:Y:S01]  /*34c0*/  IMAD R17, R3, UR10, R17 ;  /* 0x0000000a03117c24 */ /* 0x000fe2000f8e0211 */
[----:B------:R-:W-:Y:S01]  /*34d0*/  IADD3 R3, PT, PT, -R21, RZ, RZ ;  /* 0x000000ff15037210 */ /* 0x000fe20007ffe1ff */
[----:B------:R-:W-:Y:S01]  /*34e0*/  IMAD R5, R14, R34, R5 ;  /* 0x000000220e057224 */ /* 0x000fe200078e0205 */
[----:B------:R-:W-:Y:S01]  /*34f0*/  UIMAD UR10, UR7, UR4, URZ ;  /* 0x00000004070a72a4 */ /* 0x000fe2000f8e02ff */
[----:B------:R-:W-:Y:S01]  /*3500*/  @!P0 IMAD.MOV R20, RZ, RZ, -R20 ;  /* 0x000000ffff148224 */ /* 0x000fe200078e0a14 */
[----:B------:R-:W-:Y:S01]  /*3510*/  @!P1 LOP3.LUT R20, RZ, R9, RZ, 0x33, !PT ;  /* 0x00000009ff149212 */ /* 0x000fe200078e33ff */
[----:B------:R-:W-:-:S03]  /*3520*/  IMAD.WIDE R16, R5, UR4, R16 ;  /* 0x0000000405107c25 */ /* 0x000fc6000f8e0210 */
[----:B------:R-:W-:Y:S01]  /*3530*/  IADD3 R12, PT, PT, -R20, RZ, RZ ;  /* 0x000000ff140c7210 */ /* 0x000fe20007ffe1ff */
[----:B------:R-:W-:Y:S02]  /*3540*/  IMAD.MOV R5, RZ, RZ, -R28 ;  /* 0x000000ffff057224 */ /* 0x000fe400078e0a1c */
[----:B------:R-:W-:Y:S01]  /*3550*/  IMAD.WIDE R14, R2, UR5, RZ ;  /* 0x00000005020e7c25 */ /* 0x000fe2000f8e02ff */
[----:B------:R-:W0:Y:S03]  /*3560*/  LDCU.64 UR4, c[0x0][0x420] ;  /* 0x00008400ff0477ac */ /* 0x000e260008000a00 */
[----:B------:R-:W-:-:S04]  /*3570*/  IMAD.WIDE R28, R28, UR6, RZ ;  /* 0x000000061c1c7c25 */ /* 0x000fc8000f8e02ff */
[----:B------:R-:W-:Y:S01]  /*3580*/  IMAD R3, R10, R3, R0 ;  /* 0x000000030a037224 */ /* 0x000fe200078e0200 */
[----:B------:R-:W-:Y:S01]  /*3590*/  IADD3 R0, P1, P0, R28, R16, R14 ;  /* 0x000000101c007210 */ /* 0x000fe2000783e00e */
[----:B------:R-:W-:Y:S02]  /*35a0*/  IMAD R5, R11, R5, R32 ;  /* 0x000000050b057224 */ /* 0x000fe400078e0220 */
[----:B------:R-:W-:Y:S01]  /*35b0*/  IMAD.WIDE R2, R3, UR11, RZ ;  /* 0x0000000b03027c25 */ /* 0x000fe2000f8e02ff */
[----:B------:R-:W-:-:S03]  /*35c0*/  IADD3.X R15, PT, PT, R29, R17, R15, P1, P0 ;  /* 0x000000111d0f7210 */ /* 0x000fc60000fe040f */
[----:B------:R-:W-:-:S04]  /*35d0*/  IMAD.WIDE R10, R5, UR10, RZ ;  /* 0x0000000a050a7c25 */ /* 0x000fc8000f8e02ff */
[----:B------:R-:W-:Y:S01]  /*35e0*/  IMAD R9, R9, R12, R21 ;  /* 0x0000000c09097224 */ /* 0x000fe200078e0215 */
[----:B------:R-:W-:Y:S01]  /*35f0*/  IADD3 R5, P1, P0, R2, R0, R10 ;  /* 0x0000000002057210 */ /* 0x000fe2000783e00a */
[----:B------:R-:W-:-:S03]  /*3600*/  IMAD.WIDE R20, R20, R6, RZ ;  /* 0x0000000614147225 */ /* 0x000fc600078e02ff */
[----:B------:R-:W-:Y:S01]  /*3610*/  IADD3.X R15, PT, PT, R3, R15, R11, P1, P0 ;  /* 0x0000000f030f7210 */ /* 0x000fe20000fe040b */
[----:B------:R-:W-:-:S03]  /*3620*/  IMAD.WIDE R8, R9, R8, RZ ;  /* 0x0000000809087225 */ /* 0x000fc600078e02ff */
[----:B------:R-:W-:-:S04]  /*3630*/  IADD3 R5, P1, P0, R8, R5, R20 ;  /* 0x0000000508057210 */ /* 0x000fc8000783e014 */
[----:B------:R-:W-:Y:S02]  /*3640*/  IADD3.X R8, PT, PT, R9, R15, R21, P1, P0 ;  /* 0x0000000f09087210 */ /* 0x000fe40000fe0415 */
[----:B0-----:R-:W-:-:S04]  /*3650*/  LEA R2, P0, R5, UR4, 0x2 ;  /* 0x0000000405027c11 */ /* 0x001fc8000f8010ff */
[----:B------:R-:W-:-:S05]  /*3660*/  LEA.HI.X R3, R5, UR5, R8, 0x2, P0 ;  /* 0x0000000505037c11 */ /* 0x000fca00080f1408 */
[----:B------:R0:W-:Y:S01]  /*3670*/  STG.E desc[UR8][R2.64], R22 ;  /* 0x0000001602007986 */ /* 0x0001e2000c101908 */
[----:B------:R-:W-:Y:S05]  /*3680*/  BRA `(.L_x_15) ;  /* 0x0000000000107947 */ /* 0x000fea0003800000 */
.L_x_16:
[----:B------:R-:W0:Y:S01]  /*3690*/  LDC.64 R2, c[0x0][0x420] ;  /* 0x00010800ff027b82 */ /* 0x000e220000000a00 */
[----:B------:R-:W-:-:S05]  /*36a0*/  IADD3 R0, PT, PT, R13, UR19, RZ ;  /* 0x000000130d007c10 */ /* 0x000fca000fffe0ff */
[----:B0-----:R-:W-:-:S05]  /*36b0*/  IMAD.WIDE.U32 R2, R0, 0x4, R2 ;  /* 0x0000000400027825 */ /* 0x001fca00078e0002 */
[----:B------:R1:W-:Y:S02]  /*36c0*/  STG.E desc[UR8][R2.64], R22 ;  /* 0x0000001602007986 */ /* 0x0003e4000c101908 */
.L_x_15:
[----:B------:R-:W-:Y:S05]  /*36d0*/  BSYNC.RECONVERGENT B1 ;  /* 0x0000000000017941 */ /* 0x000fea0003800200 */
.L_x_14:
[----:B------:R-:W2:Y:S01]  /*36e0*/  LDCU UR7, c[0x0][0x534] ;  /* 0x0000a680ff0777ac */ /* 0x000ea20008000800 */
[----:B------:R-:W-:Y:S01]  /*36f0*/  LOP3.LUT R0, R7, 0x20, RZ, 0xfc, !PT ;  /* 0x0000002007007812 */ /* 0x000fe200078efcff */
[----:B------:R-:W-:Y:S01]  /*3700*/  IMAD.SHL.U32 R14, R4, 0x4, RZ ;  /* 0x00000004040e7824 */ /* 0x000fe200078e00ff */
[----:B01----:R-:W-:Y:S01]  /*3710*/  CS2R R2, SRZ ;  /* 0x0000000000027805 */ /* 0x003fe2000001ff00 */
[----:B------:R-:W-:-:S03]  /*3720*/  IMAD.MOV.U32 R5, RZ, RZ, RZ ;  /* 0x000000ffff057224 */ /* 0x000fc600078e00ff */
[----:B------:R-:W-:Y:S02]  /*3730*/  LOP3.LUT R14, R14, 0x7c, RZ, 0xc0, !PT ;  /* 0x0000007c0e0e7812 */ /* 0x000fe400078ec0ff */
[----:B--2---:R-:W-:Y:S01]  /*3740*/  ISETP.GE.AND P2, PT, R0, UR7, PT ;  /* 0x0000000700007c0c */ /* 0x004fe2000bf46270 */
[----:B------:R-:W-:Y:S01]  /*3750*/  UISETP.GE.AND UP0, UPT, UR7, 0x1, UPT ;  /* 0x000000010700788c */ /* 0x000fe2000bf06270 */
[C---:B------:R-:W-:Y:S02]  /*3760*/  LOP3.LUT R0, R7.reuse, 0x40, RZ, 0xfc, !PT ;  /* 0x0000004007007812 */ /* 0x040fe400078efcff */
[C---:B------:R-:W-:Y:S02]  /*3770*/  ISETP.GE.AND P3, PT, R7.reuse, UR7, PT ;  /* 0x0000000707007c0c */ /* 0x040fe4000bf66270 */
[----:B------:R-:W-:Y:S02]  /*3780*/  ISETP.GE.AND P1, PT, R0, UR7, PT ;  /* 0x0000000700007c0c */ /* 0x000fe4000bf26270 */
[----:B------:R-:W-:-:S02]  /*3790*/  LOP3.LUT R0, R7, 0x60, RZ, 0xfc, !PT ;  /* 0x0000006007007812 */ /* 0x000fc400078efcff */
[----:B------:R-:W-:Y:S02]  /*37a0*/  ISETP.GT.U32.OR P3, PT, R4, 0x7f, P3 ;  /* 0x0000007f0400780c */ /* 0x000fe40001f64470 */
[----:B------:R-:W-:Y:S02]  /*37b0*/  ISETP.GE.AND P0, PT, R0, UR7, PT ;  /* 0x0000000700007c0c */ /* 0x000fe4000bf06270 */
[C---:B------:R-:W-:Y:S02]  /*37c0*/  ISETP.GT.U32.OR P2, PT, R4.reuse, 0x7f, P2 ;  /* 0x0000007f0400780c */ /* 0x040fe40001744470 */
[C---:B------:R-:W-:Y:S02]  /*37d0*/  ISETP.GT.U32.OR P1, PT, R4.reuse, 0x7f, P1 ;  /* 0x0000007f0400780c */ /* 0x040fe40000f24470 */
[----:B------:R-:W-:-:S05]  /*37e0*/  ISETP.GT.U32.OR P0, PT, R4, 0x7f, P0 ;  /* 0x0000007f0400780c */ /* 0x000fca0000704470 */
[----:B------:R-:W-:-:S04]  /*37f0*/  @!P3 FADD.FTZ R0, -R22, R27 ;  /* 0x0000001b1600b221 */ /* 0x000fc80000010100 */
[----:B------:R-:W-:Y:S01]  /*3800*/  @!P2 FADD.FTZ R24, -R22, R24 ;  /* 0x000000181618a221 */ /* 0x000fe20000010100 */
[----:B------:R-:W-:Y:S01]  /*3810*/  @!P3 FMUL.FTZ R0, R0, 1.4426950216293334961 ;  /* 0x3fb8aa3b0000b820 */ /* 0x000fe20000410000 */
[C---:B------:R-:W-:Y:S02]  /*3820*/  @!P1 FADD.FTZ R25, -R22.reuse, R25 ;  /* 0x0000001916199221 */ /* 0x040fe40000010100 */
[----:B------:R-:W-:Y:S01]  /*3830*/  @!P0 FADD.FTZ R22, -R22, R23 ;  /* 0x0000001716168221 */ /* 0x000fe20000010100 */
[----:B------:R-:W-:Y:S01]  /*3840*/  @!P2 FMUL.FTZ R24, R24, 1.4426950216293334961 ;  /* 0x3fb8aa3b1818a820 */ /* 0x000fe20000410000 */
[----:B------:R-:W-:Y:S01]  /*3850*/  @!P1 FMUL.FTZ R25, R25, 1.4426950216293334961 ;  /* 0x3fb8aa3b19199820 */ /* 0x000fe20000410000 */
[----:B------:R-:W0:Y:S01]  /*3860*/  @!P3 MUFU.EX2 R9, R0 ;  /* 0x000000000009b308 */ /* 0x000e220000000800 */
[----:B------:R-:W-:-:S07]  /*3870*/  @!P0 FMUL.FTZ R17, R22, 1.4426950216293334961 ;  /* 0x3fb8aa3b16118820 */ /* 0x000fce0000410000 */
[----:B------:R-:W1:Y:S08]  /*3880*/  @!P2 MUFU.EX2 R11, R24 ;  /* 0x00000018000ba308 */ /* 0x000e700000000800 */
[----:B------:R-:W2:Y:S01]  /*3890*/  @!P1 MUFU.EX2 R25, R25 ;  /* 0x0000001900199308 */ /* 0x000ea20000000800 */
[----:B0-----:R0:W-:Y:S01]  /*38a0*/  @!P3 STS [R26], R9 ;  /* 0x000000091a00b388 */ /* 0x0011e20000000800 */
[----:B------:R-:W-:-:S06]  /*38b0*/  IMAD.MOV.U32 R0, RZ, RZ, RZ ;  /* 0x000000ffff007224 */ /* 0x000fcc00078e00ff */
[----:B------:R-:W3:Y:S01]  /*38c0*/  @!P0 MUFU.EX2 R17, R17 ;  /* 0x0000001100118308 */ /* 0x000ee20000000800 */
[----:B-1----:R0:W-:Y:S04]  /*38d0*/  @!P2 STS [R26+0x280], R11 ;  /* 0x0002800b1a00a388 */ /* 0x0021e80000000800 */
[----:B--2---:R0:W-:Y:S04]  /*38e0*/  @!P1 STS [R26+0x500], R25 ;  /* 0x000500191a009388 */ /* 0x0041e80000000800 */
[----:B---3--:R0:W-:Y:S01]  /*38f0*/  @!P0 STS [R26+0x780], R17 ;  /* 0x000780111a008388 */ /* 0x0081e20000000800 */
[----:B------:R-:W-:Y:S06]  /*3900*/  BAR.SYNC.DEFER_BLOCKING 0x0 ;  /* 0x0000000000007b1d */ /* 0x000fec0000010000 */
[----:B------:R-:W-:Y:S05]  /*3910*/  BRA.U !UP0, `(.L_x_22) ;  /* 0x0000000508f07547 */ /* 0x000fea000b800000 */
[----:B------:R-:W1:Y:S01]  /*3920*/  LDCU UR11, c[0x0][0x44c] ;  /* 0x00008980ff0b77ac */ /* 0x000e620008000800 */
[----:B------:R-:W-:Y:S01]  /*3930*/  LOP3.LUT R0, R7, 0x3e0, R4, 0xf8, !PT ;  /* 0x000003e007007812 */ /* 0x000fe200078ef804 */
[----:B------:R-:W-:Y:S01]  /*3940*/  IMAD.MOV.U32 R18, RZ, RZ, RZ ;  /* 0x000000ffff127224 */ /* 0x000fe200078e00ff */
[----:B0-----:R-:W-:Y:S01]  /*3950*/  CS2R R10, SRZ ;  /* 0x00000000000a7805 */ /* 0x001fe2000001ff00 */
[----:B------:R-:W0:Y:S01]  /*3960*/  LDCU.64 UR4, c[0x0][0x3f8] ;  /* 0x00007f00ff0477ac */ /* 0x000e220008000a00 */
[----:B------:R-:W-:Y:S01]  /*3970*/  CS2R R8, SRZ ;  /* 0x0000000000087805 */ /* 0x000fe2000001ff00 */
[----:B------:R-:W-:Y:S02]  /*3980*/  UISETP.GE.U32.AND UP0, UPT, UR7, 0x4, UPT ;  /* 0x000000040700788c */ /* 0x000fe4000bf06070 */
[----:B------:R-:W-:Y:S02]  /*3990*/  UIADD3 UR12, UPT, UPT, UR20, -UR19, URZ ;  /* 0x80000013140c7290 */ /* 0x000fe4000fffe0ff */
[----:B------:R-:W-:-:S02]  /*39a0*/  ULOP3.LUT UR10, UR7, 0x3, URZ, 0xc0, !UPT ;  /* 0x00000003070a7892 */ /* 0x000fc4000f8ec0ff */
[----:B-1----:R-:W-:Y:S02]  /*39b0*/  UIMAD UR6, UR19, UR11, URZ ;  /* 0x0000000b130672a4 */ /* 0x002fe4000f8e02ff */
[----:B------:R-:W-:-:S04]  /*39c0*/  UIMAD UR11, UR20, UR11, URZ ;  /* 0x0000000b140b72a4 */ /* 0x000fc8000f8e02ff */
[----:B------:R-:W-:Y:S01]  /*39d0*/  IMAD.U32 R17, RZ, RZ, UR6 ;  /* 0x00000006ff117e24 */ /* 0x000fe2000f8e00ff */
[----:B------:R-:W-:-:S04]  /*39e0*/  LEA R0, P0, R0, UR6, 0x2 ;  /* 0x0000000600007c11 */ /* 0x000fc8000f8010ff */
[----:B------:R-:W-:Y:S02]  /*39f0*/  LEA.HI.X.SX32 R17, R17, RZ, 0x1, P0 ;  /* 0x000000ff11117211 */ /* 0x000fe400000f0eff */
[----:B0-----:R-:W-:-:S04]  /*3a00*/  LEA R16, P0, R0, UR4, 0x2 ;  /* 0x0000000400107c11 */ /* 0x001fc8000f8010ff */
[----:B------:R-:W-:Y:S01]  /*3a10*/  LEA.HI.X R17, R0, UR5, R17, 0x2, P0 ;  /* 0x0000000500117c11 */ /* 0x000fe200080f1411 */
[----:B------:R-:W-:Y:S01]  /*3a20*/  IMAD.MOV.U32 R0, RZ, RZ, RZ ;  /* 0x000000ffff007224 */ /* 0x000fe200078e00ff */
[----:B------:R-:W-:Y:S07]  /*3a30*/  BRA.U !UP0, `(.L_x_23) ;  /* 0x0000000508347547 */ /* 0x000fee000b800000 */
[----:B------:R-:W0:Y:S01]  /*3a40*/  S2UR UR4, SR_CgaCtaId ;  /* 0x00000000000479c3 */ /* 0x000e220000008800 */
[----:B------:R-:W-:Y:S01]  /*3a50*/  UMOV UR5, 0x400 ;  /* 0x0000040000057882 */ /* 0x000fe20000000000 */
[----:B------:R-:W-:Y:S01]  /*3a60*/  ULOP3.LUT UR7, UR7, 0x7ffffffc, URZ, 0xc0, !UPT ;  /* 0x7ffffffc07077892 */ /* 0x000fe2000f8ec0ff */
[----:B------:R-:W-:Y:S01]  /*3a70*/  ISETP.GE.AND P2, PT, R13, UR12, PT ;  /* 0x0000000c0d007c0c */ /* 0x000fe2000bf46270 */
[----:B------:R-:W-:Y:S01]  /*3a80*/  IMAD.MOV.U32 R0, RZ, RZ, RZ ;  /* 0x000000ffff007224 */ /* 0x000fe200078e00ff */
[----:B------:R-:W-:Y:S01]  /*3a90*/  CS2R R2, SRZ ;  /* 0x0000000000027805 */ /* 0x000fe2000001ff00 */
[----:B------:R-:W-:Y:S01]  /*3aa0*/  IMAD.MOV.U32 R5, RZ, RZ, RZ ;  /* 0x000000ffff057224 */ /* 0x000fe200078e00ff */
[----:B------:R-:W-:Y:S01]  /*3ab0*/  UIMAD.WIDE UR22, UR11, 0x10, URZ ;  /* 0x000000100b1678a5 */ /* 0x000fe2000f8e02ff */
[----:B------:R-:W-:Y:S01]  /*3ac0*/  MOV R18, UR7 ;  /* 0x0000000700127c02 */ /* 0x000fe20008000f00 */
[----:B------:R-:W-:Y:S02]  /*3ad0*/  UIMAD.WIDE UR16, UR11, 0xc, URZ ;  /* 0x0000000c0b1078a5 */ /* 0x000fe4000f8e02ff */
[----:B------:R-:W-:Y:S01]  /*3ae0*/  UIMAD.WIDE UR14, UR11, 0x8, URZ ;  /* 0x000000080b0e78a5 */ /* 0x000fe2000f8e02ff */
[----:B------:R-:W1:Y:S01]  /*3af0*/  LDCU UR6, c[0x0][0x440] ;  /* 0x00008800ff0677ac */ /* 0x000e620008000800 */
[----:B------:R-:W-:-:S02]  /*3b00*/  UIMAD.WIDE UR24, UR11, 0x4, URZ ;  /* 0x000000040b1878a5 */ /* 0x000fc4000f8e02ff */
[----:B0-----:R-:W-:Y:S02]  /*3b10*/  ULEA UR4, UR4, UR5, 0x18 ;  /* 0x0000000504047291 */ /* 0x001fe4000f8ec0ff */
[----:B------:R-:W-:-:S04]  /*3b20*/  UIADD3 UR5, UPT, UPT, -UR7, URZ, URZ ;  /* 0x000000ff07057290 */ /* 0x000fc8000fffe1ff */
[----:B------:R-:W-:-:S05]  /*3b30*/  LEA R7, R13, UR4, 0x2 ;  /* 0x000000040d077c11 */ /* 0x000fca000f8e10ff */
[----:B-1----:R-:W-:-:S07]  /*3b40*/  VIADD R7, R7, 0x28 ;  /* 0x0000002807077836 */ /* 0x002fce0000000000 */
.L_x_32:
[----:B-1----:R0:W1:Y:S01]  /*3b50*/  LDS R4, [R7+-0x28] ;  /* 0xffffd80007047984 */ /* 0x0020620000000800 */
[----:B------:R-:W-:Y:S03]  /*3b60*/  BSSY.RECONVERGENT B0, `(.L_x_24) ;  /* 0x0000008000007945 */ /* 0x000fe60003800200 */
[----:B--2---:R0:W2:Y:S04]  /*3b70*/  LDS R6, [R7+-0x14] ;  /* 0xffffec0007067984 */ /* 0x0040a80000000800 */
[----:B---3--:R0:W3:Y:S01]  /*3b80*/  LDS R12, [R7] ;  /* 0x00000000070c7984 */ /* 0x0080e20000000800 */
[----:B------:R-:W-:Y:S05]  /*3b90*/  @P2 BRA `(.L_x_25) ;  /* 0x0000000000102947 */ /* 0x000fea0003800000 */
[----:B------:R-:W-:Y:S02]  /*3ba0*/  ISETP.GE.AND P0, PT, R14, UR6, PT ;  /* 0x000000060e007c0c */ /* 0x000fe4000bf06270 */
[----:B------:R-:W-:Y:S02]  /*3bb0*/  CS2R R10, SRZ ;  /* 0x00000000000a7805 */ /* 0x000fe4000001ff00 */
[----:B------:R-:W-:Y:S09]  /*3bc0*/  CS2R R8, SRZ ;  /* 0x0000000000087805 */ /* 0x000ff2000001ff00 */
[----:B------:R4:W5:Y:S02]  /*3bd0*/  @!P0 LDG.E.128 R8, desc[UR8][R16.64] ;  /* 0x0000000810088981 */ /* 0x000964000c1e1d00 */
.L_x_25:
[----:B------:R-:W-:Y:S05]  /*3be0*/  BSYNC.RECONVERGENT B0 ;  /* 0x0000000000007941 */ /* 0x000fea0003800200 */
.L_x_24:
[C---:B-1---5:R-:W-:Y:S01]  /*3bf0*/  FFMA.FTZ R5, R4.reuse, R8, R5 ;  /* 0x0000000804057223 */ /* 0x062fe20000010005 */
[C---:B------:R-:W-:Y:S01]  /*3c00*/  FFMA.FTZ R2, R4.reuse, R9, R2 ;  /* 0x0000000904027223 */ /* 0x040fe20000010002 */
[----:B------:R-:W-:Y:S01]  /*3c10*/  BSSY.RECONVERGENT B0, `(.L_x_26) ;  /* 0x000000a000007945 */ /* 0x000fe20003800200 */
[C---:B------:R-:W-:Y:S01]  /*3c20*/  FFMA.FTZ R3, R4.reuse, R10, R3 ;  /* 0x0000000a04037223 */ /* 0x040fe20000010003 */
[----:B------:R-:W-:Y:S02]  /*3c30*/  FFMA.FTZ R0, R4, R11, R0 ;  /* 0x0000000b04007223 */ /* 0x000fe40000010000 */
[----:B------:R-:W-:Y:S05]  /*3c40*/  @P2 BRA `(.L_x_27) ;  /* 0x0000000000182947 */ /* 0x000fea0003800000 */
[----:B------:R-:W-:Y:S02]  /*3c50*/  ISETP.GE.AND P0, PT, R14, UR6, PT ;  /* 0x000000060e007c0c */ /* 0x000fe4000bf06270 */
[----:B------:R-:W-:Y:S02]  /*3c60*/  CS2R R10, SRZ ;  /* 0x00000000000a7805 */ /* 0x000fe4000001ff00 */
[----:B------:R-:W-:Y:S09]  /*3c70*/  CS2R R8, SRZ ;  /* 0x0000000000087805 */ /* 0x000ff2000001ff00 */
[----:B------:R-:W-:Y:S04]  /*3c80*/  @!P0 IADD3 R20, P1, PT, R16, UR24, RZ ;  /* 0x0000001810148c10 */ /* 0x000fe8000ff3e0ff */
[----:B------:R-:W-:Y:S05]  /*3c90*/  @!P0 IADD3.X R21, PT, PT, R17, UR25, RZ, P1, !PT ;  /* 0x0000001911158c10 */ /* 0x000fea0008ffe4ff */
[----:B------:R1:W5:Y:S04]  /*3ca0*/  @!P0 LDG.E.128 R8, desc[UR8][R20.64] ;  /* 0x0000000814088981 */ /* 0x000368000c1e1d00 */
.L_x_27:
[----:B------:R-:W-:Y:S05]  /*3cb0*/  BSYNC.RECONVERGENT B0 ;  /* 0x0000000000007941 */ /* 0x000fea0003800200 */
.L_x_26:
[C---:B--2--5:R-:W-:Y:S01]  /*3cc0*/  FFMA.FTZ R5, R6.reuse, R8, R5 ;  /* 0x0000000806057223 */ /* 0x064fe20000010005 */
        /* <DEDUP_REMOVED lines=8> */
[----:B-1----:R-:W-:Y:S04]  /*3d50*/  @!P0 IADD3 R20, P1, PT, R16, UR14, RZ ;  /* 0x0000000e10148c10 */ /* 0x002fe8000ff3e0ff */
[----:B------:R-:W-:Y:S05]  /*3d60*/  @!P0 IADD3.X R21, PT, PT, R17, UR15, RZ, P1, !PT ;  /* 0x0000000f11158c10 */ /* 0x000fea0008ffe4ff */
[----:B------:R2:W5:Y:S04]  /*3d70*/  @!P0 LDG.E.128 R8, desc[UR8][R20.64] ;  /* 0x0000000814088981 */ /* 0x000568000c1e1d00 */
.L_x_29:
[----:B------:R-:W-:Y:S05]  /*3d80*/  BSYNC.RECONVERGENT B0 ;  /* 0x0000000000007941 */ /* 0x000fea0003800200 */
.L_x_28:
[C---:B---3-5:R-:W-:Y:S01]  /*3d90*/  FFMA.FTZ R5, R12.reuse, R8, R5 ;  /* 0x000000080c057223 */ /* 0x068fe20000010005 */
        /* <DEDUP_REMOVED lines=8> */
[----:B-12---:R-:W-:Y:S04]  /*3e20*/  @!P0 IADD3 R20, P1, PT, R16, UR16, RZ ;  /* 0x0000001010148c10 */ /* 0x006fe8000ff3e0ff */
[----:B------:R-:W-:Y:S05]  /*3e30*/  @!P0 IADD3.X R21, PT, PT, R17, UR17, RZ, P1, !PT ;  /* 0x0000001111158c10 */ /* 0x000fea0008ffe4ff */
[----:B------:R3:W5:Y:S04]  /*3e40*/  @!P0 LDG.E.128 R8, desc[UR8][R20.64] ;  /* 0x0000000814088981 */ /* 0x000768000c1e1d00 */
.L_x_31:
[----:B------:R-:W-:Y:S05]  /*3e50*/  BSYNC.RECONVERGENT B0 ;  /* 0x0000000000007941 */ /* 0x000fea0003800200 */
.L_x_30:
[----:B----4-:R-:W-:Y:S01]  /*3e60*/  IADD3 R16, P0, PT, R16, UR22, RZ ;  /* 0x0000001610107c10 */ /* 0x010fe2000ff1e0ff */
[----:B------:R0:W4:Y:S01]  /*3e70*/  LDS R4, [R7+0x14] ;  /* 0x0000140007047984 */ /* 0x0001220000000800 */
[----:B------:R-:W-:Y:S02]  /*3e80*/  UIADD3 UR5, UPT, UPT, UR5, 0x4, URZ ;  /* 0x0000000405057890 */ /* 0x000fe4000fffe0ff */
[----:B------:R-:W-:Y:S02]  /*3e90*/  IADD3.X R17, PT, PT, R17, UR23, RZ, P0, !PT ;  /* 0x0000001711117c10 */ /* 0x000fe400087fe4ff */
[----:B------:R-:W-:Y:S01]  /*3ea0*/  UISETP.NE.AND UP0, UPT, UR5, URZ, UPT ;  /* 0x000000ff0500728c */ /* 0x000fe2000bf05270 */
[----:B0-----:R-:W-:Y:S01]  /*3eb0*/  IADD3 R7, PT, PT, R7, 0x50, RZ ;  /* 0x0000005007077810 */ /* 0x001fe20007ffe0ff */
[C---:B----45:R-:W-:Y:S01]  /*3ec0*/  FFMA.FTZ R5, R4.reuse, R8, R5 ;  /* 0x0000000804057223 */ /* 0x070fe20000010005 */
[C---:B------:R-:W-:Y:S01]  /*3ed0*/  FFMA.FTZ R2, R4.reuse, R9, R2 ;  /* 0x0000000904027223 */ /* 0x040fe20000010002 */
[C---:B------:R-:W-:Y:S01]  /*3ee0*/  FFMA.FTZ R3, R4.reuse, R10, R3 ;  /* 0x0000000a04037223 */ /* 0x040fe20000010003 */
[----:B------:R-:W-:Y:S04]  /*3ef0*/  FFMA.FTZ R0, R4, R11, R0 ;  /* 0x0000000b04007223 */ /* 0x000fe80000010000 */
[----:B------:R-:W-:Y:S05]  /*3f00*/  BRA.U UP0, `(.L_x_32) ;  /* 0xfffffffd00107547 */ /* 0x000fea000b83ffff */
.L_x_23:
[----:B------:R-:W-:-:S09]  /*3f10*/  UISETP.NE.AND UP0, UPT, UR10, URZ, UPT ;  /* 0x000000ff0a00728c */ /* 0x000fd2000bf05270 */
[----:B------:R-:W-:Y:S05]  /*3f20*/  BRA.U !UP0, `(.L_x_22) ;  /* 0x00000001086c7547 */ /* 0x000fea000b800000 */
[----:B------:R-:W0:Y:S01]  /*3f30*/  S2UR UR5, SR_CgaCtaId ;  /* 0x00000000000579c3 */ /* 0x000e220000008800 */
[----:B------:R-:W-:Y:S01]  /*3f40*/  UMOV UR6, 0x400 ;  /* 0x0000040000067882 */ /* 0x000fe20000000000 */
[----:B------:R-:W-:Y:S01]  /*3f50*/  IMAD R18, R18, 0x5, R13 ;  /* 0x0000000512127824 */ /* 0x000fe200078e020d */
[----:B------:R-:W-:Y:S01]  /*3f60*/  ISETP.GE.AND P1, PT, R13, UR12, PT ;  /* 0x0000000c0d007c0c */ /* 0x000fe2000bf26270 */
[----:B------:R-:W4:Y:S01]  /*3f70*/  LDCU UR4, c[0x0][0x440] ;  /* 0x00008800ff0477ac */ /* 0x000f220008000800 */
[----:B------:R-:W-:Y:S02]  /*3f80*/  UIMAD.WIDE UR14, UR11, 0x4, URZ ;  /* 0x000000040b0e78a5 */ /* 0x000fe4000f8e02ff */
[----:B0-----:R-:W-:Y:S02]  /*3f90*/  ULEA UR5, UR5, UR6, 0x18 ;  /* 0x0000000605057291 */ /* 0x001fe4000f8ec0ff */
[----:B------:R-:W-:-:S04]  /*3fa0*/  UIADD3 UR6, UPT, UPT, -UR10, URZ, URZ ;  /* 0x000000ff0a067290 */ /* 0x000fc8000fffe1ff */
[----:B----4-:R-:W-:-:S08]  /*3fb0*/  LEA R6, R18, UR5, 0x2 ;  /* 0x0000000512067c11 */ /* 0x010fd0000f8e10ff */
.L_x_35:
[----:B------:R0:W4:Y:S01]  /*3fc0*/  LDS R4, [R6] ;  /* 0x0000000006047984 */ /* 0x0001220000000800 */
[----:B------:R-:W-:Y:S01]  /*3fd0*/  UIADD3 UR6, UPT, UPT, UR6, 0x1, URZ ;  /* 0x0000000106067890 */ /* 0x000fe2000fffe0ff */
[----:B------:R-:W-:Y:S04]  /*3fe0*/  BSSY.RECONVERGENT B0, `(.L_x_33) ;  /* 0x0000006000007945 */ /* 0x000fe80003800200 */
[----:B------:R-:W-:Y:S05]  /*3ff0*/  @P1 BRA `(.L_x_34) ;  /* 0x0000000000101947 */ /* 0x000fea0003800000 */
[----:B------:R-:W-:Y:S02]  /*4000*/  ISETP.GE.AND P0, PT, R14, UR4, PT ;  /* 0x000000040e007c0c */ /* 0x000fe4000bf06270 */
[----:B------:R-:W-:Y:S02]  /*4010*/  CS2R R10, SRZ ;  /* 0x00000000000a7805 */ /* 0x000fe4000001ff00 */
[----:B------:R-:W-:Y:S09]  /*4020*/  CS2R R8, SRZ ;  /* 0x0000000000087805 */ /* 0x000ff2000001ff00 */
[----:B------:R0:W5:Y:S02]  /*4030*/  @!P0 LDG.E.128 R8, desc[UR8][R16.64] ;  /* 0x0000000810088981 */ /* 0x000164000c1e1d00 */
.L_x_34:
[----:B------:R-:W-:Y:S05]  /*4040*/  BSYNC.RECONVERGENT B0 ;  /* 0x0000000000007941 */ /* 0x000fea0003800200 */
.L_x_33:
[----:B0-----:R-:W-:Y:S01]  /*4050*/  IADD3 R16, P0, PT, R16, UR14, RZ ;  /* 0x0000000e10107c10 */ /* 0x001fe2000ff1e0ff */
[----:B------:R-:W-:Y:S01]  /*4060*/  UISETP.NE.AND UP0, UPT, UR6, URZ, UPT ;  /* 0x000000ff0600728c */ /* 0x000fe2000bf05270 */
[----:B----45:R-:W-:Y:S01]  /*4070*/  FFMA.FTZ R5, R4, R8, R5 ;  /* 0x0000000804057223 */ /* 0x030fe20000010005 */
[----:B------:R-:W-:Y:S01]  /*4080*/  IADD3 R6, PT, PT, R6, 0x14, RZ ;  /* 0x0000001406067810 */ /* 0x000fe20007ffe0ff */
[C---:B------:R-:W-:Y:S01]  /*4090*/  FFMA.FTZ R2, R4.reuse, R9, R2 ;  /* 0x0000000904027223 */ /* 0x040fe20000010002 */
[C---:B------:R-:W-:Y:S01]  /*40a0*/  FFMA.FTZ R3, R4.reuse, R10, R3 ;  /* 0x0000000a04037223 */ /* 0x040fe20000010003 */
[----:B------:R-:W-:Y:S01]  /*40b0*/  IADD3.X R17, PT, PT, R17, UR15, RZ, P0, !PT ;  /* 0x0000000f11117c10 */ /* 0x000fe200087fe4ff */
[----:B------:R-:W-:Y:S03]  /*40c0*/  FFMA.FTZ R0, R4, R11, R0 ;  /* 0x0000000b04007223 */ /* 0x000fe60000010000 */
[----:B------:R-:W-:Y:S05]  /*40d0*/  BRA.U UP0, `(.L_x_35) ;  /* 0xfffffffd00b87547 */ /* 0x000fea000b83ffff */
.L_x_22:
[----:B------:R-:W-:-:S04]  /*40e0*/  IADD3 R13, PT, PT, R13, UR19, RZ ;  /* 0x000000130d0d7c10 */ /* 0x000fc8000fffe0ff */
[----:B------:R-:W-:-:S13]  /*40f0*/  ISETP.GE.AND P0, PT, R13, UR20, PT ;  /* 0x000000140d007c0c */ /* 0x000fda000bf06270 */
[----:B------:R-:W-:Y:S05]  /*4100*/  @P0 EXIT ;  /* 0x000000000000094d */ /* 0x000fea0003800000 */
[----:B0-----:R-:W-:Y:S01]  /*4110*/  IABS R9, UR21 ;  /* 0x0000001500097c13 */ /* 0x001fe20008000000 */
[----:B------:R-:W0:Y:S01]  /*4120*/  LDC R8, c[0x0][0x434] ;  /* 0x00010d00ff087b82 */ /* 0x000e220000000800 */
[----:B------:R-:W-:Y:S01]  /*4130*/  IABS R10, R13 ;  /* 0x0000000d000a7213 */ /* 0x000fe20000000000 */
[----:B------:R-:W4:Y:S01]  /*4140*/  LDCU UR4, c[0x0][0x440] ;  /* 0x00008800ff0477ac */ /* 0x000f220008000800 */
[----:B------:R-:W5:Y:S01]  /*4150*/  I2F.RP R7, R9 ;  /* 0x0000000900077306 */ /* 0x000f620000209400 */
[----:B------:R-:W-:-:S05]  /*4160*/  IABS R6, UR21 ;  /* 0x0000001500067c13 */ /* 0x000fca0008000000 */
[----:B------:R-:W-:Y:S02]  /*4170*/  IMAD.MOV R6, RZ, RZ, -R6 ;  /* 0x000000ffff067224 */ /* 0x000fe400078e0a06 */
[----:B-----5:R-:W5:Y:S02]  /*4180*/  MUFU.RCP R16, R7 ;  /* 0x0000000700107308 */ /* 0x020f640000001000 */
[----:B-----5:R-:W-:Y:S01]  /*4190*/  VIADD R16, R16, 0xffffffe ;  /* 0x0ffffffe10107836 */ /* 0x020fe20000000000 */
[----:B0-----:R-:W-:-:S05]  /*41a0*/  IABS R7, R8 ;  /* 0x0000000800077213 */ /* 0x001fca0000000000 */
[----:B------:R0:W5:Y:S02]  /*41b0*/  F2I.FTZ.U32.TRUNC.NTZ R17, R16 ;  /* 0x0000001000117305 */ /* 0x000164000021f000 */
[----:B0-----:R-:W-:Y:S02]  /*41c0*/  HFMA2 R16, -RZ, RZ, 0, 0 ;  /* 0x00000000ff107431 */ /* 0x001fe400000001ff */
[----:B-----5:R-:W-:-:S04]  /*41d0*/  IMAD.MOV R4, RZ, RZ, -R17 ;  /* 0x000000ffff047224 */ /* 0x020fc800078e0a11 */
[----:B------:R-:W-:Y:S02]  /*41e0*/  IMAD R11, R4, R9, RZ ;  /* 0x00000009040b7224 */ /* 0x000fe400078e02ff */
[----:B------:R-:W0:Y:S02]  /*41f0*/  I2F.RP R4, R7 ;  /* 0x0000000700047306 */ /* 0x000e240000209400 */
[----:B------:R-:W-:-:S06]  /*4200*/  IMAD.HI.U32 R11, R17, R11, R16 ;  /* 0x0000000b110b7227 */ /* 0x000fcc00078e0010 */
[----:B------:R-:W-:-:S04]  /*4210*/  IMAD.HI.U32 R11, R11, R10, RZ ;  /* 0x0000000a0b0b7227 */ /* 0x000fc800078e00ff */
[----:B------:R-:W-:Y:S01]  /*4220*/  IMAD R6, R11, R6, R10 ;  /* 0x000000060b067224 */ /* 0x000fe200078e020a */
[----:B0-----:R-:W0:Y:S04]  /*4230*/  MUFU.RCP R4, R4 ;  /* 0x0000000400047308 */ /* 0x001e280000001000 */
[----:B------:R-:W-:-:S13]  /*4240*/  ISETP.GT.U32.AND P1, PT, R9, R6, PT ;  /* 0x000000060900720c */ /* 0x000fda0003f24070 */
[----:B------:R-:W-:Y:S01]  /*4250*/  @!P1 IMAD.IADD R6, R6, 0x1, -R9 ;  /* 0x0000000106069824 */ /* 0x000fe200078e0a09 */
[----:B------:R-:W-:Y:S01]  /*4260*/  @!P1 IADD3 R11, PT, PT, R11, 0x1, RZ ;  /* 0x000000010b0b9810 */ /* 0x000fe20007ffe0ff */
[----:B0-----:R-:W-:Y:S01]  /*4270*/  VIADD R18, R4, 0xffffffe ;  /* 0x0ffffffe04127836 */ /* 0x001fe20000000000 */
[----:B------:R-:W-:Y:S02]  /*4280*/  ISETP.NE.AND P1, PT, RZ, UR21, PT ;  /* 0x00000015ff007c0c */ /* 0x000fe4000bf25270 */
[----:B------:R-:W-:Y:S01]  /*4290*/  ISETP.GE.U32.AND P2, PT, R6, R9, PT ;  /* 0x000000090600720c */ /* 0x000fe20003f46070 */
[----:B------:R-:W0:Y:S01]  /*42a0*/  F2I.FTZ.U32.TRUNC.NTZ R19, R18 ;  /* 0x0000001200137305 */ /* 0x000e22000021f000 */
[----:B------:R-:W-:-:S04]  /*42b0*/  LOP3.LUT R6, R13, UR21, RZ, 0x3c, !PT ;  /* 0x000000150d067c12 */ /* 0x000fc8000f8e3cff */
[----:B------:R-:W-:-:S07]  /*42c0*/  ISETP.GE.AND P0, PT, R6, RZ, PT ;  /* 0x000000ff0600720c */ /* 0x000fce0003f06270 */
[----:B------:R-:W-:Y:S02]  /*42d0*/  @P2 IADD3 R11, PT, PT, R11, 0x1, RZ ;  /* 0x000000010b0b2810 */ /* 0x000fe40007ffe0ff */
[----:B0-----:R-:W-:Y:S02]  /*42e0*/  IADD3 R6, PT, PT, RZ, -R19, RZ ;  /* 0x80000013ff067210 */ /* 0x001fe40007ffe0ff */
[----:B------:R-:W-:Y:S02]  /*42f0*/  MOV R18, RZ ;  /* 0x000000ff00127202 */ /* 0x000fe40000000f00 */
[----:B------:R-:W-:Y:S01]  /*4300*/  @!P0 IMAD.MOV R11, RZ, RZ, -R11 ;  /* 0x000000ffff0b8224 */ /* 0x000fe200078e0a0b */
[----:B------:R-:W-:Y:S01]  /*4310*/  @!P1 LOP3.LUT R11, RZ, UR21, RZ, 0x33, !PT ;  /* 0x00000015ff0b9c12 */ /* 0x000fe2000f8e33ff */
[----:B------:R-:W-:Y:S01]  /*4320*/  IMAD R6, R6, R7, RZ ;  /* 0x0000000706067224 */ /* 0x000fe200078e02ff */
[----:B----4-:R-:W-:-:S03]  /*4330*/  ISETP.GE.AND P1, PT, R14, UR4, PT ;  /* 0x000000040e007c0c */ /* 0x010fc6000bf26270 */
[----:B------:R-:W-:Y:S02]  /*4340*/  IMAD R9, R11, UR21, RZ ;  /* 0x000000150b097c24 */ /* 0x000fe4000f8e02ff */
[----:B------:R-:W-:-:S04]  /*4350*/  IMAD.HI.U32 R6, R19, R6, R18 ;  /* 0x0000000613067227 */ /* 0x000fc800078e0012 */
[----:B------:R-:W-:-:S05]  /*4360*/  IMAD.IADD R17, R13, 0x1, -R9 ;  /* 0x000000010d117824 */ /* 0x000fca00078e0a09 */
[----:B------:R-:W-:-:S05]  /*4370*/  IABS R4, R17 ;  /* 0x0000001100047213 */ /* 0x000fca0000000000 */
[----:B------:R-:W-:-:S04]  /*4380*/  IMAD.HI.U32 R10, R6, R4, RZ ;  /* 0x00000004060a7227 */ /* 0x000fc800078e00ff */
[----:B------:R-:W-:-:S04]  /*4390*/  IMAD.MOV R6, RZ, RZ, -R10 ;  /* 0x000000ffff067224 */ /* 0x000fc800078e0a0a */
[----:B------:R-:W-:-:S05]  /*43a0*/  IMAD R4, R7, R6, R4 ;  /* 0x0000000607047224 */ /* 0x000fca00078e0204 */
[----:B------:R-:W-:-:S13]  /*43b0*/  ISETP.GT.U32.AND P0, PT, R7, R4, PT ;  /* 0x000000040700720c */ /* 0x000fda0003f04070 */
[----:B------:R-:W-:-:S04]  /*43c0*/  @!P0 IADD3 R4, PT, PT, R4, -R7, RZ ;  /* 0x8000000704048210 */ /* 0x000fc80007ffe0ff */
[----:B------:R-:W-:Y:S01]  /*43d0*/  ISETP.GE.U32.AND P2, PT, R4, R7, PT ;  /* 0x000000070400720c */ /* 0x000fe20003f46070 */
[----:B------:R-:W-:-:S12]  /*43e0*/  @P1 EXIT ;  /* 0x000000000000194d */ /* 0x000fd80003800000 */
[----:B------:R-:W0:Y:S01]  /*43f0*/  LDCU.128 UR4, c[0x0][0x400] ;  /* 0x00008000ff0477ac */ /* 0x000e220008000c00 */
[----:B------:R-:W-:Y:S01]  /*4400*/  LOP3.LUT R17, R17, R8, RZ, 0x3c, !PT ;  /* 0x0000000811117212 */ /* 0x000fe200078e3cff */
[----:B------:R-:W-:Y:S01]  /*4410*/  @!P0 VIADD R10, R10, 0x1 ;  /* 0x000000010a0a8836 */ /* 0x000fe20000000000 */
[----:B------:R-:W-:Y:S01]  /*4420*/  ISETP.NE.AND P0, PT, R8, RZ, PT ;  /* 0x000000ff0800720c */ /* 0x000fe20003f05270 */
[----:B------:R-:W4:Y:S01]  /*4430*/  LDCU.64 UR10, c[0x0][0x410] ;  /* 0x00008200ff0a77ac */ /* 0x000f220008000a00 */
[----:B------:R-:W-:Y:S01]  /*4440*/  ISETP.GE.AND P1, PT, R17, RZ, PT ;  /* 0x000000ff1100720c */ /* 0x000fe20003f26270 */
[----:B------:R-:W-:Y:S01]  /*4450*/  @P2 VIADD R10, R10, 0x1 ;  /* 0x000000010a0a2836 */ /* 0x000fe20000000000 */
[----:B------:R-:W-:Y:S01]  /*4460*/  SHF.R.S32.HI R4, RZ, 0x1f, R11 ;  /* 0x0000001fff047819 */ /* 0x000fe2000001140b */
[----:B------:R-:W-:Y:S01]  /*4470*/  IMAD.MOV.U32 R15, RZ, RZ, RZ ;  /* 0x000000ffff0f7224 */ /* 0x000fe200078e00ff */
[----:B------:R-:W-:Y:S02]  /*4480*/  F2FP.F16.F32.PACK_AB R2, R2, R5 ;  /* 0x000000050202723e */ /* 0x000fe400000000ff */
[----:B------:R-:W-:Y:S01]  /*4490*/  F2FP.F16.F32.PACK_AB R3, R0, R3 ;  /* 0x000000030003723e */ /* 0x000fe200000000ff */
[----:B0-----:R-:W-:-:S06]  /*44a0*/  IMAD R4, R4, UR4, RZ ;  /* 0x0000000404047c24 */ /* 0x001fcc000f8e02ff */
[----:B------:R-:W-:Y:S01]  /*44b0*/  @!P1 IADD3 R10, PT, PT, -R10, RZ, RZ ;  /* 0x000000ff0a0a9210 */ /* 0x000fe20007ffe1ff */
[----:B------:R-:W-:Y:S01]  /*44c0*/  IMAD.WIDE.U32 R14, R11, UR4, R14 ;  /* 0x000000040b0e7c25 */ /* 0x000fe2000f8e000e */
[----:B------:R-:W-:-:S03]  /*44d0*/  @!P0 LOP3.LUT R10, RZ, R8, RZ, 0x33, !PT ;  /* 0x00000008ff0a8212 */ /* 0x000fc600078e33ff */
[----:B------:R-:W-:Y:S01]  /*44e0*/  IMAD R11, R11, UR5, R4 ;  /* 0x000000050b0b7c24 */ /* 0x000fe2000f8e0204 */
[----:B------:R-:W-:Y:S01]  /*44f0*/  SHF.R.S32.HI R4, RZ, 0x1f, R10 ;  /* 0x0000001fff047819 */ /* 0x000fe2000001140a */
[----:B------:R-:W-:Y:S01]  /*4500*/  IMAD R8, R10, R8, R9 ;  /* 0x000000080a087224 */ /* 0x000fe200078e0209 */
[----:B------:R-:W0:Y:S02]  /*4510*/  LDCU.64 UR4, c[0x0][0x3f0] ;  /* 0x00007e00ff0477ac */ /* 0x000e240008000a00 */
[----:B------:R-:W-:Y:S01]  /*4520*/  IADD3 R15, PT, PT, R15, R11, RZ ;  /* 0x0000000b0f0f7210 */ /* 0x000fe20007ffe0ff */
[----:B----4-:R-:W-:Y:S02]  /*4530*/  IMAD R7, R4, UR10, RZ ;  /* 0x0000000a04077c24 */ /* 0x010fe4000f8e02ff */
[----:B------:R-:W-:Y:S02]  /*4540*/  IMAD.IADD R8, R13, 0x1, -R8 ;  /* 0x000000010d087824 */ /* 0x000fe400078e0a08 */
[----:B------:R-:W-:-:S02]  /*4550*/  IMAD R9, R10, UR11, R7 ;  /* 0x0000000b0a097c24 */ /* 0x000fc4000f8e0207 */
[----:B------:R-:W-:Y:S01]  /*4560*/  IMAD.WIDE.U32 R14, R10, UR10, R14 ;  /* 0x0000000a0a0e7c25 */ /* 0x000fe2000f8e000e */
[----:B------:R-:W-:-:S04]  /*4570*/  SHF.R.S32.HI R7, RZ, 0x1f, R8 ;  /* 0x0000001fff077819 */ /* 0x000fc80000011408 */
[----:B------:R-:W-:Y:S01]  /*4580*/  IADD3 R15, PT, PT, R15, R9, RZ ;  /* 0x000000090f0f7210 */ /* 0x000fe20007ffe0ff */
[----:B------:R-:W-:-:S04]  /*4590*/  IMAD R7, R7, UR6, RZ ;  /* 0x0000000607077c24 */ /* 0x000fc8000f8e02ff */
[C---:B------:R-:W-:Y:S02]  /*45a0*/  IMAD R7, R8.reuse, UR7, R7 ;  /* 0x0000000708077c24 */ /* 0x040fe4000f8e0207 */
[----:B------:R-:W-:-:S05]  /*45b0*/  IMAD.WIDE.U32 R8, R8, UR6, R14 ;  /* 0x0000000608087c25 */ /* 0x000fca000f8e000e */
[----:B------:R-:W-:Y:S02]  /*45c0*/  IADD3 R7, PT, PT, R9, R7, RZ ;  /* 0x0000000709077210 */ /* 0x000fe40007ffe0ff */
[----:B0-----:R-:W-:-:S04]  /*45d0*/  LEA R4, P0, R8, UR4, 0x1 ;  /* 0x0000000408047c11 */ /* 0x001fc8000f8008ff */
[----:B------:R-:W-:-:S05]  /*45e0*/  LEA.HI.X R5, R8, UR5, R7, 0x1, P0 ;  /* 0x0000000508057c11 */ /* 0x000fca00080f0c07 */
[----:B------:R-:W-:Y:S01]  /*45f0*/  STG.E.64 desc[UR8][R4.64], R2 ;  /* 0x0000000204007986 */ /* 0x000fe2000c101b08 */
[----:B------:R-:W-:Y:S05]  /*4600*/  EXIT ;  /* 0x000000000000794d */ /* 0x000fea0003800000 */
        .weak           $__internal_0_$__cuda_sm20_div_s64
        .type           $__internal_0_$__cuda_sm20_div_s64,@function
        .size           $__internal_0_$__cuda_sm20_div_s64,(.L_x_14880 - $__internal_0_$__cuda_sm20_div_s64)
$__internal_0_$__cuda_sm20_div_s64:
[----:B------:R-:W-:Y:S02]  /*4610*/  IADD3 R29, P0, PT, RZ, -R18, RZ ;  /* 0x80000012ff1d7210 */ /* 0x000fe40007f1e0ff */
[----:B------:R-:W-:-:S03]  /*4620*/  ISETP.GE.AND P1, PT, R15, RZ, PT ;  /* 0x000000ff0f00720c */ /* 0x000fc60003f26270 */
[----:B------:R-:W-:Y:S01]  /*4630*/  IMAD.X R0, RZ, RZ, ~R15, P0 ;  /* 0x000000ffff007224 */ /* 0x000fe200000e0e0f */
[----:B------:R-:W-:-:S04]  /*4640*/  SEL R28, R29, R18, !P1 ;  /* 0x000000121d1c7207 */ /* 0x000fc80004800000 */
[----:B------:R-:W-:-:S04]  /*4650*/  SEL R29, R0, R15, !P1 ;  /* 0x0000000f001d7207 */ /* 0x000fc80004800000 */
[----:B------:R-:W0:Y:S08]  /*4660*/  I2F.U64.RP R0, R28 ;  /* 0x0000001c00007312 */ /* 0x000e300000309000 */
[----:B0-----:R-:W0:Y:S02]  /*4670*/  MUFU.RCP R38, R0 ;  /* 0x0000000000267308 */ /* 0x001e240000001000 */
[----:B0-----:R-:W-:-:S06]  /*4680*/  VIADD R38, R38, 0x1ffffffe ;  /* 0x1ffffffe26267836 */ /* 0x001fcc0000000000 */
[----:B------:R-:W0:Y:S02]  /*4690*/  F2I.U64.TRUNC R38, R38 ;  /* 0x0000002600267311 */ /* 0x000e24000020d800 */
[----:B0-----:R-:W-:-:S04]  /*46a0*/  IMAD.WIDE.U32 R36, R38, R28, RZ ;  /* 0x0000001c26247225 */ /* 0x001fc800078e00ff */
[C---:B------:R-:W-:Y:S01]  /*46b0*/  IMAD R21, R38.reuse, R29, R37 ;  /* 0x0000001d26157224 */ /* 0x040fe200078e0225 */
[----:B------:R-:W-:Y:S01]  /*46c0*/  IADD3 R19, P0, PT, RZ, -R36, RZ ;  /* 0x80000024ff137210 */ /* 0x000fe20007f1e0ff */
[----:B------:R-:W-:Y:S02]  /*46d0*/  IMAD.MOV.U32 R37, RZ, RZ, R38 ;  /* 0x000000ffff257224 */ /* 0x000fe400078e0026 */
[----:B------:R-:W-:Y:S02]  /*46e0*/  IMAD R2, R39, R28, R21 ;  /* 0x0000001c27027224 */ /* 0x000fe400078e0215 */
[----:B------:R-:W-:-:S04]  /*46f0*/  IMAD.HI.U32 R36, R38, R19, RZ ;  /* 0x0000001326247227 */ /* 0x000fc800078e00ff */
[----:B------:R-:W-:-:S04]  /*4700*/  IMAD.X R2, RZ, RZ, ~R2, P0 ;  /* 0x000000ffff027224 */ /* 0x000fc800000e0e02 */
[----:B------:R-:W-:-:S04]  /*4710*/  IMAD.WIDE.U32 R36, P2, R38, R2, R36 ;  /* 0x0000000226247225 */ /* 0x000fc80007840024 */
[C---:B------:R-:W-:Y:S02]  /*4720*/  IMAD R0, R39.reuse, R2, RZ ;  /* 0x0000000227007224 */ /* 0x040fe400078e02ff */
[----:B------:R-:W-:-:S04]  /*4730*/  IMAD.HI.U32 R19, P1, R39, R19, R36 ;  /* 0x0000001327137227 */ /* 0x000fc80007820024 */
[----:B------:R-:W-:Y:S01]  /*4740*/  IMAD.HI.U32 R2, R39, R2, RZ ;  /* 0x0000000227027227 */ /* 0x000fe200078e00ff */
[----:B------:R-:W-:-:S03]  /*4750*/  IADD3 R37, P0, PT, R0, R19, RZ ;  /* 0x0000001300257210 */ /* 0x000fc60007f1e0ff */
[----:B------:R-:W-:Y:S02]  /*4760*/  IMAD.X R2, R2, 0x1, R39, P2 ;  /* 0x0000000102027824 */ /* 0x000fe400010e0627 */
[----:B------:R-:W-:-:S03]  /*4770*/  IMAD.WIDE.U32 R38, R37, R28, RZ ;  /* 0x0000001c25267225 */ /* 0x000fc600078e00ff */
[----:B------:R-:W-:Y:S01]  /*4780*/  IADD3.X R21, PT, PT, RZ, RZ, R2, P0, P1 ;  /* 0x000000ffff157210 */ /* 0x000fe200007e2402 */
[----:B------:R-:W-:Y:S01]  /*4790*/  IMAD R0, R37, R29, R39 ;  /* 0x0000001d25007224 */ /* 0x000fe200078e0227 */
[----:B------:R-:W-:Y:S01]  /*47a0*/  IADD3 R2, P0, PT, RZ, -R38, RZ ;  /* 0x80000026ff027210 */ /* 0x000fe20007f1e0ff */
[----:B------:R-:W-:Y:S01]  /*47b0*/  IMAD.MOV.U32 R39, RZ, RZ, RZ ;  /* 0x000000ffff277224 */ /* 0x000fe200078e00ff */
[----:B------:R-:W-:Y:S01]  /*47c0*/  ISETP.GE.AND P1, PT, R17, RZ, PT ;  /* 0x000000ff1100720c */ /* 0x000fe20003f26270 */
[----:B------:R-:W-:Y:S02]  /*47d0*/  IMAD R0, R21, R28, R0 ;  /* 0x0000001c15007224 */ /* 0x000fe400078e0200 */
[----:B------:R-:W-:-:S04]  /*47e0*/  IMAD.HI.U32 R36, R37, R2, RZ ;  /* 0x0000000225247227 */ /* 0x000fc800078e00ff */
[----:B------:R-:W-:-:S04]  /*47f0*/  IMAD.X R0, RZ, RZ, ~R0, P0 ;  /* 0x000000ffff007224 */ /* 0x000fc800000e0e00 */
[----:B------:R-:W-:-:S04]  /*4800*/  IMAD.WIDE.U32 R36, P0, R37, R0, R36 ;  /* 0x0000000025247225 */ /* 0x000fc80007800024 */
[----:B------:R-:W-:-:S04]  /*4810*/  IMAD.HI.U32 R19, P3, R21, R2, R36 ;  /* 0x0000000215137227 */ /* 0x000fc80007860024 */
[----:B------:R-:W-:-:S04]  /*4820*/  IMAD.HI.U32 R2, R21, R0, RZ ;  /* 0x0000000015027227 */ /* 0x000fc800078e00ff */
[----:B------:R-:W-:Y:S01]  /*4830*/  IMAD R0, R21, R0, RZ ;  /* 0x0000000015007224 */ /* 0x000fe200078e02ff */
[----:B------:R-:W-:-:S04]  /*4840*/  IADD3.X R2, PT, PT, R2, R21, RZ, P0, !PT ;  /* 0x0000001502027210 */ /* 0x000fc800007fe4ff */
[----:B------:R-:W-:Y:S02]  /*4850*/  IADD3 R21, P2, PT, R0, R19, RZ ;  /* 0x0000001300157210 */ /* 0x000fe40007f5e0ff */
[-C--:B------:R-:W-:Y:S02]  /*4860*/  IADD3 R19, P0, PT, RZ, -R20.reuse, RZ ;  /* 0x80000014ff137210 */ /* 0x080fe40007f1e0ff */
[----:B------:R-:W-:Y:S02]  /*4870*/  IADD3.X R37, PT, PT, RZ, RZ, R2, P2, P3 ;  /* 0x000000ffff257210 */ /* 0x000fe400017e6402 */
[----:B------:R-:W-:Y:S01]  /*4880*/  SEL R19, R19, R20, !P1 ;  /* 0x0000001413137207 */ /* 0x000fe20004800000 */
[----:B------:R-:W-:-:S04]  /*4890*/  IMAD.X R0, RZ, RZ, ~R17, P0 ;  /* 0x000000ffff007224 */ /* 0x000fc800000e0e11 */
[----:B------:R-:W-:Y:S01]  /*48a0*/  IMAD.HI.U32 R38, R21, R19, RZ ;  /* 0x0000001315267227 */ /* 0x000fe200078e00ff */
[----:B------:R-:W-:-:S05]  /*48b0*/  SEL R0, R0, R17, !P1 ;  /* 0x0000001100007207 */ /* 0x000fca0004800000 */
[----:B------:R-:W-:-:S04]  /*48c0*/  IMAD.WIDE.U32 R38, R21, R0, R38 ;  /* 0x0000000015267225 */ /* 0x000fc800078e0026 */
[C---:B------:R-:W-:Y:S02]  /*48d0*/  IMAD R21, R37.reuse, R0, RZ ;  /* 0x0000000025157224 */ /* 0x040fe400078e02ff */
[----:B------:R-:W-:-:S05]  /*48e0*/  IMAD.HI.U32 R2, P0, R37, R19, R38 ;  /* 0x0000001325027227 */ /* 0x000fca0007800026 */
[----:B------:R-:W-:Y:S01]  /*48f0*/  IADD3 R21, P1, PT, R21, R2, RZ ;  /* 0x0000000215157210 */ /* 0x000fe20007f3e0ff */
[----:B------:R-:W-:-:S04]  /*4900*/  IMAD.HI.U32 R2, R37, R0, RZ ;  /* 0x0000000025027227 */ /* 0x000fc800078e00ff */
[----:B------:R-:W-:Y:S02]  /*4910*/  IMAD.X R2, RZ, RZ, R2, P0 ;  /* 0x000000ffff027224 */ /* 0x000fe400000e0602 */
[----:B------:R-:W-:-:S04]  /*4920*/  IMAD.WIDE.U32 R36, R21, R28, RZ ;  /* 0x0000001c15247225 */ /* 0x000fc800078e00ff */
[----:B------:R-:W-:Y:S01]  /*4930*/  IMAD R37, R21, R29, R37 ;  /* 0x0000001d15257224 */ /* 0x000fe200078e0225 */
[----:B------:R-:W-:Y:S01]  /*4940*/  IADD3 R19, P0, PT, -R36, R19, RZ ;  /* 0x0000001324137210 */ /* 0x000fe20007f1e1ff */
[----:B------:R-:W-:-:S03]  /*4950*/  IMAD.X R2, RZ, RZ, R2, P1 ;  /* 0x000000ffff027224 */ /* 0x000fc600008e0602 */
[-C--:B------:R-:W-:Y:S01]  /*4960*/  ISETP.GE.U32.AND P3, PT, R19, R28.reuse, PT ;  /* 0x0000001c1300720c */ /* 0x080fe20003f66070 */
[----:B------:R-:W-:-:S05]  /*4970*/  IMAD R37, R2, R28, R37 ;  /* 0x0000001c02257224 */ /* 0x000fca00078e0225 */
[----:B------:R-:W-:Y:S02]  /*4980*/  IADD3.X R37, PT, PT, ~R37, R0, RZ, P0, !PT ;  /* 0x0000000025257210 */ /* 0x000fe400007fe5ff */
[----:B------:R-:W-:Y:S02]  /*4990*/  IADD3 R0, P2, PT, R19, -R28, RZ ;  /* 0x8000001c13007210 */ /* 0x000fe40007f5e0ff */
[----:B------:R-:W-:-:S04]  /*49a0*/  ISETP.GE.U32.AND.EX P3, PT, R37, R29, PT, P3 ;  /* 0x0000001d2500720c */ /* 0x000fc80003f66130 */
[----:B------:R-:W-:Y:S01]  /*49b0*/  SEL R19, R0, R19, P3 ;  /* 0x0000001300137207 */ /* 0x000fe20001800000 */
[----:B------:R-:W-:-:S03]  /*49c0*/  IMAD.X R0, R37, 0x1, ~R29, P2 ;  /* 0x0000000125007824 */ /* 0x000fc600010e0e1d */
[----:B------:R-:W-:Y:S02]  /*49d0*/  ISETP.GE.U32.AND P0, PT, R19, R28, PT ;  /* 0x0000001c1300720c */ /* 0x000fe40003f06070 */
[----:B------:R-:W-:Y:S02]  /*49e0*/  IADD3 R28, P1, PT, R21, 0x1, RZ ;  /* 0x00000001151c7810 */ /* 0x000fe40007f3e0ff */
[----:B------:R-:W-:Y:S02]  /*49f0*/  SEL R37, R0, R37, P3 ;  /* 0x0000002500257207 */ /* 0x000fe40001800000 */
[----:B------:R-:W-:Y:S01]  /*4a00*/  SEL R28, R28, R21, P3 ;  /* 0x000000151c1c7207 */ /* 0x000fe20001800000 */
[----:B------:R-:W-:Y:S01]  /*4a10*/  IMAD.X R19, RZ, RZ, R2, P1 ;  /* 0x000000ffff137224 */ /* 0x000fe200008e0602 */
[----:B------:R-:W-:Y:S01]  /*4a20*/  ISETP.GE.U32.AND.EX P0, PT, R37, R29, PT, P0 ;  /* 0x0000001d2500720c */ /* 0x000fe20003f06100 */
[----:B------:R-:W-:Y:S01]  /*4a30*/  IMAD.MOV.U32 R29, RZ, RZ, 0x0 ;  /* 0x00000000ff1d7424 */ /* 0x000fe200078e00ff */
[----:B------:R-:W-:-:S02]  /*4a40*/  IADD3 R21, P1, PT, R28, 0x1, RZ ;  /* 0x000000011c157810 */ /* 0x000fc40007f3e0ff */
[----:B------:R-:W-:Y:S02]  /*4a50*/  SEL R19, R19, R2, P3 ;  /* 0x0000000213137207 */ /* 0x000fe40001800000 */
[----:B------:R-:W-:Y:S01]  /*4a60*/  SEL R21, R21, R28, P0 ;  /* 0x0000001c15157207 */ /* 0x000fe20000000000 */
[----:B------:R-:W-:Y:S01]  /*4a70*/  IMAD.MOV.U32 R28, RZ, RZ, R16 ;  /* 0x000000ffff1c7224 */ /* 0x000fe200078e0010 */
[----:B------:R-:W-:Y:S01]  /*4a80*/  LOP3.LUT R2, R15, R17, RZ, 0x3c, !PT ;  /* 0x000000110f027212 */ /* 0x000fe200078e3cff */
[----:B------:R-:W-:-:S03]  /*4a90*/  IMAD.X R0, RZ, RZ, R19, P1 ;  /* 0x000000ffff007224 */ /* 0x000fc600008e0613 */
[----:B------:R-:W-:Y:S02]  /*4aa0*/  ISETP.GE.AND P2, PT, R2, RZ, PT ;  /* 0x000000ff0200720c */ /* 0x000fe40003f46270 */
[----:B------:R-:W-:Y:S02]  /*4ab0*/  SEL R19, R0, R19, P0 ;  /* 0x0000001300137207 */ /* 0x000fe40000000000 */
[----:B------:R-:W-:Y:S02]  /*4ac0*/  IADD3 R0, P1, PT, RZ, -R21, RZ ;  /* 0x80000015ff007210 */ /* 0x000fe40007f3e0ff */
[----:B------:R-:W-:Y:S02]  /*4ad0*/  ISETP.NE.U32.AND P0, PT, R18, RZ, PT ;  /* 0x000000ff1200720c */ /* 0x000fe40003f05070 */
[----:B------:R-:W-:Y:S02]  /*4ae0*/  IADD3.X R2, PT, PT, RZ, ~R19, RZ, P1, !PT ;  /* 0x80000013ff027210 */ /* 0x000fe40000ffe4ff */
[----:B------:R-:W-:-:S02]  /*4af0*/  ISETP.NE.AND.EX P0, PT, R15, RZ, PT, P0 ;  /* 0x000000ff0f00720c */ /* 0x000fc40003f05300 */
[----:B------:R-:W-:Y:S02]  /*4b00*/  SEL R0, R0, R21, !P2 ;  /* 0x0000001500007207 */ /* 0x000fe40005000000 */
[----:B------:R-:W-:Y:S02]  /*4b10*/  SEL R2, R2, R19, !P2 ;  /* 0x0000001302027207 */ /* 0x000fe40005000000 */
[----:B------:R-:W-:Y:S02]  /*4b20*/  SEL R0, R0, 0xffffffff, P0 ;  /* 0xffffffff00007807 */ /* 0x000fe40000000000 */
[----:B------:R-:W-:Y:S01]  /*4b30*/  SEL R17, R2, 0xffffffff, P0 ;  /* 0xffffffff02117807 */ /* 0x000fe20000000000 */
[----:B------:R-:W-:Y:S06]  /*4b40*/  RET.REL.NODEC R28 `(_ZN5flash32flash_fwd_splitkv_combine_kernelI23Flash_fwd_kernel_traitsILi128ELi64ELi128ELi4ELb0ELb0EN7cutlass6half_tE19Flash_kernel_traitsILi128ELi64ELi128ELi4ES3_EELi4ELi7ELb0EEEvNS_16Flash_fwd_paramsE) ;  /* 0xffffffb41c2c7950 */ /* 0x000fec0003c3ffff */
.L_x_36:
[----:B------:R-:W-:-:S00]  /*4b50*/  BRA `(.L_x_36) ;  /* 0xfffffffc00fc7947 */ /* 0x000fc0000383ffff */
[----:B------:R-:W-:-:S00]  /*4b60*/  NOP ;  /* 0x0000000000007918 */ /* 0x000fc00000000000 */
        /* <DEDUP_REMOVED lines=9> */
.L_x_14880:


//--------------------- .text._ZN5flash32flash_fwd_splitkv_combine_kernelI23Flash_fwd_kernel_traitsILi128ELi64ELi128ELi4ELb0ELb0EN7cutlass6half_tE19Flash_kernel_traitsILi128ELi64ELi128ELi4ES3_EELi4ELi6ELb0EEEvNS_16Flash_fwd_paramsE --------------------------
	.section	.text._ZN5flash32flash_fwd_splitkv_combine_kernelI23Flash_fwd_kernel_traitsILi128ELi64ELi128ELi4ELb0ELb0EN7cutlass6half_tE19Flash_kernel_traitsILi128ELi64ELi128ELi4ES3_EELi4ELi6ELb0EEEvNS_16Flash_fwd_paramsE,"ax",@progbits
	.align	128
        .global         _ZN5flash32flash_fwd_splitkv_combine_kernelI23Flash_fwd_kernel_traitsILi128ELi64ELi128ELi4ELb0ELb0EN7cutlass6half_tE19Flash_kernel_traitsILi128ELi64ELi128ELi4ES3_EELi4ELi6ELb0EEEvNS_16Flash_fwd_paramsE
        .type           _ZN5flash32flash_fwd_splitkv_combine_kernelI23Flash_fwd_kernel_traitsILi128ELi64ELi128ELi4ELb0ELb0EN7cutlass6half_tE19Flash_kernel_traitsILi128ELi64ELi128ELi4ES3_EELi4ELi6ELb0EEEvNS_16Flash_fwd_paramsE,@function
        .size           _ZN5flash32flash_fwd_splitkv_combine_kernelI23Flash_fwd_kernel_traitsILi128ELi64ELi128ELi4ELb0ELb0EN7cutlass6half_tE19Flash_kernel_traitsILi128ELi64ELi128ELi4ES3_EELi4ELi6ELb0EEEvNS_16Flash_fwd_paramsE,(.L_x_14881 - _ZN5flash32flash_fwd_splitkv_combine_kernelI23Flash_fwd_kernel_traitsILi128ELi64ELi128ELi4ELb0ELb0EN7cutlass6half_tE19Flash_kernel_traitsILi128ELi64ELi128ELi4ES3_EELi4ELi6ELb0EEEvNS_16Flash_fwd_paramsE)
        .other          _ZN5flash32flash_fwd_splitkv_combine_kernelI23Flash_fwd_kernel_traitsILi128ELi64ELi128ELi4ELb0ELb0EN7cutlass6half_tE19Flash_kernel_traitsILi128ELi64ELi128ELi4ES3_EELi4ELi6ELb0EEEvNS_16Flash_fwd_paramsE,@"STO_CUDA_ENTRY STV_DEFAULT"
_ZN5flash32flash_fwd_splitkv_combine_kernelI23Flash_fwd_kernel_traitsILi128ELi64ELi128ELi4ELb0ELb0EN7cutlass6half_tE19Flash_kernel_traitsILi128ELi64ELi128ELi4ES3_EELi4ELi6ELb0EEEvNS_16Flash_fwd_paramsE:
.text._ZN5flash32flash_fwd_splitkv_combine_kernelI23Flash_fwd_kernel_traitsILi128ELi64ELi128ELi4ELb0ELb0EN7cutlass6half_tE19Flash_kernel_traitsILi128ELi64ELi128ELi4ES3_EELi4ELi6ELb0EEEvNS_16Flash_fwd_paramsE:
        /* <DEDUP_REMOVED lines=38> */
.L_x_37:
[----:B------:R-:W-:Y:S01]  /*0260*/  IMAD.U32 R14, RZ, RZ, UR21 ;  /* 0x00000015ff0e7e24 */ /* 0x000fe2000f8e00ff */
[----:B------:R-:W-:Y:S01]  /*0270*/  MOV R20, UR19 ;  /* 0x0000001300147c02 */ /* 0x000fe20008000f00 */
[----:B------:R-:W-:Y:S01]  /*0280*/  IMAD.U32 R19, RZ, RZ, UR15 ;  /* 0x0000000fff137e24 */ /* 0x000fe2000f8e00ff */
[----:B------:R-:W-:Y:S02]  /*0290*/  MOV R18, UR14 ;  /* 0x0000000e00127c02 */ /* 0x000fe40008000f00 */
[----:B------:R-:W-:Y:S02]  /*02a0*/  MOV R16, 0x2c0 ;  /* 0x000002c000107802 */ /* 0x000fe40000000f00 */
[----:B------:R-:W-:Y:S05]  /*02b0*/  CALL.REL.NOINC `($__internal_1_$__cuda_sm20_div_s64) ;  /* 0x0000003c00cc7944 */ /* 0x000fea0003c00000 */
[----:B------:R-:W-:-:S07]  /*02c0*/  MOV R13, R11 ;  /* 0x0000000b000d7202 */ /* 0x000fce0000000f00 */
.L_x_38:
        /* <DEDUP_REMOVED lines=11> */
[----:B------:R-:W-:-:S07]  /*0380*/  ISETP.NE.U32.AND P0, PT, R20, RZ, PT ;  /* 0x000000ff1400720c */ /* 0x000fce0003f05070 */
[----:B0-----:R-:W0:Y:S02]  /*0390*/  MUFU.RCP R2, R6 ;  /* 0x0000000600027308 */ /* 0x001e240000001000 */
[----:B0-----:R-:W-:-:S06]  /*03a0*/  VIADD R2, R2, 0xffffffe ;  /* 0x0ffffffe02027836 */ /* 0x001fcc0000000000 */
[----:B------:R0:W1:Y:S02]  /*03b0*/  F2I.FTZ.U32.TRUNC.NTZ R3, R2 ;  /* 0x0000000200037305 */ /* 0x000064000021f000 */
[----:B0-----:R-:W-:Y:S02]  /*03c0*/  HFMA2 R2, -RZ, RZ, 0, 0 ;  /* 0x00000000ff027431 */ /* 0x001fe400000001ff */
[----:B-1----:R-:W-:-:S04]  /*03d0*/  IMAD.MOV R0, RZ, RZ, -R3 ;  /* 0x000000ffff007224 */ /* 0x002fc800078e0a03 */
[----:B------:R-:W-:-:S04]  /*03e0*/  IMAD R5, R0, R20, RZ ;  /* 0x0000001400057224 */ /* 0x000fc800078e02ff */
[----:B------:R-:W-:-:S06]  /*03f0*/  IMAD.HI.U32 R5, R3, R5, R2 ;  /* 0x0000000503057227 */ /* 0x000fcc00078e0002 */
[----:B------:R-:W-:Y:S01]  /*0400*/  IMAD.HI.U32 R4, R5, R12, RZ ;  /* 0x0000000c05047227 */ /* 0x000fe200078e00ff */
[----:B------:R-:W-:-:S03]  /*0410*/  MOV R5, RZ ;  /* 0x000000ff00057202 */ /* 0x000fc60000000f00 */
        /* <DEDUP_REMOVED lines=9> */
.L_x_40:
[----:B------:R-:W-:Y:S01]  /*04b0*/  IMAD.MOV.U32 R14, RZ, RZ, R12 ;  /* 0x000000ffff0e7224 */ /* 0x000fe200078e000c */
[----:B------:R-:W-:Y:S02]  /*04c0*/  MOV R19, R13 ;  /* 0x0000000d00137202 */ /* 0x000fe40000000f00 */
[----:B------:R-:W-:Y:S02]  /*04d0*/  MOV R16, 0x4f0 ;  /* 0x000004f000107802 */ /* 0x000fe40000000f00 */
[----:B------:R-:W-:Y:S05]  /*04e0*/  CALL.REL.NOINC `($__internal_1_$__cuda_sm20_div_s64) ;  /* 0x0000003c00407944 */ /* 0x000fea0003c00000 */
[----:B------:R-:W-:Y:S02]  /*04f0*/  MOV R4, R12 ;  /* 0x0000000c00047202 */ /* 0x000fe40000000f00 */
[----:B------:R-:W-:Y:S02]  /*0500*/  MOV R5, R11 ;  /* 0x0000000b00057202 */ /* 0x000fe40000000f00 */
.L_x_41:
[----:B------:R-:W-:Y:S05]  /*0510*/  BSYNC.RECONVERGENT B0 ;  /* 0x0000000000007941 */ /* 0x000fea0003800200 */
.L_x_39:
        /* <DEDUP_REMOVED lines=27> */
[----:B------:R-:W-:Y:S01]  /*06d0*/  @!P0 IMAD.MOV R9, RZ, RZ, -R9 ;  /* 0x000000ffff098224 */ /* 0x000fe200078e0a09 */
[----:B------:R-:W-:-:S04]  /*06e0*/  @!P1 LOP3.LUT R9, RZ, UR5, RZ, 0x33, !PT ;  /* 0x00000005ff099c12 */ /* 0x000fc8000f8e33ff */
[----:B------:R-:W-:Y:S02]  /*06f0*/  ISETP.LT.U32.AND P0, PT, R20, R9, PT ;  /* 0x000000091400720c */ /* 0x000fe40003f01070 */
[----:B------:R-:W-:-:S04]  /*0700*/  SHF.R.S32.HI R29, RZ, 0x1f, R9 ;  /* 0x0000001fff1d7819 */ /* 0x000fc80000011409 */
[----:B------:R-:W-:-:S04]  /*0710*/  ISETP.LT.AND.EX P0, PT, R18, R29, PT, P0 ;  /* 0x0000001d1200720c */ /* 0x000fc80003f01300 */
[----:B------:R-:W-:Y:S02]  /*0720*/  SEL R29, R18, R29, P0 ;  /* 0x0000001d121d7207 */ /* 0x000fe40000000000 */
        /* <DEDUP_REMOVED lines=24> */
.L_x_43:
[----:B------:R-:W-:Y:S01]  /*08b0*/  IMAD.MOV.U32 R14, RZ, RZ, R20 ;  /* 0x000000ffff0e7224 */ /* 0x000fe200078e0014 */
[----:B------:R-:W-:Y:S01]  /*08c0*/  MOV R20, R9 ;  /* 0x0000000900147202 */ /* 0x000fe20000000f00 */
[----:B------:R-:W-:Y:S01]  /*08d0*/  IMAD.MOV.U32 R19, RZ, RZ, R18 ;  /* 0x000000ffff137224 */ /* 0x000fe200078e0012 */
[----:B------:R-:W-:Y:S02]  /*08e0*/  MOV R18, R29 ;  /* 0x0000001d00127202 */ /* 0x000fe40000000f00 */
[----:B------:R-:W-:Y:S02]  /*08f0*/  MOV R16, 0x910 ;  /* 0x0000091000107802 */ /* 0x000fe40000000f00 */
[----:B------:R-:W-:Y:S05]  /*0900*/  CALL.REL.NOINC `($__internal_1_$__cuda_sm20_div_s64) ;  /* 0x0000003800387944 */ /* 0x000fea0003c00000 */
[----:B------:R-:W-:Y:S02]  /*0910*/  MOV R10, R12 ;  /* 0x0000000c000a7202 */ /* 0x000fe40000000f00 */
.L_x_44:
[----:B------:R-:W-:Y:S05]  /*0920*/  BSYNC.RECONVERGENT B0 ;  /* 0x0000000000007941 */ /* 0x000fea0003800200 */
.L_x_42:
        /* <DEDUP_REMOVED lines=44> */
[----:B------:R-:W-:-:S06]  /*0bf0*/  UIADD3 UR6, UPT, UPT, UR18, UR13, URZ ;  /* 0x0000000d12067290 */ /* 0x000fcc000fffe0ff */
[----:B------:R-:W1:Y:S01]  /*0c00*/  I2F.RP R12, UR13 ;  /* 0x0000000d000c7d06 */ /* 0x000e620008209400 */
[----:B------:R-:W-:-:S05]  /*0c10*/  IMAD.U32 R2, RZ, RZ, UR6 ;  /* 0x00000006ff027e24 */ /* 0x000fca000f8e00ff */
        /* <DEDUP_REMOVED lines=20> */
[----:B------:R-:W-:Y:S02]  /*0d60*/  UIMAD.WIDE.U32 UR16, UR17, UR12, URZ ;  /* 0x0000000c111072a5 */ /* 0x000fe4000f8e00ff */
[----:B------:R-:W-:Y:S02]  /*0d70*/  ULOP3.LUT UR16, UR6, UR13, URZ, 0x3c, !UPT ;  /* 0x0000000d06107292 */ /* 0x000fe4000f8e3cff */
[----:B------:R-:W-:Y:S01]  /*0d80*/  ISETP.LT.U32.AND P1, PT, R0, UR13, PT ;  /* 0x0000000d00007c0c */ /* 0x000fe2000bf21070 */
[----:B------:R-:W-:Y:S01]  /*0d90*/  UIADD3 UR10, UPT, UPT, -UR17, URZ, URZ ;  /* 0x000000ff110a7290 */ /* 0x000fe2000fffe1ff */
[----:B------:R-:W0:Y:S02]  /*0da0*/  LDCU.U8 UR9, c[0x0][0x549] ;  /* 0x0000a920ff0977ac */ /* 0x000e240008000000 */
[----:B------:R-:W-:Y:S01]  /*0db0*/  ISETP.LE.AND P0, PT, RZ, UR16, PT ;  /* 0x00000010ff007c0c */ /* 0x000fe2000bf03270 */
[----:B------:R-:W-:-:S02]  /*0dc0*/  UIMAD UR10, UR11, UR10, UR12 ;  /* 0x0000000a0b0a72a4 */ /* 0x000fc4000f8e020c */
[----:B------:R-:W-:Y:S02]  /*0dd0*/  ULOP3.LUT UR6, UR6, UR4, URZ, 0x3c, !UPT ;  /* 0x0000000406067292 */ /* 0x000fe4000f8e3cff */
[----:B------:R-:W-:-:S04]  /*0de0*/  UISETP.GT.U32.AND UP1, UPT, UR11, UR10, UPT ;  /* 0x0000000a0b00728c */ /* 0x000fc8000bf24070 */
[----:B------:R-:W-:Y:S02]  /*0df0*/  @!P1 VIADD R0, R0, -UR13 ;  /* 0x8000000d00009c36 */ /* 0x000fe40008000000 */
[----:B------:R-:W-:Y:S01]  /*0e00*/  @!P1 VIADD R3, R3, 0x1 ;  /* 0x0000000103039836 */ /* 0x000fe20000000000 */
[----:B------:R-:W-:Y:S02]  /*0e10*/  ISETP.NE.AND P1, PT, RZ, UR7, PT ;  /* 0x00000007ff007c0c */ /* 0x000fe4000bf25270 */
[----:B------:R-:W-:Y:S01]  /*0e20*/  ISETP.GE.U32.AND P2, PT, R0, UR13, PT ;  /* 0x0000000d00007c0c */ /* 0x000fe2000bf46070 */
[----:B0-----:R-:W-:Y:S02]  /*0e30*/  UISETP.NE.AND UP0, UPT, UR9, URZ, UPT ;  /* 0x000000ff0900728c */ /* 0x001fe4000bf05270 */
[----:B------:R-:W-:Y:S02]  /*0e40*/  @!UP1 UIADD3 UR10, UPT, UPT, UR10, -UR11, URZ ;  /* 0x8000000b0a0a9290 */ /* 0x000fe4000fffe0ff */
[----:B------:R-:W-:-:S02]  /*0e50*/  USEL UR9, UR5, 0x1, !UP0 ;  /* 0x0000000105097887 */ /* 0x000fc4000c000000 */
[----:B------:R-:W-:Y:S02]  /*0e60*/  UISETP.GE.U32.AND UP3, UPT, UR10, UR11, UPT ;  /* 0x0000000b0a00728c */ /* 0x000fe4000bf66070 */
[----:B------:R-:W-:-:S04]  /*0e70*/  UISETP.GE.AND UP0, UPT, UR6, URZ, UPT ;  /* 0x000000ff0600728c */ /* 0x000fc8000bf06270 */
[----:B------:R-:W-:Y:S01]  /*0e80*/  @P2 VIADD R3, R3, 0x1 ;  /* 0x0000000103032836 */ /* 0x000fe20000000000 */
[----:B------:R-:W-:Y:S02]  /*0e90*/  @!UP1 UIADD3 UR17, UPT, UPT, UR17, 0x1, URZ ;  /* 0x0000000111119890 */ /* 0x000fe4000fffe0ff */
[----:B------:R-:W-:Y:S01]  /*0ea0*/  UISETP.NE.AND UP1, UPT, UR8, URZ, UPT ;  /* 0x000000ff0800728c */ /* 0x000fe2000bf25270 */
[----:B------:R-:W-:Y:S01]  /*0eb0*/  @!P0 IMAD.MOV R3, RZ, RZ, -R3 ;  /* 0x000000ffff038224 */ /* 0x000fe200078e0a03 */
[----:B------:R-:W-:Y:S01]  /*0ec0*/  @!P1 LOP3.LUT R3, RZ, UR13, RZ, 0x33, !PT ;  /* 0x0000000dff039c12 */ /* 0x000fe2000f8e33ff */
[----:B------:R-:W-:Y:S02]  /*0ed0*/  USHF.R.S32.HI UR6, URZ, 0x1f, UR7 ;  /* 0x0000001fff067899 */ /* 0x000fe40008011407 */
[----:B------:R-:W-:Y:S01]  /*0ee0*/  @UP3 UIADD3 UR17, UPT, UPT, UR17, 0x1, URZ ;  /* 0x0000000111113890 */ /* 0x000fe2000fffe0ff */
[----:B------:R-:W-:Y:S01]  /*0ef0*/  ISETP.LT.U32.AND P0, PT, R10, R3, PT ;  /* 0x000000030a00720c */ /* 0x000fe20003f01070 */
[----:B------:R-:W-:Y:S01]  /*0f00*/  USEL UR5, URZ, 0x1, !UP1 ;  /* 0x00000001ff057887 */ /* 0x000fe2000c800000 */
[----:B------:R-:W-:Y:S01]  /*0f10*/  SHF.R.S32.HI R7, RZ, 0x1f, R3 ;  /* 0x0000001fff077819 */ /* 0x000fe20000011403 */
[----:B------:R-:W-:-:S02]  /*0f20*/  @!UP0 UIADD3 UR17, UPT, UPT, -UR17, URZ, URZ ;  /* 0x000000ff11118290 */ /* 0x000fc4000fffe1ff */
[----:B------:R-:W-:Y:S01]  /*0f30*/  ULOP3.LUT UR6, UR6, UR5, URZ, 0xfc, !UPT ;  /* 0x0000000506067292 */ /* 0x000fe2000f8efcff */
        /* <DEDUP_REMOVED lines=27> */
.L_x_46:
[----:B------:R-:W-:Y:S01]  /*10f0*/  IMAD.MOV.U32 R14, RZ, RZ, R10 ;  /* 0x000000ffff0e7224 */ /* 0x000fe200078e000a */
[----:B------:R-:W-:Y:S01]  /*1100*/  MOV R20, R8 ;  /* 0x0000000800147202 */ /* 0x000fe20000000f00 */
[----:B------:R-:W-:Y:S01]  /*1110*/  IMAD.MOV.U32 R19, RZ, RZ, R11 ;  /* 0x000000ffff137224 */ /* 0x000fe200078e000b */
[----:B------:R-:W-:Y:S02]  /*1120*/  MOV R18, R0 ;  /* 0x0000000000127202 */ /* 0x000fe40000000f00 */
[----:B------:R-:W-:Y:S02]  /*1130*/  MOV R16, 0x1150 ;  /* 0x0000115000107802 */ /* 0x000fe40000000f00 */
[----:B------:R-:W-:Y:S05]  /*1140*/  CALL.REL.NOINC `($__internal_1_$__cuda_sm20_div_s64) ;  /* 0x0000003000287944 */ /* 0x000fea0003c00000 */
[----:B------:R-:W-:Y:S02]  /*1150*/  MOV R32, R12 ;  /* 0x0000000c00207202 */ /* 0x000fe40000000f00 */
[----:B------:R-:W-:Y:S02]  /*1160*/  MOV R33, R11 ;  /* 0x0000000b00217202 */ /* 0x000fe40000000f00 */
.L_x_47:
[----:B------:R-:W-:Y:S05]  /*1170*/  BSYNC.RECONVERGENT B0 ;  /* 0x0000000000007941 */ /* 0x000fea0003800200 */
.L_x_45:
        /* <DEDUP_REMOVED lines=9> */
[----:B0-----:R-:W-:Y:S01]  /*1210*/  IADD3 R2, PT, PT, R2, -0x1, R11 ;  /* 0xffffffff02027810 */ /* 0x001fe20007ffe00b */
[----:B-1----:R-:W-:-:S06]  /*1220*/  VIADD R12, R12, 0xffffffe ;  /* 0x0ffffffe0c0c7836 */ /* 0x002fcc0000000000 */
[----:B------:R-:W0:Y:S02]  /*1230*/  F2I.FTZ.U32.TRUNC.NTZ R13, R12 ;  /* 0x0000000c000d7305 */ /* 0x000e24000021f000 */
[----:B0-----:R-:W-:Y:S02]  /*1240*/  IMAD.MOV R6, RZ, RZ, -R13 ;  /* 0x000000ffff067224 */ /* 0x001fe400078e0a0d */
[----:B------:R-:W-:Y:S02]  /*1250*/  IMAD.MOV.U32 R12, RZ, RZ, RZ ;  /* 0x000000ffff0c7224 */ /* 0x000fe400078e00ff */
[----:B------:R-:W-:Y:S01]  /*1260*/  IMAD R7, R6, R11, RZ ;  /* 0x0000000b06077224 */ /* 0x000fe200078e02ff */
[----:B------:R-:W-:-:S03]  /*1270*/  IABS R6, R2 ;  /* 0x0000000200067213 */ /* 0x000fc60000000000 */
        /* <DEDUP_REMOVED lines=41> */
.L_x_49:
[----:B------:R-:W-:Y:S01]  /*1510*/  IMAD.MOV.U32 R14, RZ, RZ, R4 ;  /* 0x000000ffff0e7224 */ /* 0x000fe200078e0004 */
[----:B------:R-:W-:Y:S01]  /*1520*/  MOV R19, R5 ;  /* 0x0000000500137202 */ /* 0x000fe20000000f00 */
[----:B------:R-:W-:Y:S01]  /*1530*/  IMAD.MOV.U32 R20, RZ, RZ, R7 ;  /* 0x000000ffff147224 */ /* 0x000fe200078e0007 */
[----:B------:R-:W-:Y:S02]  /*1540*/  MOV R16, 0x1560 ;  /* 0x0000156000107802 */ /* 0x000fe40000000f00 */
[----:B------:R-:W-:Y:S05]  /*1550*/  CALL.REL.NOINC `($__internal_1_$__cuda_sm20_div_s64) ;  /* 0x0000002c00247944 */ /* 0x000fea0003c00000 */
[----:B------:R-:W-:Y:S02]  /*1560*/  MOV R14, R12 ;  /* 0x0000000c000e7202 */ /* 0x000fe40000000f00 */
[----:B------:R-:W-:Y:S02]  /*1570*/  MOV R15, R11 ;  /* 0x0000000b000f7202 */ /* 0x000fe40000000f00 */
.L_x_50:
[----:B------:R-:W-:Y:S05]  /*1580*/  BSYNC.RECONVERGENT B0 ;  /* 0x0000000000007941 */ /* 0x000fea0003800200 */
.L_x_48:
[----:B------:R-:W0:Y:S01]  /*1590*/  S2R R4, SR_TID.X ;  /* 0x0000000000047919 */ /* 0x000e220000002100 */
[----:B------:R-:W-:Y:S01]  /*15a0*/  UIADD3 UR8, UP0, UPT, UR21, -UR20, URZ ;  /* 0x8000001415087290 */ /* 0x000fe2000ff1e0ff */
[----:B------:R-:W1:Y:S03]  /*15b0*/  LDCU UR4, c[0x0][0x534] ;  /* 0x0000a680ff0477ac */ /* 0x000e660008000800 */
[----:B------:R-:W-:Y:S01]  /*15c0*/  UIADD3.X UR5, UPT, UPT, UR15, -0x1, URZ, UP0, !UPT ;  /* 0xffffffff0f057890 */ /* 0x000fe200087fe4ff */
[----:B------:R-:W2:Y:S05]  /*15d0*/  LDCU.64 UR10, c[0x0][0x358] ;  /* 0x00006b00ff0a77ac */ /* 0x000eaa0008000a00 */
[----:B------:R-:W-:Y:S01]  /*15e0*/  IMAD.U32 R5, RZ, RZ, UR5 ;  /* 0x00000005ff057e24 */ /* 0x000fe2000f8e00ff */
[----:B0-----:R-:W-:-:S02]  /*15f0*/  LOP3.LUT R6, R4, 0x3, RZ, 0xc0, !PT ;  /* 0x0000000304067812 */ /* 0x001fc400078ec0ff */
[----:B------:R-:W-:Y:S02]  /*1600*/  SHF.R.U32.HI R3, RZ, 0x2, R4 ;  /* 0x00000002ff037819 */ /* 0x000fe40000011604 */
[----:B------:R-:W-:-:S04]  /*1610*/  ISETP.LT.U32.AND P2, PT, R6, UR8, PT ;  /* 0x0000000806007c0c */ /* 0x000fc8000bf41070 */
[----:B------:R-:W-:Y:S01]  /*1620*/  ISETP.GT.AND.EX P2, PT, R5, RZ, PT, P2 ;  /* 0x000000ff0500720c */ /* 0x000fe20003f44320 */
[----:B------:R-:W-:-:S03]  /*1630*/  VIADD R5, R3, 0x20 ;  /* 0x0000002003057836 */ /* 0x000fc60000000000 */
[----:B-1----:R-:W-:Y:S02]  /*1640*/  ISETP.GE.OR P3, PT, R3, UR4, !P2 ;  /* 0x0000000403007c0c */ /* 0x002fe4000d766670 */
[----:B------:R-:W-:-:S11]  /*1650*/  ISETP.GE.OR P2, PT, R5, UR4, !P2 ;  /* 0x0000000405007c0c */ /* 0x000fd6000d746670 */
[----:B------:R-:W0:Y:S01]  /*1660*/  @!P3 LDC.64 R12, c[0x0][0x428] ;  /* 0x00010a00ff0cbb82 */ /* 0x000e220000000a00 */
[C---:B------:R-:W-:Y:S02]  /*1670*/  @!P3 IADD3 R22, P1, PT, R6.reuse, UR20, RZ ;  /* 0x000000140616bc10 */ /* 0x040fe4000ff3e0ff */
[----:B------:R-:W-:-:S03]  /*1680*/  @!P2 IADD3 R18, P0, PT, R6, UR20, RZ ;  /* 0x000000140612ac10 */ /* 0x000fc6000ff1e0ff */
[----:B------:R-:W-:Y:S02]  /*1690*/  @!P3 IMAD.X R23, RZ, RZ, RZ, P1 ;  /* 0x000000ffff17b224 */ /* 0x000fe400008e06ff */
[----:B------:R-:W1:Y:S01]  /*16a0*/  @!P2 LDC.64 R10, c[0x0][0x428] ;  /* 0x00010a00ff0aab82 */ /* 0x000e620000000a00 */
[----:B------:R-:W-:Y:S02]  /*16b0*/  @!P2 IMAD.X R19, RZ, RZ, RZ, P0 ;  /* 0x000000ffff13a224 */ /* 0x000fe400000e06ff */
[----:B------:R-:W-:-:S04]  /*16c0*/  @!P3 IMAD.WIDE.U32 R22, R3, UR21, R22 ;  /* 0x000000150316bc25 */ /* 0x000fc8000f8e0016 */
[----:B------:R-:W-:-:S04]  /*16d0*/  @!P2 IMAD.WIDE.U32 R18, R5, UR21, R18 ;  /* 0x000000150512ac25 */ /* 0x000fc8000f8e0012 */
[----:B------:R-:W-:Y:S02]  /*16e0*/  @!P3 IMAD R6, R3, UR15, R23 ;  /* 0x0000000f0306bc24 */ /* 0x000fe4000f8e0217 */
[----:B------:R-:W-:Y:S02]  /*16f0*/  @!P2 IMAD R16, R5, UR15, R19 ;  /* 0x0000000f0510ac24 */ /* 0x000fe4000f8e0213 */
[----:B------:R-:W-:Y:S01]  /*1700*/  IMAD.MOV.U32 R5, RZ, RZ, -0x800000 ;  /* 0xff800000ff057424 */ /* 0x000fe200078e00ff */
[----:B0-----:R-:W-:-:S04]  /*1710*/  @!P3 LEA R20, P1, R22, R12, 0x2 ;  /* 0x0000000c1614b211 */ /* 0x001fc800078210ff */
[----:B------:R-:W-:Y:S01]  /*1720*/  @!P3 LEA.HI.X R21, R22, R13, R6, 0x2, P1 ;  /* 0x0000000d1615b211 */ /* 0x000fe200008f1406 */
[----:B------:R-:W-:Y:S01]  /*1730*/  IMAD.MOV.U32 R6, RZ, RZ, -0x800000 ;  /* 0xff800000ff067424 */ /* 0x000fe200078e00ff */
[----:B-1----:R-:W-:-:S05]  /*1740*/  @!P2 LEA R24, P0, R18, R10, 0x2 ;  /* 0x0000000a1218a211 */ /* 0x002fca00078010ff */
[----:B--2---:R-:W2:Y:S01]  /*1750*/  @!P3 LDG.E R6, desc[UR10][R20.64] ;  /* 0x0000000a1406b981 */ /* 0x004ea2000c1e1900 */
[----:B------:R-:W-:-:S05]  /*1760*/  @!P2 LEA.HI.X R25, R18, R11, R16, 0x2, P0 ;  /* 0x0000000b1219a211 */ /* 0x000fca00000f1410 */
[----:B------:R0:W3:Y:S01]  /*1770*/  @!P2 LDG.E R5, desc[UR10][R24.64] ;  /* 0x0000000a1805a981 */ /* 0x0000e2000c1e1900 */
[C---:B------:R-:W-:Y:S02]  /*1780*/  ISETP.GT.U32.AND P1, PT, R4.reuse, 0xff, PT ;  /* 0x000000ff0400780c */ /* 0x040fe40003f24070 */
[----:B------:R-:W-:-:S11]  /*1790*/  ISETP.GT.U32.AND P0, PT, R4, 0x7f, PT ;  /* 0x0000007f0400780c */ /* 0x000fd60003f04070 */
[----:B------:R-:W1:Y:S02]  /*17a0*/  @!P1 S2R R11, SR_CgaCtaId ;  /* 0x00000000000b9919 */ /* 0x000e640000008800 */
[----:B------:R-:W4:Y:S01]  /*17b0*/  @!P0 S2R R10, SR_CgaCtaId ;  /* 0x00000000000a8919 */ /* 0x000f220000008800 */
[----:B------:R-:W-:Y:S01]  /*17c0*/  @!P1 MOV R16, 0x400 ;  /* 0x0000040000109802 */ /* 0x000fe20000000f00 */
[----:B------:R-:W5:Y:S01]  /*17d0*/  @!P0 S2R R12, SR_CgaCtaId ;  /* 0x00000000000c8919 */ /* 0x000f620000008800 */
[C---:B------:R-:W-:Y:S02]  /*17e0*/  @!P1 SHF.L.U32 R17, R4.reuse, 0x2, RZ ;  /* 0x0000000204119819 */ /* 0x040fe400000006ff */
[----:B------:R-:W-:Y:S02]  /*17f0*/  @!P0 MOV R19, 0x400 ;  /* 0x0000040000138802 */ /* 0x000fe40000000f00 */
[----:B------:R-:W-:Y:S02]  /*1800*/  @!P1 LOP3.LUT R18, R17, 0xc, RZ, 0xc0, !PT ;  /* 0x0000000c11129812 */ /* 0x000fe400078ec0ff */
[----:B-1----:R-:W-:Y:S01]  /*1810*/  @!P1 LEA R11, R11, R16, 0x18 ;  /* 0x000000100b0b9211 */ /* 0x002fe200078ec0ff */
[----:B------:R-:W-:Y:S01]  /*1820*/  @!P0 IMAD.SHL.U32 R16, R4, 0x4, RZ ;  /* 0x0000000404108824 */ /* 0x000fe200078e00ff */
[----:B----4-:R-:W-:-:S04]  /*1830*/  @!P0 LEA R10, R10, R19, 0x18 ;  /* 0x000000130a0a8211 */ /* 0x010fc800078ec0ff */
[----:B------:R-:W-:Y:S01]  /*1840*/  @!P0 LOP3.LUT R17, R16, 0xc, RZ, 0xc0, !PT ;  /* 0x0000000c10118812 */ /* 0x000fe200078ec0ff */
[----:B------:R-:W-:-:S04]  /*1850*/  @!P1 IMAD.IADD R18, R18, 0x1, R11 ;  /* 0x0000000112129824 */ /* 0x000fc800078e020b */
[----:B------:R-:W-:Y:S02]  /*1860*/  @!P0 IMAD.IADD R10, R17, 0x1, R10 ;  /* 0x00000001110a8824 */ /* 0x000fe400078e020a */
[C---:B------:R-:W-:Y:S02]  /*1870*/  @!P1 IMAD R17, R3.reuse, 0x14, R18 ;  /* 0x0000001403119824 */ /* 0x040fe400078e0212 */
[----:B------:R-:W-:Y:S01]  /*1880*/  @!P0 IMAD R10, R3, 0x14, R10 ;  /* 0x00000014030a8824 */ /* 0x000fe200078e020a */
[----:B------:R-:W-:Y:S01]  /*1890*/  @!P0 MOV R13, 0x400 ;  /* 0x00000400000d8802 */ /* 0x000fe20000000f00 */
[----:B0-----:R-:W-:Y:S01]  /*18a0*/  IMAD.MOV.U32 R24, RZ, RZ, -0x800000 ;  /* 0xff800000ff187424 */ /* 0x001fe200078e00ff */
[----:B------:R-:W-:Y:S01]  /*18b0*/  @!P0 LOP3.LUT R11, R4, 0x1f, RZ, 0xc0, !PT ;  /* 0x0000001f040b8812 */ /* 0x000fe200078ec0ff */
[----:B------:R-:W0:Y:S01]  /*18c0*/  LDC R3, c[0x0][0x434] ;  /* 0x00010d00ff037b82 */ /* 0x000e220000000800 */
[----:B-----5:R-:W-:Y:S02]  /*18d0*/  @!P0 LEA R12, R12, R13, 0x18 ;  /* 0x0000000d0c0c8211 */ /* 0x020fe400078ec0ff */
[----:B------:R-:W-:-:S02]  /*18e0*/  SHF.R.U32.HI R13, RZ, 0x5, R4 ;  /* 0x00000005ff0d7819 */ /* 0x000fc40000011604 */
[----:B------:R-:W-:-:S03]  /*18f0*/  MOV R25, 0xff800000 ;  /* 0xff80000000197802 */ /* 0x000fc60000000f00 */
[----:B------:R-:W-:-:S04]  /*1900*/  @!P0 IMAD R12, R13, 0x4, R12 ;  /* 0x000000040d0c8824 */ /* 0x000fc800078e020c */
[----:B------:R-:W-:Y:S01]  /*1910*/  @!P0 IMAD R11, R11, 0x14, R12 ;  /* 0x000000140b0b8824 */ /* 0x000fe200078e020c */
[----:B--2---:R-:W-:Y:S04]  /*1920*/  @!P1 STS [R17], R6 ;  /* 0x0000000611009388 */ /* 0x004fe80000000800 */
[----:B---3--:R-:W-:Y:S01]  /*1930*/  @!P0 STS [R10+0x280], R5 ;  /* 0x000280050a008388 */ /* 0x008fe20000000800 */
[----:B------:R-:W-:Y:S06]  /*1940*/  BAR.SYNC.DEFER_BLOCKING 0x0 ;  /* 0x0000000000007b1d */ /* 0x000fec0000010000 */
[----:B------:R-:W-:Y:S04]  /*1950*/  @!P0 LDS R24, [R11] ;  /* 0x000000000b188984 */ /* 0x000fe80000000800 */
[----:B------:R-:W1:Y:S02]  /*1960*/  @!P0 LDS R25, [R11+0x280] ;  /* 0x000280000b198984 */ /* 0x000e640000000800 */
[----:B-1----:R-:W-:-:S05]  /*1970*/  FMNMX.FTZ R12, R25, R24, !PT ;  /* 0x00000018190c7209 */ /* 0x002fca0007810000 */
[----:B------:R-:W1:Y:S02]  /*1980*/  SHFL.BFLY PT, R21, R12, 0x10, 0x1f ;  /* 0x0e001f000c157f89 */ /* 0x000e6400000e0000 */
[----:B-1----:R-:W-:-:S05]  /*1990*/  FMNMX.FTZ R21, R12, R21, !PT ;  /* 0x000000150c157209 */ /* 0x002fca0007810000 */
[----:B------:R-:W1:Y:S01]  /*19a0*/  SHFL.BFLY PT, R18, R21, 0x8, 0x1f ;  /* 0x0d001f0015127f89 */ /* 0x000e6200000e0000 */
[----:B0-----:R-:W-:-:S05]  /*19b0*/  IABS R6, R3 ;  /* 0x0000000300067213 */ /* 0x001fca0000000000 */
[----:B------:R-:W-:Y:S01]  /*19c0*/  IMAD.MOV.U32 R5, RZ, RZ, R6 ;  /* 0x000000ffff057224 */ /* 0x000fe200078e0006 */
[----:B-1----:R-:W-:-:S05]  /*19d0*/  FMNMX.FTZ R18, R21, R18, !PT ;  /* 0x0000001215127209 */ /* 0x002fca0007810000 */
[----:B------:R-:W0:Y:S01]  /*19e0*/  SHFL.BFLY PT, R19, R18, 0x4, 0x1f ;  /* 0x0c801f0012137f89 */ /* 0x000e2200000e0000 */
[----:B------:R-:W1:Y:S08]  /*19f0*/  I2F.RP R20, R5 ;  /* 0x0000000500147306 */ /* 0x000e700000209400 */
[----:B-1----:R-:W1:Y:S01]  /*1a00*/  MUFU.RCP R16, R20 ;  /* 0x0000001400107308 */ /* 0x002e620000001000 */
[----:B0-----:R-:W-:-:S05]  /*1a10*/  FMNMX.FTZ R19, R18, R19, !PT ;  /* 0x0000001312137209 */ /* 0x001fca0007810000 */
[----:B------:R-:W0:Y:S01]  /*1a20*/  SHFL.BFLY PT, R12, R19, 0x2, 0x1f ;  /* 0x0c401f00130c7f89 */ /* 0x000e2200000e0000 */
[----:B-1----:R-:W-:-:S04]  /*1a30*/  VIADD R16, R16, 0xffffffe ;  /* 0x0ffffffe10107836 */ /* 0x002fc80000000000 */
[----:B------:R-:W1:Y:S01]  /*1a40*/  F2I.FTZ.U32.TRUNC.NTZ R17, R16 ;  /* 0x0000001000117305 */ /* 0x000e62000021f000 */
[----:B0-----:R-:W-:-:S05]  /*1a50*/  FMNMX.FTZ R12, R19, R12, !PT ;  /* 0x0000000c130c7209 */ /* 0x001fca0007810000 */
[----:B------:R-:W0:Y:S01]  /*1a60*/  SHFL.BFLY PT, R11, R12, 0x1, 0x1f ;  /* 0x0c201f000c0b7f89 */ /* 0x000e2200000e0000 */
[----:B-1----:R-:W-:Y:S02]  /*1a70*/  IMAD.MOV R6, RZ, RZ, -R17 ;  /* 0x000000ffff067224 */ /* 0x002fe400078e0a11 */
[----:B------:R-:W-:Y:S02]  /*1a80*/  IMAD.MOV.U32 R16, RZ, RZ, RZ ;  /* 0x000000ffff107224 */ /* 0x000fe400078e00ff */
[----:B------:R-:W-:Y:S01]  /*1a90*/  IMAD R10, R6, R5, RZ ;  /* 0x00000005060a7224 */ /* 0x000fe200078e02ff */
[----:B------:R-:W-:-:S03]  /*1aa0*/  IABS R6, R2 ;  /* 0x0000000200067213 */ /* 0x000fc60000000000 */
[----:B------:R-:W-:-:S06]  /*1ab0*/  IMAD.HI.U32 R17, R17, R10, R16 ;  /* 0x0000000a11117227 */ /* 0x000fcc00078e0010 */
[----:B------:R-:W-:Y:S01]  /*1ac0*/  IMAD.HI.U32 R18, R17, R6, RZ ;  /* 0x0000000611127227 */ /* 0x000fe200078e00ff */
[----:B0-----:R-:W-:-:S03]  /*1ad0*/  FMNMX.FTZ R11, R12, R11, !PT ;  /* 0x0000000b0c0b7209 */ /* 0x001fc60007810000 */
[----:B------:R-:W-:Y:S01]  /*1ae0*/  IMAD.MOV R10, RZ, RZ, -R18 ;  /* 0x000000ffff0a7224 */ /* 0x000fe200078e0a12 */
[----:B------:R-:W-:Y:S01]  /*1af0*/  LOP3.LUT R2, R2, R3, RZ, 0x3c, !PT ;  /* 0x0000000302027212 */ /* 0x000fe200078e3cff */
[----:B------:R-:W0:Y:S01]  /*1b00*/  LDC R17, c[0x0][0x3e0] ;  /* 0x0000f800ff117b82 */ /* 0x000e220000000800 */
[----:B------:R-:W-:Y:S01]  /*1b10*/  FSETP.NEU.FTZ.AND P0, PT, R11, -INF , PT ;  /* 0xff8000000b00780b */ /* 0x000fe20003f1d000 */
[----:B------:R-:W-:-:S03]  /*1b20*/  IMAD R12, R5, R10, R6 ;  /* 0x0000000a050c7224 */ /* 0x000fc600078e0206 */
[----:B------:R-:W-:-:S05]  /*1b30*/  FSEL R10, R11, RZ, P0 ;  /* 0x000000ff0b0a7208 */ /* 0x000fca0000000000 */
[C---:B------:R-:W-:Y:S01]  /*1b40*/  FADD.FTZ R11, -R10.reuse, R24 ;  /* 0x000000180a0b7221 */ /* 0x040fe20000010100 */
[----:B------:R-:W-:-:S03]  /*1b50*/  FADD.FTZ R6, -R10, R25 ;  /* 0x000000190a067221 */ /* 0x000fc60000010100 */
[----:B------:R-:W-:Y:S01]  /*1b60*/  FMUL.FTZ R11, R11, 1.4426950216293334961 ;  /* 0x3fb8aa3b0b0b7820 */ /* 0x000fe20000410000 */
[----:B------:R-:W-:-:S05]  /*1b70*/  FMUL.FTZ R6, R6, 1.4426950216293334961 ;  /* 0x3fb8aa3b06067820 */ /* 0x000fca0000410000 */
[----:B------:R-:W-:Y:S08]  /*1b80*/  MUFU.EX2 R11, R11 ;  /* 0x0000000b000b7308 */ /* 0x000ff00000000800 */
[----:B------:R-:W1:Y:S01]  /*1b90*/  MUFU.EX2 R6, R6 ;  /* 0x0000000600067308 */ /* 0x000e620000000800 */
[----:B------:R-:W-:Y:S02]  /*1ba0*/  ISETP.GT.U32.AND P0, PT, R5, R12, PT ;  /* 0x0000000c0500720c */ /* 0x000fe40003f04070 */
[----:B------:R-:W-:Y:S01]  /*1bb0*/  ISETP.GE.AND P1, PT, R2, RZ, PT ;  /* 0x000000ff0200720c */ /* 0x000fe20003f26270 */
[----:B-1----:R-:W-:-:S10]  /*1bc0*/  FADD.FTZ R2, R11, R6 ;  /* 0x000000060b027221 */ /* 0x002fd40000010000 */
[-C--:B------:R-:W-:Y:S01]  /*1bd0*/  @!P0 IADD3 R12, PT, PT, R12, -R5.reuse, RZ ;  /* 0x800000050c0c8210 */ /* 0x080fe20007ffe0ff */
[----:B------:R-:W1:Y:S03]  /*1be0*/  SHFL.BFLY PT, R23, R2, 0x10, 0x1f ;  /* 0x0e001f0002177f89 */ /* 0x000e6600000e0000 */
[----:B------:R-:W-:Y:S01]  /*1bf0*/  ISETP.GE.U32.AND P2, PT, R12, R5, PT ;  /* 0x000000050c00720c */ /* 0x000fe20003f46070 */
[----:B------:R-:W-:Y:S01]  /*1c00*/  @!P0 VIADD R18, R18, 0x1 ;  /* 0x0000000112128836 */ /* 0x000fe20000000000 */
[----:B------:R-:W-:Y:S01]  /*1c10*/  ISETP.NE.AND P0, PT, R3, RZ, PT ;  /* 0x000000ff0300720c */ /* 0x000fe20003f05270 */
[----:B------:R-:W-:-:S04]  /*1c20*/  USHF.R.S32.HI UR4, URZ, 0x1f, UR22 ;  /* 0x0000001fff047899 */ /* 0x000fc80008011416 */
[----:B------:R-:W-:-:S06]  /*1c30*/  ULOP3.LUT UR4, UR4, 0x1, URZ, 0xfc, !UPT ;  /* 0x0000000104047892 */ /* 0x000fcc000f8efcff */
[----:B------:R-:W-:-:S04]  /*1c40*/  @P2 VIADD R18, R18, 0x1 ;  /* 0x0000000112122836 */ /* 0x000fc80000000000 */
[----:B------:R-:W-:Y:S01]  /*1c50*/  @!P1 IMAD.MOV R18, RZ, RZ, -R18 ;  /* 0x000000ffff129224 */ /* 0x000fe200078e0a12 */
[----:B------:R-:W-:Y:S01]  /*1c60*/  @!P0 LOP3.LUT R18, RZ, R3, RZ, 0x33, !PT ;  /* 0x00000003ff128212 */ /* 0x000fe200078e33ff */
[----:B-1----:R-:W-:-:S04]  /*1c70*/  FADD.FTZ R23, R2, R23 ;  /* 0x0000001702177221 */ /* 0x002fc80000010000 */
[----:B------:R-:W-:Y:S01]  /*1c80*/  IMAD R5, R18, UR4, RZ ;  /* 0x0000000412057c24 */ /* 0x000fe2000f8e02ff */
[----:B0-----:R-:W-:Y:S01]  /*1c90*/  IABS R12, R17 ;  /* 0x00000011000c7213 */ /* 0x001fe20000000000 */
[----:B------:R-:W0:Y:S01]  /*1ca0*/  LDCU UR4, c[0x0][0x430] ;  /* 0x00008600ff0477ac */ /* 0x000e220008000800 */
[----:B------:R-:W1:Y:S02]  /*1cb0*/  SHFL.BFLY PT, R2, R23, 0x8, 0x1f ;  /* 0x0d001f0017027f89 */ /* 0x000e6400000e0000 */
[----:B------:R-:W-:-:S04]  /*1cc0*/  IABS R19, R5 ;  /* 0x0000000500137213 */ /* 0x000fc80000000000 */
[----:B------:R-:W2:Y:S08]  /*1cd0*/  I2F.RP R16, R19 ;  /* 0x0000001300107306 */ /* 0x000eb00000209400 */
[----:B------:R-:W3:Y:S08]  /*1ce0*/  I2F.RP R6, R12 ;  /* 0x0000000c00067306 */ /* 0x000ef00000209400 */
[----:B--2---:R-:W2:Y:S01]  /*1cf0*/  MUFU.RCP R30, R16 ;  /* 0x00000010001e7308 */ /* 0x004ea20000001000 */
[----:B-1----:R-:W-:-:S07]  /*1d00*/  FADD.FTZ R2, R23, R2 ;  /* 0x0000000217027221 */ /* 0x002fce0000010000 */
[----:B---3--:R-:W1:Y:S01]  /*1d10*/  MUFU.RCP R26, R6 ;  /* 0x00000006001a7308 */ /* 0x008e620000001000 */
[----:B------:R-:W3:Y:S01]  /*1d20*/  SHFL.BFLY PT, R21, R2, 0x4, 0x1f ;  /* 0x0c801f0002157f89 */ /* 0x000ee200000e0000 */
[----:B--2---:R-:W-:-:S06]  /*1d30*/  VIADD R30, R30, 0xffffffe ;  /* 0x0ffffffe1e1e7836 */ /* 0x004fcc0000000000 */
[----:B------:R-:W2:Y:S01]  /*1d40*/  F2I.FTZ.U32.TRUNC.NTZ R31, R30 ;  /* 0x0000001e001f7305 */ /* 0x000ea2000021f000 */
[----:B-1----:R-:W-:-:S07]  /*1d50*/  VIADD R26, R26, 0xffffffe ;  /* 0x0ffffffe1a1a7836 */ /* 0x002fce0000000000 */
[----:B------:R-:W1:Y:S01]  /*1d60*/  F2I.FTZ.U32.TRUNC.NTZ R27, R26 ;  /* 0x0000001a001b7305 */ /* 0x000e62000021f000 */
[----:B---3--:R-:W-:Y:S01]  /*1d70*/  FADD.FTZ R21, R2, R21 ;  /* 0x0000001502157221 */ /* 0x008fe20000010000 */
[----:B--2---:R-:W-:-:S04]  /*1d80*/  IADD3 R22, PT, PT, RZ, -R31, RZ ;  /* 0x8000001fff167210 */ /* 0x004fc80007ffe0ff */
[----:B------:R-:W2:Y:S01]  /*1d90*/  SHFL.BFLY PT, R20, R21, 0x2, 0x1f ;  /* 0x0c401f0015147f89 */ /* 0x000ea200000e0000 */
[----:B------:R-:W-:Y:S02]  /*1da0*/  VIADD R16, R19, UR18 ;  /* 0x0000001213107c36 */ /* 0x000fe40008000000 */
[----:B------:R-:W-:Y:S02]  /*1db0*/  IMAD R22, R22, R19, RZ ;  /* 0x0000001316167224 */ /* 0x000fe400078e02ff */
[----:B------:R-:W-:Y:S02]  /*1dc0*/  IMAD.MOV.U32 R30, RZ, RZ, RZ ;  /* 0x000000ffff1e7224 */ /* 0x000fe400078e00ff */
[----:B-1----:R-:W-:Y:S01]  /*1dd0*/  IMAD.MOV R11, RZ, RZ, -R27 ;  /* 0x000000ffff0b7224 */ /* 0x002fe200078e0a1b */
[----:B------:R-:W-:Y:S01]  /*1de0*/  IABS R2, R5 ;  /* 0x0000000500027213 */ /* 0x000fe20000000000 */
[----:B------:R-:W-:Y:S01]  /*1df0*/  IMAD.HI.U32 R22, R31, R22, R30 ;  /* 0x000000161f167227 */ /* 0x000fe200078e001e */
[----:B------:R-:W-:-:S03]  /*1e00*/  IABS R6, R16 ;  /* 0x0000001000067213 */ /* 0x000fc60000000000 */
[----:B------:R-:W-:Y:S02]  /*1e10*/  IMAD R11, R11, R12, RZ ;  /* 0x0000000c0b0b7224 */ /* 0x000fe400078e02ff */
[----:B------:R-:W-:Y:S02]  /*1e20*/  IMAD.MOV.U32 R26, RZ, RZ, RZ ;  /* 0x000000ffff1a7224 */ /* 0x000fe400078e00ff */
[----:B------:R-:W-:Y:S02]  /*1e30*/  IMAD.MOV R2, RZ, RZ, -R2 ;  /* 0x000000ffff027224 */ /* 0x000fe400078e0a02 */
[----:B------:R-:W-:-:S04]  /*1e40*/  IMAD.HI.U32 R11, R27, R11, R26 ;  /* 0x0000000b1b0b7227 */ /* 0x000fc800078e001a */
[----:B------:R-:W-:-:S04]  /*1e50*/  IMAD.HI.U32 R23, R22, R6, RZ ;  /* 0x0000000616177227 */ /* 0x000fc800078e00ff */
[----:B--2---:R-:W-:Y:S01]  /*1e60*/  FADD.FTZ R20, R21, R20 ;  /* 0x0000001415147221 */ /* 0x004fe20000010000 */
[----:B------:R-:W-:-:S04]  /*1e70*/  IMAD.HI.U32 R11, R11, R6, RZ ;  /* 0x000000060b0b7227 */ /* 0x000fc800078e00ff */
[--C-:B------:R-:W-:Y:S01]  /*1e80*/  IMAD R2, R23, R2, R6.reuse ;  /* 0x0000000217027224 */ /* 0x100fe200078e0206 */
[----:B------:R-:W-:Y:S01]  /*1e90*/  IADD3 R27, PT, PT, -R11, RZ, RZ ;  /* 0x000000ff0b1b7210 */ /* 0x000fe20007ffe1ff */
[----:B------:R-:W1:Y:S03]  /*1ea0*/  SHFL.BFLY PT, R21, R20, 0x1, 0x1f ;  /* 0x0c201f0014157f89 */ /* 0x000e6600000e0000 */
[----:B------:R-:W-:Y:S01]  /*1eb0*/  ISETP.GT.U32.AND P2, PT, R19, R2, PT ;  /* 0x000000021300720c */ /* 0x000fe20003f44070 */
[----:B------:R-:W-:-:S05]  /*1ec0*/  IMAD R27, R12, R27, R6 ;  /* 0x0000001b0c1b7224 */ /* 0x000fca00078e0206 */
[----:B------:R-:W-:-:S07]  /*1ed0*/  ISETP.GT.U32.AND P0, PT, R12, R27, PT ;  /* 0x0000001b0c00720c */ /* 0x000fce0003f04070 */
[----:B------:R-:W-:-:S05]  /*1ee0*/  @!P2 IMAD.IADD R2, R2, 0x1, -R19 ;  /* 0x000000010202a824 */ /* 0x000fca00078e0a13 */
[-C--:B------:R-:W-:Y:S01]  /*1ef0*/  ISETP.GE.U32.AND P1, PT, R2, R19.reuse, PT ;  /* 0x000000130200720c */ /* 0x080fe20003f26070 */
[----:B------:R-:W-:Y:S01]  /*1f00*/  @!P0 IMAD.IADD R27, R27, 0x1, -R12 ;  /* 0x000000011b1b8824 */ /* 0x000fe200078e0a0c */
[----:B------:R-:W-:Y:S01]  /*1f10*/  LOP3.LUT R2, R16, R19, RZ, 0x3c, !PT ;  /* 0x0000001310027212 */ /* 0x000fe200078e3cff */
[----:B------:R-:W-:Y:S02]  /*1f20*/  @!P2 VIADD R23, R23, 0x1 ;  /* 0x000000011717a836 */ /* 0x000fe40000000000 */
[----:B-1----:R-:W-:Y:S01]  /*1f30*/  FADD.FTZ R21, R20, R21 ;  /* 0x0000001514157221 */ /* 0x002fe20000010000 */
[----:B------:R-:W-:Y:S02]  /*1f40*/  LOP3.LUT R16, R16, R17, RZ, 0x3c, !PT ;  /* 0x0000001110107212 */ /* 0x000fe400078e3cff */
[----:B------:R-:W-:Y:S01]  /*1f50*/  ISETP.GE.U32.AND P4, PT, R27, R12, PT ;  /* 0x0000000c1b00720c */ /* 0x000fe20003f86070 */
[----:B------:R-:W-:Y:S01]  /*1f60*/  @!P0 VIADD R11, R11, 0x1 ;  /* 0x000000010b0b8836 */ /* 0x000fe20000000000 */
[----:B------:R-:W-:-:S02]  /*1f70*/  ISETP.GE.AND P2, PT, R16, RZ, PT ;  /* 0x000000ff1000720c */ /* 0x000fc40003f46270 */
[----:B------:R-:W-:Y:S01]  /*1f80*/  ISETP.NE.AND P0, PT, R17, RZ, PT ;  /* 0x000000ff1100720c */ /* 0x000fe20003f05270 */
[----:B------:R-:W-:Y:S01]  /*1f90*/  @P1 VIADD R23, R23, 0x1 ;  /* 0x0000000117171836 */ /* 0x000fe20000000000 */
[----:B------:R-:W-:Y:S02]  /*1fa0*/  FSETP.NE.FTZ.AND P1, PT, R21, RZ, PT ;  /* 0x000000ff1500720b */ /* 0x000fe40003f35000 */
[----:B------:R-:W-:Y:S02]  /*1fb0*/  ISETP.GE.AND P3, PT, R2, RZ, PT ;  /* 0x000000ff0200720c */ /* 0x000fe40003f66270 */
[----:B------:R-:W-:-:S03]  /*1fc0*/  ISETP.NE.AND P5, PT, R5, RZ, PT ;  /* 0x000000ff0500720c */ /* 0x000fc60003fa5270 */
[----:B------:R-:W-:-:S04]  /*1fd0*/  @P4 VIADD R11, R11, 0x1 ;  /* 0x000000010b0b4836 */ /* 0x000fc80000000000 */
[----:B------:R-:W-:Y:S01]  /*1fe0*/  @!P2 IMAD.MOV R11, RZ, RZ, -R11 ;  /* 0x000000ffff0ba224 */ /* 0x000fe200078e0a0b */
[----:B------:R-:W-:Y:S01]  /*1ff0*/  @!P0 LOP3.LUT R11, RZ, R17, RZ, 0x33, !PT ;  /* 0x00000011ff0b8212 */ /* 0x000fe200078e33ff */
[----:B------:R-:W1:Y:S01]  /*2000*/  @P1 MUFU.LG2 R21, R21 ;  /* 0x0000001500151308 */ /* 0x000e620000000c00 */
[----:B------:R-:W-:Y:S02]  /*2010*/  LOP3.LUT P0, RZ, R4, 0x39f, RZ, 0xc0, !PT ;  /* 0x0000039f04ff7812 */ /* 0x000fe4000780c0ff */
[----:B------:R-:W-:Y:S02]  /*2020*/  @!P3 IADD3 R23, PT, PT, -R23, RZ, RZ ;  /* 0x000000ff1717b210 */ /* 0x000fe40007ffe1ff */
[----:B------:R-:W-:Y:S02]  /*2030*/  ISETP.NE.AND P3, PT, R18, RZ, PT ;  /* 0x000000ff1200720c */ /* 0x000fe40003f65270 */
[----:B------:R-:W-:Y:S02]  /*2040*/  @!P5 LOP3.LUT R23, RZ, R19, RZ, 0x33, !PT ;  /* 0x00000013ff17d212 */ /* 0x000fe400078e33ff */
[----:B------:R-:W-:-:S02]  /*2050*/  SEL R2, RZ, 0x1, !P3 ;  /* 0x00000001ff027807 */ /* 0x000fc40005800000 */
[----:B------:R-:W-:Y:S02]  /*2060*/  SHF.R.S32.HI R27, RZ, 0x1f, R5 ;  /* 0x0000001fff1b7819 */ /* 0x000fe40000011405 */
[----:B------:R-:W-:Y:S02]  /*2070*/  ISETP.LT.U32.AND P2, PT, R14, R23, PT ;  /* 0x000000170e00720c */ /* 0x000fe40003f41070 */
[----:B------:R-:W-:Y:S01]  /*2080*/  SHF.R.S32.HI R19, RZ, 0x1f, R23 ;  /* 0x0000001fff137819 */ /* 0x000fe20000011417 */
[----:B0-----:R-:W-:Y:S01]  /*2090*/  IMAD R6, R3, UR4, RZ ;  /* 0x0000000403067c24 */ /* 0x001fe2000f8e02ff */
[----:B------:R-:W-:Y:S01]  /*20a0*/  LOP3.LUT R2, R27, R2, RZ, 0xfc, !PT ;  /* 0x000000021b027212 */ /* 0x000fe200078efcff */
[----:B------:R-:W-:Y:S01]  /*20b0*/  IMAD R3, R11, UR9, RZ ;  /* 0x000000090b037c24 */ /* 0x000fe2000f8e02ff */
[----:B------:R-:W-:Y:S01]  /*20c0*/  ISETP.LT.AND.EX P2, PT, R15, R19, PT, P2 ;  /* 0x000000130f00720c */ /* 0x000fe20003f41320 */
[----:B------:R-:W-:Y:S01]  /*20d0*/  BSSY.RECONVERGENT B1, `(.L_x_51) ;  /* 0x0000129000017945 */ /* 0x000fe20003800200 */
[----:B------:R-:W-:-:S02]  /*20e0*/  IMAD.MOV.U32 R22, RZ, RZ, 0x7f800000 ;  /* 0x7f800000ff167424 */ /* 0x000fc400078e00ff */
[----:B-1----:R-:W-:Y:S01]  /*20f0*/  @P1 FFMA.FTZ R22, R21, 0.69314718246459960938, R10 ;  /* 0x3f31721815161823 */ /* 0x002fe2000001000a */
[----:B------:R-:W-:Y:S01]  /*2100*/  IMAD R5, R5, R6, RZ ;  /* 0x0000000605057224 */ /* 0x000fe200078e02ff */
[----:B------:R-:W-:Y:S01]  /*2110*/  SEL R6, R14, R23, P2 ;  /* 0x000000170e067207 */ /* 0x000fe20001000000 */
[----:B------:R-:W-:Y:S01]  /*2120*/  IMAD R3, R2, R3, RZ ;  /* 0x0000000302037224 */ /* 0x000fe200078e02ff */
        /* <DEDUP_REMOVED lines=13> */
[----:B------:R-:W-:Y:S02]  /*2200*/  IMAD R12, R11, UR19, RZ ;  /* 0x000000130b0c7c24 */ /* 0x000fe4000f8e02ff */
[C---:B------:R-:W-:Y:S01]  /*2210*/  IMAD.WIDE.U32 R14, R17.reuse, UR19, RZ ;  /* 0x00000013110e7c25 */ /* 0x040fe2000f8e00ff */
[----:B------:R-:W-:Y:S02]  /*2220*/  ISETP.GE.U32.AND P0, PT, R10, 0x3, PT ;  /* 0x000000030a00780c */ /* 0x000fe40003f06070 */
[----:B------:R-:W-:Y:S01]  /*2230*/  IADD3.X R10, PT, PT, RZ, R11, RZ, P1, !PT ;  /* 0x0000000bff0a7210 */ /* 0x000fe20000ffe4ff */
[----:B------:R-:W-:-:S03]  /*2240*/  IMAD R19, R17, UR14, R12 ;  /* 0x0000000e11137c24 */ /* 0x000fc6000f8e020c */
[----:B------:R-:W-:Y:S02]  /*2250*/  ISETP.GE.U32.AND.EX P0, PT, R10, RZ, PT, P0 ;  /* 0x000000ff0a00720c */ /* 0x000fe40003f06100 */
        /* <DEDUP_REMOVED lines=32> */
.L_x_54:
[----:B------:R-:W-:Y:S01]  /*2460*/  IMAD.MOV.U32 R14, RZ, RZ, R2 ;  /* 0x000000ffff0e7224 */ /* 0x000fe200078e0002 */
[----:B------:R-:W-:Y:S01]  /*2470*/  MOV R19, RZ ;  /* 0x000000ff00137202 */ /* 0x000fe20000000f00 */
[----:B------:R-:W-:Y:S01]  /*2480*/  IMAD.MOV.U32 R20, RZ, RZ, R30 ;  /* 0x000000ffff147224 */ /* 0x000fe200078e001e */
[----:B------:R-:W-:Y:S02]  /*2490*/  MOV R16, 0x24b0 ;  /* 0x000024b000107802 */ /* 0x000fe40000000f00 */
[----:B------:R-:W-:Y:S05]  /*24a0*/  CALL.REL.NOINC `($__internal_1_$__cuda_sm20_div_s64) ;  /* 0x0000001c00507944 */ /* 0x000fea0003c00000 */
[----:B------:R-:W-:Y:S02]  /*24b0*/  IADD3 R15, PT, PT, -R12, RZ, RZ ;  /* 0x000000ff0c0f7210 */ /* 0x000fe40007ffe1ff */
[----:B------:R-:W-:-:S03]  /*24c0*/  MOV R31, R11 ;  /* 0x0000000b001f7202 */ /* 0x000fc60000000f00 */
[----:B------:R-:W-:Y:S01]  /*24d0*/  IMAD R10, R30, R15, R2 ;  /* 0x0000000f1e0a7224 */ /* 0x000fe200078e0202 */
[----:B------:R-:W-:-:S07]  /*24e0*/  MOV R30, R12 ;  /* 0x0000000c001e7202 */ /* 0x000fce0000000f00 */
.L_x_55:
[----:B------:R-:W-:Y:S01]  /*24f0*/  IABS R14, UR19 ;  /* 0x00000013000e7c13 */ /* 0x000fe20008000000 */
[----:B------:R-:W-:Y:S01]  /*2500*/  IMAD.MOV.U32 R18, RZ, RZ, RZ ;  /* 0x000000ffff127224 */ /* 0x000fe200078e00ff */
[----:B------:R-:W-:Y:S01]  /*2510*/  IABS R11, R10 ;  /* 0x0000000a000b7213 */ /* 0x000fe20000000000 */
[----:B------:R-:W-:Y:S01]  /*2520*/  IMAD R0, R0, R9, RZ ;  /* 0x0000000900007224 */ /* 0x000fe200078e02ff */
[----:B------:R-:W0:Y:S01]  /*2530*/  I2F.U32.RP R16, R14 ;  /* 0x0000000e00107306 */ /* 0x000e220000209000 */
[----:B------:R-:W-:Y:S01]  /*2540*/  IABS R2, UR19 ;  /* 0x0000001300027c13 */ /* 0x000fe20008000000 */
[----:B------:R-:W-:Y:S01]  /*2550*/  BSSY.RECONVERGENT B0, `(.L_x_56) ;  /* 0x000003c000007945 */ /* 0x000fe20003800200 */
[----:B------:R-:W-:Y:S01]  /*2560*/  IMAD R29, R8, R29, R0 ;  /* 0x0000001d081d7224 */ /* 0x000fe200078e0200 */
[----:B------:R-:W-:-:S04]  /*2570*/  LOP3.LUT R0, R10, UR19, RZ, 0x3c, !PT ;  /* 0x000000130a007c12 */ /* 0x000fc8000f8e3cff */
[----:B------:R-:W-:Y:S01]  /*2580*/  ISETP.GE.AND P0, PT, R0, RZ, PT ;  /* 0x000000ff0000720c */ /* 0x000fe20003f06270 */
[----:B0-----:R-:W0:Y:S02]  /*2590*/  MUFU.RCP R19, R16 ;  /* 0x0000001000137308 */ /* 0x001e240000001000 */
[----:B0-----:R-:W-:-:S06]  /*25a0*/  IADD3 R19, PT, PT, R19, 0xffffffe, RZ ;  /* 0x0ffffffe13137810 */ /* 0x001fcc0007ffe0ff */
[----:B------:R-:W0:Y:S02]  /*25b0*/  F2I.FTZ.U32.TRUNC.NTZ R19, R19 ;  /* 0x0000001300137305 */ /* 0x000e24000021f000 */
[----:B0-----:R-:W-:-:S05]  /*25c0*/  IADD3 R15, PT, PT, RZ, -R19, RZ ;  /* 0x80000013ff0f7210 */ /* 0x001fca0007ffe0ff */
[----:B------:R-:W-:-:S04]  /*25d0*/  IMAD R12, R15, R14, RZ ;  /* 0x0000000e0f0c7224 */ /* 0x000fc800078e02ff */
[----:B------:R-:W-:Y:S01]  /*25e0*/  IMAD.HI.U32 R18, R19, R12, R18 ;  /* 0x0000000c13127227 */ /* 0x000fe200078e0012 */
[----:B------:R-:W-:-:S05]  /*25f0*/  IADD3 R12, PT, PT, RZ, -R2, RZ ;  /* 0x80000002ff0c7210 */ /* 0x000fca0007ffe0ff */
[----:B------:R-:W-:-:S04]  /*2600*/  IMAD.HI.U32 R2, R18, R11, RZ ;  /* 0x0000000b12027227 */ /* 0x000fc800078e00ff */
[----:B------:R-:W-:Y:S02]  /*2610*/  IMAD R11, R2, R12, R11 ;  /* 0x0000000c020b7224 */ /* 0x000fe400078e020b */
[----:B------:R-:W-:-:S03]  /*2620*/  IMAD.WIDE.U32 R18, R8, R9, RZ ;  /* 0x0000000908127225 */ /* 0x000fc600078e00ff */
[----:B------:R-:W-:-:S13]  /*2630*/  ISETP.GT.U32.AND P1, PT, R14, R11, PT ;  /* 0x0000000b0e00720c */ /* 0x000fda0003f24070 */
[----:B------:R-:W-:Y:S02]  /*2640*/  @!P1 IMAD.IADD R11, R11, 0x1, -R14 ;  /* 0x000000010b0b9824 */ /* 0x000fe400078e0a0e */
[----:B------:R-:W-:Y:S01]  /*2650*/  @!P1 VIADD R2, R2, 0x1 ;  /* 0x0000000102029836 */ /* 0x000fe20000000000 */
[----:B------:R-:W-:Y:S02]  /*2660*/  ISETP.NE.AND P1, PT, RZ, UR19, PT ;  /* 0x00000013ff007c0c */ /* 0x000fe4000bf25270 */
[----:B------:R-:W-:Y:S02]  /*2670*/  ISETP.GE.U32.AND P2, PT, R11, R14, PT ;  /* 0x0000000e0b00720c */ /* 0x000fe40003f46070 */
[----:B------:R-:W-:Y:S01]  /*2680*/  IADD3 R11, PT, PT, R19, R29, RZ ;  /* 0x0000001d130b7210 */ /* 0x000fe20007ffe0ff */
[----:B------:R-:W-:-:S04]  /*2690*/  IMAD.WIDE.U32 R28, R18, R32, RZ ;  /* 0x00000020121c7225 */ /* 0x000fc800078e00ff */
[----:B------:R-:W-:-:S04]  /*26a0*/  IMAD R11, R11, R32, RZ ;  /* 0x000000200b0b7224 */ /* 0x000fc800078e02ff */
[----:B------:R-:W-:Y:S02]  /*26b0*/  IMAD R11, R33, R18, R11 ;  /* 0x00000012210b7224 */ /* 0x000fe400078e020b */
[----:B------:R-:W-:Y:S02]  /*26c0*/  @P2 IADD3 R2, PT, PT, R2, 0x1, RZ ;  /* 0x0000000102022810 */ /* 0x000fe40007ffe0ff */
[----:B------:R-:W-:Y:S02]  /*26d0*/  IMAD.IADD R18, R29, 0x1, R11 ;  /* 0x000000011d127824 */ /* 0x000fe400078e020b */
[----:B------:R-:W-:Y:S02]  /*26e0*/  @!P0 IADD3 R2, PT, PT, -R2, RZ, RZ ;  /* 0x000000ff02028210 */ /* 0x000fe40007ffe1ff */
[----:B------:R-:W-:Y:S02]  /*26f0*/  @!P1 LOP3.LUT R2, RZ, UR19, RZ, 0x33, !PT ;  /* 0x00000013ff029c12 */ /* 0x000fe4000f8e33ff */
[----:B------:R-:W-:-:S03]  /*2700*/  LOP3.LUT R0, R31, R18, RZ, 0xfc, !PT ;  /* 0x000000121f007212 */ /* 0x000fc600078efcff */
[----:B------:R-:W-:Y:S01]  /*2710*/  IMAD.MOV R11, RZ, RZ, -R2 ;  /* 0x000000ffff0b7224 */ /* 0x000fe200078e0a02 */
[----:B------:R-:W-:-:S03]  /*2720*/  ISETP.NE.U32.AND P0, PT, R0, RZ, PT ;  /* 0x000000ff0000720c */ /* 0x000fc60003f05070 */
[----:B------:R-:W-:-:S10]  /*2730*/  IMAD R0, R11, UR19, R10 ;  /* 0x000000130b007c24 */ /* 0x000fd4000f8e020a */
        /* <DEDUP_REMOVED lines=22> */
.L_x_57:
[----:B------:R-:W-:Y:S01]  /*28a0*/  IMAD.MOV.U32 R14, RZ, RZ, R30 ;  /* 0x000000ffff0e7224 */ /* 0x000fe200078e001e */
[----:B------:R-:W-:Y:S01]  /*28b0*/  MOV R19, R31 ;  /* 0x0000001f00137202 */ /* 0x000fe20000000f00 */
[----:B------:R-:W-:Y:S01]  /*28c0*/  IMAD.MOV.U32 R20, RZ, RZ, R28 ;  /* 0x000000ffff147224 */ /* 0x000fe200078e001c */
[----:B------:R-:W-:Y:S02]  /*28d0*/  MOV R16, 0x28f0 ;  /* 0x000028f000107802 */ /* 0x000fe40000000f00 */
[----:B------:R-:W-:Y:S05]  /*28e0*/  CALL.REL.NOINC `($__internal_1_$__cuda_sm20_div_s64) ;  /* 0x0000001800407944 */ /* 0x000fea0003c00000 */
[----:B------:R-:W-:-:S05]  /*28f0*/  IADD3 R11, PT, PT, -R12, RZ, RZ ;  /* 0x000000ff0c0b7210 */ /* 0x000fca0007ffe1ff */
[----:B------:R-:W-:Y:S02]  /*2900*/  IMAD R28, R11, R28, R30 ;  /* 0x0000001c0b1c7224 */ /* 0x000fe400078e021e */
.L_x_58:
[----:B------:R-:W-:Y:S05]  /*2910*/  BSYNC.RECONVERGENT B0 ;  /* 0x0000000000007941 */ /* 0x000fea0003800200 */
.L_x_56:
[----:B------:R-:W-:Y:S01]  /*2920*/  IABS R19, R9 ;  /* 0x0000000900137213 */ /* 0x000fe20000000000 */
[----:B------:R-:W0:Y:S01]  /*2930*/  LDCU.U8 UR8, c[0x0][0x549] ;  /* 0x0000a920ff0877ac */ /* 0x000e220008000000 */
[----:B------:R-:W-:Y:S02]  /*2940*/  IABS R16, R7 ;  /* 0x0000000700107213 */ /* 0x000fe40000000000 */
[----:B------:R-:W1:Y:S01]  /*2950*/  I2F.U32.RP R10, R19 ;  /* 0x00000013000a7306 */ /* 0x000e620000209000 */
[----:B------:R-:W-:Y:S01]  /*2960*/  IABS R14, R17 ;  /* 0x00000011000e7213 */ /* 0x000fe20000000000 */
[----:B------:R-:W2:Y:S01]  /*2970*/  LDCU.64 UR4, c[0x0][0x430] ;  /* 0x00008600ff0477ac */ /* 0x000ea20008000a00 */
[----:B------:R-:W-:Y:S02]  /*2980*/  IABS R15, R6 ;  /* 0x00000006000f7213 */ /* 0x000fe40000000000 */
[----:B------:R-:W-:Y:S02]  /*2990*/  IABS R18, R8 ;  /* 0x0000000800127213 */ /* 0x000fe40000000000 */
[----:B------:R-:W-:Y:S01]  /*29a0*/  IABS R30, R9 ;  /* 0x00000009001e7213 */ /* 0x000fe20000000000 */
[----:B------:R-:W3:Y:S01]  /*29b0*/  I2F.U32.RP R23, R16 ;  /* 0x0000001000177306 */ /* 0x000ee20000209000 */
[----:B------:R-:W-:-:S03]  /*29c0*/  ISETP.NE.AND P5, PT, R9, RZ, PT ;  /* 0x000000ff0900720c */ /* 0x000fc60003fa5270 */
[----:B------:R-:W-:Y:S01]  /*29d0*/  IMAD.MOV R30, RZ, RZ, -R30 ;  /* 0x000000ffff1e7224 */ /* 0x000fe200078e0a1e */
[----:B0-----:R-:W-:-:S03]  /*29e0*/  UISETP.NE.AND UP0, UPT, UR8, URZ, UPT ;  /* 0x000000ff0800728c */ /* 0x001fc6000bf05270 */
[----:B-1----:R-:W0:Y:S01]  /*29f0*/  MUFU.RCP R10, R10 ;  /* 0x0000000a000a7308 */ /* 0x002e220000001000 */
[----:B--2---:R-:W-:Y:S02]  /*2a00*/  USEL UR8, UR4, 0x1, UP0 ;  /* 0x0000000104087887 */ /* 0x004fe40008000000 */
[----:B------:R-:W-:-:S05]  /*2a10*/  UIMAD UR4, UR5, UR4, URZ ;  /* 0x00000004050472a4 */ /* 0x000fca000f8e02ff */
[----:B---3--:R-:W1:Y:S01]  /*2a20*/  MUFU.RCP R20, R23 ;  /* 0x0000001700147308 */ /* 0x008e620000001000 */
[----:B------:R-:W-:Y:S02]  /*2a30*/  USHF.R.S32.HI UR12, URZ, 0x1f, UR8 ;  /* 0x0000001fff0c7899 */ /* 0x000fe40008011408 */
[----:B------:R-:W-:-:S05]  /*2a40*/  UIMAD UR5, UR8, UR5, URZ ;  /* 0x00000005080572a4 */ /* 0x000fca000f8e02ff */
[----:B------:R-:W-:Y:S01]  /*2a50*/  I2F.U32.RP R11, R14 ;  /* 0x0000000e000b7306 */ /* 0x000fe20000209000 */
[----:B0-----:R-:W-:-:S07]  /*2a60*/  VIADD R26, R10, 0xffffffe ;  /* 0x0ffffffe0a1a7836 */ /* 0x001fce0000000000 */
[----:B------:R-:W0:Y:S01]  /*2a70*/  F2I.FTZ.U32.TRUNC.NTZ R27, R26 ;  /* 0x0000001a001b7305 */ /* 0x000e22000021f000 */
[----:B-1----:R-:W-:Y:S01]  /*2a80*/  VIADD R20, R20, 0xffffffe ;  /* 0x0ffffffe14147836 */ /* 0x002fe20000000000 */
[----:B------:R-:W-:-:S06]  /*2a90*/  IABS R23, R28 ;  /* 0x0000001c00177213 */ /* 0x000fcc0000000000 */
[----:B------:R1:W-:Y:S01]  /*2aa0*/  F2I.FTZ.U32.TRUNC.NTZ R21, R20 ;  /* 0x0000001400157305 */ /* 0x0003e2000021f000 */
[----:B0-----:R-:W-:-:S07]  /*2ab0*/  IMAD.MOV R34, RZ, RZ, -R27 ;  /* 0x000000ffff227224 */ /* 0x001fce00078e0a1b */
[----:B------:R-:W0:Y:S01]  /*2ac0*/  MUFU.RCP R35, R11 ;  /* 0x0000000b00237308 */ /* 0x000e220000001000 */
[----:B------:R-:W-:Y:S02]  /*2ad0*/  IMAD.MOV.U32 R26, RZ, RZ, RZ ;  /* 0x000000ffff1a7224 */ /* 0x000fe400078e00ff */
[----:B------:R-:W-:Y:S02]  /*2ae0*/  IMAD R34, R34, R19, RZ ;  /* 0x0000001322227224 */ /* 0x000fe400078e02ff */
[----:B-1----:R-:W-:-:S03]  /*2af0*/  HFMA2 R20, -RZ, RZ, 0, 0 ;  /* 0x00000000ff147431 */ /* 0x002fc600000001ff */
[----:B------:R-:W1:Y:S01]  /*2b00*/  I2F.U32.RP R10, R15 ;  /* 0x0000000f000a7306 */ /* 0x000e620000209000 */
[----:B------:R-:W-:-:S06]  /*2b10*/  IMAD.HI.U32 R34, R27, R34, R26 ;  /* 0x000000221b227227 */ /* 0x000fcc00078e001a */
[----:B------:R-:W-:Y:S01]  /*2b20*/  IMAD.HI.U32 R27, R34, R23, RZ ;  /* 0x00000017221b7227 */ /* 0x000fe200078e00ff */
[----:B------:R-:W2:Y:S01]  /*2b30*/  I2F.U32.RP R32, R18 ;  /* 0x0000001200207306 */ /* 0x000ea20000209000 */
[----:B0-----:R-:W-:Y:S02]  /*2b40*/  IADD3 R35, PT, PT, R35, 0xffffffe, RZ ;  /* 0x0ffffffe23237810 */ /* 0x001fe40007ffe0ff */
[----:B------:R-:W-:Y:S02]  /*2b50*/  IMAD.MOV R11, RZ, RZ, -R21 ;  /* 0x000000ffff0b7224 */ /* 0x000fe400078e0a15 */
[----:B------:R-:W-:Y:S02]  /*2b60*/  IMAD R30, R27, R30, R23 ;  /* 0x0000001e1b1e7224 */ /* 0x000fe400078e0217 */
[----:B------:R-:W-:Y:S01]  /*2b70*/  IMAD R26, R11, R16, RZ ;  /* 0x000000100b1a7224 */ /* 0x000fe200078e02ff */
[----:B------:R-:W0:Y:S01]  /*2b80*/  F2I.FTZ.U32.TRUNC.NTZ R35, R35 ;  /* 0x0000002300237305 */ /* 0x000e22000021f000 */
[----:B------:R-:W-:Y:S01]  /*2b90*/  IMAD.MOV.U32 R34, RZ, RZ, RZ ;  /* 0x000000ffff227224 */ /* 0x000fe200078e00ff */
[----:B------:R-:W-:Y:S01]  /*2ba0*/  ISETP.GT.U32.AND P3, PT, R19, R30, PT ;  /* 0x0000001e1300720c */ /* 0x000fe20003f64070 */
[----:B------:R-:W-:Y:S01]  /*2bb0*/  IMAD.HI.U32 R26, R21, R26, R20 ;  /* 0x0000001a151a7227 */ /* 0x000fe200078e0014 */
[----:B------:R-:W-:-:S02]  /*2bc0*/  IABS R21, R12 ;  /* 0x0000000c00157213 */ /* 0x000fc40000000000 */
[----:B------:R-:W-:Y:S02]  /*2bd0*/  IABS R20, R7 ;  /* 0x0000000700147213 */ /* 0x000fe40000000000 */
[----:B-1----:R-:W1:Y:S01]  /*2be0*/  MUFU.RCP R10, R10 ;  /* 0x0000000a000a7308 */ /* 0x002e620000001000 */
[----:B------:R-:W-:Y:S01]  /*2bf0*/  IMAD.HI.U32 R23, R26, R21, RZ ;  /* 0x000000151a177227 */ /* 0x000fe200078e00ff */
[----:B------:R-:W-:-:S03]  /*2c00*/  LOP3.LUT R26, R28, R9, RZ, 0x3c, !PT ;  /* 0x000000091c1a7212 */ /* 0x000fc600078e3cff */
[----:B------:R-:W-:Y:S01]  /*2c10*/  IMAD.MOV R20, RZ, RZ, -R20 ;  /* 0x000000ffff147224 */ /* 0x000fe200078e0a14 */
[----:B------:R-:W-:Y:S01]  /*2c20*/  ISETP.GE.AND P2, PT, R26, RZ, PT ;  /* 0x000000ff1a00720c */ /* 0x000fe20003f46270 */
[----:B------:R-:W-:Y:S01]  /*2c30*/  @!P3 IMAD.IADD R30, R30, 0x1, -R19 ;  /* 0x000000011e1eb824 */ /* 0x000fe200078e0a13 */
[----:B--2---:R-:W2:Y:S01]  /*2c40*/  MUFU.RCP R32, R32 ;  /* 0x0000002000207308 */ /* 0x004ea20000001000 */
[----:B------:R-:W-:Y:S01]  /*2c50*/  IMAD R21, R23, R20, R21 ;  /* 0x0000001417157224 */ /* 0x000fe200078e0215 */
[----:B0-----:R-:W-:Y:S02]  /*2c60*/  IADD3 R11, PT, PT, RZ, -R35, RZ ;  /* 0x80000023ff0b7210 */ /* 0x001fe40007ffe0ff */
[----:B------:R-:W-:Y:S01]  /*2c70*/  ISETP.GE.U32.AND P6, PT, R30, R19, PT ;  /* 0x000000131e00720c */ /* 0x000fe20003fc6070 */
[----:B------:R-:W-:Y:S01]  /*2c80*/  HFMA2 R30, -RZ, RZ, 0, 0 ;  /* 0x00000000ff1e7431 */ /* 0x000fe200000001ff */
[----:B------:R-:W-:Y:S01]  /*2c90*/  ISETP.GT.U32.AND P1, PT, R16, R21, PT ;  /* 0x000000151000720c */ /* 0x000fe20003f24070 */
[----:B------:R-:W-:Y:S01]  /*2ca0*/  IMAD R20, R11, R14, RZ ;  /* 0x0000000e0b147224 */ /* 0x000fe200078e02ff */
[----:B------:R-:W-:-:S02]  /*2cb0*/  IABS R11, R2 ;  /* 0x00000002000b7213 */ /* 0x000fc40000000000 */
[----:B-1----:R-:W-:Y:S01]  /*2cc0*/  IADD3 R31, PT, PT, R10, 0xffffffe, RZ ;  /* 0x0ffffffe0a1f7810 */ /* 0x002fe20007ffe0ff */
[----:B------:R-:W-:Y:S01]  /*2cd0*/  IMAD.HI.U32 R20, R35, R20, R34 ;  /* 0x0000001423147227 */ /* 0x000fe200078e0022 */
[----:B------:R-:W-:Y:S02]  /*2ce0*/  IABS R10, R17 ;  /* 0x00000011000a7213 */ /* 0x000fe40000000000 */
[----:B------:R-:W-:Y:S02]  /*2cf0*/  LOP3.LUT R19, R12, R7, RZ, 0x3c, !PT ;  /* 0x000000070c137212 */ /* 0x000fe400078e3cff */
[----:B------:R-:W0:Y:S01]  /*2d00*/  F2I.FTZ.U32.TRUNC.NTZ R31, R31 ;  /* 0x0000001f001f7305 */ /* 0x000e22000021f000 */
[----:B--2---:R-:W-:Y:S01]  /*2d10*/  VIADD R32, R32, 0xffffffe ;  /* 0x0ffffffe20207836 */ /* 0x004fe20000000000 */
[----:B------:R-:W-:Y:S01]  /*2d20*/  ISETP.GE.AND P0, PT, R19, RZ, PT ;  /* 0x000000ff1300720c */ /* 0x000fe20003f06270 */
[----:B------:R-:W-:Y:S01]  /*2d30*/  IMAD.MOV R10, RZ, RZ, -R10 ;  /* 0x000000ffff0a7224 */ /* 0x000fe200078e0a0a */
[----:B------:R-:W-:Y:S01]  /*2d40*/  @!P1 IADD3 R21, PT, PT, R21, -R16, RZ ;  /* 0x8000001015159210 */ /* 0x000fe20007ffe0ff */
[----:B------:R-:W-:Y:S01]  /*2d50*/  IMAD.HI.U32 R20, R20, R11, RZ ;  /* 0x0000000b14147227 */ /* 0x000fe200078e00ff */
[----:B------:R-:W-:-:S02]  /*2d60*/  @!P3 IADD3 R27, PT, PT, R27, 0x1, RZ ;  /* 0x000000011b1bb810 */ /* 0x000fc40007ffe0ff */
[----:B------:R1:W2:Y:S01]  /*2d70*/  F2I.FTZ.U32.TRUNC.NTZ R33, R32 ;  /* 0x0000002000217305 */ /* 0x0002a2000021f000 */
[----:B------:R-:W-:Y:S01]  /*2d80*/  ISETP.GE.U32.AND P4, PT, R21, R16, PT ;  /* 0x000000101500720c */ /* 0x000fe20003f86070 */
[----:B------:R-:W-:Y:S01]  /*2d90*/  IMAD R11, R20, R10, R11 ;  /* 0x0000000a140b7224 */ /* 0x000fe200078e020b */
[----:B------:R-:W-:Y:S01]  /*2da0*/  ISETP.NE.AND P3, PT, R7, RZ, PT ;  /* 0x000000ff0700720c */ /* 0x000fe20003f65270 */
[----:B------:R-:W-:Y:S02]  /*2db0*/  @!P1 VIADD R23, R23, 0x1 ;  /* 0x0000000117179836 */ /* 0x000fe40000000000 */
[----:B------:R-:W-:Y:S01]  /*2dc0*/  @P6 VIADD R27, R27, 0x1 ;  /* 0x000000011b1b6836 */ /* 0x000fe20000000000 */
[----:B------:R-:W-:Y:S01]  /*2dd0*/  ISETP.GT.U32.AND P1, PT, R14, R11, PT ;  /* 0x0000000b0e00720c */ /* 0x000fe20003f24070 */
[----:B0-----:R-:W-:Y:S02]  /*2de0*/  IMAD.MOV R10, RZ, RZ, -R31 ;  /* 0x000000ffff0a7224 */ /* 0x001fe400078e0a1f */
[----:B------:R-:W-:Y:S01]  /*2df0*/  @!P2 IMAD.MOV R27, RZ, RZ, -R27 ;  /* 0x000000ffff1ba224 */ /* 0x000fe200078e0a1b */
[----:B------:R-:W-:Y:S01]  /*2e00*/  @!P5 LOP3.LUT R27, RZ, R9, RZ, 0x33, !PT ;  /* 0x00000009ff1bd212 */ /* 0x000fe200078e33ff */
[----:B------:R-:W-:Y:S01]  /*2e10*/  IMAD R21, R10, R15, RZ ;  /* 0x0000000f0a157224 */ /* 0x000fe200078e02ff */
[----:B------:R-:W-:Y:S01]  /*2e20*/  IABS R10, R6 ;  /* 0x00000006000a7213 */ /* 0x000fe20000000000 */
[----:B------:R-:W-:Y:S01]  /*2e30*/  @P4 VIADD R23, R23, 0x1 ;  /* 0x0000000117174836 */ /* 0x000fe20000000000 */
[----:B-1----:R-:W-:Y:S01]  /*2e40*/  MOV R32, RZ ;  /* 0x000000ff00207202 */ /* 0x002fe20000000f00 */
[----:B--2---:R-:W-:Y:S01]  /*2e50*/  IMAD.MOV R16, RZ, RZ, -R33 ;  /* 0x000000ffff107224 */ /* 0x004fe200078e0a21 */
[----:B------:R-:W-:Y:S01]  /*2e60*/  IABS R26, R27 ;  /* 0x0000001b001a7213 */ /* 0x000fe20000000000 */
[----:B------:R-:W-:Y:S01]  /*2e70*/  @!P0 IMAD.MOV R23, RZ, RZ, -R23 ;  /* 0x000000ffff178224 */ /* 0x000fe200078e0a17 */
[----:B------:R-:W-:Y:S01]  /*2e80*/  @!P3 LOP3.LUT R23, RZ, R7, RZ, 0x33, !PT ;  /* 0x00000007ff17b212 */ /* 0x000fe200078e33ff */
[----:B------:R-:W-:Y:S01]  /*2e90*/  IMAD R19, R16, R18, RZ ;  /* 0x0000001210137224 */ /* 0x000fe200078e02ff */
[----:B------:R-:W-:Y:S01]  /*2ea0*/  IADD3 R10, PT, PT, RZ, -R10, RZ ;  /* 0x8000000aff0a7210 */ /* 0x000fe20007ffe0ff */
[----:B------:R-:W-:Y:S01]  /*2eb0*/  IMAD.HI.U32 R30, R31, R21, R30 ;  /* 0x000000151f1e7227 */ /* 0x000fe200078e001e */
[----:B------:R-:W-:-:S02]  /*2ec0*/  IABS R16, R23 ;  /* 0x0000001700107213 */ /* 0x000fc40000000000 */
[----:B------:R-:W-:Y:S01]  /*2ed0*/  IABS R21, R8 ;  /* 0x0000000800157213 */ /* 0x000fe20000000000 */
[----:B------:R-:W-:Y:S01]  /*2ee0*/  @!P1 IMAD.IADD R11, R11, 0x1, -R14 ;  /* 0x000000010b0b9824 */ /* 0x000fe200078e0a0e */
[----:B------:R-:W-:Y:S01]  /*2ef0*/  ISETP.NE.AND P2, PT, R17, RZ, PT ;  /* 0x000000ff1100720c */ /* 0x000fe20003f45270 */
[----:B------:R-:W-:Y:S01]  /*2f00*/  IMAD.HI.U32 R19, R33, R19, R32 ;  /* 0x0000001321137227 */ /* 0x000fe200078e0020 */
[----:B------:R-:W-:Y:S02]  /*2f10*/  ISETP.NE.AND P5, PT, R8, RZ, PT ;  /* 0x000000ff0800720c */ /* 0x000fe40003fa5270 */
[----:B------:R-:W-:Y:S01]  /*2f20*/  ISETP.GE.U32.AND P4, PT, R11, R14, PT ;  /* 0x0000000e0b00720c */ /* 0x000fe20003f86070 */
[----:B------:R-:W-:Y:S01]  /*2f30*/  IMAD.HI.U32 R11, R30, R16, RZ ;  /* 0x000000101e0b7227 */ /* 0x000fe200078e00ff */
[----:B------:R-:W-:-:S03]  /*2f40*/  LOP3.LUT R14, R2, R17, RZ, 0x3c, !PT ;  /* 0x00000011020e7212 */ /* 0x000fc600078e3cff */
[----:B------:R-:W-:Y:S01]  /*2f50*/  IMAD.MOV R21, RZ, RZ, -R21 ;  /* 0x000000ffff157224 */ /* 0x000fe200078e0a15 */
[----:B------:R-:W-:Y:S01]  /*2f60*/  ISETP.GE.AND P0, PT, R14, RZ, PT ;  /* 0x000000ff0e00720c */ /* 0x000fe20003f06270 */
[----:B------:R-:W-:-:S04]  /*2f70*/  IMAD.HI.U32 R19, R19, R26, RZ ;  /* 0x0000001a13137227 */ /* 0x000fc800078e00ff */
[----:B------:R-:W-:Y:S02]  /*2f80*/  IMAD R10, R11, R10, R16 ;  /* 0x0000000a0b0a7224 */ /* 0x000fe400078e0210 */
[----:B------:R-:W-:Y:S02]  /*2f90*/  IMAD R21, R19, R21, R26 ;  /* 0x0000001513157224 */ /* 0x000fe400078e021a */
[----:B------:R-:W-:Y:S01]  /*2fa0*/  @!P1 VIADD R20, R20, 0x1 ;  /* 0x0000000114149836 */ /* 0x000fe20000000000 */
[----:B------:R-:W-:Y:S01]  /*2fb0*/  ISETP.GT.U32.AND P1, PT, R15, R10, PT ;  /* 0x0000000a0f00720c */ /* 0x000fe20003f24070 */
[----:B------:R-:W-:Y:S01]  /*2fc0*/  IMAD.MOV R14, RZ, RZ, -R27 ;  /* 0x000000ffff0e7224 */ /* 0x000fe200078e0a1b */
[----:B------:R-:W-:Y:S02]  /*2fd0*/  ISETP.GT.U32.AND P3, PT, R18, R21, PT ;  /* 0x000000151200720c */ /* 0x000fe40003f64070 */
[----:B------:R-:W-:Y:S01]  /*2fe0*/  @P4 IADD3 R20, PT, PT, R20, 0x1, RZ ;  /* 0x0000000114144810 */ /* 0x000fe20007ffe0ff */
[----:B------:R-:W-:Y:S01]  /*2ff0*/  IMAD R14, R9, R14, R28 ;  /* 0x0000000e090e7224 */ /* 0x000fe200078e021c */
[----:B------:R-:W-:-:S02]  /*3000*/  LOP3.LUT R9, R23, R6, RZ, 0x3c, !PT ;  /* 0x0000000617097212 */ /* 0x000fc400078e3cff */
[----:B------:R-:W-:Y:S02]  /*3010*/  @!P0 IADD3 R20, PT, PT, -R20, RZ, RZ ;  /* 0x000000ff14148210 */ /* 0x000fe40007ffe1ff */
[----:B------:R-:W-:Y:S02]  /*3020*/  @!P2 LOP3.LUT R20, RZ, R17, RZ, 0x33, !PT ;  /* 0x00000011ff14a212 */ /* 0x000fe400078e33ff */
[----:B------:R-:W-:Y:S01]  /*3030*/  ISETP.GE.AND P0, PT, R9, RZ, PT ;  /* 0x000000ff0900720c */ /* 0x000fe20003f06270 */
[----:B------:R-:W-:Y:S02]  /*3040*/  @!P1 IMAD.IADD R10, R10, 0x1, -R15 ;  /* 0x000000010a0a9824 */ /* 0x000fe400078e0a0f */
[----:B------:R-:W-:Y:S01]  /*3050*/  @!P3 IMAD.IADD R21, R21, 0x1, -R18 ;  /* 0x000000011515b824 */ /* 0x000fe200078e0a12 */
[----:B------:R-:W-:Y:S01]  /*3060*/  @!P3 IADD3 R19, PT, PT, R19, 0x1, RZ ;  /* 0x000000011313b810 */ /* 0x000fe20007ffe0ff */
[----:B------:R-:W-:Y:S01]  /*3070*/  @!P1 VIADD R11, R11, 0x1 ;  /* 0x000000010b0b9836 */ /* 0x000fe20000000000 */
[----:B------:R-:W-:Y:S01]  /*3080*/  ISETP.GE.U32.AND P4, PT, R10, R15, PT ;  /* 0x0000000f0a00720c */ /* 0x000fe20003f86070 */
[----:B------:R-:W-:Y:S01]  /*3090*/  IMAD.WIDE R28, R20, UR9, RZ ;  /* 0x00000009141c7c25 */ /* 0x000fe2000f8e02ff */
[----:B------:R-:W-:-:S02]  /*30a0*/  ISETP.GE.U32.AND P6, PT, R21, R18, PT ;  /* 0x000000121500720c */ /* 0x000fc40003fc6070 */
[----:B------:R-:W-:Y:S01]  /*30b0*/  LOP3.LUT R10, R27, R8, RZ, 0x3c, !PT ;  /* 0x000000081b0a7212 */ /* 0x000fe200078e3cff */
[----:B------:R-:W-:Y:S01]  /*30c0*/  IMAD.MOV R20, RZ, RZ, -R20 ;  /* 0x000000ffff147224 */ /* 0x000fe200078e0a14 */
[----:B------:R-:W-:Y:S01]  /*30d0*/  ISETP.NE.AND P1, PT, R6, RZ, PT ;  /* 0x000000ff0600720c */ /* 0x000fe20003f25270 */
[----:B------:R-:W-:Y:S01]  /*30e0*/  IMAD.WIDE.U32 R28, R0, UR8, R28 ;  /* 0x00000008001c7c25 */ /* 0x000fe2000f8e001c */
[----:B------:R-:W-:Y:S01]  /*30f0*/  ISETP.GE.AND P2, PT, R10, RZ, PT ;  /* 0x000000ff0a00720c */ /* 0x000fe20003f46270 */
[----:B------:R-:W-:Y:S02]  /*3100*/  UIMAD UR8, UR22, UR8, URZ ;  /* 0x00000008160872a4 */ /* 0x000fe4000f8e02ff */
[----:B------:R-:W-:Y:S01]  /*3110*/  IMAD R29, R0, UR12, R29 ;  /* 0x0000000c001d7c24 */ /* 0x000fe2000f8e021d */
[----:B------:R-:W-:Y:S01]  /*3120*/  UIMAD UR12, UR7, UR4, URZ ;  /* 0x00000004070c72a4 */ /* 0x000fe2000f8e02ff */
[----:B------:R-:W-:Y:S01]  /*3130*/  @P4 IADD3 R11, PT, PT, R11, 0x1, RZ ;  /* 0x000000010b0b4810 */ /* 0x000fe20007ffe0ff */
[----:B------:R-:W-:Y:S01]  /*3140*/  IMAD R17, R17, R20, R2 ;  /* 0x0000001411117224 */ /* 0x000fe200078e0202 */
[----:B------:R-:W-:Y:S01]  /*3150*/  IADD3 R2, PT, PT, -R23, RZ, RZ ;  /* 0x000000ff17027210 */ /* 0x000fe20007ffe1ff */
[----:B------:R-:W-:-:S02]  /*3160*/  @P6 VIADD R19, R19, 0x1 ;  /* 0x0000000113136836 */ /* 0x000fc40000000000 */
[----:B------:R-:W-:Y:S01]  /*3170*/  @!P0 IMAD.MOV R11, RZ, RZ, -R11 ;  /* 0x000000ffff0b8224 */ /* 0x000fe200078e0a0b */
[----:B------:R-:W-:Y:S01]  /*3180*/  @!P1 LOP3.LUT R11, RZ, R6, RZ, 0x33, !PT ;  /* 0x00000006ff0b9212 */ /* 0x000fe200078e33ff */
[----:B------:R-:W-:-:S03]  /*3190*/  IMAD.WIDE R28, R17, UR4, R28 ;  /* 0x00000004111c7c25 */ /* 0x000fc6000f8e021c */
[----:B------:R-:W-:Y:S01]  /*31a0*/  IADD3 R0, PT, PT, -R11, RZ, RZ ;  /* 0x000000ff0b007210 */ /* 0x000fe20007ffe1ff */
[----:B------:R-:W-:Y:S01]  /*31b0*/  @!P2 IMAD.MOV R19, RZ, RZ, -R19 ;  /* 0x000000ffff13a224 */ /* 0x000fe200078e0a13 */
[----:B------:R-:W-:Y:S01]  /*31c0*/  @!P5 LOP3.LUT R19, RZ, R8, RZ, 0x33, !PT ;  /* 0x00000008ff13d212 */ /* 0x000fe200078e33ff */
[----:B------:R-:W-:Y:S01]  /*31d0*/  IMAD.WIDE R14, R14, UR5, RZ ;  /* 0x000000050e0e7c25 */ /* 0x000fe2000f8e02ff */
[----:B------:R-:W0:Y:S03]  /*31e0*/  LDCU.64 UR4, c[0x0][0x420] ;  /* 0x00008400ff0477ac */ /* 0x000e260008000a00 */
[----:B------:R-:W-:Y:S02]  /*31f0*/  IMAD.MOV R9, RZ, RZ, -R19 ;  /* 0x000000ffff097224 */ /* 0x000fe400078e0a13 */
[----:B------:R-:W-:-:S04]  /*3200*/  IMAD.WIDE R16, R19, UR6, RZ ;  /* 0x0000000613107c25 */ /* 0x000fc8000f8e02ff */
[----:B------:R-:W-:Y:S02]  /*3210*/  IMAD R2, R7, R2, R12 ;  /* 0x0000000207027224 */ /* 0x000fe400078e020c */
[----:B------:R-:W-:Y:S02]  /*3220*/  IMAD R9, R8, R9, R27 ;  /* 0x0000000908097224 */ /* 0x000fe400078e021b */
[----:B------:R-:W-:Y:S01]  /*3230*/  IMAD R6, R6, R0, R23 ;  /* 0x0000000006067224 */ /* 0x000fe200078e0217 */
[----:B------:R-:W-:Y:S01]  /*3240*/  IADD3 R0, P1, P0, R16, R28, R14 ;  /* 0x0000001c10007210 */ /* 0x000fe2000783e00e */
[----:B------:R-:W-:-:S03]  /*3250*/  IMAD.WIDE R18, R2, UR8, RZ ;  /* 0x0000000802127c25 */ /* 0x000fc6000f8e02ff */
[----:B------:R-:W-:Y:S01]  /*3260*/  IADD3.X R15, PT, PT, R17, R29, R15, P1, P0 ;  /* 0x0000001d110f7210 */ /* 0x000fe20000fe040f */
[----:B------:R-:W-:-:S04]  /*3270*/  IMAD.WIDE R8, R9, UR12, RZ ;  /* 0x0000000c09087c25 */ /* 0x000fc8000f8e02ff */
[----:B------:R-:W-:Y:S01]  /*3280*/  IMAD.WIDE R6, R6, R5, RZ ;  /* 0x0000000506067225 */ /* 0x000fe200078e02ff */
[----:B------:R-:W-:-:S03]  /*3290*/  IADD3 R5, P1, P0, R18, R0, R8 ;  /* 0x0000000012057210 */ /* 0x000fc6000783e008 */
[----:B------:R-:W-:Y:S01]  /*32a0*/  IMAD.WIDE R2, R11, R3, RZ ;  /* 0x000000030b027225 */ /* 0x000fe200078e02ff */
[----:B------:R-:W-:Y:S02]  /*32b0*/  IADD3.X R15, PT, PT, R19, R15, R9, P1, P0 ;  /* 0x0000000f130f7210 */ /* 0x000fe40000fe0409 */
[----:B------:R-:W-:-:S04]  /*32c0*/  IADD3 R5, P1, P0, R6, R5, R2 ;  /* 0x0000000506057210 */ /* 0x000fc8000783e002 */
[----:B------:R-:W-:Y:S02]  /*32d0*/  IADD3.X R2, PT, PT, R7, R15, R3, P1, P0 ;  /* 0x0000000f07027210 */ /* 0x000fe40000fe0403 */
[----:B0-----:R-:W-:-:S04]  /*32e0*/  LEA R6, P0, R5, UR4, 0x2 ;  /* 0x0000000405067c11 */ /* 0x001fc8000f8010ff */
[----:B------:R-:W-:-:S05]  /*32f0*/  LEA.HI.X R7, R5, UR5, R2, 0x2, P0 ;  /* 0x0000000505077c11 */ /* 0x000fca00080f1402 */
[----:B------:R0:W-:Y:S01]  /*3300*/  STG.E desc[UR10][R6.64], R22 ;  /* 0x0000001606007986 */ /* 0x0001e2000c10190a */
[----:B------:R-:W-:Y:S05]  /*3310*/  BRA `(.L_x_52) ;  /* 0x0000000000107947 */ /* 0x000fea0003800000 */
.L_x_53:
[----:B------:R-:W0:Y:S01]  /*3320*/  LDC.64 R2, c[0x0][0x420] ;  /* 0x00010800ff027b82 */ /* 0x000e220000000a00 */
[----:B------:R-:W-:-:S05]  /*3330*/  IADD3 R0, PT, PT, R13, UR20, RZ ;  /* 0x000000140d007c10 */ /* 0x000fca000fffe0ff */
[----:B0-----:R-:W-:-:S05]  /*3340*/  IMAD.WIDE.U32 R2, R0, 0x4, R2 ;  /* 0x0000000400027825 */ /* 0x001fca00078e0002 */
[----:B------:R1:W-:Y:S02]  /*3350*/  STG.E desc[UR10][R2.64], R22 ;  /* 0x0000001602007986 */ /* 0x0003e4000c10190a */
.L_x_52:
[----:B------:R-:W-:Y:S05]  /*3360*/  BSYNC.RECONVERGENT B1 ;  /* 0x0000000000017941 */ /* 0x000fea0003800200 */
.L_x_51:
[----:B------:R-:W2:Y:S01]  /*3370*/  LDCU UR8, c[0x0][0x534] ;  /* 0x0000a680ff0877ac */ /* 0x000ea20008000800 */
[C---:B0-----:R-:W-:Y:S01]  /*3380*/  LOP3.LUT R6, R4.reuse, 0x1f, RZ, 0xc0, !PT ;  /* 0x0000001f04067812 */ /* 0x041fe200078ec0ff */
[----:B------:R-:W0:Y:S01]  /*3390*/  S2UR UR4, SR_CgaCtaId ;  /* 0x00000000000479c3 */ /* 0x000e220000008800 */
[----:B------:R-:W-:Y:S01]  /*33a0*/  IMAD.SHL.U32 R14, R4, 0x4, RZ ;  /* 0x00000004040e7824 */ /* 0x000fe200078e00ff */
[----:B------:R-:W-:Y:S01]  /*33b0*/  UMOV UR5, 0x400 ;  /* 0x0000040000057882 */ /* 0x000fe20000000000 */
[----:B------:R-:W-:Y:S02]  /*33c0*/  LOP3.LUT R0, R6, 0x20, RZ, 0xfc, !PT ;  /* 0x0000002006007812 */ /* 0x000fe400078efcff */
[----:B-1----:R-:W-:Y:S01]  /*33d0*/  CS2R R2, SRZ ;  /* 0x0000000000027805 */ /* 0x002fe2000001ff00 */
[----:B------:R-:W-:Y:S01]  /*33e0*/  IMAD.MOV.U32 R5, RZ, RZ, RZ ;  /* 0x000000ffff057224 */ /* 0x000fe200078e00ff */
[----:B------:R-:W-:Y:S02]  /*33f0*/  LOP3.LUT R14, R14, 0x7c, RZ, 0xc0, !PT ;  /* 0x0000007c0e0e7812 */ /* 0x000fe400078ec0ff */
[----:B--2---:R-:W-:Y:S01]  /*3400*/  ISETP.GE.AND P1, PT, R6, UR8, PT ;  /* 0x0000000806007c0c */ /* 0x004fe2000bf26270 */
[----:B------:R-:W-:Y:S01]  /*3410*/  UISETP.GE.AND UP0, UPT, UR8, 0x1, UPT ;  /* 0x000000010800788c */ /* 0x000fe2000bf06270 */
[----:B------:R-:W-:Y:S01]  /*3420*/  ISETP.GE.AND P0, PT, R0, UR8, PT ;  /* 0x0000000800007c0c */ /* 0x000fe2000bf06270 */
[----:B------:R-:W-:Y:S01]  /*3430*/  IMAD.MOV.U32 R0, RZ, RZ, RZ ;  /* 0x000000ffff007224 */ /* 0x000fe200078e00ff */
[----:B------:R-:W-:-:S02]  /*3440*/  ISETP.GT.U32.OR P1, PT, R4, 0x7f, P1 ;  /* 0x0000007f0400780c */ /* 0x000fc40000f24470 */
[----:B------:R-:W-:Y:S01]  /*3450*/  ISETP.GT.U32.OR P0, PT, R4, 0x7f, P0 ;  /* 0x0000007f0400780c */ /* 0x000fe20000704470 */
[----:B0-----:R-:W-:-:S06]  /*3460*/  ULEA UR4, UR4, UR5, 0x18 ;  /* 0x0000000504047291 */ /* 0x001fcc000f8ec0ff */
[----:B------:R-:W-:-:S04]  /*3470*/  LEA R7, R13, UR4, 0x2 ;  /* 0x000000040d077c11 */ /* 0x000fc8000f8e10ff */
[C---:B------:R-:W-:Y:S02]  /*3480*/  @!P1 FADD.FTZ R10, -R22.reuse, R24 ;  /* 0x00000018160a9221 */ /* 0x040fe40000010100 */
[----:B------:R-:W-:Y:S01]  /*3490*/  @!P0 FADD.FTZ R22, -R22, R25 ;  /* 0x0000001916168221 */ /* 0x000fe20000010100 */
[--C-:B------:R-:W-:Y:S02]  /*34a0*/  @!P1 IMAD R9, R6, 0x14, R7.reuse ;  /* 0x0000001406099824 */ /* 0x100fe400078e0207 */
[----:B------:R-:W-:Y:S01]  /*34b0*/  @!P1 FMUL.FTZ R10, R10, 1.4426950216293334961 ;  /* 0x3fb8aa3b0a0a9820 */ /* 0x000fe20000410000 */
[----:B------:R-:W-:Y:S02]  /*34c0*/  @!P0 IMAD R8, R6, 0x14, R7 ;  /* 0x0000001406088824 */ /* 0x000fe400078e0207 */
[----:B------:R-:W-:-:S03]  /*34d0*/  @!P0 FMUL.FTZ R11, R22, 1.4426950216293334961 ;  /* 0x3fb8aa3b160b8820 */ /* 0x000fc60000410000 */
[----:B------:R-:W0:Y:S08]  /*34e0*/  @!P1 MUFU.EX2 R10, R10 ;  /* 0x0000000a000a9308 */ /* 0x000e300000000800 */
[----:B------:R-:W1:Y:S01]  /*34f0*/  @!P0 MUFU.EX2 R11, R11 ;  /* 0x0000000b000b8308 */ /* 0x000e620000000800 */
[----:B0-----:R0:W-:Y:S04]  /*3500*/  @!P1 STS [R9], R10 ;  /* 0x0000000a09009388 */ /* 0x0011e80000000800 */
[----:B-1----:R0:W-:Y:S01]  /*3510*/  @!P0 STS [R8+0x280], R11 ;  /* 0x0002800b08008388 */ /* 0x0021e20000000800 */
        /* <DEDUP_REMOVED lines=9> */
[----:B-1----:R-:W-:Y:S02]  /*35b0*/  UIMAD UR6, UR20, UR9, URZ ;  /* 0x00000009140672a4 */ /* 0x002fe4000f8e02ff */
[----:B------:R-:W-:-:S04]  /*35c0*/  UIMAD UR9, UR21, UR9, URZ ;  /* 0x00000009150972a4 */ /* 0x000fc8000f8e02ff */
[----:B------:R-:W-:Y:S01]  /*35d0*/  IMAD.U32 R17, RZ, RZ, UR6 ;  /* 0x00000006ff117e24 */ /* 0x000fe2000f8e00ff */
[----:B------:R-:W-:Y:S01]  /*35e0*/  LEA R0, P0, R0, UR6, 0x2 ;  /* 0x0000000600007c11 */ /* 0x000fe2000f8010ff */
[----:B------:R-:W-:-:S03]  /*35f0*/  UIADD3 UR6, UPT, UPT, UR21, -UR20, URZ ;  /* 0x8000001415067290 */ /* 0x000fc6000fffe0ff */
[----:B------:R-:W-:Y:S02]  /*3600*/  LEA.HI.X.SX32 R17, R17, RZ, 0x1, P0 ;  /* 0x000000ff11117211 */ /* 0x000fe400000f0eff */
[----:B0-----:R-:W-:Y:S01]  /*3610*/  LEA R16, P0, R0, UR4, 0x2 ;  /* 0x0000000400107c11 */ /* 0x001fe2000f8010ff */
[----:B------:R-:W-:-:S03]  /*3620*/  ULOP3.LUT UR4, UR8, 0x3, URZ, 0xc0, !UPT ;  /* 0x0000000308047892 */ /* 0x000fc6000f8ec0ff */
[----:B------:R-:W-:Y:S01]  /*3630*/  LEA.HI.X R17, R0, UR5, R17, 0x2, P0 ;  /* 0x0000000500117c11 */ /* 0x000fe200080f1411 */
[----:B------:R-:W-:Y:S01]  /*3640*/  IMAD.MOV.U32 R0, RZ, RZ, RZ ;  /* 0x000000ffff007224 */ /* 0x000fe200078e00ff */
[----:B------:R-:W-:Y:S07]  /*3650*/  BRA.U !UP0, `(.L_x_60) ;  /* 0x0000000508247547 */ /* 0x000fee000b800000 */
[----:B------:R-:W-:Y:S01]  /*3660*/  ULOP3.LUT UR8, UR8, 0x7ffffffc, URZ, 0xc0, !UPT ;  /* 0x7ffffffc08087892 */ /* 0x000fe2000f8ec0ff */
[----:B------:R-:W-:Y:S02]  /*3670*/  HFMA2 R5, -RZ, RZ, 0, 0 ;  /* 0x00000000ff057431 */ /* 0x000fe400000001ff */
[----:B------:R-:W-:Y:S01]  /*3680*/  VIADD R7, R7, 0x28 ;  /* 0x0000002807077836 */ /* 0x000fe20000000000 */
[----:B------:R-:W-:Y:S01]  /*3690*/  ISETP.GE.AND P2, PT, R13, UR6, PT ;  /* 0x000000060d007c0c */ /* 0x000fe2000bf46270 */
[----:B------:R-:W-:Y:S01]  /*36a0*/  IMAD.MOV.U32 R0, RZ, RZ, RZ ;  /* 0x000000ffff007224 */ /* 0x000fe200078e00ff */
[----:B------:R-:W-:Y:S01]  /*36b0*/  CS2R R2, SRZ ;  /* 0x0000000000027805 */ /* 0x000fe2000001ff00 */
[----:B------:R-:W-:Y:S01]  /*36c0*/  IMAD.U32 R18, RZ, RZ, UR8 ;  /* 0x00000008ff127e24 */ /* 0x000fe2000f8e00ff */
[----:B------:R-:W-:Y:S02]  /*36d0*/  UIMAD.WIDE UR18, UR9, 0x10, URZ ;  /* 0x00000010091278a5 */ /* 0x000fe4000f8e02ff */
[----:B------:R-:W-:Y:S01]  /*36e0*/  UIMAD.WIDE UR16, UR9, 0xc, URZ ;  /* 0x0000000c091078a5 */ /* 0x000fe2000f8e02ff */
[----:B------:R-:W0:Y:S01]  /*36f0*/  LDCU UR5, c[0x0][0x440] ;  /* 0x00008800ff0577ac */ /* 0x000e220008000800 */
[----:B------:R-:W-:-:S02]  /*3700*/  UIMAD.WIDE UR14, UR9, 0x8, URZ ;  /* 0x00000008090e78a5 */ /* 0x000fc4000f8e02ff */
[----:B------:R-:W-:Y:S02]  /*3710*/  UIMAD.WIDE UR12, UR9, 0x4, URZ ;  /* 0x00000004090c78a5 */ /* 0x000fe4000f8e02ff */
[----:B------:R-:W-:-:S12]  /*3720*/  UIADD3 UR7, UPT, UPT, -UR8, URZ, URZ ;  /* 0x000000ff08077290 */ /* 0x000fd8000fffe1ff */
.L_x_69:
[----:B--2---:R1:W2:Y:S01]  /*3730*/  LDS R4, [R7+-0x28] ;  /* 0xffffd80007047984 */ /* 0x0042a20000000800 */
[----:B------:R-:W-:Y:S03]  /*3740*/  BSSY.RECONVERGENT B0, `(.L_x_61) ;  /* 0x0000008000007945 */ /* 0x000fe60003800200 */
[----:B---3--:R1:W3:Y:S04]  /*3750*/  LDS R6, [R7+-0x14] ;  /* 0xffffec0007067984 */ /* 0x0082e80000000800 */
[----:B------:R1:W4:Y:S01]  /*3760*/  LDS R12, [R7] ;  /* 0x00000000070c7984 */ /* 0x0003220000000800 */
[----:B0-----:R-:W-:Y:S05]  /*3770*/  @P2 BRA `(.L_x_62) ;  /* 0x0000000000102947 */ /* 0x001fea0003800000 */
[----:B0-----:R-:W-:Y:S02]  /*3780*/  ISETP.GE.AND P0, PT, R14, UR5, PT ;  /* 0x000000050e007c0c */ /* 0x001fe4000bf06270 */
[----:B------:R-:W-:Y:S02]  /*3790*/  CS2R R10, SRZ ;  /* 0x00000000000a7805 */ /* 0x000fe4000001ff00 */
[----:B------:R-:W-:Y:S09]  /*37a0*/  CS2R R8, SRZ ;  /* 0x0000000000087805 */ /* 0x000ff2000001ff00 */
[----:B------:R0:W5:Y:S02]  /*37b0*/  @!P0 LDG.E.128 R8, desc[UR10][R16.64] ;  /* 0x0000000a10088981 */ /* 0x000164000c1e1d00 */
.L_x_62:
[----:B0-----:R-:W-:Y:S05]  /*37c0*/  BSYNC.RECONVERGENT B0 ;  /* 0x0000000000007941 */ /* 0x001fea0003800200 */
.L_x_61:
        /* <DEDUP_REMOVED lines=12> */
.L_x_64:
[----:B------:R-:W-:Y:S05]  /*3890*/  BSYNC.RECONVERGENT B0 ;  /* 0x0000000000007941 */ /* 0x000fea0003800200 */
.L_x_63:
        /* <DEDUP_REMOVED lines=9> */
[----:B0-----:R-:W-:Y:S04]  /*3930*/  @!P0 IADD3 R20, P1, PT, R16, UR14, RZ ;  /* 0x0000000e10148c10 */ /* 0x001fe8000ff3e0ff */
[----:B------:R-:W-:Y:S05]  /*3940*/  @!P0 IADD3.X R21, PT, PT, R17, UR15, RZ, P1, !PT ;  /* 0x0000000f11158c10 */ /* 0x000fea0008ffe4ff */
[----:B------:R2:W5:Y:S04]  /*3950*/  @!P0 LDG.E.128 R8, desc[UR10][R20.64] ;  /* 0x0000000a14088981 */ /* 0x000568000c1e1d00 */
.L_x_66:
[----:B------:R-:W-:Y:S05]  /*3960*/  BSYNC.RECONVERGENT B0 ;  /* 0x0000000000007941 */ /* 0x000fea0003800200 */
.L_x_65:
[C---:B----45:R-:W-:Y:S01]  /*3970*/  FFMA.FTZ R5, R12.reuse, R8, R5 ;  /* 0x000000080c057223 */ /* 0x070fe20000010005 */
        /* <DEDUP_REMOVED lines=8> */
[----:B0-2---:R-:W-:Y:S04]  /*3a00*/  @!P0 IADD3 R20, P1, PT, R16, UR16, RZ ;  /* 0x0000001010148c10 */ /* 0x005fe8000ff3e0ff */
[----:B------:R-:W-:Y:S05]  /*3a10*/  @!P0 IADD3.X R21, PT, PT, R17, UR17, RZ, P1, !PT ;  /* 0x0000001111158c10 */ /* 0x000fea0008ffe4ff */
[----:B------:R3:W5:Y:S04]  /*3a20*/  @!P0 LDG.E.128 R8, desc[UR10][R20.64] ;  /* 0x0000000a14088981 */ /* 0x000768000c1e1d00 */
.L_x_68:
[----:B------:R-:W-:Y:S05]  /*3a30*/  BSYNC.RECONVERGENT B0 ;  /* 0x0000000000007941 */ /* 0x000fea0003800200 */
.L_x_67:
[----:B------:R-:W-:Y:S01]  /*3a40*/  IADD3 R16, P0, PT, R16, UR18, RZ ;  /* 0x0000001210107c10 */ /* 0x000fe2000ff1e0ff */
[----:B------:R1:W4:Y:S01]  /*3a50*/  LDS R4, [R7+0x14] ;  /* 0x0000140007047984 */ /* 0x0003220000000800 */
[----:B------:R-:W-:Y:S02]  /*3a60*/  UIADD3 UR7, UPT, UPT, UR7, 0x4, URZ ;  /* 0x0000000407077890 */ /* 0x000fe4000fffe0ff */
[----:B------:R-:W-:Y:S02]  /*3a70*/  IADD3.X R17, PT, PT, R17, UR19, RZ, P0, !PT ;  /* 0x0000001311117c10 */ /* 0x000fe400087fe4ff */
[----:B------:R-:W-:Y:S01]  /*3a80*/  UISETP.NE.AND UP0, UPT, UR7, URZ, UPT ;  /* 0x000000ff0700728c */ /* 0x000fe2000bf05270 */
[----:B-1----:R-:W-:Y:S01]  /*3a90*/  IADD3 R7, PT, PT, R7, 0x50, RZ ;  /* 0x0000005007077810 */ /* 0x002fe20007ffe0ff */
[C---:B----45:R-:W-:Y:S01]  /*3aa0*/  FFMA.FTZ R5, R4.reuse, R8, R5 ;  /* 0x0000000804057223 */ /* 0x070fe20000010005 */
[C---:B------:R-:W-:Y:S01]  /*3ab0*/  FFMA.FTZ R2, R4.reuse, R9, R2 ;  /* 0x0000000904027223 */ /* 0x040fe20000010002 */
[C---:B------:R-:W-:Y:S01]  /*3ac0*/  FFMA.FTZ R3, R4.reuse, R10, R3 ;  /* 0x0000000a04037223 */ /* 0x040fe20000010003 */
[----:B------:R-:W-:Y:S04]  /*3ad0*/  FFMA.FTZ R0, R4, R11, R0 ;  /* 0x0000000b04007223 */ /* 0x000fe80000010000 */
[----:B------:R-:W-:Y:S05]  /*3ae0*/  BRA.U UP0, `(.L_x_69) ;  /* 0xfffffffd00107547 */ /* 0x000fea000b83ffff */
.L_x_60:
[----:B------:R-:W-:-:S09]  /*3af0*/  UISETP.NE.AND UP0, UPT, UR4, URZ, UPT ;  /* 0x000000ff0400728c */ /* 0x000fd2000bf05270 */
[----:B------:R-:W-:Y:S05]  /*3b00*/  BRA.U !UP0, `(.L_x_59) ;  /* 0x00000001086c7547 */ /* 0x000fea000b800000 */
[----:B------:R-:W1:Y:S01]  /*3b10*/  S2UR UR7, SR_CgaCtaId ;  /* 0x00000000000779c3 */ /* 0x000e620000008800 */
[----:B------:R-:W-:Y:S01]  /*3b20*/  UMOV UR8, 0x400 ;  /* 0x0000040000087882 */ /* 0x000fe20000000000 */
[----:B------:R-:W-:Y:S01]  /*3b30*/  IMAD R18, R18, 0x5, R13 ;  /* 0x0000000512127824 */ /* 0x000fe200078e020d */
[----:B------:R-:W-:Y:S01]  /*3b40*/  ISETP.GE.AND P1, PT, R13, UR6, PT ;  /* 0x000000060d007c0c */ /* 0x000fe2000bf26270 */
[----:B------:R-:W4:Y:S01]  /*3b50*/  LDCU UR5, c[0x0][0x440] ;  /* 0x00008800ff0577ac */ /* 0x000f220008000800 */
[----:B------:R-:W-:Y:S02]  /*3b60*/  UIMAD.WIDE UR12, UR9, 0x4, URZ ;  /* 0x00000004090c78a5 */ /* 0x000fe4000f8e02ff */
[----:B-1----:R-:W-:Y:S02]  /*3b70*/  ULEA UR7, UR7, UR8, 0x18 ;  /* 0x0000000807077291 */ /* 0x002fe4000f8ec0ff */
[----:B------:R-:W-:-:S04]  /*3b80*/  UIADD3 UR8, UPT, UPT, -UR4, URZ, URZ ;  /* 0x000000ff04087290 */ /* 0x000fc8000fffe1ff */
[----:B----4-:R-:W-:-:S08]  /*3b90*/  LEA R6, R18, UR7, 0x2 ;  /* 0x0000000712067c11 */ /* 0x010fd0000f8e10ff */
.L_x_72:
        /* <DEDUP_REMOVED lines=8> */
.L_x_71:
[----:B------:R-:W-:Y:S05]  /*3c20*/  BSYNC.RECONVERGENT B0 ;  /* 0x0000000000007941 */ /* 0x000fea0003800200 */
.L_x_70:
[----:B0-----:R-:W-:Y:S01]  /*3c30*/  IADD3 R16, P0, PT, R16, UR12, RZ ;  /* 0x0000000c10107c10 */ /* 0x001fe2000ff1e0ff */
[----:B------:R-:W-:Y:S01]  /*3c40*/  UISETP.NE.AND UP0, UPT, UR8, URZ, UPT ;  /* 0x000000ff0800728c */ /* 0x000fe2000bf05270 */
[----:B----45:R-:W-:Y:S01]  /*3c50*/  FFMA.FTZ R5, R4, R8, R5 ;  /* 0x0000000804057223 */ /* 0x030fe20000010005 */
[----:B-1----:R-:W-:Y:S01]  /*3c60*/  IADD3 R6, PT, PT, R6, 0x14, RZ ;  /* 0x0000001406067810 */ /* 0x002fe20007ffe0ff */
[C---:B------:R-:W-:Y:S01]  /*3c70*/  FFMA.FTZ R2, R4.reuse, R9, R2 ;  /* 0x0000000904027223 */ /* 0x040fe20000010002 */
[C---:B------:R-:W-:Y:S01]  /*3c80*/  FFMA.FTZ R3, R4.reuse, R10, R3 ;  /* 0x0000000a04037223 */ /* 0x040fe20000010003 */
[----:B------:R-:W-:Y:S01]  /*3c90*/  IADD3.X R17, PT, PT, R17, UR13, RZ, P0, !PT ;  /* 0x0000000d11117c10 */ /* 0x000fe200087fe4ff */
[----:B------:R-:W-:Y:S03]  /*3ca0*/  FFMA.FTZ R0, R4, R11, R0 ;  /* 0x0000000b04007223 */ /* 0x000fe60000010000 */
[----:B------:R-:W-:Y:S05]  /*3cb0*/  BRA.U UP0, `(.L_x_72) ;  /* 0xfffffffd00b87547 */ /* 0x000fea000b83ffff */
.L_x_59:
[----:B------:R-:W-:-:S04]  /*3cc0*/  IADD3 R13, PT, PT, R13, UR20, RZ ;  /* 0x000000140d0d7c10 */ /* 0x000fc8000fffe0ff */
[----:B------:R-:W-:-:S13]  /*3cd0*/  ISETP.GE.AND P0, PT, R13, UR21, PT ;  /* 0x000000150d007c0c */ /* 0x000fda000bf06270 */
[----:B------:R-:W-:Y:S05]  /*3ce0*/  @P0 EXIT ;  /* 0x000000000000094d */ /* 0x000fea0003800000 */
[----:B0-----:R-:W-:Y:S01]  /*3cf0*/  IABS R9, UR22 ;  /* 0x0000001600097c13 */ /* 0x001fe20008000000 */
[----:B------:R-:W0:Y:S01]  /*3d00*/  LDC R8, c[0x0][0x434] ;  /* 0x00010d00ff087b82 */ /* 0x000e220000000800 */
[----:B------:R-:W-:Y:S01]  /*3d10*/  IABS R10, R13 ;  /* 0x0000000d000a7213 */ /* 0x000fe20000000000 */
[----:B------:R-:W1:Y:S01]  /*3d20*/  LDCU UR4, c[0x0][0x440] ;  /* 0x00008800ff0477ac */ /* 0x000e620008000800 */
[----:B------:R-:W4:Y:S01]  /*3d30*/  I2F.RP R7, R9 ;  /* 0x0000000900077306 */ /* 0x000f220000209400 */
[----:B------:R-:W-:-:S05]  /*3d40*/  IABS R6, UR22 ;  /* 0x0000001600067c13 */ /* 0x000fca0008000000 */
[----:B------:R-:W-:Y:S02]  /*3d50*/  IMAD.MOV R6, RZ, RZ, -R6 ;  /* 0x000000ffff067224 */ /* 0x000fe400078e0a06 */
[----:B----4-:R-:W4:Y:S02]  /*3d60*/  MUFU.RCP R16, R7 ;  /* 0x0000000700107308 */ /* 0x010f240000001000 */
[----:B----4-:R-:W-:Y:S01]  /*3d70*/  VIADD R16, R16, 0xffffffe ;  /* 0x0ffffffe10107836 */ /* 0x010fe20000000000 */
[----:B0-----:R-:W-:-:S05]  /*3d80*/  IABS R7, R8 ;  /* 0x0000000800077213 */ /* 0x001fca0000000000 */
[----:B------:R-:W0:Y:S02]  /*3d90*/  F2I.FTZ.U32.TRUNC.NTZ R17, R16 ;  /* 0x0000001000117305 */ /* 0x000e24000021f000 */
[----:B0-----:R-:W-:Y:S01]  /*3da0*/  IMAD.MOV R4, RZ, RZ, -R17 ;  /* 0x000000ffff047224 */ /* 0x001fe200078e0a11 */
[----:B------:R-:W-:-:S03]  /*3db0*/  MOV R16, RZ ;  /* 0x000000ff00107202 */ /* 0x000fc60000000f00 */
        /* <DEDUP_REMOVED lines=12> */
[----:B------:R0:W4:Y:S01]  /*3e80*/  F2I.FTZ.U32.TRUNC.NTZ R19, R18 ;  /* 0x0000001200137305 */ /* 0x000122000021f000 */
[----:B------:R-:W-:-:S04]  /*3e90*/  LOP3.LUT R6, R13, UR22, RZ, 0x3c, !PT ;  /* 0x000000160d067c12 */ /* 0x000fc8000f8e3cff */
[----:B------:R-:W-:-:S07]  /*3ea0*/  ISETP.GE.AND P0, PT, R6, RZ, PT ;  /* 0x000000ff0600720c */ /* 0x000fce0003f06270 */
[----:B------:R-:W-:Y:S01]  /*3eb0*/  @P2 IADD3 R11, PT, PT, R11, 0x1, RZ ;  /* 0x000000010b0b2810 */ /* 0x000fe20007ffe0ff */
[----:B0-----:R-:W-:Y:S01]  /*3ec0*/  HFMA2 R18, -RZ, RZ, 0, 0 ;  /* 0x00000000ff127431 */ /* 0x001fe200000001ff */
[----:B----4-:R-:W-:-:S04]  /*3ed0*/  IADD3 R6, PT, PT, RZ, -R19, RZ ;  /* 0x80000013ff067210 */ /* 0x010fc80007ffe0ff */
[----:B------:R-:W-:Y:S01]  /*3ee0*/  @!P0 IMAD.MOV R11, RZ, RZ, -R11 ;  /* 0x000000ffff0b8224 */ /* 0x000fe200078e0a0b */
[----:B------:R-:W-:Y:S01]  /*3ef0*/  @!P1 LOP3.LUT R11, RZ, UR22, RZ, 0x33, !PT ;  /* 0x00000016ff0b9c12 */ /* 0x000fe2000f8e33ff */
[----:B------:R-:W-:Y:S01]  /*3f00*/  IMAD R6, R6, R7, RZ ;  /* 0x0000000706067224 */ /* 0x000fe200078e02ff */
[----:B-1----:R-:W-:-:S03]  /*3f10*/  ISETP.GE.AND P1, PT, R14, UR4, PT ;  /* 0x000000040e007c0c */ /* 0x002fc6000bf26270 */
        /* <DEDUP_REMOVED lines=15> */
[----:B------:R-:W1:Y:S01]  /*4010*/  LDCU.64 UR8, c[0x0][0x410] ;  /* 0x00008200ff0877ac */ /* 0x000e620008000a00 */
        /* <DEDUP_REMOVED lines=15> */
[----:B-1----:R-:W-:Y:S02]  /*4110*/  IMAD R7, R4, UR8, RZ ;  /* 0x0000000804077c24 */ /* 0x002fe4000f8e02ff */
        /* <DEDUP_REMOVED lines=13> */
        .weak           $__internal_1_$__cuda_sm20_div_s64
        .type           $__internal_1_$__cuda_sm20_div_s64,@function
        .size           $__internal_1_$__cuda_sm20_div_s64,(.L_x_14881 - $__internal_1_$__cuda_sm20_div_s64)
$__internal_1_$__cuda_sm20_div_s64:
        /* <DEDUP_REMOVED lines=25> */
[----:B------:R-:W-:Y:S02]  /*4380*/  IADD3 R12, P0, PT, RZ, -R36, RZ ;  /* 0x80000024ff0c7210 */ /* 0x000fe40007f1e0ff */
[----:B------:R-:W-:Y:S01]  /*4390*/  ISETP.GE.AND P1, PT, R19, RZ, PT ;  /* 0x000000ff1300720c */ /* 0x000fe20003f26270 */
[----:B------:R-:W-:Y:S02]  /*43a0*/  IMAD R10, R15, R26, R10 ;  /* 0x0000001a0f0a7224 */ /* 0x000fe400078e020a */
[----:B------:R-:W-:-:S04]  /*43b0*/  IMAD.HI.U32 R34, R35, R12, RZ ;  /* 0x0000000c23227227 */ /* 0x000fc800078e00ff */
[----:B------:R-:W-:Y:S01]  /*43c0*/  IMAD.X R10, RZ, RZ, ~R10, P0 ;  /* 0x000000ffff0a7224 */ /* 0x000fe200000e0e0a */
[----:B------:R-:W-:-:S03]  /*43d0*/  IADD3 R11, P0, PT, RZ, -R14, RZ ;  /* 0x8000000eff0b7210 */ /* 0x000fc60007f1e0ff */
[----:B------:R-:W-:Y:S01]  /*43e0*/  IMAD.WIDE.U32 R34, P4, R35, R10, R34 ;  /* 0x0000000a23227225 */ /* 0x000fe20007880022 */
[----:B------:R-:W-:Y:S02]  /*43f0*/  SEL R11, R11, R14, !P1 ;  /* 0x0000000e0b0b7207 */ /* 0x000fe40004800000 */
[----:B------:R-:W-:Y:S01]  /*4400*/  IADD3.X R14, PT, PT, RZ, ~R19, RZ, P0, !PT ;  /* 0x80000013ff0e7210 */ /* 0x000fe200007fe4ff */
[----:B------:R-:W-:-:S04]  /*4410*/  IMAD.HI.U32 R21, P3, R15, R12, R34 ;  /* 0x0000000c0f157227 */ /* 0x000fc80007860022 */
[CC--:B------:R-:W-:Y:S02]  /*4420*/  IMAD R12, R15.reuse, R10.reuse, RZ ;  /* 0x0000000a0f0c7224 */ /* 0x0c0fe400078e02ff */
[----:B------:R-:W-:-:S03]  /*4430*/  IMAD.HI.U32 R10, R15, R10, RZ ;  /* 0x0000000a0f0a7227 */ /* 0x000fc600078e00ff */
[----:B------:R-:W-:Y:S01]  /*4440*/  IADD3 R12, P2, PT, R12, R21, RZ ;  /* 0x000000150c0c7210 */ /* 0x000fe20007f5e0ff */
[----:B------:R-:W-:Y:S01]  /*4450*/  IMAD.X R15, R10, 0x1, R15, P4 ;  /* 0x000000010a0f7824 */ /* 0x000fe200020e060f */
[----:B------:R-:W-:Y:S01]  /*4460*/  SEL R10, R14, R19, !P1 ;  /* 0x000000130e0a7207 */ /* 0x000fe20004800000 */
[----:B------:R-:W-:Y:S02]  /*4470*/  IMAD.MOV.U32 R35, RZ, RZ, RZ ;  /* 0x000000ffff237224 */ /* 0x000fe400078e00ff */
[----:B------:R-:W-:Y:S01]  /*4480*/  IMAD.HI.U32 R34, R12, R11, RZ ;  /* 0x0000000b0c227227 */ /* 0x000fe200078e00ff */
[----:B------:R-:W-:-:S03]  /*4490*/  IADD3.X R15, PT, PT, RZ, RZ, R15, P2, P3 ;  /* 0x000000ffff0f7210 */ /* 0x000fc600017e640f */
[----:B------:R-:W-:-:S04]  /*44a0*/  IMAD.WIDE.U32 R34, R12, R10, R34 ;  /* 0x0000000a0c227225 */ /* 0x000fc800078e0022 */
[C---:B------:R-:W-:Y:S02]  /*44b0*/  IMAD R23, R15.reuse, R10, RZ ;  /* 0x0000000a0f177224 */ /* 0x040fe400078e02ff */
[----:B------:R-:W-:-:S04]  /*44c0*/  IMAD.HI.U32 R14, P1, R15, R11, R34 ;  /* 0x0000000b0f0e7227 */ /* 0x000fc80007820022 */
[----:B------:R-:W-:Y:S01]  /*44d0*/  IMAD.HI.U32 R12, R15, R10, RZ ;  /* 0x0000000a0f0c7227 */ /* 0x000fe200078e00ff */
[----:B------:R-:W-:-:S03]  /*44e0*/  IADD3 R23, P0, PT, R23, R14, RZ ;  /* 0x0000000e17177210 */ /* 0x000fc60007f1e0ff */
[----:B------:R-:W-:Y:S02]  /*44f0*/  IMAD.X R12, RZ, RZ, R12, P1 ;  /* 0x000000ffff0c7224 */ /* 0x000fe400008e060c */
[----:B------:R-:W-:-:S04]  /*4500*/  IMAD.WIDE.U32 R14, R23, R26, RZ ;  /* 0x0000001a170e7225 */ /* 0x000fc800078e00ff */
[----:B------:R-:W-:Y:S01]  /*4510*/  IMAD.X R21, RZ, RZ, R12, P0 ;  /* 0x000000ffff157224 */ /* 0x000fe200000e060c */
[----:B------:R-:W-:Y:S01]  /*4520*/  IADD3 R11, P0, PT, -R14, R11, RZ ;  /* 0x0000000b0e0b7210 */ /* 0x000fe20007f1e1ff */
[----:B------:R-:W-:-:S03]  /*4530*/  IMAD R12, R23, R27, R15 ;  /* 0x0000001b170c7224 */ /* 0x000fc600078e020f */
[-C--:B------:R-:W-:Y:S01]  /*4540*/  ISETP.GE.U32.AND P2, PT, R11, R26.reuse, PT ;  /* 0x0000001a0b00720c */ /* 0x080fe20003f46070 */
[-C--:B------:R-:W-:Y:S01]  /*4550*/  IMAD R15, R21, R26.reuse, R12 ;  /* 0x0000001a150f7224 */ /* 0x080fe200078e020c */
[----:B------:R-:W-:-:S04]  /*4560*/  IADD3 R12, P1, PT, R11, -R26, RZ ;  /* 0x8000001a0b0c7210 */ /* 0x000fc80007f3e0ff */
[----:B------:R-:W-:Y:S02]  /*4570*/  IADD3.X R10, PT, PT, ~R15, R10, RZ, P0, !PT ;  /* 0x0000000a0f0a7210 */ /* 0x000fe400007fe5ff */
[----:B------:R-:W-:Y:S02]  /*4580*/  IADD3 R14, P0, PT, R23, 0x1, RZ ;  /* 0x00000001170e7810 */ /* 0x000fe40007f1e0ff */
[C---:B------:R-:W-:Y:S01]  /*4590*/  ISETP.GE.U32.AND.EX P2, PT, R10.reuse, R27, PT, P2 ;  /* 0x0000001b0a00720c */ /* 0x040fe20003f46120 */
[----:B------:R-:W-:-:S03]  /*45a0*/  IMAD.X R15, R10, 0x1, ~R27, P1 ;  /* 0x000000010a0f7824 */ /* 0x000fc600008e0e1b */
[----:B------:R-:W-:Y:S01]  /*45b0*/  SEL R11, R12, R11, P2 ;  /* 0x0000000b0c0b7207 */ /* 0x000fe20001000000 */
[----:B------:R-:W-:Y:S01]  /*45c0*/  IMAD.X R12, RZ, RZ, R21, P0 ;  /* 0x000000ffff0c7224 */ /* 0x000fe200000e0615 */
[----:B------:R-:W-:Y:S02]  /*45d0*/  SEL R14, R14, R23, P2 ;  /* 0x000000170e0e7207 */ /* 0x000fe40001000000 */
[----:B------:R-:W-:Y:S02]  /*45e0*/  SEL R15, R15, R10, P2 ;  /* 0x0000000a0f0f7207 */ /* 0x000fe40001000000 */
[----:B------:R-:W-:Y:S02]  /*45f0*/  ISETP.GE.U32.AND P0, PT, R11, R26, PT ;  /* 0x0000001a0b00720c */ /* 0x000fe40003f06070 */
[----:B------:R-:W-:Y:S02]  /*4600*/  SEL R12, R12, R21, P2 ;  /* 0x000000150c0c7207 */ /* 0x000fe40001000000 */
[----:B------:R-:W-:-:S02]  /*4610*/  IADD3 R11, P1, PT, R14, 0x1, RZ ;  /* 0x000000010e0b7810 */ /* 0x000fc40007f3e0ff */
[----:B------:R-:W-:Y:S02]  /*4620*/  ISETP.GE.U32.AND.EX P0, PT, R15, R27, PT, P0 ;  /* 0x0000001b0f00720c */ /* 0x000fe40003f06100 */
[----:B------:R-:W-:Y:S01]  /*4630*/  LOP3.LUT R10, R18, R19, RZ, 0x3c, !PT ;  /* 0x00000013120a7212 */ /* 0x000fe200078e3cff */
[----:B------:R-:W-:Y:S01]  /*4640*/  IMAD.X R15, RZ, RZ, R12, P1 ;  /* 0x000000ffff0f7224 */ /* 0x000fe200008e060c */
[----:B------:R-:W-:Y:S01]  /*4650*/  SEL R11, R11, R14, P0 ;  /* 0x0000000e0b0b7207 */ /* 0x000fe20000000000 */
[----:B------:R-:W-:Y:S01]  /*4660*/  IMAD.MOV.U32 R14, RZ, RZ, R16 ;  /* 0x000000ffff0e7224 */ /* 0x000fe200078e0010 */
[----:B------:R-:W-:Y:S02]  /*4670*/  ISETP.GE.AND P2, PT, R10, RZ, PT ;  /* 0x000000ff0a00720c */ /* 0x000fe40003f46270 */
[----:B------:R-:W-:Y:S02]  /*4680*/  SEL R15, R15, R12, P0 ;  /* 0x0000000c0f0f7207 */ /* 0x000fe40000000000 */
[----:B------:R-:W-:-:S02]  /*4690*/  IADD3 R12, P1, PT, RZ, -R11, RZ ;  /* 0x8000000bff0c7210 */ /* 0x000fc40007f3e0ff */
[----:B------:R-:W-:Y:S02]  /*46a0*/  ISETP.NE.U32.AND P0, PT, R20, RZ, PT ;  /* 0x000000ff1400720c */ /* 0x000fe40003f05070 */
[-C--:B------:R-:W-:Y:S02]  /*46b0*/  IADD3.X R10, PT, PT, RZ, ~R15.reuse, RZ, P1, !PT ;  /* 0x8000000fff0a7210 */ /* 0x080fe40000ffe4ff */
[----:B------:R-:W-:Y:S02]  /*46c0*/  ISETP.NE.AND.EX P0, PT, R18, RZ, PT, P0 ;  /* 0x000000ff1200720c */ /* 0x000fe40003f05300 */
[----:B------:R-:W-:Y:S01]  /*46d0*/  SEL R10, R10, R15, !P2 ;  /* 0x0000000f0a0a7207 */ /* 0x000fe20005000000 */
[----:B------:R-:W-:Y:S01]  /*46e0*/  IMAD.MOV.U32 R15, RZ, RZ, 0x0 ;  /* 0x00000000ff0f7424 */ /* 0x000fe200078e00ff */
[----:B------:R-:W-:Y:S02]  /*46f0*/  SEL R12, R12, R11, !P2 ;  /* 0x0000000b0c0c7207 */ /* 0x000fe40005000000 */
[----:B------:R-:W-:-:S02]  /*4700*/  SEL R11, R10, 0xffffffff, P0 ;  /* 0xffffffff0a0b7807 */ /* 0x000fc40000000000 */
[----:B------:R-:W-:Y:S01]  /*4710*/  SEL R12, R12, 0xffffffff, P0 ;  /* 0xffffffff0c0c7807 */ /* 0x000fe20000000000 */
[----:B------:R-:W-:Y:S06]  /*4720*/  RET.REL.NODEC R14 `(_ZN5flash32flash_fwd_splitkv_combine_kernelI23Flash_fwd_kernel_traitsILi128ELi64ELi128ELi4ELb0ELb0EN7cutlass6half_tE19Flash_kernel_traitsILi128ELi64ELi128ELi4ES3_EELi4ELi6ELb0EEEvNS_16Flash_fwd_paramsE) ;  /* 0xffffffb80e347950 */ /* 0x000fec0003c3ffff */
.L_x_73:
        /* <DEDUP_REMOVED lines=13> */
.L_x_14881:


//--------------------- .text._ZN5flash32flash_fwd_splitkv_combine_kernelI23Flash_fwd_kernel_traitsILi128ELi64ELi128ELi4ELb0ELb0EN7cutlass6half_tE19Flash_kernel_traitsILi128ELi64ELi128ELi4ES3_EELi4ELi5ELb0EEEvNS_16Flash_fwd_paramsE --------------------------
	.section	.text._ZN5flash32flash_fwd_splitkv_combine_kernelI23Flash_fwd_kernel_traitsILi128ELi64ELi128ELi4ELb0ELb0EN7cutlass6half_tE19Flash_kernel_traitsILi128ELi64ELi128ELi4ES3_EELi4ELi5ELb0EEEvNS_16Flash_fwd_paramsE,"ax",@progbits
	.align	128
        .global         _ZN5flash32flash_fwd_splitkv_combine_kernelI23Flash_fwd_kernel_traitsILi128ELi64ELi128ELi4ELb0ELb0EN7cutlass6half_tE19Flash_kernel_traitsILi128ELi64ELi128ELi4ES3_EELi4ELi5ELb0EEEvNS_16Flash_fwd_paramsE
        .type           _ZN5flash32flash_fwd_splitkv_combine_kernelI23Flash_fwd_kernel_traitsILi128ELi64ELi128ELi4ELb0ELb0EN7cutlass6half_tE19Flash_kernel_traitsILi128ELi64ELi128ELi4ES3_EELi4ELi5ELb0EEEvNS_16Flash_fwd_paramsE,@function
        .size           _ZN5flash32flash_fwd_splitkv_combine_kernelI23Flash_fwd_kernel_traitsILi128ELi64ELi128ELi4ELb0ELb0EN7cutlass6half_tE19Flash_kernel_traitsILi128ELi64ELi128ELi4ES3_EELi4ELi5ELb0EEEvNS_16Flash_fwd_paramsE,(.L_x_14882 - _ZN5flash32flash_fwd_splitkv_combine_kernelI23Flash_fwd_kernel_traitsILi128ELi64ELi128ELi4ELb0ELb0EN7cutlass6half_tE19Flash_kernel_traitsILi128ELi64ELi128ELi4ES3_EELi4ELi5ELb0EEEvNS_16Flash_fwd_paramsE)
        .other          _ZN5flash32flash_fwd_splitkv_combine_kernelI23Flash_fwd_kernel_traitsILi128ELi64ELi128ELi4ELb0ELb0EN7cutlass6half_tE19Flash_kernel_traitsILi128ELi64ELi128ELi4ES3_EELi4ELi5ELb0EEEvNS_16Flash_fwd_paramsE,@"STO_CUDA_ENTRY STV_DEFAULT"
_ZN5flash32flash_fwd_splitkv_combine_kernelI23Flash_fwd_kernel_traitsILi128ELi64ELi128ELi4ELb0ELb0EN7cutlass6half_tE19Flash_kernel_traitsILi128ELi64ELi128ELi4ES3_EELi4ELi5ELb0EEEvNS_16Flash_fwd_paramsE:
.text._ZN5flash32flash_fwd_splitkv_combine_kernelI23Flash_fwd_kernel_traitsILi128ELi64ELi128ELi4ELb0ELb0EN7cutlass6half_tE19Flash_kernel_traitsILi128ELi64ELi128ELi4ES3_EELi4ELi5ELb0EEEvNS_16Flash_fwd_paramsE:
        /* <DEDUP_REMOVED lines=38> */
.L_x_74:
[----:B------:R-:W-:Y:S01]  /*0260*/  IMAD.U32 R22, RZ, RZ, UR13 ;  /* 0x0000000dff167e24 */ /* 0x000fe2000f8e00ff */
[----:B------:R-:W-:Y:S01]  /*0270*/  MOV R20, UR11 ;  /* 0x0000000b00147c02 */ /* 0x000fe20008000f00 */
[----:B------:R-:W-:Y:S01]  /*0280*/  IMAD.U32 R21, RZ, RZ, UR15 ;  /* 0x0000000fff157e24 */ /* 0x000fe2000f8e00ff */
[----:B------:R-:W-:Y:S02]  /*0290*/  MOV R19, UR7 ;  /* 0x0000000700137c02 */ /* 0x000fe40008000f00 */
[----:B------:R-:W-:Y:S02]  /*02a0*/  MOV R18, 0x2c0 ;  /* 0x000002c000127802 */ /* 0x000fe40000000f00 */
[----:B------:R-:W-:Y:S05]  /*02b0*/  CALL.REL.NOINC `($__internal_2_$__cuda_sm20_div_s64) ;  /* 0x0000003c00707944 */ /* 0x000fea0003c00000 */
[----:B------:R-:W-:-:S07]  /*02c0*/  MOV R13, R11 ;  /* 0x0000000b000d7202 */ /* 0x000fce0000000f00 */
.L_x_75:
        /* <DEDUP_REMOVED lines=30> */
.L_x_77:
[----:B------:R-:W-:Y:S01]  /*04b0*/  IMAD.MOV.U32 R22, RZ, RZ, R12 ;  /* 0x000000ffff167224 */ /* 0x000fe200078e000c */
[----:B------:R-:W-:Y:S02]  /*04c0*/  MOV R21, R13 ;  /* 0x0000000d00157202 */ /* 0x000fe40000000f00 */
[----:B------:R-:W-:Y:S02]  /*04d0*/  MOV R18, 0x4f0 ;  /* 0x000004f000127802 */ /* 0x000fe40000000f00 */
[----:B------:R-:W-:Y:S05]  /*04e0*/  CALL.REL.NOINC `($__internal_2_$__cuda_sm20_div_s64) ;  /* 0x0000003800e47944 */ /* 0x000fea0003c00000 */
[----:B------:R-:W-:Y:S02]  /*04f0*/  MOV R4, R12 ;  /* 0x0000000c00047202 */ /* 0x000fe40000000f00 */
[----:B------:R-:W-:Y:S02]  /*0500*/  MOV R5, R11 ;  /* 0x0000000b00057202 */ /* 0x000fe40000000f00 */
.L_x_78:
[----:B------:R-:W-:Y:S05]  /*0510*/  BSYNC.RECONVERGENT B0 ;  /* 0x0000000000007941 */ /* 0x000fea0003800200 */
.L_x_76:
        /* <DEDUP_REMOVED lines=43> */
[----:B------:R-:W0:Y:S02]  /*07d0*/  F2I.FTZ.U32.TRUNC.NTZ R3, R6 ;  /* 0x0000000600037305 */ /* 0x000e24000021f000 */
[----:B0-----:R-:W-:-:S04]  /*07e0*/  IMAD.MOV R2, RZ, RZ, -R3 ;  /* 0x000000ffff027224 */ /* 0x001fc800078e0a03 */
[----:B------:R-:W-:Y:S02]  /*07f0*/  IMAD R7, R2, R10, RZ ;  /* 0x0000000a02077224 */ /* 0x000fe400078e02ff */
[----:B------:R-:W-:-:S05]  /*0800*/  HFMA2 R2, -RZ, RZ, 0, 0 ;  /* 0x00000000ff027431 */ /* 0x000fca00000001ff */
        /* <DEDUP_REMOVED lines=11> */
.L_x_80:
[----:B------:R-:W-:Y:S01]  /*08c0*/  IMAD.MOV.U32 R22, RZ, RZ, R20 ;  /* 0x000000ffff167224 */ /* 0x000fe200078e0014 */
[----:B------:R-:W-:Y:S01]  /*08d0*/  MOV R20, R10 ;  /* 0x0000000a00147202 */ /* 0x000fe20000000f00 */
[----:B------:R-:W-:Y:S01]  /*08e0*/  IMAD.MOV.U32 R21, RZ, RZ, R19 ;  /* 0x000000ffff157224 */ /* 0x000fe200078e0013 */
[----:B------:R-:W-:Y:S02]  /*08f0*/  MOV R19, R0 ;  /* 0x0000000000137202 */ /* 0x000fe40000000f00 */
[----:B------:R-:W-:Y:S02]  /*0900*/  MOV R18, 0x920 ;  /* 0x0000092000127802 */ /* 0x000fe40000000f00 */
[----:B------:R-:W-:Y:S05]  /*0910*/  CALL.REL.NOINC `($__internal_2_$__cuda_sm20_div_s64) ;  /* 0x0000003400d87944 */ /* 0x000fea0003c00000 */
[----:B------:R-:W-:Y:S02]  /*0920*/  MOV R13, R11 ;  /* 0x0000000b000d7202 */ /* 0x000fe40000000f00 */
.L_x_81:
[----:B------:R-:W-:Y:S05]  /*0930*/  BSYNC.RECONVERGENT B0 ;  /* 0x0000000000007941 */ /* 0x000fea0003800200 */
.L_x_79:
        /* <DEDUP_REMOVED lines=21> */
[----:B------:R-:W-:Y:S01]  /*0a90*/  UIMAD UR4, UR6, UR4, UR5 ;  /* 0x00000004060472a4 */ /* 0x000fe2000f8e0205 */
[----:B------:R-:W0:Y:S03]  /*0aa0*/  LDCU UR5, c[0x0][0x3e0] ;  /* 0x00007c00ff0577ac */ /* 0x000e260008000800 */
[----:B------:R-:W-:-:S11]  /*0ab0*/  UISETP.GT.U32.AND UP1, UPT, UR6, UR4, UPT ;  /* 0x000000040600728c */ /* 0x000fd6000bf24070 */
[----:B------:R-:W-:Y:S02]  /*0ac0*/  @!UP1 UIADD3 UR4, UPT, UPT, UR4, -UR6, URZ ;  /* 0x8000000604049290 */ /* 0x000fe4000fffe0ff */
[----:B------:R-:W-:Y:S01]  /*0ad0*/  @!UP1 UIADD3 UR9, UPT, UPT, UR9, 0x1, URZ ;  /* 0x0000000109099890 */ /* 0x000fe2000fffe0ff */
[----:B0-----:R-:W-:Y:S01]  /*0ae0*/  IMAD.U32 R2, RZ, RZ, UR5 ;  /* 0x00000005ff027e24 */ /* 0x001fe2000f8e00ff */
[----:B------:R-:W-:Y:S02]  /*0af0*/  UISETP.GE.U32.AND UP0, UPT, UR4, UR6, UPT ;  /* 0x000000060400728c */ /* 0x000fe4000bf06070 */
[----:B------:R-:W-:Y:S02]  /*0b00*/  UISETP.GE.AND UP1, UPT, UR8, URZ, UPT ;  /* 0x000000ff0800728c */ /* 0x000fe4000bf26270 */
[----:B------:R-:W-:Y:S01]  /*0b10*/  USHF.R.S32.HI UR4, URZ, 0x1f, UR10 ;  /* 0x0000001fff047899 */ /* 0x000fe2000801140a */
[----:B------:R-:W-:Y:S01]  /*0b20*/  IABS R2, R2 ;  /* 0x0000000200027213 */ /* 0x000fe20000000000 */
[----:B------:R-:W-:-:S02]  /*0b30*/  UISETP.NE.AND UP2, UPT, UR5, URZ, UPT ;  /* 0x000000ff0500728c */ /* 0x000fc4000bf45270 */
[----:B------:R-:W-:Y:S01]  /*0b40*/  ULOP3.LUT UR4, UR4, 0x1, URZ, 0xfc, !UPT ;  /* 0x0000000104047892 */ /* 0x000fe2000f8efcff */
[----:B------:R-:W-:Y:S02]  /*0b50*/  R2UR UR20, R2 ;  /* 0x00000000021472ca */ /* 0x000fe400000e0000 */
[----:B------:R-:W-:Y:S02]  /*0b60*/  @UP0 UIADD3 UR9, UPT, UPT, UR9, 0x1, URZ ;  /* 0x0000000109090890 */ /* 0x000fe4000fffe0ff */
[----:B------:R-:W-:Y:S02]  /*0b70*/  UISETP.NE.AND UP0, UPT, UR10, URZ, UPT ;  /* 0x000000ff0a00728c */ /* 0x000fe4000bf05270 */
[----:B------:R-:W-:-:S07]  /*0b80*/  @!UP1 UIADD3 UR9, UPT, UPT, -UR9, URZ, URZ ;  /* 0x000000ff09099290 */ /* 0x000fce000fffe1ff */
[----:B------:R-:W0:Y:S02]  /*0b90*/  I2F.RP R9, UR20 ;  /* 0x0000001400097d06 */ /* 0x000e240008209400 */
[----:B------:R-:W-:-:S04]  /*0ba0*/  @!UP0 ULOP3.LUT UR9, URZ, UR10, URZ, 0x33, !UPT ;  /* 0x0000000aff098292 */ /* 0x000fc8000f8e33ff */
[----:B------:R-:W-:Y:S02]  /*0bb0*/  UIMAD UR6, UR9, UR4, URZ ;  /* 0x00000004090672a4 */ /* 0x000fe4000f8e02ff */
[----:B------:R-:W-:-:S04]  /*0bc0*/  UIADD3 UR4, UPT, UPT, UR5, -0x1, URZ ;  /* 0xffffffff05047890 */ /* 0x000fc8000fffe0ff */
[----:B------:R-:W-:Y:S01]  /*0bd0*/  IABS R3, UR6 ;  /* 0x0000000600037c13 */ /* 0x000fe20008000000 */
[----:B0-----:R-:W0:Y:S03]  /*0be0*/  MUFU.RCP R8, R9 ;  /* 0x0000000900087308 */ /* 0x001e260000001000 */
[----:B------:R-:W-:-:S13]  /*0bf0*/  R2UR UR16, R3 ;  /* 0x00000000031072ca */ /* 0x000fda00000e0000 */
[----:B------:R-:W1:Y:S01]  /*0c00*/  I2F.RP R11, UR16 ;  /* 0x00000010000b7d06 */ /* 0x000e620008209400 */
[----:B------:R-:W-:Y:S01]  /*0c10*/  UIADD3 UR8, UPT, UPT, UR4, UR16, URZ ;  /* 0x0000001004087290 */ /* 0x000fe2000fffe0ff */
[----:B0-----:R-:W-:-:S05]  /*0c20*/  VIADD R8, R8, 0xffffffe ;  /* 0x0ffffffe08087836 */ /* 0x001fca0000000000 */
[----:B------:R-:W-:-:S05]  /*0c30*/  IMAD.U32 R3, RZ, RZ, UR8 ;  /* 0x00000008ff037e24 */ /* 0x000fca000f8e00ff */
[----:B------:R-:W-:Y:S01]  /*0c40*/  IABS R3, R3 ;  /* 0x0000000300037213 */ /* 0x000fe20000000000 */
[----:B-1----:R-:W0:Y:S03]  /*0c50*/  MUFU.RCP R2, R11 ;  /* 0x0000000b00027308 */ /* 0x002e260000001000 */
[----:B------:R-:W-:Y:S01]  /*0c60*/  R2UR UR21, R3 ;  /* 0x00000000031572ca */ /* 0x000fe200000e0000 */
[----:B0-----:R-:W-:-:S04]  /*0c70*/  VIADD R7, R2, 0xffffffe ;  /* 0x0ffffffe02077836 */ /* 0x001fc80000000000 */
[----:B------:R-:W0:Y:S08]  /*0c80*/  F2I.FTZ.U32.TRUNC.NTZ R2, R8 ;  /* 0x0000000800027305 */ /* 0x000e30000021f000 */
[----:B------:R-:W1:Y:S01]  /*0c90*/  F2I.FTZ.U32.TRUNC.NTZ R7, R7 ;  /* 0x0000000700077305 */ /* 0x000e62000021f000 */
[----:B0-----:R-:W-:Y:S02]  /*0ca0*/  R2UR UR19, R2 ;  /* 0x00000000021372ca */ /* 0x001fe400000e0000 */
[----:B------:R-:W-:-:S05]  /*0cb0*/  IABS R2, UR6 ;  /* 0x0000000600027c13 */ /* 0x000fca0008000000 */
[----:B------:R-:W-:Y:S02]  /*0cc0*/  IMAD.MOV R2, RZ, RZ, -R2 ;  /* 0x000000ffff027224 */ /* 0x000fe400078e0a02 */
[----:B-1----:R-:W-:-:S04]  /*0cd0*/  IMAD.MOV R6, RZ, RZ, -R7 ;  /* 0x000000ffff067224 */ /* 0x002fc800078e0a07 */
[----:B------:R-:W-:Y:S01]  /*0ce0*/  IMAD R3, R6, UR16, RZ ;  /* 0x0000001006037c24 */ /* 0x000fe2000f8e02ff */
[----:B------:R-:W-:Y:S01]  /*0cf0*/  UIADD3 UR17, UPT, UPT, URZ, -UR19, URZ ;  /* 0x80000013ff117290 */ /* 0x000fe2000fffe0ff */
[----:B------:R-:W-:-:S03]  /*0d00*/  IMAD.MOV.U32 R6, RZ, RZ, RZ ;  /* 0x000000ffff067224 */ /* 0x000fc600078e00ff */
[----:B------:R-:W-:Y:S01]  /*0d10*/  UIMAD UR17, UR17, UR20, URZ ;  /* 0x00000014111172a4 */ /* 0x000fe2000f8e02ff */
[----:B------:R-:W-:-:S03]  /*0d20*/  IMAD.HI.U32 R3, R7, R3, R6 ;  /* 0x0000000307037227 */ /* 0x000fc600078e0006 */
[----:B------:R-:W-:-:S03]  /*0d30*/  UIMAD.WIDE.U32 UR18, UR19, UR17, UR18 ;  /* 0x00000011131272a5 */ /* 0x000fc6000f8e0012 */
[----:B------:R-:W-:Y:S01]  /*0d40*/  IMAD.HI.U32 R9, R3, UR21, RZ ;  /* 0x0000001503097c27 */ /* 0x000fe2000f8e00ff */
[----:B------:R-:W-:Y:S02]  /*0d50*/  UIMAD.WIDE.U32 UR22, UR19, UR21, URZ ;  /* 0x00000015131672a5 */ /* 0x000fe4000f8e00ff */
[----:B------:R-:W-:Y:S01]  /*0d60*/  ULOP3.LUT UR22, UR8, UR16, URZ, 0x3c, !UPT ;  /* 0x0000001008167292 */ /* 0x000fe2000f8e3cff */
[----:B------:R-:W-:Y:S01]  /*0d70*/  IMAD R2, R9, R2, UR21 ;  /* 0x0000001509027e24 */ /* 0x000fe2000f8e0202 */
[----:B------:R-:W-:-:S03]  /*0d80*/  ULOP3.LUT UR8, UR8, UR5, URZ, 0x3c, !UPT ;  /* 0x0000000508087292 */ /* 0x000fc6000f8e3cff */
[----:B------:R-:W-:Y:S01]  /*0d90*/  UMOV UR17, UR23 ;  /* 0x0000001700117c82 */ /* 0x000fe20008000000 */
[----:B------:R-:W-:Y:S01]  /*0da0*/  ISETP.LT.U32.AND P1, PT, R2, UR16, PT ;  /* 0x0000001002007c0c */ /* 0x000fe2000bf21070 */
[----:B------:R-:W-:Y:S01]  /*0db0*/  UIADD3 UR19, UPT, UPT, -UR17, URZ, URZ ;  /* 0x000000ff11137290 */ /* 0x000fe2000fffe1ff */
[----:B------:R-:W-:Y:S01]  /*0dc0*/  ISETP.LE.AND P0, PT, RZ, UR22, PT ;  /* 0x00000016ff007c0c */ /* 0x000fe2000bf03270 */
[----:B------:R-:W0:Y:S02]  /*0dd0*/  LDCU.U8 UR18, c[0x0][0x549] ;  /* 0x0000a920ff1277ac */ /* 0x000e240008000000 */
[----:B------:R-:W-:-:S04]  /*0de0*/  UIMAD UR19, UR20, UR19, UR21 ;  /* 0x00000013141372a4 */ /* 0x000fc8000f8e0215 */
        /* <DEDUP_REMOVED lines=49> */
.L_x_83:
[----:B------:R-:W-:Y:S01]  /*1100*/  IMAD.MOV.U32 R22, RZ, RZ, R12 ;  /* 0x000000ffff167224 */ /* 0x000fe200078e000c */
[----:B------:R-:W-:Y:S01]  /*1110*/  MOV R20, R9 ;  /* 0x0000000900147202 */ /* 0x000fe20000000f00 */
[----:B------:R-:W-:Y:S01]  /*1120*/  IMAD.MOV.U32 R21, RZ, RZ, R13 ;  /* 0x000000ffff157224 */ /* 0x000fe200078e000d */
[----:B------:R-:W-:Y:S02]  /*1130*/  MOV R19, R29 ;  /* 0x0000001d00137202 */ /* 0x000fe40000000f00 */
[----:B------:R-:W-:Y:S02]  /*1140*/  MOV R18, 0x1160 ;  /* 0x0000116000127802 */ /* 0x000fe40000000f00 */
[----:B------:R-:W-:Y:S05]  /*1150*/  CALL.REL.NOINC `($__internal_2_$__cuda_sm20_div_s64) ;  /* 0x0000002c00c87944 */ /* 0x000fea0003c00000 */
[----:B------:R-:W-:Y:S02]  /*1160*/  MOV R34, R12 ;  /* 0x0000000c00227202 */ /* 0x000fe40000000f00 */
[----:B------:R-:W-:Y:S02]  /*1170*/  MOV R35, R11 ;  /* 0x0000000b00237202 */ /* 0x000fe40000000f00 */
.L_x_84:
[----:B------:R-:W-:Y:S05]  /*1180*/  BSYNC.RECONVERGENT B0 ;  /* 0x0000000000007941 */ /* 0x000fea0003800200 */
.L_x_82:
        /* <DEDUP_REMOVED lines=57> */
.L_x_86:
[----:B------:R-:W-:Y:S01]  /*1520*/  IMAD.MOV.U32 R22, RZ, RZ, R4 ;  /* 0x000000ffff167224 */ /* 0x000fe200078e0004 */
[----:B------:R-:W-:Y:S01]  /*1530*/  MOV R21, R5 ;  /* 0x0000000500157202 */ /* 0x000fe20000000f00 */
[----:B------:R-:W-:Y:S01]  /*1540*/  IMAD.MOV.U32 R20, RZ, RZ, R8 ;  /* 0x000000ffff147224 */ /* 0x000fe200078e0008 */
[----:B------:R-:W-:Y:S02]  /*1550*/  MOV R18, 0x1570 ;  /* 0x0000157000127802 */ /* 0x000fe40000000f00 */
[----:B------:R-:W-:Y:S05]  /*1560*/  CALL.REL.NOINC `($__internal_2_$__cuda_sm20_div_s64) ;  /* 0x0000002800c47944 */ /* 0x000fea0003c00000 */
[----:B------:R-:W-:Y:S02]  /*1570*/  MOV R14, R12 ;  /* 0x0000000c000e7202 */ /* 0x000fe40000000f00 */
[----:B------:R-:W-:Y:S02]  /*1580*/  MOV R15, R11 ;  /* 0x0000000b000f7202 */ /* 0x000fe40000000f00 */
.L_x_87:
[----:B------:R-:W-:Y:S05]  /*1590*/  BSYNC.RECONVERGENT B0 ;  /* 0x0000000000007941 */ /* 0x000fea0003800200 */
.L_x_85:
[----:B------:R-:W0:Y:S01]  /*15a0*/  LDC R3, c[0x0][0x434] ;  /* 0x00010d00ff037b82 */ /* 0x000e220000000800 */
[----:B------:R-:W1:Y:S01]  /*15b0*/  S2R R4, SR_TID.X ;  /* 0x0000000000047919 */ /* 0x000e620000002100 */
[----:B------:R-:W2:Y:S01]  /*15c0*/  LDCU UR17, c[0x0][0x534] ;  /* 0x0000a680ff1177ac */ /* 0x000ea20008000800 */
[----:B------:R-:W-:Y:S01]  /*15d0*/  BSSY.RECONVERGENT B0, `(.L_x_88) ;  /* 0x0000044000007945 */ /* 0x000fe20003800200 */
[----:B------:R-:W-:Y:S01]  /*15e0*/  IMAD.MOV.U32 R16, RZ, RZ, -0x800000 ;  /* 0xff800000ff107424 */ /* 0x000fe200078e00ff */
[----:B------:R-:W3:Y:S01]  /*15f0*/  LDCU UR5, c[0x0][0x430] ;  /* 0x00008600ff0577ac */ /* 0x000ee20008000800 */
[----:B------:R-:W-:Y:S01]  /*1600*/  IMAD.MOV.U32 R25, RZ, RZ, -0x800000 ;  /* 0xff800000ff197424 */ /* 0x000fe200078e00ff */
[----:B------:R-:W-:-:S04]  /*1610*/  USHF.R.S32.HI UR8, URZ, 0x1f, UR14 ;  /* 0x0000001fff087899 */ /* 0x000fc8000801140e */
[----:B------:R-:W-:Y:S01]  /*1620*/  ULOP3.LUT UR8, UR8, 0x1, URZ, 0xfc, !UPT ;  /* 0x0000000108087892 */ /* 0x000fe2000f8efcff */
[----:B0-----:R-:W-:-:S04]  /*1630*/  IABS R7, R3 ;  /* 0x0000000300077213 */ /* 0x001fc80000000000 */
[----:B------:R-:W0:Y:S01]  /*1640*/  I2F.RP R11, R7 ;  /* 0x00000007000b7306 */ /* 0x000e220000209400 */
[----:B-1----:R-:W-:Y:S02]  /*1650*/  ISETP.GT.U32.AND P1, PT, R4, 0x7f, PT ;  /* 0x0000007f0400780c */ /* 0x002fe40003f24070 */
[----:B------:R-:W-:-:S05]  /*1660*/  SHF.R.U32.HI R17, RZ, 0x2, R4 ;  /* 0x00000002ff117819 */ /* 0x000fca0000011604 */
[----:B0-----:R-:W0:Y:S02]  /*1670*/  MUFU.RCP R12, R11 ;  /* 0x0000000b000c7308 */ /* 0x001e240000001000 */
[----:B0-----:R-:W-:-:S04]  /*1680*/  VIADD R12, R12, 0xffffffe ;  /* 0x0ffffffe0c0c7836 */ /* 0x001fc80000000000 */
[----:B------:R-:W-:Y:S02]  /*1690*/  @!P1 SHF.L.U32 R11, R4, 0x2, RZ ;  /* 0x00000002040b9819 */ /* 0x000fe400000006ff */
[----:B------:R-:W0:Y:S02]  /*16a0*/  F2I.FTZ.U32.TRUNC.NTZ R13, R12 ;  /* 0x0000000c000d7305 */ /* 0x000e24000021f000 */
[----:B------:R-:W-:Y:S01]  /*16b0*/  @!P1 LOP3.LUT R11, R11, 0xc, RZ, 0xc0, !PT ;  /* 0x0000000c0b0b9812 */ /* 0x000fe200078ec0ff */
[----:B0-----:R-:W-:Y:S02]  /*16c0*/  IMAD.MOV R5, RZ, RZ, -R13 ;  /* 0x000000ffff057224 */ /* 0x001fe400078e0a0d */
[----:B------:R-:W-:Y:S02]  /*16d0*/  IMAD.MOV.U32 R12, RZ, RZ, RZ ;  /* 0x000000ffff0c7224 */ /* 0x000fe400078e00ff */
[----:B------:R-:W-:Y:S01]  /*16e0*/  IMAD R6, R5, R7, RZ ;  /* 0x0000000705067224 */ /* 0x000fe200078e02ff */
[----:B------:R-:W-:-:S02]  /*16f0*/  IABS R5, R2 ;  /* 0x0000000200057213 */ /* 0x000fc40000000000 */
[----:B------:R-:W-:Y:S01]  /*1700*/  LOP3.LUT R2, R2, R3, RZ, 0x3c, !PT ;  /* 0x0000000302027212 */ /* 0x000fe200078e3cff */
[----:B------:R-:W-:Y:S01]  /*1710*/  IMAD.HI.U32 R6, R13, R6, R12 ;  /* 0x000000060d067227 */ /* 0x000fe200078e000c */
[----:B------:R-:W-:Y:S02]  /*1720*/  SHF.R.U32.HI R13, RZ, 0x5, R4 ;  /* 0x00000005ff0d7819 */ /* 0x000fe40000011604 */
[----:B------:R-:W-:Y:S02]  /*1730*/  ISETP.GE.AND P2, PT, R2, RZ, PT ;  /* 0x000000ff0200720c */ /* 0x000fe40003f46270 */
[----:B------:R-:W-:Y:S01]  /*1740*/  @!P1 MOV R2, 0x400 ;  /* 0x0000040000029802 */ /* 0x000fe20000000f00 */
[----:B------:R-:W-:Y:S02]  /*1750*/  IMAD.HI.U32 R19, R6, R5, RZ ;  /* 0x0000000506137227 */ /* 0x000fe400078e00ff */
[----:B------:R-:W0:Y:S02]  /*1760*/  @!P1 S2R R6, SR_CgaCtaId ;  /* 0x0000000000069919 */ /* 0x000e240000008800 */
[----:B------:R-:W-:-:S04]  /*1770*/  IMAD.MOV R12, RZ, RZ, -R19 ;  /* 0x000000ffff0c7224 */ /* 0x000fc800078e0a13 */
[C---:B------:R-:W-:Y:S02]  /*1780*/  IMAD R12, R7.reuse, R12, R5 ;  /* 0x0000000c070c7224 */ /* 0x040fe400078e0205 */
[----:B------:R-:W1:Y:S03]  /*1790*/  @!P1 S2R R5, SR_CgaCtaId ;  /* 0x0000000000059919 */ /* 0x000e660000008800 */
[----:B------:R-:W-:-:S13]  /*17a0*/  ISETP.GT.U32.AND P0, PT, R7, R12, PT ;  /* 0x0000000c0700720c */ /* 0x000fda0003f04070 */
[-C--:B------:R-:W-:Y:S01]  /*17b0*/  @!P0 IADD3 R12, PT, PT, R12, -R7.reuse, RZ ;  /* 0x800000070c0c8210 */ /* 0x080fe20007ffe0ff */
[----:B------:R-:W-:Y:S01]  /*17c0*/  @!P0 VIADD R19, R19, 0x1 ;  /* 0x0000000113138836 */ /* 0x000fe20000000000 */
[----:B------:R-:W-:Y:S02]  /*17d0*/  ISETP.NE.AND P0, PT, R3, RZ, PT ;  /* 0x000000ff0300720c */ /* 0x000fe40003f05270 */
[----:B------:R-:W-:Y:S02]  /*17e0*/  ISETP.GE.U32.AND P3, PT, R12, R7, PT ;  /* 0x000000070c00720c */ /* 0x000fe40003f66070 */
[----:B------:R-:W-:-:S04]  /*17f0*/  @!P1 MOV R7, 0x400 ;  /* 0x0000040000079802 */ /* 0x000fc80000000f00 */
[----:B0-----:R-:W-:Y:S02]  /*1800*/  @!P1 LEA R6, R6, R7, 0x18 ;  /* 0x0000000706069211 */ /* 0x001fe400078ec0ff */
[----:B------:R-:W-:-:S03]  /*1810*/  LOP3.LUT R7, R4, 0x1f, RZ, 0xc0, !PT ;  /* 0x0000001f04077812 */ /* 0x000fc600078ec0ff */
[----:B------:R-:W-:Y:S01]  /*1820*/  @!P1 IMAD R6, R17, 0x14, R6 ;  /* 0x0000001411069824 */ /* 0x000fe200078e0206 */
[----:B-1----:R-:W-:Y:S01]  /*1830*/  @!P1 LEA R2, R5, R2, 0x18 ;  /* 0x0000000205029211 */ /* 0x002fe200078ec0ff */
[----:B------:R-:W-:Y:S02]  /*1840*/  @P3 VIADD R19, R19, 0x1 ;  /* 0x0000000113133836 */ /* 0x000fe40000000000 */
[----:B------:R-:W-:Y:S02]  /*1850*/  @!P1 IMAD.IADD R11, R6, 0x1, R11 ;  /* 0x00000001060b9824 */ /* 0x000fe400078e020b */
[----:B------:R-:W-:Y:S01]  /*1860*/  @!P2 IMAD.MOV R19, RZ, RZ, -R19 ;  /* 0x000000ffff13a224 */ /* 0x000fe200078e0a13 */
[----:B------:R-:W-:Y:S01]  /*1870*/  @!P0 LOP3.LUT R19, RZ, R3, RZ, 0x33, !PT ;  /* 0x00000003ff138212 */ /* 0x000fe200078e33ff */
[----:B------:R-:W-:Y:S01]  /*1880*/  @!P1 IMAD R2, R7, 0x14, R2 ;  /* 0x0000001407029824 */ /* 0x000fe200078e0202 */
[----:B--2---:R-:W-:Y:S01]  /*1890*/  ISETP.GE.AND P0, PT, R17, UR17, PT ;  /* 0x0000001111007c0c */ /* 0x004fe2000bf06270 */
[----:B---3--:R-:W-:-:S02]  /*18a0*/  IMAD R6, R3, UR5, RZ ;  /* 0x0000000503067c24 */ /* 0x008fc4000f8e02ff */
[----:B------:R-:W-:Y:S01]  /*18b0*/  IMAD R5, R19, UR8, RZ ;  /* 0x0000000813057c24 */ /* 0x000fe2000f8e02ff */
[----:B------:R-:W0:Y:S01]  /*18c0*/  LDCU.64 UR8, c[0x0][0x358] ;  /* 0x00006b00ff0877ac */ /* 0x000e220008000a00 */
[----:B------:R-:W-:-:S03]  /*18d0*/  @!P1 LEA R3, R13, R2, 0x2 ;  /* 0x000000020d039211 */ /* 0x000fc600078e10ff */
[----:B------:R-:W-:-:S05]  /*18e0*/  IABS R21, R5 ;  /* 0x0000000500157213 */ /* 0x000fca0000000000 */
[----:B------:R-:W-:Y:S01]  /*18f0*/  VIADD R18, R21, UR4 ;  /* 0x0000000415127c36 */ /* 0x000fe20008000000 */
[----:B------:R-:W-:Y:S06]  /*1900*/  @P0 BRA `(.L_x_89) ;  /* 0x0000000000400947 */ /* 0x000fec0003800000 */
[----:B------:R-:W-:Y:S01]  /*1910*/  UIADD3 UR5, UP0, UPT, UR13, -UR12, URZ ;  /* 0x8000000c0d057290 */ /* 0x000fe2000ff1e0ff */
[----:B------:R-:W-:-:S03]  /*1920*/  LOP3.LUT R12, R4, 0x3, RZ, 0xc0, !PT ;  /* 0x00000003040c7812 */ /* 0x000fc600078ec0ff */
[----:B------:R-:W-:Y:S02]  /*1930*/  UIADD3.X UR4, UPT, UPT, UR15, -0x1, URZ, UP0, !UPT ;  /* 0xffffffff0f047890 */ /* 0x000fe400087fe4ff */
[----:B------:R-:W-:-:S04]  /*1940*/  ISETP.LT.U32.AND P0, PT, R12, UR5, PT ;  /* 0x000000050c007c0c */ /* 0x000fc8000bf01070 */
[----:B------:R-:W-:-:S05]  /*1950*/  IMAD.U32 R2, RZ, RZ, UR4 ;  /* 0x00000004ff027e24 */ /* 0x000fca000f8e00ff */
[----:B------:R-:W-:-:S13]  /*1960*/  ISETP.GT.AND.EX P0, PT, R2, RZ, PT, P0 ;  /* 0x000000ff0200720c */ /* 0x000fda0003f04300 */
[----:B------:R-:W-:Y:S05]  /*1970*/  @!P0 BRA `(.L_x_89) ;  /* 0x0000000000248947 */ /* 0x000fea0003800000 */
[----:B------:R-:W1:Y:S01]  /*1980*/  LDCU.64 UR4, c[0x0][0x428] ;  /* 0x00008500ff0477ac */ /* 0x000e620008000a00 */
[----:B------:R-:W-:Y:S01]  /*1990*/  IADD3 R22, P0, PT, R12, UR12, RZ ;  /* 0x0000000c0c167c10 */ /* 0x000fe2000ff1e0ff */
[----:B------:R-:W-:-:S04]  /*19a0*/  IMAD R2, R17, UR15, RZ ;  /* 0x0000000f11027c24 */ /* 0x000fc8000f8e02ff */
[----:B------:R-:W-:Y:S02]  /*19b0*/  IMAD.X R23, RZ, RZ, RZ, P0 ;  /* 0x000000ffff177224 */ /* 0x000fe400000e06ff */
[----:B------:R-:W-:-:S05]  /*19c0*/  IMAD.WIDE.U32 R16, R17, UR13, R22 ;  /* 0x0000000d11107c25 */ /* 0x000fca000f8e0016 */
[----:B------:R-:W-:Y:S02]  /*19d0*/  IADD3 R2, PT, PT, R17, R2, RZ ;  /* 0x0000000211027210 */ /* 0x000fe40007ffe0ff */
[----:B-1----:R-:W-:-:S04]  /*19e0*/  LEA R22, P0, R16, UR4, 0x2 ;  /* 0x0000000410167c11 */ /* 0x002fc8000f8010ff */
[----:B------:R-:W-:-:S05]  /*19f0*/  LEA.HI.X R23, R16, UR5, R2, 0x2, P0 ;  /* 0x0000000510177c11 */ /* 0x000fca00080f1402 */
[----:B0-----:R1:W5:Y:S04]  /*1a00*/  LDG.E R16, desc[UR8][R22.64] ;  /* 0x0000000816107981 */ /* 0x001368000c1e1900 */
.L_x_89:
[----:B0-----:R-:W-:Y:S05]  /*1a10*/  BSYNC.RECONVERGENT B0 ;  /* 0x0000000000007941 */ /* 0x001fea0003800200 */
.L_x_88:
[----:B-----5:R-:W-:Y:S01]  /*1a20*/  @!P1 STS [R11], R16 ;  /* 0x000000100b009388 */ /* 0x020fe20000000800 */
[----:B------:R-:W0:Y:S01]  /*1a30*/  I2F.RP R24, R21 ;  /* 0x0000001500187306 */ /* 0x000e220000209400 */
[----:B------:R-:W-:Y:S01]  /*1a40*/  BAR.SYNC.DEFER_BLOCKING 0x0 ;  /* 0x0000000000007b1d */ /* 0x000fe20000010000 */
[----:B------:R-:W-:-:S05]  /*1a50*/  ISETP.NE.AND P5, PT, R5, RZ, PT ;  /* 0x000000ff0500720c */ /* 0x000fca0003fa5270 */
[----:B------:R-:W-:Y:S01]  /*1a60*/  BSSY.RECONVERGENT B1, `(.L_x_90) ;  /* 0x000017b000017945 */ /* 0x000fe20003800200 */
[----:B------:R0:W2:Y:S02]  /*1a70*/  @!P1 LDS R25, [R3] ;  /* 0x0000000003199984 */ /* 0x0000a40000000800 */
[----:B0-----:R-:W0:Y:S02]  /*1a80*/  MUFU.RCP R3, R24 ;  /* 0x0000001800037308 */ /* 0x001e240000001000 */
[----:B--2---:R-:W2:Y:S01]  /*1a90*/  SHFL.BFLY PT, R20, R25, 0x10, 0x1f ;  /* 0x0e001f0019147f89 */ /* 0x004ea200000e0000 */
[----:B0-----:R-:W-:-:S05]  /*1aa0*/  VIADD R30, R3, 0xffffffe ;  /* 0x0ffffffe031e7836 */ /* 0x001fca0000000000 */
[----:B------:R0:W-:Y:S02]  /*1ab0*/  F2I.FTZ.U32.TRUNC.NTZ R31, R30 ;  /* 0x0000001e001f7305 */ /* 0x0001e4000021f000 */
[----:B0-----:R-:W-:Y:S01]  /*1ac0*/  HFMA2 R30, -RZ, RZ, 0, 0 ;  /* 0x00000000ff1e7431 */ /* 0x001fe200000001ff */
[----:B--2---:R-:W-:-:S05]  /*1ad0*/  FMNMX.FTZ R20, R20, R25, !PT ;  /* 0x0000001914147209 */ /* 0x004fca0007810000 */
[----:B------:R-:W0:Y:S02]  /*1ae0*/  SHFL.BFLY PT, R17, R20, 0x8, 0x1f ;  /* 0x0d001f0014117f89 */ /* 0x000e2400000e0000 */
[----:B0-----:R-:W-:-:S05]  /*1af0*/  FMNMX.FTZ R17, R20, R17, !PT ;  /* 0x0000001114117209 */ /* 0x001fca0007810000 */
[----:B------:R-:W0:Y:S02]  /*1b00*/  SHFL.BFLY PT, R12, R17, 0x4, 0x1f ;  /* 0x0c801f00110c7f89 */ /* 0x000e2400000e0000 */
[----:B0-----:R-:W-:Y:S02]  /*1b10*/  FMNMX.FTZ R12, R17, R12, !PT ;  /* 0x0000000c110c7209 */ /* 0x001fe40007810000 */
[----:B------:R-:W0:Y:S03]  /*1b20*/  LDC R17, c[0x0][0x3e0] ;  /* 0x0000f800ff117b82 */ /* 0x000e260000000800 */
[----:B-1----:R-:W1:Y:S01]  /*1b30*/  SHFL.BFLY PT, R23, R12, 0x2, 0x1f ;  /* 0x0c401f000c177f89 */ /* 0x002e6200000e0000 */
[----:B0-----:R-:W-:Y:S02]  /*1b40*/  IABS R16, R17 ;  /* 0x0000001100107213 */ /* 0x001fe40000000000 */
[----:B-1----:R-:W-:-:S02]  /*1b50*/  FMNMX.FTZ R23, R12, R23, !PT ;  /* 0x000000170c177209 */ /* 0x002fc40007810000 */
[----:B------:R-:W0:Y:S03]  /*1b60*/  I2F.RP R20, R16 ;  /* 0x0000001000147306 */ /* 0x000e260000209400 */
[----:B------:R-:W1:Y:S05]  /*1b70*/  SHFL.BFLY PT, R2, R23, 0x1, 0x1f ;  /* 0x0c201f0017027f89 */ /* 0x000e6a00000e0000 */
[----:B0-----:R-:W0:Y:S01]  /*1b80*/  MUFU.RCP R26, R20 ;  /* 0x00000014001a7308 */ /* 0x001e220000001000 */
[----:B-1----:R-:W-:-:S04]  /*1b90*/  FMNMX.FTZ R2, R23, R2, !PT ;  /* 0x0000000217027209 */ /* 0x002fc80007810000 */
[----:B------:R-:W-:Y:S01]  /*1ba0*/  FSETP.NEU.FTZ.AND P0, PT, R2, -INF , PT ;  /* 0xff8000000200780b */ /* 0x000fe20003f1d000 */
[----:B0-----:R-:W-:-:S03]  /*1bb0*/  VIADD R26, R26, 0xffffffe ;  /* 0x0ffffffe1a1a7836 */ /* 0x001fc60000000000 */
[----:B------:R-:W-:Y:S01]  /*1bc0*/  FSEL R2, R2, RZ, P0 ;  /* 0x000000ff02027208 */ /* 0x000fe20000000000 */
[----:B------:R-:W0:Y:S04]  /*1bd0*/  F2I.FTZ.U32.TRUNC.NTZ R27, R26 ;  /* 0x0000001a001b7305 */ /* 0x000e28000021f000 */
[----:B------:R-:W-:-:S04]  /*1be0*/  FADD.FTZ R22, -R2, R25 ;  /* 0x0000001902167221 */ /* 0x000fc80000010100 */
[----:B------:R-:W-:-:S06]  /*1bf0*/  FMUL.FTZ R22, R22, 1.4426950216293334961 ;  /* 0x3fb8aa3b16167820 */ /* 0x000fcc0000410000 */
[----:B------:R-:W1:Y:S01]  /*1c00*/  MUFU.EX2 R22, R22 ;  /* 0x0000001600167308 */ /* 0x000e620000000800 */
[----:B0-----:R-:W-:Y:S02]  /*1c10*/  IMAD.MOV R3, RZ, RZ, -R27 ;  /* 0x000000ffff037224 */ /* 0x001fe400078e0a1b */
[----:B------:R-:W-:Y:S01]  /*1c20*/  IMAD.MOV.U32 R26, RZ, RZ, RZ ;  /* 0x000000ffff1a7224 */ /* 0x000fe200078e00ff */
[----:B-1----:R-:W0:Y:S02]  /*1c30*/  SHFL.BFLY PT, R11, R22, 0x10, 0x1f ;  /* 0x0e001f00160b7f89 */ /* 0x002e2400000e0000 */
[----:B0-----:R-:W-:Y:S01]  /*1c40*/  FADD.FTZ R11, R22, R11 ;  /* 0x0000000b160b7221 */ /* 0x001fe20000010000 */
[----:B------:R-:W-:-:S04]  /*1c50*/  IMAD.MOV R22, RZ, RZ, -R31 ;  /* 0x000000ffff167224 */ /* 0x000fc800078e0a1f */
[----:B------:R-:W0:Y:S01]  /*1c60*/  SHFL.BFLY PT, R12, R11, 0x8, 0x1f ;  /* 0x0d001f000b0c7f89 */ /* 0x000e2200000e0000 */
[----:B------:R-:W-:-:S04]  /*1c70*/  IMAD R22, R22, R21, RZ ;  /* 0x0000001516167224 */ /* 0x000fc800078e02ff */
[----:B------:R-:W-:-:S04]  /*1c80*/  IMAD.HI.U32 R22, R31, R22, R30 ;  /* 0x000000161f167227 */ /* 0x000fc800078e001e */
[----:B0-----:R-:W-:Y:S01]  /*1c90*/  FADD.FTZ R12, R11, R12 ;  /* 0x0000000c0b0c7221 */ /* 0x001fe20000010000 */
[----:B------:R-:W-:-:S04]  /*1ca0*/  IABS R11, R18 ;  /* 0x00000012000b7213 */ /* 0x000fc80000000000 */
[----:B------:R-:W0:Y:S01]  /*1cb0*/  SHFL.BFLY PT, R23, R12, 0x4, 0x1f ;  /* 0x0c801f000c177f89 */ /* 0x000e2200000e0000 */
[----:B------:R-:W-:-:S04]  /*1cc0*/  IMAD.HI.U32 R22, R22, R11, RZ ;  /* 0x0000000b16167227 */ /* 0x000fc800078e00ff */
[----:B0-----:R-:W-:Y:S01]  /*1cd0*/  FADD.FTZ R23, R12, R23 ;  /* 0x000000170c177221 */ /* 0x001fe20000010000 */
[----:B------:R-:W-:Y:S01]  /*1ce0*/  IMAD R12, R3, R16, RZ ;  /* 0x00000010030c7224 */ /* 0x000fe200078e02ff */
[----:B------:R-:W-:-:S03]  /*1cf0*/  IABS R3, R5 ;  /* 0x0000000500037213 */ /* 0x000fc60000000000 */
[----:B------:R-:W0:Y:S01]  /*1d00*/  SHFL.BFLY PT, R20, R23, 0x2, 0x1f ;  /* 0x0c401f0017147f89 */ /* 0x000e2200000e0000 */
[----:B------:R-:W-:-:S04]  /*1d10*/  IMAD.HI.U32 R12, R27, R12, R26 ;  /* 0x0000000c1b0c7227 */ /* 0x000fc800078e001a */
[----:B------:R-:W-:Y:S02]  /*1d20*/  IMAD.MOV R3, RZ, RZ, -R3 ;  /* 0x000000ffff037224 */ /* 0x000fe400078e0a03 */
[----:B------:R-:W-:-:S04]  /*1d30*/  IMAD.HI.U32 R12, R12, R11, RZ ;  /* 0x0000000b0c0c7227 */ /* 0x000fc800078e00ff */
[----:B------:R-:W-:Y:S02]  /*1d40*/  IMAD R24, R22, R3, R11 ;  /* 0x0000000316187224 */ /* 0x000fe400078e020b */
[----:B------:R-:W-:-:S03]  /*1d50*/  IMAD.MOV R3, RZ, RZ, -R12 ;  /* 0x000000ffff037224 */ /* 0x000fc600078e0a0c */
[----:B------:R-:W-:Y:S01]  /*1d60*/  ISETP.GT.U32.AND P2, PT, R21, R24, PT ;  /* 0x000000181500720c */ /* 0x000fe20003f44070 */
[----:B------:R-:W-:Y:S01]  /*1d70*/  IMAD R3, R16, R3, R11 ;  /* 0x0000000310037224 */ /* 0x000fe200078e020b */
[C---:B------:R-:W-:Y:S02]  /*1d80*/  LOP3.LUT R11, R18.reuse, R21, RZ, 0x3c, !PT ;  /* 0x00000015120b7212 */ /* 0x040fe400078e3cff */
[----:B------:R-:W-:Y:S02]  /*1d90*/  LOP3.LUT R18, R18, R17, RZ, 0x3c, !PT ;  /* 0x0000001112127212 */ /* 0x000fe400078e3cff */
[----:B------:R-:W-:Y:S01]  /*1da0*/  ISETP.GT.U32.AND P0, PT, R16, R3, PT ;  /* 0x000000031000720c */ /* 0x000fe20003f04070 */
[----:B0-----:R-:W-:Y:S01]  /*1db0*/  FADD.FTZ R23, R23, R20 ;  /* 0x0000001417177221 */ /* 0x001fe20000010000 */
[----:B------:R-:W-:-:S04]  /*1dc0*/  ISETP.GE.AND P3, PT, R11, RZ, PT ;  /* 0x000000ff0b00720c */ /* 0x000fc80003f66270 */
[----:B------:R-:W0:Y:S01]  /*1dd0*/  SHFL.BFLY PT, R20, R23, 0x1, 0x1f ;  /* 0x0c201f0017147f89 */ /* 0x000e2200000e0000 */
[-C--:B------:R-:W-:Y:S01]  /*1de0*/  @!P2 IADD3 R24, PT, PT, R24, -R21.reuse, RZ ;  /* 0x800000151818a210 */ /* 0x080fe20007ffe0ff */
[----:B------:R-:W-:Y:S01]  /*1df0*/  @!P2 VIADD R22, R22, 0x1 ;  /* 0x000000011616a836 */ /* 0x000fe20000000000 */
[----:B------:R-:W-:Y:S02]  /*1e00*/  ISETP.GE.AND P2, PT, R18, RZ, PT ;  /* 0x000000ff1200720c */ /* 0x000fe40003f46270 */
[----:B------:R-:W-:Y:S02]  /*1e10*/  ISETP.GE.U32.AND P1, PT, R24, R21, PT ;  /* 0x000000151800720c */ /* 0x000fe40003f26070 */
[----:B------:R-:W-:Y:S01]  /*1e20*/  @!P0 IMAD.IADD R3, R3, 0x1, -R16 ;  /* 0x0000000103038824 */ /* 0x000fe200078e0a10 */
[----:B------:R-:W-:Y:S01]  /*1e30*/  @!P0 IADD3 R12, PT, PT, R12, 0x1, RZ ;  /* 0x000000010c0c8810 */ /* 0x000fe20007ffe0ff */
[----:B------:R-:W-:Y:S01]  /*1e40*/  IMAD.MOV.U32 R24, RZ, RZ, 0x7f800000 ;  /* 0x7f800000ff187424 */ /* 0x000fe200078e00ff */
[----:B------:R-:W-:-:S02]  /*1e50*/  ISETP.NE.AND P0, PT, R17, RZ, PT ;  /* 0x000000ff1100720c */ /* 0x000fc40003f05270 */
[----:B------:R-:W-:-:S06]  /*1e60*/  ISETP.GE.U32.AND P4, PT, R3, R16, PT ;  /* 0x000000100300720c */ /* 0x000fcc0003f86070 */
[----:B------:R-:W-:-:S04]  /*1e70*/  @P1 VIADD R22, R22, 0x1 ;  /* 0x0000000116161836 */ /* 0x000fc80000000000 */
[----:B------:R-:W-:Y:S01]  /*1e80*/  @!P3 IMAD.MOV R22, RZ, RZ, -R22 ;  /* 0x000000ffff16b224 */ /* 0x000fe200078e0a16 */
[----:B------:R-:W-:Y:S01]  /*1e90*/  ISETP.NE.AND P3, PT, R19, RZ, PT ;  /* 0x000000ff1300720c */ /* 0x000fe20003f65270 */
[----:B0-----:R-:W-:Y:S01]  /*1ea0*/  FADD.FTZ R20, R23, R20 ;  /* 0x0000001417147221 */ /* 0x001fe20000010000 */
[----:B------:R-:W-:Y:S01]  /*1eb0*/  @P4 VIADD R12, R12, 0x1 ;  /* 0x000000010c0c4836 */ /* 0x000fe20000000000 */
[----:B------:R-:W-:Y:S02]  /*1ec0*/  @!P5 LOP3.LUT R22, RZ, R21, RZ, 0x33, !PT ;  /* 0x00000015ff16d212 */ /* 0x000fe400078e33ff */
[----:B------:R-:W-:Y:S01]  /*1ed0*/  SHF.R.S32.HI R21, RZ, 0x1f, R5 ;  /* 0x0000001fff157819 */ /* 0x000fe20000011405 */
[----:B------:R-:W-:Y:S01]  /*1ee0*/  IMAD.MOV.U32 R3, RZ, RZ, R12 ;  /* 0x000000ffff037224 */ /* 0x000fe200078e000c */
[----:B------:R-:W-:Y:S01]  /*1ef0*/  FSETP.NE.FTZ.AND P1, PT, R20, RZ, PT ;  /* 0x000000ff1400720b */ /* 0x000fe20003f35000 */
[----:B------:R-:W-:Y:S01]  /*1f00*/  IMAD R5, R5, R6, RZ ;  /* 0x0000000605057224 */ /* 0x000fe200078e02ff */
[----:B------:R-:W-:-:S02]  /*1f10*/  SEL R12, RZ, 0x1, !P3 ;  /* 0x00000001ff0c7807 */ /* 0x000fc40005800000 */
[----:B------:R-:W-:Y:S02]  /*1f20*/  @!P2 IADD3 R3, PT, PT, -R3, RZ, RZ ;  /* 0x000000ff0303a210 */ /* 0x000fe40007ffe1ff */
[----:B------:R-:W-:Y:S02]  /*1f30*/  @!P0 LOP3.LUT R3, RZ, R17, RZ, 0x33, !PT ;  /* 0x00000011ff038212 */ /* 0x000fe400078e33ff */
[----:B------:R-:W-:Y:S02]  /*1f40*/  LOP3.LUT P0, RZ, R4, 0x39f, RZ, 0xc0, !PT ;  /* 0x0000039f04ff7812 */ /* 0x000fe4000780c0ff */
[----:B------:R-:W-:Y:S01]  /*1f50*/  ISETP.LT.U32.AND P2, PT, R14, R22, PT ;  /* 0x000000160e00720c */ /* 0x000fe20003f41070 */
[----:B------:R-:W-:Y:S01]  /*1f60*/  IMAD R3, R3, UR10, RZ ;  /* 0x0000000a03037c24 */ /* 0x000fe2000f8e02ff */
[----:B------:R-:W-:Y:S01]  /*1f70*/  SHF.R.S32.HI R19, RZ, 0x1f, R22 ;  /* 0x0000001fff137819 */ /* 0x000fe20000011416 */
[----:B------:R-:W0:Y:S01]  /*1f80*/  @P1 MUFU.LG2 R11, R20 ;  /* 0x00000014000b1308 */ /* 0x000e220000000c00 */
[----:B------:R-:W-:-:S02]  /*1f90*/  LOP3.LUT R12, R21, R12, RZ, 0xfc, !PT ;  /* 0x0000000c150c7212 */ /* 0x000fc400078efcff */
[----:B------:R-:W-:-:S03]  /*1fa0*/  ISETP.LT.AND.EX P2, PT, R15, R19, PT, P2 ;  /* 0x000000130f00720c */ /* 0x000fc60003f41320 */
[----:B------:R-:W-:Y:S01]  /*1fb0*/  IMAD R3, R12, R3, RZ ;  /* 0x000000030c037224 */ /* 0x000fe200078e02ff */
[----:B------:R-:W-:Y:S01]  /*1fc0*/  SEL R6, R14, R22, P2 ;  /* 0x000000160e067207 */ /* 0x000fe20001000000 */
[----:B0-----:R-:W-:Y:S01]  /*1fd0*/  @P1 FFMA.FTZ R24, R11, 0.69314718246459960938, R2 ;  /* 0x3f3172180b181823 */ /* 0x001fe20000010002 */
[----:B------:R-:W-:Y:S05]  /*1fe0*/  @P0 BRA `(.L_x_91) ;  /* 0x0000001000880947 */ /* 0x000fea0003800000 */
        /* <DEDUP_REMOVED lines=11> */
[C---:B------:R-:W-:Y:S01]  /*20a0*/  IADD3 R11, P1, PT, R17.reuse, 0x1, RZ ;  /* 0x00000001110b7810 */ /* 0x040fe20007f3e0ff */
[----:B------:R-:W-:Y:S02]  /*20b0*/  IMAD R18, R12, UR11, RZ ;  /* 0x0000000b0c127c24 */ /* 0x000fe4000f8e02ff */
[----:B------:R-:W-:Y:S01]  /*20c0*/  IMAD.WIDE.U32 R14, R17, UR11, RZ ;  /* 0x0000000b110e7c25 */ /* 0x000fe2000f8e00ff */
        /* <DEDUP_REMOVED lines=18> */
[----:B------:R-:W0:Y:S02]  /*21f0*/  F2I.FTZ.U32.TRUNC.NTZ R15, R14 ;  /* 0x0000000e000f7305 */ /* 0x000e24000021f000 */
[----:B0-----:R-:W-:Y:S01]  /*2200*/  IMAD.MOV R11, RZ, RZ, -R15 ;  /* 0x000000ffff0b7224 */ /* 0x001fe200078e0a0f */
[----:B------:R-:W-:-:S03]  /*2210*/  MOV R14, RZ ;  /* 0x000000ff000e7202 */ /* 0x000fc60000000f00 */
        /* <DEDUP_REMOVED lines=15> */
.L_x_93:
[----:B------:R-:W-:Y:S01]  /*2310*/  IMAD.MOV.U32 R22, RZ, RZ, R2 ;  /* 0x000000ffff167224 */ /* 0x000fe200078e0002 */
[----:B------:R-:W-:Y:S01]  /*2320*/  MOV R21, RZ ;  /* 0x000000ff00157202 */ /* 0x000fe20000000f00 */
[----:B------:R-:W-:Y:S01]  /*2330*/  IMAD.MOV.U32 R20, RZ, RZ, R32 ;  /* 0x000000ffff147224 */ /* 0x000fe200078e0020 */
[----:B------:R-:W-:Y:S02]  /*2340*/  MOV R18, 0x2360 ;  /* 0x0000236000127802 */ /* 0x000fe40000000f00 */
[----:B------:R-:W-:Y:S05]  /*2350*/  CALL.REL.NOINC `($__internal_2_$__cuda_sm20_div_s64) ;  /* 0x0000001c00487944 */ /* 0x000fea0003c00000 */
[----:B------:R-:W-:Y:S02]  /*2360*/  IADD3 R15, PT, PT, -R12, RZ, RZ ;  /* 0x000000ff0c0f7210 */ /* 0x000fe40007ffe1ff */
[----:B------:R-:W-:-:S03]  /*2370*/  MOV R33, R11 ;  /* 0x0000000b00217202 */ /* 0x000fc60000000f00 */
[----:B------:R-:W-:Y:S01]  /*2380*/  IMAD R14, R32, R15, R2 ;  /* 0x0000000f200e7224 */ /* 0x000fe200078e0202 */
[----:B------:R-:W-:-:S07]  /*2390*/  MOV R32, R12 ;  /* 0x0000000c00207202 */ /* 0x000fce0000000f00 */
.L_x_94:
        /* <DEDUP_REMOVED lines=20> */
[----:B------:R-:W-:Y:S02]  /*24e0*/  ISETP.GT.U32.AND P1, PT, R15, R12, PT ;  /* 0x0000000c0f00720c */ /* 0x000fe40003f24070 */
[----:B------:R-:W-:Y:S01]  /*24f0*/  IADD3 R11, PT, PT, R19, R29, RZ ;  /* 0x0000001d130b7210 */ /* 0x000fe20007ffe0ff */
[----:B------:R-:W-:-:S04]  /*2500*/  IMAD.WIDE.U32 R28, R18, R34, RZ ;  /* 0x00000022121c7225 */ /* 0x000fc800078e00ff */
[----:B------:R-:W-:-:S04]  /*2510*/  IMAD R11, R11, R34, RZ ;  /* 0x000000220b0b7224 */ /* 0x000fc800078e02ff */
[----:B------:R-:W-:Y:S02]  /*2520*/  IMAD R19, R35, R18, R11 ;  /* 0x0000001223137224 */ /* 0x000fe400078e020b */
[----:B------:R-:W-:Y:S02]  /*2530*/  @!P1 IMAD.IADD R12, R12, 0x1, -R15 ;  /* 0x000000010c0c9824 */ /* 0x000fe400078e0a0f */
[----:B------:R-:W-:Y:S01]  /*2540*/  @!P1 VIADD R2, R2, 0x1 ;  /* 0x0000000102029836 */ /* 0x000fe20000000000 */
[----:B------:R-:W-:Y:S01]  /*2550*/  ISETP.NE.AND P1, PT, RZ, UR11, PT ;  /* 0x0000000bff007c0c */ /* 0x000fe2000bf25270 */
[----:B------:R-:W-:Y:S01]  /*2560*/  IMAD.IADD R19, R29, 0x1, R19 ;  /* 0x000000011d137824 */ /* 0x000fe200078e0213 */
[----:B------:R-:W-:-:S04]  /*2570*/  ISETP.GE.U32.AND P2, PT, R12, R15, PT ;  /* 0x0000000f0c00720c */ /* 0x000fc80003f46070 */
[----:B------:R-:W-:-:S09]  /*2580*/  LOP3.LUT R0, R33, R19, RZ, 0xfc, !PT ;  /* 0x0000001321007212 */ /* 0x000fd200078efcff */
[----:B------:R-:W-:-:S04]  /*2590*/  @P2 IADD3 R2, PT, PT, R2, 0x1, RZ ;  /* 0x0000000102022810 */ /* 0x000fc80007ffe0ff */
        /* <DEDUP_REMOVED lines=27> */
.L_x_96:
[----:B------:R-:W-:Y:S01]  /*2750*/  IMAD.MOV.U32 R22, RZ, RZ, R32 ;  /* 0x000000ffff167224 */ /* 0x000fe200078e0020 */
[----:B------:R-:W-:Y:S01]  /*2760*/  MOV R21, R33 ;  /* 0x0000002100157202 */ /* 0x000fe20000000f00 */
[----:B------:R-:W-:Y:S01]  /*2770*/  IMAD.MOV.U32 R20, RZ, RZ, R28 ;  /* 0x000000ffff147224 */ /* 0x000fe200078e001c */
[----:B------:R-:W-:Y:S02]  /*2780*/  MOV R18, 0x27a0 ;  /* 0x000027a000127802 */ /* 0x000fe40000000f00 */
[----:B------:R-:W-:Y:S05]  /*2790*/  CALL.REL.NOINC `($__internal_2_$__cuda_sm20_div_s64) ;  /* 0x0000001800387944 */ /* 0x000fea0003c00000 */
[----:B------:R-:W-:-:S05]  /*27a0*/  IADD3 R29, PT, PT, -R12, RZ, RZ ;  /* 0x000000ff0c1d7210 */ /* 0x000fca0007ffe1ff */
[----:B------:R-:W-:Y:S02]  /*27b0*/  IMAD R29, R29, R28, R32 ;  /* 0x0000001c1d1d7224 */ /* 0x000fe400078e0220 */
.L_x_97:
[----:B------:R-:W-:Y:S05]  /*27c0*/  BSYNC.RECONVERGENT B0 ;  /* 0x0000000000007941 */ /* 0x000fea0003800200 */
.L_x_95:
        /* <DEDUP_REMOVED lines=10> */
[----:B------:R-:W-:-:S02]  /*2870*/  IABS R27, R10 ;  /* 0x0000000a001b7213 */ /* 0x000fc40000000000 */
[----:B------:R-:W-:-:S03]  /*2880*/  ISETP.NE.AND P5, PT, R10, RZ, PT ;  /* 0x000000ff0a00720c */ /* 0x000fc60003fa5270 */
[----:B------:R-:W-:Y:S01]  /*2890*/  IMAD.MOV R27, RZ, RZ, -R27 ;  /* 0x000000ffff1b7224 */ /* 0x000fe200078e0a1b */
[----:B0-----:R-:W-:Y:S01]  /*28a0*/  UISETP.NE.AND UP0, UPT, UR15, URZ, UPT ;  /* 0x000000ff0f00728c */ /* 0x001fe2000bf05270 */
[----:B-1----:R-:W0:Y:S03]  /*28b0*/  MUFU.RCP R11, R11 ;  /* 0x0000000b000b7308 */ /* 0x002e260000001000 */
[----:B--2---:R-:W-:Y:S02]  /*28c0*/  USEL UR15, UR4, 0x1, UP0 ;  /* 0x00000001040f7887 */ /* 0x004fe40008000000 */
[----:B------:R-:W-:-:S03]  /*28d0*/  UIMAD UR4, UR5, UR4, URZ ;  /* 0x00000004050472a4 */ /* 0x000fc6000f8e02ff */
[----:B---3--:R-:W1:Y:S01]  /*28e0*/  MUFU.RCP R34, R21 ;  /* 0x0000001500227308 */ /* 0x008e620000001000 */
[----:B------:R-:W-:Y:S02]  /*28f0*/  USHF.R.S32.HI UR17, URZ, 0x1f, UR15 ;  /* 0x0000001fff117899 */ /* 0x000fe4000801140f */
[----:B------:R-:W-:-:S05]  /*2900*/  UIMAD UR5, UR15, UR5, URZ ;  /* 0x000000050f0572a4 */ /* 0x000fca000f8e02ff */
[----:B------:R-:W-:Y:S01]  /*2910*/  I2F.U32.RP R14, R15 ;  /* 0x0000000f000e7306 */ /* 0x000fe20000209000 */
[----:B0-----:R-:W-:-:S07]  /*2920*/  VIADD R22, R11, 0xffffffe ;  /* 0x0ffffffe0b167836 */ /* 0x001fce0000000000 */
[----:B------:R-:W0:Y:S01]  /*2930*/  F2I.FTZ.U32.TRUNC.NTZ R23, R22 ;  /* 0x0000001600177305 */ /* 0x000e22000021f000 */
[----:B-1----:R-:W-:-:S07]  /*2940*/  VIADD R34, R34, 0xffffffe ;  /* 0x0ffffffe22227836 */ /* 0x002fce0000000000 */
[----:B------:R1:W2:Y:S01]  /*2950*/  F2I.FTZ.U32.TRUNC.NTZ R35, R34 ;  /* 0x0000002200237305 */ /* 0x0002a2000021f000 */
[----:B0-----:R-:W-:-:S07]  /*2960*/  IMAD.MOV R33, RZ, RZ, -R23 ;  /* 0x000000ffff217224 */ /* 0x001fce00078e0a17 */
[----:B------:R-:W0:Y:S01]  /*2970*/  MUFU.RCP R30, R14 ;  /* 0x0000000e001e7308 */ /* 0x000e220000001000 */
[----:B------:R-:W-:Y:S02]  /*2980*/  IMAD.MOV.U32 R22, RZ, RZ, RZ ;  /* 0x000000ffff167224 */ /* 0x000fe400078e00ff */
[----:B------:R-:W-:Y:S02]  /*2990*/  IMAD R33, R33, R20, RZ ;  /* 0x0000001421217224 */ /* 0x000fe400078e02ff */
[----:B-1----:R-:W-:Y:S02]  /*29a0*/  HFMA2 R34, -RZ, RZ, 0, 0 ;  /* 0x00000000ff227431 */ /* 0x002fe400000001ff */
[----:B--2---:R-:W-:Y:S01]  /*29b0*/  IMAD.MOV R21, RZ, RZ, -R35 ;  /* 0x000000ffff157224 */ /* 0x004fe200078e0a23 */
[----:B------:R-:W1:Y:S01]  /*29c0*/  I2F.U32.RP R11, R16 ;  /* 0x00000010000b7306 */ /* 0x000e620000209000 */
[----:B------:R-:W-:Y:S01]  /*29d0*/  IMAD.HI.U32 R33, R23, R33, R22 ;  /* 0x0000002117217227 */ /* 0x000fe200078e0016 */
[----:B------:R-:W-:-:S03]  /*29e0*/  IABS R23, R8 ;  /* 0x0000000800177213 */ /* 0x000fc60000000000 */
[----:B------:R-:W-:Y:S01]  /*29f0*/  IMAD R22, R21, R18, RZ ;  /* 0x0000001215167224 */ /* 0x000fe200078e02ff */
[----:B------:R-:W-:Y:S01]  /*2a00*/  IABS R21, R12 ;  /* 0x0000000c00157213 */ /* 0x000fe20000000000 */
[----:B------:R-:W-:Y:S01]  /*2a10*/  IMAD.HI.U32 R28, R33, R26, RZ ;  /* 0x0000001a211c7227 */ /* 0x000fe200078e00ff */
[----:B------:R-:W2:Y:S01]  /*2a20*/  I2F.U32.RP R32, R19 ;  /* 0x0000001300207306 */ /* 0x000ea20000209000 */
[----:B0-----:R-:W-:Y:S02]  /*2a30*/  IADD3 R30, PT, PT, R30, 0xffffffe, RZ ;  /* 0x0ffffffe1e1e7810 */ /* 0x001fe40007ffe0ff */
[----:B------:R-:W-:-:S04]  /*2a40*/  IMAD.HI.U32 R22, R35, R22, R34 ;  /* 0x0000001623167227 */ /* 0x000fc800078e0022 */
[----:B------:R-:W-:Y:S01]  /*2a50*/  IMAD.MOV R23, RZ, RZ, -R23 ;  /* 0x000000ffff177224 */ /* 0x000fe200078e0a17 */
[----:B------:R0:W3:Y:S01]  /*2a60*/  F2I.FTZ.U32.TRUNC.NTZ R31, R30 ;  /* 0x0000001e001f7305 */ /* 0x0000e2000021f000 */
[----:B------:R-:W-:-:S04]  /*2a70*/  IMAD.HI.U32 R22, R22, R21, RZ ;  /* 0x0000001516167227 */ /* 0x000fc800078e00ff */
[----:B------:R-:W-:Y:S01]  /*2a80*/  IMAD R27, R28, R27, R26 ;  /* 0x0000001b1c1b7224 */ /* 0x000fe200078e021a */
[----:B------:R-:W-:Y:S01]  /*2a90*/  LOP3.LUT R26, R29, R10, RZ, 0x3c, !PT ;  /* 0x0000000a1d1a7212 */ /* 0x000fe200078e3cff */
[----:B------:R-:W-:Y:S01]  /*2aa0*/  IMAD R23, R22, R23, R21 ;  /* 0x0000001716177224 */ /* 0x000fe200078e0215 */
[----:B-1----:R-:W1:Y:S02]  /*2ab0*/  MUFU.RCP R11, R11 ;  /* 0x0000000b000b7308 */ /* 0x002e640000001000 */
[----:B------:R-:W-:Y:S02]  /*2ac0*/  ISETP.GT.U32.AND P3, PT, R20, R27, PT ;  /* 0x0000001b1400720c */ /* 0x000fe40003f64070 */
[----:B------:R-:W-:Y:S02]  /*2ad0*/  ISETP.GT.U32.AND P1, PT, R18, R23, PT ;  /* 0x000000171200720c */ /* 0x000fe40003f24070 */
[----:B------:R-:W-:Y:S01]  /*2ae0*/  ISETP.GE.AND P2, PT, R26, RZ, PT ;  /* 0x000000ff1a00720c */ /* 0x000fe20003f46270 */
[----:B0-----:R-:W-:Y:S01]  /*2af0*/  IMAD.MOV.U32 R30, RZ, RZ, RZ ;  /* 0x000000ffff1e7224 */ /* 0x001fe200078e00ff */
[----:B--2---:R-:W0:Y:S01]  /*2b00*/  MUFU.RCP R32, R32 ;  /* 0x0000002000207308 */ /* 0x004e220000001000 */
[----:B---3--:R-:W-:-:S05]  /*2b10*/  IADD3 R14, PT, PT, RZ, -R31, RZ ;  /* 0x8000001fff0e7210 */ /* 0x008fca0007ffe0ff */
[----:B------:R-:W-:Y:S01]  /*2b20*/  IMAD R21, R14, R15, RZ ;  /* 0x0000000f0e157224 */ /* 0x000fe200078e02ff */
[----:B------:R-:W-:Y:S01]  /*2b30*/  IABS R14, R2 ;  /* 0x00000002000e7213 */ /* 0x000fe20000000000 */
[----:B------:R-:W-:Y:S01]  /*2b40*/  @!P3 IMAD.IADD R27, R27, 0x1, -R20 ;  /* 0x000000011b1bb824 */ /* 0x000fe200078e0a14 */
[----:B------:R-:W-:Y:S01]  /*2b50*/  @!P1 IADD3 R23, PT, PT, R23, -R18, RZ ;  /* 0x8000001217179210 */ /* 0x000fe20007ffe0ff */
[----:B------:R-:W-:Y:S01]  /*2b60*/  IMAD.HI.U32 R21, R31, R21, R30 ;  /* 0x000000151f157227 */ /* 0x000fe200078e001e */
[----:B-1----:R-:W-:Y:S02]  /*2b70*/  IADD3 R30, PT, PT, R11, 0xffffffe, RZ ;  /* 0x0ffffffe0b1e7810 */ /* 0x002fe40007ffe0ff */
[----:B------:R-:W-:Y:S01]  /*2b80*/  ISETP.GE.U32.AND P6, PT, R27, R20, PT ;  /* 0x000000141b00720c */ /* 0x000fe20003fc6070 */
[----:B------:R-:W-:Y:S01]  /*2b90*/  @!P1 VIADD R22, R22, 0x1 ;  /* 0x0000000116169836 */ /* 0x000fe20000000000 */
[----:B------:R1:W2:Y:S01]  /*2ba0*/  F2I.FTZ.U32.TRUNC.NTZ R31, R30 ;  /* 0x0000001e001f7305 */ /* 0x0002a2000021f000 */
[----:B------:R-:W-:Y:S01]  /*2bb0*/  LOP3.LUT R20, R12, R8, RZ, 0x3c, !PT ;  /* 0x000000080c147212 */ /* 0x000fe200078e3cff */
[----:B0-----:R-:W-:Y:S01]  /*2bc0*/  VIADD R32, R32, 0xffffffe ;  /* 0x0ffffffe20207836 */ /* 0x001fe20000000000 */
[----:B------:R-:W-:Y:S01]  /*2bd0*/  ISETP.GE.U32.AND P4, PT, R23, R18, PT ;  /* 0x000000121700720c */ /* 0x000fe20003f86070 */
[----:B------:R-:W-:Y:S01]  /*2be0*/  IMAD.HI.U32 R21, R21, R14, RZ ;  /* 0x0000000e15157227 */ /* 0x000fe200078e00ff */
[----:B------:R-:W-:-:S02]  /*2bf0*/  IABS R11, R17 ;  /* 0x00000011000b7213 */ /* 0x000fc40000000000 */
[----:B------:R-:W-:Y:S01]  /*2c00*/  ISETP.GE.AND P0, PT, R20, RZ, PT ;  /* 0x000000ff1400720c */ /* 0x000fe20003f06270 */
[----:B------:R0:W3:Y:S01]  /*2c10*/  F2I.FTZ.U32.TRUNC.NTZ R33, R32 ;  /* 0x0000002000217305 */ /* 0x0000e2000021f000 */
[----:B------:R-:W-:Y:S01]  /*2c20*/  @!P3 IADD3 R28, PT, PT, R28, 0x1, RZ ;  /* 0x000000011c1cb810 */ /* 0x000fe20007ffe0ff */
[----:B------:R-:W-:Y:S01]  /*2c30*/  IMAD.MOV R11, RZ, RZ, -R11 ;  /* 0x000000ffff0b7224 */ /* 0x000fe200078e0a0b */
[----:B------:R-:W-:Y:S02]  /*2c40*/  ISETP.NE.AND P3, PT, R8, RZ, PT ;  /* 0x000000ff0800720c */ /* 0x000fe40003f65270 */
[----:B------:R-:W-:Y:S01]  /*2c50*/  IABS R20, R9 ;  /* 0x0000000900147213 */ /* 0x000fe20000000000 */
[----:B------:R-:W-:Y:S02]  /*2c60*/  IMAD R14, R21, R11, R14 ;  /* 0x0000000b150e7224 */ /* 0x000fe400078e020e */
[----:B-1----:R-:W-:Y:S02]  /*2c70*/  HFMA2 R30, -RZ, RZ, 0, 0 ;  /* 0x00000000ff1e7431 */ /* 0x002fe400000001ff */
[----:B--2---:R-:W-:-:S02]  /*2c80*/  IMAD.MOV R11, RZ, RZ, -R31 ;  /* 0x000000ffff0b7224 */ /* 0x004fc400078e0a1f */
[----:B------:R-:W-:Y:S01]  /*2c90*/  @P4 VIADD R22, R22, 0x1 ;  /* 0x0000000116164836 */ /* 0x000fe20000000000 */
[----:B------:R-:W-:Y:S01]  /*2ca0*/  ISETP.GT.U32.AND P1, PT, R15, R14, PT ;  /* 0x0000000e0f00720c */ /* 0x000fe20003f24070 */
[----:B------:R-:W-:Y:S02]  /*2cb0*/  @P6 VIADD R28, R28, 0x1 ;  /* 0x000000011c1c6836 */ /* 0x000fe40000000000 */
[----:B------:R-:W-:Y:S01]  /*2cc0*/  IMAD R11, R11, R16, RZ ;  /* 0x000000100b0b7224 */ /* 0x000fe200078e02ff */
[----:B0-----:R-:W-:Y:S01]  /*2cd0*/  MOV R32, RZ ;  /* 0x000000ff00207202 */ /* 0x001fe20000000f00 */
[----:B---3--:R-:W-:Y:S02]  /*2ce0*/  IMAD.MOV R18, RZ, RZ, -R33 ;  /* 0x000000ffff127224 */ /* 0x008fe400078e0a21 */
[----:B------:R-:W-:Y:S01]  /*2cf0*/  @!P0 IMAD.MOV R22, RZ, RZ, -R22 ;  /* 0x000000ffff168224 */ /* 0x000fe200078e0a16 */
[----:B------:R-:W-:Y:S01]  /*2d00*/  @!P3 LOP3.LUT R22, RZ, R8, RZ, 0x33, !PT ;  /* 0x00000008ff16b212 */ /* 0x000fe200078e33ff */
[----:B------:R-:W-:-:S02]  /*2d10*/  IMAD R23, R18, R19, RZ ;  /* 0x0000001312177224 */ /* 0x000fc400078e02ff */
[----:B------:R-:W-:Y:S01]  /*2d20*/  @!P2 IMAD.MOV R28, RZ, RZ, -R28 ;  /* 0x000000ffff1ca224 */ /* 0x000fe200078e0a1c */
[----:B------:R-:W-:Y:S01]  /*2d30*/  @!P5 LOP3.LUT R28, RZ, R10, RZ, 0x33, !PT ;  /* 0x0000000aff1cd212 */ /* 0x000fe200078e33ff */
[----:B------:R-:W-:Y:S01]  /*2d40*/  IMAD.HI.U32 R30, R31, R11, R30 ;  /* 0x0000000b1f1e7227 */ /* 0x000fe200078e001e */
[----:B------:R-:W-:Y:S02]  /*2d50*/  IABS R11, R6 ;  /* 0x00000006000b7213 */ /* 0x000fe40000000000 */
[----:B------:R-:W-:Y:S01]  /*2d60*/  IABS R18, R22 ;  /* 0x0000001600127213 */ /* 0x000fe20000000000 */
[----:B------:R-:W-:Y:S01]  /*2d70*/  IMAD.HI.U32 R23, R33, R23, R32 ;  /* 0x0000001721177227 */ /* 0x000fe200078e0020 */
[----:B------:R-:W-:Y:S02]  /*2d80*/  IABS R26, R28 ;  /* 0x0000001c001a7213 */ /* 0x000fe40000000000 */
[----:B------:R-:W-:Y:S01]  /*2d90*/  IADD3 R11, PT, PT, RZ, -R11, RZ ;  /* 0x8000000bff0b7210 */ /* 0x000fe20007ffe0ff */
[----:B------:R-:W-:Y:S01]  /*2da0*/  IMAD.HI.U32 R30, R30, R18, RZ ;  /* 0x000000121e1e7227 */ /* 0x000fe200078e00ff */
[----:B------:R-:W-:-:S02]  /*2db0*/  ISETP.NE.AND P2, PT, R17, RZ, PT ;  /* 0x000000ff1100720c */ /* 0x000fc40003f45270 */
[----:B------:R-:W-:Y:S01]  /*2dc0*/  ISETP.NE.AND P5, PT, R9, RZ, PT ;  /* 0x000000ff0900720c */ /* 0x000fe20003fa5270 */
[----:B------:R-:W-:Y:S02]  /*2dd0*/  IMAD.MOV R20, RZ, RZ, -R20 ;  /* 0x000000ffff147224 */ /* 0x000fe400078e0a14 */
[----:B------:R-:W-:-:S04]  /*2de0*/  IMAD.HI.U32 R23, R23, R26, RZ ;  /* 0x0000001a17177227 */ /* 0x000fc800078e00ff */
[----:B------:R-:W-:Y:S02]  /*2df0*/  IMAD R11, R30, R11, R18 ;  /* 0x0000000b1e0b7224 */ /* 0x000fe400078e0212 */
[----:B------:R-:W-:Y:S02]  /*2e00*/  IMAD R20, R23, R20, R26 ;  /* 0x0000001417147224 */ /* 0x000fe400078e021a */
[----:B------:R-:W-:Y:S02]  /*2e10*/  @!P1 IMAD.IADD R14, R14, 0x1, -R15 ;  /* 0x000000010e0e9824 */ /* 0x000fe400078e0a0f */
[----:B------:R-:W-:Y:S01]  /*2e20*/  @!P1 VIADD R21, R21, 0x1 ;  /* 0x0000000115159836 */ /* 0x000fe20000000000 */
[----:B------:R-:W-:Y:S02]  /*2e30*/  ISETP.GT.U32.AND P1, PT, R16, R11, PT ;  /* 0x0000000b1000720c */ /* 0x000fe40003f24070 */
[----:B------:R-:W-:Y:S02]  /*2e40*/  ISETP.GT.U32.AND P3, PT, R19, R20, PT ;  /* 0x000000141300720c */ /* 0x000fe40003f64070 */
[----:B------:R-:W-:-:S02]  /*2e50*/  ISETP.GE.U32.AND P4, PT, R14, R15, PT ;  /* 0x0000000f0e00720c */ /* 0x000fc40003f86070 */
[----:B------:R-:W-:Y:S02]  /*2e60*/  LOP3.LUT R14, R2, R17, RZ, 0x3c, !PT ;  /* 0x00000011020e7212 */ /* 0x000fe400078e3cff */
[----:B------:R-:W-:Y:S02]  /*2e70*/  IADD3 R15, PT, PT, -R22, RZ, RZ ;  /* 0x000000ff160f7210 */ /* 0x000fe40007ffe1ff */
[----:B------:R-:W-:Y:S01]  /*2e80*/  ISETP.GE.AND P0, PT, R14, RZ, PT ;  /* 0x000000ff0e00720c */ /* 0x000fe20003f06270 */
[----:B------:R-:W-:Y:S02]  /*2e90*/  IMAD.MOV R14, RZ, RZ, -R28 ;  /* 0x000000ffff0e7224 */ /* 0x000fe400078e0a1c */
[----:B------:R-:W-:Y:S02]  /*2ea0*/  @!P1 IMAD.IADD R11, R11, 0x1, -R16 ;  /* 0x000000010b0b9824 */ /* 0x000fe400078e0a10 */
[----:B------:R-:W-:Y:S01]  /*2eb0*/  @!P3 IMAD.IADD R20, R20, 0x1, -R19 ;  /* 0x000000011414b824 */ /* 0x000fe200078e0a13 */
[----:B------:R-:W-:Y:S01]  /*2ec0*/  @!P3 IADD3 R23, PT, PT, R23, 0x1, RZ ;  /* 0x000000011717b810 */ /* 0x000fe20007ffe0ff */
[----:B------:R-:W-:Y:S01]  /*2ed0*/  IMAD R14, R10, R14, R29 ;  /* 0x0000000e0a0e7224 */ /* 0x000fe200078e021d */
[----:B------:R-:W-:Y:S01]  /*2ee0*/  @P4 IADD3 R21, PT, PT, R21, 0x1, RZ ;  /* 0x0000000115154810 */ /* 0x000fe20007ffe0ff */
[----:B------:R-:W-:Y:S01]  /*2ef0*/  @!P1 VIADD R30, R30, 0x1 ;  /* 0x000000011e1e9836 */ /* 0x000fe20000000000 */
[----:B------:R-:W-:Y:S01]  /*2f00*/  ISETP.GE.U32.AND P4, PT, R11, R16, PT ;  /* 0x000000100b00720c */ /* 0x000fe20003f86070 */
[----:B------:R-:W-:Y:S01]  /*2f10*/  IMAD R15, R8, R15, R12 ;  /* 0x0000000f080f7224 */ /* 0x000fe200078e020c */
[----:B------:R-:W-:-:S02]  /*2f20*/  ISETP.GE.U32.AND P6, PT, R20, R19, PT ;  /* 0x000000131400720c */ /* 0x000fc40003fc6070 */
[----:B------:R-:W-:Y:S02]  /*2f30*/  LOP3.LUT R11, R28, R9, RZ, 0x3c, !PT ;  /* 0x000000091c0b7212 */ /* 0x000fe400078e3cff */
[----:B------:R-:W-:Y:S02]  /*2f40*/  @!P0 IADD3 R21, PT, PT, -R21, RZ, RZ ;  /* 0x000000ff15158210 */ /* 0x000fe40007ffe1ff */
[----:B------:R-:W-:Y:S02]  /*2f50*/  @!P2 LOP3.LUT R21, RZ, R17, RZ, 0x33, !PT ;  /* 0x00000011ff15a212 */ /* 0x000fe400078e33ff */
[----:B------:R-:W-:Y:S02]  /*2f60*/  LOP3.LUT R10, R22, R6, RZ, 0x3c, !PT ;  /* 0x00000006160a7212 */ /* 0x000fe400078e3cff */
[----:B------:R-:W-:Y:S01]  /*2f70*/  ISETP.GE.AND P2, PT, R11, RZ, PT ;  /* 0x000000ff0b00720c */ /* 0x000fe20003f46270 */
[----:B------:R-:W-:Y:S01]  /*2f80*/  IMAD.WIDE R18, R21, UR10, RZ ;  /* 0x0000000a15127c25 */ /* 0x000fe2000f8e02ff */
[----:B------:R-:W-:-:S02]  /*2f90*/  ISETP.GE.AND P0, PT, R10, RZ, PT ;  /* 0x000000ff0a00720c */ /* 0x000fc40003f06270 */
[----:B------:R-:W-:Y:S01]  /*2fa0*/  ISETP.NE.AND P1, PT, R6, RZ, PT ;  /* 0x000000ff0600720c */ /* 0x000fe20003f25270 */
[----:B------:R-:W-:Y:S01]  /*2fb0*/  @P6 VIADD R23, R23, 0x1 ;  /* 0x0000000117176836 */ /* 0x000fe20000000000 */
[----:B------:R-:W-:Y:S01]  /*2fc0*/  @P4 IADD3 R30, PT, PT, R30, 0x1, RZ ;  /* 0x000000011e1e4810 */ /* 0x000fe20007ffe0ff */
[----:B------:R-:W-:Y:S02]  /*2fd0*/  IMAD.MOV R21, RZ, RZ, -R21 ;  /* 0x000000ffff157224 */ /* 0x000fe400078e0a15 */
[----:B------:R-:W-:Y:S01]  /*2fe0*/  IMAD.WIDE.U32 R18, R0, UR15, R18 ;  /* 0x0000000f00127c25 */ /* 0x000fe2000f8e0012 */
[----:B------:R-:W-:-:S03]  /*2ff0*/  UIMAD UR15, UR14, UR15, URZ ;  /* 0x0000000f0e0f72a4 */ /* 0x000fc6000f8e02ff */
[----:B------:R-:W-:Y:S01]  /*3000*/  @!P2 IMAD.MOV R23, RZ, RZ, -R23 ;  /* 0x000000ffff17a224 */ /* 0x000fe200078e0a17 */
[----:B------:R-:W-:Y:S01]  /*3010*/  @!P5 LOP3.LUT R23, RZ, R9, RZ, 0x33, !PT ;  /* 0x00000009ff17d212 */ /* 0x000fe200078e33ff */
[----:B------:R-:W-:Y:S02]  /*3020*/  @!P0 IMAD.MOV R30, RZ, RZ, -R30 ;  /* 0x000000ffff1e8224 */ /* 0x000fe400078e0a1e */
[----:B------:R-:W-:Y:S01]  /*3030*/  IMAD R19, R0, UR17, R19 ;  /* 0x0000001100137c24 */ /* 0x000fe2000f8e0213 */
[----:B------:R-:W-:Y:S01]  /*3040*/  @!P1 LOP3.LUT R30, RZ, R6, RZ, 0x33, !PT ;  /* 0x00000006ff1e9212 */ /* 0x000fe200078e33ff */
[----:B------:R-:W-:Y:S01]  /*3050*/  IMAD R21, R17, R21, R2 ;  /* 0x0000001511157224 */ /* 0x000fe200078e0202 */
[----:B------:R-:W-:Y:S01]  /*3060*/  UIMAD UR17, UR6, UR4, URZ ;  /* 0x00000004061172a4 */ /* 0x000fe2000f8e02ff */
[----:B------:R-:W-:Y:S01]  /*3070*/  IMAD.MOV R0, RZ, RZ, -R23 ;  /* 0x000000ffff007224 */ /* 0x000fe200078e0a17 */
[----:B------:R-:W-:Y:S01]  /*3080*/  IADD3 R11, PT, PT, -R30, RZ, RZ ;  /* 0x000000ff1e0b7210 */ /* 0x000fe20007ffe1ff */
[----:B------:R-:W-:-:S04]  /*3090*/  IMAD.WIDE R18, R21, UR4, R18 ;  /* 0x0000000415127c25 */ /* 0x000fc8000f8e0212 */
        /* <DEDUP_REMOVED lines=19> */
.L_x_92:
[----:B------:R-:W0:Y:S01]  /*31d0*/  LDC.64 R2, c[0x0][0x420] ;  /* 0x00010800ff027b82 */ /* 0x000e220000000a00 */
[----:B------:R-:W-:-:S05]  /*31e0*/  IADD3 R0, PT, PT, R13, UR12, RZ ;  /* 0x0000000c0d007c10 */ /* 0x000fca000fffe0ff */
[----:B0-----:R-:W-:-:S05]  /*31f0*/  IMAD.WIDE.U32 R2, R0, 0x4, R2 ;  /* 0x0000000400027825 */ /* 0x001fca00078e0002 */
[----:B------:R1:W-:Y:S02]  /*3200*/  STG.E desc[UR8][R2.64], R24 ;  /* 0x0000001802007986 */ /* 0x0003e4000c101908 */
.L_x_91:
[----:B------:R-:W-:Y:S05]  /*3210*/  BSYNC.RECONVERGENT B1 ;  /* 0x0000000000017941 */ /* 0x000fea0003800200 */
.L_x_90:
[----:B------:R-:W2:Y:S01]  /*3220*/  LDCU UR6, c[0x0][0x534] ;  /* 0x0000a680ff0677ac */ /* 0x000ea20008000800 */
[----:B------:R-:W-:Y:S01]  /*3230*/  BSSY.RECONVERGENT B0, `(.L_x_98) ;  /* 0x000000d000007945 */ /* 0x000fe20003800200 */
[----:B--2---:R-:W-:-:S04]  /*3240*/  ISETP.GE.AND P0, PT, R7, UR6, PT ;  /* 0x0000000607007c0c */ /* 0x004fc8000bf06270 */
[----:B------:R-:W-:-:S13]  /*3250*/  ISETP.GT.U32.OR P0, PT, R4, 0x7f, P0 ;  /* 0x0000007f0400780c */ /* 0x000fda0000704470 */
[----:B------:R-:W-:Y:S05]  /*3260*/  @P0 BRA `(.L_x_99) ;  /* 0x0000000000240947 */ /* 0x000fea0003800000 */
[----:B------:R-:W2:Y:S01]  /*3270*/  S2R R0, SR_CgaCtaId ;  /* 0x0000000000007919 */ /* 0x000ea20000008800 */
[----:B01----:R-:W-:Y:S01]  /*3280*/  FADD.FTZ R2, -R24, R25 ;  /* 0x0000001918027221 */ /* 0x003fe20000010100 */
[----:B------:R-:W-:-:S03]  /*3290*/  MOV R3, 0x400 ;  /* 0x0000040000037802 */ /* 0x000fc60000000f00 */
[----:B------:R-:W-:-:S06]  /*32a0*/  FMUL.FTZ R2, R2, 1.4426950216293334961 ;  /* 0x3fb8aa3b02027820 */ /* 0x000fcc0000410000 */
[----:B------:R-:W0:Y:S01]  /*32b0*/  MUFU.EX2 R2, R2 ;  /* 0x0000000200027308 */ /* 0x000e220000000800 */
[----:B--2---:R-:W-:-:S05]  /*32c0*/  LEA R0, R0, R3, 0x18 ;  /* 0x0000000300007211 */ /* 0x004fca00078ec0ff */
[----:B------:R-:W-:-:S05]  /*32d0*/  IMAD R0, R7, 0x14, R0 ;  /* 0x0000001407007824 */ /* 0x000fca00078e0200 */
[----:B------:R-:W-:-:S05]  /*32e0*/  LEA R3, R13, R0, 0x2 ;  /* 0x000000000d037211 */ /* 0x000fca00078e10ff */
[----:B0-----:R2:W-:Y:S02]  /*32f0*/  STS [R3], R2 ;  /* 0x0000000203007388 */ /* 0x0015e40000000800 */
.L_x_99:
[----:B------:R-:W-:Y:S05]  /*3300*/  BSYNC.RECONVERGENT B0 ;  /* 0x0000000000007941 */ /* 0x000fea0003800200 */
.L_x_98:
[----:B------:R-:W-:Y:S01]  /*3310*/  BAR.SYNC.DEFER_BLOCKING 0x0 ;  /* 0x0000000000007b1d */ /* 0x000fe20000010000 */
[----:B------:R-:W-:Y:S01]  /*3320*/  UISETP.GE.AND UP0, UPT, UR6, 0x1, UPT ;  /* 0x000000010600788c */ /* 0x000fe2000bf06270 */
[----:B------:R-:W-:Y:S02]  /*3330*/  IMAD.SHL.U32 R14, R4, 0x4, RZ ;  /* 0x00000004040e7824 */ /* 0x000fe400078e00ff */
[----:B------:R-:W-:Y:S01]  /*3340*/  HFMA2 R0, -RZ, RZ, 0, 0 ;  /* 0x00000000ff007431 */ /* 0x000fe200000001ff */
[----:B012---:R-:W-:Y:S01]  /*3350*/  CS2R R2, SRZ ;  /* 0x0000000000027805 */ /* 0x007fe2000001ff00 */
[----:B------:R-:W-:Y:S01]  /*3360*/  IMAD.MOV.U32 R5, RZ, RZ, RZ ;  /* 0x000000ffff057224 */ /* 0x000fe200078e00ff */
[----:B------:R-:W-:-:S03]  /*3370*/  LOP3.LUT R14, R14, 0x7c, RZ, 0xc0, !PT ;  /* 0x0000007c0e0e7812 */ /* 0x000fc600078ec0ff */
[----:B------:R-:W-:Y:S05]  /*3380*/  BRA.U !UP0, `(.L_x_100) ;  /* 0x0000000508f07547 */ /* 0x000fea000b800000 */
[----:B------:R-:W0:Y:S01]  /*3390*/  LDCU UR16, c[0x0][0x44c] ;  /* 0x00008980ff1077ac */ /* 0x000e220008000800 */
[----:B------:R-:W-:Y:S01]  /*33a0*/  LOP3.LUT R0, R7, 0x3e0, R4, 0xf8, !PT ;  /* 0x000003e007007812 */ /* 0x000fe200078ef804 */
[----:B------:R-:W-:Y:S01]  /*33b0*/  IMAD.MOV.U32 R18, RZ, RZ, RZ ;  /* 0x000000ffff127224 */ /* 0x000fe200078e00ff */
[----:B------:R-:W-:Y:S01]  /*33c0*/  CS2R R10, SRZ ;  /* 0x00000000000a7805 */ /* 0x000fe2000001ff00 */
[----:B------:R-:W1:Y:S01]  /*33d0*/  LDCU.64 UR4, c[0x0][0x3f8] ;  /* 0x00007f00ff0477ac */ /* 0x000e620008000a00 */
[----:B------:R-:W-:Y:S01]  /*33e0*/  CS2R R8, SRZ ;  /* 0x0000000000087805 */ /* 0x000fe2000001ff00 */
[----:B------:R-:W-:Y:S02]  /*33f0*/  UISETP.GE.U32.AND UP0, UPT, UR6, 0x4, UPT ;  /* 0x000000040600788c */ /* 0x000fe4000bf06070 */
[----:B0-----:R-:W-:Y:S02]  /*3400*/  UIMAD UR7, UR12, UR16, URZ ;  /* 0x000000100c0772a4 */ /* 0x001fe4000f8e02ff */
[----:B------:R-:W-:-:S04]  /*3410*/  UIMAD UR16, UR13, UR16, URZ ;  /* 0x000000100d1072a4 */ /* 0x000fc8000f8e02ff */
[----:B------:R-:W-:Y:S01]  /*3420*/  IMAD.U32 R17, RZ, RZ, UR7 ;  /* 0x00000007ff117e24 */ /* 0x000fe2000f8e00ff */
[----:B------:R-:W-:Y:S01]  /*3430*/  LEA R0, P0, R0, UR7, 0x2 ;  /* 0x0000000700007c11 */ /* 0x000fe2000f8010ff */
[----:B------:R-:W-:-:S03]  /*3440*/  UIADD3 UR7, UPT, UPT, UR13, -UR12, URZ ;  /* 0x8000000c0d077290 */ /* 0x000fc6000fffe0ff */
[----:B------:R-:W-:Y:S02]  /*3450*/  LEA.HI.X.SX32 R17, R17, RZ, 0x1, P0 ;  /* 0x000000ff11117211 */ /* 0x000fe400000f0eff */
[----:B-1----:R-:W-:Y:S01]  /*3460*/  LEA R16, P0, R0, UR4, 0x2 ;  /* 0x0000000400107c11 */ /* 0x002fe2000f8010ff */
[----:B------:R-:W-:-:S03]  /*3470*/  ULOP3.LUT UR4, UR6, 0x3, URZ, 0xc0, !UPT ;  /* 0x0000000306047892 */ /* 0x000fc6000f8ec0ff */
        /* <DEDUP_REMOVED lines=20> */
.L_x_110:
        /* <DEDUP_REMOVED lines=9> */
.L_x_103:
[----:B------:R-:W-:Y:S05]  /*3650*/  BSYNC.RECONVERGENT B0 ;  /* 0x0000000000007941 */ /* 0x000fea0003800200 */
.L_x_102:
        /* <DEDUP_REMOVED lines=12> */
.L_x_105:
[----:B------:R-:W-:Y:S05]  /*3720*/  BSYNC.RECONVERGENT B0 ;  /* 0x0000000000007941 */ /* 0x000fea0003800200 */
.L_x_104:
        /* <DEDUP_REMOVED lines=12> */
.L_x_107:
[----:B------:R-:W-:Y:S05]  /*37f0*/  BSYNC.RECONVERGENT B0 ;  /* 0x0000000000007941 */ /* 0x000fea0003800200 */
.L_x_106:
        /* <DEDUP_REMOVED lines=12> */
.L_x_109:
[----:B------:R-:W-:Y:S05]  /*38c0*/  BSYNC.RECONVERGENT B0 ;  /* 0x0000000000007941 */ /* 0x000fea0003800200 */
.L_x_108:
        /* <DEDUP_REMOVED lines=11> */
.L_x_101:
        /* <DEDUP_REMOVED lines=11> */
.L_x_113:
        /* <DEDUP_REMOVED lines=8> */
.L_x_112:
[----:B------:R-:W-:Y:S05]  /*3ab0*/  BSYNC.RECONVERGENT B0 ;  /* 0x0000000000007941 */ /* 0x000fea0003800200 */
.L_x_111:
        /* <DEDUP_REMOVED lines=9> */
.L_x_100:
[----:B------:R-:W-:-:S04]  /*3b50*/  IADD3 R13, PT, PT, R13, UR12, RZ ;  /* 0x0000000c0d0d7c10 */ /* 0x000fc8000fffe0ff */
[----:B------:R-:W-:-:S13]  /*3b60*/  ISETP.GE.AND P0, PT, R13, UR13, PT ;  /* 0x0000000d0d007c0c */ /* 0x000fda000bf06270 */
[----:B------:R-:W-:Y:S05]  /*3b70*/  @P0 EXIT ;  /* 0x000000000000094d */ /* 0x000fea0003800000 */
[----:B------:R-:W-:Y:S01]  /*3b80*/  IABS R9, UR14 ;  /* 0x0000000e00097c13 */ /* 0x000fe20008000000 */
        /* <DEDUP_REMOVED lines=24> */
[----:B------:R0:W5:Y:S01]  /*3d10*/  F2I.FTZ.U32.TRUNC.NTZ R19, R18 ;  /* 0x0000001200137305 */ /* 0x000162000021f000 */
[----:B------:R-:W-:-:S04]  /*3d20*/  LOP3.LUT R6, R13, UR14, RZ, 0x3c, !PT ;  /* 0x0000000e0d067c12 */ /* 0x000fc8000f8e3cff */
[----:B------:R-:W-:-:S07]  /*3d30*/  ISETP.GE.AND P0, PT, R6, RZ, PT ;  /* 0x000000ff0600720c */ /* 0x000fce0003f06270 */
[----:B------:R-:W-:Y:S01]  /*3d40*/  @P2 IADD3 R11, PT, PT, R11, 0x1, RZ ;  /* 0x000000010b0b2810 */ /* 0x000fe20007ffe0ff */
[----:B0-----:R-:W-:Y:S01]  /*3d50*/  HFMA2 R18, -RZ, RZ, 0, 0 ;  /* 0x00000000ff127431 */ /* 0x001fe200000001ff */
[----:B-----5:R-:W-:-:S04]  /*3d60*/  IADD3 R6, PT, PT, RZ, -R19, RZ ;  /* 0x80000013ff067210 */ /* 0x020fc80007ffe0ff */
        /* <DEDUP_REMOVED lines=49> */
        .weak           $__internal_2_$__cuda_sm20_div_s64
        .type           $__internal_2_$__cuda_sm20_div_s64,@function
        .size           $__internal_2_$__cuda_sm20_div_s64,(.L_x_14882 - $__internal_2_$__cuda_sm20_div_s64)
$__internal_2_$__cuda_sm20_div_s64:
[----:B------:R-:W-:Y:S01]  /*4080*/  IADD3 R27, P0, PT, RZ, -R20, RZ ;  /* 0x80000014ff1b7210 */ /* 0x000fe20007f1e0ff */
[----:B------:R-:W-:Y:S01]  /*4090*/  IMAD.MOV.U32 R23, RZ, RZ, RZ ;  /* 0x000000ffff177224 */ /* 0x000fe200078e00ff */
        /* <DEDUP_REMOVED lines=31> */
[----:B------:R-:W-:-:S03]  /*4290*/  SEL R12, R12, R22, !P1 ;  /* 0x000000160c0c7207 */ /* 0x000fc60004800000 */
[----:B------:R-:W-:-:S04]  /*42a0*/  IMAD.HI.U32 R16, P3, R14, R15, R30 ;  /* 0x0000000f0e107227 */ /* 0x000fc8000786001e */
[CC--:B------:R-:W-:Y:S02]  /*42b0*/  IMAD R15, R14.reuse, R11.reuse, RZ ;  /* 0x0000000b0e0f7224 */ /* 0x0c0fe400078e02ff */
[----:B------:R-:W-:-:S03]  /*42c0*/  IMAD.HI.U32 R11, R14, R11, RZ ;  /* 0x0000000b0e0b7227 */ /* 0x000fc600078e00ff */
[----:B------:R-:W-:Y:S01]  /*42d0*/  IADD3 R15, P2, PT, R15, R16, RZ ;  /* 0x000000100f0f7210 */ /* 0x000fe20007f5e0ff */
[----:B------:R-:W-:Y:S01]  /*42e0*/  IMAD.X R14, R11, 0x1, R14, P4 ;  /* 0x000000010b0e7824 */ /* 0x000fe200020e060e */
[----:B------:R-:W-:-:S03]  /*42f0*/  IADD3.X R16, PT, PT, RZ, ~R21, RZ, P0, !PT ;  /* 0x80000015ff107210 */ /* 0x000fc600007fe4ff */
[----:B------:R-:W-:Y:S01]  /*4300*/  IMAD.HI.U32 R22, R15, R12, RZ ;  /* 0x0000000c0f167227 */ /* 0x000fe200078e00ff */
[----:B------:R-:W-:Y:S02]  /*4310*/  SEL R11, R16, R21, !P1 ;  /* 0x00000015100b7207 */ /* 0x000fe40004800000 */
        /* <DEDUP_REMOVED lines=17> */
[----:B------:R-:W-:Y:S02]  /*4430*/  IMAD.X R14, R11, 0x1, ~R27, P1 ;  /* 0x000000010b0e7824 */ /* 0x000fe400008e0e1b */
[----:B------:R-:W-:Y:S01]  /*4440*/  IMAD.X R31, RZ, RZ, R22, P0 ;  /* 0x000000ffff1f7224 */ /* 0x000fe200000e0616 */
[----:B------:R-:W-:Y:S02]  /*4450*/  SEL R15, R15, R12, P2 ;  /* 0x0000000c0f0f7207 */ /* 0x000fe40001000000 */
[----:B------:R-:W-:-:S02]  /*4460*/  SEL R16, R16, R23, P2 ;  /* 0x0000001710107207 */ /* 0x000fc40001000000 */
[----:B------:R-:W-:Y:S02]  /*4470*/  SEL R11, R14, R11, P2 ;  /* 0x0000000b0e0b7207 */ /* 0x000fe40001000000 */
[----:B------:R-:W-:Y:S02]  /*4480*/  ISETP.GE.U32.AND P0, PT, R15, R26, PT ;  /* 0x0000001a0f00720c */ /* 0x000fe40003f06070 */
[----:B------:R-:W-:Y:S02]  /*4490*/  SEL R31, R31, R22, P2 ;  /* 0x000000161f1f7207 */ /* 0x000fe40001000000 */
[----:B------:R-:W-:Y:S02]  /*44a0*/  IADD3 R15, P1, PT, R16, 0x1, RZ ;  /* 0x00000001100f7810 */ /* 0x000fe40007f3e0ff */
[----:B------:R-:W-:Y:S02]  /*44b0*/  ISETP.GE.U32.AND.EX P0, PT, R11, R27, PT, P0 ;  /* 0x0000001b0b00720c */ /* 0x000fe40003f06100 */
[----:B------:R-:W-:Y:S01]  /*44c0*/  LOP3.LUT R11, R19, R21, RZ, 0x3c, !PT ;  /* 0x00000015130b7212 */ /* 0x000fe200078e3cff */
[----:B------:R-:W-:Y:S01]  /*44d0*/  IMAD.X R12, RZ, RZ, R31, P1 ;  /* 0x000000ffff0c7224 */ /* 0x000fe200008e061f */
[----:B------:R-:W-:-:S02]  /*44e0*/  SEL R15, R15, R16, P0 ;  /* 0x000000100f0f7207 */ /* 0x000fc40000000000 */
[----:B------:R-:W-:Y:S02]  /*44f0*/  ISETP.GE.AND P2, PT, R11, RZ, PT ;  /* 0x000000ff0b00720c */ /* 0x000fe40003f46270 */
[----:B------:R-:W-:Y:S02]  /*4500*/  SEL R31, R12, R31, P0 ;  /* 0x0000001f0c1f7207 */ /* 0x000fe40000000000 */
[----:B------:R-:W-:Y:S02]  /*4510*/  IADD3 R12, P1, PT, RZ, -R15, RZ ;  /* 0x8000000fff0c7210 */ /* 0x000fe40007f3e0ff */
[----:B------:R-:W-:Y:S02]  /*4520*/  ISETP.NE.U32.AND P0, PT, R20, RZ, PT ;  /* 0x000000ff1400720c */ /* 0x000fe40003f05070 */
[----:B------:R-:W-:Y:S02]  /*4530*/  IADD3.X R14, PT, PT, RZ, ~R31, RZ, P1, !PT ;  /* 0x8000001fff0e7210 */ /* 0x000fe40000ffe4ff */
[----:B------:R-:W-:-:S02]  /*4540*/  ISETP.NE.AND.EX P0, PT, R19, RZ, PT, P0 ;  /* 0x000000ff1300720c */ /* 0x000fc40003f05300 */
[----:B------:R-:W-:Y:S02]  /*4550*/  SEL R14, R14, R31, !P2 ;  /* 0x0000001f0e0e7207 */ /* 0x000fe40005000000 */
[----:B------:R-:W-:Y:S01]  /*4560*/  SEL R12, R12, R15, !P2 ;  /* 0x0000000f0c0c7207 */ /* 0x000fe20005000000 */
[----:B------:R-:W-:Y:S01]  /*4570*/  IMAD.MOV.U32 R15, RZ, RZ, 0x0 ;  /* 0x00000000ff0f7424 */ /* 0x000fe200078e00ff */
[----:B------:R-:W-:Y:S01]  /*4580*/  SEL R11, R14, 0xffffffff, P0 ;  /* 0xffffffff0e0b7807 */ /* 0x000fe20000000000 */
[----:B------:R-:W-:Y:S01]  /*4590*/  IMAD.MOV.U32 R14, RZ, RZ, R18 ;  /* 0x000000ffff0e7224 */ /* 0x000fe200078e0012 */
[----:B------:R-:W-:-:S03]  /*45a0*/  SEL R12, R12, 0xffffffff, P0 ;  /* 0xffffffff0c0c7807 */ /* 0x000fc60000000000 */
[----:B------:R-:W-:Y:S05]  /*45b0*/  RET.REL.NODEC R14 `(_ZN5flash32flash_fwd_splitkv_combine_kernelI23Flash_fwd_kernel_traitsILi128ELi64ELi128ELi4ELb0ELb0EN7cutlass6half_tE19Flash_kernel_traitsILi128ELi64ELi128ELi4ES3_EELi4ELi5ELb0EEEvNS_16Flash_fwd_paramsE) ;  /* 0xffffffb80e907950 */ /* 0x000fea0003c3ffff */
.L_x_114:
        /* <DEDUP_REMOVED lines=12> */
.L_x_14882:


//--------------------- .text._ZN5flash32flash_fwd_splitkv_combine_kernelI23Flash_fwd_kernel_traitsILi128ELi64ELi128ELi4ELb0ELb0EN7cutlass6half_tE19Flash_kernel_traitsILi128ELi64ELi128ELi4ES3_EELi4ELi4ELb0EEEvNS_16Flash_fwd_paramsE --------------------------
	.section	.text._ZN5flash32flash_fwd_splitkv_combine_kernelI23Flash_fwd_kernel_traitsILi128ELi64ELi128ELi4ELb0ELb0EN7cutlass6half_tE19Flash_kernel_traitsILi128ELi64ELi128ELi4ES3_EELi4ELi4ELb0EEEvNS_16Flash_fwd_paramsE,"ax",@progbits
	.align	128
        .global         _ZN5flash32flash_fwd_splitkv_combine_kernelI23Flash_fwd_kernel_traitsILi128ELi64ELi128ELi4ELb0ELb0EN7cutlass6half_tE19Flash_kernel_traitsILi128ELi64ELi128ELi4ES3_EELi4ELi4ELb0EEEvNS_16Flash_fwd_paramsE
        .type           _ZN5flash32flash_fwd_splitkv_combine_kernelI23Flash_fwd_kernel_traitsILi128ELi64ELi128ELi4ELb0ELb0EN7cutlass6half_tE19Flash_kernel_traitsILi128ELi64ELi128ELi4ES3_EELi4ELi4ELb0EEEvNS_16Flash_fwd_paramsE,@function
        .size           _ZN5flash32flash_fwd_splitkv_combine_kernelI23Flash_fwd_kernel_traitsILi128ELi64ELi128ELi4ELb0ELb0EN7cutlass6half_tE19Flash_kernel_traitsILi128ELi64ELi128ELi4ES3_EELi4ELi4ELb0EEEvNS_16Flash_fwd_paramsE,(.L_x_14883 - _ZN5flash32flash_fwd_splitkv_combine_kernelI23Flash_fwd_kernel_traitsILi128ELi64ELi128ELi4ELb0ELb0EN7cutlass6half_tE19Flash_kernel_traitsILi128ELi64ELi128ELi4ES3_EELi4ELi4ELb0EEEvNS_16Flash_fwd_paramsE)
        .other          _ZN5flash32flash_fwd_splitkv_combine_kernelI23Flash_fwd_kernel_traitsILi128ELi64ELi128ELi4ELb0ELb0EN7cutlass6half_tE19Flash_kernel_traitsILi128ELi64ELi128ELi4ES3_EELi4ELi4ELb0EEEvNS_16Flash_fwd_paramsE,@"STO_CUDA_ENTRY STV_DEFAULT"
_ZN5flash32flash_fwd_splitkv_combine_kernelI23Flash_fwd_kernel_traitsILi128ELi64ELi128ELi4ELb0ELb0EN7cutlass6half_tE19Flash_kernel_traitsILi128ELi64ELi128ELi4ES3_EELi4ELi4ELb0EEEvNS_16Flash_fwd_paramsE:
.text._ZN5flash32flash_fwd_splitkv_combine_kernelI23Flash_fwd_kernel_traitsILi128ELi64ELi128ELi4ELb0ELb0EN7cutlass6half_tE19Flash_kernel_traitsILi128ELi64ELi128ELi4ES3_EELi4ELi4ELb0EEEvNS_16Flash_fwd_paramsE:
        /* <DEDUP_REMOVED lines=38> */
.L_x_115:
[----:B------:R-:W-:Y:S01]  /*0260*/  IMAD.U32 R22, RZ, RZ, UR15 ;  /* 0x0000000fff167e24 */ /* 0x000fe2000f8e00ff */
[----:B------:R-:W-:Y:S01]  /*0270*/  MOV R18, UR13 ;  /* 0x0000000d00127c02 */ /* 0x000fe20008000f00 */
[----:B------:R-:W-:Y:S01]  /*0280*/  IMAD.U32 R17, RZ, RZ, UR17 ;  /* 0x00000011ff117e24 */ /* 0x000fe2000f8e00ff */
[----:B------:R-:W-:Y:S02]  /*0290*/  MOV R16, UR10 ;  /* 0x0000000a00107c02 */ /* 0x000fe40008000f00 */
[----:B------:R-:W-:Y:S02]  /*02a0*/  MOV R14, 0x2c0 ;  /* 0x000002c0000e7802 */ /* 0x000fe40000000f00 */
[----:B------:R-:W-:Y:S05]  /*02b0*/  CALL.REL.NOINC `($__internal_3_$__cuda_sm20_div_s64) ;  /* 0x0000003c00647944 */ /* 0x000fea0003c00000 */
.L_x_116:
        /* <DEDUP_REMOVED lines=30> */
.L_x_118:
[----:B------:R-:W-:Y:S01]  /*04a0*/  IMAD.MOV.U32 R22, RZ, RZ, R10 ;  /* 0x000000ffff167224 */ /* 0x000fe200078e000a */
[----:B------:R-:W-:Y:S02]  /*04b0*/  MOV R17, R11 ;  /* 0x0000000b00117202 */ /* 0x000fe40000000f00 */
[----:B------:R-:W-:Y:S02]  /*04c0*/  MOV R14, 0x4e0 ;  /* 0x000004e0000e7802 */ /* 0x000fe40000000f00 */
[----:B------:R-:W-:Y:S05]  /*04d0*/  CALL.REL.NOINC `($__internal_3_$__cuda_sm20_div_s64) ;  /* 0x0000003800dc7944 */ /* 0x000fea0003c00000 */
[----:B------:R-:W-:Y:S02]  /*04e0*/  MOV R4, R10 ;  /* 0x0000000a00047202 */ /* 0x000fe40000000f00 */
[----:B------:R-:W-:Y:S02]  /*04f0*/  MOV R5, R11 ;  /* 0x0000000b00057202 */ /* 0x000fe40000000f00 */
.L_x_119:
[----:B------:R-:W-:Y:S05]  /*0500*/  BSYNC.RECONVERGENT B0 ;  /* 0x0000000000007941 */ /* 0x000fea0003800200 */
.L_x_117:
        /* <DEDUP_REMOVED lines=58> */
.L_x_121:
[----:B------:R-:W-:Y:S01]  /*08b0*/  IMAD.MOV.U32 R22, RZ, RZ, R18 ;  /* 0x000000ffff167224 */ /* 0x000fe200078e0012 */
[----:B------:R-:W-:Y:S01]  /*08c0*/  MOV R18, R8 ;  /* 0x0000000800127202 */ /* 0x000fe20000000f00 */
[----:B------:R-:W-:Y:S01]  /*08d0*/  IMAD.MOV.U32 R17, RZ, RZ, R16 ;  /* 0x000000ffff117224 */ /* 0x000fe200078e0010 */
[----:B------:R-:W-:Y:S02]  /*08e0*/  MOV R16, R0 ;  /* 0x0000000000107202 */ /* 0x000fe40000000f00 */
[----:B------:R-:W-:Y:S02]  /*08f0*/  MOV R14, 0x910 ;  /* 0x00000910000e7802 */ /* 0x000fe40000000f00 */
[----:B------:R-:W-:Y:S05]  /*0900*/  CALL.REL.NOINC `($__internal_3_$__cuda_sm20_div_s64) ;  /* 0x0000003400d07944 */ /* 0x000fea0003c00000 */
.L_x_122:
[----:B------:R-:W-:Y:S05]  /*0910*/  BSYNC.RECONVERGENT B0 ;  /* 0x0000000000007941 */ /* 0x000fea0003800200 */
.L_x_120:
        /* <DEDUP_REMOVED lines=124> */
.L_x_124:
[----:B------:R-:W-:Y:S01]  /*10e0*/  IMAD.MOV.U32 R22, RZ, RZ, R10 ;  /* 0x000000ffff167224 */ /* 0x000fe200078e000a */
[----:B------:R-:W-:Y:S01]  /*10f0*/  MOV R18, R7 ;  /* 0x0000000700127202 */ /* 0x000fe20000000f00 */
[----:B------:R-:W-:Y:S01]  /*1100*/  IMAD.MOV.U32 R17, RZ, RZ, R11 ;  /* 0x000000ffff117224 */ /* 0x000fe200078e000b */
[----:B------:R-:W-:Y:S02]  /*1110*/  MOV R16, R25 ;  /* 0x0000001900107202 */ /* 0x000fe40000000f00 */
[----:B------:R-:W-:Y:S02]  /*1120*/  MOV R14, 0x1140 ;  /* 0x00001140000e7802 */ /* 0x000fe40000000f00 */
[----:B------:R-:W-:Y:S05]  /*1130*/  CALL.REL.NOINC `($__internal_3_$__cuda_sm20_div_s64) ;  /* 0x0000002c00c47944 */ /* 0x000fea0003c00000 */
[----:B------:R-:W-:Y:S02]  /*1140*/  MOV R32, R10 ;  /* 0x0000000a00207202 */ /* 0x000fe40000000f00 */
[----:B------:R-:W-:Y:S02]  /*1150*/  MOV R33, R11 ;  /* 0x0000000b00217202 */ /* 0x000fe40000000f00 */
.L_x_125:
[----:B------:R-:W-:Y:S05]  /*1160*/  BSYNC.RECONVERGENT B0 ;  /* 0x0000000000007941 */ /* 0x000fea0003800200 */
.L_x_123:
        /* <DEDUP_REMOVED lines=57> */
.L_x_127:
[----:B------:R-:W-:Y:S01]  /*1500*/  IMAD.MOV.U32 R22, RZ, RZ, R4 ;  /* 0x000000ffff167224 */ /* 0x000fe200078e0004 */
[----:B------:R-:W-:Y:S01]  /*1510*/  MOV R17, R5 ;  /* 0x0000000500117202 */ /* 0x000fe20000000f00 */
[----:B------:R-:W-:Y:S01]  /*1520*/  IMAD.MOV.U32 R18, RZ, RZ, R6 ;  /* 0x000000ffff127224 */ /* 0x000fe200078e0006 */
[----:B------:R-:W-:Y:S02]  /*1530*/  MOV R14, 0x1550 ;  /* 0x00001550000e7802 */ /* 0x000fe40000000f00 */
[----:B------:R-:W-:Y:S05]  /*1540*/  CALL.REL.NOINC `($__internal_3_$__cuda_sm20_div_s64) ;  /* 0x0000002800c07944 */ /* 0x000fea0003c00000 */
[----:B------:R-:W-:Y:S02]  /*1550*/  MOV R26, R10 ;  /* 0x0000000a001a7202 */ /* 0x000fe40000000f00 */
[----:B------:R-:W-:Y:S02]  /*1560*/  MOV R27, R11 ;  /* 0x0000000b001b7202 */ /* 0x000fe40000000f00 */
.L_x_128:
[----:B------:R-:W-:Y:S05]  /*1570*/  BSYNC.RECONVERGENT B0 ;  /* 0x0000000000007941 */ /* 0x000fea0003800200 */
.L_x_126:
[----:B------:R-:W0:Y:S01]  /*1580*/  LDCU UR5, c[0x0][0x434] ;  /* 0x00008680ff0577ac */ /* 0x000e220008000800 */
[----:B------:R-:W1:Y:S01]  /*1590*/  S2R R19, SR_TID.X ;  /* 0x0000000000137919 */ /* 0x000e620000002100 */
[----:B------:R-:W-:Y:S01]  /*15a0*/  IMAD.MOV.U32 R10, RZ, RZ, RZ ;  /* 0x000000ffff0a7224 */ /* 0x000fe200078e00ff */
[----:B------:R-:W-:Y:S01]  /*15b0*/  BSSY.RECONVERGENT B0, `(.L_x_129) ;  /* 0x0000045000007945 */ /* 0x000fe20003800200 */
[----:B------:R-:W2:Y:S01]  /*15c0*/  LDCU UR18, c[0x0][0x534] ;  /* 0x0000a680ff1277ac */ /* 0x000ea20008000800 */
[----:B------:R-:W-:Y:S02]  /*15d0*/  IMAD.MOV.U32 R14, RZ, RZ, -0x800000 ;  /* 0xff800000ff0e7424 */ /* 0x000fe400078e00ff */
[----:B------:R-:W-:Y:S01]  /*15e0*/  IMAD.MOV.U32 R24, RZ, RZ, -0x800000 ;  /* 0xff800000ff187424 */ /* 0x000fe200078e00ff */
[----:B------:R-:W3:Y:S01]  /*15f0*/  LDCU UR11, c[0x0][0x430] ;  /* 0x00008600ff0b77ac */ /* 0x000ee20008000800 */
[----:B------:R-:W-:-:S04]  /*1600*/  USHF.R.S32.HI UR8, URZ, 0x1f, UR16 ;  /* 0x0000001fff087899 */ /* 0x000fc80008011410 */
[----:B------:R-:W-:Y:S01]  /*1610*/  ULOP3.LUT UR8, UR8, 0x1, URZ, 0xfc, !UPT ;  /* 0x0000000108087892 */ /* 0x000fe2000f8efcff */
[----:B0-----:R-:W-:-:S05]  /*1620*/  IMAD.U32 R4, RZ, RZ, UR5 ;  /* 0x00000005ff047e24 */ /* 0x001fca000f8e00ff */
[----:B------:R-:W-:Y:S01]  /*1630*/  IABS R4, R4 ;  /* 0x0000000400047213 */ /* 0x000fe20000000000 */
[----:B---3--:R-:W-:-:S03]  /*1640*/  UIMAD UR11, UR5, UR11, URZ ;  /* 0x0000000b050b72a4 */ /* 0x008fc6000f8e02ff */
[----:B------:R-:W0:Y:S01]  /*1650*/  I2F.RP R9, R4 ;  /* 0x0000000400097306 */ /* 0x000e220000209400 */
[C---:B-1----:R-:W-:Y:S02]  /*1660*/  ISETP.GT.U32.AND P1, PT, R19.reuse, 0x3f, PT ;  /* 0x0000003f1300780c */ /* 0x042fe40003f24070 */
[----:B------:R-:W-:-:S05]  /*1670*/  LOP3.LUT R23, R19, 0xf, RZ, 0xc0, !PT ;  /* 0x0000000f13177812 */ /* 0x000fca00078ec0ff */
[----:B0-----:R-:W0:Y:S02]  /*1680*/  MUFU.RCP R11, R9 ;  /* 0x00000009000b7308 */ /* 0x001e240000001000 */
[----:B0-----:R-:W-:-:S04]  /*1690*/  VIADD R11, R11, 0xffffffe ;  /* 0x0ffffffe0b0b7836 */ /* 0x001fc80000000000 */
[----:B------:R-:W-:-:S04]  /*16a0*/  @!P1 SHF.L.U32 R9, R19, 0x2, RZ ;  /* 0x0000000213099819 */ /* 0x000fc800000006ff */
[----:B------:R-:W-:Y:S01]  /*16b0*/  @!P1 LOP3.LUT R9, R9, 0xc, RZ, 0xc0, !PT ;  /* 0x0000000c09099812 */ /* 0x000fe200078ec0ff */
[----:B------:R-:W0:Y:S02]  /*16c0*/  F2I.FTZ.U32.TRUNC.NTZ R11, R11 ;  /* 0x0000000b000b7305 */ /* 0x000e24000021f000 */
[----:B0-----:R-:W-:-:S04]  /*16d0*/  IMAD.MOV R3, RZ, RZ, -R11 ;  /* 0x000000ffff037224 */ /* 0x001fc800078e0a0b */
[----:B------:R-:W-:Y:S01]  /*16e0*/  IMAD R5, R3, R4, RZ ;  /* 0x0000000403057224 */ /* 0x000fe200078e02ff */
[----:B------:R-:W-:Y:S02]  /*16f0*/  IABS R3, R2 ;  /* 0x0000000200037213 */ /* 0x000fe40000000000 */
[----:B------:R-:W-:Y:S01]  /*1700*/  LOP3.LUT R2, R2, UR5, RZ, 0x3c, !PT ;  /* 0x0000000502027c12 */ /* 0x000fe2000f8e3cff */
[----:B------:R-:W-:Y:S01]  /*1710*/  IMAD.HI.U32 R10, R11, R5, R10 ;  /* 0x000000050b0a7227 */ /* 0x000fe200078e000a */
[----:B------:R-:W-:Y:S02]  /*1720*/  SHF.R.U32.HI R11, RZ, 0x2, R19 ;  /* 0x00000002ff0b7819 */ /* 0x000fe40000011613 */
[----:B------:R-:W-:Y:S02]  /*1730*/  ISETP.GE.AND P2, PT, R2, RZ, PT ;  /* 0x000000ff0200720c */ /* 0x000fe40003f46270 */
[----:B------:R-:W-:Y:S01]  /*1740*/  @!P1 MOV R2, 0x400 ;  /* 0x0000040000029802 */ /* 0x000fe20000000f00 */
[----:B------:R-:W-:-:S02]  /*1750*/  IMAD.HI.U32 R13, R10, R3, RZ ;  /* 0x000000030a0d7227 */ /* 0x000fc400078e00ff */
[----:B------:R-:W0:Y:S02]  /*1760*/  @!P1 S2R R10, SR_CgaCtaId ;  /* 0x00000000000a9919 */ /* 0x000e240000008800 */
[----:B------:R-:W-:-:S04]  /*1770*/  IMAD.MOV R5, RZ, RZ, -R13 ;  /* 0x000000ffff057224 */ /* 0x000fc800078e0a0d */
[C---:B------:R-:W-:Y:S02]  /*1780*/  IMAD R5, R4.reuse, R5, R3 ;  /* 0x0000000504057224 */ /* 0x040fe400078e0203 */
[----:B------:R-:W1:Y:S03]  /*1790*/  @!P1 S2R R3, SR_CgaCtaId ;  /* 0x0000000000039919 */ /* 0x000e660000008800 */
[----:B------:R-:W-:-:S13]  /*17a0*/  ISETP.GT.U32.AND P0, PT, R4, R5, PT ;  /* 0x000000050400720c */ /* 0x000fda0003f04070 */
[-C--:B------:R-:W-:Y:S01]  /*17b0*/  @!P0 IADD3 R5, PT, PT, R5, -R4.reuse, RZ ;  /* 0x8000000405058210 */ /* 0x080fe20007ffe0ff */
[----:B------:R-:W-:Y:S01]  /*17c0*/  @!P0 VIADD R13, R13, 0x1 ;  /* 0x000000010d0d8836 */ /* 0x000fe20000000000 */
[----:B------:R-:W-:Y:S02]  /*17d0*/  ISETP.NE.AND P0, PT, RZ, UR5, PT ;  /* 0x00000005ff007c0c */ /* 0x000fe4000bf05270 */
[----:B------:R-:W-:Y:S02]  /*17e0*/  ISETP.GE.U32.AND P3, PT, R5, R4, PT ;  /* 0x000000040500720c */ /* 0x000fe40003f66070 */
[----:B------:R-:W-:-:S04]  /*17f0*/  @!P1 MOV R5, 0x400 ;  /* 0x0000040000059802 */ /* 0x000fc80000000f00 */
[----:B0-----:R-:W-:-:S05]  /*1800*/  @!P1 LEA R10, R10, R5, 0x18 ;  /* 0x000000050a0a9211 */ /* 0x001fca00078ec0ff */
[----:B------:R-:W-:Y:S01]  /*1810*/  @!P1 IMAD R10, R11, 0x14, R10 ;  /* 0x000000140b0a9824 */ /* 0x000fe200078e020a */
[----:B-1----:R-:W-:Y:S01]  /*1820*/  @!P1 LEA R2, R3, R2, 0x18 ;  /* 0x0000000203029211 */ /* 0x002fe200078ec0ff */
[----:B------:R-:W-:Y:S02]  /*1830*/  @P3 VIADD R13, R13, 0x1 ;  /* 0x000000010d0d3836 */ /* 0x000fe40000000000 */
[----:B------:R-:W-:Y:S02]  /*1840*/  @!P1 IMAD.IADD R9, R10, 0x1, R9 ;  /* 0x000000010a099824 */ /* 0x000fe400078e0209 */
[----:B------:R-:W-:Y:S01]  /*1850*/  @!P2 IMAD.MOV R13, RZ, RZ, -R13 ;  /* 0x000000ffff0da224 */ /* 0x000fe200078e0a0d */
[----:B------:R-:W-:Y:S01]  /*1860*/  @!P0 LOP3.LUT R13, RZ, UR5, RZ, 0x33, !PT ;  /* 0x00000005ff0d8c12 */ /* 0x000fe2000f8e33ff */
[----:B------:R-:W-:Y:S01]  /*1870*/  @!P1 IMAD R5, R23, 0x14, R2 ;  /* 0x0000001417059824 */ /* 0x000fe200078e0202 */
[----:B--2---:R-:W-:Y:S02]  /*1880*/  ISETP.GE.AND P0, PT, R11, UR18, PT ;  /* 0x000000120b007c0c */ /* 0x004fe4000bf06270 */
[----:B------:R-:W-:Y:S01]  /*1890*/  SHF.R.U32.HI R2, RZ, 0x4, R19 ;  /* 0x00000004ff027819 */ /* 0x000fe20000011613 */
[----:B------:R-:W-:Y:S01]  /*18a0*/  IMAD R4, R13, UR8, RZ ;  /* 0x000000080d047c24 */ /* 0x000fe2000f8e02ff */
[----:B------:R-:W0:Y:S02]  /*18b0*/  LDCU.64 UR8, c[0x0][0x358] ;  /* 0x00006b00ff0877ac */ /* 0x000e240008000a00 */
[----:B------:R-:W-:-:S02]  /*18c0*/  @!P1 LEA R5, R2, R5, 0x2 ;  /* 0x0000000502059211 */ /* 0x000fc400078e10ff */
        /* <DEDUP_REMOVED lines=19> */
.L_x_130:
[----:B0-----:R-:W-:Y:S05]  /*1a00*/  BSYNC.RECONVERGENT B0 ;  /* 0x0000000000007941 */ /* 0x001fea0003800200 */
.L_x_129:
[----:B-----5:R0:W-:Y:S01]  /*1a10*/  @!P1 STS [R9], R14 ;  /* 0x0000000e09009388 */ /* 0x0201e20000000800 */
[----:B-1----:R-:W1:Y:S01]  /*1a20*/  LDC R15, c[0x0][0x3e0] ;  /* 0x0000f800ff0f7b82 */ /* 0x002e620000000800 */
[----:B------:R-:W-:Y:S01]  /*1a30*/  I2F.RP R20, R17 ;  /* 0x0000001100147306 */ /* 0x000fe20000209400 */
[----:B------:R-:W-:-:S06]  /*1a40*/  HFMA2 R30, -RZ, RZ, 0, 0 ;  /* 0x00000000ff1e7431 */ /* 0x000fcc00000001ff */
[----:B------:R-:W-:Y:S01]  /*1a50*/  BAR.SYNC.DEFER_BLOCKING 0x0 ;  /* 0x0000000000007b1d */ /* 0x000fe20000010000 */
[----:B------:R-:W-:-:S05]  /*1a60*/  ISETP.NE.AND P5, PT, R4, RZ, PT ;  /* 0x000000ff0400720c */ /* 0x000fca0003fa5270 */
[----:B------:R-:W-:Y:S01]  /*1a70*/  BSSY.RECONVERGENT B1, `(.L_x_131) ;  /* 0x0000174000017945 */ /* 0x000fe20003800200 */
[----:B-1----:R-:W-:Y:S01]  /*1a80*/  IABS R11, R15 ;  /* 0x0000000f000b7213 */ /* 0x002fe20000000000 */
[----:B------:R-:W1:Y:S03]  /*1a90*/  @!P1 LDS R24, [R5] ;  /* 0x0000000005189984 */ /* 0x000e660000000800 */
[----:B0-----:R-:W0:Y:S08]  /*1aa0*/  I2F.RP R14, R11 ;  /* 0x0000000b000e7306 */ /* 0x001e300000209400 */
[----:B0-----:R-:W0:Y:S02]  /*1ab0*/  MUFU.RCP R28, R14 ;  /* 0x0000000e001c7308 */ /* 0x001e240000001000 */
[----:B0-----:R-:W-:-:S06]  /*1ac0*/  VIADD R28, R28, 0xffffffe ;  /* 0x0ffffffe1c1c7836 */ /* 0x001fcc0000000000 */
[----:B------:R0:W2:Y:S01]  /*1ad0*/  F2I.FTZ.U32.TRUNC.NTZ R29, R28 ;  /* 0x0000001c001d7305 */ /* 0x0000a2000021f000 */
[----:B-1----:R-:W1:Y:S01]  /*1ae0*/  SHFL.BFLY PT, R3, R24, 0x8, 0x1f ;  /* 0x0d001f0018037f89 */ /* 0x002e6200000e0000 */
[----:B0-----:R-:W-:Y:S01]  /*1af0*/  IMAD.MOV.U32 R28, RZ, RZ, RZ ;  /* 0x000000ffff1c7224 */ /* 0x001fe200078e00ff */
[----:B-1----:R-:W-:-:S05]  /*1b00*/  FMNMX.FTZ R16, R3, R24, !PT ;  /* 0x0000001803107209 */ /* 0x002fca0007810000 */
[----:B------:R-:W0:Y:S02]  /*1b10*/  SHFL.BFLY PT, R21, R16, 0x4, 0x1f ;  /* 0x0c801f0010157f89 */ /* 0x000e2400000e0000 */
[----:B0-----:R-:W-:-:S05]  /*1b20*/  FMNMX.FTZ R21, R16, R21, !PT ;  /* 0x0000001510157209 */ /* 0x001fca0007810000 */
[----:B------:R-:W0:Y:S02]  /*1b30*/  SHFL.BFLY PT, R10, R21, 0x2, 0x1f ;  /* 0x0c401f00150a7f89 */ /* 0x000e2400000e0000 */
[----:B0-----:R-:W-:-:S05]  /*1b40*/  FMNMX.FTZ R10, R21, R10, !PT ;  /* 0x0000000a150a7209 */ /* 0x001fca0007810000 */
[----:B------:R-:W0:Y:S02]  /*1b50*/  SHFL.BFLY PT, R3, R10, 0x1, 0x1f ;  /* 0x0c201f000a037f89 */ /* 0x000e2400000e0000 */
[----:B0-----:R-:W-:Y:S01]  /*1b60*/  FMNMX.FTZ R3, R10, R3, !PT ;  /* 0x000000030a037209 */ /* 0x001fe20007810000 */
[----:B--2---:R-:W-:-:S03]  /*1b70*/  IMAD.MOV R10, RZ, RZ, -R29 ;  /* 0x000000ffff0a7224 */ /* 0x004fc600078e0a1d */
[----:B------:R-:W-:Y:S01]  /*1b80*/  FSETP.NEU.FTZ.AND P0, PT, R3, -INF , PT ;  /* 0xff8000000300780b */ /* 0x000fe20003f1d000 */
[----:B------:R-:W-:-:S03]  /*1b90*/  IMAD R10, R10, R11, RZ ;  /* 0x0000000b0a0a7224 */ /* 0x000fc600078e02ff */
[----:B------:R-:W-:Y:S01]  /*1ba0*/  FSEL R9, R3, RZ, P0 ;  /* 0x000000ff03097208 */ /* 0x000fe20000000000 */
[----:B------:R-:W-:Y:S01]  /*1bb0*/  IMAD.HI.U32 R10, R29, R10, R28 ;  /* 0x0000000a1d0a7227 */ /* 0x000fe200078e001c */
[----:B------:R-:W0:Y:S03]  /*1bc0*/  MUFU.RCP R3, R20 ;  /* 0x0000001400037308 */ /* 0x000e260000001000 */
[----:B------:R-:W-:-:S04]  /*1bd0*/  FADD.FTZ R5, -R9, R24 ;  /* 0x0000001809057221 */ /* 0x000fc80000010100 */
[----:B------:R-:W-:-:S06]  /*1be0*/  FMUL.FTZ R5, R5, 1.4426950216293334961 ;  /* 0x3fb8aa3b05057820 */ /* 0x000fcc0000410000 */
[----:B------:R-:W1:Y:S01]  /*1bf0*/  MUFU.EX2 R5, R5 ;  /* 0x0000000500057308 */ /* 0x000e620000000800 */
[----:B0-----:R-:W-:-:S07]  /*1c00*/  VIADD R3, R3, 0xffffffe ;  /* 0x0ffffffe03037836 */ /* 0x001fce0000000000 */
[----:B------:R-:W0:Y:S01]  /*1c10*/  F2I.FTZ.U32.TRUNC.NTZ R31, R3 ;  /* 0x00000003001f7305 */ /* 0x000e22000021f000 */
[----:B-1----:R-:W1:Y:S01]  /*1c20*/  SHFL.BFLY PT, R18, R5, 0x8, 0x1f ;  /* 0x0d001f0005127f89 */ /* 0x002e6200000e0000 */
[----:B0-----:R-:W-:Y:S01]  /*1c30*/  IMAD.MOV R16, RZ, RZ, -R31 ;  /* 0x000000ffff107224 */ /* 0x001fe200078e0a1f */
[----:B------:R-:W-:-:S03]  /*1c40*/  IABS R3, R4 ;  /* 0x0000000400037213 */ /* 0x000fc60000000000 */
[----:B------:R-:W-:Y:S02]  /*1c50*/  IMAD R16, R16, R17, RZ ;  /* 0x0000001110107224 */ /* 0x000fe400078e02ff */
[----:B------:R-:W-:Y:S02]  /*1c60*/  IMAD.MOV R3, RZ, RZ, -R3 ;  /* 0x000000ffff037224 */ /* 0x000fe400078e0a03 */
[----:B------:R-:W-:-:S04]  /*1c70*/  IMAD.HI.U32 R16, R31, R16, R30 ;  /* 0x000000101f107227 */ /* 0x000fc800078e001e */
[----:B-1----:R-:W-:Y:S01]  /*1c80*/  FADD.FTZ R18, R5, R18 ;  /* 0x0000001205127221 */ /* 0x002fe20000010000 */
[----:B------:R-:W-:-:S04]  /*1c90*/  IABS R5, R12 ;  /* 0x0000000c00057213 */ /* 0x000fc80000000000 */
[----:B------:R-:W0:Y:S01]  /*1ca0*/  SHFL.BFLY PT, R21, R18, 0x4, 0x1f ;  /* 0x0c801f0012157f89 */ /* 0x000e2200000e0000 */
[----:B------:R-:W-:-:S04]  /*1cb0*/  IMAD.HI.U32 R16, R16, R5, RZ ;  /* 0x0000000510107227 */ /* 0x000fc800078e00ff */
[----:B------:R-:W-:-:S04]  /*1cc0*/  IMAD.HI.U32 R10, R10, R5, RZ ;  /* 0x000000050a0a7227 */ /* 0x000fc800078e00ff */
[----:B0-----:R-:W-:Y:S01]  /*1cd0*/  FADD.FTZ R21, R18, R21 ;  /* 0x0000001512157221 */ /* 0x001fe20000010000 */
[----:B------:R-:W-:-:S04]  /*1ce0*/  IMAD R18, R16, R3, R5 ;  /* 0x0000000310127224 */ /* 0x000fc800078e0205 */
[----:B------:R-:W0:Y:S01]  /*1cf0*/  SHFL.BFLY PT, R14, R21, 0x2, 0x1f ;  /* 0x0c401f00150e7f89 */ /* 0x000e2200000e0000 */
[----:B------:R-:W-:-:S13]  /*1d00*/  ISETP.GT.U32.AND P2, PT, R17, R18, PT ;  /* 0x000000121100720c */ /* 0x000fda0003f44070 */
[----:B------:R-:W-:Y:S01]  /*1d10*/  @!P2 IADD3 R18, PT, PT, R18, -R17, RZ ;  /* 0x800000111212a210 */ /* 0x000fe20007ffe0ff */
[----:B------:R-:W-:-:S03]  /*1d20*/  @!P2 VIADD R16, R16, 0x1 ;  /* 0x000000011010a836 */ /* 0x000fc60000000000 */
[-C--:B------:R-:W-:Y:S01]  /*1d30*/  ISETP.GE.U32.AND P1, PT, R18, R17.reuse, PT ;  /* 0x000000111200720c */ /* 0x080fe20003f26070 */
[----:B0-----:R-:W-:Y:S01]  /*1d40*/  FADD.FTZ R20, R21, R14 ;  /* 0x0000000e15147221 */ /* 0x001fe20000010000 */
[----:B------:R-:W-:Y:S02]  /*1d50*/  IMAD.MOV R14, RZ, RZ, -R10 ;  /* 0x000000ffff0e7224 */ /* 0x000fe400078e0a0a */
[----:B------:R-:W-:Y:S02]  /*1d60*/  IMAD.MOV.U32 R21, RZ, RZ, 0x7f800000 ;  /* 0x7f800000ff157424 */ /* 0x000fe400078e00ff */
[----:B------:R-:W-:Y:S01]  /*1d70*/  IMAD R14, R11, R14, R5 ;  /* 0x0000000e0b0e7224 */ /* 0x000fe200078e0205 */
[----:B------:R-:W0:Y:S01]  /*1d80*/  SHFL.BFLY PT, R3, R20, 0x1, 0x1f ;  /* 0x0c201f0014037f89 */ /* 0x000e2200000e0000 */
[----:B------:R-:W-:-:S05]  /*1d90*/  LOP3.LUT R5, R12, R17, RZ, 0x3c, !PT ;  /* 0x000000110c057212 */ /* 0x000fca00078e3cff */
[----:B------:R-:W-:Y:S01]  /*1da0*/  @P1 VIADD R16, R16, 0x1 ;  /* 0x0000000110101836 */ /* 0x000fe20000000000 */
[----:B------:R-:W-:Y:S02]  /*1db0*/  LOP3.LUT R12, R12, R15, RZ, 0x3c, !PT ;  /* 0x0000000f0c0c7212 */ /* 0x000fe400078e3cff */
[----:B------:R-:W-:Y:S02]  /*1dc0*/  ISETP.GT.U32.AND P0, PT, R11, R14, PT ;  /* 0x0000000e0b00720c */ /* 0x000fe40003f04070 */
[----:B------:R-:W-:Y:S02]  /*1dd0*/  ISETP.GE.AND P2, PT, R12, RZ, PT ;  /* 0x000000ff0c00720c */ /* 0x000fe40003f46270 */
[----:B------:R-:W-:-:S09]  /*1de0*/  ISETP.GE.AND P3, PT, R5, RZ, PT ;  /* 0x000000ff0500720c */ /* 0x000fd20003f66270 */
[----:B------:R-:W-:Y:S01]  /*1df0*/  @!P0 IMAD.IADD R14, R14, 0x1, -R11 ;  /* 0x000000010e0e8824 */ /* 0x000fe200078e0a0b */
[----:B------:R-:W-:Y:S02]  /*1e00*/  @!P0 IADD3 R10, PT, PT, R10, 0x1, RZ ;  /* 0x000000010a0a8810 */ /* 0x000fe40007ffe0ff */
[----:B------:R-:W-:Y:S01]  /*1e10*/  ISETP.NE.AND P0, PT, R15, RZ, PT ;  /* 0x000000ff0f00720c */ /* 0x000fe20003f05270 */
[----:B------:R-:W-:Y:S01]  /*1e20*/  @!P3 IMAD.MOV R16, RZ, RZ, -R16 ;  /* 0x000000ffff10b224 */ /* 0x000fe200078e0a10 */
[----:B------:R-:W-:Y:S01]  /*1e30*/  ISETP.GE.U32.AND P4, PT, R14, R11, PT ;  /* 0x0000000b0e00720c */ /* 0x000fe20003f86070 */
[----:B0-----:R-:W-:Y:S01]  /*1e40*/  FADD.FTZ R3, R20, R3 ;  /* 0x0000000314037221 */ /* 0x001fe20000010000 */
[----:B------:R-:W-:Y:S02]  /*1e50*/  ISETP.NE.AND P3, PT, R13, RZ, PT ;  /* 0x000000ff0d00720c */ /* 0x000fe40003f65270 */
[----:B------:R-:W-:Y:S02]  /*1e60*/  @!P5 LOP3.LUT R16, RZ, R17, RZ, 0x33, !PT ;  /* 0x00000011ff10d212 */ /* 0x000fe400078e33ff */
[----:B------:R-:W-:-:S02]  /*1e70*/  FSETP.NE.FTZ.AND P1, PT, R3, RZ, PT ;  /* 0x000000ff0300720b */ /* 0x000fc40003f35000 */
[----:B------:R-:W-:Y:S02]  /*1e80*/  SEL R12, RZ, 0x1, !P3 ;  /* 0x00000001ff0c7807 */ /* 0x000fe40005800000 */
[----:B------:R-:W-:Y:S01]  /*1e90*/  SHF.R.S32.HI R13, RZ, 0x1f, R4 ;  /* 0x0000001fff0d7819 */ /* 0x000fe20000011404 */
[----:B------:R-:W-:Y:S01]  /*1ea0*/  IMAD R4, R4, UR11, RZ ;  /* 0x0000000b04047c24 */ /* 0x000fe2000f8e02ff */
[----:B------:R-:W-:Y:S01]  /*1eb0*/  SHF.R.S32.HI R11, RZ, 0x1f, R16 ;  /* 0x0000001fff0b7819 */ /* 0x000fe20000011410 */
[----:B------:R-:W-:Y:S01]  /*1ec0*/  @P4 VIADD R10, R10, 0x1 ;  /* 0x000000010a0a4836 */ /* 0x000fe20000000000 */
[----:B------:R-:W-:-:S03]  /*1ed0*/  LOP3.LUT R12, R13, R12, RZ, 0xfc, !PT ;  /* 0x0000000c0d0c7212 */ /* 0x000fc600078efcff */
[----:B------:R-:W-:Y:S02]  /*1ee0*/  IMAD.MOV.U32 R5, RZ, RZ, R10 ;  /* 0x000000ffff057224 */ /* 0x000fe400078e000a */
[----:B------:R0:W1:Y:S03]  /*1ef0*/  @P1 MUFU.LG2 R10, R3 ;  /* 0x00000003000a1308 */ /* 0x0000660000000c00 */
[----:B------:R-:W-:Y:S02]  /*1f00*/  @!P2 IADD3 R5, PT, PT, -R5, RZ, RZ ;  /* 0x000000ff0505a210 */ /* 0x000fe40007ffe1ff */
[----:B------:R-:W-:Y:S02]  /*1f10*/  @!P0 LOP3.LUT R5, RZ, R15, RZ, 0x33, !PT ;  /* 0x0000000fff058212 */ /* 0x000fe400078e33ff */
[----:B------:R-:W-:Y:S02]  /*1f20*/  LOP3.LUT P0, RZ, R19, 0x3cf, RZ, 0xc0, !PT ;  /* 0x000003cf13ff7812 */ /* 0x000fe4000780c0ff */
[----:B------:R-:W-:-:S04]  /*1f30*/  ISETP.LT.U32.AND P2, PT, R26, R16, PT ;  /* 0x000000101a00720c */ /* 0x000fc80003f41070 */
[----:B------:R-:W-:Y:S01]  /*1f40*/  ISETP.LT.AND.EX P2, PT, R27, R11, PT, P2 ;  /* 0x0000000b1b00720c */ /* 0x000fe20003f41320 */
[----:B0-----:R-:W-:-:S03]  /*1f50*/  IMAD R3, R5, UR12, RZ ;  /* 0x0000000c05037c24 */ /* 0x001fc6000f8e02ff */
[----:B------:R-:W-:Y:S01]  /*1f60*/  SEL R5, R26, R16, P2 ;  /* 0x000000101a057207 */ /* 0x000fe20001000000 */
[----:B-1----:R-:W-:Y:S01]  /*1f70*/  @P1 FFMA.FTZ R21, R10, 0.69314718246459960938, R9 ;  /* 0x3f3172180a151823 */ /* 0x002fe20000010009 */
[----:B------:R-:W-:Y:S01]  /*1f80*/  IMAD R3, R12, R3, RZ ;  /* 0x000000030c037224 */ /* 0x000fe200078e02ff */
        /* <DEDUP_REMOVED lines=32> */
[----:B0-----:R-:W-:-:S06]  /*2190*/  VIADD R10, R10, 0xffffffe ;  /* 0x0ffffffe0a0a7836 */ /* 0x001fcc0000000000 */
[----:B------:R-:W0:Y:S02]  /*21a0*/  F2I.FTZ.U32.TRUNC.NTZ R11, R10 ;  /* 0x0000000a000b7305 */ /* 0x000e24000021f000 */
[----:B0-----:R-:W-:Y:S01]  /*21b0*/  IMAD.MOV R2, RZ, RZ, -R11 ;  /* 0x000000ffff027224 */ /* 0x001fe200078e0a0b */
[----:B------:R-:W-:-:S03]  /*21c0*/  MOV R10, RZ ;  /* 0x000000ff000a7202 */ /* 0x000fc60000000f00 */
[----:B------:R-:W-:-:S04]  /*21d0*/  IMAD R2, R2, R30, RZ ;  /* 0x0000001e02027224 */ /* 0x000fc800078e02ff */
[----:B------:R-:W-:Y:S01]  /*21e0*/  IMAD.HI.U32 R2, R11, R2, R10 ;  /* 0x000000020b027227 */ /* 0x000fe200078e000a */
[----:B------:R-:W-:-:S05]  /*21f0*/  LEA.HI R11, R19, UR14, RZ, 0x1c ;  /* 0x0000000e130b7c11 */ /* 0x000fca000f8fe0ff */
        /* <DEDUP_REMOVED lines=13> */
.L_x_134:
[----:B------:R-:W-:Y:S01]  /*22d0*/  LEA.HI R2, R19, UR14, RZ, 0x1c ;  /* 0x0000000e13027c11 */ /* 0x000fe2000f8fe0ff */
[----:B------:R-:W-:Y:S01]  /*22e0*/  IMAD.MOV.U32 R17, RZ, RZ, RZ ;  /* 0x000000ffff117224 */ /* 0x000fe200078e00ff */
[----:B------:R-:W-:Y:S02]  /*22f0*/  MOV R18, R30 ;  /* 0x0000001e00127202 */ /* 0x000fe40000000f00 */
[----:B------:R-:W-:Y:S01]  /*2300*/  MOV R14, 0x2330 ;  /* 0x00002330000e7802 */ /* 0x000fe20000000f00 */
[----:B------:R-:W-:Y:S02]  /*2310*/  IMAD.MOV.U32 R22, RZ, RZ, R2 ;  /* 0x000000ffff167224 */ /* 0x000fe400078e0002 */
[----:B------:R-:W-:Y:S05]  /*2320*/  CALL.REL.NOINC `($__internal_3_$__cuda_sm20_div_s64) ;  /* 0x0000001c00487944 */ /* 0x000fea0003c00000 */
[----:B------:R-:W-:Y:S02]  /*2330*/  IADD3 R9, PT, PT, -R10, RZ, RZ ;  /* 0x000000ff0a097210 */ /* 0x000fe40007ffe1ff */
[----:B------:R-:W-:-:S03]  /*2340*/  MOV R31, R11 ;  /* 0x0000000b001f7202 */ /* 0x000fc60000000f00 */
[----:B------:R-:W-:Y:S01]  /*2350*/  IMAD R9, R30, R9, R2 ;  /* 0x000000091e097224 */ /* 0x000fe200078e0202 */
[----:B------:R-:W-:-:S07]  /*2360*/  MOV R30, R10 ;  /* 0x0000000a001e7202 */ /* 0x000fce0000000f00 */
.L_x_135:
[----:B------:R-:W-:Y:S01]  /*2370*/  IABS R12, UR13 ;  /* 0x0000000d000c7c13 */ /* 0x000fe20008000000 */
[----:B------:R-:W-:Y:S01]  /*2380*/  IMAD R25, R25, R8, RZ ;  /* 0x0000000819197224 */ /* 0x000fe200078e02ff */
[----:B------:R-:W-:Y:S01]  /*2390*/  IABS R10, R9 ;  /* 0x00000009000a7213 */ /* 0x000fe20000000000 */
[----:B------:R-:W-:Y:S01]  /*23a0*/  BSSY.RECONVERGENT B0, `(.L_x_136) ;  /* 0x000003f000007945 */ /* 0x000fe20003800200 */
[----:B------:R-:W0:Y:S01]  /*23b0*/  I2F.U32.RP R13, R12 ;  /* 0x0000000c000d7306 */ /* 0x000e220000209000 */
[----:B------:R-:W-:Y:S01]  /*23c0*/  IABS R2, UR13 ;  /* 0x0000000d00027c13 */ /* 0x000fe20008000000 */
[----:B------:R-:W-:Y:S01]  /*23d0*/  IMAD R25, R7, R0, R25 ;  /* 0x0000000007197224 */ /* 0x000fe200078e0219 */
[----:B------:R-:W-:-:S04]  /*23e0*/  LOP3.LUT R0, R9, UR13, RZ, 0x3c, !PT ;  /* 0x0000000d09007c12 */ /* 0x000fc8000f8e3cff */
[----:B------:R-:W-:Y:S01]  /*23f0*/  ISETP.GE.AND P0, PT, R0, RZ, PT ;  /* 0x000000ff0000720c */ /* 0x000fe20003f06270 */
[----:B0-----:R-:W0:Y:S02]  /*2400*/  MUFU.RCP R16, R13 ;  /* 0x0000000d00107308 */ /* 0x001e240000001000 */
[----:B0-----:R-:W-:-:S06]  /*2410*/  IADD3 R16, PT, PT, R16, 0xffffffe, RZ ;  /* 0x0ffffffe10107810 */ /* 0x001fcc0007ffe0ff */
[----:B------:R-:W0:Y:S02]  /*2420*/  F2I.FTZ.U32.TRUNC.NTZ R17, R16 ;  /* 0x0000001000117305 */ /* 0x000e24000021f000 */
[----:B0-----:R-:W-:Y:S01]  /*2430*/  IADD3 R11, PT, PT, RZ, -R17, RZ ;  /* 0x80000011ff0b7210 */ /* 0x001fe20007ffe0ff */
[----:B------:R-:W-:-:S04]  /*2440*/  IMAD.MOV.U32 R16, RZ, RZ, RZ ;  /* 0x000000ffff107224 */ /* 0x000fc800078e00ff */
[----:B------:R-:W-:-:S04]  /*2450*/  IMAD R11, R11, R12, RZ ;  /* 0x0000000c0b0b7224 */ /* 0x000fc800078e02ff */
[----:B------:R-:W-:Y:S01]  /*2460*/  IMAD.HI.U32 R17, R17, R11, R16 ;  /* 0x0000000b11117227 */ /* 0x000fe200078e0010 */
[----:B------:R-:W-:-:S05]  /*2470*/  IADD3 R11, PT, PT, RZ, -R2, RZ ;  /* 0x80000002ff0b7210 */ /* 0x000fca0007ffe0ff */
[----:B------:R-:W-:-:S04]  /*2480*/  IMAD.HI.U32 R2, R17, R10, RZ ;  /* 0x0000000a11027227 */ /* 0x000fc800078e00ff */
[----:B------:R-:W-:Y:S02]  /*2490*/  IMAD R11, R2, R11, R10 ;  /* 0x0000000b020b7224 */ /* 0x000fe400078e020a */
[----:B------:R-:W-:-:S03]  /*24a0*/  IMAD.WIDE.U32 R16, R7, R8, RZ ;  /* 0x0000000807107225 */ /* 0x000fc600078e00ff */
[----:B------:R-:W-:Y:S01]  /*24b0*/  ISETP.GT.U32.AND P1, PT, R12, R11, PT ;  /* 0x0000000b0c00720c */ /* 0x000fe20003f24070 */
[----:B------:R-:W-:-:S12]  /*24c0*/  IMAD.WIDE.U32 R34, R16, R32, RZ ;  /* 0x0000002010227225 */ /* 0x000fd800078e00ff */
[----:B------:R-:W-:Y:S02]  /*24d0*/  @!P1 IMAD.IADD R11, R11, 0x1, -R12 ;  /* 0x000000010b0b9824 */ /* 0x000fe400078e0a0c */
[----:B------:R-:W-:Y:S01]  /*24e0*/  @!P1 VIADD R2, R2, 0x1 ;  /* 0x0000000102029836 */ /* 0x000fe20000000000 */
[----:B------:R-:W-:Y:S02]  /*24f0*/  ISETP.NE.AND P1, PT, RZ, UR13, PT ;  /* 0x0000000dff007c0c */ /* 0x000fe4000bf25270 */
[----:B------:R-:W-:Y:S02]  /*2500*/  ISETP.GE.U32.AND P2, PT, R11, R12, PT ;  /* 0x0000000c0b00720c */ /* 0x000fe40003f46070 */
[----:B------:R-:W-:-:S05]  /*2510*/  IADD3 R11, PT, PT, R17, R25, RZ ;  /* 0x00000019110b7210 */ /* 0x000fca0007ffe0ff */
[----:B------:R-:W-:-:S04]  /*2520*/  IMAD R11, R11, R32, RZ ;  /* 0x000000200b0b7224 */ /* 0x000fc800078e02ff */
[----:B------:R-:W-:Y:S02]  /*2530*/  IMAD R11, R33, R16, R11 ;  /* 0x00000010210b7224 */ /* 0x000fe400078e020b */
[----:B------:R-:W-:Y:S02]  /*2540*/  @P2 IADD3 R2, PT, PT, R2, 0x1, RZ ;  /* 0x0000000102022810 */ /* 0x000fe40007ffe0ff */
[----:B------:R-:W-:Y:S02]  /*2550*/  IMAD.IADD R16, R35, 0x1, R11 ;  /* 0x0000000123107824 */ /* 0x000fe400078e020b */
[----:B------:R-:W-:Y:S02]  /*2560*/  @!P0 IADD3 R2, PT, PT, -R2, RZ, RZ ;  /* 0x000000ff02028210 */ /* 0x000fe40007ffe1ff */
[----:B------:R-:W-:Y:S02]  /*2570*/  @!P1 LOP3.LUT R2, RZ, UR13, RZ, 0x33, !PT ;  /* 0x0000000dff029c12 */ /* 0x000fe4000f8e33ff */
[----:B------:R-:W-:-:S04]  /*2580*/  LOP3.LUT R0, R31, R16, RZ, 0xfc, !PT ;  /* 0x000000101f007212 */ /* 0x000fc800078efcff */
[----:B------:R-:W-:Y:S01]  /*2590*/  ISETP.NE.U32.AND P0, PT, R0, RZ, PT ;  /* 0x000000ff0000720c */ /* 0x000fe20003f05070 */
[----:B------:R-:W-:-:S04]  /*25a0*/  IMAD.MOV R0, RZ, RZ, -R2 ;  /* 0x000000ffff007224 */ /* 0x000fc800078e0a02 */
[----:B------:R-:W-:-:S08]  /*25b0*/  IMAD R0, R0, UR13, R9 ;  /* 0x0000000d00007c24 */ /* 0x000fd0000f8e0209 */
[----:B------:R-:W-:Y:S05]  /*25c0*/  @P0 BRA `(.L_x_137) ;  /* 0x0000000000540947 */ /* 0x000fea0003800000 */
[----:B------:R-:W0:Y:S01]  /*25d0*/  I2F.U32.RP R12, R34 ;  /* 0x00000022000c7306 */ /* 0x000e220000209000 */
[----:B------:R-:W-:Y:S01]  /*25e0*/  HFMA2 R10, -RZ, RZ, 0, 0 ;  /* 0x00000000ff0a7431 */ /* 0x000fe200000001ff */
[----:B------:R-:W-:-:S06]  /*25f0*/  ISETP.NE.U32.AND P0, PT, R34, RZ, PT ;  /* 0x000000ff2200720c */ /* 0x000fcc0003f05070 */
[----:B0-----:R-:W0:Y:S02]  /*2600*/  MUFU.RCP R11, R12 ;  /* 0x0000000c000b7308 */ /* 0x001e240000001000 */
[----:B0-----:R-:W-:-:S06]  /*2610*/  IADD3 R11, PT, PT, R11, 0xffffffe, RZ ;  /* 0x0ffffffe0b0b7810 */ /* 0x001fcc0007ffe0ff */
[----:B------:R-:W0:Y:S02]  /*2620*/  F2I.FTZ.U32.TRUNC.NTZ R11, R11 ;  /* 0x0000000b000b7305 */ /* 0x000e24000021f000 */
[----:B0-----:R-:W-:-:S04]  /*2630*/  IMAD.MOV R9, RZ, RZ, -R11 ;  /* 0x000000ffff097224 */ /* 0x001fc800078e0a0b */
        /* <DEDUP_REMOVED lines=14> */
.L_x_137:
[----:B------:R-:W-:Y:S01]  /*2720*/  IMAD.MOV.U32 R22, RZ, RZ, R30 ;  /* 0x000000ffff167224 */ /* 0x000fe200078e001e */
[----:B------:R-:W-:Y:S01]  /*2730*/  MOV R17, R31 ;  /* 0x0000001f00117202 */ /* 0x000fe20000000f00 */
[----:B------:R-:W-:Y:S01]  /*2740*/  IMAD.MOV.U32 R18, RZ, RZ, R34 ;  /* 0x000000ffff127224 */ /* 0x000fe200078e0022 */
[----:B------:R-:W-:Y:S02]  /*2750*/  MOV R14, 0x2770 ;  /* 0x00002770000e7802 */ /* 0x000fe40000000f00 */
[----:B------:R-:W-:Y:S05]  /*2760*/  CALL.REL.NOINC `($__internal_3_$__cuda_sm20_div_s64) ;  /* 0x0000001800387944 */ /* 0x000fea0003c00000 */
[----:B------:R-:W-:-:S05]  /*2770*/  IADD3 R31, PT, PT, -R10, RZ, RZ ;  /* 0x000000ff0a1f7210 */ /* 0x000fca0007ffe1ff */
[----:B------:R-:W-:Y:S02]  /*2780*/  IMAD R31, R31, R34, R30 ;  /* 0x000000221f1f7224 */ /* 0x000fe400078e021e */
.L_x_138:
[----:B------:R-:W-:Y:S05]  /*2790*/  BSYNC.RECONVERGENT B0 ;  /* 0x0000000000007941 */ /* 0x000fea0003800200 */
.L_x_136:
[----:B------:R-:W-:Y:S01]  /*27a0*/  IABS R20, R8 ;  /* 0x0000000800147213 */ /* 0x000fe20000000000 */
[----:B------:R-:W-:Y:S01]  /*27b0*/  IMAD.MOV.U32 R34, RZ, RZ, RZ ;  /* 0x000000ffff227224 */ /* 0x000fe200078e00ff */
[----:B------:R-:W-:Y:S01]  /*27c0*/  IABS R14, R6 ;  /* 0x00000006000e7213 */ /* 0x000fe20000000000 */
[----:B------:R-:W0:Y:S01]  /*27d0*/  LDCU.U8 UR17, c[0x0][0x549] ;  /* 0x0000a920ff1177ac */ /* 0x000e220008000000 */
[----:B------:R-:W1:Y:S01]  /*27e0*/  I2F.U32.RP R17, R20 ;  /* 0x0000001400117306 */ /* 0x000e620000209000 */
[----:B------:R-:W-:Y:S02]  /*27f0*/  IABS R12, R15 ;  /* 0x0000000f000c7213 */ /* 0x000fe40000000000 */
[----:B------:R-:W-:Y:S01]  /*2800*/  IABS R16, R7 ;  /* 0x0000000700107213 */ /* 0x000fe20000000000 */
[----:B------:R-:W2:Y:S01]  /*2810*/  LDCU.64 UR4, c[0x0][0x430] ;  /* 0x00008600ff0477ac */ /* 0x000ea20008000a00 */
[----:B------:R-:W-:Y:S02]  /*2820*/  IABS R13, R5 ;  /* 0x00000005000d7213 */ /* 0x000fe40000000000 */
[----:B------:R-:W-:Y:S01]  /*2830*/  IABS R18, R31 ;  /* 0x0000001f00127213 */ /* 0x000fe20000000000 */
[----:B------:R-:W3:Y:S01]  /*2840*/  I2F.U32.RP R11, R14 ;  /* 0x0000000e000b7306 */ /* 0x000ee20000209000 */
[----:B------:R-:W-:Y:S01]  /*2850*/  ISETP.NE.AND P5, PT, R8, RZ, PT ;  /* 0x000000ff0800720c */ /* 0x000fe20003fa5270 */
[----:B------:R-:W-:-:S06]  /*2860*/  UIMAD UR18, UR7, UR11, URZ ;  /* 0x0000000b071272a4 */ /* 0x000fcc000f8e02ff */
[----:B-1----:R-:W1:Y:S01]  /*2870*/  MUFU.RCP R9, R17 ;  /* 0x0000001100097308 */ /* 0x002e620000001000 */
[----:B0-----:R-:W-:-:S04]  /*2880*/  UISETP.NE.AND UP0, UPT, UR17, URZ, UPT ;  /* 0x000000ff1100728c */ /* 0x001fc8000bf05270 */
[----:B--2---:R-:W-:-:S03]  /*2890*/  USEL UR4, UR4, 0x1, UP0 ;  /* 0x0000000104047887 */ /* 0x004fc60008000000 */
[----:B---3--:R-:W0:Y:S01]  /*28a0*/  MUFU.RCP R32, R11 ;  /* 0x0000000b00207308 */ /* 0x008e220000001000 */
[----:B------:R-:W-:Y:S02]  /*28b0*/  USHF.R.S32.HI UR17, URZ, 0x1f, UR4 ;  /* 0x0000001fff117899 */ /* 0x000fe40008011404 */
[----:B------:R-:W-:-:S05]  /*28c0*/  UIMAD UR5, UR4, UR5, URZ ;  /* 0x00000005040572a4 */ /* 0x000fca000f8e02ff */
[----:B------:R-:W-:Y:S01]  /*28d0*/  I2F.U32.RP R28, R12 ;  /* 0x0000000c001c7306 */ /* 0x000fe20000209000 */
[----:B-1----:R-:W-:Y:S01]  /*28e0*/  VIADD R9, R9, 0xffffffe ;  /* 0x0ffffffe09097836 */ /* 0x002fe20000000000 */
[----:B------:R-:W-:-:S05]  /*28f0*/  IABS R17, R8 ;  /* 0x0000000800117213 */ /* 0x000fca0000000000 */
[----:B------:R-:W-:Y:S01]  /*2900*/  IMAD.MOV R17, RZ, RZ, -R17 ;  /* 0x000000ffff117224 */ /* 0x000fe200078e0a11 */
[----:B------:R-:W1:Y:S01]  /*2910*/  F2I.FTZ.U32.TRUNC.NTZ R35, R9 ;  /* 0x0000000900237305 */ /* 0x000e62000021f000 */
[----:B0-----:R-:W-:Y:S01]  /*2920*/  VIADD R32, R32, 0xffffffe ;  /* 0x0ffffffe20207836 */ /* 0x001fe20000000000 */
[----:B------:R-:W-:-:S06]  /*2930*/  IABS R11, R10 ;  /* 0x0000000a000b7213 */ /* 0x000fcc0000000000 */
[----:B------:R0:W2:Y:S01]  /*2940*/  F2I.FTZ.U32.TRUNC.NTZ R33, R32 ;  /* 0x0000002000217305 */ /* 0x0000a2000021f000 */
[----:B-1----:R-:W-:-:S07]  /*2950*/  IMAD.MOV R27, RZ, RZ, -R35 ;  /* 0x000000ffff1b7224 */ /* 0x002fce00078e0a23 */
[----:B------:R-:W1:Y:S01]  /*2960*/  MUFU.RCP R28, R28 ;  /* 0x0000001c001c7308 */ /* 0x000e620000001000 */
[----:B------:R-:W-:Y:S01]  /*2970*/  IABS R9, R6 ;  /* 0x0000000600097213 */ /* 0x000fe20000000000 */
[----:B------:R-:W-:-:S04]  /*2980*/  IMAD R27, R27, R20, RZ ;  /* 0x000000141b1b7224 */ /* 0x000fc800078e02ff */
[----:B------:R-:W-:Y:S02]  /*2990*/  IMAD.MOV R9, RZ, RZ, -R9 ;  /* 0x000000ffff097224 */ /* 0x000fe400078e0a09 */
[----:B0-----:R-:W-:Y:S01]  /*29a0*/  HFMA2 R32, -RZ, RZ, 0, 0 ;  /* 0x00000000ff207431 */ /* 0x001fe200000001ff */
[----:B------:R-:W0:Y:S01]  /*29b0*/  I2F.U32.RP R26, R16 ;  /* 0x00000010001a7306 */ /* 0x000e220000209000 */
[----:B--2---:R-:W-:Y:S01]  /*29c0*/  IADD3 R25, PT, PT, RZ, -R33, RZ ;  /* 0x80000021ff197210 */ /* 0x004fe20007ffe0ff */
[----:B------:R-:W-:-:S04]  /*29d0*/  IMAD.HI.U32 R27, R35, R27, R34 ;  /* 0x0000001b231b7227 */ /* 0x000fc800078e0022 */
[----:B------:R-:W-:Y:S02]  /*29e0*/  IMAD R25, R25, R14, RZ ;  /* 0x0000000e19197224 */ /* 0x000fe400078e02ff */
[----:B------:R-:W2:Y:S01]  /*29f0*/  I2F.U32.RP R22, R13 ;  /* 0x0000000d00167306 */ /* 0x000ea20000209000 */
[----:B-1----:R-:W-:Y:S02]  /*2a00*/  VIADD R28, R28, 0xffffffe ;  /* 0x0ffffffe1c1c7836 */ /* 0x002fe40000000000 */
[----:B------:R-:W-:-:S04]  /*2a10*/  IMAD.HI.U32 R25, R33, R25, R32 ;  /* 0x0000001921197227 */ /* 0x000fc800078e0020 */
[----:B------:R-:W-:Y:S01]  /*2a20*/  IMAD.HI.U32 R27, R27, R18, RZ ;  /* 0x000000121b1b7227 */ /* 0x000fe200078e00ff */
[----:B------:R1:W3:Y:S03]  /*2a30*/  F2I.FTZ.U32.TRUNC.NTZ R29, R28 ;  /* 0x0000001c001d7305 */ /* 0x0002e6000021f000 */
[----:B------:R-:W-:-:S04]  /*2a40*/  IMAD.HI.U32 R30, R25, R11, RZ ;  /* 0x0000000b191e7227 */ /* 0x000fc800078e00ff */
[----:B------:R-:W-:Y:S01]  /*2a50*/  IMAD R17, R27, R17, R18 ;  /* 0x000000111b117224 */ /* 0x000fe200078e0212 */
[----:B0-----:R-:W0:Y:S01]  /*2a60*/  MUFU.RCP R26, R26 ;  /* 0x0000001a001a7308 */ /* 0x001e220000001000 */
[----:B------:R-:W-:Y:S01]  /*2a70*/  IMAD R9, R30, R9, R11 ;  /* 0x000000091e097224 */ /* 0x000fe200078e020b */
[----:B------:R-:W-:Y:S02]  /*2a80*/  LOP3.LUT R11, R31, R8, RZ, 0x3c, !PT ;  /* 0x000000081f0b7212 */ /* 0x000fe400078e3cff */
[----:B------:R-:W-:Y:S02]  /*2a90*/  ISETP.GT.U32.AND P3, PT, R20, R17, PT ;  /* 0x000000111400720c */ /* 0x000fe40003f64070 */
[----:B------:R-:W-:Y:S01]  /*2aa0*/  ISETP.GT.U32.AND P1, PT, R14, R9, PT ;  /* 0x000000090e00720c */ /* 0x000fe20003f24070 */
[----:B-1----:R-:W-:Y:S01]  /*2ab0*/  IMAD.MOV.U32 R28, RZ, RZ, RZ ;  /* 0x000000ffff1c7224 */ /* 0x002fe200078e00ff */
[----:B--2---:R-:W1:Y:S01]  /*2ac0*/  MUFU.RCP R22, R22 ;  /* 0x0000001600167308 */ /* 0x004e620000001000 */
[----:B---3--:R-:W-:-:S02]  /*2ad0*/  IADD3 R18, PT, PT, RZ, -R29, RZ ;  /* 0x8000001dff127210 */ /* 0x008fc40007ffe0ff */
[----:B------:R-:W-:Y:S02]  /*2ae0*/  ISETP.GE.AND P2, PT, R11, RZ, PT ;  /* 0x000000ff0b00720c */ /* 0x000fe40003f46270 */
[----:B------:R-:W-:Y:S01]  /*2af0*/  IABS R11, R2 ;  /* 0x00000002000b7213 */ /* 0x000fe20000000000 */
[----:B------:R-:W-:Y:S01]  /*2b00*/  IMAD R25, R18, R12, RZ ;  /* 0x0000000c12197224 */ /* 0x000fe200078e02ff */
[----:B------:R-:W-:Y:S01]  /*2b10*/  IABS R18, R15 ;  /* 0x0000000f00127213 */ /* 0x000fe20000000000 */
[----:B0-----:R-:W-:Y:S02]  /*2b20*/  VIADD R26, R26, 0xffffffe ;  /* 0x0ffffffe1a1a7836 */ /* 0x001fe40000000000 */
[----:B------:R-:W-:Y:S01]  /*2b30*/  @!P3 IMAD.IADD R17, R17, 0x1, -R20 ;  /* 0x000000011111b824 */ /* 0x000fe200078e0a14 */
[----:B------:R-:W-:Y:S01]  /*2b40*/  @!P1 IADD3 R9, PT, PT, R9, -R14, RZ ;  /* 0x8000000e09099210 */ /* 0x000fe20007ffe0ff */
[----:B------:R-:W0:Y:S01]  /*2b50*/  F2I.FTZ.U32.TRUNC.NTZ R33, R26 ;  /* 0x0000001a00217305 */ /* 0x000e22000021f000 */
[----:B------:R-:W-:-:S02]  /*2b60*/  IMAD.HI.U32 R25, R29, R25, R28 ;  /* 0x000000191d197227 */ /* 0x000fc400078e001c */
[----:B------:R-:W-:Y:S02]  /*2b70*/  ISETP.GE.U32.AND P6, PT, R17, R20, PT ;  /* 0x000000141100720c */ /* 0x000fe40003fc6070 */
[----:B-1----:R-:W-:Y:S01]  /*2b80*/  IADD3 R22, PT, PT, R22, 0xffffffe, RZ ;  /* 0x0ffffffe16167810 */ /* 0x002fe20007ffe0ff */
[----:B------:R-:W-:Y:S01]  /*2b90*/  @!P3 VIADD R27, R27, 0x1 ;  /* 0x000000011b1bb836 */ /* 0x000fe20000000000 */
[----:B------:R-:W-:Y:S01]  /*2ba0*/  ISETP.GE.U32.AND P4, PT, R9, R14, PT ;  /* 0x0000000e0900720c */ /* 0x000fe20003f86070 */
[----:B------:R-:W-:Y:S01]  /*2bb0*/  IMAD.MOV R18, RZ, RZ, -R18 ;  /* 0x000000ffff127224 */ /* 0x000fe200078e0a12 */
[----:B------:R-:W1:Y:S01]  /*2bc0*/  F2I.FTZ.U32.TRUNC.NTZ R29, R22 ;  /* 0x00000016001d7305 */ /* 0x000e62000021f000 */
[----:B------:R-:W-:Y:S01]  /*2bd0*/  LOP3.LUT R17, R10, R6, RZ, 0x3c, !PT ;  /* 0x000000060a117212 */ /* 0x000fe200078e3cff */
[----:B------:R-:W-:Y:S01]  /*2be0*/  IMAD.HI.U32 R25, R25, R11, RZ ;  /* 0x0000000b19197227 */ /* 0x000fe200078e00ff */
[----:B------:R-:W-:Y:S02]  /*2bf0*/  ISETP.NE.AND P3, PT, R6, RZ, PT ;  /* 0x000000ff0600720c */ /* 0x000fe40003f65270 */
[----:B------:R-:W-:Y:S01]  /*2c00*/  ISETP.GE.AND P0, PT, R17, RZ, PT ;  /* 0x000000ff1100720c */ /* 0x000fe20003f06270 */
[----:B0-----:R-:W-:Y:S01]  /*2c10*/  IMAD.MOV R9, RZ, RZ, -R33 ;  /* 0x000000ffff097224 */ /* 0x001fe200078e0a21 */
[----:B------:R-:W-:Y:S01]  /*2c20*/  IABS R17, R7 ;  /* 0x0000000700117213 */ /* 0x000fe20000000000 */
[----:B------:R-:W-:-:S02]  /*2c30*/  @!P1 VIADD R30, R30, 0x1 ;  /* 0x000000011e1e9836 */ /* 0x000fc40000000000 */
[----:B------:R-:W-:Y:S01]  /*2c40*/  IMAD R9, R9, R16, RZ ;  /* 0x0000001009097224 */ /* 0x000fe200078e02ff */
[----:B------:R-:W-:Y:S01]  /*2c50*/  IADD3 R17, PT, PT, RZ, -R17, RZ ;  /* 0x80000011ff117210 */ /* 0x000fe20007ffe0ff */
[----:B------:R-:W-:Y:S01]  /*2c60*/  IMAD R11, R25, R18, R11 ;  /* 0x00000012190b7224 */ /* 0x000fe200078e020b */
[----:B------:R-:W-:Y:S01]  /*2c70*/  @P4 IADD3 R30, PT, PT, R30, 0x1, RZ ;  /* 0x000000011e1e4810 */ /* 0x000fe20007ffe0ff */
[----:B------:R-:W-:Y:S01]  /*2c80*/  @P6 VIADD R27, R27, 0x1 ;  /* 0x000000011b1b6836 */ /* 0x000fe20000000000 */
[----:B-1----:R-:W-:Y:S01]  /*2c90*/  IADD3 R14, PT, PT, RZ, -R29, RZ ;  /* 0x8000001dff0e7210 */ /* 0x002fe20007ffe0ff */
[----:B------:R-:W-:Y:S01]  /*2ca0*/  IMAD.HI.U32 R32, R33, R9, R32 ;  /* 0x0000000921207227 */ /* 0x000fe200078e0020 */
[----:B------:R-:W-:Y:S02]  /*2cb0*/  ISETP.GT.U32.AND P1, PT, R12, R11, PT ;  /* 0x0000000b0c00720c */ /* 0x000fe40003f24070 */
[----:B------:R-:W-:Y:S01]  /*2cc0*/  ISETP.NE.AND P4, PT, R15, RZ, PT ;  /* 0x000000ff0f00720c */ /* 0x000fe20003f85270 */
[----:B------:R-:W-:-:S02]  /*2cd0*/  IMAD R9, R14, R13, RZ ;  /* 0x0000000d0e097224 */ /* 0x000fc400078e02ff */
[----:B------:R-:W-:Y:S01]  /*2ce0*/  @!P2 IMAD.MOV R27, RZ, RZ, -R27 ;  /* 0x000000ffff1ba224 */ /* 0x000fe200078e0a1b */
[----:B------:R-:W-:Y:S01]  /*2cf0*/  @!P5 LOP3.LUT R27, RZ, R8, RZ, 0x33, !PT ;  /* 0x00000008ff1bd212 */ /* 0x000fe200078e33ff */
[----:B------:R-:W-:Y:S01]  /*2d00*/  @!P0 IMAD.MOV R30, RZ, RZ, -R30 ;  /* 0x000000ffff1e8224 */ /* 0x000fe200078e0a1e */
[----:B------:R-:W-:Y:S01]  /*2d10*/  @!P3 LOP3.LUT R30, RZ, R6, RZ, 0x33, !PT ;  /* 0x00000006ff1eb212 */ /* 0x000fe200078e33ff */
[----:B------:R-:W-:Y:S01]  /*2d20*/  IMAD.HI.U32 R28, R29, R9, R28 ;  /* 0x000000091d1c7227 */ /* 0x000fe200078e001c */
[----:B------:R-:W-:Y:S02]  /*2d30*/  IABS R29, R27 ;  /* 0x0000001b001d7213 */ /* 0x000fe40000000000 */
[----:B------:R-:W-:Y:S01]  /*2d40*/  IABS R9, R5 ;  /* 0x0000000500097213 */ /* 0x000fe20000000000 */
[----:B------:R-:W-:Y:S01]  /*2d50*/  @!P1 IMAD.IADD R11, R11, 0x1, -R12 ;  /* 0x000000010b0b9824 */ /* 0x000fe200078e0a0c */
[----:B------:R-:W-:Y:S01]  /*2d60*/  IABS R14, R30 ;  /* 0x0000001e000e7213 */ /* 0x000fe20000000000 */
[----:B------:R-:W-:Y:S01]  /*2d70*/  IMAD.HI.U32 R32, R32, R29, RZ ;  /* 0x0000001d20207227 */ /* 0x000fe200078e00ff */
[----:B------:R-:W-:-:S02]  /*2d80*/  @!P1 IADD3 R25, PT, PT, R25, 0x1, RZ ;  /* 0x0000000119199810 */ /* 0x000fc40007ffe0ff */
[----:B------:R-:W-:Y:S01]  /*2d90*/  ISETP.GE.U32.AND P2, PT, R11, R12, PT ;  /* 0x0000000c0b00720c */ /* 0x000fe20003f46070 */
[----:B------:R-:W-:Y:S01]  /*2da0*/  IMAD.MOV R9, RZ, RZ, -R9 ;  /* 0x000000ffff097224 */ /* 0x000fe200078e0a09 */
[----:B------:R-:W-:Y:S01]  /*2db0*/  LOP3.LUT R11, R2, R15, RZ, 0x3c, !PT ;  /* 0x0000000f020b7212 */ /* 0x000fe200078e3cff */
[----:B------:R-:W-:Y:S01]  /*2dc0*/  IMAD.HI.U32 R28, R28, R14, RZ ;  /* 0x0000000e1c1c7227 */ /* 0x000fe200078e00ff */
[----:B------:R-:W-:Y:S02]  /*2dd0*/  ISETP.NE.AND P5, PT, R7, RZ, PT ;  /* 0x000000ff0700720c */ /* 0x000fe40003fa5270 */
[----:B------:R-:W-:Y:S01]  /*2de0*/  ISETP.GE.AND P0, PT, R11, RZ, PT ;  /* 0x000000ff0b00720c */ /* 0x000fe20003f06270 */
[----:B------:R-:W-:Y:S02]  /*2df0*/  IMAD R17, R32, R17, R29 ;  /* 0x0000001120117224 */ /* 0x000fe400078e021d */
[----:B------:R-:W-:Y:S01]  /*2e00*/  IMAD R14, R28, R9, R14 ;  /* 0x000000091c0e7224 */ /* 0x000fe200078e020e */
[----:B------:R-:W-:Y:S01]  /*2e10*/  LOP3.LUT R9, R27, R7, RZ, 0x3c, !PT ;  /* 0x000000071b097212 */ /* 0x000fe200078e3cff */
[----:B------:R-:W-:Y:S01]  /*2e20*/  IMAD.MOV R11, RZ, RZ, -R30 ;  /* 0x000000ffff0b7224 */ /* 0x000fe200078e0a1e */
[----:B------:R-:W-:Y:S01]  /*2e30*/  ISETP.GT.U32.AND P3, PT, R16, R17, PT ;  /* 0x000000111000720c */ /* 0x000fe20003f64070 */
[----:B------:R-:W-:Y:S01]  /*2e40*/  @P2 VIADD R25, R25, 0x1 ;  /* 0x0000000119192836 */ /* 0x000fe20000000000 */
[----:B------:R-:W-:Y:S01]  /*2e50*/  ISETP.GT.U32.AND P1, PT, R13, R14, PT ;  /* 0x0000000e0d00720c */ /* 0x000fe20003f24070 */
[----:B------:R-:W-:Y:S01]  /*2e60*/  IMAD R11, R6, R11, R10 ;  /* 0x0000000b060b7224 */ /* 0x000fe200078e020a */
[----:B------:R-:W-:-:S02]  /*2e70*/  ISETP.GE.AND P2, PT, R9, RZ, PT ;  /* 0x000000ff0900720c */ /* 0x000fc40003f46270 */
[----:B------:R-:W-:Y:S01]  /*2e80*/  LOP3.LUT R9, R30, R5, RZ, 0x3c, !PT ;  /* 0x000000051e097212 */ /* 0x000fe200078e3cff */
[----:B------:R-:W-:Y:S01]  /*2e90*/  @!P0 IMAD.MOV R25, RZ, RZ, -R25 ;  /* 0x000000ffff198224 */ /* 0x000fe200078e0a19 */
[----:B------:R-:W-:Y:S02]  /*2ea0*/  @!P4 LOP3.LUT R25, RZ, R15, RZ, 0x33, !PT ;  /* 0x0000000fff19c212 */ /* 0x000fe400078e33ff */
[----:B------:R-:W-:Y:S02]  /*2eb0*/  ISETP.GE.AND P0, PT, R9, RZ, PT ;  /* 0x000000ff0900720c */ /* 0x000fe40003f06270 */
[----:B------:R-:W-:Y:S01]  /*2ec0*/  IADD3 R9, PT, PT, -R27, RZ, RZ ;  /* 0x000000ff1b097210 */ /* 0x000fe20007ffe1ff */
[----:B------:R-:W-:Y:S01]  /*2ed0*/  @!P3 VIADD R32, R32, 0x1 ;  /* 0x000000012020b836 */ /* 0x000fe20000000000 */
[-C--:B------:R-:W-:Y:S01]  /*2ee0*/  @!P3 IADD3 R17, PT, PT, R17, -R16.reuse, RZ ;  /* 0x800000101111b210 */ /* 0x080fe20007ffe0ff */
[----:B------:R-:W-:Y:S01]  /*2ef0*/  @!P1 IMAD.IADD R14, R14, 0x1, -R13 ;  /* 0x000000010e0e9824 */ /* 0x000fe200078e0a0d */
[----:B------:R-:W-:Y:S01]  /*2f00*/  ISETP.NE.AND P3, PT, R5, RZ, PT ;  /* 0x000000ff0500720c */ /* 0x000fe20003f65270 */
[----:B------:R-:W-:Y:S01]  /*2f10*/  @!P1 VIADD R28, R28, 0x1 ;  /* 0x000000011c1c9836 */ /* 0x000fe20000000000 */
[----:B------:R-:W-:Y:S01]  /*2f20*/  ISETP.GE.U32.AND P6, PT, R17, R16, PT ;  /* 0x000000101100720c */ /* 0x000fe20003fc6070 */
[----:B------:R-:W-:Y:S01]  /*2f30*/  IMAD R9, R8, R9, R31 ;  /* 0x0000000908097224 */ /* 0x000fe200078e021f */
[----:B------:R-:W-:Y:S01]  /*2f40*/  ISETP.GE.U32.AND P4, PT, R14, R13, PT ;  /* 0x0000000d0e00720c */ /* 0x000fe20003f86070 */
[----:B------:R-:W-:-:S04]  /*2f50*/  IMAD.WIDE R12, R25, UR12, RZ ;  /* 0x0000000c190c7c25 */ /* 0x000fc8000f8e02ff */
[----:B------:R-:W-:Y:S02]  /*2f60*/  IMAD.MOV R25, RZ, RZ, -R25 ;  /* 0x000000ffff197224 */ /* 0x000fe400078e0a19 */
[----:B------:R-:W-:-:S04]  /*2f70*/  IMAD.WIDE.U32 R12, R0, UR4, R12 ;  /* 0x00000004000c7c25 */ /* 0x000fc8000f8e000c */
[----:B------:R-:W-:Y:S01]  /*2f80*/  @P6 IADD3 R32, PT, PT, R32, 0x1, RZ ;  /* 0x0000000120206810 */ /* 0x000fe20007ffe0ff */
[----:B------:R-:W-:Y:S01]  /*2f90*/  IMAD R13, R0, UR17, R13 ;  /* 0x00000011000d7c24 */ /* 0x000fe2000f8e020d */
[----:B------:R-:W-:Y:S01]  /*2fa0*/  UIMAD UR17, UR16, UR4, URZ ;  /* 0x00000004101172a4 */ /* 0x000fe2000f8e02ff */
[----:B------:R-:W-:Y:S02]  /*2fb0*/  @P4 VIADD R28, R28, 0x1 ;  /* 0x000000011c1c4836 */ /* 0x000fe40000000000 */
[----:B------:R-:W-:Y:S01]  /*2fc0*/  @!P2 IMAD.MOV R32, RZ, RZ, -R32 ;  /* 0x000000ffff20a224 */ /* 0x000fe200078e0a20 */
[----:B------:R-:W-:Y:S01]  /*2fd0*/  @!P5 LOP3.LUT R32, RZ, R7, RZ, 0x33, !PT ;  /* 0x00000007ff20d212 */ /* 0x000fe200078e33ff */
[----:B------:R-:W-:Y:S01]  /*2fe0*/  IMAD R25, R15, R25, R2 ;  /* 0x000000190f197224 */ /* 0x000fe200078e0202 */
[----:B------:R-:W-:Y:S01]  /*2ff0*/  @!P0 IADD3 R28, PT, PT, -R28, RZ, RZ ;  /* 0x000000ff1c1c8210 */ /* 0x000fe20007ffe1ff */
[----:B------:R-:W-:Y:S01]  /*3000*/  IMAD.WIDE R8, R9, UR5, RZ ;  /* 0x0000000509087c25 */ /* 0x000fe2000f8e02ff */
[----:B------:R-:W-:Y:S01]  /*3010*/  @!P3 LOP3.LUT R28, RZ, R5, RZ, 0x33, !PT ;  /* 0x00000005ff1cb212 */ /* 0x000fe200078e33ff */
[----:B------:R-:W0:Y:S02]  /*3020*/  LDCU.64 UR4, c[0x0][0x420] ;  /* 0x00008400ff0477ac */ /* 0x000e240008000a00 */
[----:B------:R-:W-:Y:S01]  /*3030*/  IMAD.MOV R2, RZ, RZ, -R32 ;  /* 0x000000ffff027224 */ /* 0x000fe200078e0a20 */
[----:B------:R-:W-:Y:S01]  /*3040*/  IADD3 R0, PT, PT, -R28, RZ, RZ ;  /* 0x000000ff1c007210 */ /* 0x000fe20007ffe1ff */
[----:B------:R-:W-:-:S04]  /*3050*/  IMAD.WIDE R12, R25, UR11, R12 ;  /* 0x0000000b190c7c25 */ /* 0x000fc8000f8e020c */
[----:B------:R-:W-:-:S04]  /*3060*/  IMAD.WIDE R32, R32, UR6, RZ ;  /* 0x0000000620207c25 */ /* 0x000fc8000f8e02ff */
        /* <DEDUP_REMOVED lines=16> */
.L_x_133:
[----:B------:R-:W0:Y:S01]  /*3170*/  LDC.64 R4, c[0x0][0x420] ;  /* 0x00010800ff047b82 */ /* 0x000e220000000a00 */
[----:B------:R-:W-:-:S05]  /*3180*/  IADD3 R2, PT, PT, R2, UR14, RZ ;  /* 0x0000000e02027c10 */ /* 0x000fca000fffe0ff */
[----:B0-----:R-:W-:-:S05]  /*3190*/  IMAD.WIDE.U32 R2, R2, 0x4, R4 ;  /* 0x0000000402027825 */ /* 0x001fca00078e0004 */
[----:B------:R1:W-:Y:S02]  /*31a0*/  STG.E desc[UR8][R2.64], R21 ;  /* 0x0000001502007986 */ /* 0x0003e4000c101908 */
.L_x_132:
[----:B------:R-:W-:Y:S05]  /*31b0*/  BSYNC.RECONVERGENT B1 ;  /* 0x0000000000017941 */ /* 0x000fea0003800200 */
.L_x_131:
[----:B------:R-:W2:Y:S01]  /*31c0*/  LDCU UR6, c[0x0][0x534] ;  /* 0x0000a680ff0677ac */ /* 0x000ea20008000800 */
[----:B------:R-:W-:Y:S01]  /*31d0*/  BSSY.RECONVERGENT B0, `(.L_x_139) ;  /* 0x0000010000007945 */ /* 0x000fe20003800200 */
[----:B--2---:R-:W-:-:S04]  /*31e0*/  ISETP.GE.AND P0, PT, R23, UR6, PT ;  /* 0x0000000617007c0c */ /* 0x004fc8000bf06270 */
[----:B------:R-:W-:-:S13]  /*31f0*/  ISETP.GT.U32.OR P0, PT, R19, 0x3f, P0 ;  /* 0x0000003f1300780c */ /* 0x000fda0000704470 */
[----:B------:R-:W-:Y:S05]  /*3200*/  @P0 BRA `(.L_x_140) ;  /* 0x0000000000300947 */ /* 0x000fea0003800000 */
[----:B------:R-:W2:Y:S01]  /*3210*/  S2R R0, SR_CgaCtaId ;  /* 0x0000000000007919 */ /* 0x000ea20000008800 */
[----:B01----:R-:W-:Y:S01]  /*3220*/  FADD.FTZ R3, -R21, R24 ;  /* 0x0000001815037221 */ /* 0x003fe20000010100 */
[----:B------:R-:W-:Y:S02]  /*3230*/  MOV R5, 0x400 ;  /* 0x0000040000057802 */ /* 0x000fe40000000f00 */
[----:B------:R-:W-:Y:S01]  /*3240*/  LOP3.LUT R2, R19, 0xf, RZ, 0xc0, !PT ;  /* 0x0000000f13027812 */ /* 0x000fe200078ec0ff */
[----:B------:R-:W-:-:S06]  /*3250*/  FMUL.FTZ R3, R3, 1.4426950216293334961 ;  /* 0x3fb8aa3b03037820 */ /* 0x000fcc0000410000 */
[----:B------:R-:W0:Y:S01]  /*3260*/  MUFU.EX2 R3, R3 ;  /* 0x0000000300037308 */ /* 0x000e220000000800 */
[----:B--2---:R-:W-:Y:S02]  /*3270*/  LEA R5, R0, R5, 0x18 ;  /* 0x0000000500057211 */ /* 0x004fe400078ec0ff */
[----:B------:R-:W-:-:S03]  /*3280*/  SHF.R.U32.HI R0, RZ, 0x2, R19 ;  /* 0x00000002ff007819 */ /* 0x000fc60000011613 */
[----:B------:R-:W-:Y:S01]  /*3290*/  IMAD R2, R2, 0x14, R5 ;  /* 0x0000001402027824 */ /* 0x000fe200078e0205 */
[----:B------:R-:W-:-:S05]  /*32a0*/  LOP3.LUT R5, R0, 0xfc, RZ, 0xc0, !PT ;  /* 0x000000fc00057812 */ /* 0x000fca00078ec0ff */
[----:B------:R-:W-:-:S05]  /*32b0*/  IMAD.IADD R2, R2, 0x1, R5 ;  /* 0x0000000102027824 */ /* 0x000fca00078e0205 */
[----:B0-----:R2:W-:Y:S02]  /*32c0*/  STS [R2], R3 ;  /* 0x0000000302007388 */ /* 0x0015e40000000800 */
.L_x_140:
[----:B------:R-:W-:Y:S05]  /*32d0*/  BSYNC.RECONVERGENT B0 ;  /* 0x0000000000007941 */ /* 0x000fea0003800200 */
.L_x_139:
[----:B------:R-:W-:Y:S01]  /*32e0*/  BAR.SYNC.DEFER_BLOCKING 0x0 ;  /* 0x0000000000007b1d */ /* 0x000fe20000010000 */
[----:B------:R-:W-:Y:S01]  /*32f0*/  UISETP.GE.AND UP0, UPT, UR6, 0x1, UPT ;  /* 0x000000010600788c */ /* 0x000fe2000bf06270 */
[----:B------:R-:W-:Y:S01]  /*3300*/  SHF.R.U32.HI R13, RZ, 0x5, R19 ;  /* 0x00000005ff0d7819 */ /* 0x000fe20000011613 */
[----:B------:R-:W-:Y:S01]  /*3310*/  IMAD.SHL.U32 R19, R19, 0x4, RZ ;  /* 0x0000000413137824 */ /* 0x000fe200078e00ff */
[----:B012---:R-:W-:Y:S01]  /*3320*/  CS2R R2, SRZ ;  /* 0x0000000000027805 */ /* 0x007fe2000001ff00 */
[----:B------:R-:W-:Y:S02]  /*3330*/  IMAD.MOV.U32 R0, RZ, RZ, RZ ;  /* 0x000000ffff007224 */ /* 0x000fe400078e00ff */
[----:B------:R-:W-:Y:S01]  /*3340*/  IMAD.MOV.U32 R5, RZ, RZ, RZ ;  /* 0x000000ffff057224 */ /* 0x000fe200078e00ff */
[----:B------:R-:W-:Y:S02]  /*3350*/  LOP3.LUT R16, R19, 0x7c, RZ, 0xc0, !PT ;  /* 0x0000007c13107812 */ /* 0x000fe400078ec0ff */
[----:B------:R-:W-:Y:S05]  /*3360*/  BRA.U !UP0, `(.L_x_141) ;  /* 0x0000000508ec7547 */ /* 0x000fea000b800000 */
[----:B------:R-:W0:Y:S01]  /*3370*/  LDCU UR13, c[0x0][0x44c] ;  /* 0x00008980ff0d77ac */ /* 0x000e220008000800 */
[----:B------:R-:W-:Y:S01]  /*3380*/  IMAD.MOV.U32 R18, RZ, RZ, RZ ;  /* 0x000000ffff127224 */ /* 0x000fe200078e00ff */
[----:B------:R-:W-:Y:S02]  /*3390*/  CS2R R10, SRZ ;  /* 0x00000000000a7805 */ /* 0x000fe4000001ff00 */
[----:B------:R-:W-:Y:S01]  /*33a0*/  CS2R R8, SRZ ;  /* 0x0000000000087805 */ /* 0x000fe2000001ff00 */
[----:B------:R-:W1:Y:S01]  /*33b0*/  LDCU.64 UR4, c[0x0][0x3f8] ;  /* 0x00007f00ff0477ac */ /* 0x000e620008000a00 */
[----:B------:R-:W-:Y:S02]  /*33c0*/  UISETP.GE.U32.AND UP0, UPT, UR6, 0x4, UPT ;  /* 0x000000040600788c */ /* 0x000fe4000bf06070 */
[----:B0-----:R-:W-:Y:S02]  /*33d0*/  UIMAD UR7, UR14, UR13, URZ ;  /* 0x0000000d0e0772a4 */ /* 0x001fe4000f8e02ff */
[----:B------:R-:W-:-:S04]  /*33e0*/  UIMAD UR13, UR15, UR13, URZ ;  /* 0x0000000d0f0d72a4 */ /* 0x000fc8000f8e02ff */
[----:B------:R-:W-:Y:S01]  /*33f0*/  IMAD.U32 R15, RZ, RZ, UR7 ;  /* 0x00000007ff0f7e24 */ /* 0x000fe2000f8e00ff */
[----:B------:R-:W-:Y:S01]  /*3400*/  IADD3 R0, P0, PT, R19, UR7, RZ ;  /* 0x0000000713007c10 */ /* 0x000fe2000ff1e0ff */
        /* <DEDUP_REMOVED lines=24> */
.L_x_151:
        /* <DEDUP_REMOVED lines=9> */
.L_x_144:
[----:B------:R-:W-:Y:S05]  /*3620*/  BSYNC.RECONVERGENT B0 ;  /* 0x0000000000007941 */ /* 0x000fea0003800200 */
.L_x_143:
        /* <DEDUP_REMOVED lines=12> */
.L_x_146:
[----:B------:R-:W-:Y:S05]  /*36f0*/  BSYNC.RECONVERGENT B0 ;  /* 0x0000000000007941 */ /* 0x000fea0003800200 */
.L_x_145:
        /* <DEDUP_REMOVED lines=12> */
.L_x_148:
[----:B------:R-:W-:Y:S05]  /*37c0*/  BSYNC.RECONVERGENT B0 ;  /* 0x0000000000007941 */ /* 0x000fea0003800200 */
.L_x_147:
        /* <DEDUP_REMOVED lines=12> */
.L_x_150:
[----:B------:R-:W-:Y:S05]  /*3890*/  BSYNC.RECONVERGENT B0 ;  /* 0x0000000000007941 */ /* 0x000fea0003800200 */
.L_x_149:
        /* <DEDUP_REMOVED lines=11> */
.L_x_142:
        /* <DEDUP_REMOVED lines=11> */
.L_x_154:
        /* <DEDUP_REMOVED lines=8> */
.L_x_153:
[----:B------:R-:W-:Y:S05]  /*3a80*/  BSYNC.RECONVERGENT B0 ;  /* 0x0000000000007941 */ /* 0x000fea0003800200 */
.L_x_152:
        /* <DEDUP_REMOVED lines=9> */
.L_x_141:
        /* <DEDUP_REMOVED lines=71> */
[----:B------:R-:W-:-:S03]  /*3f90*/  IMAD.WIDE.U32 R16, R12, UR10, R16 ;  /* 0x0000000a0c107c25 */ /* 0x000fc6000f8e0010 */
[----:B------:R-:W-:Y:S01]  /*3fa0*/  SHF.R.S32.HI R4, RZ, 0x1f, R9 ;  /* 0x0000001fff047819 */ /* 0x000fe20000011409 */
[----:B------:R-:W-:-:S04]  /*3fb0*/  IMAD R7, R12, UR11, R7 ;  /* 0x0000000b0c077c24 */ /* 0x000fc8000f8e0207 */
[----:B------:R-:W-:Y:S01]  /*3fc0*/  IMAD R4, R4, UR6, RZ ;  /* 0x0000000604047c24 */ /* 0x000fe2000f8e02ff */
[----:B------:R-:W-:-:S03]  /*3fd0*/  IADD3 R17, PT, PT, R17, R7, RZ ;  /* 0x0000000711117210 */ /* 0x000fc60007ffe0ff */
[C---:B------:R-:W-:Y:S02]  /*3fe0*/  IMAD R4, R9.reuse, UR7, R4 ;  /* 0x0000000709047c24 */ /* 0x040fe4000f8e0204 */
[----:B------:R-:W-:-:S05]  /*3ff0*/  IMAD.WIDE.U32 R16, R9, UR6, R16 ;  /* 0x0000000609107c25 */ /* 0x000fca000f8e0010 */
[----:B------:R-:W-:Y:S02]  /*4000*/  IADD3 R6, PT, PT, R17, R4, RZ ;  /* 0x0000000411067210 */ /* 0x000fe40007ffe0ff */
[----:B0-----:R-:W-:-:S04]  /*4010*/  LEA R4, P0, R16, UR4, 0x1 ;  /* 0x0000000410047c11 */ /* 0x001fc8000f8008ff */
[----:B------:R-:W-:-:S05]  /*4020*/  LEA.HI.X R5, R16, UR5, R6, 0x1, P0 ;  /* 0x0000000510057c11 */ /* 0x000fca00080f0c06 */
[----:B------:R-:W-:Y:S01]  /*4030*/  STG.E.64 desc[UR8][R4.64], R2 ;  /* 0x0000000204007986 */ /* 0x000fe2000c101b08 */
[----:B------:R-:W-:Y:S05]  /*4040*/  EXIT ;  /* 0x000000000000794d */ /* 0x000fea0003800000 */
        .weak           $__internal_3_$__cuda_sm20_div_s64
        .type           $__internal_3_$__cuda_sm20_div_s64,@function
        .size           $__internal_3_$__cuda_sm20_div_s64,(.L_x_14883 - $__internal_3_$__cuda_sm20_div_s64)
$__internal_3_$__cuda_sm20_div_s64:
        /* <DEDUP_REMOVED lines=38> */
[-C--:B------:R-:W-:Y:S01]  /*42b0*/  IADD3.X R20, PT, PT, RZ, ~R17.reuse, RZ, P0, !PT ;  /* 0x80000011ff147210 */ /* 0x080fe200007fe4ff */
[----:B------:R-:W-:Y:S02]  /*42c0*/  IMAD.MOV.U32 R29, RZ, RZ, RZ ;  /* 0x000000ffff1d7224 */ /* 0x000fe400078e00ff */
        /* <DEDUP_REMOVED lines=30> */
[----:B------:R-:W-:Y:S01]  /*44b0*/  SEL R10, R10, R13, P0 ;  /* 0x0000000d0a0a7207 */ /* 0x000fe20000000000 */
[----:B------:R-:W-:Y:S01]  /*44c0*/  IMAD.MOV.U32 R13, RZ, RZ, 0x0 ;  /* 0x00000000ff0d7424 */ /* 0x000fe200078e00ff */
[----:B------:R-:W-:-:S02]  /*44d0*/  ISETP.GE.AND P2, PT, R9, RZ, PT ;  /* 0x000000ff0900720c */ /* 0x000fc40003f46270 */
[----:B------:R-:W-:Y:S02]  /*44e0*/  SEL R12, R12, R29, P0 ;  /* 0x0000001d0c0c7207 */ /* 0x000fe40000000000 */
[----:B------:R-:W-:Y:S02]  /*44f0*/  IADD3 R11, P1, PT, RZ, -R10, RZ ;  /* 0x8000000aff0b7210 */ /* 0x000fe40007f3e0ff */
[----:B------:R-:W-:Y:S02]  /*4500*/  ISETP.NE.U32.AND P0, PT, R18, RZ, PT ;  /* 0x000000ff1200720c */ /* 0x000fe40003f05070 */
[-C--:B------:R-:W-:Y:S02]  /*4510*/  IADD3.X R9, PT, PT, RZ, ~R12.reuse, RZ, P1, !PT ;  /* 0x8000000cff097210 */ /* 0x080fe40000ffe4ff */
[----:B------:R-:W-:Y:S02]  /*4520*/  ISETP.NE.AND.EX P0, PT, R16, RZ, PT, P0 ;  /* 0x000000ff1000720c */ /* 0x000fe40003f05300 */
[----:B------:R-:W-:Y:S01]  /*4530*/  SEL R9, R9, R12, !P2 ;  /* 0x0000000c09097207 */ /* 0x000fe20005000000 */
[----:B------:R-:W-:Y:S01]  /*4540*/  IMAD.MOV.U32 R12, RZ, RZ, R14 ;  /* 0x000000ffff0c7224 */ /* 0x000fe200078e000e */
[----:B------:R-:W-:-:S04]  /*4550*/  SEL R11, R11, R10, !P2 ;  /* 0x0000000a0b0b7207 */ /* 0x000fc80005000000 */
[----:B------:R-:W-:Y:S02]  /*4560*/  SEL R10, R11, 0xffffffff, P0 ;  /* 0xffffffff0b0a7807 */ /* 0x000fe40000000000 */
[----:B------:R-:W-:Y:S01]  /*4570*/  SEL R11, R9, 0xffffffff, P0 ;  /* 0xffffffff090b7807 */ /* 0x000fe20000000000 */
[----:B------:R-:W-:Y:S06]  /*4580*/  RET.REL.NODEC R12 `(_ZN5flash32flash_fwd_splitkv_combine_kernelI23Flash_fwd_kernel_traitsILi128ELi64ELi128ELi4ELb0ELb0EN7cutlass6half_tE19Flash_kernel_traitsILi128ELi64ELi128ELi4ES3_EELi4ELi4ELb0EEEvNS_16Flash_fwd_paramsE) ;  /* 0xffffffb80c9c7950 */ /* 0x000fec0003c3ffff */
.L_x_155:
        /* <DEDUP_REMOVED lines=15> */
.L_x_14883:


//--------------------- .text._ZN5flash32flash_fwd_splitkv_combine_kernelI23Flash_fwd_kernel_traitsILi128ELi64ELi128ELi4ELb0ELb0EN7cutlass6half_tE19Flash_kernel_traitsILi128ELi64ELi128ELi4ES3_EELi4ELi3ELb0EEEvNS_16Flash_fwd_paramsE --------------------------
	.section	.text._ZN5flash32flash_fwd_splitkv_combine_kernelI23Flash_fwd_kernel_traitsILi128ELi64ELi128ELi4ELb0ELb0EN7cutlass6half_tE19Flash_kernel_traitsILi128ELi64ELi128ELi4ES3_EELi4ELi3ELb0EEEvNS_16Flash_fwd_paramsE,"ax",@progbits
	.align	128
        .global         _ZN5flash32flash_fwd_splitkv_combine_kernelI23Flash_fwd_kernel_traitsILi128ELi64ELi128ELi4ELb0ELb0EN7cutlass6half_tE19Flash_kernel_traitsILi128ELi64ELi128ELi4ES3_EELi4ELi3ELb0EEEvNS_16Flash_fwd_paramsE
        .type           _ZN5flash32flash_fwd_splitkv_combine_kernelI23Flash_fwd_kernel_traitsILi128ELi64ELi128ELi4ELb0ELb0EN7cutlass6half_tE19Flash_kernel_traitsILi128ELi64ELi128ELi4ES3_EELi4ELi3ELb0EEEvNS_16Flash_fwd_paramsE,@function
        .size           _ZN5flash32flash_fwd_splitkv_combine_kernelI23Flash_fwd_kernel_traitsILi128ELi64ELi128ELi4ELb0ELb0EN7cutlass6half_tE19Flash_kernel_traitsILi128ELi64ELi128ELi4ES3_EELi4ELi3ELb0EEEvNS_16Flash_fwd_paramsE,(.L_x_14884 - _ZN5flash32flash_fwd_splitkv_combine_kernelI23Flash_fwd_kernel_traitsILi128ELi64ELi128ELi4ELb0ELb0EN7cutlass6half_tE19Flash_kernel_traitsILi128ELi64ELi128ELi4ES3_EELi4ELi3ELb0EEEvNS_16Flash_fwd_paramsE)
        .other          _ZN5flash32flash_fwd_splitkv_combine_kernelI23Flash_fwd_kernel_traitsILi128ELi64ELi128ELi4ELb0ELb0EN7cutlass6half_tE19Flash_kernel_traitsILi128ELi64ELi128ELi4ES3_EELi4ELi3ELb0EEEvNS_16Flash_fwd_paramsE,@"STO_CUDA_ENTRY STV_DEFAULT"
_ZN5flash32flash_fwd_splitkv_combine_kernelI23Flash_fwd_kernel_traitsILi128ELi64ELi128ELi4ELb0ELb0EN7cutlass6half_tE19Flash_kernel_traitsILi128ELi64ELi128ELi4ES3_EELi4ELi3ELb0EEEvNS_16Flash_fwd_paramsE:
.text._ZN5flash32flash_fwd_splitkv_combine_kernelI23Flash_fwd_kernel_traitsILi128ELi64ELi128ELi4ELb0ELb0EN7cutlass6half_tE19Flash_kernel_traitsILi128ELi64ELi128ELi4ES3_EELi4ELi3ELb0EEEvNS_16Flash_fwd_paramsE:
        /* <DEDUP_REMOVED lines=38> */
.L_x_156:
[----:B------:R-:W-:Y:S01]  /*0260*/  IMAD.U32 R22, RZ, RZ, UR15 ;  /* 0x0000000fff167e24 */ /* 0x000fe2000f8e00ff */
[----:B------:R-:W-:Y:S01]  /*0270*/  MOV R18, UR13 ;  /* 0x0000000d00127c02 */ /* 0x000fe20008000f00 */
[----:B------:R-:W-:Y:S01]  /*0280*/  IMAD.U32 R17, RZ, RZ, UR17 ;  /* 0x00000011ff117e24 */ /* 0x000fe2000f8e00ff */
[----:B------:R-:W-:Y:S02]  /*0290*/  MOV R16, UR10 ;  /* 0x0000000a00107c02 */ /* 0x000fe40008000f00 */
[----:B------:R-:W-:Y:S02]  /*02a0*/  MOV R14, 0x2c0 ;  /* 0x000002c0000e7802 */ /* 0x000fe40000000f00 */
[----:B------:R-:W-:Y:S05]  /*02b0*/  CALL.REL.NOINC `($__internal_4_$__cuda_sm20_div_s64) ;  /* 0x0000003c00547944 */ /* 0x000fea0003c00000 */
.L_x_157:
        /* <DEDUP_REMOVED lines=30> */
.L_x_159:
[----:B------:R-:W-:Y:S01]  /*04a0*/  IMAD.MOV.U32 R22, RZ, RZ, R10 ;  /* 0x000000ffff167224 */ /* 0x000fe200078e000a */
[----:B------:R-:W-:Y:S02]  /*04b0*/  MOV R17, R11 ;  /* 0x0000000b00117202 */ /* 0x000fe40000000f00 */
[----:B------:R-:W-:Y:S02]  /*04c0*/  MOV R14, 0x4e0 ;  /* 0x000004e0000e7802 */ /* 0x000fe40000000f00 */
[----:B------:R-:W-:Y:S05]  /*04d0*/  CALL.REL.NOINC `($__internal_4_$__cuda_sm20_div_s64) ;  /* 0x0000003800cc7944 */ /* 0x000fea0003c00000 */
[----:B------:R-:W-:Y:S02]  /*04e0*/  MOV R4, R10 ;  /* 0x0000000a00047202 */ /* 0x000fe40000000f00 */
[----:B------:R-:W-:Y:S02]  /*04f0*/  MOV R5, R11 ;  /* 0x0000000b00057202 */ /* 0x000fe40000000f00 */
.L_x_160:
[----:B------:R-:W-:Y:S05]  /*0500*/  BSYNC.RECONVERGENT B0 ;  /* 0x0000000000007941 */ /* 0x000fea0003800200 */
.L_x_158:
        /* <DEDUP_REMOVED lines=58> */
.L_x_162:
[----:B------:R-:W-:Y:S01]  /*08b0*/  IMAD.MOV.U32 R22, RZ, RZ, R18 ;  /* 0x000000ffff167224 */ /* 0x000fe200078e0012 */
[----:B------:R-:W-:Y:S01]  /*08c0*/  MOV R18, R8 ;  /* 0x0000000800127202 */ /* 0x000fe20000000f00 */
[----:B------:R-:W-:Y:S01]  /*08d0*/  IMAD.MOV.U32 R17, RZ, RZ, R16 ;  /* 0x000000ffff117224 */ /* 0x000fe200078e0010 */
[----:B------:R-:W-:Y:S02]  /*08e0*/  MOV R16, R0 ;  /* 0x0000000000107202 */ /* 0x000fe40000000f00 */
[----:B------:R-:W-:Y:S02]  /*08f0*/  MOV R14, 0x910 ;  /* 0x00000910000e7802 */ /* 0x000fe40000000f00 */
[----:B------:R-:W-:Y:S05]  /*0900*/  CALL.REL.NOINC `($__internal_4_$__cuda_sm20_div_s64) ;  /* 0x0000003400c07944 */ /* 0x000fea0003c00000 */
.L_x_163:
[----:B------:R-:W-:Y:S05]  /*0910*/  BSYNC.RECONVERGENT B0 ;  /* 0x0000000000007941 */ /* 0x000fea0003800200 */
.L_x_161:
        /* <DEDUP_REMOVED lines=124> */
.L_x_165:
[----:B------:R-:W-:Y:S01]  /*10e0*/  IMAD.MOV.U32 R22, RZ, RZ, R10 ;  /* 0x000000ffff167224 */ /* 0x000fe200078e000a */
[----:B------:R-:W-:Y:S01]  /*10f0*/  MOV R18, R7 ;  /* 0x0000000700127202 */ /* 0x000fe20000000f00 */
[----:B------:R-:W-:Y:S01]  /*1100*/  IMAD.MOV.U32 R17, RZ, RZ, R11 ;  /* 0x000000ffff117224 */ /* 0x000fe200078e000b */
[----:B------:R-:W-:Y:S02]  /*1110*/  MOV R16, R25 ;  /* 0x0000001900107202 */ /* 0x000fe40000000f00 */
[----:B------:R-:W-:Y:S02]  /*1120*/  MOV R14, 0x1140 ;  /* 0x00001140000e7802 */ /* 0x000fe40000000f00 */
[----:B------:R-:W-:Y:S05]  /*1130*/  CALL.REL.NOINC `($__internal_4_$__cuda_sm20_div_s64) ;  /* 0x0000002c00b47944 */ /* 0x000fea0003c00000 */
[----:B------:R-:W-:Y:S02]  /*1140*/  MOV R32, R10 ;  /* 0x0000000a00207202 */ /* 0x000fe40000000f00 */
[----:B------:R-:W-:Y:S02]  /*1150*/  MOV R33, R11 ;  /* 0x0000000b00217202 */ /* 0x000fe40000000f00 */
.L_x_166:
[----:B------:R-:W-:Y:S05]  /*1160*/  BSYNC.RECONVERGENT B0 ;  /* 0x0000000000007941 */ /* 0x000fea0003800200 */
.L_x_164:
        /* <DEDUP_REMOVED lines=57> */
.L_x_168:
[----:B------:R-:W-:Y:S01]  /*1500*/  IMAD.MOV.U32 R22, RZ, RZ, R4 ;  /* 0x000000ffff167224 */ /* 0x000fe200078e0004 */
[----:B------:R-:W-:Y:S01]  /*1510*/  MOV R17, R5 ;  /* 0x0000000500117202 */ /* 0x000fe20000000f00 */
[----:B------:R-:W-:Y:S01]  /*1520*/  IMAD.MOV.U32 R18, RZ, RZ, R6 ;  /* 0x000000ffff127224 */ /* 0x000fe200078e0006 */
[----:B------:R-:W-:Y:S02]  /*1530*/  MOV R14, 0x1550 ;  /* 0x00001550000e7802 */ /* 0x000fe40000000f00 */
[----:B------:R-:W-:Y:S05]  /*1540*/  CALL.REL.NOINC `($__internal_4_$__cuda_sm20_div_s64) ;  /* 0x0000002800b07944 */ /* 0x000fea0003c00000 */
[----:B------:R-:W-:Y:S02]  /*1550*/  MOV R26, R10 ;  /* 0x0000000a001a7202 */ /* 0x000fe40000000f00 */
[----:B------:R-:W-:Y:S02]  /*1560*/  MOV R27, R11 ;  /* 0x0000000b001b7202 */ /* 0x000fe40000000f00 */
.L_x_169:
[----:B------:R-:W-:Y:S05]  /*1570*/  BSYNC.RECONVERGENT B0 ;  /* 0x0000000000007941 */ /* 0x000fea0003800200 */
.L_x_167:
        /* <DEDUP_REMOVED lines=72> */
.L_x_171:
[----:B0-----:R-:W-:Y:S05]  /*1a00*/  BSYNC.RECONVERGENT B0 ;  /* 0x0000000000007941 */ /* 0x001fea0003800200 */
.L_x_170:
[----:B-----5:R-:W-:Y:S01]  /*1a10*/  @!P1 STS [R9], R14 ;  /* 0x0000000e09009388 */ /* 0x020fe20000000800 */
[----:B-1----:R-:W0:Y:S01]  /*1a20*/  LDC R15, c[0x0][0x3e0] ;  /* 0x0000f800ff0f7b82 */ /* 0x002e220000000800 */
[----:B------:R-:W1:Y:S07]  /*1a30*/  I2F.RP R10, R17 ;  /* 0x00000011000a7306 */ /* 0x000e6e0000209400 */
[----:B------:R-:W-:Y:S01]  /*1a40*/  BAR.SYNC.DEFER_BLOCKING 0x0 ;  /* 0x0000000000007b1d */ /* 0x000fe20000010000 */
[----:B------:R-:W-:-:S05]  /*1a50*/  ISETP.NE.AND P5, PT, R4, RZ, PT ;  /* 0x000000ff0400720c */ /* 0x000fca0003fa5270 */
[----:B------:R-:W-:Y:S01]  /*1a60*/  BSSY.RECONVERGENT B1, `(.L_x_172) ;  /* 0x0000171000017945 */ /* 0x000fe20003800200 */
[----:B-1----:R-:W1:Y:S01]  /*1a70*/  MUFU.RCP R30, R10 ;  /* 0x0000000a001e7308 */ /* 0x002e620000001000 */
[----:B0-----:R-:W-:Y:S01]  /*1a80*/  IABS R11, R15 ;  /* 0x0000000f000b7213 */ /* 0x001fe20000000000 */
[----:B------:R0:W2:Y:S01]  /*1a90*/  @!P1 LDS R24, [R5] ;  /* 0x0000000005189984 */ /* 0x0000a20000000800 */
[----:B-1----:R-:W-:-:S05]  /*1aa0*/  VIADD R30, R30, 0xffffffe ;  /* 0x0ffffffe1e1e7836 */ /* 0x002fca0000000000 */
[----:B------:R1:W3:Y:S01]  /*1ab0*/  F2I.FTZ.U32.TRUNC.NTZ R31, R30 ;  /* 0x0000001e001f7305 */ /* 0x0002e2000021f000 */
[----:B0-----:R-:W-:Y:S01]  /*1ac0*/  IABS R5, R12 ;  /* 0x0000000c00057213 */ /* 0x001fe20000000000 */
[----:B-1----:R-:W-:Y:S01]  /*1ad0*/  HFMA2 R30, -RZ, RZ, 0, 0 ;  /* 0x00000000ff1e7431 */ /* 0x002fe200000001ff */
[----:B--2---:R-:W0:Y:S02]  /*1ae0*/  SHFL.BFLY PT, R21, R24, 0x4, 0x1f ;  /* 0x0c801f0018157f89 */ /* 0x004e2400000e0000 */
[----:B0-----:R-:W-:-:S05]  /*1af0*/  FMNMX.FTZ R21, R21, R24, !PT ;  /* 0x0000001815157209 */ /* 0x001fca0007810000 */
[----:B------:R-:W0:Y:S02]  /*1b00*/  SHFL.BFLY PT, R16, R21, 0x2, 0x1f ;  /* 0x0c401f0015107f89 */ /* 0x000e2400000e0000 */
[----:B0-----:R-:W-:-:S05]  /*1b10*/  FMNMX.FTZ R16, R21, R16, !PT ;  /* 0x0000001015107209 */ /* 0x001fca0007810000 */
[----:B------:R-:W0:Y:S02]  /*1b20*/  SHFL.BFLY PT, R3, R16, 0x1, 0x1f ;  /* 0x0c201f0010037f89 */ /* 0x000e2400000e0000 */
[----:B0-----:R-:W-:Y:S01]  /*1b30*/  FMNMX.FTZ R9, R16, R3, !PT ;  /* 0x0000000310097209 */ /* 0x001fe20007810000 */
[----:B---3--:R-:W-:Y:S01]  /*1b40*/  IMAD.MOV R16, RZ, RZ, -R31 ;  /* 0x000000ffff107224 */ /* 0x008fe200078e0a1f */
[----:B------:R-:W0:Y:S02]  /*1b50*/  I2F.RP R3, R11 ;  /* 0x0000000b00037306 */ /* 0x000e240000209400 */
[----:B------:R-:W-:Y:S01]  /*1b60*/  FSETP.NEU.FTZ.AND P0, PT, R9, -INF , PT ;  /* 0xff8000000900780b */ /* 0x000fe20003f1d000 */
[----:B------:R-:W-:-:S03]  /*1b70*/  IMAD R16, R16, R17, RZ ;  /* 0x0000001110107224 */ /* 0x000fc600078e02ff */
[----:B------:R-:W-:Y:S01]  /*1b80*/  FSEL R9, R9, RZ, P0 ;  /* 0x000000ff09097208 */ /* 0x000fe20000000000 */
[----:B------:R-:W-:-:S04]  /*1b90*/  IMAD.HI.U32 R16, R31, R16, R30 ;  /* 0x000000101f107227 */ /* 0x000fc800078e001e */
[----:B------:R-:W-:Y:S02]  /*1ba0*/  FADD.FTZ R18, -R9, R24 ;  /* 0x0000001809127221 */ /* 0x000fe40000010100 */
[----:B------:R-:W-:-:S04]  /*1bb0*/  IMAD.HI.U32 R16, R16, R5, RZ ;  /* 0x0000000510107227 */ /* 0x000fc800078e00ff */
[----:B------:R-:W-:Y:S01]  /*1bc0*/  FMUL.FTZ R18, R18, 1.4426950216293334961 ;  /* 0x3fb8aa3b12127820 */ /* 0x000fe20000410000 */
[----:B0-----:R-:W0:Y:S08]  /*1bd0*/  MUFU.RCP R28, R3 ;  /* 0x00000003001c7308 */ /* 0x001e300000001000 */
[----:B------:R-:W1:Y:S01]  /*1be0*/  MUFU.EX2 R18, R18 ;  /* 0x0000001200127308 */ /* 0x000e620000000800 */
[----:B0-----:R-:W-:Y:S01]  /*1bf0*/  VIADD R28, R28, 0xffffffe ;  /* 0x0ffffffe1c1c7836 */ /* 0x001fe20000000000 */
[----:B------:R-:W-:-:S06]  /*1c00*/  IABS R3, R4 ;  /* 0x0000000400037213 */ /* 0x000fcc0000000000 */
[----:B------:R-:W0:Y:S01]  /*1c10*/  F2I.FTZ.U32.TRUNC.NTZ R29, R28 ;  /* 0x0000001c001d7305 */ /* 0x000e22000021f000 */
[----:B------:R-:W-:Y:S01]  /*1c20*/  IMAD.MOV R3, RZ, RZ, -R3 ;  /* 0x000000ffff037224 */ /* 0x000fe200078e0a03 */
[----:B-1----:R-:W1:Y:S01]  /*1c30*/  SHFL.BFLY PT, R21, R18, 0x4, 0x1f ;  /* 0x0c801f0012157f89 */ /* 0x002e6200000e0000 */
[----:B0-----:R-:W-:Y:S02]  /*1c40*/  IMAD.MOV R10, RZ, RZ, -R29 ;  /* 0x000000ffff0a7224 */ /* 0x001fe400078e0a1d */
[----:B------:R-:W-:Y:S02]  /*1c50*/  IMAD.MOV.U32 R28, RZ, RZ, RZ ;  /* 0x000000ffff1c7224 */ /* 0x000fe400078e00ff */
[----:B------:R-:W-:-:S04]  /*1c60*/  IMAD R10, R10, R11, RZ ;  /* 0x0000000b0a0a7224 */ /* 0x000fc800078e02ff */
[----:B------:R-:W-:-:S04]  /*1c70*/  IMAD.HI.U32 R10, R29, R10, R28 ;  /* 0x0000000a1d0a7227 */ /* 0x000fc800078e001c */
[----:B-1----:R-:W-:Y:S02]  /*1c80*/  FADD.FTZ R21, R18, R21 ;  /* 0x0000001512157221 */ /* 0x002fe40000010000 */
[----:B------:R-:W-:-:S03]  /*1c90*/  IMAD.HI.U32 R10, R10, R5, RZ ;  /* 0x000000050a0a7227 */ /* 0x000fc600078e00ff */
[----:B------:R-:W0:Y:S01]  /*1ca0*/  SHFL.BFLY PT, R14, R21, 0x2, 0x1f ;  /* 0x0c401f00150e7f89 */ /* 0x000e2200000e0000 */
[----:B------:R-:W-:-:S05]  /*1cb0*/  IMAD R18, R16, R3, R5 ;  /* 0x0000000310127224 */ /* 0x000fca00078e0205 */
        /* <DEDUP_REMOVED lines=9> */
[C---:B------:R-:W-:Y:S02]  /*1d50*/  LOP3.LUT R5, R12.reuse, R17, RZ, 0x3c, !PT ;  /* 0x000000110c057212 */ /* 0x040fe400078e3cff */
[----:B------:R-:W-:-:S02]  /*1d60*/  LOP3.LUT R12, R12, R15, RZ, 0x3c, !PT ;  /* 0x0000000f0c0c7212 */ /* 0x000fc400078e3cff */
[----:B------:R-:W-:Y:S01]  /*1d70*/  ISETP.GT.U32.AND P0, PT, R11, R14, PT ;  /* 0x0000000e0b00720c */ /* 0x000fe20003f04070 */
[----:B------:R-:W-:Y:S01]  /*1d80*/  @P1 VIADD R16, R16, 0x1 ;  /* 0x0000000110101836 */ /* 0x000fe20000000000 */
        /* <DEDUP_REMOVED lines=80> */
.L_x_175:
[----:B------:R-:W-:Y:S01]  /*2290*/  LEA.HI R2, R19, UR14, RZ, 0x1d ;  /* 0x0000000e13027c11 */ /* 0x000fe2000f8fe8ff */
[----:B------:R-:W-:Y:S01]  /*22a0*/  IMAD.MOV.U32 R17, RZ, RZ, RZ ;  /* 0x000000ffff117224 */ /* 0x000fe200078e00ff */
[----:B------:R-:W-:Y:S02]  /*22b0*/  MOV R18, R30 ;  /* 0x0000001e00127202 */ /* 0x000fe40000000f00 */
[----:B------:R-:W-:Y:S01]  /*22c0*/  MOV R14, 0x22f0 ;  /* 0x000022f0000e7802 */ /* 0x000fe20000000f00 */
[----:B------:R-:W-:Y:S02]  /*22d0*/  IMAD.MOV.U32 R22, RZ, RZ, R2 ;  /* 0x000000ffff167224 */ /* 0x000fe400078e0002 */
[----:B------:R-:W-:Y:S05]  /*22e0*/  CALL.REL.NOINC `($__internal_4_$__cuda_sm20_div_s64) ;  /* 0x0000001c00487944 */ /* 0x000fea0003c00000 */
[----:B------:R-:W-:Y:S02]  /*22f0*/  IADD3 R9, PT, PT, -R10, RZ, RZ ;  /* 0x000000ff0a097210 */ /* 0x000fe40007ffe1ff */
[----:B------:R-:W-:-:S03]  /*2300*/  MOV R31, R11 ;  /* 0x0000000b001f7202 */ /* 0x000fc60000000f00 */
[----:B------:R-:W-:Y:S01]  /*2310*/  IMAD R9, R30, R9, R2 ;  /* 0x000000091e097224 */ /* 0x000fe200078e0202 */
[----:B------:R-:W-:-:S07]  /*2320*/  MOV R30, R10 ;  /* 0x0000000a001e7202 */ /* 0x000fce0000000f00 */
.L_x_176:
        /* <DEDUP_REMOVED lines=59> */
.L_x_178:
[----:B------:R-:W-:Y:S01]  /*26e0*/  IMAD.MOV.U32 R22, RZ, RZ, R30 ;  /* 0x000000ffff167224 */ /* 0x000fe200078e001e */
[----:B------:R-:W-:Y:S01]  /*26f0*/  MOV R17, R31 ;  /* 0x0000001f00117202 */ /* 0x000fe20000000f00 */
[----:B------:R-:W-:Y:S01]  /*2700*/  IMAD.MOV.U32 R18, RZ, RZ, R34 ;  /* 0x000000ffff127224 */ /* 0x000fe200078e0022 */
[----:B------:R-:W-:Y:S02]  /*2710*/  MOV R14, 0x2730 ;  /* 0x00002730000e7802 */ /* 0x000fe40000000f00 */
[----:B------:R-:W-:Y:S05]  /*2720*/  CALL.REL.NOINC `($__internal_4_$__cuda_sm20_div_s64) ;  /* 0x0000001800387944 */ /* 0x000fea0003c00000 */
[----:B------:R-:W-:-:S05]  /*2730*/  IADD3 R31, PT, PT, -R10, RZ, RZ ;  /* 0x000000ff0a1f7210 */ /* 0x000fca0007ffe1ff */
[----:B------:R-:W-:Y:S02]  /*2740*/  IMAD R31, R31, R34, R30 ;  /* 0x000000221f1f7224 */ /* 0x000fe400078e021e */
.L_x_179:
[----:B------:R-:W-:Y:S05]  /*2750*/  BSYNC.RECONVERGENT B0 ;  /* 0x0000000000007941 */ /* 0x000fea0003800200 */
.L_x_177:
        /* <DEDUP_REMOVED lines=157> */
.L_x_174:
[----:B------:R-:W0:Y:S01]  /*3130*/  LDC.64 R4, c[0x0][0x420] ;  /* 0x00010800ff047b82 */ /* 0x000e220000000a00 */
[----:B------:R-:W-:-:S05]  /*3140*/  IADD3 R2, PT, PT, R2, UR14, RZ ;  /* 0x0000000e02027c10 */ /* 0x000fca000fffe0ff */
[----:B0-----:R-:W-:-:S05]  /*3150*/  IMAD.WIDE.U32 R2, R2, 0x4, R4 ;  /* 0x0000000402027825 */ /* 0x001fca00078e0004 */
[----:B------:R1:W-:Y:S02]  /*3160*/  STG.E desc[UR8][R2.64], R21 ;  /* 0x0000001502007986 */ /* 0x0003e4000c101908 */
.L_x_173:
[----:B------:R-:W-:Y:S05]  /*3170*/  BSYNC.RECONVERGENT B1 ;  /* 0x0000000000017941 */ /* 0x000fea0003800200 */
.L_x_172:
[----:B------:R-:W2:Y:S01]  /*3180*/  LDCU UR6, c[0x0][0x534] ;  /* 0x0000a680ff0677ac */ /* 0x000ea20008000800 */
[----:B------:R-:W-:Y:S01]  /*3190*/  BSSY.RECONVERGENT B0, `(.L_x_180) ;  /* 0x0000010000007945 */ /* 0x000fe20003800200 */
[----:B--2---:R-:W-:-:S04]  /*31a0*/  ISETP.GE.AND P0, PT, R23, UR6, PT ;  /* 0x0000000617007c0c */ /* 0x004fc8000bf06270 */
[----:B------:R-:W-:-:S13]  /*31b0*/  ISETP.GT.U32.OR P0, PT, R19, 0x1f, P0 ;  /* 0x0000001f1300780c */ /* 0x000fda0000704470 */
[----:B------:R-:W-:Y:S05]  /*31c0*/  @P0 BRA `(.L_x_181) ;  /* 0x0000000000300947 */ /* 0x000fea0003800000 */
[----:B------:R-:W2:Y:S01]  /*31d0*/  S2R R0, SR_CgaCtaId ;  /* 0x0000000000007919 */ /* 0x000ea20000008800 */
[----:B------:R-:W-:Y:S01]  /*31e0*/  FADD.FTZ R4, -R21, R24 ;  /* 0x0000001815047221 */ /* 0x000fe20000010100 */
[----:B01----:R-:W-:Y:S02]  /*31f0*/  MOV R3, 0x400 ;  /* 0x0000040000037802 */ /* 0x003fe40000000f00 */
        /* <DEDUP_REMOVED lines=9> */
.L_x_181:
[----:B------:R-:W-:Y:S05]  /*3290*/  BSYNC.RECONVERGENT B0 ;  /* 0x0000000000007941 */ /* 0x000fea0003800200 */
.L_x_180:
        /* <DEDUP_REMOVED lines=43> */
.L_x_192:
        /* <DEDUP_REMOVED lines=9> */
.L_x_185:
[----:B------:R-:W-:Y:S05]  /*35e0*/  BSYNC.RECONVERGENT B0 ;  /* 0x0000000000007941 */ /* 0x000fea0003800200 */
.L_x_184:
        /* <DEDUP_REMOVED lines=12> */
.L_x_187:
[----:B------:R-:W-:Y:S05]  /*36b0*/  BSYNC.RECONVERGENT B0 ;  /* 0x0000000000007941 */ /* 0x000fea0003800200 */
.L_x_186:
        /* <DEDUP_REMOVED lines=12> */
.L_x_189:
[----:B------:R-:W-:Y:S05]  /*3780*/  BSYNC.RECONVERGENT B0 ;  /* 0x0000000000007941 */ /* 0x000fea0003800200 */
.L_x_188:
        /* <DEDUP_REMOVED lines=12> */
.L_x_191:
[----:B------:R-:W-:Y:S05]  /*3850*/  BSYNC.RECONVERGENT B0 ;  /* 0x0000000000007941 */ /* 0x000fea0003800200 */
.L_x_190:
        /* <DEDUP_REMOVED lines=11> */
.L_x_183:
        /* <DEDUP_REMOVED lines=11> */
.L_x_195:
        /* <DEDUP_REMOVED lines=8> */
.L_x_194:
[----:B------:R-:W-:Y:S05]  /*3a40*/  BSYNC.RECONVERGENT B0 ;  /* 0x0000000000007941 */ /* 0x000fea0003800200 */
.L_x_193:
        /* <DEDUP_REMOVED lines=9> */
.L_x_182:
        /* <DEDUP_REMOVED lines=83> */
        .weak           $__internal_4_$__cuda_sm20_div_s64
        .type           $__internal_4_$__cuda_sm20_div_s64,@function
        .size           $__internal_4_$__cuda_sm20_div_s64,(.L_x_14884 - $__internal_4_$__cuda_sm20_div_s64)
$__internal_4_$__cuda_sm20_div_s64:
        /* <DEDUP_REMOVED lines=83> */
[----:B------:R-:W-:Y:S06]  /*4540*/  RET.REL.NODEC R12 `(_ZN5flash32flash_fwd_splitkv_combine_kernelI23Flash_fwd_kernel_traitsILi128ELi64ELi128ELi4ELb0ELb0EN7cutlass6half_tE19Flash_kernel_traitsILi128ELi64ELi128ELi4ES3_EELi4ELi3ELb0EEEvNS_16Flash_fwd_paramsE) ;  /* 0xffffffb80cac7950 */ /* 0x000fec0003c3ffff */
.L_x_196:
        /* <DEDUP_REMOVED lines=11> */
.L_x_14884:


//--------------------- .text._ZN5flash32flash_fwd_splitkv_combine_kernelI23Flash_fwd_kernel_traitsILi128ELi64ELi128ELi4ELb0ELb0EN7cutlass6half_tE19Flash_kernel_traitsILi128ELi64ELi128ELi4ES3_EELi4ELi2ELb0EEEvNS_16Flash_fwd_paramsE --------------------------
	.section	.text._ZN5flash32flash_fwd_splitkv_combine_kernelI23Flash_fwd_kernel_traitsILi128ELi64ELi128ELi4ELb0ELb0EN7cutlass6half_tE19Flash_kernel_traitsILi128ELi64ELi128ELi4ES3_EELi4ELi2ELb0EEEvNS_16Flash_fwd_paramsE,"ax",@progbits
	.align	128
        .global         _ZN5flash32flash_fwd_splitkv_combine_kernelI23Flash_fwd_kernel_traitsILi128ELi64ELi128ELi4ELb0ELb0EN7cutlass6half_tE19Flash_kernel_traitsILi128ELi64ELi128ELi4ES3_EELi4ELi2ELb0EEEvNS_16Flash_fwd_paramsE
        .type           _ZN5flash32flash_fwd_splitkv_combine_kernelI23Flash_fwd_kernel_traitsILi128ELi64ELi128ELi4ELb0ELb0EN7cutlass6half_tE19Flash_kernel_traitsILi128ELi64ELi128ELi4ES3_EELi4ELi2ELb0EEEvNS_16Flash_fwd_paramsE,@function
        .size           _ZN5flash32flash_fwd_splitkv_combine_kernelI23Flash_fwd_kernel_traitsILi128ELi64ELi128ELi4ELb0ELb0EN7cutlass6half_tE19Flash_kernel_traitsILi128ELi64ELi128ELi4ES3_EELi4ELi2ELb0EEEvNS_16Flash_fwd_paramsE,(.L_x_14885 - _ZN5flash32flash_fwd_splitkv_combine_kernelI23Flash_fwd_kernel_traitsILi128ELi64ELi128ELi4ELb0ELb0EN7cutlass6half_tE19Flash_kernel_traitsILi128ELi64ELi128ELi4ES3_EELi4ELi2ELb0EEEvNS_16Flash_fwd_paramsE)
        .other          _ZN5flash32flash_fwd_splitkv_combine_kernelI23Flash_fwd_kernel_traitsILi128ELi64ELi128ELi4ELb0ELb0EN7cutlass6half_tE19Flash_kernel_traitsILi128ELi64ELi128ELi4ES3_EELi4ELi2ELb0EEEvNS_16Flash_fwd_paramsE,@"STO_CUDA_ENTRY STV_DEFAULT"
_ZN5flash32flash_fwd_splitkv_combine_kernelI23Flash_fwd_kernel_traitsILi128ELi64ELi128ELi4ELb0ELb0EN7cutlass6half_tE19Flash_kernel_traitsILi128ELi64ELi128ELi4ES3_EELi4ELi2ELb0EEEvNS_16Flash_fwd_paramsE:
.text._ZN5flash32flash_fwd_splitkv_combine_kernelI23Flash_fwd_kernel_traitsILi128ELi64ELi128ELi4ELb0ELb0EN7cutlass6half_tE19Flash_kernel_traitsILi128ELi64ELi128ELi4ES3_EELi4ELi2ELb0EEEvNS_16Flash_fwd_paramsE:
        /* <DEDUP_REMOVED lines=38> */
.L_x_197:
[----:B------:R-:W-:Y:S01]  /*0260*/  IMAD.U32 R24, RZ, RZ, UR21 ;  /* 0x00000015ff187e24 */ /* 0x000fe2000f8e00ff */
[----:B------:R-:W-:Y:S01]  /*0270*/  MOV R16, UR19 ;  /* 0x0000001300107c02 */ /* 0x000fe20008000f00 */
[----:B------:R-:W-:Y:S01]  /*0280*/  IMAD.U32 R15, RZ, RZ, UR15 ;  /* 0x0000000fff0f7e24 */ /* 0x000fe2000f8e00ff */
[----:B------:R-:W-:Y:S02]  /*0290*/  MOV R13, UR14 ;  /* 0x0000000e000d7c02 */ /* 0x000fe40008000f00 */
[----:B------:R-:W-:Y:S02]  /*02a0*/  MOV R14, 0x2c0 ;  /* 0x000002c0000e7802 */ /* 0x000fe40000000f00 */
[----:B------:R-:W-:Y:S05]  /*02b0*/  CALL.REL.NOINC `($__internal_5_$__cuda_sm20_div_s64) ;  /* 0x0000003c00487944 */ /* 0x000fea0003c00000 */
[----:B------:R-:W-:-:S07]  /*02c0*/  MOV R10, R0 ;  /* 0x00000000000a7202 */ /* 0x000fce0000000f00 */
.L_x_198:
        /* <DEDUP_REMOVED lines=30> */
.L_x_200:
[----:B------:R-:W-:Y:S01]  /*04b0*/  IMAD.MOV.U32 R24, RZ, RZ, R10 ;  /* 0x000000ffff187224 */ /* 0x000fe200078e000a */
[----:B------:R-:W-:Y:S02]  /*04c0*/  MOV R15, R11 ;  /* 0x0000000b000f7202 */ /* 0x000fe40000000f00 */
[----:B------:R-:W-:Y:S02]  /*04d0*/  MOV R14, 0x4f0 ;  /* 0x000004f0000e7802 */ /* 0x000fe40000000f00 */
[----:B------:R-:W-:Y:S05]  /*04e0*/  CALL.REL.NOINC `($__internal_5_$__cuda_sm20_div_s64) ;  /* 0x0000003800bc7944 */ /* 0x000fea0003c00000 */
[----:B------:R-:W-:Y:S02]  /*04f0*/  MOV R6, R0 ;  /* 0x0000000000067202 */ /* 0x000fe40000000f00 */
[----:B------:R-:W-:Y:S02]  /*0500*/  MOV R7, R11 ;  /* 0x0000000b00077202 */ /* 0x000fe40000000f00 */
.L_x_201:
[----:B------:R-:W-:Y:S05]  /*0510*/  BSYNC.RECONVERGENT B0 ;  /* 0x0000000000007941 */ /* 0x000fea0003800200 */
.L_x_199:
        /* <DEDUP_REMOVED lines=58> */
.L_x_203:
[----:B------:R-:W-:Y:S01]  /*08c0*/  IMAD.MOV.U32 R24, RZ, RZ, R16 ;  /* 0x000000ffff187224 */ /* 0x000fe200078e0010 */
[----:B------:R-:W-:Y:S01]  /*08d0*/  MOV R16, R10 ;  /* 0x0000000a00107202 */ /* 0x000fe20000000f00 */
[----:B------:R-:W-:Y:S01]  /*08e0*/  IMAD.MOV.U32 R15, RZ, RZ, R13 ;  /* 0x000000ffff0f7224 */ /* 0x000fe200078e000d */
[----:B------:R-:W-:Y:S02]  /*08f0*/  MOV R13, R4 ;  /* 0x00000004000d7202 */ /* 0x000fe40000000f00 */
[----:B------:R-:W-:Y:S02]  /*0900*/  MOV R14, 0x920 ;  /* 0x00000920000e7802 */ /* 0x000fe40000000f00 */
[----:B------:R-:W-:Y:S05]  /*0910*/  CALL.REL.NOINC `($__internal_5_$__cuda_sm20_div_s64) ;  /* 0x0000003400b07944 */ /* 0x000fea0003c00000 */
[----:B------:R-:W-:Y:S02]  /*0920*/  MOV R14, R0 ;  /* 0x00000000000e7202 */ /* 0x000fe40000000f00 */
[----:B------:R-:W-:Y:S02]  /*0930*/  MOV R15, R11 ;  /* 0x0000000b000f7202 */ /* 0x000fe40000000f00 */
.L_x_204:
[----:B------:R-:W-:Y:S05]  /*0940*/  BSYNC.RECONVERGENT B0 ;  /* 0x0000000000007941 */ /* 0x000fea0003800200 */
.L_x_202:
        /* <DEDUP_REMOVED lines=53> */
[----:B------:R-:W0:Y:S08]  /*0ca0*/  F2I.FTZ.U32.TRUNC.NTZ R0, R5 ;  /* 0x0000000500007305 */ /* 0x000e30000021f000 */
[----:B------:R-:W1:Y:S01]  /*0cb0*/  F2I.FTZ.U32.TRUNC.NTZ R9, R8 ;  /* 0x0000000800097305 */ /* 0x000e62000021f000 */
[----:B0-----:R-:W-:Y:S02]  /*0cc0*/  R2UR UR17, R0 ;  /* 0x00000000001172ca */ /* 0x001fe400000e0000 */
[----:B------:R-:W-:-:S05]  /*0cd0*/  IABS R0, UR7 ;  /* 0x0000000700007c13 */ /* 0x000fca0008000000 */
[----:B------:R-:W-:Y:S02]  /*0ce0*/  IMAD.MOV R0, RZ, RZ, -R0 ;  /* 0x000000ffff007224 */ /* 0x000fe400078e0a00 */
[----:B-1----:R-:W-:Y:S02]  /*0cf0*/  IMAD.MOV R3, RZ, RZ, -R9 ;  /* 0x000000ffff037224 */ /* 0x002fe400078e0a09 */
[----:B------:R-:W-:Y:S02]  /*0d00*/  IMAD.MOV.U32 R8, RZ, RZ, RZ ;  /* 0x000000ffff087224 */ /* 0x000fe400078e00ff */
[----:B------:R-:W-:Y:S01]  /*0d10*/  IMAD R3, R3, UR13, RZ ;  /* 0x0000000d03037c24 */ /* 0x000fe2000f8e02ff */
[----:B------:R-:W-:-:S03]  /*0d20*/  UIADD3 UR9, UPT, UPT, URZ, -UR17, URZ ;  /* 0x80000011ff097290 */ /* 0x000fc6000fffe0ff */
[----:B------:R-:W-:Y:S01]  /*0d30*/  IMAD.HI.U32 R3, R9, R3, R8 ;  /* 0x0000000309037227 */ /* 0x000fe200078e0008 */
[----:B------:R-:W-:-:S04]  /*0d40*/  UIMAD UR9, UR9, UR11, URZ ;  /* 0x0000000b090972a4 */ /* 0x000fc8000f8e02ff */
[----:B------:R-:W-:Y:S01]  /*0d50*/  UIMAD.WIDE.U32 UR16, UR17, UR9, UR16 ;  /* 0x00000009111072a5 */ /* 0x000fe2000f8e0010 */
[----:B------:R-:W-:-:S03]  /*0d60*/  IMAD.HI.U32 R9, R3, UR12, RZ ;  /* 0x0000000c03097c27 */ /* 0x000fc6000f8e00ff */
[----:B------:R-:W-:Y:S01]  /*0d70*/  UIMAD.WIDE.U32 UR16, UR17, UR12, URZ ;  /* 0x0000000c111072a5 */ /* 0x000fe2000f8e00ff */
[----:B------:R-:W-:Y:S01]  /*0d80*/  IMAD R0, R9, R0, UR12 ;  /* 0x0000000c09007e24 */ /* 0x000fe2000f8e0200 */
[----:B------:R-:W-:Y:S02]  /*0d90*/  ULOP3.LUT UR16, UR6, UR13, URZ, 0x3c, !UPT ;  /* 0x0000000d06107292 */ /* 0x000fe4000f8e3cff */
[----:B------:R-:W-:Y:S02]  /*0da0*/  UIADD3 UR10, UPT, UPT, -UR17, URZ, URZ ;  /* 0x000000ff110a7290 */ /* 0x000fe4000fffe1ff */
[----:B------:R-:W-:Y:S01]  /*0db0*/  ISETP.LT.U32.AND P1, PT, R0, UR13, PT ;  /* 0x0000000d00007c0c */ /* 0x000fe2000bf21070 */
[----:B------:R-:W0:Y:S01]  /*0dc0*/  LDCU.U8 UR9, c[0x0][0x549] ;  /* 0x0000a920ff0977ac */ /* 0x000e220008000000 */
[----:B------:R-:W-:Y:S01]  /*0dd0*/  ISETP.LE.AND P0, PT, RZ, UR16, PT ;  /* 0x00000010ff007c0c */ /* 0x000fe2000bf03270 */
[----:B------:R-:W-:Y:S02]  /*0de0*/  UIMAD UR10, UR11, UR10, UR12 ;  /* 0x0000000a0b0a72a4 */ /* 0x000fe4000f8e020c */
[----:B------:R-:W-:-:S02]  /*0df0*/  ULOP3.LUT UR6, UR6, UR4, URZ, 0x3c, !UPT ;  /* 0x0000000406067292 */ /* 0x000fc4000f8e3cff */
[----:B------:R-:W-:-:S06]  /*0e00*/  UISETP.GT.U32.AND UP1, UPT, UR11, UR10, UPT ;  /* 0x0000000a0b00728c */ /* 0x000fcc000bf24070 */
[----:B------:R-:W-:Y:S02]  /*0e10*/  @!P1 VIADD R0, R0, -UR13 ;  /* 0x8000000d00009c36 */ /* 0x000fe40008000000 */
[----:B------:R-:W-:Y:S01]  /*0e20*/  @!P1 VIADD R9, R9, 0x1 ;  /* 0x0000000109099836 */ /* 0x000fe20000000000 */
[----:B------:R-:W-:Y:S02]  /*0e30*/  ISETP.NE.AND P1, PT, RZ, UR7, PT ;  /* 0x00000007ff007c0c */ /* 0x000fe4000bf25270 */
[----:B------:R-:W-:Y:S01]  /*0e40*/  ISETP.GE.U32.AND P2, PT, R0, UR13, PT ;  /* 0x0000000d00007c0c */ /* 0x000fe2000bf46070 */
[----:B0-----:R-:W-:Y:S02]  /*0e50*/  UISETP.NE.AND UP0, UPT, UR9, URZ, UPT ;  /* 0x000000ff0900728c */ /* 0x001fe4000bf05270 */
[----:B------:R-:W-:Y:S02]  /*0e60*/  @!UP1 UIADD3 UR10, UPT, UPT, UR10, -UR11, URZ ;  /* 0x8000000b0a0a9290 */ /* 0x000fe4000fffe0ff */
[----:B------:R-:W-:-:S02]  /*0e70*/  @!UP1 UIADD3 UR17, UPT, UPT, UR17, 0x1, URZ ;  /* 0x0000000111119890 */ /* 0x000fc4000fffe0ff */
[----:B------:R-:W-:Y:S02]  /*0e80*/  UISETP.GE.U32.AND UP3, UPT, UR10, UR11, UPT ;  /* 0x0000000b0a00728c */ /* 0x000fe4000bf66070 */
[----:B------:R-:W-:Y:S02]  /*0e90*/  UISETP.GE.AND UP1, UPT, UR6, URZ, UPT ;  /* 0x000000ff0600728c */ /* 0x000fe4000bf26270 */
[----:B------:R-:W-:Y:S02]  /*0ea0*/  USEL UR9, UR5, 0x1, !UP0 ;  /* 0x0000000105097887 */ /* 0x000fe4000c000000 */
[----:B------:R-:W-:Y:S01]  /*0eb0*/  @P2 VIADD R9, R9, 0x1 ;  /* 0x0000000109092836 */ /* 0x000fe20000000000 */
[----:B------:R-:W-:-:S03]  /*0ec0*/  USHF.R.S32.HI UR6, URZ, 0x1f, UR7 ;  /* 0x0000001fff067899 */ /* 0x000fc60008011407 */
[----:B------:R-:W-:Y:S01]  /*0ed0*/  @!P0 IMAD.MOV R9, RZ, RZ, -R9 ;  /* 0x000000ffff098224 */ /* 0x000fe200078e0a09 */
[----:B------:R-:W-:Y:S01]  /*0ee0*/  @!P1 LOP3.LUT R9, RZ, UR13, RZ, 0x33, !PT ;  /* 0x0000000dff099c12 */ /* 0x000fe2000f8e33ff */
[----:B------:R-:W-:Y:S02]  /*0ef0*/  @UP3 UIADD3 UR17, UPT, UPT, UR17, 0x1, URZ ;  /* 0x0000000111113890 */ /* 0x000fe4000fffe0ff */
[----:B------:R-:W-:Y:S01]  /*0f00*/  UISETP.NE.AND UP3, UPT, UR8, URZ, UPT ;  /* 0x000000ff0800728c */ /* 0x000fe2000bf65270 */
[----:B------:R-:W-:Y:S01]  /*0f10*/  ISETP.LT.U32.AND P0, PT, R14, R9, PT ;  /* 0x000000090e00720c */ /* 0x000fe20003f01070 */
[----:B------:R-:W-:Y:S01]  /*0f20*/  @!UP1 UIADD3 UR17, UPT, UPT, -UR17, URZ, URZ ;  /* 0x000000ff11119290 */ /* 0x000fe2000fffe1ff */
[----:B------:R-:W-:Y:S01]  /*0f30*/  SHF.R.S32.HI R3, RZ, 0x1f, R9 ;  /* 0x0000001fff037819 */ /* 0x000fe20000011409 */
[----:B------:R-:W-:Y:S02]  /*0f40*/  USEL UR5, URZ, 0x1, !UP3 ;  /* 0x00000001ff057887 */ /* 0x000fe4000d800000 */
[----:B------:R-:W-:Y:S01]  /*0f50*/  @!UP2 ULOP3.LUT UR17, URZ, UR4, URZ, 0x33, !UPT ;  /* 0x00000004ff11a292 */ /* 0x000fe2000f8e33ff */
[----:B------:R-:W-:Y:S01]  /*0f60*/  ISETP.LT.AND.EX P0, PT, R15, R3, PT, P0 ;  /* 0x000000030f00720c */ /* 0x000fe20003f01300 */
[----:B------:R-:W-:-:S03]  /*0f70*/  ULOP3.LUT UR6, UR6, UR5, URZ, 0xfc, !UPT ;  /* 0x0000000506067292 */ /* 0x000fc6000f8efcff */
        /* <DEDUP_REMOVED lines=25> */
.L_x_206:
[----:B------:R-:W-:Y:S01]  /*1110*/  IMAD.MOV.U32 R24, RZ, RZ, R14 ;  /* 0x000000ffff187224 */ /* 0x000fe200078e000e */
[----:B------:R-:W-:Y:S01]  /*1120*/  MOV R16, R9 ;  /* 0x0000000900107202 */ /* 0x000fe20000000f00 */
[----:B------:R-:W-:Y:S01]  /*1130*/  IMAD.MOV.U32 R13, RZ, RZ, R3 ;  /* 0x000000ffff0d7224 */ /* 0x000fe200078e0003 */
[----:B------:R-:W-:Y:S02]  /*1140*/  MOV R14, 0x1160 ;  /* 0x00001160000e7802 */ /* 0x000fe40000000f00 */
[----:B------:R-:W-:Y:S05]  /*1150*/  CALL.REL.NOINC `($__internal_5_$__cuda_sm20_div_s64) ;  /* 0x0000002c00a07944 */ /* 0x000fea0003c00000 */
[----:B------:R-:W-:Y:S02]  /*1160*/  MOV R30, R0 ;  /* 0x00000000001e7202 */ /* 0x000fe40000000f00 */
[----:B------:R-:W-:Y:S02]  /*1170*/  MOV R31, R11 ;  /* 0x0000000b001f7202 */ /* 0x000fe40000000f00 */
.L_x_207:
[----:B------:R-:W-:Y:S05]  /*1180*/  BSYNC.RECONVERGENT B0 ;  /* 0x0000000000007941 */ /* 0x000fea0003800200 */
.L_x_205:
        /* <DEDUP_REMOVED lines=18> */
[----:B------:R-:W-:-:S05]  /*12b0*/  IMAD R0, R8, R0, R5 ;  /* 0x0000000008007224 */ /* 0x000fca00078e0205 */
[----:B------:R-:W-:-:S13]  /*12c0*/  ISETP.GT.U32.AND P1, PT, R11, R0, PT ;  /* 0x000000000b00720c */ /* 0x000fda0003f24070 */
[----:B------:R-:W-:Y:S02]  /*12d0*/  @!P1 IMAD.IADD R0, R0, 0x1, -R11 ;  /* 0x0000000100009824 */ /* 0x000fe400078e0a0b */
[----:B------:R-:W-:Y:S01]  /*12e0*/  @!P1 VIADD R8, R8, 0x1 ;  /* 0x0000000108089836 */ /* 0x000fe20000000000 */
[----:B------:R-:W-:Y:S02]  /*12f0*/  ISETP.NE.AND P1, PT, RZ, UR22, PT ;  /* 0x00000016ff007c0c */ /* 0x000fe4000bf25270 */
[-C--:B------:R-:W-:Y:S02]  /*1300*/  ISETP.GE.U32.AND P2, PT, R0, R11.reuse, PT ;  /* 0x0000000b0000720c */ /* 0x080fe40003f46070 */
[----:B------:R-:W-:-:S04]  /*1310*/  LOP3.LUT R0, R2, R11, RZ, 0x3c, !PT ;  /* 0x0000000b02007212 */ /* 0x000fc800078e3cff */
[----:B------:R-:W-:-:S07]  /*1320*/  ISETP.GE.AND P0, PT, R0, RZ, PT ;  /* 0x000000ff0000720c */ /* 0x000fce0003f06270 */
[----:B------:R-:W-:-:S06]  /*1330*/  @P2 VIADD R8, R8, 0x1 ;  /* 0x0000000108082836 */ /* 0x000fcc0000000000 */
        /* <DEDUP_REMOVED lines=30> */
.L_x_209:
[----:B------:R-:W-:Y:S01]  /*1520*/  IMAD.MOV.U32 R24, RZ, RZ, R6 ;  /* 0x000000ffff187224 */ /* 0x000fe200078e0006 */
[----:B------:R-:W-:Y:S01]  /*1530*/  MOV R15, R7 ;  /* 0x00000007000f7202 */ /* 0x000fe20000000f00 */
[----:B------:R-:W-:Y:S01]  /*1540*/  IMAD.MOV.U32 R16, RZ, RZ, R8 ;  /* 0x000000ffff107224 */ /* 0x000fe200078e0008 */
[----:B------:R-:W-:Y:S02]  /*1550*/  MOV R14, 0x1570 ;  /* 0x00001570000e7802 */ /* 0x000fe40000000f00 */
[----:B------:R-:W-:Y:S05]  /*1560*/  CALL.REL.NOINC `($__internal_5_$__cuda_sm20_div_s64) ;  /* 0x00000028009c7944 */ /* 0x000fea0003c00000 */
[----:B------:R-:W-:Y:S02]  /*1570*/  MOV R22, R0 ;  /* 0x0000000000167202 */ /* 0x000fe40000000f00 */
[----:B------:R-:W-:Y:S02]  /*1580*/  MOV R23, R11 ;  /* 0x0000000b00177202 */ /* 0x000fe40000000f00 */
.L_x_210:
[----:B------:R-:W-:Y:S05]  /*1590*/  BSYNC.RECONVERGENT B0 ;  /* 0x0000000000007941 */ /* 0x000fea0003800200 */
.L_x_208:
[----:B------:R-:W0:Y:S01]  /*15a0*/  LDCU UR8, c[0x0][0x434] ;  /* 0x00008680ff0877ac */ /* 0x000e220008000800 */
[----:B------:R-:W-:Y:S01]  /*15b0*/  HFMA2 R12, -RZ, RZ, 0, 0 ;  /* 0x00000000ff0c7431 */ /* 0x000fe200000001ff */
[----:B------:R-:W1:Y:S01]  /*15c0*/  S2R R17, SR_TID.X ;  /* 0x0000000000117919 */ /* 0x000e620000002100 */
[----:B------:R-:W-:Y:S01]  /*15d0*/  BSSY.RECONVERGENT B0, `(.L_x_211) ;  /* 0x000004e000007945 */ /* 0x000fe20003800200 */
[----:B------:R-:W-:Y:S01]  /*15e0*/  USHF.R.S32.HI UR4, URZ, 0x1f, UR22 ;  /* 0x0000001fff047899 */ /* 0x000fe20008011416 */
[----:B------:R-:W2:Y:S03]  /*15f0*/  LDCU UR5, c[0x0][0x534] ;  /* 0x0000a680ff0577ac */ /* 0x000ea60008000800 */
[----:B------:R-:W-:Y:S01]  /*1600*/  ULOP3.LUT UR4, UR4, 0x1, URZ, 0xfc, !UPT ;  /* 0x0000000104047892 */ /* 0x000fe2000f8efcff */
[----:B------:R-:W3:Y:S01]  /*1610*/  LDCU.64 UR10, c[0x0][0x358] ;  /* 0x00006b00ff0a77ac */ /* 0x000ee20008000a00 */
[----:B0-----:R-:W-:-:S04]  /*1620*/  IABS R6, UR8 ;  /* 0x0000000800067c13 */ /* 0x001fc80008000000 */
[----:B------:R-:W0:Y:S08]  /*1630*/  I2F.RP R7, R6 ;  /* 0x0000000600077306 */ /* 0x000e300000209400 */
[----:B0-----:R-:W0:Y:S02]  /*1640*/  MUFU.RCP R13, R7 ;  /* 0x00000007000d7308 */ /* 0x001e240000001000 */
[----:B0-----:R-:W-:-:S06]  /*1650*/  VIADD R13, R13, 0xffffffe ;  /* 0x0ffffffe0d0d7836 */ /* 0x001fcc0000000000 */
[----:B------:R-:W0:Y:S02]  /*1660*/  F2I.FTZ.U32.TRUNC.NTZ R13, R13 ;  /* 0x0000000d000d7305 */ /* 0x000e24000021f000 */
[----:B0-----:R-:W-:-:S04]  /*1670*/  IMAD.MOV R0, RZ, RZ, -R13 ;  /* 0x000000ffff007224 */ /* 0x001fc800078e0a0d */
[----:B------:R-:W-:Y:S01]  /*1680*/  IMAD R5, R0, R6, RZ ;  /* 0x0000000600057224 */ /* 0x000fe200078e02ff */
[----:B------:R-:W-:Y:S02]  /*1690*/  IABS R0, R2 ;  /* 0x0000000200007213 */ /* 0x000fe40000000000 */
[----:B------:R-:W-:Y:S01]  /*16a0*/  LOP3.LUT R2, R2, UR8, RZ, 0x3c, !PT ;  /* 0x0000000802027c12 */ /* 0x000fe2000f8e3cff */
[----:B------:R-:W-:-:S03]  /*16b0*/  IMAD.HI.U32 R5, R13, R5, R12 ;  /* 0x000000050d057227 */ /* 0x000fc600078e000c */
[----:B------:R-:W-:-:S03]  /*16c0*/  ISETP.GE.AND P1, PT, R2, RZ, PT ;  /* 0x000000ff0200720c */ /* 0x000fc60003f26270 */
[----:B------:R-:W-:-:S04]  /*16d0*/  IMAD.HI.U32 R12, R5, R0, RZ ;  /* 0x00000000050c7227 */ /* 0x000fc800078e00ff */
[----:B------:R-:W-:-:S04]  /*16e0*/  IMAD.MOV R5, RZ, RZ, -R12 ;  /* 0x000000ffff057224 */ /* 0x000fc800078e0a0c */
[C---:B------:R-:W-:Y:S02]  /*16f0*/  IMAD R5, R6.reuse, R5, R0 ;  /* 0x0000000506057224 */ /* 0x040fe400078e0200 */
[----:B------:R-:W0:Y:S03]  /*1700*/  LDC R0, c[0x0][0x3e0] ;  /* 0x0000f800ff007b82 */ /* 0x000e260000000800 */
[----:B------:R-:W-:-:S13]  /*1710*/  ISETP.GT.U32.AND P0, PT, R6, R5, PT ;  /* 0x000000050600720c */ /* 0x000fda0003f04070 */
[----:B------:R-:W-:Y:S01]  /*1720*/  @!P0 IMAD.IADD R5, R5, 0x1, -R6 ;  /* 0x0000000105058824 */ /* 0x000fe200078e0a06 */
[----:B------:R-:W-:Y:S02]  /*1730*/  @!P0 IADD3 R12, PT, PT, R12, 0x1, RZ ;  /* 0x000000010c0c8810 */ /* 0x000fe40007ffe0ff */
[----:B------:R-:W-:Y:S02]  /*1740*/  ISETP.NE.AND P0, PT, RZ, UR8, PT ;  /* 0x00000008ff007c0c */ /* 0x000fe4000bf05270 */
[----:B------:R-:W-:Y:S02]  /*1750*/  ISETP.GE.U32.AND P2, PT, R5, R6, PT ;  /* 0x000000060500720c */ /* 0x000fe40003f46070 */
[----:B0-----:R-:W-:-:S04]  /*1760*/  IABS R5, R0 ;  /* 0x0000000000057213 */ /* 0x001fc80000000000 */
[----:B------:R-:W0:Y:S07]  /*1770*/  I2F.RP R18, R5 ;  /* 0x0000000500127306 */ /* 0x000e2e0000209400 */
[----:B------:R-:W-:-:S05]  /*1780*/  @P2 VIADD R12, R12, 0x1 ;  /* 0x000000010c0c2836 */ /* 0x000fca0000000000 */
[----:B------:R-:W-:Y:S02]  /*1790*/  @!P1 IADD3 R12, PT, PT, -R12, RZ, RZ ;  /* 0x000000ff0c0c9210 */ /* 0x000fe40007ffe1ff */
[----:B------:R-:W-:Y:S01]  /*17a0*/  @!P0 LOP3.LUT R12, RZ, UR8, RZ, 0x33, !PT ;  /* 0x00000008ff0c8c12 */ /* 0x000fe2000f8e33ff */
[----:B0-----:R-:W0:Y:S04]  /*17b0*/  MUFU.RCP R18, R18 ;  /* 0x0000001200127308 */ /* 0x001e280000001000 */
[----:B------:R-:W-:Y:S01]  /*17c0*/  IMAD R6, R12, UR4, RZ ;  /* 0x000000040c067c24 */ /* 0x000fe2000f8e02ff */
[----:B------:R-:W4:Y:S04]  /*17d0*/  LDCU UR4, c[0x0][0x430] ;  /* 0x00008600ff0477ac */ /* 0x000f280008000800 */
[----:B------:R-:W-:-:S02]  /*17e0*/  IABS R16, R6 ;  /* 0x0000000600107213 */ /* 0x000fc40000000000 */
[----:B------:R-:W-:Y:S02]  /*17f0*/  IABS R15, R6 ;  /* 0x00000006000f7213 */ /* 0x000fe40000000000 */
[----:B------:R-:W5:Y:S01]  /*1800*/  I2F.RP R2, R16 ;  /* 0x0000001000027306 */ /* 0x000f620000209400 */
[----:B------:R-:W-:Y:S02]  /*1810*/  VIADD R7, R16, UR18 ;  /* 0x0000001210077c36 */ /* 0x000fe40008000000 */
[----:B------:R-:W-:Y:S01]  /*1820*/  IMAD.MOV R15, RZ, RZ, -R15 ;  /* 0x000000ffff0f7224 */ /* 0x000fe200078e0a0f */
[----:B0-----:R-:W-:Y:S02]  /*1830*/  IADD3 R18, PT, PT, R18, 0xffffffe, RZ ;  /* 0x0ffffffe12127810 */ /* 0x001fe40007ffe0ff */
[----:B------:R-:W-:Y:S02]  /*1840*/  IABS R13, R7 ;  /* 0x00000007000d7213 */ /* 0x000fe40000000000 */
[----:B------:R0:W-:Y:S01]  /*1850*/  F2I.FTZ.U32.TRUNC.NTZ R19, R18 ;  /* 0x0000001200137305 */ /* 0x0001e2000021f000 */
[----:B----4-:R-:W-:-:S07]  /*1860*/  UIMAD UR8, UR8, UR4, URZ ;  /* 0x00000004080872a4 */ /* 0x010fce000f8e02ff */
[----:B-----5:R-:W4:Y:S01]  /*1870*/  MUFU.RCP R24, R2 ;  /* 0x0000000200187308 */ /* 0x020f220000001000 */
[----:B0-----:R-:W-:Y:S02]  /*1880*/  IMAD.MOV.U32 R18, RZ, RZ, RZ ;  /* 0x000000ffff127224 */ /* 0x001fe400078e00ff */
[----:B----4-:R-:W-:Y:S02]  /*1890*/  VIADD R24, R24, 0xffffffe ;  /* 0x0ffffffe18187836 */ /* 0x010fe40000000000 */
[----:B------:R-:W-:-:S03]  /*18a0*/  IMAD.MOV R2, RZ, RZ, -R19 ;  /* 0x000000ffff027224 */ /* 0x000fc600078e0a13 */
[----:B------:R-:W0:Y:S02]  /*18b0*/  F2I.FTZ.U32.TRUNC.NTZ R25, R24 ;  /* 0x0000001800197305 */ /* 0x000e24000021f000 */
[----:B0-----:R-:W-:Y:S02]  /*18c0*/  IADD3 R11, PT, PT, RZ, -R25, RZ ;  /* 0x80000019ff0b7210 */ /* 0x001fe40007ffe0ff */
[----:B------:R-:W-:-:S03]  /*18d0*/  MOV R24, RZ ;  /* 0x000000ff00187202 */ /* 0x000fc60000000f00 */
[----:B------:R-:W-:Y:S01]  /*18e0*/  IMAD R20, R11, R16, RZ ;  /* 0x000000100b147224 */ /* 0x000fe200078e02ff */
[----:B-1----:R-:W-:-:S03]  /*18f0*/  SHF.R.U32.HI R11, RZ, 0x2, R17 ;  /* 0x00000002ff0b7819 */ /* 0x002fc60000011611 */
[----:B------:R-:W-:Y:S01]  /*1900*/  IMAD.HI.U32 R20, R25, R20, R24 ;  /* 0x0000001419147227 */ /* 0x000fe200078e0018 */
[----:B--2---:R-:W-:-:S05]  /*1910*/  ISETP.GE.AND P0, PT, R11, UR5, PT ;  /* 0x000000050b007c0c */ /* 0x004fca000bf06270 */
[----:B------:R-:W-:-:S04]  /*1920*/  IMAD.HI.U32 R20, R20, R13, RZ ;  /* 0x0000000d14147227 */ /* 0x000fc800078e00ff */
[----:B------:R-:W-:-:S05]  /*1930*/  IMAD R15, R20, R15, R13 ;  /* 0x0000000f140f7224 */ /* 0x000fca00078e020d */
[----:B------:R-:W-:-:S13]  /*1940*/  ISETP.GT.U32.AND P2, PT, R16, R15, PT ;  /* 0x0000000f1000720c */ /* 0x000fda0003f44070 */
[----:B------:R-:W-:-:S04]  /*1950*/  @!P2 IADD3 R15, PT, PT, R15, -R16, RZ ;  /* 0x800000100f0fa210 */ /* 0x000fc80007ffe0ff */
[----:B------:R-:W-:Y:S01]  /*1960*/  ISETP.GE.U32.AND P1, PT, R15, R16, PT ;  /* 0x000000100f00720c */ /* 0x000fe20003f26070 */
[----:B------:R-:W-:-:S04]  /*1970*/  IMAD R15, R2, R5, RZ ;  /* 0x00000005020f7224 */ /* 0x000fc800078e02ff */
[----:B------:R-:W-:Y:S01]  /*1980*/  IMAD.HI.U32 R14, R19, R15, R18 ;  /* 0x0000000f130e7227 */ /* 0x000fe200078e0012 */
[----:B------:R-:W-:Y:S01]  /*1990*/  MOV R15, 0xff800000 ;  /* 0xff800000000f7802 */ /* 0x000fe20000000f00 */
[----:B---3--:R-:W-:Y:S06]  /*19a0*/  @P0 BRA `(.L_x_212) ;  /* 0x0000000000400947 */ /* 0x008fec0003800000 */
[----:B------:R-:W-:Y:S01]  /*19b0*/  UIADD3 UR5, UP1, UPT, UR21, -UR20, URZ ;  /* 0x8000001415057290 */ /* 0x000fe2000ff3e0ff */
[----:B------:R-:W-:-:S03]  /*19c0*/  LOP3.LUT R18, R17, 0x3, RZ, 0xc0, !PT ;  /* 0x0000000311127812 */ /* 0x000fc600078ec0ff */
[----:B------:R-:W-:Y:S02]  /*19d0*/  UIADD3.X UR4, UPT, UPT, UR15, -0x1, URZ, UP1, !UPT ;  /* 0xffffffff0f047890 */ /* 0x000fe40008ffe4ff */
[----:B------:R-:W-:-:S04]  /*19e0*/  ISETP.LT.U32.AND P0, PT, R18, UR5, PT ;  /* 0x0000000512007c0c */ /* 0x000fc8000bf01070 */
[----:B------:R-:W-:-:S05]  /*19f0*/  IMAD.U32 R2, RZ, RZ, UR4 ;  /* 0x00000004ff027e24 */ /* 0x000fca000f8e00ff */
[----:B------:R-:W-:-:S13]  /*1a00*/  ISETP.GT.AND.EX P0, PT, R2, RZ, PT, P0 ;  /* 0x000000ff0200720c */ /* 0x000fda0003f04300 */
[----:B------:R-:W-:Y:S05]  /*1a10*/  @!P0 BRA `(.L_x_212) ;  /* 0x0000000000248947 */ /* 0x000fea0003800000 */
[----:B------:R-:W0:Y:S01]  /*1a20*/  LDCU.64 UR4, c[0x0][0x428] ;  /* 0x00008500ff0477ac */ /* 0x000e220008000a00 */
[----:B------:R-:W-:Y:S01]  /*1a30*/  IADD3 R18, P0, PT, R18, UR20, RZ ;  /* 0x0000001412127c10 */ /* 0x000fe2000ff1e0ff */
[----:B------:R-:W-:-:S04]  /*1a40*/  IMAD R2, R11, UR15, RZ ;  /* 0x0000000f0b027c24 */ /* 0x000fc8000f8e02ff */
[----:B------:R-:W-:Y:S02]  /*1a50*/  IMAD.X R19, RZ, RZ, RZ, P0 ;  /* 0x000000ffff137224 */ /* 0x000fe400000e06ff */
[----:B------:R-:W-:-:S05]  /*1a60*/  IMAD.WIDE.U32 R18, R11, UR21, R18 ;  /* 0x000000150b127c25 */ /* 0x000fca000f8e0012 */
[----:B------:R-:W-:Y:S02]  /*1a70*/  IADD3 R2, PT, PT, R19, R2, RZ ;  /* 0x0000000213027210 */ /* 0x000fe40007ffe0ff */
[----:B0-----:R-:W-:-:S04]  /*1a80*/  LEA R24, P0, R18, UR4, 0x2 ;  /* 0x0000000412187c11 */ /* 0x001fc8000f8010ff */
[----:B------:R-:W-:-:S05]  /*1a90*/  LEA.HI.X R25, R18, UR5, R2, 0x2, P0 ;  /* 0x0000000512197c11 */ /* 0x000fca00080f1402 */
[----:B------:R0:W5:Y:S04]  /*1aa0*/  LDG.E R15, desc[UR10][R24.64] ;  /* 0x0000000a180f7981 */ /* 0x000168000c1e1900 */
.L_x_212:
[----:B------:R-:W-:Y:S05]  /*1ab0*/  BSYNC.RECONVERGENT B0 ;  /* 0x0000000000007941 */ /* 0x000fea0003800200 */
.L_x_211:
[----:B------:R-:W1:Y:S01]  /*1ac0*/  S2R R21, SR_CgaCtaId ;  /* 0x0000000000157919 */ /* 0x000e620000008800 */
[----:B------:R-:W-:Y:S01]  /*1ad0*/  ISETP.GT.U32.AND P0, PT, R17, 0xf, PT ;  /* 0x0000000f1100780c */ /* 0x000fe20003f04070 */
[----:B------:R-:W-:Y:S01]  /*1ae0*/  @!P2 VIADD R20, R20, 0x1 ;  /* 0x000000011414a836 */ /* 0x000fe20000000000 */
[----:B------:R-:W-:Y:S01]  /*1af0*/  MOV R2, 0x400 ;  /* 0x0000040000027802 */ /* 0x000fe20000000f00 */
[----:B------:R-:W-:Y:S01]  /*1b00*/  BSSY.RECONVERGENT B1, `(.L_x_213) ;  /* 0x0000165000017945 */ /* 0x000fe20003800200 */
[----:B------:R-:W-:Y:S01]  /*1b10*/  ISETP.NE.AND P5, PT, R6, RZ, PT ;  /* 0x000000ff0600720c */ /* 0x000fe20003fa5270 */
[----:B------:R-:W-:-:S08]  /*1b20*/  @P1 VIADD R20, R20, 0x1 ;  /* 0x0000000114141836 */ /* 0x000fd00000000000 */
[----:B------:R-:W-:-:S05]  /*1b30*/  @!P0 IMAD.SHL.U32 R18, R17, 0x4, RZ ;  /* 0x0000000411128824 */ /* 0x000fca00078e00ff */
[----:B------:R-:W-:Y:S02]  /*1b40*/  @!P0 LOP3.LUT R18, R18, 0xc, RZ, 0xc0, !PT ;  /* 0x0000000c12128812 */ /* 0x000fe400078ec0ff */
[----:B-1----:R-:W-:Y:S02]  /*1b50*/  LEA R21, R21, R2, 0x18 ;  /* 0x0000000215157211 */ /* 0x002fe400078ec0ff */
[----:B------:R-:W-:-:S03]  /*1b60*/  LOP3.LUT R2, R17, 0x3, RZ, 0xc0, !PT ;  /* 0x0000000311027812 */ /* 0x000fc600078ec0ff */
[--C-:B------:R-:W-:Y:S02]  /*1b70*/  @!P0 IMAD R19, R11, 0x14, R21.reuse ;  /* 0x000000140b138824 */ /* 0x100fe400078e0215 */
[----:B------:R-:W-:Y:S02]  /*1b80*/  IMAD R2, R2, 0x14, R21 ;  /* 0x0000001402027824 */ /* 0x000fe400078e0215 */
[----:B------:R-:W-:Y:S02]  /*1b90*/  @!P0 IMAD.IADD R18, R19, 0x1, R18 ;  /* 0x0000000113128824 */ /* 0x000fe400078e0212 */
[----:B------:R-:W-:Y:S02]  /*1ba0*/  IMAD.MOV.U32 R21, RZ, RZ, -0x800000 ;  /* 0xff800000ff157424 */ /* 0x000fe400078e00ff */
[----:B------:R-:W-:Y:S01]  /*1bb0*/  IMAD R19, R11, 0x4, R2 ;  /* 0x000000040b137824 */ /* 0x000fe200078e0202 */
[----:B-----5:R-:W-:Y:S01]  /*1bc0*/  @!P0 STS [R18], R15 ;  /* 0x0000000f12008388 */ /* 0x020fe20000000800 */
[----:B------:R-:W-:Y:S06]  /*1bd0*/  BAR.SYNC.DEFER_BLOCKING 0x0 ;  /* 0x0000000000007b1d */ /* 0x000fec0000010000 */
[----:B------:R1:W2:Y:S02]  /*1be0*/  @!P0 LDS R21, [R19] ;  /* 0x0000000013158984 */ /* 0x0002a40000000800 */
[----:B-1----:R-:W-:-:S04]  /*1bf0*/  IMAD.HI.U32 R19, R14, R13, RZ ;  /* 0x0000000d0e137227 */ /* 0x002fc800078e00ff */
[----:B------:R-:W-:-:S04]  /*1c00*/  IMAD.MOV R14, RZ, RZ, -R19 ;  /* 0x000000ffff0e7224 */ /* 0x000fc800078e0a13 */
[----:B------:R-:W-:Y:S01]  /*1c10*/  IMAD R14, R5, R14, R13 ;  /* 0x0000000e050e7224 */ /* 0x000fe200078e020d */
[C---:B------:R-:W-:Y:S02]  /*1c20*/  LOP3.LUT R13, R7.reuse, R16, RZ, 0x3c, !PT ;  /* 0x00000010070d7212 */ /* 0x040fe400078e3cff */
[----:B------:R-:W-:Y:S02]  /*1c30*/  LOP3.LUT R7, R7, R0, RZ, 0x3c, !PT ;  /* 0x0000000007077212 */ /* 0x000fe400078e3cff */
[----:B------:R-:W-:Y:S02]  /*1c40*/  ISETP.GE.AND P3, PT, R13, RZ, PT ;  /* 0x000000ff0d00720c */ /* 0x000fe40003f66270 */
[----:B------:R-:W-:Y:S01]  /*1c50*/  ISETP.GE.AND P2, PT, R7, RZ, PT ;  /* 0x000000ff0700720c */ /* 0x000fe20003f46270 */
[----:B------:R-:W-:Y:S01]  /*1c60*/  IMAD.MOV.U32 R7, RZ, RZ, R20 ;  /* 0x000000ffff077224 */ /* 0x000fe200078e0014 */
[----:B--2---:R-:W1:Y:S01]  /*1c70*/  SHFL.BFLY PT, R2, R21, 0x2, 0x1f ;  /* 0x0c401f0015027f89 */ /* 0x004e6200000e0000 */
[----:B------:R-:W-:Y:S01]  /*1c80*/  SHF.R.S32.HI R13, RZ, 0x1f, R6 ;  /* 0x0000001fff0d7819 */ /* 0x000fe20000011406 */
[----:B------:R-:W-:-:S02]  /*1c90*/  IMAD.MOV.U32 R20, RZ, RZ, 0x7f800000 ;  /* 0x7f800000ff147424 */ /* 0x000fc400078e00ff */
[----:B------:R-:W-:-:S05]  /*1ca0*/  IMAD R6, R6, UR8, RZ ;  /* 0x0000000806067c24 */ /* 0x000fca000f8e02ff */
[----:B------:R-:W-:Y:S01]  /*1cb0*/  @!P3 IMAD.MOV R7, RZ, RZ, -R7 ;  /* 0x000000ffff07b224 */ /* 0x000fe200078e0a07 */
[----:B------:R-:W-:Y:S02]  /*1cc0*/  ISETP.NE.AND P3, PT, R12, RZ, PT ;  /* 0x000000ff0c00720c */ /* 0x000fe40003f65270 */
[----:B------:R-:W-:Y:S02]  /*1cd0*/  @!P5 LOP3.LUT R7, RZ, R16, RZ, 0x33, !PT ;  /* 0x00000010ff07d212 */ /* 0x000fe400078e33ff */
[----:B------:R-:W-:-:S04]  /*1ce0*/  SEL R12, RZ, 0x1, !P3 ;  /* 0x00000001ff0c7807 */ /* 0x000fc80005800000 */
[----:B------:R-:W-:Y:S02]  /*1cf0*/  LOP3.LUT R12, R13, R12, RZ, 0xfc, !PT ;  /* 0x0000000c0d0c7212 */ /* 0x000fe400078efcff */
[----:B-1----:R-:W-:-:S05]  /*1d00*/  FMNMX.FTZ R27, R2, R21, !PT ;  /* 0x00000015021b7209 */ /* 0x002fca0007810000 */
[----:B------:R-:W1:Y:S02]  /*1d10*/  SHFL.BFLY PT, R2, R27, 0x1, 0x1f ;  /* 0x0c201f001b027f89 */ /* 0x000e6400000e0000 */
[----:B-1----:R-:W-:-:S04]  /*1d20*/  FMNMX.FTZ R2, R27, R2, !PT ;  /* 0x000000021b027209 */ /* 0x002fc80007810000 */
[----:B------:R-:W-:-:S04]  /*1d30*/  FSETP.NEU.FTZ.AND P0, PT, R2, -INF , PT ;  /* 0xff8000000200780b */ /* 0x000fc80003f1d000 */
[----:B------:R-:W-:Y:S02]  /*1d40*/  FSEL R2, R2, RZ, P0 ;  /* 0x000000ff02027208 */ /* 0x000fe40000000000 */
[----:B------:R-:W-:-:S03]  /*1d50*/  ISETP.GT.U32.AND P0, PT, R5, R14, PT ;  /* 0x0000000e0500720c */ /* 0x000fc60003f04070 */
[----:B0-----:R-:W-:-:S04]  /*1d60*/  FADD.FTZ R25, -R2, R21 ;  /* 0x0000001502197221 */ /* 0x001fc80000010100 */
[----:B------:R-:W-:-:S06]  /*1d70*/  FMUL.FTZ R25, R25, 1.4426950216293334961 ;  /* 0x3fb8aa3b19197820 */ /* 0x000fcc0000410000 */
[----:B------:R-:W0:Y:S01]  /*1d80*/  MUFU.EX2 R25, R25 ;  /* 0x0000001900197308 */ /* 0x000e220000000800 */
[----:B------:R-:W-:Y:S02]  /*1d90*/  @!P0 IMAD.IADD R14, R14, 0x1, -R5 ;  /* 0x000000010e0e8824 */ /* 0x000fe400078e0a05 */
[----:B------:R-:W-:Y:S01]  /*1da0*/  @!P0 VIADD R19, R19, 0x1 ;  /* 0x0000000113138836 */ /* 0x000fe20000000000 */
[----:B------:R-:W-:Y:S02]  /*1db0*/  ISETP.NE.AND P0, PT, R0, RZ, PT ;  /* 0x000000ff0000720c */ /* 0x000fe40003f05270 */
[----:B------:R-:W-:Y:S02]  /*1dc0*/  ISETP.GE.U32.AND P4, PT, R14, R5, PT ;  /* 0x000000050e00720c */ /* 0x000fe40003f86070 */
[----:B------:R-:W-:Y:S01]  /*1dd0*/  SHF.R.S32.HI R5, RZ, 0x1f, R7 ;  /* 0x0000001fff057819 */ /* 0x000fe20000011407 */
[----:B0-----:R-:W0:Y:S10]  /*1de0*/  SHFL.BFLY PT, R18, R25, 0x2, 0x1f ;  /* 0x0c401f0019127f89 */ /* 0x001e3400000e0000 */
[----:B------:R-:W-:-:S04]  /*1df0*/  @P4 VIADD R19, R19, 0x1 ;  /* 0x0000000113134836 */ /* 0x000fc80000000000 */
[----:B------:R-:W-:Y:S01]  /*1e00*/  @!P2 IMAD.MOV R19, RZ, RZ, -R19 ;  /* 0x000000ffff13a224 */ /* 0x000fe200078e0a13 */
[----:B------:R-:W-:Y:S02]  /*1e10*/  @!P0 LOP3.LUT R19, RZ, R0, RZ, 0x33, !PT ;  /* 0x00000000ff138212 */ /* 0x000fe400078e33ff */
[----:B------:R-:W-:Y:S02]  /*1e20*/  LOP3.LUT P0, RZ, R17, 0x3f3, RZ, 0xc0, !PT ;  /* 0x000003f311ff7812 */ /* 0x000fe4000780c0ff */
[----:B------:R-:W-:-:S04]  /*1e30*/  ISETP.LT.U32.AND P2, PT, R22, R7, PT ;  /* 0x000000071600720c */ /* 0x000fc80003f41070 */
[----:B------:R-:W-:Y:S01]  /*1e40*/  ISETP.LT.AND.EX P2, PT, R23, R5, PT, P2 ;  /* 0x000000051700720c */ /* 0x000fe20003f41320 */
[----:B------:R-:W-:-:S03]  /*1e50*/  IMAD R5, R19, UR9, RZ ;  /* 0x0000000913057c24 */ /* 0x000fc6000f8e02ff */
[----:B------:R-:W-:Y:S01]  /*1e60*/  SEL R7, R22, R7, P2 ;  /* 0x0000000716077207 */ /* 0x000fe20001000000 */
[----:B------:R-:W-:Y:S02]  /*1e70*/  IMAD R5, R12, R5, RZ ;  /* 0x000000050c057224 */ /* 0x000fe400078e02ff */
[----:B0-----:R-:W-:-:S05]  /*1e80*/  FADD.FTZ R18, R25, R18 ;  /* 0x0000001219127221 */ /* 0x001fca0000010000 */
[----:B------:R-:W0:Y:S02]  /*1e90*/  SHFL.BFLY PT, R15, R18, 0x1, 0x1f ;  /* 0x0c201f00120f7f89 */ /* 0x000e2400000e0000 */
[----:B0-----:R-:W-:-:S05]  /*1ea0*/  FADD.FTZ R15, R18, R15 ;  /* 0x0000000f120f7221 */ /* 0x001fca0000010000 */
[----:B------:R-:W-:-:S13]  /*1eb0*/  FSETP.NE.FTZ.AND P1, PT, R15, RZ, PT ;  /* 0x000000ff0f00720b */ /* 0x000fda0003f35000 */
[----:B------:R-:W0:Y:S02]  /*1ec0*/  @P1 MUFU.LG2 R15, R15 ;  /* 0x0000000f000f1308 */ /* 0x000e240000000c00 */
        /* <DEDUP_REMOVED lines=14> */
[----:B------:R-:W-:-:S03]  /*1fb0*/  IMAD R15, R11, UR19, RZ ;  /* 0x000000130b0f7c24 */ /* 0x000fc6000f8e02ff */
        /* <DEDUP_REMOVED lines=19> */
[----:B------:R0:W1:Y:S02]  /*20f0*/  F2I.FTZ.U32.TRUNC.NTZ R13, R12 ;  /* 0x0000000c000d7305 */ /* 0x000064000021f000 */
[----:B0-----:R-:W-:Y:S02]  /*2100*/  HFMA2 R12, -RZ, RZ, 0, 0 ;  /* 0x00000000ff0c7431 */ /* 0x001fe400000001ff */
[----:B-1----:R-:W-:-:S04]  /*2110*/  IMAD.MOV R0, RZ, RZ, -R13 ;  /* 0x000000ffff007224 */ /* 0x002fc800078e0a0d */
        /* <DEDUP_REMOVED lines=16> */
.L_x_216:
[----:B------:R-:W-:Y:S01]  /*2220*/  LEA.HI R24, R17, UR20, RZ, 0x1e ;  /* 0x0000001411187c11 */ /* 0x000fe2000f8ff0ff */
[----:B------:R-:W-:Y:S01]  /*2230*/  IMAD.MOV.U32 R15, RZ, RZ, RZ ;  /* 0x000000ffff0f7224 */ /* 0x000fe200078e00ff */
[----:B------:R-:W-:Y:S01]  /*2240*/  MOV R14, 0x2270 ;  /* 0x00002270000e7802 */ /* 0x000fe20000000f00 */
[----:B------:R-:W-:Y:S02]  /*2250*/  IMAD.MOV.U32 R16, RZ, RZ, R26 ;  /* 0x000000ffff107224 */ /* 0x000fe400078e001a */
[----:B------:R-:W-:Y:S05]  /*2260*/  CALL.REL.NOINC `($__internal_5_$__cuda_sm20_div_s64) ;  /* 0x0000001c005c7944 */ /* 0x000fea0003c00000 */
[----:B------:R-:W-:Y:S02]  /*2270*/  IADD3 R13, PT, PT, -R0, RZ, RZ ;  /* 0x000000ff000d7210 */ /* 0x000fe40007ffe1ff */
[----:B------:R-:W-:-:S03]  /*2280*/  MOV R27, R11 ;  /* 0x0000000b001b7202 */ /* 0x000fc60000000f00 */
[----:B------:R-:W-:Y:S01]  /*2290*/  IMAD R24, R26, R13, R24 ;  /* 0x0000000d1a187224 */ /* 0x000fe200078e0218 */
[----:B------:R-:W-:-:S07]  /*22a0*/  MOV R26, R0 ;  /* 0x00000000001a7202 */ /* 0x000fce0000000f00 */
.L_x_217:
[----:B------:R-:W-:Y:S01]  /*22b0*/  IABS R13, UR19 ;  /* 0x00000013000d7c13 */ /* 0x000fe20008000000 */
[----:B------:R-:W-:Y:S01]  /*22c0*/  IMAD R3, R3, R10, RZ ;  /* 0x0000000a03037224 */ /* 0x000fe200078e02ff */
[----:B------:R-:W-:Y:S01]  /*22d0*/  MOV R14, RZ ;  /* 0x000000ff000e7202 */ /* 0x000fe20000000f00 */
[----:B------:R-:W-:Y:S01]  /*22e0*/  BSSY.RECONVERGENT B0, `(.L_x_218) ;  /* 0x0000040000007945 */ /* 0x000fe20003800200 */
[----:B------:R-:W0:Y:S01]  /*22f0*/  I2F.U32.RP R16, R13 ;  /* 0x0000000d00107306 */ /* 0x000e220000209000 */
[----:B------:R-:W-:Y:S01]  /*2300*/  IABS R0, UR19 ;  /* 0x0000001300007c13 */ /* 0x000fe20008000000 */
[----:B------:R-:W-:Y:S01]  /*2310*/  IMAD R3, R9, R4, R3 ;  /* 0x0000000409037224 */ /* 0x000fe200078e0203 */
[----:B------:R-:W-:Y:S02]  /*2320*/  IABS R11, R24 ;  /* 0x00000018000b7213 */ /* 0x000fe40000000000 */
[----:B------:R-:W-:-:S04]  /*2330*/  LOP3.LUT R4, R24, UR19, RZ, 0x3c, !PT ;  /* 0x0000001318047c12 */ /* 0x000fc8000f8e3cff */
[----:B------:R-:W-:Y:S01]  /*2340*/  ISETP.GE.AND P0, PT, R4, RZ, PT ;  /* 0x000000ff0400720c */ /* 0x000fe20003f06270 */
[----:B0-----:R-:W0:Y:S02]  /*2350*/  MUFU.RCP R15, R16 ;  /* 0x00000010000f7308 */ /* 0x001e240000001000 */
[----:B0-----:R-:W-:-:S06]  /*2360*/  VIADD R15, R15, 0xffffffe ;  /* 0x0ffffffe0f0f7836 */ /* 0x001fcc0000000000 */
[----:B------:R-:W0:Y:S02]  /*2370*/  F2I.FTZ.U32.TRUNC.NTZ R15, R15 ;  /* 0x0000000f000f7305 */ /* 0x000e24000021f000 */
[----:B0-----:R-:W-:-:S04]  /*2380*/  IMAD.MOV R12, RZ, RZ, -R15 ;  /* 0x000000ffff0c7224 */ /* 0x001fc800078e0a0f */
[----:B------:R-:W-:-:S04]  /*2390*/  IMAD R12, R12, R13, RZ ;  /* 0x0000000d0c0c7224 */ /* 0x000fc800078e02ff */
[----:B------:R-:W-:-:S04]  /*23a0*/  IMAD.HI.U32 R14, R15, R12, R14 ;  /* 0x0000000c0f0e7227 */ /* 0x000fc800078e000e */
[----:B------:R-:W-:Y:S02]  /*23b0*/  IMAD.MOV R12, RZ, RZ, -R0 ;  /* 0x000000ffff0c7224 */ /* 0x000fe400078e0a00 */
[----:B------:R-:W-:-:S04]  /*23c0*/  IMAD.HI.U32 R0, R14, R11, RZ ;  /* 0x0000000b0e007227 */ /* 0x000fc800078e00ff */
[----:B------:R-:W-:Y:S02]  /*23d0*/  IMAD R12, R0, R12, R11 ;  /* 0x0000000c000c7224 */ /* 0x000fe400078e020b */
[----:B------:R-:W-:-:S03]  /*23e0*/  IMAD.WIDE.U32 R14, R9, R10, RZ ;  /* 0x0000000a090e7225 */ /* 0x000fc600078e00ff */
[----:B------:R-:W-:Y:S01]  /*23f0*/  ISETP.GT.U32.AND P1, PT, R13, R12, PT ;  /* 0x0000000c0d00720c */ /* 0x000fe20003f24070 */
[----:B------:R-:W-:Y:S02]  /*2400*/  IMAD.IADD R3, R15, 0x1, R3 ;  /* 0x000000010f037824 */ /* 0x000fe400078e0203 */
[----:B------:R-:W-:-:S04]  /*2410*/  IMAD.WIDE.U32 R32, R14, R30, RZ ;  /* 0x0000001e0e207225 */ /* 0x000fc800078e00ff */
[----:B------:R-:W-:-:S04]  /*2420*/  IMAD R3, R3, R30, RZ ;  /* 0x0000001e03037224 */ /* 0x000fc800078e02ff */
[----:B------:R-:W-:Y:S02]  /*2430*/  IMAD R3, R31, R14, R3 ;  /* 0x0000000e1f037224 */ /* 0x000fe400078e0203 */
[-C--:B------:R-:W-:Y:S02]  /*2440*/  @!P1 IADD3 R12, PT, PT, R12, -R13.reuse, RZ ;  /* 0x8000000d0c0c9210 */ /* 0x080fe40007ffe0ff */
[----:B------:R-:W-:Y:S02]  /*2450*/  @!P1 IADD3 R0, PT, PT, R0, 0x1, RZ ;  /* 0x0000000100009810 */ /* 0x000fe40007ffe0ff */
[----:B------:R-:W-:Y:S01]  /*2460*/  ISETP.GE.U32.AND P2, PT, R12, R13, PT ;  /* 0x0000000d0c00720c */ /* 0x000fe20003f46070 */
[----:B------:R-:W-:Y:S01]  /*2470*/  IMAD.IADD R13, R33, 0x1, R3 ;  /* 0x00000001210d7824 */ /* 0x000fe200078e0203 */
[----:B------:R-:W-:-:S11]  /*2480*/  ISETP.NE.AND P1, PT, RZ, UR19, PT ;  /* 0x00000013ff007c0c */ /* 0x000fd6000bf25270 */
[----:B------:R-:W-:-:S05]  /*2490*/  @P2 VIADD R0, R0, 0x1 ;  /* 0x0000000100002836 */ /* 0x000fca0000000000 */
[----:B------:R-:W-:Y:S02]  /*24a0*/  MOV R4, R0 ;  /* 0x0000000000047202 */ /* 0x000fe40000000f00 */
[----:B------:R-:W-:Y:S02]  /*24b0*/  LOP3.LUT R0, R27, R13, RZ, 0xfc, !PT ;  /* 0x0000000d1b007212 */ /* 0x000fe400078efcff */
[----:B------:R-:W-:Y:S02]  /*24c0*/  @!P0 IADD3 R4, PT, PT, -R4, RZ, RZ ;  /* 0x000000ff04048210 */ /* 0x000fe40007ffe1ff */
[----:B------:R-:W-:Y:S02]  /*24d0*/  ISETP.NE.U32.AND P0, PT, R0, RZ, PT ;  /* 0x000000ff0000720c */ /* 0x000fe40003f05070 */
[----:B------:R-:W-:-:S04]  /*24e0*/  @!P1 LOP3.LUT R4, RZ, UR19, RZ, 0x33, !PT ;  /* 0x00000013ff049c12 */ /* 0x000fc8000f8e33ff */
[----:B------:R-:W-:-:S05]  /*24f0*/  IADD3 R3, PT, PT, -R4, RZ, RZ ;  /* 0x000000ff04037210 */ /* 0x000fca0007ffe1ff */
        /* <DEDUP_REMOVED lines=23> */
.L_x_219:
[----:B------:R-:W-:Y:S01]  /*2670*/  IMAD.MOV.U32 R24, RZ, RZ, R26 ;  /* 0x000000ffff187224 */ /* 0x000fe200078e001a */
[----:B------:R-:W-:Y:S01]  /*2680*/  MOV R15, R27 ;  /* 0x0000001b000f7202 */ /* 0x000fe20000000f00 */
[----:B------:R-:W-:Y:S01]  /*2690*/  IMAD.MOV.U32 R16, RZ, RZ, R32 ;  /* 0x000000ffff107224 */ /* 0x000fe200078e0020 */
[----:B------:R-:W-:Y:S02]  /*26a0*/  MOV R14, 0x26c0 ;  /* 0x000026c0000e7802 */ /* 0x000fe40000000f00 */
[----:B------:R-:W-:Y:S05]  /*26b0*/  CALL.REL.NOINC `($__internal_5_$__cuda_sm20_div_s64) ;  /* 0x0000001800487944 */ /* 0x000fea0003c00000 */
[----:B------:R-:W-:-:S05]  /*26c0*/  IADD3 R27, PT, PT, -R0, RZ, RZ ;  /* 0x000000ff001b7210 */ /* 0x000fca0007ffe1ff */
[----:B------:R-:W-:Y:S02]  /*26d0*/  IMAD R27, R27, R32, R26 ;  /* 0x000000201b1b7224 */ /* 0x000fe400078e021a */
.L_x_220:
[----:B------:R-:W-:Y:S05]  /*26e0*/  BSYNC.RECONVERGENT B0 ;  /* 0x0000000000007941 */ /* 0x000fea0003800200 */
.L_x_218:
[----:B------:R-:W-:Y:S01]  /*26f0*/  IABS R24, R10 ;  /* 0x0000000a00187213 */ /* 0x000fe20000000000 */
[----:B------:R-:W0:Y:S01]  /*2700*/  LDCU UR12, c[0x0][0x430] ;  /* 0x00008600ff0c77ac */ /* 0x000e220008000800 */
[----:B------:R-:W-:Y:S02]  /*2710*/  IABS R12, R9 ;  /* 0x00000009000c7213 */ /* 0x000fe40000000000 */
[----:B------:R-:W1:Y:S01]  /*2720*/  I2F.U32.RP R14, R24 ;  /* 0x00000018000e7306 */ /* 0x000e620000209000 */
[----:B------:R-:W-:Y:S01]  /*2730*/  IABS R19, R8 ;  /* 0x0000000800137213 */ /* 0x000fe20000000000 */
[----:B------:R-:W2:Y:S01]  /*2740*/  LDCU UR4, c[0x0][0x434] ;  /* 0x00008680ff0477ac */ /* 0x000ea20008000800 */
[----:B------:R-:W-:Y:S02]  /*2750*/  IABS R11, R7 ;  /* 0x00000007000b7213 */ /* 0x000fe40000000000 */
[----:B------:R-:W-:Y:S01]  /*2760*/  IABS R25, R10 ;  /* 0x0000000a00197213 */ /* 0x000fe20000000000 */
[----:B------:R-:W-:Y:S01]  /*2770*/  UIMAD UR13, UR7, UR8, URZ ;  /* 0x00000008070d72a4 */ /* 0x000fe2000f8e02ff */
[----:B------:R-:W-:Y:S01]  /*2780*/  ISETP.NE.AND P5, PT, R9, RZ, PT ;  /* 0x000000ff0900720c */ /* 0x000fe20003fa5270 */
[----:B------:R-:W3:Y:S01]  /*2790*/  I2F.U32.RP R18, R12 ;  /* 0x0000000c00127306 */ /* 0x000ee20000209000 */
[----:B------:R-:W-:Y:S01]  /*27a0*/  IADD3 R25, PT, PT, RZ, -R25, RZ ;  /* 0x80000019ff197210 */ /* 0x000fe20007ffe0ff */
[----:B0-----:R-:W-:-:S06]  /*27b0*/  USEL UR12, UR12, 0x1, UP0 ;  /* 0x000000010c0c7887 */ /* 0x001fcc0008000000 */
[----:B-1----:R-:W0:Y:S01]  /*27c0*/  MUFU.RCP R14, R14 ;  /* 0x0000000e000e7308 */ /* 0x002e220000001000 */
[----:B------:R-:W-:Y:S02]  /*27d0*/  USHF.R.S32.HI UR5, URZ, 0x1f, UR12 ;  /* 0x0000001fff057899 */ /* 0x000fe4000801140c */
[----:B--2---:R-:W-:-:S05]  /*27e0*/  UIMAD UR4, UR12, UR4, URZ ;  /* 0x000000040c0472a4 */ /* 0x004fca000f8e02ff */
[----:B---3--:R-:W1:Y:S08]  /*27f0*/  MUFU.RCP R13, R18 ;  /* 0x00000012000d7308 */ /* 0x008e700000001000 */
[----:B------:R-:W-:Y:S01]  /*2800*/  I2F.U32.RP R16, R19 ;  /* 0x0000001300107306 */ /* 0x000fe20000209000 */
[----:B0-----:R-:W-:-:S07]  /*2810*/  VIADD R30, R14, 0xffffffe ;  /* 0x0ffffffe0e1e7836 */ /* 0x001fce0000000000 */
[----:B------:R-:W0:Y:S01]  /*2820*/  F2I.FTZ.U32.TRUNC.NTZ R31, R30 ;  /* 0x0000001e001f7305 */ /* 0x000e22000021f000 */
[----:B-1----:R-:W-:-:S07]  /*2830*/  VIADD R14, R13, 0xffffffe ;  /* 0x0ffffffe0d0e7836 */ /* 0x002fce0000000000 */
[----:B------:R1:W2:Y:S01]  /*2840*/  F2I.FTZ.U32.TRUNC.NTZ R15, R14 ;  /* 0x0000000e000f7305 */ /* 0x0002a2000021f000 */
[----:B0-----:R-:W-:Y:S01]  /*2850*/  IADD3 R13, PT, PT, RZ, -R31, RZ ;  /* 0x8000001fff0d7210 */ /* 0x001fe20007ffe0ff */
[----:B------:R-:W-:-:S06]  /*2860*/  IMAD.MOV.U32 R30, RZ, RZ, RZ ;  /* 0x000000ffff1e7224 */ /* 0x000fcc00078e00ff */
[----:B------:R0:W-:Y:S01]  /*2870*/  MUFU.RCP R22, R16 ;  /* 0x0000001000167308 */ /* 0x0001e20000001000 */
[----:B------:R-:W-:Y:S02]  /*2880*/  IMAD R13, R13, R24, RZ ;  /* 0x000000180d0d7224 */ /* 0x000fe400078e02ff */
[----:B-1----:R-:W-:-:S05]  /*2890*/  IMAD.MOV.U32 R14, RZ, RZ, RZ ;  /* 0x000000ffff0e7224 */ /* 0x002fca00078e00ff */
[----:B------:R-:W1:Y:S01]  /*28a0*/  I2F.U32.RP R28, R11 ;  /* 0x0000000b001c7306 */ /* 0x000e620000209000 */
[----:B0-----:R-:W-:-:S04]  /*28b0*/  IMAD.HI.U32 R16, R31, R13, R30 ;  /* 0x0000000d1f107227 */ /* 0x001fc800078e001e */
[----:B--2---:R-:W-:-:S03]  /*28c0*/  IMAD.MOV R13, RZ, RZ, -R15 ;  /* 0x000000ffff0d7224 */ /* 0x004fc600078e0a0f */
[----:B-1----:R-:W0:Y:S01]  /*28d0*/  MUFU.RCP R28, R28 ;  /* 0x0000001c001c7308 */ /* 0x002e220000001000 */
[----:B------:R-:W-:Y:S02]  /*28e0*/  VIADD R22, R22, 0xffffffe ;  /* 0x0ffffffe16167836 */ /* 0x000fe40000000000 */
[----:B------:R-:W-:-:S04]  /*28f0*/  IMAD R13, R13, R12, RZ ;  /* 0x0000000c0d0d7224 */ /* 0x000fc800078e02ff */
[----:B------:R-:W-:Y:S01]  /*2900*/  IMAD.HI.U32 R14, R15, R13, R14 ;  /* 0x0000000d0f0e7227 */ /* 0x000fe200078e000e */
[----:B------:R-:W-:Y:S01]  /*2910*/  IABS R15, R27 ;  /* 0x0000001b000f7213 */ /* 0x000fe20000000000 */
[----:B------:R-:W1:Y:S04]  /*2920*/  F2I.FTZ.U32.TRUNC.NTZ R23, R22 ;  /* 0x0000001600177305 */ /* 0x000e68000021f000 */
[----:B------:R-:W-:-:S04]  /*2930*/  IMAD.HI.U32 R16, R16, R15, RZ ;  /* 0x0000000f10107227 */ /* 0x000fc800078e00ff */
[----:B------:R-:W-:Y:S02]  /*2940*/  IMAD R25, R16, R25, R15 ;  /* 0x0000001910197224 */ /* 0x000fe400078e020f */
[----:B------:R-:W2:Y:S01]  /*2950*/  LDC R15, c[0x0][0x3e0] ;  /* 0x0000f800ff0f7b82 */ /* 0x000ea20000000800 */
[----:B0-----:R-:W-:Y:S02]  /*2960*/  VIADD R28, R28, 0xffffffe ;  /* 0x0ffffffe1c1c7836 */ /* 0x001fe40000000000 */
[----:B------:R-:W-:Y:S02]  /*2970*/  ISETP.GT.U32.AND P1, PT, R24, R25, PT ;  /* 0x000000191800720c */ /* 0x000fe40003f24070 */
[----:B------:R-:W0:Y:S01]  /*2980*/  F2I.FTZ.U32.TRUNC.NTZ R29, R28 ;  /* 0x0000001c001d7305 */ /* 0x000e22000021f000 */
[----:B-1----:R-:W-:Y:S01]  /*2990*/  IADD3 R18, PT, PT, RZ, -R23, RZ ;  /* 0x80000017ff127210 */ /* 0x002fe20007ffe0ff */
[----:B------:R-:W-:-:S04]  /*29a0*/  IMAD.MOV.U32 R22, RZ, RZ, RZ ;  /* 0x000000ffff167224 */ /* 0x000fc800078e00ff */
[----:B------:R-:W-:-:S04]  /*29b0*/  IMAD R13, R18, R19, RZ ;  /* 0x00000013120d7224 */ /* 0x000fc800078e02ff */
[----:B------:R-:W-:Y:S01]  /*29c0*/  IMAD.HI.U32 R23, R23, R13, R22 ;  /* 0x0000000d17177227 */ /* 0x000fe200078e0016 */
[----:B------:R-:W-:-:S03]  /*29d0*/  @!P1 IADD3 R16, PT, PT, R16, 0x1, RZ ;  /* 0x0000000110109810 */ /* 0x000fc60007ffe0ff */
[----:B------:R-:W-:Y:S01]  /*29e0*/  @!P1 IMAD.IADD R25, R25, 0x1, -R24 ;  /* 0x0000000119199824 */ /* 0x000fe200078e0a18 */
[----:B------:R-:W-:Y:S01]  /*29f0*/  ISETP.NE.AND P1, PT, R10, RZ, PT ;  /* 0x000000ff0a00720c */ /* 0x000fe20003f25270 */
[--C-:B0-----:R-:W-:Y:S02]  /*2a00*/  IMAD.MOV R18, RZ, RZ, -R29.reuse ;  /* 0x000000ffff127224 */ /* 0x101fe400078e0a1d */
[----:B------:R-:W-:Y:S01]  /*2a10*/  IMAD.MOV.U32 R28, RZ, RZ, RZ ;  /* 0x000000ffff1c7224 */ /* 0x000fe200078e00ff */
[----:B--2---:R-:W-:Y:S01]  /*2a20*/  ISETP.LT.U32.AND P0, PT, R15, 0x1, PT ;  /* 0x000000010f00780c */ /* 0x004fe20003f01070 */
[----:B------:R-:W-:Y:S01]  /*2a30*/  IMAD R13, R18, R11, RZ ;  /* 0x0000000b120d7224 */ /* 0x000fe200078e02ff */
[----:B------:R-:W-:Y:S02]  /*2a40*/  ISETP.GE.U32.AND P3, PT, R25, R24, PT ;  /* 0x000000181900720c */ /* 0x000fe40003f66070 */
[----:B------:R-:W-:Y:S01]  /*2a50*/  ISETP.LT.AND.EX P0, PT, R2, RZ, PT, P0 ;  /* 0x000000ff0200720c */ /* 0x000fe20003f01300 */
[----:B------:R-:W-:Y:S01]  /*2a60*/  IMAD.HI.U32 R13, R29, R13, R28 ;  /* 0x0000000d1d0d7227 */ /* 0x000fe200078e001c */
[----:B------:R-:W-:-:S02]  /*2a70*/  IABS R2, R8 ;  /* 0x0000000800027213 */ /* 0x000fc40000000000 */
[----:B------:R-:W-:Y:S02]  /*2a80*/  SEL R15, R15, 0x1, P0 ;  /* 0x000000010f0f7807 */ /* 0x000fe40000000000 */
[----:B------:R-:W-:Y:S01]  /*2a90*/  IABS R24, R0 ;  /* 0x0000000000187213 */ /* 0x000fe20000000000 */
[----:B------:R-:W-:Y:S01]  /*2aa0*/  IMAD.MOV R2, RZ, RZ, -R2 ;  /* 0x000000ffff027224 */ /* 0x000fe200078e0a02 */
[----:B------:R-:W-:-:S03]  /*2ab0*/  IABS R18, R15 ;  /* 0x0000000f00127213 */ /* 0x000fc60000000000 */
[----:B------:R-:W-:Y:S01]  /*2ac0*/  IMAD.HI.U32 R23, R23, R24, RZ ;  /* 0x0000001817177227 */ /* 0x000fe200078e00ff */
[----:B------:R-:W0:Y:S03]  /*2ad0*/  I2F.U32.RP R22, R18 ;  /* 0x0000001200167306 */ /* 0x000e260000209000 */
[----:B------:R-:W-:Y:S01]  /*2ae0*/  IMAD R2, R23, R2, R24 ;  /* 0x0000000217027224 */ /* 0x000fe200078e0218 */
[----:B------:R-:W-:Y:S01]  /*2af0*/  LOP3.LUT R24, R27, R10, RZ, 0x3c, !PT ;  /* 0x0000000a1b187212 */ /* 0x000fe200078e3cff */
[----:B------:R-:W-:-:S03]  /*2b00*/  @P3 VIADD R16, R16, 0x1 ;  /* 0x0000000110103836 */ /* 0x000fc60000000000 */
[----:B------:R-:W-:Y:S02]  /*2b10*/  ISETP.GE.AND P0, PT, R24, RZ, PT ;  /* 0x000000ff1800720c */ /* 0x000fe40003f06270 */
[----:B------:R-:W-:Y:S01]  /*2b20*/  ISETP.GT.U32.AND P2, PT, R19, R2, PT ;  /* 0x000000021300720c */ /* 0x000fe20003f44070 */
[----:B0-----:R-:W0:Y:S10]  /*2b30*/  MUFU.RCP R22, R22 ;  /* 0x0000001600167308 */ /* 0x001e340000001000 */
[----:B------:R-:W-:Y:S01]  /*2b40*/  @!P0 IMAD.MOV R16, RZ, RZ, -R16 ;  /* 0x000000ffff108224 */ /* 0x000fe200078e0a10 */
[----:B------:R-:W-:Y:S01]  /*2b50*/  @!P1 LOP3.LUT R16, RZ, R10, RZ, 0x33, !PT ;  /* 0x0000000aff109212 */ /* 0x000fe200078e33ff */
[----:B------:R-:W-:Y:S01]  /*2b60*/  @!P2 VIADD R23, R23, 0x1 ;  /* 0x000000011717a836 */ /* 0x000fe20000000000 */
[----:B------:R-:W-:-:S02]  /*2b70*/  @!P2 IADD3 R2, PT, PT, R2, -R19, RZ ;  /* 0x800000130202a210 */ /* 0x000fc40007ffe0ff */
[----:B------:R-:W-:Y:S02]  /*2b80*/  ISETP.NE.AND P2, PT, R8, RZ, PT ;  /* 0x000000ff0800720c */ /* 0x000fe40003f45270 */
[----:B------:R-:W-:Y:S02]  /*2b90*/  ISETP.GE.U32.AND P0, PT, R2, R19, PT ;  /* 0x000000130200720c */ /* 0x000fe40003f06070 */
[----:B------:R-:W-:Y:S01]  /*2ba0*/  IABS R19, R9 ;  /* 0x0000000900137213 */ /* 0x000fe20000000000 */
[----:B0-----:R-:W-:Y:S01]  /*2bb0*/  VIADD R24, R22, 0xffffffe ;  /* 0x0ffffffe16187836 */ /* 0x001fe20000000000 */
[----:B------:R-:W-:-:S03]  /*2bc0*/  IABS R22, R16 ;  /* 0x0000001000167213 */ /* 0x000fc60000000000 */
[----:B------:R-:W-:Y:S01]  /*2bd0*/  IMAD.MOV R19, RZ, RZ, -R19 ;  /* 0x000000ffff137224 */ /* 0x000fe200078e0a13 */
[----:B------:R0:W1:Y:S01]  /*2be0*/  F2I.FTZ.U32.TRUNC.NTZ R25, R24 ;  /* 0x0000001800197305 */ /* 0x000062000021f000 */
[----:B------:R-:W-:-:S04]  /*2bf0*/  IMAD.HI.U32 R14, R14, R22, RZ ;  /* 0x000000160e0e7227 */ /* 0x000fc800078e00ff */
[----:B------:R-:W-:Y:S01]  /*2c00*/  @P0 IADD3 R23, PT, PT, R23, 0x1, RZ ;  /* 0x0000000117170810 */ /* 0x000fe20007ffe0ff */
[----:B------:R-:W-:Y:S01]  /*2c10*/  IMAD R29, R14, R19, R22 ;  /* 0x000000130e1d7224 */ /* 0x000fe200078e0216 */
[----:B------:R-:W-:-:S04]  /*2c20*/  LOP3.LUT R19, R0, R8, RZ, 0x3c, !PT ;  /* 0x0000000800137212 */ /* 0x000fc800078e3cff */
[----:B------:R-:W-:Y:S02]  /*2c30*/  ISETP.GE.AND P1, PT, R19, RZ, PT ;  /* 0x000000ff1300720c */ /* 0x000fe40003f26270 */
[----:B------:R-:W-:Y:S01]  /*2c40*/  IABS R19, R4 ;  /* 0x0000000400137213 */ /* 0x000fe20000000000 */
[----:B0-----:R-:W-:Y:S02]  /*2c50*/  HFMA2 R24, -RZ, RZ, 0, 0 ;  /* 0x00000000ff187431 */ /* 0x001fe400000001ff */
[----:B-1----:R-:W-:Y:S01]  /*2c60*/  IMAD.MOV R2, RZ, RZ, -R25 ;  /* 0x000000ffff027224 */ /* 0x002fe200078e0a19 */
[----:B------:R-:W-:-:S03]  /*2c70*/  ISETP.GT.U32.AND P3, PT, R12, R29, PT ;  /* 0x0000001d0c00720c */ /* 0x000fc60003f64070 */
[----:B------:R-:W-:Y:S01]  /*2c80*/  IMAD R31, R2, R18, RZ ;  /* 0x00000012021f7224 */ /* 0x000fe200078e02ff */
[----:B------:R-:W-:-:S03]  /*2c90*/  IABS R2, R15 ;  /* 0x0000000f00027213 */ /* 0x000fc60000000000 */
[----:B------:R-:W-:Y:S01]  /*2ca0*/  @!P1 IMAD.MOV R23, RZ, RZ, -R23 ;  /* 0x000000ffff179224 */ /* 0x000fe200078e0a17 */
[----:B------:R-:W-:Y:S01]  /*2cb0*/  @!P2 LOP3.LUT R23, RZ, R8, RZ, 0x33, !PT ;  /* 0x00000008ff17a212 */ /* 0x000fe200078e33ff */
[----:B------:R-:W-:-:S04]  /*2cc0*/  IMAD.HI.U32 R24, R25, R31, R24 ;  /* 0x0000001f19187227 */ /* 0x000fc800078e0018 */
[----:B------:R-:W-:Y:S01]  /*2cd0*/  IMAD.MOV R2, RZ, RZ, -R2 ;  /* 0x000000ffff027224 */ /* 0x000fe200078e0a02 */
[----:B------:R-:W-:Y:S01]  /*2ce0*/  @!P3 IADD3 R14, PT, PT, R14, 0x1, RZ ;  /* 0x000000010e0eb810 */ /* 0x000fe20007ffe0ff */
[----:B------:R-:W-:-:S04]  /*2cf0*/  IMAD.HI.U32 R24, R24, R19, RZ ;  /* 0x0000001318187227 */ /* 0x000fc800078e00ff */
[----:B------:R-:W-:Y:S01]  /*2d00*/  IMAD R19, R24, R2, R19 ;  /* 0x0000000218137224 */ /* 0x000fe200078e0213 */
[----:B------:R-:W-:Y:S01]  /*2d10*/  IABS R2, R7 ;  /* 0x0000000700027213 */ /* 0x000fe20000000000 */
[----:B------:R-:W-:Y:S01]  /*2d20*/  @!P3 IMAD.IADD R29, R29, 0x1, -R12 ;  /* 0x000000011d1db824 */ /* 0x000fe200078e0a0c */
[----:B------:R-:W-:Y:S02]  /*2d30*/  ISETP.NE.AND P3, PT, R7, RZ, PT ;  /* 0x000000ff0700720c */ /* 0x000fe40003f65270 */
[----:B------:R-:W-:Y:S01]  /*2d40*/  ISETP.GT.U32.AND P0, PT, R18, R19, PT ;  /* 0x000000131200720c */ /* 0x000fe20003f04070 */
[----:B------:R-:W-:Y:S01]  /*2d50*/  IMAD.MOV R2, RZ, RZ, -R2 ;  /* 0x000000ffff027224 */ /* 0x000fe200078e0a02 */
[----:B------:R-:W-:Y:S02]  /*2d60*/  ISETP.GE.U32.AND P6, PT, R29, R12, PT ;  /* 0x0000000c1d00720c */ /* 0x000fe40003fc6070 */
[----:B------:R-:W-:-:S09]  /*2d70*/  IABS R12, R23 ;  /* 0x00000017000c7213 */ /* 0x000fd20000000000 */
[-C--:B------:R-:W-:Y:S01]  /*2d80*/  @!P0 IADD3 R19, PT, PT, R19, -R18.reuse, RZ ;  /* 0x8000001213138210 */ /* 0x080fe20007ffe0ff */
[----:B------:R-:W-:Y:S01]  /*2d90*/  @!P0 VIADD R24, R24, 0x1 ;  /* 0x0000000118188836 */ /* 0x000fe20000000000 */
[----:B------:R-:W-:Y:S01]  /*2da0*/  ISETP.NE.AND P0, PT, R15, RZ, PT ;  /* 0x000000ff0f00720c */ /* 0x000fe20003f05270 */
[----:B------:R-:W-:Y:S01]  /*2db0*/  @P6 VIADD R14, R14, 0x1 ;  /* 0x000000010e0e6836 */ /* 0x000fe20000000000 */
[----:B------:R-:W-:Y:S01]  /*2dc0*/  ISETP.GE.U32.AND P1, PT, R19, R18, PT ;  /* 0x000000121300720c */ /* 0x000fe20003f26070 */
[----:B------:R-:W-:Y:S01]  /*2dd0*/  IMAD.HI.U32 R19, R13, R12, RZ ;  /* 0x0000000c0d137227 */ /* 0x000fe200078e00ff */
[----:B------:R-:W-:-:S03]  /*2de0*/  LOP3.LUT R13, R4, R15, RZ, 0x3c, !PT ;  /* 0x0000000f040d7212 */ /* 0x000fc600078e3cff */
[----:B------:R-:W-:Y:S01]  /*2df0*/  IMAD R2, R19, R2, R12 ;  /* 0x0000000213027224 */ /* 0x000fe200078e020c */
[----:B------:R-:W-:Y:S02]  /*2e00*/  ISETP.GE.AND P2, PT, R13, RZ, PT ;  /* 0x000000ff0d00720c */ /* 0x000fe40003f46270 */
[----:B------:R-:W-:-:S05]  /*2e10*/  LOP3.LUT R12, R16, R9, RZ, 0x3c, !PT ;  /* 0x00000009100c7212 */ /* 0x000fca00078e3cff */
[----:B------:R-:W-:Y:S02]  /*2e20*/  @P1 IADD3 R24, PT, PT, R24, 0x1, RZ ;  /* 0x0000000118181810 */ /* 0x000fe40007ffe0ff */
[----:B------:R-:W-:-:S04]  /*2e30*/  ISETP.GT.U32.AND P1, PT, R11, R2, PT ;  /* 0x000000020b00720c */ /* 0x000fc80003f24070 */
[----:B------:R-:W-:Y:S01]  /*2e40*/  @!P2 IMAD.MOV R24, RZ, RZ, -R24 ;  /* 0x000000ffff18a224 */ /* 0x000fe200078e0a18 */
[----:B------:R-:W-:Y:S02]  /*2e50*/  ISETP.GE.AND P2, PT, R12, RZ, PT ;  /* 0x000000ff0c00720c */ /* 0x000fe40003f46270 */
[----:B------:R-:W-:Y:S02]  /*2e60*/  LOP3.LUT R12, R23, R7, RZ, 0x3c, !PT ;  /* 0x00000007170c7212 */ /* 0x000fe400078e3cff */
[----:B------:R-:W-:Y:S02]  /*2e70*/  @!P0 LOP3.LUT R24, RZ, R15, RZ, 0x33, !PT ;  /* 0x0000000fff188212 */ /* 0x000fe400078e33ff */
[----:B------:R-:W-:Y:S02]  /*2e80*/  ISETP.GE.AND P0, PT, R12, RZ, PT ;  /* 0x000000ff0c00720c */ /* 0x000fe40003f06270 */
[----:B------:R-:W-:Y:S02]  /*2e90*/  @!P1 IMAD.IADD R2, R2, 0x1, -R11 ;  /* 0x0000000102029824 */ /* 0x000fe400078e0a0b */
[C---:B------:R-:W-:Y:S01]  /*2ea0*/  IMAD.WIDE R12, R24.reuse, UR9, RZ ;  /* 0x00000009180c7c25 */ /* 0x040fe2000f8e02ff */
[----:B------:R-:W-:-:S02]  /*2eb0*/  IADD3 R24, PT, PT, -R24, RZ, RZ ;  /* 0x000000ff18187210 */ /* 0x000fc40007ffe1ff */
[----:B------:R-:W-:Y:S01]  /*2ec0*/  ISETP.GE.U32.AND P4, PT, R2, R11, PT ;  /* 0x0000000b0200720c */ /* 0x000fe20003f86070 */
[----:B------:R-:W-:Y:S01]  /*2ed0*/  @!P1 VIADD R19, R19, 0x1 ;  /* 0x0000000113139836 */ /* 0x000fe20000000000 */
[----:B------:R-:W-:Y:S01]  /*2ee0*/  @!P2 IADD3 R14, PT, PT, -R14, RZ, RZ ;  /* 0x000000ff0e0ea210 */ /* 0x000fe20007ffe1ff */
[C---:B------:R-:W-:Y:S01]  /*2ef0*/  IMAD.WIDE.U32 R12, R3.reuse, UR12, R12 ;  /* 0x0000000c030c7c25 */ /* 0x040fe2000f8e000c */
[----:B------:R-:W-:Y:S01]  /*2f00*/  @!P5 LOP3.LUT R14, RZ, R9, RZ, 0x33, !PT ;  /* 0x00000009ff0ed212 */ /* 0x000fe200078e33ff */
[----:B------:R-:W-:Y:S02]  /*2f10*/  UIMAD UR12, UR22, UR12, URZ ;  /* 0x0000000c160c72a4 */ /* 0x000fe4000f8e02ff */
[----:B------:R-:W-:Y:S02]  /*2f20*/  IMAD.MOV R2, RZ, RZ, -R16 ;  /* 0x000000ffff027224 */ /* 0x000fe400078e0a10 */
[----:B------:R-:W-:Y:S02]  /*2f30*/  IMAD R13, R3, UR5, R13 ;  /* 0x00000005030d7c24 */ /* 0x000fe4000f8e020d */
[----:B------:R-:W-:Y:S01]  /*2f40*/  IMAD R2, R10, R2, R27 ;  /* 0x000000020a027224 */ /* 0x000fe200078e021b */
[----:B------:R-:W-:Y:S01]  /*2f50*/  IADD3 R10, PT, PT, -R14, RZ, RZ ;  /* 0x000000ff0e0a7210 */ /* 0x000fe20007ffe1ff */
[----:B------:R-:W-:-:S02]  /*2f60*/  @P4 VIADD R19, R19, 0x1 ;  /* 0x0000000113134836 */ /* 0x000fc40000000000 */
[----:B------:R-:W-:Y:S02]  /*2f70*/  IMAD R15, R15, R24, R4 ;  /* 0x000000180f0f7224 */ /* 0x000fe400078e0204 */
[----:B------:R-:W-:Y:S01]  /*2f80*/  @!P0 IMAD.MOV R19, RZ, RZ, -R19 ;  /* 0x000000ffff138224 */ /* 0x000fe200078e0a13 */
[----:B------:R-:W-:Y:S01]  /*2f90*/  @!P3 LOP3.LUT R19, RZ, R7, RZ, 0x33, !PT ;  /* 0x00000007ff13b212 */ /* 0x000fe200078e33ff */
[----:B------:R-:W-:Y:S02]  /*2fa0*/  IMAD.MOV R3, RZ, RZ, -R23 ;  /* 0x000000ffff037224 */ /* 0x000fe400078e0a17 */
[----:B------:R-:W-:-:S04]  /*2fb0*/  IMAD.WIDE R12, R15, UR8, R12 ;  /* 0x000000080f0c7c25 */ /* 0x000fc8000f8e020c */
[----:B------:R-:W-:Y:S01]  /*2fc0*/  IMAD.WIDE R24, R2, UR4, RZ ;  /* 0x0000000402187c25 */ /* 0x000fe2000f8e02ff */
[----:B------:R-:W0:Y:S03]  /*2fd0*/  LDCU.64 UR4, c[0x0][0x420] ;  /* 0x00008400ff0477ac */ /* 0x000e260008000a00 */
[----:B------:R-:W-:-:S04]  /*2fe0*/  IMAD.WIDE R14, R14, UR6, RZ ;  /* 0x000000060e0e7c25 */ /* 0x000fc8000f8e02ff */
[----:B------:R-:W-:Y:S02]  /*2ff0*/  IMAD.MOV R4, RZ, RZ, -R19 ;  /* 0x000000ffff047224 */ /* 0x000fe400078e0a13 */
[----:B------:R-:W-:Y:S01]  /*3000*/  IMAD R3, R8, R3, R0 ;  /* 0x0000000308037224 */ /* 0x000fe200078e0200 */
[----:B------:R-:W-:Y:S01]  /*3010*/  IADD3 R0, P1, P0, R14, R12, R24 ;  /* 0x0000000c0e007210 */ /* 0x000fe2000783e018 */
[----:B------:R-:W-:Y:S02]  /*3020*/  IMAD R10, R9, R10, R16 ;  /* 0x0000000a090a7224 */ /* 0x000fe400078e0210 */
[----:B------:R-:W-:Y:S01]  /*3030*/  IMAD R7, R7, R4, R23 ;  /* 0x0000000407077224 */ /* 0x000fe200078e0217 */
[----:B------:R-:W-:Y:S01]  /*3040*/  IADD3.X R13, PT, PT, R15, R13, R25, P1, P0 ;  /* 0x0000000d0f0d7210 */ /* 0x000fe20000fe0419 */
[----:B------:R-:W-:-:S04]  /*3050*/  IMAD.WIDE R2, R3, UR12, RZ ;  /* 0x0000000c03027c25 */ /* 0x000fc8000f8e02ff */
        /* <DEDUP_REMOVED lines=11> */
.L_x_215:
[----:B------:R-:W0:Y:S01]  /*3110*/  LDC.64 R2, c[0x0][0x420] ;  /* 0x00010800ff027b82 */ /* 0x000e220000000a00 */
[----:B------:R-:W-:-:S05]  /*3120*/  IADD3 R11, PT, PT, R11, UR20, RZ ;  /* 0x000000140b0b7c10 */ /* 0x000fca000fffe0ff */
[----:B0-----:R-:W-:-:S05]  /*3130*/  IMAD.WIDE.U32 R2, R11, 0x4, R2 ;  /* 0x000000040b027825 */ /* 0x001fca00078e0002 */
[----:B------:R1:W-:Y:S02]  /*3140*/  STG.E desc[UR10][R2.64], R20 ;  /* 0x0000001402007986 */ /* 0x0003e4000c10190a */
.L_x_214:
[----:B------:R-:W-:Y:S05]  /*3150*/  BSYNC.RECONVERGENT B1 ;  /* 0x0000000000017941 */ /* 0x000fea0003800200 */
.L_x_213:
[----:B------:R-:W2:Y:S01]  /*3160*/  LDCU UR6, c[0x0][0x534] ;  /* 0x0000a680ff0677ac */ /* 0x000ea20008000800 */
[----:B01----:R-:W-:Y:S01]  /*3170*/  LOP3.LUT R2, R17, 0x3, RZ, 0xc0, !PT ;  /* 0x0000000311027812 */ /* 0x003fe200078ec0ff */
[----:B------:R-:W-:Y:S03]  /*3180*/  BSSY.RECONVERGENT B0, `(.L_x_221) ;  /* 0x000000e000007945 */ /* 0x000fe60003800200 */
[----:B--2---:R-:W-:-:S04]  /*3190*/  ISETP.GE.AND P0, PT, R2, UR6, PT ;  /* 0x0000000602007c0c */ /* 0x004fc8000bf06270 */
[----:B------:R-:W-:-:S13]  /*31a0*/  ISETP.GT.U32.OR P0, PT, R17, 0xf, P0 ;  /* 0x0000000f1100780c */ /* 0x000fda0000704470 */
[----:B------:R-:W-:Y:S05]  /*31b0*/  @P0 BRA `(.L_x_222) ;  /* 0x0000000000280947 */ /* 0x000fea0003800000 */
[----:B------:R-:W0:Y:S01]  /*31c0*/  S2R R0, SR_CgaCtaId ;  /* 0x0000000000007919 */ /* 0x000e220000008800 */
[----:B------:R-:W-:Y:S01]  /*31d0*/  FADD.FTZ R4, -R20, R21 ;  /* 0x0000001514047221 */ /* 0x000fe20000010100 */
[----:B------:R-:W-:-:S03]  /*31e0*/  MOV R3, 0x400 ;  /* 0x0000040000037802 */ /* 0x000fc60000000f00 */
[----:B------:R-:W-:-:S06]  /*31f0*/  FMUL.FTZ R4, R4, 1.4426950216293334961 ;  /* 0x3fb8aa3b04047820 */ /* 0x000fcc0000410000 */
[----:B------:R-:W1:Y:S01]  /*3200*/  MUFU.EX2 R4, R4 ;  /* 0x0000000400047308 */ /* 0x000e620000000800 */
[----:B0-----:R-:W-:Y:S02]  /*3210*/  LEA R3, R0, R3, 0x18 ;  /* 0x0000000300037211 */ /* 0x001fe400078ec0ff */
[----:B------:R-:W-:-:S03]  /*3220*/  LOP3.LUT R0, R17, 0x3fc, RZ, 0xc0, !PT ;  /* 0x000003fc11007812 */ /* 0x000fc600078ec0ff */
[----:B------:R-:W-:-:S05]  /*3230*/  IMAD R3, R2, 0x14, R3 ;  /* 0x0000001402037824 */ /* 0x000fca00078e0203 */
[----:B------:R-:W-:-:S05]  /*3240*/  IADD3 R3, PT, PT, R3, R0, RZ ;  /* 0x0000000003037210 */ /* 0x000fca0007ffe0ff */
[----:B-1----:R0:W-:Y:S02]  /*3250*/  STS [R3], R4 ;  /* 0x0000000403007388 */ /* 0x0021e40000000800 */
.L_x_222:
[----:B------:R-:W-:Y:S05]  /*3260*/  BSYNC.RECONVERGENT B0 ;  /* 0x0000000000007941 */ /* 0x000fea0003800200 */
.L_x_221:
[----:B------:R-:W-:Y:S01]  /*3270*/  BAR.SYNC.DEFER_BLOCKING 0x0 ;  /* 0x0000000000007b1d */ /* 0x000fe20000010000 */
[----:B------:R-:W-:Y:S01]  /*3280*/  UISETP.GE.AND UP0, UPT, UR6, 0x1, UPT ;  /* 0x000000010600788c */ /* 0x000fe2000bf06270 */
[----:B------:R-:W-:Y:S01]  /*3290*/  SHF.R.U32.HI R13, RZ, 0x5, R17 ;  /* 0x00000005ff0d7819 */ /* 0x000fe20000011611 */
[----:B------:R-:W-:Y:S01]  /*32a0*/  IMAD.SHL.U32 R17, R17, 0x4, RZ ;  /* 0x0000000411117824 */ /* 0x000fe200078e00ff */
[----:B0-----:R-:W-:Y:S01]  /*32b0*/  CS2R R2, SRZ ;  /* 0x0000000000027805 */ /* 0x001fe2000001ff00 */
        /* <DEDUP_REMOVED lines=38> */
.L_x_233:
        /* <DEDUP_REMOVED lines=9> */
.L_x_226:
[----:B------:R-:W-:Y:S05]  /*35b0*/  BSYNC.RECONVERGENT B0 ;  /* 0x0000000000007941 */ /* 0x000fea0003800200 */
.L_x_225:
        /* <DEDUP_REMOVED lines=12> */
.L_x_228:
[----:B------:R-:W-:Y:S05]  /*3680*/  BSYNC.RECONVERGENT B0 ;  /* 0x0000000000007941 */ /* 0x000fea0003800200 */
.L_x_227:
        /* <DEDUP_REMOVED lines=12> */
.L_x_230:
[----:B------:R-:W-:Y:S05]  /*3750*/  BSYNC.RECONVERGENT B0 ;  /* 0x0000000000007941 */ /* 0x000fea0003800200 */
.L_x_229:
        /* <DEDUP_REMOVED lines=12> */
.L_x_232:
[----:B------:R-:W-:Y:S05]  /*3820*/  BSYNC.RECONVERGENT B0 ;  /* 0x0000000000007941 */ /* 0x000fea0003800200 */
.L_x_231:
        /* <DEDUP_REMOVED lines=11> */
.L_x_224:
        /* <DEDUP_REMOVED lines=11> */
.L_x_236:
        /* <DEDUP_REMOVED lines=8> */
.L_x_235:
[----:B------:R-:W-:Y:S05]  /*3a10*/  BSYNC.RECONVERGENT B0 ;  /* 0x0000000000007941 */ /* 0x000fea0003800200 */
.L_x_234:
        /* <DEDUP_REMOVED lines=9> */
.L_x_223:
        /* <DEDUP_REMOVED lines=83> */
        .weak           $__internal_5_$__cuda_sm20_div_s64
        .type           $__internal_5_$__cuda_sm20_div_s64,@function
        .size           $__internal_5_$__cuda_sm20_div_s64,(.L_x_14885 - $__internal_5_$__cuda_sm20_div_s64)
$__internal_5_$__cuda_sm20_div_s64:
        /* <DEDUP_REMOVED lines=10> */
[----:B------:R-:W-:Y:S01]  /*4080*/  IMAD R19, R28, R23, R19 ;  /* 0x000000171c137224 */ /* 0x000fe200078e0213 */
[----:B------:R-:W-:-:S03]  /*4090*/  IADD3 R11, P0, PT, RZ, -R18, RZ ;  /* 0x80000012ff0b7210 */ /* 0x000fc60007f1e0ff */
[----:B------:R-:W-:Y:S02]  /*40a0*/  IMAD R0, R29, R22, R19 ;  /* 0x000000161d007224 */ /* 0x000fe400078e0213 */
[----:B------:R-:W-:-:S04]  /*40b0*/  IMAD.HI.U32 R18, R28, R11, RZ ;  /* 0x0000000b1c127227 */ /* 0x000fc800078e00ff */
[----:B------:R-:W-:Y:S02]  /*40c0*/  IMAD.X R0, RZ, RZ, ~R0, P0 ;  /* 0x000000ffff007224 */ /* 0x000fe400000e0e00 */
[----:B------:R-:W-:Y:S02]  /*40d0*/  IMAD.MOV.U32 R19, RZ, RZ, R28 ;  /* 0x000000ffff137224 */ /* 0x000fe400078e001c */
[----:B------:R-:W-:-:S04]  /*40e0*/  IMAD.WIDE.U32 R18, P0, R28, R0, R18 ;  /* 0x000000001c127225 */ /* 0x000fc80007800012 */
[----:B------:R-:W-:-:S04]  /*40f0*/  IMAD.HI.U32 R11, P1, R29, R11, R18 ;  /* 0x0000000b1d0b7227 */ /* 0x000fc80007820012 */
[----:B------:R-:W-:-:S04]  /*4100*/  IMAD.HI.U32 R18, R29, R0, RZ ;  /* 0x000000001d127227 */ /* 0x000fc800078e00ff */
[----:B------:R-:W-:Y:S02]  /*4110*/  IMAD R0, R29, R0, RZ ;  /* 0x000000001d007224 */ /* 0x000fe400078e02ff */
[----:B------:R-:W-:-:S03]  /*4120*/  IMAD.X R18, R18, 0x1, R29, P0 ;  /* 0x0000000112127824 */ /* 0x000fc600000e061d */
[----:B------:R-:W-:-:S04]  /*4130*/  IADD3 R29, P0, PT, R0, R11, RZ ;  /* 0x0000000b001d7210 */ /* 0x000fc80007f1e0ff */
[----:B------:R-:W-:Y:S01]  /*4140*/  IADD3.X R18, PT, PT, RZ, RZ, R18, P0, P1 ;  /* 0x000000ffff127210 */ /* 0x000fe200007e2412 */
[----:B------:R-:W-:Y:S01]  /*4150*/  IMAD.WIDE.U32 R34, R29, R22, RZ ;  /* 0x000000161d227225 */ /* 0x000fe200078e00ff */
[----:B------:R-:W-:-:S03]  /*4160*/  ISETP.GE.AND P1, PT, R15, RZ, PT ;  /* 0x000000ff0f00720c */ /* 0x000fc60003f26270 */
[----:B------:R-:W-:Y:S01]  /*4170*/  IMAD R11, R29, R23, R35 ;  /* 0x000000171d0b7224 */ /* 0x000fe200078e0223 */
[----:B------:R-:W-:-:S03]  /*4180*/  IADD3 R19, P0, PT, RZ, -R34, RZ ;  /* 0x80000022ff137210 */ /* 0x000fc60007f1e0ff */
[----:B------:R-:W-:Y:S02]  /*4190*/  IMAD R11, R18, R22, R11 ;  /* 0x00000016120b7224 */ /* 0x000fe400078e020b */
[----:B------:R-:W-:-:S03]  /*41a0*/  IMAD.HI.U32 R28, R29, R19, RZ ;  /* 0x000000131d1c7227 */ /* 0x000fc600078e00ff */
[----:B------:R-:W-:-:S05]  /*41b0*/  IADD3.X R11, PT, PT, RZ, ~R11, RZ, P0, !PT ;  /* 0x8000000bff0b7210 */ /* 0x000fca00007fe4ff */
[----:B------:R-:W-:-:S04]  /*41c0*/  IMAD.WIDE.U32 R28, P0, R29, R11, R28 ;  /* 0x0000000b1d1c7225 */ /* 0x000fc8000780001c */
[----:B------:R-:W-:-:S04]  /*41d0*/  IMAD.HI.U32 R12, P3, R18, R19, R28 ;  /* 0x00000013120c7227 */ /* 0x000fc8000786001c */
[----:B------:R-:W-:-:S04]  /*41e0*/  IMAD.HI.U32 R19, R18, R11, RZ ;  /* 0x0000000b12137227 */ /* 0x000fc800078e00ff */
[----:B------:R-:W-:Y:S01]  /*41f0*/  IMAD.X R0, R19, 0x1, R18, P0 ;  /* 0x0000000113007824 */ /* 0x000fe200000e0612 */
[-C--:B------:R-:W-:Y:S01]  /*4200*/  IADD3 R25, P0, PT, RZ, -R24.reuse, RZ ;  /* 0x80000018ff197210 */ /* 0x080fe20007f1e0ff */
[----:B------:R-:W-:Y:S02]  /*4210*/  IMAD R11, R18, R11, RZ ;  /* 0x0000000b120b7224 */ /* 0x000fe400078e02ff */
[----:B------:R-:W-:Y:S01]  /*4220*/  IMAD.MOV.U32 R19, RZ, RZ, RZ ;  /* 0x000000ffff137224 */ /* 0x000fe200078e00ff */
[----:B------:R-:W-:Y:S01]  /*4230*/  SEL R25, R25, R24, !P1 ;  /* 0x0000001819197207 */ /* 0x000fe20004800000 */
[----:B------:R-:W-:Y:S01]  /*4240*/  IMAD.X R18, RZ, RZ, ~R15, P0 ;  /* 0x000000ffff127224 */ /* 0x000fe200000e0e0f */
[----:B------:R-:W-:-:S04]  /*4250*/  IADD3 R12, P2, PT, R11, R12, RZ ;  /* 0x0000000c0b0c7210 */ /* 0x000fc80007f5e0ff */
[----:B------:R-:W-:Y:S01]  /*4260*/  SEL R11, R18, R15, !P1 ;  /* 0x0000000f120b7207 */ /* 0x000fe20004800000 */
[----:B------:R-:W-:Y:S01]  /*4270*/  IMAD.HI.U32 R18, R12, R25, RZ ;  /* 0x000000190c127227 */ /* 0x000fe200078e00ff */
[----:B------:R-:W-:-:S03]  /*4280*/  IADD3.X R0, PT, PT, RZ, RZ, R0, P2, P3 ;  /* 0x000000ffff007210 */ /* 0x000fc600017e6400 */
[----:B------:R-:W-:-:S04]  /*4290*/  IMAD.WIDE.U32 R18, R12, R11, R18 ;  /* 0x0000000b0c127225 */ /* 0x000fc800078e0012 */
[----:B------:R-:W-:-:S04]  /*42a0*/  IMAD.HI.U32 R12, P2, R0, R25, R18 ;  /* 0x00000019000c7227 */ /* 0x000fc80007840012 */
[CC--:B------:R-:W-:Y:S02]  /*42b0*/  IMAD R19, R0.reuse, R11.reuse, RZ ;  /* 0x0000000b00137224 */ /* 0x0c0fe400078e02ff */
[----:B------:R-:W-:-:S03]  /*42c0*/  IMAD.HI.U32 R0, R0, R11, RZ ;  /* 0x0000000b00007227 */ /* 0x000fc600078e00ff */
[----:B------:R-:W-:Y:S01]  /*42d0*/  IADD3 R19, P1, PT, R19, R12, RZ ;  /* 0x0000000c13137210 */ /* 0x000fe20007f3e0ff */
[----:B------:R-:W-:-:S04]  /*42e0*/  IMAD.X R0, RZ, RZ, R0, P2 ;  /* 0x000000ffff007224 */ /* 0x000fc800010e0600 */
[----:B------:R-:W-:-:S04]  /*42f0*/  IMAD.WIDE.U32 R28, R19, R22, RZ ;  /* 0x00000016131c7225 */ /* 0x000fc800078e00ff */
[----:B------:R-:W-:Y:S01]  /*4300*/  IMAD R18, R19, R23, R29 ;  /* 0x0000001713127224 */ /* 0x000fe200078e021d */
[----:B------:R-:W-:Y:S02]  /*4310*/  IADD3 R12, P0, PT, -R28, R25, RZ ;  /* 0x000000191c0c7210 */ /* 0x000fe40007f1e1ff */
[----:B------:R-:W-:Y:S02]  /*4320*/  IADD3.X R25, PT, PT, RZ, R0, RZ, P1, !PT ;  /* 0x00000000ff197210 */ /* 0x000fe40000ffe4ff */
[CC--:B------:R-:W-:Y:S02]  /*4330*/  ISETP.GE.U32.AND P2, PT, R12.reuse, R22.reuse, PT ;  /* 0x000000160c00720c */ /* 0x0c0fe40003f46070 */
[-C--:B------:R-:W-:Y:S01]  /*4340*/  IADD3 R29, P1, PT, R12, -R22.reuse, RZ ;  /* 0x800000160c1d7210 */ /* 0x080fe20007f3e0ff */
[----:B------:R-:W-:-:S04]  /*4350*/  IMAD R18, R25, R22, R18 ;  /* 0x0000001619127224 */ /* 0x000fc800078e0212 */
[----:B------:R-:W-:-:S04]  /*4360*/  IMAD.X R11, R11, 0x1, ~R18, P0 ;  /* 0x000000010b0b7824 */ /* 0x000fc800000e0e12 */
[C---:B------:R-:W-:Y:S01]  /*4370*/  IMAD.X R0, R11.reuse, 0x1, ~R23, P1 ;  /* 0x000000010b007824 */ /* 0x040fe200008e0e17 */
[----:B------:R-:W-:-:S04]  /*4380*/  ISETP.GE.U32.AND.EX P2, PT, R11, R23, PT, P2 ;  /* 0x000000170b00720c */ /* 0x000fc80003f46120 */
[----:B------:R-:W-:Y:S02]  /*4390*/  SEL R29, R29, R12, P2 ;  /* 0x0000000c1d1d7207 */ /* 0x000fe40001000000 */
[----:B------:R-:W-:Y:S02]  /*43a0*/  IADD3 R12, P1, PT, R19, 0x1, RZ ;  /* 0x00000001130c7810 */ /* 0x000fe40007f3e0ff */
[----:B------:R-:W-:Y:S02]  /*43b0*/  SEL R11, R0, R11, P2 ;  /* 0x0000000b000b7207 */ /* 0x000fe40001000000 */
[----:B------:R-:W-:Y:S01]  /*43c0*/  ISETP.GE.U32.AND P0, PT, R29, R22, PT ;  /* 0x000000161d00720c */ /* 0x000fe20003f06070 */
[----:B------:R-:W-:Y:S01]  /*43d0*/  IMAD.X R0, RZ, RZ, R25, P1 ;  /* 0x000000ffff007224 */ /* 0x000fe200008e0619 */
[----:B------:R-:W-:Y:S02]  /*43e0*/  SEL R12, R12, R19, P2 ;  /* 0x000000130c0c7207 */ /* 0x000fe40001000000 */
[----:B------:R-:W-:-:S02]  /*43f0*/  ISETP.GE.U32.AND.EX P1, PT, R11, R23, PT, P0 ;  /* 0x000000170b00720c */ /* 0x000fc40003f26100 */
[----:B------:R-:W-:Y:S02]  /*4400*/  SEL R0, R0, R25, P2 ;  /* 0x0000001900007207 */ /* 0x000fe40001000000 */
[----:B------:R-:W-:-:S04]  /*4410*/  IADD3 R19, P0, PT, R12, 0x1, RZ ;  /* 0x000000010c137810 */ /* 0x000fc80007f1e0ff */
[----:B------:R-:W-:Y:S02]  /*4420*/  IADD3.X R11, PT, PT, RZ, R0, RZ, P0, !PT ;  /* 0x00000000ff0b7210 */ /* 0x000fe400007fe4ff */
[----:B------:R-:W-:Y:S02]  /*4430*/  SEL R19, R19, R12, P1 ;  /* 0x0000000c13137207 */ /* 0x000fe40000800000 */
[----:B------:R-:W-:Y:S02]  /*4440*/  SEL R11, R11, R0, P1 ;  /* 0x000000000b0b7207 */ /* 0x000fe40000800000 */
[----:B------:R-:W-:Y:S01]  /*4450*/  LOP3.LUT R12, R13, R15, RZ, 0x3c, !PT ;  /* 0x0000000f0d0c7212 */ /* 0x000fe200078e3cff */
[----:B------:R-:W-:Y:S01]  /*4460*/  IMAD.MOV.U32 R15, RZ, RZ, 0x0 ;  /* 0x00000000ff0f7424 */ /* 0x000fe200078e00ff */
[----:B------:R-:W-:Y:S02]  /*4470*/  IADD3 R0, P1, PT, RZ, -R19, RZ ;  /* 0x80000013ff007210 */ /* 0x000fe40007f3e0ff */
[----:B------:R-:W-:-:S02]  /*4480*/  ISETP.GE.AND P2, PT, R12, RZ, PT ;  /* 0x000000ff0c00720c */ /* 0x000fc40003f46270 */
[----:B------:R-:W-:Y:S01]  /*4490*/  ISETP.NE.U32.AND P0, PT, R16, RZ, PT ;  /* 0x000000ff1000720c */ /* 0x000fe20003f05070 */
[----:B------:R-:W-:Y:S01]  /*44a0*/  IMAD.X R12, RZ, RZ, ~R11, P1 ;  /* 0x000000ffff0c7224 */ /* 0x000fe200008e0e0b */
[----:B------:R-:W-:Y:S02]  /*44b0*/  SEL R0, R0, R19, !P2 ;  /* 0x0000001300007207 */ /* 0x000fe40005000000 */
[----:B------:R-:W-:Y:S02]  /*44c0*/  ISETP.NE.AND.EX P0, PT, R13, RZ, PT, P0 ;  /* 0x000000ff0d00720c */ /* 0x000fe40003f05300 */
[----:B------:R-:W-:Y:S02]  /*44d0*/  SEL R12, R12, R11, !P2 ;  /* 0x0000000b0c0c7207 */ /* 0x000fe40005000000 */
[----:B------:R-:W-:Y:S02]  /*44e0*/  SEL R0, R0, 0xffffffff, P0 ;  /* 0xffffffff00007807 */ /* 0x000fe40000000000 */
[----:B------:R-:W-:Y:S01]  /*44f0*/  SEL R11, R12, 0xffffffff, P0 ;  /* 0xffffffff0c0b7807 */ /* 0x000fe20000000000 */
[----:B------:R-:W-:Y:S06]  /*4500*/  RET.REL.NODEC R14 `(_ZN5flash32flash_fwd_splitkv_combine_kernelI23Flash_fwd_kernel_traitsILi128ELi64ELi128ELi4ELb0ELb0EN7cutlass6half_tE19Flash_kernel_traitsILi128ELi64ELi128ELi4ES3_EELi4ELi2ELb0EEEvNS_16Flash_fwd_paramsE) ;  /* 0xffffffb80ebc7950 */ /* 0x000fec0003c3ffff */
.L_x_237:
        /* <DEDUP_REMOVED lines=15> */
.L_x_14885:


//--------------------- .text._ZN5flash32flash_fwd_splitkv_combine_kernelI23Flash_fwd_kernel_traitsILi128ELi64ELi128ELi4ELb0ELb0EN7cutlass6half_tE19Flash_kernel_traitsILi128ELi64ELi128ELi4ES3_EELi4ELi1ELb0EEEvNS_16Flash_fwd_paramsE --------------------------
	.section	.text._ZN5flash32flash_fwd_splitkv_combine_kernelI23Flash_fwd_kernel_traitsILi128ELi64ELi128ELi4ELb0ELb0EN7cutlass6half_tE19Flash_kernel_traitsILi128ELi64ELi128ELi4ES3_EELi4ELi1ELb0EEEvNS_16Flash_fwd_paramsE,"ax",@progbits
	.align	128
        .global         _ZN5flash32flash_fwd_splitkv_combine_kernelI23Flash_fwd_kernel_traitsILi128ELi64ELi128ELi4ELb0ELb0EN7cutlass6half_tE19Flash_kernel_traitsILi128ELi64ELi128ELi4ES3_EELi4ELi1ELb0EEEvNS_16Flash_fwd_paramsE
        .type           _ZN5flash32flash_fwd_splitkv_combine_kernelI23Flash_fwd_kernel_traitsILi128ELi64ELi128ELi4ELb0ELb0EN7cutlass6half_tE19Flash_kernel_traitsILi128ELi64ELi128ELi4ES3_EELi4ELi1ELb0EEEvNS_16Flash_fwd_paramsE,@function
        .size           _ZN5flash32flash_fwd_splitkv_combine_kernelI23Flash_fwd_kernel_traitsILi128ELi64ELi128ELi4ELb0ELb0EN7cutlass6half_tE19Flash_kernel_traitsILi128ELi64ELi128ELi4ES3_EELi4ELi1ELb0EEEvNS_16Flash_fwd_paramsE,(.L_x_14886 - _ZN5flash32flash_fwd_splitkv_combine_kernelI23Flash_fwd_kernel_traitsILi128ELi64ELi128ELi4ELb0ELb0EN7cutlass6half_tE19Flash_kernel_traitsILi128ELi64ELi128ELi4ES3_EELi4ELi1ELb0EEEvNS_16Flash_fwd_paramsE)
        .other          _ZN5flash32flash_fwd_splitkv_combine_kernelI23Flash_fwd_kernel_traitsILi128ELi64ELi128ELi4ELb0ELb0EN7cutlass6half_tE19Flash_kernel_traitsILi128ELi64ELi128ELi4ES3_EELi4ELi1ELb0EEEvNS_16Flash_fwd_paramsE,@"STO_CUDA_ENTRY STV_DEFAULT"
_ZN5flash32flash_fwd_splitkv_combine_kernelI23Flash_fwd_kernel_traitsILi128ELi64ELi128ELi4ELb0ELb0EN7cutlass6half_tE19Flash_kernel_traitsILi128ELi64ELi128ELi4ES3_EELi4ELi1ELb0EEEvNS_16Flash_fwd_paramsE:
.text._ZN5flash32flash_fwd_splitkv_combine_kernelI23Flash_fwd_kernel_traitsILi128ELi64ELi128ELi4ELb0ELb0EN7cutlass6half_tE19Flash_kernel_traitsILi128ELi64ELi128ELi4ES3_EELi4ELi1ELb0EEEvNS_16Flash_fwd_paramsE:
        /* <DEDUP_REMOVED lines=38> */
.L_x_238:
[----:B------:R-:W-:Y:S01]  /*0260*/  IMAD.U32 R22, RZ, RZ, UR15 ;  /* 0x0000000fff167e24 */ /* 0x000fe2000f8e00ff */
[----:B------:R-:W-:Y:S01]  /*0270*/  MOV R18, UR13 ;  /* 0x0000000d00127c02 */ /* 0x000fe20008000f00 */
[----:B------:R-:W-:Y:S01]  /*0280*/  IMAD.U32 R17, RZ, RZ, UR17 ;  /* 0x00000011ff117e24 */ /* 0x000fe2000f8e00ff */
[----:B------:R-:W-:Y:S02]  /*0290*/  MOV R16, UR10 ;  /* 0x0000000a00107c02 */ /* 0x000fe40008000f00 */
[----:B------:R-:W-:Y:S02]  /*02a0*/  MOV R14, 0x2c0 ;  /* 0x000002c0000e7802 */ /* 0x000fe40000000f00 */
[----:B------:R-:W-:Y:S05]  /*02b0*/  CALL.REL.NOINC `($__internal_6_$__cuda_sm20_div_s64) ;  /* 0x0000003c00307944 */ /* 0x000fea0003c00000 */
.L_x_239:
        /* <DEDUP_REMOVED lines=30> */
.L_x_241:
[----:B------:R-:W-:Y:S01]  /*04a0*/  IMAD.MOV.U32 R22, RZ, RZ, R10 ;  /* 0x000000ffff167224 */ /* 0x000fe200078e000a */
[----:B------:R-:W-:Y:S02]  /*04b0*/  MOV R17, R11 ;  /* 0x0000000b00117202 */ /* 0x000fe40000000f00 */
[----:B------:R-:W-:Y:S02]  /*04c0*/  MOV R14, 0x4e0 ;  /* 0x000004e0000e7802 */ /* 0x000fe40000000f00 */
[----:B------:R-:W-:Y:S05]  /*04d0*/  CALL.REL.NOINC `($__internal_6_$__cuda_sm20_div_s64) ;  /* 0x0000003800a87944 */ /* 0x000fea0003c00000 */
[----:B------:R-:W-:Y:S02]  /*04e0*/  MOV R4, R10 ;  /* 0x0000000a00047202 */ /* 0x000fe40000000f00 */
[----:B------:R-:W-:Y:S02]  /*04f0*/  MOV R5, R11 ;  /* 0x0000000b00057202 */ /* 0x000fe40000000f00 */
.L_x_242:
[----:B------:R-:W-:Y:S05]  /*0500*/  BSYNC.RECONVERGENT B0 ;  /* 0x0000000000007941 */ /* 0x000fea0003800200 */
.L_x_240:
        /* <DEDUP_REMOVED lines=58> */
.L_x_244:
[----:B------:R-:W-:Y:S01]  /*08b0*/  IMAD.MOV.U32 R22, RZ, RZ, R18 ;  /* 0x000000ffff167224 */ /* 0x000fe200078e0012 */
[----:B------:R-:W-:Y:S01]  /*08c0*/  MOV R18, R8 ;  /* 0x0000000800127202 */ /* 0x000fe20000000f00 */
[----:B------:R-:W-:Y:S01]  /*08d0*/  IMAD.MOV.U32 R17, RZ, RZ, R16 ;  /* 0x000000ffff117224 */ /* 0x000fe200078e0010 */
[----:B------:R-:W-:Y:S02]  /*08e0*/  MOV R16, R0 ;  /* 0x0000000000107202 */ /* 0x000fe40000000f00 */
[----:B------:R-:W-:Y:S02]  /*08f0*/  MOV R14, 0x910 ;  /* 0x00000910000e7802 */ /* 0x000fe40000000f00 */
[----:B------:R-:W-:Y:S05]  /*0900*/  CALL.REL.NOINC `($__internal_6_$__cuda_sm20_div_s64) ;  /* 0x00000034009c7944 */ /* 0x000fea0003c00000 */
.L_x_245:
[----:B------:R-:W-:Y:S05]  /*0910*/  BSYNC.RECONVERGENT B0 ;  /* 0x0000000000007941 */ /* 0x000fea0003800200 */
.L_x_243:
        /* <DEDUP_REMOVED lines=124> */
.L_x_247:
[----:B------:R-:W-:Y:S01]  /*10e0*/  IMAD.MOV.U32 R22, RZ, RZ, R10 ;  /* 0x000000ffff167224 */ /* 0x000fe200078e000a */
[----:B------:R-:W-:Y:S01]  /*10f0*/  MOV R18, R7 ;  /* 0x0000000700127202 */ /* 0x000fe20000000f00 */
[----:B------:R-:W-:Y:S01]  /*1100*/  IMAD.MOV.U32 R17, RZ, RZ, R11 ;  /* 0x000000ffff117224 */ /* 0x000fe200078e000b */
[----:B------:R-:W-:Y:S02]  /*1110*/  MOV R16, R25 ;  /* 0x0000001900107202 */ /* 0x000fe40000000f00 */
[----:B------:R-:W-:Y:S02]  /*1120*/  MOV R14, 0x1140 ;  /* 0x00001140000e7802 */ /* 0x000fe40000000f00 */
[----:B------:R-:W-:Y:S05]  /*1130*/  CALL.REL.NOINC `($__internal_6_$__cuda_sm20_div_s64) ;  /* 0x0000002c00907944 */ /* 0x000fea0003c00000 */
[----:B------:R-:W-:Y:S02]  /*1140*/  MOV R32, R10 ;  /* 0x0000000a00207202 */ /* 0x000fe40000000f00 */
[----:B------:R-:W-:Y:S02]  /*1150*/  MOV R33, R11 ;  /* 0x0000000b00217202 */ /* 0x000fe40000000f00 */
.L_x_248:
[----:B------:R-:W-:Y:S05]  /*1160*/  BSYNC.RECONVERGENT B0 ;  /* 0x0000000000007941 */ /* 0x000fea0003800200 */
.L_x_246:
        /* <DEDUP_REMOVED lines=57> */
.L_x_250:
[----:B------:R-:W-:Y:S01]  /*1500*/  IMAD.MOV.U32 R22, RZ, RZ, R4 ;  /* 0x000000ffff167224 */ /* 0x000fe200078e0004 */
[----:B------:R-:W-:Y:S01]  /*1510*/  MOV R17, R5 ;  /* 0x0000000500117202 */ /* 0x000fe20000000f00 */
[----:B------:R-:W-:Y:S01]  /*1520*/  IMAD.MOV.U32 R18, RZ, RZ, R6 ;  /* 0x000000ffff127224 */ /* 0x000fe200078e0006 */
[----:B------:R-:W-:Y:S02]  /*1530*/  MOV R14, 0x1550 ;  /* 0x00001550000e7802 */ /* 0x000fe40000000f00 */
[----:B------:R-:W-:Y:S05]  /*1540*/  CALL.REL.NOINC `($__internal_6_$__cuda_sm20_div_s64) ;  /* 0x00000028008c7944 */ /* 0x000fea0003c00000 */
[----:B------:R-:W-:Y:S02]  /*1550*/  MOV R26, R10 ;  /* 0x0000000a001a7202 */ /* 0x000fe40000000f00 */
[----:B------:R-:W-:Y:S02]  /*1560*/  MOV R27, R11 ;  /* 0x0000000b001b7202 */ /* 0x000fe40000000f00 */
.L_x_251:
[----:B------:R-:W-:Y:S05]  /*1570*/  BSYNC.RECONVERGENT B0 ;  /* 0x0000000000007941 */ /* 0x000fea0003800200 */
.L_x_249:
[----:B------:R-:W0:Y:S01]  /*1580*/  LDCU UR5, c[0x0][0x434] ;  /* 0x00008680ff0577ac */ /* 0x000e220008000800 */
[----:B------:R-:W1:Y:S01]  /*1590*/  S2R R19, SR_TID.X ;  /* 0x0000000000137919 */ /* 0x000e620000002100 */
[----:B------:R-:W2:Y:S01]  /*15a0*/  LDC R15, c[0x0][0x3e0] ;  /* 0x0000f800ff0f7b82 */ /* 0x000ea20000000800 */
[----:B------:R-:W-:Y:S01]  /*15b0*/  BSSY.RECONVERGENT B0, `(.L_x_252) ;  /* 0x0000046000007945 */ /* 0x000fe20003800200 */
[----:B------:R-:W3:Y:S01]  /*15c0*/  LDCU UR18, c[0x0][0x534] ;  /* 0x0000a680ff1277ac */ /* 0x000ee20008000800 */
[----:B------:R-:W-:Y:S02]  /*15d0*/  IMAD.MOV.U32 R17, RZ, RZ, -0x800000 ;  /* 0xff800000ff117424 */ /* 0x000fe400078e00ff */
[----:B------:R-:W-:Y:S01]  /*15e0*/  IMAD.MOV.U32 R24, RZ, RZ, -0x800000 ;  /* 0xff800000ff187424 */ /* 0x000fe200078e00ff */
[----:B------:R-:W4:Y:S01]  /*15f0*/  LDCU UR11, c[0x0][0x430] ;  /* 0x00008600ff0b77ac */ /* 0x000f220008000800 */
[----:B------:R-:W-:-:S04]  /*1600*/  USHF.R.S32.HI UR8, URZ, 0x1f, UR16 ;  /* 0x0000001fff087899 */ /* 0x000fc80008011410 */
[----:B------:R-:W-:Y:S01]  /*1610*/  ULOP3.LUT UR8, UR8, 0x1, URZ, 0xfc, !UPT ;  /* 0x0000000108087892 */ /* 0x000fe2000f8efcff */
[----:B0-----:R-:W-:-:S05]  /*1620*/  IMAD.U32 R3, RZ, RZ, UR5 ;  /* 0x00000005ff037e24 */ /* 0x001fca000f8e00ff */
[----:B------:R-:W-:Y:S01]  /*1630*/  IABS R3, R3 ;  /* 0x0000000300037213 */ /* 0x000fe20000000000 */
[----:B----4-:R-:W-:-:S03]  /*1640*/  UIMAD UR11, UR5, UR11, URZ ;  /* 0x0000000b050b72a4 */ /* 0x010fc6000f8e02ff */
[----:B------:R-:W0:Y:S01]  /*1650*/  I2F.RP R9, R3 ;  /* 0x0000000300097306 */ /* 0x000e220000209400 */
[C---:B-1----:R-:W-:Y:S02]  /*1660*/  ISETP.GT.U32.AND P1, PT, R19.reuse, 0x7, PT ;  /* 0x000000071300780c */ /* 0x042fe40003f24070 */
[----:B------:R-:W-:Y:S02]  /*1670*/  SHF.R.U32.HI R14, RZ, 0x2, R19 ;  /* 0x00000002ff0e7819 */ /* 0x000fe40000011613 */
[----:B------:R-:W-:-:S03]  /*1680*/  LOP3.LUT R23, R19, 0x1, RZ, 0xc0, !PT ;  /* 0x0000000113177812 */ /* 0x000fc600078ec0ff */
[----:B0-----:R-:W0:Y:S06]  /*1690*/  MUFU.RCP R10, R9 ;  /* 0x00000009000a7308 */ /* 0x001e2c0000001000 */
[----:B------:R-:W-:-:S04]  /*16a0*/  @!P1 SHF.L.U32 R12, R19, 0x2, RZ ;  /* 0x00000002130c9819 */ /* 0x000fc800000006ff */
[----:B------:R-:W-:Y:S01]  /*16b0*/  @!P1 LOP3.LUT R12, R12, 0xc, RZ, 0xc0, !PT ;  /* 0x0000000c0c0c9812 */ /* 0x000fe200078ec0ff */
[----:B0-----:R-:W-:Y:S01]  /*16c0*/  VIADD R10, R10, 0xffffffe ;  /* 0x0ffffffe0a0a7836 */ /* 0x001fe20000000000 */
[----:B------:R-:W0:Y:S03]  /*16d0*/  @!P1 S2R R9, SR_CgaCtaId ;  /* 0x0000000000099919 */ /* 0x000e260000008800 */
[----:B------:R-:W1:Y:S02]  /*16e0*/  F2I.FTZ.U32.TRUNC.NTZ R11, R10 ;  /* 0x0000000a000b7305 */ /* 0x000e64000021f000 */
[----:B-1----:R-:W-:Y:S02]  /*16f0*/  IMAD.MOV R4, RZ, RZ, -R11 ;  /* 0x000000ffff047224 */ /* 0x002fe400078e0a0b */
[----:B------:R-:W-:Y:S02]  /*1700*/  IMAD.MOV.U32 R10, RZ, RZ, RZ ;  /* 0x000000ffff0a7224 */ /* 0x000fe400078e00ff */
[----:B------:R-:W-:Y:S01]  /*1710*/  IMAD R5, R4, R3, RZ ;  /* 0x0000000304057224 */ /* 0x000fe200078e02ff */
[----:B------:R-:W-:-:S02]  /*1720*/  IABS R4, R2 ;  /* 0x0000000200047213 */ /* 0x000fc40000000000 */
[----:B------:R-:W-:Y:S01]  /*1730*/  LOP3.LUT R2, R2, UR5, RZ, 0x3c, !PT ;  /* 0x0000000502027c12 */ /* 0x000fe2000f8e3cff */
[----:B------:R-:W-:-:S03]  /*1740*/  IMAD.HI.U32 R5, R11, R5, R10 ;  /* 0x000000050b057227 */ /* 0x000fc600078e000a */
[----:B------:R-:W-:Y:S02]  /*1750*/  ISETP.GE.AND P2, PT, R2, RZ, PT ;  /* 0x000000ff0200720c */ /* 0x000fe40003f46270 */
[----:B------:R-:W-:Y:S01]  /*1760*/  @!P1 MOV R2, 0x400 ;  /* 0x0000040000029802 */ /* 0x000fe20000000f00 */
[----:B------:R-:W-:-:S04]  /*1770*/  IMAD.HI.U32 R5, R5, R4, RZ ;  /* 0x0000000405057227 */ /* 0x000fc800078e00ff */
        /* <DEDUP_REMOVED lines=8> */
[----:B0-----:R-:W-:Y:S02]  /*1800*/  @!P1 LEA R3, R9, R2, 0x18 ;  /* 0x0000000209039211 */ /* 0x001fe400078ec0ff */
[----:B------:R-:W-:-:S03]  /*1810*/  @!P1 MOV R9, 0x400 ;  /* 0x0000040000099802 */ /* 0x000fc60000000f00 */
[----:B------:R-:W-:-:S04]  /*1820*/  @!P1 IMAD R3, R14, 0x14, R3 ;  /* 0x000000140e039824 */ /* 0x000fc800078e0203 */
[----:B------:R-:W-:Y:S01]  /*1830*/  @!P1 IMAD.IADD R12, R3, 0x1, R12 ;  /* 0x00000001030c9824 */ /* 0x000fe200078e020c */
[----:B-1----:R-:W-:Y:S01]  /*1840*/  @!P1 LEA R2, R4, R9, 0x18 ;  /* 0x0000000904029211 */ /* 0x002fe200078ec0ff */
[----:B------:R-:W-:-:S04]  /*1850*/  @P3 VIADD R5, R5, 0x1 ;  /* 0x0000000105053836 */ /* 0x000fc80000000000 */
[----:B------:R-:W-:Y:S01]  /*1860*/  @!P2 IMAD.MOV R5, RZ, RZ, -R5 ;  /* 0x000000ffff05a224 */ /* 0x000fe200078e0a05 */
[----:B------:R-:W-:Y:S01]  /*1870*/  @!P0 LOP3.LUT R5, RZ, UR5, RZ, 0x33, !PT ;  /* 0x00000005ff058c12 */ /* 0x000fe2000f8e33ff */
[----:B------:R-:W-:Y:S01]  /*1880*/  @!P1 IMAD R11, R23, 0x14, R2 ;  /* 0x00000014170b9824 */ /* 0x000fe200078e0202 */
[----:B---3--:R-:W-:Y:S02]  /*1890*/  ISETP.GE.AND P0, PT, R14, UR18, PT ;  /* 0x000000120e007c0c */ /* 0x008fe4000bf06270 */
[----:B------:R-:W-:Y:S01]  /*18a0*/  SHF.R.U32.HI R2, RZ, 0x1, R19 ;  /* 0x00000001ff027819 */ /* 0x000fe20000011613 */
[----:B------:R-:W-:Y:S01]  /*18b0*/  IMAD R4, R5, UR8, RZ ;  /* 0x0000000805047c24 */ /* 0x000fe2000f8e02ff */
[----:B------:R-:W0:Y:S02]  /*18c0*/  LDCU.64 UR8, c[0x0][0x358] ;  /* 0x00006b00ff0877ac */ /* 0x000e240008000a00 */
[----:B------:R-:W-:Y:S02]  /*18d0*/  @!P1 LEA R11, R2, R11, 0x2 ;  /* 0x0000000b020b9211 */ /* 0x000fe400078e10ff */
[----:B------:R-:W-:-:S05]  /*18e0*/  IABS R13, R4 ;  /* 0x00000004000d7213 */ /* 0x000fca0000000000 */
[----:B------:R-:W-:Y:S01]  /*18f0*/  VIADD R10, R13, UR4 ;  /* 0x000000040d0a7c36 */ /* 0x000fe20008000000 */
[----:B--2---:R-:W-:Y:S06]  /*1900*/  @P0 BRA `(.L_x_253) ;  /* 0x0000000000400947 */ /* 0x004fec0003800000 */
        /* <DEDUP_REMOVED lines=16> */
.L_x_253:
[----:B0-----:R-:W-:Y:S05]  /*1a10*/  BSYNC.RECONVERGENT B0 ;  /* 0x0000000000007941 */ /* 0x001fea0003800200 */
.L_x_252:
[----:B-----5:R-:W-:Y:S01]  /*1a20*/  @!P1 STS [R12], R17 ;  /* 0x000000110c009388 */ /* 0x020fe20000000800 */
[----:B------:R-:W0:Y:S01]  /*1a30*/  I2F.RP R16, R13 ;  /* 0x0000000d00107306 */ /* 0x000e220000209400 */
[----:B------:R-:W-:Y:S01]  /*1a40*/  IABS R3, R15 ;  /* 0x0000000f00037213 */ /* 0x000fe20000000000 */
[----:B------:R-:W-:Y:S01]  /*1a50*/  BSSY.RECONVERGENT B1, `(.L_x_254) ;  /* 0x0000169000017945 */ /* 0x000fe20003800200 */
[----:B------:R-:W-:Y:S01]  /*1a60*/  BAR.SYNC.DEFER_BLOCKING 0x0 ;  /* 0x0000000000007b1d */ /* 0x000fe20000010000 */
[----:B------:R-:W-:Y:S01]  /*1a70*/  IABS R18, R4 ;  /* 0x0000000400127213 */ /* 0x000fe20000000000 */
[----:B-1----:R-:W-:Y:S01]  /*1a80*/  IMAD.MOV.U32 R21, RZ, RZ, 0x7f800000 ;  /* 0x7f800000ff157424 */ /* 0x002fe200078e00ff */
[----:B------:R-:W-:-:S03]  /*1a90*/  ISETP.NE.AND P5, PT, R4, RZ, PT ;  /* 0x000000ff0400720c */ /* 0x000fc60003fa5270 */
[----:B------:R-:W1:Y:S01]  /*1aa0*/  I2F.RP R14, R3 ;  /* 0x00000003000e7306 */ /* 0x000e620000209400 */
[----:B------:R-:W-:-:S07]  /*1ab0*/  IMAD.MOV R18, RZ, RZ, -R18 ;  /* 0x000000ffff127224 */ /* 0x000fce00078e0a12 */
[----:B0-----:R-:W0:Y:S08]  /*1ac0*/  MUFU.RCP R30, R16 ;  /* 0x00000010001e7308 */ /* 0x001e300000001000 */
[----:B-1----:R-:W1:Y:S01]  /*1ad0*/  MUFU.RCP R28, R14 ;  /* 0x0000000e001c7308 */ /* 0x002e620000001000 */
[----:B------:R2:W3:Y:S01]  /*1ae0*/  @!P1 LDS R24, [R11] ;  /* 0x000000000b189984 */ /* 0x0004e20000000800 */
[----:B0-----:R-:W-:-:S06]  /*1af0*/  VIADD R30, R30, 0xffffffe ;  /* 0x0ffffffe1e1e7836 */ /* 0x001fcc0000000000 */
[----:B------:R-:W0:Y:S01]  /*1b00*/  F2I.FTZ.U32.TRUNC.NTZ R31, R30 ;  /* 0x0000001e001f7305 */ /* 0x000e22000021f000 */
[----:B-1----:R-:W-:-:S07]  /*1b10*/  VIADD R28, R28, 0xffffffe ;  /* 0x0ffffffe1c1c7836 */ /* 0x002fce0000000000 */
[----:B------:R1:W4:Y:S01]  /*1b20*/  F2I.FTZ.U32.TRUNC.NTZ R29, R28 ;  /* 0x0000001c001d7305 */ /* 0x000322000021f000 */
[----:B--2---:R-:W-:Y:S01]  /*1b30*/  IABS R11, R10 ;  /* 0x0000000a000b7213 */ /* 0x004fe20000000000 */
[----:B0-----:R-:W-:Y:S02]  /*1b40*/  IMAD.MOV R20, RZ, RZ, -R31 ;  /* 0x000000ffff147224 */ /* 0x001fe400078e0a1f */
[----:B------:R-:W-:Y:S02]  /*1b50*/  IMAD.MOV.U32 R30, RZ, RZ, RZ ;  /* 0x000000ffff1e7224 */ /* 0x000fe400078e00ff */
[----:B------:R-:W-:Y:S02]  /*1b60*/  IMAD R20, R20, R13, RZ ;  /* 0x0000000d14147224 */ /* 0x000fe400078e02ff */
[----:B-1----:R-:W-:Y:S02]  /*1b70*/  HFMA2 R28, -RZ, RZ, 0, 0 ;  /* 0x00000000ff1c7431 */ /* 0x002fe400000001ff */
[----:B----4-:R-:W-:-:S02]  /*1b80*/  IMAD.MOV R16, RZ, RZ, -R29 ;  /* 0x000000ffff107224 */ /* 0x010fc400078e0a1d */
[----:B------:R-:W-:Y:S01]  /*1b90*/  IMAD.HI.U32 R20, R31, R20, R30 ;  /* 0x000000141f147227 */ /* 0x000fe200078e001e */
[----:B---3--:R-:W0:Y:S03]  /*1ba0*/  SHFL.BFLY PT, R9, R24, 0x1, 0x1f ;  /* 0x0c201f0018097f89 */ /* 0x008e2600000e0000 */
[----:B------:R-:W-:Y:S02]  /*1bb0*/  IMAD R16, R16, R3, RZ ;  /* 0x0000000310107224 */ /* 0x000fe400078e02ff */
[----:B------:R-:W-:-:S04]  /*1bc0*/  IMAD.HI.U32 R20, R20, R11, RZ ;  /* 0x0000000b14147227 */ /* 0x000fc800078e00ff */
[----:B------:R-:W-:-:S04]  /*1bd0*/  IMAD.HI.U32 R16, R29, R16, R28 ;  /* 0x000000101d107227 */ /* 0x000fc800078e001c */
[----:B------:R-:W-:Y:S02]  /*1be0*/  IMAD R18, R20, R18, R11 ;  /* 0x0000001214127224 */ /* 0x000fe400078e020b */
[----:B------:R-:W-:-:S03]  /*1bf0*/  IMAD.HI.U32 R16, R16, R11, RZ ;  /* 0x0000000b10107227 */ /* 0x000fc600078e00ff */
[----:B------:R-:W-:Y:S01]  /*1c00*/  ISETP.GT.U32.AND P2, PT, R13, R18, PT ;  /* 0x000000120d00720c */ /* 0x000fe20003f44070 */
[----:B------:R-:W-:-:S04]  /*1c10*/  IMAD.MOV R12, RZ, RZ, -R16 ;  /* 0x000000ffff0c7224 */ /* 0x000fc800078e0a10 */
[----:B------:R-:W-:Y:S01]  /*1c20*/  IMAD R12, R3, R12, R11 ;  /* 0x0000000c030c7224 */ /* 0x000fe200078e020b */
[C---:B------:R-:W-:Y:S02]  /*1c30*/  LOP3.LUT R11, R10.reuse, R13, RZ, 0x3c, !PT ;  /* 0x0000000d0a0b7212 */ /* 0x040fe400078e3cff */
[----:B0-----:R-:W-:Y:S02]  /*1c40*/  FMNMX.FTZ R9, R9, R24, !PT ;  /* 0x0000001809097209 */ /* 0x001fe40007810000 */
[----:B------:R-:W-:Y:S02]  /*1c50*/  LOP3.LUT R10, R10, R15, RZ, 0x3c, !PT ;  /* 0x0000000f0a0a7212 */ /* 0x000fe400078e3cff */
[C---:B------:R-:W-:Y:S01]  /*1c60*/  FSETP.NEU.FTZ.AND P0, PT, R9.reuse, -INF , PT ;  /* 0xff8000000900780b */ /* 0x040fe20003f1d000 */
[----:B------:R-:W-:Y:S01]  /*1c70*/  @!P2 IMAD.IADD R18, R18, 0x1, -R13 ;  /* 0x000000011212a824 */ /* 0x000fe200078e0a0d */
[----:B------:R-:W-:Y:S02]  /*1c80*/  @!P2 IADD3 R20, PT, PT, R20, 0x1, RZ ;  /* 0x000000011414a810 */ /* 0x000fe40007ffe0ff */
[----:B------:R-:W-:-:S02]  /*1c90*/  FSEL R9, R9, RZ, P0 ;  /* 0x000000ff09097208 */ /* 0x000fc40000000000 */
[----:B------:R-:W-:Y:S02]  /*1ca0*/  ISETP.GT.U32.AND P0, PT, R3, R12, PT ;  /* 0x0000000c0300720c */ /* 0x000fe40003f04070 */
[----:B------:R-:W-:Y:S01]  /*1cb0*/  ISETP.GE.U32.AND P1, PT, R18, R13, PT ;  /* 0x0000000d1200720c */ /* 0x000fe20003f26070 */
[----:B------:R-:W-:Y:S01]  /*1cc0*/  FADD.FTZ R17, -R9, R24 ;  /* 0x0000001809117221 */ /* 0x000fe20000010100 */
[----:B------:R-:W-:Y:S02]  /*1cd0*/  ISETP.GE.AND P2, PT, R10, RZ, PT ;  /* 0x000000ff0a00720c */ /* 0x000fe40003f46270 */
[----:B------:R-:W-:Y:S01]  /*1ce0*/  ISETP.GE.AND P3, PT, R11, RZ, PT ;  /* 0x000000ff0b00720c */ /* 0x000fe20003f66270 */
[----:B------:R-:W-:-:S06]  /*1cf0*/  FMUL.FTZ R17, R17, 1.4426950216293334961 ;  /* 0x3fb8aa3b11117820 */ /* 0x000fcc0000410000 */
[----:B------:R-:W0:Y:S01]  /*1d00*/  MUFU.EX2 R17, R17 ;  /* 0x0000001100117308 */ /* 0x000e220000000800 */
[----:B------:R-:W-:Y:S02]  /*1d10*/  @!P0 IMAD.IADD R12, R12, 0x1, -R3 ;  /* 0x000000010c0c8824 */ /* 0x000fe400078e0a03 */
[----:B------:R-:W-:Y:S02]  /*1d20*/  @P1 VIADD R20, R20, 0x1 ;  /* 0x0000000114141836 */ /* 0x000fe40000000000 */
[----:B------:R-:W-:Y:S01]  /*1d30*/  @!P0 VIADD R16, R16, 0x1 ;  /* 0x0000000110108836 */ /* 0x000fe20000000000 */
[----:B------:R-:W-:Y:S01]  /*1d40*/  ISETP.GE.U32.AND P4, PT, R12, R3, PT ;  /* 0x000000030c00720c */ /* 0x000fe20003f86070 */
[----:B------:R-:W-:Y:S01]  /*1d50*/  @!P3 IMAD.MOV R20, RZ, RZ, -R20 ;  /* 0x000000ffff14b224 */ /* 0x000fe200078e0a14 */
[----:B------:R-:W-:Y:S02]  /*1d60*/  ISETP.NE.AND P0, PT, R15, RZ, PT ;  /* 0x000000ff0f00720c */ /* 0x000fe40003f05270 */
[----:B------:R-:W-:-:S02]  /*1d70*/  ISETP.NE.AND P3, PT, R5, RZ, PT ;  /* 0x000000ff0500720c */ /* 0x000fc40003f65270 */
[----:B------:R-:W-:Y:S02]  /*1d80*/  @!P5 LOP3.LUT R20, RZ, R13, RZ, 0x33, !PT ;  /* 0x0000000dff14d212 */ /* 0x000fe400078e33ff */
[----:B------:R-:W-:Y:S02]  /*1d90*/  SEL R10, RZ, 0x1, !P3 ;  /* 0x00000001ff0a7807 */ /* 0x000fe40005800000 */
[----:B------:R-:W-:Y:S01]  /*1da0*/  SHF.R.S32.HI R5, RZ, 0x1f, R4 ;  /* 0x0000001fff057819 */ /* 0x000fe20000011404 */
[----:B0-----:R-:W0:Y:S01]  /*1db0*/  SHFL.BFLY PT, R14, R17, 0x1, 0x1f ;  /* 0x0c201f00110e7f89 */ /* 0x001e2200000e0000 */
[----:B------:R-:W-:Y:S01]  /*1dc0*/  SHF.R.S32.HI R3, RZ, 0x1f, R20 ;  /* 0x0000001fff037819 */ /* 0x000fe20000011414 */
[----:B------:R-:W-:Y:S01]  /*1dd0*/  IMAD R4, R4, UR11, RZ ;  /* 0x0000000b04047c24 */ /* 0x000fe2000f8e02ff */
[----:B------:R-:W-:Y:S02]  /*1de0*/  @P4 IADD3 R16, PT, PT, R16, 0x1, RZ ;  /* 0x0000000110104810 */ /* 0x000fe40007ffe0ff */
[----:B------:R-:W-:-:S03]  /*1df0*/  LOP3.LUT R10, R5, R10, RZ, 0xfc, !PT ;  /* 0x0000000a050a7212 */ /* 0x000fc600078efcff */
        /* <DEDUP_REMOVED lines=64> */
.L_x_257:
[----:B------:R-:W-:Y:S01]  /*2200*/  LEA.HI R2, R19, UR14, RZ, 0x1f ;  /* 0x0000000e13027c11 */ /* 0x000fe2000f8ff8ff */
[----:B------:R-:W-:Y:S01]  /*2210*/  IMAD.MOV.U32 R17, RZ, RZ, RZ ;  /* 0x000000ffff117224 */ /* 0x000fe200078e00ff */
[----:B------:R-:W-:Y:S02]  /*2220*/  MOV R18, R30 ;  /* 0x0000001e00127202 */ /* 0x000fe40000000f00 */
[----:B------:R-:W-:Y:S01]  /*2230*/  MOV R14, 0x2260 ;  /* 0x00002260000e7802 */ /* 0x000fe20000000f00 */
[----:B------:R-:W-:Y:S02]  /*2240*/  IMAD.MOV.U32 R22, RZ, RZ, R2 ;  /* 0x000000ffff167224 */ /* 0x000fe400078e0002 */
[----:B------:R-:W-:Y:S05]  /*2250*/  CALL.REL.NOINC `($__internal_6_$__cuda_sm20_div_s64) ;  /* 0x0000001c00487944 */ /* 0x000fea0003c00000 */
[----:B------:R-:W-:Y:S02]  /*2260*/  IADD3 R9, PT, PT, -R10, RZ, RZ ;  /* 0x000000ff0a097210 */ /* 0x000fe40007ffe1ff */
[----:B------:R-:W-:-:S03]  /*2270*/  MOV R31, R11 ;  /* 0x0000000b001f7202 */ /* 0x000fc60000000f00 */
[----:B------:R-:W-:Y:S01]  /*2280*/  IMAD R9, R30, R9, R2 ;  /* 0x000000091e097224 */ /* 0x000fe200078e0202 */
[----:B------:R-:W-:-:S07]  /*2290*/  MOV R30, R10 ;  /* 0x0000000a001e7202 */ /* 0x000fce0000000f00 */
.L_x_258:
        /* <DEDUP_REMOVED lines=59> */
.L_x_260:
[----:B------:R-:W-:Y:S01]  /*2650*/  IMAD.MOV.U32 R22, RZ, RZ, R30 ;  /* 0x000000ffff167224 */ /* 0x000fe200078e001e */
[----:B------:R-:W-:Y:S01]  /*2660*/  MOV R17, R31 ;  /* 0x0000001f00117202 */ /* 0x000fe20000000f00 */
[----:B------:R-:W-:Y:S01]  /*2670*/  IMAD.MOV.U32 R18, RZ, RZ, R34 ;  /* 0x000000ffff127224 */ /* 0x000fe200078e0022 */
[----:B------:R-:W-:Y:S02]  /*2680*/  MOV R14, 0x26a0 ;  /* 0x000026a0000e7802 */ /* 0x000fe40000000f00 */
[----:B------:R-:W-:Y:S05]  /*2690*/  CALL.REL.NOINC `($__internal_6_$__cuda_sm20_div_s64) ;  /* 0x0000001800387944 */ /* 0x000fea0003c00000 */
[----:B------:R-:W-:-:S05]  /*26a0*/  IADD3 R31, PT, PT, -R10, RZ, RZ ;  /* 0x000000ff0a1f7210 */ /* 0x000fca0007ffe1ff */
[----:B------:R-:W-:Y:S02]  /*26b0*/  IMAD R31, R31, R34, R30 ;  /* 0x000000221f1f7224 */ /* 0x000fe400078e021e */
.L_x_261:
[----:B------:R-:W-:Y:S05]  /*26c0*/  BSYNC.RECONVERGENT B0 ;  /* 0x0000000000007941 */ /* 0x000fea0003800200 */
.L_x_259:
        /* <DEDUP_REMOVED lines=157> */
.L_x_256:
[----:B------:R-:W0:Y:S01]  /*30a0*/  LDC.64 R4, c[0x0][0x420] ;  /* 0x00010800ff047b82 */ /* 0x000e220000000a00 */
[----:B------:R-:W-:-:S05]  /*30b0*/  IADD3 R2, PT, PT, R2, UR14, RZ ;  /* 0x0000000e02027c10 */ /* 0x000fca000fffe0ff */
[----:B0-----:R-:W-:-:S05]  /*30c0*/  IMAD.WIDE.U32 R2, R2, 0x4, R4 ;  /* 0x0000000402027825 */ /* 0x001fca00078e0004 */
[----:B------:R1:W-:Y:S02]  /*30d0*/  STG.E desc[UR8][R2.64], R21 ;  /* 0x0000001502007986 */ /* 0x0003e4000c101908 */
.L_x_255:
[----:B------:R-:W-:Y:S05]  /*30e0*/  BSYNC.RECONVERGENT B1 ;  /* 0x0000000000017941 */ /* 0x000fea0003800200 */
.L_x_254:
        /* <DEDUP_REMOVED lines=11> */
[----:B--2---:R-:W-:Y:S01]  /*31a0*/  LEA R3, R0, R3, 0x18 ;  /* 0x0000000300037211 */ /* 0x004fe200078ec0ff */
[----:B------:R-:W-:-:S04]  /*31b0*/  IMAD.SHL.U32 R0, R19, 0x2, RZ ;  /* 0x0000000213007824 */ /* 0x000fc800078e00ff */
[----:B------:R-:W-:Y:S01]  /*31c0*/  IMAD R2, R2, 0x14, R3 ;  /* 0x0000001402027824 */ /* 0x000fe200078e0203 */
[----:B------:R-:W-:-:S04]  /*31d0*/  LOP3.LUT R3, R0, 0x7fc, RZ, 0xc0, !PT ;  /* 0x000007fc00037812 */ /* 0x000fc800078ec0ff */
[----:B------:R-:W-:-:S05]  /*31e0*/  IADD3 R3, PT, PT, R2, R3, RZ ;  /* 0x0000000302037210 */ /* 0x000fca0007ffe0ff */
[----:B0-----:R2:W-:Y:S02]  /*31f0*/  STS [R3], R4 ;  /* 0x0000000403007388 */ /* 0x0015e40000000800 */
.L_x_263:
[----:B------:R-:W-:Y:S05]  /*3200*/  BSYNC.RECONVERGENT B0 ;  /* 0x0000000000007941 */ /* 0x000fea0003800200 */
.L_x_262:
        /* <DEDUP_REMOVED lines=43> */
.L_x_274:
        /* <DEDUP_REMOVED lines=9> */
.L_x_267:
[----:B------:R-:W-:Y:S05]  /*3550*/  BSYNC.RECONVERGENT B0 ;  /* 0x0000000000007941 */ /* 0x000fea0003800200 */
.L_x_266:
        /* <DEDUP_REMOVED lines=12> */
.L_x_269:
[----:B------:R-:W-:Y:S05]  /*3620*/  BSYNC.RECONVERGENT B0 ;  /* 0x0000000000007941 */ /* 0x000fea0003800200 */
.L_x_268:
        /* <DEDUP_REMOVED lines=12> */
.L_x_271:
[----:B------:R-:W-:Y:S05]  /*36f0*/  BSYNC.RECONVERGENT B0 ;  /* 0x0000000000007941 */ /* 0x000fea0003800200 */
.L_x_270:
        /* <DEDUP_REMOVED lines=12> */
.L_x_273:
[----:B------:R-:W-:Y:S05]  /*37c0*/  BSYNC.RECONVERGENT B0 ;  /* 0x0000000000007941 */ /* 0x000fea0003800200 */
.L_x_272:
        /* <DEDUP_REMOVED lines=11> */
.L_x_265:
        /* <DEDUP_REMOVED lines=11> */
.L_x_277:
        /* <DEDUP_REMOVED lines=8> */
.L_x_276:
[----:B------:R-:W-:Y:S05]  /*39b0*/  BSYNC.RECONVERGENT B0 ;  /* 0x0000000000007941 */ /* 0x000fea0003800200 */
.L_x_275:
        /* <DEDUP_REMOVED lines=9> */
.L_x_264:
        /* <DEDUP_REMOVED lines=83> */
        .weak           $__internal_6_$__cuda_sm20_div_s64
        .type           $__internal_6_$__cuda_sm20_div_s64,@function
        .size           $__internal_6_$__cuda_sm20_div_s64,(.L_x_14886 - $__internal_6_$__cuda_sm20_div_s64)
$__internal_6_$__cuda_sm20_div_s64:
        /* <DEDUP_REMOVED lines=83> */
[----:B------:R-:W-:Y:S06]  /*44b0*/  RET.REL.NODEC R12 `(_ZN5flash32flash_fwd_splitkv_combine_kernelI23Flash_fwd_kernel_traitsILi128ELi64ELi128ELi4ELb0ELb0EN7cutlass6half_tE19Flash_kernel_traitsILi128ELi64ELi128ELi4ES3_EELi4ELi1ELb0EEEvNS_16Flash_fwd_paramsE) ;  /* 0xffffffb80cd07950 */ /* 0x000fec0003c3ffff */
.L_x_278:
        /* <DEDUP_REMOVED lines=12> */
.L_x_14886:


//--------------------- .text._ZN5flash32flash_fwd_splitkv_combine_kernelI23Flash_fwd_kernel_traitsILi128ELi64ELi128ELi4ELb0ELb0EN7cutlass6half_tE19Flash_kernel_traitsILi128ELi64ELi128ELi4ES3_EELi4ELi7ELb1EEEvNS_16Flash_fwd_paramsE --------------------------
	.section	.text._ZN5flash32flash_fwd_splitkv_combine_kernelI23Flash_fwd_kernel_traitsILi128ELi64ELi128ELi4ELb0ELb0EN7cutlass6half_tE19Flash_kernel_traitsILi128ELi64ELi128ELi4ES3_EELi4ELi7ELb1EEEvNS_16Flash_fwd_paramsE,"ax",@progbits
	.align	128
        .global         _ZN5flash32flash_fwd_splitkv_combine_kernelI23Flash_fwd_kernel_traitsILi128ELi64ELi128ELi4ELb0ELb0EN7cutlass6half_tE19Flash_kernel_traitsILi128ELi64ELi128ELi4ES3_EELi4ELi7ELb1EEEvNS_16Flash_fwd_paramsE
        .type           _ZN5flash32flash_fwd_splitkv_combine_kernelI23Flash_fwd_kernel_traitsILi128ELi64ELi128ELi4ELb0ELb0EN7cutlass6half_tE19Flash_kernel_traitsILi128ELi64ELi128ELi4ES3_EELi4ELi7ELb1EEEvNS_16Flash_fwd_paramsE,@function
        .size           _ZN5flash32flash_fwd_splitkv_combine_kernelI23Flash_fwd_kernel_traitsILi128ELi64ELi128ELi4ELb0ELb0EN7cutlass6half_tE19Flash_kernel_traitsILi128ELi64ELi128ELi4ES3_EELi4ELi7ELb1EEEvNS_16Flash_fwd_paramsE,(.L_x_14887 - _ZN5flash32flash_fwd_splitkv_combine_kernelI23Flash_fwd_kernel_traitsILi128ELi64ELi128ELi4ELb0ELb0EN7cutlass6half_tE19Flash_kernel_traitsILi128ELi64ELi128ELi4ES3_EELi4ELi7ELb1EEEvNS_16Flash_fwd_paramsE)
        .other          _ZN5flash32flash_fwd_splitkv_combine_kernelI23Flash_fwd_kernel_traitsILi128ELi64ELi128ELi4ELb0ELb0EN7cutlass6half_tE19Flash_kernel_traitsILi128ELi64ELi128ELi4ES3_EELi4ELi7ELb1EEEvNS_16Flash_fwd_paramsE,@"STO_CUDA_ENTRY STV_DEFAULT"
_ZN5flash32flash_fwd_splitkv_combine_kernelI23Flash_fwd_kernel_traitsILi128ELi64ELi128ELi4ELb0ELb0EN7cutlass6half_tE19Flash_kernel_traitsILi128ELi64ELi128ELi4ES3_EELi4ELi7ELb1EEEvNS_16Flash_fwd_paramsE:
.text._ZN5flash32flash_fwd_splitkv_combine_kernelI23Flash_fwd_kernel_traitsILi128ELi64ELi128ELi4ELb0ELb0EN7cutlass6half_tE19Flash_kernel_traitsILi128ELi64ELi128ELi4ES3_EELi4ELi7ELb1EEEvNS_16Flash_fwd_paramsE:
        /* <DEDUP_REMOVED lines=38> */
.L_x_279:
[----:B------:R-:W-:Y:S01]  /*0260*/  IMAD.U32 R22, RZ, RZ, UR20 ;  /* 0x00000014ff167e24 */ /* 0x000fe2000f8e00ff */
[----:B------:R-:W-:Y:S01]  /*0270*/  MOV R20, UR18 ;  /* 0x0000001200147c02 */ /* 0x000fe20008000f00 */
[----:B------:R-:W-:Y:S01]  /*0280*/  IMAD.U32 R15, RZ, RZ, UR14 ;  /* 0x0000000eff0f7e24 */ /* 0x000fe2000f8e00ff */
[----:B------:R-:W-:Y:S02]  /*0290*/  MOV R13, UR5 ;  /* 0x00000005000d7c02 */ /* 0x000fe40008000f00 */
[----:B------:R-:W-:Y:S02]  /*02a0*/  MOV R18, 0x2c0 ;  /* 0x000002c000127802 */ /* 0x000fe40000000f00 */
[----:B------:R-:W-:Y:S05]  /*02b0*/  CALL.REL.NOINC `($__internal_7_$__cuda_sm20_div_s64) ;  /* 0x0000004c00807944 */ /* 0x000fea0003c00000 */
[----:B------:R-:W-:-:S07]  /*02c0*/  MOV R14, R0 ;  /* 0x00000000000e7202 */ /* 0x000fce0000000f00 */
.L_x_280:
        /* <DEDUP_REMOVED lines=30> */
.L_x_282:
[----:B------:R-:W-:Y:S02]  /*04b0*/  MOV R22, R14 ;  /* 0x0000000e00167202 */ /* 0x000fe40000000f00 */
[----:B------:R-:W-:Y:S02]  /*04c0*/  MOV R18, 0x4e0 ;  /* 0x000004e000127802 */ /* 0x000fe40000000f00 */
[----:B------:R-:W-:Y:S05]  /*04d0*/  CALL.REL.NOINC `($__internal_7_$__cuda_sm20_div_s64) ;  /* 0x0000004800f87944 */ /* 0x000fea0003c00000 */
[----:B------:R-:W-:Y:S02]  /*04e0*/  MOV R6, R0 ;  /* 0x0000000000067202 */ /* 0x000fe40000000f00 */
[----:B------:R-:W-:Y:S02]  /*04f0*/  MOV R7, R15 ;  /* 0x0000000f00077202 */ /* 0x000fe40000000f00 */
.L_x_283:
[----:B------:R-:W-:Y:S05]  /*0500*/  BSYNC.RECONVERGENT B0 ;  /* 0x0000000000007941 */ /* 0x000fea0003800200 */
.L_x_281:
        /* <DEDUP_REMOVED lines=58> */
.L_x_285:
[----:B------:R-:W-:Y:S01]  /*08b0*/  IMAD.MOV.U32 R22, RZ, RZ, R20 ;  /* 0x000000ffff167224 */ /* 0x000fe200078e0014 */
[----:B------:R-:W-:Y:S01]  /*08c0*/  MOV R20, R14 ;  /* 0x0000000e00147202 */ /* 0x000fe20000000f00 */
[----:B------:R-:W-:Y:S01]  /*08d0*/  IMAD.MOV.U32 R15, RZ, RZ, R13 ;  /* 0x000000ffff0f7224 */ /* 0x000fe200078e000d */
[----:B------:R-:W-:Y:S02]  /*08e0*/  MOV R13, R32 ;  /* 0x00000020000d7202 */ /* 0x000fe40000000f00 */
[----:B------:R-:W-:Y:S02]  /*08f0*/  MOV R18, 0x910 ;  /* 0x0000091000127802 */ /* 0x000fe40000000f00 */
[----:B------:R-:W-:Y:S05]  /*0900*/  CALL.REL.NOINC `($__internal_7_$__cuda_sm20_div_s64) ;  /* 0x0000004400ec7944 */ /* 0x000fea0003c00000 */
[----:B------:R-:W-:Y:S02]  /*0910*/  MOV R22, R0 ;  /* 0x0000000000167202 */ /* 0x000fe40000000f00 */
[----:B------:R-:W-:Y:S02]  /*0920*/  MOV R23, R15 ;  /* 0x0000000f00177202 */ /* 0x000fe40000000f00 */
.L_x_286:
[----:B------:R-:W-:Y:S05]  /*0930*/  BSYNC.RECONVERGENT B0 ;  /* 0x0000000000007941 */ /* 0x000fea0003800200 */
.L_x_284:
        /* <DEDUP_REMOVED lines=125> */
.L_x_288:
[----:B------:R-:W-:Y:S01]  /*1110*/  IMAD.MOV.U32 R15, RZ, RZ, R23 ;  /* 0x000000ffff0f7224 */ /* 0x000fe200078e0017 */
[----:B------:R-:W-:Y:S01]  /*1120*/  MOV R20, R11 ;  /* 0x0000000b00147202 */ /* 0x000fe20000000f00 */
[----:B------:R-:W-:Y:S01]  /*1130*/  IMAD.MOV.U32 R13, RZ, RZ, R3 ;  /* 0x000000ffff0d7224 */ /* 0x000fe200078e0003 */
[----:B------:R-:W-:Y:S02]  /*1140*/  MOV R18, 0x1160 ;  /* 0x0000116000127802 */ /* 0x000fe40000000f00 */
[----:B------:R-:W-:Y:S05]  /*1150*/  CALL.REL.NOINC `($__internal_7_$__cuda_sm20_div_s64) ;  /* 0x0000003c00d87944 */ /* 0x000fea0003c00000 */
[----:B------:R-:W-:Y:S02]  /*1160*/  MOV R36, R0 ;  /* 0x0000000000247202 */ /* 0x000fe40000000f00 */
[----:B------:R-:W-:Y:S02]  /*1170*/  MOV R37, R15 ;  /* 0x0000000f00257202 */ /* 0x000fe40000000f00 */
.L_x_289:
[----:B------:R-:W-:Y:S05]  /*1180*/  BSYNC.RECONVERGENT B0 ;  /* 0x0000000000007941 */ /* 0x000fea0003800200 */
.L_x_287:
        /* <DEDUP_REMOVED lines=57> */
.L_x_291:
[----:B------:R-:W-:Y:S01]  /*1520*/  IMAD.MOV.U32 R22, RZ, RZ, R6 ;  /* 0x000000ffff167224 */ /* 0x000fe200078e0006 */
[----:B------:R-:W-:Y:S01]  /*1530*/  MOV R15, R7 ;  /* 0x00000007000f7202 */ /* 0x000fe20000000f00 */
[----:B------:R-:W-:Y:S01]  /*1540*/  IMAD.MOV.U32 R20, RZ, RZ, R10 ;  /* 0x000000ffff147224 */ /* 0x000fe200078e000a */
[----:B------:R-:W-:Y:S02]  /*1550*/  MOV R18, 0x1570 ;  /* 0x0000157000127802 */ /* 0x000fe40000000f00 */
[----:B------:R-:W-:Y:S05]  /*1560*/  CALL.REL.NOINC `($__internal_7_$__cuda_sm20_div_s64) ;  /* 0x0000003800d47944 */ /* 0x000fea0003c00000 */
[----:B------:R-:W-:Y:S02]  /*1570*/  MOV R18, R0 ;  /* 0x0000000000127202 */ /* 0x000fe40000000f00 */
[----:B------:R-:W-:Y:S02]  /*1580*/  MOV R19, R15 ;  /* 0x0000000f00137202 */ /* 0x000fe40000000f00 */
.L_x_292:
[----:B------:R-:W-:Y:S05]  /*1590*/  BSYNC.RECONVERGENT B0 ;  /* 0x0000000000007941 */ /* 0x000fea0003800200 */
.L_x_290:
        /* <DEDUP_REMOVED lines=8> */
[----:B------:R-:W-:-:S03]  /*1620*/  ISETP.LT.U32.AND P3, PT, R20, UR8, PT ;  /* 0x0000000814007c0c */ /* 0x000fc6000bf61070 */
[C---:B------:R-:W-:Y:S01]  /*1630*/  VIADD R2, R21.reuse, 0x40 ;  /* 0x0000004015027836 */ /* 0x040fe20000000000 */
[----:B------:R-:W-:Y:S01]  /*1640*/  ISETP.GT.AND.EX P3, PT, R0, RZ, PT, P3 ;  /* 0x000000ff0000720c */ /* 0x000fe20003f64330 */
[C---:B------:R-:W-:Y:S02]  /*1650*/  VIADD R15, R21.reuse, 0x20 ;  /* 0x00000020150f7836 */ /* 0x040fe40000000000 */
[C---:B------:R-:W-:Y:S01]  /*1660*/  VIADD R0, R21.reuse, 0x60 ;  /* 0x0000006015007836 */ /* 0x040fe20000000000 */
[----:B-1----:R-:W-:Y:S02]  /*1670*/  ISETP.GE.OR P6, PT, R21, UR4, !P3 ;  /* 0x0000000415007c0c */ /* 0x002fe4000dfc6670 */
[----:B------:R-:W-:Y:S02]  /*1680*/  ISETP.GE.OR P4, PT, R2, UR4, !P3 ;  /* 0x0000000402007c0c */ /* 0x000fe4000df86670 */
[----:B------:R-:W-:Y:S02]  /*1690*/  ISETP.GE.OR P5, PT, R15, UR4, !P3 ;  /* 0x000000040f007c0c */ /* 0x000fe4000dfa6670 */
[----:B------:R-:W-:-:S07]  /*16a0*/  ISETP.GE.OR P3, PT, R0, UR4, !P3 ;  /* 0x0000000400007c0c */ /* 0x000fce000df66670 */
[----:B------:R-:W0:Y:S01]  /*16b0*/  @!P6 LDC.64 R16, c[0x0][0x428] ;  /* 0x00010a00ff10eb82 */ /* 0x000e220000000a00 */
[C---:B------:R-:W-:Y:S02]  /*16c0*/  @!P6 IADD3 R24, P0, PT, R20.reuse, UR19, RZ ;  /* 0x000000131418ec10 */ /* 0x040fe4000ff1e0ff */
[C---:B------:R-:W-:Y:S02]  /*16d0*/  @!P4 IADD3 R26, P1, PT, R20.reuse, UR19, RZ ;  /* 0x00000013141acc10 */ /* 0x040fe4000ff3e0ff */
[----:B------:R-:W-:Y:S02]  /*16e0*/  @!P6 IADD3.X R25, PT, PT, RZ, RZ, RZ, P0, !PT ;  /* 0x000000ffff19e210 */ /* 0x000fe400007fe4ff */
[----:B------:R-:W-:Y:S01]  /*16f0*/  @!P5 IADD3 R28, P2, PT, R20, UR19, RZ ;  /* 0x00000013141cdc10 */ /* 0x000fe2000ff5e0ff */
[----:B------:R-:W1:Y:S01]  /*1700*/  @!P4 LDC.64 R8, c[0x0][0x428] ;  /* 0x00010a00ff08cb82 */ /* 0x000e620000000a00 */
[----:B------:R-:W-:Y:S02]  /*1710*/  @!P4 IMAD.X R27, RZ, RZ, RZ, P1 ;  /* 0x000000ffff1bc224 */ /* 0x000fe400008e06ff */
[----:B------:R-:W-:-:S04]  /*1720*/  @!P6 IMAD.WIDE.U32 R24, R21, UR20, R24 ;  /* 0x000000141518ec25 */ /* 0x000fc8000f8e0018 */
[----:B------:R-:W-:Y:S01]  /*1730*/  @!P6 IMAD R22, R21, UR14, R25 ;  /* 0x0000000e1516ec24 */ /* 0x000fe2000f8e0219 */
[----:B------:R-:W3:Y:S01]  /*1740*/  @!P5 LDC.64 R12, c[0x0][0x428] ;  /* 0x00010a00ff0cdb82 */ /* 0x000ee20000000a00 */
[----:B------:R-:W-:-:S07]  /*1750*/  @!P5 IMAD.X R29, RZ, RZ, RZ, P2 ;  /* 0x000000ffff1dd224 */ /* 0x000fce00010e06ff */
[----:B------:R-:W4:Y:S01]  /*1760*/  @!P3 LDC.64 R6, c[0x0][0x428] ;  /* 0x00010a00ff06bb82 */ /* 0x000f220000000a00 */
[----:B0-----:R-:W-:Y:S01]  /*1770*/  @!P6 LEA R30, P0, R24, R16, 0x2 ;  /* 0x00000010181ee211 */ /* 0x001fe200078010ff */
[----:B------:R-:W-:-:S03]  /*1780*/  @!P4 IMAD.WIDE.U32 R26, R2, UR20, R26 ;  /* 0x00000014021acc25 */ /* 0x000fc6000f8e001a */
[----:B------:R-:W-:Y:S01]  /*1790*/  @!P6 LEA.HI.X R31, R24, R17, R22, 0x2, P0 ;  /* 0x00000011181fe211 */ /* 0x000fe200000f1416 */
[----:B------:R-:W-:Y:S01]  /*17a0*/  @!P5 IMAD.WIDE.U32 R28, R15, UR20, R28 ;  /* 0x000000140f1cdc25 */ /* 0x000fe2000f8e001c */
[----:B------:R-:W-:-:S03]  /*17b0*/  @!P3 IADD3 R24, P0, PT, R20, UR19, RZ ;  /* 0x000000131418bc10 */ /* 0x000fc6000ff1e0ff */
[----:B------:R-:W-:Y:S02]  /*17c0*/  IMAD.MOV.U32 R16, RZ, RZ, -0x800000 ;  /* 0xff800000ff107424 */ /* 0x000fe400078e00ff */
[----:B------:R-:W-:Y:S01]  /*17d0*/  @!P3 IMAD.X R25, RZ, RZ, RZ, P0 ;  /* 0x000000ffff19b224 */ /* 0x000fe200000e06ff */
[----:B-1----:R-:W-:Y:S01]  /*17e0*/  @!P4 LEA R8, P1, R26, R8, 0x2 ;  /* 0x000000081a08c211 */ /* 0x002fe200078210ff */
[----:B------:R-:W-:Y:S02]  /*17f0*/  @!P4 IMAD R2, R2, UR14, R27 ;  /* 0x0000000e0202cc24 */ /* 0x000fe4000f8e021b */
[----:B------:R-:W-:Y:S01]  /*1800*/  @!P3 IMAD.WIDE.U32 R24, R0, UR20, R24 ;  /* 0x000000140018bc25 */ /* 0x000fe2000f8e0018 */
[----:B---3--:R-:W-:Y:S01]  /*1810*/  @!P5 LEA R12, P2, R28, R12, 0x2 ;  /* 0x0000000c1c0cd211 */ /* 0x008fe200078410ff */
[----:B--2---:R-:W2:Y:S01]  /*1820*/  @!P6 LDG.E R16, desc[UR10][R30.64] ;  /* 0x0000000a1e10e981 */ /* 0x004ea2000c1e1900 */
[----:B------:R-:W-:Y:S01]  /*1830*/  @!P4 LEA.HI.X R9, R26, R9, R2, 0x2, P1 ;  /* 0x000000091a09c211 */ /* 0x000fe200008f1402 */
[----:B------:R-:W-:Y:S01]  /*1840*/  @!P5 IMAD R22, R15, UR14, R29 ;  /* 0x0000000e0f16dc24 */ /* 0x000fe2000f8e021d */
[----:B------:R-:W-:Y:S01]  /*1850*/  MOV R2, 0xff800000 ;  /* 0xff80000000027802 */ /* 0x000fe20000000f00 */
[----:B------:R-:W-:Y:S01]  /*1860*/  @!P3 IMAD R0, R0, UR14, R25 ;  /* 0x0000000e0000bc24 */ /* 0x000fe2000f8e0219 */
[----:B----4-:R-:W-:Y:S01]  /*1870*/  @!P3 LEA R6, P0, R24, R6, 0x2 ;  /* 0x000000061806b211 */ /* 0x010fe200078010ff */
[----:B------:R-:W-:Y:S01]  /*1880*/  IMAD.MOV.U32 R15, RZ, RZ, -0x800000 ;  /* 0xff800000ff0f7424 */ /* 0x000fe200078e00ff */
[----:B------:R-:W-:-:S02]  /*1890*/  @!P5 LEA.HI.X R13, R28, R13, R22, 0x2, P2 ;  /* 0x0000000d1c0dd211 */ /* 0x000fc400010f1416 */
[----:B------:R-:W-:Y:S01]  /*18a0*/  @!P3 LEA.HI.X R7, R24, R7, R0, 0x2, P0 ;  /* 0x000000071807b211 */ /* 0x000fe200000f1400 */
[----:B------:R-:W-:Y:S02]  /*18b0*/  IMAD.MOV.U32 R0, RZ, RZ, -0x800000 ;  /* 0xff800000ff007424 */ /* 0x000fe400078e00ff */
[----:B------:R0:W3:Y:S04]  /*18c0*/  @!P5 LDG.E R2, desc[UR10][R12.64] ;  /* 0x0000000a0c02d981 */ /* 0x0000e8000c1e1900 */
[----:B------:R1:W4:Y:S04]  /*18d0*/  @!P4 LDG.E R15, desc[UR10][R8.64] ;  /* 0x0000000a080fc981 */ /* 0x000328000c1e1900 */
[----:B------:R5:W4:Y:S01]  /*18e0*/  @!P3 LDG.E R0, desc[UR10][R6.64] ;  /* 0x0000000a0600b981 */ /* 0x000b22000c1e1900 */
[----:B------:R-:W5:Y:S01]  /*18f0*/  S2UR UR4, SR_CgaCtaId ;  /* 0x00000000000479c3 */ /* 0x000f620000008800 */
[C---:B------:R-:W-:Y:S01]  /*1900*/  ISETP.GT.U32.AND P2, PT, R4.reuse, 0x17f, PT ;  /* 0x0000017f0400780c */ /* 0x040fe20003f44070 */
[----:B------:R-:W-:Y:S01]  /*1910*/  UMOV UR5, 0x400 ;  /* 0x0000040000057882 */ /* 0x000fe20000000000 */
[C---:B------:R-:W-:Y:S01]  /*1920*/  ISETP.GT.U32.AND P1, PT, R4.reuse, 0xff, PT ;  /* 0x000000ff0400780c */ /* 0x040fe20003f24070 */
[----:B------:R-:W-:Y:S01]  /*1930*/  IMAD.MOV.U32 R23, RZ, RZ, -0x800000 ;  /* 0xff800000ff177424 */ /* 0x000fe200078e00ff */
[C---:B------:R-:W-:Y:S01]  /*1940*/  ISETP.GT.U32.AND P0, PT, R4.reuse, 0x7f, PT ;  /* 0x0000007f0400780c */ /* 0x040fe20003f04070 */
[----:B------:R-:W-:Y:S01]  /*1950*/  IMAD.MOV.U32 R26, RZ, RZ, -0x800000 ;  /* 0xff800000ff1a7424 */ /* 0x000fe200078e00ff */
[C---:B------:R-:W-:Y:S01]  /*1960*/  ISETP.GT.U32.AND P3, PT, R4.reuse, 0x1ff, PT ;  /* 0x000001ff0400780c */ /* 0x040fe20003f64070 */
[----:B------:R-:W-:Y:S01]  /*1970*/  IMAD.MOV.U32 R24, RZ, RZ, -0x800000 ;  /* 0xff800000ff187424 */ /* 0x000fe200078e00ff */
[----:B------:R-:W-:Y:S01]  /*1980*/  LOP3.LUT P4, RZ, R4, 0x380, RZ, 0xc0, !PT ;  /* 0x0000038004ff7812 */ /* 0x000fe2000788c0ff */
[----:B------:R-:W-:Y:S01]  /*1990*/  BSSY.RECONVERGENT B1, `(.L_x_293) ;  /* 0x00001c9000017945 */ /* 0x000fe20003800200 */
[----:B------:R-:W-:-:S03]  /*19a0*/  MOV R28, 0xff800000 ;  /* 0xff800000001c7802 */ /* 0x000fc60000000f00 */
[C---:B------:R-:W-:Y:S02]  /*19b0*/  @!P2 IMAD.SHL.U32 R22, R4.reuse, 0x4, RZ ;  /* 0x000000040416a824 */ /* 0x040fe400078e00ff */
[C---:B------:R-:W-:Y:S02]  /*19c0*/  @!P1 IMAD.SHL.U32 R17, R4.reuse, 0x4, RZ ;  /* 0x0000000404119824 */ /* 0x040fe400078e00ff */
[----:B0-----:R-:W-:Y:S02]  /*19d0*/  @!P0 SHF.L.U32 R13, R4, 0x2, RZ ;  /* 0x00000002040d8819 */ /* 0x001fe400000006ff */
[----:B------:R-:W-:Y:S02]  /*19e0*/  @!P2 LOP3.LUT R12, R22, 0xc, RZ, 0xc0, !PT ;  /* 0x0000000c160ca812 */ /* 0x000fe400078ec0ff */
[----:B-1----:R-:W-:Y:S01]  /*19f0*/  @!P0 LOP3.LUT R8, R13, 0xc, RZ, 0xc0, !PT ;  /* 0x0000000c0d088812 */ /* 0x002fe200078ec0ff */
[----:B-----5:R-:W-:Y:S01]  /*1a00*/  ULEA UR4, UR4, UR5, 0x18 ;  /* 0x0000000504047291 */ /* 0x020fe2000f8ec0ff */
[----:B------:R-:W-:-:S02]  /*1a10*/  @!P1 LOP3.LUT R6, R17, 0xc, RZ, 0xc0, !PT ;  /* 0x0000000c11069812 */ /* 0x000fc400078ec0ff */
[----:B------:R-:W-:-:S03]  /*1a20*/  LOP3.LUT R9, R4, 0x1f, RZ, 0xc0, !PT ;  /* 0x0000001f04097812 */ /* 0x000fc600078ec0ff */
[----:B------:R-:W-:Y:S01]  /*1a30*/  LEA R20, R20, UR4, 0x2 ;  /* 0x0000000414147c11 */ /* 0x000fe2000f8e10ff */
[----:B------:R-:W-:Y:S02]  /*1a40*/  @!P2 VIADD R12, R12, UR4 ;  /* 0x000000040c0cac36 */ /* 0x000fe40008000000 */
[----:B------:R-:W-:Y:S02]  /*1a50*/  @!P1 VIADD R6, R6, UR4 ;  /* 0x0000000406069c36 */ /* 0x000fe40008000000 */
[----:B------:R-:W-:Y:S02]  /*1a60*/  @!P0 VIADD R8, R8, UR4 ;  /* 0x0000000408088c36 */ /* 0x000fe40008000000 */
[C---:B------:R-:W-:Y:S02]  /*1a70*/  IMAD R13, R21.reuse, 0x14, R20 ;  /* 0x00000014150d7824 */ /* 0x040fe400078e0214 */
[C---:B------:R-:W-:Y:S01]  /*1a80*/  @!P2 IMAD R7, R21.reuse, 0x14, R12 ;  /* 0x000000141507a824 */ /* 0x040fe200078e020c */
[----:B------:R-:W-:Y:S01]  /*1a90*/  SHF.R.U32.HI R12, RZ, 0x5, R4 ;  /* 0x00000005ff0c7819 */ /* 0x000fe20000011604 */
[----:B------:R-:W-:-:S02]  /*1aa0*/  @!P1 IMAD R6, R21, 0x14, R6 ;  /* 0x0000001415069824 */ /* 0x000fc400078e0206 */
[----:B------:R-:W-:Y:S01]  /*1ab0*/  @!P0 IMAD R21, R21, 0x14, R8 ;  /* 0x0000001415158824 */ /* 0x000fe200078e0208 */
[----:B------:R-:W-:Y:S01]  /*1ac0*/  LEA R8, R12, UR4, 0x2 ;  /* 0x000000040c087c11 */ /* 0x000fe2000f8e10ff */
[----:B------:R-:W-:-:S04]  /*1ad0*/  USHF.R.S32.HI UR4, URZ, 0x1f, UR21 ;  /* 0x0000001fff047899 */ /* 0x000fc80008011415 */
[----:B------:R-:W-:Y:S01]  /*1ae0*/  IMAD R25, R9, 0x14, R8 ;  /* 0x0000001409197824 */ /* 0x000fe200078e0208 */
[----:B------:R-:W-:Y:S01]  /*1af0*/  ULOP3.LUT UR4, UR4, 0x1, URZ, 0xfc, !UPT ;  /* 0x0000000104047892 */ /* 0x000fe2000f8efcff */
[----:B--2---:R0:W-:Y:S04]  /*1b00*/  @!P3 STS [R13], R16 ;  /* 0x000000100d00b388 */ /* 0x0041e80000000800 */
[----:B---3--:R-:W-:Y:S04]  /*1b10*/  @!P2 STS [R7+0x280], R2 ;  /* 0x000280020700a388 */ /* 0x008fe80000000800 */
[----:B----4-:R-:W-:Y:S04]  /*1b20*/  @!P1 STS [R6+0x500], R15 ;  /* 0x0005000f06009388 */ /* 0x010fe80000000800 */
[----:B------:R1:W-:Y:S01]  /*1b30*/  @!P0 STS [R21+0x780], R0 ;  /* 0x0007800015008388 */ /* 0x0003e20000000800 */
[----:B------:R-:W-:Y:S01]  /*1b40*/  BAR.SYNC.DEFER_BLOCKING 0x0 ;  /* 0x0000000000007b1d */ /* 0x000fe20000010000 */
[----:B0-----:R-:W-:-:S07]  /*1b50*/  IMAD.MOV.U32 R16, RZ, RZ, RZ ;  /* 0x000000ffff107224 */ /* 0x001fce00078e00ff */
[----:B-1----:R-:W0:Y:S01]  /*1b60*/  LDC R0, c[0x0][0x434] ;  /* 0x00010d00ff007b82 */ /* 0x002e220000000800 */
[----:B------:R-:W-:Y:S04]  /*1b70*/  @!P4 LDS R28, [R25] ;  /* 0x00000000191cc984 */ /* 0x000fe80000000800 */
[----:B------:R-:W-:Y:S04]  /*1b80*/  @!P4 LDS R23, [R25+0x280] ;  /* 0x000280001917c984 */ /* 0x000fe80000000800 */
[----:B------:R-:W1:Y:S04]  /*1b90*/  @!P4 LDS R26, [R25+0x500] ;  /* 0x00050000191ac984 */ /* 0x000e680000000800 */
[----:B------:R-:W2:Y:S01]  /*1ba0*/  @!P4 LDS R24, [R25+0x780] ;  /* 0x000780001918c984 */ /* 0x000ea20000000800 */
[----:B0-----:R-:W-:-:S04]  /*1bb0*/  IABS R2, R0 ;  /* 0x0000000000027213 */ /* 0x001fc80000000000 */
[----:B------:R-:W0:Y:S08]  /*1bc0*/  I2F.RP R15, R2 ;  /* 0x00000002000f7306 */ /* 0x000e300000209400 */
[----:B0-----:R-:W0:Y:S01]  /*1bd0*/  MUFU.RCP R17, R15 ;  /* 0x0000000f00117308 */ /* 0x001e220000001000 */
[----:B-1----:R-:W-:-:S04]  /*1be0*/  FMNMX3.FTZ R7, R28, R23, R26, !PT ;  /* 0x000000171c077276 */ /* 0x002fc8000781001a */
[----:B--2---:R-:W-:-:S05]  /*1bf0*/  FMNMX.FTZ R7, R7, R24, !PT ;  /* 0x0000001807077209 */ /* 0x004fca0007810000 */
[----:B------:R-:W1:Y:S01]  /*1c00*/  SHFL.BFLY PT, R6, R7, 0x10, 0x1f ;  /* 0x0e001f0007067f89 */ /* 0x000e6200000e0000 */
[----:B0-----:R-:W-:-:S06]  /*1c10*/  IADD3 R17, PT, PT, R17, 0xffffffe, RZ ;  /* 0x0ffffffe11117810 */ /* 0x001fcc0007ffe0ff */
[----:B------:R-:W0:Y:S02]  /*1c20*/  F2I.FTZ.U32.TRUNC.NTZ R17, R17 ;  /* 0x0000001100117305 */ /* 0x000e24000021f000 */
[----:B0-----:R-:W-:Y:S01]  /*1c30*/  IMAD.MOV R8, RZ, RZ, -R17 ;  /* 0x000000ffff087224 */ /* 0x001fe200078e0a11 */
[----:B-1----:R-:W-:-:S05]  /*1c40*/  FMNMX.FTZ R6, R7, R6, !PT ;  /* 0x0000000607067209 */ /* 0x002fca0007810000 */
[----:B------:R-:W0:Y:S02]  /*1c50*/  SHFL.BFLY PT, R13, R6, 0x8, 0x1f ;  /* 0x0d001f00060d7f89 */ /* 0x000e2400000e0000 */
[----:B0-----:R-:W-:-:S05]  /*1c60*/  FMNMX.FTZ R13, R6, R13, !PT ;  /* 0x0000000d060d7209 */ /* 0x001fca0007810000 */
[----:B------:R-:W0:Y:S02]  /*1c70*/  SHFL.BFLY PT, R20, R13, 0x4, 0x1f ;  /* 0x0c801f000d147f89 */ /* 0x000e2400000e0000 */
[----:B0-----:R-:W-:Y:S01]  /*1c80*/  FMNMX.FTZ R20, R13, R20, !PT ;  /* 0x000000140d147209 */ /* 0x001fe20007810000 */
[----:B------:R-:W-:Y:S01]  /*1c90*/  IMAD R13, R8, R2, RZ ;  /* 0x00000002080d7224 */ /* 0x000fe200078e02ff */
[----:B------:R-:W-:Y:S02]  /*1ca0*/  IABS R8, R5 ;  /* 0x0000000500087213 */ /* 0x000fe40000000000 */
[----:B------:R-:W-:Y:S01]  /*1cb0*/  LOP3.LUT R5, R5, R0, RZ, 0x3c, !PT ;  /* 0x0000000005057212 */ /* 0x000fe200078e3cff */
[----:B------:R-:W0:Y:S01]  /*1cc0*/  SHFL.BFLY PT, R7, R20, 0x2, 0x1f ;  /* 0x0c401f0014077f89 */ /* 0x000e2200000e0000 */
[----:B------:R-:W-:Y:S02]  /*1cd0*/  IMAD.HI.U32 R13, R17, R13, R16 ;  /* 0x0000000d110d7227 */ /* 0x000fe400078e0010 */
[----:B------:R-:W-:-:S04]  /*1ce0*/  ISETP.GE.AND P1, PT, R5, RZ, PT ;  /* 0x000000ff0500720c */ /* 0x000fc80003f26270 */
[----:B------:R-:W-:-:S04]  /*1cf0*/  IMAD.HI.U32 R16, R13, R8, RZ ;  /* 0x000000080d107227 */ /* 0x000fc800078e00ff */
[----:B------:R-:W-:-:S04]  /*1d00*/  IMAD.MOV R17, RZ, RZ, -R16 ;  /* 0x000000ffff117224 */ /* 0x000fc800078e0a10 */
[----:B------:R-:W-:Y:S01]  /*1d10*/  IMAD R17, R2, R17, R8 ;  /* 0x0000001102117224 */ /* 0x000fe200078e0208 */
        /* <DEDUP_REMOVED lines=15> */
[-C--:B------:R-:W-:Y:S01]  /*1e10*/  @!P0 IADD3 R17, PT, PT, R17, -R2.reuse, RZ ;  /* 0x8000000211118210 */ /* 0x080fe20007ffe0ff */
[----:B------:R-:W-:Y:S01]  /*1e20*/  @!P0 VIADD R16, R16, 0x1 ;  /* 0x0000000110108836 */ /* 0x000fe20000000000 */
[----:B------:R-:W-:Y:S02]  /*1e30*/  ISETP.NE.AND P0, PT, R0, RZ, PT ;  /* 0x000000ff0000720c */ /* 0x000fe40003f05270 */
[----:B------:R-:W-:-:S03]  /*1e40*/  ISETP.GE.U32.AND P2, PT, R17, R2, PT ;  /* 0x000000021100720c */ /* 0x000fc60003f46070 */
[----:B------:R-:W0:Y:S08]  /*1e50*/  MUFU.EX2 R8, R8 ;  /* 0x0000000800087308 */ /* 0x000e300000000800 */
[----:B------:R-:W1:Y:S02]  /*1e60*/  MUFU.EX2 R7, R7 ;  /* 0x0000000700077308 */ /* 0x000e640000000800 */
[----:B------:R-:W-:-:S06]  /*1e70*/  @P2 VIADD R16, R16, 0x1 ;  /* 0x0000000110102836 */ /* 0x000fcc0000000000 */
[----:B------:R-:W2:Y:S01]  /*1e80*/  MUFU.EX2 R30, R6 ;  /* 0x00000006001e7308 */ /* 0x000ea20000000800 */
[----:B0-----:R-:W-:-:S04]  /*1e90*/  FADD.FTZ R8, R15, R8 ;  /* 0x000000080f087221 */ /* 0x001fc80000010000 */
[----:B-1----:R-:W-:Y:S01]  /*1ea0*/  FADD.FTZ R5, R8, R7 ;  /* 0x0000000708057221 */ /* 0x002fe20000010000 */
[----:B------:R-:W-:Y:S02]  /*1eb0*/  IMAD.MOV.U32 R8, RZ, RZ, R16 ;  /* 0x000000ffff087224 */ /* 0x000fe400078e0010 */
[----:B------:R-:W0:Y:S03]  /*1ec0*/  LDC R16, c[0x0][0x3e0] ;  /* 0x0000f800ff107b82 */ /* 0x000e260000000800 */
[----:B------:R-:W-:Y:S01]  /*1ed0*/  @!P1 IADD3 R8, PT, PT, -R8, RZ, RZ ;  /* 0x000000ff08089210 */ /* 0x000fe20007ffe1ff */
[----:B--2---:R-:W-:Y:S01]  /*1ee0*/  FADD.FTZ R30, R5, R30 ;  /* 0x0000001e051e7221 */ /* 0x004fe20000010000 */
[----:B------:R-:W-:-:S04]  /*1ef0*/  @!P0 LOP3.LUT R8, RZ, R0, RZ, 0x33, !PT ;  /* 0x00000000ff088212 */ /* 0x000fc800078e33ff */
[----:B------:R-:W1:Y:S01]  /*1f00*/  SHFL.BFLY PT, R17, R30, 0x10, 0x1f ;  /* 0x0e001f001e117f89 */ /* 0x000e6200000e0000 */
[----:B------:R-:W-:Y:S01]  /*1f10*/  IMAD R7, R8, UR4, RZ ;  /* 0x0000000408077c24 */ /* 0x000fe2000f8e02ff */
[----:B------:R-:W2:Y:S04]  /*1f20*/  LDCU UR4, c[0x0][0x430] ;  /* 0x00008600ff0477ac */ /* 0x000ea80008000800 */
[----:B------:R-:W-:Y:S02]  /*1f30*/  IABS R20, R7 ;  /* 0x0000000700147213 */ /* 0x000fe40000000000 */
[----:B------:R-:W-:Y:S02]  /*1f40*/  ISETP.NE.AND P5, PT, R7, RZ, PT ;  /* 0x000000ff0700720c */ /* 0x000fe40003fa5270 */
[----:B------:R-:W3:Y:S01]  /*1f50*/  I2F.RP R27, R20 ;  /* 0x00000014001b7306 */ /* 0x000ee20000209400 */
[----:B0-----:R-:W-:-:S07]  /*1f60*/  IABS R6, R16 ;  /* 0x0000001000067213 */ /* 0x001fce0000000000 */
[----:B------:R-:W0:Y:S01]  /*1f70*/  I2F.RP R21, R6 ;  /* 0x0000000600157306 */ /* 0x000e220000209400 */
[----:B-1----:R-:W-:-:S07]  /*1f80*/  FADD.FTZ R17, R30, R17 ;  /* 0x000000111e117221 */ /* 0x002fce0000010000 */
[----:B---3--:R-:W1:Y:S01]  /*1f90*/  MUFU.RCP R2, R27 ;  /* 0x0000001b00027308 */ /* 0x008e620000001000 */
[----:B------:R-:W3:Y:S07]  /*1fa0*/  SHFL.BFLY PT, R22, R17, 0x8, 0x1f ;  /* 0x0d001f0011167f89 */ /* 0x000eee00000e0000 */
[----:B0-----:R-:W0:Y:S01]  /*1fb0*/  MUFU.RCP R30, R21 ;  /* 0x00000015001e7308 */ /* 0x001e220000001000 */
[----:B-1----:R-:W-:-:S07]  /*1fc0*/  VIADD R34, R2, 0xffffffe ;  /* 0x0ffffffe02227836 */ /* 0x002fce0000000000 */
[----:B------:R-:W1:Y:S01]  /*1fd0*/  F2I.FTZ.U32.TRUNC.NTZ R35, R34 ;  /* 0x0000002200237305 */ /* 0x000e62000021f000 */
[----:B0-----:R-:W-:Y:S02]  /*1fe0*/  VIADD R30, R30, 0xffffffe ;  /* 0x0ffffffe1e1e7836 */ /* 0x001fe40000000000 */
[----:B---3--:R-:W-:-:S05]  /*1ff0*/  FADD.FTZ R22, R17, R22 ;  /* 0x0000001611167221 */ /* 0x008fca0000010000 */
[----:B------:R-:W0:Y:S01]  /*2000*/  F2I.FTZ.U32.TRUNC.NTZ R31, R30 ;  /* 0x0000001e001f7305 */ /* 0x000e22000021f000 */
[----:B------:R-:W3:Y:S01]  /*2010*/  SHFL.BFLY PT, R15, R22, 0x4, 0x1f ;  /* 0x0c801f00160f7f89 */ /* 0x000ee200000e0000 */
[----:B-1----:R-:W-:Y:S02]  /*2020*/  IMAD.MOV R5, RZ, RZ, -R35 ;  /* 0x000000ffff057224 */ /* 0x002fe400078e0a23 */
[----:B------:R-:W-:Y:S02]  /*2030*/  IMAD.MOV.U32 R34, RZ, RZ, RZ ;  /* 0x000000ffff227224 */ /* 0x000fe400078e00ff */
[----:B------:R-:W-:Y:S01]  /*2040*/  IMAD R5, R5, R20, RZ ;  /* 0x0000001405057224 */ /* 0x000fe200078e02ff */
[----:B0-----:R-:W-:-:S03]  /*2050*/  IADD3 R2, PT, PT, RZ, -R31, RZ ;  /* 0x8000001fff027210 */ /* 0x001fc60007ffe0ff */
[----:B------:R-:W-:-:S04]  /*2060*/  IMAD.HI.U32 R34, R35, R5, R34 ;  /* 0x0000000523227227 */ /* 0x000fc800078e0022 */
[----:B------:R-:W-:Y:S02]  /*2070*/  IMAD R17, R2, R6, RZ ;  /* 0x0000000602117224 */ /* 0x000fe400078e02ff */
[----:B------:R-:W-:Y:S02]  /*2080*/  VIADD R5, R20, UR17 ;  /* 0x0000001114057c36 */ /* 0x000fe40008000000 */
[----:B------:R-:W-:Y:S02]  /*2090*/  IMAD.MOV.U32 R30, RZ, RZ, RZ ;  /* 0x000000ffff1e7224 */ /* 0x000fe400078e00ff */
[----:B---3--:R-:W-:Y:S02]  /*20a0*/  FADD.FTZ R15, R22, R15 ;  /* 0x0000000f160f7221 */ /* 0x008fe40000010000 */
[----:B------:R-:W-:Y:S01]  /*20b0*/  IMAD.HI.U32 R22, R31, R17, R30 ;  /* 0x000000111f167227 */ /* 0x000fe200078e001e */
[----:B------:R-:W-:Y:S02]  /*20c0*/  IABS R17, R7 ;  /* 0x0000000700117213 */ /* 0x000fe40000000000 */
[----:B------:R-:W-:Y:S01]  /*20d0*/  IABS R21, R5 ;  /* 0x0000000500157213 */ /* 0x000fe20000000000 */
[----:B------:R-:W0:Y:S01]  /*20e0*/  SHFL.BFLY PT, R2, R15, 0x2, 0x1f ;  /* 0x0c401f000f027f89 */ /* 0x000e2200000e0000 */
[----:B------:R-:W-:-:S03]  /*20f0*/  IADD3 R17, PT, PT, RZ, -R17, RZ ;  /* 0x80000011ff117210 */ /* 0x000fc60007ffe0ff */
[----:B------:R-:W-:-:S04]  /*2100*/  IMAD.HI.U32 R34, R34, R21, RZ ;  /* 0x0000001522227227 */ /* 0x000fc800078e00ff */
[----:B------:R-:W-:-:S04]  /*2110*/  IMAD.HI.U32 R22, R22, R21, RZ ;  /* 0x0000001516167227 */ /* 0x000fc800078e00ff */
[----:B------:R-:W-:Y:S02]  /*2120*/  IMAD R27, R34, R17, R21 ;  /* 0x00000011221b7224 */ /* 0x000fe400078e0215 */
[----:B------:R-:W-:-:S03]  /*2130*/  IMAD.MOV R17, RZ, RZ, -R22 ;  /* 0x000000ffff117224 */ /* 0x000fc600078e0a16 */
[----:B------:R-:W-:Y:S01]  /*2140*/  ISETP.GT.U32.AND P3, PT, R20, R27, PT ;  /* 0x0000001b1400720c */ /* 0x000fe20003f64070 */
[----:B------:R-:W-:-:S05]  /*2150*/  IMAD R21, R6, R17, R21 ;  /* 0x0000001106157224 */ /* 0x000fca00078e0215 */
[----:B------:R-:W-:Y:S01]  /*2160*/  ISETP.GT.U32.AND P1, PT, R6, R21, PT ;  /* 0x000000150600720c */ /* 0x000fe20003f24070 */
[----:B0-----:R-:W-:Y:S02]  /*2170*/  FADD.FTZ R2, R15, R2 ;  /* 0x000000020f027221 */ /* 0x001fe40000010000 */
[----:B------:R-:W0:Y:S03]  /*2180*/  LDC.U8 R15, c[0x0][0x549] ;  /* 0x00015240ff0f7b82 */ /* 0x000e260000000000 */
[----:B------:R-:W1:Y:S01]  /*2190*/  SHFL.BFLY PT, R17, R2, 0x1, 0x1f ;  /* 0x0c201f0002117f89 */ /* 0x000e6200000e0000 */
[----:B------:R-:W-:Y:S01]  /*21a0*/  @!P3 IMAD.IADD R27, R27, 0x1, -R20 ;  /* 0x000000011b1bb824 */ /* 0x000fe200078e0a14 */
[----:B------:R-:W-:-:S04]  /*21b0*/  @!P3 IADD3 R34, PT, PT, R34, 0x1, RZ ;  /* 0x000000012222b810 */ /* 0x000fc80007ffe0ff */
[-C--:B------:R-:W-:Y:S01]  /*21c0*/  ISETP.GE.U32.AND P2, PT, R27, R20.reuse, PT ;  /* 0x000000141b00720c */ /* 0x080fe20003f46070 */
[----:B------:R-:W-:Y:S01]  /*21d0*/  @!P1 IMAD.IADD R21, R21, 0x1, -R6 ;  /* 0x0000000115159824 */ /* 0x000fe200078e0a06 */
[C---:B------:R-:W-:Y:S01]  /*21e0*/  LOP3.LUT R27, R5.reuse, R20, RZ, 0x3c, !PT ;  /* 0x00000014051b7212 */ /* 0x040fe200078e3cff */
[----:B------:R-:W-:Y:S01]  /*21f0*/  @!P1 VIADD R22, R22, 0x1 ;  /* 0x0000000116169836 */ /* 0x000fe20000000000 */
[----:B------:R-:W-:Y:S02]  /*2200*/  LOP3.LUT R5, R5, R16, RZ, 0x3c, !PT ;  /* 0x0000001005057212 */ /* 0x000fe400078e3cff */
[----:B------:R-:W-:Y:S02]  /*2210*/  ISETP.GE.U32.AND P4, PT, R21, R6, PT ;  /* 0x000000061500720c */ /* 0x000fe40003f86070 */
[----:B------:R-:W-:Y:S02]  /*2220*/  ISETP.GE.AND P3, PT, R5, RZ, PT ;  /* 0x000000ff0500720c */ /* 0x000fe40003f66270 */
[----:B------:R-:W-:-:S02]  /*2230*/  ISETP.NE.AND P1, PT, R16, RZ, PT ;  /* 0x000000ff1000720c */ /* 0x000fc40003f25270 */
[----:B------:R-:W-:Y:S01]  /*2240*/  ISETP.GE.AND P0, PT, R27, RZ, PT ;  /* 0x000000ff1b00720c */ /* 0x000fe20003f06270 */
[----:B------:R-:W-:Y:S01]  /*2250*/  @P2 VIADD R34, R34, 0x1 ;  /* 0x0000000122222836 */ /* 0x000fe20000000000 */
[----:B------:R-:W-:Y:S01]  /*2260*/  SHF.R.S32.HI R6, RZ, 0x1f, R7 ;  /* 0x0000001fff067819 */ /* 0x000fe20000011407 */
[----:B-1----:R-:W-:-:S04]  /*2270*/  FADD.FTZ R17, R2, R17 ;  /* 0x0000001102117221 */ /* 0x002fc80000010000 */
[----:B------:R-:W-:Y:S01]  /*2280*/  @P4 VIADD R22, R22, 0x1 ;  /* 0x0000000116164836 */ /* 0x000fe20000000000 */
[----:B------:R-:W-:Y:S02]  /*2290*/  ISETP.NE.AND P4, PT, R8, RZ, PT ;  /* 0x000000ff0800720c */ /* 0x000fe40003f85270 */
[----:B------:R-:W-:Y:S01]  /*22a0*/  FSETP.NE.FTZ.AND P2, PT, R17, RZ, PT ;  /* 0x000000ff1100720b */ /* 0x000fe20003f55000 */
[----:B------:R-:W-:Y:S01]  /*22b0*/  @!P3 IMAD.MOV R22, RZ, RZ, -R22 ;  /* 0x000000ffff16b224 */ /* 0x000fe200078e0a16 */
[----:B------:R-:W-:Y:S02]  /*22c0*/  @!P1 LOP3.LUT R22, RZ, R16, RZ, 0x33, !PT ;  /* 0x00000010ff169212 */ /* 0x000fe400078e33ff */
[----:B------:R-:W-:Y:S02]  /*22d0*/  LOP3.LUT P1, RZ, R4, 0x39f, RZ, 0xc0, !PT ;  /* 0x0000039f04ff7812 */ /* 0x000fe4000782c0ff */
[----:B------:R-:W-:Y:S02]  /*22e0*/  @!P0 IADD3 R34, PT, PT, -R34, RZ, RZ ;  /* 0x000000ff22228210 */ /* 0x000fe40007ffe1ff */
[----:B0-----:R-:W-:-:S02]  /*22f0*/  ISETP.NE.AND P0, PT, R15, RZ, PT ;  /* 0x000000ff0f00720c */ /* 0x001fc40003f05270 */
[----:B------:R-:W-:Y:S02]  /*2300*/  @!P5 LOP3.LUT R34, RZ, R20, RZ, 0x33, !PT ;  /* 0x00000014ff22d212 */ /* 0x000fe400078e33ff */
[C---:B------:R-:W-:Y:S01]  /*2310*/  SEL R15, R0.reuse, 0x1, !P0 ;  /* 0x00000001000f7807 */ /* 0x040fe20004000000 */
[----:B------:R-:W0:Y:S01]  /*2320*/  @P2 MUFU.LG2 R2, R17 ;  /* 0x0000001100022308 */ /* 0x000e220000000c00 */
[----:B------:R-:W-:Y:S01]  /*2330*/  SEL R5, RZ, 0x1, !P4 ;  /* 0x00000001ff057807 */ /* 0x000fe20006000000 */
[----:B--2---:R-:W-:Y:S01]  /*2340*/  IMAD R0, R0, UR4, RZ ;  /* 0x0000000400007c24 */ /* 0x004fe2000f8e02ff */
[----:B------:R-:W-:Y:S02]  /*2350*/  ISETP.LT.U32.AND P0, PT, R18, R34, PT ;  /* 0x000000221200720c */ /* 0x000fe40003f01070 */
[----:B------:R-:W-:Y:S01]  /*2360*/  SHF.R.S32.HI R21, RZ, 0x1f, R34 ;  /* 0x0000001fff157819 */ /* 0x000fe20000011422 */
[----:B------:R-:W-:Y:S01]  /*2370*/  IMAD R7, R7, R0, RZ ;  /* 0x0000000007077224 */ /* 0x000fe200078e02ff */
[----:B------:R-:W-:Y:S01]  /*2380*/  LOP3.LUT R5, R6, R5, RZ, 0xfc, !PT ;  /* 0x0000000506057212 */ /* 0x000fe200078efcff */
[----:B------:R-:W-:Y:S01]  /*2390*/  IMAD R6, R22, R15, RZ ;  /* 0x0000000f16067224 */ /* 0x000fe200078e02ff */
[----:B------:R-:W-:Y:S01]  /*23a0*/  ISETP.LT.AND.EX P0, PT, R19, R21, PT, P0 ;  /* 0x000000151300720c */ /* 0x000fe20003f01300 */
[----:B------:R-:W-:-:S02]  /*23b0*/  IMAD.MOV.U32 R21, RZ, RZ, 0x7f800000 ;  /* 0x7f800000ff157424 */ /* 0x000fc400078e00ff */
[----:B------:R-:W-:Y:S01]  /*23c0*/  IMAD R6, R5, R6, RZ ;  /* 0x0000000605067224 */ /* 0x000fe200078e02ff */
[----:B------:R-:W-:Y:S01]  /*23d0*/  SEL R8, R18, R34, P0 ;  /* 0x0000002212087207 */ /* 0x000fe20000000000 */
[----:B0-----:R-:W-:Y:S01]  /*23e0*/  @P2 FFMA.FTZ R21, R2, 0.69314718246459960938, R13 ;  /* 0x3f31721802152823 */ /* 0x001fe2000001000d */
[----:B------:R-:W-:Y:S07]  /*23f0*/  @P1 BRA `(.L_x_294) ;  /* 0x0000001000881947 */ /* 0x000fee0003800000 */
        /* <DEDUP_REMOVED lines=51> */
.L_x_296:
[----:B------:R-:W-:Y:S01]  /*2730*/  IMAD.MOV.U32 R15, RZ, RZ, RZ ;  /* 0x000000ffff0f7224 */ /* 0x000fe200078e00ff */
[----:B------:R-:W-:Y:S02]  /*2740*/  MOV R20, R34 ;  /* 0x0000002200147202 */ /* 0x000fe40000000f00 */
[----:B------:R-:W-:Y:S02]  /*2750*/  MOV R18, 0x2770 ;  /* 0x0000277000127802 */ /* 0x000fe40000000f00 */
[----:B------:R-:W-:Y:S05]  /*2760*/  CALL.REL.NOINC `($__internal_7_$__cuda_sm20_div_s64) ;  /* 0x0000002800547944 */ /* 0x000fea0003c00000 */
[----:B------:R-:W-:Y:S02]  /*2770*/  IADD3 R5, PT, PT, -R0, RZ, RZ ;  /* 0x000000ff00057210 */ /* 0x000fe40007ffe1ff */
[----:B------:R-:W-:-:S03]  /*2780*/  MOV R35, R15 ;  /* 0x0000000f00237202 */ /* 0x000fc60000000f00 */
[----:B------:R-:W-:Y:S01]  /*2790*/  IMAD R22, R34, R5, R22 ;  /* 0x0000000522167224 */ /* 0x000fe200078e0216 */
[----:B------:R-:W-:-:S07]  /*27a0*/  MOV R34, R0 ;  /* 0x0000000000227202 */ /* 0x000fce0000000f00 */
.L_x_297:
        /* <DEDUP_REMOVED lines=59> */
.L_x_299:
[----:B------:R-:W-:Y:S01]  /*2b60*/  IMAD.MOV.U32 R22, RZ, RZ, R34 ;  /* 0x000000ffff167224 */ /* 0x000fe200078e0022 */
[----:B------:R-:W-:Y:S01]  /*2b70*/  MOV R15, R35 ;  /* 0x00000023000f7202 */ /* 0x000fe20000000f00 */
[----:B------:R-:W-:Y:S01]  /*2b80*/  IMAD.MOV.U32 R20, RZ, RZ, R32 ;  /* 0x000000ffff147224 */ /* 0x000fe200078e0020 */
[----:B------:R-:W-:Y:S02]  /*2b90*/  MOV R18, 0x2bb0 ;  /* 0x00002bb000127802 */ /* 0x000fe40000000f00 */
[----:B------:R-:W-:Y:S05]  /*2ba0*/  CALL.REL.NOINC `($__internal_7_$__cuda_sm20_div_s64) ;  /* 0x0000002400447944 */ /* 0x000fea0003c00000 */
[----:B------:R-:W-:-:S05]  /*2bb0*/  IADD3 R33, PT, PT, -R0, RZ, RZ ;  /* 0x000000ff00217210 */ /* 0x000fca0007ffe1ff */
[----:B------:R-:W-:Y:S02]  /*2bc0*/  IMAD R33, R33, R32, R34 ;  /* 0x0000002021217224 */ /* 0x000fe400078e0222 */
.L_x_300:
[----:B------:R-:W-:Y:S05]  /*2bd0*/  BSYNC.RECONVERGENT B0 ;  /* 0x0000000000007941 */ /* 0x000fea0003800200 */
.L_x_298:
        /* <DEDUP_REMOVED lines=20> */
[----:B--2---:R-:W0:Y:S08]  /*2d20*/  MUFU.RCP R34, R22 ;  /* 0x0000001600227308 */ /* 0x004e300000001000 */
[----:B------:R-:W1:Y:S08]  /*2d30*/  F2I.FTZ.U32.TRUNC.NTZ R37, R36 ;  /* 0x0000002400257305 */ /* 0x000e70000021f000 */
[----:B------:R-:W2:Y:S01]  /*2d40*/  F2I.FTZ.U32.TRUNC.NTZ R31, R30 ;  /* 0x0000001e001f7305 */ /* 0x000ea2000021f000 */
[----:B0-----:R-:W-:Y:S01]  /*2d50*/  IADD3 R34, PT, PT, R34, 0xffffffe, RZ ;  /* 0x0ffffffe22227810 */ /* 0x001fe20007ffe0ff */
[----:B-1----:R-:W-:-:S06]  /*2d60*/  IMAD.MOV R13, RZ, RZ, -R37 ;  /* 0x000000ffff0d7224 */ /* 0x002fcc00078e0a25 */
[----:B------:R-:W0:Y:S01]  /*2d70*/  MUFU.RCP R2, R2 ;  /* 0x0000000200027308 */ /* 0x000e220000001000 */
[----:B------:R-:W-:Y:S02]  /*2d80*/  IMAD.MOV.U32 R36, RZ, RZ, RZ ;  /* 0x000000ffff247224 */ /* 0x000fe400078e00ff */
[----:B------:R-:W-:Y:S02]  /*2d90*/  IMAD R13, R13, R18, RZ ;  /* 0x000000120d0d7224 */ /* 0x000fe400078e02ff */
[----:B--2---:R-:W-:-:S03]  /*2da0*/  IMAD.MOV R20, RZ, RZ, -R31 ;  /* 0x000000ffff147224 */ /* 0x004fc600078e0a1f */
[----:B------:R1:W2:Y:S01]  /*2db0*/  F2I.FTZ.U32.TRUNC.NTZ R35, R34 ;  /* 0x0000002200237305 */ /* 0x0002a2000021f000 */
[----:B------:R-:W-:Y:S02]  /*2dc0*/  IMAD.MOV.U32 R30, RZ, RZ, RZ ;  /* 0x000000ffff1e7224 */ /* 0x000fe400078e00ff */
[----:B------:R-:W-:Y:S02]  /*2dd0*/  IMAD R20, R20, R19, RZ ;  /* 0x0000001314147224 */ /* 0x000fe400078e02ff */
[----:B------:R-:W-:Y:S01]  /*2de0*/  IMAD.HI.U32 R29, R37, R13, R36 ;  /* 0x0000000d251d7227 */ /* 0x000fe200078e0024 */
[----:B------:R-:W-:-:S03]  /*2df0*/  IABS R13, R16 ;  /* 0x00000010000d7213 */ /* 0x000fc60000000000 */
[----:B------:R-:W-:Y:S01]  /*2e00*/  IMAD.HI.U32 R31, R31, R20, R30 ;  /* 0x000000141f1f7227 */ /* 0x000fe200078e001e */
[----:B0-----:R-:W-:Y:S01]  /*2e10*/  IADD3 R20, PT, PT, R2, 0xffffffe, RZ ;  /* 0x0ffffffe02147810 */ /* 0x001fe20007ffe0ff */
[----:B------:R-:W0:Y:S01]  /*2e20*/  I2F.U32.RP R22, R13 ;  /* 0x0000000d00167306 */ /* 0x000e220000209000 */
[----:B------:R-:W-:Y:S01]  /*2e30*/  IABS R30, R14 ;  /* 0x0000000e001e7213 */ /* 0x000fe20000000000 */
[----:B-1----:R-:W-:Y:S02]  /*2e40*/  HFMA2 R34, -RZ, RZ, 0, 0 ;  /* 0x00000000ff227431 */ /* 0x002fe400000001ff */
[----:B--2---:R-:W-:Y:S02]  /*2e50*/  IMAD.MOV R2, RZ, RZ, -R35 ;  /* 0x000000ffff027224 */ /* 0x004fe400078e0a23 */
[----:B------:R-:W-:Y:S02]  /*2e60*/  IMAD.MOV R30, RZ, RZ, -R30 ;  /* 0x000000ffff1e7224 */ /* 0x000fe400078e0a1e */
[----:B------:R-:W1:Y:S01]  /*2e70*/  F2I.FTZ.U32.TRUNC.NTZ R37, R20 ;  /* 0x0000001400257305 */ /* 0x000e62000021f000 */
[----:B------:R-:W-:-:S04]  /*2e80*/  IMAD R2, R2, R17, RZ ;  /* 0x0000001102027224 */ /* 0x000fc800078e02ff */
[----:B------:R-:W-:-:S03]  /*2e90*/  IMAD.HI.U32 R27, R35, R2, R34 ;  /* 0x00000002231b7227 */ /* 0x000fc600078e0022 */
[----:B0-----:R-:W0:Y:S01]  /*2ea0*/  MUFU.RCP R34, R22 ;  /* 0x0000001600227308 */ /* 0x001e220000001000 */
[----:B-1----:R-:W-:-:S04]  /*2eb0*/  IMAD.MOV R2, RZ, RZ, -R37 ;  /* 0x000000ffff027224 */ /* 0x002fc800078e0a25 */
[----:B------:R-:W-:Y:S01]  /*2ec0*/  IMAD R35, R2, R15, RZ ;  /* 0x0000000f02237224 */ /* 0x000fe200078e02ff */
[----:B------:R-:W-:-:S03]  /*2ed0*/  IABS R2, R33 ;  /* 0x0000002100027213 */ /* 0x000fc60000000000 */
[----:B------:R-:W-:Y:S01]  /*2ee0*/  IMAD.HI.U32 R20, R37, R35, R36 ;  /* 0x0000002325147227 */ /* 0x000fe200078e0024 */
[----:B0-----:R-:W-:-:S03]  /*2ef0*/  IADD3 R34, PT, PT, R34, 0xffffffe, RZ ;  /* 0x0ffffffe22227810 */ /* 0x001fc60007ffe0ff */
[----:B------:R-:W-:Y:S01]  /*2f00*/  IMAD.HI.U32 R31, R31, R2, RZ ;  /* 0x000000021f1f7227 */ /* 0x000fe200078e00ff */
[----:B------:R-:W-:Y:S01]  /*2f10*/  IABS R22, R10 ;  /* 0x0000000a00167213 */ /* 0x000fe20000000000 */
[----:B------:R-:W0:Y:S02]  /*2f20*/  F2I.FTZ.U32.TRUNC.NTZ R35, R34 ;  /* 0x0000002200237305 */ /* 0x000e24000021f000 */
[----:B------:R-:W-:Y:S01]  /*2f30*/  IMAD R30, R31, R30, R2 ;  /* 0x0000001e1f1e7224 */ /* 0x000fe200078e0202 */
[----:B------:R-:W-:Y:S01]  /*2f40*/  IABS R2, R0 ;  /* 0x0000000000027213 */ /* 0x000fe20000000000 */
[----:B------:R-:W-:-:S03]  /*2f50*/  IMAD.MOV R22, RZ, RZ, -R22 ;  /* 0x000000ffff167224 */ /* 0x000fc600078e0a16 */
[----:B------:R-:W-:Y:S01]  /*2f60*/  ISETP.GT.U32.AND P3, PT, R19, R30, PT ;  /* 0x0000001e1300720c */ /* 0x000fe20003f64070 */
[----:B------:R-:W-:-:S04]  /*2f70*/  IMAD.HI.U32 R27, R27, R2, RZ ;  /* 0x000000021b1b7227 */ /* 0x000fc800078e00ff */
[----:B------:R-:W-:Y:S02]  /*2f80*/  IMAD R22, R27, R22, R2 ;  /* 0x000000161b167224 */ /* 0x000fe400078e0202 */
[----:B0-----:R-:W-:-:S03]  /*2f90*/  IMAD.MOV R2, RZ, RZ, -R35 ;  /* 0x000000ffff027224 */ /* 0x001fc600078e0a23 */
[----:B------:R-:W-:Y:S01]  /*2fa0*/  ISETP.GT.U32.AND P0, PT, R17, R22, PT ;  /* 0x000000161100720c */ /* 0x000fe20003f04070 */
[----:B------:R-:W-:Y:S02]  /*2fb0*/  IMAD.MOV.U32 R34, RZ, RZ, RZ ;  /* 0x000000ffff227224 */ /* 0x000fe400078e00ff */
[-C--:B------:R-:W-:Y:S02]  /*2fc0*/  @!P3 IADD3 R30, PT, PT, R30, -R19.reuse, RZ ;  /* 0x800000131e1eb210 */ /* 0x080fe40007ffe0ff */
[----:B------:R-:W-:Y:S02]  /*2fd0*/  @!P3 IADD3 R31, PT, PT, R31, 0x1, RZ ;  /* 0x000000011f1fb810 */ /* 0x000fe40007ffe0ff */
[----:B------:R-:W-:Y:S01]  /*2fe0*/  ISETP.GE.U32.AND P4, PT, R30, R19, PT ;  /* 0x000000131e00720c */ /* 0x000fe20003f86070 */
[----:B------:R-:W-:Y:S01]  /*2ff0*/  IMAD R19, R2, R13, RZ ;  /* 0x0000000d02137224 */ /* 0x000fe200078e02ff */
[----:B------:R-:W-:Y:S02]  /*3000*/  LOP3.LUT R2, R33, R14, RZ, 0x3c, !PT ;  /* 0x0000000e21027212 */ /* 0x000fe400078e3cff */
[----:B------:R-:W-:Y:S01]  /*3010*/  ISETP.NE.AND P3, PT, R14, RZ, PT ;  /* 0x000000ff0e00720c */ /* 0x000fe20003f65270 */
[----:B------:R-:W-:Y:S01]  /*3020*/  IMAD.HI.U32 R34, R35, R19, R34 ;  /* 0x0000001323227227 */ /* 0x000fe200078e0022 */
[----:B------:R-:W-:-:S02]  /*3030*/  ISETP.GE.AND P1, PT, R2, RZ, PT ;  /* 0x000000ff0200720c */ /* 0x000fc40003f26270 */
[----:B------:R-:W-:Y:S01]  /*3040*/  LOP3.LUT R19, R0, R10, RZ, 0x3c, !PT ;  /* 0x0000000a00137212 */ /* 0x000fe200078e3cff */
[----:B------:R-:W-:Y:S01]  /*3050*/  @!P0 IMAD.IADD R22, R22, 0x1, -R17 ;  /* 0x0000000116168824 */ /* 0x000fe200078e0a11 */
[----:B------:R-:W-:Y:S01]  /*3060*/  IABS R2, R16 ;  /* 0x0000001000027213 */ /* 0x000fe20000000000 */
[----:B------:R-:W-:Y:S02]  /*3070*/  @!P0 VIADD R27, R27, 0x1 ;  /* 0x000000011b1b8836 */ /* 0x000fe40000000000 */
[----:B------:R-:W-:Y:S01]  /*3080*/  @P4 VIADD R31, R31, 0x1 ;  /* 0x000000011f1f4836 */ /* 0x000fe20000000000 */
[----:B------:R-:W-:Y:S01]  /*3090*/  ISETP.GE.U32.AND P2, PT, R22, R17, PT ;  /* 0x000000111600720c */ /* 0x000fe20003f46070 */
[----:B------:R-:W-:Y:S01]  /*30a0*/  IMAD.MOV R2, RZ, RZ, -R2 ;  /* 0x000000ffff027224 */ /* 0x000fe200078e0a02 */
[----:B------:R-:W-:-:S03]  /*30b0*/  IABS R17, R5 ;  /* 0x0000000500117213 */ /* 0x000fc60000000000 */
[----:B------:R-:W-:Y:S02]  /*30c0*/  @!P1 IADD3 R31, PT, PT, -R31, RZ, RZ ;  /* 0x000000ff1f1f9210 */ /* 0x000fe40007ffe1ff */
[----:B------:R-:W-:Y:S01]  /*30d0*/  ISETP.GE.AND P1, PT, R19, RZ, PT ;  /* 0x000000ff1300720c */ /* 0x000fe20003f26270 */
[----:B------:R-:W-:Y:S01]  /*30e0*/  IMAD.HI.U32 R34, R34, R17, RZ ;  /* 0x0000001122227227 */ /* 0x000fe200078e00ff */
[----:B------:R-:W-:Y:S02]  /*30f0*/  @!P3 LOP3.LUT R31, RZ, R14, RZ, 0x33, !PT ;  /* 0x0000000eff1fb212 */ /* 0x000fe400078e33ff */
[----:B------:R-:W-:Y:S01]  /*3100*/  ISETP.NE.AND P3, PT, R10, RZ, PT ;  /* 0x000000ff0a00720c */ /* 0x000fe20003f65270 */
[----:B------:R-:W-:Y:S01]  /*3110*/  IMAD R2, R34, R2, R17 ;  /* 0x0000000222027224 */ /* 0x000fe200078e0211 */
[----:B------:R-:W-:Y:S01]  /*3120*/  IABS R17, R11 ;  /* 0x0000000b00117213 */ /* 0x000fe20000000000 */
[----:B------:R-:W-:Y:S01]  /*3130*/  @P2 VIADD R27, R27, 0x1 ;  /* 0x000000011b1b2836 */ /* 0x000fe20000000000 */
[----:B------:R-:W-:-:S02]  /*3140*/  IABS R19, R31 ;  /* 0x0000001f00137213 */ /* 0x000fc40000000000 */
[----:B------:R-:W-:Y:S02]  /*3150*/  IADD3 R17, PT, PT, RZ, -R17, RZ ;  /* 0x80000011ff117210 */ /* 0x000fe40007ffe0ff */
[----:B------:R-:W-:Y:S01]  /*3160*/  ISETP.GT.U32.AND P0, PT, R13, R2, PT ;  /* 0x000000020d00720c */ /* 0x000fe20003f04070 */
[----:B------:R-:W-:Y:S02]  /*3170*/  @!P1 IMAD.MOV R27, RZ, RZ, -R27 ;  /* 0x000000ffff1b9224 */ /* 0x000fe400078e0a1b */
[----:B------:R-:W-:Y:S02]  /*3180*/  IMAD.HI.U32 R22, R29, R19, RZ ;  /* 0x000000131d167227 */ /* 0x000fe400078e00ff */
[----:B------:R-:W-:Y:S02]  /*3190*/  @!P3 LOP3.LUT R27, RZ, R10, RZ, 0x33, !PT ;  /* 0x0000000aff1bb212 */ /* 0x000fe400078e33ff */
[----:B------:R-:W-:Y:S01]  /*31a0*/  IMAD R29, R22, R17, R19 ;  /* 0x00000011161d7224 */ /* 0x000fe200078e0213 */
[----:B------:R-:W-:-:S02]  /*31b0*/  IABS R17, R8 ;  /* 0x0000000800117213 */ /* 0x000fc40000000000 */
[----:B------:R-:W-:Y:S02]  /*31c0*/  IABS R19, R27 ;  /* 0x0000001b00137213 */ /* 0x000fe40000000000 */
[----:B------:R-:W-:Y:S01]  /*31d0*/  ISETP.GT.U32.AND P3, PT, R18, R29, PT ;  /* 0x0000001d1200720c */ /* 0x000fe20003f64070 */
[----:B------:R-:W-:Y:S01]  /*31e0*/  IMAD.MOV R17, RZ, RZ, -R17 ;  /* 0x000000ffff117224 */ /* 0x000fe200078e0a11 */
[----:B------:R-:W-:Y:S01]  /*31f0*/  @!P0 IADD3 R2, PT, PT, R2, -R13, RZ ;  /* 0x8000000d02028210 */ /* 0x000fe20007ffe0ff */
[----:B------:R-:W-:-:S03]  /*3200*/  IMAD.HI.U32 R20, R20, R19, RZ ;  /* 0x0000001314147227 */ /* 0x000fc600078e00ff */
[----:B------:R-:W-:Y:S01]  /*3210*/  ISETP.GE.U32.AND P4, PT, R2, R13, PT ;  /* 0x0000000d0200720c */ /* 0x000fe20003f86070 */
[----:B------:R-:W-:Y:S01]  /*3220*/  IMAD R30, R20, R17, R19 ;  /* 0x00000011141e7224 */ /* 0x000fe200078e0213 */
[----:B------:R-:W-:Y:S01]  /*3230*/  LOP3.LUT R2, R5, R16, RZ, 0x3c, !PT ;  /* 0x0000001005027212 */ /* 0x000fe200078e3cff */
[----:B------:R-:W-:Y:S01]  /*3240*/  @!P0 VIADD R34, R34, 0x1 ;  /* 0x0000000122228836 */ /* 0x000fe20000000000 */
[----:B------:R-:W-:Y:S02]  /*3250*/  ISETP.NE.AND P0, PT, R16, RZ, PT ;  /* 0x000000ff1000720c */ /* 0x000fe40003f05270 */
[----:B------:R-:W-:Y:S01]  /*3260*/  ISETP.GT.U32.AND P1, PT, R15, R30, PT ;  /* 0x0000001e0f00720c */ /* 0x000fe20003f24070 */
[----:B------:R-:W-:Y:S01]  /*3270*/  @!P3 IMAD.IADD R29, R29, 0x1, -R18 ;  /* 0x000000011d1db824 */ /* 0x000fe200078e0a12 */
[----:B------:R-:W-:Y:S01]  /*3280*/  ISETP.GE.AND P2, PT, R2, RZ, PT ;  /* 0x000000ff0200720c */ /* 0x000fe20003f46270 */
[----:B------:R-:W-:Y:S01]  /*3290*/  @!P3 VIADD R22, R22, 0x1 ;  /* 0x000000011616b836 */ /* 0x000fe20000000000 */
[----:B------:R-:W-:-:S02]  /*32a0*/  IADD3 R2, PT, PT, -R31, RZ, RZ ;  /* 0x000000ff1f027210 */ /* 0x000fc40007ffe1ff */
[----:B------:R-:W-:Y:S01]  /*32b0*/  ISETP.GE.U32.AND P6, PT, R29, R18, PT ;  /* 0x000000121d00720c */ /* 0x000fe20003fc6070 */
[----:B------:R-:W-:Y:S01]  /*32c0*/  @P4 VIADD R34, R34, 0x1 ;  /* 0x0000000122224836 */ /* 0x000fe20000000000 */
[----:B------:R-:W-:Y:S01]  /*32d0*/  LOP3.LUT R13, R27, R8, RZ, 0x3c, !PT ;  /* 0x000000081b0d7212 */ /* 0x000fe200078e3cff */
[----:B------:R-:W-:Y:S01]  /*32e0*/  IMAD R2, R14, R2, R33 ;  /* 0x000000020e027224 */ /* 0x000fe200078e0221 */
[----:B------:R-:W-:-:S03]  /*32f0*/  LOP3.LUT R14, R31, R11, RZ, 0x3c, !PT ;  /* 0x0000000b1f0e7212 */ /* 0x000fc600078e3cff */
[-C--:B------:R-:W-:Y:S02]  /*3300*/  @!P1 IADD3 R30, PT, PT, R30, -R15.reuse, RZ ;  /* 0x8000000f1e1e9210 */ /* 0x080fe40007ffe0ff */
[----:B------:R-:W-:Y:S01]  /*3310*/  @!P2 IMAD.MOV R34, RZ, RZ, -R34 ;  /* 0x000000ffff22a224 */ /* 0x000fe200078e0a22 */
[----:B------:R-:W-:Y:S02]  /*3320*/  @!P0 LOP3.LUT R34, RZ, R16, RZ, 0x33, !PT ;  /* 0x00000010ff228212 */ /* 0x000fe400078e33ff */
[----:B------:R-:W-:Y:S01]  /*3330*/  ISETP.GE.U32.AND P4, PT, R30, R15, PT ;  /* 0x0000000f1e00720c */ /* 0x000fe20003f86070 */
[----:B------:R-:W-:Y:S01]  /*3340*/  @P6 VIADD R22, R22, 0x1 ;  /* 0x0000000116166836 */ /* 0x000fe20000000000 */
[----:B------:R-:W-:Y:S01]  /*3350*/  ISETP.GE.AND P2, PT, R14, RZ, PT ;  /* 0x000000ff0e00720c */ /* 0x000fe20003f46270 */
[----:B------:R-:W-:Y:S01]  /*3360*/  IMAD.WIDE R18, R34, UR8, RZ ;  /* 0x0000000822127c25 */ /* 0x000fe2000f8e02ff */
[----:B------:R-:W-:Y:S01]  /*3370*/  ISETP.GE.AND P0, PT, R13, RZ, PT ;  /* 0x000000ff0d00720c */ /* 0x000fe20003f06270 */
[----:B------:R-:W-:Y:S01]  /*3380*/  USHF.R.S32.HI UR8, URZ, 0x1f, UR9 ;  /* 0x0000001fff087899 */ /* 0x000fe20008011409 */
[----:B------:R-:W-:Y:S01]  /*3390*/  @!P1 IADD3 R20, PT, PT, R20, 0x1, RZ ;  /* 0x0000000114149810 */ /* 0x000fe20007ffe0ff */
[----:B------:R-:W-:Y:S01]  /*33a0*/  IMAD.MOV R34, RZ, RZ, -R34 ;  /* 0x000000ffff227224 */ /* 0x000fe200078e0a22 */
[----:B------:R-:W-:Y:S01]  /*33b0*/  ISETP.NE.AND P1, PT, R8, RZ, PT ;  /* 0x000000ff0800720c */ /* 0x000fe20003f25270 */
[----:B------:R-:W-:Y:S01]  /*33c0*/  IMAD.WIDE.U32 R18, R3, UR9, R18 ;  /* 0x0000000903127c25 */ /* 0x000fe2000f8e0012 */
[----:B------:R-:W-:-:S03]  /*33d0*/  UIMAD UR9, UR21, UR9, URZ ;  /* 0x00000009150972a4 */ /* 0x000fc6000f8e02ff */
[----:B------:R-:W-:Y:S02]  /*33e0*/  @P4 VIADD R20, R20, 0x1 ;  /* 0x0000000114144836 */ /* 0x000fe40000000000 */
[----:B------:R-:W-:Y:S01]  /*33f0*/  @!P2 IADD3 R22, PT, PT, -R22, RZ, RZ ;  /* 0x000000ff1616a210 */ /* 0x000fe20007ffe1ff */
[----:B------:R-:W-:Y:S01]  /*3400*/  IMAD R19, R3, UR8, R19 ;  /* 0x0000000803137c24 */ /* 0x000fe2000f8e0213 */
[----:B------:R-:W-:Y:S01]  /*3410*/  @!P5 LOP3.LUT R22, RZ, R11, RZ, 0x33, !PT ;  /* 0x0000000bff16d212 */ /* 0x000fe200078e33ff */
[----:B------:R-:W-:Y:S01]  /*3420*/  IMAD R5, R16, R34, R5 ;  /* 0x0000002210057224 */ /* 0x000fe200078e0205 */
[----:B------:R-:W-:Y:S01]  /*3430*/  UIMAD UR8, UR7, UR4, URZ ;  /* 0x00000004070872a4 */ /* 0x000fe2000f8e02ff */
[----:B------:R-:W-:Y:S01]  /*3440*/  @!P0 IMAD.MOV R20, RZ, RZ, -R20 ;  /* 0x000000ffff148224 */ /* 0x000fe200078e0a14 */
[----:B------:R-:W-:Y:S01]  /*3450*/  @!P1 LOP3.LUT R20, RZ, R8, RZ, 0x33, !PT ;  /* 0x00000008ff149212 */ /* 0x000fe200078e33ff */
[----:B------:R-:W-:Y:S01]  /*3460*/  IMAD.WIDE R18, R5, UR4, R18 ;  /* 0x0000000405127c25 */ /* 0x000fe2000f8e0212 */
[----:B------:R-:W-:-:S03]  /*3470*/  IADD3 R14, PT, PT, -R22, RZ, RZ ;  /* 0x000000ff160e7210 */ /* 0x000fc60007ffe1ff */
[----:B------:R-:W-:Y:S02]  /*3480*/  IMAD.MOV R5, RZ, RZ, -R27 ;  /* 0x000000ffff057224 */ /* 0x000fe400078e0a1b */
[----:B------:R-:W-:Y:S02]  /*3490*/  IMAD.MOV R3, RZ, RZ, -R20 ;  /* 0x000000ffff037224 */ /* 0x000fe400078e0a14 */
[----:B------:R-:W-:Y:S01]  /*34a0*/  IMAD.WIDE R16, R2, UR5, RZ ;  /* 0x0000000502107c25 */ /* 0x000fe2000f8e02ff */
[----:B------:R-:W0:Y:S03]  /*34b0*/  LDCU.64 UR4, c[0x0][0x420] ;  /* 0x00008400ff0477ac */ /* 0x000e260008000a00 */
[----:B------:R-:W-:-:S04]  /*34c0*/  IMAD.WIDE R32, R22, UR6, RZ ;  /* 0x0000000616207c25 */ /* 0x000fc8000f8e02ff */
        /* <DEDUP_REMOVED lines=17> */
.L_x_295:
[----:B------:R-:W0:Y:S01]  /*35e0*/  LDC.64 R2, c[0x0][0x420] ;  /* 0x00010800ff027b82 */ /* 0x000e220000000a00 */
[----:B------:R-:W-:-:S05]  /*35f0*/  IADD3 R0, PT, PT, R12, UR19, RZ ;  /* 0x000000130c007c10 */ /* 0x000fca000fffe0ff */
[----:B0-----:R-:W-:-:S05]  /*3600*/  IMAD.WIDE.U32 R2, R0, 0x4, R2 ;  /* 0x0000000400027825 */ /* 0x001fca00078e0002 */
[----:B------:R1:W-:Y:S02]  /*3610*/  STG.E desc[UR10][R2.64], R21 ;  /* 0x0000001502007986 */ /* 0x0003e4000c10190a */
.L_x_294:
[----:B------:R-:W-:Y:S05]  /*3620*/  BSYNC.RECONVERGENT B1 ;  /* 0x0000000000017941 */ /* 0x000fea0003800200 */
.L_x_293:
[----:B------:R-:W2:Y:S01]  /*3630*/  LDCU UR6, c[0x0][0x534] ;  /* 0x0000a680ff0677ac */ /* 0x000ea20008000800 */
[C---:B------:R-:W-:Y:S01]  /*3640*/  LOP3.LUT R0, R9.reuse, 0x20, RZ, 0xfc, !PT ;  /* 0x0000002009007812 */ /* 0x040fe200078efcff */
[----:B------:R-:W-:Y:S01]  /*3650*/  IMAD.SHL.U32 R7, R4, 0x4, RZ ;  /* 0x0000000404077824 */ /* 0x000fe200078e00ff */
[----:B01----:R-:W-:Y:S01]  /*3660*/  CS2R R2, SRZ ;  /* 0x0000000000027805 */ /* 0x003fe2000001ff00 */
[----:B------:R-:W-:Y:S01]  /*3670*/  IMAD.MOV.U32 R5, RZ, RZ, RZ ;  /* 0x000000ffff057224 */ /* 0x000fe200078e00ff */
[----:B--2---:R-:W-:Y:S01]  /*3680*/  ISETP.GE.AND P2, PT, R0, UR6, PT ;  /* 0x0000000600007c0c */ /* 0x004fe2000bf46270 */
[----:B------:R-:W-:Y:S01]  /*3690*/  UISETP.GE.AND UP0, UPT, UR6, 0x1, UPT ;  /* 0x000000010600788c */ /* 0x000fe2000bf06270 */
[C---:B------:R-:W-:Y:S02]  /*36a0*/  LOP3.LUT R0, R9.reuse, 0x40, RZ, 0xfc, !PT ;  /* 0x0000004009007812 */ /* 0x040fe400078efcff */
[----:B------:R-:W-:Y:S02]  /*36b0*/  ISETP.GE.AND P3, PT, R9, UR6, PT ;  /* 0x0000000609007c0c */ /* 0x000fe4000bf66270 */
[----:B------:R-:W-:-:S02]  /*36c0*/  ISETP.GE.AND P1, PT, R0, UR6, PT ;  /* 0x0000000600007c0c */ /* 0x000fc4000bf26270 */
[----:B------:R-:W-:Y:S02]  /*36d0*/  LOP3.LUT R0, R9, 0x60, RZ, 0xfc, !PT ;  /* 0x0000006009007812 */ /* 0x000fe400078efcff */
[----:B------:R-:W-:Y:S02]  /*36e0*/  ISETP.GT.U32.OR P3, PT, R4, 0x7f, P3 ;  /* 0x0000007f0400780c */ /* 0x000fe40001f64470 */
[----:B------:R-:W-:Y:S02]  /*36f0*/  ISETP.GE.AND P0, PT, R0, UR6, PT ;  /* 0x0000000600007c0c */ /* 0x000fe4000bf06270 */
[C---:B------:R-:W-:Y:S02]  /*3700*/  ISETP.GT.U32.OR P2, PT, R4.reuse, 0x7f, P2 ;  /* 0x0000007f0400780c */ /* 0x040fe40001744470 */
[C---:B------:R-:W-:Y:S02]  /*3710*/  ISETP.GT.U32.OR P1, PT, R4.reuse, 0x7f, P1 ;  /* 0x0000007f0400780c */ /* 0x040fe40000f24470 */
[----:B------:R-:W-:-:S05]  /*3720*/  ISETP.GT.U32.OR P0, PT, R4, 0x7f, P0 ;  /* 0x0000007f0400780c */ /* 0x000fca0000704470 */
[----:B------:R-:W-:-:S04]  /*3730*/  @!P3 FADD.FTZ R0, -R21, R28 ;  /* 0x0000001c1500b221 */ /* 0x000fc80000010100 */
[C---:B------:R-:W-:Y:S01]  /*3740*/  @!P2 FADD.FTZ R23, -R21.reuse, R23 ;  /* 0x000000171517a221 */ /* 0x040fe20000010100 */
        /* <DEDUP_REMOVED lines=25> */
[----:B-1----:R-:W-:-:S02]  /*38e0*/  UIMAD UR7, UR19, UR8, URZ ;  /* 0x00000008130772a4 */ /* 0x002fc4000f8e02ff */
[----:B------:R-:W-:-:S04]  /*38f0*/  UIMAD UR8, UR20, UR8, URZ ;  /* 0x00000008140872a4 */ /* 0x000fc8000f8e02ff */
[----:B------:R-:W-:Y:S01]  /*3900*/  IMAD.U32 R15, RZ, RZ, UR7 ;  /* 0x00000007ff0f7e24 */ /* 0x000fe2000f8e00ff */
[----:B------:R-:W-:Y:S01]  /*3910*/  LEA R0, P0, R0, UR7, 0x2 ;  /* 0x0000000700007c11 */ /* 0x000fe2000f8010ff */
[----:B------:R-:W-:-:S03]  /*3920*/  ULOP3.LUT UR7, UR6, 0x3, URZ, 0xc0, !UPT ;  /* 0x0000000306077892 */ /* 0x000fc6000f8ec0ff */
[----:B------:R-:W-:Y:S02]  /*3930*/  LEA.HI.X.SX32 R15, R15, RZ, 0x1, P0 ;  /* 0x000000ff0f0f7211 */ /* 0x000fe400000f0eff */
[----:B0-----:R-:W-:-:S04]  /*3940*/  LEA R14, P0, R0, UR4, 0x2 ;  /* 0x00000004000e7c11 */ /* 0x001fc8000f8010ff */
[----:B------:R-:W-:Y:S01]  /*3950*/  LEA.HI.X R15, R0, UR5, R15, 0x2, P0 ;  /* 0x00000005000f7c11 */ /* 0x000fe200080f140f */
[----:B------:R-:W-:Y:S01]  /*3960*/  IMAD.MOV.U32 R0, RZ, RZ, RZ ;  /* 0x000000ffff007224 */ /* 0x000fe200078e00ff */
[----:B------:R-:W-:Y:S07]  /*3970*/  BRA.U !UP0, `(.L_x_302) ;  /* 0x0000001108347547 */ /* 0x000fee000b800000 */
[----:B------:R-:W0:Y:S01]  /*3980*/  S2UR UR4, SR_CgaCtaId ;  /* 0x00000000000479c3 */ /* 0x000e220000008800 */
[----:B------:R-:W-:Y:S01]  /*3990*/  ULOP3.LUT UR6, UR6, 0x7ffffffc, URZ, 0xc0, !UPT ;  /* 0x7ffffffc06067892 */ /* 0x000fe2000f8ec0ff */
[----:B------:R-:W-:Y:S01]  /*39a0*/  IMAD.MOV.U32 R0, RZ, RZ, RZ ;  /* 0x000000ffff007224 */ /* 0x000fe200078e00ff */
[----:B------:R-:W-:Y:S01]  /*39b0*/  UMOV UR5, 0x400 ;  /* 0x0000040000057882 */ /* 0x000fe20000000000 */
[----:B------:R-:W-:Y:S01]  /*39c0*/  CS2R R2, SRZ ;  /* 0x0000000000027805 */ /* 0x000fe2000001ff00 */
[----:B------:R-:W-:Y:S01]  /*39d0*/  IMAD.MOV.U32 R5, RZ, RZ, RZ ;  /* 0x000000ffff057224 */ /* 0x000fe200078e00ff */
[----:B------:R-:W-:Y:S01]  /*39e0*/  UIMAD.WIDE UR16, UR8, 0x10, URZ ;  /* 0x00000010081078a5 */ /* 0x000fe2000f8e02ff */
[----:B------:R-:W-:Y:S01]  /*39f0*/  MOV R13, UR6 ;  /* 0x00000006000d7c02 */ /* 0x000fe20008000f00 */
[----:B------:R-:W-:Y:S02]  /*3a00*/  UIMAD.WIDE UR14, UR8, 0xc, URZ ;  /* 0x0000000c080e78a5 */ /* 0x000fe4000f8e02ff */
[----:B------:R-:W-:-:S02]  /*3a10*/  UIMAD.WIDE UR12, UR8, 0x8, URZ ;  /* 0x00000008080c78a5 */ /* 0x000fc4000f8e02ff */
[----:B------:R-:W-:Y:S02]  /*3a20*/  UIMAD.WIDE UR22, UR8, 0x4, URZ ;  /* 0x00000004081678a5 */ /* 0x000fe4000f8e02ff */
[----:B0-----:R-:W-:Y:S02]  /*3a30*/  ULEA UR4, UR4, UR5, 0x18 ;  /* 0x0000000504047291 */ /* 0x001fe4000f8ec0ff */
[----:B------:R-:W-:-:S04]  /*3a40*/  UIADD3 UR5, UPT, UPT, -UR6, URZ, URZ ;  /* 0x000000ff06057290 */ /* 0x000fc8000fffe1ff */
[----:B------:R-:W-:Y:S01]  /*3a50*/  UISETP.GE.AND UP0, UPT, UR5, URZ, UPT ;  /* 0x000000ff0500728c */ /* 0x000fe2000bf06270 */
[----:B------:R-:W-:-:S05]  /*3a60*/  LEA R6, R12, UR4, 0x2 ;  /* 0x000000040c067c11 */ /* 0x000fca000f8e10ff */
[----:B------:R-:W-:-:S03]  /*3a70*/  VIADD R6, R6, 0x28 ;  /* 0x0000002806067836 */ /* 0x000fc60000000000 */
[----:B------:R-:W-:Y:S05]  /*3a80*/  BRA.U UP0, `(.L_x_303) ;  /* 0x0000000d005c7547 */ /* 0x000fea000b800000 */
[----:B------:R-:W-:Y:S02]  /*3a90*/  UIADD3 UR4, UPT, UPT, -UR5, URZ, URZ ;  /* 0x000000ff05047290 */ /* 0x000fe4000fffe1ff */
[----:B------:R-:W-:Y:S02]  /*3aa0*/  UPLOP3.LUT UP1, UPT, UPT, UPT, UPT, 0x80, 0x8 ;  /* 0x000000000008789c */ /* 0x000fe40003f2f070 */
[----:B------:R-:W-:-:S09]  /*3ab0*/  UISETP.GT.AND UP0, UPT, UR4, 0xc, UPT ;  /* 0x0000000c0400788c */ /* 0x000fd2000bf04270 */
[----:B------:R-:W-:Y:S05]  /*3ac0*/  BRA.U !UP0, `(.L_x_304) ;  /* 0x0000000908207547 */ /* 0x000fea000b800000 */
[C---:B------:R-:W-:Y:S01]  /*3ad0*/  ISETP.GE.AND P2, PT, R12.reuse, UR9, PT ;  /* 0x000000090c007c0c */ /* 0x040fe2000bf46270 */
[----:B------:R-:W-:Y:S01]  /*3ae0*/  UPLOP3.LUT UP1, UPT, UPT, UPT, UPT, 0x40, 0x4 ;  /* 0x000000000004789c */ /* 0x000fe20003f2e870 */
[----:B------:R-:W-:-:S13]  /*3af0*/  ISETP.GE.AND P0, PT, R12, UR9, PT ;  /* 0x000000090c007c0c */ /* 0x000fda000bf06270 */
.L_x_305:
[----:B------:R-:W2:Y:S01]  /*3b00*/  @!P2 LDG.E.128 R8, desc[UR10][R14.64] ;  /* 0x0000000a0e08a981 */ /* 0x000ea2000c1e1d00 */
[C---:B------:R-:W-:Y:S01]  /*3b10*/  @!P2 IADD3 R16, P1, PT, R14.reuse, UR22, RZ ;  /* 0x000000160e10ac10 */ /* 0x040fe2000ff3e0ff */
[----:B------:R-:W-:Y:S02]  /*3b20*/  UIADD3 UR5, UPT, UPT, UR5, 0x10, URZ ;  /* 0x0000001005057890 */ /* 0x000fe4000fffe0ff */
[----:B------:R-:W2:Y:S01]  /*3b30*/  LDS R4, [R6+-0x28] ;  /* 0xffffd80006047984 */ /* 0x000ea20000000800 */
[C---:B------:R-:W-:Y:S01]  /*3b40*/  @!P2 IADD3.X R17, PT, PT, R15.reuse, UR23, RZ, P1, !PT ;  /* 0x000000170f11ac10 */ /* 0x040fe20008ffe4ff */
[----:B------:R-:W-:Y:S01]  /*3b50*/  UISETP.GE.AND UP0, UPT, UR5, -0xc, UPT ;  /* 0xfffffff40500788c */ /* 0x000fe2000bf06270 */
[----:B------:R-:W-:Y:S04]  /*3b60*/  @!P2 IADD3 R18, P1, PT, R14, UR12, RZ ;  /* 0x0000000c0e12ac10 */ /* 0x000fe8000ff3e0ff */
[C---:B------:R-:W-:Y:S01]  /*3b70*/  @!P2 IADD3.X R19, PT, PT, R15.reuse, UR13, RZ, P1, !PT ;  /* 0x0000000d0f13ac10 */ /* 0x040fe20008ffe4ff */
[C---:B--2---:R-:W-:Y:S01]  /*3b80*/  FFMA.FTZ R5, R4.reuse, R8, R5 ;  /* 0x0000000804057223 */ /* 0x044fe20000010005 */
[C---:B------:R-:W-:Y:S01]  /*3b90*/  FFMA.FTZ R2, R4.reuse, R9, R2 ;  /* 0x0000000904027223 */ /* 0x040fe20000010002 */
[C---:B------:R-:W-:Y:S01]  /*3ba0*/  FFMA.FTZ R3, R4.reuse, R10, R3 ;  /* 0x0000000a04037223 */ /* 0x040fe20000010003 */
[----:B------:R-:W-:Y:S02]  /*3bb0*/  FFMA.FTZ R0, R4, R11, R0 ;  /* 0x0000000b04007223 */ /* 0x000fe40000010000 */
[----:B------:R0:W2:Y:S04]  /*3bc0*/  @!P2 LDG.E.128 R8, desc[UR10][R16.64] ;  /* 0x0000000a1008a981 */ /* 0x0000a8000c1e1d00 */
[----:B------:R-:W2:Y:S01]  /*3bd0*/  LDS R4, [R6+-0x14] ;  /* 0xffffec0006047984 */ /* 0x000ea20000000800 */
[C---:B0-----:R-:W-:Y:S04]  /*3be0*/  @!P2 IADD3 R16, P1, PT, R14.reuse, UR14, RZ ;  /* 0x0000000e0e10ac10 */ /* 0x041fe8000ff3e0ff */
[C---:B------:R-:W-:Y:S02]  /*3bf0*/  @!P2 IADD3.X R17, PT, PT, R15.reuse, UR15, RZ, P1, !PT ;  /* 0x0000000f0f11ac10 */ /* 0x040fe40008ffe4ff */
[----:B------:R-:W-:Y:S04]  /*3c00*/  IADD3 R14, P1, PT, R14, UR16, RZ ;  /* 0x000000100e0e7c10 */ /* 0x000fe8000ff3e0ff */
[----:B------:R-:W-:Y:S01]  /*3c10*/  IADD3.X R15, PT, PT, R15, UR17, RZ, P1, !PT ;  /* 0x000000110f0f7c10 */ /* 0x000fe20008ffe4ff */
[C---:B--2---:R-:W-:Y:S01]  /*3c20*/  FFMA.FTZ R5, R4.reuse, R8, R5 ;  /* 0x0000000804057223 */ /* 0x044fe20000010005 */
[C---:B------:R-:W-:Y:S01]  /*3c30*/  FFMA.FTZ R2, R4.reuse, R9, R2 ;  /* 0x0000000904027223 */ /* 0x040fe20000010002 */
[C---:B------:R-:W-:Y:S01]  /*3c40*/  FFMA.FTZ R3, R4.reuse, R10, R3 ;  /* 0x0000000a04037223 */ /* 0x040fe20000010003 */
[----:B------:R-:W-:Y:S02]  /*3c50*/  FFMA.FTZ R0, R4, R11, R0 ;  /* 0x0000000b04007223 */ /* 0x000fe40000010000 */
[----:B------:R-:W2:Y:S04]  /*3c60*/  @!P2 LDG.E.128 R8, desc[UR10][R18.64] ;  /* 0x0000000a1208a981 */ /* 0x000ea8000c1e1d00 */
[----:B------:R-:W2:Y:S02]  /*3c70*/  LDS R4, [R6] ;  /* 0x0000000006047984 */ /* 0x000ea40000000800 */
[C---:B--2---:R-:W-:Y:S01]  /*3c80*/  FFMA.FTZ R5, R4.reuse, R8, R5 ;  /* 0x0000000804057223 */ /* 0x044fe20000010005 */
[C---:B------:R-:W-:Y:S01]  /*3c90*/  FFMA.FTZ R2, R4.reuse, R9, R2 ;  /* 0x0000000904027223 */ /* 0x040fe20000010002 */
[C---:B------:R-:W-:Y:S01]  /*3ca0*/  FFMA.FTZ R3, R4.reuse, R10, R3 ;  /* 0x0000000a04037223 */ /* 0x040fe20000010003 */
[----:B------:R-:W-:Y:S02]  /*3cb0*/  FFMA.FTZ R0, R4, R11, R0 ;  /* 0x0000000b04007223 */ /* 0x000fe40000010000 */
[----:B------:R0:W2:Y:S01]  /*3cc0*/  @!P2 LDG.E.128 R8, desc[UR10][R16.64] ;  /* 0x0000000a1008a981 */ /* 0x0000a2000c1e1d00 */
[----:B------:R-:W-:Y:S03]  /*3cd0*/  PLOP3.LUT P2, PT, P0, PT, PT, 0x80, 0x8 ;  /* 0x000000000008781c */ /* 0x000fe6000074f070 */
[----:B------:R-:W2:Y:S10]  /*3ce0*/  LDS R4, [R6+0x14] ;  /* 0x0000140006047984 */ /* 0x000eb40000000800 */
[C---:B0-----:R-:W-:Y:S04]  /*3cf0*/  @!P2 IADD3 R16, P1, PT, R14.reuse, UR22, RZ ;  /* 0x000000160e10ac10 */ /* 0x041fe8000ff3e0ff */
[C---:B------:R-:W-:Y:S02]  /*3d00*/  @!P2 IADD3.X R17, PT, PT, R15.reuse, UR23, RZ, P1, !PT ;  /* 0x000000170f11ac10 */ /* 0x040fe40008ffe4ff */
[----:B------:R-:W-:Y:S04]  /*3d10*/  @!P2 IADD3 R18, P1, PT, R14, UR12, RZ ;  /* 0x0000000c0e12ac10 */ /* 0x000fe8000ff3e0ff */
[C---:B------:R-:W-:Y:S01]  /*3d20*/  @!P2 IADD3.X R19, PT, PT, R15.reuse, UR13, RZ, P1, !PT ;  /* 0x0000000d0f13ac10 */ /* 0x040fe20008ffe4ff */
[C---:B--2---:R-:W-:Y:S01]  /*3d30*/  FFMA.FTZ R5, R4.reuse, R8, R5 ;  /* 0x0000000804057223 */ /* 0x044fe20000010005 */
[C---:B------:R-:W-:Y:S01]  /*3d40*/  FFMA.FTZ R2, R4.reuse, R9, R2 ;  /* 0x0000000904027223 */ /* 0x040fe20000010002 */
[C---:B------:R-:W-:Y:S01]  /*3d50*/  FFMA.FTZ R3, R4.reuse, R10, R3 ;  /* 0x0000000a04037223 */ /* 0x040fe20000010003 */
[----:B------:R-:W-:Y:S02]  /*3d60*/  FFMA.FTZ R0, R4, R11, R0 ;  /* 0x0000000b04007223 */ /* 0x000fe40000010000 */
[----:B------:R-:W2:Y:S04]  /*3d70*/  @!P2 LDG.E.128 R8, desc[UR10][R14.64] ;  /* 0x0000000a0e08a981 */ /* 0x000ea8000c1e1d00 */
[----:B------:R-:W2:Y:S02]  /*3d80*/  LDS R4, [R6+0x28] ;  /* 0x0000280006047984 */ /* 0x000ea40000000800 */
[C---:B--2---:R-:W-:Y:S01]  /*3d90*/  FFMA.FTZ R5, R4.reuse, R8, R5 ;  /* 0x0000000804057223 */ /* 0x044fe20000010005 */
[C---:B------:R-:W-:Y:S01]  /*3da0*/  FFMA.FTZ R2, R4.reuse, R9, R2 ;  /* 0x0000000904027223 */ /* 0x040fe20000010002 */
[C---:B------:R-:W-:Y:S01]  /*3db0*/  FFMA.FTZ R3, R4.reuse, R10, R3 ;  /* 0x0000000a04037223 */ /* 0x040fe20000010003 */
[----:B------:R-:W-:Y:S02]  /*3dc0*/  FFMA.FTZ R0, R4, R11, R0 ;  /* 0x0000000b04007223 */ /* 0x000fe40000010000 */
[----:B------:R0:W2:Y:S04]  /*3dd0*/  @!P2 LDG.E.128 R8, desc[UR10][R16.64] ;  /* 0x0000000a1008a981 */ /* 0x0000a8000c1e1d00 */
[----:B------:R-:W2:Y:S01]  /*3de0*/  LDS R4, [R6+0x3c] ;  /* 0x00003c0006047984 */ /* 0x000ea20000000800 */
        /* <DEDUP_REMOVED lines=8> */
[----:B------:R0:W2:Y:S04]  /*3e70*/  @!P2 LDG.E.128 R8, desc[UR10][R18.64] ;  /* 0x0000000a1208a981 */ /* 0x0000a8000c1e1d00 */
[----:B------:R-:W2:Y:S01]  /*3e80*/  LDS R4, [R6+0x50] ;  /* 0x0000500006047984 */ /* 0x000ea20000000800 */
[----:B0-----:R-:W-:Y:S04]  /*3e90*/  @!P2 IADD3 R18, P1, PT, R14, UR22, RZ ;  /* 0x000000160e12ac10 */ /* 0x001fe8000ff3e0ff */
[C---:B------:R-:W-:Y:S01]  /*3ea0*/  @!P2 IADD3.X R19, PT, PT, R15.reuse, UR23, RZ, P1, !PT ;  /* 0x000000170f13ac10 */ /* 0x040fe20008ffe4ff */
        /* <DEDUP_REMOVED lines=66> */
[----:B------:R-:W2:Y:S04]  /*42d0*/  @!P2 LDG.E.128 R8, desc[UR10][R16.64] ;  /* 0x0000000a1008a981 */ /* 0x000ea8000c1e1d00 */
[----:B------:R0:W2:Y:S02]  /*42e0*/  LDS R4, [R6+0x104] ;  /* 0x0001040006047984 */ /* 0x0000a40000000800 */
[----:B0-----:R-:W-:Y:S01]  /*42f0*/  IADD3 R6, PT, PT, R6, 0x140, RZ ;  /* 0x0000014006067810 */ /* 0x001fe20007ffe0ff */
[C---:B--2---:R-:W-:Y:S01]  /*4300*/  FFMA.FTZ R5, R4.reuse, R8, R5 ;  /* 0x0000000804057223 */ /* 0x044fe20000010005 */
[C---:B------:R-:W-:Y:S01]  /*4310*/  FFMA.FTZ R2, R4.reuse, R9, R2 ;  /* 0x0000000904027223 */ /* 0x040fe20000010002 */
[C---:B------:R-:W-:Y:S01]  /*4320*/  FFMA.FTZ R3, R4.reuse, R10, R3 ;  /* 0x0000000a04037223 */ /* 0x040fe20000010003 */
[----:B------:R-:W-:Y:S01]  /*4330*/  FFMA.FTZ R0, R4, R11, R0 ;  /* 0x0000000b04007223 */ /* 0x000fe20000010000 */
[----:B------:R-:W-:Y:S09]  /*4340*/  BRA.U !UP0, `(.L_x_305) ;  /* 0xfffffff508ec7547 */ /* 0x000ff2000b83ffff */
.L_x_304:
[----:B------:R-:W-:-:S04]  /*4350*/  UIADD3 UR4, UPT, UPT, -UR5, URZ, URZ ;  /* 0x000000ff05047290 */ /* 0x000fc8000fffe1ff */
[----:B------:R-:W-:-:S09]  /*4360*/  UISETP.GT.AND UP0, UPT, UR4, 0x4, UPT ;  /* 0x000000040400788c */ /* 0x000fd2000bf04270 */
[----:B------:R-:W-:Y:S05]  /*4370*/  BRA.U !UP0, `(.L_x_306) ;  /* 0x0000000508187547 */ /* 0x000fea000b800000 */
[----:B------:R-:W-:Y:S01]  /*4380*/  ISETP.GE.AND P0, PT, R12, UR9, PT ;  /* 0x000000090c007c0c */ /* 0x000fe2000bf06270 */
[----:B------:R-:W0:-:S12]  /*4390*/  LDS R4, [R6+-0x28] ;  /* 0xffffd80006047984 */ /* 0x000e180000000800 */
[----:B------:R-:W0:Y:S01]  /*43a0*/  @!P0 LDG.E.128 R8, desc[UR10][R14.64] ;  /* 0x0000000a0e088981 */ /* 0x000e22000c1e1d00 */
[----:B------:R-:W-:-:S04]  /*43b0*/  @!P0 IADD3 R16, P1, PT, R14, UR22, RZ ;  /* 0x000000160e108c10 */ /* 0x000fc8000ff3e0ff */
[----:B------:R-:W-:Y:S02]  /*43c0*/  @!P0 IADD3.X R17, PT, PT, R15, UR23, RZ, P1, !PT ;  /* 0x000000170f118c10 */ /* 0x000fe40008ffe4ff */
[----:B------:R-:W-:Y:S01]  /*43d0*/  @!P0 IADD3 R18, P1, PT, R14, UR12, RZ ;  /* 0x0000000c0e128c10 */ /* 0x000fe2000ff3e0ff */
[-C--:B0-----:R-:W-:Y:S01]  /*43e0*/  FFMA.FTZ R5, R8, R4.reuse, R5 ;  /* 0x0000000408057223 */ /* 0x081fe20000010005 */
[-C--:B------:R-:W-:Y:S01]  /*43f0*/  FFMA.FTZ R2, R9, R4.reuse, R2 ;  /* 0x0000000409027223 */ /* 0x080fe20000010002 */
[-C--:B------:R-:W-:Y:S01]  /*4400*/  FFMA.FTZ R3, R10, R4.reuse, R3 ;  /* 0x000000040a037223 */ /* 0x080fe20000010003 */
[----:B------:R-:W-:Y:S02]  /*4410*/  FFMA.FTZ R0, R11, R4, R0 ;  /* 0x000000040b007223 */ /* 0x000fe40000010000 */
[----:B------:R0:W2:Y:S01]  /*4420*/  @!P0 LDG.E.128 R8, desc[UR10][R16.64] ;  /* 0x0000000a10088981 */ /* 0x0000a2000c1e1d00 */
[----:B------:R-:W-:-:S03]  /*4430*/  @!P0 IADD3.X R19, PT, PT, R15, UR13, RZ, P1, !PT ;  /* 0x0000000d0f138c10 */ /* 0x000fc60008ffe4ff */
[----:B------:R-:W2:Y:S01]  /*4440*/  LDS R4, [R6+-0x14] ;  /* 0xffffec0006047984 */ /* 0x000ea20000000800 */
[----:B------:R-:W-:-:S03]  /*4450*/  @!P0 IADD3 R20, P1, PT, R14, UR14, RZ ;  /* 0x0000000e0e148c10 */ /* 0x000fc6000ff3e0ff */
[----:B0-----:R-:W-:Y:S01]  /*4460*/  LDS R17, [R6+0x3c] ;  /* 0x00003c0006117984 */ /* 0x001fe20000000800 */
[-C--:B--2---:R-:W-:Y:S01]  /*4470*/  FFMA.FTZ R5, R8, R4.reuse, R5 ;  /* 0x0000000408057223 */ /* 0x084fe20000010005 */
[-C--:B------:R-:W-:Y:S01]  /*4480*/  FFMA.FTZ R2, R9, R4.reuse, R2 ;  /* 0x0000000409027223 */ /* 0x080fe20000010002 */
[-C--:B------:R-:W-:Y:S01]  /*4490*/  FFMA.FTZ R3, R10, R4.reuse, R3 ;  /* 0x000000040a037223 */ /* 0x080fe20000010003 */
[----:B------:R-:W-:Y:S02]  /*44a0*/  FFMA.FTZ R0, R11, R4, R0 ;  /* 0x000000040b007223 */ /* 0x000fe40000010000 */
[----:B------:R-:W2:Y:S01]  /*44b0*/  @!P0 LDG.E.128 R8, desc[UR10][R18.64] ;  /* 0x0000000a12088981 */ /* 0x000ea2000c1e1d00 */
[----:B------:R-:W-:-:S03]  /*44c0*/  @!P0 IADD3.X R21, PT, PT, R15, UR15, RZ, P1, !PT ;  /* 0x0000000f0f158c10 */ /* 0x000fc60008ffe4ff */
[----:B------:R-:W2:Y:S01]  /*44d0*/  LDS R4, [R6] ;  /* 0x0000000006047984 */ /* 0x000ea20000000800 */
[----:B------:R-:W-:Y:S01]  /*44e0*/  IADD3 R14, P1, PT, R14, UR16, RZ ;  /* 0x000000100e0e7c10 */ /* 0x000fe2000ff3e0ff */
[-C--:B--2---:R-:W-:Y:S01]  /*44f0*/  FFMA.FTZ R5, R8, R4.reuse, R5 ;  /* 0x0000000408057223 */ /* 0x084fe20000010005 */
[-C--:B------:R-:W-:Y:S01]  /*4500*/  FFMA.FTZ R2, R9, R4.reuse, R2 ;  /* 0x0000000409027223 */ /* 0x080fe20000010002 */
[-C--:B------:R-:W-:Y:S01]  /*4510*/  FFMA.FTZ R3, R10, R4.reuse, R3 ;  /* 0x000000040a037223 */ /* 0x080fe20000010003 */
[----:B------:R-:W-:Y:S02]  /*4520*/  FFMA.FTZ R0, R11, R4, R0 ;  /* 0x000000040b007223 */ /* 0x000fe40000010000 */
[----:B------:R-:W2:Y:S01]  /*4530*/  @!P0 LDG.E.128 R8, desc[UR10][R20.64] ;  /* 0x0000000a14088981 */ /* 0x000ea2000c1e1d00 */
[----:B------:R-:W-:-:S03]  /*4540*/  IADD3.X R15, PT, PT, R15, UR17, RZ, P1, !PT ;  /* 0x000000110f0f7c10 */ /* 0x000fc60008ffe4ff */
[----:B------:R-:W2:Y:S01]  /*4550*/  LDS R4, [R6+0x14] ;  /* 0x0000140006047984 */ /* 0x000ea20000000800 */
[----:B------:R-:W-:Y:S01]  /*4560*/  @!P0 IADD3 R22, P1, PT, R14, UR22, RZ ;  /* 0x000000160e168c10 */ /* 0x000fe2000ff3e0ff */
[-C--:B--2---:R-:W-:Y:S01]  /*4570*/  FFMA.FTZ R5, R8, R4.reuse, R5 ;  /* 0x0000000408057223 */ /* 0x084fe20000010005 */
[-C--:B------:R-:W-:Y:S01]  /*4580*/  FFMA.FTZ R2, R9, R4.reuse, R2 ;  /* 0x0000000409027223 */ /* 0x080fe20000010002 */
[-C--:B------:R-:W-:Y:S01]  /*4590*/  FFMA.FTZ R3, R10, R4.reuse, R3 ;  /* 0x000000040a037223 */ /* 0x080fe20000010003 */
[----:B------:R-:W-:Y:S02]  /*45a0*/  FFMA.FTZ R0, R11, R4, R0 ;  /* 0x000000040b007223 */ /* 0x000fe40000010000 */
[----:B------:R-:W2:Y:S01]  /*45b0*/  @!P0 LDG.E.128 R8, desc[UR10][R14.64] ;  /* 0x0000000a0e088981 */ /* 0x000ea2000c1e1d00 */
[----:B------:R-:W-:-:S03]  /*45c0*/  @!P0 IADD3.X R23, PT, PT, R15, UR23, RZ, P1, !PT ;  /* 0x000000170f178c10 */ /* 0x000fc60008ffe4ff */
[----:B------:R-:W2:Y:S01]  /*45d0*/  LDS R4, [R6+0x28] ;  /* 0x0000280006047984 */ /* 0x000ea20000000800 */
[----:B------:R-:W-:Y:S01]  /*45e0*/  @!P0 IADD3 R20, P1, PT, R14, UR12, RZ ;  /* 0x0000000c0e148c10 */ /* 0x000fe2000ff3e0ff */
[-C--:B--2---:R-:W-:Y:S01]  /*45f0*/  FFMA.FTZ R5, R8, R4.reuse, R5 ;  /* 0x0000000408057223 */ /* 0x084fe20000010005 */
[-C--:B------:R-:W-:Y:S01]  /*4600*/  FFMA.FTZ R2, R9, R4.reuse, R2 ;  /* 0x0000000409027223 */ /* 0x080fe20000010002 */
[-C--:B------:R-:W-:Y:S01]  /*4610*/  FFMA.FTZ R3, R10, R4.reuse, R3 ;  /* 0x000000040a037223 */ /* 0x080fe20000010003 */
[----:B------:R-:W-:Y:S02]  /*4620*/  FFMA.FTZ R0, R11, R4, R0 ;  /* 0x000000040b007223 */ /* 0x000fe40000010000 */
[----:B------:R-:W2:Y:S01]  /*4630*/  @!P0 LDG.E.128 R8, desc[UR10][R22.64] ;  /* 0x0000000a16088981 */ /* 0x000ea2000c1e1d00 */
[----:B------:R-:W-:Y:S02]  /*4640*/  @!P0 IADD3.X R21, PT, PT, R15, UR13, RZ, P1, !PT ;  /* 0x0000000d0f158c10 */ /* 0x000fe40008ffe4ff */
[----:B------:R-:W-:Y:S01]  /*4650*/  @!P0 IADD3 R18, P1, PT, R14, UR14, RZ ;  /* 0x0000000e0e128c10 */ /* 0x000fe2000ff3e0ff */
[-C--:B--2---:R-:W-:Y:S01]  /*4660*/  FFMA.FTZ R5, R8, R17.reuse, R5 ;  /* 0x0000001108057223 */ /* 0x084fe20000010005 */
[-C--:B------:R-:W-:Y:S01]  /*4670*/  FFMA.FTZ R2, R9, R17.reuse, R2 ;  /* 0x0000001109027223 */ /* 0x080fe20000010002 */
[-C--:B------:R-:W-:Y:S01]  /*4680*/  FFMA.FTZ R3, R10, R17.reuse, R3 ;  /* 0x000000110a037223 */ /* 0x080fe20000010003 */
[----:B------:R-:W-:-:S02]  /*4690*/  FFMA.FTZ R0, R11, R17, R0 ;  /* 0x000000110b007223 */ /* 0x000fc40000010000 */
[----:B------:R-:W2:Y:S01]  /*46a0*/  @!P0 LDG.E.128 R8, desc[UR10][R20.64] ;  /* 0x0000000a14088981 */ /* 0x000ea2000c1e1d00 */
[----:B------:R-:W-:-:S03]  /*46b0*/  @!P0 IADD3.X R19, PT, PT, R15, UR15, RZ, P1, !PT ;  /* 0x0000000f0f138c10 */ /* 0x000fc60008ffe4ff */
[----:B------:R-:W2:Y:S02]  /*46c0*/  LDS R17, [R6+0x50] ;  /* 0x0000500006117984 */ /* 0x000ea40000000800 */
[-C--:B--2---:R-:W-:Y:S01]  /*46d0*/  FFMA.FTZ R5, R8, R17.reuse, R5 ;  /* 0x0000001108057223 */ /* 0x084fe20000010005 */
[-C--:B------:R-:W-:Y:S01]  /*46e0*/  FFMA.FTZ R2, R9, R17.reuse, R2 ;  /* 0x0000001109027223 */ /* 0x080fe20000010002 */
[-C--:B------:R-:W-:Y:S01]  /*46f0*/  FFMA.FTZ R3, R10, R17.reuse, R3 ;  /* 0x000000110a037223 */ /* 0x080fe20000010003 */
[----:B------:R-:W-:Y:S02]  /*4700*/  FFMA.FTZ R0, R11, R17, R0 ;  /* 0x000000110b007223 */ /* 0x000fe40000010000 */
[----:B------:R-:W2:Y:S01]  /*4710*/  @!P0 LDG.E.128 R8, desc[UR10][R18.64] ;  /* 0x0000000a12088981 */ /* 0x000ea2000c1e1d00 */
[----:B------:R-:W-:Y:S01]  /*4720*/  IADD3 R4, PT, PT, R6, 0x50, RZ ;  /* 0x0000005006047810 */ /* 0x000fe20007ffe0ff */
[----:B------:R-:W-:Y:S01]  /*4730*/  UIADD3 UR5, UPT, UPT, UR5, 0x4, URZ ;  /* 0x0000000405057890 */ /* 0x000fe2000fffe0ff */
[----:B------:R-:W-:Y:S01]  /*4740*/  IADD3 R14, P0, PT, R14, UR16, RZ ;  /* 0x000000100e0e7c10 */ /* 0x000fe2000ff1e0ff */
[----:B------:R0:W2:Y:S01]  /*4750*/  LDS R17, [R6+0x64] ;  /* 0x0000640006117984 */ /* 0x0000a20000000800 */
[----:B------:R-:W-:-:S02]  /*4760*/  UPLOP3.LUT UP1, UPT, UPT, UPT, UPT, 0x40, 0x4 ;  /* 0x000000000004789c */ /* 0x000fc40003f2e870 */
[----:B------:R-:W-:Y:S01]  /*4770*/  IADD3.X R15, PT, PT, R15, UR17, RZ, P0, !PT ;  /* 0x000000110f0f7c10 */ /* 0x000fe200087fe4ff */
[----:B------:R-:W-:Y:S01]  /*4780*/  UIADD3 UR5, UPT, UPT, UR5, 0x4, URZ ;  /* 0x0000000405057890 */ /* 0x000fe2000fffe0ff */
[----:B0-----:R-:W-:Y:S01]  /*4790*/  IADD3 R6, PT, PT, R4, 0x50, RZ ;  /* 0x0000005004067810 */ /* 0x001fe20007ffe0ff */
[-C--:B--2---:R-:W-:Y:S01]  /*47a0*/  FFMA.FTZ R5, R8, R17.reuse, R5 ;  /* 0x0000001108057223 */ /* 0x084fe20000010005 */
[-C--:B------:R-:W-:Y:S01]  /*47b0*/  FFMA.FTZ R2, R9, R17.reuse, R2 ;  /* 0x0000001109027223 */ /* 0x080fe20000010002 */
[-C--:B------:R-:W-:Y:S01]  /*47c0*/  FFMA.FTZ R3, R10, R17.reuse, R3 ;  /* 0x000000110a037223 */ /* 0x080fe20000010003 */
[----:B------:R-:W-:-:S07]  /*47d0*/  FFMA.FTZ R0, R11, R17, R0 ;  /* 0x000000110b007223 */ /* 0x000fce0000010000 */
.L_x_306:
[----:B------:R-:W-:-:S09]  /*47e0*/  UISETP.NE.OR UP1, UPT, UR5, URZ, UP1 ;  /* 0x000000ff0500728c */ /* 0x000fd20008f25670 */
[----:B------:R-:W-:Y:S05]  /*47f0*/  BRA.U !UP1, `(.L_x_302) ;  /* 0x0000000109947547 */ /* 0x000fea000b800000 */
.L_x_303:
[----:B------:R-:W-:-:S13]  /*4800*/  ISETP.GE.AND P0, PT, R12, UR9, PT ;  /* 0x000000090c007c0c */ /* 0x000fda000bf06270 */
.L_x_307:
[----:B------:R0:W2:Y:S01]  /*4810*/  @!P0 LDG.E.128 R8, desc[UR10][R14.64] ;  /* 0x0000000a0e088981 */ /* 0x0000a2000c1e1d00 */
[C---:B------:R-:W-:Y:S01]  /*4820*/  @!P0 IADD3 R20, P1, PT, R14.reuse, UR22, RZ ;  /* 0x000000160e148c10 */ /* 0x040fe2000ff3e0ff */
[----:B------:R-:W-:Y:S02]  /*4830*/  UIADD3 UR5, UPT, UPT, UR5, 0x4, URZ ;  /* 0x0000000405057890 */ /* 0x000fe4000fffe0ff */
[----:B------:R-:W2:Y:S01]  /*4840*/  LDS R4, [R6+-0x28] ;  /* 0xffffd80006047984 */ /* 0x000ea20000000800 */
[C---:B------:R-:W-:Y:S01]  /*4850*/  @!P0 IADD3.X R21, PT, PT, R15.reuse, UR23, RZ, P1, !PT ;  /* 0x000000170f158c10 */ /* 0x040fe20008ffe4ff */
[----:B------:R-:W-:Y:S01]  /*4860*/  UISETP.NE.AND UP0, UPT, UR5, URZ, UPT ;  /* 0x000000ff0500728c */ /* 0x000fe2000bf05270 */
[C---:B------:R-:W-:Y:S04]  /*4870*/  @!P0 IADD3 R18, P1, PT, R14.reuse, UR12, RZ ;  /* 0x0000000c0e128c10 */ /* 0x040fe8000ff3e0ff */
[C---:B------:R-:W-:Y:S02]  /*4880*/  @!P0 IADD3.X R19, PT, PT, R15.reuse, UR13, RZ, P1, !PT ;  /* 0x0000000d0f138c10 */ /* 0x040fe40008ffe4ff */
[C---:B------:R-:W-:Y:S04]  /*4890*/  @!P0 IADD3 R16, P1, PT, R14.reuse, UR14, RZ ;  /* 0x0000000e0e108c10 */ /* 0x040fe8000ff3e0ff */
[C---:B------:R-:W-:Y:S02]  /*48a0*/  @!P0 IADD3.X R17, PT, PT, R15.reuse, UR15, RZ, P1, !PT ;  /* 0x0000000f0f118c10 */ /* 0x040fe40008ffe4ff */
[----:B0-----:R-:W-:Y:S04]  /*48b0*/  IADD3 R14, P1, PT, R14, UR16, RZ ;  /* 0x000000100e0e7c10 */ /* 0x001fe8000ff3e0ff */
[----:B------:R-:W-:Y:S01]  /*48c0*/  IADD3.X R15, PT, PT, R15, UR17, RZ, P1, !PT ;  /* 0x000000110f0f7c10 */ /* 0x000fe20008ffe4ff */
[C---:B--2---:R-:W-:Y:S01]  /*48d0*/  FFMA.FTZ R5, R4.reuse, R8, R5 ;  /* 0x0000000804057223 */ /* 0x044fe20000010005 */
[C---:B------:R-:W-:Y:S01]  /*48e0*/  FFMA.FTZ R2, R4.reuse, R9, R2 ;  /* 0x0000000904027223 */ /* 0x040fe20000010002 */
[C---:B------:R-:W-:Y:S01]  /*48f0*/  FFMA.FTZ R3, R4.reuse, R10, R3 ;  /* 0x0000000a04037223 */ /* 0x040fe20000010003 */
[----:B------:R-:W-:Y:S02]  /*4900*/  FFMA.FTZ R0, R4, R11, R0 ;  /* 0x0000000b04007223 */ /* 0x000fe40000010000 */
[----:B------:R-:W2:Y:S04]  /*4910*/  @!P0 LDG.E.128 R8, desc[UR10][R20.64] ;  /* 0x0000000a14088981 */ /* 0x000ea8000c1e1d00 */
[----:B------:R-:W2:Y:S02]  /*4920*/  LDS R4, [R6+-0x14] ;  /* 0xffffec0006047984 */ /* 0x000ea40000000800 */
        /* <DEDUP_REMOVED lines=17> */
[----:B------:R-:W-:Y:S09]  /*4a40*/  BRA.U UP0, `(.L_x_307) ;  /* 0xfffffffd00707547 */ /* 0x000ff2000b83ffff */
.L_x_302:
[----:B------:R-:W-:-:S09]  /*4a50*/  UISETP.NE.AND UP0, UPT, UR7, URZ, UPT ;  /* 0x000000ff0700728c */ /* 0x000fd2000bf05270 */
[----:B------:R-:W-:Y:S05]  /*4a60*/  BRA.U !UP0, `(.L_x_301) ;  /* 0x0000000108507547 */ /* 0x000fea000b800000 */
[----:B------:R-:W0:Y:S01]  /*4a70*/  S2UR UR4, SR_CgaCtaId ;  /* 0x00000000000479c3 */ /* 0x000e220000008800 */
[----:B------:R-:W-:Y:S01]  /*4a80*/  UMOV UR5, 0x400 ;  /* 0x0000040000057882 */ /* 0x000fe20000000000 */
[----:B------:R-:W-:Y:S01]  /*4a90*/  IMAD R13, R13, 0x5, R12 ;  /* 0x000000050d0d7824 */ /* 0x000fe200078e020c */
[----:B------:R-:W-:Y:S01]  /*4aa0*/  ISETP.GE.AND P0, PT, R12, UR9, PT ;  /* 0x000000090c007c0c */ /* 0x000fe2000bf06270 */
[----:B------:R-:W-:Y:S02]  /*4ab0*/  UIMAD.WIDE UR12, UR8, 0x4, URZ ;  /* 0x00000004080c78a5 */ /* 0x000fe4000f8e02ff */
[----:B------:R-:W-:Y:S02]  /*4ac0*/  UIADD3 UR7, UPT, UPT, -UR7, URZ, URZ ;  /* 0x000000ff07077290 */ /* 0x000fe4000fffe1ff */
[----:B0-----:R-:W-:-:S06]  /*4ad0*/  ULEA UR4, UR4, UR5, 0x18 ;  /* 0x0000000504047291 */ /* 0x001fcc000f8ec0ff */
[----:B------:R-:W-:-:S07]  /*4ae0*/  LEA R6, R13, UR4, 0x2 ;  /* 0x000000040d067c11 */ /* 0x000fce000f8e10ff */
.L_x_308:
[----:B------:R0:W2:Y:S01]  /*4af0*/  @!P0 LDG.E.128 R8, desc[UR10][R14.64] ;  /* 0x0000000a0e088981 */ /* 0x0000a2000c1e1d00 */
[----:B------:R-:W-:Y:S03]  /*4b00*/  UIADD3 UR7, UPT, UPT, UR7, 0x1, URZ ;  /* 0x0000000107077890 */ /* 0x000fe6000fffe0ff */
[----:B------:R1:W2:Y:S01]  /*4b10*/  LDS R4, [R6] ;  /* 0x0000000006047984 */ /* 0x0002a20000000800 */
[----:B------:R-:W-:Y:S01]  /*4b20*/  UISETP.NE.AND UP0, UPT, UR7, URZ, UPT ;  /* 0x000000ff0700728c */ /* 0x000fe2000bf05270 */
[----:B0-----:R-:W-:Y:S02]  /*4b30*/  IADD3 R14, P1, PT, R14, UR12, RZ ;  /* 0x0000000c0e0e7c10 */ /* 0x001fe4000ff3e0ff */
[----:B-1----:R-:W-:Y:S02]  /*4b40*/  IADD3 R6, PT, PT, R6, 0x14, RZ ;  /* 0x0000001406067810 */ /* 0x002fe40007ffe0ff */
[----:B------:R-:W-:Y:S01]  /*4b50*/  IADD3.X R15, PT, PT, R15, UR13, RZ, P1, !PT ;  /* 0x0000000d0f0f7c10 */ /* 0x000fe20008ffe4ff */
[C---:B--2---:R-:W-:Y:S01]  /*4b60*/  FFMA.FTZ R5, R4.reuse, R8, R5 ;  /* 0x0000000804057223 */ /* 0x044fe20000010005 */
[C---:B------:R-:W-:Y:S01]  /*4b70*/  FFMA.FTZ R2, R4.reuse, R9, R2 ;  /* 0x0000000904027223 */ /* 0x040fe20000010002 */
[C---:B------:R-:W-:Y:S01]  /*4b80*/  FFMA.FTZ R3, R4.reuse, R10, R3 ;  /* 0x0000000a04037223 */ /* 0x040fe20000010003 */
[----:B------:R-:W-:Y:S01]  /*4b90*/  FFMA.FTZ R0, R4, R11, R0 ;  /* 0x0000000b04007223 */ /* 0x000fe20000010000 */
[----:B------:R-:W-:Y:S09]  /*4ba0*/  BRA.U UP0, `(.L_x_308) ;  /* 0xfffffffd00d07547 */ /* 0x000ff2000b83ffff */
.L_x_301:
[----:B------:R-:W-:-:S04]  /*4bb0*/  IADD3 R12, PT, PT, R12, UR19, RZ ;  /* 0x000000130c0c7c10 */ /* 0x000fc8000fffe0ff */
[----:B------:R-:W-:-:S13]  /*4bc0*/  ISETP.GE.AND P0, PT, R12, UR20, PT ;  /* 0x000000140c007c0c */ /* 0x000fda000bf06270 */
[----:B------:R-:W-:Y:S05]  /*4bd0*/  @P0 EXIT ;  /* 0x000000000000094d */ /* 0x000fea0003800000 */
[----:B0-----:R-:W-:Y:S01]  /*4be0*/  IABS R10, UR21 ;  /* 0x00000015000a7c13 */ /* 0x001fe20008000000 */
[----:B------:R-:W0:Y:S01]  /*4bf0*/  LDC R9, c[0x0][0x434] ;  /* 0x00010d00ff097b82 */ /* 0x000e220000000800 */
[----:B------:R-:W-:Y:S01]  /*4c00*/  IABS R13, R12 ;  /* 0x0000000c000d7213 */ /* 0x000fe20000000000 */
[----:B------:R-:W1:Y:S01]  /*4c10*/  LDCU.128 UR4, c[0x0][0x400] ;  /* 0x00008000ff0477ac */ /* 0x000e620008000c00 */
[----:B------:R-:W2:Y:S01]  /*4c20*/  I2F.RP R8, R10 ;  /* 0x0000000a00087306 */ /* 0x000ea20000209400 */
[----:B------:R-:W-:Y:S01]  /*4c30*/  IABS R6, UR21 ;  /* 0x0000001500067c13 */ /* 0x000fe20008000000 */
[----:B------:R-:W3:Y:S01]  /*4c40*/  LDCU.64 UR8, c[0x0][0x410] ;  /* 0x00008200ff0877ac */ /* 0x000ee20008000a00 */
[----:B------:R-:W-:-:S03]  /*4c50*/  F2FP.F16.F32.PACK_AB R2, R2, R5 ;  /* 0x000000050202723e */ /* 0x000fc600000000ff */
[----:B------:R-:W-:Y:S01]  /*4c60*/  IMAD.MOV R6, RZ, RZ, -R6 ;  /* 0x000000ffff067224 */ /* 0x000fe200078e0a06 */
[----:B------:R-:W-:Y:S01]  /*4c70*/  F2FP.F16.F32.PACK_AB R3, R0, R3 ;  /* 0x000000030003723e */ /* 0x000fe200000000ff */
[----:B--2---:R-:W2:Y:S02]  /*4c80*/  MUFU.RCP R14, R8 ;  /* 0x00000008000e7308 */ /* 0x004ea40000001000 */
[----:B--2---:R-:W-:Y:S01]  /*4c90*/  VIADD R14, R14, 0xffffffe ;  /* 0x0ffffffe0e0e7836 */ /* 0x004fe20000000000 */
[----:B0-----:R-:W-:-:S05]  /*4ca0*/  IABS R8, R9 ;  /* 0x0000000900087213 */ /* 0x001fca0000000000 */
[----:B------:R0:W2:Y:S02]  /*4cb0*/  F2I.FTZ.U32.TRUNC.NTZ R15, R14 ;  /* 0x0000000e000f7305 */ /* 0x0000a4000021f000 */
[----:B0-----:R-:W-:Y:S02]  /*4cc0*/  HFMA2 R14, -RZ, RZ, 0, 0 ;  /* 0x00000000ff0e7431 */ /* 0x001fe400000001ff */
[----:B--2---:R-:W-:-:S04]  /*4cd0*/  IMAD.MOV R4, RZ, RZ, -R15 ;  /* 0x000000ffff047224 */ /* 0x004fc800078e0a0f */
[----:B------:R-:W-:-:S04]  /*4ce0*/  IMAD R4, R4, R10, RZ ;  /* 0x0000000a04047224 */ /* 0x000fc800078e02ff */
[----:B------:R-:W-:-:S04]  /*4cf0*/  IMAD.HI.U32 R4, R15, R4, R14 ;  /* 0x000000040f047227 */ /* 0x000fc800078e000e */
[----:B------:R-:W-:Y:S02]  /*4d00*/  HFMA2 R15, -RZ, RZ, 0, 0 ;  /* 0x00000000ff0f7431 */ /* 0x000fe400000001ff */
[----:B------:R-:W-:Y:S02]  /*4d10*/  IMAD.HI.U32 R11, R4, R13, RZ ;  /* 0x0000000d040b7227 */ /* 0x000fe400078e00ff */
[----:B------:R-:W0:Y:S02]  /*4d20*/  I2F.RP R4, R8 ;  /* 0x0000000800047306 */ /* 0x000e240000209400 */
[----:B------:R-:W-:Y:S01]  /*4d30*/  IMAD R13, R11, R6, R13 ;  /* 0x000000060b0d7224 */ /* 0x000fe200078e020d */
[----:B------:R-:W-:-:S04]  /*4d40*/  LOP3.LUT R6, R12, UR21, RZ, 0x3c, !PT ;  /* 0x000000150c067c12 */ /* 0x000fc8000f8e3cff */
[----:B------:R-:W-:Y:S02]  /*4d50*/  ISETP.GT.U32.AND P1, PT, R10, R13, PT ;  /* 0x0000000d0a00720c */ /* 0x000fe40003f24070 */
[----:B------:R-:W-:Y:S01]  /*4d60*/  ISETP.GE.AND P0, PT, R6, RZ, PT ;  /* 0x000000ff0600720c */ /* 0x000fe20003f06270 */
[----:B0-----:R-:W0:Y:S10]  /*4d70*/  MUFU.RCP R4, R4 ;  /* 0x0000000400047308 */ /* 0x001e340000001000 */
[----:B------:R-:W-:Y:S01]  /*4d80*/  @!P1 IMAD.IADD R13, R13, 0x1, -R10 ;  /* 0x000000010d0d9824 */ /* 0x000fe200078e0a0a */
[----:B------:R-:W-:-:S02]  /*4d90*/  @!P1 IADD3 R11, PT, PT, R11, 0x1, RZ ;  /* 0x000000010b0b9810 */ /* 0x000fc40007ffe0ff */
[----:B------:R-:W-:Y:S02]  /*4da0*/  ISETP.NE.AND P1, PT, RZ, UR21, PT ;  /* 0x00000015ff007c0c */ /* 0x000fe4000bf25270 */
[----:B------:R-:W-:Y:S01]  /*4db0*/  ISETP.GE.U32.AND P2, PT, R13, R10, PT ;  /* 0x0000000a0d00720c */ /* 0x000fe20003f46070 */
[----:B0-----:R-:W-:-:S04]  /*4dc0*/  VIADD R16, R4, 0xffffffe ;  /* 0x0ffffffe04107836 */ /* 0x001fc80000000000 */
[----:B------:R0:W2:Y:S08]  /*4dd0*/  F2I.FTZ.U32.TRUNC.NTZ R17, R16 ;  /* 0x0000001000117305 */ /* 0x0000b0000021f000 */
[----:B------:R-:W-:-:S05]  /*4de0*/  @P2 VIADD R11, R11, 0x1 ;  /* 0x000000010b0b2836 */ /* 0x000fca0000000000 */
[----:B------:R-:W-:Y:S02]  /*4df0*/  @!P0 IADD3 R11, PT, PT, -R11, RZ, RZ ;  /* 0x000000ff0b0b8210 */ /* 0x000fe40007ffe1ff */
[----:B------:R-:W-:-:S05]  /*4e00*/  @!P1 LOP3.LUT R11, RZ, UR21, RZ, 0x33, !PT ;  /* 0x00000015ff0b9c12 */ /* 0x000fca000f8e33ff */
[----:B------:R-:W-:Y:S01]  /*4e10*/  IMAD R10, R11, UR21, RZ ;  /* 0x000000150b0a7c24 */ /* 0x000fe2000f8e02ff */
[----:B0-----:R-:W-:Y:S01]  /*4e20*/  MOV R16, RZ ;  /* 0x000000ff00107202 */ /* 0x001fe20000000f00 */
[----:B--2---:R-:W-:Y:S02]  /*4e30*/  IMAD.MOV R13, RZ, RZ, -R17 ;  /* 0x000000ffff0d7224 */ /* 0x004fe400078e0a11 */
[----:B------:R-:W-:Y:S02]  /*4e40*/  IMAD.IADD R14, R12, 0x1, -R10 ;  /* 0x000000010c0e7824 */ /* 0x000fe400078e0a0a */
[----:B------:R-:W-:-:S03]  /*4e50*/  IMAD R6, R13, R8, RZ ;  /* 0x000000080d067224 */ /* 0x000fc600078e02ff */
[----:B------:R-:W-:Y:S01]  /*4e60*/  IABS R4, R14 ;  /* 0x0000000e00047213 */ /* 0x000fe20000000000 */
[----:B------:R-:W-:Y:S01]  /*4e70*/  IMAD.HI.U32 R6, R17, R6, R16 ;  /* 0x0000000611067227 */ /* 0x000fe200078e0010 */
[----:B------:R-:W-:-:S04]  /*4e80*/  LOP3.LUT R14, R14, R9, RZ, 0x3c, !PT ;  /* 0x000000090e0e7212 */ /* 0x000fc800078e3cff */
[----:B------:R-:W-:Y:S01]  /*4e90*/  ISETP.GE.AND P1, PT, R14, RZ, PT ;  /* 0x000000ff0e00720c */ /* 0x000fe20003f26270 */
[----:B------:R-:W-:Y:S01]  /*4ea0*/  IMAD.HI.U32 R6, R6, R4, RZ ;  /* 0x0000000406067227 */ /* 0x000fe200078e00ff */
[----:B------:R-:W-:-:S03]  /*4eb0*/  LOP3.LUT R14, R7, 0x7c, RZ, 0xc0, !PT ;  /* 0x0000007c070e7812 */ /* 0x000fc600078ec0ff */
[----:B------:R-:W-:Y:S02]  /*4ec0*/  IMAD.MOV R13, RZ, RZ, -R6 ;  /* 0x000000ffff0d7224 */ /* 0x000fe400078e0a06 */
[----:B-1----:R-:W-:-:S04]  /*4ed0*/  IMAD.WIDE.U32 R14, R11, UR4, R14 ;  /* 0x000000040b0e7c25 */ /* 0x002fc8000f8e000e */
[----:B------:R-:W-:Y:S01]  /*4ee0*/  IMAD R13, R8, R13, R4 ;  /* 0x0000000d080d7224 */ /* 0x000fe200078e0204 */
[----:B------:R-:W-:-:S04]  /*4ef0*/  SHF.R.S32.HI R4, RZ, 0x1f, R11 ;  /* 0x0000001fff047819 */ /* 0x000fc8000001140b */
[----:B------:R-:W-:Y:S01]  /*4f00*/  ISETP.GT.U32.AND P0, PT, R8, R13, PT ;  /* 0x0000000d0800720c */ /* 0x000fe20003f04070 */
[----:B------:R-:W-:-:S04]  /*4f10*/  IMAD R4, R4, UR4, RZ ;  /* 0x0000000404047c24 */ /* 0x000fc8000f8e02ff */
[----:B------:R-:W-:Y:S01]  /*4f20*/  IMAD R11, R11, UR5, R4 ;  /* 0x000000050b0b7c24 */ /* 0x000fe2000f8e0204 */
[----:B------:R-:W0:Y:S03]  /*4f30*/  LDCU.64 UR4, c[0x0][0x3f0] ;  /* 0x00007e00ff0477ac */ /* 0x000e260008000a00 */
[----:B------:R-:W-:-:S04]  /*4f40*/  IMAD.IADD R15, R15, 0x1, R11 ;  /* 0x000000010f0f7824 */ /* 0x000fc800078e020b */
[-C--:B------:R-:W-:Y:S01]  /*4f50*/  @!P0 IADD3 R13, PT, PT, R13, -R8.reuse, RZ ;  /* 0x800000080d0d8210 */ /* 0x080fe20007ffe0ff */
[----:B------:R-:W-:Y:S01]  /*4f60*/  @!P0 VIADD R6, R6, 0x1 ;  /* 0x0000000106068836 */ /* 0x000fe20000000000 */
[----:B------:R-:W-:Y:S02]  /*4f70*/  ISETP.NE.AND P0, PT, R9, RZ, PT ;  /* 0x000000ff0900720c */ /* 0x000fe40003f05270 */
[----:B------:R-:W-:-:S13]  /*4f80*/  ISETP.GE.U32.AND P2, PT, R13, R8, PT ;  /* 0x000000080d00720c */ /* 0x000fda0003f46070 */
[----:B------:R-:W-:-:S05]  /*4f90*/  @P2 IADD3 R6, PT, PT, R6, 0x1, RZ ;  /* 0x0000000106062810 */ /* 0x000fca0007ffe0ff */
[----:B------:R-:W-:Y:S01]  /*4fa0*/  @!P1 IMAD.MOV R6, RZ, RZ, -R6 ;  /* 0x000000ffff069224 */ /* 0x000fe200078e0a06 */
[----:B------:R-:W-:-:S04]  /*4fb0*/  @!P0 LOP3.LUT R6, RZ, R9, RZ, 0x33, !PT ;  /* 0x00000009ff068212 */ /* 0x000fc800078e33ff */
[----:B------:R-:W-:Y:S01]  /*4fc0*/  SHF.R.S32.HI R4, RZ, 0x1f, R6 ;  /* 0x0000001fff047819 */ /* 0x000fe20000011406 */
[C---:B------:R-:W-:Y:S02]  /*4fd0*/  IMAD R9, R6.reuse, R9, R10 ;  /* 0x0000000906097224 */ /* 0x040fe400078e020a */
[----:B---3--:R-:W-:-:S03]  /*4fe0*/  IMAD.WIDE.U32 R14, R6, UR8, R14 ;  /* 0x00000008060e7c25 */ /* 0x008fc6000f8e000e */
[----:B------:R-:W-:Y:S01]  /*4ff0*/  IADD3 R9, PT, PT, R12, -R9, RZ ;  /* 0x800000090c097210 */ /* 0x000fe20007ffe0ff */
[----:B------:R-:W-:-:S03]  /*5000*/  IMAD R7, R4, UR8, RZ ;  /* 0x0000000804077c24 */ /* 0x000fc6000f8e02ff */
[----:B------:R-:W-:Y:S01]  /*5010*/  SHF.R.S32.HI R4, RZ, 0x1f, R9 ;  /* 0x0000001fff047819 */ /* 0x000fe20000011409 */
[----:B------:R-:W-:-:S04]  /*5020*/  IMAD R7, R6, UR9, R7 ;  /* 0x0000000906077c24 */ /* 0x000fc8000f8e0207 */
[----:B------:R-:W-:Y:S02]  /*5030*/  IMAD.IADD R15, R15, 0x1, R7 ;  /* 0x000000010f0f7824 */ /* 0x000fe400078e0207 */
[----:B------:R-:W-:Y:S02]  /*5040*/  IMAD R4, R4, UR6, RZ ;  /* 0x0000000604047c24 */ /* 0x000fe4000f8e02ff */
[----:B------:R-:W-:-:S04]  /*5050*/  IMAD.WIDE.U32 R14, R9, UR6, R14 ;  /* 0x00000006090e7c25 */ /* 0x000fc8000f8e000e */
[----:B------:R-:W-:-:S05]  /*5060*/  IMAD R4, R9, UR7, R4 ;  /* 0x0000000709047c24 */ /* 0x000fca000f8e0204 */
[----:B------:R-:W-:Y:S02]  /*5070*/  IADD3 R6, PT, PT, R15, R4, RZ ;  /* 0x000000040f067210 */ /* 0x000fe40007ffe0ff */
[----:B0-----:R-:W-:-:S04]  /*5080*/  LEA R4, P0, R14, UR4, 0x1 ;  /* 0x000000040e047c11 */ /* 0x001fc8000f8008ff */
[----:B------:R-:W-:-:S05]  /*5090*/  LEA.HI.X R5, R14, UR5, R6, 0x1, P0 ;  /* 0x000000050e057c11 */ /* 0x000fca00080f0c06 */
[----:B------:R-:W-:Y:S01]  /*50a0*/  STG.E.64 desc[UR10][R4.64], R2 ;  /* 0x0000000204007986 */ /* 0x000fe2000c101b0a */
[----:B------:R-:W-:Y:S05]  /*50b0*/  EXIT ;  /* 0x000000000000794d */ /* 0x000fea0003800000 */
        .weak           $__internal_7_$__cuda_sm20_div_s64
        .type           $__internal_7_$__cuda_sm20_div_s64,@function
        .size           $__internal_7_$__cuda_sm20_div_s64,(.L_x_14887 - $__internal_7_$__cuda_sm20_div_s64)
$__internal_7_$__cuda_sm20_div_s64:
        /* <DEDUP_REMOVED lines=28> */
[----:B------:R-:W-:-:S03]  /*5280*/  IMAD.HI.U32 R38, R39, R2, RZ ;  /* 0x0000000227267227 */ /* 0x000fc600078e00ff */
[----:B------:R-:W-:-:S05]  /*5290*/  IADD3.X R0, PT, PT, RZ, ~R0, RZ, P0, !PT ;  /* 0x80000000ff007210 */ /* 0x000fca00007fe4ff */
[----:B------:R-:W-:-:S04]  /*52a0*/  IMAD.WIDE.U32 R38, P0, R39, R0, R38 ;  /* 0x0000000027267225 */ /* 0x000fc80007800026 */
[----:B------:R-:W-:-:S04]  /*52b0*/  IMAD.HI.U32 R17, P3, R19, R2, R38 ;  /* 0x0000000213117227 */ /* 0x000fc80007860026 */
[----:B------:R-:W-:-:S04]  /*52c0*/  IMAD.HI.U32 R2, R19, R0, RZ ;  /* 0x0000000013027227 */ /* 0x000fc800078e00ff */
[----:B------:R-:W-:Y:S02]  /*52d0*/  IMAD R0, R19, R0, RZ ;  /* 0x0000000013007224 */ /* 0x000fe400078e02ff */
[----:B------:R-:W-:Y:S02]  /*52e0*/  IMAD.X R2, R2, 0x1, R19, P0 ;  /* 0x0000000102027824 */ /* 0x000fe400000e0613 */
[----:B------:R-:W-:Y:S01]  /*52f0*/  IMAD.MOV.U32 R39, RZ, RZ, RZ ;  /* 0x000000ffff277224 */ /* 0x000fe200078e00ff */
        /* <DEDUP_REMOVED lines=13> */
[----:B------:R-:W-:-:S03]  /*53d0*/  IMAD.WIDE.U32 R38, R19, R30, RZ ;  /* 0x0000001e13267225 */ /* 0x000fc600078e00ff */
[----:B------:R-:W-:Y:S01]  /*53e0*/  IADD3.X R2, PT, PT, RZ, R2, RZ, P1, !PT ;  /* 0x00000002ff027210 */ /* 0x000fe20000ffe4ff */
[----:B------:R-:W-:Y:S01]  /*53f0*/  IMAD R27, R19, R31, R39 ;  /* 0x0000001f131b7224 */ /* 0x000fe200078e0227 */
[----:B------:R-:W-:-:S03]  /*5400*/  IADD3 R17, P0, PT, -R38, R17, RZ ;  /* 0x0000001126117210 */ /* 0x000fc60007f1e1ff */
[-C--:B------:R-:W-:Y:S01]  /*5410*/  IMAD R27, R2, R30.reuse, R27 ;  /* 0x0000001e021b7224 */ /* 0x080fe200078e021b */
[----:B------:R-:W-:-:S03]  /*5420*/  ISETP.GE.U32.AND P3, PT, R17, R30, PT ;  /* 0x0000001e1100720c */ /* 0x000fc60003f66070 */
[----:B------:R-:W-:Y:S01]  /*5430*/  IMAD.X R27, R0, 0x1, ~R27, P0 ;  /* 0x00000001001b7824 */ /* 0x000fe200000e0e1b */
[----:B------:R-:W-:-:S04]  /*5440*/  IADD3 R0, P2, PT, R17, -R30, RZ ;  /* 0x8000001e11007210 */ /* 0x000fc80007f5e0ff */
        /* <DEDUP_REMOVED lines=8> */
[----:B------:R-:W-:Y:S02]  /*54d0*/  ISETP.GE.U32.AND.EX P0, PT, R27, R31, PT, P0 ;  /* 0x0000001f1b00720c */ /* 0x000fe40003f06100 */
[----:B------:R-:W-:-:S02]  /*54e0*/  IADD3 R19, P1, PT, R30, 0x1, RZ ;  /* 0x000000011e137810 */ /* 0x000fc40007f3e0ff */
[----:B------:R-:W-:Y:S02]  /*54f0*/  SEL R17, R17, R2, P3 ;  /* 0x0000000211117207 */ /* 0x000fe40001800000 */
[----:B------:R-:W-:Y:S02]  /*5500*/  SEL R19, R19, R30, P0 ;  /* 0x0000001e13137207 */ /* 0x000fe40000000000 */
[----:B------:R-:W-:Y:S02]  /*5510*/  IADD3.X R0, PT, PT, RZ, R17, RZ, P1, !PT ;  /* 0x00000011ff007210 */ /* 0x000fe40000ffe4ff */
[----:B------:R-:W-:Y:S02]  /*5520*/  LOP3.LUT R2, R13, R15, RZ, 0x3c, !PT ;  /* 0x0000000f0d027212 */ /* 0x000fe400078e3cff */
[----:B------:R-:W-:Y:S02]  /*5530*/  SEL R17, R0, R17, P0 ;  /* 0x0000001100117207 */ /* 0x000fe40000000000 */
[----:B------:R-:W-:-:S02]  /*5540*/  IADD3 R0, P1, PT, RZ, -R19, RZ ;  /* 0x80000013ff007210 */ /* 0x000fc40007f3e0ff */
[----:B------:R-:W-:Y:S02]  /*5550*/  ISETP.GE.AND P2, PT, R2, RZ, PT ;  /* 0x000000ff0200720c */ /* 0x000fe40003f46270 */
[----:B------:R-:W-:Y:S01]  /*5560*/  ISETP.NE.U32.AND P0, PT, R20, RZ, PT ;  /* 0x000000ff1400720c */ /* 0x000fe20003f05070 */
[----:B------:R-:W-:Y:S01]  /*5570*/  IMAD.X R2, RZ, RZ, ~R17, P1 ;  /* 0x000000ffff027224 */ /* 0x000fe200008e0e11 */
[----:B------:R-:W-:Y:S01]  /*5580*/  SEL R0, R0, R19, !P2 ;  /* 0x0000001300007207 */ /* 0x000fe20005000000 */
[----:B------:R-:W-:Y:S01]  /*5590*/  IMAD.MOV.U32 R19, RZ, RZ, 0x0 ;  /* 0x00000000ff137424 */ /* 0x000fe200078e00ff */
[----:B------:R-:W-:Y:S02]  /*55a0*/  ISETP.NE.AND.EX P0, PT, R13, RZ, PT, P0 ;  /* 0x000000ff0d00720c */ /* 0x000fe40003f05300 */
[----:B------:R-:W-:Y:S02]  /*55b0*/  SEL R2, R2, R17, !P2 ;  /* 0x0000001102027207 */ /* 0x000fe40005000000 */
[----:B------:R-:W-:-:S02]  /*55c0*/  SEL R0, R0, 0xffffffff, P0 ;  /* 0xffffffff00007807 */ /* 0x000fc40000000000 */
[----:B------:R-:W-:Y:S01]  /*55d0*/  SEL R15, R2, 0xffffffff, P0 ;  /* 0xffffffff020f7807 */ /* 0x000fe20000000000 */
[----:B------:R-:W-:Y:S06]  /*55e0*/  RET.REL.NODEC R18 `(_ZN5flash32flash_fwd_splitkv_combine_kernelI23Flash_fwd_kernel_traitsILi128ELi64ELi128ELi4ELb0ELb0EN7cutlass6half_tE19Flash_kernel_traitsILi128ELi64ELi128ELi4ES3_EELi4ELi7ELb1EEEvNS_16Flash_fwd_paramsE) ;  /* 0xffffffa812847950 */ /* 0x000fec0003c3ffff */
.L_x_309:
        /* <DEDUP_REMOVED lines=9> */
.L_x_14887:


//--------------------- .text._ZN5flash32flash_fwd_splitkv_combine_kernelI23Flash_fwd_kernel_traitsILi128ELi64ELi128ELi4ELb0ELb0EN7cutlass6half_tE19Flash_kernel_traitsILi128ELi64ELi128ELi4ES3_EELi4ELi6ELb1EEEvNS_16Flash_fwd_paramsE --------------------------
	.section	.text._ZN5flash32flash_fwd_splitkv_combine_kernelI23Flash_fwd_kernel_traitsILi128ELi64ELi128ELi4ELb0ELb0EN7cutlass6half_tE19Flash_kernel_traitsILi128ELi64ELi128ELi4ES3_EELi4ELi6ELb1EEEvNS_16Flash_fwd_paramsE,"ax",@progbits
	.align	128
        .global         _ZN5flash32flash_fwd_splitkv_combine_kernelI23Flash_fwd_kernel_traitsILi128ELi64ELi128ELi4ELb0ELb0EN7cutlass6half_tE19Flash_kernel_traitsILi128ELi64ELi128ELi4ES3_EELi4ELi6ELb1EEEvNS_16Flash_fwd_paramsE
        .type           _ZN5flash32flash_fwd_splitkv_combine_kernelI23Flash_fwd_kernel_traitsILi128ELi64ELi128ELi4ELb0ELb0EN7cutlass6half_tE19Flash_kernel_traitsILi128ELi64ELi128ELi4ES3_EELi4ELi6ELb1EEEvNS_16Flash_fwd_paramsE,@function
        .size           _ZN5flash32flash_fwd_splitkv_combine_kernelI23Flash_fwd_kernel_traitsILi128ELi64ELi128ELi4ELb0ELb0EN7cutlass6half_tE19Flash_kernel_traitsILi128ELi64ELi128ELi4ES3_EELi4ELi6ELb1EEEvNS_16Flash_fwd_paramsE,(.L_x_14888 - _ZN5flash32flash_fwd_splitkv_combine_kernelI23Flash_fwd_kernel_traitsILi128ELi64ELi128ELi4ELb0ELb0EN7cutlass6half_tE19Flash_kernel_traitsILi128ELi64ELi128ELi4ES3_EELi4ELi6ELb1EEEvNS_16Flash_fwd_paramsE)
        .other          _ZN5flash32flash_fwd_splitkv_combine_kernelI23Flash_fwd_kernel_traitsILi128ELi64ELi128ELi4ELb0ELb0EN7cutlass6half_tE19Flash_kernel_traitsILi128ELi64ELi128ELi4ES3_EELi4ELi6ELb1EEEvNS_16Flash_fwd_paramsE,@"STO_CUDA_ENTRY STV_DEFAULT"
_ZN5flash32flash_fwd_splitkv_combine_kernelI23Flash_fwd_kernel_traitsILi128ELi64ELi128ELi4ELb0ELb0EN7cutlass6half_tE19Flash_kernel_traitsILi128ELi64ELi128ELi4ES3_EELi4ELi6ELb1EEEvNS_16Flash_fwd_paramsE:
.text._ZN5flash32flash_fwd_splitkv_combine_kernelI23Flash_fwd_kernel_traitsILi128ELi64ELi128ELi4ELb0ELb0EN7cutlass6half_tE19Flash_kernel_traitsILi128ELi64ELi128ELi4ES3_EELi4ELi6ELb1EEEvNS_16Flash_fwd_paramsE:
        /* <DEDUP_REMOVED lines=38> */
.L_x_310:
[----:B------:R-:W-:Y:S01]  /*0260*/  IMAD.U32 R22, RZ, RZ, UR21 ;  /* 0x00000015ff167e24 */ /* 0x000fe2000f8e00ff */
[----:B------:R-:W-:Y:S01]  /*0270*/  MOV R20, UR19 ;  /* 0x0000001300147c02 */ /* 0x000fe20008000f00 */
[----:B------:R-:W-:Y:S01]  /*0280*/  IMAD.U32 R19, RZ, RZ, UR15 ;  /* 0x0000000fff137e24 */ /* 0x000fe2000f8e00ff */
[----:B------:R-:W-:Y:S02]  /*0290*/  MOV R18, UR14 ;  /* 0x0000000e00127c02 */ /* 0x000fe40008000f00 */
[----:B------:R-:W-:Y:S02]  /*02a0*/  MOV R16, 0x2c0 ;  /* 0x000002c000107802 */ /* 0x000fe40000000f00 */
[----:B------:R-:W-:Y:S05]  /*02b0*/  CALL.REL.NOINC `($__internal_8_$__cuda_sm20_div_s64) ;  /* 0x0000004800a07944 */ /* 0x000fea0003c00000 */
.L_x_311:
        /* <DEDUP_REMOVED lines=30> */
.L_x_313:
[----:B------:R-:W-:Y:S01]  /*04a0*/  IMAD.MOV.U32 R22, RZ, RZ, R10 ;  /* 0x000000ffff167224 */ /* 0x000fe200078e000a */
[----:B------:R-:W-:Y:S02]  /*04b0*/  MOV R19, R11 ;  /* 0x0000000b00137202 */ /* 0x000fe40000000f00 */
[----:B------:R-:W-:Y:S02]  /*04c0*/  MOV R16, 0x4e0 ;  /* 0x000004e000107802 */ /* 0x000fe40000000f00 */
[----:B------:R-:W-:Y:S05]  /*04d0*/  CALL.REL.NOINC `($__internal_8_$__cuda_sm20_div_s64) ;  /* 0x0000004800187944 */ /* 0x000fea0003c00000 */
[----:B------:R-:W-:Y:S02]  /*04e0*/  MOV R4, R10 ;  /* 0x0000000a00047202 */ /* 0x000fe40000000f00 */
[----:B------:R-:W-:Y:S02]  /*04f0*/  MOV R5, R11 ;  /* 0x0000000b00057202 */ /* 0x000fe40000000f00 */
.L_x_314:
[----:B------:R-:W-:Y:S05]  /*0500*/  BSYNC.RECONVERGENT B0 ;  /* 0x0000000000007941 */ /* 0x000fea0003800200 */
.L_x_312:
        /* <DEDUP_REMOVED lines=57> */
.L_x_316:
[----:B------:R-:W-:Y:S01]  /*08a0*/  IMAD.MOV.U32 R22, RZ, RZ, R20 ;  /* 0x000000ffff167224 */ /* 0x000fe200078e0014 */
[----:B------:R-:W-:Y:S01]  /*08b0*/  MOV R20, R9 ;  /* 0x0000000900147202 */ /* 0x000fe20000000f00 */
[----:B------:R-:W-:Y:S01]  /*08c0*/  IMAD.MOV.U32 R19, RZ, RZ, R18 ;  /* 0x000000ffff137224 */ /* 0x000fe200078e0012 */
[----:B------:R-:W-:Y:S02]  /*08d0*/  MOV R18, R29 ;  /* 0x0000001d00127202 */ /* 0x000fe40000000f00 */
[----:B------:R-:W-:Y:S02]  /*08e0*/  MOV R16, 0x900 ;  /* 0x0000090000107802 */ /* 0x000fe40000000f00 */
[----:B------:R-:W-:Y:S05]  /*08f0*/  CALL.REL.NOINC `($__internal_8_$__cuda_sm20_div_s64) ;  /* 0x0000004400107944 */ /* 0x000fea0003c00000 */
.L_x_317:
[----:B------:R-:W-:Y:S05]  /*0900*/  BSYNC.RECONVERGENT B0 ;  /* 0x0000000000007941 */ /* 0x000fea0003800200 */
.L_x_315:
        /* <DEDUP_REMOVED lines=124> */
.L_x_319:
[----:B------:R-:W-:Y:S01]  /*10d0*/  IMAD.MOV.U32 R22, RZ, RZ, R10 ;  /* 0x000000ffff167224 */ /* 0x000fe200078e000a */
[----:B------:R-:W-:Y:S01]  /*10e0*/  MOV R20, R8 ;  /* 0x0000000800147202 */ /* 0x000fe20000000f00 */
[----:B------:R-:W-:Y:S01]  /*10f0*/  IMAD.MOV.U32 R19, RZ, RZ, R11 ;  /* 0x000000ffff137224 */ /* 0x000fe200078e000b */
[----:B------:R-:W-:Y:S02]  /*1100*/  MOV R18, R0 ;  /* 0x0000000000127202 */ /* 0x000fe40000000f00 */
[----:B------:R-:W-:Y:S02]  /*1110*/  MOV R16, 0x1130 ;  /* 0x0000113000107802 */ /* 0x000fe40000000f00 */
[----:B------:R-:W-:Y:S05]  /*1120*/  CALL.REL.NOINC `($__internal_8_$__cuda_sm20_div_s64) ;  /* 0x0000003c00047944 */ /* 0x000fea0003c00000 */
[----:B------:R-:W-:Y:S02]  /*1130*/  MOV R32, R10 ;  /* 0x0000000a00207202 */ /* 0x000fe40000000f00 */
[----:B------:R-:W-:Y:S02]  /*1140*/  MOV R33, R11 ;  /* 0x0000000b00217202 */ /* 0x000fe40000000f00 */
.L_x_320:
[----:B------:R-:W-:Y:S05]  /*1150*/  BSYNC.RECONVERGENT B0 ;  /* 0x0000000000007941 */ /* 0x000fea0003800200 */
.L_x_318:
        /* <DEDUP_REMOVED lines=57> */
.L_x_322:
[----:B------:R-:W-:Y:S01]  /*14f0*/  IMAD.MOV.U32 R22, RZ, RZ, R4 ;  /* 0x000000ffff167224 */ /* 0x000fe200078e0004 */
[----:B------:R-:W-:Y:S01]  /*1500*/  MOV R19, R5 ;  /* 0x0000000500137202 */ /* 0x000fe20000000f00 */
[----:B------:R-:W-:Y:S01]  /*1510*/  IMAD.MOV.U32 R20, RZ, RZ, R7 ;  /* 0x000000ffff147224 */ /* 0x000fe200078e0007 */
[----:B------:R-:W-:Y:S02]  /*1520*/  MOV R16, 0x1540 ;  /* 0x0000154000107802 */ /* 0x000fe40000000f00 */
[----:B------:R-:W-:Y:S05]  /*1530*/  CALL.REL.NOINC `($__internal_8_$__cuda_sm20_div_s64) ;  /* 0x0000003800007944 */ /* 0x000fea0003c00000 */
[----:B------:R-:W-:Y:S02]  /*1540*/  MOV R14, R10 ;  /* 0x0000000a000e7202 */ /* 0x000fe40000000f00 */
[----:B------:R-:W-:Y:S02]  /*1550*/  MOV R15, R11 ;  /* 0x0000000b000f7202 */ /* 0x000fe40000000f00 */
.L_x_323:
[----:B------:R-:W-:Y:S05]  /*1560*/  BSYNC.RECONVERGENT B0 ;  /* 0x0000000000007941 */ /* 0x000fea0003800200 */
.L_x_321:
        /* <DEDUP_REMOVED lines=35> */
[----:B------:R-:W5:Y:S01]  /*17a0*/  @!P0 S2R R12, SR_CgaCtaId ;  /* 0x00000000000c8919 */ /* 0x000f620000008800 */
[----:B------:R-:W-:Y:S02]  /*17b0*/  @!P1 MOV R16, 0x400 ;  /* 0x0000040000109802 */ /* 0x000fe40000000f00 */
[----:B------:R-:W-:Y:S02]  /*17c0*/  @!P1 SHF.L.U32 R17, R4, 0x2, RZ ;  /* 0x0000000204119819 */ /* 0x000fe400000006ff */
[----:B------:R-:W-:Y:S02]  /*17d0*/  @!P0 MOV R19, 0x400 ;  /* 0x0000040000138802 */ /* 0x000fe40000000f00 */
[----:B------:R-:W-:-:S02]  /*17e0*/  @!P0 MOV R13, 0x400 ;  /* 0x00000400000d8802 */ /* 0x000fc40000000f00 */
[----:B------:R-:W-:Y:S02]  /*17f0*/  @!P1 LOP3.LUT R18, R17, 0xc, RZ, 0xc0, !PT ;  /* 0x0000000c11129812 */ /* 0x000fe400078ec0ff */
[----:B-1----:R-:W-:Y:S01]  /*1800*/  @!P1 LEA R11, R11, R16, 0x18 ;  /* 0x000000100b0b9211 */ /* 0x002fe200078ec0ff */
[----:B------:R-:W-:Y:S01]  /*1810*/  @!P0 IMAD.SHL.U32 R16, R4, 0x4, RZ ;  /* 0x0000000404108824 */ /* 0x000fe200078e00ff */
[----:B----4-:R-:W-:-:S04]  /*1820*/  @!P0 LEA R10, R10, R19, 0x18 ;  /* 0x000000130a0a8211 */ /* 0x010fc800078ec0ff */
[----:B------:R-:W-:Y:S02]  /*1830*/  @!P0 LOP3.LUT R17, R16, 0xc, RZ, 0xc0, !PT ;  /* 0x0000000c10118812 */ /* 0x000fe400078ec0ff */
[----:B-----5:R-:W-:Y:S02]  /*1840*/  @!P0 LEA R13, R12, R13, 0x18 ;  /* 0x0000000d0c0d8211 */ /* 0x020fe400078ec0ff */
[----:B------:R-:W-:Y:S01]  /*1850*/  SHF.R.U32.HI R12, RZ, 0x5, R4 ;  /* 0x00000005ff0c7819 */ /* 0x000fe20000011604 */
[----:B------:R-:W-:Y:S02]  /*1860*/  @!P1 IMAD.IADD R18, R18, 0x1, R11 ;  /* 0x0000000112129824 */ /* 0x000fe400078e020b */
[----:B------:R-:W-:Y:S02]  /*1870*/  @!P0 IMAD.IADD R10, R17, 0x1, R10 ;  /* 0x00000001110a8824 */ /* 0x000fe400078e020a */
[----:B------:R-:W-:Y:S02]  /*1880*/  @!P0 IMAD R16, R12, 0x4, R13 ;  /* 0x000000040c108824 */ /* 0x000fe400078e020d */
[----:B------:R-:W-:-:S02]  /*1890*/  @!P1 IMAD R13, R3, 0x14, R18 ;  /* 0x00000014030d9824 */ /* 0x000fc400078e0212 */
[----:B------:R-:W-:Y:S01]  /*18a0*/  @!P0 IMAD R10, R3, 0x14, R10 ;  /* 0x00000014030a8824 */ /* 0x000fe200078e020a */
[----:B------:R-:W-:Y:S01]  /*18b0*/  @!P0 LOP3.LUT R11, R4, 0x1f, RZ, 0xc0, !PT ;  /* 0x0000001f040b8812 */ /* 0x000fe200078ec0ff */
[----:B0-----:R-:W-:Y:S01]  /*18c0*/  IMAD.MOV.U32 R25, RZ, RZ, -0x800000 ;  /* 0xff800000ff197424 */ /* 0x001fe200078e00ff */
[----:B------:R-:W-:Y:S01]  /*18d0*/  MOV R24, 0xff800000 ;  /* 0xff80000000187802 */ /* 0x000fe20000000f00 */
[----:B------:R-:W0:Y:S02]  /*18e0*/  LDC R3, c[0x0][0x434] ;  /* 0x00010d00ff037b82 */ /* 0x000e240000000800 */
[----:B------:R-:W-:Y:S02]  /*18f0*/  @!P0 IMAD R11, R11, 0x14, R16 ;  /* 0x000000140b0b8824 */ /* 0x000fe400078e0210 */
[----:B------:R-:W-:Y:S01]  /*1900*/  IMAD.MOV.U32 R18, RZ, RZ, RZ ;  /* 0x000000ffff127224 */ /* 0x000fe200078e00ff */
        /* <DEDUP_REMOVED lines=18> */
[----:B------:R1:W2:Y:S01]  /*1a30*/  F2I.FTZ.U32.TRUNC.NTZ R19, R17 ;  /* 0x0000001100137305 */ /* 0x0002a2000021f000 */
[----:B0-----:R-:W-:Y:S01]  /*1a40*/  FMNMX.FTZ R16, R13, R16, !PT ;  /* 0x000000100d107209 */ /* 0x001fe20007810000 */
[----:B-1----:R-:W0:Y:S04]  /*1a50*/  LDC R17, c[0x0][0x3e0] ;  /* 0x0000f800ff117b82 */ /* 0x002e280000000800 */
[----:B------:R-:W1:Y:S01]  /*1a60*/  SHFL.BFLY PT, R11, R16, 0x1, 0x1f ;  /* 0x0c201f00100b7f89 */ /* 0x000e6200000e0000 */
[----:B--2---:R-:W-:-:S04]  /*1a70*/  IMAD.MOV R6, RZ, RZ, -R19 ;  /* 0x000000ffff067224 */ /* 0x004fc800078e0a13 */
[----:B------:R-:W-:Y:S01]  /*1a80*/  IMAD R10, R6, R5, RZ ;  /* 0x00000005060a7224 */ /* 0x000fe200078e02ff */
[----:B------:R-:W-:-:S03]  /*1a90*/  IABS R6, R2 ;  /* 0x0000000200067213 */ /* 0x000fc60000000000 */
[----:B------:R-:W-:-:S06]  /*1aa0*/  IMAD.HI.U32 R19, R19, R10, R18 ;  /* 0x0000000a13137227 */ /* 0x000fcc00078e0012 */
[----:B------:R-:W-:-:S04]  /*1ab0*/  IMAD.HI.U32 R18, R19, R6, RZ ;  /* 0x0000000613127227 */ /* 0x000fc800078e00ff */
[----:B------:R-:W-:Y:S01]  /*1ac0*/  IMAD.MOV R10, RZ, RZ, -R18 ;  /* 0x000000ffff0a7224 */ /* 0x000fe200078e0a12 */
[----:B-1----:R-:W-:-:S03]  /*1ad0*/  FMNMX.FTZ R11, R16, R11, !PT ;  /* 0x0000000b100b7209 */ /* 0x002fc60007810000 */
[----:B------:R-:W-:Y:S01]  /*1ae0*/  IMAD R16, R5, R10, R6 ;  /* 0x0000000a05107224 */ /* 0x000fe200078e0206 */
[----:B------:R-:W-:-:S04]  /*1af0*/  FSETP.NEU.FTZ.AND P0, PT, R11, -INF , PT ;  /* 0xff8000000b00780b */ /* 0x000fc80003f1d000 */
        /* <DEDUP_REMOVED lines=8> */
[----:B------:R-:W-:-:S04]  /*1b80*/  LOP3.LUT R2, R2, R3, RZ, 0x3c, !PT ;  /* 0x0000000302027212 */ /* 0x000fc800078e3cff */
[----:B------:R-:W-:Y:S01]  /*1b90*/  ISETP.GE.AND P1, PT, R2, RZ, PT ;  /* 0x000000ff0200720c */ /* 0x000fe20003f26270 */
[----:B-1----:R-:W-:-:S06]  /*1ba0*/  FADD.FTZ R2, R11, R6 ;  /* 0x000000060b027221 */ /* 0x002fcc0000010000 */
        /* <DEDUP_REMOVED lines=34> */
[----:B------:R-:W-:-:S04]  /*1dd0*/  IMAD.HI.U32 R22, R31, R22, R30 ;  /* 0x000000161f167227 */ /* 0x000fc800078e001e */
[----:B------:R-:W-:Y:S01]  /*1de0*/  IMAD R11, R2, R13, RZ ;  /* 0x0000000d020b7224 */ /* 0x000fe200078e02ff */
[----:B------:R-:W-:Y:S01]  /*1df0*/  IABS R2, R5 ;  /* 0x0000000500027213 */ /* 0x000fe20000000000 */
[----:B------:R-:W-:Y:S02]  /*1e00*/  IMAD.MOV.U32 R26, RZ, RZ, RZ ;  /* 0x000000ffff1a7224 */ /* 0x000fe400078e00ff */
[----:B------:R-:W-:-:S04]  /*1e10*/  IMAD.HI.U32 R23, R22, R6, RZ ;  /* 0x0000000616177227 */ /* 0x000fc800078e00ff */
[----:B------:R-:W-:-:S04]  /*1e20*/  IMAD.HI.U32 R11, R27, R11, R26 ;  /* 0x0000000b1b0b7227 */ /* 0x000fc800078e001a */
[----:B------:R-:W-:Y:S02]  /*1e30*/  IMAD.MOV R2, RZ, RZ, -R2 ;  /* 0x000000ffff027224 */ /* 0x000fe400078e0a02 */
[----:B------:R-:W-:-:S04]  /*1e40*/  IMAD.HI.U32 R11, R11, R6, RZ ;  /* 0x000000060b0b7227 */ /* 0x000fc800078e00ff */
[----:B--2---:R-:W-:Y:S01]  /*1e50*/  FADD.FTZ R20, R21, R20 ;  /* 0x0000001415147221 */ /* 0x004fe20000010000 */
[----:B------:R-:W-:Y:S01]  /*1e60*/  IMAD R22, R23, R2, R6 ;  /* 0x0000000217167224 */ /* 0x000fe200078e0206 */
[----:B------:R-:W-:-:S03]  /*1e70*/  IADD3 R2, PT, PT, -R11, RZ, RZ ;  /* 0x000000ff0b027210 */ /* 0x000fc60007ffe1ff */
[----:B------:R-:W1:Y:S01]  /*1e80*/  SHFL.BFLY PT, R21, R20, 0x1, 0x1f ;  /* 0x0c201f0014157f89 */ /* 0x000e6200000e0000 */
        /* <DEDUP_REMOVED lines=10> */
[----:B------:R-:W-:Y:S02]  /*1f30*/  ISETP.GE.U32.AND P4, PT, R2, R13, PT ;  /* 0x0000000d0200720c */ /* 0x000fe40003f86070 */
[----:B------:R-:W-:-:S02]  /*1f40*/  ISETP.GE.AND P2, PT, R16, RZ, PT ;  /* 0x000000ff1000720c */ /* 0x000fc40003f46270 */
[----:B------:R-:W-:Y:S01]  /*1f50*/  @!P0 IADD3 R11, PT, PT, R11, 0x1, RZ ;  /* 0x000000010b0b8810 */ /* 0x000fe20007ffe0ff */
[----:B------:R-:W-:Y:S01]  /*1f60*/  @P1 VIADD R23, R23, 0x1 ;  /* 0x0000000117171836 */ /* 0x000fe20000000000 */
[----:B------:R-:W-:Y:S02]  /*1f70*/  FSETP.NE.FTZ.AND P1, PT, R21, RZ, PT ;  /* 0x000000ff1500720b */ /* 0x000fe40003f35000 */
[----:B------:R-:W-:Y:S02]  /*1f80*/  ISETP.NE.AND P0, PT, R17, RZ, PT ;  /* 0x000000ff1100720c */ /* 0x000fe40003f05270 */
[----:B------:R-:W-:Y:S02]  /*1f90*/  ISETP.GE.AND P3, PT, R6, RZ, PT ;  /* 0x000000ff0600720c */ /* 0x000fe40003f66270 */
[----:B------:R-:W-:Y:S01]  /*1fa0*/  ISETP.NE.AND P5, PT, R5, RZ, PT ;  /* 0x000000ff0500720c */ /* 0x000fe20003fa5270 */
[----:B------:R-:W-:Y:S02]  /*1fb0*/  @P4 VIADD R11, R11, 0x1 ;  /* 0x000000010b0b4836 */ /* 0x000fe40000000000 */
[----:B------:R-:W-:-:S02]  /*1fc0*/  IMAD.MOV.U32 R13, RZ, RZ, R23 ;  /* 0x000000ffff0d7224 */ /* 0x000fc400078e0017 */
[----:B------:R-:W-:Y:S02]  /*1fd0*/  @!P2 IMAD.MOV R11, RZ, RZ, -R11 ;  /* 0x000000ffff0ba224 */ /* 0x000fe400078e0a0b */
[----:B------:R-:W1:Y:S02]  /*1fe0*/  @P1 MUFU.LG2 R21, R21 ;  /* 0x0000001500151308 */ /* 0x000e640000000c00 */
[----:B------:R-:W-:Y:S02]  /*1ff0*/  @!P0 LOP3.LUT R11, RZ, R17, RZ, 0x33, !PT ;  /* 0x00000011ff0b8212 */ /* 0x000fe400078e33ff */
[----:B------:R-:W-:Y:S01]  /*2000*/  LOP3.LUT P0, RZ, R4, 0x39f, RZ, 0xc0, !PT ;  /* 0x0000039f04ff7812 */ /* 0x000fe2000780c0ff */
[----:B------:R-:W-:Y:S01]  /*2010*/  @!P3 IMAD.MOV R13, RZ, RZ, -R13 ;  /* 0x000000ffff0db224 */ /* 0x000fe200078e0a0d */
[----:B------:R-:W-:Y:S02]  /*2020*/  ISETP.NE.AND P3, PT, R18, RZ, PT ;  /* 0x000000ff1200720c */ /* 0x000fe40003f65270 */
[----:B------:R-:W-:-:S02]  /*2030*/  @!P5 LOP3.LUT R13, RZ, R19, RZ, 0x33, !PT ;  /* 0x00000013ff0dd212 */ /* 0x000fc400078e33ff */
[----:B------:R-:W-:Y:S02]  /*2040*/  SEL R2, RZ, 0x1, !P3 ;  /* 0x00000001ff027807 */ /* 0x000fe40005800000 */
        /* <DEDUP_REMOVED lines=64> */
.L_x_327:
[----:B------:R-:W-:Y:S01]  /*2450*/  IMAD.MOV.U32 R22, RZ, RZ, R2 ;  /* 0x000000ffff167224 */ /* 0x000fe200078e0002 */
[----:B------:R-:W-:Y:S01]  /*2460*/  MOV R19, RZ ;  /* 0x000000ff00137202 */ /* 0x000fe20000000f00 */
[----:B------:R-:W-:Y:S01]  /*2470*/  IMAD.MOV.U32 R20, RZ, RZ, R30 ;  /* 0x000000ffff147224 */ /* 0x000fe200078e001e */
[----:B------:R-:W-:Y:S02]  /*2480*/  MOV R16, 0x24a0 ;  /* 0x000024a000107802 */ /* 0x000fe40000000f00 */
[----:B------:R-:W-:Y:S05]  /*2490*/  CALL.REL.NOINC `($__internal_8_$__cuda_sm20_div_s64) ;  /* 0x0000002800287944 */ /* 0x000fea0003c00000 */
[----:B------:R-:W-:Y:S02]  /*24a0*/  IADD3 R13, PT, PT, -R10, RZ, RZ ;  /* 0x000000ff0a0d7210 */ /* 0x000fe40007ffe1ff */
[----:B------:R-:W-:-:S03]  /*24b0*/  MOV R31, R11 ;  /* 0x0000000b001f7202 */ /* 0x000fc60000000f00 */
[----:B------:R-:W-:Y:S01]  /*24c0*/  IMAD R13, R30, R13, R2 ;  /* 0x0000000d1e0d7224 */ /* 0x000fe200078e0202 */
[----:B------:R-:W-:-:S07]  /*24d0*/  MOV R30, R10 ;  /* 0x0000000a001e7202 */ /* 0x000fce0000000f00 */
.L_x_328:
        /* <DEDUP_REMOVED lines=59> */
.L_x_330:
[----:B------:R-:W-:Y:S01]  /*2890*/  IMAD.MOV.U32 R22, RZ, RZ, R30 ;  /* 0x000000ffff167224 */ /* 0x000fe200078e001e */
[----:B------:R-:W-:Y:S01]  /*28a0*/  MOV R19, R31 ;  /* 0x0000001f00137202 */ /* 0x000fe20000000f00 */
[----:B------:R-:W-:Y:S01]  /*28b0*/  IMAD.MOV.U32 R20, RZ, RZ, R28 ;  /* 0x000000ffff147224 */ /* 0x000fe200078e001c */
[----:B------:R-:W-:Y:S02]  /*28c0*/  MOV R16, 0x28e0 ;  /* 0x000028e000107802 */ /* 0x000fe40000000f00 */
[----:B------:R-:W-:Y:S05]  /*28d0*/  CALL.REL.NOINC `($__internal_8_$__cuda_sm20_div_s64) ;  /* 0x0000002400187944 */ /* 0x000fea0003c00000 */
[----:B------:R-:W-:-:S05]  /*28e0*/  IADD3 R11, PT, PT, -R10, RZ, RZ ;  /* 0x000000ff0a0b7210 */ /* 0x000fca0007ffe1ff */
[----:B------:R-:W-:Y:S02]  /*28f0*/  IMAD R28, R11, R28, R30 ;  /* 0x0000001c0b1c7224 */ /* 0x000fe400078e021e */
.L_x_331:
[----:B------:R-:W-:Y:S05]  /*2900*/  BSYNC.RECONVERGENT B0 ;  /* 0x0000000000007941 */ /* 0x000fea0003800200 */
.L_x_329:
        /* <DEDUP_REMOVED lines=8> */
[----:B------:R-:W-:Y:S01]  /*2990*/  LOP3.LUT R26, R28, R9, RZ, 0x3c, !PT ;  /* 0x000000091c1a7212 */ /* 0x000fe200078e3cff */
[----:B------:R-:W3:Y:S01]  /*29a0*/  I2F.U32.RP R22, R16 ;  /* 0x0000001000167306 */ /* 0x000ee20000209000 */
[----:B------:R-:W-:-:S02]  /*29b0*/  ISETP.NE.AND P5, PT, R9, RZ, PT ;  /* 0x000000ff0900720c */ /* 0x000fc40003fa5270 */
[----:B------:R-:W-:Y:S01]  /*29c0*/  ISETP.GE.AND P2, PT, R26, RZ, PT ;  /* 0x000000ff1a00720c */ /* 0x000fe20003f46270 */
[----:B0-----:R-:W-:-:S04]  /*29d0*/  UISETP.NE.AND UP0, UPT, UR8, URZ, UPT ;  /* 0x000000ff0800728c */ /* 0x001fc8000bf05270 */
        /* <DEDUP_REMOVED lines=11> */
[----:B------:R-:W1:Y:S01]  /*2a90*/  F2I.FTZ.U32.TRUNC.NTZ R21, R21 ;  /* 0x0000001500157305 */ /* 0x000e62000021f000 */
[----:B0-----:R-:W-:-:S07]  /*2aa0*/  IMAD.MOV R20, RZ, RZ, -R31 ;  /* 0x000000ffff147224 */ /* 0x001fce00078e0a1f */
[----:B------:R-:W0:Y:S01]  /*2ab0*/  MUFU.RCP R34, R13 ;  /* 0x0000000d00227308 */ /* 0x000e220000001000 */
[----:B------:R-:W-:Y:S02]  /*2ac0*/  IMAD.MOV.U32 R30, RZ, RZ, RZ ;  /* 0x000000ffff1e7224 */ /* 0x000fe400078e00ff */
[----:B------:R-:W-:Y:S02]  /*2ad0*/  IMAD R27, R20, R19, RZ ;  /* 0x00000013141b7224 */ /* 0x000fe400078e02ff */
[----:B------:R-:W-:Y:S02]  /*2ae0*/  HFMA2 R20, -RZ, RZ, 0, 0 ;  /* 0x00000000ff147431 */ /* 0x000fe400000001ff */
[----:B-1----:R-:W-:Y:S01]  /*2af0*/  IMAD.MOV R29, RZ, RZ, -R21 ;  /* 0x000000ffff1d7224 */ /* 0x002fe200078e0a15 */
[----:B------:R-:W1:Y:S01]  /*2b00*/  I2F.U32.RP R32, R18 ;  /* 0x0000001200207306 */ /* 0x000e620000209000 */
[----:B------:R-:W-:Y:S01]  /*2b10*/  IMAD.HI.U32 R27, R31, R27, R30 ;  /* 0x0000001b1f1b7227 */ /* 0x000fe200078e001e */
[----:B------:R-:W-:-:S03]  /*2b20*/  IABS R30, R9 ;  /* 0x00000009001e7213 */ /* 0x000fc60000000000 */
[----:B------:R-:W-:Y:S02]  /*2b30*/  IMAD R29, R29, R16, RZ ;  /* 0x000000101d1d7224 */ /* 0x000fe400078e02ff */
[----:B------:R-:W-:Y:S01]  /*2b40*/  IMAD.MOV R30, RZ, RZ, -R30 ;  /* 0x000000ffff1e7224 */ /* 0x000fe200078e0a1e */
[----:B------:R-:W2:Y:S01]  /*2b50*/  I2F.U32.RP R11, R15 ;  /* 0x0000000f000b7306 */ /* 0x000ea20000209000 */
[----:B------:R-:W-:Y:S01]  /*2b60*/  IMAD.HI.U32 R29, R21, R29, R20 ;  /* 0x0000001d151d7227 */ /* 0x000fe200078e0014 */
[----:B------:R-:W-:Y:S02]  /*2b70*/  IABS R20, R10 ;  /* 0x0000000a00147213 */ /* 0x000fe40000000000 */
[----:B------:R-:W-:Y:S01]  /*2b80*/  IABS R21, R7 ;  /* 0x0000000700157213 */ /* 0x000fe20000000000 */
[----:B------:R-:W-:Y:S01]  /*2b90*/  IMAD.HI.U32 R27, R27, R22, RZ ;  /* 0x000000161b1b7227 */ /* 0x000fe200078e00ff */
[----:B0-----:R-:W-:Y:S02]  /*2ba0*/  IADD3 R34, PT, PT, R34, 0xffffffe, RZ ;  /* 0x0ffffffe22227810 */ /* 0x001fe40007ffe0ff */
[----:B-1----:R-:W0:Y:S01]  /*2bb0*/  MUFU.RCP R32, R32 ;  /* 0x0000002000207308 */ /* 0x002e220000001000 */
[----:B------:R-:W-:-:S02]  /*2bc0*/  IMAD R30, R27, R30, R22 ;  /* 0x0000001e1b1e7224 */ /* 0x000fc400078e0216 */
[----:B------:R-:W-:Y:S02]  /*2bd0*/  IMAD.MOV R21, RZ, RZ, -R21 ;  /* 0x000000ffff157224 */ /* 0x000fe400078e0a15 */
[----:B------:R-:W-:Y:S01]  /*2be0*/  IMAD.HI.U32 R22, R29, R20, RZ ;  /* 0x000000141d167227 */ /* 0x000fe200078e00ff */
[----:B------:R-:W-:Y:S02]  /*2bf0*/  ISETP.GT.U32.AND P3, PT, R19, R30, PT ;  /* 0x0000001e1300720c */ /* 0x000fe40003f64070 */
[----:B--2---:R-:W1:Y:S01]  /*2c00*/  MUFU.RCP R11, R11 ;  /* 0x0000000b000b7308 */ /* 0x004e620000001000 */
[----:B------:R-:W-:-:S05]  /*2c10*/  IMAD R21, R22, R21, R20 ;  /* 0x0000001516157224 */ /* 0x000fca00078e0214 */
[----:B------:R-:W-:Y:S02]  /*2c20*/  ISETP.GT.U32.AND P1, PT, R16, R21, PT ;  /* 0x000000151000720c */ /* 0x000fe40003f24070 */
[----:B------:R-:W2:Y:S01]  /*2c30*/  F2I.FTZ.U32.TRUNC.NTZ R35, R34 ;  /* 0x0000002200237305 */ /* 0x000ea2000021f000 */
[----:B0-----:R-:W-:Y:S02]  /*2c40*/  VIADD R32, R32, 0xffffffe ;  /* 0x0ffffffe20207836 */ /* 0x001fe40000000000 */
[----:B------:R-:W-:Y:S01]  /*2c50*/  @!P3 IMAD.IADD R30, R30, 0x1, -R19 ;  /* 0x000000011e1eb824 */ /* 0x000fe200078e0a13 */
[----:B------:R-:W-:Y:S02]  /*2c60*/  @!P3 IADD3 R27, PT, PT, R27, 0x1, RZ ;  /* 0x000000011b1bb810 */ /* 0x000fe40007ffe0ff */
[----:B------:R-:W-:Y:S02]  /*2c70*/  ISETP.NE.AND P3, PT, R7, RZ, PT ;  /* 0x000000ff0700720c */ /* 0x000fe40003f65270 */
[----:B------:R-:W0:Y:S01]  /*2c80*/  F2I.FTZ.U32.TRUNC.NTZ R33, R32 ;  /* 0x0000002000217305 */ /* 0x000e22000021f000 */
[----:B-1----:R-:W-:-:S02]  /*2c90*/  IADD3 R31, PT, PT, R11, 0xffffffe, RZ ;  /* 0x0ffffffe0b1f7810 */ /* 0x002fc40007ffe0ff */
[----:B------:R-:W-:Y:S01]  /*2ca0*/  @!P1 IADD3 R21, PT, PT, R21, -R16, RZ ;  /* 0x8000001015159210 */ /* 0x000fe20007ffe0ff */
[----:B------:R-:W-:Y:S01]  /*2cb0*/  @!P1 VIADD R22, R22, 0x1 ;  /* 0x0000000116169836 */ /* 0x000fe20000000000 */
[----:B------:R-:W-:Y:S01]  /*2cc0*/  ISETP.GE.U32.AND P6, PT, R30, R19, PT ;  /* 0x000000131e00720c */ /* 0x000fe20003fc6070 */
[----:B------:R-:W-:Y:S01]  /*2cd0*/  HFMA2 R30, -RZ, RZ, 0, 0 ;  /* 0x00000000ff1e7431 */ /* 0x000fe200000001ff */
[----:B--2---:R-:W-:Y:S01]  /*2ce0*/  IADD3 R13, PT, PT, RZ, -R35, RZ ;  /* 0x80000023ff0d7210 */ /* 0x004fe20007ffe0ff */
[----:B------:R-:W-:Y:S01]  /*2cf0*/  IMAD.MOV.U32 R34, RZ, RZ, RZ ;  /* 0x000000ffff227224 */ /* 0x000fe200078e00ff */
[----:B------:R-:W1:Y:S01]  /*2d00*/  F2I.FTZ.U32.TRUNC.NTZ R31, R31 ;  /* 0x0000001f001f7305 */ /* 0x000e62000021f000 */
[----:B------:R-:W-:Y:S02]  /*2d10*/  LOP3.LUT R19, R10, R7, RZ, 0x3c, !PT ;  /* 0x000000070a137212 */ /* 0x000fe400078e3cff */
[----:B------:R-:W-:Y:S01]  /*2d20*/  IMAD R20, R13, R14, RZ ;  /* 0x0000000e0d147224 */ /* 0x000fe200078e02ff */
[----:B------:R-:W-:-:S02]  /*2d30*/  ISETP.GE.U32.AND P4, PT, R21, R16, PT ;  /* 0x000000101500720c */ /* 0x000fc40003f86070 */
[----:B------:R-:W-:Y:S01]  /*2d40*/  IABS R13, R2 ;  /* 0x00000002000d7213 */ /* 0x000fe20000000000 */
[----:B------:R-:W-:Y:S01]  /*2d50*/  IMAD.HI.U32 R20, R35, R20, R34 ;  /* 0x0000001423147227 */ /* 0x000fe200078e0022 */
[----:B------:R-:W-:Y:S02]  /*2d60*/  IABS R11, R17 ;  /* 0x00000011000b7213 */ /* 0x000fe40000000000 */
[----:B------:R-:W-:Y:S01]  /*2d70*/  ISETP.GE.AND P0, PT, R19, RZ, PT ;  /* 0x000000ff1300720c */ /* 0x000fe20003f06270 */
[----:B0-----:R-:W-:Y:S01]  /*2d80*/  IMAD.MOV R16, RZ, RZ, -R33 ;  /* 0x000000ffff107224 */ /* 0x001fe200078e0a21 */
[----:B------:R-:W-:Y:S01]  /*2d90*/  MOV R32, RZ ;  /* 0x000000ff00207202 */ /* 0x000fe20000000f00 */
[----:B------:R-:W-:Y:S01]  /*2da0*/  IMAD.MOV R11, RZ, RZ, -R11 ;  /* 0x000000ffff0b7224 */ /* 0x000fe200078e0a0b */
[----:B------:R-:W-:Y:S01]  /*2db0*/  IABS R21, R8 ;  /* 0x0000000800157213 */ /* 0x000fe20000000000 */
[----:B------:R-:W-:-:S04]  /*2dc0*/  IMAD.HI.U32 R20, R20, R13, RZ ;  /* 0x0000000d14147227 */ /* 0x000fc800078e00ff */
[----:B------:R-:W-:Y:S02]  /*2dd0*/  @P6 VIADD R27, R27, 0x1 ;  /* 0x000000011b1b6836 */ /* 0x000fe40000000000 */
[----:B------:R-:W-:Y:S02]  /*2de0*/  IMAD R13, R20, R11, R13 ;  /* 0x0000000b140d7224 */ /* 0x000fe400078e020d */
[----:B-1----:R-:W-:Y:S02]  /*2df0*/  IMAD.MOV R11, RZ, RZ, -R31 ;  /* 0x000000ffff0b7224 */ /* 0x002fe400078e0a1f */
[----:B------:R-:W-:Y:S01]  /*2e00*/  @P4 VIADD R22, R22, 0x1 ;  /* 0x0000000116164836 */ /* 0x000fe20000000000 */
[----:B------:R-:W-:Y:S01]  /*2e10*/  ISETP.GT.U32.AND P1, PT, R14, R13, PT ;  /* 0x0000000d0e00720c */ /* 0x000fe20003f24070 */
[----:B------:R-:W-:Y:S02]  /*2e20*/  IMAD R19, R16, R18, RZ ;  /* 0x0000001210137224 */ /* 0x000fe400078e02ff */
[----:B------:R-:W-:Y:S01]  /*2e30*/  @!P2 IMAD.MOV R27, RZ, RZ, -R27 ;  /* 0x000000ffff1ba224 */ /* 0x000fe200078e0a1b */
[----:B------:R-:W-:Y:S01]  /*2e40*/  @!P5 LOP3.LUT R27, RZ, R9, RZ, 0x33, !PT ;  /* 0x00000009ff1bd212 */ /* 0x000fe200078e33ff */
[----:B------:R-:W-:Y:S01]  /*2e50*/  IMAD R11, R11, R15, RZ ;  /* 0x0000000f0b0b7224 */ /* 0x000fe200078e02ff */
[----:B------:R-:W-:Y:S01]  /*2e60*/  ISETP.NE.AND P2, PT, R17, RZ, PT ;  /* 0x000000ff1100720c */ /* 0x000fe20003f45270 */
[----:B------:R-:W-:Y:S01]  /*2e70*/  @!P0 IMAD.MOV R22, RZ, RZ, -R22 ;  /* 0x000000ffff168224 */ /* 0x000fe200078e0a16 */
[----:B------:R-:W-:Y:S01]  /*2e80*/  @!P3 LOP3.LUT R22, RZ, R7, RZ, 0x33, !PT ;  /* 0x00000007ff16b212 */ /* 0x000fe200078e33ff */
[----:B------:R-:W-:Y:S01]  /*2e90*/  IMAD.HI.U32 R19, R33, R19, R32 ;  /* 0x0000001321137227 */ /* 0x000fe200078e0020 */
[----:B------:R-:W-:-:S02]  /*2ea0*/  IABS R26, R27 ;  /* 0x0000001b001a7213 */ /* 0x000fc40000000000 */
[----:B------:R-:W-:Y:S01]  /*2eb0*/  IABS R16, R22 ;  /* 0x0000001600107213 */ /* 0x000fe20000000000 */
[----:B------:R-:W-:Y:S01]  /*2ec0*/  IMAD.HI.U32 R30, R31, R11, R30 ;  /* 0x0000000b1f1e7227 */ /* 0x000fe200078e001e */
[----:B------:R-:W-:Y:S02]  /*2ed0*/  IABS R11, R6 ;  /* 0x00000006000b7213 */ /* 0x000fe40000000000 */
[----:B------:R-:W-:Y:S01]  /*2ee0*/  ISETP.NE.AND P5, PT, R8, RZ, PT ;  /* 0x000000ff0800720c */ /* 0x000fe20003fa5270 */
[----:B------:R-:W-:Y:S01]  /*2ef0*/  IMAD.MOV R21, RZ, RZ, -R21 ;  /* 0x000000ffff157224 */ /* 0x000fe200078e0a15 */
[----:B------:R-:W-:Y:S01]  /*2f00*/  IADD3 R11, PT, PT, RZ, -R11, RZ ;  /* 0x8000000bff0b7210 */ /* 0x000fe20007ffe0ff */
[----:B------:R-:W-:-:S04]  /*2f10*/  IMAD.HI.U32 R19, R19, R26, RZ ;  /* 0x0000001a13137227 */ /* 0x000fc800078e00ff */
[----:B------:R-:W-:-:S04]  /*2f20*/  IMAD.HI.U32 R30, R30, R16, RZ ;  /* 0x000000101e1e7227 */ /* 0x000fc800078e00ff */
[----:B------:R-:W-:Y:S02]  /*2f30*/  IMAD R21, R19, R21, R26 ;  /* 0x0000001513157224 */ /* 0x000fe400078e021a */
[----:B------:R-:W-:Y:S02]  /*2f40*/  @!P1 IMAD.IADD R13, R13, 0x1, -R14 ;  /* 0x000000010d0d9824 */ /* 0x000fe400078e0a0e */
[----:B------:R-:W-:Y:S01]  /*2f50*/  IMAD R16, R30, R11, R16 ;  /* 0x0000000b1e107224 */ /* 0x000fe200078e0210 */
[----:B------:R-:W-:Y:S01]  /*2f60*/  ISETP.GT.U32.AND P3, PT, R18, R21, PT ;  /* 0x000000151200720c */ /* 0x000fe20003f64070 */
[----:B------:R-:W-:Y:S01]  /*2f70*/  @!P1 VIADD R20, R20, 0x1 ;  /* 0x0000000114149836 */ /* 0x000fe20000000000 */
[----:B------:R-:W-:Y:S01]  /*2f80*/  ISETP.GE.U32.AND P4, PT, R13, R14, PT ;  /* 0x0000000e0d00720c */ /* 0x000fe20003f86070 */
[----:B------:R-:W-:Y:S01]  /*2f90*/  IMAD.MOV R11, RZ, RZ, -R27 ;  /* 0x000000ffff0b7224 */ /* 0x000fe200078e0a1b */
[----:B------:R-:W-:Y:S02]  /*2fa0*/  ISETP.GT.U32.AND P1, PT, R15, R16, PT ;  /* 0x000000100f00720c */ /* 0x000fe40003f24070 */
[----:B------:R-:W-:Y:S01]  /*2fb0*/  LOP3.LUT R13, R2, R17, RZ, 0x3c, !PT ;  /* 0x00000011020d7212 */ /* 0x000fe200078e3cff */
[----:B------:R-:W-:Y:S01]  /*2fc0*/  IMAD R11, R9, R11, R28 ;  /* 0x0000000b090b7224 */ /* 0x000fe200078e021c */
[----:B------:R-:W-:-:S02]  /*2fd0*/  LOP3.LUT R9, R22, R6, RZ, 0x3c, !PT ;  /* 0x0000000616097212 */ /* 0x000fc400078e3cff */
[----:B------:R-:W-:Y:S02]  /*2fe0*/  ISETP.GE.AND P0, PT, R13, RZ, PT ;  /* 0x000000ff0d00720c */ /* 0x000fe40003f06270 */
[----:B------:R-:W-:Y:S01]  /*2ff0*/  LOP3.LUT R13, R27, R8, RZ, 0x3c, !PT ;  /* 0x000000081b0d7212 */ /* 0x000fe200078e3cff */
[----:B------:R-:W-:Y:S01]  /*3000*/  @!P3 IMAD.IADD R21, R21, 0x1, -R18 ;  /* 0x000000011515b824 */ /* 0x000fe200078e0a12 */
[----:B------:R-:W-:Y:S02]  /*3010*/  @!P3 IADD3 R19, PT, PT, R19, 0x1, RZ ;  /* 0x000000011313b810 */ /* 0x000fe40007ffe0ff */
[----:B------:R-:W-:Y:S01]  /*3020*/  @P4 IADD3 R20, PT, PT, R20, 0x1, RZ ;  /* 0x0000000114144810 */ /* 0x000fe20007ffe0ff */
[----:B------:R-:W-:Y:S01]  /*3030*/  @!P1 IMAD.IADD R16, R16, 0x1, -R15 ;  /* 0x0000000110109824 */ /* 0x000fe200078e0a0f */
[----:B------:R-:W-:Y:S01]  /*3040*/  ISETP.GE.U32.AND P6, PT, R21, R18, PT ;  /* 0x000000121500720c */ /* 0x000fe20003fc6070 */
[----:B------:R-:W-:Y:S01]  /*3050*/  @!P1 VIADD R30, R30, 0x1 ;  /* 0x000000011e1e9836 */ /* 0x000fe20000000000 */
[----:B------:R-:W-:-:S02]  /*3060*/  ISETP.NE.AND P1, PT, R6, RZ, PT ;  /* 0x000000ff0600720c */ /* 0x000fc40003f25270 */
[----:B------:R-:W-:Y:S02]  /*3070*/  ISETP.GE.U32.AND P4, PT, R16, R15, PT ;  /* 0x0000000f1000720c */ /* 0x000fe40003f86070 */
[----:B------:R-:W-:Y:S02]  /*3080*/  @!P0 IADD3 R20, PT, PT, -R20, RZ, RZ ;  /* 0x000000ff14148210 */ /* 0x000fe40007ffe1ff */
[----:B------:R-:W-:Y:S02]  /*3090*/  @!P2 LOP3.LUT R20, RZ, R17, RZ, 0x33, !PT ;  /* 0x00000011ff14a212 */ /* 0x000fe400078e33ff */
[----:B------:R-:W-:Y:S02]  /*30a0*/  ISETP.GE.AND P2, PT, R13, RZ, PT ;  /* 0x000000ff0d00720c */ /* 0x000fe40003f46270 */
[----:B------:R-:W-:Y:S01]  /*30b0*/  ISETP.GE.AND P0, PT, R9, RZ, PT ;  /* 0x000000ff0900720c */ /* 0x000fe20003f06270 */
[----:B------:R-:W-:-:S04]  /*30c0*/  IMAD.WIDE R14, R20, UR9, RZ ;  /* 0x00000009140e7c25 */ /* 0x000fc8000f8e02ff */
[----:B------:R-:W-:Y:S01]  /*30d0*/  @P6 VIADD R19, R19, 0x1 ;  /* 0x0000000113136836 */ /* 0x000fe20000000000 */
[----:B------:R-:W-:Y:S01]  /*30e0*/  @P4 IADD3 R30, PT, PT, R30, 0x1, RZ ;  /* 0x000000011e1e4810 */ /* 0x000fe20007ffe0ff */
[----:B------:R-:W-:Y:S02]  /*30f0*/  IMAD.MOV R20, RZ, RZ, -R20 ;  /* 0x000000ffff147224 */ /* 0x000fe400078e0a14 */
[----:B------:R-:W-:Y:S01]  /*3100*/  IMAD.WIDE.U32 R14, R0, UR8, R14 ;  /* 0x00000008000e7c25 */ /* 0x000fe2000f8e000e */
[----:B------:R-:W-:-:S03]  /*3110*/  UIMAD UR8, UR22, UR8, URZ ;  /* 0x00000008160872a4 */ /* 0x000fc6000f8e02ff */
[----:B------:R-:W-:Y:S01]  /*3120*/  @!P2 IMAD.MOV R19, RZ, RZ, -R19 ;  /* 0x000000ffff13a224 */ /* 0x000fe200078e0a13 */
[----:B------:R-:W-:Y:S01]  /*3130*/  @!P5 LOP3.LUT R19, RZ, R8, RZ, 0x33, !PT ;  /* 0x00000008ff13d212 */ /* 0x000fe200078e33ff */
[----:B------:R-:W-:Y:S01]  /*3140*/  @!P0 IMAD.MOV R30, RZ, RZ, -R30 ;  /* 0x000000ffff1e8224 */ /* 0x000fe200078e0a1e */
[----:B------:R-:W-:Y:S01]  /*3150*/  @!P1 LOP3.LUT R30, RZ, R6, RZ, 0x33, !PT ;  /* 0x00000006ff1e9212 */ /* 0x000fe200078e33ff */
[----:B------:R-:W-:Y:S01]  /*3160*/  IMAD R15, R0, UR12, R15 ;  /* 0x0000000c000f7c24 */ /* 0x000fe2000f8e020f */
[----:B------:R-:W-:Y:S01]  /*3170*/  IADD3 R0, PT, PT, -R22, RZ, RZ ;  /* 0x000000ff16007210 */ /* 0x000fe20007ffe1ff */
        /* <DEDUP_REMOVED lines=25> */
.L_x_326:
[----:B------:R-:W0:Y:S01]  /*3310*/  LDC.64 R2, c[0x0][0x420] ;  /* 0x00010800ff027b82 */ /* 0x000e220000000a00 */
[----:B------:R-:W-:-:S05]  /*3320*/  IADD3 R0, PT, PT, R12, UR20, RZ ;  /* 0x000000140c007c10 */ /* 0x000fca000fffe0ff */
[----:B0-----:R-:W-:-:S05]  /*3330*/  IMAD.WIDE.U32 R2, R0, 0x4, R2 ;  /* 0x0000000400027825 */ /* 0x001fca00078e0002 */
[----:B------:R0:W-:Y:S02]  /*3340*/  STG.E desc[UR10][R2.64], R23 ;  /* 0x0000001702007986 */ /* 0x0001e4000c10190a */
.L_x_325:
[----:B------:R-:W-:Y:S05]  /*3350*/  BSYNC.RECONVERGENT B1 ;  /* 0x0000000000017941 */ /* 0x000fea0003800200 */
.L_x_324:
[----:B------:R-:W2:Y:S01]  /*3360*/  LDCU UR9, c[0x0][0x534] ;  /* 0x0000a680ff0977ac */ /* 0x000ea20008000800 */
[C---:B------:R-:W-:Y:S01]  /*3370*/  LOP3.LUT R9, R4.reuse, 0x1f, RZ, 0xc0, !PT ;  /* 0x0000001f04097812 */ /* 0x040fe200078ec0ff */
[----:B------:R-:W3:Y:S01]  /*3380*/  S2UR UR4, SR_CgaCtaId ;  /* 0x00000000000479c3 */ /* 0x000ee20000008800 */
[----:B------:R-:W-:Y:S01]  /*3390*/  IMAD.SHL.U32 R7, R4, 0x4, RZ ;  /* 0x0000000404077824 */ /* 0x000fe200078e00ff */
[----:B------:R-:W-:Y:S01]  /*33a0*/  UMOV UR5, 0x400 ;  /* 0x0000040000057882 */ /* 0x000fe20000000000 */
[C---:B------:R-:W-:Y:S02]  /*33b0*/  LOP3.LUT R0, R9.reuse, 0x20, RZ, 0xfc, !PT ;  /* 0x0000002009007812 */ /* 0x040fe400078efcff */
[----:B01----:R-:W-:Y:S01]  /*33c0*/  CS2R R2, SRZ ;  /* 0x0000000000027805 */ /* 0x003fe2000001ff00 */
[----:B------:R-:W-:Y:S01]  /*33d0*/  IMAD.MOV.U32 R5, RZ, RZ, RZ ;  /* 0x000000ffff057224 */ /* 0x000fe200078e00ff */
[----:B--2---:R-:W-:Y:S01]  /*33e0*/  ISETP.GE.AND P1, PT, R9, UR9, PT ;  /* 0x0000000909007c0c */ /* 0x004fe2000bf26270 */
[----:B------:R-:W-:Y:S01]  /*33f0*/  UISETP.GE.AND UP0, UPT, UR9, 0x1, UPT ;  /* 0x000000010900788c */ /* 0x000fe2000bf06270 */
[----:B------:R-:W-:Y:S01]  /*3400*/  ISETP.GE.AND P0, PT, R0, UR9, PT ;  /* 0x0000000900007c0c */ /* 0x000fe2000bf06270 */
[----:B------:R-:W-:Y:S01]  /*3410*/  HFMA2 R0, -RZ, RZ, 0, 0 ;  /* 0x00000000ff007431 */ /* 0x000fe200000001ff */
[----:B------:R-:W-:-:S02]  /*3420*/  ISETP.GT.U32.OR P1, PT, R4, 0x7f, P1 ;  /* 0x0000007f0400780c */ /* 0x000fc40000f24470 */
[----:B------:R-:W-:Y:S01]  /*3430*/  ISETP.GT.U32.OR P0, PT, R4, 0x7f, P0 ;  /* 0x0000007f0400780c */ /* 0x000fe20000704470 */
[----:B---3--:R-:W-:-:S06]  /*3440*/  ULEA UR4, UR4, UR5, 0x18 ;  /* 0x0000000504047291 */ /* 0x008fcc000f8ec0ff */
        /* <DEDUP_REMOVED lines=15> */
[----:B0-----:R-:W-:Y:S01]  /*3540*/  IMAD.MOV.U32 R13, RZ, RZ, RZ ;  /* 0x000000ffff0d7224 */ /* 0x001fe200078e00ff */
[----:B------:R-:W-:Y:S01]  /*3550*/  CS2R R10, SRZ ;  /* 0x00000000000a7805 */ /* 0x000fe2000001ff00 */
        /* <DEDUP_REMOVED lines=14> */
[----:B------:R-:W-:Y:S01]  /*3640*/  ULOP3.LUT UR4, UR9, 0x7ffffffc, URZ, 0xc0, !UPT ;  /* 0x7ffffffc09047892 */ /* 0x000fe2000f8ec0ff */
[----:B------:R-:W-:Y:S01]  /*3650*/  VIADD R6, R6, 0x28 ;  /* 0x0000002806067836 */ /* 0x000fe20000000000 */
[----:B------:R-:W-:Y:S01]  /*3660*/  CS2R R2, SRZ ;  /* 0x0000000000027805 */ /* 0x000fe2000001ff00 */
[----:B------:R-:W-:Y:S01]  /*3670*/  IMAD.MOV.U32 R0, RZ, RZ, RZ ;  /* 0x000000ffff007224 */ /* 0x000fe200078e00ff */
[----:B------:R-:W-:Y:S01]  /*3680*/  UIADD3 UR5, UPT, UPT, -UR4, URZ, URZ ;  /* 0x000000ff04057290 */ /* 0x000fe2000fffe1ff */
[----:B------:R-:W-:Y:S01]  /*3690*/  MOV R5, RZ ;  /* 0x000000ff00057202 */ /* 0x000fe20000000f00 */
[----:B------:R-:W-:Y:S01]  /*36a0*/  UIMAD.WIDE UR18, UR7, 0x10, URZ ;  /* 0x00000010071278a5 */ /* 0x000fe2000f8e02ff */
[----:B------:R-:W-:Y:S01]  /*36b0*/  MOV R13, UR4 ;  /* 0x00000004000d7c02 */ /* 0x000fe20008000f00 */
[----:B------:R-:W-:Y:S02]  /*36c0*/  UISETP.GE.AND UP0, UPT, UR5, URZ, UPT ;  /* 0x000000ff0500728c */ /* 0x000fe4000bf06270 */
[----:B------:R-:W-:-:S02]  /*36d0*/  UIMAD.WIDE UR16, UR7, 0xc, URZ ;  /* 0x0000000c071078a5 */ /* 0x000fc4000f8e02ff */
[----:B------:R-:W-:Y:S02]  /*36e0*/  UIMAD.WIDE UR14, UR7, 0x8, URZ ;  /* 0x00000008070e78a5 */ /* 0x000fe4000f8e02ff */
[----:B------:R-:W-:-:S03]  /*36f0*/  UIMAD.WIDE UR12, UR7, 0x4, URZ ;  /* 0x00000004070c78a5 */ /* 0x000fc6000f8e02ff */
[----:B------:R-:W-:Y:S09]  /*3700*/  BRA.U UP0, `(.L_x_334) ;  /* 0x0000000d005c7547 */ /* 0x000ff2000b800000 */
[----:B------:R-:W-:Y:S02]  /*3710*/  UIADD3 UR4, UPT, UPT, -UR5, URZ, URZ ;  /* 0x000000ff05047290 */ /* 0x000fe4000fffe1ff */
[----:B------:R-:W-:Y:S02]  /*3720*/  UPLOP3.LUT UP1, UPT, UPT, UPT, UPT, 0x80, 0x8 ;  /* 0x000000000008789c */ /* 0x000fe40003f2f070 */
[----:B------:R-:W-:-:S09]  /*3730*/  UISETP.GT.AND UP0, UPT, UR4, 0xc, UPT ;  /* 0x0000000c0400788c */ /* 0x000fd2000bf04270 */
[----:B------:R-:W-:Y:S05]  /*3740*/  BRA.U !UP0, `(.L_x_335) ;  /* 0x0000000908207547 */ /* 0x000fea000b800000 */
[C---:B------:R-:W-:Y:S01]  /*3750*/  ISETP.GE.AND P2, PT, R12.reuse, UR8, PT ;  /* 0x000000080c007c0c */ /* 0x040fe2000bf46270 */
[----:B------:R-:W-:Y:S01]  /*3760*/  UPLOP3.LUT UP1, UPT, UPT, UPT, UPT, 0x40, 0x4 ;  /* 0x000000000004789c */ /* 0x000fe20003f2e870 */
[----:B------:R-:W-:-:S13]  /*3770*/  ISETP.GE.AND P0, PT, R12, UR8, PT ;  /* 0x000000080c007c0c */ /* 0x000fda000bf06270 */
.L_x_336:
        /* <DEDUP_REMOVED lines=133> */
.L_x_335:
        /* <DEDUP_REMOVED lines=73> */
.L_x_337:
[----:B------:R-:W-:-:S09]  /*4460*/  UISETP.NE.OR UP1, UPT, UR5, URZ, UP1 ;  /* 0x000000ff0500728c */ /* 0x000fd20008f25670 */
[----:B------:R-:W-:Y:S05]  /*4470*/  BRA.U !UP1, `(.L_x_333) ;  /* 0x0000000109947547 */ /* 0x000fea000b800000 */
.L_x_334:
[----:B------:R-:W-:-:S13]  /*4480*/  ISETP.GE.AND P0, PT, R12, UR8, PT ;  /* 0x000000080c007c0c */ /* 0x000fda000bf06270 */
.L_x_338:
        /* <DEDUP_REMOVED lines=36> */
.L_x_333:
        /* <DEDUP_REMOVED lines=10> */
.L_x_339:
        /* <DEDUP_REMOVED lines=12> */
.L_x_332:
        /* <DEDUP_REMOVED lines=81> */
        .weak           $__internal_8_$__cuda_sm20_div_s64
        .type           $__internal_8_$__cuda_sm20_div_s64,@function
        .size           $__internal_8_$__cuda_sm20_div_s64,(.L_x_14888 - $__internal_8_$__cuda_sm20_div_s64)
$__internal_8_$__cuda_sm20_div_s64:
        /* <DEDUP_REMOVED lines=71> */
[----:B------:R-:W-:Y:S01]  /*51b0*/  IMAD.MOV.U32 R15, RZ, RZ, 0x0 ;  /* 0x00000000ff0f7424 */ /* 0x000fe200078e00ff */
[----:B------:R-:W-:Y:S02]  /*51c0*/  ISETP.GE.AND P2, PT, R13, RZ, PT ;  /* 0x000000ff0d00720c */ /* 0x000fe40003f46270 */
[----:B------:R-:W-:Y:S02]  /*51d0*/  SEL R14, R11, R14, P0 ;  /* 0x0000000e0b0e7207 */ /* 0x000fe40000000000 */
[----:B------:R-:W-:-:S02]  /*51e0*/  IADD3 R11, P1, PT, RZ, -R10, RZ ;  /* 0x8000000aff0b7210 */ /* 0x000fc40007f3e0ff */
        /* <DEDUP_REMOVED lines=8> */
[----:B------:R-:W-:Y:S06]  /*5270*/  RET.REL.NODEC R14 `(_ZN5flash32flash_fwd_splitkv_combine_kernelI23Flash_fwd_kernel_traitsILi128ELi64ELi128ELi4ELb0ELb0EN7cutlass6half_tE19Flash_kernel_traitsILi128ELi64ELi128ELi4ES3_EELi4ELi6ELb1EEEvNS_16Flash_fwd_paramsE) ;  /* 0xffffffac0e607950 */ /* 0x000fec0003c3ffff */
.L_x_340:
        /* <DEDUP_REMOVED lines=16> */
.L_x_14888:


//--------------------- .text._ZN5flash32flash_fwd_splitkv_combine_kernelI23Flash_fwd_kernel_traitsILi128ELi64ELi128ELi4ELb0ELb0EN7cutlass6half_tE19Flash_kernel_traitsILi128ELi64ELi128ELi4ES3_EELi4ELi5ELb1EEEvNS_16Flash_fwd_paramsE --------------------------
	.section	.text._ZN5flash32flash_fwd_splitkv_combine_kernelI23Flash_fwd_kernel_traitsILi128ELi64ELi128ELi4ELb0ELb0EN7cutlass6half_tE19Flash_kernel_traitsILi128ELi64ELi128ELi4ES3_EELi4ELi5ELb1EEEvNS_16Flash_fwd_paramsE,"ax",@progbits
	.align	128
        .global         _ZN5flash32flash_fwd_splitkv_combine_kernelI23Flash_fwd_kernel_traitsILi128ELi64ELi128ELi4ELb0ELb0EN7cutlass6half_tE19Flash_kernel_traitsILi128ELi64ELi128ELi4ES3_EELi4ELi5ELb1EEEvNS_16Flash_fwd_paramsE
        .type           _ZN5flash32flash_fwd_splitkv_combine_kernelI23Flash_fwd_kernel_traitsILi128ELi64ELi128ELi4ELb0ELb0EN7cutlass6half_tE19Flash_kernel_traitsILi128ELi64ELi128ELi4ES3_EELi4ELi5ELb1EEEvNS_16Flash_fwd_paramsE,@function
        .size           _ZN5flash32flash_fwd_splitkv_combine_kernelI23Flash_fwd_kernel_traitsILi128ELi64ELi128ELi4ELb0ELb0EN7cutlass6half_tE19Flash_kernel_traitsILi128ELi64ELi128ELi4ES3_EELi4ELi5ELb1EEEvNS_16Flash_fwd_paramsE,(.L_x_14889 - _ZN5flash32flash_fwd_splitkv_combine_kernelI23Flash_fwd_kernel_traitsILi128ELi64ELi128ELi4ELb0ELb0EN7cutlass6half_tE19Flash_kernel_traitsILi128ELi64ELi128ELi4ES3_EELi4ELi5ELb1EEEvNS_16Flash_fwd_paramsE)
        .other          _ZN5flash32flash_fwd_splitkv_combine_kernelI23Flash_fwd_kernel_traitsILi128ELi64ELi128ELi4ELb0ELb0EN7cutlass6half_tE19Flash_kernel_traitsILi128ELi64ELi128ELi4ES3_EELi4ELi5ELb1EEEvNS_16Flash_fwd_paramsE,@"STO_CUDA_ENTRY STV_DEFAULT"
_ZN5flash32flash_fwd_splitkv_combine_kernelI23Flash_fwd_kernel_traitsILi128ELi64ELi128ELi4ELb0ELb0EN7cutlass6half_tE19Flash_kernel_traitsILi128ELi64ELi128ELi4ES3_EELi4ELi5ELb1EEEvNS_16Flash_fwd_paramsE:
.text._ZN5flash32flash_fwd_splitkv_combine_kernelI23Flash_fwd_kernel_traitsILi128ELi64ELi128ELi4ELb0ELb0EN7cutlass6half_tE19Flash_kernel_traitsILi128ELi64ELi128ELi4ES3_EELi4ELi5ELb1EEEvNS_16Flash_fwd_paramsE:
[----:B------:R-:W-:Y:S01]  /*0000*/  LDC R1, c[0x0][0x37c] ;  /* 0x0000df00ff017b82 */ /* 0x000fe20000000800 */
[----:B------:R-:W0:Y:S07]  /*0010*/  LDCU UR8, c[0x0][0x3e0] ;  /* 0x00007c00ff0877ac */ /* 0x000e2e0008000800 */
[----:B------:R-:W1:Y:S01]  /*0020*/  S2UR UR13, SR_CTAID.X ;  /* 0x00000000000d79c3 */ /* 0x000e620000002500 */
[----:B------:R-:W0:Y:S02]  /*0030*/  LDCU.64 UR14, c[0x0][0x430] ;  /* 0x00008600ff0e77ac */ /* 0x000e240008000a00 */
[----:B0-----:R-:W-:-:S02]  /*0040*/  UIMAD UR8, UR8, UR15, URZ ;  /* 0x0000000f080872a4 */ /* 0x001fc4000f8e02ff */
[----:B-1----:R-:W-:Y:S02]  /*0050*/  USHF.L.U32 UR13, UR13, 0x2, URZ ;  /* 0x000000020d0d7899 */ /* 0x002fe400080006ff */
[----:B------:R-:W-:-:S04]  /*0060*/  UIMAD UR14, UR8, UR14, URZ ;  /* 0x0000000e080e72a4 */ /* 0x000fc8000f8e02ff */
[----:B------:R-:W-:-:S04]  /*0070*/  UISETP.LT.AND UP0, UPT, UR14, UR15, UPT ;  /* 0x0000000f0e00728c */ /* 0x000fc8000bf01270 */
[----:B------:R-:W-:Y:S02]  /*0080*/  USEL UR12, UR14, UR15, UP0 ;  /* 0x0000000f0e0c7287 */ /* 0x000fe40008000000 */
[----:B------:R-:W-:Y:S02]  /*0090*/  USHF.R.S32.HI UR15, URZ, 0x1f, UR14 ;  /* 0x0000001fff0f7899 */ /* 0x000fe4000801140e */
        /* <DEDUP_REMOVED lines=28> */
.L_x_341:
[----:B------:R-:W-:Y:S01]  /*0260*/  IMAD.U32 R16, RZ, RZ, UR14 ;  /* 0x0000000eff107e24 */ /* 0x000fe2000f8e00ff */
[----:B------:R-:W-:Y:S01]  /*0270*/  MOV R20, UR12 ;  /* 0x0000000c00147c02 */ /* 0x000fe20008000f00 */
[----:B------:R-:W-:Y:S01]  /*0280*/  IMAD.U32 R21, RZ, RZ, UR15 ;  /* 0x0000000fff157e24 */ /* 0x000fe2000f8e00ff */
[----:B------:R-:W-:Y:S02]  /*0290*/  MOV R19, UR7 ;  /* 0x0000000700137c02 */ /* 0x000fe40008000f00 */
[----:B------:R-:W-:Y:S02]  /*02a0*/  MOV R18, 0x2c0 ;  /* 0x000002c000127802 */ /* 0x000fe40000000f00 */
[----:B------:R-:W-:Y:S05]  /*02b0*/  CALL.REL.NOINC `($__internal_9_$__cuda_sm20_div_s64) ;  /* 0x0000004800407944 */ /* 0x000fea0003c00000 */
[----:B------:R-:W-:-:S07]  /*02c0*/  MOV R11, R13 ;  /* 0x0000000d000b7202 */ /* 0x000fce0000000f00 */
.L_x_342:
        /* <DEDUP_REMOVED lines=30> */
.L_x_344:
[----:B------:R-:W-:Y:S01]  /*04b0*/  IMAD.MOV.U32 R16, RZ, RZ, R10 ;  /* 0x000000ffff107224 */ /* 0x000fe200078e000a */
[----:B------:R-:W-:Y:S02]  /*04c0*/  MOV R21, R11 ;  /* 0x0000000b00157202 */ /* 0x000fe40000000f00 */
[----:B------:R-:W-:Y:S02]  /*04d0*/  MOV R18, 0x4f0 ;  /* 0x000004f000127802 */ /* 0x000fe40000000f00 */
[----:B------:R-:W-:Y:S05]  /*04e0*/  CALL.REL.NOINC `($__internal_9_$__cuda_sm20_div_s64) ;  /* 0x0000004400b47944 */ /* 0x000fea0003c00000 */
[----:B------:R-:W-:Y:S02]  /*04f0*/  MOV R4, R10 ;  /* 0x0000000a00047202 */ /* 0x000fe40000000f00 */
[----:B------:R-:W-:Y:S02]  /*0500*/  MOV R5, R13 ;  /* 0x0000000d00057202 */ /* 0x000fe40000000f00 */
.L_x_345:
[----:B------:R-:W-:Y:S05]  /*0510*/  BSYNC.RECONVERGENT B0 ;  /* 0x0000000000007941 */ /* 0x000fea0003800200 */
.L_x_343:
        /* <DEDUP_REMOVED lines=57> */
.L_x_347:
[----:B------:R-:W-:Y:S01]  /*08b0*/  IMAD.MOV.U32 R16, RZ, RZ, R20 ;  /* 0x000000ffff107224 */ /* 0x000fe200078e0014 */
[----:B------:R-:W-:Y:S01]  /*08c0*/  MOV R20, R11 ;  /* 0x0000000b00147202 */ /* 0x000fe20000000f00 */
[----:B------:R-:W-:Y:S01]  /*08d0*/  IMAD.MOV.U32 R21, RZ, RZ, R19 ;  /* 0x000000ffff157224 */ /* 0x000fe200078e0013 */
[----:B------:R-:W-:Y:S02]  /*08e0*/  MOV R19, R29 ;  /* 0x0000001d00137202 */ /* 0x000fe40000000f00 */
[----:B------:R-:W-:Y:S02]  /*08f0*/  MOV R18, 0x910 ;  /* 0x0000091000127802 */ /* 0x000fe40000000f00 */
[----:B------:R-:W-:Y:S05]  /*0900*/  CALL.REL.NOINC `($__internal_9_$__cuda_sm20_div_s64) ;  /* 0x0000004000ac7944 */ /* 0x000fea0003c00000 */
[----:B------:R-:W-:Y:S02]  /*0910*/  MOV R12, R10 ;  /* 0x0000000a000c7202 */ /* 0x000fe40000000f00 */
.L_x_348:
[----:B------:R-:W-:Y:S05]  /*0920*/  BSYNC.RECONVERGENT B0 ;  /* 0x0000000000007941 */ /* 0x000fea0003800200 */
.L_x_346:
        /* <DEDUP_REMOVED lines=69> */
[----:B------:R-:W-:Y:S02]  /*0d80*/  ULOP3.LUT UR10, UR10, UR5, URZ, 0x3c, !UPT ;  /* 0x000000050a0a7292 */ /* 0x000fe4000f8e3cff */
[----:B------:R-:W-:Y:S01]  /*0d90*/  UMOV UR17, UR23 ;  /* 0x0000001700117c82 */ /* 0x000fe20008000000 */
[----:B------:R-:W-:Y:S01]  /*0da0*/  ISETP.LE.AND P0, PT, RZ, UR22, PT ;  /* 0x00000016ff007c0c */ /* 0x000fe2000bf03270 */
[----:B------:R-:W-:Y:S01]  /*0db0*/  UIADD3 UR19, UPT, UPT, -UR17, URZ, URZ ;  /* 0x000000ff11137290 */ /* 0x000fe2000fffe1ff */
[----:B------:R-:W0:Y:S03]  /*0dc0*/  LDCU.U8 UR18, c[0x0][0x549] ;  /* 0x0000a920ff1277ac */ /* 0x000e260008000000 */
[----:B------:R-:W-:-:S04]  /*0dd0*/  UIMAD UR19, UR20, UR19, UR21 ;  /* 0x00000013141372a4 */ /* 0x000fc8000f8e0215 */
[----:B------:R-:W-:Y:S02]  /*0de0*/  @!P1 VIADD R0, R0, -UR16 ;  /* 0x8000001000009c36 */ /* 0x000fe40008000000 */
[----:B------:R-:W-:Y:S01]  /*0df0*/  @!P1 VIADD R3, R3, 0x1 ;  /* 0x0000000103039836 */ /* 0x000fe20000000000 */
[----:B------:R-:W-:Y:S01]  /*0e00*/  ISETP.NE.AND P1, PT, RZ, UR6, PT ;  /* 0x00000006ff007c0c */ /* 0x000fe2000bf25270 */
[----:B------:R-:W-:Y:S01]  /*0e10*/  UISETP.GT.U32.AND UP1, UPT, UR20, UR19, UPT ;  /* 0x000000131400728c */ /* 0x000fe2000bf24070 */
[----:B------:R-:W-:Y:S01]  /*0e20*/  ISETP.GE.U32.AND P2, PT, R0, UR16, PT ;  /* 0x0000001000007c0c */ /* 0x000fe2000bf46070 */
[----:B0-----:R-:W-:-:S09]  /*0e30*/  UISETP.NE.AND UP0, UPT, UR18, URZ, UPT ;  /* 0x000000ff1200728c */ /* 0x001fd2000bf05270 */
[----:B------:R-:W-:Y:S02]  /*0e40*/  @!UP1 UIADD3 UR19, UPT, UPT, UR19, -UR20, URZ ;  /* 0x8000001413139290 */ /* 0x000fe4000fffe0ff */
[----:B------:R-:W-:Y:S01]  /*0e50*/  USEL UR9, UR9, 0x1, !UP0 ;  /* 0x0000000109097887 */ /* 0x000fe2000c000000 */
[----:B------:R-:W-:Y:S01]  /*0e60*/  @P2 VIADD R3, R3, 0x1 ;  /* 0x0000000103032836 */ /* 0x000fe20000000000 */
[----:B------:R-:W-:Y:S02]  /*0e70*/  UISETP.GE.U32.AND UP3, UPT, UR19, UR20, UPT ;  /* 0x000000141300728c */ /* 0x000fe4000bf66070 */
[----:B------:R-:W-:Y:S01]  /*0e80*/  UISETP.GE.AND UP0, UPT, UR10, URZ, UPT ;  /* 0x000000ff0a00728c */ /* 0x000fe2000bf06270 */
[----:B------:R-:W-:Y:S01]  /*0e90*/  @!P0 IMAD.MOV R3, RZ, RZ, -R3 ;  /* 0x000000ffff038224 */ /* 0x000fe200078e0a03 */
[----:B------:R-:W-:Y:S01]  /*0ea0*/  @!P1 LOP3.LUT R3, RZ, UR16, RZ, 0x33, !PT ;  /* 0x00000010ff039c12 */ /* 0x000fe2000f8e33ff */
[----:B------:R-:W-:Y:S02]  /*0eb0*/  @!UP1 UIADD3 UR17, UPT, UPT, UR17, 0x1, URZ ;  /* 0x0000000111119890 */ /* 0x000fe4000fffe0ff */
[----:B------:R-:W-:Y:S01]  /*0ec0*/  UISETP.NE.AND UP1, UPT, UR11, URZ, UPT ;  /* 0x000000ff0b00728c */ /* 0x000fe2000bf25270 */
[----:B------:R-:W-:Y:S01]  /*0ed0*/  ISETP.LT.U32.AND P0, PT, R12, R3, PT ;  /* 0x000000030c00720c */ /* 0x000fe20003f01070 */
[----:B------:R-:W-:Y:S01]  /*0ee0*/  USHF.R.S32.HI UR11, URZ, 0x1f, UR6 ;  /* 0x0000001fff0b7899 */ /* 0x000fe20008011406 */
[----:B------:R-:W-:Y:S01]  /*0ef0*/  SHF.R.S32.HI R7, RZ, 0x1f, R3 ;  /* 0x0000001fff077819 */ /* 0x000fe20000011403 */
[----:B------:R-:W-:-:S02]  /*0f00*/  @UP3 UIADD3 UR17, UPT, UPT, UR17, 0x1, URZ ;  /* 0x0000000111113890 */ /* 0x000fc4000fffe0ff */
[----:B------:R-:W-:Y:S01]  /*0f10*/  USEL UR10, URZ, 0x1, !UP1 ;  /* 0x00000001ff0a7887 */ /* 0x000fe2000c800000 */
[CC--:B------:R-:W-:Y:S01]  /*0f20*/  ISETP.LT.AND.EX P0, PT, R13.reuse, R7.reuse, PT, P0 ;  /* 0x000000070d00720c */ /* 0x0c0fe20003f01300 */
[----:B------:R-:W-:Y:S02]  /*0f30*/  @!UP0 UIADD3 UR17, UPT, UPT, -UR17, URZ, URZ ;  /* 0x000000ff11118290 */ /* 0x000fe4000fffe1ff */
[----:B------:R-:W-:Y:S01]  /*0f40*/  ULOP3.LUT UR10, UR11, UR10, URZ, 0xfc, !UPT ;  /* 0x0000000a0b0a7292 */ /* 0x000fe2000f8efcff */
[C---:B------:R-:W-:Y:S01]  /*0f50*/  SEL R0, R13.reuse, R7, P0 ;  /* 0x000000070d007207 */ /* 0x040fe20000000000 */
[----:B------:R-:W-:Y:S01]  /*0f60*/  @!UP2 ULOP3.LUT UR17, URZ, UR5, URZ, 0x33, !UPT ;  /* 0x00000005ff11a292 */ /* 0x000fe2000f8e33ff */
        /* <DEDUP_REMOVED lines=24> */
.L_x_350:
[----:B------:R-:W-:Y:S01]  /*10f0*/  IMAD.MOV.U32 R16, RZ, RZ, R12 ;  /* 0x000000ffff107224 */ /* 0x000fe200078e000c */
[----:B------:R-:W-:Y:S01]  /*1100*/  MOV R20, R8 ;  /* 0x0000000800147202 */ /* 0x000fe20000000f00 */
[----:B------:R-:W-:Y:S01]  /*1110*/  IMAD.MOV.U32 R21, RZ, RZ, R13 ;  /* 0x000000ffff157224 */ /* 0x000fe200078e000d */
[----:B------:R-:W-:Y:S02]  /*1120*/  MOV R19, R0 ;  /* 0x0000000000137202 */ /* 0x000fe40000000f00 */
[----:B------:R-:W-:Y:S02]  /*1130*/  MOV R18, 0x1150 ;  /* 0x0000115000127802 */ /* 0x000fe40000000f00 */
[----:B------:R-:W-:Y:S05]  /*1140*/  CALL.REL.NOINC `($__internal_9_$__cuda_sm20_div_s64) ;  /* 0x00000038009c7944 */ /* 0x000fea0003c00000 */
[----:B------:R-:W-:Y:S02]  /*1150*/  MOV R34, R10 ;  /* 0x0000000a00227202 */ /* 0x000fe40000000f00 */
[----:B------:R-:W-:Y:S02]  /*1160*/  MOV R35, R13 ;  /* 0x0000000d00237202 */ /* 0x000fe40000000f00 */
.L_x_351:
[----:B------:R-:W-:Y:S05]  /*1170*/  BSYNC.RECONVERGENT B0 ;  /* 0x0000000000007941 */ /* 0x000fea0003800200 */
.L_x_349:
        /* <DEDUP_REMOVED lines=57> */
.L_x_353:
[----:B------:R-:W-:Y:S01]  /*1510*/  IMAD.MOV.U32 R16, RZ, RZ, R4 ;  /* 0x000000ffff107224 */ /* 0x000fe200078e0004 */
[----:B------:R-:W-:Y:S01]  /*1520*/  MOV R21, R5 ;  /* 0x0000000500157202 */ /* 0x000fe20000000f00 */
[----:B------:R-:W-:Y:S01]  /*1530*/  IMAD.MOV.U32 R20, RZ, RZ, R7 ;  /* 0x000000ffff147224 */ /* 0x000fe200078e0007 */
[----:B------:R-:W-:Y:S02]  /*1540*/  MOV R18, 0x1560 ;  /* 0x0000156000127802 */ /* 0x000fe40000000f00 */
[----:B------:R-:W-:Y:S05]  /*1550*/  CALL.REL.NOINC `($__internal_9_$__cuda_sm20_div_s64) ;  /* 0x0000003400987944 */ /* 0x000fea0003c00000 */
[----:B------:R-:W-:Y:S02]  /*1560*/  MOV R14, R10 ;  /* 0x0000000a000e7202 */ /* 0x000fe40000000f00 */
[----:B------:R-:W-:Y:S02]  /*1570*/  MOV R15, R13 ;  /* 0x0000000d000f7202 */ /* 0x000fe40000000f00 */
.L_x_354:
[----:B------:R-:W-:Y:S05]  /*1580*/  BSYNC.RECONVERGENT B0 ;  /* 0x0000000000007941 */ /* 0x000fea0003800200 */
.L_x_352:
[----:B------:R-:W0:Y:S01]  /*1590*/  LDC R3, c[0x0][0x434] ;  /* 0x00010d00ff037b82 */ /* 0x000e220000000800 */
[----:B------:R-:W1:Y:S01]  /*15a0*/  S2R R4, SR_TID.X ;  /* 0x0000000000047919 */ /* 0x000e620000002100 */
[----:B------:R-:W-:Y:S01]  /*15b0*/  IMAD.MOV.U32 R12, RZ, RZ, RZ ;  /* 0x000000ffff0c7224 */ /* 0x000fe200078e00ff */
        /* <DEDUP_REMOVED lines=19> */
[----:B------:R-:W-:Y:S01]  /*16f0*/  LOP3.LUT R2, R2, R3, RZ, 0x3c, !PT ;  /* 0x0000000302027212 */ /* 0x000fe200078e3cff */
[----:B------:R-:W-:Y:S02]  /*1700*/  IMAD.HI.U32 R12, R13, R9, R12 ;  /* 0x000000090d0c7227 */ /* 0x000fe400078e000c */
[----:B------:R-:W0:Y:S01]  /*1710*/  @!P1 S2R R9, SR_CgaCtaId ;  /* 0x0000000000099919 */ /* 0x000e220000008800 */
[----:B------:R-:W-:Y:S02]  /*1720*/  ISETP.GE.AND P2, PT, R2, RZ, PT ;  /* 0x000000ff0200720c */ /* 0x000fe40003f46270 */
[----:B------:R-:W-:Y:S01]  /*1730*/  @!P1 MOV R2, 0x400 ;  /* 0x0000040000029802 */ /* 0x000fe20000000f00 */
[----:B------:R-:W-:Y:S01]  /*1740*/  IMAD.HI.U32 R19, R12, R5, RZ ;  /* 0x000000050c137227 */ /* 0x000fe200078e00ff */
[----:B------:R-:W-:-:S03]  /*1750*/  SHF.R.U32.HI R12, RZ, 0x5, R4 ;  /* 0x00000005ff0c7819 */ /* 0x000fc60000011604 */
[----:B------:R-:W-:-:S04]  /*1760*/  IMAD.MOV R13, RZ, RZ, -R19 ;  /* 0x000000ffff0d7224 */ /* 0x000fc800078e0a13 */
[C---:B------:R-:W-:Y:S02]  /*1770*/  IMAD R13, R6.reuse, R13, R5 ;  /* 0x0000000d060d7224 */ /* 0x040fe400078e0205 */
[----:B------:R-:W1:Y:S03]  /*1780*/  @!P1 S2R R5, SR_CgaCtaId ;  /* 0x0000000000059919 */ /* 0x000e660000008800 */
[----:B------:R-:W-:-:S13]  /*1790*/  ISETP.GT.U32.AND P0, PT, R6, R13, PT ;  /* 0x0000000d0600720c */ /* 0x000fda0003f04070 */
[-C--:B------:R-:W-:Y:S01]  /*17a0*/  @!P0 IADD3 R13, PT, PT, R13, -R6.reuse, RZ ;  /* 0x800000060d0d8210 */ /* 0x080fe20007ffe0ff */
[----:B------:R-:W-:Y:S01]  /*17b0*/  @!P0 VIADD R19, R19, 0x1 ;  /* 0x0000000113138836 */ /* 0x000fe20000000000 */
[----:B------:R-:W-:Y:S02]  /*17c0*/  ISETP.NE.AND P0, PT, R3, RZ, PT ;  /* 0x000000ff0300720c */ /* 0x000fe40003f05270 */
[----:B------:R-:W-:Y:S01]  /*17d0*/  ISETP.GE.U32.AND P3, PT, R13, R6, PT ;  /* 0x000000060d00720c */ /* 0x000fe20003f66070 */
[----:B---3--:R-:W-:Y:S01]  /*17e0*/  IMAD R6, R3, UR5, RZ ;  /* 0x0000000503067c24 */ /* 0x008fe2000f8e02ff */
[----:B0-----:R-:W-:-:S05]  /*17f0*/  @!P1 LEA R9, R9, R2, 0x18 ;  /* 0x0000000209099211 */ /* 0x001fca00078ec0ff */
[----:B------:R-:W-:-:S04]  /*1800*/  @!P1 IMAD R9, R16, 0x14, R9 ;  /* 0x0000001410099824 */ /* 0x000fc800078e0209 */
[----:B------:R-:W-:Y:S01]  /*1810*/  @!P1 IMAD.IADD R10, R9, 0x1, R10 ;  /* 0x00000001090a9824 */ /* 0x000fe200078e020a */
[----:B-1----:R-:W-:Y:S01]  /*1820*/  @!P1 LEA R2, R5, R2, 0x18 ;  /* 0x0000000205029211 */ /* 0x002fe200078ec0ff */
[----:B------:R-:W-:Y:S01]  /*1830*/  @P3 VIADD R19, R19, 0x1 ;  /* 0x0000000113133836 */ /* 0x000fe20000000000 */
[----:B------:R-:W-:-:S03]  /*1840*/  LOP3.LUT R9, R4, 0x1f, RZ, 0xc0, !PT ;  /* 0x0000001f04097812 */ /* 0x000fc600078ec0ff */
[----:B------:R-:W-:Y:S01]  /*1850*/  @!P2 IMAD.MOV R19, RZ, RZ, -R19 ;  /* 0x000000ffff13a224 */ /* 0x000fe200078e0a13 */
[----:B------:R-:W-:Y:S01]  /*1860*/  @!P0 LOP3.LUT R19, RZ, R3, RZ, 0x33, !PT ;  /* 0x00000003ff138212 */ /* 0x000fe200078e33ff */
[----:B------:R-:W-:Y:S01]  /*1870*/  @!P1 IMAD R13, R9, 0x14, R2 ;  /* 0x00000014090d9824 */ /* 0x000fe200078e0202 */
[----:B--2---:R-:W-:-:S03]  /*1880*/  ISETP.GE.AND P0, PT, R16, UR17, PT ;  /* 0x0000001110007c0c */ /* 0x004fc6000bf06270 */
        /* <DEDUP_REMOVED lines=22> */
.L_x_356:
[----:B0-----:R-:W-:Y:S05]  /*19f0*/  BSYNC.RECONVERGENT B0 ;  /* 0x0000000000007941 */ /* 0x001fea0003800200 */
.L_x_355:
[----:B-----5:R0:W-:Y:S01]  /*1a00*/  @!P1 STS [R10], R17 ;  /* 0x000000110a009388 */ /* 0x0201e20000000800 */
[----:B------:R-:W2:Y:S01]  /*1a10*/  I2F.RP R24, R21 ;  /* 0x0000001500187306 */ /* 0x000ea20000209400 */
[----:B------:R-:W-:Y:S01]  /*1a20*/  HFMA2 R30, -RZ, RZ, 0, 0 ;  /* 0x00000000ff1e7431 */ /* 0x000fe200000001ff */
[----:B------:R-:W-:Y:S01]  /*1a30*/  BAR.SYNC.DEFER_BLOCKING 0x0 ;  /* 0x0000000000007b1d */ /* 0x000fe20000010000 */
[----:B------:R-:W-:-:S05]  /*1a40*/  ISETP.NE.AND P5, PT, R5, RZ, PT ;  /* 0x000000ff0500720c */ /* 0x000fca0003fa5270 */
[----:B------:R-:W-:Y:S02]  /*1a50*/  BSSY.RECONVERGENT B1, `(.L_x_357) ;  /* 0x000017a000017945 */ /* 0x000fe40003800200 */
[----:B0-----:R-:W0:Y:S01]  /*1a60*/  LDC R17, c[0x0][0x3e0] ;  /* 0x0000f800ff117b82 */ /* 0x001e220000000800 */
[----:B------:R2:W3:Y:S02]  /*1a70*/  @!P1 LDS R25, [R3] ;  /* 0x0000000003199984 */ /* 0x0004e40000000800 */
[----:B--2---:R-:W2:Y:S02]  /*1a80*/  MUFU.RCP R3, R24 ;  /* 0x0000001800037308 */ /* 0x004ea40000001000 */
[----:B---3--:R-:W3:Y:S01]  /*1a90*/  SHFL.BFLY PT, R20, R25, 0x10, 0x1f ;  /* 0x0e001f0019147f89 */ /* 0x008ee200000e0000 */
[----:B--2---:R-:W-:-:S05]  /*1aa0*/  VIADD R3, R3, 0xffffffe ;  /* 0x0ffffffe03037836 */ /* 0x004fca0000000000 */
[----:B------:R2:W-:Y:S02]  /*1ab0*/  F2I.FTZ.U32.TRUNC.NTZ R31, R3 ;  /* 0x00000003001f7305 */ /* 0x0005e4000021f000 */
[----:B--2---:R-:W-:Y:S02]  /*1ac0*/  IABS R3, R5 ;  /* 0x0000000500037213 */ /* 0x004fe40000000000 */
[----:B---3--:R-:W-:-:S03]  /*1ad0*/  FMNMX.FTZ R20, R20, R25, !PT ;  /* 0x0000001914147209 */ /* 0x008fc60007810000 */
[----:B------:R-:W-:Y:S02]  /*1ae0*/  IMAD.MOV R3, RZ, RZ, -R3 ;  /* 0x000000ffff037224 */ /* 0x000fe400078e0a03 */
[----:B------:R-:W2:Y:S02]  /*1af0*/  SHFL.BFLY PT, R13, R20, 0x8, 0x1f ;  /* 0x0d001f00140d7f89 */ /* 0x000ea400000e0000 */
[----:B--2---:R-:W-:-:S05]  /*1b00*/  FMNMX.FTZ R13, R20, R13, !PT ;  /* 0x0000000d140d7209 */ /* 0x004fca0007810000 */
[----:B------:R-:W2:Y:S02]  /*1b10*/  SHFL.BFLY PT, R16, R13, 0x4, 0x1f ;  /* 0x0c801f000d107f89 */ /* 0x000ea400000e0000 */
[----:B--2---:R-:W-:-:S05]  /*1b20*/  FMNMX.FTZ R16, R13, R16, !PT ;  /* 0x000000100d107209 */ /* 0x004fca0007810000 */
[----:B-1----:R-:W1:Y:S02]  /*1b30*/  SHFL.BFLY PT, R23, R16, 0x2, 0x1f ;  /* 0x0c401f0010177f89 */ /* 0x002e6400000e0000 */
[----:B-1----:R-:W-:Y:S02]  /*1b40*/  FMNMX.FTZ R23, R16, R23, !PT ;  /* 0x0000001710177209 */ /* 0x002fe40007810000 */
[----:B0-----:R-:W-:-:S03]  /*1b50*/  IABS R16, R17 ;  /* 0x0000001100107213 */ /* 0x001fc60000000000 */
[----:B------:R-:W0:Y:S01]  /*1b60*/  SHFL.BFLY PT, R2, R23, 0x1, 0x1f ;  /* 0x0c201f0017027f89 */ /* 0x000e2200000e0000 */
[----:B------:R-:W1:Y:S08]  /*1b70*/  I2F.RP R20, R16 ;  /* 0x0000001000147306 */ /* 0x000e700000209400 */
[----:B-1----:R-:W1:Y:S01]  /*1b80*/  MUFU.RCP R26, R20 ;  /* 0x00000014001a7308 */ /* 0x002e620000001000 */
[----:B0-----:R-:W-:-:S04]  /*1b90*/  FMNMX.FTZ R2, R23, R2, !PT ;  /* 0x0000000217027209 */ /* 0x001fc80007810000 */
[----:B------:R-:W-:-:S04]  /*1ba0*/  FSETP.NEU.FTZ.AND P0, PT, R2, -INF , PT ;  /* 0xff8000000200780b */ /* 0x000fc80003f1d000 */
[----:B------:R-:W-:Y:S01]  /*1bb0*/  FSEL R2, R2, RZ, P0 ;  /* 0x000000ff02027208 */ /* 0x000fe20000000000 */
[----:B-1----:R-:W-:-:S04]  /*1bc0*/  VIADD R26, R26, 0xffffffe ;  /* 0x0ffffffe1a1a7836 */ /* 0x002fc80000000000 */
[----:B------:R-:W-:Y:S01]  /*1bd0*/  FADD.FTZ R22, -R2, R25 ;  /* 0x0000001902167221 */ /* 0x000fe20000010100 */
[----:B------:R0:W-:Y:S03]  /*1be0*/  F2I.FTZ.U32.TRUNC.NTZ R27, R26 ;  /* 0x0000001a001b7305 */ /* 0x0001e6000021f000 */
[----:B------:R-:W-:-:S06]  /*1bf0*/  FMUL.FTZ R22, R22, 1.4426950216293334961 ;  /* 0x3fb8aa3b16167820 */ /* 0x000fcc0000410000 */
[----:B------:R-:W1:Y:S01]  /*1c00*/  MUFU.EX2 R22, R22 ;  /* 0x0000001600167308 */ /* 0x000e620000000800 */
[----:B0-----:R-:W-:Y:S01]  /*1c10*/  IMAD.MOV.U32 R26, RZ, RZ, RZ ;  /* 0x000000ffff1a7224 */ /* 0x001fe200078e00ff */
[----:B-1----:R-:W0:Y:S02]  /*1c20*/  SHFL.BFLY PT, R13, R22, 0x10, 0x1f ;  /* 0x0e001f00160d7f89 */ /* 0x002e2400000e0000 */
[----:B0-----:R-:W-:Y:S01]  /*1c30*/  FADD.FTZ R13, R22, R13 ;  /* 0x0000000d160d7221 */ /* 0x001fe20000010000 */
[----:B------:R-:W-:-:S04]  /*1c40*/  IMAD.MOV R22, RZ, RZ, -R31 ;  /* 0x000000ffff167224 */ /* 0x000fc800078e0a1f */
[----:B------:R-:W0:Y:S01]  /*1c50*/  SHFL.BFLY PT, R10, R13, 0x8, 0x1f ;  /* 0x0d001f000d0a7f89 */ /* 0x000e2200000e0000 */
[----:B------:R-:W-:-:S04]  /*1c60*/  IMAD R22, R22, R21, RZ ;  /* 0x0000001516167224 */ /* 0x000fc800078e02ff */
[----:B------:R-:W-:-:S04]  /*1c70*/  IMAD.HI.U32 R22, R31, R22, R30 ;  /* 0x000000161f167227 */ /* 0x000fc800078e001e */
        /* <DEDUP_REMOVED lines=9> */
[----:B------:R-:W-:-:S04]  /*1d10*/  IMAD.HI.U32 R13, R13, R10, RZ ;  /* 0x0000000a0d0d7227 */ /* 0x000fc800078e00ff */
[----:B------:R-:W-:Y:S02]  /*1d20*/  IMAD R24, R22, R3, R10 ;  /* 0x0000000316187224 */ /* 0x000fe400078e020a */
[----:B------:R-:W-:-:S03]  /*1d30*/  IMAD.MOV R3, RZ, RZ, -R13 ;  /* 0x000000ffff037224 */ /* 0x000fc600078e0a0d */
[----:B------:R-:W-:Y:S01]  /*1d40*/  ISETP.GT.U32.AND P2, PT, R21, R24, PT ;  /* 0x000000181500720c */ /* 0x000fe20003f44070 */
[----:B------:R-:W-:Y:S01]  /*1d50*/  IMAD R3, R16, R3, R10 ;  /* 0x0000000310037224 */ /* 0x000fe200078e020a */
[C---:B------:R-:W-:Y:S02]  /*1d60*/  LOP3.LUT R10, R18.reuse, R21, RZ, 0x3c, !PT ;  /* 0x00000015120a7212 */ /* 0x040fe400078e3cff */
[----:B------:R-:W-:Y:S02]  /*1d70*/  LOP3.LUT R18, R18, R17, RZ, 0x3c, !PT ;  /* 0x0000001112127212 */ /* 0x000fe400078e3cff */
[----:B------:R-:W-:Y:S02]  /*1d80*/  ISETP.GT.U32.AND P0, PT, R16, R3, PT ;  /* 0x000000031000720c */ /* 0x000fe40003f04070 */
[----:B------:R-:W-:Y:S01]  /*1d90*/  ISETP.GE.AND P3, PT, R10, RZ, PT ;  /* 0x000000ff0a00720c */ /* 0x000fe20003f66270 */
[----:B0-----:R-:W-:-:S04]  /*1da0*/  FADD.FTZ R23, R23, R20 ;  /* 0x0000001417177221 */ /* 0x001fc80000010000 */
[-C--:B------:R-:W-:Y:S01]  /*1db0*/  @!P2 IADD3 R24, PT, PT, R24, -R21.reuse, RZ ;  /* 0x800000151818a210 */ /* 0x080fe20007ffe0ff */
[----:B------:R-:W-:Y:S01]  /*1dc0*/  @!P2 VIADD R22, R22, 0x1 ;  /* 0x000000011616a836 */ /* 0x000fe20000000000 */
[----:B------:R-:W0:Y:S01]  /*1dd0*/  SHFL.BFLY PT, R20, R23, 0x1, 0x1f ;  /* 0x0c201f0017147f89 */ /* 0x000e2200000e0000 */
[----:B------:R-:W-:Y:S02]  /*1de0*/  ISETP.GE.AND P2, PT, R18, RZ, PT ;  /* 0x000000ff1200720c */ /* 0x000fe40003f46270 */
[----:B------:R-:W-:Y:S01]  /*1df0*/  ISETP.GE.U32.AND P1, PT, R24, R21, PT ;  /* 0x000000151800720c */ /* 0x000fe20003f26070 */
[----:B------:R-:W-:Y:S01]  /*1e00*/  @!P0 IMAD.IADD R3, R3, 0x1, -R16 ;  /* 0x0000000103038824 */ /* 0x000fe200078e0a10 */
[----:B------:R-:W-:Y:S01]  /*1e10*/  @!P0 IADD3 R13, PT, PT, R13, 0x1, RZ ;  /* 0x000000010d0d8810 */ /* 0x000fe20007ffe0ff */
[----:B------:R-:W-:Y:S01]  /*1e20*/  IMAD.MOV.U32 R24, RZ, RZ, 0x7f800000 ;  /* 0x7f800000ff187424 */ /* 0x000fe200078e00ff */
[----:B------:R-:W-:Y:S02]  /*1e30*/  ISETP.NE.AND P0, PT, R17, RZ, PT ;  /* 0x000000ff1100720c */ /* 0x000fe40003f05270 */
[----:B------:R-:W-:-:S07]  /*1e40*/  ISETP.GE.U32.AND P4, PT, R3, R16, PT ;  /* 0x000000100300720c */ /* 0x000fce0003f86070 */
[----:B------:R-:W-:-:S04]  /*1e50*/  @P1 VIADD R22, R22, 0x1 ;  /* 0x0000000116161836 */ /* 0x000fc80000000000 */
[----:B------:R-:W-:Y:S01]  /*1e60*/  @!P3 IMAD.MOV R22, RZ, RZ, -R22 ;  /* 0x000000ffff16b224 */ /* 0x000fe200078e0a16 */
[----:B------:R-:W-:Y:S01]  /*1e70*/  ISETP.NE.AND P3, PT, R19, RZ, PT ;  /* 0x000000ff1300720c */ /* 0x000fe20003f65270 */
[----:B------:R-:W-:Y:S01]  /*1e80*/  @P4 VIADD R13, R13, 0x1 ;  /* 0x000000010d0d4836 */ /* 0x000fe20000000000 */
[----:B------:R-:W-:Y:S01]  /*1e90*/  @!P5 LOP3.LUT R22, RZ, R21, RZ, 0x33, !PT ;  /* 0x00000015ff16d212 */ /* 0x000fe200078e33ff */
[----:B0-----:R-:W-:Y:S01]  /*1ea0*/  FADD.FTZ R20, R23, R20 ;  /* 0x0000001417147221 */ /* 0x001fe20000010000 */
[----:B------:R-:W-:Y:S01]  /*1eb0*/  SEL R10, RZ, 0x1, !P3 ;  /* 0x00000001ff0a7807 */ /* 0x000fe20005800000 */
[----:B------:R-:W-:Y:S01]  /*1ec0*/  IMAD.MOV.U32 R3, RZ, RZ, R13 ;  /* 0x000000ffff037224 */ /* 0x000fe200078e000d */
[----:B------:R-:W-:Y:S01]  /*1ed0*/  SHF.R.S32.HI R21, RZ, 0x1f, R5 ;  /* 0x0000001fff157819 */ /* 0x000fe20000011405 */
[----:B------:R-:W-:Y:S01]  /*1ee0*/  IMAD R5, R5, R6, RZ ;  /* 0x0000000605057224 */ /* 0x000fe200078e02ff */
[----:B------:R-:W-:Y:S02]  /*1ef0*/  FSETP.NE.FTZ.AND P1, PT, R20, RZ, PT ;  /* 0x000000ff1400720b */ /* 0x000fe40003f35000 */
[----:B------:R-:W-:-:S02]  /*1f00*/  @!P2 IADD3 R3, PT, PT, -R3, RZ, RZ ;  /* 0x000000ff0303a210 */ /* 0x000fc40007ffe1ff */
[----:B------:R-:W-:Y:S02]  /*1f10*/  @!P0 LOP3.LUT R3, RZ, R17, RZ, 0x33, !PT ;  /* 0x00000011ff038212 */ /* 0x000fe400078e33ff */
[----:B------:R-:W-:Y:S02]  /*1f20*/  LOP3.LUT P0, RZ, R4, 0x39f, RZ, 0xc0, !PT ;  /* 0x0000039f04ff7812 */ /* 0x000fe4000780c0ff */
[----:B------:R-:W-:Y:S01]  /*1f30*/  ISETP.LT.U32.AND P2, PT, R14, R22, PT ;  /* 0x000000160e00720c */ /* 0x000fe20003f41070 */
[----:B------:R-:W-:Y:S01]  /*1f40*/  IMAD R3, R3, UR9, RZ ;  /* 0x0000000903037c24 */ /* 0x000fe2000f8e02ff */
[----:B------:R-:W-:Y:S02]  /*1f50*/  SHF.R.S32.HI R19, RZ, 0x1f, R22 ;  /* 0x0000001fff137819 */ /* 0x000fe40000011416 */
[----:B------:R-:W-:Y:S01]  /*1f60*/  LOP3.LUT R10, R21, R10, RZ, 0xfc, !PT ;  /* 0x0000000a150a7212 */ /* 0x000fe200078efcff */
[----:B------:R-:W0:Y:S01]  /*1f70*/  @P1 MUFU.LG2 R13, R20 ;  /* 0x00000014000d1308 */ /* 0x000e220000000c00 */
        /* <DEDUP_REMOVED lines=55> */
.L_x_360:
[----:B------:R-:W-:Y:S01]  /*22f0*/  IMAD.MOV.U32 R16, RZ, RZ, R2 ;  /* 0x000000ffff107224 */ /* 0x000fe200078e0002 */
[----:B------:R-:W-:Y:S01]  /*2300*/  MOV R21, RZ ;  /* 0x000000ff00157202 */ /* 0x000fe20000000f00 */
[----:B------:R-:W-:Y:S01]  /*2310*/  IMAD.MOV.U32 R20, RZ, RZ, R32 ;  /* 0x000000ffff147224 */ /* 0x000fe200078e0020 */
[----:B------:R-:W-:Y:S02]  /*2320*/  MOV R18, 0x2340 ;  /* 0x0000234000127802 */ /* 0x000fe40000000f00 */
[----:B------:R-:W-:Y:S05]  /*2330*/  CALL.REL.NOINC `($__internal_9_$__cuda_sm20_div_s64) ;  /* 0x0000002800207944 */ /* 0x000fea0003c00000 */
[----:B------:R-:W-:Y:S02]  /*2340*/  IADD3 R15, PT, PT, -R10, RZ, RZ ;  /* 0x000000ff0a0f7210 */ /* 0x000fe40007ffe1ff */
[----:B------:R-:W-:-:S03]  /*2350*/  MOV R33, R13 ;  /* 0x0000000d00217202 */ /* 0x000fc60000000f00 */
[----:B------:R-:W-:Y:S01]  /*2360*/  IMAD R14, R32, R15, R2 ;  /* 0x0000000f200e7224 */ /* 0x000fe200078e0202 */
[----:B------:R-:W-:-:S07]  /*2370*/  MOV R32, R10 ;  /* 0x0000000a00207202 */ /* 0x000fce0000000f00 */
.L_x_361:
[----:B------:R-:W-:Y:S01]  /*2380*/  IABS R15, UR12 ;  /* 0x0000000c000f7c13 */ /* 0x000fe20008000000 */
[----:B------:R-:W-:Y:S01]  /*2390*/  IMAD R0, R0, R11, RZ ;  /* 0x0000000b00007224 */ /* 0x000fe200078e02ff */
[----:B------:R-:W-:Y:S01]  /*23a0*/  IABS R10, R14 ;  /* 0x0000000e000a7213 */ /* 0x000fe20000000000 */
[----:B------:R-:W-:Y:S01]  /*23b0*/  BSSY.RECONVERGENT B0, `(.L_x_362) ;  /* 0x000003f000007945 */ /* 0x000fe20003800200 */
[----:B------:R-:W0:Y:S01]  /*23c0*/  I2F.U32.RP R16, R15 ;  /* 0x0000000f00107306 */ /* 0x000e220000209000 */
[----:B------:R-:W-:Y:S01]  /*23d0*/  IMAD R29, R8, R29, R0 ;  /* 0x0000001d081d7224 */ /* 0x000fe200078e0200 */
[----:B------:R-:W-:-:S04]  /*23e0*/  LOP3.LUT R0, R14, UR12, RZ, 0x3c, !PT ;  /* 0x0000000c0e007c12 */ /* 0x000fc8000f8e3cff */
[----:B------:R-:W-:Y:S02]  /*23f0*/  ISETP.GE.AND P0, PT, R0, RZ, PT ;  /* 0x000000ff0000720c */ /* 0x000fe40003f06270 */
        /* <DEDUP_REMOVED lines=51> */
.L_x_363:
[----:B------:R-:W-:Y:S01]  /*2730*/  IMAD.MOV.U32 R16, RZ, RZ, R32 ;  /* 0x000000ffff107224 */ /* 0x000fe200078e0020 */
[----:B------:R-:W-:Y:S01]  /*2740*/  MOV R21, R33 ;  /* 0x0000002100157202 */ /* 0x000fe20000000f00 */
[----:B------:R-:W-:Y:S01]  /*2750*/  IMAD.MOV.U32 R20, RZ, RZ, R28 ;  /* 0x000000ffff147224 */ /* 0x000fe200078e001c */
[----:B------:R-:W-:Y:S02]  /*2760*/  MOV R18, 0x2780 ;  /* 0x0000278000127802 */ /* 0x000fe40000000f00 */
[----:B------:R-:W-:Y:S05]  /*2770*/  CALL.REL.NOINC `($__internal_9_$__cuda_sm20_div_s64) ;  /* 0x0000002400107944 */ /* 0x000fea0003c00000 */
[----:B------:R-:W-:-:S05]  /*2780*/  IADD3 R13, PT, PT, -R10, RZ, RZ ;  /* 0x000000ff0a0d7210 */ /* 0x000fca0007ffe1ff */
[----:B------:R-:W-:Y:S02]  /*2790*/  IMAD R28, R13, R28, R32 ;  /* 0x0000001c0d1c7224 */ /* 0x000fe400078e0220 */
.L_x_364:
[----:B------:R-:W-:Y:S05]  /*27a0*/  BSYNC.RECONVERGENT B0 ;  /* 0x0000000000007941 */ /* 0x000fea0003800200 */
.L_x_362:
        /* <DEDUP_REMOVED lines=8> */
[----:B------:R-:W-:Y:S01]  /*2830*/  ISETP.NE.AND P5, PT, R11, RZ, PT ;  /* 0x000000ff0b00720c */ /* 0x000fe20003fa5270 */
[----:B------:R-:W3:Y:S01]  /*2840*/  I2F.U32.RP R21, R18 ;  /* 0x0000001200157306 */ /* 0x000ee20000209000 */
[----:B0-----:R-:W-:-:S07]  /*2850*/  UISETP.NE.AND UP0, UPT, UR15, URZ, UPT ;  /* 0x000000ff0f00728c */ /* 0x001fce000bf05270 */
        /* <DEDUP_REMOVED lines=12> */
[----:B------:R0:W3:Y:S01]  /*2920*/  MUFU.RCP R30, R14 ;  /* 0x0000000e001e7308 */ /* 0x0000e20000001000 */
[----:B------:R-:W-:Y:S02]  /*2930*/  IMAD.MOV.U32 R26, RZ, RZ, RZ ;  /* 0x000000ffff1a7224 */ /* 0x000fe400078e00ff */
[----:B-1----:R-:W-:Y:S02]  /*2940*/  HFMA2 R34, -RZ, RZ, 0, 0 ;  /* 0x00000000ff227431 */ /* 0x002fe400000001ff */
[----:B--2---:R-:W-:-:S03]  /*2950*/  IMAD.MOV R21, RZ, RZ, -R35 ;  /* 0x000000ffff157224 */ /* 0x004fc600078e0a23 */
[----:B------:R-:W1:Y:S01]  /*2960*/  I2F.U32.RP R13, R16 ;  /* 0x00000010000d7306 */ /* 0x000e620000209000 */
[----:B------:R-:W-:Y:S01]  /*2970*/  IMAD R22, R21, R18, RZ ;  /* 0x0000001215167224 */ /* 0x000fe200078e02ff */
[----:B------:R-:W-:Y:S01]  /*2980*/  IABS R21, R10 ;  /* 0x0000000a00157213 */ /* 0x000fe20000000000 */
[----:B0-----:R-:W-:-:S05]  /*2990*/  IMAD R14, R23, R20, RZ ;  /* 0x00000014170e7224 */ /* 0x001fca00078e02ff */
[----:B------:R-:W-:Y:S01]  /*29a0*/  I2F.U32.RP R32, R19 ;  /* 0x0000001300207306 */ /* 0x000fe20000209000 */
[----:B---3--:R-:W-:Y:S01]  /*29b0*/  IADD3 R30, PT, PT, R30, 0xffffffe, RZ ;  /* 0x0ffffffe1e1e7810 */ /* 0x008fe20007ffe0ff */
[----:B------:R-:W-:Y:S01]  /*29c0*/  IMAD.HI.U32 R22, R35, R22, R34 ;  /* 0x0000001623167227 */ /* 0x000fe200078e0022 */
[----:B------:R-:W-:-:S03]  /*29d0*/  IABS R23, R7 ;  /* 0x0000000700177213 */ /* 0x000fc60000000000 */
[----:B------:R-:W-:Y:S01]  /*29e0*/  IMAD.HI.U32 R14, R27, R14, R26 ;  /* 0x0000000e1b0e7227 */ /* 0x000fe200078e001a */
[----:B------:R-:W-:Y:S01]  /*29f0*/  IABS R27, R28 ;  /* 0x0000001c001b7213 */ /* 0x000fe20000000000 */
[----:B------:R-:W0:Y:S01]  /*2a00*/  F2I.FTZ.U32.TRUNC.NTZ R31, R30 ;  /* 0x0000001e001f7305 */ /* 0x000e22000021f000 */
[----:B------:R-:W-:Y:S01]  /*2a10*/  IABS R26, R11 ;  /* 0x0000000b001a7213 */ /* 0x000fe20000000000 */
[----:B------:R-:W-:Y:S02]  /*2a20*/  IMAD.MOV R23, RZ, RZ, -R23 ;  /* 0x000000ffff177224 */ /* 0x000fe400078e0a17 */
[----:B------:R-:W-:-:S04]  /*2a30*/  IMAD.HI.U32 R29, R14, R27, RZ ;  /* 0x0000001b0e1d7227 */ /* 0x000fc800078e00ff */
[----:B------:R-:W-:Y:S01]  /*2a40*/  IMAD.MOV R26, RZ, RZ, -R26 ;  /* 0x000000ffff1a7224 */ /* 0x000fe200078e0a1a */
[----:B-1----:R-:W1:Y:S01]  /*2a50*/  MUFU.RCP R13, R13 ;  /* 0x0000000d000d7308 */ /* 0x002e620000001000 */
[----:B------:R-:W-:-:S04]  /*2a60*/  IMAD.HI.U32 R22, R22, R21, RZ ;  /* 0x0000001516167227 */ /* 0x000fc800078e00ff */
[----:B------:R-:W-:Y:S01]  /*2a70*/  IMAD R27, R29, R26, R27 ;  /* 0x0000001a1d1b7224 */ /* 0x000fe200078e021b */
[----:B0-----:R-:W-:Y:S01]  /*2a80*/  IADD3 R14, PT, PT, RZ, -R31, RZ ;  /* 0x8000001fff0e7210 */ /* 0x001fe20007ffe0ff */
[----:B------:R-:W-:Y:S01]  /*2a90*/  IMAD R23, R22, R23, R21 ;  /* 0x0000001716177224 */ /* 0x000fe200078e0215 */
[----:B------:R-:W0:Y:S01]  /*2aa0*/  MUFU.RCP R32, R32 ;  /* 0x0000002000207308 */ /* 0x000e220000001000 */
[----:B------:R-:W-:Y:S01]  /*2ab0*/  IMAD.MOV.U32 R30, RZ, RZ, RZ ;  /* 0x000000ffff1e7224 */ /* 0x000fe200078e00ff */
[----:B------:R-:W-:Y:S01]  /*2ac0*/  ISETP.GT.U32.AND P3, PT, R20, R27, PT ;  /* 0x0000001b1400720c */ /* 0x000fe20003f64070 */
[----:B------:R-:W-:Y:S01]  /*2ad0*/  IMAD R21, R14, R15, RZ ;  /* 0x0000000f0e157224 */ /* 0x000fe200078e02ff */
[----:B------:R-:W-:Y:S02]  /*2ae0*/  ISETP.GT.U32.AND P1, PT, R18, R23, PT ;  /* 0x000000171200720c */ /* 0x000fe40003f24070 */
[----:B------:R-:W-:Y:S01]  /*2af0*/  LOP3.LUT R26, R28, R11, RZ, 0x3c, !PT ;  /* 0x0000000b1c1a7212 */ /* 0x000fe200078e3cff */
[----:B------:R-:W-:Y:S01]  /*2b00*/  IMAD.HI.U32 R21, R31, R21, R30 ;  /* 0x000000151f157227 */ /* 0x000fe200078e001e */
[----:B------:R-:W-:-:S02]  /*2b10*/  IABS R14, R2 ;  /* 0x00000002000e7213 */ /* 0x000fc40000000000 */
[----:B-1----:R-:W-:Y:S02]  /*2b20*/  IADD3 R30, PT, PT, R13, 0xffffffe, RZ ;  /* 0x0ffffffe0d1e7810 */ /* 0x002fe40007ffe0ff */
[----:B------:R-:W-:Y:S01]  /*2b30*/  IABS R13, R17 ;  /* 0x00000011000d7213 */ /* 0x000fe20000000000 */
[----:B------:R-:W-:Y:S01]  /*2b40*/  IMAD.HI.U32 R21, R21, R14, RZ ;  /* 0x0000000e15157227 */ /* 0x000fe200078e00ff */
[----:B------:R1:W2:Y:S01]  /*2b50*/  F2I.FTZ.U32.TRUNC.NTZ R31, R30 ;  /* 0x0000001e001f7305 */ /* 0x0002a2000021f000 */
[----:B------:R-:W-:Y:S02]  /*2b60*/  @!P3 IADD3 R29, PT, PT, R29, 0x1, RZ ;  /* 0x000000011d1db810 */ /* 0x000fe40007ffe0ff */
[----:B------:R-:W-:Y:S01]  /*2b70*/  @!P3 IMAD.IADD R27, R27, 0x1, -R20 ;  /* 0x000000011b1bb824 */ /* 0x000fe200078e0a14 */
[----:B------:R-:W-:Y:S01]  /*2b80*/  @!P1 IADD3 R23, PT, PT, R23, -R18, RZ ;  /* 0x8000001217179210 */ /* 0x000fe20007ffe0ff */
[----:B0-----:R-:W-:Y:S01]  /*2b90*/  VIADD R32, R32, 0xffffffe ;  /* 0x0ffffffe20207836 */ /* 0x001fe20000000000 */
[----:B------:R-:W-:Y:S01]  /*2ba0*/  ISETP.GE.AND P2, PT, R26, RZ, PT ;  /* 0x000000ff1a00720c */ /* 0x000fe20003f46270 */
[----:B------:R-:W-:Y:S01]  /*2bb0*/  IMAD.MOV R13, RZ, RZ, -R13 ;  /* 0x000000ffff0d7224 */ /* 0x000fe200078e0a0d */
[----:B------:R-:W-:Y:S01]  /*2bc0*/  ISETP.GE.U32.AND P6, PT, R27, R20, PT ;  /* 0x000000141b00720c */ /* 0x000fe20003fc6070 */
[----:B------:R0:W3:Y:S01]  /*2bd0*/  F2I.FTZ.U32.TRUNC.NTZ R33, R32 ;  /* 0x0000002000217305 */ /* 0x0000e2000021f000 */
[----:B------:R-:W-:Y:S01]  /*2be0*/  LOP3.LUT R20, R10, R7, RZ, 0x3c, !PT ;  /* 0x000000070a147212 */ /* 0x000fe200078e3cff */
[----:B------:R-:W-:Y:S01]  /*2bf0*/  @!P1 VIADD R22, R22, 0x1 ;  /* 0x0000000116169836 */ /* 0x000fe20000000000 */
[----:B------:R-:W-:Y:S01]  /*2c00*/  ISETP.GE.U32.AND P4, PT, R23, R18, PT ;  /* 0x000000121700720c */ /* 0x000fe20003f86070 */
[----:B------:R-:W-:Y:S01]  /*2c10*/  IMAD R14, R21, R13, R14 ;  /* 0x0000000d150e7224 */ /* 0x000fe200078e020e */
[----:B------:R-:W-:Y:S01]  /*2c20*/  ISETP.GE.AND P0, PT, R20, RZ, PT ;  /* 0x000000ff1400720c */ /* 0x000fe20003f06270 */
[----:B-1----:R-:W-:Y:S01]  /*2c30*/  HFMA2 R30, -RZ, RZ, 0, 0 ;  /* 0x00000000ff1e7431 */ /* 0x002fe200000001ff */
[----:B------:R-:W-:Y:S01]  /*2c40*/  ISETP.NE.AND P3, PT, R7, RZ, PT ;  /* 0x000000ff0700720c */ /* 0x000fe20003f65270 */
[----:B--2---:R-:W-:Y:S01]  /*2c50*/  IMAD.MOV R13, RZ, RZ, -R31 ;  /* 0x000000ffff0d7224 */ /* 0x004fe200078e0a1f */
[----:B------:R-:W-:-:S02]  /*2c60*/  ISETP.GT.U32.AND P1, PT, R15, R14, PT ;  /* 0x0000000e0f00720c */ /* 0x000fc40003f24070 */
[----:B------:R-:W-:Y:S01]  /*2c70*/  IABS R20, R8 ;  /* 0x0000000800147213 */ /* 0x000fe20000000000 */
[----:B------:R-:W-:Y:S02]  /*2c80*/  @P6 VIADD R29, R29, 0x1 ;  /* 0x000000011d1d6836 */ /* 0x000fe40000000000 */
[----:B------:R-:W-:Y:S01]  /*2c90*/  IMAD R13, R13, R16, RZ ;  /* 0x000000100d0d7224 */ /* 0x000fe200078e02ff */
[----:B0-----:R-:W-:Y:S01]  /*2ca0*/  MOV R32, RZ ;  /* 0x000000ff00207202 */ /* 0x001fe20000000f00 */
[----:B------:R-:W-:Y:S02]  /*2cb0*/  @P4 VIADD R22, R22, 0x1 ;  /* 0x0000000116164836 */ /* 0x000fe40000000000 */
        /* <DEDUP_REMOVED lines=24> */
[----:B------:R-:W-:-:S04]  /*2e40*/  LOP3.LUT R14, R2, R17, RZ, 0x3c, !PT ;  /* 0x00000011020e7212 */ /* 0x000fc800078e3cff */
        /* <DEDUP_REMOVED lines=9> */
[----:B------:R-:W-:Y:S01]  /*2ee0*/  IMAD.WIDE R14, R14, UR5, RZ ;  /* 0x000000050e0e7c25 */ /* 0x000fe2000f8e02ff */
        /* <DEDUP_REMOVED lines=11> */
[----:B------:R-:W-:Y:S01]  /*2fa0*/  IMAD.WIDE.U32 R18, R0, UR15, R18 ;  /* 0x0000000f00127c25 */ /* 0x000fe2000f8e0012 */
[----:B------:R-:W-:-:S03]  /*2fb0*/  UIMAD UR15, UR8, UR15, URZ ;  /* 0x0000000f080f72a4 */ /* 0x000fc6000f8e02ff */
[----:B------:R-:W-:Y:S02]  /*2fc0*/  IMAD.MOV R21, RZ, RZ, -R21 ;  /* 0x000000ffff157224 */ /* 0x000fe400078e0a15 */
[----:B------:R-:W-:Y:S01]  /*2fd0*/  @!P2 IMAD.MOV R23, RZ, RZ, -R23 ;  /* 0x000000ffff17a224 */ /* 0x000fe200078e0a17 */
[----:B------:R-:W-:Y:S01]  /*2fe0*/  @!P5 LOP3.LUT R23, RZ, R8, RZ, 0x33, !PT ;  /* 0x00000008ff17d212 */ /* 0x000fe200078e33ff */
[----:B------:R-:W-:Y:S02]  /*2ff0*/  @!P0 IMAD.MOV R30, RZ, RZ, -R30 ;  /* 0x000000ffff1e8224 */ /* 0x000fe400078e0a1e */
[----:B------:R-:W-:Y:S01]  /*3000*/  IMAD R19, R0, UR17, R19 ;  /* 0x0000001100137c24 */ /* 0x000fe2000f8e0213 */
[----:B------:R-:W-:Y:S01]  /*3010*/  @!P1 LOP3.LUT R30, RZ, R6, RZ, 0x33, !PT ;  /* 0x00000006ff1e9212 */ /* 0x000fe200078e33ff */
[----:B------:R-:W-:Y:S01]  /*3020*/  IMAD R21, R17, R21, R2 ;  /* 0x0000001511157224 */ /* 0x000fe200078e0202 */
[----:B------:R-:W-:Y:S01]  /*3030*/  IADD3 R0, PT, PT, -R22, RZ, RZ ;  /* 0x000000ff16007210 */ /* 0x000fe20007ffe1ff */
[----:B------:R-:W-:Y:S01]  /*3040*/  IMAD.MOV R2, RZ, RZ, -R23 ;  /* 0x000000ffff027224 */ /* 0x000fe200078e0a17 */
[----:B------:R-:W-:Y:S01]  /*3050*/  UIMAD UR17, UR6, UR4, URZ ;  /* 0x00000004061172a4 */ /* 0x000fe2000f8e02ff */
[----:B------:R-:W-:Y:S01]  /*3060*/  IADD3 R11, PT, PT, -R30, RZ, RZ ;  /* 0x000000ff1e0b7210 */ /* 0x000fe20007ffe1ff */
[----:B------:R-:W-:Y:S01]  /*3070*/  IMAD.WIDE R18, R21, UR4, R18 ;  /* 0x0000000415127c25 */ /* 0x000fe2000f8e0212 */
        /* <DEDUP_REMOVED lines=19> */
.L_x_359:
[----:B------:R-:W0:Y:S01]  /*31b0*/  LDC.64 R2, c[0x0][0x420] ;  /* 0x00010800ff027b82 */ /* 0x000e220000000a00 */
[----:B------:R-:W-:-:S05]  /*31c0*/  IADD3 R0, PT, PT, R12, UR13, RZ ;  /* 0x0000000d0c007c10 */ /* 0x000fca000fffe0ff */
[----:B0-----:R-:W-:-:S05]  /*31d0*/  IMAD.WIDE.U32 R2, R0, 0x4, R2 ;  /* 0x0000000400027825 */ /* 0x001fca00078e0002 */
[----:B------:R1:W-:Y:S02]  /*31e0*/  STG.E desc[UR10][R2.64], R24 ;  /* 0x0000001802007986 */ /* 0x0003e4000c10190a */
.L_x_358:
[----:B------:R-:W-:Y:S05]  /*31f0*/  BSYNC.RECONVERGENT B1 ;  /* 0x0000000000017941 */ /* 0x000fea0003800200 */
.L_x_357:
        /* <DEDUP_REMOVED lines=14> */
.L_x_366:
[----:B------:R-:W-:Y:S05]  /*32e0*/  BSYNC.RECONVERGENT B0 ;  /* 0x0000000000007941 */ /* 0x000fea0003800200 */
.L_x_365:
[----:B------:R-:W-:Y:S01]  /*32f0*/  BAR.SYNC.DEFER_BLOCKING 0x0 ;  /* 0x0000000000007b1d */ /* 0x000fe20000010000 */
[----:B------:R-:W-:Y:S01]  /*3300*/  UISETP.GE.AND UP0, UPT, UR6, 0x1, UPT ;  /* 0x000000010600788c */ /* 0x000fe2000bf06270 */
[----:B------:R-:W-:Y:S02]  /*3310*/  HFMA2 R0, -RZ, RZ, 0, 0 ;  /* 0x00000000ff007431 */ /* 0x000fe400000001ff */
[----:B------:R-:W-:Y:S01]  /*3320*/  IMAD.SHL.U32 R7, R4, 0x4, RZ ;  /* 0x0000000404077824 */ /* 0x000fe200078e00ff */
[----:B012---:R-:W-:Y:S01]  /*3330*/  CS2R R2, SRZ ;  /* 0x0000000000027805 */ /* 0x007fe2000001ff00 */
[----:B------:R-:W-:-:S04]  /*3340*/  IMAD.MOV.U32 R5, RZ, RZ, RZ ;  /* 0x000000ffff057224 */ /* 0x000fc800078e00ff */
        /* <DEDUP_REMOVED lines=8> */
[----:B------:R-:W-:Y:S02]  /*33d0*/  UIADD3 UR15, UPT, UPT, UR14, -UR13, URZ ;  /* 0x8000000d0e0f7290 */ /* 0x000fe4000fffe0ff */
[----:B------:R-:W-:-:S02]  /*33e0*/  ULOP3.LUT UR9, UR6, 0x3, URZ, 0xc0, !UPT ;  /* 0x0000000306097892 */ /* 0x000fc4000f8ec0ff */
[----:B0-----:R-:W-:Y:S02]  /*33f0*/  UIMAD UR7, UR13, UR12, URZ ;  /* 0x0000000c0d0772a4 */ /* 0x001fe4000f8e02ff */
[----:B------:R-:W-:-:S04]  /*3400*/  UIMAD UR12, UR14, UR12, URZ ;  /* 0x0000000c0e0c72a4 */ /* 0x000fc8000f8e02ff */
[----:B------:R-:W-:Y:S01]  /*3410*/  IMAD.U32 R15, RZ, RZ, UR7 ;  /* 0x00000007ff0f7e24 */ /* 0x000fe2000f8e00ff */
[----:B------:R-:W-:-:S04]  /*3420*/  LEA R0, P0, R0, UR7, 0x2 ;  /* 0x0000000700007c11 */ /* 0x000fc8000f8010ff */
[----:B------:R-:W-:Y:S02]  /*3430*/  LEA.HI.X.SX32 R15, R15, RZ, 0x1, P0 ;  /* 0x000000ff0f0f7211 */ /* 0x000fe400000f0eff */
[----:B-1----:R-:W-:-:S04]  /*3440*/  LEA R14, P0, R0, UR4, 0x2 ;  /* 0x00000004000e7c11 */ /* 0x002fc8000f8010ff */
        /* <DEDUP_REMOVED lines=27> */
.L_x_371:
        /* <DEDUP_REMOVED lines=133> */
.L_x_370:
        /* <DEDUP_REMOVED lines=73> */
.L_x_372:
[----:B------:R-:W-:-:S09]  /*42e0*/  UISETP.NE.OR UP1, UPT, UR5, URZ, UP1 ;  /* 0x000000ff0500728c */ /* 0x000fd20008f25670 */
[----:B------:R-:W-:Y:S05]  /*42f0*/  BRA.U !UP1, `(.L_x_368) ;  /* 0x0000000109947547 */ /* 0x000fea000b800000 */
.L_x_369:
[----:B------:R-:W-:-:S13]  /*4300*/  ISETP.GE.AND P0, PT, R12, UR15, PT ;  /* 0x0000000f0c007c0c */ /* 0x000fda000bf06270 */
.L_x_373:
        /* <DEDUP_REMOVED lines=36> */
.L_x_368:
        /* <DEDUP_REMOVED lines=10> */
.L_x_374:
        /* <DEDUP_REMOVED lines=12> */
.L_x_367:
[----:B------:R-:W-:-:S04]  /*46b0*/  IADD3 R12, PT, PT, R12, UR13, RZ ;  /* 0x0000000d0c0c7c10 */ /* 0x000fc8000fffe0ff */
[----:B------:R-:W-:-:S13]  /*46c0*/  ISETP.GE.AND P0, PT, R12, UR14, PT ;  /* 0x0000000e0c007c0c */ /* 0x000fda000bf06270 */
[----:B------:R-:W-:Y:S05]  /*46d0*/  @P0 EXIT ;  /* 0x000000000000094d */ /* 0x000fea0003800000 */
[----:B------:R-:W-:Y:S01]  /*46e0*/  IABS R10, UR8 ;  /* 0x00000008000a7c13 */ /* 0x000fe20008000000 */
        /* <DEDUP_REMOVED lines=77> */
        .weak           $__internal_9_$__cuda_sm20_div_s64
        .type           $__internal_9_$__cuda_sm20_div_s64,@function
        .size           $__internal_9_$__cuda_sm20_div_s64,(.L_x_14889 - $__internal_9_$__cuda_sm20_div_s64)
$__internal_9_$__cuda_sm20_div_s64:
        /* <DEDUP_REMOVED lines=53> */
[CC--:B------:R-:W-:Y:S01]  /*4f10*/  ISETP.GE.U32.AND P2, PT, R13.reuse, R26.reuse, PT ;  /* 0x0000001a0d00720c */ /* 0x0c0fe20003f46070 */
        /* <DEDUP_REMOVED lines=13> */
[----:B------:R-:W-:Y:S01]  /*4ff0*/  ISETP.GE.U32.AND.EX P0, PT, R15, R27, PT, P0 ;  /* 0x0000001b0f00720c */ /* 0x000fe20003f06100 */
[----:B------:R-:W-:Y:S01]  /*5000*/  IMAD.MOV.U32 R15, RZ, RZ, 0x0 ;  /* 0x00000000ff0f7424 */ /* 0x000fe200078e00ff */
        /* <DEDUP_REMOVED lines=11> */
[----:B------:R-:W-:Y:S01]  /*50c0*/  SEL R13, R14, 0xffffffff, P0 ;  /* 0xffffffff0e0d7807 */ /* 0x000fe20000000000 */
[----:B------:R-:W-:Y:S01]  /*50d0*/  IMAD.MOV.U32 R14, RZ, RZ, R18 ;  /* 0x000000ffff0e7224 */ /* 0x000fe200078e0012 */
[----:B------:R-:W-:-:S03]  /*50e0*/  SEL R10, R10, 0xffffffff, P0 ;  /* 0xffffffff0a0a7807 */ /* 0x000fc60000000000 */
[----:B------:R-:W-:Y:S05]  /*50f0*/  RET.REL.NODEC R14 `(_ZN5flash32flash_fwd_splitkv_combine_kernelI23Flash_fwd_kernel_traitsILi128ELi64ELi128ELi4ELb0ELb0EN7cutlass6half_tE19Flash_kernel_traitsILi128ELi64ELi128ELi4ES3_EELi4ELi5ELb1EEEvNS_16Flash_fwd_paramsE) ;  /* 0xffffffac0ec07950 */ /* 0x000fea0003c3ffff */
.L_x_375:
        /* <DEDUP_REMOVED lines=16> */
.L_x_14889:


//--------------------- .text._ZN5flash32flash_fwd_splitkv_combine_kernelI23Flash_fwd_kernel_traitsILi128ELi64ELi128ELi4ELb0ELb0EN7cutlass6half_tE19Flash_kernel_traitsILi128ELi64ELi128ELi4ES3_EELi4ELi4ELb1EEEvNS_16Flash_fwd_paramsE --------------------------
	.section	.text._ZN5flash32flash_fwd_splitkv_combine_kernelI23Flash_fwd_kernel_traitsILi128ELi64ELi128ELi4ELb0ELb0EN7cutlass6half_tE19Flash_kernel_traitsILi128ELi64ELi128ELi4ES3_EELi4ELi4ELb1EEEvNS_16Flash_fwd_paramsE,"ax",@progbits
	.align	128
        .global         _ZN5flash32flash_fwd_splitkv_combine_kernelI23Flash_fwd_kernel_traitsILi128ELi64ELi128ELi4ELb0ELb0EN7cutlass6half_tE19Flash_kernel_traitsILi128ELi64ELi128ELi4ES3_EELi4ELi4ELb1EEEvNS_16Flash_fwd_paramsE
        .type           _ZN5flash32flash_fwd_splitkv_combine_kernelI23Flash_fwd_kernel_traitsILi128ELi64ELi128ELi4ELb0ELb0EN7cutlass6half_tE19Flash_kernel_traitsILi128ELi64ELi128ELi4ES3_EELi4ELi4ELb1EEEvNS_16Flash_fwd_paramsE,@function
        .size           _ZN5flash32flash_fwd_splitkv_combine_kernelI23Flash_fwd_kernel_traitsILi128ELi64ELi128ELi4ELb0ELb0EN7cutlass6half_tE19Flash_kernel_traitsILi128ELi64ELi128ELi4ES3_EELi4ELi4ELb1EEEvNS_16Flash_fwd_paramsE,(.L_x_14890 - _ZN5flash32flash_fwd_splitkv_combine_kernelI23Flash_fwd_kernel_traitsILi128ELi64ELi128ELi4ELb0ELb0EN7cutlass6half_tE19Flash_kernel_traitsILi128ELi64ELi128ELi4ES3_EELi4ELi4ELb1EEEvNS_16Flash_fwd_paramsE)
        .other          _ZN5flash32flash_fwd_splitkv_combine_kernelI23Flash_fwd_kernel_traitsILi128ELi64ELi128ELi4ELb0ELb0EN7cutlass6half_tE19Flash_kernel_traitsILi128ELi64ELi128ELi4ES3_EELi4ELi4ELb1EEEvNS_16Flash_fwd_paramsE,@"STO_CUDA_ENTRY STV_DEFAULT"
_ZN5flash32flash_fwd_splitkv_combine_kernelI23Flash_fwd_kernel_traitsILi128ELi64ELi128ELi4ELb0ELb0EN7cutlass6half_tE19Flash_kernel_traitsILi128ELi64ELi128ELi4ES3_EELi4ELi4ELb1EEEvNS_16Flash_fwd_paramsE:
.text._ZN5flash32flash_fwd_splitkv_combine_kernelI23Flash_fwd_kernel_traitsILi128ELi64ELi128ELi4ELb0ELb0EN7cutlass6half_tE19Flash_kernel_traitsILi128ELi64ELi128ELi4ES3_EELi4ELi4ELb1EEEvNS_16Flash_fwd_paramsE:
        /* <DEDUP_REMOVED lines=38> */
.L_x_376:
[----:B------:R-:W-:Y:S01]  /*0260*/  IMAD.U32 R14, RZ, RZ, UR16 ;  /* 0x00000010ff0e7e24 */ /* 0x000fe2000f8e00ff */
[----:B------:R-:W-:Y:S01]  /*0270*/  MOV R18, UR14 ;  /* 0x0000000e00127c02 */ /* 0x000fe20008000f00 */
[----:B------:R-:W-:Y:S01]  /*0280*/  IMAD.U32 R19, RZ, RZ, UR17 ;  /* 0x00000011ff137e24 */ /* 0x000fe2000f8e00ff */
[----:B------:R-:W-:Y:S02]  /*0290*/  MOV R17, UR9 ;  /* 0x0000000900117c02 */ /* 0x000fe40008000f00 */
[----:B------:R-:W-:Y:S02]  /*02a0*/  MOV R16, 0x2c0 ;  /* 0x000002c000107802 */ /* 0x000fe40000000f00 */
[----:B------:R-:W-:Y:S05]  /*02b0*/  CALL.REL.NOINC `($__internal_10_$__cuda_sm20_div_s64) ;  /* 0x0000004800387944 */ /* 0x000fea0003c00000 */
.L_x_377:
        /* <DEDUP_REMOVED lines=30> */
.L_x_379:
[----:B------:R-:W-:Y:S01]  /*04a0*/  IMAD.MOV.U32 R14, RZ, RZ, R10 ;  /* 0x000000ffff0e7224 */ /* 0x000fe200078e000a */
[----:B------:R-:W-:Y:S02]  /*04b0*/  MOV R19, R11 ;  /* 0x0000000b00137202 */ /* 0x000fe40000000f00 */
[----:B------:R-:W-:Y:S02]  /*04c0*/  MOV R16, 0x4e0 ;  /* 0x000004e000107802 */ /* 0x000fe40000000f00 */
[----:B------:R-:W-:Y:S05]  /*04d0*/  CALL.REL.NOINC `($__internal_10_$__cuda_sm20_div_s64) ;  /* 0x0000004400b07944 */ /* 0x000fea0003c00000 */
[----:B------:R-:W-:Y:S02]  /*04e0*/  MOV R4, R10 ;  /* 0x0000000a00047202 */ /* 0x000fe40000000f00 */
[----:B------:R-:W-:Y:S02]  /*04f0*/  MOV R5, R11 ;  /* 0x0000000b00057202 */ /* 0x000fe40000000f00 */
.L_x_380:
[----:B------:R-:W-:Y:S05]  /*0500*/  BSYNC.RECONVERGENT B0 ;  /* 0x0000000000007941 */ /* 0x000fea0003800200 */
.L_x_378:
        /* <DEDUP_REMOVED lines=57> */
.L_x_382:
[----:B------:R-:W-:Y:S01]  /*08a0*/  IMAD.MOV.U32 R14, RZ, RZ, R18 ;  /* 0x000000ffff0e7224 */ /* 0x000fe200078e0012 */
[----:B------:R-:W-:Y:S01]  /*08b0*/  MOV R18, R9 ;  /* 0x0000000900127202 */ /* 0x000fe20000000f00 */
[----:B------:R-:W-:Y:S01]  /*08c0*/  IMAD.MOV.U32 R19, RZ, RZ, R17 ;  /* 0x000000ffff137224 */ /* 0x000fe200078e0011 */
[----:B------:R-:W-:Y:S02]  /*08d0*/  MOV R17, R25 ;  /* 0x0000001900117202 */ /* 0x000fe40000000f00 */
[----:B------:R-:W-:Y:S02]  /*08e0*/  MOV R16, 0x900 ;  /* 0x0000090000107802 */ /* 0x000fe40000000f00 */
[----:B------:R-:W-:Y:S05]  /*08f0*/  CALL.REL.NOINC `($__internal_10_$__cuda_sm20_div_s64) ;  /* 0x0000004000a87944 */ /* 0x000fea0003c00000 */
.L_x_383:
[----:B------:R-:W-:Y:S05]  /*0900*/  BSYNC.RECONVERGENT B0 ;  /* 0x0000000000007941 */ /* 0x000fea0003800200 */
.L_x_381:
        /* <DEDUP_REMOVED lines=46> */
[----:B0-----:R-:W-:-:S03]  /*0bf0*/  VIADD R6, R6, 0xffffffe ;  /* 0x0ffffffe06067836 */ /* 0x001fc60000000000 */
[----:B------:R-:W-:Y:S02]  /*0c00*/  ULOP3.LUT UR22, UR6, UR11, URZ, 0x3c, !UPT ;  /* 0x0000000b06167292 */ /* 0x000fe4000f8e3cff */
[----:B------:R-:W-:Y:S01]  /*0c10*/  IMAD.U32 R2, RZ, RZ, UR6 ;  /* 0x00000006ff027e24 */ /* 0x000fe2000f8e00ff */
[----:B------:R-:W-:-:S03]  /*0c20*/  ULOP3.LUT UR6, UR6, UR5, URZ, 0x3c, !UPT ;  /* 0x0000000506067292 */ /* 0x000fc6000f8e3cff */
[----:B------:R-:W-:Y:S02]  /*0c30*/  ISETP.LE.AND P0, PT, RZ, UR22, PT ;  /* 0x00000016ff007c0c */ /* 0x000fe4000bf03270 */
        /* <DEDUP_REMOVED lines=20> */
[----:B------:R-:W-:Y:S01]  /*0d80*/  ISETP.LT.U32.AND P1, PT, R0, UR11, PT ;  /* 0x0000000b00007c0c */ /* 0x000fe2000bf21070 */
[----:B------:R-:W-:-:S04]  /*0d90*/  UIADD3 UR18, UPT, UPT, -UR19, URZ, URZ ;  /* 0x000000ff13127290 */ /* 0x000fc8000fffe1ff */
[----:B------:R-:W-:-:S04]  /*0da0*/  UIMAD UR18, UR20, UR18, UR21 ;  /* 0x00000012141272a4 */ /* 0x000fc8000f8e0215 */
[----:B------:R-:W-:-:S04]  /*0db0*/  UISETP.GT.U32.AND UP1, UPT, UR20, UR18, UPT ;  /* 0x000000121400728c */ /* 0x000fc8000bf24070 */
[----:B------:R-:W-:Y:S02]  /*0dc0*/  @!P1 VIADD R0, R0, -UR11 ;  /* 0x8000000b00009c36 */ /* 0x000fe40008000000 */
[----:B------:R-:W-:Y:S01]  /*0dd0*/  @!P1 VIADD R3, R3, 0x1 ;  /* 0x0000000103039836 */ /* 0x000fe20000000000 */
[----:B------:R-:W-:Y:S01]  /*0de0*/  ISETP.NE.AND P1, PT, RZ, UR7, PT ;  /* 0x00000007ff007c0c */ /* 0x000fe2000bf25270 */
[----:B0-----:R-:W-:Y:S01]  /*0df0*/  UISETP.NE.AND UP0, UPT, UR12, URZ, UPT ;  /* 0x000000ff0c00728c */ /* 0x001fe2000bf05270 */
[----:B------:R-:W-:Y:S02]  /*0e00*/  ISETP.GE.U32.AND P2, PT, R0, UR11, PT ;  /* 0x0000000b00007c0c */ /* 0x000fe4000bf46070 */
[----:B------:R-:W-:Y:S02]  /*0e10*/  @!UP1 UIADD3 UR18, UPT, UPT, UR18, -UR20, URZ ;  /* 0x8000001412129290 */ /* 0x000fe4000fffe0ff */
[----:B------:R-:W-:Y:S02]  /*0e20*/  USEL UR13, UR13, 0x1, !UP0 ;  /* 0x000000010d0d7887 */ /* 0x000fe4000c000000 */
[----:B------:R-:W-:-:S02]  /*0e30*/  UISETP.GE.U32.AND UP3, UPT, UR18, UR20, UPT ;  /* 0x000000141200728c */ /* 0x000fc4000bf66070 */
[----:B------:R-:W-:Y:S02]  /*0e40*/  UISETP.GE.AND UP0, UPT, UR6, URZ, UPT ;  /* 0x000000ff0600728c */ /* 0x000fe4000bf06270 */
[----:B------:R-:W-:-:S03]  /*0e50*/  @!UP1 UIADD3 UR19, UPT, UPT, UR19, 0x1, URZ ;  /* 0x0000000113139890 */ /* 0x000fc6000fffe0ff */
[----:B------:R-:W-:Y:S01]  /*0e60*/  @P2 VIADD R3, R3, 0x1 ;  /* 0x0000000103032836 */ /* 0x000fe20000000000 */
[----:B------:R-:W-:Y:S02]  /*0e70*/  UISETP.NE.AND UP1, UPT, UR10, URZ, UPT ;  /* 0x000000ff0a00728c */ /* 0x000fe4000bf25270 */
[----:B------:R-:W-:Y:S01]  /*0e80*/  USHF.R.S32.HI UR10, URZ, 0x1f, UR7 ;  /* 0x0000001fff0a7899 */ /* 0x000fe20008011407 */
[----:B------:R-:W-:Y:S01]  /*0e90*/  @!P0 IMAD.MOV R3, RZ, RZ, -R3 ;  /* 0x000000ffff038224 */ /* 0x000fe200078e0a03 */
[----:B------:R-:W-:Y:S01]  /*0ea0*/  @!P1 LOP3.LUT R3, RZ, UR11, RZ, 0x33, !PT ;  /* 0x0000000bff039c12 */ /* 0x000fe2000f8e33ff */
[----:B------:R-:W-:Y:S02]  /*0eb0*/  @UP3 UIADD3 UR19, UPT, UPT, UR19, 0x1, URZ ;  /* 0x0000000113133890 */ /* 0x000fe4000fffe0ff */
[----:B------:R-:W-:Y:S01]  /*0ec0*/  USEL UR6, URZ, 0x1, !UP1 ;  /* 0x00000001ff067887 */ /* 0x000fe2000c800000 */
[----:B------:R-:W-:Y:S01]  /*0ed0*/  ISETP.LT.U32.AND P0, PT, R10, R3, PT ;  /* 0x000000030a00720c */ /* 0x000fe20003f01070 */
[----:B------:R-:W-:Y:S01]  /*0ee0*/  @!UP0 UIADD3 UR19, UPT, UPT, -UR19, URZ, URZ ;  /* 0x000000ff13138290 */ /* 0x000fe2000fffe1ff */
[----:B------:R-:W-:Y:S01]  /*0ef0*/  SHF.R.S32.HI R7, RZ, 0x1f, R3 ;  /* 0x0000001fff077819 */ /* 0x000fe20000011403 */
[----:B------:R-:W-:-:S02]  /*0f00*/  ULOP3.LUT UR6, UR10, UR6, URZ, 0xfc, !UPT ;  /* 0x000000060a067292 */ /* 0x000fc4000f8efcff */
[----:B------:R-:W-:Y:S01]  /*0f10*/  @!UP2 ULOP3.LUT UR19, URZ, UR5, URZ, 0x33, !UPT ;  /* 0x00000005ff13a292 */ /* 0x000fe2000f8e33ff */
        /* <DEDUP_REMOVED lines=26> */
.L_x_385:
[----:B------:R-:W-:Y:S01]  /*10c0*/  IMAD.MOV.U32 R14, RZ, RZ, R10 ;  /* 0x000000ffff0e7224 */ /* 0x000fe200078e000a */
[----:B------:R-:W-:Y:S01]  /*10d0*/  MOV R18, R8 ;  /* 0x0000000800127202 */ /* 0x000fe20000000f00 */
[----:B------:R-:W-:Y:S01]  /*10e0*/  IMAD.MOV.U32 R19, RZ, RZ, R11 ;  /* 0x000000ffff137224 */ /* 0x000fe200078e000b */
[----:B------:R-:W-:Y:S02]  /*10f0*/  MOV R17, R0 ;  /* 0x0000000000117202 */ /* 0x000fe40000000f00 */
[----:B------:R-:W-:Y:S02]  /*1100*/  MOV R16, 0x1120 ;  /* 0x0000112000107802 */ /* 0x000fe40000000f00 */
[----:B------:R-:W-:Y:S05]  /*1110*/  CALL.REL.NOINC `($__internal_10_$__cuda_sm20_div_s64) ;  /* 0x0000003800a07944 */ /* 0x000fea0003c00000 */
[----:B------:R-:W-:Y:S02]  /*1120*/  MOV R32, R10 ;  /* 0x0000000a00207202 */ /* 0x000fe40000000f00 */
[----:B------:R-:W-:Y:S02]  /*1130*/  MOV R33, R11 ;  /* 0x0000000b00217202 */ /* 0x000fe40000000f00 */
.L_x_386:
[----:B------:R-:W-:Y:S05]  /*1140*/  BSYNC.RECONVERGENT B0 ;  /* 0x0000000000007941 */ /* 0x000fea0003800200 */
.L_x_384:
        /* <DEDUP_REMOVED lines=57> */
.L_x_388:
[----:B------:R-:W-:Y:S01]  /*14e0*/  IMAD.MOV.U32 R14, RZ, RZ, R4 ;  /* 0x000000ffff0e7224 */ /* 0x000fe200078e0004 */
[----:B------:R-:W-:Y:S01]  /*14f0*/  MOV R19, R5 ;  /* 0x0000000500137202 */ /* 0x000fe20000000f00 */
[----:B------:R-:W-:Y:S01]  /*1500*/  IMAD.MOV.U32 R18, RZ, RZ, R6 ;  /* 0x000000ffff127224 */ /* 0x000fe200078e0006 */
[----:B------:R-:W-:Y:S02]  /*1510*/  MOV R16, 0x1530 ;  /* 0x0000153000107802 */ /* 0x000fe40000000f00 */
[----:B------:R-:W-:Y:S05]  /*1520*/  CALL.REL.NOINC `($__internal_10_$__cuda_sm20_div_s64) ;  /* 0x00000034009c7944 */ /* 0x000fea0003c00000 */
[----:B------:R-:W-:Y:S02]  /*1530*/  MOV R20, R10 ;  /* 0x0000000a00147202 */ /* 0x000fe40000000f00 */
[----:B------:R-:W-:Y:S02]  /*1540*/  MOV R21, R11 ;  /* 0x0000000b00157202 */ /* 0x000fe40000000f00 */
.L_x_389:
[----:B------:R-:W-:Y:S05]  /*1550*/  BSYNC.RECONVERGENT B0 ;  /* 0x0000000000007941 */ /* 0x000fea0003800200 */
.L_x_387:
        /* <DEDUP_REMOVED lines=17> */
[----:B0-----:R-:W-:Y:S01]  /*1670*/  VIADD R11, R11, 0xffffffe ;  /* 0x0ffffffe0b0b7836 */ /* 0x001fe20000000000 */
[----:B------:R-:W-:-:S05]  /*1680*/  SHF.R.U32.HI R12, RZ, 0x2, R7 ;  /* 0x00000002ff0c7819 */ /* 0x000fca0000011607 */
[----:B------:R-:W0:Y:S02]  /*1690*/  F2I.FTZ.U32.TRUNC.NTZ R11, R11 ;  /* 0x0000000b000b7305 */ /* 0x000e24000021f000 */
[----:B0-----:R-:W-:-:S04]  /*16a0*/  IMAD.MOV R3, RZ, RZ, -R11 ;  /* 0x000000ffff037224 */ /* 0x001fc800078e0a0b */
[----:B------:R-:W-:Y:S01]  /*16b0*/  IMAD R5, R3, R4, RZ ;  /* 0x0000000403057224 */ /* 0x000fe200078e02ff */
[----:B------:R-:W-:Y:S02]  /*16c0*/  IABS R3, R2 ;  /* 0x0000000200037213 */ /* 0x000fe40000000000 */
[----:B------:R-:W-:Y:S01]  /*16d0*/  LOP3.LUT R2, R2, UR5, RZ, 0x3c, !PT ;  /* 0x0000000502027c12 */ /* 0x000fe2000f8e3cff */
[----:B------:R-:W-:Y:S02]  /*16e0*/  IMAD.HI.U32 R10, R11, R5, R10 ;  /* 0x000000050b0a7227 */ /* 0x000fe400078e000a */
[----:B------:R-:W0:Y:S01]  /*16f0*/  @!P1 S2R R5, SR_CgaCtaId ;  /* 0x0000000000059919 */ /* 0x000e220000008800 */
        /* <DEDUP_REMOVED lines=12> */
[----:B------:R-:W-:-:S03]  /*17c0*/  @!P1 SHF.L.U32 R4, R7, 0x2, RZ ;  /* 0x0000000207049819 */ /* 0x000fc600000006ff */
[----:B------:R-:W-:Y:S01]  /*17d0*/  @!P1 IMAD R5, R24, 0x14, R5 ;  /* 0x0000001418059824 */ /* 0x000fe200078e0205 */
[----:B------:R-:W-:Y:S02]  /*17e0*/  @!P1 LOP3.LUT R4, R4, 0xc, RZ, 0xc0, !PT ;  /* 0x0000000c04049812 */ /* 0x000fe400078ec0ff */
[----:B-1----:R-:W-:-:S03]  /*17f0*/  @!P1 LEA R3, R3, R2, 0x18 ;  /* 0x0000000203039211 */ /* 0x002fc600078ec0ff */
[----:B------:R-:W-:Y:S01]  /*1800*/  @P3 VIADD R13, R13, 0x1 ;  /* 0x000000010d0d3836 */ /* 0x000fe20000000000 */
[----:B------:R-:W-:-:S03]  /*1810*/  SHF.R.U32.HI R2, RZ, 0x4, R7 ;  /* 0x00000004ff027819 */ /* 0x000fc60000011607 */
[----:B------:R-:W-:Y:S01]  /*1820*/  @!P2 IMAD.MOV R13, RZ, RZ, -R13 ;  /* 0x000000ffff0da224 */ /* 0x000fe200078e0a0d */
[----:B------:R-:W-:Y:S01]  /*1830*/  @!P0 LOP3.LUT R13, RZ, UR5, RZ, 0x33, !PT ;  /* 0x00000005ff0d8c12 */ /* 0x000fe2000f8e33ff */
[C---:B------:R-:W-:Y:S01]  /*1840*/  @!P1 IMAD R3, R12.reuse, 0x14, R3 ;  /* 0x000000140c039824 */ /* 0x040fe200078e0203 */
[----:B--2---:R-:W-:Y:S02]  /*1850*/  ISETP.GE.AND P0, PT, R12, UR18, PT ;  /* 0x000000120c007c0c */ /* 0x004fe4000bf06270 */
[----:B------:R-:W-:Y:S01]  /*1860*/  @!P1 LEA R5, R2, R5, 0x2 ;  /* 0x0000000502059211 */ /* 0x000fe200078e10ff */
[----:B------:R-:W-:Y:S01]  /*1870*/  IMAD R10, R13, UR10, RZ ;  /* 0x0000000a0d0a7c24 */ /* 0x000fe2000f8e02ff */
[----:B------:R-:W0:Y:S01]  /*1880*/  LDCU.64 UR10, c[0x0][0x358] ;  /* 0x00006b00ff0a77ac */ /* 0x000e220008000a00 */
[----:B------:R-:W-:-:S03]  /*1890*/  @!P1 IMAD.IADD R4, R3, 0x1, R4 ;  /* 0x0000000103049824 */ /* 0x000fc600078e0204 */
        /* <DEDUP_REMOVED lines=19> */
.L_x_391:
[----:B0-----:R-:W-:Y:S05]  /*19d0*/  BSYNC.RECONVERGENT B0 ;  /* 0x0000000000007941 */ /* 0x001fea0003800200 */
.L_x_390:
[----:B-----5:R0:W-:Y:S01]  /*19e0*/  @!P1 STS [R4], R15 ;  /* 0x0000000f04009388 */ /* 0x0201e20000000800 */
[----:B------:R-:W2:Y:S01]  /*19f0*/  I2F.RP R30, R17 ;  /* 0x00000011001e7306 */ /* 0x000ea20000209400 */
[----:B------:R-:W-:Y:S01]  /*1a00*/  HFMA2 R28, -RZ, RZ, 0, 0 ;  /* 0x00000000ff1c7431 */ /* 0x000fe200000001ff */
[----:B------:R-:W-:Y:S01]  /*1a10*/  BAR.SYNC.DEFER_BLOCKING 0x0 ;  /* 0x0000000000007b1d */ /* 0x000fe20000010000 */
[----:B------:R-:W-:-:S05]  /*1a20*/  ISETP.NE.AND P5, PT, R10, RZ, PT ;  /* 0x000000ff0a00720c */ /* 0x000fca0003fa5270 */
[----:B------:R-:W-:Y:S02]  /*1a30*/  BSSY.RECONVERGENT B1, `(.L_x_392) ;  /* 0x0000177000017945 */ /* 0x000fe40003800200 */
[----:B0-----:R-:W0:Y:S01]  /*1a40*/  LDC R15, c[0x0][0x3e0] ;  /* 0x0000f800ff0f7b82 */ /* 0x001e220000000800 */
[----:B------:R-:W3:Y:S04]  /*1a50*/  @!P1 LDS R23, [R5] ;  /* 0x0000000005179984 */ /* 0x000ee80000000800 */
[----:B---3--:R-:W3:Y:S02]  /*1a60*/  SHFL.BFLY PT, R12, R23, 0x8, 0x1f ;  /* 0x0d001f00170c7f89 */ /* 0x008ee400000e0000 */
[----:B---3--:R-:W-:-:S05]  /*1a70*/  FMNMX.FTZ R12, R12, R23, !PT ;  /* 0x000000170c0c7209 */ /* 0x008fca0007810000 */
[----:B------:R-:W3:Y:S02]  /*1a80*/  SHFL.BFLY PT, R11, R12, 0x4, 0x1f ;  /* 0x0c801f000c0b7f89 */ /* 0x000ee400000e0000 */
[----:B---3--:R-:W-:Y:S02]  /*1a90*/  FMNMX.FTZ R11, R12, R11, !PT ;  /* 0x0000000b0c0b7209 */ /* 0x008fe40007810000 */
[----:B0-----:R-:W-:-:S03]  /*1aa0*/  IABS R12, R15 ;  /* 0x0000000f000c7213 */ /* 0x001fc60000000000 */
[----:B------:R-:W0:Y:S02]  /*1ab0*/  SHFL.BFLY PT, R16, R11, 0x2, 0x1f ;  /* 0x0c401f000b107f89 */ /* 0x000e2400000e0000 */
[----:B0-----:R-:W-:-:S05]  /*1ac0*/  FMNMX.FTZ R16, R11, R16, !PT ;  /* 0x000000100b107209 */ /* 0x001fca0007810000 */
[----:B------:R-:W0:Y:S02]  /*1ad0*/  SHFL.BFLY PT, R3, R16, 0x1, 0x1f ;  /* 0x0c201f0010037f89 */ /* 0x000e2400000e0000 */
[----:B0-----:R-:W-:Y:S02]  /*1ae0*/  FMNMX.FTZ R3, R16, R3, !PT ;  /* 0x0000000310037209 */ /* 0x001fe40007810000 */
[----:B------:R-:W1:Y:S02]  /*1af0*/  I2F.RP R16, R12 ;  /* 0x0000000c00107306 */ /* 0x000e640000209400 */
[----:B------:R-:W-:-:S04]  /*1b00*/  FSETP.NEU.FTZ.AND P0, PT, R3, -INF , PT ;  /* 0xff8000000300780b */ /* 0x000fc80003f1d000 */
[----:B------:R-:W-:Y:S02]  /*1b10*/  FSEL R4, R3, RZ, P0 ;  /* 0x000000ff03047208 */ /* 0x000fe40000000000 */
[----:B--2---:R-:W0:Y:S03]  /*1b20*/  MUFU.RCP R3, R30 ;  /* 0x0000001e00037308 */ /* 0x004e260000001000 */
[----:B------:R-:W-:-:S04]  /*1b30*/  FADD.FTZ R5, -R4, R23 ;  /* 0x0000001704057221 */ /* 0x000fc80000010100 */
[----:B------:R-:W-:Y:S01]  /*1b40*/  FMUL.FTZ R5, R5, 1.4426950216293334961 ;  /* 0x3fb8aa3b05057820 */ /* 0x000fe20000410000 */
[----:B-1----:R-:W1:Y:S08]  /*1b50*/  MUFU.RCP R26, R16 ;  /* 0x00000010001a7308 */ /* 0x002e700000001000 */
[----:B------:R-:W2:Y:S01]  /*1b60*/  MUFU.EX2 R5, R5 ;  /* 0x0000000500057308 */ /* 0x000ea20000000800 */
[----:B0-----:R-:W-:-:S07]  /*1b70*/  VIADD R3, R3, 0xffffffe ;  /* 0x0ffffffe03037836 */ /* 0x001fce0000000000 */
[----:B------:R-:W0:Y:S01]  /*1b80*/  F2I.FTZ.U32.TRUNC.NTZ R29, R3 ;  /* 0x00000003001d7305 */ /* 0x000e22000021f000 */
[----:B-1----:R-:W-:-:S07]  /*1b90*/  VIADD R26, R26, 0xffffffe ;  /* 0x0ffffffe1a1a7836 */ /* 0x002fce0000000000 */
[----:B------:R-:W1:Y:S01]  /*1ba0*/  F2I.FTZ.U32.TRUNC.NTZ R27, R26 ;  /* 0x0000001a001b7305 */ /* 0x000e62000021f000 */
[----:B--2---:R-:W2:Y:S01]  /*1bb0*/  SHFL.BFLY PT, R22, R5, 0x8, 0x1f ;  /* 0x0d001f0005167f89 */ /* 0x004ea200000e0000 */
[----:B0-----:R-:W-:Y:S01]  /*1bc0*/  IMAD.MOV R18, RZ, RZ, -R29 ;  /* 0x000000ffff127224 */ /* 0x001fe200078e0a1d */
[----:B------:R-:W-:-:S03]  /*1bd0*/  IABS R3, R10 ;  /* 0x0000000a00037213 */ /* 0x000fc60000000000 */
[----:B------:R-:W-:Y:S02]  /*1be0*/  IMAD R18, R18, R17, RZ ;  /* 0x0000001112127224 */ /* 0x000fe400078e02ff */
[----:B------:R-:W-:Y:S02]  /*1bf0*/  IMAD.MOV R3, RZ, RZ, -R3 ;  /* 0x000000ffff037224 */ /* 0x000fe400078e0a03 */
[----:B-1----:R-:W-:Y:S02]  /*1c00*/  IMAD.MOV R11, RZ, RZ, -R27 ;  /* 0x000000ffff0b7224 */ /* 0x002fe400078e0a1b */
[----:B------:R-:W-:Y:S02]  /*1c10*/  IMAD.MOV.U32 R26, RZ, RZ, RZ ;  /* 0x000000ffff1a7224 */ /* 0x000fe400078e00ff */
[----:B------:R-:W-:Y:S02]  /*1c20*/  IMAD R11, R11, R12, RZ ;  /* 0x0000000c0b0b7224 */ /* 0x000fe400078e02ff */
[----:B------:R-:W-:-:S04]  /*1c30*/  IMAD.HI.U32 R18, R29, R18, R28 ;  /* 0x000000121d127227 */ /* 0x000fc800078e001c */
[----:B--2---:R-:W-:Y:S01]  /*1c40*/  FADD.FTZ R22, R5, R22 ;  /* 0x0000001605167221 */ /* 0x004fe20000010000 */
[----:B------:R-:W-:Y:S01]  /*1c50*/  IABS R5, R14 ;  /* 0x0000000e00057213 */ /* 0x000fe20000000000 */
[----:B------:R-:W-:-:S03]  /*1c60*/  IMAD.HI.U32 R11, R27, R11, R26 ;  /* 0x0000000b1b0b7227 */ /* 0x000fc600078e001a */
[----:B------:R-:W0:Y:S01]  /*1c70*/  SHFL.BFLY PT, R19, R22, 0x4, 0x1f ;  /* 0x0c801f0016137f89 */ /* 0x000e2200000e0000 */
[----:B------:R-:W-:-:S04]  /*1c80*/  IMAD.HI.U32 R18, R18, R5, RZ ;  /* 0x0000000512127227 */ /* 0x000fc800078e00ff */
[----:B------:R-:W-:-:S04]  /*1c90*/  IMAD.HI.U32 R11, R11, R5, RZ ;  /* 0x000000050b0b7227 */ /* 0x000fc800078e00ff */
[----:B0-----:R-:W-:Y:S01]  /*1ca0*/  FADD.FTZ R19, R22, R19 ;  /* 0x0000001316137221 */ /* 0x001fe20000010000 */
[----:B------:R-:W-:Y:S02]  /*1cb0*/  IMAD R22, R18, R3, R5 ;  /* 0x0000000312167224 */ /* 0x000fe400078e0205 */
[----:B------:R-:W-:Y:S02]  /*1cc0*/  IMAD.MOV R3, RZ, RZ, -R11 ;  /* 0x000000ffff037224 */ /* 0x000fe400078e0a0b */
[----:B------:R-:W0:Y:S01]  /*1cd0*/  SHFL.BFLY PT, R16, R19, 0x2, 0x1f ;  /* 0x0c401f0013107f89 */ /* 0x000e2200000e0000 */
[----:B------:R-:W-:Y:S01]  /*1ce0*/  ISETP.GT.U32.AND P2, PT, R17, R22, PT ;  /* 0x000000161100720c */ /* 0x000fe20003f44070 */
[----:B------:R-:W-:Y:S01]  /*1cf0*/  IMAD R3, R12, R3, R5 ;  /* 0x000000030c037224 */ /* 0x000fe200078e0205 */
[C---:B------:R-:W-:Y:S02]  /*1d00*/  LOP3.LUT R5, R14.reuse, R17, RZ, 0x3c, !PT ;  /* 0x000000110e057212 */ /* 0x040fe400078e3cff */
[----:B------:R-:W-:-:S02]  /*1d10*/  LOP3.LUT R14, R14, R15, RZ, 0x3c, !PT ;  /* 0x0000000f0e0e7212 */ /* 0x000fc400078e3cff */
[----:B------:R-:W-:Y:S02]  /*1d20*/  ISETP.GT.U32.AND P0, PT, R12, R3, PT ;  /* 0x000000030c00720c */ /* 0x000fe40003f04070 */
[----:B------:R-:W-:-:S05]  /*1d30*/  ISETP.GE.AND P3, PT, R5, RZ, PT ;  /* 0x000000ff0500720c */ /* 0x000fca0003f66270 */
[-C--:B------:R-:W-:Y:S01]  /*1d40*/  @!P2 IADD3 R22, PT, PT, R22, -R17.reuse, RZ ;  /* 0x800000111616a210 */ /* 0x080fe20007ffe0ff */
[----:B------:R-:W-:Y:S01]  /*1d50*/  @!P2 VIADD R18, R18, 0x1 ;  /* 0x000000011212a836 */ /* 0x000fe20000000000 */
[----:B------:R-:W-:Y:S02]  /*1d60*/  ISETP.GE.AND P2, PT, R14, RZ, PT ;  /* 0x000000ff0e00720c */ /* 0x000fe40003f46270 */
[----:B------:R-:W-:Y:S01]  /*1d70*/  ISETP.GE.U32.AND P1, PT, R22, R17, PT ;  /* 0x000000111600720c */ /* 0x000fe20003f26070 */
[----:B------:R-:W-:Y:S01]  /*1d80*/  IMAD.MOV.U32 R22, RZ, RZ, 0x7f800000 ;  /* 0x7f800000ff167424 */ /* 0x000fe200078e00ff */
[----:B------:R-:W-:Y:S01]  /*1d90*/  @!P0 IADD3 R11, PT, PT, R11, 0x1, RZ ;  /* 0x000000010b0b8810 */ /* 0x000fe20007ffe0ff */
[----:B------:R-:W-:Y:S01]  /*1da0*/  @!P0 IMAD.IADD R3, R3, 0x1, -R12 ;  /* 0x0000000103038824 */ /* 0x000fe200078e0a0c */
[----:B------:R-:W-:Y:S01]  /*1db0*/  ISETP.NE.AND P0, PT, R15, RZ, PT ;  /* 0x000000ff0f00720c */ /* 0x000fe20003f05270 */
[----:B0-----:R-:W-:-:S03]  /*1dc0*/  FADD.FTZ R19, R19, R16 ;  /* 0x0000001013137221 */ /* 0x001fc60000010000 */
[----:B------:R-:W-:Y:S02]  /*1dd0*/  ISETP.GE.U32.AND P4, PT, R3, R12, PT ;  /* 0x0000000c0300720c */ /* 0x000fe40003f86070 */
[----:B------:R-:W0:Y:S03]  /*1de0*/  SHFL.BFLY PT, R16, R19, 0x1, 0x1f ;  /* 0x0c201f0013107f89 */ /* 0x000e2600000e0000 */
[----:B------:R-:W-:-:S04]  /*1df0*/  @P1 VIADD R18, R18, 0x1 ;  /* 0x0000000112121836 */ /* 0x000fc80000000000 */
[----:B------:R-:W-:Y:S01]  /*1e00*/  @!P3 IMAD.MOV R18, RZ, RZ, -R18 ;  /* 0x000000ffff12b224 */ /* 0x000fe200078e0a12 */
[----:B------:R-:W-:Y:S02]  /*1e10*/  ISETP.NE.AND P3, PT, R13, RZ, PT ;  /* 0x000000ff0d00720c */ /* 0x000fe40003f65270 */
[----:B------:R-:W-:Y:S01]  /*1e20*/  @!P5 LOP3.LUT R18, RZ, R17, RZ, 0x33, !PT ;  /* 0x00000011ff12d212 */ /* 0x000fe200078e33ff */
[----:B------:R-:W-:Y:S01]  /*1e30*/  @P4 VIADD R11, R11, 0x1 ;  /* 0x000000010b0b4836 */ /* 0x000fe20000000000 */
[----:B------:R-:W-:Y:S02]  /*1e40*/  SEL R12, RZ, 0x1, !P3 ;  /* 0x00000001ff0c7807 */ /* 0x000fe40005800000 */
[----:B------:R-:W-:Y:S01]  /*1e50*/  SHF.R.S32.HI R13, RZ, 0x1f, R10 ;  /* 0x0000001fff0d7819 */ /* 0x000fe2000001140a */
[----:B------:R-:W-:Y:S01]  /*1e60*/  IMAD.MOV.U32 R3, RZ, RZ, R11 ;  /* 0x000000ffff037224 */ /* 0x000fe200078e000b */
[----:B------:R-:W-:Y:S02]  /*1e70*/  SHF.R.S32.HI R5, RZ, 0x1f, R18 ;  /* 0x0000001fff057819 */ /* 0x000fe40000011412 */
[----:B------:R-:W-:-:S02]  /*1e80*/  LOP3.LUT R12, R13, R12, RZ, 0xfc, !PT ;  /* 0x0000000c0d0c7212 */ /* 0x000fc400078efcff */
[----:B------:R-:W-:Y:S02]  /*1e90*/  @!P2 IADD3 R3, PT, PT, -R3, RZ, RZ ;  /* 0x000000ff0303a210 */ /* 0x000fe40007ffe1ff */
[----:B------:R-:W-:Y:S02]  /*1ea0*/  @!P0 LOP3.LUT R3, RZ, R15, RZ, 0x33, !PT ;  /* 0x0000000fff038212 */ /* 0x000fe400078e33ff */
[----:B------:R-:W-:Y:S01]  /*1eb0*/  LOP3.LUT P0, RZ, R7, 0x3cf, RZ, 0xc0, !PT ;  /* 0x000003cf07ff7812 */ /* 0x000fe2000780c0ff */
[----:B0-----:R-:W-:Y:S01]  /*1ec0*/  FADD.FTZ R16, R19, R16 ;  /* 0x0000001013107221 */ /* 0x001fe20000010000 */
[----:B------:R-:W-:Y:S01]  /*1ed0*/  ISETP.LT.U32.AND P2, PT, R20, R18, PT ;  /* 0x000000121400720c */ /* 0x000fe20003f41070 */
[----:B------:R-:W-:-:S03]  /*1ee0*/  IMAD R3, R3, UR13, RZ ;  /* 0x0000000d03037c24 */ /* 0x000fc6000f8e02ff */
[----:B------:R-:W-:Y:S01]  /*1ef0*/  FSETP.NE.FTZ.AND P1, PT, R16, RZ, PT ;  /* 0x000000ff1000720b */ /* 0x000fe20003f35000 */
[----:B------:R-:W-:Y:S01]  /*1f00*/  IMAD R3, R12, R3, RZ ;  /* 0x000000030c037224 */ /* 0x000fe200078e02ff */
[----:B------:R-:W-:-:S04]  /*1f10*/  ISETP.LT.AND.EX P2, PT, R21, R5, PT, P2 ;  /* 0x000000051500720c */ /* 0x000fc80003f41320 */
[----:B------:R-:W-:-:S07]  /*1f20*/  SEL R5, R20, R18, P2 ;  /* 0x0000001214057207 */ /* 0x000fce0001000000 */
[----:B------:R-:W0:Y:S02]  /*1f30*/  @P1 MUFU.LG2 R11, R16 ;  /* 0x00000010000b1308 */ /* 0x000e240000000c00 */
[----:B0-----:R-:W-:Y:S01]  /*1f40*/  @P1 FFMA.FTZ R22, R11, 0.69314718246459960938, R4 ;  /* 0x3f3172180b161823 */ /* 0x001fe20000010004 */
[----:B------:R-:W-:Y:S01]  /*1f50*/  IMAD R4, R10, UR12, RZ ;  /* 0x0000000c0a047c24 */ /* 0x000fe2000f8e02ff */
        /* <DEDUP_REMOVED lines=29> */
[----:B------:R-:W-:Y:S01]  /*2130*/  MOV R10, RZ ;  /* 0x000000ff000a7202 */ /* 0x000fe20000000f00 */
[----:B------:R-:W-:Y:S01]  /*2140*/  HFMA2 R31, -RZ, RZ, 0, 0 ;  /* 0x00000000ff1f7431 */ /* 0x000fe200000001ff */
[----:B------:R-:W-:Y:S02]  /*2150*/  LEA.HI R13, R7, UR15, RZ, 0x1c ;  /* 0x0000000f070d7c11 */ /* 0x000fe4000f8fe0ff */
[----:B------:R-:W-:-:S03]  /*2160*/  ISETP.NE.U32.AND P0, PT, R30, RZ, PT ;  /* 0x000000ff1e00720c */ /* 0x000fc60003f05070 */
[----:B0-----:R-:W0:Y:S02]  /*2170*/  MUFU.RCP R12, R14 ;  /* 0x0000000e000c7308 */ /* 0x001e240000001000 */
[----:B0-----:R-:W-:-:S06]  /*2180*/  VIADD R12, R12, 0xffffffe ;  /* 0x0ffffffe0c0c7836 */ /* 0x001fcc0000000000 */
        /* <DEDUP_REMOVED lines=17> */
.L_x_395:
[----:B------:R-:W-:Y:S01]  /*22a0*/  LEA.HI R2, R7, UR15, RZ, 0x1c ;  /* 0x0000000f07027c11 */ /* 0x000fe2000f8fe0ff */
[----:B------:R-:W-:Y:S01]  /*22b0*/  IMAD.MOV.U32 R19, RZ, RZ, RZ ;  /* 0x000000ffff137224 */ /* 0x000fe200078e00ff */
[----:B------:R-:W-:Y:S02]  /*22c0*/  MOV R18, R30 ;  /* 0x0000001e00127202 */ /* 0x000fe40000000f00 */
[----:B------:R-:W-:Y:S01]  /*22d0*/  MOV R16, 0x2300 ;  /* 0x0000230000107802 */ /* 0x000fe20000000f00 */
[----:B------:R-:W-:Y:S02]  /*22e0*/  IMAD.MOV.U32 R14, RZ, RZ, R2 ;  /* 0x000000ffff0e7224 */ /* 0x000fe400078e0002 */
[----:B------:R-:W-:Y:S05]  /*22f0*/  CALL.REL.NOINC `($__internal_10_$__cuda_sm20_div_s64) ;  /* 0x0000002800287944 */ /* 0x000fea0003c00000 */
[----:B------:R-:W-:Y:S02]  /*2300*/  IADD3 R13, PT, PT, -R10, RZ, RZ ;  /* 0x000000ff0a0d7210 */ /* 0x000fe40007ffe1ff */
[----:B------:R-:W-:-:S03]  /*2310*/  MOV R31, R11 ;  /* 0x0000000b001f7202 */ /* 0x000fc60000000f00 */
[----:B------:R-:W-:Y:S01]  /*2320*/  IMAD R12, R30, R13, R2 ;  /* 0x0000000d1e0c7224 */ /* 0x000fe200078e0202 */
[----:B------:R-:W-:-:S07]  /*2330*/  MOV R30, R10 ;  /* 0x0000000a001e7202 */ /* 0x000fce0000000f00 */
.L_x_396:
        /* <DEDUP_REMOVED lines=59> */
.L_x_398:
[----:B------:R-:W-:Y:S01]  /*26f0*/  IMAD.MOV.U32 R14, RZ, RZ, R30 ;  /* 0x000000ffff0e7224 */ /* 0x000fe200078e001e */
[----:B------:R-:W-:Y:S01]  /*2700*/  MOV R19, R31 ;  /* 0x0000001f00137202 */ /* 0x000fe20000000f00 */
[----:B------:R-:W-:Y:S01]  /*2710*/  IMAD.MOV.U32 R18, RZ, RZ, R34 ;  /* 0x000000ffff127224 */ /* 0x000fe200078e0022 */
[----:B------:R-:W-:Y:S02]  /*2720*/  MOV R16, 0x2740 ;  /* 0x0000274000107802 */ /* 0x000fe40000000f00 */
[----:B------:R-:W-:Y:S05]  /*2730*/  CALL.REL.NOINC `($__internal_10_$__cuda_sm20_div_s64) ;  /* 0x0000002400187944 */ /* 0x000fea0003c00000 */
[----:B------:R-:W-:-:S05]  /*2740*/  IADD3 R11, PT, PT, -R10, RZ, RZ ;  /* 0x000000ff0a0b7210 */ /* 0x000fca0007ffe1ff */
[----:B------:R-:W-:Y:S02]  /*2750*/  IMAD R30, R11, R34, R30 ;  /* 0x000000220b1e7224 */ /* 0x000fe400078e021e */
.L_x_399:
[----:B------:R-:W-:Y:S05]  /*2760*/  BSYNC.RECONVERGENT B0 ;  /* 0x0000000000007941 */ /* 0x000fea0003800200 */
.L_x_397:
[----:B------:R-:W-:Y:S01]  /*2770*/  IABS R20, R9 ;  /* 0x0000000900147213 */ /* 0x000fe20000000000 */
[----:B------:R-:W0:Y:S01]  /*2780*/  LDCU.U8 UR17, c[0x0][0x549] ;  /* 0x0000a920ff1177ac */ /* 0x000e220008000000 */
[----:B------:R-:W-:Y:S02]  /*2790*/  IABS R16, R6 ;  /* 0x0000000600107213 */ /* 0x000fe40000000000 */
[----:B------:R-:W1:Y:S01]  /*27a0*/  I2F.U32.RP R11, R20 ;  /* 0x00000014000b7306 */ /* 0x000e620000209000 */
[----:B------:R-:W-:Y:S01]  /*27b0*/  IABS R13, R15 ;  /* 0x0000000f000d7213 */ /* 0x000fe20000000000 */
[----:B------:R-:W2:Y:S01]  /*27c0*/  LDCU.64 UR4, c[0x0][0x430] ;  /* 0x00008600ff0477ac */ /* 0x000ea20008000a00 */
[----:B------:R-:W-:Y:S02]  /*27d0*/  IABS R17, R8 ;  /* 0x0000000800117213 */ /* 0x000fe40000000000 */
[----:B------:R-:W-:Y:S01]  /*27e0*/  IABS R14, R5 ;  /* 0x00000005000e7213 */ /* 0x000fe20000000000 */
[----:B------:R-:W-:Y:S01]  /*27f0*/  UIMAD UR18, UR7, UR12, URZ ;  /* 0x0000000c071272a4 */ /* 0x000fe2000f8e02ff */
[----:B------:R-:W-:Y:S01]  /*2800*/  ISETP.NE.AND P5, PT, R9, RZ, PT ;  /* 0x000000ff0900720c */ /* 0x000fe20003fa5270 */
[----:B------:R-:W3:Y:S01]  /*2810*/  I2F.U32.RP R12, R16 ;  /* 0x00000010000c7306 */ /* 0x000ee20000209000 */
[----:B0-----:R-:W-:-:S07]  /*2820*/  UISETP.NE.AND UP0, UPT, UR17, URZ, UPT ;  /* 0x000000ff1100728c */ /* 0x001fce000bf05270 */
[----:B-1----:R-:W0:Y:S01]  /*2830*/  MUFU.RCP R11, R11 ;  /* 0x0000000b000b7308 */ /* 0x002e220000001000 */
[----:B--2---:R-:W-:-:S07]  /*2840*/  USEL UR4, UR4, 0x1, UP0 ;  /* 0x0000000104047887 */ /* 0x004fce0008000000 */
        /* <DEDUP_REMOVED lines=8> */
[----:B------:R1:W2:Y:S01]  /*28d0*/  F2I.FTZ.U32.TRUNC.NTZ R33, R32 ;  /* 0x0000002000217305 */ /* 0x0002a2000021f000 */
[----:B0-----:R-:W-:-:S07]  /*28e0*/  IMAD.MOV R11, RZ, RZ, -R19 ;  /* 0x000000ffff0b7224 */ /* 0x001fce00078e0a13 */
[----:B------:R-:W-:Y:S01]  /*28f0*/  MUFU.RCP R29, R29 ;  /* 0x0000001d001d7308 */ /* 0x000fe20000001000 */
[----:B------:R-:W-:Y:S02]  /*2900*/  IMAD.MOV.U32 R18, RZ, RZ, RZ ;  /* 0x000000ffff127224 */ /* 0x000fe400078e00ff */
[----:B------:R-:W-:Y:S01]  /*2910*/  IMAD R28, R11, R20, RZ ;  /* 0x000000140b1c7224 */ /* 0x000fe200078e02ff */
[----:B------:R-:W-:Y:S01]  /*2920*/  IABS R11, R6 ;  /* 0x00000006000b7213 */ /* 0x000fe20000000000 */
[----:B-1----:R-:W-:-:S03]  /*2930*/  HFMA2 R32, -RZ, RZ, 0, 0 ;  /* 0x00000000ff207431 */ /* 0x002fc600000001ff */
[----:B------:R-:W0:Y:S01]  /*2940*/  I2F.U32.RP R26, R17 ;  /* 0x00000011001a7306 */ /* 0x000e220000209000 */
[----:B--2---:R-:W-:Y:S01]  /*2950*/  IADD3 R25, PT, PT, RZ, -R33, RZ ;  /* 0x80000021ff197210 */ /* 0x004fe20007ffe0ff */
[----:B------:R-:W-:Y:S01]  /*2960*/  IMAD.HI.U32 R28, R19, R28, R18 ;  /* 0x0000001c131c7227 */ /* 0x000fe200078e0012 */
[----:B------:R-:W-:Y:S02]  /*2970*/  IABS R19, R30 ;  /* 0x0000001e00137213 */ /* 0x000fe40000000000 */
[----:B------:R-:W-:Y:S01]  /*2980*/  IABS R18, R9 ;  /* 0x0000000900127213 */ /* 0x000fe20000000000 */
[----:B------:R-:W-:Y:S02]  /*2990*/  IMAD R25, R25, R16, RZ ;  /* 0x0000001019197224 */ /* 0x000fe400078e02ff */
[----:B------:R-:W1:Y:S01]  /*29a0*/  I2F.U32.RP R21, R14 ;  /* 0x0000000e00157306 */ /* 0x000e620000209000 */
[----:B------:R-:W-:-:S04]  /*29b0*/  IMAD.HI.U32 R27, R28, R19, RZ ;  /* 0x000000131c1b7227 */ /* 0x000fc800078e00ff */
[----:B------:R-:W-:-:S03]  /*29c0*/  IMAD.HI.U32 R25, R33, R25, R32 ;  /* 0x0000001921197227 */ /* 0x000fc600078e0020 */
[----:B0-----:R-:W0:Y:S01]  /*29d0*/  MUFU.RCP R26, R26 ;  /* 0x0000001a001a7308 */ /* 0x001e220000001000 */
[----:B------:R-:W-:Y:S02]  /*29e0*/  IMAD.MOV R18, RZ, RZ, -R18 ;  /* 0x000000ffff127224 */ /* 0x000fe400078e0a12 */
[----:B------:R-:W-:Y:S02]  /*29f0*/  VIADD R29, R29, 0xffffffe ;  /* 0x0ffffffe1d1d7836 */ /* 0x000fe40000000000 */
[----:B------:R-:W-:Y:S02]  /*2a00*/  IMAD R19, R27, R18, R19 ;  /* 0x000000121b137224 */ /* 0x000fe400078e0213 */
[----:B------:R-:W-:Y:S01]  /*2a10*/  IMAD.MOV R11, RZ, RZ, -R11 ;  /* 0x000000ffff0b7224 */ /* 0x000fe200078e0a0b */
[----:B-1----:R-:W1:Y:S01]  /*2a20*/  MUFU.RCP R21, R21 ;  /* 0x0000001500157308 */ /* 0x002e620000001000 */
[----:B------:R-:W-:Y:S01]  /*2a30*/  IMAD.HI.U32 R25, R25, R12, RZ ;  /* 0x0000000c19197227 */ /* 0x000fe200078e00ff */
[----:B------:R-:W-:-:S03]  /*2a40*/  ISETP.GT.U32.AND P3, PT, R20, R19, PT ;  /* 0x000000131400720c */ /* 0x000fc60003f64070 */
[----:B------:R-:W-:Y:S01]  /*2a50*/  IMAD R11, R25, R11, R12 ;  /* 0x0000000b190b7224 */ /* 0x000fe200078e020c */
[----:B------:R-:W-:Y:S01]  /*2a60*/  LOP3.LUT R12, R30, R9, RZ, 0x3c, !PT ;  /* 0x000000091e0c7212 */ /* 0x000fe200078e3cff */
[----:B------:R-:W-:Y:S01]  /*2a70*/  IMAD.MOV.U32 R28, RZ, RZ, RZ ;  /* 0x000000ffff1c7224 */ /* 0x000fe200078e00ff */
[----:B------:R-:W2:Y:S01]  /*2a80*/  F2I.FTZ.U32.TRUNC.NTZ R29, R29 ;  /* 0x0000001d001d7305 */ /* 0x000ea2000021f000 */
[----:B0-----:R-:W-:Y:S01]  /*2a90*/  VIADD R26, R26, 0xffffffe ;  /* 0x0ffffffe1a1a7836 */ /* 0x001fe20000000000 */
[----:B------:R-:W-:Y:S02]  /*2aa0*/  ISETP.GT.U32.AND P1, PT, R16, R11, PT ;  /* 0x0000000b1000720c */ /* 0x000fe40003f24070 */
[----:B------:R-:W-:Y:S02]  /*2ab0*/  ISETP.GE.AND P2, PT, R12, RZ, PT ;  /* 0x000000ff0c00720c */ /* 0x000fe40003f46270 */
[----:B------:R-:W-:Y:S01]  /*2ac0*/  IABS R12, R2 ;  /* 0x00000002000c7213 */ /* 0x000fe20000000000 */
[----:B------:R-:W-:Y:S01]  /*2ad0*/  @!P3 IMAD.IADD R19, R19, 0x1, -R20 ;  /* 0x000000011313b824 */ /* 0x000fe200078e0a14 */
[----:B------:R-:W0:Y:S01]  /*2ae0*/  F2I.FTZ.U32.TRUNC.NTZ R33, R26 ;  /* 0x0000001a00217305 */ /* 0x000e22000021f000 */
[----:B-1----:R-:W-:-:S02]  /*2af0*/  IADD3 R21, PT, PT, R21, 0xffffffe, RZ ;  /* 0x0ffffffe15157810 */ /* 0x002fc40007ffe0ff */
[----:B------:R-:W-:Y:S02]  /*2b00*/  @!P3 IADD3 R27, PT, PT, R27, 0x1, RZ ;  /* 0x000000011b1bb810 */ /* 0x000fe40007ffe0ff */
[----:B------:R-:W-:Y:S02]  /*2b10*/  ISETP.GE.U32.AND P6, PT, R19, R20, PT ;  /* 0x000000141300720c */ /* 0x000fe40003fc6070 */
[----:B--2---:R-:W-:Y:S01]  /*2b20*/  IADD3 R18, PT, PT, RZ, -R29, RZ ;  /* 0x8000001dff127210 */ /* 0x004fe20007ffe0ff */
[----:B------:R-:W1:Y:S01]  /*2b30*/  F2I.FTZ.U32.TRUNC.NTZ R21, R21 ;  /* 0x0000001500157305 */ /* 0x000e62000021f000 */
[----:B------:R-:W-:Y:S01]  /*2b40*/  @!P1 IADD3 R11, PT, PT, R11, -R16, RZ ;  /* 0x800000100b0b9210 */ /* 0x000fe20007ffe0ff */
[----:B------:R-:W-:Y:S01]  /*2b50*/  @!P1 VIADD R25, R25, 0x1 ;  /* 0x0000000119199836 */ /* 0x000fe20000000000 */
[----:B------:R-:W-:Y:S01]  /*2b60*/  LOP3.LUT R19, R10, R6, RZ, 0x3c, !PT ;  /* 0x000000060a137212 */ /* 0x000fe200078e3cff */
[----:B------:R-:W-:Y:S01]  /*2b70*/  IMAD R31, R18, R13, RZ ;  /* 0x0000000d121f7224 */ /* 0x000fe200078e02ff */
[----:B------:R-:W-:-:S02]  /*2b80*/  ISETP.GE.U32.AND P4, PT, R11, R16, PT ;  /* 0x000000100b00720c */ /* 0x000fc40003f86070 */
[----:B------:R-:W-:Y:S01]  /*2b90*/  IABS R18, R15 ;  /* 0x0000000f00127213 */ /* 0x000fe20000000000 */
[----:B------:R-:W-:Y:S01]  /*2ba0*/  IMAD.HI.U32 R31, R29, R31, R28 ;  /* 0x0000001f1d1f7227 */ /* 0x000fe200078e001c */
[----:B------:R-:W-:Y:S02]  /*2bb0*/  ISETP.GE.AND P0, PT, R19, RZ, PT ;  /* 0x000000ff1300720c */ /* 0x000fe40003f06270 */
[----:B------:R-:W-:Y:S01]  /*2bc0*/  ISETP.NE.AND P3, PT, R6, RZ, PT ;  /* 0x000000ff0600720c */ /* 0x000fe20003f65270 */
[----:B0-----:R-:W-:Y:S01]  /*2bd0*/  IMAD.MOV R11, RZ, RZ, -R33 ;  /* 0x000000ffff0b7224 */ /* 0x001fe200078e0a21 */
[----:B------:R-:W-:Y:S01]  /*2be0*/  @P6 IADD3 R27, PT, PT, R27, 0x1, RZ ;  /* 0x000000011b1b6810 */ /* 0x000fe20007ffe0ff */
[----:B------:R-:W-:Y:S01]  /*2bf0*/  IMAD.MOV R18, RZ, RZ, -R18 ;  /* 0x000000ffff127224 */ /* 0x000fe200078e0a12 */
[----:B------:R-:W-:Y:S01]  /*2c00*/  MOV R20, RZ ;  /* 0x000000ff00147202 */ /* 0x000fe20000000f00 */
[----:B------:R-:W-:-:S04]  /*2c10*/  IMAD.HI.U32 R31, R31, R12, RZ ;  /* 0x0000000c1f1f7227 */ /* 0x000fc800078e00ff */
[----:B------:R-:W-:Y:S02]  /*2c20*/  IMAD.MOV.U32 R16, RZ, RZ, R11 ;  /* 0x000000ffff107224 */ /* 0x000fe400078e000b */
[----:B------:R-:W-:Y:S01]  /*2c30*/  IMAD R12, R31, R18, R12 ;  /* 0x000000121f0c7224 */ /* 0x000fe200078e020c */
[----:B------:R-:W-:Y:S01]  /*2c40*/  IABS R18, R8 ;  /* 0x0000000800127213 */ /* 0x000fe20000000000 */
[----:B-1----:R-:W-:Y:S02]  /*2c50*/  IMAD.MOV R11, RZ, RZ, -R21 ;  /* 0x000000ffff0b7224 */ /* 0x002fe400078e0a15 */
[----:B------:R-:W-:Y:S01]  /*2c60*/  @P4 VIADD R25, R25, 0x1 ;  /* 0x0000000119194836 */ /* 0x000fe20000000000 */
[----:B------:R-:W-:Y:S01]  /*2c70*/  ISETP.GT.U32.AND P1, PT, R13, R12, PT ;  /* 0x0000000c0d00720c */ /* 0x000fe20003f24070 */
[----:B------:R-:W-:Y:S01]  /*2c80*/  IMAD R19, R16, R17, RZ ;  /* 0x0000001110137224 */ /* 0x000fe200078e02ff */
[----:B------:R-:W-:Y:S01]  /*2c90*/  ISETP.NE.AND P4, PT, R15, RZ, PT ;  /* 0x000000ff0f00720c */ /* 0x000fe20003f85270 */
        /* <DEDUP_REMOVED lines=11> */
[----:B------:R-:W-:Y:S01]  /*2d50*/  @!P1 IADD3 R12, PT, PT, R12, -R13, RZ ;  /* 0x8000000d0c0c9210 */ /* 0x000fe20007ffe0ff */
[----:B------:R-:W-:Y:S02]  /*2d60*/  IMAD.MOV R18, RZ, RZ, -R18 ;  /* 0x000000ffff127224 */ /* 0x000fe400078e0a12 */
[----:B------:R-:W-:Y:S01]  /*2d70*/  IMAD.HI.U32 R32, R32, R19, RZ ;  /* 0x0000001320207227 */ /* 0x000fe200078e00ff */
[----:B------:R-:W-:Y:S02]  /*2d80*/  ISETP.GE.U32.AND P2, PT, R12, R13, PT ;  /* 0x0000000d0c00720c */ /* 0x000fe40003f46070 */
[----:B------:R-:W-:Y:S01]  /*2d90*/  LOP3.LUT R12, R2, R15, RZ, 0x3c, !PT ;  /* 0x0000000f020c7212 */ /* 0x000fe200078e3cff */
[----:B------:R-:W-:-:S02]  /*2da0*/  IMAD.MOV R11, RZ, RZ, -R11 ;  /* 0x000000ffff0b7224 */ /* 0x000fc400078e0a0b */
[----:B------:R-:W-:Y:S01]  /*2db0*/  IMAD.HI.U32 R20, R20, R16, RZ ;  /* 0x0000001014147227 */ /* 0x000fe200078e00ff */
[----:B------:R-:W-:Y:S02]  /*2dc0*/  ISETP.GE.AND P0, PT, R12, RZ, PT ;  /* 0x000000ff0c00720c */ /* 0x000fe40003f06270 */
[----:B------:R-:W-:Y:S01]  /*2dd0*/  LOP3.LUT R12, R27, R8, RZ, 0x3c, !PT ;  /* 0x000000081b0c7212 */ /* 0x000fe200078e3cff */
[----:B------:R-:W-:Y:S02]  /*2de0*/  IMAD R18, R32, R18, R19 ;  /* 0x0000001220127224 */ /* 0x000fe400078e0213 */
[----:B------:R-:W-:Y:S02]  /*2df0*/  IMAD R11, R20, R11, R16 ;  /* 0x0000000b140b7224 */ /* 0x000fe400078e0210 */
[----:B------:R-:W-:Y:S01]  /*2e00*/  @!P1 VIADD R31, R31, 0x1 ;  /* 0x000000011f1f9836 */ /* 0x000fe20000000000 */
[----:B------:R-:W-:Y:S02]  /*2e10*/  ISETP.GT.U32.AND P3, PT, R17, R18, PT ;  /* 0x000000121100720c */ /* 0x000fe40003f64070 */
[----:B------:R-:W-:-:S02]  /*2e20*/  ISETP.GT.U32.AND P1, PT, R14, R11, PT ;  /* 0x0000000b0e00720c */ /* 0x000fc40003f24070 */
[----:B------:R-:W-:Y:S02]  /*2e30*/  @P2 IADD3 R31, PT, PT, R31, 0x1, RZ ;  /* 0x000000011f1f2810 */ /* 0x000fe40007ffe0ff */
[----:B------:R-:W-:Y:S02]  /*2e40*/  ISETP.GE.AND P2, PT, R12, RZ, PT ;  /* 0x000000ff0c00720c */ /* 0x000fe40003f46270 */
[----:B------:R-:W-:Y:S01]  /*2e50*/  LOP3.LUT R12, R25, R5, RZ, 0x3c, !PT ;  /* 0x00000005190c7212 */ /* 0x000fe200078e3cff */
[----:B------:R-:W-:Y:S01]  /*2e60*/  @!P0 IMAD.MOV R31, RZ, RZ, -R31 ;  /* 0x000000ffff1f8224 */ /* 0x000fe200078e0a1f */
[----:B------:R-:W-:Y:S02]  /*2e70*/  @!P4 LOP3.LUT R31, RZ, R15, RZ, 0x33, !PT ;  /* 0x0000000fff1fc212 */ /* 0x000fe400078e33ff */
[----:B------:R-:W-:Y:S01]  /*2e80*/  ISETP.GE.AND P0, PT, R12, RZ, PT ;  /* 0x000000ff0c00720c */ /* 0x000fe20003f06270 */
[----:B------:R-:W-:Y:S02]  /*2e90*/  @!P3 IMAD.IADD R18, R18, 0x1, -R17 ;  /* 0x000000011212b824 */ /* 0x000fe400078e0a11 */
[----:B------:R-:W-:Y:S01]  /*2ea0*/  @!P1 IADD3 R11, PT, PT, R11, -R14, RZ ;  /* 0x8000000e0b0b9210 */ /* 0x000fe20007ffe0ff */
[----:B------:R-:W-:Y:S01]  /*2eb0*/  @!P3 VIADD R32, R32, 0x1 ;  /* 0x000000012020b836 */ /* 0x000fe20000000000 */
[----:B------:R-:W-:-:S02]  /*2ec0*/  ISETP.NE.AND P3, PT, R5, RZ, PT ;  /* 0x000000ff0500720c */ /* 0x000fc40003f65270 */
[----:B------:R-:W-:Y:S01]  /*2ed0*/  ISETP.GE.U32.AND P6, PT, R18, R17, PT ;  /* 0x000000111200720c */ /* 0x000fe20003fc6070 */
[----:B------:R-:W-:Y:S01]  /*2ee0*/  IMAD.WIDE R16, R31, UR13, RZ ;  /* 0x0000000d1f107c25 */ /* 0x000fe2000f8e02ff */
[----:B------:R-:W-:Y:S02]  /*2ef0*/  ISETP.GE.U32.AND P4, PT, R11, R14, PT ;  /* 0x0000000e0b00720c */ /* 0x000fe40003f86070 */
[----:B------:R-:W-:Y:S01]  /*2f00*/  @!P1 IADD3 R20, PT, PT, R20, 0x1, RZ ;  /* 0x0000000114149810 */ /* 0x000fe20007ffe0ff */
[----:B------:R-:W-:Y:S02]  /*2f10*/  IMAD.MOV R11, RZ, RZ, -R27 ;  /* 0x000000ffff0b7224 */ /* 0x000fe400078e0a1b */
[----:B------:R-:W-:-:S04]  /*2f20*/  IMAD.WIDE.U32 R12, R0, UR4, R16 ;  /* 0x00000004000c7c25 */ /* 0x000fc8000f8e0010 */
[----:B------:R-:W-:Y:S02]  /*2f30*/  IMAD.MOV R31, RZ, RZ, -R31 ;  /* 0x000000ffff1f7224 */ /* 0x000fe400078e0a1f */
[----:B------:R-:W-:Y:S02]  /*2f40*/  @P6 VIADD R32, R32, 0x1 ;  /* 0x0000000120206836 */ /* 0x000fe40000000000 */
[----:B------:R-:W-:Y:S01]  /*2f50*/  @P4 IADD3 R20, PT, PT, R20, 0x1, RZ ;  /* 0x0000000114144810 */ /* 0x000fe20007ffe0ff */
[----:B------:R-:W-:Y:S01]  /*2f60*/  IMAD R11, R9, R11, R30 ;  /* 0x0000000b090b7224 */ /* 0x000fe200078e021e */
[----:B------:R-:W-:Y:S01]  /*2f70*/  IADD3 R9, PT, PT, -R25, RZ, RZ ;  /* 0x000000ff19097210 */ /* 0x000fe20007ffe1ff */
[----:B------:R-:W-:Y:S01]  /*2f80*/  @!P2 IMAD.MOV R32, RZ, RZ, -R32 ;  /* 0x000000ffff20a224 */ /* 0x000fe200078e0a20 */
[----:B------:R-:W-:Y:S01]  /*2f90*/  @!P5 LOP3.LUT R32, RZ, R8, RZ, 0x33, !PT ;  /* 0x00000008ff20d212 */ /* 0x000fe200078e33ff */
[----:B------:R-:W-:Y:S01]  /*2fa0*/  @!P0 IMAD.MOV R20, RZ, RZ, -R20 ;  /* 0x000000ffff148224 */ /* 0x000fe200078e0a14 */
[----:B------:R-:W-:Y:S01]  /*2fb0*/  @!P3 LOP3.LUT R20, RZ, R5, RZ, 0x33, !PT ;  /* 0x00000005ff14b212 */ /* 0x000fe200078e33ff */
[----:B------:R-:W-:Y:S01]  /*2fc0*/  IMAD R13, R0, UR17, R13 ;  /* 0x00000011000d7c24 */ /* 0x000fe2000f8e020d */
[----:B------:R-:W-:Y:S01]  /*2fd0*/  UIMAD UR17, UR8, UR4, URZ ;  /* 0x00000004081172a4 */ /* 0x000fe2000f8e02ff */
[----:B------:R-:W-:Y:S01]  /*2fe0*/  IMAD R31, R15, R31, R2 ;  /* 0x0000001f0f1f7224 */ /* 0x000fe200078e0202 */
[----:B------:R-:W-:Y:S01]  /*2ff0*/  IADD3 R0, PT, PT, -R20, RZ, RZ ;  /* 0x000000ff14007210 */ /* 0x000fe20007ffe1ff */
[----:B------:R-:W-:-:S02]  /*3000*/  IMAD.MOV R2, RZ, RZ, -R32 ;  /* 0x000000ffff027224 */ /* 0x000fc400078e0a20 */
        /* <DEDUP_REMOVED lines=21> */
.L_x_394:
[----:B------:R-:W0:Y:S01]  /*3160*/  LDC.64 R4, c[0x0][0x420] ;  /* 0x00010800ff047b82 */ /* 0x000e220000000a00 */
[----:B------:R-:W-:-:S05]  /*3170*/  IADD3 R2, PT, PT, R2, UR15, RZ ;  /* 0x0000000f02027c10 */ /* 0x000fca000fffe0ff */
[----:B0-----:R-:W-:-:S05]  /*3180*/  IMAD.WIDE.U32 R2, R2, 0x4, R4 ;  /* 0x0000000402027825 */ /* 0x001fca00078e0004 */
[----:B------:R1:W-:Y:S02]  /*3190*/  STG.E desc[UR10][R2.64], R22 ;  /* 0x0000001602007986 */ /* 0x0003e4000c10190a */
.L_x_393:
[----:B------:R-:W-:Y:S05]  /*31a0*/  BSYNC.RECONVERGENT B1 ;  /* 0x0000000000017941 */ /* 0x000fea0003800200 */
.L_x_392:
        /* <DEDUP_REMOVED lines=17> */
.L_x_401:
[----:B------:R-:W-:Y:S05]  /*32c0*/  BSYNC.RECONVERGENT B0 ;  /* 0x0000000000007941 */ /* 0x000fea0003800200 */
.L_x_400:
[----:B------:R-:W-:Y:S01]  /*32d0*/  BAR.SYNC.DEFER_BLOCKING 0x0 ;  /* 0x0000000000007b1d */ /* 0x000fe20000010000 */
[----:B------:R-:W-:Y:S01]  /*32e0*/  UISETP.GE.AND UP0, UPT, UR6, 0x1, UPT ;  /* 0x000000010600788c */ /* 0x000fe2000bf06270 */
[----:B------:R-:W-:Y:S01]  /*32f0*/  HFMA2 R0, -RZ, RZ, 0, 0 ;  /* 0x00000000ff007431 */ /* 0x000fe200000001ff */
[----:B------:R-:W-:Y:S01]  /*3300*/  SHF.R.U32.HI R12, RZ, 0x5, R7 ;  /* 0x00000005ff0c7819 */ /* 0x000fe20000011607 */
[----:B------:R-:W-:Y:S01]  /*3310*/  IMAD.SHL.U32 R7, R7, 0x4, RZ ;  /* 0x0000000407077824 */ /* 0x000fe200078e00ff */
[----:B012---:R-:W-:Y:S01]  /*3320*/  CS2R R2, SRZ ;  /* 0x0000000000027805 */ /* 0x007fe2000001ff00 */
[----:B------:R-:W-:-:S04]  /*3330*/  IMAD.MOV.U32 R5, RZ, RZ, RZ ;  /* 0x000000ffff057224 */ /* 0x000fc800078e00ff */
[----:B------:R-:W-:Y:S05]  /*3340*/  BRA.U !UP0, `(.L_x_402) ;  /* 0x0000001108d07547 */ /* 0x000fea000b800000 */
[----:B------:R-:W0:Y:S01]  /*3350*/  LDCU UR12, c[0x0][0x44c] ;  /* 0x00008980ff0c77ac */ /* 0x000e220008000800 */
[----:B------:R-:W-:Y:S01]  /*3360*/  IMAD.MOV.U32 R13, RZ, RZ, RZ ;  /* 0x000000ffff0d7224 */ /* 0x000fe200078e00ff */
[----:B------:R-:W-:Y:S02]  /*3370*/  CS2R R10, SRZ ;  /* 0x00000000000a7805 */ /* 0x000fe4000001ff00 */
[----:B------:R-:W-:Y:S01]  /*3380*/  CS2R R8, SRZ ;  /* 0x0000000000087805 */ /* 0x000fe2000001ff00 */
[----:B------:R-:W1:Y:S01]  /*3390*/  LDCU.64 UR4, c[0x0][0x3f8] ;  /* 0x00007f00ff0477ac */ /* 0x000e620008000a00 */
[----:B------:R-:W-:Y:S02]  /*33a0*/  UISETP.GE.U32.AND UP0, UPT, UR6, 0x4, UPT ;  /* 0x000000040600788c */ /* 0x000fe4000bf06070 */
[----:B------:R-:W-:Y:S02]  /*33b0*/  UIADD3 UR13, UPT, UPT, UR16, -UR15, URZ ;  /* 0x8000000f100d7290 */ /* 0x000fe4000fffe0ff */
[----:B------:R-:W-:-:S02]  /*33c0*/  ULOP3.LUT UR9, UR6, 0x3, URZ, 0xc0, !UPT ;  /* 0x0000000306097892 */ /* 0x000fc4000f8ec0ff */
[----:B0-----:R-:W-:Y:S02]  /*33d0*/  UIMAD UR7, UR15, UR12, URZ ;  /* 0x0000000c0f0772a4 */ /* 0x001fe4000f8e02ff */
[----:B------:R-:W-:-:S04]  /*33e0*/  UIMAD UR12, UR16, UR12, URZ ;  /* 0x0000000c100c72a4 */ /* 0x000fc8000f8e02ff */
[----:B------:R-:W-:Y:S01]  /*33f0*/  IMAD.U32 R15, RZ, RZ, UR7 ;  /* 0x00000007ff0f7e24 */ /* 0x000fe2000f8e00ff */
[----:B------:R-:W-:-:S04]  /*3400*/  IADD3 R0, P0, PT, R7, UR7, RZ ;  /* 0x0000000707007c10 */ /* 0x000fc8000ff1e0ff */
        /* <DEDUP_REMOVED lines=29> */
.L_x_406:
        /* <DEDUP_REMOVED lines=133> */
.L_x_405:
        /* <DEDUP_REMOVED lines=73> */
.L_x_407:
[----:B------:R-:W-:-:S09]  /*42c0*/  UISETP.NE.OR UP1, UPT, UR5, URZ, UP1 ;  /* 0x000000ff0500728c */ /* 0x000fd20008f25670 */
[----:B------:R-:W-:Y:S05]  /*42d0*/  BRA.U !UP1, `(.L_x_403) ;  /* 0x0000000109947547 */ /* 0x000fea000b800000 */
.L_x_404:
[----:B------:R-:W-:-:S13]  /*42e0*/  ISETP.GE.AND P0, PT, R12, UR13, PT ;  /* 0x0000000d0c007c0c */ /* 0x000fda000bf06270 */
.L_x_408:
        /* <DEDUP_REMOVED lines=36> */
.L_x_403:
        /* <DEDUP_REMOVED lines=10> */
.L_x_409:
        /* <DEDUP_REMOVED lines=12> */
.L_x_402:
        /* <DEDUP_REMOVED lines=19> */
[----:B------:R-:W-:Y:S02]  /*47c0*/  IMAD R11, R4, R10, RZ ;  /* 0x0000000a040b7224 */ /* 0x000fe400078e02ff */
[----:B------:R-:W0:Y:S02]  /*47d0*/  I2F.RP R4, R8 ;  /* 0x0000000800047306 */ /* 0x000e240000209400 */
[----:B------:R-:W-:-:S06]  /*47e0*/  IMAD.HI.U32 R11, R15, R11, R14 ;  /* 0x0000000b0f0b7227 */ /* 0x000fcc00078e000e */
[----:B------:R-:W-:-:S04]  /*47f0*/  IMAD.HI.U32 R11, R11, R12, RZ ;  /* 0x0000000c0b0b7227 */ /* 0x000fc800078e00ff */
[----:B------:R-:W-:Y:S01]  /*4800*/  IMAD R15, R11, R6, R12 ;  /* 0x000000060b0f7224 */ /* 0x000fe200078e020c */
[----:B------:R-:W-:Y:S01]  /*4810*/  LOP3.LUT R6, R13, UR8, RZ, 0x3c, !PT ;  /* 0x000000080d067c12 */ /* 0x000fe2000f8e3cff */
[----:B0-----:R-:W0:Y:S03]  /*4820*/  MUFU.RCP R4, R4 ;  /* 0x0000000400047308 */ /* 0x001e260000001000 */
[----:B------:R-:W-:Y:S02]  /*4830*/  ISETP.GT.U32.AND P1, PT, R10, R15, PT ;  /* 0x0000000f0a00720c */ /* 0x000fe40003f24070 */
[----:B------:R-:W-:-:S11]  /*4840*/  ISETP.GE.AND P0, PT, R6, RZ, PT ;  /* 0x000000ff0600720c */ /* 0x000fd60003f06270 */
[----:B------:R-:W-:Y:S01]  /*4850*/  @!P1 IMAD.IADD R15, R15, 0x1, -R10 ;  /* 0x000000010f0f9824 */ /* 0x000fe200078e0a0a */
[----:B------:R-:W-:Y:S01]  /*4860*/  @!P1 IADD3 R11, PT, PT, R11, 0x1, RZ ;  /* 0x000000010b0b9810 */ /* 0x000fe20007ffe0ff */
[----:B0-----:R-:W-:Y:S01]  /*4870*/  VIADD R14, R4, 0xffffffe ;  /* 0x0ffffffe040e7836 */ /* 0x001fe20000000000 */
[----:B------:R-:W-:Y:S02]  /*4880*/  ISETP.NE.AND P1, PT, RZ, UR8, PT ;  /* 0x00000008ff007c0c */ /* 0x000fe4000bf25270 */
[----:B------:R-:W-:Y:S02]  /*4890*/  ISETP.GE.U32.AND P2, PT, R15, R10, PT ;  /* 0x0000000a0f00720c */ /* 0x000fe40003f46070 */
[----:B------:R-:W0:Y:S11]  /*48a0*/  F2I.FTZ.U32.TRUNC.NTZ R15, R14 ;  /* 0x0000000e000f7305 */ /* 0x000e36000021f000 */
[----:B------:R-:W-:-:S02]  /*48b0*/  @P2 VIADD R11, R11, 0x1 ;  /* 0x000000010b0b2836 */ /* 0x000fc40000000000 */
[----:B0-----:R-:W-:-:S03]  /*48c0*/  IMAD.MOV R17, RZ, RZ, -R15 ;  /* 0x000000ffff117224 */ /* 0x001fc600078e0a0f */
[----:B------:R-:W-:Y:S02]  /*48d0*/  @!P0 IADD3 R11, PT, PT, -R11, RZ, RZ ;  /* 0x000000ff0b0b8210 */ /* 0x000fe40007ffe1ff */
[----:B------:R-:W-:Y:S01]  /*48e0*/  @!P1 LOP3.LUT R11, RZ, UR8, RZ, 0x33, !PT ;  /* 0x00000008ff0b9c12 */ /* 0x000fe2000f8e33ff */
[----:B------:R-:W-:Y:S01]  /*48f0*/  IMAD R6, R17, R8, RZ ;  /* 0x0000000811067224 */ /* 0x000fe200078e02ff */
[----:B------:R-:W-:-:S03]  /*4900*/  MOV R14, RZ ;  /* 0x000000ff000e7202 */ /* 0x000fc60000000f00 */
[----:B------:R-:W-:Y:S02]  /*4910*/  IMAD R10, R11, UR8, RZ ;  /* 0x000000080b0a7c24 */ /* 0x000fe4000f8e02ff */
[----:B------:R-:W-:Y:S01]  /*4920*/  IMAD.HI.U32 R6, R15, R6, R14 ;  /* 0x000000060f067227 */ /* 0x000fe200078e000e */
[----:B------:R-:W-:-:S03]  /*4930*/  LOP3.LUT R14, R7, 0x7c, RZ, 0xc0, !PT ;  /* 0x0000007c070e7812 */ /* 0x000fc600078ec0ff */
[----:B------:R-:W-:-:S05]  /*4940*/  IMAD.IADD R12, R13, 0x1, -R10 ;  /* 0x000000010d0c7824 */ /* 0x000fca00078e0a0a */
[----:B------:R-:W-:Y:S02]  /*4950*/  IABS R4, R12 ;  /* 0x0000000c00047213 */ /* 0x000fe40000000000 */
[----:B------:R-:W-:-:S03]  /*4960*/  LOP3.LUT R12, R12, R9, RZ, 0x3c, !PT ;  /* 0x000000090c0c7212 */ /* 0x000fc600078e3cff */
[----:B------:R-:W-:Y:S01]  /*4970*/  IMAD.HI.U32 R6, R6, R4, RZ ;  /* 0x0000000406067227 */ /* 0x000fe200078e00ff */
[----:B------:R-:W-:-:S03]  /*4980*/  ISETP.GE.AND P1, PT, R12, RZ, PT ;  /* 0x000000ff0c00720c */ /* 0x000fc60003f26270 */
[----:B------:R-:W-:-:S04]  /*4990*/  IMAD.MOV R15, RZ, RZ, -R6 ;  /* 0x000000ffff0f7224 */ /* 0x000fc800078e0a06 */
[----:B------:R-:W-:Y:S01]  /*49a0*/  IMAD R15, R8, R15, R4 ;  /* 0x0000000f080f7224 */ /* 0x000fe200078e0204 */
[----:B------:R-:W-:-:S04]  /*49b0*/  SHF.R.S32.HI R4, RZ, 0x1f, R11 ;  /* 0x0000001fff047819 */ /* 0x000fc8000001140b */
[----:B------:R-:W-:Y:S01]  /*49c0*/  ISETP.GT.U32.AND P0, PT, R8, R15, PT ;  /* 0x0000000f0800720c */ /* 0x000fe20003f04070 */
[----:B-1----:R-:W-:-:S12]  /*49d0*/  IMAD R4, R4, UR4, RZ ;  /* 0x0000000404047c24 */ /* 0x002fd8000f8e02ff */
[-C--:B------:R-:W-:Y:S01]  /*49e0*/  @!P0 IADD3 R15, PT, PT, R15, -R8.reuse, RZ ;  /* 0x800000080f0f8210 */ /* 0x080fe20007ffe0ff */
[----:B------:R-:W-:Y:S01]  /*49f0*/  @!P0 VIADD R6, R6, 0x1 ;  /* 0x0000000106068836 */ /* 0x000fe20000000000 */
[----:B------:R-:W-:Y:S02]  /*4a00*/  ISETP.NE.AND P0, PT, R9, RZ, PT ;  /* 0x000000ff0900720c */ /* 0x000fe40003f05270 */
[----:B------:R-:W-:Y:S01]  /*4a10*/  ISETP.GE.U32.AND P2, PT, R15, R8, PT ;  /* 0x000000080f00720c */ /* 0x000fe20003f46070 */
[----:B------:R-:W-:-:S03]  /*4a20*/  HFMA2 R15, -RZ, RZ, 0, 0 ;  /* 0x00000000ff0f7431 */ /* 0x000fc600000001ff */
[----:B------:R-:W-:-:S09]  /*4a30*/  IMAD.WIDE.U32 R14, R11, UR4, R14 ;  /* 0x000000040b0e7c25 */ /* 0x000fd2000f8e000e */
[----:B------:R-:W-:Y:S01]  /*4a40*/  @P2 IADD3 R6, PT, PT, R6, 0x1, RZ ;  /* 0x0000000106062810 */ /* 0x000fe20007ffe0ff */
[----:B------:R-:W-:Y:S01]  /*4a50*/  IMAD R11, R11, UR5, R4 ;  /* 0x000000050b0b7c24 */ /* 0x000fe2000f8e0204 */
[----:B------:R-:W0:Y:S03]  /*4a60*/  LDCU.64 UR4, c[0x0][0x3f0] ;  /* 0x00007e00ff0477ac */ /* 0x000e260008000a00 */
[----:B------:R-:W-:Y:S01]  /*4a70*/  @!P1 IMAD.MOV R6, RZ, RZ, -R6 ;  /* 0x000000ffff069224 */ /* 0x000fe200078e0a06 */
[----:B------:R-:W-:Y:S01]  /*4a80*/  @!P0 LOP3.LUT R6, RZ, R9, RZ, 0x33, !PT ;  /* 0x00000009ff068212 */ /* 0x000fe200078e33ff */
[----:B------:R-:W-:-:S03]  /*4a90*/  IMAD.IADD R15, R15, 0x1, R11 ;  /* 0x000000010f0f7824 */ /* 0x000fc600078e020b */
[----:B------:R-:W-:Y:S01]  /*4aa0*/  SHF.R.S32.HI R4, RZ, 0x1f, R6 ;  /* 0x0000001fff047819 */ /* 0x000fe20000011406 */
[C---:B------:R-:W-:Y:S02]  /*4ab0*/  IMAD R10, R6.reuse, R9, R10 ;  /* 0x00000009060a7224 */ /* 0x040fe400078e020a */
[----:B---3--:R-:W-:-:S03]  /*4ac0*/  IMAD.WIDE.U32 R14, R6, UR12, R14 ;  /* 0x0000000c060e7c25 */ /* 0x008fc6000f8e000e */
[----:B------:R-:W-:Y:S01]  /*4ad0*/  IADD3 R10, PT, PT, R13, -R10, RZ ;  /* 0x8000000a0d0a7210 */ /* 0x000fe20007ffe0ff */
[----:B------:R-:W-:-:S04]  /*4ae0*/  IMAD R7, R4, UR12, RZ ;  /* 0x0000000c04077c24 */ /* 0x000fc8000f8e02ff */
[----:B------:R-:W-:Y:S01]  /*4af0*/  IMAD R9, R6, UR13, R7 ;  /* 0x0000000d06097c24 */ /* 0x000fe2000f8e0207 */
[----:B------:R-:W-:-:S03]  /*4b00*/  SHF.R.S32.HI R7, RZ, 0x1f, R10 ;  /* 0x0000001fff077819 */ /* 0x000fc6000001140a */
[----:B------:R-:W-:Y:S02]  /*4b10*/  IMAD.IADD R15, R15, 0x1, R9 ;  /* 0x000000010f0f7824 */ /* 0x000fe400078e0209 */
        /* <DEDUP_REMOVED lines=8> */
        .weak           $__internal_10_$__cuda_sm20_div_s64
        .type           $__internal_10_$__cuda_sm20_div_s64,@function
        .size           $__internal_10_$__cuda_sm20_div_s64,(.L_x_14890 - $__internal_10_$__cuda_sm20_div_s64)
$__internal_10_$__cuda_sm20_div_s64:
        /* <DEDUP_REMOVED lines=83> */
[----:B------:R-:W-:Y:S05]  /*50d0*/  RET.REL.NODEC R12 `(_ZN5flash32flash_fwd_splitkv_combine_kernelI23Flash_fwd_kernel_traitsILi128ELi64ELi128ELi4ELb0ELb0EN7cutlass6half_tE19Flash_kernel_traitsILi128ELi64ELi128ELi4ES3_EELi4ELi4ELb1EEEvNS_16Flash_fwd_paramsE) ;  /* 0xffffffac0cc87950 */ /* 0x000fea0003c3ffff */
.L_x_410:
        /* <DEDUP_REMOVED lines=10> */
.L_x_14890:


//--------------------- .text._ZN5flash32flash_fwd_splitkv_combine_kernelI23Flash_fwd_kernel_traitsILi128ELi64ELi128ELi4ELb0ELb0EN7cutlass6half_tE19Flash_kernel_traitsILi128ELi64ELi128ELi4ES3_EELi4ELi3ELb1EEEvNS_16Flash_fwd_paramsE --------------------------
	.section	.text._ZN5flash32flash_fwd_splitkv_combine_kernelI23Flash_fwd_kernel_traitsILi128ELi64ELi128ELi4ELb0ELb0EN7cutlass6half_tE19Flash_kernel_traitsILi128ELi64ELi128ELi4ES3_EELi4ELi3ELb1EEEvNS_16Flash_fwd_paramsE,"ax",@progbits
	.align	128
        .global         _ZN5flash32flash_fwd_splitkv_combine_kernelI23Flash_fwd_kernel_traitsILi128ELi64ELi128ELi4ELb0ELb0EN7cutlass6half_tE19Flash_kernel_traitsILi128ELi64ELi128ELi4ES3_EELi4ELi3ELb1EEEvNS_16Flash_fwd_paramsE
        .type           _ZN5flash32flash_fwd_splitkv_combine_kernelI23Flash_fwd_kernel_traitsILi128ELi64ELi128ELi4ELb0ELb0EN7cutlass6half_tE19Flash_kernel_traitsILi128ELi64ELi128ELi4ES3_EELi4ELi3ELb1EEEvNS_16Flash_fwd_paramsE,@function
        .size           _ZN5flash32flash_fwd_splitkv_combine_kernelI23Flash_fwd_kernel_traitsILi128ELi64ELi128ELi4ELb0ELb0EN7cutlass6half_tE19Flash_kernel_traitsILi128ELi64ELi128ELi4ES3_EELi4ELi3ELb1EEEvNS_16Flash_fwd_paramsE,(.L_x_14891 - _ZN5flash32flash_fwd_splitkv_combine_kernelI23Flash_fwd_kernel_traitsILi128ELi64ELi128ELi4ELb0ELb0EN7cutlass6half_tE19Flash_kernel_traitsILi128ELi64ELi128ELi4ES3_EELi4ELi3ELb1EEEvNS_16Flash_fwd_paramsE)
        .other          _ZN5flash32flash_fwd_splitkv_combine_kernelI23Flash_fwd_kernel_traitsILi128ELi64ELi128ELi4ELb0ELb0EN7cutlass6half_tE19Flash_kernel_traitsILi128ELi64ELi128ELi4ES3_EELi4ELi3ELb1EEEvNS_16Flash_fwd_paramsE,@"STO_CUDA_ENTRY STV_DEFAULT"
_ZN5flash32flash_fwd_splitkv_combine_kernelI23Flash_fwd_kernel_traitsILi128ELi64ELi128ELi4ELb0ELb0EN7cutlass6half_tE19Flash_kernel_traitsILi128ELi64ELi128ELi4ES3_EELi4ELi3ELb1EEEvNS_16Flash_fwd_paramsE:
.text._ZN5flash32flash_fwd_splitkv_combine_kernelI23Flash_fwd_kernel_traitsILi128ELi64ELi128ELi4ELb0ELb0EN7cutlass6half_tE19Flash_kernel_traitsILi128ELi64ELi128ELi4ES3_EELi4ELi3ELb1EEEvNS_16Flash_fwd_paramsE:
        /* <DEDUP_REMOVED lines=38> */
.L_x_411:
[----:B------:R-:W-:Y:S01]  /*0260*/  IMAD.U32 R14, RZ, RZ, UR16 ;  /* 0x00000010ff0e7e24 */ /* 0x000fe2000f8e00ff */
[----:B------:R-:W-:Y:S01]  /*0270*/  MOV R18, UR14 ;  /* 0x0000000e00127c02 */ /* 0x000fe20008000f00 */
[----:B------:R-:W-:Y:S01]  /*0280*/  IMAD.U32 R19, RZ, RZ, UR17 ;  /* 0x00000011ff137e24 */ /* 0x000fe2000f8e00ff */
[----:B------:R-:W-:Y:S02]  /*0290*/  MOV R17, UR9 ;  /* 0x0000000900117c02 */ /* 0x000fe40008000f00 */
[----:B------:R-:W-:Y:S02]  /*02a0*/  MOV R16, 0x2c0 ;  /* 0x000002c000107802 */ /* 0x000fe40000000f00 */
[----:B------:R-:W-:Y:S05]  /*02b0*/  CALL.REL.NOINC `($__internal_11_$__cuda_sm20_div_s64) ;  /* 0x0000004800307944 */ /* 0x000fea0003c00000 */
.L_x_412:
        /* <DEDUP_REMOVED lines=30> */
.L_x_414:
[----:B------:R-:W-:Y:S01]  /*04a0*/  IMAD.MOV.U32 R14, RZ, RZ, R10 ;  /* 0x000000ffff0e7224 */ /* 0x000fe200078e000a */
[----:B------:R-:W-:Y:S02]  /*04b0*/  MOV R19, R11 ;  /* 0x0000000b00137202 */ /* 0x000fe40000000f00 */
[----:B------:R-:W-:Y:S02]  /*04c0*/  MOV R16, 0x4e0 ;  /* 0x000004e000107802 */ /* 0x000fe40000000f00 */
[----:B------:R-:W-:Y:S05]  /*04d0*/  CALL.REL.NOINC `($__internal_11_$__cuda_sm20_div_s64) ;  /* 0x0000004400a87944 */ /* 0x000fea0003c00000 */
[----:B------:R-:W-:Y:S02]  /*04e0*/  MOV R4, R10 ;  /* 0x0000000a00047202 */ /* 0x000fe40000000f00 */
[----:B------:R-:W-:Y:S02]  /*04f0*/  MOV R5, R11 ;  /* 0x0000000b00057202 */ /* 0x000fe40000000f00 */
.L_x_415:
[----:B------:R-:W-:Y:S05]  /*0500*/  BSYNC.RECONVERGENT B0 ;  /* 0x0000000000007941 */ /* 0x000fea0003800200 */
.L_x_413:
        /* <DEDUP_REMOVED lines=57> */
.L_x_417:
[----:B------:R-:W-:Y:S01]  /*08a0*/  IMAD.MOV.U32 R14, RZ, RZ, R18 ;  /* 0x000000ffff0e7224 */ /* 0x000fe200078e0012 */
[----:B------:R-:W-:Y:S01]  /*08b0*/  MOV R18, R9 ;  /* 0x0000000900127202 */ /* 0x000fe20000000f00 */
[----:B------:R-:W-:Y:S01]  /*08c0*/  IMAD.MOV.U32 R19, RZ, RZ, R17 ;  /* 0x000000ffff137224 */ /* 0x000fe200078e0011 */
[----:B------:R-:W-:Y:S02]  /*08d0*/  MOV R17, R25 ;  /* 0x0000001900117202 */ /* 0x000fe40000000f00 */
[----:B------:R-:W-:Y:S02]  /*08e0*/  MOV R16, 0x900 ;  /* 0x0000090000107802 */ /* 0x000fe40000000f00 */
[----:B------:R-:W-:Y:S05]  /*08f0*/  CALL.REL.NOINC `($__internal_11_$__cuda_sm20_div_s64) ;  /* 0x0000004000a07944 */ /* 0x000fea0003c00000 */
.L_x_418:
[----:B------:R-:W-:Y:S05]  /*0900*/  BSYNC.RECONVERGENT B0 ;  /* 0x0000000000007941 */ /* 0x000fea0003800200 */
.L_x_416:
        /* <DEDUP_REMOVED lines=123> */
.L_x_420:
[----:B------:R-:W-:Y:S01]  /*10c0*/  IMAD.MOV.U32 R14, RZ, RZ, R10 ;  /* 0x000000ffff0e7224 */ /* 0x000fe200078e000a */
[----:B------:R-:W-:Y:S01]  /*10d0*/  MOV R18, R8 ;  /* 0x0000000800127202 */ /* 0x000fe20000000f00 */
[----:B------:R-:W-:Y:S01]  /*10e0*/  IMAD.MOV.U32 R19, RZ, RZ, R11 ;  /* 0x000000ffff137224 */ /* 0x000fe200078e000b */
[----:B------:R-:W-:Y:S02]  /*10f0*/  MOV R17, R0 ;  /* 0x0000000000117202 */ /* 0x000fe40000000f00 */
[----:B------:R-:W-:Y:S02]  /*1100*/  MOV R16, 0x1120 ;  /* 0x0000112000107802 */ /* 0x000fe40000000f00 */
[----:B------:R-:W-:Y:S05]  /*1110*/  CALL.REL.NOINC `($__internal_11_$__cuda_sm20_div_s64) ;  /* 0x0000003800987944 */ /* 0x000fea0003c00000 */
[----:B------:R-:W-:Y:S02]  /*1120*/  MOV R32, R10 ;  /* 0x0000000a00207202 */ /* 0x000fe40000000f00 */
[----:B------:R-:W-:Y:S02]  /*1130*/  MOV R33, R11 ;  /* 0x0000000b00217202 */ /* 0x000fe40000000f00 */
.L_x_421:
[----:B------:R-:W-:Y:S05]  /*1140*/  BSYNC.RECONVERGENT B0 ;  /* 0x0000000000007941 */ /* 0x000fea0003800200 */
.L_x_419:
        /* <DEDUP_REMOVED lines=57> */
.L_x_423:
[----:B------:R-:W-:Y:S01]  /*14e0*/  IMAD.MOV.U32 R14, RZ, RZ, R4 ;  /* 0x000000ffff0e7224 */ /* 0x000fe200078e0004 */
[----:B------:R-:W-:Y:S01]  /*14f0*/  MOV R19, R5 ;  /* 0x0000000500137202 */ /* 0x000fe20000000f00 */
[----:B------:R-:W-:Y:S01]  /*1500*/  IMAD.MOV.U32 R18, RZ, RZ, R6 ;  /* 0x000000ffff127224 */ /* 0x000fe200078e0006 */
[----:B------:R-:W-:Y:S02]  /*1510*/  MOV R16, 0x1530 ;  /* 0x0000153000107802 */ /* 0x000fe40000000f00 */
[----:B------:R-:W-:Y:S05]  /*1520*/  CALL.REL.NOINC `($__internal_11_$__cuda_sm20_div_s64) ;  /* 0x0000003400947944 */ /* 0x000fea0003c00000 */
[----:B------:R-:W-:Y:S02]  /*1530*/  MOV R20, R10 ;  /* 0x0000000a00147202 */ /* 0x000fe40000000f00 */
[----:B------:R-:W-:Y:S02]  /*1540*/  MOV R21, R11 ;  /* 0x0000000b00157202 */ /* 0x000fe40000000f00 */
.L_x_424:
[----:B------:R-:W-:Y:S05]  /*1550*/  BSYNC.RECONVERGENT B0 ;  /* 0x0000000000007941 */ /* 0x000fea0003800200 */
.L_x_422:
[----:B------:R-:W0:Y:S01]  /*1560*/  LDCU UR5, c[0x0][0x434] ;  /* 0x00008680ff0577ac */ /* 0x000e220008000800 */
[----:B------:R-:W1:Y:S01]  /*1570*/  S2R R7, SR_TID.X ;  /* 0x0000000000077919 */ /* 0x000e620000002100 */
[----:B------:R-:W-:Y:S01]  /*1580*/  BSSY.RECONVERGENT B0, `(.L_x_425) ;  /* 0x0000046000007945 */ /* 0x000fe20003800200 */
[----:B------:R-:W-:Y:S01]  /*1590*/  IMAD.MOV.U32 R23, RZ, RZ, -0x800000 ;  /* 0xff800000ff177424 */ /* 0x000fe200078e00ff */
[----:B------:R-:W2:Y:S01]  /*15a0*/  LDCU UR18, c[0x0][0x534] ;  /* 0x0000a680ff1277ac */ /* 0x000ea20008000800 */
        /* <DEDUP_REMOVED lines=8> */
[----:B------:R-:W-:Y:S02]  /*1630*/  SHF.R.U32.HI R15, RZ, 0x2, R7 ;  /* 0x00000002ff0f7819 */ /* 0x000fe40000011607 */
[----:B------:R-:W-:-:S03]  /*1640*/  LOP3.LUT R24, R7, 0x7, RZ, 0xc0, !PT ;  /* 0x0000000707187812 */ /* 0x000fc600078ec0ff */
[----:B0-----:R-:W0:Y:S02]  /*1650*/  MUFU.RCP R10, R12 ;  /* 0x0000000c000a7308 */ /* 0x001e240000001000 */
[----:B0-----:R-:W-:Y:S02]  /*1660*/  VIADD R10, R10, 0xffffffe ;  /* 0x0ffffffe0a0a7836 */ /* 0x001fe40000000000 */
[----:B------:R-:W-:-:S04]  /*1670*/  IMAD.MOV.U32 R12, RZ, RZ, -0x800000 ;  /* 0xff800000ff0c7424 */ /* 0x000fc800078e00ff */
[----:B------:R-:W0:Y:S02]  /*1680*/  F2I.FTZ.U32.TRUNC.NTZ R11, R10 ;  /* 0x0000000a000b7305 */ /* 0x000e24000021f000 */
[--C-:B0-----:R-:W-:Y:S02]  /*1690*/  IMAD.MOV R3, RZ, RZ, -R11.reuse ;  /* 0x000000ffff037224 */ /* 0x101fe400078e0a0b */
[----:B------:R-:W-:Y:S02]  /*16a0*/  IMAD.MOV.U32 R10, RZ, RZ, RZ ;  /* 0x000000ffff0a7224 */ /* 0x000fe400078e00ff */
[----:B------:R-:W-:Y:S01]  /*16b0*/  IMAD R4, R3, R5, RZ ;  /* 0x0000000503047224 */ /* 0x000fe200078e02ff */
[----:B------:R-:W-:Y:S02]  /*16c0*/  IABS R3, R2 ;  /* 0x0000000200037213 */ /* 0x000fe40000000000 */
[----:B------:R-:W-:Y:S01]  /*16d0*/  LOP3.LUT R2, R2, UR5, RZ, 0x3c, !PT ;  /* 0x0000000502027c12 */ /* 0x000fe2000f8e3cff */
[----:B------:R-:W-:-:S03]  /*16e0*/  IMAD.HI.U32 R4, R11, R4, R10 ;  /* 0x000000040b047227 */ /* 0x000fc600078e000a */
[----:B------:R-:W-:-:S03]  /*16f0*/  ISETP.GE.AND P2, PT, R2, RZ, PT ;  /* 0x000000ff0200720c */ /* 0x000fc60003f46270 */
        /* <DEDUP_REMOVED lines=11> */
[----:B0-----:R-:W-:Y:S02]  /*17b0*/  @!P1 LEA R2, R4, R5, 0x18 ;  /* 0x0000000504029211 */ /* 0x001fe400078ec0ff */
[----:B------:R-:W-:Y:S02]  /*17c0*/  @!P1 SHF.L.U32 R5, R7, 0x2, RZ ;  /* 0x0000000207059819 */ /* 0x000fe400000006ff */
[----:B------:R-:W-:Y:S01]  /*17d0*/  @!P1 MOV R4, 0x400 ;  /* 0x0000040000049802 */ /* 0x000fe20000000f00 */
[----:B------:R-:W-:Y:S01]  /*17e0*/  @!P1 IMAD R2, R15, 0x14, R2 ;  /* 0x000000140f029824 */ /* 0x000fe200078e0202 */
[----:B------:R-:W-:Y:S01]  /*17f0*/  @!P1 LOP3.LUT R5, R5, 0xc, RZ, 0xc0, !PT ;  /* 0x0000000c05059812 */ /* 0x000fe200078ec0ff */
[----:B------:R-:W-:Y:S01]  /*1800*/  @P3 VIADD R13, R13, 0x1 ;  /* 0x000000010d0d3836 */ /* 0x000fe20000000000 */
[----:B-1----:R-:W-:-:S03]  /*1810*/  @!P1 LEA R3, R3, R4, 0x18 ;  /* 0x0000000403039211 */ /* 0x002fc600078ec0ff */
[----:B------:R-:W-:Y:S01]  /*1820*/  @!P2 IMAD.MOV R13, RZ, RZ, -R13 ;  /* 0x000000ffff0da224 */ /* 0x000fe200078e0a0d */
[----:B------:R-:W-:Y:S01]  /*1830*/  @!P0 LOP3.LUT R13, RZ, UR5, RZ, 0x33, !PT ;  /* 0x00000005ff0d8c12 */ /* 0x000fe2000f8e33ff */
[----:B------:R-:W-:Y:S01]  /*1840*/  @!P1 IMAD.IADD R5, R2, 0x1, R5 ;  /* 0x0000000102059824 */ /* 0x000fe200078e0205 */
[----:B--2---:R-:W-:Y:S01]  /*1850*/  ISETP.GE.AND P0, PT, R15, UR18, PT ;  /* 0x000000120f007c0c */ /* 0x004fe2000bf06270 */
[----:B------:R-:W-:Y:S01]  /*1860*/  @!P1 IMAD R3, R24, 0x14, R3 ;  /* 0x0000001418039824 */ /* 0x000fe200078e0203 */
[----:B------:R-:W-:Y:S01]  /*1870*/  SHF.R.U32.HI R2, RZ, 0x3, R7 ;  /* 0x00000003ff027819 */ /* 0x000fe20000011607 */
[----:B------:R-:W-:Y:S01]  /*1880*/  IMAD R10, R13, UR10, RZ ;  /* 0x0000000a0d0a7c24 */ /* 0x000fe2000f8e02ff */
[----:B------:R-:W0:Y:S02]  /*1890*/  LDCU.64 UR10, c[0x0][0x358] ;  /* 0x00006b00ff0a77ac */ /* 0x000e240008000a00 */
[----:B------:R-:W-:Y:S02]  /*18a0*/  @!P1 LEA R4, R2, R3, 0x2 ;  /* 0x0000000302049211 */ /* 0x000fe400078e10ff */
        /* <DEDUP_REMOVED lines=19> */
.L_x_426:
[----:B0-----:R-:W-:Y:S05]  /*19e0*/  BSYNC.RECONVERGENT B0 ;  /* 0x0000000000007941 */ /* 0x001fea0003800200 */
.L_x_425:
[----:B-----5:R0:W-:Y:S01]  /*19f0*/  @!P1 STS [R5], R12 ;  /* 0x0000000c05009388 */ /* 0x0201e20000000800 */
[----:B------:R-:W2:Y:S01]  /*1a00*/  LDC R15, c[0x0][0x3e0] ;  /* 0x0000f800ff0f7b82 */ /* 0x000ea20000000800 */
[----:B------:R-:W3:Y:S07]  /*1a10*/  I2F.RP R11, R17 ;  /* 0x00000011000b7306 */ /* 0x000eee0000209400 */
[----:B------:R-:W-:Y:S01]  /*1a20*/  BAR.SYNC.DEFER_BLOCKING 0x0 ;  /* 0x0000000000007b1d */ /* 0x000fe20000010000 */
[----:B------:R-:W-:-:S05]  /*1a30*/  ISETP.NE.AND P5, PT, R10, RZ, PT ;  /* 0x000000ff0a00720c */ /* 0x000fca0003fa5270 */
[----:B------:R-:W-:Y:S01]  /*1a40*/  BSSY.RECONVERGENT B1, `(.L_x_427) ;  /* 0x0000174000017945 */ /* 0x000fe20003800200 */
[----:B---3--:R-:W3:Y:S01]  /*1a50*/  MUFU.RCP R28, R11 ;  /* 0x0000000b001c7308 */ /* 0x008ee20000001000 */
[----:B--2---:R-:W-:Y:S01]  /*1a60*/  IABS R18, R15 ;  /* 0x0000000f00127213 */ /* 0x004fe20000000000 */
[----:B------:R-:W2:Y:S04]  /*1a70*/  @!P1 LDS R23, [R4] ;  /* 0x0000000004179984 */ /* 0x000ea80000000800 */
[----:B0-----:R-:W-:Y:S02]  /*1a80*/  IMAD.MOV.U32 R12, RZ, RZ, R18 ;  /* 0x000000ffff0c7224 */ /* 0x001fe400078e0012 */
[----:B---3--:R-:W-:-:S04]  /*1a90*/  VIADD R28, R28, 0xffffffe ;  /* 0x0ffffffe1c1c7836 */ /* 0x008fc80000000000 */
[----:B------:R-:W0:Y:S02]  /*1aa0*/  F2I.FTZ.U32.TRUNC.NTZ R29, R28 ;  /* 0x0000001c001d7305 */ /* 0x000e24000021f000 */
[----:B0-----:R-:W-:Y:S02]  /*1ab0*/  IMAD.MOV R18, RZ, RZ, -R29 ;  /* 0x000000ffff127224 */ /* 0x001fe400078e0a1d */
[----:B------:R-:W-:Y:S02]  /*1ac0*/  IMAD.MOV.U32 R28, RZ, RZ, RZ ;  /* 0x000000ffff1c7224 */ /* 0x000fe400078e00ff */
[----:B------:R-:W-:-:S04]  /*1ad0*/  IMAD R18, R18, R17, RZ ;  /* 0x0000001112127224 */ /* 0x000fc800078e02ff */
[----:B------:R-:W-:Y:S01]  /*1ae0*/  IMAD.HI.U32 R18, R29, R18, R28 ;  /* 0x000000121d127227 */ /* 0x000fe200078e001c */
[----:B--2---:R-:W0:Y:S02]  /*1af0*/  SHFL.BFLY PT, R16, R23, 0x4, 0x1f ;  /* 0x0c801f0017107f89 */ /* 0x004e2400000e0000 */
[----:B0-----:R-:W-:-:S05]  /*1b00*/  FMNMX.FTZ R19, R16, R23, !PT ;  /* 0x0000001710137209 */ /* 0x001fca0007810000 */
[----:B------:R-:W0:Y:S02]  /*1b10*/  SHFL.BFLY PT, R16, R19, 0x2, 0x1f ;  /* 0x0c401f0013107f89 */ /* 0x000e2400000e0000 */
[----:B0-----:R-:W-:-:S05]  /*1b20*/  FMNMX.FTZ R16, R19, R16, !PT ;  /* 0x0000001013107209 */ /* 0x001fca0007810000 */
[----:B------:R-:W0:Y:S02]  /*1b30*/  SHFL.BFLY PT, R3, R16, 0x1, 0x1f ;  /* 0x0c201f0010037f89 */ /* 0x000e2400000e0000 */
[----:B0-----:R-:W-:Y:S02]  /*1b40*/  FMNMX.FTZ R5, R16, R3, !PT ;  /* 0x0000000310057209 */ /* 0x001fe40007810000 */
[----:B------:R-:W1:Y:S02]  /*1b50*/  I2F.RP R3, R12 ;  /* 0x0000000c00037306 */ /* 0x000e640000209400 */
[----:B------:R-:W-:-:S04]  /*1b60*/  FSETP.NEU.FTZ.AND P0, PT, R5, -INF , PT ;  /* 0xff8000000500780b */ /* 0x000fc80003f1d000 */
[----:B------:R-:W-:Y:S02]  /*1b70*/  FSEL R4, R5, RZ, P0 ;  /* 0x000000ff05047208 */ /* 0x000fe40000000000 */
[----:B------:R-:W-:-:S03]  /*1b80*/  IABS R5, R14 ;  /* 0x0000000e00057213 */ /* 0x000fc60000000000 */
[----:B------:R-:W-:Y:S02]  /*1b90*/  FADD.FTZ R22, -R4, R23 ;  /* 0x0000001704167221 */ /* 0x000fe40000010100 */
[----:B------:R-:W-:-:S04]  /*1ba0*/  IMAD.HI.U32 R18, R18, R5, RZ ;  /* 0x0000000512127227 */ /* 0x000fc800078e00ff */
[----:B------:R-:W-:Y:S01]  /*1bb0*/  FMUL.FTZ R22, R22, 1.4426950216293334961 ;  /* 0x3fb8aa3b16167820 */ /* 0x000fe20000410000 */
[----:B-1----:R-:W0:Y:S08]  /*1bc0*/  MUFU.RCP R26, R3 ;  /* 0x00000003001a7308 */ /* 0x002e300000001000 */
[----:B------:R-:W1:Y:S01]  /*1bd0*/  MUFU.EX2 R22, R22 ;  /* 0x0000001600167308 */ /* 0x000e620000000800 */
[----:B0-----:R-:W-:Y:S01]  /*1be0*/  VIADD R26, R26, 0xffffffe ;  /* 0x0ffffffe1a1a7836 */ /* 0x001fe20000000000 */
[----:B------:R-:W-:-:S06]  /*1bf0*/  IABS R3, R10 ;  /* 0x0000000a00037213 */ /* 0x000fcc0000000000 */
[----:B------:R-:W0:Y:S01]  /*1c00*/  F2I.FTZ.U32.TRUNC.NTZ R27, R26 ;  /* 0x0000001a001b7305 */ /* 0x000e22000021f000 */
[----:B------:R-:W-:Y:S01]  /*1c10*/  IMAD.MOV R3, RZ, RZ, -R3 ;  /* 0x000000ffff037224 */ /* 0x000fe200078e0a03 */
[----:B-1----:R-:W1:Y:S01]  /*1c20*/  SHFL.BFLY PT, R19, R22, 0x4, 0x1f ;  /* 0x0c801f0016137f89 */ /* 0x002e6200000e0000 */
[----:B0-----:R-:W-:Y:S01]  /*1c30*/  IADD3 R11, PT, PT, RZ, -R27, RZ ;  /* 0x8000001bff0b7210 */ /* 0x001fe20007ffe0ff */
[----:B------:R-:W-:-:S04]  /*1c40*/  IMAD.MOV.U32 R26, RZ, RZ, RZ ;  /* 0x000000ffff1a7224 */ /* 0x000fc800078e00ff */
[----:B------:R-:W-:-:S04]  /*1c50*/  IMAD R11, R11, R12, RZ ;  /* 0x0000000c0b0b7224 */ /* 0x000fc800078e02ff */
[----:B------:R-:W-:-:S04]  /*1c60*/  IMAD.HI.U32 R11, R27, R11, R26 ;  /* 0x0000000b1b0b7227 */ /* 0x000fc800078e001a */
[----:B-1----:R-:W-:Y:S01]  /*1c70*/  FADD.FTZ R19, R22, R19 ;  /* 0x0000001316137221 */ /* 0x002fe20000010000 */
[----:B------:R-:W-:Y:S02]  /*1c80*/  IMAD R22, R18, R3, R5 ;  /* 0x0000000312167224 */ /* 0x000fe400078e0205 */
[----:B------:R-:W-:Y:S02]  /*1c90*/  IMAD.HI.U32 R11, R11, R5, RZ ;  /* 0x000000050b0b7227 */ /* 0x000fe400078e00ff */
[----:B------:R-:W0:Y:S01]  /*1ca0*/  SHFL.BFLY PT, R16, R19, 0x2, 0x1f ;  /* 0x0c401f0013107f89 */ /* 0x000e2200000e0000 */
[----:B------:R-:W-:Y:S02]  /*1cb0*/  ISETP.GT.U32.AND P2, PT, R17, R22, PT ;  /* 0x000000161100720c */ /* 0x000fe40003f44070 */
[----:B------:R-:W-:-:S05]  /*1cc0*/  IADD3 R3, PT, PT, -R11, RZ, RZ ;  /* 0x000000ff0b037210 */ /* 0x000fca0007ffe1ff */
[----:B------:R-:W-:Y:S01]  /*1cd0*/  IMAD R3, R12, R3, R5 ;  /* 0x000000030c037224 */ /* 0x000fe200078e0205 */
[C---:B------:R-:W-:Y:S02]  /*1ce0*/  LOP3.LUT R5, R14.reuse, R17, RZ, 0x3c, !PT ;  /* 0x000000110e057212 */ /* 0x040fe400078e3cff */
[----:B------:R-:W-:Y:S02]  /*1cf0*/  LOP3.LUT R14, R14, R15, RZ, 0x3c, !PT ;  /* 0x0000000f0e0e7212 */ /* 0x000fe400078e3cff */
[----:B------:R-:W-:Y:S01]  /*1d00*/  ISETP.GT.U32.AND P0, PT, R12, R3, PT ;  /* 0x000000030c00720c */ /* 0x000fe20003f04070 */
[----:B------:R-:W-:Y:S01]  /*1d10*/  @!P2 IMAD.IADD R22, R22, 0x1, -R17 ;  /* 0x000000011616a824 */ /* 0x000fe200078e0a11 */
[----:B------:R-:W-:Y:S01]  /*1d20*/  ISETP.GE.AND P3, PT, R5, RZ, PT ;  /* 0x000000ff0500720c */ /* 0x000fe20003f66270 */
[----:B------:R-:W-:Y:S01]  /*1d30*/  @!P2 VIADD R18, R18, 0x1 ;  /* 0x000000011212a836 */ /* 0x000fe20000000000 */
[----:B------:R-:W-:Y:S02]  /*1d40*/  ISETP.GE.AND P2, PT, R14, RZ, PT ;  /* 0x000000ff0e00720c */ /* 0x000fe40003f46270 */
[----:B------:R-:W-:Y:S01]  /*1d50*/  ISETP.GE.U32.AND P1, PT, R22, R17, PT ;  /* 0x000000111600720c */ /* 0x000fe20003f26070 */
[----:B------:R-:W-:-:S02]  /*1d60*/  IMAD.MOV.U32 R22, RZ, RZ, 0x7f800000 ;  /* 0x7f800000ff167424 */ /* 0x000fc400078e00ff */
[----:B0-----:R-:W-:-:S04]  /*1d70*/  FADD.FTZ R19, R19, R16 ;  /* 0x0000001013137221 */ /* 0x001fc80000010000 */
[----:B------:R-:W-:Y:S02]  /*1d80*/  @!P0 IMAD.IADD R3, R3, 0x1, -R12 ;  /* 0x0000000103038824 */ /* 0x000fe400078e0a0c */
[----:B------:R-:W-:Y:S01]  /*1d90*/  @!P0 VIADD R11, R11, 0x1 ;  /* 0x000000010b0b8836 */ /* 0x000fe20000000000 */
[----:B------:R-:W0:Y:S01]  /*1da0*/  SHFL.BFLY PT, R16, R19, 0x1, 0x1f ;  /* 0x0c201f0013107f89 */ /* 0x000e2200000e0000 */
[----:B------:R-:W-:Y:S02]  /*1db0*/  ISETP.NE.AND P0, PT, R15, RZ, PT ;  /* 0x000000ff0f00720c */ /* 0x000fe40003f05270 */
[----:B------:R-:W-:Y:S02]  /*1dc0*/  ISETP.GE.U32.AND P4, PT, R3, R12, PT ;  /* 0x0000000c0300720c */ /* 0x000fe40003f86070 */
[----:B------:R-:W-:-:S05]  /*1dd0*/  @P1 IADD3 R18, PT, PT, R18, 0x1, RZ ;  /* 0x0000000112121810 */ /* 0x000fca0007ffe0ff */
[----:B------:R-:W-:Y:S01]  /*1de0*/  @!P3 IMAD.MOV R18, RZ, RZ, -R18 ;  /* 0x000000ffff12b224 */ /* 0x000fe200078e0a12 */
[----:B------:R-:W-:Y:S02]  /*1df0*/  ISETP.NE.AND P3, PT, R13, RZ, PT ;  /* 0x000000ff0d00720c */ /* 0x000fe40003f65270 */
[----:B------:R-:W-:Y:S02]  /*1e00*/  @!P5 LOP3.LUT R18, RZ, R17, RZ, 0x33, !PT ;  /* 0x00000011ff12d212 */ /* 0x000fe400078e33ff */
[----:B------:R-:W-:Y:S01]  /*1e10*/  SEL R12, RZ, 0x1, !P3 ;  /* 0x00000001ff0c7807 */ /* 0x000fe20005800000 */
[----:B------:R-:W-:Y:S01]  /*1e20*/  @P4 VIADD R11, R11, 0x1 ;  /* 0x000000010b0b4836 */ /* 0x000fe20000000000 */
[----:B------:R-:W-:Y:S02]  /*1e30*/  SHF.R.S32.HI R13, RZ, 0x1f, R10 ;  /* 0x0000001fff0d7819 */ /* 0x000fe4000001140a */
[----:B------:R-:W-:Y:S02]  /*1e40*/  SHF.R.S32.HI R5, RZ, 0x1f, R18 ;  /* 0x0000001fff057819 */ /* 0x000fe40000011412 */
[----:B------:R-:W-:-:S02]  /*1e50*/  MOV R3, R11 ;  /* 0x0000000b00037202 */ /* 0x000fc40000000f00 */
[----:B------:R-:W-:Y:S01]  /*1e60*/  LOP3.LUT R12, R13, R12, RZ, 0xfc, !PT ;  /* 0x0000000c0d0c7212 */ /* 0x000fe200078efcff */
[----:B0-----:R-:W-:Y:S02]  /*1e70*/  FADD.FTZ R16, R19, R16 ;  /* 0x0000001013107221 */ /* 0x001fe40000010000 */
[----:B------:R-:W-:Y:S01]  /*1e80*/  @!P2 IMAD.MOV R3, RZ, RZ, -R3 ;  /* 0x000000ffff03a224 */ /* 0x000fe200078e0a03 */
[----:B------:R-:W-:Y:S02]  /*1e90*/  @!P0 LOP3.LUT R3, RZ, R15, RZ, 0x33, !PT ;  /* 0x0000000fff038212 */ /* 0x000fe400078e33ff */
[----:B------:R-:W-:Y:S02]  /*1ea0*/  FSETP.NE.FTZ.AND P1, PT, R16, RZ, PT ;  /* 0x000000ff1000720b */ /* 0x000fe40003f35000 */
[----:B------:R-:W-:Y:S01]  /*1eb0*/  LOP3.LUT P0, RZ, R7, 0x3e7, RZ, 0xc0, !PT ;  /* 0x000003e707ff7812 */ /* 0x000fe2000780c0ff */
[----:B------:R-:W-:Y:S01]  /*1ec0*/  IMAD R3, R3, UR13, RZ ;  /* 0x0000000d03037c24 */ /* 0x000fe2000f8e02ff */
[----:B------:R-:W-:-:S03]  /*1ed0*/  ISETP.LT.U32.AND P2, PT, R20, R18, PT ;  /* 0x000000121400720c */ /* 0x000fc60003f41070 */
[----:B------:R-:W-:Y:S01]  /*1ee0*/  IMAD R3, R12, R3, RZ ;  /* 0x000000030c037224 */ /* 0x000fe200078e02ff */
[----:B------:R-:W-:-:S04]  /*1ef0*/  ISETP.LT.AND.EX P2, PT, R21, R5, PT, P2 ;  /* 0x000000051500720c */ /* 0x000fc80003f41320 */
[----:B------:R-:W-:Y:S01]  /*1f00*/  SEL R5, R20, R18, P2 ;  /* 0x0000001214057207 */ /* 0x000fe20001000000 */
        /* <DEDUP_REMOVED lines=32> */
[----:B------:R-:W-:Y:S01]  /*2110*/  HFMA2 R10, -RZ, RZ, 0, 0 ;  /* 0x00000000ff0a7431 */ /* 0x000fe200000001ff */
[----:B------:R-:W-:Y:S01]  /*2120*/  LEA.HI R13, R7, UR15, RZ, 0x1d ;  /* 0x0000000f070d7c11 */ /* 0x000fe2000f8fe8ff */
[----:B------:R-:W-:Y:S01]  /*2130*/  HFMA2 R31, -RZ, RZ, 0, 0 ;  /* 0x00000000ff1f7431 */ /* 0x000fe200000001ff */
[----:B------:R-:W-:-:S04]  /*2140*/  ISETP.NE.U32.AND P0, PT, R30, RZ, PT ;  /* 0x000000ff1e00720c */ /* 0x000fc80003f05070 */
        /* <DEDUP_REMOVED lines=19> */
.L_x_430:
[----:B------:R-:W-:Y:S01]  /*2280*/  LEA.HI R2, R7, UR15, RZ, 0x1d ;  /* 0x0000000f07027c11 */ /* 0x000fe2000f8fe8ff */
[----:B------:R-:W-:Y:S01]  /*2290*/  IMAD.MOV.U32 R19, RZ, RZ, RZ ;  /* 0x000000ffff137224 */ /* 0x000fe200078e00ff */
[----:B------:R-:W-:Y:S02]  /*22a0*/  MOV R18, R30 ;  /* 0x0000001e00127202 */ /* 0x000fe40000000f00 */
[----:B------:R-:W-:Y:S01]  /*22b0*/  MOV R16, 0x22e0 ;  /* 0x000022e000107802 */ /* 0x000fe20000000f00 */
[----:B------:R-:W-:Y:S02]  /*22c0*/  IMAD.MOV.U32 R14, RZ, RZ, R2 ;  /* 0x000000ffff0e7224 */ /* 0x000fe400078e0002 */
[----:B------:R-:W-:Y:S05]  /*22d0*/  CALL.REL.NOINC `($__internal_11_$__cuda_sm20_div_s64) ;  /* 0x0000002800287944 */ /* 0x000fea0003c00000 */
[----:B------:R-:W-:Y:S02]  /*22e0*/  IADD3 R13, PT, PT, -R10, RZ, RZ ;  /* 0x000000ff0a0d7210 */ /* 0x000fe40007ffe1ff */
[----:B------:R-:W-:-:S03]  /*22f0*/  MOV R31, R11 ;  /* 0x0000000b001f7202 */ /* 0x000fc60000000f00 */
[----:B------:R-:W-:Y:S01]  /*2300*/  IMAD R12, R30, R13, R2 ;  /* 0x0000000d1e0c7224 */ /* 0x000fe200078e0202 */
[----:B------:R-:W-:-:S07]  /*2310*/  MOV R30, R10 ;  /* 0x0000000a001e7202 */ /* 0x000fce0000000f00 */
.L_x_431:
        /* <DEDUP_REMOVED lines=59> */
.L_x_433:
[----:B------:R-:W-:Y:S01]  /*26d0*/  IMAD.MOV.U32 R14, RZ, RZ, R30 ;  /* 0x000000ffff0e7224 */ /* 0x000fe200078e001e */
[----:B------:R-:W-:Y:S01]  /*26e0*/  MOV R19, R31 ;  /* 0x0000001f00137202 */ /* 0x000fe20000000f00 */
[----:B------:R-:W-:Y:S01]  /*26f0*/  IMAD.MOV.U32 R18, RZ, RZ, R34 ;  /* 0x000000ffff127224 */ /* 0x000fe200078e0022 */
[----:B------:R-:W-:Y:S02]  /*2700*/  MOV R16, 0x2720 ;  /* 0x0000272000107802 */ /* 0x000fe40000000f00 */
[----:B------:R-:W-:Y:S05]  /*2710*/  CALL.REL.NOINC `($__internal_11_$__cuda_sm20_div_s64) ;  /* 0x0000002400187944 */ /* 0x000fea0003c00000 */
[----:B------:R-:W-:-:S05]  /*2720*/  IADD3 R11, PT, PT, -R10, RZ, RZ ;  /* 0x000000ff0a0b7210 */ /* 0x000fca0007ffe1ff */
[----:B------:R-:W-:Y:S02]  /*2730*/  IMAD R30, R11, R34, R30 ;  /* 0x000000220b1e7224 */ /* 0x000fe400078e021e */
.L_x_434:
[----:B------:R-:W-:Y:S05]  /*2740*/  BSYNC.RECONVERGENT B0 ;  /* 0x0000000000007941 */ /* 0x000fea0003800200 */
.L_x_432:
        /* <DEDUP_REMOVED lines=159> */
.L_x_429:
[----:B------:R-:W0:Y:S01]  /*3140*/  LDC.64 R4, c[0x0][0x420] ;  /* 0x00010800ff047b82 */ /* 0x000e220000000a00 */
[----:B------:R-:W-:-:S05]  /*3150*/  IADD3 R2, PT, PT, R2, UR15, RZ ;  /* 0x0000000f02027c10 */ /* 0x000fca000fffe0ff */
[----:B0-----:R-:W-:-:S05]  /*3160*/  IMAD.WIDE.U32 R2, R2, 0x4, R4 ;  /* 0x0000000402027825 */ /* 0x001fca00078e0004 */
[----:B------:R1:W-:Y:S02]  /*3170*/  STG.E desc[UR10][R2.64], R22 ;  /* 0x0000001602007986 */ /* 0x0003e4000c10190a */
.L_x_428:
[----:B------:R-:W-:Y:S05]  /*3180*/  BSYNC.RECONVERGENT B1 ;  /* 0x0000000000017941 */ /* 0x000fea0003800200 */
.L_x_427:
        /* <DEDUP_REMOVED lines=17> */
.L_x_436:
[----:B------:R-:W-:Y:S05]  /*32a0*/  BSYNC.RECONVERGENT B0 ;  /* 0x0000000000007941 */ /* 0x000fea0003800200 */
.L_x_435:
        /* <DEDUP_REMOVED lines=49> */
.L_x_441:
        /* <DEDUP_REMOVED lines=133> */
.L_x_440:
        /* <DEDUP_REMOVED lines=73> */
.L_x_442:
[----:B------:R-:W-:-:S09]  /*42a0*/  UISETP.NE.OR UP1, UPT, UR5, URZ, UP1 ;  /* 0x000000ff0500728c */ /* 0x000fd20008f25670 */
[----:B------:R-:W-:Y:S05]  /*42b0*/  BRA.U !UP1, `(.L_x_438) ;  /* 0x0000000109947547 */ /* 0x000fea000b800000 */
.L_x_439:
[----:B------:R-:W-:-:S13]  /*42c0*/  ISETP.GE.AND P0, PT, R12, UR13, PT ;  /* 0x0000000d0c007c0c */ /* 0x000fda000bf06270 */
.L_x_443:
        /* <DEDUP_REMOVED lines=36> */
.L_x_438:
        /* <DEDUP_REMOVED lines=10> */
.L_x_444:
        /* <DEDUP_REMOVED lines=12> */
.L_x_437:
        /* <DEDUP_REMOVED lines=81> */
        .weak           $__internal_11_$__cuda_sm20_div_s64
        .type           $__internal_11_$__cuda_sm20_div_s64,@function
        .size           $__internal_11_$__cuda_sm20_div_s64,(.L_x_14891 - $__internal_11_$__cuda_sm20_div_s64)
$__internal_11_$__cuda_sm20_div_s64:
        /* <DEDUP_REMOVED lines=83> */
[----:B------:R-:W-:Y:S05]  /*50b0*/  RET.REL.NODEC R12 `(_ZN5flash32flash_fwd_splitkv_combine_kernelI23Flash_fwd_kernel_traitsILi128ELi64ELi128ELi4ELb0ELb0EN7cutlass6half_tE19Flash_kernel_traitsILi128ELi64ELi128ELi4ES3_EELi4ELi3ELb1EEEvNS_16Flash_fwd_paramsE) ;  /* 0xffffffac0cd07950 */ /* 0x000fea0003c3ffff */
.L_x_445:
        /* <DEDUP_REMOVED lines=12> */
.L_x_14891:


//--------------------- .text._ZN5flash32flash_fwd_splitkv_combine_kernelI23Flash_fwd_kernel_traitsILi128ELi64ELi128ELi4ELb0ELb0EN7cutlass6half_tE19Flash_kernel_traitsILi128ELi64ELi128ELi4ES3_EELi4ELi2ELb1EEEvNS_16Flash_fwd_paramsE --------------------------
	.section	.text._ZN5flash32flash_fwd_splitkv_combine_kernelI23Flash_fwd_kernel_traitsILi128ELi64ELi128ELi4ELb0ELb0EN7cutlass6half_tE19Flash_kernel_traitsILi128ELi64ELi128ELi4ES3_EELi4ELi2ELb1EEEvNS_16Flash_fwd_paramsE,"ax",@progbits
	.align	128
        .global         _ZN5flash32flash_fwd_splitkv_combine_kernelI23Flash_fwd_kernel_traitsILi128ELi64ELi128ELi4ELb0ELb0EN7cutlass6half_tE19Flash_kernel_traitsILi128ELi64ELi128ELi4ES3_EELi4ELi2ELb1EEEvNS_16Flash_fwd_paramsE
        .type           _ZN5flash32flash_fwd_splitkv_combine_kernelI23Flash_fwd_kernel_traitsILi128ELi64ELi128ELi4ELb0ELb0EN7cutlass6half_tE19Flash_kernel_traitsILi128ELi64ELi128ELi4ES3_EELi4ELi2ELb1EEEvNS_16Flash_fwd_paramsE,@function
        .size           _ZN5flash32flash_fwd_splitkv_combine_kernelI23Flash_fwd_kernel_traitsILi128ELi64ELi128ELi4ELb0ELb0EN7cutlass6half_tE19Flash_kernel_traitsILi128ELi64ELi128ELi4ES3_EELi4ELi2ELb1EEEvNS_16Flash_fwd_paramsE,(.L_x_14892 - _ZN5flash32flash_fwd_splitkv_combine_kernelI23Flash_fwd_kernel_traitsILi128ELi64ELi128ELi4ELb0ELb0EN7cutlass6half_tE19Flash_kernel_traitsILi128ELi64ELi128ELi4ES3_EELi4ELi2ELb1EEEvNS_16Flash_fwd_paramsE)
        .other          _ZN5flash32flash_fwd_splitkv_combine_kernelI23Flash_fwd_kernel_traitsILi128ELi64ELi128ELi4ELb0ELb0EN7cutlass6half_tE19Flash_kernel_traitsILi128ELi64ELi128ELi4ES3_EELi4ELi2ELb1EEEvNS_16Flash_fwd_paramsE,@"STO_CUDA_ENTRY STV_DEFAULT"
_ZN5flash32flash_fwd_splitkv_combine_kernelI23Flash_fwd_kernel_traitsILi128ELi64ELi128ELi4ELb0ELb0EN7cutlass6half_tE19Flash_kernel_traitsILi128ELi64ELi128ELi4ES3_EELi4ELi2ELb1EEEvNS_16Flash_fwd_paramsE:
.text._ZN5flash32flash_fwd_splitkv_combine_kernelI23Flash_fwd_kernel_traitsILi128ELi64ELi128ELi4ELb0ELb0EN7cutlass6half_tE19Flash_kernel_traitsILi128ELi64ELi128ELi4ES3_EELi4ELi2ELb1EEEvNS_16Flash_fwd_paramsE:
        /* <DEDUP_REMOVED lines=38> */
.L_x_446:
[----:B------:R-:W-:Y:S01]  /*0260*/  IMAD.U32 R24, RZ, RZ, UR21 ;  /* 0x00000015ff187e24 */ /* 0x000fe2000f8e00ff */
[----:B------:R-:W-:Y:S01]  /*0270*/  MOV R16, UR19 ;  /* 0x0000001300107c02 */ /* 0x000fe20008000f00 */
[----:B------:R-:W-:Y:S01]  /*0280*/  IMAD.U32 R17, RZ, RZ, UR15 ;  /* 0x0000000fff117e24 */ /* 0x000fe2000f8e00ff */
[----:B------:R-:W-:Y:S02]  /*0290*/  MOV R15, UR14 ;  /* 0x0000000e000f7c02 */ /* 0x000fe40008000f00 */
[----:B------:R-:W-:Y:S02]  /*02a0*/  MOV R14, 0x2c0 ;  /* 0x000002c0000e7802 */ /* 0x000fe40000000f00 */
[----:B------:R-:W-:Y:S05]  /*02b0*/  CALL.REL.NOINC `($__internal_12_$__cuda_sm20_div_s64) ;  /* 0x00000048001c7944 */ /* 0x000fea0003c00000 */
[----:B------:R-:W-:-:S07]  /*02c0*/  MOV R12, R0 ;  /* 0x00000000000c7202 */ /* 0x000fce0000000f00 */
.L_x_447:
        /* <DEDUP_REMOVED lines=30> */
.L_x_449:
[----:B------:R-:W-:Y:S01]  /*04b0*/  IMAD.MOV.U32 R24, RZ, RZ, R12 ;  /* 0x000000ffff187224 */ /* 0x000fe200078e000c */
[----:B------:R-:W-:Y:S02]  /*04c0*/  MOV R17, R13 ;  /* 0x0000000d00117202 */ /* 0x000fe40000000f00 */
[----:B------:R-:W-:Y:S02]  /*04d0*/  MOV R14, 0x4f0 ;  /* 0x000004f0000e7802 */ /* 0x000fe40000000f00 */
[----:B------:R-:W-:Y:S05]  /*04e0*/  CALL.REL.NOINC `($__internal_12_$__cuda_sm20_div_s64) ;  /* 0x0000004400907944 */ /* 0x000fea0003c00000 */
[----:B------:R-:W-:Y:S02]  /*04f0*/  MOV R6, R0 ;  /* 0x0000000000067202 */ /* 0x000fe40000000f00 */
[----:B------:R-:W-:Y:S02]  /*0500*/  MOV R7, R13 ;  /* 0x0000000d00077202 */ /* 0x000fe40000000f00 */
.L_x_450:
[----:B------:R-:W-:Y:S05]  /*0510*/  BSYNC.RECONVERGENT B0 ;  /* 0x0000000000007941 */ /* 0x000fea0003800200 */
.L_x_448:
        /* <DEDUP_REMOVED lines=57> */
.L_x_452:
[----:B------:R-:W-:Y:S01]  /*08b0*/  IMAD.MOV.U32 R24, RZ, RZ, R16 ;  /* 0x000000ffff187224 */ /* 0x000fe200078e0010 */
[----:B------:R-:W-:Y:S01]  /*08c0*/  MOV R16, R11 ;  /* 0x0000000b00107202 */ /* 0x000fe20000000f00 */
[----:B------:R-:W-:Y:S01]  /*08d0*/  IMAD.MOV.U32 R17, RZ, RZ, R15 ;  /* 0x000000ffff117224 */ /* 0x000fe200078e000f */
[----:B------:R-:W-:Y:S02]  /*08e0*/  MOV R15, R3 ;  /* 0x00000003000f7202 */ /* 0x000fe40000000f00 */
[----:B------:R-:W-:Y:S02]  /*08f0*/  MOV R14, 0x910 ;  /* 0x00000910000e7802 */ /* 0x000fe40000000f00 */
[----:B------:R-:W-:Y:S05]  /*0900*/  CALL.REL.NOINC `($__internal_12_$__cuda_sm20_div_s64) ;  /* 0x0000004000887944 */ /* 0x000fea0003c00000 */
[----:B------:R-:W-:Y:S02]  /*0910*/  MOV R12, R0 ;  /* 0x00000000000c7202 */ /* 0x000fe40000000f00 */
.L_x_453:
[----:B------:R-:W-:Y:S05]  /*0920*/  BSYNC.RECONVERGENT B0 ;  /* 0x0000000000007941 */ /* 0x000fea0003800200 */
.L_x_451:
        /* <DEDUP_REMOVED lines=69> */
[----:B------:R-:W-:Y:S01]  /*0d80*/  UIADD3 UR10, UPT, UPT, -UR17, URZ, URZ ;  /* 0x000000ff110a7290 */ /* 0x000fe2000fffe1ff */
[----:B------:R-:W0:Y:S03]  /*0d90*/  LDCU.U8 UR9, c[0x0][0x549] ;  /* 0x0000a920ff0977ac */ /* 0x000e260008000000 */
[----:B------:R-:W-:Y:S02]  /*0da0*/  ISETP.LT.U32.AND P1, PT, R0, UR13, PT ;  /* 0x0000000d00007c0c */ /* 0x000fe4000bf21070 */
[----:B------:R-:W-:Y:S01]  /*0db0*/  ISETP.LE.AND P0, PT, RZ, UR16, PT ;  /* 0x00000010ff007c0c */ /* 0x000fe2000bf03270 */
[----:B------:R-:W-:-:S02]  /*0dc0*/  UIMAD UR10, UR11, UR10, UR12 ;  /* 0x0000000a0b0a72a4 */ /* 0x000fc4000f8e020c */
[----:B------:R-:W-:Y:S02]  /*0dd0*/  ULOP3.LUT UR6, UR6, UR4, URZ, 0x3c, !UPT ;  /* 0x0000000406067292 */ /* 0x000fe4000f8e3cff */
[----:B------:R-:W-:-:S06]  /*0de0*/  UISETP.GT.U32.AND UP1, UPT, UR11, UR10, UPT ;  /* 0x0000000a0b00728c */ /* 0x000fcc000bf24070 */
[----:B------:R-:W-:Y:S02]  /*0df0*/  @!P1 VIADD R0, R0, -UR13 ;  /* 0x8000000d00009c36 */ /* 0x000fe40008000000 */
[----:B------:R-:W-:Y:S01]  /*0e00*/  @!P1 VIADD R5, R5, 0x1 ;  /* 0x0000000105059836 */ /* 0x000fe20000000000 */
[----:B------:R-:W-:Y:S01]  /*0e10*/  ISETP.NE.AND P1, PT, RZ, UR7, PT ;  /* 0x00000007ff007c0c */ /* 0x000fe2000bf25270 */
[----:B0-----:R-:W-:Y:S01]  /*0e20*/  UISETP.NE.AND UP0, UPT, UR9, URZ, UPT ;  /* 0x000000ff0900728c */ /* 0x001fe2000bf05270 */
[----:B------:R-:W-:Y:S01]  /*0e30*/  ISETP.GE.U32.AND P2, PT, R0, UR13, PT ;  /* 0x0000000d00007c0c */ /* 0x000fe2000bf46070 */
[----:B------:R-:W-:Y:S02]  /*0e40*/  @!UP1 UIADD3 UR10, UPT, UPT, UR10, -UR11, URZ ;  /* 0x8000000b0a0a9290 */ /* 0x000fe4000fffe0ff */
[----:B------:R-:W-:Y:S02]  /*0e50*/  @!UP1 UIADD3 UR17, UPT, UPT, UR17, 0x1, URZ ;  /* 0x0000000111119890 */ /* 0x000fe4000fffe0ff */
[----:B------:R-:W-:-:S02]  /*0e60*/  UISETP.GE.U32.AND UP3, UPT, UR10, UR11, UPT ;  /* 0x0000000b0a00728c */ /* 0x000fc4000bf66070 */
[----:B------:R-:W-:Y:S02]  /*0e70*/  UISETP.GE.AND UP1, UPT, UR6, URZ, UPT ;  /* 0x000000ff0600728c */ /* 0x000fe4000bf26270 */
[----:B------:R-:W-:Y:S02]  /*0e80*/  USEL UR9, UR5, 0x1, !UP0 ;  /* 0x0000000105097887 */ /* 0x000fe4000c000000 */
[----:B------:R-:W-:Y:S02]  /*0e90*/  USHF.R.S32.HI UR6, URZ, 0x1f, UR7 ;  /* 0x0000001fff067899 */ /* 0x000fe40008011407 */
[----:B------:R-:W-:-:S03]  /*0ea0*/  @P2 VIADD R5, R5, 0x1 ;  /* 0x0000000105052836 */ /* 0x000fc60000000000 */
[----:B------:R-:W-:Y:S01]  /*0eb0*/  @UP3 UIADD3 UR17, UPT, UPT, UR17, 0x1, URZ ;  /* 0x0000000111113890 */ /* 0x000fe2000fffe0ff */
[----:B------:R-:W-:Y:S01]  /*0ec0*/  @!P0 IMAD.MOV R5, RZ, RZ, -R5 ;  /* 0x000000ffff058224 */ /* 0x000fe200078e0a05 */
[----:B------:R-:W-:Y:S01]  /*0ed0*/  @!P1 LOP3.LUT R5, RZ, UR13, RZ, 0x33, !PT ;  /* 0x0000000dff059c12 */ /* 0x000fe2000f8e33ff */
[----:B------:R-:W-:Y:S02]  /*0ee0*/  UISETP.NE.AND UP3, UPT, UR8, URZ, UPT ;  /* 0x000000ff0800728c */ /* 0x000fe4000bf65270 */
[----:B------:R-:W-:Y:S01]  /*0ef0*/  @!UP1 UIADD3 UR17, UPT, UPT, -UR17, URZ, URZ ;  /* 0x000000ff11119290 */ /* 0x000fe2000fffe1ff */
[----:B------:R-:W-:Y:S01]  /*0f00*/  ISETP.LT.U32.AND P0, PT, R12, R5, PT ;  /* 0x000000050c00720c */ /* 0x000fe20003f01070 */
[----:B------:R-:W-:Y:S01]  /*0f10*/  USEL UR5, URZ, 0x1, !UP3 ;  /* 0x00000001ff057887 */ /* 0x000fe2000d800000 */
[----:B------:R-:W-:Y:S01]  /*0f20*/  SHF.R.S32.HI R9, RZ, 0x1f, R5 ;  /* 0x0000001fff097819 */ /* 0x000fe20000011405 */
[----:B------:R-:W-:Y:S02]  /*0f30*/  @!UP2 ULOP3.LUT UR17, URZ, UR4, URZ, 0x33, !UPT ;  /* 0x00000004ff11a292 */ /* 0x000fe4000f8e33ff */
[----:B------:R-:W-:Y:S01]  /*0f40*/  ULOP3.LUT UR6, UR6, UR5, URZ, 0xfc, !UPT ;  /* 0x0000000506067292 */ /* 0x000fe2000f8efcff */
        /* <DEDUP_REMOVED lines=26> */
.L_x_455:
[----:B------:R-:W-:Y:S01]  /*10f0*/  IMAD.MOV.U32 R24, RZ, RZ, R12 ;  /* 0x000000ffff187224 */ /* 0x000fe200078e000c */
[----:B------:R-:W-:Y:S01]  /*1100*/  MOV R16, R10 ;  /* 0x0000000a00107202 */ /* 0x000fe20000000f00 */
[----:B------:R-:W-:Y:S01]  /*1110*/  IMAD.MOV.U32 R17, RZ, RZ, R13 ;  /* 0x000000ffff117224 */ /* 0x000fe200078e000d */
[----:B------:R-:W-:Y:S02]  /*1120*/  MOV R15, R4 ;  /* 0x00000004000f7202 */ /* 0x000fe40000000f00 */
[----:B------:R-:W-:Y:S02]  /*1130*/  MOV R14, 0x1150 ;  /* 0x00001150000e7802 */ /* 0x000fe40000000f00 */
[----:B------:R-:W-:Y:S05]  /*1140*/  CALL.REL.NOINC `($__internal_12_$__cuda_sm20_div_s64) ;  /* 0x0000003800787944 */ /* 0x000fea0003c00000 */
[----:B------:R-:W-:Y:S02]  /*1150*/  MOV R30, R0 ;  /* 0x00000000001e7202 */ /* 0x000fe40000000f00 */
[----:B------:R-:W-:Y:S02]  /*1160*/  MOV R31, R13 ;  /* 0x0000000d001f7202 */ /* 0x000fe40000000f00 */
.L_x_456:
[----:B------:R-:W-:Y:S05]  /*1170*/  BSYNC.RECONVERGENT B0 ;  /* 0x0000000000007941 */ /* 0x000fea0003800200 */
.L_x_454:
        /* <DEDUP_REMOVED lines=57> */
.L_x_458:
[----:B------:R-:W-:Y:S01]  /*1510*/  IMAD.MOV.U32 R24, RZ, RZ, R6 ;  /* 0x000000ffff187224 */ /* 0x000fe200078e0006 */
[----:B------:R-:W-:Y:S01]  /*1520*/  MOV R17, R7 ;  /* 0x0000000700117202 */ /* 0x000fe20000000f00 */
[----:B------:R-:W-:Y:S01]  /*1530*/  IMAD.MOV.U32 R16, RZ, RZ, R9 ;  /* 0x000000ffff107224 */ /* 0x000fe200078e0009 */
[----:B------:R-:W-:Y:S02]  /*1540*/  MOV R14, 0x1560 ;  /* 0x00001560000e7802 */ /* 0x000fe40000000f00 */
[----:B------:R-:W-:Y:S05]  /*1550*/  CALL.REL.NOINC `($__internal_12_$__cuda_sm20_div_s64) ;  /* 0x0000003400747944 */ /* 0x000fea0003c00000 */
[----:B------:R-:W-:Y:S02]  /*1560*/  MOV R22, R0 ;  /* 0x0000000000167202 */ /* 0x000fe40000000f00 */
[----:B------:R-:W-:Y:S02]  /*1570*/  MOV R23, R13 ;  /* 0x0000000d00177202 */ /* 0x000fe40000000f00 */
.L_x_459:
[----:B------:R-:W-:Y:S05]  /*1580*/  BSYNC.RECONVERGENT B0 ;  /* 0x0000000000007941 */ /* 0x000fea0003800200 */
.L_x_457:
[----:B------:R-:W0:Y:S01]  /*1590*/  LDCU UR8, c[0x0][0x434] ;  /* 0x00008680ff0877ac */ /* 0x000e220008000800 */
[----:B------:R-:W-:Y:S01]  /*15a0*/  BSSY.RECONVERGENT B0, `(.L_x_460) ;  /* 0x0000050000007945 */ /* 0x000fe20003800200 */
[----:B------:R-:W-:Y:S01]  /*15b0*/  USHF.R.S32.HI UR4, URZ, 0x1f, UR22 ;  /* 0x0000001fff047899 */ /* 0x000fe20008011416 */
[----:B------:R-:W1:Y:S03]  /*15c0*/  LDCU UR5, c[0x0][0x534] ;  /* 0x0000a680ff0577ac */ /* 0x000e660008000800 */
[----:B------:R-:W-:Y:S01]  /*15d0*/  ULOP3.LUT UR4, UR4, 0x1, URZ, 0xfc, !UPT ;  /* 0x0000000104047892 */ /* 0x000fe2000f8efcff */
[----:B------:R-:W2:Y:S01]  /*15e0*/  LDCU.64 UR10, c[0x0][0x358] ;  /* 0x00006b00ff0a77ac */ /* 0x000ea20008000a00 */
[----:B0-----:R-:W-:-:S04]  /*15f0*/  IABS R6, UR8 ;  /* 0x0000000800067c13 */ /* 0x001fc80008000000 */
[----:B------:R-:W0:Y:S08]  /*1600*/  I2F.RP R7, R6 ;  /* 0x0000000600077306 */ /* 0x000e300000209400 */
[----:B0-----:R-:W0:Y:S02]  /*1610*/  MUFU.RCP R12, R7 ;  /* 0x00000007000c7308 */ /* 0x001e240000001000 */
[----:B0-----:R-:W-:Y:S01]  /*1620*/  VIADD R12, R12, 0xffffffe ;  /* 0x0ffffffe0c0c7836 */ /* 0x001fe20000000000 */
[----:B------:R-:W0:Y:S05]  /*1630*/  S2R R7, SR_TID.X ;  /* 0x0000000000077919 */ /* 0x000e2a0000002100 */
[----:B------:R3:W4:Y:S02]  /*1640*/  F2I.FTZ.U32.TRUNC.NTZ R13, R12 ;  /* 0x0000000c000d7305 */ /* 0x000724000021f000 */
[----:B---3--:R-:W-:-:S02]  /*1650*/  HFMA2 R12, -RZ, RZ, 0, 0 ;  /* 0x00000000ff0c7431 */ /* 0x008fc400000001ff */
[----:B----4-:R-:W-:-:S04]  /*1660*/  IMAD.MOV R0, RZ, RZ, -R13 ;  /* 0x000000ffff007224 */ /* 0x010fc800078e0a0d */
[----:B------:R-:W-:Y:S01]  /*1670*/  IMAD R5, R0, R6, RZ ;  /* 0x0000000600057224 */ /* 0x000fe200078e02ff */
[----:B------:R-:W-:Y:S02]  /*1680*/  IABS R0, R2 ;  /* 0x0000000200007213 */ /* 0x000fe40000000000 */
[----:B------:R-:W-:Y:S01]  /*1690*/  LOP3.LUT R2, R2, UR8, RZ, 0x3c, !PT ;  /* 0x0000000802027c12 */ /* 0x000fe2000f8e3cff */
[----:B------:R-:W-:-:S03]  /*16a0*/  IMAD.HI.U32 R5, R13, R5, R12 ;  /* 0x000000050d057227 */ /* 0x000fc600078e000c */
[----:B------:R-:W-:Y:S02]  /*16b0*/  ISETP.GE.AND P1, PT, R2, RZ, PT ;  /* 0x000000ff0200720c */ /* 0x000fe40003f26270 */
[----:B0-----:R-:W-:Y:S01]  /*16c0*/  SHF.R.U32.HI R12, RZ, 0x2, R7 ;  /* 0x00000002ff0c7819 */ /* 0x001fe20000011607 */
        /* <DEDUP_REMOVED lines=14> */
[----:B0-----:R-:W0:Y:S01]  /*17b0*/  MUFU.RCP R18, R18 ;  /* 0x0000001200127308 */ /* 0x001e220000001000 */
[----:B-1----:R-:W-:-:S03]  /*17c0*/  ISETP.GE.AND P0, PT, R12, UR5, PT ;  /* 0x000000050c007c0c */ /* 0x002fc6000bf06270 */
[----:B------:R-:W-:Y:S01]  /*17d0*/  IMAD R6, R8, UR4, RZ ;  /* 0x0000000408067c24 */ /* 0x000fe2000f8e02ff */
[----:B------:R-:W1:Y:S04]  /*17e0*/  LDCU UR4, c[0x0][0x430] ;  /* 0x00008600ff0477ac */ /* 0x000e680008000800 */
[-C--:B------:R-:W-:Y:S02]  /*17f0*/  IABS R16, R6.reuse ;  /* 0x0000000600107213 */ /* 0x080fe40000000000 */
[----:B------:R-:W-:Y:S02]  /*1800*/  IABS R17, R6 ;  /* 0x0000000600117213 */ /* 0x000fe40000000000 */
[----:B------:R-:W3:Y:S01]  /*1810*/  I2F.RP R2, R16 ;  /* 0x0000001000027306 */ /* 0x000ee20000209400 */
[----:B------:R-:W-:-:S02]  /*1820*/  VIADD R13, R16, UR18 ;  /* 0x00000012100d7c36 */ /* 0x000fc40008000000 */
[----:B------:R-:W-:Y:S01]  /*1830*/  IMAD.MOV R17, RZ, RZ, -R17 ;  /* 0x000000ffff117224 */ /* 0x000fe200078e0a11 */
[----:B0-----:R-:W-:-:S04]  /*1840*/  IADD3 R18, PT, PT, R18, 0xffffffe, RZ ;  /* 0x0ffffffe12127810 */ /* 0x001fc80007ffe0ff */
[----:B------:R0:W-:Y:S01]  /*1850*/  F2I.FTZ.U32.TRUNC.NTZ R19, R18 ;  /* 0x0000001200137305 */ /* 0x0001e2000021f000 */
[----:B-1----:R-:W-:-:S07]  /*1860*/  UIMAD UR8, UR8, UR4, URZ ;  /* 0x00000004080872a4 */ /* 0x002fce000f8e02ff */
[----:B---3--:R-:W1:Y:S01]  /*1870*/  MUFU.RCP R24, R2 ;  /* 0x0000000200187308 */ /* 0x008e620000001000 */
[----:B0-----:R-:W-:Y:S02]  /*1880*/  IMAD.MOV.U32 R18, RZ, RZ, RZ ;  /* 0x000000ffff127224 */ /* 0x001fe400078e00ff */
[----:B-1----:R-:W-:Y:S02]  /*1890*/  VIADD R24, R24, 0xffffffe ;  /* 0x0ffffffe18187836 */ /* 0x002fe40000000000 */
[----:B------:R-:W-:-:S03]  /*18a0*/  IMAD.MOV R2, RZ, RZ, -R19 ;  /* 0x000000ffff027224 */ /* 0x000fc600078e0a13 */
[----:B------:R-:W0:Y:S02]  /*18b0*/  F2I.FTZ.U32.TRUNC.NTZ R25, R24 ;  /* 0x0000001800197305 */ /* 0x000e24000021f000 */
[----:B0-----:R-:W-:Y:S02]  /*18c0*/  IADD3 R15, PT, PT, RZ, -R25, RZ ;  /* 0x80000019ff0f7210 */ /* 0x001fe40007ffe0ff */
[----:B------:R-:W-:-:S03]  /*18d0*/  MOV R24, RZ ;  /* 0x000000ff00187202 */ /* 0x000fc60000000f00 */
[----:B------:R-:W-:Y:S01]  /*18e0*/  IMAD R20, R15, R16, RZ ;  /* 0x000000100f147224 */ /* 0x000fe200078e02ff */
[----:B------:R-:W-:-:S03]  /*18f0*/  IABS R15, R13 ;  /* 0x0000000d000f7213 */ /* 0x000fc60000000000 */
[----:B------:R-:W-:-:S06]  /*1900*/  IMAD.HI.U32 R20, R25, R20, R24 ;  /* 0x0000001419147227 */ /* 0x000fcc00078e0018 */
        /* <DEDUP_REMOVED lines=25> */
.L_x_461:
[----:B------:R-:W-:Y:S05]  /*1aa0*/  BSYNC.RECONVERGENT B0 ;  /* 0x0000000000007941 */ /* 0x000fea0003800200 */
.L_x_460:
[----:B------:R-:W1:Y:S01]  /*1ab0*/  S2R R21, SR_CgaCtaId ;  /* 0x0000000000157919 */ /* 0x000e620000008800 */
[C---:B------:R-:W-:Y:S01]  /*1ac0*/  ISETP.GT.U32.AND P0, PT, R7.reuse, 0xf, PT ;  /* 0x0000000f0700780c */ /* 0x040fe20003f04070 */
[----:B------:R-:W-:Y:S01]  /*1ad0*/  @!P2 VIADD R20, R20, 0x1 ;  /* 0x000000011414a836 */ /* 0x000fe20000000000 */
[----:B------:R-:W-:Y:S01]  /*1ae0*/  MOV R2, 0x400 ;  /* 0x0000040000027802 */ /* 0x000fe20000000f00 */
[----:B------:R-:W-:Y:S01]  /*1af0*/  BSSY.RECONVERGENT B1, `(.L_x_462) ;  /* 0x0000165000017945 */ /* 0x000fe20003800200 */
[----:B------:R-:W-:Y:S01]  /*1b00*/  LOP3.LUT R17, R7, 0x3, RZ, 0xc0, !PT ;  /* 0x0000000307117812 */ /* 0x000fe200078ec0ff */
[----:B------:R-:W-:Y:S01]  /*1b10*/  @P1 VIADD R20, R20, 0x1 ;  /* 0x0000000114141836 */ /* 0x000fe20000000000 */
[----:B------:R-:W-:Y:S02]  /*1b20*/  ISETP.NE.AND P5, PT, R6, RZ, PT ;  /* 0x000000ff0600720c */ /* 0x000fe40003fa5270 */
[----:B-1----:R-:W-:-:S05]  /*1b30*/  LEA R21, R21, R2, 0x18 ;  /* 0x0000000215157211 */ /* 0x002fca00078ec0ff */
[----:B------:R-:W-:Y:S02]  /*1b40*/  @!P0 IMAD.SHL.U32 R2, R7, 0x4, RZ ;  /* 0x0000000407028824 */ /* 0x000fe400078e00ff */
[----:B------:R-:W-:-:S03]  /*1b50*/  @!P0 IMAD R19, R12, 0x14, R21 ;  /* 0x000000140c138824 */ /* 0x000fc600078e0215 */
[----:B------:R-:W-:Y:S01]  /*1b60*/  @!P0 LOP3.LUT R2, R2, 0xc, RZ, 0xc0, !PT ;  /* 0x0000000c02028812 */ /* 0x000fe200078ec0ff */
[----:B------:R-:W-:Y:S02]  /*1b70*/  IMAD R17, R17, 0x14, R21 ;  /* 0x0000001411117824 */ /* 0x000fe400078e0215 */
[----:B------:R-:W-:Y:S02]  /*1b80*/  IMAD.MOV.U32 R21, RZ, RZ, -0x800000 ;  /* 0xff800000ff157424 */ /* 0x000fe400078e00ff */
[----:B------:R-:W-:Y:S02]  /*1b90*/  @!P0 IMAD.IADD R19, R19, 0x1, R2 ;  /* 0x0000000113138824 */ /* 0x000fe400078e0202 */
[----:B------:R-:W-:-:S03]  /*1ba0*/  IMAD R17, R12, 0x4, R17 ;  /* 0x000000040c117824 */ /* 0x000fc600078e0211 */
[----:B-----5:R1:W-:Y:S01]  /*1bb0*/  @!P0 STS [R19], R18 ;  /* 0x0000001213008388 */ /* 0x0203e20000000800 */
[----:B------:R-:W-:Y:S01]  /*1bc0*/  BAR.SYNC.DEFER_BLOCKING 0x0 ;  /* 0x0000000000007b1d */ /* 0x000fe20000010000 */
[----:B-1----:R-:W-:-:S05]  /*1bd0*/  IMAD.HI.U32 R19, R14, R15, RZ ;  /* 0x0000000f0e137227 */ /* 0x002fca00078e00ff */
[----:B------:R-:W1:Y:S01]  /*1be0*/  @!P0 LDS R21, [R17] ;  /* 0x0000000011158984 */ /* 0x000e620000000800 */
[----:B------:R-:W-:-:S04]  /*1bf0*/  IMAD.MOV R14, RZ, RZ, -R19 ;  /* 0x000000ffff0e7224 */ /* 0x000fc800078e0a13 */
[----:B------:R-:W-:Y:S01]  /*1c00*/  IMAD R14, R5, R14, R15 ;  /* 0x0000000e050e7224 */ /* 0x000fe200078e020f */
[C---:B------:R-:W-:Y:S02]  /*1c10*/  LOP3.LUT R15, R13.reuse, R16, RZ, 0x3c, !PT ;  /* 0x000000100d0f7212 */ /* 0x040fe400078e3cff */
[----:B------:R-:W-:Y:S02]  /*1c20*/  LOP3.LUT R13, R13, R0, RZ, 0x3c, !PT ;  /* 0x000000000d0d7212 */ /* 0x000fe400078e3cff */
[----:B------:R-:W-:Y:S02]  /*1c30*/  ISETP.GE.AND P3, PT, R15, RZ, PT ;  /* 0x000000ff0f00720c */ /* 0x000fe40003f66270 */
[----:B------:R-:W-:Y:S02]  /*1c40*/  ISETP.GE.AND P2, PT, R13, RZ, PT ;  /* 0x000000ff0d00720c */ /* 0x000fe40003f46270 */
[----:B------:R-:W-:Y:S01]  /*1c50*/  SHF.R.S32.HI R15, RZ, 0x1f, R6 ;  /* 0x0000001fff0f7819 */ /* 0x000fe20000011406 */
[----:B------:R-:W-:Y:S01]  /*1c60*/  IMAD R6, R6, UR8, RZ ;  /* 0x0000000806067c24 */ /* 0x000fe2000f8e02ff */
[----:B-1----:R-:W1:Y:S02]  /*1c70*/  SHFL.BFLY PT, R2, R21, 0x2, 0x1f ;  /* 0x0c401f0015027f89 */ /* 0x002e6400000e0000 */
        /* <DEDUP_REMOVED lines=12> */
[----:B------:R-:W-:Y:S01]  /*1d40*/  ISETP.GE.U32.AND P4, PT, R14, R5, PT ;  /* 0x000000050e00720c */ /* 0x000fe20003f86070 */
[----:B------:R-:W-:Y:S02]  /*1d50*/  IMAD.MOV.U32 R5, RZ, RZ, R20 ;  /* 0x000000ffff057224 */ /* 0x000fe400078e0014 */
[----:B------:R-:W-:Y:S02]  /*1d60*/  IMAD.MOV.U32 R20, RZ, RZ, 0x7f800000 ;  /* 0x7f800000ff147424 */ /* 0x000fe400078e00ff */
[----:B------:R-:W-:Y:S01]  /*1d70*/  @!P3 IMAD.MOV R5, RZ, RZ, -R5 ;  /* 0x000000ffff05b224 */ /* 0x000fe200078e0a05 */
[----:B------:R-:W-:-:S02]  /*1d80*/  ISETP.NE.AND P3, PT, R8, RZ, PT ;  /* 0x000000ff0800720c */ /* 0x000fc40003f65270 */
[----:B------:R-:W-:Y:S02]  /*1d90*/  @!P5 LOP3.LUT R5, RZ, R16, RZ, 0x33, !PT ;  /* 0x00000010ff05d212 */ /* 0x000fe400078e33ff */
[----:B------:R-:W-:Y:S01]  /*1da0*/  SEL R14, RZ, 0x1, !P3 ;  /* 0x00000001ff0e7807 */ /* 0x000fe20005800000 */
[----:B0-----:R-:W0:Y:S01]  /*1db0*/  SHFL.BFLY PT, R18, R25, 0x2, 0x1f ;  /* 0x0c401f0019127f89 */ /* 0x001e2200000e0000 */
[----:B------:R-:W-:Y:S01]  /*1dc0*/  SHF.R.S32.HI R13, RZ, 0x1f, R5 ;  /* 0x0000001fff0d7819 */ /* 0x000fe20000011405 */
[----:B------:R-:W-:Y:S01]  /*1dd0*/  @P4 VIADD R19, R19, 0x1 ;  /* 0x0000000113134836 */ /* 0x000fe20000000000 */
        /* <DEDUP_REMOVED lines=67> */
.L_x_465:
[----:B------:R-:W-:Y:S01]  /*2210*/  LEA.HI R24, R7, UR20, RZ, 0x1e ;  /* 0x0000001407187c11 */ /* 0x000fe2000f8ff0ff */
[----:B------:R-:W-:Y:S01]  /*2220*/  IMAD.MOV.U32 R17, RZ, RZ, RZ ;  /* 0x000000ffff117224 */ /* 0x000fe200078e00ff */
[----:B------:R-:W-:Y:S01]  /*2230*/  MOV R14, 0x2260 ;  /* 0x00002260000e7802 */ /* 0x000fe20000000f00 */
[----:B------:R-:W-:Y:S02]  /*2240*/  IMAD.MOV.U32 R16, RZ, RZ, R26 ;  /* 0x000000ffff107224 */ /* 0x000fe400078e001a */
[----:B------:R-:W-:Y:S05]  /*2250*/  CALL.REL.NOINC `($__internal_12_$__cuda_sm20_div_s64) ;  /* 0x0000002800347944 */ /* 0x000fea0003c00000 */
[----:B------:R-:W-:Y:S02]  /*2260*/  IADD3 R15, PT, PT, -R0, RZ, RZ ;  /* 0x000000ff000f7210 */ /* 0x000fe40007ffe1ff */
[----:B------:R-:W-:-:S03]  /*2270*/  MOV R27, R13 ;  /* 0x0000000d001b7202 */ /* 0x000fc60000000f00 */
[----:B------:R-:W-:Y:S01]  /*2280*/  IMAD R24, R26, R15, R24 ;  /* 0x0000000f1a187224 */ /* 0x000fe200078e0218 */
[----:B------:R-:W-:-:S07]  /*2290*/  MOV R26, R0 ;  /* 0x00000000001a7202 */ /* 0x000fce0000000f00 */
.L_x_466:
[----:B------:R-:W-:Y:S01]  /*22a0*/  IABS R14, UR19 ;  /* 0x00000013000e7c13 */ /* 0x000fe20008000000 */
[----:B------:R-:W-:Y:S01]  /*22b0*/  IMAD R4, R4, R11, RZ ;  /* 0x0000000b04047224 */ /* 0x000fe200078e02ff */
[----:B------:R-:W-:Y:S01]  /*22c0*/  IABS R12, R24 ;  /* 0x00000018000c7213 */ /* 0x000fe20000000000 */
[----:B------:R-:W-:Y:S01]  /*22d0*/  BSSY.RECONVERGENT B0, `(.L_x_467) ;  /* 0x0000040000007945 */ /* 0x000fe20003800200 */
[----:B------:R-:W0:Y:S01]  /*22e0*/  I2F.U32.RP R15, R14 ;  /* 0x0000000e000f7306 */ /* 0x000e220000209000 */
[----:B------:R-:W-:Y:S01]  /*22f0*/  IABS R0, UR19 ;  /* 0x0000001300007c13 */ /* 0x000fe20008000000 */
[----:B------:R-:W-:-:S04]  /*2300*/  IMAD R3, R10, R3, R4 ;  /* 0x000000030a037224 */ /* 0x000fc800078e0204 */
[----:B------:R-:W-:Y:S02]  /*2310*/  IMAD.MOV R0, RZ, RZ, -R0 ;  /* 0x000000ffff007224 */ /* 0x000fe400078e0a00 */
[----:B0-----:R-:W0:Y:S02]  /*2320*/  MUFU.RCP R16, R15 ;  /* 0x0000000f00107308 */ /* 0x001e240000001000 */
[----:B0-----:R-:W-:-:S06]  /*2330*/  VIADD R16, R16, 0xffffffe ;  /* 0x0ffffffe10107836 */ /* 0x001fcc0000000000 */
[----:B------:R-:W0:Y:S02]  /*2340*/  F2I.FTZ.U32.TRUNC.NTZ R17, R16 ;  /* 0x0000001000117305 */ /* 0x000e24000021f000 */
[----:B0-----:R-:W-:Y:S01]  /*2350*/  IMAD.MOV R13, RZ, RZ, -R17 ;  /* 0x000000ffff0d7224 */ /* 0x001fe200078e0a11 */
[----:B------:R-:W-:-:S03]  /*2360*/  MOV R16, RZ ;  /* 0x000000ff00107202 */ /* 0x000fc60000000f00 */
[----:B------:R-:W-:-:S04]  /*2370*/  IMAD R13, R13, R14, RZ ;  /* 0x0000000e0d0d7224 */ /* 0x000fc800078e02ff */
[----:B------:R-:W-:-:S04]  /*2380*/  IMAD.HI.U32 R13, R17, R13, R16 ;  /* 0x0000000d110d7227 */ /* 0x000fc800078e0010 */
[----:B------:R-:W-:-:S04]  /*2390*/  IMAD.WIDE.U32 R16, R10, R11, RZ ;  /* 0x0000000b0a107225 */ /* 0x000fc800078e00ff */
[----:B------:R-:W-:-:S04]  /*23a0*/  IMAD.HI.U32 R13, R13, R12, RZ ;  /* 0x0000000c0d0d7227 */ /* 0x000fc800078e00ff */
[----:B------:R-:W-:Y:S01]  /*23b0*/  IMAD R15, R13, R0, R12 ;  /* 0x000000000d0f7224 */ /* 0x000fe200078e020c */
[----:B------:R-:W-:Y:S01]  /*23c0*/  LOP3.LUT R0, R24, UR19, RZ, 0x3c, !PT ;  /* 0x0000001318007c12 */ /* 0x000fe2000f8e3cff */
[----:B------:R-:W-:Y:S02]  /*23d0*/  IMAD.IADD R3, R17, 0x1, R3 ;  /* 0x0000000111037824 */ /* 0x000fe400078e0203 */
[-C--:B------:R-:W-:Y:S01]  /*23e0*/  IMAD.WIDE.U32 R32, R16, R30.reuse, RZ ;  /* 0x0000001e10207225 */ /* 0x080fe200078e00ff */
[----:B------:R-:W-:Y:S02]  /*23f0*/  ISETP.GT.U32.AND P1, PT, R14, R15, PT ;  /* 0x0000000f0e00720c */ /* 0x000fe40003f24070 */
[----:B------:R-:W-:Y:S01]  /*2400*/  ISETP.GE.AND P0, PT, R0, RZ, PT ;  /* 0x000000ff0000720c */ /* 0x000fe20003f06270 */
[----:B------:R-:W-:-:S04]  /*2410*/  IMAD R3, R3, R30, RZ ;  /* 0x0000001e03037224 */ /* 0x000fc800078e02ff */
[----:B------:R-:W-:-:S06]  /*2420*/  IMAD R3, R31, R16, R3 ;  /* 0x000000101f037224 */ /* 0x000fcc00078e0203 */
[-C--:B------:R-:W-:Y:S02]  /*2430*/  @!P1 IADD3 R15, PT, PT, R15, -R14.reuse, RZ ;  /* 0x8000000e0f0f9210 */ /* 0x080fe40007ffe0ff */
[----:B------:R-:W-:Y:S02]  /*2440*/  @!P1 IADD3 R13, PT, PT, R13, 0x1, RZ ;  /* 0x000000010d0d9810 */ /* 0x000fe40007ffe0ff */
[----:B------:R-:W-:Y:S01]  /*2450*/  ISETP.GE.U32.AND P2, PT, R15, R14, PT ;  /* 0x0000000e0f00720c */ /* 0x000fe20003f46070 */
[----:B------:R-:W-:Y:S01]  /*2460*/  IMAD.IADD R15, R33, 0x1, R3 ;  /* 0x00000001210f7824 */ /* 0x000fe200078e0203 */
[----:B------:R-:W-:-:S04]  /*2470*/  ISETP.NE.AND P1, PT, RZ, UR19, PT ;  /* 0x00000013ff007c0c */ /* 0x000fc8000bf25270 */
[----:B------:R-:W-:-:S07]  /*2480*/  LOP3.LUT R0, R27, R15, RZ, 0xfc, !PT ;  /* 0x0000000f1b007212 */ /* 0x000fce00078efcff */
[----:B------:R-:W-:-:S05]  /*2490*/  @P2 VIADD R13, R13, 0x1 ;  /* 0x000000010d0d2836 */ /* 0x000fca0000000000 */
[----:B------:R-:W-:-:S04]  /*24a0*/  MOV R4, R13 ;  /* 0x0000000d00047202 */ /* 0x000fc80000000f00 */
        /* <DEDUP_REMOVED lines=27> */
.L_x_468:
[----:B------:R-:W-:Y:S01]  /*2660*/  IMAD.MOV.U32 R24, RZ, RZ, R26 ;  /* 0x000000ffff187224 */ /* 0x000fe200078e001a */
[----:B------:R-:W-:Y:S01]  /*2670*/  MOV R17, R27 ;  /* 0x0000001b00117202 */ /* 0x000fe20000000f00 */
[----:B------:R-:W-:Y:S01]  /*2680*/  IMAD.MOV.U32 R16, RZ, RZ, R32 ;  /* 0x000000ffff107224 */ /* 0x000fe200078e0020 */
[----:B------:R-:W-:Y:S02]  /*2690*/  MOV R14, 0x26b0 ;  /* 0x000026b0000e7802 */ /* 0x000fe40000000f00 */
[----:B------:R-:W-:Y:S05]  /*26a0*/  CALL.REL.NOINC `($__internal_12_$__cuda_sm20_div_s64) ;  /* 0x0000002400207944 */ /* 0x000fea0003c00000 */
[----:B------:R-:W-:-:S05]  /*26b0*/  IADD3 R13, PT, PT, -R0, RZ, RZ ;  /* 0x000000ff000d7210 */ /* 0x000fca0007ffe1ff */
[----:B------:R-:W-:Y:S02]  /*26c0*/  IMAD R26, R13, R32, R26 ;  /* 0x000000200d1a7224 */ /* 0x000fe400078e021a */
.L_x_469:
[----:B------:R-:W-:Y:S05]  /*26d0*/  BSYNC.RECONVERGENT B0 ;  /* 0x0000000000007941 */ /* 0x000fea0003800200 */
.L_x_467:
[----:B------:R-:W-:Y:S01]  /*26e0*/  IABS R22, R11 ;  /* 0x0000000b00167213 */ /* 0x000fe20000000000 */
[----:B------:R-:W-:Y:S01]  /*26f0*/  IMAD.MOV.U32 R30, RZ, RZ, RZ ;  /* 0x000000ffff1e7224 */ /* 0x000fe200078e00ff */
[----:B------:R-:W-:Y:S01]  /*2700*/  IABS R13, R10 ;  /* 0x0000000a000d7213 */ /* 0x000fe20000000000 */
[----:B------:R-:W0:Y:S01]  /*2710*/  LDCU UR12, c[0x0][0x430] ;  /* 0x00008600ff0c77ac */ /* 0x000e220008000800 */
[----:B------:R-:W1:Y:S01]  /*2720*/  I2F.U32.RP R23, R22 ;  /* 0x0000001600177306 */ /* 0x000e620000209000 */
[----:B------:R-:W-:Y:S02]  /*2730*/  IABS R18, R9 ;  /* 0x0000000900127213 */ /* 0x000fe40000000000 */
[----:B------:R-:W-:Y:S01]  /*2740*/  IABS R12, R8 ;  /* 0x00000008000c7213 */ /* 0x000fe20000000000 */
[----:B------:R-:W2:Y:S01]  /*2750*/  LDCU UR4, c[0x0][0x434] ;  /* 0x00008680ff0477ac */ /* 0x000ea20008000800 */
[----:B------:R-:W-:Y:S02]  /*2760*/  IABS R27, R0 ;  /* 0x00000000001b7213 */ /* 0x000fe40000000000 */
[----:B------:R-:W-:Y:S01]  /*2770*/  ISETP.NE.AND P5, PT, R10, RZ, PT ;  /* 0x000000ff0a00720c */ /* 0x000fe20003fa5270 */
[----:B------:R-:W3:Y:S01]  /*2780*/  I2F.U32.RP R19, R13 ;  /* 0x0000000d00137306 */ /* 0x000ee20000209000 */
[----:B------:R-:W-:-:S07]  /*2790*/  UIMAD UR13, UR7, UR8, URZ ;  /* 0x00000008070d72a4 */ /* 0x000fce000f8e02ff */
[----:B------:R-:W4:Y:S01]  /*27a0*/  I2F.U32.RP R16, R18 ;  /* 0x0000001200107306 */ /* 0x000f220000209000 */
[----:B0-----:R-:W-:-:S04]  /*27b0*/  USEL UR12, UR12, 0x1, UP0 ;  /* 0x000000010c0c7887 */ /* 0x001fc80008000000 */
[----:B------:R-:W-:Y:S02]  /*27c0*/  USHF.R.S32.HI UR5, URZ, 0x1f, UR12 ;  /* 0x0000001fff057899 */ /* 0x000fe4000801140c */
[----:B--2---:R-:W-:Y:S01]  /*27d0*/  UIMAD UR4, UR12, UR4, URZ ;  /* 0x000000040c0472a4 */ /* 0x004fe2000f8e02ff */
[----:B------:R-:W-:Y:S08]  /*27e0*/  I2F.U32.RP R17, R12 ;  /* 0x0000000c00117306 */ /* 0x000ff00000209000 */
[----:B-1----:R-:W0:Y:S08]  /*27f0*/  MUFU.RCP R15, R23 ;  /* 0x00000017000f7308 */ /* 0x002e300000001000 */
[----:B---3--:R-:W1:Y:S08]  /*2800*/  MUFU.RCP R14, R19 ;  /* 0x00000013000e7308 */ /* 0x008e700000001000 */
[----:B----4-:R-:W2:Y:S01]  /*2810*/  MUFU.RCP R24, R16 ;  /* 0x0000001000187308 */ /* 0x010ea20000001000 */
[----:B0-----:R-:W-:Y:S01]  /*2820*/  VIADD R15, R15, 0xffffffe ;  /* 0x0ffffffe0f0f7836 */ /* 0x001fe20000000000 */
[----:B------:R-:W-:-:S06]  /*2830*/  IABS R23, R26 ;  /* 0x0000001a00177213 */ /* 0x000fcc0000000000 */
[----:B------:R-:W0:Y:S01]  /*2840*/  MUFU.RCP R17, R17 ;  /* 0x0000001100117308 */ /* 0x000e220000001000 */
[----:B-1----:R-:W-:-:S07]  /*2850*/  VIADD R28, R14, 0xffffffe ;  /* 0x0ffffffe0e1c7836 */ /* 0x002fce0000000000 */
[----:B------:R-:W1:Y:S01]  /*2860*/  F2I.FTZ.U32.TRUNC.NTZ R31, R15 ;  /* 0x0000000f001f7305 */ /* 0x000e62000021f000 */
[----:B--2---:R-:W-:-:S07]  /*2870*/  VIADD R24, R24, 0xffffffe ;  /* 0x0ffffffe18187836 */ /* 0x004fce0000000000 */
[----:B------:R-:W2:Y:S01]  /*2880*/  F2I.FTZ.U32.TRUNC.NTZ R29, R28 ;  /* 0x0000001c001d7305 */ /* 0x000ea2000021f000 */
[----:B0-----:R-:W-:Y:S01]  /*2890*/  VIADD R17, R17, 0xffffffe ;  /* 0x0ffffffe11117836 */ /* 0x001fe20000000000 */
[----:B-1----:R-:W-:-:S06]  /*28a0*/  IADD3 R14, PT, PT, RZ, -R31, RZ ;  /* 0x8000001fff0e7210 */ /* 0x002fcc0007ffe0ff */
[----:B------:R0:W1:Y:S01]  /*28b0*/  F2I.FTZ.U32.TRUNC.NTZ R25, R24 ;  /* 0x0000001800197305 */ /* 0x000062000021f000 */
[----:B------:R-:W-:Y:S02]  /*28c0*/  IMAD R14, R14, R22, RZ ;  /* 0x000000160e0e7224 */ /* 0x000fe400078e02ff */
[----:B--2---:R-:W-:-:S05]  /*28d0*/  IMAD.MOV R16, RZ, RZ, -R29 ;  /* 0x000000ffff107224 */ /* 0x004fca00078e0a1d */
[----:B------:R-:W2:Y:S01]  /*28e0*/  F2I.FTZ.U32.TRUNC.NTZ R17, R17 ;  /* 0x0000001100117305 */ /* 0x000ea2000021f000 */
[----:B------:R-:W-:-:S04]  /*28f0*/  IMAD.HI.U32 R14, R31, R14, R30 ;  /* 0x0000000e1f0e7227 */ /* 0x000fc800078e001e */
[----:B------:R-:W-:Y:S01]  /*2900*/  IMAD R15, R16, R13, RZ ;  /* 0x0000000d100f7224 */ /* 0x000fe200078e02ff */
[----:B------:R-:W-:Y:S01]  /*2910*/  IABS R16, R11 ;  /* 0x0000000b00107213 */ /* 0x000fe20000000000 */
[----:B0-----:R-:W-:Y:S01]  /*2920*/  IMAD.MOV.U32 R24, RZ, RZ, RZ ;  /* 0x000000ffff187224 */ /* 0x001fe200078e00ff */
[----:B-1----:R-:W-:Y:S01]  /*2930*/  IADD3 R19, PT, PT, RZ, -R25, RZ ;  /* 0x80000019ff137210 */ /* 0x002fe20007ffe0ff */
[----:B------:R-:W-:Y:S01]  /*2940*/  IMAD.MOV.U32 R28, RZ, RZ, RZ ;  /* 0x000000ffff1c7224 */ /* 0x000fe200078e00ff */
[----:B------:R-:W-:-:S03]  /*2950*/  IADD3 R16, PT, PT, RZ, -R16, RZ ;  /* 0x80000010ff107210 */ /* 0x000fc60007ffe0ff */
[----:B------:R-:W-:Y:S02]  /*2960*/  IMAD R19, R19, R18, RZ ;  /* 0x0000001213137224 */ /* 0x000fe400078e02ff */
[----:B------:R-:W-:-:S04]  /*2970*/  IMAD.HI.U32 R15, R29, R15, R28 ;  /* 0x0000000f1d0f7227 */ /* 0x000fc800078e001c */
[----:B------:R-:W-:-:S04]  /*2980*/  IMAD.HI.U32 R24, R25, R19, R24 ;  /* 0x0000001319187227 */ /* 0x000fc800078e0018 */
[----:B------:R-:W-:-:S04]  /*2990*/  IMAD.HI.U32 R19, R14, R23, RZ ;  /* 0x000000170e137227 */ /* 0x000fc800078e00ff */
[----:B--2---:R-:W-:Y:S02]  /*29a0*/  IMAD.MOV R25, RZ, RZ, -R17 ;  /* 0x000000ffff197224 */ /* 0x004fe400078e0a11 */
[----:B------:R-:W-:Y:S02]  /*29b0*/  IMAD R23, R19, R16, R23 ;  /* 0x0000001013177224 */ /* 0x000fe400078e0217 */
[----:B------:R-:W-:Y:S02]  /*29c0*/  IMAD R14, R25, R12, RZ ;  /* 0x0000000c190e7224 */ /* 0x000fe400078e02ff */
[----:B------:R-:W-:Y:S01]  /*29d0*/  IMAD.MOV.U32 R16, RZ, RZ, RZ ;  /* 0x000000ffff107224 */ /* 0x000fe200078e00ff */
[----:B------:R-:W-:-:S03]  /*29e0*/  ISETP.GT.U32.AND P1, PT, R22, R23, PT ;  /* 0x000000171600720c */ /* 0x000fc60003f24070 */
[----:B------:R-:W-:Y:S02]  /*29f0*/  IMAD.HI.U32 R14, R17, R14, R16 ;  /* 0x0000000e110e7227 */ /* 0x000fe400078e0010 */
[----:B------:R-:W0:Y:S08]  /*2a00*/  LDC R17, c[0x0][0x3e0] ;  /* 0x0000f800ff117b82 */ /* 0x000e300000000800 */
[----:B------:R-:W-:Y:S01]  /*2a10*/  @!P1 IMAD.IADD R23, R23, 0x1, -R22 ;  /* 0x0000000117179824 */ /* 0x000fe200078e0a16 */
[----:B------:R-:W-:-:S02]  /*2a20*/  @!P1 IADD3 R19, PT, PT, R19, 0x1, RZ ;  /* 0x0000000113139810 */ /* 0x000fc40007ffe0ff */
[----:B------:R-:W-:Y:S02]  /*2a30*/  ISETP.NE.AND P1, PT, R11, RZ, PT ;  /* 0x000000ff0b00720c */ /* 0x000fe40003f25270 */
[----:B------:R-:W-:Y:S01]  /*2a40*/  ISETP.GE.U32.AND P3, PT, R23, R22, PT ;  /* 0x000000161700720c */ /* 0x000fe20003f66070 */
[----:B------:R-:W-:Y:S01]  /*2a50*/  IMAD.HI.U32 R23, R24, R27, RZ ;  /* 0x0000001b18177227 */ /* 0x000fe200078e00ff */
[----:B------:R-:W-:-:S05]  /*2a60*/  IABS R22, R9 ;  /* 0x0000000900167213 */ /* 0x000fca0000000000 */
[----:B------:R-:W-:Y:S01]  /*2a70*/  IMAD.MOV R22, RZ, RZ, -R22 ;  /* 0x000000ffff167224 */ /* 0x000fe200078e0a16 */
[----:B0-----:R-:W-:-:S03]  /*2a80*/  ISETP.LT.U32.AND P0, PT, R17, 0x1, PT ;  /* 0x000000011100780c */ /* 0x001fc60003f01070 */
[----:B------:R-:W-:Y:S01]  /*2a90*/  IMAD R27, R23, R22, R27 ;  /* 0x00000016171b7224 */ /* 0x000fe200078e021b */
[----:B------:R-:W-:Y:S01]  /*2aa0*/  LOP3.LUT R22, R26, R11, RZ, 0x3c, !PT ;  /* 0x0000000b1a167212 */ /* 0x000fe200078e3cff */
[----:B------:R-:W-:Y:S01]  /*2ab0*/  @P3 VIADD R19, R19, 0x1 ;  /* 0x0000000113133836 */ /* 0x000fe20000000000 */
[----:B------:R-:W-:Y:S02]  /*2ac0*/  ISETP.LT.AND.EX P0, PT, R2, RZ, PT, P0 ;  /* 0x000000ff0200720c */ /* 0x000fe40003f01300 */
[----:B------:R-:W-:Y:S02]  /*2ad0*/  ISETP.GT.U32.AND P2, PT, R18, R27, PT ;  /* 0x0000001b1200720c */ /* 0x000fe40003f44070 */
[----:B------:R-:W-:Y:S02]  /*2ae0*/  SEL R17, R17, 0x1, P0 ;  /* 0x0000000111117807 */ /* 0x000fe40000000000 */
[----:B------:R-:W-:Y:S02]  /*2af0*/  ISETP.GE.AND P0, PT, R22, RZ, PT ;  /* 0x000000ff1600720c */ /* 0x000fe40003f06270 */
[----:B------:R-:W-:-:S04]  /*2b00*/  IABS R16, R17 ;  /* 0x0000001100107213 */ /* 0x000fc80000000000 */
[----:B------:R-:W0:Y:S03]  /*2b10*/  I2F.U32.RP R2, R16 ;  /* 0x0000001000027306 */ /* 0x000e260000209000 */
[-C--:B------:R-:W-:Y:S01]  /*2b20*/  @!P2 IADD3 R27, PT, PT, R27, -R18.reuse, RZ ;  /* 0x800000121b1ba210 */ /* 0x080fe20007ffe0ff */
[----:B------:R-:W-:Y:S01]  /*2b30*/  @!P2 VIADD R23, R23, 0x1 ;  /* 0x000000011717a836 */ /* 0x000fe20000000000 */
[----:B------:R-:W-:Y:S02]  /*2b40*/  ISETP.NE.AND P2, PT, R9, RZ, PT ;  /* 0x000000ff0900720c */ /* 0x000fe40003f45270 */
[----:B------:R-:W-:Y:S01]  /*2b50*/  @!P0 IMAD.MOV R19, RZ, RZ, -R19 ;  /* 0x000000ffff138224 */ /* 0x000fe200078e0a13 */
[----:B------:R-:W-:Y:S02]  /*2b60*/  @!P1 LOP3.LUT R19, RZ, R11, RZ, 0x33, !PT ;  /* 0x0000000bff139212 */ /* 0x000fe400078e33ff */
[----:B------:R-:W-:-:S02]  /*2b70*/  ISETP.GE.U32.AND P0, PT, R27, R18, PT ;  /* 0x000000121b00720c */ /* 0x000fc40003f06070 */
[----:B------:R-:W-:Y:S02]  /*2b80*/  IABS R18, R10 ;  /* 0x0000000a00127213 */ /* 0x000fe40000000000 */
[----:B------:R-:W-:Y:S01]  /*2b90*/  IABS R22, R19 ;  /* 0x0000001300167213 */ /* 0x000fe20000000000 */
[----:B0-----:R-:W0:Y:S02]  /*2ba0*/  MUFU.RCP R2, R2 ;  /* 0x0000000200027308 */ /* 0x001e240000001000 */
[----:B------:R-:W-:Y:S02]  /*2bb0*/  IMAD.MOV R18, RZ, RZ, -R18 ;  /* 0x000000ffff127224 */ /* 0x000fe400078e0a12 */
[----:B------:R-:W-:-:S04]  /*2bc0*/  IMAD.HI.U32 R15, R15, R22, RZ ;  /* 0x000000160f0f7227 */ /* 0x000fc800078e00ff */
[----:B------:R-:W-:Y:S01]  /*2bd0*/  IMAD R22, R15, R18, R22 ;  /* 0x000000120f167224 */ /* 0x000fe200078e0216 */
[----:B------:R-:W-:Y:S02]  /*2be0*/  LOP3.LUT R18, R0, R9, RZ, 0x3c, !PT ;  /* 0x0000000900127212 */ /* 0x000fe400078e3cff */
[----:B------:R-:W-:Y:S02]  /*2bf0*/  @P0 IADD3 R23, PT, PT, R23, 0x1, RZ ;  /* 0x0000000117170810 */ /* 0x000fe40007ffe0ff */
[----:B------:R-:W-:Y:S02]  /*2c00*/  ISETP.GE.AND P1, PT, R18, RZ, PT ;  /* 0x000000ff1200720c */ /* 0x000fe40003f26270 */
[----:B------:R-:W-:Y:S01]  /*2c10*/  IABS R18, R4 ;  /* 0x0000000400127213 */ /* 0x000fe20000000000 */
[----:B0-----:R-:W-:Y:S01]  /*2c20*/  VIADD R24, R2, 0xffffffe ;  /* 0x0ffffffe02187836 */ /* 0x001fe20000000000 */
[----:B------:R-:W-:-:S03]  /*2c30*/  ISETP.GT.U32.AND P3, PT, R13, R22, PT ;  /* 0x000000160d00720c */ /* 0x000fc60003f64070 */
[----:B------:R0:W1:Y:S06]  /*2c40*/  F2I.FTZ.U32.TRUNC.NTZ R25, R24 ;  /* 0x0000001800197305 */ /* 0x00006c000021f000 */
[----:B------:R-:W-:Y:S01]  /*2c50*/  @!P1 IMAD.MOV R23, RZ, RZ, -R23 ;  /* 0x000000ffff179224 */ /* 0x000fe200078e0a17 */
[----:B------:R-:W-:-:S03]  /*2c60*/  @!P2 LOP3.LUT R23, RZ, R9, RZ, 0x33, !PT ;  /* 0x00000009ff17a212 */ /* 0x000fc600078e33ff */
[----:B------:R-:W-:Y:S01]  /*2c70*/  @!P3 IMAD.IADD R22, R22, 0x1, -R13 ;  /* 0x000000011616b824 */ /* 0x000fe200078e0a0d */
[----:B------:R-:W-:Y:S02]  /*2c80*/  @!P3 IADD3 R15, PT, PT, R15, 0x1, RZ ;  /* 0x000000010f0fb810 */ /* 0x000fe40007ffe0ff */
[----:B------:R-:W-:Y:S01]  /*2c90*/  ISETP.NE.AND P3, PT, R8, RZ, PT ;  /* 0x000000ff0800720c */ /* 0x000fe20003f65270 */
[----:B0-----:R-:W-:Y:S02]  /*2ca0*/  HFMA2 R24, -RZ, RZ, 0, 0 ;  /* 0x00000000ff187431 */ /* 0x001fe400000001ff */
[----:B-1----:R-:W-:Y:S01]  /*2cb0*/  IMAD.MOV R2, RZ, RZ, -R25 ;  /* 0x000000ffff027224 */ /* 0x002fe200078e0a19 */
[----:B------:R-:W-:Y:S02]  /*2cc0*/  ISETP.GE.U32.AND P6, PT, R22, R13, PT ;  /* 0x0000000d1600720c */ /* 0x000fe40003fc6070 */
[----:B------:R-:W-:Y:S01]  /*2cd0*/  IABS R13, R23 ;  /* 0x00000017000d7213 */ /* 0x000fe20000000000 */
[----:B------:R-:W-:Y:S01]  /*2ce0*/  IMAD R27, R2, R16, RZ ;  /* 0x00000010021b7224 */ /* 0x000fe200078e02ff */
[----:B------:R-:W-:-:S03]  /*2cf0*/  IABS R2, R17 ;  /* 0x0000001100027213 */ /* 0x000fc60000000000 */
[----:B------:R-:W-:-:S04]  /*2d00*/  IMAD.HI.U32 R27, R25, R27, R24 ;  /* 0x0000001b191b7227 */ /* 0x000fc800078e0018 */
[----:B------:R-:W-:Y:S02]  /*2d10*/  IMAD.MOV R2, RZ, RZ, -R2 ;  /* 0x000000ffff027224 */ /* 0x000fe400078e0a02 */
[----:B------:R-:W-:-:S04]  /*2d20*/  IMAD.HI.U32 R27, R27, R18, RZ ;  /* 0x000000121b1b7227 */ /* 0x000fc800078e00ff */
[----:B------:R-:W-:Y:S01]  /*2d30*/  IMAD R25, R27, R2, R18 ;  /* 0x000000021b197224 */ /* 0x000fe200078e0212 */
[----:B------:R-:W-:Y:S01]  /*2d40*/  IABS R2, R8 ;  /* 0x0000000800027213 */ /* 0x000fe20000000000 */
[----:B------:R-:W-:-:S03]  /*2d50*/  @P6 VIADD R15, R15, 0x1 ;  /* 0x000000010f0f6836 */ /* 0x000fc60000000000 */
[----:B------:R-:W-:Y:S01]  /*2d60*/  ISETP.GT.U32.AND P0, PT, R16, R25, PT ;  /* 0x000000191000720c */ /* 0x000fe20003f04070 */
[----:B------:R-:W-:-:S12]  /*2d70*/  IMAD.MOV R2, RZ, RZ, -R2 ;  /* 0x000000ffff027224 */ /* 0x000fd800078e0a02 */
[-C--:B------:R-:W-:Y:S01]  /*2d80*/  @!P0 IADD3 R25, PT, PT, R25, -R16.reuse, RZ ;  /* 0x8000001019198210 */ /* 0x080fe20007ffe0ff */
[----:B------:R-:W-:Y:S01]  /*2d90*/  @!P0 VIADD R27, R27, 0x1 ;  /* 0x000000011b1b8836 */ /* 0x000fe20000000000 */
[----:B------:R-:W-:Y:S02]  /*2da0*/  ISETP.NE.AND P0, PT, R17, RZ, PT ;  /* 0x000000ff1100720c */ /* 0x000fe40003f05270 */
        /* <DEDUP_REMOVED lines=12> */
[----:B------:R-:W-:Y:S01]  /*2e70*/  ISETP.GE.AND P0, PT, R2, RZ, PT ;  /* 0x000000ff0200720c */ /* 0x000fe20003f06270 */
[----:B------:R-:W-:Y:S02]  /*2e80*/  IMAD.MOV R2, RZ, RZ, -R19 ;  /* 0x000000ffff027224 */ /* 0x000fe400078e0a13 */
[----:B------:R-:W-:-:S02]  /*2e90*/  @!P1 IMAD.IADD R13, R13, 0x1, -R12 ;  /* 0x000000010d0d9824 */ /* 0x000fc400078e0a0c */
[----:B------:R-:W-:Y:S02]  /*2ea0*/  @!P1 VIADD R16, R16, 0x1 ;  /* 0x0000000110109836 */ /* 0x000fe40000000000 */
[----:B------:R-:W-:Y:S01]  /*2eb0*/  @!P2 IADD3 R15, PT, PT, -R15, RZ, RZ ;  /* 0x000000ff0f0fa210 */ /* 0x000fe20007ffe1ff */
[----:B------:R-:W-:Y:S01]  /*2ec0*/  IMAD R2, R11, R2, R26 ;  /* 0x000000020b027224 */ /* 0x000fe200078e021a */
[----:B------:R-:W-:Y:S01]  /*2ed0*/  ISETP.GE.U32.AND P4, PT, R13, R12, PT ;  /* 0x0000000c0d00720c */ /* 0x000fe20003f86070 */
[C---:B------:R-:W-:Y:S01]  /*2ee0*/  IMAD.WIDE R12, R27.reuse, UR9, RZ ;  /* 0x000000091b0c7c25 */ /* 0x040fe2000f8e02ff */
[----:B------:R-:W-:Y:S02]  /*2ef0*/  IADD3 R27, PT, PT, -R27, RZ, RZ ;  /* 0x000000ff1b1b7210 */ /* 0x000fe40007ffe1ff */
[----:B------:R-:W-:Y:S01]  /*2f00*/  @!P5 LOP3.LUT R15, RZ, R10, RZ, 0x33, !PT ;  /* 0x0000000aff0fd212 */ /* 0x000fe200078e33ff */
[----:B------:R-:W-:-:S03]  /*2f10*/  IMAD.WIDE R24, R2, UR4, RZ ;  /* 0x0000000402187c25 */ /* 0x000fc6000f8e02ff */
[----:B------:R-:W-:Y:S01]  /*2f20*/  IADD3 R11, PT, PT, -R15, RZ, RZ ;  /* 0x000000ff0f0b7210 */ /* 0x000fe20007ffe1ff */
[----:B------:R-:W-:Y:S01]  /*2f30*/  IMAD.WIDE.U32 R12, R3, UR12, R12 ;  /* 0x0000000c030c7c25 */ /* 0x000fe2000f8e000c */
[----:B------:R-:W-:-:S03]  /*2f40*/  UIMAD UR12, UR22, UR12, URZ ;  /* 0x0000000c160c72a4 */ /* 0x000fc6000f8e02ff */
[----:B------:R-:W-:Y:S02]  /*2f50*/  @P4 VIADD R16, R16, 0x1 ;  /* 0x0000000110104836 */ /* 0x000fe40000000000 */
[----:B------:R-:W-:Y:S01]  /*2f60*/  IMAD R13, R3, UR5, R13 ;  /* 0x00000005030d7c24 */ /* 0x000fe2000f8e020d */
[----:B------:R-:W0:Y:S01]  /*2f70*/  LDCU.64 UR4, c[0x0][0x420] ;  /* 0x00008400ff0477ac */ /* 0x000e220008000a00 */
[----:B------:R-:W-:Y:S01]  /*2f80*/  @!P0 IMAD.MOV R16, RZ, RZ, -R16 ;  /* 0x000000ffff108224 */ /* 0x000fe200078e0a10 */
[----:B------:R-:W-:Y:S01]  /*2f90*/  @!P3 LOP3.LUT R16, RZ, R8, RZ, 0x33, !PT ;  /* 0x00000008ff10b212 */ /* 0x000fe200078e33ff */
[----:B------:R-:W-:Y:S02]  /*2fa0*/  IMAD R27, R17, R27, R4 ;  /* 0x0000001b111b7224 */ /* 0x000fe400078e0204 */
[----:B------:R-:W-:Y:S02]  /*2fb0*/  IMAD.MOV R4, RZ, RZ, -R23 ;  /* 0x000000ffff047224 */ /* 0x000fe400078e0a17 */
[----:B------:R-:W-:-:S04]  /*2fc0*/  IMAD.WIDE R12, R27, UR8, R12 ;  /* 0x000000081b0c7c25 */ /* 0x000fc8000f8e020c */
[----:B------:R-:W-:Y:S02]  /*2fd0*/  IMAD.MOV R3, RZ, RZ, -R16 ;  /* 0x000000ffff037224 */ /* 0x000fe400078e0a10 */
        /* <DEDUP_REMOVED lines=8> */
[----:B------:R-:W-:-:S04]  /*3060*/  IMAD.WIDE R16, R16, R5, RZ ;  /* 0x0000000510107225 */ /* 0x000fc800078e02ff */
[----:B------:R-:W-:Y:S01]  /*3070*/  IMAD.WIDE R4, R3, R6, RZ ;  /* 0x0000000603047225 */ /* 0x000fe200078e02ff */
[----:B------:R-:W-:-:S04]  /*3080*/  IADD3 R3, P1, P0, R8, R0, R10 ;  /* 0x0000000008037210 */ /* 0x000fc8000783e00a */
[----:B------:R-:W-:Y:S02]  /*3090*/  IADD3.X R13, PT, PT, R9, R13, R11, P1, P0 ;  /* 0x0000000d090d7210 */ /* 0x000fe40000fe040b */
[----:B------:R-:W-:-:S04]  /*30a0*/  IADD3 R3, P1, P0, R4, R3, R16 ;  /* 0x0000000304037210 */ /* 0x000fc8000783e010 */
[----:B------:R-:W-:Y:S02]  /*30b0*/  IADD3.X R4, PT, PT, R5, R13, R17, P1, P0 ;  /* 0x0000000d05047210 */ /* 0x000fe40000fe0411 */
[----:B0-----:R-:W-:-:S04]  /*30c0*/  LEA R2, P0, R3, UR4, 0x2 ;  /* 0x0000000403027c11 */ /* 0x001fc8000f8010ff */
[----:B------:R-:W-:-:S05]  /*30d0*/  LEA.HI.X R3, R3, UR5, R4, 0x2, P0 ;  /* 0x0000000503037c11 */ /* 0x000fca00080f1404 */
[----:B------:R0:W-:Y:S01]  /*30e0*/  STG.E desc[UR10][R2.64], R20 ;  /* 0x0000001402007986 */ /* 0x0001e2000c10190a */
[----:B------:R-:W-:Y:S05]  /*30f0*/  BRA `(.L_x_463) ;  /* 0x0000000000107947 */ /* 0x000fea0003800000 */
.L_x_464:
[----:B------:R-:W0:Y:S01]  /*3100*/  LDC.64 R2, c[0x0][0x420] ;  /* 0x00010800ff027b82 */ /* 0x000e220000000a00 */
[----:B------:R-:W-:-:S05]  /*3110*/  IADD3 R12, PT, PT, R12, UR20, RZ ;  /* 0x000000140c0c7c10 */ /* 0x000fca000fffe0ff */
[----:B0-----:R-:W-:-:S05]  /*3120*/  IMAD.WIDE.U32 R2, R12, 0x4, R2 ;  /* 0x000000040c027825 */ /* 0x001fca00078e0002 */
[----:B------:R1:W-:Y:S02]  /*3130*/  STG.E desc[UR10][R2.64], R20 ;  /* 0x0000001402007986 */ /* 0x0003e4000c10190a */
.L_x_463:
[----:B------:R-:W-:Y:S05]  /*3140*/  BSYNC.RECONVERGENT B1 ;  /* 0x0000000000017941 */ /* 0x000fea0003800200 */
.L_x_462:
        /* <DEDUP_REMOVED lines=16> */
.L_x_471:
[----:B------:R-:W-:Y:S05]  /*3250*/  BSYNC.RECONVERGENT B0 ;  /* 0x0000000000007941 */ /* 0x000fea0003800200 */
.L_x_470:
[----:B------:R-:W-:Y:S01]  /*3260*/  BAR.SYNC.DEFER_BLOCKING 0x0 ;  /* 0x0000000000007b1d */ /* 0x000fe20000010000 */
[----:B------:R-:W-:Y:S01]  /*3270*/  UISETP.GE.AND UP0, UPT, UR6, 0x1, UPT ;  /* 0x000000010600788c */ /* 0x000fe2000bf06270 */
[----:B------:R-:W-:Y:S01]  /*3280*/  SHF.R.U32.HI R12, RZ, 0x5, R7 ;  /* 0x00000005ff0c7819 */ /* 0x000fe20000011607 */
[----:B------:R-:W-:Y:S01]  /*3290*/  IMAD.SHL.U32 R7, R7, 0x4, RZ ;  /* 0x0000000407077824 */ /* 0x000fe200078e00ff */
[----:B------:R-:W-:Y:S02]  /*32a0*/  MOV R0, RZ ;  /* 0x000000ff00007202 */ /* 0x000fe40000000f00 */
[----:B0-----:R-:W-:Y:S01]  /*32b0*/  CS2R R2, SRZ ;  /* 0x0000000000027805 */ /* 0x001fe2000001ff00 */
[----:B------:R-:W-:-:S03]  /*32c0*/  IMAD.MOV.U32 R5, RZ, RZ, RZ ;  /* 0x000000ffff057224 */ /* 0x000fc600078e00ff */
        /* <DEDUP_REMOVED lines=42> */
.L_x_476:
        /* <DEDUP_REMOVED lines=133> */
.L_x_475:
        /* <DEDUP_REMOVED lines=73> */
.L_x_477:
[----:B------:R-:W-:-:S09]  /*4250*/  UISETP.NE.OR UP1, UPT, UR5, URZ, UP1 ;  /* 0x000000ff0500728c */ /* 0x000fd20008f25670 */
[----:B------:R-:W-:Y:S05]  /*4260*/  BRA.U !UP1, `(.L_x_473) ;  /* 0x0000000109947547 */ /* 0x000fea000b800000 */
.L_x_474:
[----:B------:R-:W-:-:S13]  /*4270*/  ISETP.GE.AND P0, PT, R12, UR12, PT ;  /* 0x0000000c0c007c0c */ /* 0x000fda000bf06270 */
.L_x_478:
        /* <DEDUP_REMOVED lines=36> */
.L_x_473:
        /* <DEDUP_REMOVED lines=10> */
.L_x_479:
        /* <DEDUP_REMOVED lines=12> */
.L_x_472:
        /* <DEDUP_REMOVED lines=81> */
        .weak           $__internal_12_$__cuda_sm20_div_s64
        .type           $__internal_12_$__cuda_sm20_div_s64,@function
        .size           $__internal_12_$__cuda_sm20_div_s64,(.L_x_14892 - $__internal_12_$__cuda_sm20_div_s64)
$__internal_12_$__cuda_sm20_div_s64:
        /* <DEDUP_REMOVED lines=16> */
[----:B------:R-:W-:-:S04]  /*4c30*/  IMAD.HI.U32 R12, R29, R0, RZ ;  /* 0x000000001d0c7227 */ /* 0x000fc800078e00ff */
[----:B------:R-:W-:-:S04]  /*4c40*/  IMAD.WIDE.U32 R18, P0, R28, R0, R18 ;  /* 0x000000001c127225 */ /* 0x000fc80007800012 */
[C---:B------:R-:W-:Y:S02]  /*4c50*/  IMAD R0, R29.reuse, R0, RZ ;  /* 0x000000001d007224 */ /* 0x040fe400078e02ff */
[----:B------:R-:W-:-:S04]  /*4c60*/  IMAD.HI.U32 R13, P1, R29, R13, R18 ;  /* 0x0000000d1d0d7227 */ /* 0x000fc80007820012 */
[----:B------:R-:W-:Y:S01]  /*4c70*/  IMAD.X R12, R12, 0x1, R29, P0 ;  /* 0x000000010c0c7824 */ /* 0x000fe200000e061d */
[----:B------:R-:W-:-:S04]  /*4c80*/  IADD3 R19, P0, PT, R0, R13, RZ ;  /* 0x0000000d00137210 */ /* 0x000fc80007f1e0ff */
[----:B------:R-:W-:Y:S01]  /*4c90*/  IADD3.X R13, PT, PT, RZ, RZ, R12, P0, P1 ;  /* 0x000000ffff0d7210 */ /* 0x000fe200007e240c */
[----:B------:R-:W-:Y:S01]  /*4ca0*/  IMAD.WIDE.U32 R28, R19, R22, RZ ;  /* 0x00000016131c7225 */ /* 0x000fe200078e00ff */
[----:B------:R-:W-:-:S03]  /*4cb0*/  ISETP.GE.AND P1, PT, R17, RZ, PT ;  /* 0x000000ff1100720c */ /* 0x000fc60003f26270 */
[----:B------:R-:W-:Y:S01]  /*4cc0*/  IMAD R0, R19, R23, R29 ;  /* 0x0000001713007224 */ /* 0x000fe200078e021d */
[----:B------:R-:W-:-:S03]  /*4cd0*/  IADD3 R12, P0, PT, RZ, -R28, RZ ;  /* 0x8000001cff0c7210 */ /* 0x000fc60007f1e0ff */
[----:B------:R-:W-:Y:S02]  /*4ce0*/  IMAD R0, R13, R22, R0 ;  /* 0x000000160d007224 */ /* 0x000fe400078e0200 */
[----:B------:R-:W-:-:S04]  /*4cf0*/  IMAD.HI.U32 R18, R19, R12, RZ ;  /* 0x0000000c13127227 */ /* 0x000fc800078e00ff */
[----:B------:R-:W-:-:S04]  /*4d00*/  IMAD.X R0, RZ, RZ, ~R0, P0 ;  /* 0x000000ffff007224 */ /* 0x000fc800000e0e00 */
[----:B------:R-:W-:-:S04]  /*4d10*/  IMAD.WIDE.U32 R18, P0, R19, R0, R18 ;  /* 0x0000000013127225 */ /* 0x000fc80007800012 */
[----:B------:R-:W-:-:S04]  /*4d20*/  IMAD.HI.U32 R12, P3, R13, R12, R18 ;  /* 0x0000000c0d0c7227 */ /* 0x000fc80007860012 */
[----:B------:R-:W-:-:S05]  /*4d30*/  IMAD.HI.U32 R18, R13, R0, RZ ;  /* 0x000000000d127227 */ /* 0x000fca00078e00ff */
[----:B------:R-:W-:Y:S01]  /*4d40*/  IADD3.X R25, PT, PT, R18, R13, RZ, P0, !PT ;  /* 0x0000000d12197210 */ /* 0x000fe200007fe4ff */
[----:B------:R-:W-:Y:S01]  /*4d50*/  IMAD R13, R13, R0, RZ ;  /* 0x000000000d0d7224 */ /* 0x000fe200078e02ff */
[----:B------:R-:W-:-:S04]  /*4d60*/  IADD3 R19, P0, PT, RZ, -R24, RZ ;  /* 0x80000018ff137210 */ /* 0x000fc80007f1e0ff */
[----:B------:R-:W-:Y:S01]  /*4d70*/  IADD3 R13, P2, PT, R13, R12, RZ ;  /* 0x0000000c0d0d7210 */ /* 0x000fe20007f5e0ff */
[----:B------:R-:W-:Y:S01]  /*4d80*/  IMAD.X R12, RZ, RZ, ~R17, P0 ;  /* 0x000000ffff0c7224 */ /* 0x000fe200000e0e11 */
[----:B------:R-:W-:Y:S01]  /*4d90*/  SEL R0, R19, R24, !P1 ;  /* 0x0000001813007207 */ /* 0x000fe20004800000 */
[----:B------:R-:W-:Y:S01]  /*4da0*/  IMAD.MOV.U32 R19, RZ, RZ, RZ ;  /* 0x000000ffff137224 */ /* 0x000fe200078e00ff */
[----:B------:R-:W-:Y:S02]  /*4db0*/  IADD3.X R25, PT, PT, RZ, RZ, R25, P2, P3 ;  /* 0x000000ffff197210 */ /* 0x000fe400017e6419 */
[----:B------:R-:W-:Y:S01]  /*4dc0*/  SEL R12, R12, R17, !P1 ;  /* 0x000000110c0c7207 */ /* 0x000fe20004800000 */
[----:B------:R-:W-:-:S04]  /*4dd0*/  IMAD.HI.U32 R18, R13, R0, RZ ;  /* 0x000000000d127227 */ /* 0x000fc800078e00ff */
[----:B------:R-:W-:-:S04]  /*4de0*/  IMAD.WIDE.U32 R18, R13, R12, R18 ;  /* 0x0000000c0d127225 */ /* 0x000fc800078e0012 */
[----:B------:R-:W-:-:S04]  /*4df0*/  IMAD.HI.U32 R18, P2, R25, R0, R18 ;  /* 0x0000000019127227 */ /* 0x000fc80007840012 */
[----:B------:R-:W-:-:S05]  /*4e00*/  IMAD R19, R25, R12, RZ ;  /* 0x0000000c19137224 */ /* 0x000fca00078e02ff */
[----:B------:R-:W-:-:S05]  /*4e10*/  IADD3 R19, P1, PT, R19, R18, RZ ;  /* 0x0000001213137210 */ /* 0x000fca0007f3e0ff */
[----:B------:R-:W-:-:S04]  /*4e20*/  IMAD.WIDE.U32 R28, R19, R22, RZ ;  /* 0x00000016131c7225 */ /* 0x000fc800078e00ff */
[----:B------:R-:W-:Y:S01]  /*4e30*/  IMAD R18, R19, R23, R29 ;  /* 0x0000001713127224 */ /* 0x000fe200078e021d */
[----:B------:R-:W-:Y:S01]  /*4e40*/  IADD3 R13, P0, PT, -R28, R0, RZ ;  /* 0x000000001c0d7210 */ /* 0x000fe20007f1e1ff */
[----:B------:R-:W-:-:S04]  /*4e50*/  IMAD.HI.U32 R0, R25, R12, RZ ;  /* 0x0000000c19007227 */ /* 0x000fc800078e00ff */
[----:B------:R-:W-:Y:S01]  /*4e60*/  IMAD.X R0, RZ, RZ, R0, P2 ;  /* 0x000000ffff007224 */ /* 0x000fe200010e0600 */
[----:B------:R-:W-:-:S03]  /*4e70*/  ISETP.GE.U32.AND P2, PT, R13, R22, PT ;  /* 0x000000160d00720c */ /* 0x000fc60003f46070 */
[----:B------:R-:W-:Y:S01]  /*4e80*/  IMAD.X R25, RZ, RZ, R0, P1 ;  /* 0x000000ffff197224 */ /* 0x000fe200008e0600 */
[----:B------:R-:W-:-:S03]  /*4e90*/  IADD3 R0, P1, PT, R13, -R22, RZ ;  /* 0x800000160d007210 */ /* 0x000fc60007f3e0ff */
[----:B------:R-:W-:Y:S02]  /*4ea0*/  IMAD R29, R25, R22, R18 ;  /* 0x00000016191d7224 */ /* 0x000fe400078e0212 */
[----:B------:R-:W-:-:S03]  /*4eb0*/  IMAD.MOV.U32 R18, RZ, RZ, R14 ;  /* 0x000000ffff127224 */ /* 0x000fc600078e000e */
[----:B------:R-:W-:-:S04]  /*4ec0*/  IADD3.X R29, PT, PT, ~R29, R12, RZ, P0, !PT ;  /* 0x0000000c1d1d7210 */ /* 0x000fc800007fe5ff */
[----:B------:R-:W-:-:S04]  /*4ed0*/  ISETP.GE.U32.AND.EX P2, PT, R29, R23, PT, P2 ;  /* 0x000000171d00720c */ /* 0x000fc80003f46120 */
[----:B------:R-:W-:Y:S01]  /*4ee0*/  SEL R13, R0, R13, P2 ;  /* 0x0000000d000d7207 */ /* 0x000fe20001000000 */
[----:B------:R-:W-:Y:S01]  /*4ef0*/  IMAD.X R0, R29, 0x1, ~R23, P1 ;  /* 0x000000011d007824 */ /* 0x000fe200008e0e17 */
[----:B------:R-:W-:Y:S02]  /*4f00*/  IADD3 R12, P1, PT, R19, 0x1, RZ ;  /* 0x00000001130c7810 */ /* 0x000fe40007f3e0ff */
[----:B------:R-:W-:Y:S02]  /*4f10*/  ISETP.GE.U32.AND P0, PT, R13, R22, PT ;  /* 0x000000160d00720c */ /* 0x000fe40003f06070 */
[----:B------:R-:W-:Y:S01]  /*4f20*/  SEL R29, R0, R29, P2 ;  /* 0x0000001d001d7207 */ /* 0x000fe20001000000 */
[----:B------:R-:W-:Y:S01]  /*4f30*/  IMAD.X R0, RZ, RZ, R25, P1 ;  /* 0x000000ffff007224 */ /* 0x000fe200008e0619 */
[----:B------:R-:W-:Y:S02]  /*4f40*/  SEL R12, R12, R19, P2 ;  /* 0x000000130c0c7207 */ /* 0x000fe40001000000 */
[----:B------:R-:W-:-:S02]  /*4f50*/  ISETP.GE.U32.AND.EX P1, PT, R29, R23, PT, P0 ;  /* 0x000000171d00720c */ /* 0x000fc40003f26100 */
[----:B------:R-:W-:Y:S02]  /*4f60*/  SEL R0, R0, R25, P2 ;  /* 0x0000001900007207 */ /* 0x000fe40001000000 */
[----:B------:R-:W-:-:S04]  /*4f70*/  IADD3 R19, P0, PT, R12, 0x1, RZ ;  /* 0x000000010c137810 */ /* 0x000fc80007f1e0ff */
[----:B------:R-:W-:Y:S01]  /*4f80*/  SEL R19, R19, R12, P1 ;  /* 0x0000000c13137207 */ /* 0x000fe20000800000 */
[----:B------:R-:W-:Y:S01]  /*4f90*/  IMAD.X R13, RZ, RZ, R0, P0 ;  /* 0x000000ffff0d7224 */ /* 0x000fe200000e0600 */
[----:B------:R-:W-:Y:S02]  /*4fa0*/  LOP3.LUT R12, R15, R17, RZ, 0x3c, !PT ;  /* 0x000000110f0c7212 */ /* 0x000fe400078e3cff */
[----:B------:R-:W-:Y:S02]  /*4fb0*/  ISETP.NE.U32.AND P0, PT, R16, RZ, PT ;  /* 0x000000ff1000720c */ /* 0x000fe40003f05070 */
[----:B------:R-:W-:Y:S02]  /*4fc0*/  SEL R13, R13, R0, P1 ;  /* 0x000000000d0d7207 */ /* 0x000fe40000800000 */
[----:B------:R-:W-:Y:S02]  /*4fd0*/  IADD3 R0, P1, PT, RZ, -R19, RZ ;  /* 0x80000013ff007210 */ /* 0x000fe40007f3e0ff */
[----:B------:R-:W-:-:S02]  /*4fe0*/  ISETP.GE.AND P2, PT, R12, RZ, PT ;  /* 0x000000ff0c00720c */ /* 0x000fc40003f46270 */
[----:B------:R-:W-:Y:S02]  /*4ff0*/  IADD3.X R12, PT, PT, RZ, ~R13, RZ, P1, !PT ;  /* 0x8000000dff0c7210 */ /* 0x000fe40000ffe4ff */
[----:B------:R-:W-:Y:S01]  /*5000*/  SEL R0, R0, R19, !P2 ;  /* 0x0000001300007207 */ /* 0x000fe20005000000 */
[----:B------:R-:W-:Y:S01]  /*5010*/  IMAD.MOV.U32 R19, RZ, RZ, 0x0 ;  /* 0x00000000ff137424 */ /* 0x000fe200078e00ff */
[----:B------:R-:W-:Y:S02]  /*5020*/  ISETP.NE.AND.EX P0, PT, R15, RZ, PT, P0 ;  /* 0x000000ff0f00720c */ /* 0x000fe40003f05300 */
[----:B------:R-:W-:Y:S02]  /*5030*/  SEL R12, R12, R13, !P2 ;  /* 0x0000000d0c0c7207 */ /* 0x000fe40005000000 */
[----:B------:R-:W-:Y:S02]  /*5040*/  SEL R0, R0, 0xffffffff, P0 ;  /* 0xffffffff00007807 */ /* 0x000fe40000000000 */
[----:B------:R-:W-:Y:S01]  /*5050*/  SEL R13, R12, 0xffffffff, P0 ;  /* 0xffffffff0c0d7807 */ /* 0x000fe20000000000 */
[----:B------:R-:W-:Y:S06]  /*5060*/  RET.REL.NODEC R18 `(_ZN5flash32flash_fwd_splitkv_combine_kernelI23Flash_fwd_kernel_traitsILi128ELi64ELi128ELi4ELb0ELb0EN7cutlass6half_tE19Flash_kernel_traitsILi128ELi64ELi128ELi4ES3_EELi4ELi2ELb1EEEvNS_16Flash_fwd_paramsE) ;  /* 0xffffffac12e47950 */ /* 0x000fec0003c3ffff */
.L_x_480:
        /* <DEDUP_REMOVED lines=9> */
.L_x_14892:


//--------------------- .text._ZN5flash32flash_fwd_splitkv_combine_kernelI23Flash_fwd_kernel_traitsILi128ELi64ELi128ELi4ELb0ELb0EN7cutlass6half_tE19Flash_kernel_traitsILi128ELi64ELi128ELi4ES3_EELi4ELi1ELb1EEEvNS_16Flash_fwd_paramsE --------------------------
	.section	.text._ZN5flash32flash_fwd_splitkv_combine_kernelI23Flash_fwd_kernel_traitsILi128ELi64ELi128ELi4ELb0ELb0EN7cutlass6half_tE19Flash_kernel_traitsILi128ELi64ELi128ELi4ES3_EELi4ELi1ELb1EEEvNS_16Flash_fwd_paramsE,"ax",@progbits
	.align	128
        .global         _ZN5flash32flash_fwd_splitkv_combine_kernelI23Flash_fwd_kernel_traitsILi128ELi64ELi128ELi4ELb0ELb0EN7cutlass6half_tE19Flash_kernel_traitsILi128ELi64ELi128ELi4ES3_EELi4ELi1ELb1EEEvNS_16Flash_fwd_paramsE
        .type           _ZN5flash32flash_fwd_splitkv_combine_kernelI23Flash_fwd_kernel_traitsILi128ELi64ELi128ELi4ELb0ELb0EN7cutlass6half_tE19Flash_kernel_traitsILi128ELi64ELi128ELi4ES3_EELi4ELi1ELb1EEEvNS_16Flash_fwd_paramsE,@function
        .size           _ZN5flash32flash_fwd_splitkv_combine_kernelI23Flash_fwd_kernel_traitsILi128ELi64ELi128ELi4ELb0ELb0EN7cutlass6half_tE19Flash_kernel_traitsILi128ELi64ELi128ELi4ES3_EELi4ELi1ELb1EEEvNS_16Flash_fwd_paramsE,(.L_x_14893 - _ZN5flash32flash_fwd_splitkv_combine_kernelI23Flash_fwd_kernel_traitsILi128ELi64ELi128ELi4ELb0ELb0EN7cutlass6half_tE19Flash_kernel_traitsILi128ELi64ELi128ELi4ES3_EELi4ELi1ELb1EEEvNS_16Flash_fwd_paramsE)
        .other          _ZN5flash32flash_fwd_splitkv_combine_kernelI23Flash_fwd_kernel_traitsILi128ELi64ELi128ELi4ELb0ELb0EN7cutlass6half_tE19Flash_kernel_traitsILi128ELi64ELi128ELi4ES3_EELi4ELi1ELb1EEEvNS_16Flash_fwd_paramsE,@"STO_CUDA_ENTRY STV_DEFAULT"
_ZN5flash32flash_fwd_splitkv_combine_kernelI23Flash_fwd_kernel_traitsILi128ELi64ELi128ELi4ELb0ELb0EN7cutlass6half_tE19Flash_kernel_traitsILi128ELi64ELi128ELi4ES3_EELi4ELi1ELb1EEEvNS_16Flash_fwd_paramsE:
.text._ZN5flash32flash_fwd_splitkv_combine_kernelI23Flash_fwd_kernel_traitsILi128ELi64ELi128ELi4ELb0ELb0EN7cutlass6half_tE19Flash_kernel_traitsILi128ELi64ELi128ELi4ES3_EELi4ELi1ELb1EEEvNS_16Flash_fwd_paramsE:
        /* <DEDUP_REMOVED lines=38> */
.L_x_481:
[----:B------:R-:W-:Y:S01]  /*0260*/  IMAD.U32 R14, RZ, RZ, UR16 ;  /* 0x00000010ff0e7e24 */ /* 0x000fe2000f8e00ff */
[----:B------:R-:W-:Y:S01]  /*0270*/  MOV R18, UR14 ;  /* 0x0000000e00127c02 */ /* 0x000fe20008000f00 */
[----:B------:R-:W-:Y:S01]  /*0280*/  IMAD.U32 R19, RZ, RZ, UR17 ;  /* 0x00000011ff137e24 */ /* 0x000fe2000f8e00ff */
[----:B------:R-:W-:Y:S02]  /*0290*/  MOV R17, UR9 ;  /* 0x0000000900117c02 */ /* 0x000fe40008000f00 */
[----:B------:R-:W-:Y:S02]  /*02a0*/  MOV R16, 0x2c0 ;  /* 0x000002c000107802 */ /* 0x000fe40000000f00 */
[----:B------:R-:W-:Y:S05]  /*02b0*/  CALL.REL.NOINC `($__internal_13_$__cuda_sm20_div_s64) ;  /* 0x00000048000c7944 */ /* 0x000fea0003c00000 */
.L_x_482:
        /* <DEDUP_REMOVED lines=30> */
.L_x_484:
[----:B------:R-:W-:Y:S01]  /*04a0*/  IMAD.MOV.U32 R14, RZ, RZ, R10 ;  /* 0x000000ffff0e7224 */ /* 0x000fe200078e000a */
[----:B------:R-:W-:Y:S02]  /*04b0*/  MOV R19, R11 ;  /* 0x0000000b00137202 */ /* 0x000fe40000000f00 */
[----:B------:R-:W-:Y:S02]  /*04c0*/  MOV R16, 0x4e0 ;  /* 0x000004e000107802 */ /* 0x000fe40000000f00 */
[----:B------:R-:W-:Y:S05]  /*04d0*/  CALL.REL.NOINC `($__internal_13_$__cuda_sm20_div_s64) ;  /* 0x0000004400847944 */ /* 0x000fea0003c00000 */
[----:B------:R-:W-:Y:S02]  /*04e0*/  MOV R4, R10 ;  /* 0x0000000a00047202 */ /* 0x000fe40000000f00 */
[----:B------:R-:W-:Y:S02]  /*04f0*/  MOV R5, R11 ;  /* 0x0000000b00057202 */ /* 0x000fe40000000f00 */
.L_x_485:
[----:B------:R-:W-:Y:S05]  /*0500*/  BSYNC.RECONVERGENT B0 ;  /* 0x0000000000007941 */ /* 0x000fea0003800200 */
.L_x_483:
        /* <DEDUP_REMOVED lines=57> */
.L_x_487:
[----:B------:R-:W-:Y:S01]  /*08a0*/  IMAD.MOV.U32 R14, RZ, RZ, R18 ;  /* 0x000000ffff0e7224 */ /* 0x000fe200078e0012 */
[----:B------:R-:W-:Y:S01]  /*08b0*/  MOV R18, R9 ;  /* 0x0000000900127202 */ /* 0x000fe20000000f00 */
[----:B------:R-:W-:Y:S01]  /*08c0*/  IMAD.MOV.U32 R19, RZ, RZ, R17 ;  /* 0x000000ffff137224 */ /* 0x000fe200078e0011 */
[----:B------:R-:W-:Y:S02]  /*08d0*/  MOV R17, R25 ;  /* 0x0000001900117202 */ /* 0x000fe40000000f00 */
[----:B------:R-:W-:Y:S02]  /*08e0*/  MOV R16, 0x900 ;  /* 0x0000090000107802 */ /* 0x000fe40000000f00 */
[----:B------:R-:W-:Y:S05]  /*08f0*/  CALL.REL.NOINC `($__internal_13_$__cuda_sm20_div_s64) ;  /* 0x00000040007c7944 */ /* 0x000fea0003c00000 */
.L_x_488:
[----:B------:R-:W-:Y:S05]  /*0900*/  BSYNC.RECONVERGENT B0 ;  /* 0x0000000000007941 */ /* 0x000fea0003800200 */
.L_x_486:
        /* <DEDUP_REMOVED lines=123> */
.L_x_490:
[----:B------:R-:W-:Y:S01]  /*10c0*/  IMAD.MOV.U32 R14, RZ, RZ, R10 ;  /* 0x000000ffff0e7224 */ /* 0x000fe200078e000a */
[----:B------:R-:W-:Y:S01]  /*10d0*/  MOV R18, R8 ;  /* 0x0000000800127202 */ /* 0x000fe20000000f00 */
[----:B------:R-:W-:Y:S01]  /*10e0*/  IMAD.MOV.U32 R19, RZ, RZ, R11 ;  /* 0x000000ffff137224 */ /* 0x000fe200078e000b */
[----:B------:R-:W-:Y:S02]  /*10f0*/  MOV R17, R0 ;  /* 0x0000000000117202 */ /* 0x000fe40000000f00 */
[----:B------:R-:W-:Y:S02]  /*1100*/  MOV R16, 0x1120 ;  /* 0x0000112000107802 */ /* 0x000fe40000000f00 */
[----:B------:R-:W-:Y:S05]  /*1110*/  CALL.REL.NOINC `($__internal_13_$__cuda_sm20_div_s64) ;  /* 0x0000003800747944 */ /* 0x000fea0003c00000 */
[----:B------:R-:W-:Y:S02]  /*1120*/  MOV R32, R10 ;  /* 0x0000000a00207202 */ /* 0x000fe40000000f00 */
[----:B------:R-:W-:Y:S02]  /*1130*/  MOV R33, R11 ;  /* 0x0000000b00217202 */ /* 0x000fe40000000f00 */
.L_x_491:
[----:B------:R-:W-:Y:S05]  /*1140*/  BSYNC.RECONVERGENT B0 ;  /* 0x0000000000007941 */ /* 0x000fea0003800200 */
.L_x_489:
        /* <DEDUP_REMOVED lines=57> */
.L_x_493:
[----:B------:R-:W-:Y:S01]  /*14e0*/  IMAD.MOV.U32 R14, RZ, RZ, R4 ;  /* 0x000000ffff0e7224 */ /* 0x000fe200078e0004 */
[----:B------:R-:W-:Y:S01]  /*14f0*/  MOV R19, R5 ;  /* 0x0000000500137202 */ /* 0x000fe20000000f00 */
[----:B------:R-:W-:Y:S01]  /*1500*/  IMAD.MOV.U32 R18, RZ, RZ, R6 ;  /* 0x000000ffff127224 */ /* 0x000fe200078e0006 */
[----:B------:R-:W-:Y:S02]  /*1510*/  MOV R16, 0x1530 ;  /* 0x0000153000107802 */ /* 0x000fe40000000f00 */
[----:B------:R-:W-:Y:S05]  /*1520*/  CALL.REL.NOINC `($__internal_13_$__cuda_sm20_div_s64) ;  /* 0x0000003400707944 */ /* 0x000fea0003c00000 */
[----:B------:R-:W-:Y:S02]  /*1530*/  MOV R26, R10 ;  /* 0x0000000a001a7202 */ /* 0x000fe40000000f00 */
[----:B------:R-:W-:Y:S02]  /*1540*/  MOV R27, R11 ;  /* 0x0000000b001b7202 */ /* 0x000fe40000000f00 */
.L_x_494:
[----:B------:R-:W-:Y:S05]  /*1550*/  BSYNC.RECONVERGENT B0 ;  /* 0x0000000000007941 */ /* 0x000fea0003800200 */
.L_x_492:
        /* <DEDUP_REMOVED lines=20> */
[----:B0-----:R-:W-:-:S04]  /*16a0*/  VIADD R10, R10, 0xffffffe ;  /* 0x0ffffffe0a0a7836 */ /* 0x001fc80000000000 */
[----:B------:R-:W0:Y:S02]  /*16b0*/  F2I.FTZ.U32.TRUNC.NTZ R11, R10 ;  /* 0x0000000a000b7305 */ /* 0x000e24000021f000 */
[--C-:B0-----:R-:W-:Y:S02]  /*16c0*/  IMAD.MOV R4, RZ, RZ, -R11.reuse ;  /* 0x000000ffff047224 */ /* 0x101fe400078e0a0b */
[----:B------:R-:W-:Y:S02]  /*16d0*/  IMAD.MOV.U32 R10, RZ, RZ, RZ ;  /* 0x000000ffff0a7224 */ /* 0x000fe400078e00ff */
[----:B------:R-:W-:Y:S01]  /*16e0*/  IMAD R5, R4, R3, RZ ;  /* 0x0000000304057224 */ /* 0x000fe200078e02ff */
[----:B------:R-:W-:Y:S02]  /*16f0*/  IABS R4, R2 ;  /* 0x0000000200047213 */ /* 0x000fe40000000000 */
[----:B------:R-:W-:Y:S01]  /*1700*/  LOP3.LUT R2, R2, UR5, RZ, 0x3c, !PT ;  /* 0x0000000502027c12 */ /* 0x000fe2000f8e3cff */
[----:B------:R-:W-:-:S02]  /*1710*/  IMAD.HI.U32 R5, R11, R5, R10 ;  /* 0x000000050b057227 */ /* 0x000fc400078e000a */
        /* <DEDUP_REMOVED lines=12> */
[----:B------:R-:W-:Y:S02]  /*17e0*/  @!P1 MOV R3, 0x400 ;  /* 0x0000040000039802 */ /* 0x000fe40000000f00 */
[----:B0-----:R-:W-:Y:S02]  /*17f0*/  @!P1 LEA R11, R11, R2, 0x18 ;  /* 0x000000020b0b9211 */ /* 0x001fe400078ec0ff */
[----:B------:R-:W-:-:S03]  /*1800*/  SHF.R.U32.HI R2, RZ, 0x1, R7 ;  /* 0x00000001ff027819 */ /* 0x000fc60000011607 */
[----:B------:R-:W-:Y:S01]  /*1810*/  @!P1 IMAD R11, R24, 0x14, R11 ;  /* 0x00000014180b9824 */ /* 0x000fe200078e020b */
[----:B-1----:R-:W-:-:S03]  /*1820*/  @!P1 LEA R3, R4, R3, 0x18 ;  /* 0x0000000304039211 */ /* 0x002fc600078ec0ff */
[----:B------:R-:W-:Y:S01]  /*1830*/  @P3 VIADD R5, R5, 0x1 ;  /* 0x0000000105053836 */ /* 0x000fe20000000000 */
[----:B------:R-:W-:-:S03]  /*1840*/  @!P1 LEA R11, R2, R11, 0x2 ;  /* 0x0000000b020b9211 */ /* 0x000fc600078e10ff */
[----:B------:R-:W-:Y:S01]  /*1850*/  @!P2 IMAD.MOV R5, RZ, RZ, -R5 ;  /* 0x000000ffff05a224 */ /* 0x000fe200078e0a05 */
[----:B------:R-:W-:Y:S01]  /*1860*/  @!P0 LOP3.LUT R5, RZ, UR5, RZ, 0x33, !PT ;  /* 0x00000005ff058c12 */ /* 0x000fe2000f8e33ff */
[C---:B------:R-:W-:Y:S01]  /*1870*/  @!P1 IMAD R3, R16.reuse, 0x14, R3 ;  /* 0x0000001410039824 */ /* 0x040fe200078e0203 */
[----:B---3--:R-:W-:-:S03]  /*1880*/  ISETP.GE.AND P0, PT, R16, UR18, PT ;  /* 0x0000001210007c0c */ /* 0x008fc6000bf06270 */
[----:B------:R-:W-:Y:S01]  /*1890*/  IMAD R10, R5, UR10, RZ ;  /* 0x0000000a050a7c24 */ /* 0x000fe2000f8e02ff */
[----:B------:R-:W0:Y:S01]  /*18a0*/  LDCU.64 UR10, c[0x0][0x358] ;  /* 0x00006b00ff0a77ac */ /* 0x000e220008000a00 */
[----:B------:R-:W-:-:S03]  /*18b0*/  @!P1 IMAD.IADD R14, R3, 0x1, R14 ;  /* 0x00000001030e9824 */ /* 0x000fc600078e020e */
        /* <DEDUP_REMOVED lines=19> */
.L_x_496:
[----:B0-----:R-:W-:Y:S05]  /*19f0*/  BSYNC.RECONVERGENT B0 ;  /* 0x0000000000007941 */ /* 0x001fea0003800200 */
.L_x_495:
[----:B-----5:R-:W-:Y:S01]  /*1a00*/  @!P1 STS [R14], R17 ;  /* 0x000000110e009388 */ /* 0x020fe20000000800 */
[----:B-1----:R-:W0:Y:S01]  /*1a10*/  I2F.RP R18, R13 ;  /* 0x0000000d00127306 */ /* 0x002e220000209400 */
[----:B------:R-:W-:Y:S01]  /*1a20*/  IABS R3, R15 ;  /* 0x0000000f00037213 */ /* 0x000fe20000000000 */
[----:B------:R-:W-:Y:S01]  /*1a30*/  BSSY.RECONVERGENT B1, `(.L_x_497) ;  /* 0x000016c000017945 */ /* 0x000fe20003800200 */
[----:B------:R-:W-:Y:S01]  /*1a40*/  BAR.SYNC.DEFER_BLOCKING 0x0 ;  /* 0x0000000000007b1d */ /* 0x000fe20000010000 */
[----:B------:R-:W-:-:S05]  /*1a50*/  ISETP.NE.AND P5, PT, R10, RZ, PT ;  /* 0x000000ff0a00720c */ /* 0x000fca0003fa5270 */
[----:B------:R-:W1:Y:S08]  /*1a60*/  I2F.RP R16, R3 ;  /* 0x0000000300107306 */ /* 0x000e700000209400 */
[----:B0-----:R-:W0:Y:S08]  /*1a70*/  MUFU.RCP R20, R18 ;  /* 0x0000001200147308 */ /* 0x001e300000001000 */
[----:B-1----:R-:W1:Y:S01]  /*1a80*/  MUFU.RCP R28, R16 ;  /* 0x00000010001c7308 */ /* 0x002e620000001000 */
[----:B------:R2:W3:Y:S01]  /*1a90*/  @!P1 LDS R23, [R11] ;  /* 0x000000000b179984 */ /* 0x0004e20000000800 */
[----:B0-----:R-:W-:-:S06]  /*1aa0*/  VIADD R20, R20, 0xffffffe ;  /* 0x0ffffffe14147836 */ /* 0x001fcc0000000000 */
[----:B------:R0:W4:Y:S01]  /*1ab0*/  F2I.FTZ.U32.TRUNC.NTZ R21, R20 ;  /* 0x0000001400157305 */ /* 0x000122000021f000 */
[----:B-1----:R-:W-:-:S07]  /*1ac0*/  VIADD R28, R28, 0xffffffe ;  /* 0x0ffffffe1c1c7836 */ /* 0x002fce0000000000 */
[----:B------:R-:W1:Y:S01]  /*1ad0*/  F2I.FTZ.U32.TRUNC.NTZ R29, R28 ;  /* 0x0000001c001d7305 */ /* 0x000e62000021f000 */
[----:B--2---:R-:W-:Y:S01]  /*1ae0*/  IABS R11, R12 ;  /* 0x0000000c000b7213 */ /* 0x004fe20000000000 */
[----:B0-----:R-:W-:Y:S02]  /*1af0*/  HFMA2 R20, -RZ, RZ, 0, 0 ;  /* 0x00000000ff147431 */ /* 0x001fe400000001ff */
[----:B----4-:R-:W-:-:S04]  /*1b00*/  IMAD.MOV R22, RZ, RZ, -R21 ;  /* 0x000000ffff167224 */ /* 0x010fc800078e0a15 */
[----:B------:R-:W-:Y:S02]  /*1b10*/  IMAD R22, R22, R13, RZ ;  /* 0x0000000d16167224 */ /* 0x000fe400078e02ff */
[----:B-1----:R-:W-:Y:S02]  /*1b20*/  IMAD.MOV R18, RZ, RZ, -R29 ;  /* 0x000000ffff127224 */ /* 0x002fe400078e0a1d */
[----:B------:R-:W-:Y:S01]  /*1b30*/  IMAD.HI.U32 R22, R21, R22, R20 ;  /* 0x0000001615167227 */ /* 0x000fe200078e0014 */
[----:B------:R-:W-:Y:S01]  /*1b40*/  IABS R20, R10 ;  /* 0x0000000a00147213 */ /* 0x000fe20000000000 */
[----:B---3--:R-:W0:Y:S02]  /*1b50*/  SHFL.BFLY PT, R4, R23, 0x1, 0x1f ;  /* 0x0c201f0017047f89 */ /* 0x008e2400000e0000 */
[----:B------:R-:W-:Y:S02]  /*1b60*/  IMAD.MOV.U32 R28, RZ, RZ, RZ ;  /* 0x000000ffff1c7224 */ /* 0x000fe400078e00ff */
[----:B------:R-:W-:-:S02]  /*1b70*/  IMAD R18, R18, R3, RZ ;  /* 0x0000000312127224 */ /* 0x000fc400078e02ff */
[----:B------:R-:W-:Y:S02]  /*1b80*/  IMAD.MOV R20, RZ, RZ, -R20 ;  /* 0x000000ffff147224 */ /* 0x000fe400078e0a14 */
[----:B------:R-:W-:-:S04]  /*1b90*/  IMAD.HI.U32 R18, R29, R18, R28 ;  /* 0x000000121d127227 */ /* 0x000fc800078e001c */
[----:B------:R-:W-:-:S04]  /*1ba0*/  IMAD.HI.U32 R22, R22, R11, RZ ;  /* 0x0000000b16167227 */ /* 0x000fc800078e00ff */
[----:B------:R-:W-:Y:S02]  /*1bb0*/  IMAD R20, R22, R20, R11 ;  /* 0x0000001416147224 */ /* 0x000fe400078e020b */
[----:B------:R-:W-:-:S03]  /*1bc0*/  IMAD.HI.U32 R18, R18, R11, RZ ;  /* 0x0000000b12127227 */ /* 0x000fc600078e00ff */
[----:B------:R-:W-:Y:S01]  /*1bd0*/  ISETP.GT.U32.AND P2, PT, R13, R20, PT ;  /* 0x000000140d00720c */ /* 0x000fe20003f44070 */
[----:B------:R-:W-:Y:S01]  /*1be0*/  IMAD.MOV R14, RZ, RZ, -R18 ;  /* 0x000000ffff0e7224 */ /* 0x000fe200078e0a12 */
[----:B0-----:R-:W-:-:S03]  /*1bf0*/  FMNMX.FTZ R4, R4, R23, !PT ;  /* 0x0000001704047209 */ /* 0x001fc60007810000 */
[C---:B------:R-:W-:Y:S01]  /*1c00*/  IMAD R14, R3.reuse, R14, R11 ;  /* 0x0000000e030e7224 */ /* 0x040fe200078e020b */
[----:B------:R-:W-:Y:S02]  /*1c10*/  LOP3.LUT R11, R12, R13, RZ, 0x3c, !PT ;  /* 0x0000000d0c0b7212 */ /* 0x000fe400078e3cff */
[----:B------:R-:W-:Y:S02]  /*1c20*/  FSETP.NEU.FTZ.AND P0, PT, R4, -INF , PT ;  /* 0xff8000000400780b */ /* 0x000fe40003f1d000 */
[----:B------:R-:W-:Y:S02]  /*1c30*/  LOP3.LUT R12, R12, R15, RZ, 0x3c, !PT ;  /* 0x0000000f0c0c7212 */ /* 0x000fe400078e3cff */
[----:B------:R-:W-:Y:S01]  /*1c40*/  FSEL R4, R4, RZ, P0 ;  /* 0x000000ff04047208 */ /* 0x000fe20000000000 */
[----:B------:R-:W-:Y:S01]  /*1c50*/  @!P2 VIADD R22, R22, 0x1 ;  /* 0x000000011616a836 */ /* 0x000fe20000000000 */
[----:B------:R-:W-:Y:S02]  /*1c60*/  ISETP.GT.U32.AND P0, PT, R3, R14, PT ;  /* 0x0000000e0300720c */ /* 0x000fe40003f04070 */
[----:B------:R-:W-:Y:S01]  /*1c70*/  @!P2 IADD3 R20, PT, PT, R20, -R13, RZ ;  /* 0x8000000d1414a210 */ /* 0x000fe20007ffe0ff */
[----:B------:R-:W-:Y:S01]  /*1c80*/  FADD.FTZ R17, -R4, R23 ;  /* 0x0000001704117221 */ /* 0x000fe20000010100 */
[----:B------:R-:W-:-:S02]  /*1c90*/  ISETP.GE.AND P2, PT, R12, RZ, PT ;  /* 0x000000ff0c00720c */ /* 0x000fc40003f46270 */
[----:B------:R-:W-:Y:S01]  /*1ca0*/  ISETP.GE.U32.AND P1, PT, R20, R13, PT ;  /* 0x0000000d1400720c */ /* 0x000fe20003f26070 */
[----:B------:R-:W-:Y:S01]  /*1cb0*/  FMUL.FTZ R17, R17, 1.4426950216293334961 ;  /* 0x3fb8aa3b11117820 */ /* 0x000fe20000410000 */
[----:B------:R-:W-:Y:S02]  /*1cc0*/  ISETP.GE.AND P3, PT, R11, RZ, PT ;  /* 0x000000ff0b00720c */ /* 0x000fe40003f66270 */
[----:B------:R-:W-:-:S03]  /*1cd0*/  SHF.R.S32.HI R12, RZ, 0x1f, R10 ;  /* 0x0000001fff0c7819 */ /* 0x000fc6000001140a */
[----:B------:R-:W0:Y:S01]  /*1ce0*/  MUFU.EX2 R17, R17 ;  /* 0x0000001100117308 */ /* 0x000e220000000800 */
[----:B------:R-:W-:Y:S02]  /*1cf0*/  @!P0 IMAD.IADD R14, R14, 0x1, -R3 ;  /* 0x000000010e0e8824 */ /* 0x000fe400078e0a03 */
[----:B------:R-:W-:Y:S01]  /*1d00*/  @!P0 VIADD R18, R18, 0x1 ;  /* 0x0000000112128836 */ /* 0x000fe20000000000 */
[----:B------:R-:W-:Y:S02]  /*1d10*/  ISETP.NE.AND P0, PT, R15, RZ, PT ;  /* 0x000000ff0f00720c */ /* 0x000fe40003f05270 */
[----:B------:R-:W-:Y:S01]  /*1d20*/  ISETP.GE.U32.AND P4, PT, R14, R3, PT ;  /* 0x000000030e00720c */ /* 0x000fe20003f86070 */
[----:B------:R-:W-:-:S05]  /*1d30*/  @P1 VIADD R22, R22, 0x1 ;  /* 0x0000000116161836 */ /* 0x000fca0000000000 */
[----:B------:R-:W-:Y:S01]  /*1d40*/  MOV R3, R22 ;  /* 0x0000001600037202 */ /* 0x000fe20000000f00 */
[----:B------:R-:W-:Y:S01]  /*1d50*/  IMAD.MOV.U32 R22, RZ, RZ, 0x7f800000 ;  /* 0x7f800000ff167424 */ /* 0x000fe200078e00ff */
[----:B0-----:R-:W0:Y:S03]  /*1d60*/  SHFL.BFLY PT, R16, R17, 0x1, 0x1f ;  /* 0x0c201f0011107f89 */ /* 0x001e2600000e0000 */
[----:B------:R-:W-:Y:S01]  /*1d70*/  @!P3 IMAD.MOV R3, RZ, RZ, -R3 ;  /* 0x000000ffff03b224 */ /* 0x000fe200078e0a03 */
[----:B------:R-:W-:Y:S01]  /*1d80*/  ISETP.NE.AND P3, PT, R5, RZ, PT ;  /* 0x000000ff0500720c */ /* 0x000fe20003f65270 */
[----:B------:R-:W-:Y:S01]  /*1d90*/  @P4 VIADD R18, R18, 0x1 ;  /* 0x0000000112124836 */ /* 0x000fe20000000000 */
[----:B------:R-:W-:Y:S02]  /*1da0*/  @!P5 LOP3.LUT R3, RZ, R13, RZ, 0x33, !PT ;  /* 0x0000000dff03d212 */ /* 0x000fe400078e33ff */
[----:B------:R-:W-:-:S02]  /*1db0*/  SEL R13, RZ, 0x1, !P3 ;  /* 0x00000001ff0d7807 */ /* 0x000fc40005800000 */
[----:B------:R-:W-:Y:S02]  /*1dc0*/  @!P2 IADD3 R18, PT, PT, -R18, RZ, RZ ;  /* 0x000000ff1212a210 */ /* 0x000fe40007ffe1ff */
[----:B------:R-:W-:Y:S02]  /*1dd0*/  @!P0 LOP3.LUT R18, RZ, R15, RZ, 0x33, !PT ;  /* 0x0000000fff128212 */ /* 0x000fe400078e33ff */
[----:B------:R-:W-:Y:S02]  /*1de0*/  LOP3.LUT P0, RZ, R7, 0x3f9, RZ, 0xc0, !PT ;  /* 0x000003f907ff7812 */ /* 0x000fe4000780c0ff */
[----:B------:R-:W-:Y:S02]  /*1df0*/  ISETP.LT.U32.AND P2, PT, R26, R3, PT ;  /* 0x000000031a00720c */ /* 0x000fe40003f41070 */
[----:B------:R-:W-:Y:S02]  /*1e00*/  SHF.R.S32.HI R5, RZ, 0x1f, R3 ;  /* 0x0000001fff057819 */ /* 0x000fe40000011403 */
[----:B------:R-:W-:Y:S01]  /*1e10*/  LOP3.LUT R13, R12, R13, RZ, 0xfc, !PT ;  /* 0x0000000d0c0d7212 */ /* 0x000fe200078efcff */
[----:B------:R-:W-:Y:S01]  /*1e20*/  IMAD R12, R18, UR13, RZ ;  /* 0x0000000d120c7c24 */ /* 0x000fe2000f8e02ff */
[----:B------:R-:W-:Y:S01]  /*1e30*/  ISETP.LT.AND.EX P2, PT, R27, R5, PT, P2 ;  /* 0x000000051b00720c */ /* 0x000fe20003f41320 */
[----:B0-----:R-:W-:-:S03]  /*1e40*/  FADD.FTZ R16, R17, R16 ;  /* 0x0000001011107221 */ /* 0x001fc60000010000 */
[----:B------:R-:W-:Y:S01]  /*1e50*/  SEL R5, R26, R3, P2 ;  /* 0x000000031a057207 */ /* 0x000fe20001000000 */
[----:B------:R-:W-:Y:S01]  /*1e60*/  IMAD R3, R13, R12, RZ ;  /* 0x0000000c0d037224 */ /* 0x000fe200078e02ff */
[----:B------:R-:W-:-:S13]  /*1e70*/  FSETP.NE.FTZ.AND P1, PT, R16, RZ, PT ;  /* 0x000000ff1000720b */ /* 0x000fda0003f35000 */
        /* <DEDUP_REMOVED lines=55> */
.L_x_500:
[----:B------:R-:W-:Y:S01]  /*21f0*/  LEA.HI R2, R7, UR15, RZ, 0x1f ;  /* 0x0000000f07027c11 */ /* 0x000fe2000f8ff8ff */
[----:B------:R-:W-:Y:S01]  /*2200*/  IMAD.MOV.U32 R19, RZ, RZ, RZ ;  /* 0x000000ffff137224 */ /* 0x000fe200078e00ff */
[----:B------:R-:W-:Y:S02]  /*2210*/  MOV R18, R30 ;  /* 0x0000001e00127202 */ /* 0x000fe40000000f00 */
[----:B------:R-:W-:Y:S01]  /*2220*/  MOV R16, 0x2250 ;  /* 0x0000225000107802 */ /* 0x000fe20000000f00 */
[----:B------:R-:W-:Y:S02]  /*2230*/  IMAD.MOV.U32 R14, RZ, RZ, R2 ;  /* 0x000000ffff0e7224 */ /* 0x000fe400078e0002 */
[----:B------:R-:W-:Y:S05]  /*2240*/  CALL.REL.NOINC `($__internal_13_$__cuda_sm20_div_s64) ;  /* 0x0000002800287944 */ /* 0x000fea0003c00000 */
[----:B------:R-:W-:Y:S02]  /*2250*/  IADD3 R13, PT, PT, -R10, RZ, RZ ;  /* 0x000000ff0a0d7210 */ /* 0x000fe40007ffe1ff */
[----:B------:R-:W-:-:S03]  /*2260*/  MOV R31, R11 ;  /* 0x0000000b001f7202 */ /* 0x000fc60000000f00 */
[----:B------:R-:W-:Y:S01]  /*2270*/  IMAD R12, R30, R13, R2 ;  /* 0x0000000d1e0c7224 */ /* 0x000fe200078e0202 */
[----:B------:R-:W-:-:S07]  /*2280*/  MOV R30, R10 ;  /* 0x0000000a001e7202 */ /* 0x000fce0000000f00 */
.L_x_501:
        /* <DEDUP_REMOVED lines=59> */
.L_x_503:
[----:B------:R-:W-:Y:S01]  /*2640*/  IMAD.MOV.U32 R14, RZ, RZ, R30 ;  /* 0x000000ffff0e7224 */ /* 0x000fe200078e001e */
[----:B------:R-:W-:Y:S01]  /*2650*/  MOV R19, R31 ;  /* 0x0000001f00137202 */ /* 0x000fe20000000f00 */
[----:B------:R-:W-:Y:S01]  /*2660*/  IMAD.MOV.U32 R18, RZ, RZ, R34 ;  /* 0x000000ffff127224 */ /* 0x000fe200078e0022 */
[----:B------:R-:W-:Y:S02]  /*2670*/  MOV R16, 0x2690 ;  /* 0x0000269000107802 */ /* 0x000fe40000000f00 */
[----:B------:R-:W-:Y:S05]  /*2680*/  CALL.REL.NOINC `($__internal_13_$__cuda_sm20_div_s64) ;  /* 0x0000002400187944 */ /* 0x000fea0003c00000 */
[----:B------:R-:W-:-:S05]  /*2690*/  IADD3 R11, PT, PT, -R10, RZ, RZ ;  /* 0x000000ff0a0b7210 */ /* 0x000fca0007ffe1ff */
[----:B------:R-:W-:Y:S02]  /*26a0*/  IMAD R30, R11, R34, R30 ;  /* 0x000000220b1e7224 */ /* 0x000fe400078e021e */
.L_x_504:
[----:B------:R-:W-:Y:S05]  /*26b0*/  BSYNC.RECONVERGENT B0 ;  /* 0x0000000000007941 */ /* 0x000fea0003800200 */
.L_x_502:
        /* <DEDUP_REMOVED lines=159> */
.L_x_499:
[----:B------:R-:W0:Y:S01]  /*30b0*/  LDC.64 R4, c[0x0][0x420] ;  /* 0x00010800ff047b82 */ /* 0x000e220000000a00 */
[----:B------:R-:W-:-:S05]  /*30c0*/  IADD3 R2, PT, PT, R2, UR15, RZ ;  /* 0x0000000f02027c10 */ /* 0x000fca000fffe0ff */
[----:B0-----:R-:W-:-:S05]  /*30d0*/  IMAD.WIDE.U32 R2, R2, 0x4, R4 ;  /* 0x0000000402027825 */ /* 0x001fca00078e0004 */
[----:B------:R1:W-:Y:S02]  /*30e0*/  STG.E desc[UR10][R2.64], R22 ;  /* 0x0000001602007986 */ /* 0x0003e4000c10190a */
.L_x_498:
[----:B------:R-:W-:Y:S05]  /*30f0*/  BSYNC.RECONVERGENT B1 ;  /* 0x0000000000017941 */ /* 0x000fea0003800200 */
.L_x_497:
        /* <DEDUP_REMOVED lines=17> */
.L_x_506:
[----:B------:R-:W-:Y:S05]  /*3210*/  BSYNC.RECONVERGENT B0 ;  /* 0x0000000000007941 */ /* 0x000fea0003800200 */
.L_x_505:
        /* <DEDUP_REMOVED lines=49> */
.L_x_511:
        /* <DEDUP_REMOVED lines=133> */
.L_x_510:
        /* <DEDUP_REMOVED lines=73> */
.L_x_512:
[----:B------:R-:W-:-:S09]  /*4210*/  UISETP.NE.OR UP1, UPT, UR5, URZ, UP1 ;  /* 0x000000ff0500728c */ /* 0x000fd20008f25670 */
[----:B------:R-:W-:Y:S05]  /*4220*/  BRA.U !UP1, `(.L_x_508) ;  /* 0x0000000109947547 */ /* 0x000fea000b800000 */
.L_x_509:
[----:B------:R-:W-:-:S13]  /*4230*/  ISETP.GE.AND P0, PT, R12, UR13, PT ;  /* 0x0000000d0c007c0c */ /* 0x000fda000bf06270 */
.L_x_513:
        /* <DEDUP_REMOVED lines=36> */
.L_x_508:
        /* <DEDUP_REMOVED lines=10> */
.L_x_514:
        /* <DEDUP_REMOVED lines=12> */
.L_x_507:
        /* <DEDUP_REMOVED lines=81> */
        .weak           $__internal_13_$__cuda_sm20_div_s64
        .type           $__internal_13_$__cuda_sm20_div_s64,@function
        .size           $__internal_13_$__cuda_sm20_div_s64,(.L_x_14893 - $__internal_13_$__cuda_sm20_div_s64)
$__internal_13_$__cuda_sm20_div_s64:
        /* <DEDUP_REMOVED lines=83> */
[----:B------:R-:W-:Y:S05]  /*5020*/  RET.REL.NODEC R12 `(_ZN5flash32flash_fwd_splitkv_combine_kernelI23Flash_fwd_kernel_traitsILi128ELi64ELi128ELi4ELb0ELb0EN7cutlass6half_tE19Flash_kernel_traitsILi128ELi64ELi128ELi4ES3_EELi4ELi1ELb1EEEvNS_16Flash_fwd_paramsE) ;  /* 0xffffffac0cf47950 */ /* 0x000fea0003c3ffff */
.L_x_515:
        /* <DEDUP_REMOVED lines=13> */
.L_x_14893:


//--------------------- .text._ZN5flash24flash_fwd_splitkv_kernelI23Flash_fwd_kernel_traitsILi128ELi64ELi128ELi4ELb0ELb0EN7cutlass6half_tE19Flash_kernel_traitsILi128ELi64ELi128ELi4ES3_EELb0ELb0ELb0ELb0ELb1ELb0ELb0ELb0EEEvNS_16Flash_fwd_paramsE --------------------------
	.section	.text._ZN5flash24flash_fwd_splitkv_kernelI23Flash_fwd_kernel_traitsILi128ELi64ELi128ELi4ELb0ELb0EN7cutlass6half_tE19Flash_kernel_traitsILi128ELi64ELi128ELi4ES3_EELb0ELb0ELb0ELb0ELb1ELb0ELb0ELb0EEEvNS_16Flash_fwd_paramsE,"ax",@progbits
	.align	128
        .global         _ZN5flash24flash_fwd_splitkv_kernelI23Flash_fwd_kernel_traitsILi128ELi64ELi128ELi4ELb0ELb0EN7cutlass6half_tE19Flash_kernel_traitsILi128ELi64ELi128ELi4ES3_EELb0ELb0ELb0ELb0ELb1ELb0ELb0ELb0EEEvNS_16Flash_fwd_paramsE
        .type           _ZN5flash24flash_fwd_splitkv_kernelI23Flash_fwd_kernel_traitsILi128ELi64ELi128ELi4ELb0ELb0EN7cutlass6half_tE19Flash_kernel_traitsILi128ELi64ELi128ELi4ES3_EELb0ELb0ELb0ELb0ELb1ELb0ELb0ELb0EEEvNS_16Flash_fwd_paramsE,@function
        .size           _ZN5flash24flash_fwd_splitkv_kernelI23Flash_fwd_kernel_traitsILi128ELi64ELi128ELi4ELb0ELb0EN7cutlass6half_tE19Flash_kernel_traitsILi128ELi64ELi128ELi4ES3_EELb0ELb0ELb0ELb0ELb1ELb0ELb0ELb0EEEvNS_16Flash_fwd_paramsE,(.L_x_14894 - _ZN5flash24flash_fwd_splitkv_kernelI23Flash_fwd_kernel_traitsILi128ELi64ELi128ELi4ELb0ELb0EN7cutlass6half_tE19Flash_kernel_traitsILi128ELi64ELi128ELi4ES3_EELb0ELb0ELb0ELb0ELb1ELb0ELb0ELb0EEEvNS_16Flash_fwd_paramsE)
        .other          _ZN5flash24flash_fwd_splitkv_kernelI23Flash_fwd_kernel_traitsILi128ELi64ELi128ELi4ELb0ELb0EN7cutlass6half_tE19Flash_kernel_traitsILi128ELi64ELi128ELi4ES3_EELb0ELb0ELb0ELb0ELb1ELb0ELb0ELb0EEEvNS_16Flash_fwd_paramsE,@"STO_CUDA_ENTRY STV_DEFAULT"
_ZN5flash24flash_fwd_splitkv_kernelI23Flash_fwd_kernel_traitsILi128ELi64ELi128ELi4ELb0ELb0EN7cutlass6half_tE19Flash_kernel_traitsILi128ELi64ELi128ELi4ES3_EELb0ELb0ELb0ELb0ELb1ELb0ELb0ELb0EEEvNS_16Flash_fwd_paramsE:
.text._ZN5flash24flash_fwd_splitkv_kernelI23Flash_fwd_kernel_traitsILi128ELi64ELi128ELi4ELb0ELb0EN7cutlass6half_tE19Flash_kernel_traitsILi128ELi64ELi128ELi4ES3_EELb0ELb0ELb0ELb0ELb1ELb0ELb0ELb0EEEvNS_16Flash_fwd_paramsE:
[----:B------:R-:W-:Y:S01]  /*0000*/  LDC R1, c[0x0][0x37c] ;  /* 0x0000df00ff017b82 */ /* 0x000fe20000000800 */
[----:B------:R-:W1:Y:S07]  /*0010*/  S2R R219, SR_CTAID.X ;  /* 0x0000000000db7919 */ /* 0x000e6e0000002500 */
[----:B------:R-:W2:Y:S01]  /*0020*/  LDC.64 R2, c[0x0][0x348] ;  /* 0x0000d200ff027b82 */ /* 0x000ea20000000a00 */
[----:B------:R-:W-:Y:S01]  /*0030*/  BSSY.RECONVERGENT B2, `(.L_x_516) ;  /* 0x0000005000027945 */ /* 0x000fe20003800200 */
[----:B------:R-:W-:Y:S01]  /*0040*/  MOV R216, 0x80 ;  /* 0x0000008000d87802 */ /* 0x000fe20000000f00 */
[----:B------:R-:W3:Y:S01]  /*0050*/  S2R R218, SR_CTAID.Y ;  /* 0x0000000000da7919 */ /* 0x000ee20000002600 */
[----:B------:R-:W4:Y:S05]  /*0060*/  S2R R217, SR_CTAID.Z ;  /* 0x0000000000d97919 */ /* 0x000f2a0000002700 */
[----:B-1234-:R-:W-:Y:S05]  /*0070*/  CALL.REL.NOINC `($_ZN5flash24flash_fwd_splitkv_kernelI23Flash_fwd_kernel_traitsILi128ELi64ELi128ELi4ELb0ELb0EN7cutlass6half_tE19Flash_kernel_traitsILi128ELi64ELi128ELi4ES3_EELb0ELb0ELb0ELb0ELb1ELb0ELb0ELb0EEEvNS_16Flash_fwd_paramsE$_ZN5flash30compute_attn_1rowblock_splitkvI23Flash_fwd_kernel_traitsILi128ELi64ELi128ELi4ELb0ELb0EN7cutlass6half_tE19Flash_kernel_traitsILi128ELi64ELi128ELi4ES3_EELb0ELb0ELb0ELb0ELb1ELb0ELb0ELb0ENS_16Flash_fwd_paramsEEEvRKT8_iiiii) ;  /* 0x0000000000087944 */ /* 0x01efea0003c00000 */
[----:B------:R-:W-:Y:S05]  /*0080*/  BSYNC.RECONVERGENT B2 ;  /* 0x0000000000027941 */ /* 0x000fea0003800200 */
.L_x_516:
[----:B------:R-:W-:Y:S05]  /*0090*/  EXIT ;  /* 0x000000000000794d */ /* 0x000fea0003800000 */
        .type           $_ZN5flash24flash_fwd_splitkv_kernelI23Flash_fwd_kernel_traitsILi128ELi64ELi128ELi4ELb0ELb0EN7cutlass6half_tE19Flash_kernel_traitsILi128ELi64ELi128ELi4ES3_EELb0ELb0ELb0ELb0ELb1ELb0ELb0ELb0EEEvNS_16Flash_fwd_paramsE$_ZN5flash30compute_attn_1rowblock_splitkvI23Flash_fwd_kernel_traitsILi128ELi64ELi128ELi4ELb0ELb0EN7cutlass6half_tE19Flash_kernel_traitsILi128ELi64ELi128ELi4ES3_EELb0ELb0ELb0ELb0ELb1ELb0ELb0ELb0ENS_16Flash_fwd_paramsEEEvRKT8_iiiii,@function
        .size           $_ZN5flash24flash_fwd_splitkv_kernelI23Flash_fwd_kernel_traitsILi128ELi64ELi128ELi4ELb0ELb0EN7cutlass6half_tE19Flash_kernel_traitsILi128ELi64ELi128ELi4ES3_EELb0ELb0ELb0ELb0ELb1ELb0ELb0ELb0EEEvNS_16Flash_fwd_paramsE$_ZN5flash30compute_attn_1rowblock_splitkvI23Flash_fwd_kernel_traitsILi128ELi64ELi128ELi4ELb0ELb0EN7cutlass6half_tE19Flash_kernel_traitsILi128ELi64ELi128ELi4ES3_EELb0ELb0ELb0ELb0ELb1ELb0ELb0ELb0ENS_16Flash_fwd_paramsEEEvRKT8_iiiii,(.L_x_14894 - $_ZN5flash24flash_fwd_splitkv_kernelI23Flash_fwd_kernel_traitsILi128ELi64ELi128ELi4ELb0ELb0EN7cutlass6half_tE19Flash_kernel_traitsILi128ELi64ELi128ELi4ES3_EELb0ELb0ELb0ELb0ELb1ELb0ELb0ELb0EEEvNS_16Flash_fwd_paramsE$_ZN5flash30compute_attn_1rowblock_splitkvI23Flash_fwd_kernel_traitsILi128ELi64ELi128ELi4ELb0ELb0EN7cutlass6half_tE19Flash_kernel_traitsILi128ELi64ELi128ELi4ES3_EELb0ELb0ELb0ELb0ELb1ELb0ELb0ELb0ENS_16Flash_fwd_paramsEEEvRKT8_iiiii)
$_ZN5flash24flash_fwd_splitkv_kernelI23Flash_fwd_kernel_traitsILi128ELi64ELi128ELi4ELb0ELb0EN7cutlass6half_tE19Flash_kernel_traitsILi128ELi64ELi128ELi4ES3_EELb0ELb0ELb0ELb0ELb1ELb0ELb0ELb0EEEvNS_16Flash_fwd_paramsE$_ZN5flash30compute_attn_1rowblock_splitkvI23Flash_fwd_kernel_traitsILi128ELi64ELi128ELi4ELb0ELb0EN7cutlass6half_tE19Flash_kernel_traitsILi128ELi64ELi128ELi4ES3_EELb0ELb0ELb0ELb0ELb1ELb0ELb0ELb0ENS_16Flash_fwd_paramsEEEvRKT8_iiiii:
[----:B------:R-:W1:Y:S02]  /*00a0*/  LDCU.64 UR4, c[0x0][0x358] ;  /* 0x00006b00ff0477ac */ /* 0x000e640008000a00 */
[----:B-1----:R-:W2:Y:S04]  /*00b0*/  LD.E.64 R6, desc[UR4][R2.64+0xf0] ;  /* 0x0000f00402067980 */ /* 0x002ea8000c101b00 */
[----:B------:R-:W3:Y:S04]  /*00c0*/  LD.E.64 R20, desc[UR4][R2.64+0xe0] ;  /* 0x0000e00402147980 */ /* 0x000ee8000c101b00 */
[----:B------:R-:W4:Y:S01]  /*00d0*/  LD.E.64 R12, desc[UR4][R2.64+0xe8] ;  /* 0x0000e804020c7980 */ /* 0x000f22000c101b00 */
[----:B------:R-:W-:-:S03]  /*00e0*/  IMAD.SHL.U32 R4, R218, 0x4, RZ ;  /* 0x00000004da047824 */ /* 0x000fc600078e00ff */
[----:B------:R-:W4:Y:S01]  /*00f0*/  LD.E.64 R14, desc[UR4][R2.64+0xf8] ;  /* 0x0000f804020e7980 */ /* 0x000f22000c101b00 */
[----:B--2---:R-:W-:Y:S02]  /*0100*/  ISETP.NE.U32.AND P1, PT, R6, RZ, PT ;  /* 0x000000ff0600720c */ /* 0x004fe40003f25070 */
[----:B---3--:R-:W-:Y:S02]  /*0110*/  ISETP.NE.U32.AND P4, PT, R20, RZ, PT ;  /* 0x000000ff1400720c */ /* 0x008fe40003f85070 */
[----:B------:R-:W-:Y:S02]  /*0120*/  ISETP.NE.AND.EX P1, PT, R7, RZ, PT, P1 ;  /* 0x000000ff0700720c */ /* 0x000fe40003f25310 */
[----:B----4-:R-:W-:Y:S02]  /*0130*/  ISETP.NE.U32.AND P3, PT, R12, RZ, PT ;  /* 0x000000ff0c00720c */ /* 0x010fe40003f65070 */
[----:B------:R-:W-:Y:S02]  /*0140*/  ISETP.NE.AND.EX P4, PT, R21, RZ, PT, P4 ;  /* 0x000000ff1500720c */ /* 0x000fe40003f85340 */
[----:B------:R-:W-:-:S02]  /*0150*/  ISETP.NE.AND.EX P3, PT, R13, RZ, PT, P3 ;  /* 0x000000ff0d00720c */ /* 0x000fc40003f65330 */
[----:B------:R-:W-:-:S04]  /*0160*/  ISETP.NE.U32.AND P2, PT, R20, RZ, PT ;  /* 0x000000ff1400720c */ /* 0x000fc80003f45070 */
[----:B------:R-:W-:Y:S01]  /*0170*/  ISETP.NE.AND.EX P2, PT, R21, RZ, PT, P2 ;  /* 0x000000ff1500720c */ /* 0x000fe20003f45320 */
[----:B------:R-:W-:Y:S01]  /*0180*/  IMAD.WIDE.U32 R20, R218, 0x4, R20 ;  /* 0x00000004da147825 */ /* 0x000fe200078e0014 */
[----:B------:R-:W-:-:S03]  /*0190*/  @P1 IADD3 R18, P0, PT, R6, R4, RZ ;  /* 0x0000000406121210 */ /* 0x000fc60007f1e0ff */
[----:B------:R1:W5:Y:S04]  /*01a0*/  @!P4 LD.E R27, desc[UR4][R2.64+0xb4] ;  /* 0x0000b404021bc980 */ /* 0x000368000c101900 */
[----:B------:R1:W5:Y:S04]  /*01b0*/  @P4 LD.E R8, desc[UR4][R20.64+0x4] ;  /* 0x0000040414084980 */ /* 0x000368000c101900 */
[----:B------:R1:W5:Y:S01]  /*01c0*/  @!P3 LD.E R6, desc[UR4][R2.64+0xb8] ;  /* 0x0000b8040206b980 */ /* 0x000362000c101900 */
[----:B------:R-:W-:Y:S01]  /*01d0*/  IMAD.MOV.U32 R223, RZ, RZ, -0x1 ;  /* 0xffffffffffdf7424 */ /* 0x000fe200078e00ff */
[----:B------:R-:W2:Y:S05]  /*01e0*/  S2R R199, SR_TID.X ;  /* 0x0000000000c77919 */ /* 0x000eaa0000002100 */
[----:B------:R1:W5:Y:S01]  /*01f0*/  @P2 LD.E R223, desc[UR4][R20.64] ;  /* 0x0000000414df2980 */ /* 0x000362000c101900 */
[----:B------:R-:W-:-:S02]  /*0200*/  ISETP.NE.U32.AND P2, PT, R12, RZ, PT ;  /* 0x000000ff0c00720c */ /* 0x000fc40003f45070 */
[----:B------:R-:W-:Y:S02]  /*0210*/  SHF.R.U32.HI R0, RZ, 0x1e, R218 ;  /* 0x0000001eff007819 */ /* 0x000fe400000116da */
[----:B------:R-:W-:Y:S01]  /*0220*/  ISETP.NE.AND.EX P2, PT, R13, RZ, PT, P2 ;  /* 0x000000ff0d00720c */ /* 0x000fe20003f45320 */
[----:B------:R-:W-:Y:S02]  /*0230*/  IMAD.MOV.U32 R11, RZ, RZ, RZ ;  /* 0x000000ffff0b7224 */ /* 0x000fe400078e00ff */
[----:B------:R-:W-:Y:S01]  /*0240*/  @P1 IMAD.X R19, R7, 0x1, R0, P0 ;  /* 0x0000000107131824 */ /* 0x000fe200000e0600 */
[----:B------:R-:W-:Y:S01]  /*0250*/  ISETP.NE.U32.AND P0, PT, R14, RZ, PT ;  /* 0x000000ff0e00720c */ /* 0x000fe20003f05070 */
[----:B------:R-:W-:Y:S03]  /*0260*/  BSSY.RECONVERGENT B0, `(.L_x_517) ;  /* 0x000000b000007945 */ /* 0x000fe60003800200 */
[----:B------:R1:W5:Y:S01]  /*0270*/  @P1 LD.E R11, desc[UR4][R18.64] ;  /* 0x00000004120b1980 */ /* 0x000362000c101900 */
[----:B------:R-:W-:Y:S01]  /*0280*/  IADD3 R16, P1, PT, R12, R4, RZ ;  /* 0x000000040c107210 */ /* 0x000fe20007f3e0ff */
[----:B------:R-:W-:Y:S01]  /*0290*/  IMAD.MOV.U32 R12, RZ, RZ, -0x1 ;  /* 0xffffffffff0c7424 */ /* 0x000fe200078e00ff */
[----:B------:R-:W-:-:S03]  /*02a0*/  ISETP.NE.AND.EX P0, PT, R15, RZ, PT, P0 ;  /* 0x000000ff0f00720c */ /* 0x000fc60003f05300 */
[----:B------:R-:W-:Y:S01]  /*02b0*/  IMAD.X R17, R13, 0x1, R0, P1 ;  /* 0x000000010d117824 */ /* 0x000fe200008e0600 */
[----:B------:R-:W-:Y:S09]  /*02c0*/  @!P2 BRA `(.L_x_518) ;  /* 0x000000000010a947 */ /* 0x000ff20003800000 */
[----:B------:R-:W3:Y:S02]  /*02d0*/  LD.E.U8 R5, desc[UR4][R2.64+0x1b2] ;  /* 0x0001b20402057980 */ /* 0x000ee4000c101100 */
[----:B---3--:R-:W-:-:S13]  /*02e0*/  ISETP.NE.AND P1, PT, R5, RZ, PT ;  /* 0x000000ff0500720c */ /* 0x008fda0003f25270 */
[----:B------:R-:W-:Y:S05]  /*02f0*/  @!P1 BRA `(.L_x_518) ;  /* 0x0000000000049947 */ /* 0x000fea0003800000 */
[----:B------:R3:W5:Y:S02]  /*0300*/  LD.E R12, desc[UR4][R16.64] ;  /* 0x00000004100c7980 */ /* 0x000764000c101900 */
.L_x_518:
[----:B------:R-:W-:Y:S05]  /*0310*/  BSYNC.RECONVERGENT B0 ;  /* 0x0000000000007941 */ /* 0x000fea0003800200 */
.L_x_517:
[----:B------:R-:W-:Y:S04]  /*0320*/  BSSY.RECONVERGENT B0, `(.L_x_519) ;  /* 0x0000007000007945 */ /* 0x000fe80003800200 */
[----:B------:R-:W-:Y:S05]  /*0330*/  @!P3 BRA `(.L_x_520) ;  /* 0x000000000014b947 */ /* 0x000fea0003800000 */
[----:B------:R-:W4:Y:S02]  /*0340*/  LD.E.U8 R5, desc[UR4][R2.64+0x1b2] ;  /* 0x0001b20402057980 */ /* 0x000f24000c101100 */
[----:B----4-:R-:W-:-:S13]  /*0350*/  ISETP.NE.AND P1, PT, R5, RZ, PT ;  /* 0x000000ff0500720c */ /* 0x010fda0003f25270 */
[----:B------:R-:W4:Y:S02]  /*0360*/  @P1 LD.E R5, desc[UR4][R16.64+0x4] ;  /* 0x0000040410051980 */ /* 0x000f24000c101900 */
[----:B----45:R-:W-:-:S06]  /*0370*/  @P1 IADD3 R6, PT, PT, R5, -R12, RZ ;  /* 0x8000000c05061210 */ /* 0x030fcc0007ffe0ff */
[----:B------:R4:W5:Y:S02]  /*0380*/  @!P1 LD.E R6, desc[UR4][R16.64] ;  /* 0x0000000410069980 */ /* 0x000964000c101900 */
.L_x_520:
[----:B------:R-:W-:Y:S05]  /*0390*/  BSYNC.RECONVERGENT B0 ;  /* 0x0000000000007941 */ /* 0x000fea0003800200 */
.L_x_519:
[----:B------:R-:W-:Y:S01]  /*03a0*/  BSSY.RECONVERGENT B1, `(.L_x_521) ;  /* 0x0000011000017945 */ /* 0x000fe20003800200 */
[----:B-----5:R-:W-:-:S03]  /*03b0*/  @P4 IADD3 R27, PT, PT, -R223, R8, RZ ;  /* 0x00000008df1b4210 */ /* 0x020fc60007ffe1ff */
[----:B------:R-:W-:Y:S05]  /*03c0*/  @!P0 BRA `(.L_x_522) ;  /* 0x0000000000148947 */ /* 0x000fea0003800000 */
[----:B------:R-:W-:-:S05]  /*03d0*/  IADD3 R6, P0, PT, R14, R4, RZ ;  /* 0x000000040e067210 */ /* 0x000fca0007f1e0ff */
[----:B------:R-:W-:-:S05]  /*03e0*/  IMAD.X R7, R15, 0x1, R0, P0 ;  /* 0x000000010f077824 */ /* 0x000fca00000e0600 */
[----:B------:R-:W5:Y:S02]  /*03f0*/  LD.E R6, desc[UR4][R6.64] ;  /* 0x0000000406067980 */ /* 0x000f64000c101900 */
[----:B-----5:R-:W-:Y:S01]  /*0400*/  IADD3 R129, PT, PT, R6, -R11, RZ ;  /* 0x8000000b06817210 */ /* 0x020fe20007ffe0ff */
[----:B------:R-:W-:Y:S05]  /*0410*/  BRA `(.L_x_523) ;  /* 0x0000000000247947 */ /* 0x000fea0003800000 */
.L_x_522:
[----:B------:R-:W5:Y:S01]  /*0420*/  LD.E.64 R8, desc[UR4][R2.64+0x108] ;  /* 0x0001080402087980 */ /* 0x000f62000c101b00 */
[----:B------:R-:W-:Y:S01]  /*0430*/  BSSY.RECONVERGENT B0, `(.L_x_524) ;  /* 0x0000006000007945 */ /* 0x000fe20003800200 */
[----:B------:R-:W-:Y:S01]  /*0440*/  IMAD.MOV.U32 R129, RZ, RZ, RZ ;  /* 0x000000ffff817224 */ /* 0x000fe200078e00ff */
[----:B-----5:R-:W-:-:S04]  /*0450*/  ISETP.NE.U32.AND P0, PT, R8, RZ, PT ;  /* 0x000000ff0800720c */ /* 0x020fc80003f05070 */
[----:B------:R-:W-:-:S13]  /*0460*/  ISETP.NE.AND.EX P0, PT, R9, RZ, PT, P0 ;  /* 0x000000ff0900720c */ /* 0x000fda0003f05300 */
[----:B------:R-:W-:Y:S05]  /*0470*/  @!P0 BRA `(.L_x_525) ;  /* 0x0000000000048947 */ /* 0x000fea0003800000 */
[----:B------:R1:W5:Y:S02]  /*0480*/  LD.E R129, desc[UR4][R2.64+0xbc] ;  /* 0x0000bc0402817980 */ /* 0x000364000c101900 */
.L_x_525:
[----:B------:R-:W-:Y:S05]  /*0490*/  BSYNC.RECONVERGENT B0 ;  /* 0x0000000000007941 */ /* 0x000fea0003800200 */
.L_x_524:
[----:B-----5:R-:W-:Y:S02]  /*04a0*/  IADD3 R129, PT, PT, R129, R6, -R11 ;  /* 0x0000000681817210 */ /* 0x020fe40007ffe80b */
.L_x_523:
[----:B------:R-:W-:Y:S05]  /*04b0*/  BSYNC.RECONVERGENT B1 ;  /* 0x0000000000017941 */ /* 0x000fea0003800200 */
.L_x_521:
[----:B------:R-:W-:Y:S01]  /*04c0*/  IMAD.SHL.U32 R208, R219, 0x40, RZ ;  /* 0x00000040dbd07824 */ /* 0x000fe200078e00ff */
[----:B------:R-:W-:Y:S01]  /*04d0*/  MOV R6, R216 ;  /* 0x000000d800067202 */ /* 0x000fe20000000f00 */
[----:B------:R-:W-:-:S03]  /*04e0*/  IMAD.MOV.U32 R7, RZ, RZ, 0x0 ;  /* 0x00000000ff077424 */ /* 0x000fc600078e00ff */
[----:B------:R-:W-:-:S13]  /*04f0*/  ISETP.GT.AND P0, PT, R27, R208, PT ;  /* 0x000000d01b00720c */ /* 0x000fda0003f04270 */
[----:B-1234-:R-:W-:Y:S05]  /*0500*/  @!P0 RET.REL.NODEC R6 `(_ZN5flash24flash_fwd_splitkv_kernelI23Flash_fwd_kernel_traitsILi128ELi64ELi128ELi4ELb0ELb0EN7cutlass6half_tE19Flash_kernel_traitsILi128ELi64ELi128ELi4ES3_EELb0ELb0ELb0ELb0ELb1ELb0ELb0ELb0EEEvNS_16Flash_fwd_paramsE) ;  /* 0xfffffff806bc8950 */ /* 0x01efea0003c3ffff */
[----:B------:R-:W2:Y:S01]  /*0510*/  LD.E R8, desc[UR4][R2.64+0xb8] ;  /* 0x0000b80402087980 */ /* 0x000ea2000c101900 */
[----:B------:R-:W-:-:S05]  /*0520*/  VIADD R6, R129, 0x7f ;  /* 0x0000007f81067836 */ /* 0x000fca0000000000 */
[----:B------:R-:W-:-:S04]  /*0530*/  SHF.R.S32.HI R5, RZ, 0x1f, R6 ;  /* 0x0000001fff057819 */ /* 0x000fc80000011406 */
[----:B------:R-:W-:-:S04]  /*0540*/  LEA.HI R5, R5, R6, RZ, 0x7 ;  /* 0x0000000605057211 */ /* 0x000fc800078f38ff */
[----:B------:R-:W-:Y:S01]  /*0550*/  SHF.R.S32.HI R5, RZ, 0x7, R5 ;  /* 0x00000007ff057819 */ /* 0x000fe20000011405 */
[----:B--2---:R-:W-:-:S05]  /*0560*/  VIADD R8, R8, 0x7f ;  /* 0x0000007f08087836 */ /* 0x004fca0000000000 */
[----:B------:R-:W-:-:S04]  /*0570*/  SHF.R.S32.HI R7, RZ, 0x1f, R8 ;  /* 0x0000001fff077819 */ /* 0x000fc80000011408 */
[----:B------:R-:W-:-:S04]  /*0580*/  LEA.HI R7, R7, R8, RZ, 0x7 ;  /* 0x0000000807077211 */ /* 0x000fc800078f38ff */
[----:B------:R-:W-:-:S04]  /*0590*/  SHF.R.S32.HI R26, RZ, 0x7, R7 ;  /* 0x00000007ff1a7819 */ /* 0x000fc80000011407 */
[----:B------:R-:W-:-:S04]  /*05a0*/  VIMNMX R26, PT, PT, R26, R5, PT ;  /* 0x000000051a1a7248 */ /* 0x000fc80003fe0100 */
[----:B------:R-:W-:-:S13]  /*05b0*/  ISETP.GT.AND P0, PT, R26, RZ, PT ;  /* 0x000000ff1a00720c */ /* 0x000fda0003f04270 */
[----:B------:R-:W-:Y:S05]  /*05c0*/  @P0 BRA `(.L_x_526) ;  /* 0x0000000400c40947 */ /* 0x000fea0003800000 */
[----:B------:R-:W-:Y:S01]  /*05d0*/  ISETP.NE.AND P0, PT, R223, -0x1, PT ;  /* 0xffffffffdf00780c */ /* 0x000fe20003f05270 */
[----:B------:R-:W2:Y:S04]  /*05e0*/  LD.E.64 R14, desc[UR4][R2.64+0x88] ;  /* 0x00008804020e7980 */ /* 0x000ea8000c101b00 */
[----:B------:R-:W3:Y:S04]  /*05f0*/  LD.E R0, desc[UR4][R2.64+0x60] ;  /* 0x0000600402007980 */ /* 0x000ee8000c101900 */
[----:B------:R-:W4:Y:S04]  /*0600*/  LD.E R5, desc[UR4][R2.64+0xb4] ;  /* 0x0000b40402057980 */ /* 0x000f28000c101900 */
[----:B------:R-:W3:Y:S04]  /*0610*/  @!P0 LD.E.64 R12, desc[UR4][R2.64+0x80] ;  /* 0x00008004020c8980 */ /* 0x000ee8000c101b00 */
[----:B------:R-:W4:Y:S04]  /*0620*/  LD.E.64 R8, desc[UR4][R2.64+0xa0] ;  /* 0x0000a00402087980 */ /* 0x000f28000c101b00 */
[----:B------:R-:W4:Y:S01]  /*0630*/  LD.E.64 R10, desc[UR4][R2.64+0x90] ;  /* 0x00009004020a7980 */ /* 0x000f22000c101b00 */
[----:B------:R-:W-:-:S02]  /*0640*/  IMAD.SHL.U32 R7, R199, 0x8, RZ ;  /* 0x00000008c7077824 */ /* 0x000fc400078e00ff */
[----:B------:R-:W-:Y:S01]  /*0650*/  IMAD.MOV.U32 R21, RZ, RZ, RZ ;  /* 0x000000ffff157224 */ /* 0x000fe200078e00ff */
[----:B------:R1:W5:Y:S02]  /*0660*/  LD.E.64 R16, desc[UR4][R2.64+0x70] ;  /* 0x0000700402107980 */ /* 0x000364000c101b00 */
[----:B------:R-:W-:Y:S01]  /*0670*/  LOP3.LUT R20, R7, 0x38, RZ, 0xc0, !PT ;  /* 0x0000003807147812 */ /* 0x000fe200078ec0ff */
[----:B------:R-:W-:Y:S01]  /*0680*/  BSSY.RECONVERGENT B0, `(.L_x_527) ;  /* 0x000002b000007945 */ /* 0x000fe20003800200 */
[----:B-1----:R-:W-:Y:S01]  /*0690*/  SHF.R.U32.HI R3, RZ, 0x3, R199 ;  /* 0x00000003ff037819 */ /* 0x002fe200000116c7 */
[----:B------:R-:W-:-:S03]  /*06a0*/  IMAD.IADD R2, R27, 0x1, -R208 ;  /* 0x000000011b027824 */ /* 0x000fc600078e0ad0 */
[----:B------:R-:W-:Y:S02]  /*06b0*/  IADD3 R7, PT, PT, R3, 0x10, RZ ;  /* 0x0000001003077810 */ /* 0x000fe40007ffe0ff */
[----:B------:R-:W-:-:S04]  /*06c0*/  LOP3.LUT P6, R199, R199, 0x7, RZ, 0xc0, !PT ;  /* 0x00000007c7c77812 */ /* 0x000fc800078cc0ff */
[----:B------:R-:W-:Y:S01]  /*06d0*/  ISETP.GE.OR P6, PT, R3, R2, P6 ;  /* 0x000000020300720c */ /* 0x000fe200037c6670 */
[----:B--2---:R-:W-:-:S04]  /*06e0*/  @P0 IMAD.WIDE.U32 R18, R14, R223, RZ ;  /* 0x000000df0e120225 */ /* 0x004fc800078e00ff */
[----:B------:R-:W-:Y:S02]  /*06f0*/  @P0 IMAD R4, R15, R223, RZ ;  /* 0x000000df0f040224 */ /* 0x000fe400078e02ff */
[-C--:B---3--:R-:W-:Y:S02]  /*0700*/  @!P0 IMAD R6, R13, R218.reuse, RZ ;  /* 0x000000da0d068224 */ /* 0x088fe400078e02ff */
[----:B------:R-:W-:Y:S01]  /*0710*/  @!P0 IMAD.WIDE.U32 R12, R12, R218, RZ ;  /* 0x000000da0c0c8225 */ /* 0x000fe200078e00ff */
[----:B------:R-:W-:-:S03]  /*0720*/  @P0 MOV R12, R18 ;  /* 0x00000012000c0202 */ /* 0x000fc60000000f00 */
[----:B------:R-:W-:Y:S02]  /*0730*/  @!P0 IMAD.IADD R6, R13, 0x1, R6 ;  /* 0x000000010d068824 */ /* 0x000fe400078e0206 */
[----:B------:R-:W-:Y:S02]  /*0740*/  @P0 IMAD.IADD R6, R19, 0x1, R4 ;  /* 0x0000000113060824 */ /* 0x000fe400078e0204 */
[----:B------:R-:W-:Y:S02]  /*0750*/  IMAD R0, R0, R218, R217 ;  /* 0x000000da00007224 */ /* 0x000fe400078e02d9 */
[----:B------:R-:W-:-:S04]  /*0760*/  IMAD.WIDE.U32 R18, R208, R14, R20 ;  /* 0x0000000ed0127225 */ /* 0x000fc800078e0014 */
[----:B----4-:R-:W-:Y:S01]  /*0770*/  IMAD R0, R5, R0, R208 ;  /* 0x0000000005007224 */ /* 0x010fe200078e02d0 */
[----:B------:R-:W-:Y:S01]  /*0780*/  IADD3 R12, P3, PT, R12, R18, RZ ;  /* 0x000000120c0c7210 */ /* 0x000fe20007f7e0ff */
[----:B------:R-:W-:Y:S02]  /*0790*/  IMAD R13, R15, R208, RZ ;  /* 0x000000d00f0d7224 */ /* 0x000fe400078e02ff */
[----:B------:R-:W-:-:S03]  /*07a0*/  VIADD R5, R3, 0x20 ;  /* 0x0000002003057836 */ /* 0x000fc60000000000 */
[----:B------:R-:W-:Y:S02]  /*07b0*/  IADD3.X R13, PT, PT, R6, R19, R13, P3, !PT ;  /* 0x00000013060d7210 */ /* 0x000fe40001ffe40d */
[-C--:B------:R-:W-:Y:S02]  /*07c0*/  ISETP.GE.AND P2, PT, R5, R2.reuse, PT ;  /* 0x000000020500720c */ /* 0x080fe40003f46270 */
[----:B------:R-:W-:Y:S02]  /*07d0*/  ISETP.GE.AND P3, PT, R3, R2, PT ;  /* 0x000000020300720c */ /* 0x000fe40003f66270 */
[----:B------:R-:W-:-:S04]  /*07e0*/  IADD3 R5, P1, PT, R0, R3, RZ ;  /* 0x0000000300057210 */ /* 0x000fc80007f3e0ff */
[----:B------:R-:W-:Y:S02]  /*07f0*/  LEA.HI.X.SX32 R0, R0, RZ, 0x1, P1 ;  /* 0x000000ff00007211 */ /* 0x000fe400008f0eff */
[----:B------:R-:W-:Y:S01]  /*0800*/  LEA R4, P4, R5, R8, 0x2 ;  /* 0x0000000805047211 */ /* 0x000fe200078810ff */
[----:B------:R-:W-:Y:S01]  /*0810*/  IMAD.WIDE.U32 R20, R10, R217, R12 ;  /* 0x000000d90a147225 */ /* 0x000fe200078e000c */
[----:B------:R-:W-:Y:S02]  /*0820*/  ISETP.GE.AND P0, PT, R7, R2, PT ;  /* 0x000000020700720c */ /* 0x000fe40003f06270 */
[----:B------:R-:W-:Y:S01]  /*0830*/  LEA.HI.X R5, R5, R9, R0, 0x2, P4 ;  /* 0x0000000905057211 */ /* 0x000fe200020f1400 */
[----:B------:R-:W-:Y:S02]  /*0840*/  VIADD R7, R3, 0x30 ;  /* 0x0000003003077836 */ /* 0x000fe40000000000 */
[----:B------:R-:W-:Y:S01]  /*0850*/  IMAD R0, R11, R217, RZ ;  /* 0x000000d90b007224 */ /* 0x000fe200078e02ff */
[----:B------:R-:W-:-:S02]  /*0860*/  ISETP.NE.OR P5, PT, R199, RZ, P0 ;  /* 0x000000ffc700720c */ /* 0x000fc400007a5670 */
[----:B------:R-:W-:Y:S02]  /*0870*/  ISETP.GE.AND P1, PT, R7, R2, PT ;  /* 0x000000020700720c */ /* 0x000fe40003f26270 */
[----:B------:R-:W-:Y:S02]  /*0880*/  ISETP.NE.OR P4, PT, R199, RZ, P2 ;  /* 0x000000ffc700720c */ /* 0x000fe40001785670 */
[----:B------:R-:W-:Y:S01]  /*0890*/  IADD3 R23, PT, PT, R21, R0, RZ ;  /* 0x0000000015177210 */ /* 0x000fe20007ffe0ff */
[----:B------:R-:W-:Y:S10]  /*08a0*/  @P3 BRA `(.L_x_528) ;  /* 0x0000000000203947 */ /* 0x000ff40003800000 */
[----:B------:R-:W-:Y:S01]  /*08b0*/  MOV R22, R20 ;  /* 0x0000001400167202 */ /* 0x000fe20000000f00 */
[----:B------:R-:W-:-:S04]  /*08c0*/  IMAD R0, R15, R3, RZ ;  /* 0x000000030f007224 */ /* 0x000fc800078e02ff */
[----:B------:R-:W-:-:S05]  /*08d0*/  IMAD.WIDE.U32 R6, R14, R3, R22 ;  /* 0x000000030e067225 */ /* 0x000fca00078e0016 */
[----:B------:R-:W-:Y:S02]  /*08e0*/  IADD3 R7, PT, PT, R7, R0, RZ ;  /* 0x0000000007077210 */ /* 0x000fe40007ffe0ff */
[----:B-----5:R-:W-:-:S04]  /*08f0*/  LEA R8, P3, R6, R16, 0x1 ;  /* 0x0000001006087211 */ /* 0x020fc800078608ff */
[----:B------:R-:W-:-:S05]  /*0900*/  LEA.HI.X R9, R6, R17, R7, 0x1, P3 ;  /* 0x0000001106097211 */ /* 0x000fca00018f0c07 */
[----:B------:R1:W-:Y:S04]  /*0910*/  ST.E.128 desc[UR4][R8.64], RZ ;  /* 0x000000ff08007985 */ /* 0x0003e8000c101d04 */
[----:B------:R1:W-:Y:S02]  /*0920*/  ST.E.128 desc[UR4][R8.64+0x80], RZ ;  /* 0x000080ff08007985 */ /* 0x0003e4000c101d04 */
.L_x_528:
[----:B------:R-:W-:Y:S05]  /*0930*/  BSYNC.RECONVERGENT B0 ;  /* 0x0000000000007941 */ /* 0x000fea0003800200 */
.L_x_527:
[----:B------:R-:W-:Y:S01]  /*0940*/  BSSY.RECONVERGENT B0, `(.L_x_529) ;  /* 0x0000012000007945 */ /* 0x000fe20003800200 */
[----:B------:R-:W-:Y:S01]  /*0950*/  ISETP.NE.OR P3, PT, R199, RZ, P1 ;  /* 0x000000ffc700720c */ /* 0x000fe20000f65670 */
[----:B------:R-:W-:Y:S01]  /*0960*/  @!P6 IMAD.MOV.U32 R11, RZ, RZ, 0x7f800000 ;  /* 0x7f800000ff0be424 */ /* 0x000fe200078e00ff */
[----:B-1----:R-:W-:Y:S01]  /*0970*/  @!P5 MOV R9, 0x7f800000 ;  /* 0x7f8000000009d802 */ /* 0x002fe20000000f00 */
[----:B------:R-:W-:Y:S01]  /*0980*/  @!P4 IMAD.MOV.U32 R7, RZ, RZ, 0x7f800000 ;  /* 0x7f800000ff07c424 */ /* 0x000fe200078e00ff */
[----:B------:R-:W-:Y:S05]  /*0990*/  @P0 BRA `(.L_x_530) ;  /* 0x0000000000300947 */ /* 0x000fea0003800000 */
[----:B------:R-:W-:Y:S01]  /*09a0*/  IADD3 R19, P0, PT, R3, 0x10, RZ ;  /* 0x0000001003137810 */ /* 0x000fe20007f1e0ff */
[----:B------:R-:W-:Y:S01]  /*09b0*/  IMAD.MOV.U32 R24, RZ, RZ, R20 ;  /* 0x000000ffff187224 */ /* 0x000fe200078e0014 */
[----:B------:R-:W-:-:S03]  /*09c0*/  MOV R25, R23 ;  /* 0x0000001700197202 */ /* 0x000fc60000000f00 */
[----:B------:R-:W-:Y:S02]  /*09d0*/  IMAD.X R13, RZ, RZ, RZ, P0 ;  /* 0x000000ffff0d7224 */ /* 0x000fe400000e06ff */
[----:B------:R-:W-:-:S04]  /*09e0*/  IMAD.WIDE.U32 R24, R14, R19, R24 ;  /* 0x000000130e187225 */ /* 0x000fc800078e0018 */
[----:B------:R-:W-:Y:S01]  /*09f0*/  IMAD R13, R13, R14, RZ ;  /* 0x0000000e0d0d7224 */ /* 0x000fe200078e02ff */
[----:B-----5:R-:W-:-:S03]  /*0a00*/  LEA R12, P0, R24, R16, 0x1 ;  /* 0x00000010180c7211 */ /* 0x020fc600078008ff */
[----:B------:R-:W-:-:S05]  /*0a10*/  IMAD R13, R15, R19, R13 ;  /* 0x000000130f0d7224 */ /* 0x000fca00078e020d */
[----:B------:R-:W-:-:S04]  /*0a20*/  IADD3 R13, PT, PT, R25, R13, RZ ;  /* 0x0000000d190d7210 */ /* 0x000fc80007ffe0ff */
[----:B------:R-:W-:-:S05]  /*0a30*/  LEA.HI.X R13, R24, R17, R13, 0x1, P0 ;  /* 0x00000011180d7211 */ /* 0x000fca00000f0c0d */
[----:B------:R1:W-:Y:S04]  /*0a40*/  ST.E.128 desc[UR4][R12.64], RZ ;  /* 0x000000ff0c007985 */ /* 0x0003e8000c101d04 */
[----:B------:R1:W-:Y:S02]  /*0a50*/  ST.E.128 desc[UR4][R12.64+0x80], RZ ;  /* 0x000080ff0c007985 */ /* 0x0003e4000c101d04 */
.L_x_530:
[----:B------:R-:W-:Y:S05]  /*0a60*/  BSYNC.RECONVERGENT B0 ;  /* 0x0000000000007941 */ /* 0x000fea0003800200 */
.L_x_529:
[----:B------:R-:W-:Y:S04]  /*0a70*/  BSSY.RECONVERGENT B0, `(.L_x_531) ;  /* 0x000000e000007945 */ /* 0x000fe80003800200 */
[----:B------:R-:W-:Y:S05]  /*0a80*/  @P2 BRA `(.L_x_532) ;  /* 0x0000000000302947 */ /* 0x000fea0003800000 */
[----:B------:R-:W-:Y:S01]  /*0a90*/  IADD3 R19, P0, PT, R3, 0x20, RZ ;  /* 0x0000002003137810 */ /* 0x000fe20007f1e0ff */
[----:B------:R-:W-:Y:S01]  /*0aa0*/  IMAD.MOV.U32 R24, RZ, RZ, R20 ;  /* 0x000000ffff187224 */ /* 0x000fe200078e0014 */
[----:B------:R-:W-:-:S03]  /*0ab0*/  MOV R25, R23 ;  /* 0x0000001700197202 */ /* 0x000fc60000000f00 */
[----:B-1----:R-:W-:Y:S02]  /*0ac0*/  IMAD.X R13, RZ, RZ, RZ, P0 ;  /* 0x000000ffff0d7224 */ /* 0x002fe400000e06ff */
        /* <DEDUP_REMOVED lines=8> */
.L_x_532:
[----:B------:R-:W-:Y:S05]  /*0b50*/  BSYNC.RECONVERGENT B0 ;  /* 0x0000000000007941 */ /* 0x000fea0003800200 */
.L_x_531:
[----:B------:R-:W-:Y:S04]  /*0b60*/  BSSY.RECONVERGENT B0, `(.L_x_533) ;  /* 0x000000e000007945 */ /* 0x000fe80003800200 */
[----:B------:R-:W-:Y:S05]  /*0b70*/  @P1 BRA `(.L_x_534) ;  /* 0x0000000000301947 */ /* 0x000fea0003800000 */
[----:B-12---:R-:W-:Y:S01]  /*0b80*/  IADD3 R13, P0, PT, R3, 0x30, RZ ;  /* 0x00000030030d7810 */ /* 0x006fe20007f1e0ff */
        /* <DEDUP_REMOVED lines=11> */
.L_x_534:
[----:B------:R-:W-:Y:S05]  /*0c40*/  BSYNC.RECONVERGENT B0 ;  /* 0x0000000000007941 */ /* 0x000fea0003800200 */
.L_x_533:
[----:B------:R-:W-:Y:S01]  /*0c50*/  MOV R217, 0x0 ;  /* 0x0000000000d97802 */ /* 0x000fe20000000f00 */
[----:B------:R-:W-:Y:S04]  /*0c60*/  @!P6 ST.E desc[UR4][R4.64], R11 ;  /* 0x0000000b0400e985 */ /* 0x000fe8000c101904 */
[----:B------:R-:W-:Y:S04]  /*0c70*/  @!P5 ST.E desc[UR4][R4.64+0x40], R9 ;  /* 0x000040090400d985 */ /* 0x000fe8000c101904 */
[----:B------:R1:W-:Y:S02]  /*0c80*/  @!P4 ST.E desc[UR4][R4.64+0x80], R7 ;  /* 0x000080070400c985 */ /* 0x0003e4000c101904 */
[----:B-123-5:R-:W-:Y:S05]  /*0c90*/  @P3 RET.REL.NODEC R216 `(_ZN5flash24flash_fwd_splitkv_kernelI23Flash_fwd_kernel_traitsILi128ELi64ELi128ELi4ELb0ELb0EN7cutlass6half_tE19Flash_kernel_traitsILi128ELi64ELi128ELi4ES3_EELb0ELb0ELb0ELb0ELb1ELb0ELb0ELb0EEEvNS_16Flash_fwd_paramsE) ;  /* 0xfffffff0d8d83950 */ /* 0x02efea0003c3ffff */
[----:B------:R-:W-:Y:S02]  /*0ca0*/  MOV R3, 0x7f800000 ;  /* 0x7f80000000037802 */ /* 0x000fe40000000f00 */
[----:B------:R-:W-:-:S03]  /*0cb0*/  MOV R217, 0x0 ;  /* 0x0000000000d97802 */ /* 0x000fc60000000f00 */
[----:B------:R1:W-:Y:S02]  /*0cc0*/  ST.E desc[UR4][R4.64+0xc0], R3 ;  /* 0x0000c00304007985 */ /* 0x0003e4000c101904 */
[----:B-1----:R-:W-:Y:S05]  /*0cd0*/  RET.REL.NODEC R216 `(_ZN5flash24flash_fwd_splitkv_kernelI23Flash_fwd_kernel_traitsILi128ELi64ELi128ELi4ELb0ELb0EN7cutlass6half_tE19Flash_kernel_traitsILi128ELi64ELi128ELi4ES3_EELb0ELb0ELb0ELb0ELb1ELb0ELb0ELb0EEEvNS_16Flash_fwd_paramsE) ;  /* 0xfffffff0d8c87950 */ /* 0x002fea0003c3ffff */
.L_x_526:
[----:B------:R-:W2:Y:S04]  /*0ce0*/  LD.E.64 R6, desc[UR4][R2.64+0x158] ;  /* 0x0001580402067980 */ /* 0x000ea8000c101b00 */
[----:B------:R-:W3:Y:S01]  /*0cf0*/  LD.E.64 R228, desc[UR4][R2.64+0x160] ;  /* 0x0001600402e47980 */ /* 0x000ee2000c101b00 */
[----:B------:R-:W-:Y:S01]  /*0d00*/  IMAD.MOV.U32 R10, RZ, RZ, R218 ;  /* 0x000000ffff0a7224 */ /* 0x000fe200078e00da */
[----:B--2---:R-:W-:-:S04]  /*0d10*/  ISETP.NE.U32.AND P1, PT, R6, RZ, PT ;  /* 0x000000ff0600720c */ /* 0x004fc80003f25070 */
[----:B------:R-:W-:-:S13]  /*0d20*/  ISETP.NE.AND.EX P1, PT, R7, RZ, PT, P1 ;  /* 0x000000ff0700720c */ /* 0x000fda0003f25310 */
[----:B------:R-:W-:-:S05]  /*0d30*/  @P1 IADD3 R4, P0, PT, R6, R4, RZ ;  /* 0x0000000406041210 */ /* 0x000fca0007f1e0ff */
[----:B------:R-:W-:-:S05]  /*0d40*/  @P1 IMAD.X R5, R7, 0x1, R0, P0 ;  /* 0x0000000107051824 */ /* 0x000fca00000e0600 */
[----:B------:R1:W5:Y:S01]  /*0d50*/  @P1 LD.E R10, desc[UR4][R4.64] ;  /* 0x00000004040a1980 */ /* 0x000362000c101900 */
[----:B---3--:R-:W-:-:S04]  /*0d60*/  ISETP.NE.U32.AND P0, PT, R228, RZ, PT ;  /* 0x000000ffe400720c */ /* 0x008fc80003f05070 */
[----:B------:R-:W-:Y:S01]  /*0d70*/  ISETP.NE.AND.EX P0, PT, R229, RZ, PT, P0 ;  /* 0x000000ffe500720c */ /* 0x000fe20003f05300 */
[----:B------:R-:W-:-:S12]  /*0d80*/  BSSY.RECONVERGENT B0, `(.L_x_535) ;  /* 0x00000b0000007945 */ /* 0x000fd80003800200 */
[----:B------:R-:W-:Y:S05]  /*0d90*/  @!P0 BRA `(.L_x_536) ;  /* 0x0000000400708947 */ /* 0x000fea0003800000 */
[----:B------:R-:W2:Y:S04]  /*0da0*/  LD.E R11, desc[UR4][R2.64+0x170] ;  /* 0x00017004020b7980 */ /* 0x000ea8000c101900 */
[----:B------:R-:W3:Y:S01]  /*0db0*/  LD.E.64 R12, desc[UR4][R2.64+0x168] ;  /* 0x00016804020c7980 */ /* 0x000ee2000c101b00 */
[----:B------:R-:W-:Y:S02]  /*0dc0*/  MOV R140, R2 ;  /* 0x00000002008c7202 */ /* 0x000fe40000000f00 */
[----:B------:R-:W-:-:S05]  /*0dd0*/  MOV R141, R3 ;  /* 0x00000003008d7202 */ /* 0x000fca0000000f00 */
[----:B------:R-:W4:Y:S01]  /*0de0*/  LD.E R0, desc[UR4][R140.64+0x68] ;  /* 0x000068048c007980 */ /* 0x000f22000c101900 */
[----:B------:R-:W-:-:S03]  /*0df0*/  LEA R222, R26, 0xffffff80, 0x7 ;  /* 0xffffff801ade7811 */ /* 0x000fc600078e38ff */
[----:B------:R-:W4:Y:S04]  /*0e00*/  LD.E.64 R16, desc[UR4][R140.64+0x20] ;  /* 0x000020048c107980 */ /* 0x000f28000c101b00 */
[----:B------:R-:W4:Y:S04]  /*0e10*/  LD.E.64 R206, desc[UR4][R140.64+0x38] ;  /* 0x000038048cce7980 */ /* 0x000f28000c101b00 */
[----:B------:R-:W5:Y:S04]  /*0e20*/  LD.E.64 R28, desc[UR4][R140.64+0x58] ;  /* 0x000058048c1c7980 */ /* 0x000f68000c101b00 */
[----:B------:R-:W5:Y:S01]  /*0e30*/  LD.E.64 R24, desc[UR4][R140.64+0x40] ;  /* 0x000040048c187980 */ /* 0x000f62000c101b00 */
[----:B--2---:R-:W-:-:S04]  /*0e40*/  IABS R6, R11 ;  /* 0x0000000b00067213 */ /* 0x004fc80000000000 */
[----:B------:R-:W2:Y:S08]  /*0e50*/  I2F.RP R7, R6 ;  /* 0x0000000600077306 */ /* 0x000eb00000209400 */
[----:B--2---:R-:W2:Y:S02]  /*0e60*/  MUFU.RCP R14, R7 ;  /* 0x00000007000e7308 */ /* 0x004ea40000001000 */
[----:B--2---:R-:W-:-:S06]  /*0e70*/  VIADD R14, R14, 0xffffffe ;  /* 0x0ffffffe0e0e7836 */ /* 0x004fcc0000000000 */
[----:B------:R-:W2:Y:S01]  /*0e80*/  F2I.FTZ.U32.TRUNC.NTZ R15, R14 ;  /* 0x0000000e000f7305 */ /* 0x000ea2000021f000 */
[----:B-1----:R-:W-:Y:S02]  /*0e90*/  IABS R4, R11 ;  /* 0x0000000b00047213 */ /* 0x002fe40000000000 */
[----:B--2---:R-:W-:Y:S01]  /*0ea0*/  IADD3 R5, PT, PT, RZ, -R15, RZ ;  /* 0x8000000fff057210 */ /* 0x004fe20007ffe0ff */
[----:B------:R-:W-:-:S04]  /*0eb0*/  IMAD.MOV.U32 R14, RZ, RZ, RZ ;  /* 0x000000ffff0e7224 */ /* 0x000fc800078e00ff */
[----:B------:R-:W-:Y:S01]  /*0ec0*/  IMAD R8, R5, R6, RZ ;  /* 0x0000000605087224 */ /* 0x000fe200078e02ff */
[----:B------:R-:W-:-:S03]  /*0ed0*/  IABS R5, R222 ;  /* 0x000000de00057213 */ /* 0x000fc60000000000 */
[----:B------:R-:W-:Y:S01]  /*0ee0*/  IMAD.HI.U32 R8, R15, R8, R14 ;  /* 0x000000080f087227 */ /* 0x000fe200078e000e */
[----:B------:R-:W-:Y:S01]  /*0ef0*/  IADD3 R4, PT, PT, RZ, -R4, RZ ;  /* 0x80000004ff047210 */ /* 0x000fe20007ffe0ff */
[----:B------:R-:W2:Y:S04]  /*0f00*/  LD.E.64 R14, desc[UR4][R140.64+0x50] ;  /* 0x000050048c0e7980 */ /* 0x000ea8000c101b00 */
[----:B------:R-:W-:-:S04]  /*0f10*/  IMAD.HI.U32 R9, R8, R5, RZ ;  /* 0x0000000508097227 */ /* 0x000fc800078e00ff */
[----:B------:R-:W-:-:S05]  /*0f20*/  IMAD R5, R9, R4, R5 ;  /* 0x0000000409057224 */ /* 0x000fca00078e0205 */
[----:B------:R-:W-:Y:S02]  /*0f30*/  ISETP.GT.U32.AND P2, PT, R6, R5, PT ;  /* 0x000000050600720c */ /* 0x000fe40003f44070 */
[----:B------:R-:W-:-:S11]  /*0f40*/  LOP3.LUT R4, R222, R11, RZ, 0x3c, !PT ;  /* 0x0000000bde047212 */ /* 0x000fd600078e3cff */
[----:B------:R-:W-:Y:S01]  /*0f50*/  @!P2 IMAD.IADD R5, R5, 0x1, -R6 ;  /* 0x000000010505a824 */ /* 0x000fe200078e0a06 */
[----:B------:R-:W-:-:S04]  /*0f60*/  ISETP.GE.AND P1, PT, R4, RZ, PT ;  /* 0x000000ff0400720c */ /* 0x000fc80003f26270 */
[----:B------:R-:W-:Y:S02]  /*0f70*/  ISETP.GE.U32.AND P0, PT, R5, R6, PT ;  /* 0x000000060500720c */ /* 0x000fe40003f06070 */
[----:B------:R-:W-:Y:S02]  /*0f80*/  @!P2 IADD3 R9, PT, PT, R9, 0x1, RZ ;  /* 0x000000010909a810 */ /* 0x000fe40007ffe0ff */
[----:B------:R-:W-:Y:S01]  /*0f90*/  ISETP.NE.AND P2, PT, R11, RZ, PT ;  /* 0x000000ff0b00720c */ /* 0x000fe20003f45270 */
[-C--:B---3--:R-:W-:Y:S02]  /*0fa0*/  IMAD R4, R13, R218.reuse, RZ ;  /* 0x000000da0d047224 */ /* 0x088fe400078e02ff */
[----:B------:R-:W-:-:S05]  /*0fb0*/  IMAD.WIDE.U32 R12, R12, R218, RZ ;  /* 0x000000da0c0c7225 */ /* 0x000fca00078e00ff */
[----:B------:R-:W-:Y:S01]  /*0fc0*/  IADD3 R225, PT, PT, R13, R4, RZ ;  /* 0x000000040de17210 */ /* 0x000fe20007ffe0ff */
[----:B------:R-:W-:Y:S01]  /*0fd0*/  @P0 VIADD R9, R9, 0x1 ;  /* 0x0000000109090836 */ /* 0x000fe20000000000 */
[----:B------:R-:W-:-:S03]  /*0fe0*/  LEA R224, P0, R12, R228, 0x2 ;  /* 0x000000e40ce07211 */ /* 0x000fc600078010ff */
[----:B------:R-:W-:Y:S01]  /*0ff0*/  @!P1 IMAD.MOV R9, RZ, RZ, -R9 ;  /* 0x000000ffff099224 */ /* 0x000fe200078e0a09 */
[----:B------:R-:W-:Y:S02]  /*1000*/  LEA.HI.X R225, R12, R229, R225, 0x2, P0 ;  /* 0x000000e50ce17211 */ /* 0x000fe400000f14e1 */
[----:B------:R-:W-:Y:S01]  /*1010*/  @!P2 LOP3.LUT R9, RZ, R11, RZ, 0x33, !PT ;  /* 0x0000000bff09a212 */ /* 0x000fe200078e33ff */
[----:B------:R-:W3:Y:S04]  /*1020*/  LD.E.64 R12, desc[UR4][R140.64+0x28] ;  /* 0x000028048c0c7980 */ /* 0x000ee8000c101b00 */
[----:B------:R-:W-:-:S06]  /*1030*/  IMAD.WIDE R4, R9, 0x4, R224 ;  /* 0x0000000409047825 */ /* 0x000fcc00078e02e0 */
[----:B------:R1:W2:Y:S01]  /*1040*/  LD.E R4, desc[UR4][R4.64] ;  /* 0x0000000404047980 */ /* 0x0002a2000c101900 */
[----:B----4-:R-:W-:-:S04]  /*1050*/  IABS R8, R0 ;  /* 0x0000000000087213 */ /* 0x010fc80000000000 */
[----:B------:R-:W4:Y:S08]  /*1060*/  I2F.RP R19, R8 ;  /* 0x0000000800137306 */ /* 0x000f300000209400 */
[----:B----4-:R-:W4:Y:S02]  /*1070*/  MUFU.RCP R18, R19 ;  /* 0x0000001300127308 */ /* 0x010f240000001000 */
[----:B----4-:R-:W-:-:S06]  /*1080*/  IADD3 R18, PT, PT, R18, 0xffffffe, RZ ;  /* 0x0ffffffe12127810 */ /* 0x010fcc0007ffe0ff */
[----:B------:R-:W1:Y:S01]  /*1090*/  F2I.FTZ.U32.TRUNC.NTZ R21, R18 ;  /* 0x0000001200157305 */ /* 0x000e62000021f000 */
[----:B------:R-:W-:Y:S02]  /*10a0*/  MOV R20, RZ ;  /* 0x000000ff00147202 */ /* 0x000fe40000000f00 */
[----:B------:R-:W-:Y:S02]  /*10b0*/  IABS R7, R217 ;  /* 0x000000d900077213 */ /* 0x000fe40000000000 */
[----:B------:R-:W-:Y:S01]  /*10c0*/  IABS R6, R0 ;  /* 0x0000000000067213 */ /* 0x000fe20000000000 */
[----:B-1----:R-:W-:-:S04]  /*10d0*/  IMAD.MOV R5, RZ, RZ, -R21 ;  /* 0x000000ffff057224 */ /* 0x002fc800078e0a15 */
[----:B-----5:R-:W-:-:S04]  /*10e0*/  IMAD R10, R5, R8, RZ ;  /* 0x00000008050a7224 */ /* 0x020fc800078e02ff */
[----:B------:R-:W-:-:S04]  /*10f0*/  IMAD.HI.U32 R10, R21, R10, R20 ;  /* 0x0000000a150a7227 */ /* 0x000fc800078e0014 */
[----:B------:R-:W-:Y:S02]  /*1100*/  IMAD.MOV R6, RZ, RZ, -R6 ;  /* 0x000000ffff067224 */ /* 0x000fe400078e0a06 */
[----:B------:R-:W-:-:S04]  /*1110*/  IMAD.HI.U32 R5, R10, R7, RZ ;  /* 0x000000070a057227 */ /* 0x000fc800078e00ff */
[----:B------:R-:W-:-:S05]  /*1120*/  IMAD R7, R5, R6, R7 ;  /* 0x0000000605077224 */ /* 0x000fca00078e0207 */
[----:B------:R-:W-:-:S13]  /*1130*/  ISETP.GT.U32.AND P1, PT, R8, R7, PT ;  /* 0x000000070800720c */ /* 0x000fda0003f24070 */
[----:B------:R-:W-:-:S04]  /*1140*/  @!P1 IADD3 R7, PT, PT, R7, -R8, RZ ;  /* 0x8000000807079210 */ /* 0x000fc80007ffe0ff */
[----:B------:R-:W-:Y:S02]  /*1150*/  ISETP.GE.U32.AND P2, PT, R7, R8, PT ;  /* 0x000000080700720c */ /* 0x000fe40003f46070 */
[----:B------:R-:W-:Y:S01]  /*1160*/  LOP3.LUT R8, R217, R0, RZ, 0x3c, !PT ;  /* 0x00000000d9087212 */ /* 0x000fe200078e3cff */
[----:B------:R-:W-:Y:S01]  /*1170*/  IMAD.MOV R9, RZ, RZ, -R9 ;  /* 0x000000ffff097224 */ /* 0x000fe200078e0a09 */
[----:B------:R-:W-:Y:S02]  /*1180*/  @!P1 IADD3 R5, PT, PT, R5, 0x1, RZ ;  /* 0x0000000105059810 */ /* 0x000fe40007ffe0ff */
[----:B------:R-:W-:Y:S02]  /*1190*/  ISETP.GE.AND P0, PT, R8, RZ, PT ;  /* 0x000000ff0800720c */ /* 0x000fe40003f06270 */
[----:B------:R-:W-:Y:S01]  /*11a0*/  ISETP.NE.AND P1, PT, R0, RZ, PT ;  /* 0x000000ff0000720c */ /* 0x000fe20003f25270 */
[----:B------:R-:W-:-:S04]  /*11b0*/  IMAD R11, R11, R9, R222 ;  /* 0x000000090b0b7224 */ /* 0x000fc800078e02de */
[----:B------:R-:W-:Y:S01]  /*11c0*/  @P2 VIADD R5, R5, 0x1 ;  /* 0x0000000105052836 */ /* 0x000fe20000000000 */
[----:B------:R-:W-:-:S03]  /*11d0*/  SHF.R.S32.HI R19, RZ, 0x1f, R11 ;  /* 0x0000001fff137819 */ /* 0x000fc6000001140b */
[----:B------:R-:W-:Y:S02]  /*11e0*/  IMAD.MOV.U32 R9, RZ, RZ, R5 ;  /* 0x000000ffff097224 */ /* 0x000fe400078e0005 */
[----:B------:R-:W-:-:S03]  /*11f0*/  IMAD R5, R207, R11, RZ ;  /* 0x0000000bcf057224 */ /* 0x000fc600078e02ff */
[----:B------:R-:W-:Y:S01]  /*1200*/  @!P0 IADD3 R9, PT, PT, -R9, RZ, RZ ;  /* 0x000000ff09098210 */ /* 0x000fe20007ffe1ff */
[----:B------:R-:W-:Y:S01]  /*1210*/  IMAD R5, R206, R19, R5 ;  /* 0x00000013ce057224 */ /* 0x000fe200078e0205 */
[----:B------:R-:W-:Y:S02]  /*1220*/  @!P1 LOP3.LUT R9, RZ, R0, RZ, 0x33, !PT ;  /* 0x00000000ff099212 */ /* 0x000fe400078e33ff */
[----:B--2---:R-:W-:Y:S01]  /*1230*/  SHF.R.S32.HI R7, RZ, 0x1f, R4 ;  /* 0x0000001fff077819 */ /* 0x004fe20000011404 */
[----:B------:R-:W-:-:S04]  /*1240*/  IMAD R6, R17, R4, RZ ;  /* 0x0000000411067224 */ /* 0x000fc800078e02ff */
[C---:B------:R-:W-:Y:S02]  /*1250*/  IMAD R6, R16.reuse, R7, R6 ;  /* 0x0000000710067224 */ /* 0x040fe400078e0206 */
[----:B------:R-:W-:-:S05]  /*1260*/  IMAD.WIDE.U32 R16, R16, R4, RZ ;  /* 0x0000000410107225 */ /* 0x000fca00078e00ff */
[----:B------:R-:W-:-:S03]  /*1270*/  IADD3 R17, PT, PT, R17, R6, RZ ;  /* 0x0000000611117210 */ /* 0x000fc60007ffe0ff */
[----:B------:R-:W-:Y:S01]  /*1280*/  IMAD.WIDE.U32 R16, R11, R206, R16 ;  /* 0x000000ce0b107225 */ /* 0x000fe200078e0010 */
[----:B------:R-:W-:-:S03]  /*1290*/  SHF.R.S32.HI R6, RZ, 0x1f, R9 ;  /* 0x0000001fff067819 */ /* 0x000fc60000011409 */
[----:B------:R-:W-:Y:S02]  /*12a0*/  IMAD.IADD R17, R17, 0x1, R5 ;  /* 0x0000000111117824 */ /* 0x000fe400078e0205 */
[----:B------:R-:W-:-:S04]  /*12b0*/  IMAD R5, R15, R9, RZ ;  /* 0x000000090f057224 */ /* 0x000fc800078e02ff */
[----:B------:R-:W-:Y:S02]  /*12c0*/  IMAD R6, R14, R6, R5 ;  /* 0x000000060e067224 */ /* 0x000fe400078e0205 */
[----:B---3--:R-:W-:Y:S02]  /*12d0*/  IMAD R5, R13, R4, RZ ;  /* 0x000000040d057224 */ /* 0x008fe400078e02ff */
[----:B------:R-:W-:-:S04]  /*12e0*/  IMAD.WIDE.U32 R14, R9, R14, R16 ;  /* 0x0000000e090e7225 */ /* 0x000fc800078e0010 */
[----:B------:R-:W-:-:S04]  /*12f0*/  IMAD.WIDE.U32 R8, R12, R4, RZ ;  /* 0x000000040c087225 */ /* 0x000fc800078e00ff */
[----:B------:R-:W-:Y:S01]  /*1300*/  IMAD R13, R12, R7, R5 ;  /* 0x000000070c0d7224 */ /* 0x000fe200078e0205 */
[----:B------:R-:W-:Y:S01]  /*1310*/  IADD3 R5, PT, PT, R15, R6, RZ ;  /* 0x000000060f057210 */ /* 0x000fe20007ffe0ff */
[----:B------:R-:W-:Y:S01]  /*1320*/  IMAD.MOV.U32 R12, RZ, RZ, R14 ;  /* 0x000000ffff0c7224 */ /* 0x000fe200078e000e */
[----:B------:R-:W-:Y:S01]  /*1330*/  MOV R6, R8 ;  /* 0x0000000800067202 */ /* 0x000fe20000000f00 */
[----:B------:R-:W-:Y:S01]  /*1340*/  IMAD.IADD R13, R9, 0x1, R13 ;  /* 0x00000001090d7824 */ /* 0x000fe200078e020d */
[----:B------:R-:W-:Y:S05]  /*1350*/  BRA `(.L_x_537) ;  /* 0x0000000400487947 */ /* 0x000fea0003800000 */
.L_x_536:
[----:B------:R-:W1:Y:S01]  /*1360*/  LD.E R0, desc[UR4][R2.64+0x68] ;  /* 0x0000680402007980 */ /* 0x000e62000c101900 */
[----:B------:R-:W-:-:S03]  /*1370*/  ISETP.NE.AND P2, PT, R12, -0x1, PT ;  /* 0xffffffff0c00780c */ /* 0x000fc60003f45270 */
[----:B------:R-:W2:Y:S01]  /*1380*/  LD.E.64 R206, desc[UR4][R2.64+0x38] ;  /* 0x0000380402ce7980 */ /* 0x000ea2000c101b00 */
[----:B------:R-:W-:Y:S01]  /*1390*/  MOV R140, R2 ;  /* 0x00000002008c7202 */ /* 0x000fe20000000f00 */
[----:B------:R-:W-:Y:S02]  /*13a0*/  IMAD.MOV.U32 R141, RZ, RZ, R3 ;  /* 0x000000ffff8d7224 */ /* 0x000fe400078e0003 */
[----:B------:R3:W5:Y:S04]  /*13b0*/  LD.E.64 R28, desc[UR4][R2.64+0x58] ;  /* 0x00005804021c7980 */ /* 0x000768000c101b00 */
[----:B------:R-:W4:Y:S04]  /*13c0*/  LD.E.64 R24, desc[UR4][R140.64+0x40] ;  /* 0x000040048c187980 */ /* 0x000f28000c101b00 */
[----:B------:R-:W3:Y:S04]  /*13d0*/  @!P2 LD.E.64 R18, desc[UR4][R2.64+0x20] ;  /* 0x000020040212a980 */ /* 0x000ee8000c101b00 */
[----:B------:R-:W4:Y:S04]  /*13e0*/  @!P2 LD.E.64 R16, desc[UR4][R2.64+0x28] ;  /* 0x000028040210a980 */ /* 0x000f28000c101b00 */
[----:B------:R-:W4:Y:S01]  /*13f0*/  LD.E.64 R14, desc[UR4][R140.64+0x50] ;  /* 0x000050048c0e7980 */ /* 0x000f22000c101b00 */
[----:B------:R-:W-:-:S02]  /*1400*/  MOV R20, RZ ;  /* 0x000000ff00147202 */ /* 0x000fc40000000f00 */
[----:B------:R-:W-:Y:S02]  /*1410*/  IABS R13, R217 ;  /* 0x000000d9000d7213 */ /* 0x000fe40000000000 */
[----:B------:R-:W-:Y:S02]  /*1420*/  LEA R222, R26, 0xffffff80, 0x7 ;  /* 0xffffff801ade7811 */ /* 0x000fe400078e38ff */
[----:B------:R-:W-:Y:S02]  /*1430*/  CS2R R224, SRZ ;  /* 0x0000000000e07805 */ /* 0x000fe4000001ff00 */
[----:B-1----:R-:W-:-:S04]  /*1440*/  IABS R4, R0 ;  /* 0x0000000000047213 */ /* 0x002fc80000000000 */
[----:B------:R-:W1:Y:S08]  /*1450*/  I2F.RP R9, R4 ;  /* 0x0000000400097306 */ /* 0x000e700000209400 */
[----:B-1----:R-:W1:Y:S02]  /*1460*/  MUFU.RCP R7, R9 ;  /* 0x0000000900077308 */ /* 0x002e640000001000 */
[----:B-1----:R-:W-:-:S06]  /*1470*/  IADD3 R7, PT, PT, R7, 0xffffffe, RZ ;  /* 0x0ffffffe07077810 */ /* 0x002fcc0007ffe0ff */
[----:B------:R-:W1:Y:S01]  /*1480*/  F2I.FTZ.U32.TRUNC.NTZ R21, R7 ;  /* 0x0000000700157305 */ /* 0x000e62000021f000 */
[----:B------:R-:W-:Y:S01]  /*1490*/  IABS R6, R0 ;  /* 0x0000000000067213 */ /* 0x000fe20000000000 */
[----:B-1----:R-:W-:-:S04]  /*14a0*/  IMAD.MOV R5, RZ, RZ, -R21 ;  /* 0x000000ffff057224 */ /* 0x002fc800078e0a15 */
[----:B------:R-:W-:-:S04]  /*14b0*/  IMAD R8, R5, R4, RZ ;  /* 0x0000000405087224 */ /* 0x000fc800078e02ff */
[----:B------:R-:W-:-:S04]  /*14c0*/  IMAD.HI.U32 R8, R21, R8, R20 ;  /* 0x0000000815087227 */ /* 0x000fc800078e0014 */
[----:B------:R-:W-:Y:S02]  /*14d0*/  IMAD.MOV R6, RZ, RZ, -R6 ;  /* 0x000000ffff067224 */ /* 0x000fe400078e0a06 */
[----:B------:R-:W-:-:S04]  /*14e0*/  IMAD.HI.U32 R9, R8, R13, RZ ;  /* 0x0000000d08097227 */ /* 0x000fc800078e00ff */
[----:B------:R-:W-:Y:S01]  /*14f0*/  IMAD R13, R9, R6, R13 ;  /* 0x00000006090d7224 */ /* 0x000fe200078e020d */
[----:B------:R-:W-:Y:S01]  /*1500*/  @!P2 SHF.R.S32.HI R6, RZ, 0x1f, R11 ;  /* 0x0000001fff06a819 */ /* 0x000fe2000001140b */
[----:B--2---:R-:W-:-:S03]  /*1510*/  @!P2 IMAD R5, R207, R11, RZ ;  /* 0x0000000bcf05a224 */ /* 0x004fc600078e02ff */
[----:B------:R-:W-:Y:S01]  /*1520*/  ISETP.GT.U32.AND P1, PT, R4, R13, PT ;  /* 0x0000000d0400720c */ /* 0x000fe20003f24070 */
[----:B------:R-:W-:Y:S02]  /*1530*/  @!P2 IMAD R5, R6, R206, R5 ;  /* 0x000000ce0605a224 */ /* 0x000fe400078e0205 */
[----:B------:R-:W-:Y:S01]  /*1540*/  @!P2 IMAD.WIDE.U32 R20, R206, R11, RZ ;  /* 0x0000000bce14a225 */ /* 0x000fe200078e00ff */
[----:B-----5:R-:W-:-:S03]  /*1550*/  @!P2 SHF.R.S32.HI R6, RZ, 0x1f, R10 ;  /* 0x0000001fff06a819 */ /* 0x020fc6000001140a */
[----:B---3--:R-:W-:Y:S01]  /*1560*/  @!P2 IMAD R7, R19, R10, RZ ;  /* 0x0000000a1307a224 */ /* 0x008fe200078e02ff */
[----:B------:R-:W-:Y:S01]  /*1570*/  @!P2 IADD3 R21, PT, PT, R21, R5, RZ ;  /* 0x000000051515a210 */ /* 0x000fe20007ffe0ff */
[----:B------:R-:W-:-:S04]  /*1580*/  @P2 IMAD.IADD R5, R11, 0x1, R12 ;  /* 0x000000010b052824 */ /* 0x000fc800078e020c */
[----:B------:R-:W-:Y:S01]  /*1590*/  @!P1 IADD3 R13, PT, PT, R13, -R4, RZ ;  /* 0x800000040d0d9210 */ /* 0x000fe20007ffe0ff */
[C---:B------:R-:W-:Y:S02]  /*15a0*/  @!P2 IMAD R7, R18.reuse, R6, R7 ;  /* 0x000000061207a224 */ /* 0x040fe400078e0207 */
[----:B------:R-:W-:Y:S01]  /*15b0*/  @!P2 IMAD.WIDE.U32 R20, R18, R10, R20 ;  /* 0x0000000a1214a225 */ /* 0x000fe200078e0014 */
[----:B------:R-:W-:-:S03]  /*15c0*/  ISETP.GE.U32.AND P3, PT, R13, R4, PT ;  /* 0x000000040d00720c */ /* 0x000fc60003f66070 */
[-C--:B------:R-:W-:Y:S02]  /*15d0*/  @P2 IMAD R4, R207, R5.reuse, RZ ;  /* 0x00000005cf042224 */ /* 0x080fe400078e02ff */
[----:B------:R-:W-:Y:S01]  /*15e0*/  @P2 IMAD.WIDE.U32 R18, R206, R5, RZ ;  /* 0x00000005ce122225 */ /* 0x000fe200078e00ff */
[----:B------:R-:W-:Y:S02]  /*15f0*/  LOP3.LUT R5, R217, R0, RZ, 0x3c, !PT ;  /* 0x00000000d9057212 */ /* 0x000fe400078e3cff */
[----:B------:R-:W-:Y:S02]  /*1600*/  @!P1 IADD3 R9, PT, PT, R9, 0x1, RZ ;  /* 0x0000000109099810 */ /* 0x000fe40007ffe0ff */
[----:B------:R-:W-:Y:S01]  /*1610*/  ISETP.GE.AND P0, PT, R5, RZ, PT ;  /* 0x000000ff0500720c */ /* 0x000fe20003f06270 */
[----:B------:R-:W-:Y:S01]  /*1620*/  @!P2 IMAD.IADD R7, R21, 0x1, R7 ;  /* 0x000000011507a824 */ /* 0x000fe200078e0207 */
[----:B------:R-:W-:Y:S01]  /*1630*/  @!P2 MOV R8, R20 ;  /* 0x000000140008a202 */ /* 0x000fe20000000f00 */
[----:B------:R-:W-:Y:S01]  /*1640*/  @P2 IMAD.MOV.U32 R8, RZ, RZ, R18 ;  /* 0x000000ffff082224 */ /* 0x000fe200078e0012 */
[----:B------:R-:W-:-:S02]  /*1650*/  ISETP.NE.AND P1, PT, R0, RZ, PT ;  /* 0x000000ff0000720c */ /* 0x000fc40003f25270 */
[----:B------:R-:W-:Y:S01]  /*1660*/  @P2 IADD3 R7, PT, PT, R19, R4, RZ ;  /* 0x0000000413072210 */ /* 0x000fe20007ffe0ff */
[----:B----4-:R-:W-:Y:S01]  /*1670*/  @!P2 IMAD R4, R25, R11, RZ ;  /* 0x0000000b1904a224 */ /* 0x010fe200078e02ff */
[----:B------:R-:W-:Y:S02]  /*1680*/  @!P2 SHF.R.S32.HI R5, RZ, 0x1f, R11 ;  /* 0x0000001fff05a819 */ /* 0x000fe4000001140b */
[----:B------:R-:W-:Y:S01]  /*1690*/  MOV R18, R8 ;  /* 0x0000000800127202 */ /* 0x000fe20000000f00 */
[----:B------:R-:W-:Y:S01]  /*16a0*/  IMAD.MOV.U32 R19, RZ, RZ, R7 ;  /* 0x000000ffff137224 */ /* 0x000fe200078e0007 */
[----:B------:R-:W-:Y:S01]  /*16b0*/  @P3 IADD3 R9, PT, PT, R9, 0x1, RZ ;  /* 0x0000000109093810 */ /* 0x000fe20007ffe0ff */
[-C--:B------:R-:W-:Y:S02]  /*16c0*/  IMAD R6, R207, R222.reuse, RZ ;  /* 0x000000decf067224 */ /* 0x080fe400078e02ff */
[----:B------:R-:W-:-:S04]  /*16d0*/  IMAD.WIDE.U32 R18, R206, R222, R18 ;  /* 0x000000dece127225 */ /* 0x000fc800078e0012 */
[----:B------:R-:W-:Y:S02]  /*16e0*/  @!P2 IMAD R4, R5, R24, R4 ;  /* 0x000000180504a224 */ /* 0x000fe400078e0204 */
[----:B------:R-:W-:-:S04]  /*16f0*/  @!P2 IMAD.WIDE.U32 R20, R24, R11, RZ ;  /* 0x0000000b1814a225 */ /* 0x000fc800078e00ff */
[----:B------:R-:W-:Y:S01]  /*1700*/  @!P0 IMAD.MOV R9, RZ, RZ, -R9 ;  /* 0x000000ffff098224 */ /* 0x000fe200078e0a09 */
[----:B------:R-:W-:Y:S02]  /*1710*/  @!P1 LOP3.LUT R9, RZ, R0, RZ, 0x33, !PT ;  /* 0x00000000ff099212 */ /* 0x000fe400078e33ff */
[----:B------:R-:W-:Y:S02]  /*1720*/  IADD3 R13, PT, PT, R19, R6, RZ ;  /* 0x00000006130d7210 */ /* 0x000fe40007ffe0ff */
[----:B------:R-:W-:Y:S01]  /*1730*/  @!P2 IADD3 R21, PT, PT, R21, R4, RZ ;  /* 0x000000041515a210 */ /* 0x000fe20007ffe0ff */
[----:B------:R-:W-:Y:S01]  /*1740*/  @!P2 IMAD R4, R17, R10, RZ ;  /* 0x0000000a1104a224 */ /* 0x000fe200078e02ff */
[----:B------:R-:W-:Y:S01]  /*1750*/  @!P2 SHF.R.S32.HI R5, RZ, 0x1f, R10 ;  /* 0x0000001fff05a819 */ /* 0x000fe2000001140a */
[----:B------:R-:W-:Y:S01]  /*1760*/  IMAD R7, R15, R9, RZ ;  /* 0x000000090f077224 */ /* 0x000fe200078e02ff */
[----:B------:R-:W-:Y:S02]  /*1770*/  SHF.R.S32.HI R6, RZ, 0x1f, R9 ;  /* 0x0000001fff067819 */ /* 0x000fe40000011409 */
[----:B------:R-:W-:Y:S01]  /*1780*/  @P2 IADD3 R11, PT, PT, R11, R12, RZ ;  /* 0x0000000c0b0b2210 */ /* 0x000fe20007ffe0ff */
[----:B------:R-:W-:-:S02]  /*1790*/  IMAD.MOV.U32 R12, RZ, RZ, R18 ;  /* 0x000000ffff0c7224 */ /* 0x000fc400078e0012 */
[----:B------:R-:W-:Y:S02]  /*17a0*/  @!P2 IMAD R4, R16, R5, R4 ;  /* 0x000000051004a224 */ /* 0x000fe400078e0204 */
[----:B------:R-:W-:Y:S02]  /*17b0*/  IMAD R5, R14, R6, R7 ;  /* 0x000000060e057224 */ /* 0x000fe400078e0207 */
[----:B------:R-:W-:-:S04]  /*17c0*/  @!P2 IMAD.WIDE.U32 R16, R16, R10, R20 ;  /* 0x0000000a1010a225 */ /* 0x000fc800078e0014 */
[-C--:B------:R-:W-:Y:S02]  /*17d0*/  @P2 IMAD R7, R25, R11.reuse, RZ ;  /* 0x0000000b19072224 */ /* 0x080fe400078e02ff */
[----:B------:R-:W-:-:S04]  /*17e0*/  @P2 IMAD.WIDE.U32 R10, R24, R11, RZ ;  /* 0x0000000b180a2225 */ /* 0x000fc800078e00ff */
[----:B------:R-:W-:Y:S01]  /*17f0*/  IMAD.WIDE.U32 R8, R14, R9, R12 ;  /* 0x000000090e087225 */ /* 0x000fe200078e000c */
[----:B------:R-:W-:Y:S02]  /*1800*/  @!P2 IADD3 R13, PT, PT, R17, R4, RZ ;  /* 0x00000004110da210 */ /* 0x000fe40007ffe0ff */
[----:B------:R-:W-:Y:S01]  /*1810*/  @!P2 MOV R6, R16 ;  /* 0x000000100006a202 */ /* 0x000fe20000000f00 */
[----:B------:R-:W-:Y:S01]  /*1820*/  IMAD.MOV.U32 R12, RZ, RZ, R8 ;  /* 0x000000ffff0c7224 */ /* 0x000fe200078e0008 */
[----:B------:R-:W-:Y:S01]  /*1830*/  @P2 IADD3 R13, PT, PT, R11, R7, RZ ;  /* 0x000000070b0d2210 */ /* 0x000fe20007ffe0ff */
[----:B------:R-:W-:Y:S01]  /*1840*/  @P2 IMAD.MOV.U32 R6, RZ, RZ, R10 ;  /* 0x000000ffff062224 */ /* 0x000fe200078e000a */
[----:B------:R-:W-:Y:S02]  /*1850*/  IADD3 R5, PT, PT, R9, R5, RZ ;  /* 0x0000000509057210 */ /* 0x000fe40007ffe0ff */
[----:B------:R-:W-:Y:S02]  /*1860*/  MOV R19, RZ ;  /* 0x000000ff00137202 */ /* 0x000fe40000000f00 */
[----:B------:R-:W-:-:S02]  /*1870*/  MOV R11, R222 ;  /* 0x000000de000b7202 */ /* 0x000fc40000000f00 */
.L_x_537:
[----:B------:R-:W-:Y:S05]  /*1880*/  BSYNC.RECONVERGENT B0 ;  /* 0x0000000000007941 */ /* 0x000fea0003800200 */
.L_x_535:
[----:B------:R-:W-:Y:S01]  /*1890*/  ISETP.NE.AND P1, PT, R223, -0x1, PT ;  /* 0xffffffffdf00780c */ /* 0x000fe20003f25270 */
[----:B------:R-:W2:Y:S04]  /*18a0*/  LD.E.64 R36, desc[UR4][R2.64+0x30] ;  /* 0x0000300402247980 */ /* 0x000ea8000c101b00 */
[----:B------:R-:W3:Y:S04]  /*18b0*/  LD.E.64 R14, desc[UR4][R2.64+0x8] ;  /* 0x00000804020e7980 */ /* 0x000ee8000c101b00 */
[----:B------:R-:W4:Y:S04]  /*18c0*/  LD.E.64 R32, desc[UR4][R2.64+0x48] ;  /* 0x0000480402207980 */ /* 0x000f28000c101b00 */
[----:B------:R-:W5:Y:S04]  /*18d0*/  @!P1 LD.E.64 R30, desc[UR4][R2.64+0x18] ;  /* 0x00001804021e9980 */ /* 0x000f68000c101b00 */
[----:B------:R-:W4:Y:S04]  /*18e0*/  LD.E.64 R22, desc[UR4][R140.64] ;  /* 0x000000048c167980 */ /* 0x000f28000c101b00 */
[----:B------:R-:W4:Y:S01]  /*18f0*/  LD.E.64 R16, desc[UR4][R2.64+0x10] ;  /* 0x0000100402107980 */ /* 0x000f22000c101b00 */
[----:B------:R-:W-:-:S04]  /*1900*/  IABS R7, R0 ;  /* 0x0000000000077213 */ /* 0x000fc80000000000 */
[----:B------:R-:W1:Y:S08]  /*1910*/  I2F.RP R10, R7 ;  /* 0x00000007000a7306 */ /* 0x000e700000209400 */
[----:B-1----:R-:W1:Y:S02]  /*1920*/  MUFU.RCP R9, R10 ;  /* 0x0000000a00097308 */ /* 0x002e640000001000 */
[----:B-1----:R-:W-:-:S06]  /*1930*/  VIADD R9, R9, 0xffffffe ;  /* 0x0ffffffe09097836 */ /* 0x002fcc0000000000 */
[----:B------:R-:W1:Y:S01]  /*1940*/  F2I.FTZ.U32.TRUNC.NTZ R35, R9 ;  /* 0x0000000900237305 */ /* 0x000e62000021f000 */
[----:B------:R-:W-:Y:S02]  /*1950*/  MOV R34, RZ ;  /* 0x000000ff00227202 */ /* 0x000fe40000000f00 */
[----:B------:R-:W-:Y:S02]  /*1960*/  IABS R18, R0 ;  /* 0x0000000000127213 */ /* 0x000fe40000000000 */
[----:B------:R-:W-:Y:S01]  /*1970*/  IABS R21, R217 ;  /* 0x000000d900157213 */ /* 0x000fe20000000000 */
[----:B-1----:R-:W-:-:S04]  /*1980*/  IMAD.MOV R4, RZ, RZ, -R35 ;  /* 0x000000ffff047224 */ /* 0x002fc800078e0a23 */
[----:B------:R-:W-:-:S04]  /*1990*/  IMAD R8, R4, R7, RZ ;  /* 0x0000000704087224 */ /* 0x000fc800078e02ff */
[----:B------:R-:W-:-:S04]  /*19a0*/  IMAD.HI.U32 R8, R35, R8, R34 ;  /* 0x0000000823087227 */ /* 0x000fc800078e0022 */
[----:B------:R-:W-:Y:S02]  /*19b0*/  IMAD.MOV R18, RZ, RZ, -R18 ;  /* 0x000000ffff127224 */ /* 0x000fe400078e0a12 */
[----:B------:R-:W-:Y:S01]  /*19c0*/  IMAD.HI.U32 R8, R8, R21, RZ ;  /* 0x0000001508087227 */ /* 0x000fe200078e00ff */
[----:B------:R-:W-:-:S03]  /*19d0*/  LOP3.LUT R4, R217, R0, RZ, 0x3c, !PT ;  /* 0x00000000d9047212 */ /* 0x000fc600078e3cff */
[----:B------:R-:W-:Y:S01]  /*19e0*/  IMAD R18, R8, R18, R21 ;  /* 0x0000001208127224 */ /* 0x000fe200078e0215 */
[----:B------:R-:W-:Y:S01]  /*19f0*/  ISETP.GE.AND P0, PT, R4, RZ, PT ;  /* 0x000000ff0400720c */ /* 0x000fe20003f06270 */
[----:B------:R-:W-:-:S03]  /*1a00*/  IMAD R4, R19, R24, RZ ;  /* 0x0000001813047224 */ /* 0x000fc600078e02ff */
[----:B------:R-:W-:Y:S01]  /*1a10*/  ISETP.GT.U32.AND P3, PT, R7, R18, PT ;  /* 0x000000120700720c */ /* 0x000fe20003f64070 */
[----:B------:R-:W-:Y:S02]  /*1a20*/  IMAD.SHL.U32 R10, R199, 0x8, RZ ;  /* 0x00000008c70a7824 */ /* 0x000fe400078e00ff */
[C---:B------:R-:W-:Y:S02]  /*1a30*/  IMAD R4, R11.reuse, R25, R4 ;  /* 0x000000190b047224 */ /* 0x040fe400078e0204 */
[----:B------:R-:W-:Y:S01]  /*1a40*/  IMAD.WIDE.U32 R34, R11, R24, RZ ;  /* 0x000000180b227225 */ /* 0x000fe200078e00ff */
[C---:B------:R-:W-:Y:S02]  /*1a50*/  LOP3.LUT R196, R10.reuse, 0x38, RZ, 0xc0, !PT ;  /* 0x000000380ac47812 */ /* 0x040fe400078ec0ff */
[----:B------:R-:W-:Y:S02]  /*1a60*/  LOP3.LUT R20, R10, 0x1c0, RZ, 0xc0, !PT ;  /* 0x000001c00a147812 */ /* 0x000fe400078ec0ff */
[----:B------:R-:W-:-:S02]  /*1a70*/  IADD3 R4, PT, PT, R35, R4, RZ ;  /* 0x0000000423047210 */ /* 0x000fc40007ffe0ff */
[----:B------:R-:W-:Y:S02]  /*1a80*/  IADD3 R6, P5, P4, R34, R6, R196 ;  /* 0x0000000622067210 */ /* 0x000fe40007cbe0c4 */
[----:B------:R-:W-:Y:S02]  /*1a90*/  @!P3 IADD3 R18, PT, PT, R18, -R7, RZ ;  /* 0x800000071212b210 */ /* 0x000fe40007ffe0ff */
[--C-:B------:R-:W-:Y:S02]  /*1aa0*/  LOP3.LUT R21, R20, 0x38, R199.reuse, 0xf8, !PT ;  /* 0x0000003814157812 */ /* 0x100fe400078ef8c7 */
[----:B------:R-:W-:Y:S02]  /*1ab0*/  IADD3.X R4, PT, PT, R4, R13, RZ, P5, P4 ;  /* 0x0000000d04047210 */ /* 0x000fe40002fe84ff */
[----:B------:R-:W-:Y:S02]  /*1ac0*/  ISETP.GE.U32.AND P4, PT, R18, R7, PT ;  /* 0x000000071200720c */ /* 0x000fe40003f86070 */
[----:B------:R-:W-:Y:S01]  /*1ad0*/  SHF.R.U32.HI R20, RZ, 0x3, R199 ;  /* 0x00000003ff147819 */ /* 0x000fe200000116c7 */
[----:B------:R-:W-:Y:S01]  /*1ae0*/  IMAD.IADD R208, R27, 0x1, -R208 ;  /* 0x000000011bd07824 */ /* 0x000fe200078e0ad0 */
[----:B------:R-:W-:-:S03]  /*1af0*/  @!P3 IADD3 R8, PT, PT, R8, 0x1, RZ ;  /* 0x000000010808b810 */ /* 0x000fc60007ffe0ff */
[----:B------:R-:W-:Y:S01]  /*1b00*/  VIADD R7, R20, 0x20 ;  /* 0x0000002014077836 */ /* 0x000fe20000000000 */
[----:B------:R-:W-:Y:S02]  /*1b10*/  LOP3.LUT R21, R21, R196, RZ, 0x3c, !PT ;  /* 0x000000c415157212 */ /* 0x000fe400078e3cff */
[----:B------:R-:W-:Y:S01]  /*1b20*/  ISETP.NE.AND P6, PT, R0, RZ, PT ;  /* 0x000000ff0000720c */ /* 0x000fe20003fc5270 */
[----:B------:R-:W-:Y:S01]  /*1b30*/  IMAD R211, R207, R20, RZ ;  /* 0x00000014cfd37224 */ /* 0x000fe200078e02ff */
[----:B------:R-:W-:Y:S01]  /*1b40*/  LOP3.LUT R10, R21, 0x1e00, R10, 0xf8, !PT ;  /* 0x00001e00150a7812 */ /* 0x000fe200078ef80a */
[----:B------:R-:W-:Y:S02]  /*1b50*/  @P4 VIADD R8, R8, 0x1 ;  /* 0x0000000108084836 */ /* 0x000fe40000000000 */
[----:B------:R-:W-:Y:S01]  /*1b60*/  IMAD.MOV.U32 R21, RZ, RZ, RZ ;  /* 0x000000ffff157224 */ /* 0x000fe200078e00ff */
[----:B------:R-:W-:Y:S02]  /*1b70*/  ISETP.GE.AND P5, PT, R20, R208, PT ;  /* 0x000000d01400720c */ /* 0x000fe40003fa6270 */
[----:B------:R-:W-:Y:S01]  /*1b80*/  @!P0 IADD3 R8, PT, PT, -R8, RZ, RZ ;  /* 0x000000ff08088210 */ /* 0x000fe20007ffe1ff */
[----:B------:R-:W-:Y:S01]  /*1b90*/  IMAD.WIDE.U32 R42, R219, 0x40, R20 ;  /* 0x00000040db2a7825 */ /* 0x000fe200078e0014 */
[----:B------:R-:W1:Y:S03]  /*1ba0*/  S2UR UR6, SR_CgaCtaId ;  /* 0x00000000000679c3 */ /* 0x000e660000008800 */
[----:B------:R-:W-:Y:S01]  /*1bb0*/  @!P6 LOP3.LUT R8, RZ, R0, RZ, 0x33, !PT ;  /* 0x00000000ff08e212 */ /* 0x000fe200078e33ff */
[----:B------:R-:W-:Y:S01]  /*1bc0*/  IMAD R18, R26, -0x80, R129 ;  /* 0xffffff801a127824 */ /* 0x000fe200078e0281 */
[----:B------:R-:W-:-:S02]  /*1bd0*/  UMOV UR7, 0x400 ;  /* 0x0000040000077882 */ /* 0x000fc40000000000 */
[----:B-1----:R-:W-:-:S06]  /*1be0*/  ULEA UR6, UR6, UR7, 0x18 ;  /* 0x0000000706067291 */ /* 0x002fcc000f8ec0ff */
[----:B------:R-:W-:-:S04]  /*1bf0*/  IMAD.U32 R201, RZ, RZ, UR6 ;  /* 0x00000006ffc97e24 */ /* 0x000fc8000f8e00ff */
[----:B------:R-:W-:Y:S02]  /*1c00*/  IMAD R227, R10, 0x2, R201 ;  /* 0x000000020ae37824 */ /* 0x000fe400078e02c9 */
[----:B------:R-:W-:Y:S01]  /*1c10*/  VIADD R21, R20, 0x40 ;  /* 0x0000004014157836 */ /* 0x000fe20000000000 */
[----:B------:R-:W-:Y:S01]  /*1c20*/  SHF.R.S32.HI R10, RZ, 0x1f, R8 ;  /* 0x0000001fff0a7819 */ /* 0x000fe20000011408 */
[-C--:B-----5:R-:W-:Y:S02]  /*1c30*/  @!P1 IMAD R9, R31, R218.reuse, RZ ;  /* 0x000000da1f099224 */ /* 0x0a0fe400078e02ff */
[----:B------:R-:W-:-:S04]  /*1c40*/  @!P1 IMAD.WIDE.U32 R30, R30, R218, RZ ;  /* 0x000000da1e1e9225 */ /* 0x000fc800078e00ff */
[----:B------:R-:W-:Y:S01]  /*1c50*/  @!P1 IMAD.MOV.U32 R19, RZ, RZ, R30 ;  /* 0x000000ffff139224 */ /* 0x000fe200078e001e */
[----:B------:R-:W-:Y:S01]  /*1c60*/  @!P1 IADD3 R9, PT, PT, R31, R9, RZ ;  /* 0x000000091f099210 */ /* 0x000fe20007ffe0ff */
[----:B--2---:R-:W-:-:S04]  /*1c70*/  @P1 IMAD.WIDE.U32 R30, R36, R223, RZ ;  /* 0x000000df241e1225 */ /* 0x004fc800078e00ff */
[----:B------:R-:W-:Y:S02]  /*1c80*/  @P1 IMAD.MOV.U32 R19, RZ, RZ, R30 ;  /* 0x000000ffff131224 */ /* 0x000fe400078e001e */
[----:B------:R-:W-:-:S03]  /*1c90*/  @P1 IMAD R11, R37, R223, RZ ;  /* 0x000000df250b1224 */ /* 0x000fc600078e02ff */
[----:B------:R-:W-:Y:S01]  /*1ca0*/  IADD3 R30, P2, PT, R196, R19, RZ ;  /* 0x00000013c41e7210 */ /* 0x000fe20007f5e0ff */
[----:B------:R-:W-:-:S04]  /*1cb0*/  @P1 IMAD.IADD R9, R31, 0x1, R11 ;  /* 0x000000011f091824 */ /* 0x000fc800078e020b */
[----:B------:R-:W-:Y:S01]  /*1cc0*/  IMAD.X R31, RZ, RZ, R9, P2 ;  /* 0x000000ffff1f7224 */ /* 0x000fe200010e0609 */
[----:B------:R-:W-:Y:S01]  /*1cd0*/  IADD3 R12, P2, PT, R196, R12, RZ ;  /* 0x0000000cc40c7210 */ /* 0x000fe20007f5e0ff */
[----:B------:R-:W-:-:S04]  /*1ce0*/  VIADD R9, R20, 0x10 ;  /* 0x0000001014097836 */ /* 0x000fc80000000000 */
[----:B------:R-:W-:Y:S01]  /*1cf0*/  IMAD.X R13, RZ, RZ, R5, P2 ;  /* 0x000000ffff0d7224 */ /* 0x000fe200010e0605 */
[-C--:B------:R-:W-:Y:S02]  /*1d00*/  ISETP.GE.AND P3, PT, R9, R208.reuse, PT ;  /* 0x000000d00900720c */ /* 0x080fe40003f66270 */
[----:B------:R-:W-:Y:S01]  /*1d10*/  ISETP.GE.AND P2, PT, R7, R208, PT ;  /* 0x000000d00700720c */ /* 0x000fe20003f46270 */
[C---:B------:R-:W-:Y:S01]  /*1d20*/  IMAD.WIDE.U32 R12, R20.reuse, R206, R12 ;  /* 0x000000ce140c7225 */ /* 0x040fe200078e000c */
[----:B------:R-:W-:-:S03]  /*1d30*/  IADD3 R5, PT, PT, R20, 0x30, RZ ;  /* 0x0000003014057810 */ /* 0x000fc60007ffe0ff */
[----:B------:R-:W-:Y:S01]  /*1d40*/  IMAD.IADD R211, R13, 0x1, R211 ;  /* 0x000000010dd37824 */ /* 0x000fe200078e02d3 */
[C---:B---3--:R-:W-:Y:S02]  /*1d50*/  LEA R212, P4, R12.reuse, R14, 0x1 ;  /* 0x0000000e0cd47211 */ /* 0x048fe400078808ff */
[----:B------:R-:W-:Y:S01]  /*1d60*/  ISETP.GE.AND P0, PT, R5, R208, PT ;  /* 0x000000d00500720c */ /* 0x000fe20003f06270 */
[----:B----4-:R-:W-:Y:S01]  /*1d70*/  IMAD R40, R33, R217, RZ ;  /* 0x000000d921287224 */ /* 0x010fe200078e02ff */
[----:B------:R-:W-:Y:S01]  /*1d80*/  LEA.HI.X R211, R12, R15, R211, 0x1, P4 ;  /* 0x0000000f0cd37211 */ /* 0x000fe200020f0cd3 */
[----:B------:R-:W-:Y:S01]  /*1d90*/  IMAD.WIDE.U32 R32, R32, R217, R30 ;  /* 0x000000d920207225 */ /* 0x000fe200078e001e */
[C---:B------:R-:W-:Y:S02]  /*1da0*/  @!P3 IADD3 R35, P4, PT, R42.reuse, 0x10, RZ ;  /* 0x000000102a23b810 */ /* 0x040fe40007f9e0ff */
[----:B------:R-:W-:Y:S01]  /*1db0*/  @!P2 IADD3 R0, P1, PT, R42, 0x20, RZ ;  /* 0x000000202a00a810 */ /* 0x000fe20007f3e0ff */
[----:B------:R-:W-:Y:S01]  /*1dc0*/  IMAD.IADD R41, R33, 0x1, R40 ;  /* 0x0000000121297824 */ /* 0x000fe200078e0228 */
[----:B------:R-:W-:Y:S01]  /*1dd0*/  @!P3 IADD3.X R19, PT, PT, RZ, R43, RZ, P4, !PT ;  /* 0x0000002bff13b210 */ /* 0x000fe200027fe4ff */
[----:B------:R-:W-:-:S02]  /*1de0*/  @!P5 IMAD.MOV.U32 R40, RZ, RZ, R32 ;  /* 0x000000ffff28d224 */ /* 0x000fc400078e0020 */
[-C--:B------:R-:W-:Y:S02]  /*1df0*/  @!P5 IMAD R13, R43, R36.reuse, RZ ;  /* 0x000000242b0dd224 */ /* 0x080fe400078e02ff */
[----:B------:R-:W-:Y:S01]  /*1e00*/  @!P2 IMAD.X R11, RZ, RZ, R43, P1 ;  /* 0x000000ffff0ba224 */ /* 0x000fe200008e062b */
[-C--:B------:R-:W-:Y:S01]  /*1e10*/  @!P3 MOV R31, R41.reuse ;  /* 0x00000029001fb202 */ /* 0x080fe20000000f00 */
[----:B------:R-:W-:Y:S01]  /*1e20*/  @!P2 IMAD.MOV.U32 R39, RZ, RZ, R41 ;  /* 0x000000ffff27a224 */ /* 0x000fe200078e0029 */
[----:B------:R-:W-:Y:S01]  /*1e30*/  @!P0 MOV R33, R41 ;  /* 0x0000002900218202 */ /* 0x000fe20000000f00 */
[----:B------:R-:W-:Y:S02]  /*1e40*/  @!P3 IMAD R12, R19, R36, RZ ;  /* 0x00000024130cb224 */ /* 0x000fe400078e02ff */
[--C-:B------:R-:W-:Y:S02]  /*1e50*/  @!P3 IMAD.MOV.U32 R30, RZ, RZ, R32.reuse ;  /* 0x000000ffff1eb224 */ /* 0x100fe400078e0020 */
[----:B------:R-:W-:-:S02]  /*1e60*/  @!P2 IMAD.MOV.U32 R38, RZ, RZ, R32 ;  /* 0x000000ffff26a224 */ /* 0x000fc400078e0020 */
[C---:B------:R-:W-:Y:S02]  /*1e70*/  @!P5 IMAD R13, R42.reuse, R37, R13 ;  /* 0x000000252a0dd224 */ /* 0x040fe400078e020d */
[C---:B------:R-:W-:Y:S01]  /*1e80*/  @!P5 IMAD.WIDE.U32 R40, R42.reuse, R36, R40 ;  /* 0x000000242a28d225 */ /* 0x040fe200078e0028 */
[----:B------:R-:W-:-:S03]  /*1e90*/  @!P0 IADD3 R15, P4, PT, R42, 0x30, RZ ;  /* 0x000000302a0f8810 */ /* 0x000fc60007f9e0ff */
[----:B------:R-:W-:Y:S02]  /*1ea0*/  @!P2 IMAD R11, R11, R36, RZ ;  /* 0x000000240b0ba224 */ /* 0x000fe400078e02ff */
[----:B------:R-:W-:Y:S01]  /*1eb0*/  @!P3 IMAD R12, R37, R35, R12 ;  /* 0x00000023250cb224 */ /* 0x000fe200078e020c */
[----:B------:R-:W-:Y:S01]  /*1ec0*/  @!P5 IADD3 R13, PT, PT, R41, R13, RZ ;  /* 0x0000000d290dd210 */ /* 0x000fe20007ffe0ff */
[----:B------:R-:W-:Y:S01]  /*1ed0*/  @!P3 IMAD.WIDE.U32 R34, R36, R35, R30 ;  /* 0x000000232422b225 */ /* 0x000fe200078e001e */
[----:B------:R-:W-:-:S03]  /*1ee0*/  @!P5 LEA R30, P1, R40, R22, 0x1 ;  /* 0x00000016281ed211 */ /* 0x000fc600078208ff */
[-C--:B------:R-:W-:Y:S02]  /*1ef0*/  @!P2 IMAD R11, R37, R0.reuse, R11 ;  /* 0x00000000250ba224 */ /* 0x080fe400078e020b */
[----:B------:R-:W-:-:S04]  /*1f00*/  @!P2 IMAD.WIDE.U32 R38, R36, R0, R38 ;  /* 0x000000002426a225 */ /* 0x000fc800078e0026 */
[----:B------:R-:W-:Y:S01]  /*1f10*/  VIADD R0, R18, 0x80 ;  /* 0x0000008012007836 */ /* 0x000fe20000000000 */
[----:B------:R-:W-:Y:S01]  /*1f20*/  @!P5 LEA.HI.X R31, R40, R23, R13, 0x1, P1 ;  /* 0x00000017281fd211 */ /* 0x000fe200008f0c0d */
[----:B------:R-:W-:-:S03]  /*1f30*/  @!P0 IMAD.X R14, RZ, RZ, R43, P4 ;  /* 0x000000ffff0e8224 */ /* 0x000fc600020e062b */
[----:B------:R-:W-:Y:S01]  /*1f40*/  ISETP.GE.AND P1, PT, R9, R0, PT ;  /* 0x000000000900720c */ /* 0x000fe20003f26270 */
[----:B------:R-:W-:Y:S02]  /*1f50*/  @!P0 IMAD R14, R14, R36, RZ ;  /* 0x000000240e0e8224 */ /* 0x000fe400078e02ff */
[----:B------:R-:W-:Y:S01]  /*1f60*/  @!P3 IMAD.IADD R19, R35, 0x1, R12 ;  /* 0x000000012313b824 */ /* 0x000fe200078e020c */
[----:B------:R-:W-:Y:S01]  /*1f70*/  @!P2 IADD3 R11, PT, PT, R39, R11, RZ ;  /* 0x0000000b270ba210 */ /* 0x000fe20007ffe0ff */
[-C--:B------:R-:W-:Y:S01]  /*1f80*/  @!P0 IMAD R13, R37, R15.reuse, R14 ;  /* 0x0000000f250d8224 */ /* 0x080fe200078e020e */
[-C--:B------:R-:W-:Y:S01]  /*1f90*/  @!P3 LEA R14, P6, R34, R22.reuse, 0x1 ;  /* 0x00000016220eb211 */ /* 0x080fe200078c08ff */
[----:B------:R-:W-:Y:S01]  /*1fa0*/  IMAD.SHL.U32 R12, R206, 0x10, RZ ;  /* 0x00000010ce0c7824 */ /* 0x000fe200078e00ff */
[----:B------:R-:W-:Y:S01]  /*1fb0*/  @!P2 LEA R18, P4, R38, R22, 0x1 ;  /* 0x000000162612a211 */ /* 0x000fe200078808ff */
[----:B------:R-:W-:Y:S01]  /*1fc0*/  @!P0 IMAD.WIDE.U32 R32, R36, R15, R32 ;  /* 0x0000000f24208225 */ /* 0x000fe200078e0020 */
[-C--:B------:R-:W-:Y:S01]  /*1fd0*/  @!P3 LEA.HI.X R15, R34, R23.reuse, R19, 0x1, P6 ;  /* 0x00000017220fb211 */ /* 0x080fe200030f0c13 */
[----:B------:R-:W-:Y:S01]  /*1fe0*/  @!PT LDS RZ, [RZ] ;  /* 0x00000000fffff984 */ /* 0x000fe20000000800 */
[----:B------:R-:W-:Y:S01]  /*1ff0*/  @!PT LDS RZ, [RZ] ;  /* 0x00000000fffff984 */ /* 0x000fe20000000800 */
[----:B------:R-:W-:Y:S01]  /*2000*/  @!PT LDS RZ, [RZ] ;  /* 0x00000000fffff984 */ /* 0x000fe20000000800 */
[----:B------:R-:W-:Y:S01]  /*2010*/  @!P5 LDGSTS.E.BYPASS.LTC128B.128 [R227], desc[UR4][R30.64] ;  /* 0x000000001ee3dfae */ /* 0x000fe2000b981a04 */
[----:B------:R-:W-:-:S02]  /*2020*/  @!P2 LEA.HI.X R19, R38, R23, R11, 0x1, P4 ;  /* 0x000000172613a211 */ /* 0x000fc400020f0c0b */
[----:B------:R-:W-:Y:S01]  /*2030*/  SHF.L.U64.HI R11, R206, 0x4, R207 ;  /* 0x00000004ce0b7819 */ /* 0x000fe200000102cf */
[----:B------:R-:W-:Y:S01]  /*2040*/  @!P5 LDGSTS.E.BYPASS.LTC128B.128 [R227+0x2000], desc[UR4][R30.64+0x80] ;  /* 0x020000801ee3dfae */ /* 0x000fe2000b981a04 */
[----:B------:R-:W-:Y:S02]  /*2050*/  @!P1 LEA R34, P4, R12, R212, 0x1 ;  /* 0x000000d40c229211 */ /* 0x000fe400078808ff */
[----:B------:R-:W-:Y:S01]  /*2060*/  @!P0 IADD3 R13, PT, PT, R33, R13, RZ ;  /* 0x0000000d210d8210 */ /* 0x000fe20007ffe0ff */
[----:B------:R-:W-:Y:S01]  /*2070*/  @!P3 LDGSTS.E.BYPASS.LTC128B.128 [R227+0x800], desc[UR4][R14.64] ;  /* 0x008000000ee3bfae */ /* 0x000fe2000b981a04 */
[----:B------:R-:W-:Y:S02]  /*2080*/  @!P0 LEA R22, P6, R32, R22, 0x1 ;  /* 0x0000001620168211 */ /* 0x000fe400078c08ff */
[----:B------:R-:W-:Y:S01]  /*2090*/  @!P1 LEA.HI.X R35, R12, R211, R11, 0x1, P4 ;  /* 0x000000d30c239211 */ /* 0x000fe200020f0c0b */
[----:B------:R1:W-:Y:S01]  /*20a0*/  @!P3 LDGSTS.E.BYPASS.LTC128B.128 [R227+0x2800], desc[UR4][R14.64+0x80] ;  /* 0x028000800ee3bfae */ /* 0x0003e2000b981a04 */
[----:B------:R-:W-:-:S02]  /*20b0*/  ISETP.GE.AND P4, PT, R20, R0, PT ;  /* 0x000000001400720c */ /* 0x000fc40003f86270 */
[----:B------:R-:W-:Y:S01]  /*20c0*/  @!P0 LEA.HI.X R23, R32, R23, R13, 0x1, P6 ;  /* 0x0000001720178211 */ /* 0x000fe200030f0c0d */
[----:B------:R-:W-:Y:S01]  /*20d0*/  @!P2 LDGSTS.E.BYPASS.LTC128B.128 [R227+0x1000], desc[UR4][R18.64] ;  /* 0x0100000012e3afae */ /* 0x000fe2000b981a04 */
[----:B------:R-:W-:-:S03]  /*20e0*/  ISETP.GE.AND P6, PT, R5, R0, PT ;  /* 0x000000000500720c */ /* 0x000fc60003fc6270 */
[----:B------:R-:W-:Y:S04]  /*20f0*/  @!P2 LDGSTS.E.BYPASS.LTC128B.128 [R227+0x3000], desc[UR4][R18.64+0x80] ;  /* 0x0300008012e3afae */ /* 0x000fe8000b981a04 */
[----:B------:R-:W-:Y:S04]  /*2100*/  @!P0 LDGSTS.E.BYPASS.LTC128B.128 [R227+0x1800], desc[UR4][R22.64] ;  /* 0x0180000016e38fae */ /* 0x000fe8000b981a04 */
[----:B------:R2:W-:Y:S01]  /*2110*/  @!P0 LDGSTS.E.BYPASS.LTC128B.128 [R227+0x3800], desc[UR4][R22.64+0x80] ;  /* 0x0380008016e38fae */ /* 0x0005e2000b981a04 */
[----:B------:R-:W-:Y:S02]  /*2120*/  ISETP.GE.AND P0, PT, R7, R0, PT ;  /* 0x000000000700720c */ /* 0x000fe40003f06270 */
[----:B------:R-:W-:Y:S01]  /*2130*/  @!P4 MOV R210, R212 ;  /* 0x000000d400d2c202 */ /* 0x000fe20000000f00 */
[----:B------:R-:W-:-:S04]  /*2140*/  VIADD R13, R20, 0x60 ;  /* 0x00000060140d7836 */ /* 0x000fc80000000000 */
[----:B------:R-:W-:Y:S01]  /*2150*/  @!P4 LDGSTS.E.BYPASS.LTC128B.128 [R227+0x4000], desc[UR4][R210.64] ;  /* 0x04000000d2e3cfae */ /* 0x000fe2000b981a04 */
[----:B-1----:R-:W-:-:S03]  /*2160*/  IADD3 R15, PT, PT, R20, 0x50, RZ ;  /* 0x00000050140f7810 */ /* 0x002fc60007ffe0ff */
[----:B------:R1:W-:Y:S01]  /*2170*/  @!P4 LDGSTS.E.BYPASS.LTC128B.128 [R227+0x8000], desc[UR4][R210.64+0x80] ;  /* 0x08000080d2e3cfae */ /* 0x0003e2000b981a04 */
[----:B------:R-:W-:-:S03]  /*2180*/  IADD3 R11, PT, PT, R20, 0x70, RZ ;  /* 0x00000070140b7810 */ /* 0x000fc60007ffe0ff */
[----:B------:R-:W-:Y:S01]  /*2190*/  @!P1 LDGSTS.E.BYPASS.LTC128B.128 [R227+0x4800], desc[UR4][R34.64] ;  /* 0x0480000022e39fae */ /* 0x000fe2000b981a04 */
[----:B------:R-:W-:-:S03]  /*21a0*/  ISETP.GE.AND P3, PT, R15, R0, PT ;  /* 0x000000000f00720c */ /* 0x000fc60003f66270 */
[----:B------:R3:W-:Y:S01]  /*21b0*/  @!P1 LDGSTS.E.BYPASS.LTC128B.128 [R227+0x8800], desc[UR4][R34.64+0x80] ;  /* 0x0880008022e39fae */ /* 0x0007e2000b981a04 */
[C---:B------:R-:W-:Y:S02]  /*21c0*/  @!P0 LEA R38, P1, R206.reuse, R212, 0x6 ;  /* 0x000000d4ce268211 */ /* 0x040fe400078230ff */
[-C--:B------:R-:W-:Y:S02]  /*21d0*/  ISETP.GE.AND P2, PT, R13, R0.reuse, PT ;  /* 0x000000000d00720c */ /* 0x080fe40003f46270 */
[-C--:B------:R-:W-:Y:S01]  /*21e0*/  ISETP.GE.AND P5, PT, R21, R0.reuse, PT ;  /* 0x000000001500720c */ /* 0x080fe20003fa6270 */
[----:B--2---:R-:W-:Y:S01]  /*21f0*/  @!P6 IMAD R22, R207, 0x60, RZ ;  /* 0x00000060cf16e824 */ /* 0x004fe200078e02ff */
[----:B------:R-:W-:Y:S02]  /*2200*/  @!P0 LEA.HI.X R39, R206, R211, R207, 0x6, P1 ;  /* 0x000000d3ce278211 */ /* 0x000fe400008f34cf */
[----:B------:R-:W-:Y:S01]  /*2210*/  ISETP.GE.AND P1, PT, R11, R0, PT ;  /* 0x000000000b00720c */ /* 0x000fe20003f26270 */
[----:B------:R-:W-:-:S02]  /*2220*/  IMAD.WIDE.U32 R30, R28, R8, RZ ;  /* 0x000000081c1e7225 */ /* 0x000fc400078e00ff */
[----:B------:R2:W-:Y:S02]  /*2230*/  @!P0 LDGSTS.E.BYPASS.LTC128B.128 [R227+0x5000], desc[UR4][R38.64] ;  /* 0x0500000026e38fae */ /* 0x0005e4000b981a04 */
[----:B-1----:R-:W-:Y:S02]  /*2240*/  @!P6 IMAD.MOV.U32 R210, RZ, RZ, R212 ;  /* 0x000000ffffd2e224 */ /* 0x002fe400078e00d4 */
[----:B------:R2:W-:Y:S02]  /*2250*/  @!P0 LDGSTS.E.BYPASS.LTC128B.128 [R227+0x9000], desc[UR4][R38.64+0x80] ;  /* 0x0900008026e38fae */ /* 0x0005e4000b981a04 */
[----:B------:R-:W-:-:S05]  /*2260*/  @!P6 IMAD.WIDE.U32 R18, R206, 0x60, R210 ;  /* 0x00000060ce12e825 */ /* 0x000fca00078e00d2 */
[----:B------:R-:W-:Y:S01]  /*2270*/  @!P6 IADD3 R23, PT, PT, R19, R22, RZ ;  /* 0x000000161317e210 */ /* 0x000fe20007ffe0ff */
[----:B------:R-:W-:Y:S02]  /*2280*/  IMAD R19, R29, R8, RZ ;  /* 0x000000081d137224 */ /* 0x000fe400078e02ff */
[----:B------:R-:W-:Y:S02]  /*2290*/  @!P3 IMAD.MOV.U32 R29, RZ, RZ, R211 ;  /* 0x000000ffff1db224 */ /* 0x000fe400078e00d3 */
[----:B------:R-:W-:Y:S01]  /*22a0*/  IMAD R19, R10, R28, R19 ;  /* 0x0000001c0a137224 */ /* 0x000fe200078e0213 */
[-C--:B------:R-:W-:Y:S02]  /*22b0*/  @!P3 MOV R28, R212.reuse ;  /* 0x000000d4001cb202 */ /* 0x080fe40000000f00 */
[----:B------:R-:W-:Y:S01]  /*22c0*/  @!P2 MOV R213, R211 ;  /* 0x000000d300d5a202 */ /* 0x000fe20000000f00 */
[----:B------:R-:W-:Y:S01]  /*22d0*/  @!P3 IMAD R12, R207, 0xa0, RZ ;  /* 0x000000a0cf0cb824 */ /* 0x000fe200078e02ff */
[----:B------:R-:W-:Y:S01]  /*22e0*/  @!P5 LEA R36, P0, R206, R212, 0x7 ;  /* 0x000000d4ce24d211 */ /* 0x000fe200078038ff */
[----:B------:R-:W-:-:S02]  /*22f0*/  @!P1 IMAD.MOV.U32 R210, RZ, RZ, R212 ;  /* 0x000000ffffd29224 */ /* 0x000fc400078e00d4 */
[C---:B---3--:R-:W-:Y:S01]  /*2300*/  @!P3 IMAD.WIDE.U32 R34, R206.reuse, 0xa0, R28 ;  /* 0x000000a0ce22b825 */ /* 0x048fe200078e001c */
[----:B------:R-:W-:-:S03]  /*2310*/  @!P5 LEA.HI.X R37, R206, R211, R207, 0x7, P0 ;  /* 0x000000d3ce25d211 */ /* 0x000fc600000f3ccf */
[----:B------:R-:W-:Y:S02]  /*2320*/  @!P6 IMAD.MOV.U32 R22, RZ, RZ, R18 ;  /* 0x000000ffff16e224 */ /* 0x000fe400078e0012 */
[----:B------:R-:W-:Y:S02]  /*2330*/  @!P2 IMAD R10, R207, 0xc0, RZ ;  /* 0x000000c0cf0aa824 */ /* 0x000fe400078e02ff */
[C---:B------:R-:W-:Y:S01]  /*2340*/  @!P2 IMAD.WIDE.U32 R32, R206.reuse, 0xc0, R212 ;  /* 0x000000c0ce20a825 */ /* 0x040fe200078e00d4 */
[----:B------:R-:W-:Y:S01]  /*2350*/  @!P3 IADD3 R35, PT, PT, R35, R12, RZ ;  /* 0x0000000c2323b210 */ /* 0x000fe20007ffe0ff */
[----:B------:R2:W-:Y:S02]  /*2360*/  @!P6 LDGSTS.E.BYPASS.LTC128B.128 [R227+0x5800], desc[UR4][R22.64] ;  /* 0x0580000016e3efae */ /* 0x0005e4000b981a04 */
[----:B------:R-:W-:Y:S02]  /*2370*/  @!P1 IMAD R8, R207, 0xe0, RZ ;  /* 0x000000e0cf089824 */ /* 0x000fe400078e02ff */
[----:B------:R-:W-:Y:S01]  /*2380*/  @!P1 IMAD.WIDE.U32 R28, R206, 0xe0, R210 ;  /* 0x000000e0ce1c9825 */ /* 0x000fe200078e00d2 */
[----:B------:R2:W-:Y:S03]  /*2390*/  @!P6 LDGSTS.E.BYPASS.LTC128B.128 [R227+0x9800], desc[UR4][R22.64+0x80] ;  /* 0x0980008016e3efae */ /* 0x0005e6000b981a04 */
[----:B------:R-:W-:Y:S01]  /*23a0*/  @!P2 IMAD.IADD R33, R33, 0x1, R10 ;  /* 0x000000012121a824 */ /* 0x000fe200078e020a */
[----:B------:R2:W-:Y:S01]  /*23b0*/  @!P5 LDGSTS.E.BYPASS.LTC128B.128 [R227+0x6000], desc[UR4][R36.64] ;  /* 0x0600000024e3dfae */ /* 0x0005e2000b981a04 */
[----:B------:R-:W-:-:S03]  /*23c0*/  @!P1 IADD3 R29, PT, PT, R29, R8, RZ ;  /* 0x000000081d1d9210 */ /* 0x000fc60007ffe0ff */
[----:B------:R2:W-:Y:S04]  /*23d0*/  @!P5 LDGSTS.E.BYPASS.LTC128B.128 [R227+0xa000], desc[UR4][R36.64+0x80] ;  /* 0x0a00008024e3dfae */ /* 0x0005e8000b981a04 */
[----:B------:R2:W-:Y:S04]  /*23e0*/  @!P3 LDGSTS.E.BYPASS.LTC128B.128 [R227+0x6800], desc[UR4][R34.64] ;  /* 0x0680000022e3bfae */ /* 0x0005e8000b981a04 */
[----:B------:R2:W-:Y:S04]  /*23f0*/  @!P3 LDGSTS.E.BYPASS.LTC128B.128 [R227+0xa800], desc[UR4][R34.64+0x80] ;  /* 0x0a80008022e3bfae */ /* 0x0005e8000b981a04 */
[----:B------:R2:W-:Y:S04]  /*2400*/  @!P2 LDGSTS.E.BYPASS.LTC128B.128 [R227+0x7000], desc[UR4][R32.64] ;  /* 0x0700000020e3afae */ /* 0x0005e8000b981a04 */
[----:B------:R2:W-:Y:S04]  /*2410*/  @!P2 LDGSTS.E.BYPASS.LTC128B.128 [R227+0xb000], desc[UR4][R32.64+0x80] ;  /* 0x0b00008020e3afae */ /* 0x0005e8000b981a04 */
[----:B------:R2:W-:Y:S04]  /*2420*/  @!P1 LDGSTS.E.BYPASS.LTC128B.128 [R227+0x7800], desc[UR4][R28.64] ;  /* 0x078000001ce39fae */ /* 0x0005e8000b981a04 */
[----:B------:R2:W-:Y:S04]  /*2430*/  @!P1 LDGSTS.E.BYPASS.LTC128B.128 [R227+0xb800], desc[UR4][R28.64+0x80] ;  /* 0x0b8000801ce39fae */ /* 0x0005e8000b981a04 */
[----:B------:R-:W0:Y:S01]  /*2440*/  LDGDEPBAR ;  /* 0x00000000000079af */ /* 0x000e220000000000 */
[----:B------:R-:W-:Y:S01]  /*2450*/  IMAD.IADD R19, R31, 0x1, R19 ;  /* 0x000000011f137824 */ /* 0x000fe200078e0213 */
[----:B------:R-:W-:-:S04]  /*2460*/  IADD3 R18, P0, PT, R6, R30, RZ ;  /* 0x0000001e06127210 */ /* 0x000fc80007f1e0ff */
[----:B------:R-:W-:Y:S01]  /*2470*/  IADD3.X R19, PT, PT, R4, R19, RZ, P0, !PT ;  /* 0x0000001304137210 */ /* 0x000fe200007fe4ff */
[----:B------:R-:W-:Y:S02]  /*2480*/  IMAD R4, R25, R20, RZ ;  /* 0x0000001419047224 */ /* 0x000fe400078e02ff */
[----:B------:R-:W-:-:S04]  /*2490*/  IMAD.WIDE.U32 R18, R20, R24, R18 ;  /* 0x0000001814127225 */ /* 0x000fc800078e0012 */
[----:B------:R-:W-:Y:S01]  /*24a0*/  IMAD.SHL.U32 R27, R199, 0x40, RZ ;  /* 0x00000040c71b7824 */ /* 0x000fe200078e00ff */
[----:B------:R-:W-:Y:S02]  /*24b0*/  IADD3 R215, PT, PT, R19, R4, RZ ;  /* 0x0000000413d77210 */ /* 0x000fe40007ffe0ff */
[----:B------:R-:W-:Y:S02]  /*24c0*/  LEA R214, P0, R18, R16, 0x1 ;  /* 0x0000001012d67211 */ /* 0x000fe400078008ff */
[----:B------:R-:W-:Y:S01]  /*24d0*/  LOP3.LUT R4, R27, 0x1c0, RZ, 0xc0, !PT ;  /* 0x000001c01b047812 */ /* 0x000fe200078ec0ff */
[----:B------:R-:W-:-:S10]  /*24e0*/  DEPBAR.LE SB0, 0x0 ;  /* 0x000080000000791a */ /* 0x000fd40000000000 */
[----:B------:R-:W-:Y:S05]  /*24f0*/  WARPSYNC.ALL ;  /* 0x0000000000007948 */ /* 0x000fea0003800000 */
[----:B------:R-:W-:Y:S01]  /*2500*/  LEA.HI.X R215, R18, R17, R215, 0x1, P0 ;  /* 0x0000001112d77211 */ /* 0x000fe200000f0cd7 */
[----:B------:R-:W-:Y:S01]  /*2510*/  BAR.SYNC.DEFER_BLOCKING 0x0 ;  /* 0x0000000000007b1d */ /* 0x000fe20000010000 */
[-C--:B------:R-:W-:Y:S01]  /*2520*/  ISETP.GE.AND P5, PT, R5, R0.reuse, PT ;  /* 0x000000000500720c */ /* 0x080fe20003fa6270 */
[----:B------:R-:W-:Y:S01]  /*2530*/  IMAD.SHL.U32 R198, R199, 0x20, RZ ;  /* 0x00000020c7c67824 */ /* 0x000fe200078e00ff */
[-C--:B------:R-:W-:Y:S01]  /*2540*/  ISETP.GE.AND P0, PT, R9, R0.reuse, PT ;  /* 0x000000000900720c */ /* 0x080fe20003f06270 */
[----:B------:R-:W-:Y:S01]  /*2550*/  IMAD.MOV.U32 R197, RZ, RZ, 0x20 ;  /* 0x00000020ffc57424 */ /* 0x000fe200078e00ff */
[-C--:B------:R-:W-:Y:S01]  /*2560*/  ISETP.GE.AND P3, PT, R15, R0.reuse, PT ;  /* 0x000000000f00720c */ /* 0x080fe20003f66270 */
[----:B------:R-:W-:Y:S01]  /*2570*/  IMAD.MOV.U32 R128, RZ, RZ, 0x40 ;  /* 0x00000040ff807424 */ /* 0x000fe200078e00ff */
[-C--:B------:R-:W-:Y:S01]  /*2580*/  ISETP.GE.AND P6, PT, R7, R0.reuse, PT ;  /* 0x000000000700720c */ /* 0x080fe20003fc6270 */
[----:B------:R-:W-:Y:S01]  /*2590*/  BSSY.RECONVERGENT B1, `(.L_x_538) ;  /* 0x000022a000017945 */ /* 0x000fe20003800200 */
[----:B------:R-:W-:-:S02]  /*25a0*/  ISETP.GE.AND P2, PT, R13, R0, PT ;  /* 0x000000000d00720c */ /* 0x000fc40003f46270 */
[----:B------:R-:W-:Y:S01]  /*25b0*/  LOP3.LUT R7, R4, 0x8, R199, 0x78, !PT ;  /* 0x0000000804077812 */ /* 0x000fe200078e78c7 */
[C---:B------:R-:W-:Y:S01]  /*25c0*/  IMAD.SHL.U32 R4, R24.reuse, 0x10, RZ ;  /* 0x0000001018047824 */ /* 0x040fe200078e00ff */
[----:B------:R-:W-:Y:S01]  /*25d0*/  ISETP.GE.AND P1, PT, R11, R0, PT ;  /* 0x000000000b00720c */ /* 0x000fe20003f26270 */
[----:B------:R-:W-:Y:S01]  /*25e0*/  @!P5 IMAD.MOV.U32 R12, RZ, RZ, R214 ;  /* 0x000000ffff0cd224 */ /* 0x000fe200078e00d6 */
[----:B------:R-:W-:Y:S01]  /*25f0*/  SHF.L.U64.HI R5, R24, 0x4, R25 ;  /* 0x0000000418057819 */ /* 0x000fe20000010219 */
[----:B------:R-:W-:Y:S01]  /*2600*/  @!P5 IMAD.MOV.U32 R13, RZ, RZ, R215 ;  /* 0x000000ffff0dd224 */ /* 0x000fe200078e00d7 */
[----:B------:R-:W-:Y:S01]  /*2610*/  SHF.R.U32.HI R200, RZ, 0x1, R199 ;  /* 0x00000001ffc87819 */ /* 0x000fe200000116c7 */
[----:B------:R-:W-:Y:S01]  /*2620*/  @!P3 IMAD R8, R25, 0xa0, RZ ;  /* 0x000000a01908b824 */ /* 0x000fe200078e02ff */
[----:B------:R-:W-:Y:S01]  /*2630*/  LOP3.LUT R198, R198, 0x7c00, RZ, 0xc0, !PT ;  /* 0x00007c00c6c67812 */ /* 0x000fe200078ec0ff */
[----:B------:R-:W-:Y:S01]  /*2640*/  @!P5 IMAD.WIDE.U32 R14, R24, 0x60, R12 ;  /* 0x00000060180ed825 */ /* 0x000fe200078e000c */
[----:B------:R-:W-:-:S02]  /*2650*/  LOP3.LUT R130, R200, 0x8, RZ, 0xc0, !PT ;  /* 0x00000008c8827812 */ /* 0x000fc400078ec0ff */
[----:B------:R-:W-:Y:S01]  /*2660*/  LOP3.LUT R6, R27, 0x400, RZ, 0xc0, !PT ;  /* 0x000004001b067812 */ /* 0x000fe200078ec0ff */
[----:B------:R-:W-:Y:S01]  /*2670*/  @!PT LDS RZ, [RZ] ;  /* 0x00000000fffff984 */ /* 0x000fe20000000800 */
[----:B------:R-:W-:Y:S01]  /*2680*/  @!PT LDS RZ, [RZ] ;  /* 0x00000000fffff984 */ /* 0x000fe20000000800 */
[----:B------:R-:W-:Y:S01]  /*2690*/  @!PT LDS RZ, [RZ] ;  /* 0x00000000fffff984 */ /* 0x000fe20000000800 */
[----:B------:R-:W-:Y:S01]  /*26a0*/  @!P4 LDGSTS.E.BYPASS.LTC128B.128 [R227+0xc000], desc[UR4][R214.64] ;  /* 0x0c000000d6e3cfae */ /* 0x000fe2000b981a04 */
[----:B------:R-:W-:Y:S01]  /*26b0*/  @!P3 IMAD.WIDE.U32 R12, R24, 0xa0, R214 ;  /* 0x000000a0180cb825 */ /* 0x000fe200078e00d6 */
[----:B------:R-:W-:Y:S02]  /*26c0*/  LOP3.LUT R7, R7, R196, RZ, 0x3c, !PT ;  /* 0x000000c407077212 */ /* 0x000fe400078e3cff */
[----:B------:R-:W-:Y:S01]  /*26d0*/  @!P4 LDGSTS.E.BYPASS.LTC128B.128 [R227+0x10000], desc[UR4][R214.64+0x80] ;  /* 0x10000080d6e3cfae */ /* 0x000fe2000b981a04 */
[----:B------:R-:W-:Y:S02]  /*26e0*/  @!P5 IMAD R10, R25, 0x60, RZ ;  /* 0x00000060190ad824 */ /* 0x000fe400078e02ff */
[----:B------:R-:W-:Y:S01]  /*26f0*/  @!P3 IMAD.IADD R9, R13, 0x1, R8 ;  /* 0x000000010d09b824 */ /* 0x000fe200078e0208 */
[----:B------:R-:W-:Y:S01]  /*2700*/  @P4 STS.128 [R227+0xc000], RZ ;  /* 0x00c000ffe3004388 */ /* 0x000fe20000000c00 */
[----:B------:R-:W-:-:S02]  /*2710*/  @!P3 IMAD.MOV.U32 R8, RZ, RZ, R12 ;  /* 0x000000ffff08b224 */ /* 0x000fc400078e000c */
[----:B------:R-:W-:Y:S01]  /*2720*/  @!P2 IMAD.MOV.U32 R12, RZ, RZ, R214 ;  /* 0x000000ffff0ca224 */ /* 0x000fe200078e00d6 */
[----:B------:R-:W-:Y:S01]  /*2730*/  @P4 STS.128 [R227+0x10000], RZ ;  /* 0x010000ffe3004388 */ /* 0x000fe20000000c00 */
[C---:B------:R-:W-:Y:S01]  /*2740*/  @!P0 LEA R16, P4, R4.reuse, R214, 0x1 ;  /* 0x000000d604108211 */ /* 0x040fe200078808ff */
[----:B------:R-:W-:Y:S02]  /*2750*/  @!P2 IMAD.MOV.U32 R13, RZ, RZ, R215 ;  /* 0x000000ffff0da224 */ /* 0x000fe400078e00d7 */
[----:B------:R-:W-:Y:S01]  /*2760*/  @!P5 IMAD.IADD R11, R15, 0x1, R10 ;  /* 0x000000010f0bd824 */ /* 0x000fe200078e020a */
[----:B------:R-:W-:Y:S01]  /*2770*/  @!P0 LEA.HI.X R17, R4, R215, R5, 0x1, P4 ;  /* 0x000000d704118211 */ /* 0x000fe200020f0c05 */
[----:B------:R-:W-:Y:S01]  /*2780*/  @!P5 IMAD.MOV.U32 R10, RZ, RZ, R14 ;  /* 0x000000ffff0ad224 */ /* 0x000fe200078e000e */
[----:B------:R-:W-:Y:S01]  /*2790*/  ISETP.GE.AND P4, PT, R21, R0, PT ;  /* 0x000000001500720c */ /* 0x000fe20003f86270 */
[----:B------:R-:W-:Y:S01]  /*27a0*/  @P0 STS.128 [R227+0xc800], RZ ;  /* 0x00c800ffe3000388 */ /* 0x000fe20000000c00 */
[----:B------:R-:W-:Y:S01]  /*27b0*/  @!P2 IMAD.WIDE.U32 R14, R24, 0xc0, R12 ;  /* 0x000000c0180ea825 */ /* 0x000fe200078e000c */
[----:B------:R-:W-:-:S02]  /*27c0*/  LOP3.LUT R5, R130, 0x1c0, R27, 0x78, !PT ;  /* 0x000001c082057812 */ /* 0x000fc400078e781b */
[----:B------:R-:W-:Y:S01]  /*27d0*/  @P0 STS.128 [R227+0x10800], RZ ;  /* 0x010800ffe3000388 */ /* 0x000fe20000000c00 */
[----:B------:R-:W-:Y:S01]  /*27e0*/  @!P1 IMAD R0, R25, 0xe0, RZ ;  /* 0x000000e019009824 */ /* 0x000fe200078e02ff */
[----:B------:R-:W-:Y:S01]  /*27f0*/  LOP3.LUT R5, R5, R196, RZ, 0x3c, !PT ;  /* 0x000000c405057212 */ /* 0x000fe200078e3cff */
[----:B------:R-:W-:Y:S01]  /*2800*/  @!P1 IMAD.WIDE.U32 R12, R24, 0xe0, R214 ;  /* 0x000000e0180c9825 */ /* 0x000fe200078e00d6 */
[----:B------:R-:W-:Y:S01]  /*2810*/  @!PT LDS RZ, [RZ] ;  /* 0x00000000fffff984 */ /* 0x000fe20000000800 */
[----:B------:R-:W-:Y:S01]  /*2820*/  @!PT LDS RZ, [RZ] ;  /* 0x00000000fffff984 */ /* 0x000fe20000000800 */
[----:B------:R-:W-:Y:S01]  /*2830*/  @!PT LDS RZ, [RZ] ;  /* 0x00000000fffff984 */ /* 0x000fe20000000800 */
[----:B------:R-:W-:Y:S03]  /*2840*/  @!P0 LDGSTS.E.BYPASS.LTC128B.128 [R227+0xc800], desc[UR4][R16.64] ;  /* 0x0c80000010e38fae */ /* 0x000fe6000b981a04 */
[----:B------:R-:W-:Y:S01]  /*2850*/  @!P2 IMAD R4, R25, 0xc0, RZ ;  /* 0x000000c01904a824 */ /* 0x000fe200078e02ff */
[----:B------:R1:W-:Y:S01]  /*2860*/  @!P0 LDGSTS.E.BYPASS.LTC128B.128 [R227+0x10800], desc[UR4][R16.64+0x80] ;  /* 0x1080008010e38fae */ /* 0x0003e2000b981a04 */
[----:B------:R-:W-:Y:S01]  /*2870*/  @!P1 IMAD.IADD R13, R13, 0x1, R0 ;  /* 0x000000010d0d9824 */ /* 0x000fe200078e0200 */
[----:B------:R-:W-:Y:S01]  /*2880*/  LOP3.LUT R0, R198, 0x200, R27, 0xf8, !PT ;  /* 0x00000200c6007812 */ /* 0x000fe200078ef81b */
[----:B------:R-:W-:Y:S01]  /*2890*/  @!P2 IMAD.IADD R15, R15, 0x1, R4 ;  /* 0x000000010f0fa824 */ /* 0x000fe200078e0204 */
[----:B------:R-:W-:Y:S01]  /*28a0*/  @P6 STS.128 [R227+0xd000], RZ ;  /* 0x00d000ffe3006388 */ /* 0x000fe20000000c00 */
[----:B------:R-:W-:-:S02]  /*28b0*/  IMAD R6, R7, 0x2, R6 ;  /* 0x0000000207067824 */ /* 0x000fc400078e0206 */
[----:B------:R-:W-:Y:S01]  /*28c0*/  IMAD.IADD R0, R5, 0x1, R0 ;  /* 0x0000000105007824 */ /* 0x000fe200078e0200 */
[----:B------:R-:W-:Y:S01]  /*28d0*/  @P6 STS.128 [R227+0x11000], RZ ;  /* 0x011000ffe3006388 */ /* 0x000fe20000000c00 */
[----:B------:R-:W-:Y:S02]  /*28e0*/  IMAD.IADD R121, R201, 0x1, R6 ;  /* 0x00000001c9797824 */ /* 0x000fe400078e0206 */
[----:B------:R-:W-:Y:S01]  /*28f0*/  IMAD R123, R0, 0x2, R201 ;  /* 0x00000002007b7824 */ /* 0x000fe200078e02c9 */
[----:B-1----:R-:W-:-:S04]  /*2900*/  @!P6 LEA R16, P0, R24, R214, 0x6 ;  /* 0x000000d61810e211 */ /* 0x002fc800078030ff */
[C---:B------:R-:W-:Y:S02]  /*2910*/  @!P6 LEA.HI.X R17, R24.reuse, R215, R25, 0x6, P0 ;  /* 0x000000d71811e211 */ /* 0x040fe400000f3419 */
[----:B------:R-:W-:-:S03]  /*2920*/  @!P4 LEA R4, P0, R24, R214, 0x7 ;  /* 0x000000d61804c211 */ /* 0x000fc600078038ff */
[----:B------:R-:W-:Y:S01]  /*2930*/  @!PT LDS RZ, [RZ] ;  /* 0x00000000fffff984 */ /* 0x000fe20000000800 */
[----:B------:R-:W-:Y:S01]  /*2940*/  @!PT LDS RZ, [RZ] ;  /* 0x00000000fffff984 */ /* 0x000fe20000000800 */
[----:B------:R-:W-:Y:S01]  /*2950*/  @!PT LDS RZ, [RZ] ;  /* 0x00000000fffff984 */ /* 0x000fe20000000800 */
[----:B------:R-:W-:Y:S01]  /*2960*/  @!P6 LDGSTS.E.BYPASS.LTC128B.128 [R227+0xd000], desc[UR4][R16.64] ;  /* 0x0d00000010e3efae */ /* 0x000fe2000b981a04 */
[----:B------:R-:W-:-:S03]  /*2970*/  @!P4 LEA.HI.X R5, R24, R215, R25, 0x7, P0 ;  /* 0x000000d71805c211 */ /* 0x000fc600000f3c19 */
[----:B------:R-:W-:Y:S04]  /*2980*/  @!P6 LDGSTS.E.BYPASS.LTC128B.128 [R227+0x11000], desc[UR4][R16.64+0x80] ;  /* 0x1100008010e3efae */ /* 0x000fe8000b981a04 */
[----:B------:R-:W-:Y:S04]  /*2990*/  @P5 STS.128 [R227+0xd800], RZ ;  /* 0x00d800ffe3005388 */ /* 0x000fe80000000c00 */
[----:B------:R-:W-:Y:S04]  /*29a0*/  @P5 STS.128 [R227+0x11800], RZ ;  /* 0x011800ffe3005388 */ /* 0x000fe80000000c00 */
[----:B------:R-:W-:Y:S01]  /*29b0*/  @!PT LDS RZ, [RZ] ;  /* 0x00000000fffff984 */ /* 0x000fe20000000800 */
[----:B------:R-:W-:Y:S01]  /*29c0*/  @!PT LDS RZ, [RZ] ;  /* 0x00000000fffff984 */ /* 0x000fe20000000800 */
[----:B------:R-:W-:Y:S01]  /*29d0*/  @!PT LDS RZ, [RZ] ;  /* 0x00000000fffff984 */ /* 0x000fe20000000800 */
[----:B------:R-:W-:Y:S04]  /*29e0*/  @!P5 LDGSTS.E.BYPASS.LTC128B.128 [R227+0xd800], desc[UR4][R10.64] ;  /* 0x0d8000000ae3dfae */ /* 0x000fe8000b981a04 */
        /* <DEDUP_REMOVED lines=14> */
[----:B------:R1:W-:Y:S04]  /*2ad0*/  @!P3 LDGSTS.E.BYPASS.LTC128B.128 [R227+0x12800], desc[UR4][R8.64+0x80] ;  /* 0x1280008008e3bfae */ /* 0x0003e8000b981a04 */
        /* <DEDUP_REMOVED lines=13> */
[----:B------:R3:W-:Y:S01]  /*2bb0*/  @!P1 LDGSTS.E.BYPASS.LTC128B.128 [R227+0x13800], desc[UR4][R12.64+0x80] ;  /* 0x138000800ce39fae */ /* 0x0007e2000b981a04 */
[----:B------:R-:W-:-:S03]  /*2bc0*/  R2P PR, R199, 0x6 ;  /* 0x00000006c7007804 */ /* 0x000fc60000000000 */
[----:B------:R-:W-:Y:S02]  /*2bd0*/  LDSM.16.M88.4 R100, [R123] ;  /* 0x000000007b64783b */ /* 0x000fe40000000200 */
[----:B------:R-:W-:Y:S02]  /*2be0*/  SEL R0, R197, 0xffffffe0, !P1 ;  /* 0xffffffe0c5007807 */ /* 0x000fe40004800000 */
[----:B------:R-:W4:Y:S01]  /*2bf0*/  LDSM.16.M88.4 R48, [R121+0x4800] ;  /* 0x004800007930783b */ /* 0x000f220000000200 */
[----:B------:R-:W-:Y:S02]  /*2c00*/  SEL R128, R128, 0xffffffc0, !P2 ;  /* 0xffffffc080807807 */ /* 0x000fe40005000000 */
[--C-:B------:R-:W-:Y:S01]  /*2c10*/  IMAD.IADD R132, R121, 0x1, R0.reuse ;  /* 0x0000000179847824 */ /* 0x100fe200078e0200 */
[----:B------:R-:W5:Y:S01]  /*2c20*/  LDSM.16.M88.4 R40, [R121+0x5000] ;  /* 0x005000007928783b */ /* 0x000f620000000200 */
[C---:B------:R-:W-:Y:S02]  /*2c30*/  IMAD.IADD R120, R123.reuse, 0x1, R0 ;  /* 0x000000017b787824 */ /* 0x040fe400078e0200 */
[--C-:B------:R-:W-:Y:S01]  /*2c40*/  IMAD.IADD R133, R123, 0x1, R128.reuse ;  /* 0x000000017b857824 */ /* 0x100fe200078e0280 */
[----:B------:R-:W5:Y:S01]  /*2c50*/  LDSM.16.M88.4 R56, [R121+0x4000] ;  /* 0x004000007938783b */ /* 0x000f620000000200 */
[----:B------:R-:W-:-:S02]  /*2c60*/  IMAD.IADD R131, R121, 0x1, R128 ;  /* 0x0000000179837824 */ /* 0x000fc400078e0280 */
[C---:B------:R-:W-:Y:S01]  /*2c70*/  IMAD.IADD R135, R0.reuse, 0x1, R133 ;  /* 0x0000000100877824 */ /* 0x040fe200078e0285 */
[----:B------:R-:W-:Y:S01]  /*2c80*/  LDSM.16.M88.4 R72, [R120] ;  /* 0x000000007848783b */ /* 0x000fe20000000200 */
[----:B------:R-:W-:-:S03]  /*2c90*/  IMAD.IADD R134, R0, 0x1, R131 ;  /* 0x0000000100867824 */ /* 0x000fc600078e0283 */
[----:B-1----:R-:W-:Y:S04]  /*2ca0*/  LDSM.16.M88.4 R8, [R132+0x4800] ;  /* 0x004800008408783b */ /* 0x002fe80000000200 */
[----:B---3--:R-:W1:Y:S04]  /*2cb0*/  LDSM.16.M88.4 R12, [R121+0x6800] ;  /* 0x00680000790c783b */ /* 0x008e680000000200 */
[----:B------:R-:W3:Y:S04]  /*2cc0*/  LDSM.16.M88.4 R4, [R132+0x5000] ;  /* 0x005000008404783b */ /* 0x000ee80000000200 */
[----:B--2---:R-:W2:Y:S04]  /*2cd0*/  LDSM.16.M88.4 R32, [R121+0x5800] ;  /* 0x005800007920783b */ /* 0x004ea80000000200 */
[----:B------:R-:W2:Y:S04]  /*2ce0*/  LDSM.16.M88.4 R20, [R121+0x6000] ;  /* 0x006000007914783b */ /* 0x000ea80000000200 */
[----:B------:R-:W2:Y:S04]  /*2cf0*/  LDSM.16.M88.4 R108, [R121+0x7000] ;  /* 0x00700000796c783b */ /* 0x000ea80000000200 */
[----:B------:R-:W2:Y:S01]  /*2d00*/  LDSM.16.M88.4 R116, [R121+0x7800] ;  /* 0x007800007974783b */ /* 0x000ea20000000200 */
[C---:B----4-:R-:W-:Y:S03]  /*2d10*/  HMMA.16816.F32 R52, R100.reuse, R48, RZ ;  /* 0x000000306434723c */ /* 0x050fe600000018ff */
[----:B------:R-:W4:Y:S04]  /*2d20*/  LDSM.16.M88.4 R96, [R132+0x4000] ;  /* 0x004000008460783b */ /* 0x000f280000000200 */
[----:B------:R-:W4:Y:S01]  /*2d30*/  LDSM.16.M88.4 R84, [R132+0x6800] ;  /* 0x006800008454783b */ /* 0x000f220000000200 */
[C---:B-----5:R-:W-:Y:S03]  /*2d40*/  HMMA.16816.F32 R44, R100.reuse, R40, RZ ;  /* 0x00000028642c723c */ /* 0x060fe600000018ff */
[----:B------:R-:W5:Y:S04]  /*2d50*/  LDSM.16.M88.4 R92, [R132+0x5800] ;  /* 0x00580000845c783b */ /* 0x000f680000000200 */
[----:B------:R-:W5:Y:S01]  /*2d60*/  LDSM.16.M88.4 R88, [R132+0x6000] ;  /* 0x006000008458783b */ /* 0x000f620000000200 */
[C---:B------:R-:W-:Y:S03]  /*2d70*/  HMMA.16816.F32 R48, R100.reuse, R50, RZ ;  /* 0x000000326430723c */ /* 0x040fe600000018ff */
[----:B------:R-:W5:Y:S04]  /*2d80*/  LDSM.16.M88.4 R80, [R132+0x7000] ;  /* 0x007000008450783b */ /* 0x000f680000000200 */
[----:B------:R-:W5:Y:S01]  /*2d90*/  LDSM.16.M88.4 R76, [R132+0x7800] ;  /* 0x00780000844c783b */ /* 0x000f620000000200 */
[C---:B------:R-:W-:Y:S03]  /*2da0*/  HMMA.16816.F32 R40, R100.reuse, R42, RZ ;  /* 0x0000002a6428723c */ /* 0x040fe600000018ff */
[----:B------:R-:W-:Y:S04]  /*2db0*/  LDSM.16.M88.4 R64, [R133] ;  /* 0x000000008540783b */ /* 0x000fe80000000200 */
[----:B------:R-:W5:Y:S01]  /*2dc0*/  LDSM.16.M88.4 R68, [R131+0x4000] ;  /* 0x004000008344783b */ /* 0x000f620000000200 */
[C---:B------:R-:W-:Y:S03]  /*2dd0*/  HMMA.16816.F32 R60, R100.reuse, R56, RZ ;  /* 0x00000038643c723c */ /* 0x040fe600000018ff */
[----:B------:R-:W-:Y:S04]  /*2de0*/  LDSM.16.M88.4 R124, [R120+0x2000] ;  /* 0x00200000787c783b */ /* 0x000fe80000000200 */
[----:B------:R-:W0:Y:S01]  /*2df0*/  LDGDEPBAR ;  /* 0x00000000000079af */ /* 0x000e220000000000 */
[----:B-1----:R-:W-:Y:S08]  /*2e00*/  HMMA.16816.F32 R16, R100, R12, RZ ;  /* 0x0000000c6410723c */ /* 0x002ff000000018ff */
[C---:B------:R-:W-:Y:S08]  /*2e10*/  HMMA.16816.F32 R52, R72.reuse, R8, R52 ;  /* 0x000000084834723c */ /* 0x040ff00000001834 */
[C---:B------:R-:W-:Y:S01]  /*2e20*/  HMMA.16816.F32 R48, R72.reuse, R10, R48 ;  /* 0x0000000a4830723c */ /* 0x040fe20000001830 */
[----:B------:R-:W1:Y:S07]  /*2e30*/  LDSM.16.M88.4 R8, [R131+0x4800] ;  /* 0x004800008308783b */ /* 0x000e6e0000000200 */
[C---:B---3--:R-:W-:Y:S08]  /*2e40*/  HMMA.16816.F32 R44, R72.reuse, R4, R44 ;  /* 0x00000004482c723c */ /* 0x048ff0000000182c */
[----:B------:R-:W-:Y:S01]  /*2e50*/  HMMA.16816.F32 R40, R72, R6, R40 ;  /* 0x000000064828723c */ /* 0x000fe20000001828 */
[----:B------:R-:W3:Y:S07]  /*2e60*/  LDSM.16.M88.4 R4, [R131+0x5000] ;  /* 0x005000008304783b */ /* 0x000eee0000000200 */
[C---:B------:R-:W-:Y:S08]  /*2e70*/  HMMA.16816.F32 R56, R100.reuse, R58, RZ ;  /* 0x0000003a6438723c */ /* 0x040ff000000018ff */
[C---:B------:R-:W-:Y:S08]  /*2e80*/  HMMA.16816.F32 R12, R100.reuse, R14, RZ ;  /* 0x0000000e640c723c */ /* 0x040ff000000018ff */
[C---:B--2---:R-:W-:Y:S08]  /*2e90*/  HMMA.16816.F32 R36, R100.reuse, R32, RZ ;  /* 0x000000206424723c */ /* 0x044ff000000018ff */
[C---:B------:R-:W-:Y:S08]  /*2ea0*/  HMMA.16816.F32 R28, R100.reuse, R20, RZ ;  /* 0x00000014641c723c */ /* 0x040ff000000018ff */
[C---:B------:R-:W-:Y:S08]  /*2eb0*/  HMMA.16816.F32 R112, R100.reuse, R108, RZ ;  /* 0x0000006c6470723c */ /* 0x040ff000000018ff */
[C---:B------:R-:W-:Y:S08]  /*2ec0*/  HMMA.16816.F32 R32, R100.reuse, R34, RZ ;  /* 0x000000226420723c */ /* 0x040ff000000018ff */
[C---:B------:R-:W-:Y:S08]  /*2ed0*/  HMMA.16816.F32 R20, R100.reuse, R22, RZ ;  /* 0x000000166414723c */ /* 0x040ff000000018ff */
[C---:B------:R-:W-:Y:S08]  /*2ee0*/  HMMA.16816.F32 R108, R100.reuse, R110, RZ ;  /* 0x0000006e646c723c */ /* 0x040ff000000018ff */
[C---:B------:R-:W-:Y:S08]  /*2ef0*/  HMMA.16816.F32 R104, R100.reuse, R116, RZ ;  /* 0x000000746468723c */ /* 0x040ff000000018ff */
[----:B------:R-:W-:Y:S01]  /*2f00*/  HMMA.16816.F32 R100, R100, R118, RZ ;  /* 0x000000766464723c */ /* 0x000fe200000018ff */
[----:B------:R-:W2:Y:S07]  /*2f10*/  LDSM.16.M88.4 R116, [R131+0x5800] ;  /* 0x005800008374783b */ /* 0x000eae0000000200 */
[C---:B----4-:R-:W-:Y:S08]  /*2f20*/  HMMA.16816.F32 R60, R72.reuse, R96, R60 ;  /* 0x00000060483c723c */ /* 0x050ff0000000183c */
[C---:B------:R-:W-:Y:S01]  /*2f30*/  HMMA.16816.F32 R56, R72.reuse, R98, R56 ;  /* 0x000000624838723c */ /* 0x040fe20000001838 */
[----:B------:R-:W-:Y:S07]  /*2f40*/  LDSM.16.M88.4 R96, [R134+0x4000] ;  /* 0x004000008660783b */ /* 0x000fee0000000200 */
[C---:B------:R-:W-:Y:S08]  /*2f50*/  HMMA.16816.F32 R16, R72.reuse, R84, R16 ;  /* 0x000000544810723c */ /* 0x040ff00000001810 */
[C---:B------:R-:W-:Y:S01]  /*2f60*/  HMMA.16816.F32 R12, R72.reuse, R86, R12 ;  /* 0x00000056480c723c */ /* 0x040fe2000000180c */
[----:B------:R-:W4:Y:S07]  /*2f70*/  LDSM.16.M88.4 R84, [R131+0x6000] ;  /* 0x006000008354783b */ /* 0x000f2e0000000200 */
[C---:B-----5:R-:W-:Y:S08]  /*2f80*/  HMMA.16816.F32 R36, R72.reuse, R92, R36 ;  /* 0x0000005c4824723c */ /* 0x060ff00000001824 */
[C---:B------:R-:W-:Y:S01]  /*2f90*/  HMMA.16816.F32 R32, R72.reuse, R94, R32 ;  /* 0x0000005e4820723c */ /* 0x040fe20000001820 */
[----:B------:R-:W-:Y:S07]  /*2fa0*/  LDSM.16.M88.4 R92, [R134+0x4800] ;  /* 0x00480000865c783b */ /* 0x000fee0000000200 */
[C---:B------:R-:W-:Y:S08]  /*2fb0*/  HMMA.16816.F32 R28, R72.reuse, R88, R28 ;  /* 0x00000058481c723c */ /* 0x040ff0000000181c */
[C---:B------:R-:W-:Y:S01]  /*2fc0*/  HMMA.16816.F32 R20, R72.reuse, R90, R20 ;  /* 0x0000005a4814723c */ /* 0x040fe20000001814 */
[----:B------:R-:W-:Y:S07]  /*2fd0*/  LDSM.16.M88.4 R88, [R134+0x5000] ;  /* 0x005000008658783b */ /* 0x000fee0000000200 */
[C---:B------:R-:W-:Y:S08]  /*2fe0*/  HMMA.16816.F32 R112, R72.reuse, R80, R112 ;  /* 0x000000504870723c */ /* 0x040ff00000001870 */
[C---:B------:R-:W-:Y:S01]  /*2ff0*/  HMMA.16816.F32 R108, R72.reuse, R82, R108 ;  /* 0x00000052486c723c */ /* 0x040fe2000000186c */
[----:B------:R-:W-:Y:S07]  /*3000*/  LDSM.16.M88.4 R80, [R131+0x7800] ;  /* 0x007800008350783b */ /* 0x000fee0000000200 */
[C---:B------:R-:W-:Y:S08]  /*3010*/  HMMA.16816.F32 R104, R72.reuse, R76, R104 ;  /* 0x0000004c4868723c */ /* 0x040ff00000001868 */
[----:B------:R-:W-:Y:S01]  /*3020*/  HMMA.16816.F32 R100, R72, R78, R100 ;  /* 0x0000004e4864723c */ /* 0x000fe20000001864 */
[----:B------:R-:W5:Y:S04]  /*3030*/  LDSM.16.M88.4 R76, [R131+0x6800] ;  /* 0x00680000834c783b */ /* 0x000f680000000200 */
[----:B------:R-:W5:Y:S03]  /*3040*/  LDSM.16.M88.4 R72, [R131+0x7000] ;  /* 0x007000008348783b */ /* 0x000f660000000200 */
[C---:B------:R-:W-:Y:S08]  /*3050*/  HMMA.16816.F32 R60, R64.reuse, R68, R60 ;  /* 0x00000044403c723c */ /* 0x040ff0000000183c */
[C---:B------:R-:W-:Y:S01]  /*3060*/  HMMA.16816.F32 R56, R64.reuse, R70, R56 ;  /* 0x000000464038723c */ /* 0x040fe20000001838 */
[----:B------:R-:W-:Y:S07]  /*3070*/  LDSM.16.M88.4 R68, [R135] ;  /* 0x000000008744783b */ /* 0x000fee0000000200 */
[C---:B-1----:R-:W-:Y:S08]  /*3080*/  HMMA.16816.F32 R52, R64.reuse, R8, R52 ;  /* 0x000000084034723c */ /* 0x042ff00000001834 */
[C---:B------:R-:W-:Y:S01]  /*3090*/  HMMA.16816.F32 R48, R64.reuse, R10, R48 ;  /* 0x0000000a4030723c */ /* 0x040fe20000001830 */
[----:B------:R-:W1:Y:S07]  /*30a0*/  LDSM.16.M88.4 R8, [R134+0x5800] ;  /* 0x005800008608783b */ /* 0x000e6e0000000200 */
[C---:B---3--:R-:W-:Y:S08]  /*30b0*/  HMMA.16816.F32 R44, R64.reuse, R4, R44 ;  /* 0x00000004402c723c */ /* 0x048ff0000000182c */
[C---:B------:R-:W-:Y:S01]  /*30c0*/  HMMA.16816.F32 R40, R64.reuse, R6, R40 ;  /* 0x000000064028723c */ /* 0x040fe20000001828 */
[----:B------:R-:W3:Y:S07]  /*30d0*/  LDSM.16.M88.4 R4, [R134+0x6000] ;  /* 0x006000008604783b */ /* 0x000eee0000000200 */
[C---:B--2---:R-:W-:Y:S08]  /*30e0*/  HMMA.16816.F32 R36, R64.reuse, R116, R36 ;  /* 0x000000744024723c */ /* 0x044ff00000001824 */
[C---:B------:R-:W-:Y:S01]  /*30f0*/  HMMA.16816.F32 R32, R64.reuse, R118, R32 ;  /* 0x000000764020723c */ /* 0x040fe20000001820 */
[----:B------:R-:W-:Y:S07]  /*3100*/  LDSM.16.M88.4 R116, [R121+0x8800] ;  /* 0x008800007974783b */ /* 0x000fee0000000200 */
[C---:B----4-:R-:W-:Y:S08]  /*3110*/  HMMA.16816.F32 R28, R64.reuse, R84, R28 ;  /* 0x00000054401c723c */ /* 0x050ff0000000181c */
[C---:B------:R-:W-:Y:S01]  /*3120*/  HMMA.16816.F32 R20, R64.reuse, R86, R20 ;  /* 0x000000564014723c */ /* 0x040fe20000001814 */
[----:B------:R-:W2:Y:S07]  /*3130*/  LDSM.16.M88.4 R84, [R134+0x6800] ;  /* 0x006800008654783b */ /* 0x000eae0000000200 */
[C---:B-----5:R-:W-:Y:S08]  /*3140*/  HMMA.16816.F32 R16, R64.reuse, R76, R16 ;  /* 0x0000004c4010723c */ /* 0x060ff00000001810 */
[C---:B------:R-:W-:Y:S01]  /*3150*/  HMMA.16816.F32 R12, R64.reuse, R78, R12 ;  /* 0x0000004e400c723c */ /* 0x040fe2000000180c */
[----:B------:R-:W4:Y:S07]  /*3160*/  LDSM.16.M88.4 R76, [R134+0x7000] ;  /* 0x00700000864c783b */ /* 0x000f2e0000000200 */
[C---:B------:R-:W-:Y:S08]  /*3170*/  HMMA.16816.F32 R112, R64.reuse, R72, R112 ;  /* 0x000000484070723c */ /* 0x040ff00000001870 */
[C---:B------:R-:W-:Y:S01]  /*3180*/  HMMA.16816.F32 R108, R64.reuse, R74, R108 ;  /* 0x0000004a406c723c */ /* 0x040fe2000000186c */
[----:B------:R-:W5:Y:S07]  /*3190*/  LDSM.16.M88.4 R72, [R134+0x7800] ;  /* 0x007800008648783b */ /* 0x000f6e0000000200 */
[C---:B------:R-:W-:Y:S08]  /*31a0*/  HMMA.16816.F32 R104, R64.reuse, R80, R104 ;  /* 0x000000504068723c */ /* 0x040ff00000001868 */
[----:B------:R-:W-:Y:S01]  /*31b0*/  HMMA.16816.F32 R100, R64, R82, R100 ;  /* 0x000000524064723c */ /* 0x000fe20000001864 */
[----:B------:R-:W-:Y:S04]  /*31c0*/  LDSM.16.M88.4 R80, [R123+0x2000] ;  /* 0x002000007b50783b */ /* 0x000fe80000000200 */
[----:B------:R-:W5:Y:S03]  /*31d0*/  LDSM.16.M88.4 R64, [R121+0x8000] ;  /* 0x008000007940783b */ /* 0x000f660000000200 */
[C---:B-1----:R-:W-:Y:S08]  /*31e0*/  HMMA.16816.F32 R36, R68.reuse, R8, R36 ;  /* 0x000000084424723c */ /* 0x042ff00000001824 */
[C---:B------:R-:W-:Y:S01]  /*31f0*/  HMMA.16816.F32 R32, R68.reuse, R10, R32 ;  /* 0x0000000a4420723c */ /* 0x040fe20000001820 */
[----:B------:R-:W1:Y:S07]  /*3200*/  LDSM.16.M88.4 R8, [R121+0xa000] ;  /* 0x00a000007908783b */ /* 0x000e6e0000000200 */
[C---:B---3--:R-:W-:Y:S08]  /*3210*/  HMMA.16816.F32 R28, R68.reuse, R4, R28 ;  /* 0x00000004441c723c */ /* 0x048ff0000000181c */
[C---:B------:R-:W-:Y:S01]  /*3220*/  HMMA.16816.F32 R20, R68.reuse, R6, R20 ;  /* 0x000000064414723c */ /* 0x040fe20000001814 */
[----:B------:R-:W3:Y:S07]  /*3230*/  LDSM.16.M88.4 R4, [R121+0xa800] ;  /* 0x00a800007904783b */ /* 0x000eee0000000200 */
[C---:B------:R-:W-:Y:S08]  /*3240*/  HMMA.16816.F32 R60, R68.reuse, R96, R60 ;  /* 0x00000060443c723c */ /* 0x040ff0000000183c */
[C---:B------:R-:W-:Y:S01]  /*3250*/  HMMA.16816.F32 R56, R68.reuse, R98, R56 ;  /* 0x000000624438723c */ /* 0x040fe20000001838 */
[----:B------:R-:W3:Y:S07]  /*3260*/  LDSM.16.M88.4 R96, [R121+0x9000] ;  /* 0x009000007960783b */ /* 0x000eee0000000200 */
[C---:B------:R-:W-:Y:S08]  /*3270*/  HMMA.16816.F32 R52, R68.reuse, R92, R52 ;  /* 0x0000005c4434723c */ /* 0x040ff00000001834 */
[C---:B------:R-:W-:Y:S01]  /*3280*/  HMMA.16816.F32 R48, R68.reuse, R94, R48 ;  /* 0x0000005e4430723c */ /* 0x040fe20000001830 */
[----:B------:R-:W3:Y:S07]  /*3290*/  LDSM.16.M88.4 R92, [R121+0x9800] ;  /* 0x00980000795c783b */ /* 0x000eee0000000200 */
[C---:B--2---:R-:W-:Y:S08]  /*32a0*/  HMMA.16816.F32 R16, R68.reuse, R84, R16 ;  /* 0x000000544410723c */ /* 0x044ff00000001810 */
[C---:B------:R-:W-:Y:S01]  /*32b0*/  HMMA.16816.F32 R12, R68.reuse, R86, R12 ;  /* 0x00000056440c723c */ /* 0x040fe2000000180c */
[----:B------:R-:W-:Y:S07]  /*32c0*/  LDSM.16.M88.4 R84, [R121+0xb800] ;  /* 0x00b800007954783b */ /* 0x000fee0000000200 */
[C---:B------:R-:W-:Y:S08]  /*32d0*/  HMMA.16816.F32 R44, R68.reuse, R88, R44 ;  /* 0x00000058442c723c */ /* 0x040ff0000000182c */
[C---:B------:R-:W-:Y:S01]  /*32e0*/  HMMA.16816.F32 R40, R68.reuse, R90, R40 ;  /* 0x0000005a4428723c */ /* 0x040fe20000001828 */
[----:B------:R-:W-:Y:S04]  /*32f0*/  LDSM.16.M88.4 R88, [R121+0xb000] ;  /* 0x00b000007958783b */ /* 0x000fe80000000200 */
[----:B------:R-:W-:Y:S03]  /*3300*/  LDSM.16.M88.4 R120, [R132+0xb000] ;  /* 0x00b000008478783b */ /* 0x000fe60000000200 */
[C---:B----4-:R-:W-:Y:S08]  /*3310*/  HMMA.16816.F32 R112, R68.reuse, R76, R112 ;  /* 0x0000004c4470723c */ /* 0x050ff00000001870 */
[C---:B------:R-:W-:Y:S01]  /*3320*/  HMMA.16816.F32 R108, R68.reuse, R78, R108 ;  /* 0x0000004e446c723c */ /* 0x040fe2000000186c */
[----:B------:R-:W-:Y:S07]  /*3330*/  LDSM.16.M88.4 R76, [R132+0x8000] ;  /* 0x00800000844c783b */ /* 0x000fee0000000200 */
[C---:B-----5:R-:W-:Y:S08]  /*3340*/  HMMA.16816.F32 R104, R68.reuse, R72, R104 ;  /* 0x000000484468723c */ /* 0x060ff00000001868 */
[----:B------:R-:W-:Y:S01]  /*3350*/  HMMA.16816.F32 R100, R68, R74, R100 ;  /* 0x0000004a4464723c */ /* 0x000fe20000001864 */
[----:B------:R-:W2:Y:S04]  /*3360*/  LDSM.16.M88.4 R68, [R132+0x9000] ;  /* 0x009000008444783b */ /* 0x000ea80000000200 */
[----:B------:R-:W-:Y:S03]  /*3370*/  LDSM.16.M88.4 R72, [R132+0x8800] ;  /* 0x008800008448783b */ /* 0x000fe60000000200 */
[C---:B------:R-:W-:Y:S08]  /*3380*/  HMMA.16816.F32 R60, R80.reuse, R64, R60 ;  /* 0x00000040503c723c */ /* 0x040ff0000000183c */
[C---:B------:R-:W-:Y:S01]  /*3390*/  HMMA.16816.F32 R56, R80.reuse, R66, R56 ;  /* 0x000000425038723c */ /* 0x040fe20000001838 */
[----:B------:R-:W4:Y:S07]  /*33a0*/  LDSM.16.M88.4 R64, [R132+0x9800] ;  /* 0x009800008440783b */ /* 0x000f2e0000000200 */
        /* <DEDUP_REMOVED lines=8> */
[----:B------:R-:W-:Y:S07]  /*3430*/  LDSM.16.M88.4 R96, [R133+0x2000] ;  /* 0x002000008560783b */ /* 0x000fee0000000200 */
[C---:B------:R-:W-:Y:S08]  /*3440*/  HMMA.16816.F32 R52, R80.reuse, R116, R52 ;  /* 0x000000745034723c */ /* 0x040ff00000001834 */
[C---:B------:R-:W-:Y:S01]  /*3450*/  HMMA.16816.F32 R48, R80.reuse, R118, R48 ;  /* 0x000000765030723c */ /* 0x040fe20000001830 */
[----:B------:R-:W5:Y:S07]  /*3460*/  LDSM.16.M88.4 R116, [R132+0xb800] ;  /* 0x00b800008474783b */ /* 0x000f6e0000000200 */
[C---:B------:R-:W-:Y:S08]  /*3470*/  HMMA.16816.F32 R36, R80.reuse, R92, R36 ;  /* 0x0000005c5024723c */ /* 0x040ff00000001824 */
[----:B------:R-:W-:Y:S01]  /*3480*/  HMMA.16816.F32 R32, R80, R94, R32 ;  /* 0x0000005e5020723c */ /* 0x000fe20000001820 */
[----:B------:R-:W5:Y:S07]  /*3490*/  LDSM.16.M88.4 R92, [R131+0x8000] ;  /* 0x00800000835c783b */ /* 0x000f6e0000000200 */
[C---:B--2---:R-:W-:Y:S08]  /*34a0*/  HMMA.16816.F32 R44, R124.reuse, R68, R44 ;  /* 0x000000447c2c723c */ /* 0x044ff0000000182c */
[----:B------:R-:W-:Y:S01]  /*34b0*/  HMMA.16816.F32 R40, R124, R70, R40 ;  /* 0x000000467c28723c */ /* 0x000fe20000001828 */
[----:B------:R-:W2:Y:S07]  /*34c0*/  LDSM.16.M88.4 R68, [R131+0xb000] ;  /* 0x00b000008344783b */ /* 0x000eae0000000200 */
[C---:B------:R-:W-:Y:S08]  /*34d0*/  HMMA.16816.F32 R112, R80.reuse, R88, R112 ;  /* 0x000000585070723c */ /* 0x040ff00000001870 */
[C---:B------:R-:W-:Y:S08]  /*34e0*/  HMMA.16816.F32 R104, R80.reuse, R84, R104 ;  /* 0x000000545068723c */ /* 0x040ff00000001868 */
[----:B------:R-:W-:Y:S01]  /*34f0*/  HMMA.16816.F32 R100, R80, R86, R100 ;  /* 0x000000565064723c */ /* 0x000fe20000001864 */
[----:B------:R-:W2:Y:S07]  /*3500*/  LDSM.16.M88.4 R84, [R131+0x9000] ;  /* 0x009000008354783b */ /* 0x000eae0000000200 */
[C---:B----4-:R-:W-:Y:S08]  /*3510*/  HMMA.16816.F32 R36, R124.reuse, R64, R36 ;  /* 0x000000407c24723c */ /* 0x050ff00000001824 */
[C---:B------:R-:W-:Y:S01]  /*3520*/  HMMA.16816.F32 R32, R124.reuse, R66, R32 ;  /* 0x000000427c20723c */ /* 0x040fe20000001820 */
[----:B------:R-:W4:Y:S07]  /*3530*/  LDSM.16.M88.4 R64, [R131+0xb800] ;  /* 0x00b800008340783b */ /* 0x000f2e0000000200 */
[C---:B-1----:R-:W-:Y:S08]  /*3540*/  HMMA.16816.F32 R28, R124.reuse, R8, R28 ;  /* 0x000000087c1c723c */ /* 0x042ff0000000181c */
[C---:B------:R-:W-:Y:S01]  /*3550*/  HMMA.16816.F32 R20, R124.reuse, R10, R20 ;  /* 0x0000000a7c14723c */ /* 0x040fe20000001814 */
[----:B------:R-:W-:Y:S07]  /*3560*/  LDSM.16.M88.4 R8, [R134+0x8000] ;  /* 0x008000008608783b */ /* 0x000fee0000000200 */
[C---:B---3--:R-:W-:Y:S08]  /*3570*/  HMMA.16816.F32 R16, R124.reuse, R4, R16 ;  /* 0x000000047c10723c */ /* 0x048ff00000001810 */
[C---:B------:R-:W-:Y:S01]  /*3580*/  HMMA.16816.F32 R12, R124.reuse, R6, R12 ;  /* 0x000000067c0c723c */ /* 0x040fe2000000180c */
[----:B------:R-:W1:Y:S07]  /*3590*/  LDSM.16.M88.4 R4, [R135+0x2000] ;  /* 0x002000008704783b */ /* 0x000e6e0000000200 */
[C---:B------:R-:W-:Y:S08]  /*35a0*/  HMMA.16816.F32 R60, R124.reuse, R76, R60 ;  /* 0x0000004c7c3c723c */ /* 0x040ff0000000183c */
[C---:B------:R-:W-:Y:S08]  /*35b0*/  HMMA.16816.F32 R52, R124.reuse, R72, R52 ;  /* 0x000000487c34723c */ /* 0x040ff00000001834 */
[C---:B------:R-:W-:Y:S01]  /*35c0*/  HMMA.16816.F32 R48, R124.reuse, R74, R48 ;  /* 0x0000004a7c30723c */ /* 0x040fe20000001830 */
[----:B------:R-:W3:Y:S07]  /*35d0*/  LDSM.16.M88.4 R72, [R131+0xa800] ;  /* 0x00a800008348783b */ /* 0x000eee0000000200 */
[C---:B------:R-:W-:Y:S01]  /*35e0*/  HMMA.16816.F32 R56, R124.reuse, R78, R56 ;  /* 0x0000004e7c38723c */ /* 0x040fe20000001838 */
[----:B------:R-:W-:Y:S07]  /*35f0*/  LDSM.16.M88.4 R76, [R131+0xa000] ;  /* 0x00a00000834c783b */ /* 0x000fee0000000200 */
[----:B------:R-:W-:Y:S08]  /*3600*/  HMMA.16816.F32 R112, R124, R120, R112 ;  /* 0x000000787c70723c */ /* 0x000ff00000001870 */
[----:B------:R-:W-:Y:S01]  /*3610*/  HMMA.16816.F32 R108, R80, R90, R108 ;  /* 0x0000005a506c723c */ /* 0x000fe2000000186c */
[----:B------:R-:W3:Y:S04]  /*3620*/  LDSM.16.M88.4 R88, [R131+0x8800] ;  /* 0x008800008358783b */ /* 0x000ee80000000200 */
[----:B------:R-:W3:Y:S03]  /*3630*/  LDSM.16.M88.4 R80, [R131+0x9800] ;  /* 0x009800008350783b */ /* 0x000ee60000000200 */
[C---:B-----5:R-:W-:Y:S08]  /*3640*/  HMMA.16816.F32 R104, R124.reuse, R116, R104 ;  /* 0x000000747c68723c */ /* 0x060ff00000001868 */
[----:B------:R-:W-:Y:S08]  /*3650*/  HMMA.16816.F32 R100, R124, R118, R100 ;  /* 0x000000767c64723c */ /* 0x000ff00000001864 */
[C---:B------:R-:W-:Y:S08]  /*3660*/  HMMA.16816.F32 R60, R96.reuse, R92, R60 ;  /* 0x0000005c603c723c */ /* 0x040ff0000000183c */
[C---:B------:R-:W-:Y:S08]  /*3670*/  HMMA.16816.F32 R56, R96.reuse, R94, R56 ;  /* 0x0000005e6038723c */ /* 0x040ff00000001838 */
[----:B--2---:R-:W-:Y:S01]  /*3680*/  HMMA.16816.F32 R112, R96, R68, R112 ;  /* 0x000000446070723c */ /* 0x004fe20000001870 */
[----:B------:R-:W-:-:S07]  /*3690*/  IMAD.SHL.U32 R68, R199, 0x2, RZ ;  /* 0x00000002c7447824 */ /* 0x000fce00078e00ff */
[C---:B------:R-:W-:Y:S08]  /*36a0*/  HMMA.16816.F32 R44, R96.reuse, R84, R44 ;  /* 0x00000054602c723c */ /* 0x040ff0000000182c */
[C---:B------:R-:W-:Y:S01]  /*36b0*/  HMMA.16816.F32 R40, R96.reuse, R86, R40 ;  /* 0x000000566028723c */ /* 0x040fe20000001828 */
[----:B------:R-:W2:Y:S07]  /*36c0*/  LDSM.16.M88.4 R84, [R134+0x8800] ;  /* 0x008800008654783b */ /* 0x000eae0000000200 */
[C---:B----4-:R-:W-:Y:S08]  /*36d0*/  HMMA.16816.F32 R104, R96.reuse, R64, R104 ;  /* 0x000000406068723c */ /* 0x050ff00000001868 */
[----:B------:R-:W-:Y:S01]  /*36e0*/  HMMA.16816.F32 R100, R96, R66, R100 ;  /* 0x000000426064723c */ /* 0x000fe20000001864 */
[----:B------:R-:W4:Y:S07]  /*36f0*/  LDSM.16.M88.4 R64, [R134+0x9000] ;  /* 0x009000008640783b */ /* 0x000f2e0000000200 */
[----:B-1----:R-:W-:Y:S01]  /*3700*/  HMMA.16816.F32 R60, R4, R8, R60 ;  /* 0x00000008043c723c */ /* 0x002fe2000000183c */
[----:B------:R-:W-:-:S07]  /*3710*/  LOP3.LUT R9, R68, 0x6, RZ, 0xc0, !PT ;  /* 0x0000000644097812 */ /* 0x000fce00078ec0ff */
[----:B---3--:R-:W-:Y:S01]  /*3720*/  HMMA.16816.F32 R12, R96, R74, R12 ;  /* 0x0000004a600c723c */ /* 0x008fe2000000180c */
[----:B------:R-:W-:-:S04]  /*3730*/  IMAD.IADD R74, R9, 0x1, R222 ;  /* 0x00000001094a7824 */ /* 0x000fc800078e02de */
[C---:B------:R-:W-:Y:S01]  /*3740*/  VIADD R8, R74.reuse, 0x9 ;  /* 0x000000094a087836 */ /* 0x040fe20000000000 */
[CC--:B------:R-:W-:Y:S01]  /*3750*/  ISETP.GE.AND P1, PT, R74.reuse, R129.reuse, PT ;  /* 0x000000814a00720c */ /* 0x0c0fe20003f26270 */
[C---:B------:R-:W-:Y:S01]  /*3760*/  VIADD R68, R74.reuse, 0x1 ;  /* 0x000000014a447836 */ /* 0x040fe20000000000 */
[----:B------:R-:W-:Y:S01]  /*3770*/  HMMA.16816.F32 R56, R4, R10, R56 ;  /* 0x0000000a0438723c */ /* 0x000fe20000001838 */
[----:B------:R-:W-:Y:S01]  /*3780*/  VIADD R10, R74, 0x8 ;  /* 0x000000084a0a7836 */ /* 0x000fe20000000000 */
[-C--:B------:R-:W-:Y:S02]  /*3790*/  ISETP.GE.AND P4, PT, R8, R129.reuse, PT ;  /* 0x000000810800720c */ /* 0x080fe40003f86270 */
[-C--:B------:R-:W-:Y:S01]  /*37a0*/  ISETP.GE.AND P0, PT, R68, R129.reuse, PT ;  /* 0x000000814400720c */ /* 0x080fe20003f06270 */
[----:B------:R-:W-:Y:S01]  /*37b0*/  VIADD R68, R74, 0x10 ;  /* 0x000000104a447836 */ /* 0x000fe20000000000 */
[-C--:B------:R-:W-:Y:S02]  /*37c0*/  ISETP.GE.AND P6, PT, R10, R129.reuse, PT ;  /* 0x000000810a00720c */ /* 0x080fe40003fc6270 */
[----:B------:R-:W1:Y:S01]  /*37d0*/  LDSM.16.M88.4 R8, [R134+0x9800] ;  /* 0x009800008608783b */ /* 0x000e620000000200 */
[----:B------:R-:W-:Y:S01]  /*37e0*/  HMMA.16816.F32 R52, R96, R88, R52 ;  /* 0x000000586034723c */ /* 0x000fe20000001834 */
[----:B------:R-:W-:-:S02]  /*37f0*/  ISETP.GE.AND P5, PT, R68, R129, PT ;  /* 0x000000814400720c */ /* 0x000fc40003fa6270 */
[----:B------:R-:W-:Y:S01]  /*3800*/  FSEL R68, R60, -INF , !P1 ;  /* 0xff8000003c447808 */ /* 0x000fe20004800000 */
[----:B------:R-:W-:Y:S01]  /*3810*/  VIADD R60, R74, 0x19 ;  /* 0x000000194a3c7836 */ /* 0x000fe20000000000 */
[----:B------:R-:W-:-:S03]  /*3820*/  FSEL R69, R61, -INF , !P0 ;  /* 0xff8000003d457808 */ /* 0x000fc60004000000 */
[----:B------:R-:W-:Y:S08]  /*3830*/  HMMA.16816.F32 R108, R124, R122, R108 ;  /* 0x0000007a7c6c723c */ /* 0x000ff0000000186c */
[----:B------:R-:W-:Y:S01]  /*3840*/  HMMA.16816.F32 R36, R96, R80, R36 ;  /* 0x000000506024723c */ /* 0x000fe20000001824 */
[----:B------:R-:W-:Y:S02]  /*3850*/  FSEL R80, R63, -INF , !P0 ;  /* 0xff8000003f507808 */ /* 0x000fe40004000000 */
[----:B------:R-:W-:-:S05]  /*3860*/  ISETP.GE.AND P0, PT, R60, R129, PT ;  /* 0x000000813c00720c */ /* 0x000fca0003f06270 */
[C---:B--2---:R-:W-:Y:S08]  /*3870*/  HMMA.16816.F32 R52, R4.reuse, R84, R52 ;  /* 0x000000540434723c */ /* 0x044ff00000001834 */
[----:B----4-:R-:W-:Y:S01]  /*3880*/  HMMA.16816.F32 R44, R4, R64, R44 ;  /* 0x00000040042c723c */ /* 0x010fe2000000182c */
[----:B------:R-:W-:-:S07]  /*3890*/  VIADD R64, R74, 0x21 ;  /* 0x000000214a407836 */ /* 0x000fce0000000000 */
[C---:B------:R-:W-:Y:S01]  /*38a0*/  HMMA.16816.F32 R16, R96.reuse, R72, R16 ;  /* 0x000000486010723c */ /* 0x040fe20000001810 */
[----:B------:R-:W-:Y:S02]  /*38b0*/  VIADD R72, R74, 0x11 ;  /* 0x000000114a487836 */ /* 0x000fe40000000000 */
[----:B------:R-:W-:Y:S01]  /*38c0*/  FSEL R92, R52, -INF , !P5 ;  /* 0xff800000345c7808 */ /* 0x000fe20006800000 */
[----:B------:R-:W-:Y:S02]  /*38d0*/  VIADD R52, R74, 0x29 ;  /* 0x000000294a347836 */ /* 0x000fe40000000000 */
[----:B------:R-:W-:Y:S02]  /*38e0*/  ISETP.GE.AND P3, PT, R72, R129, PT ;  /* 0x000000814800720c */ /* 0x000fe40003f66270 */
[----:B------:R-:W-:Y:S01]  /*38f0*/  HMMA.16816.F32 R108, R96, R70, R108 ;  /* 0x00000046606c723c */ /* 0x000fe2000000186c */
[----:B------:R-:W-:Y:S01]  /*3900*/  VIADD R70, R74, 0x18 ;  /* 0x000000184a467836 */ /* 0x000fe20000000000 */
[----:B------:R-:W-:-:S02]  /*3910*/  FSEL R72, R62, -INF , !P1 ;  /* 0xff8000003e487808 */ /* 0x000fc40004800000 */
[----:B------:R-:W-:Y:S01]  /*3920*/  FSEL R71, R58, -INF , !P6 ;  /* 0xff8000003a477808 */ /* 0x000fe20007000000 */
[----:B------:R-:W2:Y:S01]  /*3930*/  LDSM.16.M88.4 R60, [R134+0xa000] ;  /* 0x00a00000863c783b */ /* 0x000ea20000000200 */
[-C--:B------:R-:W-:Y:S01]  /*3940*/  ISETP.GE.AND P1, PT, R70, R129.reuse, PT ;  /* 0x000000814600720c */ /* 0x080fe20003f26270 */
[----:B------:R-:W-:Y:S01]  /*3950*/  VIADD R70, R74, 0x20 ;  /* 0x000000204a467836 */ /* 0x000fe20000000000 */
[----:B------:R-:W-:Y:S01]  /*3960*/  HMMA.16816.F32 R32, R96, R82, R32 ;  /* 0x000000526020723c */ /* 0x000fe20000001820 */
[----:B------:R-:W-:Y:S01]  /*3970*/  FSEL R58, R56, -INF , !P6 ;  /* 0xff800000383a7808 */ /* 0x000fe20007000000 */
[----:B------:R-:W-:Y:S01]  /*3980*/  VIADD R56, R74, 0x28 ;  /* 0x000000284a387836 */ /* 0x000fe20000000000 */
[----:B------:R-:W-:Y:S02]  /*3990*/  FSEL R82, R59, -INF , !P4 ;  /* 0xff8000003b527808 */ /* 0x000fe40006000000 */
[----:B------:R-:W-:Y:S02]  /*39a0*/  ISETP.GE.AND P6, PT, R70, R129, PT ;  /* 0x000000814600720c */ /* 0x000fe40003fc6270 */
[----:B------:R-:W-:Y:S01]  /*39b0*/  FSEL R70, R57, -INF , !P4 ;  /* 0xff80000039467808 */ /* 0x000fe20006000000 */
[----:B-1----:R-:W-:Y:S01]  /*39c0*/  HMMA.16816.F32 R36, R4, R8, R36 ;  /* 0x000000080424723c */ /* 0x002fe20000001824 */
[----:B------:R-:W-:Y:S01]  /*39d0*/  VIADD R8, R74, 0x38 ;  /* 0x000000384a087836 */ /* 0x000fe20000000000 */
[----:B------:R-:W-:-:S02]  /*39e0*/  FSEL R142, R46, -INF , !P6 ;  /* 0xff8000002e8e7808 */ /* 0x000fc40007000000 */
[----:B------:R-:W-:Y:S01]  /*39f0*/  FSEL R46, R44, -INF , !P6 ;  /* 0xff8000002c2e7808 */ /* 0x000fe20007000000 */
[----:B------:R-:W-:Y:S01]  /*3a00*/  VIADD R44, R74, 0x40 ;  /* 0x000000404a2c7836 */ /* 0x000fe20000000000 */
[----:B------:R-:W-:Y:S02]  /*3a10*/  FSEL R94, R53, -INF , !P3 ;  /* 0xff800000355e7808 */ /* 0x000fe40005800000 */
[C---:B------:R-:W-:Y:S01]  /*3a20*/  HMMA.16816.F32 R20, R96.reuse, R78, R20 ;  /* 0x0000004e6014723c */ /* 0x040fe20000001814 */
[----:B------:R-:W-:Y:S02]  /*3a30*/  FSEL R78, R55, -INF , !P3 ;  /* 0xff800000374e7808 */ /* 0x000fe40005800000 */
[-C--:B------:R-:W-:Y:S01]  /*3a40*/  ISETP.GE.AND P6, PT, R8, R129.reuse, PT ;  /* 0x000000810800720c */ /* 0x080fe20003fc6270 */
[----:B------:R-:W-:Y:S01]  /*3a50*/  VIADD R8, R74, 0x39 ;  /* 0x000000394a087836 */ /* 0x000fe20000000000 */
[-C--:B------:R-:W-:Y:S02]  /*3a60*/  ISETP.GE.AND P4, PT, R64, R129.reuse, PT ;  /* 0x000000814000720c */ /* 0x080fe40003f86270 */
[----:B------:R-:W-:Y:S01]  /*3a70*/  ISETP.GE.AND P3, PT, R52, R129, PT ;  /* 0x000000813400720c */ /* 0x000fe20003f66270 */
[----:B------:R-:W-:Y:S01]  /*3a80*/  HMMA.16816.F32 R28, R96, R76, R28 ;  /* 0x0000004c601c723c */ /* 0x000fe2000000181c */
[----:B------:R-:W-:-:S02]  /*3a90*/  FSEL R76, R54, -INF , !P5 ;  /* 0xff800000364c7808 */ /* 0x000fc40006800000 */
[----:B------:R-:W1:Y:S01]  /*3aa0*/  LDSM.16.M88.4 R52, [R134+0xa800] ;  /* 0x00a800008634783b */ /* 0x000e620000000200 */
[----:B------:R-:W-:Y:S02]  /*3ab0*/  FSEL R242, R47, -INF , !P4 ;  /* 0xff8000002ff27808 */ /* 0x000fe40006000000 */
[----:B------:R-:W-:Y:S02]  /*3ac0*/  FSEL R238, R45, -INF , !P4 ;  /* 0xff8000002dee7808 */ /* 0x000fe40006000000 */
[----:B------:R-:W-:Y:S01]  /*3ad0*/  HMMA.16816.F32 R48, R96, R90, R48 ;  /* 0x0000005a6030723c */ /* 0x000fe20000001830 */
[-C--:B------:R-:W-:Y:S02]  /*3ae0*/  ISETP.GE.AND P4, PT, R8, R129.reuse, PT ;  /* 0x000000810800720c */ /* 0x080fe40003f86270 */
[----:B------:R-:W-:Y:S01]  /*3af0*/  ISETP.GE.AND P5, PT, R56, R129, PT ;  /* 0x000000813800720c */ /* 0x000fe20003fa6270 */
[----:B------:R-:W-:-:S04]  /*3b00*/  VIADD R56, R74, 0x30 ;  /* 0x000000304a387836 */ /* 0x000fc80000000000 */
[----:B------:R-:W-:Y:S01]  /*3b10*/  HMMA.16816.F32 R32, R4, R10, R32 ;  /* 0x0000000a0420723c */ /* 0x000fe20000001820 */
[----:B------:R-:W3:Y:S04]  /*3b20*/  LDSM.16.M88.4 R8, [R134+0xb000] ;  /* 0x00b000008608783b */ /* 0x000ee80000000200 */
[----:B------:R-:W4:Y:S01]  /*3b30*/  LDSM.16.M88.4 R132, [R134+0xb800] ;  /* 0x00b800008684783b */ /* 0x000f220000000200 */
[----:B------:R-:W-:-:S04]  /*3b40*/  DEPBAR.LE SB0, 0x0 ;  /* 0x000080000000791a */ /* 0x000fc80000000000 */
[C---:B------:R-:W-:Y:S08]  /*3b50*/  HMMA.16816.F32 R40, R4.reuse, R66, R40 ;  /* 0x000000420428723c */ /* 0x040ff00000001828 */
[----:B------:R-:W-:Y:S01]  /*3b60*/  HMMA.16816.F32 R48, R4, R86, R48 ;  /* 0x000000560430723c */ /* 0x000fe20000001830 */
[----:B------:R-:W-:Y:S01]  /*3b70*/  FSEL R230, R34, -INF , !P6 ;  /* 0xff80000022e67808 */ /* 0x000fe20007000000 */
[----:B------:R-:W-:Y:S01]  /*3b80*/  VIADD R34, R74, 0x51 ;  /* 0x000000514a227836 */ /* 0x000fe20000000000 */
[----:B------:R-:W-:-:S02]  /*3b90*/  FSEL R148, R35, -INF , !P4 ;  /* 0xff80000023947808 */ /* 0x000fc40006000000 */
[----:B------:R-:W-:Y:S02]  /*3ba0*/  FSEL R210, R33, -INF , !P4 ;  /* 0xff80000021d27808 */ /* 0x000fe40006000000 */
[-C--:B------:R-:W-:Y:S01]  /*3bb0*/  ISETP.GE.AND P4, PT, R34, R129.reuse, PT ;  /* 0x000000812200720c */ /* 0x080fe20003f86270 */
[C---:B--2---:R-:W-:Y:S01]  /*3bc0*/  HMMA.16816.F32 R28, R4.reuse, R60, R28 ;  /* 0x0000003c041c723c */ /* 0x044fe2000000181c */
[----:B------:R-:W-:Y:S01]  /*3bd0*/  FSEL R204, R32, -INF , !P6 ;  /* 0xff80000020cc7808 */ /* 0x000fe20007000000 */
[----:B------:R-:W-:Y:S01]  /*3be0*/  VIADD R32, R74, 0x58 ;  /* 0x000000584a207836 */ /* 0x000fe20000000000 */
[----:B------:R-:W-:Y:S01]  /*3bf0*/  FSEL R240, R42, -INF , !P5 ;  /* 0xff8000002af07808 */ /* 0x000fe20006800000 */
[----:B------:R-:W-:Y:S01]  /*3c00*/  VIADD R42, R74, 0x48 ;  /* 0x000000484a2a7836 */ /* 0x000fe20000000000 */
[----:B------:R-:W-:Y:S02]  /*3c10*/  FSEL R236, R40, -INF , !P5 ;  /* 0xff80000028ec7808 */ /* 0x000fe40006800000 */
[----:B------:R-:W-:Y:S01]  /*3c20*/  ISETP.GE.AND P5, PT, R44, R129, PT ;  /* 0x000000812c00720c */ /* 0x000fe20003fa6270 */
[----:B-1----:R-:W-:Y:S01]  /*3c30*/  HMMA.16816.F32 R16, R4, R52, R16 ;  /* 0x000000340410723c */ /* 0x002fe20000001810 */
[----:B------:R-:W-:Y:S01]  /*3c40*/  VIADD R44, R74, 0x41 ;  /* 0x000000414a2c7836 */ /* 0x000fe20000000000 */
[----:B------:R-:W-:-:S02]  /*3c50*/  FSEL R234, R43, -INF , !P3 ;  /* 0xff8000002bea7808 */ /* 0x000fc40005800000 */
[----:B------:R-:W-:Y:S02]  /*3c60*/  FSEL R86, R50, -INF , !P1 ;  /* 0xff80000032567808 */ /* 0x000fe40004800000 */
[----:B------:R-:W-:Y:S01]  /*3c70*/  FSEL R50, R48, -INF , !P1 ;  /* 0xff80000030327808 */ /* 0x000fe20004800000 */
[----:B------:R-:W-:Y:S01]  /*3c80*/  VIADD R48, R74, 0x31 ;  /* 0x000000314a307836 */ /* 0x000fe20000000000 */
[-C--:B------:R-:W-:Y:S01]  /*3c90*/  ISETP.GE.AND P1, PT, R56, R129.reuse, PT ;  /* 0x000000813800720c */ /* 0x080fe20003f26270 */
[C---:B---3--:R-:W-:Y:S01]  /*3ca0*/  HMMA.16816.F32 R108, R4.reuse, R10, R108 ;  /* 0x0000000a046c723c */ /* 0x048fe2000000186c */
[----:B------:R-:W-:Y:S01]  /*3cb0*/  FSEL R84, R51, -INF , !P0 ;  /* 0xff80000033547808 */ /* 0x000fe20004000000 */
[----:B------:R-:W-:Y:S01]  /*3cc0*/  VIADD R10, R74, 0x69 ;  /* 0x000000694a0a7836 */ /* 0x000fe20000000000 */
[----:B------:R-:W-:Y:S02]  /*3cd0*/  FSEL R116, R49, -INF , !P0 ;  /* 0xff80000031747808 */ /* 0x000fe40004000000 */
[----:B------:R-:W-:Y:S01]  /*3ce0*/  FSEL R232, R38, -INF , !P1 ;  /* 0xff80000026e87808 */ /* 0x000fe20004800000 */
[----:B------:R-:W-:Y:S01]  /*3cf0*/  VIADD R38, R74, 0x49 ;  /* 0x000000494a267836 */ /* 0x000fe20000000000 */
[----:B------:R-:W-:Y:S01]  /*3d00*/  ISETP.GE.AND P0, PT, R48, R129, PT ;  /* 0x000000813000720c */ /* 0x000fe20003f06270 */
[----:B------:R-:W-:Y:S01]  /*3d10*/  HMMA.16816.F32 R20, R4, R62, R20 ;  /* 0x0000003e0414723c */ /* 0x000fe20000001814 */
[----:B------:R-:W-:-:S02]  /*3d20*/  FSEL R220, R36, -INF , !P1 ;  /* 0xff80000024dc7808 */ /* 0x000fc40004800000 */
[----:B------:R-:W-:Y:S02]  /*3d30*/  FSEL R36, R39, -INF , !P0 ;  /* 0xff80000027247808 */ /* 0x000fe40004000000 */
[----:B------:R-:W-:Y:S02]  /*3d40*/  FSEL R226, R37, -INF , !P0 ;  /* 0xff80000025e27808 */ /* 0x000fe40004000000 */
[-C--:B------:R-:W-:Y:S01]  /*3d50*/  ISETP.GE.AND P0, PT, R38, R129.reuse, PT ;  /* 0x000000812600720c */ /* 0x080fe20003f06270 */
[----:B------:R-:W-:Y:S01]  /*3d60*/  HMMA.16816.F32 R12, R4, R54, R12 ;  /* 0x00000036040c723c */ /* 0x000fe2000000180c */
[----:B------:R-:W-:Y:S01]  /*3d70*/  VIADD R38, R74, 0x50 ;  /* 0x000000504a267836 */ /* 0x000fe20000000000 */
[----:B------:R-:W-:Y:S02]  /*3d80*/  FSEL R184, R19, -INF , !P4 ;  /* 0xff80000013b87808 */ /* 0x000fe40006000000 */
[----:B------:R-:W-:Y:S02]  /*3d90*/  FSEL R174, R17, -INF , !P4 ;  /* 0xff80000011ae7808 */ /* 0x000fe40006000000 */
[----:B------:R-:W-:-:S02]  /*3da0*/  ISETP.GE.AND P6, PT, R38, R129, PT ;  /* 0x000000812600720c */ /* 0x000fc40003fc6270 */
[C---:B------:R-:W-:Y:S01]  /*3db0*/  HMMA.16816.F32 R112, R4.reuse, R8, R112 ;  /* 0x000000080470723c */ /* 0x040fe20000001870 */
[----:B------:R-:W-:Y:S01]  /*3dc0*/  VIADD R8, R74, 0x68 ;  /* 0x000000684a087836 */ /* 0x000fe20000000000 */
[-C--:B------:R-:W-:Y:S01]  /*3dd0*/  ISETP.GE.AND P4, PT, R10, R129.reuse, PT ;  /* 0x000000810a00720c */ /* 0x080fe20003f86270 */
[----:B------:R-:W-:Y:S01]  /*3de0*/  VIADD R10, R74, 0x71 ;  /* 0x000000714a0a7836 */ /* 0x000fe20000000000 */
[-C--:B------:R-:W-:Y:S02]  /*3df0*/  ISETP.GE.AND P1, PT, R42, R129.reuse, PT ;  /* 0x000000812a00720c */ /* 0x080fe40003f26270 */
[----:B------:R-:W-:Y:S02]  /*3e00*/  FSEL R186, R18, -INF , !P6 ;  /* 0xff80000012ba7808 */ /* 0x000fe40007000000 */
[C---:B----4-:R-:W-:Y:S01]  /*3e10*/  HMMA.16816.F32 R104, R4.reuse, R132, R104 ;  /* 0x000000840468723c */ /* 0x050fe20000001868 */
[----:B------:R-:W-:Y:S02]  /*3e20*/  FSEL R178, R16, -INF , !P6 ;  /* 0xff80000010b27808 */ /* 0x000fe40007000000 */
[----:B------:R-:W-:Y:S01]  /*3e30*/  FSEL R202, R30, -INF , !P5 ;  /* 0xff8000001eca7808 */ /* 0x000fe20006800000 */
[----:B------:R-:W-:Y:S01]  /*3e40*/  VIADD R30, R74, 0x59 ;  /* 0x000000594a1e7836 */ /* 0x000fe20000000000 */
[----:B------:R-:W-:Y:S01]  /*3e50*/  FSEL R192, R28, -INF , !P5 ;  /* 0xff8000001cc07808 */ /* 0x000fe20006800000 */
[----:B------:R-:W-:Y:S01]  /*3e60*/  VIADD R28, R74, 0x60 ;  /* 0x000000604a1c7836 */ /* 0x000fe20000000000 */
[-C--:B------:R-:W-:Y:S01]  /*3e70*/  ISETP.GE.AND P6, PT, R8, R129.reuse, PT ;  /* 0x000000810800720c */ /* 0x080fe20003fc6270 */
[----:B------:R-:W-:Y:S01]  /*3e80*/  HMMA.16816.F32 R100, R4, R134, R100 ;  /* 0x000000860464723c */ /* 0x000fe20000001864 */
[----:B------:R-:W-:Y:S01]  /*3e90*/  ISETP.GE.AND P5, PT, R32, R129, PT ;  /* 0x000000812000720c */ /* 0x000fe20003fa6270 */
[----:B------:R-:W-:Y:S01]  /*3ea0*/  VIADD R8, R74, 0x70 ;  /* 0x000000704a087836 */ /* 0x000fe20000000000 */
[----:B------:R-:W-:-:S02]  /*3eb0*/  FSEL R150, R111, -INF , !P4 ;  /* 0xff8000006f967808 */ /* 0x000fc40006000000 */
[----:B------:R-:W-:Y:S02]  /*3ec0*/  FSEL R152, R109, -INF , !P4 ;  /* 0xff8000006d987808 */ /* 0x000fe40006000000 */
[----:B------:R-:W-:Y:S02]  /*3ed0*/  FSEL R40, R41, -INF , !P3 ;  /* 0xff80000029287808 */ /* 0x000fe40005800000 */
[----:B------:R-:W-:Y:S01]  /*3ee0*/  FSEL R190, R20, -INF , !P1 ;  /* 0xff80000014be7808 */ /* 0x000fe20004800000 */
[----:B------:R-:W-:Y:S01]  /*3ef0*/  VIADD R20, R74, 0x61 ;  /* 0x000000614a147836 */ /* 0x000fe20000000000 */
[----:B------:R-:W-:Y:S02]  /*3f00*/  ISETP.NE.AND P4, PT, R26, 0x1, PT ;  /* 0x000000011a00780c */ /* 0x000fe40003f85270 */
[----:B------:R-:W-:Y:S02]  /*3f10*/  ISETP.GE.AND P3, PT, R44, R129, PT ;  /* 0x000000812c00720c */ /* 0x000fe40003f66270 */
[----:B------:R-:W-:-:S02]  /*3f20*/  FSEL R182, R14, -INF , !P5 ;  /* 0xff8000000eb67808 */ /* 0x000fc40006800000 */
[----:B------:R-:W-:Y:S02]  /*3f30*/  FSEL R172, R12, -INF , !P5 ;  /* 0xff8000000cac7808 */ /* 0x000fe40006800000 */
[----:B------:R-:W-:Y:S01]  /*3f40*/  ISETP.GE.AND P5, PT, R8, R129, PT ;  /* 0x000000810800720c */ /* 0x000fe20003fa6270 */
[C---:B------:R-:W-:Y:S01]  /*3f50*/  VIADD R8, R74.reuse, 0x78 ;  /* 0x000000784a087836 */ /* 0x040fe20000000000 */
[----:B------:R-:W-:Y:S01]  /*3f60*/  FSEL R168, R31, -INF , !P3 ;  /* 0xff8000001fa87808 */ /* 0x000fe20005800000 */
[----:B------:R-:W-:Y:S01]  /*3f70*/  VIADD R74, R74, 0x79 ;  /* 0x000000794a4a7836 */ /* 0x000fe20000000000 */
[----:B------:R-:W-:Y:S02]  /*3f80*/  FSEL R176, R29, -INF , !P3 ;  /* 0xff8000001db07808 */ /* 0x000fe40005800000 */
[----:B------:R-:W-:Y:S02]  /*3f90*/  FSEL R194, R22, -INF , !P1 ;  /* 0xff80000016c27808 */ /* 0x000fe40004800000 */
[----:B------:R-:W-:-:S02]  /*3fa0*/  FSEL R188, R23, -INF , !P0 ;  /* 0xff80000017bc7808 */ /* 0x000fc40004000000 */
[----:B------:R-:W-:Y:S01]  /*3fb0*/  FSEL R180, R21, -INF , !P0 ;  /* 0xff80000015b47808 */ /* 0x000fe20004000000 */
[----:B------:R-:W-:Y:S01]  /*3fc0*/  BAR.SYNC.DEFER_BLOCKING 0x0 ;  /* 0x0000000000007b1d */ /* 0x000fe20000010000 */
[-C--:B------:R-:W-:Y:S02]  /*3fd0*/  ISETP.GE.AND P3, PT, R30, R129.reuse, PT ;  /* 0x000000811e00720c */ /* 0x080fe40003f66270 */
[-C--:B------:R-:W-:Y:S02]  /*3fe0*/  ISETP.GE.AND P1, PT, R28, R129.reuse, PT ;  /* 0x000000811c00720c */ /* 0x080fe40003f26270 */
[----:B------:R-:W-:Y:S02]  /*3ff0*/  ISETP.GE.AND P0, PT, R20, R129, PT ;  /* 0x000000811400720c */ /* 0x000fe40003f06270 */
[----:B------:R-:W-:Y:S02]  /*4000*/  FSEL R166, R15, -INF , !P3 ;  /* 0xff8000000fa67808 */ /* 0x000fe40005800000 */
[----:B------:R-:W-:-:S02]  /*4010*/  FSEL R170, R13, -INF , !P3 ;  /* 0xff8000000daa7808 */ /* 0x000fc40005800000 */
[----:B------:R-:W-:Y:S02]  /*4020*/  FSEL R164, R114, -INF , !P1 ;  /* 0xff80000072a47808 */ /* 0x000fe40004800000 */
[----:B------:R-:W-:Y:S02]  /*4030*/  FSEL R158, R112, -INF , !P1 ;  /* 0xff800000709e7808 */ /* 0x000fe40004800000 */
[----:B------:R-:W-:Y:S02]  /*4040*/  FSEL R162, R115, -INF , !P0 ;  /* 0xff80000073a27808 */ /* 0x000fe40004000000 */
[----:B------:R-:W-:Y:S02]  /*4050*/  FSEL R156, R113, -INF , !P0 ;  /* 0xff800000719c7808 */ /* 0x000fe40004000000 */
[-C--:B------:R-:W-:Y:S02]  /*4060*/  ISETP.GE.AND P3, PT, R10, R129.reuse, PT ;  /* 0x000000810a00720c */ /* 0x080fe40003f66270 */
[----:B------:R-:W-:-:S02]  /*4070*/  ISETP.GE.AND P1, PT, R8, R129, PT ;  /* 0x000000810800720c */ /* 0x000fc40003f26270 */
[----:B------:R-:W-:Y:S02]  /*4080*/  ISETP.GE.AND P0, PT, R74, R129, PT ;  /* 0x000000814a00720c */ /* 0x000fe40003f06270 */
[----:B------:R-:W-:Y:S02]  /*4090*/  FSEL R160, R110, -INF , !P6 ;  /* 0xff8000006ea07808 */ /* 0x000fe40007000000 */
[----:B------:R-:W-:Y:S02]  /*40a0*/  FSEL R154, R108, -INF , !P6 ;  /* 0xff8000006c9a7808 */ /* 0x000fe40007000000 */
[----:B------:R-:W-:Y:S02]  /*40b0*/  FSEL R146, R106, -INF , !P5 ;  /* 0xff8000006a927808 */ /* 0x000fe40006800000 */
[----:B------:R-:W-:Y:S02]  /*40c0*/  FSEL R136, R104, -INF , !P5 ;  /* 0xff80000068887808 */ /* 0x000fe40006800000 */
[----:B------:R-:W-:-:S02]  /*40d0*/  FSEL R144, R107, -INF , !P3 ;  /* 0xff8000006b907808 */ /* 0x000fc40005800000 */
[----:B------:R-:W-:Y:S02]  /*40e0*/  FSEL R132, R105, -INF , !P3 ;  /* 0xff80000069847808 */ /* 0x000fe40005800000 */
[----:B------:R-:W-:Y:S02]  /*40f0*/  FSEL R138, R102, -INF , !P1 ;  /* 0xff800000668a7808 */ /* 0x000fe40004800000 */
[----:B------:R-:W-:Y:S02]  /*4100*/  FSEL R137, R100, -INF , !P1 ;  /* 0xff80000064897808 */ /* 0x000fe40004800000 */
[----:B------:R-:W-:Y:S02]  /*4110*/  FSEL R64, R103, -INF , !P0 ;  /* 0xff80000067407808 */ /* 0x000fe40004000000 */
[----:B------:R-:W-:Y:S01]  /*4120*/  FSEL R135, R101, -INF , !P0 ;  /* 0xff80000065877808 */ /* 0x000fe20004000000 */
[----:B------:R-:W-:Y:S06]  /*4130*/  @!P4 BRA `(.L_x_539) ;  /* 0x0000000400bcc947 */ /* 0x000fec0003800000 */
[----:B------:R-:W-:Y:S01]  /*4140*/  ISETP.NE.U32.AND P0, PT, R228, RZ, PT ;  /* 0x000000ffe400720c */ /* 0x000fe20003f05070 */
[----:B------:R-:W-:Y:S03]  /*4150*/  BSSY.RECONVERGENT B0, `(.L_x_540) ;  /* 0x0000048000007945 */ /* 0x000fe60003800200 */
[----:B------:R-:W-:-:S13]  /*4160*/  ISETP.NE.AND.EX P0, PT, R229, RZ, PT, P0 ;  /* 0x000000ffe500720c */ /* 0x000fda0003f05300 */
[----:B------:R-:W-:Y:S05]  /*4170*/  @P0 BRA `(.L_x_541) ;  /* 0x0000000000240947 */ /* 0x000fea0003800000 */
[----:B------:R-:W2:Y:S01]  /*4180*/  LD.E R4, desc[UR4][R2.64+0x38] ;  /* 0x0000380402047980 */ /* 0x000ea2000c101900 */
[----:B------:R-:W-:Y:S02]  /*4190*/  UMOV UR6, URZ ;  /* 0x000000ff00067c82 */ /* 0x000fe40008000000 */
[----:B------:R-:W-:Y:S01]  /*41a0*/  IADD3 R5, P0, PT, RZ, -UR6, RZ ;  /* 0x80000006ff057c10 */ /* 0x000fe2000ff1e0ff */
[----:B--2---:R-:W-:-:S04]  /*41b0*/  IMAD.SHL.U32 R4, R4, 0x80, RZ ;  /* 0x0000008004047824 */ /* 0x004fc800078e00ff */
[----:B------:R-:W-:-:S05]  /*41c0*/  IMAD.X R4, RZ, RZ, ~R4, P0 ;  /* 0x000000ffff047224 */ /* 0x000fca00000e0e04 */
[----:B------:R-:W-:-:S04]  /*41d0*/  SHF.R.S64 R5, R5, 0x1f, R4 ;  /* 0x0000001f05057819 */ /* 0x000fc80000001004 */
[----:B------:R-:W-:-:S04]  /*41e0*/  IADD3 R212, P0, PT, R5, R212, RZ ;  /* 0x000000d405d47210 */ /* 0x000fc80007f1e0ff */
[----:B------:R-:W-:Y:S01]  /*41f0*/  LEA.HI.X.SX32 R211, R4, R211, 0x1, P0 ;  /* 0x000000d304d37211 */ /* 0x000fe200000f0eff */
[----:B------:R-:W-:Y:S05]  /*4200*/  BRA `(.L_x_542) ;  /* 0x0000000000f07947 */ /* 0x000fea0003800000 */
.L_x_541:
[----:B------:R-:W2:Y:S01]  /*4210*/  LD.E R11, desc[UR4][R2.64+0x170] ;  /* 0x00017004020b7980 */ /* 0x000ea2000c101900 */
[----:B------:R-:W-:Y:S02]  /*4220*/  LEA R9, R26, 0xffffff00, 0x7 ;  /* 0xffffff001a097811 */ /* 0x000fe400078e38ff */
[----:B------:R-:W-:Y:S02]  /*4230*/  IABS R6, R222 ;  /* 0x000000de00067213 */ /* 0x000fe40000000000 */
[-C--:B--2---:R-:W-:Y:S02]  /*4240*/  IABS R7, R11.reuse ;  /* 0x0000000b00077213 */ /* 0x084fe40000000000 */
[----:B------:R-:W-:Y:S02]  /*4250*/  IABS R5, R11 ;  /* 0x0000000b00057213 */ /* 0x000fe40000000000 */
[----:B------:R-:W1:Y:S03]  /*4260*/  I2F.RP R8, R7 ;  /* 0x0000000700087306 */ /* 0x000e660000209400 */
[----:B------:R-:W-:-:S05]  /*4270*/  IMAD.MOV R5, RZ, RZ, -R5 ;  /* 0x000000ffff057224 */ /* 0x000fca00078e0a05 */
[----:B-1----:R-:W1:Y:S02]  /*4280*/  MUFU.RCP R14, R8 ;  /* 0x00000008000e7308 */ /* 0x002e640000001000 */
[----:B-1----:R-:W-:-:S06]  /*4290*/  VIADD R14, R14, 0xffffffe ;  /* 0x0ffffffe0e0e7836 */ /* 0x002fcc0000000000 */
[----:B------:R-:W1:Y:S02]  /*42a0*/  F2I.FTZ.U32.TRUNC.NTZ R15, R14 ;  /* 0x0000000e000f7305 */ /* 0x000e64000021f000 */
[----:B-1----:R-:W-:Y:S01]  /*42b0*/  IMAD.MOV R4, RZ, RZ, -R15 ;  /* 0x000000ffff047224 */ /* 0x002fe200078e0a0f */
[----:B------:R-:W-:-:S03]  /*42c0*/  MOV R14, RZ ;  /* 0x000000ff000e7202 */ /* 0x000fc60000000f00 */
[----:B------:R-:W-:Y:S01]  /*42d0*/  IMAD R13, R4, R7, RZ ;  /* 0x00000007040d7224 */ /* 0x000fe200078e02ff */
[----:B------:R-:W-:Y:S02]  /*42e0*/  IABS R4, R9 ;  /* 0x0000000900047213 */ /* 0x000fe40000000000 */
[----:B------:R-:W-:Y:S01]  /*42f0*/  LOP3.LUT R9, R9, R11, RZ, 0x3c, !PT ;  /* 0x0000000b09097212 */ /* 0x000fe200078e3cff */
[----:B------:R-:W-:-:S03]  /*4300*/  IMAD.HI.U32 R13, R15, R13, R14 ;  /* 0x0000000d0f0d7227 */ /* 0x000fc600078e000e */
[----:B------:R-:W-:-:S03]  /*4310*/  ISETP.GE.AND P0, PT, R9, RZ, PT ;  /* 0x000000ff0900720c */ /* 0x000fc60003f06270 */
[----:B------:R-:W-:-:S04]  /*4320*/  IMAD.HI.U32 R8, R13, R4, RZ ;  /* 0x000000040d087227 */ /* 0x000fc800078e00ff */
[----:B------:R-:W-:Y:S02]  /*4330*/  IMAD.HI.U32 R10, R13, R6, RZ ;  /* 0x000000060d0a7227 */ /* 0x000fe400078e00ff */
[----:B------:R-:W2:Y:S02]  /*4340*/  LD.E.64 R12, desc[UR4][R140.64+0x20] ;  /* 0x000020048c0c7980 */ /* 0x000ea4000c101b00 */
[-C--:B------:R-:W-:Y:S02]  /*4350*/  IMAD R4, R8, R5.reuse, R4 ;  /* 0x0000000508047224 */ /* 0x080fe400078e0204 */
[----:B------:R-:W-:Y:S01]  /*4360*/  IMAD R6, R10, R5, R6 ;  /* 0x000000050a067224 */ /* 0x000fe200078e0206 */
[----:B------:R-:W-:Y:S02]  /*4370*/  LOP3.LUT R5, RZ, R11, RZ, 0x33, !PT ;  /* 0x0000000bff057212 */ /* 0x000fe400078e33ff */
[C---:B------:R-:W-:Y:S02]  /*4380*/  ISETP.GT.U32.AND P1, PT, R7.reuse, R4, PT ;  /* 0x000000040700720c */ /* 0x040fe40003f24070 */
[----:B------:R-:W-:-:S11]  /*4390*/  ISETP.GT.U32.AND P3, PT, R7, R6, PT ;  /* 0x000000060700720c */ /* 0x000fd60003f64070 */
[----:B------:R-:W-:Y:S02]  /*43a0*/  @!P1 IMAD.IADD R4, R4, 0x1, -R7 ;  /* 0x0000000104049824 */ /* 0x000fe400078e0a07 */
[-C--:B------:R-:W-:Y:S01]  /*43b0*/  @!P3 IADD3 R6, PT, PT, R6, -R7.reuse, RZ ;  /* 0x800000070606b210 */ /* 0x080fe20007ffe0ff */
[----:B------:R-:W-:Y:S02]  /*43c0*/  @!P3 VIADD R10, R10, 0x1 ;  /* 0x000000010a0ab836 */ /* 0x000fe40000000000 */
[-C--:B------:R-:W-:Y:S01]  /*43d0*/  ISETP.GE.U32.AND P5, PT, R4, R7.reuse, PT ;  /* 0x000000070400720c */ /* 0x080fe20003fa6070 */
[----:B------:R-:W-:Y:S01]  /*43e0*/  @!P1 VIADD R8, R8, 0x1 ;  /* 0x0000000108089836 */ /* 0x000fe20000000000 */
[----:B------:R-:W-:Y:S02]  /*43f0*/  ISETP.GE.U32.AND P6, PT, R6, R7, PT ;  /* 0x000000070600720c */ /* 0x000fe40003fc6070 */
[----:B------:R-:W-:Y:S02]  /*4400*/  LOP3.LUT R4, R222, R11, RZ, 0x3c, !PT ;  /* 0x0000000bde047212 */ /* 0x000fe400078e3cff */
[----:B------:R-:W-:-:S02]  /*4410*/  ISETP.NE.AND P1, PT, R11, RZ, PT ;  /* 0x000000ff0b00720c */ /* 0x000fc40003f25270 */
[----:B------:R-:W-:-:S05]  /*4420*/  ISETP.GE.AND P3, PT, R4, RZ, PT ;  /* 0x000000ff0400720c */ /* 0x000fca0003f66270 */
[----:B------:R-:W-:Y:S02]  /*4430*/  @P5 IADD3 R8, PT, PT, R8, 0x1, RZ ;  /* 0x0000000108085810 */ /* 0x000fe40007ffe0ff */
[----:B------:R-:W-:-:S03]  /*4440*/  @P6 VIADD R10, R10, 0x1 ;  /* 0x000000010a0a6836 */ /* 0x000fc60000000000 */
[----:B------:R-:W-:-:S03]  /*4450*/  @!P0 IMAD.MOV R8, RZ, RZ, -R8 ;  /* 0x000000ffff088224 */ /* 0x000fc600078e0a08 */
[----:B------:R-:W-:Y:S02]  /*4460*/  @!P3 IADD3 R10, PT, PT, -R10, RZ, RZ ;  /* 0x000000ff0a0ab210 */ /* 0x000fe40007ffe1ff */
[C---:B------:R-:W-:Y:S02]  /*4470*/  SEL R6, R5.reuse, R8, !P1 ;  /* 0x0000000805067207 */ /* 0x040fe40004800000 */
[----:B------:R-:W-:Y:S01]  /*4480*/  SEL R5, R5, R10, !P1 ;  /* 0x0000000a05057207 */ /* 0x000fe20004800000 */
[----:B------:R-:W3:Y:S02]  /*4490*/  LD.E.64 R8, desc[UR4][R140.64+0x38] ;  /* 0x000038048c087980 */ /* 0x000ee4000c101b00 */
[----:B------:R-:W-:-:S04]  /*44a0*/  IMAD.WIDE R16, R6, 0x4, R224 ;  /* 0x0000000406107825 */ /* 0x000fc800078e02e0 */
[C---:B------:R-:W-:Y:S01]  /*44b0*/  IMAD.WIDE R14, R5.reuse, 0x4, R224 ;  /* 0x00000004050e7825 */ /* 0x040fe200078e02e0 */
[----:B------:R-:W4:Y:S04]  /*44c0*/  LD.E R7, desc[UR4][R16.64] ;  /* 0x0000000410077980 */ /* 0x000f28000c101900 */
[----:B------:R-:W4:Y:S01]  /*44d0*/  LD.E R4, desc[UR4][R14.64] ;  /* 0x000000040e047980 */ /* 0x000f22000c101900 */
[----:B------:R-:W-:-:S04]  /*44e0*/  IMAD.IADD R6, R5, 0x1, -R6 ;  /* 0x0000000105067824 */ /* 0x000fc800078e0a06 */
[----:B------:R-:W-:-:S05]  /*44f0*/  IMAD R11, R11, R6, -0x80 ;  /* 0xffffff800b0b7424 */ /* 0x000fca00078e0206 */
[----:B------:R-:W-:Y:S01]  /*4500*/  SHF.R.S32.HI R6, RZ, 0x1f, R11 ;  /* 0x0000001fff067819 */ /* 0x000fe2000001140b */
[-C--:B---3--:R-:W-:Y:S02]  /*4510*/  IMAD R5, R9, R11.reuse, RZ ;  /* 0x0000000b09057224 */ /* 0x088fe400078e02ff */
[----:B------:R-:W-:-:S04]  /*4520*/  IMAD.WIDE.U32 R10, R8, R11, RZ ;  /* 0x0000000b080a7225 */ /* 0x000fc800078e00ff */
[----:B------:R-:W-:Y:S01]  /*4530*/  IMAD R5, R8, R6, R5 ;  /* 0x0000000608057224 */ /* 0x000fe200078e0205 */
[----:B----4-:R-:W-:-:S03]  /*4540*/  IADD3 R7, PT, PT, R7, -R4, RZ ;  /* 0x8000000407077210 */ /* 0x010fc60007ffe0ff */
[----:B------:R-:W-:Y:S01]  /*4550*/  IMAD.IADD R11, R11, 0x1, R5 ;  /* 0x000000010b0b7824 */ /* 0x000fe200078e0205 */
[----:B------:R-:W-:Y:S01]  /*4560*/  SHF.R.S32.HI R4, RZ, 0x1f, R7 ;  /* 0x0000001fff047819 */ /* 0x000fe20000011407 */
[----:B--2---:R-:W-:Y:S02]  /*4570*/  IMAD R5, R13, R7, RZ ;  /* 0x000000070d057224 */ /* 0x004fe400078e02ff */
[----:B------:R-:W-:-:S04]  /*4580*/  IMAD.WIDE.U32 R6, R7, R12, R10 ;  /* 0x0000000c07067225 */ /* 0x000fc800078e000a */
[----:B------:R-:W-:Y:S01]  /*4590*/  IMAD R4, R12, R4, R5 ;  /* 0x000000040c047224 */ /* 0x000fe200078e0205 */
[----:B------:R-:W-:-:S04]  /*45a0*/  LEA R212, P0, R6, R212, 0x1 ;  /* 0x000000d406d47211 */ /* 0x000fc800078008ff */
[----:B------:R-:W-:-:S04]  /*45b0*/  IADD3 R4, PT, PT, R7, R4, RZ ;  /* 0x0000000407047210 */ /* 0x000fc80007ffe0ff */
[----:B------:R-:W-:Y:S02]  /*45c0*/  LEA.HI.X R211, R6, R211, R4, 0x1, P0 ;  /* 0x000000d306d37211 */ /* 0x000fe400000f0c04 */
.L_x_542:
[----:B------:R-:W-:Y:S05]  /*45d0*/  BSYNC.RECONVERGENT B0 ;  /* 0x0000000000007941 */ /* 0x000fea0003800200 */
.L_x_540:
[C---:B------:R-:W-:Y:S01]  /*45e0*/  IMAD.SHL.U32 R5, R206.reuse, 0x20, RZ ;  /* 0x00000020ce057824 */ /* 0x040fe200078e00ff */
[----:B------:R-:W-:Y:S01]  /*45f0*/  SHF.L.U64.HI R4, R206, 0x5, R207 ;  /* 0x00000005ce047819 */ /* 0x000fe200000102cf */
[----:B------:R-:W-:-:S03]  /*4600*/  IMAD.MOV.U32 R213, RZ, RZ, R211 ;  /* 0x000000ffffd57224 */ /* 0x000fc600078e00d3 */
[----:B------:R-:W-:Y:S02]  /*4610*/  IADD3 R16, P0, PT, R5, R212, RZ ;  /* 0x000000d405107210 */ /* 0x000fe40007f1e0ff */
[----:B------:R-:W-:Y:S01]  /*4620*/  @!PT LDS RZ, [RZ] ;  /* 0x00000000fffff984 */ /* 0x000fe20000000800 */
[----:B------:R-:W-:Y:S01]  /*4630*/  @!PT LDS RZ, [RZ] ;  /* 0x00000000fffff984 */ /* 0x000fe20000000800 */
[----:B------:R-:W-:Y:S01]  /*4640*/  @!PT LDS RZ, [RZ] ;  /* 0x00000000fffff984 */ /* 0x000fe20000000800 */
[----:B------:R1:W-:Y:S02]  /*4650*/  LDGSTS.E.BYPASS.LTC128B.128 [R227+0x4000], desc[UR4][R212.64] ;  /* 0x04000000d4e37fae */ /* 0x0003e4000b981a04 */
[-C--:B------:R-:W-:Y:S01]  /*4660*/  IADD3 R14, P1, PT, R16, R5.reuse, RZ ;  /* 0x00000005100e7210 */ /* 0x080fe20007f3e0ff */
[----:B------:R-:W-:Y:S01]  /*4670*/  IMAD.X R17, R4, 0x1, R211, P0 ;  /* 0x0000000104117824 */ /* 0x000fe200000e06d3 */
[----:B------:R1:W-:Y:S02]  /*4680*/  LDGSTS.E.BYPASS.LTC128B.128 [R227+0x8000], desc[UR4][R212.64+0x80] ;  /* 0x08000080d4e37fae */ /* 0x0003e4000b981a04 */
[-C--:B------:R-:W-:Y:S01]  /*4690*/  IADD3 R12, P0, PT, R14, R5.reuse, RZ ;  /* 0x000000050e0c7210 */ /* 0x080fe20007f1e0ff */
[----:B------:R-:W-:Y:S01]  /*46a0*/  IMAD.X R15, R17, 0x1, R4, P1 ;  /* 0x00000001110f7824 */ /* 0x000fe200008e0604 */
[----:B------:R1:W-:Y:S02]  /*46b0*/  LDGSTS.E.BYPASS.LTC128B.128 [R227+0x4800], desc[UR4][R16.64] ;  /* 0x0480000010e37fae */ /* 0x0003e4000b981a04 */
[----:B------:R-:W-:-:S02]  /*46c0*/  IADD3 R10, P1, PT, R12, R5, RZ ;  /* 0x000000050c0a7210 */ /* 0x000fc40007f3e0ff */
[----:B------:R-:W-:Y:S01]  /*46d0*/  IADD3.X R13, PT, PT, R15, R4, RZ, P0, !PT ;  /* 0x000000040f0d7210 */ /* 0x000fe200007fe4ff */
[----:B------:R1:W-:Y:S01]  /*46e0*/  LDGSTS.E.BYPASS.LTC128B.128 [R227+0x8800], desc[UR4][R16.64+0x80] ;  /* 0x0880008010e37fae */ /* 0x0003e2000b981a04 */
[----:B------:R-:W-:-:S03]  /*46f0*/  IADD3 R8, P0, PT, R10, R5, RZ ;  /* 0x000000050a087210 */ /* 0x000fc60007f1e0ff */
[--C-:B------:R-:W-:Y:S01]  /*4700*/  IMAD.X R11, R13, 0x1, R4.reuse, P1 ;  /* 0x000000010d0b7824 */ /* 0x100fe200008e0604 */
[-C--:B------:R-:W-:Y:S01]  /*4710*/  IADD3 R6, P1, PT, R8, R5.reuse, RZ ;  /* 0x0000000508067210 */ /* 0x080fe20007f3e0ff */
[----:B------:R1:W-:Y:S02]  /*4720*/  LDGSTS.E.BYPASS.LTC128B.128 [R227+0x5000], desc[UR4][R14.64] ;  /* 0x050000000ee37fae */ /* 0x0003e4000b981a04 */
[--C-:B------:R-:W-:Y:S01]  /*4730*/  IMAD.X R9, R11, 0x1, R4.reuse, P0 ;  /* 0x000000010b097824 */ /* 0x100fe200000e0604 */
[----:B------:R-:W-:Y:S01]  /*4740*/  IADD3 R18, P0, PT, R6, R5, RZ ;  /* 0x0000000506127210 */ /* 0x000fe20007f1e0ff */
[----:B------:R1:W-:Y:S03]  /*4750*/  LDGSTS.E.BYPASS.LTC128B.128 [R227+0x9000], desc[UR4][R14.64+0x80] ;  /* 0x090000800ee37fae */ /* 0x0003e6000b981a04 */
[----:B------:R-:W-:Y:S01]  /*4760*/  IADD3.X R7, PT, PT, R9, R4, RZ, P1, !PT ;  /* 0x0000000409077210 */ /* 0x000fe20000ffe4ff */
[----:B------:R1:W-:Y:S04]  /*4770*/  LDGSTS.E.BYPASS.LTC128B.128 [R227+0x5800], desc[UR4][R12.64] ;  /* 0x058000000ce37fae */ /* 0x0003e8000b981a04 */
[----:B------:R1:W-:Y:S01]  /*4780*/  LDGSTS.E.BYPASS.LTC128B.128 [R227+0x9800], desc[UR4][R12.64+0x80] ;  /* 0x098000800ce37fae */ /* 0x0003e2000b981a04 */
[----:B------:R-:W-:-:S03]  /*4790*/  IMAD.X R19, R7, 0x1, R4, P0 ;  /* 0x0000000107137824 */ /* 0x000fc600000e0604 */
[----:B------:R1:W-:Y:S04]  /*47a0*/  LDGSTS.E.BYPASS.LTC128B.128 [R227+0x6000], desc[UR4][R10.64] ;  /* 0x060000000ae37fae */ /* 0x0003e8000b981a04 */
[----:B------:R1:W-:Y:S04]  /*47b0*/  LDGSTS.E.BYPASS.LTC128B.128 [R227+0xa000], desc[UR4][R10.64+0x80] ;  /* 0x0a0000800ae37fae */ /* 0x0003e8000b981a04 */
[----:B------:R1:W-:Y:S04]  /*47c0*/  LDGSTS.E.BYPASS.LTC128B.128 [R227+0x6800], desc[UR4][R8.64] ;  /* 0x0680000008e37fae */ /* 0x0003e8000b981a04 */
[----:B------:R1:W-:Y:S04]  /*47d0*/  LDGSTS.E.BYPASS.LTC128B.128 [R227+0xa800], desc[UR4][R8.64+0x80] ;  /* 0x0a80008008e37fae */ /* 0x0003e8000b981a04 */
[----:B------:R1:W-:Y:S04]  /*47e0*/  LDGSTS.E.BYPASS.LTC128B.128 [R227+0x7000], desc[UR4][R6.64] ;  /* 0x0700000006e37fae */ /* 0x0003e8000b981a04 */
[----:B------:R1:W-:Y:S04]  /*47f0*/  LDGSTS.E.BYPASS.LTC128B.128 [R227+0xb000], desc[UR4][R6.64+0x80] ;  /* 0x0b00008006e37fae */ /* 0x0003e8000b981a04 */
[----:B------:R1:W-:Y:S04]  /*4800*/  LDGSTS.E.BYPASS.LTC128B.128 [R227+0x7800], desc[UR4][R18.64] ;  /* 0x0780000012e37fae */ /* 0x0003e8000b981a04 */
[----:B------:R1:W-:Y:S04]  /*4810*/  LDGSTS.E.BYPASS.LTC128B.128 [R227+0xb800], desc[UR4][R18.64+0x80] ;  /* 0x0b80008012e37fae */ /* 0x0003e8000b981a04 */
[----:B------:R-:W0:Y:S02]  /*4820*/  LDGDEPBAR ;  /* 0x00000000000079af */ /* 0x000e240000000000 */
.L_x_539:
[----:B------:R-:W-:Y:S05]  /*4830*/  BSYNC.RECONVERGENT B1 ;  /* 0x0000000000017941 */ /* 0x000fea0003800200 */
.L_x_538:
[----:B------:R-:W2:Y:S01]  /*4840*/  LD.E R66, desc[UR4][R2.64+0xdc] ;  /* 0x0000dc0402427980 */ /* 0x000ea2000c101900 */
[----:B------:R-:W-:Y:S02]  /*4850*/  FMNMX3.FTZ R5, R68, R69, R58, !PT ;  /* 0x0000004544057276 */ /* 0x000fe4000781003a */
[----:B-1----:R-:W-:Y:S02]  /*4860*/  FMNMX3.FTZ R7, R72, R80, R71, !PT ;  /* 0x0000005048077276 */ /* 0x002fe40007810047 */
[----:B------:R-:W-:Y:S02]  /*4870*/  FMNMX3.FTZ R5, R5, R70, R92, !PT ;  /* 0x0000004605057276 */ /* 0x000fe4000781005c */
[----:B------:R-:W-:Y:S02]  /*4880*/  FMNMX3.FTZ R7, R7, R82, R76, !PT ;  /* 0x0000005207077276 */ /* 0x000fe4000781004c */
[----:B------:R-:W-:Y:S02]  /*4890*/  FMNMX3.FTZ R5, R5, R94, R50, !PT ;  /* 0x0000005e05057276 */ /* 0x000fe40007810032 */
[----:B------:R-:W-:-:S02]  /*48a0*/  FMNMX3.FTZ R7, R7, R78, R86, !PT ;  /* 0x0000004e07077276 */ /* 0x000fc40007810056 */
[----:B------:R-:W-:Y:S02]  /*48b0*/  FMNMX3.FTZ R5, R5, R116, R46, !PT ;  /* 0x0000007405057276 */ /* 0x000fe4000781002e */
[----:B------:R-:W-:Y:S02]  /*48c0*/  FMNMX3.FTZ R7, R7, R84, R142, !PT ;  /* 0x0000005407077276 */ /* 0x000fe4000781008e */
        /* <DEDUP_REMOVED lines=22> */
[----:B------:R-:W-:Y:S02]  /*4a30*/  FMNMX.FTZ R6, R135, R6, !PT ;  /* 0x0000000687067209 */ /* 0x000fe40007810000 */
[----:B------:R-:W-:-:S03]  /*4a40*/  FMNMX.FTZ R7, R64, R7, !PT ;  /* 0x0000000740077209 */ /* 0x000fc60007810000 */
[----:B------:R-:W1:Y:S04]  /*4a50*/  SHFL.BFLY PT, R5, R6, 0x2, 0x1f ;  /* 0x0c401f0006057f89 */ /* 0x000e6800000e0000 */
[----:B------:R-:W3:Y:S01]  /*4a60*/  SHFL.BFLY PT, R4, R7, 0x2, 0x1f ;  /* 0x0c401f0007047f89 */ /* 0x000ee200000e0000 */
[----:B-1----:R-:W-:Y:S02]  /*4a70*/  FMNMX.FTZ R5, R6, R5, !PT ;  /* 0x0000000506057209 */ /* 0x002fe40007810000 */
[----:B---3--:R-:W-:-:S03]  /*4a80*/  FMNMX.FTZ R4, R7, R4, !PT ;  /* 0x0000000407047209 */ /* 0x008fc60007810000 */
[----:B------:R-:W1:Y:S04]  /*4a90*/  SHFL.BFLY PT, R134, R5, 0x1, 0x1f ;  /* 0x0c201f0005867f89 */ /* 0x000e6800000e0000 */
[----:B------:R-:W3:Y:S01]  /*4aa0*/  SHFL.BFLY PT, R133, R4, 0x1, 0x1f ;  /* 0x0c201f0004857f89 */ /* 0x000ee200000e0000 */
[----:B-1----:R-:W-:Y:S02]  /*4ab0*/  FMNMX.FTZ R134, R5, R134, !PT ;  /* 0x0000008605867209 */ /* 0x002fe40007810000 */
[----:B------:R-:W-:Y:S02]  /*4ac0*/  LOP3.LUT R5, R130, 0x1c0, R27, 0xf8, !PT ;  /* 0x000001c082057812 */ /* 0x000fe400078ef81b */
[----:B---3--:R-:W-:Y:S02]  /*4ad0*/  FMNMX.FTZ R133, R4, R133, !PT ;  /* 0x0000008504857209 */ /* 0x008fe40007810000 */
[----:B------:R-:W-:-:S02]  /*4ae0*/  LOP3.LUT R4, R5, R196, RZ, 0x3c, !PT ;  /* 0x000000c405047212 */ /* 0x000fc400078e3cff */
[----:B------:R-:W-:Y:S02]  /*4af0*/  FSETP.NEU.FTZ.AND P0, PT, R133, -INF , PT ;  /* 0xff8000008500780b */ /* 0x000fe40003f1d000 */
[----:B------:R-:W-:-:S04]  /*4b00*/  LOP3.LUT R4, R4, 0x200, R27, 0xf8, !PT ;  /* 0x0000020004047812 */ /* 0x000fc800078ef81b */
[----:B------:R-:W-:-:S04]  /*4b10*/  LEA R67, R4, R201, 0x1 ;  /* 0x000000c904437211 */ /* 0x000fc800078e08ff */
[-C--:B------:R-:W-:Y:S01]  /*4b20*/  IADD3 R42, PT, PT, R128, R67.reuse, RZ ;  /* 0x00000043802a7210 */ /* 0x080fe20007ffe0ff */
[----:B------:R-:W1:Y:S01]  /*4b30*/  LDSM.16.MT88.4 R124, [R67+0xc000] ;  /* 0x00c00000437c783b */ /* 0x000e620000004200 */
[C---:B------:R-:W-:Y:S02]  /*4b40*/  IADD3 R59, PT, PT, R0.reuse, R67, RZ ;  /* 0x00000043003b7210 */ /* 0x040fe40007ffe0ff */
[----:B------:R-:W-:Y:S01]  /*4b50*/  IADD3 R0, PT, PT, R0, R42, RZ ;  /* 0x0000002a00007210 */ /* 0x000fe20007ffe0ff */
[----:B------:R-:W-:Y:S04]  /*4b60*/  LDSM.16.MT88.4 R96, [R67+0x10000] ;  /* 0x010000004360783b */ /* 0x000fe80000004200 */
        /* <DEDUP_REMOVED lines=9> */
[----:B------:R-:W-:Y:S01]  /*4c00*/  LDSM.16.MT88.4 R28, [R67+0xd000] ;  /* 0x00d00000431c783b */ /* 0x000fe20000004200 */
[C---:B--2---:R-:W-:Y:S01]  /*4c10*/  FMUL.FTZ R65, R66.reuse, R133 ;  /* 0x0000008542417220 */ /* 0x044fe20000410000 */
[----:B------:R-:W-:-:S04]  /*4c20*/  FMUL.FTZ R139, R66, R134 ;  /* 0x00000086428b7220 */ /* 0x000fc80000410000 */
[----:B------:R-:W-:Y:S02]  /*4c30*/  FSEL R65, R65, RZ, P0 ;  /* 0x000000ff41417208 */ /* 0x000fe40000000000 */
[----:B------:R-:W-:-:S03]  /*4c40*/  FSETP.NEU.FTZ.AND P0, PT, R134, -INF , PT ;  /* 0xff8000008600780b */ /* 0x000fc60003f1d000 */
[-CC-:B------:R-:W-:Y:S01]  /*4c50*/  FFMA.FTZ R60, R80, R66.reuse, -R65.reuse ;  /* 0x00000042503c7223 */ /* 0x180fe20000010841 */
[-CC-:B------:R-:W-:Y:S01]  /*4c60*/  FFMA.FTZ R55, R82, R66.reuse, -R65.reuse ;  /* 0x0000004252377223 */ /* 0x180fe20000010841 */
[----:B------:R-:W-:Y:S01]  /*4c70*/  FSEL R139, R139, RZ, P0 ;  /* 0x000000ff8b8b7208 */ /* 0x000fe20000000000 */
[----:B------:R-:W2:Y:S01]  /*4c80*/  LDSM.16.MT88.4 R80, [R42+0xc000] ;  /* 0x00c000002a50783b */ /* 0x000ea20000004200 */
[-CC-:B------:R-:W-:Y:S01]  /*4c90*/  FFMA.FTZ R61, R72, R66.reuse, -R65.reuse ;  /* 0x00000042483d7223 */ /* 0x180fe20000010841 */
[-C--:B------:R-:W-:Y:S01]  /*4ca0*/  FFMA.FTZ R56, R71, R66.reuse, -R65 ;  /* 0x0000004247387223 */ /* 0x080fe20000010841 */
[----:B------:R-:W-:Y:S01]  /*4cb0*/  MUFU.EX2 R60, R60 ;  /* 0x0000003c003c7308 */ /* 0x000fe20000000800 */
[-CC-:B------:R-:W-:Y:S01]  /*4cc0*/  FFMA.FTZ R63, R68, R66.reuse, -R139.reuse ;  /* 0x00000042443f7223 */ /* 0x180fe2000001088b */
[-CC-:B------:R-:W-:Y:S01]  /*4cd0*/  FFMA.FTZ R62, R69, R66.reuse, -R139.reuse ;  /* 0x00000042453e7223 */ /* 0x180fe2000001088b */
[-CC-:B------:R-:W-:Y:S01]  /*4ce0*/  FFMA.FTZ R58, R58, R66.reuse, -R139.reuse ;  /* 0x000000423a3a7223 */ /* 0x180fe2000001088b */
[-C--:B------:R-:W-:Y:S01]  /*4cf0*/  FFMA.FTZ R57, R70, R66.reuse, -R139 ;  /* 0x0000004246397223 */ /* 0x080fe2000001088b */
[----:B------:R-:W3:Y:S01]  /*4d00*/  LDSM.16.MT88.4 R72, [R59+0xc000] ;  /* 0x00c000003b48783b */ /* 0x000ee20000004200 */
[-CC-:B------:R-:W-:Y:S01]  /*4d10*/  FFMA.FTZ R52, R76, R66.reuse, -R65.reuse ;  /* 0x000000424c347223 */ /* 0x180fe20000010841 */
[-CC-:B------:R-:W-:Y:S01]  /*4d20*/  FFMA.FTZ R51, R78, R66.reuse, -R65.reuse ;  /* 0x000000424e337223 */ /* 0x180fe20000010841 */
[----:B------:R-:W4:Y:S01]  /*4d30*/  MUFU.EX2 R61, R61 ;  /* 0x0000003d003d7308 */ /* 0x000f220000000800 */
[-CC-:B------:R-:W-:Y:S01]  /*4d40*/  FFMA.FTZ R48, R86, R66.reuse, -R65.reuse ;  /* 0x0000004256307223 */ /* 0x180fe20000010841 */
[-C--:B------:R-:W-:Y:S01]  /*4d50*/  FFMA.FTZ R47, R84, R66.reuse, -R65 ;  /* 0x00000042542f7223 */ /* 0x080fe20000010841 */
[-CC-:B------:R-:W-:Y:S01]  /*4d60*/  FFMA.FTZ R54, R92, R66.reuse, -R139.reuse ;  /* 0x000000425c367223 */ /* 0x180fe2000001088b */
[-CC-:B------:R-:W-:Y:S01]  /*4d70*/  FFMA.FTZ R53, R94, R66.reuse, -R139.reuse ;  /* 0x000000425e357223 */ /* 0x180fe2000001088b */
[-CC-:B------:R-:W-:Y:S01]  /*4d80*/  FFMA.FTZ R50, R50, R66.reuse, -R139.reuse ;  /* 0x0000004232327223 */ /* 0x180fe2000001088b */
[-C--:B------:R-:W-:Y:S01]  /*4d90*/  FFMA.FTZ R49, R116, R66.reuse, -R139 ;  /* 0x0000004274317223 */ /* 0x080fe2000001088b */
[-CC-:B------:R-:W-:Y:S01]  /*4da0*/  FFMA.FTZ R44, R142, R66.reuse, -R65.reuse ;  /* 0x000000428e2c7223 */ /* 0x180fe20000010841 */
[----:B------:R-:W-:Y:S01]  /*4db0*/  MUFU.EX2 R56, R56 ;  /* 0x0000003800387308 */ /* 0x000fe20000000800 */
[----:B------:R-:W-:Y:S01]  /*4dc0*/  LDSM.16.MT88.4 R140, [R59+0x10800] ;  /* 0x010800003b8c783b */ /* 0x000fe20000004200 */
[-CC-:B------:R-:W-:Y:S01]  /*4dd0*/  FFMA.FTZ R43, R242, R66.reuse, -R65.reuse ;  /* 0x00000042f22b7223 */ /* 0x180fe20000010841 */
[-C--:B------:R-:W-:Y:S01]  /*4de0*/  FFMA.FTZ R39, R240, R66.reuse, -R65 ;  /* 0x00000042f0277223 */ /* 0x080fe20000010841 */
[-CC-:B------:R-:W-:Y:S01]  /*4df0*/  FFMA.FTZ R46, R46, R66.reuse, -R139.reuse ;  /* 0x000000422e2e7223 */ /* 0x180fe2000001088b */
[-CC-:B------:R-:W-:Y:S01]  /*4e00*/  FFMA.FTZ R45, R238, R66.reuse, -R139.reuse ;  /* 0x00000042ee2d7223 */ /* 0x180fe2000001088b */
[-CC-:B------:R-:W-:Y:S01]  /*4e10*/  FFMA.FTZ R41, R236, R66.reuse, -R139.reuse ;  /* 0x00000042ec297223 */ /* 0x180fe2000001088b */
[-C--:B------:R-:W-:Y:S01]  /*4e20*/  FFMA.FTZ R40, R40, R66.reuse, -R139 ;  /* 0x0000004228287223 */ /* 0x080fe2000001088b */
[----:B------:R-:W5:Y:S01]  /*4e30*/  MUFU.EX2 R55, R55 ;  /* 0x0000003700377308 */ /* 0x000f620000000800 */
[----:B----4-:R-:W-:Y:S01]  /*4e40*/  F2FP.F16.F32.PACK_AB R113, R60, R61 ;  /* 0x0000003d3c71723e */ /* 0x010fe200000000ff */
[-CC-:B------:R-:W-:Y:S01]  /*4e50*/  FFMA.FTZ R38, R234, R66.reuse, -R65.reuse ;  /* 0x00000042ea267223 */ /* 0x180fe20000010841 */
[-CC-:B------:R-:W-:Y:S01]  /*4e60*/  FFMA.FTZ R37, R232, R66.reuse, -R65.reuse ;  /* 0x00000042e8257223 */ /* 0x180fe20000010841 */
[-CC-:B------:R-:W-:Y:S01]  /*4e70*/  FFMA.FTZ R36, R36, R66.reuse, -R65.reuse ;  /* 0x0000004224247223 */ /* 0x180fe20000010841 */
[-CC-:B------:R-:W-:Y:S01]  /*4e80*/  FFMA.FTZ R27, R230, R66.reuse, -R65.reuse ;  /* 0x00000042e61b7223 */ /* 0x180fe20000010841 */
[-CC-:B------:R-:W-:Y:S01]  /*4e90*/  FFMA.FTZ R148, R148, R66.reuse, -R65.reuse ;  /* 0x0000004294947223 */ /* 0x180fe20000010841 */
[-CC-:B------:R-:W-:Y:S01]  /*4ea0*/  FFMA.FTZ R145, R202, R66.reuse, -R65.reuse ;  /* 0x00000042ca917223 */ /* 0x180fe20000010841 */
[----:B------:R-:W-:Y:S01]  /*4eb0*/  MUFU.EX2 R63, R63 ;  /* 0x0000003f003f7308 */ /* 0x000fe20000000800 */
[-CC-:B------:R-:W-:Y:S01]  /*4ec0*/  FFMA.FTZ R168, R168, R66.reuse, -R65.reuse ;  /* 0x00000042a8a87223 */ /* 0x180fe20000010841 */
[-C--:B------:R-:W-:Y:S01]  /*4ed0*/  FFMA.FTZ R147, R194, R66.reuse, -R65 ;  /* 0x00000042c2937223 */ /* 0x080fe20000010841 */
[-CC-:B------:R-:W-:Y:S01]  /*4ee0*/  FFMA.FTZ R149, R192, R66.reuse, -R139.reuse ;  /* 0x00000042c0957223 */ /* 0x180fe2000001088b */
[-CC-:B------:R-:W-:Y:S01]  /*4ef0*/  FFMA.FTZ R176, R176, R66.reuse, -R139.reuse ;  /* 0x00000042b0b07223 */ /* 0x180fe2000001088b */
[-CC-:B------:R-:W-:Y:S01]  /*4f00*/  FFMA.FTZ R151, R190, R66.reuse, -R139.reuse ;  /* 0x00000042be977223 */ /* 0x180fe2000001088b */
[-C--:B------:R-:W-:Y:S01]  /*4f10*/  FFMA.FTZ R180, R180, R66.reuse, -R139 ;  /* 0x00000042b4b47223 */ /* 0x080fe2000001088b */
[----:B------:R-:W-:Y:S01]  /*4f20*/  FFMA.FTZ R188, R188, R66, -R65 ;  /* 0x00000042bcbc7223 */ /* 0x000fe20000010841 */
[----:B------:R-:W4:Y:S01]  /*4f30*/  MUFU.EX2 R62, R62 ;  /* 0x0000003e003e7308 */ /* 0x000f220000000800 */
[----:B-----5:R-:W-:Y:S01]  /*4f40*/  F2FP.F16.F32.PACK_AB R115, R55, R56 ;  /* 0x000000383773723e */ /* 0x020fe200000000ff */
[-CC-:B------:R-:W-:Y:S01]  /*4f50*/  FFMA.FTZ R174, R174, R66.reuse, -R139.reuse ;  /* 0x00000042aeae7223 */ /* 0x180fe2000001088b */
[-CC-:B------:R-:W-:Y:S01]  /*4f60*/  FFMA.FTZ R153, R172, R66.reuse, -R139.reuse ;  /* 0x00000042ac997223 */ /* 0x180fe2000001088b */
[-C--:B------:R-:W-:Y:S01]  /*4f70*/  FFMA.FTZ R170, R170, R66.reuse, -R139 ;  /* 0x00000042aaaa7223 */ /* 0x080fe2000001088b */
[-CC-:B------:R-:W-:Y:S01]  /*4f80*/  FFMA.FTZ R155, R166, R66.reuse, -R65.reuse ;  /* 0x00000042a69b7223 */ /* 0x180fe20000010841 */
[-CC-:B------:R-:W-:Y:S01]  /*4f90*/  FFMA.FTZ R157, R164, R66.reuse, -R65.reuse ;  /* 0x00000042a49d7223 */ /* 0x180fe20000010841 */
[-CC-:B------:R-:W-:Y:S01]  /*4fa0*/  FFMA.FTZ R162, R162, R66.reuse, -R65.reuse ;  /* 0x00000042a2a27223 */ /* 0x180fe20000010841 */
[----:B------:R-:W-:Y:S01]  /*4fb0*/  MUFU.EX2 R58, R58 ;  /* 0x0000003a003a7308 */ /* 0x000fe20000000800 */
[-C--:B------:R-:W-:Y:S01]  /*4fc0*/  FFMA.FTZ R159, R160, R66.reuse, -R65 ;  /* 0x00000042a09f7223 */ /* 0x080fe20000010841 */
[-CC-:B------:R-:W-:Y:S01]  /*4fd0*/  FFMA.FTZ R158, R158, R66.reuse, -R139.reuse ;  /* 0x000000429e9e7223 */ /* 0x180fe2000001088b */
[-CC-:B------:R-:W-:Y:S01]  /*4fe0*/  FFMA.FTZ R161, R156, R66.reuse, -R139.reuse ;  /* 0x000000429ca17223 */ /* 0x180fe2000001088b */
[-CC-:B------:R-:W-:Y:S01]  /*4ff0*/  FFMA.FTZ R154, R154, R66.reuse, -R139.reuse ;  /* 0x000000429a9a7223 */ /* 0x180fe2000001088b */
[-C--:B------:R-:W-:Y:S01]  /*5000*/  FFMA.FTZ R163, R152, R66.reuse, -R139 ;  /* 0x0000004298a37223 */ /* 0x080fe2000001088b */
[-C--:B------:R-:W-:Y:S01]  /*5010*/  FFMA.FTZ R150, R150, R66.reuse, -R65 ;  /* 0x0000004296967223 */ /* 0x080fe20000010841 */
[-CC-:B------:R-:W-:Y:S01]  /*5020*/  FFMA.FTZ R132, R132, R66.reuse, -R139.reuse ;  /* 0x0000004284847223 */ /* 0x180fe2000001088b */
[----:B------:R-:W5:Y:S01]  /*5030*/  MUFU.EX2 R57, R57 ;  /* 0x0000003900397308 */ /* 0x000f620000000800 */
[----:B----4-:R-:W-:Y:S01]  /*5040*/  F2FP.F16.F32.PACK_AB R112, R62, R63 ;  /* 0x0000003f3e70723e */ /* 0x010fe200000000ff */
[-C--:B------:R-:W-:Y:S01]  /*5050*/  FFMA.FTZ R233, R135, R66.reuse, -R139 ;  /* 0x0000004287e97223 */ /* 0x080fe2000001088b */
[----:B------:R-:W-:Y:S01]  /*5060*/  FFMA.FTZ R231, R64, R66, -R65 ;  /* 0x0000004240e77223 */ /* 0x000fe20000010841 */
[----:B------:R-:W-:Y:S01]  /*5070*/  FADD.FTZ R61, R61, R60 ;  /* 0x0000003c3d3d7221 */ /* 0x000fe20000010000 */
[----:B------:R-:W-:-:S03]  /*5080*/  FADD.FTZ R63, R63, R62 ;  /* 0x0000003e3f3f7221 */ /* 0x000fc60000010000 */
[----:B------:R-:W-:Y:S01]  /*5090*/  MUFU.EX2 R52, R52 ;  /* 0x0000003400347308 */ /* 0x000fe20000000800 */
[----:B------:R-:W-:-:S04]  /*50a0*/  FADD.FTZ R56, R56, R61 ;  /* 0x0000003d38387221 */ /* 0x000fc80000010000 */
[----:B------:R-:W-:-:S03]  /*50b0*/  FADD.FTZ R55, R55, R56 ;  /* 0x0000003837377221 */ /* 0x000fc60000010000 */
[----:B------:R-:W-:Y:S01]  /*50c0*/  MUFU.EX2 R51, R51 ;  /* 0x0000003300337308 */ /* 0x000fe20000000800 */
[----:B-----5:R-:W-:Y:S01]  /*50d0*/  F2FP.F16.F32.PACK_AB R114, R57, R58 ;  /* 0x0000003a3972723e */ /* 0x020fe200000000ff */
[----:B------:R-:W-:-:S04]  /*50e0*/  FADD.FTZ R58, R58, R63 ;  /* 0x0000003f3a3a7221 */ /* 0x000fc80000010000 */
[----:B------:R-:W-:Y:S02]  /*50f0*/  FADD.FTZ R57, R57, R58 ;  /* 0x0000003a39397221 */ /* 0x000fe40000010000 */
[----:B------:R-:W-:Y:S01]  /*5100*/  MUFU.EX2 R48, R48 ;  /* 0x0000003000307308 */ /* 0x000fe20000000800 */
[C---:B-1----:R-:W-:Y:S07]  /*5110*/  HMMA.16816.F32 R128, R112.reuse, R124, RZ ;  /* 0x0000007c7080723c */ /* 0x042fee00000018ff */
[----:B------:R-:W-:Y:S01]  /*5120*/  MUFU.EX2 R47, R47 ;  /* 0x0000002f002f7308 */ /* 0x000fe20000000800 */
[C---:B--2---:R-:W-:Y:S07]  /*5130*/  HMMA.16816.F32 R76, R112.reuse, R80, RZ ;  /* 0x00000050704c723c */ /* 0x044fee00000018ff */
[----:B------:R-:W-:Y:S01]  /*5140*/  MUFU.EX2 R54, R54 ;  /* 0x0000003600367308 */ /* 0x000fe20000000800 */
[C---:B------:R-:W-:Y:S07]  /*5150*/  HMMA.16816.F32 R124, R112.reuse, R126, RZ ;  /* 0x0000007e707c723c */ /* 0x040fee00000018ff */
[----:B------:R-:W1:Y:S01]  /*5160*/  MUFU.EX2 R53, R53 ;  /* 0x0000003500357308 */ /* 0x000e620000000800 */
[C---:B------:R-:W-:Y:S07]  /*5170*/  HMMA.16816.F32 R80, R112.reuse, R82, RZ ;  /* 0x000000527050723c */ /* 0x040fee00000018ff */
[----:B------:R-:W-:Y:S01]  /*5180*/  MUFU.EX2 R50, R50 ;  /* 0x0000003200327308 */ /* 0x000fe20000000800 */
[C---:B------:R-:W-:Y:S07]  /*5190*/  HMMA.16816.F32 R84, R112.reuse, R88, RZ ;  /* 0x000000587054723c */ /* 0x040fee00000018ff */
[----:B------:R-:W2:Y:S01]  /*51a0*/  MUFU.EX2 R49, R49 ;  /* 0x0000003100317308 */ /* 0x000ea20000000800 */
[C---:B------:R-:W-:Y:S07]  /*51b0*/  HMMA.16816.F32 R88, R112.reuse, R90, RZ ;  /* 0x0000005a7058723c */ /* 0x040fee00000018ff */
[----:B------:R-:W-:Y:S01]  /*51c0*/  MUFU.EX2 R44, R44 ;  /* 0x0000002c002c7308 */ /* 0x000fe20000000800 */
[C---:B---3--:R-:W-:Y:S07]  /*51d0*/  HMMA.16816.F32 R68, R112.reuse, R72, RZ ;  /* 0x000000487044723c */ /* 0x048fee00000018ff */
[----:B------:R-:W-:Y:S01]  /*51e0*/  MUFU.EX2 R43, R43 ;  /* 0x0000002b002b7308 */ /* 0x000fe20000000800 */
[C---:B------:R-:W-:Y:S07]  /*51f0*/  HMMA.16816.F32 R92, R112.reuse, R96, RZ ;  /* 0x00000060705c723c */ /* 0x040fee00000018ff */
[----:B------:R-:W-:Y:S01]  /*5200*/  MUFU.EX2 R39, R39 ;  /* 0x0000002700277308 */ /* 0x000fe20000000800 */
[C---:B------:R-:W-:Y:S07]  /*5210*/  HMMA.16816.F32 R100, R112.reuse, R104, RZ ;  /* 0x000000687064723c */ /* 0x040fee00000018ff */
[----:B------:R-:W-:Y:S01]  /*5220*/  MUFU.EX2 R46, R46 ;  /* 0x0000002e002e7308 */ /* 0x000fe20000000800 */
[C---:B------:R-:W-:Y:S07]  /*5230*/  HMMA.16816.F32 R120, R112.reuse, R108, RZ ;  /* 0x0000006c7078723c */ /* 0x040fee00000018ff */
[----:B------:R-:W3:Y:S01]  /*5240*/  MUFU.EX2 R45, R45 ;  /* 0x0000002d002d7308 */ /* 0x000ee20000000800 */
[C---:B------:R-:W-:Y:S07]  /*5250*/  HMMA.16816.F32 R72, R112.reuse, R74, RZ ;  /* 0x0000004a7048723c */ /* 0x040fee00000018ff */
[----:B------:R-:W-:Y:S01]  /*5260*/  MUFU.EX2 R41, R41 ;  /* 0x0000002900297308 */ /* 0x000fe20000000800 */
[C---:B------:R-:W-:Y:S07]  /*5270*/  HMMA.16816.F32 R96, R112.reuse, R98, RZ ;  /* 0x000000627060723c */ /* 0x040fee00000018ff */
[----:B------:R-:W4:Y:S01]  /*5280*/  MUFU.EX2 R40, R40 ;  /* 0x0000002800287308 */ /* 0x000f220000000800 */
[C---:B------:R-:W-:Y:S07]  /*5290*/  HMMA.16816.F32 R104, R112.reuse, R106, RZ ;  /* 0x0000006a7068723c */ /* 0x040fee00000018ff */
[----:B------:R-:W5:Y:S01]  /*52a0*/  MUFU.EX2 R38, R38 ;  /* 0x0000002600267308 */ /* 0x000f620000000800 */
[C---:B------:R-:W-:Y:S07]  /*52b0*/  HMMA.16816.F32 R108, R112.reuse, R110, RZ ;  /* 0x0000006e706c723c */ /* 0x040fee00000018ff */
[----:B------:R-:W-:Y:S01]  /*52c0*/  MUFU.EX2 R37, R37 ;  /* 0x0000002500257308 */ /* 0x000fe20000000800 */
[----:B------:R-:W-:Y:S01]  /*52d0*/  HMMA.16816.F32 R116, R112, R4, RZ ;  /* 0x000000047074723c */ /* 0x000fe200000018ff */
[----:B-1----:R-:W-:Y:S01]  /*52e0*/  F2FP.F16.F32.PACK_AB R4, R53, R54 ;  /* 0x000000363504723e */ /* 0x002fe200000000ff */
[----:B------:R-:W-:Y:S01]  /*52f0*/  FADD.FTZ R54, R54, R57 ;  /* 0x0000003936367221 */ /* 0x000fe20000010000 */
[----:B------:R-:W-:Y:S01]  /*5300*/  F2FP.F16.F32.PACK_AB R5, R51, R52 ;  /* 0x000000343305723e */ /* 0x000fe200000000ff */
[----:B------:R-:W-:-:S02]  /*5310*/  FADD.FTZ R52, R52, R55 ;  /* 0x0000003734347221 */ /* 0x000fc40000010000 */
[----:B------:R-:W-:Y:S01]  /*5320*/  FADD.FTZ R53, R53, R54 ;  /* 0x0000003635357221 */ /* 0x000fe20000010000 */
[----:B------:R-:W-:Y:S01]  /*5330*/  MUFU.EX2 R36, R36 ;  /* 0x0000002400247308 */ /* 0x000fe20000000800 */
[----:B------:R-:W-:Y:S01]  /*5340*/  HMMA.16816.F32 R112, R112, R6, RZ ;  /* 0x000000067070723c */ /* 0x000fe200000018ff */
[----:B--2---:R-:W-:Y:S01]  /*5350*/  F2FP.F16.F32.PACK_AB R6, R49, R50 ;  /* 0x000000323106723e */ /* 0x004fe200000000ff */
[----:B------:R-:W-:Y:S01]  /*5360*/  FADD.FTZ R51, R51, R52 ;  /* 0x0000003433337221 */ /* 0x000fe20000010000 */
[----:B------:R-:W-:Y:S01]  /*5370*/  F2FP.F16.F32.PACK_AB R7, R47, R48 ;  /* 0x000000302f07723e */ /* 0x000fe200000000ff */
[----:B------:R-:W-:Y:S02]  /*5380*/  FADD.FTZ R50, R50, R53 ;  /* 0x0000003532327221 */ /* 0x000fe40000010000 */
[----:B------:R-:W-:Y:S01]  /*5390*/  FADD.FTZ R48, R48, R51 ;  /* 0x0000003330307221 */ /* 0x000fe20000010000 */
[----:B------:R-:W-:Y:S01]  /*53a0*/  MUFU.EX2 R27, R27 ;  /* 0x0000001b001b7308 */ /* 0x000fe20000000800 */
[----:B------:R-:W-:-:S02]  /*53b0*/  FADD.FTZ R49, R49, R50 ;  /* 0x0000003231317221 */ /* 0x000fc40000010000 */
[----:B------:R-:W-:Y:S01]  /*53c0*/  HMMA.16816.F32 R128, R4, R16, R128 ;  /* 0x000000100480723c */ /* 0x000fe20000001880 */
[----:B------:R-:W-:-:S04]  /*53d0*/  FADD.FTZ R47, R47, R48 ;  /* 0x000000302f2f7221 */ /* 0x000fc80000010000 */
[----:B------:R-:W-:Y:S03]  /*53e0*/  MUFU.EX2 R148, R148 ;  /* 0x0000009400947308 */ /* 0x000fe60000000800 */
[C---:B------:R-:W-:Y:S01]  /*53f0*/  HMMA.16816.F32 R124, R4.reuse, R18, R124 ;  /* 0x00000012047c723c */ /* 0x040fe2000000187c */
[----:B------:R-:W1:Y:S04]  /*5400*/  LDSM.16.MT88.4 R16, [R67+0x10800] ;  /* 0x010800004310783b */ /* 0x000e680000004200 */
[----:B------:R-:W-:Y:S03]  /*5410*/  MUFU.EX2 R145, R145 ;  /* 0x0000009100917308 */ /* 0x000fe60000000800 */
[C---:B------:R-:W-:Y:S05]  /*5420*/  HMMA.16816.F32 R76, R4.reuse, R12, R76 ;  /* 0x0000000c044c723c */ /* 0x040fea000000184c */
[----:B------:R-:W-:Y:S03]  /*5430*/  MUFU.EX2 R168, R168 ;  /* 0x000000a800a87308 */ /* 0x000fe60000000800 */
[C---:B------:R-:W-:Y:S01]  /*5440*/  HMMA.16816.F32 R80, R4.reuse, R14, R80 ;  /* 0x0000000e0450723c */ /* 0x040fe20000001850 */
[----:B------:R-:W2:Y:S04]  /*5450*/  LDSM.16.MT88.4 R12, [R0+0x10800] ;  /* 0x01080000000c783b */ /* 0x000ea80000004200 */
[----:B------:R-:W-:Y:S03]  /*5460*/  MUFU.EX2 R147, R147 ;  /* 0x0000009300937308 */ /* 0x000fe60000000800 */
[C---:B------:R-:W-:Y:S05]  /*5470*/  HMMA.16816.F32 R84, R4.reuse, R8, R84 ;  /* 0x000000080454723c */ /* 0x040fea0000001854 */
[----:B------:R-:W-:Y:S03]  /*5480*/  MUFU.EX2 R149, R149 ;  /* 0x0000009500957308 */ /* 0x000fe60000000800 */
[C---:B------:R-:W-:Y:S01]  /*5490*/  HMMA.16816.F32 R88, R4.reuse, R10, R88 ;  /* 0x0000000a0458723c */ /* 0x040fe20000001858 */
[----:B------:R-:W5:Y:S04]  /*54a0*/  LDSM.16.MT88.4 R8, [R59+0xd000] ;  /* 0x00d000003b08783b */ /* 0x000f680000004200 */
[----:B------:R-:W-:Y:S03]  /*54b0*/  MUFU.EX2 R176, R176 ;  /* 0x000000b000b07308 */ /* 0x000fe60000000800 */
[C---:B------:R-:W-:Y:S05]  /*54c0*/  HMMA.16816.F32 R68, R4.reuse, R20, R68 ;  /* 0x000000140444723c */ /* 0x040fea0000001844 */
[----:B------:R-:W-:Y:S03]  /*54d0*/  MUFU.EX2 R151, R151 ;  /* 0x0000009700977308 */ /* 0x000fe60000000800 */
[C---:B------:R-:W-:Y:S01]  /*54e0*/  HMMA.16816.F32 R72, R4.reuse, R22, R72 ;  /* 0x000000160448723c */ /* 0x040fe20000001848 */
[----:B------:R-:W5:Y:S04]  /*54f0*/  LDSM.16.MT88.4 R20, [R42+0xd000] ;  /* 0x00d000002a14783b */ /* 0x000f680000004200 */
[----:B------:R-:W-:Y:S03]  /*5500*/  MUFU.EX2 R180, R180 ;  /* 0x000000b400b47308 */ /* 0x000fe60000000800 */
[C---:B-1----:R-:W-:Y:S05]  /*5510*/  HMMA.16816.F32 R92, R4.reuse, R16, R92 ;  /* 0x00000010045c723c */ /* 0x042fea000000185c */
[----:B------:R-:W-:Y:S03]  /*5520*/  MUFU.EX2 R188, R188 ;  /* 0x000000bc00bc7308 */ /* 0x000fe60000000800 */
[C---:B------:R-:W-:Y:S01]  /*5530*/  HMMA.16816.F32 R96, R4.reuse, R18, R96 ;  /* 0x000000120460723c */ /* 0x040fe20000001860 */
[----:B------:R-:W1:Y:S04]  /*5540*/  LDSM.16.MT88.4 R16, [R0+0xd000] ;  /* 0x00d000000010783b */ /* 0x000e680000004200 */
[----:B------:R-:W-:Y:S03]  /*5550*/  MUFU.EX2 R174, R174 ;  /* 0x000000ae00ae7308 */ /* 0x000fe60000000800 */
[----:B------:R-:W-:Y:S01]  /*5560*/  HMMA.16816.F32 R100, R4, R140, R100 ;  /* 0x0000008c0464723c */ /* 0x000fe20000001864 */
[-CC-:B------:R-:W-:Y:S01]  /*5570*/  FFMA.FTZ R140, R220, R66.reuse, -R139.reuse ;  /* 0x00000042dc8c7223 */ /* 0x180fe2000001088b */
[----:B------:R-:W-:-:S03]  /*5580*/  FFMA.FTZ R141, R226, R66, -R139 ;  /* 0x00000042e28d7223 */ /* 0x000fc6000001088b */
[----:B------:R-:W-:Y:S03]  /*5590*/  MUFU.EX2 R153, R153 ;  /* 0x0000009900997308 */ /* 0x000fe60000000800 */
[----:B------:R-:W-:Y:S01]  /*55a0*/  HMMA.16816.F32 R104, R4, R142, R104 ;  /* 0x0000008e0468723c */ /* 0x000fe20000001868 */
[-CC-:B------:R-:W-:Y:S01]  /*55b0*/  FFMA.FTZ R142, R204, R66.reuse, -R139.reuse ;  /* 0x00000042cc8e7223 */ /* 0x180fe2000001088b */
[----:B------:R-:W-:-:S03]  /*55c0*/  FFMA.FTZ R143, R210, R66, -R139 ;  /* 0x00000042d28f7223 */ /* 0x000fc6000001088b */
[----:B------:R-:W-:Y:S03]  /*55d0*/  MUFU.EX2 R140, R140 ;  /* 0x0000008c008c7308 */ /* 0x000fe60000000800 */
[C---:B------:R-:W-:Y:S05]  /*55e0*/  HMMA.16816.F32 R120, R4.reuse, R32, R120 ;  /* 0x000000200478723c */ /* 0x040fea0000001878 */
[----:B------:R-:W1:Y:S03]  /*55f0*/  MUFU.EX2 R141, R141 ;  /* 0x0000008d008d7308 */ /* 0x000e660000000800 */
[C---:B------:R-:W-:Y:S01]  /*5600*/  HMMA.16816.F32 R108, R4.reuse, R34, R108 ;  /* 0x00000022046c723c */ /* 0x040fe2000000186c */
[----:B------:R-:W-:Y:S04]  /*5610*/  LDSM.16.MT88.4 R32, [R42+0x11000] ;  /* 0x011000002a20783b */ /* 0x000fe80000004200 */
[----:B------:R-:W-:Y:S03]  /*5620*/  MUFU.EX2 R142, R142 ;  /* 0x0000008e008e7308 */ /* 0x000fe60000000800 */
[C---:B--2---:R-:W-:Y:S05]  /*5630*/  HMMA.16816.F32 R116, R4.reuse, R12, R116 ;  /* 0x0000000c0474723c */ /* 0x044fea0000001874 */
[----:B------:R-:W2:Y:S03]  /*5640*/  MUFU.EX2 R143, R143 ;  /* 0x0000008f008f7308 */ /* 0x000ea60000000800 */
[----:B------:R-:W-:Y:S01]  /*5650*/  HMMA.16816.F32 R112, R4, R14, R112 ;  /* 0x0000000e0470723c */ /* 0x000fe20000001870 */
[----:B------:R-:W2:Y:S01]  /*5660*/  LDSM.16.MT88.4 R12, [R67+0x11000] ;  /* 0x01100000430c783b */ /* 0x000ea20000004200 */
[----:B---3--:R-:W-:-:S02]  /*5670*/  F2FP.F16.F32.PACK_AB R4, R45, R46 ;  /* 0x0000002e2d04723e */ /* 0x008fc400000000ff */
[----:B------:R-:W-:Y:S01]  /*5680*/  F2FP.F16.F32.PACK_AB R5, R43, R44 ;  /* 0x0000002c2b05723e */ /* 0x000fe200000000ff */
[----:B------:R-:W-:Y:S01]  /*5690*/  MUFU.EX2 R170, R170 ;  /* 0x000000aa00aa7308 */ /* 0x000fe20000000800 */
[----:B----4-:R-:W-:Y:S02]  /*56a0*/  F2FP.F16.F32.PACK_AB R6, R40, R41 ;  /* 0x000000292806723e */ /* 0x010fe400000000ff */
[----:B-----5:R-:W-:-:S05]  /*56b0*/  F2FP.F16.F32.PACK_AB R7, R38, R39 ;  /* 0x000000272607723e */ /* 0x020fca00000000ff */
[----:B------:R-:W-:Y:S02]  /*56c0*/  MUFU.EX2 R155, R155 ;  /* 0x0000009b009b7308 */ /* 0x000fe40000000800 */
[C---:B------:R-:W-:Y:S06]  /*56d0*/  HMMA.16816.F32 R68, R4.reuse, R8, R68 ;  /* 0x000000080444723c */ /* 0x040fec0000001844 */
[----:B------:R-:W-:Y:S02]  /*56e0*/  MUFU.EX2 R157, R157 ;  /* 0x0000009d009d7308 */ /* 0x000fe40000000800 */
[C---:B------:R-:W-:Y:S01]  /*56f0*/  HMMA.16816.F32 R72, R4.reuse, R10, R72 ;  /* 0x0000000a0448723c */ /* 0x040fe20000001848 */
[----:B------:R-:W3:Y:S05]  /*5700*/  LDSM.16.MT88.4 R8, [R59+0x11000] ;  /* 0x011000003b08783b */ /* 0x000eea0000004200 */
[----:B------:R-:W-:Y:S02]  /*5710*/  MUFU.EX2 R162, R162 ;  /* 0x000000a200a27308 */ /* 0x000fe40000000800 */
[C---:B------:R-:W-:Y:S06]  /*5720*/  HMMA.16816.F32 R76, R4.reuse, R20, R76 ;  /* 0x00000014044c723c */ /* 0x040fec000000184c */
[----:B------:R-:W-:Y:S02]  /*5730*/  MUFU.EX2 R159, R159 ;  /* 0x0000009f009f7308 */ /* 0x000fe40000000800 */
[C---:B------:R-:W-:Y:S01]  /*5740*/  HMMA.16816.F32 R80, R4.reuse, R22, R80 ;  /* 0x000000160450723c */ /* 0x040fe20000001850 */
[----:B------:R-:W4:Y:S05]  /*5750*/  LDSM.16.MT88.4 R20, [R0+0x11000] ;  /* 0x011000000014783b */ /* 0x000f2a0000004200 */
[----:B------:R-:W-:Y:S02]  /*5760*/  MUFU.EX2 R158, R158 ;  /* 0x0000009e009e7308 */ /* 0x000fe40000000800 */
[C---:B-1----:R-:W-:Y:S06]  /*5770*/  HMMA.16816.F32 R84, R4.reuse, R16, R84 ;  /* 0x000000100454723c */ /* 0x042fec0000001854 */
[----:B------:R-:W-:Y:S02]  /*5780*/  MUFU.EX2 R161, R161 ;  /* 0x000000a100a17308 */ /* 0x000fe40000000800 */
[C---:B------:R-:W-:Y:S01]  /*5790*/  HMMA.16816.F32 R88, R4.reuse, R18, R88 ;  /* 0x000000120458723c */ /* 0x040fe20000001858 */
[----:B------:R-:W1:Y:S05]  /*57a0*/  LDSM.16.MT88.4 R16, [R67+0xd800] ;  /* 0x00d800004310783b */ /* 0x000e6a0000004200 */
[----:B------:R-:W-:Y:S02]  /*57b0*/  MUFU.EX2 R154, R154 ;  /* 0x0000009a009a7308 */ /* 0x000fe40000000800 */
[C---:B--2---:R-:W-:Y:S06]  /*57c0*/  HMMA.16816.F32 R92, R4.reuse, R12, R92 ;  /* 0x0000000c045c723c */ /* 0x044fec000000185c */
[----:B------:R-:W-:Y:S02]  /*57d0*/  MUFU.EX2 R163, R163 ;  /* 0x000000a300a37308 */ /* 0x000fe40000000800 */
[C---:B------:R-:W-:Y:S01]  /*57e0*/  HMMA.16816.F32 R96, R4.reuse, R14, R96 ;  /* 0x0000000e0460723c */ /* 0x040fe20000001860 */
[----:B------:R-:W2:Y:S05]  /*57f0*/  LDSM.16.MT88.4 R12, [R42+0xd800] ;  /* 0x00d800002a0c783b */ /* 0x000eaa0000004200 */
[----:B------:R-:W-:Y:S02]  /*5800*/  MUFU.EX2 R150, R150 ;  /* 0x0000009600967308 */ /* 0x000fe40000000800 */
[C---:B---3--:R-:W-:Y:S06]  /*5810*/  HMMA.16816.F32 R100, R4.reuse, R8, R100 ;  /* 0x000000080464723c */ /* 0x048fec0000001864 */
[----:B------:R-:W-:Y:S02]  /*5820*/  MUFU.EX2 R132, R132 ;  /* 0x0000008400847308 */ /* 0x000fe40000000800 */
[C---:B------:R-:W-:Y:S01]  /*5830*/  HMMA.16816.F32 R104, R4.reuse, R10, R104 ;  /* 0x0000000a0468723c */ /* 0x040fe20000001868 */
[----:B------:R-:W3:Y:S05]  /*5840*/  LDSM.16.MT88.4 R8, [R0+0xd800] ;  /* 0x00d800000008783b */ /* 0x000eea0000004200 */
[----:B------:R-:W-:Y:S02]  /*5850*/  MUFU.EX2 R233, R233 ;  /* 0x000000e900e97308 */ /* 0x000fe40000000800 */
[C---:B------:R-:W-:Y:S06]  /*5860*/  HMMA.16816.F32 R128, R4.reuse, R28, R128 ;  /* 0x0000001c0480723c */ /* 0x040fec0000001880 */
[----:B------:R-:W-:Y:S02]  /*5870*/  MUFU.EX2 R231, R231 ;  /* 0x000000e700e77308 */ /* 0x000fe40000000800 */
[C---:B------:R-:W-:Y:S01]  /*5880*/  HMMA.16816.F32 R124, R4.reuse, R30, R124 ;  /* 0x0000001e047c723c */ /* 0x040fe2000000187c */
[----:B------:R-:W-:Y:S07]  /*5890*/  LDSM.16.MT88.4 R28, [R59+0xd800] ;  /* 0x00d800003b1c783b */ /* 0x000fee0000004200 */
[C---:B------:R-:W-:Y:S08]  /*58a0*/  HMMA.16816.F32 R120, R4.reuse, R32, R120 ;  /* 0x000000200478723c */ /* 0x040ff00000001878 */
[C---:B------:R-:W-:Y:S01]  /*58b0*/  HMMA.16816.F32 R108, R4.reuse, R34, R108 ;  /* 0x00000022046c723c */ /* 0x040fe2000000186c */
[----:B------:R-:W-:Y:S07]  /*58c0*/  LDSM.16.MT88.4 R32, [R67+0xe000] ;  /* 0x00e000004320783b */ /* 0x000fee0000004200 */
[C---:B----4-:R-:W-:Y:S08]  /*58d0*/  HMMA.16816.F32 R116, R4.reuse, R20, R116 ;  /* 0x000000140474723c */ /* 0x050ff00000001874 */
[----:B------:R-:W-:Y:S01]  /*58e0*/  HMMA.16816.F32 R112, R4, R22, R112 ;  /* 0x000000160470723c */ /* 0x000fe20000001870 */
[----:B------:R-:W-:Y:S01]  /*58f0*/  F2FP.F16.F32.PACK_AB R4, R141, R140 ;  /* 0x0000008c8d04723e */ /* 0x000fe200000000ff */
[----:B------:R-:W4:Y:S01]  /*5900*/  LDSM.16.MT88.4 R20, [R67+0x11800] ;  /* 0x011800004314783b */ /* 0x000f220000004200 */
[----:B------:R-:W-:-:S02]  /*5910*/  F2FP.F16.F32.PACK_AB R5, R36, R37 ;  /* 0x000000252405723e */ /* 0x000fc400000000ff */
[----:B------:R-:W-:Y:S02]  /*5920*/  F2FP.F16.F32.PACK_AB R6, R143, R142 ;  /* 0x0000008e8f06723e */ /* 0x000fe400000000ff */
[----:B------:R-:W-:-:S07]  /*5930*/  F2FP.F16.F32.PACK_AB R7, R148, R27 ;  /* 0x0000001b9407723e */ /* 0x000fce00000000ff */
[C---:B-1----:R-:W-:Y:S08]  /*5940*/  HMMA.16816.F32 R128, R4.reuse, R16, R128 ;  /* 0x000000100480723c */ /* 0x042ff00000001880 */
[C---:B------:R-:W-:Y:S01]  /*5950*/  HMMA.16816.F32 R124, R4.reuse, R18, R124 ;  /* 0x00000012047c723c */ /* 0x040fe2000000187c */
[----:B------:R-:W1:Y:S07]  /*5960*/  LDSM.16.MT88.4 R16, [R59+0x11800] ;  /* 0x011800003b10783b */ /* 0x000e6e0000004200 */
[C---:B--2---:R-:W-:Y:S08]  /*5970*/  HMMA.16816.F32 R76, R4.reuse, R12, R76 ;  /* 0x0000000c044c723c */ /* 0x044ff0000000184c */
[C---:B------:R-:W-:Y:S01]  /*5980*/  HMMA.16816.F32 R80, R4.reuse, R14, R80 ;  /* 0x0000000e0450723c */ /* 0x040fe20000001850 */
[----:B------:R-:W2:Y:S07]  /*5990*/  LDSM.16.MT88.4 R12, [R42+0x11800] ;  /* 0x011800002a0c783b */ /* 0x000eae0000004200 */
[C---:B---3--:R-:W-:Y:S08]  /*59a0*/  HMMA.16816.F32 R84, R4.reuse, R8, R84 ;  /* 0x000000080454723c */ /* 0x048ff00000001854 */
[C---:B------:R-:W-:Y:S01]  /*59b0*/  HMMA.16816.F32 R88, R4.reuse, R10, R88 ;  /* 0x0000000a0458723c */ /* 0x040fe20000001858 */
[----:B------:R-:W3:Y:S07]  /*59c0*/  LDSM.16.MT88.4 R8, [R0+0x11800] ;  /* 0x011800000008783b */ /* 0x000eee0000004200 */
[C---:B----4-:R-:W-:Y:S08]  /*59d0*/  HMMA.16816.F32 R92, R4.reuse, R20, R92 ;  /* 0x00000014045c723c */ /* 0x050ff0000000185c */
        /* <DEDUP_REMOVED lines=9> */
[C---:B------:R-:W-:Y:S01]  /*5a70*/  HMMA.16816.F32 R96, R4.reuse, R22, R96 ;  /* 0x000000160460723c */ /* 0x040fe20000001860 */
[----:B------:R-:W-:Y:S07]  /*5a80*/  LDSM.16.MT88.4 R20, [R42+0xe000] ;  /* 0x00e000002a14783b */ /* 0x000fee0000004200 */
[C---:B------:R-:W-:Y:S08]  /*5a90*/  HMMA.16816.F32 R68, R4.reuse, R28, R68 ;  /* 0x0000001c0444723c */ /* 0x040ff00000001844 */
[----:B------:R-:W-:Y:S01]  /*5aa0*/  HMMA.16816.F32 R72, R4, R30, R72 ;  /* 0x0000001e0448723c */ /* 0x000fe20000001848 */
[----:B------:R-:W4:Y:S01]  /*5ab0*/  LDSM.16.MT88.4 R28, [R59+0xe000] ;  /* 0x00e000003b1c783b */ /* 0x000f220000004200 */
[----:B------:R-:W-:-:S02]  /*5ac0*/  F2FP.F16.F32.PACK_AB R4, R176, R149 ;  /* 0x00000095b004723e */ /* 0x000fc400000000ff */
[----:B------:R-:W-:Y:S02]  /*5ad0*/  F2FP.F16.F32.PACK_AB R5, R168, R145 ;  /* 0x00000091a805723e */ /* 0x000fe400000000ff */
        /* <DEDUP_REMOVED lines=11> */
[----:B------:R-:W-:Y:S01]  /*5b90*/  HMMA.16816.F32 R128, R4, R32, R128 ;  /* 0x000000200480723c */ /* 0x000fe20000001880 */
[-CC-:B------:R-:W-:Y:S01]  /*5ba0*/  FFMA.FTZ R32, R186, R66.reuse, -R65.reuse ;  /* 0x00000042ba207223 */ /* 0x180fe20000010841 */
[----:B------:R-:W-:-:S05]  /*5bb0*/  FFMA.FTZ R33, R184, R66, -R65 ;  /* 0x00000042b8217223 */ /* 0x000fca0000010841 */
[----:B------:R-:W-:Y:S01]  /*5bc0*/  MUFU.EX2 R32, R32 ;  /* 0x0000002000207308 */ /* 0x000fe20000000800 */
[----:B------:R-:W-:Y:S01]  /*5bd0*/  HMMA.16816.F32 R124, R4, R34, R124 ;  /* 0x00000022047c723c */ /* 0x000fe2000000187c */
[-C--:B------:R-:W-:Y:S01]  /*5be0*/  FFMA.FTZ R34, R182, R66.reuse, -R65 ;  /* 0x00000042b6227223 */ /* 0x080fe20000010841 */
[----:B------:R-:W-:-:S05]  /*5bf0*/  FFMA.FTZ R35, R178, R66, -R139 ;  /* 0x00000042b2237223 */ /* 0x000fca000001088b */
[----:B------:R-:W-:Y:S01]  /*5c00*/  MUFU.EX2 R33, R33 ;  /* 0x0000002100217308 */ /* 0x000fe20000000800 */
[C---:B----4-:R-:W-:Y:S07]  /*5c10*/  HMMA.16816.F32 R68, R4.reuse, R28, R68 ;  /* 0x0000001c0444723c */ /* 0x050fee0000001844 */
[----:B------:R-:W-:Y:S01]  /*5c20*/  MUFU.EX2 R34, R34 ;  /* 0x0000002200227308 */ /* 0x000fe20000000800 */
[C---:B------:R-:W-:Y:S01]  /*5c30*/  HMMA.16816.F32 R72, R4.reuse, R30, R72 ;  /* 0x0000001e0448723c */ /* 0x040fe20000001848 */
[----:B------:R-:W-:Y:S06]  /*5c40*/  LDSM.16.MT88.4 R28, [R67+0xe800] ;  /* 0x00e80000431c783b */ /* 0x000fec0000004200 */
[----:B------:R-:W4:Y:S01]  /*5c50*/  MUFU.EX2 R35, R35 ;  /* 0x0000002300237308 */ /* 0x000f220000000800 */
[C---:B------:R-:W-:Y:S08]  /*5c60*/  HMMA.16816.F32 R76, R4.reuse, R20, R76 ;  /* 0x00000014044c723c */ /* 0x040ff0000000184c */
[C---:B------:R-:W-:Y:S01]  /*5c70*/  HMMA.16816.F32 R80, R4.reuse, R22, R80 ;  /* 0x000000160450723c */ /* 0x040fe20000001850 */
[----:B------:R-:W5:Y:S07]  /*5c80*/  LDSM.16.MT88.4 R20, [R42+0xe800] ;  /* 0x00e800002a14783b */ /* 0x000f6e0000004200 */
[C---:B-1----:R-:W-:Y:S08]  /*5c90*/  HMMA.16816.F32 R120, R4.reuse, R16, R120 ;  /* 0x000000100478723c */ /* 0x042ff00000001878 */
[C---:B------:R-:W-:Y:S01]  /*5ca0*/  HMMA.16816.F32 R108, R4.reuse, R18, R108 ;  /* 0x00000012046c723c */ /* 0x040fe2000000186c */
[----:B------:R-:W1:Y:S07]  /*5cb0*/  LDSM.16.MT88.4 R16, [R0+0xe800] ;  /* 0x00e800000010783b */ /* 0x000e6e0000004200 */
[C---:B--2---:R-:W-:Y:S08]  /*5cc0*/  HMMA.16816.F32 R116, R4.reuse, R12, R116 ;  /* 0x0000000c0474723c */ /* 0x044ff00000001874 */
[----:B------:R-:W-:Y:S01]  /*5cd0*/  HMMA.16816.F32 R112, R4, R14, R112 ;  /* 0x0000000e0470723c */ /* 0x000fe20000001870 */
[----:B----4-:R-:W-:Y:S01]  /*5ce0*/  F2FP.F16.F32.PACK_AB R4, R174, R35 ;  /* 0x00000023ae04723e */ /* 0x010fe200000000ff */
[----:B------:R-:W2:Y:S01]  /*5cf0*/  LDSM.16.MT88.4 R12, [R67+0x12800] ;  /* 0x01280000430c783b */ /* 0x000ea20000004200 */
[----:B------:R-:W-:-:S02]  /*5d00*/  F2FP.F16.F32.PACK_AB R5, R33, R32 ;  /* 0x000000202105723e */ /* 0x000fc400000000ff */
[----:B------:R-:W-:Y:S02]  /*5d10*/  F2FP.F16.F32.PACK_AB R6, R170, R153 ;  /* 0x00000099aa06723e */ /* 0x000fe400000000ff */
[----:B------:R-:W-:-:S07]  /*5d20*/  F2FP.F16.F32.PACK_AB R7, R155, R34 ;  /* 0x000000229b07723e */ /* 0x000fce00000000ff */
[C---:B---3--:R-:W-:Y:S08]  /*5d30*/  HMMA.16816.F32 R68, R4.reuse, R8, R68 ;  /* 0x000000080444723c */ /* 0x048ff00000001844 */
[C---:B------:R-:W-:Y:S01]  /*5d40*/  HMMA.16816.F32 R72, R4.reuse, R10, R72 ;  /* 0x0000000a0448723c */ /* 0x040fe20000001848 */
[----:B------:R-:W3:Y:S07]  /*5d50*/  LDSM.16.MT88.4 R8, [R59+0x12800] ;  /* 0x012800003b08783b */ /* 0x000eee0000004200 */
[C---:B-----5:R-:W-:Y:S08]  /*5d60*/  HMMA.16816.F32 R76, R4.reuse, R20, R76 ;  /* 0x00000014044c723c */ /* 0x060ff0000000184c */
[C---:B------:R-:W-:Y:S01]  /*5d70*/  HMMA.16816.F32 R80, R4.reuse, R22, R80 ;  /* 0x000000160450723c */ /* 0x040fe20000001850 */
[----:B------:R-:W4:Y:S07]  /*5d80*/  LDSM.16.MT88.4 R20, [R42+0x12800] ;  /* 0x012800002a14783b */ /* 0x000f2e0000004200 */
[C---:B-1----:R-:W-:Y:S08]  /*5d90*/  HMMA.16816.F32 R84, R4.reuse, R16, R84 ;  /* 0x000000100454723c */ /* 0x042ff00000001854 */
[C---:B------:R-:W-:Y:S01]  /*5da0*/  HMMA.16816.F32 R88, R4.reuse, R18, R88 ;  /* 0x000000120458723c */ /* 0x040fe20000001858 */
[----:B------:R-:W1:Y:S07]  /*5db0*/  LDSM.16.MT88.4 R16, [R0+0x12800] ;  /* 0x012800000010783b */ /* 0x000e6e0000004200 */
[C---:B--2---:R-:W-:Y:S08]  /*5dc0*/  HMMA.16816.F32 R92, R4.reuse, R12, R92 ;  /* 0x0000000c045c723c */ /* 0x044ff0000000185c */
[C---:B---3--:R-:W-:Y:S08]  /*5dd0*/  HMMA.16816.F32 R100, R4.reuse, R8, R100 ;  /* 0x000000080464723c */ /* 0x048ff00000001864 */
[C---:B------:R-:W-:Y:S01]  /*5de0*/  HMMA.16816.F32 R104, R4.reuse, R10, R104 ;  /* 0x0000000a0468723c */ /* 0x040fe20000001868 */
[----:B------:R-:W2:Y:S07]  /*5df0*/  LDSM.16.MT88.4 R8, [R42+0xf000] ;  /* 0x00f000002a08783b */ /* 0x000eae0000004200 */
[C---:B------:R-:W-:Y:S01]  /*5e00*/  HMMA.16816.F32 R96, R4.reuse, R14, R96 ;  /* 0x0000000e0460723c */ /* 0x040fe20000001860 */
[----:B------:R-:W3:Y:S07]  /*5e10*/  LDSM.16.MT88.4 R12, [R59+0xf000] ;  /* 0x00f000003b0c783b */ /* 0x000eee0000004200 */
[C---:B------:R-:W-:Y:S08]  /*5e20*/  HMMA.16816.F32 R128, R4.reuse, R28, R128 ;  /* 0x0000001c0480723c */ /* 0x040ff00000001880 */
[C---:B------:R-:W-:Y:S01]  /*5e30*/  HMMA.16816.F32 R124, R4.reuse, R30, R124 ;  /* 0x0000001e047c723c */ /* 0x040fe2000000187c */
[----:B------:R-:W-:Y:S07]  /*5e40*/  LDSM.16.MT88.4 R28, [R67+0xf000] ;  /* 0x00f00000431c783b */ /* 0x000fee0000004200 */
[C---:B----4-:R-:W-:Y:S08]  /*5e50*/  HMMA.16816.F32 R120, R4.reuse, R20, R120 ;  /* 0x000000140478723c */ /* 0x050ff00000001878 */
[C---:B------:R-:W-:Y:S01]  /*5e60*/  HMMA.16816.F32 R108, R4.reuse, R22, R108 ;  /* 0x00000016046c723c */ /* 0x040fe2000000186c */
[----:B------:R-:W4:Y:S07]  /*5e70*/  LDSM.16.MT88.4 R20, [R0+0xf000] ;  /* 0x00f000000014783b */ /* 0x000f2e0000004200 */
[C---:B-1----:R-:W-:Y:S08]  /*5e80*/  HMMA.16816.F32 R116, R4.reuse, R16, R116 ;  /* 0x000000100474723c */ /* 0x042ff00000001874 */
[----:B------:R-:W-:Y:S01]  /*5e90*/  HMMA.16816.F32 R112, R4, R18, R112 ;  /* 0x000000120470723c */ /* 0x000fe20000001870 */
[----:B------:R-:W-:Y:S01]  /*5ea0*/  F2FP.F16.F32.PACK_AB R4, R161, R158 ;  /* 0x0000009ea104723e */ /* 0x000fe200000000ff */
[----:B------:R-:W-:Y:S01]  /*5eb0*/  LDSM.16.MT88.4 R16, [R67+0x13000] ;  /* 0x013000004310783b */ /* 0x000fe20000004200 */
[----:B------:R-:W-:-:S02]  /*5ec0*/  F2FP.F16.F32.PACK_AB R5, R162, R157 ;  /* 0x0000009da205723e */ /* 0x000fc400000000ff */
[----:B------:R-:W-:Y:S02]  /*5ed0*/  F2FP.F16.F32.PACK_AB R6, R163, R154 ;  /* 0x0000009aa306723e */ /* 0x000fe400000000ff */
[----:B------:R-:W-:-:S07]  /*5ee0*/  F2FP.F16.F32.PACK_AB R7, R150, R159 ;  /* 0x0000009f9607723e */ /* 0x000fce00000000ff */
[C---:B--2---:R-:W-:Y:S08]  /*5ef0*/  HMMA.16816.F32 R76, R4.reuse, R8, R76 ;  /* 0x00000008044c723c */ /* 0x044ff0000000184c */
[C---:B------:R-:W-:Y:S01]  /*5f00*/  HMMA.16816.F32 R80, R4.reuse, R10, R80 ;  /* 0x0000000a0450723c */ /* 0x040fe20000001850 */
[----:B------:R-:W1:Y:S07]  /*5f10*/  LDSM.16.MT88.4 R8, [R42+0x13000] ;  /* 0x013000002a08783b */ /* 0x000e6e0000004200 */
[C---:B---3--:R-:W-:Y:S08]  /*5f20*/  HMMA.16816.F32 R68, R4.reuse, R12, R68 ;  /* 0x0000000c0444723c */ /* 0x048ff00000001844 */
[C---:B------:R-:W-:Y:S01]  /*5f30*/  HMMA.16816.F32 R72, R4.reuse, R14, R72 ;  /* 0x0000000e0448723c */ /* 0x040fe20000001848 */
[----:B------:R-:W2:Y:S07]  /*5f40*/  LDSM.16.MT88.4 R12, [R59+0x13000] ;  /* 0x013000003b0c783b */ /* 0x000eae0000004200 */
[C---:B----4-:R-:W-:Y:S08]  /*5f50*/  HMMA.16816.F32 R84, R4.reuse, R20, R84 ;  /* 0x000000140454723c */ /* 0x050ff00000001854 */
[C---:B------:R-:W-:Y:S01]  /*5f60*/  HMMA.16816.F32 R88, R4.reuse, R22, R88 ;  /* 0x000000160458723c */ /* 0x040fe20000001858 */
[----:B------:R-:W3:Y:S07]  /*5f70*/  LDSM.16.MT88.4 R20, [R0+0x13000] ;  /* 0x013000000014783b */ /* 0x000eee0000004200 */
[----:B------:R-:W-:Y:S01]  /*5f80*/  HMMA.16816.F32 R124, R4, R30, R124 ;  /* 0x0000001e047c723c */ /* 0x000fe2000000187c */
[-C--:B------:R-:W-:Y:S01]  /*5f90*/  FFMA.FTZ R31, R136, R66.reuse, -R139 ;  /* 0x00000042881f7223 */ /* 0x080fe2000001088b */
[-C--:B------:R-:W-:Y:S01]  /*5fa0*/  FFMA.FTZ R30, R138, R66.reuse, -R65 ;  /* 0x000000428a1e7223 */ /* 0x080fe20000010841 */
[----:B------:R-:W-:-:S04]  /*5fb0*/  FFMA.FTZ R136, R137, R66, -R139 ;  /* 0x0000004289887223 */ /* 0x000fc8000001088b */
[----:B------:R-:W4:Y:S01]  /*5fc0*/  MUFU.EX2 R31, R31 ;  /* 0x0000001f001f7308 */ /* 0x000f220000000800 */
[C---:B-1----:R-:W-:Y:S07]  /*5fd0*/  HMMA.16816.F32 R120, R4.reuse, R8, R120 ;  /* 0x000000080478723c */ /* 0x042fee0000001878 */
[----:B------:R-:W-:Y:S01]  /*5fe0*/  MUFU.EX2 R30, R30 ;  /* 0x0000001e001e7308 */ /* 0x000fe20000000800 */
[C---:B------:R-:W-:Y:S01]  /*5ff0*/  HMMA.16816.F32 R108, R4.reuse, R10, R108 ;  /* 0x0000000a046c723c */ /* 0x040fe2000000186c */
[----:B------:R-:W1:Y:S06]  /*6000*/  LDSM.16.MT88.4 R8, [R59+0xf800] ;  /* 0x00f800003b08783b */ /* 0x000e6c0000004200 */
[----:B------:R-:W5:Y:S01]  /*6010*/  MUFU.EX2 R136, R136 ;  /* 0x0000008800887308 */ /* 0x000f620000000800 */
[C---:B------:R-:W-:Y:S08]  /*6020*/  HMMA.16816.F32 R92, R4.reuse, R16, R92 ;  /* 0x00000010045c723c */ /* 0x040ff0000000185c */
[C---:B------:R-:W-:Y:S01]  /*6030*/  HMMA.16816.F32 R96, R4.reuse, R18, R96 ;  /* 0x000000120460723c */ /* 0x040fe20000001860 */
[----:B------:R-:W1:Y:S07]  /*6040*/  LDSM.16.MT88.4 R16, [R67+0xf800] ;  /* 0x00f800004310783b */ /* 0x000e6e0000004200 */
[C---:B--2---:R-:W-:Y:S08]  /*6050*/  HMMA.16816.F32 R100, R4.reuse, R12, R100 ;  /* 0x0000000c0464723c */ /* 0x044ff00000001864 */
[C---:B------:R-:W-:Y:S01]  /*6060*/  HMMA.16816.F32 R104, R4.reuse, R14, R104 ;  /* 0x0000000e0468723c */ /* 0x040fe20000001868 */
[----:B------:R-:W2:Y:S07]  /*6070*/  LDSM.16.MT88.4 R12, [R67+0x13800] ;  /* 0x01380000430c783b */ /* 0x000eae0000004200 */
[----:B------:R-:W-:Y:S01]  /*6080*/  HMMA.16816.F32 R128, R4, R28, R128 ;  /* 0x0000001c0480723c */ /* 0x000fe20000001880 */
[-CC-:B------:R-:W-:Y:S01]  /*6090*/  FFMA.FTZ R28, R146, R66.reuse, -R65.reuse ;  /* 0x00000042921c7223 */ /* 0x180fe20000010841 */
[----:B------:R-:W-:-:S05]  /*60a0*/  FFMA.FTZ R29, R144, R66, -R65 ;  /* 0x00000042901d7223 */ /* 0x000fca0000010841 */
[----:B------:R-:W-:Y:S01]  /*60b0*/  MUFU.EX2 R28, R28 ;  /* 0x0000001c001c7308 */ /* 0x000fe20000000800 */
[----:B---3--:R-:W-:Y:S01]  /*60c0*/  HMMA.16816.F32 R116, R4, R20, R116 ;  /* 0x000000140474723c */ /* 0x008fe20000001874 */
[----:B------:R-:W-:-:S04]  /*60d0*/  FADD.FTZ R20, R44, R47 ;  /* 0x0000002f2c147221 */ /* 0x000fc80000010000 */
[----:B------:R-:W-:Y:S02]  /*60e0*/  FADD.FTZ R20, R43, R20 ;  /* 0x000000142b147221 */ /* 0x000fe40000010000 */
[----:B------:R-:W3:Y:S01]  /*60f0*/  MUFU.EX2 R29, R29 ;  /* 0x0000001d001d7308 */ /* 0x000ee20000000800 */
[----:B------:R-:W-:Y:S01]  /*6100*/  HMMA.16816.F32 R112, R4, R22, R112 ;  /* 0x000000160470723c */ /* 0x000fe20000001870 */
[----:B----4-:R-:W-:Y:S01]  /*6110*/  F2FP.F16.F32.PACK_AB R4, R132, R31 ;  /* 0x0000001f8404723e */ /* 0x010fe200000000ff */
[----:B------:R-:W-:Y:S01]  /*6120*/  FADD.FTZ R22, R46, R49 ;  /* 0x000000312e167221 */ /* 0x000fe20000010000 */
[----:B-----5:R-:W-:Y:S01]  /*6130*/  F2FP.F16.F32.PACK_AB R6, R233, R136 ;  /* 0x00000088e906723e */ /* 0x020fe200000000ff */
[----:B------:R-:W-:Y:S01]  /*6140*/  FADD.FTZ R39, R39, R20 ;  /* 0x0000001427277221 */ /* 0x000fe20000010000 */
[----:B------:R-:W-:Y:S01]  /*6150*/  F2FP.F16.F32.PACK_AB R7, R231, R30 ;  /* 0x0000001ee707723e */ /* 0x000fe200000000ff */
[----:B------:R-:W-:Y:S02]  /*6160*/  FADD.FTZ R22, R45, R22 ;  /* 0x000000162d167221 */ /* 0x000fe40000010000 */
[----:B------:R-:W-:-:S02]  /*6170*/  FADD.FTZ R38, R38, R39 ;  /* 0x0000002726267221 */ /* 0x000fc40000010000 */
[----:B------:R-:W-:Y:S02]  /*6180*/  FADD.FTZ R21, R41, R22 ;  /* 0x0000001629157221 */ /* 0x000fe40000010000 */
[----:B------:R-:W-:Y:S02]  /*6190*/  FADD.FTZ R37, R37, R38 ;  /* 0x0000002625257221 */ /* 0x000fe40000010000 */
[----:B------:R-:W-:Y:S01]  /*61a0*/  FADD.FTZ R21, R40, R21 ;  /* 0x0000001528157221 */ /* 0x000fe20000010000 */
[----:B---3--:R-:W-:Y:S01]  /*61b0*/  F2FP.F16.F32.PACK_AB R5, R29, R28 ;  /* 0x0000001c1d05723e */ /* 0x008fe200000000ff */
[----:B------:R-:W-:Y:S02]  /*61c0*/  FADD.FTZ R36, R36, R37 ;  /* 0x0000002524247221 */ /* 0x000fe40000010000 */
[----:B------:R-:W-:Y:S02]  /*61d0*/  FADD.FTZ R140, R140, R21 ;  /* 0x000000158c8c7221 */ /* 0x000fe40000010000 */
[----:B------:R-:W-:-:S02]  /*61e0*/  FADD.FTZ R27, R27, R36 ;  /* 0x000000241b1b7221 */ /* 0x000fc40000010000 */
[----:B------:R-:W-:Y:S01]  /*61f0*/  FADD.FTZ R141, R141, R140 ;  /* 0x0000008c8d8d7221 */ /* 0x000fe20000010000 */
[C---:B-1----:R-:W-:Y:S01]  /*6200*/  HMMA.16816.F32 R68, R4.reuse, R8, R68 ;  /* 0x000000080444723c */ /* 0x042fe20000001844 */
[----:B------:R-:W-:Y:S02]  /*6210*/  FADD.FTZ R148, R148, R27 ;  /* 0x0000001b94947221 */ /* 0x000fe40000010000 */
[----:B------:R-:W-:Y:S02]  /*6220*/  FADD.FTZ R20, R142, R141 ;  /* 0x0000008d8e147221 */ /* 0x000fe40000010000 */
[----:B------:R-:W-:Y:S02]  /*6230*/  FADD.FTZ R145, R145, R148 ;  /* 0x0000009491917221 */ /* 0x000fe40000010000 */
[----:B------:R-:W-:Y:S01]  /*6240*/  FADD.FTZ R20, R143, R20 ;  /* 0x000000148f147221 */ /* 0x000fe20000010000 */
[----:B------:R-:W-:Y:S01]  /*6250*/  HMMA.16816.F32 R72, R4, R10, R72 ;  /* 0x0000000a0448723c */ /* 0x000fe20000001848 */
[----:B------:R-:W1:Y:S01]  /*6260*/  LDSM.16.MT88.4 R8, [R42+0x13800] ;  /* 0x013800002a08783b */ /* 0x000e620000004200 */
[----:B------:R-:W-:Y:S01]  /*6270*/  FADD.FTZ R168, R168, R145 ;  /* 0x00000091a8a87221 */ /* 0x000fe20000010000 */
[----:B------:R-:W-:-:S04]  /*6280*/  FADD.FTZ R149, R149, R20 ;  /* 0x0000001495957221 */ /* 0x000fc80000010000 */
[----:B------:R-:W-:Y:S01]  /*6290*/  FADD.FTZ R176, R176, R149 ;  /* 0x00000095b0b07221 */ /* 0x000fe20000010000 */
[----:B------:R-:W-:Y:S03]  /*62a0*/  HMMA.16816.F32 R128, R4, R16, R128 ;  /* 0x000000100480723c */ /* 0x000fe60000001880 */
[----:B------:R-:W-:-:S04]  /*62b0*/  FADD.FTZ R151, R151, R176 ;  /* 0x000000b097977221 */ /* 0x000fc80000010000 */
[----:B------:R-:W-:Y:S01]  /*62c0*/  FADD.FTZ R180, R180, R151 ;  /* 0x00000097b4b47221 */ /* 0x000fe20000010000 */
[----:B------:R-:W-:Y:S01]  /*62d0*/  HMMA.16816.F32 R124, R4, R18, R124 ;  /* 0x00000012047c723c */ /* 0x000fe2000000187c */
[----:B------:R-:W3:Y:S02]  /*62e0*/  LDSM.16.MT88.4 R16, [R59+0x13800] ;  /* 0x013800003b10783b */ /* 0x000ee40000004200 */
[----:B------:R-:W-:-:S04]  /*62f0*/  FADD.FTZ R35, R35, R180 ;  /* 0x000000b423237221 */ /* 0x000fc80000010000 */
[----:B------:R-:W-:Y:S01]  /*6300*/  FADD.FTZ R174, R174, R35 ;  /* 0x00000023aeae7221 */ /* 0x000fe20000010000 */
[C---:B--2---:R-:W-:Y:S08]  /*6310*/  HMMA.16816.F32 R92, R4.reuse, R12, R92 ;  /* 0x0000000c045c723c */ /* 0x044ff0000000185c */
[C---:B------:R-:W-:Y:S01]  /*6320*/  HMMA.16816.F32 R96, R4.reuse, R14, R96 ;  /* 0x0000000e0460723c */ /* 0x040fe20000001860 */
[----:B------:R-:W2:Y:S07]  /*6330*/  LDSM.16.MT88.4 R12, [R42+0xf800] ;  /* 0x00f800002a0c783b */ /* 0x000eae0000004200 */
[----:B-1----:R-:W-:Y:S01]  /*6340*/  HMMA.16816.F32 R120, R4, R8, R120 ;  /* 0x000000080478723c */ /* 0x002fe20000001878 */
[----:B------:R-:W-:-:S04]  /*6350*/  FADD.FTZ R9, R147, R168 ;  /* 0x000000a893097221 */ /* 0x000fc80000010000 */
[----:B------:R-:W-:-:S03]  /*6360*/  FADD.FTZ R9, R188, R9 ;  /* 0x00000009bc097221 */ /* 0x000fc60000010000 */
[----:B------:R-:W-:Y:S01]  /*6370*/  HMMA.16816.F32 R108, R4, R10, R108 ;  /* 0x0000000a046c723c */ /* 0x000fe2000000186c */
[----:B------:R-:W-:Y:S01]  /*6380*/  FADD.FTZ R32, R32, R9 ;  /* 0x0000000920207221 */ /* 0x000fe20000010000 */
[----:B------:R-:W-:-:S03]  /*6390*/  FADD.FTZ R9, R153, R174 ;  /* 0x000000ae99097221 */ /* 0x000fc60000010000 */
[----:B------:R-:W-:Y:S01]  /*63a0*/  FADD.FTZ R33, R33, R32 ;  /* 0x0000002021217221 */ /* 0x000fe20000010000 */
[----:B------:R-:W-:Y:S02]  /*63b0*/  FADD.FTZ R9, R170, R9 ;  /* 0x00000009aa097221 */ /* 0x000fe40000010000 */
[----:B---3--:R-:W-:Y:S02]  /*63c0*/  HMMA.16816.F32 R100, R4, R16, R100 ;  /* 0x000000100464723c */ /* 0x008fe40000001864 */
[----:B------:R-:W-:-:S04]  /*63d0*/  FADD.FTZ R158, R158, R9 ;  /* 0x000000099e9e7221 */ /* 0x000fc80000010000 */
[----:B------:R-:W-:Y:S02]  /*63e0*/  FADD.FTZ R161, R161, R158 ;  /* 0x0000009ea1a17221 */ /* 0x000fe40000010000 */
[C---:B------:R-:W-:Y:S01]  /*63f0*/  HMMA.16816.F32 R104, R4.reuse, R18, R104 ;  /* 0x000000120468723c */ /* 0x040fe20000001868 */
[----:B------:R-:W1:Y:S07]  /*6400*/  LDSM.16.MT88.4 R16, [R0+0xf800] ;  /* 0x00f800000010783b */ /* 0x000e6e0000004200 */
[C---:B--2---:R-:W-:Y:S08]  /*6410*/  HMMA.16816.F32 R76, R4.reuse, R12, R76 ;  /* 0x0000000c044c723c */ /* 0x044ff0000000184c */
[----:B------:R-:W-:Y:S01]  /*6420*/  HMMA.16816.F32 R80, R4, R14, R80 ;  /* 0x0000000e0450723c */ /* 0x000fe20000001850 */
[----:B------:R2:W3:Y:S02]  /*6430*/  LDSM.16.MT88.4 R12, [R0+0x13800] ;  /* 0x01380000000c783b */ /* 0x0004e40000004200 */
[----:B--2---:R-:W-:-:S05]  /*6440*/  FADD.FTZ R0, R34, R33 ;  /* 0x0000002122007221 */ /* 0x004fca0000010000 */
[----:B-1----:R-:W-:Y:S01]  /*6450*/  HMMA.16816.F32 R84, R4, R16, R84 ;  /* 0x000000100454723c */ /* 0x002fe20000001854 */
[----:B------:R-:W-:-:S04]  /*6460*/  FADD.FTZ R0, R155, R0 ;  /* 0x000000009b007221 */ /* 0x000fc80000010000 */
[----:B------:R-:W-:Y:S01]  /*6470*/  FADD.FTZ R157, R157, R0 ;  /* 0x000000009d9d7221 */ /* 0x000fe20000010000 */
[----:B------:R-:W-:Y:S02]  /*6480*/  FADD.FTZ R0, R154, R161 ;  /* 0x000000a19a007221 */ /* 0x000fe40000010000 */
[----:B------:R-:W-:Y:S01]  /*6490*/  HMMA.16816.F32 R88, R4, R18, R88 ;  /* 0x000000120458723c */ /* 0x000fe20000001858 */
[----:B------:R-:W-:Y:S01]  /*64a0*/  FADD.FTZ R162, R162, R157 ;  /* 0x0000009da2a27221 */ /* 0x000fe20000010000 */
[----:B------:R-:W-:-:S03]  /*64b0*/  FADD.FTZ R0, R163, R0 ;  /* 0x00000000a3007221 */ /* 0x000fc60000010000 */
[----:B------:R-:W-:Y:S01]  /*64c0*/  FADD.FTZ R9, R159, R162 ;  /* 0x000000a29f097221 */ /* 0x000fe20000010000 */
[----:B------:R-:W-:Y:S02]  /*64d0*/  FADD.FTZ R31, R31, R0 ;  /* 0x000000001f1f7221 */ /* 0x000fe40000010000 */
[----:B---3--:R-:W-:Y:S01]  /*64e0*/  HMMA.16816.F32 R116, R4, R12, R116 ;  /* 0x0000000c0474723c */ /* 0x008fe20000001874 */
[----:B------:R-:W-:Y:S01]  /*64f0*/  FADD.FTZ R9, R150, R9 ;  /* 0x0000000996097221 */ /* 0x000fe20000010000 */
[----:B------:R-:W-:-:S03]  /*6500*/  FADD.FTZ R31, R132, R31 ;  /* 0x0000001f841f7221 */ /* 0x000fc60000010000 */
[----:B------:R-:W-:Y:S01]  /*6510*/  FADD.FTZ R28, R28, R9 ;  /* 0x000000091c1c7221 */ /* 0x000fe20000010000 */
[----:B------:R-:W-:Y:S02]  /*6520*/  FADD.FTZ R136, R136, R31 ;  /* 0x0000001f88887221 */ /* 0x000fe40000010000 */
[----:B------:R-:W-:Y:S01]  /*6530*/  HMMA.16816.F32 R112, R4, R14, R112 ;  /* 0x0000000e0470723c */ /* 0x000fe20000001870 */
[----:B------:R-:W-:Y:S01]  /*6540*/  FADD.FTZ R29, R29, R28 ;  /* 0x0000001c1d1d7221 */ /* 0x000fe20000010000 */
[----:B------:R-:W-:-:S03]  /*6550*/  FADD.FTZ R233, R233, R136 ;  /* 0x00000088e9e97221 */ /* 0x000fc60000010000 */
[----:B------:R-:W-:-:S04]  /*6560*/  FADD.FTZ R30, R30, R29 ;  /* 0x0000001d1e1e7221 */ /* 0x000fc80000010000 */
[----:B------:R-:W-:Y:S01]  /*6570*/  FADD.FTZ R231, R231, R30 ;  /* 0x0000001ee7e77221 */ /* 0x000fe20000010000 */
[----:B------:R-:W-:Y:S10]  /*6580*/  @!P4 BRA `(.L_x_543) ;  /* 0x000000400010c947 */ /* 0x000ff40003800000 */
[----:B------:R-:W-:Y:S01]  /*6590*/  ISETP.NE.U32.AND P1, PT, R228, RZ, PT ;  /* 0x000000ffe400720c */ /* 0x000fe20003f25070 */
[C---:B------:R-:W-:Y:S01]  /*65a0*/  IMAD.SHL.U32 R209, R24.reuse, 0x20, RZ ;  /* 0x0000002018d17824 */ /* 0x040fe200078e00ff */
[----:B------:R-:W-:Y:S01]  /*65b0*/  SHF.L.U64.HI R210, R24, 0x5, R25 ;  /* 0x0000000518d27819 */ /* 0x000fe20000010219 */
[----:B------:R-:W-:Y:S01]  /*65c0*/  IMAD.MOV.U32 R0, RZ, RZ, R133 ;  /* 0x000000ffff007224 */ /* 0x000fe200078e0085 */
[----:B------:R-:W-:Y:S01]  /*65d0*/  ISETP.NE.AND.EX P1, PT, R229, RZ, PT, P1 ;  /* 0x000000ffe500720c */ /* 0x000fe20003f25310 */
[----:B------:R-:W-:Y:S01]  /*65e0*/  IMAD.MOV.U32 R137, RZ, RZ, R134 ;  /* 0x000000ffff897224 */ /* 0x000fe200078e0086 */
[C---:B------:R-:W-:Y:S01]  /*65f0*/  IADD3 R220, PT, PT, -R26.reuse, 0x1, RZ ;  /* 0x000000011adc7810 */ /* 0x040fe20007ffe1ff */
[----:B------:R-:W-:-:S10]  /*6600*/  VIADD R221, R26, 0xfffffffe ;  /* 0xfffffffe1add7836 */ /* 0x000fd40000000000 */
.L_x_550:
[----:B------:R-:W1:Y:S01]  /*6610*/  S2R R199, SR_TID.X ;  /* 0x0000000000c77919 */ /* 0x000e620000002100 */
[----:B------:R-:W-:Y:S04]  /*6620*/  DEPBAR.LE SB0, 0x0 ;  /* 0x000080000000791a */ /* 0x000fe80000000000 */
[----:B------:R-:W-:Y:S05]  /*6630*/  WARPSYNC.ALL ;  /* 0x0000000000007948 */ /* 0x000fea0003800000 */
[----:B------:R-:W-:Y:S01]  /*6640*/  BAR.SYNC.DEFER_BLOCKING 0x0 ;  /* 0x0000000000007b1d */ /* 0x000fe20000010000 */
[----:B------:R-:W-:Y:S01]  /*6650*/  MOV R4, R215 ;  /* 0x000000d700047202 */ /* 0x000fe20000000f00 */
[----:B------:R-:W-:Y:S02]  /*6660*/  @!P1 IMAD.MOV.U32 R7, RZ, RZ, RZ ;  /* 0x000000ffff079224 */ /* 0x000fe400078e00ff */
[----:B------:R-:W-:Y:S03]  /*6670*/  IMAD.MOV.U32 R5, RZ, RZ, R214 ;  /* 0x000000ffff057224 */ /* 0x000fe600078e00d6 */
[----:B------:R-:W-:Y:S01]  /*6680*/  @!P1 IADD3 R7, P0, PT, RZ, -R7, RZ ;  /* 0x80000007ff079210 */ /* 0x000fe20007f1e0ff */
[----:B------:R-:W2:Y:S01]  /*6690*/  @!P1 LD.E R6, desc[UR4][R2.64+0x40] ;  /* 0x0000400402069980 */ /* 0x000ea2000c101900 */
[----:B------:R-:W-:Y:S01]  /*66a0*/  BSSY.RECONVERGENT B0, `(.L_x_544) ;  /* 0x0000045000007945 */ /* 0x000fe20003800200 */
[----:B--2---:R-:W-:Y:S05]  /*66b0*/  @!P1 IMAD.SHL.U32 R6, R6, 0x80, RZ ;  /* 0x0000008006069824 */ /* 0x004fea00078e00ff */
[----:B------:R-:W-:Y:S04]  /*66c0*/  @!P1 IADD3.X R6, PT, PT, RZ, ~R6, RZ, P0, !PT ;  /* 0x80000006ff069210 */ /* 0x000fe800007fe4ff */
[----:B------:R-:W-:Y:S04]  /*66d0*/  @!P1 SHF.R.S64 R7, R7, 0x1f, R6 ;  /* 0x0000001f07079819 */ /* 0x000fe80000001006 */
[----:B------:R-:W-:Y:S04]  /*66e0*/  @!P1 IADD3 R214, P0, PT, R214, R7, RZ ;  /* 0x00000007d6d69210 */ /* 0x000fe80007f1e0ff */
[----:B------:R-:W-:Y:S01]  /*66f0*/  @!P1 LEA.HI.X.SX32 R215, R6, R215, 0x1, P0 ;  /* 0x000000d706d79211 */ /* 0x000fe200000f0eff */
[----:B-1----:R-:W-:Y:S08]  /*6700*/  @!P1 BRA `(.L_x_545) ;  /* 0x0000000000f89947 */ /* 0x002ff00003800000 */
[----:B------:R-:W2:Y:S01]  /*6710*/  LD.E R13, desc[UR4][R2.64+0x170] ;  /* 0x00017004020d7980 */ /* 0x000ea2000c101900 */
[----:B------:R-:W-:Y:S03]  /*6720*/  IABS R9, R222 ;  /* 0x000000de00097213 */ /* 0x000fe60000000000 */
[----:B------:R-:W3:Y:S01]  /*6730*/  LD.E.64 R16, desc[UR4][R2.64+0x28] ;  /* 0x0000280402107980 */ /* 0x000ee2000c101b00 */
[-C--:B--2---:R-:W-:Y:S02]  /*6740*/  IABS R10, R13.reuse ;  /* 0x0000000d000a7213 */ /* 0x084fe40000000000 */
[-C--:B------:R-:W-:Y:S02]  /*6750*/  IABS R8, R13.reuse ;  /* 0x0000000d00087213 */ /* 0x080fe40000000000 */
[----:B------:R-:W1:Y:S02]  /*6760*/  I2F.RP R11, R10 ;  /* 0x0000000a000b7306 */ /* 0x000e640000209400 */
[----:B------:R-:W-:Y:S08]  /*6770*/  IADD3 R8, PT, PT, RZ, -R8, RZ ;  /* 0x80000008ff087210 */ /* 0x000ff00007ffe0ff */
[----:B-1----:R-:W1:Y:S02]  /*6780*/  MUFU.RCP R6, R11 ;  /* 0x0000000b00067308 */ /* 0x002e640000001000 */
[----:B-1----:R-:W-:Y:S02]  /*6790*/  VIADD R14, R6, 0xffffffe ;  /* 0x0ffffffe060e7836 */ /* 0x002fe40000000000 */
[----:B------:R-:W-:Y:S06]  /*67a0*/  VIADD R6, R222, 0xffffff80 ;  /* 0xffffff80de067836 */ /* 0x000fec0000000000 */
[----:B------:R-:W1:Y:S02]  /*67b0*/  F2I.FTZ.U32.TRUNC.NTZ R15, R14 ;  /* 0x0000000e000f7305 */ /* 0x000e64000021f000 */
[--C-:B-1----:R-:W-:Y:S02]  /*67c0*/  IMAD.MOV R7, RZ, RZ, -R15.reuse ;  /* 0x000000ffff077224 */ /* 0x102fe400078e0a0f */
[----:B------:R-:W-:Y:S02]  /*67d0*/  IMAD.MOV.U32 R14, RZ, RZ, RZ ;  /* 0x000000ffff0e7224 */ /* 0x000fe400078e00ff */
[----:B------:R-:W-:Y:S01]  /*67e0*/  IMAD R12, R7, R10, RZ ;  /* 0x0000000a070c7224 */ /* 0x000fe200078e02ff */
[----:B------:R-:W-:Y:S02]  /*67f0*/  IABS R7, R6 ;  /* 0x0000000600077213 */ /* 0x000fe40000000000 */
[----:B------:R-:W-:Y:S01]  /*6800*/  LOP3.LUT R6, R6, R13, RZ, 0x3c, !PT ;  /* 0x0000000d06067212 */ /* 0x000fe200078e3cff */
[----:B------:R-:W-:Y:S02]  /*6810*/  IMAD.HI.U32 R12, R15, R12, R14 ;  /* 0x0000000c0f0c7227 */ /* 0x000fe400078e000e */
[----:B------:R-:W2:Y:S01]  /*6820*/  LD.E.64 R14, desc[UR4][R2.64+0x40] ;  /* 0x00004004020e7980 */ /* 0x000ea2000c101b00 */
[----:B------:R-:W-:Y:S03]  /*6830*/  ISETP.GE.AND P0, PT, R6, RZ, PT ;  /* 0x000000ff0600720c */ /* 0x000fe60003f06270 */
[C---:B------:R-:W-:Y:S04]  /*6840*/  IMAD.HI.U32 R11, R12.reuse, R7, RZ ;  /* 0x000000070c0b7227 */ /* 0x040fe800078e00ff */
[----:B------:R-:W-:Y:S04]  /*6850*/  IMAD.HI.U32 R12, R12, R9, RZ ;  /* 0x000000090c0c7227 */ /* 0x000fe800078e00ff */
[-C--:B------:R-:W-:Y:S02]  /*6860*/  IMAD R7, R11, R8.reuse, R7 ;  /* 0x000000080b077224 */ /* 0x080fe400078e0207 */
[----:B------:R-:W-:Y:S03]  /*6870*/  IMAD R9, R12, R8, R9 ;  /* 0x000000080c097224 */ /* 0x000fe600078e0209 */
[C---:B------:R-:W-:Y:S02]  /*6880*/  ISETP.GT.U32.AND P2, PT, R10.reuse, R7, PT ;  /* 0x000000070a00720c */ /* 0x040fe40003f44070 */
[----:B------:R-:W-:Y:S11]  /*6890*/  ISETP.GT.U32.AND P4, PT, R10, R9, PT ;  /* 0x000000090a00720c */ /* 0x000ff60003f84070 */
[--C-:B------:R-:W-:Y:S02]  /*68a0*/  @!P2 IMAD.IADD R7, R7, 0x1, -R10.reuse ;  /* 0x000000010707a824 */ /* 0x100fe400078e0a0a */
[----:B------:R-:W-:Y:S01]  /*68b0*/  @!P4 IADD3 R12, PT, PT, R12, 0x1, RZ ;  /* 0x000000010c0cc810 */ /* 0x000fe20007ffe0ff */
[----:B------:R-:W-:Y:S02]  /*68c0*/  @!P4 IMAD.IADD R9, R9, 0x1, -R10 ;  /* 0x000000010909c824 */ /* 0x000fe400078e0a0a */
[-C--:B------:R-:W-:Y:S01]  /*68d0*/  ISETP.GE.U32.AND P5, PT, R7, R10.reuse, PT ;  /* 0x0000000a0700720c */ /* 0x080fe20003fa6070 */
[----:B------:R-:W-:Y:S01]  /*68e0*/  @!P2 VIADD R11, R11, 0x1 ;  /* 0x000000010b0ba836 */ /* 0x000fe20000000000 */
[-C--:B------:R-:W-:Y:S02]  /*68f0*/  LOP3.LUT R7, R222, R13.reuse, RZ, 0x3c, !PT ;  /* 0x0000000dde077212 */ /* 0x080fe400078e3cff */
[----:B------:R-:W-:Y:S02]  /*6900*/  ISETP.GE.U32.AND P6, PT, R9, R10, PT ;  /* 0x0000000a0900720c */ /* 0x000fe40003fc6070 */
[----:B------:R-:W-:Y:S02]  /*6910*/  ISETP.GE.AND P3, PT, R7, RZ, PT ;  /* 0x000000ff0700720c */ /* 0x000fe40003f66270 */
[----:B------:R-:W-:Y:S02]  /*6920*/  ISETP.NE.AND P2, PT, R13, RZ, PT ;  /* 0x000000ff0d00720c */ /* 0x000fe40003f45270 */
[----:B------:R-:W-:Y:S03]  /*6930*/  LOP3.LUT R7, RZ, R13, RZ, 0x33, !PT ;  /* 0x0000000dff077212 */ /* 0x000fe600078e33ff */
[----:B------:R-:W-:Y:S04]  /*6940*/  @P5 VIADD R11, R11, 0x1 ;  /* 0x000000010b0b5836 */ /* 0x000fe80000000000 */
[----:B------:R-:W-:Y:S02]  /*6950*/  @P6 VIADD R12, R12, 0x1 ;  /* 0x000000010c0c6836 */ /* 0x000fe40000000000 */
[----:B------:R-:W-:Y:S03]  /*6960*/  @!P0 IMAD.MOV R11, RZ, RZ, -R11 ;  /* 0x000000ffff0b8224 */ /* 0x000fe600078e0a0b */
[----:B------:R-:W-:Y:S02]  /*6970*/  @!P3 IADD3 R12, PT, PT, -R12, RZ, RZ ;  /* 0x000000ff0c0cb210 */ /* 0x000fe40007ffe1ff */
[C---:B------:R-:W-:Y:S02]  /*6980*/  SEL R11, R7.reuse, R11, !P2 ;  /* 0x0000000b070b7207 */ /* 0x040fe40005000000 */
[----:B------:R-:W-:Y:S02]  /*6990*/  SEL R7, R7, R12, !P2 ;  /* 0x0000000c07077207 */ /* 0x000fe40005000000 */
[-C--:B------:R-:W-:Y:S02]  /*69a0*/  LEA R20, P2, R11, R224.reuse, 0x2 ;  /* 0x000000e00b147211 */ /* 0x080fe400078410ff */
[C---:B------:R-:W-:Y:S01]  /*69b0*/  LEA R18, P0, R7.reuse, R224, 0x2 ;  /* 0x000000e007127211 */ /* 0x040fe200078010ff */
[----:B------:R-:W-:Y:S01]  /*69c0*/  IMAD.IADD R8, R7, 0x1, -R11 ;  /* 0x0000000107087824 */ /* 0x000fe200078e0a0b */
[-C--:B------:R-:W-:Y:S02]  /*69d0*/  LEA.HI.X.SX32 R21, R11, R225.reuse, 0x2, P2 ;  /* 0x000000e10b157211 */ /* 0x080fe400010f16ff */
[----:B------:R-:W-:Y:S01]  /*69e0*/  LEA.HI.X.SX32 R19, R7, R225, 0x2, P0 ;  /* 0x000000e107137211 */ /* 0x000fe200000f16ff */
[----:B------:R-:W-:Y:S02]  /*69f0*/  IMAD R8, R13, R8, -0x80 ;  /* 0xffffff800d087424 */ /* 0x000fe400078e0208 */
[----:B------:R-:W4:Y:S03]  /*6a00*/  LD.E R10, desc[UR4][R20.64] ;  /* 0x00000004140a7980 */ /* 0x000f26000c101900 */
[----:B------:R-:W-:Y:S01]  /*6a10*/  SHF.R.S32.HI R7, RZ, 0x1f, R8 ;  /* 0x0000001fff077819 */ /* 0x000fe20000011408 */
[----:B------:R-:W4:Y:S01]  /*6a20*/  LD.E R9, desc[UR4][R18.64] ;  /* 0x0000000412097980 */ /* 0x000f22000c101900 */
[-C--:B--2---:R-:W-:Y:S02]  /*6a30*/  IMAD R6, R15, R8.reuse, RZ ;  /* 0x000000080f067224 */ /* 0x084fe400078e02ff */
[C---:B------:R-:W-:Y:S04]  /*6a40*/  IMAD.WIDE.U32 R12, R14.reuse, R8, RZ ;  /* 0x000000080e0c7225 */ /* 0x040fe800078e00ff */
[----:B------:R-:W-:Y:S05]  /*6a50*/  IMAD R6, R14, R7, R6 ;  /* 0x000000070e067224 */ /* 0x000fea00078e0206 */
[----:B------:R-:W-:Y:S01]  /*6a60*/  IADD3 R13, PT, PT, R13, R6, RZ ;  /* 0x000000060d0d7210 */ /* 0x000fe20007ffe0ff */
[----:B----4-:R-:W-:Y:S04]  /*6a70*/  IMAD.IADD R9, R10, 0x1, -R9 ;  /* 0x000000010a097824 */ /* 0x010fe800078e0a09 */
[----:B---3--:R-:W-:Y:S01]  /*6a80*/  IMAD R7, R17, R9, RZ ;  /* 0x0000000911077224 */ /* 0x008fe200078e02ff */
[----:B------:R-:W-:Y:S01]  /*6a90*/  SHF.R.S32.HI R6, RZ, 0x1f, R9 ;  /* 0x0000001fff067819 */ /* 0x000fe20000011409 */
[----:B------:R-:W-:Y:S04]  /*6aa0*/  IMAD.WIDE.U32 R12, R9, R16, R12 ;  /* 0x00000010090c7225 */ /* 0x000fe800078e000c */
[----:B------:R-:W-:Y:S01]  /*6ab0*/  IMAD R7, R16, R6, R7 ;  /* 0x0000000610077224 */ /* 0x000fe200078e0207 */
[C---:B------:R-:W-:Y:S03]  /*6ac0*/  LEA R214, P0, R12.reuse, R5, 0x1 ;  /* 0x000000050cd67211 */ /* 0x040fe600078008ff */
[----:B------:R-:W-:Y:S05]  /*6ad0*/  IMAD.IADD R7, R13, 0x1, R7 ;  /* 0x000000010d077824 */ /* 0x000fea00078e0207 */
[----:B------:R-:W-:Y:S02]  /*6ae0*/  LEA.HI.X R215, R12, R4, R7, 0x1, P0 ;  /* 0x000000040cd77211 */ /* 0x000fe400000f0c07 */
.L_x_545:
[----:B------:R-:W-:Y:S05]  /*6af0*/  BSYNC.RECONVERGENT B0 ;  /* 0x0000000000007941 */ /* 0x000fea0003800200 */
.L_x_544:
[----:B------:R-:W1:Y:S01]  /*6b00*/  S2UR UR6, SR_CgaCtaId ;  /* 0x00000000000679c3 */ /* 0x000e620000008800 */
[C---:B------:R-:W-:Y:S01]  /*6b10*/  IMAD.SHL.U32 R41, R199.reuse, 0x8, RZ ;  /* 0x00000008c7297824 */ /* 0x040fe200078e00ff */
[----:B------:R-:W-:Y:S01]  /*6b20*/  LOP3.LUT R40, R199, 0x38, RZ, 0xc0, !PT ;  /* 0x00000038c7287812 */ /* 0x000fe200078ec0ff */
[----:B------:R-:W-:Y:S01]  /*6b30*/  UMOV UR7, 0x400 ;  /* 0x0000040000077882 */ /* 0x000fe20000000000 */
[----:B------:R-:W-:Y:S01]  /*6b40*/  IADD3 R42, P0, PT, R209, R214, RZ ;  /* 0x000000d6d12a7210 */ /* 0x000fe20007f1e0ff */
[----:B------:R-:W-:Y:S01]  /*6b50*/  IMAD.SHL.U32 R203, R199, 0x40, RZ ;  /* 0x00000040c7cb7824 */ /* 0x000fe200078e00ff */
[----:B------:R-:W-:Y:S01]  /*6b60*/  LOP3.LUT R43, R40, 0x1c0, R41, 0xf8, !PT ;  /* 0x000001c0282b7812 */ /* 0x000fe200078ef829 */
[----:B------:R-:W-:Y:S01]  /*6b70*/  VIADD R220, R220, 0x1 ;  /* 0x00000001dcdc7836 */ /* 0x000fe20000000000 */
[----:B------:R-:W-:Y:S01]  /*6b80*/  LOP3.LUT R196, R41, 0x38, RZ, 0xc0, !PT ;  /* 0x0000003829c47812 */ /* 0x000fe200078ec0ff */
[----:B------:R-:W-:Y:S01]  /*6b90*/  BSSY.RECONVERGENT B1, `(.L_x_546) ;  /* 0x0000180000017945 */ /* 0x000fe20003800200 */
[----:B------:R-:W-:Y:S02]  /*6ba0*/  LOP3.LUT R132, R199, 0x8, RZ, 0xc0, !PT ;  /* 0x00000008c7847812 */ /* 0x000fe400078ec0ff */
[-C--:B------:R-:W-:Y:S01]  /*6bb0*/  LOP3.LUT R40, R43, R196.reuse, RZ, 0x3c, !PT ;  /* 0x000000c42b287212 */ /* 0x080fe200078e3cff */
[----:B------:R-:W-:Y:S01]  /*6bc0*/  IMAD.X R43, R210, 0x1, R215, P0 ;  /* 0x00000001d22b7824 */ /* 0x000fe200000e06d7 */
[-C--:B------:R-:W-:Y:S02]  /*6bd0*/  IADD3 R50, P0, PT, R42, R209.reuse, RZ ;  /* 0x000000d12a327210 */ /* 0x080fe40007f1e0ff */
[----:B------:R-:W-:Y:S02]  /*6be0*/  LOP3.LUT R40, R40, 0x1e00, R41, 0xf8, !PT ;  /* 0x00001e0028287812 */ /* 0x000fe400078ef829 */
[----:B------:R-:W-:Y:S01]  /*6bf0*/  SHF.R.U32.HI R200, RZ, 0x1, R199 ;  /* 0x00000001ffc87819 */ /* 0x000fe200000116c7 */
[--C-:B------:R-:W-:Y:S01]  /*6c00*/  IMAD.X R51, R43, 0x1, R210.reuse, P0 ;  /* 0x000000012b337824 */ /* 0x100fe200000e06d2 */
[-C--:B------:R-:W-:Y:S02]  /*6c10*/  IADD3 R48, P0, PT, R50, R209.reuse, RZ ;  /* 0x000000d132307210 */ /* 0x080fe40007f1e0ff */
[----:B------:R-:W-:Y:S01]  /*6c20*/  LOP3.LUT R133, R132, 0x1c0, R203, 0xf8, !PT ;  /* 0x000001c084857812 */ /* 0x000fe200078ef8cb */
[----:B-1----:R-:W-:Y:S02]  /*6c30*/  ULEA UR6, UR6, UR7, 0x18 ;  /* 0x0000000706067291 */ /* 0x002fe4000f8ec0ff */
[--C-:B------:R-:W-:Y:S01]  /*6c40*/  IMAD.X R49, R51, 0x1, R210.reuse, P0 ;  /* 0x0000000133317824 */ /* 0x100fe200000e06d2 */
[-C--:B------:R-:W-:Y:S02]  /*6c50*/  IADD3 R46, P0, PT, R48, R209.reuse, RZ ;  /* 0x000000d1302e7210 */ /* 0x080fe40007f1e0ff */
[----:B------:R-:W-:Y:S01]  /*6c60*/  LOP3.LUT R134, R200, 0x8, RZ, 0xc0, !PT ;  /* 0x00000008c8867812 */ /* 0x000fe200078ec0ff */
[----:B------:R-:W-:Y:S01]  /*6c70*/  IMAD.U32 R201, RZ, RZ, UR6 ;  /* 0x00000006ffc97e24 */ /* 0x000fe2000f8e00ff */
[----:B------:R-:W-:Y:S01]  /*6c80*/  LOP3.LUT R132, R203, 0x400, RZ, 0xc0, !PT ;  /* 0x00000400cb847812 */ /* 0x000fe200078ec0ff */
[--C-:B------:R-:W-:Y:S01]  /*6c90*/  IMAD.X R47, R49, 0x1, R210.reuse, P0 ;  /* 0x00000001312f7824 */ /* 0x100fe200000e06d2 */
[-C--:B------:R-:W-:Y:S01]  /*6ca0*/  IADD3 R44, P0, PT, R46, R209.reuse, RZ ;  /* 0x000000d12e2c7210 */ /* 0x080fe20007f1e0ff */
[----:B------:R-:W-:Y:S01]  /*6cb0*/  IMAD R227, R40, 0x2, R201 ;  /* 0x0000000228e37824 */ /* 0x000fe200078e02c9 */
[-C--:B------:R-:W-:Y:S01]  /*6cc0*/  LOP3.LUT R133, R133, R196.reuse, RZ, 0x3c, !PT ;  /* 0x000000c485857212 */ /* 0x080fe200078e3cff */
[----:B------:R-:W-:Y:S01]  /*6cd0*/  IMAD.SHL.U32 R40, R199, 0x20, RZ ;  /* 0x00000020c7287824 */ /* 0x000fe200078e00ff */
[--C-:B------:R-:W-:Y:S01]  /*6ce0*/  LOP3.LUT R135, R134, 0x1c0, R203.reuse, 0xf8, !PT ;  /* 0x000001c086877812 */ /* 0x100fe200078ef8cb */
[----:B------:R-:W-:Y:S01]  /*6cf0*/  IMAD.X R45, R47, 0x1, R210, P0 ;  /* 0x000000012f2d7824 */ /* 0x000fe200000e06d2 */
[----:B------:R-:W-:Y:S01]  /*6d00*/  @!PT LDS RZ, [RZ] ;  /* 0x00000000fffff984 */ /* 0x000fe20000000800 */
[----:B------:R-:W-:Y:S01]  /*6d10*/  @!PT LDS RZ, [RZ] ;  /* 0x00000000fffff984 */ /* 0x000fe20000000800 */
[----:B------:R-:W-:Y:S01]  /*6d20*/  @!PT LDS RZ, [RZ] ;  /* 0x00000000fffff984 */ /* 0x000fe20000000800 */
[----:B------:R-:W-:Y:S01]  /*6d30*/  LDGSTS.E.BYPASS.LTC128B.128 [R227+0xc000], desc[UR4][R214.64] ;  /* 0x0c000000d6e37fae */ /* 0x000fe2000b981a04 */
[----:B------:R-:W-:Y:S01]  /*6d40*/  IMAD R132, R133, 0x2, R132 ;  /* 0x0000000285847824 */ /* 0x000fe200078e0284 */
[----:B------:R-:W-:Y:S03]  /*6d50*/  LOP3.LUT R198, R40, 0x7c00, RZ, 0xc0, !PT ;  /* 0x00007c0028c67812 */ /* 0x000fe600078ec0ff */
[----:B------:R-:W-:Y:S01]  /*6d60*/  LDGSTS.E.BYPASS.LTC128B.128 [R227+0x10000], desc[UR4][R214.64+0x80] ;  /* 0x10000080d6e37fae */ /* 0x000fe2000b981a04 */
[----:B------:R-:W-:Y:S01]  /*6d70*/  LOP3.LUT R138, R135, R196, RZ, 0x3c, !PT ;  /* 0x000000c4878a7212 */ /* 0x000fe200078e3cff */
[----:B------:R-:W-:Y:S01]  /*6d80*/  IMAD.IADD R187, R201, 0x1, R132 ;  /* 0x00000001c9bb7824 */ /* 0x000fe200078e0284 */
[----:B------:R-:W-:Y:S02]  /*6d90*/  LOP3.LUT R133, R198, 0x200, R203, 0xf8, !PT ;  /* 0x00000200c6857812 */ /* 0x000fe400078ef8cb */
[----:B------:R-:W-:Y:S01]  /*6da0*/  LDGSTS.E.BYPASS.LTC128B.128 [R227+0xc800], desc[UR4][R42.64] ;  /* 0x0c8000002ae37fae */ /* 0x000fe2000b981a04 */
[----:B------:R-:W-:Y:S02]  /*6db0*/  LOP3.LUT P2, RZ, R199, 0x4, RZ, 0xc0, !PT ;  /* 0x00000004c7ff7812 */ /* 0x000fe4000784c0ff */
[----:B------:R-:W-:Y:S02]  /*6dc0*/  LOP3.LUT R134, R133, R138, RZ, 0xfc, !PT ;  /* 0x0000008a85867212 */ /* 0x000fe400078efcff */
[----:B------:R1:W-:Y:S05]  /*6dd0*/  LDGSTS.E.BYPASS.LTC128B.128 [R227+0x10800], desc[UR4][R42.64+0x80] ;  /* 0x108000802ae37fae */ /* 0x0003ea000b981a04 */
[----:B------:R-:W-:Y:S01]  /*6de0*/  LDGSTS.E.BYPASS.LTC128B.128 [R227+0xd000], desc[UR4][R50.64] ;  /* 0x0d00000032e37fae */ /* 0x000fe2000b981a04 */
[----:B------:R-:W-:Y:S04]  /*6df0*/  IMAD R189, R134, 0x2, R201 ;  /* 0x0000000286bd7824 */ /* 0x000fe800078e02c9 */
[----:B------:R-:W-:Y:S05]  /*6e00*/  LDGSTS.E.BYPASS.LTC128B.128 [R227+0x11000], desc[UR4][R50.64+0x80] ;  /* 0x1100008032e37fae */ /* 0x000fea000b981a04 */
[----:B------:R-:W-:Y:S05]  /*6e10*/  LDGSTS.E.BYPASS.LTC128B.128 [R227+0xd800], desc[UR4][R48.64] ;  /* 0x0d80000030e37fae */ /* 0x000fea000b981a04 */
[----:B------:R-:W-:Y:S05]  /*6e20*/  LDGSTS.E.BYPASS.LTC128B.128 [R227+0x11800], desc[UR4][R48.64+0x80] ;  /* 0x1180008030e37fae */ /* 0x000fea000b981a04 */
[----:B------:R-:W-:Y:S05]  /*6e30*/  LDGSTS.E.BYPASS.LTC128B.128 [R227+0xe000], desc[UR4][R46.64] ;  /* 0x0e0000002ee37fae */ /* 0x000fea000b981a04 */
[----:B------:R-:W-:Y:S01]  /*6e40*/  LDGSTS.E.BYPASS.LTC128B.128 [R227+0x12000], desc[UR4][R46.64+0x80] ;  /* 0x120000802ee37fae */ /* 0x000fe2000b981a04 */
[-C--:B-1----:R-:W-:Y:S04]  /*6e50*/  IADD3 R42, P0, PT, R44, R209.reuse, RZ ;  /* 0x000000d12c2a7210 */ /* 0x082fe80007f1e0ff */
[----:B------:R-:W-:Y:S01]  /*6e60*/  LDGSTS.E.BYPASS.LTC128B.128 [R227+0xe800], desc[UR4][R44.64] ;  /* 0x0e8000002ce37fae */ /* 0x000fe2000b981a04 */
[--C-:B------:R-:W-:Y:S04]  /*6e70*/  IMAD.X R43, R45, 0x1, R210.reuse, P0 ;  /* 0x000000012d2b7824 */ /* 0x100fe800000e06d2 */
[----:B------:R-:W-:Y:S01]  /*6e80*/  LDGSTS.E.BYPASS.LTC128B.128 [R227+0x12800], desc[UR4][R44.64+0x80] ;  /* 0x128000802ce37fae */ /* 0x000fe2000b981a04 */
[----:B------:R-:W-:Y:S04]  /*6e90*/  IADD3 R40, P0, PT, R42, R209, RZ ;  /* 0x000000d12a287210 */ /* 0x000fe80007f1e0ff */
[----:B------:R-:W-:Y:S01]  /*6ea0*/  LDGSTS.E.BYPASS.LTC128B.128 [R227+0xf000], desc[UR4][R42.64] ;  /* 0x0f0000002ae37fae */ /* 0x000fe2000b981a04 */
[----:B------:R-:W-:Y:S01]  /*6eb0*/  IMAD.X R41, R43, 0x1, R210, P0 ;  /* 0x000000012b297824 */ /* 0x000fe200000e06d2 */
[----:B------:R-:W-:Y:S03]  /*6ec0*/  LOP3.LUT P0, RZ, R199, 0x2, RZ, 0xc0, !PT ;  /* 0x00000002c7ff7812 */ /* 0x000fe6000780c0ff */
[----:B------:R-:W-:Y:S01]  /*6ed0*/  LDGSTS.E.BYPASS.LTC128B.128 [R227+0x13000], desc[UR4][R42.64+0x80] ;  /* 0x130000802ae37fae */ /* 0x000fe2000b981a04 */
[----:B------:R-:W-:Y:S04]  /*6ee0*/  SEL R202, R197, 0xffffffe0, !P0 ;  /* 0xffffffe0c5ca7807 */ /* 0x000fe80004000000 */
[----:B------:R-:W-:Y:S01]  /*6ef0*/  LDGSTS.E.BYPASS.LTC128B.128 [R227+0xf800], desc[UR4][R40.64] ;  /* 0x0f80000028e37fae */ /* 0x000fe2000b981a04 */
[----:B------:R-:W-:Y:S04]  /*6f00*/  ISETP.NE.AND P0, PT, R220, RZ, PT ;  /* 0x000000ffdc00720c */ /* 0x000fe80003f05270 */
[----:B------:R1:W-:Y:S01]  /*6f10*/  LDGSTS.E.BYPASS.LTC128B.128 [R227+0x13800], desc[UR4][R40.64+0x80] ;  /* 0x1380008028e37fae */ /* 0x0003e2000b981a04 */
[C---:B------:R-:W-:Y:S02]  /*6f20*/  IMAD.IADD R184, R202.reuse, 0x1, R189 ;  /* 0x00000001cab87824 */ /* 0x040fe400078e02bd */
[----:B------:R-:W-:Y:S02]  /*6f30*/  IMAD.IADD R136, R202, 0x1, R187 ;  /* 0x00000001ca887824 */ /* 0x000fe400078e02bb */
[----:B------:R-:W-:Y:S05]  /*6f40*/  LDSM.16.M88.4 R132, [R189] ;  /* 0x00000000bd84783b */ /* 0x000fea0000000200 */
[----:B------:R-:W2:Y:S05]  /*6f50*/  LDSM.16.M88.4 R140, [R187+0x4000] ;  /* 0x00400000bb8c783b */ /* 0x000eaa0000000200 */
[----:B------:R-:W3:Y:S05]  /*6f60*/  LDSM.16.M88.4 R144, [R187+0x4800] ;  /* 0x00480000bb90783b */ /* 0x000eea0000000200 */
[----:B------:R-:W4:Y:S05]  /*6f70*/  LDSM.16.M88.4 R148, [R187+0x5000] ;  /* 0x00500000bb94783b */ /* 0x000f2a0000000200 */
[----:B------:R-:W0:Y:S05]  /*6f80*/  LDGDEPBAR ;  /* 0x00000000000079af */ /* 0x000e2a0000000000 */
[----:B------:R-:W5:Y:S05]  /*6f90*/  LDSM.16.M88.4 R152, [R187+0x5800] ;  /* 0x00580000bb98783b */ /* 0x000f6a0000000200 */
[----:B------:R-:W1:Y:S05]  /*6fa0*/  LDSM.16.M88.4 R156, [R187+0x6000] ;  /* 0x00600000bb9c783b */ /* 0x000e6a0000000200 */
[----:B------:R-:W1:Y:S05]  /*6fb0*/  LDSM.16.M88.4 R160, [R187+0x6800] ;  /* 0x00680000bba0783b */ /* 0x000e6a0000000200 */
[----:B------:R-:W1:Y:S05]  /*6fc0*/  LDSM.16.M88.4 R164, [R187+0x7000] ;  /* 0x00700000bba4783b */ /* 0x000e6a0000000200 */
[----:B------:R-:W1:Y:S01]  /*6fd0*/  LDSM.16.M88.4 R168, [R187+0x7800] ;  /* 0x00780000bba8783b */ /* 0x000e620000000200 */
[C---:B--2---:R-:W-:Y:S04]  /*6fe0*/  HMMA.16816.F32 R4, R132.reuse, R140, RZ ;  /* 0x0000008c8404723c */ /* 0x044fe800000018ff */
[----:B------:R-:W-:Y:S04]  /*6ff0*/  LDSM.16.M88.4 R172, [R184] ;  /* 0x00000000b8ac783b */ /* 0x000fe80000000200 */
[C---:B------:R-:W-:Y:S01]  /*7000*/  HMMA.16816.F32 R8, R132.reuse, R142, RZ ;  /* 0x0000008e8408723c */ /* 0x040fe200000018ff */
[----:B------:R-:W2:Y:S05]  /*7010*/  LDSM.16.M88.4 R176, [R136+0x4000] ;  /* 0x0040000088b0783b */ /* 0x000eaa0000000200 */
[----:B------:R-:W2:Y:S02]  /*7020*/  LDSM.16.M88.4 R180, [R136+0x4800] ;  /* 0x0048000088b4783b */ /* 0x000ea40000000200 */
[C---:B---3--:R-:W-:Y:S03]  /*7030*/  HMMA.16816.F32 R12, R132.reuse, R144, RZ ;  /* 0x00000090840c723c */ /* 0x048fe600000018ff */
[----:B------:R-:W3:Y:S05]  /*7040*/  LDSM.16.M88.4 R140, [R136+0x5000] ;  /* 0x00500000888c783b */ /* 0x000eea0000000200 */
[C---:B------:R-:W-:Y:S01]  /*7050*/  HMMA.16816.F32 R16, R132.reuse, R146, RZ ;  /* 0x000000928410723c */ /* 0x040fe200000018ff */
[----:B------:R-:W-:Y:S07]  /*7060*/  LDSM.16.M88.4 R144, [R136+0x6000] ;  /* 0x006000008890783b */ /* 0x000fee0000000200 */
[C---:B----4-:R-:W-:Y:S08]  /*7070*/  HMMA.16816.F32 R20, R132.reuse, R148, RZ ;  /* 0x000000948414723c */ /* 0x050ff000000018ff */
[C---:B------:R-:W-:Y:S01]  /*7080*/  HMMA.16816.F32 R24, R132.reuse, R150, RZ ;  /* 0x000000968418723c */ /* 0x040fe200000018ff */
[----:B------:R-:W-:Y:S07]  /*7090*/  LDSM.16.M88.4 R148, [R136+0x6800] ;  /* 0x006800008894783b */ /* 0x000fee0000000200 */
[C---:B-----5:R-:W-:Y:S01]  /*70a0*/  HMMA.16816.F32 R28, R132.reuse, R152, RZ ;  /* 0x00000098841c723c */ /* 0x060fe200000018ff */
[----:B------:R-:W-:Y:S05]  /*70b0*/  IMAD.MOV.U32 R152, RZ, RZ, 0x40 ;  /* 0x00000040ff987424 */ /* 0x000fea00078e00ff */
[----:B------:R-:W-:Y:S02]  /*70c0*/  SEL R152, R152, 0xffffffc0, !P2 ;  /* 0xffffffc098987807 */ /* 0x000fe40005000000 */
[C---:B------:R-:W-:Y:S03]  /*70d0*/  HMMA.16816.F32 R32, R132.reuse, R154, RZ ;  /* 0x0000009a8420723c */ /* 0x040fe600000018ff */
[C---:B------:R-:W-:Y:S02]  /*70e0*/  IMAD.IADD R185, R152.reuse, 0x1, R189 ;  /* 0x0000000198b97824 */ /* 0x040fe400078e02bd */
[----:B------:R-:W-:Y:S02]  /*70f0*/  IMAD.IADD R139, R152, 0x1, R187 ;  /* 0x00000001988b7824 */ /* 0x000fe400078e02bb */
[----:B------:R-:W-:Y:S01]  /*7100*/  LDSM.16.M88.4 R152, [R136+0x7000] ;  /* 0x007000008898783b */ /* 0x000fe20000000200 */
[C---:B-1----:R-:W-:Y:S01]  /*7110*/  HMMA.16816.F32 R36, R132.reuse, R156, RZ ;  /* 0x0000009c8424723c */ /* 0x042fe200000018ff */
[C---:B------:R-:W-:Y:S02]  /*7120*/  IMAD.IADD R205, R202.reuse, 0x1, R185 ;  /* 0x00000001cacd7824 */ /* 0x040fe400078e02b9 */
[----:B------:R-:W-:Y:S05]  /*7130*/  IMAD.IADD R204, R202, 0x1, R139 ;  /* 0x00000001cacc7824 */ /* 0x000fea00078e028b */
[C---:B------:R-:W-:Y:S01]  /*7140*/  HMMA.16816.F32 R40, R132.reuse, R158, RZ ;  /* 0x0000009e8428723c */ /* 0x040fe200000018ff */
[----:B------:R-:W-:Y:S05]  /*7150*/  LDSM.16.M88.4 R156, [R136+0x7800] ;  /* 0x00780000889c783b */ /* 0x000fea0000000200 */
[----:B------:R-:W-:Y:S02]  /*7160*/  LDSM.16.M88.4 R192, [R204+0xb000] ;  /* 0x00b00000ccc0783b */ /* 0x000fe40000000200 */
[C---:B------:R-:W-:Y:S08]  /*7170*/  HMMA.16816.F32 R44, R132.reuse, R160, RZ ;  /* 0x000000a0842c723c */ /* 0x040ff000000018ff */
[C---:B------:R-:W-:Y:S01]  /*7180*/  HMMA.16816.F32 R48, R132.reuse, R162, RZ ;  /* 0x000000a28430723c */ /* 0x040fe200000018ff */
[----:B------:R-:W-:Y:S07]  /*7190*/  LDSM.16.M88.4 R160, [R185] ;  /* 0x00000000b9a0783b */ /* 0x000fee0000000200 */
[C---:B------:R-:W-:Y:S08]  /*71a0*/  HMMA.16816.F32 R52, R132.reuse, R164, RZ ;  /* 0x000000a48434723c */ /* 0x040ff000000018ff */
[C---:B------:R-:W-:Y:S01]  /*71b0*/  HMMA.16816.F32 R56, R132.reuse, R166, RZ ;  /* 0x000000a68438723c */ /* 0x040fe200000018ff */
[----:B------:R-:W-:Y:S07]  /*71c0*/  LDSM.16.M88.4 R164, [R139+0x4000] ;  /* 0x004000008ba4783b */ /* 0x000fee0000000200 */
[C---:B------:R-:W-:Y:S08]  /*71d0*/  HMMA.16816.F32 R60, R132.reuse, R168, RZ ;  /* 0x000000a8843c723c */ /* 0x040ff000000018ff */
[----:B------:R-:W-:Y:S01]  /*71e0*/  HMMA.16816.F32 R64, R132, R170, RZ ;  /* 0x000000aa8440723c */ /* 0x000fe200000018ff */
[----:B------:R-:W1:Y:S05]  /*71f0*/  LDSM.16.M88.4 R132, [R136+0x5800] ;  /* 0x005800008884783b */ /* 0x000e6a0000000200 */
[----:B------:R-:W-:Y:S02]  /*7200*/  LDSM.16.M88.4 R168, [R139+0x6000] ;  /* 0x006000008ba8783b */ /* 0x000fe40000000200 */
[C---:B--2---:R-:W-:Y:S08]  /*7210*/  HMMA.16816.F32 R4, R172.reuse, R176, R4 ;  /* 0x000000b0ac04723c */ /* 0x044ff00000001804 */
[C---:B------:R-:W-:Y:S01]  /*7220*/  HMMA.16816.F32 R8, R172.reuse, R178, R8 ;  /* 0x000000b2ac08723c */ /* 0x040fe20000001808 */
[----:B------:R-:W-:Y:S07]  /*7230*/  LDSM.16.M88.4 R176, [R187+0xa000] ;  /* 0x00a00000bbb0783b */ /* 0x000fee0000000200 */
[C---:B------:R-:W-:Y:S08]  /*7240*/  HMMA.16816.F32 R12, R172.reuse, R180, R12 ;  /* 0x000000b4ac0c723c */ /* 0x040ff0000000180c */
[C---:B------:R-:W-:Y:S01]  /*7250*/  HMMA.16816.F32 R16, R172.reuse, R182, R16 ;  /* 0x000000b6ac10723c */ /* 0x040fe20000001810 */
[----:B------:R-:W-:Y:S07]  /*7260*/  LDSM.16.M88.4 R180, [R136+0x9800] ;  /* 0x0098000088b4783b */ /* 0x000fee0000000200 */
[C---:B---3--:R-:W-:Y:S08]  /*7270*/  HMMA.16816.F32 R20, R172.reuse, R140, R20 ;  /* 0x0000008cac14723c */ /* 0x048ff00000001814 */
[C---:B------:R-:W-:Y:S01]  /*7280*/  HMMA.16816.F32 R24, R172.reuse, R142, R24 ;  /* 0x0000008eac18723c */ /* 0x040fe20000001818 */
[----:B------:R-:W2:Y:S07]  /*7290*/  LDSM.16.M88.4 R140, [R139+0x4800] ;  /* 0x004800008b8c783b */ /* 0x000eae0000000200 */
[C---:B-1----:R-:W-:Y:S08]  /*72a0*/  HMMA.16816.F32 R28, R172.reuse, R132, R28 ;  /* 0x00000084ac1c723c */ /* 0x042ff0000000181c */
[C---:B------:R-:W-:Y:S01]  /*72b0*/  HMMA.16816.F32 R32, R172.reuse, R134, R32 ;  /* 0x00000086ac20723c */ /* 0x040fe20000001820 */
[----:B------:R-:W1:Y:S07]  /*72c0*/  LDSM.16.M88.4 R132, [R139+0x5000] ;  /* 0x005000008b84783b */ /* 0x000e6e0000000200 */
[C---:B------:R-:W-:Y:S08]  /*72d0*/  HMMA.16816.F32 R36, R172.reuse, R144, R36 ;  /* 0x00000090ac24723c */ /* 0x040ff00000001824 */
[C---:B------:R-:W-:Y:S01]  /*72e0*/  HMMA.16816.F32 R40, R172.reuse, R146, R40 ;  /* 0x00000092ac28723c */ /* 0x040fe20000001828 */
[----:B------:R-:W3:Y:S07]  /*72f0*/  LDSM.16.M88.4 R144, [R139+0x5800] ;  /* 0x005800008b90783b */ /* 0x000eee0000000200 */
[C---:B------:R-:W-:Y:S08]  /*7300*/  HMMA.16816.F32 R44, R172.reuse, R148, R44 ;  /* 0x00000094ac2c723c */ /* 0x040ff0000000182c */
[C---:B------:R-:W-:Y:S01]  /*7310*/  HMMA.16816.F32 R48, R172.reuse, R150, R48 ;  /* 0x00000096ac30723c */ /* 0x040fe20000001830 */
[----:B------:R-:W-:Y:S07]  /*7320*/  LDSM.16.M88.4 R148, [R205] ;  /* 0x00000000cd94783b */ /* 0x000fee0000000200 */
[C---:B------:R-:W-:Y:S08]  /*7330*/  HMMA.16816.F32 R52, R172.reuse, R152, R52 ;  /* 0x00000098ac34723c */ /* 0x040ff00000001834 */
[C---:B------:R-:W-:Y:S01]  /*7340*/  HMMA.16816.F32 R56, R172.reuse, R154, R56 ;  /* 0x0000009aac38723c */ /* 0x040fe20000001838 */
[----:B------:R-:W-:Y:S07]  /*7350*/  LDSM.16.M88.4 R152, [R204+0x4000] ;  /* 0x00400000cc98783b */ /* 0x000fee0000000200 */
[C---:B------:R-:W-:Y:S08]  /*7360*/  HMMA.16816.F32 R60, R172.reuse, R156, R60 ;  /* 0x0000009cac3c723c */ /* 0x040ff0000000183c */
[----:B------:R-:W-:Y:S01]  /*7370*/  HMMA.16816.F32 R64, R172, R158, R64 ;  /* 0x0000009eac40723c */ /* 0x000fe20000001840 */
[----:B------:R-:W-:Y:S05]  /*7380*/  LDSM.16.M88.4 R156, [R204+0x4800] ;  /* 0x00480000cc9c783b */ /* 0x000fea0000000200 */
[----:B------:R-:W-:Y:S02]  /*7390*/  LDSM.16.M88.4 R172, [R187+0x8800] ;  /* 0x00880000bbac783b */ /* 0x000fe40000000200 */
[C---:B------:R-:W-:Y:S08]  /*73a0*/  HMMA.16816.F32 R4, R160.reuse, R164, R4 ;  /* 0x000000a4a004723c */ /* 0x040ff00000001804 */
[C---:B------:R-:W-:Y:S01]  /*73b0*/  HMMA.16816.F32 R8, R160.reuse, R166, R8 ;  /* 0x000000a6a008723c */ /* 0x040fe20000001808 */
[----:B------:R-:W-:Y:S07]  /*73c0*/  LDSM.16.M88.4 R164, [R204+0x5000] ;  /* 0x00500000cca4783b */ /* 0x000fee0000000200 */
[C---:B--2---:R-:W-:Y:S08]  /*73d0*/  HMMA.16816.F32 R12, R160.reuse, R140, R12 ;  /* 0x0000008ca00c723c */ /* 0x044ff0000000180c */
[C---:B------:R-:W-:Y:S01]  /*73e0*/  HMMA.16816.F32 R16, R160.reuse, R142, R16 ;  /* 0x0000008ea010723c */ /* 0x040fe20000001810 */
[----:B------:R-:W2:Y:S07]  /*73f0*/  LDSM.16.M88.4 R140, [R139+0x6800] ;  /* 0x006800008b8c783b */ /* 0x000eae0000000200 */
        /* <DEDUP_REMOVED lines=16> */
[----:B------:R-:W-:Y:S01]  /*7500*/  HMMA.16816.F32 R64, R160, R146, R64 ;  /* 0x00000092a040723c */ /* 0x000fe20000001840 */
[----:B------:R-:W3:Y:S05]  /*7510*/  LDSM.16.M88.4 R144, [R204+0x6800] ;  /* 0x00680000cc90783b */ /* 0x000eea0000000200 */
[----:B------:R-:W-:Y:S02]  /*7520*/  LDSM.16.M88.4 R160, [R189+0x2000] ;  /* 0x00200000bda0783b */ /* 0x000fe40000000200 */
[C---:B------:R-:W-:Y:S03]  /*7530*/  HMMA.16816.F32 R4, R148.reuse, R152, R4 ;  /* 0x000000989404723c */ /* 0x040fe60000001804 */
[----:B------:R-:W-:Y:S05]  /*7540*/  LDSM.16.M88.4 R188, [R139+0x8000] ;  /* 0x008000008bbc783b */ /* 0x000fea0000000200 */
[C---:B------:R-:W-:Y:S01]  /*7550*/  HMMA.16816.F32 R8, R148.reuse, R154, R8 ;  /* 0x0000009a9408723c */ /* 0x040fe20000001808 */
[----:B------:R-:W4:Y:S07]  /*7560*/  LDSM.16.M88.4 R152, [R204+0x7000] ;  /* 0x00700000cc98783b */ /* 0x000f2e0000000200 */
[C---:B------:R-:W-:Y:S08]  /*7570*/  HMMA.16816.F32 R12, R148.reuse, R156, R12 ;  /* 0x0000009c940c723c */ /* 0x040ff0000000180c */
[C---:B------:R-:W-:Y:S01]  /*7580*/  HMMA.16816.F32 R16, R148.reuse, R158, R16 ;  /* 0x0000009e9410723c */ /* 0x040fe20000001810 */
[----:B------:R-:W5:Y:S07]  /*7590*/  LDSM.16.M88.4 R156, [R204+0x7800] ;  /* 0x00780000cc9c783b */ /* 0x000f6e0000000200 */
[C---:B------:R-:W-:Y:S08]  /*75a0*/  HMMA.16816.F32 R20, R148.reuse, R164, R20 ;  /* 0x000000a49414723c */ /* 0x040ff00000001814 */
[C---:B------:R-:W-:Y:S01]  /*75b0*/  HMMA.16816.F32 R24, R148.reuse, R166, R24 ;  /* 0x000000a69418723c */ /* 0x040fe20000001818 */
[----:B------:R-:W5:Y:S07]  /*75c0*/  LDSM.16.M88.4 R164, [R187+0x9000] ;  /* 0x00900000bba4783b */ /* 0x000f6e0000000200 */
        /* <DEDUP_REMOVED lines=9> */
[C---:B----4-:R-:W-:Y:S08]  /*7660*/  HMMA.16816.F32 R52, R148.reuse, R152, R52 ;  /* 0x000000989434723c */ /* 0x050ff00000001834 */
[C---:B------:R-:W-:Y:S01]  /*7670*/  HMMA.16816.F32 R56, R148.reuse, R154, R56 ;  /* 0x0000009a9438723c */ /* 0x040fe20000001838 */
[----:B------:R-:W-:Y:S07]  /*7680*/  LDSM.16.M88.4 R152, [R184+0x2000] ;  /* 0x00200000b898783b */ /* 0x000fee0000000200 */
[C---:B-----5:R-:W-:Y:S08]  /*7690*/  HMMA.16816.F32 R60, R148.reuse, R156, R60 ;  /* 0x0000009c943c723c */ /* 0x060ff0000000183c */
[----:B------:R-:W-:Y:S01]  /*76a0*/  HMMA.16816.F32 R64, R148, R158, R64 ;  /* 0x0000009e9440723c */ /* 0x000fe20000001840 */
[----:B------:R-:W4:Y:S05]  /*76b0*/  LDSM.16.M88.4 R148, [R187+0xb800] ;  /* 0x00b80000bb94783b */ /* 0x000f2a0000000200 */
[----:B------:R-:W5:Y:S02]  /*76c0*/  LDSM.16.M88.4 R156, [R136+0x8000] ;  /* 0x00800000889c783b */ /* 0x000f640000000200 */
[C---:B------:R-:W-:Y:S03]  /*76d0*/  HMMA.16816.F32 R4, R160.reuse, R168, R4 ;  /* 0x000000a8a004723c */ /* 0x040fe60000001804 */
[----:B------:R-:W-:Y:S05]  /*76e0*/  LDSM.16.M88.4 R184, [R185+0x2000] ;  /* 0x00200000b9b8783b */ /* 0x000fea0000000200 */
[C---:B------:R-:W-:Y:S01]  /*76f0*/  HMMA.16816.F32 R8, R160.reuse, R170, R8 ;  /* 0x000000aaa008723c */ /* 0x040fe20000001808 */
[----:B------:R-:W5:Y:S07]  /*7700*/  LDSM.16.M88.4 R168, [R136+0x8800] ;  /* 0x0088000088a8783b */ /* 0x000f6e0000000200 */
[C---:B------:R-:W-:Y:S08]  /*7710*/  HMMA.16816.F32 R12, R160.reuse, R172, R12 ;  /* 0x000000aca00c723c */ /* 0x040ff0000000180c */
[C---:B------:R-:W-:Y:S01]  /*7720*/  HMMA.16816.F32 R16, R160.reuse, R174, R16 ;  /* 0x000000aea010723c */ /* 0x040fe20000001810 */
[----:B------:R-:W5:Y:S07]  /*7730*/  LDSM.16.M88.4 R172, [R136+0x9000] ;  /* 0x0090000088ac783b */ /* 0x000f6e0000000200 */
[C---:B------:R-:W-:Y:S08]  /*7740*/  HMMA.16816.F32 R20, R160.reuse, R164, R20 ;  /* 0x000000a4a014723c */ /* 0x040ff00000001814 */
[C---:B------:R-:W-:Y:S01]  /*7750*/  HMMA.16816.F32 R24, R160.reuse, R166, R24 ;  /* 0x000000a6a018723c */ /* 0x040fe20000001818 */
[----:B------:R-:W-:Y:S07]  /*7760*/  LDSM.16.M88.4 R164, [R136+0xa800] ;  /* 0x00a8000088a4783b */ /* 0x000fee0000000200 */
[C---:B--2---:R-:W-:Y:S08]  /*7770*/  HMMA.16816.F32 R28, R160.reuse, R140, R28 ;  /* 0x0000008ca01c723c */ /* 0x044ff0000000181c */
[C---:B------:R-:W-:Y:S01]  /*7780*/  HMMA.16816.F32 R32, R160.reuse, R142, R32 ;  /* 0x0000008ea020723c */ /* 0x040fe20000001820 */
[----:B------:R-:W2:Y:S07]  /*7790*/  LDSM.16.M88.4 R140, [R136+0xa000] ;  /* 0x00a00000888c783b */ /* 0x000eae0000000200 */
[C---:B------:R-:W-:Y:S08]  /*77a0*/  HMMA.16816.F32 R36, R160.reuse, R176, R36 ;  /* 0x000000b0a024723c */ /* 0x040ff00000001824 */
        /* <DEDUP_REMOVED lines=9> */
[----:B------:R-:W-:Y:S01]  /*7840*/  HMMA.16816.F32 R64, R160, R150, R64 ;  /* 0x00000096a040723c */ /* 0x000fe20000001840 */
[----:B------:R-:W4:Y:S05]  /*7850*/  LDSM.16.M88.4 R148, [R139+0x9000] ;  /* 0x009000008b94783b */ /* 0x000f2a0000000200 */
[----:B------:R-:W-:Y:S02]  /*7860*/  LDSM.16.M88.4 R160, [R139+0xb800] ;  /* 0x00b800008ba0783b */ /* 0x000fe40000000200 */
        /* <DEDUP_REMOVED lines=12> */
[C---:B--2---:R-:W-:Y:S08]  /*7930*/  HMMA.16816.F32 R36, R152.reuse, R140, R36 ;  /* 0x0000008c9824723c */ /* 0x044ff00000001824 */
        /* <DEDUP_REMOVED lines=8> */
[C---:B-1----:R-:W-:Y:S08]  /*79c0*/  HMMA.16816.F32 R60, R152.reuse, R132, R60 ;  /* 0x00000084983c723c */ /* 0x042ff0000000183c */
[----:B------:R-:W-:Y:S01]  /*79d0*/  HMMA.16816.F32 R64, R152, R134, R64 ;  /* 0x000000869840723c */ /* 0x000fe20000001840 */
[----:B------:R-:W1:Y:S05]  /*79e0*/  LDSM.16.M88.4 R132, [R139+0x9800] ;  /* 0x009800008b84783b */ /* 0x000e6a0000000200 */
[----:B------:R-:W2:Y:S02]  /*79f0*/  LDSM.16.M88.4 R152, [R139+0xa800] ;  /* 0x00a800008b98783b */ /* 0x000ea40000000200 */
[C---:B------:R-:W-:Y:S08]  /*7a00*/  HMMA.16816.F32 R4, R184.reuse, R188, R4 ;  /* 0x000000bcb804723c */ /* 0x040ff00000001804 */
[C---:B------:R-:W-:Y:S01]  /*7a10*/  HMMA.16816.F32 R8, R184.reuse, R190, R8 ;  /* 0x000000beb808723c */ /* 0x040fe20000001808 */
[----:B------:R-:W-:Y:S07]  /*7a20*/  LDSM.16.M88.4 R188, [R204+0xa800] ;  /* 0x00a80000ccbc783b */ /* 0x000fee0000000200 */
[C---:B---3--:R-:W-:Y:S08]  /*7a30*/  HMMA.16816.F32 R12, R184.reuse, R144, R12 ;  /* 0x00000090b80c723c */ /* 0x048ff0000000180c */
[C---:B------:R-:W-:Y:S01]  /*7a40*/  HMMA.16816.F32 R16, R184.reuse, R146, R16 ;  /* 0x00000092b810723c */ /* 0x040fe20000001810 */
[----:B------:R-:W3:Y:S07]  /*7a50*/  LDSM.16.M88.4 R144, [R204+0x8800] ;  /* 0x00880000cc90783b */ /* 0x000eee0000000200 */
[C---:B----4-:R-:W-:Y:S08]  /*7a60*/  HMMA.16816.F32 R20, R184.reuse, R148, R20 ;  /* 0x00000094b814723c */ /* 0x050ff00000001814 */
[C---:B------:R-:W-:Y:S01]  /*7a70*/  HMMA.16816.F32 R24, R184.reuse, R150, R24 ;  /* 0x00000096b818723c */ /* 0x040fe20000001818 */
[----:B------:R-:W4:Y:S01]  /*7a80*/  LDSM.16.M88.4 R148, [R204+0xb800] ;  /* 0x00b80000cc94783b */ /* 0x000f220000000200 */
[----:B------:R-:W-:Y:S04]  /*7a90*/  DEPBAR.LE SB0, 0x0 ;  /* 0x000080000000791a */ /* 0x000fe80000000000 */
[----:B------:R-:W-:Y:S02]  /*7aa0*/  BAR.SYNC.DEFER_BLOCKING 0x0 ;  /* 0x0000000000007b1d */ /* 0x000fe40000010000 */
[C---:B-1----:R-:W-:Y:S08]  /*7ab0*/  HMMA.16816.F32 R28, R184.reuse, R132, R28 ;  /* 0x00000084b81c723c */ /* 0x042ff0000000181c */
[C---:B------:R-:W-:Y:S08]  /*7ac0*/  HMMA.16816.F32 R32, R184.reuse, R134, R32 ;  /* 0x00000086b820723c */ /* 0x040ff00000001820 */
[C---:B------:R-:W-:Y:S08]  /*7ad0*/  HMMA.16816.F32 R36, R184.reuse, R140, R36 ;  /* 0x0000008cb824723c */ /* 0x040ff00000001824 */
[C---:B------:R-:W-:Y:S08]  /*7ae0*/  HMMA.16816.F32 R40, R184.reuse, R142, R40 ;  /* 0x0000008eb828723c */ /* 0x040ff00000001828 */
[C---:B--2---:R-:W-:Y:S08]  /*7af0*/  HMMA.16816.F32 R44, R184.reuse, R152, R44 ;  /* 0x00000098b82c723c */ /* 0x044ff0000000182c */
[C---:B------:R-:W-:Y:S08]  /*7b00*/  HMMA.16816.F32 R48, R184.reuse, R154, R48 ;  /* 0x0000009ab830723c */ /* 0x040ff00000001830 */
[C---:B------:R-:W-:Y:S08]  /*7b10*/  HMMA.16816.F32 R52, R184.reuse, R156, R52 ;  /* 0x0000009cb834723c */ /* 0x040ff00000001834 */
[C---:B------:R-:W-:Y:S08]  /*7b20*/  HMMA.16816.F32 R56, R184.reuse, R158, R56 ;  /* 0x0000009eb838723c */ /* 0x040ff00000001838 */
[C---:B------:R-:W-:Y:S08]  /*7b30*/  HMMA.16816.F32 R60, R184.reuse, R160, R60 ;  /* 0x000000a0b83c723c */ /* 0x040ff0000000183c */
[----:B------:R-:W-:Y:S08]  /*7b40*/  HMMA.16816.F32 R64, R184, R162, R64 ;  /* 0x000000a2b840723c */ /* 0x000ff00000001840 */
[C---:B------:R-:W-:Y:S08]  /*7b50*/  HMMA.16816.F32 R4, R164.reuse, R168, R4 ;  /* 0x000000a8a404723c */ /* 0x040ff00000001804 */
[C---:B------:R-:W-:Y:S08]  /*7b60*/  HMMA.16816.F32 R8, R164.reuse, R170, R8 ;  /* 0x000000aaa408723c */ /* 0x040ff00000001808 */
[C---:B---3--:R-:W-:Y:S08]  /*7b70*/  HMMA.16816.F32 R12, R164.reuse, R144, R12 ;  /* 0x00000090a40c723c */ /* 0x048ff0000000180c */
[C---:B------:R-:W-:Y:S08]  /*7b80*/  HMMA.16816.F32 R16, R164.reuse, R146, R16 ;  /* 0x00000092a410723c */ /* 0x040ff00000001810 */
        /* <DEDUP_REMOVED lines=10> */
[C---:B----4-:R-:W-:Y:S08]  /*7c30*/  HMMA.16816.F32 R60, R164.reuse, R148, R60 ;  /* 0x00000094a43c723c */ /* 0x050ff0000000183c */
[----:B------:R-:W-:Y:S01]  /*7c40*/  HMMA.16816.F32 R64, R164, R150, R64 ;  /* 0x00000096a440723c */ /* 0x000fe20000001840 */
[----:B------:R-:W-:Y:S08]  /*7c50*/  @!UPT UIADD3 URZ, UPT, UPT, URZ, URZ, URZ ;  /* 0x000000fffffff290 */ /* 0x000ff0000fffe0ff */
[----:B------:R-:W-:Y:S11]  /*7c60*/  @!P0 BRA `(.L_x_547) ;  /* 0x0000000400c88947 */ /* 0x000ff60003800000 */
[----:B------:R-:W-:Y:S01]  /*7c70*/  ISETP.NE.U32.AND P1, PT, R228, RZ, PT ;  /* 0x000000ffe400720c */ /* 0x000fe20003f25070 */
[----:B------:R-:W-:Y:S03]  /*7c80*/  BSSY.RECONVERGENT B0, `(.L_x_548) ;  /* 0x000004c000007945 */ /* 0x000fe60003800200 */
[----:B------:R-:W-:Y:S11]  /*7c90*/  ISETP.NE.AND.EX P1, PT, R229, RZ, PT, P1 ;  /* 0x000000ffe500720c */ /* 0x000ff60003f25310 */
[----:B------:R-:W-:Y:S02]  /*7ca0*/  @!UPT UIADD3 URZ, UPT, UPT, URZ, URZ, URZ ;  /* 0x000000fffffff290 */ /* 0x000fe4000fffe0ff */
[----:B------:R-:W2:Y:S01]  /*7cb0*/  @!P1 LD.E R132, desc[UR4][R2.64+0x38] ;  /* 0x0000380402849980 */ /* 0x000ea2000c101900 */
[----:B------:R-:W-:Y:S05]  /*7cc0*/  @!P1 IMAD.MOV.U32 R133, RZ, RZ, RZ ;  /* 0x000000ffff859224 */ /* 0x000fea00078e00ff */
[----:B------:R-:W-:Y:S01]  /*7cd0*/  @!P1 IADD3 R133, P0, PT, RZ, -R133, RZ ;  /* 0x80000085ff859210 */ /* 0x000fe20007f1e0ff */
[----:B--2---:R-:W-:Y:S04]  /*7ce0*/  @!P1 IMAD.SHL.U32 R132, R132, 0x80, RZ ;  /* 0x0000008084849824 */ /* 0x004fe800078e00ff */
[----:B------:R-:W-:Y:S05]  /*7cf0*/  @!P1 IMAD.X R132, RZ, RZ, ~R132, P0 ;  /* 0x000000ffff849224 */ /* 0x000fea00000e0e84 */
[----:B------:R-:W-:Y:S04]  /*7d00*/  @!P1 SHF.R.S64 R133, R133, 0x1f, R132 ;  /* 0x0000001f85859819 */ /* 0x000fe80000001084 */
[----:B------:R-:W-:Y:S01]  /*7d10*/  @!P1 IADD3 R212, P0, PT, R133, R212, RZ ;  /* 0x000000d485d49210 */ /* 0x000fe20007f1e0ff */
[----:B------:R-:W-:Y:S03]  /*7d20*/  IMAD.SHL.U32 R133, R206, 0x20, RZ ;  /* 0x00000020ce857824 */ /* 0x000fe600078e00ff */
[----:B------:R-:W-:Y:S01]  /*7d30*/  @!P1 LEA.HI.X.SX32 R211, R132, R211, 0x1, P0 ;  /* 0x000000d384d39211 */ /* 0x000fe200000f0eff */
[----:B------:R-:W-:Y:S08]  /*7d40*/  @!P1 BRA `(.L_x_549) ;  /* 0x0000000000fc9947 */ /* 0x000ff00003800000 */
[----:B------:R-:W-:Y:S01]  /*7d50*/  VIADD R141, R222, 0xffffff00 ;  /* 0xffffff00de8d7836 */ /* 0x000fe20000000000 */
[----:B------:R-:W2:Y:S04]  /*7d60*/  LD.E R143, desc[UR4][R2.64+0x170] ;  /* 0x00017004028f7980 */ /* 0x000ea8000c101900 */
[----:B------:R-:W-:Y:S02]  /*7d70*/  IABS R134, R141 ;  /* 0x0000008d00867213 */ /* 0x000fe40000000000 */
[-C--:B--2---:R-:W-:Y:S02]  /*7d80*/  IABS R139, R143.reuse ;  /* 0x0000008f008b7213 */ /* 0x084fe40000000000 */
[-C--:B------:R-:W-:Y:S02]  /*7d90*/  IABS R135, R143.reuse ;  /* 0x0000008f00877213 */ /* 0x080fe40000000000 */
[----:B------:R-:W1:Y:S01]  /*7da0*/  I2F.RP R140, R139 ;  /* 0x0000008b008c7306 */ /* 0x000e620000209400 */
[----:B------:R-:W-:Y:S02]  /*7db0*/  LOP3.LUT R141, R141, R143, RZ, 0x3c, !PT ;  /* 0x0000008f8d8d7212 */ /* 0x000fe400078e3cff */
[----:B------:R-:W-:Y:S02]  /*7dc0*/  IMAD.MOV R135, RZ, RZ, -R135 ;  /* 0x000000ffff877224 */ /* 0x000fe400078e0a87 */
[----:B------:R-:W-:Y:S05]  /*7dd0*/  ISETP.GE.AND P0, PT, R141, RZ, PT ;  /* 0x000000ff8d00720c */ /* 0x000fea0003f06270 */
[----:B-1----:R-:W1:Y:S02]  /*7de0*/  MUFU.RCP R132, R140 ;  /* 0x0000008c00847308 */ /* 0x002e640000001000 */
[----:B-1----:R-:W-:Y:S01]  /*7df0*/  VIADD R144, R132, 0xffffffe ;  /* 0x0ffffffe84907836 */ /* 0x002fe20000000000 */
[----:B------:R-:W-:Y:S07]  /*7e00*/  IADD3 R132, PT, PT, R222, -0x80, RZ ;  /* 0xffffff80de847810 */ /* 0x000fee0007ffe0ff */
[----:B------:R-:W1:Y:S02]  /*7e10*/  F2I.FTZ.U32.TRUNC.NTZ R145, R144 ;  /* 0x0000009000917305 */ /* 0x000e64000021f000 */
[--C-:B-1----:R-:W-:Y:S02]  /*7e20*/  IMAD.MOV R136, RZ, RZ, -R145.reuse ;  /* 0x000000ffff887224 */ /* 0x102fe400078e0a91 */
[----:B------:R-:W-:Y:S02]  /*7e30*/  IMAD.MOV.U32 R144, RZ, RZ, RZ ;  /* 0x000000ffff907224 */ /* 0x000fe400078e00ff */
[----:B------:R-:W-:Y:S01]  /*7e40*/  IMAD R147, R136, R139, RZ ;  /* 0x0000008b88937224 */ /* 0x000fe200078e02ff */
[----:B------:R-:W-:Y:S02]  /*7e50*/  IABS R136, R132 ;  /* 0x0000008400887213 */ /* 0x000fe40000000000 */
[----:B------:R-:W-:Y:S01]  /*7e60*/  LOP3.LUT R132, R132, R143, RZ, 0x3c, !PT ;  /* 0x0000008f84847212 */ /* 0x000fe200078e3cff */
[----:B------:R-:W-:Y:S02]  /*7e70*/  IMAD.HI.U32 R145, R145, R147, R144 ;  /* 0x0000009391917227 */ /* 0x000fe400078e0090 */
[----:B------:R-:W2:Y:S04]  /*7e80*/  LD.E.64 R146, desc[UR4][R2.64+0x20] ;  /* 0x0000200402927980 */ /* 0x000ea8000c101b00 */
[C---:B------:R-:W-:Y:S04]  /*7e90*/  IMAD.HI.U32 R140, R145.reuse, R134, RZ ;  /* 0x00000086918c7227 */ /* 0x040fe800078e00ff */
[----:B------:R-:W-:Y:S02]  /*7ea0*/  IMAD.HI.U32 R142, R145, R136, RZ ;  /* 0x00000088918e7227 */ /* 0x000fe400078e00ff */
[----:B------:R-:W3:Y:S02]  /*7eb0*/  LD.E.64 R144, desc[UR4][R2.64+0x38] ;  /* 0x0000380402907980 */ /* 0x000ee4000c101b00 */
[-C--:B------:R-:W-:Y:S02]  /*7ec0*/  IMAD R134, R140, R135.reuse, R134 ;  /* 0x000000878c867224 */ /* 0x080fe400078e0286 */
[----:B------:R-:W-:Y:S03]  /*7ed0*/  IMAD R136, R142, R135, R136 ;  /* 0x000000878e887224 */ /* 0x000fe600078e0288 */
[C---:B------:R-:W-:Y:S02]  /*7ee0*/  ISETP.GT.U32.AND P3, PT, R139.reuse, R134, PT ;  /* 0x000000868b00720c */ /* 0x040fe40003f64070 */
[----:B------:R-:W-:Y:S11]  /*7ef0*/  ISETP.GT.U32.AND P4, PT, R139, R136, PT ;  /* 0x000000888b00720c */ /* 0x000ff60003f84070 */
[----:B------:R-:W-:Y:S02]  /*7f00*/  @!P3 IMAD.IADD R134, R134, 0x1, -R139 ;  /* 0x000000018686b824 */ /* 0x000fe400078e0a8b */
[-C--:B------:R-:W-:Y:S01]  /*7f10*/  @!P4 IADD3 R136, PT, PT, R136, -R139.reuse, RZ ;  /* 0x8000008b8888c210 */ /* 0x080fe20007ffe0ff */
[----:B------:R-:W-:Y:S01]  /*7f20*/  @!P3 VIADD R140, R140, 0x1 ;  /* 0x000000018c8cb836 */ /* 0x000fe20000000000 */
[----:B------:R-:W-:Y:S01]  /*7f30*/  ISETP.GE.AND P3, PT, R132, RZ, PT ;  /* 0x000000ff8400720c */ /* 0x000fe20003f66270 */
[----:B------:R-:W-:Y:S01]  /*7f40*/  @!P4 VIADD R142, R142, 0x1 ;  /* 0x000000018e8ec836 */ /* 0x000fe20000000000 */
[-C--:B------:R-:W-:Y:S02]  /*7f50*/  ISETP.GE.U32.AND P5, PT, R134, R139.reuse, PT ;  /* 0x0000008b8600720c */ /* 0x080fe40003fa6070 */
[----:B------:R-:W-:Y:S02]  /*7f60*/  ISETP.GE.U32.AND P6, PT, R136, R139, PT ;  /* 0x0000008b8800720c */ /* 0x000fe40003fc6070 */
[----:B------:R-:W-:Y:S02]  /*7f70*/  ISETP.NE.AND P4, PT, R143, RZ, PT ;  /* 0x000000ff8f00720c */ /* 0x000fe40003f85270 */
[----:B------:R-:W-:Y:S07]  /*7f80*/  LOP3.LUT R139, RZ, R143, RZ, 0x33, !PT ;  /* 0x0000008fff8b7212 */ /* 0x000fee00078e33ff */
[----:B------:R-:W-:Y:S02]  /*7f90*/  @P5 IADD3 R140, PT, PT, R140, 0x1, RZ ;  /* 0x000000018c8c5810 */ /* 0x000fe40007ffe0ff */
[----:B------:R-:W-:Y:S03]  /*7fa0*/  @P6 VIADD R142, R142, 0x1 ;  /* 0x000000018e8e6836 */ /* 0x000fe60000000000 */
[----:B------:R-:W-:Y:S02]  /*7fb0*/  @!P0 IMAD.MOV R140, RZ, RZ, -R140 ;  /* 0x000000ffff8c8224 */ /* 0x000fe400078e0a8c */
[----:B------:R-:W-:Y:S03]  /*7fc0*/  @!P3 IADD3 R142, PT, PT, -R142, RZ, RZ ;  /* 0x000000ff8e8eb210 */ /* 0x000fe60007ffe1ff */
        /* <DEDUP_REMOVED lines=11> */
[-C--:B---3--:R-:W-:Y:S02]  /*8080*/  IMAD R134, R145, R143.reuse, RZ ;  /* 0x0000008f91867224 */ /* 0x088fe400078e02ff */
[C---:B------:R-:W-:Y:S04]  /*8090*/  IMAD.WIDE.U32 R140, R144.reuse, R143, RZ ;  /* 0x0000008f908c7225 */ /* 0x040fe800078e00ff */
[----:B------:R-:W-:Y:S05]  /*80a0*/  IMAD R134, R144, R139, R134 ;  /* 0x0000008b90867224 */ /* 0x000fea00078e0286 */
[----:B------:R-:W-:Y:S01]  /*80b0*/  IADD3 R141, PT, PT, R141, R134, RZ ;  /* 0x000000868d8d7210 */ /* 0x000fe20007ffe0ff */
[----:B----4-:R-:W-:Y:S04]  /*80c0*/  IMAD.IADD R135, R135, 0x1, -R132 ;  /* 0x0000000187877824 */ /* 0x010fe800078e0a84 */
[----:B--2---:R-:W-:Y:S01]  /*80d0*/  IMAD R139, R147, R135, RZ ;  /* 0x00000087938b7224 */ /* 0x004fe200078e02ff */
[----:B------:R-:W-:Y:S01]  /*80e0*/  SHF.R.S32.HI R132, RZ, 0x1f, R135 ;  /* 0x0000001fff847819 */ /* 0x000fe20000011487 */
[----:B------:R-:W-:Y:S04]  /*80f0*/  IMAD.WIDE.U32 R140, R135, R146, R140 ;  /* 0x00000092878c7225 */ /* 0x000fe800078e008c */
[----:B------:R-:W-:Y:S01]  /*8100*/  IMAD R139, R146, R132, R139 ;  /* 0x00000084928b7224 */ /* 0x000fe200078e028b */
[C---:B------:R-:W-:Y:S03]  /*8110*/  LEA R212, P0, R140.reuse, R212, 0x1 ;  /* 0x000000d48cd47211 */ /* 0x040fe600078008ff */
[----:B------:R-:W-:Y:S05]  /*8120*/  IMAD.IADD R139, R141, 0x1, R139 ;  /* 0x000000018d8b7824 */ /* 0x000fea00078e028b */
[----:B------:R-:W-:Y:S02]  /*8130*/  LEA.HI.X R211, R140, R211, R139, 0x1, P0 ;  /* 0x000000d38cd37211 */ /* 0x000fe400000f0c8b */
.L_x_549:
[----:B------:R-:W-:Y:S05]  /*8140*/  BSYNC.RECONVERGENT B0 ;  /* 0x0000000000007941 */ /* 0x000fea0003800200 */
.L_x_548:
[----:B------:R-:W-:Y:S01]  /*8150*/  IMAD.MOV.U32 R213, RZ, RZ, R211 ;  /* 0x000000ffffd57224 */ /* 0x000fe200078e00d3 */
[----:B------:R-:W-:Y:S02]  /*8160*/  IADD3 R150, P0, PT, R133, R212, RZ ;  /* 0x000000d485967210 */ /* 0x000fe40007f1e0ff */
[----:B------:R-:W-:Y:S02]  /*8170*/  SHF.L.U64.HI R132, R206, 0x5, R207 ;  /* 0x00000005ce847819 */ /* 0x000fe400000102cf */
[----:B------:R-:W-:Y:S01]  /*8180*/  @!PT LDS RZ, [RZ] ;  /* 0x00000000fffff984 */ /* 0x000fe20000000800 */
[----:B------:R-:W-:Y:S01]  /*8190*/  @!PT LDS RZ, [RZ] ;  /* 0x00000000fffff984 */ /* 0x000fe20000000800 */
[----:B------:R-:W-:Y:S01]  /*81a0*/  @!PT LDS RZ, [RZ] ;  /* 0x00000000fffff984 */ /* 0x000fe20000000800 */
[----:B------:R1:W-:Y:S01]  /*81b0*/  LDGSTS.E.BYPASS.LTC128B.128 [R227+0x4000], desc[UR4][R212.64] ;  /* 0x04000000d4e37fae */ /* 0x0003e2000b981a04 */
[-C--:B------:R-:W-:Y:S02]  /*81c0*/  IADD3 R146, P3, PT, R150, R133.reuse, RZ ;  /* 0x0000008596927210 */ /* 0x080fe40007f7e0ff */
[----:B------:R-:W-:Y:S01]  /*81d0*/  IMAD.X R151, R132, 0x1, R211, P0 ;  /* 0x0000000184977824 */ /* 0x000fe200000e06d3 */
[----:B------:R1:W-:Y:S01]  /*81e0*/  LDGSTS.E.BYPASS.LTC128B.128 [R227+0x8000], desc[UR4][R212.64+0x80] ;  /* 0x08000080d4e37fae */ /* 0x0003e2000b981a04 */
[-C--:B------:R-:W-:Y:S02]  /*81f0*/  IADD3 R144, P0, PT, R146, R133.reuse, RZ ;  /* 0x0000008592907210 */ /* 0x080fe40007f1e0ff */
[--C-:B------:R-:W-:Y:S01]  /*8200*/  IMAD.X R147, R151, 0x1, R132.reuse, P3 ;  /* 0x0000000197937824 */ /* 0x100fe200018e0684 */
        /* <DEDUP_REMOVED lines=10> */
[----:B------:R-:W-:Y:S02]  /*82b0*/  IADD3 R148, P0, PT, R134, R133, RZ ;  /* 0x0000008586947210 */ /* 0x000fe40007f1e0ff */
[--C-:B------:R-:W-:Y:S01]  /*82c0*/  IMAD.X R135, R141, 0x1, R132.reuse, P3 ;  /* 0x000000018d877824 */ /* 0x100fe200018e0684 */
[----:B------:R1:W-:Y:S03]  /*82d0*/  LDGSTS.E.BYPASS.LTC128B.128 [R227+0x5800], desc[UR4][R144.64] ;  /* 0x0580000090e37fae */ /* 0x0003e6000b981a04 */
[----:B------:R-:W-:Y:S01]  /*82e0*/  IMAD.X R149, R135, 0x1, R132, P0 ;  /* 0x0000000187957824 */ /* 0x000fe200000e0684 */
        /* <DEDUP_REMOVED lines=10> */
.L_x_547:
[----:B------:R-:W-:Y:S05]  /*8390*/  BSYNC.RECONVERGENT B1 ;  /* 0x0000000000017941 */ /* 0x000fea0003800200 */
.L_x_546:
[----:B-1----:R-:W2:Y:S01]  /*83a0*/  LD.E R135, desc[UR4][R2.64+0xdc] ;  /* 0x0000dc0402877980 */ /* 0x002ea2000c101900 */
[----:B------:R-:W-:Y:S02]  /*83b0*/  FMNMX3.FTZ R132, R0, R6, R7, !PT ;  /* 0x0000000600847276 */ /* 0x000fe40007810007 */
        /* <DEDUP_REMOVED lines=31> */
[----:B------:R-:W-:Y:S01]  /*85b0*/  LOP3.LUT R138, R138, 0x200, R203, 0xf8, !PT ;  /* 0x000002008a8a7812 */ /* 0x000fe200078ef8cb */
[----:B------:R-:W1:Y:S01]  /*85c0*/  SHFL.BFLY PT, R132, R139, 0x2, 0x1f ;  /* 0x0c401f008b847f89 */ /* 0x000e6200000e0000 */
[----:B------:R-:W-:Y:S02]  /*85d0*/  IADD3 R221, PT, PT, R221, -0x1, RZ ;  /* 0xffffffffdddd7810 */ /* 0x000fe40007ffe0ff */
[----:B------:R-:W-:Y:S05]  /*85e0*/  LEA R151, R138, R201, 0x1 ;  /* 0x000000c98a977211 */ /* 0x000fea00078e08ff */
[----:B------:R-:W3:Y:S01]  /*85f0*/  SHFL.BFLY PT, R134, R143, 0x2, 0x1f ;  /* 0x0c401f008f867f89 */ /* 0x000ee200000e0000 */
[----:B------:R-:W-:Y:S02]  /*8600*/  IADD3 R222, PT, PT, R222, -0x80, RZ ;  /* 0xffffff80dede7810 */ /* 0x000fe40007ffe0ff */
[----:B------:R-:W-:Y:S02]  /*8610*/  IADD3 R148, PT, PT, R202, R151, RZ ;  /* 0x00000097ca947210 */ /* 0x000fe40007ffe0ff */
[----:B------:R-:W-:Y:S02]  /*8620*/  IADD3 R149, PT, PT, R151, 0xc040, RZ ;  /* 0x0000c04097957810 */ /* 0x000fe40007ffe0ff */
[----:B-1----:R-:W-:Y:S02]  /*8630*/  FMNMX.FTZ R136, R139, R132, !PT ;  /* 0x000000848b887209 */ /* 0x002fe40007810000 */
[----:B---3--:R-:W-:Y:S03]  /*8640*/  FMNMX.FTZ R141, R143, R134, !PT ;  /* 0x000000868f8d7209 */ /* 0x008fe60007810000 */
[----:B------:R-:W1:Y:S08]  /*8650*/  SHFL.BFLY PT, R133, R136, 0x1, 0x1f ;  /* 0x0c201f0088857f89 */ /* 0x000e7000000e0000 */
[----:B------:R-:W3:Y:S01]  /*8660*/  SHFL.BFLY PT, R134, R141, 0x1, 0x1f ;  /* 0x0c201f008d867f89 */ /* 0x000ee200000e0000 */
[----:B-1----:R-:W-:Y:S02]  /*8670*/  FMNMX.FTZ R133, R136, R133, !PT ;  /* 0x0000008588857209 */ /* 0x002fe40007810000 */
[----:B---3--:R-:W-:Y:S03]  /*8680*/  FMNMX.FTZ R134, R141, R134, !PT ;  /* 0x000000868d867209 */ /* 0x008fe60007810000 */
[----:B------:R-:W-:Y:S02]  /*8690*/  FADD.FTZ R132, -R133, R0 ;  /* 0x0000000085847221 */ /* 0x000fe40000010100 */
[----:B------:R-:W-:Y:S01]  /*86a0*/  LDSM.16.MT88.4 R140, [R148+0xc000] ;  /* 0x00c00000948c783b */ /* 0x000fe20000004200 */
[C---:B------:R-:W-:Y:S01]  /*86b0*/  FSETP.NEU.FTZ.AND P0, PT, R134.reuse, -INF , PT ;  /* 0xff8000008600780b */ /* 0x040fe20003f1d000 */
[C---:B--2---:R-:W-:Y:S01]  /*86c0*/  FMUL.FTZ R0, R135.reuse, R132 ;  /* 0x0000008487007220 */ /* 0x044fe20000410000 */
[----:B------:R-:W-:Y:S01]  /*86d0*/  FADD.FTZ R132, -R134, R137 ;  /* 0x0000008986847221 */ /* 0x000fe20000010100 */
[C---:B------:R-:W-:Y:S01]  /*86e0*/  FMUL.FTZ R160, R135.reuse, R134 ;  /* 0x0000008687a07220 */ /* 0x040fe20000410000 */
[C---:B------:R-:W-:Y:S02]  /*86f0*/  FMUL.FTZ R158, R135.reuse, R133 ;  /* 0x00000085879e7220 */ /* 0x040fe40000410000 */
[----:B------:R-:W-:Y:S01]  /*8700*/  FMUL.FTZ R136, R135, R132 ;  /* 0x0000008487887220 */ /* 0x000fe20000410000 */
[----:B------:R-:W1:Y:S01]  /*8710*/  MUFU.EX2 R0, R0 ;  /* 0x0000000000007308 */ /* 0x000e620000000800 */
[----:B------:R-:W-:Y:S02]  /*8720*/  FSEL R160, R160, RZ, P0 ;  /* 0x000000ffa0a07208 */ /* 0x000fe40000000000 */
[----:B------:R-:W-:Y:S03]  /*8730*/  FSETP.NEU.FTZ.AND P0, PT, R133, -INF , PT ;  /* 0xff8000008500780b */ /* 0x000fe60003f1d000 */
[-CC-:B------:R-:W-:Y:S01]  /*8740*/  FFMA.FTZ R157, R9, R135.reuse, -R160.reuse ;  /* 0x00000087099d7223 */ /* 0x180fe200000108a0 */
[----:B------:R-:W-:Y:S03]  /*8750*/  FSEL R158, R158, RZ, P0 ;  /* 0x000000ff9e9e7208 */ /* 0x000fe60000000000 */
[----:B------:R2:W3:Y:S01]  /*8760*/  MUFU.EX2 R132, R136 ;  /* 0x0000008800847308 */ /* 0x0004e20000000800 */
[-CC-:B------:R-:W-:Y:S01]  /*8770*/  FFMA.FTZ R153, R4, R135.reuse, -R160.reuse ;  /* 0x0000008704997223 */ /* 0x180fe200000108a0 */
[-CC-:B------:R-:W-:Y:S01]  /*8780*/  FFMA.FTZ R150, R5, R135.reuse, -R160.reuse ;  /* 0x0000008705967223 */ /* 0x180fe200000108a0 */
[-C--:B------:R-:W-:Y:S01]  /*8790*/  FFMA.FTZ R152, R8, R135.reuse, -R160 ;  /* 0x0000008708987223 */ /* 0x080fe200000108a0 */
[-CC-:B------:R-:W-:Y:S01]  /*87a0*/  FFMA.FTZ R154, R10, R135.reuse, -R158.reuse ;  /* 0x000000870a9a7223 */ /* 0x180fe2000001089e */
[-CC-:B------:R-:W-:Y:S01]  /*87b0*/  FFMA.FTZ R159, R11, R135.reuse, -R158.reuse ;  /* 0x000000870b9f7223 */ /* 0x180fe2000001089e */
[-CC-:B------:R-:W-:Y:S01]  /*87c0*/  FFMA.FTZ R155, R6, R135.reuse, -R158.reuse ;  /* 0x00000087069b7223 */ /* 0x180fe2000001089e */
[----:B------:R-:W-:Y:S03]  /*87d0*/  FFMA.FTZ R156, R7, R135, -R158 ;  /* 0x00000087079c7223 */ /* 0x000fe6000001089e */
[----:B------:R-:W-:Y:S01]  /*87e0*/  MUFU.EX2 R153, R153 ;  /* 0x0000009900997308 */ /* 0x000fe20000000800 */
[----:B------:R-:W-:Y:S01]  /*87f0*/  IADD3 R8, PT, PT, R151, 0xc000, RZ ;  /* 0x0000c00097087810 */ /* 0x000fe20007ffe0ff */
[C---:B-1----:R-:W-:Y:S01]  /*8800*/  FMUL.FTZ R6, R0.reuse, R130 ;  /* 0x0000008200067220 */ /* 0x042fe20000410000 */
[C---:B------:R-:W-:Y:S01]  /*8810*/  FMUL.FTZ R7, R0.reuse, R131 ;  /* 0x0000008300077220 */ /* 0x040fe20000410000 */
[----:B------:R-:W-:Y:S01]  /*8820*/  FMUL.FTZ R10, R0, R126 ;  /* 0x0000007e000a7220 */ /* 0x000fe20000410000 */
[----:B------:R-:W-:Y:S01]  /*8830*/  @P2 IADD3 R149, PT, PT, R8, -0x40, RZ ;  /* 0xffffffc008952810 */ /* 0x000fe20007ffe0ff */
[C---:B------:R-:W-:Y:S01]  /*8840*/  FMUL.FTZ R11, R0.reuse, R127 ;  /* 0x0000007f000b7220 */ /* 0x040fe20000410000 */
[----:B------:R-:W-:Y:S03]  /*8850*/  FMUL.FTZ R70, R0, R70 ;  /* 0x0000004600467220 */ /* 0x000fe60000410000 */
[----:B------:R-:W1:Y:S01]  /*8860*/  MUFU.EX2 R150, R150 ;  /* 0x0000009600967308 */ /* 0x000e620000000800 */
[----:B--2---:R-:W2:Y:S01]  /*8870*/  LDSM.16.MT88.4 R136, [R151+0xc000] ;  /* 0x00c000009788783b */ /* 0x004ea20000004200 */
[C---:B---3--:R-:W-:Y:S01]  /*8880*/  FMUL.FTZ R4, R132.reuse, R128 ;  /* 0x0000008084047220 */ /* 0x048fe20000410000 */
[C---:B------:R-:W-:Y:S01]  /*8890*/  FMUL.FTZ R5, R132.reuse, R129 ;  /* 0x0000008184057220 */ /* 0x040fe20000410000 */
[C---:B------:R-:W-:Y:S01]  /*88a0*/  FMUL.FTZ R8, R132.reuse, R124 ;  /* 0x0000007c84087220 */ /* 0x040fe20000410000 */
[----:B------:R-:W-:Y:S01]  /*88b0*/  FMUL.FTZ R9, R132, R125 ;  /* 0x0000007d84097220 */ /* 0x000fe20000410000 */
[----:B------:R-:W-:Y:S01]  /*88c0*/  IADD3 R202, PT, PT, R202, R149, RZ ;  /* 0x00000095caca7210 */ /* 0x000fe20007ffe0ff */
[----:B------:R-:W-:Y:S03]  /*88d0*/  FMUL.FTZ R71, R0, R71 ;  /* 0x0000004700477220 */ /* 0x000fe60000410000 */
[----:B------:R-:W-:Y:S01]  /*88e0*/  MUFU.EX2 R155, R155 ;  /* 0x0000009b009b7308 */ /* 0x000fe20000000800 */
[----:B------:R-:W3:Y:S01]  /*88f0*/  LDSM.16.MT88.4 R144, [R149] ;  /* 0x000000009590783b */ /* 0x000ee20000004200 */
[C---:B------:R-:W-:Y:S01]  /*8900*/  FMUL.FTZ R68, R132.reuse, R68 ;  /* 0x0000004484447220 */ /* 0x040fe20000410000 */
[----:B------:R-:W-:Y:S01]  /*8910*/  FMUL.FTZ R69, R132, R69 ;  /* 0x0000004584457220 */ /* 0x000fe20000410000 */
[C---:B------:R-:W-:Y:S01]  /*8920*/  FMUL.FTZ R74, R0.reuse, R74 ;  /* 0x0000004a004a7220 */ /* 0x040fe20000410000 */
[----:B------:R-:W-:Y:S01]  /*8930*/  FMUL.FTZ R75, R0, R75 ;  /* 0x0000004b004b7220 */ /* 0x000fe20000410000 */
[C---:B------:R-:W-:Y:S01]  /*8940*/  FMUL.FTZ R72, R132.reuse, R72 ;  /* 0x0000004884487220 */ /* 0x040fe20000410000 */
[----:B------:R-:W-:Y:S03]  /*8950*/  FMUL.FTZ R73, R132, R73 ;  /* 0x0000004984497220 */ /* 0x000fe60000410000 */
[----:B------:R-:W4:Y:S01]  /*8960*/  MUFU.EX2 R156, R156 ;  /* 0x0000009c009c7308 */ /* 0x000f220000000800 */
[----:B-1----:R-:W-:Y:S01]  /*8970*/  F2FP.F16.F32.PACK_AB R128, R150, R153 ;  /* 0x000000999680723e */ /* 0x002fe200000000ff */
[----:B------:R-:W1:Y:S01]  /*8980*/  LDSM.16.MT88.4 R124, [R202] ;  /* 0x00000000ca7c783b */ /* 0x000e620000004200 */
[-CC-:B------:R-:W-:Y:S01]  /*8990*/  FFMA.FTZ R172, R24, R135.reuse, -R160.reuse ;  /* 0x0000008718ac7223 */ /* 0x180fe200000108a0 */
[-C--:B------:R-:W-:Y:S01]  /*89a0*/  FFMA.FTZ R173, R25, R135.reuse, -R160 ;  /* 0x0000008719ad7223 */ /* 0x080fe200000108a0 */
[-CC-:B------:R-:W-:Y:S01]  /*89b0*/  FFMA.FTZ R175, R26, R135.reuse, -R158.reuse ;  /* 0x000000871aaf7223 */ /* 0x180fe2000001089e */
[-CC-:B------:R-:W-:Y:S01]  /*89c0*/  FFMA.FTZ R176, R27, R135.reuse, -R158.reuse ;  /* 0x000000871bb07223 */ /* 0x180fe2000001089e */
[-C--:B------:R-:W-:Y:S03]  /*89d0*/  FFMA.FTZ R177, R39, R135.reuse, -R158 ;  /* 0x0000008727b17223 */ /* 0x080fe6000001089e */
[----:B------:R-:W-:Y:S01]  /*89e0*/  MUFU.EX2 R152, R152 ;  /* 0x0000009800987308 */ /* 0x000fe20000000800 */
[-C--:B------:R-:W-:Y:S01]  /*89f0*/  FFMA.FTZ R178, R41, R135.reuse, -R160 ;  /* 0x0000008729b27223 */ /* 0x080fe200000108a0 */
[----:B------:R-:W-:Y:S01]  /*8a00*/  LDSM.16.MT88.4 R24, [R149+0x1000] ;  /* 0x001000009518783b */ /* 0x000fe20000004200 */
[-CC-:B------:R-:W-:Y:S01]  /*8a10*/  FFMA.FTZ R179, R42, R135.reuse, -R158.reuse ;  /* 0x000000872ab37223 */ /* 0x180fe2000001089e */
[----:B------:R-:W-:Y:S01]  /*8a20*/  FFMA.FTZ R180, R43, R135, -R158 ;  /* 0x000000872bb47223 */ /* 0x000fe2000001089e */
[C---:B------:R-:W-:Y:S01]  /*8a30*/  FMUL.FTZ R78, R0.reuse, R78 ;  /* 0x0000004e004e7220 */ /* 0x040fe20000410000 */
[----:B------:R-:W-:Y:S01]  /*8a40*/  FMUL.FTZ R79, R0, R79 ;  /* 0x0000004f004f7220 */ /* 0x000fe20000410000 */
[----:B------:R-:W-:Y:S03]  /*8a50*/  FMUL.FTZ R76, R132, R76 ;  /* 0x0000004c844c7220 */ /* 0x000fe60000410000 */
[----:B------:R-:W5:Y:S01]  /*8a60*/  MUFU.EX2 R157, R157 ;  /* 0x0000009d009d7308 */ /* 0x000f620000000800 */
[----:B----4-:R-:W-:Y:S01]  /*8a70*/  F2FP.F16.F32.PACK_AB R129, R156, R155 ;  /* 0x0000009b9c81723e */ /* 0x010fe200000000ff */
[----:B------:R-:W-:Y:S01]  /*8a80*/  FMUL.FTZ R77, R132, R77 ;  /* 0x0000004d844d7220 */ /* 0x000fe20000410000 */
[C---:B------:R-:W-:Y:S01]  /*8a90*/  FMUL.FTZ R82, R0.reuse, R82 ;  /* 0x0000005200527220 */ /* 0x040fe20000410000 */
[----:B------:R-:W-:Y:S01]  /*8aa0*/  FMUL.FTZ R83, R0, R83 ;  /* 0x0000005300537220 */ /* 0x000fe20000410000 */
[C---:B------:R-:W-:Y:S01]  /*8ab0*/  FMUL.FTZ R80, R132.reuse, R80 ;  /* 0x0000005084507220 */ /* 0x040fe20000410000 */
[----:B------:R-:W-:Y:S01]  /*8ac0*/  FMUL.FTZ R81, R132, R81 ;  /* 0x0000005184517220 */ /* 0x000fe20000410000 */
[C---:B------:R-:W-:Y:S03]  /*8ad0*/  FMUL.FTZ R86, R0.reuse, R86 ;  /* 0x0000005600567220 */ /* 0x040fe60000410000 */
[----:B------:R-:W-:Y:S01]  /*8ae0*/  MUFU.EX2 R154, R154 ;  /* 0x0000009a009a7308 */ /* 0x000fe20000000800 */
[----:B------:R-:W-:Y:S01]  /*8af0*/  FMUL.FTZ R87, R0, R87 ;  /* 0x0000005700577220 */ /* 0x000fe20000410000 */
[C---:B------:R-:W-:Y:S01]  /*8b00*/  FMUL.FTZ R84, R132.reuse, R84 ;  /* 0x0000005484547220 */ /* 0x040fe20000410000 */
[----:B------:R-:W-:Y:S01]  /*8b10*/  FMUL.FTZ R85, R132, R85 ;  /* 0x0000005584557220 */ /* 0x000fe20000410000 */
[C---:B------:R-:W-:Y:S01]  /*8b20*/  FMUL.FTZ R90, R0.reuse, R90 ;  /* 0x0000005a005a7220 */ /* 0x040fe20000410000 */
[----:B------:R-:W-:Y:S01]  /*8b30*/  FMUL.FTZ R91, R0, R91 ;  /* 0x0000005b005b7220 */ /* 0x000fe20000410000 */
[C---:B------:R-:W-:Y:S01]  /*8b40*/  FMUL.FTZ R88, R132.reuse, R88 ;  /* 0x0000005884587220 */ /* 0x040fe20000410000 */
[----:B------:R-:W-:Y:S03]  /*8b50*/  FMUL.FTZ R89, R132, R89 ;  /* 0x0000005984597220 */ /* 0x000fe60000410000 */
[----:B------:R-:W4:Y:S01]  /*8b60*/  MUFU.EX2 R159, R159 ;  /* 0x0000009f009f7308 */ /* 0x000f220000000800 */
[----:B-----5:R-:W-:Y:S01]  /*8b70*/  F2FP.F16.F32.PACK_AB R130, R157, R152 ;  /* 0x000000989d82723e */ /* 0x020fe200000000ff */
[C---:B------:R-:W-:Y:S01]  /*8b80*/  FMUL.FTZ R94, R0.reuse, R94 ;  /* 0x0000005e005e7220 */ /* 0x040fe20000410000 */
[----:B------:R-:W-:Y:S01]  /*8b90*/  FMUL.FTZ R95, R0, R95 ;  /* 0x0000005f005f7220 */ /* 0x000fe20000410000 */
        /* <DEDUP_REMOVED lines=13> */
[----:B----4-:R-:W-:Y:S01]  /*8c70*/  F2FP.F16.F32.PACK_AB R131, R159, R154 ;  /* 0x0000009a9f83723e */ /* 0x010fe200000000ff */
[----:B------:R-:W-:Y:S01]  /*8c80*/  FMUL.FTZ R105, R132, R105 ;  /* 0x0000006984697220 */ /* 0x000fe20000410000 */
[-CC-:B------:R-:W-:Y:S01]  /*8c90*/  FFMA.FTZ R162, R12, R135.reuse, -R160.reuse ;  /* 0x000000870ca27223 */ /* 0x180fe200000108a0 */
[C---:B------:R-:W-:Y:S01]  /*8ca0*/  FMUL.FTZ R12, R132.reuse, R120 ;  /* 0x00000078840c7220 */ /* 0x040fe20000410000 */
[----:B------:R-:W-:Y:S01]  /*8cb0*/  FFMA.FTZ R161, R13, R135, -R160 ;  /* 0x000000870da17223 */ /* 0x000fe200000108a0 */
[----:B------:R-:W-:Y:S01]  /*8cc0*/  FMUL.FTZ R13, R132, R121 ;  /* 0x00000079840d7220 */ /* 0x000fe20000410000 */
[-CC-:B------:R-:W-:Y:S01]  /*8cd0*/  FFMA.FTZ R163, R14, R135.reuse, -R158.reuse ;  /* 0x000000870ea37223 */ /* 0x180fe2000001089e */
[C---:B--2---:R-:W-:Y:S01]  /*8ce0*/  HMMA.16816.F32 R4, R128.reuse, R136, R4 ;  /* 0x000000888004723c */ /* 0x044fe20000001804 */
[----:B------:R-:W-:Y:S04]  /*8cf0*/  MUFU.EX2 R162, R162 ;  /* 0x000000a200a27308 */ /* 0x000fe80000000800 */
[C---:B------:R-:W-:Y:S01]  /*8d00*/  FMUL.FTZ R14, R0.reuse, R122 ;  /* 0x0000007a000e7220 */ /* 0x040fe20000410000 */
[----:B------:R-:W-:Y:S01]  /*8d10*/  FFMA.FTZ R166, R15, R135, -R158 ;  /* 0x000000870fa67223 */ /* 0x000fe2000001089e */
[C---:B------:R-:W-:Y:S01]  /*8d20*/  FMUL.FTZ R15, R0.reuse, R123 ;  /* 0x0000007b000f7220 */ /* 0x040fe20000410000 */
[C---:B------:R-:W-:Y:S01]  /*8d30*/  HMMA.16816.F32 R8, R128.reuse, R138, R8 ;  /* 0x0000008a8008723c */ /* 0x040fe20000001808 */
[----:B------:R-:W2:Y:S02]  /*8d40*/  LDSM.16.MT88.4 R136, [R151+0x10000] ;  /* 0x010000009788783b */ /* 0x000ea40000004200 */
[----:B------:R-:W4:Y:S01]  /*8d50*/  MUFU.EX2 R161, R161 ;  /* 0x000000a100a17308 */ /* 0x000f220000000800 */
[C---:B------:R-:W-:Y:S01]  /*8d60*/  FMUL.FTZ R110, R0.reuse, R110 ;  /* 0x0000006e006e7220 */ /* 0x040fe20000410000 */
[----:B------:R-:W-:Y:S01]  /*8d70*/  FMUL.FTZ R111, R0, R111 ;  /* 0x0000006f006f7220 */ /* 0x000fe20000410000 */
[C---:B------:R-:W-:Y:S01]  /*8d80*/  FMUL.FTZ R108, R132.reuse, R108 ;  /* 0x0000006c846c7220 */ /* 0x040fe20000410000 */
[----:B------:R-:W-:Y:S01]  /*8d90*/  FMUL.FTZ R109, R132, R109 ;  /* 0x0000006d846d7220 */ /* 0x000fe20000410000 */
[C---:B------:R-:W-:Y:S01]  /*8da0*/  FMUL.FTZ R114, R0.reuse, R114 ;  /* 0x0000007200727220 */ /* 0x040fe20000410000 */
[C---:B------:R-:W-:Y:S01]  /*8db0*/  HMMA.16816.F32 R68, R128.reuse, R140, R68 ;  /* 0x0000008c8044723c */ /* 0x040fe20000001844 */
[----:B------:R-:W-:Y:S03]  /*8dc0*/  LDSM.16.MT88.4 R120, [R151+0xc800] ;  /* 0x00c800009778783b */ /* 0x000fe60000004200 */
[----:B------:R-:W-:Y:S01]  /*8dd0*/  MUFU.EX2 R163, R163 ;  /* 0x000000a300a37308 */ /* 0x000fe20000000800 */
[----:B------:R-:W-:Y:S01]  /*8de0*/  FMUL.FTZ R115, R0, R115 ;  /* 0x0000007300737220 */ /* 0x000fe20000410000 */
[C---:B------:R-:W-:Y:S01]  /*8df0*/  FMUL.FTZ R112, R132.reuse, R112 ;  /* 0x0000007084707220 */ /* 0x040fe20000410000 */
[----:B------:R-:W-:Y:S01]  /*8e00*/  FMUL.FTZ R113, R132, R113 ;  /* 0x0000007184717220 */ /* 0x000fe20000410000 */
[-CC-:B------:R-:W-:Y:S01]  /*8e10*/  FFMA.FTZ R164, R16, R135.reuse, -R160.reuse ;  /* 0x0000008710a47223 */ /* 0x180fe200000108a0 */
[C---:B------:R-:W-:Y:S01]  /*8e20*/  FMUL.FTZ R16, R132.reuse, R116 ;  /* 0x0000007484107220 */ /* 0x040fe20000410000 */
[C---:B------:R-:W-:Y:S01]  /*8e30*/  HMMA.16816.F32 R72, R128.reuse, R142, R72 ;  /* 0x0000008e8048723c */ /* 0x040fe20000001848 */
[----:B------:R-:W5:Y:S03]  /*8e40*/  LDSM.16.MT88.4 R140, [R148+0x10000] ;  /* 0x01000000948c783b */ /* 0x000f660000004200 */
[----:B------:R-:W1:Y:S01]  /*8e50*/  MUFU.EX2 R166, R166 ;  /* 0x000000a600a67308 */ /* 0x000e620000000800 */
[----:B----4-:R-:W-:Y:S01]  /*8e60*/  F2FP.F16.F32.PACK_AB R116, R161, R162 ;  /* 0x000000a2a174723e */ /* 0x010fe200000000ff */
[----:B------:R-:W-:Y:S01]  /*8e70*/  FFMA.FTZ R165, R17, R135, -R160 ;  /* 0x0000008711a57223 */ /* 0x000fe200000108a0 */
[----:B------:R-:W-:Y:S01]  /*8e80*/  FMUL.FTZ R17, R132, R117 ;  /* 0x0000007584117220 */ /* 0x000fe20000410000 */
[-CC-:B------:R-:W-:Y:S01]  /*8e90*/  FFMA.FTZ R167, R18, R135.reuse, -R158.reuse ;  /* 0x0000008712a77223 */ /* 0x180fe2000001089e */
[C---:B------:R-:W-:Y:S01]  /*8ea0*/  FMUL.FTZ R18, R0.reuse, R118 ;  /* 0x0000007600127220 */ /* 0x040fe20000410000 */
[C---:B---3--:R-:W-:Y:S04]  /*8eb0*/  HMMA.16816.F32 R76, R128.reuse, R144, R76 ;  /* 0x00000090804c723c */ /* 0x048fe8000000184c */
[----:B------:R-:W-:Y:S01]  /*8ec0*/  MUFU.EX2 R164, R164 ;  /* 0x000000a400a47308 */ /* 0x000fe20000000800 */
[----:B------:R-:W-:Y:S01]  /*8ed0*/  FFMA.FTZ R168, R19, R135, -R158 ;  /* 0x0000008713a87223 */ /* 0x000fe2000001089e */
[----:B------:R-:W-:Y:S01]  /*8ee0*/  FMUL.FTZ R19, R0, R119 ;  /* 0x0000007700137220 */ /* 0x000fe20000410000 */
[-CC-:B------:R-:W-:Y:S01]  /*8ef0*/  FFMA.FTZ R170, R20, R135.reuse, -R160.reuse ;  /* 0x0000008714aa7223 */ /* 0x180fe200000108a0 */
[-C--:B------:R-:W-:Y:S01]  /*8f00*/  FFMA.FTZ R169, R21, R135.reuse, -R160 ;  /* 0x0000008715a97223 */ /* 0x080fe200000108a0 */
[--C-:B------:R-:W-:Y:S01]  /*8f10*/  FFMA.FTZ R171, R22, R135, -R158.reuse ;  /* 0x0000008716ab7223 */ /* 0x100fe2000001089e */
[C---:B------:R-:W-:Y:S01]  /*8f20*/  HMMA.16816.F32 R80, R128.reuse, R146, R80 ;  /* 0x000000928050723c */ /* 0x040fe20000001850 */
[----:B------:R-:W-:Y:S03]  /*8f30*/  LDSM.16.MT88.4 R144, [R202+0x800] ;  /* 0x00080000ca90783b */ /* 0x000fe60000004200 */
[----:B------:R-:W3:Y:S01]  /*8f40*/  MUFU.EX2 R165, R165 ;  /* 0x000000a500a57308 */ /* 0x000ee20000000800 */
[----:B-1----:R-:W-:Y:S01]  /*8f50*/  F2FP.F16.F32.PACK_AB R117, R166, R163 ;  /* 0x000000a3a675723e */ /* 0x002fe200000000ff */
[-C--:B------:R-:W-:Y:S01]  /*8f60*/  FFMA.FTZ R174, R23, R135.reuse, -R158 ;  /* 0x0000008717ae7223 */ /* 0x080fe2000001089e */
[-CC-:B------:R-:W-:Y:S01]  /*8f70*/  FFMA.FTZ R48, R48, R135.reuse, -R160.reuse ;  /* 0x0000008730307223 */ /* 0x180fe200000108a0 */
[-C--:B------:R-:W-:Y:S01]  /*8f80*/  FFMA.FTZ R49, R49, R135.reuse, -R160 ;  /* 0x0000008731317223 */ /* 0x080fe200000108a0 */
[-CC-:B------:R-:W-:Y:S01]  /*8f90*/  FFMA.FTZ R50, R50, R135.reuse, -R158.reuse ;  /* 0x0000008732327223 */ /* 0x180fe2000001089e */
[C---:B------:R-:W-:Y:S04]  /*8fa0*/  HMMA.16816.F32 R84, R128.reuse, R124, R84 ;  /* 0x0000007c8054723c */ /* 0x040fe80000001854 */
[----:B------:R-:W-:Y:S01]  /*8fb0*/  MUFU.EX2 R167, R167 ;  /* 0x000000a700a77308 */ /* 0x000fe20000000800 */
[-C--:B------:R-:W-:Y:S01]  /*8fc0*/  FFMA.FTZ R51, R51, R135.reuse, -R158 ;  /* 0x0000008733337223 */ /* 0x080fe2000001089e */
[-CC-:B------:R-:W-:Y:S01]  /*8fd0*/  FFMA.FTZ R52, R52, R135.reuse, -R160.reuse ;  /* 0x0000008734347223 */ /* 0x180fe200000108a0 */
[-C--:B------:R-:W-:Y:S01]  /*8fe0*/  FFMA.FTZ R53, R53, R135.reuse, -R160 ;  /* 0x0000008735357223 */ /* 0x080fe200000108a0 */
[-CC-:B------:R-:W-:Y:S01]  /*8ff0*/  FFMA.FTZ R54, R54, R135.reuse, -R158.reuse ;  /* 0x0000008736367223 */ /* 0x180fe2000001089e */
[-C--:B------:R-:W-:Y:S01]  /*9000*/  FFMA.FTZ R55, R55, R135.reuse, -R158 ;  /* 0x0000008737377223 */ /* 0x080fe2000001089e */
[C---:B------:R-:W-:Y:S01]  /*9010*/  HMMA.16816.F32 R88, R128.reuse, R126, R88 ;  /* 0x0000007e8058723c */ /* 0x040fe20000001858 */
[----:B------:R-:W1:Y:S03]  /*9020*/  LDSM.16.MT88.4 R124, [R149+0x4000] ;  /* 0x00400000957c783b */ /* 0x000e660000004200 */
[----:B------:R-:W4:Y:S01]  /*9030*/  MUFU.EX2 R168, R168 ;  /* 0x000000a800a87308 */ /* 0x000f220000000800 */
[----:B---3--:R-:W-:Y:S01]  /*9040*/  F2FP.F16.F32.PACK_AB R118, R165, R164 ;  /* 0x000000a4a576723e */ /* 0x008fe200000000ff */
[-CC-:B------:R-:W-:Y:S01]  /*9050*/  FFMA.FTZ R56, R56, R135.reuse, -R160.reuse ;  /* 0x0000008738387223 */ /* 0x180fe200000108a0 */
[-C--:B------:R-:W-:Y:S01]  /*9060*/  FFMA.FTZ R57, R57, R135.reuse, -R160 ;  /* 0x0000008739397223 */ /* 0x080fe200000108a0 */
[-CC-:B------:R-:W-:Y:S01]  /*9070*/  FFMA.FTZ R58, R58, R135.reuse, -R158.reuse ;  /* 0x000000873a3a7223 */ /* 0x180fe2000001089e */
[----:B------:R-:W-:Y:S01]  /*9080*/  FFMA.FTZ R59, R59, R135, -R158 ;  /* 0x000000873b3b7223 */ /* 0x000fe2000001089e */
[C---:B--2---:R-:W-:Y:S04]  /*9090*/  HMMA.16816.F32 R92, R128.reuse, R136, R92 ;  /* 0x00000088805c723c */ /* 0x044fe8000000185c */
[----:B------:R-:W-:Y:S01]  /*90a0*/  MUFU.EX2 R170, R170 ;  /* 0x000000aa00aa7308 */ /* 0x000fe20000000800 */
[----:B------:R-:W-:Y:S01]  /*90b0*/  FFMA.FTZ R155, R0, R231, R155 ;  /* 0x000000e7009b7223 */ /* 0x000fe2000001009b */
[----:B------:R-:W-:Y:S01]  /*90c0*/  ISETP.NE.AND P0, PT, R221, -0x1, PT ;  /* 0xffffffffdd00780c */ /* 0x000fe20003f05270 */
[----:B------:R-:W-:Y:S02]  /*90d0*/  FFMA.FTZ R153, R132, R233, R153 ;  /* 0x000000e984997223 */ /* 0x000fe40000010099 */
[----:B------:R-:W-:Y:S01]  /*90e0*/  FADD.FTZ R155, R156, R155 ;  /* 0x0000009b9c9b7221 */ /* 0x000fe20000010000 */
[C---:B------:R-:W-:Y:S01]  /*90f0*/  HMMA.16816.F32 R96, R128.reuse, R138, R96 ;  /* 0x0000008a8060723c */ /* 0x040fe20000001860 */
[----:B------:R-:W2:Y:S03]  /*9100*/  LDSM.16.MT88.4 R136, [R202+0x4000] ;  /* 0x00400000ca88783b */ /* 0x000ea60000004200 */
[----:B------:R-:W3:Y:S01]  /*9110*/  MUFU.EX2 R169, R169 ;  /* 0x000000a900a97308 */ /* 0x000ee20000000800 */
[----:B----4-:R-:W-:Y:S01]  /*9120*/  F2FP.F16.F32.PACK_AB R119, R168, R167 ;  /* 0x000000a7a877723e */ /* 0x010fe200000000ff */
[----:B------:R-:W-:Y:S01]  /*9130*/  FADD.FTZ R153, R150, R153 ;  /* 0x0000009996997221 */ /* 0x000fe20000010000 */
[----:B------:R-:W-:Y:S01]  /*9140*/  FADD.FTZ R0, R154, R155 ;  /* 0x0000009b9a007221 */ /* 0x000fe20000010000 */
[C---:B-----5:R-:W-:Y:S06]  /*9150*/  HMMA.16816.F32 R100, R128.reuse, R140, R100 ;  /* 0x0000008c8064723c */ /* 0x060fec0000001864 */
[----:B------:R-:W-:Y:S01]  /*9160*/  MUFU.EX2 R171, R171 ;  /* 0x000000ab00ab7308 */ /* 0x000fe20000000800 */
[----:B------:R-:W-:Y:S01]  /*9170*/  FADD.FTZ R152, R152, R153 ;  /* 0x0000009998987221 */ /* 0x000fe20000010000 */
[----:B------:R-:W-:Y:S03]  /*9180*/  FADD.FTZ R0, R159, R0 ;  /* 0x000000009f007221 */ /* 0x000fe60000010000 */
[----:B------:R-:W-:Y:S01]  /*9190*/  FADD.FTZ R157, R157, R152 ;  /* 0x000000989d9d7221 */ /* 0x000fe20000010000 */
[C---:B------:R-:W-:Y:S01]  /*91a0*/  HMMA.16816.F32 R104, R128.reuse, R142, R104 ;  /* 0x0000008e8068723c */ /* 0x040fe20000001868 */
[----:B------:R-:W4:Y:S03]  /*91b0*/  LDSM.16.MT88.4 R140, [R148+0xc800] ;  /* 0x00c80000948c783b */ /* 0x000f260000004200 */
[----:B------:R-:W5:Y:S01]  /*91c0*/  MUFU.EX2 R174, R174 ;  /* 0x000000ae00ae7308 */ /* 0x000f620000000800 */
[----:B---3--:R-:W-:Y:S01]  /*91d0*/  F2FP.F16.F32.PACK_AB R20, R169, R170 ;  /* 0x000000aaa914723e */ /* 0x008fe200000000ff */
[----:B------:R-:W-:Y:S01]  /*91e0*/  FADD.FTZ R163, R163, R0 ;  /* 0x00000000a3a37221 */ /* 0x000fe20000010000 */
[----:B------:R-:W-:Y:S03]  /*91f0*/  FADD.FTZ R162, R162, R157 ;  /* 0x0000009da2a27221 */ /* 0x000fe60000010000 */
[----:B------:R-:W-:Y:S01]  /*9200*/  FADD.FTZ R166, R166, R163 ;  /* 0x000000a3a6a67221 */ /* 0x000fe20000010000 */
[C---:B-1----:R-:W-:Y:S03]  /*9210*/  HMMA.16816.F32 R12, R128.reuse, R124, R12 ;  /* 0x0000007c800c723c */ /* 0x042fe6000000180c */
[----:B------:R-:W-:Y:S01]  /*9220*/  MUFU.EX2 R172, R172 ;  /* 0x000000ac00ac7308 */ /* 0x000fe20000000800 */
[----:B------:R-:W-:Y:S01]  /*9230*/  FADD.FTZ R161, R161, R162 ;  /* 0x000000a2a1a17221 */ /* 0x000fe20000010000 */
[----:B------:R-:W-:Y:S03]  /*9240*/  FADD.FTZ R167, R167, R166 ;  /* 0x000000a6a7a77221 */ /* 0x000fe60000010000 */
[----:B------:R-:W-:Y:S01]  /*9250*/  FADD.FTZ R164, R164, R161 ;  /* 0x000000a1a4a47221 */ /* 0x000fe20000010000 */
[C---:B------:R-:W-:Y:S01]  /*9260*/  HMMA.16816.F32 R108, R128.reuse, R126, R108 ;  /* 0x0000007e806c723c */ /* 0x040fe2000000186c */
[----:B------:R-:W1:Y:S03]  /*9270*/  LDSM.16.MT88.4 R124, [R149+0x800] ;  /* 0x00080000957c783b */ /* 0x000e660000004200 */
[----:B------:R-:W3:Y:S01]  /*9280*/  MUFU.EX2 R173, R173 ;  /* 0x000000ad00ad7308 */ /* 0x000ee20000000800 */
[----:B-----5:R-:W-:Y:S01]  /*9290*/  F2FP.F16.F32.PACK_AB R21, R174, R171 ;  /* 0x000000abae15723e */ /* 0x020fe200000000ff */
[----:B------:R-:W-:Y:S01]  /*92a0*/  FADD.FTZ R168, R168, R167 ;  /* 0x000000a7a8a87221 */ /* 0x000fe20000010000 */
[----:B------:R-:W-:Y:S01]  /*92b0*/  FADD.FTZ R165, R165, R164 ;  /* 0x000000a4a5a57221 */ /* 0x000fe20000010000 */
[C---:B--2---:R-:W-:Y:S06]  /*92c0*/  HMMA.16816.F32 R16, R128.reuse, R136, R16 ;  /* 0x000000888010723c */ /* 0x044fec0000001810 */
[----:B------:R-:W-:Y:S01]  /*92d0*/  MUFU.EX2 R175, R175 ;  /* 0x000000af00af7308 */ /* 0x000fe20000000800 */
[----:B------:R-:W-:Y:S01]  /*92e0*/  FADD.FTZ R171, R171, R168 ;  /* 0x000000a8abab7221 */ /* 0x000fe20000010000 */
[----:B------:R-:W-:Y:S03]  /*92f0*/  FADD.FTZ R170, R170, R165 ;  /* 0x000000a5aaaa7221 */ /* 0x000fe60000010000 */
[----:B------:R-:W-:Y:S01]  /*9300*/  FADD.FTZ R174, R174, R171 ;  /* 0x000000abaeae7221 */ /* 0x000fe20000010000 */
[----:B------:R-:W-:Y:S01]  /*9310*/  HMMA.16816.F32 R112, R128, R138, R112 ;  /* 0x0000008a8070723c */ /* 0x000fe20000001870 */
[----:B------:R-:W-:Y:S03]  /*9320*/  LDSM.16.MT88.4 R128, [R149+0x4800] ;  /* 0x004800009580783b */ /* 0x000fe60000004200 */
[----:B------:R-:W2:Y:S01]  /*9330*/  MUFU.EX2 R176, R176 ;  /* 0x000000b000b07308 */ /* 0x000ea20000000800 */
[----:B---3--:R-:W-:Y:S01]  /*9340*/  F2FP.F16.F32.PACK_AB R22, R173, R172 ;  /* 0x000000acad16723e */ /* 0x008fe200000000ff */
[----:B------:R-:W-:Y:S02]  /*9350*/  FADD.FTZ R169, R169, R170 ;  /* 0x000000aaa9a97221 */ /* 0x000fe40000010000 */
[C---:B------:R-:W-:Y:S01]  /*9360*/  HMMA.16816.F32 R4, R116.reuse, R120, R4 ;  /* 0x000000787404723c */ /* 0x040fe20000001804 */
[----:B------:R-:W-:Y:S05]  /*9370*/  LDSM.16.MT88.4 R136, [R202+0x4800] ;  /* 0x00480000ca88783b */ /* 0x000fea0000004200 */
[----:B------:R-:W-:Y:S01]  /*9380*/  MUFU.EX2 R177, R177 ;  /* 0x000000b100b17308 */ /* 0x000fe20000000800 */
[----:B------:R-:W-:Y:S01]  /*9390*/  FADD.FTZ R172, R172, R169 ;  /* 0x000000a9acac7221 */ /* 0x000fe20000010000 */
[C---:B------:R-:W-:Y:S01]  /*93a0*/  HMMA.16816.F32 R8, R116.reuse, R122, R8 ;  /* 0x0000007a7408723c */ /* 0x040fe20000001808 */
[----:B------:R-:W3:Y:S07]  /*93b0*/  LDSM.16.MT88.4 R120, [R151+0x10800] ;  /* 0x010800009778783b */ /* 0x000eee0000004200 */
[----:B------:R-:W-:Y:S01]  /*93c0*/  MUFU.EX2 R178, R178 ;  /* 0x000000b200b27308 */ /* 0x000fe20000000800 */
[----:B--2---:R-:W-:Y:S01]  /*93d0*/  F2FP.F16.F32.PACK_AB R23, R176, R175 ;  /* 0x000000afb017723e */ /* 0x004fe200000000ff */
[----:B------:R-:W-:Y:S01]  /*93e0*/  FADD.FTZ R172, R173, R172 ;  /* 0x000000acadac7221 */ /* 0x000fe20000010000 */
[C---:B----4-:R-:W-:Y:S07]  /*93f0*/  HMMA.16816.F32 R68, R116.reuse, R140, R68 ;  /* 0x0000008c7444723c */ /* 0x050fee0000001844 */
[----:B------:R-:W-:Y:S01]  /*9400*/  MUFU.EX2 R179, R179 ;  /* 0x000000b300b37308 */ /* 0x000fe20000000800 */
[C---:B------:R-:W-:Y:S01]  /*9410*/  HMMA.16816.F32 R72, R116.reuse, R142, R72 ;  /* 0x0000008e7448723c */ /* 0x040fe20000001848 */
[----:B------:R-:W-:Y:S08]  /*9420*/  LDSM.16.MT88.4 R140, [R151+0xd000] ;  /* 0x00d00000978c783b */ /* 0x000ff00000004200 */
[----:B------:R-:W-:Y:S01]  /*9430*/  MUFU.EX2 R180, R180 ;  /* 0x000000b400b47308 */ /* 0x000fe20000000800 */
[C---:B-1----:R-:W-:Y:S09]  /*9440*/  HMMA.16816.F32 R76, R116.reuse, R124, R76 ;  /* 0x0000007c744c723c */ /* 0x042ff2000000184c */
[----:B------:R-:W-:Y:S01]  /*9450*/  MUFU.EX2 R48, R48 ;  /* 0x0000003000307308 */ /* 0x000fe20000000800 */
[C---:B------:R-:W-:Y:S01]  /*9460*/  HMMA.16816.F32 R80, R116.reuse, R126, R80 ;  /* 0x0000007e7450723c */ /* 0x040fe20000001850 */
[----:B------:R-:W1:Y:S08]  /*9470*/  LDSM.16.MT88.4 R124, [R148+0x10800] ;  /* 0x01080000947c783b */ /* 0x000e700000004200 */
[----:B------:R-:W-:Y:S01]  /*9480*/  MUFU.EX2 R49, R49 ;  /* 0x0000003100317308 */ /* 0x000fe20000000800 */
[C---:B------:R-:W-:Y:S09]  /*9490*/  HMMA.16816.F32 R84, R116.reuse, R144, R84 ;  /* 0x000000907454723c */ /* 0x040ff20000001854 */
[----:B------:R-:W-:Y:S01]  /*94a0*/  MUFU.EX2 R50, R50 ;  /* 0x0000003200327308 */ /* 0x000fe20000000800 */
[C---:B------:R-:W-:Y:S01]  /*94b0*/  HMMA.16816.F32 R88, R116.reuse, R146, R88 ;  /* 0x000000927458723c */ /* 0x040fe20000001858 */
[----:B------:R-:W2:Y:S08]  /*94c0*/  LDSM.16.MT88.4 R144, [R148+0xd000] ;  /* 0x00d000009490783b */ /* 0x000eb00000004200 */
[----:B------:R-:W-:Y:S01]  /*94d0*/  MUFU.EX2 R51, R51 ;  /* 0x0000003300337308 */ /* 0x000fe20000000800 */
[C---:B---3--:R-:W-:Y:S09]  /*94e0*/  HMMA.16816.F32 R92, R116.reuse, R120, R92 ;  /* 0x00000078745c723c */ /* 0x048ff2000000185c */
[----:B------:R-:W-:Y:S01]  /*94f0*/  MUFU.EX2 R52, R52 ;  /* 0x0000003400347308 */ /* 0x000fe20000000800 */
[C---:B------:R-:W-:Y:S01]  /*9500*/  HMMA.16816.F32 R96, R116.reuse, R122, R96 ;  /* 0x0000007a7460723c */ /* 0x040fe20000001860 */
[----:B------:R-:W3:Y:S08]  /*9510*/  LDSM.16.MT88.4 R120, [R202+0x1000] ;  /* 0x00100000ca78783b */ /* 0x000ef00000004200 */
[----:B------:R-:W-:Y:S01]  /*9520*/  MUFU.EX2 R53, R53 ;  /* 0x0000003500357308 */ /* 0x000fe20000000800 */
[C---:B-1----:R-:W-:Y:S09]  /*9530*/  HMMA.16816.F32 R100, R116.reuse, R124, R100 ;  /* 0x0000007c7464723c */ /* 0x042ff20000001864 */
[----:B------:R-:W-:Y:S01]  /*9540*/  MUFU.EX2 R54, R54 ;  /* 0x0000003600367308 */ /* 0x000fe20000000800 */
[C---:B------:R-:W-:Y:S01]  /*9550*/  HMMA.16816.F32 R104, R116.reuse, R126, R104 ;  /* 0x0000007e7468723c */ /* 0x040fe20000001868 */
[----:B------:R-:W-:Y:S08]  /*9560*/  LDSM.16.MT88.4 R124, [R149+0x5000] ;  /* 0x00500000957c783b */ /* 0x000ff00000004200 */
[----:B------:R-:W-:Y:S01]  /*9570*/  MUFU.EX2 R55, R55 ;  /* 0x0000003700377308 */ /* 0x000fe20000000800 */
[C---:B------:R-:W-:Y:S09]  /*9580*/  HMMA.16816.F32 R12, R116.reuse, R128, R12 ;  /* 0x00000080740c723c */ /* 0x040ff2000000180c */
[----:B------:R-:W-:Y:S01]  /*9590*/  MUFU.EX2 R56, R56 ;  /* 0x0000003800387308 */ /* 0x000fe20000000800 */
[C---:B------:R-:W-:Y:S01]  /*95a0*/  HMMA.16816.F32 R108, R116.reuse, R130, R108 ;  /* 0x00000082746c723c */ /* 0x040fe2000000186c */
[----:B------:R-:W-:Y:S08]  /*95b0*/  LDSM.16.MT88.4 R128, [R202+0x5000] ;  /* 0x00500000ca80783b */ /* 0x000ff00000004200 */
[----:B------:R-:W-:Y:S01]  /*95c0*/  MUFU.EX2 R57, R57 ;  /* 0x0000003900397308 */ /* 0x000fe20000000800 */
[C---:B------:R-:W-:Y:S09]  /*95d0*/  HMMA.16816.F32 R16, R116.reuse, R136, R16 ;  /* 0x000000887410723c */ /* 0x040ff20000001810 */
[----:B------:R-:W-:Y:S01]  /*95e0*/  MUFU.EX2 R58, R58 ;  /* 0x0000003a003a7308 */ /* 0x000fe20000000800 */
[-CC-:B------:R-:W-:Y:S01]  /*95f0*/  FFMA.FTZ R137, R28, R135.reuse, -R160.reuse ;  /* 0x000000871c897223 */ /* 0x180fe200000108a0 */
[-C--:B------:R-:W-:Y:S01]  /*9600*/  FFMA.FTZ R136, R29, R135.reuse, -R160 ;  /* 0x000000871d887223 */ /* 0x080fe200000108a0 */
[----:B------:R-:W-:Y:S01]  /*9610*/  HMMA.16816.F32 R112, R116, R138, R112 ;  /* 0x0000008a7470723c */ /* 0x000fe20000001870 */
[----:B------:R-:W1:Y:S06]  /*9620*/  LDSM.16.MT88.4 R116, [R151+0x11000] ;  /* 0x011000009774783b */ /* 0x000e6c0000004200 */
[----:B------:R-:W-:Y:S01]  /*9630*/  MUFU.EX2 R137, R137 ;  /* 0x0000008900897308 */ /* 0x000fe20000000800 */
[-C--:B------:R-:W-:Y:S01]  /*9640*/  FFMA.FTZ R138, R30, R135.reuse, -R158 ;  /* 0x000000871e8a7223 */ /* 0x080fe2000001089e */
[-C--:B------:R-:W-:Y:S01]  /*9650*/  FFMA.FTZ R139, R32, R135.reuse, -R160 ;  /* 0x00000087208b7223 */ /* 0x080fe200000108a0 */
[C---:B------:R-:W-:Y:S07]  /*9660*/  HMMA.16816.F32 R4, R20.reuse, R140, R4 ;  /* 0x0000008c1404723c */ /* 0x040fee0000001804 */
[----:B------:R-:W4:Y:S01]  /*9670*/  MUFU.EX2 R136, R136 ;  /* 0x0000008800887308 */ /* 0x000f220000000800 */
[-C--:B------:R-:W-:Y:S01]  /*9680*/  FFMA.FTZ R141, R31, R135.reuse, -R158 ;  /* 0x000000871f8d7223 */ /* 0x080fe2000001089e */
[-C--:B------:R-:W-:Y:S01]  /*9690*/  FFMA.FTZ R140, R33, R135.reuse, -R160 ;  /* 0x00000087218c7223 */ /* 0x080fe200000108a0 */
[----:B------:R-:W-:Y:S01]  /*96a0*/  LDSM.16.MT88.4 R28, [R151+0xd800] ;  /* 0x00d80000971c783b */ /* 0x000fe20000004200 */
[C---:B------:R-:W-:Y:S06]  /*96b0*/  HMMA.16816.F32 R8, R20.reuse, R142, R8 ;  /* 0x0000008e1408723c */ /* 0x040fec0000001808 */
[----:B------:R-:W-:Y:S01]  /*96c0*/  MUFU.EX2 R138, R138 ;  /* 0x0000008a008a7308 */ /* 0x000fe20000000800 */
[-CC-:B------:R-:W-:Y:S01]  /*96d0*/  FFMA.FTZ R142, R34, R135.reuse, -R158.reuse ;  /* 0x00000087228e7223 */ /* 0x180fe2000001089e */
[-C--:B------:R-:W-:Y:S02]  /*96e0*/  FFMA.FTZ R143, R35, R135.reuse, -R158 ;  /* 0x00000087238f7223 */ /* 0x080fe4000001089e */
[----:B------:R-:W-:Y:S01]  /*96f0*/  LDSM.16.MT88.4 R32, [R149+0x1800] ;  /* 0x001800009520783b */ /* 0x000fe20000004200 */
[C---:B--2---:R-:W-:Y:S05]  /*9700*/  HMMA.16816.F32 R68, R20.reuse, R144, R68 ;  /* 0x000000901444723c */ /* 0x044fea0000001844 */
[----:B------:R-:W2:Y:S01]  /*9710*/  MUFU.EX2 R141, R141 ;  /* 0x0000008d008d7308 */ /* 0x000ea20000000800 */
[-CC-:B------:R-:W-:Y:S01]  /*9720*/  FFMA.FTZ R145, R36, R135.reuse, -R160.reuse ;  /* 0x0000008724917223 */ /* 0x180fe200000108a0 */
[-C--:B------:R-:W-:Y:S01]  /*9730*/  FFMA.FTZ R144, R37, R135.reuse, -R160 ;  /* 0x0000008725907223 */ /* 0x080fe200000108a0 */
[C---:B------:R-:W-:Y:S07]  /*9740*/  HMMA.16816.F32 R72, R20.reuse, R146, R72 ;  /* 0x000000921448723c */ /* 0x040fee0000001848 */
[----:B------:R-:W-:Y:S01]  /*9750*/  MUFU.EX2 R139, R139 ;  /* 0x0000008b008b7308 */ /* 0x000fe20000000800 */
[-C--:B------:R-:W-:Y:S01]  /*9760*/  FFMA.FTZ R146, R38, R135.reuse, -R158 ;  /* 0x0000008726927223 */ /* 0x080fe2000001089e */
[----:B------:R-:W-:Y:S01]  /*9770*/  FFMA.FTZ R147, R40, R135, -R160 ;  /* 0x0000008728937223 */ /* 0x000fe200000108a0 */
[----:B------:R-:W-:Y:S01]  /*9780*/  LDSM.16.MT88.4 R36, [R148+0xe000] ;  /* 0x00e000009424783b */ /* 0x000fe20000004200 */
[C---:B------:R-:W-:Y:S06]  /*9790*/  HMMA.16816.F32 R76, R20.reuse, R24, R76 ;  /* 0x00000018144c723c */ /* 0x040fec000000184c */
[----:B------:R-:W5:Y:S01]  /*97a0*/  MUFU.EX2 R140, R140 ;  /* 0x0000008c008c7308 */ /* 0x000f620000000800 */
[----:B------:R-:W-:Y:S01]  /*97b0*/  LDSM.16.MT88.4 R40, [R202+0x6000] ;  /* 0x00600000ca28783b */ /* 0x000fe20000004200 */
[C---:B------:R-:W-:Y:S08]  /*97c0*/  HMMA.16816.F32 R80, R20.reuse, R26, R80 ;  /* 0x0000001a1450723c */ /* 0x040ff00000001850 */
[----:B------:R-:W-:Y:S01]  /*97d0*/  MUFU.EX2 R142, R142 ;  /* 0x0000008e008e7308 */ /* 0x000fe20000000800 */
[----:B------:R-:W4:Y:S01]  /*97e0*/  LDSM.16.MT88.4 R24, [R148+0x11000] ;  /* 0x011000009418783b */ /* 0x000f220000004200 */
[C---:B---3--:R-:W-:Y:S08]  /*97f0*/  HMMA.16816.F32 R84, R20.reuse, R120, R84 ;  /* 0x000000781454723c */ /* 0x048ff00000001854 */
[----:B------:R-:W3:Y:S01]  /*9800*/  MUFU.EX2 R143, R143 ;  /* 0x0000008f008f7308 */ /* 0x000ee20000000800 */
[C---:B------:R-:W-:Y:S01]  /*9810*/  HMMA.16816.F32 R88, R20.reuse, R122, R88 ;  /* 0x0000007a1458723c */ /* 0x040fe20000001858 */
[----:B------:R-:W3:Y:S08]  /*9820*/  LDSM.16.MT88.4 R120, [R148+0xd800] ;  /* 0x00d800009478783b */ /* 0x000ef00000004200 */
[----:B------:R-:W-:Y:S01]  /*9830*/  MUFU.EX2 R145, R145 ;  /* 0x0000009100917308 */ /* 0x000fe20000000800 */
[C---:B-1----:R-:W-:Y:S09]  /*9840*/  HMMA.16816.F32 R92, R20.reuse, R116, R92 ;  /* 0x00000074145c723c */ /* 0x042ff2000000185c */
[----:B------:R-:W1:Y:S01]  /*9850*/  MUFU.EX2 R144, R144 ;  /* 0x0000009000907308 */ /* 0x000e620000000800 */
[C---:B------:R-:W-:Y:S01]  /*9860*/  HMMA.16816.F32 R96, R20.reuse, R118, R96 ;  /* 0x000000761460723c */ /* 0x040fe20000001860 */
[----:B------:R-:W-:Y:S08]  /*9870*/  LDSM.16.MT88.4 R116, [R149+0x5800] ;  /* 0x005800009574783b */ /* 0x000ff00000004200 */
[----:B------:R-:W1:Y:S10]  /*9880*/  MUFU.EX2 R146, R146 ;  /* 0x0000009200927308 */ /* 0x000e740000000800 */
[----:B------:R-:W1:Y:S01]  /*9890*/  MUFU.EX2 R147, R147 ;  /* 0x0000009300937308 */ /* 0x000e620000000800 */
[C---:B----4-:R-:W-:Y:S09]  /*98a0*/  HMMA.16816.F32 R100, R20.reuse, R24, R100 ;  /* 0x000000181464723c */ /* 0x050ff20000001864 */
[----:B------:R-:W-:Y:S01]  /*98b0*/  MUFU.EX2 R59, R59 ;  /* 0x0000003b003b7308 */ /* 0x000fe20000000800 */
[C---:B------:R-:W-:Y:S01]  /*98c0*/  HMMA.16816.F32 R104, R20.reuse, R26, R104 ;  /* 0x0000001a1468723c */ /* 0x040fe20000001868 */
[----:B------:R-:W4:Y:S07]  /*98d0*/  LDSM.16.MT88.4 R24, [R202+0x1800] ;  /* 0x00180000ca18783b */ /* 0x000f2e0000004200 */
[C---:B------:R-:W-:Y:S08]  /*98e0*/  HMMA.16816.F32 R12, R20.reuse, R124, R12 ;  /* 0x0000007c140c723c */ /* 0x040ff0000000180c */
[C---:B------:R-:W-:Y:S01]  /*98f0*/  HMMA.16816.F32 R108, R20.reuse, R126, R108 ;  /* 0x0000007e146c723c */ /* 0x040fe2000000186c */
[----:B------:R-:W-:Y:S07]  /*9900*/  LDSM.16.MT88.4 R124, [R151+0xf800] ;  /* 0x00f80000977c783b */ /* 0x000fee0000004200 */
[C---:B------:R-:W-:Y:S08]  /*9910*/  HMMA.16816.F32 R16, R20.reuse, R128, R16 ;  /* 0x000000801410723c */ /* 0x040ff00000001810 */
[----:B------:R-:W-:Y:S03]  /*9920*/  HMMA.16816.F32 R112, R20, R130, R112 ;  /* 0x000000821470723c */ /* 0x000fe60000001870 */
[----:B------:R-:W-:Y:S01]  /*9930*/  F2FP.F16.F32.PACK_AB R20, R136, R137 ;  /* 0x000000898814723e */ /* 0x000fe200000000ff */
[----:B------:R-:W-:Y:S01]  /*9940*/  FADD.FTZ R137, R137, R172 ;  /* 0x000000ac89897221 */ /* 0x000fe20000010000 */
[----:B--2---:R-:W-:Y:S02]  /*9950*/  F2FP.F16.F32.PACK_AB R21, R141, R138 ;  /* 0x0000008a8d15723e */ /* 0x004fe400000000ff */
[----:B-----5:R-:W-:Y:S01]  /*9960*/  F2FP.F16.F32.PACK_AB R22, R140, R139 ;  /* 0x0000008b8c16723e */ /* 0x020fe200000000ff */
[----:B------:R-:W-:Y:S01]  /*9970*/  FADD.FTZ R136, R136, R137 ;  /* 0x0000008988887221 */ /* 0x000fe20000010000 */
[----:B---3--:R-:W-:Y:S02]  /*9980*/  F2FP.F16.F32.PACK_AB R23, R143, R142 ;  /* 0x0000008e8f17723e */ /* 0x008fe400000000ff */
[----:B------:R-:W-:Y:S01]  /*9990*/  MOV R137, R134 ;  /* 0x0000008600897202 */ /* 0x000fe20000000f00 */
[----:B------:R-:W-:Y:S04]  /*99a0*/  FADD.FTZ R139, R139, R136 ;  /* 0x000000888b8b7221 */ /* 0x000fe80000010000 */
[C---:B------:R-:W-:Y:S03]  /*99b0*/  HMMA.16816.F32 R4, R20.reuse, R28, R4 ;  /* 0x0000001c1404723c */ /* 0x040fe60000001804 */
[----:B------:R-:W-:Y:S05]  /*99c0*/  FADD.FTZ R140, R140, R139 ;  /* 0x0000008b8c8c7221 */ /* 0x000fea0000010000 */
[C---:B------:R-:W-:Y:S01]  /*99d0*/  HMMA.16816.F32 R8, R20.reuse, R30, R8 ;  /* 0x0000001e1408723c */ /* 0x040fe20000001808 */
[----:B------:R-:W2:Y:S07]  /*99e0*/  LDSM.16.MT88.4 R28, [R151+0x11800] ;  /* 0x01180000971c783b */ /* 0x000eae0000004200 */
[C---:B------:R-:W-:Y:S08]  /*99f0*/  HMMA.16816.F32 R68, R20.reuse, R120, R68 ;  /* 0x000000781444723c */ /* 0x040ff00000001844 */
[C---:B------:R-:W-:Y:S01]  /*9a00*/  HMMA.16816.F32 R72, R20.reuse, R122, R72 ;  /* 0x0000007a1448723c */ /* 0x040fe20000001848 */
[----:B------:R-:W-:Y:S07]  /*9a10*/  LDSM.16.MT88.4 R120, [R202+0x5800] ;  /* 0x00580000ca78783b */ /* 0x000fee0000004200 */
[C---:B------:R-:W-:Y:S08]  /*9a20*/  HMMA.16816.F32 R76, R20.reuse, R32, R76 ;  /* 0x00000020144c723c */ /* 0x040ff0000000184c */
[C---:B------:R-:W-:Y:S01]  /*9a30*/  HMMA.16816.F32 R80, R20.reuse, R34, R80 ;  /* 0x000000221450723c */ /* 0x040fe20000001850 */
[----:B------:R-:W3:Y:S07]  /*9a40*/  LDSM.16.MT88.4 R32, [R148+0x11800] ;  /* 0x011800009420783b */ /* 0x000eee0000004200 */
[C---:B----4-:R-:W-:Y:S08]  /*9a50*/  HMMA.16816.F32 R84, R20.reuse, R24, R84 ;  /* 0x000000181454723c */ /* 0x050ff00000001854 */
[C---:B------:R-:W-:Y:S01]  /*9a60*/  HMMA.16816.F32 R88, R20.reuse, R26, R88 ;  /* 0x0000001a1458723c */ /* 0x040fe20000001858 */
[----:B------:R-:W4:Y:S07]  /*9a70*/  LDSM.16.MT88.4 R24, [R151+0xe000] ;  /* 0x00e000009718783b */ /* 0x000f2e0000004200 */
[C---:B--2---:R-:W-:Y:S08]  /*9a80*/  HMMA.16816.F32 R92, R20.reuse, R28, R92 ;  /* 0x0000001c145c723c */ /* 0x044ff0000000185c */
[C---:B------:R-:W-:Y:S01]  /*9a90*/  HMMA.16816.F32 R96, R20.reuse, R30, R96 ;  /* 0x0000001e1460723c */ /* 0x040fe20000001860 */
[----:B------:R-:W2:Y:S07]  /*9aa0*/  LDSM.16.MT88.4 R28, [R149+0x2000] ;  /* 0x00200000951c783b */ /* 0x000eae0000004200 */
[C---:B---3--:R-:W-:Y:S08]  /*9ab0*/  HMMA.16816.F32 R100, R20.reuse, R32, R100 ;  /* 0x000000201464723c */ /* 0x048ff00000001864 */
[C---:B------:R-:W-:Y:S01]  /*9ac0*/  HMMA.16816.F32 R104, R20.reuse, R34, R104 ;  /* 0x000000221468723c */ /* 0x040fe20000001868 */
[----:B------:R-:W3:Y:S07]  /*9ad0*/  LDSM.16.MT88.4 R32, [R202+0x2000] ;  /* 0x00200000ca20783b */ /* 0x000eee0000004200 */
[C---:B------:R-:W-:Y:S03]  /*9ae0*/  HMMA.16816.F32 R12, R20.reuse, R116, R12 ;  /* 0x00000074140c723c */ /* 0x040fe6000000180c */
[-CC-:B------:R-:W-:Y:S01]  /*9af0*/  FFMA.FTZ R116, R44, R135.reuse, -R160.reuse ;  /* 0x000000872c747223 */ /* 0x180fe200000108a0 */
[-C--:B------:R-:W-:Y:S04]  /*9b00*/  FFMA.FTZ R117, R45, R135.reuse, -R160 ;  /* 0x000000872d757223 */ /* 0x080fe800000108a0 */
[C---:B------:R-:W-:Y:S01]  /*9b10*/  HMMA.16816.F32 R108, R20.reuse, R118, R108 ;  /* 0x00000076146c723c */ /* 0x040fe2000000186c */
[----:B------:R-:W-:Y:S02]  /*9b20*/  MUFU.EX2 R116, R116 ;  /* 0x0000007400747308 */ /* 0x000fe40000000800 */
[-CC-:B------:R-:W-:Y:S01]  /*9b30*/  FFMA.FTZ R118, R46, R135.reuse, -R158.reuse ;  /* 0x000000872e767223 */ /* 0x180fe2000001089e */
[----:B------:R-:W-:Y:S02]  /*9b40*/  FFMA.FTZ R119, R47, R135, -R158 ;  /* 0x000000872f777223 */ /* 0x000fe4000001089e */
[----:B------:R-:W-:Y:S02]  /*9b50*/  LDSM.16.MT88.4 R44, [R148+0xe800] ;  /* 0x00e80000942c783b */ /* 0x000fe40000004200 */
[C---:B------:R-:W-:Y:S03]  /*9b60*/  HMMA.16816.F32 R16, R20.reuse, R120, R16 ;  /* 0x000000781410723c */ /* 0x040fe60000001810 */
[----:B------:R-:W5:Y:S05]  /*9b70*/  MUFU.EX2 R117, R117 ;  /* 0x0000007500757308 */ /* 0x000f6a0000000800 */
[----:B------:R-:W-:Y:S05]  /*9b80*/  HMMA.16816.F32 R112, R20, R122, R112 ;  /* 0x0000007a1470723c */ /* 0x000fea0000001870 */
[----:B------:R-:W-:Y:S01]  /*9b90*/  MUFU.EX2 R118, R118 ;  /* 0x0000007600767308 */ /* 0x000fe20000000800 */
[----:B-1----:R-:W-:Y:S01]  /*9ba0*/  F2FP.F16.F32.PACK_AB R20, R144, R145 ;  /* 0x000000919014723e */ /* 0x002fe200000000ff */
[----:B------:R-:W-:Y:S01]  /*9bb0*/  FADD.FTZ R145, R145, R140 ;  /* 0x0000008c91917221 */ /* 0x000fe20000010000 */
[----:B------:R-:W-:Y:S02]  /*9bc0*/  F2FP.F16.F32.PACK_AB R21, R177, R146 ;  /* 0x00000092b115723e */ /* 0x000fe400000000ff */
[----:B------:R-:W-:Y:S01]  /*9bd0*/  F2FP.F16.F32.PACK_AB R22, R178, R147 ;  /* 0x00000093b216723e */ /* 0x000fe200000000ff */
[----:B------:R-:W-:Y:S01]  /*9be0*/  FADD.FTZ R144, R144, R145 ;  /* 0x0000009190907221 */ /* 0x000fe20000010000 */
[----:B------:R-:W-:Y:S03]  /*9bf0*/  F2FP.F16.F32.PACK_AB R23, R180, R179 ;  /* 0x000000b3b417723e */ /* 0x000fe600000000ff */
[----:B------:R-:W1:Y:S01]  /*9c00*/  MUFU.EX2 R119, R119 ;  /* 0x0000007700777308 */ /* 0x000e620000000800 */
[----:B------:R-:W-:Y:S03]  /*9c10*/  FADD.FTZ R147, R147, R144 ;  /* 0x0000009093937221 */ /* 0x000fe60000010000 */
[C---:B----4-:R-:W-:Y:S03]  /*9c20*/  HMMA.16816.F32 R4, R20.reuse, R24, R4 ;  /* 0x000000181404723c */ /* 0x050fe60000001804 */
[----:B------:R-:W-:Y:S05]  /*9c30*/  FADD.FTZ R147, R178, R147 ;  /* 0x00000093b2937221 */ /* 0x000fea0000010000 */
[C---:B------:R-:W-:Y:S01]  /*9c40*/  HMMA.16816.F32 R8, R20.reuse, R26, R8 ;  /* 0x0000001a1408723c */ /* 0x040fe20000001808 */
[----:B------:R-:W4:Y:S07]  /*9c50*/  LDSM.16.MT88.4 R24, [R151+0x12000] ;  /* 0x012000009718783b */ /* 0x000f2e0000004200 */
[C---:B------:R-:W-:Y:S08]  /*9c60*/  HMMA.16816.F32 R68, R20.reuse, R36, R68 ;  /* 0x000000241444723c */ /* 0x040ff00000001844 */
[C---:B------:R-:W-:Y:S01]  /*9c70*/  HMMA.16816.F32 R72, R20.reuse, R38, R72 ;  /* 0x000000261448723c */ /* 0x040fe20000001848 */
[----:B------:R-:W-:Y:S07]  /*9c80*/  LDSM.16.MT88.4 R36, [R149+0x6000] ;  /* 0x006000009524783b */ /* 0x000fee0000004200 */
[C---:B--2---:R-:W-:Y:S08]  /*9c90*/  HMMA.16816.F32 R76, R20.reuse, R28, R76 ;  /* 0x0000001c144c723c */ /* 0x044ff0000000184c */
[C---:B------:R-:W-:Y:S01]  /*9ca0*/  HMMA.16816.F32 R80, R20.reuse, R30, R80 ;  /* 0x0000001e1450723c */ /* 0x040fe20000001850 */
[----:B------:R-:W2:Y:S07]  /*9cb0*/  LDSM.16.MT88.4 R28, [R148+0x12000] ;  /* 0x01200000941c783b */ /* 0x000eae0000004200 */
[C---:B---3--:R-:W-:Y:S08]  /*9cc0*/  HMMA.16816.F32 R84, R20.reuse, R32, R84 ;  /* 0x000000201454723c */ /* 0x048ff00000001854 */
        /* <DEDUP_REMOVED lines=8> */
[C---:B------:R-:W-:Y:S08]  /*9d50*/  HMMA.16816.F32 R12, R20.reuse, R36, R12 ;  /* 0x00000024140c723c */ /* 0x040ff0000000180c */
[C---:B------:R-:W-:Y:S01]  /*9d60*/  HMMA.16816.F32 R108, R20.reuse, R38, R108 ;  /* 0x00000026146c723c */ /* 0x040fe2000000186c */
[----:B------:R-:W-:Y:S07]  /*9d70*/  LDSM.16.MT88.4 R36, [R149+0x6800] ;  /* 0x006800009524783b */ /* 0x000fee0000004200 */
[C---:B------:R-:W-:Y:S08]  /*9d80*/  HMMA.16816.F32 R16, R20.reuse, R40, R16 ;  /* 0x000000281410723c */ /* 0x040ff00000001810 */
[----:B------:R-:W-:Y:S01]  /*9d90*/  HMMA.16816.F32 R112, R20, R42, R112 ;  /* 0x0000002a1470723c */ /* 0x000fe20000001870 */
[----:B------:R-:W-:Y:S02]  /*9da0*/  LDSM.16.MT88.4 R40, [R202+0x6800] ;  /* 0x00680000ca28783b */ /* 0x000fe40000004200 */
[----:B-----5:R-:W-:Y:S01]  /*9db0*/  F2FP.F16.F32.PACK_AB R20, R117, R116 ;  /* 0x000000747514723e */ /* 0x020fe200000000ff */
[----:B------:R-:W-:Y:S01]  /*9dc0*/  FADD.FTZ R116, R116, R147 ;  /* 0x0000009374747221 */ /* 0x000fe20000010000 */
[----:B-1----:R-:W-:Y:S02]  /*9dd0*/  F2FP.F16.F32.PACK_AB R21, R119, R118 ;  /* 0x000000767715723e */ /* 0x002fe400000000ff */
[----:B------:R-:W-:Y:S01]  /*9de0*/  F2FP.F16.F32.PACK_AB R22, R49, R48 ;  /* 0x000000303116723e */ /* 0x000fe200000000ff */
[----:B------:R-:W-:Y:S01]  /*9df0*/  FADD.FTZ R117, R117, R116 ;  /* 0x0000007475757221 */ /* 0x000fe20000010000 */
[----:B------:R-:W-:Y:S03]  /*9e00*/  F2FP.F16.F32.PACK_AB R23, R51, R50 ;  /* 0x000000323317723e */ /* 0x000fe600000000ff */
[----:B------:R-:W-:Y:S04]  /*9e10*/  FADD.FTZ R48, R48, R117 ;  /* 0x0000007530307221 */ /* 0x000fe80000010000 */
[C---:B---3--:R-:W-:Y:S03]  /*9e20*/  HMMA.16816.F32 R4, R20.reuse, R32, R4 ;  /* 0x000000201404723c */ /* 0x048fe60000001804 */
[----:B------:R-:W-:Y:S05]  /*9e30*/  FADD.FTZ R49, R49, R48 ;  /* 0x0000003031317221 */ /* 0x000fea0000010000 */
[C---:B------:R-:W-:Y:S01]  /*9e40*/  HMMA.16816.F32 R8, R20.reuse, R34, R8 ;  /* 0x000000221408723c */ /* 0x040fe20000001808 */
[----:B------:R-:W1:Y:S07]  /*9e50*/  LDSM.16.MT88.4 R32, [R151+0x12800] ;  /* 0x012800009720783b */ /* 0x000e6e0000004200 */
[C---:B------:R-:W-:Y:S08]  /*9e60*/  HMMA.16816.F32 R68, R20.reuse, R44, R68 ;  /* 0x0000002c1444723c */ /* 0x040ff00000001844 */
[C---:B------:R-:W-:Y:S01]  /*9e70*/  HMMA.16816.F32 R72, R20.reuse, R46, R72 ;  /* 0x0000002e1448723c */ /* 0x040fe20000001848 */
[----:B------:R-:W-:Y:S07]  /*9e80*/  LDSM.16.MT88.4 R44, [R148+0xf000] ;  /* 0x00f00000942c783b */ /* 0x000fee0000004200 */
[C---:B----4-:R-:W-:Y:S08]  /*9e90*/  HMMA.16816.F32 R76, R20.reuse, R24, R76 ;  /* 0x00000018144c723c */ /* 0x050ff0000000184c */
[C---:B------:R-:W-:Y:S01]  /*9ea0*/  HMMA.16816.F32 R80, R20.reuse, R26, R80 ;  /* 0x0000001a1450723c */ /* 0x040fe20000001850 */
[----:B------:R-:W3:Y:S07]  /*9eb0*/  LDSM.16.MT88.4 R24, [R148+0x12800] ;  /* 0x012800009418783b */ /* 0x000eee0000004200 */
[C---:B--2---:R-:W-:Y:S08]  /*9ec0*/  HMMA.16816.F32 R84, R20.reuse, R28, R84 ;  /* 0x0000001c1454723c */ /* 0x044ff00000001854 */
[C---:B------:R-:W-:Y:S01]  /*9ed0*/  HMMA.16816.F32 R88, R20.reuse, R30, R88 ;  /* 0x0000001e1458723c */ /* 0x040fe20000001858 */
[----:B------:R-:W2:Y:S07]  /*9ee0*/  LDSM.16.MT88.4 R28, [R151+0xf000] ;  /* 0x00f00000971c783b */ /* 0x000eae0000004200 */
[C---:B-1----:R-:W-:Y:S08]  /*9ef0*/  HMMA.16816.F32 R92, R20.reuse, R32, R92 ;  /* 0x00000020145c723c */ /* 0x042ff0000000185c */
[C---:B------:R-:W-:Y:S01]  /*9f00*/  HMMA.16816.F32 R96, R20.reuse, R34, R96 ;  /* 0x000000221460723c */ /* 0x040fe20000001860 */
[----:B------:R-:W1:Y:S07]  /*9f10*/  LDSM.16.MT88.4 R32, [R149+0x3000] ;  /* 0x003000009520783b */ /* 0x000e6e0000004200 */
[C---:B---3--:R-:W-:Y:S08]  /*9f20*/  HMMA.16816.F32 R100, R20.reuse, R24, R100 ;  /* 0x000000181464723c */ /* 0x048ff00000001864 */
[C---:B------:R-:W-:Y:S01]  /*9f30*/  HMMA.16816.F32 R104, R20.reuse, R26, R104 ;  /* 0x0000001a1468723c */ /* 0x040fe20000001868 */
[----:B------:R-:W3:Y:S07]  /*9f40*/  LDSM.16.MT88.4 R24, [R202+0x3000] ;  /* 0x00300000ca18783b */ /* 0x000eee0000004200 */
[C---:B------:R-:W-:Y:S08]  /*9f50*/  HMMA.16816.F32 R12, R20.reuse, R36, R12 ;  /* 0x00000024140c723c */ /* 0x040ff0000000180c */
[C---:B------:R-:W-:Y:S01]  /*9f60*/  HMMA.16816.F32 R108, R20.reuse, R38, R108 ;  /* 0x00000026146c723c */ /* 0x040fe2000000186c */
[----:B------:R-:W-:Y:S07]  /*9f70*/  LDSM.16.MT88.4 R36, [R149+0x7000] ;  /* 0x007000009524783b */ /* 0x000fee0000004200 */
[C---:B------:R-:W-:Y:S08]  /*9f80*/  HMMA.16816.F32 R16, R20.reuse, R40, R16 ;  /* 0x000000281410723c */ /* 0x040ff00000001810 */
[----:B------:R-:W-:Y:S01]  /*9f90*/  HMMA.16816.F32 R112, R20, R42, R112 ;  /* 0x0000002a1470723c */ /* 0x000fe20000001870 */
[----:B------:R-:W-:Y:S02]  /*9fa0*/  LDSM.16.MT88.4 R40, [R202+0x7000] ;  /* 0x00700000ca28783b */ /* 0x000fe40000004200 */
[----:B------:R-:W-:Y:S01]  /*9fb0*/  F2FP.F16.F32.PACK_AB R20, R53, R52 ;  /* 0x000000343514723e */ /* 0x000fe200000000ff */
[----:B------:R-:W-:Y:S01]  /*9fc0*/  FADD.FTZ R52, R52, R49 ;  /* 0x0000003134347221 */ /* 0x000fe20000010000 */
[----:B------:R-:W-:Y:S02]  /*9fd0*/  F2FP.F16.F32.PACK_AB R21, R55, R54 ;  /* 0x000000363715723e */ /* 0x000fe400000000ff */
[----:B------:R-:W-:Y:S01]  /*9fe0*/  F2FP.F16.F32.PACK_AB R22, R57, R56 ;  /* 0x000000383916723e */ /* 0x000fe200000000ff */
[----:B------:R-:W-:Y:S01]  /*9ff0*/  FADD.FTZ R53, R53, R52 ;  /* 0x0000003435357221 */ /* 0x000fe20000010000 */
[----:B------:R-:W-:Y:S03]  /*a000*/  F2FP.F16.F32.PACK_AB R23, R59, R58 ;  /* 0x0000003a3b17723e */ /* 0x000fe600000000ff */
[----:B------:R-:W-:Y:S04]  /*a010*/  FADD.FTZ R56, R56, R53 ;  /* 0x0000003538387221 */ /* 0x000fe80000010000 */
[C---:B--2---:R-:W-:Y:S03]  /*a020*/  HMMA.16816.F32 R4, R20.reuse, R28, R4 ;  /* 0x0000001c1404723c */ /* 0x044fe60000001804 */
[----:B------:R-:W-:Y:S05]  /*a030*/  FADD.FTZ R57, R57, R56 ;  /* 0x0000003839397221 */ /* 0x000fea0000010000 */
[C---:B------:R-:W-:Y:S01]  /*a040*/  HMMA.16816.F32 R8, R20.reuse, R30, R8 ;  /* 0x0000001e1408723c */ /* 0x040fe20000001808 */
[----:B------:R-:W2:Y:S07]  /*a050*/  LDSM.16.MT88.4 R28, [R151+0x13000] ;  /* 0x01300000971c783b */ /* 0x000eae0000004200 */
[C---:B------:R-:W-:Y:S03]  /*a060*/  HMMA.16816.F32 R68, R20.reuse, R44, R68 ;  /* 0x0000002c1444723c */ /* 0x040fe60000001844 */
[-CC-:B------:R-:W-:Y:S01]  /*a070*/  FFMA.FTZ R44, R60, R135.reuse, -R160.reuse ;  /* 0x000000873c2c7223 */ /* 0x180fe200000108a0 */
[-CC-:B------:R-:W-:Y:S01]  /*a080*/  FFMA.FTZ R45, R61, R135.reuse, -R160.reuse ;  /* 0x000000873d2d7223 */ /* 0x180fe200000108a0 */
[-CC-:B------:R-:W-:Y:S01]  /*a090*/  FFMA.FTZ R60, R64, R135.reuse, -R160.reuse ;  /* 0x00000087403c7223 */ /* 0x180fe200000108a0 */
[-C--:B------:R-:W-:Y:S02]  /*a0a0*/  FFMA.FTZ R160, R65, R135.reuse, -R160 ;  /* 0x0000008741a07223 */ /* 0x080fe400000108a0 */
[C---:B------:R-:W-:Y:S01]  /*a0b0*/  HMMA.16816.F32 R72, R20.reuse, R46, R72 ;  /* 0x0000002e1448723c */ /* 0x040fe20000001848 */
[----:B------:R-:W-:Y:S02]  /*a0c0*/  MUFU.EX2 R44, R44 ;  /* 0x0000002c002c7308 */ /* 0x000fe40000000800 */
[-CC-:B------:R-:W-:Y:S01]  /*a0d0*/  FFMA.FTZ R46, R62, R135.reuse, -R158.reuse ;  /* 0x000000873e2e7223 */ /* 0x180fe2000001089e */
[-CC-:B------:R-:W-:Y:S01]  /*a0e0*/  FFMA.FTZ R47, R63, R135.reuse, -R158.reuse ;  /* 0x000000873f2f7223 */ /* 0x180fe2000001089e */
[-CC-:B------:R-:W-:Y:S01]  /*a0f0*/  FFMA.FTZ R62, R66, R135.reuse, -R158.reuse ;  /* 0x00000087423e7223 */ /* 0x180fe2000001089e */
[----:B------:R-:W-:Y:S02]  /*a100*/  FFMA.FTZ R158, R67, R135, -R158 ;  /* 0x00000087439e7223 */ /* 0x000fe4000001089e */
[C---:B-1----:R-:W-:Y:S03]  /*a110*/  HMMA.16816.F32 R76, R20.reuse, R32, R76 ;  /* 0x00000020144c723c */ /* 0x042fe6000000184c */
[----:B------:R-:W1:Y:S05]  /*a120*/  MUFU.EX2 R45, R45 ;  /* 0x0000002d002d7308 */ /* 0x000e6a0000000800 */
[C---:B------:R-:W-:Y:S01]  /*a130*/  HMMA.16816.F32 R80, R20.reuse, R34, R80 ;  /* 0x000000221450723c */ /* 0x040fe20000001850 */
[----:B------:R-:W4:Y:S04]  /*a140*/  LDSM.16.MT88.4 R32, [R148+0x13000] ;  /* 0x013000009420783b */ /* 0x000f280000004200 */
[----:B------:R-:W-:Y:S03]  /*a150*/  MUFU.EX2 R46, R46 ;  /* 0x0000002e002e7308 */ /* 0x000fe60000000800 */
[C---:B---3--:R-:W-:Y:S07]  /*a160*/  HMMA.16816.F32 R84, R20.reuse, R24, R84 ;  /* 0x000000181454723c */ /* 0x048fee0000001854 */
[----:B------:R-:W3:Y:S01]  /*a170*/  MUFU.EX2 R47, R47 ;  /* 0x0000002f002f7308 */ /* 0x000ee20000000800 */
[C---:B------:R-:W-:Y:S01]  /*a180*/  HMMA.16816.F32 R88, R20.reuse, R26, R88 ;  /* 0x0000001a1458723c */ /* 0x040fe20000001858 */
[----:B------:R-:W5:Y:S08]  /*a190*/  LDSM.16.MT88.4 R24, [R148+0xf800] ;  /* 0x00f800009418783b */ /* 0x000f700000004200 */
[----:B------:R-:W-:Y:S01]  /*a1a0*/  MUFU.EX2 R60, R60 ;  /* 0x0000003c003c7308 */ /* 0x000fe20000000800 */
[C---:B--2---:R-:W-:Y:S09]  /*a1b0*/  HMMA.16816.F32 R92, R20.reuse, R28, R92 ;  /* 0x0000001c145c723c */ /* 0x044ff2000000185c */
[----:B------:R-:W2:Y:S01]  /*a1c0*/  MUFU.EX2 R61, R160 ;  /* 0x000000a0003d7308 */ /* 0x000ea20000000800 */
[C---:B------:R-:W-:Y:S01]  /*a1d0*/  HMMA.16816.F32 R96, R20.reuse, R30, R96 ;  /* 0x0000001e1460723c */ /* 0x040fe20000001860 */
[----:B------:R-:W5:Y:S08]  /*a1e0*/  LDSM.16.MT88.4 R28, [R149+0x3800] ;  /* 0x00380000951c783b */ /* 0x000f700000004200 */
[----:B------:R-:W-:Y:S01]  /*a1f0*/  MUFU.EX2 R62, R62 ;  /* 0x0000003e003e7308 */ /* 0x000fe20000000800 */
[C---:B----4-:R-:W-:Y:S09]  /*a200*/  HMMA.16816.F32 R100, R20.reuse, R32, R100 ;  /* 0x000000201464723c */ /* 0x050ff20000001864 */
[----:B------:R-:W4:Y:S01]  /*a210*/  MUFU.EX2 R33, R158 ;  /* 0x0000009e00217308 */ /* 0x000f220000000800 */
[C---:B------:R-:W-:Y:S08]  /*a220*/  HMMA.16816.F32 R104, R20.reuse, R34, R104 ;  /* 0x000000221468723c */ /* 0x040ff00000001868 */
[C---:B------:R-:W-:Y:S08]  /*a230*/  HMMA.16816.F32 R12, R20.reuse, R36, R12 ;  /* 0x00000024140c723c */ /* 0x040ff0000000180c */
[C---:B------:R-:W-:Y:S08]  /*a240*/  HMMA.16816.F32 R108, R20.reuse, R38, R108 ;  /* 0x00000026146c723c */ /* 0x040ff0000000186c */
[C---:B------:R-:W-:Y:S08]  /*a250*/  HMMA.16816.F32 R16, R20.reuse, R40, R16 ;  /* 0x000000281410723c */ /* 0x040ff00000001810 */
[----:B------:R-:W-:Y:S03]  /*a260*/  HMMA.16816.F32 R112, R20, R42, R112 ;  /* 0x0000002a1470723c */ /* 0x000fe60000001870 */
[----:B-1----:R-:W-:Y:S01]  /*a270*/  F2FP.F16.F32.PACK_AB R20, R45, R44 ;  /* 0x0000002c2d14723e */ /* 0x002fe200000000ff */
[----:B------:R-:W-:Y:S01]  /*a280*/  FADD.FTZ R44, R44, R57 ;  /* 0x000000392c2c7221 */ /* 0x000fe20000010000 */
[----:B---3--:R-:W-:Y:S02]  /*a290*/  F2FP.F16.F32.PACK_AB R21, R47, R46 ;  /* 0x0000002e2f15723e */ /* 0x008fe400000000ff */
[----:B--2---:R-:W-:Y:S01]  /*a2a0*/  F2FP.F16.F32.PACK_AB R22, R61, R60 ;  /* 0x0000003c3d16723e */ /* 0x004fe200000000ff */
[----:B------:R-:W-:Y:S01]  /*a2b0*/  FADD.FTZ R45, R45, R44 ;  /* 0x0000002c2d2d7221 */ /* 0x000fe20000010000 */
[----:B----4-:R-:W-:Y:S03]  /*a2c0*/  F2FP.F16.F32.PACK_AB R23, R33, R62 ;  /* 0x0000003e2117723e */ /* 0x010fe600000000ff */
[----:B------:R-:W-:Y:S04]  /*a2d0*/  FADD.FTZ R60, R60, R45 ;  /* 0x0000002d3c3c7221 */ /* 0x000fe80000010000 */
[C---:B------:R-:W-:Y:S01]  /*a2e0*/  HMMA.16816.F32 R128, R20.reuse, R124, R4 ;  /* 0x0000007c1480723c */ /* 0x040fe20000001804 */
[----:B------:R-:W1:Y:S02]  /*a2f0*/  LDSM.16.MT88.4 R4, [R202+0x3800] ;  /* 0x00380000ca04783b */ /* 0x000e640000004200 */
[----:B------:R-:W-:Y:S05]  /*a300*/  FADD.FTZ R233, R61, R60 ;  /* 0x0000003c3de97221 */ /* 0x000fea0000010000 */
[C---:B------:R-:W-:Y:S01]  /*a310*/  HMMA.16816.F32 R124, R20.reuse, R126, R8 ;  /* 0x0000007e147c723c */ /* 0x040fe20000001808 */
[----:B------:R-:W2:Y:S07]  /*a320*/  LDSM.16.MT88.4 R8, [R151+0x13800] ;  /* 0x013800009708783b */ /* 0x000eae0000004200 */
[C---:B-----5:R-:W-:Y:S08]  /*a330*/  HMMA.16816.F32 R68, R20.reuse, R24, R68 ;  /* 0x000000181444723c */ /* 0x060ff00000001844 */
[C---:B------:R-:W-:Y:S01]  /*a340*/  HMMA.16816.F32 R72, R20.reuse, R26, R72 ;  /* 0x0000001a1448723c */ /* 0x040fe20000001848 */
[----:B------:R-:W3:Y:S07]  /*a350*/  LDSM.16.MT88.4 R24, [R148+0x13800] ;  /* 0x013800009418783b */ /* 0x000eee0000004200 */
[C---:B------:R-:W-:Y:S03]  /*a360*/  HMMA.16816.F32 R76, R20.reuse, R28, R76 ;  /* 0x0000001c144c723c */ /* 0x040fe6000000184c */
[----:B------:R-:W-:Y:S04]  /*a370*/  FADD.FTZ R29, R175, R174 ;  /* 0x000000aeaf1d7221 */ /* 0x000fe80000010000 */
[----:B------:R-:W-:Y:S01]  /*a380*/  FADD.FTZ R29, R176, R29 ;  /* 0x0000001db01d7221 */ /* 0x000fe20000010000 */
[C---:B------:R-:W-:Y:S03]  /*a390*/  HMMA.16816.F32 R80, R20.reuse, R30, R80 ;  /* 0x0000001e1450723c */ /* 0x040fe60000001850 */
[----:B------:R-:W-:Y:S04]  /*a3a0*/  FADD.FTZ R138, R138, R29 ;  /* 0x0000001d8a8a7221 */ /* 0x000fe80000010000 */
[----:B------:R-:W-:Y:S01]  /*a3b0*/  FADD.FTZ R141, R141, R138 ;  /* 0x0000008a8d8d7221 */ /* 0x000fe20000010000 */
[C---:B-1----:R-:W-:Y:S03]  /*a3c0*/  HMMA.16816.F32 R84, R20.reuse, R4, R84 ;  /* 0x000000041454723c */ /* 0x042fe60000001854 */
[----:B------:R-:W-:Y:S04]  /*a3d0*/  FADD.FTZ R142, R142, R141 ;  /* 0x0000008d8e8e7221 */ /* 0x000fe80000010000 */
[----:B------:R-:W-:Y:S01]  /*a3e0*/  FADD.FTZ R143, R143, R142 ;  /* 0x0000008e8f8f7221 */ /* 0x000fe20000010000 */
[C---:B------:R-:W-:Y:S01]  /*a3f0*/  HMMA.16816.F32 R88, R20.reuse, R6, R88 ;  /* 0x000000061458723c */ /* 0x040fe20000001858 */
[----:B------:R-:W1:Y:S02]  /*a400*/  LDSM.16.MT88.4 R4, [R149+0x7800] ;  /* 0x007800009504783b */ /* 0x000e640000004200 */
[----:B------:R-:W-:Y:S04]  /*a410*/  FADD.FTZ R0, R146, R143 ;  /* 0x0000008f92007221 */ /* 0x000fe80000010000 */
[----:B------:R-:W-:Y:S01]  /*a420*/  FADD.FTZ R0, R177, R0 ;  /* 0x00000000b1007221 */ /* 0x000fe20000010000 */
[C---:B--2---:R-:W-:Y:S03]  /*a430*/  HMMA.16816.F32 R92, R20.reuse, R8, R92 ;  /* 0x00000008145c723c */ /* 0x044fe6000000185c */
[----:B------:R-:W-:Y:S01]  /*a440*/  FADD.FTZ R29, R179, R0 ;  /* 0x00000000b31d7221 */ /* 0x000fe20000010000 */
[----:B------:R-:W-:Y:S03]  /*a450*/  MOV R0, R133 ;  /* 0x0000008500007202 */ /* 0x000fe60000000f00 */
[----:B------:R-:W-:Y:S01]  /*a460*/  FADD.FTZ R29, R180, R29 ;  /* 0x0000001db41d7221 */ /* 0x000fe20000010000 */
[C---:B------:R-:W-:Y:S01]  /*a470*/  HMMA.16816.F32 R96, R20.reuse, R10, R96 ;  /* 0x0000000a1460723c */ /* 0x040fe20000001860 */
[----:B------:R-:W2:Y:S02]  /*a480*/  LDSM.16.MT88.4 R8, [R202+0x7800] ;  /* 0x00780000ca08783b */ /* 0x000ea40000004200 */
[----:B------:R-:W-:Y:S04]  /*a490*/  FADD.FTZ R118, R118, R29 ;  /* 0x0000001d76767221 */ /* 0x000fe80000010000 */
[----:B------:R-:W-:Y:S01]  /*a4a0*/  FADD.FTZ R119, R119, R118 ;  /* 0x0000007677777221 */ /* 0x000fe20000010000 */
[C---:B---3--:R-:W-:Y:S03]  /*a4b0*/  HMMA.16816.F32 R100, R20.reuse, R24, R100 ;  /* 0x000000181464723c */ /* 0x048fe60000001864 */
        /* <DEDUP_REMOVED lines=8> */
[C---:B------:R-:W-:Y:S03]  /*a540*/  HMMA.16816.F32 R108, R20.reuse, R6, R108 ;  /* 0x00000006146c723c */ /* 0x040fe6000000186c */
[----:B------:R-:W-:Y:S04]  /*a550*/  FADD.FTZ R46, R46, R59 ;  /* 0x0000003b2e2e7221 */ /* 0x000fe80000010000 */
[----:B------:R-:W-:Y:S01]  /*a560*/  FADD.FTZ R47, R47, R46 ;  /* 0x0000002e2f2f7221 */ /* 0x000fe20000010000 */
[C---:B--2---:R-:W-:Y:S03]  /*a570*/  HMMA.16816.F32 R116, R20.reuse, R8, R16 ;  /* 0x000000081474723c */ /* 0x044fe60000001810 */
[----:B------:R-:W-:Y:S04]  /*a580*/  FADD.FTZ R62, R62, R47 ;  /* 0x0000002f3e3e7221 */ /* 0x000fe80000010000 */
[----:B------:R-:W-:Y:S01]  /*a590*/  FADD.FTZ R231, R33, R62 ;  /* 0x0000003e21e77221 */ /* 0x000fe20000010000 */
[----:B------:R-:W-:Y:S01]  /*a5a0*/  HMMA.16816.F32 R112, R20, R10, R112 ;  /* 0x0000000a1470723c */ /* 0x000fe20000001870 */
[----:B------:R-:W-:Y:S08]  /*a5b0*/  @!UPT UIADD3 URZ, UPT, UPT, URZ, URZ, URZ ;  /* 0x000000fffffff290 */ /* 0x000ff0000fffe0ff */
[----:B------:R-:W-:Y:S11]  /*a5c0*/  @P0 BRA `(.L_x_550) ;  /* 0xffffffc000100947 */ /* 0x000ff6000383ffff */
.L_x_543:
[----:B------:R-:W-:Y:S01]  /*a5d0*/  @!UPT UIADD3 URZ, UPT, UPT, URZ, URZ, URZ ;  /* 0x000000fffffff290 */ /* 0x000fe2000fffe0ff */
[----:B------:R1:W5:Y:S01]  /*a5e0*/  LD.E R6, desc[UR4][R2.64+0xd8] ;  /* 0x0000d80402067980 */ /* 0x000362000c101900 */
[----:B------:R-:W-:-:S03]  /*a5f0*/  UMOV UR6, 0xffffffff ;  /* 0xffffffff00067882 */ /* 0x000fc60000000000 */
[----:B------:R-:W-:Y:S05]  /*a600*/  BRA.DIV UR6, `(.L_x_551) ;  /* 0x00000012069c7947 */ /* 0x000fea000b800000 */
[----:B------:R-:W2:Y:S04]  /*a610*/  SHFL.BFLY PT, R8, R233, 0x2, 0x1f ;  /* 0x0c401f00e9087f89 */ /* 0x000ea800000e0000 */
[----:B------:R-:W3:Y:S01]  /*a620*/  SHFL.BFLY PT, R10, R231, 0x2, 0x1f ;  /* 0x0c401f00e70a7f89 */ /* 0x000ee200000e0000 */
[----:B--2---:R-:W-:Y:S01]  /*a630*/  FADD.FTZ R8, R8, R233 ;  /* 0x000000e908087221 */ /* 0x004fe20000010000 */
[----:B---3--:R-:W-:-:S04]  /*a640*/  FADD.FTZ R9, R10, R231 ;  /* 0x000000e70a097221 */ /* 0x008fc80000010000 */
[----:B------:R-:W2:Y:S04]  /*a650*/  SHFL.BFLY PT, R7, R8, 0x1, 0x1f ;  /* 0x0c201f0008077f89 */ /* 0x000ea800000e0000 */
[----:B------:R3:W4:Y:S01]  /*a660*/  SHFL.BFLY PT, R10, R9, 0x1, 0x1f ;  /* 0x0c201f00090a7f89 */ /* 0x00072200000e0000 */
[----:B--2---:R-:W-:-:S07]  /*a670*/  FADD.FTZ R7, R8, R7 ;  /* 0x0000000708077221 */ /* 0x004fce0000010000 */
.L_x_565:
[----:B---34-:R-:W-:Y:S01]  /*a680*/  FADD.FTZ R9, R9, R10 ;  /* 0x0000000a09097221 */ /* 0x018fe20000010000 */
[----:B------:R-:W2:Y:S01]  /*a690*/  MUFU.RCP R0, R7 ;  /* 0x0000000700007308 */ /* 0x000ea20000001000 */
[C---:B------:R-:W-:Y:S02]  /*a6a0*/  SHF.L.U32 R4, R199.reuse, 0x4, RZ ;  /* 0x00000004c7047819 */ /* 0x040fe400000006ff */
[----:B------:R-:W-:Y:S02]  /*a6b0*/  SHF.L.U32 R5, R199, 0x1, RZ ;  /* 0x00000001c7057819 */ /* 0x000fe400000006ff */
[----:B------:R-:W-:Y:S02]  /*a6c0*/  FSETP.NE.FTZ.AND P1, PT, R7, RZ, PT ;  /* 0x000000ff0700720b */ /* 0x000fe40003f35000 */
[----:B------:R-:W-:Y:S01]  /*a6d0*/  FSETP.NE.FTZ.AND P0, PT, R9, RZ, PT ;  /* 0x000000ff0900720b */ /* 0x000fe20003f15000 */
[----:B------:R-:W3:Y:S01]  /*a6e0*/  MUFU.RCP R8, R9 ;  /* 0x0000000900087308 */ /* 0x000ee20000001000 */
[----:B------:R-:W-:-:S02]  /*a6f0*/  LOP3.LUT R4, R4, 0x1c0, RZ, 0xc0, !PT ;  /* 0x000001c004047812 */ /* 0x000fc400078ec0ff */
[--C-:B------:R-:W-:Y:S02]  /*a700*/  LOP3.LUT R198, R198, 0x6, R5.reuse, 0xf8, !PT ;  /* 0x00000006c6c67812 */ /* 0x100fe400078ef805 */
[----:B------:R-:W-:Y:S02]  /*a710*/  LOP3.LUT R5, R4, 0x38, R5, 0xf8, !PT ;  /* 0x0000003804057812 */ /* 0x000fe400078ef805 */
[----:B------:R-:W-:Y:S02]  /*a720*/  R2P PR, R199, 0x18 ;  /* 0x00000018c7007804 */ /* 0x000fe40000000000 */
[----:B--2---:R-:W-:Y:S02]  /*a730*/  FSEL R0, R0, 1, P1 ;  /* 0x3f80000000007808 */ /* 0x004fe40000800000 */
[----:B------:R-:W-:Y:S02]  /*a740*/  LOP3.LUT R198, R198, R5, RZ, 0xfc, !PT ;  /* 0x00000005c6c67212 */ /* 0x000fe400078efcff */
[----:B------:R-:W-:Y:S01]  /*a750*/  SEL R4, R197, 0xffffffe0, !P3 ;  /* 0xffffffe0c5047807 */ /* 0x000fe20005800000 */
[C---:B------:R-:W-:Y:S01]  /*a760*/  FMUL.FTZ R128, R0.reuse, R128 ;  /* 0x0000008000807220 */ /* 0x040fe20000410000 */
[C---:B------:R-:W-:Y:S01]  /*a770*/  FMUL.FTZ R129, R0.reuse, R129 ;  /* 0x0000008100817220 */ /* 0x040fe20000410000 */
[----:B------:R-:W-:Y:S01]  /*a780*/  FMUL.FTZ R124, R0, R124 ;  /* 0x0000007c007c7220 */ /* 0x000fe20000410000 */
[----:B---3--:R-:W-:Y:S01]  /*a790*/  FSEL R8, R8, 1, P0 ;  /* 0x3f80000008087808 */ /* 0x008fe20000000000 */
[C---:B------:R-:W-:Y:S01]  /*a7a0*/  FMUL.FTZ R125, R0.reuse, R125 ;  /* 0x0000007d007d7220 */ /* 0x040fe20000410000 */
        /* <DEDUP_REMOVED lines=27> */
[----:B------:R-:W-:Y:S01]  /*a960*/  FMUL.FTZ R113, R0, R113 ;  /* 0x0000007100717220 */ /* 0x000fe20000410000 */
[----:B------:R-:W-:Y:S01]  /*a970*/  MOV R0, 0x10 ;  /* 0x0000001000007802 */ /* 0x000fe20000000f00 */
[----:B------:R-:W-:Y:S01]  /*a980*/  FMUL.FTZ R130, R8, R130 ;  /* 0x0000008208827220 */ /* 0x000fe20000410000 */
[----:B------:R-:W-:Y:S01]  /*a990*/  LEA R201, R198, R201, 0x1 ;  /* 0x000000c9c6c97211 */ /* 0x000fe200078e08ff */
[C---:B------:R-:W-:Y:S01]  /*a9a0*/  FMUL.FTZ R131, R8.reuse, R131 ;  /* 0x0000008308837220 */ /* 0x040fe20000410000 */
[C---:B------:R-:W-:Y:S01]  /*a9b0*/  FMUL.FTZ R126, R8.reuse, R126 ;  /* 0x0000007e087e7220 */ /* 0x040fe20000410000 */
[C---:B------:R-:W-:Y:S01]  /*a9c0*/  FMUL.FTZ R127, R8.reuse, R127 ;  /* 0x0000007f087f7220 */ /* 0x040fe20000410000 */
[C---:B------:R-:W-:Y:S01]  /*a9d0*/  FMUL.FTZ R70, R8.reuse, R70 ;  /* 0x0000004608467220 */ /* 0x040fe20000410000 */
[----:B------:R-:W-:Y:S01]  /*a9e0*/  FMUL.FTZ R71, R8, R71 ;  /* 0x0000004708477220 */ /* 0x000fe20000410000 */
[----:B------:R-:W-:Y:S01]  /*a9f0*/  SEL R0, R0, 0xfffffff0, !P2 ;  /* 0xfffffff000007807 */ /* 0x000fe20005000000 */
[C---:B------:R-:W-:Y:S01]  /*aa00*/  FMUL.FTZ R74, R8.reuse, R74 ;  /* 0x0000004a084a7220 */ /* 0x040fe20000410000 */
[C---:B------:R-:W-:Y:S01]  /*aa10*/  FMUL.FTZ R75, R8.reuse, R75 ;  /* 0x0000004b084b7220 */ /* 0x040fe20000410000 */
[C---:B------:R-:W-:Y:S01]  /*aa20*/  IADD3 R13, PT, PT, R201.reuse, 0x40, RZ ;  /* 0x00000040c90d7810 */ /* 0x040fe20007ffe0ff */
[C---:B------:R-:W-:Y:S01]  /*aa30*/  FMUL.FTZ R78, R8.reuse, R78 ;  /* 0x0000004e084e7220 */ /* 0x040fe20000410000 */
[----:B------:R-:W-:Y:S01]  /*aa40*/  FMUL.FTZ R79, R8, R79 ;  /* 0x0000004f084f7220 */ /* 0x000fe20000410000 */
[----:B------:R-:W-:Y:S01]  /*aa50*/  IADD3 R11, PT, PT, R4, R201, RZ ;  /* 0x000000c9040b7210 */ /* 0x000fe20007ffe0ff */
[C---:B------:R-:W-:Y:S01]  /*aa60*/  FMUL.FTZ R82, R8.reuse, R82 ;  /* 0x0000005208527220 */ /* 0x040fe20000410000 */
[----:B------:R-:W-:Y:S01]  /*aa70*/  @P4 IADD3 R13, PT, PT, R201, -0x40, RZ ;  /* 0xffffffc0c90d4810 */ /* 0x000fe20007ffe0ff */
[C---:B------:R-:W-:Y:S01]  /*aa80*/  FMUL.FTZ R83, R8.reuse, R83 ;  /* 0x0000005308537220 */ /* 0x040fe20000410000 */
[----:B------:R-:W-:Y:S01]  /*aa90*/  F2FP.F16.F32.PACK_AB R128, R129, R128 ;  /* 0x000000808180723e */ /* 0x000fe200000000ff */
[C---:B------:R-:W-:Y:S01]  /*aaa0*/  FMUL.FTZ R86, R8.reuse, R86 ;  /* 0x0000005608567220 */ /* 0x040fe20000410000 */
[----:B------:R-:W-:Y:S01]  /*aab0*/  F2FP.F16.F32.PACK_AB R130, R131, R130 ;  /* 0x000000828382723e */ /* 0x000fe200000000ff */
[C---:B------:R-:W-:Y:S01]  /*aac0*/  FMUL.FTZ R87, R8.reuse, R87 ;  /* 0x0000005708577220 */ /* 0x040fe20000410000 */
[----:B------:R-:W-:Y:S01]  /*aad0*/  F2FP.F16.F32.PACK_AB R124, R125, R124 ;  /* 0x0000007c7d7c723e */ /* 0x000fe200000000ff */
[C---:B------:R-:W-:Y:S01]  /*aae0*/  FMUL.FTZ R90, R8.reuse, R90 ;  /* 0x0000005a085a7220 */ /* 0x040fe20000410000 */
[----:B------:R-:W-:Y:S01]  /*aaf0*/  F2FP.F16.F32.PACK_AB R126, R127, R126 ;  /* 0x0000007e7f7e723e */ /* 0x000fe200000000ff */
[----:B------:R-:W-:Y:S01]  /*ab00*/  FMUL.FTZ R91, R8, R91 ;  /* 0x0000005b085b7220 */ /* 0x000fe20000410000 */
[----:B------:R-:W-:Y:S01]  /*ab10*/  IADD3 R5, PT, PT, R0, R201, RZ ;  /* 0x000000c900057210 */ /* 0x000fe20007ffe0ff */
        /* <DEDUP_REMOVED lines=10> */
[----:B------:R-:W-:Y:S01]  /*abc0*/  FMUL.FTZ R103, R8, R103 ;  /* 0x0000006708677220 */ /* 0x000fe20000410000 */
[----:B------:R-:W-:Y:S01]  /*abd0*/  IADD3 R17, PT, PT, R4, R13, RZ ;  /* 0x0000000d04117210 */ /* 0x000fe20007ffe0ff */
[----:B------:R-:W-:Y:S01]  /*abe0*/  STS [R201], R128 ;  /* 0x00000080c9007388 */ /* 0x000fe20000000800 */
[----:B------:R-:W-:Y:S01]  /*abf0*/  F2FP.F16.F32.PACK_AB R76, R77, R76 ;  /* 0x0000004c4d4c723e */ /* 0x000fe200000000ff */
[C---:B------:R-:W-:Y:S01]  /*ac00*/  FMUL.FTZ R106, R8.reuse, R106 ;  /* 0x0000006a086a7220 */ /* 0x040fe20000410000 */
[----:B------:R-:W-:Y:S01]  /*ac10*/  F2FP.F16.F32.PACK_AB R78, R79, R78 ;  /* 0x0000004e4f4e723e */ /* 0x000fe200000000ff */
[----:B------:R-:W-:Y:S01]  /*ac20*/  STS [R201+0x400], R130 ;  /* 0x00040082c9007388 */ /* 0x000fe20000000800 */
[----:B------:R-:W-:Y:S01]  /*ac30*/  F2FP.F16.F32.PACK_AB R80, R81, R80 ;  /* 0x000000505150723e */ /* 0x000fe200000000ff */
[----:B------:R-:W-:Y:S01]  /*ac40*/  FMUL.FTZ R107, R8, R107 ;  /* 0x0000006b086b7220 */ /* 0x000fe20000410000 */
[----:B------:R-:W-:Y:S01]  /*ac50*/  F2FP.F16.F32.PACK_AB R82, R83, R82 ;  /* 0x000000525352723e */ /* 0x000fe200000000ff */
[----:B------:R-:W-:Y:S01]  /*ac60*/  STS [R5], R124 ;  /* 0x0000007c05007388 */ /* 0x000fe20000000800 */
[----:B------:R-:W-:Y:S01]  /*ac70*/  IADD3 R19, PT, PT, R0, R13, RZ ;  /* 0x0000000d00137210 */ /* 0x000fe20007ffe0ff */
[C---:B------:R-:W-:Y:S01]  /*ac80*/  FMUL.FTZ R122, R8.reuse, R122 ;  /* 0x0000007a087a7220 */ /* 0x040fe20000410000 */
[----:B------:R-:W-:Y:S01]  /*ac90*/  F2FP.F16.F32.PACK_AB R84, R85, R84 ;  /* 0x000000545554723e */ /* 0x000fe200000000ff */
[----:B------:R-:W-:Y:S01]  /*aca0*/  STS [R5+0x400], R126 ;  /* 0x0004007e05007388 */ /* 0x000fe20000000800 */
[----:B------:R-:W-:Y:S01]  /*acb0*/  F2FP.F16.F32.PACK_AB R86, R87, R86 ;  /* 0x000000565756723e */ /* 0x000fe200000000ff */
[C---:B------:R-:W-:Y:S01]  /*acc0*/  FMUL.FTZ R123, R8.reuse, R123 ;  /* 0x0000007b087b7220 */ /* 0x040fe20000410000 */
[----:B------:R-:W-:Y:S01]  /*acd0*/  F2FP.F16.F32.PACK_AB R88, R89, R88 ;  /* 0x000000585958723e */ /* 0x000fe200000000ff */
[----:B------:R-:W-:Y:S01]  /*ace0*/  STS [R11], R68 ;  /* 0x000000440b007388 */ /* 0x000fe20000000800 */
[----:B------:R-:W-:Y:S01]  /*acf0*/  F2FP.F16.F32.PACK_AB R90, R91, R90 ;  /* 0x0000005a5b5a723e */ /* 0x000fe200000000ff */
[----:B------:R-:W-:Y:S01]  /*ad00*/  FMUL.FTZ R110, R8, R110 ;  /* 0x0000006e086e7220 */ /* 0x000fe20000410000 */
[----:B------:R-:W-:Y:S01]  /*ad10*/  IADD3 R21, PT, PT, R0, R17, RZ ;  /* 0x0000001100157210 */ /* 0x000fe20007ffe0ff */
[----:B------:R-:W-:Y:S01]  /*ad20*/  STS [R11+0x400], R70 ;  /* 0x000400460b007388 */ /* 0x000fe20000000800 */
[C---:B------:R-:W-:Y:S01]  /*ad30*/  FMUL.FTZ R111, R8.reuse, R111 ;  /* 0x0000006f086f7220 */ /* 0x040fe20000410000 */
[----:B------:R-:W-:Y:S01]  /*ad40*/  F2FP.F16.F32.PACK_AB R92, R93, R92 ;  /* 0x0000005c5d5c723e */ /* 0x000fe200000000ff */
[C---:B------:R-:W-:Y:S01]  /*ad50*/  FMUL.FTZ R118, R8.reuse, R118 ;  /* 0x0000007608767220 */ /* 0x040fe20000410000 */
[----:B------:R-:W-:Y:S01]  /*ad60*/  F2FP.F16.F32.PACK_AB R94, R95, R94 ;  /* 0x0000005e5f5e723e */ /* 0x000fe200000000ff */
[----:B------:R-:W-:Y:S01]  /*ad70*/  STS [R15], R72 ;  /* 0x000000480f007388 */ /* 0x000fe20000000800 */
[C---:B------:R-:W-:Y:S01]  /*ad80*/  FMUL.FTZ R119, R8.reuse, R119 ;  /* 0x0000007708777220 */ /* 0x040fe20000410000 */
[----:B------:R-:W-:Y:S01]  /*ad90*/  F2FP.F16.F32.PACK_AB R96, R97, R96 ;  /* 0x000000606160723e */ /* 0x000fe200000000ff */
[C---:B------:R-:W-:Y:S01]  /*ada0*/  FMUL.FTZ R114, R8.reuse, R114 ;  /* 0x0000007208727220 */ /* 0x040fe20000410000 */
[----:B------:R-:W-:Y:S01]  /*adb0*/  STS [R15+0x400], R74 ;  /* 0x0004004a0f007388 */ /* 0x000fe20000000800 */
[----:B------:R-:W-:Y:S01]  /*adc0*/  F2FP.F16.F32.PACK_AB R98, R99, R98 ;  /* 0x000000626362723e */ /* 0x000fe200000000ff */
[----:B------:R-:W-:Y:S01]  /*add0*/  FMUL.FTZ R115, R8, R115 ;  /* 0x0000007308737220 */ /* 0x000fe20000410000 */
[----:B------:R-:W-:Y:S01]  /*ade0*/  F2FP.F16.F32.PACK_AB R100, R101, R100 ;  /* 0x000000646564723e */ /* 0x000fe200000000ff */
[----:B------:R-:W-:Y:S01]  /*adf0*/  STS [R13], R76 ;  /* 0x0000004c0d007388 */ /* 0x000fe20000000800 */
[----:B------:R-:W-:-:S02]  /*ae00*/  F2FP.F16.F32.PACK_AB R102, R103, R102 ;  /* 0x000000666766723e */ /* 0x000fc400000000ff */
[----:B------:R-:W-:Y:S01]  /*ae10*/  F2FP.F16.F32.PACK_AB R104, R105, R104 ;  /* 0x000000686968723e */ /* 0x000fe200000000ff */
[----:B------:R-:W-:Y:S01]  /*ae20*/  STS [R13+0x400], R78 ;  /* 0x0004004e0d007388 */ /* 0x000fe20000000800 */
[----:B------:R-:W-:Y:S02]  /*ae30*/  F2FP.F16.F32.PACK_AB R106, R107, R106 ;  /* 0x0000006a6b6a723e */ /* 0x000fe400000000ff */
[----:B------:R-:W-:Y:S01]  /*ae40*/  F2FP.F16.F32.PACK_AB R120, R121, R120 ;  /* 0x000000787978723e */ /* 0x000fe200000000ff */
[----:B------:R-:W-:Y:S01]  /*ae50*/  STS [R19], R80 ;  /* 0x0000005013007388 */ /* 0x000fe20000000800 */
[----:B------:R-:W-:Y:S02]  /*ae60*/  F2FP.F16.F32.PACK_AB R122, R123, R122 ;  /* 0x0000007a7b7a723e */ /* 0x000fe400000000ff */
[----:B------:R-:W-:Y:S01]  /*ae70*/  F2FP.F16.F32.PACK_AB R108, R109, R108 ;  /* 0x0000006c6d6c723e */ /* 0x000fe200000000ff */
[----:B------:R-:W-:Y:S01]  /*ae80*/  STS [R19+0x400], R82 ;  /* 0x0004005213007388 */ /* 0x000fe20000000800 */
[----:B------:R-:W-:-:S02]  /*ae90*/  F2FP.F16.F32.PACK_AB R110, R111, R110 ;  /* 0x0000006e6f6e723e */ /* 0x000fc400000000ff */
[----:B------:R-:W-:Y:S01]  /*aea0*/  F2FP.F16.F32.PACK_AB R116, R117, R116 ;  /* 0x000000747574723e */ /* 0x000fe200000000ff */
[----:B------:R-:W-:Y:S01]  /*aeb0*/  STS [R17], R84 ;  /* 0x0000005411007388 */ /* 0x000fe20000000800 */
[----:B------:R-:W-:Y:S02]  /*aec0*/  F2FP.F16.F32.PACK_AB R118, R119, R118 ;  /* 0x000000767776723e */ /* 0x000fe400000000ff */
[----:B------:R-:W-:Y:S01]  /*aed0*/  F2FP.F16.F32.PACK_AB R112, R113, R112 ;  /* 0x000000707170723e */ /* 0x000fe200000000ff */
[----:B------:R-:W-:Y:S01]  /*aee0*/  STS [R17+0x400], R86 ;  /* 0x0004005611007388 */ /* 0x000fe20000000800 */
[----:B------:R-:W-:-:S03]  /*aef0*/  F2FP.F16.F32.PACK_AB R114, R115, R114 ;  /* 0x000000727372723e */ /* 0x000fc600000000ff */
[----:B------:R-:W-:Y:S04]  /*af00*/  STS [R21], R88 ;  /* 0x0000005815007388 */ /* 0x000fe80000000800 */
[----:B------:R-:W-:Y:S04]  /*af10*/  STS [R21+0x400], R90 ;  /* 0x0004005a15007388 */ /* 0x000fe80000000800 */
[----:B------:R-:W-:Y:S04]  /*af20*/  STS [R201+0x2000], R92 ;  /* 0x0020005cc9007388 */ /* 0x000fe80000000800 */
[----:B------:R-:W-:Y:S04]  /*af30*/  STS [R201+0x2400], R94 ;  /* 0x0024005ec9007388 */ /* 0x000fe80000000800 */
[----:B------:R-:W-:Y:S04]  /*af40*/  STS [R5+0x2000], R96 ;  /* 0x0020006005007388 */ /* 0x000fe80000000800 */
[----:B------:R-:W-:Y:S04]  /*af50*/  STS [R5+0x2400], R98 ;  /* 0x0024006205007388 */ /* 0x000fe80000000800 */
[----:B------:R-:W-:Y:S04]  /*af60*/  STS [R11+0x2000], R100 ;  /* 0x002000640b007388 */ /* 0x000fe80000000800 */
[----:B------:R-:W-:Y:S04]  /*af70*/  STS [R11+0x2400], R102 ;  /* 0x002400660b007388 */ /* 0x000fe80000000800 */
[----:B------:R-:W-:Y:S04]  /*af80*/  STS [R15+0x2000], R104 ;  /* 0x002000680f007388 */ /* 0x000fe80000000800 */
[----:B------:R2:W-:Y:S04]  /*af90*/  STS [R15+0x2400], R106 ;  /* 0x0024006a0f007388 */ /* 0x0005e80000000800 */
        /* <DEDUP_REMOVED lines=8> */
[----:B------:R-:W4:Y:S01]  /*b020*/  LD.E.U8 R0, desc[UR4][R2.64+0x1c8] ;  /* 0x0001c80402007980 */ /* 0x000f22000c101100 */
[----:B------:R-:W-:-:S03]  /*b030*/  ISETP.NE.AND P5, PT, R223, -0x1, PT ;  /* 0xffffffffdf00780c */ /* 0x000fc60003fa5270 */
[----:B------:R-:W3:Y:S04]  /*b040*/  LD.E.64 R46, desc[UR4][R2.64+0x88] ;  /* 0x00008804022e7980 */ /* 0x000ee8000c101b00 */
[----:B--2---:R-:W2:Y:S04]  /*b050*/  LD.E.64 R14, desc[UR4][R2.64+0x90] ;  /* 0x00009004020e7980 */ /* 0x004ea8000c101b00 */
[----:B------:R1:W5:Y:S04]  /*b060*/  LD.E.64 R44, desc[UR4][R2.64+0x70] ;  /* 0x00007004022c7980 */ /* 0x000368000c101b00 */
[----:B------:R-:W2:Y:S04]  /*b070*/  @!P5 LD.E.64 R48, desc[UR4][R2.64+0x80] ;  /* 0x000080040230d980 */ /* 0x000ea8000c101b00 */
[----:B------:R1:W5:Y:S01]  /*b080*/  LD.E.64 R38, desc[UR4][R2.64+0xa0] ;  /* 0x0000a00402267980 */ /* 0x000362000c101b00 */
[----:B----4-:R-:W-:-:S13]  /*b090*/  ISETP.NE.AND P6, PT, R0, RZ, PT ;  /* 0x000000ff0000720c */ /* 0x010fda0003fc5270 */
[----:B------:R-:W4:Y:S04]  /*b0a0*/  @!P6 LD.E R8, desc[UR4][R2.64+0x60] ;  /* 0x000060040208e980 */ /* 0x000f28000c101900 */
[----:B------:R-:W4:Y:S01]  /*b0b0*/  @!P6 LD.E R37, desc[UR4][R2.64+0xb4] ;  /* 0x0000b4040225e980 */ /* 0x000f22000c101900 */
[----:B------:R-:W1:Y:S01]  /*b0c0*/  @P1 MUFU.LG2 R7, R7 ;  /* 0x0000000700071308 */ /* 0x000e620000000c00 */
[----:B------:R-:W-:Y:S01]  /*b0d0*/  SHF.L.U32 R0, R219, 0x6, RZ ;  /* 0x00000006db007819 */ /* 0x000fe200000006ff */
[----:B---3--:R-:W-:Y:S01]  /*b0e0*/  @P5 IMAD.WIDE.U32 R20, R46, R223, RZ ;  /* 0x000000df2e145225 */ /* 0x008fe200078e00ff */
[----:B------:R-:W-:-:S05]  /*b0f0*/  MOV R197, RZ ;  /* 0x000000ff00c57202 */ /* 0x000fca0000000f00 */
[----:B------:R-:W3:Y:S01]  /*b100*/  @P0 MUFU.LG2 R9, R9 ;  /* 0x0000000900090308 */ /* 0x000ee20000000c00 */
[-C--:B--2---:R-:W-:Y:S02]  /*b110*/  @!P5 IMAD R10, R49, R218.reuse, RZ ;  /* 0x000000da310ad224 */ /* 0x084fe400078e02ff */
[----:B------:R-:W-:Y:S01]  /*b120*/  @!P5 IMAD.WIDE.U32 R48, R48, R218, RZ ;  /* 0x000000da3030d225 */ /* 0x000fe200078e00ff */
[----:B------:R-:W-:Y:S02]  /*b130*/  SHF.R.U32.HI R5, RZ, 0x3, R199 ;  /* 0x00000003ff057819 */ /* 0x000fe400000116c7 */
[----:B------:R-:W-:Y:S01]  /*b140*/  @P5 MOV R48, R20 ;  /* 0x0000001400305202 */ /* 0x000fe20000000f00 */
[----:B------:R-:W-:-:S04]  /*b150*/  IMAD.WIDE.U32 R16, R0, R46, R196 ;  /* 0x0000002e00107225 */ /* 0x000fc800078e00c4 */
[C---:B------:R-:W-:Y:S02]  /*b160*/  @P5 IMAD R4, R47.reuse, R223, RZ ;  /* 0x000000df2f045224 */ /* 0x040fe400078e02ff */
[----:B------:R-:W-:Y:S02]  /*b170*/  IMAD R12, R47, R0, RZ ;  /* 0x000000002f0c7224 */ /* 0x000fe400078e02ff */
[-C--:B------:R-:W-:Y:S02]  /*b180*/  IMAD R15, R15, R217.reuse, RZ ;  /* 0x000000d90f0f7224 */ /* 0x080fe400078e02ff */
[----:B------:R-:W-:Y:S01]  /*b190*/  IMAD.WIDE.U32 R18, R14, R217, RZ ;  /* 0x000000d90e127225 */ /* 0x000fe200078e00ff */
[----:B------:R-:W-:-:S03]  /*b1a0*/  @!P5 IADD3 R10, PT, PT, R49, R10, RZ ;  /* 0x0000000a310ad210 */ /* 0x000fc60007ffe0ff */
[----:B-1----:R-:W-:Y:S01]  /*b1b0*/  @P1 FMUL.FTZ R7, R7, 0.69314718246459960938 ;  /* 0x3f31721807071820 */ /* 0x002fe20000410000 */
[----:B------:R-:W-:Y:S02]  /*b1c0*/  IADD3 R11, PT, PT, R5, 0x10, RZ ;  /* 0x00000010050b7810 */ /* 0x000fe40007ffe0ff */
[----:B------:R-:W-:Y:S02]  /*b1d0*/  @P5 IADD3 R10, PT, PT, R21, R4, RZ ;  /* 0x00000004150a5210 */ /* 0x000fe40007ffe0ff */
[----:B------:R-:W-:Y:S02]  /*b1e0*/  IADD3 R12, PT, PT, R17, R12, RZ ;  /* 0x0000000c110c7210 */ /* 0x000fe40007ffe0ff */
[----:B------:R-:W-:Y:S02]  /*b1f0*/  IADD3 R15, PT, PT, R19, R15, RZ ;  /* 0x0000000f130f7210 */ /* 0x000fe40007ffe0ff */
[----:B------:R-:W-:Y:S02]  /*b200*/  IADD3 R48, P3, P2, R18, R16, R48 ;  /* 0x0000001012307210 */ /* 0x000fe40007a7e030 */
[----:B------:R-:W-:Y:S01]  /*b210*/  MOV R4, 0x7f800000 ;  /* 0x7f80000000047802 */ /* 0x000fe20000000f00 */
[----:B-----5:R-:W-:Y:S01]  /*b220*/  @P1 FFMA.FTZ R4, R6, R134, R7 ;  /* 0x0000008606041223 */ /* 0x020fe20000010007 */
[----:B------:R-:W-:Y:S01]  /*b230*/  ISETP.GE.AND P4, PT, R11, R208, PT ;  /* 0x000000d00b00720c */ /* 0x000fe20003f86270 */
[----:B---3--:R-:W-:Y:S01]  /*b240*/  @P0 FMUL.FTZ R9, R9, 0.69314718246459960938 ;  /* 0x3f31721809090820 */ /* 0x008fe20000410000 */
[----:B------:R-:W-:-:S02]  /*b250*/  IADD3.X R49, PT, PT, R15, R12, R10, P3, P2 ;  /* 0x0000000c0f317210 */ /* 0x000fc40001fe440a */
[C---:B------:R-:W-:Y:S02]  /*b260*/  IADD3 R13, PT, PT, R5.reuse, 0x20, RZ ;  /* 0x00000020050d7810 */ /* 0x040fe40007ffe0ff */
[----:B------:R-:W-:Y:S02]  /*b270*/  IADD3 R11, PT, PT, R5, 0x30, RZ ;  /* 0x00000030050b7810 */ /* 0x000fe40007ffe0ff */
[----:B------:R-:W-:Y:S02]  /*b280*/  LOP3.LUT R7, R200, 0x30, RZ, 0xc0, !PT ;  /* 0x00000030c8077812 */ /* 0x000fe400078ec0ff */
[----:B------:R-:W-:Y:S02]  /*b290*/  SHF.R.U32.HI R10, RZ, 0x2, R199 ;  /* 0x00000002ff0a7819 */ /* 0x000fe400000116c7 */
[----:B------:R-:W-:Y:S01]  /*b2a0*/  MOV R36, 0x7f800000 ;  /* 0x7f80000000247802 */ /* 0x000fe20000000f00 */
[----:B------:R-:W-:Y:S01]  /*b2b0*/  @P0 FFMA.FTZ R36, R6, R133, R9 ;  /* 0x0000008506240223 */ /* 0x000fe20000010009 */
[----:B------:R-:W-:-:S02]  /*b2c0*/  ISETP.GE.AND P3, PT, R13, R208, PT ;  /* 0x000000d00d00720c */ /* 0x000fc40003f66270 */
[----:B------:R-:W-:Y:S02]  /*b2d0*/  ISETP.GE.AND P2, PT, R11, R208, PT ;  /* 0x000000d00b00720c */ /* 0x000fe40003f46270 */
[----:B------:R-:W-:Y:S02]  /*b2e0*/  LOP3.LUT P1, RZ, R199, 0x3, RZ, 0xc0, !PT ;  /* 0x00000003c7ff7812 */ /* 0x000fe4000782c0ff */
[----:B------:R-:W-:Y:S01]  /*b2f0*/  LOP3.LUT R7, R7, 0x7, R10, 0xf8, !PT ;  /* 0x0000000707077812 */ /* 0x000fe200078ef80a */
[----:B----4-:R-:W-:-:S04]  /*b300*/  @!P6 IMAD R8, R8, R218, R217 ;  /* 0x000000da0808e224 */ /* 0x010fc800078e02d9 */
[----:B------:R-:W-:Y:S01]  /*b310*/  @!P6 IMAD R37, R8, R37, RZ ;  /* 0x000000250825e224 */ /* 0x000fe200078e02ff */
[----:B------:R-:W-:Y:S06]  /*b320*/  @!P6 BRA `(.L_x_552) ;  /* 0x000000000014e947 */ /* 0x000fec0003800000 */
[----:B------:R-:W2:Y:S04]  /*b330*/  @!P5 LD.E R9, desc[UR4][R2.64+0xb4] ;  /* 0x0000b4040209d980 */ /* 0x000ea8000c101900 */
[----:B------:R-:W3:Y:S01]  /*b340*/  LD.E R6, desc[UR4][R2.64+0xd4] ;  /* 0x0000d40402067980 */ /* 0x000ee2000c101900 */
[----:B--2---:R-:W-:Y:S02]  /*b350*/  @!P5 IMAD R223, R9, R218, RZ ;  /* 0x000000da09dfd224 */ /* 0x004fe400078e02ff */
[----:B---3--:R-:W-:-:S05]  /*b360*/  IMAD R6, R6, R217, RZ ;  /* 0x000000d906067224 */ /* 0x008fca00078e02ff */
[----:B------:R-:W-:-:S07]  /*b370*/  IADD3 R37, PT, PT, R6, R223, RZ ;  /* 0x000000df06257210 */ /* 0x000fce0007ffe0ff */
.L_x_552:
[----:B------:R-:W-:Y:S05]  /*b380*/  WARPSYNC.ALL ;  /* 0x0000000000007948 */ /* 0x000fea0003800000 */
[----:B------:R-:W-:Y:S01]  /*b390*/  BAR.SYNC.DEFER_BLOCKING 0x0 ;  /* 0x0000000000007b1d */ /* 0x000fe20000010000 */
[----:B------:R-:W-:-:S05]  /*b3a0*/  ISETP.GE.AND P0, PT, R5, R208, PT ;  /* 0x000000d00500720c */ /* 0x000fca0003f06270 */
[----:B------:R-:W-:Y:S01]  /*b3b0*/  BSSY.RECONVERGENT B0, `(.L_x_553) ;  /* 0x0000014000007945 */ /* 0x000fe20003800200 */
[----:B------:R1:W2:Y:S04]  /*b3c0*/  LDS.128 R32, [R227] ;  /* 0x00000000e3207984 */ /* 0x0002a80000000c00 */
[----:B------:R1:W3:Y:S04]  /*b3d0*/  LDS.128 R28, [R227+0x800] ;  /* 0x00080000e31c7984 */ /* 0x0002e80000000c00 */
[----:B------:R1:W4:Y:S04]  /*b3e0*/  LDS.128 R24, [R227+0x1000] ;  /* 0x00100000e3187984 */ /* 0x0003280000000c00 */
[----:B------:R1:W1:Y:S04]  /*b3f0*/  LDS.128 R20, [R227+0x1800] ;  /* 0x00180000e3147984 */ /* 0x0002680000000c00 */
[----:B------:R1:W1:Y:S04]  /*b400*/  LDS.128 R16, [R227+0x2000] ;  /* 0x00200000e3107984 */ /* 0x0002680000000c00 */
[----:B------:R1:W1:Y:S04]  /*b410*/  LDS.128 R12, [R227+0x2800] ;  /* 0x00280000e30c7984 */ /* 0x0002680000000c00 */
[----:B------:R1:W1:Y:S04]  /*b420*/  LDS.128 R8, [R227+0x3000] ;  /* 0x00300000e3087984 */ /* 0x0002680000000c00 */
[----:B------:R1:W1:Y:S01]  /*b430*/  LDS.128 R40, [R227+0x3800] ;  /* 0x00380000e3287984 */ /* 0x0002620000000c00 */
[----:B------:R-:W-:Y:S05]  /*b440*/  @P1 BRA `(.L_x_554) ;  /* 0x0000000000281947 */ /* 0x000fea0003800000 */
[----:B------:R-:W-:Y:S01]  /*b450*/  IMAD.IADD R0, R0, 0x1, R37 ;  /* 0x0000000100007824 */ /* 0x000fe200078e0225 */
[C---:B------:R-:W-:Y:S01]  /*b460*/  ISETP.GE.AND P6, PT, R7.reuse, R208, PT ;  /* 0x000000d00700720c */ /* 0x040fe20003fc6270 */
[----:B------:R-:W-:-:S03]  /*b470*/  VIADD R3, R7, 0x8 ;  /* 0x0000000807037836 */ /* 0x000fc60000000000 */
[C---:B------:R-:W-:Y:S02]  /*b480*/  IADD3 R2, P1, PT, R0.reuse, R7, RZ ;  /* 0x0000000700027210 */ /* 0x040fe40007f3e0ff */
[----:B------:R-:W-:Y:S02]  /*b490*/  ISETP.GE.AND P5, PT, R3, R208, PT ;  /* 0x000000d00300720c */ /* 0x000fe40003fa6270 */
[----:B------:R-:W-:Y:S02]  /*b4a0*/  LEA.HI.X.SX32 R3, R0, RZ, 0x1, P1 ;  /* 0x000000ff00037211 */ /* 0x000fe400008f0eff */
[----:B------:R-:W-:-:S04]  /*b4b0*/  LEA R6, P1, R2, R38, 0x2 ;  /* 0x0000002602067211 */ /* 0x000fc800078210ff */
[----:B------:R-:W-:-:S05]  /*b4c0*/  LEA.HI.X R7, R2, R39, R3, 0x2, P1 ;  /* 0x0000002702077211 */ /* 0x000fca00008f1403 */
[----:B------:R1:W-:Y:S04]  /*b4d0*/  @!P6 ST.E desc[UR4][R6.64], R4 ;  /* 0x000000040600e985 */ /* 0x0003e8000c101904 */
[----:B------:R1:W-:Y:S02]  /*b4e0*/  @!P5 ST.E desc[UR4][R6.64+0x20], R36 ;  /* 0x000020240600d985 */ /* 0x0003e4000c101904 */
.L_x_554:
[----:B------:R-:W-:Y:S05]  /*b4f0*/  BSYNC.RECONVERGENT B0 ;  /* 0x0000000000007941 */ /* 0x000fea0003800200 */
.L_x_553:
[----:B------:R-:W-:Y:S04]  /*b500*/  BSSY.RECONVERGENT B0, `(.L_x_555) ;  /* 0x0000009000007945 */ /* 0x000fe80003800200 */
[----:B------:R-:W-:Y:S05]  /*b510*/  @P0 BRA `(.L_x_556) ;  /* 0x00000000001c0947 */ /* 0x000fea0003800000 */
[----:B------:R-:W-:Y:S02]  /*b520*/  IMAD R0, R47, R5, RZ ;  /* 0x000000052f007224 */ /* 0x000fe400078e02ff */
[----:B------:R-:W-:-:S05]  /*b530*/  IMAD.WIDE.U32 R2, R5, R46, R48 ;  /* 0x0000002e05027225 */ /* 0x000fca00078e0030 */
[----:B------:R-:W-:Y:S02]  /*b540*/  IADD3 R3, PT, PT, R3, R0, RZ ;  /* 0x0000000003037210 */ /* 0x000fe40007ffe0ff */
[----:B-1----:R-:W-:-:S04]  /*b550*/  LEA R6, P0, R2, R44, 0x1 ;  /* 0x0000002c02067211 */ /* 0x002fc800078008ff */
[----:B------:R-:W-:-:S05]  /*b560*/  LEA.HI.X R7, R2, R45, R3, 0x1, P0 ;  /* 0x0000002d02077211 */ /* 0x000fca00000f0c03 */
[----:B--2---:R1:W-:Y:S04]  /*b570*/  ST.E.128 desc[UR4][R6.64], R32 ;  /* 0x0000002006007985 */ /* 0x0043e8000c101d04 */
[----:B------:R1:W-:Y:S02]  /*b580*/  ST.E.128 desc[UR4][R6.64+0x80], R16 ;  /* 0x0000801006007985 */ /* 0x0003e4000c101d04 */
.L_x_556:
[----:B------:R-:W-:Y:S05]  /*b590*/  BSYNC.RECONVERGENT B0 ;  /* 0x0000000000007941 */ /* 0x000fea0003800200 */
.L_x_555:
[----:B------:R-:W-:Y:S04]  /*b5a0*/  BSSY.RECONVERGENT B0, `(.L_x_557) ;  /* 0x000000e000007945 */ /* 0x000fe80003800200 */
[----:B------:R-:W-:Y:S05]  /*b5b0*/  @P4 BRA `(.L_x_558) ;  /* 0x0000000000304947 */ /* 0x000fea0003800000 */
[----:B-1----:R-:W-:Y:S01]  /*b5c0*/  IADD3 R7, P0, PT, R5, 0x10, RZ ;  /* 0x0000001005077810 */ /* 0x002fe20007f1e0ff */
[----:B------:R-:W-:Y:S01]  /*b5d0*/  IMAD.MOV.U32 R16, RZ, RZ, R48 ;  /* 0x000000ffff107224 */ /* 0x000fe200078e0030 */
[----:B------:R-:W-:-:S03]  /*b5e0*/  MOV R17, R49 ;  /* 0x0000003100117202 */ /* 0x000fc60000000f00 */
[----:B------:R-:W-:Y:S02]  /*b5f0*/  IMAD.X R3, RZ, RZ, RZ, P0 ;  /* 0x000000ffff037224 */ /* 0x000fe400000e06ff */
[----:B------:R-:W-:-:S04]  /*b600*/  IMAD.WIDE.U32 R16, R46, R7, R16 ;  /* 0x000000072e107225 */ /* 0x000fc800078e0010 */
[----:B------:R-:W-:Y:S01]  /*b610*/  IMAD R3, R3, R46, RZ ;  /* 0x0000002e03037224 */ /* 0x000fe200078e02ff */
[----:B------:R-:W-:-:S03]  /*b620*/  LEA R2, P0, R16, R44, 0x1 ;  /* 0x0000002c10027211 */ /* 0x000fc600078008ff */
[----:B------:R-:W-:-:S05]  /*b630*/  IMAD R3, R47, R7, R3 ;  /* 0x000000072f037224 */ /* 0x000fca00078e0203 */
[----:B------:R-:W-:-:S04]  /*b640*/  IADD3 R3, PT, PT, R17, R3, RZ ;  /* 0x0000000311037210 */ /* 0x000fc80007ffe0ff */
[----:B------:R-:W-:-:S05]  /*b650*/  LEA.HI.X R3, R16, R45, R3, 0x1, P0 ;  /* 0x0000002d10037211 */ /* 0x000fca00000f0c03 */
[----:B---3--:R1:W-:Y:S04]  /*b660*/  ST.E.128 desc[UR4][R2.64], R28 ;  /* 0x0000001c02007985 */ /* 0x0083e8000c101d04 */
[----:B------:R1:W-:Y:S02]  /*b670*/  ST.E.128 desc[UR4][R2.64+0x80], R12 ;  /* 0x0000800c02007985 */ /* 0x0003e4000c101d04 */
.L_x_558:
[----:B------:R-:W-:Y:S05]  /*b680*/  BSYNC.RECONVERGENT B0 ;  /* 0x0000000000007941 */ /* 0x000fea0003800200 */
.L_x_557:
        /* <DEDUP_REMOVED lines=12> */
[----:B----4-:R1:W-:Y:S04]  /*b750*/  ST.E.128 desc[UR4][R2.64], R24 ;  /* 0x0000001802007985 */ /* 0x0103e8000c101d04 */
[----:B------:R1:W-:Y:S02]  /*b760*/  ST.E.128 desc[UR4][R2.64+0x80], R8 ;  /* 0x0000800802007985 */ /* 0x0003e4000c101d04 */
.L_x_560:
[----:B------:R-:W-:Y:S05]  /*b770*/  BSYNC.RECONVERGENT B0 ;  /* 0x0000000000007941 */ /* 0x000fea0003800200 */
.L_x_559:
[----:B------:R-:W-:-:S04]  /*b780*/  MOV R217, 0x0 ;  /* 0x0000000000d97802 */ /* 0x000fc80000000f00 */
[----:B-1234-:R-:W-:Y:S05]  /*b790*/  @P2 RET.REL.NODEC R216 `(_ZN5flash24flash_fwd_splitkv_kernelI23Flash_fwd_kernel_traitsILi128ELi64ELi128ELi4ELb0ELb0EN7cutlass6half_tE19Flash_kernel_traitsILi128ELi64ELi128ELi4ES3_EELb0ELb0ELb0ELb0ELb1ELb0ELb0ELb0EEEvNS_16Flash_fwd_paramsE) ;  /* 0xffffff48d8182950 */ /* 0x01efea0003c3ffff */
[----:B------:R-:W-:Y:S01]  /*b7a0*/  IADD3 R5, P0, PT, R5, 0x30, RZ ;  /* 0x0000003005057810 */ /* 0x000fe20007f1e0ff */
[----:B------:R-:W-:Y:S01]  /*b7b0*/  IMAD.MOV.U32 R7, RZ, RZ, R49 ;  /* 0x000000ffff077224 */ /* 0x000fe200078e0031 */
[----:B------:R-:W-:Y:S01]  /*b7c0*/  MOV R6, R48 ;  /* 0x0000003000067202 */ /* 0x000fe20000000f00 */
[----:B------:R-:W-:Y:S01]  /*b7d0*/  IMAD.MOV.U32 R217, RZ, RZ, 0x0 ;  /* 0x00000000ffd97424 */ /* 0x000fe200078e00ff */
[----:B------:R-:W-:-:S03]  /*b7e0*/  IADD3.X R3, PT, PT, RZ, RZ, RZ, P0, !PT ;  /* 0x000000ffff037210 */ /* 0x000fc600007fe4ff */
[----:B------:R-:W-:-:S04]  /*b7f0*/  IMAD.WIDE.U32 R6, R46, R5, R6 ;  /* 0x000000052e067225 */ /* 0x000fc800078e0006 */
[----:B------:R-:W-:Y:S01]  /*b800*/  IMAD R3, R3, R46, RZ ;  /* 0x0000002e03037224 */ /* 0x000fe200078e02ff */
[----:B------:R-:W-:-:S03]  /*b810*/  LEA R2, P0, R6, R44, 0x1 ;  /* 0x0000002c06027211 */ /* 0x000fc600078008ff */
[----:B------:R-:W-:-:S05]  /*b820*/  IMAD R3, R47, R5, R3 ;  /* 0x000000052f037224 */ /* 0x000fca00078e0203 */
[----:B------:R-:W-:-:S04]  /*b830*/  IADD3 R3, PT, PT, R7, R3, RZ ;  /* 0x0000000307037210 */ /* 0x000fc80007ffe0ff */
[----:B------:R-:W-:-:S05]  /*b840*/  LEA.HI.X R3, R6, R45, R3, 0x1, P0 ;  /* 0x0000002d06037211 */ /* 0x000fca00000f0c03 */
[----:B------:R-:W-:Y:S04]  /*b850*/  ST.E.128 desc[UR4][R2.64], R20 ;  /* 0x0000001402007985 */ /* 0x000fe8000c101d04 */
[----:B------:R1:W-:Y:S02]  /*b860*/  ST.E.128 desc[UR4][R2.64+0x80], R40 ;  /* 0x0000802802007985 */ /* 0x0003e4000c101d04 */
[----:B-1----:R-:W-:Y:S05]  /*b870*/  RET.REL.NODEC R216 `(_ZN5flash24flash_fwd_splitkv_kernelI23Flash_fwd_kernel_traitsILi128ELi64ELi128ELi4ELb0ELb0EN7cutlass6half_tE19Flash_kernel_traitsILi128ELi64ELi128ELi4ES3_EELb0ELb0ELb0ELb0ELb1ELb0ELb0ELb0EEEvNS_16Flash_fwd_paramsE) ;  /* 0xffffff44d8e07950 */ /* 0x002fea0003c3ffff */
.L_x_551:
[----:B------:R-:W-:Y:S01]  /*b880*/  MOV R5, 0x2 ;  /* 0x0000000200057802 */ /* 0x000fe20000000f00 */
[----:B------:R-:W-:Y:S01]  /*b890*/  IMAD.MOV.U32 R0, RZ, RZ, 0x1f ;  /* 0x0000001fff007424 */ /* 0x000fe200078e00ff */
[----:B------:R-:W-:-:S07]  /*b8a0*/  MOV R4, 0xffffffff ;  /* 0xffffffff00047802 */ /* 0x000fce0000000f00 */
[----:B-1---5:R-:W-:Y:S05]  /*b8b0*/  WARPSYNC.COLLECTIVE R4, `(.L_x_561) ;  /* 0x0000000004087348 */ /* 0x022fea0003c00000 */
[----:B------:R2:W3:Y:S02]  /*b8c0*/  SHFL.BFLY P0, R10, R233, R5, R0 ;  /* 0x0c000005e90a7389 */ /* 0x0004e40000000000 */
[----:B-123-5:R-:W-:Y:S05]  /*b8d0*/  ENDCOLLECTIVE ;  /* 0x000000000000791b */ /* 0x02efea0003800000 */
.L_x_561:
[----:B------:R-:W-:Y:S02]  /*b8e0*/  IMAD.MOV.U32 R8, RZ, RZ, R10 ;  /* 0x000000ffff087224 */ /* 0x000fe400078e000a */
[----:B------:R-:W-:Y:S02]  /*b8f0*/  IMAD.MOV.U32 R5, RZ, RZ, 0x1 ;  /* 0x00000001ff057424 */ /* 0x000fe400078e00ff */
[----:B------:R-:W-:-:S05]  /*b900*/  FADD.FTZ R8, R8, R233 ;  /* 0x000000e908087221 */ /* 0x000fca0000010000 */
[----:B------:R-:W-:-:S07]  /*b910*/  MOV R233, R8 ;  /* 0x0000000800e97202 */ /* 0x000fce0000000f00 */
[----:B------:R-:W-:Y:S05]  /*b920*/  WARPSYNC.COLLECTIVE R4, `(.L_x_562) ;  /* 0x0000000004087348 */ /* 0x000fea0003c00000 */
[----:B------:R1:W2:Y:S02]  /*b930*/  SHFL.BFLY P0, R10, R233, R5, R0 ;  /* 0x0c000005e90a7389 */ /* 0x0002a40000000000 */
[----:B-12---:R-:W-:Y:S05]  /*b940*/  ENDCOLLECTIVE ;  /* 0x000000000000791b */ /* 0x006fea0003800000 */
.L_x_562:
[----:B------:R-:W-:Y:S01]  /*b950*/  MOV R233, R231 ;  /* 0x000000e700e97202 */ /* 0x000fe20000000f00 */
[----:B------:R-:W-:Y:S01]  /*b960*/  IMAD.MOV.U32 R5, RZ, RZ, 0x2 ;  /* 0x00000002ff057424 */ /* 0x000fe200078e00ff */
[----:B------:R-:W-:-:S07]  /*b970*/  MOV R7, R10 ;  /* 0x0000000a00077202 */ /* 0x000fce0000000f00 */
[----:B------:R-:W-:Y:S05]  /*b980*/  WARPSYNC.COLLECTIVE R4, `(.L_x_563) ;  /* 0x0000000004087348 */ /* 0x000fea0003c00000 */
[----:B------:R1:W2:Y:S02]  /*b990*/  SHFL.BFLY P0, R10, R233, R5, R0 ;  /* 0x0c000005e90a7389 */ /* 0x0002a40000000000 */
[----:B-12---:R-:W-:Y:S05]  /*b9a0*/  ENDCOLLECTIVE ;  /* 0x000000000000791b */ /* 0x006fea0003800000 */
.L_x_563:
[----:B------:R-:W-:Y:S01]  /*b9b0*/  FADD.FTZ R7, R8, R7 ;  /* 0x0000000708077221 */ /* 0x000fe20000010000 */
[----:B------:R-:W-:Y:S01]  /*b9c0*/  FADD.FTZ R9, R10, R231 ;  /* 0x000000e70a097221 */ /* 0x000fe20000010000 */
[----:B------:R-:W-:-:S04]  /*b9d0*/  MOV R5, 0x1 ;  /* 0x0000000100057802 */ /* 0x000fc80000000f00 */
[----:B------:R-:W-:-:S07]  /*b9e0*/  MOV R233, R9 ;  /* 0x0000000900e97202 */ /* 0x000fce0000000f00 */
[----:B------:R-:W-:Y:S05]  /*b9f0*/  WARPSYNC.COLLECTIVE R4, `(.L_x_564) ;  /* 0x0000000004087348 */ /* 0x000fea0003c00000 */
[----:B------:R1:W2:Y:S02]  /*ba00*/  SHFL.BFLY P0, R10, R233, R5, R0 ;  /* 0x0c000005e90a7389 */ /* 0x0002a40000000000 */
[----:B-12---:R-:W-:Y:S05]  /*ba10*/  ENDCOLLECTIVE ;  /* 0x000000000000791b */ /* 0x006fea0003800000 */
.L_x_564:
[----:B------:R-:W-:Y:S05]  /*ba20*/  BRA `(.L_x_565) ;  /* 0xffffffec00147947 */ /* 0x000fea000383ffff */
.L_x_566:
        /* <DEDUP_REMOVED lines=13> */
.L_x_14894:


//--------------------- .text._ZN5flash24flash_fwd_splitkv_kernelI23Flash_fwd_kernel_traitsILi128ELi64ELi128ELi4ELb0ELb0EN7cutlass6half_tE19Flash_kernel_traitsILi128ELi64ELi128ELi4ES3_EELb0ELb0ELb0ELb0ELb1ELb1ELb0ELb0EEEvNS_16Flash_fwd_paramsE --------------------------
	.section	.text._ZN5flash24flash_fwd_splitkv_kernelI23Flash_fwd_kernel_traitsILi128ELi64ELi128ELi4ELb0ELb0EN7cutlass6half_tE19Flash_kernel_traitsILi128ELi64ELi128ELi4ES3_EELb0ELb0ELb0ELb0ELb1ELb1ELb0ELb0EEEvNS_16Flash_fwd_paramsE,"ax",@progbits
	.align	128
        .global         _ZN5flash24flash_fwd_splitkv_kernelI23Flash_fwd_kernel_traitsILi128ELi64ELi128ELi4ELb0ELb0EN7cutlass6half_tE19Flash_kernel_traitsILi128ELi64ELi128ELi4ES3_EELb0ELb0ELb0ELb0ELb1ELb1ELb0ELb0EEEvNS_16Flash_fwd_paramsE
        .type           _ZN5flash24flash_fwd_splitkv_kernelI23Flash_fwd_kernel_traitsILi128ELi64ELi128ELi4ELb0ELb0EN7cutlass6half_tE19Flash_kernel_traitsILi128ELi64ELi128ELi4ES3_EELb0ELb0ELb0ELb0ELb1ELb1ELb0ELb0EEEvNS_16Flash_fwd_paramsE,@function
        .size           _ZN5flash24flash_fwd_splitkv_kernelI23Flash_fwd_kernel_traitsILi128ELi64ELi128ELi4ELb0ELb0EN7cutlass6half_tE19Flash_kernel_traitsILi128ELi64ELi128ELi4ES3_EELb0ELb0ELb0ELb0ELb1ELb1ELb0ELb0EEEvNS_16Flash_fwd_paramsE,(.L_x_14895 - _ZN5flash24flash_fwd_splitkv_kernelI23Flash_fwd_kernel_traitsILi128ELi64ELi128ELi4ELb0ELb0EN7cutlass6half_tE19Flash_kernel_traitsILi128ELi64ELi128ELi4ES3_EELb0ELb0ELb0ELb0ELb1ELb1ELb0ELb0EEEvNS_16Flash_fwd_paramsE)
        .other          _ZN5flash24flash_fwd_splitkv_kernelI23Flash_fwd_kernel_traitsILi128ELi64ELi128ELi4ELb0ELb0EN7cutlass6half_tE19Flash_kernel_traitsILi128ELi64ELi128ELi4ES3_EELb0ELb0ELb0ELb0ELb1ELb1ELb0ELb0EEEvNS_16Flash_fwd_paramsE,@"STO_CUDA_ENTRY STV_DEFAULT"
_ZN5flash24flash_fwd_splitkv_kernelI23Flash_fwd_kernel_traitsILi128ELi64ELi128ELi4ELb0ELb0EN7cutlass6half_tE19Flash_kernel_traitsILi128ELi64ELi128ELi4ES3_EELb0ELb0ELb0ELb0ELb1ELb1ELb0ELb0EEEvNS_16Flash_fwd_paramsE:
.text._ZN5flash24flash_fwd_splitkv_kernelI23Flash_fwd_kernel_traitsILi128ELi64ELi128ELi4ELb0ELb0EN7cutlass6half_tE19Flash_kernel_traitsILi128ELi64ELi128ELi4ES3_EELb0ELb0ELb0ELb0ELb1ELb1ELb0ELb0EEEvNS_16Flash_fwd_paramsE:
[----:B------:R-:W-:Y:S01]  /*0000*/  LDC R1, c[0x0][0x37c] ;  /* 0x0000df00ff017b82 */ /* 0x000fe20000000800 */
[----:B------:R-:W1:Y:S07]  /*0010*/  S2R R229, SR_CTAID.X ;  /* 0x0000000000e57919 */ /* 0x000e6e0000002500 */
[----:B------:R-:W2:Y:S01]  /*0020*/  LDC.64 R2, c[0x0][0x348] ;  /* 0x0000d200ff027b82 */ /* 0x000ea20000000a00 */
[----:B------:R-:W-:Y:S01]  /*0030*/  BSSY.RECONVERGENT B2, `(.L_x_567) ;  /* 0x0000005000027945 */ /* 0x000fe20003800200 */
[----:B------:R-:W-:Y:S01]  /*0040*/  MOV R226, 0x80 ;  /* 0x0000008000e27802 */ /* 0x000fe20000000f00 */
[----:B------:R-:W3:Y:S01]  /*0050*/  S2R R228, SR_CTAID.Y ;  /* 0x0000000000e47919 */ /* 0x000ee20000002600 */
[----:B------:R-:W4:Y:S05]  /*0060*/  S2R R227, SR_CTAID.Z ;  /* 0x0000000000e37919 */ /* 0x000f2a0000002700 */
[----:B-1234-:R-:W-:Y:S05]  /*0070*/  CALL.REL.NOINC `($_ZN5flash24flash_fwd_splitkv_kernelI23Flash_fwd_kernel_traitsILi128ELi64ELi128ELi4ELb0ELb0EN7cutlass6half_tE19Flash_kernel_traitsILi128ELi64ELi128ELi4ES3_EELb0ELb0ELb0ELb0ELb1ELb1ELb0ELb0EEEvNS_16Flash_fwd_paramsE$_ZN5flash30compute_attn_1rowblock_splitkvI23Flash_fwd_kernel_traitsILi128ELi64ELi128ELi4ELb0ELb0EN7cutlass6half_tE19Flash_kernel_traitsILi128ELi64ELi128ELi4ES3_EELb0ELb0ELb0ELb0ELb1ELb1ELb0ELb0ENS_16Flash_fwd_paramsEEEvRKT8_iiiii) ;  /* 0x0000000000087944 */ /* 0x01efea0003c00000 */
[----:B------:R-:W-:Y:S05]  /*0080*/  BSYNC.RECONVERGENT B2 ;  /* 0x0000000000027941 */ /* 0x000fea0003800200 */
.L_x_567:
[----:B------:R-:W-:Y:S05]  /*0090*/  EXIT ;  /* 0x000000000000794d */ /* 0x000fea0003800000 */
        .type           $_ZN5flash24flash_fwd_splitkv_kernelI23Flash_fwd_kernel_traitsILi128ELi64ELi128ELi4ELb0ELb0EN7cutlass6half_tE19Flash_kernel_traitsILi128ELi64ELi128ELi4ES3_EELb0ELb0ELb0ELb0ELb1ELb1ELb0ELb0EEEvNS_16Flash_fwd_paramsE$_ZN5flash30compute_attn_1rowblock_splitkvI23Flash_fwd_kernel_traitsILi128ELi64ELi128ELi4ELb0ELb0EN7cutlass6half_tE19Flash_kernel_traitsILi128ELi64ELi128ELi4ES3_EELb0ELb0ELb0ELb0ELb1ELb1ELb0ELb0ENS_16Flash_fwd_paramsEEEvRKT8_iiiii,@function
        .size           $_ZN5flash24flash_fwd_splitkv_kernelI23Flash_fwd_kernel_traitsILi128ELi64ELi128ELi4ELb0ELb0EN7cutlass6half_tE19Flash_kernel_traitsILi128ELi64ELi128ELi4ES3_EELb0ELb0ELb0ELb0ELb1ELb1ELb0ELb0EEEvNS_16Flash_fwd_paramsE$_ZN5flash30compute_attn_1rowblock_splitkvI23Flash_fwd_kernel_traitsILi128ELi64ELi128ELi4ELb0ELb0EN7cutlass6half_tE19Flash_kernel_traitsILi128ELi64ELi128ELi4ES3_EELb0ELb0ELb0ELb0ELb1ELb1ELb0ELb0ENS_16Flash_fwd_paramsEEEvRKT8_iiiii,(.L_x_14895 - $_ZN5flash24flash_fwd_splitkv_kernelI23Flash_fwd_kernel_traitsILi128ELi64ELi128ELi4ELb0ELb0EN7cutlass6half_tE19Flash_kernel_traitsILi128ELi64ELi128ELi4ES3_EELb0ELb0ELb0ELb0ELb1ELb1ELb0ELb0EEEvNS_16Flash_fwd_paramsE$_ZN5flash30compute_attn_1rowblock_splitkvI23Flash_fwd_kernel_traitsILi128ELi64ELi128ELi4ELb0ELb0EN7cutlass6half_tE19Flash_kernel_traitsILi128ELi64ELi128ELi4ES3_EELb0ELb0ELb0ELb0ELb1ELb1ELb0ELb0ENS_16Flash_fwd_paramsEEEvRKT8_iiiii)
$_ZN5flash24flash_fwd_splitkv_kernelI23Flash_fwd_kernel_traitsILi128ELi64ELi128ELi4ELb0ELb0EN7cutlass6half_tE19Flash_kernel_traitsILi128ELi64ELi128ELi4ES3_EELb0ELb0ELb0ELb0ELb1ELb1ELb0ELb0EEEvNS_16Flash_fwd_paramsE$_ZN5flash30compute_attn_1rowblock_splitkvI23Flash_fwd_kernel_traitsILi128ELi64ELi128ELi4ELb0ELb0EN7cutlass6half_tE19Flash_kernel_traitsILi128ELi64ELi128ELi4ES3_EELb0ELb0ELb0ELb0ELb1ELb1ELb0ELb0ENS_16Flash_fwd_paramsEEEvRKT8_iiiii:
        /* <DEDUP_REMOVED lines=39> */
.L_x_569:
[----:B------:R-:W-:Y:S05]  /*0310*/  BSYNC.RECONVERGENT B0 ;  /* 0x0000000000007941 */ /* 0x000fea0003800200 */
.L_x_568:
[----:B------:R-:W-:Y:S04]  /*0320*/  BSSY.RECONVERGENT B0, `(.L_x_570) ;  /* 0x0000007000007945 */ /* 0x000fe80003800200 */
[----:B------:R-:W-:Y:S05]  /*0330*/  @!P3 BRA `(.L_x_571) ;  /* 0x000000000014b947 */ /* 0x000fea0003800000 */
[----:B------:R-:W4:Y:S02]  /*0340*/  LD.E.U8 R5, desc[UR4][R2.64+0x1b2] ;  /* 0x0001b20402057980 */ /* 0x000f24000c101100 */
[----:B----4-:R-:W-:-:S13]  /*0350*/  ISETP.NE.AND P1, PT, R5, RZ, PT ;  /* 0x000000ff0500720c */ /* 0x010fda0003f25270 */
[----:B------:R-:W4:Y:S02]  /*0360*/  @P1 LD.E R5, desc[UR4][R16.64+0x4] ;  /* 0x0000040410051980 */ /* 0x000f24000c101900 */
[----:B----45:R-:W-:-:S06]  /*0370*/  @P1 IADD3 R6, PT, PT, R5, -R12, RZ ;  /* 0x8000000c05061210 */ /* 0x030fcc0007ffe0ff */
[----:B------:R4:W5:Y:S02]  /*0380*/  @!P1 LD.E R6, desc[UR4][R16.64] ;  /* 0x0000000410069980 */ /* 0x000964000c101900 */
.L_x_571:
[----:B------:R-:W-:Y:S05]  /*0390*/  BSYNC.RECONVERGENT B0 ;  /* 0x0000000000007941 */ /* 0x000fea0003800200 */
.L_x_570:
        /* <DEDUP_REMOVED lines=8> */
.L_x_573:
[----:B------:R-:W5:Y:S01]  /*0420*/  LD.E.64 R8, desc[UR4][R2.64+0x108] ;  /* 0x0001080402087980 */ /* 0x000f62000c101b00 */
[----:B------:R-:W-:Y:S01]  /*0430*/  BSSY.RECONVERGENT B0, `(.L_x_575) ;  /* 0x0000006000007945 */ /* 0x000fe20003800200 */
[----:B------:R-:W-:Y:S01]  /*0440*/  IMAD.MOV.U32 R133, RZ, RZ, RZ ;  /* 0x000000ffff857224 */ /* 0x000fe200078e00ff */
[----:B-----5:R-:W-:-:S04]  /*0450*/  ISETP.NE.U32.AND P0, PT, R8, RZ, PT ;  /* 0x000000ff0800720c */ /* 0x020fc80003f05070 */
[----:B------:R-:W-:-:S13]  /*0460*/  ISETP.NE.AND.EX P0, PT, R9, RZ, PT, P0 ;  /* 0x000000ff0900720c */ /* 0x000fda0003f05300 */
[----:B------:R-:W-:Y:S05]  /*0470*/  @!P0 BRA `(.L_x_576) ;  /* 0x0000000000048947 */ /* 0x000fea0003800000 */
[----:B------:R1:W5:Y:S02]  /*0480*/  LD.E R133, desc[UR4][R2.64+0xbc] ;  /* 0x0000bc0402857980 */ /* 0x000364000c101900 */
.L_x_576:
[----:B------:R-:W-:Y:S05]  /*0490*/  BSYNC.RECONVERGENT B0 ;  /* 0x0000000000007941 */ /* 0x000fea0003800200 */
.L_x_575:
[----:B-----5:R-:W-:Y:S02]  /*04a0*/  IADD3 R133, PT, PT, R133, R6, -R11 ;  /* 0x0000000685857210 */ /* 0x020fe40007ffe80b */
.L_x_574:
[----:B------:R-:W-:Y:S05]  /*04b0*/  BSYNC.RECONVERGENT B1 ;  /* 0x0000000000017941 */ /* 0x000fea0003800200 */
.L_x_572:
[----:B------:R-:W-:Y:S01]  /*04c0*/  IMAD.SHL.U32 R215, R229, 0x40, RZ ;  /* 0x00000040e5d77824 */ /* 0x000fe200078e00ff */
[----:B------:R-:W-:Y:S01]  /*04d0*/  MOV R6, R226 ;  /* 0x000000e200067202 */ /* 0x000fe20000000f00 */
[----:B------:R-:W-:-:S03]  /*04e0*/  IMAD.MOV.U32 R7, RZ, RZ, 0x0 ;  /* 0x00000000ff077424 */ /* 0x000fc600078e00ff */
[----:B------:R-:W-:-:S13]  /*04f0*/  ISETP.GT.AND P0, PT, R28, R215, PT ;  /* 0x000000d71c00720c */ /* 0x000fda0003f04270 */
[----:B-1234-:R-:W-:Y:S05]  /*0500*/  @!P0 RET.REL.NODEC R6 `(_ZN5flash24flash_fwd_splitkv_kernelI23Flash_fwd_kernel_traitsILi128ELi64ELi128ELi4ELb0ELb0EN7cutlass6half_tE19Flash_kernel_traitsILi128ELi64ELi128ELi4ES3_EELb0ELb0ELb0ELb0ELb1ELb1ELb0ELb0EEEvNS_16Flash_fwd_paramsE) ;  /* 0xfffffff806bc8950 */ /* 0x01efea0003c3ffff */
        /* <DEDUP_REMOVED lines=16> */
[----:B------:R-:W4:Y:S04]  /*0610*/  @!P0 LD.E.64 R12, desc[UR4][R2.64+0x80] ;  /* 0x00008004020c8980 */ /* 0x000f28000c101b00 */
[----:B------:R-:W4:Y:S04]  /*0620*/  LD.E.64 R8, desc[UR4][R2.64+0xa0] ;  /* 0x0000a00402087980 */ /* 0x000f28000c101b00 */
[----:B------:R-:W4:Y:S01]  /*0630*/  LD.E.64 R10, desc[UR4][R2.64+0x90] ;  /* 0x00009004020a7980 */ /* 0x000f22000c101b00 */
[----:B------:R-:W-:-:S02]  /*0640*/  IMAD.SHL.U32 R7, R208, 0x8, RZ ;  /* 0x00000008d0077824 */ /* 0x000fc400078e00ff */
[----:B------:R-:W-:Y:S01]  /*0650*/  IMAD.MOV.U32 R21, RZ, RZ, RZ ;  /* 0x000000ffff157224 */ /* 0x000fe200078e00ff */
[----:B------:R1:W5:Y:S02]  /*0660*/  LD.E.64 R16, desc[UR4][R2.64+0x70] ;  /* 0x0000700402107980 */ /* 0x000364000c101b00 */
[----:B------:R-:W-:Y:S01]  /*0670*/  LOP3.LUT R20, R7, 0x38, RZ, 0xc0, !PT ;  /* 0x0000003807147812 */ /* 0x000fe200078ec0ff */
[----:B------:R-:W-:Y:S01]  /*0680*/  IMAD.IADD R28, R28, 0x1, -R215 ;  /* 0x000000011c1c7824 */ /* 0x000fe200078e0ad7 */
[----:B-1----:R-:W-:-:S04]  /*0690*/  SHF.R.U32.HI R3, RZ, 0x3, R208 ;  /* 0x00000003ff037819 */ /* 0x002fc800000116d0 */
[----:B------:R-:W-:Y:S01]  /*06a0*/  IADD3 R7, PT, PT, R3, 0x10, RZ ;  /* 0x0000001003077810 */ /* 0x000fe20007ffe0ff */
[----:B------:R-:W-:Y:S01]  /*06b0*/  BSSY.RECONVERGENT B0, `(.L_x_578) ;  /* 0x0000028000007945 */ /* 0x000fe20003800200 */
[----:B------:R-:W-:-:S04]  /*06c0*/  LOP3.LUT P6, R208, R208, 0x7, RZ, 0xc0, !PT ;  /* 0x00000007d0d07812 */ /* 0x000fc800078cc0ff */
[----:B------:R-:W-:Y:S01]  /*06d0*/  ISETP.GE.OR P6, PT, R3, R28, P6 ;  /* 0x0000001c0300720c */ /* 0x000fe200037c6670 */
[----:B--2---:R-:W-:-:S04]  /*06e0*/  @P0 IMAD.WIDE.U32 R18, R14, R233, RZ ;  /* 0x000000e90e120225 */ /* 0x004fc800078e00ff */
[----:B------:R-:W-:Y:S02]  /*06f0*/  @P0 IMAD R5, R15, R233, RZ ;  /* 0x000000e90f050224 */ /* 0x000fe400078e02ff */
[-C--:B---3--:R-:W-:Y:S02]  /*0700*/  IMAD R4, R4, R228.reuse, R227 ;  /* 0x000000e404047224 */ /* 0x088fe400078e02e3 */
[-C--:B----4-:R-:W-:Y:S02]  /*0710*/  @!P0 IMAD R6, R13, R228.reuse, RZ ;  /* 0x000000e40d068224 */ /* 0x090fe400078e02ff */
[----:B------:R-:W-:Y:S01]  /*0720*/  @!P0 IMAD.WIDE.U32 R12, R12, R228, RZ ;  /* 0x000000e40c0c8225 */ /* 0x000fe200078e00ff */
[----:B------:R-:W-:-:S03]  /*0730*/  @P0 MOV R12, R18 ;  /* 0x00000012000c0202 */ /* 0x000fc60000000f00 */
[----:B------:R-:W-:Y:S02]  /*0740*/  @!P0 IMAD.IADD R6, R13, 0x1, R6 ;  /* 0x000000010d068824 */ /* 0x000fe400078e0206 */
[----:B------:R-:W-:Y:S02]  /*0750*/  @P0 IMAD.IADD R6, R19, 0x1, R5 ;  /* 0x0000000113060824 */ /* 0x000fe400078e0205 */
[----:B------:R-:W-:-:S04]  /*0760*/  IMAD.WIDE.U32 R18, R215, R14, R20 ;  /* 0x0000000ed7127225 */ /* 0x000fc800078e0014 */
[----:B------:R-:W-:Y:S01]  /*0770*/  IMAD R0, R0, R4, R215 ;  /* 0x0000000400007224 */ /* 0x000fe200078e02d7 */
        /* <DEDUP_REMOVED lines=27> */
.L_x_579:
[----:B------:R-:W-:Y:S05]  /*0930*/  BSYNC.RECONVERGENT B0 ;  /* 0x0000000000007941 */ /* 0x000fea0003800200 */
.L_x_578:
        /* <DEDUP_REMOVED lines=18> */
.L_x_581:
[----:B------:R-:W-:Y:S05]  /*0a60*/  BSYNC.RECONVERGENT B0 ;  /* 0x0000000000007941 */ /* 0x000fea0003800200 */
.L_x_580:
        /* <DEDUP_REMOVED lines=14> */
.L_x_583:
[----:B------:R-:W-:Y:S05]  /*0b50*/  BSYNC.RECONVERGENT B0 ;  /* 0x0000000000007941 */ /* 0x000fea0003800200 */
.L_x_582:
        /* <DEDUP_REMOVED lines=14> */
.L_x_585:
[----:B------:R-:W-:Y:S05]  /*0c40*/  BSYNC.RECONVERGENT B0 ;  /* 0x0000000000007941 */ /* 0x000fea0003800200 */
.L_x_584:
[----:B------:R-:W-:Y:S01]  /*0c50*/  MOV R227, 0x0 ;  /* 0x0000000000e37802 */ /* 0x000fe20000000f00 */
[----:B------:R-:W-:Y:S04]  /*0c60*/  @!P6 ST.E desc[UR4][R4.64], R11 ;  /* 0x0000000b0400e985 */ /* 0x000fe8000c101904 */
[----:B------:R-:W-:Y:S04]  /*0c70*/  @!P5 ST.E desc[UR4][R4.64+0x40], R9 ;  /* 0x000040090400d985 */ /* 0x000fe8000c101904 */
[----:B------:R1:W-:Y:S02]  /*0c80*/  @!P4 ST.E desc[UR4][R4.64+0x80], R7 ;  /* 0x000080070400c985 */ /* 0x0003e4000c101904 */
[----:B-123-5:R-:W-:Y:S05]  /*0c90*/  @P3 RET.REL.NODEC R226 `(_ZN5flash24flash_fwd_splitkv_kernelI23Flash_fwd_kernel_traitsILi128ELi64ELi128ELi4ELb0ELb0EN7cutlass6half_tE19Flash_kernel_traitsILi128ELi64ELi128ELi4ES3_EELb0ELb0ELb0ELb0ELb1ELb1ELb0ELb0EEEvNS_16Flash_fwd_paramsE) ;  /* 0xfffffff0e2d83950 */ /* 0x02efea0003c3ffff */
[----:B------:R-:W-:Y:S02]  /*0ca0*/  MOV R3, 0x7f800000 ;  /* 0x7f80000000037802 */ /* 0x000fe40000000f00 */
[----:B------:R-:W-:-:S03]  /*0cb0*/  MOV R227, 0x0 ;  /* 0x0000000000e37802 */ /* 0x000fc60000000f00 */
[----:B------:R1:W-:Y:S02]  /*0cc0*/  ST.E desc[UR4][R4.64+0xc0], R3 ;  /* 0x0000c00304007985 */ /* 0x0003e4000c101904 */
[----:B-1----:R-:W-:Y:S05]  /*0cd0*/  RET.REL.NODEC R226 `(_ZN5flash24flash_fwd_splitkv_kernelI23Flash_fwd_kernel_traitsILi128ELi64ELi128ELi4ELb0ELb0EN7cutlass6half_tE19Flash_kernel_traitsILi128ELi64ELi128ELi4ES3_EELb0ELb0ELb0ELb0ELb1ELb1ELb0ELb0EEEvNS_16Flash_fwd_paramsE) ;  /* 0xfffffff0e2c87950 */ /* 0x002fea0003c3ffff */
.L_x_577:
        /* <DEDUP_REMOVED lines=12> */
[----:B-----5:R-:W2:Y:S04]  /*0da0*/  LD.E R9, desc[UR4][R2.64+0x170] ;  /* 0x0001700402097980 */ /* 0x020ea8000c101900 */
[----:B------:R-:W3:Y:S01]  /*0db0*/  LD.E.64 R12, desc[UR4][R2.64+0x168] ;  /* 0x00016804020c7980 */ /* 0x000ee2000c101b00 */
[----:B------:R-:W-:Y:S02]  /*0dc0*/  IMAD.MOV.U32 R152, RZ, RZ, R2 ;  /* 0x000000ffff987224 */ /* 0x000fe400078e0002 */
[----:B------:R-:W-:-:S05]  /*0dd0*/  IMAD.MOV.U32 R153, RZ, RZ, R3 ;  /* 0x000000ffff997224 */ /* 0x000fca00078e0003 */
[----:B------:R-:W4:Y:S01]  /*0de0*/  LD.E R10, desc[UR4][R152.64+0x68] ;  /* 0x00006804980a7980 */ /* 0x000f22000c101900 */
[----:B------:R-:W-:-:S03]  /*0df0*/  LEA R232, R26, 0xffffff80, 0x7 ;  /* 0xffffff801ae87811 */ /* 0x000fc600078e38ff */
[----:B------:R-:W4:Y:S01]  /*0e00*/  LD.E.64 R18, desc[UR4][R152.64+0x20] ;  /* 0x0000200498127980 */ /* 0x000f22000c101b00 */
[----:B-1----:R-:W-:-:S03]  /*0e10*/  IABS R4, R232 ;  /* 0x000000e800047213 */ /* 0x002fc60000000000 */
[----:B------:R-:W4:Y:S04]  /*0e20*/  LD.E.64 R218, desc[UR4][R152.64+0x38] ;  /* 0x0000380498da7980 */ /* 0x000f28000c101b00 */
[----:B------:R-:W4:Y:S04]  /*0e30*/  LD.E.64 R16, desc[UR4][R152.64+0x50] ;  /* 0x0000500498107980 */ /* 0x000f28000c101b00 */
[----:B------:R-:W5:Y:S04]  /*0e40*/  LD.E.64 R22, desc[UR4][R152.64+0x58] ;  /* 0x0000580498167980 */ /* 0x000f68000c101b00 */
[----:B------:R-:W5:Y:S01]  /*0e50*/  LD.E.64 R24, desc[UR4][R152.64+0x40] ;  /* 0x0000400498187980 */ /* 0x000f62000c101b00 */
[----:B--2---:R-:W-:-:S04]  /*0e60*/  IABS R5, R9 ;  /* 0x0000000900057213 */ /* 0x004fc80000000000 */
[----:B------:R-:W1:Y:S08]  /*0e70*/  I2F.RP R6, R5 ;  /* 0x0000000500067306 */ /* 0x000e700000209400 */
[----:B-1----:R-:W1:Y:S02]  /*0e80*/  MUFU.RCP R14, R6 ;  /* 0x00000006000e7308 */ /* 0x002e640000001000 */
[----:B-1----:R-:W-:-:S06]  /*0e90*/  IADD3 R14, PT, PT, R14, 0xffffffe, RZ ;  /* 0x0ffffffe0e0e7810 */ /* 0x002fcc0007ffe0ff */
[----:B------:R-:W1:Y:S02]  /*0ea0*/  F2I.FTZ.U32.TRUNC.NTZ R15, R14 ;  /* 0x0000000e000f7305 */ /* 0x000e64000021f000 */
[----:B-1----:R-:W-:Y:S01]  /*0eb0*/  IMAD.MOV R0, RZ, RZ, -R15 ;  /* 0x000000ffff007224 */ /* 0x002fe200078e0a0f */
[----:B------:R-:W-:-:S03]  /*0ec0*/  MOV R14, RZ ;  /* 0x000000ff000e7202 */ /* 0x000fc60000000f00 */
[----:B------:R-:W-:Y:S01]  /*0ed0*/  IMAD R7, R0, R5, RZ ;  /* 0x0000000500077224 */ /* 0x000fe200078e02ff */
[----:B------:R-:W-:-:S03]  /*0ee0*/  IABS R0, R9 ;  /* 0x0000000900007213 */ /* 0x000fc60000000000 */
        /* <DEDUP_REMOVED lines=8> */
[----:B------:R-:W-:Y:S01]  /*0f70*/  @!P2 VIADD R8, R8, 0x1 ;  /* 0x000000010808a836 */ /* 0x000fe20000000000 */
[----:B------:R-:W-:Y:S02]  /*0f80*/  ISETP.NE.AND P2, PT, R9, RZ, PT ;  /* 0x000000ff0900720c */ /* 0x000fe40003f45270 */
[----:B------:R-:W-:Y:S01]  /*0f90*/  ISETP.GE.AND P1, PT, R0, RZ, PT ;  /* 0x000000ff0000720c */ /* 0x000fe20003f26270 */
[-C--:B---3--:R-:W-:Y:S02]  /*0fa0*/  IMAD R0, R13, R228.reuse, RZ ;  /* 0x000000e40d007224 */ /* 0x088fe400078e02ff */
[----:B------:R-:W-:-:S04]  /*0fb0*/  IMAD.WIDE.U32 R12, R12, R228, RZ ;  /* 0x000000e40c0c7225 */ /* 0x000fc800078e00ff */
[----:B------:R-:W-:Y:S01]  /*0fc0*/  @P0 IADD3 R8, PT, PT, R8, 0x1, RZ ;  /* 0x0000000108080810 */ /* 0x000fe20007ffe0ff */
[----:B------:R-:W-:Y:S01]  /*0fd0*/  IMAD.IADD R235, R13, 0x1, R0 ;  /* 0x000000010deb7824 */ /* 0x000fe200078e0200 */
[----:B------:R-:W-:-:S04]  /*0fe0*/  LEA R234, P0, R12, R238, 0x2 ;  /* 0x000000ee0cea7211 */ /* 0x000fc800078010ff */
[----:B------:R-:W-:Y:S02]  /*0ff0*/  @!P1 IADD3 R8, PT, PT, -R8, RZ, RZ ;  /* 0x000000ff08089210 */ /* 0x000fe40007ffe1ff */
[----:B------:R-:W-:Y:S02]  /*1000*/  LEA.HI.X R235, R12, R239, R235, 0x2, P0 ;  /* 0x000000ef0ceb7211 */ /* 0x000fe400000f14eb */
[----:B------:R-:W-:Y:S01]  /*1010*/  @!P2 LOP3.LUT R8, RZ, R9, RZ, 0x33, !PT ;  /* 0x00000009ff08a212 */ /* 0x000fe200078e33ff */
[----:B------:R-:W2:Y:S04]  /*1020*/  LD.E.64 R12, desc[UR4][R152.64+0x28] ;  /* 0x00002804980c7980 */ /* 0x000ea8000c101b00 */
[----:B------:R-:W-:-:S05]  /*1030*/  IMAD.WIDE R4, R8, 0x4, R234 ;  /* 0x0000000408047825 */ /* 0x000fca00078e02ea */
[----:B------:R1:W3:Y:S01]  /*1040*/  LD.E R0, desc[UR4][R4.64] ;  /* 0x0000000404007980 */ /* 0x0002e2000c101900 */
[----:B----4-:R-:W-:-:S04]  /*1050*/  IABS R7, R10 ;  /* 0x0000000a00077213 */ /* 0x010fc80000000000 */
[----:B------:R-:W4:Y:S08]  /*1060*/  I2F.RP R15, R7 ;  /* 0x00000007000f7306 */ /* 0x000f300000209400 */
[----:B----4-:R-:W4:Y:S02]  /*1070*/  MUFU.RCP R14, R15 ;  /* 0x0000000f000e7308 */ /* 0x010f240000001000 */
[----:B----4-:R-:W-:-:S06]  /*1080*/  VIADD R14, R14, 0xffffffe ;  /* 0x0ffffffe0e0e7836 */ /* 0x010fcc0000000000 */
[----:B------:R-:W4:Y:S01]  /*1090*/  F2I.FTZ.U32.TRUNC.NTZ R21, R14 ;  /* 0x0000000e00157305 */ /* 0x000f22000021f000 */
[----:B------:R-:W-:Y:S01]  /*10a0*/  IMAD.MOV.U32 R20, RZ, RZ, RZ ;  /* 0x000000ffff147224 */ /* 0x000fe200078e00ff */
[----:B------:R-:W-:Y:S02]  /*10b0*/  IABS R6, R227 ;  /* 0x000000e300067213 */ /* 0x000fe40000000000 */
[----:B-1----:R-:W-:Y:S02]  /*10c0*/  IABS R5, R10 ;  /* 0x0000000a00057213 */ /* 0x002fe40000000000 */
[----:B----4-:R-:W-:-:S05]  /*10d0*/  IADD3 R4, PT, PT, RZ, -R21, RZ ;  /* 0x80000015ff047210 */ /* 0x010fca0007ffe0ff */
[----:B------:R-:W-:-:S04]  /*10e0*/  IMAD R11, R4, R7, RZ ;  /* 0x00000007040b7224 */ /* 0x000fc800078e02ff */
[----:B------:R-:W-:Y:S01]  /*10f0*/  IMAD.HI.U32 R11, R21, R11, R20 ;  /* 0x0000000b150b7227 */ /* 0x000fe200078e0014 */
[----:B------:R-:W-:-:S05]  /*1100*/  IADD3 R5, PT, PT, RZ, -R5, RZ ;  /* 0x80000005ff057210 */ /* 0x000fca0007ffe0ff */
[----:B------:R-:W-:-:S04]  /*1110*/  IMAD.HI.U32 R4, R11, R6, RZ ;  /* 0x000000060b047227 */ /* 0x000fc800078e00ff */
[----:B------:R-:W-:-:S05]  /*1120*/  IMAD R6, R4, R5, R6 ;  /* 0x0000000504067224 */ /* 0x000fca00078e0206 */
[----:B------:R-:W-:-:S13]  /*1130*/  ISETP.GT.U32.AND P1, PT, R7, R6, PT ;  /* 0x000000060700720c */ /* 0x000fda0003f24070 */
[----:B------:R-:W-:-:S05]  /*1140*/  @!P1 IMAD.IADD R6, R6, 0x1, -R7 ;  /* 0x0000000106069824 */ /* 0x000fca00078e0a07 */
[----:B------:R-:W-:Y:S02]  /*1150*/  ISETP.GE.U32.AND P2, PT, R6, R7, PT ;  /* 0x000000070600720c */ /* 0x000fe40003f46070 */
[----:B------:R-:W-:Y:S01]  /*1160*/  LOP3.LUT R7, R227, R10, RZ, 0x3c, !PT ;  /* 0x0000000ae3077212 */ /* 0x000fe200078e3cff */
[----:B------:R-:W-:Y:S01]  /*1170*/  @!P1 VIADD R4, R4, 0x1 ;  /* 0x0000000104049836 */ /* 0x000fe20000000000 */
[----:B------:R-:W-:Y:S02]  /*1180*/  IADD3 R8, PT, PT, -R8, RZ, RZ ;  /* 0x000000ff08087210 */ /* 0x000fe40007ffe1ff */
[----:B------:R-:W-:Y:S02]  /*1190*/  ISETP.GE.AND P0, PT, R7, RZ, PT ;  /* 0x000000ff0700720c */ /* 0x000fe40003f06270 */
[----:B------:R-:W-:Y:S01]  /*11a0*/  ISETP.NE.AND P1, PT, R10, RZ, PT ;  /* 0x000000ff0a00720c */ /* 0x000fe20003f25270 */
[----:B------:R-:W-:-:S04]  /*11b0*/  IMAD R14, R9, R8, R232 ;  /* 0x00000008090e7224 */ /* 0x000fc800078e02e8 */
[----:B------:R-:W-:Y:S02]  /*11c0*/  @P2 IADD3 R4, PT, PT, R4, 0x1, RZ ;  /* 0x0000000104042810 */ /* 0x000fe40007ffe0ff */
[----:B------:R-:W-:Y:S02]  /*11d0*/  SHF.R.S32.HI R7, RZ, 0x1f, R14 ;  /* 0x0000001fff077819 */ /* 0x000fe4000001140e */
[----:B------:R-:W-:Y:S01]  /*11e0*/  MOV R9, R4 ;  /* 0x0000000400097202 */ /* 0x000fe20000000f00 */
[----:B------:R-:W-:-:S04]  /*11f0*/  IMAD R4, R219, R14, RZ ;  /* 0x0000000edb047224 */ /* 0x000fc800078e02ff */
[----:B------:R-:W-:Y:S01]  /*1200*/  @!P0 IMAD.MOV R9, RZ, RZ, -R9 ;  /* 0x000000ffff098224 */ /* 0x000fe200078e0a09 */
[----:B------:R-:W-:Y:S01]  /*1210*/  @!P1 LOP3.LUT R9, RZ, R10, RZ, 0x33, !PT ;  /* 0x0000000aff099212 */ /* 0x000fe200078e33ff */
[----:B------:R-:W-:-:S04]  /*1220*/  IMAD R4, R218, R7, R4 ;  /* 0x00000007da047224 */ /* 0x000fc800078e0204 */
[----:B------:R-:W-:Y:S01]  /*1230*/  IMAD R11, R17, R9, RZ ;  /* 0x00000009110b7224 */ /* 0x000fe200078e02ff */
[----:B---3--:R-:W-:Y:S01]  /*1240*/  SHF.R.S32.HI R5, RZ, 0x1f, R0 ;  /* 0x0000001fff057819 */ /* 0x008fe20000011400 */
[----:B------:R-:W-:-:S04]  /*1250*/  IMAD R6, R19, R0, RZ ;  /* 0x0000000013067224 */ /* 0x000fc800078e02ff */
[C---:B------:R-:W-:Y:S02]  /*1260*/  IMAD R6, R18.reuse, R5, R6 ;  /* 0x0000000512067224 */ /* 0x040fe400078e0206 */
[----:B------:R-:W-:-:S04]  /*1270*/  IMAD.WIDE.U32 R18, R18, R0, RZ ;  /* 0x0000000012127225 */ /* 0x000fc800078e00ff */
[----:B------:R-:W-:Y:S02]  /*1280*/  IMAD.IADD R19, R19, 0x1, R6 ;  /* 0x0000000113137824 */ /* 0x000fe400078e0206 */
[----:B------:R-:W-:Y:S01]  /*1290*/  IMAD.WIDE.U32 R18, R14, R218, R18 ;  /* 0x000000da0e127225 */ /* 0x000fe200078e0012 */
[----:B------:R-:W-:-:S04]  /*12a0*/  SHF.R.S32.HI R6, RZ, 0x1f, R9 ;  /* 0x0000001fff067819 */ /* 0x000fc80000011409 */
[----:B------:R-:W-:Y:S01]  /*12b0*/  IADD3 R19, PT, PT, R19, R4, RZ ;  /* 0x0000000413137210 */ /* 0x000fe20007ffe0ff */
[----:B--2---:R-:W-:Y:S02]  /*12c0*/  IMAD R4, R13, R0, RZ ;  /* 0x000000000d047224 */ /* 0x004fe400078e02ff */
[----:B------:R-:W-:Y:S02]  /*12d0*/  IMAD R6, R16, R6, R11 ;  /* 0x0000000610067224 */ /* 0x000fe400078e020b */
[----:B------:R-:W-:-:S04]  /*12e0*/  IMAD.WIDE.U32 R16, R9, R16, R18 ;  /* 0x0000001009107225 */ /* 0x000fc800078e0012 */
[----:B------:R-:W-:-:S04]  /*12f0*/  IMAD.WIDE.U32 R8, R12, R0, RZ ;  /* 0x000000000c087225 */ /* 0x000fc800078e00ff */
[----:B------:R-:W-:Y:S01]  /*1300*/  IMAD R5, R12, R5, R4 ;  /* 0x000000050c057224 */ /* 0x000fe200078e0204 */
[----:B------:R-:W-:Y:S01]  /*1310*/  MOV R4, R16 ;  /* 0x0000001000047202 */ /* 0x000fe20000000f00 */
[----:B------:R-:W-:-:S03]  /*1320*/  IMAD.IADD R0, R17, 0x1, R6 ;  /* 0x0000000111007824 */ /* 0x000fc600078e0206 */
[----:B------:R-:W-:Y:S01]  /*1330*/  IADD3 R18, PT, PT, R9, R5, RZ ;  /* 0x0000000509127210 */ /* 0x000fe20007ffe0ff */
[----:B------:R-:W-:Y:S05]  /*1340*/  BRA `(.L_x_588) ;  /* 0x0000000400407947 */ /* 0x000fea0003800000 */
.L_x_587:
[----:B------:R-:W2:Y:S01]  /*1350*/  LD.E R10, desc[UR4][R2.64+0x68] ;  /* 0x00006804020a7980 */ /* 0x000ea2000c101900 */
[----:B------:R-:W-:-:S03]  /*1360*/  ISETP.NE.AND P2, PT, R12, -0x1, PT ;  /* 0xffffffff0c00780c */ /* 0x000fc60003f45270 */
[----:B------:R-:W3:Y:S01]  /*1370*/  LD.E.64 R218, desc[UR4][R2.64+0x38] ;  /* 0x0000380402da7980 */ /* 0x000ee2000c101b00 */
[----:B------:R-:W-:Y:S01]  /*1380*/  MOV R152, R2 ;  /* 0x0000000200987202 */ /* 0x000fe20000000f00 */
[----:B------:R-:W-:Y:S02]  /*1390*/  IMAD.MOV.U32 R153, RZ, RZ, R3 ;  /* 0x000000ffff997224 */ /* 0x000fe400078e0003 */
[----:B------:R4:W5:Y:S04]  /*13a0*/  LD.E.64 R22, desc[UR4][R2.64+0x58] ;  /* 0x0000580402167980 */ /* 0x000968000c101b00 */
[----:B------:R-:W4:Y:S04]  /*13b0*/  LD.E.64 R24, desc[UR4][R152.64+0x40] ;  /* 0x0000400498187980 */ /* 0x000f28000c101b00 */
[----:B------:R-:W4:Y:S04]  /*13c0*/  @!P2 LD.E.64 R18, desc[UR4][R2.64+0x20] ;  /* 0x000020040212a980 */ /* 0x000f28000c101b00 */
[----:B------:R-:W4:Y:S04]  /*13d0*/  @!P2 LD.E.64 R16, desc[UR4][R2.64+0x28] ;  /* 0x000028040210a980 */ /* 0x000f28000c101b00 */
[----:B------:R-:W4:Y:S01]  /*13e0*/  LD.E.64 R14, desc[UR4][R152.64+0x50] ;  /* 0x00005004980e7980 */ /* 0x000f22000c101b00 */
[----:B------:R-:W-:-:S02]  /*13f0*/  MOV R20, RZ ;  /* 0x000000ff00147202 */ /* 0x000fc40000000f00 */
[----:B------:R-:W-:Y:S02]  /*1400*/  LEA R232, R26, 0xffffff80, 0x7 ;  /* 0xffffff801ae87811 */ /* 0x000fe400078e38ff */
[----:B------:R-:W-:Y:S02]  /*1410*/  CS2R R234, SRZ ;  /* 0x0000000000ea7805 */ /* 0x000fe4000001ff00 */
[----:B--2---:R-:W-:-:S04]  /*1420*/  IABS R0, R10 ;  /* 0x0000000a00007213 */ /* 0x004fc80000000000 */
[----:B------:R-:W2:Y:S08]  /*1430*/  I2F.RP R8, R0 ;  /* 0x0000000000087306 */ /* 0x000eb00000209400 */
[----:B--2---:R-:W2:Y:S02]  /*1440*/  MUFU.RCP R6, R8 ;  /* 0x0000000800067308 */ /* 0x004ea40000001000 */
[----:B--2---:R-:W-:-:S06]  /*1450*/  IADD3 R6, PT, PT, R6, 0xffffffe, RZ ;  /* 0x0ffffffe06067810 */ /* 0x004fcc0007ffe0ff */
[----:B------:R-:W2:Y:S01]  /*1460*/  F2I.FTZ.U32.TRUNC.NTZ R21, R6 ;  /* 0x0000000600157305 */ /* 0x000ea2000021f000 */
[----:B-1----:R-:W-:Y:S01]  /*1470*/  IABS R5, R10 ;  /* 0x0000000a00057213 */ /* 0x002fe20000000000 */
[----:B--2---:R-:W-:-:S04]  /*1480*/  IMAD.MOV R4, RZ, RZ, -R21 ;  /* 0x000000ffff047224 */ /* 0x004fc800078e0a15 */
[----:B------:R-:W-:Y:S01]  /*1490*/  IMAD R7, R4, R0, RZ ;  /* 0x0000000004077224 */ /* 0x000fe200078e02ff */
[----:B------:R-:W-:-:S03]  /*14a0*/  IABS R4, R227 ;  /* 0x000000e300047213 */ /* 0x000fc60000000000 */
[----:B------:R-:W-:-:S04]  /*14b0*/  IMAD.HI.U32 R7, R21, R7, R20 ;  /* 0x0000000715077227 */ /* 0x000fc800078e0014 */
[----:B------:R-:W-:Y:S02]  /*14c0*/  IMAD.MOV R5, RZ, RZ, -R5 ;  /* 0x000000ffff057224 */ /* 0x000fe400078e0a05 */
[----:B------:R-:W-:-:S04]  /*14d0*/  IMAD.HI.U32 R8, R7, R4, RZ ;  /* 0x0000000407087227 */ /* 0x000fc800078e00ff */
[----:B------:R-:W-:Y:S01]  /*14e0*/  IMAD R5, R8, R5, R4 ;  /* 0x0000000508057224 */ /* 0x000fe200078e0204 */
[----:B------:R-:W-:Y:S01]  /*14f0*/  @!P2 SHF.R.S32.HI R4, RZ, 0x1f, R11 ;  /* 0x0000001fff04a819 */ /* 0x000fe2000001140b */
[----:B---3--:R-:W-:-:S03]  /*1500*/  @!P2 IMAD R7, R219, R11, RZ ;  /* 0x0000000bdb07a224 */ /* 0x008fc600078e02ff */
[----:B------:R-:W-:Y:S01]  /*1510*/  ISETP.GT.U32.AND P1, PT, R0, R5, PT ;  /* 0x000000050000720c */ /* 0x000fe20003f24070 */
[----:B------:R-:W-:Y:S02]  /*1520*/  @!P2 IMAD R4, R4, R218, R7 ;  /* 0x000000da0404a224 */ /* 0x000fe400078e0207 */
[----:B------:R-:W-:Y:S01]  /*1530*/  @!P2 IMAD.WIDE.U32 R20, R218, R11, RZ ;  /* 0x0000000bda14a225 */ /* 0x000fe200078e00ff */
[----:B-----5:R-:W-:-:S03]  /*1540*/  @!P2 SHF.R.S32.HI R6, RZ, 0x1f, R9 ;  /* 0x0000001fff06a819 */ /* 0x020fc60000011409 */
[----:B----4-:R-:W-:Y:S01]  /*1550*/  @!P2 IMAD R7, R19, R9, RZ ;  /* 0x000000091307a224 */ /* 0x010fe200078e02ff */
        /* <DEDUP_REMOVED lines=8> */
[----:B------:R-:W-:-:S03]  /*15e0*/  LOP3.LUT R4, R227, R10, RZ, 0x3c, !PT ;  /* 0x0000000ae3047212 */ /* 0x000fc600078e3cff */
[----:B------:R-:W-:Y:S01]  /*15f0*/  @!P1 VIADD R8, R8, 0x1 ;  /* 0x0000000108089836 */ /* 0x000fe20000000000 */
[----:B------:R-:W-:Y:S02]  /*1600*/  ISETP.GE.AND P0, PT, R4, RZ, PT ;  /* 0x000000ff0400720c */ /* 0x000fe40003f06270 */
[----:B------:R-:W-:Y:S01]  /*1610*/  ISETP.NE.AND P1, PT, R10, RZ, PT ;  /* 0x000000ff0a00720c */ /* 0x000fe20003f25270 */
[----:B------:R-:W-:Y:S01]  /*1620*/  @!P2 IMAD.MOV.U32 R6, RZ, RZ, R20 ;  /* 0x000000ffff06a224 */ /* 0x000fe200078e0014 */
[----:B------:R-:W-:Y:S02]  /*1630*/  @!P2 IADD3 R7, PT, PT, R21, R7, RZ ;  /* 0x000000071507a210 */ /* 0x000fe40007ffe0ff */
[----:B------:R-:W-:Y:S01]  /*1640*/  @P2 IADD3 R7, PT, PT, R19, R0, RZ ;  /* 0x0000000013072210 */ /* 0x000fe20007ffe0ff */
[----:B------:R-:W-:Y:S01]  /*1650*/  @!P2 IMAD R0, R25, R11, RZ ;  /* 0x0000000b1900a224 */ /* 0x000fe200078e02ff */
[----:B------:R-:W-:Y:S02]  /*1660*/  @!P2 SHF.R.S32.HI R5, RZ, 0x1f, R11 ;  /* 0x0000001fff05a819 */ /* 0x000fe4000001140b */
[----:B------:R-:W-:-:S02]  /*1670*/  @P2 MOV R6, R18 ;  /* 0x0000001200062202 */ /* 0x000fc40000000f00 */
[----:B------:R-:W-:Y:S01]  /*1680*/  @P3 IADD3 R8, PT, PT, R8, 0x1, RZ ;  /* 0x0000000108083810 */ /* 0x000fe20007ffe0ff */
[----:B------:R-:W-:Y:S02]  /*1690*/  @!P2 IMAD R0, R5, R24, R0 ;  /* 0x000000180500a224 */ /* 0x000fe400078e0200 */
[----:B------:R-:W-:-:S04]  /*16a0*/  @!P2 IMAD.WIDE.U32 R18, R24, R11, RZ ;  /* 0x0000000b1812a225 */ /* 0x000fc800078e00ff */
[-C--:B------:R-:W-:Y:S02]  /*16b0*/  IMAD R4, R219, R232.reuse, RZ ;  /* 0x000000e8db047224 */ /* 0x080fe400078e02ff */
[----:B------:R-:W-:Y:S01]  /*16c0*/  IMAD.WIDE.U32 R6, R218, R232, R6 ;  /* 0x000000e8da067225 */ /* 0x000fe200078e0006 */
[----:B------:R-:W-:-:S03]  /*16d0*/  @!P2 IADD3 R19, PT, PT, R19, R0, RZ ;  /* 0x000000001313a210 */ /* 0x000fc60007ffe0ff */
[----:B------:R-:W-:Y:S01]  /*16e0*/  @!P0 IMAD.MOV R8, RZ, RZ, -R8 ;  /* 0x000000ffff088224 */ /* 0x000fe200078e0a08 */
[----:B------:R-:W-:Y:S01]  /*16f0*/  @!P1 LOP3.LUT R8, RZ, R10, RZ, 0x33, !PT ;  /* 0x0000000aff089212 */ /* 0x000fe200078e33ff */
[----:B------:R-:W-:Y:S01]  /*1700*/  @!P2 IMAD R0, R17, R9, RZ ;  /* 0x000000091100a224 */ /* 0x000fe200078e02ff */
[----:B------:R-:W-:Y:S02]  /*1710*/  @!P2 SHF.R.S32.HI R5, RZ, 0x1f, R9 ;  /* 0x0000001fff05a819 */ /* 0x000fe40000011409 */
[----:B------:R-:W-:Y:S01]  /*1720*/  IADD3 R13, PT, PT, R7, R4, RZ ;  /* 0x00000004070d7210 */ /* 0x000fe20007ffe0ff */
[----:B------:R-:W-:Y:S01]  /*1730*/  IMAD R7, R15, R8, RZ ;  /* 0x000000080f077224 */ /* 0x000fe200078e02ff */
[----:B------:R-:W-:Y:S01]  /*1740*/  @P2 IADD3 R11, PT, PT, R11, R12, RZ ;  /* 0x0000000c0b0b2210 */ /* 0x000fe20007ffe0ff */
[----:B------:R-:W-:Y:S01]  /*1750*/  IMAD.MOV.U32 R12, RZ, RZ, R6 ;  /* 0x000000ffff0c7224 */ /* 0x000fe200078e0006 */
[----:B------:R-:W-:Y:S01]  /*1760*/  SHF.R.S32.HI R4, RZ, 0x1f, R8 ;  /* 0x0000001fff047819 */ /* 0x000fe20000011408 */
[----:B------:R-:W-:-:S02]  /*1770*/  @!P2 IMAD R0, R16, R5, R0 ;  /* 0x000000051000a224 */ /* 0x000fc400078e0200 */
[----:B------:R-:W-:-:S04]  /*1780*/  @!P2 IMAD.WIDE.U32 R16, R16, R9, R18 ;  /* 0x000000091010a225 */ /* 0x000fc800078e0012 */
[----:B------:R-:W-:-:S04]  /*1790*/  IMAD.WIDE.U32 R12, R14, R8, R12 ;  /* 0x000000080e0c7225 */ /* 0x000fc800078e000c */
[----:B------:R-:W-:Y:S02]  /*17a0*/  IMAD R7, R14, R4, R7 ;  /* 0x000000040e077224 */ /* 0x000fe400078e0207 */
[-C--:B------:R-:W-:Y:S02]  /*17b0*/  @P2 IMAD R5, R25, R11.reuse, RZ ;  /* 0x0000000b19052224 */ /* 0x080fe400078e02ff */
[----:B------:R-:W-:Y:S01]  /*17c0*/  @P2 IMAD.WIDE.U32 R14, R24, R11, RZ ;  /* 0x0000000b180e2225 */ /* 0x000fe200078e00ff */
[----:B------:R-:W-:Y:S02]  /*17d0*/  @!P2 IADD3 R18, PT, PT, R17, R0, RZ ;  /* 0x000000001112a210 */ /* 0x000fe40007ffe0ff */
[----:B------:R-:W-:Y:S01]  /*17e0*/  @!P2 MOV R8, R16 ;  /* 0x000000100008a202 */ /* 0x000fe20000000f00 */
[----:B------:R-:W-:Y:S01]  /*17f0*/  @P2 IMAD.MOV.U32 R8, RZ, RZ, R14 ;  /* 0x000000ffff082224 */ /* 0x000fe200078e000e */
[----:B------:R-:W-:Y:S01]  /*1800*/  IADD3 R0, PT, PT, R13, R7, RZ ;  /* 0x000000070d007210 */ /* 0x000fe20007ffe0ff */
[----:B------:R-:W-:Y:S01]  /*1810*/  IMAD.MOV.U32 R4, RZ, RZ, R12 ;  /* 0x000000ffff047224 */ /* 0x000fe200078e000c */
[----:B------:R-:W-:-:S02]  /*1820*/  @P2 IADD3 R18, PT, PT, R15, R5, RZ ;  /* 0x000000050f122210 */ /* 0x000fc40007ffe0ff */
[----:B------:R-:W-:Y:S02]  /*1830*/  MOV R7, RZ ;  /* 0x000000ff00077202 */ /* 0x000fe40000000f00 */
[----:B------:R-:W-:Y:S02]  /*1840*/  MOV R14, R232 ;  /* 0x000000e8000e7202 */ /* 0x000fe40000000f00 */
.L_x_588:
[----:B------:R-:W-:Y:S05]  /*1850*/  BSYNC.RECONVERGENT B0 ;  /* 0x0000000000007941 */ /* 0x000fea0003800200 */
.L_x_586:
[----:B------:R-:W-:Y:S01]  /*1860*/  ISETP.NE.AND P1, PT, R233, -0x1, PT ;  /* 0xffffffffe900780c */ /* 0x000fe20003f25270 */
[----:B------:R-:W2:Y:S04]  /*1870*/  LD.E.64 R34, desc[UR4][R2.64+0x30] ;  /* 0x0000300402227980 */ /* 0x000ea8000c101b00 */
[----:B------:R-:W3:Y:S04]  /*1880*/  LD.E.64 R12, desc[UR4][R2.64+0x8] ;  /* 0x00000804020c7980 */ /* 0x000ee8000c101b00 */
[----:B------:R-:W4:Y:S04]  /*1890*/  LD.E.64 R30, desc[UR4][R2.64+0x48] ;  /* 0x00004804021e7980 */ /* 0x000f28000c101b00 */
[----:B------:R-:W3:Y:S04]  /*18a0*/  @!P1 LD.E.64 R32, desc[UR4][R2.64+0x18] ;  /* 0x0000180402209980 */ /* 0x000ee8000c101b00 */
        /* <DEDUP_REMOVED lines=8> */
[----:B------:R-:W-:Y:S01]  /*1930*/  IABS R15, R10 ;  /* 0x0000000a000f7213 */ /* 0x000fe20000000000 */
[----:B-1----:R-:W-:-:S04]  /*1940*/  IMAD.MOV R6, RZ, RZ, -R37 ;  /* 0x000000ffff067224 */ /* 0x002fc800078e0a25 */
[----:B------:R-:W-:Y:S01]  /*1950*/  IMAD R9, R6, R5, RZ ;  /* 0x0000000506097224 */ /* 0x000fe200078e02ff */
[----:B------:R-:W-:-:S03]  /*1960*/  IABS R6, R227 ;  /* 0x000000e300067213 */ /* 0x000fc60000000000 */
[----:B------:R-:W-:-:S04]  /*1970*/  IMAD.HI.U32 R9, R37, R9, R36 ;  /* 0x0000000925097227 */ /* 0x000fc800078e0024 */
[----:B------:R-:W-:Y:S02]  /*1980*/  IMAD.MOV R15, RZ, RZ, -R15 ;  /* 0x000000ffff0f7224 */ /* 0x000fe400078e0a0f */
[----:B------:R-:W-:-:S04]  /*1990*/  IMAD.HI.U32 R9, R9, R6, RZ ;  /* 0x0000000609097227 */ /* 0x000fc800078e00ff */
[----:B------:R-:W-:Y:S01]  /*19a0*/  IMAD R6, R9, R15, R6 ;  /* 0x0000000f09067224 */ /* 0x000fe200078e0206 */
[----:B------:R-:W-:Y:S01]  /*19b0*/  LOP3.LUT R19, R227, R10, RZ, 0x3c, !PT ;  /* 0x0000000ae3137212 */ /* 0x000fe200078e3cff */
[----:B-----5:R-:W-:-:S03]  /*19c0*/  IMAD R7, R7, R24, RZ ;  /* 0x0000001807077224 */ /* 0x020fc600078e02ff */
[----:B------:R-:W-:Y:S01]  /*19d0*/  ISETP.GT.U32.AND P3, PT, R5, R6, PT ;  /* 0x000000060500720c */ /* 0x000fe20003f64070 */
[----:B------:R-:W-:Y:S02]  /*19e0*/  IMAD.SHL.U32 R237, R208, 0x8, RZ ;  /* 0x00000008d0ed7824 */ /* 0x000fe400078e00ff */
[----:B------:R-:W-:Y:S01]  /*19f0*/  IMAD.IADD R215, R28, 0x1, -R215 ;  /* 0x000000011cd77824 */ /* 0x000fe200078e0ad7 */
[----:B------:R-:W-:Y:S01]  /*1a00*/  ISETP.GE.AND P0, PT, R19, RZ, PT ;  /* 0x000000ff1300720c */ /* 0x000fe20003f06270 */
[----:B------:R-:W-:Y:S01]  /*1a10*/  IMAD R7, R14, R25, R7 ;  /* 0x000000190e077224 */ /* 0x000fe200078e0207 */
[C---:B------:R-:W-:Y:S02]  /*1a20*/  LOP3.LUT R140, R237.reuse, 0x38, RZ, 0xc0, !PT ;  /* 0x00000038ed8c7812 */ /* 0x040fe400078ec0ff */
[----:B------:R-:W-:-:S04]  /*1a30*/  LOP3.LUT R19, R237, 0x1c0, RZ, 0xc0, !PT ;  /* 0x000001c0ed137812 */ /* 0x000fc800078ec0ff */
[----:B------:R-:W-:Y:S02]  /*1a40*/  LOP3.LUT R19, R19, 0x38, R208, 0xf8, !PT ;  /* 0x0000003813137812 */ /* 0x000fe400078ef8d0 */
[----:B------:R-:W-:Y:S02]  /*1a50*/  @!P3 IADD3 R6, PT, PT, R6, -R5, RZ ;  /* 0x800000050606b210 */ /* 0x000fe40007ffe0ff */
[----:B------:R-:W-:Y:S02]  /*1a60*/  @!P3 IADD3 R9, PT, PT, R9, 0x1, RZ ;  /* 0x000000010909b810 */ /* 0x000fe40007ffe0ff */
[----:B------:R-:W-:Y:S01]  /*1a70*/  ISETP.NE.AND P6, PT, R10, RZ, PT ;  /* 0x000000ff0a00720c */ /* 0x000fe20003fc5270 */
[----:B------:R-:W1:Y:S01]  /*1a80*/  S2UR UR6, SR_CgaCtaId ;  /* 0x00000000000679c3 */ /* 0x000e620000008800 */
[----:B------:R-:W-:Y:S02]  /*1a90*/  UMOV UR7, 0x400 ;  /* 0x0000040000077882 */ /* 0x000fe40000000000 */
[----:B-1----:R-:W-:-:S06]  /*1aa0*/  ULEA UR6, UR6, UR7, 0x18 ;  /* 0x0000000706067291 */ /* 0x002fcc000f8ec0ff */
[----:B------:R-:W-:Y:S02]  /*1ab0*/  IMAD.U32 R210, RZ, RZ, UR6 ;  /* 0x00000006ffd27e24 */ /* 0x000fe4000f8e00ff */
[----:B------:R-:W-:Y:S02]  /*1ac0*/  IMAD.SHL.U32 R146, R208, 0x40, RZ ;  /* 0x00000040d0927824 */ /* 0x000fe400078e00ff */
[----:B--2---:R-:W-:-:S04]  /*1ad0*/  @P1 IMAD.WIDE.U32 R28, R34, R233, RZ ;  /* 0x000000e9221c1225 */ /* 0x004fc800078e00ff */
[-C--:B---3--:R-:W-:Y:S02]  /*1ae0*/  @!P1 IMAD R11, R33, R228.reuse, RZ ;  /* 0x000000e4210b9224 */ /* 0x088fe400078e02ff */
[----:B------:R-:W-:-:S04]  /*1af0*/  @!P1 IMAD.WIDE.U32 R32, R32, R228, RZ ;  /* 0x000000e420209225 */ /* 0x000fc800078e00ff */
[----:B------:R-:W-:Y:S01]  /*1b00*/  @!P1 IMAD.MOV.U32 R15, RZ, RZ, R32 ;  /* 0x000000ffff0f9224 */ /* 0x000fe200078e0020 */
[----:B------:R-:W-:Y:S01]  /*1b10*/  @!P1 IADD3 R11, PT, PT, R33, R11, RZ ;  /* 0x0000000b210b9210 */ /* 0x000fe20007ffe0ff */
[----:B------:R-:W-:-:S04]  /*1b20*/  IMAD.WIDE.U32 R32, R14, R24, RZ ;  /* 0x000000180e207225 */ /* 0x000fc800078e00ff */
[----:B------:R-:W-:Y:S01]  /*1b30*/  @P1 IMAD.MOV.U32 R15, RZ, RZ, R28 ;  /* 0x000000ffff0f1224 */ /* 0x000fe200078e001c */
[----:B------:R-:W-:Y:S01]  /*1b40*/  IADD3 R7, PT, PT, R33, R7, RZ ;  /* 0x0000000721077210 */ /* 0x000fe20007ffe0ff */
[----:B------:R-:W-:Y:S01]  /*1b50*/  @P1 IMAD R14, R35, R233, RZ ;  /* 0x000000e9230e1224 */ /* 0x000fe200078e02ff */
[----:B------:R-:W-:Y:S02]  /*1b60*/  IADD3 R8, P5, P4, R32, R8, R140 ;  /* 0x0000000820087210 */ /* 0x000fe40007cbe08c */
[----:B------:R-:W-:Y:S01]  /*1b70*/  IADD3 R28, P2, PT, R140, R15, RZ ;  /* 0x0000000f8c1c7210 */ /* 0x000fe20007f5e0ff */
[----:B------:R-:W-:Y:S01]  /*1b80*/  @P1 IMAD.IADD R11, R29, 0x1, R14 ;  /* 0x000000011d0b1824 */ /* 0x000fe200078e020e */
[----:B------:R-:W-:Y:S02]  /*1b90*/  LOP3.LUT R14, R19, R140, RZ, 0x3c, !PT ;  /* 0x0000008c130e7212 */ /* 0x000fe400078e3cff */
[----:B------:R-:W-:Y:S02]  /*1ba0*/  IADD3.X R7, PT, PT, R7, R18, RZ, P5, P4 ;  /* 0x0000001207077210 */ /* 0x000fe40002fe84ff */
[----:B------:R-:W-:-:S02]  /*1bb0*/  ISETP.GE.U32.AND P4, PT, R6, R5, PT ;  /* 0x000000050600720c */ /* 0x000fc40003f86070 */
[----:B------:R-:W-:Y:S01]  /*1bc0*/  SHF.R.U32.HI R18, RZ, 0x3, R208 ;  /* 0x00000003ff127819 */ /* 0x000fe200000116d0 */
[----:B------:R-:W-:Y:S01]  /*1bd0*/  IMAD.X R29, RZ, RZ, R11, P2 ;  /* 0x000000ffff1d7224 */ /* 0x000fe200010e060b */
[----:B------:R-:W-:Y:S02]  /*1be0*/  LOP3.LUT R237, R14, 0x1e00, R237, 0xf8, !PT ;  /* 0x00001e000eed7812 */ /* 0x000fe400078ef8ed */
[----:B------:R-:W-:Y:S01]  /*1bf0*/  IADD3 R14, P2, PT, R140, R4, RZ ;  /* 0x000000048c0e7210 */ /* 0x000fe20007f5e0ff */
[C---:B------:R-:W-:Y:S02]  /*1c00*/  VIADD R6, R18.reuse, 0x10 ;  /* 0x0000001012067836 */ /* 0x040fe40000000000 */
[----:B------:R-:W-:Y:S02]  /*1c10*/  VIADD R4, R18, 0x20 ;  /* 0x0000002012047836 */ /* 0x000fe40000000000 */
[----:B------:R-:W-:Y:S01]  /*1c20*/  IMAD.X R15, RZ, RZ, R0, P2 ;  /* 0x000000ffff0f7224 */ /* 0x000fe200010e0600 */
[----:B------:R-:W-:-:S02]  /*1c30*/  ISETP.GE.AND P3, PT, R6, R215, PT ;  /* 0x000000d70600720c */ /* 0x000fc40003f66270 */
[----:B------:R-:W-:Y:S01]  /*1c40*/  ISETP.GE.AND P2, PT, R4, R215, PT ;  /* 0x000000d70400720c */ /* 0x000fe20003f46270 */
[----:B------:R-:W-:Y:S02]  /*1c50*/  IMAD R221, R219, R18, RZ ;  /* 0x00000012dbdd7224 */ /* 0x000fe400078e02ff */
[----:B------:R-:W-:Y:S02]  /*1c60*/  @P4 VIADD R9, R9, 0x1 ;  /* 0x0000000109094836 */ /* 0x000fe40000000000 */
[C---:B------:R-:W-:Y:S01]  /*1c70*/  IMAD.WIDE.U32 R14, R18.reuse, R218, R14 ;  /* 0x000000da120e7225 */ /* 0x040fe200078e000e */
[----:B------:R-:W-:-:S03]  /*1c80*/  IADD3 R0, PT, PT, R18, 0x30, RZ ;  /* 0x0000003012007810 */ /* 0x000fc60007ffe0ff */
[----:B------:R-:W-:Y:S01]  /*1c90*/  IMAD.MOV.U32 R19, RZ, RZ, RZ ;  /* 0x000000ffff137224 */ /* 0x000fe200078e00ff */
[-C--:B------:R-:W-:Y:S01]  /*1ca0*/  ISETP.GE.AND P5, PT, R18, R215.reuse, PT ;  /* 0x000000d71200720c */ /* 0x080fe20003fa6270 */
[----:B------:R-:W-:Y:S01]  /*1cb0*/  IMAD.IADD R221, R15, 0x1, R221 ;  /* 0x000000010fdd7824 */ /* 0x000fe200078e02dd */
[----:B------:R-:W-:Y:S01]  /*1cc0*/  @!P0 IADD3 R9, PT, PT, -R9, RZ, RZ ;  /* 0x000000ff09098210 */ /* 0x000fe20007ffe1ff */
[----:B------:R-:W-:Y:S01]  /*1cd0*/  IMAD.WIDE.U32 R40, R229, 0x40, R18 ;  /* 0x00000040e5287825 */ /* 0x000fe200078e0012 */
[----:B------:R-:W-:Y:S02]  /*1ce0*/  LEA R222, P4, R14, R12, 0x1 ;  /* 0x0000000c0ede7211 */ /* 0x000fe400078808ff */
[----:B------:R-:W-:Y:S01]  /*1cf0*/  ISETP.GE.AND P0, PT, R0, R215, PT ;  /* 0x000000d70000720c */ /* 0x000fe20003f06270 */
[----:B----4-:R-:W-:Y:S01]  /*1d00*/  IMAD R38, R31, R227, RZ ;  /* 0x000000e31f267224 */ /* 0x010fe200078e02ff */
[----:B------:R-:W-:Y:S01]  /*1d10*/  LEA.HI.X R221, R14, R13, R221, 0x1, P4 ;  /* 0x0000000d0edd7211 */ /* 0x000fe200020f0cdd */
[----:B------:R-:W-:Y:S01]  /*1d20*/  IMAD.WIDE.U32 R30, R30, R227, R28 ;  /* 0x000000e31e1e7225 */ /* 0x000fe200078e001c */
[----:B------:R-:W-:-:S02]  /*1d30*/  @!P3 IADD3 R33, P4, PT, R40, 0x10, RZ ;  /* 0x000000102821b810 */ /* 0x000fc40007f9e0ff */
[----:B------:R-:W-:Y:S01]  /*1d40*/  @!P2 IADD3 R5, P1, PT, R40, 0x20, RZ ;  /* 0x000000202805a810 */ /* 0x000fe20007f3e0ff */
[----:B------:R-:W-:Y:S01]  /*1d50*/  IMAD.IADD R39, R31, 0x1, R38 ;  /* 0x000000011f277824 */ /* 0x000fe200078e0226 */
[----:B------:R-:W-:Y:S01]  /*1d60*/  @!P3 IADD3.X R11, PT, PT, RZ, R41, RZ, P4, !PT ;  /* 0x00000029ff0bb210 */ /* 0x000fe200027fe4ff */
[----:B------:R-:W-:Y:S01]  /*1d70*/  @!P5 IMAD.MOV.U32 R38, RZ, RZ, R30 ;  /* 0x000000ffff26d224 */ /* 0x000fe200078e001e */
[----:B------:R-:W-:Y:S01]  /*1d80*/  @!P6 LOP3.LUT R9, RZ, R10, RZ, 0x33, !PT ;  /* 0x0000000aff09e212 */ /* 0x000fe200078e33ff */
[-C--:B------:R-:W-:Y:S02]  /*1d90*/  @!P5 IMAD R15, R41, R34.reuse, RZ ;  /* 0x00000022290fd224 */ /* 0x080fe400078e02ff */
[----:B------:R-:W-:Y:S01]  /*1da0*/  @!P2 IMAD.X R10, RZ, RZ, R41, P1 ;  /* 0x000000ffff0aa224 */ /* 0x000fe200008e0629 */
[-C--:B------:R-:W-:Y:S01]  /*1db0*/  @!P3 MOV R29, R39.reuse ;  /* 0x00000027001db202 */ /* 0x080fe20000000f00 */
[----:B------:R-:W-:Y:S01]  /*1dc0*/  @!P2 IMAD.MOV.U32 R37, RZ, RZ, R39 ;  /* 0x000000ffff25a224 */ /* 0x000fe200078e0027 */
[----:B------:R-:W-:Y:S01]  /*1dd0*/  @!P0 MOV R31, R39 ;  /* 0x00000027001f8202 */ /* 0x000fe20000000f00 */
[----:B------:R-:W-:-:S02]  /*1de0*/  @!P3 IMAD R11, R11, R34, RZ ;  /* 0x000000220b0bb224 */ /* 0x000fc400078e02ff */
[--C-:B------:R-:W-:Y:S02]  /*1df0*/  @!P3 IMAD.MOV.U32 R28, RZ, RZ, R30.reuse ;  /* 0x000000ffff1cb224 */ /* 0x100fe400078e001e */
[----:B------:R-:W-:Y:S02]  /*1e00*/  @!P2 IMAD.MOV.U32 R36, RZ, RZ, R30 ;  /* 0x000000ffff24a224 */ /* 0x000fe400078e001e */
[C---:B------:R-:W-:Y:S02]  /*1e10*/  @!P5 IMAD R12, R40.reuse, R35, R15 ;  /* 0x00000023280cd224 */ /* 0x040fe400078e020f */
[C---:B------:R-:W-:Y:S01]  /*1e20*/  @!P5 IMAD.WIDE.U32 R38, R40.reuse, R34, R38 ;  /* 0x000000222826d225 */ /* 0x040fe200078e0026 */
[----:B------:R-:W-:-:S03]  /*1e30*/  @!P0 IADD3 R14, P4, PT, R40, 0x30, RZ ;  /* 0x00000030280e8810 */ /* 0x000fc60007f9e0ff */
[----:B------:R-:W-:Y:S02]  /*1e40*/  @!P2 IMAD R10, R10, R34, RZ ;  /* 0x000000220a0aa224 */ /* 0x000fe400078e02ff */
[----:B------:R-:W-:Y:S02]  /*1e50*/  IMAD R15, R26, -0x80, R133 ;  /* 0xffffff801a0f7824 */ /* 0x000fe400078e0285 */
[-C--:B------:R-:W-:Y:S01]  /*1e60*/  @!P3 IMAD R11, R35, R33.reuse, R11 ;  /* 0x00000021230bb224 */ /* 0x080fe200078e020b */
        /* <DEDUP_REMOVED lines=9> */
[----:B------:R-:W-:Y:S01]  /*1f00*/  @!P0 IMAD R13, R13, R34, RZ ;  /* 0x000000220d0d8224 */ /* 0x000fe200078e02ff */
[----:B------:R-:W-:Y:S01]  /*1f10*/  @!P3 LEA R38, P6, R32, R20, 0x1 ;  /* 0x000000142026b211 */ /* 0x000fe200078c08ff */
[----:B------:R-:W-:Y:S02]  /*1f20*/  @!P3 IMAD.IADD R11, R33, 0x1, R11 ;  /* 0x00000001210bb824 */ /* 0x000fe400078e020b */
[----:B------:R-:W-:Y:S01]  /*1f30*/  @!P0 IMAD R12, R35, R14, R13 ;  /* 0x0000000e230c8224 */ /* 0x000fe200078e020d */
[----:B------:R-:W-:Y:S01]  /*1f40*/  @!P2 IADD3 R13, PT, PT, R37, R10, RZ ;  /* 0x0000000a250da210 */ /* 0x000fe20007ffe0ff */
[----:B------:R-:W-:Y:S01]  /*1f50*/  IMAD.SHL.U32 R10, R218, 0x10, RZ ;  /* 0x00000010da0a7824 */ /* 0x000fe200078e00ff */
[----:B------:R-:W-:Y:S01]  /*1f60*/  @!P2 LEA R40, P4, R36, R20, 0x1 ;  /* 0x000000142428a211 */ /* 0x000fe200078808ff */
[----:B------:R-:W-:Y:S01]  /*1f70*/  @!P0 IMAD.WIDE.U32 R30, R34, R14, R30 ;  /* 0x0000000e221e8225 */ /* 0x000fe200078e001e */
[----:B------:R-:W-:-:S02]  /*1f80*/  @!P3 LEA.HI.X R39, R32, R21, R11, 0x1, P6 ;  /* 0x000000152027b211 */ /* 0x000fc400030f0c0b */
[----:B------:R-:W-:Y:S01]  /*1f90*/  @!P2 LEA.HI.X R41, R36, R21, R13, 0x1, P4 ;  /* 0x000000152429a211 */ /* 0x000fe200020f0c0d */
[----:B------:R-:W-:Y:S01]  /*1fa0*/  IMAD R237, R237, 0x2, R210 ;  /* 0x00000002eded7824 */ /* 0x000fe200078e02d2 */
[----:B------:R-:W-:Y:S02]  /*1fb0*/  SHF.L.U64.HI R11, R218, 0x4, R219 ;  /* 0x00000004da0b7819 */ /* 0x000fe400000102db */
[----:B------:R-:W-:Y:S02]  /*1fc0*/  @!P1 LEA R34, P4, R10, R222, 0x1 ;  /* 0x000000de0a229211 */ /* 0x000fe400078808ff */
[----:B------:R-:W-:Y:S01]  /*1fd0*/  @!P0 IADD3 R13, PT, PT, R31, R12, RZ ;  /* 0x0000000c1f0d8210 */ /* 0x000fe20007ffe0ff */
[----:B------:R-:W-:Y:S01]  /*1fe0*/  @!PT LDS RZ, [RZ] ;  /* 0x00000000fffff984 */ /* 0x000fe20000000800 */
[----:B------:R-:W-:Y:S01]  /*1ff0*/  @!PT LDS RZ, [RZ] ;  /* 0x00000000fffff984 */ /* 0x000fe20000000800 */
[----:B------:R-:W-:Y:S01]  /*2000*/  @!PT LDS RZ, [RZ] ;  /* 0x00000000fffff984 */ /* 0x000fe20000000800 */
[----:B------:R-:W-:Y:S01]  /*2010*/  @!P5 LDGSTS.E.BYPASS.LTC128B.128 [R237], desc[UR4][R28.64] ;  /* 0x000000001ceddfae */ /* 0x000fe2000b981a04 */
[----:B------:R-:W-:Y:S02]  /*2020*/  @!P0 LEA R32, P6, R30, R20, 0x1 ;  /* 0x000000141e208211 */ /* 0x000fe400078c08ff */
[----:B------:R-:W-:Y:S01]  /*2030*/  @!P1 LEA.HI.X R35, R10, R221, R11, 0x1, P4 ;  /* 0x000000dd0a239211 */ /* 0x000fe200020f0c0b */
[----:B------:R-:W-:Y:S01]  /*2040*/  @!P5 LDGSTS.E.BYPASS.LTC128B.128 [R237+0x2000], desc[UR4][R28.64+0x80] ;  /* 0x020000801ceddfae */ /* 0x000fe2000b981a04 */
[----:B------:R-:W-:-:S02]  /*2050*/  ISETP.GE.AND P4, PT, R18, R5, PT ;  /* 0x000000051200720c */ /* 0x000fc40003f86270 */
[----:B------:R-:W-:Y:S01]  /*2060*/  @!P0 LEA.HI.X R33, R30, R21, R13, 0x1, P6 ;  /* 0x000000151e218211 */ /* 0x000fe200030f0c0d */
[----:B------:R-:W-:Y:S04]  /*2070*/  @!P3 LDGSTS.E.BYPASS.LTC128B.128 [R237+0x800], desc[UR4][R38.64] ;  /* 0x0080000026edbfae */ /* 0x000fe8000b981a04 */
[----:B------:R-:W-:Y:S04]  /*2080*/  @!P3 LDGSTS.E.BYPASS.LTC128B.128 [R237+0x2800], desc[UR4][R38.64+0x80] ;  /* 0x0280008026edbfae */ /* 0x000fe8000b981a04 */
[----:B------:R-:W-:Y:S04]  /*2090*/  @!P2 LDGSTS.E.BYPASS.LTC128B.128 [R237+0x1000], desc[UR4][R40.64] ;  /* 0x0100000028edafae */ /* 0x000fe8000b981a04 */
[----:B------:R1:W-:Y:S04]  /*20a0*/  @!P2 LDGSTS.E.BYPASS.LTC128B.128 [R237+0x3000], desc[UR4][R40.64+0x80] ;  /* 0x0300008028edafae */ /* 0x0003e8000b981a04 */
[----:B------:R-:W-:Y:S01]  /*20b0*/  @!P0 LDGSTS.E.BYPASS.LTC128B.128 [R237+0x1800], desc[UR4][R32.64] ;  /* 0x0180000020ed8fae */ /* 0x000fe2000b981a04 */
[----:B------:R-:W-:-:S03]  /*20c0*/  ISETP.GE.AND P6, PT, R0, R5, PT ;  /* 0x000000050000720c */ /* 0x000fc60003fc6270 */
[----:B------:R-:W-:Y:S01]  /*20d0*/  @!P0 LDGSTS.E.BYPASS.LTC128B.128 [R237+0x3800], desc[UR4][R32.64+0x80] ;  /* 0x0380008020ed8fae */ /* 0x000fe2000b981a04 */
[----:B------:R-:W-:Y:S02]  /*20e0*/  ISETP.GE.AND P0, PT, R4, R5, PT ;  /* 0x000000050400720c */ /* 0x000fe40003f06270 */
[----:B------:R-:W-:Y:S02]  /*20f0*/  @!P4 MOV R220, R222 ;  /* 0x000000de00dcc202 */ /* 0x000fe40000000f00 */
[C---:B------:R-:W-:Y:S01]  /*2100*/  IADD3 R14, PT, PT, R18.reuse, 0x50, RZ ;  /* 0x00000050120e7810 */ /* 0x040fe20007ffe0ff */
[C---:B------:R-:W-:Y:S02]  /*2110*/  VIADD R12, R18.reuse, 0x60 ;  /* 0x00000060120c7836 */ /* 0x040fe40000000000 */
[----:B------:R-:W-:Y:S01]  /*2120*/  @!P4 LDGSTS.E.BYPASS.LTC128B.128 [R237+0x4000], desc[UR4][R220.64] ;  /* 0x04000000dcedcfae */ /* 0x000fe2000b981a04 */
[----:B------:R-:W-:-:S03]  /*2130*/  VIADD R20, R18, 0x40 ;  /* 0x0000004012147836 */ /* 0x000fc60000000000 */
[----:B------:R2:W-:Y:S01]  /*2140*/  @!P4 LDGSTS.E.BYPASS.LTC128B.128 [R237+0x8000], desc[UR4][R220.64+0x80] ;  /* 0x08000080dcedcfae */ /* 0x0005e2000b981a04 */
[----:B------:R-:W-:-:S03]  /*2150*/  ISETP.GE.AND P3, PT, R14, R5, PT ;  /* 0x000000050e00720c */ /* 0x000fc60003f66270 */
[----:B------:R-:W-:Y:S01]  /*2160*/  @!P1 LDGSTS.E.BYPASS.LTC128B.128 [R237+0x4800], desc[UR4][R34.64] ;  /* 0x0480000022ed9fae */ /* 0x000fe2000b981a04 */
[----:B------:R-:W-:-:S03]  /*2170*/  IADD3 R10, PT, PT, R18, 0x70, RZ ;  /* 0x00000070120a7810 */ /* 0x000fc60007ffe0ff */
[----:B------:R3:W-:Y:S01]  /*2180*/  @!P1 LDGSTS.E.BYPASS.LTC128B.128 [R237+0x8800], desc[UR4][R34.64+0x80] ;  /* 0x0880008022ed9fae */ /* 0x0007e2000b981a04 */
[----:B-1----:R-:W-:Y:S02]  /*2190*/  @!P0 LEA R40, P1, R218, R222, 0x6 ;  /* 0x000000deda288211 */ /* 0x002fe400078230ff */
[-C--:B------:R-:W-:Y:S02]  /*21a0*/  ISETP.GE.AND P2, PT, R12, R5.reuse, PT ;  /* 0x000000050c00720c */ /* 0x080fe40003f46270 */
[----:B------:R-:W-:Y:S02]  /*21b0*/  ISETP.GE.AND P5, PT, R20, R5, PT ;  /* 0x000000051400720c */ /* 0x000fe40003fa6270 */
[----:B------:R-:W-:Y:S01]  /*21c0*/  @!P0 LEA.HI.X R41, R218, R221, R219, 0x6, P1 ;  /* 0x000000ddda298211 */ /* 0x000fe200008f34db */
[----:B------:R-:W-:Y:S01]  /*21d0*/  @!P6 IMAD R28, R219, 0x60, RZ ;  /* 0x00000060db1ce824 */ /* 0x000fe200078e02ff */
[----:B------:R-:W-:Y:S01]  /*21e0*/  ISETP.GE.AND P1, PT, R10, R5, PT ;  /* 0x000000050a00720c */ /* 0x000fe20003f26270 */
[-C--:B------:R-:W-:Y:S01]  /*21f0*/  IMAD R11, R23, R9.reuse, RZ ;  /* 0x00000009170b7224 */ /* 0x080fe200078e02ff */
[----:B------:R-:W-:Y:S01]  /*2200*/  SHF.R.S32.HI R13, RZ, 0x1f, R9 ;  /* 0x0000001fff0d7819 */ /* 0x000fe20000011409 */
[----:B------:R1:W-:Y:S01]  /*2210*/  @!P0 LDGSTS.E.BYPASS.LTC128B.128 [R237+0x5000], desc[UR4][R40.64] ;  /* 0x0500000028ed8fae */ /* 0x0003e2000b981a04 */
[----:B------:R-:W-:-:S03]  /*2220*/  IMAD.WIDE.U32 R30, R22, R9, RZ ;  /* 0x00000009161e7225 */ /* 0x000fc600078e00ff */
[----:B------:R1:W-:Y:S01]  /*2230*/  @!P0 LDGSTS.E.BYPASS.LTC128B.128 [R237+0x9000], desc[UR4][R40.64+0x80] ;  /* 0x0900008028ed8fae */ /* 0x0003e2000b981a04 */
[----:B--2---:R-:W-:-:S04]  /*2240*/  @!P6 IMAD.MOV.U32 R220, RZ, RZ, R222 ;  /* 0x000000ffffdce224 */ /* 0x004fc800078e00de */
[----:B------:R-:W-:-:S05]  /*2250*/  @!P6 IMAD.WIDE.U32 R32, R218, 0x60, R220 ;  /* 0x00000060da20e825 */ /* 0x000fca00078e00dc */
[----:B------:R-:W-:Y:S01]  /*2260*/  @!P6 IADD3 R29, PT, PT, R33, R28, RZ ;  /* 0x0000001c211de210 */ /* 0x000fe20007ffe0ff */
[----:B------:R-:W-:Y:S01]  /*2270*/  @!P6 IMAD.MOV.U32 R28, RZ, RZ, R32 ;  /* 0x000000ffff1ce224 */ /* 0x000fe200078e0020 */
[----:B------:R-:W-:Y:S01]  /*2280*/  @!P3 MOV R32, R222 ;  /* 0x000000de0020b202 */ /* 0x000fe20000000f00 */
[----:B------:R-:W-:Y:S01]  /*2290*/  @!P3 IMAD.MOV.U32 R33, RZ, RZ, R221 ;  /* 0x000000ffff21b224 */ /* 0x000fe200078e00dd */
[-C--:B------:R-:W-:Y:S01]  /*22a0*/  @!P2 MOV R223, R221.reuse ;  /* 0x000000dd00dfa202 */ /* 0x080fe20000000f00 */
[----:B------:R-:W-:Y:S01]  /*22b0*/  IMAD R22, R13, R22, R11 ;  /* 0x000000160d167224 */ /* 0x000fe200078e020b */
[C---:B------:R-:W-:Y:S01]  /*22c0*/  @!P5 LEA R38, P0, R218.reuse, R222, 0x7 ;  /* 0x000000deda26d211 */ /* 0x040fe200078038ff */
[C---:B------:R-:W-:Y:S01]  /*22d0*/  @!P3 IMAD R13, R219.reuse, 0xa0, RZ ;  /* 0x000000a0db0db824 */ /* 0x040fe200078e02ff */
[----:B------:R1:W-:Y:S01]  /*22e0*/  @!P6 LDGSTS.E.BYPASS.LTC128B.128 [R237+0x5800], desc[UR4][R28.64] ;  /* 0x058000001cedefae */ /* 0x0003e2000b981a04 */
[----:B------:R-:W-:Y:S02]  /*22f0*/  @!P1 IMAD.MOV.U32 R220, RZ, RZ, R222 ;  /* 0x000000ffffdc9224 */ /* 0x000fe400078e00de */
[C---:B------:R-:W-:Y:S01]  /*2300*/  @!P3 IMAD.WIDE.U32 R36, R218.reuse, 0xa0, R32 ;  /* 0x000000a0da24b825 */ /* 0x040fe200078e0020 */
[----:B------:R-:W-:Y:S01]  /*2310*/  @!P5 LEA.HI.X R39, R218, R221, R219, 0x7, P0 ;  /* 0x000000ddda27d211 */ /* 0x000fe200000f3cdb */
[----:B------:R1:W-:Y:S02]  /*2320*/  @!P6 LDGSTS.E.BYPASS.LTC128B.128 [R237+0x9800], desc[UR4][R28.64+0x80] ;  /* 0x098000801cedefae */ /* 0x0003e4000b981a04 */
[----:B------:R-:W-:-:S02]  /*2330*/  @!P2 IMAD R11, R219, 0xc0, RZ ;  /* 0x000000c0db0ba824 */ /* 0x000fc400078e02ff */
[C---:B---3--:R-:W-:Y:S01]  /*2340*/  @!P2 IMAD.WIDE.U32 R34, R218.reuse, 0xc0, R222 ;  /* 0x000000c0da22a825 */ /* 0x048fe200078e00de */
[----:B------:R-:W-:Y:S01]  /*2350*/  @!P3 IADD3 R37, PT, PT, R37, R13, RZ ;  /* 0x0000000d2525b210 */ /* 0x000fe20007ffe0ff */
[----:B------:R1:W-:Y:S02]  /*2360*/  @!P5 LDGSTS.E.BYPASS.LTC128B.128 [R237+0x6000], desc[UR4][R38.64] ;  /* 0x0600000026eddfae */ /* 0x0003e4000b981a04 */
[----:B------:R-:W-:Y:S02]  /*2370*/  @!P1 IMAD R9, R219, 0xe0, RZ ;  /* 0x000000e0db099824 */ /* 0x000fe400078e02ff */
[----:B------:R-:W-:Y:S01]  /*2380*/  @!P1 IMAD.WIDE.U32 R32, R218, 0xe0, R220 ;  /* 0x000000e0da209825 */ /* 0x000fe200078e00dc */
[----:B------:R1:W-:Y:S03]  /*2390*/  @!P5 LDGSTS.E.BYPASS.LTC128B.128 [R237+0xa000], desc[UR4][R38.64+0x80] ;  /* 0x0a00008026eddfae */ /* 0x0003e6000b981a04 */
[----:B------:R-:W-:Y:S01]  /*23a0*/  @!P2 IMAD.IADD R35, R35, 0x1, R11 ;  /* 0x000000012323a824 */ /* 0x000fe200078e020b */
[----:B------:R-:W-:Y:S01]  /*23b0*/  @!P1 IADD3 R33, PT, PT, R33, R9, RZ ;  /* 0x0000000921219210 */ /* 0x000fe20007ffe0ff */
        /* <DEDUP_REMOVED lines=11> */
[----:B------:R-:W-:-:S05]  /*2470*/  IMAD.WIDE.U32 R8, R18, R24, R8 ;  /* 0x0000001812087225 */ /* 0x000fca00078e0008 */
        /* <DEDUP_REMOVED lines=10> */
[----:B------:R-:W-:Y:S01]  /*2520*/  IMAD.SHL.U32 R0, R24, 0x10, RZ ;  /* 0x0000001018007824 */ /* 0x000fe200078e00ff */
[----:B------:R-:W-:-:S02]  /*2530*/  ISETP.GE.AND P3, PT, R14, R5, PT ;  /* 0x000000050e00720c */ /* 0x000fc40003f66270 */
[-C--:B------:R-:W-:Y:S02]  /*2540*/  ISETP.GE.AND P6, PT, R4, R5.reuse, PT ;  /* 0x000000050400720c */ /* 0x080fe40003fc6270 */
[----:B------:R-:W-:Y:S02]  /*2550*/  SHF.L.U64.HI R4, R24, 0x4, R25 ;  /* 0x0000000418047819 */ /* 0x000fe40000010219 */
[-C--:B------:R-:W-:Y:S02]  /*2560*/  ISETP.GE.AND P2, PT, R12, R5.reuse, PT ;  /* 0x000000050c00720c */ /* 0x080fe40003f46270 */
[----:B------:R-:W-:Y:S02]  /*2570*/  ISETP.GE.AND P1, PT, R10, R5, PT ;  /* 0x000000050a00720c */ /* 0x000fe40003f26270 */
[----:B------:R-:W-:Y:S01]  /*2580*/  LOP3.LUT R9, R7, 0x8, R208, 0x78, !PT ;  /* 0x0000000807097812 */ /* 0x000fe200078e78d0 */
[----:B------:R-:W-:Y:S01]  /*2590*/  @!P5 IMAD.MOV.U32 R10, RZ, RZ, R224 ;  /* 0x000000ffff0ad224 */ /* 0x000fe200078e00e0 */
[----:B------:R-:W-:Y:S01]  /*25a0*/  LOP3.LUT R137, R146, 0x400, RZ, 0xc0, !PT ;  /* 0x0000040092897812 */ /* 0x000fe200078ec0ff */
[----:B------:R-:W-:Y:S01]  /*25b0*/  @!P5 IMAD.MOV.U32 R11, RZ, RZ, R225 ;  /* 0x000000ffff0bd224 */ /* 0x000fe200078e00e1 */
[----:B------:R-:W-:Y:S01]  /*25c0*/  LOP3.LUT R6, R9, R140, RZ, 0x3c, !PT ;  /* 0x0000008c09067212 */ /* 0x000fe200078e3cff */
[----:B------:R-:W-:Y:S01]  /*25d0*/  @!P5 IMAD R8, R25, 0x60, RZ ;  /* 0x000000601908d824 */ /* 0x000fe200078e02ff */
[----:B------:R-:W-:Y:S01]  /*25e0*/  SHF.R.U32.HI R209, RZ, 0x1, R208 ;  /* 0x00000001ffd17819 */ /* 0x000fe200000116d0 */
[----:B------:R-:W-:Y:S01]  /*25f0*/  @!P5 IMAD.WIDE.U32 R12, R24, 0x60, R10 ;  /* 0x00000060180cd825 */ /* 0x000fe200078e000a */
[----:B------:R-:W-:Y:S01]  /*2600*/  LOP3.LUT R143, R143, 0x7c00, RZ, 0xc0, !PT ;  /* 0x00007c008f8f7812 */ /* 0x000fe200078ec0ff */
[----:B------:R-:W-:Y:S01]  /*2610*/  @!PT LDS RZ, [RZ] ;  /* 0x00000000fffff984 */ /* 0x000fe20000000800 */
[----:B------:R-:W-:Y:S01]  /*2620*/  @!PT LDS RZ, [RZ] ;  /* 0x00000000fffff984 */ /* 0x000fe20000000800 */
[----:B------:R-:W-:Y:S01]  /*2630*/  @!PT LDS RZ, [RZ] ;  /* 0x00000000fffff984 */ /* 0x000fe20000000800 */
[----:B------:R-:W-:Y:S01]  /*2640*/  @!P4 LDGSTS.E.BYPASS.LTC128B.128 [R237+0xc000], desc[UR4][R224.64] ;  /* 0x0c000000e0edcfae */ /* 0x000fe2000b981a04 */
[----:B------:R-:W-:Y:S01]  /*2650*/  LOP3.LUT R27, R209, 0x8, RZ, 0xc0, !PT ;  /* 0x00000008d11b7812 */ /* 0x000fe200078ec0ff */
[----:B------:R-:W-:-:S02]  /*2660*/  @!P3 IMAD R7, R25, 0xa0, RZ ;  /* 0x000000a01907b824 */ /* 0x000fc400078e02ff */
[----:B------:R-:W-:Y:S01]  /*2670*/  @!P4 LDGSTS.E.BYPASS.LTC128B.128 [R237+0x10000], desc[UR4][R224.64+0x80] ;  /* 0x10000080e0edcfae */ /* 0x000fe2000b981a04 */
[----:B------:R-:W-:-:S03]  /*2680*/  @!P3 IMAD.WIDE.U32 R10, R24, 0xa0, R224 ;  /* 0x000000a0180ab825 */ /* 0x000fc600078e00e0 */
[----:B------:R-:W-:Y:S01]  /*2690*/  @P4 STS.128 [R237+0xc000], RZ ;  /* 0x00c000ffed004388 */ /* 0x000fe20000000c00 */
[----:B------:R-:W-:Y:S02]  /*26a0*/  @!P5 IMAD.IADD R9, R13, 0x1, R8 ;  /* 0x000000010d09d824 */ /* 0x000fe400078e0208 */
[----:B------:R-:W-:Y:S01]  /*26b0*/  IMAD R137, R6, 0x2, R137 ;  /* 0x0000000206897824 */ /* 0x000fe200078e0289 */
[----:B------:R-:W-:Y:S01]  /*26c0*/  @P4 STS.128 [R237+0x10000], RZ ;  /* 0x010000ffed004388 */ /* 0x000fe20000000c00 */
[C---:B------:R-:W-:Y:S01]  /*26d0*/  @!P0 LEA R14, P4, R0.reuse, R224, 0x1 ;  /* 0x000000e0000e8211 */ /* 0x040fe200078808ff */
[----:B------:R-:W-:Y:S02]  /*26e0*/  @!P3 IMAD.IADD R7, R11, 0x1, R7 ;  /* 0x000000010b07b824 */ /* 0x000fe400078e0207 */
[----:B------:R-:W-:Y:S01]  /*26f0*/  @P0 STS.128 [R237+0xc800], RZ ;  /* 0x00c800ffed000388 */ /* 0x000fe20000000c00 */
[----:B------:R-:W-:Y:S01]  /*2700*/  @!P0 LEA.HI.X R15, R0, R225, R4, 0x1, P4 ;  /* 0x000000e1000f8211 */ /* 0x000fe200020f0c04 */
[----:B------:R-:W-:Y:S01]  /*2710*/  @!P5 IMAD.MOV.U32 R8, RZ, RZ, R12 ;  /* 0x000000ffff08d224 */ /* 0x000fe200078e000c */
[----:B------:R-:W-:Y:S01]  /*2720*/  ISETP.GE.AND P4, PT, R20, R5, PT ;  /* 0x000000051400720c */ /* 0x000fe20003f86270 */
[----:B------:R-:W-:Y:S01]  /*2730*/  @P0 STS.128 [R237+0x10800], RZ ;  /* 0x010800ffed000388 */ /* 0x000fe20000000c00 */
[----:B------:R-:W-:Y:S01]  /*2740*/  @!P3 IMAD.MOV.U32 R6, RZ, RZ, R10 ;  /* 0x000000ffff06b224 */ /* 0x000fe200078e000a */
[----:B------:R-:W-:Y:S01]  /*2750*/  LOP3.LUT R5, R27, 0x1c0, R146, 0x78, !PT ;  /* 0x000001c01b057812 */ /* 0x000fe200078e7892 */
[----:B------:R-:W-:Y:S01]  /*2760*/  @!P2 IMAD.MOV.U32 R10, RZ, RZ, R224 ;  /* 0x000000ffff0aa224 */ /* 0x000fe200078e00e0 */
[----:B------:R-:W-:Y:S01]  /*2770*/  @!PT LDS RZ, [RZ] ;  /* 0x00000000fffff984 */ /* 0x000fe20000000800 */
[----:B------:R-:W-:Y:S01]  /*2780*/  @!PT LDS RZ, [RZ] ;  /* 0x00000000fffff984 */ /* 0x000fe20000000800 */
[----:B------:R-:W-:Y:S01]  /*2790*/  @!PT LDS RZ, [RZ] ;  /* 0x00000000fffff984 */ /* 0x000fe20000000800 */
[----:B------:R-:W-:Y:S01]  /*27a0*/  @!P0 LDGSTS.E.BYPASS.LTC128B.128 [R237+0xc800], desc[UR4][R14.64] ;  /* 0x0c8000000eed8fae */ /* 0x000fe2000b981a04 */
[----:B------:R-:W-:Y:S01]  /*27b0*/  @!P2 IMAD.MOV.U32 R11, RZ, RZ, R225 ;  /* 0x000000ffff0ba224 */ /* 0x000fe200078e00e1 */
[----:B------:R-:W-:Y:S01]  /*27c0*/  LOP3.LUT R5, R5, R140, RZ, 0x3c, !PT ;  /* 0x0000008c05057212 */ /* 0x000fe200078e3cff */
[----:B------:R-:W-:Y:S01]  /*27d0*/  @!P2 IMAD R4, R25, 0xc0, RZ ;  /* 0x000000c01904a824 */ /* 0x000fe200078e02ff */
[----:B------:R2:W-:Y:S01]  /*27e0*/  @!P0 LDGSTS.E.BYPASS.LTC128B.128 [R237+0x10800], desc[UR4][R14.64+0x80] ;  /* 0x108000800eed8fae */ /* 0x0005e2000b981a04 */
[----:B------:R-:W-:-:S03]  /*27f0*/  @!P2 IMAD.WIDE.U32 R12, R24, 0xc0, R10 ;  /* 0x000000c0180ca825 */ /* 0x000fc600078e000a */
[----:B------:R-:W-:Y:S01]  /*2800*/  @P6 STS.128 [R237+0xd000], RZ ;  /* 0x00d000ffed006388 */ /* 0x000fe20000000c00 */
[----:B------:R-:W-:Y:S02]  /*2810*/  @!P1 IMAD R0, R25, 0xe0, RZ ;  /* 0x000000e019009824 */ /* 0x000fe400078e02ff */
[----:B------:R-:W-:Y:S01]  /*2820*/  @!P1 IMAD.WIDE.U32 R10, R24, 0xe0, R224 ;  /* 0x000000e0180a9825 */ /* 0x000fe200078e00e0 */
[----:B------:R-:W-:Y:S03]  /*2830*/  @P6 STS.128 [R237+0x11000], RZ ;  /* 0x011000ffed006388 */ /* 0x000fe60000000c00 */
[----:B------:R-:W-:Y:S02]  /*2840*/  @!P2 IMAD.IADD R13, R13, 0x1, R4 ;  /* 0x000000010d0da824 */ /* 0x000fe400078e0204 */
[----:B------:R-:W-:Y:S01]  /*2850*/  @!P1 IMAD.IADD R11, R11, 0x1, R0 ;  /* 0x000000010b0b9824 */ /* 0x000fe200078e0200 */
[----:B------:R-:W-:-:S05]  /*2860*/  LOP3.LUT R0, R143, 0x200, R146, 0xf8, !PT ;  /* 0x000002008f007812 */ /* 0x000fca00078ef892 */
[----:B------:R-:W-:Y:S01]  /*2870*/  IMAD.IADD R5, R5, 0x1, R0 ;  /* 0x0000000105057824 */ /* 0x000fe200078e0200 */
[----:B--2---:R-:W-:-:S04]  /*2880*/  @!P6 LEA R14, P0, R24, R224, 0x6 ;  /* 0x000000e0180ee211 */ /* 0x004fc800078030ff */
        /* <DEDUP_REMOVED lines=43> */
[----:B------:R-:W5:Y:S01]  /*2b40*/  LD.E R132, desc[UR4][R2.64+0x18c] ;  /* 0x00018c0402847980 */ /* 0x000f62000c101900 */
[----:B------:R-:W-:Y:S01]  /*2b50*/  LEA R141, R5, R210, 0x1 ;  /* 0x000000d2058d7211 */ /* 0x000fe200078e08ff */
[----:B------:R-:W-:Y:S01]  /*2b60*/  IMAD.IADD R137, R210, 0x1, R137 ;  /* 0x00000001d2897824 */ /* 0x000fe200078e0289 */
[----:B------:R-:W-:Y:S01]  /*2b70*/  R2P PR, R208, 0x6 ;  /* 0x00000006d0007804 */ /* 0x000fe20000000000 */
[----:B------:R-:W-:Y:S01]  /*2b80*/  IMAD.MOV.U32 R142, RZ, RZ, 0x20 ;  /* 0x00000020ff8e7424 */ /* 0x000fe200078e00ff */
[----:B------:R-:W0:Y:S01]  /*2b90*/  LDGDEPBAR ;  /* 0x00000000000079af */ /* 0x000e220000000000 */
[----:B------:R-:W-:Y:S01]  /*2ba0*/  IMAD.MOV.U32 R144, RZ, RZ, 0x40 ;  /* 0x00000040ff907424 */ /* 0x000fe200078e00ff */
[----:B------:R-:W-:Y:S02]  /*2bb0*/  BSSY.RECONVERGENT B1, `(.L_x_589) ;  /* 0x0000246000017945 */ /* 0x000fe40003800200 */
[----:B------:R-:W-:Y:S01]  /*2bc0*/  LDSM.16.M88.4 R116, [R141] ;  /* 0x000000008d74783b */ /* 0x000fe20000000200 */
[----:B------:R-:W-:-:S02]  /*2bd0*/  SEL R0, R142, 0xffffffe0, !P1 ;  /* 0xffffffe08e007807 */ /* 0x000fc40004800000 */
[----:B------:R-:W-:Y:S01]  /*2be0*/  SEL R144, R144, 0xffffffc0, !P2 ;  /* 0xffffffc090907807 */ /* 0x000fe20005000000 */
[----:B------:R-:W4:Y:S02]  /*2bf0*/  LDSM.16.M88.4 R72, [R137+0x4800] ;  /* 0x004800008948783b */ /* 0x000f240000000200 */
[--C-:B------:R-:W-:Y:S02]  /*2c00*/  IMAD.IADD R138, R141, 0x1, R0.reuse ;  /* 0x000000018d8a7824 */ /* 0x100fe400078e0200 */
[----:B------:R-:W4:Y:S01]  /*2c10*/  LDSM.16.M88.4 R80, [R137+0x4000] ;  /* 0x004000008950783b */ /* 0x000f220000000200 */
[----:B------:R-:W-:Y:S02]  /*2c20*/  IMAD.IADD R134, R137, 0x1, R0 ;  /* 0x0000000189867824 */ /* 0x000fe400078e0200 */
[--C-:B------:R-:W-:Y:S01]  /*2c30*/  IMAD.IADD R139, R141, 0x1, R144.reuse ;  /* 0x000000018d8b7824 */ /* 0x100fe200078e0290 */
[----:B------:R-:W4:Y:S01]  /*2c40*/  LDSM.16.M88.4 R64, [R137+0x5000] ;  /* 0x005000008940783b */ /* 0x000f220000000200 */
[----:B------:R-:W-:-:S02]  /*2c50*/  IMAD.IADD R135, R137, 0x1, R144 ;  /* 0x0000000189877824 */ /* 0x000fc400078e0290 */
[C---:B------:R-:W-:Y:S01]  /*2c60*/  IMAD.IADD R145, R0.reuse, 0x1, R139 ;  /* 0x0000000100917824 */ /* 0x040fe200078e028b */
[----:B------:R-:W4:Y:S01]  /*2c70*/  LDSM.16.M88.4 R56, [R137+0x5800] ;  /* 0x005800008938783b */ /* 0x000f220000000200 */
[----:B------:R-:W-:-:S03]  /*2c80*/  IMAD.IADD R136, R0, 0x1, R135 ;  /* 0x0000000100887824 */ /* 0x000fc600078e0287 */
[----:B------:R-:W4:Y:S04]  /*2c90*/  LDSM.16.M88.4 R48, [R137+0x6000] ;  /* 0x006000008930783b */ /* 0x000f280000000200 */
[----:B-1----:R-:W1:Y:S04]  /*2ca0*/  LDSM.16.M88.4 R40, [R137+0x6800] ;  /* 0x006800008928783b */ /* 0x002e680000000200 */
[----:B------:R-:W1:Y:S04]  /*2cb0*/  LDSM.16.M88.4 R32, [R137+0x7000] ;  /* 0x007000008920783b */ /* 0x000e680000000200 */
[----:B--2---:R-:W2:Y:S04]  /*2cc0*/  LDSM.16.M88.4 R16, [R137+0x7800] ;  /* 0x007800008910783b */ /* 0x004ea80000000200 */
[----:B------:R-:W-:Y:S04]  /*2cd0*/  LDSM.16.M88.4 R92, [R138] ;  /* 0x000000008a5c783b */ /* 0x000fe80000000200 */
[----:B---3--:R-:W3:Y:S04]  /*2ce0*/  LDSM.16.M88.4 R4, [R134+0x4800] ;  /* 0x004800008604783b */ /* 0x008ee80000000200 */
[----:B----4-:R-:W4:Y:S01]  /*2cf0*/  LDSM.16.M88.4 R8, [R134+0x4000] ;  /* 0x004000008608783b */ /* 0x010f220000000200 */
[C---:B------:R-:W-:Y:S03]  /*2d00*/  HMMA.16816.F32 R76, R116.reuse, R72, RZ ;  /* 0x00000048744c723c */ /* 0x040fe600000018ff */
[----:B------:R-:W4:Y:S04]  /*2d10*/  LDSM.16.M88.4 R20, [R134+0x5800] ;  /* 0x005800008614783b */ /* 0x000f280000000200 */
[----:B------:R-:W-:Y:S01]  /*2d20*/  LDSM.16.M88.4 R120, [R139] ;  /* 0x000000008b78783b */ /* 0x000fe20000000200 */
[C---:B------:R-:W-:Y:S03]  /*2d30*/  HMMA.16816.F32 R72, R116.reuse, R74, RZ ;  /* 0x0000004a7448723c */ /* 0x040fe600000018ff */
[----:B------:R-:W-:Y:S04]  /*2d40*/  LDSM.16.M88.4 R88, [R135+0x4000] ;  /* 0x004000008758783b */ /* 0x000fe80000000200 */
[----:B------:R-:W-:Y:S01]  /*2d50*/  LDSM.16.M88.4 R100, [R134+0x7000] ;  /* 0x007000008664783b */ /* 0x000fe20000000200 */
[C---:B------:R-:W-:Y:S03]  /*2d60*/  HMMA.16816.F32 R12, R116.reuse, R80, RZ ;  /* 0x00000050740c723c */ /* 0x040fe600000018ff */
[----:B------:R-:W-:Y:S04]  /*2d70*/  LDSM.16.M88.4 R104, [R134+0x5000] ;  /* 0x005000008668783b */ /* 0x000fe80000000200 */
[----:B------:R-:W-:Y:S01]  /*2d80*/  LDSM.16.M88.4 R96, [R134+0x7800] ;  /* 0x007800008660783b */ /* 0x000fe20000000200 */
[C---:B------:R-:W-:Y:S03]  /*2d90*/  HMMA.16816.F32 R68, R116.reuse, R64, RZ ;  /* 0x000000407444723c */ /* 0x040fe600000018ff */
[----:B------:R-:W-:Y:S04]  /*2da0*/  LDSM.16.M88.4 R84, [R135+0x5000] ;  /* 0x005000008754783b */ /* 0x000fe80000000200 */
[----:B------:R-:W-:Y:S01]  /*2db0*/  LDSM.16.M88.4 R112, [R145] ;  /* 0x000000009170783b */ /* 0x000fe20000000200 */
[C---:B------:R-:W-:Y:S03]  /*2dc0*/  HMMA.16816.F32 R60, R116.reuse, R56, RZ ;  /* 0x00000038743c723c */ /* 0x040fe600000018ff */
[----:B------:R-:W-:Y:S04]  /*2dd0*/  LDSM.16.M88.4 R124, [R136+0x4000] ;  /* 0x00400000887c783b */ /* 0x000fe80000000200 */
[----:B------:R-:W-:Y:S01]  /*2de0*/  LDSM.16.M88.4 R128, [R135+0x7800] ;  /* 0x007800008780783b */ /* 0x000fe20000000200 */
[C---:B------:R-:W-:Y:S03]  /*2df0*/  HMMA.16816.F32 R52, R116.reuse, R48, RZ ;  /* 0x000000307434723c */ /* 0x040fe600000018ff */
[----:B------:R-:W-:Y:S05]  /*2e00*/  LDSM.16.M88.4 R108, [R136+0x4800] ;  /* 0x00480000886c783b */ /* 0x000fea0000000200 */
[C---:B-1----:R-:W-:Y:S08]  /*2e10*/  HMMA.16816.F32 R44, R116.reuse, R40, RZ ;  /* 0x00000028742c723c */ /* 0x042ff000000018ff */
[C---:B------:R-:W-:Y:S08]  /*2e20*/  HMMA.16816.F32 R36, R116.reuse, R32, RZ ;  /* 0x000000207424723c */ /* 0x040ff000000018ff */
[C---:B------:R-:W-:Y:S08]  /*2e30*/  HMMA.16816.F32 R80, R116.reuse, R82, RZ ;  /* 0x000000527450723c */ /* 0x040ff000000018ff */
[C---:B------:R-:W-:Y:S08]  /*2e40*/  HMMA.16816.F32 R64, R116.reuse, R66, RZ ;  /* 0x000000427440723c */ /* 0x040ff000000018ff */
[C---:B------:R-:W-:Y:S08]  /*2e50*/  HMMA.16816.F32 R56, R116.reuse, R58, RZ ;  /* 0x0000003a7438723c */ /* 0x040ff000000018ff */
[C---:B------:R-:W-:Y:S08]  /*2e60*/  HMMA.16816.F32 R48, R116.reuse, R50, RZ ;  /* 0x000000327430723c */ /* 0x040ff000000018ff */
[C---:B------:R-:W-:Y:S08]  /*2e70*/  HMMA.16816.F32 R40, R116.reuse, R42, RZ ;  /* 0x0000002a7428723c */ /* 0x040ff000000018ff */
[C---:B------:R-:W-:Y:S08]  /*2e80*/  HMMA.16816.F32 R32, R116.reuse, R34, RZ ;  /* 0x000000227420723c */ /* 0x040ff000000018ff */
[C---:B--2---:R-:W-:Y:S08]  /*2e90*/  HMMA.16816.F32 R28, R116.reuse, R16, RZ ;  /* 0x00000010741c723c */ /* 0x044ff000000018ff */
[----:B------:R-:W-:Y:S01]  /*2ea0*/  HMMA.16816.F32 R116, R116, R18, RZ ;  /* 0x000000127474723c */ /* 0x000fe200000018ff */
[----:B------:R-:W1:Y:S07]  /*2eb0*/  LDSM.16.M88.4 R16, [R134+0x6000] ;  /* 0x006000008610783b */ /* 0x000e6e0000000200 */
[C---:B---3--:R-:W-:Y:S08]  /*2ec0*/  HMMA.16816.F32 R76, R92.reuse, R4, R76 ;  /* 0x000000045c4c723c */ /* 0x048ff0000000184c */
[C---:B------:R-:W-:Y:S01]  /*2ed0*/  HMMA.16816.F32 R72, R92.reuse, R6, R72 ;  /* 0x000000065c48723c */ /* 0x040fe20000001848 */
[----:B------:R-:W2:Y:S07]  /*2ee0*/  LDSM.16.M88.4 R4, [R135+0x4800] ;  /* 0x004800008704783b */ /* 0x000eae0000000200 */
[C---:B----4-:R-:W-:Y:S08]  /*2ef0*/  HMMA.16816.F32 R12, R92.reuse, R8, R12 ;  /* 0x000000085c0c723c */ /* 0x050ff0000000180c */
[C---:B------:R-:W-:Y:S01]  /*2f00*/  HMMA.16816.F32 R80, R92.reuse, R10, R80 ;  /* 0x0000000a5c50723c */ /* 0x040fe20000001850 */
[----:B------:R-:W3:Y:S07]  /*2f10*/  LDSM.16.M88.4 R8, [R134+0x6800] ;  /* 0x006800008608783b */ /* 0x000eee0000000200 */
[C---:B------:R-:W-:Y:S08]  /*2f20*/  HMMA.16816.F32 R60, R92.reuse, R20, R60 ;  /* 0x000000145c3c723c */ /* 0x040ff0000000183c */
[C---:B------:R-:W-:Y:S01]  /*2f30*/  HMMA.16816.F32 R56, R92.reuse, R22, R56 ;  /* 0x000000165c38723c */ /* 0x040fe20000001838 */
[----:B------:R-:W4:Y:S07]  /*2f40*/  LDSM.16.M88.4 R20, [R135+0x5800] ;  /* 0x005800008714783b */ /* 0x000f2e0000000200 */
[C---:B-1----:R-:W-:Y:S08]  /*2f50*/  HMMA.16816.F32 R52, R92.reuse, R16, R52 ;  /* 0x000000105c34723c */ /* 0x042ff00000001834 */
[----:B------:R-:W-:Y:S01]  /*2f60*/  HMMA.16816.F32 R48, R92, R18, R48 ;  /* 0x000000125c30723c */ /* 0x000fe20000001830 */
[----:B------:R-:W1:Y:S07]  /*2f70*/  LDSM.16.M88.4 R16, [R135+0x6000] ;  /* 0x006000008710783b */ /* 0x000e6e0000000200 */
[C---:B--2---:R-:W-:Y:S08]  /*2f80*/  HMMA.16816.F32 R76, R120.reuse, R4, R76 ;  /* 0x00000004784c723c */ /* 0x044ff0000000184c */
[----:B------:R-:W-:Y:S01]  /*2f90*/  HMMA.16816.F32 R72, R120, R6, R72 ;  /* 0x000000067848723c */ /* 0x000fe20000001848 */
[----:B------:R-:W2:Y:S07]  /*2fa0*/  LDSM.16.M88.4 R4, [R135+0x7000] ;  /* 0x007000008704783b */ /* 0x000eae0000000200 */
[C---:B---3--:R-:W-:Y:S08]  /*2fb0*/  HMMA.16816.F32 R44, R92.reuse, R8, R44 ;  /* 0x000000085c2c723c */ /* 0x048ff0000000182c */
[----:B------:R-:W-:Y:S01]  /*2fc0*/  HMMA.16816.F32 R40, R92, R10, R40 ;  /* 0x0000000a5c28723c */ /* 0x000fe20000001828 */
[----:B------:R-:W3:Y:S07]  /*2fd0*/  LDSM.16.M88.4 R8, [R135+0x6800] ;  /* 0x006800008708783b */ /* 0x000eee0000000200 */
[C---:B------:R-:W-:Y:S08]  /*2fe0*/  HMMA.16816.F32 R12, R120.reuse, R88, R12 ;  /* 0x00000058780c723c */ /* 0x040ff0000000180c */
[----:B------:R-:W-:Y:S01]  /*2ff0*/  HMMA.16816.F32 R80, R120, R90, R80 ;  /* 0x0000005a7850723c */ /* 0x000fe20000001850 */
[----:B------:R-:W5:Y:S07]  /*3000*/  LDSM.16.M88.4 R88, [R136+0x7000] ;  /* 0x007000008858783b */ /* 0x000f6e0000000200 */
[C---:B------:R-:W-:Y:S08]  /*3010*/  HMMA.16816.F32 R36, R92.reuse, R100, R36 ;  /* 0x000000645c24723c */ /* 0x040ff00000001824 */
[C---:B------:R-:W-:Y:S01]  /*3020*/  HMMA.16816.F32 R32, R92.reuse, R102, R32 ;  /* 0x000000665c20723c */ /* 0x040fe20000001820 */
[----:B------:R-:W5:Y:S07]  /*3030*/  LDSM.16.M88.4 R100, [R136+0x5800] ;  /* 0x005800008864783b */ /* 0x000f6e0000000200 */
[C---:B------:R-:W-:Y:S08]  /*3040*/  HMMA.16816.F32 R68, R92.reuse, R104, R68 ;  /* 0x000000685c44723c */ /* 0x040ff00000001844 */
[C---:B------:R-:W-:Y:S01]  /*3050*/  HMMA.16816.F32 R64, R92.reuse, R106, R64 ;  /* 0x0000006a5c40723c */ /* 0x040fe20000001840 */
[----:B------:R-:W-:Y:S07]  /*3060*/  LDSM.16.M88.4 R104, [R136+0x5000] ;  /* 0x005000008868783b */ /* 0x000fee0000000200 */
[C---:B------:R-:W-:Y:S08]  /*3070*/  HMMA.16816.F32 R28, R92.reuse, R96, R28 ;  /* 0x000000605c1c723c */ /* 0x040ff0000000181c */
[----:B------:R-:W-:Y:S01]  /*3080*/  HMMA.16816.F32 R116, R92, R98, R116 ;  /* 0x000000625c74723c */ /* 0x000fe20000001874 */
[----:B------:R-:W5:Y:S04]  /*3090*/  LDSM.16.M88.4 R96, [R136+0x6000] ;  /* 0x006000008860783b */ /* 0x000f680000000200 */
[----:B------:R-:W-:Y:S03]  /*30a0*/  LDSM.16.M88.4 R92, [R136+0x6800] ;  /* 0x00680000885c783b */ /* 0x000fe60000000200 */
[C---:B----4-:R-:W-:Y:S08]  /*30b0*/  HMMA.16816.F32 R60, R120.reuse, R20, R60 ;  /* 0x00000014783c723c */ /* 0x050ff0000000183c */
[C---:B------:R-:W-:Y:S01]  /*30c0*/  HMMA.16816.F32 R56, R120.reuse, R22, R56 ;  /* 0x000000167838723c */ /* 0x040fe20000001838 */
[----:B------:R-:W-:Y:S07]  /*30d0*/  LDSM.16.M88.4 R20, [R141+0x2000] ;  /* 0x002000008d14783b */ /* 0x000fee0000000200 */
[C---:B-1----:R-:W-:Y:S08]  /*30e0*/  HMMA.16816.F32 R52, R120.reuse, R16, R52 ;  /* 0x000000107834723c */ /* 0x042ff00000001834 */
[C---:B------:R-:W-:Y:S01]  /*30f0*/  HMMA.16816.F32 R48, R120.reuse, R18, R48 ;  /* 0x000000127830723c */ /* 0x040fe20000001830 */
[----:B------:R-:W1:Y:S07]  /*3100*/  LDSM.16.M88.4 R16, [R137+0x8000] ;  /* 0x008000008910783b */ /* 0x000e6e0000000200 */
[C---:B--2---:R-:W-:Y:S08]  /*3110*/  HMMA.16816.F32 R36, R120.reuse, R4, R36 ;  /* 0x000000047824723c */ /* 0x044ff00000001824 */
[C---:B------:R-:W-:Y:S01]  /*3120*/  HMMA.16816.F32 R32, R120.reuse, R6, R32 ;  /* 0x000000067820723c */ /* 0x040fe20000001820 */
[----:B------:R-:W-:Y:S07]  /*3130*/  LDSM.16.M88.4 R4, [R134+0x8000] ;  /* 0x008000008604783b */ /* 0x000fee0000000200 */
[C---:B------:R-:W-:Y:S08]  /*3140*/  HMMA.16816.F32 R68, R120.reuse, R84, R68 ;  /* 0x000000547844723c */ /* 0x040ff00000001844 */
[C---:B------:R-:W-:Y:S01]  /*3150*/  HMMA.16816.F32 R64, R120.reuse, R86, R64 ;  /* 0x000000567840723c */ /* 0x040fe20000001840 */
[----:B------:R-:W2:Y:S07]  /*3160*/  LDSM.16.M88.4 R84, [R136+0x7800] ;  /* 0x007800008854783b */ /* 0x000eae0000000200 */
[C---:B---3--:R-:W-:Y:S08]  /*3170*/  HMMA.16816.F32 R44, R120.reuse, R8, R44 ;  /* 0x00000008782c723c */ /* 0x048ff0000000182c */
[----:B------:R-:W-:Y:S01]  /*3180*/  HMMA.16816.F32 R40, R120, R10, R40 ;  /* 0x0000000a7828723c */ /* 0x000fe20000001828 */
[----:B------:R-:W3:Y:S07]  /*3190*/  LDSM.16.M88.4 R8, [R138+0x2000] ;  /* 0x002000008a08783b */ /* 0x000eee0000000200 */
[C---:B------:R-:W-:Y:S08]  /*31a0*/  HMMA.16816.F32 R12, R112.reuse, R124, R12 ;  /* 0x0000007c700c723c */ /* 0x040ff0000000180c */
[C---:B------:R-:W-:Y:S08]  /*31b0*/  HMMA.16816.F32 R80, R112.reuse, R126, R80 ;  /* 0x0000007e7050723c */ /* 0x040ff00000001850 */
[C---:B-----5:R-:W-:Y:S08]  /*31c0*/  HMMA.16816.F32 R36, R112.reuse, R88, R36 ;  /* 0x000000587024723c */ /* 0x060ff00000001824 */
[----:B------:R-:W-:Y:S01]  /*31d0*/  HMMA.16816.F32 R32, R112, R90, R32 ;  /* 0x0000005a7020723c */ /* 0x000fe20000001820 */
[----:B------:R-:W4:Y:S07]  /*31e0*/  LDSM.16.M88.4 R88, [R137+0x8800] ;  /* 0x008800008958783b */ /* 0x000f2e0000000200 */
[C---:B------:R-:W-:Y:S08]  /*31f0*/  HMMA.16816.F32 R28, R120.reuse, R128, R28 ;  /* 0x00000080781c723c */ /* 0x040ff0000000181c */
[----:B------:R-:W-:Y:S08]  /*3200*/  HMMA.16816.F32 R116, R120, R130, R116 ;  /* 0x000000827874723c */ /* 0x000ff00000001874 */
[C---:B------:R-:W-:Y:S08]  /*3210*/  HMMA.16816.F32 R60, R112.reuse, R100, R60 ;  /* 0x00000064703c723c */ /* 0x040ff0000000183c */
[C---:B------:R-:W-:Y:S08]  /*3220*/  HMMA.16816.F32 R56, R112.reuse, R102, R56 ;  /* 0x000000667038723c */ /* 0x040ff00000001838 */
[C---:B------:R-:W-:Y:S08]  /*3230*/  HMMA.16816.F32 R52, R112.reuse, R96, R52 ;  /* 0x000000607034723c */ /* 0x040ff00000001834 */
[----:B------:R-:W-:Y:S01]  /*3240*/  HMMA.16816.F32 R48, R112, R98, R48 ;  /* 0x000000627030723c */ /* 0x000fe20000001830 */
[----:B------:R-:W-:Y:S07]  /*3250*/  LDSM.16.M88.4 R96, [R139+0x2000] ;  /* 0x002000008b60783b */ /* 0x000fee0000000200 */
[C---:B-1----:R-:W-:Y:S01]  /*3260*/  HMMA.16816.F32 R100, R20.reuse, R16, R12 ;  /* 0x000000101464723c */ /* 0x042fe2000000180c */
[----:B------:R-:W1:Y:S07]  /*3270*/  LDSM.16.M88.4 R12, [R135+0x8000] ;  /* 0x00800000870c783b */ /* 0x000e6e0000000200 */
[----:B------:R-:W-:Y:S01]  /*3280*/  HMMA.16816.F32 R80, R20, R18, R80 ;  /* 0x000000121450723c */ /* 0x000fe20000001850 */
[----:B------:R-:W5:Y:S07]  /*3290*/  LDSM.16.M88.4 R16, [R134+0x8800] ;  /* 0x008800008610783b */ /* 0x000f6e0000000200 */
[C---:B------:R-:W-:Y:S08]  /*32a0*/  HMMA.16816.F32 R76, R112.reuse, R108, R76 ;  /* 0x0000006c704c723c */ /* 0x040ff0000000184c */
[C---:B------:R-:W-:Y:S08]  /*32b0*/  HMMA.16816.F32 R72, R112.reuse, R110, R72 ;  /* 0x0000006e7048723c */ /* 0x040ff00000001848 */
[C---:B--2---:R-:W-:Y:S08]  /*32c0*/  HMMA.16816.F32 R28, R112.reuse, R84, R28 ;  /* 0x00000054701c723c */ /* 0x044ff0000000181c */
[C---:B------:R-:W-:Y:S01]  /*32d0*/  HMMA.16816.F32 R116, R112.reuse, R86, R116 ;  /* 0x000000567074723c */ /* 0x040fe20000001874 */
[----:B------:R-:W2:Y:S07]  /*32e0*/  LDSM.16.M88.4 R84, [R137+0x9000] ;  /* 0x009000008954783b */ /* 0x000eae0000000200 */
[C---:B------:R-:W-:Y:S08]  /*32f0*/  HMMA.16816.F32 R68, R112.reuse, R104, R68 ;  /* 0x000000687044723c */ /* 0x040ff00000001844 */
[C---:B------:R-:W-:Y:S08]  /*3300*/  HMMA.16816.F32 R64, R112.reuse, R106, R64 ;  /* 0x0000006a7040723c */ /* 0x040ff00000001840 */
[C---:B------:R-:W-:Y:S08]  /*3310*/  HMMA.16816.F32 R44, R112.reuse, R92, R44 ;  /* 0x0000005c702c723c */ /* 0x040ff0000000182c */
[----:B------:R-:W-:Y:S01]  /*3320*/  HMMA.16816.F32 R40, R112, R94, R40 ;  /* 0x0000005e7028723c */ /* 0x000fe20000001828 */
[----:B------:R-:W-:Y:S07]  /*3330*/  LDSM.16.M88.4 R92, [R136+0x8000] ;  /* 0x00800000885c783b */ /* 0x000fee0000000200 */
[C---:B---3--:R-:W-:Y:S01]  /*3340*/  HMMA.16816.F32 R104, R8.reuse, R4, R100 ;  /* 0x000000040868723c */ /* 0x048fe20000001864 */
[----:B------:R-:W3:Y:S07]  /*3350*/  LDSM.16.M88.4 R100, [R145+0x2000] ;  /* 0x002000009164783b */ /* 0x000eee0000000200 */
[----:B------:R-:W-:Y:S01]  /*3360*/  HMMA.16816.F32 R80, R8, R6, R80 ;  /* 0x000000060850723c */ /* 0x000fe20000001850 */
[----:B------:R-:W3:Y:S07]  /*3370*/  LDSM.16.M88.4 R4, [R135+0x8800] ;  /* 0x008800008704783b */ /* 0x000eee0000000200 */
[C---:B----4-:R-:W-:Y:S08]  /*3380*/  HMMA.16816.F32 R76, R20.reuse, R88, R76 ;  /* 0x00000058144c723c */ /* 0x050ff0000000184c */
[----:B------:R-:W-:Y:S01]  /*3390*/  HMMA.16816.F32 R72, R20, R90, R72 ;  /* 0x0000005a1448723c */ /* 0x000fe20000001848 */
[----:B------:R-:W4:Y:S07]  /*33a0*/  LDSM.16.M88.4 R88, [R134+0x9000] ;  /* 0x009000008658783b */ /* 0x000f2e0000000200 */
[C---:B-1----:R-:W-:Y:S08]  /*33b0*/  HMMA.16816.F32 R104, R96.reuse, R12, R104 ;  /* 0x0000000c6068723c */ /* 0x042ff00000001868 */
[----:B------:R-:W-:Y:S01]  /*33c0*/  HMMA.16816.F32 R80, R96, R14, R80 ;  /* 0x0000000e6050723c */ /* 0x000fe20000001850 */
[----:B------:R-:W1:Y:S07]  /*33d0*/  LDSM.16.M88.4 R12, [R136+0x8800] ;  /* 0x00880000880c783b */ /* 0x000e6e0000000200 */
[C---:B-----5:R-:W-:Y:S08]  /*33e0*/  HMMA.16816.F32 R76, R8.reuse, R16, R76 ;  /* 0x00000010084c723c */ /* 0x060ff0000000184c */
[----:B------:R-:W-:Y:S01]  /*33f0*/  HMMA.16816.F32 R72, R8, R18, R72 ;  /* 0x000000120848723c */ /* 0x000fe20000001848 */
[----:B------:R-:W5:Y:S07]  /*3400*/  LDSM.16.M88.4 R16, [R135+0x9000] ;  /* 0x009000008710783b */ /* 0x000f6e0000000200 */
[C---:B--2---:R-:W-:Y:S08]  /*3410*/  HMMA.16816.F32 R68, R20.reuse, R84, R68 ;  /* 0x000000541444723c */ /* 0x044ff00000001844 */
[----:B------:R-:W-:Y:S08]  /*3420*/  HMMA.16816.F32 R64, R20, R86, R64 ;  /* 0x000000561440723c */ /* 0x000ff00000001840 */
[C---:B---3--:R-:W-:Y:S08]  /*3430*/  HMMA.16816.F32 R104, R100.reuse, R92, R104 ;  /* 0x0000005c6468723c */ /* 0x048ff00000001868 */
[----:B------:R-:W-:Y:S01]  /*3440*/  HMMA.16816.F32 R80, R100, R94, R80 ;  /* 0x0000005e6450723c */ /* 0x000fe20000001850 */
[----:B------:R-:W2:Y:S07]  /*3450*/  LDSM.16.M88.4 R92, [R137+0x9800] ;  /* 0x00980000895c783b */ /* 0x000eae0000000200 */
[----:B------:R-:W-:Y:S03]  /*3460*/  HMMA.16816.F32 R76, R96, R4, R76 ;  /* 0x00000004604c723c */ /* 0x000fe6000000184c */
[-C--:B------:R-:W-:Y:S01]  /*3470*/  FMUL.FTZ R84, R104, R132.reuse ;  /* 0x0000008468547220 */ /* 0x080fe20000410000 */
[-C--:B------:R-:W-:Y:S01]  /*3480*/  FMUL.FTZ R104, R106, R132.reuse ;  /* 0x000000846a687220 */ /* 0x080fe20000410000 */
[-C--:B------:R-:W-:Y:S01]  /*3490*/  FMUL.FTZ R85, R105, R132.reuse ;  /* 0x0000008469557220 */ /* 0x080fe20000410000 */
[----:B------:R-:W-:-:S02]  /*34a0*/  FMUL.FTZ R105, R107, R132 ;  /* 0x000000846b697220 */ /* 0x000fc40000410000 */
[----:B------:R-:W-:Y:S01]  /*34b0*/  HMMA.16816.F32 R72, R96, R6, R72 ;  /* 0x000000066048723c */ /* 0x000fe20000001848 */
[----:B------:R-:W3:Y:S01]  /*34c0*/  LDSM.16.M88.4 R4, [R136+0x9000] ;  /* 0x009000008804783b */ /* 0x000ee20000000200 */
[----:B------:R-:W-:Y:S01]  /*34d0*/  MUFU.TANH R84, R84 ;  /* 0x0000005400547308 */ /* 0x000fe20000002400 */
[-C--:B------:R-:W-:Y:S01]  /*34e0*/  FMUL.FTZ R80, R80, R132.reuse ;  /* 0x0000008450507220 */ /* 0x080fe20000410000 */
[-C--:B------:R-:W-:Y:S01]  /*34f0*/  FMUL.FTZ R81, R81, R132.reuse ;  /* 0x0000008451517220 */ /* 0x080fe20000410000 */
[----:B------:R-:W-:-:S03]  /*3500*/  FMUL.FTZ R82, R82, R132 ;  /* 0x0000008452527220 */ /* 0x000fc60000410000 */
[C---:B----4-:R-:W-:Y:S01]  /*3510*/  HMMA.16816.F32 R68, R8.reuse, R88, R68 ;  /* 0x000000580844723c */ /* 0x050fe20000001844 */
[-C--:B------:R-:W-:Y:S01]  /*3520*/  FMUL.FTZ R88, R83, R132.reuse ;  /* 0x0000008453587220 */ /* 0x080fe20000410000 */
[----:B------:R-:W-:Y:S06]  /*3530*/  MUFU.TANH R86, R80 ;  /* 0x0000005000567308 */ /* 0x000fec0000002400 */
[----:B------:R-:W-:Y:S02]  /*3540*/  HMMA.16816.F32 R64, R8, R90, R64 ;  /* 0x0000005a0840723c */ /* 0x000fe40000001840 */
[----:B------:R-:W-:Y:S06]  /*3550*/  MUFU.TANH R87, R81 ;  /* 0x0000005100577308 */ /* 0x000fec0000002400 */
[C---:B-1----:R-:W-:Y:S02]  /*3560*/  HMMA.16816.F32 R76, R100.reuse, R12, R76 ;  /* 0x0000000c644c723c */ /* 0x042fe4000000184c */
[----:B------:R1:W-:Y:S06]  /*3570*/  MUFU.TANH R106, R82 ;  /* 0x00000052006a7308 */ /* 0x0003ec0000002400 */
[----:B------:R-:W-:Y:S01]  /*3580*/  HMMA.16816.F32 R72, R100, R14, R72 ;  /* 0x0000000e6448723c */ /* 0x000fe20000001848 */
[----:B------:R-:W4:Y:S01]  /*3590*/  LDSM.16.M88.4 R12, [R134+0x9800] ;  /* 0x00980000860c783b */ /* 0x000f220000000200 */
[----:B------:R-:W4:Y:S06]  /*35a0*/  MUFU.TANH R104, R104 ;  /* 0x0000006800687308 */ /* 0x000f2c0000002400 */
[C---:B-----5:R-:W-:Y:S02]  /*35b0*/  HMMA.16816.F32 R68, R96.reuse, R16, R68 ;  /* 0x000000106044723c */ /* 0x060fe40000001844 */
[----:B------:R-:W5:Y:S01]  /*35c0*/  MUFU.TANH R85, R85 ;  /* 0x0000005500557308 */ /* 0x000f620000002400 */
[----:B-1----:R-:W1:Y:S01]  /*35d0*/  LDSM.16.M88.4 R80, [R137+0xa000] ;  /* 0x00a000008950783b */ /* 0x002e620000000200 */
[-C--:B------:R-:W-:Y:S01]  /*35e0*/  FMUL.FTZ R76, R76, R132.reuse ;  /* 0x000000844c4c7220 */ /* 0x080fe20000410000 */
[-C--:B------:R-:W-:Y:S01]  /*35f0*/  FMUL.FTZ R78, R78, R132.reuse ;  /* 0x000000844e4e7220 */ /* 0x080fe20000410000 */
[-C--:B------:R-:W-:Y:S01]  /*3600*/  FMUL.FTZ R77, R77, R132.reuse ;  /* 0x000000844d4d7220 */ /* 0x080fe20000410000 */
[-C--:B------:R-:W-:Y:S01]  /*3610*/  FMUL.FTZ R79, R79, R132.reuse ;  /* 0x000000844f4f7220 */ /* 0x080fe20000410000 */
[----:B------:R-:W-:Y:S01]  /*3620*/  HMMA.16816.F32 R64, R96, R18, R64 ;  /* 0x000000126040723c */ /* 0x000fe20000001840 */
[----:B------:R-:W-:Y:S01]  /*3630*/  LDSM.16.M88.4 R16, [R136+0x9800] ;  /* 0x009800008810783b */ /* 0x000fe20000000200 */
[----:B------:R-:W-:Y:S01]  /*3640*/  MUFU.TANH R105, R105 ;  /* 0x0000006900697308 */ /* 0x000fe20000002400 */
[-C--:B------:R-:W-:Y:S01]  /*3650*/  FMUL.FTZ R72, R72, R132.reuse ;  /* 0x0000008448487220 */ /* 0x080fe20000410000 */
[-C--:B------:R-:W-:Y:S01]  /*3660*/  FMUL.FTZ R73, R73, R132.reuse ;  /* 0x0000008449497220 */ /* 0x080fe20000410000 */
[-C--:B------:R-:W-:Y:S01]  /*3670*/  FMUL.FTZ R74, R74, R132.reuse ;  /* 0x000000844a4a7220 */ /* 0x080fe20000410000 */
[----:B------:R-:W-:-:S02]  /*3680*/  FMUL.FTZ R107, R75, R132 ;  /* 0x000000844b6b7220 */ /* 0x000fc40000410000 */
[C---:B--2---:R-:W-:Y:S02]  /*3690*/  HMMA.16816.F32 R60, R20.reuse, R92, R60 ;  /* 0x0000005c143c723c */ /* 0x044fe4000000183c */
[----:B------:R-:W-:Y:S06]  /*36a0*/  MUFU.TANH R89, R72 ;  /* 0x0000004800597308 */ /* 0x000fec0000002400 */
[----:B------:R-:W-:Y:S01]  /*36b0*/  HMMA.16816.F32 R92, R20, R94, R56 ;  /* 0x0000005e145c723c */ /* 0x000fe20000001838 */
[----:B------:R-:W2:Y:S01]  /*36c0*/  LDSM.16.M88.4 R56, [R135+0x9800] ;  /* 0x009800008738783b */ /* 0x000ea20000000200 */
[----:B------:R-:W-:Y:S06]  /*36d0*/  MUFU.TANH R90, R73 ;  /* 0x00000049005a7308 */ /* 0x000fec0000002400 */
[C---:B---3--:R-:W-:Y:S02]  /*36e0*/  HMMA.16816.F32 R68, R100.reuse, R4, R68 ;  /* 0x000000046444723c */ /* 0x048fe40000001844 */
[----:B------:R3:W-:Y:S06]  /*36f0*/  MUFU.TANH R91, R74 ;  /* 0x0000004a005b7308 */ /* 0x0007ec0000002400 */
[----:B------:R-:W-:Y:S01]  /*3700*/  HMMA.16816.F32 R64, R100, R6, R64 ;  /* 0x000000066440723c */ /* 0x000fe20000001840 */
[----:B------:R-:W5:Y:S01]  /*3710*/  LDSM.16.M88.4 R4, [R134+0xa000] ;  /* 0x00a000008604783b */ /* 0x000f620000000200 */
[----:B------:R-:W-:Y:S06]  /*3720*/  MUFU.TANH R88, R88 ;  /* 0x0000005800587308 */ /* 0x000fec0000002400 */
[C---:B----4-:R-:W-:Y:S02]  /*3730*/  HMMA.16816.F32 R60, R8.reuse, R12, R60 ;  /* 0x0000000c083c723c */ /* 0x050fe4000000183c */
[----:B------:R-:W-:Y:S01]  /*3740*/  MUFU.TANH R76, R76 ;  /* 0x0000004c004c7308 */ /* 0x000fe20000002400 */
[----:B---3--:R-:W-:Y:S01]  /*3750*/  LDSM.16.M88.4 R72, [R137+0xa800] ;  /* 0x00a800008948783b */ /* 0x008fe20000000200 */
[-C--:B------:R-:W-:Y:S01]  /*3760*/  FMUL.FTZ R68, R68, R132.reuse ;  /* 0x0000008444447220 */ /* 0x080fe20000410000 */
[-C--:B------:R-:W-:Y:S01]  /*3770*/  FMUL.FTZ R70, R70, R132.reuse ;  /* 0x0000008446467220 */ /* 0x080fe20000410000 */
[-C--:B------:R-:W-:Y:S01]  /*3780*/  FMUL.FTZ R69, R69, R132.reuse ;  /* 0x0000008445457220 */ /* 0x080fe20000410000 */
[-C--:B------:R-:W-:Y:S01]  /*3790*/  FMUL.FTZ R71, R71, R132.reuse ;  /* 0x0000008447477220 */ /* 0x080fe20000410000 */
[----:B------:R-:W-:Y:S01]  /*37a0*/  HMMA.16816.F32 R92, R8, R14, R92 ;  /* 0x0000000e085c723c */ /* 0x000fe2000000185c */
[----:B------:R-:W3:Y:S01]  /*37b0*/  LDSM.16.M88.4 R12, [R135+0xa000] ;  /* 0x00a00000870c783b */ /* 0x000ee20000000200 */
[----:B------:R-:W4:Y:S01]  /*37c0*/  MUFU.TANH R78, R78 ;  /* 0x0000004e004e7308 */ /* 0x000f220000002400 */
[-C--:B------:R-:W-:Y:S01]  /*37d0*/  FMUL.FTZ R64, R64, R132.reuse ;  /* 0x0000008440407220 */ /* 0x080fe20000410000 */
[-C--:B------:R-:W-:Y:S01]  /*37e0*/  FMUL.FTZ R65, R65, R132.reuse ;  /* 0x0000008441417220 */ /* 0x080fe20000410000 */
[----:B------:R-:W-:-:S03]  /*37f0*/  FMUL.FTZ R66, R66, R132 ;  /* 0x0000008442427220 */ /* 0x000fc60000410000 */
[C---:B-1----:R-:W-:Y:S02]  /*3800*/  HMMA.16816.F32 R52, R20.reuse, R80, R52 ;  /* 0x000000501434723c */ /* 0x042fe40000001834 */
[----:B------:R-:W-:Y:S06]  /*3810*/  MUFU.TANH R80, R64 ;  /* 0x0000004000507308 */ /* 0x000fec0000002400 */
[----:B------:R-:W-:Y:S01]  /*3820*/  HMMA.16816.F32 R48, R20, R82, R48 ;  /* 0x000000521430723c */ /* 0x000fe20000001830 */
[-C--:B------:R-:W-:Y:S01]  /*3830*/  FMUL.FTZ R83, R67, R132.reuse ;  /* 0x0000008443537220 */ /* 0x080fe20000410000 */
[----:B------:R-:W-:Y:S06]  /*3840*/  MUFU.TANH R81, R65 ;  /* 0x0000004100517308 */ /* 0x000fec0000002400 */
[C---:B--2---:R-:W-:Y:S02]  /*3850*/  HMMA.16816.F32 R60, R96.reuse, R56, R60 ;  /* 0x00000038603c723c */ /* 0x044fe4000000183c */
[----:B------:R1:W-:Y:S06]  /*3860*/  MUFU.TANH R82, R66 ;  /* 0x0000004200527308 */ /* 0x0003ec0000002400 */
[----:B------:R-:W-:Y:S02]  /*3870*/  HMMA.16816.F32 R92, R96, R58, R92 ;  /* 0x0000003a605c723c */ /* 0x000fe4000000185c */
[----:B------:R-:W-:Y:S06]  /*3880*/  MUFU.TANH R77, R77 ;  /* 0x0000004d004d7308 */ /* 0x000fec0000002400 */
[C---:B-----5:R-:W-:Y:S01]  /*3890*/  HMMA.16816.F32 R56, R8.reuse, R4, R52 ;  /* 0x000000040838723c */ /* 0x060fe20000001834 */
[----:B------:R-:W2:Y:S01]  /*38a0*/  LDSM.16.M88.4 R52, [R136+0xa000] ;  /* 0x00a000008834783b */ /* 0x000ea20000000200 */
[----:B------:R-:W5:Y:S03]  /*38b0*/  MUFU.TANH R79, R79 ;  /* 0x0000004f004f7308 */ /* 0x000f660000002400 */
[----:B-1----:R-:W-:Y:S03]  /*38c0*/  LDSM.16.M88.4 R64, [R137+0xb000] ;  /* 0x00b000008940783b */ /* 0x002fe60000000200 */
[----:B------:R-:W-:Y:S01]  /*38d0*/  HMMA.16816.F32 R48, R8, R6, R48 ;  /* 0x000000060830723c */ /* 0x000fe20000001830 */
[----:B------:R-:W-:Y:S01]  /*38e0*/  LDSM.16.M88.4 R4, [R135+0xa800] ;  /* 0x00a800008704783b */ /* 0x000fe20000000200 */
[----:B------:R-:W-:Y:S06]  /*38f0*/  MUFU.TANH R107, R107 ;  /* 0x0000006b006b7308 */ /* 0x000fec0000002400 */
[C---:B------:R-:W-:Y:S02]  /*3900*/  HMMA.16816.F32 R60, R100.reuse, R16, R60 ;  /* 0x00000010643c723c */ /* 0x040fe4000000183c */
[----:B------:R-:W-:Y:S06]  /*3910*/  MUFU.TANH R68, R68 ;  /* 0x0000004400447308 */ /* 0x000fec0000002400 */
[----:B------:R-:W-:Y:S01]  /*3920*/  HMMA.16816.F32 R92, R100, R18, R92 ;  /* 0x00000012645c723c */ /* 0x000fe2000000185c */
[----:B------:R-:W1:Y:S01]  /*3930*/  LDSM.16.M88.4 R16, [R134+0xa800] ;  /* 0x00a800008610783b */ /* 0x000e620000000200 */
[----:B------:R-:W5:Y:S06]  /*3940*/  MUFU.TANH R70, R70 ;  /* 0x0000004600467308 */ /* 0x000f6c0000002400 */
[----:B---3--:R-:W-:Y:S02]  /*3950*/  HMMA.16816.F32 R56, R96, R12, R56 ;  /* 0x0000000c6038723c */ /* 0x008fe40000001838 */
[----:B------:R-:W3:Y:S01]  /*3960*/  MUFU.TANH R69, R69 ;  /* 0x0000004500457308 */ /* 0x000ee20000002400 */
[-C--:B------:R-:W-:Y:S01]  /*3970*/  FMUL.FTZ R60, R60, R132.reuse ;  /* 0x000000843c3c7220 */ /* 0x080fe20000410000 */
[-C--:B------:R-:W-:Y:S01]  /*3980*/  FMUL.FTZ R61, R61, R132.reuse ;  /* 0x000000843d3d7220 */ /* 0x080fe20000410000 */
[-C--:B------:R-:W-:Y:S01]  /*3990*/  FMUL.FTZ R62, R62, R132.reuse ;  /* 0x000000843e3e7220 */ /* 0x080fe20000410000 */
[----:B------:R-:W-:-:S02]  /*39a0*/  FMUL.FTZ R63, R63, R132 ;  /* 0x000000843f3f7220 */ /* 0x000fc40000410000 */
[----:B------:R-:W-:Y:S01]  /*39b0*/  HMMA.16816.F32 R48, R96, R14, R48 ;  /* 0x0000000e6030723c */ /* 0x000fe20000001830 */
[----:B------:R-:W-:Y:S01]  /*39c0*/  LDSM.16.M88.4 R12, [R136+0xa800] ;  /* 0x00a80000880c783b */ /* 0x000fe20000000200 */
[----:B------:R-:W-:Y:S01]  /*39d0*/  MUFU.TANH R108, R62 ;  /* 0x0000003e006c7308 */ /* 0x000fe20000002400 */
[-C--:B------:R-:W-:Y:S01]  /*39e0*/  FMUL.FTZ R92, R92, R132.reuse ;  /* 0x000000845c5c7220 */ /* 0x080fe20000410000 */
[-C--:B------:R-:W-:Y:S01]  /*39f0*/  FMUL.FTZ R94, R94, R132.reuse ;  /* 0x000000845e5e7220 */ /* 0x080fe20000410000 */
[-C--:B------:R-:W-:Y:S01]  /*3a00*/  FMUL.FTZ R93, R93, R132.reuse ;  /* 0x000000845d5d7220 */ /* 0x080fe20000410000 */
[-C--:B------:R-:W-:Y:S02]  /*3a10*/  FMUL.FTZ R95, R95, R132.reuse ;  /* 0x000000845f5f7220 */ /* 0x080fe40000410000 */
[C---:B------:R-:W-:Y:S02]  /*3a20*/  HMMA.16816.F32 R44, R20.reuse, R72, R44 ;  /* 0x00000048142c723c */ /* 0x040fe4000000182c */
[----:B------:R-:W-:Y:S06]  /*3a30*/  MUFU.TANH R72, R60 ;  /* 0x0000003c00487308 */ /* 0x000fec0000002400 */
[----:B------:R-:W-:Y:S02]  /*3a40*/  HMMA.16816.F32 R40, R20, R74, R40 ;  /* 0x0000004a1428723c */ /* 0x000fe40000001828 */
[----:B------:R-:W-:Y:S06]  /*3a50*/  MUFU.TANH R73, R61 ;  /* 0x0000003d00497308 */ /* 0x000fec0000002400 */
[C---:B--2---:R-:W-:Y:S02]  /*3a60*/  HMMA.16816.F32 R56, R100.reuse, R52, R56 ;  /* 0x000000346438723c */ /* 0x044fe40000001838 */
[----:B------:R2:W-:Y:S06]  /*3a70*/  MUFU.TANH R109, R63 ;  /* 0x0000003f006d7308 */ /* 0x0005ec0000002400 */
[----:B------:R-:W-:Y:S01]  /*3a80*/  HMMA.16816.F32 R48, R100, R54, R48 ;  /* 0x000000366430723c */ /* 0x000fe20000001830 */
[----:B------:R-:W4:Y:S01]  /*3a90*/  LDSM.16.M88.4 R52, [R134+0xb000] ;  /* 0x00b000008634783b */ /* 0x000f220000000200 */
[----:B------:R-:W-:Y:S06]  /*3aa0*/  MUFU.TANH R71, R71 ;  /* 0x0000004700477308 */ /* 0x000fec0000002400 */
[C---:B-1----:R-:W-:Y:S02]  /*3ab0*/  HMMA.16816.F32 R44, R8.reuse, R16, R44 ;  /* 0x00000010082c723c */ /* 0x042fe4000000182c */
[----:B------:R-:W1:Y:S01]  /*3ac0*/  MUFU.TANH R83, R83 ;  /* 0x0000005300537308 */ /* 0x000e620000002400 */
[----:B--2---:R-:W-:Y:S01]  /*3ad0*/  LDSM.16.M88.4 R60, [R137+0xb800] ;  /* 0x00b80000893c783b */ /* 0x004fe20000000200 */
[-C--:B------:R-:W-:Y:S01]  /*3ae0*/  FMUL.FTZ R56, R56, R132.reuse ;  /* 0x0000008438387220 */ /* 0x080fe20000410000 */
[-C--:B------:R-:W-:Y:S01]  /*3af0*/  FMUL.FTZ R58, R58, R132.reuse ;  /* 0x000000843a3a7220 */ /* 0x080fe20000410000 */
[-C--:B------:R-:W-:Y:S01]  /*3b00*/  FMUL.FTZ R57, R57, R132.reuse ;  /* 0x0000008439397220 */ /* 0x080fe20000410000 */
[-C--:B------:R-:W-:Y:S01]  /*3b10*/  FMUL.FTZ R59, R59, R132.reuse ;  /* 0x000000843b3b7220 */ /* 0x080fe20000410000 */
[----:B------:R-:W-:Y:S01]  /*3b20*/  HMMA.16816.F32 R40, R8, R18, R40 ;  /* 0x000000120828723c */ /* 0x000fe20000001828 */
[----:B------:R-:W2:Y:S01]  /*3b30*/  LDSM.16.M88.4 R16, [R135+0xb000] ;  /* 0x00b000008710783b */ /* 0x000ea20000000200 */
[----:B------:R-:W-:Y:S01]  /*3b40*/  MUFU.TANH R206, R92 ;  /* 0x0000005c00ce7308 */ /* 0x000fe20000002400 */
[-C--:B------:R-:W-:Y:S01]  /*3b50*/  FMUL.FTZ R50, R50, R132.reuse ;  /* 0x0000008432327220 */ /* 0x080fe20000410000 */
[-C--:B------:R-:W-:Y:S01]  /*3b60*/  FMUL.FTZ R48, R48, R132.reuse ;  /* 0x0000008430307220 */ /* 0x080fe20000410000 */
[-C--:B------:R-:W-:Y:S01]  /*3b70*/  FMUL.FTZ R49, R49, R132.reuse ;  /* 0x0000008431317220 */ /* 0x080fe20000410000 */
[----:B------:R-:W-:-:S02]  /*3b80*/  FMUL.FTZ R51, R51, R132 ;  /* 0x0000008433337220 */ /* 0x000fc40000410000 */
[----:B------:R-:W-:Y:S02]  /*3b90*/  HMMA.16816.F32 R36, R20, R64, R36 ;  /* 0x000000401424723c */ /* 0x000fe40000001824 */
[----:B------:R5:W-:Y:S06]  /*3ba0*/  MUFU.TANH R198, R50 ;  /* 0x0000003200c67308 */ /* 0x000bec0000002400 */
[C---:B------:R-:W-:Y:S02]  /*3bb0*/  HMMA.16816.F32 R44, R96.reuse, R4, R44 ;  /* 0x00000004602c723c */ /* 0x040fe4000000182c */
[----:B------:R3:W-:Y:S06]  /*3bc0*/  MUFU.TANH R194, R48 ;  /* 0x0000003000c27308 */ /* 0x0007ec0000002400 */
[----:B------:R-:W-:Y:S01]  /*3bd0*/  HMMA.16816.F32 R40, R96, R6, R40 ;  /* 0x000000066028723c */ /* 0x000fe20000001828 */
[----:B------:R-:W1:Y:S01]  /*3be0*/  LDSM.16.M88.4 R4, [R136+0xb000] ;  /* 0x00b000008804783b */ /* 0x000e620000000200 */
[----:B------:R-:W-:Y:S03]  /*3bf0*/  MUFU.TANH R180, R49 ;  /* 0x0000003100b47308 */ /* 0x000fe60000002400 */
[----:B------:R-:W-:Y:S03]  /*3c00*/  LDSM.16.M88.4 R136, [R136+0xb800] ;  /* 0x00b800008888783b */ /* 0x000fe60000000200 */
[----:B----4-:R-:W-:Y:S02]  /*3c10*/  HMMA.16816.F32 R36, R8, R52, R36 ;  /* 0x000000340824723c */ /* 0x010fe40000001824 */
[----:B------:R-:W-:Y:S06]  /*3c20*/  MUFU.TANH R186, R51 ;  /* 0x0000003300ba7308 */ /* 0x000fec0000002400 */
[----:B------:R-:W-:Y:S01]  /*3c30*/  HMMA.16816.F32 R44, R100, R12, R44 ;  /* 0x0000000c642c723c */ /* 0x000fe2000000182c */
[----:B------:R-:W-:Y:S01]  /*3c40*/  IMAD.SHL.U32 R12, R208, 0x2, RZ ;  /* 0x00000002d00c7824 */ /* 0x000fe200078e00ff */
[----:B------:R-:W4:Y:S04]  /*3c50*/  MUFU.TANH R216, R94 ;  /* 0x0000005e00d87308 */ /* 0x000f280000002400 */
[----:B------:R-:W-:-:S02]  /*3c60*/  LOP3.LUT R13, R12, 0x6, RZ, 0xc0, !PT ;  /* 0x000000060c0d7812 */ /* 0x000fc400078ec0ff */
[----:B------:R-:W-:Y:S02]  /*3c70*/  HMMA.16816.F32 R32, R20, R66, R32 ;  /* 0x000000421420723c */ /* 0x000fe40000001820 */
[----:B------:R-:W-:Y:S01]  /*3c80*/  IADD3 R52, PT, PT, R13, R232, RZ ;  /* 0x000000e80d347210 */ /* 0x000fe20007ffe0ff */
[----:B------:R-:W-:Y:S03]  /*3c90*/  MUFU.TANH R204, R93 ;  /* 0x0000005d00cc7308 */ /* 0x000fe60000002400 */
[CC--:B------:R-:W-:Y:S02]  /*3ca0*/  ISETP.GE.AND P1, PT, R52.reuse, R133.reuse, PT ;  /* 0x000000853400720c */ /* 0x0c0fe40003f26270 */
[----:B--2---:R-:W-:Y:S01]  /*3cb0*/  HMMA.16816.F32 R36, R96, R16, R36 ;  /* 0x000000106024723c */ /* 0x004fe20000001824 */
[----:B------:R-:W-:Y:S01]  /*3cc0*/  VIADD R16, R52, 0x1 ;  /* 0x0000000134107836 */ /* 0x000fe20000000000 */
[----:B------:R-:W-:Y:S01]  /*3cd0*/  FSEL R104, R104, -INF , !P1 ;  /* 0xff80000068687808 */ /* 0x000fe20004800000 */
[-C--:B------:R-:W-:Y:S01]  /*3ce0*/  FMUL.FTZ R44, R44, R132.reuse ;  /* 0x000000842c2c7220 */ /* 0x080fe20000410000 */
[----:B------:R-:W-:Y:S01]  /*3cf0*/  FSEL R84, R84, -INF , !P1 ;  /* 0xff80000054547808 */ /* 0x000fe20004800000 */
[-C--:B------:R-:W-:Y:S01]  /*3d00*/  FMUL.FTZ R46, R46, R132.reuse ;  /* 0x000000842e2e7220 */ /* 0x080fe20000410000 */
[-C--:B------:R-:W-:Y:S01]  /*3d10*/  ISETP.GE.AND P0, PT, R16, R133.reuse, PT ;  /* 0x000000851000720c */ /* 0x080fe20003f06270 */
[----:B------:R-:W-:Y:S01]  /*3d20*/  VIADD R16, R52, 0x10 ;  /* 0x0000001034107836 */ /* 0x000fe20000000000 */
[----:B------:R-:W-:Y:S01]  /*3d30*/  HMMA.16816.F32 R40, R100, R14, R40 ;  /* 0x0000000e6428723c */ /* 0x000fe20000001828 */
[----:B------:R-:W2:Y:S01]  /*3d40*/  LDSM.16.M88.4 R12, [R134+0xb800] ;  /* 0x00b80000860c783b */ /* 0x000ea20000000200 */
[----:B------:R-:W-:Y:S01]  /*3d50*/  FSEL R85, R85, -INF , !P0 ;  /* 0xff80000055557808 */ /* 0x000fe20004000000 */
[----:B------:R4:W-:Y:S01]  /*3d60*/  MUFU.TANH R184, R44 ;  /* 0x0000002c00b87308 */ /* 0x0009e20000002400 */
[----:B------:R-:W-:Y:S01]  /*3d70*/  ISETP.GE.AND P5, PT, R16, R133, PT ;  /* 0x000000851000720c */ /* 0x000fe20003fa6270 */
[-C--:B------:R-:W-:Y:S01]  /*3d80*/  FMUL.FTZ R45, R45, R132.reuse ;  /* 0x000000842d2d7220 */ /* 0x080fe20000410000 */
[----:B------:R-:W-:-:S02]  /*3d90*/  FMUL.FTZ R47, R47, R132 ;  /* 0x000000842f2f7220 */ /* 0x000fc40000410000 */
[C---:B------:R-:W-:Y:S01]  /*3da0*/  HMMA.16816.F32 R28, R20.reuse, R60, R28 ;  /* 0x0000003c141c723c */ /* 0x040fe2000000181c */
[----:B------:R-:W-:Y:S02]  /*3db0*/  FSEL R78, R78, -INF , !P5 ;  /* 0xff8000004e4e7808 */ /* 0x000fe40006800000 */
[----:B------:R4:W-:Y:S05]  /*3dc0*/  MUFU.TANH R192, R46 ;  /* 0x0000002e00c07308 */ /* 0x0009ea0000002400 */
[----:B------:R-:W-:Y:S01]  /*3dd0*/  HMMA.16816.F32 R116, R20, R62, R116 ;  /* 0x0000003e1474723c */ /* 0x000fe20000001874 */
[C---:B------:R-:W-:Y:S02]  /*3de0*/  VIADD R22, R52.reuse, 0x8 ;  /* 0x0000000834167836 */ /* 0x040fe40000000000 */
[----:B------:R-:W-:-:S02]  /*3df0*/  VIADD R20, R52, 0x9 ;  /* 0x0000000934147836 */ /* 0x000fc40000000000 */
[-C--:B------:R-:W-:Y:S01]  /*3e00*/  FMUL.FTZ R188, R42, R132.reuse ;  /* 0x000000842abc7220 */ /* 0x080fe20000410000 */
[----:B------:R-:W-:Y:S01]  /*3e10*/  FSEL R42, R105, -INF , !P0 ;  /* 0xff800000692a7808 */ /* 0x000fe20004000000 */
[-C--:B------:R-:W-:Y:S01]  /*3e20*/  FMUL.FTZ R40, R40, R132.reuse ;  /* 0x0000008428287220 */ /* 0x080fe20000410000 */
[-C--:B------:R-:W-:Y:S01]  /*3e30*/  ISETP.GE.AND P4, PT, R22, R133.reuse, PT ;  /* 0x000000851600720c */ /* 0x080fe20003f86270 */
[----:B-1----:R-:W-:Y:S01]  /*3e40*/  HMMA.16816.F32 R36, R100, R4, R36 ;  /* 0x000000046424723c */ /* 0x002fe20000001824 */
[----:B------:R-:W-:Y:S01]  /*3e50*/  VIADD R4, R52, 0x11 ;  /* 0x0000001134047836 */ /* 0x000fe20000000000 */
[-C--:B------:R-:W-:Y:S01]  /*3e60*/  ISETP.GE.AND P6, PT, R20, R133.reuse, PT ;  /* 0x000000851400720c */ /* 0x080fe20003fc6270 */
[----:B------:R-:W-:Y:S01]  /*3e70*/  MUFU.TANH R178, R40 ;  /* 0x0000002800b27308 */ /* 0x000fe20000002400 */
[----:B------:R-:W1:Y:S01]  /*3e80*/  LDSM.16.M88.4 R20, [R135+0xb800] ;  /* 0x00b800008714783b */ /* 0x000e620000000200 */
[----:B------:R-:W-:Y:S01]  /*3e90*/  FSEL R106, R106, -INF , !P4 ;  /* 0xff8000006a6a7808 */ /* 0x000fe20006000000 */
[-C--:B------:R-:W-:Y:S01]  /*3ea0*/  FMUL.FTZ R41, R41, R132.reuse ;  /* 0x0000008429297220 */ /* 0x080fe20000410000 */
[-C--:B------:R-:W-:Y:S01]  /*3eb0*/  ISETP.GE.AND P3, PT, R4, R133.reuse, PT ;  /* 0x000000850400720c */ /* 0x080fe20003f66270 */
[C---:B------:R-:W-:Y:S01]  /*3ec0*/  HMMA.16816.F32 R32, R8.reuse, R54, R32 ;  /* 0x000000360820723c */ /* 0x040fe20000001820 */
[----:B------:R-:W-:Y:S01]  /*3ed0*/  VIADD R4, R52, 0x18 ;  /* 0x0000001834047836 */ /* 0x000fe20000000000 */
[----:B------:R-:W-:Y:S01]  /*3ee0*/  FSEL R86, R86, -INF , !P4 ;  /* 0xff80000056567808 */ /* 0x000fe20006000000 */
[----:B------:R-:W1:Y:S01]  /*3ef0*/  MUFU.TANH R202, R95 ;  /* 0x0000005f00ca7308 */ /* 0x000e620000002400 */
[----:B------:R-:W-:Y:S01]  /*3f00*/  FSEL R88, R88, -INF , !P6 ;  /* 0xff80000058587808 */ /* 0x000fe20007000000 */
[-C--:B------:R-:W-:Y:S01]  /*3f10*/  FMUL.FTZ R43, R43, R132.reuse ;  /* 0x000000842b2b7220 */ /* 0x080fe20000410000 */
[-C--:B------:R-:W-:Y:S01]  /*3f20*/  ISETP.GE.AND P1, PT, R4, R133.reuse, PT ;  /* 0x000000850400720c */ /* 0x080fe20003f26270 */
[----:B------:R-:W-:Y:S01]  /*3f30*/  VIADD R4, R52, 0x19 ;  /* 0x0000001934047836 */ /* 0x000fe20000000000 */
[----:B------:R-:W-:Y:S01]  /*3f40*/  FSEL R54, R87, -INF , !P6 ;  /* 0xff80000057367808 */ /* 0x000fe20007000000 */
[C---:B--2---:R-:W-:Y:S01]  /*3f50*/  HMMA.16816.F32 R28, R8.reuse, R12, R28 ;  /* 0x0000000c081c723c */ /* 0x044fe2000000181c */
[----:B-----5:R-:W-:Y:S01]  /*3f60*/  FSEL R50, R79, -INF , !P3 ;  /* 0xff8000004f327808 */ /* 0x020fe20005800000 */
[-C--:B------:R-:W-:Y:S01]  /*3f70*/  FMUL.FTZ R38, R38, R132.reuse ;  /* 0x0000008426267220 */ /* 0x080fe20000410000 */
[-C--:B------:R-:W-:Y:S01]  /*3f80*/  ISETP.GE.AND P0, PT, R4, R133.reuse, PT ;  /* 0x000000850400720c */ /* 0x080fe20003f06270 */
[----:B------:R-:W-:Y:S01]  /*3f90*/  VIADD R4, R52, 0x20 ;  /* 0x0000002034047836 */ /* 0x000fe20000000000 */
[----:B------:R-:W-:Y:S01]  /*3fa0*/  FSEL R16, R77, -INF , !P3 ;  /* 0xff8000004d107808 */ /* 0x000fe20005800000 */
[----:B------:R2:W-:Y:S01]  /*3fb0*/  MUFU.TANH R168, R38 ;  /* 0x0000002600a87308 */ /* 0x0005e20000002400 */
[----:B---3--:R-:W-:Y:S01]  /*3fc0*/  FSEL R48, R91, -INF , !P1 ;  /* 0xff8000005b307808 */ /* 0x008fe20004800000 */
[----:B------:R-:W-:Y:S01]  /*3fd0*/  HMMA.16816.F32 R116, R8, R14, R116 ;  /* 0x0000000e0874723c */ /* 0x000fe20000001874 */
[-C--:B------:R-:W-:Y:S01]  /*3fe0*/  ISETP.GE.AND P4, PT, R4, R133.reuse, PT ;  /* 0x000000850400720c */ /* 0x080fe20003f86270 */
[C---:B------:R-:W-:Y:S01]  /*3ff0*/  VIADD R4, R52.reuse, 0x21 ;  /* 0x0000002134047836 */ /* 0x040fe20000000000 */
[----:B------:R-:W-:Y:S01]  /*4000*/  FSEL R12, R89, -INF , !P1 ;  /* 0xff800000590c7808 */ /* 0x000fe20004800000 */
[----:B------:R-:W-:Y:S01]  /*4010*/  VIADD R8, R52, 0x40 ;  /* 0x0000004034087836 */ /* 0x000fe20000000000 */
[----:B------:R-:W-:Y:S01]  /*4020*/  FSEL R90, R90, -INF , !P0 ;  /* 0xff8000005a5a7808 */ /* 0x000fe20004000000 */
[-C--:B------:R-:W-:Y:S01]  /*4030*/  FMUL.FTZ R36, R36, R132.reuse ;  /* 0x0000008424247220 */ /* 0x080fe20000410000 */
[-C--:B------:R-:W-:Y:S01]  /*4040*/  ISETP.GE.AND P6, PT, R4, R133.reuse, PT ;  /* 0x000000850400720c */ /* 0x080fe20003fc6270 */
[----:B------:R-:W-:Y:S01]  /*4050*/  HMMA.16816.F32 R32, R96, R18, R32 ;  /* 0x000000126020723c */ /* 0x000fe20000001820 */
[----:B------:R-:W-:Y:S01]  /*4060*/  VIADD R4, R52, 0x28 ;  /* 0x0000002834047836 */ /* 0x000fe20000000000 */
[----:B------:R-:W-:Y:S01]  /*4070*/  FSEL R18, R76, -INF , !P5 ;  /* 0xff8000004c127808 */ /* 0x000fe20006800000 */
[----:B------:R3:W-:Y:S01]  /*4080*/  MUFU.TANH R162, R36 ;  /* 0x0000002400a27308 */ /* 0x0007e20000002400 */
[----:B----4-:R-:W-:Y:S01]  /*4090*/  FSEL R44, R70, -INF , !P4 ;  /* 0xff800000462c7808 */ /* 0x010fe20006000000 */
[-C--:B------:R-:W-:Y:S01]  /*40a0*/  FMUL.FTZ R37, R37, R132.reuse ;  /* 0x0000008425257220 */ /* 0x080fe20000410000 */
[----:B------:R-:W-:Y:S01]  /*40b0*/  ISETP.GE.AND P5, PT, R4, R133, PT ;  /* 0x000000850400720c */ /* 0x000fe20003fa6270 */
[----:B------:R-:W-:Y:S01]  /*40c0*/  FMUL.FTZ R39, R39, R132 ;  /* 0x0000008427277220 */ /* 0x000fe20000410000 */
[----:B------:R-:W-:Y:S01]  /*40d0*/  IADD3 R4, PT, PT, R52, 0x29, RZ ;  /* 0x0000002934047810 */ /* 0x000fe20007ffe0ff */
[----:B------:R-:W-:-:S04]  /*40e0*/  DEPBAR.LE SB0, 0x0 ;  /* 0x000080000000791a */ /* 0x000fc80000000000 */
[-C--:B------:R-:W-:Y:S01]  /*40f0*/  ISETP.GE.AND P3, PT, R4, R133.reuse, PT ;  /* 0x000000850400720c */ /* 0x080fe20003f66270 */
[----:B------:R-:W-:Y:S01]  /*4100*/  VIADD R4, R52, 0x30 ;  /* 0x0000003034047836 */ /* 0x000fe20000000000 */
[----:B-1----:R-:W-:Y:S01]  /*4110*/  HMMA.16816.F32 R28, R96, R20, R28 ;  /* 0x00000014601c723c */ /* 0x002fe2000000181c */
[----:B------:R-:W-:Y:S01]  /*4120*/  FSEL R20, R107, -INF , !P0 ;  /* 0xff8000006b147808 */ /* 0x000fe20004000000 */
[----:B------:R-:W-:Y:S01]  /*4130*/  MUFU.TANH R182, R45 ;  /* 0x0000002d00b67308 */ /* 0x000fe20000002400 */
[----:B------:R-:W-:Y:S02]  /*4140*/  FSEL R46, R68, -INF , !P4 ;  /* 0xff800000442e7808 */ /* 0x000fe40006000000 */
[-C--:B------:R-:W-:Y:S01]  /*4150*/  ISETP.GE.AND P1, PT, R4, R133.reuse, PT ;  /* 0x000000850400720c */ /* 0x080fe20003f26270 */
[----:B------:R-:W-:Y:S01]  /*4160*/  VIADD R4, R52, 0x31 ;  /* 0x0000003134047836 */ /* 0x000fe20000000000 */
[----:B------:R-:W-:Y:S01]  /*4170*/  FSEL R230, R69, -INF , !P6 ;  /* 0xff80000045e67808 */ /* 0x000fe20007000000 */
[----:B------:R-:W-:Y:S01]  /*4180*/  HMMA.16816.F32 R32, R100, R6, R32 ;  /* 0x000000066420723c */ /* 0x000fe20000001820 */
[----:B--2---:R-:W-:Y:S01]  /*4190*/  FSEL R38, R83, -INF , !P3 ;  /* 0xff80000053267808 */ /* 0x004fe20005800000 */
[----:B------:R-:W-:Y:S01]  /*41a0*/  MUFU.TANH R190, R47 ;  /* 0x0000002f00be7308 */ /* 0x000fe20000002400 */
[----:B------:R-:W-:Y:S01]  /*41b0*/  ISETP.GE.AND P0, PT, R4, R133, PT ;  /* 0x000000850400720c */ /* 0x000fe20003f06270 */
[----:B------:R-:W-:Y:S01]  /*41c0*/  VIADD R4, R52, 0x38 ;  /* 0x0000003834047836 */ /* 0x000fe20000000000 */
[----:B------:R-:W-:-:S02]  /*41d0*/  FSEL R40, R81, -INF , !P3 ;  /* 0xff80000051287808 */ /* 0x000fc40005800000 */
[----:B------:R-:W-:Y:S01]  /*41e0*/  FSEL R220, R108, -INF , !P1 ;  /* 0xff8000006cdc7808 */ /* 0x000fe20004800000 */
[----:B------:R-:W-:Y:S01]  /*41f0*/  HMMA.16816.F32 R116, R96, R22, R116 ;  /* 0x000000166074723c */ /* 0x000fe20000001874 */
[----:B------:R-:W-:Y:S01]  /*4200*/  ISETP.GE.AND P4, PT, R4, R133, PT ;  /* 0x000000850400720c */ /* 0x000fe20003f86270 */
[----:B------:R-:W-:Y:S01]  /*4210*/  VIADD R4, R52, 0x39 ;  /* 0x0000003934047836 */ /* 0x000fe20000000000 */
[----:B------:R-:W-:Y:S01]  /*4220*/  FSEL R214, R72, -INF , !P1 ;  /* 0xff80000048d67808 */ /* 0x000fe20004800000 */
[----:B------:R-:W-:Y:S01]  /*4230*/  MUFU.TANH R196, R56 ;  /* 0x0000003800c47308 */ /* 0x000fe20000002400 */
[----:B---3--:R-:W-:Y:S02]  /*4240*/  FSEL R36, R109, -INF , !P0 ;  /* 0xff8000006d247808 */ /* 0x008fe40004000000 */
[----:B------:R-:W-:Y:S02]  /*4250*/  FSEL R212, R73, -INF , !P0 ;  /* 0xff80000049d47808 */ /* 0x000fe40004000000 */
[----:B------:R-:W-:-:S02]  /*4260*/  FSEL R216, R216, -INF , !P4 ;  /* 0xff800000d8d87808 */ /* 0x000fc40006000000 */
[-C--:B------:R-:W-:Y:S01]  /*4270*/  FMUL.FTZ R158, R32, R132.reuse ;  /* 0x00000084209e7220 */ /* 0x080fe20000410000 */
[----:B------:R-:W-:Y:S01]  /*4280*/  FSEL R32, R71, -INF , !P6 ;  /* 0xff80000047207808 */ /* 0x000fe20007000000 */
[----:B------:R-:W1:Y:S01]  /*4290*/  MUFU.TANH R200, R58 ;  /* 0x0000003a00c87308 */ /* 0x000e620000002400 */
[-C--:B------:R-:W-:Y:S01]  /*42a0*/  ISETP.GE.AND P6, PT, R4, R133.reuse, PT ;  /* 0x000000850400720c */ /* 0x080fe20003fc6270 */
[-C--:B------:R-:W-:Y:S01]  /*42b0*/  FMUL.FTZ R34, R34, R132.reuse ;  /* 0x0000008422227220 */ /* 0x080fe20000410000 */
[C---:B------:R-:W-:Y:S01]  /*42c0*/  HMMA.16816.F32 R4, R100.reuse, R136, R28 ;  /* 0x000000886404723c */ /* 0x040fe2000000181c */
[----:B------:R-:W-:Y:S01]  /*42d0*/  FSEL R30, R82, -INF , !P5 ;  /* 0xff800000521e7808 */ /* 0x000fe20006800000 */
[-C--:B------:R-:W-:Y:S01]  /*42e0*/  FMUL.FTZ R33, R33, R132.reuse ;  /* 0x0000008421217220 */ /* 0x080fe20000410000 */
[----:B------:R-:W-:Y:S01]  /*42f0*/  FSEL R28, R80, -INF , !P5 ;  /* 0xff800000501c7808 */ /* 0x000fe20006800000 */
[----:B------:R-:W-:Y:S01]  /*4300*/  FMUL.FTZ R35, R35, R132 ;  /* 0x0000008423237220 */ /* 0x000fe20000410000 */
[----:B------:R-:W-:Y:S01]  /*4310*/  ISETP.GE.AND P5, PT, R8, R133, PT ;  /* 0x000000850800720c */ /* 0x000fe20003fa6270 */
[----:B------:R-:W-:Y:S01]  /*4320*/  VIADD R8, R52, 0x41 ;  /* 0x0000004134087836 */ /* 0x000fe20000000000 */
[----:B------:R-:W-:Y:S01]  /*4330*/  MUFU.TANH R188, R188 ;  /* 0x000000bc00bc7308 */ /* 0x000fe20000002400 */
[----:B------:R-:W-:Y:S01]  /*4340*/  HMMA.16816.F32 R100, R100, R138, R116 ;  /* 0x0000008a6464723c */ /* 0x000fe20000001874 */
[----:B------:R-:W-:-:S02]  /*4350*/  FSEL R206, R206, -INF , !P4 ;  /* 0xff800000cece7808 */ /* 0x000fc40006000000 */
[-C--:B------:R-:W-:Y:S01]  /*4360*/  ISETP.GE.AND P3, PT, R8, R133.reuse, PT ;  /* 0x000000850800720c */ /* 0x080fe20003f66270 */
[----:B------:R-:W-:Y:S01]  /*4370*/  VIADD R8, R52, 0x48 ;  /* 0x0000004834087836 */ /* 0x000fe20000000000 */
[----:B------:R-:W-:Y:S02]  /*4380*/  FSEL R202, R202, -INF , !P6 ;  /* 0xff800000caca7808 */ /* 0x000fe40007000000 */
[----:B------:R-:W-:Y:S01]  /*4390*/  MUFU.TANH R174, R57 ;  /* 0x0000003900ae7308 */ /* 0x000fe20000002400 */
[----:B------:R-:W-:Y:S02]  /*43a0*/  FSEL R204, R204, -INF , !P6 ;  /* 0xff800000cccc7808 */ /* 0x000fe40007000000 */
[-C--:B------:R-:W-:Y:S01]  /*43b0*/  ISETP.GE.AND P1, PT, R8, R133.reuse, PT ;  /* 0x000000850800720c */ /* 0x080fe20003f26270 */
[-C--:B------:R-:W-:Y:S01]  /*43c0*/  FMUL.FTZ R150, R6, R132.reuse ;  /* 0x0000008406967220 */ /* 0x080fe20000410000 */
[----:B------:R-:W-:Y:S02]  /*43d0*/  VIADD R6, R52, 0x60 ;  /* 0x0000006034067836 */ /* 0x000fe40000000000 */
[-C--:B------:R-:W-:Y:S01]  /*43e0*/  FMUL.FTZ R136, R4, R132.reuse ;  /* 0x0000008404887220 */ /* 0x080fe20000410000 */
[----:B------:R-:W-:Y:S01]  /*43f0*/  VIADD R8, R52, 0x49 ;  /* 0x0000004934087836 */ /* 0x000fe20000000000 */
[----:B------:R-:W-:Y:S01]  /*4400*/  FSEL R198, R198, -INF , !P1 ;  /* 0xff800000c6c67808 */ /* 0x000fe20004800000 */
[----:B------:R-:W2:Y:S01]  /*4410*/  MUFU.TANH R170, R59 ;  /* 0x0000003b00aa7308 */ /* 0x000ea20000002400 */
[----:B------:R-:W-:Y:S01]  /*4420*/  FSEL R194, R194, -INF , !P1 ;  /* 0xff800000c2c27808 */ /* 0x000fe20004800000 */
[-C--:B------:R-:W-:Y:S01]  /*4430*/  FMUL.FTZ R4, R5, R132.reuse ;  /* 0x0000008405047220 */ /* 0x080fe20000410000 */
[-C--:B------:R-:W-:Y:S01]  /*4440*/  ISETP.GE.AND P1, PT, R6, R133.reuse, PT ;  /* 0x000000850600720c */ /* 0x080fe20003f26270 */
[----:B------:R-:W-:Y:S01]  /*4450*/  VIADD R6, R52, 0x61 ;  /* 0x0000006134067836 */ /* 0x000fe20000000000 */
[-C--:B------:R-:W-:Y:S01]  /*4460*/  ISETP.GE.AND P0, PT, R8, R133.reuse, PT ;  /* 0x000000850800720c */ /* 0x080fe20003f06270 */
[----:B------:R-:W-:Y:S01]  /*4470*/  VIADD R8, R52, 0x50 ;  /* 0x0000005034087836 */ /* 0x000fe20000000000 */
[----:B-1----:R-:W-:Y:S01]  /*4480*/  FSEL R200, R200, -INF , !P5 ;  /* 0xff800000c8c87808 */ /* 0x002fe20006800000 */
[----:B------:R-:W-:Y:S01]  /*4490*/  MUFU.TANH R158, R158 ;  /* 0x0000009e009e7308 */ /* 0x000fe20000002400 */
[----:B------:R-:W-:Y:S01]  /*44a0*/  FSEL R186, R186, -INF , !P0 ;  /* 0xff800000baba7808 */ /* 0x000fe20004000000 */
[-C--:B------:R-:W-:Y:S01]  /*44b0*/  FMUL.FTZ R64, R103, R132.reuse ;  /* 0x0000008467407220 */ /* 0x080fe20000410000 */
[----:B------:R-:W-:Y:S01]  /*44c0*/  FSEL R180, R180, -INF , !P0 ;  /* 0xff800000b4b47808 */ /* 0x000fe20004000000 */
[-C--:B------:R-:W-:Y:S01]  /*44d0*/  FMUL.FTZ R7, R7, R132.reuse ;  /* 0x0000008407077220 */ /* 0x080fe20000410000 */
[-C--:B------:R-:W-:Y:S01]  /*44e0*/  ISETP.GE.AND P0, PT, R6, R133.reuse, PT ;  /* 0x000000850600720c */ /* 0x080fe20003f06270 */
[----:B------:R-:W-:Y:S01]  /*44f0*/  VIADD R6, R52, 0x68 ;  /* 0x0000006834067836 */ /* 0x000fe20000000000 */
[-C--:B------:R-:W-:Y:S01]  /*4500*/  ISETP.GE.AND P4, PT, R8, R133.reuse, PT ;  /* 0x000000850800720c */ /* 0x080fe20003f86270 */
[----:B------:R-:W1:Y:S01]  /*4510*/  MUFU.TANH R164, R34 ;  /* 0x0000002200a47308 */ /* 0x000e620000002400 */
[----:B------:R-:W-:Y:S01]  /*4520*/  VIADD R8, R52, 0x51 ;  /* 0x0000005134087836 */ /* 0x000fe20000000000 */
[----:B------:R-:W-:Y:S01]  /*4530*/  FSEL R196, R196, -INF , !P5 ;  /* 0xff800000c4c47808 */ /* 0x000fe20006800000 */
[-C--:B------:R-:W-:Y:S01]  /*4540*/  FMUL.FTZ R100, R100, R132.reuse ;  /* 0x0000008464647220 */ /* 0x080fe20000410000 */
[----:B------:R-:W-:Y:S01]  /*4550*/  FSEL R192, R192, -INF , !P4 ;  /* 0xff800000c0c07808 */ /* 0x000fe20006000000 */
[-C--:B------:R-:W-:Y:S01]  /*4560*/  FMUL.FTZ R102, R102, R132.reuse ;  /* 0x0000008466667220 */ /* 0x080fe20000410000 */
[----:B------:R-:W-:Y:S01]  /*4570*/  FSEL R184, R184, -INF , !P4 ;  /* 0xff800000b8b87808 */ /* 0x000fe20006000000 */
[----:B------:R-:W-:Y:S01]  /*4580*/  FMUL.FTZ R101, R101, R132 ;  /* 0x0000008465657220 */ /* 0x000fe20000410000 */
[----:B------:R-:W-:Y:S01]  /*4590*/  MUFU.TANH R176, R41 ;  /* 0x0000002900b07308 */ /* 0x000fe20000002400 */
[-C--:B------:R-:W-:Y:S01]  /*45a0*/  ISETP.GE.AND P4, PT, R6, R133.reuse, PT ;  /* 0x000000850600720c */ /* 0x080fe20003f86270 */
[----:B------:R-:W-:Y:S01]  /*45b0*/  VIADD R6, R52, 0x69 ;  /* 0x0000006934067836 */ /* 0x000fe20000000000 */
[----:B------:R-:W-:-:S02]  /*45c0*/  ISETP.GE.AND P6, PT, R8, R133, PT ;  /* 0x000000850800720c */ /* 0x000fc40003fc6270 */
[----:B------:R-:W-:Y:S02]  /*45d0*/  IADD3 R8, PT, PT, R52, 0x58, RZ ;  /* 0x0000005834087810 */ /* 0x000fe40007ffe0ff */
[----:B------:R-:W-:Y:S01]  /*45e0*/  FSEL R190, R190, -INF , !P6 ;  /* 0xff800000bebe7808 */ /* 0x000fe20007000000 */
[----:B------:R-:W3:Y:S01]  /*45f0*/  MUFU.TANH R172, R43 ;  /* 0x0000002b00ac7308 */ /* 0x000ee20000002400 */
[----:B------:R-:W-:Y:S02]  /*4600*/  FSEL R182, R182, -INF , !P6 ;  /* 0xff800000b6b67808 */ /* 0x000fe40007000000 */
[-C--:B------:R-:W-:Y:S01]  /*4610*/  ISETP.GE.AND P6, PT, R6, R133.reuse, PT ;  /* 0x000000850600720c */ /* 0x080fe20003fc6270 */
[----:B------:R-:W-:Y:S01]  /*4620*/  VIADD R6, R52, 0x70 ;  /* 0x0000007034067836 */ /* 0x000fe20000000000 */
[----:B------:R-:W-:Y:S01]  /*4630*/  ISETP.GE.AND P5, PT, R8, R133, PT ;  /* 0x000000850800720c */ /* 0x000fe20003fa6270 */
[----:B------:R-:W-:Y:S01]  /*4640*/  VIADD R8, R52, 0x59 ;  /* 0x0000005934087836 */ /* 0x000fe20000000000 */
[----:B--2---:R-:W-:Y:S01]  /*4650*/  FSEL R170, R170, -INF , !P3 ;  /* 0xff800000aaaa7808 */ /* 0x004fe20005800000 */
[----:B------:R-:W-:Y:S01]  /*4660*/  MUFU.TANH R160, R37 ;  /* 0x0000002500a07308 */ /* 0x000fe20000002400 */
[----:B------:R-:W-:-:S02]  /*4670*/  FSEL R188, R188, -INF , !P5 ;  /* 0xff800000bcbc7808 */ /* 0x000fc40006800000 */
[----:B------:R-:W-:Y:S02]  /*4680*/  FSEL R178, R178, -INF , !P5 ;  /* 0xff800000b2b27808 */ /* 0x000fe40006800000 */
[----:B------:R-:W-:Y:S02]  /*4690*/  FSEL R174, R174, -INF , !P3 ;  /* 0xff800000aeae7808 */ /* 0x000fe40005800000 */
[-C--:B------:R-:W-:Y:S01]  /*46a0*/  ISETP.GE.AND P5, PT, R6, R133.reuse, PT ;  /* 0x000000850600720c */ /* 0x080fe20003fa6270 */
[----:B------:R-:W2:Y:S01]  /*46b0*/  MUFU.TANH R166, R39 ;  /* 0x0000002700a67308 */ /* 0x000ea20000002400 */
[----:B------:R-:W-:Y:S01]  /*46c0*/  ISETP.GE.AND P3, PT, R8, R133, PT ;  /* 0x000000850800720c */ /* 0x000fe20003f66270 */
[----:B------:R-:W-:Y:S01]  /*46d0*/  VIADD R6, R52, 0x71 ;  /* 0x0000007134067836 */ /* 0x000fe20000000000 */
[----:B-1----:R-:W-:Y:S02]  /*46e0*/  FSEL R164, R164, -INF , !P4 ;  /* 0xff800000a4a47808 */ /* 0x002fe40006000000 */
[----:B------:R-:W-:-:S02]  /*46f0*/  FSEL R158, R158, -INF , !P4 ;  /* 0xff8000009e9e7808 */ /* 0x000fc40006000000 */
[----:B------:R-:W-:Y:S01]  /*4700*/  ISETP.NE.AND P4, PT, R26, 0x1, PT ;  /* 0x000000011a00780c */ /* 0x000fe20003f85270 */
[----:B------:R-:W1:Y:S01]  /*4710*/  MUFU.TANH R156, R33 ;  /* 0x00000021009c7308 */ /* 0x000e620000002400 */
[----:B---3--:R-:W-:Y:S02]  /*4720*/  FSEL R172, R172, -INF , !P3 ;  /* 0xff800000acac7808 */ /* 0x008fe40005800000 */
[----:B------:R-:W-:Y:S02]  /*4730*/  FSEL R176, R176, -INF , !P3 ;  /* 0xff800000b0b07808 */ /* 0x000fe40005800000 */
[----:B------:R-:W-:Y:S01]  /*4740*/  ISETP.GE.AND P3, PT, R6, R133, PT ;  /* 0x000000850600720c */ /* 0x000fe20003f66270 */
[----:B------:R-:W-:Y:S01]  /*4750*/  VIADD R6, R52, 0x78 ;  /* 0x0000007834067836 */ /* 0x000fe20000000000 */
[----:B------:R-:W-:Y:S01]  /*4760*/  FSEL R168, R168, -INF , !P1 ;  /* 0xff800000a8a87808 */ /* 0x000fe20004800000 */
[----:B------:R-:W3:Y:S01]  /*4770*/  MUFU.TANH R154, R35 ;  /* 0x00000023009a7308 */ /* 0x000ee20000002400 */
[----:B------:R-:W-:Y:S01]  /*4780*/  VIADD R52, R52, 0x79 ;  /* 0x0000007934347836 */ /* 0x000fe20000000000 */
[----:B------:R-:W-:-:S02]  /*4790*/  FSEL R162, R162, -INF , !P1 ;  /* 0xff800000a2a27808 */ /* 0x000fc40004800000 */
[----:B--2---:R-:W-:Y:S02]  /*47a0*/  FSEL R166, R166, -INF , !P0 ;  /* 0xff800000a6a67808 */ /* 0x004fe40004000000 */
[----:B------:R-:W-:Y:S02]  /*47b0*/  FSEL R160, R160, -INF , !P0 ;  /* 0xff800000a0a07808 */ /* 0x000fe40004000000 */
[----:B------:R-:W2:Y:S01]  /*47c0*/  MUFU.TANH R136, R136 ;  /* 0x0000008800887308 */ /* 0x000ea20000002400 */
[-C--:B------:R-:W-:Y:S02]  /*47d0*/  ISETP.GE.AND P1, PT, R6, R133.reuse, PT ;  /* 0x000000850600720c */ /* 0x080fe40003f26270 */
[----:B------:R-:W-:Y:S02]  /*47e0*/  ISETP.GE.AND P0, PT, R52, R133, PT ;  /* 0x000000853400720c */ /* 0x000fe40003f06270 */
[----:B-1----:R-:W-:-:S03]  /*47f0*/  FSEL R156, R156, -INF , !P6 ;  /* 0xff8000009c9c7808 */ /* 0x002fc60007000000 */
[----:B------:R-:W1:Y:S01]  /*4800*/  MUFU.TANH R4, R4 ;  /* 0x0000000400047308 */ /* 0x000e620000002400 */
[----:B---3--:R-:W-:-:S07]  /*4810*/  FSEL R154, R154, -INF , !P6 ;  /* 0xff8000009a9a7808 */ /* 0x008fce0007000000 */
[----:B------:R-:W3:Y:S01]  /*4820*/  MUFU.TANH R150, R150 ;  /* 0x0000009600967308 */ /* 0x000ee20000002400 */
[----:B--2---:R-:W-:-:S07]  /*4830*/  FSEL R136, R136, -INF , !P5 ;  /* 0xff80000088887808 */ /* 0x004fce0006800000 */
[----:B------:R-:W2:Y:S01]  /*4840*/  MUFU.TANH R148, R7 ;  /* 0x0000000700947308 */ /* 0x000ea20000002400 */
[----:B-1----:R-:W-:-:S07]  /*4850*/  FSEL R132, R4, -INF , !P3 ;  /* 0xff80000004847808 */ /* 0x002fce0005800000 */
[----:B------:R-:W1:Y:S01]  /*4860*/  MUFU.TANH R137, R100 ;  /* 0x0000006400897308 */ /* 0x000e620000002400 */
[----:B---3--:R-:W-:-:S07]  /*4870*/  FSEL R150, R150, -INF , !P5 ;  /* 0xff80000096967808 */ /* 0x008fce0006800000 */
[----:B------:R-:W3:Y:S01]  /*4880*/  MUFU.TANH R138, R102 ;  /* 0x00000066008a7308 */ /* 0x000ee20000002400 */
[----:B--2---:R-:W-:-:S07]  /*4890*/  FSEL R148, R148, -INF , !P3 ;  /* 0xff80000094947808 */ /* 0x004fce0005800000 */
[----:B------:R-:W2:Y:S01]  /*48a0*/  MUFU.TANH R64, R64 ;  /* 0x0000004000407308 */ /* 0x000ea20000002400 */
[----:B-1----:R-:W-:-:S07]  /*48b0*/  FSEL R137, R137, -INF , !P1 ;  /* 0xff80000089897808 */ /* 0x002fce0004800000 */
[----:B------:R-:W1:Y:S01]  /*48c0*/  MUFU.TANH R135, R101 ;  /* 0x0000006500877308 */ /* 0x000e620000002400 */
[----:B---3--:R-:W-:Y:S02]  /*48d0*/  FSEL R138, R138, -INF , !P1 ;  /* 0xff8000008a8a7808 */ /* 0x008fe40004800000 */
[----:B--2---:R-:W-:Y:S02]  /*48e0*/  FSEL R64, R64, -INF , !P0 ;  /* 0xff80000040407808 */ /* 0x004fe40004000000 */
[----:B-1----:R-:W-:Y:S01]  /*48f0*/  FSEL R135, R135, -INF , !P0 ;  /* 0xff80000087877808 */ /* 0x002fe20004000000 */
[----:B------:R-:W-:Y:S06]  /*4900*/  BAR.SYNC.DEFER_BLOCKING 0x0 ;  /* 0x0000000000007b1d */ /* 0x000fec0000010000 */
[----:B------:R-:W-:Y:S05]  /*4910*/  @!P4 BRA `(.L_x_590) ;  /* 0x0000000400bcc947 */ /* 0x000fea0003800000 */
        /* <DEDUP_REMOVED lines=13> */
.L_x_592:
        /* <DEDUP_REMOVED lines=15> */
[----:B------:R-:W-:Y:S02]  /*4ae0*/  IMAD.HI.U32 R13, R15, R13, R14 ;  /* 0x0000000d0f0d7227 */ /* 0x000fe400078e000e */
[----:B------:R-:W2:Y:S01]  /*4af0*/  LD.E.64 R14, desc[UR4][R152.64+0x20] ;  /* 0x00002004980e7980 */ /* 0x000ea2000c101b00 */
[----:B------:R-:W-:-:S03]  /*4b00*/  ISETP.GE.AND P0, PT, R9, RZ, PT ;  /* 0x000000ff0900720c */ /* 0x000fc60003f06270 */
[----:B------:R-:W-:-:S04]  /*4b10*/  IMAD.HI.U32 R8, R13, R4, RZ ;  /* 0x000000040d087227 */ /* 0x000fc800078e00ff */
[----:B------:R-:W-:-:S04]  /*4b20*/  IMAD.HI.U32 R10, R13, R6, RZ ;  /* 0x000000060d0a7227 */ /* 0x000fc800078e00ff */
        /* <DEDUP_REMOVED lines=40> */
.L_x_593:
[----:B------:R-:W-:Y:S05]  /*4db0*/  BSYNC.RECONVERGENT B0 ;  /* 0x0000000000007941 */ /* 0x000fea0003800200 */
.L_x_591:
        /* <DEDUP_REMOVED lines=37> */
.L_x_590:
[----:B------:R-:W-:Y:S05]  /*5010*/  BSYNC.RECONVERGENT B1 ;  /* 0x0000000000017941 */ /* 0x000fea0003800200 */
.L_x_589:
        /* <DEDUP_REMOVED lines=46> */
[----:B------:R-:W-:Y:S01]  /*5300*/  IADD3 R59, PT, PT, R0, R67, RZ ;  /* 0x00000043003b7210 */ /* 0x000fe20007ffe0ff */
[----:B------:R-:W1:Y:S04]  /*5310*/  LDSM.16.MT88.4 R124, [R67+0xc000] ;  /* 0x00c00000437c783b */ /* 0x000e680000004200 */
[----:B------:R-:W-:Y:S04]  /*5320*/  LDSM.16.MT88.4 R116, [R59+0xc000] ;  /* 0x00c000003b74783b */ /* 0x000fe80000004200 */
[----:B------:R-:W-:Y:S01]  /*5330*/  LDSM.16.MT88.4 R92, [R67+0x10000] ;  /* 0x01000000435c783b */ /* 0x000fe20000004200 */
[C---:B--2---:R-:W-:Y:S01]  /*5340*/  FMUL.FTZ R65, R66.reuse, R133 ;  /* 0x0000008542417220 */ /* 0x044fe20000410000 */
[----:B------:R-:W-:-:S04]  /*5350*/  FMUL.FTZ R139, R66, R134 ;  /* 0x00000086428b7220 */ /* 0x000fc80000410000 */
[----:B------:R-:W-:Y:S02]  /*5360*/  FSEL R65, R65, RZ, P0 ;  /* 0x000000ff41417208 */ /* 0x000fe40000000000 */
[----:B------:R-:W-:-:S03]  /*5370*/  FSETP.NEU.FTZ.AND P0, PT, R134, -INF , PT ;  /* 0xff8000008600780b */ /* 0x000fc60003f1d000 */
[-CC-:B------:R-:W-:Y:S01]  /*5380*/  FFMA.FTZ R60, R42, R66.reuse, -R65.reuse ;  /* 0x000000422a3c7223 */ /* 0x180fe20000010841 */
[----:B------:R-:W-:Y:S01]  /*5390*/  IADD3 R42, PT, PT, R144, R67, RZ ;  /* 0x00000043902a7210 */ /* 0x000fe20007ffe0ff */
[-CC-:B------:R-:W-:Y:S01]  /*53a0*/  FFMA.FTZ R61, R104, R66.reuse, -R65.reuse ;  /* 0x00000042683d7223 */ /* 0x180fe20000010841 */
[----:B------:R-:W-:Y:S01]  /*53b0*/  FSEL R139, R139, RZ, P0 ;  /* 0x000000ff8b8b7208 */ /* 0x000fe20000000000 */
[--C-:B------:R-:W-:Y:S01]  /*53c0*/  FFMA.FTZ R56, R106, R66, -R65.reuse ;  /* 0x000000426a387223 */ /* 0x100fe20000010841 */
[----:B------:R-:W-:Y:S01]  /*53d0*/  IADD3 R0, PT, PT, R0, R42, RZ ;  /* 0x0000002a00007210 */ /* 0x000fe20007ffe0ff */
[----:B------:R-:W2:Y:S01]  /*53e0*/  LDSM.16.MT88.4 R108, [R42+0xc000] ;  /* 0x00c000002a6c783b */ /* 0x000ea20000004200 */
[-C--:B------:R-:W-:Y:S01]  /*53f0*/  FFMA.FTZ R55, R88, R66.reuse, -R65 ;  /* 0x0000004258377223 */ /* 0x080fe20000010841 */
[-CC-:B------:R-:W-:Y:S01]  /*5400*/  FFMA.FTZ R63, R84, R66.reuse, -R139.reuse ;  /* 0x00000042543f7223 */ /* 0x180fe2000001088b */
[-CC-:B------:R-:W-:Y:S01]  /*5410*/  FFMA.FTZ R62, R85, R66.reuse, -R139.reuse ;  /* 0x00000042553e7223 */ /* 0x180fe2000001088b */
[----:B------:R-:W3:Y:S01]  /*5420*/  LDSM.16.MT88.4 R100, [R0+0xc000] ;  /* 0x00c000000064783b */ /* 0x000ee20000004200 */
[-CC-:B------:R-:W-:Y:S01]  /*5430*/  FFMA.FTZ R58, R86, R66.reuse, -R139.reuse ;  /* 0x00000042563a7223 */ /* 0x180fe2000001088b */
[-C--:B------:R-:W-:Y:S01]  /*5440*/  FFMA.FTZ R57, R54, R66.reuse, -R139 ;  /* 0x0000004236397223 */ /* 0x080fe2000001088b */
[-CC-:B------:R-:W-:Y:S01]  /*5450*/  FFMA.FTZ R52, R78, R66.reuse, -R65.reuse ;  /* 0x000000424e347223 */ /* 0x180fe20000010841 */
[----:B------:R-:W4:Y:S01]  /*5460*/  LDSM.16.MT88.4 R84, [R59+0x10000] ;  /* 0x010000003b54783b */ /* 0x000f220000004200 */
[----:B------:R-:W-:Y:S01]  /*5470*/  MUFU.EX2 R61, R61 ;  /* 0x0000003d003d7308 */ /* 0x000fe20000000800 */
[-C--:B------:R-:W-:Y:S01]  /*5480*/  FFMA.FTZ R51, R50, R66.reuse, -R65 ;  /* 0x0000004232337223 */ /* 0x080fe20000010841 */
[-CC-:B------:R-:W-:Y:S01]  /*5490*/  FFMA.FTZ R54, R18, R66.reuse, -R139.reuse ;  /* 0x0000004212367223 */ /* 0x180fe2000001088b */
[----:B------:R-:W5:Y:S01]  /*54a0*/  LDSM.16.MT88.4 R76, [R42+0x10000] ;  /* 0x010000002a4c783b */ /* 0x000f620000004200 */
[-CC-:B------:R-:W-:Y:S01]  /*54b0*/  FFMA.FTZ R53, R16, R66.reuse, -R139.reuse ;  /* 0x0000004210357223 */ /* 0x180fe2000001088b */
[-C--:B------:R-:W-:Y:S01]  /*54c0*/  FFMA.FTZ R50, R12, R66.reuse, -R139 ;  /* 0x000000420c327223 */ /* 0x080fe2000001088b */
[-CC-:B------:R-:W-:Y:S01]  /*54d0*/  FFMA.FTZ R48, R48, R66.reuse, -R65.reuse ;  /* 0x0000004230307223 */ /* 0x180fe20000010841 */
[----:B------:R-:W5:Y:S01]  /*54e0*/  LDSM.16.MT88.4 R4, [R0+0x10000] ;  /* 0x010000000004783b */ /* 0x000f620000004200 */
[----:B------:R-:W1:Y:S01]  /*54f0*/  MUFU.EX2 R60, R60 ;  /* 0x0000003c003c7308 */ /* 0x000e620000000800 */
[-C--:B------:R-:W-:Y:S01]  /*5500*/  FFMA.FTZ R47, R20, R66.reuse, -R65 ;  /* 0x00000042142f7223 */ /* 0x080fe20000010841 */
[-C--:B------:R-:W-:Y:S01]  /*5510*/  FFMA.FTZ R49, R90, R66.reuse, -R139 ;  /* 0x000000425a317223 */ /* 0x080fe2000001088b */
[----:B------:R-:W5:Y:S01]  /*5520*/  LDSM.16.MT88.4 R16, [R67+0xc800] ;  /* 0x00c800004310783b */ /* 0x000f620000004200 */
[-CC-:B------:R-:W-:Y:S01]  /*5530*/  FFMA.FTZ R43, R32, R66.reuse, -R65.reuse ;  /* 0x00000042202b7223 */ /* 0x180fe20000010841 */
[-CC-:B------:R-:W-:Y:S01]  /*5540*/  FFMA.FTZ R44, R44, R66.reuse, -R65.reuse ;  /* 0x000000422c2c7223 */ /* 0x180fe20000010841 */
[-C--:B------:R-:W-:Y:S01]  /*5550*/  FFMA.FTZ R39, R30, R66.reuse, -R65 ;  /* 0x000000421e277223 */ /* 0x080fe20000010841 */
[----:B------:R-:W5:Y:S01]  /*5560*/  LDSM.16.MT88.4 R12, [R42+0xc800] ;  /* 0x00c800002a0c783b */ /* 0x000f620000004200 */
[----:B------:R-:W-:Y:S01]  /*5570*/  MUFU.EX2 R56, R56 ;  /* 0x0000003800387308 */ /* 0x000fe20000000800 */
[-CC-:B------:R-:W-:Y:S01]  /*5580*/  FFMA.FTZ R46, R46, R66.reuse, -R139.reuse ;  /* 0x000000422e2e7223 */ /* 0x180fe2000001088b */
[-CC-:B------:R-:W-:Y:S01]  /*5590*/  FFMA.FTZ R45, R230, R66.reuse, -R139.reuse ;  /* 0x00000042e62d7223 */ /* 0x180fe2000001088b */
[----:B------:R-:W5:Y:S01]  /*55a0*/  LDSM.16.MT88.4 R8, [R0+0xc800] ;  /* 0x00c800000008783b */ /* 0x000f620000004200 */
[-CC-:B------:R-:W-:Y:S01]  /*55b0*/  FFMA.FTZ R41, R28, R66.reuse, -R139.reuse ;  /* 0x000000421c297223 */ /* 0x180fe2000001088b */
[-C--:B------:R-:W-:Y:S01]  /*55c0*/  FFMA.FTZ R40, R40, R66.reuse, -R139 ;  /* 0x0000004228287223 */ /* 0x080fe2000001088b */
[-CC-:B------:R-:W-:Y:S01]  /*55d0*/  FFMA.FTZ R38, R38, R66.reuse, -R65.reuse ;  /* 0x0000004226267223 */ /* 0x180fe20000010841 */
[----:B------:R-:W5:Y:S01]  /*55e0*/  LDSM.16.MT88.4 R20, [R59+0xc800] ;  /* 0x00c800003b14783b */ /* 0x000f620000004200 */
[----:B------:R-:W2:Y:S01]  /*55f0*/  MUFU.EX2 R55, R55 ;  /* 0x0000003700377308 */ /* 0x000ea20000000800 */
[----:B-1----:R-:W-:Y:S01]  /*5600*/  F2FP.F16.F32.PACK_AB R69, R60, R61 ;  /* 0x0000003d3c45723e */ /* 0x002fe200000000ff */
[-CC-:B------:R-:W-:Y:S01]  /*5610*/  FFMA.FTZ R37, R220, R66.reuse, -R65.reuse ;  /* 0x00000042dc257223 */ /* 0x180fe20000010841 */
[----:B------:R-:W-:Y:S01]  /*5620*/  LDSM.16.MT88.4 R144, [R59+0x10800] ;  /* 0x010800003b90783b */ /* 0x000fe20000004200 */
[-CC-:B------:R-:W-:Y:S01]  /*5630*/  FFMA.FTZ R36, R36, R66.reuse, -R65.reuse ;  /* 0x0000004224247223 */ /* 0x180fe20000010841 */
[-C--:B------:R-:W-:Y:S01]  /*5640*/  FFMA.FTZ R27, R216, R66.reuse, -R65 ;  /* 0x00000042d81b7223 */ /* 0x080fe20000010841 */
[-C--:B------:R-:W-:Y:S01]  /*5650*/  FFMA.FTZ R141, R214, R66.reuse, -R139 ;  /* 0x00000042d68d7223 */ /* 0x080fe2000001088b */
[----:B------:R-:W-:Y:S01]  /*5660*/  LDSM.16.MT88.4 R32, [R42+0x10800] ;  /* 0x010800002a20783b */ /* 0x000fe20000004200 */
[----:B------:R-:W-:Y:S01]  /*5670*/  MUFU.EX2 R63, R63 ;  /* 0x0000003f003f7308 */ /* 0x000fe20000000800 */
[-CC-:B------:R-:W-:Y:S01]  /*5680*/  FFMA.FTZ R152, R202, R66.reuse, -R65.reuse ;  /* 0x00000042ca987223 */ /* 0x180fe20000010841 */
[-CC-:B------:R-:W-:Y:S01]  /*5690*/  FFMA.FTZ R170, R170, R66.reuse, -R65.reuse ;  /* 0x00000042aaaa7223 */ /* 0x180fe20000010841 */
[----:B------:R-:W-:Y:S01]  /*56a0*/  LDSM.16.MT88.4 R28, [R67+0xd000] ;  /* 0x00d00000431c783b */ /* 0x000fe20000004200 */
[-C--:B------:R-:W-:Y:S01]  /*56b0*/  FFMA.FTZ R149, R198, R66.reuse, -R65 ;  /* 0x00000042c6957223 */ /* 0x080fe20000010841 */
[-CC-:B------:R-:W-:Y:S01]  /*56c0*/  FFMA.FTZ R151, R196, R66.reuse, -R139.reuse ;  /* 0x00000042c4977223 */ /* 0x180fe2000001088b */
[-CC-:B------:R-:W-:Y:S01]  /*56d0*/  FFMA.FTZ R174, R174, R66.reuse, -R139.reuse ;  /* 0x00000042aeae7223 */ /* 0x180fe2000001088b */
[--C-:B------:R-:W-:Y:S01]  /*56e0*/  FFMA.FTZ R153, R194, R66, -R139.reuse ;  /* 0x00000042c2997223 */ /* 0x100fe2000001088b */
[----:B------:R-:W1:Y:S01]  /*56f0*/  MUFU.EX2 R62, R62 ;  /* 0x0000003e003e7308 */ /* 0x000e620000000800 */
[----:B--2---:R-:W-:Y:S01]  /*5700*/  F2FP.F16.F32.PACK_AB R71, R55, R56 ;  /* 0x000000383747723e */ /* 0x004fe200000000ff */
[-C--:B------:R-:W-:Y:S01]  /*5710*/  FFMA.FTZ R180, R180, R66.reuse, -R139 ;  /* 0x00000042b4b47223 */ /* 0x080fe2000001088b */
[-C--:B------:R-:W-:Y:S01]  /*5720*/  FFMA.FTZ R186, R186, R66.reuse, -R65 ;  /* 0x00000042baba7223 */ /* 0x080fe20000010841 */
[-CC-:B------:R-:W-:Y:S01]  /*5730*/  FFMA.FTZ R182, R182, R66.reuse, -R139.reuse ;  /* 0x00000042b6b67223 */ /* 0x180fe2000001088b */
[-CC-:B------:R-:W-:Y:S01]  /*5740*/  FFMA.FTZ R155, R178, R66.reuse, -R139.reuse ;  /* 0x00000042b29b7223 */ /* 0x180fe2000001088b */
[-C--:B------:R-:W-:Y:S01]  /*5750*/  FFMA.FTZ R176, R176, R66.reuse, -R139 ;  /* 0x00000042b0b07223 */ /* 0x080fe2000001088b */
[-CC-:B------:R-:W-:Y:S01]  /*5760*/  FFMA.FTZ R157, R172, R66.reuse, -R65.reuse ;  /* 0x00000042ac9d7223 */ /* 0x180fe20000010841 */
[----:B------:R-:W-:Y:S01]  /*5770*/  MUFU.EX2 R58, R58 ;  /* 0x0000003a003a7308 */ /* 0x000fe20000000800 */
[-CC-:B------:R-:W-:Y:S01]  /*5780*/  FFMA.FTZ R159, R168, R66.reuse, -R65.reuse ;  /* 0x00000042a89f7223 */ /* 0x180fe20000010841 */
[-CC-:B------:R-:W-:Y:S01]  /*5790*/  FFMA.FTZ R166, R166, R66.reuse, -R65.reuse ;  /* 0x00000042a6a67223 */ /* 0x180fe20000010841 */
[-C--:B------:R-:W-:Y:S01]  /*57a0*/  FFMA.FTZ R161, R164, R66.reuse, -R65 ;  /* 0x00000042a4a17223 */ /* 0x080fe20000010841 */
[-CC-:B------:R-:W-:Y:S01]  /*57b0*/  FFMA.FTZ R162, R162, R66.reuse, -R139.reuse ;  /* 0x00000042a2a27223 */ /* 0x180fe2000001088b */
[-CC-:B------:R-:W-:Y:S01]  /*57c0*/  FFMA.FTZ R163, R160, R66.reuse, -R139.reuse ;  /* 0x00000042a0a37223 */ /* 0x180fe2000001088b */
[-CC-:B------:R-:W-:Y:S01]  /*57d0*/  FFMA.FTZ R158, R158, R66.reuse, -R139.reuse ;  /* 0x000000429e9e7223 */ /* 0x180fe2000001088b */
[-C--:B------:R-:W-:Y:S01]  /*57e0*/  FFMA.FTZ R165, R156, R66.reuse, -R139 ;  /* 0x000000429ca57223 */ /* 0x080fe2000001088b */
[----:B------:R-:W2:Y:S01]  /*57f0*/  MUFU.EX2 R57, R57 ;  /* 0x0000003900397308 */ /* 0x000ea20000000800 */
[----:B-1----:R-:W-:Y:S01]  /*5800*/  F2FP.F16.F32.PACK_AB R68, R62, R63 ;  /* 0x0000003f3e44723e */ /* 0x002fe200000000ff */
[-C--:B------:R-:W-:Y:S01]  /*5810*/  FFMA.FTZ R154, R154, R66.reuse, -R65 ;  /* 0x000000429a9a7223 */ /* 0x080fe20000010841 */
[-CC-:B------:R-:W-:Y:S01]  /*5820*/  FFMA.FTZ R132, R132, R66.reuse, -R139.reuse ;  /* 0x0000004284847223 */ /* 0x180fe2000001088b */
[-C--:B------:R-:W-:Y:S01]  /*5830*/  FFMA.FTZ R243, R135, R66.reuse, -R139 ;  /* 0x0000004287f37223 */ /* 0x080fe2000001088b */
[----:B------:R-:W-:Y:S01]  /*5840*/  FFMA.FTZ R241, R64, R66, -R65 ;  /* 0x0000004240f17223 */ /* 0x000fe20000010841 */
[----:B------:R-:W-:Y:S01]  /*5850*/  FADD.FTZ R61, R61, R60 ;  /* 0x0000003c3d3d7221 */ /* 0x000fe20000010000 */
[----:B------:R-:W-:Y:S01]  /*5860*/  FADD.FTZ R63, R63, R62 ;  /* 0x0000003e3f3f7221 */ /* 0x000fe20000010000 */
[----:B------:R-:W-:Y:S02]  /*5870*/  MUFU.EX2 R52, R52 ;  /* 0x0000003400347308 */ /* 0x000fe40000000800 */
[----:B------:R-:W-:-:S04]  /*5880*/  FADD.FTZ R56, R56, R61 ;  /* 0x0000003d38387221 */ /* 0x000fc80000010000 */
[----:B------:R-:W-:Y:S02]  /*5890*/  FADD.FTZ R55, R55, R56 ;  /* 0x0000003837377221 */ /* 0x000fe40000010000 */
[----:B------:R-:W-:Y:S01]  /*58a0*/  MUFU.EX2 R51, R51 ;  /* 0x0000003300337308 */ /* 0x000fe20000000800 */
[----:B--2---:R-:W-:Y:S01]  /*58b0*/  F2FP.F16.F32.PACK_AB R70, R57, R58 ;  /* 0x0000003a3946723e */ /* 0x004fe200000000ff */
[----:B------:R-:W-:-:S04]  /*58c0*/  FADD.FTZ R58, R58, R63 ;  /* 0x0000003f3a3a7221 */ /* 0x000fc80000010000 */
[----:B------:R-:W-:Y:S02]  /*58d0*/  FADD.FTZ R57, R57, R58 ;  /* 0x0000003a39397221 */ /* 0x000fe40000010000 */
[----:B------:R-:W-:Y:S01]  /*58e0*/  MUFU.EX2 R48, R48 ;  /* 0x0000003000307308 */ /* 0x000fe20000000800 */
[C---:B------:R-:W-:Y:S07]  /*58f0*/  HMMA.16816.F32 R128, R68.reuse, R124, RZ ;  /* 0x0000007c4480723c */ /* 0x040fee00000018ff */
[----:B------:R-:W-:Y:S01]  /*5900*/  MUFU.EX2 R47, R47 ;  /* 0x0000002f002f7308 */ /* 0x000fe20000000800 */
[C---:B------:R-:W-:Y:S07]  /*5910*/  HMMA.16816.F32 R112, R68.reuse, R108, RZ ;  /* 0x0000006c4470723c */ /* 0x040fee00000018ff */
[----:B------:R-:W-:Y:S01]  /*5920*/  MUFU.EX2 R54, R54 ;  /* 0x0000003600367308 */ /* 0x000fe20000000800 */
[C---:B------:R-:W-:Y:S07]  /*5930*/  HMMA.16816.F32 R124, R68.reuse, R126, RZ ;  /* 0x0000007e447c723c */ /* 0x040fee00000018ff */
[----:B------:R-:W1:Y:S01]  /*5940*/  MUFU.EX2 R53, R53 ;  /* 0x0000003500357308 */ /* 0x000e620000000800 */
[C---:B------:R-:W-:Y:S07]  /*5950*/  HMMA.16816.F32 R108, R68.reuse, R110, RZ ;  /* 0x0000006e446c723c */ /* 0x040fee00000018ff */
[----:B------:R-:W-:Y:S01]  /*5960*/  MUFU.EX2 R50, R50 ;  /* 0x0000003200327308 */ /* 0x000fe20000000800 */
[C---:B---3--:R-:W-:Y:S07]  /*5970*/  HMMA.16816.F32 R104, R68.reuse, R100, RZ ;  /* 0x000000644468723c */ /* 0x048fee00000018ff */
[----:B------:R-:W2:Y:S01]  /*5980*/  MUFU.EX2 R49, R49 ;  /* 0x0000003100317308 */ /* 0x000ea20000000800 */
[C---:B------:R-:W-:Y:S07]  /*5990*/  HMMA.16816.F32 R100, R68.reuse, R102, RZ ;  /* 0x000000664464723c */ /* 0x040fee00000018ff */
[----:B------:R-:W-:Y:S01]  /*59a0*/  MUFU.EX2 R44, R44 ;  /* 0x0000002c002c7308 */ /* 0x000fe20000000800 */
[C---:B------:R-:W-:Y:S07]  /*59b0*/  HMMA.16816.F32 R120, R68.reuse, R116, RZ ;  /* 0x000000744478723c */ /* 0x040fee00000018ff */
[----:B------:R-:W-:Y:S01]  /*59c0*/  MUFU.EX2 R43, R43 ;  /* 0x0000002b002b7308 */ /* 0x000fe20000000800 */
[C---:B------:R-:W-:Y:S07]  /*59d0*/  HMMA.16816.F32 R96, R68.reuse, R92, RZ ;  /* 0x0000005c4460723c */ /* 0x040fee00000018ff */
[----:B------:R-:W-:Y:S01]  /*59e0*/  MUFU.EX2 R39, R39 ;  /* 0x0000002700277308 */ /* 0x000fe20000000800 */
[C---:B----4-:R-:W-:Y:S07]  /*59f0*/  HMMA.16816.F32 R88, R68.reuse, R84, RZ ;  /* 0x000000544458723c */ /* 0x050fee00000018ff */
[----:B------:R-:W-:Y:S01]  /*5a00*/  MUFU.EX2 R46, R46 ;  /* 0x0000002e002e7308 */ /* 0x000fe20000000800 */
[C---:B-----5:R-:W-:Y:S07]  /*5a10*/  HMMA.16816.F32 R80, R68.reuse, R76, RZ ;  /* 0x0000004c4450723c */ /* 0x060fee00000018ff */
        /* <DEDUP_REMOVED lines=55> */
[-C--:B------:R-:W-:Y:S01]  /*5d90*/  FFMA.FTZ R146, R204, R66.reuse, -R139 ;  /* 0x00000042cc927223 */ /* 0x080fe2000001088b */
[----:B------:R-:W-:-:S03]  /*5da0*/  FFMA.FTZ R147, R200, R66, -R65 ;  /* 0x00000042c8937223 */ /* 0x000fc60000010841 */
[----:B------:R-:W1:Y:S03]  /*5db0*/  MUFU.EX2 R144, R144 ;  /* 0x0000009000907308 */ /* 0x000e660000000800 */
[C---:B------:R-:W-:Y:S05]  /*5dc0*/  HMMA.16816.F32 R80, R4.reuse, R32, R80 ;  /* 0x000000200450723c */ /* 0x040fea0000001850 */
[----:B------:R-:W-:Y:S03]  /*5dd0*/  MUFU.EX2 R145, R145 ;  /* 0x0000009100917308 */ /* 0x000fe60000000800 */
[C---:B------:R-:W-:Y:S01]  /*5de0*/  HMMA.16816.F32 R76, R4.reuse, R34, R76 ;  /* 0x00000022044c723c */ /* 0x040fe2000000184c */
[----:B------:R-:W-:Y:S04]  /*5df0*/  LDSM.16.MT88.4 R32, [R42+0x11000] ;  /* 0x011000002a20783b */ /* 0x000fe80000004200 */
[----:B------:R-:W1:Y:S03]  /*5e00*/  MUFU.EX2 R146, R146 ;  /* 0x0000009200927308 */ /* 0x000e660000000800 */
        /* <DEDUP_REMOVED lines=254> */
.L_x_601:
        /* <DEDUP_REMOVED lines=78> */
.L_x_596:
[----:B------:R-:W-:Y:S05]  /*72d0*/  BSYNC.RECONVERGENT B0 ;  /* 0x0000000000007941 */ /* 0x000fea0003800200 */
.L_x_595:
[----:B------:R-:W1:Y:S01]  /*72e0*/  S2UR UR6, SR_CgaCtaId ;  /* 0x00000000000679c3 */ /* 0x000e620000008800 */
[C---:B------:R-:W-:Y:S01]  /*72f0*/  SHF.L.U32 R12, R208.reuse, 0x3, RZ ;  /* 0x00000003d00c7819 */ /* 0x040fe200000006ff */
[----:B------:R-:W-:Y:S01]  /*7300*/  UMOV UR7, 0x400 ;  /* 0x0000040000077882 */ /* 0x000fe20000000000 */
[----:B------:R-:W-:Y:S01]  /*7310*/  LOP3.LUT R13, R208, 0x38, RZ, 0xc0, !PT ;  /* 0x00000038d00d7812 */ /* 0x000fe200078ec0ff */
[----:B------:R-:W-:Y:S01]  /*7320*/  BSSY.RECONVERGENT B1, `(.L_x_597) ;  /* 0x0000205000017945 */ /* 0x000fe20003800200 */
[----:B------:R-:W-:Y:S02]  /*7330*/  LOP3.LUT R140, R12, 0x38, RZ, 0xc0, !PT ;  /* 0x000000380c8c7812 */ /* 0x000fe400078ec0ff */
[--C-:B------:R-:W-:Y:S02]  /*7340*/  LOP3.LUT R13, R13, 0x1c0, R12.reuse, 0xf8, !PT ;  /* 0x000001c00d0d7812 */ /* 0x100fe400078ef80c */
[----:B------:R-:W-:Y:S02]  /*7350*/  IADD3 R14, P0, PT, R217, R224, RZ ;  /* 0x000000e0d90e7210 */ /* 0x000fe40007f1e0ff */
[----:B------:R-:W-:Y:S02]  /*7360*/  LOP3.LUT R13, R13, R140, RZ, 0x3c, !PT ;  /* 0x0000008c0d0d7212 */ /* 0x000fe400078e3cff */
[----:B------:R-:W-:Y:S02]  /*7370*/  IADD3.X R15, PT, PT, R220, R225, RZ, P0, !PT ;  /* 0x000000e1dc0f7210 */ /* 0x000fe400007fe4ff */
[----:B------:R-:W-:Y:S02]  /*7380*/  LOP3.LUT R13, R13, 0x1e00, R12, 0xf8, !PT ;  /* 0x00001e000d0d7812 */ /* 0x000fe400078ef80c */
[-C--:B------:R-:W-:Y:S02]  /*7390*/  IADD3 R22, P0, PT, R14, R217.reuse, RZ ;  /* 0x000000d90e167210 */ /* 0x080fe40007f1e0ff */
[----:B------:R-:W-:Y:S02]  /*73a0*/  SHF.L.U32 R213, R208, 0x6, RZ ;  /* 0x00000006d0d57819 */ /* 0x000fe400000006ff */
[-C--:B------:R-:W-:Y:S02]  /*73b0*/  IADD3.X R23, PT, PT, R15, R220.reuse, RZ, P0, !PT ;  /* 0x000000dc0f177210 */ /* 0x080fe400007fe4ff */
[-C--:B------:R-:W-:Y:S01]  /*73c0*/  IADD3 R20, P0, PT, R22, R217.reuse, RZ ;  /* 0x000000d916147210 */ /* 0x080fe20007f1e0ff */
[----:B-1----:R-:W-:Y:S01]  /*73d0*/  ULEA UR6, UR6, UR7, 0x18 ;  /* 0x0000000706067291 */ /* 0x002fe2000f8ec0ff */
[----:B------:R-:W-:Y:S02]  /*73e0*/  LOP3.LUT R132, R208, 0x8, RZ, 0xc0, !PT ;  /* 0x00000008d0847812 */ /* 0x000fe400078ec0ff */
[-C--:B------:R-:W-:Y:S02]  /*73f0*/  IADD3.X R21, PT, PT, R23, R220.reuse, RZ, P0, !PT ;  /* 0x000000dc17157210 */ /* 0x080fe400007fe4ff */
[-C--:B------:R-:W-:Y:S02]  /*7400*/  IADD3 R18, P0, PT, R20, R217.reuse, RZ ;  /* 0x000000d914127210 */ /* 0x080fe40007f1e0ff */
[----:B------:R-:W-:Y:S02]  /*7410*/  MOV R210, UR6 ;  /* 0x0000000600d27c02 */ /* 0x000fe40008000f00 */
[----:B------:R-:W-:Y:S02]  /*7420*/  IADD3.X R19, PT, PT, R21, R220, RZ, P0, !PT ;  /* 0x000000dc15137210 */ /* 0x000fe400007fe4ff */
[----:B------:R-:W-:Y:S02]  /*7430*/  LEA R237, R13, R210, 0x1 ;  /* 0x000000d20ded7211 */ /* 0x000fe400078e08ff */
[----:B------:R-:W-:Y:S02]  /*7440*/  IADD3 R16, P0, PT, R18, R217, RZ ;  /* 0x000000d912107210 */ /* 0x000fe40007f1e0ff */
[----:B------:R-:W-:Y:S01]  /*7450*/  SHF.L.U32 R12, R208, 0x5, RZ ;  /* 0x00000005d00c7819 */ /* 0x000fe200000006ff */
[----:B------:R-:W-:Y:S01]  /*7460*/  @!PT LDS RZ, [RZ] ;  /* 0x00000000fffff984 */ /* 0x000fe20000000800 */
[----:B------:R-:W-:Y:S01]  /*7470*/  @!PT LDS RZ, [RZ] ;  /* 0x00000000fffff984 */ /* 0x000fe20000000800 */
[----:B------:R-:W-:Y:S01]  /*7480*/  @!PT LDS RZ, [RZ] ;  /* 0x00000000fffff984 */ /* 0x000fe20000000800 */
[----:B------:R-:W-:Y:S01]  /*7490*/  LDGSTS.E.BYPASS.LTC128B.128 [R237+0xc000], desc[UR4][R224.64] ;  /* 0x0c000000e0ed7fae */ /* 0x000fe2000b981a04 */
[----:B------:R-:W-:Y:S02]  /*74a0*/  IADD3.X R17, PT, PT, R19, R220, RZ, P0, !PT ;  /* 0x000000dc13117210 */ /* 0x000fe400007fe4ff */
[--C-:B------:R-:W-:Y:S02]  /*74b0*/  LOP3.LUT R135, R132, 0x1c0, R213.reuse, 0xf8, !PT ;  /* 0x000001c084877812 */ /* 0x100fe400078ef8d5 */
[----:B------:R-:W-:Y:S02]  /*74c0*/  LOP3.LUT R143, R12, 0x7c00, RZ, 0xc0, !PT ;  /* 0x00007c000c8f7812 */ /* 0x000fe400078ec0ff */
[----:B------:R-:W-:Y:S01]  /*74d0*/  LOP3.LUT R133, R213, 0x400, RZ, 0xc0, !PT ;  /* 0x00000400d5857812 */ /* 0x000fe200078ec0ff */
[----:B------:R-:W-:Y:S01]  /*74e0*/  LDGSTS.E.BYPASS.LTC128B.128 [R237+0x10000], desc[UR4][R224.64+0x80] ;  /* 0x10000080e0ed7fae */ /* 0x000fe2000b981a04 */
[-C--:B------:R-:W-:Y:S02]  /*74f0*/  LOP3.LUT R132, R135, R140.reuse, RZ, 0x3c, !PT ;  /* 0x0000008c87847212 */ /* 0x080fe400078e3cff */
[----:B------:R-:W-:Y:S02]  /*7500*/  SHF.R.U32.HI R209, RZ, 0x1, R208 ;  /* 0x00000001ffd17819 */ /* 0x000fe400000116d0 */
[----:B------:R-:W-:Y:S02]  /*7510*/  LEA R133, R132, R133, 0x1 ;  /* 0x0000008584857211 */ /* 0x000fe400078e08ff */
[----:B------:R-:W-:Y:S01]  /*7520*/  LOP3.LUT R132, R209, 0x8, RZ, 0xc0, !PT ;  /* 0x00000008d1847812 */ /* 0x000fe200078ec0ff */
[----:B------:R-:W-:Y:S01]  /*7530*/  LDGSTS.E.BYPASS.LTC128B.128 [R237+0xc800], desc[UR4][R14.64] ;  /* 0x0c8000000eed7fae */ /* 0x000fe2000b981a04 */
[--C-:B------:R-:W-:Y:S02]  /*7540*/  LOP3.LUT R135, R143, 0x200, R213.reuse, 0xf8, !PT ;  /* 0x000002008f877812 */ /* 0x100fe400078ef8d5 */
[----:B------:R-:W-:Y:S02]  /*7550*/  LOP3.LUT R145, R132, 0x1c0, R213, 0xf8, !PT ;  /* 0x000001c084917812 */ /* 0x000fe400078ef8d5 */
[----:B------:R-:W-:Y:S02]  /*7560*/  IADD3 R190, PT, PT, R210, R133, RZ ;  /* 0x00000085d2be7210 */ /* 0x000fe40007ffe0ff */
[----:B------:R-:W-:Y:S01]  /*7570*/  LOP3.LUT R212, R145, R140, RZ, 0x3c, !PT ;  /* 0x0000008c91d47212 */ /* 0x000fe200078e3cff */
[----:B------:R1:W-:Y:S01]  /*7580*/  LDGSTS.E.BYPASS.LTC128B.128 [R237+0x10800], desc[UR4][R14.64+0x80] ;  /* 0x108000800eed7fae */ /* 0x0003e2000b981a04 */
[----:B------:R-:W-:Y:S02]  /*7590*/  LOP3.LUT P2, RZ, R208, 0x4, RZ, 0xc0, !PT ;  /* 0x00000004d0ff7812 */ /* 0x000fe4000784c0ff */
[----:B------:R-:W-:Y:S02]  /*75a0*/  LOP3.LUT R135, R135, R212, RZ, 0xfc, !PT ;  /* 0x000000d487877212 */ /* 0x000fe400078efcff */
[----:B------:R-:W-:Y:S02]  /*75b0*/  IADD3 R230, PT, PT, R230, 0x1, RZ ;  /* 0x00000001e6e67810 */ /* 0x000fe40007ffe0ff */
[----:B------:R-:W-:Y:S01]  /*75c0*/  LEA R192, R135, R210, 0x1 ;  /* 0x000000d287c07211 */ /* 0x000fe200078e08ff */
[----:B------:R-:W-:Y:S08]  /*75d0*/  LDGSTS.E.BYPASS.LTC128B.128 [R237+0xd000], desc[UR4][R22.64] ;  /* 0x0d00000016ed7fae */ /* 0x000ff0000b981a04 */
[----:B------:R-:W-:Y:S08]  /*75e0*/  LDGSTS.E.BYPASS.LTC128B.128 [R237+0x11000], desc[UR4][R22.64+0x80] ;  /* 0x1100008016ed7fae */ /* 0x000ff0000b981a04 */
[----:B------:R-:W-:Y:S01]  /*75f0*/  LDGSTS.E.BYPASS.LTC128B.128 [R237+0xd800], desc[UR4][R20.64] ;  /* 0x0d80000014ed7fae */ /* 0x000fe2000b981a04 */
[-C--:B-1----:R-:W-:Y:S04]  /*7600*/  IADD3 R14, P0, PT, R16, R217.reuse, RZ ;  /* 0x000000d9100e7210 */ /* 0x082fe80007f1e0ff */
[-C--:B------:R-:W-:Y:S03]  /*7610*/  IADD3.X R15, PT, PT, R17, R220.reuse, RZ, P0, !PT ;  /* 0x000000dc110f7210 */ /* 0x080fe600007fe4ff */
[----:B------:R-:W-:Y:S01]  /*7620*/  LDGSTS.E.BYPASS.LTC128B.128 [R237+0x11800], desc[UR4][R20.64+0x80] ;  /* 0x1180008014ed7fae */ /* 0x000fe2000b981a04 */
[----:B------:R-:W-:Y:S04]  /*7630*/  IADD3 R12, P0, PT, R14, R217, RZ ;  /* 0x000000d90e0c7210 */ /* 0x000fe80007f1e0ff */
[----:B------:R-:W-:Y:S02]  /*7640*/  IADD3.X R13, PT, PT, R15, R220, RZ, P0, !PT ;  /* 0x000000dc0f0d7210 */ /* 0x000fe400007fe4ff */
[----:B------:R-:W-:Y:S01]  /*7650*/  LOP3.LUT P0, RZ, R208, 0x2, RZ, 0xc0, !PT ;  /* 0x00000002d0ff7812 */ /* 0x000fe2000780c0ff */
[----:B------:R-:W-:Y:S03]  /*7660*/  LDGSTS.E.BYPASS.LTC128B.128 [R237+0xe000], desc[UR4][R18.64] ;  /* 0x0e00000012ed7fae */ /* 0x000fe6000b981a04 */
[----:B------:R-:W-:Y:S02]  /*7670*/  SEL R211, R142, 0xffffffe0, !P0 ;  /* 0xffffffe08ed37807 */ /* 0x000fe40004000000 */
[----:B------:R-:W-:Y:S02]  /*7680*/  ISETP.NE.AND P0, PT, R230, RZ, PT ;  /* 0x000000ffe600720c */ /* 0x000fe40003f05270 */
[C---:B------:R-:W-:Y:S01]  /*7690*/  IADD3 R188, PT, PT, R211.reuse, R192, RZ ;  /* 0x000000c0d3bc7210 */ /* 0x040fe20007ffe0ff */
[----:B------:R-:W-:Y:S01]  /*76a0*/  LDGSTS.E.BYPASS.LTC128B.128 [R237+0x12000], desc[UR4][R18.64+0x80] ;  /* 0x1200008012ed7fae */ /* 0x000fe2000b981a04 */
[----:B------:R-:W-:Y:S07]  /*76b0*/  IADD3 R200, PT, PT, R211, R190, RZ ;  /* 0x000000bed3c87210 */ /* 0x000fee0007ffe0ff */
[----:B------:R-:W-:Y:S08]  /*76c0*/  LDGSTS.E.BYPASS.LTC128B.128 [R237+0xe800], desc[UR4][R16.64] ;  /* 0x0e80000010ed7fae */ /* 0x000ff0000b981a04 */
[----:B------:R-:W-:Y:S08]  /*76d0*/  LDGSTS.E.BYPASS.LTC128B.128 [R237+0x12800], desc[UR4][R16.64+0x80] ;  /* 0x1280008010ed7fae */ /* 0x000ff0000b981a04 */
[----:B------:R-:W-:Y:S08]  /*76e0*/  LDGSTS.E.BYPASS.LTC128B.128 [R237+0xf000], desc[UR4][R14.64] ;  /* 0x0f0000000eed7fae */ /* 0x000ff0000b981a04 */
[----:B------:R-:W-:Y:S08]  /*76f0*/  LDGSTS.E.BYPASS.LTC128B.128 [R237+0x13000], desc[UR4][R14.64+0x80] ;  /* 0x130000800eed7fae */ /* 0x000ff0000b981a04 */
[----:B------:R-:W-:Y:S08]  /*7700*/  LDGSTS.E.BYPASS.LTC128B.128 [R237+0xf800], desc[UR4][R12.64] ;  /* 0x0f8000000ced7fae */ /* 0x000ff0000b981a04 */
[----:B------:R1:W-:Y:S08]  /*7710*/  LDGSTS.E.BYPASS.LTC128B.128 [R237+0x13800], desc[UR4][R12.64+0x80] ;  /* 0x138000800ced7fae */ /* 0x0003f0000b981a04 */
[----:B------:R-:W-:Y:S08]  /*7720*/  LDSM.16.M88.4 R132, [R192] ;  /* 0x00000000c084783b */ /* 0x000ff00000000200 */
[----:B------:R-:W2:Y:S08]  /*7730*/  LDSM.16.M88.4 R144, [R190+0x4000] ;  /* 0x00400000be90783b */ /* 0x000eb00000000200 */
[----:B------:R-:W1:Y:S08]  /*7740*/  LDSM.16.M88.4 R148, [R190+0x4800] ;  /* 0x00480000be94783b */ /* 0x000e700000000200 */
[----:B------:R-:W3:Y:S08]  /*7750*/  LDSM.16.M88.4 R152, [R190+0x5000] ;  /* 0x00500000be98783b */ /* 0x000ef00000000200 */
[----:B------:R-:W0:Y:S08]  /*7760*/  LDGDEPBAR ;  /* 0x00000000000079af */ /* 0x000e300000000000 */
[----:B------:R-:W4:Y:S08]  /*7770*/  LDSM.16.M88.4 R156, [R190+0x5800] ;  /* 0x00580000be9c783b */ /* 0x000f300000000200 */
[----:B------:R-:W5:Y:S01]  /*7780*/  LDSM.16.M88.4 R160, [R190+0x6000] ;  /* 0x00600000bea0783b */ /* 0x000f620000000200 */
[C---:B--2---:R-:W-:Y:S07]  /*7790*/  HMMA.16816.F32 R4, R132.reuse, R144, RZ ;  /* 0x000000908404723c */ /* 0x044fee00000018ff */
[----:B------:R-:W2:Y:S01]  /*77a0*/  LDSM.16.M88.4 R164, [R190+0x6800] ;  /* 0x00680000bea4783b */ /* 0x000ea20000000200 */
[C---:B------:R-:W-:Y:S07]  /*77b0*/  HMMA.16816.F32 R8, R132.reuse, R146, RZ ;  /* 0x000000928408723c */ /* 0x040fee00000018ff */
[----:B------:R-:W2:Y:S01]  /*77c0*/  LDSM.16.M88.4 R168, [R190+0x7000] ;  /* 0x00700000bea8783b */ /* 0x000ea20000000200 */
[C---:B-1----:R-:W-:Y:S07]  /*77d0*/  HMMA.16816.F32 R12, R132.reuse, R148, RZ ;  /* 0x00000094840c723c */ /* 0x042fee00000018ff */
[----:B------:R-:W1:Y:S01]  /*77e0*/  LDSM.16.M88.4 R172, [R190+0x7800] ;  /* 0x00780000beac783b */ /* 0x000e620000000200 */
[C---:B------:R-:W-:Y:S07]  /*77f0*/  HMMA.16816.F32 R16, R132.reuse, R150, RZ ;  /* 0x000000968410723c */ /* 0x040fee00000018ff */
[----:B------:R-:W-:Y:S01]  /*7800*/  LDSM.16.M88.4 R176, [R188] ;  /* 0x00000000bcb0783b */ /* 0x000fe20000000200 */
[C---:B---3--:R-:W-:Y:S07]  /*7810*/  HMMA.16816.F32 R20, R132.reuse, R152, RZ ;  /* 0x000000988414723c */ /* 0x048fee00000018ff */
[----:B------:R-:W3:Y:S01]  /*7820*/  LDSM.16.M88.4 R180, [R200+0x4000] ;  /* 0x00400000c8b4783b */ /* 0x000ee20000000200 */
[C---:B------:R-:W-:Y:S07]  /*7830*/  HMMA.16816.F32 R24, R132.reuse, R154, RZ ;  /* 0x0000009a8418723c */ /* 0x040fee00000018ff */
[----:B------:R-:W3:Y:S01]  /*7840*/  LDSM.16.M88.4 R184, [R200+0x4800] ;  /* 0x00480000c8b8783b */ /* 0x000ee20000000200 */
[C---:B----4-:R-:W-:Y:S01]  /*7850*/  HMMA.16816.F32 R28, R132.reuse, R156, RZ ;  /* 0x0000009c841c723c */ /* 0x050fe200000018ff */
[----:B------:R-:W-:Y:S06]  /*7860*/  MOV R156, 0x40 ;  /* 0x00000040009c7802 */ /* 0x000fec0000000f00 */
[----:B------:R-:W4:Y:S01]  /*7870*/  LDSM.16.M88.4 R136, [R200+0x5000] ;  /* 0x00500000c888783b */ /* 0x000f220000000200 */
[----:B------:R-:W-:Y:S01]  /*7880*/  SEL R157, R156, 0xffffffc0, !P2 ;  /* 0xffffffc09c9d7807 */ /* 0x000fe20005000000 */
[C---:B------:R-:W-:Y:S03]  /*7890*/  HMMA.16816.F32 R32, R132.reuse, R158, RZ ;  /* 0x0000009e8420723c */ /* 0x040fe600000018ff */
[C---:B------:R-:W-:Y:S02]  /*78a0*/  IADD3 R202, PT, PT, R157.reuse, R192, RZ ;  /* 0x000000c09dca7210 */ /* 0x040fe40007ffe0ff */
[----:B------:R-:W-:Y:S01]  /*78b0*/  IADD3 R216, PT, PT, R157, R190, RZ ;  /* 0x000000be9dd87210 */ /* 0x000fe20007ffe0ff */
[----:B------:R-:W-:Y:S01]  /*78c0*/  LDSM.16.M88.4 R144, [R200+0x6000] ;  /* 0x00600000c890783b */ /* 0x000fe20000000200 */
[C---:B------:R-:W-:Y:S02]  /*78d0*/  IADD3 R201, PT, PT, R211.reuse, R202, RZ ;  /* 0x000000cad3c97210 */ /* 0x040fe40007ffe0ff */
[----:B------:R-:W-:Y:S01]  /*78e0*/  IADD3 R214, PT, PT, R211, R216, RZ ;  /* 0x000000d8d3d67210 */ /* 0x000fe20007ffe0ff */
[C---:B-----5:R-:W-:Y:S04]  /*78f0*/  HMMA.16816.F32 R36, R132.reuse, R160, RZ ;  /* 0x000000a08424723c */ /* 0x060fe800000018ff */
[----:B------:R-:W-:Y:S04]  /*7900*/  LDSM.16.M88.4 R148, [R200+0x6800] ;  /* 0x00680000c894783b */ /* 0x000fe80000000200 */
[C---:B------:R-:W-:Y:S04]  /*7910*/  HMMA.16816.F32 R40, R132.reuse, R162, RZ ;  /* 0x000000a28428723c */ /* 0x040fe800000018ff */
[----:B------:R-:W-:Y:S04]  /*7920*/  LDSM.16.M88.4 R152, [R200+0x7000] ;  /* 0x00700000c898783b */ /* 0x000fe80000000200 */
[C---:B--2---:R-:W-:Y:S04]  /*7930*/  HMMA.16816.F32 R44, R132.reuse, R164, RZ ;  /* 0x000000a4842c723c */ /* 0x044fe800000018ff */
[----:B------:R-:W-:Y:S04]  /*7940*/  LDSM.16.M88.4 R156, [R200+0x7800] ;  /* 0x00780000c89c783b */ /* 0x000fe80000000200 */
[C---:B------:R-:W-:Y:S04]  /*7950*/  HMMA.16816.F32 R48, R132.reuse, R166, RZ ;  /* 0x000000a68430723c */ /* 0x040fe800000018ff */
[----:B------:R-:W-:Y:S04]  /*7960*/  LDSM.16.M88.4 R160, [R202] ;  /* 0x00000000caa0783b */ /* 0x000fe80000000200 */
[C---:B------:R-:W-:Y:S04]  /*7970*/  HMMA.16816.F32 R52, R132.reuse, R168, RZ ;  /* 0x000000a88434723c */ /* 0x040fe800000018ff */
[----:B------:R-:W-:Y:S04]  /*7980*/  LDSM.16.M88.4 R164, [R216+0x4000] ;  /* 0x00400000d8a4783b */ /* 0x000fe80000000200 */
[C---:B------:R-:W-:Y:S04]  /*7990*/  HMMA.16816.F32 R56, R132.reuse, R170, RZ ;  /* 0x000000aa8438723c */ /* 0x040fe800000018ff */
[----:B------:R-:W-:Y:S04]  /*79a0*/  LDSM.16.M88.4 R168, [R216+0x4800] ;  /* 0x00480000d8a8783b */ /* 0x000fe80000000200 */
[C---:B-1----:R-:W-:Y:S04]  /*79b0*/  HMMA.16816.F32 R60, R132.reuse, R172, RZ ;  /* 0x000000ac843c723c */ /* 0x042fe800000018ff */
[----:B------:R-:W2:Y:S04]  /*79c0*/  LD.E R223, desc[UR4][R2.64+0x18c] ;  /* 0x00018c0402df7980 */ /* 0x000ea8000c101900 */
[----:B------:R-:W-:Y:S01]  /*79d0*/  HMMA.16816.F32 R64, R132, R174, RZ ;  /* 0x000000ae8440723c */ /* 0x000fe200000018ff */
[----:B------:R-:W1:Y:S07]  /*79e0*/  LDSM.16.M88.4 R132, [R200+0x5800] ;  /* 0x00580000c884783b */ /* 0x000e6e0000000200 */
[C---:B---3--:R-:W-:Y:S01]  /*79f0*/  HMMA.16816.F32 R4, R176.reuse, R180, R4 ;  /* 0x000000b4b004723c */ /* 0x048fe20000001804 */
[----:B------:R-:W3:Y:S07]  /*7a00*/  LDSM.16.M88.4 R172, [R216+0x5000] ;  /* 0x00500000d8ac783b */ /* 0x000eee0000000200 */
[C---:B------:R-:W-:Y:S01]  /*7a10*/  HMMA.16816.F32 R8, R176.reuse, R182, R8 ;  /* 0x000000b6b008723c */ /* 0x040fe20000001808 */
[----:B------:R-:W-:Y:S07]  /*7a20*/  LDSM.16.M88.4 R180, [R216+0x9000] ;  /* 0x00900000d8b4783b */ /* 0x000fee0000000200 */
[C---:B------:R-:W-:Y:S01]  /*7a30*/  HMMA.16816.F32 R12, R176.reuse, R184, R12 ;  /* 0x000000b8b00c723c */ /* 0x040fe2000000180c */
[----:B------:R-:W-:Y:S07]  /*7a40*/  LDSM.16.M88.4 R196, [R216+0xb000] ;  /* 0x00b00000d8c4783b */ /* 0x000fee0000000200 */
[C---:B------:R-:W-:Y:S01]  /*7a50*/  HMMA.16816.F32 R16, R176.reuse, R186, R16 ;  /* 0x000000bab010723c */ /* 0x040fe20000001810 */
[----:B------:R-:W-:Y:S07]  /*7a60*/  LDSM.16.M88.4 R184, [R216+0x9800] ;  /* 0x00980000d8b8783b */ /* 0x000fee0000000200 */
[C---:B----4-:R-:W-:Y:S01]  /*7a70*/  HMMA.16816.F32 R20, R176.reuse, R136, R20 ;  /* 0x00000088b014723c */ /* 0x050fe20000001814 */
[----:B------:R-:W-:Y:S07]  /*7a80*/  LDSM.16.M88.4 R204, [R214+0x8000] ;  /* 0x00800000d6cc783b */ /* 0x000fee0000000200 */
[C---:B------:R-:W-:Y:S01]  /*7a90*/  HMMA.16816.F32 R24, R176.reuse, R138, R24 ;  /* 0x0000008ab018723c */ /* 0x040fe20000001818 */
[----:B------:R-:W4:Y:S07]  /*7aa0*/  LDSM.16.M88.4 R136, [R216+0x5800] ;  /* 0x00580000d888783b */ /* 0x000f2e0000000200 */
[C---:B-1----:R-:W-:Y:S08]  /*7ab0*/  HMMA.16816.F32 R28, R176.reuse, R132, R28 ;  /* 0x00000084b01c723c */ /* 0x042ff0000000181c */
[C---:B------:R-:W-:Y:S01]  /*7ac0*/  HMMA.16816.F32 R32, R176.reuse, R134, R32 ;  /* 0x00000086b020723c */ /* 0x040fe20000001820 */
[----:B------:R-:W1:Y:S07]  /*7ad0*/  LDSM.16.M88.4 R132, [R216+0x6000] ;  /* 0x00600000d884783b */ /* 0x000e6e0000000200 */
[C---:B------:R-:W-:Y:S08]  /*7ae0*/  HMMA.16816.F32 R36, R176.reuse, R144, R36 ;  /* 0x00000090b024723c */ /* 0x040ff00000001824 */
        /* <DEDUP_REMOVED lines=10> */
[----:B------:R-:W-:Y:S07]  /*7b90*/  LDSM.16.M88.4 R156, [R214+0x4800] ;  /* 0x00480000d69c783b */ /* 0x000fee0000000200 */
[C---:B------:R-:W-:Y:S01]  /*7ba0*/  HMMA.16816.F32 R4, R160.reuse, R164, R4 ;  /* 0x000000a4a004723c */ /* 0x040fe20000001804 */
[----:B------:R-:W-:Y:S07]  /*7bb0*/  LDSM.16.M88.4 R176, [R190+0xb800] ;  /* 0x00b80000beb0783b */ /* 0x000fee0000000200 */
[C---:B------:R-:W-:Y:S01]  /*7bc0*/  HMMA.16816.F32 R8, R160.reuse, R166, R8 ;  /* 0x000000a6a008723c */ /* 0x040fe20000001808 */
[----:B------:R-:W-:Y:S07]  /*7bd0*/  LDSM.16.M88.4 R164, [R214+0x5000] ;  /* 0x00500000d6a4783b */ /* 0x000fee0000000200 */
[C---:B------:R-:W-:Y:S08]  /*7be0*/  HMMA.16816.F32 R12, R160.reuse, R168, R12 ;  /* 0x000000a8a00c723c */ /* 0x040ff0000000180c */
[C---:B------:R-:W-:Y:S01]  /*7bf0*/  HMMA.16816.F32 R16, R160.reuse, R170, R16 ;  /* 0x000000aaa010723c */ /* 0x040fe20000001810 */
[----:B------:R-:W-:Y:S07]  /*7c00*/  LDSM.16.M88.4 R168, [R214+0x5800] ;  /* 0x00580000d6a8783b */ /* 0x000fee0000000200 */
[C---:B---3--:R-:W-:Y:S08]  /*7c10*/  HMMA.16816.F32 R20, R160.reuse, R172, R20 ;  /* 0x000000aca014723c */ /* 0x048ff00000001814 */
[C---:B------:R-:W-:Y:S01]  /*7c20*/  HMMA.16816.F32 R24, R160.reuse, R174, R24 ;  /* 0x000000aea018723c */ /* 0x040fe20000001818 */
[----:B------:R-:W-:Y:S07]  /*7c30*/  LDSM.16.M88.4 R172, [R214+0x6000] ;  /* 0x00600000d6ac783b */ /* 0x000fee0000000200 */
[C---:B----4-:R-:W-:Y:S08]  /*7c40*/  HMMA.16816.F32 R28, R160.reuse, R136, R28 ;  /* 0x00000088a01c723c */ /* 0x050ff0000000181c */
[C---:B------:R-:W-:Y:S01]  /*7c50*/  HMMA.16816.F32 R32, R160.reuse, R138, R32 ;  /* 0x0000008aa020723c */ /* 0x040fe20000001820 */
[----:B------:R-:W3:Y:S07]  /*7c60*/  LDSM.16.M88.4 R136, [R216+0x7800] ;  /* 0x00780000d888783b */ /* 0x000eee0000000200 */
[C---:B-1----:R-:W-:Y:S08]  /*7c70*/  HMMA.16816.F32 R36, R160.reuse, R132, R36 ;  /* 0x00000084a024723c */ /* 0x042ff00000001824 */
[C---:B------:R-:W-:Y:S01]  /*7c80*/  HMMA.16816.F32 R40, R160.reuse, R134, R40 ;  /* 0x00000086a028723c */ /* 0x040fe20000001828 */
[----:B------:R-:W1:Y:S07]  /*7c90*/  LDSM.16.M88.4 R132, [R201] ;  /* 0x00000000c984783b */ /* 0x000e6e0000000200 */
[C---:B-----5:R-:W-:Y:S08]  /*7ca0*/  HMMA.16816.F32 R44, R160.reuse, R144, R44 ;  /* 0x00000090a02c723c */ /* 0x060ff0000000182c */
[C---:B------:R-:W-:Y:S01]  /*7cb0*/  HMMA.16816.F32 R48, R160.reuse, R146, R48 ;  /* 0x00000092a030723c */ /* 0x040fe20000001830 */
[----:B------:R-:W4:Y:S07]  /*7cc0*/  LDSM.16.M88.4 R144, [R214+0x6800] ;  /* 0x00680000d690783b */ /* 0x000f2e0000000200 */
[C---:B------:R-:W-:Y:S08]  /*7cd0*/  HMMA.16816.F32 R52, R160.reuse, R148, R52 ;  /* 0x00000094a034723c */ /* 0x040ff00000001834 */
[C---:B------:R-:W-:Y:S01]  /*7ce0*/  HMMA.16816.F32 R56, R160.reuse, R150, R56 ;  /* 0x00000096a038723c */ /* 0x040fe20000001838 */
[----:B------:R-:W5:Y:S07]  /*7cf0*/  LDSM.16.M88.4 R148, [R214+0x7000] ;  /* 0x00700000d694783b */ /* 0x000f6e0000000200 */
[C---:B---3--:R-:W-:Y:S08]  /*7d00*/  HMMA.16816.F32 R60, R160.reuse, R136, R60 ;  /* 0x00000088a03c723c */ /* 0x048ff0000000183c */
[----:B------:R-:W-:Y:S01]  /*7d10*/  HMMA.16816.F32 R64, R160, R138, R64 ;  /* 0x0000008aa040723c */ /* 0x000fe20000001840 */
[----:B------:R-:W3:Y:S07]  /*7d20*/  LDSM.16.M88.4 R136, [R214+0x7800] ;  /* 0x00780000d688783b */ /* 0x000eee0000000200 */
[C---:B-1----:R-:W-:Y:S01]  /*7d30*/  HMMA.16816.F32 R4, R132.reuse, R152, R4 ;  /* 0x000000988404723c */ /* 0x042fe20000001804 */
[----:B------:R-:W-:Y:S07]  /*7d40*/  LDSM.16.M88.4 R160, [R190+0x8800] ;  /* 0x00880000bea0783b */ /* 0x000fee0000000200 */
[C---:B------:R-:W-:Y:S01]  /*7d50*/  HMMA.16816.F32 R8, R132.reuse, R154, R8 ;  /* 0x0000009a8408723c */ /* 0x040fe20000001808 */
[----:B------:R-:W-:Y:S07]  /*7d60*/  LDSM.16.M88.4 R152, [R192+0x2000] ;  /* 0x00200000c098783b */ /* 0x000fee0000000200 */
[C---:B------:R-:W-:Y:S01]  /*7d70*/  HMMA.16816.F32 R12, R132.reuse, R156, R12 ;  /* 0x0000009c840c723c */ /* 0x040fe2000000180c */
[----:B------:R-:W-:Y:S07]  /*7d80*/  LDSM.16.M88.4 R192, [R216+0xa800] ;  /* 0x00a80000d8c0783b */ /* 0x000fee0000000200 */
[C---:B------:R-:W-:Y:S01]  /*7d90*/  HMMA.16816.F32 R16, R132.reuse, R158, R16 ;  /* 0x0000009e8410723c */ /* 0x040fe20000001810 */
[----:B------:R-:W1:Y:S07]  /*7da0*/  LDSM.16.M88.4 R156, [R190+0x8000] ;  /* 0x00800000be9c783b */ /* 0x000e6e0000000200 */
        /* <DEDUP_REMOVED lines=9> */
[C---:B----4-:R-:W-:Y:S08]  /*7e40*/  HMMA.16816.F32 R44, R132.reuse, R144, R44 ;  /* 0x00000090842c723c */ /* 0x050ff0000000182c */
[C---:B------:R-:W-:Y:S01]  /*7e50*/  HMMA.16816.F32 R48, R132.reuse, R146, R48 ;  /* 0x000000928430723c */ /* 0x040fe20000001830 */
[----:B------:R-:W4:Y:S07]  /*7e60*/  LDSM.16.M88.4 R144, [R190+0x9000] ;  /* 0x00900000be90783b */ /* 0x000f2e0000000200 */
[C---:B-----5:R-:W-:Y:S08]  /*7e70*/  HMMA.16816.F32 R52, R132.reuse, R148, R52 ;  /* 0x000000948434723c */ /* 0x060ff00000001834 */
[C---:B------:R-:W-:Y:S01]  /*7e80*/  HMMA.16816.F32 R56, R132.reuse, R150, R56 ;  /* 0x000000968438723c */ /* 0x040fe20000001838 */
[----:B------:R-:W5:Y:S07]  /*7e90*/  LDSM.16.M88.4 R148, [R190+0x9800] ;  /* 0x00980000be94783b */ /* 0x000f6e0000000200 */
[C---:B---3--:R-:W-:Y:S08]  /*7ea0*/  HMMA.16816.F32 R60, R132.reuse, R136, R60 ;  /* 0x00000088843c723c */ /* 0x048ff0000000183c */
[----:B------:R-:W-:Y:S01]  /*7eb0*/  HMMA.16816.F32 R64, R132, R138, R64 ;  /* 0x0000008a8440723c */ /* 0x000fe20000001840 */
[----:B------:R-:W-:Y:S07]  /*7ec0*/  LDSM.16.M88.4 R132, [R188+0x2000] ;  /* 0x00200000bc84783b */ /* 0x000fee0000000200 */
[C---:B-1----:R-:W-:Y:S01]  /*7ed0*/  HMMA.16816.F32 R4, R152.reuse, R156, R4 ;  /* 0x0000009c9804723c */ /* 0x042fe20000001804 */
[----:B------:R-:W1:Y:S07]  /*7ee0*/  LDSM.16.M88.4 R136, [R200+0x8000] ;  /* 0x00800000c888783b */ /* 0x000e6e0000000200 */
[C---:B------:R-:W-:Y:S01]  /*7ef0*/  HMMA.16816.F32 R8, R152.reuse, R158, R8 ;  /* 0x0000009e9808723c */ /* 0x040fe20000001808 */
[----:B------:R-:W3:Y:S07]  /*7f00*/  LDSM.16.M88.4 R156, [R200+0x8800] ;  /* 0x00880000c89c783b */ /* 0x000eee0000000200 */
[C---:B------:R-:W-:Y:S01]  /*7f10*/  HMMA.16816.F32 R12, R152.reuse, R160, R12 ;  /* 0x000000a0980c723c */ /* 0x040fe2000000180c */
[----:B------:R-:W-:Y:S07]  /*7f20*/  LDSM.16.M88.4 R188, [R216+0xa000] ;  /* 0x00a00000d8bc783b */ /* 0x000fee0000000200 */
        /* <DEDUP_REMOVED lines=19> */
[----:B------:R-:W2:Y:S07]  /*8060*/  LDSM.16.M88.4 R152, [R200+0xa000] ;  /* 0x00a00000c898783b */ /* 0x000eae0000000200 */
[C---:B-1----:R-:W-:Y:S01]  /*8070*/  HMMA.16816.F32 R4, R132.reuse, R136, R4 ;  /* 0x000000888404723c */ /* 0x042fe20000001804 */
[----:B------:R-:W1:Y:S07]  /*8080*/  LDSM.16.M88.4 R176, [R216+0x8000] ;  /* 0x00800000d8b0783b */ /* 0x000e6e0000000200 */
[C---:B------:R-:W-:Y:S01]  /*8090*/  HMMA.16816.F32 R8, R132.reuse, R138, R8 ;  /* 0x0000008a8408723c */ /* 0x040fe20000001808 */
[----:B------:R-:W1:Y:S07]  /*80a0*/  LDSM.16.M88.4 R136, [R216+0x8800] ;  /* 0x00880000d888783b */ /* 0x000e6e0000000200 */
[C---:B---3--:R-:W-:Y:S01]  /*80b0*/  HMMA.16816.F32 R12, R132.reuse, R156, R12 ;  /* 0x0000009c840c723c */ /* 0x048fe2000000180c */
[----:B------:R-:W-:Y:S07]  /*80c0*/  LDSM.16.M88.4 R200, [R201+0x2000] ;  /* 0x00200000c9c8783b */ /* 0x000fee0000000200 */
[C---:B------:R-:W-:Y:S01]  /*80d0*/  HMMA.16816.F32 R16, R132.reuse, R158, R16 ;  /* 0x0000009e8410723c */ /* 0x040fe20000001810 */
[----:B------:R-:W3:Y:S07]  /*80e0*/  LDSM.16.M88.4 R156, [R216+0xb800] ;  /* 0x00b80000d89c783b */ /* 0x000eee0000000200 */
[C---:B----4-:R-:W-:Y:S08]  /*80f0*/  HMMA.16816.F32 R20, R132.reuse, R144, R20 ;  /* 0x000000908414723c */ /* 0x050ff00000001814 */
[C---:B------:R-:W-:Y:S08]  /*8100*/  HMMA.16816.F32 R24, R132.reuse, R146, R24 ;  /* 0x000000928418723c */ /* 0x040ff00000001818 */
[C---:B-----5:R-:W-:Y:S08]  /*8110*/  HMMA.16816.F32 R28, R132.reuse, R148, R28 ;  /* 0x00000094841c723c */ /* 0x060ff0000000181c */
[C---:B------:R-:W-:Y:S08]  /*8120*/  HMMA.16816.F32 R32, R132.reuse, R150, R32 ;  /* 0x000000968420723c */ /* 0x040ff00000001820 */
[C---:B--2---:R-:W-:Y:S08]  /*8130*/  HMMA.16816.F32 R36, R132.reuse, R152, R36 ;  /* 0x000000988424723c */ /* 0x044ff00000001824 */
[C---:B------:R-:W-:Y:S08]  /*8140*/  HMMA.16816.F32 R40, R132.reuse, R154, R40 ;  /* 0x0000009a8428723c */ /* 0x040ff00000001828 */
[C---:B------:R-:W-:Y:S08]  /*8150*/  HMMA.16816.F32 R44, R132.reuse, R160, R44 ;  /* 0x000000a0842c723c */ /* 0x040ff0000000182c */
[C---:B------:R-:W-:Y:S08]  /*8160*/  HMMA.16816.F32 R48, R132.reuse, R162, R48 ;  /* 0x000000a28430723c */ /* 0x040ff00000001830 */
[C---:B------:R-:W-:Y:S08]  /*8170*/  HMMA.16816.F32 R52, R132.reuse, R164, R52 ;  /* 0x000000a48434723c */ /* 0x040ff00000001834 */
[C---:B------:R-:W-:Y:S08]  /*8180*/  HMMA.16816.F32 R56, R132.reuse, R166, R56 ;  /* 0x000000a68438723c */ /* 0x040ff00000001838 */
[C---:B------:R-:W-:Y:S08]  /*8190*/  HMMA.16816.F32 R60, R132.reuse, R168, R60 ;  /* 0x000000a8843c723c */ /* 0x040ff0000000183c */
[----:B------:R-:W-:Y:S01]  /*81a0*/  HMMA.16816.F32 R64, R132, R170, R64 ;  /* 0x000000aa8440723c */ /* 0x000fe20000001840 */
[----:B------:R-:W2:Y:S07]  /*81b0*/  LDSM.16.M88.4 R132, [R214+0x8800] ;  /* 0x00880000d684783b */ /* 0x000eae0000000200 */
[C---:B-1----:R-:W-:Y:S08]  /*81c0*/  HMMA.16816.F32 R4, R172.reuse, R176, R4 ;  /* 0x000000b0ac04723c */ /* 0x042ff00000001804 */
[C---:B------:R-:W-:Y:S08]  /*81d0*/  HMMA.16816.F32 R8, R172.reuse, R178, R8 ;  /* 0x000000b2ac08723c */ /* 0x040ff00000001808 */
[C---:B------:R-:W-:Y:S08]  /*81e0*/  HMMA.16816.F32 R12, R172.reuse, R136, R12 ;  /* 0x00000088ac0c723c */ /* 0x040ff0000000180c */
[C---:B------:R-:W-:Y:S01]  /*81f0*/  HMMA.16816.F32 R16, R172.reuse, R138, R16 ;  /* 0x0000008aac10723c */ /* 0x040fe20000001810 */
[----:B------:R-:W1:Y:S07]  /*8200*/  LDSM.16.M88.4 R136, [R214+0x9000] ;  /* 0x00900000d688783b */ /* 0x000e6e0000000200 */
        /* <DEDUP_REMOVED lines=10> */
[C---:B---3--:R-:W-:Y:S08]  /*82b0*/  HMMA.16816.F32 R60, R172.reuse, R156, R60 ;  /* 0x0000009cac3c723c */ /* 0x048ff0000000183c */
[----:B------:R-:W-:Y:S08]  /*82c0*/  HMMA.16816.F32 R64, R172, R158, R64 ;  /* 0x0000009eac40723c */ /* 0x000ff00000001840 */
[C---:B------:R-:W-:Y:S08]  /*82d0*/  HMMA.16816.F32 R4, R200.reuse, R204, R4 ;  /* 0x000000ccc804723c */ /* 0x040ff00000001804 */
[C---:B------:R-:W-:Y:S08]  /*82e0*/  HMMA.16816.F32 R8, R200.reuse, R206, R8 ;  /* 0x000000cec808723c */ /* 0x040ff00000001808 */
[C---:B--2---:R-:W-:Y:S03]  /*82f0*/  HMMA.16816.F32 R12, R200.reuse, R132, R12 ;  /* 0x00000084c80c723c */ /* 0x044fe6000000180c */
[-C--:B------:R-:W-:Y:S01]  /*8300*/  FMUL.FTZ R189, R4, R223.reuse ;  /* 0x000000df04bd7220 */ /* 0x080fe20000410000 */
[-C--:B------:R-:W-:Y:S01]  /*8310*/  FMUL.FTZ R196, R7, R223.reuse ;  /* 0x000000df07c47220 */ /* 0x080fe20000410000 */
[-C--:B------:R-:W-:Y:S01]  /*8320*/  FMUL.FTZ R194, R5, R223.reuse ;  /* 0x000000df05c27220 */ /* 0x080fe20000410000 */
[-C--:B------:R-:W-:Y:S01]  /*8330*/  FMUL.FTZ R193, R6, R223.reuse ;  /* 0x000000df06c17220 */ /* 0x080fe20000410000 */
[----:B------:R2:W3:Y:S01]  /*8340*/  MUFU.TANH R153, R189 ;  /* 0x000000bd00997308 */ /* 0x0004e20000002400 */
[C---:B------:R-:W-:Y:S03]  /*8350*/  HMMA.16816.F32 R16, R200.reuse, R134, R16 ;  /* 0x00000086c810723c */ /* 0x040fe60000001810 */
[-C--:B------:R-:W-:Y:S01]  /*8360*/  FMUL.FTZ R195, R9, R223.reuse ;  /* 0x000000df09c37220 */ /* 0x080fe20000410000 */
[-C--:B------:R-:W-:Y:S05]  /*8370*/  FMUL.FTZ R191, R8, R223.reuse ;  /* 0x000000df08bf7220 */ /* 0x080fea0000410000 */
[----:B------:R4:W3:Y:S01]  /*8380*/  MUFU.TANH R147, R196 ;  /* 0x000000c400937308 */ /* 0x0008e20000002400 */
[C---:B-1----:R-:W-:Y:S03]  /*8390*/  HMMA.16816.F32 R20, R200.reuse, R136, R20 ;  /* 0x00000088c814723c */ /* 0x042fe60000001814 */
[-C--:B------:R-:W-:Y:S06]  /*83a0*/  FMUL.FTZ R197, R13, R223.reuse ;  /* 0x000000df0dc57220 */ /* 0x080fec0000410000 */
[----:B------:R1:W1:Y:S01]  /*83b0*/  MUFU.TANH R149, R195 ;  /* 0x000000c300957308 */ /* 0x0002620000002400 */
[-C--:B--2---:R-:W-:Y:S01]  /*83c0*/  FMUL.FTZ R189, R12, R223.reuse ;  /* 0x000000df0cbd7220 */ /* 0x084fe20000410000 */
[C---:B------:R-:W-:Y:S03]  /*83d0*/  HMMA.16816.F32 R24, R200.reuse, R138, R24 ;  /* 0x0000008ac818723c */ /* 0x040fe60000001818 */
[-C--:B------:R-:W-:Y:S01]  /*83e0*/  FMUL.FTZ R17, R17, R223.reuse ;  /* 0x000000df11117220 */ /* 0x080fe20000410000 */
[-C--:B------:R-:W-:Y:S01]  /*83f0*/  FMUL.FTZ R18, R18, R223.reuse ;  /* 0x000000df12127220 */ /* 0x080fe20000410000 */
[-C--:B------:R-:W-:Y:S03]  /*8400*/  FMUL.FTZ R19, R19, R223.reuse ;  /* 0x000000df13137220 */ /* 0x080fe60000410000 */
[----:B------:R2:W2:Y:S01]  /*8410*/  MUFU.TANH R192, R191 ;  /* 0x000000bf00c07308 */ /* 0x0004a20000002400 */
[-C--:B----4-:R-:W-:Y:S01]  /*8420*/  FMUL.FTZ R196, R14, R223.reuse ;  /* 0x000000df0ec47220 */ /* 0x090fe20000410000 */
[-C--:B------:R-:W-:Y:S01]  /*8430*/  FMUL.FTZ R136, R21, R223.reuse ;  /* 0x000000df15887220 */ /* 0x080fe20000410000 */
[-C--:B------:R-:W-:Y:S01]  /*8440*/  FMUL.FTZ R20, R20, R223.reuse ;  /* 0x000000df14147220 */ /* 0x080fe20000410000 */
[-C--:B------:R-:W-:Y:S01]  /*8450*/  FMUL.FTZ R22, R22, R223.reuse ;  /* 0x000000df16167220 */ /* 0x080fe20000410000 */
[-C--:B------:R-:W-:Y:S05]  /*8460*/  FMUL.FTZ R23, R23, R223.reuse ;  /* 0x000000df17177220 */ /* 0x080fea0000410000 */
[----:B------:R-:W4:Y:S01]  /*8470*/  MUFU.TANH R170, R17 ;  /* 0x0000001100aa7308 */ /* 0x000f220000002400 */
[-C--:B-1----:R-:W-:Y:S02]  /*8480*/  FMUL.FTZ R195, R15, R223.reuse ;  /* 0x000000df0fc37220 */ /* 0x082fe40000410000 */
[----:B------:R-:W1:Y:S01]  /*8490*/  LDSM.16.M88.4 R12, [R214+0x9800] ;  /* 0x00980000d60c783b */ /* 0x000e620000000200 */
[-C--:B------:R-:W-:Y:S01]  /*84a0*/  FMUL.FTZ R21, R24, R223.reuse ;  /* 0x000000df18157220 */ /* 0x080fe20000410000 */
[-C--:B------:R-:W-:Y:S01]  /*84b0*/  FMUL.FTZ R25, R25, R223.reuse ;  /* 0x000000df19197220 */ /* 0x080fe20000410000 */
[-C--:B------:R-:W-:Y:S04]  /*84c0*/  FMUL.FTZ R26, R26, R223.reuse ;  /* 0x000000df1a1a7220 */ /* 0x080fe80000410000 */
[----:B------:R-:W1:Y:S01]  /*84d0*/  MUFU.TANH R166, R18 ;  /* 0x0000001200a67308 */ /* 0x000e620000002400 */
[-C--:B--2---:R-:W-:Y:S01]  /*84e0*/  FMUL.FTZ R191, R16, R223.reuse ;  /* 0x000000df10bf7220 */ /* 0x084fe20000410000 */
[-C--:B------:R-:W-:Y:S08]  /*84f0*/  FMUL.FTZ R27, R27, R223.reuse ;  /* 0x000000df1b1b7220 */ /* 0x080ff00000410000 */
[----:B------:R2:W1:Y:S10]  /*8500*/  MUFU.TANH R162, R19 ;  /* 0x0000001300a27308 */ /* 0x0004740000002400 */
[----:B------:R5:W1:Y:S10]  /*8510*/  MUFU.TANH R150, R194 ;  /* 0x000000c200967308 */ /* 0x000a740000002400 */
[----:B------:R3:W3:Y:S01]  /*8520*/  MUFU.TANH R151, R193 ;  /* 0x000000c100977308 */ /* 0x0006e20000002400 */
[----:B--2---:R-:W2:Y:S09]  /*8530*/  LDSM.16.M88.4 R16, [R214+0xa000] ;  /* 0x00a00000d610783b */ /* 0x004eb20000000200 */
[----:B------:R-:W2:Y:S01]  /*8540*/  MUFU.TANH R188, R189 ;  /* 0x000000bd00bc7308 */ /* 0x000ea20000002400 */
[-C--:B-----5:R-:W-:Y:S01]  /*8550*/  FMUL.FTZ R194, R10, R223.reuse ;  /* 0x000000df0ac27220 */ /* 0x0a0fe20000410000 */
[C---:B-1----:R-:W-:Y:S08]  /*8560*/  HMMA.16816.F32 R28, R200.reuse, R12, R28 ;  /* 0x0000000cc81c723c */ /* 0x042ff0000000181c */
[----:B------:R1:W1:Y:S01]  /*8570*/  MUFU.TANH R178, R191 ;  /* 0x000000bf00b27308 */ /* 0x0002620000002400 */
[-C--:B---3--:R-:W-:Y:S01]  /*8580*/  FMUL.FTZ R193, R11, R223.reuse ;  /* 0x000000df0bc17220 */ /* 0x088fe20000410000 */
[C---:B------:R-:W-:Y:S01]  /*8590*/  HMMA.16816.F32 R32, R200.reuse, R14, R32 ;  /* 0x0000000ec820723c */ /* 0x040fe20000001820 */
[----:B------:R-:W3:Y:S07]  /*85a0*/  LDSM.16.M88.4 R12, [R214+0xa800] ;  /* 0x00a80000d60c783b */ /* 0x000eee0000000200 */
[----:B------:R1:W1:Y:S01]  /*85b0*/  MUFU.TANH R9, R194 ;  /* 0x000000c200097308 */ /* 0x0002620000002400 */
[-C--:B------:R-:W-:Y:S01]  /*85c0*/  FMUL.FTZ R28, R28, R223.reuse ;  /* 0x000000df1c1c7220 */ /* 0x080fe20000410000 */
[-C--:B------:R-:W-:Y:S08]  /*85d0*/  FMUL.FTZ R29, R29, R223.reuse ;  /* 0x000000df1d1d7220 */ /* 0x080ff00000410000 */
[----:B------:R1:W1:Y:S01]  /*85e0*/  MUFU.TANH R7, R193 ;  /* 0x000000c100077308 */ /* 0x0002620000002400 */
[-C--:B------:R-:W-:Y:S01]  /*85f0*/  FMUL.FTZ R30, R30, R223.reuse ;  /* 0x000000df1e1e7220 */ /* 0x080fe20000410000 */
[-C--:B------:R-:W-:Y:S01]  /*8600*/  FMUL.FTZ R31, R31, R223.reuse ;  /* 0x000000df1f1f7220 */ /* 0x080fe20000410000 */
[-C--:B------:R-:W-:Y:S01]  /*8610*/  FMUL.FTZ R246, R32, R223.reuse ;  /* 0x000000df20f67220 */ /* 0x080fe20000410000 */
[-C--:B------:R-:W-:Y:S06]  /*8620*/  FMUL.FTZ R33, R33, R223.reuse ;  /* 0x000000df21217220 */ /* 0x080fec0000410000 */
[----:B------:R1:W1:Y:S01]  /*8630*/  MUFU.TANH R186, R197 ;  /* 0x000000c500ba7308 */ /* 0x0002620000002400 */
[C---:B--2---:R-:W-:Y:S03]  /*8640*/  HMMA.16816.F32 R36, R200.reuse, R16, R36 ;  /* 0x00000010c824723c */ /* 0x044fe60000001824 */
[-C--:B------:R-:W-:Y:S01]  /*8650*/  FMUL.FTZ R34, R34, R223.reuse ;  /* 0x000000df22227220 */ /* 0x080fe20000410000 */
[-C--:B------:R-:W-:Y:S05]  /*8660*/  FMUL.FTZ R35, R35, R223.reuse ;  /* 0x000000df23237220 */ /* 0x080fea0000410000 */
[----:B------:R2:W1:Y:S01]  /*8670*/  MUFU.TANH R182, R196 ;  /* 0x000000c400b67308 */ /* 0x0004620000002400 */
[C---:B------:R-:W-:Y:S01]  /*8680*/  HMMA.16816.F32 R40, R200.reuse, R18, R40 ;  /* 0x00000012c828723c */ /* 0x040fe20000001828 */
[----:B------:R-:W5:Y:S08]  /*8690*/  LDSM.16.M88.4 R16, [R214+0xb000] ;  /* 0x00b00000d610783b */ /* 0x000f700000000200 */
[----:B------:R2:W1:Y:S01]  /*86a0*/  MUFU.TANH R174, R195 ;  /* 0x000000c300ae7308 */ /* 0x0004620000002400 */
[C---:B---3--:R-:W-:Y:S03]  /*86b0*/  HMMA.16816.F32 R44, R200.reuse, R12, R44 ;  /* 0x0000000cc82c723c */ /* 0x048fe6000000182c */
[-C--:B------:R-:W-:Y:S06]  /*86c0*/  FMUL.FTZ R36, R36, R223.reuse ;  /* 0x000000df24247220 */ /* 0x080fec0000410000 */
[----:B------:R2:W3:Y:S01]  /*86d0*/  MUFU.TANH R155, R136 ;  /* 0x00000088009b7308 */ /* 0x0004e20000002400 */
[-C--:B------:R-:W-:Y:S01]  /*86e0*/  FMUL.FTZ R37, R37, R223.reuse ;  /* 0x000000df25257220 */ /* 0x080fe20000410000 */
[-C--:B------:R-:W-:Y:S01]  /*86f0*/  FMUL.FTZ R38, R38, R223.reuse ;  /* 0x000000df26267220 */ /* 0x080fe20000410000 */
[-C--:B------:R-:W-:Y:S01]  /*8700*/  FMUL.FTZ R39, R39, R223.reuse ;  /* 0x000000df27277220 */ /* 0x080fe20000410000 */
[C---:B------:R-:W-:Y:S01]  /*8710*/  HMMA.16816.F32 R48, R200.reuse, R14, R48 ;  /* 0x0000000ec830723c */ /* 0x040fe20000001830 */
[----:B------:R-:W4:Y:S01]  /*8720*/  LDSM.16.M88.4 R12, [R214+0xb800] ;  /* 0x00b80000d60c783b */ /* 0x000f220000000200 */
[----:B------:R-:W-:Y:S04]  /*8730*/  DEPBAR.LE SB0, 0x0 ;  /* 0x000080000000791a */ /* 0x000fe80000000000 */
[----:B------:R2:W1:Y:S01]  /*8740*/  MUFU.TANH R158, R20 ;  /* 0x00000014009e7308 */ /* 0x0004620000002400 */
[-C--:B------:R-:W-:Y:S01]  /*8750*/  FMUL.FTZ R236, R40, R223.reuse ;  /* 0x000000df28ec7220 */ /* 0x080fe20000410000 */
[-C--:B------:R-:W-:Y:S01]  /*8760*/  FMUL.FTZ R41, R41, R223.reuse ;  /* 0x000000df29297220 */ /* 0x080fe20000410000 */
[-C--:B------:R-:W-:Y:S01]  /*8770*/  FMUL.FTZ R42, R42, R223.reuse ;  /* 0x000000df2a2a7220 */ /* 0x080fe20000410000 */
[-C--:B------:R-:W-:Y:S01]  /*8780*/  FMUL.FTZ R43, R43, R223.reuse ;  /* 0x000000df2b2b7220 */ /* 0x080fe20000410000 */
[-C--:B------:R-:W-:Y:S01]  /*8790*/  FMUL.FTZ R206, R44, R223.reuse ;  /* 0x000000df2cce7220 */ /* 0x080fe20000410000 */
[-C--:B------:R-:W-:Y:S01]  /*87a0*/  FMUL.FTZ R45, R45, R223.reuse ;  /* 0x000000df2d2d7220 */ /* 0x080fe20000410000 */
[-C--:B------:R-:W-:Y:S03]  /*87b0*/  FMUL.FTZ R46, R46, R223.reuse ;  /* 0x000000df2e2e7220 */ /* 0x080fe60000410000 */
[----:B------:R2:W1:Y:S01]  /*87c0*/  MUFU.TANH R159, R22 ;  /* 0x00000016009f7308 */ /* 0x0004620000002400 */
[----:B------:R-:W-:Y:S01]  /*87d0*/  BAR.SYNC.DEFER_BLOCKING 0x0 ;  /* 0x0000000000007b1d */ /* 0x000fe20000010000 */
[-C--:B------:R-:W-:Y:S01]  /*87e0*/  FMUL.FTZ R47, R47, R223.reuse ;  /* 0x000000df2f2f7220 */ /* 0x080fe20000410000 */
[-C--:B------:R-:W-:Y:S01]  /*87f0*/  FMUL.FTZ R198, R48, R223.reuse ;  /* 0x000000df30c67220 */ /* 0x080fe20000410000 */
[-C--:B------:R-:W-:Y:S01]  /*8800*/  FMUL.FTZ R49, R49, R223.reuse ;  /* 0x000000df31317220 */ /* 0x080fe20000410000 */
[-C--:B------:R-:W-:Y:S05]  /*8810*/  FMUL.FTZ R50, R50, R223.reuse ;  /* 0x000000df32327220 */ /* 0x080fea0000410000 */
[----:B------:R2:W1:Y:S01]  /*8820*/  MUFU.TANH R157, R23 ;  /* 0x00000017009d7308 */ /* 0x0004620000002400 */
[C---:B-----5:R-:W-:Y:S05]  /*8830*/  HMMA.16816.F32 R52, R200.reuse, R16, R52 ;  /* 0x00000010c834723c */ /* 0x060fea0000001834 */
[-C--:B------:R-:W-:Y:S04]  /*8840*/  FMUL.FTZ R51, R51, R223.reuse ;  /* 0x000000df33337220 */ /* 0x080fe80000410000 */
[----:B------:R2:W1:Y:S01]  /*8850*/  MUFU.TANH R187, R21 ;  /* 0x0000001500bb7308 */ /* 0x0004620000002400 */
[C---:B------:R-:W-:Y:S09]  /*8860*/  HMMA.16816.F32 R56, R200.reuse, R18, R56 ;  /* 0x00000012c838723c */ /* 0x040ff20000001838 */
[----:B------:R2:W1:Y:S01]  /*8870*/  MUFU.TANH R171, R25 ;  /* 0x0000001900ab7308 */ /* 0x0004620000002400 */
[C---:B----4-:R-:W-:Y:S03]  /*8880*/  HMMA.16816.F32 R60, R200.reuse, R12, R60 ;  /* 0x0000000cc83c723c */ /* 0x050fe6000000183c */
[-C--:B------:R-:W-:Y:S01]  /*8890*/  FMUL.FTZ R52, R52, R223.reuse ;  /* 0x000000df34347220 */ /* 0x080fe20000410000 */
[-C--:B------:R-:W-:Y:S05]  /*88a0*/  FMUL.FTZ R53, R53, R223.reuse ;  /* 0x000000df35357220 */ /* 0x080fea0000410000 */
[----:B------:R2:W4:Y:S01]  /*88b0*/  MUFU.TANH R252, R26 ;  /* 0x0000001a00fc7308 */ /* 0x0005220000002400 */
[-C--:B------:R-:W-:Y:S01]  /*88c0*/  FMUL.FTZ R54, R54, R223.reuse ;  /* 0x000000df36367220 */ /* 0x080fe20000410000 */
[-C--:B------:R-:W-:Y:S01]  /*88d0*/  FMUL.FTZ R55, R55, R223.reuse ;  /* 0x000000df37377220 */ /* 0x080fe20000410000 */
[----:B------:R-:W-:Y:S03]  /*88e0*/  HMMA.16816.F32 R64, R200, R14, R64 ;  /* 0x0000000ec840723c */ /* 0x000fe60000001840 */
[-C--:B------:R-:W-:Y:S01]  /*88f0*/  FMUL.FTZ R207, R56, R223.reuse ;  /* 0x000000df38cf7220 */ /* 0x080fe20000410000 */
[-C--:B------:R-:W-:Y:S03]  /*8900*/  FMUL.FTZ R57, R57, R223.reuse ;  /* 0x000000df39397220 */ /* 0x080fe60000410000 */
[----:B------:R2:W2:Y:S01]  /*8910*/  MUFU.TANH R165, R27 ;  /* 0x0000001b00a57308 */ /* 0x0004a20000002400 */
[-C--:B------:R-:W-:Y:S01]  /*8920*/  FMUL.FTZ R58, R58, R223.reuse ;  /* 0x000000df3a3a7220 */ /* 0x080fe20000410000 */
[-C--:B------:R-:W-:Y:S01]  /*8930*/  FMUL.FTZ R59, R59, R223.reuse ;  /* 0x000000df3b3b7220 */ /* 0x080fe20000410000 */
[-C--:B-1----:R-:W-:Y:S01]  /*8940*/  FMUL.FTZ R191, R60, R223.reuse ;  /* 0x000000df3cbf7220 */ /* 0x082fe20000410000 */
[-C--:B------:R-:W-:Y:S06]  /*8950*/  FMUL.FTZ R61, R61, R223.reuse ;  /* 0x000000df3d3d7220 */ /* 0x080fec0000410000 */
[----:B------:R1:W1:Y:S01]  /*8960*/  MUFU.TANH R250, R28 ;  /* 0x0000001c00fa7308 */ /* 0x0002620000002400 */
[-C--:B------:R-:W-:Y:S01]  /*8970*/  FMUL.FTZ R62, R62, R223.reuse ;  /* 0x000000df3e3e7220 */ /* 0x080fe20000410000 */
[-C--:B------:R-:W-:Y:S01]  /*8980*/  FMUL.FTZ R63, R63, R223.reuse ;  /* 0x000000df3f3f7220 */ /* 0x080fe20000410000 */
[-C--:B------:R-:W-:Y:S01]  /*8990*/  FMUL.FTZ R189, R64, R223.reuse ;  /* 0x000000df40bd7220 */ /* 0x080fe20000410000 */
[-C--:B------:R-:W-:Y:S06]  /*89a0*/  FMUL.FTZ R65, R65, R223.reuse ;  /* 0x000000df41417220 */ /* 0x080fec0000410000 */
[----:B------:R1:W1:Y:S01]  /*89b0*/  MUFU.TANH R177, R29 ;  /* 0x0000001d00b17308 */ /* 0x0002620000002400 */
[-C--:B------:R-:W-:Y:S01]  /*89c0*/  FMUL.FTZ R66, R66, R223.reuse ;  /* 0x000000df42427220 */ /* 0x080fe20000410000 */
[----:B------:R-:W-:Y:S08]  /*89d0*/  FMUL.FTZ R67, R67, R223 ;  /* 0x000000df43437220 */ /* 0x000ff00000410000 */
[----:B------:R1:W1:Y:S10]  /*89e0*/  MUFU.TANH R248, R30 ;  /* 0x0000001e00f87308 */ /* 0x0002740000002400 */
[----:B------:R1:W1:Y:S10]  /*89f0*/  MUFU.TANH R185, R31 ;  /* 0x0000001f00b97308 */ /* 0x0002740000002400 */
[----:B------:R-:W1:Y:S10]  /*8a00*/  MUFU.TANH R246, R246 ;  /* 0x000000f600f67308 */ /* 0x000e740000002400 */
[----:B------:R1:W1:Y:S10]  /*8a10*/  MUFU.TANH R179, R33 ;  /* 0x0000002100b37308 */ /* 0x0002740000002400 */
[----:B------:R1:W1:Y:S10]  /*8a20*/  MUFU.TANH R244, R34 ;  /* 0x0000002200f47308 */ /* 0x0002740000002400 */
[----:B------:R1:W1:Y:S10]  /*8a30*/  MUFU.TANH R183, R35 ;  /* 0x0000002300b77308 */ /* 0x0002740000002400 */
[----:B------:R1:W1:Y:S10]  /*8a40*/  MUFU.TANH R242, R36 ;  /* 0x0000002400f27308 */ /* 0x0002740000002400 */
[----:B------:R1:W1:Y:S10]  /*8a50*/  MUFU.TANH R181, R37 ;  /* 0x0000002500b57308 */ /* 0x0002740000002400 */
[----:B------:R1:W1:Y:S10]  /*8a60*/  MUFU.TANH R240, R38 ;  /* 0x0000002600f07308 */ /* 0x0002740000002400 */
[----:B------:R1:W1:Y:S10]  /*8a70*/  MUFU.TANH R175, R39 ;  /* 0x0000002700af7308 */ /* 0x0002740000002400 */
[----:B------:R-:W1:Y:S10]  /*8a80*/  MUFU.TANH R236, R236 ;  /* 0x000000ec00ec7308 */ /* 0x000e740000002400 */
        /* <DEDUP_REMOVED lines=26> */
[----:B------:R1:W1:Y:S01]  /*8c30*/  MUFU.TANH R136, R67 ;  /* 0x0000004300887308 */ /* 0x0002620000002400 */
[----:B--234-:R-:W-:Y:S05]  /*8c40*/  @!P0 BRA `(.L_x_598) ;  /* 0x0000000400c88947 */ /* 0x01cfea0003800000 */
        /* <DEDUP_REMOVED lines=16> */
[----:B------:R-:W-:Y:S01]  /*8d50*/  IABS R6, R12 ;  /* 0x0000000c00067213 */ /* 0x000fe20000000000 */
[----:B------:R-:W3:Y:S01]  /*8d60*/  LD.E.64 R20, desc[UR4][R2.64+0x20] ;  /* 0x0000200402147980 */ /* 0x000ee2000c101b00 */
[-C--:B--2---:R-:W-:Y:S02]  /*8d70*/  IABS R13, R15.reuse ;  /* 0x0000000f000d7213 */ /* 0x084fe40000000000 */
[-C--:B------:R-:W-:Y:S02]  /*8d80*/  IABS R11, R15.reuse ;  /* 0x0000000f000b7213 */ /* 0x080fe40000000000 */
[----:B------:R-:W2:Y:S01]  /*8d90*/  I2F.RP R10, R13 ;  /* 0x0000000d000a7306 */ /* 0x000ea20000209400 */
[----:B------:R-:W-:Y:S02]  /*8da0*/  LOP3.LUT R12, R12, R15, RZ, 0x3c, !PT ;  /* 0x0000000f0c0c7212 */ /* 0x000fe400078e3cff */
[----:B------:R-:W-:Y:S02]  /*8db0*/  IMAD.MOV R11, RZ, RZ, -R11 ;  /* 0x000000ffff0b7224 */ /* 0x000fe400078e0a0b */
[----:B------:R-:W-:Y:S05]  /*8dc0*/  ISETP.GE.AND P0, PT, R12, RZ, PT ;  /* 0x000000ff0c00720c */ /* 0x000fea0003f06270 */
[----:B--2---:R-:W2:Y:S02]  /*8dd0*/  MUFU.RCP R4, R10 ;  /* 0x0000000a00047308 */ /* 0x004ea40000001000 */
[----:B--2---:R-:W-:Y:S01]  /*8de0*/  VIADD R16, R4, 0xffffffe ;  /* 0x0ffffffe04107836 */ /* 0x004fe20000000000 */
[----:B------:R-:W-:Y:S07]  /*8df0*/  IADD3 R4, PT, PT, R232, -0x80, RZ ;  /* 0xffffff80e8047810 */ /* 0x000fee0007ffe0ff */
[----:B------:R-:W2:Y:S02]  /*8e00*/  F2I.FTZ.U32.TRUNC.NTZ R17, R16 ;  /* 0x0000001000117305 */ /* 0x000ea4000021f000 */
[--C-:B--2---:R-:W-:Y:S02]  /*8e10*/  IMAD.MOV R8, RZ, RZ, -R17.reuse ;  /* 0x000000ffff087224 */ /* 0x104fe400078e0a11 */
[----:B------:R-:W-:Y:S02]  /*8e20*/  IMAD.MOV.U32 R16, RZ, RZ, RZ ;  /* 0x000000ffff107224 */ /* 0x000fe400078e00ff */
[----:B------:R-:W-:Y:S01]  /*8e30*/  IMAD R19, R8, R13, RZ ;  /* 0x0000000d08137224 */ /* 0x000fe200078e02ff */
[----:B------:R-:W-:Y:S02]  /*8e40*/  IABS R8, R4 ;  /* 0x0000000400087213 */ /* 0x000fe40000000000 */
[----:B------:R-:W-:Y:S01]  /*8e50*/  LOP3.LUT R4, R4, R15, RZ, 0x3c, !PT ;  /* 0x0000000f04047212 */ /* 0x000fe200078e3cff */
[----:B------:R-:W-:Y:S02]  /*8e60*/  IMAD.HI.U32 R17, R17, R19, R16 ;  /* 0x0000001311117227 */ /* 0x000fe400078e0010 */
[----:B------:R-:W2:Y:S04]  /*8e70*/  LD.E.64 R18, desc[UR4][R2.64+0x38] ;  /* 0x0000380402127980 */ /* 0x000ea8000c101b00 */
[C---:B------:R-:W-:Y:S04]  /*8e80*/  IMAD.HI.U32 R10, R17.reuse, R6, RZ ;  /* 0x00000006110a7227 */ /* 0x040fe800078e00ff */
[----:B------:R-:W-:Y:S04]  /*8e90*/  IMAD.HI.U32 R14, R17, R8, RZ ;  /* 0x00000008110e7227 */ /* 0x000fe800078e00ff */
        /* <DEDUP_REMOVED lines=40> */
.L_x_600:
[----:B------:R-:W-:Y:S05]  /*9120*/  BSYNC.RECONVERGENT B0 ;  /* 0x0000000000007941 */ /* 0x000fea0003800200 */
.L_x_599:
        /* <DEDUP_REMOVED lines=36> */
.L_x_598:
[----:B------:R-:W-:Y:S05]  /*9370*/  BSYNC.RECONVERGENT B1 ;  /* 0x0000000000017941 */ /* 0x000fea0003800200 */
.L_x_597:
[----:B------:R-:W3:Y:S01]  /*9380*/  LD.E R135, desc[UR4][R2.64+0xdc] ;  /* 0x0000dc0402877980 */ /* 0x000ee2000c101900 */
[----:B------:R-:W-:Y:S02]  /*9390*/  FMNMX3.FTZ R5, R141, R153, R150, !PT ;  /* 0x000000998d057276 */ /* 0x000fe40007810096 */
[----:B------:R-:W-:Y:S02]  /*93a0*/  FMNMX3.FTZ R4, R0, R151, R147, !PT ;  /* 0x0000009700047276 */ /* 0x000fe40007810093 */
[----:B------:R-:W-:Y:S02]  /*93b0*/  FMNMX3.FTZ R5, R5, R192, R149, !PT ;  /* 0x000000c005057276 */ /* 0x000fe40007810095 */
[----:B--2---:R-:W-:Y:S02]  /*93c0*/  FMNMX3.FTZ R11, R4, R9, R7, !PT ;  /* 0x00000009040b7276 */ /* 0x004fe40007810007 */
        /* <DEDUP_REMOVED lines=8> */
[----:B-1----:R-:W-:Y:S02]  /*9450*/  FMNMX3.FTZ R8, R8, R250, R177, !PT ;  /* 0x000000fa08087276 */ /* 0x002fe400078100b1 */
        /* <DEDUP_REMOVED lines=23> */
[----:B------:R-:W2:Y:S01]  /*95d0*/  SHFL.BFLY PT, R4, R5, 0x2, 0x1f ;  /* 0x0c401f0005047f89 */ /* 0x000ea200000e0000 */
[----:B------:R-:W-:Y:S02]  /*95e0*/  IADD3 R232, PT, PT, R232, -0x80, RZ ;  /* 0xffffff80e8e87810 */ /* 0x000fe40007ffe0ff */
[C---:B------:R-:W-:Y:S05]  /*95f0*/  IADD3 R144, PT, PT, R146.reuse, 0xc040, RZ ;  /* 0x0000c04092907810 */ /* 0x040fea0007ffe0ff */
[----:B------:R-:W-:Y:S01]  /*9600*/  LDSM.16.MT88.4 R44, [R146+0x10000] ;  /* 0x01000000922c783b */ /* 0x000fe20000004200 */
[----:B-1----:R-:W-:Y:S07]  /*9610*/  FMNMX.FTZ R11, R13, R8, !PT ;  /* 0x000000080d0b7209 */ /* 0x002fee0007810000 */
[----:B------:R-:W-:Y:S01]  /*9620*/  LDSM.16.MT88.4 R12, [R146+0xc000] ;  /* 0x00c00000920c783b */ /* 0x000fe20000004200 */
[----:B------:R-:W-:Y:S02]  /*9630*/  IADD3 R8, PT, PT, R146, 0xc000, RZ ;  /* 0x0000c00092087810 */ /* 0x000fe40007ffe0ff */
[----:B--2---:R-:W-:Y:S02]  /*9640*/  FMNMX.FTZ R6, R5, R4, !PT ;  /* 0x0000000405067209 */ /* 0x004fe40007810000 */
[----:B------:R-:W-:Y:S03]  /*9650*/  @P2 IADD3 R144, PT, PT, R8, -0x40, RZ ;  /* 0xffffffc008902810 */ /* 0x000fe60007ffe0ff */
[----:B------:R-:W1:Y:S08]  /*9660*/  SHFL.BFLY PT, R134, R11, 0x1, 0x1f ;  /* 0x0c201f000b867f89 */ /* 0x000e7000000e0000 */
[----:B------:R-:W2:Y:S08]  /*9670*/  SHFL.BFLY PT, R133, R6, 0x1, 0x1f ;  /* 0x0c201f0006857f89 */ /* 0x000eb000000e0000 */
[----:B------:R-:W-:Y:S08]  /*9680*/  LDSM.16.MT88.4 R28, [R144] ;  /* 0x00000000901c783b */ /* 0x000ff00000004200 */
[----:B------:R-:W-:Y:S01]  /*9690*/  LDSM.16.MT88.4 R60, [R144+0x4000] ;  /* 0x00400000903c783b */ /* 0x000fe20000004200 */
[----:B-1----:R-:W-:Y:S02]  /*96a0*/  FMNMX.FTZ R134, R11, R134, !PT ;  /* 0x000000860b867209 */ /* 0x002fe40007810000 */
[----:B--2---:R-:W-:Y:S02]  /*96b0*/  FMNMX.FTZ R133, R6, R133, !PT ;  /* 0x0000008506857209 */ /* 0x004fe40007810000 */
[C---:B------:R-:W-:Y:S03]  /*96c0*/  FSETP.NEU.FTZ.AND P0, PT, R134.reuse, -INF , PT ;  /* 0xff8000008600780b */ /* 0x040fe60003f1d000 */
[----:B------:R-:W-:Y:S01]  /*96d0*/  FADD.FTZ R4, -R133, R0 ;  /* 0x0000000085047221 */ /* 0x000fe20000010100 */
[C---:B---3--:R-:W-:Y:S01]  /*96e0*/  FMUL.FTZ R156, R135.reuse, R134 ;  /* 0x00000086879c7220 */ /* 0x048fe20000410000 */
[C---:B------:R-:W-:Y:S02]  /*96f0*/  FMUL.FTZ R154, R135.reuse, R133 ;  /* 0x00000085879a7220 */ /* 0x040fe40000410000 */
[----:B------:R-:W-:Y:S01]  /*9700*/  FMUL.FTZ R0, R135, R4 ;  /* 0x0000000487007220 */ /* 0x000fe20000410000 */
[----:B------:R-:W-:Y:S01]  /*9710*/  FADD.FTZ R4, -R134, R141 ;  /* 0x0000008d86047221 */ /* 0x000fe20000010100 */
[----:B------:R-:W-:Y:S02]  /*9720*/  IADD3 R141, PT, PT, R211, R146, RZ ;  /* 0x00000092d38d7210 */ /* 0x000fe40007ffe0ff */
[----:B------:R-:W-:Y:S01]  /*9730*/  FSEL R156, R156, RZ, P0 ;  /* 0x000000ff9c9c7208 */ /* 0x000fe20000000000 */
[----:B------:R-:W-:Y:S01]  /*9740*/  FMUL.FTZ R132, R135, R4 ;  /* 0x0000000487847220 */ /* 0x000fe20000410000 */
[----:B------:R-:W-:Y:S01]  /*9750*/  FSETP.NEU.FTZ.AND P0, PT, R133, -INF , PT ;  /* 0xff8000008500780b */ /* 0x000fe20003f1d000 */
[----:B------:R-:W1:Y:S01]  /*9760*/  MUFU.EX2 R0, R0 ;  /* 0x0000000000007308 */ /* 0x000e620000000800 */
[----:B------:R-:W2:Y:S01]  /*9770*/  LDSM.16.MT88.4 R20, [R141+0xc000] ;  /* 0x00c000008d14783b */ /* 0x000ea20000004200 */
[-CC-:B------:R-:W-:Y:S01]  /*9780*/  FFMA.FTZ R145, R150, R135.reuse, -R156.reuse ;  /* 0x0000008796917223 */ /* 0x180fe2000001089c */
[----:B------:R-:W-:Y:S01]  /*9790*/  FSEL R154, R154, RZ, P0 ;  /* 0x000000ff9a9a7208 */ /* 0x000fe20000000000 */
[-CC-:B------:R-:W-:Y:S01]  /*97a0*/  FFMA.FTZ R153, R153, R135.reuse, -R156.reuse ;  /* 0x0000008799997223 */ /* 0x180fe2000001089c */
[-CC-:B------:R-:W-:Y:S01]  /*97b0*/  FFMA.FTZ R150, R192, R135.reuse, -R156.reuse ;  /* 0x00000087c0967223 */ /* 0x180fe2000001089c */
[-C--:B------:R-:W-:Y:S01]  /*97c0*/  FFMA.FTZ R149, R149, R135.reuse, -R156 ;  /* 0x0000008795957223 */ /* 0x080fe2000001089c */
[----:B------:R-:W-:Y:S01]  /*97d0*/  IADD3 R211, PT, PT, R211, R144, RZ ;  /* 0x00000090d3d37210 */ /* 0x000fe20007ffe0ff */
[-CC-:B------:R-:W-:Y:S01]  /*97e0*/  FFMA.FTZ R152, R147, R135.reuse, -R154.reuse ;  /* 0x0000008793987223 */ /* 0x180fe2000001089a */
[-CC-:B------:R-:W-:Y:S01]  /*97f0*/  FFMA.FTZ R148, R9, R135.reuse, -R154.reuse ;  /* 0x0000008709947223 */ /* 0x180fe2000001089a */
[-CC-:B------:R-:W-:Y:S01]  /*9800*/  FFMA.FTZ R151, R151, R135.reuse, -R154.reuse ;  /* 0x0000008797977223 */ /* 0x180fe2000001089a */
[-CC-:B------:R-:W-:Y:S01]  /*9810*/  FFMA.FTZ R147, R7, R135.reuse, -R154.reuse ;  /* 0x0000008707937223 */ /* 0x180fe2000001089a */
[----:B------:R-:W3:Y:S01]  /*9820*/  MUFU.EX2 R132, R132 ;  /* 0x0000008400847308 */ /* 0x000ee20000000800 */
[----:B------:R-:W4:Y:S01]  /*9830*/  LDSM.16.MT88.4 R36, [R211] ;  /* 0x00000000d324783b */ /* 0x000f220000004200 */
[-CC-:B------:R-:W-:Y:S01]  /*9840*/  FFMA.FTZ R172, R244, R135.reuse, -R154.reuse ;  /* 0x00000087f4ac7223 */ /* 0x180fe2000001089a */
[-CC-:B------:R-:W-:Y:S01]  /*9850*/  FFMA.FTZ R160, R159, R135.reuse, -R154.reuse ;  /* 0x000000879fa07223 */ /* 0x180fe2000001089a */
[----:B------:R-:W-:Y:S01]  /*9860*/  FFMA.FTZ R159, R157, R135, -R154 ;  /* 0x000000879d9f7223 */ /* 0x000fe2000001089a */
[C---:B-1----:R-:W-:Y:S01]  /*9870*/  FMUL.FTZ R6, R0.reuse, R130 ;  /* 0x0000008200067220 */ /* 0x042fe20000410000 */
[C---:B------:R-:W-:Y:S01]  /*9880*/  FMUL.FTZ R7, R0.reuse, R131 ;  /* 0x0000008300077220 */ /* 0x040fe20000410000 */
[C---:B------:R-:W-:Y:S03]  /*9890*/  FMUL.FTZ R10, R0.reuse, R126 ;  /* 0x0000007e000a7220 */ /* 0x040fe60000410000 */
[----:B------:R-:W-:Y:S01]  /*98a0*/  MUFU.EX2 R153, R153 ;  /* 0x0000009900997308 */ /* 0x000fe20000000800 */
[C---:B------:R-:W-:Y:S01]  /*98b0*/  FMUL.FTZ R11, R0.reuse, R127 ;  /* 0x0000007f000b7220 */ /* 0x040fe20000410000 */
[C---:B------:R-:W-:Y:S01]  /*98c0*/  FMUL.FTZ R18, R0.reuse, R118 ;  /* 0x0000007600127220 */ /* 0x040fe20000410000 */
[C---:B------:R-:W-:Y:S01]  /*98d0*/  FMUL.FTZ R19, R0.reuse, R119 ;  /* 0x0000007700137220 */ /* 0x040fe20000410000 */
[----:B------:R-:W1:Y:S01]  /*98e0*/  LDSM.16.MT88.4 R52, [R141+0x10000] ;  /* 0x010000008d34783b */ /* 0x000e620000004200 */
[C---:B------:R-:W-:Y:S01]  /*98f0*/  FMUL.FTZ R26, R0.reuse, R110 ;  /* 0x0000006e001a7220 */ /* 0x040fe20000410000 */
[C---:B------:R-:W-:Y:S01]  /*9900*/  FMUL.FTZ R27, R0.reuse, R111 ;  /* 0x0000006f001b7220 */ /* 0x040fe20000410000 */
[----:B------:R-:W-:Y:S03]  /*9910*/  FMUL.FTZ R34, R0, R102 ;  /* 0x0000006600227220 */ /* 0x000fe60000410000 */
[----:B------:R-:W5:Y:S01]  /*9920*/  MUFU.EX2 R145, R145 ;  /* 0x0000009100917308 */ /* 0x000f620000000800 */
[C---:B---3--:R-:W-:Y:S01]  /*9930*/  FMUL.FTZ R4, R132.reuse, R128 ;  /* 0x0000008084047220 */ /* 0x048fe20000410000 */
[C---:B------:R-:W-:Y:S01]  /*9940*/  FMUL.FTZ R5, R132.reuse, R129 ;  /* 0x0000008184057220 */ /* 0x040fe20000410000 */
[C---:B------:R-:W-:Y:S01]  /*9950*/  FMUL.FTZ R8, R132.reuse, R124 ;  /* 0x0000007c84087220 */ /* 0x040fe20000410000 */
[C---:B------:R-:W-:Y:S01]  /*9960*/  FMUL.FTZ R9, R132.reuse, R125 ;  /* 0x0000007d84097220 */ /* 0x040fe20000410000 */
[C---:B------:R-:W-:Y:S01]  /*9970*/  FMUL.FTZ R16, R132.reuse, R116 ;  /* 0x0000007484107220 */ /* 0x040fe20000410000 */
[C---:B------:R-:W-:Y:S01]  /*9980*/  FMUL.FTZ R17, R132.reuse, R117 ;  /* 0x0000007584117220 */ /* 0x040fe20000410000 */
[----:B------:R-:W-:Y:S03]  /*9990*/  LDSM.16.MT88.4 R124, [R146+0xf800] ;  /* 0x00f80000927c783b */ /* 0x000fe60000004200 */
[----:B------:R-:W-:Y:S01]  /*99a0*/  MUFU.EX2 R151, R151 ;  /* 0x0000009700977308 */ /* 0x000fe20000000800 */
[C---:B------:R-:W-:Y:S01]  /*99b0*/  FMUL.FTZ R24, R132.reuse, R108 ;  /* 0x0000006c84187220 */ /* 0x040fe20000410000 */
[----:B------:R-:W-:Y:S01]  /*99c0*/  FMUL.FTZ R25, R132, R109 ;  /* 0x0000006d84197220 */ /* 0x000fe20000410000 */
[----:B------:R-:W-:Y:S01]  /*99d0*/  FMUL.FTZ R35, R0, R103 ;  /* 0x0000006700237220 */ /* 0x000fe20000410000 */
[C---:B------:R-:W-:Y:S01]  /*99e0*/  FMUL.FTZ R32, R132.reuse, R100 ;  /* 0x0000006484207220 */ /* 0x040fe20000410000 */
[----:B------:R-:W-:Y:S01]  /*99f0*/  FMUL.FTZ R33, R132, R101 ;  /* 0x0000006584217220 */ /* 0x000fe20000410000 */
[C---:B------:R-:W-:Y:S01]  /*9a00*/  FMUL.FTZ R42, R0.reuse, R94 ;  /* 0x0000005e002a7220 */ /* 0x040fe20000410000 */
[----:B------:R-:W-:Y:S03]  /*9a10*/  LDSM.16.MT88.4 R116, [R141+0xf800] ;  /* 0x00f800008d74783b */ /* 0x000fe60000004200 */
[----:B------:R-:W3:Y:S01]  /*9a20*/  MUFU.EX2 R152, R152 ;  /* 0x0000009800987308 */ /* 0x000ee20000000800 */
[----:B-----5:R-:W-:Y:S01]  /*9a30*/  F2FP.F16.F32.PACK_AB R128, R145, R153 ;  /* 0x000000999180723e */ /* 0x020fe200000000ff */
[----:B------:R-:W-:Y:S01]  /*9a40*/  FMUL.FTZ R43, R0, R95 ;  /* 0x0000005f002b7220 */ /* 0x000fe20000410000 */
[C---:B------:R-:W-:Y:S01]  /*9a50*/  FMUL.FTZ R40, R132.reuse, R92 ;  /* 0x0000005c84287220 */ /* 0x040fe20000410000 */
[----:B------:R-:W-:Y:S01]  /*9a60*/  FMUL.FTZ R41, R132, R93 ;  /* 0x0000005d84297220 */ /* 0x000fe20000410000 */
[C---:B------:R-:W-:Y:S01]  /*9a70*/  FMUL.FTZ R50, R0.reuse, R86 ;  /* 0x0000005600327220 */ /* 0x040fe20000410000 */
[----:B------:R-:W-:Y:S01]  /*9a80*/  FMUL.FTZ R51, R0, R87 ;  /* 0x0000005700337220 */ /* 0x000fe20000410000 */
[----:B------:R-:W-:Y:S03]  /*9a90*/  LDSM.16.MT88.4 R92, [R141+0xd000] ;  /* 0x00d000008d5c783b */ /* 0x000fe60000004200 */
[----:B------:R-:W-:Y:S01]  /*9aa0*/  MUFU.EX2 R150, R150 ;  /* 0x0000009600967308 */ /* 0x000fe20000000800 */
[C---:B------:R-:W-:Y:S01]  /*9ab0*/  FMUL.FTZ R48, R132.reuse, R84 ;  /* 0x0000005484307220 */ /* 0x040fe20000410000 */
[----:B------:R-:W-:Y:S01]  /*9ac0*/  FMUL.FTZ R49, R132, R85 ;  /* 0x0000005584317220 */ /* 0x000fe20000410000 */
[C---:B------:R-:W-:Y:S01]  /*9ad0*/  FMUL.FTZ R58, R0.reuse, R78 ;  /* 0x0000004e003a7220 */ /* 0x040fe20000410000 */
[----:B------:R-:W-:Y:S01]  /*9ae0*/  FMUL.FTZ R59, R0, R79 ;  /* 0x0000004f003b7220 */ /* 0x000fe20000410000 */
[C---:B------:R-:W-:Y:S01]  /*9af0*/  FMUL.FTZ R56, R132.reuse, R76 ;  /* 0x0000004c84387220 */ /* 0x040fe20000410000 */
[----:B------:R-:W-:Y:S01]  /*9b00*/  FMUL.FTZ R57, R132, R77 ;  /* 0x0000004d84397220 */ /* 0x000fe20000410000 */
[----:B------:R-:W5:Y:S03]  /*9b10*/  LDSM.16.MT88.4 R84, [R211+0x4000] ;  /* 0x00400000d354783b */ /* 0x000f660000004200 */
[----:B------:R-:W2:Y:S01]  /*9b20*/  MUFU.EX2 R149, R149 ;  /* 0x0000009500957308 */ /* 0x000ea20000000800 */
[----:B---3--:R-:W-:Y:S01]  /*9b30*/  F2FP.F16.F32.PACK_AB R129, R152, R151 ;  /* 0x000000979881723e */ /* 0x008fe200000000ff */
[C---:B------:R-:W-:Y:S01]  /*9b40*/  FMUL.FTZ R66, R0.reuse, R70 ;  /* 0x0000004600427220 */ /* 0x040fe20000410000 */
[----:B------:R-:W-:Y:S01]  /*9b50*/  FMUL.FTZ R67, R0, R71 ;  /* 0x0000004700437220 */ /* 0x000fe20000410000 */
[C---:B------:R-:W-:Y:S01]  /*9b60*/  FMUL.FTZ R64, R132.reuse, R68 ;  /* 0x0000004484407220 */ /* 0x040fe20000410000 */
[----:B------:R-:W-:Y:S01]  /*9b70*/  FMUL.FTZ R65, R132, R69 ;  /* 0x0000004584417220 */ /* 0x000fe20000410000 */
[-CC-:B------:R-:W-:Y:S01]  /*9b80*/  FFMA.FTZ R158, R158, R135.reuse, -R156.reuse ;  /* 0x000000879e9e7223 */ /* 0x180fe2000001089c */
[----:B------:R-:W3:Y:S03]  /*9b90*/  LDSM.16.MT88.4 R76, [R146+0xc800] ;  /* 0x00c80000924c783b */ /* 0x000ee60000004200 */
[----:B------:R-:W-:Y:S01]  /*9ba0*/  MUFU.EX2 R148, R148 ;  /* 0x0000009400947308 */ /* 0x000fe20000000800 */
[-CC-:B------:R-:W-:Y:S01]  /*9bb0*/  FFMA.FTZ R155, R155, R135.reuse, -R156.reuse ;  /* 0x000000879b9b7223 */ /* 0x180fe2000001089c */
[-C--:B------:R-:W-:Y:S01]  /*9bc0*/  FFMA.FTZ R157, R187, R135.reuse, -R156 ;  /* 0x00000087bb9d7223 */ /* 0x080fe2000001089c */
[-CC-:B------:R-:W-:Y:S01]  /*9bd0*/  FFMA.FTZ R164, R252, R135.reuse, -R154.reuse ;  /* 0x00000087fca47223 */ /* 0x180fe2000001089a */
[-C--:B------:R-:W-:Y:S01]  /*9be0*/  FFMA.FTZ R165, R165, R135.reuse, -R154 ;  /* 0x00000087a5a57223 */ /* 0x080fe2000001089a */
[-CC-:B------:R-:W-:Y:S01]  /*9bf0*/  FFMA.FTZ R168, R246, R135.reuse, -R156.reuse ;  /* 0x00000087f6a87223 */ /* 0x180fe2000001089c */
[-C--:B------:R-:W-:Y:S01]  /*9c00*/  FFMA.FTZ R179, R179, R135.reuse, -R156 ;  /* 0x00000087b3b37223 */ /* 0x080fe2000001089c */
[----:B------:R-:W-:Y:S03]  /*9c10*/  LDSM.16.MT88.4 R108, [R144+0x3800] ;  /* 0x00380000906c783b */ /* 0x000fe60000004200 */
[----:B------:R-:W4:Y:S01]  /*9c20*/  MUFU.EX2 R147, R147 ;  /* 0x0000009300937308 */ /* 0x000f220000000800 */
[----:B--2---:R-:W-:Y:S01]  /*9c30*/  F2FP.F16.F32.PACK_AB R130, R149, R150 ;  /* 0x000000969582723e */ /* 0x004fe200000000ff */
[-CC-:B------:R-:W-:Y:S01]  /*9c40*/  FFMA.FTZ R183, R183, R135.reuse, -R154.reuse ;  /* 0x00000087b7b77223 */ /* 0x180fe2000001089a */
[-CC-:B------:R-:W-:Y:S01]  /*9c50*/  FFMA.FTZ R176, R240, R135.reuse, -R154.reuse ;  /* 0x00000087f0b07223 */ /* 0x180fe2000001089a */
[-CC-:B------:R-:W-:Y:S01]  /*9c60*/  FFMA.FTZ R180, R169, R135.reuse, -R154.reuse ;  /* 0x00000087a9b47223 */ /* 0x180fe2000001089a */
[-C--:B------:R-:W-:Y:S01]  /*9c70*/  FFMA.FTZ R184, R163, R135.reuse, -R154 ;  /* 0x00000087a3b87223 */ /* 0x080fe2000001089a */
[-CC-:B------:R-:W-:Y:S01]  /*9c80*/  FFMA.FTZ R169, R206, R135.reuse, -R156.reuse ;  /* 0x00000087cea97223 */ /* 0x180fe2000001089c */
[----:B------:R-:W-:Y:S03]  /*9c90*/  LDSM.16.MT88.4 R100, [R211+0x3800] ;  /* 0x00380000d364783b */ /* 0x000fe60000004200 */
[----:B------:R-:W-:Y:S01]  /*9ca0*/  MUFU.EX2 R172, R172 ;  /* 0x000000ac00ac7308 */ /* 0x000fe20000000800 */
[-CC-:B------:R-:W-:Y:S01]  /*9cb0*/  FFMA.FTZ R163, R198, R135.reuse, -R156.reuse ;  /* 0x00000087c6a37223 */ /* 0x180fe2000001089c */
[-CC-:B------:R-:W-:Y:S01]  /*9cc0*/  FFMA.FTZ R187, R249, R135.reuse, -R156.reuse ;  /* 0x00000087f9bb7223 */ /* 0x180fe2000001089c */
[-C--:B------:R-:W-:Y:S01]  /*9cd0*/  FFMA.FTZ R190, R245, R135.reuse, -R156 ;  /* 0x00000087f5be7223 */ /* 0x080fe2000001089c */
[-CC-:B------:R-:W-:Y:S01]  /*9ce0*/  FFMA.FTZ R192, R247, R135.reuse, -R154.reuse ;  /* 0x00000087f7c07223 */ /* 0x180fe2000001089a */
[-C--:B------:R-:W-:Y:S01]  /*9cf0*/  FFMA.FTZ R201, R205, R135.reuse, -R154 ;  /* 0x00000087cdc97223 */ /* 0x080fe2000001089a */
[-C--:B------:R-:W-:Y:S01]  /*9d00*/  FFMA.FTZ R199, R199, R135.reuse, -R156 ;  /* 0x00000087c7c77223 */ /* 0x080fe2000001089c */
[-CC-:B------:R-:W-:Y:S03]  /*9d10*/  FFMA.FTZ R197, R197, R135.reuse, -R154.reuse ;  /* 0x00000087c5c57223 */ /* 0x180fe6000001089a */
[----:B------:R-:W-:Y:S01]  /*9d20*/  MUFU.EX2 R158, R158 ;  /* 0x0000009e009e7308 */ /* 0x000fe20000000800 */
[----:B----4-:R-:W-:Y:S01]  /*9d30*/  F2FP.F16.F32.PACK_AB R131, R147, R148 ;  /* 0x000000949383723e */ /* 0x010fe200000000ff */
[-C--:B------:R-:W-:Y:S01]  /*9d40*/  FFMA.FTZ R198, R195, R135.reuse, -R154 ;  /* 0x00000087c3c67223 */ /* 0x080fe2000001089a */
[-CC-:B------:R-:W-:Y:S01]  /*9d50*/  FFMA.FTZ R191, R191, R135.reuse, -R156.reuse ;  /* 0x00000087bfbf7223 */ /* 0x180fe2000001089c */
[-C--:B------:R-:W-:Y:S01]  /*9d60*/  FFMA.FTZ R200, R193, R135.reuse, -R156 ;  /* 0x00000087c1c87223 */ /* 0x080fe2000001089c */
[-CC-:B------:R-:W-:Y:S01]  /*9d70*/  FFMA.FTZ R139, R139, R135.reuse, -R154.reuse ;  /* 0x000000878b8b7223 */ /* 0x180fe2000001089a */
[-C--:B------:R-:W-:Y:S01]  /*9d80*/  FFMA.FTZ R138, R138, R135.reuse, -R154 ;  /* 0x000000878a8a7223 */ /* 0x080fe2000001089a */
[----:B------:R-:W-:Y:S01]  /*9d90*/  FFMA.FTZ R189, R189, R135, -R156 ;  /* 0x00000087bdbd7223 */ /* 0x000fe2000001089c */
[C---:B------:R-:W-:Y:S02]  /*9da0*/  HMMA.16816.F32 R4, R128.reuse, R12, R4 ;  /* 0x0000000c8004723c */ /* 0x040fe40000001804 */
[----:B------:R-:W-:Y:S03]  /*9db0*/  MUFU.EX2 R155, R155 ;  /* 0x0000009b009b7308 */ /* 0x000fe60000000800 */
[C---:B------:R-:W-:Y:S01]  /*9dc0*/  FMUL.FTZ R12, R132.reuse, R120 ;  /* 0x00000078840c7220 */ /* 0x040fe20000410000 */
[----:B------:R-:W-:Y:S01]  /*9dd0*/  FMUL.FTZ R13, R132, R121 ;  /* 0x00000079840d7220 */ /* 0x000fe20000410000 */
[----:B------:R-:W-:Y:S01]  /*9de0*/  FFMA.FTZ R137, R137, R135, -R154 ;  /* 0x0000008789897223 */ /* 0x000fe2000001089a */
[C---:B------:R-:W-:Y:S04]  /*9df0*/  HMMA.16816.F32 R8, R128.reuse, R14, R8 ;  /* 0x0000000e8008723c */ /* 0x040fe80000001808 */
[----:B------:R-:W-:Y:S01]  /*9e00*/  MUFU.EX2 R160, R160 ;  /* 0x000000a000a07308 */ /* 0x000fe20000000800 */
[C---:B------:R-:W-:Y:S01]  /*9e10*/  FMUL.FTZ R14, R0.reuse, R122 ;  /* 0x0000007a000e7220 */ /* 0x040fe20000410000 */
[C---:B------:R-:W-:Y:S01]  /*9e20*/  FMUL.FTZ R15, R0.reuse, R123 ;  /* 0x0000007b000f7220 */ /* 0x040fe20000410000 */
[----:B------:R-:W-:Y:S01]  /*9e30*/  FFMA.FTZ R151, R0, R241, R151 ;  /* 0x000000f100977223 */ /* 0x000fe20000010097 */
[----:B------:R-:W-:Y:S01]  /*9e40*/  FFMA.FTZ R153, R132, R243, R153 ;  /* 0x000000f384997223 */ /* 0x000fe20000010099 */
[----:B------:R-:W-:Y:S05]  /*9e50*/  ISETP.NE.AND P0, PT, R231, -0x1, PT ;  /* 0xffffffffe700780c */ /* 0x000fea0003f05270 */
[----:B------:R-:W-:Y:S01]  /*9e60*/  MUFU.EX2 R159, R159 ;  /* 0x0000009f009f7308 */ /* 0x000fe20000000800 */
[----:B------:R-:W-:Y:S01]  /*9e70*/  FADD.FTZ R151, R152, R151 ;  /* 0x0000009798977221 */ /* 0x000fe20000010000 */
[C---:B------:R-:W-:Y:S03]  /*9e80*/  HMMA.16816.F32 R12, R128.reuse, R20, R12 ;  /* 0x00000014800c723c */ /* 0x040fe6000000180c */
[C---:B------:R-:W-:Y:S01]  /*9e90*/  FMUL.FTZ R20, R132.reuse, R112 ;  /* 0x0000007084147220 */ /* 0x040fe20000410000 */
[----:B------:R-:W-:Y:S01]  /*9ea0*/  FMUL.FTZ R21, R132, R113 ;  /* 0x0000007184157220 */ /* 0x000fe20000410000 */
[----:B------:R-:W-:Y:S03]  /*9eb0*/  FADD.FTZ R148, R148, R151 ;  /* 0x0000009794947221 */ /* 0x000fe60000010000 */
[----:B------:R-:W-:Y:S01]  /*9ec0*/  MUFU.EX2 R157, R157 ;  /* 0x0000009d009d7308 */ /* 0x000fe20000000800 */
[----:B------:R-:W-:Y:S01]  /*9ed0*/  FADD.FTZ R153, R145, R153 ;  /* 0x0000009991997221 */ /* 0x000fe20000010000 */
[C---:B------:R-:W-:Y:S03]  /*9ee0*/  HMMA.16816.F32 R16, R128.reuse, R22, R16 ;  /* 0x000000168010723c */ /* 0x040fe60000001810 */
[C---:B------:R-:W-:Y:S01]  /*9ef0*/  FMUL.FTZ R22, R0.reuse, R114 ;  /* 0x0000007200167220 */ /* 0x040fe20000410000 */
[----:B------:R-:W-:Y:S01]  /*9f00*/  FMUL.FTZ R23, R0, R115 ;  /* 0x0000007300177220 */ /* 0x000fe20000410000 */
[----:B------:R-:W-:Y:S03]  /*9f10*/  FADD.FTZ R147, R147, R148 ;  /* 0x0000009493937221 */ /* 0x000fe60000010000 */
[----:B------:R-:W-:Y:S01]  /*9f20*/  MUFU.EX2 R164, R164 ;  /* 0x000000a400a47308 */ /* 0x000fe20000000800 */
[----:B------:R-:W-:Y:S02]  /*9f30*/  FADD.FTZ R150, R150, R153 ;  /* 0x0000009996967221 */ /* 0x000fe40000010000 */
[C---:B------:R-:W-:Y:S03]  /*9f40*/  HMMA.16816.F32 R20, R128.reuse, R28, R20 ;  /* 0x0000001c8014723c */ /* 0x040fe60000001814 */
[C---:B------:R-:W-:Y:S01]  /*9f50*/  FMUL.FTZ R28, R132.reuse, R104 ;  /* 0x00000068841c7220 */ /* 0x040fe20000410000 */
[----:B------:R-:W-:Y:S03]  /*9f60*/  FMUL.FTZ R29, R132, R105 ;  /* 0x00000069841d7220 */ /* 0x000fe60000410000 */
[----:B------:R-:W-:Y:S01]  /*9f70*/  MUFU.EX2 R165, R165 ;  /* 0x000000a500a57308 */ /* 0x000fe20000000800 */
[-C--:B------:R-:W-:Y:S01]  /*9f80*/  FFMA.FTZ R105, R174, R135.reuse, -R154 ;  /* 0x00000087ae697223 */ /* 0x080fe2000001089a */
[----:B------:R-:W-:Y:S01]  /*9f90*/  FFMA.FTZ R104, R178, R135, -R156 ;  /* 0x00000087b2687223 */ /* 0x000fe2000001089c */
[C---:B------:R-:W-:Y:S03]  /*9fa0*/  HMMA.16816.F32 R24, R128.reuse, R30, R24 ;  /* 0x0000001e8018723c */ /* 0x040fe60000001818 */
[C---:B------:R-:W-:Y:S01]  /*9fb0*/  FMUL.FTZ R30, R0.reuse, R106 ;  /* 0x0000006a001e7220 */ /* 0x040fe20000410000 */
[----:B------:R-:W-:Y:S03]  /*9fc0*/  FMUL.FTZ R31, R0, R107 ;  /* 0x0000006b001f7220 */ /* 0x000fe60000410000 */
[----:B------:R-:W-:Y:S01]  /*9fd0*/  MUFU.EX2 R105, R105 ;  /* 0x0000006900697308 */ /* 0x000fe20000000800 */
[-CC-:B------:R-:W-:Y:S01]  /*9fe0*/  FFMA.FTZ R106, R166, R135.reuse, -R154.reuse ;  /* 0x00000087a66a7223 */ /* 0x180fe2000001089a */
[-C--:B------:R-:W-:Y:S01]  /*9ff0*/  FFMA.FTZ R107, R162, R135.reuse, -R154 ;  /* 0x00000087a26b7223 */ /* 0x080fe2000001089a */
[-CC-:B------:R-:W-:Y:S01]  /*a000*/  FFMA.FTZ R162, R171, R135.reuse, -R156.reuse ;  /* 0x00000087aba27223 */ /* 0x180fe2000001089c */
[-CC-:B------:R-:W-:Y:S01]  /*a010*/  FFMA.FTZ R166, R177, R135.reuse, -R156.reuse ;  /* 0x00000087b1a67223 */ /* 0x180fe2000001089c */
[--C-:B------:R-:W-:Y:S01]  /*a020*/  FFMA.FTZ R171, R250, R135, -R156.reuse ;  /* 0x00000087faab7223 */ /* 0x100fe2000001089c */
[C---:B------:R-:W-:Y:S04]  /*a030*/  HMMA.16816.F32 R28, R128.reuse, R36, R28 ;  /* 0x00000024801c723c */ /* 0x040fe8000000181c */
[----:B------:R-:W-:Y:S01]  /*a040*/  MUFU.EX2 R104, R104 ;  /* 0x0000006800687308 */ /* 0x000fe20000000800 */
[C---:B------:R-:W-:Y:S01]  /*a050*/  FMUL.FTZ R36, R132.reuse, R96 ;  /* 0x0000006084247220 */ /* 0x040fe20000410000 */
[----:B------:R-:W-:Y:S01]  /*a060*/  FMUL.FTZ R37, R132, R97 ;  /* 0x0000006184257220 */ /* 0x000fe20000410000 */
[-CC-:B------:R-:W-:Y:S01]  /*a070*/  FFMA.FTZ R96, R188, R135.reuse, -R156.reuse ;  /* 0x00000087bc607223 */ /* 0x180fe2000001089c */
[-C--:B------:R-:W-:Y:S01]  /*a080*/  FFMA.FTZ R97, R186, R135.reuse, -R156 ;  /* 0x00000087ba617223 */ /* 0x080fe2000001089c */
[--C-:B------:R-:W-:Y:S01]  /*a090*/  FFMA.FTZ R177, R248, R135, -R154.reuse ;  /* 0x00000087f8b17223 */ /* 0x100fe2000001089a */
[C---:B------:R-:W-:Y:S04]  /*a0a0*/  HMMA.16816.F32 R32, R128.reuse, R38, R32 ;  /* 0x000000268020723c */ /* 0x040fe80000001820 */
[----:B------:R-:W-:Y:S01]  /*a0b0*/  MUFU.EX2 R106, R106 ;  /* 0x0000006a006a7308 */ /* 0x000fe20000000800 */
[C---:B------:R-:W-:Y:S01]  /*a0c0*/  FMUL.FTZ R38, R0.reuse, R98 ;  /* 0x0000006200267220 */ /* 0x040fe20000410000 */
[----:B------:R-:W-:Y:S01]  /*a0d0*/  FMUL.FTZ R39, R0, R99 ;  /* 0x0000006300277220 */ /* 0x000fe20000410000 */
[-C--:B------:R-:W-:Y:S01]  /*a0e0*/  FFMA.FTZ R98, R182, R135.reuse, -R154 ;  /* 0x00000087b6627223 */ /* 0x080fe2000001089a */
[-C--:B------:R-:W-:Y:S01]  /*a0f0*/  FFMA.FTZ R99, R170, R135.reuse, -R156 ;  /* 0x00000087aa637223 */ /* 0x080fe2000001089c */
[-C--:B------:R-:W-:Y:S01]  /*a100*/  FFMA.FTZ R170, R185, R135.reuse, -R154 ;  /* 0x00000087b9aa7223 */ /* 0x080fe2000001089a */
[-C--:B------:R-:W-:Y:S01]  /*a110*/  FFMA.FTZ R174, R181, R135.reuse, -R156 ;  /* 0x00000087b5ae7223 */ /* 0x080fe2000001089c */
[----:B------:R-:W-:Y:S03]  /*a120*/  FFMA.FTZ R181, R175, R135, -R154 ;  /* 0x00000087afb57223 */ /* 0x000fe6000001089a */
[----:B------:R-:W-:Y:S01]  /*a130*/  MUFU.EX2 R96, R96 ;  /* 0x0000006000607308 */ /* 0x000fe20000000800 */
[C---:B------:R-:W-:Y:S03]  /*a140*/  HMMA.16816.F32 R36, R128.reuse, R44, R36 ;  /* 0x0000002c8024723c */ /* 0x040fe60000001824 */
[C---:B------:R-:W-:Y:S01]  /*a150*/  FMUL.FTZ R44, R132.reuse, R88 ;  /* 0x00000058842c7220 */ /* 0x040fe20000410000 */
[----:B------:R-:W-:Y:S01]  /*a160*/  FMUL.FTZ R45, R132, R89 ;  /* 0x00000059842d7220 */ /* 0x000fe20000410000 */
[-CC-:B------:R-:W-:Y:S01]  /*a170*/  FFMA.FTZ R178, R173, R135.reuse, -R156.reuse ;  /* 0x00000087adb27223 */ /* 0x180fe2000001089c */
[--C-:B------:R-:W-:Y:S03]  /*a180*/  FFMA.FTZ R185, R242, R135, -R156.reuse ;  /* 0x00000087f2b97223 */ /* 0x100fe6000001089c */
[----:B------:R-:W-:Y:S01]  /*a190*/  MUFU.EX2 R170, R170 ;  /* 0x000000aa00aa7308 */ /* 0x000fe20000000800 */
[C---:B------:R-:W-:Y:S03]  /*a1a0*/  HMMA.16816.F32 R40, R128.reuse, R46, R40 ;  /* 0x0000002e8028723c */ /* 0x040fe60000001828 */
[C---:B------:R-:W-:Y:S01]  /*a1b0*/  FMUL.FTZ R46, R0.reuse, R90 ;  /* 0x0000005a002e7220 */ /* 0x040fe20000410000 */
[----:B------:R-:W-:Y:S01]  /*a1c0*/  FMUL.FTZ R47, R0, R91 ;  /* 0x0000005b002f7220 */ /* 0x000fe20000410000 */
[-C--:B------:R-:W-:Y:S01]  /*a1d0*/  FFMA.FTZ R175, R236, R135.reuse, -R156 ;  /* 0x00000087ecaf7223 */ /* 0x080fe2000001089c */
[----:B------:R-:W-:Y:S03]  /*a1e0*/  LDSM.16.MT88.4 R88, [R144+0x800] ;  /* 0x000800009058783b */ /* 0x000fe60000004200 */
[----:B------:R-:W2:Y:S01]  /*a1f0*/  MUFU.EX2 R97, R97 ;  /* 0x0000006100617308 */ /* 0x000ea20000000800 */
[-C--:B------:R-:W-:Y:S01]  /*a200*/  FFMA.FTZ R173, R216, R135.reuse, -R154 ;  /* 0x00000087d8ad7223 */ /* 0x080fe2000001089a */
[-CC-:B------:R-:W-:Y:S01]  /*a210*/  FFMA.FTZ R182, R167, R135.reuse, -R156.reuse ;  /* 0x00000087a7b67223 */ /* 0x180fe2000001089c */
[----:B------:R-:W-:Y:S01]  /*a220*/  FFMA.FTZ R186, R161, R135, -R156 ;  /* 0x00000087a1ba7223 */ /* 0x000fe2000001089c */
[C---:B-1----:R-:W-:Y:S03]  /*a230*/  HMMA.16816.F32 R44, R128.reuse, R52, R44 ;  /* 0x00000034802c723c */ /* 0x042fe6000000182c */
[C---:B------:R-:W-:Y:S01]  /*a240*/  FMUL.FTZ R52, R132.reuse, R80 ;  /* 0x0000005084347220 */ /* 0x040fe20000410000 */
[----:B------:R-:W-:Y:S02]  /*a250*/  FMUL.FTZ R53, R132, R81 ;  /* 0x0000005184357220 */ /* 0x000fe40000410000 */
[----:B------:R-:W1:Y:S01]  /*a260*/  MUFU.EX2 R98, R98 ;  /* 0x0000006200627308 */ /* 0x000e620000000800 */
[-CC-:B------:R-:W-:Y:S01]  /*a270*/  FFMA.FTZ R167, R204, R135.reuse, -R154.reuse ;  /* 0x00000087cca77223 */ /* 0x180fe2000001089a */
[--C-:B------:R-:W-:Y:S01]  /*a280*/  FFMA.FTZ R161, R196, R135, -R154.reuse ;  /* 0x00000087c4a17223 */ /* 0x100fe2000001089a */
[C---:B------:R-:W-:Y:S03]  /*a290*/  HMMA.16816.F32 R48, R128.reuse, R54, R48 ;  /* 0x000000368030723c */ /* 0x040fe60000001830 */
[C---:B------:R-:W-:Y:S01]  /*a2a0*/  FMUL.FTZ R54, R0.reuse, R82 ;  /* 0x0000005200367220 */ /* 0x040fe20000410000 */
[----:B------:R-:W-:Y:S01]  /*a2b0*/  FMUL.FTZ R55, R0, R83 ;  /* 0x0000005300377220 */ /* 0x000fe20000410000 */
[----:B--2---:R-:W-:Y:S01]  /*a2c0*/  F2FP.F16.F32.PACK_AB R68, R97, R96 ;  /* 0x000000606144723e */ /* 0x004fe200000000ff */
[----:B------:R-:W2:Y:S01]  /*a2d0*/  LDSM.16.MT88.4 R80, [R141+0xc800] ;  /* 0x00c800008d50783b */ /* 0x000ea20000004200 */
[----:B------:R-:W4:Y:S01]  /*a2e0*/  MUFU.EX2 R99, R99 ;  /* 0x0000006300637308 */ /* 0x000f220000000800 */
[-C--:B------:R-:W-:Y:S01]  /*a2f0*/  FFMA.FTZ R188, R251, R135.reuse, -R154 ;  /* 0x00000087fbbc7223 */ /* 0x080fe2000001089a */
[-CC-:B------:R-:W-:Y:S01]  /*a300*/  FFMA.FTZ R196, R207, R135.reuse, -R156.reuse ;  /* 0x00000087cfc47223 */ /* 0x180fe2000001089c */
[----:B------:R-:W-:Y:S01]  /*a310*/  FFMA.FTZ R156, R194, R135, -R156 ;  /* 0x00000087c29c7223 */ /* 0x000fe2000001089c */
[C---:B------:R-:W-:Y:S03]  /*a320*/  HMMA.16816.F32 R52, R128.reuse, R60, R52 ;  /* 0x0000003c8034723c */ /* 0x040fe60000001834 */
[C---:B------:R-:W-:Y:S01]  /*a330*/  FMUL.FTZ R60, R132.reuse, R72 ;  /* 0x00000048843c7220 */ /* 0x040fe20000410000 */
[----:B------:R-:W-:Y:S01]  /*a340*/  FMUL.FTZ R61, R132, R73 ;  /* 0x00000049843d7220 */ /* 0x000fe20000410000 */
[----:B-1----:R-:W-:Y:S01]  /*a350*/  F2FP.F16.F32.PACK_AB R69, R105, R98 ;  /* 0x000000626945723e */ /* 0x002fe200000000ff */
[----:B------:R-:W1:Y:S01]  /*a360*/  MUFU.EX2 R107, R107 ;  /* 0x0000006b006b7308 */ /* 0x000e620000000800 */
[----:B------:R-:W-:Y:S01]  /*a370*/  FFMA.FTZ R154, R136, R135, -R154 ;  /* 0x00000087889a7223 */ /* 0x000fe2000001089a */
[C---:B------:R-:W-:Y:S03]  /*a380*/  HMMA.16816.F32 R56, R128.reuse, R62, R56 ;  /* 0x0000003e8038723c */ /* 0x040fe60000001838 */
[C---:B------:R-:W-:Y:S01]  /*a390*/  FMUL.FTZ R62, R0.reuse, R74 ;  /* 0x0000004a003e7220 */ /* 0x040fe20000410000 */
[----:B------:R-:W-:Y:S01]  /*a3a0*/  FMUL.FTZ R63, R0, R75 ;  /* 0x0000004b003f7220 */ /* 0x000fe20000410000 */
[----:B----4-:R-:W-:Y:S01]  /*a3b0*/  F2FP.F16.F32.PACK_AB R70, R99, R104 ;  /* 0x000000686346723e */ /* 0x010fe200000000ff */
[----:B------:R-:W4:Y:S02]  /*a3c0*/  LDSM.16.MT88.4 R72, [R211+0x800] ;  /* 0x00080000d348783b */ /* 0x000f240000004200 */
[----:B------:R-:W4:Y:S01]  /*a3d0*/  MUFU.EX2 R162, R162 ;  /* 0x000000a200a27308 */ /* 0x000f220000000800 */
[----:B------:R-:W-:Y:S01]  /*a3e0*/  FADD.FTZ R98, R98, R147 ;  /* 0x0000009362627221 */ /* 0x000fe20000010000 */
[----:B------:R-:W-:Y:S01]  /*a3f0*/  FADD.FTZ R149, R149, R150 ;  /* 0x0000009695957221 */ /* 0x000fe20000010000 */
[C---:B-----5:R-:W-:Y:S03]  /*a400*/  HMMA.16816.F32 R60, R128.reuse, R84, R60 ;  /* 0x00000054803c723c */ /* 0x060fe6000000183c */
[----:B------:R-:W-:Y:S01]  /*a410*/  FADD.FTZ R105, R105, R98 ;  /* 0x0000006269697221 */ /* 0x000fe20000010000 */
[C---:B-1----:R-:W-:Y:S03]  /*a420*/  F2FP.F16.F32.PACK_AB R71, R107.reuse, R106 ;  /* 0x0000006a6b47723e */ /* 0x042fe600000000ff */
[----:B------:R-:W-:Y:S01]  /*a430*/  MUFU.EX2 R171, R171 ;  /* 0x000000ab00ab7308 */ /* 0x000fe20000000800 */
[----:B------:R-:W-:Y:S01]  /*a440*/  FADD.FTZ R96, R96, R149 ;  /* 0x0000009560607221 */ /* 0x000fe20000010000 */
[----:B------:R-:W-:Y:S01]  /*a450*/  FADD.FTZ R106, R106, R105 ;  /* 0x000000696a6a7221 */ /* 0x000fe20000010000 */
[----:B------:R-:W-:Y:S01]  /*a460*/  HMMA.16816.F32 R64, R128, R86, R64 ;  /* 0x000000568040723c */ /* 0x000fe20000001840 */
[----:B------:R-:W-:Y:S02]  /*a470*/  LDSM.16.MT88.4 R84, [R144+0x4800] ;  /* 0x004800009054783b */ /* 0x000fe40000004200 */
[----:B------:R-:W-:Y:S01]  /*a480*/  FADD.FTZ R107, R107, R106 ;  /* 0x0000006a6b6b7221 */ /* 0x000fe20000010000 */
[----:B------:R-:W-:Y:S03]  /*a490*/  FADD.FTZ R97, R97, R96 ;  /* 0x0000006061617221 */ /* 0x000fe60000010000 */
[----:B------:R-:W1:Y:S01]  /*a4a0*/  MUFU.EX2 R166, R166 ;  /* 0x000000a600a67308 */ /* 0x000e620000000800 */
[C---:B---3--:R-:W-:Y:S09]  /*a4b0*/  HMMA.16816.F32 R4, R68.reuse, R76, R4 ;  /* 0x0000004c4404723c */ /* 0x048ff20000001804 */
[----:B------:R-:W3:Y:S01]  /*a4c0*/  MUFU.EX2 R177, R177 ;  /* 0x000000b100b17308 */ /* 0x000ee20000000800 */
[----:B------:R-:W-:Y:S01]  /*a4d0*/  FADD.FTZ R104, R104, R97 ;  /* 0x0000006168687221 */ /* 0x000fe20000010000 */
[C---:B------:R-:W-:Y:S01]  /*a4e0*/  HMMA.16816.F32 R8, R68.reuse, R78, R8 ;  /* 0x0000004e4408723c */ /* 0x040fe20000001808 */
[----:B------:R-:W5:Y:S02]  /*a4f0*/  LDSM.16.MT88.4 R76, [R146+0x10800] ;  /* 0x01080000924c783b */ /* 0x000f640000004200 */
[----:B------:R-:W-:Y:S05]  /*a500*/  FADD.FTZ R99, R99, R104 ;  /* 0x0000006863637221 */ /* 0x000fea0000010000 */
[----:B------:R-:W-:Y:S01]  /*a510*/  MUFU.EX2 R168, R168 ;  /* 0x000000a800a87308 */ /* 0x000fe20000000800 */
[C---:B--2---:R-:W-:Y:S09]  /*a520*/  HMMA.16816.F32 R12, R68.reuse, R80, R12 ;  /* 0x00000050440c723c */ /* 0x044ff2000000180c */
[----:B------:R-:W2:Y:S01]  /*a530*/  MUFU.EX2 R179, R179 ;  /* 0x000000b300b37308 */ /* 0x000ea20000000800 */
[C---:B------:R-:W-:Y:S01]  /*a540*/  HMMA.16816.F32 R16, R68.reuse, R82, R16 ;  /* 0x000000524410723c */ /* 0x040fe20000001810 */
[----:B------:R-:W1:Y:S08]  /*a550*/  LDSM.16.MT88.4 R80, [R141+0x10800] ;  /* 0x010800008d50783b */ /* 0x000e700000004200 */
[----:B------:R-:W2:Y:S01]  /*a560*/  MUFU.EX2 R183, R183 ;  /* 0x000000b700b77308 */ /* 0x000ea20000000800 */
[C---:B------:R-:W-:Y:S09]  /*a570*/  HMMA.16816.F32 R20, R68.reuse, R88, R20 ;  /* 0x000000584414723c */ /* 0x040ff20000001814 */
[----:B------:R-:W-:Y:S01]  /*a580*/  MUFU.EX2 R185, R185 ;  /* 0x000000b900b97308 */ /* 0x000fe20000000800 */
[C---:B------:R-:W-:Y:S01]  /*a590*/  HMMA.16816.F32 R24, R68.reuse, R90, R24 ;  /* 0x0000005a4418723c */ /* 0x040fe20000001818 */
[----:B------:R-:W3:Y:S08]  /*a5a0*/  LDSM.16.MT88.4 R88, [R211+0x4800] ;  /* 0x00480000d358783b */ /* 0x000ef00000004200 */
[----:B------:R-:W2:Y:S01]  /*a5b0*/  MUFU.EX2 R174, R174 ;  /* 0x000000ae00ae7308 */ /* 0x000ea20000000800 */
[C---:B----4-:R-:W-:Y:S09]  /*a5c0*/  HMMA.16816.F32 R28, R68.reuse, R72, R28 ;  /* 0x00000048441c723c */ /* 0x050ff2000000181c */
[----:B------:R-:W-:Y:S01]  /*a5d0*/  MUFU.EX2 R176, R176 ;  /* 0x000000b000b07308 */ /* 0x000fe20000000800 */
[C---:B------:R-:W-:Y:S01]  /*a5e0*/  HMMA.16816.F32 R32, R68.reuse, R74, R32 ;  /* 0x0000004a4420723c */ /* 0x040fe20000001820 */
[----:B------:R-:W4:Y:S08]  /*a5f0*/  LDSM.16.MT88.4 R72, [R146+0xd000] ;  /* 0x00d000009248783b */ /* 0x000f300000004200 */
[----:B------:R-:W2:Y:S01]  /*a600*/  MUFU.EX2 R181, R181 ;  /* 0x000000b500b57308 */ /* 0x000ea20000000800 */
[C---:B-----5:R-:W-:Y:S09]  /*a610*/  HMMA.16816.F32 R36, R68.reuse, R76, R36 ;  /* 0x0000004c4424723c */ /* 0x060ff20000001824 */
[----:B------:R-:W-:Y:S01]  /*a620*/  MUFU.EX2 R175, R175 ;  /* 0x000000af00af7308 */ /* 0x000fe20000000800 */
[C---:B------:R-:W-:Y:S01]  /*a630*/  HMMA.16816.F32 R40, R68.reuse, R78, R40 ;  /* 0x0000004e4428723c */ /* 0x040fe20000001828 */
[----:B------:R-:W5:Y:S08]  /*a640*/  LDSM.16.MT88.4 R76, [R144+0x1000] ;  /* 0x00100000904c783b */ /* 0x000f700000004200 */
[----:B------:R-:W2:Y:S01]  /*a650*/  MUFU.EX2 R178, R178 ;  /* 0x000000b200b27308 */ /* 0x000ea20000000800 */
[C---:B-1----:R-:W-:Y:S09]  /*a660*/  HMMA.16816.F32 R44, R68.reuse, R80, R44 ;  /* 0x00000050442c723c */ /* 0x042ff2000000182c */
[----:B------:R-:W-:Y:S01]  /*a670*/  MUFU.EX2 R173, R173 ;  /* 0x000000ad00ad7308 */ /* 0x000fe20000000800 */
[C---:B------:R-:W-:Y:S01]  /*a680*/  HMMA.16816.F32 R48, R68.reuse, R82, R48 ;  /* 0x000000524430723c */ /* 0x040fe20000001830 */
[----:B------:R-:W1:Y:S08]  /*a690*/  LDSM.16.MT88.4 R80, [R211+0x1000] ;  /* 0x00100000d350783b */ /* 0x000e700000004200 */
[----:B------:R-:W2:Y:S01]  /*a6a0*/  MUFU.EX2 R180, R180 ;  /* 0x000000b400b47308 */ /* 0x000ea20000000800 */
[C---:B------:R-:W-:Y:S09]  /*a6b0*/  HMMA.16816.F32 R52, R68.reuse, R84, R52 ;  /* 0x000000544434723c */ /* 0x040ff20000001834 */
[----:B------:R-:W-:Y:S01]  /*a6c0*/  MUFU.EX2 R169, R169 ;  /* 0x000000a900a97308 */ /* 0x000fe20000000800 */
[C---:B------:R-:W-:Y:S01]  /*a6d0*/  HMMA.16816.F32 R56, R68.reuse, R86, R56 ;  /* 0x000000564438723c */ /* 0x040fe20000001838 */
[----:B------:R-:W-:Y:S08]  /*a6e0*/  LDSM.16.MT88.4 R84, [R144+0x5000] ;  /* 0x005000009054783b */ /* 0x000ff00000004200 */
[----:B------:R-:W2:Y:S01]  /*a6f0*/  MUFU.EX2 R182, R182 ;  /* 0x000000b600b67308 */ /* 0x000ea20000000800 */
[C---:B---3--:R-:W-:Y:S09]  /*a700*/  HMMA.16816.F32 R60, R68.reuse, R88, R60 ;  /* 0x00000058443c723c */ /* 0x048ff2000000183c */
[----:B------:R-:W-:Y:S01]  /*a710*/  MUFU.EX2 R167, R167 ;  /* 0x000000a700a77308 */ /* 0x000fe20000000800 */
[----:B------:R-:W-:Y:S01]  /*a720*/  HMMA.16816.F32 R64, R68, R90, R64 ;  /* 0x0000005a4440723c */ /* 0x000fe20000001840 */
[----:B------:R-:W-:Y:S02]  /*a730*/  LDSM.16.MT88.4 R88, [R211+0x5000] ;  /* 0x00500000d358783b */ /* 0x000fe40000004200 */
[----:B------:R-:W-:Y:S01]  /*a740*/  F2FP.F16.F32.PACK_AB R68, R155, R158 ;  /* 0x0000009e9b44723e */ /* 0x000fe200000000ff */
[----:B------:R-:W-:Y:S01]  /*a750*/  FADD.FTZ R158, R158, R99 ;  /* 0x000000639e9e7221 */ /* 0x000fe20000010000 */
[----:B------:R-:W-:Y:S04]  /*a760*/  F2FP.F16.F32.PACK_AB R69, R159, R160 ;  /* 0x000000a09f45723e */ /* 0x000fe800000000ff */
[----:B------:R-:W3:Y:S01]  /*a770*/  MUFU.EX2 R184, R184 ;  /* 0x000000b800b87308 */ /* 0x000ee20000000800 */
[----:B------:R-:W-:Y:S01]  /*a780*/  F2FP.F16.F32.PACK_AB R70, R162, R157 ;  /* 0x0000009da246723e */ /* 0x000fe200000000ff */
[----:B------:R-:W-:Y:S01]  /*a790*/  FADD.FTZ R160, R160, R107 ;  /* 0x0000006ba0a07221 */ /* 0x000fe20000010000 */
[----:B------:R-:W-:Y:S01]  /*a7a0*/  F2FP.F16.F32.PACK_AB R71, R165, R164 ;  /* 0x000000a4a547723e */ /* 0x000fe200000000ff */
[----:B------:R-:W-:Y:S02]  /*a7b0*/  FADD.FTZ R158, R155, R158 ;  /* 0x0000009e9b9e7221 */ /* 0x000fe40000010000 */
[----:B------:R-:W-:Y:S04]  /*a7c0*/  FADD.FTZ R159, R159, R160 ;  /* 0x000000a09f9f7221 */ /* 0x000fe80000010000 */
[----:B------:R-:W-:Y:S01]  /*a7d0*/  MUFU.EX2 R163, R163 ;  /* 0x000000a300a37308 */ /* 0x000fe20000000800 */
[----:B------:R-:W-:Y:S01]  /*a7e0*/  FADD.FTZ R157, R157, R158 ;  /* 0x0000009e9d9d7221 */ /* 0x000fe20000010000 */
[C---:B----4-:R-:W-:Y:S03]  /*a7f0*/  HMMA.16816.F32 R4, R68.reuse, R72, R4 ;  /* 0x000000484404723c */ /* 0x050fe60000001804 */
[----:B------:R-:W-:Y:S01]  /*a800*/  FADD.FTZ R0, R164, R159 ;  /* 0x0000009fa4007221 */ /* 0x000fe20000010000 */
[----:B------:R-:W-:Y:S04]  /*a810*/  FADD.FTZ R162, R162, R157 ;  /* 0x0000009da2a27221 */ /* 0x000fe80000010000 */
[----:B------:R-:W4:Y:S01]  /*a820*/  MUFU.EX2 R186, R186 ;  /* 0x000000ba00ba7308 */ /* 0x000f220000000800 */
[----:B------:R-:W-:Y:S01]  /*a830*/  FADD.FTZ R0, R165, R0 ;  /* 0x00000000a5007221 */ /* 0x000fe20000010000 */
[C---:B------:R-:W-:Y:S01]  /*a840*/  HMMA.16816.F32 R8, R68.reuse, R74, R8 ;  /* 0x0000004a4408723c */ /* 0x040fe20000001808 */
[----:B------:R-:W2:Y:S07]  /*a850*/  LDSM.16.MT88.4 R72, [R146+0x11000] ;  /* 0x011000009248783b */ /* 0x000eae0000004200 */
[----:B------:R-:W-:Y:S01]  /*a860*/  MUFU.EX2 R161, R161 ;  /* 0x000000a100a17308 */ /* 0x000fe20000000800 */
[C---:B------:R-:W-:Y:S09]  /*a870*/  HMMA.16816.F32 R12, R68.reuse, R92, R12 ;  /* 0x0000005c440c723c */ /* 0x040ff2000000180c */
[----:B------:R-:W4:Y:S01]  /*a880*/  MUFU.EX2 R188, R188 ;  /* 0x000000bc00bc7308 */ /* 0x000f220000000800 */
[C---:B------:R-:W-:Y:S01]  /*a890*/  HMMA.16816.F32 R16, R68.reuse, R94, R16 ;  /* 0x0000005e4410723c */ /* 0x040fe20000001810 */
[----:B------:R-:W-:Y:S08]  /*a8a0*/  LDSM.16.MT88.4 R92, [R141+0xd800] ;  /* 0x00d800008d5c783b */ /* 0x000ff00000004200 */
[----:B------:R-:W-:Y:S01]  /*a8b0*/  MUFU.EX2 R187, R187 ;  /* 0x000000bb00bb7308 */ /* 0x000fe20000000800 */
[C---:B-----5:R-:W-:Y:S09]  /*a8c0*/  HMMA.16816.F32 R20, R68.reuse, R76, R20 ;  /* 0x0000004c4414723c */ /* 0x060ff20000001814 */
[----:B------:R-:W5:Y:S01]  /*a8d0*/  MUFU.EX2 R190, R190 ;  /* 0x000000be00be7308 */ /* 0x000f620000000800 */
[C---:B------:R-:W-:Y:S01]  /*a8e0*/  HMMA.16816.F32 R24, R68.reuse, R78, R24 ;  /* 0x0000004e4418723c */ /* 0x040fe20000001818 */
[----:B------:R-:W3:Y:S08]  /*a8f0*/  LDSM.16.MT88.4 R76, [R141+0x11000] ;  /* 0x011000008d4c783b */ /* 0x000ef00000004200 */
[----:B------:R-:W-:Y:S01]  /*a900*/  MUFU.EX2 R192, R192 ;  /* 0x000000c000c07308 */ /* 0x000fe20000000800 */
[C---:B-1----:R-:W-:Y:S09]  /*a910*/  HMMA.16816.F32 R28, R68.reuse, R80, R28 ;  /* 0x00000050441c723c */ /* 0x042ff2000000181c */
[----:B------:R-:W1:Y:S01]  /*a920*/  MUFU.EX2 R201, R201 ;  /* 0x000000c900c97308 */ /* 0x000e620000000800 */
[C---:B------:R-:W-:Y:S01]  /*a930*/  HMMA.16816.F32 R32, R68.reuse, R82, R32 ;  /* 0x000000524420723c */ /* 0x040fe20000001820 */
[----:B------:R-:W4:Y:S08]  /*a940*/  LDSM.16.MT88.4 R80, [R146+0xd800] ;  /* 0x00d800009250783b */ /* 0x000f300000004200 */
[----:B------:R-:W-:Y:S01]  /*a950*/  MUFU.EX2 R196, R196 ;  /* 0x000000c400c47308 */ /* 0x000fe20000000800 */
[C---:B--2---:R-:W-:Y:S09]  /*a960*/  HMMA.16816.F32 R36, R68.reuse, R72, R36 ;  /* 0x000000484424723c */ /* 0x044ff20000001824 */
[----:B------:R-:W2:Y:S01]  /*a970*/  MUFU.EX2 R199, R199 ;  /* 0x000000c700c77308 */ /* 0x000ea20000000800 */
[C---:B------:R-:W-:Y:S01]  /*a980*/  HMMA.16816.F32 R40, R68.reuse, R74, R40 ;  /* 0x0000004a4428723c */ /* 0x040fe20000001828 */
[----:B------:R-:W5:Y:S08]  /*a990*/  LDSM.16.MT88.4 R72, [R144+0x1800] ;  /* 0x001800009048783b */ /* 0x000f700000004200 */
[----:B------:R-:W-:Y:S01]  /*a9a0*/  MUFU.EX2 R197, R197 ;  /* 0x000000c500c57308 */ /* 0x000fe20000000800 */
[C---:B---3--:R-:W-:Y:S09]  /*a9b0*/  HMMA.16816.F32 R44, R68.reuse, R76, R44 ;  /* 0x0000004c442c723c */ /* 0x048ff2000000182c */
[----:B------:R-:W3:Y:S01]  /*a9c0*/  MUFU.EX2 R198, R198 ;  /* 0x000000c600c67308 */ /* 0x000ee20000000800 */
[C---:B------:R-:W-:Y:S01]  /*a9d0*/  HMMA.16816.F32 R48, R68.reuse, R78, R48 ;  /* 0x0000004e4430723c */ /* 0x040fe20000001830 */
[----:B------:R-:W1:Y:S08]  /*a9e0*/  LDSM.16.MT88.4 R76, [R211+0x1800] ;  /* 0x00180000d34c783b */ /* 0x000e700000004200 */
[----:B------:R-:W-:Y:S01]  /*a9f0*/  MUFU.EX2 R191, R191 ;  /* 0x000000bf00bf7308 */ /* 0x000fe20000000800 */
[C---:B------:R-:W-:Y:S09]  /*aa00*/  HMMA.16816.F32 R52, R68.reuse, R84, R52 ;  /* 0x000000544434723c */ /* 0x040ff20000001834 */
[----:B------:R-:W3:Y:S01]  /*aa10*/  MUFU.EX2 R200, R200 ;  /* 0x000000c800c87308 */ /* 0x000ee20000000800 */
[C---:B------:R-:W-:Y:S01]  /*aa20*/  HMMA.16816.F32 R56, R68.reuse, R86, R56 ;  /* 0x000000564438723c */ /* 0x040fe20000001838 */
[----:B------:R-:W-:Y:S08]  /*aa30*/  LDSM.16.MT88.4 R84, [R144+0x5800] ;  /* 0x005800009054783b */ /* 0x000ff00000004200 */
[----:B------:R-:W-:Y:S01]  /*aa40*/  MUFU.EX2 R139, R139 ;  /* 0x0000008b008b7308 */ /* 0x000fe20000000800 */
[C---:B------:R-:W-:Y:S09]  /*aa50*/  HMMA.16816.F32 R60, R68.reuse, R88, R60 ;  /* 0x00000058443c723c */ /* 0x040ff2000000183c */
[----:B------:R-:W3:Y:S01]  /*aa60*/  MUFU.EX2 R138, R138 ;  /* 0x0000008a008a7308 */ /* 0x000ee20000000800 */
[----:B------:R-:W-:Y:S01]  /*aa70*/  HMMA.16816.F32 R64, R68, R90, R64 ;  /* 0x0000005a4440723c */ /* 0x000fe20000001840 */
[----:B------:R-:W-:Y:S02]  /*aa80*/  LDSM.16.MT88.4 R88, [R211+0x5800] ;  /* 0x00580000d358783b */ /* 0x000fe40000004200 */
[----:B------:R-:W-:Y:S01]  /*aa90*/  F2FP.F16.F32.PACK_AB R68, R166, R171 ;  /* 0x000000aba644723e */ /* 0x000fe200000000ff */
[----:B------:R-:W-:Y:S01]  /*aaa0*/  FADD.FTZ R171, R171, R162 ;  /* 0x000000a2abab7221 */ /* 0x000fe20000010000 */
[----:B------:R-:W-:Y:S04]  /*aab0*/  F2FP.F16.F32.PACK_AB R69, R170, R177 ;  /* 0x000000b1aa45723e */ /* 0x000fe800000000ff */
[----:B------:R-:W-:Y:S01]  /*aac0*/  MUFU.EX2 R189, R189 ;  /* 0x000000bd00bd7308 */ /* 0x000fe20000000800 */
[----:B------:R-:W-:Y:S01]  /*aad0*/  F2FP.F16.F32.PACK_AB R70, R179, R168 ;  /* 0x000000a8b346723e */ /* 0x000fe200000000ff */
[----:B------:R-:W-:Y:S01]  /*aae0*/  FADD.FTZ R171, R166, R171 ;  /* 0x000000aba6ab7221 */ /* 0x000fe20000010000 */
[----:B------:R-:W-:Y:S03]  /*aaf0*/  F2FP.F16.F32.PACK_AB R71, R183, R172 ;  /* 0x000000acb747723e */ /* 0x000fe600000000ff */
[----:B------:R-:W-:Y:S04]  /*ab00*/  FADD.FTZ R168, R168, R171 ;  /* 0x000000aba8a87221 */ /* 0x000fe80000010000 */
[----:B------:R-:W3:Y:S01]  /*ab10*/  MUFU.EX2 R156, R156 ;  /* 0x0000009c009c7308 */ /* 0x000ee20000000800 */
[C---:B----4-:R-:W-:Y:S03]  /*ab20*/  HMMA.16816.F32 R4, R68.reuse, R80, R4 ;  /* 0x000000504404723c */ /* 0x050fe60000001804 */
[----:B------:R-:W-:Y:S06]  /*ab30*/  FADD.FTZ R168, R179, R168 ;  /* 0x000000a8b3a87221 */ /* 0x000fec0000010000 */
[----:B------:R-:W-:Y:S01]  /*ab40*/  MUFU.EX2 R137, R137 ;  /* 0x0000008900897308 */ /* 0x000fe20000000800 */
[C---:B------:R-:W-:Y:S01]  /*ab50*/  HMMA.16816.F32 R8, R68.reuse, R82, R8 ;  /* 0x000000524408723c */ /* 0x040fe20000001808 */
[----:B------:R-:W4:Y:S08]  /*ab60*/  LDSM.16.MT88.4 R80, [R146+0x11800] ;  /* 0x011800009250783b */ /* 0x000f300000004200 */
[----:B------:R-:W3:Y:S01]  /*ab70*/  MUFU.EX2 R154, R154 ;  /* 0x0000009a009a7308 */ /* 0x000ee20000000800 */
[C---:B------:R-:W-:Y:S08]  /*ab80*/  HMMA.16816.F32 R12, R68.reuse, R92, R12 ;  /* 0x0000005c440c723c */ /* 0x040ff0000000180c */
[C---:B------:R-:W-:Y:S01]  /*ab90*/  HMMA.16816.F32 R16, R68.reuse, R94, R16 ;  /* 0x0000005e4410723c */ /* 0x040fe20000001810 */
[----:B------:R-:W-:Y:S07]  /*aba0*/  LDSM.16.MT88.4 R92, [R141+0xe000] ;  /* 0x00e000008d5c783b */ /* 0x000fee0000004200 */
[C---:B-----5:R-:W-:Y:S08]  /*abb0*/  HMMA.16816.F32 R20, R68.reuse, R72, R20 ;  /* 0x000000484414723c */ /* 0x060ff00000001814 */
[C---:B------:R-:W-:Y:S01]  /*abc0*/  HMMA.16816.F32 R24, R68.reuse, R74, R24 ;  /* 0x0000004a4418723c */ /* 0x040fe20000001818 */
[----:B------:R-:W5:Y:S07]  /*abd0*/  LDSM.16.MT88.4 R72, [R141+0x11800] ;  /* 0x011800008d48783b */ /* 0x000f6e0000004200 */
[C---:B-1----:R-:W-:Y:S08]  /*abe0*/  HMMA.16816.F32 R28, R68.reuse, R76, R28 ;  /* 0x0000004c441c723c */ /* 0x042ff0000000181c */
[C---:B------:R-:W-:Y:S01]  /*abf0*/  HMMA.16816.F32 R32, R68.reuse, R78, R32 ;  /* 0x0000004e4420723c */ /* 0x040fe20000001820 */
[----:B------:R-:W1:Y:S07]  /*ac00*/  LDSM.16.MT88.4 R76, [R146+0xe000] ;  /* 0x00e00000924c783b */ /* 0x000e6e0000004200 */
[C---:B----4-:R-:W-:Y:S08]  /*ac10*/  HMMA.16816.F32 R36, R68.reuse, R80, R36 ;  /* 0x000000504424723c */ /* 0x050ff00000001824 */
[C---:B------:R-:W-:Y:S01]  /*ac20*/  HMMA.16816.F32 R40, R68.reuse, R82, R40 ;  /* 0x000000524428723c */ /* 0x040fe20000001828 */
[----:B------:R-:W4:Y:S07]  /*ac30*/  LDSM.16.MT88.4 R80, [R144+0x2000] ;  /* 0x002000009050783b */ /* 0x000f2e0000004200 */
[C---:B-----5:R-:W-:Y:S08]  /*ac40*/  HMMA.16816.F32 R44, R68.reuse, R72, R44 ;  /* 0x00000048442c723c */ /* 0x060ff0000000182c */
[C---:B------:R-:W-:Y:S01]  /*ac50*/  HMMA.16816.F32 R48, R68.reuse, R74, R48 ;  /* 0x0000004a4430723c */ /* 0x040fe20000001830 */
[----:B------:R-:W5:Y:S07]  /*ac60*/  LDSM.16.MT88.4 R72, [R211+0x2000] ;  /* 0x00200000d348783b */ /* 0x000f6e0000004200 */
        /* <DEDUP_REMOVED lines=13> */
[C---:B-1----:R-:W-:Y:S03]  /*ad40*/  HMMA.16816.F32 R4, R68.reuse, R76, R4 ;  /* 0x0000004c4404723c */ /* 0x042fe60000001804 */
        /* <DEDUP_REMOVED lines=8> */
[----:B------:R-:W4:Y:S07]  /*add0*/  LDSM.16.MT88.4 R80, [R141+0x12000] ;  /* 0x012000008d50783b */ /* 0x000f2e0000004200 */
        /* <DEDUP_REMOVED lines=22> */
[C---:B-----5:R-:W-:Y:S03]  /*af40*/  HMMA.16816.F32 R4, R68.reuse, R72, R4 ;  /* 0x000000484404723c */ /* 0x060fe60000001804 */
[----:B------:R-:W-:Y:S05]  /*af50*/  FADD.FTZ R186, R186, R163 ;  /* 0x000000a3baba7221 */ /* 0x000fea0000010000 */
[C---:B------:R-:W-:Y:S01]  /*af60*/  HMMA.16816.F32 R8, R68.reuse, R74, R8 ;  /* 0x0000004a4408723c */ /* 0x040fe20000001808 */
[----:B------:R-:W5:Y:S07]  /*af70*/  LDSM.16.MT88.4 R72, [R146+0x12800] ;  /* 0x012800009248783b */ /* 0x000f6e0000004200 */
[C---:B------:R-:W-:Y:S08]  /*af80*/  HMMA.16816.F32 R12, R68.reuse, R92, R12 ;  /* 0x0000005c440c723c */ /* 0x040ff0000000180c */
[C---:B------:R-:W-:Y:S01]  /*af90*/  HMMA.16816.F32 R16, R68.reuse, R94, R16 ;  /* 0x0000005e4410723c */ /* 0x040fe20000001810 */
[----:B------:R-:W-:Y:S07]  /*afa0*/  LDSM.16.MT88.4 R92, [R141+0xf000] ;  /* 0x00f000008d5c783b */ /* 0x000fee0000004200 */
        /* <DEDUP_REMOVED lines=12> */
[C---:B------:R-:W-:Y:S08]  /*b070*/  HMMA.16816.F32 R52, R68.reuse, R84, R52 ;  /* 0x000000544434723c */ /* 0x040ff00000001834 */
[C---:B------:R-:W-:Y:S01]  /*b080*/  HMMA.16816.F32 R56, R68.reuse, R86, R56 ;  /* 0x000000564438723c */ /* 0x040fe20000001838 */
[----:B------:R-:W-:Y:S07]  /*b090*/  LDSM.16.MT88.4 R84, [R144+0x7000] ;  /* 0x007000009054783b */ /* 0x000fee0000004200 */
[C---:B------:R-:W-:Y:S08]  /*b0a0*/  HMMA.16816.F32 R60, R68.reuse, R88, R60 ;  /* 0x00000058443c723c */ /* 0x040ff0000000183c */
[----:B------:R-:W-:Y:S01]  /*b0b0*/  HMMA.16816.F32 R64, R68, R90, R64 ;  /* 0x0000005a4440723c */ /* 0x000fe20000001840 */
[----:B------:R-:W-:Y:S02]  /*b0c0*/  LDSM.16.MT88.4 R88, [R211+0x7000] ;  /* 0x00700000d358783b */ /* 0x000fe40000004200 */
[C---:B------:R-:W-:Y:S01]  /*b0d0*/  F2FP.F16.F32.PACK_AB R68, R190.reuse, R187 ;  /* 0x000000bbbe44723e */ /* 0x040fe200000000ff */
[----:B------:R-:W-:Y:S01]  /*b0e0*/  FADD.FTZ R187, R187, R186 ;  /* 0x000000babbbb7221 */ /* 0x000fe20000010000 */
[----:B------:R-:W-:Y:S02]  /*b0f0*/  F2FP.F16.F32.PACK_AB R69, R201, R192 ;  /* 0x000000c0c945723e */ /* 0x000fe400000000ff */
[C---:B--2---:R-:W-:Y:S01]  /*b100*/  F2FP.F16.F32.PACK_AB R70, R199.reuse, R196 ;  /* 0x000000c4c746723e */ /* 0x044fe200000000ff */
[----:B------:R-:W-:Y:S01]  /*b110*/  FADD.FTZ R187, R190, R187 ;  /* 0x000000bbbebb7221 */ /* 0x000fe20000010000 */
[----:B---3--:R-:W-:Y:S03]  /*b120*/  F2FP.F16.F32.PACK_AB R71, R198, R197 ;  /* 0x000000c5c647723e */ /* 0x008fe600000000ff */
[----:B------:R-:W-:Y:S04]  /*b130*/  FADD.FTZ R196, R196, R187 ;  /* 0x000000bbc4c47221 */ /* 0x000fe80000010000 */
[C---:B----4-:R-:W-:Y:S03]  /*b140*/  HMMA.16816.F32 R4, R68.reuse, R80, R4 ;  /* 0x000000504404723c */ /* 0x050fe60000001804 */
[----:B------:R-:W-:Y:S05]  /*b150*/  FADD.FTZ R196, R199, R196 ;  /* 0x000000c4c7c47221 */ /* 0x000fea0000010000 */
[C---:B------:R-:W-:Y:S01]  /*b160*/  HMMA.16816.F32 R8, R68.reuse, R82, R8 ;  /* 0x000000524408723c */ /* 0x040fe20000001808 */
[----:B------:R-:W2:Y:S07]  /*b170*/  LDSM.16.MT88.4 R80, [R146+0x13000] ;  /* 0x013000009250783b */ /* 0x000eae0000004200 */
[C---:B------:R-:W-:Y:S08]  /*b180*/  HMMA.16816.F32 R12, R68.reuse, R92, R12 ;  /* 0x0000005c440c723c */ /* 0x040ff0000000180c */
[C---:B------:R-:W-:Y:S01]  /*b190*/  HMMA.16816.F32 R16, R68.reuse, R94, R16 ;  /* 0x0000005e4410723c */ /* 0x040fe20000001810 */
[----:B------:R-:W-:Y:S07]  /*b1a0*/  LDSM.16.MT88.4 R92, [R146+0x13800] ;  /* 0x01380000925c783b */ /* 0x000fee0000004200 */
[C---:B-----5:R-:W-:Y:S08]  /*b1b0*/  HMMA.16816.F32 R20, R68.reuse, R72, R20 ;  /* 0x000000484414723c */ /* 0x060ff00000001814 */
[C---:B------:R-:W-:Y:S01]  /*b1c0*/  HMMA.16816.F32 R24, R68.reuse, R74, R24 ;  /* 0x0000004a4418723c */ /* 0x040fe20000001818 */
[----:B------:R-:W3:Y:S07]  /*b1d0*/  LDSM.16.MT88.4 R72, [R141+0x13000] ;  /* 0x013000008d48783b */ /* 0x000eee0000004200 */
[C---:B-1----:R-:W-:Y:S08]  /*b1e0*/  HMMA.16816.F32 R28, R68.reuse, R76, R28 ;  /* 0x0000004c441c723c */ /* 0x042ff0000000181c */
[C---:B------:R-:W-:Y:S01]  /*b1f0*/  HMMA.16816.F32 R32, R68.reuse, R78, R32 ;  /* 0x0000004e4420723c */ /* 0x040fe20000001820 */
[----:B------:R-:W-:Y:S07]  /*b200*/  LDSM.16.MT88.4 R76, [R144+0x7800] ;  /* 0x00780000904c783b */ /* 0x000fee0000004200 */
[C---:B--2---:R-:W-:Y:S08]  /*b210*/  HMMA.16816.F32 R36, R68.reuse, R80, R36 ;  /* 0x000000504424723c */ /* 0x044ff00000001824 */
[C---:B------:R-:W-:Y:S08]  /*b220*/  HMMA.16816.F32 R40, R68.reuse, R82, R40 ;  /* 0x000000524428723c */ /* 0x040ff00000001828 */
[C---:B---3--:R-:W-:Y:S08]  /*b230*/  HMMA.16816.F32 R44, R68.reuse, R72, R44 ;  /* 0x00000048442c723c */ /* 0x048ff0000000182c */
[C---:B------:R-:W-:Y:S08]  /*b240*/  HMMA.16816.F32 R48, R68.reuse, R74, R48 ;  /* 0x0000004a4430723c */ /* 0x040ff00000001830 */
[C---:B------:R-:W-:Y:S08]  /*b250*/  HMMA.16816.F32 R52, R68.reuse, R84, R52 ;  /* 0x000000544434723c */ /* 0x040ff00000001834 */
[C---:B------:R-:W-:Y:S01]  /*b260*/  HMMA.16816.F32 R56, R68.reuse, R86, R56 ;  /* 0x000000564438723c */ /* 0x040fe20000001838 */
[----:B------:R1:W2:Y:S07]  /*b270*/  LDSM.16.MT88.4 R84, [R141+0x13800] ;  /* 0x013800008d54783b */ /* 0x0002ae0000004200 */
[C---:B------:R-:W-:Y:S08]  /*b280*/  HMMA.16816.F32 R60, R68.reuse, R88, R60 ;  /* 0x00000058443c723c */ /* 0x040ff0000000183c */
[----:B------:R-:W-:Y:S03]  /*b290*/  HMMA.16816.F32 R64, R68, R90, R64 ;  /* 0x0000005a4440723c */ /* 0x000fe60000001840 */
[----:B------:R-:W-:Y:S01]  /*b2a0*/  F2FP.F16.F32.PACK_AB R68, R200, R191 ;  /* 0x000000bfc844723e */ /* 0x000fe200000000ff */
[----:B------:R-:W-:Y:S01]  /*b2b0*/  FADD.FTZ R191, R191, R196 ;  /* 0x000000c4bfbf7221 */ /* 0x000fe20000010000 */
[----:B------:R-:W-:Y:S02]  /*b2c0*/  F2FP.F16.F32.PACK_AB R69, R138, R139 ;  /* 0x0000008b8a45723e */ /* 0x000fe400000000ff */
[----:B------:R-:W-:Y:S01]  /*b2d0*/  F2FP.F16.F32.PACK_AB R70, R156, R189 ;  /* 0x000000bd9c46723e */ /* 0x000fe200000000ff */
[----:B------:R-:W-:Y:S01]  /*b2e0*/  FADD.FTZ R200, R200, R191 ;  /* 0x000000bfc8c87221 */ /* 0x000fe20000010000 */
[----:B------:R-:W-:Y:S02]  /*b2f0*/  F2FP.F16.F32.PACK_AB R71, R154, R137 ;  /* 0x000000899a47723e */ /* 0x000fe400000000ff */
[----:B-1----:R-:W-:Y:S01]  /*b300*/  MOV R141, R134 ;  /* 0x00000086008d7202 */ /* 0x002fe20000000f00 */
[----:B------:R-:W-:Y:S04]  /*b310*/  FADD.FTZ R189, R189, R200 ;  /* 0x000000c8bdbd7221 */ /* 0x000fe80000010000 */
[C---:B------:R-:W-:Y:S03]  /*b320*/  HMMA.16816.F32 R128, R68.reuse, R124, R4 ;  /* 0x0000007c4480723c */ /* 0x040fe60000001804 */
[----:B------:R-:W-:Y:S01]  /*b330*/  FADD.FTZ R5, R177, R0 ;  /* 0x00000000b1057221 */ /* 0x000fe20000010000 */
[----:B------:R-:W-:Y:S03]  /*b340*/  FADD.FTZ R243, R156, R189 ;  /* 0x000000bd9cf37221 */ /* 0x000fe60000010000 */
[----:B------:R-:W-:Y:S01]  /*b350*/  FADD.FTZ R5, R170, R5 ;  /* 0x00000005aa057221 */ /* 0x000fe20000010000 */
[C---:B------:R-:W-:Y:S03]  /*b360*/  HMMA.16816.F32 R124, R68.reuse, R126, R8 ;  /* 0x0000007e447c723c */ /* 0x040fe60000001808 */
[----:B------:R-:W-:Y:S02]  /*b370*/  FADD.FTZ R172, R172, R5 ;  /* 0x00000005acac7221 */ /* 0x000fe40000010000 */
[----:B------:R-:W1:Y:S02]  /*b380*/  LDSM.16.MT88.4 R4, [R211+0x7800] ;  /* 0x00780000d304783b */ /* 0x000e640000004200 */
[----:B------:R-:W-:Y:S01]  /*b390*/  FADD.FTZ R183, R183, R172 ;  /* 0x000000acb7b77221 */ /* 0x000fe20000010000 */
[C---:B------:R-:W-:Y:S03]  /*b3a0*/  HMMA.16816.F32 R120, R68.reuse, R116, R12 ;  /* 0x000000744478723c */ /* 0x040fe6000000180c */
[----:B------:R-:W-:Y:S04]  /*b3b0*/  FADD.FTZ R0, R176, R183 ;  /* 0x000000b7b0007221 */ /* 0x000fe80000010000 */
        /* <DEDUP_REMOVED lines=14> */
[----:B------:R-:W-:Y:S01]  /*b4a0*/  FADD.FTZ R197, R197, R0 ;  /* 0x00000000c5c57221 */ /* 0x000fe20000010000 */
[----:B------:R-:W-:Y:S03]  /*b4b0*/  MOV R0, R133 ;  /* 0x0000008500007202 */ /* 0x000fe60000000f00 */
[----:B------:R-:W-:Y:S01]  /*b4c0*/  FADD.FTZ R198, R198, R197 ;  /* 0x000000c5c6c67221 */ /* 0x000fe20000010000 */
[C---:B------:R-:W-:Y:S03]  /*b4d0*/  HMMA.16816.F32 R96, R68.reuse, R92, R36 ;  /* 0x0000005c4460723c */ /* 0x040fe60000001824 */
[----:B------:R-:W-:Y:S04]  /*b4e0*/  FADD.FTZ R139, R139, R198 ;  /* 0x000000c68b8b7221 */ /* 0x000fe80000010000 */
[----:B------:R-:W-:Y:S01]  /*b4f0*/  FADD.FTZ R138, R138, R139 ;  /* 0x0000008b8a8a7221 */ /* 0x000fe20000010000 */
[C---:B------:R-:W-:Y:S03]  /*b500*/  HMMA.16816.F32 R92, R68.reuse, R94, R40 ;  /* 0x0000005e445c723c */ /* 0x040fe60000001828 */
[----:B------:R-:W-:Y:S04]  /*b510*/  FADD.FTZ R137, R137, R138 ;  /* 0x0000008a89897221 */ /* 0x000fe80000010000 */
[----:B------:R-:W-:Y:S01]  /*b520*/  FADD.FTZ R241, R154, R137 ;  /* 0x000000899af17221 */ /* 0x000fe20000010000 */
[C---:B--2---:R-:W-:Y:S08]  /*b530*/  HMMA.16816.F32 R88, R68.reuse, R84, R44 ;  /* 0x000000544458723c */ /* 0x044ff0000000182c */
[C---:B------:R-:W-:Y:S08]  /*b540*/  HMMA.16816.F32 R84, R68.reuse, R86, R48 ;  /* 0x000000564454723c */ /* 0x040ff00000001830 */
[C---:B------:R-:W-:Y:S08]  /*b550*/  HMMA.16816.F32 R80, R68.reuse, R76, R52 ;  /* 0x0000004c4450723c */ /* 0x040ff00000001834 */
[C---:B------:R-:W-:Y:S08]  /*b560*/  HMMA.16816.F32 R76, R68.reuse, R78, R56 ;  /* 0x0000004e444c723c */ /* 0x040ff00000001838 */
[C---:B-1----:R-:W-:Y:S08]  /*b570*/  HMMA.16816.F32 R72, R68.reuse, R4, R60 ;  /* 0x000000044448723c */ /* 0x042ff0000000183c */
[----:B------:R-:W-:Y:S01]  /*b580*/  HMMA.16816.F32 R68, R68, R6, R64 ;  /* 0x000000064444723c */ /* 0x000fe20000001840 */
[----:B------:R-:W-:Y:S08]  /*b590*/  @!UPT UIADD3 URZ, UPT, UPT, URZ, URZ, URZ ;  /* 0x000000fffffff290 */ /* 0x000ff0000fffe0ff */
[----:B------:R-:W-:Y:S11]  /*b5a0*/  @P0 BRA `(.L_x_601) ;  /* 0xffffffb800100947 */ /* 0x000ff6000383ffff */
.L_x_594:
        /* <DEDUP_REMOVED lines=11> */
.L_x_616:
        /* <DEDUP_REMOVED lines=13> */
[----:B------:R-:W-:Y:S01]  /*b730*/  MOV R0, 0x10 ;  /* 0x0000001000007802 */ /* 0x000fe20000000f00 */
[C---:B------:R-:W-:Y:S01]  /*b740*/  FMUL.FTZ R128, R4.reuse, R128 ;  /* 0x0000008004807220 */ /* 0x040fe20000410000 */
[----:B------:R-:W-:Y:S01]  /*b750*/  LEA R143, R143, R210, 0x1 ;  /* 0x000000d28f8f7211 */ /* 0x000fe200078e08ff */
[----:B------:R-:W-:Y:S01]  /*b760*/  FMUL.FTZ R129, R4, R129 ;  /* 0x0000008104817220 */ /* 0x000fe20000410000 */
[----:B---3--:R-:W-:Y:S01]  /*b770*/  FSEL R8, R8, 1, P0 ;  /* 0x3f80000008087808 */ /* 0x008fe20000000000 */
[----:B------:R-:W-:Y:S01]  /*b780*/  FMUL.FTZ R124, R4, R124 ;  /* 0x0000007c047c7220 */ /* 0x000fe20000410000 */
[----:B------:R-:W-:Y:S01]  /*b790*/  SEL R142, R142, 0xffffffe0, !P3 ;  /* 0xffffffe08e8e7807 */ /* 0x000fe20005800000 */
[C---:B------:R-:W-:Y:S01]  /*b7a0*/  FMUL.FTZ R125, R4.reuse, R125 ;  /* 0x0000007d047d7220 */ /* 0x040fe20000410000 */
[----:B------:R-:W-:Y:S01]  /*b7b0*/  FMUL.FTZ R120, R4, R120 ;  /* 0x0000007804787220 */ /* 0x000fe20000410000 */
[C---:B------:R-:W-:Y:S01]  /*b7c0*/  FMUL.FTZ R130, R8.reuse, R130 ;  /* 0x0000008208827220 */ /* 0x040fe20000410000 */
[C---:B------:R-:W-:Y:S01]  /*b7d0*/  FMUL.FTZ R131, R8.reuse, R131 ;  /* 0x0000008308837220 */ /* 0x040fe20000410000 */
[C---:B------:R-:W-:Y:S01]  /*b7e0*/  FMUL.FTZ R126, R8.reuse, R126 ;  /* 0x0000007e087e7220 */ /* 0x040fe20000410000 */
[----:B------:R-:W-:Y:S01]  /*b7f0*/  FMUL.FTZ R127, R8, R127 ;  /* 0x0000007f087f7220 */ /* 0x000fe20000410000 */
[----:B------:R-:W-:Y:S01]  /*b800*/  FMUL.FTZ R121, R4, R121 ;  /* 0x0000007904797220 */ /* 0x000fe20000410000 */
[C---:B------:R-:W-:Y:S01]  /*b810*/  FMUL.FTZ R122, R8.reuse, R122 ;  /* 0x0000007a087a7220 */ /* 0x040fe20000410000 */
[----:B------:R-:W-:Y:S01]  /*b820*/  FMUL.FTZ R123, R8, R123 ;  /* 0x0000007b087b7220 */ /* 0x000fe20000410000 */
[----:B------:R-:W-:Y:S01]  /*b830*/  SEL R0, R0, 0xfffffff0, !P2 ;  /* 0xfffffff000007807 */ /* 0x000fe20005000000 */
[C---:B------:R-:W-:Y:S01]  /*b840*/  FMUL.FTZ R116, R4.reuse, R116 ;  /* 0x0000007404747220 */ /* 0x040fe20000410000 */
[----:B------:R-:W-:Y:S01]  /*b850*/  FMUL.FTZ R117, R4, R117 ;  /* 0x0000007504757220 */ /* 0x000fe20000410000 */
[C---:B------:R-:W-:Y:S01]  /*b860*/  FMUL.FTZ R118, R8.reuse, R118 ;  /* 0x0000007608767220 */ /* 0x040fe20000410000 */
[----:B------:R-:W-:Y:S01]  /*b870*/  FMUL.FTZ R119, R8, R119 ;  /* 0x0000007708777220 */ /* 0x000fe20000410000 */
[C---:B------:R-:W-:Y:S01]  /*b880*/  IADD3 R13, PT, PT, R143.reuse, 0x40, RZ ;  /* 0x000000408f0d7810 */ /* 0x040fe20007ffe0ff */
[C---:B------:R-:W-:Y:S01]  /*b890*/  FMUL.FTZ R112, R4.reuse, R112 ;  /* 0x0000007004707220 */ /* 0x040fe20000410000 */
[----:B------:R-:W-:Y:S01]  /*b8a0*/  FMUL.FTZ R113, R4, R113 ;  /* 0x0000007104717220 */ /* 0x000fe20000410000 */
[C---:B------:R-:W-:Y:S01]  /*b8b0*/  FMUL.FTZ R114, R8.reuse, R114 ;  /* 0x0000007208727220 */ /* 0x040fe20000410000 */
[----:B------:R-:W-:Y:S01]  /*b8c0*/  FMUL.FTZ R115, R8, R115 ;  /* 0x0000007308737220 */ /* 0x000fe20000410000 */
[----:B------:R-:W-:Y:S01]  /*b8d0*/  IADD3 R11, PT, PT, R142, R143, RZ ;  /* 0x0000008f8e0b7210 */ /* 0x000fe20007ffe0ff */
[C---:B------:R-:W-:Y:S01]  /*b8e0*/  FMUL.FTZ R108, R4.reuse, R108 ;  /* 0x0000006c046c7220 */ /* 0x040fe20000410000 */
[----:B------:R-:W-:Y:S01]  /*b8f0*/  @P4 IADD3 R13, PT, PT, R143, -0x40, RZ ;  /* 0xffffffc08f0d4810 */ /* 0x000fe20007ffe0ff */
[----:B------:R-:W-:Y:S01]  /*b900*/  FMUL.FTZ R109, R4, R109 ;  /* 0x0000006d046d7220 */ /* 0x000fe20000410000 */
[C---:B------:R-:W-:Y:S01]  /*b910*/  FMUL.FTZ R110, R8.reuse, R110 ;  /* 0x0000006e086e7220 */ /* 0x040fe20000410000 */
[----:B------:R-:W-:Y:S01]  /*b920*/  FMUL.FTZ R111, R8, R111 ;  /* 0x0000006f086f7220 */ /* 0x000fe20000410000 */
[----:B------:R-:W-:Y:S01]  /*b930*/  F2FP.F16.F32.PACK_AB R128, R129, R128 ;  /* 0x000000808180723e */ /* 0x000fe200000000ff */
[C---:B------:R-:W-:Y:S01]  /*b940*/  FMUL.FTZ R104, R4.reuse, R104 ;  /* 0x0000006804687220 */ /* 0x040fe20000410000 */
[----:B------:R-:W-:Y:S01]  /*b950*/  F2FP.F16.F32.PACK_AB R130, R131, R130 ;  /* 0x000000828382723e */ /* 0x000fe200000000ff */
[----:B------:R-:W-:Y:S01]  /*b960*/  FMUL.FTZ R105, R4, R105 ;  /* 0x0000006904697220 */ /* 0x000fe20000410000 */
[C---:B------:R-:W-:Y:S01]  /*b970*/  FMUL.FTZ R106, R8.reuse, R106 ;  /* 0x0000006a086a7220 */ /* 0x040fe20000410000 */
[----:B------:R-:W-:Y:S01]  /*b980*/  FMUL.FTZ R107, R8, R107 ;  /* 0x0000006b086b7220 */ /* 0x000fe20000410000 */
[----:B------:R-:W-:Y:S01]  /*b990*/  F2FP.F16.F32.PACK_AB R124, R125, R124 ;  /* 0x0000007c7d7c723e */ /* 0x000fe200000000ff */
[C---:B------:R-:W-:Y:S01]  /*b9a0*/  FMUL.FTZ R100, R4.reuse, R100 ;  /* 0x0000006404647220 */ /* 0x040fe20000410000 */
[----:B------:R-:W-:Y:S01]  /*b9b0*/  F2FP.F16.F32.PACK_AB R126, R127, R126 ;  /* 0x0000007e7f7e723e */ /* 0x000fe200000000ff */
[----:B------:R-:W-:Y:S01]  /*b9c0*/  FMUL.FTZ R101, R4, R101 ;  /* 0x0000006504657220 */ /* 0x000fe20000410000 */
[----:B------:R-:W-:Y:S01]  /*b9d0*/  IADD3 R5, PT, PT, R0, R143, RZ ;  /* 0x0000008f00057210 */ /* 0x000fe20007ffe0ff */
        /* <DEDUP_REMOVED lines=13> */
[----:B------:R-:W-:Y:S01]  /*bab0*/  FMUL.FTZ R94, R8, R94 ;  /* 0x0000005e085e7220 */ /* 0x000fe20000410000 */
[----:B------:R-:W-:Y:S01]  /*bac0*/  IADD3 R17, PT, PT, R142, R13, RZ ;  /* 0x0000000d8e117210 */ /* 0x000fe20007ffe0ff */
        /* <DEDUP_REMOVED lines=8> */
[----:B------:R-:W-:Y:S01]  /*bb50*/  STS [R143], R128 ;  /* 0x000000808f007388 */ /* 0x000fe20000000800 */
[----:B------:R-:W-:Y:S01]  /*bb60*/  F2FP.F16.F32.PACK_AB R110, R111, R110 ;  /* 0x0000006e6f6e723e */ /* 0x000fe200000000ff */
[----:B------:R-:W-:Y:S01]  /*bb70*/  FMUL.FTZ R84, R4, R84 ;  /* 0x0000005404547220 */ /* 0x000fe20000410000 */
[----:B------:R-:W-:Y:S01]  /*bb80*/  IADD3 R19, PT, PT, R0, R13, RZ ;  /* 0x0000000d00137210 */ /* 0x000fe20007ffe0ff */
[----:B------:R-:W-:Y:S01]  /*bb90*/  STS [R143+0x400], R130 ;  /* 0x000400828f007388 */ /* 0x000fe20000000800 */
[----:B------:R-:W-:Y:S01]  /*bba0*/  FMUL.FTZ R85, R4, R85 ;  /* 0x0000005504557220 */ /* 0x000fe20000410000 */
[C---:B------:R-:W-:Y:S01]  /*bbb0*/  FMUL.FTZ R86, R8.reuse, R86 ;  /* 0x0000005608567220 */ /* 0x040fe20000410000 */
[----:B------:R-:W-:Y:S01]  /*bbc0*/  FMUL.FTZ R87, R8, R87 ;  /* 0x0000005708577220 */ /* 0x000fe20000410000 */
[----:B------:R-:W-:Y:S01]  /*bbd0*/  F2FP.F16.F32.PACK_AB R104, R105, R104 ;  /* 0x000000686968723e */ /* 0x000fe200000000ff */
[----:B------:R-:W-:Y:S01]  /*bbe0*/  STS [R5], R124 ;  /* 0x0000007c05007388 */ /* 0x000fe20000000800 */
[----:B------:R-:W-:Y:S01]  /*bbf0*/  F2FP.F16.F32.PACK_AB R106, R107, R106 ;  /* 0x0000006a6b6a723e */ /* 0x000fe200000000ff */
[C---:B------:R-:W-:Y:S01]  /*bc00*/  FMUL.FTZ R80, R4.reuse, R80 ;  /* 0x0000005004507220 */ /* 0x040fe20000410000 */
[----:B------:R-:W-:Y:S01]  /*bc10*/  FMUL.FTZ R81, R4, R81 ;  /* 0x0000005104517220 */ /* 0x000fe20000410000 */
[----:B------:R-:W-:Y:S01]  /*bc20*/  STS [R5+0x400], R126 ;  /* 0x0004007e05007388 */ /* 0x000fe20000000800 */
        /* <DEDUP_REMOVED lines=60> */
[----:B------:R1:W-:Y:S04]  /*bff0*/  STS [R21+0x2400], R70 ;  /* 0x0024004615007388 */ /* 0x0003e80000000800 */
[----:B------:R-:W3:Y:S01]  /*c000*/  LD.E.U8 R0, desc[UR4][R2.64+0x1c8] ;  /* 0x0001c80402007980 */ /* 0x000ee2000c101100 */
[----:B------:R-:W-:-:S03]  /*c010*/  ISETP.NE.AND P5, PT, R233, -0x1, PT ;  /* 0xffffffffe900780c */ /* 0x000fc60003fa5270 */
[----:B------:R-:W4:Y:S04]  /*c020*/  LD.E.64 R46, desc[UR4][R2.64+0x88] ;  /* 0x00008804022e7980 */ /* 0x000f28000c101b00 */
[----:B------:R-:W4:Y:S04]  /*c030*/  LD.E.64 R22, desc[UR4][R2.64+0x90] ;  /* 0x0000900402167980 */ /* 0x000f28000c101b00 */
[----:B------:R1:W5:Y:S04]  /*c040*/  LD.E.64 R44, desc[UR4][R2.64+0x70] ;  /* 0x00007004022c7980 */ /* 0x000368000c101b00 */
[----:B------:R-:W4:Y:S04]  /*c050*/  @!P5 LD.E.64 R48, desc[UR4][R2.64+0x80] ;  /* 0x000080040230d980 */ /* 0x000f28000c101b00 */
[----:B--2---:R2:W5:Y:S01]  /*c060*/  LD.E.64 R10, desc[UR4][R2.64+0xa0] ;  /* 0x0000a004020a7980 */ /* 0x004562000c101b00 */
[----:B---3--:R-:W-:-:S13]  /*c070*/  ISETP.NE.AND P6, PT, R0, RZ, PT ;  /* 0x000000ff0000720c */ /* 0x008fda0003fc5270 */
[----:B------:R-:W3:Y:S04]  /*c080*/  @!P6 LD.E R8, desc[UR4][R2.64+0x60] ;  /* 0x000060040208e980 */ /* 0x000ee8000c101900 */
[----:B------:R-:W2:Y:S01]  /*c090*/  @!P6 LD.E R12, desc[UR4][R2.64+0xb4] ;  /* 0x0000b404020ce980 */ /* 0x000ea2000c101900 */
[----:B------:R-:W-:Y:S01]  /*c0a0*/  SHF.R.U32.HI R0, RZ, 0x3, R208 ;  /* 0x00000003ff007819 */ /* 0x000fe200000116d0 */
[----:B------:R-:W1:Y:S03]  /*c0b0*/  @P1 MUFU.LG2 R7, R7 ;  /* 0x0000000700071308 */ /* 0x000e660000000c00 */
[----:B------:R-:W-:Y:S01]  /*c0c0*/  IADD3 R4, PT, PT, R0, 0x10, RZ ;  /* 0x0000001000047810 */ /* 0x000fe20007ffe0ff */
[----:B----4-:R-:W-:Y:S01]  /*c0d0*/  @P5 IMAD.WIDE.U32 R24, R46, R233, RZ ;  /* 0x000000e92e185225 */ /* 0x010fe200078e00ff */
[----:B------:R-:W-:-:S03]  /*c0e0*/  MOV R141, RZ ;  /* 0x000000ff008d7202 */ /* 0x000fc60000000f00 */
[----:B------:R-:W4:Y:S01]  /*c0f0*/  @P0 MUFU.LG2 R9, R9 ;  /* 0x0000000900090308 */ /* 0x000f220000000c00 */
[----:B------:R-:W-:Y:S02]  /*c100*/  ISETP.GE.AND P4, PT, R4, R215, PT ;  /* 0x000000d70400720c */ /* 0x000fe40003f86270 */
[----:B------:R-:W-:Y:S01]  /*c110*/  SHF.L.U32 R4, R229, 0x6, RZ ;  /* 0x00000006e5047819 */ /* 0x000fe200000006ff */
[-C--:B------:R-:W-:Y:S02]  /*c120*/  @!P5 IMAD R13, R49, R228.reuse, RZ ;  /* 0x000000e4310dd224 */ /* 0x080fe400078e02ff */
[----:B------:R-:W-:Y:S01]  /*c130*/  @!P5 IMAD.WIDE.U32 R48, R48, R228, RZ ;  /* 0x000000e43030d225 */ /* 0x000fe200078e00ff */
[----:B------:R-:W-:-:S03]  /*c140*/  @P5 MOV R48, R24 ;  /* 0x0000001800305202 */ /* 0x000fc60000000f00 */
[----:B------:R-:W-:-:S04]  /*c150*/  IMAD.WIDE.U32 R16, R4, R46, R140 ;  /* 0x0000002e04107225 */ /* 0x000fc800078e008c */
[C---:B------:R-:W-:Y:S02]  /*c160*/  @P5 IMAD R5, R47.reuse, R233, RZ ;  /* 0x000000e92f055224 */ /* 0x040fe400078e02ff */
[----:B------:R-:W-:Y:S02]  /*c170*/  IMAD R15, R47, R4, RZ ;  /* 0x000000042f0f7224 */ /* 0x000fe400078e02ff */
[-C--:B------:R-:W-:Y:S02]  /*c180*/  IMAD R18, R23, R227.reuse, RZ ;  /* 0x000000e317127224 */ /* 0x080fe400078e02ff */
[----:B-1----:R-:W-:Y:S01]  /*c190*/  IMAD.WIDE.U32 R20, R22, R227, RZ ;  /* 0x000000e316147225 */ /* 0x002fe200078e00ff */
[----:B------:R-:W-:-:S03]  /*c1a0*/  @!P5 IADD3 R13, PT, PT, R49, R13, RZ ;  /* 0x0000000d310dd210 */ /* 0x000fc60007ffe0ff */
[----:B------:R-:W-:Y:S01]  /*c1b0*/  @P1 FMUL.FTZ R7, R7, 0.69314718246459960938 ;  /* 0x3f31721807071820 */ /* 0x000fe20000410000 */
[----:B------:R-:W-:Y:S02]  /*c1c0*/  @P5 IADD3 R13, PT, PT, R25, R5, RZ ;  /* 0x00000005190d5210 */ /* 0x000fe40007ffe0ff */
[----:B------:R-:W-:Y:S02]  /*c1d0*/  IADD3 R15, PT, PT, R17, R15, RZ ;  /* 0x0000000f110f7210 */ /* 0x000fe40007ffe0ff */
[----:B------:R-:W-:Y:S02]  /*c1e0*/  IADD3 R18, PT, PT, R21, R18, RZ ;  /* 0x0000001215127210 */ /* 0x000fe40007ffe0ff */
[----:B------:R-:W-:Y:S02]  /*c1f0*/  IADD3 R48, P3, P2, R20, R16, R48 ;  /* 0x0000001014307210 */ /* 0x000fe40007a7e030 */
[----:B------:R-:W-:Y:S01]  /*c200*/  MOV R5, 0x7f800000 ;  /* 0x7f80000000057802 */ /* 0x000fe20000000f00 */
[----:B-----5:R-:W-:Y:S01]  /*c210*/  @P1 FFMA.FTZ R5, R6, R134, R7 ;  /* 0x0000008606051223 */ /* 0x020fe20000010007 */
[----:B------:R-:W-:Y:S01]  /*c220*/  IADD3.X R49, PT, PT, R18, R15, R13, P3, P2 ;  /* 0x0000000f12317210 */ /* 0x000fe20001fe440d */
[----:B----4-:R-:W-:Y:S01]  /*c230*/  @P0 FMUL.FTZ R9, R9, 0.69314718246459960938 ;  /* 0x3f31721809090820 */ /* 0x010fe20000410000 */
[----:B------:R-:W-:-:S02]  /*c240*/  LOP3.LUT P1, RZ, R208, 0x3, RZ, 0xc0, !PT ;  /* 0x00000003d0ff7812 */ /* 0x000fc4000782c0ff */
[C---:B------:R-:W-:Y:S02]  /*c250*/  IADD3 R16, PT, PT, R0.reuse, 0x20, RZ ;  /* 0x0000002000107810 */ /* 0x040fe40007ffe0ff */
[----:B------:R-:W-:Y:S02]  /*c260*/  IADD3 R14, PT, PT, R0, 0x30, RZ ;  /* 0x00000030000e7810 */ /* 0x000fe40007ffe0ff */
[----:B------:R-:W-:Y:S02]  /*c270*/  LOP3.LUT R209, R209, 0x30, RZ, 0xc0, !PT ;  /* 0x00000030d1d17812 */ /* 0x000fe400078ec0ff */
[----:B------:R-:W-:Y:S02]  /*c280*/  SHF.R.U32.HI R208, RZ, 0x2, R208 ;  /* 0x00000002ffd07819 */ /* 0x000fe400000116d0 */
[----:B------:R-:W-:Y:S01]  /*c290*/  MOV R7, 0x7f800000 ;  /* 0x7f80000000077802 */ /* 0x000fe20000000f00 */
[----:B------:R-:W-:Y:S01]  /*c2a0*/  @P0 FFMA.FTZ R7, R6, R133, R9 ;  /* 0x0000008506070223 */ /* 0x000fe20000010009 */
[----:B------:R-:W-:-:S02]  /*c2b0*/  ISETP.GE.AND P3, PT, R16, R215, PT ;  /* 0x000000d71000720c */ /* 0x000fc40003f66270 */
[----:B------:R-:W-:Y:S01]  /*c2c0*/  ISETP.GE.AND P2, PT, R14, R215, PT ;  /* 0x000000d70e00720c */ /* 0x000fe20003f46270 */
[----:B---3--:R-:W-:Y:S01]  /*c2d0*/  @!P6 IMAD R13, R8, R228, R227 ;  /* 0x000000e4080de224 */ /* 0x008fe200078e02e3 */
[----:B------:R-:W-:-:S03]  /*c2e0*/  LOP3.LUT R8, R209, 0x7, R208, 0xf8, !PT ;  /* 0x00000007d1087812 */ /* 0x000fc600078ef8d0 */
[----:B--2---:R-:W-:Y:S01]  /*c2f0*/  @!P6 IMAD R9, R13, R12, RZ ;  /* 0x0000000c0d09e224 */ /* 0x004fe200078e02ff */
[----:B------:R-:W-:Y:S07]  /*c300*/  @!P6 BRA `(.L_x_603) ;  /* 0x000000000014e947 */ /* 0x000fee0003800000 */
[----:B------:R-:W2:Y:S04]  /*c310*/  @!P5 LD.E R9, desc[UR4][R2.64+0xb4] ;  /* 0x0000b4040209d980 */ /* 0x000ea8000c101900 */
[----:B------:R-:W3:Y:S01]  /*c320*/  LD.E R6, desc[UR4][R2.64+0xd4] ;  /* 0x0000d40402067980 */ /* 0x000ee2000c101900 */
[----:B--2---:R-:W-:Y:S02]  /*c330*/  @!P5 IMAD R233, R9, R228, RZ ;  /* 0x000000e409e9d224 */ /* 0x004fe400078e02ff */
[----:B---3--:R-:W-:-:S05]  /*c340*/  IMAD R6, R6, R227, RZ ;  /* 0x000000e306067224 */ /* 0x008fca00078e02ff */
[----:B------:R-:W-:Y:S02]  /*c350*/  IADD3 R9, PT, PT, R6, R233, RZ ;  /* 0x000000e906097210 */ /* 0x000fe40007ffe0ff */
.L_x_603:
        /* <DEDUP_REMOVED lines=23> */
.L_x_605:
[----:B------:R-:W-:Y:S05]  /*c4d0*/  BSYNC.RECONVERGENT B0 ;  /* 0x0000000000007941 */ /* 0x000fea0003800200 */
.L_x_604:
[----:B------:R-:W-:Y:S04]  /*c4e0*/  BSSY.RECONVERGENT B0, `(.L_x_606) ;  /* 0x0000009000007945 */ /* 0x000fe80003800200 */
[----:B------:R-:W-:Y:S05]  /*c4f0*/  @P0 BRA `(.L_x_607) ;  /* 0x00000000001c0947 */ /* 0x000fea0003800000 */
[----:B------:R-:W-:Y:S02]  /*c500*/  IMAD R2, R47, R0, RZ ;  /* 0x000000002f027224 */ /* 0x000fe400078e02ff */
[----:B-1----:R-:W-:-:S05]  /*c510*/  IMAD.WIDE.U32 R4, R0, R46, R48 ;  /* 0x0000002e00047225 */ /* 0x002fca00078e0030 */
[----:B------:R-:W-:Y:S02]  /*c520*/  IADD3 R3, PT, PT, R5, R2, RZ ;  /* 0x0000000205037210 */ /* 0x000fe40007ffe0ff */
[----:B------:R-:W-:-:S04]  /*c530*/  LEA R2, P0, R4, R44, 0x1 ;  /* 0x0000002c04027211 */ /* 0x000fc800078008ff */
[----:B------:R-:W-:-:S05]  /*c540*/  LEA.HI.X R3, R4, R45, R3, 0x1, P0 ;  /* 0x0000002d04037211 */ /* 0x000fca00000f0c03 */
[----:B--2---:R1:W-:Y:S04]  /*c550*/  ST.E.128 desc[UR4][R2.64], R36 ;  /* 0x0000002402007985 */ /* 0x0043e8000c101d04 */
[----:B------:R1:W-:Y:S02]  /*c560*/  ST.E.128 desc[UR4][R2.64+0x80], R20 ;  /* 0x0000801402007985 */ /* 0x0003e4000c101d04 */
.L_x_607:
[----:B------:R-:W-:Y:S05]  /*c570*/  BSYNC.RECONVERGENT B0 ;  /* 0x0000000000007941 */ /* 0x000fea0003800200 */
.L_x_606:
        /* <DEDUP_REMOVED lines=14> */
.L_x_609:
[----:B------:R-:W-:Y:S05]  /*c660*/  BSYNC.RECONVERGENT B0 ;  /* 0x0000000000007941 */ /* 0x000fea0003800200 */
.L_x_608:
        /* <DEDUP_REMOVED lines=14> */
.L_x_611:
[----:B------:R-:W-:Y:S05]  /*c750*/  BSYNC.RECONVERGENT B0 ;  /* 0x0000000000007941 */ /* 0x000fea0003800200 */
.L_x_610:
[----:B------:R-:W-:-:S04]  /*c760*/  MOV R227, 0x0 ;  /* 0x0000000000e37802 */ /* 0x000fc80000000f00 */
[----:B-1234-:R-:W-:Y:S05]  /*c770*/  @P2 RET.REL.NODEC R226 `(_ZN5flash24flash_fwd_splitkv_kernelI23Flash_fwd_kernel_traitsILi128ELi64ELi128ELi4ELb0ELb0EN7cutlass6half_tE19Flash_kernel_traitsILi128ELi64ELi128ELi4ES3_EELb0ELb0ELb0ELb0ELb1ELb1ELb0ELb0EEEvNS_16Flash_fwd_paramsE) ;  /* 0xffffff38e2202950 */ /* 0x01efea0003c3ffff */
        /* <DEDUP_REMOVED lines=13> */
[----:B-1----:R-:W-:Y:S05]  /*c850*/  RET.REL.NODEC R226 `(_ZN5flash24flash_fwd_splitkv_kernelI23Flash_fwd_kernel_traitsILi128ELi64ELi128ELi4ELb0ELb0EN7cutlass6half_tE19Flash_kernel_traitsILi128ELi64ELi128ELi4ES3_EELb0ELb0ELb0ELb0ELb1ELb1ELb0ELb0EEEvNS_16Flash_fwd_paramsE) ;  /* 0xffffff34e2e87950 */ /* 0x002fea0003c3ffff */
.L_x_602:
[----:B------:R-:W-:Y:S01]  /*c860*/  MOV R5, 0x2 ;  /* 0x0000000200057802 */ /* 0x000fe20000000f00 */
[----:B------:R-:W-:Y:S01]  /*c870*/  IMAD.MOV.U32 R0, RZ, RZ, 0x1f ;  /* 0x0000001fff007424 */ /* 0x000fe200078e00ff */
[----:B------:R-:W-:-:S07]  /*c880*/  MOV R4, 0xffffffff ;  /* 0xffffffff00047802 */ /* 0x000fce0000000f00 */
[----:B-1---5:R-:W-:Y:S05]  /*c890*/  WARPSYNC.COLLECTIVE R4, `(.L_x_612) ;  /* 0x0000000004087348 */ /* 0x022fea0003c00000 */
[----:B------:R2:W3:Y:S02]  /*c8a0*/  SHFL.BFLY P0, R10, R243, R5, R0 ;  /* 0x0c000005f30a7389 */ /* 0x0004e40000000000 */
[----:B-123-5:R-:W-:Y:S05]  /*c8b0*/  ENDCOLLECTIVE ;  /* 0x000000000000791b */ /* 0x02efea0003800000 */
.L_x_612:
[----:B------:R-:W-:Y:S02]  /*c8c0*/  IMAD.MOV.U32 R8, RZ, RZ, R10 ;  /* 0x000000ffff087224 */ /* 0x000fe400078e000a */
[----:B------:R-:W-:Y:S02]  /*c8d0*/  IMAD.MOV.U32 R5, RZ, RZ, 0x1 ;  /* 0x00000001ff057424 */ /* 0x000fe400078e00ff */
[----:B------:R-:W-:-:S05]  /*c8e0*/  FADD.FTZ R8, R8, R243 ;  /* 0x000000f308087221 */ /* 0x000fca0000010000 */
[----:B------:R-:W-:-:S07]  /*c8f0*/  MOV R243, R8 ;  /* 0x0000000800f37202 */ /* 0x000fce0000000f00 */
[----:B------:R-:W-:Y:S05]  /*c900*/  WARPSYNC.COLLECTIVE R4, `(.L_x_613) ;  /* 0x0000000004087348 */ /* 0x000fea0003c00000 */
[----:B------:R1:W2:Y:S02]  /*c910*/  SHFL.BFLY P0, R10, R243, R5, R0 ;  /* 0x0c000005f30a7389 */ /* 0x0002a40000000000 */
[----:B-12---:R-:W-:Y:S05]  /*c920*/  ENDCOLLECTIVE ;  /* 0x000000000000791b */ /* 0x006fea0003800000 */
.L_x_613:
[----:B------:R-:W-:Y:S01]  /*c930*/  MOV R243, R241 ;  /* 0x000000f100f37202 */ /* 0x000fe20000000f00 */
[----:B------:R-:W-:Y:S01]  /*c940*/  IMAD.MOV.U32 R5, RZ, RZ, 0x2 ;  /* 0x00000002ff057424 */ /* 0x000fe200078e00ff */
[----:B------:R-:W-:-:S07]  /*c950*/  MOV R7, R10 ;  /* 0x0000000a00077202 */ /* 0x000fce0000000f00 */
[----:B------:R-:W-:Y:S05]  /*c960*/  WARPSYNC.COLLECTIVE R4, `(.L_x_614) ;  /* 0x0000000004087348 */ /* 0x000fea0003c00000 */
[----:B------:R1:W2:Y:S02]  /*c970*/  SHFL.BFLY P0, R10, R243, R5, R0 ;  /* 0x0c000005f30a7389 */ /* 0x0002a40000000000 */
[----:B-12---:R-:W-:Y:S05]  /*c980*/  ENDCOLLECTIVE ;  /* 0x000000000000791b */ /* 0x006fea0003800000 */
.L_x_614:
[----:B------:R-:W-:Y:S01]  /*c990*/  FADD.FTZ R7, R8, R7 ;  /* 0x0000000708077221 */ /* 0x000fe20000010000 */
[----:B------:R-:W-:Y:S01]  /*c9a0*/  FADD.FTZ R9, R10, R241 ;  /* 0x000000f10a097221 */ /* 0x000fe20000010000 */
[----:B------:R-:W-:-:S04]  /*c9b0*/  MOV R5, 0x1 ;  /* 0x0000000100057802 */ /* 0x000fc80000000f00 */
[----:B------:R-:W-:-:S07]  /*c9c0*/  MOV R243, R9 ;  /* 0x0000000900f37202 */ /* 0x000fce0000000f00 */
[----:B------:R-:W-:Y:S05]  /*c9d0*/  WARPSYNC.COLLECTIVE R4, `(.L_x_615) ;  /* 0x0000000004087348 */ /* 0x000fea0003c00000 */
[----:B------:R1:W2:Y:S02]  /*c9e0*/  SHFL.BFLY P0, R10, R243, R5, R0 ;  /* 0x0c000005f30a7389 */ /* 0x0002a40000000000 */
[----:B-12---:R-:W-:Y:S05]  /*c9f0*/  ENDCOLLECTIVE ;  /* 0x000000000000791b */ /* 0x006fea0003800000 */
.L_x_615:
[----:B------:R-:W-:Y:S05]  /*ca00*/  BRA `(.L_x_616) ;  /* 0xffffffec00147947 */ /* 0x000fea000383ffff */
.L_x_617:
        /* <DEDUP_REMOVED lines=15> */
.L_x_14895:


//--------------------- .text._ZN5flash24flash_fwd_splitkv_kernelI23Flash_fwd_kernel_traitsILi128ELi64ELi128ELi4ELb0ELb0EN7cutlass6half_tE19Flash_kernel_traitsILi128ELi64ELi128ELi4ES3_EELb0ELb0ELb0ELb0ELb1ELb0ELb1ELb0EEEvNS_16Flash_fwd_paramsE --------------------------
	.section	.text._ZN5flash24flash_fwd_splitkv_kernelI23Flash_fwd_kernel_traitsILi128ELi64ELi128ELi4ELb0ELb0EN7cutlass6half_tE19Flash_kernel_traitsILi128ELi64ELi128ELi4ES3_EELb0ELb0ELb0ELb0ELb1ELb0ELb1ELb0EEEvNS_16Flash_fwd_paramsE,"ax",@progbits
	.align	128
        .global         _ZN5flash24flash_fwd_splitkv_kernelI23Flash_fwd_kernel_traitsILi128ELi64ELi128ELi4ELb0ELb0EN7cutlass6half_tE19Flash_kernel_traitsILi128ELi64ELi128ELi4ES3_EELb0ELb0ELb0ELb0ELb1ELb0ELb1ELb0EEEvNS_16Flash_fwd_paramsE
        .type           _ZN5flash24flash_fwd_splitkv_kernelI23Flash_fwd_kernel_traitsILi128ELi64ELi128ELi4ELb0ELb0EN7cutlass6half_tE19Flash_kernel_traitsILi128ELi64ELi128ELi4ES3_EELb0ELb0ELb0ELb0ELb1ELb0ELb1ELb0EEEvNS_16Flash_fwd_paramsE,@function
        .size           _ZN5flash24flash_fwd_splitkv_kernelI23Flash_fwd_kernel_traitsILi128ELi64ELi128ELi4ELb0ELb0EN7cutlass6half_tE19Flash_kernel_traitsILi128ELi64ELi128ELi4ES3_EELb0ELb0ELb0ELb0ELb1ELb0ELb1ELb0EEEvNS_16Flash_fwd_paramsE,(.L_x_14896 - _ZN5flash24flash_fwd_splitkv_kernelI23Flash_fwd_kernel_traitsILi128ELi64ELi128ELi4ELb0ELb0EN7cutlass6half_tE19Flash_kernel_traitsILi128ELi64ELi128ELi4ES3_EELb0ELb0ELb0ELb0ELb1ELb0ELb1ELb0EEEvNS_16Flash_fwd_paramsE)
        .other          _ZN5flash24flash_fwd_splitkv_kernelI23Flash_fwd_kernel_traitsILi128ELi64ELi128ELi4ELb0ELb0EN7cutlass6half_tE19Flash_kernel_traitsILi128ELi64ELi128ELi4ES3_EELb0ELb0ELb0ELb0ELb1ELb0ELb1ELb0EEEvNS_16Flash_fwd_paramsE,@"STO_CUDA_ENTRY STV_DEFAULT"
_ZN5flash24flash_fwd_splitkv_kernelI23Flash_fwd_kernel_traitsILi128ELi64ELi128ELi4ELb0ELb0EN7cutlass6half_tE19Flash_kernel_traitsILi128ELi64ELi128ELi4ES3_EELb0ELb0ELb0ELb0ELb1ELb0ELb1ELb0EEEvNS_16Flash_fwd_paramsE:
.text._ZN5flash24flash_fwd_splitkv_kernelI23Flash_fwd_kernel_traitsILi128ELi64ELi128ELi4ELb0ELb0EN7cutlass6half_tE19Flash_kernel_traitsILi128ELi64ELi128ELi4ES3_EELb0ELb0ELb0ELb0ELb1ELb0ELb1ELb0EEEvNS_16Flash_fwd_paramsE:
[----:B------:R-:W-:Y:S08]  /*0000*/  LDC R1, c[0x0][0x37c] ;  /* 0x0000df00ff017b82 */ /* 0x000ff00000000800 */
[----:B------:R-:W1:Y:S01]  /*0010*/  LDC R0, c[0x0][0x3e0] ;  /* 0x0000f800ff007b82 */ /* 0x000e620000000800 */
[----:B------:R-:W2:Y:S01]  /*0020*/  S2R R217, SR_CTAID.X ;  /* 0x0000000000d97919 */ /* 0x000ea20000002500 */
[----:B------:R-:W-:Y:S01]  /*0030*/  BSSY.RECONVERGENT B2, `(.L_x_618) ;  /* 0x000001b000027945 */ /* 0x000fe20003800200 */
[----:B------:R-:W-:-:S05]  /*0040*/  MOV R216, 0x1e0 ;  /* 0x000001e000d87802 */ /* 0x000fca0000000f00 */
[----:B------:R-:W3:Y:S08]  /*0050*/  S2UR UR4, SR_CTAID.Z ;  /* 0x00000000000479c3 */ /* 0x000ef00000002700 */
[----:B------:R-:W4:Y:S01]  /*0060*/  S2UR UR8, SR_CTAID.Y ;  /* 0x00000000000879c3 */ /* 0x000f220000002600 */
[----:B-1----:R-:W1:Y:S01]  /*0070*/  I2F.U32.RP R6, R0 ;  /* 0x0000000000067306 */ /* 0x002e620000209000 */
[----:B------:R-:W-:-:S06]  /*0080*/  ISETP.NE.U32.AND P0, PT, R0, RZ, PT ;  /* 0x000000ff0000720c */ /* 0x000fcc0003f05070 */
[----:B------:R-:W2:Y:S01]  /*0090*/  LDC R10, c[0x0][0x374] ;  /* 0x0000dd00ff0a7b82 */ /* 0x000ea20000000800 */
[----:B-1----:R-:W1:Y:S02]  /*00a0*/  MUFU.RCP R4, R6 ;  /* 0x0000000600047308 */ /* 0x002e640000001000 */
[----:B-1----:R-:W-:-:S06]  /*00b0*/  VIADD R4, R4, 0xffffffe ;  /* 0x0ffffffe04047836 */ /* 0x002fcc0000000000 */
[----:B------:R-:W1:Y:S02]  /*00c0*/  F2I.FTZ.U32.TRUNC.NTZ R3, R4 ;  /* 0x0000000400037305 */ /* 0x000e64000021f000 */
[----:B-1----:R-:W-:-:S04]  /*00d0*/  IMAD.MOV R2, RZ, RZ, -R3 ;  /* 0x000000ffff027224 */ /* 0x002fc800078e0a03 */
[----:B------:R-:W-:Y:S01]  /*00e0*/  IMAD R5, R2, R0, RZ ;  /* 0x0000000002057224 */ /* 0x000fe200078e02ff */
[----:B------:R-:W-:-:S05]  /*00f0*/  MOV R2, RZ ;  /* 0x000000ff00027202 */ /* 0x000fca0000000f00 */
[----:B------:R-:W-:-:S06]  /*0100*/  IMAD.HI.U32 R5, R3, R5, R2 ;  /* 0x0000000503057227 */ /* 0x000fcc00078e0002 */
[----:B---3--:R-:W-:-:S04]  /*0110*/  IMAD.HI.U32 R221, R5, UR4, RZ ;  /* 0x0000000405dd7c27 */ /* 0x008fc8000f8e00ff */
[----:B------:R-:W-:-:S04]  /*0120*/  IMAD.MOV R3, RZ, RZ, -R221 ;  /* 0x000000ffff037224 */ /* 0x000fc800078e0add */
[----:B------:R-:W-:-:S05]  /*0130*/  IMAD R3, R0, R3, UR4 ;  /* 0x0000000400037e24 */ /* 0x000fca000f8e0203 */
[----:B------:R-:W-:-:S13]  /*0140*/  ISETP.GE.U32.AND P2, PT, R3, R0, PT ;  /* 0x000000000300720c */ /* 0x000fda0003f46070 */
[----:B------:R-:W-:Y:S01]  /*0150*/  @P2 IADD3 R3, PT, PT, R3, -R0, RZ ;  /* 0x8000000003032210 */ /* 0x000fe20007ffe0ff */
[----:B------:R-:W-:-:S03]  /*0160*/  @P2 VIADD R221, R221, 0x1 ;  /* 0x00000001dddd2836 */ /* 0x000fc60000000000 */
[----:B------:R-:W-:Y:S02]  /*0170*/  ISETP.GE.U32.AND P1, PT, R3, R0, PT ;  /* 0x000000000300720c */ /* 0x000fe40003f26070 */
[----:B------:R-:W1:Y:S11]  /*0180*/  LDC.64 R2, c[0x0][0x348] ;  /* 0x0000d200ff027b82 */ /* 0x000e760000000a00 */
[----:B------:R-:W-:-:S02]  /*0190*/  @P1 IADD3 R221, PT, PT, R221, 0x1, RZ ;  /* 0x00000001dddd1810 */ /* 0x000fc40007ffe0ff */
[----:B------:R-:W-:-:S04]  /*01a0*/  @!P0 LOP3.LUT R221, RZ, R0, RZ, 0x33, !PT ;  /* 0x00000000ffdd8212 */ /* 0x000fc800078e33ff */
[----:B------:R-:W-:-:S05]  /*01b0*/  IADD3 R219, PT, PT, -R221, RZ, RZ ;  /* 0x000000ffdddb7210 */ /* 0x000fca0007ffe1ff */
[----:B--2-4-:R-:W-:Y:S02]  /*01c0*/  IMAD R219, R0, R219, UR4 ;  /* 0x0000000400db7e24 */ /* 0x014fe4000f8e02db */
[----:B-1----:R-:W-:Y:S05]  /*01d0*/  CALL.REL.NOINC `($_ZN5flash24flash_fwd_splitkv_kernelI23Flash_fwd_kernel_traitsILi128ELi64ELi128ELi4ELb0ELb0EN7cutlass6half_tE19Flash_kernel_traitsILi128ELi64ELi128ELi4ES3_EELb0ELb0ELb0ELb0ELb1ELb0ELb1ELb0EEEvNS_16Flash_fwd_paramsE$_ZN5flash30compute_attn_1rowblock_splitkvI23Flash_fwd_kernel_traitsILi128ELi64ELi128ELi4ELb0ELb0EN7cutlass6half_tE19Flash_kernel_traitsILi128ELi64ELi128ELi4ES3_EELb0ELb0ELb0ELb0ELb1ELb0ELb1ELb0ENS_16Flash_fwd_paramsEEEvRKT8_iiiii) ;  /* 0x0000000000087944 */ /* 0x002fea0003c00000 */
[----:B------:R-:W-:Y:S05]  /*01e0*/  BSYNC.RECONVERGENT B2 ;  /* 0x0000000000027941 */ /* 0x000fea0003800200 */
.L_x_618:
[----:B------:R-:W-:Y:S05]  /*01f0*/  EXIT ;  /* 0x000000000000794d */ /* 0x000fea0003800000 */
        .type           $_ZN5flash24flash_fwd_splitkv_kernelI23Flash_fwd_kernel_traitsILi128ELi64ELi128ELi4ELb0ELb0EN7cutlass6half_tE19Flash_kernel_traitsILi128ELi64ELi128ELi4ES3_EELb0ELb0ELb0ELb0ELb1ELb0ELb1ELb0EEEvNS_16Flash_fwd_paramsE$_ZN5flash30compute_attn_1rowblock_splitkvI23Flash_fwd_kernel_traitsILi128ELi64ELi128ELi4ELb0ELb0EN7cutlass6half_tE19Flash_kernel_traitsILi128ELi64ELi128ELi4ES3_EELb0ELb0ELb0ELb0ELb1ELb0ELb1ELb0ENS_16Flash_fwd_paramsEEEvRKT8_iiiii,@function
        .size           $_ZN5flash24flash_fwd_splitkv_kernelI23Flash_fwd_kernel_traitsILi128ELi64ELi128ELi4ELb0ELb0EN7cutlass6half_tE19Flash_kernel_traitsILi128ELi64ELi128ELi4ES3_EELb0ELb0ELb0ELb0ELb1ELb0ELb1ELb0EEEvNS_16Flash_fwd_paramsE$_ZN5flash30compute_attn_1rowblock_splitkvI23Flash_fwd_kernel_traitsILi128ELi64ELi128ELi4ELb0ELb0EN7cutlass6half_tE19Flash_kernel_traitsILi128ELi64ELi128ELi4ES3_EELb0ELb0ELb0ELb0ELb1ELb0ELb1ELb0ENS_16Flash_fwd_paramsEEEvRKT8_iiiii,(.L_x_14896 - $_ZN5flash24flash_fwd_splitkv_kernelI23Flash_fwd_kernel_traitsILi128ELi64ELi128ELi4ELb0ELb0EN7cutlass6half_tE19Flash_kernel_traitsILi128ELi64ELi128ELi4ES3_EELb0ELb0ELb0ELb0ELb1ELb0ELb1ELb0EEEvNS_16Flash_fwd_paramsE$_ZN5flash30compute_attn_1rowblock_splitkvI23Flash_fwd_kernel_traitsILi128ELi64ELi128ELi4ELb0ELb0EN7cutlass6half_tE19Flash_kernel_traitsILi128ELi64ELi128ELi4ES3_EELb0ELb0ELb0ELb0ELb1ELb0ELb1ELb0ENS_16Flash_fwd_paramsEEEvRKT8_iiiii)
$_ZN5flash24flash_fwd_splitkv_kernelI23Flash_fwd_kernel_traitsILi128ELi64ELi128ELi4ELb0ELb0EN7cutlass6half_tE19Flash_kernel_traitsILi128ELi64ELi128ELi4ES3_EELb0ELb0ELb0ELb0ELb1ELb0ELb1ELb0EEEvNS_16Flash_fwd_paramsE$_ZN5flash30compute_attn_1rowblock_splitkvI23Flash_fwd_kernel_traitsILi128ELi64ELi128ELi4ELb0ELb0EN7cutlass6half_tE19Flash_kernel_traitsILi128ELi64ELi128ELi4ES3_EELb0ELb0ELb0ELb0ELb1ELb0ELb1ELb0ENS_16Flash_fwd_paramsEEEvRKT8_iiiii:
        /* <DEDUP_REMOVED lines=39> */
.L_x_620:
[----:B------:R-:W-:Y:S05]  /*0470*/  BSYNC.RECONVERGENT B0 ;  /* 0x0000000000007941 */ /* 0x000fea0003800200 */
.L_x_619:
[----:B------:R-:W-:Y:S04]  /*0480*/  BSSY.RECONVERGENT B0, `(.L_x_621) ;  /* 0x0000007000007945 */ /* 0x000fe80003800200 */
[----:B------:R-:W-:Y:S05]  /*0490*/  @!P3 BRA `(.L_x_622) ;  /* 0x000000000014b947 */ /* 0x000fea0003800000 */
[----:B------:R-:W4:Y:S02]  /*04a0*/  LD.E.U8 R5, desc[UR4][R2.64+0x1b2] ;  /* 0x0001b20402057980 */ /* 0x000f24000c101100 */
[----:B----4-:R-:W-:-:S13]  /*04b0*/  ISETP.NE.AND P1, PT, R5, RZ, PT ;  /* 0x000000ff0500720c */ /* 0x010fda0003f25270 */
[----:B------:R-:W4:Y:S02]  /*04c0*/  @P1 LD.E R5, desc[UR4][R18.64+0x4] ;  /* 0x0000040412051980 */ /* 0x000f24000c101900 */
[----:B----45:R-:W-:-:S06]  /*04d0*/  @P1 IADD3 R132, PT, PT, R5, -R14, RZ ;  /* 0x8000000e05841210 */ /* 0x030fcc0007ffe0ff */
[----:B------:R4:W5:Y:S02]  /*04e0*/  @!P1 LD.E R132, desc[UR4][R18.64] ;  /* 0x0000000412849980 */ /* 0x000964000c101900 */
.L_x_622:
[----:B------:R-:W-:Y:S05]  /*04f0*/  BSYNC.RECONVERGENT B0 ;  /* 0x0000000000007941 */ /* 0x000fea0003800200 */
.L_x_621:
[----:B------:R-:W-:Y:S01]  /*0500*/  BSSY.RECONVERGENT B1, `(.L_x_623) ;  /* 0x0000011000017945 */ /* 0x000fe20003800200 */
[----:B-----5:R-:W-:-:S03]  /*0510*/  @P4 IADD3 R13, PT, PT, R6, -R9, RZ ;  /* 0x80000009060d4210 */ /* 0x020fc60007ffe0ff */
[----:B------:R-:W-:Y:S05]  /*0520*/  @!P0 BRA `(.L_x_624) ;  /* 0x0000000000148947 */ /* 0x000fea0003800000 */
[----:B------:R-:W-:-:S05]  /*0530*/  IADD3 R6, P0, PT, R16, R4, RZ ;  /* 0x0000000410067210 */ /* 0x000fca0007f1e0ff */
[----:B------:R-:W-:-:S05]  /*0540*/  IMAD.X R7, R17, 0x1, R0, P0 ;  /* 0x0000000111077824 */ /* 0x000fca00000e0600 */
[----:B------:R-:W5:Y:S02]  /*0550*/  LD.E R132, desc[UR4][R6.64] ;  /* 0x0000000406847980 */ /* 0x000f64000c101900 */
[----:B-----5:R-:W-:Y:S01]  /*0560*/  IADD3 R132, PT, PT, R132, -R11, RZ ;  /* 0x8000000b84847210 */ /* 0x020fe20007ffe0ff */
[----:B------:R-:W-:Y:S05]  /*0570*/  BRA `(.L_x_625) ;  /* 0x0000000000247947 */ /* 0x000fea0003800000 */
.L_x_624:
[----:B------:R-:W5:Y:S01]  /*0580*/  LD.E.64 R6, desc[UR4][R2.64+0x108] ;  /* 0x0001080402067980 */ /* 0x000f62000c101b00 */
[----:B------:R-:W-:Y:S01]  /*0590*/  BSSY.RECONVERGENT B0, `(.L_x_626) ;  /* 0x0000006000007945 */ /* 0x000fe20003800200 */
[----:B------:R-:W-:Y:S01]  /*05a0*/  IMAD.MOV.U32 R5, RZ, RZ, RZ ;  /* 0x000000ffff057224 */ /* 0x000fe200078e00ff */
[----:B-----5:R-:W-:-:S04]  /*05b0*/  ISETP.NE.U32.AND P0, PT, R6, RZ, PT ;  /* 0x000000ff0600720c */ /* 0x020fc80003f05070 */
[----:B------:R-:W-:-:S13]  /*05c0*/  ISETP.NE.AND.EX P0, PT, R7, RZ, PT, P0 ;  /* 0x000000ff0700720c */ /* 0x000fda0003f05300 */
[----:B------:R-:W-:Y:S05]  /*05d0*/  @!P0 BRA `(.L_x_627) ;  /* 0x0000000000048947 */ /* 0x000fea0003800000 */
[----:B------:R1:W5:Y:S02]  /*05e0*/  LD.E R5, desc[UR4][R2.64+0xbc] ;  /* 0x0000bc0402057980 */ /* 0x000364000c101900 */
.L_x_627:
[----:B------:R-:W-:Y:S05]  /*05f0*/  BSYNC.RECONVERGENT B0 ;  /* 0x0000000000007941 */ /* 0x000fea0003800200 */
.L_x_626:
[----:B-----5:R-:W-:Y:S02]  /*0600*/  IADD3 R132, PT, PT, R5, R132, -R11 ;  /* 0x0000008405847210 */ /* 0x020fe40007ffe80b */
.L_x_625:
[----:B------:R-:W-:Y:S05]  /*0610*/  BSYNC.RECONVERGENT B1 ;  /* 0x0000000000017941 */ /* 0x000fea0003800200 */
.L_x_623:
[----:B------:R-:W-:Y:S01]  /*0620*/  IMAD.SHL.U32 R210, R217, 0x40, RZ ;  /* 0x00000040d9d27824 */ /* 0x000fe200078e00ff */
[----:B------:R-:W-:Y:S01]  /*0630*/  MOV R6, R216 ;  /* 0x000000d800067202 */ /* 0x000fe20000000f00 */
[----:B------:R-:W-:-:S03]  /*0640*/  IMAD.MOV.U32 R7, RZ, RZ, 0x0 ;  /* 0x00000000ff077424 */ /* 0x000fc600078e00ff */
[----:B------:R-:W-:-:S13]  /*0650*/  ISETP.GT.AND P0, PT, R13, R210, PT ;  /* 0x000000d20d00720c */ /* 0x000fda0003f04270 */
[----:B-1234-:R-:W-:Y:S05]  /*0660*/  @!P0 RET.REL.NODEC R6 `(_ZN5flash24flash_fwd_splitkv_kernelI23Flash_fwd_kernel_traitsILi128ELi64ELi128ELi4ELb0ELb0EN7cutlass6half_tE19Flash_kernel_traitsILi128ELi64ELi128ELi4ES3_EELb0ELb0ELb0ELb0ELb1ELb0ELb1ELb0EEEvNS_16Flash_fwd_paramsE) ;  /* 0xfffffff806648950 */ /* 0x01efea0003c3ffff */
[----:B------:R-:W2:Y:S01]  /*0670*/  LD.E R6, desc[UR4][R2.64+0xb8] ;  /* 0x0000b80402067980 */ /* 0x000ea2000c101900 */
[-C--:B------:R-:W-:Y:S02]  /*0680*/  IABS R8, R10.reuse ;  /* 0x0000000a00087213 */ /* 0x080fe40000000000 */
[----:B------:R-:W-:Y:S02]  /*0690*/  IABS R5, R10 ;  /* 0x0000000a00057213 */ /* 0x000fe40000000000 */
[----:B------:R-:W1:Y:S03]  /*06a0*/  I2F.RP R12, R8 ;  /* 0x00000008000c7306 */ /* 0x000e660000209400 */
[----:B------:R-:W-:-:S05]  /*06b0*/  IMAD.MOV R5, RZ, RZ, -R5 ;  /* 0x000000ffff057224 */ /* 0x000fca00078e0a05 */
[----:B-1----:R-:W1:Y:S02]  /*06c0*/  MUFU.RCP R16, R12 ;  /* 0x0000000c00107308 */ /* 0x002e640000001000 */
[----:B-1----:R-:W-:-:S06]  /*06d0*/  VIADD R16, R16, 0xffffffe ;  /* 0x0ffffffe10107836 */ /* 0x002fcc0000000000 */
[----:B------:R-:W1:Y:S02]  /*06e0*/  F2I.FTZ.U32.TRUNC.NTZ R17, R16 ;  /* 0x0000001000117305 */ /* 0x000e64000021f000 */
[----:B-1----:R-:W-:Y:S02]  /*06f0*/  IMAD.MOV R7, RZ, RZ, -R17 ;  /* 0x000000ffff077224 */ /* 0x002fe400078e0a11 */
[----:B------:R-:W-:Y:S02]  /*0700*/  IMAD.MOV.U32 R16, RZ, RZ, RZ ;  /* 0x000000ffff107224 */ /* 0x000fe400078e00ff */
[----:B------:R-:W-:-:S04]  /*0710*/  IMAD R7, R7, R8, RZ ;  /* 0x0000000807077224 */ /* 0x000fc800078e02ff */
[----:B------:R-:W-:-:S04]  /*0720*/  IMAD.HI.U32 R7, R17, R7, R16 ;  /* 0x0000000711077227 */ /* 0x000fc800078e0010 */
[----:B--2---:R-:W-:-:S05]  /*0730*/  VIADD R6, R6, 0x7f ;  /* 0x0000007f06067836 */ /* 0x004fca0000000000 */
[----:B------:R-:W-:-:S04]  /*0740*/  SHF.R.S32.HI R15, RZ, 0x1f, R6 ;  /* 0x0000001fff0f7819 */ /* 0x000fc80000011406 */
[----:B------:R-:W-:-:S04]  /*0750*/  LEA.HI R15, R15, R6, RZ, 0x7 ;  /* 0x000000060f0f7211 */ /* 0x000fc800078f38ff */
[----:B------:R-:W-:-:S05]  /*0760*/  LEA.HI.SX32 R15, R15, R10, 0x19 ;  /* 0x0000000a0f0f7211 */ /* 0x000fca00078fcaff */
[----:B------:R-:W-:-:S05]  /*0770*/  VIADD R15, R15, 0xffffffff ;  /* 0xffffffff0f0f7836 */ /* 0x000fca0000000000 */
[----:B------:R-:W-:Y:S02]  /*0780*/  IABS R6, R15 ;  /* 0x0000000f00067213 */ /* 0x000fe40000000000 */
[----:B------:R-:W-:-:S03]  /*0790*/  LOP3.LUT R15, R15, R10, RZ, 0x3c, !PT ;  /* 0x0000000a0f0f7212 */ /* 0x000fc600078e3cff */
[----:B------:R-:W-:Y:S01]  /*07a0*/  IMAD.HI.U32 R7, R7, R6, RZ ;  /* 0x0000000607077227 */ /* 0x000fe200078e00ff */
[----:B------:R-:W-:-:S03]  /*07b0*/  ISETP.GE.AND P0, PT, R15, RZ, PT ;  /* 0x000000ff0f00720c */ /* 0x000fc60003f06270 */
[----:B------:R-:W-:Y:S02]  /*07c0*/  IMAD R5, R7, R5, R6 ;  /* 0x0000000507057224 */ /* 0x000fe400078e0206 */
[----:B------:R-:W-:-:S03]  /*07d0*/  VIADD R6, R132, 0x7f ;  /* 0x0000007f84067836 */ /* 0x000fc60000000000 */
[----:B------:R-:W-:-:S13]  /*07e0*/  ISETP.GT.U32.AND P1, PT, R8, R5, PT ;  /* 0x000000050800720c */ /* 0x000fda0003f24070 */
[----:B------:R-:W-:Y:S02]  /*07f0*/  @!P1 IMAD.IADD R5, R5, 0x1, -R8 ;  /* 0x0000000105059824 */ /* 0x000fe400078e0a08 */
[----:B------:R-:W-:Y:S01]  /*0800*/  @!P1 VIADD R7, R7, 0x1 ;  /* 0x0000000107079836 */ /* 0x000fe20000000000 */
[----:B------:R-:W-:Y:S02]  /*0810*/  ISETP.NE.AND P1, PT, R10, RZ, PT ;  /* 0x000000ff0a00720c */ /* 0x000fe40003f25270 */
[----:B------:R-:W-:Y:S02]  /*0820*/  ISETP.GE.U32.AND P2, PT, R5, R8, PT ;  /* 0x000000080500720c */ /* 0x000fe40003f46070 */
[----:B------:R-:W-:-:S04]  /*0830*/  SHF.R.S32.HI R5, RZ, 0x1f, R6 ;  /* 0x0000001fff057819 */ /* 0x000fc80000011406 */
[----:B------:R-:W-:-:S04]  /*0840*/  LEA.HI R5, R5, R6, RZ, 0x7 ;  /* 0x0000000605057211 */ /* 0x000fc800078f38ff */
[----:B------:R-:W-:-:S03]  /*0850*/  SHF.R.S32.HI R26, RZ, 0x7, R5 ;  /* 0x00000007ff1a7819 */ /* 0x000fc60000011405 */
[----:B------:R-:W-:-:S04]  /*0860*/  @P2 VIADD R7, R7, 0x1 ;  /* 0x0000000107072836 */ /* 0x000fc80000000000 */
[----:B------:R-:W-:Y:S01]  /*0870*/  @!P0 IMAD.MOV R7, RZ, RZ, -R7 ;  /* 0x000000ffff078224 */ /* 0x000fe200078e0a07 */
[----:B------:R-:W-:-:S05]  /*0880*/  @!P1 LOP3.LUT R7, RZ, R10, RZ, 0x33, !PT ;  /* 0x0000000aff079212 */ /* 0x000fca00078e33ff */
[----:B------:R-:W-:-:S05]  /*0890*/  IMAD R211, R7, UR8, RZ ;  /* 0x0000000807d37c24 */ /* 0x000fca000f8e02ff */
[----:B------:R-:W-:-:S04]  /*08a0*/  VIADDMNMX R26, R211, R7, R26, PT ;  /* 0x00000007d31a7246 */ /* 0x000fc8000380011a */
[----:B------:R-:W-:-:S13]  /*08b0*/  ISETP.GE.AND P0, PT, R211, R26, PT ;  /* 0x0000001ad300720c */ /* 0x000fda0003f06270 */
[----:B------:R-:W-:Y:S05]  /*08c0*/  @!P0 BRA `(.L_x_628) ;  /* 0x0000000400548947 */ /* 0x000fea0003800000 */
[----:B------:R-:W2:Y:S04]  /*08d0*/  LD.E.64 R4, desc[UR4][R2.64+0xb0] ;  /* 0x0000b00402047980 */ /* 0x000ea8000c101b00 */
[----:B------:R-:W3:Y:S04]  /*08e0*/  LD.E R6, desc[UR4][R2.64+0x60] ;  /* 0x0000600402067980 */ /* 0x000ee8000c101900 */
[----:B------:R-:W4:Y:S04]  /*08f0*/  LD.E R0, desc[UR4][R2.64+0xcc] ;  /* 0x0000cc0402007980 */ /* 0x000f28000c101900 */
[----:B------:R-:W5:Y:S04]  /*0900*/  LD.E.64 R8, desc[UR4][R2.64+0x78] ;  /* 0x0000780402087980 */ /* 0x000f68000c101b00 */
[----:B------:R1:W5:Y:S01]  /*0910*/  LD.E.64 R10, desc[UR4][R2.64+0xa8] ;  /* 0x0000a804020a7980 */ /* 0x000362000c101b00 */
[----:B------:R-:W-:-:S02]  /*0920*/  IMAD.SHL.U32 R7, R200, 0x4, RZ ;  /* 0x00000004c8077824 */ /* 0x000fc400078e00ff */
[----:B------:R-:W-:Y:S02]  /*0930*/  IMAD.IADD R13, R13, 0x1, -R210 ;  /* 0x000000010d0d7824 */ /* 0x000fe400078e0ad2 */
[----:B------:R-:W-:Y:S02]  /*0940*/  IMAD.MOV.U32 R217, RZ, RZ, 0x0 ;  /* 0x00000000ffd97424 */ /* 0x000fe400078e00ff */
[----:B--2---:R-:W-:-:S04]  /*0950*/  IMAD R4, R4, UR8, R221 ;  /* 0x0000000804047c24 */ /* 0x004fc8000f8e02dd */
[----:B---3--:R-:W-:Y:S02]  /*0960*/  IMAD R4, R4, R6, R219 ;  /* 0x0000000604047224 */ /* 0x008fe400078e02db */
[----:B------:R-:W-:Y:S02]  /*0970*/  IMAD.SHL.U32 R6, R200, 0x8, RZ ;  /* 0x00000008c8067824 */ /* 0x000fe400078e00ff */
[----:B------:R-:W-:-:S03]  /*0980*/  IMAD R5, R5, R4, R210 ;  /* 0x0000000405057224 */ /* 0x000fc600078e02d2 */
[----:B------:R-:W-:Y:S01]  /*0990*/  LOP3.LUT R6, R6, 0x1f80, RZ, 0xc0, !PT ;  /* 0x00001f8006067812 */ /* 0x000fe200078ec0ff */
[C---:B----4-:R-:W-:Y:S01]  /*09a0*/  IMAD R4, R5.reuse, R0, RZ ;  /* 0x0000000005047224 */ /* 0x050fe200078e02ff */
[----:B------:R-:W-:Y:S02]  /*09b0*/  SHF.R.U32.HI R0, RZ, 0x4, R200 ;  /* 0x00000004ff007819 */ /* 0x000fe400000116c8 */
[----:B------:R-:W-:Y:S02]  /*09c0*/  LOP3.LUT R7, R6, 0x3c, R7, 0xf8, !PT ;  /* 0x0000003c06077812 */ /* 0x000fe400078ef807 */
[----:B-1----:R-:W-:Y:S01]  /*09d0*/  IADD3 R3, P2, PT, R5, R0, RZ ;  /* 0x0000000005037210 */ /* 0x002fe20007f5e0ff */
[----:B------:R-:W-:Y:S01]  /*09e0*/  VIADD R6, R0, 0x8 ;  /* 0x0000000800067836 */ /* 0x000fe20000000000 */
[----:B------:R-:W-:Y:S01]  /*09f0*/  IADD3 R7, P0, PT, R4, R7, RZ ;  /* 0x0000000704077210 */ /* 0x000fe20007f1e0ff */
[----:B------:R-:W-:Y:S01]  /*0a00*/  VIADD R2, R0, 0x10 ;  /* 0x0000001000027836 */ /* 0x000fe20000000000 */
[----:B------:R-:W-:-:S02]  /*0a10*/  LOP3.LUT P6, R200, R200, 0xf, RZ, 0xc0, !PT ;  /* 0x0000000fc8c87812 */ /* 0x000fc400078cc0ff */
[----:B------:R-:W-:Y:S02]  /*0a20*/  LEA.HI.X.SX32 R4, R4, RZ, 0x1, P0 ;  /* 0x000000ff04047211 */ /* 0x000fe400000f0eff */
[C---:B-----5:R-:W-:Y:S02]  /*0a30*/  LEA R8, P1, R7.reuse, R8, 0x2 ;  /* 0x0000000807087211 */ /* 0x060fe400078210ff */
[----:B------:R-:W-:Y:S02]  /*0a40*/  ISETP.GE.AND P0, PT, R6, R13, PT ;  /* 0x0000000d0600720c */ /* 0x000fe40003f06270 */
[----:B------:R-:W-:Y:S01]  /*0a50*/  LEA.HI.X R9, R7, R9, R4, 0x2, P1 ;  /* 0x0000000907097211 */ /* 0x000fe200008f1404 */
[C---:B------:R-:W-:Y:S01]  /*0a60*/  VIADD R4, R0.reuse, 0x18 ;  /* 0x0000001800047836 */ /* 0x040fe20000000000 */
[-C--:B------:R-:W-:Y:S02]  /*0a70*/  ISETP.GE.AND P1, PT, R0, R13.reuse, PT ;  /* 0x0000000d0000720c */ /* 0x080fe40003f26270 */
[-C--:B------:R-:W-:Y:S01]  /*0a80*/  ISETP.GE.AND P5, PT, R2, R13.reuse, PT ;  /* 0x0000000d0200720c */ /* 0x080fe20003fa6270 */
[----:B------:R-:W-:Y:S01]  /*0a90*/  VIADD R2, R0, 0x20 ;  /* 0x0000002000027836 */ /* 0x000fe20000000000 */
[----:B------:R-:W-:Y:S01]  /*0aa0*/  ISETP.GE.AND P4, PT, R4, R13, PT ;  /* 0x0000000d0400720c */ /* 0x000fe20003f86270 */
[----:B------:R-:W-:Y:S01]  /*0ab0*/  VIADD R4, R0, 0x30 ;  /* 0x0000003000047836 */ /* 0x000fe20000000000 */
[----:B------:R-:W-:-:S02]  /*0ac0*/  LEA.HI.X.SX32 R5, R5, RZ, 0x1, P2 ;  /* 0x000000ff05057211 */ /* 0x000fc400010f0eff */
[C---:B------:R-:W-:Y:S01]  /*0ad0*/  LEA R6, P2, R3.reuse, R10, 0x2 ;  /* 0x0000000a03067211 */ /* 0x040fe200078410ff */
[----:B------:R-:W-:Y:S01]  /*0ae0*/  VIADD R10, R0, 0x28 ;  /* 0x00000028000a7836 */ /* 0x000fe20000000000 */
[----:B------:R-:W-:Y:S01]  /*0af0*/  ISETP.GE.AND P3, PT, R2, R13, PT ;  /* 0x0000000d0200720c */ /* 0x000fe20003f66270 */
[----:B------:R-:W-:Y:S01]  /*0b00*/  @!P0 ST.E.128 desc[UR4][R8.64+0x1000], RZ ;  /* 0x001000ff08008985 */ /* 0x000fe2000c101d04 */
[----:B------:R-:W-:Y:S02]  /*0b10*/  P2R R2, PR, RZ, 0x40 ;  /* 0x00000040ff027803 */ /* 0x000fe40000000000 */
[----:B------:R-:W-:Y:S01]  /*0b20*/  ISETP.NE.OR P6, PT, R200, RZ, P0 ;  /* 0x000000ffc800720c */ /* 0x000fe200007c5670 */
[----:B------:R-:W-:Y:S01]  /*0b30*/  @!P1 ST.E.128 desc[UR4][R8.64], RZ ;  /* 0x000000ff08009985 */ /* 0x000fe2000c101d04 */
[----:B------:R-:W-:Y:S02]  /*0b40*/  LEA.HI.X R7, R3, R11, R5, 0x2, P2 ;  /* 0x0000000b03077211 */ /* 0x000fe400010f1405 */
[-C--:B------:R-:W-:Y:S01]  /*0b50*/  ISETP.GE.AND P2, PT, R10, R13.reuse, PT ;  /* 0x0000000d0a00720c */ /* 0x080fe20003f46270 */
[----:B------:R-:W-:Y:S01]  /*0b60*/  @!P1 ST.E.128 desc[UR4][R8.64+0x100], RZ ;  /* 0x000100ff08009985 */ /* 0x000fe2000c101d04 */
[----:B------:R-:W-:Y:S01]  /*0b70*/  ISETP.GE.AND P1, PT, R4, R13, PT ;  /* 0x0000000d0400720c */ /* 0x000fe20003f26270 */
[----:B------:R-:W-:-:S02]  /*0b80*/  VIADD R4, R0, 0x38 ;  /* 0x0000003800047836 */ /* 0x000fc40000000000 */
[----:B------:R-:W-:Y:S03]  /*0b90*/  @!P0 ST.E.128 desc[UR4][R8.64+0x1100], RZ ;  /* 0x001100ff08008985 */ /* 0x000fe6000c101d04 */
[----:B------:R-:W-:Y:S01]  /*0ba0*/  ISETP.GE.AND P0, PT, R4, R13, PT ;  /* 0x0000000d0400720c */ /* 0x000fe20003f06270 */
[----:B------:R-:W-:Y:S01]  /*0bb0*/  @!P6 IMAD.MOV.U32 R3, RZ, RZ, -0x800000 ;  /* 0xff800000ff03e424 */ /* 0x000fe200078e00ff */
[----:B------:R-:W-:Y:S04]  /*0bc0*/  @!P5 ST.E.128 desc[UR4][R8.64+0x2000], RZ ;  /* 0x002000ff0800d985 */ /* 0x000fe8000c101d04 */
[----:B------:R-:W-:Y:S01]  /*0bd0*/  @!P5 ST.E.128 desc[UR4][R8.64+0x2100], RZ ;  /* 0x002100ff0800d985 */ /* 0x000fe2000c101d04 */
[----:B------:R-:W-:-:S03]  /*0be0*/  ISETP.NE.OR P5, PT, R200, RZ, P5 ;  /* 0x000000ffc800720c */ /* 0x000fc60002fa5670 */
[----:B------:R-:W-:Y:S04]  /*0bf0*/  @!P4 ST.E.128 desc[UR4][R8.64+0x3000], RZ ;  /* 0x003000ff0800c985 */ /* 0x000fe8000c101d04 */
[----:B------:R-:W-:Y:S01]  /*0c00*/  @!P4 ST.E.128 desc[UR4][R8.64+0x3100], RZ ;  /* 0x003100ff0800c985 */ /* 0x000fe2000c101d04 */
[----:B------:R-:W-:-:S03]  /*0c10*/  ISETP.NE.OR P4, PT, R200, RZ, P4 ;  /* 0x000000ffc800720c */ /* 0x000fc60002785670 */
[----:B------:R-:W-:Y:S02]  /*0c20*/  @!P3 ST.E.128 desc[UR4][R8.64+0x4000], RZ ;  /* 0x004000ff0800b985 */ /* 0x000fe4000c101d04 */
[----:B------:R-:W-:Y:S02]  /*0c30*/  @!P5 IMAD.MOV.U32 R15, RZ, RZ, -0x800000 ;  /* 0xff800000ff0fd424 */ /* 0x000fe400078e00ff */
[----:B------:R-:W-:Y:S01]  /*0c40*/  @!P3 ST.E.128 desc[UR4][R8.64+0x4100], RZ ;  /* 0x004100ff0800b985 */ /* 0x000fe2000c101d04 */
[----:B------:R-:W-:-:S03]  /*0c50*/  ISETP.NE.OR P3, PT, R200, RZ, P3 ;  /* 0x000000ffc800720c */ /* 0x000fc60001f65670 */
[----:B------:R-:W-:Y:S02]  /*0c60*/  @!P2 ST.E.128 desc[UR4][R8.64+0x5000], RZ ;  /* 0x005000ff0800a985 */ /* 0x000fe4000c101d04 */
[----:B------:R-:W-:Y:S02]  /*0c70*/  @!P4 IMAD.MOV.U32 R11, RZ, RZ, -0x800000 ;  /* 0xff800000ff0bc424 */ /* 0x000fe400078e00ff */
[----:B------:R-:W-:Y:S01]  /*0c80*/  @!P2 ST.E.128 desc[UR4][R8.64+0x5100], RZ ;  /* 0x005100ff0800a985 */ /* 0x000fe2000c101d04 */
[----:B------:R-:W-:-:S03]  /*0c90*/  ISETP.NE.OR P2, PT, R200, RZ, P2 ;  /* 0x000000ffc800720c */ /* 0x000fc60001745670 */
[----:B------:R-:W-:Y:S04]  /*0ca0*/  @!P1 ST.E.128 desc[UR4][R8.64+0x6000], RZ ;  /* 0x006000ff08009985 */ /* 0x000fe8000c101d04 */
[----:B------:R-:W-:Y:S01]  /*0cb0*/  @!P1 ST.E.128 desc[UR4][R8.64+0x6100], RZ ;  /* 0x006100ff08009985 */ /* 0x000fe2000c101d04 */
[----:B------:R-:W-:-:S03]  /*0cc0*/  ISETP.NE.OR P1, PT, R200, RZ, P1 ;  /* 0x000000ffc800720c */ /* 0x000fc60000f25670 */
[----:B------:R-:W-:Y:S02]  /*0cd0*/  @!P0 ST.E.128 desc[UR4][R8.64+0x7000], RZ ;  /* 0x007000ff08008985 */ /* 0x000fe4000c101d04 */
[----:B------:R-:W-:Y:S02]  /*0ce0*/  @!P2 IMAD.MOV.U32 R5, RZ, RZ, -0x800000 ;  /* 0xff800000ff05a424 */ /* 0x000fe400078e00ff */
[----:B------:R1:W-:Y:S01]  /*0cf0*/  @!P0 ST.E.128 desc[UR4][R8.64+0x7100], RZ ;  /* 0x007100ff08008985 */ /* 0x0003e2000c101d04 */
[----:B------:R-:W-:-:S03]  /*0d00*/  ISETP.NE.OR P0, PT, R200, RZ, P0 ;  /* 0x000000ffc800720c */ /* 0x000fc60000705670 */
[----:B------:R2:W-:Y:S01]  /*0d10*/  @!P6 ST.E desc[UR4][R6.64+0x20], R3 ;  /* 0x000020030600e985 */ /* 0x0005e2000c101904 */
[----:B------:R-:W-:-:S03]  /*0d20*/  ISETP.NE.AND P6, PT, R2, RZ, PT ;  /* 0x000000ff0200720c */ /* 0x000fc60003fc5270 */
[----:B------:R-:W-:Y:S01]  /*0d30*/  @!P5 ST.E desc[UR4][R6.64+0x40], R15 ;  /* 0x0000400f0600d985 */ /* 0x000fe2000c101904 */
[----:B------:R-:W-:-:S03]  /*0d40*/  ISETP.GE.OR P6, PT, R0, R13, P6 ;  /* 0x0000000d0000720c */ /* 0x000fc600037c6670 */
[----:B------:R-:W-:Y:S04]  /*0d50*/  @!P4 ST.E desc[UR4][R6.64+0x60], R11 ;  /* 0x0000600b0600c985 */ /* 0x000fe8000c101904 */
[----:B------:R-:W-:Y:S06]  /*0d60*/  @!P2 ST.E desc[UR4][R6.64+0xa0], R5 ;  /* 0x0000a0050600a985 */ /* 0x000fec000c101904 */
[----:B------:R-:W-:-:S02]  /*0d70*/  @!P6 IMAD.MOV.U32 R13, RZ, RZ, -0x800000 ;  /* 0xff800000ff0de424 */ /* 0x000fc400078e00ff */
[----:B-1----:R-:W-:-:S03]  /*0d80*/  @!P3 IMAD.MOV.U32 R9, RZ, RZ, -0x800000 ;  /* 0xff800000ff09b424 */ /* 0x002fc600078e00ff */
[----:B------:R-:W-:Y:S01]  /*0d90*/  @!P6 ST.E desc[UR4][R6.64], R13 ;  /* 0x0000000d0600e985 */ /* 0x000fe2000c101904 */
[----:B--2---:R-:W-:-:S03]  /*0da0*/  @!P1 IMAD.MOV.U32 R3, RZ, RZ, -0x800000 ;  /* 0xff800000ff039424 */ /* 0x004fc600078e00ff */
[----:B------:R-:W-:Y:S04]  /*0db0*/  @!P3 ST.E desc[UR4][R6.64+0x80], R9 ;  /* 0x000080090600b985 */ /* 0x000fe8000c101904 */
[----:B------:R1:W-:Y:S02]  /*0dc0*/  @!P1 ST.E desc[UR4][R6.64+0xc0], R3 ;  /* 0x0000c00306009985 */ /* 0x0003e4000c101904 */
[----:B-1----:R-:W-:Y:S05]  /*0dd0*/  @P0 RET.REL.NODEC R216 `(_ZN5flash24flash_fwd_splitkv_kernelI23Flash_fwd_kernel_traitsILi128ELi64ELi128ELi4ELb0ELb0EN7cutlass6half_tE19Flash_kernel_traitsILi128ELi64ELi128ELi4ES3_EELb0ELb0ELb0ELb0ELb1ELb0ELb1ELb0EEEvNS_16Flash_fwd_paramsE) ;  /* 0xfffffff0d8880950 */ /* 0x002fea0003c3ffff */
[----:B------:R-:W-:Y:S02]  /*0de0*/  MOV R3, 0xff800000 ;  /* 0xff80000000037802 */ /* 0x000fe40000000f00 */
[----:B------:R-:W-:-:S03]  /*0df0*/  MOV R217, 0x0 ;  /* 0x0000000000d97802 */ /* 0x000fc60000000f00 */
[----:B------:R1:W-:Y:S02]  /*0e00*/  ST.E desc[UR4][R6.64+0xe0], R3 ;  /* 0x0000e00306007985 */ /* 0x0003e4000c101904 */
[----:B-1----:R-:W-:Y:S05]  /*0e10*/  RET.REL.NODEC R216 `(_ZN5flash24flash_fwd_splitkv_kernelI23Flash_fwd_kernel_traitsILi128ELi64ELi128ELi4ELb0ELb0EN7cutlass6half_tE19Flash_kernel_traitsILi128ELi64ELi128ELi4ES3_EELb0ELb0ELb0ELb0ELb1ELb0ELb1ELb0EEEvNS_16Flash_fwd_paramsE) ;  /* 0xfffffff0d8787950 */ /* 0x002fea0003c3ffff */
.L_x_628:
        /* <DEDUP_REMOVED lines=27> */
[----:B-1----:R-:W-:-:S06]  /*0fd0*/  VIADD R16, R16, 0xffffffe ;  /* 0x0ffffffe10107836 */ /* 0x002fcc0000000000 */
[----:B------:R-:W1:Y:S02]  /*0fe0*/  F2I.FTZ.U32.TRUNC.NTZ R17, R16 ;  /* 0x0000001000117305 */ /* 0x000e64000021f000 */
[----:B-1----:R-:W-:Y:S01]  /*0ff0*/  IADD3 R0, PT, PT, RZ, -R17, RZ ;  /* 0x80000011ff007210 */ /* 0x002fe20007ffe0ff */
        /* <DEDUP_REMOVED lines=8> */
[----:B------:R-:W-:-:S13]  /*1080*/  ISETP.GT.U32.AND P2, PT, R5, R0, PT ;  /* 0x000000000500720c */ /* 0x000fda0003f44070 */
[----:B------:R-:W-:-:S05]  /*1090*/  @!P2 IMAD.IADD R0, R0, 0x1, -R5 ;  /* 0x000000010000a824 */ /* 0x000fca00078e0a05 */
[----:B------:R-:W-:Y:S02]  /*10a0*/  ISETP.GE.U32.AND P0, PT, R0, R5, PT ;  /* 0x000000050000720c */ /* 0x000fe40003f06070 */
[----:B------:R-:W-:Y:S02]  /*10b0*/  LOP3.LUT R0, R218, R11, RZ, 0x3c, !PT ;  /* 0x0000000bda007212 */ /* 0x000fe400078e3cff */
[----:B------:R-:W-:Y:S02]  /*10c0*/  @!P2 IADD3 R8, PT, PT, R8, 0x1, RZ ;  /* 0x000000010808a810 */ /* 0x000fe40007ffe0ff */
[----:B------:R-:W-:Y:S02]  /*10d0*/  ISETP.GE.AND P1, PT, R0, RZ, PT ;  /* 0x000000ff0000720c */ /* 0x000fe40003f26270 */
[----:B------:R-:W-:Y:S01]  /*10e0*/  ISETP.NE.AND P2, PT, R11, RZ, PT ;  /* 0x000000ff0b00720c */ /* 0x000fe20003f45270 */
[-C--:B---3--:R-:W-:Y:S02]  /*10f0*/  IMAD R0, R15, R221.reuse, RZ ;  /* 0x000000dd0f007224 */ /* 0x088fe400078e02ff */
[----:B------:R-:W-:-:S04]  /*1100*/  IMAD.WIDE.U32 R14, R14, R221, RZ ;  /* 0x000000dd0e0e7225 */ /* 0x000fc800078e00ff */
[----:B------:R-:W-:Y:S01]  /*1110*/  @P0 VIADD R8, R8, 0x1 ;  /* 0x0000000108080836 */ /* 0x000fe20000000000 */
[----:B------:R-:W-:Y:S02]  /*1120*/  IADD3 R225, PT, PT, R15, R0, RZ ;  /* 0x000000000fe17210 */ /* 0x000fe40007ffe0ff */
[C---:B------:R-:W-:Y:S01]  /*1130*/  LEA R224, P0, R14.reuse, R226, 0x2 ;  /* 0x000000e20ee07211 */ /* 0x040fe200078010ff */
[----:B------:R-:W-:Y:S02]  /*1140*/  @!P1 IMAD.MOV R8, RZ, RZ, -R8 ;  /* 0x000000ffff089224 */ /* 0x000fe400078e0a08 */
[----:B------:R-:W-:Y:S02]  /*1150*/  @!P2 LOP3.LUT R8, RZ, R11, RZ, 0x33, !PT ;  /* 0x0000000bff08a212 */ /* 0x000fe400078e33ff */
[----:B------:R-:W-:-:S03]  /*1160*/  LEA.HI.X R225, R14, R227, R225, 0x2, P0 ;  /* 0x000000e30ee17211 */ /* 0x000fc600000f14e1 */
[----:B------:R-:W-:-:S05]  /*1170*/  IMAD.WIDE R4, R8, 0x4, R224 ;  /* 0x0000000408047825 */ /* 0x000fca00078e02e0 */
[----:B------:R1:W3:Y:S01]  /*1180*/  LD.E R0, desc[UR4][R4.64] ;  /* 0x0000000404007980 */ /* 0x0002e2000c101900 */
[----:B----4-:R-:W-:-:S04]  /*1190*/  IABS R7, R12 ;  /* 0x0000000c00077213 */ /* 0x010fc80000000000 */
[----:B------:R-:W4:Y:S08]  /*11a0*/  I2F.RP R14, R7 ;  /* 0x00000007000e7306 */ /* 0x000f300000209400 */
[----:B----45:R-:W4:Y:S02]  /*11b0*/  MUFU.RCP R10, R14 ;  /* 0x0000000e000a7308 */ /* 0x030f240000001000 */
[----:B----4-:R-:W-:-:S06]  /*11c0*/  IADD3 R10, PT, PT, R10, 0xffffffe, RZ ;  /* 0x0ffffffe0a0a7810 */ /* 0x010fcc0007ffe0ff */
[----:B------:R-:W4:Y:S01]  /*11d0*/  F2I.FTZ.U32.TRUNC.NTZ R29, R10 ;  /* 0x0000000a001d7305 */ /* 0x000f22000021f000 */
[----:B------:R-:W-:Y:S02]  /*11e0*/  MOV R28, RZ ;  /* 0x000000ff001c7202 */ /* 0x000fe40000000f00 */
[----:B------:R-:W-:Y:S02]  /*11f0*/  IABS R6, R219 ;  /* 0x000000db00067213 */ /* 0x000fe40000000000 */
[----:B-1----:R-:W-:Y:S01]  /*1200*/  IABS R5, R12 ;  /* 0x0000000c00057213 */ /* 0x002fe20000000000 */
[----:B----4-:R-:W-:-:S04]  /*1210*/  IMAD.MOV R4, RZ, RZ, -R29 ;  /* 0x000000ffff047224 */ /* 0x010fc800078e0a1d */
[----:B------:R-:W-:-:S04]  /*1220*/  IMAD R15, R4, R7, RZ ;  /* 0x00000007040f7224 */ /* 0x000fc800078e02ff */
[----:B------:R-:W-:-:S04]  /*1230*/  IMAD.HI.U32 R15, R29, R15, R28 ;  /* 0x0000000f1d0f7227 */ /* 0x000fc800078e001c */
[----:B------:R-:W-:Y:S02]  /*1240*/  IMAD.MOV R5, RZ, RZ, -R5 ;  /* 0x000000ffff057224 */ /* 0x000fe400078e0a05 */
[----:B------:R-:W-:-:S04]  /*1250*/  IMAD.HI.U32 R4, R15, R6, RZ ;  /* 0x000000060f047227 */ /* 0x000fc800078e00ff */
[----:B------:R-:W-:-:S05]  /*1260*/  IMAD R6, R4, R5, R6 ;  /* 0x0000000504067224 */ /* 0x000fca00078e0206 */
[----:B------:R-:W-:-:S13]  /*1270*/  ISETP.GT.U32.AND P1, PT, R7, R6, PT ;  /* 0x000000060700720c */ /* 0x000fda0003f24070 */
[----:B------:R-:W-:-:S04]  /*1280*/  @!P1 IADD3 R6, PT, PT, R6, -R7, RZ ;  /* 0x8000000706069210 */ /* 0x000fc80007ffe0ff */
[----:B------:R-:W-:Y:S02]  /*1290*/  ISETP.GE.U32.AND P2, PT, R6, R7, PT ;  /* 0x000000070600720c */ /* 0x000fe40003f46070 */
[----:B------:R-:W-:Y:S02]  /*12a0*/  LOP3.LUT R7, R219, R12, RZ, 0x3c, !PT ;  /* 0x0000000cdb077212 */ /* 0x000fe400078e3cff */
[----:B------:R-:W-:Y:S02]  /*12b0*/  @!P1 IADD3 R4, PT, PT, R4, 0x1, RZ ;  /* 0x0000000104049810 */ /* 0x000fe40007ffe0ff */
[----:B------:R-:W-:Y:S01]  /*12c0*/  ISETP.GE.AND P0, PT, R7, RZ, PT ;  /* 0x000000ff0700720c */ /* 0x000fe20003f06270 */
[----:B------:R-:W-:Y:S01]  /*12d0*/  IMAD.MOV R8, RZ, RZ, -R8 ;  /* 0x000000ffff087224 */ /* 0x000fe200078e0a08 */
[----:B------:R-:W-:-:S03]  /*12e0*/  ISETP.NE.AND P1, PT, R12, RZ, PT ;  /* 0x000000ff0c00720c */ /* 0x000fc60003f25270 */
[----:B------:R-:W-:Y:S02]  /*12f0*/  IMAD R11, R11, R8, R218 ;  /* 0x000000080b0b7224 */ /* 0x000fe400078e02da */
[----:B------:R-:W-:-:S04]  /*1300*/  @P2 VIADD R4, R4, 0x1 ;  /* 0x0000000104042836 */ /* 0x000fc80000000000 */
[----:B------:R-:W-:Y:S02]  /*1310*/  IMAD.MOV.U32 R7, RZ, RZ, R4 ;  /* 0x000000ffff077224 */ /* 0x000fe400078e0004 */
[----:B------:R-:W-:-:S03]  /*1320*/  IMAD R4, R209, R11, RZ ;  /* 0x0000000bd1047224 */ /* 0x000fc600078e02ff */
[----:B------:R-:W-:Y:S02]  /*1330*/  @!P0 IADD3 R7, PT, PT, -R7, RZ, RZ ;  /* 0x000000ff07078210 */ /* 0x000fe40007ffe1ff */
[----:B------:R-:W-:-:S05]  /*1340*/  @!P1 LOP3.LUT R7, RZ, R12, RZ, 0x33, !PT ;  /* 0x0000000cff079212 */ /* 0x000fca00078e33ff */
[----:B------:R-:W-:Y:S01]  /*1350*/  IMAD R15, R21, R7, RZ ;  /* 0x00000007150f7224 */ /* 0x000fe200078e02ff */
[----:B---3--:R-:W-:Y:S01]  /*1360*/  SHF.R.S32.HI R5, RZ, 0x1f, R0 ;  /* 0x0000001fff057819 */ /* 0x008fe20000011400 */
[-C--:B------:R-:W-:Y:S02]  /*1370*/  IMAD R6, R19, R0.reuse, RZ ;  /* 0x0000000013067224 */ /* 0x080fe400078e02ff */
[----:B------:R-:W-:-:S04]  /*1380*/  IMAD.WIDE.U32 R28, R18, R0, RZ ;  /* 0x00000000121c7225 */ /* 0x000fc800078e00ff */
[----:B------:R-:W-:Y:S01]  /*1390*/  IMAD R6, R18, R5, R6 ;  /* 0x0000000512067224 */ /* 0x000fe200078e0206 */
[----:B------:R-:W-:-:S04]  /*13a0*/  SHF.R.S32.HI R19, RZ, 0x1f, R11 ;  /* 0x0000001fff137819 */ /* 0x000fc8000001140b */
[----:B------:R-:W-:Y:S01]  /*13b0*/  IADD3 R29, PT, PT, R29, R6, RZ ;  /* 0x000000061d1d7210 */ /* 0x000fe20007ffe0ff */
[----:B------:R-:W-:Y:S01]  /*13c0*/  IMAD R4, R208, R19, R4 ;  /* 0x00000013d0047224 */ /* 0x000fe200078e0204 */
[----:B------:R-:W-:Y:S01]  /*13d0*/  SHF.R.S32.HI R6, RZ, 0x1f, R7 ;  /* 0x0000001fff067819 */ /* 0x000fe20000011407 */
[----:B------:R-:W-:-:S04]  /*13e0*/  IMAD.WIDE.U32 R28, R11, R208, R28 ;  /* 0x000000d00b1c7225 */ /* 0x000fc800078e001c */
[----:B------:R-:W-:Y:S02]  /*13f0*/  IMAD.IADD R29, R29, 0x1, R4 ;  /* 0x000000011d1d7824 */ /* 0x000fe400078e0204 */
[----:B--2---:R-:W-:Y:S02]  /*1400*/  IMAD R4, R17, R0, RZ ;  /* 0x0000000011047224 */ /* 0x004fe400078e02ff */
[----:B------:R-:W-:Y:S02]  /*1410*/  IMAD R6, R20, R6, R15 ;  /* 0x0000000614067224 */ /* 0x000fe400078e020f */
[----:B------:R-:W-:-:S04]  /*1420*/  IMAD.WIDE.U32 R20, R7, R20, R28 ;  /* 0x0000001407147225 */ /* 0x000fc800078e001c */
[----:B------:R-:W-:Y:S01]  /*1430*/  IMAD.WIDE.U32 R14, R16, R0, RZ ;  /* 0x00000000100e7225 */ /* 0x000fe200078e00ff */
[----:B------:R-:W-:-:S03]  /*1440*/  IADD3 R0, PT, PT, R21, R6, RZ ;  /* 0x0000000615007210 */ /* 0x000fc60007ffe0ff */
[----:B------:R-:W-:Y:S01]  /*1450*/  IMAD R4, R16, R5, R4 ;  /* 0x0000000510047224 */ /* 0x000fe200078e0204 */
[----:B------:R-:W-:Y:S01]  /*1460*/  MOV R6, R14 ;  /* 0x0000000e00067202 */ /* 0x000fe20000000f00 */
[----:B------:R-:W-:Y:S02]  /*1470*/  IMAD.MOV.U32 R18, RZ, RZ, R20 ;  /* 0x000000ffff127224 */ /* 0x000fe400078e0014 */
[----:B------:R-:W-:Y:S01]  /*1480*/  IMAD.IADD R7, R15, 0x1, R4 ;  /* 0x000000010f077824 */ /* 0x000fe200078e0204 */
[----:B------:R-:W-:Y:S05]  /*1490*/  BRA `(.L_x_631) ;  /* 0x0000000400447947 */ /* 0x000fea0003800000 */
.L_x_630:
[----:B------:R-:W1:Y:S01]  /*14a0*/  LD.E R12, desc[UR4][R2.64+0x68] ;  /* 0x00006804020c7980 */ /* 0x000e62000c101900 */
[----:B------:R-:W-:-:S03]  /*14b0*/  ISETP.NE.AND P2, PT, R14, -0x1, PT ;  /* 0xffffffff0e00780c */ /* 0x000fc60003f45270 */
[----:B------:R-:W2:Y:S01]  /*14c0*/  LD.E.64 R208, desc[UR4][R2.64+0x38] ;  /* 0x0000380402d07980 */ /* 0x000ea2000c101b00 */
[----:B------:R-:W-:Y:S02]  /*14d0*/  MOV R140, R2 ;  /* 0x00000002008c7202 */ /* 0x000fe40000000f00 */
[----:B------:R-:W-:Y:S01]  /*14e0*/  MOV R141, R3 ;  /* 0x00000003008d7202 */ /* 0x000fe20000000f00 */
[----:B------:R3:W5:Y:S04]  /*14f0*/  LD.E.64 R22, desc[UR4][R2.64+0x58] ;  /* 0x0000580402167980 */ /* 0x000768000c101b00 */
[----:B------:R-:W4:Y:S04]  /*1500*/  LD.E.64 R24, desc[UR4][R140.64+0x40] ;  /* 0x000040048c187980 */ /* 0x000f28000c101b00 */
[----:B------:R-:W3:Y:S04]  /*1510*/  @!P2 LD.E.64 R18, desc[UR4][R2.64+0x20] ;  /* 0x000020040212a980 */ /* 0x000ee8000c101b00 */
[----:B------:R-:W4:Y:S04]  /*1520*/  @!P2 LD.E.64 R20, desc[UR4][R2.64+0x28] ;  /* 0x000028040214a980 */ /* 0x000f28000c101b00 */
[----:B------:R-:W4:Y:S01]  /*1530*/  LD.E.64 R16, desc[UR4][R140.64+0x50] ;  /* 0x000050048c107980 */ /* 0x000f22000c101b00 */
[----:B------:R-:W-:Y:S01]  /*1540*/  IMAD.MOV.U32 R28, RZ, RZ, RZ ;  /* 0x000000ffff1c7224 */ /* 0x000fe200078e00ff */
[----:B------:R-:W-:-:S02]  /*1550*/  IABS R6, R219 ;  /* 0x000000db00067213 */ /* 0x000fc40000000000 */
[----:B------:R-:W-:Y:S02]  /*1560*/  LEA R218, R26, 0xffffff80, 0x7 ;  /* 0xffffff801ada7811 */ /* 0x000fe400078e38ff */
[----:B------:R-:W-:Y:S02]  /*1570*/  CS2R R224, SRZ ;  /* 0x0000000000e07805 */ /* 0x000fe4000001ff00 */
[----:B-1----:R-:W-:-:S04]  /*1580*/  IABS R4, R12 ;  /* 0x0000000c00047213 */ /* 0x002fc80000000000 */
[----:B------:R-:W1:Y:S08]  /*1590*/  I2F.RP R15, R4 ;  /* 0x00000004000f7306 */ /* 0x000e700000209400 */
[----:B-1----:R-:W1:Y:S02]  /*15a0*/  MUFU.RCP R8, R15 ;  /* 0x0000000f00087308 */ /* 0x002e640000001000 */
[----:B-1----:R-:W-:-:S06]  /*15b0*/  VIADD R8, R8, 0xffffffe ;  /* 0x0ffffffe08087836 */ /* 0x002fcc0000000000 */
[----:B------:R-:W1:Y:S01]  /*15c0*/  F2I.FTZ.U32.TRUNC.NTZ R29, R8 ;  /* 0x00000008001d7305 */ /* 0x000e62000021f000 */
[----:B------:R-:W-:Y:S02]  /*15d0*/  IABS R5, R12 ;  /* 0x0000000c00057213 */ /* 0x000fe40000000000 */
[----:B-1----:R-:W-:-:S05]  /*15e0*/  IADD3 R0, PT, PT, RZ, -R29, RZ ;  /* 0x8000001dff007210 */ /* 0x002fca0007ffe0ff */
[----:B------:R-:W-:-:S04]  /*15f0*/  IMAD R7, R0, R4, RZ ;  /* 0x0000000400077224 */ /* 0x000fc800078e02ff */
[----:B------:R-:W-:Y:S01]  /*1600*/  IMAD.HI.U32 R7, R29, R7, R28 ;  /* 0x000000071d077227 */ /* 0x000fe200078e001c */
[----:B------:R-:W-:-:S05]  /*1610*/  IADD3 R5, PT, PT, RZ, -R5, RZ ;  /* 0x80000005ff057210 */ /* 0x000fca0007ffe0ff */
[----:B------:R-:W-:-:S04]  /*1620*/  IMAD.HI.U32 R8, R7, R6, RZ ;  /* 0x0000000607087227 */ /* 0x000fc800078e00ff */
[----:B------:R-:W-:-:S05]  /*1630*/  IMAD R5, R8, R5, R6 ;  /* 0x0000000508057224 */ /* 0x000fca00078e0206 */
[----:B------:R-:W-:Y:S01]  /*1640*/  ISETP.GT.U32.AND P1, PT, R4, R5, PT ;  /* 0x000000050400720c */ /* 0x000fe20003f24070 */
[-C--:B--2---:R-:W-:Y:S01]  /*1650*/  @!P2 IMAD R7, R209, R11.reuse, RZ ;  /* 0x0000000bd107a224 */ /* 0x084fe200078e02ff */
[----:B------:R-:W-:Y:S01]  /*1660*/  @!P2 SHF.R.S32.HI R0, RZ, 0x1f, R11 ;  /* 0x0000001fff00a819 */ /* 0x000fe2000001140b */
[----:B------:R-:W-:-:S04]  /*1670*/  @!P2 IMAD.WIDE.U32 R28, R208, R11, RZ ;  /* 0x0000000bd01ca225 */ /* 0x000fc800078e00ff */
[----:B------:R-:W-:-:S06]  /*1680*/  @!P2 IMAD R0, R0, R208, R7 ;  /* 0x000000d00000a224 */ /* 0x000fcc00078e0207 */
[-C--:B------:R-:W-:Y:S01]  /*1690*/  @!P1 IADD3 R5, PT, PT, R5, -R4.reuse, RZ ;  /* 0x8000000405059210 */ /* 0x080fe20007ffe0ff */
[----:B------:R-:W-:Y:S01]  /*16a0*/  @!P2 IMAD.IADD R29, R29, 0x1, R0 ;  /* 0x000000011d1da824 */ /* 0x000fe200078e0200 */
[----:B-----5:R-:W-:Y:S02]  /*16b0*/  @!P2 SHF.R.S32.HI R0, RZ, 0x1f, R10 ;  /* 0x0000001fff00a819 */ /* 0x020fe4000001140a */
[----:B------:R-:W-:Y:S01]  /*16c0*/  ISETP.GE.U32.AND P4, PT, R5, R4, PT ;  /* 0x000000040500720c */ /* 0x000fe20003f86070 */
[----:B---3--:R-:W-:Y:S01]  /*16d0*/  @!P2 IMAD R7, R19, R10, RZ ;  /* 0x0000000a1307a224 */ /* 0x008fe200078e02ff */
[----:B------:R-:W-:Y:S02]  /*16e0*/  LOP3.LUT R4, R219, R12, RZ, 0x3c, !PT ;  /* 0x0000000cdb047212 */ /* 0x000fe400078e3cff */
[----:B------:R-:W-:Y:S01]  /*16f0*/  @P2 IADD3 R6, PT, PT, R11, R14, RZ ;  /* 0x0000000e0b062210 */ /* 0x000fe20007ffe0ff */
[----:B------:R-:W-:Y:S01]  /*1700*/  @!P2 IMAD R7, R18, R0, R7 ;  /* 0x000000001207a224 */ /* 0x000fe200078e0207 */
[----:B------:R-:W-:Y:S01]  /*1710*/  ISETP.GE.AND P0, PT, R4, RZ, PT ;  /* 0x000000ff0400720c */ /* 0x000fe20003f06270 */
[----:B------:R-:W-:Y:S01]  /*1720*/  @!P2 IMAD.WIDE.U32 R28, R18, R10, R28 ;  /* 0x0000000a121ca225 */ /* 0x000fe200078e001c */
[----:B------:R-:W-:-:S03]  /*1730*/  ISETP.NE.AND P3, PT, R12, RZ, PT ;  /* 0x000000ff0c00720c */ /* 0x000fc60003f65270 */
[-C--:B------:R-:W-:Y:S02]  /*1740*/  @P2 IMAD R0, R209, R6.reuse, RZ ;  /* 0x00000006d1002224 */ /* 0x080fe400078e02ff */
[----:B------:R-:W-:Y:S01]  /*1750*/  @P2 IMAD.WIDE.U32 R18, R208, R6, RZ ;  /* 0x00000006d0122225 */ /* 0x000fe200078e00ff */
[----:B------:R-:W-:Y:S02]  /*1760*/  @!P1 IADD3 R8, PT, PT, R8, 0x1, RZ ;  /* 0x0000000108089810 */ /* 0x000fe40007ffe0ff */
[----:B------:R-:W-:Y:S01]  /*1770*/  @!P2 MOV R6, R28 ;  /* 0x0000001c0006a202 */ /* 0x000fe20000000f00 */
[----:B------:R-:W-:Y:S01]  /*1780*/  @!P2 IMAD.IADD R7, R29, 0x1, R7 ;  /* 0x000000011d07a824 */ /* 0x000fe200078e0207 */
[----:B------:R-:W-:Y:S01]  /*1790*/  @P2 IADD3 R7, PT, PT, R19, R0, RZ ;  /* 0x0000000013072210 */ /* 0x000fe20007ffe0ff */
[----:B------:R-:W-:Y:S01]  /*17a0*/  @P2 IMAD.MOV.U32 R6, RZ, RZ, R18 ;  /* 0x000000ffff062224 */ /* 0x000fe200078e0012 */
[----:B------:R-:W-:Y:S01]  /*17b0*/  SHF.R.S32.HI R19, RZ, 0x1f, R218 ;  /* 0x0000001fff137819 */ /* 0x000fe200000114da */
[-C--:B------:R-:W-:Y:S01]  /*17c0*/  IMAD R4, R209, R218.reuse, RZ ;  /* 0x000000dad1047224 */ /* 0x080fe200078e02ff */
[----:B------:R-:W-:Y:S01]  /*17d0*/  @!P2 SHF.R.S32.HI R5, RZ, 0x1f, R11 ;  /* 0x0000001fff05a819 */ /* 0x000fe2000001140b */
[----:B----4-:R-:W-:Y:S01]  /*17e0*/  @!P2 IMAD R0, R25, R11, RZ ;  /* 0x0000000b1900a224 */ /* 0x010fe200078e02ff */
[----:B------:R-:W-:Y:S01]  /*17f0*/  @P4 IADD3 R8, PT, PT, R8, 0x1, RZ ;  /* 0x0000000108084810 */ /* 0x000fe20007ffe0ff */
[----:B------:R-:W-:-:S03]  /*1800*/  IMAD.WIDE.U32 R6, R208, R218, R6 ;  /* 0x000000dad0067225 */ /* 0x000fc600078e0006 */
[----:B------:R-:W-:Y:S01]  /*1810*/  @!P0 IADD3 R8, PT, PT, -R8, RZ, RZ ;  /* 0x000000ff08088210 */ /* 0x000fe20007ffe1ff */
[----:B------:R-:W-:Y:S01]  /*1820*/  IMAD R4, R19, R208, R4 ;  /* 0x000000d013047224 */ /* 0x000fe200078e0204 */
[----:B------:R-:W-:Y:S01]  /*1830*/  @!P3 LOP3.LUT R8, RZ, R12, RZ, 0x33, !PT ;  /* 0x0000000cff08b212 */ /* 0x000fe200078e33ff */
[----:B------:R-:W-:Y:S02]  /*1840*/  @!P2 IMAD R0, R5, R24, R0 ;  /* 0x000000180500a224 */ /* 0x000fe400078e0200 */
[----:B------:R-:W-:Y:S01]  /*1850*/  @!P2 IMAD.WIDE.U32 R28, R24, R11, RZ ;  /* 0x0000000b181ca225 */ /* 0x000fe200078e00ff */
[----:B------:R-:W-:Y:S02]  /*1860*/  @P2 IADD3 R11, PT, PT, R11, R14, RZ ;  /* 0x0000000e0b0b2210 */ /* 0x000fe40007ffe0ff */
[----:B------:R-:W-:Y:S01]  /*1870*/  MOV R14, R6 ;  /* 0x00000006000e7202 */ /* 0x000fe20000000f00 */
[----:B------:R-:W-:Y:S01]  /*1880*/  IMAD.IADD R15, R7, 0x1, R4 ;  /* 0x00000001070f7824 */ /* 0x000fe200078e0204 */
[----:B------:R-:W-:Y:S01]  /*1890*/  @!P2 SHF.R.S32.HI R5, RZ, 0x1f, R10 ;  /* 0x0000001fff05a819 */ /* 0x000fe2000001140a */
[----:B------:R-:W-:Y:S01]  /*18a0*/  @!P2 IMAD.IADD R29, R29, 0x1, R0 ;  /* 0x000000011d1da824 */ /* 0x000fe200078e0200 */
[----:B------:R-:W-:Y:S01]  /*18b0*/  SHF.R.S32.HI R4, RZ, 0x1f, R8 ;  /* 0x0000001fff047819 */ /* 0x000fe20000011408 */
[----:B------:R-:W-:-:S02]  /*18c0*/  @!P2 IMAD R0, R21, R10, RZ ;  /* 0x0000000a1500a224 */ /* 0x000fc400078e02ff */
[-C--:B------:R-:W-:Y:S02]  /*18d0*/  IMAD R7, R17, R8.reuse, RZ ;  /* 0x0000000811077224 */ /* 0x080fe400078e02ff */
[----:B------:R-:W-:Y:S02]  /*18e0*/  @!P2 IMAD R0, R20, R5, R0 ;  /* 0x000000051400a224 */ /* 0x000fe400078e0200 */
[----:B------:R-:W-:-:S04]  /*18f0*/  IMAD.WIDE.U32 R14, R16, R8, R14 ;  /* 0x00000008100e7225 */ /* 0x000fc800078e000e */
[----:B------:R-:W-:-:S04]  /*1900*/  @!P2 IMAD.WIDE.U32 R20, R20, R10, R28 ;  /* 0x0000000a1414a225 */ /* 0x000fc800078e001c */
[----:B------:R-:W-:Y:S02]  /*1910*/  IMAD R16, R16, R4, R7 ;  /* 0x0000000410107224 */ /* 0x000fe400078e0207 */
[-C--:B------:R-:W-:Y:S02]  /*1920*/  @P2 IMAD R4, R25, R11.reuse, RZ ;  /* 0x0000000b19042224 */ /* 0x080fe400078e02ff */
[----:B------:R-:W-:Y:S01]  /*1930*/  @P2 IMAD.WIDE.U32 R10, R24, R11, RZ ;  /* 0x0000000b180a2225 */ /* 0x000fe200078e00ff */
[----:B------:R-:W-:Y:S02]  /*1940*/  @!P2 IADD3 R7, PT, PT, R21, R0, RZ ;  /* 0x000000001507a210 */ /* 0x000fe40007ffe0ff */
[----:B------:R-:W-:Y:S01]  /*1950*/  MOV R18, R14 ;  /* 0x0000000e00127202 */ /* 0x000fe20000000f00 */
[----:B------:R-:W-:Y:S01]  /*1960*/  @!P2 IMAD.MOV.U32 R6, RZ, RZ, R20 ;  /* 0x000000ffff06a224 */ /* 0x000fe200078e0014 */
[----:B------:R-:W-:Y:S01]  /*1970*/  IADD3 R0, PT, PT, R15, R16, RZ ;  /* 0x000000100f007210 */ /* 0x000fe20007ffe0ff */
[----:B------:R-:W-:Y:S01]  /*1980*/  @P2 IMAD.IADD R7, R11, 0x1, R4 ;  /* 0x000000010b072824 */ /* 0x000fe200078e0204 */
[----:B------:R-:W-:-:S02]  /*1990*/  @P2 MOV R6, R10 ;  /* 0x0000000a00062202 */ /* 0x000fc40000000f00 */
[----:B------:R-:W-:Y:S02]  /*19a0*/  MOV R11, R218 ;  /* 0x000000da000b7202 */ /* 0x000fe40000000f00 */
.L_x_631:
[----:B------:R-:W-:Y:S05]  /*19b0*/  BSYNC.RECONVERGENT B0 ;  /* 0x0000000000007941 */ /* 0x000fea0003800200 */
.L_x_629:
        /* <DEDUP_REMOVED lines=19> */
[----:B------:R-:W-:-:S04]  /*1af0*/  IMAD.HI.U32 R8, R8, R27, RZ ;  /* 0x0000001b08087227 */ /* 0x000fc800078e00ff */
[----:B------:R-:W-:Y:S01]  /*1b00*/  IMAD R10, R8, R10, R27 ;  /* 0x0000000a080a7224 */ /* 0x000fe200078e021b */
[----:B------:R-:W-:-:S04]  /*1b10*/  SHF.L.U32 R196, R200, 0x3, RZ ;  /* 0x00000003c8c47819 */ /* 0x000fc800000006ff */
[----:B------:R-:W-:Y:S01]  /*1b20*/  ISETP.GT.U32.AND P5, PT, R5, R10, PT ;  /* 0x0000000a0500720c */ /* 0x000fe20003fa4070 */
[----:B------:R-:W-:Y:S01]  /*1b30*/  IMAD.WIDE.U32 R34, R11, R24, RZ ;  /* 0x000000180b227225 */ /* 0x000fe200078e00ff */
[----:B------:R-:W-:-:S03]  /*1b40*/  LOP3.LUT R129, R196, 0x38, RZ, 0xc0, !PT ;  /* 0x00000038c4817812 */ /* 0x000fc600078ec0ff */
[----:B------:R-:W-:Y:S01]  /*1b50*/  IMAD R4, R19, R24, RZ ;  /* 0x0000001813047224 */ /* 0x000fe200078e02ff */
[----:B------:R-:W-:Y:S02]  /*1b60*/  IADD3 R6, P2, P0, R34, R6, R129 ;  /* 0x0000000622067210 */ /* 0x000fe4000785e081 */
[----:B------:R-:W-:Y:S01]  /*1b70*/  IADD3 R34, P3, PT, R129, R18, RZ ;  /* 0x0000001281227210 */ /* 0x000fe20007f7e0ff */
[----:B------:R-:W-:Y:S01]  /*1b80*/  IMAD R4, R11, R25, R4 ;  /* 0x000000190b047224 */ /* 0x000fe200078e0204 */
[----:B------:R-:W-:-:S03]  /*1b90*/  SHF.R.U32.HI R18, RZ, 0x3, R200 ;  /* 0x00000003ff127819 */ /* 0x000fc600000116c8 */
[----:B------:R-:W-:Y:S02]  /*1ba0*/  @!P5 IMAD.IADD R10, R10, 0x1, -R5 ;  /* 0x000000010a0ad824 */ /* 0x000fe400078e0a05 */
[----:B------:R-:W-:Y:S01]  /*1bb0*/  IMAD.IADD R4, R35, 0x1, R4 ;  /* 0x0000000123047824 */ /* 0x000fe200078e0204 */
[----:B------:R-:W-:Y:S01]  /*1bc0*/  IADD3.X R35, PT, PT, RZ, R0, RZ, P3, !PT ;  /* 0x00000000ff237210 */ /* 0x000fe20001ffe4ff */
[----:B------:R-:W-:Y:S01]  /*1bd0*/  IMAD.IADD R210, R13, 0x1, -R210 ;  /* 0x000000010dd27824 */ /* 0x000fe200078e0ad2 */
[----:B------:R-:W-:Y:S02]  /*1be0*/  LOP3.LUT R13, R219, R12, RZ, 0x3c, !PT ;  /* 0x0000000cdb0d7212 */ /* 0x000fe400078e3cff */
[----:B------:R-:W-:Y:S01]  /*1bf0*/  ISETP.GE.U32.AND P6, PT, R10, R5, PT ;  /* 0x000000050a00720c */ /* 0x000fe20003fc6070 */
[----:B------:R-:W-:Y:S01]  /*1c00*/  IMAD.WIDE.U32 R34, R18, R208, R34 ;  /* 0x000000d012227225 */ /* 0x000fe200078e0022 */
[----:B------:R-:W-:Y:S02]  /*1c10*/  LOP3.LUT R11, R196, 0x1c0, RZ, 0xc0, !PT ;  /* 0x000001c0c40b7812 */ /* 0x000fe400078ec0ff */
[----:B------:R-:W-:Y:S01]  /*1c20*/  IADD3.X R4, PT, PT, R4, R7, RZ, P2, P0 ;  /* 0x0000000704047210 */ /* 0x000fe200017e04ff */
[----:B------:R-:W-:Y:S01]  /*1c30*/  IMAD R7, R209, R18, RZ ;  /* 0x00000012d1077224 */ /* 0x000fe200078e02ff */
[----:B------:R-:W-:-:S02]  /*1c40*/  ISETP.GE.AND P4, PT, R13, RZ, PT ;  /* 0x000000ff0d00720c */ /* 0x000fc40003f86270 */
[----:B------:R-:W-:Y:S02]  /*1c50*/  LOP3.LUT R5, R196, 0x1e00, RZ, 0xc0, !PT ;  /* 0x00001e00c4057812 */ /* 0x000fe400078ec0ff */
[----:B------:R-:W-:Y:S02]  /*1c60*/  LOP3.LUT R10, R11, 0x38, R200, 0xf8, !PT ;  /* 0x000000380b0a7812 */ /* 0x000fe400078ef8c8 */
[----:B------:R-:W-:Y:S02]  /*1c70*/  ISETP.NE.AND P0, PT, R12, RZ, PT ;  /* 0x000000ff0c00720c */ /* 0x000fe40003f05270 */
[----:B------:R-:W-:Y:S01]  /*1c80*/  IADD3 R7, PT, PT, R35, R7, RZ ;  /* 0x0000000723077210 */ /* 0x000fe20007ffe0ff */
[----:B------:R-:W-:Y:S01]  /*1c90*/  @!P5 VIADD R8, R8, 0x1 ;  /* 0x000000010808d836 */ /* 0x000fe20000000000 */
[----:B------:R-:W-:-:S03]  /*1ca0*/  LOP3.LUT R10, R5, R10, R129, 0xf6, !PT ;  /* 0x0000000a050a7212 */ /* 0x000fc600078ef681 */
[----:B------:R-:W-:Y:S01]  /*1cb0*/  @P6 VIADD R8, R8, 0x1 ;  /* 0x0000000108086836 */ /* 0x000fe20000000000 */
[----:B------:R-:W-:-:S03]  /*1cc0*/  ISETP.GE.AND P5, PT, R18, R210, PT ;  /* 0x000000d21200720c */ /* 0x000fc60003fa6270 */
[----:B------:R-:W-:Y:S02]  /*1cd0*/  @!P4 IMAD.MOV R8, RZ, RZ, -R8 ;  /* 0x000000ffff08c224 */ /* 0x000fe400078e0a08 */
[----:B------:R-:W-:Y:S01]  /*1ce0*/  @!P0 LOP3.LUT R8, RZ, R12, RZ, 0x33, !PT ;  /* 0x0000000cff088212 */ /* 0x000fe200078e33ff */
[----:B------:R-:W-:Y:S01]  /*1cf0*/  IMAD.MOV.U32 R19, RZ, RZ, RZ ;  /* 0x000000ffff137224 */ /* 0x000fe200078e00ff */
[----:B------:R-:W-:Y:S01]  /*1d00*/  SHF.R.S32.HI R12, RZ, 0x1f, R219 ;  /* 0x0000001fff0c7819 */ /* 0x000fe200000114db */
[----:B------:R-:W1:Y:S01]  /*1d10*/  S2UR UR6, SR_CgaCtaId ;  /* 0x00000000000679c3 */ /* 0x000e620000008800 */
[----:B------:R-:W-:Y:S02]  /*1d20*/  UMOV UR7, 0x400 ;  /* 0x0000040000077882 */ /* 0x000fe40000000000 */
[----:B-1----:R-:W-:-:S06]  /*1d30*/  ULEA UR6, UR6, UR7, 0x18 ;  /* 0x0000000706067291 */ /* 0x002fcc000f8ec0ff */
[----:B------:R-:W-:-:S05]  /*1d40*/  MOV R203, UR6 ;  /* 0x0000000600cb7c02 */ /* 0x000fca0008000f00 */
[----:B------:R-:W-:Y:S01]  /*1d50*/  IMAD R131, R10, 0x2, R203 ;  /* 0x000000020a837824 */ /* 0x000fe200078e02cb */
[----:B------:R-:W-:Y:S02]  /*1d60*/  SHF.R.S32.HI R10, RZ, 0x1f, R8 ;  /* 0x0000001fff0a7819 */ /* 0x000fe40000011408 */
[----:B--2---:R-:W-:Y:S01]  /*1d70*/  LEA R212, P2, R34, R14, 0x1 ;  /* 0x0000000e22d47211 */ /* 0x004fe200078408ff */
[----:B---3--:R-:W-:-:S03]  /*1d80*/  @P1 IMAD R5, R31, R9, RZ ;  /* 0x000000091f051224 */ /* 0x008fc600078e02ff */
[----:B------:R-:W-:Y:S01]  /*1d90*/  LEA.HI.X R213, R34, R15, R7, 0x1, P2 ;  /* 0x0000000f22d57211 */ /* 0x000fe200010f0c07 */
[----:B------:R-:W-:Y:S02]  /*1da0*/  VIADD R7, R18, 0x20 ;  /* 0x0000002012077836 */ /* 0x000fe40000000000 */
[-C--:B-----5:R-:W-:Y:S02]  /*1db0*/  @!P1 IMAD R0, R33, R221.reuse, RZ ;  /* 0x000000dd21009224 */ /* 0x0a0fe400078e02ff */
[----:B------:R-:W-:-:S04]  /*1dc0*/  @!P1 IMAD.WIDE.U32 R36, R32, R221, RZ ;  /* 0x000000dd20249225 */ /* 0x000fc800078e00ff */
[----:B------:R-:W-:Y:S01]  /*1dd0*/  @P1 IMAD.WIDE.U32 R32, R30, R9, RZ ;  /* 0x000000091e201225 */ /* 0x000fe200078e00ff */
[----:B------:R-:W-:-:S03]  /*1de0*/  @!P1 MOV R14, R36 ;  /* 0x00000024000e9202 */ /* 0x000fc60000000f00 */
[----:B------:R-:W-:Y:S02]  /*1df0*/  @!P1 IMAD.IADD R0, R37, 0x1, R0 ;  /* 0x0000000125009824 */ /* 0x000fe400078e0200 */
[----:B------:R-:W-:Y:S02]  /*1e00*/  @P1 IMAD.IADD R0, R33, 0x1, R5 ;  /* 0x0000000121001824 */ /* 0x000fe400078e0205 */
[----:B------:R-:W-:Y:S02]  /*1e10*/  @P1 IMAD.MOV.U32 R14, RZ, RZ, R32 ;  /* 0x000000ffff0e1224 */ /* 0x000fe400078e0020 */
[C---:B------:R-:W-:Y:S01]  /*1e20*/  VIADD R5, R18.reuse, 0x30 ;  /* 0x0000003012057836 */ /* 0x040fe20000000000 */
[----:B------:R-:W-:Y:S02]  /*1e30*/  IADD3 R9, PT, PT, R18, 0x10, RZ ;  /* 0x0000001012097810 */ /* 0x000fe40007ffe0ff */
[----:B------:R-:W-:Y:S02]  /*1e40*/  ISETP.GE.AND P2, PT, R7, R210, PT ;  /* 0x000000d20700720c */ /* 0x000fe40003f46270 */
[----:B------:R-:W-:-:S02]  /*1e50*/  IADD3 R14, P4, PT, R129, R14, RZ ;  /* 0x0000000e810e7210 */ /* 0x000fc40007f9e0ff */
[-C--:B------:R-:W-:Y:S02]  /*1e60*/  ISETP.GE.AND P0, PT, R5, R210.reuse, PT ;  /* 0x000000d20500720c */ /* 0x080fe40003f06270 */
[----:B------:R-:W-:Y:S01]  /*1e70*/  ISETP.GE.AND P3, PT, R9, R210, PT ;  /* 0x000000d20900720c */ /* 0x000fe20003f66270 */
[----:B----4-:R-:W-:Y:S01]  /*1e80*/  IMAD R11, R29, R219, RZ ;  /* 0x000000db1d0b7224 */ /* 0x010fe200078e02ff */
[----:B------:R-:W-:Y:S01]  /*1e90*/  IADD3.X R15, PT, PT, RZ, R0, RZ, P4, !PT ;  /* 0x00000000ff0f7210 */ /* 0x000fe200027fe4ff */
[----:B------:R-:W-:-:S04]  /*1ea0*/  IMAD.WIDE.U32 R36, R217, 0x40, R18 ;  /* 0x00000040d9247825 */ /* 0x000fc800078e0012 */
[----:B------:R-:W-:Y:S01]  /*1eb0*/  IMAD R11, R28, R12, R11 ;  /* 0x0000000c1c0b7224 */ /* 0x000fe200078e020b */
[C---:B------:R-:W-:Y:S01]  /*1ec0*/  @!P2 IADD3 R0, P4, PT, R36.reuse, 0x20, RZ ;  /* 0x000000202400a810 */ /* 0x040fe20007f9e0ff */
[----:B------:R-:W-:Y:S02]  /*1ed0*/  IMAD.WIDE.U32 R28, R219, R28, R14 ;  /* 0x0000001cdb1c7225 */ /* 0x000fe400078e000e */
[C---:B------:R-:W-:Y:S02]  /*1ee0*/  @!P0 IADD3 R15, P1, PT, R36.reuse, 0x30, RZ ;  /* 0x00000030240f8810 */ /* 0x040fe40007f3e0ff */
[----:B------:R-:W-:Y:S01]  /*1ef0*/  IMAD.IADD R29, R29, 0x1, R11 ;  /* 0x000000011d1d7824 */ /* 0x000fe200078e020b */
[C---:B------:R-:W-:Y:S01]  /*1f00*/  @!P3 IADD3 R19, P6, PT, R36.reuse, 0x10, RZ ;  /* 0x000000102413b810 */ /* 0x040fe20007fde0ff */
[----:B------:R-:W-:Y:S02]  /*1f10*/  @!P5 IMAD R13, R37, R30, RZ ;  /* 0x0000001e250dd224 */ /* 0x000fe400078e02ff */
[--C-:B------:R-:W-:Y:S01]  /*1f20*/  @!P2 IMAD.X R11, RZ, RZ, R37.reuse, P4 ;  /* 0x000000ffff0ba224 */ /* 0x100fe200020e0625 */
[----:B------:R-:W-:Y:S01]  /*1f30*/  @!P3 IADD3.X R27, PT, PT, RZ, R37, RZ, P6, !PT ;  /* 0x00000025ff1bb210 */ /* 0x000fe200037fe4ff */
[----:B------:R-:W-:Y:S01]  /*1f40*/  @!P0 IMAD.X R14, RZ, RZ, R37, P1 ;  /* 0x000000ffff0e8224 */ /* 0x000fe200008e0625 */
[----:B------:R-:W-:Y:S01]  /*1f50*/  @!P2 MOV R39, R29 ;  /* 0x0000001d0027a202 */ /* 0x000fe20000000f00 */
[----:B------:R-:W-:-:S02]  /*1f60*/  @!P5 IMAD R13, R36, R31, R13 ;  /* 0x0000001f240dd224 */ /* 0x000fc400078e020d */
[----:B------:R-:W-:-:S04]  /*1f70*/  @!P5 IMAD.WIDE.U32 R36, R36, R30, R28 ;  /* 0x0000001e2424d225 */ /* 0x000fc800078e001c */
[----:B------:R-:W-:Y:S02]  /*1f80*/  @!P2 IMAD.MOV.U32 R38, RZ, RZ, R28 ;  /* 0x000000ffff26a224 */ /* 0x000fe400078e001c */
[----:B------:R-:W-:Y:S01]  /*1f90*/  @!P2 IMAD R11, R11, R30, RZ ;  /* 0x0000001e0b0ba224 */ /* 0x000fe200078e02ff */
[----:B------:R-:W-:Y:S01]  /*1fa0*/  @!P5 LEA R32, P1, R36, R20, 0x1 ;  /* 0x000000142420d211 */ /* 0x000fe200078208ff */
[----:B------:R-:W-:Y:S02]  /*1fb0*/  @!P5 IMAD.IADD R13, R37, 0x1, R13 ;  /* 0x00000001250dd824 */ /* 0x000fe400078e020d */
[-C--:B------:R-:W-:Y:S02]  /*1fc0*/  @!P2 IMAD R11, R31, R0.reuse, R11 ;  /* 0x000000001f0ba224 */ /* 0x080fe400078e020b */
[----:B------:R-:W-:Y:S01]  /*1fd0*/  @!P2 IMAD.WIDE.U32 R38, R30, R0, R38 ;  /* 0x000000001e26a225 */ /* 0x000fe200078e0026 */
[----:B------:R-:W-:-:S03]  /*1fe0*/  @!P3 MOV R34, R28 ;  /* 0x0000001c0022b202 */ /* 0x000fc60000000f00 */
[----:B------:R-:W-:Y:S02]  /*1ff0*/  IMAD.IADD R0, R132, 0x1, -R218 ;  /* 0x0000000184007824 */ /* 0x000fe400078e0ada */
[----:B------:R-:W-:Y:S02]  /*2000*/  @!P3 IMAD R12, R27, R30, RZ ;  /* 0x0000001e1b0cb224 */ /* 0x000fe400078e02ff */
[----:B------:R-:W-:Y:S01]  /*2010*/  @!P3 IMAD.MOV.U32 R35, RZ, RZ, R29 ;  /* 0x000000ffff23b224 */ /* 0x000fe200078e001d */
[----:B------:R-:W-:Y:S01]  /*2020*/  @!P5 LEA.HI.X R33, R36, R21, R13, 0x1, P1 ;  /* 0x000000152421d211 */ /* 0x000fe200008f0c0d */
[-C--:B------:R-:W-:Y:S01]  /*2030*/  @!P3 IMAD R12, R31, R19.reuse, R12 ;  /* 0x000000131f0cb224 */ /* 0x080fe200078e020c */
[----:B------:R-:W-:Y:S01]  /*2040*/  ISETP.GE.AND P1, PT, R9, R0, PT ;  /* 0x000000000900720c */ /* 0x000fe20003f26270 */
[----:B------:R-:W-:-:S04]  /*2050*/  @!P3 IMAD.WIDE.U32 R34, R30, R19, R34 ;  /* 0x000000131e22b225 */ /* 0x000fc800078e0022 */
[----:B------:R-:W-:Y:S01]  /*2060*/  @!P0 IMAD R14, R14, R30, RZ ;  /* 0x0000001e0e0e8224 */ /* 0x000fe200078e02ff */
[----:B------:R-:W-:Y:S01]  /*2070*/  @!P3 IADD3 R19, PT, PT, R35, R12, RZ ;  /* 0x0000000c2313b210 */ /* 0x000fe20007ffe0ff */
[-C--:B------:R-:W-:Y:S01]  /*2080*/  @!P0 IMAD.WIDE.U32 R28, R30, R15.reuse, R28 ;  /* 0x0000000f1e1c8225 */ /* 0x080fe200078e001c */
[-C--:B------:R-:W-:Y:S01]  /*2090*/  @!P2 LEA R36, P4, R38, R20.reuse, 0x1 ;  /* 0x000000142624a211 */ /* 0x080fe200078808ff */
[----:B------:R-:W-:Y:S01]  /*20a0*/  @!PT LDS RZ, [RZ] ;  /* 0x00000000fffff984 */ /* 0x000fe20000000800 */
[----:B------:R-:W-:Y:S01]  /*20b0*/  @!PT LDS RZ, [RZ] ;  /* 0x00000000fffff984 */ /* 0x000fe20000000800 */
[----:B------:R-:W-:Y:S01]  /*20c0*/  @!PT LDS RZ, [RZ] ;  /* 0x00000000fffff984 */ /* 0x000fe20000000800 */
[----:B------:R-:W-:Y:S02]  /*20d0*/  @!P5 LDGSTS.E.BYPASS.LTC128B.128 [R131], desc[UR4][R32.64] ;  /* 0x000000002083dfae */ /* 0x000fe4000b981a04 */
[----:B------:R-:W-:Y:S01]  /*20e0*/  @!P0 IMAD R13, R31, R15, R14 ;  /* 0x0000000f1f0d8224 */ /* 0x000fe200078e020e */
[-C--:B------:R-:W-:Y:S01]  /*20f0*/  @!P3 LEA R14, P6, R34, R20.reuse, 0x1 ;  /* 0x00000014220eb211 */ /* 0x080fe200078c08ff */
[----:B------:R-:W-:Y:S01]  /*2100*/  @!P2 IMAD.IADD R11, R39, 0x1, R11 ;  /* 0x00000001270ba824 */ /* 0x000fe200078e020b */
[----:B------:R-:W-:Y:S01]  /*2110*/  @!P5 LDGSTS.E.BYPASS.LTC128B.128 [R131+0x2000], desc[UR4][R32.64+0x80] ;  /* 0x020000802083dfae */ /* 0x000fe2000b981a04 */
[----:B------:R-:W-:Y:S01]  /*2120*/  IMAD.SHL.U32 R12, R208, 0x10, RZ ;  /* 0x00000010d00c7824 */ /* 0x000fe200078e00ff */
[----:B------:R-:W-:Y:S01]  /*2130*/  @!P3 LEA.HI.X R15, R34, R21, R19, 0x1, P6 ;  /* 0x00000015220fb211 */ /* 0x000fe200030f0c13 */
[----:B------:R-:W-:Y:S01]  /*2140*/  @!P0 IMAD.IADD R13, R29, 0x1, R13 ;  /* 0x000000011d0d8824 */ /* 0x000fe200078e020d */
[----:B------:R-:W-:-:S02]  /*2150*/  @!P0 LEA R20, P6, R28, R20, 0x1 ;  /* 0x000000141c148211 */ /* 0x000fc400078c08ff */
[-C--:B------:R-:W-:Y:S01]  /*2160*/  @!P2 LEA.HI.X R37, R38, R21.reuse, R11, 0x1, P4 ;  /* 0x000000152625a211 */ /* 0x080fe200020f0c0b */
[----:B------:R-:W-:Y:S01]  /*2170*/  @!P3 LDGSTS.E.BYPASS.LTC128B.128 [R131+0x800], desc[UR4][R14.64] ;  /* 0x008000000e83bfae */ /* 0x000fe2000b981a04 */
[----:B------:R-:W-:Y:S02]  /*2180*/  SHF.L.U64.HI R11, R208, 0x4, R209 ;  /* 0x00000004d00b7819 */ /* 0x000fe400000102d1 */
[----:B------:R-:W-:Y:S01]  /*2190*/  @!P1 LEA R30, P4, R12, R212, 0x1 ;  /* 0x000000d40c1e9211 */ /* 0x000fe200078808ff */
[----:B------:R1:W-:Y:S01]  /*21a0*/  @!P3 LDGSTS.E.BYPASS.LTC128B.128 [R131+0x2800], desc[UR4][R14.64+0x80] ;  /* 0x028000800e83bfae */ /* 0x0003e2000b981a04 */
[----:B------:R-:W-:Y:S02]  /*21b0*/  @!P0 LEA.HI.X R21, R28, R21, R13, 0x1, P6 ;  /* 0x000000151c158211 */ /* 0x000fe400030f0c0d */
[----:B------:R-:W-:Y:S01]  /*21c0*/  @!P1 LEA.HI.X R31, R12, R213, R11, 0x1, P4 ;  /* 0x000000d50c1f9211 */ /* 0x000fe200020f0c0b */
[----:B------:R-:W-:Y:S01]  /*21d0*/  @!P2 LDGSTS.E.BYPASS.LTC128B.128 [R131+0x1000], desc[UR4][R36.64] ;  /* 0x010000002483afae */ /* 0x000fe2000b981a04 */
[----:B------:R-:W-:-:S03]  /*21e0*/  ISETP.GE.AND P4, PT, R18, R0, PT ;  /* 0x000000001200720c */ /* 0x000fc60003f86270 */
[----:B------:R-:W-:Y:S01]  /*21f0*/  @!P2 LDGSTS.E.BYPASS.LTC128B.128 [R131+0x3000], desc[UR4][R36.64+0x80] ;  /* 0x030000802483afae */ /* 0x000fe2000b981a04 */
[----:B------:R-:W-:-:S03]  /*2200*/  ISETP.GE.AND P6, PT, R5, R0, PT ;  /* 0x000000000500720c */ /* 0x000fc60003fc6270 */
[----:B------:R-:W-:Y:S04]  /*2210*/  @!P0 LDGSTS.E.BYPASS.LTC128B.128 [R131+0x1800], desc[UR4][R20.64] ;  /* 0x0180000014838fae */ /* 0x000fe8000b981a04 */
[----:B------:R2:W-:Y:S01]  /*2220*/  @!P0 LDGSTS.E.BYPASS.LTC128B.128 [R131+0x3800], desc[UR4][R20.64+0x80] ;  /* 0x0380008014838fae */ /* 0x0005e2000b981a04 */
[----:B------:R-:W-:Y:S02]  /*2230*/  ISETP.GE.AND P0, PT, R7, R0, PT ;  /* 0x000000000700720c */ /* 0x000fe40003f06270 */
[C---:B------:R-:W-:Y:S01]  /*2240*/  IADD3 R13, PT, PT, R18.reuse, 0x60, RZ ;  /* 0x00000060120d7810 */ /* 0x040fe20007ffe0ff */
[----:B------:R-:W-:Y:S01]  /*2250*/  @!P4 LDGSTS.E.BYPASS.LTC128B.128 [R131+0x4000], desc[UR4][R212.64] ;  /* 0x04000000d483cfae */ /* 0x000fe2000b981a04 */
[----:B------:R-:W-:-:S03]  /*2260*/  IADD3 R19, PT, PT, R18, 0x40, RZ ;  /* 0x0000004012137810 */ /* 0x000fc60007ffe0ff */
[----:B------:R-:W-:Y:S01]  /*2270*/  @!P4 LDGSTS.E.BYPASS.LTC128B.128 [R131+0x8000], desc[UR4][R212.64+0x80] ;  /* 0x08000080d483cfae */ /* 0x000fe2000b981a04 */
[----:B-1----:R-:W-:-:S03]  /*2280*/  VIADD R15, R18, 0x50 ;  /* 0x00000050120f7836 */ /* 0x002fc60000000000 */
[----:B------:R-:W-:Y:S01]  /*2290*/  @!P1 LDGSTS.E.BYPASS.LTC128B.128 [R131+0x4800], desc[UR4][R30.64] ;  /* 0x048000001e839fae */ /* 0x000fe2000b981a04 */
[-C--:B------:R-:W-:Y:S02]  /*22a0*/  ISETP.GE.AND P2, PT, R13, R0.reuse, PT ;  /* 0x000000000d00720c */ /* 0x080fe40003f46270 */
[-C--:B------:R-:W-:Y:S01]  /*22b0*/  ISETP.GE.AND P3, PT, R15, R0.reuse, PT ;  /* 0x000000000f00720c */ /* 0x080fe20003f66270 */
[----:B------:R1:W-:Y:S01]  /*22c0*/  @!P1 LDGSTS.E.BYPASS.LTC128B.128 [R131+0x8800], desc[UR4][R30.64+0x80] ;  /* 0x088000801e839fae */ /* 0x0003e2000b981a04 */
[----:B------:R-:W-:Y:S01]  /*22d0*/  VIADD R11, R18, 0x70 ;  /* 0x00000070120b7836 */ /* 0x000fe20000000000 */
[----:B------:R-:W-:Y:S01]  /*22e0*/  ISETP.GE.AND P5, PT, R19, R0, PT ;  /* 0x000000001300720c */ /* 0x000fe20003fa6270 */
[----:B------:R-:W-:Y:S01]  /*22f0*/  @!P6 IMAD R28, R209, 0x60, RZ ;  /* 0x00000060d11ce824 */ /* 0x000fe200078e02ff */
[C---:B------:R-:W-:Y:S01]  /*2300*/  @!P0 LEA R38, P1, R208.reuse, R212, 0x6 ;  /* 0x000000d4d0268211 */ /* 0x040fe200078230ff */
[----:B--2---:R-:W-:-:S03]  /*2310*/  @!P6 IMAD.WIDE.U32 R20, R208, 0x60, R212 ;  /* 0x00000060d014e825 */ /* 0x004fc600078e00d4 */
[----:B------:R-:W-:Y:S02]  /*2320*/  @!P0 LEA.HI.X R39, R208, R213, R209, 0x6, P1 ;  /* 0x000000d5d0278211 */ /* 0x000fe400008f34d1 */
[----:B------:R-:W-:Y:S02]  /*2330*/  ISETP.GE.AND P1, PT, R11, R0, PT ;  /* 0x000000000b00720c */ /* 0x000fe40003f26270 */
[----:B------:R-:W-:Y:S01]  /*2340*/  @!P6 IADD3 R29, PT, PT, R21, R28, RZ ;  /* 0x0000001c151de210 */ /* 0x000fe20007ffe0ff */
[----:B------:R-:W-:Y:S01]  /*2350*/  IMAD R21, R23, R8, RZ ;  /* 0x0000000817157224 */ /* 0x000fe200078e02ff */
[----:B------:R-:W-:Y:S01]  /*2360*/  @!P3 MOV R32, R212 ;  /* 0x000000d40020b202 */ /* 0x000fe20000000f00 */
[----:B------:R-:W-:Y:S01]  /*2370*/  @!P3 IMAD.MOV.U32 R33, RZ, RZ, R213 ;  /* 0x000000ffff21b224 */ /* 0x000fe200078e00d5 */
[----:B------:R2:W-:Y:S01]  /*2380*/  @!P0 LDGSTS.E.BYPASS.LTC128B.128 [R131+0x5000], desc[UR4][R38.64] ;  /* 0x0500000026838fae */ /* 0x0005e2000b981a04 */
[----:B------:R-:W-:Y:S02]  /*2390*/  IMAD R21, R10, R22, R21 ;  /* 0x000000160a157224 */ /* 0x000fe400078e0215 */
[----:B------:R-:W-:Y:S01]  /*23a0*/  @!P2 IMAD.MOV.U32 R23, RZ, RZ, R213 ;  /* 0x000000ffff17a224 */ /* 0x000fe200078e00d5 */
[----:B------:R2:W-:Y:S01]  /*23b0*/  @!P0 LDGSTS.E.BYPASS.LTC128B.128 [R131+0x9000], desc[UR4][R38.64+0x80] ;  /* 0x0900008026838fae */ /* 0x0005e2000b981a04 */
[----:B------:R-:W-:Y:S01]  /*23c0*/  @!P5 LEA R36, P0, R208, R212, 0x7 ;  /* 0x000000d4d024d211 */ /* 0x000fe200078038ff */
[----:B-1----:R-:W-:Y:S01]  /*23d0*/  IMAD.WIDE.U32 R30, R22, R8, RZ ;  /* 0x00000008161e7225 */ /* 0x002fe200078e00ff */
[----:B------:R-:W-:-:S03]  /*23e0*/  @!P2 MOV R22, R212 ;  /* 0x000000d40016a202 */ /* 0x000fc60000000f00 */
[----:B------:R-:W-:Y:S02]  /*23f0*/  @!P3 IMAD R12, R209, 0xa0, RZ ;  /* 0x000000a0d10cb824 */ /* 0x000fe400078e02ff */
[C---:B------:R-:W-:Y:S01]  /*2400*/  @!P3 IMAD.WIDE.U32 R34, R208.reuse, 0xa0, R32 ;  /* 0x000000a0d022b825 */ /* 0x040fe200078e0020 */
        /* <DEDUP_REMOVED lines=24> */
[----:B------:R-:W-:Y:S01]  /*2590*/  IMAD.WIDE.U32 R20, R18, R24, R20 ;  /* 0x0000001812147225 */ /* 0x000fe200078e0014 */
[----:B------:R-:W-:-:S03]  /*25a0*/  SHF.L.U32 R130, R200, 0x6, RZ ;  /* 0x00000006c8827819 */ /* 0x000fc600000006ff */
[----:B------:R-:W-:Y:S01]  /*25b0*/  IMAD.IADD R215, R21, 0x1, R4 ;  /* 0x0000000115d77824 */ /* 0x000fe200078e0204 */
[----:B------:R-:W-:-:S04]  /*25c0*/  LEA R214, P0, R20, R16, 0x1 ;  /* 0x0000001014d67211 */ /* 0x000fc800078008ff */
[----:B------:R-:W-:Y:S01]  /*25d0*/  LEA.HI.X R215, R20, R17, R215, 0x1, P0 ;  /* 0x0000001114d77211 */ /* 0x000fe200000f0cd7 */
[----:B------:R-:W-:-:S08]  /*25e0*/  DEPBAR.LE SB0, 0x0 ;  /* 0x000080000000791a */ /* 0x000fd00000000000 */
[----:B------:R-:W-:Y:S05]  /*25f0*/  WARPSYNC.ALL ;  /* 0x0000000000007948 */ /* 0x000fea0003800000 */
[----:B------:R-:W-:Y:S01]  /*2600*/  LOP3.LUT R17, R130, 0x1c0, RZ, 0xc0, !PT ;  /* 0x000001c082117812 */ /* 0x000fe200078ec0ff */
[----:B------:R-:W-:Y:S01]  /*2610*/  BAR.SYNC.DEFER_BLOCKING 0x0 ;  /* 0x0000000000007b1d */ /* 0x000fe20000010000 */
[-C--:B------:R-:W-:Y:S01]  /*2620*/  ISETP.GE.AND P0, PT, R9, R0.reuse, PT ;  /* 0x000000000900720c */ /* 0x080fe20003f06270 */
[----:B------:R-:W-:Y:S01]  /*2630*/  IMAD.SHL.U32 R4, R24, 0x10, RZ ;  /* 0x0000001018047824 */ /* 0x000fe200078e00ff */
[-C--:B------:R-:W-:Y:S01]  /*2640*/  ISETP.GE.AND P5, PT, R5, R0.reuse, PT ;  /* 0x000000000500720c */ /* 0x080fe20003fa6270 */
[----:B------:R-:W-:Y:S01]  /*2650*/  IMAD.SHL.U32 R199, R200, 0x20, RZ ;  /* 0x00000020c8c77824 */ /* 0x000fe200078e00ff */
[-C--:B------:R-:W-:Y:S01]  /*2660*/  ISETP.GE.AND P3, PT, R15, R0.reuse, PT ;  /* 0x000000000f00720c */ /* 0x080fe20003f66270 */
[----:B------:R-:W-:Y:S01]  /*2670*/  IMAD.MOV.U32 R198, RZ, RZ, 0x20 ;  /* 0x00000020ffc67424 */ /* 0x000fe200078e00ff */
[-C--:B------:R-:W-:Y:S01]  /*2680*/  ISETP.GE.AND P2, PT, R13, R0.reuse, PT ;  /* 0x000000000d00720c */ /* 0x080fe20003f46270 */
[----:B------:R-:W-:Y:S01]  /*2690*/  IMAD.MOV.U32 R197, RZ, RZ, 0x40 ;  /* 0x00000040ffc57424 */ /* 0x000fe200078e00ff */
[----:B------:R-:W-:Y:S01]  /*26a0*/  LOP3.LUT R12, R17, 0x8, R200, 0x78, !PT ;  /* 0x00000008110c7812 */ /* 0x000fe200078e78c8 */
[----:B------:R-:W-:Y:S01]  /*26b0*/  VIADD R222, R26, 0xffffffff ;  /* 0xffffffff1ade7836 */ /* 0x000fe20000000000 */
[----:B------:R-:W-:Y:S01]  /*26c0*/  ISETP.GE.AND P6, PT, R7, R0, PT ;  /* 0x000000000700720c */ /* 0x000fe20003fc6270 */
[----:B------:R-:W-:Y:S01]  /*26d0*/  BSSY.RECONVERGENT B1, `(.L_x_632) ;  /* 0x0000226000017945 */ /* 0x000fe20003800200 */
[----:B------:R-:W-:-:S02]  /*26e0*/  SHF.L.U64.HI R5, R24, 0x4, R25 ;  /* 0x0000000418057819 */ /* 0x000fc40000010219 */
[----:B------:R-:W-:Y:S01]  /*26f0*/  LOP3.LUT R6, R130, 0x400, RZ, 0xc0, !PT ;  /* 0x0000040082067812 */ /* 0x000fe200078ec0ff */
[----:B------:R-:W-:Y:S01]  /*2700*/  @!P5 IMAD.MOV.U32 R14, RZ, RZ, R214 ;  /* 0x000000ffff0ed224 */ /* 0x000fe200078e00d6 */
[----:B------:R-:W-:Y:S01]  /*2710*/  LOP3.LUT R7, R12, R129, RZ, 0x3c, !PT ;  /* 0x000000810c077212 */ /* 0x000fe200078e3cff */
[----:B------:R-:W-:Y:S01]  /*2720*/  @!P5 IMAD.MOV.U32 R15, RZ, RZ, R215 ;  /* 0x000000ffff0fd224 */ /* 0x000fe200078e00d7 */
[----:B------:R-:W-:Y:S01]  /*2730*/  SHF.R.U32.HI R202, RZ, 0x1, R200 ;  /* 0x00000001ffca7819 */ /* 0x000fe200000116c8 */
[----:B------:R-:W-:Y:S01]  /*2740*/  @!P3 IMAD R8, R25, 0xa0, RZ ;  /* 0x000000a01908b824 */ /* 0x000fe200078e02ff */
[----:B------:R-:W-:Y:S01]  /*2750*/  ISETP.GE.AND P1, PT, R11, R0, PT ;  /* 0x000000000b00720c */ /* 0x000fe20003f26270 */
[----:B------:R-:W-:Y:S01]  /*2760*/  @!P5 IMAD.WIDE.U32 R20, R24, 0x60, R14 ;  /* 0x000000601814d825 */ /* 0x000fe200078e000e */
[----:B------:R-:W-:Y:S01]  /*2770*/  LOP3.LUT R27, R202, 0x8, RZ, 0xc0, !PT ;  /* 0x00000008ca1b7812 */ /* 0x000fe200078ec0ff */
[----:B------:R-:W-:Y:S01]  /*2780*/  @!PT LDS RZ, [RZ] ;  /* 0x00000000fffff984 */ /* 0x000fe20000000800 */
[----:B------:R-:W-:Y:S01]  /*2790*/  @!PT LDS RZ, [RZ] ;  /* 0x00000000fffff984 */ /* 0x000fe20000000800 */
[----:B------:R-:W-:Y:S01]  /*27a0*/  @!PT LDS RZ, [RZ] ;  /* 0x00000000fffff984 */ /* 0x000fe20000000800 */
[----:B------:R-:W-:Y:S01]  /*27b0*/  @!P4 LDGSTS.E.BYPASS.LTC128B.128 [R131+0xc000], desc[UR4][R214.64] ;  /* 0x0c000000d683cfae */ /* 0x000fe2000b981a04 */
[----:B------:R-:W-:Y:S01]  /*27c0*/  LOP3.LUT R199, R199, 0x7c00, RZ, 0xc0, !PT ;  /* 0x00007c00c7c77812 */ /* 0x000fe200078ec0ff */
[----:B------:R-:W-:-:S02]  /*27d0*/  @!P3 IMAD.WIDE.U32 R14, R24, 0xa0, R214 ;  /* 0x000000a0180eb825 */ /* 0x000fc400078e00d6 */
[----:B------:R-:W-:Y:S02]  /*27e0*/  @!P4 LDGSTS.E.BYPASS.LTC128B.128 [R131+0x10000], desc[UR4][R214.64+0x80] ;  /* 0x10000080d683cfae */ /* 0x000fe4000b981a04 */
[----:B------:R-:W-:Y:S02]  /*27f0*/  @!P3 IMAD.IADD R9, R15, 0x1, R8 ;  /* 0x000000010f09b824 */ /* 0x000fe400078e0208 */
[----:B------:R-:W-:Y:S01]  /*2800*/  @P4 STS.128 [R131+0xc000], RZ ;  /* 0x00c000ff83004388 */ /* 0x000fe20000000c00 */
[----:B------:R-:W-:Y:S02]  /*2810*/  @!P3 IMAD.MOV.U32 R8, RZ, RZ, R14 ;  /* 0x000000ffff08b224 */ /* 0x000fe400078e000e */
[----:B------:R-:W-:Y:S01]  /*2820*/  @!P5 IMAD R10, R25, 0x60, RZ ;  /* 0x00000060190ad824 */ /* 0x000fe200078e02ff */
[----:B------:R-:W-:Y:S01]  /*2830*/  @P4 STS.128 [R131+0x10000], RZ ;  /* 0x010000ff83004388 */ /* 0x000fe20000000c00 */
[----:B------:R-:W-:Y:S01]  /*2840*/  @!P0 LEA R16, P4, R4, R214, 0x1 ;  /* 0x000000d604108211 */ /* 0x000fe200078808ff */
[----:B------:R-:W-:-:S02]  /*2850*/  @!P1 IMAD.WIDE.U32 R12, R24, 0xe0, R214 ;  /* 0x000000e0180c9825 */ /* 0x000fc400078e00d6 */
[----:B------:R-:W-:Y:S01]  /*2860*/  @P0 STS.128 [R131+0xc800], RZ ;  /* 0x00c800ff83000388 */ /* 0x000fe20000000c00 */
[----:B------:R-:W-:Y:S01]  /*2870*/  @!P0 LEA.HI.X R17, R4, R215, R5, 0x1, P4 ;  /* 0x000000d704118211 */ /* 0x000fe200020f0c05 */
[----:B------:R-:W-:Y:S01]  /*2880*/  @!P2 IMAD R5, R25, 0xc0, RZ ;  /* 0x000000c01905a824 */ /* 0x000fe200078e02ff */
[----:B------:R-:W-:Y:S01]  /*2890*/  ISETP.GE.AND P4, PT, R19, R0, PT ;  /* 0x000000001300720c */ /* 0x000fe20003f86270 */
[----:B------:R-:W-:Y:S01]  /*28a0*/  IMAD R0, R7, 0x2, R6 ;  /* 0x0000000207007824 */ /* 0x000fe200078e0206 */
[----:B------:R-:W-:Y:S01]  /*28b0*/  @P0 STS.128 [R131+0x10800], RZ ;  /* 0x010800ff83000388 */ /* 0x000fe20000000c00 */
[----:B------:R-:W-:Y:S02]  /*28c0*/  @!P2 IMAD.MOV.U32 R6, RZ, RZ, R214 ;  /* 0x000000ffff06a224 */ /* 0x000fe400078e00d6 */
[----:B------:R-:W-:Y:S01]  /*28d0*/  @!P2 IMAD.MOV.U32 R7, RZ, RZ, R215 ;  /* 0x000000ffff07a224 */ /* 0x000fe200078e00d7 */
[----:B------:R-:W-:Y:S01]  /*28e0*/  @!PT LDS RZ, [RZ] ;  /* 0x00000000fffff984 */ /* 0x000fe20000000800 */
[----:B------:R-:W-:Y:S01]  /*28f0*/  @!PT LDS RZ, [RZ] ;  /* 0x00000000fffff984 */ /* 0x000fe20000000800 */
[----:B------:R-:W-:Y:S01]  /*2900*/  @!PT LDS RZ, [RZ] ;  /* 0x00000000fffff984 */ /* 0x000fe20000000800 */
[----:B------:R-:W-:Y:S01]  /*2910*/  @!P0 LDGSTS.E.BYPASS.LTC128B.128 [R131+0xc800], desc[UR4][R16.64] ;  /* 0x0c80000010838fae */ /* 0x000fe2000b981a04 */
[----:B------:R-:W-:-:S02]  /*2920*/  @!P5 IMAD.IADD R11, R21, 0x1, R10 ;  /* 0x00000001150bd824 */ /* 0x000fc400078e020a */
[----:B------:R-:W-:Y:S01]  /*2930*/  @!P2 IMAD.WIDE.U32 R14, R24, 0xc0, R6 ;  /* 0x000000c0180ea825 */ /* 0x000fe200078e0006 */
[----:B------:R1:W-:Y:S01]  /*2940*/  @!P0 LDGSTS.E.BYPASS.LTC128B.128 [R131+0x10800], desc[UR4][R16.64+0x80] ;  /* 0x1080008010838fae */ /* 0x0003e2000b981a04 */
[----:B------:R-:W-:Y:S02]  /*2950*/  LOP3.LUT R6, R27, 0x1c0, R130, 0x78, !PT ;  /* 0x000001c01b067812 */ /* 0x000fe400078e7882 */
[----:B------:R-:W-:Y:S01]  /*2960*/  @!P2 IMAD.IADD R15, R15, 0x1, R5 ;  /* 0x000000010f0fa824 */ /* 0x000fe200078e0205 */
[----:B------:R-:W-:Y:S01]  /*2970*/  @P6 STS.128 [R131+0xd000], RZ ;  /* 0x00d000ff83006388 */ /* 0x000fe20000000c00 */
[----:B------:R-:W-:Y:S01]  /*2980*/  LOP3.LUT R5, R6, R129, RZ, 0x3c, !PT ;  /* 0x0000008106057212 */ /* 0x000fe200078e3cff */
[----:B------:R-:W-:Y:S02]  /*2990*/  @!P5 IMAD.MOV.U32 R10, RZ, RZ, R20 ;  /* 0x000000ffff0ad224 */ /* 0x000fe400078e0014 */
[----:B------:R-:W-:Y:S01]  /*29a0*/  @!P1 IMAD R4, R25, 0xe0, RZ ;  /* 0x000000e019049824 */ /* 0x000fe200078e02ff */
[----:B------:R-:W-:Y:S01]  /*29b0*/  @P6 STS.128 [R131+0x11000], RZ ;  /* 0x011000ff83006388 */ /* 0x000fe20000000c00 */
[----:B------:R-:W-:-:S02]  /*29c0*/  IMAD.IADD R201, R203, 0x1, R0 ;  /* 0x00000001cbc97824 */ /* 0x000fc400078e0200 */
[----:B------:R-:W-:Y:S01]  /*29d0*/  @!P1 IMAD.IADD R13, R13, 0x1, R4 ;  /* 0x000000010d0d9824 */ /* 0x000fe200078e0204 */
[----:B------:R-:W-:-:S05]  /*29e0*/  LOP3.LUT R4, R199, 0x200, R130, 0xf8, !PT ;  /* 0x00000200c7047812 */ /* 0x000fca00078ef882 */
[----:B------:R-:W-:-:S04]  /*29f0*/  IMAD.IADD R4, R5, 0x1, R4 ;  /* 0x0000000105047824 */ /* 0x000fc800078e0204 */
        /* <DEDUP_REMOVED lines=143> */
[C---:B-1----:R-:W-:Y:S01]  /*32f0*/  HMMA.16816.F32 R36, R68.reuse, R8, R36 ;  /* 0x000000084424723c */ /* 0x042fe20000001824 */
[----:B------:R-:W-:Y:S07]  /*3300*/  LDSM.16.M88.4 R120, [R134+0xb000] ;  /* 0x00b000008678783b */ /* 0x000fee0000000200 */
        /* <DEDUP_REMOVED lines=16> */
[----:B------:R-:W-:Y:S07]  /*3410*/  LDSM.16.M88.4 R88, [R201+0xb000] ;  /* 0x00b00000c958783b */ /* 0x000fee0000000200 */
        /* <DEDUP_REMOVED lines=28> */
[----:B------:R-:W-:Y:S08]  /*35e0*/  HMMA.16816.F32 R112, R80, R88, R112 ;  /* 0x000000585070723c */ /* 0x000ff00000001870 */
[C---:B----4-:R-:W-:Y:S08]  /*35f0*/  HMMA.16816.F32 R36, R124.reuse, R64, R36 ;  /* 0x000000407c24723c */ /* 0x050ff00000001824 */
[----:B------:R-:W-:Y:S01]  /*3600*/  HMMA.16816.F32 R32, R124, R66, R32 ;  /* 0x000000427c20723c */ /* 0x000fe20000001820 */
[----:B------:R-:W4:Y:S07]  /*3610*/  LDSM.16.M88.4 R64, [R133+0xb800] ;  /* 0x00b800008540783b */ /* 0x000f2e0000000200 */
[C---:B------:R-:W-:Y:S01]  /*3620*/  HMMA.16816.F32 R108, R80.reuse, R90, R108 ;  /* 0x0000005a506c723c */ /* 0x040fe2000000186c */
[----:B------:R-:W-:Y:S07]  /*3630*/  LDSM.16.M88.4 R88, [R133+0x8800] ;  /* 0x008800008558783b */ /* 0x000fee0000000200 */
[C---:B------:R-:W-:Y:S08]  /*3640*/  HMMA.16816.F32 R104, R80.reuse, R84, R104 ;  /* 0x000000545068723c */ /* 0x040ff00000001868 */
[----:B------:R-:W-:Y:S01]  /*3650*/  HMMA.16816.F32 R100, R80, R86, R100 ;  /* 0x000000565064723c */ /* 0x000fe20000001864 */
[----:B------:R-:W4:Y:S04]  /*3660*/  LDSM.16.M88.4 R84, [R133+0x9000] ;  /* 0x009000008554783b */ /* 0x000f280000000200 */
[----:B------:R-:W-:Y:S03]  /*3670*/  LDSM.16.M88.4 R80, [R133+0x9800] ;  /* 0x009800008550783b */ /* 0x000fe60000000200 */
[C---:B-1----:R-:W-:Y:S08]  /*3680*/  HMMA.16816.F32 R28, R124.reuse, R8, R28 ;  /* 0x000000087c1c723c */ /* 0x042ff0000000181c */
[C---:B------:R-:W-:Y:S01]  /*3690*/  HMMA.16816.F32 R20, R124.reuse, R10, R20 ;  /* 0x0000000a7c14723c */ /* 0x040fe20000001814 */
[----:B------:R-:W-:Y:S07]  /*36a0*/  LDSM.16.M88.4 R8, [R136+0x8000] ;  /* 0x008000008808783b */ /* 0x000fee0000000200 */
[C---:B---3--:R-:W-:Y:S08]  /*36b0*/  HMMA.16816.F32 R16, R124.reuse, R4, R16 ;  /* 0x000000047c10723c */ /* 0x048ff00000001810 */
[C---:B------:R-:W-:Y:S01]  /*36c0*/  HMMA.16816.F32 R12, R124.reuse, R6, R12 ;  /* 0x000000067c0c723c */ /* 0x040fe2000000180c */
[----:B------:R-:W1:Y:S07]  /*36d0*/  LDSM.16.M88.4 R4, [R137+0x2000] ;  /* 0x002000008904783b */ /* 0x000e6e0000000200 */
[C---:B------:R-:W-:Y:S08]  /*36e0*/  HMMA.16816.F32 R60, R124.reuse, R76, R60 ;  /* 0x0000004c7c3c723c */ /* 0x040ff0000000183c */
[C---:B------:R-:W-:Y:S01]  /*36f0*/  HMMA.16816.F32 R56, R124.reuse, R78, R56 ;  /* 0x0000004e7c38723c */ /* 0x040fe20000001838 */
[----:B------:R-:W-:Y:S07]  /*3700*/  LDSM.16.M88.4 R76, [R133+0xa000] ;  /* 0x00a00000854c783b */ /* 0x000fee0000000200 */
[C---:B------:R-:W-:Y:S08]  /*3710*/  HMMA.16816.F32 R112, R124.reuse, R120, R112 ;  /* 0x000000787c70723c */ /* 0x040ff00000001870 */
[C---:B------:R-:W-:Y:S08]  /*3720*/  HMMA.16816.F32 R108, R124.reuse, R122, R108 ;  /* 0x0000007a7c6c723c */ /* 0x040ff0000000186c */
[C---:B-----5:R-:W-:Y:S08]  /*3730*/  HMMA.16816.F32 R104, R124.reuse, R116, R104 ;  /* 0x000000747c68723c */ /* 0x060ff00000001868 */
[----:B------:R-:W-:Y:S08]  /*3740*/  HMMA.16816.F32 R100, R124, R118, R100 ;  /* 0x000000767c64723c */ /* 0x000ff00000001864 */
[C---:B------:R-:W-:Y:S08]  /*3750*/  HMMA.16816.F32 R60, R96.reuse, R92, R60 ;  /* 0x0000005c603c723c */ /* 0x040ff0000000183c */
[C---:B------:R-:W-:Y:S08]  /*3760*/  HMMA.16816.F32 R56, R96.reuse, R94, R56 ;  /* 0x0000005e6038723c */ /* 0x040ff00000001838 */
[----:B--2---:R-:W-:Y:S01]  /*3770*/  HMMA.16816.F32 R112, R96, R68, R112 ;  /* 0x000000446070723c */ /* 0x004fe20000001870 */
[----:B------:R-:W-:-:S07]  /*3780*/  IMAD.SHL.U32 R68, R200, 0x2, RZ ;  /* 0x00000002c8447824 */ /* 0x000fce00078e00ff */
[C---:B------:R-:W-:Y:S08]  /*3790*/  HMMA.16816.F32 R52, R124.reuse, R72, R52 ;  /* 0x000000487c34723c */ /* 0x040ff00000001834 */
[----:B------:R-:W-:Y:S01]  /*37a0*/  HMMA.16816.F32 R48, R124, R74, R48 ;  /* 0x0000004a7c30723c */ /* 0x000fe20000001830 */
[----:B------:R-:W2:Y:S07]  /*37b0*/  LDSM.16.M88.4 R72, [R133+0xa800] ;  /* 0x00a800008548783b */ /* 0x000eae0000000200 */
[----:B------:R-:W-:Y:S01]  /*37c0*/  HMMA.16816.F32 R108, R96, R70, R108 ;  /* 0x00000046606c723c */ /* 0x000fe2000000186c */
[----:B------:R-:W-:-:S05]  /*37d0*/  LOP3.LUT R71, R68, 0x6, RZ, 0xc0, !PT ;  /* 0x0000000644477812 */ /* 0x000fca00078ec0ff */
[----:B------:R-:W-:Y:S02]  /*37e0*/  IMAD.IADD R71, R218, 0x1, R71 ;  /* 0x00000001da477824 */ /* 0x000fe400078e0247 */
[----:B----4-:R-:W-:Y:S02]  /*37f0*/  HMMA.16816.F32 R104, R96, R64, R104 ;  /* 0x000000406068723c */ /* 0x010fe40000001868 */
[C---:B------:R-:W-:Y:S01]  /*3800*/  VIADD R69, R71.reuse, 0x1 ;  /* 0x0000000147457836 */ /* 0x040fe20000000000 */
[----:B------:R-:W-:-:S04]  /*3810*/  ISETP.GE.AND P1, PT, R71, R132, PT ;  /* 0x000000844700720c */ /* 0x000fc80003f26270 */
[----:B------:R-:W-:Y:S01]  /*3820*/  ISETP.GE.AND P0, PT, R69, R132, PT ;  /* 0x000000844500720c */ /* 0x000fe20003f06270 */
[----:B------:R-:W-:Y:S01]  /*3830*/  HMMA.16816.F32 R100, R96, R66, R100 ;  /* 0x000000426064723c */ /* 0x000fe20000001864 */
[----:B------:R-:W3:Y:S01]  /*3840*/  LDSM.16.M88.4 R64, [R136+0x9000] ;  /* 0x009000008840783b */ /* 0x000ee20000000200 */
[----:B------:R-:W-:-:S05]  /*3850*/  VIADD R69, R71, 0x10 ;  /* 0x0000001047457836 */ /* 0x000fca0000000000 */
[----:B------:R-:W-:Y:S01]  /*3860*/  ISETP.GE.AND P4, PT, R69, R132, PT ;  /* 0x000000844500720c */ /* 0x000fe20003f86270 */
[----:B------:R-:W-:Y:S01]  /*3870*/  HMMA.16816.F32 R44, R96, R84, R44 ;  /* 0x00000054602c723c */ /* 0x000fe2000000182c */
[----:B------:R-:W-:-:S07]  /*3880*/  VIADD R69, R71, 0x18 ;  /* 0x0000001847457836 */ /* 0x000fce0000000000 */
[----:B------:R-:W-:Y:S01]  /*3890*/  HMMA.16816.F32 R40, R96, R86, R40 ;  /* 0x000000566028723c */ /* 0x000fe20000001828 */
[----:B------:R-:W4:Y:S07]  /*38a0*/  LDSM.16.M88.4 R84, [R136+0x8800] ;  /* 0x008800008854783b */ /* 0x000f2e0000000200 */
[----:B-1----:R-:W-:Y:S01]  /*38b0*/  HMMA.16816.F32 R60, R4, R8, R60 ;  /* 0x00000008043c723c */ /* 0x002fe2000000183c */
[----:B------:R-:W-:-:S05]  /*38c0*/  VIADD R9, R71, 0x9 ;  /* 0x0000000947097836 */ /* 0x000fca0000000000 */
[----:B------:R-:W-:Y:S02]  /*38d0*/  ISETP.GE.AND P5, PT, R9, R132, PT ;  /* 0x000000840900720c */ /* 0x000fe40003fa6270 */
[----:B------:R-:W-:Y:S01]  /*38e0*/  HMMA.16816.F32 R56, R4, R10, R56 ;  /* 0x0000000a0438723c */ /* 0x000fe20000001838 */
[----:B------:R-:W-:-:S05]  /*38f0*/  VIADD R11, R71, 0x8 ;  /* 0x00000008470b7836 */ /* 0x000fca0000000000 */
[----:B------:R-:W-:Y:S02]  /*3900*/  ISETP.GE.AND P6, PT, R11, R132, PT ;  /* 0x000000840b00720c */ /* 0x000fe40003fc6270 */
[----:B------:R-:W1:Y:S01]  /*3910*/  LDSM.16.M88.4 R8, [R136+0x9800] ;  /* 0x009800008808783b */ /* 0x000e620000000200 */
[----:B------:R-:W-:Y:S02]  /*3920*/  HMMA.16816.F32 R52, R96, R88, R52 ;  /* 0x000000586034723c */ /* 0x000fe40000001834 */
[----:B------:R-:W-:-:S06]  /*3930*/  FSEL R68, R60, -INF , !P1 ;  /* 0xff8000003c447808 */ /* 0x000fcc0004800000 */
[----:B------:R-:W-:Y:S02]  /*3940*/  HMMA.16816.F32 R36, R96, R80, R36 ;  /* 0x000000506024723c */ /* 0x000fe40000001824 */
[----:B------:R-:W-:Y:S02]  /*3950*/  FSEL R80, R59, -INF , !P5 ;  /* 0xff8000003b507808 */ /* 0x000fe40006800000 */
[----:B------:R-:W-:Y:S01]  /*3960*/  FSEL R70, R57, -INF , !P5 ;  /* 0xff80000039467808 */ /* 0x000fe20006800000 */
[----:B------:R-:W-:-:S03]  /*3970*/  VIADD R57, R71, 0x28 ;  /* 0x0000002847397836 */ /* 0x000fc60000000000 */
[----:B--2---:R-:W-:Y:S01]  /*3980*/  HMMA.16816.F32 R16, R96, R72, R16 ;  /* 0x000000486010723c */ /* 0x004fe20000001810 */
[----:B------:R-:W-:Y:S01]  /*3990*/  VIADD R73, R71, 0x11 ;  /* 0x0000001147497836 */ /* 0x000fe20000000000 */
[----:B------:R-:W-:Y:S02]  /*39a0*/  FSEL R72, R62, -INF , !P1 ;  /* 0xff8000003e487808 */ /* 0x000fe40004800000 */
[-C--:B------:R-:W-:Y:S02]  /*39b0*/  ISETP.GE.AND P1, PT, R69, R132.reuse, PT ;  /* 0x000000844500720c */ /* 0x080fe40003f26270 */
[----:B------:R-:W-:Y:S01]  /*39c0*/  ISETP.GE.AND P3, PT, R73, R132, PT ;  /* 0x000000844900720c */ /* 0x000fe20003f66270 */
[----:B------:R-:W-:Y:S01]  /*39d0*/  VIADD R73, R71, 0x19 ;  /* 0x0000001947497836 */ /* 0x000fe20000000000 */
[----:B---3--:R-:W-:Y:S01]  /*39e0*/  HMMA.16816.F32 R44, R4, R64, R44 ;  /* 0x00000040042c723c */ /* 0x008fe2000000182c */
[----:B------:R-:W-:Y:S01]  /*39f0*/  FSEL R69, R61, -INF , !P0 ;  /* 0xff8000003d457808 */ /* 0x000fe20004000000 */
[----:B------:R-:W-:-:S05]  /*3a00*/  VIADD R65, R71, 0x21 ;  /* 0x0000002147417836 */ /* 0x000fca0000000000 */
[----:B------:R-:W-:Y:S01]  /*3a10*/  ISETP.GE.AND P5, PT, R65, R132, PT ;  /* 0x000000844100720c */ /* 0x000fe20003fa6270 */
[----:B----4-:R-:W-:Y:S08]  /*3a20*/  HMMA.16816.F32 R52, R4, R84, R52 ;  /* 0x000000540434723c */ /* 0x010ff00000001834 */
[----:B------:R-:W-:Y:S03]  /*3a30*/  HMMA.16816.F32 R32, R96, R82, R32 ;  /* 0x000000526020723c */ /* 0x000fe60000001820 */
[----:B------:R-:W-:-:S02]  /*3a40*/  FSEL R244, R47, -INF , !P5 ;  /* 0xff8000002ff47808 */ /* 0x000fc40006800000 */
[----:B------:R-:W-:Y:S01]  /*3a50*/  FSEL R240, R45, -INF , !P5 ;  /* 0xff8000002df07808 */ /* 0x000fe20006800000 */
[C---:B------:R-:W-:Y:S02]  /*3a60*/  VIADD R45, R71.reuse, 0x40 ;  /* 0x00000040472d7836 */ /* 0x040fe40000000000 */
[C---:B------:R-:W-:Y:S01]  /*3a70*/  HMMA.16816.F32 R12, R96.reuse, R74, R12 ;  /* 0x0000004a600c723c */ /* 0x040fe2000000180c */
[----:B------:R-:W-:Y:S01]  /*3a80*/  VIADD R75, R71, 0x20 ;  /* 0x00000020474b7836 */ /* 0x000fe20000000000 */
[----:B------:R-:W-:Y:S02]  /*3a90*/  FSEL R74, R63, -INF , !P0 ;  /* 0xff8000003f4a7808 */ /* 0x000fe40004000000 */
[-C--:B------:R-:W-:Y:S01]  /*3aa0*/  ISETP.GE.AND P0, PT, R73, R132.reuse, PT ;  /* 0x000000844900720c */ /* 0x080fe20003f06270 */
[----:B------:R-:W2:Y:S01]  /*3ab0*/  LDSM.16.M88.4 R60, [R136+0xa000] ;  /* 0x00a00000883c783b */ /* 0x000ea20000000200 */
[----:B------:R-:W-:Y:S02]  /*3ac0*/  FSEL R73, R58, -INF , !P6 ;  /* 0xff8000003a497808 */ /* 0x000fe40007000000 */
[----:B------:R-:W-:Y:S01]  /*3ad0*/  FSEL R58, R56, -INF , !P6 ;  /* 0xff800000383a7808 */ /* 0x000fe20007000000 */
[----:B------:R-:W-:Y:S01]  /*3ae0*/  HMMA.16816.F32 R48, R96, R90, R48 ;  /* 0x0000005a6030723c */ /* 0x000fe20000001830 */
[----:B------:R-:W-:-:S02]  /*3af0*/  ISETP.GE.AND P6, PT, R75, R132, PT ;  /* 0x000000844b00720c */ /* 0x000fc40003fc6270 */
[----:B------:R-:W-:Y:S02]  /*3b00*/  FSEL R92, R52, -INF , !P4 ;  /* 0xff800000345c7808 */ /* 0x000fe40006000000 */
[----:B------:R-:W-:Y:S02]  /*3b10*/  FSEL R142, R46, -INF , !P6 ;  /* 0xff8000002e8e7808 */ /* 0x000fe40007000000 */
[----:B------:R-:W-:Y:S01]  /*3b20*/  FSEL R46, R44, -INF , !P6 ;  /* 0xff8000002c2e7808 */ /* 0x000fe20007000000 */
[----:B-1----:R-:W-:Y:S01]  /*3b30*/  HMMA.16816.F32 R36, R4, R8, R36 ;  /* 0x000000080424723c */ /* 0x002fe20000001824 */
[----:B------:R-:W-:Y:S01]  /*3b40*/  VIADD R9, R71, 0x38 ;  /* 0x0000003847097836 */ /* 0x000fe20000000000 */
[----:B------:R-:W-:-:S04]  /*3b50*/  FSEL R94, R53, -INF , !P3 ;  /* 0xff800000355e7808 */ /* 0x000fc80005800000 */
[-C--:B------:R-:W-:Y:S01]  /*3b60*/  ISETP.GE.AND P6, PT, R9, R132.reuse, PT ;  /* 0x000000840900720c */ /* 0x080fe20003fc6270 */
[----:B------:R-:W-:Y:S01]  /*3b70*/  VIADD R9, R71, 0x39 ;  /* 0x0000003947097836 */ /* 0x000fe20000000000 */
[----:B------:R-:W-:Y:S01]  /*3b80*/  HMMA.16816.F32 R28, R96, R76, R28 ;  /* 0x0000004c601c723c */ /* 0x000fe2000000181c */
[----:B------:R-:W-:Y:S02]  /*3b90*/  FSEL R76, R54, -INF , !P4 ;  /* 0xff800000364c7808 */ /* 0x000fe40006000000 */
[-C--:B------:R-:W-:Y:S01]  /*3ba0*/  ISETP.GE.AND P4, PT, R57, R132.reuse, PT ;  /* 0x000000843900720c */ /* 0x080fe20003f86270 */
[----:B------:R-:W-:Y:S01]  /*3bb0*/  VIADD R57, R71, 0x29 ;  /* 0x0000002947397836 */ /* 0x000fe20000000000 */
[----:B------:R-:W-:-:S03]  /*3bc0*/  ISETP.GE.AND P5, PT, R9, R132, PT ;  /* 0x000000840900720c */ /* 0x000fc60003fa6270 */
[----:B------:R-:W-:Y:S01]  /*3bd0*/  HMMA.16816.F32 R20, R96, R78, R20 ;  /* 0x0000004e6014723c */ /* 0x000fe20000001814 */
[----:B------:R-:W-:Y:S02]  /*3be0*/  FSEL R78, R55, -INF , !P3 ;  /* 0xff800000374e7808 */ /* 0x000fe40005800000 */
[----:B------:R-:W1:Y:S01]  /*3bf0*/  LDSM.16.M88.4 R52, [R136+0xa800] ;  /* 0x00a800008834783b */ /* 0x000e620000000200 */
[----:B------:R-:W-:Y:S01]  /*3c00*/  ISETP.GE.AND P3, PT, R57, R132, PT ;  /* 0x000000843900720c */ /* 0x000fe20003f66270 */
[----:B------:R-:W-:-:S03]  /*3c10*/  VIADD R57, R71, 0x30 ;  /* 0x0000003047397836 */ /* 0x000fc60000000000 */
[----:B------:R-:W-:Y:S01]  /*3c20*/  HMMA.16816.F32 R32, R4, R10, R32 ;  /* 0x0000000a0420723c */ /* 0x000fe20000001820 */
[----:B------:R-:W3:Y:S04]  /*3c30*/  LDSM.16.M88.4 R8, [R136+0xb000] ;  /* 0x00b000008808783b */ /* 0x000ee80000000200 */
[----:B------:R-:W4:Y:S01]  /*3c40*/  LDSM.16.M88.4 R136, [R136+0xb800] ;  /* 0x00b800008888783b */ /* 0x000f220000000200 */
[----:B------:R-:W-:-:S04]  /*3c50*/  DEPBAR.LE SB0, 0x0 ;  /* 0x000080000000791a */ /* 0x000fc80000000000 */
[C---:B------:R-:W-:Y:S08]  /*3c60*/  HMMA.16816.F32 R48, R4.reuse, R86, R48 ;  /* 0x000000560430723c */ /* 0x040ff00000001830 */
[----:B------:R-:W-:Y:S01]  /*3c70*/  HMMA.16816.F32 R40, R4, R66, R40 ;  /* 0x000000420428723c */ /* 0x000fe20000001828 */
[----:B------:R-:W-:Y:S02]  /*3c80*/  FSEL R232, R34, -INF , !P6 ;  /* 0xff80000022e87808 */ /* 0x000fe40007000000 */
[----:B------:R-:W-:-:S02]  /*3c90*/  FSEL R206, R32, -INF , !P6 ;  /* 0xff80000020ce7808 */ /* 0x000fc40007000000 */
[----:B------:R-:W-:Y:S02]  /*3ca0*/  FSEL R148, R35, -INF , !P5 ;  /* 0xff80000023947808 */ /* 0x000fe40006800000 */
[----:B------:R-:W-:Y:S01]  /*3cb0*/  FSEL R220, R33, -INF , !P5 ;  /* 0xff80000021dc7808 */ /* 0x000fe20006800000 */
[C---:B--2---:R-:W-:Y:S01]  /*3cc0*/  HMMA.16816.F32 R28, R4.reuse, R60, R28 ;  /* 0x0000003c041c723c */ /* 0x044fe2000000181c */
[----:B------:R-:W-:Y:S02]  /*3cd0*/  VIADD R33, R71, 0x58 ;  /* 0x0000005847217836 */ /* 0x000fe40000000000 */
[----:B------:R-:W-:Y:S02]  /*3ce0*/  FSEL R86, R50, -INF , !P1 ;  /* 0xff80000032567808 */ /* 0x000fe40004800000 */
[----:B------:R-:W-:Y:S02]  /*3cf0*/  FSEL R50, R48, -INF , !P1 ;  /* 0xff80000030327808 */ /* 0x000fe40004800000 */
[----:B------:R-:W-:Y:S01]  /*3d00*/  ISETP.GE.AND P1, PT, R57, R132, PT ;  /* 0x000000843900720c */ /* 0x000fe20003f26270 */
[----:B------:R-:W-:Y:S01]  /*3d10*/  VIADD R57, R71, 0x31 ;  /* 0x0000003147397836 */ /* 0x000fe20000000000 */
[----:B------:R-:W-:Y:S01]  /*3d20*/  FSEL R84, R51, -INF , !P0 ;  /* 0xff80000033547808 */ /* 0x000fe20004000000 */
[----:B-1----:R-:W-:Y:S01]  /*3d30*/  HMMA.16816.F32 R16, R4, R52, R16 ;  /* 0x000000340410723c */ /* 0x002fe20000001810 */
[----:B------:R-:W-:-:S02]  /*3d40*/  FSEL R116, R49, -INF , !P0 ;  /* 0xff80000031747808 */ /* 0x000fc40004000000 */
[-C--:B------:R-:W-:Y:S02]  /*3d50*/  ISETP.GE.AND P0, PT, R57, R132.reuse, PT ;  /* 0x000000843900720c */ /* 0x080fe40003f06270 */
[----:B------:R-:W-:Y:S02]  /*3d60*/  FSEL R242, R42, -INF , !P4 ;  /* 0xff8000002af27808 */ /* 0x000fe40006000000 */
[----:B------:R-:W-:Y:S01]  /*3d70*/  FSEL R230, R37, -INF , !P0 ;  /* 0xff80000025e67808 */ /* 0x000fe20004000000 */
[----:B------:R-:W-:Y:S01]  /*3d80*/  VIADD R37, R71, 0x50 ;  /* 0x0000005047257836 */ /* 0x000fe20000000000 */
[C---:B------:R-:W-:Y:S01]  /*3d90*/  HMMA.16816.F32 R20, R4.reuse, R62, R20 ;  /* 0x0000003e0414723c */ /* 0x040fe20000001814 */
[----:B------:R-:W-:Y:S02]  /*3da0*/  FSEL R238, R40, -INF , !P4 ;  /* 0xff80000028ee7808 */ /* 0x000fe40006000000 */
[-C--:B------:R-:W-:Y:S01]  /*3db0*/  ISETP.GE.AND P4, PT, R45, R132.reuse, PT ;  /* 0x000000842d00720c */ /* 0x080fe20003f86270 */
[----:B------:R-:W-:Y:S01]  /*3dc0*/  VIADD R45, R71, 0x41 ;  /* 0x00000041472d7836 */ /* 0x000fe20000000000 */
[-C--:B------:R-:W-:Y:S01]  /*3dd0*/  ISETP.GE.AND P6, PT, R37, R132.reuse, PT ;  /* 0x000000842500720c */ /* 0x080fe20003fc6270 */
[----:B------:R-:W-:Y:S01]  /*3de0*/  VIADD R37, R71, 0x51 ;  /* 0x0000005147257836 */ /* 0x000fe20000000000 */
[----:B------:R-:W-:Y:S01]  /*3df0*/  FSEL R236, R43, -INF , !P3 ;  /* 0xff8000002bec7808 */ /* 0x000fe20005800000 */
[----:B---3--:R-:W-:Y:S01]  /*3e00*/  HMMA.16816.F32 R108, R4, R10, R108 ;  /* 0x0000000a046c723c */ /* 0x008fe2000000186c */
[----:B------:R-:W-:Y:S01]  /*3e10*/  FSEL R40, R41, -INF , !P3 ;  /* 0xff80000029287808 */ /* 0x000fe20005800000 */
[----:B------:R-:W-:Y:S01]  /*3e20*/  VIADD R41, R71, 0x48 ;  /* 0x0000004847297836 */ /* 0x000fe20000000000 */
[-C--:B------:R-:W-:Y:S01]  /*3e30*/  ISETP.GE.AND P3, PT, R45, R132.reuse, PT ;  /* 0x000000842d00720c */ /* 0x080fe20003f66270 */
[----:B------:R-:W-:Y:S01]  /*3e40*/  VIADD R11, R71, 0x69 ;  /* 0x00000069470b7836 */ /* 0x000fe20000000000 */
[----:B------:R-:W-:-:S02]  /*3e50*/  ISETP.GE.AND P5, PT, R37, R132, PT ;  /* 0x000000842500720c */ /* 0x000fc40003fa6270 */
[----:B------:R-:W-:Y:S01]  /*3e60*/  FSEL R234, R38, -INF , !P1 ;  /* 0xff80000026ea7808 */ /* 0x000fe20004800000 */
[C---:B------:R-:W-:Y:S01]  /*3e70*/  HMMA.16816.F32 R12, R4.reuse, R54, R12 ;  /* 0x00000036040c723c */ /* 0x040fe2000000180c */
[----:B------:R-:W-:Y:S02]  /*3e80*/  FSEL R228, R36, -INF , !P1 ;  /* 0xff80000024e47808 */ /* 0x000fe40004800000 */
[----:B------:R-:W-:Y:S01]  /*3e90*/  FSEL R176, R29, -INF , !P3 ;  /* 0xff8000001db07808 */ /* 0x000fe20005800000 */
[----:B------:R-:W-:Y:S01]  /*3ea0*/  VIADD R29, R71, 0x60 ;  /* 0x00000060471d7836 */ /* 0x000fe20000000000 */
[----:B------:R-:W-:Y:S02]  /*3eb0*/  FSEL R184, R19, -INF , !P5 ;  /* 0xff80000013b87808 */ /* 0x000fe40006800000 */
[----:B------:R-:W-:Y:S01]  /*3ec0*/  FSEL R174, R17, -INF , !P5 ;  /* 0xff80000011ae7808 */ /* 0x000fe20006800000 */
[----:B------:R-:W-:Y:S01]  /*3ed0*/  HMMA.16816.F32 R112, R4, R8, R112 ;  /* 0x000000080470723c */ /* 0x000fe20000001870 */
[----:B------:R-:W-:Y:S01]  /*3ee0*/  VIADD R9, R71, 0x68 ;  /* 0x0000006847097836 */ /* 0x000fe20000000000 */
[-C--:B------:R-:W-:Y:S01]  /*3ef0*/  ISETP.GE.AND P1, PT, R41, R132.reuse, PT ;  /* 0x000000842900720c */ /* 0x080fe20003f26270 */
[----:B------:R-:W-:Y:S01]  /*3f00*/  VIADD R41, R71, 0x49 ;  /* 0x0000004947297836 */ /* 0x000fe20000000000 */
[----:B------:R-:W-:Y:S01]  /*3f10*/  ISETP.GE.AND P5, PT, R11, R132, PT ;  /* 0x000000840b00720c */ /* 0x000fe20003fa6270 */
[----:B------:R-:W-:Y:S01]  /*3f20*/  VIADD R11, R71, 0x71 ;  /* 0x00000071470b7836 */ /* 0x000fe20000000000 */
[----:B------:R-:W-:-:S02]  /*3f30*/  FSEL R186, R18, -INF , !P6 ;  /* 0xff80000012ba7808 */ /* 0x000fc40007000000 */
[C---:B----4-:R-:W-:Y:S01]  /*3f40*/  HMMA.16816.F32 R104, R4.reuse, R136, R104 ;  /* 0x000000880468723c */ /* 0x050fe20000001868 */
[----:B------:R-:W-:Y:S02]  /*3f50*/  FSEL R178, R16, -INF , !P6 ;  /* 0xff80000010b27808 */ /* 0x000fe40007000000 */
[----:B------:R-:W-:Y:S02]  /*3f60*/  FSEL R204, R30, -INF , !P4 ;  /* 0xff8000001ecc7808 */ /* 0x000fe40006000000 */
[----:B------:R-:W-:Y:S02]  /*3f70*/  FSEL R192, R28, -INF , !P4 ;  /* 0xff8000001cc07808 */ /* 0x000fe40006000000 */
[-C--:B------:R-:W-:Y:S01]  /*3f80*/  ISETP.GE.AND P6, PT, R9, R132.reuse, PT ;  /* 0x000000840900720c */ /* 0x080fe20003fc6270 */
[----:B------:R-:W-:Y:S01]  /*3f90*/  HMMA.16816.F32 R100, R4, R138, R100 ;  /* 0x0000008a0464723c */ /* 0x000fe20000001864 */
[----:B------:R-:W-:Y:S01]  /*3fa0*/  ISETP.GE.AND P4, PT, R33, R132, PT ;  /* 0x000000842100720c */ /* 0x000fe20003f86270 */
[C---:B------:R-:W-:Y:S01]  /*3fb0*/  VIADD R9, R71.reuse, 0x70 ;  /* 0x0000007047097836 */ /* 0x040fe20000000000 */
[----:B------:R-:W-:Y:S01]  /*3fc0*/  FSEL R194, R22, -INF , !P1 ;  /* 0xff80000016c27808 */ /* 0x000fe20004800000 */
[----:B------:R-:W-:Y:S01]  /*3fd0*/  VIADD R33, R71, 0x59 ;  /* 0x0000005947217836 */ /* 0x000fe20000000000 */
[----:B------:R-:W-:-:S02]  /*3fe0*/  FSEL R190, R20, -INF , !P1 ;  /* 0xff80000014be7808 */ /* 0x000fc40004800000 */
[----:B------:R-:W-:Y:S02]  /*3ff0*/  FSEL R150, R111, -INF , !P5 ;  /* 0xff8000006f967808 */ /* 0x000fe40006800000 */
[----:B------:R-:W-:Y:S02]  /*4000*/  FSEL R152, R109, -INF , !P5 ;  /* 0xff8000006d987808 */ /* 0x000fe40006800000 */
[----:B------:R-:W-:Y:S02]  /*4010*/  FSEL R36, R39, -INF , !P0 ;  /* 0xff80000027247808 */ /* 0x000fe40004000000 */
[-C--:B------:R-:W-:Y:S01]  /*4020*/  ISETP.GE.AND P1, PT, R29, R132.reuse, PT ;  /* 0x000000841d00720c */ /* 0x080fe20003f26270 */
[----:B------:R-:W-:Y:S01]  /*4030*/  VIADD R29, R71, 0x61 ;  /* 0x00000061471d7836 */ /* 0x000fe20000000000 */
[----:B------:R-:W-:Y:S02]  /*4040*/  ISETP.GT.AND P5, PT, R222, R211, PT ;  /* 0x000000d3de00720c */ /* 0x000fe40003fa4270 */
[----:B------:R-:W-:-:S02]  /*4050*/  ISETP.GE.AND P0, PT, R41, R132, PT ;  /* 0x000000842900720c */ /* 0x000fc40003f06270 */
[----:B------:R-:W-:Y:S02]  /*4060*/  FSEL R182, R14, -INF , !P4 ;  /* 0xff8000000eb67808 */ /* 0x000fe40006000000 */
[----:B------:R-:W-:Y:S02]  /*4070*/  FSEL R172, R12, -INF , !P4 ;  /* 0xff8000000cac7808 */ /* 0x000fe40006000000 */
[----:B------:R-:W-:Y:S01]  /*4080*/  ISETP.GE.AND P4, PT, R9, R132, PT ;  /* 0x000000840900720c */ /* 0x000fe20003f86270 */
[----:B------:R-:W-:Y:S01]  /*4090*/  VIADD R9, R71, 0x78 ;  /* 0x0000007847097836 */ /* 0x000fe20000000000 */
[----:B------:R-:W-:Y:S01]  /*40a0*/  FSEL R168, R31, -INF , !P3 ;  /* 0xff8000001fa87808 */ /* 0x000fe20005800000 */
[----:B------:R-:W-:Y:S01]  /*40b0*/  VIADD R71, R71, 0x79 ;  /* 0x0000007947477836 */ /* 0x000fe20000000000 */
[----:B------:R-:W-:Y:S02]  /*40c0*/  FSEL R188, R23, -INF , !P0 ;  /* 0xff80000017bc7808 */ /* 0x000fe40004000000 */
[----:B------:R-:W-:-:S02]  /*40d0*/  FSEL R180, R21, -INF , !P0 ;  /* 0xff80000015b47808 */ /* 0x000fc40004000000 */
[-C--:B------:R-:W-:Y:S02]  /*40e0*/  ISETP.GE.AND P3, PT, R33, R132.reuse, PT ;  /* 0x000000842100720c */ /* 0x080fe40003f66270 */
[----:B------:R-:W-:Y:S02]  /*40f0*/  ISETP.GE.AND P0, PT, R29, R132, PT ;  /* 0x000000841d00720c */ /* 0x000fe40003f06270 */
[----:B------:R-:W-:Y:S02]  /*4100*/  FSEL R166, R15, -INF , !P3 ;  /* 0xff8000000fa67808 */ /* 0x000fe40005800000 */
[----:B------:R-:W-:Y:S02]  /*4110*/  FSEL R170, R13, -INF , !P3 ;  /* 0xff8000000daa7808 */ /* 0x000fe40005800000 */
[----:B------:R-:W-:Y:S02]  /*4120*/  FSEL R164, R114, -INF , !P1 ;  /* 0xff80000072a47808 */ /* 0x000fe40004800000 */
[----:B------:R-:W-:-:S02]  /*4130*/  FSEL R158, R112, -INF , !P1 ;  /* 0xff800000709e7808 */ /* 0x000fc40004800000 */
[----:B------:R-:W-:Y:S02]  /*4140*/  FSEL R162, R115, -INF , !P0 ;  /* 0xff80000073a27808 */ /* 0x000fe40004000000 */
[----:B------:R-:W-:Y:S01]  /*4150*/  FSEL R156, R113, -INF , !P0 ;  /* 0xff800000719c7808 */ /* 0x000fe20004000000 */
[----:B------:R-:W-:Y:S01]  /*4160*/  BAR.SYNC.DEFER_BLOCKING 0x0 ;  /* 0x0000000000007b1d */ /* 0x000fe20000010000 */
[-C--:B------:R-:W-:Y:S02]  /*4170*/  ISETP.GE.AND P3, PT, R11, R132.reuse, PT ;  /* 0x000000840b00720c */ /* 0x080fe40003f66270 */
[-C--:B------:R-:W-:Y:S02]  /*4180*/  ISETP.GE.AND P1, PT, R9, R132.reuse, PT ;  /* 0x000000840900720c */ /* 0x080fe40003f26270 */
[----:B------:R-:W-:Y:S02]  /*4190*/  ISETP.GE.AND P0, PT, R71, R132, PT ;  /* 0x000000844700720c */ /* 0x000fe40003f06270 */
[----:B------:R-:W-:-:S02]  /*41a0*/  FSEL R160, R110, -INF , !P6 ;  /* 0xff8000006ea07808 */ /* 0x000fc40007000000 */
[----:B------:R-:W-:Y:S02]  /*41b0*/  FSEL R154, R108, -INF , !P6 ;  /* 0xff8000006c9a7808 */ /* 0x000fe40007000000 */
[----:B------:R-:W-:Y:S02]  /*41c0*/  FSEL R146, R106, -INF , !P4 ;  /* 0xff8000006a927808 */ /* 0x000fe40006000000 */
[----:B------:R-:W-:Y:S02]  /*41d0*/  FSEL R136, R104, -INF , !P4 ;  /* 0xff80000068887808 */ /* 0x000fe40006000000 */
[----:B------:R-:W-:Y:S02]  /*41e0*/  FSEL R144, R107, -INF , !P3 ;  /* 0xff8000006b907808 */ /* 0x000fe40005800000 */
[----:B------:R-:W-:Y:S02]  /*41f0*/  FSEL R132, R105, -INF , !P3 ;  /* 0xff80000069847808 */ /* 0x000fe40005800000 */
[----:B------:R-:W-:-:S02]  /*4200*/  FSEL R138, R102, -INF , !P1 ;  /* 0xff800000668a7808 */ /* 0x000fc40004800000 */
        /* <DEDUP_REMOVED lines=17> */
.L_x_635:
[----:B------:R-:W2:Y:S01]  /*4320*/  LD.E R11, desc[UR4][R2.64+0x170] ;  /* 0x00017004020b7980 */ /* 0x000ea2000c101900 */
[----:B------:R-:W-:Y:S02]  /*4330*/  IADD3 R9, PT, PT, R218, -0x80, RZ ;  /* 0xffffff80da097810 */ /* 0x000fe40007ffe0ff */
        /* <DEDUP_REMOVED lines=8> */
[--C-:B-1----:R-:W-:Y:S02]  /*43c0*/  IMAD.MOV R4, RZ, RZ, -R15.reuse ;  /* 0x000000ffff047224 */ /* 0x102fe400078e0a0f */
[----:B------:R-:W-:Y:S02]  /*43d0*/  IMAD.MOV.U32 R14, RZ, RZ, RZ ;  /* 0x000000ffff0e7224 */ /* 0x000fe400078e00ff */
        /* <DEDUP_REMOVED lines=13> */
[-C--:B------:R-:W-:Y:S01]  /*44b0*/  @!P1 IADD3 R4, PT, PT, R4, -R7.reuse, RZ ;  /* 0x8000000704049210 */ /* 0x080fe20007ffe0ff */
[----:B------:R-:W-:Y:S01]  /*44c0*/  @!P1 VIADD R8, R8, 0x1 ;  /* 0x0000000108089836 */ /* 0x000fe20000000000 */
[----:B------:R-:W-:Y:S01]  /*44d0*/  @!P4 IADD3 R10, PT, PT, R10, 0x1, RZ ;  /* 0x000000010a0ac810 */ /* 0x000fe20007ffe0ff */
[----:B------:R-:W-:Y:S01]  /*44e0*/  @!P4 IMAD.IADD R6, R6, 0x1, -R7 ;  /* 0x000000010606c824 */ /* 0x000fe200078e0a07 */
[----:B------:R-:W-:Y:S02]  /*44f0*/  ISETP.GE.U32.AND P5, PT, R4, R7, PT ;  /* 0x000000070400720c */ /* 0x000fe40003fa6070 */
[----:B------:R-:W-:Y:S02]  /*4500*/  LOP3.LUT R4, R218, R11, RZ, 0x3c, !PT ;  /* 0x0000000bda047212 */ /* 0x000fe400078e3cff */
[----:B------:R-:W-:Y:S02]  /*4510*/  ISETP.GE.U32.AND P6, PT, R6, R7, PT ;  /* 0x000000070600720c */ /* 0x000fe40003fc6070 */
[----:B------:R-:W-:-:S02]  /*4520*/  ISETP.GE.AND P3, PT, R4, RZ, PT ;  /* 0x000000ff0400720c */ /* 0x000fc40003f66270 */
[----:B------:R-:W-:-:S05]  /*4530*/  ISETP.NE.AND P1, PT, R11, RZ, PT ;  /* 0x000000ff0b00720c */ /* 0x000fca0003f25270 */
[----:B------:R-:W-:-:S04]  /*4540*/  @P5 VIADD R8, R8, 0x1 ;  /* 0x0000000108085836 */ /* 0x000fc80000000000 */
[----:B------:R-:W-:Y:S01]  /*4550*/  @P6 IADD3 R10, PT, PT, R10, 0x1, RZ ;  /* 0x000000010a0a6810 */ /* 0x000fe20007ffe0ff */
        /* <DEDUP_REMOVED lines=24> */
.L_x_636:
[----:B------:R-:W-:Y:S05]  /*46e0*/  BSYNC.RECONVERGENT B0 ;  /* 0x0000000000007941 */ /* 0x000fea0003800200 */
.L_x_634:
[C---:B------:R-:W-:Y:S01]  /*46f0*/  IMAD.SHL.U32 R5, R208.reuse, 0x20, RZ ;  /* 0x00000020d0057824 */ /* 0x040fe200078e00ff */
[----:B------:R-:W-:Y:S01]  /*4700*/  SHF.L.U64.HI R4, R208, 0x5, R209 ;  /* 0x00000005d0047819 */ /* 0x000fe200000102d1 */
[----:B------:R-:W-:Y:S01]  /*4710*/  @!PT LDS RZ, [RZ] ;  /* 0x00000000fffff984 */ /* 0x000fe20000000800 */
[----:B------:R-:W-:Y:S01]  /*4720*/  @!PT LDS RZ, [RZ] ;  /* 0x00000000fffff984 */ /* 0x000fe20000000800 */
[----:B------:R-:W-:Y:S01]  /*4730*/  @!PT LDS RZ, [RZ] ;  /* 0x00000000fffff984 */ /* 0x000fe20000000800 */
[----:B------:R1:W-:Y:S03]  /*4740*/  LDGSTS.E.BYPASS.LTC128B.128 [R131+0x4000], desc[UR4][R212.64] ;  /* 0x04000000d4837fae */ /* 0x0003e6000b981a04 */
[----:B------:R-:W-:Y:S01]  /*4750*/  IADD3 R16, P0, PT, R5, R212, RZ ;  /* 0x000000d405107210 */ /* 0x000fe20007f1e0ff */
[----:B------:R1:W-:Y:S03]  /*4760*/  LDGSTS.E.BYPASS.LTC128B.128 [R131+0x8000], desc[UR4][R212.64+0x80] ;  /* 0x08000080d4837fae */ /* 0x0003e6000b981a04 */
[----:B------:R-:W-:Y:S01]  /*4770*/  IADD3 R14, P1, PT, R16, R5, RZ ;  /* 0x00000005100e7210 */ /* 0x000fe20007f3e0ff */
[----:B------:R-:W-:-:S03]  /*4780*/  IMAD.X R17, R4, 0x1, R213, P0 ;  /* 0x0000000104117824 */ /* 0x000fc600000e06d5 */
[-C--:B------:R-:W-:Y:S01]  /*4790*/  IADD3 R12, P0, PT, R14, R5.reuse, RZ ;  /* 0x000000050e0c7210 */ /* 0x080fe20007f1e0ff */
[--C-:B------:R-:W-:Y:S01]  /*47a0*/  IMAD.X R15, R17, 0x1, R4.reuse, P1 ;  /* 0x00000001110f7824 */ /* 0x100fe200008e0604 */
[----:B------:R1:W-:Y:S02]  /*47b0*/  LDGSTS.E.BYPASS.LTC128B.128 [R131+0x4800], desc[UR4][R16.64] ;  /* 0x0480000010837fae */ /* 0x0003e4000b981a04 */
        /* <DEDUP_REMOVED lines=9> */
[----:B------:R-:W-:Y:S01]  /*4850*/  IADD3 R18, P0, PT, R6, R5, RZ ;  /* 0x0000000506127210 */ /* 0x000fe20007f1e0ff */
        /* <DEDUP_REMOVED lines=13> */
.L_x_633:
[----:B------:R-:W-:Y:S05]  /*4930*/  BSYNC.RECONVERGENT B1 ;  /* 0x0000000000017941 */ /* 0x000fea0003800200 */
.L_x_632:
[----:B------:R-:W2:Y:S01]  /*4940*/  LD.E R66, desc[UR4][R2.64+0xdc] ;  /* 0x0000dc0402427980 */ /* 0x000ea2000c101900 */
[----:B-1----:R-:W-:Y:S02]  /*4950*/  FMNMX3.FTZ R7, R72, R74, R73, !PT ;  /* 0x0000004a48077276 */ /* 0x002fe40007810049 */
        /* <DEDUP_REMOVED lines=30> */
[----:B------:R-:W-:Y:S02]  /*4b40*/  FMNMX.FTZ R6, R135, R6, !PT ;  /* 0x0000000687067209 */ /* 0x000fe40007810000 */
[----:B------:R-:W-:Y:S01]  /*4b50*/  IADD3 R26, PT, PT, R26, -0x2, RZ ;  /* 0xfffffffe1a1a7810 */ /* 0x000fe20007ffe0ff */
[----:B------:R-:W1:Y:S04]  /*4b60*/  SHFL.BFLY PT, R4, R7, 0x2, 0x1f ;  /* 0x0c401f0007047f89 */ /* 0x000e6800000e0000 */
[----:B------:R-:W3:Y:S01]  /*4b70*/  SHFL.BFLY PT, R5, R6, 0x2, 0x1f ;  /* 0x0c401f0006057f89 */ /* 0x000ee200000e0000 */
[----:B-1----:R-:W-:-:S02]  /*4b80*/  FMNMX.FTZ R4, R7, R4, !PT ;  /* 0x0000000407047209 */ /* 0x002fc40007810000 */
[----:B---3--:R-:W-:-:S03]  /*4b90*/  FMNMX.FTZ R5, R6, R5, !PT ;  /* 0x0000000506057209 */ /* 0x008fc60007810000 */
[----:B------:R-:W1:Y:S04]  /*4ba0*/  SHFL.BFLY PT, R133, R4, 0x1, 0x1f ;  /* 0x0c201f0004857f89 */ /* 0x000e6800000e0000 */
[----:B------:R-:W3:Y:S01]  /*4bb0*/  SHFL.BFLY PT, R134, R5, 0x1, 0x1f ;  /* 0x0c201f0005867f89 */ /* 0x000ee200000e0000 */
[----:B-1----:R-:W-:Y:S02]  /*4bc0*/  FMNMX.FTZ R133, R4, R133, !PT ;  /* 0x0000008504857209 */ /* 0x002fe40007810000 */
[----:B------:R-:W-:Y:S02]  /*4bd0*/  LOP3.LUT R4, R27, 0x1c0, R130, 0xf8, !PT ;  /* 0x000001c01b047812 */ /* 0x000fe400078ef882 */
[----:B------:R-:W-:Y:S02]  /*4be0*/  FSETP.NEU.FTZ.AND P0, PT, R133, -INF , PT ;  /* 0xff8000008500780b */ /* 0x000fe40003f1d000 */
[----:B------:R-:W-:-:S02]  /*4bf0*/  LOP3.LUT R129, R4, R129, RZ, 0x3c, !PT ;  /* 0x0000008104817212 */ /* 0x000fc400078e3cff */
[----:B---3--:R-:W-:Y:S02]  /*4c00*/  FMNMX.FTZ R134, R5, R134, !PT ;  /* 0x0000008605867209 */ /* 0x008fe40007810000 */
        /* <DEDUP_REMOVED lines=22> */
[----:B------:R-:W-:Y:S01]  /*4d70*/  FSEL R139, R139, RZ, P0 ;  /* 0x000000ff8b8b7208 */ /* 0x000fe20000000000 */
[----:B------:R-:W2:Y:S01]  /*4d80*/  LDSM.16.MT88.4 R80, [R42+0xc000] ;  /* 0x00c000002a50783b */ /* 0x000ea20000004200 */
[-CC-:B------:R-:W-:Y:S01]  /*4d90*/  FFMA.FTZ R61, R72, R66.reuse, -R65.reuse ;  /* 0x00000042483d7223 */ /* 0x180fe20000010841 */
[-CC-:B------:R-:W-:Y:S01]  /*4da0*/  FFMA.FTZ R60, R74, R66.reuse, -R65.reuse ;  /* 0x000000424a3c7223 */ /* 0x180fe20000010841 */
[-C--:B------:R-:W-:Y:S01]  /*4db0*/  FFMA.FTZ R56, R73, R66.reuse, -R65 ;  /* 0x0000004249387223 */ /* 0x080fe20000010841 */
[-CC-:B------:R-:W-:Y:S01]  /*4dc0*/  FFMA.FTZ R63, R68, R66.reuse, -R139.reuse ;  /* 0x00000042443f7223 */ /* 0x180fe2000001088b */
[-CC-:B------:R-:W-:Y:S01]  /*4dd0*/  FFMA.FTZ R62, R69, R66.reuse, -R139.reuse ;  /* 0x00000042453e7223 */ /* 0x180fe2000001088b */
[-CC-:B------:R-:W-:Y:S01]  /*4de0*/  FFMA.FTZ R58, R58, R66.reuse, -R139.reuse ;  /* 0x000000423a3a7223 */ /* 0x180fe2000001088b */
[-C--:B------:R-:W-:Y:S01]  /*4df0*/  FFMA.FTZ R57, R70, R66.reuse, -R139 ;  /* 0x0000004246397223 */ /* 0x080fe2000001088b */
[----:B------:R-:W3:Y:S01]  /*4e00*/  LDSM.16.MT88.4 R72, [R59+0xc000] ;  /* 0x00c000003b48783b */ /* 0x000ee20000004200 */
[----:B------:R-:W-:Y:S01]  /*4e10*/  MUFU.EX2 R61, R61 ;  /* 0x0000003d003d7308 */ /* 0x000fe20000000800 */
[-CC-:B------:R-:W-:Y:S01]  /*4e20*/  FFMA.FTZ R52, R76, R66.reuse, -R65.reuse ;  /* 0x000000424c347223 */ /* 0x180fe20000010841 */
[-CC-:B------:R-:W-:Y:S01]  /*4e30*/  FFMA.FTZ R51, R78, R66.reuse, -R65.reuse ;  /* 0x000000424e337223 */ /* 0x180fe20000010841 */
[-CC-:B------:R-:W-:Y:S01]  /*4e40*/  FFMA.FTZ R48, R86, R66.reuse, -R65.reuse ;  /* 0x0000004256307223 */ /* 0x180fe20000010841 */
[-C--:B------:R-:W-:Y:S01]  /*4e50*/  FFMA.FTZ R47, R84, R66.reuse, -R65 ;  /* 0x00000042542f7223 */ /* 0x080fe20000010841 */
[-CC-:B------:R-:W-:Y:S01]  /*4e60*/  FFMA.FTZ R54, R92, R66.reuse, -R139.reuse ;  /* 0x000000425c367223 */ /* 0x180fe2000001088b */
[-CC-:B------:R-:W-:Y:S01]  /*4e70*/  FFMA.FTZ R53, R94, R66.reuse, -R139.reuse ;  /* 0x000000425e357223 */ /* 0x180fe2000001088b */
[-CC-:B------:R-:W-:Y:S01]  /*4e80*/  FFMA.FTZ R50, R50, R66.reuse, -R139.reuse ;  /* 0x0000004232327223 */ /* 0x180fe2000001088b */
[----:B------:R-:W4:Y:S01]  /*4e90*/  MUFU.EX2 R60, R60 ;  /* 0x0000003c003c7308 */ /* 0x000f220000000800 */
[-C--:B------:R-:W-:Y:S01]  /*4ea0*/  FFMA.FTZ R49, R116, R66.reuse, -R139 ;  /* 0x0000004274317223 */ /* 0x080fe2000001088b */
[-CC-:B------:R-:W-:Y:S01]  /*4eb0*/  FFMA.FTZ R44, R142, R66.reuse, -R65.reuse ;  /* 0x000000428e2c7223 */ /* 0x180fe20000010841 */
[-CC-:B------:R-:W-:Y:S01]  /*4ec0*/  FFMA.FTZ R43, R244, R66.reuse, -R65.reuse ;  /* 0x00000042f42b7223 */ /* 0x180fe20000010841 */
[----:B------:R-:W-:Y:S01]  /*4ed0*/  LDSM.16.MT88.4 R140, [R59+0x10800] ;  /* 0x010800003b8c783b */ /* 0x000fe20000004200 */
[-C--:B------:R-:W-:Y:S01]  /*4ee0*/  FFMA.FTZ R39, R242, R66.reuse, -R65 ;  /* 0x00000042f2277223 */ /* 0x080fe20000010841 */
        /* <DEDUP_REMOVED lines=8> */
[-CC-:B------:R-:W-:Y:S01]  /*4f70*/  FFMA.FTZ R27, R232, R66.reuse, -R65.reuse ;  /* 0x00000042e81b7223 */ /* 0x180fe20000010841 */
[-CC-:B------:R-:W-:Y:S01]  /*4f80*/  FFMA.FTZ R148, R148, R66.reuse, -R65.reuse ;  /* 0x0000004294947223 */ /* 0x180fe20000010841 */
[----:B------:R-:W5:Y:S01]  /*4f90*/  MUFU.EX2 R55, R55 ;  /* 0x0000003700377308 */ /* 0x000f620000000800 */
[----:B----4-:R-:W-:Y:S01]  /*4fa0*/  F2FP.F16.F32.PACK_AB R113, R60, R61 ;  /* 0x0000003d3c71723e */ /* 0x010fe200000000ff */
        /* <DEDUP_REMOVED lines=8> */
[-C--:B------:R-:W-:Y:S01]  /*5030*/  FFMA.FTZ R188, R188, R66.reuse, -R65 ;  /* 0x00000042bcbc7223 */ /* 0x080fe20000010841 */
[-CC-:B------:R-:W-:Y:S01]  /*5040*/  FFMA.FTZ R174, R174, R66.reuse, -R139.reuse ;  /* 0x00000042aeae7223 */ /* 0x180fe2000001088b */
[-CC-:B------:R-:W-:Y:S01]  /*5050*/  FFMA.FTZ R153, R172, R66.reuse, -R139.reuse ;  /* 0x00000042ac997223 */ /* 0x180fe2000001088b */
[-C--:B------:R-:W-:Y:S01]  /*5060*/  FFMA.FTZ R170, R170, R66.reuse, -R139 ;  /* 0x00000042aaaa7223 */ /* 0x080fe2000001088b */
[-CC-:B------:R-:W-:Y:S01]  /*5070*/  FFMA.FTZ R155, R166, R66.reuse, -R65.reuse ;  /* 0x00000042a69b7223 */ /* 0x180fe20000010841 */
[--C-:B------:R-:W-:Y:S01]  /*5080*/  FFMA.FTZ R157, R164, R66, -R65.reuse ;  /* 0x00000042a49d7223 */ /* 0x100fe20000010841 */
[----:B------:R-:W4:Y:S01]  /*5090*/  MUFU.EX2 R62, R62 ;  /* 0x0000003e003e7308 */ /* 0x000f220000000800 */
[----:B-----5:R-:W-:Y:S01]  /*50a0*/  F2FP.F16.F32.PACK_AB R115, R55, R56 ;  /* 0x000000383773723e */ /* 0x020fe200000000ff */
[-CC-:B------:R-:W-:Y:S01]  /*50b0*/  FFMA.FTZ R162, R162, R66.reuse, -R65.reuse ;  /* 0x00000042a2a27223 */ /* 0x180fe20000010841 */
[-C--:B------:R-:W-:Y:S01]  /*50c0*/  FFMA.FTZ R159, R160, R66.reuse, -R65 ;  /* 0x00000042a09f7223 */ /* 0x080fe20000010841 */
[-CC-:B------:R-:W-:Y:S01]  /*50d0*/  FFMA.FTZ R158, R158, R66.reuse, -R139.reuse ;  /* 0x000000429e9e7223 */ /* 0x180fe2000001088b */
[-CC-:B------:R-:W-:Y:S01]  /*50e0*/  FFMA.FTZ R161, R156, R66.reuse, -R139.reuse ;  /* 0x000000429ca17223 */ /* 0x180fe2000001088b */
[-CC-:B------:R-:W-:Y:S01]  /*50f0*/  FFMA.FTZ R154, R154, R66.reuse, -R139.reuse ;  /* 0x000000429a9a7223 */ /* 0x180fe2000001088b */
[-C--:B------:R-:W-:Y:S01]  /*5100*/  FFMA.FTZ R163, R152, R66.reuse, -R139 ;  /* 0x0000004298a37223 */ /* 0x080fe2000001088b */
[----:B------:R-:W-:Y:S01]  /*5110*/  MUFU.EX2 R58, R58 ;  /* 0x0000003a003a7308 */ /* 0x000fe20000000800 */
[-C--:B------:R-:W-:Y:S01]  /*5120*/  FFMA.FTZ R150, R150, R66.reuse, -R65 ;  /* 0x0000004296967223 */ /* 0x080fe20000010841 */
[-CC-:B------:R-:W-:Y:S01]  /*5130*/  FFMA.FTZ R132, R132, R66.reuse, -R139.reuse ;  /* 0x0000004284847223 */ /* 0x180fe2000001088b */
[-C--:B------:R-:W-:Y:S01]  /*5140*/  FFMA.FTZ R231, R135, R66.reuse, -R139 ;  /* 0x0000004287e77223 */ /* 0x080fe2000001088b */
[----:B------:R-:W-:Y:S01]  /*5150*/  FFMA.FTZ R229, R64, R66, -R65 ;  /* 0x0000004240e57223 */ /* 0x000fe20000010841 */
[----:B------:R-:W-:Y:S01]  /*5160*/  FADD.FTZ R61, R61, R60 ;  /* 0x0000003c3d3d7221 */ /* 0x000fe20000010000 */
[----:B------:R-:W-:-:S02]  /*5170*/  ISETP.GE.AND P0, PT, R26, R211, PT ;  /* 0x000000d31a00720c */ /* 0x000fc40003f06270 */
[----:B------:R-:W5:Y:S01]  /*5180*/  MUFU.EX2 R57, R57 ;  /* 0x0000003900397308 */ /* 0x000f620000000800 */
[----:B----4-:R-:W-:Y:S01]  /*5190*/  F2FP.F16.F32.PACK_AB R112, R62, R63 ;  /* 0x0000003f3e70723e */ /* 0x010fe200000000ff */
[----:B------:R-:W-:Y:S01]  /*51a0*/  FADD.FTZ R63, R63, R62 ;  /* 0x0000003e3f3f7221 */ /* 0x000fe20000010000 */
[----:B------:R-:W-:-:S04]  /*51b0*/  FADD.FTZ R56, R56, R61 ;  /* 0x0000003d38387221 */ /* 0x000fc80000010000 */
[----:B------:R-:W-:Y:S01]  /*51c0*/  FADD.FTZ R55, R55, R56 ;  /* 0x0000003837377221 */ /* 0x000fe20000010000 */
[----:B------:R-:W-:Y:S08]  /*51d0*/  MUFU.EX2 R52, R52 ;  /* 0x0000003400347308 */ /* 0x000ff00000000800 */
        /* <DEDUP_REMOVED lines=338> */
[----:B------:R-:W-:-:S12]  /*6700*/  IMAD.MOV.U32 R137, RZ, RZ, R134 ;  /* 0x000000ffff897224 */ /* 0x000fd800078e0086 */
.L_x_644:
        /* <DEDUP_REMOVED lines=78> */
.L_x_639:
[----:B------:R-:W-:Y:S05]  /*6bf0*/  BSYNC.RECONVERGENT B0 ;  /* 0x0000000000007941 */ /* 0x000fea0003800200 */
.L_x_638:
[----:B------:R-:W1:Y:S01]  /*6c00*/  S2UR UR6, SR_CgaCtaId ;  /* 0x00000000000679c3 */ /* 0x000e620000008800 */
[C---:B------:R-:W-:Y:S01]  /*6c10*/  IMAD.SHL.U32 R196, R200.reuse, 0x8, RZ ;  /* 0x00000008c8c47824 */ /* 0x040fe200078e00ff */
[C---:B------:R-:W-:Y:S01]  /*6c20*/  LOP3.LUT R44, R200.reuse, 0x38, RZ, 0xc0, !PT ;  /* 0x00000038c82c7812 */ /* 0x040fe200078ec0ff */
[----:B------:R-:W-:Y:S01]  /*6c30*/  UMOV UR7, 0x400 ;  /* 0x0000040000077882 */ /* 0x000fe20000000000 */
[----:B------:R-:W-:Y:S01]  /*6c40*/  IADD3 R48, P0, PT, R223, R214, RZ ;  /* 0x000000d6df307210 */ /* 0x000fe20007f1e0ff */
[----:B------:R-:W-:Y:S01]  /*6c50*/  IMAD.SHL.U32 R205, R200, 0x40, RZ ;  /* 0x00000040c8cd7824 */ /* 0x000fe200078e00ff */
[----:B------:R-:W-:Y:S01]  /*6c60*/  LOP3.LUT R133, R196, 0x38, RZ, 0xc0, !PT ;  /* 0x00000038c4857812 */ /* 0x000fe200078ec0ff */
[----:B------:R-:W-:Y:S01]  /*6c70*/  VIADD R222, R222, 0xffffffff ;  /* 0xffffffffdede7836 */ /* 0x000fe20000000000 */
[----:B------:R-:W-:Y:S01]  /*6c80*/  LOP3.LUT R45, R196, 0x1c0, RZ, 0xc0, !PT ;  /* 0x000001c0c42d7812 */ /* 0x000fe200078ec0ff */
[----:B------:R-:W-:Y:S01]  /*6c90*/  IMAD.X R49, R220, 0x1, R215, P0 ;  /* 0x00000001dc317824 */ /* 0x000fe200000e06d7 */
[----:B------:R-:W-:Y:S01]  /*6ca0*/  IADD3 R46, P0, PT, R48, R223, RZ ;  /* 0x000000df302e7210 */ /* 0x000fe20007f1e0ff */
[----:B------:R-:W-:Y:S01]  /*6cb0*/  BSSY.RECONVERGENT B1, `(.L_x_640) ;  /* 0x0000177000017945 */ /* 0x000fe20003800200 */
[----:B------:R-:W-:Y:S02]  /*6cc0*/  LOP3.LUT R45, R133, R45, R44, 0x1e, !PT ;  /* 0x0000002d852d7212 */ /* 0x000fe400078e1e2c */
[----:B------:R-:W-:Y:S01]  /*6cd0*/  LOP3.LUT R44, R196, 0x1e00, RZ, 0xc0, !PT ;  /* 0x00001e00c42c7812 */ /* 0x000fe200078ec0ff */
[----:B------:R-:W-:Y:S01]  /*6ce0*/  IMAD.X R47, R49, 0x1, R220, P0 ;  /* 0x00000001312f7824 */ /* 0x000fe200000e06dc */
[-C--:B------:R-:W-:Y:S02]  /*6cf0*/  IADD3 R52, P0, PT, R46, R223.reuse, RZ ;  /* 0x000000df2e347210 */ /* 0x080fe40007f1e0ff */
[----:B------:R-:W-:Y:S02]  /*6d00*/  LOP3.LUT R44, R45, R44, RZ, 0xfc, !PT ;  /* 0x0000002c2d2c7212 */ /* 0x000fe400078efcff */
[----:B------:R-:W-:Y:S01]  /*6d10*/  SHF.R.U32.HI R202, RZ, 0x1, R200 ;  /* 0x00000001ffca7819 */ /* 0x000fe200000116c8 */
[--C-:B------:R-:W-:Y:S01]  /*6d20*/  IMAD.X R53, R47, 0x1, R220.reuse, P0 ;  /* 0x000000012f357824 */ /* 0x100fe200000e06dc */
[----:B------:R-:W-:Y:S01]  /*6d30*/  IADD3 R50, P0, PT, R52, R223, RZ ;  /* 0x000000df34327210 */ /* 0x000fe20007f1e0ff */
[----:B-1----:R-:W-:Y:S01]  /*6d40*/  ULEA UR6, UR6, UR7, 0x18 ;  /* 0x0000000706067291 */ /* 0x002fe2000f8ec0ff */
[----:B------:R-:W-:Y:S03]  /*6d50*/  LOP3.LUT R138, R202, 0x8, RZ, 0xc0, !PT ;  /* 0x00000008ca8a7812 */ /* 0x000fe600078ec0ff */
[--C-:B------:R-:W-:Y:S01]  /*6d60*/  IMAD.X R51, R53, 0x1, R220.reuse, P0 ;  /* 0x0000000135337824 */ /* 0x100fe200000e06dc */
[----:B------:R-:W-:Y:S01]  /*6d70*/  LOP3.LUT P2, RZ, R200, 0x4, RZ, 0xc0, !PT ;  /* 0x00000004c8ff7812 */ /* 0x000fe2000784c0ff */
[----:B------:R-:W-:Y:S01]  /*6d80*/  IMAD.U32 R203, RZ, RZ, UR6 ;  /* 0x00000006ffcb7e24 */ /* 0x000fe2000f8e00ff */
[----:B------:R-:W-:Y:S03]  /*6d90*/  LOP3.LUT R138, R138, 0x1c0, R205, 0xf8, !PT ;  /* 0x000001c08a8a7812 */ /* 0x000fe600078ef8cd */
[----:B------:R-:W-:Y:S01]  /*6da0*/  IMAD R233, R44, 0x2, R203 ;  /* 0x000000022ce97824 */ /* 0x000fe200078e02cb */
[----:B------:R-:W-:Y:S01]  /*6db0*/  LOP3.LUT R138, R138, R133, RZ, 0x3c, !PT ;  /* 0x000000858a8a7212 */ /* 0x000fe200078e3cff */
[----:B------:R-:W-:Y:S03]  /*6dc0*/  IMAD.SHL.U32 R44, R200, 0x20, RZ ;  /* 0x00000020c82c7824 */ /* 0x000fe600078e00ff */
[----:B------:R-:W-:Y:S01]  /*6dd0*/  @!PT LDS RZ, [RZ] ;  /* 0x00000000fffff984 */ /* 0x000fe20000000800 */
[----:B------:R-:W-:Y:S01]  /*6de0*/  @!PT LDS RZ, [RZ] ;  /* 0x00000000fffff984 */ /* 0x000fe20000000800 */
[----:B------:R-:W-:Y:S01]  /*6df0*/  @!PT LDS RZ, [RZ] ;  /* 0x00000000fffff984 */ /* 0x000fe20000000800 */
[----:B------:R-:W-:Y:S02]  /*6e00*/  LDGSTS.E.BYPASS.LTC128B.128 [R233+0xc000], desc[UR4][R214.64] ;  /* 0x0c000000d6e97fae */ /* 0x000fe4000b981a04 */
[----:B------:R-:W-:Y:S03]  /*6e10*/  LOP3.LUT R199, R44, 0x7c00, RZ, 0xc0, !PT ;  /* 0x00007c002cc77812 */ /* 0x000fe600078ec0ff */
[----:B------:R-:W-:Y:S01]  /*6e20*/  LDGSTS.E.BYPASS.LTC128B.128 [R233+0x10000], desc[UR4][R214.64+0x80] ;  /* 0x10000080d6e97fae */ /* 0x000fe2000b981a04 */
[-C--:B------:R-:W-:Y:S02]  /*6e30*/  IADD3 R44, P0, PT, R50, R223.reuse, RZ ;  /* 0x000000df322c7210 */ /* 0x080fe40007f1e0ff */
[----:B------:R-:W-:Y:S02]  /*6e40*/  LOP3.LUT R133, R199, 0x200, R205, 0xf8, !PT ;  /* 0x00000200c7857812 */ /* 0x000fe400078ef8cd */
[----:B------:R-:W-:Y:S01]  /*6e50*/  LDGSTS.E.BYPASS.LTC128B.128 [R233+0xc800], desc[UR4][R48.64] ;  /* 0x0c80000030e97fae */ /* 0x000fe2000b981a04 */
[--C-:B------:R-:W-:Y:S01]  /*6e60*/  IMAD.X R45, R51, 0x1, R220.reuse, P0 ;  /* 0x00000001332d7824 */ /* 0x100fe200000e06dc */
[-C--:B------:R-:W-:Y:S03]  /*6e70*/  IADD3 R54, P0, PT, R44, R223.reuse, RZ ;  /* 0x000000df2c367210 */ /* 0x080fe60007f1e0ff */
[----:B------:R-:W-:Y:S01]  /*6e80*/  LDGSTS.E.BYPASS.LTC128B.128 [R233+0x10800], desc[UR4][R48.64+0x80] ;  /* 0x1080008030e97fae */ /* 0x000fe2000b981a04 */
[----:B------:R-:W-:Y:S04]  /*6e90*/  LOP3.LUT R132, R133, R138, RZ, 0xfc, !PT ;  /* 0x0000008a85847212 */ /* 0x000fe800078efcff */
[----:B------:R-:W-:Y:S01]  /*6ea0*/  LDGSTS.E.BYPASS.LTC128B.128 [R233+0xd000], desc[UR4][R46.64] ;  /* 0x0d0000002ee97fae */ /* 0x000fe2000b981a04 */
[--C-:B------:R-:W-:Y:S01]  /*6eb0*/  IMAD.X R55, R45, 0x1, R220.reuse, P0 ;  /* 0x000000012d377824 */ /* 0x100fe200000e06dc */
[----:B------:R-:W-:Y:S01]  /*6ec0*/  IADD3 R56, P0, PT, R54, R223, RZ ;  /* 0x000000df36387210 */ /* 0x000fe20007f1e0ff */
[----:B------:R-:W-:Y:S02]  /*6ed0*/  IMAD R187, R132, 0x2, R203 ;  /* 0x0000000284bb7824 */ /* 0x000fe400078e02cb */
[----:B------:R-:W-:Y:S02]  /*6ee0*/  LDGSTS.E.BYPASS.LTC128B.128 [R233+0x11000], desc[UR4][R46.64+0x80] ;  /* 0x110000802ee97fae */ /* 0x000fe4000b981a04 */
[----:B------:R-:W-:Y:S03]  /*6ef0*/  IMAD.X R57, R55, 0x1, R220, P0 ;  /* 0x0000000137397824 */ /* 0x000fe600000e06dc */
[----:B------:R-:W-:Y:S01]  /*6f00*/  LDGSTS.E.BYPASS.LTC128B.128 [R233+0xd800], desc[UR4][R52.64] ;  /* 0x0d80000034e97fae */ /* 0x000fe2000b981a04 */
[----:B------:R-:W-:Y:S04]  /*6f10*/  LOP3.LUT P0, RZ, R200, 0x2, RZ, 0xc0, !PT ;  /* 0x00000002c8ff7812 */ /* 0x000fe8000780c0ff */
[----:B------:R-:W-:Y:S01]  /*6f20*/  LDGSTS.E.BYPASS.LTC128B.128 [R233+0x11800], desc[UR4][R52.64+0x80] ;  /* 0x1180008034e97fae */ /* 0x000fe2000b981a04 */
[----:B------:R-:W-:Y:S02]  /*6f30*/  SEL R204, R198, 0xffffffe0, !P0 ;  /* 0xffffffe0c6cc7807 */ /* 0x000fe40004000000 */
[----:B------:R-:W-:Y:S02]  /*6f40*/  ISETP.GT.AND P0, PT, R222, R211, PT ;  /* 0x000000d3de00720c */ /* 0x000fe40003f04270 */
[----:B------:R-:W-:Y:S01]  /*6f50*/  LDGSTS.E.BYPASS.LTC128B.128 [R233+0xe000], desc[UR4][R50.64] ;  /* 0x0e00000032e97fae */ /* 0x000fe2000b981a04 */
[--C-:B------:R-:W-:Y:S04]  /*6f60*/  IMAD.IADD R184, R204, 0x1, R187.reuse ;  /* 0x00000001ccb87824 */ /* 0x100fe800078e02bb */
[----:B------:R-:W-:Y:S01]  /*6f70*/  LDGSTS.E.BYPASS.LTC128B.128 [R233+0x12000], desc[UR4][R50.64+0x80] ;  /* 0x1200008032e97fae */ /* 0x000fe2000b981a04 */
[----:B------:R-:W-:Y:S04]  /*6f80*/  IMAD.IADD R136, R201, 0x1, R204 ;  /* 0x00000001c9887824 */ /* 0x000fe800078e02cc */
[----:B------:R-:W-:Y:S05]  /*6f90*/  LDGSTS.E.BYPASS.LTC128B.128 [R233+0xe800], desc[UR4][R44.64] ;  /* 0x0e8000002ce97fae */ /* 0x000fea000b981a04 */
[----:B------:R1:W-:Y:S05]  /*6fa0*/  LDGSTS.E.BYPASS.LTC128B.128 [R233+0x12800], desc[UR4][R44.64+0x80] ;  /* 0x128000802ce97fae */ /* 0x0003ea000b981a04 */
[----:B------:R-:W-:Y:S05]  /*6fb0*/  LDGSTS.E.BYPASS.LTC128B.128 [R233+0xf000], desc[UR4][R54.64] ;  /* 0x0f00000036e97fae */ /* 0x000fea000b981a04 */
[----:B------:R2:W-:Y:S05]  /*6fc0*/  LDGSTS.E.BYPASS.LTC128B.128 [R233+0x13000], desc[UR4][R54.64+0x80] ;  /* 0x1300008036e97fae */ /* 0x0005ea000b981a04 */
[----:B------:R-:W-:Y:S05]  /*6fd0*/  LDGSTS.E.BYPASS.LTC128B.128 [R233+0xf800], desc[UR4][R56.64] ;  /* 0x0f80000038e97fae */ /* 0x000fea000b981a04 */
[----:B------:R3:W-:Y:S05]  /*6fe0*/  LDGSTS.E.BYPASS.LTC128B.128 [R233+0x13800], desc[UR4][R56.64+0x80] ;  /* 0x1380008038e97fae */ /* 0x0007ea000b981a04 */
[----:B------:R-:W-:Y:S05]  /*6ff0*/  LDSM.16.M88.4 R132, [R187] ;  /* 0x00000000bb84783b */ /* 0x000fea0000000200 */
[----:B------:R-:W4:Y:S05]  /*7000*/  LDSM.16.M88.4 R140, [R201+0x4000] ;  /* 0x00400000c98c783b */ /* 0x000f2a0000000200 */
[----:B------:R-:W5:Y:S05]  /*7010*/  LDSM.16.M88.4 R144, [R201+0x4800] ;  /* 0x00480000c990783b */ /* 0x000f6a0000000200 */
[----:B------:R-:W1:Y:S05]  /*7020*/  LDSM.16.M88.4 R148, [R201+0x5000] ;  /* 0x00500000c994783b */ /* 0x000e6a0000000200 */
[----:B------:R-:W0:Y:S05]  /*7030*/  LDGDEPBAR ;  /* 0x00000000000079af */ /* 0x000e2a0000000000 */
[----:B------:R-:W2:Y:S05]  /*7040*/  LDSM.16.M88.4 R152, [R201+0x5800] ;  /* 0x00580000c998783b */ /* 0x000eaa0000000200 */
[----:B------:R-:W3:Y:S05]  /*7050*/  LDSM.16.M88.4 R156, [R201+0x6000] ;  /* 0x00600000c99c783b */ /* 0x000eea0000000200 */
[----:B------:R-:W3:Y:S05]  /*7060*/  LDSM.16.M88.4 R160, [R201+0x6800] ;  /* 0x00680000c9a0783b */ /* 0x000eea0000000200 */
[----:B------:R-:W3:Y:S05]  /*7070*/  LDSM.16.M88.4 R164, [R201+0x7000] ;  /* 0x00700000c9a4783b */ /* 0x000eea0000000200 */
[----:B------:R-:W3:Y:S01]  /*7080*/  LDSM.16.M88.4 R168, [R201+0x7800] ;  /* 0x00780000c9a8783b */ /* 0x000ee20000000200 */
[C---:B----4-:R-:W-:Y:S04]  /*7090*/  HMMA.16816.F32 R4, R132.reuse, R140, RZ ;  /* 0x0000008c8404723c */ /* 0x050fe800000018ff */
[----:B------:R-:W-:Y:S04]  /*70a0*/  LDSM.16.M88.4 R172, [R184] ;  /* 0x00000000b8ac783b */ /* 0x000fe80000000200 */
[C---:B------:R-:W-:Y:S01]  /*70b0*/  HMMA.16816.F32 R8, R132.reuse, R142, RZ ;  /* 0x0000008e8408723c */ /* 0x040fe200000018ff */
[----:B------:R-:W4:Y:S05]  /*70c0*/  LDSM.16.M88.4 R176, [R136+0x4000] ;  /* 0x0040000088b0783b */ /* 0x000f2a0000000200 */
[----:B------:R-:W4:Y:S02]  /*70d0*/  LDSM.16.M88.4 R180, [R136+0x4800] ;  /* 0x0048000088b4783b */ /* 0x000f240000000200 */
[C---:B-----5:R-:W-:Y:S03]  /*70e0*/  HMMA.16816.F32 R12, R132.reuse, R144, RZ ;  /* 0x00000090840c723c */ /* 0x060fe600000018ff */
[----:B------:R-:W5:Y:S05]  /*70f0*/  LDSM.16.M88.4 R140, [R136+0x5000] ;  /* 0x00500000888c783b */ /* 0x000f6a0000000200 */
[C---:B------:R-:W-:Y:S01]  /*7100*/  HMMA.16816.F32 R16, R132.reuse, R146, RZ ;  /* 0x000000928410723c */ /* 0x040fe200000018ff */
[----:B------:R-:W-:Y:S07]  /*7110*/  LDSM.16.M88.4 R144, [R136+0x6000] ;  /* 0x006000008890783b */ /* 0x000fee0000000200 */
[C---:B-1----:R-:W-:Y:S08]  /*7120*/  HMMA.16816.F32 R20, R132.reuse, R148, RZ ;  /* 0x000000948414723c */ /* 0x042ff000000018ff */
[C---:B------:R-:W-:Y:S01]  /*7130*/  HMMA.16816.F32 R24, R132.reuse, R150, RZ ;  /* 0x000000968418723c */ /* 0x040fe200000018ff */
[----:B------:R-:W-:Y:S07]  /*7140*/  LDSM.16.M88.4 R148, [R136+0x6800] ;  /* 0x006800008894783b */ /* 0x000fee0000000200 */
[C---:B--2---:R-:W-:Y:S01]  /*7150*/  HMMA.16816.F32 R28, R132.reuse, R152, RZ ;  /* 0x00000098841c723c */ /* 0x044fe200000018ff */
[----:B------:R-:W-:Y:S05]  /*7160*/  SEL R152, R197, 0xffffffc0, !P2 ;  /* 0xffffffc0c5987807 */ /* 0x000fea0005000000 */
[----:B------:R-:W-:Y:S02]  /*7170*/  IMAD.IADD R185, R152, 0x1, R187 ;  /* 0x0000000198b97824 */ /* 0x000fe400078e02bb */
[C---:B------:R-:W-:Y:S01]  /*7180*/  HMMA.16816.F32 R32, R132.reuse, R154, RZ ;  /* 0x0000009a8420723c */ /* 0x040fe200000018ff */
[----:B------:R-:W-:Y:S02]  /*7190*/  IMAD.IADD R139, R201, 0x1, R152 ;  /* 0x00000001c98b7824 */ /* 0x000fe400078e0298 */
[----:B------:R-:W-:Y:S01]  /*71a0*/  LDSM.16.M88.4 R152, [R136+0x7000] ;  /* 0x007000008898783b */ /* 0x000fe20000000200 */
[C---:B------:R-:W-:Y:S02]  /*71b0*/  IMAD.IADD R207, R204.reuse, 0x1, R185 ;  /* 0x00000001cccf7824 */ /* 0x040fe400078e02b9 */
[----:B------:R-:W-:Y:S02]  /*71c0*/  IMAD.IADD R206, R204, 0x1, R139 ;  /* 0x00000001ccce7824 */ /* 0x000fe400078e028b */
[C---:B---3--:R-:W-:Y:S01]  /*71d0*/  HMMA.16816.F32 R36, R132.reuse, R156, RZ ;  /* 0x0000009c8424723c */ /* 0x048fe200000018ff */
[----:B------:R-:W-:Y:S05]  /*71e0*/  LDSM.16.M88.4 R188, [R139+0x8000] ;  /* 0x008000008bbc783b */ /* 0x000fea0000000200 */
[----:B------:R-:W-:Y:S02]  /*71f0*/  LDSM.16.M88.4 R192, [R206+0xb000] ;  /* 0x00b00000cec0783b */ /* 0x000fe40000000200 */
[C---:B------:R-:W-:Y:S03]  /*7200*/  HMMA.16816.F32 R40, R132.reuse, R158, RZ ;  /* 0x0000009e8428723c */ /* 0x040fe600000018ff */
[----:B------:R-:W-:Y:S05]  /*7210*/  LDSM.16.M88.4 R156, [R136+0x7800] ;  /* 0x00780000889c783b */ /* 0x000fea0000000200 */
        /* <DEDUP_REMOVED lines=10> */
[C---:B----4-:R-:W-:Y:S08]  /*72c0*/  HMMA.16816.F32 R4, R172.reuse, R176, R4 ;  /* 0x000000b0ac04723c */ /* 0x050ff00000001804 */
[C---:B------:R-:W-:Y:S01]  /*72d0*/  HMMA.16816.F32 R8, R172.reuse, R178, R8 ;  /* 0x000000b2ac08723c */ /* 0x040fe20000001808 */
[----:B------:R-:W-:Y:S07]  /*72e0*/  LDSM.16.M88.4 R176, [R201+0xa000] ;  /* 0x00a00000c9b0783b */ /* 0x000fee0000000200 */
[C---:B------:R-:W-:Y:S08]  /*72f0*/  HMMA.16816.F32 R12, R172.reuse, R180, R12 ;  /* 0x000000b4ac0c723c */ /* 0x040ff0000000180c */
[C---:B------:R-:W-:Y:S01]  /*7300*/  HMMA.16816.F32 R16, R172.reuse, R182, R16 ;  /* 0x000000b6ac10723c */ /* 0x040fe20000001810 */
[----:B------:R-:W-:Y:S07]  /*7310*/  LDSM.16.M88.4 R180, [R136+0x9800] ;  /* 0x0098000088b4783b */ /* 0x000fee0000000200 */
[C---:B-----5:R-:W-:Y:S08]  /*7320*/  HMMA.16816.F32 R20, R172.reuse, R140, R20 ;  /* 0x0000008cac14723c */ /* 0x060ff00000001814 */
        /* <DEDUP_REMOVED lines=43> */
[C---:B------:R-:W-:Y:S08]  /*75e0*/  HMMA.16816.F32 R4, R148.reuse, R152, R4 ;  /* 0x000000989404723c */ /* 0x040ff00000001804 */
        /* <DEDUP_REMOVED lines=19> */
[----:B------:R-:W-:Y:S05]  /*7720*/  LDSM.16.M88.4 R152, [R184+0x2000] ;  /* 0x00200000b898783b */ /* 0x000fea0000000200 */
[----:B------:R-:W-:Y:S02]  /*7730*/  LDSM.16.M88.4 R184, [R185+0x2000] ;  /* 0x00200000b9b8783b */ /* 0x000fe40000000200 */
[C---:B-----5:R-:W-:Y:S08]  /*7740*/  HMMA.16816.F32 R60, R148.reuse, R156, R60 ;  /* 0x0000009c943c723c */ /* 0x060ff0000000183c */
[----:B------:R-:W-:Y:S01]  /*7750*/  HMMA.16816.F32 R64, R148, R158, R64 ;  /* 0x0000009e9440723c */ /* 0x000fe20000001840 */
[----:B------:R-:W4:Y:S05]  /*7760*/  LDSM.16.M88.4 R148, [R201+0xb800] ;  /* 0x00b80000c994783b */ /* 0x000f2a0000000200 */
[----:B------:R-:W5:Y:S02]  /*7770*/  LDSM.16.M88.4 R156, [R136+0x8000] ;  /* 0x00800000889c783b */ /* 0x000f640000000200 */
        /* <DEDUP_REMOVED lines=166> */
.L_x_643:
[----:B------:R-:W-:Y:S05]  /*81e0*/  BSYNC.RECONVERGENT B0 ;  /* 0x0000000000007941 */ /* 0x000fea0003800200 */
.L_x_642:
[----:B------:R-:W-:Y:S01]  /*81f0*/  @!PT LDS RZ, [RZ] ;  /* 0x00000000fffff984 */ /* 0x000fe20000000800 */
[----:B------:R-:W-:Y:S01]  /*8200*/  @!PT LDS RZ, [RZ] ;  /* 0x00000000fffff984 */ /* 0x000fe20000000800 */
[----:B------:R-:W-:Y:S01]  /*8210*/  @!PT LDS RZ, [RZ] ;  /* 0x00000000fffff984 */ /* 0x000fe20000000800 */
[----:B------:R1:W-:Y:S01]  /*8220*/  LDGSTS.E.BYPASS.LTC128B.128 [R233+0x4000], desc[UR4][R212.64] ;  /* 0x04000000d4e97fae */ /* 0x0003e2000b981a04 */
[----:B------:R-:W-:Y:S02]  /*8230*/  IADD3 R150, P0, PT, R133, R212, RZ ;  /* 0x000000d485967210 */ /* 0x000fe40007f1e0ff */
[----:B------:R-:W-:Y:S01]  /*8240*/  SHF.L.U64.HI R132, R208, 0x5, R209 ;  /* 0x00000005d0847819 */ /* 0x000fe200000102d1 */
[----:B------:R1:W-:Y:S01]  /*8250*/  LDGSTS.E.BYPASS.LTC128B.128 [R233+0x8000], desc[UR4][R212.64+0x80] ;  /* 0x08000080d4e97fae */ /* 0x0003e2000b981a04 */
[-C--:B------:R-:W-:Y:S03]  /*8260*/  IADD3 R146, P3, PT, R150, R133.reuse, RZ ;  /* 0x0000008596927210 */ /* 0x080fe60007f7e0ff */
[----:B------:R-:W-:Y:S01]  /*8270*/  IMAD.X R151, R132, 0x1, R213, P0 ;  /* 0x0000000184977824 */ /* 0x000fe200000e06d5 */
[-C--:B------:R-:W-:Y:S03]  /*8280*/  IADD3 R144, P0, PT, R146, R133.reuse, RZ ;  /* 0x0000008592907210 */ /* 0x080fe60007f1e0ff */
        /* <DEDUP_REMOVED lines=25> */
.L_x_641:
[----:B------:R-:W-:Y:S05]  /*8420*/  BSYNC.RECONVERGENT B1 ;  /* 0x0000000000017941 */ /* 0x000fea0003800200 */
.L_x_640:
        /* <DEDUP_REMOVED lines=209> */
[----:B------:R-:W-:Y:S01]  /*9140*/  ISETP.GT.AND P0, PT, R222, R211, PT ;  /* 0x000000d3de00720c */ /* 0x000fe20003f04270 */
        /* <DEDUP_REMOVED lines=336> */
.L_x_637:
        /* <DEDUP_REMOVED lines=11> */
.L_x_652:
[----:B----4-:R-:W-:Y:S01]  /*a700*/  FADD.FTZ R4, R8, R11 ;  /* 0x0000000b08047221 */ /* 0x010fe20000010000 */
[----:B------:R-:W2:Y:S01]  /*a710*/  MUFU.RCP R9, R5 ;  /* 0x0000000500097308 */ /* 0x000ea20000001000 */
[C---:B------:R-:W-:Y:S01]  /*a720*/  SHF.L.U32 R6, R200.reuse, 0x4, RZ ;  /* 0x00000004c8067819 */ /* 0x040fe200000006ff */
[----:B------:R-:W-:Y:S05]  /*a730*/  WARPSYNC.ALL ;  /* 0x0000000000007948 */ /* 0x000fea0003800000 */
[----:B---3--:R-:W-:Y:S01]  /*a740*/  SHF.L.U32 R8, R200, 0x1, RZ ;  /* 0x00000001c8087819 */ /* 0x008fe200000006ff */
[----:B------:R-:W3:Y:S01]  /*a750*/  MUFU.RCP R7, R4 ;  /* 0x0000000400077308 */ /* 0x000ee20000001000 */
[----:B------:R-:W-:Y:S01]  /*a760*/  BAR.SYNC.DEFER_BLOCKING 0x0 ;  /* 0x0000000000007b1d */ /* 0x000fe20000010000 */
[----:B------:R-:W-:-:S02]  /*a770*/  FSETP.NE.FTZ.AND P1, PT, R5, RZ, PT ;  /* 0x000000ff0500720b */ /* 0x000fc40003f35000 */
[----:B------:R-:W-:Y:S02]  /*a780*/  LOP3.LUT R11, R6, 0x1c0, RZ, 0xc0, !PT ;  /* 0x000001c0060b7812 */ /* 0x000fe400078ec0ff */
[----:B------:R-:W-:Y:S02]  /*a790*/  FSETP.NE.FTZ.AND P0, PT, R4, RZ, PT ;  /* 0x000000ff0400720b */ /* 0x000fe40003f15000 */
[--C-:B------:R-:W-:Y:S02]  /*a7a0*/  LOP3.LUT R199, R199, 0x6, R8.reuse, 0xf8, !PT ;  /* 0x00000006c7c77812 */ /* 0x100fe400078ef808 */
[----:B------:R-:W-:Y:S02]  /*a7b0*/  LOP3.LUT R8, R11, 0x38, R8, 0xf8, !PT ;  /* 0x000000380b087812 */ /* 0x000fe400078ef808 */
[----:B------:R-:W-:Y:S02]  /*a7c0*/  R2P PR, R200, 0x18 ;  /* 0x00000018c8007804 */ /* 0x000fe40000000000 */
[----:B------:R-:W-:-:S02]  /*a7d0*/  LOP3.LUT R8, R199, R8, RZ, 0xfc, !PT ;  /* 0x00000008c7087212 */ /* 0x000fc400078efcff */
[----:B--2---:R-:W-:Y:S02]  /*a7e0*/  FSEL R9, R9, 1, P1 ;  /* 0x3f80000009097808 */ /* 0x004fe40000800000 */
[----:B---3--:R-:W-:Y:S02]  /*a7f0*/  FSEL R7, R7, 1, P0 ;  /* 0x3f80000007077808 */ /* 0x008fe40000000000 */
[----:B------:R-:W-:Y:S01]  /*a800*/  SEL R10, R197, 0xffffffc0, !P3 ;  /* 0xffffffc0c50a7807 */ /* 0x000fe20005800000 */
[----:B------:R-:W-:Y:S01]  /*a810*/  FMUL.FTZ R128, R9, R128 ;  /* 0x0000008009807220 */ /* 0x000fe20000410000 */
[----:B------:R-:W-:Y:S01]  /*a820*/  SEL R198, R198, 0xffffffe0, !P2 ;  /* 0xffffffe0c6c67807 */ /* 0x000fe20005000000 */
        /* <DEDUP_REMOVED lines=32> */
[----:B------:R-:W-:Y:S01]  /*aa30*/  LEA R7, R8, R203, 0x2 ;  /* 0x000000cb08077211 */ /* 0x000fe200078e10ff */
        /* <DEDUP_REMOVED lines=31> */
[----:B------:R-:W-:Y:S01]  /*ac30*/  IADD3 R11, PT, PT, R7, 0x80, RZ ;  /* 0x00000080070b7810 */ /* 0x000fe20007ffe0ff */
[----:B------:R-:W-:Y:S01]  /*ac40*/  STS.64 [R7], R128 ;  /* 0x0000008007007388 */ /* 0x000fe20000000a00 */
[----:B------:R-:W-:-:S02]  /*ac50*/  IADD3 R9, PT, PT, R10, R7, RZ ;  /* 0x000000070a097210 */ /* 0x000fc40007ffe0ff */
[----:B------:R-:W-:Y:S01]  /*ac60*/  @P4 IADD3 R11, PT, PT, R7, -0x80, RZ ;  /* 0xffffff80070b4810 */ /* 0x000fe20007ffe0ff */
[----:B------:R-:W-:Y:S01]  /*ac70*/  STS.64 [R7+0x800], R130 ;  /* 0x0008008207007388 */ /* 0x000fe20000000a00 */
[C---:B------:R-:W-:Y:S02]  /*ac80*/  IADD3 R8, PT, PT, R198.reuse, R7, RZ ;  /* 0x00000007c6087210 */ /* 0x040fe40007ffe0ff */
[----:B------:R-:W-:Y:S02]  /*ac90*/  IADD3 R12, PT, PT, R198, R9, RZ ;  /* 0x00000009c60c7210 */ /* 0x000fe40007ffe0ff */
[-C--:B------:R-:W-:Y:S01]  /*aca0*/  IADD3 R13, PT, PT, R10, R11.reuse, RZ ;  /* 0x0000000b0a0d7210 */ /* 0x080fe20007ffe0ff */
[----:B------:R-:W-:Y:S01]  /*acb0*/  STS.64 [R8], R124 ;  /* 0x0000007c08007388 */ /* 0x000fe20000000a00 */
[C---:B------:R-:W-:Y:S02]  /*acc0*/  IADD3 R10, PT, PT, R198.reuse, R11, RZ ;  /* 0x0000000bc60a7210 */ /* 0x040fe40007ffe0ff */
[----:B------:R-:W-:Y:S01]  /*acd0*/  IADD3 R198, PT, PT, R198, R13, RZ ;  /* 0x0000000dc6c67210 */ /* 0x000fe20007ffe0ff */
[----:B------:R-:W-:Y:S04]  /*ace0*/  STS.64 [R8+0x800], R126 ;  /* 0x0008007e08007388 */ /* 0x000fe80000000a00 */
[----:B------:R-:W-:Y:S04]  /*acf0*/  STS.64 [R9], R68 ;  /* 0x0000004409007388 */ /* 0x000fe80000000a00 */
        /* <DEDUP_REMOVED lines=11> */
[----:B------:R-:W-:Y:S04]  /*adb0*/  STS.64 [R7+0x4000], R92 ;  /* 0x0040005c07007388 */ /* 0x000fe80000000a00 */
[----:B------:R-:W-:Y:S04]  /*adc0*/  STS.64 [R7+0x4800], R94 ;  /* 0x0048005e07007388 */ /* 0x000fe80000000a00 */
[----:B------:R-:W-:Y:S04]  /*add0*/  STS.64 [R8+0x4000], R96 ;  /* 0x0040006008007388 */ /* 0x000fe80000000a00 */
[----:B------:R-:W-:Y:S04]  /*ade0*/  STS.64 [R8+0x4800], R98 ;  /* 0x0048006208007388 */ /* 0x000fe80000000a00 */
[----:B------:R-:W-:Y:S04]  /*adf0*/  STS.64 [R9+0x4000], R100 ;  /* 0x0040006409007388 */ /* 0x000fe80000000a00 */
[----:B------:R2:W-:Y:S04]  /*ae00*/  STS.64 [R9+0x4800], R102 ;  /* 0x0048006609007388 */ /* 0x0005e80000000a00 */
[----:B------:R-:W-:Y:S04]  /*ae10*/  STS.64 [R12+0x4000], R104 ;  /* 0x004000680c007388 */ /* 0x000fe80000000a00 */
[----:B------:R-:W-:Y:S04]  /*ae20*/  STS.64 [R12+0x4800], R106 ;  /* 0x0048006a0c007388 */ /* 0x000fe80000000a00 */
[----:B------:R-:W-:Y:S04]  /*ae30*/  STS.64 [R11+0x4000], R120 ;  /* 0x004000780b007388 */ /* 0x000fe80000000a00 */
[----:B------:R-:W-:Y:S04]  /*ae40*/  STS.64 [R11+0x4800], R122 ;  /* 0x0048007a0b007388 */ /* 0x000fe80000000a00 */
[----:B------:R-:W-:Y:S04]  /*ae50*/  STS.64 [R10+0x4000], R108 ;  /* 0x0040006c0a007388 */ /* 0x000fe80000000a00 */
[----:B------:R-:W-:Y:S04]  /*ae60*/  STS.64 [R10+0x4800], R110 ;  /* 0x0048006e0a007388 */ /* 0x000fe80000000a00 */
[----:B------:R-:W-:Y:S04]  /*ae70*/  STS.64 [R13+0x4000], R116 ;  /* 0x004000740d007388 */ /* 0x000fe80000000a00 */
[----:B------:R3:W-:Y:S04]  /*ae80*/  STS.64 [R13+0x4800], R118 ;  /* 0x004800760d007388 */ /* 0x0007e80000000a00 */
[----:B------:R4:W-:Y:S04]  /*ae90*/  STS.64 [R198+0x4000], R112 ;  /* 0x00400070c6007388 */ /* 0x0009e80000000a00 */
[----:B------:R4:W-:Y:S04]  /*aea0*/  STS.64 [R198+0x4800], R114 ;  /* 0x00480072c6007388 */ /* 0x0009e80000000a00 */
[----:B--2---:R-:W2:Y:S04]  /*aeb0*/  LD.E.64 R8, desc[UR4][R2.64+0xb0] ;  /* 0x0000b00402087980 */ /* 0x004ea8000c101b00 */
[----:B------:R-:W4:Y:S04]  /*aec0*/  LD.E R14, desc[UR4][R2.64+0x60] ;  /* 0x00006004020e7980 */ /* 0x000f28000c101900 */
[----:B------:R-:W4:Y:S04]  /*aed0*/  LD.E R75, desc[UR4][R2.64+0xcc] ;  /* 0x0000cc04024b7980 */ /* 0x000f28000c101900 */
[----:B------:R-:W4:Y:S01]  /*aee0*/  LD.E.64 R68, desc[UR4][R2.64+0x78] ;  /* 0x0000780402447980 */ /* 0x000f22000c101b00 */
[----:B------:R-:W1:Y:S03]  /*aef0*/  @P1 MUFU.LG2 R61, R5 ;  /* 0x00000005003d1308 */ /* 0x000e660000000c00 */
[----:B------:R1:W5:Y:S01]  /*af00*/  LD.E.64 R72, desc[UR4][R2.64+0xa8] ;  /* 0x0000a80402487980 */ /* 0x000362000c101b00 */
[----:B------:R-:W-:Y:S01]  /*af10*/  SHF.L.U32 R60, R200, 0x2, RZ ;  /* 0x00000002c83c7819 */ /* 0x000fe200000006ff */
[----:B------:R-:W-:Y:S01]  /*af20*/  BSSY.RECONVERGENT B0, `(.L_x_646) ;  /* 0x0000043000007945 */ /* 0x000fe20003800200 */
[----:B------:R-:W-:-:S02]  /*af30*/  LOP3.LUT R6, R6, 0x10, RZ, 0xc0, !PT ;  /* 0x0000001006067812 */ /* 0x000fc400078ec0ff */
[----:B------:R-:W1:Y:S01]  /*af40*/  @P0 MUFU.LG2 R62, R4 ;  /* 0x00000004003e0308 */ /* 0x000e620000000c00 */
[----:B------:R-:W-:Y:S02]  /*af50*/  LOP3.LUT R15, R60, 0x1f8, RZ, 0xc0, !PT ;  /* 0x000001f83c0f7812 */ /* 0x000fe400078ec0ff */
[----:B------:R-:W-:Y:S02]  /*af60*/  SHF.R.U32.HI R71, RZ, 0x4, R200 ;  /* 0x00000004ff477819 */ /* 0x000fe400000116c8 */
[----:B------:R-:W-:Y:S02]  /*af70*/  LOP3.LUT R15, R15, 0x38, R202, 0x78, !PT ;  /* 0x000000380f0f7812 */ /* 0x000fe400078e78ca */
[----:B---3--:R-:W-:Y:S02]  /*af80*/  LOP3.LUT R13, R196, 0x1f80, RZ, 0xc0, !PT ;  /* 0x00001f80c40d7812 */ /* 0x008fe400078ec0ff */
[----:B------:R-:W-:Y:S01]  /*af90*/  LEA R6, R15, R6, 0x2 ;  /* 0x000000060f067211 */ /* 0x000fe200078e10ff */
[----:B-1----:R-:W-:Y:S01]  /*afa0*/  @P1 FMUL.FTZ R61, R61, 0.69314718246459960938 ;  /* 0x3f3172183d3d1820 */ /* 0x002fe20000410000 */
[----:B------:R-:W-:-:S02]  /*afb0*/  IADD3 R11, PT, PT, R71, 0x8, RZ ;  /* 0x00000008470b7810 */ /* 0x000fc40007ffe0ff */
[----:B------:R-:W-:Y:S02]  /*afc0*/  IADD3 R7, PT, PT, R71, 0x10, RZ ;  /* 0x0000001047077810 */ /* 0x000fe40007ffe0ff */
[----:B------:R-:W-:Y:S02]  /*afd0*/  LOP3.LUT R60, R13, 0x3c, R60, 0xf8, !PT ;  /* 0x0000003c0d3c7812 */ /* 0x000fe400078ef83c */
[----:B------:R-:W-:Y:S01]  /*afe0*/  IADD3 R5, PT, PT, R71, 0x18, RZ ;  /* 0x0000001847057810 */ /* 0x000fe20007ffe0ff */
[----:B------:R-:W-:Y:S01]  /*aff0*/  @P0 FMUL.FTZ R62, R62, 0.69314718246459960938 ;  /* 0x3f3172183e3e0820 */ /* 0x000fe20000410000 */
[----:B------:R-:W-:Y:S01]  /*b000*/  IADD3 R203, PT, PT, R203, R6, RZ ;  /* 0x00000006cbcb7210 */ /* 0x000fe20007ffe0ff */
[----:B------:R-:W-:Y:S01]  /*b010*/  BAR.SYNC.DEFER_BLOCKING 0x0 ;  /* 0x0000000000007b1d */ /* 0x000fe20000010000 */
[----:B------:R-:W-:Y:S02]  /*b020*/  SHF.L.U32 R2, R217, 0x6, RZ ;  /* 0x00000006d9027819 */ /* 0x000fe400000006ff */
[----:B------:R-:W-:-:S02]  /*b030*/  IADD3 R3, PT, PT, R71, 0x20, RZ ;  /* 0x0000002047037810 */ /* 0x000fc40007ffe0ff */
[----:B------:R-:W-:Y:S01]  /*b040*/  MOV R70, 0xff800000 ;  /* 0xff80000000467802 */ /* 0x000fe20000000f00 */
[C---:B-----5:R-:W-:Y:S01]  /*b050*/  @P1 FFMA.FTZ R70, R0.reuse, R134, R61 ;  /* 0x0000008600461223 */ /* 0x060fe2000001003d */
[-C--:B------:R-:W-:Y:S02]  /*b060*/  ISETP.GE.AND P2, PT, R3, R210.reuse, PT ;  /* 0x000000d20300720c */ /* 0x080fe40003f46270 */
[----:B------:R-:W-:Y:S01]  /*b070*/  MOV R3, 0xff800000 ;  /* 0xff80000000037802 */ /* 0x000fe20000000f00 */
[----:B------:R-:W-:Y:S01]  /*b080*/  @P0 FFMA.FTZ R3, R0, R133, R62 ;  /* 0x0000008500030223 */ /* 0x000fe2000001003e */
[-C--:B------:R-:W-:Y:S02]  /*b090*/  ISETP.GE.AND P5, PT, R11, R210.reuse, PT ;  /* 0x000000d20b00720c */ /* 0x080fe40003fa6270 */
[-C--:B------:R-:W-:Y:S02]  /*b0a0*/  ISETP.GE.AND P4, PT, R7, R210.reuse, PT ;  /* 0x000000d20700720c */ /* 0x080fe40003f86270 */
[----:B------:R-:W-:-:S02]  /*b0b0*/  ISETP.GE.AND P3, PT, R5, R210, PT ;  /* 0x000000d20500720c */ /* 0x000fc40003f66270 */
[----:B------:R-:W-:Y:S02]  /*b0c0*/  LOP3.LUT P6, RZ, R200, 0x3, RZ, 0xc0, !PT ;  /* 0x00000003c8ff7812 */ /* 0x000fe400078cc0ff */
[----:B------:R-:W-:Y:S02]  /*b0d0*/  LOP3.LUT R202, R202, 0x30, RZ, 0xc0, !PT ;  /* 0x00000030caca7812 */ /* 0x000fe400078ec0ff */
[----:B------:R-:W-:Y:S02]  /*b0e0*/  SHF.R.U32.HI R79, RZ, 0x2, R200 ;  /* 0x00000002ff4f7819 */ /* 0x000fe400000116c8 */
[----:B------:R-:W-:Y:S01]  /*b0f0*/  ISETP.GE.AND P1, PT, R71, R210, PT ;  /* 0x000000d24700720c */ /* 0x000fe20003f26270 */
[----:B------:R1:W3:Y:S01]  /*b100*/  LDS.128 R56, [R203] ;  /* 0x00000000cb387984 */ /* 0x0002e20000000c00 */
[----:B------:R-:W-:-:S03]  /*b110*/  LOP3.LUT R81, R202, 0x7, R79, 0xf8, !PT ;  /* 0x00000007ca517812 */ /* 0x000fc600078ef84f */
[----:B------:R1:W1:Y:S04]  /*b120*/  LDS.128 R28, [R203+0x4000] ;  /* 0x00400000cb1c7984 */ /* 0x0002680000000c00 */
        /* <DEDUP_REMOVED lines=10> */
[----:B------:R1:W1:Y:S01]  /*b1d0*/  LDS.128 R64, [R203+0x3800] ;  /* 0x00380000cb407984 */ /* 0x0002620000000c00 */
[----:B--2---:R-:W-:-:S04]  /*b1e0*/  IMAD R8, R8, UR8, R221 ;  /* 0x0000000808087c24 */ /* 0x004fc8000f8e02dd */
[----:B----4-:R-:W-:Y:S02]  /*b1f0*/  IMAD R8, R8, R14, R219 ;  /* 0x0000000e08087224 */ /* 0x010fe400078e02db */
[----:B------:R2:W4:Y:S02]  /*b200*/  LDS.128 R12, [R203+0x6000] ;  /* 0x00600000cb0c7984 */ /* 0x0005240000000c00 */
[----:B------:R-:W-:Y:S02]  /*b210*/  IMAD R2, R9, R8, R2 ;  /* 0x0000000809027224 */ /* 0x000fe400078e0202 */
[----:B------:R2:W1:Y:S02]  /*b220*/  LDS.128 R8, [R203+0x6800] ;  /* 0x00680000cb087984 */ /* 0x0004640000000c00 */
[----:B------:R-:W-:-:S05]  /*b230*/  IMAD R75, R2, R75, RZ ;  /* 0x0000004b024b7224 */ /* 0x000fca00078e02ff */
[----:B------:R-:W-:Y:S02]  /*b240*/  IADD3 R77, P0, PT, R60, R75, RZ ;  /* 0x0000004b3c4d7210 */ /* 0x000fe40007f1e0ff */
[----:B------:R2:W1:Y:S02]  /*b250*/  LDS.128 R60, [R203+0x7800] ;  /* 0x00780000cb3c7984 */ /* 0x0004640000000c00 */
[----:B------:R-:W-:Y:S02]  /*b260*/  LEA.HI.X.SX32 R75, R75, RZ, 0x1, P0 ;  /* 0x000000ff4b4b7211 */ /* 0x000fe400000f0eff */
[----:B------:R-:W-:-:S04]  /*b270*/  LEA R68, P0, R77, R68, 0x2 ;  /* 0x000000444d447211 */ /* 0x000fc800078010ff */
[----:B------:R-:W-:Y:S02]  /*b280*/  LEA.HI.X R69, R77, R69, R75, 0x2, P0 ;  /* 0x000000454d457211 */ /* 0x000fe400000f144b */
[C---:B------:R-:W-:Y:S02]  /*b290*/  IADD3 R77, PT, PT, R71.reuse, 0x28, RZ ;  /* 0x00000028474d7810 */ /* 0x040fe40007ffe0ff */
[----:B------:R-:W-:Y:S01]  /*b2a0*/  IADD3 R75, PT, PT, R71, 0x30, RZ ;  /* 0x00000030474b7810 */ /* 0x000fe20007ffe0ff */
[----:B---3--:R-:W-:Y:S06]  /*b2b0*/  @P6 BRA `(.L_x_647) ;  /* 0x0000000000246947 */ /* 0x008fec0003800000 */
[C---:B------:R-:W-:Y:S01]  /*b2c0*/  IADD3 R79, P0, PT, R2.reuse, R81, RZ ;  /* 0x00000051024f7210 */ /* 0x040fe20007f1e0ff */
[C---:B------:R-:W-:Y:S01]  /*b2d0*/  VIADD R83, R81.reuse, 0x8 ;  /* 0x0000000851537836 */ /* 0x040fe20000000000 */
[----:B------:R-:W-:Y:S02]  /*b2e0*/  ISETP.GE.AND P6, PT, R81, R210, PT ;  /* 0x000000d25100720c */ /* 0x000fe40003fc6270 */
[----:B------:R-:W-:Y:S02]  /*b2f0*/  LEA.HI.X.SX32 R2, R2, RZ, 0x1, P0 ;  /* 0x000000ff02027211 */ /* 0x000fe400000f0eff */
[----:B------:R-:W-:-:S04]  /*b300*/  LEA R72, P0, R79, R72, 0x2 ;  /* 0x000000484f487211 */ /* 0x000fc800078010ff */
[----:B------:R-:W-:Y:S02]  /*b310*/  LEA.HI.X R73, R79, R73, R2, 0x2, P0 ;  /* 0x000000494f497211 */ /* 0x000fe400000f1402 */
[----:B------:R-:W-:-:S03]  /*b320*/  ISETP.GE.AND P0, PT, R83, R210, PT ;  /* 0x000000d25300720c */ /* 0x000fc60003f06270 */
[----:B------:R3:W-:Y:S10]  /*b330*/  @!P6 ST.E desc[UR4][R72.64], R70 ;  /* 0x000000464800e985 */ /* 0x0007f4000c101904 */
[----:B------:R3:W-:Y:S02]  /*b340*/  @!P0 ST.E desc[UR4][R72.64+0x20], R3 ;  /* 0x0000200348008985 */ /* 0x0007e4000c101904 */
.L_x_647:
[----:B------:R-:W-:Y:S05]  /*b350*/  BSYNC.RECONVERGENT B0 ;  /* 0x0000000000007941 */ /* 0x000fea0003800200 */
.L_x_646:
[----:B------:R-:W-:Y:S01]  /*b360*/  VIADD R71, R71, 0x38 ;  /* 0x0000003847477836 */ /* 0x000fe20000000000 */
[-C--:B------:R-:W-:Y:S01]  /*b370*/  ISETP.GE.AND P6, PT, R77, R210.reuse, PT ;  /* 0x000000d24d00720c */ /* 0x080fe20003fc6270 */
[----:B------:R-:W-:Y:S01]  /*b380*/  @!P1 ST.E.128 desc[UR4][R68.64], R56 ;  /* 0x0000003844009985 */ /* 0x000fe2000c101d04 */
[-C--:B------:R-:W-:Y:S01]  /*b390*/  ISETP.GE.AND P0, PT, R75, R210.reuse, PT ;  /* 0x000000d24b00720c */ /* 0x080fe20003f06270 */
[----:B------:R-:W-:Y:S02]  /*b3a0*/  IMAD.MOV.U32 R217, RZ, RZ, 0x0 ;  /* 0x00000000ffd97424 */ /* 0x000fe400078e00ff */
[----:B-1----:R-:W-:Y:S01]  /*b3b0*/  @!P1 ST.E.128 desc[UR4][R68.64+0x100], R28 ;  /* 0x0001001c44009985 */ /* 0x002fe2000c101d04 */
[----:B------:R-:W-:-:S03]  /*b3c0*/  ISETP.GE.AND P1, PT, R71, R210, PT ;  /* 0x000000d24700720c */ /* 0x000fc60003f26270 */
[----:B------:R-:W-:Y:S04]  /*b3d0*/  @!P5 ST.E.128 desc[UR4][R68.64+0x1000], R52 ;  /* 0x001000344400d985 */ /* 0x000fe8000c101d04 */
[----:B------:R-:W-:Y:S04]  /*b3e0*/  @!P5 ST.E.128 desc[UR4][R68.64+0x1100], R24 ;  /* 0x001100184400d985 */ /* 0x000fe8000c101d04 */
[----:B------:R-:W-:Y:S04]  /*b3f0*/  @!P4 ST.E.128 desc[UR4][R68.64+0x2000], R48 ;  /* 0x002000304400c985 */ /* 0x000fe8000c101d04 */
[----:B------:R-:W-:Y:S04]  /*b400*/  @!P4 ST.E.128 desc[UR4][R68.64+0x2100], R20 ;  /* 0x002100144400c985 */ /* 0x000fe8000c101d04 */
[----:B------:R-:W-:Y:S04]  /*b410*/  @!P3 ST.E.128 desc[UR4][R68.64+0x3000], R44 ;  /* 0x0030002c4400b985 */ /* 0x000fe8000c101d04 */
[----:B------:R-:W-:Y:S04]  /*b420*/  @!P3 ST.E.128 desc[UR4][R68.64+0x3100], R16 ;  /* 0x003100104400b985 */ /* 0x000fe8000c101d04 */
[----:B------:R-:W-:Y:S04]  /*b430*/  @!P2 ST.E.128 desc[UR4][R68.64+0x4000], R40 ;  /* 0x004000284400a985 */ /* 0x000fe8000c101d04 */
[----:B----4-:R-:W-:Y:S04]  /*b440*/  @!P2 ST.E.128 desc[UR4][R68.64+0x4100], R12 ;  /* 0x0041000c4400a985 */ /* 0x010fe8000c101d04 */
[----:B------:R-:W-:Y:S04]  /*b450*/  @!P6 ST.E.128 desc[UR4][R68.64+0x5000], R36 ;  /* 0x005000244400e985 */ /* 0x000fe8000c101d04 */
[----:B------:R-:W-:Y:S04]  /*b460*/  @!P6 ST.E.128 desc[UR4][R68.64+0x5100], R8 ;  /* 0x005100084400e985 */ /* 0x000fe8000c101d04 */
[----:B------:R-:W-:Y:S04]  /*b470*/  @!P0 ST.E.128 desc[UR4][R68.64+0x6000], R32 ;  /* 0x0060002044008985 */ /* 0x000fe8000c101d04 */
[----:B------:R2:W-:Y:S02]  /*b480*/  @!P0 ST.E.128 desc[UR4][R68.64+0x6100], R4 ;  /* 0x0061000444008985 */ /* 0x0005e4000c101d04 */
[----:B--23--:R-:W-:Y:S05]  /*b490*/  @P1 RET.REL.NODEC R216 `(_ZN5flash24flash_fwd_splitkv_kernelI23Flash_fwd_kernel_traitsILi128ELi64ELi128ELi4ELb0ELb0EN7cutlass6half_tE19Flash_kernel_traitsILi128ELi64ELi128ELi4ES3_EELb0ELb0ELb0ELb0ELb1ELb0ELb1ELb0EEEvNS_16Flash_fwd_paramsE) ;  /* 0xffffff48d8d81950 */ /* 0x00cfea0003c3ffff */
[----:B------:R-:W-:Y:S01]  /*b4a0*/  MOV R217, 0x0 ;  /* 0x0000000000d97802 */ /* 0x000fe20000000f00 */
[----:B------:R-:W-:Y:S04]  /*b4b0*/  ST.E.128 desc[UR4][R68.64+0x7000], R64 ;  /* 0x0070004044007985 */ /* 0x000fe8000c101d04 */
[----:B------:R1:W-:Y:S02]  /*b4c0*/  ST.E.128 desc[UR4][R68.64+0x7100], R60 ;  /* 0x0071003c44007985 */ /* 0x0003e4000c101d04 */
[----:B-1----:R-:W-:Y:S05]  /*b4d0*/  RET.REL.NODEC R216 `(_ZN5flash24flash_fwd_splitkv_kernelI23Flash_fwd_kernel_traitsILi128ELi64ELi128ELi4ELb0ELb0EN7cutlass6half_tE19Flash_kernel_traitsILi128ELi64ELi128ELi4ES3_EELb0ELb0ELb0ELb0ELb1ELb0ELb1ELb0EEEvNS_16Flash_fwd_paramsE) ;  /* 0xffffff48d8c87950 */ /* 0x002fea0003c3ffff */
.L_x_645:
[----:B------:R-:W-:Y:S01]  /*b4e0*/  MOV R7, 0x2 ;  /* 0x0000000200077802 */ /* 0x000fe20000000f00 */
[----:B------:R-:W-:Y:S01]  /*b4f0*/  IMAD.MOV.U32 R6, RZ, RZ, -0x1 ;  /* 0xffffffffff067424 */ /* 0x000fe200078e00ff */
[----:B------:R-:W-:-:S07]  /*b500*/  MOV R4, 0x1f ;  /* 0x0000001f00047802 */ /* 0x000fce0000000f00 */
[----:B-1---5:R-:W-:Y:S05]  /*b510*/  WARPSYNC.COLLECTIVE R6, `(.L_x_648) ;  /* 0x0000000006087348 */ /* 0x022fea0003c00000 */
[----:B------:R2:W3:Y:S02]  /*b520*/  SHFL.BFLY P0, R9, R231, R7, R4 ;  /* 0x0c000007e7097389 */ /* 0x0004e40000000004 */
[----:B-123-5:R-:W-:Y:S05]  /*b530*/  ENDCOLLECTIVE ;  /* 0x000000000000791b */ /* 0x02efea0003800000 */
.L_x_648:
[----:B------:R-:W-:Y:S02]  /*b540*/  MOV R10, R9 ;  /* 0x00000009000a7202 */ /* 0x000fe40000000f00 */
[----:B------:R-:W-:-:S03]  /*b550*/  MOV R7, 0x1 ;  /* 0x0000000100077802 */ /* 0x000fc60000000f00 */
[----:B------:R-:W-:-:S04]  /*b560*/  FADD.FTZ R10, R10, R231 ;  /* 0x000000e70a0a7221 */ /* 0x000fc80000010000 */
[----:B------:R-:W-:-:S07]  /*b570*/  IMAD.MOV.U32 R231, RZ, RZ, R10 ;  /* 0x000000ffffe77224 */ /* 0x000fce00078e000a */
[----:B------:R-:W-:Y:S05]  /*b580*/  WARPSYNC.COLLECTIVE R6, `(.L_x_649) ;  /* 0x0000000006087348 */ /* 0x000fea0003c00000 */
[----:B------:R1:W2:Y:S02]  /*b590*/  SHFL.BFLY P0, R9, R231, R7, R4 ;  /* 0x0c000007e7097389 */ /* 0x0002a40000000004 */
[----:B-12---:R-:W-:Y:S05]  /*b5a0*/  ENDCOLLECTIVE ;  /* 0x000000000000791b */ /* 0x006fea0003800000 */
.L_x_649:
[----:B------:R-:W-:Y:S01]  /*b5b0*/  MOV R231, R229 ;  /* 0x000000e500e77202 */ /* 0x000fe20000000f00 */
[----:B------:R-:W-:Y:S01]  /*b5c0*/  IMAD.MOV.U32 R5, RZ, RZ, R9 ;  /* 0x000000ffff057224 */ /* 0x000fe200078e0009 */
[----:B------:R-:W-:-:S03]  /*b5d0*/  MOV R7, 0x2 ;  /* 0x0000000200077802 */ /* 0x000fc60000000f00 */
[----:B------:R-:W-:-:S07]  /*b5e0*/  FADD.FTZ R5, R10, R5 ;  /* 0x000000050a057221 */ /* 0x000fce0000010000 */
[----:B------:R-:W-:Y:S05]  /*b5f0*/  WARPSYNC.COLLECTIVE R6, `(.L_x_650) ;  /* 0x0000000006087348 */ /* 0x000fea0003c00000 */
[----:B------:R1:W2:Y:S02]  /*b600*/  SHFL.BFLY P0, R9, R231, R7, R4 ;  /* 0x0c000007e7097389 */ /* 0x0002a40000000004 */
[----:B-12---:R-:W-:Y:S05]  /*b610*/  ENDCOLLECTIVE ;  /* 0x000000000000791b */ /* 0x006fea0003800000 */
.L_x_650:
[----:B------:R-:W-:Y:S01]  /*b620*/  FADD.FTZ R8, R9, R229 ;  /* 0x000000e509087221 */ /* 0x000fe20000010000 */
[----:B------:R-:W-:-:S03]  /*b630*/  MOV R7, 0x1 ;  /* 0x0000000100077802 */ /* 0x000fc60000000f00 */
[----:B------:R-:W-:-:S07]  /*b640*/  IMAD.MOV.U32 R231, RZ, RZ, R8 ;  /* 0x000000ffffe77224 */ /* 0x000fce00078e0008 */
[----:B------:R-:W-:Y:S05]  /*b650*/  WARPSYNC.COLLECTIVE R6, `(.L_x_651) ;  /* 0x0000000006087348 */ /* 0x000fea0003c00000 */
[----:B------:R1:W2:Y:S02]  /*b660*/  SHFL.BFLY P0, R9, R231, R7, R4 ;  /* 0x0c000007e7097389 */ /* 0x0002a40000000004 */
[----:B-12---:R-:W-:Y:S05]  /*b670*/  ENDCOLLECTIVE ;  /* 0x000000000000791b */ /* 0x006fea0003800000 */
.L_x_651:
[----:B------:R-:W-:Y:S01]  /*b680*/  MOV R11, R9 ;  /* 0x00000009000b7202 */ /* 0x000fe20000000f00 */
[----:B------:R-:W-:Y:S06]  /*b690*/  BRA `(.L_x_652) ;  /* 0xfffffff000187947 */ /* 0x000fec000383ffff */
.L_x_653:
        /* <DEDUP_REMOVED lines=14> */
.L_x_14896:


//--------------------- .text._ZN5flash24flash_fwd_splitkv_kernelI23Flash_fwd_kernel_traitsILi128ELi64ELi128ELi4ELb0ELb0EN7cutlass6half_tE19Flash_kernel_traitsILi128ELi64ELi128ELi4ES3_EELb0ELb0ELb0ELb0ELb1ELb1ELb1ELb0EEEvNS_16Flash_fwd_paramsE --------------------------
	.section	.text._ZN5flash24flash_fwd_splitkv_kernelI23Flash_fwd_kernel_traitsILi128ELi64ELi128ELi4ELb0ELb0EN7cutlass6half_tE19Flash_kernel_traitsILi128ELi64ELi128ELi4ES3_EELb0ELb0ELb0ELb0ELb1ELb1ELb1ELb0EEEvNS_16Flash_fwd_paramsE,"ax",@progbits
	.align	128
        .global         _ZN5flash24flash_fwd_splitkv_kernelI23Flash_fwd_kernel_traitsILi128ELi64ELi128ELi4ELb0ELb0EN7cutlass6half_tE19Flash_kernel_traitsILi128ELi64ELi128ELi4ES3_EELb0ELb0ELb0ELb0ELb1ELb1ELb1ELb0EEEvNS_16Flash_fwd_paramsE
        .type           _ZN5flash24flash_fwd_splitkv_kernelI23Flash_fwd_kernel_traitsILi128ELi64ELi128ELi4ELb0ELb0EN7cutlass6half_tE19Flash_kernel_traitsILi128ELi64ELi128ELi4ES3_EELb0ELb0ELb0ELb0ELb1ELb1ELb1ELb0EEEvNS_16Flash_fwd_paramsE,@function
        .size           _ZN5flash24flash_fwd_splitkv_kernelI23Flash_fwd_kernel_traitsILi128ELi64ELi128ELi4ELb0ELb0EN7cutlass6half_tE19Flash_kernel_traitsILi128ELi64ELi128ELi4ES3_EELb0ELb0ELb0ELb0ELb1ELb1ELb1ELb0EEEvNS_16Flash_fwd_paramsE,(.L_x_14897 - _ZN5flash24flash_fwd_splitkv_kernelI23Flash_fwd_kernel_traitsILi128ELi64ELi128ELi4ELb0ELb0EN7cutlass6half_tE19Flash_kernel_traitsILi128ELi64ELi128ELi4ES3_EELb0ELb0ELb0ELb0ELb1ELb1ELb1ELb0EEEvNS_16Flash_fwd_paramsE)
        .other          _ZN5flash24flash_fwd_splitkv_kernelI23Flash_fwd_kernel_traitsILi128ELi64ELi128ELi4ELb0ELb0EN7cutlass6half_tE19Flash_kernel_traitsILi128ELi64ELi128ELi4ES3_EELb0ELb0ELb0ELb0ELb1ELb1ELb1ELb0EEEvNS_16Flash_fwd_paramsE,@"STO_CUDA_ENTRY STV_DEFAULT"
_ZN5flash24flash_fwd_splitkv_kernelI23Flash_fwd_kernel_traitsILi128ELi64ELi128ELi4ELb0ELb0EN7cutlass6half_tE19Flash_kernel_traitsILi128ELi64ELi128ELi4ES3_EELb0ELb0ELb0ELb0ELb1ELb1ELb1ELb0EEEvNS_16Flash_fwd_paramsE:
.text._ZN5flash24flash_fwd_splitkv_kernelI23Flash_fwd_kernel_traitsILi128ELi64ELi128ELi4ELb0ELb0EN7cutlass6half_tE19Flash_kernel_traitsILi128ELi64ELi128ELi4ES3_EELb0ELb0ELb0ELb0ELb1ELb1ELb1ELb0EEEvNS_16Flash_fwd_paramsE:
        /* <DEDUP_REMOVED lines=29> */
[----:B-1----:R-:W-:Y:S05]  /*01d0*/  CALL.REL.NOINC `($_ZN5flash24flash_fwd_splitkv_kernelI23Flash_fwd_kernel_traitsILi128ELi64ELi128ELi4ELb0ELb0EN7cutlass6half_tE19Flash_kernel_traitsILi128ELi64ELi128ELi4ES3_EELb0ELb0ELb0ELb0ELb1ELb1ELb1ELb0EEEvNS_16Flash_fwd_paramsE$_ZN5flash30compute_attn_1rowblock_splitkvI23Flash_fwd_kernel_traitsILi128ELi64ELi128ELi4ELb0ELb0EN7cutlass6half_tE19Flash_kernel_traitsILi128ELi64ELi128ELi4ES3_EELb0ELb0ELb0ELb0ELb1ELb1ELb1ELb0ENS_16Flash_fwd_paramsEEEvRKT8_iiiii) ;  /* 0x0000000000087944 */ /* 0x002fea0003c00000 */
[----:B------:R-:W-:Y:S05]  /*01e0*/  BSYNC.RECONVERGENT B2 ;  /* 0x0000000000027941 */ /* 0x000fea0003800200 */
.L_x_654:
[----:B------:R-:W-:Y:S05]  /*01f0*/  EXIT ;  /* 0x000000000000794d */ /* 0x000fea0003800000 */
        .type           $_ZN5flash24flash_fwd_splitkv_kernelI23Flash_fwd_kernel_traitsILi128ELi64ELi128ELi4ELb0ELb0EN7cutlass6half_tE19Flash_kernel_traitsILi128ELi64ELi128ELi4ES3_EELb0ELb0ELb0ELb0ELb1ELb1ELb1ELb0EEEvNS_16Flash_fwd_paramsE$_ZN5flash30compute_attn_1rowblock_splitkvI23Flash_fwd_kernel_traitsILi128ELi64ELi128ELi4ELb0ELb0EN7cutlass6half_tE19Flash_kernel_traitsILi128ELi64ELi128ELi4ES3_EELb0ELb0ELb0ELb0ELb1ELb1ELb1ELb0ENS_16Flash_fwd_paramsEEEvRKT8_iiiii,@function
        .size           $_ZN5flash24flash_fwd_splitkv_kernelI23Flash_fwd_kernel_traitsILi128ELi64ELi128ELi4ELb0ELb0EN7cutlass6half_tE19Flash_kernel_traitsILi128ELi64ELi128ELi4ES3_EELb0ELb0ELb0ELb0ELb1ELb1ELb1ELb0EEEvNS_16Flash_fwd_paramsE$_ZN5flash30compute_attn_1rowblock_splitkvI23Flash_fwd_kernel_traitsILi128ELi64ELi128ELi4ELb0ELb0EN7cutlass6half_tE19Flash_kernel_traitsILi128ELi64ELi128ELi4ES3_EELb0ELb0ELb0ELb0ELb1ELb1ELb1ELb0ENS_16Flash_fwd_paramsEEEvRKT8_iiiii,(.L_x_14897 - $_ZN5flash24flash_fwd_splitkv_kernelI23Flash_fwd_kernel_traitsILi128ELi64ELi128ELi4ELb0ELb0EN7cutlass6half_tE19Flash_kernel_traitsILi128ELi64ELi128ELi4ES3_EELb0ELb0ELb0ELb0ELb1ELb1ELb1ELb0EEEvNS_16Flash_fwd_paramsE$_ZN5flash30compute_attn_1rowblock_splitkvI23Flash_fwd_kernel_traitsILi128ELi64ELi128ELi4ELb0ELb0EN7cutlass6half_tE19Flash_kernel_traitsILi128ELi64ELi128ELi4ES3_EELb0ELb0ELb0ELb0ELb1ELb1ELb1ELb0ENS_16Flash_fwd_paramsEEEvRKT8_iiiii)
$_ZN5flash24flash_fwd_splitkv_kernelI23Flash_fwd_kernel_traitsILi128ELi64ELi128ELi4ELb0ELb0EN7cutlass6half_tE19Flash_kernel_traitsILi128ELi64ELi128ELi4ES3_EELb0ELb0ELb0ELb0ELb1ELb1ELb1ELb0EEEvNS_16Flash_fwd_paramsE$_ZN5flash30compute_attn_1rowblock_splitkvI23Flash_fwd_kernel_traitsILi128ELi64ELi128ELi4ELb0ELb0EN7cutlass6half_tE19Flash_kernel_traitsILi128ELi64ELi128ELi4ES3_EELb0ELb0ELb0ELb0ELb1ELb1ELb1ELb0ENS_16Flash_fwd_paramsEEEvRKT8_iiiii:
[----:B------:R-:W1:Y:S02]  /*0200*/  LDCU.64 UR4, c[0x0][0x358] ;  /* 0x00006b00ff0477ac */ /* 0x000e640008000a00 */
[----:B-1----:R-:W2:Y:S04]  /*0210*/  LD.E.64 R6, desc[UR4][R2.64+0xf0] ;  /* 0x0000f00402067980 */ /* 0x002ea8000c101b00 */
[----:B------:R-:W3:Y:S04]  /*0220*/  LD.E.64 R20, desc[UR4][R2.64+0xe0] ;  /* 0x0000e00402147980 */ /* 0x000ee8000c101b00 */
[----:B------:R-:W4:Y:S01]  /*0230*/  LD.E.64 R16, desc[UR4][R2.64+0xe8] ;  /* 0x0000e80402107980 */ /* 0x000f22000c101b00 */
[----:B------:R-:W-:Y:S01]  /*0240*/  IMAD.SHL.U32 R5, R231, 0x4, RZ ;  /* 0x00000004e7057824 */ /* 0x000fe200078e00ff */
[----:B------:R-:W-:-:S02]  /*0250*/  SHF.R.U32.HI R4, RZ, 0x1e, R231 ;  /* 0x0000001eff047819 */ /* 0x000fc400000116e7 */
[----:B------:R-:W4:Y:S01]  /*0260*/  LD.E.64 R12, desc[UR4][R2.64+0xf8] ;  /* 0x0000f804020c7980 */ /* 0x000f22000c101b00 */
[----:B--2---:R-:W-:-:S04]  /*0270*/  ISETP.NE.U32.AND P1, PT, R6, RZ, PT ;  /* 0x000000ff0600720c */ /* 0x004fc80003f25070 */
[----:B------:R-:W-:Y:S02]  /*0280*/  ISETP.NE.AND.EX P1, PT, R7, RZ, PT, P1 ;  /* 0x000000ff0700720c */ /* 0x000fe40003f25310 */
[----:B---3--:R-:W-:Y:S02]  /*0290*/  ISETP.NE.U32.AND P4, PT, R20, RZ, PT ;  /* 0x000000ff1400720c */ /* 0x008fe40003f85070 */
[----:B----4-:R-:W-:Y:S02]  /*02a0*/  ISETP.NE.U32.AND P3, PT, R16, RZ, PT ;  /* 0x000000ff1000720c */ /* 0x010fe40003f65070 */
[----:B------:R-:W-:Y:S02]  /*02b0*/  ISETP.NE.AND.EX P4, PT, R21, RZ, PT, P4 ;  /* 0x000000ff1500720c */ /* 0x000fe40003f85340 */
[----:B------:R-:W-:Y:S02]  /*02c0*/  ISETP.NE.AND.EX P3, PT, R17, RZ, PT, P3 ;  /* 0x000000ff1100720c */ /* 0x000fe40003f65330 */
[----:B------:R-:W-:-:S03]  /*02d0*/  ISETP.NE.U32.AND P2, PT, R20, RZ, PT ;  /* 0x000000ff1400720c */ /* 0x000fc60003f45070 */
[----:B------:R-:W-:Y:S02]  /*02e0*/  @P1 IADD3 R18, P0, PT, R6, R5, RZ ;  /* 0x0000000506121210 */ /* 0x000fe40007f1e0ff */
[----:B------:R-:W-:Y:S01]  /*02f0*/  ISETP.NE.AND.EX P2, PT, R21, RZ, PT, P2 ;  /* 0x000000ff1500720c */ /* 0x000fe20003f45320 */
[----:B------:R-:W-:-:S03]  /*0300*/  IMAD.WIDE.U32 R20, R231, 0x4, R20 ;  /* 0x00000004e7147825 */ /* 0x000fc600078e0014 */
[----:B------:R1:W5:Y:S01]  /*0310*/  @!P4 LD.E R217, desc[UR4][R2.64+0xb4] ;  /* 0x0000b40402d9c980 */ /* 0x000362000c101900 */
[----:B------:R-:W-:-:S03]  /*0320*/  @P1 IMAD.X R19, R7, 0x1, R4, P0 ;  /* 0x0000000107131824 */ /* 0x000fc600000e0604 */
[----:B------:R1:W5:Y:S04]  /*0330*/  @P4 LD.E R0, desc[UR4][R20.64+0x4] ;  /* 0x0000040414004980 */ /* 0x000368000c101900 */
[----:B------:R1:W5:Y:S01]  /*0340*/  @!P3 LD.E R7, desc[UR4][R2.64+0xb8] ;  /* 0x0000b8040207b980 */ /* 0x000362000c101900 */
[----:B------:R-:W-:Y:S01]  /*0350*/  IMAD.MOV.U32 R9, RZ, RZ, -0x1 ;  /* 0xffffffffff097424 */ /* 0x000fe200078e00ff */
[----:B------:R-:W2:Y:S05]  /*0360*/  S2R R209, SR_TID.X ;  /* 0x0000000000d17919 */ /* 0x000eaa0000002100 */
[----:B------:R1:W5:Y:S01]  /*0370*/  @P2 LD.E R9, desc[UR4][R20.64] ;  /* 0x0000000414092980 */ /* 0x000362000c101900 */
[----:B------:R-:W-:Y:S01]  /*0380*/  ISETP.NE.U32.AND P2, PT, R16, RZ, PT ;  /* 0x000000ff1000720c */ /* 0x000fe20003f45070 */
[----:B------:R-:W-:-:S03]  /*0390*/  IMAD.MOV.U32 R14, RZ, RZ, RZ ;  /* 0x000000ffff0e7224 */ /* 0x000fc600078e00ff */
[----:B------:R-:W-:-:S03]  /*03a0*/  ISETP.NE.AND.EX P2, PT, R17, RZ, PT, P2 ;  /* 0x000000ff1100720c */ /* 0x000fc60003f45320 */
[----:B------:R1:W5:Y:S01]  /*03b0*/  @P1 LD.E R14, desc[UR4][R18.64] ;  /* 0x00000004120e1980 */ /* 0x000362000c101900 */
[----:B------:R-:W-:Y:S01]  /*03c0*/  IADD3 R16, P1, PT, R16, R5, RZ ;  /* 0x0000000510107210 */ /* 0x000fe20007f3e0ff */
[----:B------:R-:W-:Y:S01]  /*03d0*/  BSSY.RECONVERGENT B0, `(.L_x_655) ;  /* 0x000000a000007945 */ /* 0x000fe20003800200 */
[----:B------:R-:W-:Y:S01]  /*03e0*/  ISETP.NE.U32.AND P0, PT, R12, RZ, PT ;  /* 0x000000ff0c00720c */ /* 0x000fe20003f05070 */
[----:B------:R-:W-:Y:S02]  /*03f0*/  IMAD.MOV.U32 R15, RZ, RZ, -0x1 ;  /* 0xffffffffff0f7424 */ /* 0x000fe400078e00ff */
[----:B------:R-:W-:Y:S01]  /*0400*/  IMAD.X R17, R17, 0x1, R4, P1 ;  /* 0x0000000111117824 */ /* 0x000fe200008e0604 */
[----:B------:R-:W-:-:S03]  /*0410*/  ISETP.NE.AND.EX P0, PT, R13, RZ, PT, P0 ;  /* 0x000000ff0d00720c */ /* 0x000fc60003f05300 */
[----:B------:R-:W-:Y:S10]  /*0420*/  @!P2 BRA `(.L_x_656) ;  /* 0x000000000010a947 */ /* 0x000ff40003800000 */
[----:B------:R-:W3:Y:S02]  /*0430*/  LD.E.U8 R6, desc[UR4][R2.64+0x1b2] ;  /* 0x0001b20402067980 */ /* 0x000ee4000c101100 */
[----:B---3--:R-:W-:-:S13]  /*0440*/  ISETP.NE.AND P1, PT, R6, RZ, PT ;  /* 0x000000ff0600720c */ /* 0x008fda0003f25270 */
[----:B------:R-:W-:Y:S05]  /*0450*/  @!P1 BRA `(.L_x_656) ;  /* 0x0000000000049947 */ /* 0x000fea0003800000 */
[----:B------:R3:W5:Y:S02]  /*0460*/  LD.E R15, desc[UR4][R16.64] ;  /* 0x00000004100f7980 */ /* 0x000764000c101900 */
.L_x_656:
[----:B------:R-:W-:Y:S05]  /*0470*/  BSYNC.RECONVERGENT B0 ;  /* 0x0000000000007941 */ /* 0x000fea0003800200 */
.L_x_655:
[----:B------:R-:W-:Y:S04]  /*0480*/  BSSY.RECONVERGENT B0, `(.L_x_657) ;  /* 0x0000007000007945 */ /* 0x000fe80003800200 */
[----:B------:R-:W-:Y:S05]  /*0490*/  @!P3 BRA `(.L_x_658) ;  /* 0x000000000014b947 */ /* 0x000fea0003800000 */
[----:B------:R-:W4:Y:S02]  /*04a0*/  LD.E.U8 R6, desc[UR4][R2.64+0x1b2] ;  /* 0x0001b20402067980 */ /* 0x000f24000c101100 */
[----:B----4-:R-:W-:-:S13]  /*04b0*/  ISETP.NE.AND P1, PT, R6, RZ, PT ;  /* 0x000000ff0600720c */ /* 0x010fda0003f25270 */
[----:B------:R-:W4:Y:S02]  /*04c0*/  @P1 LD.E R6, desc[UR4][R16.64+0x4] ;  /* 0x0000040410061980 */ /* 0x000f24000c101900 */
[----:B----45:R-:W-:-:S06]  /*04d0*/  @P1 IADD3 R7, PT, PT, R6, -R15, RZ ;  /* 0x8000000f06071210 */ /* 0x030fcc0007ffe0ff */
[----:B------:R4:W5:Y:S02]  /*04e0*/  @!P1 LD.E R7, desc[UR4][R16.64] ;  /* 0x0000000410079980 */ /* 0x000964000c101900 */
.L_x_658:
[----:B------:R-:W-:Y:S05]  /*04f0*/  BSYNC.RECONVERGENT B0 ;  /* 0x0000000000007941 */ /* 0x000fea0003800200 */
.L_x_657:
[----:B------:R-:W-:Y:S01]  /*0500*/  BSSY.RECONVERGENT B1, `(.L_x_659) ;  /* 0x0000011000017945 */ /* 0x000fe20003800200 */
[----:B-----5:R-:W-:-:S03]  /*0510*/  @P4 IADD3 R217, PT, PT, R0, -R9, RZ ;  /* 0x8000000900d94210 */ /* 0x020fc60007ffe0ff */
[----:B------:R-:W-:Y:S05]  /*0520*/  @!P0 BRA `(.L_x_660) ;  /* 0x0000000000148947 */ /* 0x000fea0003800000 */
[----:B------:R-:W-:-:S05]  /*0530*/  IADD3 R6, P0, PT, R12, R5, RZ ;  /* 0x000000050c067210 */ /* 0x000fca0007f1e0ff */
[----:B------:R-:W-:-:S06]  /*0540*/  IMAD.X R7, R13, 0x1, R4, P0 ;  /* 0x000000010d077824 */ /* 0x000fcc00000e0604 */
[----:B------:R-:W5:Y:S02]  /*0550*/  LD.E R7, desc[UR4][R6.64] ;  /* 0x0000000406077980 */ /* 0x000f64000c101900 */
[----:B-----5:R-:W-:Y:S01]  /*0560*/  IADD3 R132, PT, PT, R7, -R14, RZ ;  /* 0x8000000e07847210 */ /* 0x020fe20007ffe0ff */
[----:B------:R-:W-:Y:S05]  /*0570*/  BRA `(.L_x_661) ;  /* 0x0000000000247947 */ /* 0x000fea0003800000 */
.L_x_660:
[----:B------:R-:W5:Y:S01]  /*0580*/  LD.E.64 R12, desc[UR4][R2.64+0x108] ;  /* 0x00010804020c7980 */ /* 0x000f62000c101b00 */
[----:B------:R-:W-:Y:S01]  /*0590*/  BSSY.RECONVERGENT B0, `(.L_x_662) ;  /* 0x0000006000007945 */ /* 0x000fe20003800200 */
[----:B------:R-:W-:Y:S01]  /*05a0*/  IMAD.MOV.U32 R132, RZ, RZ, RZ ;  /* 0x000000ffff847224 */ /* 0x000fe200078e00ff */
[----:B-----5:R-:W-:-:S04]  /*05b0*/  ISETP.NE.U32.AND P0, PT, R12, RZ, PT ;  /* 0x000000ff0c00720c */ /* 0x020fc80003f05070 */
[----:B------:R-:W-:-:S13]  /*05c0*/  ISETP.NE.AND.EX P0, PT, R13, RZ, PT, P0 ;  /* 0x000000ff0d00720c */ /* 0x000fda0003f05300 */
[----:B------:R-:W-:Y:S05]  /*05d0*/  @!P0 BRA `(.L_x_663) ;  /* 0x0000000000048947 */ /* 0x000fea0003800000 */
[----:B------:R1:W5:Y:S02]  /*05e0*/  LD.E R132, desc[UR4][R2.64+0xbc] ;  /* 0x0000bc0402847980 */ /* 0x000364000c101900 */
.L_x_663:
[----:B------:R-:W-:Y:S05]  /*05f0*/  BSYNC.RECONVERGENT B0 ;  /* 0x0000000000007941 */ /* 0x000fea0003800200 */
.L_x_662:
[----:B-----5:R-:W-:Y:S02]  /*0600*/  IADD3 R132, PT, PT, R132, R7, -R14 ;  /* 0x0000000784847210 */ /* 0x020fe40007ffe80e */
.L_x_661:
[----:B------:R-:W-:Y:S05]  /*0610*/  BSYNC.RECONVERGENT B1 ;  /* 0x0000000000017941 */ /* 0x000fea0003800200 */
.L_x_659:
[----:B------:R-:W-:Y:S01]  /*0620*/  IMAD.SHL.U32 R34, R227, 0x40, RZ ;  /* 0x00000040e3227824 */ /* 0x000fe200078e00ff */
[----:B------:R-:W-:Y:S01]  /*0630*/  MOV R6, R226 ;  /* 0x000000e200067202 */ /* 0x000fe20000000f00 */
[----:B------:R-:W-:-:S03]  /*0640*/  IMAD.MOV.U32 R7, RZ, RZ, 0x0 ;  /* 0x00000000ff077424 */ /* 0x000fc600078e00ff */
[----:B------:R-:W-:-:S13]  /*0650*/  ISETP.GT.AND P0, PT, R217, R34, PT ;  /* 0x00000022d900720c */ /* 0x000fda0003f04270 */
[----:B-1234-:R-:W-:Y:S05]  /*0660*/  @!P0 RET.REL.NODEC R6 `(_ZN5flash24flash_fwd_splitkv_kernelI23Flash_fwd_kernel_traitsILi128ELi64ELi128ELi4ELb0ELb0EN7cutlass6half_tE19Flash_kernel_traitsILi128ELi64ELi128ELi4ES3_EELb0ELb0ELb0ELb0ELb1ELb1ELb1ELb0EEEvNS_16Flash_fwd_paramsE) ;  /* 0xfffffff806648950 */ /* 0x01efea0003c3ffff */
[----:B------:R-:W2:Y:S01]  /*0670*/  LD.E R0, desc[UR4][R2.64+0xb8] ;  /* 0x0000b80402007980 */ /* 0x000ea2000c101900 */
[----:B------:R-:W-:-:S04]  /*0680*/  IABS R8, R10 ;  /* 0x0000000a00087213 */ /* 0x000fc80000000000 */
[----:B------:R-:W1:Y:S08]  /*0690*/  I2F.RP R6, R8 ;  /* 0x0000000800067306 */ /* 0x000e700000209400 */
        /* <DEDUP_REMOVED lines=9> */
[----:B------:R-:W-:Y:S02]  /*0730*/  LEA.HI R11, R11, R0, RZ, 0x7 ;  /* 0x000000000b0b7211 */ /* 0x000fe400078f38ff */
[-C--:B------:R-:W-:Y:S02]  /*0740*/  IABS R0, R10.reuse ;  /* 0x0000000a00007213 */ /* 0x080fe40000000000 */
[----:B------:R-:W-:-:S03]  /*0750*/  LEA.HI.SX32 R11, R11, R10, 0x19 ;  /* 0x0000000a0b0b7211 */ /* 0x000fc600078fcaff */
[----:B------:R-:W-:Y:S02]  /*0760*/  IMAD.MOV R0, RZ, RZ, -R0 ;  /* 0x000000ffff007224 */ /* 0x000fe400078e0a00 */
[----:B------:R-:W-:-:S05]  /*0770*/  VIADD R11, R11, 0xffffffff ;  /* 0xffffffff0b0b7836 */ /* 0x000fca0000000000 */
[----:B------:R-:W-:Y:S02]  /*0780*/  IABS R6, R11 ;  /* 0x0000000b00067213 */ /* 0x000fe40000000000 */
[----:B------:R-:W-:-:S03]  /*0790*/  LOP3.LUT R11, R11, R10, RZ, 0x3c, !PT ;  /* 0x0000000a0b0b7212 */ /* 0x000fc600078e3cff */
[----:B------:R-:W-:Y:S01]  /*07a0*/  IMAD.HI.U32 R7, R7, R6, RZ ;  /* 0x0000000607077227 */ /* 0x000fe200078e00ff */
[----:B------:R-:W-:-:S03]  /*07b0*/  ISETP.GE.AND P0, PT, R11, RZ, PT ;  /* 0x000000ff0b00720c */ /* 0x000fc60003f06270 */
[----:B------:R-:W-:Y:S02]  /*07c0*/  IMAD R13, R7, R0, R6 ;  /* 0x00000000070d7224 */ /* 0x000fe400078e0206 */
[----:B------:R-:W-:-:S03]  /*07d0*/  VIADD R11, R132, 0x7f ;  /* 0x0000007f840b7836 */ /* 0x000fc60000000000 */
[----:B------:R-:W-:Y:S02]  /*07e0*/  ISETP.GT.U32.AND P1, PT, R8, R13, PT ;  /* 0x0000000d0800720c */ /* 0x000fe40003f24070 */
[----:B------:R-:W-:-:S04]  /*07f0*/  SHF.R.S32.HI R0, RZ, 0x1f, R11 ;  /* 0x0000001fff007819 */ /* 0x000fc8000001140b */
[----:B------:R-:W-:-:S04]  /*0800*/  LEA.HI R0, R0, R11, RZ, 0x7 ;  /* 0x0000000b00007211 */ /* 0x000fc800078f38ff */
[----:B------:R-:W-:-:S03]  /*0810*/  SHF.R.S32.HI R0, RZ, 0x7, R0 ;  /* 0x00000007ff007819 */ /* 0x000fc60000011400 */
[----:B------:R-:W-:Y:S02]  /*0820*/  @!P1 IMAD.IADD R13, R13, 0x1, -R8 ;  /* 0x000000010d0d9824 */ /* 0x000fe400078e0a08 */
[----:B------:R-:W-:Y:S01]  /*0830*/  @!P1 VIADD R7, R7, 0x1 ;  /* 0x0000000107079836 */ /* 0x000fe20000000000 */
[----:B------:R-:W-:Y:S02]  /*0840*/  ISETP.NE.AND P1, PT, R10, RZ, PT ;  /* 0x000000ff0a00720c */ /* 0x000fe40003f25270 */
[----:B------:R-:W-:-:S13]  /*0850*/  ISETP.GE.U32.AND P2, PT, R13, R8, PT ;  /* 0x000000080d00720c */ /* 0x000fda0003f46070 */
        /* <DEDUP_REMOVED lines=39> */
[----:B------:R-:W-:Y:S01]  /*0ad0*/  LEA R6, P2, R3, R10, 0x2 ;  /* 0x0000000a03067211 */ /* 0x000fe200078410ff */
        /* <DEDUP_REMOVED lines=47> */
[----:B-1----:R-:W-:Y:S05]  /*0dd0*/  @P0 RET.REL.NODEC R226 `(_ZN5flash24flash_fwd_splitkv_kernelI23Flash_fwd_kernel_traitsILi128ELi64ELi128ELi4ELb0ELb0EN7cutlass6half_tE19Flash_kernel_traitsILi128ELi64ELi128ELi4ES3_EELb0ELb0ELb0ELb0ELb1ELb1ELb1ELb0EEEvNS_16Flash_fwd_paramsE) ;  /* 0xfffffff0e2880950 */ /* 0x002fea0003c3ffff */
[----:B------:R-:W-:Y:S02]  /*0de0*/  MOV R3, 0xff800000 ;  /* 0xff80000000037802 */ /* 0x000fe40000000f00 */
[----:B------:R-:W-:-:S03]  /*0df0*/  MOV R227, 0x0 ;  /* 0x0000000000e37802 */ /* 0x000fc60000000f00 */
[----:B------:R1:W-:Y:S02]  /*0e00*/  ST.E desc[UR4][R6.64+0xe0], R3 ;  /* 0x0000e00306007985 */ /* 0x0003e4000c101904 */
[----:B-1----:R-:W-:Y:S05]  /*0e10*/  RET.REL.NODEC R226 `(_ZN5flash24flash_fwd_splitkv_kernelI23Flash_fwd_kernel_traitsILi128ELi64ELi128ELi4ELb0ELb0EN7cutlass6half_tE19Flash_kernel_traitsILi128ELi64ELi128ELi4ES3_EELb0ELb0ELb0ELb0ELb1ELb1ELb1ELb0EEEvNS_16Flash_fwd_paramsE) ;  /* 0xfffffff0e2787950 */ /* 0x002fea0003c3ffff */
.L_x_664:
        /* <DEDUP_REMOVED lines=12> */
[----:B-----5:R-:W1:Y:S04]  /*0ee0*/  LD.E R11, desc[UR4][R2.64+0x170] ;  /* 0x00017004020b7980 */ /* 0x020e68000c101900 */
[----:B------:R-:W2:Y:S01]  /*0ef0*/  LD.E.64 R14, desc[UR4][R2.64+0x168] ;  /* 0x00016804020e7980 */ /* 0x000ea2000c101b00 */
[----:B------:R-:W-:Y:S02]  /*0f00*/  IMAD.MOV.U32 R146, RZ, RZ, R2 ;  /* 0x000000ffff927224 */ /* 0x000fe400078e0002 */
[----:B------:R-:W-:-:S05]  /*0f10*/  IMAD.MOV.U32 R147, RZ, RZ, R3 ;  /* 0x000000ffff937224 */ /* 0x000fca00078e0003 */
[----:B------:R-:W3:Y:S01]  /*0f20*/  LD.E R12, desc[UR4][R146.64+0x68] ;  /* 0x00006804920c7980 */ /* 0x000ee2000c101900 */
[----:B------:R-:W-:-:S03]  /*0f30*/  LEA R228, R0, 0xffffff80, 0x7 ;  /* 0xffffff8000e47811 */ /* 0x000fc600078e38ff */
[----:B------:R-:W4:Y:S04]  /*0f40*/  LD.E.64 R20, desc[UR4][R146.64+0x20] ;  /* 0x0000200492147980 */ /* 0x000f28000c101b00 */
[----:B------:R-:W4:Y:S04]  /*0f50*/  LD.E.64 R220, desc[UR4][R146.64+0x38] ;  /* 0x0000380492dc7980 */ /* 0x000f28000c101b00 */
[----:B------:R-:W4:Y:S04]  /*0f60*/  LD.E.64 R18, desc[UR4][R146.64+0x50] ;  /* 0x0000500492127980 */ /* 0x000f28000c101b00 */
[----:B------:R-:W5:Y:S04]  /*0f70*/  LD.E.64 R22, desc[UR4][R146.64+0x58] ;  /* 0x0000580492167980 */ /* 0x000f68000c101b00 */
[----:B------:R-:W5:Y:S01]  /*0f80*/  LD.E.64 R24, desc[UR4][R146.64+0x40] ;  /* 0x0000400492187980 */ /* 0x000f62000c101b00 */
[----:B-1----:R-:W-:-:S04]  /*0f90*/  IABS R6, R11 ;  /* 0x0000000b00067213 */ /* 0x002fc80000000000 */
[----:B------:R-:W1:Y:S08]  /*0fa0*/  I2F.RP R7, R6 ;  /* 0x0000000600077306 */ /* 0x000e700000209400 */
[----:B-1----:R-:W1:Y:S02]  /*0fb0*/  MUFU.RCP R16, R7 ;  /* 0x0000000700107308 */ /* 0x002e640000001000 */
[----:B-1----:R-:W-:-:S06]  /*0fc0*/  IADD3 R16, PT, PT, R16, 0xffffffe, RZ ;  /* 0x0ffffffe10107810 */ /* 0x002fcc0007ffe0ff */
[----:B------:R-:W1:Y:S01]  /*0fd0*/  F2I.FTZ.U32.TRUNC.NTZ R17, R16 ;  /* 0x0000001000117305 */ /* 0x000e62000021f000 */
[----:B------:R-:W-:Y:S01]  /*0fe0*/  IABS R4, R11 ;  /* 0x0000000b00047213 */ /* 0x000fe20000000000 */
[----:B-1----:R-:W-:Y:S01]  /*0ff0*/  IMAD.MOV R5, RZ, RZ, -R17 ;  /* 0x000000ffff057224 */ /* 0x002fe200078e0a11 */
[----:B------:R-:W-:-:S03]  /*1000*/  MOV R16, RZ ;  /* 0x000000ff00107202 */ /* 0x000fc60000000f00 */
[----:B------:R-:W-:Y:S01]  /*1010*/  IMAD R8, R5, R6, RZ ;  /* 0x0000000605087224 */ /* 0x000fe200078e02ff */
[----:B------:R-:W-:-:S03]  /*1020*/  IABS R5, R228 ;  /* 0x000000e400057213 */ /* 0x000fc60000000000 */
[----:B------:R-:W-:Y:S02]  /*1030*/  IMAD.HI.U32 R8, R17, R8, R16 ;  /* 0x0000000811087227 */ /* 0x000fe400078e0010 */
[----:B------:R-:W4:Y:S02]  /*1040*/  LD.E.64 R16, desc[UR4][R146.64+0x28] ;  /* 0x0000280492107980 */ /* 0x000f24000c101b00 */
[----:B------:R-:W-:Y:S02]  /*1050*/  IMAD.MOV R4, RZ, RZ, -R4 ;  /* 0x000000ffff047224 */ /* 0x000fe400078e0a04 */
[----:B------:R-:W-:-:S04]  /*1060*/  IMAD.HI.U32 R10, R8, R5, RZ ;  /* 0x00000005080a7227 */ /* 0x000fc800078e00ff */
[----:B------:R-:W-:-:S05]  /*1070*/  IMAD R5, R10, R4, R5 ;  /* 0x000000040a057224 */ /* 0x000fca00078e0205 */
[----:B------:R-:W-:Y:S02]  /*1080*/  ISETP.GT.U32.AND P2, PT, R6, R5, PT ;  /* 0x000000050600720c */ /* 0x000fe40003f44070 */
[----:B------:R-:W-:-:S11]  /*1090*/  LOP3.LUT R4, R228, R11, RZ, 0x3c, !PT ;  /* 0x0000000be4047212 */ /* 0x000fd600078e3cff */
[----:B------:R-:W-:-:S04]  /*10a0*/  @!P2 IADD3 R5, PT, PT, R5, -R6, RZ ;  /* 0x800000060505a210 */ /* 0x000fc80007ffe0ff */
[----:B------:R-:W-:Y:S01]  /*10b0*/  ISETP.GE.U32.AND P0, PT, R5, R6, PT ;  /* 0x000000060500720c */ /* 0x000fe20003f06070 */
[----:B------:R-:W-:Y:S01]  /*10c0*/  @!P2 VIADD R10, R10, 0x1 ;  /* 0x000000010a0aa836 */ /* 0x000fe20000000000 */
[----:B------:R-:W-:Y:S02]  /*10d0*/  ISETP.GE.AND P1, PT, R4, RZ, PT ;  /* 0x000000ff0400720c */ /* 0x000fe40003f26270 */
[----:B------:R-:W-:Y:S01]  /*10e0*/  ISETP.NE.AND P2, PT, R11, RZ, PT ;  /* 0x000000ff0b00720c */ /* 0x000fe20003f45270 */
[-C--:B--2---:R-:W-:Y:S02]  /*10f0*/  IMAD R4, R15, R231.reuse, RZ ;  /* 0x000000e70f047224 */ /* 0x084fe400078e02ff */
[----:B------:R-:W-:-:S04]  /*1100*/  IMAD.WIDE.U32 R14, R14, R231, RZ ;  /* 0x000000e70e0e7225 */ /* 0x000fc800078e00ff */
[----:B------:R-:W-:Y:S02]  /*1110*/  IMAD.IADD R235, R15, 0x1, R4 ;  /* 0x000000010feb7824 */ /* 0x000fe400078e0204 */
[----:B------:R-:W-:Y:S02]  /*1120*/  @P0 IADD3 R10, PT, PT, R10, 0x1, RZ ;  /* 0x000000010a0a0810 */ /* 0x000fe40007ffe0ff */
[----:B------:R-:W-:Y:S02]  /*1130*/  LEA R234, P0, R14, R236, 0x2 ;  /* 0x000000ec0eea7211 */ /* 0x000fe400078010ff */
[----:B------:R-:W-:Y:S02]  /*1140*/  @!P1 IADD3 R10, PT, PT, -R10, RZ, RZ ;  /* 0x000000ff0a0a9210 */ /* 0x000fe40007ffe1ff */
[----:B------:R-:W-:Y:S02]  /*1150*/  LEA.HI.X R235, R14, R237, R235, 0x2, P0 ;  /* 0x000000ed0eeb7211 */ /* 0x000fe400000f14eb */
[----:B------:R-:W-:-:S05]  /*1160*/  @!P2 LOP3.LUT R10, RZ, R11, RZ, 0x33, !PT ;  /* 0x0000000bff0aa212 */ /* 0x000fca00078e33ff */
[----:B------:R-:W-:-:S06]  /*1170*/  IMAD.WIDE R4, R10, 0x4, R234 ;  /* 0x000000040a047825 */ /* 0x000fcc00078e02ea */
[----:B------:R1:W2:Y:S01]  /*1180*/  LD.E R4, desc[UR4][R4.64] ;  /* 0x0000000404047980 */ /* 0x0002a2000c101900 */
[----:B---3--:R-:W-:-:S04]  /*1190*/  IABS R8, R12 ;  /* 0x0000000c00087213 */ /* 0x008fc80000000000 */
[----:B------:R-:W3:Y:S08]  /*11a0*/  I2F.RP R15, R8 ;  /* 0x00000008000f7306 */ /* 0x000ef00000209400 */
[----:B---3--:R-:W3:Y:S02]  /*11b0*/  MUFU.RCP R13, R15 ;  /* 0x0000000f000d7308 */ /* 0x008ee40000001000 */
[----:B---3--:R-:W-:-:S06]  /*11c0*/  VIADD R13, R13, 0xffffffe ;  /* 0x0ffffffe0d0d7836 */ /* 0x008fcc0000000000 */
[----:B------:R-:W1:Y:S01]  /*11d0*/  F2I.FTZ.U32.TRUNC.NTZ R27, R13 ;  /* 0x0000000d001b7305 */ /* 0x000e62000021f000 */
[----:B------:R-:W-:Y:S01]  /*11e0*/  IMAD.MOV.U32 R26, RZ, RZ, RZ ;  /* 0x000000ffff1a7224 */ /* 0x000fe200078e00ff */
[----:B------:R-:W-:Y:S02]  /*11f0*/  IABS R7, R229 ;  /* 0x000000e500077213 */ /* 0x000fe40000000000 */
[----:B------:R-:W-:Y:S02]  /*1200*/  IABS R6, R12 ;  /* 0x0000000c00067213 */ /* 0x000fe40000000000 */
[----:B-1----:R-:W-:-:S05]  /*1210*/  IADD3 R5, PT, PT, RZ, -R27, RZ ;  /* 0x8000001bff057210 */ /* 0x002fca0007ffe0ff */
        /* <DEDUP_REMOVED lines=17> */
[----:B----4-:R-:W-:-:S04]  /*1330*/  IMAD R5, R221, R11, RZ ;  /* 0x0000000bdd057224 */ /* 0x010fc800078e02ff */
[----:B------:R-:W-:Y:S01]  /*1340*/  @!P0 IMAD.MOV R15, RZ, RZ, -R15 ;  /* 0x000000ffff0f8224 */ /* 0x000fe200078e0a0f */
[----:B------:R-:W-:Y:S01]  /*1350*/  @!P1 LOP3.LUT R15, RZ, R12, RZ, 0x33, !PT ;  /* 0x0000000cff0f9212 */ /* 0x000fe200078e33ff */
[----:B------:R-:W-:Y:S01]  /*1360*/  IMAD R5, R220, R13, R5 ;  /* 0x0000000ddc057224 */ /* 0x000fe200078e0205 */
[----:B--2---:R-:W-:Y:S01]  /*1370*/  SHF.R.S32.HI R7, RZ, 0x1f, R4 ;  /* 0x0000001fff077819 */ /* 0x004fe20000011404 */
[----:B------:R-:W-:-:S04]  /*1380*/  IMAD R6, R21, R4, RZ ;  /* 0x0000000415067224 */ /* 0x000fc800078e02ff */
[C---:B------:R-:W-:Y:S02]  /*1390*/  IMAD R6, R20.reuse, R7, R6 ;  /* 0x0000000714067224 */ /* 0x040fe400078e0206 */
[----:B------:R-:W-:-:S04]  /*13a0*/  IMAD.WIDE.U32 R20, R20, R4, RZ ;  /* 0x0000000414147225 */ /* 0x000fc800078e00ff */
[----:B------:R-:W-:Y:S02]  /*13b0*/  IMAD.IADD R21, R21, 0x1, R6 ;  /* 0x0000000115157824 */ /* 0x000fe400078e0206 */
[----:B------:R-:W-:Y:S01]  /*13c0*/  IMAD.WIDE.U32 R20, R11, R220, R20 ;  /* 0x000000dc0b147225 */ /* 0x000fe200078e0014 */
[----:B------:R-:W-:-:S04]  /*13d0*/  SHF.R.S32.HI R6, RZ, 0x1f, R15 ;  /* 0x0000001fff067819 */ /* 0x000fc8000001140f */
[----:B------:R-:W-:Y:S01]  /*13e0*/  IADD3 R21, PT, PT, R21, R5, RZ ;  /* 0x0000000515157210 */ /* 0x000fe20007ffe0ff */
[----:B------:R-:W-:-:S04]  /*13f0*/  IMAD R5, R19, R15, RZ ;  /* 0x0000000f13057224 */ /* 0x000fc800078e02ff */
[----:B------:R-:W-:Y:S02]  /*1400*/  IMAD R6, R18, R6, R5 ;  /* 0x0000000612067224 */ /* 0x000fe400078e0205 */
[----:B------:R-:W-:Y:S02]  /*1410*/  IMAD R5, R17, R4, RZ ;  /* 0x0000000411057224 */ /* 0x000fe400078e02ff */
[----:B------:R-:W-:-:S04]  /*1420*/  IMAD.WIDE.U32 R18, R15, R18, R20 ;  /* 0x000000120f127225 */ /* 0x000fc800078e0014 */
[----:B------:R-:W-:-:S04]  /*1430*/  IMAD.WIDE.U32 R14, R16, R4, RZ ;  /* 0x00000004100e7225 */ /* 0x000fc800078e00ff */
[----:B------:R-:W-:Y:S01]  /*1440*/  IMAD R5, R16, R7, R5 ;  /* 0x0000000710057224 */ /* 0x000fe200078e0205 */
[----:B------:R-:W-:Y:S01]  /*1450*/  MOV R8, R14 ;  /* 0x0000000e00087202 */ /* 0x000fe20000000f00 */
[----:B------:R-:W-:-:S03]  /*1460*/  IMAD.IADD R4, R19, 0x1, R6 ;  /* 0x0000000113047824 */ /* 0x000fc600078e0206 */
[----:B------:R-:W-:Y:S01]  /*1470*/  IADD3 R5, PT, PT, R15, R5, RZ ;  /* 0x000000050f057210 */ /* 0x000fe20007ffe0ff */
[----:B------:R-:W-:Y:S05]  /*1480*/  BRA `(.L_x_667) ;  /* 0x0000000400487947 */ /* 0x000fea0003800000 */
.L_x_666:
        /* <DEDUP_REMOVED lines=11> */
[----:B-1----:R-:W-:Y:S02]  /*1540*/  IABS R6, R229 ;  /* 0x000000e500067213 */ /* 0x002fe40000000000 */
[----:B------:R-:W-:Y:S02]  /*1550*/  LEA R228, R0, 0xffffff80, 0x7 ;  /* 0xffffff8000e47811 */ /* 0x000fe400078e38ff */
[----:B------:R-:W-:Y:S02]  /*1560*/  CS2R R234, SRZ ;  /* 0x0000000000ea7805 */ /* 0x000fe4000001ff00 */
[----:B--2---:R-:W-:-:S04]  /*1570*/  IABS R5, R12 ;  /* 0x0000000c00057213 */ /* 0x004fc80000000000 */
        /* <DEDUP_REMOVED lines=11> */
[----:B------:R-:W-:-:S04]  /*1630*/  @!P2 SHF.R.S32.HI R4, RZ, 0x1f, R14 ;  /* 0x0000001fff04a819 */ /* 0x000fc8000001140e */
[----:B------:R-:W-:Y:S01]  /*1640*/  ISETP.GT.U32.AND P1, PT, R5, R6, PT ;  /* 0x000000060500720c */ /* 0x000fe20003f24070 */
[-C--:B---3--:R-:W-:Y:S02]  /*1650*/  @!P2 IMAD R7, R221, R14.reuse, RZ ;  /* 0x0000000edd07a224 */ /* 0x088fe400078e02ff */
[----:B------:R-:W-:-:S04]  /*1660*/  @!P2 IMAD.WIDE.U32 R26, R220, R14, RZ ;  /* 0x0000000edc1aa225 */ /* 0x000fc800078e00ff */
[----:B------:R-:W-:Y:S02]  /*1670*/  @!P2 IMAD R4, R4, R220, R7 ;  /* 0x000000dc0404a224 */ /* 0x000fe400078e0207 */
[----:B----45:R-:W-:-:S03]  /*1680*/  @!P2 IMAD R7, R21, R11, RZ ;  /* 0x0000000b1507a224 */ /* 0x030fc600078e02ff */
[----:B------:R-:W-:Y:S02]  /*1690*/  @!P2 IADD3 R27, PT, PT, R27, R4, RZ ;  /* 0x000000041b1ba210 */ /* 0x000fe40007ffe0ff */
[-C--:B------:R-:W-:Y:S02]  /*16a0*/  @!P1 IADD3 R6, PT, PT, R6, -R5.reuse, RZ ;  /* 0x8000000506069210 */ /* 0x080fe40007ffe0ff */
[----:B------:R-:W-:Y:S01]  /*16b0*/  @!P2 SHF.R.S32.HI R4, RZ, 0x1f, R11 ;  /* 0x0000001fff04a819 */ /* 0x000fe2000001140b */
[----:B------:R-:W-:Y:S01]  /*16c0*/  @P2 IMAD.IADD R8, R14, 0x1, R15 ;  /* 0x000000010e082824 */ /* 0x000fe200078e020f */
[----:B------:R-:W-:Y:S01]  /*16d0*/  ISETP.GE.U32.AND P4, PT, R6, R5, PT ;  /* 0x000000050600720c */ /* 0x000fe20003f86070 */
[----:B------:R-:W-:Y:S01]  /*16e0*/  @!P2 IMAD.WIDE.U32 R26, R20, R11, R26 ;  /* 0x0000000b141aa225 */ /* 0x000fe200078e001a */
[----:B------:R-:W-:-:S03]  /*16f0*/  LOP3.LUT R5, R229, R12, RZ, 0x3c, !PT ;  /* 0x0000000ce5057212 */ /* 0x000fc600078e3cff */
[----:B------:R-:W-:Y:S02]  /*1700*/  @!P2 IMAD R7, R20, R4, R7 ;  /* 0x000000041407a224 */ /* 0x000fe400078e0207 */
[-C--:B------:R-:W-:Y:S02]  /*1710*/  @P2 IMAD R4, R221, R8.reuse, RZ ;  /* 0x00000008dd042224 */ /* 0x080fe400078e02ff */
[----:B------:R-:W-:Y:S01]  /*1720*/  @P2 IMAD.WIDE.U32 R20, R220, R8, RZ ;  /* 0x00000008dc142225 */ /* 0x000fe200078e00ff */
[----:B------:R-:W-:Y:S02]  /*1730*/  ISETP.GE.AND P0, PT, R5, RZ, PT ;  /* 0x000000ff0500720c */ /* 0x000fe40003f06270 */
[----:B------:R-:W-:Y:S01]  /*1740*/  ISETP.NE.AND P3, PT, R12, RZ, PT ;  /* 0x000000ff0c00720c */ /* 0x000fe20003f65270 */
[----:B------:R-:W-:Y:S01]  /*1750*/  @!P2 IMAD.MOV.U32 R8, RZ, RZ, R26 ;  /* 0x000000ffff08a224 */ /* 0x000fe200078e001a */
[----:B------:R-:W-:Y:S01]  /*1760*/  @!P2 IADD3 R7, PT, PT, R27, R7, RZ ;  /* 0x000000071b07a210 */ /* 0x000fe20007ffe0ff */
[----:B------:R-:W-:Y:S01]  /*1770*/  @!P1 VIADD R10, R10, 0x1 ;  /* 0x000000010a0a9836 */ /* 0x000fe20000000000 */
[----:B------:R-:W-:-:S02]  /*1780*/  @P2 IADD3 R7, PT, PT, R21, R4, RZ ;  /* 0x0000000415072210 */ /* 0x000fc40007ffe0ff */
[----:B------:R-:W-:Y:S01]  /*1790*/  @P2 MOV R8, R20 ;  /* 0x0000001400082202 */ /* 0x000fe20000000f00 */
[----:B------:R-:W-:Y:S01]  /*17a0*/  IMAD R6, R221, R228, RZ ;  /* 0x000000e4dd067224 */ /* 0x000fe200078e02ff */
[----:B------:R-:W-:Y:S01]  /*17b0*/  SHF.R.S32.HI R13, RZ, 0x1f, R228 ;  /* 0x0000001fff0d7819 */ /* 0x000fe200000114e4 */
[----:B------:R-:W-:Y:S01]  /*17c0*/  @!P2 IMAD R4, R25, R14, RZ ;  /* 0x0000000e1904a224 */ /* 0x000fe200078e02ff */
[----:B------:R-:W-:Y:S01]  /*17d0*/  @!P2 SHF.R.S32.HI R5, RZ, 0x1f, R14 ;  /* 0x0000001fff05a819 */ /* 0x000fe2000001140e */
[----:B------:R-:W-:Y:S01]  /*17e0*/  @P4 VIADD R10, R10, 0x1 ;  /* 0x000000010a0a4836 */ /* 0x000fe20000000000 */
[----:B------:R-:W-:Y:S02]  /*17f0*/  MOV R20, R8 ;  /* 0x0000000800147202 */ /* 0x000fe40000000f00 */
[----:B------:R-:W-:Y:S01]  /*1800*/  MOV R21, R7 ;  /* 0x0000000700157202 */ /* 0x000fe20000000f00 */
[----:B------:R-:W-:Y:S01]  /*1810*/  IMAD R6, R13, R220, R6 ;  /* 0x000000dc0d067224 */ /* 0x000fe200078e0206 */
[----:B------:R-:W-:Y:S01]  /*1820*/  @!P0 IADD3 R10, PT, PT, -R10, RZ, RZ ;  /* 0x000000ff0a0a8210 */ /* 0x000fe20007ffe1ff */
[----:B------:R-:W-:-:S02]  /*1830*/  @!P2 IMAD R4, R5, R24, R4 ;  /* 0x000000180504a224 */ /* 0x000fc400078e0204 */
[----:B------:R-:W-:Y:S01]  /*1840*/  IMAD.WIDE.U32 R20, R220, R228, R20 ;  /* 0x000000e4dc147225 */ /* 0x000fe200078e0014 */
[----:B------:R-:W-:-:S03]  /*1850*/  @!P3 LOP3.LUT R10, RZ, R12, RZ, 0x33, !PT ;  /* 0x0000000cff0ab212 */ /* 0x000fc600078e33ff */
[----:B------:R-:W-:Y:S01]  /*1860*/  @!P2 IMAD.WIDE.U32 R26, R24, R14, RZ ;  /* 0x0000000e181aa225 */ /* 0x000fe200078e00ff */
[----:B------:R-:W-:Y:S02]  /*1870*/  IADD3 R21, PT, PT, R21, R6, RZ ;  /* 0x0000000615157210 */ /* 0x000fe40007ffe0ff */
[----:B------:R-:W-:Y:S02]  /*1880*/  @!P2 SHF.R.S32.HI R5, RZ, 0x1f, R11 ;  /* 0x0000001fff05a819 */ /* 0x000fe4000001140b */
[----:B------:R-:W-:Y:S01]  /*1890*/  @!P2 IADD3 R27, PT, PT, R27, R4, RZ ;  /* 0x000000041b1ba210 */ /* 0x000fe20007ffe0ff */
[----:B------:R-:W-:Y:S01]  /*18a0*/  @!P2 IMAD R4, R19, R11, RZ ;  /* 0x0000000b1304a224 */ /* 0x000fe200078e02ff */
[----:B------:R-:W-:Y:S01]  /*18b0*/  SHF.R.S32.HI R6, RZ, 0x1f, R10 ;  /* 0x0000001fff067819 */ /* 0x000fe2000001140a */
[----:B------:R-:W-:Y:S02]  /*18c0*/  IMAD R7, R17, R10, RZ ;  /* 0x0000000a11077224 */ /* 0x000fe400078e02ff */
[----:B------:R-:W-:-:S02]  /*18d0*/  @P2 IMAD.IADD R14, R14, 0x1, R15 ;  /* 0x000000010e0e2824 */ /* 0x000fc400078e020f */
[C---:B------:R-:W-:Y:S02]  /*18e0*/  @!P2 IMAD R5, R18.reuse, R5, R4 ;  /* 0x000000051205a224 */ /* 0x040fe400078e0204 */
[----:B------:R-:W-:-:S04]  /*18f0*/  @!P2 IMAD.WIDE.U32 R18, R18, R11, R26 ;  /* 0x0000000b1212a225 */ /* 0x000fc800078e001a */
[C---:B------:R-:W-:Y:S02]  /*1900*/  IMAD R7, R16.reuse, R6, R7 ;  /* 0x0000000610077224 */ /* 0x040fe400078e0207 */
[----:B------:R-:W-:-:S04]  /*1910*/  IMAD.WIDE.U32 R10, R16, R10, R20 ;  /* 0x0000000a100a7225 */ /* 0x000fc800078e0014 */
[-C--:B------:R-:W-:Y:S02]  /*1920*/  @P2 IMAD R6, R25, R14.reuse, RZ ;  /* 0x0000000e19062224 */ /* 0x080fe400078e02ff */
[----:B------:R-:W-:Y:S01]  /*1930*/  @P2 IMAD.WIDE.U32 R14, R24, R14, RZ ;  /* 0x0000000e180e2225 */ /* 0x000fe200078e00ff */
[----:B------:R-:W-:Y:S02]  /*1940*/  @!P2 IADD3 R5, PT, PT, R19, R5, RZ ;  /* 0x000000051305a210 */ /* 0x000fe40007ffe0ff */
[----:B------:R-:W-:Y:S01]  /*1950*/  IADD3 R4, PT, PT, R11, R7, RZ ;  /* 0x000000070b047210 */ /* 0x000fe20007ffe0ff */
[----:B------:R-:W-:Y:S01]  /*1960*/  @!P2 IMAD.MOV.U32 R8, RZ, RZ, R18 ;  /* 0x000000ffff08a224 */ /* 0x000fe200078e0012 */
[----:B------:R-:W-:Y:S01]  /*1970*/  MOV R18, R10 ;  /* 0x0000000a00127202 */ /* 0x000fe20000000f00 */
[----:B------:R-:W-:Y:S01]  /*1980*/  @P2 IMAD.IADD R5, R15, 0x1, R6 ;  /* 0x000000010f052824 */ /* 0x000fe200078e0206 */
[----:B------:R-:W-:Y:S02]  /*1990*/  @P2 MOV R8, R14 ;  /* 0x0000000e00082202 */ /* 0x000fe40000000f00 */
[----:B------:R-:W-:-:S02]  /*19a0*/  MOV R11, R228 ;  /* 0x000000e4000b7202 */ /* 0x000fc40000000f00 */
.L_x_667:
[----:B------:R-:W-:Y:S05]  /*19b0*/  BSYNC.RECONVERGENT B0 ;  /* 0x0000000000007941 */ /* 0x000fea0003800200 */
.L_x_665:
[----:B------:R-:W-:Y:S01]  /*19c0*/  ISETP.NE.AND P1, PT, R9, -0x1, PT ;  /* 0xffffffff0900780c */ /* 0x000fe20003f25270 */
[----:B------:R-:W2:Y:S04]  /*19d0*/  LD.E.64 R28, desc[UR4][R2.64+0x30] ;  /* 0x00003004021c7980 */ /* 0x000ea8000c101b00 */
[----:B------:R-:W3:Y:S04]  /*19e0*/  LD.E.64 R30, desc[UR4][R2.64+0x8] ;  /* 0x00000804021e7980 */ /* 0x000ee8000c101b00 */
[----:B------:R-:W4:Y:S04]  /*19f0*/  LD.E.64 R26, desc[UR4][R2.64+0x48] ;  /* 0x00004804021a7980 */ /* 0x000f28000c101b00 */
[----:B------:R-:W4:Y:S04]  /*1a00*/  @!P1 LD.E.64 R32, desc[UR4][R2.64+0x18] ;  /* 0x0000180402209980 */ /* 0x000f28000c101b00 */
        /* <DEDUP_REMOVED lines=15> */
[----:B------:R-:W-:-:S05]  /*1b00*/  IMAD R14, R10, R14, R15 ;  /* 0x0000000e0a0e7224 */ /* 0x000fca00078e020f */
[----:B------:R-:W-:Y:S02]  /*1b10*/  ISETP.GT.U32.AND P5, PT, R7, R14, PT ;  /* 0x0000000e0700720c */ /* 0x000fe40003fa4070 */
[----:B------:R-:W-:Y:S01]  /*1b20*/  SHF.L.U32 R140, R209, 0x3, RZ ;  /* 0x00000003d18c7819 */ /* 0x000fe200000006ff */
[----:B------:R-:W-:Y:S02]  /*1b30*/  IMAD.IADD R217, R217, 0x1, -R34 ;  /* 0x00000001d9d97824 */ /* 0x000fe400078e0a22 */
[----:B-----5:R-:W-:Y:S01]  /*1b40*/  IMAD.WIDE.U32 R34, R11, R24, RZ ;  /* 0x000000180b227225 */ /* 0x020fe200078e00ff */
[----:B------:R-:W-:-:S03]  /*1b50*/  LOP3.LUT R139, R140, 0x38, RZ, 0xc0, !PT ;  /* 0x000000388c8b7812 */ /* 0x000fc600078ec0ff */
[----:B------:R-:W-:Y:S01]  /*1b60*/  IMAD R6, R13, R24, RZ ;  /* 0x000000180d067224 */ /* 0x000fe200078e02ff */
[----:B------:R-:W-:-:S03]  /*1b70*/  IADD3 R8, P2, P0, R34, R8, R139 ;  /* 0x0000000822087210 */ /* 0x000fc6000785e08b */
[----:B------:R-:W-:Y:S01]  /*1b80*/  @!P5 IMAD.IADD R14, R14, 0x1, -R7 ;  /* 0x000000010e0ed824 */ /* 0x000fe200078e0a07 */
[----:B------:R-:W-:Y:S01]  /*1b90*/  IADD3 R34, P3, PT, R139, R18, RZ ;  /* 0x000000128b227210 */ /* 0x000fe20007f7e0ff */
[----:B------:R-:W-:Y:S01]  /*1ba0*/  IMAD R6, R11, R25, R6 ;  /* 0x000000190b067224 */ /* 0x000fe200078e0206 */
[----:B------:R-:W-:Y:S02]  /*1bb0*/  SHF.R.U32.HI R18, RZ, 0x3, R209 ;  /* 0x00000003ff127819 */ /* 0x000fe400000116d1 */
[----:B------:R-:W-:Y:S01]  /*1bc0*/  ISETP.GE.U32.AND P6, PT, R14, R7, PT ;  /* 0x000000070e00720c */ /* 0x000fe20003fc6070 */
[----:B------:R-:W-:Y:S01]  /*1bd0*/  IMAD.IADD R6, R35, 0x1, R6 ;  /* 0x0000000123067824 */ /* 0x000fe200078e0206 */
[C---:B------:R-:W-:Y:S02]  /*1be0*/  LOP3.LUT R14, R140.reuse, 0x1c0, RZ, 0xc0, !PT ;  /* 0x000001c08c0e7812 */ /* 0x040fe400078ec0ff */
[----:B------:R-:W-:Y:S02]  /*1bf0*/  IADD3.X R35, PT, PT, RZ, R4, RZ, P3, !PT ;  /* 0x00000004ff237210 */ /* 0x000fe40001ffe4ff */
[----:B------:R-:W-:Y:S01]  /*1c00*/  LOP3.LUT R13, R229, R12, RZ, 0x3c, !PT ;  /* 0x0000000ce50d7212 */ /* 0x000fe200078e3cff */
[----:B------:R-:W-:Y:S01]  /*1c10*/  IMAD R7, R221, R18, RZ ;  /* 0x00000012dd077224 */ /* 0x000fe200078e02ff */
[----:B------:R-:W-:Y:S01]  /*1c20*/  LOP3.LUT R133, R140, 0x1e00, RZ, 0xc0, !PT ;  /* 0x00001e008c857812 */ /* 0x000fe200078ec0ff */
[----:B------:R-:W-:Y:S01]  /*1c30*/  IMAD.WIDE.U32 R34, R18, R220, R34 ;  /* 0x000000dc12227225 */ /* 0x000fe200078e0022 */
[----:B------:R-:W-:-:S02]  /*1c40*/  LOP3.LUT R14, R14, 0x38, R209, 0xf8, !PT ;  /* 0x000000380e0e7812 */ /* 0x000fc400078ef8d1 */
[----:B------:R-:W-:Y:S02]  /*1c50*/  ISETP.GE.AND P4, PT, R13, RZ, PT ;  /* 0x000000ff0d00720c */ /* 0x000fe40003f86270 */
[----:B------:R-:W-:Y:S02]  /*1c60*/  IADD3.X R6, PT, PT, R6, R5, RZ, P2, P0 ;  /* 0x0000000506067210 */ /* 0x000fe400017e04ff */
[----:B------:R-:W-:Y:S02]  /*1c70*/  ISETP.NE.AND P0, PT, R12, RZ, PT ;  /* 0x000000ff0c00720c */ /* 0x000fe40003f05270 */
[----:B------:R-:W-:Y:S01]  /*1c80*/  LOP3.LUT R133, R133, R14, R139, 0xf6, !PT ;  /* 0x0000000e85857212 */ /* 0x000fe200078ef68b */
[----:B------:R-:W-:Y:S01]  /*1c90*/  @!P5 VIADD R10, R10, 0x1 ;  /* 0x000000010a0ad836 */ /* 0x000fe20000000000 */
[----:B------:R-:W-:-:S03]  /*1ca0*/  IADD3 R7, PT, PT, R35, R7, RZ ;  /* 0x0000000723077210 */ /* 0x000fc60007ffe0ff */
[----:B------:R-:W-:Y:S01]  /*1cb0*/  @P6 VIADD R10, R10, 0x1 ;  /* 0x000000010a0a6836 */ /* 0x000fe20000000000 */
[----:B------:R-:W-:-:S03]  /*1cc0*/  ISETP.GE.AND P5, PT, R18, R217, PT ;  /* 0x000000d91200720c */ /* 0x000fc60003fa6270 */
[----:B------:R-:W-:Y:S02]  /*1cd0*/  @!P4 IMAD.MOV R10, RZ, RZ, -R10 ;  /* 0x000000ffff0ac224 */ /* 0x000fe400078e0a0a */
[----:B------:R-:W-:Y:S02]  /*1ce0*/  @!P0 LOP3.LUT R10, RZ, R12, RZ, 0x33, !PT ;  /* 0x0000000cff0a8212 */ /* 0x000fe400078e33ff */
[----:B------:R-:W-:Y:S01]  /*1cf0*/  MOV R19, RZ ;  /* 0x000000ff00137202 */ /* 0x000fe20000000f00 */
[----:B------:R-:W1:Y:S01]  /*1d00*/  S2UR UR6, SR_CgaCtaId ;  /* 0x00000000000679c3 */ /* 0x000e620000008800 */
[----:B------:R-:W-:Y:S01]  /*1d10*/  SHF.R.S32.HI R12, RZ, 0x1f, R229 ;  /* 0x0000001fff0c7819 */ /* 0x000fe200000114e5 */
[----:B------:R-:W-:Y:S02]  /*1d20*/  UMOV UR7, 0x400 ;  /* 0x0000040000077882 */ /* 0x000fe40000000000 */
[----:B-1----:R-:W-:-:S06]  /*1d30*/  ULEA UR6, UR6, UR7, 0x18 ;  /* 0x0000000706067291 */ /* 0x002fcc000f8ec0ff */
[----:B------:R-:W-:-:S05]  /*1d40*/  IMAD.U32 R212, RZ, RZ, UR6 ;  /* 0x00000006ffd47e24 */ /* 0x000fca000f8e00ff */
[----:B------:R-:W-:Y:S01]  /*1d50*/  LEA R133, R133, R212, 0x1 ;  /* 0x000000d485857211 */ /* 0x000fe200078e08ff */
[----:B--2---:R-:W-:Y:S01]  /*1d60*/  @P1 IMAD R5, R29, R9, RZ ;  /* 0x000000091d051224 */ /* 0x004fe200078e02ff */
[----:B---3--:R-:W-:Y:S01]  /*1d70*/  LEA R222, P2, R34, R30, 0x1 ;  /* 0x0000001e22de7211 */ /* 0x008fe200078408ff */
[-C--:B----4-:R-:W-:Y:S02]  /*1d80*/  @!P1 IMAD R4, R33, R231.reuse, RZ ;  /* 0x000000e721049224 */ /* 0x090fe400078e02ff */
[----:B------:R-:W-:-:S04]  /*1d90*/  @!P1 IMAD.WIDE.U32 R14, R32, R231, RZ ;  /* 0x000000e7200e9225 */ /* 0x000fc800078e00ff */
[----:B------:R-:W-:Y:S01]  /*1da0*/  @P1 IMAD.WIDE.U32 R32, R28, R9, RZ ;  /* 0x000000091c201225 */ /* 0x000fe200078e00ff */
[----:B------:R-:W-:Y:S02]  /*1db0*/  LEA.HI.X R223, R34, R31, R7, 0x1, P2 ;  /* 0x0000001f22df7211 */ /* 0x000fe400010f0c07 */
[C---:B------:R-:W-:Y:S01]  /*1dc0*/  IADD3 R7, PT, PT, R18.reuse, 0x20, RZ ;  /* 0x0000002012077810 */ /* 0x040fe20007ffe0ff */
[----:B------:R-:W-:Y:S01]  /*1dd0*/  @!P1 IMAD.IADD R4, R15, 0x1, R4 ;  /* 0x000000010f049824 */ /* 0x000fe200078e0204 */
[----:B------:R-:W-:Y:S01]  /*1de0*/  @P1 IADD3 R4, PT, PT, R33, R5, RZ ;  /* 0x0000000521041210 */ /* 0x000fe20007ffe0ff */
[C---:B------:R-:W-:Y:S02]  /*1df0*/  VIADD R9, R18.reuse, 0x10 ;  /* 0x0000001012097836 */ /* 0x040fe40000000000 */
[----:B------:R-:W-:Y:S02]  /*1e00*/  VIADD R5, R18, 0x30 ;  /* 0x0000003012057836 */ /* 0x000fe40000000000 */
[----:B------:R-:W-:Y:S01]  /*1e10*/  @P1 IMAD.MOV.U32 R14, RZ, RZ, R32 ;  /* 0x000000ffff0e1224 */ /* 0x000fe200078e0020 */
[----:B------:R-:W-:-:S02]  /*1e20*/  ISETP.GE.AND P2, PT, R7, R217, PT ;  /* 0x000000d90700720c */ /* 0x000fc40003f46270 */
[-C--:B------:R-:W-:Y:S02]  /*1e30*/  ISETP.GE.AND P3, PT, R9, R217.reuse, PT ;  /* 0x000000d90900720c */ /* 0x080fe40003f66270 */
[----:B------:R-:W-:Y:S02]  /*1e40*/  ISETP.GE.AND P0, PT, R5, R217, PT ;  /* 0x000000d90500720c */ /* 0x000fe40003f06270 */
[----:B------:R-:W-:Y:S01]  /*1e50*/  IADD3 R14, P4, PT, R139, R14, RZ ;  /* 0x0000000e8b0e7210 */ /* 0x000fe20007f9e0ff */
[----:B------:R-:W-:Y:S02]  /*1e60*/  IMAD R11, R27, R229, RZ ;  /* 0x000000e51b0b7224 */ /* 0x000fe400078e02ff */
[----:B------:R-:W-:-:S04]  /*1e70*/  IMAD.WIDE.U32 R34, R227, 0x40, R18 ;  /* 0x00000040e3227825 */ /* 0x000fc800078e0012 */
[----:B------:R-:W-:Y:S02]  /*1e80*/  IMAD.X R15, RZ, RZ, R4, P4 ;  /* 0x000000ffff0f7224 */ /* 0x000fe400020e0604 */
[----:B------:R-:W-:Y:S01]  /*1e90*/  IMAD R11, R26, R12, R11 ;  /* 0x0000000c1a0b7224 */ /* 0x000fe200078e020b */
[C---:B------:R-:W-:Y:S01]  /*1ea0*/  @!P2 IADD3 R4, P4, PT, R34.reuse, 0x20, RZ ;  /* 0x000000202204a810 */ /* 0x040fe20007f9e0ff */
[----:B------:R-:W-:Y:S01]  /*1eb0*/  IMAD.WIDE.U32 R26, R229, R26, R14 ;  /* 0x0000001ae51a7225 */ /* 0x000fe200078e000e */
[C---:B------:R-:W-:Y:S02]  /*1ec0*/  @!P3 IADD3 R19, P6, PT, R34.reuse, 0x10, RZ ;  /* 0x000000102213b810 */ /* 0x040fe40007fde0ff */
[----:B------:R-:W-:Y:S01]  /*1ed0*/  @!P0 IADD3 R15, P1, PT, R34, 0x30, RZ ;  /* 0x00000030220f8810 */ /* 0x000fe20007f3e0ff */
[----:B------:R-:W-:Y:S02]  /*1ee0*/  @!P5 IMAD R13, R35, R28, RZ ;  /* 0x0000001c230dd224 */ /* 0x000fe400078e02ff */
[----:B------:R-:W-:Y:S01]  /*1ef0*/  IMAD.IADD R31, R27, 0x1, R11 ;  /* 0x000000011b1f7824 */ /* 0x000fe200078e020b */
[----:B------:R-:W-:Y:S01]  /*1f00*/  @!P2 IADD3.X R11, PT, PT, RZ, R35, RZ, P4, !PT ;  /* 0x00000023ff0ba210 */ /* 0x000fe200027fe4ff */
[----:B------:R-:W-:-:S02]  /*1f10*/  @!P5 IMAD.MOV.U32 R30, RZ, RZ, R26 ;  /* 0x000000ffff1ed224 */ /* 0x000fc400078e001a */
[--C-:B------:R-:W-:Y:S01]  /*1f20*/  @!P3 IMAD.X R27, RZ, RZ, R35.reuse, P6 ;  /* 0x000000ffff1bb224 */ /* 0x100fe200030e0623 */
[----:B------:R-:W-:Y:S01]  /*1f30*/  @!P2 MOV R37, R31 ;  /* 0x0000001f0025a202 */ /* 0x000fe20000000f00 */
[----:B------:R-:W-:Y:S02]  /*1f40*/  @!P0 IMAD.X R14, RZ, RZ, R35, P1 ;  /* 0x000000ffff0e8224 */ /* 0x000fe400008e0623 */
[C---:B------:R-:W-:Y:S02]  /*1f50*/  @!P5 IMAD R13, R34.reuse, R29, R13 ;  /* 0x0000001d220dd224 */ /* 0x040fe400078e020d */
[----:B------:R-:W-:-:S04]  /*1f60*/  @!P5 IMAD.WIDE.U32 R34, R34, R28, R30 ;  /* 0x0000001c2222d225 */ /* 0x000fc800078e001e */
[----:B------:R-:W-:Y:S02]  /*1f70*/  @!P2 IMAD.MOV.U32 R36, RZ, RZ, R26 ;  /* 0x000000ffff24a224 */ /* 0x000fe400078e001a */
[----:B------:R-:W-:Y:S01]  /*1f80*/  @!P2 IMAD R11, R11, R28, RZ ;  /* 0x0000001c0b0ba224 */ /* 0x000fe200078e02ff */
[----:B------:R-:W-:Y:S01]  /*1f90*/  @!P5 LEA R30, P1, R34, R20, 0x1 ;  /* 0x00000014221ed211 */ /* 0x000fe200078208ff */
[----:B------:R-:W-:Y:S01]  /*1fa0*/  @!P5 IMAD.IADD R13, R35, 0x1, R13 ;  /* 0x00000001230dd824 */ /* 0x000fe200078e020d */
[----:B------:R-:W-:Y:S01]  /*1fb0*/  @!P3 MOV R32, R26 ;  /* 0x0000001a0020b202 */ /* 0x000fe20000000f00 */
[-C--:B------:R-:W-:Y:S02]  /*1fc0*/  @!P2 IMAD R11, R29, R4.reuse, R11 ;  /* 0x000000041d0ba224 */ /* 0x080fe400078e020b */
[----:B------:R-:W-:Y:S01]  /*1fd0*/  @!P2 IMAD.WIDE.U32 R36, R28, R4, R36 ;  /* 0x000000041c24a225 */ /* 0x000fe200078e0024 */
[----:B------:R-:W-:-:S03]  /*1fe0*/  IADD3 R4, PT, PT, R132, -R228, RZ ;  /* 0x800000e484047210 */ /* 0x000fc60007ffe0ff */
[----:B------:R-:W-:Y:S02]  /*1ff0*/  @!P3 IMAD R12, R27, R28, RZ ;  /* 0x0000001c1b0cb224 */ /* 0x000fe400078e02ff */
[--C-:B------:R-:W-:Y:S02]  /*2000*/  @!P3 IMAD.MOV.U32 R33, RZ, RZ, R31.reuse ;  /* 0x000000ffff21b224 */ /* 0x100fe400078e001f */
[----:B------:R-:W-:Y:S01]  /*2010*/  @!P0 IMAD.MOV.U32 R27, RZ, RZ, R31 ;  /* 0x000000ffff1b8224 */ /* 0x000fe200078e001f */
[----:B------:R-:W-:Y:S01]  /*2020*/  @!P5 LEA.HI.X R31, R34, R21, R13, 0x1, P1 ;  /* 0x00000015221fd211 */ /* 0x000fe200008f0c0d */
[-C--:B------:R-:W-:Y:S01]  /*2030*/  @!P3 IMAD R12, R29, R19.reuse, R12 ;  /* 0x000000131d0cb224 */ /* 0x080fe200078e020c */
[----:B------:R-:W-:Y:S01]  /*2040*/  ISETP.GE.AND P1, PT, R9, R4, PT ;  /* 0x000000040900720c */ /* 0x000fe20003f26270 */
[----:B------:R-:W-:-:S04]  /*2050*/  @!P3 IMAD.WIDE.U32 R32, R28, R19, R32 ;  /* 0x000000131c20b225 */ /* 0x000fc800078e0020 */
[----:B------:R-:W-:Y:S02]  /*2060*/  @!P0 IMAD R14, R14, R28, RZ ;  /* 0x0000001c0e0e8224 */ /* 0x000fe400078e02ff */
        /* <DEDUP_REMOVED lines=8> */
[----:B------:R-:W-:Y:S02]  /*20f0*/  @!P3 IMAD.IADD R19, R33, 0x1, R12 ;  /* 0x000000012113b824 */ /* 0x000fe400078e020c */
[----:B------:R-:W-:Y:S01]  /*2100*/  @!P2 IMAD.IADD R11, R37, 0x1, R11 ;  /* 0x00000001250ba824 */ /* 0x000fe200078e020b */
[----:B------:R-:W-:Y:S01]  /*2110*/  SHF.L.U32 R12, R220, 0x4, RZ ;  /* 0x00000004dc0c7819 */ /* 0x000fe200000006ff */
[----:B------:R-:W-:Y:S01]  /*2120*/  @!P0 IMAD.IADD R13, R27, 0x1, R13 ;  /* 0x000000011b0d8824 */ /* 0x000fe200078e020d */
[----:B------:R-:W-:Y:S01]  /*2130*/  @!P3 LEA.HI.X R15, R32, R21, R19, 0x1, P6 ;  /* 0x00000015200fb211 */ /* 0x000fe200030f0c13 */
[----:B------:R-:W-:Y:S01]  /*2140*/  @!P5 LDGSTS.E.BYPASS.LTC128B.128 [R133+0x2000], desc[UR4][R30.64+0x80] ;  /* 0x020000801e85dfae */ /* 0x000fe2000b981a04 */
        /* <DEDUP_REMOVED lines=14> */
[----:B------:R-:W-:Y:S01]  /*2230*/  ISETP.GE.AND P0, PT, R7, R4, PT ;  /* 0x000000040700720c */ /* 0x000fe20003f06270 */
[C---:B------:R-:W-:Y:S01]  /*2240*/  VIADD R19, R18.reuse, 0x40 ;  /* 0x0000004012137836 */ /* 0x040fe20000000000 */
[C---:B------:R-:W-:Y:S01]  /*2250*/  IADD3 R13, PT, PT, R18.reuse, 0x60, RZ ;  /* 0x00000060120d7810 */ /* 0x040fe20007ffe0ff */
[----:B------:R-:W-:Y:S01]  /*2260*/  @!P4 LDGSTS.E.BYPASS.LTC128B.128 [R133+0x4000], desc[UR4][R222.64] ;  /* 0x04000000de85cfae */ /* 0x000fe2000b981a04 */
[----:B-1----:R-:W-:-:S03]  /*2270*/  VIADD R15, R18, 0x50 ;  /* 0x00000050120f7836 */ /* 0x002fc60000000000 */
[----:B------:R-:W-:Y:S01]  /*2280*/  @!P4 LDGSTS.E.BYPASS.LTC128B.128 [R133+0x8000], desc[UR4][R222.64+0x80] ;  /* 0x08000080de85cfae */ /* 0x000fe2000b981a04 */
[-C--:B------:R-:W-:Y:S02]  /*2290*/  ISETP.GE.AND P2, PT, R13, R4.reuse, PT ;  /* 0x000000040d00720c */ /* 0x080fe40003f46270 */
[-C--:B------:R-:W-:Y:S01]  /*22a0*/  ISETP.GE.AND P3, PT, R15, R4.reuse, PT ;  /* 0x000000040f00720c */ /* 0x080fe20003f66270 */
[----:B------:R-:W-:Y:S01]  /*22b0*/  @!P1 LDGSTS.E.BYPASS.LTC128B.128 [R133+0x4800], desc[UR4][R28.64] ;  /* 0x048000001c859fae */ /* 0x000fe2000b981a04 */
[----:B------:R-:W-:Y:S01]  /*22c0*/  VIADD R11, R18, 0x70 ;  /* 0x00000070120b7836 */ /* 0x000fe20000000000 */
[----:B------:R-:W-:Y:S02]  /*22d0*/  ISETP.GE.AND P5, PT, R19, R4, PT ;  /* 0x000000041300720c */ /* 0x000fe40003fa6270 */
[----:B------:R1:W-:Y:S01]  /*22e0*/  @!P1 LDGSTS.E.BYPASS.LTC128B.128 [R133+0x8800], desc[UR4][R28.64+0x80] ;  /* 0x088000801c859fae */ /* 0x0003e2000b981a04 */
[----:B------:R-:W-:Y:S01]  /*22f0*/  @!P0 LEA R36, P1, R220, R222, 0x6 ;  /* 0x000000dedc248211 */ /* 0x000fe200078230ff */
[----:B------:R-:W-:-:S02]  /*2300*/  @!P6 IMAD R26, R221, 0x60, RZ ;  /* 0x00000060dd1ae824 */ /* 0x000fc400078e02ff */
[C---:B--2---:R-:W-:Y:S01]  /*2310*/  @!P6 IMAD.WIDE.U32 R20, R220.reuse, 0x60, R222 ;  /* 0x00000060dc14e825 */ /* 0x044fe200078e00de */
[----:B------:R-:W-:Y:S02]  /*2320*/  @!P0 LEA.HI.X R37, R220, R223, R221, 0x6, P1 ;  /* 0x000000dfdc258211 */ /* 0x000fe400008f34dd */
[----:B------:R-:W-:Y:S02]  /*2330*/  ISETP.GE.AND P1, PT, R11, R4, PT ;  /* 0x000000040b00720c */ /* 0x000fe40003f26270 */
[----:B------:R-:W-:Y:S01]  /*2340*/  @!P6 IADD3 R27, PT, PT, R21, R26, RZ ;  /* 0x0000001a151be210 */ /* 0x000fe20007ffe0ff */
[----:B------:R-:W-:Y:S01]  /*2350*/  IMAD R21, R23, R10, RZ ;  /* 0x0000000a17157224 */ /* 0x000fe200078e02ff */
[----:B------:R-:W-:Y:S01]  /*2360*/  SHF.R.S32.HI R12, RZ, 0x1f, R10 ;  /* 0x0000001fff0c7819 */ /* 0x000fe2000001140a */
[----:B------:R-:W-:Y:S01]  /*2370*/  @!P3 IMAD.MOV.U32 R31, RZ, RZ, R223 ;  /* 0x000000ffff1fb224 */ /* 0x000fe200078e00df */
[----:B------:R-:W-:Y:S01]  /*2380*/  @!P3 MOV R30, R222 ;  /* 0x000000de001eb202 */ /* 0x000fe20000000f00 */
[----:B------:R2:W-:Y:S02]  /*2390*/  @!P0 LDGSTS.E.BYPASS.LTC128B.128 [R133+0x5000], desc[UR4][R36.64] ;  /* 0x0500000024858fae */ /* 0x0005e4000b981a04 */
[----:B------:R-:W-:-:S02]  /*23a0*/  IMAD R21, R12, R22, R21 ;  /* 0x000000160c157224 */ /* 0x000fc400078e0215 */
[----:B------:R2:W-:Y:S01]  /*23b0*/  @!P0 LDGSTS.E.BYPASS.LTC128B.128 [R133+0x9000], desc[UR4][R36.64+0x80] ;  /* 0x0900008024858fae */ /* 0x0005e2000b981a04 */
[----:B------:R-:W-:Y:S01]  /*23c0*/  @!P5 LEA R34, P0, R220, R222, 0x7 ;  /* 0x000000dedc22d211 */ /* 0x000fe200078038ff */
[----:B------:R-:W-:Y:S02]  /*23d0*/  @!P2 IMAD.MOV.U32 R23, RZ, RZ, R223 ;  /* 0x000000ffff17a224 */ /* 0x000fe400078e00df */
[----:B------:R-:W-:Y:S02]  /*23e0*/  @!P3 IMAD R14, R221, 0xa0, RZ ;  /* 0x000000a0dd0eb824 */ /* 0x000fe400078e02ff */
[----:B-1----:R-:W-:Y:S01]  /*23f0*/  IMAD.WIDE.U32 R28, R22, R10, RZ ;  /* 0x0000000a161c7225 */ /* 0x002fe200078e00ff */
[----:B------:R-:W-:-:S03]  /*2400*/  @!P2 MOV R22, R222 ;  /* 0x000000de0016a202 */ /* 0x000fc60000000f00 */
        /* <DEDUP_REMOVED lines=28> */
[C---:B------:R-:W-:Y:S02]  /*25d0*/  LEA R224, P0, R20.reuse, R16, 0x1 ;  /* 0x0000001014e07211 */ /* 0x040fe400078008ff */
[----:B------:R-:W-:Y:S02]  /*25e0*/  LOP3.LUT R6, R141, 0x1c0, RZ, 0xc0, !PT ;  /* 0x000001c08d067812 */ /* 0x000fe400078ec0ff */
[----:B------:R-:W-:Y:S01]  /*25f0*/  LEA.HI.X R225, R20, R17, R225, 0x1, P0 ;  /* 0x0000001114e17211 */ /* 0x000fe200000f0ce1 */
[----:B------:R-:W-:-:S08]  /*2600*/  DEPBAR.LE SB0, 0x0 ;  /* 0x000080000000791a */ /* 0x000fd00000000000 */
[----:B------:R-:W-:Y:S05]  /*2610*/  WARPSYNC.ALL ;  /* 0x0000000000007948 */ /* 0x000fea0003800000 */
[----:B------:R-:W-:Y:S01]  /*2620*/  BAR.SYNC.DEFER_BLOCKING 0x0 ;  /* 0x0000000000007b1d */ /* 0x000fe20000010000 */
[-C--:B------:R-:W-:Y:S01]  /*2630*/  ISETP.GE.AND P0, PT, R9, R4.reuse, PT ;  /* 0x000000040900720c */ /* 0x080fe20003f06270 */
[----:B------:R-:W-:Y:S01]  /*2640*/  IMAD.SHL.U32 R208, R209, 0x20, RZ ;  /* 0x00000020d1d07824 */ /* 0x000fe200078e00ff */
[-C--:B------:R-:W-:Y:S01]  /*2650*/  ISETP.GE.AND P5, PT, R5, R4.reuse, PT ;  /* 0x000000040500720c */ /* 0x080fe20003fa6270 */
[----:B------:R-:W-:Y:S01]  /*2660*/  IMAD.SHL.U32 R5, R24, 0x10, RZ ;  /* 0x0000001018057824 */ /* 0x000fe200078e00ff */
[----:B------:R-:W-:-:S02]  /*2670*/  ISETP.GE.AND P2, PT, R13, R4, PT ;  /* 0x000000040d00720c */ /* 0x000fc40003f46270 */
[----:B------:R-:W-:Y:S02]  /*2680*/  LOP3.LUT R8, R6, 0x8, R209, 0x78, !PT ;  /* 0x0000000806087812 */ /* 0x000fe400078e78d1 */
[-C--:B------:R-:W-:Y:S02]  /*2690*/  ISETP.GE.AND P6, PT, R7, R4.reuse, PT ;  /* 0x000000040700720c */ /* 0x080fe40003fc6270 */
[----:B------:R-:W-:Y:S02]  /*26a0*/  SHF.L.U64.HI R6, R24, 0x4, R25 ;  /* 0x0000000418067819 */ /* 0x000fe40000010219 */
[-C--:B------:R-:W-:Y:S02]  /*26b0*/  ISETP.GE.AND P3, PT, R15, R4.reuse, PT ;  /* 0x000000040f00720c */ /* 0x080fe40003f66270 */
        /* <DEDUP_REMOVED lines=14> */
[----:B------:R-:W-:-:S02]  /*27a0*/  @!P2 IMAD.MOV.U32 R9, RZ, RZ, R225 ;  /* 0x000000ffff09a224 */ /* 0x000fc400078e00e1 */
[----:B------:R-:W-:Y:S01]  /*27b0*/  @!P4 LDGSTS.E.BYPASS.LTC128B.128 [R133+0x10000], desc[UR4][R224.64+0x80] ;  /* 0x10000080e085cfae */ /* 0x000fe2000b981a04 */
[----:B------:R-:W-:Y:S02]  /*27c0*/  @!P5 IMAD.IADD R13, R17, 0x1, R12 ;  /* 0x00000001110dd824 */ /* 0x000fe400078e020c */
[----:B------:R-:W-:Y:S01]  /*27d0*/  @!P5 IMAD.MOV.U32 R12, RZ, RZ, R16 ;  /* 0x000000ffff0cd224 */ /* 0x000fe200078e0010 */
[----:B------:R-:W-:Y:S01]  /*27e0*/  @P4 STS.128 [R133+0xc000], RZ ;  /* 0x00c000ff85004388 */ /* 0x000fe20000000c00 */
[----:B------:R-:W-:Y:S02]  /*27f0*/  @!P3 IMAD R10, R25, 0xa0, RZ ;  /* 0x000000a0190ab824 */ /* 0x000fe400078e02ff */
[----:B------:R-:W-:Y:S01]  /*2800*/  @!P3 IMAD.WIDE.U32 R14, R24, 0xa0, R224 ;  /* 0x000000a0180eb825 */ /* 0x000fe200078e00e0 */
[----:B------:R-:W-:Y:S01]  /*2810*/  @P4 STS.128 [R133+0x10000], RZ ;  /* 0x010000ff85004388 */ /* 0x000fe20000000c00 */
[----:B------:R-:W-:Y:S02]  /*2820*/  @!P0 LEA R20, P4, R5, R224, 0x1 ;  /* 0x000000e005148211 */ /* 0x000fe400078808ff */
[----:B------:R-:W-:Y:S01]  /*2830*/  @!P3 IMAD.IADD R11, R15, 0x1, R10 ;  /* 0x000000010f0bb824 */ /* 0x000fe200078e020a */
[----:B------:R-:W-:Y:S01]  /*2840*/  @P0 STS.128 [R133+0xc800], RZ ;  /* 0x00c800ff85000388 */ /* 0x000fe20000000c00 */
[----:B------:R-:W-:Y:S01]  /*2850*/  @!P0 LEA.HI.X R21, R5, R225, R6, 0x1, P4 ;  /* 0x000000e105158211 */ /* 0x000fe200020f0c06 */
[----:B------:R-:W-:Y:S01]  /*2860*/  IMAD R5, R8, 0x2, R7 ;  /* 0x0000000208057824 */ /* 0x000fe200078e0207 */
[----:B------:R-:W-:Y:S01]  /*2870*/  ISETP.GE.AND P4, PT, R19, R4, PT ;  /* 0x000000041300720c */ /* 0x000fe20003f86270 */
[----:B------:R-:W-:Y:S01]  /*2880*/  @!P2 IMAD.MOV.U32 R8, RZ, RZ, R224 ;  /* 0x000000ffff08a224 */ /* 0x000fe200078e00e0 */
[----:B------:R-:W-:Y:S01]  /*2890*/  @P0 STS.128 [R133+0x10800], RZ ;  /* 0x010800ff85000388 */ /* 0x000fe20000000c00 */
[----:B------:R-:W-:-:S02]  /*28a0*/  @!P2 IMAD R6, R25, 0xc0, RZ ;  /* 0x000000c01906a824 */ /* 0x000fc400078e02ff */
[----:B------:R-:W-:Y:S01]  /*28b0*/  @!P2 IMAD.WIDE.U32 R16, R24, 0xc0, R8 ;  /* 0x000000c01810a825 */ /* 0x000fe200078e0008 */
[----:B------:R-:W-:Y:S01]  /*28c0*/  @!PT LDS RZ, [RZ] ;  /* 0x00000000fffff984 */ /* 0x000fe20000000800 */
[----:B------:R-:W-:Y:S01]  /*28d0*/  @!PT LDS RZ, [RZ] ;  /* 0x00000000fffff984 */ /* 0x000fe20000000800 */
[----:B------:R-:W-:Y:S01]  /*28e0*/  @!PT LDS RZ, [RZ] ;  /* 0x00000000fffff984 */ /* 0x000fe20000000800 */
[----:B------:R-:W-:Y:S01]  /*28f0*/  @!P0 LDGSTS.E.BYPASS.LTC128B.128 [R133+0xc800], desc[UR4][R20.64] ;  /* 0x0c80000014858fae */ /* 0x000fe2000b981a04 */
[----:B------:R-:W-:Y:S02]  /*2900*/  LOP3.LUT R8, R144, 0x1c0, R141, 0x78, !PT ;  /* 0x000001c090087812 */ /* 0x000fe400078e788d */
[----:B------:R-:W-:Y:S01]  /*2910*/  @!P3 IMAD.MOV.U32 R10, RZ, RZ, R14 ;  /* 0x000000ffff0ab224 */ /* 0x000fe200078e000e */
[----:B------:R-:W-:Y:S01]  /*2920*/  @!P0 LDGSTS.E.BYPASS.LTC128B.128 [R133+0x10800], desc[UR4][R20.64+0x80] ;  /* 0x1080008014858fae */ /* 0x000fe2000b981a04 */
[-C--:B------:R-:W-:Y:S01]  /*2930*/  @!P6 LEA R18, P0, R24, R224.reuse, 0x6 ;  /* 0x000000e01812e211 */ /* 0x080fe200078030ff */
[----:B------:R-:W-:Y:S01]  /*2940*/  @!P1 IMAD R4, R25, 0xe0, RZ ;  /* 0x000000e019049824 */ /* 0x000fe200078e02ff */
[----:B------:R-:W-:Y:S01]  /*2950*/  LOP3.LUT R7, R8, R139, RZ, 0x3c, !PT ;  /* 0x0000008b08077212 */ /* 0x000fe200078e3cff */
[----:B------:R-:W-:Y:S01]  /*2960*/  @P6 STS.128 [R133+0xd000], RZ ;  /* 0x00d000ff85006388 */ /* 0x000fe20000000c00 */
[CC--:B------:R-:W-:Y:S01]  /*2970*/  @!P6 LEA.HI.X R19, R24.reuse, R225.reuse, R25, 0x6, P0 ;  /* 0x000000e11813e211 */ /* 0x0c0fe200000f3419 */
[C---:B------:R-:W-:Y:S01]  /*2980*/  @!P1 IMAD.WIDE.U32 R14, R24.reuse, 0xe0, R224 ;  /* 0x000000e0180e9825 */ /* 0x040fe200078e00e0 */
[C---:B------:R-:W-:Y:S01]  /*2990*/  @!P4 LEA R8, P0, R24.reuse, R224, 0x7 ;  /* 0x000000e01808c211 */ /* 0x040fe200078038ff */
[----:B------:R-:W-:Y:S02]  /*29a0*/  @P6 STS.128 [R133+0x11000], RZ ;  /* 0x011000ff85006388 */ /* 0x000fe40000000c00 */
[----:B------:R-:W-:Y:S01]  /*29b0*/  @!P2 IMAD.IADD R17, R17, 0x1, R6 ;  /* 0x000000011111a824 */ /* 0x000fe200078e0206 */
[----:B------:R-:W-:Y:S01]  /*29c0*/  @!P4 LEA.HI.X R9, R24, R225, R25, 0x7, P0 ;  /* 0x000000e11809c211 */ /* 0x000fe200000f3c19 */
[----:B------:R-:W-:Y:S01]  /*29d0*/  @!PT LDS RZ, [RZ] ;  /* 0x00000000fffff984 */ /* 0x000fe20000000800 */
[----:B------:R-:W-:Y:S01]  /*29e0*/  @!PT LDS RZ, [RZ] ;  /* 0x00000000fffff984 */ /* 0x000fe20000000800 */
[----:B------:R-:W-:Y:S01]  /*29f0*/  @!PT LDS RZ, [RZ] ;  /* 0x00000000fffff984 */ /* 0x000fe20000000800 */
[----:B------:R-:W-:Y:S01]  /*2a00*/  @!P6 LDGSTS.E.BYPASS.LTC128B.128 [R133+0xd000], desc[UR4][R18.64] ;  /* 0x0d0000001285efae */ /* 0x000fe2000b981a04 */
[----:B------:R-:W-:Y:S01]  /*2a10*/  @!P1 IMAD.IADD R15, R15, 0x1, R4 ;  /* 0x000000010f0f9824 */ /* 0x000fe200078e0204 */
[----:B------:R-:W-:-:S02]  /*2a20*/  LOP3.LUT R4, R208, 0x200, R141, 0xf8, !PT ;  /* 0x00000200d0047812 */ /* 0x000fc400078ef88d */
[----:B------:R-:W-:Y:S03]  /*2a30*/  @!P6 LDGSTS.E.BYPASS.LTC128B.128 [R133+0x11000], desc[UR4][R18.64+0x80] ;  /* 0x110000801285efae */ /* 0x000fe6000b981a04 */
[----:B------:R-:W-:Y:S01]  /*2a40*/  IMAD.IADD R7, R7, 0x1, R4 ;  /* 0x0000000107077824 */ /* 0x000fe200078e0204 */
        /* <DEDUP_REMOVED lines=35> */
[----:B------:R-:W4:Y:S01]  /*2c80*/  LD.E R134, desc[UR4][R2.64+0x18c] ;  /* 0x00018c0402867980 */ /* 0x000f22000c101900 */
[----:B------:R-:W-:Y:S01]  /*2c90*/  LEA R148, R7, R212, 0x1 ;  /* 0x000000d407947211 */ /* 0x000fe200078e08ff */
[----:B------:R-:W-:Y:S01]  /*2ca0*/  IMAD.IADD R210, R212, 0x1, R5 ;  /* 0x00000001d4d27824 */ /* 0x000fe200078e0205 */
[----:B------:R-:W-:Y:S01]  /*2cb0*/  R2P PR, R209, 0x6 ;  /* 0x00000006d1007804 */ /* 0x000fe20000000000 */
[----:B------:R-:W-:Y:S01]  /*2cc0*/  IMAD.MOV.U32 R143, RZ, RZ, 0x20 ;  /* 0x00000020ff8f7424 */ /* 0x000fe200078e00ff */
[----:B------:R-:W0:Y:S01]  /*2cd0*/  LDGDEPBAR ;  /* 0x00000000000079af */ /* 0x000e220000000000 */
[----:B------:R-:W-:Y:S01]  /*2ce0*/  IMAD.MOV.U32 R142, RZ, RZ, 0x40 ;  /* 0x00000040ff8e7424 */ /* 0x000fe200078e00ff */
[----:B------:R-:W-:Y:S01]  /*2cf0*/  BSSY.RECONVERGENT B1, `(.L_x_668) ;  /* 0x0000246000017945 */ /* 0x000fe20003800200 */
[----:B------:R-:W-:Y:S01]  /*2d00*/  VIADD R232, R0, 0xffffffff ;  /* 0xffffffff00e87836 */ /* 0x000fe20000000000 */
[----:B------:R-:W-:Y:S01]  /*2d10*/  LDSM.16.M88.4 R116, [R148] ;  /* 0x000000009474783b */ /* 0x000fe20000000200 */
[----:B--2---:R-:W-:-:S02]  /*2d20*/  SEL R27, R143, 0xffffffe0, !P1 ;  /* 0xffffffe08f1b7807 */ /* 0x004fc40004800000 */
[----:B------:R-:W-:Y:S01]  /*2d30*/  SEL R26, R142, 0xffffffc0, !P2 ;  /* 0xffffffc08e1a7807 */ /* 0x000fe20005000000 */
[----:B------:R-:W2:Y:S02]  /*2d40*/  LDSM.16.M88.4 R72, [R210+0x4800] ;  /* 0x00480000d248783b */ /* 0x000ea40000000200 */
[--C-:B------:R-:W-:Y:S02]  /*2d50*/  IMAD.IADD R145, R148, 0x1, R27.reuse ;  /* 0x0000000194917824 */ /* 0x100fe400078e021b */
[----:B------:R-:W3:Y:S01]  /*2d60*/  LDSM.16.M88.4 R80, [R210+0x4000] ;  /* 0x00400000d250783b */ /* 0x000ee20000000200 */
[----:B------:R-:W-:Y:S02]  /*2d70*/  IMAD.IADD R135, R210, 0x1, R27 ;  /* 0x00000001d2877824 */ /* 0x000fe400078e021b */
[--C-:B------:R-:W-:Y:S01]  /*2d80*/  IMAD.IADD R138, R148, 0x1, R26.reuse ;  /* 0x00000001948a7824 */ /* 0x100fe200078e021a */
[----:B------:R-:W5:Y:S01]  /*2d90*/  LDSM.16.M88.4 R64, [R210+0x5000] ;  /* 0x00500000d240783b */ /* 0x000f620000000200 */
[----:B------:R-:W-:-:S02]  /*2da0*/  IMAD.IADD R136, R210, 0x1, R26 ;  /* 0x00000001d2887824 */ /* 0x000fc400078e021a */
[C---:B------:R-:W-:Y:S01]  /*2db0*/  IMAD.IADD R149, R27.reuse, 0x1, R138 ;  /* 0x000000011b957824 */ /* 0x040fe200078e028a */
[----:B------:R-:W5:Y:S01]  /*2dc0*/  LDSM.16.M88.4 R56, [R210+0x5800] ;  /* 0x00580000d238783b */ /* 0x000f620000000200 */
[----:B------:R-:W-:-:S03]  /*2dd0*/  IMAD.IADD R137, R27, 0x1, R136 ;  /* 0x000000011b897824 */ /* 0x000fc600078e0288 */
[----:B------:R-:W5:Y:S04]  /*2de0*/  LDSM.16.M88.4 R48, [R210+0x6000] ;  /* 0x00600000d230783b */ /* 0x000f680000000200 */
[----:B------:R-:W5:Y:S04]  /*2df0*/  LDSM.16.M88.4 R40, [R210+0x6800] ;  /* 0x00680000d228783b */ /* 0x000f680000000200 */
[----:B------:R-:W5:Y:S04]  /*2e00*/  LDSM.16.M88.4 R32, [R210+0x7000] ;  /* 0x00700000d220783b */ /* 0x000f680000000200 */
[----:B-1----:R-:W1:Y:S04]  /*2e10*/  LDSM.16.M88.4 R16, [R210+0x7800] ;  /* 0x00780000d210783b */ /* 0x002e680000000200 */
[----:B------:R-:W-:Y:S04]  /*2e20*/  LDSM.16.M88.4 R92, [R145] ;  /* 0x00000000915c783b */ /* 0x000fe80000000200 */
[----:B------:R-:W1:Y:S04]  /*2e30*/  LDSM.16.M88.4 R4, [R135+0x4800] ;  /* 0x004800008704783b */ /* 0x000e680000000200 */
[----:B------:R-:W1:Y:S01]  /*2e40*/  LDSM.16.M88.4 R8, [R135+0x4000] ;  /* 0x004000008708783b */ /* 0x000e620000000200 */
[C---:B--2---:R-:W-:Y:S03]  /*2e50*/  HMMA.16816.F32 R76, R116.reuse, R72, RZ ;  /* 0x00000048744c723c */ /* 0x044fe600000018ff */
[----:B------:R-:W2:Y:S04]  /*2e60*/  LDSM.16.M88.4 R20, [R135+0x5800] ;  /* 0x005800008714783b */ /* 0x000ea80000000200 */
[----:B------:R-:W-:Y:S01]  /*2e70*/  LDSM.16.M88.4 R120, [R138] ;  /* 0x000000008a78783b */ /* 0x000fe20000000200 */
[C---:B------:R-:W-:Y:S03]  /*2e80*/  HMMA.16816.F32 R72, R116.reuse, R74, RZ ;  /* 0x0000004a7448723c */ /* 0x040fe600000018ff */
[----:B------:R-:W-:Y:S04]  /*2e90*/  LDSM.16.M88.4 R88, [R136+0x4000] ;  /* 0x004000008858783b */ /* 0x000fe80000000200 */
[----:B------:R-:W-:Y:S01]  /*2ea0*/  LDSM.16.M88.4 R100, [R135+0x7000] ;  /* 0x007000008764783b */ /* 0x000fe20000000200 */
[C---:B---3--:R-:W-:Y:S03]  /*2eb0*/  HMMA.16816.F32 R12, R116.reuse, R80, RZ ;  /* 0x00000050740c723c */ /* 0x048fe600000018ff */
[----:B------:R-:W-:Y:S04]  /*2ec0*/  LDSM.16.M88.4 R104, [R135+0x5000] ;  /* 0x005000008768783b */ /* 0x000fe80000000200 */
[----:B------:R-:W-:Y:S01]  /*2ed0*/  LDSM.16.M88.4 R96, [R135+0x7800] ;  /* 0x007800008760783b */ /* 0x000fe20000000200 */
[C---:B-----5:R-:W-:Y:S03]  /*2ee0*/  HMMA.16816.F32 R68, R116.reuse, R64, RZ ;  /* 0x000000407444723c */ /* 0x060fe600000018ff */
[----:B------:R-:W-:Y:S04]  /*2ef0*/  LDSM.16.M88.4 R84, [R136+0x5000] ;  /* 0x005000008854783b */ /* 0x000fe80000000200 */
[----:B------:R-:W-:Y:S01]  /*2f00*/  LDSM.16.M88.4 R112, [R149] ;  /* 0x000000009570783b */ /* 0x000fe20000000200 */
[C---:B------:R-:W-:Y:S03]  /*2f10*/  HMMA.16816.F32 R60, R116.reuse, R56, RZ ;  /* 0x00000038743c723c */ /* 0x040fe600000018ff */
[----:B------:R-:W-:Y:S04]  /*2f20*/  LDSM.16.M88.4 R124, [R137+0x4000] ;  /* 0x00400000897c783b */ /* 0x000fe80000000200 */
[----:B------:R-:W-:Y:S01]  /*2f30*/  LDSM.16.M88.4 R128, [R136+0x7800] ;  /* 0x007800008880783b */ /* 0x000fe20000000200 */
[C---:B------:R-:W-:Y:S03]  /*2f40*/  HMMA.16816.F32 R52, R116.reuse, R48, RZ ;  /* 0x000000307434723c */ /* 0x040fe600000018ff */
[----:B------:R-:W-:Y:S05]  /*2f50*/  LDSM.16.M88.4 R108, [R137+0x4800] ;  /* 0x00480000896c783b */ /* 0x000fea0000000200 */
[C---:B------:R-:W-:Y:S08]  /*2f60*/  HMMA.16816.F32 R44, R116.reuse, R40, RZ ;  /* 0x00000028742c723c */ /* 0x040ff000000018ff */
[C---:B------:R-:W-:Y:S08]  /*2f70*/  HMMA.16816.F32 R36, R116.reuse, R32, RZ ;  /* 0x000000207424723c */ /* 0x040ff000000018ff */
[C---:B------:R-:W-:Y:S08]  /*2f80*/  HMMA.16816.F32 R80, R116.reuse, R82, RZ ;  /* 0x000000527450723c */ /* 0x040ff000000018ff */
[C---:B------:R-:W-:Y:S08]  /*2f90*/  HMMA.16816.F32 R64, R116.reuse, R66, RZ ;  /* 0x000000427440723c */ /* 0x040ff000000018ff */
[C---:B------:R-:W-:Y:S08]  /*2fa0*/  HMMA.16816.F32 R56, R116.reuse, R58, RZ ;  /* 0x0000003a7438723c */ /* 0x040ff000000018ff */
[C---:B------:R-:W-:Y:S08]  /*2fb0*/  HMMA.16816.F32 R48, R116.reuse, R50, RZ ;  /* 0x000000327430723c */ /* 0x040ff000000018ff */
[C---:B------:R-:W-:Y:S08]  /*2fc0*/  HMMA.16816.F32 R40, R116.reuse, R42, RZ ;  /* 0x0000002a7428723c */ /* 0x040ff000000018ff */
[C---:B------:R-:W-:Y:S08]  /*2fd0*/  HMMA.16816.F32 R32, R116.reuse, R34, RZ ;  /* 0x000000227420723c */ /* 0x040ff000000018ff */
[C---:B-1----:R-:W-:Y:S08]  /*2fe0*/  HMMA.16816.F32 R28, R116.reuse, R16, RZ ;  /* 0x00000010741c723c */ /* 0x042ff000000018ff */
[----:B------:R-:W-:Y:S01]  /*2ff0*/  HMMA.16816.F32 R116, R116, R18, RZ ;  /* 0x000000127474723c */ /* 0x000fe200000018ff */
[----:B------:R-:W1:Y:S07]  /*3000*/  LDSM.16.M88.4 R16, [R135+0x6000] ;  /* 0x006000008710783b */ /* 0x000e6e0000000200 */
[C---:B------:R-:W-:Y:S08]  /*3010*/  HMMA.16816.F32 R76, R92.reuse, R4, R76 ;  /* 0x000000045c4c723c */ /* 0x040ff0000000184c */
[C---:B------:R-:W-:Y:S01]  /*3020*/  HMMA.16816.F32 R72, R92.reuse, R6, R72 ;  /* 0x000000065c48723c */ /* 0x040fe20000001848 */
[----:B------:R-:W3:Y:S07]  /*3030*/  LDSM.16.M88.4 R4, [R136+0x4800] ;  /* 0x004800008804783b */ /* 0x000eee0000000200 */
[C---:B------:R-:W-:Y:S08]  /*3040*/  HMMA.16816.F32 R12, R92.reuse, R8, R12 ;  /* 0x000000085c0c723c */ /* 0x040ff0000000180c */
[C---:B------:R-:W-:Y:S01]  /*3050*/  HMMA.16816.F32 R80, R92.reuse, R10, R80 ;  /* 0x0000000a5c50723c */ /* 0x040fe20000001850 */
[----:B------:R-:W5:Y:S07]  /*3060*/  LDSM.16.M88.4 R8, [R135+0x6800] ;  /* 0x006800008708783b */ /* 0x000f6e0000000200 */
[C---:B--2---:R-:W-:Y:S08]  /*3070*/  HMMA.16816.F32 R60, R92.reuse, R20, R60 ;  /* 0x000000145c3c723c */ /* 0x044ff0000000183c */
[C---:B------:R-:W-:Y:S01]  /*3080*/  HMMA.16816.F32 R56, R92.reuse, R22, R56 ;  /* 0x000000165c38723c */ /* 0x040fe20000001838 */
[----:B------:R-:W2:Y:S07]  /*3090*/  LDSM.16.M88.4 R20, [R136+0x5800] ;  /* 0x005800008814783b */ /* 0x000eae0000000200 */
[C---:B-1----:R-:W-:Y:S08]  /*30a0*/  HMMA.16816.F32 R52, R92.reuse, R16, R52 ;  /* 0x000000105c34723c */ /* 0x042ff00000001834 */
[----:B------:R-:W-:Y:S01]  /*30b0*/  HMMA.16816.F32 R48, R92, R18, R48 ;  /* 0x000000125c30723c */ /* 0x000fe20000001830 */
[----:B------:R-:W1:Y:S07]  /*30c0*/  LDSM.16.M88.4 R16, [R136+0x6000] ;  /* 0x006000008810783b */ /* 0x000e6e0000000200 */
[C---:B---3--:R-:W-:Y:S08]  /*30d0*/  HMMA.16816.F32 R76, R120.reuse, R4, R76 ;  /* 0x00000004784c723c */ /* 0x048ff0000000184c */
[----:B------:R-:W-:Y:S01]  /*30e0*/  HMMA.16816.F32 R72, R120, R6, R72 ;  /* 0x000000067848723c */ /* 0x000fe20000001848 */
[----:B------:R-:W3:Y:S07]  /*30f0*/  LDSM.16.M88.4 R4, [R136+0x7000] ;  /* 0x007000008804783b */ /* 0x000eee0000000200 */
[C---:B-----5:R-:W-:Y:S08]  /*3100*/  HMMA.16816.F32 R44, R92.reuse, R8, R44 ;  /* 0x000000085c2c723c */ /* 0x060ff0000000182c */
[----:B------:R-:W-:Y:S01]  /*3110*/  HMMA.16816.F32 R40, R92, R10, R40 ;  /* 0x0000000a5c28723c */ /* 0x000fe20000001828 */
[----:B------:R-:W5:Y:S07]  /*3120*/  LDSM.16.M88.4 R8, [R136+0x6800] ;  /* 0x006800008808783b */ /* 0x000f6e0000000200 */
[C---:B------:R-:W-:Y:S08]  /*3130*/  HMMA.16816.F32 R12, R120.reuse, R88, R12 ;  /* 0x00000058780c723c */ /* 0x040ff0000000180c */
[----:B------:R-:W-:Y:S01]  /*3140*/  HMMA.16816.F32 R80, R120, R90, R80 ;  /* 0x0000005a7850723c */ /* 0x000fe20000001850 */
[----:B------:R-:W4:Y:S07]  /*3150*/  LDSM.16.M88.4 R88, [R137+0x7000] ;  /* 0x007000008958783b */ /* 0x000f2e0000000200 */
[C---:B------:R-:W-:Y:S08]  /*3160*/  HMMA.16816.F32 R36, R92.reuse, R100, R36 ;  /* 0x000000645c24723c */ /* 0x040ff00000001824 */
[C---:B------:R-:W-:Y:S01]  /*3170*/  HMMA.16816.F32 R32, R92.reuse, R102, R32 ;  /* 0x000000665c20723c */ /* 0x040fe20000001820 */
[----:B------:R-:W4:Y:S07]  /*3180*/  LDSM.16.M88.4 R100, [R137+0x5800] ;  /* 0x005800008964783b */ /* 0x000f2e0000000200 */
[C---:B------:R-:W-:Y:S08]  /*3190*/  HMMA.16816.F32 R68, R92.reuse, R104, R68 ;  /* 0x000000685c44723c */ /* 0x040ff00000001844 */
[C---:B------:R-:W-:Y:S01]  /*31a0*/  HMMA.16816.F32 R64, R92.reuse, R106, R64 ;  /* 0x0000006a5c40723c */ /* 0x040fe20000001840 */
[----:B------:R-:W-:Y:S07]  /*31b0*/  LDSM.16.M88.4 R104, [R137+0x5000] ;  /* 0x005000008968783b */ /* 0x000fee0000000200 */
[C---:B------:R-:W-:Y:S08]  /*31c0*/  HMMA.16816.F32 R28, R92.reuse, R96, R28 ;  /* 0x000000605c1c723c */ /* 0x040ff0000000181c */
[----:B------:R-:W-:Y:S01]  /*31d0*/  HMMA.16816.F32 R116, R92, R98, R116 ;  /* 0x000000625c74723c */ /* 0x000fe20000001874 */
[----:B------:R-:W4:Y:S04]  /*31e0*/  LDSM.16.M88.4 R96, [R137+0x6000] ;  /* 0x006000008960783b */ /* 0x000f280000000200 */
[----:B------:R-:W-:Y:S03]  /*31f0*/  LDSM.16.M88.4 R92, [R137+0x6800] ;  /* 0x00680000895c783b */ /* 0x000fe60000000200 */
[C---:B--2---:R-:W-:Y:S08]  /*3200*/  HMMA.16816.F32 R60, R120.reuse, R20, R60 ;  /* 0x00000014783c723c */ /* 0x044ff0000000183c */
[C---:B------:R-:W-:Y:S01]  /*3210*/  HMMA.16816.F32 R56, R120.reuse, R22, R56 ;  /* 0x000000167838723c */ /* 0x040fe20000001838 */
[----:B------:R-:W-:Y:S07]  /*3220*/  LDSM.16.M88.4 R20, [R148+0x2000] ;  /* 0x002000009414783b */ /* 0x000fee0000000200 */
[C---:B-1----:R-:W-:Y:S08]  /*3230*/  HMMA.16816.F32 R52, R120.reuse, R16, R52 ;  /* 0x000000107834723c */ /* 0x042ff00000001834 */
[C---:B------:R-:W-:Y:S01]  /*3240*/  HMMA.16816.F32 R48, R120.reuse, R18, R48 ;  /* 0x000000127830723c */ /* 0x040fe20000001830 */
[----:B------:R-:W1:Y:S07]  /*3250*/  LDSM.16.M88.4 R16, [R210+0x8000] ;  /* 0x00800000d210783b */ /* 0x000e6e0000000200 */
[C---:B---3--:R-:W-:Y:S08]  /*3260*/  HMMA.16816.F32 R36, R120.reuse, R4, R36 ;  /* 0x000000047824723c */ /* 0x048ff00000001824 */
[C---:B------:R-:W-:Y:S01]  /*3270*/  HMMA.16816.F32 R32, R120.reuse, R6, R32 ;  /* 0x000000067820723c */ /* 0x040fe20000001820 */
[----:B------:R-:W-:Y:S07]  /*3280*/  LDSM.16.M88.4 R4, [R135+0x8000] ;  /* 0x008000008704783b */ /* 0x000fee0000000200 */
[C---:B------:R-:W-:Y:S08]  /*3290*/  HMMA.16816.F32 R68, R120.reuse, R84, R68 ;  /* 0x000000547844723c */ /* 0x040ff00000001844 */
[C---:B------:R-:W-:Y:S01]  /*32a0*/  HMMA.16816.F32 R64, R120.reuse, R86, R64 ;  /* 0x000000567840723c */ /* 0x040fe20000001840 */
[----:B------:R-:W2:Y:S07]  /*32b0*/  LDSM.16.M88.4 R84, [R137+0x7800] ;  /* 0x007800008954783b */ /* 0x000eae0000000200 */
[C---:B-----5:R-:W-:Y:S08]  /*32c0*/  HMMA.16816.F32 R44, R120.reuse, R8, R44 ;  /* 0x00000008782c723c */ /* 0x060ff0000000182c */
[----:B------:R-:W-:Y:S01]  /*32d0*/  HMMA.16816.F32 R40, R120, R10, R40 ;  /* 0x0000000a7828723c */ /* 0x000fe20000001828 */
[----:B------:R-:W3:Y:S07]  /*32e0*/  LDSM.16.M88.4 R8, [R145+0x2000] ;  /* 0x002000009108783b */ /* 0x000eee0000000200 */
[C---:B------:R-:W-:Y:S08]  /*32f0*/  HMMA.16816.F32 R12, R112.reuse, R124, R12 ;  /* 0x0000007c700c723c */ /* 0x040ff0000000180c */
[C---:B------:R-:W-:Y:S08]  /*3300*/  HMMA.16816.F32 R80, R112.reuse, R126, R80 ;  /* 0x0000007e7050723c */ /* 0x040ff00000001850 */
[C---:B----4-:R-:W-:Y:S08]  /*3310*/  HMMA.16816.F32 R36, R112.reuse, R88, R36 ;  /* 0x000000587024723c */ /* 0x050ff00000001824 */
        /* <DEDUP_REMOVED lines=63> */
[----:B------:R-:W-:Y:S01]  /*3710*/  MUFU.TANH R85, R85 ;  /* 0x0000005500557308 */ /* 0x000fe20000002400 */
[----:B-1----:R-:W1:Y:S01]  /*3720*/  LDSM.16.M88.4 R80, [R210+0xa000] ;  /* 0x00a00000d250783b */ /* 0x002e620000000200 */
[-C--:B------:R-:W-:Y:S01]  /*3730*/  FMUL.FTZ R76, R76, R134.reuse ;  /* 0x000000864c4c7220 */ /* 0x080fe20000410000 */
[-C--:B------:R-:W-:Y:S01]  /*3740*/  FMUL.FTZ R78, R78, R134.reuse ;  /* 0x000000864e4e7220 */ /* 0x080fe20000410000 */
[-C--:B------:R-:W-:Y:S01]  /*3750*/  FMUL.FTZ R77, R77, R134.reuse ;  /* 0x000000864d4d7220 */ /* 0x080fe20000410000 */
[-C--:B------:R-:W-:Y:S01]  /*3760*/  FMUL.FTZ R79, R79, R134.reuse ;  /* 0x000000864f4f7220 */ /* 0x080fe20000410000 */
[----:B------:R-:W-:Y:S01]  /*3770*/  HMMA.16816.F32 R64, R96, R18, R64 ;  /* 0x000000126040723c */ /* 0x000fe20000001840 */
[----:B------:R-:W-:Y:S01]  /*3780*/  LDSM.16.M88.4 R16, [R137+0x9800] ;  /* 0x009800008910783b */ /* 0x000fe20000000200 */
[----:B------:R-:W5:Y:S01]  /*3790*/  MUFU.TANH R105, R105 ;  /* 0x0000006900697308 */ /* 0x000f620000002400 */
        /* <DEDUP_REMOVED lines=13> */
[----:B------:R-:W5:Y:S06]  /*3870*/  MUFU.TANH R88, R88 ;  /* 0x0000005800587308 */ /* 0x000f6c0000002400 */
        /* <DEDUP_REMOVED lines=28> */
[----:B------:R-:W1:Y:S06]  /*3a40*/  MUFU.TANH R107, R107 ;  /* 0x0000006b006b7308 */ /* 0x000e6c0000002400 */
[C---:B------:R-:W-:Y:S02]  /*3a50*/  HMMA.16816.F32 R60, R100.reuse, R16, R60 ;  /* 0x00000010643c723c */ /* 0x040fe4000000183c */
[----:B------:R-:W-:Y:S06]  /*3a60*/  MUFU.TANH R68, R68 ;  /* 0x0000004400447308 */ /* 0x000fec0000002400 */
[----:B------:R-:W-:Y:S01]  /*3a70*/  HMMA.16816.F32 R92, R100, R18, R92 ;  /* 0x00000012645c723c */ /* 0x000fe2000000185c */
[----:B------:R-:W4:Y:S01]  /*3a80*/  LDSM.16.M88.4 R16, [R135+0xa800] ;  /* 0x00a800008710783b */ /* 0x000f220000000200 */
[----:B------:R-:W1:Y:S06]  /*3a90*/  MUFU.TANH R70, R70 ;  /* 0x0000004600467308 */ /* 0x000e6c0000002400 */
        /* <DEDUP_REMOVED lines=20> */
[----:B------:R-:W5:Y:S01]  /*3be0*/  LDSM.16.M88.4 R52, [R135+0xb000] ;  /* 0x00b000008734783b */ /* 0x000f620000000200 */
[----:B------:R-:W-:Y:S06]  /*3bf0*/  MUFU.TANH R71, R71 ;  /* 0x0000004700477308 */ /* 0x000fec0000002400 */
[C---:B----4-:R-:W-:Y:S02]  /*3c00*/  HMMA.16816.F32 R44, R8.reuse, R16, R44 ;  /* 0x00000010082c723c */ /* 0x050fe4000000182c */
[----:B------:R-:W4:Y:S01]  /*3c10*/  MUFU.TANH R83, R83 ;  /* 0x0000005300537308 */ /* 0x000f220000002400 */
        /* <DEDUP_REMOVED lines=17> */
[----:B------:R-:W4:Y:S01]  /*3d30*/  LDSM.16.M88.4 R4, [R137+0xb000] ;  /* 0x00b000008904783b */ /* 0x000f220000000200 */
[----:B------:R-:W3:Y:S06]  /*3d40*/  MUFU.TANH R200, R58 ;  /* 0x0000003a00c87308 */ /* 0x000eec0000002400 */
[----:B-----5:R-:W-:Y:S02]  /*3d50*/  HMMA.16816.F32 R36, R8, R52, R36 ;  /* 0x000000340824723c */ /* 0x020fe40000001824 */
[----:B------:R-:W-:Y:S06]  /*3d60*/  MUFU.TANH R174, R57 ;  /* 0x0000003900ae7308 */ /* 0x000fec0000002400 */
[----:B------:R-:W-:Y:S01]  /*3d70*/  HMMA.16816.F32 R44, R100, R12, R44 ;  /* 0x0000000c642c723c */ /* 0x000fe2000000182c */
[----:B------:R-:W-:Y:S01]  /*3d80*/  IMAD.SHL.U32 R12, R209, 0x2, RZ ;  /* 0x00000002d10c7824 */ /* 0x000fe200078e00ff */
[----:B------:R-:W5:Y:S06]  /*3d90*/  MUFU.TANH R170, R59 ;  /* 0x0000003b00aa7308 */ /* 0x000f6c0000002400 */
[----:B------:R-:W-:Y:S02]  /*3da0*/  HMMA.16816.F32 R32, R20, R66, R32 ;  /* 0x000000421420723c */ /* 0x000fe40000001820 */
[----:B------:R-:W-:Y:S06]  /*3db0*/  MUFU.TANH R180, R49 ;  /* 0x0000003100b47308 */ /* 0x000fec0000002400 */
[----:B--2---:R-:W-:Y:S02]  /*3dc0*/  HMMA.16816.F32 R36, R96, R16, R36 ;  /* 0x000000106024723c */ /* 0x004fe40000001824 */
[----:B------:R-:W-:Y:S01]  /*3dd0*/  MUFU.TANH R186, R51 ;  /* 0x0000003300ba7308 */ /* 0x000fe20000002400 */
[-C--:B------:R-:W-:Y:S01]  /*3de0*/  FMUL.FTZ R182, R45, R134.reuse ;  /* 0x000000862db67220 */ /* 0x080fe20000410000 */
[----:B------:R-:W-:Y:S01]  /*3df0*/  LOP3.LUT R45, R12, 0x6, RZ, 0xc0, !PT ;  /* 0x000000060c2d7812 */ /* 0x000fe200078ec0ff */
[-C--:B------:R-:W-:Y:S01]  /*3e00*/  FMUL.FTZ R44, R44, R134.reuse ;  /* 0x000000862c2c7220 */ /* 0x080fe20000410000 */
[-C--:B------:R-:W-:Y:S01]  /*3e10*/  FMUL.FTZ R46, R46, R134.reuse ;  /* 0x000000862e2e7220 */ /* 0x080fe20000410000 */
[----:B------:R-:W-:Y:S01]  /*3e20*/  FMUL.FTZ R47, R47, R134 ;  /* 0x000000862f2f7220 */ /* 0x000fe20000410000 */
[----:B------:R-:W-:Y:S01]  /*3e30*/  HMMA.16816.F32 R40, R100, R14, R40 ;  /* 0x0000000e6428723c */ /* 0x000fe20000001828 */
[----:B------:R-:W2:Y:S01]  /*3e40*/  LDSM.16.M88.4 R12, [R135+0xb800] ;  /* 0x00b80000870c783b */ /* 0x000ea20000000200 */
[----:B------:R-:W-:Y:S01]  /*3e50*/  IMAD.IADD R45, R228, 0x1, R45 ;  /* 0x00000001e42d7824 */ /* 0x000fe200078e022d */
[----:B------:R5:W-:Y:S04]  /*3e60*/  MUFU.TANH R184, R44 ;  /* 0x0000002c00b87308 */ /* 0x000be80000002400 */
[C---:B------:R-:W-:Y:S01]  /*3e70*/  ISETP.GE.AND P3, PT, R45.reuse, R132, PT ;  /* 0x000000842d00720c */ /* 0x040fe20003f66270 */
[----:B------:R-:W-:Y:S01]  /*3e80*/  HMMA.16816.F32 R28, R20, R60, R28 ;  /* 0x0000003c141c723c */ /* 0x000fe2000000181c */
[----:B------:R-:W-:-:S02]  /*3e90*/  IADD3 R17, PT, PT, R45, 0x1, RZ ;  /* 0x000000012d117810 */ /* 0x000fc40007ffe0ff */
[----:B------:R-:W-:Y:S01]  /*3ea0*/  FSEL R104, R104, -INF , !P3 ;  /* 0xff80000068687808 */ /* 0x000fe20005800000 */
[----:B------:R5:W-:Y:S01]  /*3eb0*/  MUFU.TANH R192, R46 ;  /* 0x0000002e00c07308 */ /* 0x000be20000002400 */
[----:B------:R-:W-:Y:S02]  /*3ec0*/  FSEL R84, R84, -INF , !P3 ;  /* 0xff80000054547808 */ /* 0x000fe40005800000 */
[----:B------:R-:W-:Y:S01]  /*3ed0*/  ISETP.GE.AND P1, PT, R17, R132, PT ;  /* 0x000000841100720c */ /* 0x000fe20003f26270 */
[----:B------:R-:W-:Y:S01]  /*3ee0*/  HMMA.16816.F32 R116, R20, R62, R116 ;  /* 0x0000003e1474723c */ /* 0x000fe20000001874 */
[C---:B------:R-:W-:Y:S02]  /*3ef0*/  VIADD R23, R45.reuse, 0x8 ;  /* 0x000000082d177836 */ /* 0x040fe40000000000 */
[----:B------:R-:W-:Y:S02]  /*3f00*/  VIADD R21, R45, 0x9 ;  /* 0x000000092d157836 */ /* 0x000fe40000000000 */
[----:B------:R-:W-:Y:S01]  /*3f10*/  FMUL.FTZ R188, R42, R134 ;  /* 0x000000862abc7220 */ /* 0x000fe20000410000 */
[----:B------:R-:W-:Y:S01]  /*3f20*/  FSEL R42, R105, -INF , !P1 ;  /* 0xff800000692a7808 */ /* 0x000fe20004800000 */
[----:B------:R-:W-:Y:S01]  /*3f30*/  VIADD R17, R45, 0x10 ;  /* 0x000000102d117836 */ /* 0x000fe20000000000 */
[-C--:B------:R-:W-:Y:S01]  /*3f40*/  ISETP.GE.AND P0, PT, R23, R132.reuse, PT ;  /* 0x000000841700720c */ /* 0x080fe20003f06270 */
[----:B----4-:R-:W-:Y:S01]  /*3f50*/  HMMA.16816.F32 R36, R100, R4, R36 ;  /* 0x000000046424723c */ /* 0x010fe20000001824 */
[----:B------:R-:W-:Y:S01]  /*3f60*/  VIADD R5, R45, 0x11 ;  /* 0x000000112d057836 */ /* 0x000fe20000000000 */
[----:B------:R-:W-:Y:S01]  /*3f70*/  ISETP.GE.AND P6, PT, R21, R132, PT ;  /* 0x000000841500720c */ /* 0x000fe20003fc6270 */
[----:B------:R-:W-:Y:S01]  /*3f80*/  FMUL.FTZ R40, R40, R134 ;  /* 0x0000008628287220 */ /* 0x000fe20000410000 */
[----:B------:R-:W4:Y:S01]  /*3f90*/  LDSM.16.M88.4 R20, [R136+0xb800] ;  /* 0x00b800008814783b */ /* 0x000f220000000200 */
[----:B------:R-:W-:Y:S01]  /*3fa0*/  FSEL R85, R85, -INF , !P1 ;  /* 0xff80000055557808 */ /* 0x000fe20004800000 */
[----:B------:R-:W-:Y:S01]  /*3fb0*/  MUFU.TANH R204, R92 ;  /* 0x0000005c00cc7308 */ /* 0x000fe20000002400 */
[----:B------:R-:W-:Y:S01]  /*3fc0*/  ISETP.GE.AND P4, PT, R5, R132, PT ;  /* 0x000000840500720c */ /* 0x000fe20003f86270 */
[C---:B------:R-:W-:Y:S01]  /*3fd0*/  HMMA.16816.F32 R32, R8.reuse, R54, R32 ;  /* 0x000000360820723c */ /* 0x040fe20000001820 */
[----:B------:R-:W-:Y:S01]  /*3fe0*/  VIADD R5, R45, 0x18 ;  /* 0x000000182d057836 */ /* 0x000fe20000000000 */
[----:B------:R-:W-:Y:S01]  /*3ff0*/  FSEL R106, R106, -INF , !P0 ;  /* 0xff8000006a6a7808 */ /* 0x000fe20004000000 */
[-C--:B------:R-:W-:Y:S01]  /*4000*/  FMUL.FTZ R41, R41, R134.reuse ;  /* 0x0000008629297220 */ /* 0x080fe20000410000 */
[----:B------:R-:W-:Y:S01]  /*4010*/  FSEL R86, R86, -INF , !P0 ;  /* 0xff80000056567808 */ /* 0x000fe20004000000 */
[----:B------:R-:W-:Y:S01]  /*4020*/  FMUL.FTZ R43, R43, R134 ;  /* 0x000000862b2b7220 */ /* 0x000fe20000410000 */
[-C--:B------:R-:W-:Y:S01]  /*4030*/  ISETP.GE.AND P3, PT, R5, R132.reuse, PT ;  /* 0x000000840500720c */ /* 0x080fe20003f66270 */
[----:B------:R-:W-:Y:S01]  /*4040*/  VIADD R5, R45, 0x19 ;  /* 0x000000192d057836 */ /* 0x000fe20000000000 */
[----:B------:R-:W-:Y:S01]  /*4050*/  ISETP.GE.AND P5, PT, R17, R132, PT ;  /* 0x000000841100720c */ /* 0x000fe20003fa6270 */
[C---:B--2---:R-:W-:Y:S01]  /*4060*/  HMMA.16816.F32 R28, R8.reuse, R12, R28 ;  /* 0x0000000c081c723c */ /* 0x044fe2000000181c */
[----:B------:R-:W-:Y:S01]  /*4070*/  FSEL R88, R88, -INF , !P6 ;  /* 0xff80000058587808 */ /* 0x000fe20007000000 */
[----:B------:R-:W-:Y:S01]  /*4080*/  FMUL.FTZ R38, R38, R134 ;  /* 0x0000008626267220 */ /* 0x000fe20000410000 */
[-C--:B------:R-:W-:Y:S01]  /*4090*/  ISETP.GE.AND P1, PT, R5, R132.reuse, PT ;  /* 0x000000840500720c */ /* 0x080fe20003f26270 */
[----:B------:R-:W-:Y:S01]  /*40a0*/  VIADD R5, R45, 0x20 ;  /* 0x000000202d057836 */ /* 0x000fe20000000000 */
[----:B------:R-:W-:Y:S01]  /*40b0*/  FSEL R52, R87, -INF , !P6 ;  /* 0xff80000057347808 */ /* 0x000fe20007000000 */
[----:B------:R-:W-:Y:S01]  /*40c0*/  MUFU.TANH R178, R40 ;  /* 0x0000002800b27308 */ /* 0x000fe20000002400 */
[----:B------:R-:W-:Y:S01]  /*40d0*/  FSEL R78, R78, -INF , !P5 ;  /* 0xff8000004e4e7808 */ /* 0x000fe20006800000 */
[----:B------:R-:W-:Y:S01]  /*40e0*/  HMMA.16816.F32 R116, R8, R14, R116 ;  /* 0x0000000e0874723c */ /* 0x000fe20000001874 */
[-C--:B------:R-:W-:Y:S01]  /*40f0*/  ISETP.GE.AND P0, PT, R5, R132.reuse, PT ;  /* 0x000000840500720c */ /* 0x080fe20003f06270 */
[C---:B------:R-:W-:Y:S01]  /*4100*/  VIADD R5, R45.reuse, 0x21 ;  /* 0x000000212d057836 */ /* 0x040fe20000000000 */
[----:B------:R-:W-:Y:S01]  /*4110*/  FSEL R54, R76, -INF , !P5 ;  /* 0xff8000004c367808 */ /* 0x000fe20006800000 */
[----:B------:R-:W-:Y:S01]  /*4120*/  VIADD R9, R45, 0x40 ;  /* 0x000000402d097836 */ /* 0x000fe20000000000 */
[----:B------:R-:W-:Y:S01]  /*4130*/  FSEL R74, R79, -INF , !P4 ;  /* 0xff8000004f4a7808 */ /* 0x000fe20006000000 */
[----:B------:R2:W-:Y:S01]  /*4140*/  MUFU.TANH R168, R38 ;  /* 0x0000002600a87308 */ /* 0x0005e20000002400 */
[----:B------:R-:W-:Y:S01]  /*4150*/  ISETP.GE.AND P6, PT, R5, R132, PT ;  /* 0x000000840500720c */ /* 0x000fe20003fc6270 */
[C---:B------:R-:W-:Y:S01]  /*4160*/  HMMA.16816.F32 R32, R96.reuse, R18, R32 ;  /* 0x000000126020723c */ /* 0x040fe20000001820 */
[----:B------:R-:W2:Y:S01]  /*4170*/  LDSM.16.M88.4 R16, [R137+0xb800] ;  /* 0x00b800008910783b */ /* 0x000ea20000000200 */
[----:B------:R-:W-:Y:S01]  /*4180*/  VIADD R5, R45, 0x28 ;  /* 0x000000282d057836 */ /* 0x000fe20000000000 */
[----:B-1----:R-:W-:Y:S01]  /*4190*/  FSEL R50, R77, -INF , !P4 ;  /* 0xff8000004d327808 */ /* 0x002fe20006000000 */
[----:B------:R-:W-:Y:S01]  /*41a0*/  FMUL.FTZ R36, R36, R134 ;  /* 0x0000008624247220 */ /* 0x000fe20000410000 */
[----:B---3--:R-:W-:Y:S01]  /*41b0*/  FSEL R48, R91, -INF , !P3 ;  /* 0xff8000005b307808 */ /* 0x008fe20005800000 */
[----:B------:R-:W1:Y:S01]  /*41c0*/  MUFU.TANH R216, R94 ;  /* 0x0000005e00d87308 */ /* 0x000e620000002400 */
[----:B------:R-:W-:Y:S01]  /*41d0*/  ISETP.GE.AND P5, PT, R5, R132, PT ;  /* 0x000000840500720c */ /* 0x000fe20003fa6270 */
[----:B------:R-:W-:Y:S01]  /*41e0*/  VIADD R5, R45, 0x29 ;  /* 0x000000292d057836 */ /* 0x000fe20000000000 */
[----:B------:R-:W-:Y:S01]  /*41f0*/  FSEL R12, R89, -INF , !P3 ;  /* 0xff800000590c7808 */ /* 0x000fe20005800000 */
[-C--:B------:R-:W-:Y:S01]  /*4200*/  FMUL.FTZ R37, R37, R134.reuse ;  /* 0x0000008625257220 */ /* 0x080fe20000410000 */
[----:B----4-:R-:W-:Y:S01]  /*4210*/  HMMA.16816.F32 R28, R96, R20, R28 ;  /* 0x00000014601c723c */ /* 0x010fe2000000181c */
[----:B------:R-:W-:Y:S01]  /*4220*/  FSEL R20, R107, -INF , !P1 ;  /* 0xff8000006b147808 */ /* 0x000fe20004800000 */
[----:B------:R-:W-:Y:S01]  /*4230*/  FMUL.FTZ R39, R39, R134 ;  /* 0x0000008627277220 */ /* 0x000fe20000410000 */
[----:B------:R-:W-:Y:S01]  /*4240*/  ISETP.GE.AND P4, PT, R5, R132, PT ;  /* 0x000000840500720c */ /* 0x000fe20003f86270 */
[----:B------:R-:W-:Y:S01]  /*4250*/  MUFU.TANH R202, R93 ;  /* 0x0000005d00ca7308 */ /* 0x000fe20000002400 */
[----:B------:R-:W-:Y:S01]  /*4260*/  IADD3 R5, PT, PT, R45, 0x30, RZ ;  /* 0x000000302d057810 */ /* 0x000fe20007ffe0ff */
[----:B------:R-:W-:-:S04]  /*4270*/  DEPBAR.LE SB0, 0x0 ;  /* 0x000080000000791a */ /* 0x000fc80000000000 */
[----:B------:R-:W-:Y:S01]  /*4280*/  HMMA.16816.F32 R32, R100, R6, R32 ;  /* 0x000000066420723c */ /* 0x000fe20000001820 */
[-C--:B------:R-:W-:Y:S01]  /*4290*/  ISETP.GE.AND P3, PT, R5, R132.reuse, PT ;  /* 0x000000840500720c */ /* 0x080fe20003f66270 */
[----:B------:R-:W-:Y:S01]  /*42a0*/  VIADD R5, R45, 0x31 ;  /* 0x000000312d057836 */ /* 0x000fe20000000000 */
[----:B------:R-:W-:Y:S01]  /*42b0*/  FSEL R90, R90, -INF , !P1 ;  /* 0xff8000005a5a7808 */ /* 0x000fe20004800000 */
[----:B------:R-:W3:Y:S01]  /*42c0*/  MUFU.TANH R152, R95 ;  /* 0x0000005f00987308 */ /* 0x000ee20000002400 */
[----:B-----5:R-:W-:Y:S02]  /*42d0*/  FSEL R44, R70, -INF , !P0 ;  /* 0xff800000462c7808 */ /* 0x020fe40004000000 */
[-C--:B------:R-:W-:Y:S01]  /*42e0*/  ISETP.GE.AND P1, PT, R5, R132.reuse, PT ;  /* 0x000000840500720c */ /* 0x080fe20003f26270 */
[----:B------:R-:W-:Y:S01]  /*42f0*/  VIADD R5, R45, 0x38 ;  /* 0x000000382d057836 */ /* 0x000fe20000000000 */
[----:B------:R-:W-:Y:S01]  /*4300*/  FSEL R46, R68, -INF , !P0 ;  /* 0xff800000442e7808 */ /* 0x000fe20004000000 */
[----:B------:R-:W-:Y:S01]  /*4310*/  HMMA.16816.F32 R116, R96, R22, R116 ;  /* 0x000000166074723c */ /* 0x000fe20000001874 */
[----:B------:R-:W-:Y:S01]  /*4320*/  FSEL R230, R69, -INF , !P6 ;  /* 0xff80000045e67808 */ /* 0x000fe20007000000 */
[----:B------:R4:W-:Y:S01]  /*4330*/  MUFU.TANH R162, R36 ;  /* 0x0000002400a27308 */ /* 0x0009e20000002400 */
[----:B------:R-:W-:Y:S01]  /*4340*/  ISETP.GE.AND P0, PT, R5, R132, PT ;  /* 0x000000840500720c */ /* 0x000fe20003f06270 */
[----:B------:R-:W-:Y:S01]  /*4350*/  VIADD R5, R45, 0x39 ;  /* 0x000000392d057836 */ /* 0x000fe20000000000 */
[----:B--2---:R-:W-:-:S02]  /*4360*/  FSEL R38, R83, -INF , !P4 ;  /* 0xff80000053267808 */ /* 0x004fc40006000000 */
[----:B------:R-:W-:Y:S02]  /*4370*/  FSEL R40, R81, -INF , !P4 ;  /* 0xff80000051287808 */ /* 0x000fe40006000000 */
[----:B------:R-:W-:Y:S01]  /*4380*/  FMUL.FTZ R158, R32, R134 ;  /* 0x00000086209e7220 */ /* 0x000fe20000410000 */
[----:B------:R-:W-:Y:S01]  /*4390*/  FSEL R32, R71, -INF , !P6 ;  /* 0xff80000047207808 */ /* 0x000fe20007000000 */
[----:B------:R-:W-:Y:S01]  /*43a0*/  MUFU.TANH R182, R182 ;  /* 0x000000b600b67308 */ /* 0x000fe20000002400 */
[----:B------:R-:W-:Y:S01]  /*43b0*/  ISETP.GE.AND P6, PT, R5, R132, PT ;  /* 0x000000840500720c */ /* 0x000fe20003fc6270 */
        /* <DEDUP_REMOVED lines=8> */
[----:B------:R-:W-:Y:S01]  /*4440*/  FSEL R218, R218, -INF , !P3 ;  /* 0xff800000dada7808 */ /* 0x000fe20005800000 */
[----:B------:R-:W-:Y:S01]  /*4450*/  MUFU.TANH R190, R47 ;  /* 0x0000002f00be7308 */ /* 0x000fe20000002400 */
[----:B------:R-:W-:Y:S01]  /*4460*/  FSEL R200, R200, -INF , !P5 ;  /* 0xff800000c8c87808 */ /* 0x000fe20006800000 */
[----:B------:R-:W-:Y:S01]  /*4470*/  HMMA.16816.F32 R16, R100, R18, R116 ;  /* 0x000000126410723c */ /* 0x000fe20000001874 */
[----:B------:R-:W-:-:S02]  /*4480*/  FSEL R196, R196, -INF , !P5 ;  /* 0xff800000c4c47808 */ /* 0x000fc40006800000 */
[----:B------:R-:W-:Y:S01]  /*4490*/  ISETP.GE.AND P4, PT, R9, R132, PT ;  /* 0x000000840900720c */ /* 0x000fe20003f86270 */
[----:B------:R-:W-:Y:S01]  /*44a0*/  VIADD R9, R45, 0x48 ;  /* 0x000000482d097836 */ /* 0x000fe20000000000 */
[----:B------:R-:W-:Y:S01]  /*44b0*/  FSEL R214, R72, -INF , !P3 ;  /* 0xff80000048d67808 */ /* 0x000fe20005800000 */
[----:B------:R-:W2:Y:S01]  /*44c0*/  MUFU.TANH R188, R188 ;  /* 0x000000bc00bc7308 */ /* 0x000ea20000002400 */
[----:B------:R-:W-:Y:S02]  /*44d0*/  FSEL R170, R170, -INF , !P4 ;  /* 0xff800000aaaa7808 */ /* 0x000fe40006000000 */
[-C--:B------:R-:W-:Y:S01]  /*44e0*/  FMUL.FTZ R136, R4, R134.reuse ;  /* 0x0000008604887220 */ /* 0x080fe20000410000 */
[-C--:B------:R-:W-:Y:S01]  /*44f0*/  FMUL.FTZ R4, R5, R134.reuse ;  /* 0x0000008605047220 */ /* 0x080fe20000410000 */
[----:B------:R-:W-:Y:S01]  /*4500*/  VIADD R5, R45, 0x58 ;  /* 0x000000582d057836 */ /* 0x000fe20000000000 */
[----:B------:R-:W-:Y:S01]  /*4510*/  FSEL R174, R174, -INF , !P4 ;  /* 0xff800000aeae7808 */ /* 0x000fe20006000000 */
[----:B------:R-:W-:Y:S01]  /*4520*/  FMUL.FTZ R6, R6, R134 ;  /* 0x0000008606067220 */ /* 0x000fe20000410000 */
[-C--:B------:R-:W-:Y:S01]  /*4530*/  ISETP.GE.AND P3, PT, R9, R132.reuse, PT ;  /* 0x000000840900720c */ /* 0x080fe20003f66270 */
[----:B------:R-:W-:Y:S01]  /*4540*/  VIADD R9, R45, 0x49 ;  /* 0x000000492d097836 */ /* 0x000fe20000000000 */
[----:B------:R-:W-:Y:S01]  /*4550*/  ISETP.GE.AND P5, PT, R5, R132, PT ;  /* 0x000000840500720c */ /* 0x000fe20003fa6270 */
[----:B------:R-:W-:Y:S01]  /*4560*/  MUFU.TANH R158, R158 ;  /* 0x0000009e009e7308 */ /* 0x000fe20000002400 */
[----:B------:R-:W-:Y:S01]  /*4570*/  IADD3 R5, PT, PT, R45, 0x59, RZ ;  /* 0x000000592d057810 */ /* 0x000fe20007ffe0ff */
[-C--:B------:R-:W-:Y:S01]  /*4580*/  FMUL.FTZ R7, R7, R134.reuse ;  /* 0x0000008607077220 */ /* 0x080fe20000410000 */
[----:B------:R-:W-:Y:S01]  /*4590*/  FSEL R198, R198, -INF , !P3 ;  /* 0xff800000c6c67808 */ /* 0x000fe20005800000 */
[----:B------:R-:W-:Y:S01]  /*45a0*/  FMUL.FTZ R16, R16, R134 ;  /* 0x0000008610107220 */ /* 0x000fe20000410000 */
[----:B------:R-:W-:Y:S01]  /*45b0*/  ISETP.GE.AND P4, PT, R5, R132, PT ;  /* 0x000000840500720c */ /* 0x000fe20003f86270 */
[----:B------:R-:W-:Y:S01]  /*45c0*/  VIADD R5, R45, 0x60 ;  /* 0x000000602d057836 */ /* 0x000fe20000000000 */
[----:B------:R-:W-:Y:S01]  /*45d0*/  FSEL R194, R194, -INF , !P3 ;  /* 0xff800000c2c27808 */ /* 0x000fe20005800000 */
[----:B------:R-:W5:Y:S01]  /*45e0*/  MUFU.TANH R164, R34 ;  /* 0x0000002200a47308 */ /* 0x000f620000002400 */
[----:B----4-:R-:W-:Y:S01]  /*45f0*/  FSEL R36, R108, -INF , !P1 ;  /* 0xff8000006c247808 */ /* 0x010fe20004800000 */
[-C--:B------:R-:W-:Y:S01]  /*4600*/  FMUL.FTZ R18, R18, R134.reuse ;  /* 0x0000008612127220 */ /* 0x080fe20000410000 */
[----:B------:R-:W-:Y:S01]  /*4610*/  FSEL R206, R73, -INF , !P1 ;  /* 0xff80000049ce7808 */ /* 0x000fe20004800000 */
[----:B------:R-:W-:Y:S01]  /*4620*/  FMUL.FTZ R19, R19, R134 ;  /* 0x0000008613137220 */ /* 0x000fe20000410000 */
[-C--:B------:R-:W-:Y:S01]  /*4630*/  ISETP.GE.AND P3, PT, R5, R132.reuse, PT ;  /* 0x000000840500720c */ /* 0x080fe20003f66270 */
[----:B------:R-:W-:Y:S01]  /*4640*/  VIADD R5, R45, 0x61 ;  /* 0x000000612d057836 */ /* 0x000fe20000000000 */
[----:B------:R-:W-:Y:S01]  /*4650*/  ISETP.GE.AND P1, PT, R9, R132, PT ;  /* 0x000000840900720c */ /* 0x000fe20003f26270 */
[----:B------:R-:W-:Y:S01]  /*4660*/  VIADD R9, R45, 0x50 ;  /* 0x000000502d097836 */ /* 0x000fe20000000000 */
[----:B-1----:R-:W-:Y:S01]  /*4670*/  FSEL R216, R216, -INF , !P0 ;  /* 0xff800000d8d87808 */ /* 0x002fe20004000000 */
[----:B------:R-:W-:Y:S01]  /*4680*/  MUFU.TANH R176, R41 ;  /* 0x0000002900b07308 */ /* 0x000fe20000002400 */
[----:B------:R-:W-:Y:S01]  /*4690*/  FSEL R186, R186, -INF , !P1 ;  /* 0xff800000baba7808 */ /* 0x000fe20004800000 */
[----:B------:R-:W-:Y:S01]  /*46a0*/  FMUL.FTZ R17, R17, R134 ;  /* 0x0000008611117220 */ /* 0x000fe20000410000 */
[----:B------:R-:W-:-:S02]  /*46b0*/  FSEL R180, R180, -INF , !P1 ;  /* 0xff800000b4b47808 */ /* 0x000fc40004800000 */
[----:B------:R-:W-:Y:S02]  /*46c0*/  FSEL R204, R204, -INF , !P0 ;  /* 0xff800000cccc7808 */ /* 0x000fe40004000000 */
[-C--:B------:R-:W-:Y:S01]  /*46d0*/  ISETP.GE.AND P1, PT, R5, R132.reuse, PT ;  /* 0x000000840500720c */ /* 0x080fe20003f26270 */
[----:B------:R-:W-:Y:S01]  /*46e0*/  VIADD R5, R45, 0x68 ;  /* 0x000000682d057836 */ /* 0x000fe20000000000 */
[----:B------:R-:W-:Y:S01]  /*46f0*/  ISETP.GE.AND P0, PT, R9, R132, PT ;  /* 0x000000840900720c */ /* 0x000fe20003f06270 */
[----:B------:R-:W-:Y:S01]  /*4700*/  VIADD R9, R45, 0x51 ;  /* 0x000000512d097836 */ /* 0x000fe20000000000 */
[----:B------:R-:W1:Y:S01]  /*4710*/  MUFU.TANH R172, R43 ;  /* 0x0000002b00ac7308 */ /* 0x000e620000002400 */
[----:B---3--:R-:W-:Y:S02]  /*4720*/  FSEL R152, R152, -INF , !P6 ;  /* 0xff80000098987808 */ /* 0x008fe40007000000 */
[----:B------:R-:W-:Y:S02]  /*4730*/  FSEL R192, R192, -INF , !P0 ;  /* 0xff800000c0c07808 */ /* 0x000fe40004000000 */
[----:B------:R-:W-:-:S02]  /*4740*/  FSEL R184, R184, -INF , !P0 ;  /* 0xff800000b8b87808 */ /* 0x000fc40004000000 */
[----:B------:R-:W-:Y:S01]  /*4750*/  FSEL R202, R202, -INF , !P6 ;  /* 0xff800000caca7808 */ /* 0x000fe20007000000 */
[----:B------:R-:W-:Y:S01]  /*4760*/  MUFU.TANH R160, R37 ;  /* 0x0000002500a07308 */ /* 0x000fe20000002400 */
[-C--:B------:R-:W-:Y:S01]  /*4770*/  ISETP.GE.AND P0, PT, R5, R132.reuse, PT ;  /* 0x000000840500720c */ /* 0x080fe20003f06270 */
[----:B------:R-:W-:Y:S01]  /*4780*/  VIADD R5, R45, 0x69 ;  /* 0x000000692d057836 */ /* 0x000fe20000000000 */
[----:B------:R-:W-:Y:S02]  /*4790*/  ISETP.GE.AND P6, PT, R9, R132, PT ;  /* 0x000000840900720c */ /* 0x000fe40003fc6270 */
[----:B--2---:R-:W-:Y:S02]  /*47a0*/  FSEL R188, R188, -INF , !P5 ;  /* 0xff800000bcbc7808 */ /* 0x004fe40006800000 */
[----:B------:R-:W-:Y:S01]  /*47b0*/  FSEL R190, R190, -INF , !P6 ;  /* 0xff800000bebe7808 */ /* 0x000fe20007000000 */
[----:B------:R-:W2:Y:S01]  /*47c0*/  MUFU.TANH R166, R39 ;  /* 0x0000002700a67308 */ /* 0x000ea20000002400 */
[----:B------:R-:W-:-:S02]  /*47d0*/  FSEL R182, R182, -INF , !P6 ;  /* 0xff800000b6b67808 */ /* 0x000fc40007000000 */
[-C--:B------:R-:W-:Y:S01]  /*47e0*/  ISETP.GE.AND P6, PT, R5, R132.reuse, PT ;  /* 0x000000840500720c */ /* 0x080fe20003fc6270 */
[----:B------:R-:W-:Y:S01]  /*47f0*/  VIADD R5, R45, 0x70 ;  /* 0x000000702d057836 */ /* 0x000fe20000000000 */
[----:B------:R-:W-:Y:S02]  /*4800*/  FSEL R178, R178, -INF , !P5 ;  /* 0xff800000b2b27808 */ /* 0x000fe40006800000 */
[----:B-----5:R-:W-:Y:S01]  /*4810*/  FSEL R164, R164, -INF , !P0 ;  /* 0xff800000a4a47808 */ /* 0x020fe20004000000 */
[----:B------:R-:W-:Y:S01]  /*4820*/  MUFU.TANH R156, R33 ;  /* 0x00000021009c7308 */ /* 0x000fe20000002400 */
[----:B------:R-:W-:Y:S01]  /*4830*/  ISETP.GE.AND P5, PT, R5, R132, PT ;  /* 0x000000840500720c */ /* 0x000fe20003fa6270 */
[----:B------:R-:W-:Y:S01]  /*4840*/  VIADD R5, R45, 0x71 ;  /* 0x000000712d057836 */ /* 0x000fe20000000000 */
[----:B------:R-:W-:Y:S02]  /*4850*/  FSEL R158, R158, -INF , !P0 ;  /* 0xff8000009e9e7808 */ /* 0x000fe40004000000 */
[----:B------:R-:W-:-:S02]  /*4860*/  ISETP.GT.AND P0, PT, R232, R219, PT ;  /* 0x000000dbe800720c */ /* 0x000fc40003f04270 */
[----:B-1----:R-:W-:Y:S01]  /*4870*/  FSEL R172, R172, -INF , !P4 ;  /* 0xff800000acac7808 */ /* 0x002fe20006000000 */
[----:B------:R-:W1:Y:S01]  /*4880*/  MUFU.TANH R154, R35 ;  /* 0x00000023009a7308 */ /* 0x000e620000002400 */
[----:B------:R-:W-:Y:S02]  /*4890*/  FSEL R176, R176, -INF , !P4 ;  /* 0xff800000b0b07808 */ /* 0x000fe40006000000 */
[----:B------:R-:W-:Y:S01]  /*48a0*/  ISETP.GE.AND P4, PT, R5, R132, PT ;  /* 0x000000840500720c */ /* 0x000fe20003f86270 */
[C---:B------:R-:W-:Y:S01]  /*48b0*/  VIADD R5, R45.reuse, 0x78 ;  /* 0x000000782d057836 */ /* 0x040fe20000000000 */
[----:B------:R-:W-:Y:S01]  /*48c0*/  FSEL R168, R168, -INF , !P3 ;  /* 0xff800000a8a87808 */ /* 0x000fe20005800000 */
[----:B------:R-:W-:Y:S01]  /*48d0*/  VIADD R45, R45, 0x79 ;  /* 0x000000792d2d7836 */ /* 0x000fe20000000000 */
[----:B------:R-:W-:Y:S01]  /*48e0*/  FSEL R162, R162, -INF , !P3 ;  /* 0xff800000a2a27808 */ /* 0x000fe20005800000 */
[----:B------:R-:W3:Y:S01]  /*48f0*/  MUFU.TANH R136, R136 ;  /* 0x0000008800887308 */ /* 0x000ee20000002400 */
[----:B--2---:R-:W-:-:S02]  /*4900*/  FSEL R166, R166, -INF , !P1 ;  /* 0xff800000a6a67808 */ /* 0x004fc40004800000 */
[----:B------:R-:W-:Y:S02]  /*4910*/  FSEL R160, R160, -INF , !P1 ;  /* 0xff800000a0a07808 */ /* 0x000fe40004800000 */
[-C--:B------:R-:W-:Y:S02]  /*4920*/  ISETP.GE.AND P3, PT, R5, R132.reuse, PT ;  /* 0x000000840500720c */ /* 0x080fe40003f66270 */
[----:B------:R-:W-:Y:S01]  /*4930*/  ISETP.GE.AND P1, PT, R45, R132, PT ;  /* 0x000000842d00720c */ /* 0x000fe20003f26270 */
[----:B------:R-:W2:Y:S01]  /*4940*/  MUFU.TANH R4, R4 ;  /* 0x0000000400047308 */ /* 0x000ea20000002400 */
[----:B-1----:R-:W-:Y:S02]  /*4950*/  FSEL R154, R154, -INF , !P6 ;  /* 0xff8000009a9a7808 */ /* 0x002fe40007000000 */
[----:B------:R-:W-:-:S05]  /*4960*/  FSEL R156, R156, -INF , !P6 ;  /* 0xff8000009c9c7808 */ /* 0x000fca0007000000 */
        /* <DEDUP_REMOVED lines=11> */
[----:B-1----:R-:W-:Y:S02]  /*4a20*/  FSEL R138, R138, -INF , !P3 ;  /* 0xff8000008a8a7808 */ /* 0x002fe40005800000 */
[----:B---3--:R-:W-:Y:S02]  /*4a30*/  FSEL R64, R64, -INF , !P1 ;  /* 0xff80000040407808 */ /* 0x008fe40004800000 */
[----:B--2---:R-:W-:Y:S01]  /*4a40*/  FSEL R135, R135, -INF , !P1 ;  /* 0xff80000087877808 */ /* 0x004fe20004800000 */
        /* <DEDUP_REMOVED lines=15> */
.L_x_671:
        /* <DEDUP_REMOVED lines=15> */
[----:B------:R-:W-:-:S02]  /*4c30*/  IMAD.HI.U32 R13, R15, R13, R14 ;  /* 0x0000000d0f0d7227 */ /* 0x000fc400078e000e */
        /* <DEDUP_REMOVED lines=44> */
.L_x_672:
[----:B------:R-:W-:Y:S05]  /*4f00*/  BSYNC.RECONVERGENT B0 ;  /* 0x0000000000007941 */ /* 0x000fea0003800200 */
.L_x_670:
        /* <DEDUP_REMOVED lines=36> */
.L_x_669:
[----:B------:R-:W-:Y:S05]  /*5150*/  BSYNC.RECONVERGENT B1 ;  /* 0x0000000000017941 */ /* 0x000fea0003800200 */
.L_x_668:
        /* <DEDUP_REMOVED lines=47> */
[----:B------:R-:W-:Y:S01]  /*5450*/  IADD3 R59, PT, PT, R27, R67, RZ ;  /* 0x000000431b3b7210 */ /* 0x000fe20007ffe0ff */
[----:B------:R-:W1:Y:S04]  /*5460*/  LDSM.16.MT88.4 R124, [R67+0xc000] ;  /* 0x00c00000437c783b */ /* 0x000e680000004200 */
        /* <DEDUP_REMOVED lines=21> */
[-C--:B------:R-:W-:Y:S01]  /*55c0*/  FFMA.FTZ R52, R78, R66.reuse, -R65 ;  /* 0x000000424e347223 */ /* 0x080fe20000010841 */
[----:B------:R-:W4:Y:S01]  /*55d0*/  LDSM.16.MT88.4 R84, [R59+0x10000] ;  /* 0x010000003b54783b */ /* 0x000f220000004200 */
[----:B------:R-:W-:Y:S01]  /*55e0*/  MUFU.EX2 R61, R61 ;  /* 0x0000003d003d7308 */ /* 0x000fe20000000800 */
[-CC-:B------:R-:W-:Y:S01]  /*55f0*/  FFMA.FTZ R53, R50, R66.reuse, -R139.reuse ;  /* 0x0000004232357223 */ /* 0x180fe2000001088b */
[-C--:B------:R-:W-:Y:S01]  /*5600*/  FFMA.FTZ R50, R12, R66.reuse, -R139 ;  /* 0x000000420c327223 */ /* 0x080fe2000001088b */
[----:B------:R-:W5:Y:S01]  /*5610*/  LDSM.16.MT88.4 R76, [R42+0x10000] ;  /* 0x010000002a4c783b */ /* 0x000f620000004200 */
[-CC-:B------:R-:W-:Y:S01]  /*5620*/  FFMA.FTZ R51, R74, R66.reuse, -R65.reuse ;  /* 0x000000424a337223 */ /* 0x180fe20000010841 */
[-CC-:B------:R-:W-:Y:S01]  /*5630*/  FFMA.FTZ R48, R48, R66.reuse, -R65.reuse ;  /* 0x0000004230307223 */ /* 0x180fe20000010841 */
[-C--:B------:R-:W-:Y:S01]  /*5640*/  FFMA.FTZ R47, R20, R66.reuse, -R65 ;  /* 0x00000042142f7223 */ /* 0x080fe20000010841 */
[----:B------:R-:W5:Y:S01]  /*5650*/  LDSM.16.MT88.4 R4, [R26+0x10000] ;  /* 0x010000001a04783b */ /* 0x000f620000004200 */
[----:B------:R-:W1:Y:S01]  /*5660*/  MUFU.EX2 R60, R60 ;  /* 0x0000003c003c7308 */ /* 0x000e620000000800 */
[-CC-:B------:R-:W-:Y:S01]  /*5670*/  FFMA.FTZ R54, R54, R66.reuse, -R139.reuse ;  /* 0x0000004236367223 */ /* 0x180fe2000001088b */
        /* <DEDUP_REMOVED lines=13> */
[----:B------:R-:W-:Y:S01]  /*5750*/  LDSM.16.MT88.4 R32, [R42+0x10800] ;  /* 0x010800002a20783b */ /* 0x000fe20000004200 */
[----:B------:R-:W2:Y:S01]  /*5760*/  MUFU.EX2 R55, R55 ;  /* 0x0000003700377308 */ /* 0x000ea20000000800 */
[----:B-1----:R-:W-:Y:S01]  /*5770*/  F2FP.F16.F32.PACK_AB R69, R60, R61 ;  /* 0x0000003d3c45723e */ /* 0x002fe200000000ff */
[-CC-:B------:R-:W-:Y:S01]  /*5780*/  FFMA.FTZ R37, R218, R66.reuse, -R65.reuse ;  /* 0x00000042da257223 */ /* 0x180fe20000010841 */
[----:B------:R-:W-:Y:S01]  /*5790*/  LDSM.16.MT88.4 R28, [R67+0xd000] ;  /* 0x00d00000431c783b */ /* 0x000fe20000004200 */
[-CC-:B------:R-:W-:Y:S01]  /*57a0*/  FFMA.FTZ R36, R36, R66.reuse, -R65.reuse ;  /* 0x0000004224247223 */ /* 0x180fe20000010841 */
[-C--:B------:R-:W-:Y:S01]  /*57b0*/  FFMA.FTZ R27, R216, R66.reuse, -R65 ;  /* 0x00000042d81b7223 */ /* 0x080fe20000010841 */
[-C--:B------:R-:W-:Y:S01]  /*57c0*/  FFMA.FTZ R141, R214, R66.reuse, -R139 ;  /* 0x00000042d68d7223 */ /* 0x080fe2000001088b */
        /* <DEDUP_REMOVED lines=9> */
[----:B------:R-:W1:Y:S01]  /*5860*/  MUFU.EX2 R62, R62 ;  /* 0x0000003e003e7308 */ /* 0x000e620000000800 */
[----:B--2---:R-:W-:Y:S01]  /*5870*/  F2FP.F16.F32.PACK_AB R71, R55, R56 ;  /* 0x000000383747723e */ /* 0x004fe200000000ff */
        /* <DEDUP_REMOVED lines=14> */
[----:B------:R-:W2:Y:S01]  /*5960*/  MUFU.EX2 R57, R57 ;  /* 0x0000003900397308 */ /* 0x000ea20000000800 */
[----:B-1----:R-:W-:Y:S01]  /*5970*/  F2FP.F16.F32.PACK_AB R68, R62, R63 ;  /* 0x0000003f3e44723e */ /* 0x002fe200000000ff */
[-C--:B------:R-:W-:Y:S01]  /*5980*/  FFMA.FTZ R241, R135, R66.reuse, -R139 ;  /* 0x0000004287f17223 */ /* 0x080fe2000001088b */
[----:B------:R-:W-:Y:S01]  /*5990*/  FFMA.FTZ R239, R64, R66, -R65 ;  /* 0x0000004240ef7223 */ /* 0x000fe20000010841 */
[----:B------:R-:W-:Y:S01]  /*59a0*/  FADD.FTZ R61, R61, R60 ;  /* 0x0000003c3d3d7221 */ /* 0x000fe20000010000 */
[----:B------:R-:W-:Y:S01]  /*59b0*/  FADD.FTZ R63, R63, R62 ;  /* 0x0000003e3f3f7221 */ /* 0x000fe20000010000 */
[----:B------:R-:W-:-:S02]  /*59c0*/  ISETP.GE.AND P0, PT, R0, R219, PT ;  /* 0x000000db0000720c */ /* 0x000fc40003f06270 */
[----:B------:R-:W-:Y:S01]  /*59d0*/  MUFU.EX2 R52, R52 ;  /* 0x0000003400347308 */ /* 0x000fe20000000800 */
[----:B------:R-:W-:-:S04]  /*59e0*/  FADD.FTZ R56, R56, R61 ;  /* 0x0000003d38387221 */ /* 0x000fc80000010000 */
[----:B------:R-:W-:-:S03]  /*59f0*/  FADD.FTZ R55, R55, R56 ;  /* 0x0000003837377221 */ /* 0x000fc60000010000 */
        /* <DEDUP_REMOVED lines=310> */
[----:B------:R-:W1:Y:S01]  /*6d60*/  LDSM.16.MT88.4 R16, [R26+0xf800] ;  /* 0x00f800001a10783b */ /* 0x000e620000004200 */
[----:B------:R-:W-:Y:S01]  /*6d70*/  FADD.FTZ R159, R159, R8 ;  /* 0x000000089f9f7221 */ /* 0x000fe20000010000 */
[----:B------:R-:W-:-:S03]  /*6d80*/  FADD.FTZ R8, R158, R163 ;  /* 0x000000a39e087221 */ /* 0x000fc60000010000 */
[----:B------:R-:W-:Y:S01]  /*6d90*/  FADD.FTZ R166, R166, R159 ;  /* 0x0000009fa6a67221 */ /* 0x000fe20000010000 */
[----:B------:R-:W-:Y:S01]  /*6da0*/  FADD.FTZ R8, R165, R8 ;  /* 0x00000008a5087221 */ /* 0x000fe20000010000 */
[----:B--2---:R-:W-:Y:S02]  /*6db0*/  HMMA.16816.F32 R112, R4, R12, R112 ;  /* 0x0000000c0470723c */ /* 0x004fe40000001870 */
[----:B------:R-:W-:Y:S01]  /*6dc0*/  FADD.FTZ R9, R161, R166 ;  /* 0x000000a6a1097221 */ /* 0x000fe20000010000 */
[----:B------:R-:W-:-:S03]  /*6dd0*/  FADD.FTZ R31, R31, R8 ;  /* 0x000000081f1f7221 */ /* 0x000fc60000010000 */
[----:B------:R-:W-:Y:S01]  /*6de0*/  FADD.FTZ R9, R154, R9 ;  /* 0x000000099a097221 */ /* 0x000fe20000010000 */
[----:B------:R-:W-:Y:S01]  /*6df0*/  FADD.FTZ R31, R132, R31 ;  /* 0x0000001f841f7221 */ /* 0x000fe20000010000 */
[----:B------:R-:W-:Y:S01]  /*6e00*/  HMMA.16816.F32 R108, R4, R14, R108 ;  /* 0x0000000e046c723c */ /* 0x000fe2000000186c */
[----:B------:R-:W2:Y:S01]  /*6e10*/  LDSM.16.MT88.4 R12, [R26+0x13800] ;  /* 0x013800001a0c783b */ /* 0x000ea20000004200 */
[----:B------:R-:W-:Y:S01]  /*6e20*/  FADD.FTZ R28, R28, R9 ;  /* 0x000000091c1c7221 */ /* 0x000fe20000010000 */
[----:B------:R-:W-:-:S03]  /*6e30*/  FADD.FTZ R136, R136, R31 ;  /* 0x0000001f88887221 */ /* 0x000fc60000010000 */
[----:B------:R-:W-:Y:S01]  /*6e40*/  FADD.FTZ R29, R29, R28 ;  /* 0x0000001c1d1d7221 */ /* 0x000fe20000010000 */
[----:B------:R-:W-:-:S03]  /*6e50*/  FADD.FTZ R241, R241, R136 ;  /* 0x00000088f1f17221 */ /* 0x000fc60000010000 */
[----:B------:R-:W-:-:S04]  /*6e60*/  FADD.FTZ R30, R30, R29 ;  /* 0x0000001d1e1e7221 */ /* 0x000fc80000010000 */
[----:B------:R-:W-:Y:S01]  /*6e70*/  FADD.FTZ R239, R239, R30 ;  /* 0x0000001eefef7221 */ /* 0x000fe20000010000 */
[C---:B-1----:R-:W-:Y:S08]  /*6e80*/  HMMA.16816.F32 R104, R4.reuse, R16, R104 ;  /* 0x000000100468723c */ /* 0x042ff00000001868 */
[C---:B------:R-:W-:Y:S08]  /*6e90*/  HMMA.16816.F32 R100, R4.reuse, R18, R100 ;  /* 0x000000120464723c */ /* 0x040ff00000001864 */
[C---:B--2---:R-:W-:Y:S08]  /*6ea0*/  HMMA.16816.F32 R72, R4.reuse, R12, R72 ;  /* 0x0000000c0448723c */ /* 0x044ff00000001848 */
[----:B------:R-:W-:Y:S01]  /*6eb0*/  HMMA.16816.F32 R68, R4, R14, R68 ;  /* 0x0000000e0444723c */ /* 0x000fe20000001844 */
[----:B------:R-:W-:-:S04]  /*6ec0*/  NOP ;  /* 0x0000000000007918 */ /* 0x000fc80000000000 */
[----:B------:R-:W-:-:S15]  /*6ed0*/  @!P0 BRA `(.L_x_673) ;  /* 0x0000004400e88947 */ /* 0x000fde0003800000 */
[----:B------:R-:W-:Y:S01]  /*6ee0*/  ISETP.NE.U32.AND P1, PT, R236, RZ, PT ;  /* 0x000000ffec00720c */ /* 0x000fe20003f25070 */
[C---:B------:R-:W-:Y:S01]  /*6ef0*/  IMAD.SHL.U32 R233, R24.reuse, 0x20, RZ ;  /* 0x0000002018e97824 */ /* 0x040fe200078e00ff */
[----:B------:R-:W-:Y:S01]  /*6f00*/  SHF.L.U64.HI R230, R24, 0x5, R25 ;  /* 0x0000000518e67819 */ /* 0x000fe20000010219 */
[----:B------:R-:W-:Y:S01]  /*6f10*/  IMAD.MOV.U32 R0, RZ, RZ, R133 ;  /* 0x000000ffff007224 */ /* 0x000fe200078e0085 */
[----:B------:R-:W-:Y:S01]  /*6f20*/  ISETP.NE.AND.EX P1, PT, R237, RZ, PT, P1 ;  /* 0x000000ffed00720c */ /* 0x000fe20003f25310 */
[----:B------:R-:W-:-:S12]  /*6f30*/  IMAD.MOV.U32 R141, RZ, RZ, R134 ;  /* 0x000000ffff8d7224 */ /* 0x000fd800078e0086 */
.L_x_680:
        /* <DEDUP_REMOVED lines=78> */
.L_x_675:
[----:B------:R-:W-:Y:S05]  /*7420*/  BSYNC.RECONVERGENT B0 ;  /* 0x0000000000007941 */ /* 0x000fea0003800200 */
.L_x_674:
[----:B------:R-:W1:Y:S01]  /*7430*/  S2UR UR6, SR_CgaCtaId ;  /* 0x00000000000679c3 */ /* 0x000e620000008800 */
[C---:B------:R-:W-:Y:S01]  /*7440*/  SHF.L.U32 R140, R209.reuse, 0x3, RZ ;  /* 0x00000003d18c7819 */ /* 0x040fe200000006ff */
[----:B------:R-:W-:Y:S01]  /*7450*/  UMOV UR7, 0x400 ;  /* 0x0000040000077882 */ /* 0x000fe20000000000 */
[----:B------:R-:W-:Y:S01]  /*7460*/  LOP3.LUT R20, R209, 0x38, RZ, 0xc0, !PT ;  /* 0x00000038d1147812 */ /* 0x000fe200078ec0ff */
[----:B------:R-:W-:Y:S01]  /*7470*/  BSSY.RECONVERGENT B1, `(.L_x_676) ;  /* 0x00001fe000017945 */ /* 0x000fe20003800200 */
[C---:B------:R-:W-:Y:S02]  /*7480*/  LOP3.LUT R133, R140.reuse, 0x38, RZ, 0xc0, !PT ;  /* 0x000000388c857812 */ /* 0x040fe400078ec0ff */
[C---:B------:R-:W-:Y:S02]  /*7490*/  LOP3.LUT R21, R140.reuse, 0x1c0, RZ, 0xc0, !PT ;  /* 0x000001c08c157812 */ /* 0x040fe400078ec0ff */
[----:B------:R-:W-:Y:S02]  /*74a0*/  IADD3 R24, P0, PT, R233, R224, RZ ;  /* 0x000000e0e9187210 */ /* 0x000fe40007f1e0ff */
[----:B------:R-:W-:Y:S02]  /*74b0*/  LOP3.LUT R20, R133, R21, R20, 0x1e, !PT ;  /* 0x0000001585147212 */ /* 0x000fe400078e1e14 */
[----:B------:R-:W-:Y:S02]  /*74c0*/  LOP3.LUT R21, R140, 0x1e00, RZ, 0xc0, !PT ;  /* 0x00001e008c157812 */ /* 0x000fe400078ec0ff */
[----:B------:R-:W-:Y:S02]  /*74d0*/  IADD3.X R25, PT, PT, R230, R225, RZ, P0, !PT ;  /* 0x000000e1e6197210 */ /* 0x000fe400007fe4ff */
[----:B------:R-:W-:Y:S02]  /*74e0*/  LOP3.LUT R21, R20, R21, RZ, 0xfc, !PT ;  /* 0x0000001514157212 */ /* 0x000fe400078efcff */
[-C--:B------:R-:W-:Y:S02]  /*74f0*/  IADD3 R22, P0, PT, R24, R233.reuse, RZ ;  /* 0x000000e918167210 */ /* 0x080fe40007f1e0ff */
[----:B------:R-:W-:Y:S02]  /*7500*/  SHF.L.U32 R20, R209, 0x5, RZ ;  /* 0x00000005d1147819 */ /* 0x000fe400000006ff */
[-C--:B------:R-:W-:Y:S01]  /*7510*/  IADD3.X R23, PT, PT, R25, R230.reuse, RZ, P0, !PT ;  /* 0x000000e619177210 */ /* 0x080fe200007fe4ff */
[----:B-1----:R-:W-:Y:S01]  /*7520*/  ULEA UR6, UR6, UR7, 0x18 ;  /* 0x0000000706067291 */ /* 0x002fe2000f8ec0ff */
[-C--:B------:R-:W-:Y:S02]  /*7530*/  IADD3 R28, P0, PT, R22, R233.reuse, RZ ;  /* 0x000000e9161c7210 */ /* 0x080fe40007f1e0ff */
[----:B------:R-:W-:Y:S02]  /*7540*/  LOP3.LUT R208, R20, 0x7c00, RZ, 0xc0, !PT ;  /* 0x00007c0014d07812 */ /* 0x000fe400078ec0ff */
[----:B------:R-:W-:Y:S02]  /*7550*/  IADD3.X R29, PT, PT, R23, R230, RZ, P0, !PT ;  /* 0x000000e6171d7210 */ /* 0x000fe400007fe4ff */
[----:B------:R-:W-:Y:S02]  /*7560*/  MOV R212, UR6 ;  /* 0x0000000600d47c02 */ /* 0x000fe40008000f00 */
[-C--:B------:R-:W-:Y:S02]  /*7570*/  IADD3 R26, P0, PT, R28, R233.reuse, RZ ;  /* 0x000000e91c1a7210 */ /* 0x080fe40007f1e0ff */
[----:B------:R-:W-:Y:S02]  /*7580*/  LEA R243, R21, R212, 0x1 ;  /* 0x000000d415f37211 */ /* 0x000fe400078e08ff */
[-C--:B------:R-:W-:Y:S02]  /*7590*/  IADD3.X R27, PT, PT, R29, R230.reuse, RZ, P0, !PT ;  /* 0x000000e61d1b7210 */ /* 0x080fe400007fe4ff */
[-C--:B------:R-:W-:Y:S01]  /*75a0*/  IADD3 R20, P0, PT, R26, R233.reuse, RZ ;  /* 0x000000e91a147210 */ /* 0x080fe20007f1e0ff */
[----:B------:R-:W-:Y:S01]  /*75b0*/  @!PT LDS RZ, [RZ] ;  /* 0x00000000fffff984 */ /* 0x000fe20000000800 */
[----:B------:R-:W-:Y:S01]  /*75c0*/  @!PT LDS RZ, [RZ] ;  /* 0x00000000fffff984 */ /* 0x000fe20000000800 */
[----:B------:R-:W-:Y:S01]  /*75d0*/  @!PT LDS RZ, [RZ] ;  /* 0x00000000fffff984 */ /* 0x000fe20000000800 */
[----:B------:R-:W-:Y:S01]  /*75e0*/  LDGSTS.E.BYPASS.LTC128B.128 [R243+0xc000], desc[UR4][R224.64] ;  /* 0x0c000000e0f37fae */ /* 0x000fe2000b981a04 */
[----:B------:R-:W-:Y:S02]  /*75f0*/  SHF.R.U32.HI R211, RZ, 0x1, R209 ;  /* 0x00000001ffd37819 */ /* 0x000fe400000116d1 */
[-C--:B------:R-:W-:Y:S02]  /*7600*/  IADD3.X R21, PT, PT, R27, R230.reuse, RZ, P0, !PT ;  /* 0x000000e61b157210 */ /* 0x080fe400007fe4ff */
[-C--:B------:R-:W-:Y:S02]  /*7610*/  IADD3 R30, P0, PT, R20, R233.reuse, RZ ;  /* 0x000000e9141e7210 */ /* 0x080fe40007f1e0ff */
[----:B------:R-:W-:Y:S01]  /*7620*/  SHF.L.U32 R215, R209, 0x6, RZ ;  /* 0x00000006d1d77819 */ /* 0x000fe200000006ff */
[----:B------:R-:W-:Y:S01]  /*7630*/  LDGSTS.E.BYPASS.LTC128B.128 [R243+0x10000], desc[UR4][R224.64+0x80] ;  /* 0x10000080e0f37fae */ /* 0x000fe2000b981a04 */
[-C--:B------:R-:W-:Y:S02]  /*7640*/  IADD3.X R31, PT, PT, R21, R230.reuse, RZ, P0, !PT ;  /* 0x000000e6151f7210 */ /* 0x080fe400007fe4ff */
[----:B------:R-:W-:Y:S02]  /*7650*/  IADD3 R32, P0, PT, R30, R233, RZ ;  /* 0x000000e91e207210 */ /* 0x000fe40007f1e0ff */
[----:B------:R-:W-:Y:S02]  /*7660*/  LOP3.LUT R214, R211, 0x8, RZ, 0xc0, !PT ;  /* 0x00000008d3d67812 */ /* 0x000fe400078ec0ff */
[----:B------:R-:W-:Y:S01]  /*7670*/  IADD3.X R33, PT, PT, R31, R230, RZ, P0, !PT ;  /* 0x000000e61f217210 */ /* 0x000fe200007fe4ff */
[----:B------:R-:W-:Y:S01]  /*7680*/  LDGSTS.E.BYPASS.LTC128B.128 [R243+0xc800], desc[UR4][R24.64] ;  /* 0x0c80000018f37fae */ /* 0x000fe2000b981a04 */
[--C-:B------:R-:W-:Y:S02]  /*7690*/  LOP3.LUT R214, R214, 0x1c0, R215.reuse, 0xf8, !PT ;  /* 0x000001c0d6d67812 */ /* 0x100fe400078ef8d7 */
[----:B------:R-:W-:Y:S02]  /*76a0*/  LOP3.LUT P0, RZ, R209, 0x2, RZ, 0xc0, !PT ;  /* 0x00000002d1ff7812 */ /* 0x000fe4000780c0ff */
[----:B------:R-:W-:Y:S02]  /*76b0*/  LOP3.LUT R214, R214, R133, RZ, 0x3c, !PT ;  /* 0x00000085d6d67212 */ /* 0x000fe400078e3cff */
[----:B------:R-:W-:Y:S01]  /*76c0*/  LOP3.LUT R133, R208, 0x200, R215, 0xf8, !PT ;  /* 0x00000200d0857812 */ /* 0x000fe200078ef8d7 */
[----:B------:R-:W-:Y:S01]  /*76d0*/  LDGSTS.E.BYPASS.LTC128B.128 [R243+0x10800], desc[UR4][R24.64+0x80] ;  /* 0x1080008018f37fae */ /* 0x000fe2000b981a04 */
[----:B------:R-:W-:Y:S02]  /*76e0*/  SEL R213, R143, 0xffffffe0, !P0 ;  /* 0xffffffe08fd57807 */ /* 0x000fe40004000000 */
[----:B------:R-:W-:Y:S02]  /*76f0*/  LOP3.LUT R133, R133, R214, RZ, 0xfc, !PT ;  /* 0x000000d685857212 */ /* 0x000fe400078efcff */
[----:B------:R-:W-:Y:S02]  /*7700*/  IADD3 R200, PT, PT, R210, R213, RZ ;  /* 0x000000d5d2c87210 */ /* 0x000fe40007ffe0ff */
[----:B------:R-:W-:Y:S01]  /*7710*/  LEA R190, R133, R212, 0x1 ;  /* 0x000000d485be7211 */ /* 0x000fe200078e08ff */
[----:B------:R-:W-:Y:S01]  /*7720*/  LDGSTS.E.BYPASS.LTC128B.128 [R243+0xd000], desc[UR4][R22.64] ;  /* 0x0d00000016f37fae */ /* 0x000fe2000b981a04 */
[----:B------:R-:W-:Y:S02]  /*7730*/  LOP3.LUT P2, RZ, R209, 0x4, RZ, 0xc0, !PT ;  /* 0x00000004d1ff7812 */ /* 0x000fe4000784c0ff */
[-C--:B------:R-:W-:Y:S02]  /*7740*/  IADD3 R188, PT, PT, R213, R190.reuse, RZ ;  /* 0x000000bed5bc7210 */ /* 0x080fe40007ffe0ff */
[----:B------:R-:W-:Y:S03]  /*7750*/  IADD3 R232, PT, PT, R232, -0x1, RZ ;  /* 0xffffffffe8e87810 */ /* 0x000fe60007ffe0ff */
[----:B------:R-:W-:Y:S01]  /*7760*/  LDGSTS.E.BYPASS.LTC128B.128 [R243+0x11000], desc[UR4][R22.64+0x80] ;  /* 0x1100008016f37fae */ /* 0x000fe2000b981a04 */
[----:B------:R-:W-:Y:S07]  /*7770*/  ISETP.GT.AND P0, PT, R232, R219, PT ;  /* 0x000000dbe800720c */ /* 0x000fee0003f04270 */
[----:B------:R-:W-:Y:S08]  /*7780*/  LDGSTS.E.BYPASS.LTC128B.128 [R243+0xd800], desc[UR4][R28.64] ;  /* 0x0d8000001cf37fae */ /* 0x000ff0000b981a04 */
[----:B------:R-:W-:Y:S08]  /*7790*/  LDGSTS.E.BYPASS.LTC128B.128 [R243+0x11800], desc[UR4][R28.64+0x80] ;  /* 0x118000801cf37fae */ /* 0x000ff0000b981a04 */
[----:B------:R-:W-:Y:S08]  /*77a0*/  LDGSTS.E.BYPASS.LTC128B.128 [R243+0xe000], desc[UR4][R26.64] ;  /* 0x0e0000001af37fae */ /* 0x000ff0000b981a04 */
[----:B------:R-:W-:Y:S08]  /*77b0*/  LDGSTS.E.BYPASS.LTC128B.128 [R243+0x12000], desc[UR4][R26.64+0x80] ;  /* 0x120000801af37fae */ /* 0x000ff0000b981a04 */
[----:B------:R-:W-:Y:S08]  /*77c0*/  LDGSTS.E.BYPASS.LTC128B.128 [R243+0xe800], desc[UR4][R20.64] ;  /* 0x0e80000014f37fae */ /* 0x000ff0000b981a04 */
[----:B------:R1:W-:Y:S08]  /*77d0*/  LDGSTS.E.BYPASS.LTC128B.128 [R243+0x12800], desc[UR4][R20.64+0x80] ;  /* 0x1280008014f37fae */ /* 0x0003f0000b981a04 */
[----:B------:R-:W-:Y:S08]  /*77e0*/  LDGSTS.E.BYPASS.LTC128B.128 [R243+0xf000], desc[UR4][R30.64] ;  /* 0x0f0000001ef37fae */ /* 0x000ff0000b981a04 */
[----:B------:R2:W-:Y:S08]  /*77f0*/  LDGSTS.E.BYPASS.LTC128B.128 [R243+0x13000], desc[UR4][R30.64+0x80] ;  /* 0x130000801ef37fae */ /* 0x0005f0000b981a04 */
[----:B------:R-:W-:Y:S08]  /*7800*/  LDGSTS.E.BYPASS.LTC128B.128 [R243+0xf800], desc[UR4][R32.64] ;  /* 0x0f80000020f37fae */ /* 0x000ff0000b981a04 */
[----:B------:R3:W-:Y:S08]  /*7810*/  LDGSTS.E.BYPASS.LTC128B.128 [R243+0x13800], desc[UR4][R32.64+0x80] ;  /* 0x1380008020f37fae */ /* 0x0007f0000b981a04 */
[----:B------:R-:W-:Y:S08]  /*7820*/  LDSM.16.M88.4 R132, [R190] ;  /* 0x00000000be84783b */ /* 0x000ff00000000200 */
[----:B------:R-:W4:Y:S08]  /*7830*/  LDSM.16.M88.4 R144, [R210+0x4000] ;  /* 0x00400000d290783b */ /* 0x000f300000000200 */
[----:B------:R-:W5:Y:S08]  /*7840*/  LDSM.16.M88.4 R148, [R210+0x4800] ;  /* 0x00480000d294783b */ /* 0x000f700000000200 */
[----:B------:R-:W1:Y:S08]  /*7850*/  LDSM.16.M88.4 R152, [R210+0x5000] ;  /* 0x00500000d298783b */ /* 0x000e700000000200 */
[----:B------:R-:W0:Y:S08]  /*7860*/  LDGDEPBAR ;  /* 0x00000000000079af */ /* 0x000e300000000000 */
[----:B------:R-:W2:Y:S08]  /*7870*/  LDSM.16.M88.4 R156, [R210+0x5800] ;  /* 0x00580000d29c783b */ /* 0x000eb00000000200 */
[----:B------:R-:W3:Y:S01]  /*7880*/  LDSM.16.M88.4 R160, [R210+0x6000] ;  /* 0x00600000d2a0783b */ /* 0x000ee20000000200 */
[C---:B----4-:R-:W-:Y:S07]  /*7890*/  HMMA.16816.F32 R4, R132.reuse, R144, RZ ;  /* 0x000000908404723c */ /* 0x050fee00000018ff */
[----:B------:R-:W4:Y:S01]  /*78a0*/  LDSM.16.M88.4 R164, [R210+0x6800] ;  /* 0x00680000d2a4783b */ /* 0x000f220000000200 */
[C---:B------:R-:W-:Y:S07]  /*78b0*/  HMMA.16816.F32 R8, R132.reuse, R146, RZ ;  /* 0x000000928408723c */ /* 0x040fee00000018ff */
[----:B------:R-:W4:Y:S01]  /*78c0*/  LDSM.16.M88.4 R168, [R210+0x7000] ;  /* 0x00700000d2a8783b */ /* 0x000f220000000200 */
[C---:B-----5:R-:W-:Y:S07]  /*78d0*/  HMMA.16816.F32 R12, R132.reuse, R148, RZ ;  /* 0x00000094840c723c */ /* 0x060fee00000018ff */
[----:B------:R-:W5:Y:S01]  /*78e0*/  LDSM.16.M88.4 R172, [R210+0x7800] ;  /* 0x00780000d2ac783b */ /* 0x000f620000000200 */
[C---:B------:R-:W-:Y:S07]  /*78f0*/  HMMA.16816.F32 R16, R132.reuse, R150, RZ ;  /* 0x000000968410723c */ /* 0x040fee00000018ff */
[----:B------:R-:W-:Y:S01]  /*7900*/  LDSM.16.M88.4 R176, [R188] ;  /* 0x00000000bcb0783b */ /* 0x000fe20000000200 */
[C---:B-1----:R-:W-:Y:S07]  /*7910*/  HMMA.16816.F32 R20, R132.reuse, R152, RZ ;  /* 0x000000988414723c */ /* 0x042fee00000018ff */
[----:B------:R-:W1:Y:S01]  /*7920*/  LDSM.16.M88.4 R180, [R200+0x4000] ;  /* 0x00400000c8b4783b */ /* 0x000e620000000200 */
[C---:B------:R-:W-:Y:S07]  /*7930*/  HMMA.16816.F32 R24, R132.reuse, R154, RZ ;  /* 0x0000009a8418723c */ /* 0x040fee00000018ff */
[----:B------:R-:W1:Y:S01]  /*7940*/  LDSM.16.M88.4 R184, [R200+0x4800] ;  /* 0x00480000c8b8783b */ /* 0x000e620000000200 */
[C---:B--2---:R-:W-:Y:S01]  /*7950*/  HMMA.16816.F32 R28, R132.reuse, R156, RZ ;  /* 0x0000009c841c723c */ /* 0x044fe200000018ff */
[----:B------:R-:W-:Y:S06]  /*7960*/  SEL R157, R142, 0xffffffc0, !P2 ;  /* 0xffffffc08e9d7807 */ /* 0x000fec0005000000 */
[----:B------:R-:W2:Y:S01]  /*7970*/  LDSM.16.M88.4 R136, [R200+0x5000] ;  /* 0x00500000c888783b */ /* 0x000ea20000000200 */
[----:B------:R-:W-:Y:S02]  /*7980*/  IADD3 R202, PT, PT, R157, R190, RZ ;  /* 0x000000be9dca7210 */ /* 0x000fe40007ffe0ff */
[----:B------:R-:W-:Y:S01]  /*7990*/  IADD3 R218, PT, PT, R210, R157, RZ ;  /* 0x0000009dd2da7210 */ /* 0x000fe20007ffe0ff */
[C---:B---3--:R-:W-:Y:S01]  /*79a0*/  HMMA.16816.F32 R32, R132.reuse, R158, RZ ;  /* 0x0000009e8420723c */ /* 0x048fe200000018ff */
[C---:B------:R-:W-:Y:S02]  /*79b0*/  IADD3 R201, PT, PT, R213.reuse, R202, RZ ;  /* 0x000000cad5c97210 */ /* 0x040fe40007ffe0ff */
[----:B------:R-:W-:Y:S01]  /*79c0*/  IADD3 R216, PT, PT, R213, R218, RZ ;  /* 0x000000dad5d87210 */ /* 0x000fe20007ffe0ff */
[----:B------:R-:W-:Y:S04]  /*79d0*/  LDSM.16.M88.4 R144, [R200+0x6000] ;  /* 0x00600000c890783b */ /* 0x000fe80000000200 */
[C---:B------:R-:W-:Y:S04]  /*79e0*/  HMMA.16816.F32 R36, R132.reuse, R160, RZ ;  /* 0x000000a08424723c */ /* 0x040fe800000018ff */
[----:B------:R-:W-:Y:S04]  /*79f0*/  LDSM.16.M88.4 R148, [R200+0x6800] ;  /* 0x00680000c894783b */ /* 0x000fe80000000200 */
[C---:B------:R-:W-:Y:S04]  /*7a00*/  HMMA.16816.F32 R40, R132.reuse, R162, RZ ;  /* 0x000000a28428723c */ /* 0x040fe800000018ff */
[----:B------:R-:W-:Y:S04]  /*7a10*/  LDSM.16.M88.4 R152, [R200+0x7000] ;  /* 0x00700000c898783b */ /* 0x000fe80000000200 */
[C---:B----4-:R-:W-:Y:S04]  /*7a20*/  HMMA.16816.F32 R44, R132.reuse, R164, RZ ;  /* 0x000000a4842c723c */ /* 0x050fe800000018ff */
[----:B------:R-:W-:Y:S04]  /*7a30*/  LDSM.16.M88.4 R156, [R200+0x7800] ;  /* 0x00780000c89c783b */ /* 0x000fe80000000200 */
[C---:B------:R-:W-:Y:S04]  /*7a40*/  HMMA.16816.F32 R48, R132.reuse, R166, RZ ;  /* 0x000000a68430723c */ /* 0x040fe800000018ff */
[----:B------:R-:W-:Y:S04]  /*7a50*/  LDSM.16.M88.4 R160, [R202] ;  /* 0x00000000caa0783b */ /* 0x000fe80000000200 */
[C---:B------:R-:W-:Y:S04]  /*7a60*/  HMMA.16816.F32 R52, R132.reuse, R168, RZ ;  /* 0x000000a88434723c */ /* 0x040fe800000018ff */
[----:B------:R-:W-:Y:S04]  /*7a70*/  LDSM.16.M88.4 R164, [R218+0x4000] ;  /* 0x00400000daa4783b */ /* 0x000fe80000000200 */
[C---:B------:R-:W-:Y:S04]  /*7a80*/  HMMA.16816.F32 R56, R132.reuse, R170, RZ ;  /* 0x000000aa8438723c */ /* 0x040fe800000018ff */
[----:B------:R-:W-:Y:S04]  /*7a90*/  LDSM.16.M88.4 R168, [R218+0x4800] ;  /* 0x00480000daa8783b */ /* 0x000fe80000000200 */
[C---:B-----5:R-:W-:Y:S04]  /*7aa0*/  HMMA.16816.F32 R60, R132.reuse, R172, RZ ;  /* 0x000000ac843c723c */ /* 0x060fe800000018ff */
[----:B------:R-:W3:Y:S04]  /*7ab0*/  LD.E R238, desc[UR4][R2.64+0x18c] ;  /* 0x00018c0402ee7980 */ /* 0x000ee8000c101900 */
[----:B------:R-:W-:Y:S01]  /*7ac0*/  HMMA.16816.F32 R64, R132, R174, RZ ;  /* 0x000000ae8440723c */ /* 0x000fe200000018ff */
[----:B------:R-:W4:Y:S07]  /*7ad0*/  LDSM.16.M88.4 R132, [R200+0x5800] ;  /* 0x00580000c884783b */ /* 0x000f2e0000000200 */
[C---:B-1----:R-:W-:Y:S01]  /*7ae0*/  HMMA.16816.F32 R4, R176.reuse, R180, R4 ;  /* 0x000000b4b004723c */ /* 0x042fe20000001804 */
[----:B------:R-:W1:Y:S07]  /*7af0*/  LDSM.16.M88.4 R172, [R218+0x5000] ;  /* 0x00500000daac783b */ /* 0x000e6e0000000200 */
[C---:B------:R-:W-:Y:S01]  /*7b00*/  HMMA.16816.F32 R8, R176.reuse, R182, R8 ;  /* 0x000000b6b008723c */ /* 0x040fe20000001808 */
[----:B------:R-:W-:Y:S07]  /*7b10*/  LDSM.16.M88.4 R180, [R218+0x9000] ;  /* 0x00900000dab4783b */ /* 0x000fee0000000200 */
[C---:B------:R-:W-:Y:S01]  /*7b20*/  HMMA.16816.F32 R12, R176.reuse, R184, R12 ;  /* 0x000000b8b00c723c */ /* 0x040fe2000000180c */
[----:B------:R-:W-:Y:S07]  /*7b30*/  LDSM.16.M88.4 R192, [R218+0xa800] ;  /* 0x00a80000dac0783b */ /* 0x000fee0000000200 */
[C---:B------:R-:W-:Y:S01]  /*7b40*/  HMMA.16816.F32 R16, R176.reuse, R186, R16 ;  /* 0x000000bab010723c */ /* 0x040fe20000001810 */
[----:B------:R-:W-:Y:S07]  /*7b50*/  LDSM.16.M88.4 R184, [R218+0x9800] ;  /* 0x00980000dab8783b */ /* 0x000fee0000000200 */
[C---:B--2---:R-:W-:Y:S01]  /*7b60*/  HMMA.16816.F32 R20, R176.reuse, R136, R20 ;  /* 0x00000088b014723c */ /* 0x044fe20000001814 */
[----:B------:R-:W-:Y:S07]  /*7b70*/  LDSM.16.M88.4 R196, [R218+0xb000] ;  /* 0x00b00000dac4783b */ /* 0x000fee0000000200 */
[C---:B------:R-:W-:Y:S01]  /*7b80*/  HMMA.16816.F32 R24, R176.reuse, R138, R24 ;  /* 0x0000008ab018723c */ /* 0x040fe20000001818 */
[----:B------:R-:W2:Y:S07]  /*7b90*/  LDSM.16.M88.4 R136, [R218+0x5800] ;  /* 0x00580000da88783b */ /* 0x000eae0000000200 */
[C---:B----4-:R-:W-:Y:S01]  /*7ba0*/  HMMA.16816.F32 R28, R176.reuse, R132, R28 ;  /* 0x00000084b01c723c */ /* 0x050fe2000000181c */
[----:B------:R-:W-:Y:S07]  /*7bb0*/  LDSM.16.M88.4 R204, [R216+0x8000] ;  /* 0x00800000d8cc783b */ /* 0x000fee0000000200 */
        /* <DEDUP_REMOVED lines=21> */
[C---:B-1----:R-:W-:Y:S08]  /*7d10*/  HMMA.16816.F32 R20, R160.reuse, R172, R20 ;  /* 0x000000aca014723c */ /* 0x042ff00000001814 */
[C---:B------:R-:W-:Y:S01]  /*7d20*/  HMMA.16816.F32 R24, R160.reuse, R174, R24 ;  /* 0x000000aea018723c */ /* 0x040fe20000001818 */
[----:B------:R-:W-:Y:S07]  /*7d30*/  LDSM.16.M88.4 R172, [R216+0x6000] ;  /* 0x00600000d8ac783b */ /* 0x000fee0000000200 */
[C---:B--2---:R-:W-:Y:S08]  /*7d40*/  HMMA.16816.F32 R28, R160.reuse, R136, R28 ;  /* 0x00000088a01c723c */ /* 0x044ff0000000181c */
[C---:B------:R-:W-:Y:S01]  /*7d50*/  HMMA.16816.F32 R32, R160.reuse, R138, R32 ;  /* 0x0000008aa020723c */ /* 0x040fe20000001820 */
[----:B------:R-:W1:Y:S07]  /*7d60*/  LDSM.16.M88.4 R136, [R218+0x7800] ;  /* 0x00780000da88783b */ /* 0x000e6e0000000200 */
[C---:B----4-:R-:W-:Y:S08]  /*7d70*/  HMMA.16816.F32 R36, R160.reuse, R132, R36 ;  /* 0x00000084a024723c */ /* 0x050ff00000001824 */
[C---:B------:R-:W-:Y:S01]  /*7d80*/  HMMA.16816.F32 R40, R160.reuse, R134, R40 ;  /* 0x00000086a028723c */ /* 0x040fe20000001828 */
[----:B------:R-:W2:Y:S07]  /*7d90*/  LDSM.16.M88.4 R132, [R201] ;  /* 0x00000000c984783b */ /* 0x000eae0000000200 */
[C---:B-----5:R-:W-:Y:S08]  /*7da0*/  HMMA.16816.F32 R44, R160.reuse, R144, R44 ;  /* 0x00000090a02c723c */ /* 0x060ff0000000182c */
[C---:B------:R-:W-:Y:S01]  /*7db0*/  HMMA.16816.F32 R48, R160.reuse, R146, R48 ;  /* 0x00000092a030723c */ /* 0x040fe20000001830 */
[----:B------:R-:W4:Y:S07]  /*7dc0*/  LDSM.16.M88.4 R144, [R216+0x6800] ;  /* 0x00680000d890783b */ /* 0x000f2e0000000200 */
[C---:B------:R-:W-:Y:S08]  /*7dd0*/  HMMA.16816.F32 R52, R160.reuse, R148, R52 ;  /* 0x00000094a034723c */ /* 0x040ff00000001834 */
[C---:B------:R-:W-:Y:S01]  /*7de0*/  HMMA.16816.F32 R56, R160.reuse, R150, R56 ;  /* 0x00000096a038723c */ /* 0x040fe20000001838 */
[----:B------:R-:W5:Y:S07]  /*7df0*/  LDSM.16.M88.4 R148, [R216+0x7000] ;  /* 0x00700000d894783b */ /* 0x000f6e0000000200 */
[C---:B-1----:R-:W-:Y:S08]  /*7e00*/  HMMA.16816.F32 R60, R160.reuse, R136, R60 ;  /* 0x00000088a03c723c */ /* 0x042ff0000000183c */
[----:B------:R-:W-:Y:S01]  /*7e10*/  HMMA.16816.F32 R64, R160, R138, R64 ;  /* 0x0000008aa040723c */ /* 0x000fe20000001840 */
[----:B------:R-:W1:Y:S07]  /*7e20*/  LDSM.16.M88.4 R136, [R216+0x7800] ;  /* 0x00780000d888783b */ /* 0x000e6e0000000200 */
[C---:B--2---:R-:W-:Y:S01]  /*7e30*/  HMMA.16816.F32 R4, R132.reuse, R152, R4 ;  /* 0x000000988404723c */ /* 0x044fe20000001804 */
[----:B------:R-:W-:Y:S07]  /*7e40*/  LDSM.16.M88.4 R160, [R210+0x8800] ;  /* 0x00880000d2a0783b */ /* 0x000fee0000000200 */
[C---:B------:R-:W-:Y:S01]  /*7e50*/  HMMA.16816.F32 R8, R132.reuse, R154, R8 ;  /* 0x0000009a8408723c */ /* 0x040fe20000001808 */
[----:B------:R-:W-:Y:S07]  /*7e60*/  LDSM.16.M88.4 R152, [R190+0x2000] ;  /* 0x00200000be98783b */ /* 0x000fee0000000200 */
[C---:B------:R-:W-:Y:S08]  /*7e70*/  HMMA.16816.F32 R12, R132.reuse, R156, R12 ;  /* 0x0000009c840c723c */ /* 0x040ff0000000180c */
[C---:B------:R-:W-:Y:S01]  /*7e80*/  HMMA.16816.F32 R16, R132.reuse, R158, R16 ;  /* 0x0000009e8410723c */ /* 0x040fe20000001810 */
[----:B------:R-:W2:Y:S07]  /*7e90*/  LDSM.16.M88.4 R156, [R210+0x8000] ;  /* 0x00800000d29c783b */ /* 0x000eae0000000200 */
        /* <DEDUP_REMOVED lines=15> */
[C---:B-1----:R-:W-:Y:S08]  /*7f90*/  HMMA.16816.F32 R60, R132.reuse, R136, R60 ;  /* 0x00000088843c723c */ /* 0x042ff0000000183c */
[----:B------:R-:W-:Y:S01]  /*7fa0*/  HMMA.16816.F32 R64, R132, R138, R64 ;  /* 0x0000008a8440723c */ /* 0x000fe20000001840 */
[----:B------:R-:W-:Y:S07]  /*7fb0*/  LDSM.16.M88.4 R132, [R188+0x2000] ;  /* 0x00200000bc84783b */ /* 0x000fee0000000200 */
[C---:B--2---:R-:W-:Y:S01]  /*7fc0*/  HMMA.16816.F32 R4, R152.reuse, R156, R4 ;  /* 0x0000009c9804723c */ /* 0x044fe20000001804 */
[----:B------:R-:W1:Y:S07]  /*7fd0*/  LDSM.16.M88.4 R136, [R200+0x8000] ;  /* 0x00800000c888783b */ /* 0x000e6e0000000200 */
[C---:B------:R-:W-:Y:S01]  /*7fe0*/  HMMA.16816.F32 R8, R152.reuse, R158, R8 ;  /* 0x0000009e9808723c */ /* 0x040fe20000001808 */
[----:B------:R-:W2:Y:S07]  /*7ff0*/  LDSM.16.M88.4 R156, [R200+0x8800] ;  /* 0x00880000c89c783b */ /* 0x000eae0000000200 */
        /* <DEDUP_REMOVED lines=21> */
[----:B------:R-:W3:Y:S07]  /*8150*/  LDSM.16.M88.4 R152, [R200+0xa000] ;  /* 0x00a00000c898783b */ /* 0x000eee0000000200 */
[C---:B-1----:R-:W-:Y:S01]  /*8160*/  HMMA.16816.F32 R4, R132.reuse, R136, R4 ;  /* 0x000000888404723c */ /* 0x042fe20000001804 */
[----:B------:R-:W1:Y:S07]  /*8170*/  LDSM.16.M88.4 R176, [R218+0x8000] ;  /* 0x00800000dab0783b */ /* 0x000e6e0000000200 */
[C---:B------:R-:W-:Y:S01]  /*8180*/  HMMA.16816.F32 R8, R132.reuse, R138, R8 ;  /* 0x0000008a8408723c */ /* 0x040fe20000001808 */
[----:B------:R-:W1:Y:S07]  /*8190*/  LDSM.16.M88.4 R136, [R218+0x8800] ;  /* 0x00880000da88783b */ /* 0x000e6e0000000200 */
[C---:B--2---:R-:W-:Y:S01]  /*81a0*/  HMMA.16816.F32 R12, R132.reuse, R156, R12 ;  /* 0x0000009c840c723c */ /* 0x044fe2000000180c */
[----:B------:R-:W-:Y:S07]  /*81b0*/  LDSM.16.M88.4 R200, [R201+0x2000] ;  /* 0x00200000c9c8783b */ /* 0x000fee0000000200 */
[C---:B------:R-:W-:Y:S01]  /*81c0*/  HMMA.16816.F32 R16, R132.reuse, R158, R16 ;  /* 0x0000009e8410723c */ /* 0x040fe20000001810 */
[----:B------:R-:W2:Y:S07]  /*81d0*/  LDSM.16.M88.4 R156, [R218+0xb800] ;  /* 0x00b80000da9c783b */ /* 0x000eae0000000200 */
[C---:B----4-:R-:W-:Y:S08]  /*81e0*/  HMMA.16816.F32 R20, R132.reuse, R144, R20 ;  /* 0x000000908414723c */ /* 0x050ff00000001814 */
[C---:B------:R-:W-:Y:S08]  /*81f0*/  HMMA.16816.F32 R24, R132.reuse, R146, R24 ;  /* 0x000000928418723c */ /* 0x040ff00000001818 */
[C---:B-----5:R-:W-:Y:S08]  /*8200*/  HMMA.16816.F32 R28, R132.reuse, R148, R28 ;  /* 0x00000094841c723c */ /* 0x060ff0000000181c */
        /* <DEDUP_REMOVED lines=8> */
[----:B------:R-:W-:Y:S01]  /*8290*/  HMMA.16816.F32 R64, R132, R170, R64 ;  /* 0x000000aa8440723c */ /* 0x000fe20000001840 */
[----:B------:R-:W3:Y:S07]  /*82a0*/  LDSM.16.M88.4 R132, [R216+0x8800] ;  /* 0x00880000d884783b */ /* 0x000eee0000000200 */
        /* <DEDUP_REMOVED lines=15> */
[C---:B--2---:R-:W-:Y:S08]  /*83a0*/  HMMA.16816.F32 R60, R172.reuse, R156, R60 ;  /* 0x0000009cac3c723c */ /* 0x044ff0000000183c */
[----:B------:R-:W-:Y:S08]  /*83b0*/  HMMA.16816.F32 R64, R172, R158, R64 ;  /* 0x0000009eac40723c */ /* 0x000ff00000001840 */
[C---:B------:R-:W-:Y:S08]  /*83c0*/  HMMA.16816.F32 R4, R200.reuse, R204, R4 ;  /* 0x000000ccc804723c */ /* 0x040ff00000001804 */
[C---:B------:R-:W-:Y:S08]  /*83d0*/  HMMA.16816.F32 R8, R200.reuse, R206, R8 ;  /* 0x000000cec808723c */ /* 0x040ff00000001808 */
[C---:B---3--:R-:W-:Y:S03]  /*83e0*/  HMMA.16816.F32 R12, R200.reuse, R132, R12 ;  /* 0x00000084c80c723c */ /* 0x048fe6000000180c */
[-C--:B------:R-:W-:Y:S01]  /*83f0*/  FMUL.FTZ R189, R4, R238.reuse ;  /* 0x000000ee04bd7220 */ /* 0x080fe20000410000 */
[-C--:B------:R-:W-:Y:S01]  /*8400*/  FMUL.FTZ R192, R6, R238.reuse ;  /* 0x000000ee06c07220 */ /* 0x080fe20000410000 */
[-C--:B------:R-:W-:Y:S01]  /*8410*/  FMUL.FTZ R193, R5, R238.reuse ;  /* 0x000000ee05c17220 */ /* 0x080fe20000410000 */
[-C--:B------:R-:W-:Y:S01]  /*8420*/  FMUL.FTZ R195, R7, R238.reuse ;  /* 0x000000ee07c37220 */ /* 0x080fe20000410000 */
[----:B------:R2:W3:Y:S01]  /*8430*/  MUFU.TANH R153, R189 ;  /* 0x000000bd00997308 */ /* 0x0004e20000002400 */
[C---:B------:R-:W-:Y:S01]  /*8440*/  HMMA.16816.F32 R16, R200.reuse, R134, R16 ;  /* 0x00000086c810723c */ /* 0x040fe20000001810 */
[----:B------:R-:W4:Y:S02]  /*8450*/  LDSM.16.M88.4 R132, [R216+0x9800] ;  /* 0x00980000d884783b */ /* 0x000f240000000200 */
[-C--:B------:R-:W-:Y:S01]  /*8460*/  FMUL.FTZ R191, R8, R238.reuse ;  /* 0x000000ee08bf7220 */ /* 0x080fe20000410000 */
[-C--:B------:R-:W-:Y:S05]  /*8470*/  FMUL.FTZ R194, R9, R238.reuse ;  /* 0x000000ee09c27220 */ /* 0x080fea0000410000 */
[----:B------:R5:W3:Y:S01]  /*8480*/  MUFU.TANH R150, R191 ;  /* 0x000000bf00967308 */ /* 0x000ae20000002400 */
[C---:B-1----:R-:W-:Y:S03]  /*8490*/  HMMA.16816.F32 R20, R200.reuse, R136, R20 ;  /* 0x00000088c814723c */ /* 0x042fe60000001814 */
[-C--:B------:R-:W-:Y:S06]  /*84a0*/  FMUL.FTZ R196, R13, R238.reuse ;  /* 0x000000ee0dc47220 */ /* 0x080fec0000410000 */
[----:B------:R1:W1:Y:S01]  /*84b0*/  MUFU.TANH R151, R192 ;  /* 0x000000c000977308 */ /* 0x0002620000002400 */
[C---:B------:R-:W-:Y:S03]  /*84c0*/  HMMA.16816.F32 R24, R200.reuse, R138, R24 ;  /* 0x0000008ac818723c */ /* 0x040fe60000001818 */
[-C--:B------:R-:W-:Y:S01]  /*84d0*/  FMUL.FTZ R137, R18, R238.reuse ;  /* 0x000000ee12897220 */ /* 0x080fe20000410000 */
[-C--:B--2---:R-:W-:Y:S05]  /*84e0*/  FMUL.FTZ R189, R12, R238.reuse ;  /* 0x000000ee0cbd7220 */ /* 0x084fea0000410000 */
[----:B------:R2:W2:Y:S01]  /*84f0*/  MUFU.TANH R166, R137 ;  /* 0x0000008900a67308 */ /* 0x0004a20000002400 */
[-C--:B-----5:R-:W-:Y:S01]  /*8500*/  FMUL.FTZ R191, R16, R238.reuse ;  /* 0x000000ee10bf7220 */ /* 0x0a0fe20000410000 */
[-C--:B------:R-:W-:Y:S01]  /*8510*/  FMUL.FTZ R136, R20, R238.reuse ;  /* 0x000000ee14887220 */ /* 0x080fe20000410000 */
[-C--:B------:R-:W-:Y:S01]  /*8520*/  FMUL.FTZ R139, R22, R238.reuse ;  /* 0x000000ee168b7220 */ /* 0x080fe20000410000 */
[-C--:B------:R-:W-:Y:S06]  /*8530*/  FMUL.FTZ R138, R23, R238.reuse ;  /* 0x000000ee178a7220 */ /* 0x080fec0000410000 */
[----:B------:R5:W3:Y:S01]  /*8540*/  MUFU.TANH R178, R191 ;  /* 0x000000bf00b27308 */ /* 0x000ae20000002400 */
[-C--:B-1----:R-:W-:Y:S01]  /*8550*/  FMUL.FTZ R192, R11, R238.reuse ;  /* 0x000000ee0bc07220 */ /* 0x082fe20000410000 */
[-C--:B------:R-:W-:Y:S01]  /*8560*/  FMUL.FTZ R25, R25, R238.reuse ;  /* 0x000000ee19197220 */ /* 0x080fe20000410000 */
[-C--:B------:R-:W-:Y:S01]  /*8570*/  FMUL.FTZ R26, R26, R238.reuse ;  /* 0x000000ee1a1a7220 */ /* 0x080fe20000410000 */
[-C--:B------:R-:W-:Y:S06]  /*8580*/  FMUL.FTZ R27, R27, R238.reuse ;  /* 0x000000ee1b1b7220 */ /* 0x080fec0000410000 */
[----:B------:R-:W1:Y:S01]  /*8590*/  MUFU.TANH R171, R25 ;  /* 0x0000001900ab7308 */ /* 0x000e620000002400 */
[-C--:B--2---:R-:W-:Y:S01]  /*85a0*/  FMUL.FTZ R137, R24, R238.reuse ;  /* 0x000000ee18897220 */ /* 0x084fe20000410000 */
[C---:B----4-:R-:W-:Y:S08]  /*85b0*/  HMMA.16816.F32 R28, R200.reuse, R132, R28 ;  /* 0x00000084c81c723c */ /* 0x050ff0000000181c */
[----:B------:R-:W2:Y:S01]  /*85c0*/  MUFU.TANH R252, R26 ;  /* 0x0000001a00fc7308 */ /* 0x000ea20000002400 */
[-C--:B-----5:R-:W-:Y:S01]  /*85d0*/  FMUL.FTZ R191, R21, R238.reuse ;  /* 0x000000ee15bf7220 */ /* 0x0a0fe20000410000 */
[C---:B------:R-:W-:Y:S01]  /*85e0*/  HMMA.16816.F32 R32, R200.reuse, R134, R32 ;  /* 0x00000086c820723c */ /* 0x040fe20000001820 */
[----:B------:R-:W4:Y:S07]  /*85f0*/  LDSM.16.M88.4 R20, [R216+0xa000] ;  /* 0x00a00000d814783b */ /* 0x000f2e0000000200 */
[----:B------:R5:W1:Y:S01]  /*8600*/  MUFU.TANH R167, R27 ;  /* 0x0000001b00a77308 */ /* 0x000a620000002400 */
[-C--:B------:R-:W-:Y:S01]  /*8610*/  FMUL.FTZ R28, R28, R238.reuse ;  /* 0x000000ee1c1c7220 */ /* 0x080fe20000410000 */
[-C--:B------:R-:W-:Y:S01]  /*8620*/  FMUL.FTZ R29, R29, R238.reuse ;  /* 0x000000ee1d1d7220 */ /* 0x080fe20000410000 */
[-C--:B------:R-:W-:Y:S07]  /*8630*/  FMUL.FTZ R30, R30, R238.reuse ;  /* 0x000000ee1e1e7220 */ /* 0x080fee0000410000 */
[----:B------:R3:W1:Y:S01]  /*8640*/  MUFU.TANH R188, R189 ;  /* 0x000000bd00bc7308 */ /* 0x0006620000002400 */
[-C--:B------:R-:W-:Y:S01]  /*8650*/  FMUL.FTZ R31, R31, R238.reuse ;  /* 0x000000ee1f1f7220 */ /* 0x080fe20000410000 */
[-C--:B------:R-:W-:Y:S01]  /*8660*/  FMUL.FTZ R246, R32, R238.reuse ;  /* 0x000000ee20f67220 */ /* 0x080fe20000410000 */
[-C--:B------:R-:W-:Y:S01]  /*8670*/  FMUL.FTZ R33, R33, R238.reuse ;  /* 0x000000ee21217220 */ /* 0x080fe20000410000 */
[-C--:B------:R-:W-:Y:S06]  /*8680*/  FMUL.FTZ R34, R34, R238.reuse ;  /* 0x000000ee22227220 */ /* 0x080fec0000410000 */
[----:B------:R2:W1:Y:S01]  /*8690*/  MUFU.TANH R145, R193 ;  /* 0x000000c100917308 */ /* 0x0004620000002400 */
[----:B-----5:R-:W5:Y:S01]  /*86a0*/  LDSM.16.M88.4 R24, [R216+0xa800] ;  /* 0x00a80000d818783b */ /* 0x020f620000000200 */
[-C--:B------:R-:W-:Y:S08]  /*86b0*/  FMUL.FTZ R35, R35, R238.reuse ;  /* 0x000000ee23237220 */ /* 0x080ff00000410000 */
[----:B------:R1:W1:Y:S01]  /*86c0*/  MUFU.TANH R149, R195 ;  /* 0x000000c300957308 */ /* 0x0002620000002400 */
[-C--:B---3--:R-:W-:Y:S09]  /*86d0*/  FMUL.FTZ R189, R19, R238.reuse ;  /* 0x000000ee13bd7220 */ /* 0x088ff20000410000 */
[----:B------:R3:W3:Y:S01]  /*86e0*/  MUFU.TANH R147, R194 ;  /* 0x000000c200937308 */ /* 0x0006e20000002400 */
[-C--:B--2---:R-:W-:Y:S01]  /*86f0*/  FMUL.FTZ R193, R10, R238.reuse ;  /* 0x000000ee0ac17220 */ /* 0x084fe20000410000 */
[C---:B----4-:R-:W-:Y:S08]  /*8700*/  HMMA.16816.F32 R36, R200.reuse, R20, R36 ;  /* 0x00000014c824723c */ /* 0x050ff00000001824 */
[----:B------:R2:W4:Y:S01]  /*8710*/  MUFU.TANH R7, R192 ;  /* 0x000000c000077308 */ /* 0x0005220000002400 */
[-C--:B-1----:R-:W-:Y:S01]  /*8720*/  FMUL.FTZ R195, R14, R238.reuse ;  /* 0x000000ee0ec37220 */ /* 0x082fe20000410000 */
[C---:B------:R-:W-:Y:S01]  /*8730*/  HMMA.16816.F32 R40, R200.reuse, R22, R40 ;  /* 0x00000016c828723c */ /* 0x040fe20000001828 */
[----:B------:R-:W1:Y:S07]  /*8740*/  LDSM.16.M88.4 R20, [R216+0xb000] ;  /* 0x00b00000d814783b */ /* 0x000e6e0000000200 */
[----:B------:R4:W1:Y:S01]  /*8750*/  MUFU.TANH R186, R196 ;  /* 0x000000c400ba7308 */ /* 0x0008620000002400 */
[-C--:B---3--:R-:W-:Y:S01]  /*8760*/  FMUL.FTZ R194, R15, R238.reuse ;  /* 0x000000ee0fc27220 */ /* 0x088fe20000410000 */
[-C--:B------:R-:W-:Y:S01]  /*8770*/  FMUL.FTZ R36, R36, R238.reuse ;  /* 0x000000ee24247220 */ /* 0x080fe20000410000 */
[-C--:B------:R-:W-:Y:S07]  /*8780*/  FMUL.FTZ R37, R37, R238.reuse ;  /* 0x000000ee25257220 */ /* 0x080fee0000410000 */
[----:B------:R-:W3:Y:S01]  /*8790*/  MUFU.TANH R162, R189 ;  /* 0x000000bd00a27308 */ /* 0x000ee20000002400 */
[C---:B-----5:R-:W-:Y:S03]  /*87a0*/  HMMA.16816.F32 R44, R200.reuse, R24, R44 ;  /* 0x00000018c82c723c */ /* 0x060fe6000000182c */
[-C--:B--2---:R-:W-:Y:S01]  /*87b0*/  FMUL.FTZ R192, R17, R238.reuse ;  /* 0x000000ee11c07220 */ /* 0x084fe20000410000 */
[-C--:B------:R-:W-:Y:S01]  /*87c0*/  FMUL.FTZ R38, R38, R238.reuse ;  /* 0x000000ee26267220 */ /* 0x080fe20000410000 */
[-C--:B------:R-:W-:Y:S01]  /*87d0*/  FMUL.FTZ R218, R40, R238.reuse ;  /* 0x000000ee28da7220 */ /* 0x080fe20000410000 */
[-C--:B------:R-:W-:Y:S03]  /*87e0*/  FMUL.FTZ R39, R39, R238.reuse ;  /* 0x000000ee27277220 */ /* 0x080fe60000410000 */
[----:B------:R2:W1:Y:S01]  /*87f0*/  MUFU.TANH R155, R191 ;  /* 0x000000bf009b7308 */ /* 0x0004620000002400 */
[C---:B------:R-:W-:Y:S01]  /*8800*/  HMMA.16816.F32 R48, R200.reuse, R26, R48 ;  /* 0x0000001ac830723c */ /* 0x040fe20000001830 */
[----:B------:R-:W5:Y:S01]  /*8810*/  LDSM.16.M88.4 R24, [R216+0xb800] ;  /* 0x00b80000d818783b */ /* 0x000f620000000200 */
[----:B------:R-:W-:Y:S04]  /*8820*/  DEPBAR.LE SB0, 0x0 ;  /* 0x000080000000791a */ /* 0x000fe80000000000 */
[-C--:B------:R-:W-:Y:S03]  /*8830*/  FMUL.FTZ R41, R41, R238.reuse ;  /* 0x000000ee29297220 */ /* 0x080fe60000410000 */
[----:B------:R2:W2:Y:S01]  /*8840*/  MUFU.TANH R9, R193 ;  /* 0x000000c100097308 */ /* 0x0004a20000002400 */
[-C--:B------:R-:W-:Y:S01]  /*8850*/  FMUL.FTZ R42, R42, R238.reuse ;  /* 0x000000ee2a2a7220 */ /* 0x080fe20000410000 */
[-C--:B------:R-:W-:Y:S01]  /*8860*/  FMUL.FTZ R43, R43, R238.reuse ;  /* 0x000000ee2b2b7220 */ /* 0x080fe20000410000 */
[-C--:B------:R-:W-:Y:S01]  /*8870*/  FMUL.FTZ R204, R44, R238.reuse ;  /* 0x000000ee2ccc7220 */ /* 0x080fe20000410000 */
[-C--:B------:R-:W-:Y:S01]  /*8880*/  FMUL.FTZ R45, R45, R238.reuse ;  /* 0x000000ee2d2d7220 */ /* 0x080fe20000410000 */
[-C--:B------:R-:W-:Y:S01]  /*8890*/  FMUL.FTZ R46, R46, R238.reuse ;  /* 0x000000ee2e2e7220 */ /* 0x080fe20000410000 */
[-C--:B------:R-:W-:Y:S04]  /*88a0*/  FMUL.FTZ R47, R47, R238.reuse ;  /* 0x000000ee2f2f7220 */ /* 0x080fe80000410000 */
[----:B------:R2:W2:Y:S01]  /*88b0*/  MUFU.TANH R182, R195 ;  /* 0x000000c300b67308 */ /* 0x0004a20000002400 */
[----:B------:R-:W-:Y:S01]  /*88c0*/  BAR.SYNC.DEFER_BLOCKING 0x0 ;  /* 0x0000000000007b1d */ /* 0x000fe20000010000 */
[C---:B-1----:R-:W-:Y:S08]  /*88d0*/  HMMA.16816.F32 R52, R200.reuse, R20, R52 ;  /* 0x00000014c834723c */ /* 0x042ff00000001834 */
[----:B------:R1:W1:Y:S01]  /*88e0*/  MUFU.TANH R174, R194 ;  /* 0x000000c200ae7308 */ /* 0x0002620000002400 */
[-C--:B----4-:R-:W-:Y:S01]  /*88f0*/  FMUL.FTZ R196, R48, R238.reuse ;  /* 0x000000ee30c47220 */ /* 0x090fe20000410000 */
[-C--:B------:R-:W-:Y:S01]  /*8900*/  FMUL.FTZ R49, R49, R238.reuse ;  /* 0x000000ee31317220 */ /* 0x080fe20000410000 */
[-C--:B------:R-:W-:Y:S01]  /*8910*/  FMUL.FTZ R50, R50, R238.reuse ;  /* 0x000000ee32327220 */ /* 0x080fe20000410000 */
[C---:B------:R-:W-:Y:S03]  /*8920*/  HMMA.16816.F32 R56, R200.reuse, R22, R56 ;  /* 0x00000016c838723c */ /* 0x040fe60000001838 */
[-C--:B------:R-:W-:Y:S03]  /*8930*/  FMUL.FTZ R51, R51, R238.reuse ;  /* 0x000000ee33337220 */ /* 0x080fe60000410000 */
[----:B------:R4:W1:Y:S01]  /*8940*/  MUFU.TANH R170, R192 ;  /* 0x000000c000aa7308 */ /* 0x0008620000002400 */
[-C--:B------:R-:W-:Y:S09]  /*8950*/  FMUL.FTZ R52, R52, R238.reuse ;  /* 0x000000ee34347220 */ /* 0x080ff20000410000 */
[----:B------:R4:W1:Y:S01]  /*8960*/  MUFU.TANH R158, R136 ;  /* 0x00000088009e7308 */ /* 0x0008620000002400 */
[-C--:B------:R-:W-:Y:S01]  /*8970*/  FMUL.FTZ R53, R53, R238.reuse ;  /* 0x000000ee35357220 */ /* 0x080fe20000410000 */
[C---:B-----5:R-:W-:Y:S03]  /*8980*/  HMMA.16816.F32 R60, R200.reuse, R24, R60 ;  /* 0x00000018c83c723c */ /* 0x060fe6000000183c */
[-C--:B------:R-:W-:Y:S01]  /*8990*/  FMUL.FTZ R54, R54, R238.reuse ;  /* 0x000000ee36367220 */ /* 0x080fe20000410000 */
[-C--:B------:R-:W-:Y:S01]  /*89a0*/  FMUL.FTZ R55, R55, R238.reuse ;  /* 0x000000ee37377220 */ /* 0x080fe20000410000 */
[-C--:B------:R-:W-:Y:S03]  /*89b0*/  FMUL.FTZ R207, R56, R238.reuse ;  /* 0x000000ee38cf7220 */ /* 0x080fe60000410000 */
[----:B------:R4:W1:Y:S01]  /*89c0*/  MUFU.TANH R159, R139 ;  /* 0x0000008b009f7308 */ /* 0x0008620000002400 */
[-C--:B------:R-:W-:Y:S01]  /*89d0*/  FMUL.FTZ R57, R57, R238.reuse ;  /* 0x000000ee39397220 */ /* 0x080fe20000410000 */
[----:B------:R-:W-:Y:S03]  /*89e0*/  HMMA.16816.F32 R64, R200, R26, R64 ;  /* 0x0000001ac840723c */ /* 0x000fe60000001840 */
[-C--:B------:R-:W-:Y:S01]  /*89f0*/  FMUL.FTZ R58, R58, R238.reuse ;  /* 0x000000ee3a3a7220 */ /* 0x080fe20000410000 */
[-C--:B------:R-:W-:Y:S04]  /*8a00*/  FMUL.FTZ R59, R59, R238.reuse ;  /* 0x000000ee3b3b7220 */ /* 0x080fe80000410000 */
[----:B------:R4:W1:Y:S01]  /*8a10*/  MUFU.TANH R157, R138 ;  /* 0x0000008a009d7308 */ /* 0x0008620000002400 */
[-C--:B--2---:R-:W-:Y:S01]  /*8a20*/  FMUL.FTZ R191, R60, R238.reuse ;  /* 0x000000ee3cbf7220 */ /* 0x084fe20000410000 */
[-C--:B------:R-:W-:Y:S01]  /*8a30*/  FMUL.FTZ R61, R61, R238.reuse ;  /* 0x000000ee3d3d7220 */ /* 0x080fe20000410000 */
[-C--:B------:R-:W-:Y:S07]  /*8a40*/  FMUL.FTZ R62, R62, R238.reuse ;  /* 0x000000ee3e3e7220 */ /* 0x080fee0000410000 */
[----:B------:R4:W2:Y:S01]  /*8a50*/  MUFU.TANH R187, R137 ;  /* 0x0000008900bb7308 */ /* 0x0008a20000002400 */
[-C--:B------:R-:W-:Y:S01]  /*8a60*/  FMUL.FTZ R63, R63, R238.reuse ;  /* 0x000000ee3f3f7220 */ /* 0x080fe20000410000 */
[-C--:B------:R-:W-:Y:S01]  /*8a70*/  FMUL.FTZ R189, R64, R238.reuse ;  /* 0x000000ee40bd7220 */ /* 0x080fe20000410000 */
[-C--:B------:R-:W-:Y:S01]  /*8a80*/  FMUL.FTZ R65, R65, R238.reuse ;  /* 0x000000ee41417220 */ /* 0x080fe20000410000 */
[-C--:B------:R-:W-:Y:S06]  /*8a90*/  FMUL.FTZ R66, R66, R238.reuse ;  /* 0x000000ee42427220 */ /* 0x080fec0000410000 */
[----:B------:R4:W1:Y:S01]  /*8aa0*/  MUFU.TANH R250, R28 ;  /* 0x0000001c00fa7308 */ /* 0x0008620000002400 */
[----:B------:R-:W-:Y:S09]  /*8ab0*/  FMUL.FTZ R67, R67, R238 ;  /* 0x000000ee43437220 */ /* 0x000ff20000410000 */
        /* <DEDUP_REMOVED lines=39> */
[----:B--23--:R-:W-:Y:S05]  /*8d30*/  @!P0 BRA `(.L_x_677) ;  /* 0x0000000400c48947 */ /* 0x00cfea0003800000 */
        /* <DEDUP_REMOVED lines=62> */
[----:B------:R-:W5:Y:S03]  /*9120*/  LD.E R11, desc[UR4][R24.64] ;  /* 0x00000004180b7980 */ /* 0x000f66000c101900 */
[----:B------:R-:W-:Y:S01]  /*9130*/  SHF.R.S32.HI R13, RZ, 0x1f, R15 ;  /* 0x0000001fff0d7819 */ /* 0x000fe2000001140f */
[----:B------:R-:W5:Y:S01]  /*9140*/  LD.E R4, desc[UR4][R22.64] ;  /* 0x0000000416047980 */ /* 0x000f62000c101900 */
[-C--:B--2---:R-:W-:Y:S02]  /*9150*/  IMAD R6, R19, R15.reuse, RZ ;  /* 0x0000000f13067224 */ /* 0x084fe400078e02ff */
[C---:B------:R-:W-:Y:S04]  /*9160*/  IMAD.WIDE.U32 R14, R18.reuse, R15, RZ ;  /* 0x0000000f120e7225 */ /* 0x040fe800078e00ff */
[----:B------:R-:W-:Y:S05]  /*9170*/  IMAD R6, R18, R13, R6 ;  /* 0x0000000d12067224 */ /* 0x000fea00078e0206 */
[----:B------:R-:W-:Y:S01]  /*9180*/  IADD3 R15, PT, PT, R15, R6, RZ ;  /* 0x000000060f0f7210 */ /* 0x000fe20007ffe0ff */
[----:B-----5:R-:W-:Y:S04]  /*9190*/  IMAD.IADD R11, R11, 0x1, -R4 ;  /* 0x000000010b0b7824 */ /* 0x020fe800078e0a04 */
[----:B---3--:R-:W-:Y:S01]  /*91a0*/  IMAD R13, R21, R11, RZ ;  /* 0x0000000b150d7224 */ /* 0x008fe200078e02ff */
[----:B------:R-:W-:Y:S01]  /*91b0*/  SHF.R.S32.HI R4, RZ, 0x1f, R11 ;  /* 0x0000001fff047819 */ /* 0x000fe2000001140b */
[----:B------:R-:W-:Y:S04]  /*91c0*/  IMAD.WIDE.U32 R14, R11, R20, R14 ;  /* 0x000000140b0e7225 */ /* 0x000fe800078e000e */
[----:B------:R-:W-:Y:S01]  /*91d0*/  IMAD R13, R20, R4, R13 ;  /* 0x00000004140d7224 */ /* 0x000fe200078e020d */
[C---:B------:R-:W-:Y:S03]  /*91e0*/  LEA R222, P0, R14.reuse, R222, 0x1 ;  /* 0x000000de0ede7211 */ /* 0x040fe600078008ff */
[----:B------:R-:W-:Y:S05]  /*91f0*/  IMAD.IADD R13, R15, 0x1, R13 ;  /* 0x000000010f0d7824 */ /* 0x000fea00078e020d */
[----:B------:R-:W-:Y:S02]  /*9200*/  LEA.HI.X R223, R14, R223, R13, 0x1, P0 ;  /* 0x000000df0edf7211 */ /* 0x000fe400000f0c0d */
.L_x_679:
[----:B------:R-:W-:Y:S05]  /*9210*/  BSYNC.RECONVERGENT B0 ;  /* 0x0000000000007941 */ /* 0x000fea0003800200 */
.L_x_678:
        /* <DEDUP_REMOVED lines=35> */
.L_x_677:
[----:B------:R-:W-:Y:S05]  /*9450*/  BSYNC.RECONVERGENT B1 ;  /* 0x0000000000017941 */ /* 0x000fea0003800200 */
.L_x_676:
[----:B------:R-:W3:Y:S01]  /*9460*/  LD.E R135, desc[UR4][R2.64+0xdc] ;  /* 0x0000dc0402877980 */ /* 0x000ee2000c101900 */
[----:B------:R-:W-:Y:S02]  /*9470*/  FMNMX3.FTZ R5, R141, R153, R145, !PT ;  /* 0x000000998d057276 */ /* 0x000fe40007810091 */
[----:B------:R-:W-:Y:S02]  /*9480*/  FMNMX3.FTZ R4, R0, R151, R149, !PT ;  /* 0x0000009700047276 */ /* 0x000fe40007810095 */
[----:B------:R-:W-:Y:S02]  /*9490*/  FMNMX3.FTZ R5, R5, R150, R147, !PT ;  /* 0x0000009605057276 */ /* 0x000fe40007810093 */
[----:B--2---:R-:W-:Y:S02]  /*94a0*/  FMNMX3.FTZ R11, R4, R9, R7, !PT ;  /* 0x00000009040b7276 */ /* 0x004fe40007810007 */
        /* <DEDUP_REMOVED lines=33> */
[C---:B------:R-:W-:Y:S07]  /*96c0*/  IADD3 R144, PT, PT, R146.reuse, 0xc040, RZ ;  /* 0x0000c04092907810 */ /* 0x040fee0007ffe0ff */
[----:B----4-:R-:W-:Y:S01]  /*96d0*/  LDSM.16.MT88.4 R44, [R146+0x10000] ;  /* 0x01000000922c783b */ /* 0x010fe20000004200 */
        /* <DEDUP_REMOVED lines=27> */
[----:B------:R-:W-:Y:S01]  /*9890*/  IADD3 R213, PT, PT, R213, R144, RZ ;  /* 0x00000090d5d57210 */ /* 0x000fe20007ffe0ff */
[-C--:B------:R-:W-:Y:S01]  /*98a0*/  FFMA.FTZ R158, R158, R135.reuse, -R156 ;  /* 0x000000879e9e7223 */ /* 0x080fe2000001089c */
[-C--:B------:R-:W-:Y:S01]  /*98b0*/  FFMA.FTZ R152, R149, R135.reuse, -R154 ;  /* 0x0000008795987223 */ /* 0x080fe2000001089a */
[-C--:B------:R-:W-:Y:S01]  /*98c0*/  FFMA.FTZ R149, R147, R135.reuse, -R156 ;  /* 0x0000008793957223 */ /* 0x080fe2000001089c */
[-CC-:B------:R-:W-:Y:S01]  /*98d0*/  FFMA.FTZ R148, R9, R135.reuse, -R154.reuse ;  /* 0x0000008709947223 */ /* 0x180fe2000001089a */
[-CC-:B------:R-:W-:Y:S01]  /*98e0*/  FFMA.FTZ R151, R151, R135.reuse, -R154.reuse ;  /* 0x0000008797977223 */ /* 0x180fe2000001089a */
[-CC-:B------:R-:W-:Y:S01]  /*98f0*/  FFMA.FTZ R147, R7, R135.reuse, -R154.reuse ;  /* 0x0000008707937223 */ /* 0x180fe2000001089a */
[----:B------:R-:W3:Y:S01]  /*9900*/  MUFU.EX2 R132, R132 ;  /* 0x0000008400847308 */ /* 0x000ee20000000800 */
[----:B------:R-:W4:Y:S01]  /*9910*/  LDSM.16.MT88.4 R36, [R213] ;  /* 0x00000000d524783b */ /* 0x000f220000004200 */
[-CC-:B------:R-:W-:Y:S01]  /*9920*/  FFMA.FTZ R172, R244, R135.reuse, -R154.reuse ;  /* 0x00000087f4ac7223 */ /* 0x180fe2000001089a */
[--C-:B------:R-:W-:Y:S01]  /*9930*/  FFMA.FTZ R160, R159, R135, -R154.reuse ;  /* 0x000000879fa07223 */ /* 0x100fe2000001089a */
[C---:B-1----:R-:W-:Y:S01]  /*9940*/  FMUL.FTZ R6, R0.reuse, R130 ;  /* 0x0000008200067220 */ /* 0x042fe20000410000 */
[C---:B------:R-:W-:Y:S01]  /*9950*/  FMUL.FTZ R7, R0.reuse, R131 ;  /* 0x0000008300077220 */ /* 0x040fe20000410000 */
[C---:B------:R-:W-:Y:S01]  /*9960*/  FMUL.FTZ R10, R0.reuse, R126 ;  /* 0x0000007e000a7220 */ /* 0x040fe20000410000 */
[C---:B------:R-:W-:Y:S03]  /*9970*/  FMUL.FTZ R11, R0.reuse, R127 ;  /* 0x0000007f000b7220 */ /* 0x040fe60000410000 */
[----:B------:R-:W-:Y:S01]  /*9980*/  MUFU.EX2 R153, R153 ;  /* 0x0000009900997308 */ /* 0x000fe20000000800 */
[C---:B------:R-:W-:Y:S01]  /*9990*/  FMUL.FTZ R18, R0.reuse, R118 ;  /* 0x0000007600127220 */ /* 0x040fe20000410000 */
[C---:B------:R-:W-:Y:S01]  /*99a0*/  FMUL.FTZ R19, R0.reuse, R119 ;  /* 0x0000007700137220 */ /* 0x040fe20000410000 */
[----:B------:R-:W1:Y:S01]  /*99b0*/  LDSM.16.MT88.4 R52, [R141+0x10000] ;  /* 0x010000008d34783b */ /* 0x000e620000004200 */
[C---:B------:R-:W-:Y:S01]  /*99c0*/  FMUL.FTZ R26, R0.reuse, R110 ;  /* 0x0000006e001a7220 */ /* 0x040fe20000410000 */
        /* <DEDUP_REMOVED lines=13> */
[C---:B------:R-:W-:Y:S01]  /*9aa0*/  FMUL.FTZ R25, R132.reuse, R109 ;  /* 0x0000006d84197220 */ /* 0x040fe20000410000 */
[C---:B------:R-:W-:Y:S01]  /*9ab0*/  FMUL.FTZ R32, R132.reuse, R100 ;  /* 0x0000006484207220 */ /* 0x040fe20000410000 */
[----:B------:R-:W-:Y:S01]  /*9ac0*/  FMUL.FTZ R33, R132, R101 ;  /* 0x0000006584217220 */ /* 0x000fe20000410000 */
[C---:B------:R-:W-:Y:S01]  /*9ad0*/  FMUL.FTZ R42, R0.reuse, R94 ;  /* 0x0000005e002a7220 */ /* 0x040fe20000410000 */
[----:B------:R-:W-:Y:S01]  /*9ae0*/  FMUL.FTZ R43, R0, R95 ;  /* 0x0000005f002b7220 */ /* 0x000fe20000410000 */
[----:B------:R-:W-:Y:S03]  /*9af0*/  LDSM.16.MT88.4 R116, [R141+0xf800] ;  /* 0x00f800008d74783b */ /* 0x000fe60000004200 */
[----:B------:R-:W3:Y:S01]  /*9b00*/  MUFU.EX2 R152, R152 ;  /* 0x0000009800987308 */ /* 0x000ee20000000800 */
[----:B-----5:R-:W-:Y:S01]  /*9b10*/  F2FP.F16.F32.PACK_AB R128, R145, R153 ;  /* 0x000000999180723e */ /* 0x020fe200000000ff */
[C---:B------:R-:W-:Y:S01]  /*9b20*/  FMUL.FTZ R40, R132.reuse, R92 ;  /* 0x0000005c84287220 */ /* 0x040fe20000410000 */
[----:B------:R-:W-:Y:S01]  /*9b30*/  FMUL.FTZ R41, R132, R93 ;  /* 0x0000005d84297220 */ /* 0x000fe20000410000 */
[C---:B------:R-:W-:Y:S01]  /*9b40*/  FMUL.FTZ R50, R0.reuse, R86 ;  /* 0x0000005600327220 */ /* 0x040fe20000410000 */
[----:B------:R-:W-:Y:S01]  /*9b50*/  FMUL.FTZ R51, R0, R87 ;  /* 0x0000005700337220 */ /* 0x000fe20000410000 */
[C---:B------:R-:W-:Y:S01]  /*9b60*/  FMUL.FTZ R48, R132.reuse, R84 ;  /* 0x0000005484307220 */ /* 0x040fe20000410000 */
[----:B------:R-:W-:Y:S03]  /*9b70*/  LDSM.16.MT88.4 R92, [R141+0xd000] ;  /* 0x00d000008d5c783b */ /* 0x000fe60000004200 */
[----:B------:R-:W-:Y:S01]  /*9b80*/  MUFU.EX2 R150, R150 ;  /* 0x0000009600967308 */ /* 0x000fe20000000800 */
[----:B------:R-:W-:Y:S01]  /*9b90*/  FMUL.FTZ R49, R132, R85 ;  /* 0x0000005584317220 */ /* 0x000fe20000410000 */
[C---:B------:R-:W-:Y:S01]  /*9ba0*/  FMUL.FTZ R58, R0.reuse, R78 ;  /* 0x0000004e003a7220 */ /* 0x040fe20000410000 */
[----:B------:R-:W-:Y:S01]  /*9bb0*/  FMUL.FTZ R59, R0, R79 ;  /* 0x0000004f003b7220 */ /* 0x000fe20000410000 */
[C---:B------:R-:W-:Y:S01]  /*9bc0*/  FMUL.FTZ R56, R132.reuse, R76 ;  /* 0x0000004c84387220 */ /* 0x040fe20000410000 */
[----:B------:R-:W-:Y:S01]  /*9bd0*/  FMUL.FTZ R57, R132, R77 ;  /* 0x0000004d84397220 */ /* 0x000fe20000410000 */
[----:B------:R-:W-:Y:S01]  /*9be0*/  FMUL.FTZ R66, R0, R70 ;  /* 0x0000004600427220 */ /* 0x000fe20000410000 */
[----:B------:R-:W5:Y:S03]  /*9bf0*/  LDSM.16.MT88.4 R84, [R213+0x4000] ;  /* 0x00400000d554783b */ /* 0x000f660000004200 */
[----:B------:R-:W2:Y:S01]  /*9c00*/  MUFU.EX2 R149, R149 ;  /* 0x0000009500957308 */ /* 0x000ea20000000800 */
[----:B---3--:R-:W-:Y:S01]  /*9c10*/  F2FP.F16.F32.PACK_AB R129, R152, R151 ;  /* 0x000000979881723e */ /* 0x008fe200000000ff */
[----:B------:R-:W-:Y:S01]  /*9c20*/  FMUL.FTZ R67, R0, R71 ;  /* 0x0000004700437220 */ /* 0x000fe20000410000 */
[C---:B------:R-:W-:Y:S01]  /*9c30*/  FMUL.FTZ R64, R132.reuse, R68 ;  /* 0x0000004484407220 */ /* 0x040fe20000410000 */
[----:B------:R-:W-:Y:S01]  /*9c40*/  FMUL.FTZ R65, R132, R69 ;  /* 0x0000004584417220 */ /* 0x000fe20000410000 */
[-C--:B------:R-:W-:Y:S01]  /*9c50*/  FFMA.FTZ R159, R157, R135.reuse, -R154 ;  /* 0x000000879d9f7223 */ /* 0x080fe2000001089a */
[-CC-:B------:R-:W-:Y:S01]  /*9c60*/  FFMA.FTZ R155, R155, R135.reuse, -R156.reuse ;  /* 0x000000879b9b7223 */ /* 0x180fe2000001089c */
[----:B------:R-:W3:Y:S03]  /*9c70*/  LDSM.16.MT88.4 R76, [R146+0xc800] ;  /* 0x00c80000924c783b */ /* 0x000ee60000004200 */
[----:B------:R-:W-:Y:S01]  /*9c80*/  MUFU.EX2 R148, R148 ;  /* 0x0000009400947308 */ /* 0x000fe20000000800 */
[-C--:B------:R-:W-:Y:S01]  /*9c90*/  FFMA.FTZ R157, R187, R135.reuse, -R156 ;  /* 0x00000087bb9d7223 */ /* 0x080fe2000001089c */
[-CC-:B------:R-:W-:Y:S01]  /*9ca0*/  FFMA.FTZ R164, R252, R135.reuse, -R154.reuse ;  /* 0x00000087fca47223 */ /* 0x180fe2000001089a */
[-C--:B------:R-:W-:Y:S01]  /*9cb0*/  FFMA.FTZ R167, R167, R135.reuse, -R154 ;  /* 0x00000087a7a77223 */ /* 0x080fe2000001089a */
[-CC-:B------:R-:W-:Y:S01]  /*9cc0*/  FFMA.FTZ R168, R246, R135.reuse, -R156.reuse ;  /* 0x00000087f6a87223 */ /* 0x180fe2000001089c */
[-C--:B------:R-:W-:Y:S01]  /*9cd0*/  FFMA.FTZ R179, R179, R135.reuse, -R156 ;  /* 0x00000087b3b37223 */ /* 0x080fe2000001089c */
[-CC-:B------:R-:W-:Y:S01]  /*9ce0*/  FFMA.FTZ R183, R183, R135.reuse, -R154.reuse ;  /* 0x00000087b7b77223 */ /* 0x180fe2000001089a */
[----:B------:R-:W-:Y:S03]  /*9cf0*/  LDSM.16.MT88.4 R108, [R144+0x3800] ;  /* 0x00380000906c783b */ /* 0x000fe60000004200 */
[----:B------:R-:W4:Y:S01]  /*9d00*/  MUFU.EX2 R147, R147 ;  /* 0x0000009300937308 */ /* 0x000f220000000800 */
[----:B--2---:R-:W-:Y:S01]  /*9d10*/  F2FP.F16.F32.PACK_AB R130, R149, R150 ;  /* 0x000000969582723e */ /* 0x004fe200000000ff */
[-CC-:B------:R-:W-:Y:S01]  /*9d20*/  FFMA.FTZ R176, R240, R135.reuse, -R154.reuse ;  /* 0x00000087f0b07223 */ /* 0x180fe2000001089a */
[-CC-:B------:R-:W-:Y:S01]  /*9d30*/  FFMA.FTZ R180, R169, R135.reuse, -R154.reuse ;  /* 0x00000087a9b47223 */ /* 0x180fe2000001089a */
[-C--:B------:R-:W-:Y:S01]  /*9d40*/  FFMA.FTZ R184, R163, R135.reuse, -R154 ;  /* 0x00000087a3b87223 */ /* 0x080fe2000001089a */
[-CC-:B------:R-:W-:Y:S01]  /*9d50*/  FFMA.FTZ R169, R204, R135.reuse, -R156.reuse ;  /* 0x00000087cca97223 */ /* 0x180fe2000001089c */
[-CC-:B------:R-:W-:Y:S01]  /*9d60*/  FFMA.FTZ R163, R196, R135.reuse, -R156.reuse ;  /* 0x00000087c4a37223 */ /* 0x180fe2000001089c */
[----:B------:R-:W-:Y:S03]  /*9d70*/  LDSM.16.MT88.4 R100, [R213+0x3800] ;  /* 0x00380000d564783b */ /* 0x000fe60000004200 */
[----:B------:R-:W-:Y:S01]  /*9d80*/  MUFU.EX2 R172, R172 ;  /* 0x000000ac00ac7308 */ /* 0x000fe20000000800 */
[-CC-:B------:R-:W-:Y:S01]  /*9d90*/  FFMA.FTZ R187, R249, R135.reuse, -R156.reuse ;  /* 0x00000087f9bb7223 */ /* 0x180fe2000001089c */
[-C--:B------:R-:W-:Y:S01]  /*9da0*/  FFMA.FTZ R190, R245, R135.reuse, -R156 ;  /* 0x00000087f5be7223 */ /* 0x080fe2000001089c */
        /* <DEDUP_REMOVED lines=10> */
[-C--:B------:R-:W-:Y:S01]  /*9e50*/  FFMA.FTZ R189, R189, R135.reuse, -R156 ;  /* 0x00000087bdbd7223 */ /* 0x080fe2000001089c */
[----:B------:R-:W-:Y:S01]  /*9e60*/  FFMA.FTZ R137, R137, R135, -R154 ;  /* 0x0000008789897223 */ /* 0x000fe2000001089a */
[----:B------:R-:W-:Y:S01]  /*9e70*/  FFMA.FTZ R151, R0, R239, R151 ;  /* 0x000000ef00977223 */ /* 0x000fe20000010097 */
[C---:B------:R-:W-:Y:S02]  /*9e80*/  HMMA.16816.F32 R4, R128.reuse, R12, R4 ;  /* 0x0000000c8004723c */ /* 0x040fe40000001804 */
[----:B------:R-:W-:Y:S03]  /*9e90*/  MUFU.EX2 R155, R155 ;  /* 0x0000009b009b7308 */ /* 0x000fe60000000800 */
[C---:B------:R-:W-:Y:S01]  /*9ea0*/  FMUL.FTZ R12, R132.reuse, R120 ;  /* 0x00000078840c7220 */ /* 0x040fe20000410000 */
[----:B------:R-:W-:Y:S01]  /*9eb0*/  FMUL.FTZ R13, R132, R121 ;  /* 0x00000079840d7220 */ /* 0x000fe20000410000 */
[----:B------:R-:W-:Y:S01]  /*9ec0*/  FADD.FTZ R151, R152, R151 ;  /* 0x0000009798977221 */ /* 0x000fe20000010000 */
[C---:B------:R-:W-:Y:S04]  /*9ed0*/  HMMA.16816.F32 R8, R128.reuse, R14, R8 ;  /* 0x0000000e8008723c */ /* 0x040fe80000001808 */
[----:B------:R-:W-:Y:S01]  /*9ee0*/  MUFU.EX2 R160, R160 ;  /* 0x000000a000a07308 */ /* 0x000fe20000000800 */
[C---:B------:R-:W-:Y:S01]  /*9ef0*/  FMUL.FTZ R14, R0.reuse, R122 ;  /* 0x0000007a000e7220 */ /* 0x040fe20000410000 */
[----:B------:R-:W-:Y:S01]  /*9f00*/  FMUL.FTZ R15, R0, R123 ;  /* 0x0000007b000f7220 */ /* 0x000fe20000410000 */
[----:B------:R-:W-:Y:S01]  /*9f10*/  FADD.FTZ R148, R148, R151 ;  /* 0x0000009794947221 */ /* 0x000fe20000010000 */
[----:B------:R-:W-:Y:S01]  /*9f20*/  FFMA.FTZ R153, R132, R241, R153 ;  /* 0x000000f184997223 */ /* 0x000fe20000010099 */
[----:B------:R-:W-:Y:S05]  /*9f30*/  ISETP.GT.AND P0, PT, R232, R219, PT ;  /* 0x000000dbe800720c */ /* 0x000fea0003f04270 */
[----:B------:R-:W-:Y:S01]  /*9f40*/  MUFU.EX2 R159, R159 ;  /* 0x0000009f009f7308 */ /* 0x000fe20000000800 */
[----:B------:R-:W-:Y:S01]  /*9f50*/  FADD.FTZ R147, R147, R148 ;  /* 0x0000009493937221 */ /* 0x000fe20000010000 */
[C---:B------:R-:W-:Y:S03]  /*9f60*/  HMMA.16816.F32 R12, R128.reuse, R20, R12 ;  /* 0x00000014800c723c */ /* 0x040fe6000000180c */
[C---:B------:R-:W-:Y:S01]  /*9f70*/  FMUL.FTZ R20, R132.reuse, R112 ;  /* 0x0000007084147220 */ /* 0x040fe20000410000 */
[----:B------:R-:W-:Y:S01]  /*9f80*/  FMUL.FTZ R21, R132, R113 ;  /* 0x0000007184157220 */ /* 0x000fe20000410000 */
[----:B------:R-:W-:Y:S03]  /*9f90*/  FADD.FTZ R153, R145, R153 ;  /* 0x0000009991997221 */ /* 0x000fe60000010000 */
[----:B------:R-:W-:Y:S01]  /*9fa0*/  MUFU.EX2 R157, R157 ;  /* 0x0000009d009d7308 */ /* 0x000fe20000000800 */
[C---:B------:R-:W-:Y:S03]  /*9fb0*/  HMMA.16816.F32 R16, R128.reuse, R22, R16 ;  /* 0x000000168010723c */ /* 0x040fe60000001810 */
[C---:B------:R-:W-:Y:S01]  /*9fc0*/  FMUL.FTZ R22, R0.reuse, R114 ;  /* 0x0000007200167220 */ /* 0x040fe20000410000 */
[----:B------:R-:W-:Y:S01]  /*9fd0*/  FMUL.FTZ R23, R0, R115 ;  /* 0x0000007300177220 */ /* 0x000fe20000410000 */
[----:B------:R-:W-:Y:S04]  /*9fe0*/  FADD.FTZ R150, R150, R153 ;  /* 0x0000009996967221 */ /* 0x000fe80000010000 */
[----:B------:R-:W-:Y:S01]  /*9ff0*/  MUFU.EX2 R164, R164 ;  /* 0x000000a400a47308 */ /* 0x000fe20000000800 */
[----:B------:R-:W-:Y:S01]  /*a000*/  FADD.FTZ R149, R149, R150 ;  /* 0x0000009695957221 */ /* 0x000fe20000010000 */
[C---:B------:R-:W-:Y:S03]  /*a010*/  HMMA.16816.F32 R20, R128.reuse, R28, R20 ;  /* 0x0000001c8014723c */ /* 0x040fe60000001814 */
[C---:B------:R-:W-:Y:S01]  /*a020*/  FMUL.FTZ R28, R132.reuse, R104 ;  /* 0x00000068841c7220 */ /* 0x040fe20000410000 */
[----:B------:R-:W-:Y:S04]  /*a030*/  FMUL.FTZ R29, R132, R105 ;  /* 0x00000069841d7220 */ /* 0x000fe80000410000 */
        /* <DEDUP_REMOVED lines=56> */
[-CC-:B------:R-:W-:Y:S01]  /*a3c0*/  FFMA.FTZ R188, R251, R135.reuse, -R154.reuse ;  /* 0x00000087fbbc7223 */ /* 0x180fe2000001089a */
        /* <DEDUP_REMOVED lines=14> */
[----:B------:R-:W-:Y:S01]  /*a4b0*/  FFMA.FTZ R154, R136, R135, -R154 ;  /* 0x00000087889a7223 */ /* 0x000fe2000001089a */
[----:B------:R-:W-:Y:S01]  /*a4c0*/  FADD.FTZ R98, R98, R147 ;  /* 0x0000009362627221 */ /* 0x000fe20000010000 */
[----:B------:R-:W-:Y:S01]  /*a4d0*/  FADD.FTZ R96, R96, R149 ;  /* 0x0000009560607221 */ /* 0x000fe20000010000 */
[C---:B-----5:R-:W-:Y:S03]  /*a4e0*/  HMMA.16816.F32 R60, R128.reuse, R84, R60 ;  /* 0x00000054803c723c */ /* 0x060fe6000000183c */
[----:B------:R-:W-:Y:S01]  /*a4f0*/  FADD.FTZ R105, R105, R98 ;  /* 0x0000006269697221 */ /* 0x000fe20000010000 */
[----:B-1----:R-:W-:Y:S02]  /*a500*/  F2FP.F16.F32.PACK_AB R71, R107, R106 ;  /* 0x0000006a6b47723e */ /* 0x002fe400000000ff */
        /* <DEDUP_REMOVED lines=12> */
[----:B------:R-:W5:Y:S07]  /*a5d0*/  LDSM.16.MT88.4 R76, [R146+0x10800] ;  /* 0x01080000924c783b */ /* 0x000f6e0000004200 */
        /* <DEDUP_REMOVED lines=266> */
.L_x_673:
        /* <DEDUP_REMOVED lines=11> */
.L_x_688:
[----:B------:R-:W2:Y:S01]  /*b730*/  MUFU.RCP R8, R5 ;  /* 0x0000000500087308 */ /* 0x000ea20000001000 */
[----:B----4-:R-:W-:Y:S01]  /*b740*/  FADD.FTZ R4, R9, R10 ;  /* 0x0000000a09047221 */ /* 0x010fe20000010000 */
[C---:B------:R-:W-:Y:S01]  /*b750*/  SHF.L.U32 R6, R209.reuse, 0x4, RZ ;  /* 0x00000004d1067819 */ /* 0x040fe200000006ff */
[----:B------:R-:W-:Y:S05]  /*b760*/  WARPSYNC.ALL ;  /* 0x0000000000007948 */ /* 0x000fea0003800000 */
[----:B------:R-:W4:Y:S01]  /*b770*/  MUFU.RCP R7, R4 ;  /* 0x0000000400077308 */ /* 0x000f220000001000 */
[----:B---3--:R-:W-:Y:S01]  /*b780*/  SHF.L.U32 R9, R209, 0x1, RZ ;  /* 0x00000001d1097819 */ /* 0x008fe200000006ff */
[----:B------:R-:W-:Y:S01]  /*b790*/  BAR.SYNC.DEFER_BLOCKING 0x0 ;  /* 0x0000000000007b1d */ /* 0x000fe20000010000 */
[----:B------:R-:W-:-:S02]  /*b7a0*/  FSETP.NE.FTZ.AND P1, PT, R5, RZ, PT ;  /* 0x000000ff0500720b */ /* 0x000fc40003f35000 */
[----:B------:R-:W-:Y:S02]  /*b7b0*/  LOP3.LUT R10, R6, 0x1c0, RZ, 0xc0, !PT ;  /* 0x000001c0060a7812 */ /* 0x000fe400078ec0ff */
[----:B------:R-:W-:Y:S02]  /*b7c0*/  FSETP.NE.FTZ.AND P0, PT, R4, RZ, PT ;  /* 0x000000ff0400720b */ /* 0x000fe40003f15000 */
[--C-:B------:R-:W-:Y:S02]  /*b7d0*/  LOP3.LUT R208, R208, 0x6, R9.reuse, 0xf8, !PT ;  /* 0x00000006d0d07812 */ /* 0x100fe400078ef809 */
[----:B------:R-:W-:Y:S02]  /*b7e0*/  LOP3.LUT R9, R10, 0x38, R9, 0xf8, !PT ;  /* 0x000000380a097812 */ /* 0x000fe400078ef809 */
[----:B------:R-:W-:Y:S02]  /*b7f0*/  R2P PR, R209, 0x18 ;  /* 0x00000018d1007804 */ /* 0x000fe40000000000 */
[----:B--2---:R-:W-:-:S02]  /*b800*/  FSEL R8, R8, 1, P1 ;  /* 0x3f80000008087808 */ /* 0x004fc40000800000 */
[----:B------:R-:W-:Y:S02]  /*b810*/  LOP3.LUT R9, R208, R9, RZ, 0xfc, !PT ;  /* 0x00000009d0097212 */ /* 0x000fe400078efcff */
[----:B----4-:R-:W-:Y:S01]  /*b820*/  FSEL R7, R7, 1, P0 ;  /* 0x3f80000007077808 */ /* 0x010fe20000000000 */
        /* <DEDUP_REMOVED lines=34> */
[----:B------:R-:W-:Y:S01]  /*ba50*/  SEL R9, R142, 0xffffffc0, !P3 ;  /* 0xffffffc08e097807 */ /* 0x000fe20005800000 */
[----:B------:R-:W-:Y:S01]  /*ba60*/  FMUL.FTZ R131, R7, R131 ;  /* 0x0000008307837220 */ /* 0x000fe20000410000 */
[----:B------:R-:W-:Y:S01]  /*ba70*/  SEL R143, R143, 0xffffffe0, !P2 ;  /* 0xffffffe08f8f7807 */ /* 0x000fe20005000000 */
[C---:B------:R-:W-:Y:S01]  /*ba80*/  FMUL.FTZ R126, R7.reuse, R126 ;  /* 0x0000007e077e7220 */ /* 0x040fe20000410000 */
[C---:B------:R-:W-:Y:S01]  /*ba90*/  IADD3 R12, PT, PT, R8.reuse, 0x80, RZ ;  /* 0x00000080080c7810 */ /* 0x040fe20007ffe0ff */
[----:B------:R-:W-:Y:S01]  /*baa0*/  FMUL.FTZ R127, R7, R127 ;  /* 0x0000007f077f7220 */ /* 0x000fe20000410000 */
[----:B------:R-:W-:Y:S01]  /*bab0*/  IADD3 R10, PT, PT, R9, R8, RZ ;  /* 0x00000008090a7210 */ /* 0x000fe20007ffe0ff */
[C---:B------:R-:W-:Y:S01]  /*bac0*/  FMUL.FTZ R122, R7.reuse, R122 ;  /* 0x0000007a077a7220 */ /* 0x040fe20000410000 */
[----:B------:R-:W-:Y:S01]  /*bad0*/  @P4 IADD3 R12, PT, PT, R8, -0x80, RZ ;  /* 0xffffff80080c4810 */ /* 0x000fe20007ffe0ff */
        /* <DEDUP_REMOVED lines=27> */
[C---:B------:R-:W-:Y:S01]  /*bc90*/  IADD3 R7, PT, PT, R143.reuse, R8, RZ ;  /* 0x000000088f077210 */ /* 0x040fe20007ffe0ff */
[----:B------:R-:W-:Y:S01]  /*bca0*/  STS.64 [R8], R128 ;  /* 0x0000008008007388 */ /* 0x000fe20000000a00 */
[----:B------:R-:W-:-:S02]  /*bcb0*/  IADD3 R11, PT, PT, R143, R10, RZ ;  /* 0x0000000a8f0b7210 */ /* 0x000fc40007ffe0ff */
[-C--:B------:R-:W-:Y:S01]  /*bcc0*/  IADD3 R14, PT, PT, R9, R12.reuse, RZ ;  /* 0x0000000c090e7210 */ /* 0x080fe20007ffe0ff */
[----:B------:R-:W-:Y:S01]  /*bcd0*/  STS.64 [R8+0x800], R130 ;  /* 0x0008008208007388 */ /* 0x000fe20000000a00 */
[C---:B------:R-:W-:Y:S02]  /*bce0*/  IADD3 R9, PT, PT, R143.reuse, R12, RZ ;  /* 0x0000000c8f097210 */ /* 0x040fe40007ffe0ff */
[----:B------:R-:W-:Y:S01]  /*bcf0*/  IADD3 R143, PT, PT, R143, R14, RZ ;  /* 0x0000000e8f8f7210 */ /* 0x000fe20007ffe0ff */
        /* <DEDUP_REMOVED lines=15> */
[----:B------:R2:W-:Y:S04]  /*bdf0*/  STS.64 [R8+0x4800], R98 ;  /* 0x0048006208007388 */ /* 0x0005e80000000a00 */
[----:B------:R-:W-:Y:S04]  /*be00*/  STS.64 [R7+0x4000], R92 ;  /* 0x0040005c07007388 */ /* 0x000fe80000000a00 */
[----:B------:R3:W-:Y:S04]  /*be10*/  STS.64 [R7+0x4800], R94 ;  /* 0x0048005e07007388 */ /* 0x0007e80000000a00 */
        /* <DEDUP_REMOVED lines=8> */
[----:B------:R1:W-:Y:S04]  /*bea0*/  STS.64 [R14+0x4000], R72 ;  /* 0x004000480e007388 */ /* 0x0003e80000000a00 */
[----:B------:R-:W-:Y:S04]  /*beb0*/  STS.64 [R14+0x4800], R74 ;  /* 0x0048004a0e007388 */ /* 0x000fe80000000a00 */
[----:B------:R1:W-:Y:S04]  /*bec0*/  STS.64 [R143+0x4000], R68 ;  /* 0x004000448f007388 */ /* 0x0003e80000000a00 */
[----:B------:R1:W-:Y:S04]  /*bed0*/  STS.64 [R143+0x4800], R70 ;  /* 0x004800468f007388 */ /* 0x0003e80000000a00 */
[----:B------:R-:W4:Y:S04]  /*bee0*/  LD.E.64 R16, desc[UR4][R2.64+0xb0] ;  /* 0x0000b00402107980 */ /* 0x000f28000c101b00 */
[----:B--2---:R-:W2:Y:S04]  /*bef0*/  LD.E R8, desc[UR4][R2.64+0x60] ;  /* 0x0000600402087980 */ /* 0x004ea8000c101900 */
[----:B---3--:R-:W3:Y:S04]  /*bf00*/  LD.E R7, desc[UR4][R2.64+0xcc] ;  /* 0x0000cc0402077980 */ /* 0x008ee8000c101900 */
[----:B----4-:R-:W4:Y:S01]  /*bf10*/  LD.E.64 R80, desc[UR4][R2.64+0x78] ;  /* 0x0000780402507980 */ /* 0x010f22000c101b00 */
[----:B-1----:R-:W-:Y:S01]  /*bf20*/  SHF.R.U32.HI R72, RZ, 0x4, R209 ;  /* 0x00000004ff487819 */ /* 0x002fe200000116d1 */
[----:B------:R-:W1:Y:S02]  /*bf30*/  @P1 MUFU.LG2 R61, R5 ;  /* 0x00000005003d1308 */ /* 0x000e640000000c00 */
[----:B------:R1:W5:Y:S01]  /*bf40*/  LD.E.64 R82, desc[UR4][R2.64+0xa8] ;  /* 0x0000a80402527980 */ /* 0x000362000c101b00 */
[----:B------:R-:W-:Y:S01]  /*bf50*/  SHF.L.U32 R60, R209, 0x2, RZ ;  /* 0x00000002d13c7819 */ /* 0x000fe200000006ff */
[----:B------:R-:W-:Y:S01]  /*bf60*/  BSSY.RECONVERGENT B0, `(.L_x_682) ;  /* 0x0000042000007945 */ /* 0x000fe20003800200 */
[----:B------:R-:W-:-:S02]  /*bf70*/  IADD3 R10, PT, PT, R72, 0x8, RZ ;  /* 0x00000008480a7810 */ /* 0x000fc40007ffe0ff */
[----:B------:R-:W-:Y:S01]  /*bf80*/  LOP3.LUT R12, R60, 0x1f8, RZ, 0xc0, !PT ;  /* 0x000001f83c0c7812 */ /* 0x000fe200078ec0ff */
[----:B------:R-:W1:Y:S01]  /*bf90*/  @P0 MUFU.LG2 R62, R4 ;  /* 0x00000004003e0308 */ /* 0x000e620000000c00 */
[----:B------:R-:W-:Y:S02]  /*bfa0*/  ISETP.GE.AND P5, PT, R10, R217, PT ;  /* 0x000000d90a00720c */ /* 0x000fe40003fa6270 */
[----:B------:R-:W-:Y:S02]  /*bfb0*/  SHF.L.U32 R10, R227, 0x6, RZ ;  /* 0x00000006e30a7819 */ /* 0x000fe400000006ff */
[----:B------:R-:W-:Y:S02]  /*bfc0*/  LOP3.LUT R11, R6, 0x10, RZ, 0xc0, !PT ;  /* 0x00000010060b7812 */ /* 0x000fe400078ec0ff */
[----:B------:R-:W-:Y:S02]  /*bfd0*/  LOP3.LUT R12, R12, 0x38, R211, 0x78, !PT ;  /* 0x000000380c0c7812 */ /* 0x000fe400078e78d3 */
[----:B------:R-:W-:Y:S01]  /*bfe0*/  IADD3 R6, PT, PT, R72, 0x10, RZ ;  /* 0x0000001048067810 */ /* 0x000fe20007ffe0ff */
[----:B-1----:R-:W-:Y:S01]  /*bff0*/  @P1 FMUL.FTZ R61, R61, 0.69314718246459960938 ;  /* 0x3f3172183d3d1820 */ /* 0x002fe20000410000 */
[----:B------:R-:W-:-:S02]  /*c000*/  LOP3.LUT R9, R140, 0x1f80, RZ, 0xc0, !PT ;  /* 0x00001f808c097812 */ /* 0x000fc400078ec0ff */
[----:B------:R-:W-:Y:S02]  /*c010*/  LEA R11, R12, R11, 0x2 ;  /* 0x0000000b0c0b7211 */ /* 0x000fe400078e10ff */
[-C--:B------:R-:W-:Y:S02]  /*c020*/  ISETP.GE.AND P4, PT, R6, R217.reuse, PT ;  /* 0x000000d90600720c */ /* 0x080fe40003f86270 */
[----:B------:R-:W-:Y:S01]  /*c030*/  LOP3.LUT R60, R9, 0x3c, R60, 0xf8, !PT ;  /* 0x0000003c093c7812 */ /* 0x000fe200078ef83c */
[----:B------:R-:W-:Y:S01]  /*c040*/  @P0 FMUL.FTZ R62, R62, 0.69314718246459960938 ;  /* 0x3f3172183e3e0820 */ /* 0x000fe20000410000 */
[C---:B------:R-:W-:Y:S02]  /*c050*/  IADD3 R2, PT, PT, R72.reuse, 0x20, RZ ;  /* 0x0000002048027810 */ /* 0x040fe40007ffe0ff */
[----:B------:R-:W-:Y:S02]  /*c060*/  IADD3 R6, PT, PT, R72, 0x18, RZ ;  /* 0x0000001848067810 */ /* 0x000fe40007ffe0ff */
[----:B------:R-:W-:-:S02]  /*c070*/  ISETP.GE.AND P2, PT, R2, R217, PT ;  /* 0x000000d90200720c */ /* 0x000fc40003f46270 */
[----:B------:R-:W-:Y:S01]  /*c080*/  IADD3 R212, PT, PT, R212, R11, RZ ;  /* 0x0000000bd4d47210 */ /* 0x000fe20007ffe0ff */
[----:B------:R-:W-:Y:S01]  /*c090*/  BAR.SYNC.DEFER_BLOCKING 0x0 ;  /* 0x0000000000007b1d */ /* 0x000fe20000010000 */
[----:B------:R-:W-:Y:S01]  /*c0a0*/  MOV R3, 0xff800000 ;  /* 0xff80000000037802 */ /* 0x000fe20000000f00 */
[C---:B-----5:R-:W-:Y:S01]  /*c0b0*/  @P0 FFMA.FTZ R3, R0.reuse, R133, R62 ;  /* 0x0000008500030223 */ /* 0x060fe2000001003e */
[----:B------:R-:W-:Y:S01]  /*c0c0*/  MOV R68, 0xff800000 ;  /* 0xff80000000447802 */ /* 0x000fe20000000f00 */
[----:B------:R-:W-:Y:S01]  /*c0d0*/  @P1 FFMA.FTZ R68, R0, R134, R61 ;  /* 0x0000008600441223 */ /* 0x000fe2000001003d */
[----:B------:R-:W-:Y:S02]  /*c0e0*/  ISETP.GE.AND P3, PT, R6, R217, PT ;  /* 0x000000d90600720c */ /* 0x000fe40003f66270 */
[----:B------:R-:W-:Y:S02]  /*c0f0*/  LOP3.LUT P6, RZ, R209, 0x3, RZ, 0xc0, !PT ;  /* 0x00000003d1ff7812 */ /* 0x000fe400078cc0ff */
[----:B------:R-:W-:-:S02]  /*c100*/  LOP3.LUT R211, R211, 0x30, RZ, 0xc0, !PT ;  /* 0x00000030d3d37812 */ /* 0x000fc400078ec0ff */
[----:B------:R-:W-:Y:S02]  /*c110*/  SHF.R.U32.HI R0, RZ, 0x2, R209 ;  /* 0x00000002ff007819 */ /* 0x000fe400000116d1 */
[C---:B------:R-:W-:Y:S02]  /*c120*/  ISETP.GE.AND P1, PT, R72.reuse, R217, PT ;  /* 0x000000d94800720c */ /* 0x040fe40003f26270 */
[C---:B------:R-:W-:Y:S02]  /*c130*/  IADD3 R76, PT, PT, R72.reuse, 0x28, RZ ;  /* 0x00000028484c7810 */ /* 0x040fe40007ffe0ff */
[----:B------:R-:W-:Y:S02]  /*c140*/  IADD3 R74, PT, PT, R72, 0x30, RZ ;  /* 0x00000030484a7810 */ /* 0x000fe40007ffe0ff */
[----:B------:R-:W-:Y:S01]  /*c150*/  LOP3.LUT R0, R211, 0x7, R0, 0xf8, !PT ;  /* 0x00000007d3007812 */ /* 0x000fe200078ef800 */
[----:B------:R1:W1:Y:S04]  /*c160*/  LDS.128 R56, [R212] ;  /* 0x00000000d4387984 */ /* 0x0002680000000c00 */
        /* <DEDUP_REMOVED lines=11> */
[----:B------:R-:W-:-:S04]  /*c220*/  IMAD R16, R16, UR8, R231 ;  /* 0x0000000810107c24 */ /* 0x000fc8000f8e02e7 */
[----:B--2---:R-:W-:-:S04]  /*c230*/  IMAD R8, R16, R8, R229 ;  /* 0x0000000810087224 */ /* 0x004fc800078e02e5 */
[----:B------:R-:W-:Y:S02]  /*c240*/  IMAD R2, R17, R8, R10 ;  /* 0x0000000811027224 */ /* 0x000fe400078e020a */
[----:B------:R2:W1:Y:S02]  /*c250*/  LDS.128 R16, [R212+0x5800] ;  /* 0x00580000d4107984 */ /* 0x0004640000000c00 */
[----:B---3--:R-:W-:Y:S02]  /*c260*/  IMAD R69, R2, R7, RZ ;  /* 0x0000000702457224 */ /* 0x008fe400078e02ff */
[----:B------:R2:W3:Y:S03]  /*c270*/  LDS.128 R8, [R212+0x6800] ;  /* 0x00680000d4087984 */ /* 0x0004e60000000c00 */
[----:B------:R-:W-:Y:S01]  /*c280*/  IADD3 R71, P0, PT, R60, R69, RZ ;  /* 0x000000453c477210 */ /* 0x000fe20007f1e0ff */
[----:B------:R2:W1:Y:S03]  /*c290*/  LDS.128 R4, [R212+0x7000] ;  /* 0x00700000d4047984 */ /* 0x0004660000000c00 */
[----:B------:R-:W-:Y:S01]  /*c2a0*/  LEA.HI.X.SX32 R69, R69, RZ, 0x1, P0 ;  /* 0x000000ff45457211 */ /* 0x000fe200000f0eff */
[----:B------:R2:W1:Y:S01]  /*c2b0*/  LDS.128 R60, [R212+0x7800] ;  /* 0x00780000d43c7984 */ /* 0x0004620000000c00 */
[----:B----4-:R-:W-:-:S04]  /*c2c0*/  LEA R70, P0, R71, R80, 0x2 ;  /* 0x0000005047467211 */ /* 0x010fc800078010ff */
[----:B------:R-:W-:Y:S01]  /*c2d0*/  LEA.HI.X R71, R71, R81, R69, 0x2, P0 ;  /* 0x0000005147477211 */ /* 0x000fe200000f1445 */
[----:B------:R-:W-:Y:S08]  /*c2e0*/  @P6 BRA `(.L_x_683) ;  /* 0x0000000000246947 */ /* 0x000ff00003800000 */
[----:B------:R-:W-:Y:S01]  /*c2f0*/  IADD3 R69, P0, PT, R2, R0, RZ ;  /* 0x0000000002457210 */ /* 0x000fe20007f1e0ff */
        /* <DEDUP_REMOVED lines=8> */
.L_x_683:
[----:B------:R-:W-:Y:S05]  /*c380*/  BSYNC.RECONVERGENT B0 ;  /* 0x0000000000007941 */ /* 0x000fea0003800200 */
.L_x_682:
[----:B------:R-:W-:Y:S01]  /*c390*/  VIADD R72, R72, 0x38 ;  /* 0x0000003848487836 */ /* 0x000fe20000000000 */
[-C--:B------:R-:W-:Y:S01]  /*c3a0*/  ISETP.GE.AND P6, PT, R76, R217.reuse, PT ;  /* 0x000000d94c00720c */ /* 0x080fe20003fc6270 */
[----:B-1----:R-:W-:Y:S01]  /*c3b0*/  @!P1 ST.E.128 desc[UR4][R70.64], R56 ;  /* 0x0000003846009985 */ /* 0x002fe2000c101d04 */
[-C--:B------:R-:W-:Y:S01]  /*c3c0*/  ISETP.GE.AND P0, PT, R74, R217.reuse, PT ;  /* 0x000000d94a00720c */ /* 0x080fe20003f06270 */
[----:B------:R-:W-:Y:S02]  /*c3d0*/  IMAD.MOV.U32 R227, RZ, RZ, 0x0 ;  /* 0x00000000ffe37424 */ /* 0x000fe400078e00ff */
[----:B------:R-:W-:Y:S01]  /*c3e0*/  @!P1 ST.E.128 desc[UR4][R70.64+0x100], R28 ;  /* 0x0001001c46009985 */ /* 0x000fe2000c101d04 */
        /* <DEDUP_REMOVED lines=10> */
[----:B---3--:R-:W-:Y:S04]  /*c490*/  @!P6 ST.E.128 desc[UR4][R70.64+0x5100], R8 ;  /* 0x005100084600e985 */ /* 0x008fe8000c101d04 */
[----:B------:R-:W-:Y:S04]  /*c4a0*/  @!P0 ST.E.128 desc[UR4][R70.64+0x6000], R32 ;  /* 0x0060002046008985 */ /* 0x000fe8000c101d04 */
[----:B------:R2:W-:Y:S02]  /*c4b0*/  @!P0 ST.E.128 desc[UR4][R70.64+0x6100], R4 ;  /* 0x0061000446008985 */ /* 0x0005e4000c101d04 */
[----:B--2-4-:R-:W-:Y:S05]  /*c4c0*/  @P1 RET.REL.NODEC R226 `(_ZN5flash24flash_fwd_splitkv_kernelI23Flash_fwd_kernel_traitsILi128ELi64ELi128ELi4ELb0ELb0EN7cutlass6half_tE19Flash_kernel_traitsILi128ELi64ELi128ELi4ES3_EELb0ELb0ELb0ELb0ELb1ELb1ELb1ELb0EEEvNS_16Flash_fwd_paramsE) ;  /* 0xffffff38e2cc1950 */ /* 0x014fea0003c3ffff */
[----:B------:R-:W-:Y:S01]  /*c4d0*/  MOV R227, 0x0 ;  /* 0x0000000000e37802 */ /* 0x000fe20000000f00 */
[----:B------:R-:W-:Y:S04]  /*c4e0*/  ST.E.128 desc[UR4][R70.64+0x7000], R64 ;  /* 0x0070004046007985 */ /* 0x000fe8000c101d04 */
[----:B------:R1:W-:Y:S02]  /*c4f0*/  ST.E.128 desc[UR4][R70.64+0x7100], R60 ;  /* 0x0071003c46007985 */ /* 0x0003e4000c101d04 */
[----:B-1----:R-:W-:Y:S05]  /*c500*/  RET.REL.NODEC R226 `(_ZN5flash24flash_fwd_splitkv_kernelI23Flash_fwd_kernel_traitsILi128ELi64ELi128ELi4ELb0ELb0EN7cutlass6half_tE19Flash_kernel_traitsILi128ELi64ELi128ELi4ES3_EELb0ELb0ELb0ELb0ELb1ELb1ELb1ELb0EEEvNS_16Flash_fwd_paramsE) ;  /* 0xffffff38e2bc7950 */ /* 0x002fea0003c3ffff */
.L_x_681:
[----:B------:R-:W-:Y:S01]  /*c510*/  MOV R7, 0x2 ;  /* 0x0000000200077802 */ /* 0x000fe20000000f00 */
[----:B------:R-:W-:Y:S01]  /*c520*/  IMAD.MOV.U32 R4, RZ, RZ, 0x1f ;  /* 0x0000001fff047424 */ /* 0x000fe200078e00ff */
[----:B------:R-:W-:-:S07]  /*c530*/  MOV R6, 0xffffffff ;  /* 0xffffffff00067802 */ /* 0x000fce0000000f00 */
[----:B-1---5:R-:W-:Y:S05]  /*c540*/  WARPSYNC.COLLECTIVE R6, `(.L_x_684) ;  /* 0x0000000006087348 */ /* 0x022fea0003c00000 */
[----:B------:R2:W3:Y:S02]  /*c550*/  SHFL.BFLY P0, R10, R241, R7, R4 ;  /* 0x0c000007f10a7389 */ /* 0x0004e40000000004 */
[----:B-123-5:R-:W-:Y:S05]  /*c560*/  ENDCOLLECTIVE ;  /* 0x000000000000791b */ /* 0x02efea0003800000 */
.L_x_684:
[----:B------:R-:W-:Y:S02]  /*c570*/  IMAD.MOV.U32 R8, RZ, RZ, R10 ;  /* 0x000000ffff087224 */ /* 0x000fe400078e000a */
[----:B------:R-:W-:Y:S02]  /*c580*/  IMAD.MOV.U32 R7, RZ, RZ, 0x1 ;  /* 0x00000001ff077424 */ /* 0x000fe400078e00ff */
[----:B------:R-:W-:-:S05]  /*c590*/  FADD.FTZ R8, R8, R241 ;  /* 0x000000f108087221 */ /* 0x000fca0000010000 */
[----:B------:R-:W-:-:S07]  /*c5a0*/  MOV R241, R8 ;  /* 0x0000000800f17202 */ /* 0x000fce0000000f00 */
[----:B------:R-:W-:Y:S05]  /*c5b0*/  WARPSYNC.COLLECTIVE R6, `(.L_x_685) ;  /* 0x0000000006087348 */ /* 0x000fea0003c00000 */
[----:B------:R1:W2:Y:S02]  /*c5c0*/  SHFL.BFLY P0, R10, R241, R7, R4 ;  /* 0x0c000007f10a7389 */ /* 0x0002a40000000004 */
[----:B-12---:R-:W-:Y:S05]  /*c5d0*/  ENDCOLLECTIVE ;  /* 0x000000000000791b */ /* 0x006fea0003800000 */
.L_x_685:
[----:B------:R-:W-:Y:S01]  /*c5e0*/  MOV R241, R239 ;  /* 0x000000ef00f17202 */ /* 0x000fe20000000f00 */
[----:B------:R-:W-:Y:S01]  /*c5f0*/  IMAD.MOV.U32 R7, RZ, RZ, 0x2 ;  /* 0x00000002ff077424 */ /* 0x000fe200078e00ff */
[----:B------:R-:W-:-:S07]  /*c600*/  MOV R5, R10 ;  /* 0x0000000a00057202 */ /* 0x000fce0000000f00 */
[----:B------:R-:W-:Y:S05]  /*c610*/  WARPSYNC.COLLECTIVE R6, `(.L_x_686) ;  /* 0x0000000006087348 */ /* 0x000fea0003c00000 */
[----:B------:R1:W2:Y:S02]  /*c620*/  SHFL.BFLY P0, R10, R241, R7, R4 ;  /* 0x0c000007f10a7389 */ /* 0x0002a40000000004 */
[----:B-12---:R-:W-:Y:S05]  /*c630*/  ENDCOLLECTIVE ;  /* 0x000000000000791b */ /* 0x006fea0003800000 */
.L_x_686:
[----:B------:R-:W-:Y:S01]  /*c640*/  FADD.FTZ R5, R8, R5 ;  /* 0x0000000508057221 */ /* 0x000fe20000010000 */
[----:B------:R-:W-:Y:S01]  /*c650*/  FADD.FTZ R9, R10, R239 ;  /* 0x000000ef0a097221 */ /* 0x000fe20000010000 */
[----:B------:R-:W-:-:S04]  /*c660*/  MOV R7, 0x1 ;  /* 0x0000000100077802 */ /* 0x000fc80000000f00 */
[----:B------:R-:W-:-:S07]  /*c670*/  MOV R241, R9 ;  /* 0x0000000900f17202 */ /* 0x000fce0000000f00 */
[----:B------:R-:W-:Y:S05]  /*c680*/  WARPSYNC.COLLECTIVE R6, `(.L_x_687) ;  /* 0x0000000006087348 */ /* 0x000fea0003c00000 */
[----:B------:R1:W2:Y:S02]  /*c690*/  SHFL.BFLY P0, R10, R241, R7, R4 ;  /* 0x0c000007f10a7389 */ /* 0x0002a40000000004 */
[----:B-12---:R-:W-:Y:S05]  /*c6a0*/  ENDCOLLECTIVE ;  /* 0x000000000000791b */ /* 0x006fea0003800000 */
.L_x_687:
[----:B------:R-:W-:Y:S05]  /*c6b0*/  BRA `(.L_x_688) ;  /* 0xfffffff0001c7947 */ /* 0x000fea000383ffff */
.L_x_689:
        /* <DEDUP_REMOVED lines=12> */
.L_x_14897:


//--------------------- .text._ZN5flash24flash_fwd_splitkv_kernelI23Flash_fwd_kernel_traitsILi128ELi64ELi128ELi4ELb0ELb0EN7cutlass6half_tE19Flash_kernel_traitsILi128ELi64ELi128ELi4ES3_EELb0ELb0ELb0ELb0ELb0ELb0ELb0ELb0EEEvNS_16Flash_fwd_paramsE --------------------------
	.section	.text._ZN5flash24flash_fwd_splitkv_kernelI23Flash_fwd_kernel_traitsILi128ELi64ELi128ELi4ELb0ELb0EN7cutlass6half_tE19Flash_kernel_traitsILi128ELi64ELi128ELi4ES3_EELb0ELb0ELb0ELb0ELb0ELb0ELb0ELb0EEEvNS_16Flash_fwd_paramsE,"ax",@progbits
	.align	128
        .global         _ZN5flash24flash_fwd_splitkv_kernelI23Flash_fwd_kernel_traitsILi128ELi64ELi128ELi4ELb0ELb0EN7cutlass6half_tE19Flash_kernel_traitsILi128ELi64ELi128ELi4ES3_EELb0ELb0ELb0ELb0ELb0ELb0ELb0ELb0EEEvNS_16Flash_fwd_paramsE
        .type           _ZN5flash24flash_fwd_splitkv_kernelI23Flash_fwd_kernel_traitsILi128ELi64ELi128ELi4ELb0ELb0EN7cutlass6half_tE19Flash_kernel_traitsILi128ELi64ELi128ELi4ES3_EELb0ELb0ELb0ELb0ELb0ELb0ELb0ELb0EEEvNS_16Flash_fwd_paramsE,@function
        .size           _ZN5flash24flash_fwd_splitkv_kernelI23Flash_fwd_kernel_traitsILi128ELi64ELi128ELi4ELb0ELb0EN7cutlass6half_tE19Flash_kernel_traitsILi128ELi64ELi128ELi4ES3_EELb0ELb0ELb0ELb0ELb0ELb0ELb0ELb0EEEvNS_16Flash_fwd_paramsE,(.L_x_14898 - _ZN5flash24flash_fwd_splitkv_kernelI23Flash_fwd_kernel_traitsILi128ELi64ELi128ELi4ELb0ELb0EN7cutlass6half_tE19Flash_kernel_traitsILi128ELi64ELi128ELi4ES3_EELb0ELb0ELb0ELb0ELb0ELb0ELb0ELb0EEEvNS_16Flash_fwd_paramsE)
        .other          _ZN5flash24flash_fwd_splitkv_kernelI23Flash_fwd_kernel_traitsILi128ELi64ELi128ELi4ELb0ELb0EN7cutlass6half_tE19Flash_kernel_traitsILi128ELi64ELi128ELi4ES3_EELb0ELb0ELb0ELb0ELb0ELb0ELb0ELb0EEEvNS_16Flash_fwd_paramsE,@"STO_CUDA_ENTRY STV_DEFAULT"
_ZN5flash24flash_fwd_splitkv_kernelI23Flash_fwd_kernel_traitsILi128ELi64ELi128ELi4ELb0ELb0EN7cutlass6half_tE19Flash_kernel_traitsILi128ELi64ELi128ELi4ES3_EELb0ELb0ELb0ELb0ELb0ELb0ELb0ELb0EEEvNS_16Flash_fwd_paramsE:
.text._ZN5flash24flash_fwd_splitkv_kernelI23Flash_fwd_kernel_traitsILi128ELi64ELi128ELi4ELb0ELb0EN7cutlass6half_tE19Flash_kernel_traitsILi128ELi64ELi128ELi4ES3_EELb0ELb0ELb0ELb0ELb0ELb0ELb0ELb0EEEvNS_16Flash_fwd_paramsE:
[----:B------:R-:W-:Y:S01]  /*0000*/  LDC R1, c[0x0][0x37c] ;  /* 0x0000df00ff017b82 */ /* 0x000fe20000000800 */
[----:B------:R-:W1:Y:S07]  /*0010*/  S2R R219, SR_CTAID.X ;  /* 0x0000000000db7919 */ /* 0x000e6e0000002500 */
[----:B------:R-:W2:Y:S01]  /*0020*/  LDC.64 R2, c[0x0][0x348] ;  /* 0x0000d200ff027b82 */ /* 0x000ea20000000a00 */
[----:B------:R-:W-:Y:S01]  /*0030*/  BSSY.RECONVERGENT B2, `(.L_x_690) ;  /* 0x0000005000027945 */ /* 0x000fe20003800200 */
[----:B------:R-:W-:Y:S01]  /*0040*/  MOV R216, 0x80 ;  /* 0x0000008000d87802 */ /* 0x000fe20000000f00 */
[----:B------:R-:W3:Y:S01]  /*0050*/  S2R R218, SR_CTAID.Y ;  /* 0x0000000000da7919 */ /* 0x000ee20000002600 */
[----:B------:R-:W4:Y:S05]  /*0060*/  S2R R217, SR_CTAID.Z ;  /* 0x0000000000d97919 */ /* 0x000f2a0000002700 */
[----:B-1234-:R-:W-:Y:S05]  /*0070*/  CALL.REL.NOINC `($_ZN5flash24flash_fwd_splitkv_kernelI23Flash_fwd_kernel_traitsILi128ELi64ELi128ELi4ELb0ELb0EN7cutlass6half_tE19Flash_kernel_traitsILi128ELi64ELi128ELi4ES3_EELb0ELb0ELb0ELb0ELb0ELb0ELb0ELb0EEEvNS_16Flash_fwd_paramsE$_ZN5flash30compute_attn_1rowblock_splitkvI23Flash_fwd_kernel_traitsILi128ELi64ELi128ELi4ELb0ELb0EN7cutlass6half_tE19Flash_kernel_traitsILi128ELi64ELi128ELi4ES3_EELb0ELb0ELb0ELb0ELb0ELb0ELb0ELb0ENS_16Flash_fwd_paramsEEEvRKT8_iiiii) ;  /* 0x0000000000087944 */ /* 0x01efea0003c00000 */
[----:B------:R-:W-:Y:S05]  /*0080*/  BSYNC.RECONVERGENT B2 ;  /* 0x0000000000027941 */ /* 0x000fea0003800200 */
.L_x_690:
[----:B------:R-:W-:Y:S05]  /*0090*/  EXIT ;  /* 0x000000000000794d */ /* 0x000fea0003800000 */
        .type           $_ZN5flash24flash_fwd_splitkv_kernelI23Flash_fwd_kernel_traitsILi128ELi64ELi128ELi4ELb0ELb0EN7cutlass6half_tE19Flash_kernel_traitsILi128ELi64ELi128ELi4ES3_EELb0ELb0ELb0ELb0ELb0ELb0ELb0ELb0EEEvNS_16Flash_fwd_paramsE$_ZN5flash30compute_attn_1rowblock_splitkvI23Flash_fwd_kernel_traitsILi128ELi64ELi128ELi4ELb0ELb0EN7cutlass6half_tE19Flash_kernel_traitsILi128ELi64ELi128ELi4ES3_EELb0ELb0ELb0ELb0ELb0ELb0ELb0ELb0ENS_16Flash_fwd_paramsEEEvRKT8_iiiii,@function
        .size           $_ZN5flash24flash_fwd_splitkv_kernelI23Flash_fwd_kernel_traitsILi128ELi64ELi128ELi4ELb0ELb0EN7cutlass6half_tE19Flash_kernel_traitsILi128ELi64ELi128ELi4ES3_EELb0ELb0ELb0ELb0ELb0ELb0ELb0ELb0EEEvNS_16Flash_fwd_paramsE$_ZN5flash30compute_attn_1rowblock_splitkvI23Flash_fwd_kernel_traitsILi128ELi64ELi128ELi4ELb0ELb0EN7cutlass6half_tE19Flash_kernel_traitsILi128ELi64ELi128ELi4ES3_EELb0ELb0ELb0ELb0ELb0ELb0ELb0ELb0ENS_16Flash_fwd_paramsEEEvRKT8_iiiii,(.L_x_14898 - $_ZN5flash24flash_fwd_splitkv_kernelI23Flash_fwd_kernel_traitsILi128ELi64ELi128ELi4ELb0ELb0EN7cutlass6half_tE19Flash_kernel_traitsILi128ELi64ELi128ELi4ES3_EELb0ELb0ELb0ELb0ELb0ELb0ELb0ELb0EEEvNS_16Flash_fwd_paramsE$_ZN5flash30compute_attn_1rowblock_splitkvI23Flash_fwd_kernel_traitsILi128ELi64ELi128ELi4ELb0ELb0EN7cutlass6half_tE19Flash_kernel_traitsILi128ELi64ELi128ELi4ES3_EELb0ELb0ELb0ELb0ELb0ELb0ELb0ELb0ENS_16Flash_fwd_paramsEEEvRKT8_iiiii)
$_ZN5flash24flash_fwd_splitkv_kernelI23Flash_fwd_kernel_traitsILi128ELi64ELi128ELi4ELb0ELb0EN7cutlass6half_tE19Flash_kernel_traitsILi128ELi64ELi128ELi4ES3_EELb0ELb0ELb0ELb0ELb0ELb0ELb0ELb0EEEvNS_16Flash_fwd_paramsE$_ZN5flash30compute_attn_1rowblock_splitkvI23Flash_fwd_kernel_traitsILi128ELi64ELi128ELi4ELb0ELb0EN7cutlass6half_tE19Flash_kernel_traitsILi128ELi64ELi128ELi4ES3_EELb0ELb0ELb0ELb0ELb0ELb0ELb0ELb0ENS_16Flash_fwd_paramsEEEvRKT8_iiiii:
        /* <DEDUP_REMOVED lines=20> */
[----:B------:R-:W-:-:S05]  /*01e0*/  SHF.R.U32.HI R0, RZ, 0x1e, R218 ;  /* 0x0000001eff007819 */ /* 0x000fca00000116da */
[----:B------:R1:W5:Y:S01]  /*01f0*/  @P2 LD.E R224, desc[UR4][R20.64] ;  /* 0x0000000414e02980 */ /* 0x000362000c101900 */
[----:B------:R-:W-:Y:S01]  /*0200*/  ISETP.NE.U32.AND P2, PT, R14, RZ, PT ;  /* 0x000000ff0e00720c */ /* 0x000fe20003f45070 */
[----:B------:R-:W-:-:S03]  /*0210*/  IMAD.MOV.U32 R11, RZ, RZ, RZ ;  /* 0x000000ffff0b7224 */ /* 0x000fc600078e00ff */
[----:B------:R-:W-:Y:S01]  /*0220*/  ISETP.NE.AND.EX P2, PT, R15, RZ, PT, P2 ;  /* 0x000000ff0f00720c */ /* 0x000fe20003f45320 */
        /* <DEDUP_REMOVED lines=9> */
[----:B------:R-:W2:Y:S02]  /*02c0*/  LD.E.U8 R7, desc[UR4][R2.64+0x1b2] ;  /* 0x0001b20402077980 */ /* 0x000ea4000c101100 */
[----:B--2---:R-:W-:-:S13]  /*02d0*/  ISETP.NE.AND P1, PT, R7, RZ, PT ;  /* 0x000000ff0700720c */ /* 0x004fda0003f25270 */
[----:B------:R-:W-:Y:S05]  /*02e0*/  @!P1 BRA `(.L_x_692) ;  /* 0x0000000000049947 */ /* 0x000fea0003800000 */
[----:B------:R2:W5:Y:S02]  /*02f0*/  LD.E R14, desc[UR4][R16.64] ;  /* 0x00000004100e7980 */ /* 0x000564000c101900 */
.L_x_692:
[----:B------:R-:W-:Y:S05]  /*0300*/  BSYNC.RECONVERGENT B0 ;  /* 0x0000000000007941 */ /* 0x000fea0003800200 */
.L_x_691:
[----:B------:R-:W-:Y:S04]  /*0310*/  BSSY.RECONVERGENT B0, `(.L_x_693) ;  /* 0x0000007000007945 */ /* 0x000fe80003800200 */
[----:B------:R-:W-:Y:S05]  /*0320*/  @!P3 BRA `(.L_x_694) ;  /* 0x000000000014b947 */ /* 0x000fea0003800000 */
[----:B-----5:R-:W3:Y:S02]  /*0330*/  LD.E.U8 R6, desc[UR4][R2.64+0x1b2] ;  /* 0x0001b20402067980 */ /* 0x020ee4000c101100 */
[----:B---3--:R-:W-:-:S13]  /*0340*/  ISETP.NE.AND P1, PT, R6, RZ, PT ;  /* 0x000000ff0600720c */ /* 0x008fda0003f25270 */
[----:B------:R-:W3:Y:S02]  /*0350*/  @P1 LD.E R7, desc[UR4][R16.64+0x4] ;  /* 0x0000040410071980 */ /* 0x000ee4000c101900 */
[----:B---3--:R-:W-:-:S06]  /*0360*/  @P1 IADD3 R6, PT, PT, R7, -R14, RZ ;  /* 0x8000000e07061210 */ /* 0x008fcc0007ffe0ff */
[----:B------:R3:W5:Y:S02]  /*0370*/  @!P1 LD.E R6, desc[UR4][R16.64] ;  /* 0x0000000410069980 */ /* 0x000764000c101900 */
.L_x_694:
[----:B------:R-:W-:Y:S05]  /*0380*/  BSYNC.RECONVERGENT B0 ;  /* 0x0000000000007941 */ /* 0x000fea0003800200 */
.L_x_693:
[----:B------:R-:W-:Y:S01]  /*0390*/  BSSY.RECONVERGENT B1, `(.L_x_695) ;  /* 0x0000011000017945 */ /* 0x000fe20003800200 */
[----:B-----5:R-:W-:-:S03]  /*03a0*/  @P4 IADD3 R9, PT, PT, -R224, R5, RZ ;  /* 0x00000005e0094210 */ /* 0x020fc60007ffe1ff */
[----:B------:R-:W-:Y:S05]  /*03b0*/  @!P0 BRA `(.L_x_696) ;  /* 0x0000000000148947 */ /* 0x000fea0003800000 */
[----:B------:R-:W-:-:S05]  /*03c0*/  IADD3 R6, P0, PT, R12, R4, RZ ;  /* 0x000000040c067210 */ /* 0x000fca0007f1e0ff */
[----:B------:R-:W-:-:S05]  /*03d0*/  IMAD.X R7, R13, 0x1, R0, P0 ;  /* 0x000000010d077824 */ /* 0x000fca00000e0600 */
[----:B------:R-:W4:Y:S02]  /*03e0*/  LD.E R6, desc[UR4][R6.64] ;  /* 0x0000000406067980 */ /* 0x000f24000c101900 */
[----:B----4-:R-:W-:Y:S01]  /*03f0*/  IADD3 R133, PT, PT, R6, -R11, RZ ;  /* 0x8000000b06857210 */ /* 0x010fe20007ffe0ff */
[----:B------:R-:W-:Y:S05]  /*0400*/  BRA `(.L_x_697) ;  /* 0x0000000000247947 */ /* 0x000fea0003800000 */
.L_x_696:
[----:B------:R-:W4:Y:S01]  /*0410*/  LD.E.64 R12, desc[UR4][R2.64+0x108] ;  /* 0x00010804020c7980 */ /* 0x000f22000c101b00 */
[----:B------:R-:W-:Y:S01]  /*0420*/  BSSY.RECONVERGENT B0, `(.L_x_698) ;  /* 0x0000006000007945 */ /* 0x000fe20003800200 */
[----:B------:R-:W-:Y:S01]  /*0430*/  IMAD.MOV.U32 R133, RZ, RZ, RZ ;  /* 0x000000ffff857224 */ /* 0x000fe200078e00ff */
[----:B----4-:R-:W-:-:S04]  /*0440*/  ISETP.NE.U32.AND P0, PT, R12, RZ, PT ;  /* 0x000000ff0c00720c */ /* 0x010fc80003f05070 */
[----:B------:R-:W-:-:S13]  /*0450*/  ISETP.NE.AND.EX P0, PT, R13, RZ, PT, P0 ;  /* 0x000000ff0d00720c */ /* 0x000fda0003f05300 */
[----:B------:R-:W-:Y:S05]  /*0460*/  @!P0 BRA `(.L_x_699) ;  /* 0x0000000000048947 */ /* 0x000fea0003800000 */
[----:B------:R4:W5:Y:S02]  /*0470*/  LD.E R133, desc[UR4][R2.64+0xbc] ;  /* 0x0000bc0402857980 */ /* 0x000964000c101900 */
.L_x_699:
[----:B------:R-:W-:Y:S05]  /*0480*/  BSYNC.RECONVERGENT B0 ;  /* 0x0000000000007941 */ /* 0x000fea0003800200 */
.L_x_698:
[----:B-----5:R-:W-:Y:S02]  /*0490*/  IADD3 R133, PT, PT, R133, R6, -R11 ;  /* 0x0000000685857210 */ /* 0x020fe40007ffe80b */
.L_x_697:
[----:B------:R-:W-:Y:S05]  /*04a0*/  BSYNC.RECONVERGENT B1 ;  /* 0x0000000000017941 */ /* 0x000fea0003800200 */
.L_x_695:
[----:B------:R-:W-:Y:S01]  /*04b0*/  IMAD.SHL.U32 R210, R219, 0x40, RZ ;  /* 0x00000040dbd27824 */ /* 0x000fe200078e00ff */
[----:B------:R-:W-:Y:S01]  /*04c0*/  MOV R6, R216 ;  /* 0x000000d800067202 */ /* 0x000fe20000000f00 */
[----:B------:R-:W-:-:S03]  /*04d0*/  IMAD.MOV.U32 R7, RZ, RZ, 0x0 ;  /* 0x00000000ff077424 */ /* 0x000fc600078e00ff */
[----:B------:R-:W-:-:S13]  /*04e0*/  ISETP.GT.AND P0, PT, R9, R210, PT ;  /* 0x000000d20900720c */ /* 0x000fda0003f04270 */
[----:B-1234-:R-:W-:Y:S05]  /*04f0*/  @!P0 RET.REL.NODEC R6 `(_ZN5flash24flash_fwd_splitkv_kernelI23Flash_fwd_kernel_traitsILi128ELi64ELi128ELi4ELb0ELb0EN7cutlass6half_tE19Flash_kernel_traitsILi128ELi64ELi128ELi4ES3_EELb0ELb0ELb0ELb0ELb0ELb0ELb0ELb0EEEvNS_16Flash_fwd_paramsE) ;  /* 0xfffffff806c08950 */ /* 0x01efea0003c3ffff */
[----:B------:R-:W2:Y:S01]  /*0500*/  LD.E R8, desc[UR4][R2.64+0xb8] ;  /* 0x0000b80402087980 */ /* 0x000ea2000c101900 */
[----:B------:R-:W-:Y:S01]  /*0510*/  VIADD R6, R133, 0x7f ;  /* 0x0000007f85067836 */ /* 0x000fe20000000000 */
[----:B------:R-:W1:Y:S04]  /*0520*/  S2R R198, SR_TID.X ;  /* 0x0000000000c67919 */ /* 0x000e680000002100 */
        /* <DEDUP_REMOVED lines=9> */
[----:B-1----:R-:W-:Y:S05]  /*05c0*/  @P0 BRA `(.L_x_700) ;  /* 0x0000000400f00947 */ /* 0x002fea0003800000 */
[----:B------:R-:W-:Y:S01]  /*05d0*/  ISETP.NE.AND P0, PT, R224, -0x1, PT ;  /* 0xffffffffe000780c */ /* 0x000fe20003f05270 */
[----:B------:R-:W2:Y:S04]  /*05e0*/  LD.E.64 R10, desc[UR4][R2.64+0x88] ;  /* 0x00008804020a7980 */ /* 0x000ea8000c101b00 */
[----:B------:R-:W3:Y:S04]  /*05f0*/  LD.E.64 R20, desc[UR4][R2.64+0x90] ;  /* 0x0000900402147980 */ /* 0x000ee8000c101b00 */
[----:B------:R-:W5:Y:S04]  /*0600*/  LD.E R4, desc[UR4][R2.64+0x60] ;  /* 0x0000600402047980 */ /* 0x000f68000c101900 */
[----:B------:R-:W4:Y:S01]  /*0610*/  @!P0 LD.E.64 R14, desc[UR4][R2.64+0x80] ;  /* 0x00008004020e8980 */ /* 0x000f22000c101b00 */
[----:B------:R-:W-:-:S02]  /*0620*/  IMAD.SHL.U32 R12, R198, 0x8, RZ ;  /* 0x00000008c60c7824 */ /* 0x000fc400078e00ff */
[----:B------:R-:W-:Y:S01]  /*0630*/  IMAD.MOV.U32 R13, RZ, RZ, RZ ;  /* 0x000000ffff0d7224 */ /* 0x000fe200078e00ff */
[----:B------:R-:W5:Y:S02]  /*0640*/  LD.E R5, desc[UR4][R2.64+0xb4] ;  /* 0x0000b40402057980 */ /* 0x000f64000c101900 */
[----:B------:R-:W-:Y:S02]  /*0650*/  LOP3.LUT R12, R12, 0x38, RZ, 0xc0, !PT ;  /* 0x000000380c0c7812 */ /* 0x000fe400078ec0ff */
[----:B------:R-:W5:Y:S04]  /*0660*/  LD.E.64 R6, desc[UR4][R2.64+0xa0] ;  /* 0x0000a00402067980 */ /* 0x000f68000c101b00 */
[----:B------:R-:W5:Y:S04]  /*0670*/  LD.E R0, desc[UR4][R2.64+0xc0] ;  /* 0x0000c00402007980 */ /* 0x000f68000c101900 */
[----:B------:R1:W5:Y:S01]  /*0680*/  LD.E.64 R16, desc[UR4][R2.64+0x70] ;  /* 0x0000700402107980 */ /* 0x000362000c101b00 */
[----:B------:R-:W-:Y:S01]  /*0690*/  ISETP.NE.AND P6, PT, R12, RZ, PT ;  /* 0x000000ff0c00720c */ /* 0x000fe20003fc5270 */
[----:B------:R-:W-:Y:S01]  /*06a0*/  BSSY.RECONVERGENT B0, `(.L_x_701) ;  /* 0x0000024000007945 */ /* 0x000fe20003800200 */
[----:B-1----:R-:W-:-:S02]  /*06b0*/  SHF.R.U32.HI R3, RZ, 0x3, R198 ;  /* 0x00000003ff037819 */ /* 0x002fc400000116c6 */
[----:B------:R-:W-:-:S04]  /*06c0*/  IADD3 R2, PT, PT, -R210, R9, RZ ;  /* 0x00000009d2027210 */ /* 0x000fc80007ffe1ff */
[C---:B------:R-:W-:Y:S02]  /*06d0*/  ISETP.GE.AND P2, PT, R3.reuse, R2, PT ;  /* 0x000000020300720c */ /* 0x040fe40003f46270 */
[----:B------:R-:W-:Y:S01]  /*06e0*/  IADD3 R9, PT, PT, R3, 0x20, RZ ;  /* 0x0000002003097810 */ /* 0x000fe20007ffe0ff */
[----:B--2---:R-:W-:-:S04]  /*06f0*/  IMAD.WIDE.U32 R22, R210, R10, R12 ;  /* 0x0000000ad2167225 */ /* 0x004fc800078e000c */
[----:B----4-:R-:W-:Y:S02]  /*0700*/  @!P0 IMAD R8, R15, R218, RZ ;  /* 0x000000da0f088224 */ /* 0x010fe400078e02ff */
[----:B------:R-:W-:Y:S02]  /*0710*/  @P0 IMAD R15, R11, R224, RZ ;  /* 0x000000e00b0f0224 */ /* 0x000fe400078e02ff */
[----:B------:R-:W-:-:S04]  /*0720*/  @!P0 IMAD.WIDE.U32 R18, R14, R218, RZ ;  /* 0x000000da0e128225 */ /* 0x000fc800078e00ff */
[----:B------:R-:W-:Y:S01]  /*0730*/  @P0 IMAD.WIDE.U32 R224, R10, R224, RZ ;  /* 0x000000e00ae00225 */ /* 0x000fe200078e00ff */
[----:B------:R-:W-:-:S03]  /*0740*/  @!P0 IADD3 R8, PT, PT, R19, R8, RZ ;  /* 0x0000000813088210 */ /* 0x000fc60007ffe0ff */
[----:B------:R-:W-:Y:S01]  /*0750*/  @!P0 IMAD.MOV.U32 R14, RZ, RZ, R18 ;  /* 0x000000ffff0e8224 */ /* 0x000fe200078e0012 */
[----:B------:R-:W-:Y:S01]  /*0760*/  @P0 MOV R14, R224 ;  /* 0x000000e0000e0202 */ /* 0x000fe20000000f00 */
[----:B------:R-:W-:Y:S02]  /*0770*/  @P0 IMAD.IADD R8, R225, 0x1, R15 ;  /* 0x00000001e1080824 */ /* 0x000fe400078e020f */
[----:B------:R-:W-:Y:S01]  /*0780*/  IMAD R15, R11, R210, RZ ;  /* 0x000000d20b0f7224 */ /* 0x000fe200078e02ff */
[----:B------:R-:W-:-:S04]  /*0790*/  IADD3 R14, P0, PT, R14, R22, RZ ;  /* 0x000000160e0e7210 */ /* 0x000fc80007f1e0ff */
[----:B------:R-:W-:Y:S01]  /*07a0*/  IADD3.X R15, PT, PT, R8, R23, R15, P0, !PT ;  /* 0x00000017080f7210 */ /* 0x000fe200007fe40f */
[----:B------:R-:W-:Y:S02]  /*07b0*/  VIADD R19, R3, 0x10 ;  /* 0x0000001003137836 */ /* 0x000fe40000000000 */
[-C--:B---3--:R-:W-:Y:S02]  /*07c0*/  IMAD R23, R21, R217.reuse, RZ ;  /* 0x000000d915177224 */ /* 0x088fe400078e02ff */
[----:B------:R-:W-:Y:S01]  /*07d0*/  IMAD.WIDE.U32 R20, R20, R217, R14 ;  /* 0x000000d914147225 */ /* 0x000fe200078e000e */
[CC--:B------:R-:W-:Y:S02]  /*07e0*/  ISETP.GE.AND P1, PT, R19.reuse, R2.reuse, PT ;  /* 0x000000021300720c */ /* 0x0c0fe40003f26270 */
[-C--:B------:R-:W-:Y:S01]  /*07f0*/  ISETP.GE.OR P4, PT, R19, R2.reuse, P6 ;  /* 0x000000021300720c */ /* 0x080fe20003786670 */
[----:B------:R-:W-:Y:S01]  /*0800*/  IMAD.IADD R23, R21, 0x1, R23 ;  /* 0x0000000115177824 */ /* 0x000fe200078e0217 */
[----:B------:R-:W-:-:S02]  /*0810*/  ISETP.GE.AND P0, PT, R9, R2, PT ;  /* 0x000000020900720c */ /* 0x000fc40003f06270 */
[----:B------:R-:W-:Y:S01]  /*0820*/  LOP3.LUT R15, R12, 0x40, RZ, 0xfc, !PT ;  /* 0x000000400c0f7812 */ /* 0x000fe200078efcff */
[----:B------:R-:W-:Y:S10]  /*0830*/  @P2 BRA `(.L_x_702) ;  /* 0x0000000000282947 */ /* 0x000ff40003800000 */
[----:B------:R-:W-:Y:S01]  /*0840*/  IMAD.MOV.U32 R22, RZ, RZ, R20 ;  /* 0x000000ffff167224 */ /* 0x000fe200078e0014 */
[-C--:B-----5:R-:W-:Y:S01]  /*0850*/  ISETP.GE.AND P5, PT, R12, R0.reuse, PT ;  /* 0x000000000c00720c */ /* 0x0a0fe20003fa6270 */
[-C--:B------:R-:W-:Y:S01]  /*0860*/  IMAD R8, R11, R3.reuse, RZ ;  /* 0x000000030b087224 */ /* 0x080fe200078e02ff */
[----:B------:R-:W-:Y:S01]  /*0870*/  ISETP.GE.AND P3, PT, R15, R0, PT ;  /* 0x000000000f00720c */ /* 0x000fe20003f66270 */
[----:B------:R-:W-:-:S04]  /*0880*/  IMAD.WIDE.U32 R18, R10, R3, R22 ;  /* 0x000000030a127225 */ /* 0x000fc800078e0016 */
[----:B------:R-:W-:Y:S01]  /*0890*/  IMAD.IADD R8, R19, 0x1, R8 ;  /* 0x0000000113087824 */ /* 0x000fe200078e0208 */
[----:B------:R-:W-:-:S04]  /*08a0*/  LEA R24, P2, R18, R16, 0x1 ;  /* 0x0000001012187211 */ /* 0x000fc800078408ff */
[----:B------:R-:W-:-:S05]  /*08b0*/  LEA.HI.X R25, R18, R17, R8, 0x1, P2 ;  /* 0x0000001112197211 */ /* 0x000fca00010f0c08 */
[----:B------:R1:W-:Y:S04]  /*08c0*/  @!P5 ST.E.128 desc[UR4][R24.64], RZ ;  /* 0x000000ff1800d985 */ /* 0x0003e8000c101d04 */
[----:B------:R1:W-:Y:S02]  /*08d0*/  @!P3 ST.E.128 desc[UR4][R24.64+0x80], RZ ;  /* 0x000080ff1800b985 */ /* 0x0003e4000c101d04 */
.L_x_702:
[----:B------:R-:W-:Y:S05]  /*08e0*/  BSYNC.RECONVERGENT B0 ;  /* 0x0000000000007941 */ /* 0x000fea0003800200 */
.L_x_701:
[----:B------:R-:W-:Y:S01]  /*08f0*/  BSSY.RECONVERGENT B0, `(.L_x_703) ;  /* 0x0000011000007945 */ /* 0x000fe20003800200 */
[----:B------:R-:W-:-:S03]  /*0900*/  ISETP.GE.OR P3, PT, R9, R2, P6 ;  /* 0x000000020900720c */ /* 0x000fc60003766670 */
[----:B------:R-:W-:Y:S10]  /*0910*/  @P1 BRA `(.L_x_704) ;  /* 0x0000000000381947 */ /* 0x000ff40003800000 */
[----:B------:R-:W-:Y:S01]  /*0920*/  IADD3 R19, P1, PT, R3, 0x10, RZ ;  /* 0x0000001003137810 */ /* 0x000fe20007f3e0ff */
[----:B-1----:R-:W-:Y:S01]  /*0930*/  IMAD.MOV.U32 R24, RZ, RZ, R20 ;  /* 0x000000ffff187224 */ /* 0x002fe200078e0014 */
[----:B------:R-:W-:Y:S02]  /*0940*/  MOV R25, R23 ;  /* 0x0000001700197202 */ /* 0x000fe40000000f00 */
[-C--:B-----5:R-:W-:Y:S01]  /*0950*/  ISETP.GE.AND P2, PT, R12, R0.reuse, PT ;  /* 0x000000000c00720c */ /* 0x0a0fe20003f46270 */
[----:B------:R-:W-:Y:S01]  /*0960*/  IMAD.X R9, RZ, RZ, RZ, P1 ;  /* 0x000000ffff097224 */ /* 0x000fe200008e06ff */
[----:B------:R-:W-:Y:S01]  /*0970*/  ISETP.GE.AND P1, PT, R15, R0, PT ;  /* 0x000000000f00720c */ /* 0x000fe20003f26270 */
[----:B------:R-:W-:-:S04]  /*0980*/  IMAD.WIDE.U32 R24, R10, R19, R24 ;  /* 0x000000130a187225 */ /* 0x000fc800078e0018 */
[----:B------:R-:W-:Y:S01]  /*0990*/  IMAD R9, R9, R10, RZ ;  /* 0x0000000a09097224 */ /* 0x000fe200078e02ff */
[----:B------:R-:W-:-:S03]  /*09a0*/  LEA R8, P5, R24, R16, 0x1 ;  /* 0x0000001018087211 */ /* 0x000fc600078a08ff */
[----:B------:R-:W-:-:S04]  /*09b0*/  IMAD R9, R11, R19, R9 ;  /* 0x000000130b097224 */ /* 0x000fc800078e0209 */
[----:B------:R-:W-:-:S05]  /*09c0*/  IMAD.IADD R9, R25, 0x1, R9 ;  /* 0x0000000119097824 */ /* 0x000fca00078e0209 */
[----:B------:R-:W-:-:S05]  /*09d0*/  LEA.HI.X R9, R24, R17, R9, 0x1, P5 ;  /* 0x0000001118097211 */ /* 0x000fca00028f0c09 */
[----:B------:R2:W-:Y:S04]  /*09e0*/  @!P2 ST.E.128 desc[UR4][R8.64], RZ ;  /* 0x000000ff0800a985 */ /* 0x0005e8000c101d04 */
[----:B------:R2:W-:Y:S02]  /*09f0*/  @!P1 ST.E.128 desc[UR4][R8.64+0x80], RZ ;  /* 0x000080ff08009985 */ /* 0x0005e4000c101d04 */
.L_x_704:
[----:B------:R-:W-:Y:S05]  /*0a00*/  BSYNC.RECONVERGENT B0 ;  /* 0x0000000000007941 */ /* 0x000fea0003800200 */
.L_x_703:
[----:B-----5:R-:W-:Y:S01]  /*0a10*/  IMAD R4, R4, R218, R217 ;  /* 0x000000da04047224 */ /* 0x020fe200078e02d9 */
[----:B------:R-:W-:Y:S01]  /*0a20*/  BSSY.RECONVERGENT B0, `(.L_x_705) ;  /* 0x0000013000007945 */ /* 0x000fe20003800200 */
[----:B------:R-:W-:Y:S02]  /*0a30*/  ISETP.GE.OR P5, PT, R3, R2, P6 ;  /* 0x000000020300720c */ /* 0x000fe400037a6670 */
[----:B------:R-:W-:Y:S01]  /*0a40*/  IMAD R210, R5, R4, R210 ;  /* 0x0000000405d27224 */ /* 0x000fe200078e02d2 */
[----:B------:R-:W-:Y:S01]  /*0a50*/  IADD3 R19, PT, PT, R3, 0x30, RZ ;  /* 0x0000003003137810 */ /* 0x000fe20007ffe0ff */
[----:B------:R-:W-:Y:S09]  /*0a60*/  @P0 BRA `(.L_x_706) ;  /* 0x0000000000380947 */ /* 0x000ff20003800000 */
[----:B--2---:R-:W-:Y:S01]  /*0a70*/  IADD3 R9, P0, PT, R3, 0x20, RZ ;  /* 0x0000002003097810 */ /* 0x004fe20007f1e0ff */
[----:B-1----:R-:W-:Y:S01]  /*0a80*/  IMAD.MOV.U32 R24, RZ, RZ, R20 ;  /* 0x000000ffff187224 */ /* 0x002fe200078e0014 */
[----:B------:R-:W-:Y:S02]  /*0a90*/  MOV R25, R23 ;  /* 0x0000001700197202 */ /* 0x000fe40000000f00 */
[-C--:B------:R-:W-:Y:S01]  /*0aa0*/  ISETP.GE.AND P1, PT, R12, R0.reuse, PT ;  /* 0x000000000c00720c */ /* 0x080fe20003f26270 */
        /* <DEDUP_REMOVED lines=10> */
.L_x_706:
[----:B------:R-:W-:Y:S05]  /*0b50*/  BSYNC.RECONVERGENT B0 ;  /* 0x0000000000007941 */ /* 0x000fea0003800200 */
.L_x_705:
[CC--:B------:R-:W-:Y:S01]  /*0b60*/  ISETP.GE.AND P1, PT, R19.reuse, R2.reuse, PT ;  /* 0x000000021300720c */ /* 0x0c0fe20003f26270 */
[----:B------:R-:W-:Y:S01]  /*0b70*/  BSSY.RECONVERGENT B0, `(.L_x_707) ;  /* 0x0000018000007945 */ /* 0x000fe20003800200 */
[C---:B---3--:R-:W-:Y:S01]  /*0b80*/  IADD3 R5, P0, PT, R210.reuse, R3, RZ ;  /* 0x00000003d2057210 */ /* 0x048fe20007f1e0ff */
[----:B------:R-:W-:Y:S01]  /*0b90*/  @!P4 IMAD.MOV.U32 R4, RZ, RZ, 0x7f800000 ;  /* 0x7f800000ff04c424 */ /* 0x000fe200078e00ff */
[----:B------:R-:W-:Y:S01]  /*0ba0*/  ISETP.GE.OR P6, PT, R19, R2, P6 ;  /* 0x000000021300720c */ /* 0x000fe200037c6670 */
[----:B------:R-:W-:Y:S01]  /*0bb0*/  @!P3 IMAD.MOV.U32 R2, RZ, RZ, 0x7f800000 ;  /* 0x7f800000ff02b424 */ /* 0x000fe200078e00ff */
[----:B------:R-:W-:Y:S02]  /*0bc0*/  LEA.HI.X.SX32 R210, R210, RZ, 0x1, P0 ;  /* 0x000000ffd2d27211 */ /* 0x000fe400000f0eff */
[----:B--2---:R-:W-:-:S04]  /*0bd0*/  LEA R8, P0, R5, R6, 0x2 ;  /* 0x0000000605087211 */ /* 0x004fc800078010ff */
[----:B------:R-:W-:Y:S01]  /*0be0*/  LEA.HI.X R9, R5, R7, R210, 0x2, P0 ;  /* 0x0000000705097211 */ /* 0x000fe200000f14d2 */
[----:B------:R-:W-:Y:S01]  /*0bf0*/  @!P5 IMAD.MOV.U32 R5, RZ, RZ, 0x7f800000 ;  /* 0x7f800000ff05d424 */ /* 0x000fe200078e00ff */
[----:B------:R-:W-:Y:S07]  /*0c00*/  @P1 BRA `(.L_x_708) ;  /* 0x0000000000381947 */ /* 0x000fee0003800000 */
[----:B------:R-:W-:Y:S01]  /*0c10*/  IADD3 R7, P0, PT, R3, 0x30, RZ ;  /* 0x0000003003077810 */ /* 0x000fe20007f1e0ff */
[----:B------:R-:W-:Y:S01]  /*0c20*/  IMAD.MOV.U32 R18, RZ, RZ, R20 ;  /* 0x000000ffff127224 */ /* 0x000fe200078e0014 */
        /* <DEDUP_REMOVED lines=12> */
.L_x_708:
[----:B------:R-:W-:Y:S05]  /*0cf0*/  BSYNC.RECONVERGENT B0 ;  /* 0x0000000000007941 */ /* 0x000fea0003800200 */
.L_x_707:
[----:B------:R-:W-:Y:S01]  /*0d00*/  MOV R217, 0x0 ;  /* 0x0000000000d97802 */ /* 0x000fe20000000f00 */
[----:B------:R-:W-:Y:S04]  /*0d10*/  @!P5 ST.E desc[UR4][R8.64], R5 ;  /* 0x000000050800d985 */ /* 0x000fe8000c101904 */
[----:B------:R-:W-:Y:S04]  /*0d20*/  @!P4 ST.E desc[UR4][R8.64+0x40], R4 ;  /* 0x000040040800c985 */ /* 0x000fe8000c101904 */
[----:B------:R1:W-:Y:S02]  /*0d30*/  @!P3 ST.E desc[UR4][R8.64+0x80], R2 ;  /* 0x000080020800b985 */ /* 0x0003e4000c101904 */
[----:B-12---:R-:W-:Y:S05]  /*0d40*/  @P6 RET.REL.NODEC R216 `(_ZN5flash24flash_fwd_splitkv_kernelI23Flash_fwd_kernel_traitsILi128ELi64ELi128ELi4ELb0ELb0EN7cutlass6half_tE19Flash_kernel_traitsILi128ELi64ELi128ELi4ES3_EELb0ELb0ELb0ELb0ELb0ELb0ELb0ELb0EEEvNS_16Flash_fwd_paramsE) ;  /* 0xfffffff0d8ac6950 */ /* 0x006fea0003c3ffff */
[----:B------:R-:W-:Y:S02]  /*0d50*/  MOV R3, 0x7f800000 ;  /* 0x7f80000000037802 */ /* 0x000fe40000000f00 */
[----:B------:R-:W-:-:S03]  /*0d60*/  MOV R217, 0x0 ;  /* 0x0000000000d97802 */ /* 0x000fc60000000f00 */
[----:B------:R1:W-:Y:S02]  /*0d70*/  ST.E desc[UR4][R8.64+0xc0], R3 ;  /* 0x0000c00308007985 */ /* 0x0003e4000c101904 */
[----:B-1----:R-:W-:Y:S05]  /*0d80*/  RET.REL.NODEC R216 `(_ZN5flash24flash_fwd_splitkv_kernelI23Flash_fwd_kernel_traitsILi128ELi64ELi128ELi4ELb0ELb0EN7cutlass6half_tE19Flash_kernel_traitsILi128ELi64ELi128ELi4ES3_EELb0ELb0ELb0ELb0ELb0ELb0ELb0ELb0EEEvNS_16Flash_fwd_paramsE) ;  /* 0xfffffff0d89c7950 */ /* 0x002fea0003c3ffff */
.L_x_700:
        /* <DEDUP_REMOVED lines=51> */
[----:B------:R-:W-:Y:S02]  /*10c0*/  LEA.HI.X R227, R14, R229, R227, 0x2, P0 ;  /* 0x000000e50ee37211 */ /* 0x000fe400000f14e3 */
[----:B------:R-:W3:Y:S01]  /*10d0*/  LD.E.64 R14, desc[UR4][R138.64+0x28] ;  /* 0x000028048a0e7980 */ /* 0x000ee2000c101b00 */
[----:B------:R-:W-:-:S05]  /*10e0*/  IMAD.WIDE R4, R8, 0x4, R226 ;  /* 0x0000000408047825 */ /* 0x000fca00078e02e2 */
[----:B------:R1:W2:Y:S01]  /*10f0*/  LD.E R0, desc[UR4][R4.64] ;  /* 0x0000000404007980 */ /* 0x0002a2000c101900 */
[----:B----4-:R-:W-:-:S04]  /*1100*/  IABS R7, R12 ;  /* 0x0000000c00077213 */ /* 0x010fc80000000000 */
[----:B------:R-:W4:Y:S08]  /*1110*/  I2F.RP R13, R7 ;  /* 0x00000007000d7306 */ /* 0x000f300000209400 */
[----:B----45:R-:W4:Y:S02]  /*1120*/  MUFU.RCP R10, R13 ;  /* 0x0000000d000a7308 */ /* 0x030f240000001000 */
[----:B----4-:R-:W-:-:S06]  /*1130*/  IADD3 R10, PT, PT, R10, 0xffffffe, RZ ;  /* 0x0ffffffe0a0a7810 */ /* 0x010fcc0007ffe0ff */
        /* <DEDUP_REMOVED lines=12> */
[----:B------:R-:W-:Y:S01]  /*1200*/  ISETP.GE.U32.AND P2, PT, R4, R7, PT ;  /* 0x000000070400720c */ /* 0x000fe20003f46070 */
[----:B------:R-:W-:Y:S01]  /*1210*/  IMAD.MOV R4, RZ, RZ, -R8 ;  /* 0x000000ffff047224 */ /* 0x000fe200078e0a08 */
[----:B------:R-:W-:Y:S02]  /*1220*/  LOP3.LUT R8, R217, R12, RZ, 0x3c, !PT ;  /* 0x0000000cd9087212 */ /* 0x000fe400078e3cff */
[----:B------:R-:W-:Y:S02]  /*1230*/  @!P1 IADD3 R5, PT, PT, R5, 0x1, RZ ;  /* 0x0000000105059810 */ /* 0x000fe40007ffe0ff */
[----:B------:R-:W-:Y:S02]  /*1240*/  ISETP.GE.AND P0, PT, R8, RZ, PT ;  /* 0x000000ff0800720c */ /* 0x000fe40003f06270 */
[----:B------:R-:W-:Y:S01]  /*1250*/  ISETP.NE.AND P1, PT, R12, RZ, PT ;  /* 0x000000ff0c00720c */ /* 0x000fe20003f25270 */
[----:B------:R-:W-:-:S04]  /*1260*/  IMAD R4, R11, R4, R222 ;  /* 0x000000040b047224 */ /* 0x000fc800078e02de */
[----:B------:R-:W-:Y:S01]  /*1270*/  @P2 VIADD R5, R5, 0x1 ;  /* 0x0000000105052836 */ /* 0x000fe20000000000 */
[----:B------:R-:W-:Y:S02]  /*1280*/  SHF.R.S32.HI R11, RZ, 0x1f, R4 ;  /* 0x0000001fff0b7819 */ /* 0x000fe40000011404 */
[----:B--2---:R-:W-:Y:S01]  /*1290*/  SHF.R.S32.HI R7, RZ, 0x1f, R0 ;  /* 0x0000001fff077819 */ /* 0x004fe20000011400 */
[-C--:B------:R-:W-:Y:S02]  /*12a0*/  IMAD R6, R19, R0.reuse, RZ ;  /* 0x0000000013067224 */ /* 0x080fe400078e02ff */
[----:B------:R-:W-:-:S04]  /*12b0*/  IMAD.WIDE.U32 R20, R18, R0, RZ ;  /* 0x0000000012147225 */ /* 0x000fc800078e00ff */
[----:B------:R-:W-:Y:S02]  /*12c0*/  IMAD R6, R18, R7, R6 ;  /* 0x0000000712067224 */ /* 0x000fe400078e0206 */
[----:B------:R-:W-:Y:S02]  /*12d0*/  IMAD.MOV.U32 R19, RZ, RZ, R5 ;  /* 0x000000ffff137224 */ /* 0x000fe400078e0005 */
[----:B------:R-:W-:Y:S01]  /*12e0*/  IMAD R5, R207, R4, RZ ;  /* 0x00000004cf057224 */ /* 0x000fe200078e02ff */
[----:B------:R-:W-:Y:S02]  /*12f0*/  IADD3 R21, PT, PT, R21, R6, RZ ;  /* 0x0000000615157210 */ /* 0x000fe40007ffe0ff */
[----:B------:R-:W-:Y:S01]  /*1300*/  @!P0 IADD3 R19, PT, PT, -R19, RZ, RZ ;  /* 0x000000ff13138210 */ /* 0x000fe20007ffe1ff */
[----:B------:R-:W-:Y:S01]  /*1310*/  IMAD R5, R206, R11, R5 ;  /* 0x0000000bce057224 */ /* 0x000fe200078e0205 */
[----:B------:R-:W-:Y:S01]  /*1320*/  @!P1 LOP3.LUT R19, RZ, R12, RZ, 0x33, !PT ;  /* 0x0000000cff139212 */ /* 0x000fe200078e33ff */
[----:B------:R-:W-:-:S04]  /*1330*/  IMAD.WIDE.U32 R20, R4, R206, R20 ;  /* 0x000000ce04147225 */ /* 0x000fc800078e0014 */
[----:B------:R-:W-:Y:S01]  /*1340*/  IMAD.IADD R21, R21, 0x1, R5 ;  /* 0x0000000115157824 */ /* 0x000fe200078e0205 */
[----:B------:R-:W-:Y:S01]  /*1350*/  SHF.R.S32.HI R5, RZ, 0x1f, R19 ;  /* 0x0000001fff057819 */ /* 0x000fe20000011413 */
        /* <DEDUP_REMOVED lines=11> */
.L_x_710:
[----:B------:R-:W2:Y:S01]  /*1410*/  LD.E R12, desc[UR4][R2.64+0x68] ;  /* 0x00006804020c7980 */ /* 0x000ea2000c101900 */
[----:B------:R-:W-:-:S03]  /*1420*/  ISETP.NE.AND P2, PT, R14, -0x1, PT ;  /* 0xffffffff0e00780c */ /* 0x000fc60003f45270 */
[----:B------:R-:W3:Y:S01]  /*1430*/  LD.E.64 R206, desc[UR4][R2.64+0x38] ;  /* 0x0000380402ce7980 */ /* 0x000ee2000c101b00 */
[----:B------:R-:W-:Y:S02]  /*1440*/  MOV R138, R2 ;  /* 0x00000002008a7202 */ /* 0x000fe40000000f00 */
[----:B------:R-:W-:Y:S01]  /*1450*/  MOV R139, R3 ;  /* 0x00000003008b7202 */ /* 0x000fe20000000f00 */
[----:B------:R4:W5:Y:S04]  /*1460*/  LD.E.64 R34, desc[UR4][R2.64+0x58] ;  /* 0x0000580402227980 */ /* 0x000968000c101b00 */
[----:B------:R-:W4:Y:S04]  /*1470*/  LD.E.64 R208, desc[UR4][R138.64+0x40] ;  /* 0x000040048ad07980 */ /* 0x000f28000c101b00 */
[----:B------:R-:W4:Y:S04]  /*1480*/  @!P2 LD.E.64 R20, desc[UR4][R2.64+0x20] ;  /* 0x000020040214a980 */ /* 0x000f28000c101b00 */
[----:B------:R-:W4:Y:S04]  /*1490*/  @!P2 LD.E.64 R18, desc[UR4][R2.64+0x28] ;  /* 0x000028040212a980 */ /* 0x000f28000c101b00 */
[----:B------:R-:W4:Y:S01]  /*14a0*/  LD.E.64 R16, desc[UR4][R138.64+0x50] ;  /* 0x000050048a107980 */ /* 0x000f22000c101b00 */
[----:B------:R-:W-:Y:S01]  /*14b0*/  IMAD.MOV.U32 R22, RZ, RZ, RZ ;  /* 0x000000ffff167224 */ /* 0x000fe200078e00ff */
[----:B------:R-:W-:-:S02]  /*14c0*/  LEA R222, R32, 0xffffff80, 0x7 ;  /* 0xffffff8020de7811 */ /* 0x000fc400078e38ff */
[----:B------:R-:W-:Y:S02]  /*14d0*/  CS2R R226, SRZ ;  /* 0x0000000000e27805 */ /* 0x000fe4000001ff00 */
[----:B--2---:R-:W-:-:S04]  /*14e0*/  IABS R0, R12 ;  /* 0x0000000c00007213 */ /* 0x004fc80000000000 */
[----:B------:R-:W2:Y:S08]  /*14f0*/  I2F.RP R8, R0 ;  /* 0x0000000000087306 */ /* 0x000eb00000209400 */
[----:B--2---:R-:W2:Y:S02]  /*1500*/  MUFU.RCP R6, R8 ;  /* 0x0000000800067308 */ /* 0x004ea40000001000 */
[----:B--2---:R-:W-:-:S06]  /*1510*/  VIADD R6, R6, 0xffffffe ;  /* 0x0ffffffe06067836 */ /* 0x004fcc0000000000 */
[----:B------:R-:W2:Y:S01]  /*1520*/  F2I.FTZ.U32.TRUNC.NTZ R23, R6 ;  /* 0x0000000600177305 */ /* 0x000ea2000021f000 */
[----:B-1----:R-:W-:Y:S02]  /*1530*/  IABS R5, R12 ;  /* 0x0000000c00057213 */ /* 0x002fe40000000000 */
[----:B--2---:R-:W-:-:S05]  /*1540*/  IADD3 R4, PT, PT, RZ, -R23, RZ ;  /* 0x80000017ff047210 */ /* 0x004fca0007ffe0ff */
[----:B------:R-:W-:Y:S01]  /*1550*/  IMAD R7, R4, R0, RZ ;  /* 0x0000000004077224 */ /* 0x000fe200078e02ff */
[----:B------:R-:W-:-:S03]  /*1560*/  IABS R4, R217 ;  /* 0x000000d900047213 */ /* 0x000fc60000000000 */
[----:B------:R-:W-:Y:S01]  /*1570*/  IMAD.HI.U32 R7, R23, R7, R22 ;  /* 0x0000000717077227 */ /* 0x000fe200078e0016 */
[----:B------:R-:W-:-:S05]  /*1580*/  IADD3 R5, PT, PT, RZ, -R5, RZ ;  /* 0x80000005ff057210 */ /* 0x000fca0007ffe0ff */
[----:B------:R-:W-:-:S04]  /*1590*/  IMAD.HI.U32 R8, R7, R4, RZ ;  /* 0x0000000407087227 */ /* 0x000fc800078e00ff */
[----:B------:R-:W-:Y:S01]  /*15a0*/  IMAD R5, R8, R5, R4 ;  /* 0x0000000508057224 */ /* 0x000fe200078e0204 */
[----:B------:R-:W-:-:S04]  /*15b0*/  @!P2 SHF.R.S32.HI R4, RZ, 0x1f, R11 ;  /* 0x0000001fff04a819 */ /* 0x000fc8000001140b */
[----:B------:R-:W-:Y:S01]  /*15c0*/  ISETP.GT.U32.AND P1, PT, R0, R5, PT ;  /* 0x000000050000720c */ /* 0x000fe20003f24070 */
[-C--:B---3--:R-:W-:Y:S02]  /*15d0*/  @!P2 IMAD R7, R207, R11.reuse, RZ ;  /* 0x0000000bcf07a224 */ /* 0x088fe400078e02ff */
[----:B------:R-:W-:-:S04]  /*15e0*/  @!P2 IMAD.WIDE.U32 R22, R206, R11, RZ ;  /* 0x0000000bce16a225 */ /* 0x000fc800078e00ff */
[----:B------:R-:W-:Y:S01]  /*15f0*/  @!P2 IMAD R4, R4, R206, R7 ;  /* 0x000000ce0404a224 */ /* 0x000fe200078e0207 */
[----:B-----5:R-:W-:Y:S01]  /*1600*/  @!P2 SHF.R.S32.HI R6, RZ, 0x1f, R10 ;  /* 0x0000001fff06a819 */ /* 0x020fe2000001140a */
[----:B----4-:R-:W-:Y:S02]  /*1610*/  @!P2 IMAD R7, R21, R10, RZ ;  /* 0x0000000a1507a224 */ /* 0x010fe400078e02ff */
[----:B------:R-:W-:Y:S01]  /*1620*/  @!P2 IMAD.IADD R23, R23, 0x1, R4 ;  /* 0x000000011717a824 */ /* 0x000fe200078e0204 */
[----:B------:R-:W-:Y:S02]  /*1630*/  @P2 IADD3 R4, PT, PT, R11, R14, RZ ;  /* 0x0000000e0b042210 */ /* 0x000fe40007ffe0ff */
        /* <DEDUP_REMOVED lines=8> */
[----:B------:R-:W-:Y:S02]  /*16c0*/  ISETP.GE.AND P0, PT, R4, RZ, PT ;  /* 0x000000ff0400720c */ /* 0x000fe40003f06270 */
[----:B------:R-:W-:Y:S01]  /*16d0*/  ISETP.NE.AND P1, PT, R12, RZ, PT ;  /* 0x000000ff0c00720c */ /* 0x000fe20003f25270 */
[----:B------:R-:W-:Y:S01]  /*16e0*/  @!P2 IMAD.IADD R7, R23, 0x1, R7 ;  /* 0x000000011707a824 */ /* 0x000fe200078e0207 */
[----:B------:R-:W-:Y:S01]  /*16f0*/  @!P2 MOV R6, R22 ;  /* 0x000000160006a202 */ /* 0x000fe20000000f00 */
[----:B------:R-:W-:Y:S01]  /*1700*/  @P2 IMAD.MOV.U32 R6, RZ, RZ, R20 ;  /* 0x000000ffff062224 */ /* 0x000fe200078e0014 */
[----:B------:R-:W-:Y:S01]  /*1710*/  @P2 IADD3 R7, PT, PT, R21, R0, RZ ;  /* 0x0000000015072210 */ /* 0x000fe20007ffe0ff */
[----:B------:R-:W-:Y:S01]  /*1720*/  @!P2 IMAD R0, R209, R11, RZ ;  /* 0x0000000bd100a224 */ /* 0x000fe200078e02ff */
[----:B------:R-:W-:-:S02]  /*1730*/  @!P2 SHF.R.S32.HI R5, RZ, 0x1f, R11 ;  /* 0x0000001fff05a819 */ /* 0x000fc4000001140b */
[----:B------:R-:W-:Y:S01]  /*1740*/  @P3 IADD3 R8, PT, PT, R8, 0x1, RZ ;  /* 0x0000000108083810 */ /* 0x000fe20007ffe0ff */
[-C--:B------:R-:W-:Y:S02]  /*1750*/  IMAD R4, R207, R222.reuse, RZ ;  /* 0x000000decf047224 */ /* 0x080fe400078e02ff */
[----:B------:R-:W-:Y:S01]  /*1760*/  IMAD.WIDE.U32 R6, R206, R222, R6 ;  /* 0x000000dece067225 */ /* 0x000fe200078e0006 */
[----:B------:R-:W-:Y:S02]  /*1770*/  @!P0 IADD3 R8, PT, PT, -R8, RZ, RZ ;  /* 0x000000ff08088210 */ /* 0x000fe40007ffe1ff */
[----:B------:R-:W-:Y:S01]  /*1780*/  @!P1 LOP3.LUT R8, RZ, R12, RZ, 0x33, !PT ;  /* 0x0000000cff089212 */ /* 0x000fe200078e33ff */
[----:B------:R-:W-:Y:S02]  /*1790*/  @!P2 IMAD R0, R5, R208, R0 ;  /* 0x000000d00500a224 */ /* 0x000fe400078e0200 */
[----:B------:R-:W-:Y:S01]  /*17a0*/  @!P2 IMAD.WIDE.U32 R20, R208, R11, RZ ;  /* 0x0000000bd014a225 */ /* 0x000fe200078e00ff */
[----:B------:R-:W-:-:S03]  /*17b0*/  @!P2 SHF.R.S32.HI R5, RZ, 0x1f, R10 ;  /* 0x0000001fff05a819 */ /* 0x000fc6000001140a */
[----:B------:R-:W-:Y:S01]  /*17c0*/  IMAD.IADD R15, R7, 0x1, R4 ;  /* 0x00000001070f7824 */ /* 0x000fe200078e0204 */
[----:B------:R-:W-:Y:S01]  /*17d0*/  SHF.R.S32.HI R4, RZ, 0x1f, R8 ;  /* 0x0000001fff047819 */ /* 0x000fe20000011408 */
[----:B------:R-:W-:Y:S01]  /*17e0*/  @!P2 IMAD.IADD R21, R21, 0x1, R0 ;  /* 0x000000011515a824 */ /* 0x000fe200078e0200 */
[----:B------:R-:W-:Y:S01]  /*17f0*/  @P2 IADD3 R11, PT, PT, R11, R14, RZ ;  /* 0x0000000e0b0b2210 */ /* 0x000fe20007ffe0ff */
[----:B------:R-:W-:Y:S02]  /*1800*/  @!P2 IMAD R0, R19, R10, RZ ;  /* 0x0000000a1300a224 */ /* 0x000fe400078e02ff */
[----:B------:R-:W-:Y:S01]  /*1810*/  IMAD R7, R17, R8, RZ ;  /* 0x0000000811077224 */ /* 0x000fe200078e02ff */
[----:B------:R-:W-:Y:S01]  /*1820*/  MOV R14, R6 ;  /* 0x00000006000e7202 */ /* 0x000fe20000000f00 */
[----:B------:R-:W-:Y:S02]  /*1830*/  @!P2 IMAD R0, R18, R5, R0 ;  /* 0x000000051200a224 */ /* 0x000fe400078e0200 */
[----:B------:R-:W-:-:S02]  /*1840*/  IMAD R7, R16, R4, R7 ;  /* 0x0000000410077224 */ /* 0x000fc400078e0207 */
[----:B------:R-:W-:-:S04]  /*1850*/  @!P2 IMAD.WIDE.U32 R18, R18, R10, R20 ;  /* 0x0000000a1212a225 */ /* 0x000fc800078e0014 */
[-C--:B------:R-:W-:Y:S02]  /*1860*/  @P2 IMAD R4, R209, R11.reuse, RZ ;  /* 0x0000000bd1042224 */ /* 0x080fe400078e02ff */
[----:B------:R-:W-:Y:S01]  /*1870*/  @P2 IMAD.WIDE.U32 R10, R208, R11, RZ ;  /* 0x0000000bd00a2225 */ /* 0x000fe200078e00ff */
[----:B------:R-:W-:-:S03]  /*1880*/  @!P2 IADD3 R6, PT, PT, R19, R0, RZ ;  /* 0x000000001306a210 */ /* 0x000fc60007ffe0ff */
[----:B------:R-:W-:Y:S01]  /*1890*/  IMAD.WIDE.U32 R14, R16, R8, R14 ;  /* 0x00000008100e7225 */ /* 0x000fe200078e000e */
[----:B------:R-:W-:Y:S02]  /*18a0*/  @P2 IADD3 R6, PT, PT, R11, R4, RZ ;  /* 0x000000040b062210 */ /* 0x000fe40007ffe0ff */
[----:B------:R-:W-:Y:S01]  /*18b0*/  MOV R11, RZ ;  /* 0x000000ff000b7202 */ /* 0x000fe20000000f00 */
[----:B------:R-:W-:Y:S01]  /*18c0*/  @!P2 IMAD.MOV.U32 R8, RZ, RZ, R18 ;  /* 0x000000ffff08a224 */ /* 0x000fe200078e0012 */
[----:B------:R-:W-:Y:S01]  /*18d0*/  IADD3 R13, PT, PT, R15, R7, RZ ;  /* 0x000000070f0d7210 */ /* 0x000fe20007ffe0ff */
[----:B------:R-:W-:Y:S01]  /*18e0*/  @P2 IMAD.MOV.U32 R8, RZ, RZ, R10 ;  /* 0x000000ffff082224 */ /* 0x000fe200078e000a */
[----:B------:R-:W-:Y:S02]  /*18f0*/  MOV R4, R222 ;  /* 0x000000de00047202 */ /* 0x000fe40000000f00 */
.L_x_711:
[----:B------:R-:W-:Y:S05]  /*1900*/  BSYNC.RECONVERGENT B0 ;  /* 0x0000000000007941 */ /* 0x000fea0003800200 */
.L_x_709:
[----:B------:R-:W-:Y:S01]  /*1910*/  ISETP.NE.AND P3, PT, R224, -0x1, PT ;  /* 0xffffffffe000780c */ /* 0x000fe20003f65270 */
[----:B------:R-:W2:Y:S04]  /*1920*/  LD.E.64 R28, desc[UR4][R2.64+0x30] ;  /* 0x00003004021c7980 */ /* 0x000ea8000c101b00 */
[----:B------:R-:W3:Y:S04]  /*1930*/  LD.E.64 R20, desc[UR4][R2.64+0x48] ;  /* 0x0000480402147980 */ /* 0x000ee8000c101b00 */
[----:B------:R1:W5:Y:S04]  /*1940*/  LD.E.64 R36, desc[UR4][R2.64+0x8] ;  /* 0x0000080402247980 */ /* 0x000368000c101b00 */
[----:B------:R-:W4:Y:S04]  /*1950*/  @!P3 LD.E.64 R22, desc[UR4][R2.64+0x18] ;  /* 0x000018040216b980 */ /* 0x000f28000c101b00 */
[----:B------:R1:W5:Y:S04]  /*1960*/  LD.E.64 R16, desc[UR4][R2.64+0x10] ;  /* 0x0000100402107980 */ /* 0x000368000c101b00 */
[----:B------:R1:W5:Y:S04]  /*1970*/  LD.E R223, desc[UR4][R2.64+0xc0] ;  /* 0x0000c00402df7980 */ /* 0x000368000c101900 */
[----:B------:R1:W5:Y:S01]  /*1980*/  LD.E.64 R30, desc[UR4][R138.64] ;  /* 0x000000048a1e7980 */ /* 0x000362000c101b00 */
        /* <DEDUP_REMOVED lines=13> */
[----:B------:R-:W-:Y:S02]  /*1a60*/  IMAD.SHL.U32 R0, R198, 0x8, RZ ;  /* 0x00000008c6007824 */ /* 0x000fe400078e00ff */
[----:B------:R-:W-:-:S03]  /*1a70*/  IMAD R18, R10, R18, R5 ;  /* 0x000000120a127224 */ /* 0x000fc600078e0205 */
[C---:B------:R-:W-:Y:S01]  /*1a80*/  LOP3.LUT R5, R0.reuse, 0x1c0, RZ, 0xc0, !PT ;  /* 0x000001c000057812 */ /* 0x040fe200078ec0ff */
[----:B------:R-:W1:Y:S01]  /*1a90*/  S2UR UR6, SR_CgaCtaId ;  /* 0x00000000000679c3 */ /* 0x000e620000008800 */
[----:B------:R-:W-:Y:S02]  /*1aa0*/  LOP3.LUT R196, R0, 0x38, RZ, 0xc0, !PT ;  /* 0x0000003800c47812 */ /* 0x000fe400078ec0ff */
[----:B------:R-:W-:Y:S02]  /*1ab0*/  LOP3.LUT R5, R5, 0x38, R198, 0xf8, !PT ;  /* 0x0000003805057812 */ /* 0x000fe400078ef8c6 */
[----:B------:R-:W-:Y:S02]  /*1ac0*/  ISETP.GT.U32.AND P0, PT, R15, R18, PT ;  /* 0x000000120f00720c */ /* 0x000fe40003f04070 */
[----:B------:R-:W-:Y:S02]  /*1ad0*/  LOP3.LUT R5, R5, R196, RZ, 0x3c, !PT ;  /* 0x000000c405057212 */ /* 0x000fe400078e3cff */
[----:B------:R-:W-:-:S02]  /*1ae0*/  LOP3.LUT R7, R217, R12, RZ, 0x3c, !PT ;  /* 0x0000000cd9077212 */ /* 0x000fc400078e3cff */
[----:B------:R-:W-:Y:S02]  /*1af0*/  LOP3.LUT R0, R5, 0x1e00, R0, 0xf8, !PT ;  /* 0x00001e0005007812 */ /* 0x000fe400078ef800 */
[----:B------:R-:W-:Y:S02]  /*1b00*/  ISETP.GE.AND P1, PT, R7, RZ, PT ;  /* 0x000000ff0700720c */ /* 0x000fe40003f26270 */
[----:B------:R-:W-:-:S03]  /*1b10*/  IADD3 R210, PT, PT, -R210, R9, RZ ;  /* 0x00000009d2d27210 */ /* 0x000fc60007ffe1ff */
[----:B------:R-:W-:Y:S01]  /*1b20*/  @!P0 IMAD.IADD R18, R18, 0x1, -R15 ;  /* 0x0000000112128824 */ /* 0x000fe200078e0a0f */
[----:B------:R-:W-:-:S04]  /*1b30*/  UMOV UR7, 0x400 ;  /* 0x0000040000077882 */ /* 0x000fc80000000000 */
[----:B------:R-:W-:Y:S01]  /*1b40*/  ISETP.GE.U32.AND P2, PT, R18, R15, PT ;  /* 0x0000000f1200720c */ /* 0x000fe20003f46070 */
[----:B-1----:R-:W-:Y:S01]  /*1b50*/  ULEA UR6, UR6, UR7, 0x18 ;  /* 0x0000000706067291 */ /* 0x002fe2000f8ec0ff */
[----:B------:R-:W-:Y:S01]  /*1b60*/  BSSY.RECONVERGENT B0, `(.L_x_712) ;  /* 0x000002b000007945 */ /* 0x000fe20003800200 */
[----:B------:R-:W-:-:S04]  /*1b70*/  LOP3.LUT R211, R196, 0x40, RZ, 0xfc, !PT ;  /* 0x00000040c4d37812 */ /* 0x000fc800078efcff */
[----:B------:R-:W-:-:S04]  /*1b80*/  IMAD.U32 R201, RZ, RZ, UR6 ;  /* 0x00000006ffc97e24 */ /* 0x000fc8000f8e00ff */
[----:B------:R-:W-:Y:S02]  /*1b90*/  IMAD R225, R0, 0x2, R201 ;  /* 0x0000000200e17824 */ /* 0x000fe400078e02c9 */
[----:B--2---:R-:W-:Y:S02]  /*1ba0*/  @P3 IMAD R9, R29, R224, RZ ;  /* 0x000000e01d093224 */ /* 0x004fe400078e02ff */
[----:B----4-:R-:W-:-:S04]  /*1bb0*/  @!P3 IMAD.WIDE.U32 R24, R22, R218, RZ ;  /* 0x000000da1618b225 */ /* 0x010fc800078e00ff */
[----:B------:R-:W-:Y:S02]  /*1bc0*/  @!P3 IMAD R5, R23, R218, RZ ;  /* 0x000000da1705b224 */ /* 0x000fe400078e02ff */
[----:B------:R-:W-:-:S04]  /*1bd0*/  @P3 IMAD.WIDE.U32 R22, R28, R224, RZ ;  /* 0x000000e01c163225 */ /* 0x000fc800078e00ff */
[----:B------:R-:W-:Y:S02]  /*1be0*/  @!P3 IMAD.MOV.U32 R7, RZ, RZ, R24 ;  /* 0x000000ffff07b224 */ /* 0x000fe400078e0018 */
[----:B------:R-:W-:Y:S01]  /*1bf0*/  @P3 IMAD.MOV.U32 R7, RZ, RZ, R22 ;  /* 0x000000ffff073224 */ /* 0x000fe200078e0016 */
[----:B------:R-:W-:Y:S02]  /*1c00*/  SHF.R.U32.HI R22, RZ, 0x3, R198 ;  /* 0x00000003ff167819 */ /* 0x000fe400000116c6 */
[----:B------:R-:W-:Y:S01]  /*1c10*/  @!P3 IADD3 R5, PT, PT, R25, R5, RZ ;  /* 0x000000051905b210 */ /* 0x000fe20007ffe0ff */
[----:B------:R-:W-:Y:S01]  /*1c20*/  @P3 IMAD.IADD R5, R23, 0x1, R9 ;  /* 0x0000000117053824 */ /* 0x000fe200078e0209 */
[----:B------:R-:W-:Y:S02]  /*1c30*/  ISETP.GE.AND P3, PT, R22, R210, PT ;  /* 0x000000d21600720c */ /* 0x000fe40003f66270 */
[----:B------:R-:W-:Y:S01]  /*1c40*/  IADD3 R18, P4, PT, R196, R7, RZ ;  /* 0x00000007c4127210 */ /* 0x000fe20007f9e0ff */
[----:B---3--:R-:W-:-:S04]  /*1c50*/  IMAD R21, R21, R217, RZ ;  /* 0x000000d915157224 */ /* 0x008fc800078e02ff */
[----:B------:R-:W-:Y:S01]  /*1c60*/  IMAD.X R19, RZ, RZ, R5, P4 ;  /* 0x000000ffff137224 */ /* 0x000fe200020e0605 */
[----:B------:R-:W-:Y:S02]  /*1c70*/  MOV R23, RZ ;  /* 0x000000ff00177202 */ /* 0x000fe40000000f00 */
[----:B------:R-:W-:Y:S01]  /*1c80*/  IADD3 R9, PT, PT, R22, 0x10, RZ ;  /* 0x0000001016097810 */ /* 0x000fe20007ffe0ff */
[----:B------:R-:W-:-:S03]  /*1c90*/  IMAD.WIDE.U32 R18, R20, R217, R18 ;  /* 0x000000d914127225 */ /* 0x000fc600078e0012 */
[----:B------:R-:W-:Y:S01]  /*1ca0*/  ISETP.GE.AND P4, PT, R9, R210, PT ;  /* 0x000000d20900720c */ /* 0x000fe20003f86270 */
[----:B------:R-:W-:Y:S01]  /*1cb0*/  IMAD.WIDE.U32 R26, R219, 0x40, R22 ;  /* 0x00000040db1a7825 */ /* 0x000fe200078e0016 */
[----:B------:R-:W-:Y:S01]  /*1cc0*/  IADD3 R21, PT, PT, R19, R21, RZ ;  /* 0x0000001513157210 */ /* 0x000fe20007ffe0ff */
[----:B------:R-:W-:Y:S10]  /*1cd0*/  @P3 BRA `(.L_x_713) ;  /* 0x00000000004c3947 */ /* 0x000ff40003800000 */
[-C--:B------:R-:W-:Y:S01]  /*1ce0*/  IMAD R5, R27, R28.reuse, RZ ;  /* 0x0000001c1b057224 */ /* 0x080fe200078e02ff */
[-C--:B-----5:R-:W-:Y:S01]  /*1cf0*/  ISETP.GE.AND P6, PT, R196, R223.reuse, PT ;  /* 0x000000dfc400720c */ /* 0x0a0fe20003fc6270 */
[----:B------:R-:W-:Y:S01]  /*1d00*/  IMAD.MOV.U32 R20, RZ, RZ, R18 ;  /* 0x000000ffff147224 */ /* 0x000fe200078e0012 */
[----:B------:R-:W-:Y:S01]  /*1d10*/  ISETP.GE.AND P5, PT, R211, R223, PT ;  /* 0x000000dfd300720c */ /* 0x000fe20003fa6270 */
[C---:B------:R-:W-:Y:S02]  /*1d20*/  IMAD R0, R26.reuse, R29, R5 ;  /* 0x0000001d1a007224 */ /* 0x040fe400078e0205 */
[----:B------:R-:W-:-:S05]  /*1d30*/  IMAD.WIDE.U32 R24, R26, R28, R20 ;  /* 0x0000001c1a187225 */ /* 0x000fca00078e0014 */
[----:B------:R-:W-:Y:S02]  /*1d40*/  IADD3 R5, PT, PT, R25, R0, RZ ;  /* 0x0000000019057210 */ /* 0x000fe40007ffe0ff */
[----:B------:R-:W-:-:S04]  /*1d50*/  LEA R38, P3, R24, R30, 0x1 ;  /* 0x0000001e18267211 */ /* 0x000fc800078608ff */
[----:B------:R-:W-:-:S05]  /*1d60*/  LEA.HI.X R39, R24, R31, R5, 0x1, P3 ;  /* 0x0000001f18277211 */ /* 0x000fca00018f0c05 */
[----:B------:R-:W-:Y:S01]  /*1d70*/  @!PT LDS RZ, [RZ] ;  /* 0x00000000fffff984 */ /* 0x000fe20000000800 */
[----:B------:R-:W-:Y:S01]  /*1d80*/  @!PT LDS RZ, [RZ] ;  /* 0x00000000fffff984 */ /* 0x000fe20000000800 */
[----:B------:R-:W-:Y:S01]  /*1d90*/  @!PT LDS RZ, [RZ] ;  /* 0x00000000fffff984 */ /* 0x000fe20000000800 */
[----:B------:R1:W-:Y:S04]  /*1da0*/  @!P6 LDGSTS.E.BYPASS.LTC128B.128 [R225], desc[UR4][R38.64] ;  /* 0x0000000026e1efae */ /* 0x0003e8000b981a04 */
[----:B------:R1:W-:Y:S04]  /*1db0*/  @P6 STS.128 [R225], RZ ;  /* 0x000000ffe1006388 */ /* 0x0003e80000000c00 */
[----:B------:R-:W-:Y:S01]  /*1dc0*/  @!PT LDS RZ, [RZ] ;  /* 0x00000000fffff984 */ /* 0x000fe20000000800 */
[----:B------:R-:W-:Y:S01]  /*1dd0*/  @!PT LDS RZ, [RZ] ;  /* 0x00000000fffff984 */ /* 0x000fe20000000800 */
[----:B------:R-:W-:Y:S01]  /*1de0*/  @!PT LDS RZ, [RZ] ;  /* 0x00000000fffff984 */ /* 0x000fe20000000800 */
[----:B------:R1:W-:Y:S04]  /*1df0*/  @!P5 LDGSTS.E.BYPASS.LTC128B.128 [R225+0x2000], desc[UR4][R38.64+0x80] ;  /* 0x0200008026e1dfae */ /* 0x0003e8000b981a04 */
[----:B------:R1:W-:Y:S02]  /*1e00*/  @P5 STS.128 [R225+0x2000], RZ ;  /* 0x002000ffe1005388 */ /* 0x0003e40000000c00 */
.L_x_713:
[----:B------:R-:W-:Y:S05]  /*1e10*/  BSYNC.RECONVERGENT B0 ;  /* 0x0000000000007941 */ /* 0x000fea0003800200 */
.L_x_712:
[----:B------:R-:W-:Y:S01]  /*1e20*/  BSSY.RECONVERGENT B0, `(.L_x_714) ;  /* 0x000001c000007945 */ /* 0x000fe20003800200 */
[----:B------:R-:W-:Y:S01]  /*1e30*/  IADD3 R24, P3, PT, R196, R14, RZ ;  /* 0x0000000ec4187210 */ /* 0x000fe20007f7e0ff */
[----:B------:R-:W-:Y:S01]  /*1e40*/  IMAD R14, R32, -0x80, R133 ;  /* 0xffffff80200e7824 */ /* 0x000fe200078e0285 */
[C---:B------:R-:W-:Y:S02]  /*1e50*/  IADD3 R7, PT, PT, R22.reuse, 0x20, RZ ;  /* 0x0000002016077810 */ /* 0x040fe40007ffe0ff */
[----:B------:R-:W-:Y:S01]  /*1e60*/  IADD3 R5, PT, PT, R22, 0x30, RZ ;  /* 0x0000003016057810 */ /* 0x000fe20007ffe0ff */
[----:B------:R-:W-:Y:S05]  /*1e70*/  @P4 BRA `(.L_x_715) ;  /* 0x0000000000584947 */ /* 0x000fea0003800000 */
[----:B------:R-:W-:Y:S01]  /*1e80*/  IADD3 R15, P4, PT, R26, 0x10, RZ ;  /* 0x000000101a0f7810 */ /* 0x000fe20007f9e0ff */
[----:B-1----:R-:W-:Y:S01]  /*1e90*/  IMAD.MOV.U32 R38, RZ, RZ, R18 ;  /* 0x000000ffff267224 */ /* 0x002fe200078e0012 */
[----:B------:R-:W-:Y:S02]  /*1ea0*/  MOV R39, R21 ;  /* 0x0000001500277202 */ /* 0x000fe40000000f00 */
[-C--:B-----5:R-:W-:Y:S01]  /*1eb0*/  ISETP.GE.AND P5, PT, R196, R223.reuse, PT ;  /* 0x000000dfc400720c */ /* 0x0a0fe20003fa6270 */
[----:B------:R-:W-:Y:S01]  /*1ec0*/  IMAD.X R0, RZ, RZ, R27, P4 ;  /* 0x000000ffff007224 */ /* 0x000fe200020e061b */
[----:B------:R-:W-:Y:S01]  /*1ed0*/  ISETP.GE.AND P4, PT, R211, R223, PT ;  /* 0x000000dfd300720c */ /* 0x000fe20003f86270 */
[----:B------:R-:W-:-:S04]  /*1ee0*/  IMAD.WIDE.U32 R38, R28, R15, R38 ;  /* 0x0000000f1c267225 */ /* 0x000fc800078e0026 */
[----:B------:R-:W-:Y:S01]  /*1ef0*/  IMAD R0, R0, R28, RZ ;  /* 0x0000001c00007224 */ /* 0x000fe200078e02ff */
[----:B------:R-:W-:-:S03]  /*1f00*/  LEA R40, P6, R38, R30, 0x1 ;  /* 0x0000001e26287211 */ /* 0x000fc600078c08ff */
[----:B------:R-:W-:-:S04]  /*1f10*/  IMAD R0, R29, R15, R0 ;  /* 0x0000000f1d007224 */ /* 0x000fc800078e0200 */
[----:B------:R-:W-:-:S05]  /*1f20*/  IMAD.IADD R15, R39, 0x1, R0 ;  /* 0x00000001270f7824 */ /* 0x000fca00078e0200 */
[----:B------:R-:W-:-:S05]  /*1f30*/  LEA.HI.X R41, R38, R31, R15, 0x1, P6 ;  /* 0x0000001f26297211 */ /* 0x000fca00030f0c0f */
[----:B------:R-:W-:Y:S01]  /*1f40*/  @!PT LDS RZ, [RZ] ;  /* 0x00000000fffff984 */ /* 0x000fe20000000800 */
[----:B------:R-:W-:Y:S01]  /*1f50*/  @!PT LDS RZ, [RZ] ;  /* 0x00000000fffff984 */ /* 0x000fe20000000800 */
[----:B------:R-:W-:Y:S01]  /*1f60*/  @!PT LDS RZ, [RZ] ;  /* 0x00000000fffff984 */ /* 0x000fe20000000800 */
[----:B------:R2:W-:Y:S04]  /*1f70*/  @!P5 LDGSTS.E.BYPASS.LTC128B.128 [R225+0x800], desc[UR4][R40.64] ;  /* 0x0080000028e1dfae */ /* 0x0005e8000b981a04 */
[----:B------:R2:W-:Y:S04]  /*1f80*/  @P5 STS.128 [R225+0x800], RZ ;  /* 0x000800ffe1005388 */ /* 0x0005e80000000c00 */
[----:B------:R-:W-:Y:S01]  /*1f90*/  @!PT LDS RZ, [RZ] ;  /* 0x00000000fffff984 */ /* 0x000fe20000000800 */
[----:B------:R-:W-:Y:S01]  /*1fa0*/  @!PT LDS RZ, [RZ] ;  /* 0x00000000fffff984 */ /* 0x000fe20000000800 */
[----:B------:R-:W-:Y:S01]  /*1fb0*/  @!PT LDS RZ, [RZ] ;  /* 0x00000000fffff984 */ /* 0x000fe20000000800 */
[----:B------:R2:W-:Y:S04]  /*1fc0*/  @!P4 LDGSTS.E.BYPASS.LTC128B.128 [R225+0x2800], desc[UR4][R40.64+0x80] ;  /* 0x0280008028e1cfae */ /* 0x0005e8000b981a04 */
[----:B------:R2:W-:Y:S02]  /*1fd0*/  @P4 STS.128 [R225+0x2800], RZ ;  /* 0x002800ffe1004388 */ /* 0x0005e40000000c00 */
.L_x_715:
[----:B------:R-:W-:Y:S05]  /*1fe0*/  BSYNC.RECONVERGENT B0 ;  /* 0x0000000000007941 */ /* 0x000fea0003800200 */
.L_x_714:
[----:B------:R-:W-:Y:S01]  /*1ff0*/  ISETP.GE.AND P5, PT, R7, R210, PT ;  /* 0x000000d20700720c */ /* 0x000fe20003fa6270 */
[----:B------:R-:W-:Y:S01]  /*2000*/  BSSY.RECONVERGENT B0, `(.L_x_716) ;  /* 0x000001d000007945 */ /* 0x000fe20003800200 */
[----:B------:R-:W-:Y:S02]  /*2010*/  IADD3.X R25, PT, PT, RZ, R13, RZ, P3, !PT ;  /* 0x0000000dff197210 */ /* 0x000fe40001ffe4ff */
[----:B------:R-:W-:Y:S01]  /*2020*/  IADD3 R0, PT, PT, R14, 0x80, RZ ;  /* 0x000000800e007810 */ /* 0x000fe20007ffe0ff */
[----:B------:R-:W-:Y:S01]  /*2030*/  IMAD R14, R207, R22, RZ ;  /* 0x00000016cf0e7224 */ /* 0x000fe200078e02ff */
[----:B------:R-:W-:Y:S01]  /*2040*/  ISETP.GE.AND P4, PT, R5, R210, PT ;  /* 0x000000d20500720c */ /* 0x000fe20003f86270 */
[----:B-1----:R-:W-:-:S06]  /*2050*/  IMAD.WIDE.U32 R38, R22, R206, R24 ;  /* 0x000000ce16267225 */ /* 0x002fcc00078e0018 */
[----:B------:R-:W-:Y:S06]  /*2060*/  @P5 BRA `(.L_x_717) ;  /* 0x0000000000585947 */ /* 0x000fec0003800000 */
[----:B------:R-:W-:Y:S01]  /*2070*/  IADD3 R24, P3, PT, R26, 0x20, RZ ;  /* 0x000000201a187810 */ /* 0x000fe20007f7e0ff */
[----:B--2---:R-:W-:Y:S01]  /*2080*/  IMAD.MOV.U32 R40, RZ, RZ, R18 ;  /* 0x000000ffff287224 */ /* 0x004fe200078e0012 */
[----:B------:R-:W-:Y:S02]  /*2090*/  MOV R41, R21 ;  /* 0x0000001500297202 */ /* 0x000fe40000000f00 */
[-C--:B-----5:R-:W-:Y:S01]  /*20a0*/  ISETP.GE.AND P5, PT, R196, R223.reuse, PT ;  /* 0x000000dfc400720c */ /* 0x0a0fe20003fa6270 */
[----:B------:R-:W-:Y:S01]  /*20b0*/  IMAD.X R13, RZ, RZ, R27, P3 ;  /* 0x000000ffff0d7224 */ /* 0x000fe200018e061b */
[----:B------:R-:W-:Y:S01]  /*20c0*/  ISETP.GE.AND P3, PT, R211, R223, PT ;  /* 0x000000dfd300720c */ /* 0x000fe20003f66270 */
[----:B------:R-:W-:-:S04]  /*20d0*/  IMAD.WIDE.U32 R40, R28, R24, R40 ;  /* 0x000000181c287225 */ /* 0x000fc800078e0028 */
[----:B------:R-:W-:-:S04]  /*20e0*/  IMAD R13, R13, R28, RZ ;  /* 0x0000001c0d0d7224 */ /* 0x000fc800078e02ff */
[----:B------:R-:W-:Y:S01]  /*20f0*/  IMAD R13, R29, R24, R13 ;  /* 0x000000181d0d7224 */ /* 0x000fe200078e020d */
[----:B------:R-:W-:-:S03]  /*2100*/  LEA R24, P6, R40, R30, 0x1 ;  /* 0x0000001e28187211 */ /* 0x000fc600078c08ff */
        /* <DEDUP_REMOVED lines=12> */
.L_x_717:
[----:B------:R-:W-:Y:S05]  /*21d0*/  BSYNC.RECONVERGENT B0 ;  /* 0x0000000000007941 */ /* 0x000fea0003800200 */
.L_x_716:
[----:B------:R-:W-:Y:S01]  /*21e0*/  IMAD.IADD R14, R39, 0x1, R14 ;  /* 0x00000001270e7824 */ /* 0x000fe200078e020e */
[----:B-----5:R-:W-:Y:S01]  /*21f0*/  LEA R212, P6, R38, R36, 0x1 ;  /* 0x0000002426d47211 */ /* 0x020fe200078c08ff */
[----:B------:R-:W-:Y:S01]  /*2200*/  BSSY.RECONVERGENT B0, `(.L_x_718) ;  /* 0x000001b000007945 */ /* 0x000fe20003800200 */
[-C--:B------:R-:W-:Y:S01]  /*2210*/  ISETP.GE.AND P5, PT, R22, R0.reuse, PT ;  /* 0x000000001600720c */ /* 0x080fe20003fa6270 */
[----:B------:R-:W-:Y:S01]  /*2220*/  IMAD.SHL.U32 R13, R206, 0x10, RZ ;  /* 0x00000010ce0d7824 */ /* 0x000fe200078e00ff */
[----:B------:R-:W-:Y:S02]  /*2230*/  ISETP.GE.AND P3, PT, R9, R0, PT ;  /* 0x000000000900720c */ /* 0x000fe40003f66270 */
[----:B------:R-:W-:Y:S01]  /*2240*/  LEA.HI.X R213, R38, R37, R14, 0x1, P6 ;  /* 0x0000002526d57211 */ /* 0x000fe200030f0c0e */
[----:B------:R-:W-:Y:S10]  /*2250*/  @P4 BRA `(.L_x_719) ;  /* 0x0000000000544947 */ /* 0x000ff40003800000 */
[----:B------:R-:W-:Y:S02]  /*2260*/  IADD3 R15, P4, PT, R26, 0x30, RZ ;  /* 0x000000301a0f7810 */ /* 0x000fe40007f9e0ff */
[----:B------:R-:W-:Y:S02]  /*2270*/  MOV R19, R21 ;  /* 0x0000001500137202 */ /* 0x000fe40000000f00 */
[----:B------:R-:W-:Y:S01]  /*2280*/  ISETP.GE.AND P6, PT, R196, R223, PT ;  /* 0x000000dfc400720c */ /* 0x000fe20003fc6270 */
[----:B------:R-:W-:Y:S02]  /*2290*/  IMAD.X R27, RZ, RZ, R27, P4 ;  /* 0x000000ffff1b7224 */ /* 0x000fe400020e061b */
[----:B------:R-:W-:-:S04]  /*22a0*/  IMAD.WIDE.U32 R18, R28, R15, R18 ;  /* 0x0000000f1c127225 */ /* 0x000fc800078e0012 */
[----:B------:R-:W-:Y:S01]  /*22b0*/  IMAD R14, R27, R28, RZ ;  /* 0x0000001c1b0e7224 */ /* 0x000fe200078e02ff */
[----:B------:R-:W-:-:S03]  /*22c0*/  LEA R20, P4, R18, R30, 0x1 ;  /* 0x0000001e12147211 */ /* 0x000fc600078808ff */
[----:B------:R-:W-:-:S04]  /*22d0*/  IMAD R14, R29, R15, R14 ;  /* 0x0000000f1d0e7224 */ /* 0x000fc800078e020e */
[----:B------:R-:W-:-:S05]  /*22e0*/  IMAD.IADD R15, R19, 0x1, R14 ;  /* 0x00000001130f7824 */ /* 0x000fca00078e020e */
[----:B------:R-:W-:Y:S02]  /*22f0*/  LEA.HI.X R21, R18, R31, R15, 0x1, P4 ;  /* 0x0000001f12157211 */ /* 0x000fe400020f0c0f */
[----:B------:R-:W-:-:S03]  /*2300*/  ISETP.GE.AND P4, PT, R211, R223, PT ;  /* 0x000000dfd300720c */ /* 0x000fc60003f86270 */
[----:B------:R-:W-:Y:S01]  /*2310*/  @!PT LDS RZ, [RZ] ;  /* 0x00000000fffff984 */ /* 0x000fe20000000800 */
[----:B------:R-:W-:Y:S01]  /*2320*/  @!PT LDS RZ, [RZ] ;  /* 0x00000000fffff984 */ /* 0x000fe20000000800 */
[----:B------:R-:W-:Y:S01]  /*2330*/  @!PT LDS RZ, [RZ] ;  /* 0x00000000fffff984 */ /* 0x000fe20000000800 */
[----:B------:R3:W-:Y:S04]  /*2340*/  @!P6 LDGSTS.E.BYPASS.LTC128B.128 [R225+0x1800], desc[UR4][R20.64] ;  /* 0x0180000014e1efae */ /* 0x0007e8000b981a04 */
[----:B------:R3:W-:Y:S06]  /*2350*/  @P6 STS.128 [R225+0x1800], RZ ;  /* 0x001800ffe1006388 */ /* 0x0007ec0000000c00 */
[----:B------:R-:W-:Y:S01]  /*2360*/  @!PT LDS RZ, [RZ] ;  /* 0x00000000fffff984 */ /* 0x000fe20000000800 */
[----:B------:R-:W-:Y:S01]  /*2370*/  @!PT LDS RZ, [RZ] ;  /* 0x00000000fffff984 */ /* 0x000fe20000000800 */
[----:B------:R-:W-:Y:S01]  /*2380*/  @!PT LDS RZ, [RZ] ;  /* 0x00000000fffff984 */ /* 0x000fe20000000800 */
[----:B------:R3:W-:Y:S04]  /*2390*/  @!P4 LDGSTS.E.BYPASS.LTC128B.128 [R225+0x3800], desc[UR4][R20.64+0x80] ;  /* 0x0380008014e1cfae */ /* 0x0007e8000b981a04 */
[----:B------:R3:W-:Y:S02]  /*23a0*/  @P4 STS.128 [R225+0x3800], RZ ;  /* 0x003800ffe1004388 */ /* 0x0007e40000000c00 */
.L_x_719:
[----:B------:R-:W-:Y:S05]  /*23b0*/  BSYNC.RECONVERGENT B0 ;  /* 0x0000000000007941 */ /* 0x000fea0003800200 */
.L_x_718:
[----:B------:R-:W-:Y:S04]  /*23c0*/  BSSY.RECONVERGENT B0, `(.L_x_720) ;  /* 0x0000010000007945 */ /* 0x000fe80003800200 */
[----:B------:R-:W-:Y:S05]  /*23d0*/  @P5 BRA `(.L_x_721) ;  /* 0x0000000000385947 */ /* 0x000fea0003800000 */
[-C--:B------:R-:W-:Y:S02]  /*23e0*/  ISETP.GE.AND P6, PT, R196, R223.reuse, PT ;  /* 0x000000dfc400720c */ /* 0x080fe40003fc6270 */
[----:B------:R-:W-:-:S11]  /*23f0*/  ISETP.GE.AND P4, PT, R211, R223, PT ;  /* 0x000000dfd300720c */ /* 0x000fd60003f86270 */
[----:B------:R-:W-:Y:S02]  /*2400*/  @!P6 IMAD.MOV.U32 R14, RZ, RZ, R212 ;  /* 0x000000ffff0ee224 */ /* 0x000fe400078e00d4 */
[----:B------:R-:W-:-:S05]  /*2410*/  @!P6 IMAD.MOV.U32 R15, RZ, RZ, R213 ;  /* 0x000000ffff0fe224 */ /* 0x000fca00078e00d5 */
        /* <DEDUP_REMOVED lines=10> */
.L_x_721:
[----:B------:R-:W-:Y:S05]  /*24c0*/  BSYNC.RECONVERGENT B0 ;  /* 0x0000000000007941 */ /* 0x000fea0003800200 */
.L_x_720:
[----:B----4-:R-:W-:Y:S01]  /*24d0*/  SHF.L.U64.HI R14, R206, 0x4, R207 ;  /* 0x00000004ce0e7819 */ /* 0x010fe200000102cf */
[----:B------:R-:W-:Y:S01]  /*24e0*/  BSSY.RECONVERGENT B0, `(.L_x_722) ;  /* 0x0000013000007945 */ /* 0x000fe20003800200 */
[----:B-1----:R-:W-:Y:S02]  /*24f0*/  LEA R24, P4, R13, R212, 0x1 ;  /* 0x000000d40d187211 */ /* 0x002fe400078808ff */
[----:B------:R-:W-:Y:S02]  /*2500*/  ISETP.GE.AND P6, PT, R7, R0, PT ;  /* 0x000000000700720c */ /* 0x000fe40003fc6270 */
[----:B------:R-:W-:Y:S01]  /*2510*/  LEA.HI.X R25, R13, R213, R14, 0x1, P4 ;  /* 0x000000d50d197211 */ /* 0x000fe200020f0c0e */
[----:B------:R-:W-:Y:S10]  /*2520*/  @P3 BRA `(.L_x_723) ;  /* 0x0000000000383947 */ /* 0x000ff40003800000 */
[-C--:B------:R-:W-:Y:S02]  /*2530*/  ISETP.GE.AND P3, PT, R211, R223.reuse, PT ;  /* 0x000000dfd300720c */ /* 0x080fe40003f66270 */
[----:B------:R-:W-:-:S11]  /*2540*/  ISETP.GE.AND P4, PT, R196, R223, PT ;  /* 0x000000dfc400720c */ /* 0x000fd60003f86270 */
[----:B------:R-:W-:Y:S02]  /*2550*/  @!P3 IMAD.MOV.U32 R14, RZ, RZ, R24 ;  /* 0x000000ffff0eb224 */ /* 0x000fe400078e0018 */
[----:B------:R-:W-:Y:S01]  /*2560*/  @!P3 IMAD.MOV.U32 R15, RZ, RZ, R25 ;  /* 0x000000ffff0fb224 */ /* 0x000fe200078e0019 */
        /* <DEDUP_REMOVED lines=10> */
.L_x_723:
[----:B------:R-:W-:Y:S05]  /*2610*/  BSYNC.RECONVERGENT B0 ;  /* 0x0000000000007941 */ /* 0x000fea0003800200 */
.L_x_722:
[----:B------:R-:W-:Y:S04]  /*2620*/  BSSY.RECONVERGENT B0, `(.L_x_724) ;  /* 0x0000010000007945 */ /* 0x000fe80003800200 */
[----:B------:R-:W-:Y:S05]  /*2630*/  @P6 BRA `(.L_x_725) ;  /* 0x0000000000386947 */ /* 0x000fea0003800000 */
[-C--:B------:R-:W-:Y:S02]  /*2640*/  ISETP.GE.AND P4, PT, R196, R223.reuse, PT ;  /* 0x000000dfc400720c */ /* 0x080fe40003f86270 */
[----:B------:R-:W-:Y:S02]  /*2650*/  ISETP.GE.AND P3, PT, R211, R223, PT ;  /* 0x000000dfd300720c */ /* 0x000fe40003f66270 */
[----:B-1----:R-:W-:-:S04]  /*2660*/  LEA R14, P6, R206, R24, 0x5 ;  /* 0x00000018ce0e7211 */ /* 0x002fc800078c28ff */
        /* <DEDUP_REMOVED lines=11> */
.L_x_725:
[----:B------:R-:W-:Y:S05]  /*2720*/  BSYNC.RECONVERGENT B0 ;  /* 0x0000000000007941 */ /* 0x000fea0003800200 */
.L_x_724:
[----:B------:R-:W-:Y:S01]  /*2730*/  ISETP.GE.AND P3, PT, R5, R0, PT ;  /* 0x000000000500720c */ /* 0x000fe20003f66270 */
[----:B------:R-:W-:Y:S01]  /*2740*/  BSSY.RECONVERGENT B0, `(.L_x_726) ;  /* 0x0000016000007945 */ /* 0x000fe20003800200 */
[----:B------:R-:W-:Y:S01]  /*2750*/  ISETP.NE.AND P6, PT, R12, RZ, PT ;  /* 0x000000ff0c00720c */ /* 0x000fe20003fc5270 */
[C---:B---3--:R-:W-:Y:S01]  /*2760*/  VIADD R21, R22.reuse, 0x40 ;  /* 0x0000004016157836 */ /* 0x048fe20000000000 */
[C---:B------:R-:W-:Y:S01]  /*2770*/  IADD3 R19, PT, PT, R22.reuse, 0x50, RZ ;  /* 0x0000005016137810 */ /* 0x040fe20007ffe0ff */
[C---:B-1--4-:R-:W-:Y:S01]  /*2780*/  VIADD R15, R22.reuse, 0x60 ;  /* 0x00000060160f7836 */ /* 0x052fe20000000000 */
[----:B------:R-:W-:Y:S01]  /*2790*/  IADD3 R13, PT, PT, R22, 0x70, RZ ;  /* 0x00000070160d7810 */ /* 0x000fe20007ffe0ff */
[----:B------:R-:W-:-:S06]  /*27a0*/  @!P0 VIADD R10, R10, 0x1 ;  /* 0x000000010a0a8836 */ /* 0x000fcc0000000000 */
[----:B------:R-:W-:Y:S05]  /*27b0*/  @P3 BRA `(.L_x_727) ;  /* 0x0000000000383947 */ /* 0x000fea0003800000 */
[-C--:B------:R-:W-:Y:S02]  /*27c0*/  ISETP.GE.AND P3, PT, R196, R223.reuse, PT ;  /* 0x000000dfc400720c */ /* 0x080fe40003f66270 */
[----:B------:R-:W-:Y:S02]  /*27d0*/  ISETP.GE.AND P0, PT, R211, R223, PT ;  /* 0x000000dfd300720c */ /* 0x000fe40003f06270 */
[----:B------:R-:W-:-:S04]  /*27e0*/  LEA R26, P4, R206, R24, 0x6 ;  /* 0x00000018ce1a7211 */ /* 0x000fc800078830ff */
        /* <DEDUP_REMOVED lines=11> */
.L_x_727:
[----:B------:R-:W-:Y:S05]  /*28a0*/  BSYNC.RECONVERGENT B0 ;  /* 0x0000000000007941 */ /* 0x000fea0003800200 */
.L_x_726:
[-C--:B------:R-:W-:Y:S01]  /*28b0*/  ISETP.GE.AND P0, PT, R21, R0.reuse, PT ;  /* 0x000000001500720c */ /* 0x080fe20003f06270 */
[----:B------:R-:W-:Y:S01]  /*28c0*/  @P2 VIADD R10, R10, 0x1 ;  /* 0x000000010a0a2836 */ /* 0x000fe20000000000 */
[----:B------:R-:W-:Y:S01]  /*28d0*/  BSSY.RECONVERGENT B0, `(.L_x_728) ;  /* 0x0000018000007945 */ /* 0x000fe20003800200 */
[----:B------:R-:W-:Y:S01]  /*28e0*/  ISETP.GE.AND P4, PT, R19, R0, PT ;  /* 0x000000001300720c */ /* 0x000fe20003f86270 */
[----:B------:R-:W-:Y:S01]  /*28f0*/  IMAD R14, R11, R208, RZ ;  /* 0x000000d00b0e7224 */ /* 0x000fe200078e02ff */
[-C--:B------:R-:W-:Y:S01]  /*2900*/  ISETP.GE.AND P3, PT, R15, R0.reuse, PT ;  /* 0x000000000f00720c */ /* 0x080fe20003f66270 */
[----:B------:R-:W-:Y:S01]  /*2910*/  @!P1 IMAD.MOV R10, RZ, RZ, -R10 ;  /* 0x000000ffff0a9224 */ /* 0x000fe200078e0a0a */
[----:B------:R-:W-:-:S06]  /*2920*/  ISETP.GE.AND P2, PT, R13, R0, PT ;  /* 0x000000000d00720c */ /* 0x000fcc0003f46270 */
[----:B------:R-:W-:Y:S07]  /*2930*/  @P0 BRA `(.L_x_729) ;  /* 0x0000000000440947 */ /* 0x000fee0003800000 */
[----:B-1----:R-:W-:Y:S01]  /*2940*/  MOV R26, R24 ;  /* 0x00000018001a7202 */ /* 0x002fe20000000f00 */
[----:B------:R-:W-:Y:S01]  /*2950*/  IMAD R11, R207, 0x60, RZ ;  /* 0x00000060cf0b7824 */ /* 0x000fe200078e02ff */
[----:B------:R-:W-:Y:S02]  /*2960*/  MOV R27, R25 ;  /* 0x00000019001b7202 */ /* 0x000fe40000000f00 */
[-C--:B------:R-:W-:Y:S02]  /*2970*/  ISETP.GE.AND P1, PT, R196, R223.reuse, PT ;  /* 0x000000dfc400720c */ /* 0x080fe40003f26270 */
[----:B------:R-:W-:Y:S01]  /*2980*/  ISETP.GE.AND P0, PT, R211, R223, PT ;  /* 0x000000dfd300720c */ /* 0x000fe20003f06270 */
[----:B------:R-:W-:-:S05]  /*2990*/  IMAD.WIDE.U32 R26, R206, 0x60, R26 ;  /* 0x00000060ce1a7825 */ /* 0x000fca00078e001a */
[----:B------:R-:W-:-:S05]  /*29a0*/  IADD3 R27, PT, PT, R27, R11, RZ ;  /* 0x0000000b1b1b7210 */ /* 0x000fca0007ffe0ff */
        /* <DEDUP_REMOVED lines=10> */
.L_x_729:
[----:B------:R-:W-:Y:S05]  /*2a50*/  BSYNC.RECONVERGENT B0 ;  /* 0x0000000000007941 */ /* 0x000fea0003800200 */
.L_x_728:
[----:B------:R-:W-:Y:S04]  /*2a60*/  BSSY.RECONVERGENT B0, `(.L_x_730) ;  /* 0x0000010000007945 */ /* 0x000fe80003800200 */
[----:B------:R-:W-:Y:S05]  /*2a70*/  @P4 BRA `(.L_x_731) ;  /* 0x0000000000384947 */ /* 0x000fea0003800000 */
[-C--:B------:R-:W-:Y:S02]  /*2a80*/  ISETP.GE.AND P1, PT, R196, R223.reuse, PT ;  /* 0x000000dfc400720c */ /* 0x080fe40003f26270 */
[----:B------:R-:W-:Y:S02]  /*2a90*/  ISETP.GE.AND P0, PT, R211, R223, PT ;  /* 0x000000dfd300720c */ /* 0x000fe40003f06270 */
[----:B-1-3--:R-:W-:-:S04]  /*2aa0*/  LEA R26, P4, R206, R24, 0x7 ;  /* 0x00000018ce1a7211 */ /* 0x00afc800078838ff */
        /* <DEDUP_REMOVED lines=11> */
.L_x_731:
[----:B------:R-:W-:Y:S05]  /*2b60*/  BSYNC.RECONVERGENT B0 ;  /* 0x0000000000007941 */ /* 0x000fea0003800200 */
.L_x_730:
[----:B------:R-:W-:Y:S04]  /*2b70*/  BSSY.RECONVERGENT B0, `(.L_x_732) ;  /* 0x0000013000007945 */ /* 0x000fe80003800200 */
[----:B------:R-:W-:Y:S05]  /*2b80*/  @P3 BRA `(.L_x_733) ;  /* 0x0000000000443947 */ /* 0x000fea0003800000 */
[----:B-1-34-:R-:W-:Y:S01]  /*2b90*/  MOV R26, R24 ;  /* 0x00000018001a7202 */ /* 0x01afe20000000f00 */
        /* <DEDUP_REMOVED lines=16> */
.L_x_733:
[----:B------:R-:W-:Y:S05]  /*2ca0*/  BSYNC.RECONVERGENT B0 ;  /* 0x0000000000007941 */ /* 0x000fea0003800200 */
.L_x_732:
[----:B------:R-:W-:Y:S04]  /*2cb0*/  BSSY.RECONVERGENT B0, `(.L_x_734) ;  /* 0x0000011000007945 */ /* 0x000fe80003800200 */
[----:B------:R-:W-:Y:S05]  /*2cc0*/  @P2 BRA `(.L_x_735) ;  /* 0x00000000003c2947 */ /* 0x000fea0003800000 */
[-C--:B------:R-:W-:Y:S01]  /*2cd0*/  ISETP.GE.AND P1, PT, R196, R223.reuse, PT ;  /* 0x000000dfc400720c */ /* 0x080fe20003f26270 */
[----:B------:R-:W-:Y:S01]  /*2ce0*/  IMAD R11, R207, 0xc0, RZ ;  /* 0x000000c0cf0b7824 */ /* 0x000fe200078e02ff */
        /* <DEDUP_REMOVED lines=13> */
.L_x_735:
[----:B------:R-:W-:Y:S05]  /*2dc0*/  BSYNC.RECONVERGENT B0 ;  /* 0x0000000000007941 */ /* 0x000fea0003800200 */
.L_x_734:
[----:B------:R-:W-:Y:S01]  /*2dd0*/  @!P6 LOP3.LUT R10, RZ, R12, RZ, 0x33, !PT ;  /* 0x0000000cff0ae212 */ /* 0x000fe200078e33ff */
[----:B------:R-:W0:Y:S01]  /*2de0*/  LDGDEPBAR ;  /* 0x00000000000079af */ /* 0x000e220000000000 */
[C---:B------:R-:W-:Y:S02]  /*2df0*/  IMAD R14, R4.reuse, R209, R14 ;  /* 0x000000d1040e7224 */ /* 0x040fe400078e020e */
[----:B-1----:R-:W-:Y:S01]  /*2e00*/  IMAD.WIDE.U32 R24, R4, R208, RZ ;  /* 0x000000d004187225 */ /* 0x002fe200078e00ff */
[----:B------:R-:W-:-:S03]  /*2e10*/  SHF.R.S32.HI R4, RZ, 0x1f, R10 ;  /* 0x0000001fff047819 */ /* 0x000fc6000001140a */
[----:B------:R-:W-:Y:S01]  /*2e20*/  IMAD R11, R35, R10, RZ ;  /* 0x0000000a230b7224 */ /* 0x000fe200078e02ff */
[----:B------:R-:W-:Y:S01]  /*2e30*/  IADD3 R8, P1, P0, R24, R8, R196 ;  /* 0x0000000818087210 */ /* 0x000fe2000783e0c4 */
[----:B------:R-:W-:Y:S02]  /*2e40*/  IMAD.IADD R23, R25, 0x1, R14 ;  /* 0x0000000119177824 */ /* 0x000fe400078e020e */
[----:B------:R-:W-:-:S03]  /*2e50*/  IMAD.WIDE.U32 R24, R34, R10, RZ ;  /* 0x0000000a22187225 */ /* 0x000fc600078e00ff */
[----:B------:R-:W-:Y:S01]  /*2e60*/  IADD3.X R6, PT, PT, R23, R6, RZ, P1, P0 ;  /* 0x0000000617067210 */ /* 0x000fe20000fe04ff */
[----:B------:R-:W-:Y:S01]  /*2e70*/  IMAD R4, R4, R34, R11 ;  /* 0x0000002204047224 */ /* 0x000fe200078e020b */
[----:B------:R-:W-:Y:S01]  /*2e80*/  IADD3 R10, P0, PT, R8, R24, RZ ;  /* 0x00000018080a7210 */ /* 0x000fe20007f1e0ff */
[----:B------:R-:W-:-:S03]  /*2e90*/  IMAD R215, R209, R22, RZ ;  /* 0x00000016d1d77224 */ /* 0x000fc600078e02ff */
[----:B------:R-:W-:Y:S02]  /*2ea0*/  IADD3 R25, PT, PT, R25, R4, RZ ;  /* 0x0000000419197210 */ /* 0x000fe40007ffe0ff */
[----:B------:R-:W-:Y:S01]  /*2eb0*/  SHF.L.U64.HI R4, R208, 0x4, R209 ;  /* 0x00000004d0047819 */ /* 0x000fe200000102d1 */
[----:B------:R-:W-:-:S04]  /*2ec0*/  DEPBAR.LE SB0, 0x0 ;  /* 0x000080000000791a */ /* 0x000fc80000000000 */
[----:B------:R-:W-:-:S07]  /*2ed0*/  IMAD.X R11, R6, 0x1, R25, P0 ;  /* 0x00000001060b7824 */ /* 0x000fce00000e0619 */
[----:B------:R-:W-:Y:S05]  /*2ee0*/  WARPSYNC.ALL ;  /* 0x0000000000007948 */ /* 0x000fea0003800000 */
[----:B------:R-:W-:Y:S01]  /*2ef0*/  IMAD.WIDE.U32 R10, R22, R208, R10 ;  /* 0x000000d0160a7225 */ /* 0x000fe200078e000a */
[----:B------:R-:W-:Y:S01]  /*2f00*/  BSSY.RECONVERGENT B0, `(.L_x_736) ;  /* 0x0000018000007945 */ /* 0x000fe20003800200 */
[----:B------:R-:W-:Y:S01]  /*2f10*/  BAR.SYNC.DEFER_BLOCKING 0x0 ;  /* 0x0000000000007b1d */ /* 0x000fe20000010000 */
[----:B------:R-:W-:Y:S02]  /*2f20*/  LEA R214, P0, R10, R16, 0x1 ;  /* 0x000000100ad67211 */ /* 0x000fe400078008ff */
[----:B------:R-:W-:Y:S01]  /*2f30*/  IADD3 R215, PT, PT, R11, R215, RZ ;  /* 0x000000d70bd77210 */ /* 0x000fe20007ffe0ff */
[----:B------:R-:W-:-:S03]  /*2f40*/  IMAD.SHL.U32 R11, R208, 0x10, RZ ;  /* 0x00000010d00b7824 */ /* 0x000fc600078e00ff */
[----:B------:R-:W-:Y:S01]  /*2f50*/  LEA.HI.X R215, R10, R17, R215, 0x1, P0 ;  /* 0x000000110ad77211 */ /* 0x000fe200000f0cd7 */
[----:B------:R-:W-:Y:S06]  /*2f60*/  @P5 BRA `(.L_x_737) ;  /* 0x00000000003c5947 */ /* 0x000fec0003800000 */
        /* <DEDUP_REMOVED lines=13> */
[----:B------:R1:W-:Y:S01]  /*3040*/  @P0 STS.128 [R225+0x10000], RZ ;  /* 0x010000ffe1000388 */ /* 0x0003e20000000c00 */
[----:B------:R-:W-:Y:S05]  /*3050*/  BRA `(.L_x_738) ;  /* 0x0000000000087947 */ /* 0x000fea0003800000 */
.L_x_737:
[----:B------:R1:W-:Y:S04]  /*3060*/  STS.128 [R225+0xc000], RZ ;  /* 0x00c000ffe1007388 */ /* 0x0003e80000000c00 */
[----:B------:R1:W-:Y:S02]  /*3070*/  STS.128 [R225+0x10000], RZ ;  /* 0x010000ffe1007388 */ /* 0x0003e40000000c00 */
.L_x_738:
[----:B------:R-:W-:Y:S05]  /*3080*/  BSYNC.RECONVERGENT B0 ;  /* 0x0000000000007941 */ /* 0x000fea0003800200 */
.L_x_736:
[-C--:B------:R-:W-:Y:S01]  /*3090*/  ISETP.GE.AND P2, PT, R9, R0.reuse, PT ;  /* 0x000000000900720c */ /* 0x080fe20003f46270 */
[C---:B------:R-:W-:Y:S01]  /*30a0*/  IMAD.SHL.U32 R35, R198.reuse, 0x40, RZ ;  /* 0x00000040c6237824 */ /* 0x040fe200078e00ff */
[----:B------:R-:W-:Y:S01]  /*30b0*/  SHF.R.U32.HI R199, RZ, 0x1, R198 ;  /* 0x00000001ffc77819 */ /* 0x000fe200000116c6 */
[----:B------:R-:W-:Y:S01]  /*30c0*/  IMAD.SHL.U32 R200, R198, 0x20, RZ ;  /* 0x00000020c6c87824 */ /* 0x000fe200078e00ff */
[----:B------:R-:W-:Y:S01]  /*30d0*/  ISETP.GE.AND P0, PT, R5, R0, PT ;  /* 0x000000000500720c */ /* 0x000fe20003f06270 */
[----:B------:R-:W-:Y:S01]  /*30e0*/  BSSY.RECONVERGENT B0, `(.L_x_739) ;  /* 0x000001d000007945 */ /* 0x000fe20003800200 */
[----:B------:R-:W-:Y:S02]  /*30f0*/  LEA R6, P1, R11, R214, 0x1 ;  /* 0x000000d60b067211 */ /* 0x000fe400078208ff */
[----:B------:R-:W-:Y:S02]  /*3100*/  LOP3.LUT R8, R199, 0x8, RZ, 0xc0, !PT ;  /* 0x00000008c7087812 */ /* 0x000fe400078ec0ff */
[----:B------:R-:W-:-:S02]  /*3110*/  LOP3.LUT R5, R35, 0x1c0, RZ, 0xc0, !PT ;  /* 0x000001c023057812 */ /* 0x000fc400078ec0ff */
[----:B------:R-:W-:Y:S01]  /*3120*/  LOP3.LUT R200, R200, 0x7c00, RZ, 0xc0, !PT ;  /* 0x00007c00c8c87812 */ /* 0x000fe200078ec0ff */
[----:B------:R1:W-:Y:S01]  /*3130*/  @P2 STS.128 [R225+0xc800], RZ ;  /* 0x00c800ffe1002388 */ /* 0x0003e20000000c00 */
[-C--:B------:R-:W-:Y:S02]  /*3140*/  ISETP.GE.AND P3, PT, R7, R0.reuse, PT ;  /* 0x000000000700720c */ /* 0x080fe40003f66270 */
[----:B------:R-:W-:Y:S01]  /*3150*/  LEA.HI.X R7, R11, R215, R4, 0x1, P1 ;  /* 0x000000d70b077211 */ /* 0x000fe200008f0c04 */
[----:B------:R1:W-:Y:S01]  /*3160*/  @P2 STS.128 [R225+0x10800], RZ ;  /* 0x010800ffe1002388 */ /* 0x0003e20000000c00 */
[----:B------:R-:W-:Y:S02]  /*3170*/  LOP3.LUT R33, R8, 0x1c0, R35, 0xf8, !PT ;  /* 0x000001c008217812 */ /* 0x000fe400078ef823 */
[-C--:B------:R-:W-:Y:S02]  /*3180*/  ISETP.GE.AND P6, PT, R21, R0.reuse, PT ;  /* 0x000000001500720c */ /* 0x080fe40003fc6270 */
[----:B------:R-:W-:-:S02]  /*3190*/  ISETP.GE.AND P5, PT, R19, R0, PT ;  /* 0x000000001300720c */ /* 0x000fc40003fa6270 */
[----:B------:R-:W-:Y:S02]  /*31a0*/  ISETP.GE.AND P4, PT, R15, R0, PT ;  /* 0x000000000f00720c */ /* 0x000fe40003f86270 */
[----:B------:R-:W-:Y:S02]  /*31b0*/  LOP3.LUT R4, R35, 0x400, RZ, 0xc0, !PT ;  /* 0x0000040023047812 */ /* 0x000fe400078ec0ff */
[----:B------:R-:W-:Y:S02]  /*31c0*/  LOP3.LUT R5, R5, 0x8, R198, 0xf8, !PT ;  /* 0x0000000805057812 */ /* 0x000fe400078ef8c6 */
[----:B------:R-:W-:Y:S01]  /*31d0*/  LOP3.LUT R8, R200, 0x200, R35, 0xf8, !PT ;  /* 0x00000200c8087812 */ /* 0x000fe200078ef823 */
[----:B------:R-:W-:Y:S06]  /*31e0*/  @P2 BRA `(.L_x_740) ;  /* 0x0000000000302947 */ /* 0x000fec0003800000 */
[-C--:B------:R-:W-:Y:S02]  /*31f0*/  ISETP.GE.AND P2, PT, R196, R223.reuse, PT ;  /* 0x000000dfc400720c */ /* 0x080fe40003f46270 */
[----:B------:R-:W-:-:S11]  /*3200*/  ISETP.GE.AND P1, PT, R211, R223, PT ;  /* 0x000000dfd300720c */ /* 0x000fd60003f26270 */
        /* <DEDUP_REMOVED lines=10> */
.L_x_740:
[----:B------:R-:W-:Y:S05]  /*32b0*/  BSYNC.RECONVERGENT B0 ;  /* 0x0000000000007941 */ /* 0x000fea0003800200 */
.L_x_739:
[----:B------:R1:W-:Y:S01]  /*32c0*/  @P3 STS.128 [R225+0xd000], RZ ;  /* 0x00d000ffe1003388 */ /* 0x0003e20000000c00 */
[----:B------:R-:W-:Y:S01]  /*32d0*/  BSSY.RECONVERGENT B0, `(.L_x_741) ;  /* 0x0000013000007945 */ /* 0x000fe20003800200 */
[-C--:B------:R-:W-:Y:S02]  /*32e0*/  LOP3.LUT R33, R33, R196.reuse, RZ, 0x3c, !PT ;  /* 0x000000c421217212 */ /* 0x080fe400078e3cff */
[----:B------:R1:W-:Y:S01]  /*32f0*/  @P3 STS.128 [R225+0x11000], RZ ;  /* 0x011000ffe1003388 */ /* 0x0003e20000000c00 */
[----:B------:R-:W-:Y:S01]  /*3300*/  LOP3.LUT R5, R5, R196, RZ, 0x3c, !PT ;  /* 0x000000c405057212 */ /* 0x000fe200078e3cff */
        /* <DEDUP_REMOVED lines=15> */
.L_x_742:
[----:B------:R-:W-:Y:S05]  /*3400*/  BSYNC.RECONVERGENT B0 ;  /* 0x0000000000007941 */ /* 0x000fea0003800200 */
.L_x_741:
[----:B------:R1:W-:Y:S01]  /*3410*/  @P0 STS.128 [R225+0xd800], RZ ;  /* 0x00d800ffe1000388 */ /* 0x0003e20000000c00 */
[----:B------:R-:W-:Y:S01]  /*3420*/  LOP3.LUT R8, R8, R33, RZ, 0xfc, !PT ;  /* 0x0000002108087212 */ /* 0x000fe200078efcff */
[----:B------:R-:W-:Y:S01]  /*3430*/  IMAD R4, R5, 0x2, R4 ;  /* 0x0000000205047824 */ /* 0x000fe200078e0204 */
[----:B------:R-:W-:Y:S01]  /*3440*/  BSSY.RECONVERGENT B0, `(.L_x_743) ;  /* 0x0000014000007945 */ /* 0x000fe20003800200 */
[----:B------:R1:W-:Y:S01]  /*3450*/  @P0 STS.128 [R225+0x11800], RZ ;  /* 0x011800ffe1000388 */ /* 0x0003e20000000c00 */
[----:B------:R-:W-:Y:S01]  /*3460*/  ISETP.GE.AND P3, PT, R13, R0, PT ;  /* 0x000000000d00720c */ /* 0x000fe20003f66270 */
[----:B------:R-:W-:Y:S01]  /*3470*/  IMAD.IADD R99, R201, 0x1, R4 ;  /* 0x00000001c9637824 */ /* 0x000fe200078e0204 */
[----:B------:R-:W-:Y:S01]  /*3480*/  LEA R117, R8, R201, 0x1 ;  /* 0x000000c908757211 */ /* 0x000fe200078e08ff */
[----:B------:R-:W-:Y:S10]  /*3490*/  @P0 BRA `(.L_x_744) ;  /* 0x0000000000380947 */ /* 0x000ff40003800000 */
        /* <DEDUP_REMOVED lines=14> */
.L_x_744:
[----:B------:R-:W-:Y:S05]  /*3580*/  BSYNC.RECONVERGENT B0 ;  /* 0x0000000000007941 */ /* 0x000fea0003800200 */
.L_x_743:
[----:B------:R1:W-:Y:S01]  /*3590*/  @P6 STS.128 [R225+0xe000], RZ ;  /* 0x00e000ffe1006388 */ /* 0x0003e20000000c00 */
[----:B------:R-:W-:Y:S03]  /*35a0*/  BSSY.RECONVERGENT B0, `(.L_x_745) ;  /* 0x0000014000007945 */ /* 0x000fe60003800200 */
[----:B------:R1:W-:Y:S01]  /*35b0*/  @P6 STS.128 [R225+0x12000], RZ ;  /* 0x012000ffe1006388 */ /* 0x0003e20000000c00 */
[----:B------:R-:W-:Y:S05]  /*35c0*/  @P6 BRA `(.L_x_746) ;  /* 0x0000000000446947 */ /* 0x000fea0003800000 */
        /* <DEDUP_REMOVED lines=17> */
.L_x_746:
[----:B------:R-:W-:Y:S05]  /*36e0*/  BSYNC.RECONVERGENT B0 ;  /* 0x0000000000007941 */ /* 0x000fea0003800200 */
.L_x_745:
[----:B------:R1:W-:Y:S01]  /*36f0*/  @P5 STS.128 [R225+0xe800], RZ ;  /* 0x00e800ffe1005388 */ /* 0x0003e20000000c00 */
[----:B------:R-:W-:Y:S03]  /*3700*/  BSSY.RECONVERGENT B0, `(.L_x_747) ;  /* 0x0000011000007945 */ /* 0x000fe60003800200 */
[----:B------:R1:W-:Y:S01]  /*3710*/  @P5 STS.128 [R225+0x12800], RZ ;  /* 0x012800ffe1005388 */ /* 0x0003e20000000c00 */
        /* <DEDUP_REMOVED lines=15> */
.L_x_748:
[----:B------:R-:W-:Y:S05]  /*3810*/  BSYNC.RECONVERGENT B0 ;  /* 0x0000000000007941 */ /* 0x000fea0003800200 */
.L_x_747:
        /* <DEDUP_REMOVED lines=21> */
.L_x_750:
[----:B------:R-:W-:Y:S05]  /*3970*/  BSYNC.RECONVERGENT B0 ;  /* 0x0000000000007941 */ /* 0x000fea0003800200 */
.L_x_749:
[----:B------:R1:W-:Y:S01]  /*3980*/  @P3 STS.128 [R225+0xf800], RZ ;  /* 0x00f800ffe1003388 */ /* 0x0003e20000000c00 */
[----:B------:R-:W-:Y:S03]  /*3990*/  BSSY.RECONVERGENT B0, `(.L_x_751) ;  /* 0x0000012000007945 */ /* 0x000fe60003800200 */
[----:B------:R1:W-:Y:S01]  /*39a0*/  @P3 STS.128 [R225+0x13800], RZ ;  /* 0x013800ffe1003388 */ /* 0x0003e20000000c00 */
[----:B------:R-:W-:Y:S05]  /*39b0*/  @P3 BRA `(.L_x_752) ;  /* 0x00000000003c3947 */ /* 0x000fea0003800000 */
[-C--:B------:R-:W-:Y:S01]  /*39c0*/  ISETP.GE.AND P1, PT, R196, R223.reuse, PT ;  /* 0x000000dfc400720c */ /* 0x080fe20003f26270 */
[----:B------:R-:W-:Y:S01]  /*39d0*/  IMAD R0, R209, 0xc0, RZ ;  /* 0x000000c0d1007824 */ /* 0x000fe200078e02ff */
[----:B------:R-:W-:Y:S01]  /*39e0*/  ISETP.GE.AND P0, PT, R211, R223, PT ;  /* 0x000000dfd300720c */ /* 0x000fe20003f06270 */
[----:B-1----:R-:W-:-:S05]  /*39f0*/  IMAD.WIDE.U32 R6, R208, 0xc0, R6 ;  /* 0x000000c0d0067825 */ /* 0x002fca00078e0006 */
        /* <DEDUP_REMOVED lines=11> */
.L_x_752:
[----:B------:R-:W-:Y:S05]  /*3ab0*/  BSYNC.RECONVERGENT B0 ;  /* 0x0000000000007941 */ /* 0x000fea0003800200 */
.L_x_751:
[----:B------:R-:W-:Y:S01]  /*3ac0*/  LDSM.16.M88.4 R100, [R117] ;  /* 0x000000007564783b */ /* 0x000fe20000000200 */
[----:B------:R-:W-:Y:S01]  /*3ad0*/  R2P PR, R198, 0x6 ;  /* 0x00000006c6007804 */ /* 0x000fe20000000000 */
[----:B------:R-:W-:Y:S01]  /*3ae0*/  IMAD.MOV.U32 R197, RZ, RZ, 0x20 ;  /* 0x00000020ffc57424 */ /* 0x000fe200078e00ff */
[----:B------:R-:W-:Y:S01]  /*3af0*/  BSSY.RECONVERGENT B1, `(.L_x_753) ;  /* 0x000020d000017945 */ /* 0x000fe20003800200 */
[----:B------:R-:W5:Y:S01]  /*3b00*/  LDSM.16.M88.4 R56, [R99+0x4000] ;  /* 0x004000006338783b */ /* 0x000f620000000200 */
[----:B------:R-:W-:Y:S02]  /*3b10*/  IMAD.MOV.U32 R34, RZ, RZ, 0x40 ;  /* 0x00000040ff227424 */ /* 0x000fe400078e00ff */
[----:B------:R-:W-:Y:S01]  /*3b20*/  SEL R0, R197, 0xffffffe0, !P1 ;  /* 0xffffffe0c5007807 */ /* 0x000fe20004800000 */
[----:B------:R-:W3:Y:S02]  /*3b30*/  LDSM.16.M88.4 R48, [R99+0x4800] ;  /* 0x004800006330783b */ /* 0x000ee40000000200 */
[----:B------:R-:W-:-:S02]  /*3b40*/  SEL R34, R34, 0xffffffc0, !P2 ;  /* 0xffffffc022227807 */ /* 0x000fc40005000000 */
[--C-:B------:R-:W-:Y:S01]  /*3b50*/  IMAD.IADD R96, R117, 0x1, R0.reuse ;  /* 0x0000000175607824 */ /* 0x100fe200078e0200 */
[----:B--2---:R-:W2:Y:S01]  /*3b60*/  LDSM.16.M88.4 R40, [R99+0x5000] ;  /* 0x005000006328783b */ /* 0x004ea20000000200 */
[----:B------:R-:W-:Y:S02]  /*3b70*/  IMAD.IADD R134, R99, 0x1, R0 ;  /* 0x0000000163867824 */ /* 0x000fe400078e0200 */
[--C-:B------:R-:W-:Y:S01]  /*3b80*/  IMAD.IADD R97, R117, 0x1, R34.reuse ;  /* 0x0000000175617824 */ /* 0x100fe200078e0222 */
[----:B------:R-:W4:Y:S01]  /*3b90*/  LDSM.16.M88.4 R28, [R99+0x5800] ;  /* 0x00580000631c783b */ /* 0x000f220000000200 */
[----:B------:R-:W-:Y:S02]  /*3ba0*/  IMAD.IADD R135, R99, 0x1, R34 ;  /* 0x0000000163877824 */ /* 0x000fe400078e0222 */
[C---:B------:R-:W-:Y:S01]  /*3bb0*/  IMAD.IADD R136, R0.reuse, 0x1, R97 ;  /* 0x0000000100887824 */ /* 0x040fe200078e0261 */
[----:B------:R-:W4:Y:S01]  /*3bc0*/  LDSM.16.M88.4 R20, [R99+0x6000] ;  /* 0x006000006314783b */ /* 0x000f220000000200 */
[----:B------:R-:W-:-:S03]  /*3bd0*/  IMAD.IADD R132, R0, 0x1, R135 ;  /* 0x0000000100847824 */ /* 0x000fc600078e0287 */
[----:B------:R-:W4:Y:S04]  /*3be0*/  LDSM.16.M88.4 R12, [R99+0x6800] ;  /* 0x00680000630c783b */ /* 0x000f280000000200 */
[----:B------:R-:W4:Y:S04]  /*3bf0*/  LDSM.16.M88.4 R108, [R99+0x7000] ;  /* 0x00700000636c783b */ /* 0x000f280000000200 */
[----:B------:R-:W4:Y:S04]  /*3c00*/  LDSM.16.M88.4 R64, [R99+0x7800] ;  /* 0x007800006340783b */ /* 0x000f280000000200 */
[----:B------:R-:W-:Y:S04]  /*3c10*/  LDSM.16.M88.4 R80, [R96] ;  /* 0x000000006050783b */ /* 0x000fe80000000200 */
[----:B-1----:R-:W1:Y:S01]  /*3c20*/  LDSM.16.M88.4 R4, [R134+0x4000] ;  /* 0x004000008604783b */ /* 0x002e620000000200 */
[C---:B-----5:R-:W-:Y:S03]  /*3c30*/  HMMA.16816.F32 R60, R100.reuse, R56, RZ ;  /* 0x00000038643c723c */ /* 0x060fe600000018ff */
[----:B------:R-:W5:Y:S04]  /*3c40*/  LDSM.16.M88.4 R8, [R134+0x4800] ;  /* 0x004800008608783b */ /* 0x000f680000000200 */
[----:B------:R-:W5:Y:S01]  /*3c50*/  LDSM.16.M88.4 R68, [R134+0x5000] ;  /* 0x005000008644783b */ /* 0x000f620000000200 */
[C---:B------:R-:W-:Y:S03]  /*3c60*/  HMMA.16816.F32 R56, R100.reuse, R58, RZ ;  /* 0x0000003a6438723c */ /* 0x040fe600000018ff */
[----:B------:R-:W-:Y:S04]  /*3c70*/  LDSM.16.M88.4 R92, [R134+0x6800] ;  /* 0x00680000865c783b */ /* 0x000fe80000000200 */
[----:B------:R-:W-:Y:S01]  /*3c80*/  LDSM.16.M88.4 R88, [R134+0x7000] ;  /* 0x007000008658783b */ /* 0x000fe20000000200 */
[C---:B---3--:R-:W-:Y:S03]  /*3c90*/  HMMA.16816.F32 R52, R100.reuse, R48, RZ ;  /* 0x000000306434723c */ /* 0x048fe600000018ff */
[----:B------:R-:W-:Y:S04]  /*3ca0*/  LDSM.16.M88.4 R84, [R134+0x7800] ;  /* 0x007800008654783b */ /* 0x000fe80000000200 */
[----:B------:R-:W-:Y:S01]  /*3cb0*/  LDSM.16.M88.4 R72, [R135+0x5000] ;  /* 0x005000008748783b */ /* 0x000fe20000000200 */
[C---:B--2---:R-:W-:Y:S03]  /*3cc0*/  HMMA.16816.F32 R44, R100.reuse, R40, RZ ;  /* 0x00000028642c723c */ /* 0x044fe600000018ff */
[----:B------:R-:W-:Y:S04]  /*3cd0*/  LDSM.16.M88.4 R76, [R135+0x4000] ;  /* 0x00400000874c783b */ /* 0x000fe80000000200 */
[----:B------:R-:W-:Y:S01]  /*3ce0*/  LDSM.16.M88.4 R124, [R96+0x2000] ;  /* 0x00200000607c783b */ /* 0x000fe20000000200 */
[C---:B----4-:R-:W-:Y:S03]  /*3cf0*/  HMMA.16816.F32 R36, R100.reuse, R28, RZ ;  /* 0x0000001c6424723c */ /* 0x050fe600000018ff */
[----:B------:R-:W-:Y:S04]  /*3d00*/  LDSM.16.M88.4 R128, [R134+0xa800] ;  /* 0x00a800008680783b */ /* 0x000fe80000000200 */
[----:B------:R-:W-:Y:S01]  /*3d10*/  LDSM.16.M88.4 R120, [R134+0xb000] ;  /* 0x00b000008678783b */ /* 0x000fe20000000200 */
[C---:B------:R-:W-:Y:S03]  /*3d20*/  HMMA.16816.F32 R24, R100.reuse, R20, RZ ;  /* 0x000000146418723c */ /* 0x040fe600000018ff */
[----:B------:R-:W0:Y:S05]  /*3d30*/  LDGDEPBAR ;  /* 0x00000000000079af */ /* 0x000e2a0000000000 */
        /* <DEDUP_REMOVED lines=11> */
[C---:B-1----:R-:W-:Y:S08]  /*3df0*/  HMMA.16816.F32 R60, R80.reuse, R4, R60 ;  /* 0x00000004503c723c */ /* 0x042ff0000000183c */
[C---:B------:R-:W-:Y:S01]  /*3e00*/  HMMA.16816.F32 R56, R80.reuse, R6, R56 ;  /* 0x000000065038723c */ /* 0x040fe20000001838 */
[----:B------:R-:W1:Y:S07]  /*3e10*/  LDSM.16.M88.4 R4, [R134+0x6000] ;  /* 0x006000008604783b */ /* 0x000e6e0000000200 */
[C---:B-----5:R-:W-:Y:S08]  /*3e20*/  HMMA.16816.F32 R52, R80.reuse, R8, R52 ;  /* 0x000000085034723c */ /* 0x060ff00000001834 */
[C---:B------:R-:W-:Y:S01]  /*3e30*/  HMMA.16816.F32 R48, R80.reuse, R10, R48 ;  /* 0x0000000a5030723c */ /* 0x040fe20000001830 */
[----:B------:R-:W-:Y:S07]  /*3e40*/  LDSM.16.M88.4 R8, [R97] ;  /* 0x000000006108783b */ /* 0x000fee0000000200 */
[C---:B------:R-:W-:Y:S08]  /*3e50*/  HMMA.16816.F32 R44, R80.reuse, R68, R44 ;  /* 0x00000044502c723c */ /* 0x040ff0000000182c */
[C---:B------:R-:W-:Y:S01]  /*3e60*/  HMMA.16816.F32 R40, R80.reuse, R70, R40 ;  /* 0x000000465028723c */ /* 0x040fe20000001828 */
[----:B------:R-:W3:Y:S07]  /*3e70*/  LDSM.16.M88.4 R68, [R135+0x4800] ;  /* 0x004800008744783b */ /* 0x000eee0000000200 */
[C---:B--2---:R-:W-:Y:S08]  /*3e80*/  HMMA.16816.F32 R36, R80.reuse, R64, R36 ;  /* 0x000000405024723c */ /* 0x044ff00000001824 */
[C---:B------:R-:W-:Y:S01]  /*3e90*/  HMMA.16816.F32 R28, R80.reuse, R66, R28 ;  /* 0x00000042501c723c */ /* 0x040fe2000000181c */
[----:B------:R-:W2:Y:S07]  /*3ea0*/  LDSM.16.M88.4 R64, [R135+0x5800] ;  /* 0x005800008740783b */ /* 0x000eae0000000200 */
[C---:B-1----:R-:W-:Y:S08]  /*3eb0*/  HMMA.16816.F32 R24, R80.reuse, R4, R24 ;  /* 0x000000045018723c */ /* 0x042ff00000001818 */
        /* <DEDUP_REMOVED lines=10> */
[----:B------:R-:W-:Y:S04]  /*3f60*/  LDSM.16.M88.4 R80, [R135+0x7800] ;  /* 0x007800008750783b */ /* 0x000fe80000000200 */
[----:B------:R-:W-:Y:S03]  /*3f70*/  LDSM.16.M88.4 R84, [R135+0x9000] ;  /* 0x009000008754783b */ /* 0x000fe60000000200 */
[C---:B---3--:R-:W-:Y:S08]  /*3f80*/  HMMA.16816.F32 R52, R8.reuse, R68, R52 ;  /* 0x000000440834723c */ /* 0x048ff00000001834 */
[C---:B------:R-:W-:Y:S01]  /*3f90*/  HMMA.16816.F32 R48, R8.reuse, R70, R48 ;  /* 0x000000460830723c */ /* 0x040fe20000001830 */
[----:B------:R-:W3:Y:S07]  /*3fa0*/  LDSM.16.M88.4 R68, [R135+0x6800] ;  /* 0x006800008744783b */ /* 0x000eee0000000200 */
[C---:B------:R-:W-:Y:S08]  /*3fb0*/  HMMA.16816.F32 R44, R8.reuse, R72, R44 ;  /* 0x00000048082c723c */ /* 0x040ff0000000182c */
[C---:B------:R-:W-:Y:S01]  /*3fc0*/  HMMA.16816.F32 R40, R8.reuse, R74, R40 ;  /* 0x0000004a0828723c */ /* 0x040fe20000001828 */
[----:B------:R-:W4:Y:S07]  /*3fd0*/  LDSM.16.M88.4 R72, [R135+0x7000] ;  /* 0x007000008748783b */ /* 0x000f2e0000000200 */
[C---:B--2---:R-:W-:Y:S08]  /*3fe0*/  HMMA.16816.F32 R36, R8.reuse, R64, R36 ;  /* 0x000000400824723c */ /* 0x044ff00000001824 */
[C---:B------:R-:W-:Y:S01]  /*3ff0*/  HMMA.16816.F32 R28, R8.reuse, R66, R28 ;  /* 0x00000042081c723c */ /* 0x040fe2000000181c */
[----:B------:R-:W-:Y:S07]  /*4000*/  LDSM.16.M88.4 R64, [R136] ;  /* 0x000000008840783b */ /* 0x000fee0000000200 */
[C---:B-1----:R-:W-:Y:S08]  /*4010*/  HMMA.16816.F32 R24, R8.reuse, R4, R24 ;  /* 0x000000040818723c */ /* 0x042ff00000001818 */
[C---:B------:R-:W-:Y:S01]  /*4020*/  HMMA.16816.F32 R20, R8.reuse, R6, R20 ;  /* 0x000000060814723c */ /* 0x040fe20000001814 */
[----:B------:R-:W1:Y:S07]  /*4030*/  LDSM.16.M88.4 R4, [R132+0x4800] ;  /* 0x004800008404783b */ /* 0x000e6e0000000200 */
[C---:B------:R-:W-:Y:S08]  /*4040*/  HMMA.16816.F32 R60, R8.reuse, R76, R60 ;  /* 0x0000004c083c723c */ /* 0x040ff0000000183c */
[C---:B------:R-:W-:Y:S01]  /*4050*/  HMMA.16816.F32 R56, R8.reuse, R78, R56 ;  /* 0x0000004e0838723c */ /* 0x040fe20000001838 */
[----:B------:R-:W2:Y:S07]  /*4060*/  LDSM.16.M88.4 R76, [R132+0x4000] ;  /* 0x00400000844c783b */ /* 0x000eae0000000200 */
[C---:B---3--:R-:W-:Y:S08]  /*4070*/  HMMA.16816.F32 R16, R8.reuse, R68, R16 ;  /* 0x000000440810723c */ /* 0x048ff00000001810 */
[C---:B------:R-:W-:Y:S01]  /*4080*/  HMMA.16816.F32 R12, R8.reuse, R70, R12 ;  /* 0x00000046080c723c */ /* 0x040fe2000000180c */
[----:B------:R-:W3:Y:S07]  /*4090*/  LDSM.16.M88.4 R68, [R132+0x5000] ;  /* 0x005000008444783b */ /* 0x000eee0000000200 */
[C---:B----4-:R-:W-:Y:S08]  /*40a0*/  HMMA.16816.F32 R112, R8.reuse, R72, R112 ;  /* 0x000000480870723c */ /* 0x050ff00000001870 */
        /* <DEDUP_REMOVED lines=8> */
[----:B------:R-:W1:Y:S07]  /*4130*/  LDSM.16.M88.4 R4, [R132+0x6800] ;  /* 0x006800008404783b */ /* 0x000e6e0000000200 */
[C---:B--2---:R-:W-:Y:S08]  /*4140*/  HMMA.16816.F32 R60, R64.reuse, R76, R60 ;  /* 0x0000004c403c723c */ /* 0x044ff0000000183c */
[C---:B------:R-:W-:Y:S01]  /*4150*/  HMMA.16816.F32 R56, R64.reuse, R78, R56 ;  /* 0x0000004e4038723c */ /* 0x040fe20000001838 */
[----:B------:R-:W-:Y:S04]  /*4160*/  LDSM.16.M88.4 R76, [R117+0x2000] ;  /* 0x00200000754c783b */ /* 0x000fe80000000200 */
[----:B------:R-:W-:Y:S03]  /*4170*/  LDSM.16.M88.4 R116, [R134+0xb800] ;  /* 0x00b800008674783b */ /* 0x000fe60000000200 */
[C---:B---3--:R-:W-:Y:S08]  /*4180*/  HMMA.16816.F32 R44, R64.reuse, R68, R44 ;  /* 0x00000044402c723c */ /* 0x048ff0000000182c */
[C---:B----4-:R-:W-:Y:S08]  /*4190*/  HMMA.16816.F32 R24, R64.reuse, R8, R24 ;  /* 0x000000084018723c */ /* 0x050ff00000001818 */
[C---:B------:R-:W-:Y:S01]  /*41a0*/  HMMA.16816.F32 R20, R64.reuse, R10, R20 ;  /* 0x0000000a4014723c */ /* 0x040fe20000001814 */
[----:B------:R-:W2:Y:S07]  /*41b0*/  LDSM.16.M88.4 R8, [R99+0x8800] ;  /* 0x008800006308783b */ /* 0x000eae0000000200 */
[C---:B-1----:R-:W-:Y:S08]  /*41c0*/  HMMA.16816.F32 R16, R64.reuse, R4, R16 ;  /* 0x000000044010723c */ /* 0x042ff00000001810 */
[C---:B------:R-:W-:Y:S01]  /*41d0*/  HMMA.16816.F32 R12, R64.reuse, R6, R12 ;  /* 0x00000006400c723c */ /* 0x040fe2000000180c */
[----:B------:R-:W1:Y:S07]  /*41e0*/  LDSM.16.M88.4 R4, [R99+0x9000] ;  /* 0x009000006304783b */ /* 0x000e6e0000000200 */
[C---:B------:R-:W-:Y:S01]  /*41f0*/  HMMA.16816.F32 R40, R64.reuse, R70, R40 ;  /* 0x000000464028723c */ /* 0x040fe20000001828 */
[----:B------:R-:W3:Y:S07]  /*4200*/  LDSM.16.M88.4 R68, [R132+0x7000] ;  /* 0x007000008444783b */ /* 0x000eee0000000200 */
[C---:B------:R-:W-:Y:S08]  /*4210*/  HMMA.16816.F32 R36, R64.reuse, R72, R36 ;  /* 0x000000484024723c */ /* 0x040ff00000001824 */
[----:B------:R-:W-:Y:S01]  /*4220*/  HMMA.16816.F32 R28, R64, R74, R28 ;  /* 0x0000004a401c723c */ /* 0x000fe2000000181c */
[----:B------:R-:W-:Y:S07]  /*4230*/  LDSM.16.M88.4 R72, [R99+0x8000] ;  /* 0x008000006348783b */ /* 0x000fee0000000200 */
[C---:B--2---:R-:W-:Y:S08]  /*4240*/  HMMA.16816.F32 R52, R76.reuse, R8, R52 ;  /* 0x000000084c34723c */ /* 0x044ff00000001834 */
[C---:B------:R-:W-:Y:S01]  /*4250*/  HMMA.16816.F32 R48, R76.reuse, R10, R48 ;  /* 0x0000000a4c30723c */ /* 0x040fe20000001830 */
[----:B------:R-:W2:Y:S07]  /*4260*/  LDSM.16.M88.4 R8, [R99+0xa800] ;  /* 0x00a800006308783b */ /* 0x000eae0000000200 */
[C---:B-1----:R-:W-:Y:S08]  /*4270*/  HMMA.16816.F32 R44, R76.reuse, R4, R44 ;  /* 0x000000044c2c723c */ /* 0x042ff0000000182c */
[----:B------:R-:W-:Y:S01]  /*4280*/  HMMA.16816.F32 R40, R76, R6, R40 ;  /* 0x000000064c28723c */ /* 0x000fe20000001828 */
[----:B------:R-:W1:Y:S07]  /*4290*/  LDSM.16.M88.4 R4, [R99+0xb000] ;  /* 0x00b000006304783b */ /* 0x000e6e0000000200 */
[C---:B---3--:R-:W-:Y:S08]  /*42a0*/  HMMA.16816.F32 R112, R64.reuse, R68, R112 ;  /* 0x000000444070723c */ /* 0x048ff00000001870 */
[C---:B------:R-:W-:Y:S01]  /*42b0*/  HMMA.16816.F32 R108, R64.reuse, R70, R108 ;  /* 0x00000046406c723c */ /* 0x040fe2000000186c */
[----:B------:R-:W-:Y:S07]  /*42c0*/  LDSM.16.M88.4 R68, [R99+0x9800] ;  /* 0x009800006344783b */ /* 0x000fee0000000200 */
[C---:B------:R-:W-:Y:S08]  /*42d0*/  HMMA.16816.F32 R104, R64.reuse, R80, R104 ;  /* 0x000000504068723c */ /* 0x040ff00000001868 */
[----:B------:R-:W-:Y:S01]  /*42e0*/  HMMA.16816.F32 R100, R64, R82, R100 ;  /* 0x000000524064723c */ /* 0x000fe20000001864 */
[----:B------:R-:W3:Y:S04]  /*42f0*/  LDSM.16.M88.4 R64, [R99+0xa000] ;  /* 0x00a000006340783b */ /* 0x000ee80000000200 */
[----:B------:R-:W-:Y:S03]  /*4300*/  LDSM.16.M88.4 R80, [R99+0xb800] ;  /* 0x00b800006350783b */ /* 0x000fe60000000200 */
[C---:B--2---:R-:W-:Y:S01]  /*4310*/  HMMA.16816.F32 R16, R76.reuse, R8, R16 ;  /* 0x000000084c10723c */ /* 0x044fe20000001810 */
[----:B------:R-:W-:Y:S07]  /*4320*/  LDSM.16.M88.4 R96, [R97+0x2000] ;  /* 0x002000006160783b */ /* 0x000fee0000000200 */
[C---:B------:R-:W-:Y:S01]  /*4330*/  HMMA.16816.F32 R12, R76.reuse, R10, R12 ;  /* 0x0000000a4c0c723c */ /* 0x040fe2000000180c */
[----:B------:R-:W-:Y:S07]  /*4340*/  LDSM.16.M88.4 R8, [R134+0x9800] ;  /* 0x009800008608783b */ /* 0x000fee0000000200 */
        /* <DEDUP_REMOVED lines=9> */
[C---:B------:R-:W-:Y:S08]  /*43e0*/  HMMA.16816.F32 R36, R76.reuse, R68, R36 ;  /* 0x000000444c24723c */ /* 0x040ff00000001824 */
[----:B------:R-:W-:Y:S01]  /*43f0*/  HMMA.16816.F32 R28, R76, R70, R28 ;  /* 0x000000464c1c723c */ /* 0x000fe2000000181c */
[----:B------:R-:W4:Y:S07]  /*4400*/  LDSM.16.M88.4 R68, [R134+0x8800] ;  /* 0x008800008644783b */ /* 0x000f2e0000000200 */
[C---:B-1----:R-:W-:Y:S08]  /*4410*/  HMMA.16816.F32 R24, R124.reuse, R4, R24 ;  /* 0x000000047c18723c */ /* 0x042ff00000001818 */
[C---:B------:R-:W-:Y:S08]  /*4420*/  HMMA.16816.F32 R36, R124.reuse, R8, R36 ;  /* 0x000000087c24723c */ /* 0x040ff00000001824 */
[C---:B------:R-:W-:Y:S01]  /*4430*/  HMMA.16816.F32 R28, R124.reuse, R10, R28 ;  /* 0x0000000a7c1c723c */ /* 0x040fe2000000181c */
[----:B------:R-:W-:Y:S07]  /*4440*/  LDSM.16.M88.4 R8, [R132+0x8000] ;  /* 0x008000008408783b */ /* 0x000fee0000000200 */
[C---:B------:R-:W-:Y:S01]  /*4450*/  HMMA.16816.F32 R20, R124.reuse, R6, R20 ;  /* 0x000000067c14723c */ /* 0x040fe20000001814 */
[----:B------:R-:W1:Y:S07]  /*4460*/  LDSM.16.M88.4 R4, [R136+0x2000] ;  /* 0x002000008804783b */ /* 0x000e6e0000000200 */
[C---:B--2---:R-:W-:Y:S08]  /*4470*/  HMMA.16816.F32 R60, R124.reuse, R72, R60 ;  /* 0x000000487c3c723c */ /* 0x044ff0000000183c */
[C---:B------:R-:W-:Y:S01]  /*4480*/  HMMA.16816.F32 R56, R124.reuse, R74, R56 ;  /* 0x0000004a7c38723c */ /* 0x040fe20000001838 */
[----:B------:R-:W2:Y:S07]  /*4490*/  LDSM.16.M88.4 R72, [R135+0xa800] ;  /* 0x00a800008748783b */ /* 0x000eae0000000200 */
[C---:B---3--:R-:W-:Y:S08]  /*44a0*/  HMMA.16816.F32 R44, R124.reuse, R64, R44 ;  /* 0x000000407c2c723c */ /* 0x048ff0000000182c */
[----:B------:R-:W-:Y:S01]  /*44b0*/  HMMA.16816.F32 R40, R124, R66, R40 ;  /* 0x000000427c28723c */ /* 0x000fe20000001828 */
[----:B------:R-:W3:Y:S07]  /*44c0*/  LDSM.16.M88.4 R64, [R135+0xb800] ;  /* 0x00b800008740783b */ /* 0x000eee0000000200 */
[C---:B------:R-:W-:Y:S08]  /*44d0*/  HMMA.16816.F32 R104, R76.reuse, R80, R104 ;  /* 0x000000504c68723c */ /* 0x040ff00000001868 */
[----:B------:R-:W-:Y:S01]  /*44e0*/  HMMA.16816.F32 R100, R76, R82, R100 ;  /* 0x000000524c64723c */ /* 0x000fe20000001864 */
[----:B------:R-:W-:Y:S04]  /*44f0*/  LDSM.16.M88.4 R80, [R135+0x9800] ;  /* 0x009800008750783b */ /* 0x000fe80000000200 */
[----:B------:R-:W-:Y:S03]  /*4500*/  LDSM.16.M88.4 R76, [R135+0xa000] ;  /* 0x00a00000874c783b */ /* 0x000fe60000000200 */
[C---:B----4-:R-:W-:Y:S08]  /*4510*/  HMMA.16816.F32 R52, R124.reuse, R68, R52 ;  /* 0x000000447c34723c */ /* 0x050ff00000001834 */
[----:B------:R-:W-:Y:S01]  /*4520*/  HMMA.16816.F32 R48, R124, R70, R48 ;  /* 0x000000467c30723c */ /* 0x000fe20000001830 */
[----:B------:R-:W4:Y:S07]  /*4530*/  LDSM.16.M88.4 R68, [R135+0xb000] ;  /* 0x00b000008744783b */ /* 0x000f2e0000000200 */
[----:B------:R-:W-:Y:S08]  /*4540*/  HMMA.16816.F32 R60, R96, R92, R60 ;  /* 0x0000005c603c723c */ /* 0x000ff0000000183c */
[C---:B------:R-:W-:Y:S08]  /*4550*/  HMMA.16816.F32 R12, R124.reuse, R130, R12 ;  /* 0x000000827c0c723c */ /* 0x040ff0000000180c */
[C---:B------:R-:W-:Y:S08]  /*4560*/  HMMA.16816.F32 R104, R124.reuse, R116, R104 ;  /* 0x000000747c68723c */ /* 0x040ff00000001868 */
[C---:B------:R-:W-:Y:S08]  /*4570*/  HMMA.16816.F32 R100, R124.reuse, R118, R100 ;  /* 0x000000767c64723c */ /* 0x040ff00000001864 */
[----:B------:R-:W-:Y:S08]  /*4580*/  HMMA.16816.F32 R112, R124, R120, R112 ;  /* 0x000000787c70723c */ /* 0x000ff00000001870 */
[C---:B------:R-:W-:Y:S08]  /*4590*/  HMMA.16816.F32 R52, R96.reuse, R88, R52 ;  /* 0x000000586034723c */ /* 0x040ff00000001834 */
[C---:B------:R-:W-:Y:S01]  /*45a0*/  HMMA.16816.F32 R48, R96.reuse, R90, R48 ;  /* 0x0000005a6030723c */ /* 0x040fe20000001830 */
[----:B------:R-:W5:Y:S07]  /*45b0*/  LDSM.16.M88.4 R88, [R132+0x8800] ;  /* 0x008800008458783b */ /* 0x000f6e0000000200 */
[----:B------:R-:W-:Y:S08]  /*45c0*/  HMMA.16816.F32 R56, R96, R94, R56 ;  /* 0x0000005e6038723c */ /* 0x000ff00000001838 */
[----:B------:R-:W-:Y:S08]  /*45d0*/  HMMA.16816.F32 R16, R124, R128, R16 ;  /* 0x000000807c10723c */ /* 0x000ff00000001810 */
[----:B-1----:R-:W-:Y:S01]  /*45e0*/  HMMA.16816.F32 R60, R4, R8, R60 ;  /* 0x00000008043c723c */ /* 0x002fe2000000183c */
[----:B------:R-:W-:-:S07]  /*45f0*/  IMAD.SHL.U32 R9, R198, 0x2, RZ ;  /* 0x00000002c6097824 */ /* 0x000fce00078e00ff */
[----:B------:R-:W-:Y:S08]  /*4600*/  HMMA.16816.F32 R108, R124, R122, R108 ;  /* 0x0000007a7c6c723c */ /* 0x000ff0000000186c */
[----:B--2---:R-:W-:Y:S01]  /*4610*/  HMMA.16816.F32 R12, R96, R74, R12 ;  /* 0x0000004a600c723c */ /* 0x004fe2000000180c */
[----:B------:R-:W-:-:S04]  /*4620*/  LOP3.LUT R74, R222, 0x6, R9, 0xf8, !PT ;  /* 0x00000006de4a7812 */ /* 0x000fc800078ef809 */
[C---:B------:R-:W-:Y:S02]  /*4630*/  LOP3.LUT R8, R74.reuse, 0x9, RZ, 0xfc, !PT ;  /* 0x000000094a087812 */ /* 0x040fe400078efcff */
[-C--:B------:R-:W-:Y:S01]  /*4640*/  ISETP.GE.AND P1, PT, R74, R133.reuse, PT ;  /* 0x000000854a00720c */ /* 0x080fe20003f26270 */
[----:B---3--:R-:W-:Y:S01]  /*4650*/  HMMA.16816.F32 R104, R96, R64, R104 ;  /* 0x000000406068723c */ /* 0x008fe20000001868 */
[----:B------:R-:W-:-:S07]  /*4660*/  ISETP.GE.AND P5, PT, R8, R133, PT ;  /* 0x000000850800720c */ /* 0x000fce0003fa6270 */
[C---:B------:R-:W-:Y:S01]  /*4670*/  HMMA.16816.F32 R100, R96.reuse, R66, R100 ;  /* 0x000000426064723c */ /* 0x040fe20000001864 */
[----:B------:R-:W1:Y:S07]  /*4680*/  LDSM.16.M88.4 R64, [R132+0x9000] ;  /* 0x009000008440783b */ /* 0x000e6e0000000200 */
[----:B----4-:R-:W-:Y:S01]  /*4690*/  HMMA.16816.F32 R112, R96, R68, R112 ;  /* 0x000000446070723c */ /* 0x010fe20000001870 */
[----:B------:R-:W-:-:S04]  /*46a0*/  LOP3.LUT R68, R74, 0x1, RZ, 0xfc, !PT ;  /* 0x000000014a447812 */ /* 0x000fc800078efcff */
[-C--:B------:R-:W-:Y:S02]  /*46b0*/  ISETP.GE.AND P0, PT, R68, R133.reuse, PT ;  /* 0x000000854400720c */ /* 0x080fe40003f06270 */
[C---:B------:R-:W-:Y:S01]  /*46c0*/  LOP3.LUT R68, R74.reuse, 0x10, RZ, 0xfc, !PT ;  /* 0x000000104a447812 */ /* 0x040fe200078efcff */
[----:B------:R-:W-:Y:S01]  /*46d0*/  HMMA.16816.F32 R56, R4, R10, R56 ;  /* 0x0000000a0438723c */ /* 0x000fe20000001838 */
[----:B------:R-:W-:Y:S02]  /*46e0*/  LOP3.LUT R10, R74, 0x8, RZ, 0xfc, !PT ;  /* 0x000000084a0a7812 */ /* 0x000fe400078efcff */
[-C--:B------:R-:W-:Y:S02]  /*46f0*/  ISETP.GE.AND P4, PT, R68, R133.reuse, PT ;  /* 0x000000854400720c */ /* 0x080fe40003f86270 */
[----:B------:R-:W-:Y:S02]  /*4700*/  FSEL R68, R60, -INF , !P1 ;  /* 0xff8000003c447808 */ /* 0x000fe40004800000 */
[----:B------:R-:W-:Y:S01]  /*4710*/  ISETP.GE.AND P6, PT, R10, R133, PT ;  /* 0x000000850a00720c */ /* 0x000fe20003fc6270 */
[----:B------:R-:W-:Y:S01]  /*4720*/  HMMA.16816.F32 R16, R96, R72, R16 ;  /* 0x000000486010723c */ /* 0x000fe20000001810 */
[C---:B------:R-:W-:Y:S01]  /*4730*/  LOP3.LUT R72, R74.reuse, 0x11, RZ, 0xfc, !PT ;  /* 0x000000114a487812 */ /* 0x040fe200078efcff */
[----:B------:R-:W2:Y:S01]  /*4740*/  LDSM.16.M88.4 R8, [R132+0x9800] ;  /* 0x009800008408783b */ /* 0x000ea20000000200 */
[----:B------:R-:W-:-:S02]  /*4750*/  LOP3.LUT R60, R74, 0x19, RZ, 0xfc, !PT ;  /* 0x000000194a3c7812 */ /* 0x000fc400078efcff */
[-C--:B------:R-:W-:Y:S02]  /*4760*/  ISETP.GE.AND P3, PT, R72, R133.reuse, PT ;  /* 0x000000854800720c */ /* 0x080fe40003f66270 */
[----:B------:R-:W-:Y:S01]  /*4770*/  FSEL R69, R61, -INF , !P0 ;  /* 0xff8000003d457808 */ /* 0x000fe20004000000 */
[C---:B------:R-:W-:Y:S01]  /*4780*/  HMMA.16816.F32 R108, R96.reuse, R70, R108 ;  /* 0x00000046606c723c */ /* 0x040fe2000000186c */
[----:B------:R-:W-:Y:S02]  /*4790*/  FSEL R71, R63, -INF , !P0 ;  /* 0xff8000003f477808 */ /* 0x000fe40004000000 */
[----:B------:R-:W-:Y:S02]  /*47a0*/  FSEL R72, R62, -INF , !P1 ;  /* 0xff8000003e487808 */ /* 0x000fe40004800000 */
[----:B------:R-:W-:Y:S02]  /*47b0*/  ISETP.GE.AND P0, PT, R60, R133, PT ;  /* 0x000000853c00720c */ /* 0x000fe40003f06270 */
[----:B------:R-:W3:Y:S01]  /*47c0*/  LDSM.16.M88.4 R60, [R132+0xa000] ;  /* 0x00a00000843c783b */ /* 0x000ee20000000200 */
[----:B------:R-:W-:Y:S01]  /*47d0*/  HMMA.16816.F32 R44, R96, R84, R44 ;  /* 0x00000054602c723c */ /* 0x000fe2000000182c */
[----:B------:R-:W-:-:S02]  /*47e0*/  LOP3.LUT R70, R74, 0x18, RZ, 0xfc, !PT ;  /* 0x000000184a467812 */ /* 0x000fc400078efcff */
[----:B------:R-:W-:Y:S02]  /*47f0*/  FSEL R56, R56, -INF , !P6 ;  /* 0xff80000038387808 */ /* 0x000fe40007000000 */
[----:B------:R-:W-:Y:S02]  /*4800*/  ISETP.GE.AND P1, PT, R70, R133, PT ;  /* 0x000000854600720c */ /* 0x000fe40003f26270 */
[----:B------:R-:W-:Y:S01]  /*4810*/  LOP3.LUT R70, R74, 0x20, RZ, 0xfc, !PT ;  /* 0x000000204a467812 */ /* 0x000fe200078efcff */
[----:B-----5:R-:W-:Y:S08]  /*4820*/  HMMA.16816.F32 R52, R4, R88, R52 ;  /* 0x000000580434723c */ /* 0x020ff00000001834 */
[----:B------:R-:W-:Y:S01]  /*4830*/  HMMA.16816.F32 R36, R96, R80, R36 ;  /* 0x000000506024723c */ /* 0x000fe20000001824 */
[----:B------:R-:W-:-:S02]  /*4840*/  FSEL R80, R58, -INF , !P6 ;  /* 0xff8000003a507808 */ /* 0x000fc40007000000 */
[----:B------:R-:W-:Y:S02]  /*4850*/  ISETP.GE.AND P6, PT, R70, R133, PT ;  /* 0x000000854600720c */ /* 0x000fe40003fc6270 */
[----:B------:R-:W-:Y:S02]  /*4860*/  FSEL R70, R57, -INF , !P5 ;  /* 0xff80000039467808 */ /* 0x000fe40006800000 */
[----:B------:R-:W-:Y:S01]  /*4870*/  LOP3.LUT R58, R74, 0x28, RZ, 0xfc, !PT ;  /* 0x000000284a3a7812 */ /* 0x000fe200078efcff */
[----:B------:R-:W-:Y:S03]  /*4880*/  HMMA.16816.F32 R24, R96, R76, R24 ;  /* 0x0000004c6018723c */ /* 0x000fe60000001818 */
[----:B------:R-:W-:Y:S02]  /*4890*/  FSEL R92, R52, -INF , !P4 ;  /* 0xff800000345c7808 */ /* 0x000fe40006000000 */
[----:B------:R-:W-:-:S02]  /*48a0*/  LOP3.LUT R52, R74, 0x29, RZ, 0xfc, !PT ;  /* 0x000000294a347812 */ /* 0x000fc400078efcff */
[----:B------:R-:W-:Y:S01]  /*48b0*/  FSEL R94, R53, -INF , !P3 ;  /* 0xff800000355e7808 */ /* 0x000fe20005800000 */
[----:B-1----:R-:W-:Y:S01]  /*48c0*/  HMMA.16816.F32 R44, R4, R64, R44 ;  /* 0x00000040042c723c */ /* 0x002fe2000000182c */
[----:B------:R-:W-:Y:S02]  /*48d0*/  FSEL R76, R54, -INF , !P4 ;  /* 0xff800000364c7808 */ /* 0x000fe40006000000 */
[----:B------:R-:W-:Y:S02]  /*48e0*/  LOP3.LUT R64, R74, 0x21, RZ, 0xfc, !PT ;  /* 0x000000214a407812 */ /* 0x000fe400078efcff */
[----:B------:R-:W-:Y:S02]  /*48f0*/  ISETP.GE.AND P4, PT, R58, R133, PT ;  /* 0x000000853a00720c */ /* 0x000fe40003f86270 */
[----:B------:R-:W-:Y:S01]  /*4900*/  LOP3.LUT R58, R74, 0x30, RZ, 0xfc, !PT ;  /* 0x000000304a3a7812 */ /* 0x000fe200078efcff */
[----:B------:R-:W-:Y:S01]  /*4910*/  HMMA.16816.F32 R20, R96, R78, R20 ;  /* 0x0000004e6014723c */ /* 0x000fe20000001814 */
[----:B------:R-:W-:-:S02]  /*4920*/  FSEL R78, R55, -INF , !P3 ;  /* 0xff800000374e7808 */ /* 0x000fc40005800000 */
[----:B------:R-:W-:Y:S02]  /*4930*/  ISETP.GE.AND P3, PT, R52, R133, PT ;  /* 0x000000853400720c */ /* 0x000fe40003f66270 */
[----:B------:R-:W1:Y:S03]  /*4940*/  LDSM.16.M88.4 R52, [R132+0xa800] ;  /* 0x00a800008434783b */ /* 0x000e660000000200 */
[----:B------:R-:W-:Y:S01]  /*4950*/  HMMA.16816.F32 R28, R96, R82, R28 ;  /* 0x00000052601c723c */ /* 0x000fe2000000181c */
[----:B------:R-:W-:Y:S02]  /*4960*/  FSEL R82, R59, -INF , !P5 ;  /* 0xff8000003b527808 */ /* 0x000fe40006800000 */
[----:B------:R-:W-:Y:S02]  /*4970*/  FSEL R140, R46, -INF , !P6 ;  /* 0xff8000002e8c7808 */ /* 0x000fe40007000000 */
[----:B------:R-:W-:-:S02]  /*4980*/  FSEL R44, R44, -INF , !P6 ;  /* 0xff8000002c2c7808 */ /* 0x000fc40007000000 */
[-C--:B------:R-:W-:Y:S01]  /*4990*/  ISETP.GE.AND P5, PT, R64, R133.reuse, PT ;  /* 0x000000854000720c */ /* 0x080fe20003fa6270 */
[C---:B--2---:R-:W-:Y:S01]  /*49a0*/  HMMA.16816.F32 R36, R4.reuse, R8, R36 ;  /* 0x000000080424723c */ /* 0x044fe20000001824 */
[----:B------:R-:W-:Y:S02]  /*49b0*/  LOP3.LUT R8, R74, 0x38, RZ, 0xfc, !PT ;  /* 0x000000384a087812 */ /* 0x000fe400078efcff */
[----:B------:R-:W-:Y:S02]  /*49c0*/  FSEL R142, R47, -INF , !P5 ;  /* 0xff8000002f8e7808 */ /* 0x000fe40006800000 */
[----:B------:R-:W-:Y:S02]  /*49d0*/  ISETP.GE.AND P6, PT, R8, R133, PT ;  /* 0x000000850800720c */ /* 0x000fe40003fc6270 */
[----:B------:R-:W-:Y:S01]  /*49e0*/  LOP3.LUT R8, R74, 0x39, RZ, 0xfc, !PT ;  /* 0x000000394a087812 */ /* 0x000fe200078efcff */
[----:B---3--:R-:W-:Y:S01]  /*49f0*/  HMMA.16816.F32 R24, R4, R60, R24 ;  /* 0x0000003c0418723c */ /* 0x008fe20000001818 */
[----:B------:R-:W-:-:S02]  /*4a00*/  FSEL R246, R45, -INF , !P5 ;  /* 0xff8000002df67808 */ /* 0x000fc40006800000 */
[----:B------:R-:W-:Y:S02]  /*4a10*/  ISETP.GE.AND P5, PT, R8, R133, PT ;  /* 0x000000850800720c */ /* 0x000fe40003fa6270 */
[----:B------:R-:W-:-:S03]  /*4a20*/  LOP3.LUT R46, R74, 0x40, RZ, 0xfc, !PT ;  /* 0x000000404a2e7812 */ /* 0x000fc600078efcff */
[C---:B------:R-:W-:Y:S01]  /*4a30*/  HMMA.16816.F32 R60, R4.reuse, R62, R20 ;  /* 0x0000003e043c723c */ /* 0x040fe20000001814 */
[----:B------:R-:W2:Y:S07]  /*4a40*/  LDSM.16.M88.4 R20, [R132+0xb800] ;  /* 0x00b800008414783b */ /* 0x000eae0000000200 */
[----:B------:R-:W-:Y:S01]  /*4a50*/  HMMA.16816.F32 R28, R4, R10, R28 ;  /* 0x0000000a041c723c */ /* 0x000fe2000000181c */
[----:B------:R-:W3:Y:S01]  /*4a60*/  LDSM.16.M88.4 R8, [R132+0xb000] ;  /* 0x00b000008408783b */ /* 0x000ee20000000200 */
[----:B------:R-:W-:-:S06]  /*4a70*/  DEPBAR.LE SB0, 0x0 ;  /* 0x000080000000791a */ /* 0x000fcc0000000000 */
[----:B------:R-:W-:Y:S08]  /*4a80*/  HMMA.16816.F32 R40, R96, R86, R40 ;  /* 0x000000566028723c */ /* 0x000ff00000001828 */
[----:B------:R-:W-:Y:S03]  /*4a90*/  HMMA.16816.F32 R48, R4, R90, R48 ;  /* 0x0000005a0430723c */ /* 0x000fe60000001830 */
[----:B------:R-:W-:-:S02]  /*4aa0*/  FSEL R234, R30, -INF , !P6 ;  /* 0xff8000001eea7808 */ /* 0x000fc40007000000 */
[----:B------:R-:W-:Y:S02]  /*4ab0*/  FSEL R204, R28, -INF , !P6 ;  /* 0xff8000001ccc7808 */ /* 0x000fe40007000000 */
[C---:B------:R-:W-:Y:S01]  /*4ac0*/  LOP3.LUT R28, R74.reuse, 0x58, RZ, 0xfc, !PT ;  /* 0x000000584a1c7812 */ /* 0x040fe200078efcff */
[C---:B-1----:R-:W-:Y:S01]  /*4ad0*/  HMMA.16816.F32 R16, R4.reuse, R52, R16 ;  /* 0x000000340410723c */ /* 0x042fe20000001810 */
[----:B------:R-:W-:Y:S02]  /*4ae0*/  LOP3.LUT R30, R74, 0x51, RZ, 0xfc, !PT ;  /* 0x000000514a1e7812 */ /* 0x000fe400078efcff */
[----:B------:R-:W-:Y:S02]  /*4af0*/  FSEL R202, R31, -INF , !P5 ;  /* 0xff8000001fca7808 */ /* 0x000fe40006800000 */
[----:B------:R-:W-:Y:S02]  /*4b00*/  FSEL R220, R29, -INF , !P5 ;  /* 0xff8000001ddc7808 */ /* 0x000fe40006800000 */
[----:B------:R-:W-:Y:S01]  /*4b10*/  ISETP.GE.AND P5, PT, R30, R133, PT ;  /* 0x000000851e00720c */ /* 0x000fe20003fa6270 */
[----:B------:R-:W-:Y:S03]  /*4b20*/  HMMA.16816.F32 R40, R4, R66, R40 ;  /* 0x000000420428723c */ /* 0x000fe60000001828 */
[----:B------:R-:W-:-:S02]  /*4b30*/  FSEL R86, R50, -INF , !P1 ;  /* 0xff80000032567808 */ /* 0x000fc40004800000 */
[----:B------:R-:W-:Y:S02]  /*4b40*/  FSEL R48, R48, -INF , !P1 ;  /* 0xff80000030307808 */ /* 0x000fe40004800000 */
[-C--:B------:R-:W-:Y:S01]  /*4b50*/  ISETP.GE.AND P1, PT, R58, R133.reuse, PT ;  /* 0x000000853a00720c */ /* 0x080fe20003f26270 */
[C---:B------:R-:W-:Y:S01]  /*4b60*/  HMMA.16816.F32 R12, R4.reuse, R54, R12 ;  /* 0x00000036040c723c */ /* 0x040fe2000000180c */
[----:B------:R-:W-:Y:S02]  /*4b70*/  LOP3.LUT R50, R74, 0x31, RZ, 0xfc, !PT ;  /* 0x000000314a327812 */ /* 0x000fe400078efcff */
[----:B------:R-:W-:Y:S02]  /*4b80*/  FSEL R84, R51, -INF , !P0 ;  /* 0xff80000033547808 */ /* 0x000fe40004000000 */
[----:B------:R-:W-:Y:S02]  /*4b90*/  FSEL R116, R49, -INF , !P0 ;  /* 0xff80000031747808 */ /* 0x000fe40004000000 */
[----:B------:R-:W-:Y:S01]  /*4ba0*/  ISETP.GE.AND P0, PT, R50, R133, PT ;  /* 0x000000853200720c */ /* 0x000fe20003f06270 */
[----:B--2---:R-:W-:Y:S01]  /*4bb0*/  HMMA.16816.F32 R104, R4, R20, R104 ;  /* 0x000000140468723c */ /* 0x004fe20000001868 */
[----:B------:R-:W-:-:S02]  /*4bc0*/  FSEL R230, R36, -INF , !P1 ;  /* 0xff80000024e67808 */ /* 0x000fc40004800000 */
[----:B------:R-:W-:Y:S02]  /*4bd0*/  LOP3.LUT R36, R74, 0x49, RZ, 0xfc, !PT ;  /* 0x000000494a247812 */ /* 0x000fe400078efcff */
[----:B------:R-:W-:Y:S02]  /*4be0*/  FSEL R236, R39, -INF , !P0 ;  /* 0xff80000027ec7808 */ /* 0x000fe40004000000 */
[----:B------:R-:W-:Y:S01]  /*4bf0*/  FSEL R232, R37, -INF , !P0 ;  /* 0xff80000025e87808 */ /* 0x000fe20004000000 */
[----:B---3--:R-:W-:Y:S01]  /*4c00*/  HMMA.16816.F32 R112, R4, R8, R112 ;  /* 0x000000080470723c */ /* 0x008fe20000001870 */
[----:B------:R-:W-:Y:S02]  /*4c10*/  ISETP.GE.AND P0, PT, R36, R133, PT ;  /* 0x000000852400720c */ /* 0x000fe40003f06270 */
[----:B------:R-:W-:Y:S02]  /*4c20*/  LOP3.LUT R36, R74, 0x50, RZ, 0xfc, !PT ;  /* 0x000000504a247812 */ /* 0x000fe400078efcff */
[----:B------:R-:W-:-:S02]  /*4c30*/  FSEL R248, R42, -INF , !P4 ;  /* 0xff8000002af87808 */ /* 0x000fc40006000000 */
[----:B------:R-:W-:Y:S01]  /*4c40*/  FSEL R244, R40, -INF , !P4 ;  /* 0xff80000028f47808 */ /* 0x000fe20006000000 */
[C---:B------:R-:W-:Y:S01]  /*4c50*/  HMMA.16816.F32 R108, R4.reuse, R10, R108 ;  /* 0x0000000a046c723c */ /* 0x040fe2000000186c */
[-C--:B------:R-:W-:Y:S02]  /*4c60*/  ISETP.GE.AND P4, PT, R46, R133.reuse, PT ;  /* 0x000000852e00720c */ /* 0x080fe40003f86270 */
[----:B------:R-:W-:Y:S02]  /*4c70*/  ISETP.GE.AND P6, PT, R36, R133, PT ;  /* 0x000000852400720c */ /* 0x000fe40003fc6270 */
[----:B------:R-:W-:Y:S02]  /*4c80*/  LOP3.LUT R8, R74, 0x68, RZ, 0xfc, !PT ;  /* 0x000000684a087812 */ /* 0x000fe400078efcff */
[----:B------:R-:W-:Y:S01]  /*4c90*/  FSEL R194, R26, -INF , !P4 ;  /* 0xff8000001ac27808 */ /* 0x000fe20006000000 */
[----:B------:R-:W-:Y:S01]  /*4ca0*/  HMMA.16816.F32 R100, R4, R22, R100 ;  /* 0x000000160464723c */ /* 0x000fe20000001864 */
[----:B------:R-:W-:-:S02]  /*4cb0*/  FSEL R190, R24, -INF , !P4 ;  /* 0xff80000018be7808 */ /* 0x000fc40006000000 */
[----:B------:R-:W-:Y:S02]  /*4cc0*/  FSEL R186, R18, -INF , !P6 ;  /* 0xff80000012ba7808 */ /* 0x000fe40007000000 */
[----:B------:R-:W-:Y:S02]  /*4cd0*/  FSEL R178, R16, -INF , !P6 ;  /* 0xff80000010b27808 */ /* 0x000fe40007000000 */
[-C--:B------:R-:W-:Y:S02]  /*4ce0*/  ISETP.GE.AND P4, PT, R28, R133.reuse, PT ;  /* 0x000000851c00720c */ /* 0x080fe40003f86270 */
[----:B------:R-:W-:Y:S02]  /*4cf0*/  ISETP.GE.AND P6, PT, R8, R133, PT ;  /* 0x000000850800720c */ /* 0x000fe40003fc6270 */
[C---:B------:R-:W-:Y:S02]  /*4d00*/  LOP3.LUT R8, R74.reuse, 0x70, RZ, 0xfc, !PT ;  /* 0x000000704a087812 */ /* 0x040fe400078efcff */
[----:B------:R-:W-:-:S02]  /*4d10*/  LOP3.LUT R40, R74, 0x48, RZ, 0xfc, !PT ;  /* 0x000000484a287812 */ /* 0x000fc400078efcff */
[----:B------:R-:W-:Y:S02]  /*4d20*/  FSEL R182, R14, -INF , !P4 ;  /* 0xff8000000eb67808 */ /* 0x000fe40006000000 */
[----:B------:R-:W-:Y:S02]  /*4d30*/  FSEL R170, R12, -INF , !P4 ;  /* 0xff8000000caa7808 */ /* 0x000fe40006000000 */
[----:B------:R-:W-:Y:S02]  /*4d40*/  FSEL R238, R38, -INF , !P1 ;  /* 0xff80000026ee7808 */ /* 0x000fe40004800000 */
[-C--:B------:R-:W-:Y:S02]  /*4d50*/  ISETP.GE.AND P4, PT, R8, R133.reuse, PT ;  /* 0x000000850800720c */ /* 0x080fe40003f86270 */
[----:B------:R-:W-:Y:S02]  /*4d60*/  ISETP.GE.AND P1, PT, R40, R133, PT ;  /* 0x000000852800720c */ /* 0x000fe40003f26270 */
[----:B------:R-:W-:-:S02]  /*4d70*/  LOP3.LUT R42, R74, 0x41, RZ, 0xfc, !PT ;  /* 0x000000414a2a7812 */ /* 0x000fc400078efcff */
[----:B------:R-:W-:Y:S02]  /*4d80*/  LOP3.LUT R24, R74, 0x60, RZ, 0xfc, !PT ;  /* 0x000000604a187812 */ /* 0x000fe400078efcff */
[----:B------:R-:W-:Y:S02]  /*4d90*/  FSEL R146, R106, -INF , !P4 ;  /* 0xff8000006a927808 */ /* 0x000fe40006000000 */
[----:B------:R-:W-:Y:S02]  /*4da0*/  FSEL R132, R104, -INF , !P4 ;  /* 0xff80000068847808 */ /* 0x000fe40006000000 */
[----:B------:R-:W-:Y:S02]  /*4db0*/  FSEL R240, R43, -INF , !P3 ;  /* 0xff8000002bf07808 */ /* 0x000fe40005800000 */
[----:B------:R-:W-:Y:S02]  /*4dc0*/  FSEL R242, R41, -INF , !P3 ;  /* 0xff80000029f27808 */ /* 0x000fe40005800000 */
[----:B------:R-:W-:-:S02]  /*4dd0*/  FSEL R192, R62, -INF , !P1 ;  /* 0xff8000003ec07808 */ /* 0x000fc40004800000 */
[----:B------:R-:W-:Y:S02]  /*4de0*/  FSEL R188, R60, -INF , !P1 ;  /* 0xff8000003cbc7808 */ /* 0x000fe40004800000 */
[----:B------:R-:W-:Y:S02]  /*4df0*/  ISETP.NE.AND P4, PT, R32, 0x1, PT ;  /* 0x000000012000780c */ /* 0x000fe40003f85270 */
[-C--:B------:R-:W-:Y:S02]  /*4e00*/  ISETP.GE.AND P3, PT, R42, R133.reuse, PT ;  /* 0x000000852a00720c */ /* 0x080fe40003f66270 */
[----:B------:R-:W-:Y:S02]  /*4e10*/  ISETP.GE.AND P1, PT, R24, R133, PT ;  /* 0x000000851800720c */ /* 0x000fe40003f26270 */
[C---:B------:R-:W-:Y:S02]  /*4e20*/  LOP3.LUT R10, R74.reuse, 0x69, RZ, 0xfc, !PT ;  /* 0x000000694a0a7812 */ /* 0x040fe400078efcff */
        /* <DEDUP_REMOVED lines=8> */
[-C--:B------:R-:W-:Y:S02]  /*4eb0*/  ISETP.GE.AND P5, PT, R10, R133.reuse, PT ;  /* 0x000000850a00720c */ /* 0x080fe40003fa6270 */
        /* <DEDUP_REMOVED lines=24> */
[----:B------:R-:W-:Y:S01]  /*5040*/  LOP3.LUT R4, R35, 0x200, RZ, 0xc0, !PT ;  /* 0x0000020023047812 */ /* 0x000fe200078ec0ff */
        /* <DEDUP_REMOVED lines=15> */
.L_x_756:
        /* <DEDUP_REMOVED lines=39> */
[----:B------:R-:W-:Y:S02]  /*53b0*/  SEL R5, R6, R11, !P1 ;  /* 0x0000000b06057207 */ /* 0x000fe40004800000 */
[----:B------:R-:W3:Y:S01]  /*53c0*/  LD.E.64 R10, desc[UR4][R138.64+0x38] ;  /* 0x000038048a0a7980 */ /* 0x000ee2000c101b00 */
        /* <DEDUP_REMOVED lines=19> */
.L_x_757:
[----:B------:R-:W-:Y:S05]  /*5500*/  BSYNC.RECONVERGENT B0 ;  /* 0x0000000000007941 */ /* 0x000fea0003800200 */
.L_x_755:
[----:B------:R-:W-:Y:S01]  /*5510*/  IMAD.SHL.U32 R5, R206, 0x20, RZ ;  /* 0x00000020ce057824 */ /* 0x000fe200078e00ff */
[-C--:B------:R-:W-:Y:S02]  /*5520*/  ISETP.GE.AND P1, PT, R196, R223.reuse, PT ;  /* 0x000000dfc400720c */ /* 0x080fe40003f26270 */
[----:B------:R-:W-:Y:S02]  /*5530*/  SHF.L.U64.HI R6, R206, 0x5, R207 ;  /* 0x00000005ce067819 */ /* 0x000fe400000102cf */
[----:B------:R-:W-:Y:S02]  /*5540*/  IADD3 R8, P3, PT, R5, R212, RZ ;  /* 0x000000d405087210 */ /* 0x000fe40007f7e0ff */
[----:B------:R-:W-:-:S03]  /*5550*/  ISETP.GE.AND P0, PT, R211, R223, PT ;  /* 0x000000dfd300720c */ /* 0x000fc60003f06270 */
[----:B------:R-:W-:Y:S01]  /*5560*/  IMAD.X R9, R6, 0x1, R213, P3 ;  /* 0x0000000106097824 */ /* 0x000fe200018e06d5 */
[----:B------:R-:W-:-:S03]  /*5570*/  IADD3 R18, P3, PT, R8, R5, RZ ;  /* 0x0000000508127210 */ /* 0x000fc60007f7e0ff */
[----:B------:R-:W-:Y:S01]  /*5580*/  @!PT LDS RZ, [RZ] ;  /* 0x00000000fffff984 */ /* 0x000fe20000000800 */
[----:B------:R-:W-:Y:S01]  /*5590*/  @!PT LDS RZ, [RZ] ;  /* 0x00000000fffff984 */ /* 0x000fe20000000800 */
[----:B------:R-:W-:Y:S01]  /*55a0*/  @!PT LDS RZ, [RZ] ;  /* 0x00000000fffff984 */ /* 0x000fe20000000800 */
[----:B------:R-:W-:Y:S02]  /*55b0*/  @!P1 LDGSTS.E.BYPASS.LTC128B.128 [R225+0x4000], desc[UR4][R212.64] ;  /* 0x04000000d4e19fae */ /* 0x000fe4000b981a04 */
[--C-:B------:R-:W-:Y:S01]  /*55c0*/  IMAD.X R19, R9, 0x1, R6.reuse, P3 ;  /* 0x0000000109137824 */ /* 0x100fe200018e0606 */
[-C--:B------:R-:W-:Y:S01]  /*55d0*/  IADD3 R16, P3, PT, R18, R5.reuse, RZ ;  /* 0x0000000512107210 */ /* 0x080fe20007f7e0ff */
[----:B------:R1:W-:Y:S04]  /*55e0*/  @P1 STS.128 [R225+0x4000], RZ ;  /* 0x004000ffe1001388 */ /* 0x0003e80000000c00 */
[----:B------:R-:W-:Y:S01]  /*55f0*/  @!PT LDS RZ, [RZ] ;  /* 0x00000000fffff984 */ /* 0x000fe20000000800 */
[----:B------:R-:W-:Y:S01]  /*5600*/  @!PT LDS RZ, [RZ] ;  /* 0x00000000fffff984 */ /* 0x000fe20000000800 */
[----:B------:R-:W-:Y:S01]  /*5610*/  @!PT LDS RZ, [RZ] ;  /* 0x00000000fffff984 */ /* 0x000fe20000000800 */
[----:B------:R-:W-:Y:S01]  /*5620*/  @!P0 LDGSTS.E.BYPASS.LTC128B.128 [R225+0x8000], desc[UR4][R212.64+0x80] ;  /* 0x08000080d4e18fae */ /* 0x000fe2000b981a04 */
[----:B------:R-:W-:Y:S01]  /*5630*/  IMAD.X R17, R19, 0x1, R6, P3 ;  /* 0x0000000113117824 */ /* 0x000fe200018e0606 */
[----:B------:R-:W-:-:S02]  /*5640*/  IADD3 R14, P3, PT, R16, R5, RZ ;  /* 0x00000005100e7210 */ /* 0x000fc40007f7e0ff */
[----:B------:R1:W-:Y:S03]  /*5650*/  @P0 STS.128 [R225+0x8000], RZ ;  /* 0x008000ffe1000388 */ /* 0x0003e60000000c00 */
[----:B------:R-:W-:Y:S01]  /*5660*/  IMAD.X R15, R17, 0x1, R6, P3 ;  /* 0x00000001110f7824 */ /* 0x000fe200018e0606 */
[----:B------:R-:W-:Y:S01]  /*5670*/  @!PT LDS RZ, [RZ] ;  /* 0x00000000fffff984 */ /* 0x000fe20000000800 */
[----:B------:R-:W-:Y:S01]  /*5680*/  @!PT LDS RZ, [RZ] ;  /* 0x00000000fffff984 */ /* 0x000fe20000000800 */
[----:B------:R-:W-:Y:S01]  /*5690*/  @!PT LDS RZ, [RZ] ;  /* 0x00000000fffff984 */ /* 0x000fe20000000800 */
[----:B------:R-:W-:Y:S01]  /*56a0*/  @!P1 LDGSTS.E.BYPASS.LTC128B.128 [R225+0x4800], desc[UR4][R8.64] ;  /* 0x0480000008e19fae */ /* 0x000fe2000b981a04 */
[----:B------:R-:W-:-:S03]  /*56b0*/  IADD3 R12, P3, PT, R14, R5, RZ ;  /* 0x000000050e0c7210 */ /* 0x000fc60007f7e0ff */
[----:B------:R1:W-:Y:S01]  /*56c0*/  @P1 STS.128 [R225+0x4800], RZ ;  /* 0x004800ffe1001388 */ /* 0x0003e20000000c00 */
[----:B------:R-:W-:Y:S01]  /*56d0*/  IADD3 R10, P5, PT, R12, R5, RZ ;  /* 0x000000050c0a7210 */ /* 0x000fe20007fbe0ff */
[--C-:B------:R-:W-:Y:S02]  /*56e0*/  IMAD.X R13, R15, 0x1, R6.reuse, P3 ;  /* 0x000000010f0d7824 */ /* 0x100fe400018e0606 */
[----:B------:R-:W-:Y:S01]  /*56f0*/  @!PT LDS RZ, [RZ] ;  /* 0x00000000fffff984 */ /* 0x000fe20000000800 */
[----:B------:R-:W-:Y:S01]  /*5700*/  @!PT LDS RZ, [RZ] ;  /* 0x00000000fffff984 */ /* 0x000fe20000000800 */
[----:B------:R-:W-:Y:S01]  /*5710*/  @!PT LDS RZ, [RZ] ;  /* 0x00000000fffff984 */ /* 0x000fe20000000800 */
[----:B------:R2:W-:Y:S02]  /*5720*/  @!P0 LDGSTS.E.BYPASS.LTC128B.128 [R225+0x8800], desc[UR4][R8.64+0x80] ;  /* 0x0880008008e18fae */ /* 0x0005e4000b981a04 */
[----:B------:R-:W-:Y:S02]  /*5730*/  IMAD.X R11, R13, 0x1, R6, P5 ;  /* 0x000000010d0b7824 */ /* 0x000fe400028e0606 */
[----:B------:R1:W-:Y:S02]  /*5740*/  @P0 STS.128 [R225+0x8800], RZ ;  /* 0x008800ffe1000388 */ /* 0x0003e40000000c00 */
[----:B------:R-:W-:-:S02]  /*5750*/  @!P0 IMAD.MOV.U32 R7, RZ, RZ, R11 ;  /* 0x000000ffff078224 */ /* 0x000fc400078e000b */
[----:B------:R-:W-:Y:S01]  /*5760*/  @!PT LDS RZ, [RZ] ;  /* 0x00000000fffff984 */ /* 0x000fe20000000800 */
[----:B------:R-:W-:Y:S01]  /*5770*/  @!PT LDS RZ, [RZ] ;  /* 0x00000000fffff984 */ /* 0x000fe20000000800 */
[----:B------:R-:W-:Y:S01]  /*5780*/  @!PT LDS RZ, [RZ] ;  /* 0x00000000fffff984 */ /* 0x000fe20000000800 */
[----:B------:R3:W-:Y:S04]  /*5790*/  @!P1 LDGSTS.E.BYPASS.LTC128B.128 [R225+0x5000], desc[UR4][R18.64] ;  /* 0x0500000012e19fae */ /* 0x0007e8000b981a04 */
[----:B------:R1:W-:Y:S01]  /*57a0*/  @P1 STS.128 [R225+0x5000], RZ ;  /* 0x005000ffe1001388 */ /* 0x0003e20000000c00 */
[----:B--2---:R-:W-:Y:S01]  /*57b0*/  @!P0 MOV R8, R18 ;  /* 0x0000001200088202 */ /* 0x004fe20000000f00 */
[----:B------:R-:W-:-:S05]  /*57c0*/  @!P0 IMAD.MOV.U32 R9, RZ, RZ, R19 ;  /* 0x000000ffff098224 */ /* 0x000fca00078e0013 */
[----:B------:R-:W-:Y:S01]  /*57d0*/  @!PT LDS RZ, [RZ] ;  /* 0x00000000fffff984 */ /* 0x000fe20000000800 */
[----:B------:R-:W-:Y:S01]  /*57e0*/  @!PT LDS RZ, [RZ] ;  /* 0x00000000fffff984 */ /* 0x000fe20000000800 */
[----:B------:R-:W-:Y:S01]  /*57f0*/  @!PT LDS RZ, [RZ] ;  /* 0x00000000fffff984 */ /* 0x000fe20000000800 */
[----:B------:R2:W-:Y:S01]  /*5800*/  @!P0 LDGSTS.E.BYPASS.LTC128B.128 [R225+0x9000], desc[UR4][R8.64+0x80] ;  /* 0x0900008008e18fae */ /* 0x0005e2000b981a04 */
[----:B---3--:R-:W-:-:S03]  /*5810*/  IADD3 R18, P3, PT, R10, R5, RZ ;  /* 0x000000050a127210 */ /* 0x008fc60007f7e0ff */
[----:B------:R1:W-:Y:S02]  /*5820*/  @P0 STS.128 [R225+0x9000], RZ ;  /* 0x009000ffe1000388 */ /* 0x0003e40000000c00 */
[----:B------:R-:W-:Y:S02]  /*5830*/  IMAD.X R19, R11, 0x1, R6, P3 ;  /* 0x000000010b137824 */ /* 0x000fe400018e0606 */
[----:B------:R-:W-:Y:S01]  /*5840*/  @!PT LDS RZ, [RZ] ;  /* 0x00000000fffff984 */ /* 0x000fe20000000800 */
[----:B------:R-:W-:Y:S01]  /*5850*/  @!PT LDS RZ, [RZ] ;  /* 0x00000000fffff984 */ /* 0x000fe20000000800 */
[----:B------:R-:W-:Y:S01]  /*5860*/  @!PT LDS RZ, [RZ] ;  /* 0x00000000fffff984 */ /* 0x000fe20000000800 */
[----:B------:R-:W-:Y:S01]  /*5870*/  @!P1 LDGSTS.E.BYPASS.LTC128B.128 [R225+0x5800], desc[UR4][R16.64] ;  /* 0x0580000010e19fae */ /* 0x000fe2000b981a04 */
[----:B------:R-:W-:-:S03]  /*5880*/  @!P0 MOV R6, R10 ;  /* 0x0000000a00068202 */ /* 0x000fc60000000f00 */
[----:B------:R1:W-:Y:S01]  /*5890*/  @P1 STS.128 [R225+0x5800], RZ ;  /* 0x005800ffe1001388 */ /* 0x0003e20000000c00 */
[----:B--2---:R-:W-:Y:S01]  /*58a0*/  @!P0 IMAD.MOV.U32 R8, RZ, RZ, R16 ;  /* 0x000000ffff088224 */ /* 0x004fe200078e0010 */
[----:B------:R-:W-:-:S05]  /*58b0*/  @!P0 MOV R9, R17 ;  /* 0x0000001100098202 */ /* 0x000fca0000000f00 */
        /* <DEDUP_REMOVED lines=18> */
[----:B------:R1:W-:Y:S01]  /*59e0*/  @!P1 LDGSTS.E.BYPASS.LTC128B.128 [R225+0x6800], desc[UR4][R12.64] ;  /* 0x068000000ce19fae */ /* 0x0003e2000b981a04 */
[----:B--2---:R-:W-:Y:S01]  /*59f0*/  @!P0 MOV R8, R12 ;  /* 0x0000000c00088202 */ /* 0x004fe20000000f00 */
[----:B------:R-:W-:-:S02]  /*5a00*/  @!P0 IMAD.MOV.U32 R9, RZ, RZ, R13 ;  /* 0x000000ffff098224 */ /* 0x000fc400078e000d */
        /* <DEDUP_REMOVED lines=26> */
[----:B------:R-:W0:Y:S02]  /*5bb0*/  LDGDEPBAR ;  /* 0x00000000000079af */ /* 0x000e240000000000 */
.L_x_754:
[----:B------:R-:W-:Y:S05]  /*5bc0*/  BSYNC.RECONVERGENT B1 ;  /* 0x0000000000017941 */ /* 0x000fea0003800200 */
.L_x_753:
        /* <DEDUP_REMOVED lines=33> */
[----:B------:R-:W-:Y:S01]  /*5de0*/  IADD3 R4, PT, PT, R4, R33, RZ ;  /* 0x0000002104047210 */ /* 0x000fe20007ffe0ff */
[----:B------:R-:W1:Y:S03]  /*5df0*/  SHFL.BFLY PT, R6, R7, 0x2, 0x1f ;  /* 0x0c401f0007067f89 */ /* 0x000e6600000e0000 */
[----:B------:R-:W-:Y:S01]  /*5e00*/  LEA R65, R4, R201, 0x1 ;  /* 0x000000c904417211 */ /* 0x000fe200078e08ff */
[----:B------:R-:W3:Y:S03]  /*5e10*/  SHFL.BFLY PT, R5, R8, 0x2, 0x1f ;  /* 0x0c401f0008057f89 */ /* 0x000ee600000e0000 */
[-C--:B------:R-:W-:Y:S01]  /*5e20*/  IADD3 R40, PT, PT, R34, R65.reuse, RZ ;  /* 0x0000004122287210 */ /* 0x080fe20007ffe0ff */
[----:B------:R-:W-:Y:S01]  /*5e30*/  LDSM.16.MT88.4 R124, [R65+0xc000] ;  /* 0x00c00000417c783b */ /* 0x000fe20000004200 */
[----:B------:R-:W-:-:S02]  /*5e40*/  IADD3 R57, PT, PT, R0, R65, RZ ;  /* 0x0000004100397210 */ /* 0x000fc40007ffe0ff */
[----:B------:R-:W-:Y:S01]  /*5e50*/  IADD3 R0, PT, PT, R0, R40, RZ ;  /* 0x0000002800007210 */ /* 0x000fe20007ffe0ff */
[----:B------:R-:W-:Y:S04]  /*5e60*/  LDSM.16.MT88.4 R96, [R65+0x10000] ;  /* 0x010000004160783b */ /* 0x000fe80000004200 */
[----:B------:R-:W-:Y:S04]  /*5e70*/  LDSM.16.MT88.4 R88, [R0+0xc000] ;  /* 0x00c000000058783b */ /* 0x000fe80000004200 */
[----:B------:R-:W-:Y:S01]  /*5e80*/  LDSM.16.MT88.4 R104, [R57+0x10000] ;  /* 0x010000003968783b */ /* 0x000fe20000004200 */
[----:B-1----:R-:W-:-:S03]  /*5e90*/  FMNMX.FTZ R6, R7, R6, !PT ;  /* 0x0000000607067209 */ /* 0x002fc60007810000 */
[----:B------:R-:W-:Y:S01]  /*5ea0*/  LDSM.16.MT88.4 R108, [R40+0x10000] ;  /* 0x01000000286c783b */ /* 0x000fe20000004200 */
[----:B---3--:R-:W-:-:S03]  /*5eb0*/  FMNMX.FTZ R5, R8, R5, !PT ;  /* 0x0000000508057209 */ /* 0x008fc60007810000 */
[----:B------:R-:W1:Y:S04]  /*5ec0*/  SHFL.BFLY PT, R133, R6, 0x1, 0x1f ;  /* 0x0c201f0006857f89 */ /* 0x000e6800000e0000 */
[----:B------:R-:W3:Y:S04]  /*5ed0*/  SHFL.BFLY PT, R134, R5, 0x1, 0x1f ;  /* 0x0c201f0005867f89 */ /* 0x000ee800000e0000 */
[----:B------:R-:W-:Y:S04]  /*5ee0*/  LDSM.16.MT88.4 R16, [R65+0xc800] ;  /* 0x00c800004110783b */ /* 0x000fe80000004200 */
[----:B------:R-:W-:Y:S04]  /*5ef0*/  LDSM.16.MT88.4 R12, [R40+0xc800] ;  /* 0x00c80000280c783b */ /* 0x000fe80000004200 */
[----:B------:R-:W-:Y:S04]  /*5f00*/  LDSM.16.MT88.4 R8, [R0+0xc800] ;  /* 0x00c800000008783b */ /* 0x000fe80000004200 */
[----:B------:R-:W-:Y:S01]  /*5f10*/  LDSM.16.MT88.4 R20, [R57+0xc800] ;  /* 0x00c800003914783b */ /* 0x000fe20000004200 */
[----:B-1----:R-:W-:-:S03]  /*5f20*/  FMNMX.FTZ R133, R6, R133, !PT ;  /* 0x0000008506857209 */ /* 0x002fc60007810000 */
[----:B------:R-:W-:Y:S01]  /*5f30*/  LDSM.16.MT88.4 R28, [R40+0x10800] ;  /* 0x01080000281c783b */ /* 0x000fe20000004200 */
[----:B------:R-:W-:-:S03]  /*5f40*/  FSETP.NEU.FTZ.AND P0, PT, R133, -INF , PT ;  /* 0xff8000008500780b */ /* 0x000fc60003f1d000 */
[----:B------:R-:W-:Y:S01]  /*5f50*/  LDSM.16.MT88.4 R24, [R65+0xd000] ;  /* 0x00d000004118783b */ /* 0x000fe20000004200 */
[----:B---3--:R-:W-:-:S03]  /*5f60*/  FMNMX.FTZ R134, R5, R134, !PT ;  /* 0x0000008605867209 */ /* 0x008fc60007810000 */
        /* <DEDUP_REMOVED lines=8> */
[----:B------:R-:W1:Y:S01]  /*5ff0*/  LDSM.16.MT88.4 R80, [R40+0xc000] ;  /* 0x00c000002850783b */ /* 0x000e620000004200 */
[-CC-:B------:R-:W-:Y:S01]  /*6000*/  FFMA.FTZ R59, R72, R64.reuse, -R63.reuse ;  /* 0x00000040483b7223 */ /* 0x180fe2000001083f */
[-C--:B------:R-:W-:Y:S01]  /*6010*/  FFMA.FTZ R58, R71, R64.reuse, -R63 ;  /* 0x00000040473a7223 */ /* 0x080fe2000001083f */
[----:B------:R-:W-:Y:S01]  /*6020*/  MUFU.EX2 R54, R54 ;  /* 0x0000003600367308 */ /* 0x000fe20000000800 */
[-CC-:B------:R-:W-:Y:S01]  /*6030*/  FFMA.FTZ R61, R68, R64.reuse, -R137.reuse ;  /* 0x00000040443d7223 */ /* 0x180fe20000010889 */
[-CC-:B------:R-:W-:Y:S01]  /*6040*/  FFMA.FTZ R60, R69, R64.reuse, -R137.reuse ;  /* 0x00000040453c7223 */ /* 0x180fe20000010889 */
[-CC-:B------:R-:W-:Y:S01]  /*6050*/  FFMA.FTZ R56, R56, R64.reuse, -R137.reuse ;  /* 0x0000004038387223 */ /* 0x180fe20000010889 */
[-C--:B------:R-:W-:Y:S01]  /*6060*/  FFMA.FTZ R55, R70, R64.reuse, -R137 ;  /* 0x0000004046377223 */ /* 0x080fe20000010889 */
[----:B------:R-:W2:Y:S01]  /*6070*/  LDSM.16.MT88.4 R72, [R57+0xc000] ;  /* 0x00c000003948783b */ /* 0x000ea20000004200 */
        /* <DEDUP_REMOVED lines=9> */
[-CC-:B------:R-:W-:Y:S01]  /*6110*/  FFMA.FTZ R42, R140, R64.reuse, -R63.reuse ;  /* 0x000000408c2a7223 */ /* 0x180fe2000001083f */
[----:B------:R-:W3:Y:S01]  /*6120*/  MUFU.EX2 R58, R58 ;  /* 0x0000003a003a7308 */ /* 0x000ee20000000800 */
[-CC-:B------:R-:W-:Y:S01]  /*6130*/  FFMA.FTZ R41, R142, R64.reuse, -R63.reuse ;  /* 0x000000408e297223 */ /* 0x180fe2000001083f */
[-C--:B------:R-:W-:Y:S01]  /*6140*/  FFMA.FTZ R37, R248, R64.reuse, -R63 ;  /* 0x00000040f8257223 */ /* 0x080fe2000001083f */
[----:B------:R-:W-:Y:S01]  /*6150*/  LDSM.16.MT88.4 R140, [R57+0x10800] ;  /* 0x01080000398c783b */ /* 0x000fe20000004200 */
[-CC-:B------:R-:W-:Y:S01]  /*6160*/  FFMA.FTZ R44, R44, R64.reuse, -R137.reuse ;  /* 0x000000402c2c7223 */ /* 0x180fe20000010889 */
[-CC-:B------:R-:W-:Y:S01]  /*6170*/  FFMA.FTZ R43, R246, R64.reuse, -R137.reuse ;  /* 0x00000040f62b7223 */ /* 0x180fe20000010889 */
[-CC-:B------:R-:W-:Y:S01]  /*6180*/  FFMA.FTZ R39, R244, R64.reuse, -R137.reuse ;  /* 0x00000040f4277223 */ /* 0x180fe20000010889 */
[-C--:B------:R-:W-:Y:S01]  /*6190*/  FFMA.FTZ R38, R242, R64.reuse, -R137 ;  /* 0x00000040f2267223 */ /* 0x080fe20000010889 */
[----:B------:R-:W4:Y:S01]  /*61a0*/  MUFU.EX2 R53, R53 ;  /* 0x0000003500357308 */ /* 0x000f220000000800 */
[-CC-:B------:R-:W-:Y:S01]  /*61b0*/  FFMA.FTZ R36, R240, R64.reuse, -R63.reuse ;  /* 0x00000040f0247223 */ /* 0x180fe2000001083f */
[-CC-:B------:R-:W-:Y:S01]  /*61c0*/  FFMA.FTZ R35, R238, R64.reuse, -R63.reuse ;  /* 0x00000040ee237223 */ /* 0x180fe2000001083f */
[-CC-:B------:R-:W-:Y:S01]  /*61d0*/  FFMA.FTZ R34, R236, R64.reuse, -R63.reuse ;  /* 0x00000040ec227223 */ /* 0x180fe2000001083f */
[-C--:B------:R-:W-:Y:S01]  /*61e0*/  FFMA.FTZ R33, R234, R64.reuse, -R63 ;  /* 0x00000040ea217223 */ /* 0x080fe2000001083f */
[-CC-:B------:R-:W-:Y:S01]  /*61f0*/  FFMA.FTZ R138, R230, R64.reuse, -R137.reuse ;  /* 0x00000040e68a7223 */ /* 0x180fe20000010889 */
[-C--:B------:R-:W-:Y:S01]  /*6200*/  FFMA.FTZ R139, R232, R64.reuse, -R137 ;  /* 0x00000040e88b7223 */ /* 0x080fe20000010889 */
[-CC-:B------:R-:W-:Y:S01]  /*6210*/  FFMA.FTZ R164, R164, R64.reuse, -R63.reuse ;  /* 0x00000040a4a47223 */ /* 0x180fe2000001083f */
[----:B------:R-:W-:Y:S01]  /*6220*/  MUFU.EX2 R61, R61 ;  /* 0x0000003d003d7308 */ /* 0x000fe20000000800 */
[----:B---3--:R-:W-:Y:S01]  /*6230*/  F2FP.F16.F32.PACK_AB R113, R58, R59 ;  /* 0x0000003b3a71723e */ /* 0x008fe200000000ff */
[-C--:B------:R-:W-:Y:S01]  /*6240*/  FFMA.FTZ R145, R192, R64.reuse, -R63 ;  /* 0x00000040c0917223 */ /* 0x080fe2000001083f */
[-CC-:B------:R-:W-:Y:S01]  /*6250*/  FFMA.FTZ R147, R190, R64.reuse, -R137.reuse ;  /* 0x00000040be937223 */ /* 0x180fe20000010889 */
[-CC-:B------:R-:W-:Y:S01]  /*6260*/  FFMA.FTZ R172, R172, R64.reuse, -R137.reuse ;  /* 0x00000040acac7223 */ /* 0x180fe20000010889 */
[-CC-:B------:R-:W-:Y:S01]  /*6270*/  FFMA.FTZ R149, R188, R64.reuse, -R137.reuse ;  /* 0x00000040bc957223 */ /* 0x180fe20000010889 */
[-C--:B------:R-:W-:Y:S01]  /*6280*/  FFMA.FTZ R176, R176, R64.reuse, -R137 ;  /* 0x00000040b0b07223 */ /* 0x080fe20000010889 */
[----:B------:R-:W-:Y:S01]  /*6290*/  FFMA.FTZ R180, R180, R64, -R63 ;  /* 0x00000040b4b47223 */ /* 0x000fe2000001083f */
[----:B------:R-:W3:Y:S01]  /*62a0*/  MUFU.EX2 R60, R60 ;  /* 0x0000003c003c7308 */ /* 0x000ee20000000800 */
        /* <DEDUP_REMOVED lines=15> */
[----:B------:R-:W4:Y:S01]  /*63a0*/  MUFU.EX2 R55, R55 ;  /* 0x0000003700377308 */ /* 0x000f220000000800 */
[----:B---3--:R-:W-:Y:S01]  /*63b0*/  F2FP.F16.F32.PACK_AB R112, R60, R61 ;  /* 0x0000003d3c70723e */ /* 0x008fe200000000ff */
        /* <DEDUP_REMOVED lines=8> */
[----:B----4-:R-:W-:Y:S01]  /*6440*/  F2FP.F16.F32.PACK_AB R114, R55, R56 ;  /* 0x000000383772723e */ /* 0x010fe200000000ff */
[----:B------:R-:W-:-:S04]  /*6450*/  FADD.FTZ R56, R56, R61 ;  /* 0x0000003d38387221 */ /* 0x000fc80000010000 */
[----:B------:R-:W-:Y:S02]  /*6460*/  FADD.FTZ R55, R55, R56 ;  /* 0x0000003837377221 */ /* 0x000fe40000010000 */
[----:B------:R-:W-:Y:S01]  /*6470*/  MUFU.EX2 R46, R46 ;  /* 0x0000002e002e7308 */ /* 0x000fe20000000800 */
[C---:B------:R-:W-:Y:S07]  /*6480*/  HMMA.16816.F32 R128, R112.reuse, R124, RZ ;  /* 0x0000007c7080723c */ /* 0x040fee00000018ff */
[----:B------:R-:W-:Y:S01]  /*6490*/  MUFU.EX2 R45, R45 ;  /* 0x0000002d002d7308 */ /* 0x000fe20000000800 */
[C---:B-1----:R-:W-:Y:S07]  /*64a0*/  HMMA.16816.F32 R76, R112.reuse, R80, RZ ;  /* 0x00000050704c723c */ /* 0x042fee00000018ff */
[----:B------:R-:W-:Y:S01]  /*64b0*/  MUFU.EX2 R52, R52 ;  /* 0x0000003400347308 */ /* 0x000fe20000000800 */
[C---:B------:R-:W-:Y:S07]  /*64c0*/  HMMA.16816.F32 R124, R112.reuse, R126, RZ ;  /* 0x0000007e707c723c */ /* 0x040fee00000018ff */
[----:B------:R-:W1:Y:S01]  /*64d0*/  MUFU.EX2 R51, R51 ;  /* 0x0000003300337308 */ /* 0x000e620000000800 */
[C---:B------:R-:W-:Y:S07]  /*64e0*/  HMMA.16816.F32 R80, R112.reuse, R82, RZ ;  /* 0x000000527050723c */ /* 0x040fee00000018ff */
[----:B------:R-:W-:Y:S01]  /*64f0*/  MUFU.EX2 R48, R48 ;  /* 0x0000003000307308 */ /* 0x000fe20000000800 */
[C---:B------:R-:W-:Y:S07]  /*6500*/  HMMA.16816.F32 R84, R112.reuse, R88, RZ ;  /* 0x000000587054723c */ /* 0x040fee00000018ff */
[----:B------:R-:W3:Y:S01]  /*6510*/  MUFU.EX2 R47, R47 ;  /* 0x0000002f002f7308 */ /* 0x000ee20000000800 */
[C---:B------:R-:W-:Y:S07]  /*6520*/  HMMA.16816.F32 R88, R112.reuse, R90, RZ ;  /* 0x0000005a7058723c */ /* 0x040fee00000018ff */
[----:B------:R-:W-:Y:S01]  /*6530*/  MUFU.EX2 R42, R42 ;  /* 0x0000002a002a7308 */ /* 0x000fe20000000800 */
[C---:B--2---:R-:W-:Y:S07]  /*6540*/  HMMA.16816.F32 R68, R112.reuse, R72, RZ ;  /* 0x000000487044723c */ /* 0x044fee00000018ff */
[----:B------:R-:W-:Y:S01]  /*6550*/  MUFU.EX2 R41, R41 ;  /* 0x0000002900297308 */ /* 0x000fe20000000800 */
[C---:B------:R-:W-:Y:S07]  /*6560*/  HMMA.16816.F32 R92, R112.reuse, R96, RZ ;  /* 0x00000060705c723c */ /* 0x040fee00000018ff */
[----:B------:R-:W-:Y:S01]  /*6570*/  MUFU.EX2 R37, R37 ;  /* 0x0000002500257308 */ /* 0x000fe20000000800 */
[C---:B------:R-:W-:Y:S07]  /*6580*/  HMMA.16816.F32 R100, R112.reuse, R104, RZ ;  /* 0x000000687064723c */ /* 0x040fee00000018ff */
[----:B------:R-:W-:Y:S01]  /*6590*/  MUFU.EX2 R44, R44 ;  /* 0x0000002c002c7308 */ /* 0x000fe20000000800 */
[C---:B------:R-:W-:Y:S07]  /*65a0*/  HMMA.16816.F32 R120, R112.reuse, R108, RZ ;  /* 0x0000006c7078723c */ /* 0x040fee00000018ff */
[----:B------:R-:W2:Y:S01]  /*65b0*/  MUFU.EX2 R43, R43 ;  /* 0x0000002b002b7308 */ /* 0x000ea20000000800 */
        /* <DEDUP_REMOVED lines=16> */
[----:B---3--:R-:W-:Y:S01]  /*66c0*/  F2FP.F16.F32.PACK_AB R6, R47, R48 ;  /* 0x000000302f06723e */ /* 0x008fe200000000ff */
        /* <DEDUP_REMOVED lines=11> */
[----:B------:R-:W3:Y:S03]  /*6780*/  MUFU.EX2 R139, R139 ;  /* 0x0000008b008b7308 */ /* 0x000ee60000000800 */
        /* <DEDUP_REMOVED lines=8> */
[----:B------:R-:W3:Y:S04]  /*6810*/  LDSM.16.MT88.4 R8, [R57+0xd000] ;  /* 0x00d000003908783b */ /* 0x000ee80000004200 */
[----:B------:R-:W-:Y:S03]  /*6820*/  MUFU.EX2 R172, R172 ;  /* 0x000000ac00ac7308 */ /* 0x000fe60000000800 */
[C---:B------:R-:W-:Y:S05]  /*6830*/  HMMA.16816.F32 R68, R4.reuse, R20, R68 ;  /* 0x000000140444723c */ /* 0x040fea0000001844 */
[----:B------:R-:W-:Y:S03]  /*6840*/  MUFU.EX2 R149, R149 ;  /* 0x0000009500957308 */ /* 0x000fe60000000800 */
[C---:B------:R-:W-:Y:S01]  /*6850*/  HMMA.16816.F32 R72, R4.reuse, R22, R72 ;  /* 0x000000160448723c */ /* 0x040fe20000001848 */
[----:B------:R-:W3:Y:S04]  /*6860*/  LDSM.16.MT88.4 R20, [R40+0xd000] ;  /* 0x00d000002814783b */ /* 0x000ee80000004200 */
        /* <DEDUP_REMOVED lines=18> */
[----:B------:R-:W1:Y:S03]  /*6990*/  MUFU.EX2 R142, R142 ;  /* 0x0000008e008e7308 */ /* 0x000e660000000800 */
[C---:B--2---:R-:W-:Y:S05]  /*69a0*/  HMMA.16816.F32 R116, R4.reuse, R12, R116 ;  /* 0x0000000c0474723c */ /* 0x044fea0000001874 */
[----:B------:R-:W2:Y:S03]  /*69b0*/  MUFU.EX2 R143, R143 ;  /* 0x0000008f008f7308 */ /* 0x000ea60000000800 */
[----:B------:R-:W-:Y:S01]  /*69c0*/  HMMA.16816.F32 R112, R4, R14, R112 ;  /* 0x0000000e0470723c */ /* 0x000fe20000001870 */
[----:B------:R-:W2:Y:S01]  /*69d0*/  LDSM.16.MT88.4 R12, [R65+0x11000] ;  /* 0x01100000410c783b */ /* 0x000ea20000004200 */
[----:B------:R-:W-:-:S02]  /*69e0*/  F2FP.F16.F32.PACK_AB R4, R43, R44 ;  /* 0x0000002c2b04723e */ /* 0x000fc400000000ff */
[----:B------:R-:W-:Y:S01]  /*69f0*/  F2FP.F16.F32.PACK_AB R5, R41, R42 ;  /* 0x0000002a2905723e */ /* 0x000fe200000000ff */
[----:B------:R-:W-:Y:S01]  /*6a00*/  MUFU.EX2 R168, R168 ;  /* 0x000000a800a87308 */ /* 0x000fe20000000800 */
[----:B----4-:R-:W-:Y:S02]  /*6a10*/  F2FP.F16.F32.PACK_AB R6, R38, R39 ;  /* 0x000000272606723e */ /* 0x010fe400000000ff */
[----:B-----5:R-:W-:-:S05]  /*6a20*/  F2FP.F16.F32.PACK_AB R7, R36, R37 ;  /* 0x000000252407723e */ /* 0x020fca00000000ff */
        /* <DEDUP_REMOVED lines=238> */
[----:B------:R-:W-:Y:S01]  /*7910*/  IMAD.MOV.U32 R0, RZ, RZ, R133 ;  /* 0x000000ffff007224 */ /* 0x000fe200078e0085 */
[C---:B------:R-:W-:Y:S01]  /*7920*/  IADD3 R220, PT, PT, -R32.reuse, 0x1, RZ ;  /* 0x0000000120dc7810 */ /* 0x040fe20007ffe1ff */
[----:B------:R-:W-:Y:S01]  /*7930*/  IMAD.MOV.U32 R137, RZ, RZ, R134 ;  /* 0x000000ffff897224 */ /* 0x000fe200078e0086 */
[----:B------:R-:W-:Y:S01]  /*7940*/  ISETP.NE.AND.EX P4, PT, R229, RZ, PT, P4 ;  /* 0x000000ffe500720c */ /* 0x000fe20003f85340 */
[----:B------:R-:W-:-:S12]  /*7950*/  VIADD R221, R32, 0xfffffffe ;  /* 0xfffffffe20dd7836 */ /* 0x000fd80000000000 */
.L_x_765:
        /* <DEDUP_REMOVED lines=78> */
.L_x_760:
[----:B------:R-:W-:Y:S05]  /*7e40*/  BSYNC.RECONVERGENT B0 ;  /* 0x0000000000007941 */ /* 0x000fea0003800200 */
.L_x_759:
[----:B------:R-:W1:Y:S01]  /*7e50*/  S2UR UR6, SR_CgaCtaId ;  /* 0x00000000000679c3 */ /* 0x000e620000008800 */
[C---:B------:R-:W-:Y:S01]  /*7e60*/  IMAD.SHL.U32 R37, R198.reuse, 0x8, RZ ;  /* 0x00000008c6257824 */ /* 0x040fe200078e00ff */
[C---:B------:R-:W-:Y:S01]  /*7e70*/  LOP3.LUT R36, R198.reuse, 0x38, RZ, 0xc0, !PT ;  /* 0x00000038c6247812 */ /* 0x040fe200078ec0ff */
[----:B------:R-:W-:Y:S01]  /*7e80*/  UMOV UR7, 0x400 ;  /* 0x0000040000077882 */ /* 0x000fe20000000000 */
[----:B------:R-:W-:Y:S01]  /*7e90*/  IMAD.SHL.U32 R203, R198, 0x40, RZ ;  /* 0x00000040c6cb7824 */ /* 0x000fe200078e00ff */
[--C-:B------:R-:W-:Y:S01]  /*7ea0*/  SHF.R.U32.HI R199, RZ, 0x1, R198.reuse ;  /* 0x00000001ffc77819 */ /* 0x100fe200000116c6 */
[----:B------:R-:W-:Y:S01]  /*7eb0*/  VIADD R220, R220, 0x1 ;  /* 0x00000001dcdc7836 */ /* 0x000fe20000000000 */
[----:B------:R-:W-:Y:S01]  /*7ec0*/  LOP3.LUT R39, R36, 0x1c0, R37, 0xf8, !PT ;  /* 0x000001c024277812 */ /* 0x000fe200078ef825 */
[----:B------:R-:W-:Y:S01]  /*7ed0*/  BSSY.RECONVERGENT B1, `(.L_x_761) ;  /* 0x00001ff000017945 */ /* 0x000fe20003800200 */
[----:B------:R-:W-:Y:S02]  /*7ee0*/  LOP3.LUT R196, R37, 0x38, RZ, 0xc0, !PT ;  /* 0x0000003825c47812 */ /* 0x000fe400078ec0ff */
[----:B------:R-:W-:Y:S02]  /*7ef0*/  SHF.L.U64.HI R36, R208, 0x5, R209 ;  /* 0x00000005d0247819 */ /* 0x000fe400000102d1 */
[----:B------:R-:W-:Y:S02]  /*7f00*/  LOP3.LUT R38, R39, R196, RZ, 0x3c, !PT ;  /* 0x000000c427267212 */ /* 0x000fe400078e3cff */
[-C--:B------:R-:W-:Y:S02]  /*7f10*/  ISETP.GE.AND P3, PT, R196, R223.reuse, PT ;  /* 0x000000dfc400720c */ /* 0x080fe40003f66270 */
[----:B------:R-:W-:Y:S01]  /*7f20*/  LOP3.LUT R38, R38, 0x1e00, R37, 0xf8, !PT ;  /* 0x00001e0026267812 */ /* 0x000fe200078ef825 */
[----:B------:R-:W-:Y:S01]  /*7f30*/  IMAD.SHL.U32 R37, R208, 0x20, RZ ;  /* 0x00000020d0257824 */ /* 0x000fe200078e00ff */
[----:B------:R-:W-:Y:S02]  /*7f40*/  LOP3.LUT R211, R196, 0x40, RZ, 0xfc, !PT ;  /* 0x00000040c4d37812 */ /* 0x000fe400078efcff */
[----:B------:R-:W-:Y:S02]  /*7f50*/  LOP3.LUT R133, R203, 0x1c0, RZ, 0xc0, !PT ;  /* 0x000001c0cb857812 */ /* 0x000fe400078ec0ff */
[----:B------:R-:W-:Y:S01]  /*7f60*/  ISETP.GE.AND P1, PT, R211, R223, PT ;  /* 0x000000dfd300720c */ /* 0x000fe20003f26270 */
[----:B-1----:R-:W-:Y:S01]  /*7f70*/  ULEA UR6, UR6, UR7, 0x18 ;  /* 0x0000000706067291 */ /* 0x002fe2000f8ec0ff */
[----:B------:R-:W-:Y:S02]  /*7f80*/  IADD3 R40, P0, PT, R37, R214, RZ ;  /* 0x000000d625287210 */ /* 0x000fe40007f1e0ff */
[----:B------:R-:W-:Y:S02]  /*7f90*/  LOP3.LUT R133, R133, 0x8, R198, 0xf8, !PT ;  /* 0x0000000885857812 */ /* 0x000fe400078ef8c6 */
[----:B------:R-:W-:Y:S01]  /*7fa0*/  LOP3.LUT R134, R199, 0x8, RZ, 0xc0, !PT ;  /* 0x00000008c7867812 */ /* 0x000fe200078ec0ff */
[----:B------:R-:W-:Y:S01]  /*7fb0*/  IMAD.U32 R201, RZ, RZ, UR6 ;  /* 0x00000006ffc97e24 */ /* 0x000fe2000f8e00ff */
[----:B------:R-:W-:Y:S01]  /*7fc0*/  LOP3.LUT R132, R203, 0x400, RZ, 0xc0, !PT ;  /* 0x00000400cb847812 */ /* 0x000fe200078ec0ff */
[----:B------:R-:W-:Y:S01]  /*7fd0*/  IMAD.X R41, R36, 0x1, R215, P0 ;  /* 0x0000000124297824 */ /* 0x000fe200000e06d7 */
[-C--:B------:R-:W-:Y:S01]  /*7fe0*/  IADD3 R46, P0, PT, R40, R37.reuse, RZ ;  /* 0x00000025282e7210 */ /* 0x080fe20007f1e0ff */
[----:B------:R-:W-:Y:S01]  /*7ff0*/  IMAD R225, R38, 0x2, R201 ;  /* 0x0000000226e17824 */ /* 0x000fe200078e02c9 */
[-C--:B------:R-:W-:Y:S02]  /*8000*/  LOP3.LUT R133, R133, R196.reuse, RZ, 0x3c, !PT ;  /* 0x000000c485857212 */ /* 0x080fe400078e3cff */
[--C-:B------:R-:W-:Y:S01]  /*8010*/  LOP3.LUT R135, R134, 0x1c0, R203.reuse, 0xf8, !PT ;  /* 0x000001c086877812 */ /* 0x100fe200078ef8cb */
[----:B------:R-:W-:Y:S01]  /*8020*/  IMAD.X R47, R41, 0x1, R36, P0 ;  /* 0x00000001292f7824 */ /* 0x000fe200000e0624 */
[----:B------:R-:W-:Y:S01]  /*8030*/  @!PT LDS RZ, [RZ] ;  /* 0x00000000fffff984 */ /* 0x000fe20000000800 */
[----:B------:R-:W-:Y:S01]  /*8040*/  @!PT LDS RZ, [RZ] ;  /* 0x00000000fffff984 */ /* 0x000fe20000000800 */
[----:B------:R-:W-:Y:S01]  /*8050*/  @!PT LDS RZ, [RZ] ;  /* 0x00000000fffff984 */ /* 0x000fe20000000800 */
[----:B------:R-:W-:Y:S01]  /*8060*/  @!P3 LDGSTS.E.BYPASS.LTC128B.128 [R225+0xc000], desc[UR4][R214.64] ;  /* 0x0c000000d6e1bfae */ /* 0x000fe2000b981a04 */
[-C--:B------:R-:W-:Y:S01]  /*8070*/  IADD3 R38, P0, PT, R46, R37.reuse, RZ ;  /* 0x000000252e267210 */ /* 0x080fe20007f1e0ff */
[----:B------:R-:W-:Y:S01]  /*8080*/  IMAD R132, R133, 0x2, R132 ;  /* 0x0000000285847824 */ /* 0x000fe200078e0284 */
[----:B------:R-:W-:Y:S01]  /*8090*/  LOP3.LUT R138, R135, R196, RZ, 0x3c, !PT ;  /* 0x000000c4878a7212 */ /* 0x000fe200078e3cff */
[----:B------:R-:W-:Y:S01]  /*80a0*/  @P3 STS.128 [R225+0xc000], RZ ;  /* 0x00c000ffe1003388 */ /* 0x000fe20000000c00 */
[----:B------:R-:W-:Y:S01]  /*80b0*/  LOP3.LUT P2, RZ, R198, 0x4, RZ, 0xc0, !PT ;  /* 0x00000004c6ff7812 */ /* 0x000fe2000784c0ff */
[----:B------:R-:W-:Y:S01]  /*80c0*/  IMAD.X R39, R47, 0x1, R36, P0 ;  /* 0x000000012f277824 */ /* 0x000fe200000e0624 */
[-C--:B------:R-:W-:Y:S01]  /*80d0*/  IADD3 R44, P0, PT, R38, R37.reuse, RZ ;  /* 0x00000025262c7210 */ /* 0x080fe20007f1e0ff */
[----:B------:R-:W-:Y:S01]  /*80e0*/  @!PT LDS RZ, [RZ] ;  /* 0x00000000fffff984 */ /* 0x000fe20000000800 */
[----:B------:R-:W-:Y:S01]  /*80f0*/  @!PT LDS RZ, [RZ] ;  /* 0x00000000fffff984 */ /* 0x000fe20000000800 */
[----:B------:R-:W-:Y:S01]  /*8100*/  @!PT LDS RZ, [RZ] ;  /* 0x00000000fffff984 */ /* 0x000fe20000000800 */
[----:B------:R-:W-:Y:S01]  /*8110*/  @!P1 LDGSTS.E.BYPASS.LTC128B.128 [R225+0x10000], desc[UR4][R214.64+0x80] ;  /* 0x10000080d6e19fae */ /* 0x000fe2000b981a04 */
[----:B------:R-:W-:Y:S03]  /*8120*/  IMAD.IADD R187, R201, 0x1, R132 ;  /* 0x00000001c9bb7824 */ /* 0x000fe600078e0284 */
[----:B------:R-:W-:Y:S01]  /*8130*/  @P1 STS.128 [R225+0x10000], RZ ;  /* 0x010000ffe1001388 */ /* 0x000fe20000000c00 */
[--C-:B------:R-:W-:Y:S01]  /*8140*/  IMAD.X R45, R39, 0x1, R36.reuse, P0 ;  /* 0x00000001272d7824 */ /* 0x100fe200000e0624 */
[-C--:B------:R-:W-:Y:S02]  /*8150*/  IADD3 R42, P0, PT, R44, R37.reuse, RZ ;  /* 0x000000252c2a7210 */ /* 0x080fe40007f1e0ff */
[----:B------:R-:W-:Y:S01]  /*8160*/  @!PT LDS RZ, [RZ] ;  /* 0x00000000fffff984 */ /* 0x000fe20000000800 */
[----:B------:R-:W-:Y:S01]  /*8170*/  @!PT LDS RZ, [RZ] ;  /* 0x00000000fffff984 */ /* 0x000fe20000000800 */
[----:B------:R-:W-:Y:S01]  /*8180*/  @!PT LDS RZ, [RZ] ;  /* 0x00000000fffff984 */ /* 0x000fe20000000800 */
[----:B------:R-:W-:Y:S03]  /*8190*/  @!P3 LDGSTS.E.BYPASS.LTC128B.128 [R225+0xc800], desc[UR4][R40.64] ;  /* 0x0c80000028e1bfae */ /* 0x000fe6000b981a04 */
[--C-:B------:R-:W-:Y:S01]  /*81a0*/  IMAD.X R43, R45, 0x1, R36.reuse, P0 ;  /* 0x000000012d2b7824 */ /* 0x100fe200000e0624 */
[----:B------:R-:W-:Y:S04]  /*81b0*/  @P3 STS.128 [R225+0xc800], RZ ;  /* 0x00c800ffe1003388 */ /* 0x000fe80000000c00 */
[----:B------:R-:W-:Y:S01]  /*81c0*/  @!PT LDS RZ, [RZ] ;  /* 0x00000000fffff984 */ /* 0x000fe20000000800 */
[----:B------:R-:W-:Y:S01]  /*81d0*/  @!PT LDS RZ, [RZ] ;  /* 0x00000000fffff984 */ /* 0x000fe20000000800 */
[----:B------:R-:W-:Y:S01]  /*81e0*/  @!PT LDS RZ, [RZ] ;  /* 0x00000000fffff984 */ /* 0x000fe20000000800 */
[----:B------:R-:W-:Y:S04]  /*81f0*/  @!P1 LDGSTS.E.BYPASS.LTC128B.128 [R225+0x10800], desc[UR4][R40.64+0x80] ;  /* 0x1080008028e19fae */ /* 0x000fe8000b981a04 */
        /* <DEDUP_REMOVED lines=19> */
[----:B------:R1:W-:Y:S04]  /*8330*/  @!P1 LDGSTS.E.BYPASS.LTC128B.128 [R225+0x11800], desc[UR4][R38.64+0x80] ;  /* 0x1180008026e19fae */ /* 0x0003e8000b981a04 */
        /* <DEDUP_REMOVED lines=14> */
[----:B------:R-:W-:Y:S01]  /*8420*/  @!P3 LDGSTS.E.BYPASS.LTC128B.128 [R225+0xe800], desc[UR4][R42.64] ;  /* 0x0e8000002ae1bfae */ /* 0x000fe2000b981a04 */
[----:B-1----:R-:W-:Y:S03]  /*8430*/  IMAD.SHL.U32 R39, R198, 0x20, RZ ;  /* 0x00000020c6277824 */ /* 0x002fe600078e00ff */
[----:B------:R-:W-:Y:S01]  /*8440*/  @P3 STS.128 [R225+0xe800], RZ ;  /* 0x00e800ffe1003388 */ /* 0x000fe20000000c00 */
[-C--:B------:R-:W-:Y:S03]  /*8450*/  IADD3 R38, P0, PT, R42, R37.reuse, RZ ;  /* 0x000000252a267210 */ /* 0x080fe60007f1e0ff */
[----:B------:R-:W-:Y:S01]  /*8460*/  @!PT LDS RZ, [RZ] ;  /* 0x00000000fffff984 */ /* 0x000fe20000000800 */
[----:B------:R-:W-:Y:S01]  /*8470*/  @!PT LDS RZ, [RZ] ;  /* 0x00000000fffff984 */ /* 0x000fe20000000800 */
[----:B------:R-:W-:Y:S01]  /*8480*/  @!PT LDS RZ, [RZ] ;  /* 0x00000000fffff984 */ /* 0x000fe20000000800 */
[----:B------:R-:W-:Y:S01]  /*8490*/  @!P1 LDGSTS.E.BYPASS.LTC128B.128 [R225+0x12800], desc[UR4][R42.64+0x80] ;  /* 0x128000802ae19fae */ /* 0x000fe2000b981a04 */
[----:B------:R-:W-:Y:S01]  /*84a0*/  LOP3.LUT R200, R39, 0x7c00, RZ, 0xc0, !PT ;  /* 0x00007c0027c87812 */ /* 0x000fe200078ec0ff */
[--C-:B------:R-:W-:Y:S01]  /*84b0*/  IMAD.X R39, R43, 0x1, R36.reuse, P0 ;  /* 0x000000012b277824 */ /* 0x100fe200000e0624 */
[----:B------:R-:W-:Y:S01]  /*84c0*/  IADD3 R40, P0, PT, R38, R37, RZ ;  /* 0x0000002526287210 */ /* 0x000fe20007f1e0ff */
[----:B------:R-:W-:Y:S01]  /*84d0*/  @P1 STS.128 [R225+0x12800], RZ ;  /* 0x012800ffe1001388 */ /* 0x000fe20000000c00 */
[----:B------:R-:W-:Y:S03]  /*84e0*/  LOP3.LUT R133, R200, 0x200, R203, 0xf8, !PT ;  /* 0x00000200c8857812 */ /* 0x000fe600078ef8cb */
[----:B------:R-:W-:Y:S01]  /*84f0*/  @!PT LDS RZ, [RZ] ;  /* 0x00000000fffff984 */ /* 0x000fe20000000800 */
[----:B------:R-:W-:Y:S01]  /*8500*/  @!PT LDS RZ, [RZ] ;  /* 0x00000000fffff984 */ /* 0x000fe20000000800 */
[----:B------:R-:W-:Y:S01]  /*8510*/  @!PT LDS RZ, [RZ] ;  /* 0x00000000fffff984 */ /* 0x000fe20000000800 */
[----:B------:R-:W-:Y:S01]  /*8520*/  @!P3 LDGSTS.E.BYPASS.LTC128B.128 [R225+0xf000], desc[UR4][R38.64] ;  /* 0x0f00000026e1bfae */ /* 0x000fe2000b981a04 */
[----:B------:R-:W-:Y:S01]  /*8530*/  IMAD.X R41, R39, 0x1, R36, P0 ;  /* 0x0000000127297824 */ /* 0x000fe200000e0624 */
[----:B------:R-:W-:Y:S02]  /*8540*/  LOP3.LUT R134, R133, R138, RZ, 0xfc, !PT ;  /* 0x0000008a85867212 */ /* 0x000fe400078efcff */
[----:B------:R-:W-:Y:S01]  /*8550*/  @P3 STS.128 [R225+0xf000], RZ ;  /* 0x00f000ffe1003388 */ /* 0x000fe20000000c00 */
[----:B------:R-:W-:Y:S02]  /*8560*/  LOP3.LUT P0, RZ, R198, 0x2, RZ, 0xc0, !PT ;  /* 0x00000002c6ff7812 */ /* 0x000fe4000780c0ff */
[----:B------:R-:W-:Y:S01]  /*8570*/  IMAD R189, R134, 0x2, R201 ;  /* 0x0000000286bd7824 */ /* 0x000fe200078e02c9 */
[----:B------:R-:W-:Y:S01]  /*8580*/  @!PT LDS RZ, [RZ] ;  /* 0x00000000fffff984 */ /* 0x000fe20000000800 */
[----:B------:R-:W-:Y:S01]  /*8590*/  @!PT LDS RZ, [RZ] ;  /* 0x00000000fffff984 */ /* 0x000fe20000000800 */
[----:B------:R-:W-:Y:S01]  /*85a0*/  @!PT LDS RZ, [RZ] ;  /* 0x00000000fffff984 */ /* 0x000fe20000000800 */
[----:B------:R1:W-:Y:S01]  /*85b0*/  @!P1 LDGSTS.E.BYPASS.LTC128B.128 [R225+0x13000], desc[UR4][R38.64+0x80] ;  /* 0x1300008026e19fae */ /* 0x0003e2000b981a04 */
[----:B------:R-:W-:Y:S02]  /*85c0*/  SEL R202, R197, 0xffffffe0, !P0 ;  /* 0xffffffe0c5ca7807 */ /* 0x000fe40004000000 */
[----:B------:R-:W-:Y:S01]  /*85d0*/  ISETP.NE.AND P0, PT, R220, RZ, PT ;  /* 0x000000ffdc00720c */ /* 0x000fe20003f05270 */
[----:B------:R-:W-:Y:S02]  /*85e0*/  @P1 STS.128 [R225+0x13000], RZ ;  /* 0x013000ffe1001388 */ /* 0x000fe40000000c00 */
[--C-:B------:R-:W-:Y:S02]  /*85f0*/  IMAD.IADD R184, R189, 0x1, R202.reuse ;  /* 0x00000001bdb87824 */ /* 0x100fe400078e02ca */
[----:B------:R-:W-:Y:S01]  /*8600*/  @!PT LDS RZ, [RZ] ;  /* 0x00000000fffff984 */ /* 0x000fe20000000800 */
[----:B------:R-:W-:Y:S01]  /*8610*/  @!PT LDS RZ, [RZ] ;  /* 0x00000000fffff984 */ /* 0x000fe20000000800 */
[----:B------:R-:W-:Y:S01]  /*8620*/  @!PT LDS RZ, [RZ] ;  /* 0x00000000fffff984 */ /* 0x000fe20000000800 */
[----:B------:R-:W-:Y:S01]  /*8630*/  @!P3 LDGSTS.E.BYPASS.LTC128B.128 [R225+0xf800], desc[UR4][R40.64] ;  /* 0x0f80000028e1bfae */ /* 0x000fe2000b981a04 */
[----:B------:R-:W-:Y:S03]  /*8640*/  IMAD.IADD R136, R187, 0x1, R202 ;  /* 0x00000001bb887824 */ /* 0x000fe600078e02ca */
[----:B------:R-:W-:Y:S04]  /*8650*/  @P3 STS.128 [R225+0xf800], RZ ;  /* 0x00f800ffe1003388 */ /* 0x000fe80000000c00 */
[----:B------:R-:W-:Y:S01]  /*8660*/  @!PT LDS RZ, [RZ] ;  /* 0x00000000fffff984 */ /* 0x000fe20000000800 */
[----:B------:R-:W-:Y:S01]  /*8670*/  @!PT LDS RZ, [RZ] ;  /* 0x00000000fffff984 */ /* 0x000fe20000000800 */
[----:B------:R-:W-:Y:S01]  /*8680*/  @!PT LDS RZ, [RZ] ;  /* 0x00000000fffff984 */ /* 0x000fe20000000800 */
[----:B------:R2:W-:Y:S04]  /*8690*/  @!P1 LDGSTS.E.BYPASS.LTC128B.128 [R225+0x13800], desc[UR4][R40.64+0x80] ;  /* 0x1380008028e19fae */ /* 0x0005e8000b981a04 */
[----:B------:R-:W-:Y:S04]  /*86a0*/  @P1 STS.128 [R225+0x13800], RZ ;  /* 0x013800ffe1001388 */ /* 0x000fe80000000c00 */
[----:B------:R-:W-:Y:S04]  /*86b0*/  LDSM.16.M88.4 R132, [R189] ;  /* 0x00000000bd84783b */ /* 0x000fe80000000200 */
[----:B------:R-:W3:Y:S04]  /*86c0*/  LDSM.16.M88.4 R140, [R187+0x4000] ;  /* 0x00400000bb8c783b */ /* 0x000ee80000000200 */
[----:B------:R-:W4:Y:S04]  /*86d0*/  LDSM.16.M88.4 R144, [R187+0x4800] ;  /* 0x00480000bb90783b */ /* 0x000f280000000200 */
[----:B------:R-:W5:Y:S04]  /*86e0*/  LDSM.16.M88.4 R148, [R187+0x5000] ;  /* 0x00500000bb94783b */ /* 0x000f680000000200 */
[----:B------:R-:W0:Y:S04]  /*86f0*/  LDGDEPBAR ;  /* 0x00000000000079af */ /* 0x000e280000000000 */
[----:B------:R-:W1:Y:S04]  /*8700*/  LDSM.16.M88.4 R152, [R187+0x5800] ;  /* 0x00580000bb98783b */ /* 0x000e680000000200 */
[----:B------:R-:W2:Y:S04]  /*8710*/  LDSM.16.M88.4 R156, [R187+0x6000] ;  /* 0x00600000bb9c783b */ /* 0x000ea80000000200 */
[----:B------:R-:W2:Y:S04]  /*8720*/  LDSM.16.M88.4 R160, [R187+0x6800] ;  /* 0x00680000bba0783b */ /* 0x000ea80000000200 */
[----:B------:R-:W2:Y:S04]  /*8730*/  LDSM.16.M88.4 R164, [R187+0x7000] ;  /* 0x00700000bba4783b */ /* 0x000ea80000000200 */
[----:B------:R-:W2:Y:S04]  /*8740*/  LDSM.16.M88.4 R168, [R187+0x7800] ;  /* 0x00780000bba8783b */ /* 0x000ea80000000200 */
[----:B------:R-:W-:Y:S01]  /*8750*/  LDSM.16.M88.4 R172, [R184] ;  /* 0x00000000b8ac783b */ /* 0x000fe20000000200 */
[C---:B---3--:R-:W-:Y:S03]  /*8760*/  HMMA.16816.F32 R4, R132.reuse, R140, RZ ;  /* 0x0000008c8404723c */ /* 0x048fe600000018ff */
[----:B------:R-:W3:Y:S04]  /*8770*/  LDSM.16.M88.4 R176, [R136+0x4000] ;  /* 0x0040000088b0783b */ /* 0x000ee80000000200 */
[----:B------:R-:W3:Y:S01]  /*8780*/  LDSM.16.M88.4 R180, [R136+0x4800] ;  /* 0x0048000088b4783b */ /* 0x000ee20000000200 */
[C---:B------:R-:W-:Y:S03]  /*8790*/  HMMA.16816.F32 R8, R132.reuse, R142, RZ ;  /* 0x0000008e8408723c */ /* 0x040fe600000018ff */
[----:B------:R-:W3:Y:S05]  /*87a0*/  LDSM.16.M88.4 R140, [R136+0x5000] ;  /* 0x00500000888c783b */ /* 0x000eea0000000200 */
[C---:B----4-:R-:W-:Y:S08]  /*87b0*/  HMMA.16816.F32 R12, R132.reuse, R144, RZ ;  /* 0x00000090840c723c */ /* 0x050ff000000018ff */
[C---:B------:R-:W-:Y:S01]  /*87c0*/  HMMA.16816.F32 R16, R132.reuse, R146, RZ ;  /* 0x000000928410723c */ /* 0x040fe200000018ff */
[----:B------:R-:W-:Y:S07]  /*87d0*/  LDSM.16.M88.4 R144, [R136+0x6000] ;  /* 0x006000008890783b */ /* 0x000fee0000000200 */
[C---:B-----5:R-:W-:Y:S08]  /*87e0*/  HMMA.16816.F32 R20, R132.reuse, R148, RZ ;  /* 0x000000948414723c */ /* 0x060ff000000018ff */
[C---:B------:R-:W-:Y:S01]  /*87f0*/  HMMA.16816.F32 R24, R132.reuse, R150, RZ ;  /* 0x000000968418723c */ /* 0x040fe200000018ff */
[----:B------:R-:W-:Y:S07]  /*8800*/  LDSM.16.M88.4 R148, [R136+0x6800] ;  /* 0x006800008894783b */ /* 0x000fee0000000200 */
[C---:B-1----:R-:W-:Y:S01]  /*8810*/  HMMA.16816.F32 R28, R132.reuse, R152, RZ ;  /* 0x00000098841c723c */ /* 0x042fe200000018ff */
[----:B------:R-:W-:Y:S05]  /*8820*/  IMAD.MOV.U32 R152, RZ, RZ, 0x40 ;  /* 0x00000040ff987424 */ /* 0x000fea00078e00ff */
[----:B------:R-:W-:Y:S02]  /*8830*/  SEL R152, R152, 0xffffffc0, !P2 ;  /* 0xffffffc098987807 */ /* 0x000fe40005000000 */
[C---:B------:R-:W-:Y:S03]  /*8840*/  HMMA.16816.F32 R32, R132.reuse, R154, RZ ;  /* 0x0000009a8420723c */ /* 0x040fe600000018ff */
[--C-:B------:R-:W-:Y:S02]  /*8850*/  IMAD.IADD R185, R189, 0x1, R152.reuse ;  /* 0x00000001bdb97824 */ /* 0x100fe400078e0298 */
[----:B------:R-:W-:Y:S02]  /*8860*/  IMAD.IADD R139, R187, 0x1, R152 ;  /* 0x00000001bb8b7824 */ /* 0x000fe400078e0298 */
[----:B------:R-:W-:Y:S01]  /*8870*/  LDSM.16.M88.4 R152, [R136+0x7000] ;  /* 0x007000008898783b */ /* 0x000fe20000000200 */
[C---:B--2---:R-:W-:Y:S01]  /*8880*/  HMMA.16816.F32 R36, R132.reuse, R156, RZ ;  /* 0x0000009c8424723c */ /* 0x044fe200000018ff */
[C---:B------:R-:W-:Y:S02]  /*8890*/  IMAD.IADD R205, R202.reuse, 0x1, R185 ;  /* 0x00000001cacd7824 */ /* 0x040fe400078e02b9 */
[----:B------:R-:W-:Y:S05]  /*88a0*/  IMAD.IADD R204, R202, 0x1, R139 ;  /* 0x00000001cacc7824 */ /* 0x000fea00078e028b */
[C---:B------:R-:W-:Y:S01]  /*88b0*/  HMMA.16816.F32 R40, R132.reuse, R158, RZ ;  /* 0x0000009e8428723c */ /* 0x040fe200000018ff */
[----:B------:R-:W-:Y:S04]  /*88c0*/  LDSM.16.M88.4 R156, [R136+0x7800] ;  /* 0x00780000889c783b */ /* 0x000fe80000000200 */
[----:B------:R-:W-:Y:S03]  /*88d0*/  LDSM.16.M88.4 R192, [R204+0xb000] ;  /* 0x00b00000ccc0783b */ /* 0x000fe60000000200 */
        /* <DEDUP_REMOVED lines=8> */
[----:B------:R-:W1:Y:S04]  /*8960*/  LDSM.16.M88.4 R132, [R136+0x5800] ;  /* 0x005800008884783b */ /* 0x000e680000000200 */
[----:B------:R-:W-:Y:S03]  /*8970*/  LDSM.16.M88.4 R168, [R139+0x6000] ;  /* 0x006000008ba8783b */ /* 0x000fe60000000200 */
[C---:B---3--:R-:W-:Y:S08]  /*8980*/  HMMA.16816.F32 R4, R172.reuse, R176, R4 ;  /* 0x000000b0ac04723c */ /* 0x048ff00000001804 */
[C---:B------:R-:W-:Y:S01]  /*8990*/  HMMA.16816.F32 R8, R172.reuse, R178, R8 ;  /* 0x000000b2ac08723c */ /* 0x040fe20000001808 */
[----:B------:R-:W-:Y:S07]  /*89a0*/  LDSM.16.M88.4 R176, [R187+0xa000] ;  /* 0x00a00000bbb0783b */ /* 0x000fee0000000200 */
[C---:B------:R-:W-:Y:S08]  /*89b0*/  HMMA.16816.F32 R12, R172.reuse, R180, R12 ;  /* 0x000000b4ac0c723c */ /* 0x040ff0000000180c */
[C---:B------:R-:W-:Y:S01]  /*89c0*/  HMMA.16816.F32 R16, R172.reuse, R182, R16 ;  /* 0x000000b6ac10723c */ /* 0x040fe20000001810 */
[----:B------:R-:W-:Y:S07]  /*89d0*/  LDSM.16.M88.4 R180, [R136+0x9800] ;  /* 0x0098000088b4783b */ /* 0x000fee0000000200 */
[C---:B------:R-:W-:Y:S08]  /*89e0*/  HMMA.16816.F32 R20, R172.reuse, R140, R20 ;  /* 0x0000008cac14723c */ /* 0x040ff00000001814 */
        /* <DEDUP_REMOVED lines=16> */
[----:B------:R-:W-:Y:S04]  /*8af0*/  LDSM.16.M88.4 R156, [R204+0x4800] ;  /* 0x00480000cc9c783b */ /* 0x000fe80000000200 */
[----:B------:R-:W-:Y:S03]  /*8b00*/  LDSM.16.M88.4 R172, [R187+0x8800] ;  /* 0x00880000bbac783b */ /* 0x000fe60000000200 */
        /* <DEDUP_REMOVED lines=23> */
[----:B------:R-:W3:Y:S04]  /*8c80*/  LDSM.16.M88.4 R144, [R204+0x6800] ;  /* 0x00680000cc90783b */ /* 0x000ee80000000200 */
[----:B------:R-:W-:Y:S03]  /*8c90*/  LDSM.16.M88.4 R160, [R189+0x2000] ;  /* 0x00200000bda0783b */ /* 0x000fe60000000200 */
[C---:B------:R-:W-:Y:S01]  /*8ca0*/  HMMA.16816.F32 R4, R148.reuse, R152, R4 ;  /* 0x000000989404723c */ /* 0x040fe20000001804 */
        /* <DEDUP_REMOVED lines=23> */
[----:B------:R-:W4:Y:S04]  /*8e20*/  LDSM.16.M88.4 R148, [R187+0xb800] ;  /* 0x00b80000bb94783b */ /* 0x000f280000000200 */
[----:B------:R-:W5:Y:S03]  /*8e30*/  LDSM.16.M88.4 R156, [R136+0x8000] ;  /* 0x00800000889c783b */ /* 0x000f660000000200 */
[C---:B------:R-:W-:Y:S01]  /*8e40*/  HMMA.16816.F32 R4, R160.reuse, R168, R4 ;  /* 0x000000a8a004723c */ /* 0x040fe20000001804 */
[----:B------:R-:W-:Y:S07]  /*8e50*/  LDSM.16.M88.4 R184, [R185+0x2000] ;  /* 0x00200000b9b8783b */ /* 0x000fee0000000200 */
        /* <DEDUP_REMOVED lines=22> */
[----:B------:R-:W4:Y:S04]  /*8fc0*/  LDSM.16.M88.4 R148, [R139+0x9000] ;  /* 0x009000008b94783b */ /* 0x000f280000000200 */
[----:B------:R-:W-:Y:S03]  /*8fd0*/  LDSM.16.M88.4 R160, [R139+0xb800] ;  /* 0x00b800008ba0783b */ /* 0x000fe60000000200 */
        /* <DEDUP_REMOVED lines=23> */
[----:B------:R-:W1:Y:S04]  /*9150*/  LDSM.16.M88.4 R132, [R139+0x9800] ;  /* 0x009800008b84783b */ /* 0x000e680000000200 */
[----:B------:R-:W2:Y:S03]  /*9160*/  LDSM.16.M88.4 R152, [R139+0xa800] ;  /* 0x00a800008b98783b */ /* 0x000ea60000000200 */
        /* <DEDUP_REMOVED lines=53> */
[C---:B------:R-:W-:Y:S01]  /*94c0*/  VIADD R141, R222.reuse, 0xffffff00 ;  /* 0xffffff00de8d7836 */ /* 0x040fe20000000000 */
[----:B------:R-:W2:Y:S01]  /*94d0*/  LD.E R143, desc[UR4][R2.64+0x170] ;  /* 0x00017004028f7980 */ /* 0x000ea2000c101900 */
[----:B------:R-:W-:Y:S03]  /*94e0*/  VIADD R134, R222, 0xffffff80 ;  /* 0xffffff80de867836 */ /* 0x000fe60000000000 */
[----:B------:R-:W-:Y:S01]  /*94f0*/  IABS R135, R141 ;  /* 0x0000008d00877213 */ /* 0x000fe20000000000 */
[----:B------:R-:W3:Y:S01]  /*9500*/  LD.E.64 R146, desc[UR4][R2.64+0x20] ;  /* 0x0000200402927980 */ /* 0x000ee2000c101b00 */
[-C--:B--2---:R-:W-:Y:S02]  /*9510*/  IABS R139, R143.reuse ;  /* 0x0000008f008b7213 */ /* 0x084fe40000000000 */
[-C--:B------:R-:W-:Y:S02]  /*9520*/  IABS R136, R143.reuse ;  /* 0x0000008f00887213 */ /* 0x080fe40000000000 */
[----:B------:R-:W1:Y:S01]  /*9530*/  I2F.RP R132, R139 ;  /* 0x0000008b00847306 */ /* 0x000e620000209400 */
[-C--:B------:R-:W-:Y:S02]  /*9540*/  LOP3.LUT R141, R141, R143.reuse, RZ, 0x3c, !PT ;  /* 0x0000008f8d8d7212 */ /* 0x080fe400078e3cff */
[----:B------:R-:W-:Y:S07]  /*9550*/  IMAD.MOV R136, RZ, RZ, -R136 ;  /* 0x000000ffff887224 */ /* 0x000fee00078e0a88 */
[----:B-1----:R-:W1:Y:S02]  /*9560*/  MUFU.RCP R132, R132 ;  /* 0x0000008400847308 */ /* 0x002e640000001000 */
[----:B-1----:R-:W-:Y:S01]  /*9570*/  VIADD R144, R132, 0xffffffe ;  /* 0x0ffffffe84907836 */ /* 0x002fe20000000000 */
[----:B------:R-:W-:Y:S02]  /*9580*/  IABS R132, R134 ;  /* 0x0000008600847213 */ /* 0x000fe40000000000 */
[----:B------:R-:W-:Y:S05]  /*9590*/  LOP3.LUT R134, R134, R143, RZ, 0x3c, !PT ;  /* 0x0000008f86867212 */ /* 0x000fea00078e3cff */
[----:B------:R-:W1:Y:S02]  /*95a0*/  F2I.FTZ.U32.TRUNC.NTZ R145, R144 ;  /* 0x0000009000917305 */ /* 0x000e64000021f000 */
[--C-:B-1----:R-:W-:Y:S01]  /*95b0*/  IMAD.MOV R142, RZ, RZ, -R145.reuse ;  /* 0x000000ffff8e7224 */ /* 0x102fe200078e0a91 */
[----:B------:R-:W-:Y:S03]  /*95c0*/  MOV R144, RZ ;  /* 0x000000ff00907202 */ /* 0x000fe60000000f00 */
[----:B------:R-:W-:Y:S04]  /*95d0*/  IMAD R142, R142, R139, RZ ;  /* 0x0000008b8e8e7224 */ /* 0x000fe800078e02ff */
[----:B------:R-:W-:Y:S06]  /*95e0*/  IMAD.HI.U32 R142, R145, R142, R144 ;  /* 0x0000008e918e7227 */ /* 0x000fec00078e0090 */
[----:B------:R-:W-:Y:S04]  /*95f0*/  IMAD.HI.U32 R140, R142, R135, RZ ;  /* 0x000000878e8c7227 */ /* 0x000fe800078e00ff */
[----:B------:R-:W-:Y:S02]  /*9600*/  IMAD R135, R140, R136, R135 ;  /* 0x000000888c877224 */ /* 0x000fe400078e0287 */
[----:B------:R-:W-:Y:S03]  /*9610*/  IMAD.HI.U32 R145, R142, R132, RZ ;  /* 0x000000848e917227 */ /* 0x000fe600078e00ff */
[----:B------:R-:W-:Y:S01]  /*9620*/  ISETP.GT.U32.AND P6, PT, R139, R135, PT ;  /* 0x000000878b00720c */ /* 0x000fe20003fc4070 */
[----:B------:R-:W-:Y:S05]  /*9630*/  IMAD R132, R145, R136, R132 ;  /* 0x0000008891847224 */ /* 0x000fea00078e0284 */
[----:B------:R-:W-:Y:S07]  /*9640*/  ISETP.GT.U32.AND P0, PT, R139, R132, PT ;  /* 0x000000848b00720c */ /* 0x000fee0003f04070 */
[----:B------:R-:W-:Y:S02]  /*9650*/  @!P6 IMAD.IADD R135, R135, 0x1, -R139 ;  /* 0x000000018787e824 */ /* 0x000fe400078e0a8b */
[----:B------:R-:W-:Y:S03]  /*9660*/  @!P6 VIADD R140, R140, 0x1 ;  /* 0x000000018c8ce836 */ /* 0x000fe60000000000 */
[-C--:B------:R-:W-:Y:S01]  /*9670*/  ISETP.GE.U32.AND P5, PT, R135, R139.reuse, PT ;  /* 0x0000008b8700720c */ /* 0x080fe20003fa6070 */
[----:B------:R-:W-:Y:S01]  /*9680*/  @!P0 VIADD R145, R145, 0x1 ;  /* 0x0000000191918836 */ /* 0x000fe20000000000 */
[-C--:B------:R-:W-:Y:S02]  /*9690*/  @!P0 IADD3 R132, PT, PT, R132, -R139.reuse, RZ ;  /* 0x8000008b84848210 */ /* 0x080fe40007ffe0ff */
[----:B------:R-:W-:Y:S02]  /*96a0*/  ISETP.GE.AND P0, PT, R141, RZ, PT ;  /* 0x000000ff8d00720c */ /* 0x000fe40003f06270 */
[----:B------:R-:W-:Y:S02]  /*96b0*/  ISETP.GE.U32.AND P6, PT, R132, R139, PT ;  /* 0x0000008b8400720c */ /* 0x000fe40003fc6070 */
[----:B------:R-:W-:Y:S05]  /*96c0*/  LOP3.LUT R132, RZ, R143, RZ, 0x33, !PT ;  /* 0x0000008fff847212 */ /* 0x000fea00078e33ff */
[----:B------:R-:W-:Y:S02]  /*96d0*/  @P5 IADD3 R140, PT, PT, R140, 0x1, RZ ;  /* 0x000000018c8c5810 */ /* 0x000fe40007ffe0ff */
[----:B------:R-:W-:Y:S03]  /*96e0*/  ISETP.GE.AND P5, PT, R134, RZ, PT ;  /* 0x000000ff8600720c */ /* 0x000fe60003fa6270 */
[----:B------:R-:W-:Y:S02]  /*96f0*/  @!P0 IMAD.MOV R140, RZ, RZ, -R140 ;  /* 0x000000ffff8c8224 */ /* 0x000fe400078e0a8c */
[----:B------:R-:W-:Y:S01]  /*9700*/  @P6 VIADD R145, R145, 0x1 ;  /* 0x0000000191916836 */ /* 0x000fe20000000000 */
[----:B------:R-:W-:Y:S04]  /*9710*/  ISETP.NE.AND P6, PT, R143, RZ, PT ;  /* 0x000000ff8f00720c */ /* 0x000fe80003fc5270 */
[C---:B------:R-:W-:Y:S02]  /*9720*/  SEL R139, R132.reuse, R140, !P6 ;  /* 0x0000008c848b7207 */ /* 0x040fe40007000000 */
[----:B------:R-:W2:Y:S01]  /*9730*/  LD.E.64 R140, desc[UR4][R2.64+0x38] ;  /* 0x00003804028c7980 */ /* 0x000ea2000c101b00 */
[----:B------:R-:W-:Y:S02]  /*9740*/  @!P5 IADD3 R145, PT, PT, -R145, RZ, RZ ;  /* 0x000000ff9191d210 */ /* 0x000fe40007ffe1ff */
[CC--:B------:R-:W-:Y:S02]  /*9750*/  LEA R150, P5, R139.reuse, R226.reuse, 0x2 ;  /* 0x000000e28b967211 */ /* 0x0c0fe400078a10ff */
[----:B------:R-:W-:Y:S02]  /*9760*/  SEL R145, R132, R145, !P6 ;  /* 0x0000009184917207 */ /* 0x000fe40007000000 */
[-C--:B------:R-:W-:Y:S02]  /*9770*/  LEA.HI.X.SX32 R151, R139, R227.reuse, 0x2, P5 ;  /* 0x000000e38b977211 */ /* 0x080fe400028f16ff */
[C---:B------:R-:W-:Y:S01]  /*9780*/  LEA R148, P0, R145.reuse, R226, 0x2 ;  /* 0x000000e291947211 */ /* 0x040fe200078010ff */
[C---:B------:R-:W-:Y:S02]  /*9790*/  IMAD.IADD R134, R145.reuse, 0x1, -R139 ;  /* 0x0000000191867824 */ /* 0x040fe400078e0a8b */
[----:B------:R-:W4:Y:S01]  /*97a0*/  LD.E R135, desc[UR4][R150.64] ;  /* 0x0000000496877980 */ /* 0x000f22000c101900 */
[----:B------:R-:W-:Y:S01]  /*97b0*/  LEA.HI.X.SX32 R149, R145, R227, 0x2, P0 ;  /* 0x000000e391957211 */ /* 0x000fe200000f16ff */
[----:B------:R-:W-:Y:S04]  /*97c0*/  IMAD R143, R143, R134, -0x80 ;  /* 0xffffff808f8f7424 */ /* 0x000fe800078e0286 */
[----:B------:R-:W4:Y:S01]  /*97d0*/  LD.E R132, desc[UR4][R148.64] ;  /* 0x0000000494847980 */ /* 0x000f22000c101900 */
[----:B------:R-:W-:Y:S01]  /*97e0*/  SHF.R.S32.HI R139, RZ, 0x1f, R143 ;  /* 0x0000001fff8b7819 */ /* 0x000fe2000001148f */
        /* <DEDUP_REMOVED lines=12> */
.L_x_764:
[----:B------:R-:W-:Y:S05]  /*98b0*/  BSYNC.RECONVERGENT B0 ;  /* 0x0000000000007941 */ /* 0x000fea0003800200 */
.L_x_763:
[----:B------:R-:W-:Y:S01]  /*98c0*/  @!PT LDS RZ, [RZ] ;  /* 0x00000000fffff984 */ /* 0x000fe20000000800 */
[----:B------:R-:W-:Y:S01]  /*98d0*/  @!PT LDS RZ, [RZ] ;  /* 0x00000000fffff984 */ /* 0x000fe20000000800 */
[----:B------:R-:W-:Y:S01]  /*98e0*/  @!PT LDS RZ, [RZ] ;  /* 0x00000000fffff984 */ /* 0x000fe20000000800 */
[----:B------:R-:W-:Y:S01]  /*98f0*/  @!P3 LDGSTS.E.BYPASS.LTC128B.128 [R225+0x4000], desc[UR4][R212.64] ;  /* 0x04000000d4e1bfae */ /* 0x000fe2000b981a04 */
[C---:B------:R-:W-:Y:S02]  /*9900*/  LEA R140, P0, R206.reuse, R212, 0x5 ;  /* 0x000000d4ce8c7211 */ /* 0x040fe400078028ff */
[C-C-:B------:R-:W-:Y:S01]  /*9910*/  SHF.L.U64.HI R132, R206.reuse, 0x5, R207.reuse ;  /* 0x00000005ce847819 */ /* 0x140fe200000102cf */
[----:B------:R1:W-:Y:S01]  /*9920*/  @P3 STS.128 [R225+0x4000], RZ ;  /* 0x004000ffe1003388 */ /* 0x0003e20000000c00 */
[----:B------:R-:W-:Y:S02]  /*9930*/  LEA.HI.X R141, R206, R213, R207, 0x5, P0 ;  /* 0x000000d5ce8d7211 */ /* 0x000fe400000f2ccf */
[----:B------:R-:W-:Y:S01]  /*9940*/  IADD3 R146, P5, PT, R133, R140, RZ ;  /* 0x0000008c85927210 */ /* 0x000fe20007fbe0ff */
[----:B------:R-:W-:Y:S01]  /*9950*/  @!PT LDS RZ, [RZ] ;  /* 0x00000000fffff984 */ /* 0x000fe20000000800 */
[----:B------:R-:W-:Y:S01]  /*9960*/  @!PT LDS RZ, [RZ] ;  /* 0x00000000fffff984 */ /* 0x000fe20000000800 */
[----:B------:R-:W-:Y:S01]  /*9970*/  @!PT LDS RZ, [RZ] ;  /* 0x00000000fffff984 */ /* 0x000fe20000000800 */
[----:B------:R-:W-:Y:S03]  /*9980*/  @!P1 LDGSTS.E.BYPASS.LTC128B.128 [R225+0x8000], desc[UR4][R212.64+0x80] ;  /* 0x08000080d4e19fae */ /* 0x000fe6000b981a04 */
[-C--:B------:R-:W-:Y:S01]  /*9990*/  IADD3 R134, P0, PT, R146, R133.reuse, RZ ;  /* 0x0000008592867210 */ /* 0x080fe20007f1e0ff */
[----:B------:R1:W-:Y:S01]  /*99a0*/  @P1 STS.128 [R225+0x8000], RZ ;  /* 0x008000ffe1001388 */ /* 0x0003e20000000c00 */
[----:B------:R-:W-:Y:S02]  /*99b0*/  IMAD.X R147, R132, 0x1, R141, P5 ;  /* 0x0000000184937824 */ /* 0x000fe400028e068d */
[-C--:B------:R-:W-:Y:S01]  /*99c0*/  IADD3 R144, P5, PT, R134, R133.reuse, RZ ;  /* 0x0000008586907210 */ /* 0x080fe20007fbe0ff */
[----:B------:R-:W-:Y:S01]  /*99d0*/  @!PT LDS RZ, [RZ] ;  /* 0x00000000fffff984 */ /* 0x000fe20000000800 */
[----:B------:R-:W-:Y:S01]  /*99e0*/  @!PT LDS RZ, [RZ] ;  /* 0x00000000fffff984 */ /* 0x000fe20000000800 */
[----:B------:R-:W-:Y:S01]  /*99f0*/  @!PT LDS RZ, [RZ] ;  /* 0x00000000fffff984 */ /* 0x000fe20000000800 */
[----:B------:R-:W-:Y:S01]  /*9a00*/  @!P3 LDGSTS.E.BYPASS.LTC128B.128 [R225+0x4800], desc[UR4][R140.64] ;  /* 0x048000008ce1bfae */ /* 0x000fe2000b981a04 */
[--C-:B------:R-:W-:Y:S02]  /*9a10*/  IMAD.X R135, R147, 0x1, R132.reuse, P0 ;  /* 0x0000000193877824 */ /* 0x100fe400000e0684 */
[-C--:B------:R-:W-:Y:S01]  /*9a20*/  IADD3 R142, P0, PT, R144, R133.reuse, RZ ;  /* 0x00000085908e7210 */ /* 0x080fe20007f1e0ff */
[----:B------:R1:W-:Y:S01]  /*9a30*/  @P3 STS.128 [R225+0x4800], RZ ;  /* 0x004800ffe1003388 */ /* 0x0003e20000000c00 */
[--C-:B------:R-:W-:Y:S03]  /*9a40*/  IMAD.X R145, R135, 0x1, R132.reuse, P5 ;  /* 0x0000000187917824 */ /* 0x100fe600028e0684 */
[----:B------:R-:W-:Y:S01]  /*9a50*/  @!PT LDS RZ, [RZ] ;  /* 0x00000000fffff984 */ /* 0x000fe20000000800 */
[----:B------:R-:W-:Y:S01]  /*9a60*/  @!PT LDS RZ, [RZ] ;  /* 0x00000000fffff984 */ /* 0x000fe20000000800 */
[----:B------:R-:W-:Y:S01]  /*9a70*/  @!PT LDS RZ, [RZ] ;  /* 0x00000000fffff984 */ /* 0x000fe20000000800 */
[----:B------:R2:W-:Y:S01]  /*9a80*/  @!P1 LDGSTS.E.BYPASS.LTC128B.128 [R225+0x8800], desc[UR4][R140.64+0x80] ;  /* 0x088000808ce19fae */ /* 0x0005e2000b981a04 */
[--C-:B------:R-:W-:Y:S03]  /*9a90*/  IMAD.X R143, R145, 0x1, R132.reuse, P0 ;  /* 0x00000001918f7824 */ /* 0x100fe600000e0684 */
[----:B------:R1:W-:Y:S04]  /*9aa0*/  @P1 STS.128 [R225+0x8800], RZ ;  /* 0x008800ffe1001388 */ /* 0x0003e80000000c00 */
[----:B------:R-:W-:Y:S01]  /*9ab0*/  @!PT LDS RZ, [RZ] ;  /* 0x00000000fffff984 */ /* 0x000fe20000000800 */
[----:B------:R-:W-:Y:S01]  /*9ac0*/  @!PT LDS RZ, [RZ] ;  /* 0x00000000fffff984 */ /* 0x000fe20000000800 */
[----:B------:R-:W-:Y:S01]  /*9ad0*/  @!PT LDS RZ, [RZ] ;  /* 0x00000000fffff984 */ /* 0x000fe20000000800 */
[----:B------:R-:W-:Y:S04]  /*9ae0*/  @!P3 LDGSTS.E.BYPASS.LTC128B.128 [R225+0x5000], desc[UR4][R146.64] ;  /* 0x0500000092e1bfae */ /* 0x000fe8000b981a04 */
        /* <DEDUP_REMOVED lines=10> */
[-C--:B--2---:R-:W-:Y:S03]  /*9b90*/  IADD3 R140, P5, PT, R142, R133.reuse, RZ ;  /* 0x000000858e8c7210 */ /* 0x084fe60007fbe0ff */
[----:B------:R1:W-:Y:S04]  /*9ba0*/  @P3 STS.128 [R225+0x5800], RZ ;  /* 0x005800ffe1003388 */ /* 0x0003e80000000c00 */
        /* <DEDUP_REMOVED lines=9> */
[----:B------:R1:W-:Y:S01]  /*9c40*/  @!P3 LDGSTS.E.BYPASS.LTC128B.128 [R225+0x6000], desc[UR4][R144.64] ;  /* 0x0600000090e1bfae */ /* 0x0003e2000b981a04 */
[----:B---3--:R-:W-:Y:S03]  /*9c50*/  IADD3 R146, P0, PT, R140, R133, RZ ;  /* 0x000000858c927210 */ /* 0x008fe60007f1e0ff */
[----:B------:R1:W-:Y:S04]  /*9c60*/  @P3 STS.128 [R225+0x6000], RZ ;  /* 0x006000ffe1003388 */ /* 0x0003e80000000c00 */
[----:B------:R-:W-:Y:S01]  /*9c70*/  @!PT LDS RZ, [RZ] ;  /* 0x00000000fffff984 */ /* 0x000fe20000000800 */
[----:B------:R-:W-:Y:S01]  /*9c80*/  @!PT LDS RZ, [RZ] ;  /* 0x00000000fffff984 */ /* 0x000fe20000000800 */
[----:B------:R-:W-:Y:S01]  /*9c90*/  @!PT LDS RZ, [RZ] ;  /* 0x00000000fffff984 */ /* 0x000fe20000000800 */
[----:B------:R1:W-:Y:S01]  /*9ca0*/  @!P1 LDGSTS.E.BYPASS.LTC128B.128 [R225+0xa000], desc[UR4][R144.64+0x80] ;  /* 0x0a00008090e19fae */ /* 0x0003e2000b981a04 */
[----:B------:R-:W-:Y:S03]  /*9cb0*/  IMAD.X R147, R141, 0x1, R132, P0 ;  /* 0x000000018d937824 */ /* 0x000fe600000e0684 */
        /* <DEDUP_REMOVED lines=32> */
.L_x_762:
[----:B------:R-:W-:Y:S05]  /*9ec0*/  BSYNC.RECONVERGENT B1 ;  /* 0x0000000000017941 */ /* 0x000fea0003800200 */
.L_x_761:
        /* <DEDUP_REMOVED lines=547> */
.L_x_758:
        /* <DEDUP_REMOVED lines=11> */
.L_x_781:
        /* <DEDUP_REMOVED lines=141> */
[----:B------:R2:W-:Y:S04]  /*ca80*/  STS [R5+0x2400], R98 ;  /* 0x0024006205007388 */ /* 0x0005e80000000800 */
        /* <DEDUP_REMOVED lines=12> */
[----:B------:R-:W4:Y:S01]  /*cb50*/  LD.E.U8 R0, desc[UR4][R2.64+0x1c8] ;  /* 0x0001c80402007980 */ /* 0x000f22000c101100 */
[----:B------:R-:W-:-:S03]  /*cb60*/  ISETP.NE.AND P4, PT, R224, -0x1, PT ;  /* 0xffffffffe000780c */ /* 0x000fc60003f85270 */
[----:B------:R-:W2:Y:S04]  /*cb70*/  LD.E.64 R48, desc[UR4][R2.64+0x88] ;  /* 0x0000880402307980 */ /* 0x000ea8000c101b00 */
[----:B------:R3:W5:Y:S06]  /*cb80*/  LD.E.64 R44, desc[UR4][R2.64+0x90] ;  /* 0x00009004022c7980 */ /* 0x00076c000c101b00 */
[----:B------:R3:W5:Y:S01]  /*cb90*/  @!P4 LD.E.64 R46, desc[UR4][R2.64+0x80] ;  /* 0x00008004022ec980 */ /* 0x000762000c101b00 */
[----:B----4-:R-:W-:-:S13]  /*cba0*/  ISETP.NE.AND P2, PT, R0, RZ, PT ;  /* 0x000000ff0000720c */ /* 0x010fda0003f45270 */
[----:B------:R-:W4:Y:S04]  /*cbb0*/  @!P2 LD.E R4, desc[UR4][R2.64+0x60] ;  /* 0x000060040204a980 */ /* 0x000f28000c101900 */
[----:B------:R-:W3:Y:S01]  /*cbc0*/  @!P2 LD.E R39, desc[UR4][R2.64+0xb4] ;  /* 0x0000b4040227a980 */ /* 0x000ee2000c101900 */
[----:B------:R-:W1:Y:S08]  /*cbd0*/  @P1 MUFU.LG2 R7, R7 ;  /* 0x0000000700071308 */ /* 0x000e700000000c00 */
[----:B------:R-:W1:Y:S01]  /*cbe0*/  @P0 MUFU.LG2 R9, R9 ;  /* 0x0000000900090308 */ /* 0x000e620000000c00 */
[----:B------:R-:W-:Y:S01]  /*cbf0*/  LOP3.LUT R37, R199, 0x30, RZ, 0xc0, !PT ;  /* 0x00000030c7257812 */ /* 0x000fe200078ec0ff */
[----:B------:R-:W-:Y:S01]  /*cc00*/  BSSY.RECONVERGENT B0, `(.L_x_767) ;  /* 0x0000013000007945 */ /* 0x000fe20003800200 */
[----:B------:R-:W-:Y:S01]  /*cc10*/  SHF.R.U32.HI R8, RZ, 0x2, R198 ;  /* 0x00000002ff087819 */ /* 0x000fe200000116c6 */
[-C--:B--2---:R-:W-:Y:S01]  /*cc20*/  @P4 IMAD R38, R49, R224.reuse, RZ ;  /* 0x000000e031264224 */ /* 0x084fe200078e02ff */
[----:B------:R-:W-:Y:S01]  /*cc30*/  MOV R36, 0x7f800000 ;  /* 0x7f80000000247802 */ /* 0x000fe20000000f00 */
[----:B-1----:R-:W-:Y:S01]  /*cc40*/  @P1 FMUL.FTZ R5, R7, 0.69314718246459960938 ;  /* 0x3f31721807051820 */ /* 0x002fe20000410000 */
[----:B------:R-:W-:Y:S01]  /*cc50*/  MOV R0, 0x7f800000 ;  /* 0x7f80000000007802 */ /* 0x000fe20000000f00 */
[----:B------:R-:W-:Y:S01]  /*cc60*/  @P4 IMAD.WIDE.U32 R50, R48, R224, RZ ;  /* 0x000000e030324225 */ /* 0x000fe200078e00ff */
[----:B------:R-:W-:-:S03]  /*cc70*/  LOP3.LUT R37, R37, 0x7, R8, 0xf8, !PT ;  /* 0x0000000725257812 */ /* 0x000fc600078ef808 */
[----:B-----5:R-:W-:Y:S01]  /*cc80*/  @P1 FFMA.FTZ R36, R6, R134, R5 ;  /* 0x0000008606241223 */ /* 0x020fe20000010005 */
[----:B------:R-:W-:-:S04]  /*cc90*/  @P0 FMUL.FTZ R10, R9, 0.69314718246459960938 ;  /* 0x3f317218090a0820 */ /* 0x000fc80000410000 */
[----:B------:R-:W-:Y:S01]  /*cca0*/  @P0 FFMA.FTZ R0, R6, R133, R10 ;  /* 0x0000008506000223 */ /* 0x000fe2000001000a */
[----:B----4-:R-:W-:-:S04]  /*ccb0*/  @!P2 IMAD R4, R4, R218, R217 ;  /* 0x000000da0404a224 */ /* 0x010fc800078e02d9 */
[----:B---3--:R-:W-:Y:S01]  /*ccc0*/  @!P2 IMAD R39, R4, R39, RZ ;  /* 0x000000270427a224 */ /* 0x008fe200078e02ff */
[----:B------:R-:W-:Y:S06]  /*ccd0*/  @!P2 BRA `(.L_x_768) ;  /* 0x000000000014a947 */ /* 0x000fec0003800000 */
[----:B------:R-:W2:Y:S04]  /*cce0*/  @!P4 LD.E R5, desc[UR4][R2.64+0xb4] ;  /* 0x0000b4040205c980 */ /* 0x000ea8000c101900 */
[----:B------:R-:W3:Y:S01]  /*ccf0*/  LD.E R4, desc[UR4][R2.64+0xd4] ;  /* 0x0000d40402047980 */ /* 0x000ee2000c101900 */
[----:B--2---:R-:W-:Y:S02]  /*cd00*/  @!P4 IMAD R224, R5, R218, RZ ;  /* 0x000000da05e0c224 */ /* 0x004fe400078e02ff */
[----:B---3--:R-:W-:-:S05]  /*cd10*/  IMAD R39, R4, R217, RZ ;  /* 0x000000d904277224 */ /* 0x008fca00078e02ff */
[----:B------:R-:W-:Y:S02]  /*cd20*/  IADD3 R39, PT, PT, R39, R224, RZ ;  /* 0x000000e027277210 */ /* 0x000fe40007ffe0ff */
.L_x_768:
[----:B------:R-:W-:Y:S05]  /*cd30*/  BSYNC.RECONVERGENT B0 ;  /* 0x0000000000007941 */ /* 0x000fea0003800200 */
.L_x_767:
[----:B------:R1:W5:Y:S01]  /*cd40*/  LD.E.64 R52, desc[UR4][R2.64+0x70] ;  /* 0x0000700402347980 */ /* 0x000362000c101b00 */
[----:B------:R-:W-:Y:S05]  /*cd50*/  WARPSYNC.ALL ;  /* 0x0000000000007948 */ /* 0x000fea0003800000 */
[----:B------:R1:W5:Y:S01]  /*cd60*/  LD.E.64 R54, desc[UR4][R2.64+0xa0] ;  /* 0x0000a00402367980 */ /* 0x000362000c101b00 */
[----:B------:R-:W-:Y:S01]  /*cd70*/  BAR.SYNC.DEFER_BLOCKING 0x0 ;  /* 0x0000000000007b1d */ /* 0x000fe20000010000 */
[----:B------:R-:W-:Y:S02]  /*cd80*/  LOP3.LUT P0, RZ, R198, 0x3, RZ, 0xc0, !PT ;  /* 0x00000003c6ff7812 */ /* 0x000fe4000780c0ff */
[----:B------:R-:W-:-:S03]  /*cd90*/  SHF.L.U32 R40, R219, 0x6, RZ ;  /* 0x00000006db287819 */ /* 0x000fc600000006ff */
        /* <DEDUP_REMOVED lines=8> */
[----:B------:R-:W-:Y:S04]  /*ce20*/  BSSY.RECONVERGENT B0, `(.L_x_769) ;  /* 0x000000c000007945 */ /* 0x000fe80003800200 */
[----:B------:R-:W-:Y:S05]  /*ce30*/  @P0 BRA `(.L_x_770) ;  /* 0x0000000000280947 */ /* 0x000fea0003800000 */
[----:B------:R-:W-:Y:S01]  /*ce40*/  IMAD.IADD R42, R40, 0x1, R39 ;  /* 0x00000001282a7824 */ /* 0x000fe200078e0227 */
[C---:B------:R-:W-:Y:S01]  /*ce50*/  ISETP.GE.AND P2, PT, R37.reuse, R210, PT ;  /* 0x000000d22500720c */ /* 0x040fe20003f46270 */
[----:B------:R-:W-:-:S03]  /*ce60*/  VIADD R41, R37, 0x8 ;  /* 0x0000000825297836 */ /* 0x000fc60000000000 */
[C---:B------:R-:W-:Y:S02]  /*ce70*/  IADD3 R39, P0, PT, R42.reuse, R37, RZ ;  /* 0x000000252a277210 */ /* 0x040fe40007f1e0ff */
[----:B------:R-:W-:Y:S02]  /*ce80*/  ISETP.GE.AND P1, PT, R41, R210, PT ;  /* 0x000000d22900720c */ /* 0x000fe40003f26270 */
[----:B------:R-:W-:Y:S02]  /*ce90*/  LEA.HI.X.SX32 R42, R42, RZ, 0x1, P0 ;  /* 0x000000ff2a2a7211 */ /* 0x000fe400000f0eff */
[----:B-----5:R-:W-:-:S04]  /*cea0*/  LEA R54, P0, R39, R54, 0x2 ;  /* 0x0000003627367211 */ /* 0x020fc800078010ff */
[----:B------:R-:W-:-:S05]  /*ceb0*/  LEA.HI.X R55, R39, R55, R42, 0x2, P0 ;  /* 0x0000003727377211 */ /* 0x000fca00000f142a */
[----:B------:R1:W-:Y:S04]  /*cec0*/  @!P2 ST.E desc[UR4][R54.64], R36 ;  /* 0x000000243600a985 */ /* 0x0003e8000c101904 */
[----:B------:R1:W-:Y:S02]  /*ced0*/  @!P1 ST.E desc[UR4][R54.64+0x20], R0 ;  /* 0x0000200036009985 */ /* 0x0003e4000c101904 */
.L_x_770:
[----:B------:R-:W-:Y:S05]  /*cee0*/  BSYNC.RECONVERGENT B0 ;  /* 0x0000000000007941 */ /* 0x000fea0003800200 */
.L_x_769:
[----:B------:R-:W-:Y:S01]  /*cef0*/  SHF.R.U32.HI R37, RZ, 0x3, R198 ;  /* 0x00000003ff257819 */ /* 0x000fe200000116c6 */
[-C--:B-1----:R-:W-:Y:S01]  /*cf00*/  @!P4 IMAD R0, R47, R218.reuse, RZ ;  /* 0x000000da2f00c224 */ /* 0x082fe200078e02ff */
[----:B------:R-:W-:Y:S01]  /*cf10*/  MOV R197, RZ ;  /* 0x000000ff00c57202 */ /* 0x000fe20000000f00 */
[----:B------:R-:W-:Y:S01]  /*cf20*/  @!P4 IMAD.WIDE.U32 R42, R46, R218, RZ ;  /* 0x000000da2e2ac225 */ /* 0x000fe200078e00ff */
[----:B------:R-:W-:Y:S01]  /*cf30*/  ISETP.GE.AND P3, PT, R37, R210, PT ;  /* 0x000000d22500720c */ /* 0x000fe20003f66270 */
[----:B------:R1:W5:Y:S01]  /*cf40*/  LD.E R2, desc[UR4][R2.64+0xc0] ;  /* 0x0000c00402027980 */ /* 0x000362000c101900 */
[----:B------:R-:W-:Y:S01]  /*cf50*/  @P4 MOV R42, R50 ;  /* 0x00000032002a4202 */ /* 0x000fe20000000f00 */
[----:B------:R-:W-:Y:S01]  /*cf60*/  @!P4 IMAD.IADD R36, R43, 0x1, R0 ;  /* 0x000000012b24c824 */ /* 0x000fe200078e0200 */
[----:B------:R-:W-:Y:S01]  /*cf70*/  IADD3 R39, PT, PT, R37, 0x20, RZ ;  /* 0x0000002025277810 */ /* 0x000fe20007ffe0ff */
[-C--:B------:R-:W-:Y:S01]  /*cf80*/  IMAD R0, R45, R217.reuse, RZ ;  /* 0x000000d92d007224 */ /* 0x080fe200078e02ff */
[----:B------:R-:W-:Y:S01]  /*cf90*/  BSSY.RECONVERGENT B0, `(.L_x_771) ;  /* 0x0000018000007945 */ /* 0x000fe20003800200 */
[----:B------:R-:W-:Y:S01]  /*cfa0*/  IMAD.WIDE.U32 R46, R44, R217, RZ ;  /* 0x000000d92c2e7225 */ /* 0x000fe200078e00ff */
[----:B------:R-:W-:-:S03]  /*cfb0*/  ISETP.GE.AND P1, PT, R39, R210, PT ;  /* 0x000000d22700720c */ /* 0x000fc60003f26270 */
[----:B------:R-:W-:-:S04]  /*cfc0*/  IMAD.WIDE.U32 R44, R40, R48, R196 ;  /* 0x00000030282c7225 */ /* 0x000fc800078e00c4 */
[----:B------:R-:W-:Y:S02]  /*cfd0*/  IMAD R40, R49, R40, RZ ;  /* 0x0000002831287224 */ /* 0x000fe400078e02ff */
[----:B------:R-:W-:Y:S02]  /*cfe0*/  VIADD R41, R37, 0x10 ;  /* 0x0000001025297836 */ /* 0x000fe40000000000 */
[----:B------:R-:W-:Y:S01]  /*cff0*/  @P4 IMAD.IADD R36, R51, 0x1, R38 ;  /* 0x0000000133244824 */ /* 0x000fe200078e0226 */
[----:B------:R-:W-:Y:S01]  /*d000*/  IADD3 R42, P5, P4, R46, R44, R42 ;  /* 0x0000002c2e2a7210 */ /* 0x000fe20007cbe02a */
[----:B------:R-:W-:Y:S01]  /*d010*/  IMAD.IADD R0, R47, 0x1, R0 ;  /* 0x000000012f007824 */ /* 0x000fe200078e0200 */
[----:B------:R-:W-:Y:S01]  /*d020*/  ISETP.GE.AND P2, PT, R41, R210, PT ;  /* 0x000000d22900720c */ /* 0x000fe20003f46270 */
[----:B-1----:R-:W-:-:S05]  /*d030*/  VIADD R3, R37, 0x30 ;  /* 0x0000003025037836 */ /* 0x002fca0000000000 */
[----:B------:R-:W-:Y:S02]  /*d040*/  ISETP.GE.AND P0, PT, R3, R210, PT ;  /* 0x000000d20300720c */ /* 0x000fe40003f06270 */
[----:B------:R-:W-:-:S04]  /*d050*/  IADD3 R3, PT, PT, R45, R40, RZ ;  /* 0x000000282d037210 */ /* 0x000fc80007ffe0ff */
[----:B------:R-:W-:Y:S01]  /*d060*/  IADD3.X R43, PT, PT, R0, R3, R36, P5, P4 ;  /* 0x00000003002b7210 */ /* 0x000fe20002fe8424 */
[----:B------:R-:W-:Y:S06]  /*d070*/  @P3 BRA `(.L_x_772) ;  /* 0x0000000000243947 */ /* 0x000fec0003800000 */
[----:B------:R-:W-:Y:S01]  /*d080*/  IMAD R0, R49, R37, RZ ;  /* 0x0000002531007224 */ /* 0x000fe200078e02ff */
[----:B-----5:R-:W-:Y:S01]  /*d090*/  ISETP.GE.AND P5, PT, R196, R2, PT ;  /* 0x00000002c400720c */ /* 0x020fe20003fa6270 */
[----:B------:R-:W-:Y:S01]  /*d0a0*/  IMAD.WIDE.U32 R38, R37, R48, R42 ;  /* 0x0000003025267225 */ /* 0x000fe200078e002a */
[----:B------:R-:W-:-:S03]  /*d0b0*/  ISETP.GE.AND P4, PT, R211, R2, PT ;  /* 0x00000002d300720c */ /* 0x000fc60003f86270 */
[----:B------:R-:W-:Y:S01]  /*d0c0*/  IMAD.IADD R3, R39, 0x1, R0 ;  /* 0x0000000127037824 */ /* 0x000fe200078e0200 */
[----:B------:R-:W-:-:S04]  /*d0d0*/  LEA R40, P3, R38, R52, 0x1 ;  /* 0x0000003426287211 */ /* 0x000fc800078608ff */
[----:B------:R-:W-:-:S05]  /*d0e0*/  LEA.HI.X R41, R38, R53, R3, 0x1, P3 ;  /* 0x0000003526297211 */ /* 0x000fca00018f0c03 */
[----:B--2---:R1:W-:Y:S04]  /*d0f0*/  @!P5 ST.E.128 desc[UR4][R40.64], R28 ;  /* 0x0000001c2800d985 */ /* 0x0043e8000c101d04 */
[----:B------:R1:W-:Y:S02]  /*d100*/  @!P4 ST.E.128 desc[UR4][R40.64+0x80], R12 ;  /* 0x0000800c2800c985 */ /* 0x0003e4000c101d04 */
.L_x_772:
[----:B------:R-:W-:Y:S05]  /*d110*/  BSYNC.RECONVERGENT B0 ;  /* 0x0000000000007941 */ /* 0x000fea0003800200 */
.L_x_771:
[----:B------:R-:W-:Y:S04]  /*d120*/  BSSY.RECONVERGENT B0, `(.L_x_773) ;  /* 0x0000010000007945 */ /* 0x000fe80003800200 */
[----:B------:R-:W-:Y:S05]  /*d130*/  @P2 BRA `(.L_x_774) ;  /* 0x0000000000382947 */ /* 0x000fea0003800000 */
[----:B-1----:R-:W-:Y:S01]  /*d140*/  IADD3 R13, P2, PT, R37, 0x10, RZ ;  /* 0x00000010250d7810 */ /* 0x002fe20007f5e0ff */
[----:B------:R-:W-:Y:S01]  /*d150*/  IMAD.MOV.U32 R14, RZ, RZ, R42 ;  /* 0x000000ffff0e7224 */ /* 0x000fe200078e002a */
        /* <DEDUP_REMOVED lines=10> */
[----:B---3--:R1:W-:Y:S04]  /*d200*/  @!P3 ST.E.128 desc[UR4][R12.64], R24 ;  /* 0x000000180c00b985 */ /* 0x0083e8000c101d04 */
[----:B------:R1:W-:Y:S02]  /*d210*/  @!P2 ST.E.128 desc[UR4][R12.64+0x80], R8 ;  /* 0x000080080c00a985 */ /* 0x0003e4000c101d04 */
.L_x_774:
[----:B------:R-:W-:Y:S05]  /*d220*/  BSYNC.RECONVERGENT B0 ;  /* 0x0000000000007941 */ /* 0x000fea0003800200 */
.L_x_773:
        /* <DEDUP_REMOVED lines=14> */
[----:B----4-:R1:W-:Y:S04]  /*d310*/  @!P2 ST.E.128 desc[UR4][R8.64], R20 ;  /* 0x000000140800a985 */ /* 0x0103e8000c101d04 */
[----:B------:R1:W-:Y:S02]  /*d320*/  @!P1 ST.E.128 desc[UR4][R8.64+0x80], R4 ;  /* 0x0000800408009985 */ /* 0x0003e4000c101d04 */
.L_x_776:
[----:B------:R-:W-:Y:S05]  /*d330*/  BSYNC.RECONVERGENT B0 ;  /* 0x0000000000007941 */ /* 0x000fea0003800200 */
.L_x_775:
[----:B------:R-:W-:-:S04]  /*d340*/  MOV R217, 0x0 ;  /* 0x0000000000d97802 */ /* 0x000fc80000000f00 */
[----:B-12345:R-:W-:Y:S05]  /*d350*/  @P0 RET.REL.NODEC R216 `(_ZN5flash24flash_fwd_splitkv_kernelI23Flash_fwd_kernel_traitsILi128ELi64ELi128ELi4ELb0ELb0EN7cutlass6half_tE19Flash_kernel_traitsILi128ELi64ELi128ELi4ES3_EELb0ELb0ELb0ELb0ELb0ELb0ELb0ELb0EEEvNS_16Flash_fwd_paramsE) ;  /* 0xffffff2cd8280950 */ /* 0x03efea0003c3ffff */
[----:B------:R-:W-:Y:S01]  /*d360*/  IADD3 R37, P0, PT, R37, 0x30, RZ ;  /* 0x0000003025257810 */ /* 0x000fe20007f1e0ff */
[----:B------:R-:W-:Y:S01]  /*d370*/  IMAD.MOV.U32 R5, RZ, RZ, R43 ;  /* 0x000000ffff057224 */ /* 0x000fe200078e002b */
[----:B------:R-:W-:Y:S01]  /*d380*/  MOV R4, R42 ;  /* 0x0000002a00047202 */ /* 0x000fe20000000f00 */
[----:B------:R-:W-:Y:S01]  /*d390*/  IMAD.MOV.U32 R217, RZ, RZ, 0x0 ;  /* 0x00000000ffd97424 */ /* 0x000fe200078e00ff */
[-C--:B------:R-:W-:Y:S01]  /*d3a0*/  ISETP.GE.AND P1, PT, R196, R2.reuse, PT ;  /* 0x00000002c400720c */ /* 0x080fe20003f26270 */
[----:B------:R-:W-:Y:S01]  /*d3b0*/  IMAD.X R3, RZ, RZ, RZ, P0 ;  /* 0x000000ffff037224 */ /* 0x000fe200000e06ff */
[----:B------:R-:W-:Y:S01]  /*d3c0*/  ISETP.GE.AND P0, PT, R211, R2, PT ;  /* 0x00000002d300720c */ /* 0x000fe20003f06270 */
[----:B------:R-:W-:-:S04]  /*d3d0*/  IMAD.WIDE.U32 R4, R48, R37, R4 ;  /* 0x0000002530047225 */ /* 0x000fc800078e0004 */
[----:B------:R-:W-:Y:S01]  /*d3e0*/  IMAD R3, R3, R48, RZ ;  /* 0x0000003003037224 */ /* 0x000fe200078e02ff */
[----:B------:R-:W-:-:S03]  /*d3f0*/  LEA R6, P2, R4, R52, 0x1 ;  /* 0x0000003404067211 */ /* 0x000fc600078408ff */
[----:B------:R-:W-:-:S05]  /*d400*/  IMAD R3, R49, R37, R3 ;  /* 0x0000002531037224 */ /* 0x000fca00078e0203 */
[----:B------:R-:W-:-:S04]  /*d410*/  IADD3 R3, PT, PT, R5, R3, RZ ;  /* 0x0000000305037210 */ /* 0x000fc80007ffe0ff */
[----:B------:R-:W-:-:S05]  /*d420*/  LEA.HI.X R7, R4, R53, R3, 0x1, P2 ;  /* 0x0000003504077211 */ /* 0x000fca00010f0c03 */
[----:B------:R1:W-:Y:S02]  /*d430*/  @!P1 ST.E.128 desc[UR4][R6.64], R16 ;  /* 0x0000001006009985 */ /* 0x0003e4000c101d04 */
[----:B-1----:R-:W-:Y:S05]  /*d440*/  @P0 RET.REL.NODEC R216 `(_ZN5flash24flash_fwd_splitkv_kernelI23Flash_fwd_kernel_traitsILi128ELi64ELi128ELi4ELb0ELb0EN7cutlass6half_tE19Flash_kernel_traitsILi128ELi64ELi128ELi4ES3_EELb0ELb0ELb0ELb0ELb0ELb0ELb0ELb0EEEvNS_16Flash_fwd_paramsE) ;  /* 0xffffff28d8ec0950 */ /* 0x002fea0003c3ffff */
[----:B------:R-:W-:Y:S01]  /*d450*/  MOV R217, 0x0 ;  /* 0x0000000000d97802 */ /* 0x000fe20000000f00 */
[----:B------:R1:W-:Y:S03]  /*d460*/  ST.E.128 desc[UR4][R6.64+0x80], R32 ;  /* 0x0000802006007985 */ /* 0x0003e6000c101d04 */
[----:B-1----:R-:W-:Y:S05]  /*d470*/  RET.REL.NODEC R216 `(_ZN5flash24flash_fwd_splitkv_kernelI23Flash_fwd_kernel_traitsILi128ELi64ELi128ELi4ELb0ELb0EN7cutlass6half_tE19Flash_kernel_traitsILi128ELi64ELi128ELi4ES3_EELb0ELb0ELb0ELb0ELb0ELb0ELb0ELb0EEEvNS_16Flash_fwd_paramsE) ;  /* 0xffffff28d8e07950 */ /* 0x002fea0003c3ffff */
.L_x_766:
[----:B------:R-:W-:Y:S01]  /*d480*/  MOV R5, 0x2 ;  /* 0x0000000200057802 */ /* 0x000fe20000000f00 */
[----:B------:R-:W-:Y:S01]  /*d490*/  IMAD.MOV.U32 R0, RZ, RZ, 0x1f ;  /* 0x0000001fff007424 */ /* 0x000fe200078e00ff */
[----:B------:R-:W-:-:S07]  /*d4a0*/  MOV R4, 0xffffffff ;  /* 0xffffffff00047802 */ /* 0x000fce0000000f00 */
[----:B-1---5:R-:W-:Y:S05]  /*d4b0*/  WARPSYNC.COLLECTIVE R4, `(.L_x_777) ;  /* 0x0000000004087348 */ /* 0x022fea0003c00000 */
[----:B------:R2:W3:Y:S02]  /*d4c0*/  SHFL.BFLY P0, R10, R233, R5, R0 ;  /* 0x0c000005e90a7389 */ /* 0x0004e40000000000 */
[----:B-123-5:R-:W-:Y:S05]  /*d4d0*/  ENDCOLLECTIVE ;  /* 0x000000000000791b */ /* 0x02efea0003800000 */
.L_x_777:
[----:B------:R-:W-:Y:S02]  /*d4e0*/  IMAD.MOV.U32 R8, RZ, RZ, R10 ;  /* 0x000000ffff087224 */ /* 0x000fe400078e000a */
[----:B------:R-:W-:Y:S02]  /*d4f0*/  IMAD.MOV.U32 R5, RZ, RZ, 0x1 ;  /* 0x00000001ff057424 */ /* 0x000fe400078e00ff */
[----:B------:R-:W-:-:S05]  /*d500*/  FADD.FTZ R8, R8, R233 ;  /* 0x000000e908087221 */ /* 0x000fca0000010000 */
[----:B------:R-:W-:-:S07]  /*d510*/  MOV R233, R8 ;  /* 0x0000000800e97202 */ /* 0x000fce0000000f00 */
[----:B------:R-:W-:Y:S05]  /*d520*/  WARPSYNC.COLLECTIVE R4, `(.L_x_778) ;  /* 0x0000000004087348 */ /* 0x000fea0003c00000 */
[----:B------:R1:W2:Y:S02]  /*d530*/  SHFL.BFLY P0, R10, R233, R5, R0 ;  /* 0x0c000005e90a7389 */ /* 0x0002a40000000000 */
[----:B-12---:R-:W-:Y:S05]  /*d540*/  ENDCOLLECTIVE ;  /* 0x000000000000791b */ /* 0x006fea0003800000 */
.L_x_778:
[----:B------:R-:W-:Y:S01]  /*d550*/  MOV R233, R231 ;  /* 0x000000e700e97202 */ /* 0x000fe20000000f00 */
[----:B------:R-:W-:Y:S01]  /*d560*/  IMAD.MOV.U32 R5, RZ, RZ, 0x2 ;  /* 0x00000002ff057424 */ /* 0x000fe200078e00ff */
[----:B------:R-:W-:-:S07]  /*d570*/  MOV R7, R10 ;  /* 0x0000000a00077202 */ /* 0x000fce0000000f00 */
[----:B------:R-:W-:Y:S05]  /*d580*/  WARPSYNC.COLLECTIVE R4, `(.L_x_779) ;  /* 0x0000000004087348 */ /* 0x000fea0003c00000 */
[----:B------:R1:W2:Y:S02]  /*d590*/  SHFL.BFLY P0, R10, R233, R5, R0 ;  /* 0x0c000005e90a7389 */ /* 0x0002a40000000000 */
[----:B-12---:R-:W-:Y:S05]  /*d5a0*/  ENDCOLLECTIVE ;  /* 0x000000000000791b */ /* 0x006fea0003800000 */
.L_x_779:
[----:B------:R-:W-:Y:S01]  /*d5b0*/  FADD.FTZ R7, R8, R7 ;  /* 0x0000000708077221 */ /* 0x000fe20000010000 */
[----:B------:R-:W-:Y:S01]  /*d5c0*/  FADD.FTZ R9, R10, R231 ;  /* 0x000000e70a097221 */ /* 0x000fe20000010000 */
[----:B------:R-:W-:-:S04]  /*d5d0*/  MOV R5, 0x1 ;  /* 0x0000000100057802 */ /* 0x000fc80000000f00 */
[----:B------:R-:W-:-:S07]  /*d5e0*/  MOV R233, R9 ;  /* 0x0000000900e97202 */ /* 0x000fce0000000f00 */
[----:B------:R-:W-:Y:S05]  /*d5f0*/  WARPSYNC.COLLECTIVE R4, `(.L_x_780) ;  /* 0x0000000004087348 */ /* 0x000fea0003c00000 */
[----:B------:R1:W2:Y:S02]  /*d600*/  SHFL.BFLY P0, R10, R233, R5, R0 ;  /* 0x0c000005e90a7389 */ /* 0x0002a40000000000 */
[----:B-12---:R-:W-:Y:S05]  /*d610*/  ENDCOLLECTIVE ;  /* 0x000000000000791b */ /* 0x006fea0003800000 */
.L_x_780:
[----:B------:R-:W-:Y:S05]  /*d620*/  BRA `(.L_x_781) ;  /* 0xffffffe800e07947 */ /* 0x000fea000383ffff */
.L_x_782:
        /* <DEDUP_REMOVED lines=13> */
.L_x_14898:


//--------------------- .text._ZN5flash24flash_fwd_splitkv_kernelI23Flash_fwd_kernel_traitsILi128ELi64ELi128ELi4ELb0ELb0EN7cutlass6half_tE19Flash_kernel_traitsILi128ELi64ELi128ELi4ES3_EELb0ELb0ELb0ELb0ELb0ELb1ELb0ELb0EEEvNS_16Flash_fwd_paramsE --------------------------
	.section	.text._ZN5flash24flash_fwd_splitkv_kernelI23Flash_fwd_kernel_traitsILi128ELi64ELi128ELi4ELb0ELb0EN7cutlass6half_tE19Flash_kernel_traitsILi128ELi64ELi128ELi4ES3_EELb0ELb0ELb0ELb0ELb0ELb1ELb0ELb0EEEvNS_16Flash_fwd_paramsE,"ax",@progbits
	.align	128
        .global         _ZN5flash24flash_fwd_splitkv_kernelI23Flash_fwd_kernel_traitsILi128ELi64ELi128ELi4ELb0ELb0EN7cutlass6half_tE19Flash_kernel_traitsILi128ELi64ELi128ELi4ES3_EELb0ELb0ELb0ELb0ELb0ELb1ELb0ELb0EEEvNS_16Flash_fwd_paramsE
        .type           _ZN5flash24flash_fwd_splitkv_kernelI23Flash_fwd_kernel_traitsILi128ELi64ELi128ELi4ELb0ELb0EN7cutlass6half_tE19Flash_kernel_traitsILi128ELi64ELi128ELi4ES3_EELb0ELb0ELb0ELb0ELb0ELb1ELb0ELb0EEEvNS_16Flash_fwd_paramsE,@function
        .size           _ZN5flash24flash_fwd_splitkv_kernelI23Flash_fwd_kernel_traitsILi128ELi64ELi128ELi4ELb0ELb0EN7cutlass6half_tE19Flash_kernel_traitsILi128ELi64ELi128ELi4ES3_EELb0ELb0ELb0ELb0ELb0ELb1ELb0ELb0EEEvNS_16Flash_fwd_paramsE,(.L_x_14899 - _ZN5flash24flash_fwd_splitkv_kernelI23Flash_fwd_kernel_traitsILi128ELi64ELi128ELi4ELb0ELb0EN7cutlass6half_tE19Flash_kernel_traitsILi128ELi64ELi128ELi4ES3_EELb0ELb0ELb0ELb0ELb0ELb1ELb0ELb0EEEvNS_16Flash_fwd_paramsE)
        .other          _ZN5flash24flash_fwd_splitkv_kernelI23Flash_fwd_kernel_traitsILi128ELi64ELi128ELi4ELb0ELb0EN7cutlass6half_tE19Flash_kernel_traitsILi128ELi64ELi128ELi4ES3_EELb0ELb0ELb0ELb0ELb0ELb1ELb0ELb0EEEvNS_16Flash_fwd_paramsE,@"STO_CUDA_ENTRY STV_DEFAULT"
_ZN5flash24flash_fwd_splitkv_kernelI23Flash_fwd_kernel_traitsILi128ELi64ELi128ELi4ELb0ELb0EN7cutlass6half_tE19Flash_kernel_traitsILi128ELi64ELi128ELi4ES3_EELb0ELb0ELb0ELb0ELb0ELb1ELb0ELb0EEEvNS_16Flash_fwd_paramsE:
.text._ZN5flash24flash_fwd_splitkv_kernelI23Flash_fwd_kernel_traitsILi128ELi64ELi128ELi4ELb0ELb0EN7cutlass6half_tE19Flash_kernel_traitsILi128ELi64ELi128ELi4ES3_EELb0ELb0ELb0ELb0ELb0ELb1ELb0ELb0EEEvNS_16Flash_fwd_paramsE:
[----:B------:R-:W-:Y:S01]  /*0000*/  LDC R1, c[0x0][0x37c] ;  /* 0x0000df00ff017b82 */ /* 0x000fe20000000800 */
[----:B------:R-:W1:Y:S07]  /*0010*/  S2R R229, SR_CTAID.X ;  /* 0x0000000000e57919 */ /* 0x000e6e0000002500 */
[----:B------:R-:W2:Y:S01]  /*0020*/  LDC.64 R2, c[0x0][0x348] ;  /* 0x0000d200ff027b82 */ /* 0x000ea20000000a00 */
[----:B------:R-:W-:Y:S01]  /*0030*/  BSSY.RECONVERGENT B2, `(.L_x_783) ;  /* 0x0000005000027945 */ /* 0x000fe20003800200 */
[----:B------:R-:W-:Y:S01]  /*0040*/  MOV R226, 0x80 ;  /* 0x0000008000e27802 */ /* 0x000fe20000000f00 */
[----:B------:R-:W3:Y:S01]  /*0050*/  S2R R228, SR_CTAID.Y ;  /* 0x0000000000e47919 */ /* 0x000ee20000002600 */
[----:B------:R-:W4:Y:S05]  /*0060*/  S2R R227, SR_CTAID.Z ;  /* 0x0000000000e37919 */ /* 0x000f2a0000002700 */
[----:B-1234-:R-:W-:Y:S05]  /*0070*/  CALL.REL.NOINC `($_ZN5flash24flash_fwd_splitkv_kernelI23Flash_fwd_kernel_traitsILi128ELi64ELi128ELi4ELb0ELb0EN7cutlass6half_tE19Flash_kernel_traitsILi128ELi64ELi128ELi4ES3_EELb0ELb0ELb0ELb0ELb0ELb1ELb0ELb0EEEvNS_16Flash_fwd_paramsE$_ZN5flash30compute_attn_1rowblock_splitkvI23Flash_fwd_kernel_traitsILi128ELi64ELi128ELi4ELb0ELb0EN7cutlass6half_tE19Flash_kernel_traitsILi128ELi64ELi128ELi4ES3_EELb0ELb0ELb0ELb0ELb0ELb1ELb0ELb0ENS_16Flash_fwd_paramsEEEvRKT8_iiiii) ;  /* 0x0000000000087944 */ /* 0x01efea0003c00000 */
[----:B------:R-:W-:Y:S05]  /*0080*/  BSYNC.RECONVERGENT B2 ;  /* 0x0000000000027941 */ /* 0x000fea0003800200 */
.L_x_783:
[----:B------:R-:W-:Y:S05]  /*0090*/  EXIT ;  /* 0x000000000000794d */ /* 0x000fea0003800000 */
        .type           $_ZN5flash24flash_fwd_splitkv_kernelI23Flash_fwd_kernel_traitsILi128ELi64ELi128ELi4ELb0ELb0EN7cutlass6half_tE19Flash_kernel_traitsILi128ELi64ELi128ELi4ES3_EELb0ELb0ELb0ELb0ELb0ELb1ELb0ELb0EEEvNS_16Flash_fwd_paramsE$_ZN5flash30compute_attn_1rowblock_splitkvI23Flash_fwd_kernel_traitsILi128ELi64ELi128ELi4ELb0ELb0EN7cutlass6half_tE19Flash_kernel_traitsILi128ELi64ELi128ELi4ES3_EELb0ELb0ELb0ELb0ELb0ELb1ELb0ELb0ENS_16Flash_fwd_paramsEEEvRKT8_iiiii,@function
        .size           $_ZN5flash24flash_fwd_splitkv_kernelI23Flash_fwd_kernel_traitsILi128ELi64ELi128ELi4ELb0ELb0EN7cutlass6half_tE19Flash_kernel_traitsILi128ELi64ELi128ELi4ES3_EELb0ELb0ELb0ELb0ELb0ELb1ELb0ELb0EEEvNS_16Flash_fwd_paramsE$_ZN5flash30compute_attn_1rowblock_splitkvI23Flash_fwd_kernel_traitsILi128ELi64ELi128ELi4ELb0ELb0EN7cutlass6half_tE19Flash_kernel_traitsILi128ELi64ELi128ELi4ES3_EELb0ELb0ELb0ELb0ELb0ELb1ELb0ELb0ENS_16Flash_fwd_paramsEEEvRKT8_iiiii,(.L_x_14899 - $_ZN5flash24flash_fwd_splitkv_kernelI23Flash_fwd_kernel_traitsILi128ELi64ELi128ELi4ELb0ELb0EN7cutlass6half_tE19Flash_kernel_traitsILi128ELi64ELi128ELi4ES3_EELb0ELb0ELb0ELb0ELb0ELb1ELb0ELb0EEEvNS_16Flash_fwd_paramsE$_ZN5flash30compute_attn_1rowblock_splitkvI23Flash_fwd_kernel_traitsILi128ELi64ELi128ELi4ELb0ELb0EN7cutlass6half_tE19Flash_kernel_traitsILi128ELi64ELi128ELi4ES3_EELb0ELb0ELb0ELb0ELb0ELb1ELb0ELb0ENS_16Flash_fwd_paramsEEEvRKT8_iiiii)
$_ZN5flash24flash_fwd_splitkv_kernelI23Flash_fwd_kernel_traitsILi128ELi64ELi128ELi4ELb0ELb0EN7cutlass6half_tE19Flash_kernel_traitsILi128ELi64ELi128ELi4ES3_EELb0ELb0ELb0ELb0ELb0ELb1ELb0ELb0EEEvNS_16Flash_fwd_paramsE$_ZN5flash30compute_attn_1rowblock_splitkvI23Flash_fwd_kernel_traitsILi128ELi64ELi128ELi4ELb0ELb0EN7cutlass6half_tE19Flash_kernel_traitsILi128ELi64ELi128ELi4ES3_EELb0ELb0ELb0ELb0ELb0ELb1ELb0ELb0ENS_16Flash_fwd_paramsEEEvRKT8_iiiii:
[----:B------:R-:W1:Y:S02]  /*00a0*/  LDCU.64 UR4, c[0x0][0x358] ;  /* 0x00006b00ff0477ac */ /* 0x000e640008000a00 */
[----:B-1----:R-:W2:Y:S04]  /*00b0*/  LD.E.64 R16, desc[UR4][R2.64+0xe0] ;  /* 0x0000e00402107980 */ /* 0x002ea8000c101b00 */
[----:B------:R-:W3:Y:S04]  /*00c0*/  LD.E.64 R6, desc[UR4][R2.64+0xe8] ;  /* 0x0000e80402067980 */ /* 0x000ee8000c101b00 */
[----:B------:R-:W4:Y:S04]  /*00d0*/  LD.E.64 R10, desc[UR4][R2.64+0xf0] ;  /* 0x0000f004020a7980 */ /* 0x000f28000c101b00 */
[----:B------:R-:W4:Y:S01]  /*00e0*/  LD.E.64 R8, desc[UR4][R2.64+0xf8] ;  /* 0x0000f80402087980 */ /* 0x000f22000c101b00 */
[----:B------:R-:W-:Y:S01]  /*00f0*/  IMAD.MOV.U32 R234, RZ, RZ, -0x1 ;  /* 0xffffffffffea7424 */ /* 0x000fe200078e00ff */
[----:B--2---:R-:W-:-:S02]  /*0100*/  ISETP.NE.U32.AND P4, PT, R16, RZ, PT ;  /* 0x000000ff1000720c */ /* 0x004fc40003f85070 */
[----:B---3--:R-:W-:Y:S02]  /*0110*/  ISETP.NE.U32.AND P3, PT, R6, RZ, PT ;  /* 0x000000ff0600720c */ /* 0x008fe40003f65070 */
[----:B------:R-:W-:Y:S02]  /*0120*/  ISETP.NE.AND.EX P4, PT, R17, RZ, PT, P4 ;  /* 0x000000ff1100720c */ /* 0x000fe40003f85340 */
[----:B------:R-:W-:Y:S02]  /*0130*/  ISETP.NE.AND.EX P3, PT, R7, RZ, PT, P3 ;  /* 0x000000ff0700720c */ /* 0x000fe40003f65330 */
[----:B------:R-:W-:-:S04]  /*0140*/  ISETP.NE.U32.AND P2, PT, R16, RZ, PT ;  /* 0x000000ff1000720c */ /* 0x000fc80003f45070 */
[----:B------:R-:W-:Y:S01]  /*0150*/  ISETP.NE.AND.EX P2, PT, R17, RZ, PT, P2 ;  /* 0x000000ff1100720c */ /* 0x000fe20003f45320 */
[----:B------:R-:W-:-:S04]  /*0160*/  IMAD.WIDE.U32 R16, R228, 0x4, R16 ;  /* 0x00000004e4107825 */ /* 0x000fc800078e0010 */
[----:B------:R1:W5:Y:S04]  /*0170*/  @!P4 LD.E R22, desc[UR4][R2.64+0xb4] ;  /* 0x0000b4040216c980 */ /* 0x000368000c101900 */
[----:B------:R1:W5:Y:S04]  /*0180*/  @P4 LD.E R5, desc[UR4][R16.64+0x4] ;  /* 0x0000040410054980 */ /* 0x000368000c101900 */
[----:B------:R1:W5:Y:S01]  /*0190*/  @!P3 LD.E R35, desc[UR4][R2.64+0xb8] ;  /* 0x0000b8040223b980 */ /* 0x000362000c101900 */
[----:B----4-:R-:W-:Y:S01]  /*01a0*/  ISETP.NE.U32.AND P1, PT, R10, RZ, PT ;  /* 0x000000ff0a00720c */ /* 0x010fe20003f25070 */
[----:B------:R-:W-:-:S02]  /*01b0*/  IMAD.SHL.U32 R4, R228, 0x4, RZ ;  /* 0x00000004e4047824 */ /* 0x000fc400078e00ff */
[----:B------:R1:W5:Y:S01]  /*01c0*/  @P2 LD.E R234, desc[UR4][R16.64] ;  /* 0x0000000410ea2980 */ /* 0x000362000c101900 */
[----:B------:R-:W-:Y:S02]  /*01d0*/  ISETP.NE.AND.EX P1, PT, R11, RZ, PT, P1 ;  /* 0x000000ff0b00720c */ /* 0x000fe40003f25310 */
[----:B------:R-:W-:Y:S02]  /*01e0*/  ISETP.NE.U32.AND P2, PT, R6, RZ, PT ;  /* 0x000000ff0600720c */ /* 0x000fe40003f45070 */
[----:B------:R-:W-:Y:S02]  /*01f0*/  SHF.R.U32.HI R0, RZ, 0x1e, R228 ;  /* 0x0000001eff007819 */ /* 0x000fe400000116e4 */
[----:B------:R-:W-:-:S07]  /*0200*/  ISETP.NE.AND.EX P2, PT, R7, RZ, PT, P2 ;  /* 0x000000ff0700720c */ /* 0x000fce0003f45320 */
[----:B------:R-:W-:Y:S01]  /*0210*/  @P1 IADD3 R14, P0, PT, R10, R4, RZ ;  /* 0x000000040a0e1210 */ /* 0x000fe20007f1e0ff */
[----:B------:R-:W-:-:S04]  /*0220*/  IMAD.MOV.U32 R10, RZ, RZ, RZ ;  /* 0x000000ffff0a7224 */ /* 0x000fc800078e00ff */
        /* <DEDUP_REMOVED lines=13> */
.L_x_785:
[----:B------:R-:W-:Y:S05]  /*0300*/  BSYNC.RECONVERGENT B0 ;  /* 0x0000000000007941 */ /* 0x000fea0003800200 */
.L_x_784:
[----:B------:R-:W-:Y:S04]  /*0310*/  BSSY.RECONVERGENT B0, `(.L_x_786) ;  /* 0x0000007000007945 */ /* 0x000fe80003800200 */
[----:B------:R-:W-:Y:S05]  /*0320*/  @!P3 BRA `(.L_x_787) ;  /* 0x000000000014b947 */ /* 0x000fea0003800000 */
[----:B------:R-:W3:Y:S02]  /*0330*/  LD.E.U8 R6, desc[UR4][R2.64+0x1b2] ;  /* 0x0001b20402067980 */ /* 0x000ee4000c101100 */
[----:B---3--:R-:W-:-:S13]  /*0340*/  ISETP.NE.AND P1, PT, R6, RZ, PT ;  /* 0x000000ff0600720c */ /* 0x008fda0003f25270 */
[----:B------:R-:W3:Y:S02]  /*0350*/  @P1 LD.E R6, desc[UR4][R12.64+0x4] ;  /* 0x000004040c061980 */ /* 0x000ee4000c101900 */
[----:B---3-5:R-:W-:-:S06]  /*0360*/  @P1 IADD3 R35, PT, PT, R6, -R11, RZ ;  /* 0x8000000b06231210 */ /* 0x028fcc0007ffe0ff */
[----:B------:R3:W5:Y:S02]  /*0370*/  @!P1 LD.E R35, desc[UR4][R12.64] ;  /* 0x000000040c239980 */ /* 0x000764000c101900 */
.L_x_787:
[----:B------:R-:W-:Y:S05]  /*0380*/  BSYNC.RECONVERGENT B0 ;  /* 0x0000000000007941 */ /* 0x000fea0003800200 */
.L_x_786:
        /* <DEDUP_REMOVED lines=8> */
.L_x_789:
[----:B------:R-:W4:Y:S01]  /*0410*/  LD.E.64 R6, desc[UR4][R2.64+0x108] ;  /* 0x0001080402067980 */ /* 0x000f22000c101b00 */
[----:B------:R-:W-:Y:S01]  /*0420*/  BSSY.RECONVERGENT B0, `(.L_x_791) ;  /* 0x0000006000007945 */ /* 0x000fe20003800200 */
[----:B------:R-:W-:Y:S01]  /*0430*/  IMAD.MOV.U32 R5, RZ, RZ, RZ ;  /* 0x000000ffff057224 */ /* 0x000fe200078e00ff */
[----:B----4-:R-:W-:-:S04]  /*0440*/  ISETP.NE.U32.AND P0, PT, R6, RZ, PT ;  /* 0x000000ff0600720c */ /* 0x010fc80003f05070 */
[----:B------:R-:W-:-:S13]  /*0450*/  ISETP.NE.AND.EX P0, PT, R7, RZ, PT, P0 ;  /* 0x000000ff0700720c */ /* 0x000fda0003f05300 */
[----:B------:R-:W-:Y:S05]  /*0460*/  @!P0 BRA `(.L_x_792) ;  /* 0x0000000000048947 */ /* 0x000fea0003800000 */
[----:B------:R4:W5:Y:S02]  /*0470*/  LD.E R5, desc[UR4][R2.64+0xbc] ;  /* 0x0000bc0402057980 */ /* 0x000964000c101900 */
.L_x_792:
[----:B------:R-:W-:Y:S05]  /*0480*/  BSYNC.RECONVERGENT B0 ;  /* 0x0000000000007941 */ /* 0x000fea0003800200 */
.L_x_791:
[----:B-----5:R-:W-:Y:S02]  /*0490*/  IADD3 R35, PT, PT, R5, R35, -R10 ;  /* 0x0000002305237210 */ /* 0x020fe40007ffe80a */
.L_x_790:
[----:B------:R-:W-:Y:S05]  /*04a0*/  BSYNC.RECONVERGENT B1 ;  /* 0x0000000000017941 */ /* 0x000fea0003800200 */
.L_x_788:
[----:B------:R-:W-:Y:S01]  /*04b0*/  IMAD.SHL.U32 R215, R229, 0x40, RZ ;  /* 0x00000040e5d77824 */ /* 0x000fe200078e00ff */
[----:B------:R-:W-:Y:S01]  /*04c0*/  MOV R6, R226 ;  /* 0x000000e200067202 */ /* 0x000fe20000000f00 */
[----:B------:R-:W-:-:S03]  /*04d0*/  IMAD.MOV.U32 R7, RZ, RZ, 0x0 ;  /* 0x00000000ff077424 */ /* 0x000fc600078e00ff */
[----:B------:R-:W-:-:S13]  /*04e0*/  ISETP.GT.AND P0, PT, R22, R215, PT ;  /* 0x000000d71600720c */ /* 0x000fda0003f04270 */
[----:B-1234-:R-:W-:Y:S05]  /*04f0*/  @!P0 RET.REL.NODEC R6 `(_ZN5flash24flash_fwd_splitkv_kernelI23Flash_fwd_kernel_traitsILi128ELi64ELi128ELi4ELb0ELb0EN7cutlass6half_tE19Flash_kernel_traitsILi128ELi64ELi128ELi4ES3_EELb0ELb0ELb0ELb0ELb0ELb1ELb0ELb0EEEvNS_16Flash_fwd_paramsE) ;  /* 0xfffffff806c08950 */ /* 0x01efea0003c3ffff */
        /* <DEDUP_REMOVED lines=18> */
[----:B------:R-:W-:Y:S01]  /*0620*/  IMAD.SHL.U32 R10, R143, 0x8, RZ ;  /* 0x000000088f0a7824 */ /* 0x000fe200078e00ff */
[----:B------:R-:W-:-:S02]  /*0630*/  MOV R11, RZ ;  /* 0x000000ff000b7202 */ /* 0x000fc40000000f00 */
[----:B------:R-:W5:Y:S02]  /*0640*/  LD.E R0, desc[UR4][R2.64+0xb4] ;  /* 0x0000b40402007980 */ /* 0x000f64000c101900 */
[----:B------:R-:W-:Y:S01]  /*0650*/  LOP3.LUT R10, R10, 0x38, RZ, 0xc0, !PT ;  /* 0x000000380a0a7812 */ /* 0x000fe200078ec0ff */
[----:B------:R-:W-:Y:S01]  /*0660*/  IMAD.IADD R22, R22, 0x1, -R215 ;  /* 0x0000000116167824 */ /* 0x000fe200078e0ad7 */
[----:B------:R-:W-:Y:S01]  /*0670*/  SHF.R.U32.HI R143, RZ, 0x3, R143 ;  /* 0x00000003ff8f7819 */ /* 0x000fe2000001168f */
[----:B------:R-:W5:Y:S03]  /*0680*/  LD.E.64 R6, desc[UR4][R2.64+0xa0] ;  /* 0x0000a00402067980 */ /* 0x000f66000c101b00 */
[----:B------:R-:W-:Y:S01]  /*0690*/  ISETP.GE.AND P2, PT, R143, R22, PT ;  /* 0x000000168f00720c */ /* 0x000fe20003f46270 */
[----:B------:R-:W5:Y:S04]  /*06a0*/  LD.E R4, desc[UR4][R2.64+0xc0] ;  /* 0x0000c00402047980 */ /* 0x000f68000c101900 */
[----:B------:R1:W5:Y:S01]  /*06b0*/  LD.E.64 R14, desc[UR4][R2.64+0x70] ;  /* 0x00007004020e7980 */ /* 0x000362000c101b00 */
[----:B------:R-:W-:Y:S01]  /*06c0*/  ISETP.NE.AND P6, PT, R10, RZ, PT ;  /* 0x000000ff0a00720c */ /* 0x000fe20003fc5270 */
[----:B------:R-:W-:Y:S01]  /*06d0*/  BSSY.RECONVERGENT B0, `(.L_x_794) ;  /* 0x0000020000007945 */ /* 0x000fe20003800200 */
[----:B--2---:R-:W-:-:S04]  /*06e0*/  IMAD.WIDE.U32 R20, R215, R8, R10 ;  /* 0x00000008d7147225 */ /* 0x004fc800078e000a */
[----:B----4-:R-:W-:-:S04]  /*06f0*/  @!P0 IMAD.WIDE.U32 R16, R12, R228, RZ ;  /* 0x000000e40c108225 */ /* 0x010fc800078e00ff */
[----:B------:R-:W-:Y:S02]  /*0700*/  @!P0 IMAD R12, R13, R228, RZ ;  /* 0x000000e40d0c8224 */ /* 0x000fe400078e02ff */
[-C--:B------:R-:W-:Y:S02]  /*0710*/  @P0 IMAD R13, R9, R234.reuse, RZ ;  /* 0x000000ea090d0224 */ /* 0x080fe400078e02ff */
[----:B------:R-:W-:-:S04]  /*0720*/  @P0 IMAD.WIDE.U32 R234, R8, R234, RZ ;  /* 0x000000ea08ea0225 */ /* 0x000fc800078e00ff */
[----:B------:R-:W-:Y:S02]  /*0730*/  @P0 IMAD.MOV.U32 R16, RZ, RZ, R234 ;  /* 0x000000ffff100224 */ /* 0x000fe400078e00ea */
[----:B------:R-:W-:Y:S01]  /*0740*/  @!P0 IMAD.IADD R12, R17, 0x1, R12 ;  /* 0x00000001110c8824 */ /* 0x000fe200078e020c */
[----:B------:R-:W-:Y:S01]  /*0750*/  @P0 IADD3 R12, PT, PT, R235, R13, RZ ;  /* 0x0000000deb0c0210 */ /* 0x000fe20007ffe0ff */
[----:B-1----:R-:W-:Y:S01]  /*0760*/  IMAD R3, R9, R215, RZ ;  /* 0x000000d709037224 */ /* 0x002fe200078e02ff */
[----:B------:R-:W-:-:S04]  /*0770*/  IADD3 R16, P0, PT, R16, R20, RZ ;  /* 0x0000001410107210 */ /* 0x000fc80007f1e0ff */
[----:B------:R-:W-:Y:S01]  /*0780*/  IADD3.X R17, PT, PT, R12, R21, R3, P0, !PT ;  /* 0x000000150c117210 */ /* 0x000fe200007fe403 */
[-C--:B---3--:R-:W-:Y:S01]  /*0790*/  IMAD R21, R19, R227.reuse, RZ ;  /* 0x000000e313157224 */ /* 0x088fe200078e02ff */
[C---:B------:R-:W-:Y:S01]  /*07a0*/  IADD3 R13, PT, PT, R143.reuse, 0x10, RZ ;  /* 0x000000108f0d7810 */ /* 0x040fe20007ffe0ff */
[----:B------:R-:W-:Y:S02]  /*07b0*/  VIADD R3, R143, 0x20 ;  /* 0x000000208f037836 */ /* 0x000fe40000000000 */
[----:B------:R-:W-:Y:S01]  /*07c0*/  IMAD.WIDE.U32 R18, R18, R227, R16 ;  /* 0x000000e312127225 */ /* 0x000fe200078e0010 */
[CC--:B------:R-:W-:Y:S02]  /*07d0*/  ISETP.GE.AND P1, PT, R13.reuse, R22.reuse, PT ;  /* 0x000000160d00720c */ /* 0x0c0fe40003f26270 */
[-C--:B------:R-:W-:Y:S02]  /*07e0*/  ISETP.GE.OR P4, PT, R13, R22.reuse, P6 ;  /* 0x000000160d00720c */ /* 0x080fe40003786670 */
[----:B------:R-:W-:-:S02]  /*07f0*/  ISETP.GE.AND P0, PT, R3, R22, PT ;  /* 0x000000160300720c */ /* 0x000fc40003f06270 */
[----:B------:R-:W-:Y:S02]  /*0800*/  LOP3.LUT R13, R10, 0x40, RZ, 0xfc, !PT ;  /* 0x000000400a0d7812 */ /* 0x000fe400078efcff */
[----:B------:R-:W-:Y:S01]  /*0810*/  IADD3 R21, PT, PT, R19, R21, RZ ;  /* 0x0000001513157210 */ /* 0x000fe20007ffe0ff */
[----:B------:R-:W-:Y:S08]  /*0820*/  @P2 BRA `(.L_x_795) ;  /* 0x0000000000282947 */ /* 0x000ff00003800000 */
        /* <DEDUP_REMOVED lines=10> */
.L_x_795:
[----:B------:R-:W-:Y:S05]  /*08d0*/  BSYNC.RECONVERGENT B0 ;  /* 0x0000000000007941 */ /* 0x000fea0003800200 */
.L_x_794:
        /* <DEDUP_REMOVED lines=17> */
.L_x_797:
[----:B------:R-:W-:Y:S05]  /*09f0*/  BSYNC.RECONVERGENT B0 ;  /* 0x0000000000007941 */ /* 0x000fea0003800200 */
.L_x_796:
[----:B-----5:R-:W-:Y:S01]  /*0a00*/  IMAD R5, R5, R228, R227 ;  /* 0x000000e405057224 */ /* 0x020fe200078e02e3 */
[----:B------:R-:W-:Y:S01]  /*0a10*/  BSSY.RECONVERGENT B0, `(.L_x_798) ;  /* 0x0000013000007945 */ /* 0x000fe20003800200 */
[C---:B------:R-:W-:Y:S02]  /*0a20*/  ISETP.GE.OR P5, PT, R143.reuse, R22, P6 ;  /* 0x000000168f00720c */ /* 0x040fe400037a6670 */
[----:B------:R-:W-:Y:S01]  /*0a30*/  IMAD R0, R0, R5, R215 ;  /* 0x0000000500007224 */ /* 0x000fe200078e02d7 */
[----:B------:R-:W-:Y:S01]  /*0a40*/  IADD3 R17, PT, PT, R143, 0x30, RZ ;  /* 0x000000308f117810 */ /* 0x000fe20007ffe0ff */
[----:B------:R-:W-:Y:S09]  /*0a50*/  @P0 BRA `(.L_x_799) ;  /* 0x0000000000380947 */ /* 0x000ff20003800000 */
[----:B------:R-:W-:Y:S01]  /*0a60*/  IADD3 R5, P0, PT, R143, 0x20, RZ ;  /* 0x000000208f057810 */ /* 0x000fe20007f1e0ff */
[----:B-1----:R-:W-:Y:S01]  /*0a70*/  IMAD.MOV.U32 R24, RZ, RZ, R18 ;  /* 0x000000ffff187224 */ /* 0x002fe200078e0012 */
[----:B------:R-:W-:Y:S02]  /*0a80*/  MOV R25, R21 ;  /* 0x0000001500197202 */ /* 0x000fe40000000f00 */
[-C--:B------:R-:W-:Y:S01]  /*0a90*/  ISETP.GE.AND P1, PT, R10, R4.reuse, PT ;  /* 0x000000040a00720c */ /* 0x080fe20003f26270 */
[----:B--2---:R-:W-:Y:S01]  /*0aa0*/  IMAD.X R3, RZ, RZ, RZ, P0 ;  /* 0x000000ffff037224 */ /* 0x004fe200000e06ff */
        /* <DEDUP_REMOVED lines=9> */
.L_x_799:
[----:B------:R-:W-:Y:S05]  /*0b40*/  BSYNC.RECONVERGENT B0 ;  /* 0x0000000000007941 */ /* 0x000fea0003800200 */
.L_x_798:
[CC--:B------:R-:W-:Y:S01]  /*0b50*/  ISETP.GE.AND P1, PT, R17.reuse, R22.reuse, PT ;  /* 0x000000161100720c */ /* 0x0c0fe20003f26270 */
[----:B------:R-:W-:Y:S01]  /*0b60*/  BSSY.RECONVERGENT B0, `(.L_x_800) ;  /* 0x0000018000007945 */ /* 0x000fe20003800200 */
[C---:B--23--:R-:W-:Y:S01]  /*0b70*/  IADD3 R3, P0, PT, R0.reuse, R143, RZ ;  /* 0x0000008f00037210 */ /* 0x04cfe20007f1e0ff */
[----:B------:R-:W-:Y:S01]  /*0b80*/  @!P4 IMAD.MOV.U32 R2, RZ, RZ, 0x7f800000 ;  /* 0x7f800000ff02c424 */ /* 0x000fe200078e00ff */
[----:B------:R-:W-:Y:S02]  /*0b90*/  ISETP.GE.OR P6, PT, R17, R22, P6 ;  /* 0x000000161100720c */ /* 0x000fe400037c6670 */
[----:B------:R-:W-:Y:S02]  /*0ba0*/  LEA.HI.X.SX32 R0, R0, RZ, 0x1, P0 ;  /* 0x000000ff00007211 */ /* 0x000fe400000f0eff */
[----:B------:R-:W-:-:S04]  /*0bb0*/  LEA R6, P0, R3, R6, 0x2 ;  /* 0x0000000603067211 */ /* 0x000fc800078010ff */
[----:B------:R-:W-:Y:S01]  /*0bc0*/  LEA.HI.X R7, R3, R7, R0, 0x2, P0 ;  /* 0x0000000703077211 */ /* 0x000fe200000f1400 */
[----:B------:R-:W-:Y:S02]  /*0bd0*/  @!P5 IMAD.MOV.U32 R3, RZ, RZ, 0x7f800000 ;  /* 0x7f800000ff03d424 */ /* 0x000fe400078e00ff */
[----:B------:R-:W-:Y:S01]  /*0be0*/  @!P3 IMAD.MOV.U32 R0, RZ, RZ, 0x7f800000 ;  /* 0x7f800000ff00b424 */ /* 0x000fe200078e00ff */
[----:B------:R-:W-:Y:S06]  /*0bf0*/  @P1 BRA `(.L_x_801) ;  /* 0x0000000000381947 */ /* 0x000fec0003800000 */
        /* <DEDUP_REMOVED lines=14> */
.L_x_801:
[----:B------:R-:W-:Y:S05]  /*0ce0*/  BSYNC.RECONVERGENT B0 ;  /* 0x0000000000007941 */ /* 0x000fea0003800200 */
.L_x_800:
[----:B------:R-:W-:Y:S01]  /*0cf0*/  MOV R227, 0x0 ;  /* 0x0000000000e37802 */ /* 0x000fe20000000f00 */
[----:B------:R-:W-:Y:S04]  /*0d00*/  @!P5 ST.E desc[UR4][R6.64], R3 ;  /* 0x000000030600d985 */ /* 0x000fe8000c101904 */
[----:B------:R-:W-:Y:S04]  /*0d10*/  @!P4 ST.E desc[UR4][R6.64+0x40], R2 ;  /* 0x000040020600c985 */ /* 0x000fe8000c101904 */
[----:B------:R1:W-:Y:S02]  /*0d20*/  @!P3 ST.E desc[UR4][R6.64+0x80], R0 ;  /* 0x000080000600b985 */ /* 0x0003e4000c101904 */
[----:B-12---:R-:W-:Y:S05]  /*0d30*/  @P6 RET.REL.NODEC R226 `(_ZN5flash24flash_fwd_splitkv_kernelI23Flash_fwd_kernel_traitsILi128ELi64ELi128ELi4ELb0ELb0EN7cutlass6half_tE19Flash_kernel_traitsILi128ELi64ELi128ELi4ES3_EELb0ELb0ELb0ELb0ELb0ELb1ELb0ELb0EEEvNS_16Flash_fwd_paramsE) ;  /* 0xfffffff0e2b06950 */ /* 0x006fea0003c3ffff */
[----:B------:R-:W-:Y:S02]  /*0d40*/  MOV R3, 0x7f800000 ;  /* 0x7f80000000037802 */ /* 0x000fe40000000f00 */
[----:B------:R-:W-:-:S03]  /*0d50*/  MOV R227, 0x0 ;  /* 0x0000000000e37802 */ /* 0x000fc60000000f00 */
[----:B------:R1:W-:Y:S02]  /*0d60*/  ST.E desc[UR4][R6.64+0xc0], R3 ;  /* 0x0000c00306007985 */ /* 0x0003e4000c101904 */
[----:B-1----:R-:W-:Y:S05]  /*0d70*/  RET.REL.NODEC R226 `(_ZN5flash24flash_fwd_splitkv_kernelI23Flash_fwd_kernel_traitsILi128ELi64ELi128ELi4ELb0ELb0EN7cutlass6half_tE19Flash_kernel_traitsILi128ELi64ELi128ELi4ES3_EELb0ELb0ELb0ELb0ELb0ELb1ELb0ELb0EEEvNS_16Flash_fwd_paramsE) ;  /* 0xfffffff0e2a07950 */ /* 0x002fea0003c3ffff */
.L_x_793:
        /* <DEDUP_REMOVED lines=32> */
[----:B------:R-:W-:Y:S02]  /*0f80*/  IMAD.HI.U32 R7, R15, R7, R14 ;  /* 0x000000070f077227 */ /* 0x000fe400078e000e */
[----:B------:R-:W2:Y:S02]  /*0f90*/  LD.E.64 R14, desc[UR4][R138.64+0x28] ;  /* 0x000028048a0e7980 */ /* 0x000ea4000c101b00 */
        /* <DEDUP_REMOVED lines=18> */
[----:B------:R-:W3:Y:S04]  /*10c0*/  LD.E.64 R10, desc[UR4][R138.64+0x20] ;  /* 0x000020048a0a7980 */ /* 0x000ee8000c101b00 */
[----:B------:R-:W-:-:S05]  /*10d0*/  IMAD.WIDE R4, R8, 0x4, R236 ;  /* 0x0000000408047825 */ /* 0x000fca00078e02ec */
[----:B------:R1:W2:Y:S01]  /*10e0*/  LD.E R0, desc[UR4][R4.64] ;  /* 0x0000000404007980 */ /* 0x0002a2000c101900 */
[----:B----4-:R-:W-:-:S04]  /*10f0*/  IABS R7, R12 ;  /* 0x0000000c00077213 */ /* 0x010fc80000000000 */
[----:B------:R-:W4:Y:S08]  /*1100*/  I2F.RP R18, R7 ;  /* 0x0000000700127306 */ /* 0x000f300000209400 */
[----:B----4-:R-:W4:Y:S02]  /*1110*/  MUFU.RCP R13, R18 ;  /* 0x00000012000d7308 */ /* 0x010f240000001000 */
[----:B----4-:R-:W-:-:S06]  /*1120*/  VIADD R13, R13, 0xffffffe ;  /* 0x0ffffffe0d0d7836 */ /* 0x010fcc0000000000 */
[----:B------:R-:W1:Y:S01]  /*1130*/  F2I.FTZ.U32.TRUNC.NTZ R21, R13 ;  /* 0x0000000d00157305 */ /* 0x000e62000021f000 */
[----:B------:R-:W-:Y:S01]  /*1140*/  IMAD.MOV.U32 R20, RZ, RZ, RZ ;  /* 0x000000ffff147224 */ /* 0x000fe200078e00ff */
[----:B------:R-:W-:Y:S02]  /*1150*/  IABS R6, R227 ;  /* 0x000000e300067213 */ /* 0x000fe40000000000 */
[----:B-1----:R-:W-:-:S05]  /*1160*/  IADD3 R4, PT, PT, RZ, -R21, RZ ;  /* 0x80000015ff047210 */ /* 0x002fca0007ffe0ff */
[----:B------:R-:W-:Y:S01]  /*1170*/  IMAD R5, R4, R7, RZ ;  /* 0x0000000704057224 */ /* 0x000fe200078e02ff */
[----:B------:R-:W-:-:S03]  /*1180*/  IABS R4, R12 ;  /* 0x0000000c00047213 */ /* 0x000fc60000000000 */
[----:B------:R-:W-:Y:S01]  /*1190*/  IMAD.HI.U32 R5, R21, R5, R20 ;  /* 0x0000000515057227 */ /* 0x000fe200078e0014 */
[----:B------:R-:W-:-:S05]  /*11a0*/  IADD3 R4, PT, PT, RZ, -R4, RZ ;  /* 0x80000004ff047210 */ /* 0x000fca0007ffe0ff */
[----:B------:R-:W-:-:S04]  /*11b0*/  IMAD.HI.U32 R5, R5, R6, RZ ;  /* 0x0000000605057227 */ /* 0x000fc800078e00ff */
[----:B------:R-:W-:-:S05]  /*11c0*/  IMAD R4, R5, R4, R6 ;  /* 0x0000000405047224 */ /* 0x000fca00078e0206 */
[----:B------:R-:W-:-:S13]  /*11d0*/  ISETP.GT.U32.AND P1, PT, R7, R4, PT ;  /* 0x000000040700720c */ /* 0x000fda0003f24070 */
[----:B------:R-:W-:-:S05]  /*11e0*/  @!P1 IMAD.IADD R4, R4, 0x1, -R7 ;  /* 0x0000000104049824 */ /* 0x000fca00078e0a07 */
[----:B------:R-:W-:Y:S02]  /*11f0*/  ISETP.GE.U32.AND P2, PT, R4, R7, PT ;  /* 0x000000070400720c */ /* 0x000fe40003f46070 */
[----:B------:R-:W-:Y:S02]  /*1200*/  IADD3 R4, PT, PT, -R8, RZ, RZ ;  /* 0x000000ff08047210 */ /* 0x000fe40007ffe1ff */
[----:B------:R-:W-:Y:S01]  /*1210*/  LOP3.LUT R8, R227, R12, RZ, 0x3c, !PT ;  /* 0x0000000ce3087212 */ /* 0x000fe200078e3cff */
[----:B------:R-:W-:Y:S01]  /*1220*/  @!P1 VIADD R5, R5, 0x1 ;  /* 0x0000000105059836 */ /* 0x000fe20000000000 */
[----:B------:R-:W-:Y:S02]  /*1230*/  ISETP.NE.AND P1, PT, R12, RZ, PT ;  /* 0x000000ff0c00720c */ /* 0x000fe40003f25270 */
[----:B------:R-:W-:Y:S01]  /*1240*/  ISETP.GE.AND P0, PT, R8, RZ, PT ;  /* 0x000000ff0800720c */ /* 0x000fe20003f06270 */
[----:B------:R-:W-:-:S04]  /*1250*/  IMAD R4, R9, R4, R232 ;  /* 0x0000000409047224 */ /* 0x000fc800078e02e8 */
[----:B------:R-:W-:-:S04]  /*1260*/  @P2 IADD3 R5, PT, PT, R5, 0x1, RZ ;  /* 0x0000000105052810 */ /* 0x000fc80007ffe0ff */
[----:B------:R-:W-:Y:S01]  /*1270*/  MOV R9, R5 ;  /* 0x0000000500097202 */ /* 0x000fe20000000f00 */
[----:B------:R-:W-:-:S04]  /*1280*/  IMAD R5, R219, R4, RZ ;  /* 0x00000004db057224 */ /* 0x000fc800078e02ff */
[----:B------:R-:W-:Y:S01]  /*1290*/  @!P0 IMAD.MOV R9, RZ, RZ, -R9 ;  /* 0x000000ffff098224 */ /* 0x000fe200078e0a09 */
[----:B------:R-:W-:-:S05]  /*12a0*/  @!P1 LOP3.LUT R9, RZ, R12, RZ, 0x33, !PT ;  /* 0x0000000cff099212 */ /* 0x000fca00078e33ff */
[----:B------:R-:W-:Y:S01]  /*12b0*/  IMAD R13, R17, R9, RZ ;  /* 0x00000009110d7224 */ /* 0x000fe200078e02ff */
[----:B--2---:R-:W-:Y:S01]  /*12c0*/  SHF.R.S32.HI R7, RZ, 0x1f, R0 ;  /* 0x0000001fff077819 */ /* 0x004fe20000011400 */
[-C--:B---3--:R-:W-:Y:S02]  /*12d0*/  IMAD R6, R11, R0.reuse, RZ ;  /* 0x000000000b067224 */ /* 0x088fe400078e02ff */
[----:B------:R-:W-:Y:S01]  /*12e0*/  IMAD.WIDE.U32 R18, R10, R0, RZ ;  /* 0x000000000a127225 */ /* 0x000fe200078e00ff */
[----:B------:R-:W-:-:S03]  /*12f0*/  SHF.R.S32.HI R11, RZ, 0x1f, R4 ;  /* 0x0000001fff0b7819 */ /* 0x000fc60000011404 */
[----:B------:R-:W-:-:S04]  /*1300*/  IMAD R6, R10, R7, R6 ;  /* 0x000000070a067224 */ /* 0x000fc800078e0206 */
[----:B------:R-:W-:Y:S02]  /*1310*/  IMAD.IADD R19, R19, 0x1, R6 ;  /* 0x0000000113137824 */ /* 0x000fe400078e0206 */
[----:B------:R-:W-:Y:S02]  /*1320*/  IMAD R5, R218, R11, R5 ;  /* 0x0000000bda057224 */ /* 0x000fe400078e0205 */
[----:B------:R-:W-:-:S05]  /*1330*/  IMAD.WIDE.U32 R18, R4, R218, R18 ;  /* 0x000000da04127225 */ /* 0x000fca00078e0012 */
[----:B------:R-:W-:Y:S02]  /*1340*/  IADD3 R19, PT, PT, R19, R5, RZ ;  /* 0x0000000513137210 */ /* 0x000fe40007ffe0ff */
[----:B------:R-:W-:-:S05]  /*1350*/  SHF.R.S32.HI R5, RZ, 0x1f, R9 ;  /* 0x0000001fff057819 */ /* 0x000fca0000011409 */
        /* <DEDUP_REMOVED lines=9> */
.L_x_803:
        /* <DEDUP_REMOVED lines=47> */
[----:B------:R-:W-:Y:S02]  /*16e0*/  @P2 IADD3 R7, PT, PT, R19, R0, RZ ;  /* 0x0000000013072210 */ /* 0x000fe40007ffe0ff */
[----:B------:R-:W-:Y:S01]  /*16f0*/  @P2 MOV R6, R18 ;  /* 0x0000001200062202 */ /* 0x000fe20000000f00 */
[----:B------:R-:W-:Y:S01]  /*1700*/  @!P2 IMAD R0, R221, R10, RZ ;  /* 0x0000000add00a224 */ /* 0x000fe200078e02ff */
[----:B------:R-:W-:-:S02]  /*1710*/  @!P2 SHF.R.S32.HI R5, RZ, 0x1f, R10 ;  /* 0x0000001fff05a819 */ /* 0x000fc4000001140a */
        /* <DEDUP_REMOVED lines=12> */
[----:B------:R-:W-:Y:S01]  /*17e0*/  SHF.R.S32.HI R4, RZ, 0x1f, R8 ;  /* 0x0000001fff047819 */ /* 0x000fe20000011408 */
[----:B------:R-:W-:Y:S01]  /*17f0*/  @!P2 IMAD.MOV.U32 R20, RZ, RZ, R6 ;  /* 0x000000ffff14a224 */ /* 0x000fe200078e0006 */
[----:B------:R-:W-:Y:S01]  /*1800*/  @P2 IADD3 R10, PT, PT, R10, R11, RZ ;  /* 0x0000000b0a0a2210 */ /* 0x000fe20007ffe0ff */
[----:B------:R-:W-:-:S02]  /*1810*/  @!P2 IMAD R0, R16, R5, R0 ;  /* 0x000000051000a224 */ /* 0x000fc400078e0200 */
[----:B------:R-:W-:Y:S02]  /*1820*/  IMAD R7, R14, R4, R7 ;  /* 0x000000040e077224 */ /* 0x000fe400078e0207 */
[----:B------:R-:W-:-:S04]  /*1830*/  @!P2 IMAD.WIDE.U32 R16, R16, R9, R20 ;  /* 0x000000091010a225 */ /* 0x000fc800078e0014 */
[-C--:B------:R-:W-:Y:S02]  /*1840*/  @P2 IMAD R4, R221, R10.reuse, RZ ;  /* 0x0000000add042224 */ /* 0x080fe400078e02ff */
[----:B------:R-:W-:Y:S01]  /*1850*/  @P2 IMAD.WIDE.U32 R10, R220, R10, RZ ;  /* 0x0000000adc0a2225 */ /* 0x000fe200078e00ff */
[----:B------:R-:W-:-:S03]  /*1860*/  @!P2 IADD3 R6, PT, PT, R17, R0, RZ ;  /* 0x000000001106a210 */ /* 0x000fc60007ffe0ff */
[----:B------:R-:W-:Y:S01]  /*1870*/  IMAD.WIDE.U32 R18, R14, R8, R18 ;  /* 0x000000080e127225 */ /* 0x000fe200078e0012 */
[----:B------:R-:W-:Y:S02]  /*1880*/  @!P2 MOV R8, R16 ;  /* 0x000000100008a202 */ /* 0x000fe40000000f00 */
[----:B------:R-:W-:Y:S01]  /*1890*/  @P2 IADD3 R6, PT, PT, R11, R4, RZ ;  /* 0x000000040b062210 */ /* 0x000fe20007ffe0ff */
[----:B------:R-:W-:Y:S01]  /*18a0*/  IMAD.MOV.U32 R14, RZ, RZ, R18 ;  /* 0x000000ffff0e7224 */ /* 0x000fe200078e0012 */
[----:B------:R-:W-:Y:S01]  /*18b0*/  IADD3 R13, PT, PT, R19, R7, RZ ;  /* 0x00000007130d7210 */ /* 0x000fe20007ffe0ff */
[----:B------:R-:W-:Y:S01]  /*18c0*/  @P2 IMAD.MOV.U32 R8, RZ, RZ, R10 ;  /* 0x000000ffff082224 */ /* 0x000fe200078e000a */
[----:B------:R-:W-:Y:S02]  /*18d0*/  MOV R11, RZ ;  /* 0x000000ff000b7202 */ /* 0x000fe40000000f00 */
[----:B------:R-:W-:Y:S02]  /*18e0*/  MOV R4, R232 ;  /* 0x000000e800047202 */ /* 0x000fe40000000f00 */
.L_x_804:
[----:B------:R-:W-:Y:S05]  /*18f0*/  BSYNC.RECONVERGENT B0 ;  /* 0x0000000000007941 */ /* 0x000fea0003800200 */
.L_x_802:
        /* <DEDUP_REMOVED lines=23> */
[----:B------:R-:W-:Y:S01]  /*1a70*/  LOP3.LUT R0, R235, 0x1c0, RZ, 0xc0, !PT ;  /* 0x000001c0eb007812 */ /* 0x000fe200078ec0ff */
[----:B------:R-:W1:Y:S01]  /*1a80*/  S2UR UR6, SR_CgaCtaId ;  /* 0x00000000000679c3 */ /* 0x000e620000008800 */
[----:B------:R-:W-:Y:S02]  /*1a90*/  ISETP.GT.U32.AND P0, PT, R9, R18, PT ;  /* 0x000000120900720c */ /* 0x000fe40003f04070 */
[----:B------:R-:W-:Y:S02]  /*1aa0*/  LOP3.LUT R140, R235, 0x38, RZ, 0xc0, !PT ;  /* 0x00000038eb8c7812 */ /* 0x000fe400078ec0ff */
[----:B------:R-:W-:-:S04]  /*1ab0*/  LOP3.LUT R7, R0, 0x38, R143, 0xf8, !PT ;  /* 0x0000003800077812 */ /* 0x000fc800078ef88f */
[----:B------:R-:W-:Y:S02]  /*1ac0*/  LOP3.LUT R0, R7, R140, RZ, 0x3c, !PT ;  /* 0x0000008c07007212 */ /* 0x000fe400078e3cff */
[----:B------:R-:W-:Y:S02]  /*1ad0*/  LOP3.LUT R5, R227, R12, RZ, 0x3c, !PT ;  /* 0x0000000ce3057212 */ /* 0x000fe400078e3cff */
[----:B------:R-:W-:Y:S02]  /*1ae0*/  IADD3 R215, PT, PT, -R215, R22, RZ ;  /* 0x00000016d7d77210 */ /* 0x000fe40007ffe1ff */
[----:B------:R-:W-:Y:S01]  /*1af0*/  LOP3.LUT R235, R0, 0x1e00, R235, 0xf8, !PT ;  /* 0x00001e0000eb7812 */ /* 0x000fe200078ef8eb */
[----:B------:R-:W-:Y:S01]  /*1b00*/  @!P0 IMAD.IADD R18, R18, 0x1, -R9 ;  /* 0x0000000112128824 */ /* 0x000fe200078e0a09 */
[----:B------:R-:W-:Y:S01]  /*1b10*/  ISETP.GE.AND P1, PT, R5, RZ, PT ;  /* 0x000000ff0500720c */ /* 0x000fe20003f26270 */
[----:B------:R-:W-:-:S03]  /*1b20*/  UMOV UR7, 0x400 ;  /* 0x0000040000077882 */ /* 0x000fc60000000000 */
        /* <DEDUP_REMOVED lines=10> */
[----:B------:R-:W-:Y:S01]  /*1bd0*/  @!P3 IMAD.MOV.U32 R5, RZ, RZ, R22 ;  /* 0x000000ffff05b224 */ /* 0x000fe200078e0016 */
[----:B------:R-:W-:Y:S01]  /*1be0*/  SHF.R.U32.HI R22, RZ, 0x3, R143 ;  /* 0x00000003ff167819 */ /* 0x000fe2000001168f */
[----:B------:R-:W-:Y:S01]  /*1bf0*/  @P3 IMAD.MOV.U32 R5, RZ, RZ, R24 ;  /* 0x000000ffff053224 */ /* 0x000fe200078e0018 */
        /* <DEDUP_REMOVED lines=32> */
.L_x_806:
[----:B------:R-:W-:Y:S05]  /*1e00*/  BSYNC.RECONVERGENT B0 ;  /* 0x0000000000007941 */ /* 0x000fea0003800200 */
.L_x_805:
        /* <DEDUP_REMOVED lines=28> */
.L_x_808:
[----:B------:R-:W-:Y:S05]  /*1fd0*/  BSYNC.RECONVERGENT B0 ;  /* 0x0000000000007941 */ /* 0x000fea0003800200 */
.L_x_807:
        /* <DEDUP_REMOVED lines=30> */
.L_x_810:
[----:B------:R-:W-:Y:S05]  /*21c0*/  BSYNC.RECONVERGENT B0 ;  /* 0x0000000000007941 */ /* 0x000fea0003800200 */
.L_x_809:
        /* <DEDUP_REMOVED lines=29> */
.L_x_812:
[----:B------:R-:W-:Y:S05]  /*23a0*/  BSYNC.RECONVERGENT B0 ;  /* 0x0000000000007941 */ /* 0x000fea0003800200 */
.L_x_811:
        /* <DEDUP_REMOVED lines=16> */
.L_x_814:
[----:B------:R-:W-:Y:S05]  /*24b0*/  BSYNC.RECONVERGENT B0 ;  /* 0x0000000000007941 */ /* 0x000fea0003800200 */
.L_x_813:
        /* <DEDUP_REMOVED lines=20> */
.L_x_816:
[----:B------:R-:W-:Y:S05]  /*2600*/  BSYNC.RECONVERGENT B0 ;  /* 0x0000000000007941 */ /* 0x000fea0003800200 */
.L_x_815:
        /* <DEDUP_REMOVED lines=16> */
.L_x_818:
[----:B------:R-:W-:Y:S05]  /*2710*/  BSYNC.RECONVERGENT B0 ;  /* 0x0000000000007941 */ /* 0x000fea0003800200 */
.L_x_817:
        /* <DEDUP_REMOVED lines=23> */
.L_x_820:
[----:B------:R-:W-:Y:S05]  /*2890*/  BSYNC.RECONVERGENT B0 ;  /* 0x0000000000007941 */ /* 0x000fea0003800200 */
.L_x_819:
        /* <DEDUP_REMOVED lines=26> */
.L_x_822:
[----:B------:R-:W-:Y:S05]  /*2a40*/  BSYNC.RECONVERGENT B0 ;  /* 0x0000000000007941 */ /* 0x000fea0003800200 */
.L_x_821:
        /* <DEDUP_REMOVED lines=16> */
.L_x_824:
[----:B------:R-:W-:Y:S05]  /*2b50*/  BSYNC.RECONVERGENT B0 ;  /* 0x0000000000007941 */ /* 0x000fea0003800200 */
.L_x_823:
        /* <DEDUP_REMOVED lines=19> */
.L_x_826:
[----:B------:R-:W-:Y:S05]  /*2c90*/  BSYNC.RECONVERGENT B0 ;  /* 0x0000000000007941 */ /* 0x000fea0003800200 */
.L_x_825:
        /* <DEDUP_REMOVED lines=17> */
.L_x_828:
[----:B------:R-:W-:Y:S05]  /*2db0*/  BSYNC.RECONVERGENT B0 ;  /* 0x0000000000007941 */ /* 0x000fea0003800200 */
.L_x_827:
        /* <DEDUP_REMOVED lines=41> */
.L_x_830:
[----:B------:R1:W-:Y:S04]  /*3050*/  STS.128 [R235+0xc000], RZ ;  /* 0x00c000ffeb007388 */ /* 0x0003e80000000c00 */
[----:B------:R1:W-:Y:S02]  /*3060*/  STS.128 [R235+0x10000], RZ ;  /* 0x010000ffeb007388 */ /* 0x0003e40000000c00 */
.L_x_831:
[----:B------:R-:W-:Y:S05]  /*3070*/  BSYNC.RECONVERGENT B0 ;  /* 0x0000000000007941 */ /* 0x000fea0003800200 */
.L_x_829:
[----:B------:R-:W-:Y:S01]  /*3080*/  ISETP.GE.AND P2, PT, R9, R0, PT ;  /* 0x000000000900720c */ /* 0x000fe20003f46270 */
[C---:B------:R-:W-:Y:S01]  /*3090*/  IMAD.SHL.U32 R132, R143.reuse, 0x40, RZ ;  /* 0x000000408f847824 */ /* 0x040fe200078e00ff */
[----:B------:R-:W-:Y:S01]  /*30a0*/  SHF.R.U32.HI R208, RZ, 0x1, R143 ;  /* 0x00000001ffd07819 */ /* 0x000fe2000001168f */
[----:B------:R-:W-:Y:S01]  /*30b0*/  IMAD.SHL.U32 R209, R143, 0x20, RZ ;  /* 0x000000208fd17824 */ /* 0x000fe200078e00ff */
[----:B------:R-:W-:Y:S01]  /*30c0*/  LEA R6, P1, R11, R224, 0x1 ;  /* 0x000000e00b067211 */ /* 0x000fe200078208ff */
[----:B------:R-:W-:Y:S01]  /*30d0*/  BSSY.RECONVERGENT B0, `(.L_x_832) ;  /* 0x000001d000007945 */ /* 0x000fe20003800200 */
[----:B------:R-:W-:Y:S02]  /*30e0*/  LOP3.LUT R8, R132, 0x1c0, RZ, 0xc0, !PT ;  /* 0x000001c084087812 */ /* 0x000fe400078ec0ff */
[----:B------:R-:W-:Y:S02]  /*30f0*/  LOP3.LUT R33, R208, 0x8, RZ, 0xc0, !PT ;  /* 0x00000008d0217812 */ /* 0x000fe400078ec0ff */
[----:B------:R-:W-:-:S02]  /*3100*/  LOP3.LUT R209, R209, 0x7c00, RZ, 0xc0, !PT ;  /* 0x00007c00d1d17812 */ /* 0x000fc400078ec0ff */
[-C--:B------:R-:W-:Y:S01]  /*3110*/  ISETP.GE.AND P3, PT, R7, R0.reuse, PT ;  /* 0x000000000700720c */ /* 0x080fe20003f66270 */
        /* <DEDUP_REMOVED lines=9> */
[--C-:B------:R-:W-:Y:S02]  /*31b0*/  LOP3.LUT R33, R33, 0x1c0, R132.reuse, 0xf8, !PT ;  /* 0x000001c021217812 */ /* 0x100fe400078ef884 */
        /* <DEDUP_REMOVED lines=14> */
.L_x_833:
[----:B------:R-:W-:Y:S05]  /*32a0*/  BSYNC.RECONVERGENT B0 ;  /* 0x0000000000007941 */ /* 0x000fea0003800200 */
.L_x_832:
        /* <DEDUP_REMOVED lines=20> */
.L_x_835:
[----:B------:R-:W-:Y:S05]  /*33f0*/  BSYNC.RECONVERGENT B0 ;  /* 0x0000000000007941 */ /* 0x000fea0003800200 */
.L_x_834:
        /* <DEDUP_REMOVED lines=23> */
.L_x_837:
[----:B------:R-:W-:Y:S05]  /*3570*/  BSYNC.RECONVERGENT B0 ;  /* 0x0000000000007941 */ /* 0x000fea0003800200 */
.L_x_836:
        /* <DEDUP_REMOVED lines=21> */
.L_x_839:
[----:B------:R-:W-:Y:S05]  /*36d0*/  BSYNC.RECONVERGENT B0 ;  /* 0x0000000000007941 */ /* 0x000fea0003800200 */
.L_x_838:
        /* <DEDUP_REMOVED lines=18> */
.L_x_841:
[----:B------:R-:W-:Y:S05]  /*3800*/  BSYNC.RECONVERGENT B0 ;  /* 0x0000000000007941 */ /* 0x000fea0003800200 */
.L_x_840:
        /* <DEDUP_REMOVED lines=21> */
.L_x_843:
[----:B------:R-:W-:Y:S05]  /*3960*/  BSYNC.RECONVERGENT B0 ;  /* 0x0000000000007941 */ /* 0x000fea0003800200 */
.L_x_842:
        /* <DEDUP_REMOVED lines=19> */
.L_x_845:
[----:B------:R-:W-:Y:S05]  /*3aa0*/  BSYNC.RECONVERGENT B0 ;  /* 0x0000000000007941 */ /* 0x000fea0003800200 */
.L_x_844:
[----:B------:R-:W5:Y:S04]  /*3ab0*/  LD.E R133, desc[UR4][R2.64+0x18c] ;  /* 0x00018c0402857980 */ /* 0x000f68000c101900 */
[----:B------:R-:W-:Y:S04]  /*3ac0*/  LDSM.16.M88.4 R116, [R145] ;  /* 0x000000009174783b */ /* 0x000fe80000000200 */
[----:B------:R-:W3:Y:S01]  /*3ad0*/  LDSM.16.M88.4 R72, [R137+0x4800] ;  /* 0x004800008948783b */ /* 0x000ee20000000200 */
[----:B------:R-:W-:Y:S01]  /*3ae0*/  IMAD.MOV.U32 R142, RZ, RZ, 0x20 ;  /* 0x00000020ff8e7424 */ /* 0x000fe200078e00ff */
[----:B------:R-:W-:-:S02]  /*3af0*/  R2P PR, R143, 0x6 ;  /* 0x000000068f007804 */ /* 0x000fc40000000000 */
[----:B------:R-:W4:Y:S03]  /*3b00*/  LDSM.16.M88.4 R80, [R137+0x4000] ;  /* 0x004000008950783b */ /* 0x000f260000000200 */
[----:B------:R-:W-:Y:S01]  /*3b10*/  SEL R0, R142, 0xffffffe0, !P1 ;  /* 0xffffffe08e007807 */ /* 0x000fe20004800000 */
[----:B------:R-:W4:Y:S04]  /*3b20*/  LDSM.16.M88.4 R64, [R137+0x5000] ;  /* 0x005000008940783b */ /* 0x000f280000000200 */
[----:B------:R-:W4:Y:S01]  /*3b30*/  LDSM.16.M88.4 R56, [R137+0x5800] ;  /* 0x005800008938783b */ /* 0x000f220000000200 */
[--C-:B------:R-:W-:Y:S02]  /*3b40*/  IMAD.IADD R144, R145, 0x1, R0.reuse ;  /* 0x0000000191907824 */ /* 0x100fe400078e0200 */
[----:B------:R-:W-:Y:S01]  /*3b50*/  IMAD.IADD R134, R137, 0x1, R0 ;  /* 0x0000000189867824 */ /* 0x000fe200078e0200 */
[----:B------:R-:W4:Y:S04]  /*3b60*/  LDSM.16.M88.4 R48, [R137+0x6000] ;  /* 0x006000008930783b */ /* 0x000f280000000200 */
[----:B--2---:R-:W2:Y:S04]  /*3b70*/  LDSM.16.M88.4 R40, [R137+0x6800] ;  /* 0x006800008928783b */ /* 0x004ea80000000200 */
[----:B------:R-:W2:Y:S04]  /*3b80*/  LDSM.16.M88.4 R28, [R137+0x7000] ;  /* 0x00700000891c783b */ /* 0x000ea80000000200 */
[----:B-1----:R-:W1:Y:S04]  /*3b90*/  LDSM.16.M88.4 R16, [R137+0x7800] ;  /* 0x007800008910783b */ /* 0x002e680000000200 */
[----:B------:R-:W-:Y:S04]  /*3ba0*/  LDSM.16.M88.4 R92, [R144] ;  /* 0x00000000905c783b */ /* 0x000fe80000000200 */
[----:B------:R-:W1:Y:S04]  /*3bb0*/  LDSM.16.M88.4 R4, [R134+0x4800] ;  /* 0x004800008604783b */ /* 0x000e680000000200 */
[----:B------:R-:W1:Y:S01]  /*3bc0*/  LDSM.16.M88.4 R8, [R134+0x4000] ;  /* 0x004000008608783b */ /* 0x000e620000000200 */
[----:B---3--:R-:W-:Y:S01]  /*3bd0*/  HMMA.16816.F32 R76, R116, R72, RZ ;  /* 0x00000048744c723c */ /* 0x008fe200000018ff */
[----:B------:R-:W-:-:S02]  /*3be0*/  IMAD.MOV.U32 R34, RZ, RZ, 0x40 ;  /* 0x00000040ff227424 */ /* 0x000fc400078e00ff */
[----:B------:R-:W3:Y:S04]  /*3bf0*/  LDSM.16.M88.4 R20, [R134+0x5800] ;  /* 0x005800008614783b */ /* 0x000ee80000000200 */
[----:B------:R-:W-:Y:S01]  /*3c00*/  LDSM.16.M88.4 R100, [R134+0x7000] ;  /* 0x007000008664783b */ /* 0x000fe20000000200 */
[C---:B------:R-:W-:Y:S01]  /*3c10*/  HMMA.16816.F32 R72, R116.reuse, R74, RZ ;  /* 0x0000004a7448723c */ /* 0x040fe200000018ff */
[----:B------:R-:W-:Y:S02]  /*3c20*/  SEL R34, R34, 0xffffffc0, !P2 ;  /* 0xffffffc022227807 */ /* 0x000fe40005000000 */
[----:B------:R-:W-:Y:S03]  /*3c30*/  LDSM.16.M88.4 R104, [R134+0x5000] ;  /* 0x005000008668783b */ /* 0x000fe60000000200 */
[--C-:B------:R-:W-:Y:S01]  /*3c40*/  IMAD.IADD R141, R145, 0x1, R34.reuse ;  /* 0x00000001918d7824 */ /* 0x100fe200078e0222 */
[----:B------:R-:W-:Y:S01]  /*3c50*/  LDSM.16.M88.4 R96, [R134+0x7800] ;  /* 0x007800008660783b */ /* 0x000fe20000000200 */
[----:B----4-:R-:W-:Y:S01]  /*3c60*/  HMMA.16816.F32 R12, R116, R80, RZ ;  /* 0x00000050740c723c */ /* 0x010fe200000018ff */
[----:B------:R-:W-:-:S02]  /*3c70*/  IMAD.IADD R135, R137, 0x1, R34 ;  /* 0x0000000189877824 */ /* 0x000fc400078e0222 */
[----:B------:R-:W-:Y:S04]  /*3c80*/  LDSM.16.M88.4 R120, [R141] ;  /* 0x000000008d78783b */ /* 0x000fe80000000200 */
[----:B------:R-:W-:Y:S01]  /*3c90*/  LDSM.16.M88.4 R88, [R135+0x4000] ;  /* 0x004000008758783b */ /* 0x000fe20000000200 */
[C---:B------:R-:W-:Y:S03]  /*3ca0*/  HMMA.16816.F32 R68, R116.reuse, R64, RZ ;  /* 0x000000407444723c */ /* 0x040fe600000018ff */
[----:B------:R-:W-:Y:S04]  /*3cb0*/  LDSM.16.M88.4 R84, [R135+0x5000] ;  /* 0x005000008754783b */ /* 0x000fe80000000200 */
[----:B------:R-:W0:Y:S01]  /*3cc0*/  LDGDEPBAR ;  /* 0x00000000000079af */ /* 0x000e220000000000 */
[C---:B------:R-:W-:Y:S08]  /*3cd0*/  HMMA.16816.F32 R60, R116.reuse, R56, RZ ;  /* 0x00000038743c723c */ /* 0x040ff000000018ff */
[C---:B------:R-:W-:Y:S08]  /*3ce0*/  HMMA.16816.F32 R52, R116.reuse, R48, RZ ;  /* 0x000000307434723c */ /* 0x040ff000000018ff */
[C---:B--2---:R-:W-:Y:S08]  /*3cf0*/  HMMA.16816.F32 R44, R116.reuse, R40, RZ ;  /* 0x00000028742c723c */ /* 0x044ff000000018ff */
[C---:B------:R-:W-:Y:S08]  /*3d00*/  HMMA.16816.F32 R36, R116.reuse, R28, RZ ;  /* 0x0000001c7424723c */ /* 0x040ff000000018ff */
[C---:B------:R-:W-:Y:S08]  /*3d10*/  HMMA.16816.F32 R80, R116.reuse, R82, RZ ;  /* 0x000000527450723c */ /* 0x040ff000000018ff */
[----:B-1----:R-:W-:Y:S08]  /*3d20*/  HMMA.16816.F32 R24, R116, R16, RZ ;  /* 0x000000107418723c */ /* 0x002ff000000018ff */
[C---:B------:R-:W-:Y:S08]  /*3d30*/  HMMA.16816.F32 R76, R92.reuse, R4, R76 ;  /* 0x000000045c4c723c */ /* 0x040ff0000000184c */
[C---:B------:R-:W-:Y:S01]  /*3d40*/  HMMA.16816.F32 R72, R92.reuse, R6, R72 ;  /* 0x000000065c48723c */ /* 0x040fe20000001848 */
[----:B------:R-:W1:Y:S07]  /*3d50*/  LDSM.16.M88.4 R4, [R135+0x4800] ;  /* 0x004800008704783b */ /* 0x000e6e0000000200 */
[----:B------:R-:W-:Y:S01]  /*3d60*/  HMMA.16816.F32 R12, R92, R8, R12 ;  /* 0x000000085c0c723c */ /* 0x000fe2000000180c */
[C---:B------:R-:W-:Y:S01]  /*3d70*/  IMAD.IADD R146, R0.reuse, 0x1, R141 ;  /* 0x0000000100927824 */ /* 0x040fe200078e028d */
[----:B------:R-:W-:Y:S01]  /*3d80*/  LDSM.16.M88.4 R128, [R135+0x7800] ;  /* 0x007800008780783b */ /* 0x000fe20000000200 */
[----:B------:R-:W-:-:S03]  /*3d90*/  IMAD.IADD R136, R0, 0x1, R135 ;  /* 0x0000000100887824 */ /* 0x000fc600078e0287 */
[----:B------:R-:W-:Y:S02]  /*3da0*/  LDSM.16.M88.4 R112, [R146] ;  /* 0x000000009270783b */ /* 0x000fe40000000200 */
[C---:B------:R-:W-:Y:S02]  /*3db0*/  HMMA.16816.F32 R64, R116.reuse, R66, RZ ;  /* 0x000000427440723c */ /* 0x040fe400000018ff */
[----:B------:R-:W-:Y:S04]  /*3dc0*/  LDSM.16.M88.4 R124, [R136+0x4000] ;  /* 0x00400000887c783b */ /* 0x000fe80000000200 */
[----:B------:R-:W-:Y:S02]  /*3dd0*/  LDSM.16.M88.4 R108, [R136+0x4800] ;  /* 0x00480000886c783b */ /* 0x000fe40000000200 */
[C---:B------:R-:W-:Y:S08]  /*3de0*/  HMMA.16816.F32 R56, R116.reuse, R58, RZ ;  /* 0x0000003a7438723c */ /* 0x040ff000000018ff */
[C---:B------:R-:W-:Y:S08]  /*3df0*/  HMMA.16816.F32 R48, R116.reuse, R50, RZ ;  /* 0x000000327430723c */ /* 0x040ff000000018ff */
[C---:B------:R-:W-:Y:S08]  /*3e00*/  HMMA.16816.F32 R40, R116.reuse, R42, RZ ;  /* 0x0000002a7428723c */ /* 0x040ff000000018ff */
[C---:B------:R-:W-:Y:S08]  /*3e10*/  HMMA.16816.F32 R28, R116.reuse, R30, RZ ;  /* 0x0000001e741c723c */ /* 0x040ff000000018ff */
[----:B------:R-:W-:Y:S01]  /*3e20*/  HMMA.16816.F32 R116, R116, R18, RZ ;  /* 0x000000127474723c */ /* 0x000fe200000018ff */
[----:B------:R-:W2:Y:S07]  /*3e30*/  LDSM.16.M88.4 R16, [R134+0x6000] ;  /* 0x006000008610783b */ /* 0x000eae0000000200 */
[C---:B------:R-:W-:Y:S01]  /*3e40*/  HMMA.16816.F32 R80, R92.reuse, R10, R80 ;  /* 0x0000000a5c50723c */ /* 0x040fe20000001850 */
[----:B------:R-:W4:Y:S07]  /*3e50*/  LDSM.16.M88.4 R8, [R134+0x6800] ;  /* 0x006800008608783b */ /* 0x000f2e0000000200 */
[C---:B---3--:R-:W-:Y:S08]  /*3e60*/  HMMA.16816.F32 R60, R92.reuse, R20, R60 ;  /* 0x000000145c3c723c */ /* 0x048ff0000000183c */
[----:B------:R-:W-:Y:S01]  /*3e70*/  HMMA.16816.F32 R56, R92, R22, R56 ;  /* 0x000000165c38723c */ /* 0x000fe20000001838 */
[----:B------:R-:W3:Y:S07]  /*3e80*/  LDSM.16.M88.4 R20, [R135+0x5800] ;  /* 0x005800008714783b */ /* 0x000eee0000000200 */
[----:B-1----:R-:W-:Y:S08]  /*3e90*/  HMMA.16816.F32 R76, R120, R4, R76 ;  /* 0x00000004784c723c */ /* 0x002ff0000000184c */
[C---:B--2---:R-:W-:Y:S08]  /*3ea0*/  HMMA.16816.F32 R52, R92.reuse, R16, R52 ;  /* 0x000000105c34723c */ /* 0x044ff00000001834 */
[----:B------:R-:W-:Y:S01]  /*3eb0*/  HMMA.16816.F32 R48, R92, R18, R48 ;  /* 0x000000125c30723c */ /* 0x000fe20000001830 */
[----:B------:R-:W1:Y:S07]  /*3ec0*/  LDSM.16.M88.4 R16, [R135+0x6000] ;  /* 0x006000008710783b */ /* 0x000e6e0000000200 */
[----:B------:R-:W-:Y:S01]  /*3ed0*/  HMMA.16816.F32 R72, R120, R6, R72 ;  /* 0x000000067848723c */ /* 0x000fe20000001848 */
[----:B------:R-:W2:Y:S07]  /*3ee0*/  LDSM.16.M88.4 R4, [R135+0x7000] ;  /* 0x007000008704783b */ /* 0x000eae0000000200 */
[C---:B----4-:R-:W-:Y:S08]  /*3ef0*/  HMMA.16816.F32 R44, R92.reuse, R8, R44 ;  /* 0x000000085c2c723c */ /* 0x050ff0000000182c */
[----:B------:R-:W-:Y:S01]  /*3f00*/  HMMA.16816.F32 R40, R92, R10, R40 ;  /* 0x0000000a5c28723c */ /* 0x000fe20000001828 */
[----:B------:R-:W4:Y:S07]  /*3f10*/  LDSM.16.M88.4 R8, [R135+0x6800] ;  /* 0x006800008708783b */ /* 0x000f2e0000000200 */
        /* <DEDUP_REMOVED lines=13> */
[C---:B---3--:R-:W-:Y:S08]  /*3ff0*/  HMMA.16816.F32 R60, R120.reuse, R20, R60 ;  /* 0x00000014783c723c */ /* 0x048ff0000000183c */
        /* <DEDUP_REMOVED lines=11> */
[C---:B----4-:R-:W-:Y:S08]  /*40b0*/  HMMA.16816.F32 R44, R120.reuse, R8, R44 ;  /* 0x00000008782c723c */ /* 0x050ff0000000182c */
        /* <DEDUP_REMOVED lines=46> */
[C---:B------:R-:W-:Y:S08]  /*43a0*/  HMMA.16816.F32 R76, R96.reuse, R4, R76 ;  /* 0x00000004604c723c */ /* 0x040ff0000000184c */
[----:B------:R-:W-:Y:S01]  /*43b0*/  HMMA.16816.F32 R72, R96, R6, R72 ;  /* 0x000000066048723c */ /* 0x000fe20000001848 */
[----:B------:R-:W3:Y:S07]  /*43c0*/  LDSM.16.M88.4 R4, [R136+0x9000] ;  /* 0x009000008804783b */ /* 0x000eee0000000200 */
[C---:B----4-:R-:W-:Y:S08]  /*43d0*/  HMMA.16816.F32 R68, R8.reuse, R88, R68 ;  /* 0x000000580844723c */ /* 0x050ff00000001844 */
[----:B------:R-:W-:Y:S01]  /*43e0*/  HMMA.16816.F32 R64, R8, R90, R64 ;  /* 0x0000005a0840723c */ /* 0x000fe20000001840 */
[-C--:B------:R-:W-:Y:S01]  /*43f0*/  FMUL.FTZ R80, R80, R133.reuse ;  /* 0x0000008550507220 */ /* 0x080fe20000410000 */
[-C--:B------:R-:W-:Y:S01]  /*4400*/  FMUL.FTZ R81, R81, R133.reuse ;  /* 0x0000008551517220 */ /* 0x080fe20000410000 */
[----:B------:R-:W-:-:S05]  /*4410*/  FMUL.FTZ R82, R82, R133 ;  /* 0x0000008552527220 */ /* 0x000fca0000410000 */
[C---:B-1----:R-:W-:Y:S08]  /*4420*/  HMMA.16816.F32 R76, R100.reuse, R12, R76 ;  /* 0x0000000c644c723c */ /* 0x042ff0000000184c */
[----:B------:R-:W-:Y:S01]  /*4430*/  HMMA.16816.F32 R72, R100, R14, R72 ;  /* 0x0000000e6448723c */ /* 0x000fe20000001848 */
[----:B------:R-:W1:Y:S01]  /*4440*/  LDSM.16.M88.4 R12, [R134+0x9800] ;  /* 0x00980000860c783b */ /* 0x000e620000000200 */
[-C--:B------:R-:W-:Y:S01]  /*4450*/  FMUL.FTZ R84, R104, R133.reuse ;  /* 0x0000008568547220 */ /* 0x080fe20000410000 */
[-C--:B------:R-:W-:Y:S01]  /*4460*/  FMUL.FTZ R104, R106, R133.reuse ;  /* 0x000000856a687220 */ /* 0x080fe20000410000 */
[----:B------:R-:W-:Y:S01]  /*4470*/  MUFU.TANH R86, R80 ;  /* 0x0000005000567308 */ /* 0x000fe20000002400 */
[----:B------:R-:W-:-:S03]  /*4480*/  FMUL.FTZ R88, R83, R133 ;  /* 0x0000008553587220 */ /* 0x000fc60000410000 */
[C---:B-----5:R-:W-:Y:S04]  /*4490*/  HMMA.16816.F32 R68, R96.reuse, R16, R68 ;  /* 0x000000106044723c */ /* 0x060fe80000001844 */
[----:B------:R-:W-:Y:S04]  /*44a0*/  MUFU.TANH R87, R81 ;  /* 0x0000005100577308 */ /* 0x000fe80000002400 */
[----:B------:R-:W-:Y:S01]  /*44b0*/  HMMA.16816.F32 R64, R96, R18, R64 ;  /* 0x000000126040723c */ /* 0x000fe20000001840 */
[----:B------:R-:W-:Y:S03]  /*44c0*/  LDSM.16.M88.4 R16, [R136+0x9800] ;  /* 0x009800008810783b */ /* 0x000fe60000000200 */
[----:B------:R4:W-:Y:S04]  /*44d0*/  MUFU.TANH R106, R82 ;  /* 0x00000052006a7308 */ /* 0x0009e80000002400 */
[C---:B--2---:R-:W-:Y:S01]  /*44e0*/  HMMA.16816.F32 R60, R20.reuse, R92, R60 ;  /* 0x0000005c143c723c */ /* 0x044fe2000000183c */
[----:B----4-:R-:W2:Y:S07]  /*44f0*/  LDSM.16.M88.4 R80, [R137+0xa000] ;  /* 0x00a000008950783b */ /* 0x010eae0000000200 */
[----:B------:R-:W-:Y:S01]  /*4500*/  HMMA.16816.F32 R92, R20, R94, R56 ;  /* 0x0000005e145c723c */ /* 0x000fe20000001838 */
[----:B------:R-:W4:Y:S07]  /*4510*/  LDSM.16.M88.4 R56, [R135+0x9800] ;  /* 0x009800008738783b */ /* 0x000f2e0000000200 */
[C---:B---3--:R-:W-:Y:S08]  /*4520*/  HMMA.16816.F32 R68, R100.reuse, R4, R68 ;  /* 0x000000046444723c */ /* 0x048ff00000001844 */
[----:B------:R-:W-:Y:S01]  /*4530*/  HMMA.16816.F32 R64, R100, R6, R64 ;  /* 0x000000066440723c */ /* 0x000fe20000001840 */
[----:B------:R-:W3:Y:S07]  /*4540*/  LDSM.16.M88.4 R4, [R134+0xa000] ;  /* 0x00a000008604783b */ /* 0x000eee0000000200 */
[C---:B-1----:R-:W-:Y:S08]  /*4550*/  HMMA.16816.F32 R60, R8.reuse, R12, R60 ;  /* 0x0000000c083c723c */ /* 0x042ff0000000183c */
[----:B------:R-:W-:Y:S01]  /*4560*/  HMMA.16816.F32 R92, R8, R14, R92 ;  /* 0x0000000e085c723c */ /* 0x000fe2000000185c */
[----:B------:R-:W1:Y:S01]  /*4570*/  LDSM.16.M88.4 R12, [R135+0xa000] ;  /* 0x00a00000870c783b */ /* 0x000e620000000200 */
[-C--:B------:R-:W-:Y:S01]  /*4580*/  FMUL.FTZ R72, R72, R133.reuse ;  /* 0x0000008548487220 */ /* 0x080fe20000410000 */
[----:B------:R-:W-:-:S05]  /*4590*/  FMUL.FTZ R73, R73, R133 ;  /* 0x0000008549497220 */ /* 0x000fca0000410000 */
[----:B--2---:R-:W-:Y:S01]  /*45a0*/  HMMA.16816.F32 R52, R20, R80, R52 ;  /* 0x000000501434723c */ /* 0x004fe20000001834 */
[----:B------:R-:W-:-:S07]  /*45b0*/  FMUL.FTZ R74, R74, R133 ;  /* 0x000000854a4a7220 */ /* 0x000fce0000410000 */
[----:B------:R-:W-:Y:S01]  /*45c0*/  HMMA.16816.F32 R48, R20, R82, R48 ;  /* 0x000000521430723c */ /* 0x000fe20000001830 */
[-C--:B------:R-:W-:Y:S01]  /*45d0*/  FMUL.FTZ R85, R105, R133.reuse ;  /* 0x0000008569557220 */ /* 0x080fe20000410000 */
[-C--:B------:R-:W-:Y:S01]  /*45e0*/  FMUL.FTZ R105, R107, R133.reuse ;  /* 0x000000856b697220 */ /* 0x080fe20000410000 */
[----:B------:R-:W-:Y:S01]  /*45f0*/  MUFU.TANH R89, R72 ;  /* 0x0000004800597308 */ /* 0x000fe20000002400 */
[----:B------:R-:W-:-:S04]  /*4600*/  FMUL.FTZ R107, R75, R133 ;  /* 0x000000854b6b7220 */ /* 0x000fc80000410000 */
[C---:B----4-:R-:W-:Y:S03]  /*4610*/  HMMA.16816.F32 R60, R96.reuse, R56, R60 ;  /* 0x00000038603c723c */ /* 0x050fe6000000183c */
[----:B------:R-:W-:Y:S05]  /*4620*/  MUFU.TANH R90, R73 ;  /* 0x00000049005a7308 */ /* 0x000fea0000002400 */
[----:B------:R-:W-:Y:S03]  /*4630*/  HMMA.16816.F32 R92, R96, R58, R92 ;  /* 0x0000003a605c723c */ /* 0x000fe6000000185c */
[----:B------:R2:W-:Y:S05]  /*4640*/  MUFU.TANH R91, R74 ;  /* 0x0000004a005b7308 */ /* 0x0005ea0000002400 */
[C---:B---3--:R-:W-:Y:S01]  /*4650*/  HMMA.16816.F32 R56, R8.reuse, R4, R52 ;  /* 0x000000040838723c */ /* 0x048fe20000001834 */
[----:B------:R-:W-:Y:S04]  /*4660*/  LDSM.16.M88.4 R52, [R136+0xa000] ;  /* 0x00a000008834783b */ /* 0x000fe80000000200 */
[----:B--2---:R-:W2:Y:S03]  /*4670*/  LDSM.16.M88.4 R72, [R137+0xa800] ;  /* 0x00a800008948783b */ /* 0x004ea60000000200 */
[----:B------:R-:W-:Y:S01]  /*4680*/  HMMA.16816.F32 R48, R8, R6, R48 ;  /* 0x000000060830723c */ /* 0x000fe20000001830 */
[-C--:B------:R-:W-:Y:S01]  /*4690*/  FMUL.FTZ R64, R64, R133.reuse ;  /* 0x0000008540407220 */ /* 0x080fe20000410000 */
[-C--:B------:R-:W-:Y:S01]  /*46a0*/  FMUL.FTZ R65, R65, R133.reuse ;  /* 0x0000008541417220 */ /* 0x080fe20000410000 */
[-C--:B------:R-:W-:Y:S01]  /*46b0*/  FMUL.FTZ R66, R66, R133.reuse ;  /* 0x0000008542427220 */ /* 0x080fe20000410000 */
[----:B------:R-:W-:-:S04]  /*46c0*/  FMUL.FTZ R83, R67, R133 ;  /* 0x0000008543537220 */ /* 0x000fc80000410000 */
[C---:B------:R-:W-:Y:S08]  /*46d0*/  HMMA.16816.F32 R60, R100.reuse, R16, R60 ;  /* 0x00000010643c723c */ /* 0x040ff0000000183c */
[----:B------:R-:W-:Y:S01]  /*46e0*/  HMMA.16816.F32 R92, R100, R18, R92 ;  /* 0x00000012645c723c */ /* 0x000fe2000000185c */
[----:B------:R-:W3:Y:S01]  /*46f0*/  LDSM.16.M88.4 R16, [R134+0xa800] ;  /* 0x00a800008610783b */ /* 0x000ee20000000200 */
[----:B------:R-:W-:Y:S03]  /*4700*/  MUFU.TANH R80, R64 ;  /* 0x0000004000507308 */ /* 0x000fe60000002400 */
[----:B------:R-:W-:Y:S03]  /*4710*/  LDSM.16.M88.4 R4, [R135+0xa800] ;  /* 0x00a800008704783b */ /* 0x000fe60000000200 */
[C---:B-1----:R-:W-:Y:S02]  /*4720*/  HMMA.16816.F32 R56, R96.reuse, R12, R56 ;  /* 0x0000000c6038723c */ /* 0x042fe40000001838 */
[----:B------:R-:W-:Y:S06]  /*4730*/  MUFU.TANH R81, R65 ;  /* 0x0000004100517308 */ /* 0x000fec0000002400 */
[----:B------:R-:W-:Y:S01]  /*4740*/  HMMA.16816.F32 R48, R96, R14, R48 ;  /* 0x0000000e6030723c */ /* 0x000fe20000001830 */
[----:B------:R-:W-:Y:S01]  /*4750*/  LDSM.16.M88.4 R12, [R136+0xa800] ;  /* 0x00a80000880c783b */ /* 0x000fe20000000200 */
[----:B------:R1:W-:Y:S06]  /*4760*/  MUFU.TANH R82, R66 ;  /* 0x0000004200527308 */ /* 0x0003ec0000002400 */
[C---:B--2---:R-:W-:Y:S01]  /*4770*/  HMMA.16816.F32 R44, R20.reuse, R72, R44 ;  /* 0x00000048142c723c */ /* 0x044fe2000000182c */
[----:B-1----:R-:W1:Y:S07]  /*4780*/  LDSM.16.M88.4 R64, [R137+0xb000] ;  /* 0x00b000008940783b */ /* 0x002e6e0000000200 */
[----:B------:R-:W-:Y:S08]  /*4790*/  HMMA.16816.F32 R40, R20, R74, R40 ;  /* 0x0000004a1428723c */ /* 0x000ff00000001828 */
[C---:B------:R-:W-:Y:S08]  /*47a0*/  HMMA.16816.F32 R56, R100.reuse, R52, R56 ;  /* 0x000000346438723c */ /* 0x040ff00000001838 */
[----:B------:R-:W-:Y:S01]  /*47b0*/  HMMA.16816.F32 R48, R100, R54, R48 ;  /* 0x000000366430723c */ /* 0x000fe20000001830 */
[----:B------:R-:W2:Y:S07]  /*47c0*/  LDSM.16.M88.4 R52, [R134+0xb000] ;  /* 0x00b000008634783b */ /* 0x000eae0000000200 */
[C---:B---3--:R-:W-:Y:S08]  /*47d0*/  HMMA.16816.F32 R44, R8.reuse, R16, R44 ;  /* 0x00000010082c723c */ /* 0x048ff0000000182c */
[----:B------:R-:W-:Y:S01]  /*47e0*/  HMMA.16816.F32 R40, R8, R18, R40 ;  /* 0x000000120828723c */ /* 0x000fe20000001828 */
[----:B------:R-:W3:Y:S01]  /*47f0*/  LDSM.16.M88.4 R16, [R135+0xb000] ;  /* 0x00b000008710783b */ /* 0x000ee20000000200 */
[-C--:B------:R-:W-:Y:S01]  /*4800*/  FMUL.FTZ R60, R60, R133.reuse ;  /* 0x000000853c3c7220 */ /* 0x080fe20000410000 */
[-C--:B------:R-:W-:Y:S01]  /*4810*/  FMUL.FTZ R61, R61, R133.reuse ;  /* 0x000000853d3d7220 */ /* 0x080fe20000410000 */
[-C--:B------:R-:W-:Y:S01]  /*4820*/  FMUL.FTZ R62, R62, R133.reuse ;  /* 0x000000853e3e7220 */ /* 0x080fe20000410000 */
[----:B------:R-:W-:-:S03]  /*4830*/  FMUL.FTZ R63, R63, R133 ;  /* 0x000000853f3f7220 */ /* 0x000fc60000410000 */
[----:B-1----:R-:W-:Y:S01]  /*4840*/  HMMA.16816.F32 R36, R20, R64, R36 ;  /* 0x000000401424723c */ /* 0x002fe20000001824 */
[----:B------:R-:W-:Y:S07]  /*4850*/  MUFU.TANH R72, R60 ;  /* 0x0000003c00487308 */ /* 0x000fee0000002400 */
[C---:B------:R-:W-:Y:S01]  /*4860*/  HMMA.16816.F32 R44, R96.reuse, R4, R44 ;  /* 0x00000004602c723c */ /* 0x040fe2000000182c */
[----:B------:R-:W-:Y:S08]  /*4870*/  MUFU.TANH R73, R61 ;  /* 0x0000003d00497308 */ /* 0x000ff00000002400 */
[----:B------:R-:W-:Y:S01]  /*4880*/  MUFU.TANH R230, R62 ;  /* 0x0000003e00e67308 */ /* 0x000fe20000002400 */
[----:B------:R-:W-:Y:S01]  /*4890*/  HMMA.16816.F32 R40, R96, R6, R40 ;  /* 0x000000066028723c */ /* 0x000fe20000001828 */
[----:B------:R-:W-:Y:S06]  /*48a0*/  LDSM.16.M88.4 R4, [R136+0xb000] ;  /* 0x00b000008804783b */ /* 0x000fec0000000200 */
[----:B------:R1:W-:Y:S01]  /*48b0*/  MUFU.TANH R216, R63 ;  /* 0x0000003f00d87308 */ /* 0x0003e20000002400 */
[----:B--2---:R-:W-:Y:S01]  /*48c0*/  HMMA.16816.F32 R36, R8, R52, R36 ;  /* 0x000000340824723c */ /* 0x004fe20000001824 */
[----:B-1----:R-:W1:Y:S07]  /*48d0*/  LDSM.16.M88.4 R60, [R137+0xb800] ;  /* 0x00b80000893c783b */ /* 0x002e6e0000000200 */
[----:B------:R-:W-:Y:S01]  /*48e0*/  HMMA.16816.F32 R44, R100, R12, R44 ;  /* 0x0000000c642c723c */ /* 0x000fe2000000182c */
[----:B------:R-:W-:Y:S01]  /*48f0*/  FMUL.FTZ R50, R50, R133 ;  /* 0x0000008532327220 */ /* 0x000fe20000410000 */
[----:B------:R-:W-:-:S03]  /*4900*/  IMAD.SHL.U32 R13, R143, 0x2, RZ ;  /* 0x000000028f0d7824 */ /* 0x000fc600078e00ff */
[----:B------:R2:W-:Y:S03]  /*4910*/  MUFU.TANH R196, R50 ;  /* 0x0000003200c47308 */ /* 0x0005e60000002400 */
[----:B------:R-:W-:Y:S08]  /*4920*/  HMMA.16816.F32 R28, R20, R66, R28 ;  /* 0x00000042141c723c */ /* 0x000ff0000000181c */
[----:B------:R-:W-:Y:S01]  /*4930*/  HMMA.16816.F32 R40, R100, R14, R40 ;  /* 0x0000000e6428723c */ /* 0x000fe20000001828 */
[----:B--2---:R-:W-:-:S02]  /*4940*/  LOP3.LUT R50, R232, 0x6, R13, 0xf8, !PT ;  /* 0x00000006e8327812 */ /* 0x004fc400078ef80d */
[----:B------:R-:W2:Y:S05]  /*4950*/  LDSM.16.M88.4 R12, [R134+0xb800] ;  /* 0x00b80000860c783b */ /* 0x000eaa0000000200 */
[----:B---3--:R-:W-:Y:S01]  /*4960*/  HMMA.16816.F32 R36, R96, R16, R36 ;  /* 0x000000106024723c */ /* 0x008fe20000001824 */
[----:B------:R-:W-:Y:S08]  /*4970*/  MUFU.TANH R84, R84 ;  /* 0x0000005400547308 */ /* 0x000ff00000002400 */
[----:B------:R-:W3:Y:S01]  /*4980*/  MUFU.TANH R104, R104 ;  /* 0x0000006800687308 */ /* 0x000ee20000002400 */
[C---:B-1----:R-:W-:Y:S08]  /*4990*/  HMMA.16816.F32 R24, R20.reuse, R60, R24 ;  /* 0x0000003c1418723c */ /* 0x042ff00000001818 */
[----:B------:R-:W-:Y:S01]  /*49a0*/  HMMA.16816.F32 R116, R20, R62, R116 ;  /* 0x0000003e1474723c */ /* 0x000fe20000001874 */
[----:B------:R-:W-:-:S02]  /*49b0*/  LOP3.LUT R22, R50, 0x8, RZ, 0xfc, !PT ;  /* 0x0000000832167812 */ /* 0x000fc400078efcff */
[----:B------:R-:W-:Y:S02]  /*49c0*/  LOP3.LUT R20, R50, 0x9, RZ, 0xfc, !PT ;  /* 0x0000000932147812 */ /* 0x000fe400078efcff */
[-C--:B------:R-:W-:Y:S02]  /*49d0*/  ISETP.GE.AND P4, PT, R22, R35.reuse, PT ;  /* 0x000000231600720c */ /* 0x080fe40003f86270 */
[----:B------:R-:W-:Y:S01]  /*49e0*/  ISETP.GE.AND P6, PT, R20, R35, PT ;  /* 0x000000231400720c */ /* 0x000fe20003fc6270 */
[----:B------:R-:W-:Y:S01]  /*49f0*/  HMMA.16816.F32 R28, R8, R54, R28 ;  /* 0x00000036081c723c */ /* 0x000fe2000000181c */
[----:B------:R-:W1:Y:S01]  /*4a00*/  LDSM.16.M88.4 R20, [R135+0xb800] ;  /* 0x00b800008714783b */ /* 0x000e620000000200 */
[----:B------:R-:W4:Y:S08]  /*4a10*/  MUFU.TANH R85, R85 ;  /* 0x0000005500557308 */ /* 0x000f300000002400 */
[----:B------:R-:W5:Y:S01]  /*4a20*/  MUFU.TANH R105, R105 ;  /* 0x0000006900697308 */ /* 0x000f620000002400 */
[----:B------:R-:W-:Y:S01]  /*4a30*/  HMMA.16816.F32 R36, R100, R4, R36 ;  /* 0x000000046424723c */ /* 0x000fe20000001824 */
[----:B------:R-:W-:Y:S01]  /*4a40*/  LOP3.LUT R4, R50, 0x11, RZ, 0xfc, !PT ;  /* 0x0000001132047812 */ /* 0x000fe200078efcff */
[-C--:B------:R-:W-:Y:S01]  /*4a50*/  FMUL.FTZ R76, R76, R133.reuse ;  /* 0x000000854c4c7220 */ /* 0x080fe20000410000 */
[----:B------:R-:W-:Y:S01]  /*4a60*/  LOP3.LUT R16, R50, 0x1, RZ, 0xfc, !PT ;  /* 0x0000000132107812 */ /* 0x000fe200078efcff */
[----:B------:R-:W-:Y:S01]  /*4a70*/  FMUL.FTZ R78, R78, R133 ;  /* 0x000000854e4e7220 */ /* 0x000fe20000410000 */
[----:B------:R-:W-:-:S02]  /*4a80*/  ISETP.GE.AND P1, PT, R50, R35, PT ;  /* 0x000000233200720c */ /* 0x000fc40003f26270 */
[----:B------:R-:W-:Y:S01]  /*4a90*/  ISETP.GE.AND P3, PT, R4, R35, PT ;  /* 0x000000230400720c */ /* 0x000fe20003f66270 */
[----:B------:R-:W-:Y:S01]  /*4aa0*/  MUFU.TANH R88, R88 ;  /* 0x0000005800587308 */ /* 0x000fe20000002400 */
[----:B------:R-:W-:Y:S01]  /*4ab0*/  LOP3.LUT R4, R50, 0x18, RZ, 0xfc, !PT ;  /* 0x0000001832047812 */ /* 0x000fe200078efcff */
[----:B------:R-:W-:Y:S01]  /*4ac0*/  FMUL.FTZ R40, R40, R133 ;  /* 0x0000008528287220 */ /* 0x000fe20000410000 */
[----:B------:R-:W-:Y:S02]  /*4ad0*/  ISETP.GE.AND P0, PT, R16, R35, PT ;  /* 0x000000231000720c */ /* 0x000fe40003f06270 */
[----:B---3--:R-:W-:Y:S02]  /*4ae0*/  FSEL R104, R104, -INF , !P1 ;  /* 0xff80000068687808 */ /* 0x008fe40004800000 */
[----:B------:R-:W-:Y:S01]  /*4af0*/  FSEL R84, R84, -INF , !P1 ;  /* 0xff80000054547808 */ /* 0x000fe20004800000 */
[-C--:B------:R-:W-:Y:S01]  /*4b00*/  FMUL.FTZ R77, R77, R133.reuse ;  /* 0x000000854d4d7220 */ /* 0x080fe20000410000 */
[----:B------:R-:W-:Y:S01]  /*4b10*/  LOP3.LUT R16, R50, 0x10, RZ, 0xfc, !PT ;  /* 0x0000001032107812 */ /* 0x000fe200078efcff */
[----:B------:R-:W-:Y:S01]  /*4b20*/  FMUL.FTZ R79, R79, R133 ;  /* 0x000000854f4f7220 */ /* 0x000fe20000410000 */
[----:B------:R-:W-:Y:S01]  /*4b30*/  ISETP.GE.AND P1, PT, R4, R35, PT ;  /* 0x000000230400720c */ /* 0x000fe20003f26270 */
[----:B------:R-:W3:Y:S01]  /*4b40*/  MUFU.TANH R76, R76 ;  /* 0x0000004c004c7308 */ /* 0x000ee20000002400 */
[----:B------:R-:W-:Y:S01]  /*4b50*/  LOP3.LUT R4, R50, 0x19, RZ, 0xfc, !PT ;  /* 0x0000001932047812 */ /* 0x000fe200078efcff */
[----:B------:R-:W-:Y:S01]  /*4b60*/  HMMA.16816.F32 R28, R96, R18, R28 ;  /* 0x00000012601c723c */ /* 0x000fe2000000181c */
[----:B----4-:R-:W-:-:S02]  /*4b70*/  FSEL R85, R85, -INF , !P0 ;  /* 0xff80000055557808 */ /* 0x010fc40004000000 */
[----:B------:R-:W-:Y:S02]  /*4b80*/  ISETP.GE.AND P5, PT, R16, R35, PT ;  /* 0x000000231000720c */ /* 0x000fe40003fa6270 */
[----:B------:R-:W4:Y:S01]  /*4b90*/  LDSM.16.M88.4 R16, [R136+0xb800] ;  /* 0x00b800008810783b */ /* 0x000f220000000200 */
[----:B------:R-:W1:Y:S02]  /*4ba0*/  MUFU.TANH R78, R78 ;  /* 0x0000004e004e7308 */ /* 0x000e640000002400 */
[----:B--2---:R-:W-:Y:S01]  /*4bb0*/  HMMA.16816.F32 R24, R8, R12, R24 ;  /* 0x0000000c0818723c */ /* 0x004fe20000001818 */
[-C--:B------:R-:W-:Y:S01]  /*4bc0*/  FMUL.FTZ R56, R56, R133.reuse ;  /* 0x0000008538387220 */ /* 0x080fe20000410000 */
[----:B------:R-:W-:Y:S02]  /*4bd0*/  FSEL R106, R106, -INF , !P4 ;  /* 0xff8000006a6a7808 */ /* 0x000fe40006000000 */
[----:B------:R-:W-:Y:S01]  /*4be0*/  FSEL R86, R86, -INF , !P4 ;  /* 0xff80000056567808 */ /* 0x000fe20006000000 */
[-C--:B------:R-:W-:Y:S01]  /*4bf0*/  FMUL.FTZ R68, R68, R133.reuse ;  /* 0x0000008544447220 */ /* 0x080fe20000410000 */
[----:B------:R5:W-:Y:S08]  /*4c00*/  MUFU.TANH R176, R40 ;  /* 0x0000002800b07308 */ /* 0x000bf00000002400 */
[----:B------:R-:W-:Y:S08]  /*4c10*/  MUFU.TANH R77, R77 ;  /* 0x0000004d004d7308 */ /* 0x000ff00000002400 */
[----:B------:R-:W2:Y:S01]  /*4c20*/  MUFU.TANH R79, R79 ;  /* 0x0000004f004f7308 */ /* 0x000ea20000002400 */
[----:B-----5:R-:W-:Y:S01]  /*4c30*/  FSEL R40, R105, -INF , !P0 ;  /* 0xff80000069287808 */ /* 0x020fe20004000000 */
[----:B------:R-:W-:Y:S01]  /*4c40*/  FMUL.FTZ R70, R70, R133 ;  /* 0x0000008546467220 */ /* 0x000fe20000410000 */
[----:B------:R-:W-:Y:S01]  /*4c50*/  ISETP.GE.AND P0, PT, R4, R35, PT ;  /* 0x000000230400720c */ /* 0x000fe20003f06270 */
[----:B------:R-:W-:Y:S01]  /*4c60*/  FMUL.FTZ R48, R48, R133 ;  /* 0x0000008530307220 */ /* 0x000fe20000410000 */
[----:B------:R-:W-:-:S03]  /*4c70*/  LOP3.LUT R4, R50, 0x20, RZ, 0xfc, !PT ;  /* 0x0000002032047812 */ /* 0x000fc600078efcff */
[----:B------:R-:W5:Y:S01]  /*4c80*/  MUFU.TANH R107, R107 ;  /* 0x0000006b006b7308 */ /* 0x000f620000002400 */
[----:B------:R-:W-:Y:S01]  /*4c90*/  ISETP.GE.AND P4, PT, R4, R35, PT ;  /* 0x000000230400720c */ /* 0x000fe20003f86270 */
[-C--:B------:R-:W-:Y:S01]  /*4ca0*/  FMUL.FTZ R69, R69, R133.reuse ;  /* 0x0000008545457220 */ /* 0x080fe20000410000 */
[----:B------:R-:W-:Y:S01]  /*4cb0*/  LOP3.LUT R4, R50, 0x21, RZ, 0xfc, !PT ;  /* 0x0000002132047812 */ /* 0x000fe200078efcff */
[-C--:B------:R-:W-:Y:S01]  /*4cc0*/  FMUL.FTZ R71, R71, R133.reuse ;  /* 0x0000008547477220 */ /* 0x080fe20000410000 */
[----:B---3--:R-:W-:Y:S01]  /*4cd0*/  FSEL R52, R76, -INF , !P5 ;  /* 0xff8000004c347808 */ /* 0x008fe20006800000 */
[----:B------:R-:W-:Y:S01]  /*4ce0*/  FMUL.FTZ R46, R46, R133 ;  /* 0x000000852e2e7220 */ /* 0x000fe20000410000 */
[----:B------:R-:W-:Y:S01]  /*4cf0*/  HMMA.16816.F32 R28, R100, R6, R28 ;  /* 0x00000006641c723c */ /* 0x000fe2000000181c */
[----:B------:R3:W-:Y:S01]  /*4d00*/  MUFU.TANH R194, R56 ;  /* 0x0000003800c27308 */ /* 0x0007e20000002400 */
[----:B-1----:R-:W-:-:S06]  /*4d10*/  FSEL R78, R78, -INF , !P5 ;  /* 0xff8000004e4e7808 */ /* 0x002fcc0006800000 */
[----:B------:R-:W-:Y:S01]  /*4d20*/  HMMA.16816.F32 R116, R8, R14, R116 ;  /* 0x0000000e0874723c */ /* 0x000fe20000001874 */
[----:B------:R-:W1:Y:S01]  /*4d30*/  MUFU.TANH R68, R68 ;  /* 0x0000004400447308 */ /* 0x000e620000002400 */
[-C--:B------:R-:W-:Y:S01]  /*4d40*/  FMUL.FTZ R44, R44, R133.reuse ;  /* 0x000000852c2c7220 */ /* 0x080fe20000410000 */
[----:B------:R-:W-:-:S06]  /*4d50*/  FMUL.FTZ R42, R42, R133 ;  /* 0x000000852a2a7220 */ /* 0x000fcc0000410000 */
[----:B------:R-:W-:Y:S01]  /*4d60*/  MUFU.TANH R83, R83 ;  /* 0x0000005300537308 */ /* 0x000fe20000002400 */
[----:B---3--:R-:W-:Y:S01]  /*4d70*/  FSEL R56, R88, -INF , !P6 ;  /* 0xff80000058387808 */ /* 0x008fe20007000000 */
[-C--:B------:R-:W-:Y:S01]  /*4d80*/  FMUL.FTZ R92, R92, R133.reuse ;  /* 0x000000855c5c7220 */ /* 0x080fe20000410000 */
[----:B------:R-:W-:Y:S01]  /*4d90*/  FSEL R88, R87, -INF , !P6 ;  /* 0xff80000057587808 */ /* 0x000fe20007000000 */
[----:B------:R-:W-:Y:S01]  /*4da0*/  FMUL.FTZ R94, R94, R133 ;  /* 0x000000855e5e7220 */ /* 0x000fe20000410000 */
[----:B------:R-:W-:Y:S01]  /*4db0*/  ISETP.GE.AND P6, PT, R4, R35, PT ;  /* 0x000000230400720c */ /* 0x000fe20003fc6270 */
[-C--:B------:R-:W-:Y:S01]  /*4dc0*/  FMUL.FTZ R49, R49, R133.reuse ;  /* 0x0000008531317220 */ /* 0x080fe20000410000 */
[----:B------:R-:W-:Y:S01]  /*4dd0*/  LOP3.LUT R4, R50, 0x28, RZ, 0xfc, !PT ;  /* 0x0000002832047812 */ /* 0x000fe200078efcff */
[----:B------:R-:W-:Y:S01]  /*4de0*/  MUFU.TANH R70, R70 ;  /* 0x0000004600467308 */ /* 0x000fe20000002400 */
[-C--:B------:R-:W-:Y:S01]  /*4df0*/  FMUL.FTZ R51, R51, R133.reuse ;  /* 0x0000008533337220 */ /* 0x080fe20000410000 */
[----:B------:R-:W-:Y:S01]  /*4e00*/  FMUL.FTZ R36, R36, R133 ;  /* 0x0000008524247220 */ /* 0x000fe20000410000 */
[----:B------:R-:W-:Y:S01]  /*4e10*/  ISETP.GE.AND P5, PT, R4, R35, PT ;  /* 0x000000230400720c */ /* 0x000fe20003fa6270 */
[-C--:B------:R-:W-:Y:S01]  /*4e20*/  FMUL.FTZ R38, R38, R133.reuse ;  /* 0x0000008526267220 */ /* 0x080fe20000410000 */
[----:B------:R-:W-:Y:S01]  /*4e30*/  LOP3.LUT R4, R50, 0x29, RZ, 0xfc, !PT ;  /* 0x0000002932047812 */ /* 0x000fe200078efcff */
[-C--:B------:R-:W-:Y:S01]  /*4e40*/  FMUL.FTZ R93, R93, R133.reuse ;  /* 0x000000855d5d7220 */ /* 0x080fe20000410000 */
[----:B--2---:R-:W-:Y:S01]  /*4e50*/  FSEL R74, R79, -INF , !P3 ;  /* 0xff8000004f4a7808 */ /* 0x004fe20005800000 */
[----:B------:R2:W-:Y:S01]  /*4e60*/  MUFU.TANH R192, R48 ;  /* 0x0000003000c07308 */ /* 0x0005e20000002400 */
[----:B------:R-:W-:Y:S01]  /*4e70*/  HMMA.16816.F32 R24, R96, R20, R24 ;  /* 0x000000146018723c */ /* 0x000fe20000001818 */
[----:B------:R-:W-:Y:S01]  /*4e80*/  FSEL R12, R89, -INF , !P1 ;  /* 0xff800000590c7808 */ /* 0x000fe20004800000 */
[-C--:B------:R-:W-:Y:S01]  /*4e90*/  FMUL.FTZ R95, R95, R133.reuse ;  /* 0x000000855f5f7220 */ /* 0x080fe20000410000 */
[-C--:B------:R-:W-:Y:S01]  /*4ea0*/  FMUL.FTZ R58, R58, R133.reuse ;  /* 0x000000853a3a7220 */ /* 0x080fe20000410000 */
[-C--:B------:R-:W-:Y:S01]  /*4eb0*/  FMUL.FTZ R45, R45, R133.reuse ;  /* 0x000000852d2d7220 */ /* 0x080fe20000410000 */
[-C--:B------:R-:W-:Y:S01]  /*4ec0*/  FMUL.FTZ R47, R47, R133.reuse ;  /* 0x000000852f2f7220 */ /* 0x080fe20000410000 */
[-C--:B------:R-:W-:Y:S01]  /*4ed0*/  FMUL.FTZ R57, R57, R133.reuse ;  /* 0x0000008539397220 */ /* 0x080fe20000410000 */
[----:B------:R-:W-:Y:S01]  /*4ee0*/  MUFU.TANH R69, R69 ;  /* 0x0000004500457308 */ /* 0x000fe20000002400 */
[-C--:B------:R-:W-:Y:S01]  /*4ef0*/  FMUL.FTZ R59, R59, R133.reuse ;  /* 0x000000853b3b7220 */ /* 0x080fe20000410000 */
[-C--:B------:R-:W-:Y:S01]  /*4f00*/  FMUL.FTZ R41, R41, R133.reuse ;  /* 0x0000008529297220 */ /* 0x080fe20000410000 */
[-C--:B------:R-:W-:Y:S01]  /*4f10*/  FMUL.FTZ R43, R43, R133.reuse ;  /* 0x000000852b2b7220 */ /* 0x080fe20000410000 */
[-C--:B------:R-:W-:Y:S01]  /*4f20*/  FMUL.FTZ R37, R37, R133.reuse ;  /* 0x0000008525257220 */ /* 0x080fe20000410000 */
[----:B------:R-:W-:Y:S01]  /*4f30*/  FMUL.FTZ R39, R39, R133 ;  /* 0x0000008527277220 */ /* 0x000fe20000410000 */
[----:B------:R-:W-:-:S04]  /*4f40*/  DEPBAR.LE SB0, 0x0 ;  /* 0x000080000000791a */ /* 0x000fc80000000000 */
[----:B--2---:R-:W-:Y:S02]  /*4f50*/  FSEL R48, R77, -INF , !P3 ;  /* 0xff8000004d307808 */ /* 0x004fe40005800000 */
[----:B------:R-:W-:Y:S01]  /*4f60*/  ISETP.GE.AND P3, PT, R4, R35, PT ;  /* 0x000000230400720c */ /* 0x000fe20003f66270 */
[----:B------:R-:W2:Y:S01]  /*4f70*/  MUFU.TANH R71, R71 ;  /* 0x0000004700477308 */ /* 0x000ea20000002400 */
[----:B------:R-:W-:-:S07]  /*4f80*/  LOP3.LUT R4, R50, 0x30, RZ, 0xfc, !PT ;  /* 0x0000003032047812 */ /* 0x000fce00078efcff */
[----:B------:R3:W-:Y:S01]  /*4f90*/  MUFU.TANH R190, R46 ;  /* 0x0000002e00be7308 */ /* 0x0007e20000002400 */
[----:B-----5:R-:W-:Y:S02]  /*4fa0*/  FSEL R20, R107, -INF , !P0 ;  /* 0xff8000006b147808 */ /* 0x020fe40004000000 */
[----:B------:R-:W-:-:S05]  /*4fb0*/  FSEL R90, R90, -INF , !P0 ;  /* 0xff8000005a5a7808 */ /* 0x000fca0004000000 */
[----:B------:R1:W-:Y:S01]  /*4fc0*/  MUFU.TANH R182, R44 ;  /* 0x0000002c00b67308 */ /* 0x0003e20000002400 */
[----:B---3--:R-:W-:Y:S02]  /*4fd0*/  FSEL R46, R91, -INF , !P1 ;  /* 0xff8000005b2e7808 */ /* 0x008fe40004800000 */
[----:B------:R-:W-:Y:S02]  /*4fe0*/  ISETP.GE.AND P1, PT, R4, R35, PT ;  /* 0x000000230400720c */ /* 0x000fe40003f26270 */
[----:B------:R-:W-:-:S03]  /*4ff0*/  LOP3.LUT R4, R50, 0x31, RZ, 0xfc, !PT ;  /* 0x0000003132047812 */ /* 0x000fc600078efcff */
[----:B------:R3:W-:Y:S01]  /*5000*/  MUFU.TANH R186, R42 ;  /* 0x0000002a00ba7308 */ /* 0x0007e20000002400 */
[----:B------:R-:W-:Y:S02]  /*5010*/  ISETP.GE.AND P0, PT, R4, R35, PT ;  /* 0x000000230400720c */ /* 0x000fe40003f06270 */
[----:B------:R-:W-:Y:S02]  /*5020*/  LOP3.LUT R4, R50, 0x38, RZ, 0xfc, !PT ;  /* 0x0000003832047812 */ /* 0x000fe400078efcff */
[----:B-1----:R-:W-:Y:S01]  /*5030*/  FSEL R44, R68, -INF , !P4 ;  /* 0xff800000442c7808 */ /* 0x002fe20006000000 */
[----:B------:R-:W-:Y:S01]  /*5040*/  FMUL.FTZ R156, R28, R133 ;  /* 0x000000851c9c7220 */ /* 0x000fe20000410000 */
[----:B--2---:R-:W-:Y:S01]  /*5050*/  FSEL R28, R71, -INF , !P6 ;  /* 0xff800000471c7808 */ /* 0x004fe20007000000 */
[----:B------:R-:W-:Y:S01]  /*5060*/  HMMA.16816.F32 R116, R96, R22, R116 ;  /* 0x000000166074723c */ /* 0x000fe20000001874 */
[----:B------:R-:W-:Y:S02]  /*5070*/  FSEL R240, R69, -INF , !P6 ;  /* 0xff80000045f07808 */ /* 0x000fe40007000000 */
[----:B---3--:R-:W-:-:S02]  /*5080*/  FSEL R42, R70, -INF , !P4 ;  /* 0xff800000462a7808 */ /* 0x008fc40006000000 */
[----:B------:R-:W-:Y:S02]  /*5090*/  ISETP.GE.AND P4, PT, R4, R35, PT ;  /* 0x000000230400720c */ /* 0x000fe40003f86270 */
[----:B------:R-:W-:-:S04]  /*50a0*/  LOP3.LUT R4, R50, 0x39, RZ, 0xfc, !PT ;  /* 0x0000003932047812 */ /* 0x000fc800078efcff */
[-C--:B------:R-:W-:Y:S02]  /*50b0*/  ISETP.GE.AND P6, PT, R4, R35.reuse, PT ;  /* 0x000000230400720c */ /* 0x080fe40003fc6270 */
[----:B----4-:R-:W-:Y:S01]  /*50c0*/  HMMA.16816.F32 R4, R100, R16, R24 ;  /* 0x000000106404723c */ /* 0x010fe20000001818 */
[----:B------:R-:W-:Y:S02]  /*50d0*/  LOP3.LUT R8, R50, 0x40, RZ, 0xfc, !PT ;  /* 0x0000004032087812 */ /* 0x000fe400078efcff */
[----:B------:R-:W-:Y:S02]  /*50e0*/  FSEL R26, R82, -INF , !P5 ;  /* 0xff800000521a7808 */ /* 0x000fe40006800000 */
[----:B------:R-:W-:Y:S02]  /*50f0*/  FSEL R24, R80, -INF , !P5 ;  /* 0xff80000050187808 */ /* 0x000fe40006800000 */
[----:B------:R-:W-:Y:S01]  /*5100*/  ISETP.GE.AND P5, PT, R8, R35, PT ;  /* 0x000000230800720c */ /* 0x000fe20003fa6270 */
[----:B------:R-:W-:Y:S01]  /*5110*/  MUFU.TANH R204, R92 ;  /* 0x0000005c00cc7308 */ /* 0x000fe20000002400 */
[----:B------:R-:W-:-:S07]  /*5120*/  LOP3.LUT R8, R50, 0x41, RZ, 0xfc, !PT ;  /* 0x0000004132087812 */ /* 0x000fce00078efcff */
[----:B------:R-:W1:Y:S01]  /*5130*/  MUFU.TANH R214, R94 ;  /* 0x0000005e00d67308 */ /* 0x000e620000002400 */
[----:B------:R-:W-:-:S07]  /*5140*/  FSEL R230, R230, -INF , !P1 ;  /* 0xff800000e6e67808 */ /* 0x000fce0004800000 */
[----:B------:R-:W-:Y:S01]  /*5150*/  MUFU.TANH R178, R49 ;  /* 0x0000003100b27308 */ /* 0x000fe20000002400 */
[----:B------:R-:W-:-:S07]  /*5160*/  FSEL R212, R72, -INF , !P1 ;  /* 0xff80000048d47808 */ /* 0x000fce0004800000 */
[----:B------:R-:W2:Y:S01]  /*5170*/  MUFU.TANH R184, R51 ;  /* 0x0000003300b87308 */ /* 0x000ea20000002400 */
[----:B------:R-:W-:Y:S07]  /*5180*/  HMMA.16816.F32 R16, R100, R18, R116 ;  /* 0x000000126410723c */ /* 0x000fee0000001874 */
[----:B------:R3:W-:Y:S01]  /*5190*/  MUFU.TANH R160, R36 ;  /* 0x0000002400a07308 */ /* 0x0007e20000002400 */
[----:B------:R-:W-:-:S07]  /*51a0*/  FMUL.FTZ R150, R6, R133 ;  /* 0x0000008506967220 */ /* 0x000fce0000410000 */
[----:B------:R4:W-:Y:S01]  /*51b0*/  MUFU.TANH R166, R38 ;  /* 0x0000002600a67308 */ /* 0x0009e20000002400 */
[----:B------:R-:W-:Y:S02]  /*51c0*/  LOP3.LUT R6, R50, 0x60, RZ, 0xfc, !PT ;  /* 0x0000006032067812 */ /* 0x000fe400078efcff */
[----:B---3--:R-:W-:-:S05]  /*51d0*/  FSEL R36, R83, -INF , !P3 ;  /* 0xff80000053247808 */ /* 0x008fca0005800000 */
[----:B------:R-:W-:Y:S01]  /*51e0*/  MUFU.TANH R202, R93 ;  /* 0x0000005d00ca7308 */ /* 0x000fe20000002400 */
[----:B----4-:R-:W-:Y:S02]  /*51f0*/  FSEL R38, R81, -INF , !P3 ;  /* 0xff80000051267808 */ /* 0x010fe40005800000 */
[----:B------:R-:W-:-:S05]  /*5200*/  ISETP.GE.AND P3, PT, R8, R35, PT ;  /* 0x000000230800720c */ /* 0x000fca0003f66270 */
[----:B------:R-:W3:Y:S01]  /*5210*/  MUFU.TANH R200, R95 ;  /* 0x0000005f00c87308 */ /* 0x000ee20000002400 */
[----:B------:R-:W-:Y:S01]  /*5220*/  LOP3.LUT R8, R50, 0x48, RZ, 0xfc, !PT ;  /* 0x0000004832087812 */ /* 0x000fe200078efcff */
[----:B------:R-:W-:-:S03]  /*5230*/  FMUL.FTZ R30, R30, R133 ;  /* 0x000000851e1e7220 */ /* 0x000fc60000410000 */
[----:B------:R-:W-:Y:S02]  /*5240*/  ISETP.GE.AND P1, PT, R8, R35, PT ;  /* 0x000000230800720c */ /* 0x000fe40003f26270 */
[----:B------:R-:W-:Y:S01]  /*5250*/  LOP3.LUT R8, R50, 0x49, RZ, 0xfc, !PT ;  /* 0x0000004932087812 */ /* 0x000fe200078efcff */
[----:B------:R-:W4:Y:S01]  /*5260*/  MUFU.TANH R198, R58 ;  /* 0x0000003a00c67308 */ /* 0x000f220000002400 */
[----:B------:R-:W-:Y:S02]  /*5270*/  FSEL R216, R216, -INF , !P0 ;  /* 0xff800000d8d87808 */ /* 0x000fe40004000000 */
[----:B------:R-:W-:Y:S02]  /*5280*/  FSEL R206, R73, -INF , !P0 ;  /* 0xff80000049ce7808 */ /* 0x000fe40004000000 */
[----:B------:R-:W-:-:S03]  /*5290*/  FSEL R196, R196, -INF , !P1 ;  /* 0xff800000c4c47808 */ /* 0x000fc60004800000 */
[----:B------:R-:W-:Y:S01]  /*52a0*/  MUFU.TANH R180, R45 ;  /* 0x0000002d00b47308 */ /* 0x000fe20000002400 */
[----:B------:R-:W-:Y:S02]  /*52b0*/  FSEL R192, R192, -INF , !P1 ;  /* 0xff800000c0c07808 */ /* 0x000fe40004800000 */
[-C--:B------:R-:W-:Y:S02]  /*52c0*/  ISETP.GE.AND P0, PT, R8, R35.reuse, PT ;  /* 0x000000230800720c */ /* 0x080fe40003f06270 */
[----:B------:R-:W-:-:S03]  /*52d0*/  ISETP.GE.AND P1, PT, R6, R35, PT ;  /* 0x000000230600720c */ /* 0x000fc60003f26270 */
[----:B------:R-:W5:Y:S01]  /*52e0*/  MUFU.TANH R188, R47 ;  /* 0x0000002f00bc7308 */ /* 0x000f620000002400 */
[C---:B------:R-:W-:Y:S02]  /*52f0*/  LOP3.LUT R8, R50.reuse, 0x50, RZ, 0xfc, !PT ;  /* 0x0000005032087812 */ /* 0x040fe400078efcff */
[----:B------:R-:W-:Y:S02]  /*5300*/  LOP3.LUT R6, R50, 0x61, RZ, 0xfc, !PT ;  /* 0x0000006132067812 */ /* 0x000fe400078efcff */
[----:B-1----:R-:W-:-:S03]  /*5310*/  FSEL R214, R214, -INF , !P4 ;  /* 0xff800000d6d67808 */ /* 0x002fc60006000000 */
[----:B------:R-:W-:Y:S01]  /*5320*/  MUFU.TANH R172, R57 ;  /* 0x0000003900ac7308 */ /* 0x000fe20000002400 */
[----:B------:R-:W-:Y:S02]  /*5330*/  FSEL R204, R204, -INF , !P4 ;  /* 0xff800000cccc7808 */ /* 0x000fe40006000000 */
[----:B--2---:R-:W-:Y:S02]  /*5340*/  FSEL R184, R184, -INF , !P0 ;  /* 0xff800000b8b87808 */ /* 0x004fe40004000000 */
[----:B------:R-:W-:-:S03]  /*5350*/  FSEL R178, R178, -INF , !P0 ;  /* 0xff800000b2b27808 */ /* 0x000fc60004000000 */
[----:B------:R-:W1:Y:S01]  /*5360*/  MUFU.TANH R168, R59 ;  /* 0x0000003b00a87308 */ /* 0x000e620000002400 */
[-C--:B------:R-:W-:Y:S02]  /*5370*/  ISETP.GE.AND P4, PT, R8, R35.reuse, PT ;  /* 0x000000230800720c */ /* 0x080fe40003f86270 */
[----:B------:R-:W-:-:S05]  /*5380*/  ISETP.GE.AND P0, PT, R6, R35, PT ;  /* 0x000000230600720c */ /* 0x000fca0003f06270 */
[----:B------:R-:W-:Y:S01]  /*5390*/  MUFU.TANH R156, R156 ;  /* 0x0000009c009c7308 */ /* 0x000fe20000002400 */
[C---:B------:R-:W-:Y:S02]  /*53a0*/  LOP3.LUT R8, R50.reuse, 0x51, RZ, 0xfc, !PT ;  /* 0x0000005132087812 */ /* 0x040fe400078efcff */
[----:B------:R-:W-:-:S05]  /*53b0*/  LOP3.LUT R6, R50, 0x68, RZ, 0xfc, !PT ;  /* 0x0000006832067812 */ /* 0x000fca00078efcff */
[----:B------:R-:W2:Y:S01]  /*53c0*/  MUFU.TANH R162, R30 ;  /* 0x0000001e00a27308 */ /* 0x000ea20000002400 */
[----:B---3--:R-:W-:Y:S02]  /*53d0*/  FSEL R200, R200, -INF , !P6 ;  /* 0xff800000c8c87808 */ /* 0x008fe40007000000 */
[----:B------:R-:W-:Y:S02]  /*53e0*/  FSEL R202, R202, -INF , !P6 ;  /* 0xff800000caca7808 */ /* 0x000fe40007000000 */
[----:B------:R-:W-:-:S03]  /*53f0*/  FSEL R190, R190, -INF , !P4 ;  /* 0xff800000bebe7808 */ /* 0x000fc60006000000 */
[----:B------:R-:W-:Y:S01]  /*5400*/  MUFU.TANH R174, R41 ;  /* 0x0000002900ae7308 */ /* 0x000fe20000002400 */
[----:B------:R-:W-:Y:S02]  /*5410*/  FSEL R182, R182, -INF , !P4 ;  /* 0xff800000b6b67808 */ /* 0x000fe40006000000 */
[-C--:B------:R-:W-:Y:S02]  /*5420*/  ISETP.GE.AND P6, PT, R8, R35.reuse, PT ;  /* 0x000000230800720c */ /* 0x080fe40003fc6270 */
[----:B------:R-:W-:-:S03]  /*5430*/  ISETP.GE.AND P4, PT, R6, R35, PT ;  /* 0x000000230600720c */ /* 0x000fc60003f86270 */
[----:B------:R-:W3:Y:S01]  /*5440*/  MUFU.TANH R170, R43 ;  /* 0x0000002b00aa7308 */ /* 0x000ee20000002400 */
[----:B------:R-:W-:Y:S01]  /*5450*/  LOP3.LUT R8, R50, 0x58, RZ, 0xfc, !PT ;  /* 0x0000005832087812 */ /* 0x000fe200078efcff */
[-C--:B------:R-:W-:Y:S01]  /*5460*/  FMUL.FTZ R4, R4, R133.reuse ;  /* 0x0000008504047220 */ /* 0x080fe20000410000 */
[----:B------:R-:W-:Y:S01]  /*5470*/  LOP3.LUT R6, R50, 0x69, RZ, 0xfc, !PT ;  /* 0x0000006932067812 */ /* 0x000fe200078efcff */
[-C--:B------:R-:W-:Y:S01]  /*5480*/  FMUL.FTZ R29, R29, R133.reuse ;  /* 0x000000851d1d7220 */ /* 0x080fe20000410000 */
[-C--:B------:R-:W-:Y:S01]  /*5490*/  FMUL.FTZ R31, R31, R133.reuse ;  /* 0x000000851f1f7220 */ /* 0x080fe20000410000 */
[-C--:B------:R-:W-:Y:S01]  /*54a0*/  FMUL.FTZ R5, R5, R133.reuse ;  /* 0x0000008505057220 */ /* 0x080fe20000410000 */
[----:B----4-:R-:W-:Y:S01]  /*54b0*/  FSEL R198, R198, -INF , !P5 ;  /* 0xff800000c6c67808 */ /* 0x010fe20006800000 */
[----:B------:R-:W-:Y:S01]  /*54c0*/  MUFU.TANH R158, R37 ;  /* 0x00000025009e7308 */ /* 0x000fe20000002400 */
[----:B------:R-:W-:Y:S01]  /*54d0*/  FSEL R194, R194, -INF , !P5 ;  /* 0xff800000c2c27808 */ /* 0x000fe20006800000 */
[-C--:B------:R-:W-:Y:S01]  /*54e0*/  FMUL.FTZ R7, R7, R133.reuse ;  /* 0x0000008507077220 */ /* 0x080fe20000410000 */
[-C--:B------:R-:W-:Y:S01]  /*54f0*/  FMUL.FTZ R16, R16, R133.reuse ;  /* 0x0000008510107220 */ /* 0x080fe20000410000 */
[----:B-----5:R-:W-:Y:S01]  /*5500*/  FSEL R188, R188, -INF , !P6 ;  /* 0xff800000bcbc7808 */ /* 0x020fe20007000000 */
[-C--:B------:R-:W-:Y:S01]  /*5510*/  FMUL.FTZ R17, R17, R133.reuse ;  /* 0x0000008511117220 */ /* 0x080fe20000410000 */
[----:B------:R-:W-:Y:S01]  /*5520*/  FSEL R180, R180, -INF , !P6 ;  /* 0xff800000b4b47808 */ /* 0x000fe20007000000 */
[-C--:B------:R-:W-:Y:S01]  /*5530*/  FMUL.FTZ R18, R18, R133.reuse ;  /* 0x0000008512127220 */ /* 0x080fe20000410000 */
[----:B------:R-:W4:Y:S01]  /*5540*/  MUFU.TANH R164, R39 ;  /* 0x0000002700a47308 */ /* 0x000f220000002400 */
[----:B------:R-:W-:Y:S01]  /*5550*/  FMUL.FTZ R19, R19, R133 ;  /* 0x0000008513137220 */ /* 0x000fe20000410000 */
[----:B------:R-:W-:-:S02]  /*5560*/  ISETP.GE.AND P5, PT, R8, R35, PT ;  /* 0x000000230800720c */ /* 0x000fc40003fa6270 */
[----:B------:R-:W-:Y:S02]  /*5570*/  ISETP.GE.AND P6, PT, R6, R35, PT ;  /* 0x000000230600720c */ /* 0x000fe40003fc6270 */
[C---:B------:R-:W-:Y:S02]  /*5580*/  LOP3.LUT R8, R50.reuse, 0x59, RZ, 0xfc, !PT ;  /* 0x0000005932087812 */ /* 0x040fe400078efcff */
[----:B------:R-:W-:Y:S01]  /*5590*/  LOP3.LUT R6, R50, 0x70, RZ, 0xfc, !PT ;  /* 0x0000007032067812 */ /* 0x000fe200078efcff */
[----:B------:R-:W-:Y:S01]  /*55a0*/  MUFU.TANH R154, R29 ;  /* 0x0000001d009a7308 */ /* 0x000fe20000002400 */
[----:B-1----:R-:W-:Y:S02]  /*55b0*/  FSEL R168, R168, -INF , !P3 ;  /* 0xff800000a8a87808 */ /* 0x002fe40005800000 */
[----:B------:R-:W-:Y:S02]  /*55c0*/  FSEL R172, R172, -INF , !P3 ;  /* 0xff800000acac7808 */ /* 0x000fe40005800000 */
[----:B------:R-:W-:-:S02]  /*55d0*/  FSEL R186, R186, -INF , !P5 ;  /* 0xff800000baba7808 */ /* 0x000fc40006800000 */
[----:B------:R-:W-:Y:S01]  /*55e0*/  FSEL R176, R176, -INF , !P5 ;  /* 0xff800000b0b07808 */ /* 0x000fe20006800000 */
[----:B------:R-:W1:Y:S01]  /*55f0*/  MUFU.TANH R152, R31 ;  /* 0x0000001f00987308 */ /* 0x000e620000002400 */
[----:B--2---:R-:W-:Y:S02]  /*5600*/  FSEL R162, R162, -INF , !P4 ;  /* 0xff800000a2a27808 */ /* 0x004fe40006000000 */
[----:B------:R-:W-:Y:S02]  /*5610*/  FSEL R156, R156, -INF , !P4 ;  /* 0xff8000009c9c7808 */ /* 0x000fe40006000000 */
[----:B------:R-:W-:-:S03]  /*5620*/  ISETP.GE.AND P3, PT, R8, R35, PT ;  /* 0x000000230800720c */ /* 0x000fc60003f66270 */
[----:B------:R-:W-:Y:S01]  /*5630*/  MUFU.TANH R4, R4 ;  /* 0x0000000400047308 */ /* 0x000fe20000002400 */
[----:B------:R-:W-:Y:S02]  /*5640*/  ISETP.GE.AND P5, PT, R6, R35, PT ;  /* 0x000000230600720c */ /* 0x000fe40003fa6270 */
[----:B------:R-:W-:Y:S02]  /*5650*/  ISETP.NE.AND P4, PT, R32, 0x1, PT ;  /* 0x000000012000780c */ /* 0x000fe40003f85270 */
[----:B------:R-:W-:-:S03]  /*5660*/  LOP3.LUT R6, R50, 0x71, RZ, 0xfc, !PT ;  /* 0x0000007132067812 */ /* 0x000fc600078efcff */
[----:B------:R-:W-:Y:S01]  /*5670*/  MUFU.TANH R66, R5 ;  /* 0x0000000500427308 */ /* 0x000fe20000002400 */
[----:B---3--:R-:W-:-:S07]  /*5680*/  FSEL R170, R170, -INF , !P3 ;  /* 0xff800000aaaa7808 */ /* 0x008fce0005800000 */
[----:B------:R-:W2:Y:S01]  /*5690*/  MUFU.TANH R150, R150 ;  /* 0x0000009600967308 */ /* 0x000ea20000002400 */
[----:B------:R-:W-:-:S07]  /*56a0*/  FSEL R174, R174, -INF , !P3 ;  /* 0xff800000aeae7808 */ /* 0x000fce0005800000 */
[----:B------:R-:W3:Y:S01]  /*56b0*/  MUFU.TANH R148, R7 ;  /* 0x0000000700947308 */ /* 0x000ee20000002400 */
[----:B------:R-:W-:-:S07]  /*56c0*/  ISETP.GE.AND P3, PT, R6, R35, PT ;  /* 0x000000230600720c */ /* 0x000fce0003f66270 */
[----:B------:R-:W-:Y:S08]  /*56d0*/  MUFU.TANH R135, R16 ;  /* 0x0000001000877308 */ /* 0x000ff00000002400 */
[----:B------:R-:W-:Y:S08]  /*56e0*/  MUFU.TANH R67, R17 ;  /* 0x0000001100437308 */ /* 0x000ff00000002400 */
[----:B------:R-:W5:Y:S08]  /*56f0*/  MUFU.TANH R136, R18 ;  /* 0x0000001200887308 */ /* 0x000f700000002400 */
[----:B------:R-:W5:Y:S01]  /*5700*/  MUFU.TANH R62, R19 ;  /* 0x00000013003e7308 */ /* 0x000f620000002400 */
[----:B------:R-:W-:-:S02]  /*5710*/  LOP3.LUT R6, R50, 0x78, RZ, 0xfc, !PT ;  /* 0x0000007832067812 */ /* 0x000fc400078efcff */
[----:B------:R-:W-:Y:S02]  /*5720*/  LOP3.LUT R50, R50, 0x79, RZ, 0xfc, !PT ;  /* 0x0000007932327812 */ /* 0x000fe400078efcff */
[----:B------:R-:W-:Y:S02]  /*5730*/  FSEL R166, R166, -INF , !P1 ;  /* 0xff800000a6a67808 */ /* 0x000fe40004800000 */
[----:B------:R-:W-:Y:S02]  /*5740*/  FSEL R160, R160, -INF , !P1 ;  /* 0xff800000a0a07808 */ /* 0x000fe40004800000 */
[----:B----4-:R-:W-:Y:S02]  /*5750*/  FSEL R164, R164, -INF , !P0 ;  /* 0xff800000a4a47808 */ /* 0x010fe40004000000 */
[----:B------:R-:W-:Y:S01]  /*5760*/  FSEL R158, R158, -INF , !P0 ;  /* 0xff8000009e9e7808 */ /* 0x000fe20004000000 */
[----:B------:R-:W-:Y:S01]  /*5770*/  BSSY.RECONVERGENT B1, `(.L_x_846) ;  /* 0x00000c5000017945 */ /* 0x000fe20003800200 */
[----:B------:R-:W-:Y:S01]  /*5780*/  BAR.SYNC.DEFER_BLOCKING 0x0 ;  /* 0x0000000000007b1d */ /* 0x000fe20000010000 */
[----:B------:R-:W-:-:S02]  /*5790*/  ISETP.GE.AND P1, PT, R6, R35, PT ;  /* 0x000000230600720c */ /* 0x000fc40003f26270 */
[----:B------:R-:W-:Y:S02]  /*57a0*/  ISETP.GE.AND P0, PT, R50, R35, PT ;  /* 0x000000233200720c */ /* 0x000fe40003f06270 */
[----:B------:R-:W-:Y:S02]  /*57b0*/  LOP3.LUT R6, R132, 0x200, RZ, 0xc0, !PT ;  /* 0x0000020084067812 */ /* 0x000fe400078ec0ff */
[----:B-1----:R-:W-:Y:S02]  /*57c0*/  FSEL R152, R152, -INF , !P6 ;  /* 0xff80000098987808 */ /* 0x002fe40007000000 */
[----:B------:R-:W-:Y:S02]  /*57d0*/  FSEL R154, R154, -INF , !P6 ;  /* 0xff8000009a9a7808 */ /* 0x000fe40007000000 */
[----:B--2---:R-:W-:Y:S02]  /*57e0*/  FSEL R150, R150, -INF , !P5 ;  /* 0xff80000096967808 */ /* 0x004fe40006800000 */
[----:B------:R-:W-:-:S02]  /*57f0*/  FSEL R132, R4, -INF , !P5 ;  /* 0xff80000004847808 */ /* 0x000fc40006800000 */
[----:B---3--:R-:W-:Y:S02]  /*5800*/  FSEL R148, R148, -INF , !P3 ;  /* 0xff80000094947808 */ /* 0x008fe40005800000 */
[----:B------:R-:W-:Y:S02]  /*5810*/  FSEL R66, R66, -INF , !P3 ;  /* 0xff80000042427808 */ /* 0x000fe40005800000 */
[----:B-----5:R-:W-:Y:S02]  /*5820*/  FSEL R136, R136, -INF , !P1 ;  /* 0xff80000088887808 */ /* 0x020fe40004800000 */
        /* <DEDUP_REMOVED lines=17> */
.L_x_849:
        /* <DEDUP_REMOVED lines=21> */
[----:B------:R-:W-:-:S03]  /*5a90*/  IMAD R8, R11, R5, R8 ;  /* 0x000000050b087224 */ /* 0x000fc600078e0208 */
        /* <DEDUP_REMOVED lines=10> */
[----:B------:R-:W-:Y:S02]  /*5b40*/  ISETP.GE.AND P3, PT, R4, RZ, PT ;  /* 0x000000ff0400720c */ /* 0x000fe40003f66270 */
[----:B------:R-:W-:-:S03]  /*5b50*/  LOP3.LUT R4, RZ, R13, RZ, 0x33, !PT ;  /* 0x0000000dff047212 */ /* 0x000fc600078e33ff */
        /* <DEDUP_REMOVED lines=26> */
.L_x_850:
[----:B------:R-:W-:Y:S05]  /*5d00*/  BSYNC.RECONVERGENT B0 ;  /* 0x0000000000007941 */ /* 0x000fea0003800200 */
.L_x_848:
        /* <DEDUP_REMOVED lines=35> */
[----:B------:R1:W-:Y:S04]  /*5f40*/  @P0 STS.128 [R235+0x8800], RZ ;  /* 0x008800ffeb000388 */ /* 0x0003e80000000c00 */
        /* <DEDUP_REMOVED lines=11> */
[----:B---3--:R-:W-:Y:S01]  /*6000*/  IADD3 R22, P3, PT, R10, R5, RZ ;  /* 0x000000050a167210 */ /* 0x008fe20007f7e0ff */
[----:B------:R-:W-:Y:S02]  /*6010*/  @!P0 IMAD.MOV.U32 R5, RZ, RZ, R11 ;  /* 0x000000ffff058224 */ /* 0x000fe400078e000b */
        /* <DEDUP_REMOVED lines=58> */
.L_x_847:
[----:B------:R-:W-:Y:S05]  /*63c0*/  BSYNC.RECONVERGENT B1 ;  /* 0x0000000000017941 */ /* 0x000fea0003800200 */
.L_x_846:
        /* <DEDUP_REMOVED lines=37> */
[----:B------:R-:W-:Y:S01]  /*6620*/  IADD3 R57, PT, PT, R0, R65, RZ ;  /* 0x0000004100397210 */ /* 0x000fe20007ffe0ff */
[----:B------:R-:W-:Y:S04]  /*6630*/  LDSM.16.MT88.4 R124, [R65+0xc000] ;  /* 0x00c00000417c783b */ /* 0x000fe80000004200 */
[----:B------:R-:W-:Y:S04]  /*6640*/  LDSM.16.MT88.4 R116, [R57+0xc000] ;  /* 0x00c000003974783b */ /* 0x000fe80000004200 */
[----:B------:R-:W-:Y:S04]  /*6650*/  LDSM.16.MT88.4 R92, [R65+0x10000] ;  /* 0x01000000415c783b */ /* 0x000fe80000004200 */
[----:B------:R-:W-:Y:S01]  /*6660*/  LDSM.16.MT88.4 R16, [R65+0xc800] ;  /* 0x00c800004110783b */ /* 0x000fe20000004200 */
[----:B-1----:R-:W-:-:S03]  /*6670*/  FMNMX.FTZ R4, R7, R4, !PT ;  /* 0x0000000407047209 */ /* 0x002fc60007810000 */
[----:B------:R-:W-:Y:S01]  /*6680*/  LDSM.16.MT88.4 R144, [R57+0x10800] ;  /* 0x010800003990783b */ /* 0x000fe20000004200 */
[----:B---3--:R-:W-:-:S03]  /*6690*/  FMNMX.FTZ R5, R8, R5, !PT ;  /* 0x0000000508057209 */ /* 0x008fc60007810000 */
[----:B------:R-:W1:Y:S04]  /*66a0*/  SHFL.BFLY PT, R133, R4, 0x1, 0x1f ;  /* 0x0c201f0004857f89 */ /* 0x000e6800000e0000 */
[----:B------:R-:W3:Y:S01]  /*66b0*/  SHFL.BFLY PT, R134, R5, 0x1, 0x1f ;  /* 0x0c201f0005867f89 */ /* 0x000ee200000e0000 */
[----:B-1----:R-:W-:-:S04]  /*66c0*/  FMNMX.FTZ R133, R4, R133, !PT ;  /* 0x0000008504857209 */ /* 0x002fc80007810000 */
[----:B------:R-:W-:Y:S02]  /*66d0*/  FSETP.NEU.FTZ.AND P0, PT, R133, -INF , PT ;  /* 0xff8000008500780b */ /* 0x000fe40003f1d000 */
[----:B---3--:R-:W-:Y:S01]  /*66e0*/  FMNMX.FTZ R134, R5, R134, !PT ;  /* 0x0000008605867209 */ /* 0x008fe20007810000 */
[----:B--2---:R-:W-:-:S04]  /*66f0*/  FMUL.FTZ R63, R64, R133 ;  /* 0x00000085403f7220 */ /* 0x004fc80000410000 */
[----:B------:R-:W-:Y:S01]  /*6700*/  FMUL.FTZ R137, R64, R134 ;  /* 0x0000008640897220 */ /* 0x000fe20000410000 */
        /* <DEDUP_REMOVED lines=8> */
[----:B------:R-:W1:Y:S01]  /*6790*/  LDSM.16.MT88.4 R108, [R40+0xc000] ;  /* 0x00c00000286c783b */ /* 0x000e620000004200 */
[-C--:B------:R-:W-:Y:S01]  /*67a0*/  FFMA.FTZ R54, R106, R64.reuse, -R63 ;  /* 0x000000406a367223 */ /* 0x080fe2000001083f */
[-CC-:B------:R-:W-:Y:S01]  /*67b0*/  FFMA.FTZ R61, R84, R64.reuse, -R137.reuse ;  /* 0x00000040543d7223 */ /* 0x180fe20000010889 */
[-CC-:B------:R-:W-:Y:S01]  /*67c0*/  FFMA.FTZ R60, R85, R64.reuse, -R137.reuse ;  /* 0x00000040553c7223 */ /* 0x180fe20000010889 */
[----:B------:R-:W2:Y:S01]  /*67d0*/  LDSM.16.MT88.4 R100, [R0+0xc000] ;  /* 0x00c000000064783b */ /* 0x000ea20000004200 */
[-CC-:B------:R-:W-:Y:S01]  /*67e0*/  FFMA.FTZ R56, R86, R64.reuse, -R137.reuse ;  /* 0x0000004056387223 */ /* 0x180fe20000010889 */
[-C--:B------:R-:W-:Y:S01]  /*67f0*/  FFMA.FTZ R55, R88, R64.reuse, -R137 ;  /* 0x0000004058377223 */ /* 0x080fe20000010889 */
[-C--:B------:R-:W-:Y:S01]  /*6800*/  FFMA.FTZ R50, R78, R64.reuse, -R63 ;  /* 0x000000404e327223 */ /* 0x080fe2000001083f */
[----:B------:R-:W3:Y:S01]  /*6810*/  LDSM.16.MT88.4 R84, [R57+0x10000] ;  /* 0x010000003954783b */ /* 0x000ee20000004200 */
[----:B------:R-:W-:Y:S01]  /*6820*/  MUFU.EX2 R59, R59 ;  /* 0x0000003b003b7308 */ /* 0x000fe20000000800 */
[-CC-:B------:R-:W-:Y:S01]  /*6830*/  FFMA.FTZ R51, R48, R64.reuse, -R137.reuse ;  /* 0x0000004030337223 */ /* 0x180fe20000010889 */
[-C--:B------:R-:W-:Y:S01]  /*6840*/  FFMA.FTZ R48, R12, R64.reuse, -R137 ;  /* 0x000000400c307223 */ /* 0x080fe20000010889 */
[----:B------:R-:W4:Y:S01]  /*6850*/  LDSM.16.MT88.4 R76, [R40+0x10000] ;  /* 0x01000000284c783b */ /* 0x000f220000004200 */
        /* <DEDUP_REMOVED lines=26> */
[-CC-:B------:R-:W-:Y:S01]  /*6a00*/  FFMA.FTZ R138, R212, R64.reuse, -R137.reuse ;  /* 0x00000040d48a7223 */ /* 0x180fe20000010889 */
[-CC-:B------:R-:W-:Y:S01]  /*6a10*/  FFMA.FTZ R139, R206, R64.reuse, -R137.reuse ;  /* 0x00000040ce8b7223 */ /* 0x180fe20000010889 */
[----:B------:R-:W-:Y:S01]  /*6a20*/  MUFU.EX2 R61, R61 ;  /* 0x0000003d003d7308 */ /* 0x000fe20000000800 */
[-C--:B------:R-:W-:Y:S01]  /*6a30*/  FFMA.FTZ R141, R204, R64.reuse, -R137 ;  /* 0x00000040cc8d7223 */ /* 0x080fe20000010889 */
        /* <DEDUP_REMOVED lines=48> */
[C---:B------:R-:W-:Y:S07]  /*6d40*/  HMMA.16816.F32 R120, R68.reuse, R116, RZ ;  /* 0x000000744478723c */ /* 0x040fee00000018ff */
[----:B------:R-:W-:Y:S01]  /*6d50*/  MUFU.EX2 R41, R41 ;  /* 0x0000002900297308 */ /* 0x000fe20000000800 */
[C---:B------:R-:W-:Y:S07]  /*6d60*/  HMMA.16816.F32 R96, R68.reuse, R92, RZ ;  /* 0x0000005c4460723c */ /* 0x040fee00000018ff */
[----:B------:R-:W-:Y:S01]  /*6d70*/  MUFU.EX2 R37, R37 ;  /* 0x0000002500257308 */ /* 0x000fe20000000800 */
[C---:B---3--:R-:W-:Y:S07]  /*6d80*/  HMMA.16816.F32 R88, R68.reuse, R84, RZ ;  /* 0x000000544458723c */ /* 0x048fee00000018ff */
[----:B------:R-:W-:Y:S01]  /*6d90*/  MUFU.EX2 R44, R44 ;  /* 0x0000002c002c7308 */ /* 0x000fe20000000800 */
[C---:B----4-:R-:W-:Y:S07]  /*6da0*/  HMMA.16816.F32 R80, R68.reuse, R76, RZ ;  /* 0x0000004c4450723c */ /* 0x050fee00000018ff */
[----:B------:R-:W3:Y:S01]  /*6db0*/  MUFU.EX2 R43, R43 ;  /* 0x0000002b002b7308 */ /* 0x000ee20000000800 */
[C---:B------:R-:W-:Y:S07]  /*6dc0*/  HMMA.16816.F32 R116, R68.reuse, R118, RZ ;  /* 0x000000764474723c */ /* 0x040fee00000018ff */
[----:B------:R-:W-:Y:S01]  /*6dd0*/  MUFU.EX2 R39, R39 ;  /* 0x0000002700277308 */ /* 0x000fe20000000800 */
[C---:B------:R-:W-:Y:S07]  /*6de0*/  HMMA.16816.F32 R92, R68.reuse, R94, RZ ;  /* 0x0000005e445c723c */ /* 0x040fee00000018ff */
[----:B------:R-:W4:Y:S01]  /*6df0*/  MUFU.EX2 R38, R38 ;  /* 0x0000002600267308 */ /* 0x000f220000000800 */
[C---:B------:R-:W-:Y:S07]  /*6e00*/  HMMA.16816.F32 R84, R68.reuse, R86, RZ ;  /* 0x000000564454723c */ /* 0x040fee00000018ff */
[----:B------:R-:W4:Y:S01]  /*6e10*/  MUFU.EX2 R36, R36 ;  /* 0x0000002400247308 */ /* 0x000f220000000800 */
[C---:B------:R-:W-:Y:S07]  /*6e20*/  HMMA.16816.F32 R76, R68.reuse, R78, RZ ;  /* 0x0000004e444c723c */ /* 0x040fee00000018ff */
[----:B------:R-:W-:Y:S01]  /*6e30*/  MUFU.EX2 R35, R35 ;  /* 0x0000002300237308 */ /* 0x000fe20000000800 */
[----:B-----5:R-:W-:Y:S01]  /*6e40*/  HMMA.16816.F32 R72, R68, R4, RZ ;  /* 0x000000044448723c */ /* 0x020fe200000018ff */
        /* <DEDUP_REMOVED lines=19> */
[----:B------:R-:W2:Y:S03]  /*6f80*/  MUFU.EX2 R139, R139 ;  /* 0x0000008b008b7308 */ /* 0x000ea60000000800 */
        /* <DEDUP_REMOVED lines=13> */
[----:B------:R-:W2:Y:S04]  /*7060*/  LDSM.16.MT88.4 R20, [R40+0xd000] ;  /* 0x00d000002814783b */ /* 0x000ea80000004200 */
[----:B------:R-:W-:Y:S03]  /*7070*/  MUFU.EX2 R178, R178 ;  /* 0x000000b200b27308 */ /* 0x000fe60000000800 */
[C---:B-1----:R-:W-:Y:S05]  /*7080*/  HMMA.16816.F32 R96, R4.reuse, R16, R96 ;  /* 0x000000100460723c */ /* 0x042fea0000001860 */
[----:B------:R-:W-:Y:S03]  /*7090*/  MUFU.EX2 R184, R184 ;  /* 0x000000b800b87308 */ /* 0x000fe60000000800 */
[C---:B------:R-:W-:Y:S01]  /*70a0*/  HMMA.16816.F32 R92, R4.reuse, R18, R92 ;  /* 0x00000012045c723c */ /* 0x040fe2000000185c */
[----:B------:R-:W1:Y:S04]  /*70b0*/  LDSM.16.MT88.4 R16, [R0+0xd000] ;  /* 0x00d000000010783b */ /* 0x000e680000004200 */
[----:B------:R-:W-:Y:S03]  /*70c0*/  MUFU.EX2 R180, R180 ;  /* 0x000000b400b47308 */ /* 0x000fe60000000800 */
[----:B------:R-:W-:Y:S01]  /*70d0*/  HMMA.16816.F32 R88, R4, R144, R88 ;  /* 0x000000900458723c */ /* 0x000fe20000001858 */
[-C--:B------:R-:W-:Y:S01]  /*70e0*/  FFMA.FTZ R144, R202, R64.reuse, -R137 ;  /* 0x00000040ca907223 */ /* 0x080fe20000010889 */
[----:B------:R-:W-:-:S03]  /*70f0*/  FFMA.FTZ R145, R198, R64, -R63 ;  /* 0x00000040c6917223 */ /* 0x000fc6000001083f */
[----:B------:R-:W-:Y:S03]  /*7100*/  MUFU.EX2 R153, R153 ;  /* 0x0000009900997308 */ /* 0x000fe60000000800 */
[----:B------:R-:W-:Y:S01]  /*7110*/  HMMA.16816.F32 R84, R4, R146, R84 ;  /* 0x000000920454723c */ /* 0x000fe20000001854 */
[-CC-:B------:R-:W-:Y:S01]  /*7120*/  FFMA.FTZ R146, R200, R64.reuse, -R63.reuse ;  /* 0x00000040c8927223 */ /* 0x180fe2000001083f */
[----:B------:R-:W-:-:S03]  /*7130*/  FFMA.FTZ R147, R196, R64, -R63 ;  /* 0x00000040c4937223 */ /* 0x000fc6000001083f */
[----:B------:R-:W1:Y:S03]  /*7140*/  MUFU.EX2 R144, R144 ;  /* 0x0000009000907308 */ /* 0x000e660000000800 */
[C---:B------:R-:W-:Y:S05]  /*7150*/  HMMA.16816.F32 R80, R4.reuse, R28, R80 ;  /* 0x0000001c0450723c */ /* 0x040fea0000001850 */
[----:B------:R-:W1:Y:S03]  /*7160*/  MUFU.EX2 R146, R146 ;  /* 0x0000009200927308 */ /* 0x000e660000000800 */
[C---:B------:R-:W-:Y:S01]  /*7170*/  HMMA.16816.F32 R76, R4.reuse, R30, R76 ;  /* 0x0000001e044c723c */ /* 0x040fe2000000184c */
[----:B------:R-:W-:Y:S04]  /*7180*/  LDSM.16.MT88.4 R28, [R40+0x11000] ;  /* 0x01100000281c783b */ /* 0x000fe80000004200 */
[----:B------:R-:W1:Y:S03]  /*7190*/  MUFU.EX2 R145, R145 ;  /* 0x0000009100917308 */ /* 0x000e660000000800 */
[C---:B-----5:R-:W-:Y:S05]  /*71a0*/  HMMA.16816.F32 R72, R4.reuse, R12, R72 ;  /* 0x0000000c0448723c */ /* 0x060fea0000001848 */
[----:B------:R-:W5:Y:S03]  /*71b0*/  MUFU.EX2 R147, R147 ;  /* 0x0000009300937308 */ /* 0x000f660000000800 */
[----:B------:R-:W-:Y:S01]  /*71c0*/  HMMA.16816.F32 R68, R4, R14, R68 ;  /* 0x0000000e0444723c */ /* 0x000fe20000001844 */
[----:B------:R-:W5:Y:S01]  /*71d0*/  LDSM.16.MT88.4 R12, [R65+0x11000] ;  /* 0x01100000410c783b */ /* 0x000f620000004200 */
[----:B---3--:R-:W-:-:S02]  /*71e0*/  F2FP.F16.F32.PACK_AB R4, R43, R44 ;  /* 0x0000002c2b04723e */ /* 0x008fc400000000ff */
[----:B------:R-:W-:Y:S01]  /*71f0*/  F2FP.F16.F32.PACK_AB R5, R41, R42 ;  /* 0x0000002a2905723e */ /* 0x000fe200000000ff */
[----:B------:R-:W-:Y:S01]  /*7200*/  MUFU.EX2 R174, R174 ;  /* 0x000000ae00ae7308 */ /* 0x000fe20000000800 */
[----:B----4-:R-:W-:Y:S02]  /*7210*/  F2FP.F16.F32.PACK_AB R6, R38, R39 ;  /* 0x000000272606723e */ /* 0x010fe400000000ff */
[----:B------:R-:W-:-:S05]  /*7220*/  F2FP.F16.F32.PACK_AB R7, R36, R37 ;  /* 0x000000252407723e */ /* 0x000fca00000000ff */
[----:B------:R-:W-:Y:S02]  /*7230*/  MUFU.EX2 R155, R155 ;  /* 0x0000009b009b7308 */ /* 0x000fe40000000800 */
[C---:B--2---:R-:W-:Y:S06]  /*7240*/  HMMA.16816.F32 R120, R4.reuse, R8, R120 ;  /* 0x000000080478723c */ /* 0x044fec0000001878 */
[----:B------:R-:W-:Y:S02]  /*7250*/  MUFU.EX2 R157, R157 ;  /* 0x0000009d009d7308 */ /* 0x000fe40000000800 */
[C---:B------:R-:W-:Y:S01]  /*7260*/  HMMA.16816.F32 R116, R4.reuse, R10, R116 ;  /* 0x0000000a0474723c */ /* 0x040fe20000001874 */
[----:B------:R-:W2:Y:S05]  /*7270*/  LDSM.16.MT88.4 R8, [R57+0x11000] ;  /* 0x011000003908783b */ /* 0x000eaa0000004200 */
[----:B------:R-:W-:Y:S02]  /*7280*/  MUFU.EX2 R164, R164 ;  /* 0x000000a400a47308 */ /* 0x000fe40000000800 */
[C---:B------:R-:W-:Y:S06]  /*7290*/  HMMA.16816.F32 R112, R4.reuse, R20, R112 ;  /* 0x000000140470723c */ /* 0x040fec0000001870 */
[----:B------:R-:W-:Y:S02]  /*72a0*/  MUFU.EX2 R159, R159 ;  /* 0x0000009f009f7308 */ /* 0x000fe40000000800 */
[C---:B------:R-:W-:Y:S01]  /*72b0*/  HMMA.16816.F32 R108, R4.reuse, R22, R108 ;  /* 0x00000016046c723c */ /* 0x040fe2000000186c */
[----:B------:R-:W3:Y:S05]  /*72c0*/  LDSM.16.MT88.4 R20, [R0+0x11000] ;  /* 0x011000000014783b */ /* 0x000eea0000004200 */
[----:B------:R-:W-:Y:S02]  /*72d0*/  MUFU.EX2 R160, R160 ;  /* 0x000000a000a07308 */ /* 0x000fe40000000800 */
[C---:B-1----:R-:W-:Y:S06]  /*72e0*/  HMMA.16816.F32 R104, R4.reuse, R16, R104 ;  /* 0x000000100468723c */ /* 0x042fec0000001868 */
[----:B------:R-:W-:Y:S02]  /*72f0*/  MUFU.EX2 R161, R161 ;  /* 0x000000a100a17308 */ /* 0x000fe40000000800 */
[C---:B------:R-:W-:Y:S01]  /*7300*/  HMMA.16816.F32 R100, R4.reuse, R18, R100 ;  /* 0x000000120464723c */ /* 0x040fe20000001864 */
[----:B------:R-:W1:Y:S05]  /*7310*/  LDSM.16.MT88.4 R16, [R65+0xd800] ;  /* 0x00d800004110783b */ /* 0x000e6a0000004200 */
[----:B------:R-:W-:Y:S02]  /*7320*/  MUFU.EX2 R156, R156 ;  /* 0x0000009c009c7308 */ /* 0x000fe40000000800 */
[C---:B-----5:R-:W-:Y:S06]  /*7330*/  HMMA.16816.F32 R96, R4.reuse, R12, R96 ;  /* 0x0000000c0460723c */ /* 0x060fec0000001860 */
[----:B------:R-:W-:Y:S02]  /*7340*/  MUFU.EX2 R163, R163 ;  /* 0x000000a300a37308 */ /* 0x000fe40000000800 */
[C---:B------:R-:W-:Y:S01]  /*7350*/  HMMA.16816.F32 R92, R4.reuse, R14, R92 ;  /* 0x0000000e045c723c */ /* 0x040fe2000000185c */
[----:B------:R-:W4:Y:S05]  /*7360*/  LDSM.16.MT88.4 R12, [R40+0xd800] ;  /* 0x00d80000280c783b */ /* 0x000f2a0000004200 */
        /* <DEDUP_REMOVED lines=13> */
[C---:B---3--:R-:W-:Y:S08]  /*7440*/  HMMA.16816.F32 R72, R4.reuse, R20, R72 ;  /* 0x000000140448723c */ /* 0x048ff00000001848 */
[----:B------:R-:W-:Y:S01]  /*7450*/  HMMA.16816.F32 R68, R4, R22, R68 ;  /* 0x000000160444723c */ /* 0x000fe20000001844 */
[----:B------:R-:W-:Y:S01]  /*7460*/  F2FP.F16.F32.PACK_AB R4, R139, R138 ;  /* 0x0000008a8b04723e */ /* 0x000fe200000000ff */
[----:B------:R-:W3:Y:S01]  /*7470*/  LDSM.16.MT88.4 R20, [R65+0x11800] ;  /* 0x011800004114783b */ /* 0x000ee20000004200 */
[----:B------:R-:W-:-:S02]  /*7480*/  F2FP.F16.F32.PACK_AB R5, R34, R35 ;  /* 0x000000232205723e */ /* 0x000fc400000000ff */
[----:B------:R-:W-:Y:S02]  /*7490*/  F2FP.F16.F32.PACK_AB R6, R144, R141 ;  /* 0x0000008d9006723e */ /* 0x000fe400000000ff */
[----:B------:R-:W-:-:S07]  /*74a0*/  F2FP.F16.F32.PACK_AB R7, R146, R33 ;  /* 0x000000219207723e */ /* 0x000fce00000000ff */
[C---:B-1----:R-:W-:Y:S08]  /*74b0*/  HMMA.16816.F32 R128, R4.reuse, R16, R128 ;  /* 0x000000100480723c */ /* 0x042ff00000001880 */
[C---:B------:R-:W-:Y:S01]  /*74c0*/  HMMA.16816.F32 R124, R4.reuse, R18, R124 ;  /* 0x00000012047c723c */ /* 0x040fe2000000187c */
[----:B------:R-:W1:Y:S07]  /*74d0*/  LDSM.16.MT88.4 R16, [R57+0x11800] ;  /* 0x011800003910783b */ /* 0x000e6e0000004200 */
[C---:B----4-:R-:W-:Y:S08]  /*74e0*/  HMMA.16816.F32 R112, R4.reuse, R12, R112 ;  /* 0x0000000c0470723c */ /* 0x050ff00000001870 */
[C---:B------:R-:W-:Y:S01]  /*74f0*/  HMMA.16816.F32 R108, R4.reuse, R14, R108 ;  /* 0x0000000e046c723c */ /* 0x040fe2000000186c */
[----:B------:R-:W4:Y:S07]  /*7500*/  LDSM.16.MT88.4 R12, [R40+0x11800] ;  /* 0x01180000280c783b */ /* 0x000f2e0000004200 */
[C---:B--2---:R-:W-:Y:S08]  /*7510*/  HMMA.16816.F32 R104, R4.reuse, R8, R104 ;  /* 0x000000080468723c */ /* 0x044ff00000001868 */
[C---:B------:R-:W-:Y:S01]  /*7520*/  HMMA.16816.F32 R100, R4.reuse, R10, R100 ;  /* 0x0000000a0464723c */ /* 0x040fe20000001864 */
[----:B------:R-:W2:Y:S07]  /*7530*/  LDSM.16.MT88.4 R8, [R0+0x11800] ;  /* 0x011800000008783b */ /* 0x000eae0000004200 */
[C---:B---3--:R-:W-:Y:S08]  /*7540*/  HMMA.16816.F32 R96, R4.reuse, R20, R96 ;  /* 0x000000140460723c */ /* 0x048ff00000001860 */
[C---:B-1----:R-:W-:Y:S08]  /*7550*/  HMMA.16816.F32 R88, R4.reuse, R16, R88 ;  /* 0x000000100458723c */ /* 0x042ff00000001858 */
[C---:B------:R-:W-:Y:S01]  /*7560*/  HMMA.16816.F32 R84, R4.reuse, R18, R84 ;  /* 0x000000120454723c */ /* 0x040fe20000001854 */
[----:B------:R-:W1:Y:S07]  /*7570*/  LDSM.16.MT88.4 R16, [R0+0xe000] ;  /* 0x00e000000010783b */ /* 0x000e6e0000004200 */
[C---:B----4-:R-:W-:Y:S08]  /*7580*/  HMMA.16816.F32 R80, R4.reuse, R12, R80 ;  /* 0x0000000c0450723c */ /* 0x050ff00000001850 */
[C---:B------:R-:W-:Y:S01]  /*7590*/  HMMA.16816.F32 R76, R4.reuse, R14, R76 ;  /* 0x0000000e044c723c */ /* 0x040fe2000000184c */
[----:B------:R-:W3:Y:S07]  /*75a0*/  LDSM.16.MT88.4 R12, [R65+0x12000] ;  /* 0x01200000410c783b */ /* 0x000eee0000004200 */
[C---:B--2---:R-:W-:Y:S08]  /*75b0*/  HMMA.16816.F32 R72, R4.reuse, R8, R72 ;  /* 0x000000080448723c */ /* 0x044ff00000001848 */
[C---:B------:R-:W-:Y:S01]  /*75c0*/  HMMA.16816.F32 R68, R4.reuse, R10, R68 ;  /* 0x0000000a0444723c */ /* 0x040fe20000001844 */
[----:B------:R-:W2:Y:S07]  /*75d0*/  LDSM.16.MT88.4 R8, [R57+0x12000] ;  /* 0x012000003908783b */ /* 0x000eae0000004200 */
        /* <DEDUP_REMOVED lines=12> */
[C---:B---3--:R-:W-:Y:S08]  /*76a0*/  HMMA.16816.F32 R96, R4.reuse, R12, R96 ;  /* 0x0000000c0460723c */ /* 0x048ff00000001860 */
[C---:B------:R-:W-:Y:S01]  /*76b0*/  HMMA.16816.F32 R92, R4.reuse, R14, R92 ;  /* 0x0000000e045c723c */ /* 0x040fe2000000185c */
[----:B------:R-:W3:Y:S07]  /*76c0*/  LDSM.16.MT88.4 R12, [R0+0x12000] ;  /* 0x01200000000c783b */ /* 0x000eee0000004200 */
[C---:B--2---:R-:W-:Y:S08]  /*76d0*/  HMMA.16816.F32 R88, R4.reuse, R8, R88 ;  /* 0x000000080458723c */ /* 0x044ff00000001858 */
[C---:B------:R-:W-:Y:S01]  /*76e0*/  HMMA.16816.F32 R84, R4.reuse, R10, R84 ;  /* 0x0000000a0454723c */ /* 0x040fe20000001854 */
[----:B------:R-:W2:Y:S07]  /*76f0*/  LDSM.16.MT88.4 R8, [R57+0xe800] ;  /* 0x00e800003908783b */ /* 0x000eae0000004200 */
        /* <DEDUP_REMOVED lines=19> */
[C---:B---3--:R-:W-:Y:S08]  /*7830*/  HMMA.16816.F32 R72, R4.reuse, R12, R72 ;  /* 0x0000000c0448723c */ /* 0x048ff00000001848 */
[----:B------:R-:W-:Y:S01]  /*7840*/  HMMA.16816.F32 R68, R4, R14, R68 ;  /* 0x0000000e0444723c */ /* 0x000fe20000001844 */
[----:B----4-:R-:W-:Y:S01]  /*7850*/  F2FP.F16.F32.PACK_AB R4, R180, R31 ;  /* 0x0000001fb404723e */ /* 0x010fe200000000ff */
[----:B------:R-:W3:Y:S01]  /*7860*/  LDSM.16.MT88.4 R12, [R65+0x12800] ;  /* 0x01280000410c783b */ /* 0x000ee20000004200 */
[----:B------:R-:W-:-:S02]  /*7870*/  F2FP.F16.F32.PACK_AB R5, R29, R28 ;  /* 0x0000001c1d05723e */ /* 0x000fc400000000ff */
[----:B------:R-:W-:Y:S02]  /*7880*/  F2FP.F16.F32.PACK_AB R6, R174, R153 ;  /* 0x00000099ae06723e */ /* 0x000fe400000000ff */
[----:B------:R-:W-:-:S07]  /*7890*/  F2FP.F16.F32.PACK_AB R7, R155, R30 ;  /* 0x0000001e9b07723e */ /* 0x000fce00000000ff */
[C---:B--2---:R-:W-:Y:S08]  /*78a0*/  HMMA.16816.F32 R120, R4.reuse, R8, R120 ;  /* 0x000000080478723c */ /* 0x044ff00000001878 */
[C---:B------:R-:W-:Y:S01]  /*78b0*/  HMMA.16816.F32 R116, R4.reuse, R10, R116 ;  /* 0x0000000a0474723c */ /* 0x040fe20000001874 */
[----:B------:R-:W2:Y:S07]  /*78c0*/  LDSM.16.MT88.4 R8, [R57+0x12800] ;  /* 0x012800003908783b */ /* 0x000eae0000004200 */
[C---:B-----5:R-:W-:Y:S08]  /*78d0*/  HMMA.16816.F32 R112, R4.reuse, R20, R112 ;  /* 0x000000140470723c */ /* 0x060ff00000001870 */
[C---:B------:R-:W-:Y:S01]  /*78e0*/  HMMA.16816.F32 R108, R4.reuse, R22, R108 ;  /* 0x00000016046c723c */ /* 0x040fe2000000186c */
[----:B------:R-:W4:Y:S07]  /*78f0*/  LDSM.16.MT88.4 R20, [R40+0x12800] ;  /* 0x012800002814783b */ /* 0x000f2e0000004200 */
[C---:B-1----:R-:W-:Y:S08]  /*7900*/  HMMA.16816.F32 R104, R4.reuse, R16, R104 ;  /* 0x000000100468723c */ /* 0x042ff00000001868 */
[C---:B------:R-:W-:Y:S01]  /*7910*/  HMMA.16816.F32 R100, R4.reuse, R18, R100 ;  /* 0x000000120464723c */ /* 0x040fe20000001864 */
[----:B------:R-:W1:Y:S07]  /*7920*/  LDSM.16.MT88.4 R16, [R0+0x12800] ;  /* 0x012800000010783b */ /* 0x000e6e0000004200 */
[C---:B---3--:R-:W-:Y:S08]  /*7930*/  HMMA.16816.F32 R96, R4.reuse, R12, R96 ;  /* 0x0000000c0460723c */ /* 0x048ff00000001860 */
[C---:B--2---:R-:W-:Y:S08]  /*7940*/  HMMA.16816.F32 R88, R4.reuse, R8, R88 ;  /* 0x000000080458723c */ /* 0x044ff00000001858 */
        /* <DEDUP_REMOVED lines=129> */
.L_x_858:
        /* <DEDUP_REMOVED lines=78> */
.L_x_853:
[----:B------:R-:W-:Y:S05]  /*8640*/  BSYNC.RECONVERGENT B0 ;  /* 0x0000000000007941 */ /* 0x000fea0003800200 */
.L_x_852:
[----:B------:R-:W1:Y:S01]  /*8650*/  S2UR UR6, SR_CgaCtaId ;  /* 0x00000000000679c3 */ /* 0x000e620000008800 */
[C---:B------:R-:W-:Y:S01]  /*8660*/  SHF.L.U32 R12, R143.reuse, 0x3, RZ ;  /* 0x000000038f0c7819 */ /* 0x040fe200000006ff */
[----:B------:R-:W-:Y:S01]  /*8670*/  UMOV UR7, 0x400 ;  /* 0x0000040000077882 */ /* 0x000fe20000000000 */
[----:B------:R-:W-:Y:S01]  /*8680*/  LOP3.LUT R235, R143, 0x38, RZ, 0xc0, !PT ;  /* 0x000000388feb7812 */ /* 0x000fe200078ec0ff */
[----:B------:R-:W-:Y:S01]  /*8690*/  BSSY.RECONVERGENT B1, `(.L_x_854) ;  /* 0x0000283000017945 */ /* 0x000fe20003800200 */
[----:B------:R-:W-:Y:S02]  /*86a0*/  LOP3.LUT R140, R12, 0x38, RZ, 0xc0, !PT ;  /* 0x000000380c8c7812 */ /* 0x000fe400078ec0ff */
[--C-:B------:R-:W-:Y:S02]  /*86b0*/  LOP3.LUT R235, R235, 0x1c0, R12.reuse, 0xf8, !PT ;  /* 0x000001c0ebeb7812 */ /* 0x100fe400078ef80c */
[CC--:B------:R-:W-:Y:S02]  /*86c0*/  ISETP.GE.AND P3, PT, R140.reuse, R233.reuse, PT ;  /* 0x000000e98c00720c */ /* 0x0c0fe40003f66270 */
[----:B------:R-:W-:Y:S02]  /*86d0*/  LOP3.LUT R235, R235, R140, RZ, 0x3c, !PT ;  /* 0x0000008cebeb7212 */ /* 0x000fe400078e3cff */
[----:B------:R-:W-:Y:S02]  /*86e0*/  LOP3.LUT R217, R140, 0x40, RZ, 0xfc, !PT ;  /* 0x000000408cd97812 */ /* 0x000fe400078efcff */
[----:B------:R-:W-:Y:S02]  /*86f0*/  LOP3.LUT R235, R235, 0x1e00, R12, 0xf8, !PT ;  /* 0x00001e00ebeb7812 */ /* 0x000fe400078ef80c */
[----:B------:R-:W-:Y:S02]  /*8700*/  ISETP.GE.AND P1, PT, R217, R233, PT ;  /* 0x000000e9d900720c */ /* 0x000fe40003f26270 */
[C---:B------:R-:W-:Y:S02]  /*8710*/  SHF.L.U32 R13, R220.reuse, 0x5, RZ ;  /* 0x00000005dc0d7819 */ /* 0x040fe400000006ff */
[----:B------:R-:W-:Y:S02]  /*8720*/  SHF.L.U64.HI R12, R220, 0x5, R221 ;  /* 0x00000005dc0c7819 */ /* 0x000fe400000102dd */
[----:B------:R-:W-:Y:S01]  /*8730*/  IADD3 R14, P0, PT, R13, R224, RZ ;  /* 0x000000e00d0e7210 */ /* 0x000fe20007f1e0ff */
[----:B-1----:R-:W-:Y:S01]  /*8740*/  ULEA UR6, UR6, UR7, 0x18 ;  /* 0x0000000706067291 */ /* 0x002fe2000f8ec0ff */
[----:B------:R-:W-:Y:S02]  /*8750*/  SHF.L.U32 R213, R143, 0x6, RZ ;  /* 0x000000068fd57819 */ /* 0x000fe400000006ff */
[----:B------:R-:W-:Y:S02]  /*8760*/  IADD3.X R15, PT, PT, R12, R225, RZ, P0, !PT ;  /* 0x000000e10c0f7210 */ /* 0x000fe400007fe4ff */
[-C--:B------:R-:W-:Y:S02]  /*8770*/  IADD3 R22, P0, PT, R14, R13.reuse, RZ ;  /* 0x0000000d0e167210 */ /* 0x080fe40007f1e0ff */
[----:B------:R-:W-:Y:S02]  /*8780*/  MOV R210, UR6 ;  /* 0x0000000600d27c02 */ /* 0x000fe40008000f00 */
[----:B------:R-:W-:Y:S02]  /*8790*/  IADD3.X R23, PT, PT, R15, R12, RZ, P0, !PT ;  /* 0x0000000c0f177210 */ /* 0x000fe400007fe4ff */
[----:B------:R-:W-:Y:S02]  /*87a0*/  LEA R235, R235, R210, 0x1 ;  /* 0x000000d2ebeb7211 */ /* 0x000fe400078e08ff */
[-C--:B------:R-:W-:Y:S02]  /*87b0*/  IADD3 R20, P0, PT, R22, R13.reuse, RZ ;  /* 0x0000000d16147210 */ /* 0x080fe40007f1e0ff */
[----:B------:R-:W-:Y:S01]  /*87c0*/  LOP3.LUT R132, R213, 0x1c0, RZ, 0xc0, !PT ;  /* 0x000001c0d5847812 */ /* 0x000fe200078ec0ff */
[----:B------:R-:W-:Y:S01]  /*87d0*/  @!PT LDS RZ, [RZ] ;  /* 0x00000000fffff984 */ /* 0x000fe20000000800 */
[----:B------:R-:W-:Y:S01]  /*87e0*/  @!PT LDS RZ, [RZ] ;  /* 0x00000000fffff984 */ /* 0x000fe20000000800 */
[----:B------:R-:W-:Y:S01]  /*87f0*/  @!PT LDS RZ, [RZ] ;  /* 0x00000000fffff984 */ /* 0x000fe20000000800 */
[----:B------:R-:W-:Y:S01]  /*8800*/  @!P3 LDGSTS.E.BYPASS.LTC128B.128 [R235+0xc000], desc[UR4][R224.64] ;  /* 0x0c000000e0ebbfae */ /* 0x000fe2000b981a04 */
[-C--:B------:R-:W-:Y:S02]  /*8810*/  IADD3.X R21, PT, PT, R23, R12.reuse, RZ, P0, !PT ;  /* 0x0000000c17157210 */ /* 0x080fe400007fe4ff */
[-C--:B------:R-:W-:Y:S03]  /*8820*/  IADD3 R16, P0, PT, R20, R13.reuse, RZ ;  /* 0x0000000d14107210 */ /* 0x080fe60007f1e0ff */
[----:B------:R-:W-:Y:S01]  /*8830*/  @P3 STS.128 [R235+0xc000], RZ ;  /* 0x00c000ffeb003388 */ /* 0x000fe20000000c00 */
[--C-:B------:R-:W-:Y:S02]  /*8840*/  LOP3.LUT R135, R132, 0x8, R143.reuse, 0xf8, !PT ;  /* 0x0000000884877812 */ /* 0x100fe400078ef88f */
[-C--:B------:R-:W-:Y:S03]  /*8850*/  IADD3.X R17, PT, PT, R21, R12.reuse, RZ, P0, !PT ;  /* 0x0000000c15117210 */ /* 0x080fe600007fe4ff */
[----:B------:R-:W-:Y:S01]  /*8860*/  @!PT LDS RZ, [RZ] ;  /* 0x00000000fffff984 */ /* 0x000fe20000000800 */
[----:B------:R-:W-:Y:S01]  /*8870*/  @!PT LDS RZ, [RZ] ;  /* 0x00000000fffff984 */ /* 0x000fe20000000800 */
[----:B------:R-:W-:Y:S01]  /*8880*/  @!PT LDS RZ, [RZ] ;  /* 0x00000000fffff984 */ /* 0x000fe20000000800 */
[----:B------:R-:W-:Y:S01]  /*8890*/  @!P1 LDGSTS.E.BYPASS.LTC128B.128 [R235+0x10000], desc[UR4][R224.64+0x80] ;  /* 0x10000080e0eb9fae */ /* 0x000fe2000b981a04 */
[----:B------:R-:W-:Y:S02]  /*88a0*/  IADD3 R18, P0, PT, R16, R13, RZ ;  /* 0x0000000d10127210 */ /* 0x000fe40007f1e0ff */
[----:B------:R-:W-:Y:S03]  /*88b0*/  LOP3.LUT R133, R213, 0x400, RZ, 0xc0, !PT ;  /* 0x00000400d5857812 */ /* 0x000fe600078ec0ff */
[----:B------:R-:W-:Y:S01]  /*88c0*/  @P1 STS.128 [R235+0x10000], RZ ;  /* 0x010000ffeb001388 */ /* 0x000fe20000000c00 */
[----:B------:R-:W-:Y:S02]  /*88d0*/  IADD3.X R19, PT, PT, R17, R12, RZ, P0, !PT ;  /* 0x0000000c11137210 */ /* 0x000fe400007fe4ff */
[-C--:B------:R-:W-:Y:S03]  /*88e0*/  LOP3.LUT R132, R135, R140.reuse, RZ, 0x3c, !PT ;  /* 0x0000008c87847212 */ /* 0x080fe600078e3cff */
[----:B------:R-:W-:Y:S01]  /*88f0*/  @!PT LDS RZ, [RZ] ;  /* 0x00000000fffff984 */ /* 0x000fe20000000800 */
[----:B------:R-:W-:Y:S01]  /*8900*/  @!PT LDS RZ, [RZ] ;  /* 0x00000000fffff984 */ /* 0x000fe20000000800 */
[----:B------:R-:W-:Y:S01]  /*8910*/  @!PT LDS RZ, [RZ] ;  /* 0x00000000fffff984 */ /* 0x000fe20000000800 */
[----:B------:R-:W-:Y:S01]  /*8920*/  @!P3 LDGSTS.E.BYPASS.LTC128B.128 [R235+0xc800], desc[UR4][R14.64] ;  /* 0x0c8000000eebbfae */ /* 0x000fe2000b981a04 */
[----:B------:R-:W-:Y:S02]  /*8930*/  SHF.R.U32.HI R208, RZ, 0x1, R143 ;  /* 0x00000001ffd07819 */ /* 0x000fe4000001168f */
[----:B------:R-:W-:Y:S03]  /*8940*/  LEA R133, R132, R133, 0x1 ;  /* 0x0000008584857211 */ /* 0x000fe600078e08ff */
[----:B------:R-:W-:Y:S01]  /*8950*/  @P3 STS.128 [R235+0xc800], RZ ;  /* 0x00c800ffeb003388 */ /* 0x000fe20000000c00 */
[----:B------:R-:W-:Y:S02]  /*8960*/  LOP3.LUT R132, R208, 0x8, RZ, 0xc0, !PT ;  /* 0x00000008d0847812 */ /* 0x000fe400078ec0ff */
[----:B------:R-:W-:Y:S03]  /*8970*/  IADD3 R190, PT, PT, R210, R133, RZ ;  /* 0x00000085d2be7210 */ /* 0x000fe60007ffe0ff */
[----:B------:R-:W-:Y:S01]  /*8980*/  @!PT LDS RZ, [RZ] ;  /* 0x00000000fffff984 */ /* 0x000fe20000000800 */
[----:B------:R-:W-:Y:S01]  /*8990*/  @!PT LDS RZ, [RZ] ;  /* 0x00000000fffff984 */ /* 0x000fe20000000800 */
[----:B------:R-:W-:Y:S01]  /*89a0*/  @!PT LDS RZ, [RZ] ;  /* 0x00000000fffff984 */ /* 0x000fe20000000800 */
[----:B------:R1:W-:Y:S01]  /*89b0*/  @!P1 LDGSTS.E.BYPASS.LTC128B.128 [R235+0x10800], desc[UR4][R14.64+0x80] ;  /* 0x108000800eeb9fae */ /* 0x0003e2000b981a04 */
[--C-:B------:R-:W-:Y:S02]  /*89c0*/  LOP3.LUT R145, R132, 0x1c0, R213.reuse, 0xf8, !PT ;  /* 0x000001c084917812 */ /* 0x100fe400078ef8d5 */
[----:B------:R-:W-:Y:S03]  /*89d0*/  LOP3.LUT P2, RZ, R143, 0x4, RZ, 0xc0, !PT ;  /* 0x000000048fff7812 */ /* 0x000fe6000784c0ff */
[----:B------:R-:W-:Y:S01]  /*89e0*/  @P1 STS.128 [R235+0x10800], RZ ;  /* 0x010800ffeb001388 */ /* 0x000fe20000000c00 */
[----:B------:R-:W-:Y:S02]  /*89f0*/  LOP3.LUT R212, R145, R140, RZ, 0x3c, !PT ;  /* 0x0000008c91d47212 */ /* 0x000fe400078e3cff */
[----:B------:R-:W-:Y:S03]  /*8a00*/  IADD3 R230, PT, PT, R230, 0x1, RZ ;  /* 0x00000001e6e67810 */ /* 0x000fe60007ffe0ff */
[----:B------:R-:W-:Y:S01]  /*8a10*/  @!PT LDS RZ, [RZ] ;  /* 0x00000000fffff984 */ /* 0x000fe20000000800 */
[----:B------:R-:W-:Y:S01]  /*8a20*/  @!PT LDS RZ, [RZ] ;  /* 0x00000000fffff984 */ /* 0x000fe20000000800 */
[----:B------:R-:W-:Y:S01]  /*8a30*/  @!PT LDS RZ, [RZ] ;  /* 0x00000000fffff984 */ /* 0x000fe20000000800 */
[----:B------:R-:W-:Y:S06]  /*8a40*/  @!P3 LDGSTS.E.BYPASS.LTC128B.128 [R235+0xd000], desc[UR4][R22.64] ;  /* 0x0d00000016ebbfae */ /* 0x000fec000b981a04 */
[----:B------:R-:W-:Y:S06]  /*8a50*/  @P3 STS.128 [R235+0xd000], RZ ;  /* 0x00d000ffeb003388 */ /* 0x000fec0000000c00 */
        /* <DEDUP_REMOVED lines=8> */
[----:B------:R-:W-:Y:S01]  /*8ae0*/  @!P3 LDGSTS.E.BYPASS.LTC128B.128 [R235+0xd800], desc[UR4][R20.64] ;  /* 0x0d80000014ebbfae */ /* 0x000fe2000b981a04 */
[----:B-1----:R-:W-:Y:S05]  /*8af0*/  SHF.L.U32 R15, R143, 0x5, RZ ;  /* 0x000000058f0f7819 */ /* 0x002fea00000006ff */
[----:B------:R-:W-:Y:S01]  /*8b00*/  @P3 STS.128 [R235+0xd800], RZ ;  /* 0x00d800ffeb003388 */ /* 0x000fe20000000c00 */
[-C--:B------:R-:W-:Y:S02]  /*8b10*/  IADD3 R14, P0, PT, R18, R13.reuse, RZ ;  /* 0x0000000d120e7210 */ /* 0x080fe40007f1e0ff */
[----:B------:R-:W-:Y:S03]  /*8b20*/  LOP3.LUT R209, R15, 0x7c00, RZ, 0xc0, !PT ;  /* 0x00007c000fd17812 */ /* 0x000fe600078ec0ff */
[----:B------:R-:W-:Y:S01]  /*8b30*/  @!PT LDS RZ, [RZ] ;  /* 0x00000000fffff984 */ /* 0x000fe20000000800 */
[----:B------:R-:W-:Y:S01]  /*8b40*/  @!PT LDS RZ, [RZ] ;  /* 0x00000000fffff984 */ /* 0x000fe20000000800 */
[----:B------:R-:W-:Y:S01]  /*8b50*/  @!PT LDS RZ, [RZ] ;  /* 0x00000000fffff984 */ /* 0x000fe20000000800 */
[----:B------:R-:W-:Y:S01]  /*8b60*/  @!P1 LDGSTS.E.BYPASS.LTC128B.128 [R235+0x11800], desc[UR4][R20.64+0x80] ;  /* 0x1180008014eb9fae */ /* 0x000fe2000b981a04 */
[----:B------:R-:W-:Y:S02]  /*8b70*/  IADD3.X R15, PT, PT, R19, R12, RZ, P0, !PT ;  /* 0x0000000c130f7210 */ /* 0x000fe400007fe4ff */
[----:B------:R-:W-:Y:S03]  /*8b80*/  LOP3.LUT R135, R209, 0x200, R213, 0xf8, !PT ;  /* 0x00000200d1877812 */ /* 0x000fe600078ef8d5 */
[----:B------:R-:W-:Y:S01]  /*8b90*/  @P1 STS.128 [R235+0x11800], RZ ;  /* 0x011800ffeb001388 */ /* 0x000fe20000000c00 */
[----:B------:R-:W-:Y:S05]  /*8ba0*/  LOP3.LUT R135, R135, R212, RZ, 0xfc, !PT ;  /* 0x000000d487877212 */ /* 0x000fea00078efcff */
[----:B------:R-:W-:Y:S01]  /*8bb0*/  @!PT LDS RZ, [RZ] ;  /* 0x00000000fffff984 */ /* 0x000fe20000000800 */
[----:B------:R-:W-:Y:S01]  /*8bc0*/  @!PT LDS RZ, [RZ] ;  /* 0x00000000fffff984 */ /* 0x000fe20000000800 */
[----:B------:R-:W-:Y:S01]  /*8bd0*/  @!PT LDS RZ, [RZ] ;  /* 0x00000000fffff984 */ /* 0x000fe20000000800 */
[----:B------:R-:W-:Y:S01]  /*8be0*/  @!P3 LDGSTS.E.BYPASS.LTC128B.128 [R235+0xe000], desc[UR4][R16.64] ;  /* 0x0e00000010ebbfae */ /* 0x000fe2000b981a04 */
[----:B------:R-:W-:Y:S05]  /*8bf0*/  LEA R192, R135, R210, 0x1 ;  /* 0x000000d287c07211 */ /* 0x000fea00078e08ff */
[----:B------:R-:W-:Y:S06]  /*8c00*/  @P3 STS.128 [R235+0xe000], RZ ;  /* 0x00e000ffeb003388 */ /* 0x000fec0000000c00 */
[----:B------:R-:W-:Y:S01]  /*8c10*/  @!PT LDS RZ, [RZ] ;  /* 0x00000000fffff984 */ /* 0x000fe20000000800 */
[----:B------:R-:W-:Y:S01]  /*8c20*/  @!PT LDS RZ, [RZ] ;  /* 0x00000000fffff984 */ /* 0x000fe20000000800 */
[----:B------:R-:W-:Y:S01]  /*8c30*/  @!PT LDS RZ, [RZ] ;  /* 0x00000000fffff984 */ /* 0x000fe20000000800 */
[----:B------:R1:W-:Y:S06]  /*8c40*/  @!P1 LDGSTS.E.BYPASS.LTC128B.128 [R235+0x12000], desc[UR4][R16.64+0x80] ;  /* 0x1200008010eb9fae */ /* 0x0003ec000b981a04 */
        /* <DEDUP_REMOVED lines=15> */
[----:B-1----:R-:W-:Y:S05]  /*8d40*/  IADD3 R16, P0, PT, R14, R13, RZ ;  /* 0x0000000d0e107210 */ /* 0x002fea0007f1e0ff */
[----:B------:R-:W-:Y:S01]  /*8d50*/  @P3 STS.128 [R235+0xf000], RZ ;  /* 0x00f000ffeb003388 */ /* 0x000fe20000000c00 */
[----:B------:R-:W-:Y:S05]  /*8d60*/  IADD3.X R17, PT, PT, R15, R12, RZ, P0, !PT ;  /* 0x0000000c0f117210 */ /* 0x000fea00007fe4ff */
[----:B------:R-:W-:Y:S01]  /*8d70*/  @!PT LDS RZ, [RZ] ;  /* 0x00000000fffff984 */ /* 0x000fe20000000800 */
[----:B------:R-:W-:Y:S01]  /*8d80*/  @!PT LDS RZ, [RZ] ;  /* 0x00000000fffff984 */ /* 0x000fe20000000800 */
[----:B------:R-:W-:Y:S01]  /*8d90*/  @!PT LDS RZ, [RZ] ;  /* 0x00000000fffff984 */ /* 0x000fe20000000800 */
[----:B------:R1:W-:Y:S01]  /*8da0*/  @!P1 LDGSTS.E.BYPASS.LTC128B.128 [R235+0x13000], desc[UR4][R14.64+0x80] ;  /* 0x130000800eeb9fae */ /* 0x0003e2000b981a04 */
[----:B------:R-:W-:Y:S05]  /*8db0*/  LOP3.LUT P0, RZ, R143, 0x2, RZ, 0xc0, !PT ;  /* 0x000000028fff7812 */ /* 0x000fea000780c0ff */
[----:B------:R-:W-:Y:S01]  /*8dc0*/  @P1 STS.128 [R235+0x13000], RZ ;  /* 0x013000ffeb001388 */ /* 0x000fe20000000c00 */
[----:B------:R-:W-:Y:S02]  /*8dd0*/  SEL R211, R142, 0xffffffe0, !P0 ;  /* 0xffffffe08ed37807 */ /* 0x000fe40004000000 */
[----:B------:R-:W-:Y:S03]  /*8de0*/  ISETP.NE.AND P0, PT, R230, RZ, PT ;  /* 0x000000ffe600720c */ /* 0x000fe60003f05270 */
[----:B------:R-:W-:Y:S01]  /*8df0*/  @!PT LDS RZ, [RZ] ;  /* 0x00000000fffff984 */ /* 0x000fe20000000800 */
[----:B------:R-:W-:Y:S01]  /*8e00*/  @!PT LDS RZ, [RZ] ;  /* 0x00000000fffff984 */ /* 0x000fe20000000800 */
[----:B------:R-:W-:Y:S01]  /*8e10*/  @!PT LDS RZ, [RZ] ;  /* 0x00000000fffff984 */ /* 0x000fe20000000800 */
[----:B------:R-:W-:Y:S01]  /*8e20*/  @!P3 LDGSTS.E.BYPASS.LTC128B.128 [R235+0xf800], desc[UR4][R16.64] ;  /* 0x0f80000010ebbfae */ /* 0x000fe2000b981a04 */
[-C--:B------:R-:W-:Y:S02]  /*8e30*/  IADD3 R188, PT, PT, R192, R211.reuse, RZ ;  /* 0x000000d3c0bc7210 */ /* 0x080fe40007ffe0ff */
[----:B------:R-:W-:Y:S03]  /*8e40*/  IADD3 R200, PT, PT, R190, R211, RZ ;  /* 0x000000d3bec87210 */ /* 0x000fe60007ffe0ff */
[----:B------:R-:W-:Y:S06]  /*8e50*/  @P3 STS.128 [R235+0xf800], RZ ;  /* 0x00f800ffeb003388 */ /* 0x000fec0000000c00 */
[----:B------:R-:W-:Y:S01]  /*8e60*/  @!PT LDS RZ, [RZ] ;  /* 0x00000000fffff984 */ /* 0x000fe20000000800 */
[----:B------:R-:W-:Y:S01]  /*8e70*/  @!PT LDS RZ, [RZ] ;  /* 0x00000000fffff984 */ /* 0x000fe20000000800 */
[----:B------:R-:W-:Y:S01]  /*8e80*/  @!PT LDS RZ, [RZ] ;  /* 0x00000000fffff984 */ /* 0x000fe20000000800 */
[----:B------:R2:W-:Y:S06]  /*8e90*/  @!P1 LDGSTS.E.BYPASS.LTC128B.128 [R235+0x13800], desc[UR4][R16.64+0x80] ;  /* 0x1380008010eb9fae */ /* 0x0005ec000b981a04 */
[----:B------:R-:W-:Y:S06]  /*8ea0*/  @P1 STS.128 [R235+0x13800], RZ ;  /* 0x013800ffeb001388 */ /* 0x000fec0000000c00 */
[----:B------:R-:W-:Y:S06]  /*8eb0*/  LDSM.16.M88.4 R132, [R192] ;  /* 0x00000000c084783b */ /* 0x000fec0000000200 */
[----:B------:R-:W3:Y:S06]  /*8ec0*/  LDSM.16.M88.4 R144, [R190+0x4000] ;  /* 0x00400000be90783b */ /* 0x000eec0000000200 */
[----:B------:R-:W1:Y:S06]  /*8ed0*/  LDSM.16.M88.4 R148, [R190+0x4800] ;  /* 0x00480000be94783b */ /* 0x000e6c0000000200 */
[----:B------:R-:W4:Y:S06]  /*8ee0*/  LDSM.16.M88.4 R152, [R190+0x5000] ;  /* 0x00500000be98783b */ /* 0x000f2c0000000200 */
[----:B------:R-:W0:Y:S06]  /*8ef0*/  LDGDEPBAR ;  /* 0x00000000000079af */ /* 0x000e2c0000000000 */
[----:B------:R-:W5:Y:S06]  /*8f00*/  LDSM.16.M88.4 R156, [R190+0x5800] ;  /* 0x00580000be9c783b */ /* 0x000f6c0000000200 */
[----:B------:R-:W5:Y:S06]  /*8f10*/  LDSM.16.M88.4 R160, [R190+0x6000] ;  /* 0x00600000bea0783b */ /* 0x000f6c0000000200 */
[----:B------:R-:W5:Y:S01]  /*8f20*/  LDSM.16.M88.4 R164, [R190+0x6800] ;  /* 0x00680000bea4783b */ /* 0x000f620000000200 */
[C---:B---3--:R-:W-:Y:S05]  /*8f30*/  HMMA.16816.F32 R4, R132.reuse, R144, RZ ;  /* 0x000000908404723c */ /* 0x048fea00000018ff */
[----:B------:R-:W3:Y:S06]  /*8f40*/  LDSM.16.M88.4 R168, [R190+0x7000] ;  /* 0x00700000bea8783b */ /* 0x000eec0000000200 */
[----:B------:R-:W3:Y:S01]  /*8f50*/  LDSM.16.M88.4 R172, [R190+0x7800] ;  /* 0x00780000beac783b */ /* 0x000ee20000000200 */
[C---:B------:R-:W-:Y:S05]  /*8f60*/  HMMA.16816.F32 R8, R132.reuse, R146, RZ ;  /* 0x000000928408723c */ /* 0x040fea00000018ff */
[----:B------:R-:W-:Y:S03]  /*8f70*/  LDSM.16.M88.4 R176, [R188] ;  /* 0x00000000bcb0783b */ /* 0x000fe60000000200 */
[C---:B-1----:R-:W-:Y:S03]  /*8f80*/  HMMA.16816.F32 R12, R132.reuse, R148, RZ ;  /* 0x00000094840c723c */ /* 0x042fe600000018ff */
[----:B------:R-:W1:Y:S05]  /*8f90*/  LDSM.16.M88.4 R180, [R200+0x4000] ;  /* 0x00400000c8b4783b */ /* 0x000e6a0000000200 */
[C---:B--2---:R-:W-:Y:S01]  /*8fa0*/  HMMA.16816.F32 R16, R132.reuse, R150, RZ ;  /* 0x000000968410723c */ /* 0x044fe200000018ff */
[----:B------:R-:W2:Y:S06]  /*8fb0*/  LDSM.16.M88.4 R184, [R200+0x4800] ;  /* 0x00480000c8b8783b */ /* 0x000eac0000000200 */
[----:B------:R-:W2:Y:S01]  /*8fc0*/  LDSM.16.M88.4 R136, [R200+0x5000] ;  /* 0x00500000c888783b */ /* 0x000ea20000000200 */
[C---:B----4-:R-:W-:Y:S05]  /*8fd0*/  HMMA.16816.F32 R20, R132.reuse, R152, RZ ;  /* 0x000000988414723c */ /* 0x050fea00000018ff */
[----:B------:R-:W-:Y:S03]  /*8fe0*/  LDSM.16.M88.4 R144, [R200+0x6000] ;  /* 0x00600000c890783b */ /* 0x000fe60000000200 */
[C---:B------:R-:W-:Y:S03]  /*8ff0*/  HMMA.16816.F32 R24, R132.reuse, R154, RZ ;  /* 0x0000009a8418723c */ /* 0x040fe600000018ff */
[----:B------:R-:W-:Y:S05]  /*9000*/  LDSM.16.M88.4 R148, [R200+0x6800] ;  /* 0x00680000c894783b */ /* 0x000fea0000000200 */
[C---:B-----5:R-:W-:Y:S01]  /*9010*/  HMMA.16816.F32 R28, R132.reuse, R156, RZ ;  /* 0x0000009c841c723c */ /* 0x060fe200000018ff */
[----:B------:R-:W-:Y:S01]  /*9020*/  LDSM.16.M88.4 R152, [R200+0x7000] ;  /* 0x00700000c898783b */ /* 0x000fe20000000200 */
[----:B------:R-:W-:Y:S04]  /*9030*/  MOV R156, 0x40 ;  /* 0x00000040009c7802 */ /* 0x000fe80000000f00 */
[----:B------:R-:W-:Y:S01]  /*9040*/  SEL R157, R156, 0xffffffc0, !P2 ;  /* 0xffffffc09c9d7807 */ /* 0x000fe20005000000 */
[----:B------:R-:W4:Y:S01]  /*9050*/  LD.E R240, desc[UR4][R2.64+0x18c] ;  /* 0x00018c0402f07980 */ /* 0x000f22000c101900 */
[C---:B------:R-:W-:Y:S02]  /*9060*/  HMMA.16816.F32 R32, R132.reuse, R158, RZ ;  /* 0x0000009e8420723c */ /* 0x040fe400000018ff */
[-C--:B------:R-:W-:Y:S02]  /*9070*/  IADD3 R202, PT, PT, R192, R157.reuse, RZ ;  /* 0x0000009dc0ca7210 */ /* 0x080fe40007ffe0ff */
[----:B------:R-:W-:Y:S02]  /*9080*/  IADD3 R216, PT, PT, R190, R157, RZ ;  /* 0x0000009dbed87210 */ /* 0x000fe40007ffe0ff */
[----:B------:R-:W-:Y:S01]  /*9090*/  LDSM.16.M88.4 R156, [R200+0x7800] ;  /* 0x00780000c89c783b */ /* 0x000fe20000000200 */
[C---:B------:R-:W-:Y:S01]  /*90a0*/  IADD3 R201, PT, PT, R211.reuse, R202, RZ ;  /* 0x000000cad3c97210 */ /* 0x040fe20007ffe0ff */
[C---:B------:R-:W-:Y:S01]  /*90b0*/  HMMA.16816.F32 R36, R132.reuse, R160, RZ ;  /* 0x000000a08424723c */ /* 0x040fe200000018ff */
[----:B------:R-:W-:Y:S03]  /*90c0*/  IADD3 R214, PT, PT, R211, R216, RZ ;  /* 0x000000d8d3d67210 */ /* 0x000fe60007ffe0ff */
[----:B------:R-:W-:Y:S04]  /*90d0*/  LDSM.16.M88.4 R196, [R216+0xb000] ;  /* 0x00b00000d8c4783b */ /* 0x000fe80000000200 */
[C---:B------:R-:W-:Y:S02]  /*90e0*/  HMMA.16816.F32 R40, R132.reuse, R162, RZ ;  /* 0x000000a28428723c */ /* 0x040fe400000018ff */
[----:B------:R-:W-:Y:S06]  /*90f0*/  LDSM.16.M88.4 R160, [R202] ;  /* 0x00000000caa0783b */ /* 0x000fec0000000200 */
[C---:B------:R-:W-:Y:S01]  /*9100*/  HMMA.16816.F32 R44, R132.reuse, R164, RZ ;  /* 0x000000a4842c723c */ /* 0x040fe200000018ff */
[----:B------:R-:W-:Y:S07]  /*9110*/  LDSM.16.M88.4 R204, [R214+0x8000] ;  /* 0x00800000d6cc783b */ /* 0x000fee0000000200 */
[C---:B------:R-:W-:Y:S01]  /*9120*/  HMMA.16816.F32 R48, R132.reuse, R166, RZ ;  /* 0x000000a68430723c */ /* 0x040fe200000018ff */
[----:B------:R-:W-:Y:S07]  /*9130*/  LDSM.16.M88.4 R164, [R216+0x4000] ;  /* 0x00400000d8a4783b */ /* 0x000fee0000000200 */
[C---:B---3--:R-:W-:Y:S08]  /*9140*/  HMMA.16816.F32 R52, R132.reuse, R168, RZ ;  /* 0x000000a88434723c */ /* 0x048ff000000018ff */
[C---:B------:R-:W-:Y:S01]  /*9150*/  HMMA.16816.F32 R56, R132.reuse, R170, RZ ;  /* 0x000000aa8438723c */ /* 0x040fe200000018ff */
[----:B------:R-:W-:Y:S07]  /*9160*/  LDSM.16.M88.4 R168, [R216+0x4800] ;  /* 0x00480000d8a8783b */ /* 0x000fee0000000200 */
[C---:B------:R-:W-:Y:S08]  /*9170*/  HMMA.16816.F32 R60, R132.reuse, R172, RZ ;  /* 0x000000ac843c723c */ /* 0x040ff000000018ff */
[----:B------:R-:W-:Y:S01]  /*9180*/  HMMA.16816.F32 R64, R132, R174, RZ ;  /* 0x000000ae8440723c */ /* 0x000fe200000018ff */
[----:B------:R-:W3:Y:S06]  /*9190*/  LDSM.16.M88.4 R132, [R200+0x5800] ;  /* 0x00580000c884783b */ /* 0x000eec0000000200 */
[----:B------:R-:W5:Y:S01]  /*91a0*/  LDSM.16.M88.4 R172, [R216+0x5000] ;  /* 0x00500000d8ac783b */ /* 0x000f620000000200 */
[C---:B-1----:R-:W-:Y:S08]  /*91b0*/  HMMA.16816.F32 R4, R176.reuse, R180, R4 ;  /* 0x000000b4b004723c */ /* 0x042ff00000001804 */
[C---:B------:R-:W-:Y:S01]  /*91c0*/  HMMA.16816.F32 R8, R176.reuse, R182, R8 ;  /* 0x000000b6b008723c */ /* 0x040fe20000001808 */
[----:B------:R-:W-:Y:S07]  /*91d0*/  LDSM.16.M88.4 R180, [R216+0x9000] ;  /* 0x00900000d8b4783b */ /* 0x000fee0000000200 */
[C---:B--2---:R-:W-:Y:S08]  /*91e0*/  HMMA.16816.F32 R12, R176.reuse, R184, R12 ;  /* 0x000000b8b00c723c */ /* 0x044ff0000000180c */
[C---:B------:R-:W-:Y:S01]  /*91f0*/  HMMA.16816.F32 R16, R176.reuse, R186, R16 ;  /* 0x000000bab010723c */ /* 0x040fe20000001810 */
[----:B------:R-:W-:Y:S07]  /*9200*/  LDSM.16.M88.4 R184, [R216+0x9800] ;  /* 0x00980000d8b8783b */ /* 0x000fee0000000200 */
[C---:B------:R-:W-:Y:S08]  /*9210*/  HMMA.16816.F32 R20, R176.reuse, R136, R20 ;  /* 0x00000088b014723c */ /* 0x040ff00000001814 */
[C---:B------:R-:W-:Y:S01]  /*9220*/  HMMA.16816.F32 R24, R176.reuse, R138, R24 ;  /* 0x0000008ab018723c */ /* 0x040fe20000001818 */
[----:B------:R-:W1:Y:S07]  /*9230*/  LDSM.16.M88.4 R136, [R216+0x5800] ;  /* 0x00580000d888783b */ /* 0x000e6e0000000200 */
[C---:B---3--:R-:W-:Y:S08]  /*9240*/  HMMA.16816.F32 R28, R176.reuse, R132, R28 ;  /* 0x00000084b01c723c */ /* 0x048ff0000000181c */
[C---:B------:R-:W-:Y:S01]  /*9250*/  HMMA.16816.F32 R32, R176.reuse, R134, R32 ;  /* 0x00000086b020723c */ /* 0x040fe20000001820 */
[----:B------:R-:W2:Y:S07]  /*9260*/  LDSM.16.M88.4 R132, [R216+0x6000] ;  /* 0x00600000d884783b */ /* 0x000eae0000000200 */
[C---:B------:R-:W-:Y:S08]  /*9270*/  HMMA.16816.F32 R36, R176.reuse, R144, R36 ;  /* 0x00000090b024723c */ /* 0x040ff00000001824 */
[C---:B------:R-:W-:Y:S01]  /*9280*/  HMMA.16816.F32 R40, R176.reuse, R146, R40 ;  /* 0x00000092b028723c */ /* 0x040fe20000001828 */
[----:B------:R-:W3:Y:S07]  /*9290*/  LDSM.16.M88.4 R144, [R216+0x6800] ;  /* 0x00680000d890783b */ /* 0x000eee0000000200 */
[C---:B------:R-:W-:Y:S08]  /*92a0*/  HMMA.16816.F32 R44, R176.reuse, R148, R44 ;  /* 0x00000094b02c723c */ /* 0x040ff0000000182c */
[C---:B------:R-:W-:Y:S01]  /*92b0*/  HMMA.16816.F32 R48, R176.reuse, R150, R48 ;  /* 0x00000096b030723c */ /* 0x040fe20000001830 */
[----:B------:R-:W3:Y:S07]  /*92c0*/  LDSM.16.M88.4 R148, [R216+0x7000] ;  /* 0x00700000d894783b */ /* 0x000eee0000000200 */
[C---:B------:R-:W-:Y:S08]  /*92d0*/  HMMA.16816.F32 R52, R176.reuse, R152, R52 ;  /* 0x00000098b034723c */ /* 0x040ff00000001834 */
[C---:B------:R-:W-:Y:S01]  /*92e0*/  HMMA.16816.F32 R56, R176.reuse, R154, R56 ;  /* 0x0000009ab038723c */ /* 0x040fe20000001838 */
[----:B------:R-:W-:Y:S07]  /*92f0*/  LDSM.16.M88.4 R152, [R214+0x4000] ;  /* 0x00400000d698783b */ /* 0x000fee0000000200 */
[C---:B------:R-:W-:Y:S08]  /*9300*/  HMMA.16816.F32 R60, R176.reuse, R156, R60 ;  /* 0x0000009cb03c723c */ /* 0x040ff0000000183c */
[----:B------:R-:W-:Y:S01]  /*9310*/  HMMA.16816.F32 R64, R176, R158, R64 ;  /* 0x0000009eb040723c */ /* 0x000fe20000001840 */
[----:B------:R-:W-:Y:S06]  /*9320*/  LDSM.16.M88.4 R156, [R214+0x4800] ;  /* 0x00480000d69c783b */ /* 0x000fec0000000200 */
[----:B------:R-:W-:Y:S01]  /*9330*/  LDSM.16.M88.4 R176, [R190+0xb800] ;  /* 0x00b80000beb0783b */ /* 0x000fe20000000200 */
[C---:B------:R-:W-:Y:S08]  /*9340*/  HMMA.16816.F32 R4, R160.reuse, R164, R4 ;  /* 0x000000a4a004723c */ /* 0x040ff00000001804 */
[C---:B------:R-:W-:Y:S01]  /*9350*/  HMMA.16816.F32 R8, R160.reuse, R166, R8 ;  /* 0x000000a6a008723c */ /* 0x040fe20000001808 */
[----:B------:R-:W-:Y:S07]  /*9360*/  LDSM.16.M88.4 R164, [R214+0x5000] ;  /* 0x00500000d6a4783b */ /* 0x000fee0000000200 */
[C---:B------:R-:W-:Y:S08]  /*9370*/  HMMA.16816.F32 R12, R160.reuse, R168, R12 ;  /* 0x000000a8a00c723c */ /* 0x040ff0000000180c */
[C---:B------:R-:W-:Y:S01]  /*9380*/  HMMA.16816.F32 R16, R160.reuse, R170, R16 ;  /* 0x000000aaa010723c */ /* 0x040fe20000001810 */
[----:B------:R-:W-:Y:S07]  /*9390*/  LDSM.16.M88.4 R168, [R214+0x5800] ;  /* 0x00580000d6a8783b */ /* 0x000fee0000000200 */
[C---:B-----5:R-:W-:Y:S08]  /*93a0*/  HMMA.16816.F32 R20, R160.reuse, R172, R20 ;  /* 0x000000aca014723c */ /* 0x060ff00000001814 */
[C---:B------:R-:W-:Y:S01]  /*93b0*/  HMMA.16816.F32 R24, R160.reuse, R174, R24 ;  /* 0x000000aea018723c */ /* 0x040fe20000001818 */
[----:B------:R-:W-:Y:S07]  /*93c0*/  LDSM.16.M88.4 R172, [R214+0x6000] ;  /* 0x00600000d6ac783b */ /* 0x000fee0000000200 */
[C---:B-1----:R-:W-:Y:S08]  /*93d0*/  HMMA.16816.F32 R28, R160.reuse, R136, R28 ;  /* 0x00000088a01c723c */ /* 0x042ff0000000181c */
[C---:B------:R-:W-:Y:S01]  /*93e0*/  HMMA.16816.F32 R32, R160.reuse, R138, R32 ;  /* 0x0000008aa020723c */ /* 0x040fe20000001820 */
[----:B------:R-:W1:Y:S07]  /*93f0*/  LDSM.16.M88.4 R136, [R216+0x7800] ;  /* 0x00780000d888783b */ /* 0x000e6e0000000200 */
[C---:B--2---:R-:W-:Y:S08]  /*9400*/  HMMA.16816.F32 R36, R160.reuse, R132, R36 ;  /* 0x00000084a024723c */ /* 0x044ff00000001824 */
[C---:B------:R-:W-:Y:S01]  /*9410*/  HMMA.16816.F32 R40, R160.reuse, R134, R40 ;  /* 0x00000086a028723c */ /* 0x040fe20000001828 */
[----:B------:R-:W2:Y:S07]  /*9420*/  LDSM.16.M88.4 R132, [R201] ;  /* 0x00000000c984783b */ /* 0x000eae0000000200 */
[C---:B---3--:R-:W-:Y:S08]  /*9430*/  HMMA.16816.F32 R44, R160.reuse, R144, R44 ;  /* 0x00000090a02c723c */ /* 0x048ff0000000182c */
[C---:B------:R-:W-:Y:S01]  /*9440*/  HMMA.16816.F32 R48, R160.reuse, R146, R48 ;  /* 0x00000092a030723c */ /* 0x040fe20000001830 */
[----:B------:R-:W3:Y:S07]  /*9450*/  LDSM.16.M88.4 R144, [R214+0x6800] ;  /* 0x00680000d690783b */ /* 0x000eee0000000200 */
[C---:B------:R-:W-:Y:S08]  /*9460*/  HMMA.16816.F32 R52, R160.reuse, R148, R52 ;  /* 0x00000094a034723c */ /* 0x040ff00000001834 */
[C---:B------:R-:W-:Y:S01]  /*9470*/  HMMA.16816.F32 R56, R160.reuse, R150, R56 ;  /* 0x00000096a038723c */ /* 0x040fe20000001838 */
[----:B------:R-:W5:Y:S07]  /*9480*/  LDSM.16.M88.4 R148, [R214+0x7000] ;  /* 0x00700000d694783b */ /* 0x000f6e0000000200 */
[C---:B-1----:R-:W-:Y:S08]  /*9490*/  HMMA.16816.F32 R60, R160.reuse, R136, R60 ;  /* 0x00000088a03c723c */ /* 0x042ff0000000183c */
[----:B------:R-:W-:Y:S01]  /*94a0*/  HMMA.16816.F32 R64, R160, R138, R64 ;  /* 0x0000008aa040723c */ /* 0x000fe20000001840 */
[----:B------:R-:W1:Y:S06]  /*94b0*/  LDSM.16.M88.4 R136, [R214+0x7800] ;  /* 0x00780000d688783b */ /* 0x000e6c0000000200 */
[----:B------:R-:W-:Y:S01]  /*94c0*/  LDSM.16.M88.4 R160, [R190+0x8800] ;  /* 0x00880000bea0783b */ /* 0x000fe20000000200 */
[C---:B--2---:R-:W-:Y:S08]  /*94d0*/  HMMA.16816.F32 R4, R132.reuse, R152, R4 ;  /* 0x000000988404723c */ /* 0x044ff00000001804 */
[C---:B------:R-:W-:Y:S01]  /*94e0*/  HMMA.16816.F32 R8, R132.reuse, R154, R8 ;  /* 0x0000009a8408723c */ /* 0x040fe20000001808 */
[----:B------:R-:W-:Y:S06]  /*94f0*/  LDSM.16.M88.4 R152, [R192+0x2000] ;  /* 0x00200000c098783b */ /* 0x000fec0000000200 */
[----:B------:R-:W-:Y:S01]  /*9500*/  LDSM.16.M88.4 R192, [R216+0xa800] ;  /* 0x00a80000d8c0783b */ /* 0x000fe20000000200 */
        /* <DEDUP_REMOVED lines=12> */
[C---:B---3--:R-:W-:Y:S08]  /*95d0*/  HMMA.16816.F32 R44, R132.reuse, R144, R44 ;  /* 0x00000090842c723c */ /* 0x048ff0000000182c */
[C---:B------:R-:W-:Y:S01]  /*95e0*/  HMMA.16816.F32 R48, R132.reuse, R146, R48 ;  /* 0x000000928430723c */ /* 0x040fe20000001830 */
[----:B------:R-:W3:Y:S07]  /*95f0*/  LDSM.16.M88.4 R144, [R190+0x9000] ;  /* 0x00900000be90783b */ /* 0x000eee0000000200 */
[C---:B-----5:R-:W-:Y:S08]  /*9600*/  HMMA.16816.F32 R52, R132.reuse, R148, R52 ;  /* 0x000000948434723c */ /* 0x060ff00000001834 */
[C---:B------:R-:W-:Y:S01]  /*9610*/  HMMA.16816.F32 R56, R132.reuse, R150, R56 ;  /* 0x000000968438723c */ /* 0x040fe20000001838 */
[----:B------:R-:W5:Y:S07]  /*9620*/  LDSM.16.M88.4 R148, [R190+0x9800] ;  /* 0x00980000be94783b */ /* 0x000f6e0000000200 */
[C---:B-1----:R-:W-:Y:S08]  /*9630*/  HMMA.16816.F32 R60, R132.reuse, R136, R60 ;  /* 0x00000088843c723c */ /* 0x042ff0000000183c */
[----:B------:R-:W-:Y:S01]  /*9640*/  HMMA.16816.F32 R64, R132, R138, R64 ;  /* 0x0000008a8440723c */ /* 0x000fe20000001840 */
[----:B------:R-:W-:Y:S06]  /*9650*/  LDSM.16.M88.4 R132, [R188+0x2000] ;  /* 0x00200000bc84783b */ /* 0x000fec0000000200 */
[----:B------:R-:W1:Y:S01]  /*9660*/  LDSM.16.M88.4 R136, [R200+0x8000] ;  /* 0x00800000c888783b */ /* 0x000e620000000200 */
[C---:B--2---:R-:W-:Y:S05]  /*9670*/  HMMA.16816.F32 R4, R152.reuse, R156, R4 ;  /* 0x0000009c9804723c */ /* 0x044fea0000001804 */
[----:B------:R-:W-:Y:S03]  /*9680*/  LDSM.16.M88.4 R188, [R216+0xa000] ;  /* 0x00a00000d8bc783b */ /* 0x000fe60000000200 */
[C---:B------:R-:W-:Y:S03]  /*9690*/  HMMA.16816.F32 R8, R152.reuse, R158, R8 ;  /* 0x0000009e9808723c */ /* 0x040fe60000001808 */
[----:B------:R-:W2:Y:S05]  /*96a0*/  LDSM.16.M88.4 R156, [R200+0x8800] ;  /* 0x00880000c89c783b */ /* 0x000eaa0000000200 */
        /* <DEDUP_REMOVED lines=20> */
[----:B------:R-:W4:Y:S06]  /*97f0*/  LDSM.16.M88.4 R152, [R200+0xa000] ;  /* 0x00a00000c898783b */ /* 0x000f2c0000000200 */
[----:B------:R-:W4:Y:S01]  /*9800*/  LDSM.16.M88.4 R176, [R216+0x8000] ;  /* 0x00800000d8b0783b */ /* 0x000f220000000200 */
[C---:B-1----:R-:W-:Y:S05]  /*9810*/  HMMA.16816.F32 R4, R132.reuse, R136, R4 ;  /* 0x000000888404723c */ /* 0x042fea0000001804 */
[----:B------:R-:W-:Y:S03]  /*9820*/  LDSM.16.M88.4 R200, [R201+0x2000] ;  /* 0x00200000c9c8783b */ /* 0x000fe60000000200 */
[C---:B------:R-:W-:Y:S03]  /*9830*/  HMMA.16816.F32 R8, R132.reuse, R138, R8 ;  /* 0x0000008a8408723c */ /* 0x040fe60000001808 */
[----:B------:R-:W1:Y:S05]  /*9840*/  LDSM.16.M88.4 R136, [R216+0x8800] ;  /* 0x00880000d888783b */ /* 0x000e6a0000000200 */
[C---:B--2---:R-:W-:Y:S08]  /*9850*/  HMMA.16816.F32 R12, R132.reuse, R156, R12 ;  /* 0x0000009c840c723c */ /* 0x044ff0000000180c */
[C---:B------:R-:W-:Y:S01]  /*9860*/  HMMA.16816.F32 R16, R132.reuse, R158, R16 ;  /* 0x0000009e8410723c */ /* 0x040fe20000001810 */
[----:B------:R-:W2:Y:S07]  /*9870*/  LDSM.16.M88.4 R156, [R216+0xb800] ;  /* 0x00b80000d89c783b */ /* 0x000eae0000000200 */
[C---:B---3--:R-:W-:Y:S08]  /*9880*/  HMMA.16816.F32 R20, R132.reuse, R144, R20 ;  /* 0x000000908414723c */ /* 0x048ff00000001814 */
[C---:B------:R-:W-:Y:S08]  /*9890*/  HMMA.16816.F32 R24, R132.reuse, R146, R24 ;  /* 0x000000928418723c */ /* 0x040ff00000001818 */
[C---:B-----5:R-:W-:Y:S08]  /*98a0*/  HMMA.16816.F32 R28, R132.reuse, R148, R28 ;  /* 0x00000094841c723c */ /* 0x060ff0000000181c */
[C---:B------:R-:W-:Y:S08]  /*98b0*/  HMMA.16816.F32 R32, R132.reuse, R150, R32 ;  /* 0x000000968420723c */ /* 0x040ff00000001820 */
[C---:B----4-:R-:W-:Y:S08]  /*98c0*/  HMMA.16816.F32 R36, R132.reuse, R152, R36 ;  /* 0x000000988424723c */ /* 0x050ff00000001824 */
        /* <DEDUP_REMOVED lines=8> */
[C---:B------:R-:W-:Y:S08]  /*9950*/  HMMA.16816.F32 R4, R172.reuse, R176, R4 ;  /* 0x000000b0ac04723c */ /* 0x040ff00000001804 */
[C---:B------:R-:W-:Y:S08]  /*9960*/  HMMA.16816.F32 R8, R172.reuse, R178, R8 ;  /* 0x000000b2ac08723c */ /* 0x040ff00000001808 */
[C---:B-1----:R-:W-:Y:S08]  /*9970*/  HMMA.16816.F32 R12, R172.reuse, R136, R12 ;  /* 0x00000088ac0c723c */ /* 0x042ff0000000180c */
        /* <DEDUP_REMOVED lines=86> */
[----:B------:R-:W-:Y:S01]  /*9ee0*/  BAR.SYNC.DEFER_BLOCKING 0x0 ;  /* 0x0000000000007b1d */ /* 0x000fe20000010000 */
[-C--:B------:R-:W-:Y:S01]  /*9ef0*/  FMUL.FTZ R242, R40, R240.reuse ;  /* 0x000000f028f27220 */ /* 0x080fe20000410000 */
[-C--:B------:R-:W-:Y:S01]  /*9f00*/  FMUL.FTZ R41, R41, R240.reuse ;  /* 0x000000f029297220 */ /* 0x080fe20000410000 */
[-C--:B------:R-:W-:Y:S01]  /*9f10*/  FMUL.FTZ R42, R42, R240.reuse ;  /* 0x000000f02a2a7220 */ /* 0x080fe20000410000 */
[-C--:B------:R-:W-:Y:S01]  /*9f20*/  FMUL.FTZ R206, R44, R240.reuse ;  /* 0x000000f02cce7220 */ /* 0x080fe20000410000 */
[-C--:B------:R-:W-:Y:S01]  /*9f30*/  FMUL.FTZ R43, R43, R240.reuse ;  /* 0x000000f02b2b7220 */ /* 0x080fe20000410000 */
[-C--:B------:R-:W-:Y:S03]  /*9f40*/  FMUL.FTZ R45, R45, R240.reuse ;  /* 0x000000f02d2d7220 */ /* 0x080fe60000410000 */
[----:B------:R2:W1:Y:S01]  /*9f50*/  MUFU.TANH R159, R22 ;  /* 0x00000016009f7308 */ /* 0x0004620000002400 */
[-C--:B------:R-:W-:Y:S01]  /*9f60*/  FMUL.FTZ R46, R46, R240.reuse ;  /* 0x000000f02e2e7220 */ /* 0x080fe20000410000 */
        /* <DEDUP_REMOVED lines=93> */
[----:B------:R-:W-:Y:S07]  /*a540*/  IMAD.MOV R11, RZ, RZ, -R11 ;  /* 0x000000ffff0b7224 */ /* 0x000fee00078e0a0b */
[----:B--2---:R-:W2:Y:S02]  /*a550*/  MUFU.RCP R4, R6 ;  /* 0x0000000600047308 */ /* 0x004ea40000001000 */
[----:B--2---:R-:W-:Y:S02]  /*a560*/  VIADD R18, R4, 0xffffffe ;  /* 0x0ffffffe04127836 */ /* 0x004fe40000000000 */
[----:B------:R-:W-:Y:S06]  /*a570*/  VIADD R6, R232, 0xffffff80 ;  /* 0xffffff80e8067836 */ /* 0x000fec0000000000 */
[----:B------:R-:W2:Y:S02]  /*a580*/  F2I.FTZ.U32.TRUNC.NTZ R19, R18 ;  /* 0x0000001200137305 */ /* 0x000ea4000021f000 */
[--C-:B--2---:R-:W-:Y:S01]  /*a590*/  IMAD.MOV R4, RZ, RZ, -R19.reuse ;  /* 0x000000ffff047224 */ /* 0x104fe200078e0a13 */
[----:B------:R-:W-:Y:S03]  /*a5a0*/  MOV R18, RZ ;  /* 0x000000ff00127202 */ /* 0x000fe60000000f00 */
[----:B------:R-:W-:Y:S01]  /*a5b0*/  IMAD R15, R4, R13, RZ ;  /* 0x0000000d040f7224 */ /* 0x000fe200078e02ff */
[----:B------:R-:W-:Y:S02]  /*a5c0*/  IABS R4, R6 ;  /* 0x0000000600047213 */ /* 0x000fe40000000000 */
[----:B------:R-:W-:Y:S01]  /*a5d0*/  LOP3.LUT R6, R6, R17, RZ, 0x3c, !PT ;  /* 0x0000001106067212 */ /* 0x000fe200078e3cff */
[----:B------:R-:W-:Y:S02]  /*a5e0*/  IMAD.HI.U32 R15, R19, R15, R18 ;  /* 0x0000000f130f7227 */ /* 0x000fe400078e0012 */
[----:B------:R-:W2:Y:S04]  /*a5f0*/  LD.E.64 R18, desc[UR4][R2.64+0x38] ;  /* 0x0000380402127980 */ /* 0x000ea8000c101b00 */
[C---:B------:R-:W-:Y:S04]  /*a600*/  IMAD.HI.U32 R12, R15.reuse, R10, RZ ;  /* 0x0000000a0f0c7227 */ /* 0x040fe800078e00ff */
[-C--:B------:R-:W-:Y:S02]  /*a610*/  IMAD R10, R12, R11.reuse, R10 ;  /* 0x0000000b0c0a7224 */ /* 0x080fe400078e020a */
        /* <DEDUP_REMOVED lines=17> */
[C---:B------:R-:W-:Y:S03]  /*a730*/  SEL R13, R4.reuse, R12, !P6 ;  /* 0x0000000c040d7207 */ /* 0x040fe60007000000 */
        /* <DEDUP_REMOVED lines=23> */
.L_x_857:
[----:B------:R-:W-:Y:S05]  /*a8b0*/  BSYNC.RECONVERGENT B0 ;  /* 0x0000000000007941 */ /* 0x000fea0003800200 */
.L_x_856:
        /* <DEDUP_REMOVED lines=45> */
[-C--:B---3--:R-:W-:Y:S03]  /*ab90*/  IADD3 R12, P5, PT, R14, R5.reuse, RZ ;  /* 0x000000050e0c7210 */ /* 0x088fe60007fbe0ff */
        /* <DEDUP_REMOVED lines=11> */
[----:B----4-:R-:W-:Y:S03]  /*ac50*/  IADD3 R18, P0, PT, R12, R5, RZ ;  /* 0x000000050c127210 */ /* 0x010fe60007f1e0ff */
        /* <DEDUP_REMOVED lines=38> */
.L_x_855:
[----:B------:R-:W-:Y:S05]  /*aec0*/  BSYNC.RECONVERGENT B1 ;  /* 0x0000000000017941 */ /* 0x000fea0003800200 */
.L_x_854:
        /* <DEDUP_REMOVED lines=39> */
[----:B------:R-:W-:Y:S05]  /*b140*/  IADD3 R144, PT, PT, R146, 0xc040, RZ ;  /* 0x0000c04092907810 */ /* 0x000fea0007ffe0ff */
[----:B------:R-:W-:Y:S01]  /*b150*/  LDSM.16.MT88.4 R44, [R146+0x10000] ;  /* 0x01000000922c783b */ /* 0x000fe20000004200 */
[----:B-1----:R-:W-:Y:S07]  /*b160*/  FMNMX.FTZ R11, R13, R10, !PT ;  /* 0x0000000a0d0b7209 */ /* 0x002fee0007810000 */
[----:B------:R-:W-:Y:S01]  /*b170*/  LDSM.16.MT88.4 R12, [R146+0xc000] ;  /* 0x00c00000920c783b */ /* 0x000fe20000004200 */
[----:B--2---:R-:W-:Y:S07]  /*b180*/  FMNMX.FTZ R6, R5, R4, !PT ;  /* 0x0000000405067209 */ /* 0x004fee0007810000 */
[----:B------:R-:W1:Y:S08]  /*b190*/  SHFL.BFLY PT, R134, R11, 0x1, 0x1f ;  /* 0x0c201f000b867f89 */ /* 0x000e7000000e0000 */
[----:B------:R-:W2:Y:S01]  /*b1a0*/  SHFL.BFLY PT, R133, R6, 0x1, 0x1f ;  /* 0x0c201f0006857f89 */ /* 0x000ea200000e0000 */
        /* <DEDUP_REMOVED lines=19> */
[----:B------:R-:W-:Y:S01]  /*b2e0*/  IADD3 R8, PT, PT, R146, 0xc000, RZ ;  /* 0x0000c00092087810 */ /* 0x000fe20007ffe0ff */
[-CC-:B------:R-:W-:Y:S01]  /*b2f0*/  FFMA.FTZ R152, R147, R135.reuse, -R154.reuse ;  /* 0x0000008793987223 */ /* 0x180fe2000001089a */
[-CC-:B------:R-:W-:Y:S01]  /*b300*/  FFMA.FTZ R148, R9, R135.reuse, -R154.reuse ;  /* 0x0000008709947223 */ /* 0x180fe2000001089a */
[-CC-:B------:R-:W-:Y:S01]  /*b310*/  FFMA.FTZ R151, R151, R135.reuse, -R154.reuse ;  /* 0x0000008797977223 */ /* 0x180fe2000001089a */
[-CC-:B------:R-:W-:Y:S01]  /*b320*/  FFMA.FTZ R147, R7, R135.reuse, -R154.reuse ;  /* 0x0000008707937223 */ /* 0x180fe2000001089a */
[----:B------:R-:W3:Y:S01]  /*b330*/  MUFU.EX2 R132, R132 ;  /* 0x0000008400847308 */ /* 0x000ee20000000800 */
[----:B------:R-:W-:Y:S01]  /*b340*/  @P2 IADD3 R144, PT, PT, R8, -0x40, RZ ;  /* 0xffffffc008902810 */ /* 0x000fe20007ffe0ff */
[----:B------:R-:W-:Y:S01]  /*b350*/  LDSM.16.MT88.4 R52, [R141+0x10000] ;  /* 0x010000008d34783b */ /* 0x000fe20000004200 */
[-C--:B------:R-:W-:Y:S01]  /*b360*/  FFMA.FTZ R172, R248, R135.reuse, -R154 ;  /* 0x00000087f8ac7223 */ /* 0x080fe2000001089a */
[--C-:B------:R-:W-:Y:S01]  /*b370*/  FFMA.FTZ R158, R158, R135, -R156.reuse ;  /* 0x000000879e9e7223 */ /* 0x100fe2000001089c */
[C---:B-1----:R-:W-:Y:S01]  /*b380*/  FMUL.FTZ R6, R0.reuse, R130 ;  /* 0x0000008200067220 */ /* 0x042fe20000410000 */
[C---:B------:R-:W-:Y:S01]  /*b390*/  FMUL.FTZ R7, R0.reuse, R131 ;  /* 0x0000008300077220 */ /* 0x040fe20000410000 */
[C---:B------:R-:W-:Y:S03]  /*b3a0*/  FMUL.FTZ R10, R0.reuse, R126 ;  /* 0x0000007e000a7220 */ /* 0x040fe60000410000 */
[----:B------:R-:W-:Y:S01]  /*b3b0*/  MUFU.EX2 R153, R153 ;  /* 0x0000009900997308 */ /* 0x000fe20000000800 */
[C---:B------:R-:W-:Y:S01]  /*b3c0*/  FMUL.FTZ R11, R0.reuse, R127 ;  /* 0x0000007f000b7220 */ /* 0x040fe20000410000 */
[----:B------:R-:W1:Y:S01]  /*b3d0*/  LDSM.16.MT88.4 R28, [R144] ;  /* 0x00000000901c783b */ /* 0x000e620000004200 */
[----:B------:R-:W-:Y:S01]  /*b3e0*/  IADD3 R211, PT, PT, R211, R144, RZ ;  /* 0x00000090d3d37210 */ /* 0x000fe20007ffe0ff */
[C---:B------:R-:W-:Y:S01]  /*b3f0*/  FMUL.FTZ R18, R0.reuse, R118 ;  /* 0x0000007600127220 */ /* 0x040fe20000410000 */
[C---:B------:R-:W-:Y:S01]  /*b400*/  FMUL.FTZ R19, R0.reuse, R119 ;  /* 0x0000007700137220 */ /* 0x040fe20000410000 */
[C---:B------:R-:W-:Y:S01]  /*b410*/  FMUL.FTZ R26, R0.reuse, R110 ;  /* 0x0000006e001a7220 */ /* 0x040fe20000410000 */
[----:B------:R-:W-:Y:S03]  /*b420*/  FMUL.FTZ R27, R0, R111 ;  /* 0x0000006f001b7220 */ /* 0x000fe60000410000 */
[----:B------:R-:W4:Y:S01]  /*b430*/  MUFU.EX2 R145, R145 ;  /* 0x0000009100917308 */ /* 0x000f220000000800 */
[C---:B---3--:R-:W-:Y:S01]  /*b440*/  FMUL.FTZ R4, R132.reuse, R128 ;  /* 0x0000008084047220 */ /* 0x048fe20000410000 */
[C---:B------:R-:W-:Y:S01]  /*b450*/  FMUL.FTZ R5, R132.reuse, R129 ;  /* 0x0000008184057220 */ /* 0x040fe20000410000 */
[C---:B------:R-:W-:Y:S01]  /*b460*/  FMUL.FTZ R8, R132.reuse, R124 ;  /* 0x0000007c84087220 */ /* 0x040fe20000410000 */
[C---:B------:R-:W-:Y:S01]  /*b470*/  FMUL.FTZ R9, R132.reuse, R125 ;  /* 0x0000007d84097220 */ /* 0x040fe20000410000 */
[----:B------:R-:W3:Y:S01]  /*b480*/  LDSM.16.MT88.4 R36, [R211] ;  /* 0x00000000d324783b */ /* 0x000ee20000004200 */
[C---:B------:R-:W-:Y:S01]  /*b490*/  FMUL.FTZ R16, R132.reuse, R116 ;  /* 0x0000007484107220 */ /* 0x040fe20000410000 */
[C---:B------:R-:W-:Y:S03]  /*b4a0*/  FMUL.FTZ R17, R132.reuse, R117 ;  /* 0x0000007584117220 */ /* 0x040fe60000410000 */
[----:B------:R-:W-:Y:S01]  /*b4b0*/  MUFU.EX2 R151, R151 ;  /* 0x0000009700977308 */ /* 0x000fe20000000800 */
[C---:B------:R-:W-:Y:S01]  /*b4c0*/  FMUL.FTZ R24, R132.reuse, R108 ;  /* 0x0000006c84187220 */ /* 0x040fe20000410000 */
[----:B------:R-:W-:Y:S01]  /*b4d0*/  FMUL.FTZ R25, R132, R109 ;  /* 0x0000006d84197220 */ /* 0x000fe20000410000 */
[C---:B------:R-:W-:Y:S01]  /*b4e0*/  FMUL.FTZ R34, R0.reuse, R102 ;  /* 0x0000006600227220 */ /* 0x040fe20000410000 */
[----:B------:R-:W-:Y:S01]  /*b4f0*/  FMUL.FTZ R35, R0, R103 ;  /* 0x0000006700237220 */ /* 0x000fe20000410000 */
[----:B------:R-:W5:Y:S01]  /*b500*/  LDSM.16.MT88.4 R60, [R144+0x4000] ;  /* 0x00400000903c783b */ /* 0x000f620000004200 */
[C---:B------:R-:W-:Y:S01]  /*b510*/  FMUL.FTZ R32, R132.reuse, R100 ;  /* 0x0000006484207220 */ /* 0x040fe20000410000 */
[----:B------:R-:W-:Y:S03]  /*b520*/  FMUL.FTZ R33, R132, R101 ;  /* 0x0000006584217220 */ /* 0x000fe60000410000 */
[----:B------:R-:W2:Y:S01]  /*b530*/  MUFU.EX2 R152, R152 ;  /* 0x0000009800987308 */ /* 0x000ea20000000800 */
[----:B----4-:R-:W-:Y:S01]  /*b540*/  F2FP.F16.F32.PACK_AB R128, R145, R153 ;  /* 0x000000999180723e */ /* 0x010fe200000000ff */
[C---:B------:R-:W-:Y:S01]  /*b550*/  FMUL.FTZ R42, R0.reuse, R94 ;  /* 0x0000005e002a7220 */ /* 0x040fe20000410000 */
[----:B------:R-:W-:Y:S01]  /*b560*/  FMUL.FTZ R43, R0, R95 ;  /* 0x0000005f002b7220 */ /* 0x000fe20000410000 */
[C---:B------:R-:W-:Y:S01]  /*b570*/  FMUL.FTZ R40, R132.reuse, R92 ;  /* 0x0000005c84287220 */ /* 0x040fe20000410000 */
[----:B------:R-:W-:Y:S01]  /*b580*/  LDSM.16.MT88.4 R124, [R146+0xf800] ;  /* 0x00f80000927c783b */ /* 0x000fe20000004200 */
[----:B------:R-:W-:Y:S01]  /*b590*/  FMUL.FTZ R41, R132, R93 ;  /* 0x0000005d84297220 */ /* 0x000fe20000410000 */
[C---:B------:R-:W-:Y:S03]  /*b5a0*/  FMUL.FTZ R50, R0.reuse, R86 ;  /* 0x0000005600327220 */ /* 0x040fe60000410000 */
[----:B------:R-:W-:Y:S01]  /*b5b0*/  MUFU.EX2 R150, R150 ;  /* 0x0000009600967308 */ /* 0x000fe20000000800 */
[----:B------:R-:W-:Y:S01]  /*b5c0*/  FMUL.FTZ R51, R0, R87 ;  /* 0x0000005700337220 */ /* 0x000fe20000410000 */
[C---:B------:R-:W-:Y:S01]  /*b5d0*/  FMUL.FTZ R48, R132.reuse, R84 ;  /* 0x0000005484307220 */ /* 0x040fe20000410000 */
[----:B------:R-:W-:Y:S01]  /*b5e0*/  FMUL.FTZ R49, R132, R85 ;  /* 0x0000005584317220 */ /* 0x000fe20000410000 */
[C---:B------:R-:W-:Y:S01]  /*b5f0*/  FMUL.FTZ R58, R0.reuse, R78 ;  /* 0x0000004e003a7220 */ /* 0x040fe20000410000 */
[----:B------:R-:W4:Y:S01]  /*b600*/  LDSM.16.MT88.4 R84, [R211+0x4000] ;  /* 0x00400000d354783b */ /* 0x000f220000004200 */
[----:B------:R-:W-:Y:S01]  /*b610*/  FMUL.FTZ R59, R0, R79 ;  /* 0x0000004f003b7220 */ /* 0x000fe20000410000 */
[----:B------:R-:W-:Y:S03]  /*b620*/  FMUL.FTZ R56, R132, R76 ;  /* 0x0000004c84387220 */ /* 0x000fe60000410000 */
[----:B------:R-:W1:Y:S01]  /*b630*/  MUFU.EX2 R149, R149 ;  /* 0x0000009500957308 */ /* 0x000e620000000800 */
[----:B--2---:R-:W-:Y:S01]  /*b640*/  F2FP.F16.F32.PACK_AB R129, R152, R151 ;  /* 0x000000979881723e */ /* 0x004fe200000000ff */
[----:B------:R-:W-:Y:S01]  /*b650*/  FMUL.FTZ R57, R132, R77 ;  /* 0x0000004d84397220 */ /* 0x000fe20000410000 */
[C---:B------:R-:W-:Y:S01]  /*b660*/  FMUL.FTZ R66, R0.reuse, R70 ;  /* 0x0000004600427220 */ /* 0x040fe20000410000 */
[----:B------:R-:W-:Y:S01]  /*b670*/  FMUL.FTZ R67, R0, R71 ;  /* 0x0000004700437220 */ /* 0x000fe20000410000 */
[----:B------:R-:W2:Y:S01]  /*b680*/  LDSM.16.MT88.4 R76, [R146+0xc800] ;  /* 0x00c80000924c783b */ /* 0x000ea20000004200 */
[C---:B------:R-:W-:Y:S01]  /*b690*/  FMUL.FTZ R64, R132.reuse, R68 ;  /* 0x0000004484407220 */ /* 0x040fe20000410000 */
[----:B------:R-:W-:Y:S03]  /*b6a0*/  FMUL.FTZ R65, R132, R69 ;  /* 0x0000004584417220 */ /* 0x000fe60000410000 */
[----:B------:R-:W-:Y:S01]  /*b6b0*/  MUFU.EX2 R148, R148 ;  /* 0x0000009400947308 */ /* 0x000fe20000000800 */
[-CC-:B------:R-:W-:Y:S01]  /*b6c0*/  FFMA.FTZ R155, R155, R135.reuse, -R156.reuse ;  /* 0x000000879b9b7223 */ /* 0x180fe2000001089c */
[-C--:B------:R-:W-:Y:S01]  /*b6d0*/  FFMA.FTZ R162, R162, R135.reuse, -R156 ;  /* 0x00000087a2a27223 */ /* 0x080fe2000001089c */
[-CC-:B------:R-:W-:Y:S01]  /*b6e0*/  FFMA.FTZ R164, R187, R135.reuse, -R154.reuse ;  /* 0x00000087bba47223 */ /* 0x180fe2000001089a */
[-C--:B------:R-:W-:Y:S01]  /*b6f0*/  FFMA.FTZ R165, R165, R135.reuse, -R154 ;  /* 0x00000087a5a57223 */ /* 0x080fe2000001089a */
[----:B------:R-:W-:Y:S01]  /*b700*/  LDSM.16.MT88.4 R92, [R141+0xd000] ;  /* 0x00d000008d5c783b */ /* 0x000fe20000004200 */
[-CC-:B------:R-:W-:Y:S01]  /*b710*/  FFMA.FTZ R171, R171, R135.reuse, -R156.reuse ;  /* 0x00000087abab7223 */ /* 0x180fe2000001089c */
[-CC-:B------:R-:W-:Y:S03]  /*b720*/  FFMA.FTZ R168, R250, R135.reuse, -R156.reuse ;  /* 0x00000087faa87223 */ /* 0x180fe6000001089c */
[----:B------:R-:W3:Y:S01]  /*b730*/  MUFU.EX2 R147, R147 ;  /* 0x0000009300937308 */ /* 0x000ee20000000800 */
[----:B-1----:R-:W-:Y:S01]  /*b740*/  F2FP.F16.F32.PACK_AB R130, R149, R150 ;  /* 0x000000969582723e */ /* 0x002fe200000000ff */
[-C--:B------:R-:W-:Y:S01]  /*b750*/  FFMA.FTZ R179, R179, R135.reuse, -R156 ;  /* 0x00000087b3b37223 */ /* 0x080fe2000001089c */
[-CC-:B------:R-:W-:Y:S01]  /*b760*/  FFMA.FTZ R183, R183, R135.reuse, -R154.reuse ;  /* 0x00000087b7b77223 */ /* 0x180fe2000001089a */
[-CC-:B------:R-:W-:Y:S01]  /*b770*/  FFMA.FTZ R176, R244, R135.reuse, -R154.reuse ;  /* 0x00000087f4b07223 */ /* 0x180fe2000001089a */
[----:B------:R-:W-:Y:S01]  /*b780*/  LDSM.16.MT88.4 R116, [R141+0xf800] ;  /* 0x00f800008d74783b */ /* 0x000fe20000004200 */
[-CC-:B------:R-:W-:Y:S01]  /*b790*/  FFMA.FTZ R180, R169, R135.reuse, -R154.reuse ;  /* 0x00000087a9b47223 */ /* 0x180fe2000001089a */
[-C--:B------:R-:W-:Y:S03]  /*b7a0*/  FFMA.FTZ R184, R163, R135.reuse, -R154 ;  /* 0x00000087a3b87223 */ /* 0x080fe6000001089a */
[----:B------:R-:W-:Y:S01]  /*b7b0*/  MUFU.EX2 R172, R172 ;  /* 0x000000ac00ac7308 */ /* 0x000fe20000000800 */
[-CC-:B------:R-:W-:Y:S01]  /*b7c0*/  FFMA.FTZ R169, R206, R135.reuse, -R156.reuse ;  /* 0x00000087cea97223 */ /* 0x180fe2000001089c */
[-CC-:B------:R-:W-:Y:S01]  /*b7d0*/  FFMA.FTZ R163, R198, R135.reuse, -R156.reuse ;  /* 0x00000087c6a37223 */ /* 0x180fe2000001089c */
[-CC-:B------:R-:W-:Y:S01]  /*b7e0*/  FFMA.FTZ R187, R249, R135.reuse, -R156.reuse ;  /* 0x00000087f9bb7223 */ /* 0x180fe2000001089c */
[-C--:B------:R-:W-:Y:S01]  /*b7f0*/  FFMA.FTZ R190, R245, R135.reuse, -R156 ;  /* 0x00000087f5be7223 */ /* 0x080fe2000001089c */
[----:B------:R-:W-:Y:S01]  /*b800*/  LDSM.16.MT88.4 R108, [R144+0x3800] ;  /* 0x00380000906c783b */ /* 0x000fe20000004200 */
[-C--:B------:R-:W-:Y:S01]  /*b810*/  FFMA.FTZ R201, R205, R135.reuse, -R154 ;  /* 0x00000087cdc97223 */ /* 0x080fe2000001089a */
[-C--:B------:R-:W-:Y:S03]  /*b820*/  FFMA.FTZ R199, R199, R135.reuse, -R156 ;  /* 0x00000087c7c77223 */ /* 0x080fe6000001089c */
[----:B------:R-:W-:Y:S01]  /*b830*/  MUFU.EX2 R158, R158 ;  /* 0x0000009e009e7308 */ /* 0x000fe20000000800 */
[----:B---3--:R-:W-:Y:S01]  /*b840*/  F2FP.F16.F32.PACK_AB R131, R147, R148 ;  /* 0x000000949383723e */ /* 0x008fe200000000ff */
[-CC-:B------:R-:W-:Y:S01]  /*b850*/  FFMA.FTZ R197, R197, R135.reuse, -R154.reuse ;  /* 0x00000087c5c57223 */ /* 0x180fe2000001089a */
[-C--:B------:R-:W-:Y:S01]  /*b860*/  FFMA.FTZ R198, R195, R135.reuse, -R154 ;  /* 0x00000087c3c67223 */ /* 0x080fe2000001089a */
[-CC-:B------:R-:W-:Y:S01]  /*b870*/  FFMA.FTZ R191, R191, R135.reuse, -R156.reuse ;  /* 0x00000087bfbf7223 */ /* 0x180fe2000001089c */
[----:B------:R-:W-:Y:S01]  /*b880*/  LDSM.16.MT88.4 R100, [R211+0x3800] ;  /* 0x00380000d364783b */ /* 0x000fe20000004200 */
[-C--:B------:R-:W-:Y:S01]  /*b890*/  FFMA.FTZ R200, R193, R135.reuse, -R156 ;  /* 0x00000087c1c87223 */ /* 0x080fe2000001089c */
[--C-:B------:R-:W-:Y:S01]  /*b8a0*/  FFMA.FTZ R139, R139, R135, -R154.reuse ;  /* 0x000000878b8b7223 */ /* 0x100fe2000001089a */
        /* <DEDUP_REMOVED lines=9> */
[-C--:B------:R-:W-:Y:S01]  /*b940*/  FFMA.FTZ R189, R189, R135.reuse, -R156 ;  /* 0x00000087bdbd7223 */ /* 0x080fe2000001089c */
[----:B------:R-:W-:Y:S01]  /*b950*/  FFMA.FTZ R137, R137, R135, -R154 ;  /* 0x0000008789897223 */ /* 0x000fe2000001089a */
[----:B------:R-:W-:Y:S01]  /*b960*/  FFMA.FTZ R151, R0, R241, R151 ;  /* 0x000000f100977223 */ /* 0x000fe20000010097 */
[C---:B------:R-:W-:Y:S04]  /*b970*/  FFMA.FTZ R153, R132.reuse, R243, R153 ;  /* 0x000000f384997223 */ /* 0x040fe80000010099 */
[----:B------:R-:W-:Y:S01]  /*b980*/  MUFU.EX2 R164, R164 ;  /* 0x000000a400a47308 */ /* 0x000fe20000000800 */
[----:B------:R-:W-:Y:S01]  /*b990*/  ISETP.NE.AND P0, PT, R231, -0x1, PT ;  /* 0xffffffffe700780c */ /* 0x000fe20003f05270 */
        /* <DEDUP_REMOVED lines=12> */
[----:B------:R-:W-:Y:S01]  /*ba60*/  FADD.FTZ R147, R147, R148 ;  /* 0x0000009493937221 */ /* 0x000fe20000010000 */
        /* <DEDUP_REMOVED lines=11> */
[-CC-:B------:R-:W-:Y:S01]  /*bb20*/  FFMA.FTZ R107, R170, R135.reuse, -R154.reuse ;  /* 0x00000087aa6b7223 */ /* 0x180fe2000001089a */
[-C--:B------:R-:W-:Y:S01]  /*bb30*/  FFMA.FTZ R170, R185, R135.reuse, -R154 ;  /* 0x00000087b9aa7223 */ /* 0x080fe2000001089a */
[-C--:B------:R-:W-:Y:S01]  /*bb40*/  FFMA.FTZ R174, R181, R135.reuse, -R156 ;  /* 0x00000087b5ae7223 */ /* 0x080fe2000001089c */
[----:B------:R-:W-:Y:S01]  /*bb50*/  FFMA.FTZ R181, R175, R135, -R154 ;  /* 0x00000087afb57223 */ /* 0x000fe2000001089a */
        /* <DEDUP_REMOVED lines=14> */
[-CC-:B------:R-:W-:Y:S01]  /*bc40*/  FFMA.FTZ R157, R166, R135.reuse, -R156.reuse ;  /* 0x00000087a69d7223 */ /* 0x180fe2000001089c */
[----:B------:R-:W-:Y:S03]  /*bc50*/  FFMA.FTZ R166, R177, R135, -R156 ;  /* 0x00000087b1a67223 */ /* 0x000fe6000001089c */
[----:B------:R-:W-:Y:S01]  /*bc60*/  MUFU.EX2 R96, R96 ;  /* 0x0000006000607308 */ /* 0x000fe20000000800 */
[C---:B------:R-:W-:Y:S03]  /*bc70*/  HMMA.16816.F32 R36, R128.reuse, R44, R36 ;  /* 0x0000002c8024723c */ /* 0x040fe60000001824 */
[C---:B------:R-:W-:Y:S01]  /*bc80*/  FMUL.FTZ R44, R132.reuse, R88 ;  /* 0x00000058842c7220 */ /* 0x040fe20000410000 */
[----:B------:R-:W-:Y:S01]  /*bc90*/  FMUL.FTZ R45, R132, R89 ;  /* 0x00000059842d7220 */ /* 0x000fe20000410000 */
[-C--:B------:R-:W-:Y:S01]  /*bca0*/  FFMA.FTZ R177, R252, R135.reuse, -R154 ;  /* 0x00000087fcb17223 */ /* 0x080fe2000001089a */
[--C-:B------:R-:W-:Y:S03]  /*bcb0*/  FFMA.FTZ R178, R173, R135, -R156.reuse ;  /* 0x00000087adb27223 */ /* 0x100fe6000001089c */
[----:B------:R-:W1:Y:S01]  /*bcc0*/  MUFU.EX2 R97, R97 ;  /* 0x0000006100617308 */ /* 0x000e620000000800 */
[C---:B------:R-:W-:Y:S03]  /*bcd0*/  HMMA.16816.F32 R40, R128.reuse, R46, R40 ;  /* 0x0000002e8028723c */ /* 0x040fe60000001828 */
[C---:B------:R-:W-:Y:S01]  /*bce0*/  FMUL.FTZ R46, R0.reuse, R90 ;  /* 0x0000005a002e7220 */ /* 0x040fe20000410000 */
[----:B------:R-:W-:Y:S01]  /*bcf0*/  FMUL.FTZ R47, R0, R91 ;  /* 0x0000005b002f7220 */ /* 0x000fe20000410000 */
[-CC-:B------:R-:W-:Y:S01]  /*bd00*/  FFMA.FTZ R185, R246, R135.reuse, -R156.reuse ;  /* 0x00000087f6b97223 */ /* 0x180fe2000001089c */
[----:B------:R-:W-:Y:S03]  /*bd10*/  LDSM.16.MT88.4 R88, [R144+0x800] ;  /* 0x000800009058783b */ /* 0x000fe60000004200 */
[----:B------:R-:W3:Y:S01]  /*bd20*/  MUFU.EX2 R98, R98 ;  /* 0x0000006200627308 */ /* 0x000ee20000000800 */
[-C--:B------:R-:W-:Y:S01]  /*bd30*/  FFMA.FTZ R175, R242, R135.reuse, -R156 ;  /* 0x00000087f2af7223 */ /* 0x080fe2000001089c */
[-C--:B------:R-:W-:Y:S01]  /*bd40*/  FFMA.FTZ R173, R216, R135.reuse, -R154 ;  /* 0x00000087d8ad7223 */ /* 0x080fe2000001089a */
[--C-:B------:R-:W-:Y:S01]  /*bd50*/  FFMA.FTZ R182, R167, R135, -R156.reuse ;  /* 0x00000087a7b67223 */ /* 0x100fe2000001089c */
        /* <DEDUP_REMOVED lines=9> */
[----:B---3--:R-:W-:Y:S01]  /*bdf0*/  F2FP.F16.F32.PACK_AB R69, R105, R98 ;  /* 0x000000626945723e */ /* 0x008fe200000000ff */
[----:B------:R-:W3:Y:S02]  /*be00*/  LDSM.16.MT88.4 R80, [R141+0xc800] ;  /* 0x00c800008d50783b */ /* 0x000ee40000004200 */
[----:B------:R-:W-:Y:S01]  /*be10*/  MUFU.EX2 R106, R106 ;  /* 0x0000006a006a7308 */ /* 0x000fe20000000800 */
[-CC-:B------:R-:W-:Y:S01]  /*be20*/  FFMA.FTZ R167, R204, R135.reuse, -R154.reuse ;  /* 0x00000087cca77223 */ /* 0x180fe2000001089a */
[-CC-:B------:R-:W-:Y:S01]  /*be30*/  FFMA.FTZ R161, R196, R135.reuse, -R154.reuse ;  /* 0x00000087c4a17223 */ /* 0x180fe2000001089a */
[--C-:B------:R-:W-:Y:S01]  /*be40*/  FFMA.FTZ R188, R251, R135, -R154.reuse ;  /* 0x00000087fbbc7223 */ /* 0x100fe2000001089a */
[C---:B-----5:R-:W-:Y:S03]  /*be50*/  HMMA.16816.F32 R52, R128.reuse, R60, R52 ;  /* 0x0000003c8034723c */ /* 0x060fe60000001834 */
        /* <DEDUP_REMOVED lines=8> */
[-CC-:B------:R-:W-:Y:S01]  /*bee0*/  FFMA.FTZ R196, R207, R135.reuse, -R156.reuse ;  /* 0x00000087cfc47223 */ /* 0x180fe2000001089c */
[----:B------:R-:W5:Y:S02]  /*bef0*/  LDSM.16.MT88.4 R72, [R211+0x800] ;  /* 0x00080000d348783b */ /* 0x000f640000004200 */
[----:B------:R-:W-:Y:S01]  /*bf00*/  MUFU.EX2 R160, R160 ;  /* 0x000000a000a07308 */ /* 0x000fe20000000800 */
[-C--:B------:R-:W-:Y:S01]  /*bf10*/  FFMA.FTZ R156, R194, R135.reuse, -R156 ;  /* 0x00000087c29c7223 */ /* 0x080fe2000001089c */
[----:B------:R-:W-:Y:S01]  /*bf20*/  FFMA.FTZ R154, R136, R135, -R154 ;  /* 0x00000087889a7223 */ /* 0x000fe2000001089a */
[----:B------:R-:W-:Y:S01]  /*bf30*/  FADD.FTZ R98, R98, R147 ;  /* 0x0000009362627221 */ /* 0x000fe20000010000 */
[C---:B----4-:R-:W-:Y:S03]  /*bf40*/  HMMA.16816.F32 R60, R128.reuse, R84, R60 ;  /* 0x00000054803c723c */ /* 0x050fe6000000183c */
[----:B------:R-:W-:Y:S01]  /*bf50*/  FADD.FTZ R105, R105, R98 ;  /* 0x0000006269697221 */ /* 0x000fe20000010000 */
[----:B-1----:R-:W-:Y:S02]  /*bf60*/  F2FP.F16.F32.PACK_AB R71, R107, R106 ;  /* 0x0000006a6b47723e */ /* 0x002fe400000000ff */
[----:B------:R-:W1:Y:S01]  /*bf70*/  MUFU.EX2 R159, R159 ;  /* 0x0000009f009f7308 */ /* 0x000e620000000800 */
[----:B------:R-:W-:Y:S01]  /*bf80*/  FADD.FTZ R149, R149, R150 ;  /* 0x0000009695957221 */ /* 0x000fe20000010000 */
[----:B------:R-:W-:Y:S01]  /*bf90*/  FADD.FTZ R106, R106, R105 ;  /* 0x000000696a6a7221 */ /* 0x000fe20000010000 */
[----:B------:R-:W-:Y:S01]  /*bfa0*/  HMMA.16816.F32 R64, R128, R86, R64 ;  /* 0x000000568040723c */ /* 0x000fe20000001840 */
[----:B------:R-:W-:Y:S02]  /*bfb0*/  LDSM.16.MT88.4 R84, [R144+0x4800] ;  /* 0x004800009054783b */ /* 0x000fe40000004200 */
[----:B------:R-:W-:Y:S01]  /*bfc0*/  FADD.FTZ R107, R107, R106 ;  /* 0x0000006a6b6b7221 */ /* 0x000fe20000010000 */
[----:B------:R-:W-:Y:S03]  /*bfd0*/  FADD.FTZ R96, R96, R149 ;  /* 0x0000009560607221 */ /* 0x000fe60000010000 */
[----:B------:R-:W4:Y:S01]  /*bfe0*/  MUFU.EX2 R157, R157 ;  /* 0x0000009d009d7308 */ /* 0x000f220000000800 */
[C---:B--2---:R-:W-:Y:S09]  /*bff0*/  HMMA.16816.F32 R4, R68.reuse, R76, R4 ;  /* 0x0000004c4404723c */ /* 0x044ff20000001804 */
[----:B------:R-:W2:Y:S01]  /*c000*/  MUFU.EX2 R166, R166 ;  /* 0x000000a600a67308 */ /* 0x000ea20000000800 */
[----:B------:R-:W-:Y:S01]  /*c010*/  FADD.FTZ R97, R97, R96 ;  /* 0x0000006061617221 */ /* 0x000fe20000010000 */
[C---:B------:R-:W-:Y:S01]  /*c020*/  HMMA.16816.F32 R8, R68.reuse, R78, R8 ;  /* 0x0000004e4408723c */ /* 0x040fe20000001808 */
[----:B------:R-:W1:Y:S02]  /*c030*/  LDSM.16.MT88.4 R76, [R146+0x10800] ;  /* 0x01080000924c783b */ /* 0x000e640000004200 */
[----:B------:R-:W-:Y:S05]  /*c040*/  FADD.FTZ R104, R104, R97 ;  /* 0x0000006168687221 */ /* 0x000fea0000010000 */
[----:B------:R-:W2:Y:S01]  /*c050*/  MUFU.EX2 R177, R177 ;  /* 0x000000b100b17308 */ /* 0x000ea20000000800 */
[----:B------:R-:W-:Y:S01]  /*c060*/  FADD.FTZ R99, R99, R104 ;  /* 0x0000006863637221 */ /* 0x000fe20000010000 */
[C---:B---3--:R-:W-:Y:S08]  /*c070*/  HMMA.16816.F32 R12, R68.reuse, R80, R12 ;  /* 0x00000050440c723c */ /* 0x048ff0000000180c */
[----:B------:R-:W3:Y:S01]  /*c080*/  MUFU.EX2 R179, R179 ;  /* 0x000000b300b37308 */ /* 0x000ee20000000800 */
[C---:B------:R-:W-:Y:S01]  /*c090*/  HMMA.16816.F32 R16, R68.reuse, R82, R16 ;  /* 0x000000524410723c */ /* 0x040fe20000001810 */
[----:B------:R-:W4:Y:S08]  /*c0a0*/  LDSM.16.MT88.4 R80, [R141+0x10800] ;  /* 0x010800008d50783b */ /* 0x000f300000004200 */
[----:B------:R-:W3:Y:S01]  /*c0b0*/  MUFU.EX2 R183, R183 ;  /* 0x000000b700b77308 */ /* 0x000ee20000000800 */
[C---:B------:R-:W-:Y:S09]  /*c0c0*/  HMMA.16816.F32 R20, R68.reuse, R88, R20 ;  /* 0x000000584414723c */ /* 0x040ff20000001814 */
[----:B------:R-:W-:Y:S01]  /*c0d0*/  MUFU.EX2 R185, R185 ;  /* 0x000000b900b97308 */ /* 0x000fe20000000800 */
[C---:B------:R-:W-:Y:S01]  /*c0e0*/  HMMA.16816.F32 R24, R68.reuse, R90, R24 ;  /* 0x0000005a4418723c */ /* 0x040fe20000001818 */
[----:B------:R-:W2:Y:S08]  /*c0f0*/  LDSM.16.MT88.4 R88, [R211+0x4800] ;  /* 0x00480000d358783b */ /* 0x000eb00000004200 */
[----:B------:R-:W3:Y:S01]  /*c100*/  MUFU.EX2 R174, R174 ;  /* 0x000000ae00ae7308 */ /* 0x000ee20000000800 */
[C---:B-----5:R-:W-:Y:S09]  /*c110*/  HMMA.16816.F32 R28, R68.reuse, R72, R28 ;  /* 0x00000048441c723c */ /* 0x060ff2000000181c */
[----:B------:R-:W-:Y:S01]  /*c120*/  MUFU.EX2 R176, R176 ;  /* 0x000000b000b07308 */ /* 0x000fe20000000800 */
[C---:B------:R-:W-:Y:S01]  /*c130*/  HMMA.16816.F32 R32, R68.reuse, R74, R32 ;  /* 0x0000004a4420723c */ /* 0x040fe20000001820 */
[----:B------:R-:W5:Y:S08]  /*c140*/  LDSM.16.MT88.4 R72, [R146+0xd000] ;  /* 0x00d000009248783b */ /* 0x000f700000004200 */
[----:B------:R-:W3:Y:S01]  /*c150*/  MUFU.EX2 R181, R181 ;  /* 0x000000b500b57308 */ /* 0x000ee20000000800 */
[C---:B-1----:R-:W-:Y:S09]  /*c160*/  HMMA.16816.F32 R36, R68.reuse, R76, R36 ;  /* 0x0000004c4424723c */ /* 0x042ff20000001824 */
[----:B------:R-:W-:Y:S01]  /*c170*/  MUFU.EX2 R175, R175 ;  /* 0x000000af00af7308 */ /* 0x000fe20000000800 */
[C---:B------:R-:W-:Y:S01]  /*c180*/  HMMA.16816.F32 R40, R68.reuse, R78, R40 ;  /* 0x0000004e4428723c */ /* 0x040fe20000001828 */
[----:B------:R-:W1:Y:S08]  /*c190*/  LDSM.16.MT88.4 R76, [R144+0x1000] ;  /* 0x00100000904c783b */ /* 0x000e700000004200 */
[----:B------:R-:W3:Y:S01]  /*c1a0*/  MUFU.EX2 R178, R178 ;  /* 0x000000b200b27308 */ /* 0x000ee20000000800 */
[C---:B----4-:R-:W-:Y:S09]  /*c1b0*/  HMMA.16816.F32 R44, R68.reuse, R80, R44 ;  /* 0x00000050442c723c */ /* 0x050ff2000000182c */
[----:B------:R-:W-:Y:S01]  /*c1c0*/  MUFU.EX2 R173, R173 ;  /* 0x000000ad00ad7308 */ /* 0x000fe20000000800 */
[C---:B------:R-:W-:Y:S01]  /*c1d0*/  HMMA.16816.F32 R48, R68.reuse, R82, R48 ;  /* 0x000000524430723c */ /* 0x040fe20000001830 */
[----:B------:R-:W4:Y:S08]  /*c1e0*/  LDSM.16.MT88.4 R80, [R211+0x1000] ;  /* 0x00100000d350783b */ /* 0x000f300000004200 */
[----:B------:R-:W3:Y:S01]  /*c1f0*/  MUFU.EX2 R180, R180 ;  /* 0x000000b400b47308 */ /* 0x000ee20000000800 */
[C---:B------:R-:W-:Y:S09]  /*c200*/  HMMA.16816.F32 R52, R68.reuse, R84, R52 ;  /* 0x000000544434723c */ /* 0x040ff20000001834 */
[----:B------:R-:W-:Y:S01]  /*c210*/  MUFU.EX2 R169, R169 ;  /* 0x000000a900a97308 */ /* 0x000fe20000000800 */
[C---:B------:R-:W-:Y:S01]  /*c220*/  HMMA.16816.F32 R56, R68.reuse, R86, R56 ;  /* 0x000000564438723c */ /* 0x040fe20000001838 */
[----:B------:R-:W-:Y:S08]  /*c230*/  LDSM.16.MT88.4 R84, [R144+0x5000] ;  /* 0x005000009054783b */ /* 0x000ff00000004200 */
[----:B------:R-:W3:Y:S01]  /*c240*/  MUFU.EX2 R182, R182 ;  /* 0x000000b600b67308 */ /* 0x000ee20000000800 */
[C---:B--2---:R-:W-:Y:S09]  /*c250*/  HMMA.16816.F32 R60, R68.reuse, R88, R60 ;  /* 0x00000058443c723c */ /* 0x044ff2000000183c */
[----:B------:R-:W-:Y:S01]  /*c260*/  MUFU.EX2 R167, R167 ;  /* 0x000000a700a77308 */ /* 0x000fe20000000800 */
[----:B------:R-:W-:Y:S01]  /*c270*/  HMMA.16816.F32 R64, R68, R90, R64 ;  /* 0x0000005a4440723c */ /* 0x000fe20000001840 */
[----:B------:R-:W-:Y:S02]  /*c280*/  LDSM.16.MT88.4 R88, [R211+0x5000] ;  /* 0x00500000d358783b */ /* 0x000fe40000004200 */
[----:B------:R-:W-:Y:S01]  /*c290*/  F2FP.F16.F32.PACK_AB R68, R155, R158 ;  /* 0x0000009e9b44723e */ /* 0x000fe200000000ff */
[----:B------:R-:W-:Y:S01]  /*c2a0*/  FADD.FTZ R158, R158, R99 ;  /* 0x000000639e9e7221 */ /* 0x000fe20000010000 */
[----:B------:R-:W-:Y:S04]  /*c2b0*/  F2FP.F16.F32.PACK_AB R69, R159, R160 ;  /* 0x000000a09f45723e */ /* 0x000fe800000000ff */
[----:B------:R-:W2:Y:S01]  /*c2c0*/  MUFU.EX2 R184, R184 ;  /* 0x000000b800b87308 */ /* 0x000ea20000000800 */
[----:B------:R-:W-:Y:S01]  /*c2d0*/  F2FP.F16.F32.PACK_AB R70, R162, R157 ;  /* 0x0000009da246723e */ /* 0x000fe200000000ff */
[----:B------:R-:W-:Y:S01]  /*c2e0*/  FADD.FTZ R160, R160, R107 ;  /* 0x0000006ba0a07221 */ /* 0x000fe20000010000 */
[----:B------:R-:W-:Y:S01]  /*c2f0*/  F2FP.F16.F32.PACK_AB R71, R165, R164 ;  /* 0x000000a4a547723e */ /* 0x000fe200000000ff */
[----:B------:R-:W-:Y:S02]  /*c300*/  FADD.FTZ R158, R155, R158 ;  /* 0x0000009e9b9e7221 */ /* 0x000fe40000010000 */
[----:B------:R-:W-:Y:S04]  /*c310*/  FADD.FTZ R159, R159, R160 ;  /* 0x000000a09f9f7221 */ /* 0x000fe80000010000 */
[----:B------:R-:W-:Y:S01]  /*c320*/  MUFU.EX2 R163, R163 ;  /* 0x000000a300a37308 */ /* 0x000fe20000000800 */
[----:B------:R-:W-:Y:S01]  /*c330*/  FADD.FTZ R157, R157, R158 ;  /* 0x0000009e9d9d7221 */ /* 0x000fe20000010000 */
[C---:B-----5:R-:W-:Y:S03]  /*c340*/  HMMA.16816.F32 R4, R68.reuse, R72, R4 ;  /* 0x000000484404723c */ /* 0x060fe60000001804 */
[----:B------:R-:W-:Y:S01]  /*c350*/  FADD.FTZ R0, R164, R159 ;  /* 0x0000009fa4007221 */ /* 0x000fe20000010000 */
[----:B------:R-:W-:Y:S04]  /*c360*/  FADD.FTZ R162, R162, R157 ;  /* 0x0000009da2a27221 */ /* 0x000fe80000010000 */
[----:B------:R-:W5:Y:S01]  /*c370*/  MUFU.EX2 R186, R186 ;  /* 0x000000ba00ba7308 */ /* 0x000f620000000800 */
[----:B------:R-:W-:Y:S01]  /*c380*/  FADD.FTZ R0, R165, R0 ;  /* 0x00000000a5007221 */ /* 0x000fe20000010000 */
[C---:B------:R-:W-:Y:S01]  /*c390*/  HMMA.16816.F32 R8, R68.reuse, R74, R8 ;  /* 0x0000004a4408723c */ /* 0x040fe20000001808 */
[----:B------:R-:W3:Y:S07]  /*c3a0*/  LDSM.16.MT88.4 R72, [R146+0x11000] ;  /* 0x011000009248783b */ /* 0x000eee0000004200 */
[----:B------:R-:W-:Y:S01]  /*c3b0*/  MUFU.EX2 R161, R161 ;  /* 0x000000a100a17308 */ /* 0x000fe20000000800 */
[C---:B------:R-:W-:Y:S09]  /*c3c0*/  HMMA.16816.F32 R12, R68.reuse, R92, R12 ;  /* 0x0000005c440c723c */ /* 0x040ff2000000180c */
[----:B------:R-:W5:Y:S01]  /*c3d0*/  MUFU.EX2 R188, R188 ;  /* 0x000000bc00bc7308 */ /* 0x000f620000000800 */
[C---:B------:R-:W-:Y:S01]  /*c3e0*/  HMMA.16816.F32 R16, R68.reuse, R94, R16 ;  /* 0x0000005e4410723c */ /* 0x040fe20000001810 */
[----:B------:R-:W-:Y:S08]  /*c3f0*/  LDSM.16.MT88.4 R92, [R141+0xd800] ;  /* 0x00d800008d5c783b */ /* 0x000ff00000004200 */
[----:B------:R-:W-:Y:S01]  /*c400*/  MUFU.EX2 R187, R187 ;  /* 0x000000bb00bb7308 */ /* 0x000fe20000000800 */
[C---:B-1----:R-:W-:Y:S09]  /*c410*/  HMMA.16816.F32 R20, R68.reuse, R76, R20 ;  /* 0x0000004c4414723c */ /* 0x042ff20000001814 */
[----:B------:R-:W1:Y:S01]  /*c420*/  MUFU.EX2 R190, R190 ;  /* 0x000000be00be7308 */ /* 0x000e620000000800 */
[C---:B------:R-:W-:Y:S01]  /*c430*/  HMMA.16816.F32 R24, R68.reuse, R78, R24 ;  /* 0x0000004e4418723c */ /* 0x040fe20000001818 */
[----:B------:R-:W2:Y:S08]  /*c440*/  LDSM.16.MT88.4 R76, [R141+0x11000] ;  /* 0x011000008d4c783b */ /* 0x000eb00000004200 */
[----:B------:R-:W-:Y:S01]  /*c450*/  MUFU.EX2 R192, R192 ;  /* 0x000000c000c07308 */ /* 0x000fe20000000800 */
[C---:B----4-:R-:W-:Y:S09]  /*c460*/  HMMA.16816.F32 R28, R68.reuse, R80, R28 ;  /* 0x00000050441c723c */ /* 0x050ff2000000181c */
[----:B------:R-:W4:Y:S01]  /*c470*/  MUFU.EX2 R201, R201 ;  /* 0x000000c900c97308 */ /* 0x000f220000000800 */
        /* <DEDUP_REMOVED lines=8> */
[C---:B--2---:R-:W-:Y:S09]  /*c500*/  HMMA.16816.F32 R44, R68.reuse, R76, R44 ;  /* 0x0000004c442c723c */ /* 0x044ff2000000182c */
[----:B------:R-:W2:Y:S01]  /*c510*/  MUFU.EX2 R198, R198 ;  /* 0x000000c600c67308 */ /* 0x000ea20000000800 */
[C---:B------:R-:W-:Y:S01]  /*c520*/  HMMA.16816.F32 R48, R68.reuse, R78, R48 ;  /* 0x0000004e4430723c */ /* 0x040fe20000001830 */
[----:B------:R-:W4:Y:S08]  /*c530*/  LDSM.16.MT88.4 R76, [R211+0x1800] ;  /* 0x00180000d34c783b */ /* 0x000f300000004200 */
[----:B------:R-:W-:Y:S01]  /*c540*/  MUFU.EX2 R191, R191 ;  /* 0x000000bf00bf7308 */ /* 0x000fe20000000800 */
[C---:B------:R-:W-:Y:S09]  /*c550*/  HMMA.16816.F32 R52, R68.reuse, R84, R52 ;  /* 0x000000544434723c */ /* 0x040ff20000001834 */
[----:B------:R-:W2:Y:S01]  /*c560*/  MUFU.EX2 R200, R200 ;  /* 0x000000c800c87308 */ /* 0x000ea20000000800 */
[C---:B------:R-:W-:Y:S01]  /*c570*/  HMMA.16816.F32 R56, R68.reuse, R86, R56 ;  /* 0x000000564438723c */ /* 0x040fe20000001838 */
[----:B------:R-:W-:Y:S08]  /*c580*/  LDSM.16.MT88.4 R84, [R144+0x5800] ;  /* 0x005800009054783b */ /* 0x000ff00000004200 */
[----:B------:R-:W-:Y:S01]  /*c590*/  MUFU.EX2 R139, R139 ;  /* 0x0000008b008b7308 */ /* 0x000fe20000000800 */
[C---:B------:R-:W-:Y:S09]  /*c5a0*/  HMMA.16816.F32 R60, R68.reuse, R88, R60 ;  /* 0x00000058443c723c */ /* 0x040ff2000000183c */
[----:B------:R-:W2:Y:S01]  /*c5b0*/  MUFU.EX2 R138, R138 ;  /* 0x0000008a008a7308 */ /* 0x000ea20000000800 */
        /* <DEDUP_REMOVED lines=10> */
[----:B------:R-:W2:Y:S01]  /*c660*/  MUFU.EX2 R156, R156 ;  /* 0x0000009c009c7308 */ /* 0x000ea20000000800 */
[C---:B-----5:R-:W-:Y:S03]  /*c670*/  HMMA.16816.F32 R4, R68.reuse, R80, R4 ;  /* 0x000000504404723c */ /* 0x060fe60000001804 */
[----:B------:R-:W-:Y:S06]  /*c680*/  FADD.FTZ R168, R179, R168 ;  /* 0x000000a8b3a87221 */ /* 0x000fec0000010000 */
[----:B------:R-:W-:Y:S01]  /*c690*/  MUFU.EX2 R137, R137 ;  /* 0x0000008900897308 */ /* 0x000fe20000000800 */
[C---:B------:R-:W-:Y:S01]  /*c6a0*/  HMMA.16816.F32 R8, R68.reuse, R82, R8 ;  /* 0x000000524408723c */ /* 0x040fe20000001808 */
[----:B------:R-:W5:Y:S08]  /*c6b0*/  LDSM.16.MT88.4 R80, [R146+0x11800] ;  /* 0x011800009250783b */ /* 0x000f700000004200 */
[----:B------:R-:W2:Y:S01]  /*c6c0*/  MUFU.EX2 R154, R154 ;  /* 0x0000009a009a7308 */ /* 0x000ea20000000800 */
        /* <DEDUP_REMOVED lines=28> */
[C---:B----4-:R-:W-:Y:S03]  /*c890*/  HMMA.16816.F32 R4, R68.reuse, R76, R4 ;  /* 0x0000004c4404723c */ /* 0x050fe60000001804 */
[----:B------:R-:W-:Y:S05]  /*c8a0*/  FADD.FTZ R178, R178, R175 ;  /* 0x000000afb2b27221 */ /* 0x000fea0000010000 */
[C---:B------:R-:W-:Y:S01]  /*c8b0*/  HMMA.16816.F32 R8, R68.reuse, R78, R8 ;  /* 0x0000004e4408723c */ /* 0x040fe20000001808 */
[----:B------:R-:W4:Y:S07]  /*c8c0*/  LDSM.16.MT88.4 R76, [R146+0x12000] ;  /* 0x01200000924c783b */ /* 0x000f2e0000004200 */
        /* <DEDUP_REMOVED lines=56> */
[C---:B---3--:R-:W-:Y:S01]  /*cc50*/  F2FP.F16.F32.PACK_AB R70, R199.reuse, R196 ;  /* 0x000000c4c746723e */ /* 0x048fe200000000ff */
[----:B------:R-:W-:Y:S01]  /*cc60*/  FADD.FTZ R187, R190, R187 ;  /* 0x000000bbbebb7221 */ /* 0x000fe20000010000 */
[----:B--2---:R-:W-:Y:S03]  /*cc70*/  F2FP.F16.F32.PACK_AB R71, R198, R197 ;  /* 0x000000c5c647723e */ /* 0x004fe600000000ff */
[----:B------:R-:W-:Y:S04]  /*cc80*/  FADD.FTZ R196, R196, R187 ;  /* 0x000000bbc4c47221 */ /* 0x000fe80000010000 */
[C---:B-----5:R-:W-:Y:S03]  /*cc90*/  HMMA.16816.F32 R4, R68.reuse, R80, R4 ;  /* 0x000000504404723c */ /* 0x060fe60000001804 */
[----:B------:R-:W-:Y:S05]  /*cca0*/  FADD.FTZ R196, R199, R196 ;  /* 0x000000c4c7c47221 */ /* 0x000fea0000010000 */
[C---:B------:R-:W-:Y:S01]  /*ccb0*/  HMMA.16816.F32 R8, R68.reuse, R82, R8 ;  /* 0x000000524408723c */ /* 0x040fe20000001808 */
[----:B------:R-:W2:Y:S07]  /*ccc0*/  LDSM.16.MT88.4 R80, [R146+0x13000] ;  /* 0x013000009250783b */ /* 0x000eae0000004200 */
        /* <DEDUP_REMOVED lines=8> */
[----:B------:R-:W-:Y:S07]  /*cd50*/  LDSM.16.MT88.4 R76, [R144+0x7800] ;  /* 0x00780000904c783b */ /* 0x000fee0000004200 */
[C---:B--2---:R-:W-:Y:S08]  /*cd60*/  HMMA.16816.F32 R36, R68.reuse, R80, R36 ;  /* 0x000000504424723c */ /* 0x044ff00000001824 */
[C---:B------:R-:W-:Y:S08]  /*cd70*/  HMMA.16816.F32 R40, R68.reuse, R82, R40 ;  /* 0x000000524428723c */ /* 0x040ff00000001828 */
[C---:B-1----:R-:W-:Y:S08]  /*cd80*/  HMMA.16816.F32 R44, R68.reuse, R72, R44 ;  /* 0x00000048442c723c */ /* 0x042ff0000000182c */
        /* <DEDUP_REMOVED lines=55> */
.L_x_851:
        /* <DEDUP_REMOVED lines=11> */
.L_x_874:
        /* <DEDUP_REMOVED lines=141> */
[----:B------:R2:W-:Y:S04]  /*da80*/  STS [R5+0x2400], R94 ;  /* 0x0024005e05007388 */ /* 0x0005e80000000800 */
        /* <DEDUP_REMOVED lines=12> */
[----:B------:R-:W2:Y:S01]  /*db50*/  LD.E.U8 R0, desc[UR4][R2.64+0x1c8] ;  /* 0x0001c80402007980 */ /* 0x000ea2000c101100 */
[----:B------:R-:W-:-:S03]  /*db60*/  ISETP.NE.AND P4, PT, R234, -0x1, PT ;  /* 0xffffffffea00780c */ /* 0x000fc60003f85270 */
[----:B------:R-:W3:Y:S04]  /*db70*/  LD.E.64 R48, desc[UR4][R2.64+0x88] ;  /* 0x0000880402307980 */ /* 0x000ee8000c101b00 */
[----:B------:R4:W5:Y:S06]  /*db80*/  LD.E.64 R44, desc[UR4][R2.64+0x90] ;  /* 0x00009004022c7980 */ /* 0x00096c000c101b00 */
[----:B------:R4:W5:Y:S01]  /*db90*/  @!P4 LD.E.64 R46, desc[UR4][R2.64+0x80] ;  /* 0x00008004022ec980 */ /* 0x000962000c101b00 */
[----:B--2---:R-:W-:-:S13]  /*dba0*/  ISETP.NE.AND P2, PT, R0, RZ, PT ;  /* 0x000000ff0000720c */ /* 0x004fda0003f45270 */
[----:B------:R-:W2:Y:S04]  /*dbb0*/  @!P2 LD.E R0, desc[UR4][R2.64+0x60] ;  /* 0x000060040200a980 */ /* 0x000ea8000c101900 */
[----:B------:R-:W4:Y:S01]  /*dbc0*/  @!P2 LD.E R39, desc[UR4][R2.64+0xb4] ;  /* 0x0000b4040227a980 */ /* 0x000f22000c101900 */
[----:B------:R-:W1:Y:S08]  /*dbd0*/  @P1 MUFU.LG2 R7, R7 ;  /* 0x0000000700071308 */ /* 0x000e700000000c00 */
[----:B------:R-:W1:Y:S01]  /*dbe0*/  @P0 MUFU.LG2 R9, R9 ;  /* 0x0000000900090308 */ /* 0x000e620000000c00 */
[----:B------:R-:W-:Y:S01]  /*dbf0*/  LOP3.LUT R208, R208, 0x30, RZ, 0xc0, !PT ;  /* 0x00000030d0d07812 */ /* 0x000fe200078ec0ff */
[----:B------:R-:W-:Y:S01]  /*dc00*/  BSSY.RECONVERGENT B0, `(.L_x_860) ;  /* 0x0000013000007945 */ /* 0x000fe20003800200 */
[----:B------:R-:W-:Y:S01]  /*dc10*/  SHF.R.U32.HI R5, RZ, 0x2, R143 ;  /* 0x00000002ff057819 */ /* 0x000fe2000001168f */
[-C--:B---3--:R-:W-:Y:S01]  /*dc20*/  @P4 IMAD R38, R49, R234.reuse, RZ ;  /* 0x000000ea31264224 */ /* 0x088fe200078e02ff */
[----:B------:R-:W-:Y:S01]  /*dc30*/  MOV R37, 0x7f800000 ;  /* 0x7f80000000257802 */ /* 0x000fe20000000f00 */
[----:B-1----:R-:W-:Y:S01]  /*dc40*/  @P1 FMUL.FTZ R11, R7, 0.69314718246459960938 ;  /* 0x3f317218070b1820 */ /* 0x002fe20000410000 */
[----:B------:R-:W-:Y:S01]  /*dc50*/  MOV R36, 0x7f800000 ;  /* 0x7f80000000247802 */ /* 0x000fe20000000f00 */
[----:B------:R-:W-:-:S04]  /*dc60*/  @P4 IMAD.WIDE.U32 R50, R48, R234, RZ ;  /* 0x000000ea30324225 */ /* 0x000fc800078e00ff */
[----:B-----5:R-:W-:Y:S01]  /*dc70*/  @P1 FFMA.FTZ R37, R6, R134, R11 ;  /* 0x0000008606251223 */ /* 0x020fe2000001000b */
[----:B------:R-:W-:-:S04]  /*dc80*/  @P0 FMUL.FTZ R4, R9, 0.69314718246459960938 ;  /* 0x3f31721809040820 */ /* 0x000fc80000410000 */
[----:B------:R-:W-:Y:S01]  /*dc90*/  @P0 FFMA.FTZ R36, R6, R133, R4 ;  /* 0x0000008506240223 */ /* 0x000fe20000010004 */
[----:B--2---:R-:W-:Y:S01]  /*dca0*/  @!P2 IMAD R8, R0, R228, R227 ;  /* 0x000000e40008a224 */ /* 0x004fe200078e02e3 */
[----:B------:R-:W-:-:S03]  /*dcb0*/  LOP3.LUT R0, R208, 0x7, R5, 0xf8, !PT ;  /* 0x00000007d0007812 */ /* 0x000fc600078ef805 */
[----:B----4-:R-:W-:Y:S01]  /*dcc0*/  @!P2 IMAD R39, R8, R39, RZ ;  /* 0x000000270827a224 */ /* 0x010fe200078e02ff */
[----:B------:R-:W-:Y:S06]  /*dcd0*/  @!P2 BRA `(.L_x_861) ;  /* 0x000000000014a947 */ /* 0x000fec0003800000 */
[----:B------:R-:W2:Y:S04]  /*dce0*/  @!P4 LD.E R5, desc[UR4][R2.64+0xb4] ;  /* 0x0000b4040205c980 */ /* 0x000ea8000c101900 */
[----:B------:R-:W3:Y:S01]  /*dcf0*/  LD.E R4, desc[UR4][R2.64+0xd4] ;  /* 0x0000d40402047980 */ /* 0x000ee2000c101900 */
[----:B--2---:R-:W-:Y:S02]  /*dd00*/  @!P4 IMAD R234, R5, R228, RZ ;  /* 0x000000e405eac224 */ /* 0x004fe400078e02ff */
[----:B---3--:R-:W-:-:S05]  /*dd10*/  IMAD R39, R4, R227, RZ ;  /* 0x000000e304277224 */ /* 0x008fca00078e02ff */
[----:B------:R-:W-:Y:S02]  /*dd20*/  IADD3 R39, PT, PT, R39, R234, RZ ;  /* 0x000000ea27277210 */ /* 0x000fe40007ffe0ff */
.L_x_861:
[----:B------:R-:W-:Y:S05]  /*dd30*/  BSYNC.RECONVERGENT B0 ;  /* 0x0000000000007941 */ /* 0x000fea0003800200 */
.L_x_860:
        /* <DEDUP_REMOVED lines=26> */
.L_x_863:
[----:B------:R-:W-:Y:S05]  /*dee0*/  BSYNC.RECONVERGENT B0 ;  /* 0x0000000000007941 */ /* 0x000fea0003800200 */
.L_x_862:
[----:B-1----:R1:W5:Y:S01]  /*def0*/  LD.E R2, desc[UR4][R2.64+0xc0] ;  /* 0x0000c00402027980 */ /* 0x002362000c101900 */
[----:B------:R-:W-:Y:S01]  /*df00*/  SHF.R.U32.HI R0, RZ, 0x3, R143 ;  /* 0x00000003ff007819 */ /* 0x000fe2000001168f */
[-C--:B------:R-:W-:Y:S01]  /*df10*/  @!P4 IMAD R36, R47, R228.reuse, RZ ;  /* 0x000000e42f24c224 */ /* 0x080fe200078e02ff */
[----:B------:R-:W-:Y:S01]  /*df20*/  MOV R141, RZ ;  /* 0x000000ff008d7202 */ /* 0x000fe20000000f00 */
[----:B------:R-:W-:Y:S01]  /*df30*/  @!P4 IMAD.WIDE.U32 R228, R46, R228, RZ ;  /* 0x000000e42ee4c225 */ /* 0x000fe200078e00ff */
[C---:B------:R-:W-:Y:S01]  /*df40*/  ISETP.GE.AND P3, PT, R0.reuse, R215, PT ;  /* 0x000000d70000720c */ /* 0x040fe20003f66270 */
[----:B------:R-:W-:Y:S02]  /*df50*/  BSSY.RECONVERGENT B0, `(.L_x_864) ;  /* 0x000001d000007945 */ /* 0x000fe40003800200 */
[C---:B------:R-:W-:Y:S01]  /*df60*/  VIADD R46, R0.reuse, 0x10 ;  /* 0x00000010002e7836 */ /* 0x040fe20000000000 */
[----:B------:R-:W-:Y:S01]  /*df70*/  @!P4 IADD3 R37, PT, PT, R229, R36, RZ ;  /* 0x00000024e525c210 */ /* 0x000fe20007ffe0ff */
[----:B------:R-:W-:-:S02]  /*df80*/  VIADD R42, R0, 0x20 ;  /* 0x00000020002a7836 */ /* 0x000fc40000000000 */
[----:B------:R-:W-:Y:S01]  /*df90*/  IMAD R36, R45, R227, RZ ;  /* 0x000000e32d247224 */ /* 0x000fe200078e02ff */
[-C--:B------:R-:W-:Y:S01]  /*dfa0*/  ISETP.GE.AND P2, PT, R46, R215.reuse, PT ;  /* 0x000000d72e00720c */ /* 0x080fe20003f46270 */
[----:B------:R-:W-:Y:S01]  /*dfb0*/  IMAD.WIDE.U32 R46, R40, R48, R140 ;  /* 0x00000030282e7225 */ /* 0x000fe200078e008c */
[----:B------:R-:W-:-:S03]  /*dfc0*/  ISETP.GE.AND P1, PT, R42, R215, PT ;  /* 0x000000d72a00720c */ /* 0x000fc60003f26270 */
[----:B------:R-:W-:Y:S01]  /*dfd0*/  @!P4 IMAD.MOV.U32 R42, RZ, RZ, R228 ;  /* 0x000000ffff2ac224 */ /* 0x000fe200078e00e4 */
[----:B------:R-:W-:Y:S01]  /*dfe0*/  @P4 MOV R42, R50 ;  /* 0x00000032002a4202 */ /* 0x000fe20000000f00 */
[----:B-----5:R-:W-:-:S04]  /*dff0*/  IMAD.WIDE.U32 R54, R44, R227, RZ ;  /* 0x000000e32c367225 */ /* 0x020fc800078e00ff */
[----:B------:R-:W-:Y:S01]  /*e000*/  IMAD R40, R49, R40, RZ ;  /* 0x0000002831287224 */ /* 0x000fe200078e02ff */
[----:B------:R-:W-:Y:S01]  /*e010*/  IADD3 R36, PT, PT, R55, R36, RZ ;  /* 0x0000002437247210 */ /* 0x000fe20007ffe0ff */
[----:B------:R-:W-:Y:S02]  /*e020*/  VIADD R44, R0, 0x30 ;  /* 0x00000030002c7836 */ /* 0x000fe40000000000 */
[----:B------:R-:W-:Y:S01]  /*e030*/  @P4 IMAD.IADD R37, R51, 0x1, R38 ;  /* 0x0000000133254824 */ /* 0x000fe200078e0226 */
[----:B------:R-:W-:Y:S02]  /*e040*/  IADD3 R40, PT, PT, R47, R40, RZ ;  /* 0x000000282f287210 */ /* 0x000fe40007ffe0ff */
[----:B------:R-:W-:Y:S02]  /*e050*/  IADD3 R42, P5, P4, R54, R46, R42 ;  /* 0x0000002e362a7210 */ /* 0x000fe40007cbe02a */
[----:B------:R-:W-:Y:S02]  /*e060*/  ISETP.GE.AND P0, PT, R44, R215, PT ;  /* 0x000000d72c00720c */ /* 0x000fe40003f06270 */
[----:B------:R-:W-:Y:S01]  /*e070*/  IADD3.X R43, PT, PT, R36, R40, R37, P5, P4 ;  /* 0x00000028242b7210 */ /* 0x000fe20002fe8425 */
[----:B-1----:R-:W-:Y:S10]  /*e080*/  @P3 BRA `(.L_x_865) ;  /* 0x0000000000243947 */ /* 0x002ff40003800000 */
[----:B------:R-:W-:Y:S01]  /*e090*/  IMAD R3, R49, R0, RZ ;  /* 0x0000000031037224 */ /* 0x000fe200078e02ff */
[----:B------:R-:W-:Y:S01]  /*e0a0*/  ISETP.GE.AND P5, PT, R140, R2, PT ;  /* 0x000000028c00720c */ /* 0x000fe20003fa6270 */
[----:B------:R-:W-:Y:S01]  /*e0b0*/  IMAD.WIDE.U32 R36, R0, R48, R42 ;  /* 0x0000003000247225 */ /* 0x000fe200078e002a */
[----:B------:R-:W-:-:S03]  /*e0c0*/  ISETP.GE.AND P4, PT, R217, R2, PT ;  /* 0x00000002d900720c */ /* 0x000fc60003f86270 */
[----:B------:R-:W-:Y:S01]  /*e0d0*/  IMAD.IADD R3, R37, 0x1, R3 ;  /* 0x0000000125037824 */ /* 0x000fe200078e0203 */
[----:B------:R-:W-:-:S04]  /*e0e0*/  LEA R38, P3, R36, R52, 0x1 ;  /* 0x0000003424267211 */ /* 0x000fc800078608ff */
[----:B------:R-:W-:-:S05]  /*e0f0*/  LEA.HI.X R39, R36, R53, R3, 0x1, P3 ;  /* 0x0000003524277211 */ /* 0x000fca00018f0c03 */
[----:B--2---:R1:W-:Y:S04]  /*e100*/  @!P5 ST.E.128 desc[UR4][R38.64], R28 ;  /* 0x0000001c2600d985 */ /* 0x0043e8000c101d04 */
[----:B------:R1:W-:Y:S02]  /*e110*/  @!P4 ST.E.128 desc[UR4][R38.64+0x80], R12 ;  /* 0x0000800c2600c985 */ /* 0x0003e4000c101d04 */
.L_x_865:
[----:B------:R-:W-:Y:S05]  /*e120*/  BSYNC.RECONVERGENT B0 ;  /* 0x0000000000007941 */ /* 0x000fea0003800200 */
.L_x_864:
[----:B------:R-:W-:Y:S04]  /*e130*/  BSSY.RECONVERGENT B0, `(.L_x_866) ;  /* 0x0000010000007945 */ /* 0x000fe80003800200 */
[----:B------:R-:W-:Y:S05]  /*e140*/  @P2 BRA `(.L_x_867) ;  /* 0x0000000000382947 */ /* 0x000fea0003800000 */
[----:B-1----:R-:W-:Y:S01]  /*e150*/  IADD3 R13, P2, PT, R0, 0x10, RZ ;  /* 0x00000010000d7810 */ /* 0x002fe20007f5e0ff */
        /* <DEDUP_REMOVED lines=13> */
.L_x_867:
[----:B------:R-:W-:Y:S05]  /*e230*/  BSYNC.RECONVERGENT B0 ;  /* 0x0000000000007941 */ /* 0x000fea0003800200 */
.L_x_866:
        /* <DEDUP_REMOVED lines=16> */
.L_x_869:
[----:B------:R-:W-:Y:S05]  /*e340*/  BSYNC.RECONVERGENT B0 ;  /* 0x0000000000007941 */ /* 0x000fea0003800200 */
.L_x_868:
[----:B------:R-:W-:-:S04]  /*e350*/  MOV R227, 0x0 ;  /* 0x0000000000e37802 */ /* 0x000fc80000000f00 */
[----:B-1234-:R-:W-:Y:S05]  /*e360*/  @P0 RET.REL.NODEC R226 `(_ZN5flash24flash_fwd_splitkv_kernelI23Flash_fwd_kernel_traitsILi128ELi64ELi128ELi4ELb0ELb0EN7cutlass6half_tE19Flash_kernel_traitsILi128ELi64ELi128ELi4ES3_EELb0ELb0ELb0ELb0ELb0ELb1ELb0ELb0EEEvNS_16Flash_fwd_paramsE) ;  /* 0xffffff1ce2240950 */ /* 0x01efea0003c3ffff */
        /* <DEDUP_REMOVED lines=14> */
[----:B-1----:R-:W-:Y:S05]  /*e450*/  @P0 RET.REL.NODEC R226 `(_ZN5flash24flash_fwd_splitkv_kernelI23Flash_fwd_kernel_traitsILi128ELi64ELi128ELi4ELb0ELb0EN7cutlass6half_tE19Flash_kernel_traitsILi128ELi64ELi128ELi4ES3_EELb0ELb0ELb0ELb0ELb0ELb1ELb0ELb0EEEvNS_16Flash_fwd_paramsE) ;  /* 0xffffff18e2e80950 */ /* 0x002fea0003c3ffff */
[----:B------:R-:W-:Y:S01]  /*e460*/  MOV R227, 0x0 ;  /* 0x0000000000e37802 */ /* 0x000fe20000000f00 */
[----:B------:R1:W-:Y:S03]  /*e470*/  ST.E.128 desc[UR4][R4.64+0x80], R32 ;  /* 0x0000802004007985 */ /* 0x0003e6000c101d04 */
[----:B-1----:R-:W-:Y:S05]  /*e480*/  RET.REL.NODEC R226 `(_ZN5flash24flash_fwd_splitkv_kernelI23Flash_fwd_kernel_traitsILi128ELi64ELi128ELi4ELb0ELb0EN7cutlass6half_tE19Flash_kernel_traitsILi128ELi64ELi128ELi4ES3_EELb0ELb0ELb0ELb0ELb0ELb1ELb0ELb0EEEvNS_16Flash_fwd_paramsE) ;  /* 0xffffff18e2dc7950 */ /* 0x002fea0003c3ffff */
.L_x_859:
[----:B------:R-:W-:Y:S01]  /*e490*/  MOV R5, 0x2 ;  /* 0x0000000200057802 */ /* 0x000fe20000000f00 */
[----:B------:R-:W-:Y:S01]  /*e4a0*/  IMAD.MOV.U32 R0, RZ, RZ, 0x1f ;  /* 0x0000001fff007424 */ /* 0x000fe200078e00ff */
[----:B------:R-:W-:-:S07]  /*e4b0*/  MOV R4, 0xffffffff ;  /* 0xffffffff00047802 */ /* 0x000fce0000000f00 */
[----:B-1---5:R-:W-:Y:S05]  /*e4c0*/  WARPSYNC.COLLECTIVE R4, `(.L_x_870) ;  /* 0x0000000004087348 */ /* 0x022fea0003c00000 */
[----:B------:R2:W3:Y:S02]  /*e4d0*/  SHFL.BFLY P0, R10, R243, R5, R0 ;  /* 0x0c000005f30a7389 */ /* 0x0004e40000000000 */
[----:B-123-5:R-:W-:Y:S05]  /*e4e0*/  ENDCOLLECTIVE ;  /* 0x000000000000791b */ /* 0x02efea0003800000 */
.L_x_870:
[----:B------:R-:W-:Y:S02]  /*e4f0*/  IMAD.MOV.U32 R8, RZ, RZ, R10 ;  /* 0x000000ffff087224 */ /* 0x000fe400078e000a */
[----:B------:R-:W-:Y:S02]  /*e500*/  IMAD.MOV.U32 R5, RZ, RZ, 0x1 ;  /* 0x00000001ff057424 */ /* 0x000fe400078e00ff */
[----:B------:R-:W-:-:S05]  /*e510*/  FADD.FTZ R8, R8, R243 ;  /* 0x000000f308087221 */ /* 0x000fca0000010000 */
[----:B------:R-:W-:-:S07]  /*e520*/  MOV R243, R8 ;  /* 0x0000000800f37202 */ /* 0x000fce0000000f00 */
[----:B------:R-:W-:Y:S05]  /*e530*/  WARPSYNC.COLLECTIVE R4, `(.L_x_871) ;  /* 0x0000000004087348 */ /* 0x000fea0003c00000 */
[----:B------:R1:W2:Y:S02]  /*e540*/  SHFL.BFLY P0, R10, R243, R5, R0 ;  /* 0x0c000005f30a7389 */ /* 0x0002a40000000000 */
[----:B-12---:R-:W-:Y:S05]  /*e550*/  ENDCOLLECTIVE ;  /* 0x000000000000791b */ /* 0x006fea0003800000 */
.L_x_871:
[----:B------:R-:W-:Y:S01]  /*e560*/  MOV R243, R241 ;  /* 0x000000f100f37202 */ /* 0x000fe20000000f00 */
[----:B------:R-:W-:Y:S01]  /*e570*/  IMAD.MOV.U32 R5, RZ, RZ, 0x2 ;  /* 0x00000002ff057424 */ /* 0x000fe200078e00ff */
[----:B------:R-:W-:-:S07]  /*e580*/  MOV R7, R10 ;  /* 0x0000000a00077202 */ /* 0x000fce0000000f00 */
[----:B------:R-:W-:Y:S05]  /*e590*/  WARPSYNC.COLLECTIVE R4, `(.L_x_872) ;  /* 0x0000000004087348 */ /* 0x000fea0003c00000 */
[----:B------:R1:W2:Y:S02]  /*e5a0*/  SHFL.BFLY P0, R10, R243, R5, R0 ;  /* 0x0c000005f30a7389 */ /* 0x0002a40000000000 */
[----:B-12---:R-:W-:Y:S05]  /*e5b0*/  ENDCOLLECTIVE ;  /* 0x000000000000791b */ /* 0x006fea0003800000 */
.L_x_872:
[----:B------:R-:W-:Y:S01]  /*e5c0*/  FADD.FTZ R7, R8, R7 ;  /* 0x0000000708077221 */ /* 0x000fe20000010000 */
[----:B------:R-:W-:Y:S01]  /*e5d0*/  FADD.FTZ R9, R10, R241 ;  /* 0x000000f10a097221 */ /* 0x000fe20000010000 */
[----:B------:R-:W-:-:S04]  /*e5e0*/  MOV R5, 0x1 ;  /* 0x0000000100057802 */ /* 0x000fc80000000f00 */
[----:B------:R-:W-:-:S07]  /*e5f0*/  MOV R243, R9 ;  /* 0x0000000900f37202 */ /* 0x000fce0000000f00 */
[----:B------:R-:W-:Y:S05]  /*e600*/  WARPSYNC.COLLECTIVE R4, `(.L_x_873) ;  /* 0x0000000004087348 */ /* 0x000fea0003c00000 */
[----:B------:R1:W2:Y:S02]  /*e610*/  SHFL.BFLY P0, R10, R243, R5, R0 ;  /* 0x0c000005f30a7389 */ /* 0x0002a40000000000 */
[----:B-12---:R-:W-:Y:S05]  /*e620*/  ENDCOLLECTIVE ;  /* 0x000000000000791b */ /* 0x006fea0003800000 */
.L_x_873:
[----:B------:R-:W-:Y:S05]  /*e630*/  BRA `(.L_x_874) ;  /* 0xffffffe800dc7947 */ /* 0x000fea000383ffff */
.L_x_875:
        /* <DEDUP_REMOVED lines=12> */
.L_x_14899:


//--------------------- .text._ZN5flash24flash_fwd_splitkv_kernelI23Flash_fwd_kernel_traitsILi128ELi64ELi128ELi4ELb0ELb0EN7cutlass6half_tE19Flash_kernel_traitsILi128ELi64ELi128ELi4ES3_EELb0ELb0ELb0ELb0ELb0ELb0ELb0ELb1EEEvNS_16Flash_fwd_paramsE --------------------------
	.section	.text._ZN5flash24flash_fwd_splitkv_kernelI23Flash_fwd_kernel_traitsILi128ELi64ELi128ELi4ELb0ELb0EN7cutlass6half_tE19Flash_kernel_traitsILi128ELi64ELi128ELi4ES3_EELb0ELb0ELb0ELb0ELb0ELb0ELb0ELb1EEEvNS_16Flash_fwd_paramsE,"ax",@progbits
	.align	128
        .global         _ZN5flash24flash_fwd_splitkv_kernelI23Flash_fwd_kernel_traitsILi128ELi64ELi128ELi4ELb0ELb0EN7cutlass6half_tE19Flash_kernel_traitsILi128ELi64ELi128ELi4ES3_EELb0ELb0ELb0ELb0ELb0ELb0ELb0ELb1EEEvNS_16Flash_fwd_paramsE
        .type           _ZN5flash24flash_fwd_splitkv_kernelI23Flash_fwd_kernel_traitsILi128ELi64ELi128ELi4ELb0ELb0EN7cutlass6half_tE19Flash_kernel_traitsILi128ELi64ELi128ELi4ES3_EELb0ELb0ELb0ELb0ELb0ELb0ELb0ELb1EEEvNS_16Flash_fwd_paramsE,@function
        .size           _ZN5flash24flash_fwd_splitkv_kernelI23Flash_fwd_kernel_traitsILi128ELi64ELi128ELi4ELb0ELb0EN7cutlass6half_tE19Flash_kernel_traitsILi128ELi64ELi128ELi4ES3_EELb0ELb0ELb0ELb0ELb0ELb0ELb0ELb1EEEvNS_16Flash_fwd_paramsE,(.L_x_14900 - _ZN5flash24flash_fwd_splitkv_kernelI23Flash_fwd_kernel_traitsILi128ELi64ELi128ELi4ELb0ELb0EN7cutlass6half_tE19Flash_kernel_traitsILi128ELi64ELi128ELi4ES3_EELb0ELb0ELb0ELb0ELb0ELb0ELb0ELb1EEEvNS_16Flash_fwd_paramsE)
        .other          _ZN5flash24flash_fwd_splitkv_kernelI23Flash_fwd_kernel_traitsILi128ELi64ELi128ELi4ELb0ELb0EN7cutlass6half_tE19Flash_kernel_traitsILi128ELi64ELi128ELi4ES3_EELb0ELb0ELb0ELb0ELb0ELb0ELb0ELb1EEEvNS_16Flash_fwd_paramsE,@"STO_CUDA_ENTRY STV_DEFAULT"
_ZN5flash24flash_fwd_splitkv_kernelI23Flash_fwd_kernel_traitsILi128ELi64ELi128ELi4ELb0ELb0EN7cutlass6half_tE19Flash_kernel_traitsILi128ELi64ELi128ELi4ES3_EELb0ELb0ELb0ELb0ELb0ELb0ELb0ELb1EEEvNS_16Flash_fwd_paramsE:
.text._ZN5flash24flash_fwd_splitkv_kernelI23Flash_fwd_kernel_traitsILi128ELi64ELi128ELi4ELb0ELb0EN7cutlass6half_tE19Flash_kernel_traitsILi128ELi64ELi128ELi4ES3_EELb0ELb0ELb0ELb0ELb0ELb0ELb0ELb1EEEvNS_16Flash_fwd_paramsE:
[----:B------:R-:W-:Y:S01]  /*0000*/  LDC R1, c[0x0][0x37c] ;  /* 0x0000df00ff017b82 */ /* 0x000fe20000000800 */
[----:B------:R-:W1:Y:S07]  /*0010*/  S2R R218, SR_CTAID.X ;  /* 0x0000000000da7919 */ /* 0x000e6e0000002500 */
[----:B------:R-:W2:Y:S01]  /*0020*/  LDC.64 R132, c[0x0][0x348] ;  /* 0x0000d200ff847b82 */ /* 0x000ea20000000a00 */
[----:B------:R-:W-:Y:S01]  /*0030*/  BSSY.RECONVERGENT B4, `(.L_x_876) ;  /* 0x0000005000047945 */ /* 0x000fe20003800200 */
[----:B------:R-:W-:Y:S01]  /*0040*/  MOV R206, 0x80 ;  /* 0x0000008000ce7802 */ /* 0x000fe20000000f00 */
[----:B------:R-:W3:Y:S01]  /*0050*/  S2R R217, SR_CTAID.Y ;  /* 0x0000000000d97919 */ /* 0x000ee20000002600 */
[----:B------:R-:W4:Y:S05]  /*0060*/  S2R R216, SR_CTAID.Z ;  /* 0x0000000000d87919 */ /* 0x000f2a0000002700 */
[----:B-1234-:R-:W-:Y:S05]  /*0070*/  CALL.REL.NOINC `($_ZN5flash24flash_fwd_splitkv_kernelI23Flash_fwd_kernel_traitsILi128ELi64ELi128ELi4ELb0ELb0EN7cutlass6half_tE19Flash_kernel_traitsILi128ELi64ELi128ELi4ES3_EELb0ELb0ELb0ELb0ELb0ELb0ELb0ELb1EEEvNS_16Flash_fwd_paramsE$_ZN5flash30compute_attn_1rowblock_splitkvI23Flash_fwd_kernel_traitsILi128ELi64ELi128ELi4ELb0ELb0EN7cutlass6half_tE19Flash_kernel_traitsILi128ELi64ELi128ELi4ES3_EELb0ELb0ELb0ELb0ELb0ELb0ELb0ELb1ENS_16Flash_fwd_paramsEEEvRKT8_iiiii) ;  /* 0x0000000000087944 */ /* 0x01efea0003c00000 */
[----:B------:R-:W-:Y:S05]  /*0080*/  BSYNC.RECONVERGENT B4 ;  /* 0x0000000000047941 */ /* 0x000fea0003800200 */
.L_x_876:
[----:B------:R-:W-:Y:S05]  /*0090*/  EXIT ;  /* 0x000000000000794d */ /* 0x000fea0003800000 */
        .type           $_ZN5flash24flash_fwd_splitkv_kernelI23Flash_fwd_kernel_traitsILi128ELi64ELi128ELi4ELb0ELb0EN7cutlass6half_tE19Flash_kernel_traitsILi128ELi64ELi128ELi4ES3_EELb0ELb0ELb0ELb0ELb0ELb0ELb0ELb1EEEvNS_16Flash_fwd_paramsE$_ZN5flash30compute_attn_1rowblock_splitkvI23Flash_fwd_kernel_traitsILi128ELi64ELi128ELi4ELb0ELb0EN7cutlass6half_tE19Flash_kernel_traitsILi128ELi64ELi128ELi4ES3_EELb0ELb0ELb0ELb0ELb0ELb0ELb0ELb1ENS_16Flash_fwd_paramsEEEvRKT8_iiiii,@function
        .size           $_ZN5flash24flash_fwd_splitkv_kernelI23Flash_fwd_kernel_traitsILi128ELi64ELi128ELi4ELb0ELb0EN7cutlass6half_tE19Flash_kernel_traitsILi128ELi64ELi128ELi4ES3_EELb0ELb0ELb0ELb0ELb0ELb0ELb0ELb1EEEvNS_16Flash_fwd_paramsE$_ZN5flash30compute_attn_1rowblock_splitkvI23Flash_fwd_kernel_traitsILi128ELi64ELi128ELi4ELb0ELb0EN7cutlass6half_tE19Flash_kernel_traitsILi128ELi64ELi128ELi4ES3_EELb0ELb0ELb0ELb0ELb0ELb0ELb0ELb1ENS_16Flash_fwd_paramsEEEvRKT8_iiiii,(.L_x_14900 - $_ZN5flash24flash_fwd_splitkv_kernelI23Flash_fwd_kernel_traitsILi128ELi64ELi128ELi4ELb0ELb0EN7cutlass6half_tE19Flash_kernel_traitsILi128ELi64ELi128ELi4ES3_EELb0ELb0ELb0ELb0ELb0ELb0ELb0ELb1EEEvNS_16Flash_fwd_paramsE$_ZN5flash30compute_attn_1rowblock_splitkvI23Flash_fwd_kernel_traitsILi128ELi64ELi128ELi4ELb0ELb0EN7cutlass6half_tE19Flash_kernel_traitsILi128ELi64ELi128ELi4ES3_EELb0ELb0ELb0ELb0ELb0ELb0ELb0ELb1ENS_16Flash_fwd_paramsEEEvRKT8_iiiii)
$_ZN5flash24flash_fwd_splitkv_kernelI23Flash_fwd_kernel_traitsILi128ELi64ELi128ELi4ELb0ELb0EN7cutlass6half_tE19Flash_kernel_traitsILi128ELi64ELi128ELi4ES3_EELb0ELb0ELb0ELb0ELb0ELb0ELb0ELb1EEEvNS_16Flash_fwd_paramsE$_ZN5flash30compute_attn_1rowblock_splitkvI23Flash_fwd_kernel_traitsILi128ELi64ELi128ELi4ELb0ELb0EN7cutlass6half_tE19Flash_kernel_traitsILi128ELi64ELi128ELi4ES3_EELb0ELb0ELb0ELb0ELb0ELb0ELb0ELb1ENS_16Flash_fwd_paramsEEEvRKT8_iiiii:
[----:B------:R-:W1:Y:S02]  /*00a0*/  LDCU.64 UR4, c[0x0][0x358] ;  /* 0x00006b00ff0477ac */ /* 0x000e640008000a00 */
[----:B-1----:R-:W2:Y:S04]  /*00b0*/  LD.E.64 R14, desc[UR4][R132.64+0xe0] ;  /* 0x0000e004840e7980 */ /* 0x002ea8000c101b00 */
[----:B------:R-:W3:Y:S04]  /*00c0*/  LD.E.64 R8, desc[UR4][R132.64+0xe8] ;  /* 0x0000e80484087980 */ /* 0x000ee8000c101b00 */
[----:B------:R-:W4:Y:S01]  /*00d0*/  LD.E.64 R4, desc[UR4][R132.64+0xf0] ;  /* 0x0000f00484047980 */ /* 0x000f22000c101b00 */
[----:B------:R-:W-:Y:S01]  /*00e0*/  IMAD.SHL.U32 R2, R217, 0x4, RZ ;  /* 0x00000004d9027824 */ /* 0x000fe200078e00ff */
[----:B------:R-:W-:-:S02]  /*00f0*/  SHF.R.U32.HI R0, RZ, 0x1e, R217 ;  /* 0x0000001eff007819 */ /* 0x000fc400000116d9 */
[----:B------:R-:W4:Y:S01]  /*0100*/  LD.E.64 R6, desc[UR4][R132.64+0xf8] ;  /* 0x0000f80484067980 */ /* 0x000f22000c101b00 */
[----:B------:R-:W-:Y:S02]  /*0110*/  IMAD.MOV.U32 R12, RZ, RZ, RZ ;  /* 0x000000ffff0c7224 */ /* 0x000fe400078e00ff */
[----:B------:R-:W-:Y:S01]  /*0120*/  IMAD.MOV.U32 R221, RZ, RZ, -0x1 ;  /* 0xffffffffffdd7424 */ /* 0x000fe200078e00ff */
[C---:B--2---:R-:W-:Y:S02]  /*0130*/  ISETP.NE.U32.AND P5, PT, R14.reuse, RZ, PT ;  /* 0x000000ff0e00720c */ /* 0x044fe40003fa5070 */
[----:B------:R-:W-:Y:S02]  /*0140*/  ISETP.NE.U32.AND P1, PT, R14, RZ, PT ;  /* 0x000000ff0e00720c */ /* 0x000fe40003f25070 */
[----:B---3--:R-:W-:Y:S02]  /*0150*/  ISETP.NE.U32.AND P3, PT, R8, RZ, PT ;  /* 0x000000ff0800720c */ /* 0x008fe40003f65070 */
[----:B------:R-:W-:-:S02]  /*0160*/  ISETP.NE.AND.EX P5, PT, R15, RZ, PT, P5 ;  /* 0x000000ff0f00720c */ /* 0x000fc40003fa5350 */
[C---:B----4-:R-:W-:Y:S02]  /*0170*/  ISETP.NE.U32.AND P4, PT, R4.reuse, RZ, PT ;  /* 0x000000ff0400720c */ /* 0x050fe40003f85070 */
[----:B------:R-:W-:Y:S02]  /*0180*/  ISETP.NE.AND.EX P3, PT, R9, RZ, PT, P3 ;  /* 0x000000ff0900720c */ /* 0x000fe40003f65330 */
[----:B------:R-:W-:Y:S02]  /*0190*/  ISETP.NE.AND.EX P4, PT, R5, RZ, PT, P4 ;  /* 0x000000ff0500720c */ /* 0x000fe40003f85340 */
[----:B------:R-:W-:Y:S02]  /*01a0*/  IADD3 R30, P0, PT, R4, R2, RZ ;  /* 0x00000002041e7210 */ /* 0x000fe40007f1e0ff */
[----:B------:R-:W-:Y:S01]  /*01b0*/  ISETP.NE.AND.EX P1, PT, R15, RZ, PT, P1 ;  /* 0x000000ff0f00720c */ /* 0x000fe20003f25310 */
[----:B------:R-:W-:Y:S02]  /*01c0*/  IMAD.WIDE.U32 R14, R217, 0x4, R14 ;  /* 0x00000004d90e7825 */ /* 0x000fe400078e000e */
[----:B------:R1:W5:Y:S02]  /*01d0*/  @!P5 LD.E R220, desc[UR4][R132.64+0xb4] ;  /* 0x0000b40484dcd980 */ /* 0x000364000c101900 */
[----:B------:R-:W-:-:S02]  /*01e0*/  IMAD.X R31, R5, 0x1, R0, P0 ;  /* 0x00000001051f7824 */ /* 0x000fc400000e0600 */
[----:B------:R1:W5:Y:S04]  /*01f0*/  @P5 LD.E R4, desc[UR4][R14.64+0x4] ;  /* 0x000004040e045980 */ /* 0x000368000c101900 */
[----:B------:R1:W5:Y:S04]  /*0200*/  @!P3 LD.E R3, desc[UR4][R132.64+0xb8] ;  /* 0x0000b8048403b980 */ /* 0x000368000c101900 */
[----:B------:R1:W5:Y:S01]  /*0210*/  @P4 LD.E R12, desc[UR4][R30.64] ;  /* 0x000000041e0c4980 */ /* 0x000362000c101900 */
[----:B------:R-:W-:-:S03]  /*0220*/  ISETP.NE.U32.AND P2, PT, R8, RZ, PT ;  /* 0x000000ff0800720c */ /* 0x000fc60003f45070 */
[----:B------:R1:W5:Y:S01]  /*0230*/  @P1 LD.E R221, desc[UR4][R14.64] ;  /* 0x000000040edd1980 */ /* 0x000362000c101900 */
[C---:B------:R-:W-:Y:S02]  /*0240*/  ISETP.NE.AND.EX P2, PT, R9.reuse, RZ, PT, P2 ;  /* 0x000000ff0900720c */ /* 0x040fe40003f45320 */
[----:B------:R-:W-:Y:S01]  /*0250*/  IADD3 R10, P1, PT, R8, R2, RZ ;  /* 0x00000002080a7210 */ /* 0x000fe20007f3e0ff */
[----:B------:R-:W-:Y:S01]  /*0260*/  BSSY.RECONVERGENT B0, `(.L_x_877) ;  /* 0x000000a000007945 */ /* 0x000fe20003800200 */
[----:B------:R-:W-:Y:S01]  /*0270*/  ISETP.NE.U32.AND P0, PT, R6, RZ, PT ;  /* 0x000000ff0600720c */ /* 0x000fe20003f05070 */
[----:B------:R-:W-:Y:S02]  /*0280*/  IMAD.MOV.U32 R13, RZ, RZ, -0x1 ;  /* 0xffffffffff0d7424 */ /* 0x000fe400078e00ff */
[----:B------:R-:W-:Y:S01]  /*0290*/  IMAD.X R11, R9, 0x1, R0, P1 ;  /* 0x00000001090b7824 */ /* 0x000fe200008e0600 */
[----:B------:R-:W-:-:S05]  /*02a0*/  ISETP.NE.AND.EX P0, PT, R7, RZ, PT, P0 ;  /* 0x000000ff0700720c */ /* 0x000fca0003f05300 */
[----:B------:R-:W-:Y:S08]  /*02b0*/  @!P2 BRA `(.L_x_878) ;  /* 0x000000000010a947 */ /* 0x000ff00003800000 */
[----:B------:R-:W2:Y:S02]  /*02c0*/  LD.E.U8 R5, desc[UR4][R132.64+0x1b2] ;  /* 0x0001b20484057980 */ /* 0x000ea4000c101100 */
[----:B--2---:R-:W-:-:S13]  /*02d0*/  ISETP.NE.AND P1, PT, R5, RZ, PT ;  /* 0x000000ff0500720c */ /* 0x004fda0003f25270 */
[----:B------:R-:W-:Y:S05]  /*02e0*/  @!P1 BRA `(.L_x_878) ;  /* 0x0000000000049947 */ /* 0x000fea0003800000 */
[----:B------:R2:W5:Y:S02]  /*02f0*/  LD.E R13, desc[UR4][R10.64] ;  /* 0x000000040a0d7980 */ /* 0x000564000c101900 */
.L_x_878:
[----:B------:R-:W-:Y:S05]  /*0300*/  BSYNC.RECONVERGENT B0 ;  /* 0x0000000000007941 */ /* 0x000fea0003800200 */
.L_x_877:
[----:B------:R-:W-:Y:S04]  /*0310*/  BSSY.RECONVERGENT B0, `(.L_x_879) ;  /* 0x0000007000007945 */ /* 0x000fe80003800200 */
[----:B------:R-:W-:Y:S05]  /*0320*/  @!P3 BRA `(.L_x_880) ;  /* 0x000000000014b947 */ /* 0x000fea0003800000 */
[----:B-----5:R-:W3:Y:S02]  /*0330*/  LD.E.U8 R3, desc[UR4][R132.64+0x1b2] ;  /* 0x0001b20484037980 */ /* 0x020ee4000c101100 */
[----:B---3--:R-:W-:-:S13]  /*0340*/  ISETP.NE.AND P1, PT, R3, RZ, PT ;  /* 0x000000ff0300720c */ /* 0x008fda0003f25270 */
[----:B------:R-:W3:Y:S02]  /*0350*/  @P1 LD.E R8, desc[UR4][R10.64+0x4] ;  /* 0x000004040a081980 */ /* 0x000ee4000c101900 */
[----:B---3--:R-:W-:-:S06]  /*0360*/  @P1 IADD3 R3, PT, PT, R8, -R13, RZ ;  /* 0x8000000d08031210 */ /* 0x008fcc0007ffe0ff */
[----:B------:R3:W5:Y:S02]  /*0370*/  @!P1 LD.E R3, desc[UR4][R10.64] ;  /* 0x000000040a039980 */ /* 0x000764000c101900 */
.L_x_880:
[----:B------:R-:W-:Y:S05]  /*0380*/  BSYNC.RECONVERGENT B0 ;  /* 0x0000000000007941 */ /* 0x000fea0003800200 */
.L_x_879:
[----:B------:R-:W-:Y:S01]  /*0390*/  BSSY.RECONVERGENT B1, `(.L_x_881) ;  /* 0x0000012000017945 */ /* 0x000fe20003800200 */
[----:B-----5:R-:W-:Y:S02]  /*03a0*/  @P5 IADD3 R220, PT, PT, -R221, R4, RZ ;  /* 0x00000004dddc5210 */ /* 0x020fe40007ffe1ff */
[----:B------:R-:W-:Y:S01]  /*03b0*/  IADD3 R70, PT, PT, R3, -R12, RZ ;  /* 0x8000000c03467210 */ /* 0x000fe20007ffe0ff */
[----:B------:R-:W-:Y:S06]  /*03c0*/  @!P0 BRA `(.L_x_882) ;  /* 0x0000000000148947 */ /* 0x000fec0003800000 */
[----:B------:R-:W-:-:S05]  /*03d0*/  IADD3 R4, P0, PT, R6, R2, RZ ;  /* 0x0000000206047210 */ /* 0x000fca0007f1e0ff */
[----:B------:R-:W-:-:S05]  /*03e0*/  IMAD.X R5, R7, 0x1, R0, P0 ;  /* 0x0000000107057824 */ /* 0x000fca00000e0600 */
[----:B------:R-:W4:Y:S02]  /*03f0*/  LD.E R3, desc[UR4][R4.64] ;  /* 0x0000000404037980 */ /* 0x000f24000c101900 */
[----:B----4-:R-:W-:Y:S01]  /*0400*/  IADD3 R64, PT, PT, R3, -R12, RZ ;  /* 0x8000000c03407210 */ /* 0x010fe20007ffe0ff */
[----:B------:R-:W-:Y:S05]  /*0410*/  BRA `(.L_x_883) ;  /* 0x0000000000247947 */ /* 0x000fea0003800000 */
.L_x_882:
[----:B------:R-:W4:Y:S01]  /*0420*/  LD.E.64 R4, desc[UR4][R132.64+0x108] ;  /* 0x0001080484047980 */ /* 0x000f22000c101b00 */
[----:B------:R-:W-:Y:S01]  /*0430*/  BSSY.RECONVERGENT B0, `(.L_x_884) ;  /* 0x0000006000007945 */ /* 0x000fe20003800200 */
[----:B------:R-:W-:Y:S01]  /*0440*/  IMAD.MOV.U32 R3, RZ, RZ, RZ ;  /* 0x000000ffff037224 */ /* 0x000fe200078e00ff */
[----:B----4-:R-:W-:-:S04]  /*0450*/  ISETP.NE.U32.AND P0, PT, R4, RZ, PT ;  /* 0x000000ff0400720c */ /* 0x010fc80003f05070 */
[----:B------:R-:W-:-:S13]  /*0460*/  ISETP.NE.AND.EX P0, PT, R5, RZ, PT, P0 ;  /* 0x000000ff0500720c */ /* 0x000fda0003f05300 */
[----:B------:R-:W-:Y:S05]  /*0470*/  @!P0 BRA `(.L_x_885) ;  /* 0x0000000000048947 */ /* 0x000fea0003800000 */
[----:B------:R4:W5:Y:S02]  /*0480*/  LD.E R3, desc[UR4][R132.64+0xbc] ;  /* 0x0000bc0484037980 */ /* 0x000964000c101900 */
.L_x_885:
[----:B------:R-:W-:Y:S05]  /*0490*/  BSYNC.RECONVERGENT B0 ;  /* 0x0000000000007941 */ /* 0x000fea0003800200 */
.L_x_884:
[----:B-----5:R-:W-:Y:S02]  /*04a0*/  IADD3 R64, PT, PT, R70, R3, RZ ;  /* 0x0000000346407210 */ /* 0x020fe40007ffe0ff */
.L_x_883:
[----:B------:R-:W-:Y:S05]  /*04b0*/  BSYNC.RECONVERGENT B1 ;  /* 0x0000000000017941 */ /* 0x000fea0003800200 */
.L_x_881:
[----:B------:R-:W-:Y:S01]  /*04c0*/  IMAD.SHL.U32 R73, R218, 0x40, RZ ;  /* 0x00000040da497824 */ /* 0x000fe200078e00ff */
[----:B------:R-:W-:-:S04]  /*04d0*/  MOV R207, 0x0 ;  /* 0x0000000000cf7802 */ /* 0x000fc80000000f00 */
[----:B------:R-:W-:-:S13]  /*04e0*/  ISETP.GT.AND P0, PT, R220, R73, PT ;  /* 0x00000049dc00720c */ /* 0x000fda0003f04270 */
[----:B-1234-:R-:W-:Y:S05]  /*04f0*/  @!P0 RET.REL.NODEC R206 `(_ZN5flash24flash_fwd_splitkv_kernelI23Flash_fwd_kernel_traitsILi128ELi64ELi128ELi4ELb0ELb0EN7cutlass6half_tE19Flash_kernel_traitsILi128ELi64ELi128ELi4ES3_EELb0ELb0ELb0ELb0ELb0ELb0ELb0ELb1EEEvNS_16Flash_fwd_paramsE) ;  /* 0xfffffff8cec08950 */ /* 0x01efea0003c3ffff */
        /* <DEDUP_REMOVED lines=16> */
[----:B------:R1:W5:Y:S04]  /*0600*/  LD.E R3, desc[UR4][R132.64+0x60] ;  /* 0x0000600484037980 */ /* 0x000368000c101900 */
[----:B------:R-:W4:Y:S04]  /*0610*/  @!P0 LD.E.64 R8, desc[UR4][R132.64+0x80] ;  /* 0x0000800484088980 */ /* 0x000f28000c101b00 */
[----:B------:R1:W5:Y:S04]  /*0620*/  LD.E R0, desc[UR4][R132.64+0xb4] ;  /* 0x0000b40484007980 */ /* 0x000368000c101900 */
[----:B------:R1:W5:Y:S04]  /*0630*/  LD.E.64 R4, desc[UR4][R132.64+0xa0] ;  /* 0x0000a00484047980 */ /* 0x000368000c101b00 */
[----:B------:R1:W5:Y:S04]  /*0640*/  LD.E R2, desc[UR4][R132.64+0xc0] ;  /* 0x0000c00484027980 */ /* 0x000368000c101900 */
[----:B------:R1:W5:Y:S01]  /*0650*/  LD.E.64 R14, desc[UR4][R132.64+0x70] ;  /* 0x00007004840e7980 */ /* 0x000362000c101b00 */
[----:B------:R-:W-:Y:S01]  /*0660*/  IMAD.SHL.U32 R10, R71, 0x8, RZ ;  /* 0x00000008470a7824 */ /* 0x000fe200078e00ff */
[----:B------:R-:W-:-:S04]  /*0670*/  MOV R11, RZ ;  /* 0x000000ff000b7202 */ /* 0x000fc80000000f00 */
[----:B------:R-:W-:Y:S01]  /*0680*/  LOP3.LUT R10, R10, 0x38, RZ, 0xc0, !PT ;  /* 0x000000380a0a7812 */ /* 0x000fe200078ec0ff */
[----:B------:R-:W-:Y:S01]  /*0690*/  IMAD.IADD R220, R220, 0x1, -R73 ;  /* 0x00000001dcdc7824 */ /* 0x000fe200078e0a49 */
[----:B------:R-:W-:-:S04]  /*06a0*/  SHF.R.U32.HI R71, RZ, 0x3, R71 ;  /* 0x00000003ff477819 */ /* 0x000fc80000011647 */
[----:B------:R-:W-:Y:S02]  /*06b0*/  ISETP.GE.AND P2, PT, R71, R220, PT ;  /* 0x000000dc4700720c */ /* 0x000fe40003f46270 */
[----:B------:R-:W-:Y:S01]  /*06c0*/  ISETP.NE.AND P6, PT, R10, RZ, PT ;  /* 0x000000ff0a00720c */ /* 0x000fe20003fc5270 */
[----:B------:R-:W-:Y:S01]  /*06d0*/  BSSY.RECONVERGENT B0, `(.L_x_887) ;  /* 0x0000020000007945 */ /* 0x000fe20003800200 */
[----:B--2---:R-:W-:-:S04]  /*06e0*/  @P0 IMAD.WIDE.U32 R20, R6, R221, RZ ;  /* 0x000000dd06140225 */ /* 0x004fc800078e00ff */
[----:B------:R-:W-:-:S04]  /*06f0*/  IMAD.WIDE.U32 R16, R73, R6, R10 ;  /* 0x0000000649107225 */ /* 0x000fc800078e000a */
[----:B----4-:R-:W-:-:S04]  /*0700*/  @!P0 IMAD.WIDE.U32 R12, R8, R217, RZ ;  /* 0x000000d9080c8225 */ /* 0x010fc800078e00ff */
[----:B------:R-:W-:Y:S02]  /*0710*/  @!P0 IMAD R8, R9, R217, RZ ;  /* 0x000000d909088224 */ /* 0x000fe400078e02ff */
[----:B------:R-:W-:Y:S02]  /*0720*/  @P0 IMAD R9, R7, R221, RZ ;  /* 0x000000dd07090224 */ /* 0x000fe400078e02ff */
[----:B------:R-:W-:Y:S02]  /*0730*/  @P0 IMAD.MOV.U32 R12, RZ, RZ, R20 ;  /* 0x000000ffff0c0224 */ /* 0x000fe400078e0014 */
[----:B------:R-:W-:Y:S01]  /*0740*/  @!P0 IMAD.IADD R8, R13, 0x1, R8 ;  /* 0x000000010d088824 */ /* 0x000fe200078e0208 */
[----:B------:R-:W-:Y:S01]  /*0750*/  @P0 IADD3 R8, PT, PT, R21, R9, RZ ;  /* 0x0000000915080210 */ /* 0x000fe20007ffe0ff */
[----:B------:R-:W-:Y:S01]  /*0760*/  IMAD R9, R7, R73, RZ ;  /* 0x0000004907097224 */ /* 0x000fe200078e02ff */
        /* <DEDUP_REMOVED lines=11> */
[----:B-1----:R-:W-:Y:S08]  /*0820*/  @P2 BRA `(.L_x_888) ;  /* 0x0000000000282947 */ /* 0x002ff00003800000 */
        /* <DEDUP_REMOVED lines=10> */
.L_x_888:
[----:B------:R-:W-:Y:S05]  /*08d0*/  BSYNC.RECONVERGENT B0 ;  /* 0x0000000000007941 */ /* 0x000fea0003800200 */
.L_x_887:
        /* <DEDUP_REMOVED lines=17> */
.L_x_890:
[----:B------:R-:W-:Y:S05]  /*09f0*/  BSYNC.RECONVERGENT B0 ;  /* 0x0000000000007941 */ /* 0x000fea0003800200 */
.L_x_889:
[----:B-----5:R-:W-:Y:S01]  /*0a00*/  IMAD R3, R3, R217, R216 ;  /* 0x000000d903037224 */ /* 0x020fe200078e02d8 */
[----:B------:R-:W-:Y:S01]  /*0a10*/  BSSY.RECONVERGENT B0, `(.L_x_891) ;  /* 0x0000013000007945 */ /* 0x000fe20003800200 */
[C---:B------:R-:W-:Y:S02]  /*0a20*/  ISETP.GE.OR P5, PT, R71.reuse, R220, P6 ;  /* 0x000000dc4700720c */ /* 0x040fe400037a6670 */
        /* <DEDUP_REMOVED lines=17> */
.L_x_892:
[----:B------:R-:W-:Y:S05]  /*0b40*/  BSYNC.RECONVERGENT B0 ;  /* 0x0000000000007941 */ /* 0x000fea0003800200 */
.L_x_891:
[CC--:B------:R-:W-:Y:S01]  /*0b50*/  ISETP.GE.AND P1, PT, R17.reuse, R220.reuse, PT ;  /* 0x000000dc1100720c */ /* 0x0c0fe20003f26270 */
[----:B------:R-:W-:Y:S01]  /*0b60*/  BSSY.RECONVERGENT B0, `(.L_x_893) ;  /* 0x0000018000007945 */ /* 0x000fe20003800200 */
[C---:B------:R-:W-:Y:S02]  /*0b70*/  IADD3 R3, P0, PT, R0.reuse, R71, RZ ;  /* 0x0000004700037210 */ /* 0x040fe40007f1e0ff */
[----:B------:R-:W-:Y:S02]  /*0b80*/  ISETP.GE.OR P6, PT, R17, R220, P6 ;  /* 0x000000dc1100720c */ /* 0x000fe400037c6670 */
[----:B------:R-:W-:Y:S02]  /*0b90*/  LEA.HI.X.SX32 R0, R0, RZ, 0x1, P0 ;  /* 0x000000ff00007211 */ /* 0x000fe400000f0eff */
[----:B--23--:R-:W-:Y:S01]  /*0ba0*/  LEA R8, P0, R3, R4, 0x2 ;  /* 0x0000000403087211 */ /* 0x00cfe200078010ff */
[----:B------:R-:W-:-:S03]  /*0bb0*/  @!P5 IMAD.MOV.U32 R4, RZ, RZ, 0x7f800000 ;  /* 0x7f800000ff04d424 */ /* 0x000fc600078e00ff */
        /* <DEDUP_REMOVED lines=18> */
.L_x_894:
[----:B------:R-:W-:Y:S05]  /*0ce0*/  BSYNC.RECONVERGENT B0 ;  /* 0x0000000000007941 */ /* 0x000fea0003800200 */
.L_x_893:
[----:B------:R-:W-:Y:S01]  /*0cf0*/  MOV R207, 0x0 ;  /* 0x0000000000cf7802 */ /* 0x000fe20000000f00 */
[----:B------:R-:W-:Y:S04]  /*0d00*/  @!P5 ST.E desc[UR4][R8.64], R4 ;  /* 0x000000040800d985 */ /* 0x000fe8000c101904 */
[----:B------:R-:W-:Y:S04]  /*0d10*/  @!P4 ST.E desc[UR4][R8.64+0x40], R3 ;  /* 0x000040030800c985 */ /* 0x000fe8000c101904 */
[----:B------:R1:W-:Y:S02]  /*0d20*/  @!P3 ST.E desc[UR4][R8.64+0x80], R0 ;  /* 0x000080000800b985 */ /* 0x0003e4000c101904 */
[----:B-12---:R-:W-:Y:S05]  /*0d30*/  @P6 RET.REL.NODEC R206 `(_ZN5flash24flash_fwd_splitkv_kernelI23Flash_fwd_kernel_traitsILi128ELi64ELi128ELi4ELb0ELb0EN7cutlass6half_tE19Flash_kernel_traitsILi128ELi64ELi128ELi4ES3_EELb0ELb0ELb0ELb0ELb0ELb0ELb0ELb1EEEvNS_16Flash_fwd_paramsE) ;  /* 0xfffffff0ceb06950 */ /* 0x006fea0003c3ffff */
[----:B------:R-:W-:Y:S02]  /*0d40*/  MOV R3, 0x7f800000 ;  /* 0x7f80000000037802 */ /* 0x000fe40000000f00 */
[----:B------:R-:W-:-:S03]  /*0d50*/  MOV R207, 0x0 ;  /* 0x0000000000cf7802 */ /* 0x000fc60000000f00 */
[----:B------:R1:W-:Y:S02]  /*0d60*/  ST.E desc[UR4][R8.64+0xc0], R3 ;  /* 0x0000c00308007985 */ /* 0x0003e4000c101904 */
[----:B-1----:R-:W-:Y:S05]  /*0d70*/  RET.REL.NODEC R206 `(_ZN5flash24flash_fwd_splitkv_kernelI23Flash_fwd_kernel_traitsILi128ELi64ELi128ELi4ELb0ELb0EN7cutlass6half_tE19Flash_kernel_traitsILi128ELi64ELi128ELi4ES3_EELb0ELb0ELb0ELb0ELb0ELb0ELb0ELb1EEEvNS_16Flash_fwd_paramsE) ;  /* 0xfffffff0cea07950 */ /* 0x002fea0003c3ffff */
.L_x_886:
        /* <DEDUP_REMOVED lines=52> */
[----:B------:R-:W-:-:S05]  /*10c0*/  @!P2 LOP3.LUT R9, RZ, R10, RZ, 0x33, !PT ;  /* 0x0000000aff09a212 */ /* 0x000fca00078e33ff */
        /* <DEDUP_REMOVED lines=16> */
[----:B------:R-:W-:Y:S02]  /*11d0*/  ISETP.GT.U32.AND P1, PT, R8, R3, PT ;  /* 0x000000030800720c */ /* 0x000fe40003f24070 */
[----:B------:R-:W-:-:S11]  /*11e0*/  LOP3.LUT R4, R216, R5, RZ, 0x3c, !PT ;  /* 0x00000005d8047212 */ /* 0x000fd600078e3cff */
[----:B------:R-:W-:-:S05]  /*11f0*/  @!P1 IMAD.IADD R3, R3, 0x1, -R8 ;  /* 0x0000000103039824 */ /* 0x000fca00078e0a08 */
[----:B------:R-:W-:Y:S02]  /*1200*/  ISETP.GE.U32.AND P2, PT, R3, R8, PT ;  /* 0x000000080300720c */ /* 0x000fe40003f46070 */
[----:B------:R-:W-:Y:S01]  /*1210*/  IADD3 R8, PT, PT, -R9, RZ, RZ ;  /* 0x000000ff09087210 */ /* 0x000fe20007ffe1ff */
[----:B------:R-:W-:Y:S01]  /*1220*/  @!P1 VIADD R2, R2, 0x1 ;  /* 0x0000000102029836 */ /* 0x000fe20000000000 */
[----:B------:R-:W-:Y:S02]  /*1230*/  ISETP.GE.AND P0, PT, R4, RZ, PT ;  /* 0x000000ff0400720c */ /* 0x000fe40003f06270 */
[----:B------:R-:W-:Y:S01]  /*1240*/  ISETP.NE.AND P1, PT, R5, RZ, PT ;  /* 0x000000ff0500720c */ /* 0x000fe20003f25270 */
[----:B------:R-:W-:-:S06]  /*1250*/  IMAD R11, R10, R8, R11 ;  /* 0x000000080a0b7224 */ /* 0x000fcc00078e020b */
[----:B------:R-:W-:-:S04]  /*1260*/  @P2 IADD3 R2, PT, PT, R2, 0x1, RZ ;  /* 0x0000000102022810 */ /* 0x000fc80007ffe0ff */
[----:B------:R-:W-:Y:S01]  /*1270*/  MOV R13, R2 ;  /* 0x00000002000d7202 */ /* 0x000fe20000000f00 */
[----:B------:R-:W-:-:S04]  /*1280*/  IMAD R2, R209, R11, RZ ;  /* 0x0000000bd1027224 */ /* 0x000fc800078e02ff */
[----:B------:R-:W-:Y:S01]  /*1290*/  @!P0 IMAD.MOV R13, RZ, RZ, -R13 ;  /* 0x000000ffff0d8224 */ /* 0x000fe200078e0a0d */
[----:B------:R-:W-:-:S04]  /*12a0*/  @!P1 LOP3.LUT R13, RZ, R5, RZ, 0x33, !PT ;  /* 0x00000005ff0d9212 */ /* 0x000fc800078e33ff */
[----:B------:R-:W-:Y:S01]  /*12b0*/  SHF.R.S32.HI R4, RZ, 0x1f, R13 ;  /* 0x0000001fff047819 */ /* 0x000fe2000001140d */
[----:B------:R-:W-:-:S04]  /*12c0*/  IMAD R17, R17, R13, RZ ;  /* 0x0000000d11117224 */ /* 0x000fc800078e02ff */
[----:B------:R-:W-:Y:S01]  /*12d0*/  IMAD R4, R16, R4, R17 ;  /* 0x0000000410047224 */ /* 0x000fe200078e0211 */
[----:B---3--:R-:W-:Y:S01]  /*12e0*/  SHF.R.S32.HI R9, RZ, 0x1f, R0 ;  /* 0x0000001fff097819 */ /* 0x008fe20000011400 */
[----:B------:R-:W-:-:S04]  /*12f0*/  IMAD R3, R19, R0, RZ ;  /* 0x0000000013037224 */ /* 0x000fc800078e02ff */
[C---:B------:R-:W-:Y:S02]  /*1300*/  IMAD R3, R18.reuse, R9, R3 ;  /* 0x0000000912037224 */ /* 0x040fe400078e0203 */
[----:B------:R-:W-:-:S04]  /*1310*/  IMAD.WIDE.U32 R18, R18, R0, RZ ;  /* 0x0000000012127225 */ /* 0x000fc800078e00ff */
[----:B------:R-:W-:Y:S01]  /*1320*/  IMAD.IADD R19, R19, 0x1, R3 ;  /* 0x0000000113137824 */ /* 0x000fe200078e0203 */
[----:B------:R-:W-:Y:S01]  /*1330*/  SHF.R.S32.HI R3, RZ, 0x1f, R11 ;  /* 0x0000001fff037819 */ /* 0x000fe2000001140b */
[----:B------:R-:W-:-:S04]  /*1340*/  IMAD.WIDE.U32 R18, R11, R208, R18 ;  /* 0x000000d00b127225 */ /* 0x000fc800078e0012 */
[----:B------:R-:W-:-:S05]  /*1350*/  IMAD R2, R208, R3, R2 ;  /* 0x00000003d0027224 */ /* 0x000fca00078e0202 */
[----:B------:R-:W-:Y:S01]  /*1360*/  IADD3 R19, PT, PT, R19, R2, RZ ;  /* 0x0000000213137210 */ /* 0x000fe20007ffe0ff */
[----:B--2---:R-:W-:Y:S02]  /*1370*/  IMAD R2, R15, R0, RZ ;  /* 0x000000000f027224 */ /* 0x004fe400078e02ff */
[----:B------:R-:W-:-:S04]  /*1380*/  IMAD.WIDE.U32 R16, R13, R16, R18 ;  /* 0x000000100d107225 */ /* 0x000fc800078e0012 */
[----:B------:R-:W-:-:S04]  /*1390*/  IMAD.WIDE.U32 R18, R14, R0, RZ ;  /* 0x000000000e127225 */ /* 0x000fc800078e00ff */
[----:B------:R-:W-:Y:S02]  /*13a0*/  IMAD R9, R14, R9, R2 ;  /* 0x000000090e097224 */ /* 0x000fe400078e0202 */
[----:B------:R-:W-:Y:S01]  /*13b0*/  IMAD.IADD R2, R17, 0x1, R4 ;  /* 0x0000000111027824 */ /* 0x000fe200078e0204 */
[----:B------:R-:W-:Y:S02]  /*13c0*/  MOV R4, R16 ;  /* 0x0000001000047202 */ /* 0x000fe40000000f00 */
[----:B------:R-:W-:Y:S01]  /*13d0*/  IADD3 R13, PT, PT, R19, R9, RZ ;  /* 0x00000009130d7210 */ /* 0x000fe20007ffe0ff */
[----:B------:R-:W-:Y:S05]  /*13e0*/  BRA `(.L_x_897) ;  /* 0x00000004003c7947 */ /* 0x000fea0003800000 */
.L_x_896:
        /* <DEDUP_REMOVED lines=52> */
[----:B------:R-:W-:-:S03]  /*1730*/  IMAD.WIDE.U32 R18, R208, R11, R8 ;  /* 0x0000000bd0127225 */ /* 0x000fc600078e0008 */
[----:B------:R-:W-:Y:S01]  /*1740*/  @!P0 IADD3 R4, PT, PT, -R4, RZ, RZ ;  /* 0x000000ff04048210 */ /* 0x000fe20007ffe1ff */
[----:B------:R-:W-:Y:S02]  /*1750*/  @!P2 IMAD R0, R3, R210, R0 ;  /* 0x000000d20300a224 */ /* 0x000fe400078e0200 */
[----:B------:R-:W-:Y:S01]  /*1760*/  @!P2 IMAD.WIDE.U32 R8, R210, R12, RZ ;  /* 0x0000000cd208a225 */ /* 0x000fe200078e00ff */
[----:B------:R-:W-:-:S03]  /*1770*/  @!P1 LOP3.LUT R4, RZ, R5, RZ, 0x33, !PT ;  /* 0x00000005ff049212 */ /* 0x000fc600078e33ff */
[----:B------:R-:W-:Y:S01]  /*1780*/  IMAD R2, R209, R11, RZ ;  /* 0x0000000bd1027224 */ /* 0x000fe200078e02ff */
[----:B------:R-:W-:Y:S01]  /*1790*/  @!P2 SHF.R.S32.HI R3, RZ, 0x1f, R10 ;  /* 0x0000001fff03a819 */ /* 0x000fe2000001140a */
[----:B------:R-:W-:Y:S01]  /*17a0*/  @!P2 IMAD.IADD R21, R9, 0x1, R0 ;  /* 0x000000010915a824 */ /* 0x000fe200078e0200 */
[----:B------:R-:W-:Y:S01]  /*17b0*/  @!P2 MOV R20, R8 ;  /* 0x000000080014a202 */ /* 0x000fe20000000f00 */
[----:B------:R-:W-:Y:S01]  /*17c0*/  IMAD.IADD R19, R19, 0x1, R2 ;  /* 0x0000000113137824 */ /* 0x000fe200078e0202 */
[----:B------:R-:W-:Y:S01]  /*17d0*/  SHF.R.S32.HI R2, RZ, 0x1f, R4 ;  /* 0x0000001fff027819 */ /* 0x000fe20000011404 */
[----:B------:R-:W-:Y:S01]  /*17e0*/  @!P2 IMAD R0, R17, R10, RZ ;  /* 0x0000000a1100a224 */ /* 0x000fe200078e02ff */
[----:B------:R-:W-:Y:S01]  /*17f0*/  @P2 IADD3 R12, PT, PT, R12, R13, RZ ;  /* 0x0000000d0c0c2210 */ /* 0x000fe20007ffe0ff */
[----:B------:R-:W-:Y:S02]  /*1800*/  IMAD R9, R15, R4, RZ ;  /* 0x000000040f097224 */ /* 0x000fe400078e02ff */
[----:B------:R-:W-:-:S02]  /*1810*/  @!P2 IMAD R0, R16, R3, R0 ;  /* 0x000000031000a224 */ /* 0x000fc400078e0200 */
[----:B------:R-:W-:-:S04]  /*1820*/  @!P2 IMAD.WIDE.U32 R16, R16, R10, R20 ;  /* 0x0000000a1010a225 */ /* 0x000fc800078e0014 */
[C---:B------:R-:W-:Y:S02]  /*1830*/  IMAD R2, R14.reuse, R2, R9 ;  /* 0x000000020e027224 */ /* 0x040fe400078e0209 */
[----:B------:R-:W-:Y:S01]  /*1840*/  IMAD.WIDE.U32 R20, R14, R4, R18 ;  /* 0x000000040e147225 */ /* 0x000fe200078e0012 */
[----:B------:R-:W-:-:S03]  /*1850*/  @!P2 IADD3 R13, PT, PT, R17, R0, RZ ;  /* 0x00000000110da210 */ /* 0x000fc60007ffe0ff */
[-C--:B------:R-:W-:Y:S02]  /*1860*/  @P2 IMAD R3, R211, R12.reuse, RZ ;  /* 0x0000000cd3032224 */ /* 0x080fe400078e02ff */
[----:B------:R-:W-:Y:S01]  /*1870*/  @P2 IMAD.WIDE.U32 R8, R210, R12, RZ ;  /* 0x0000000cd2082225 */ /* 0x000fe200078e00ff */
[----:B------:R-:W-:Y:S02]  /*1880*/  MOV R4, R20 ;  /* 0x0000001400047202 */ /* 0x000fe40000000f00 */
[----:B------:R-:W-:Y:S01]  /*1890*/  IADD3 R2, PT, PT, R21, R2, RZ ;  /* 0x0000000215027210 */ /* 0x000fe20007ffe0ff */
[----:B------:R-:W-:Y:S01]  /*18a0*/  @!P2 IMAD.MOV.U32 R18, RZ, RZ, R16 ;  /* 0x000000ffff12a224 */ /* 0x000fe200078e0010 */
[----:B------:R-:W-:Y:S01]  /*18b0*/  @P2 MOV R18, R8 ;  /* 0x0000000800122202 */ /* 0x000fe20000000f00 */
[----:B------:R-:W-:Y:S01]  /*18c0*/  @P2 IMAD.IADD R13, R9, 0x1, R3 ;  /* 0x00000001090d2824 */ /* 0x000fe200078e0203 */
[----:B------:R-:W-:Y:S02]  /*18d0*/  MOV R3, RZ ;  /* 0x000000ff00037202 */ /* 0x000fe40000000f00 */
.L_x_897:
[----:B------:R-:W-:Y:S05]  /*18e0*/  BSYNC.RECONVERGENT B0 ;  /* 0x0000000000007941 */ /* 0x000fea0003800200 */
.L_x_895:
[----:B------:R-:W-:Y:S01]  /*18f0*/  ISETP.NE.AND P0, PT, R221, -0x1, PT ;  /* 0xffffffffdd00780c */ /* 0x000fe20003f05270 */
[----:B------:R-:W2:Y:S04]  /*1900*/  LD.E.64 R126, desc[UR4][R132.64+0x30] ;  /* 0x00003004847e7980 */ /* 0x000ea8000c101b00 */
[----:B------:R-:W3:Y:S04]  /*1910*/  LD.E.64 R20, desc[UR4][R132.64+0x48] ;  /* 0x0000480484147980 */ /* 0x000ee8000c101b00 */
[----:B------:R-:W4:Y:S04]  /*1920*/  LD.E.64 R8, desc[UR4][R132.64+0x10] ;  /* 0x0000100484087980 */ /* 0x000f28000c101b00 */
[----:B------:R-:W3:Y:S01]  /*1930*/  @!P0 LD.E.64 R24, desc[UR4][R132.64+0x18] ;  /* 0x0000180484188980 */ /* 0x000ee2000c101b00 */
[----:B------:R-:W-:-:S03]  /*1940*/  IMAD.MOV.U32 R10, RZ, RZ, RZ ;  /* 0x000000ffff0a7224 */ /* 0x000fc600078e00ff */
[----:B------:R-:W4:Y:S04]  /*1950*/  LD.E.64 R16, desc[UR4][R132.64+0x8] ;  /* 0x0000080484107980 */ /* 0x000f28000c101b00 */
[----:B------:R-:W4:Y:S04]  /*1960*/  LD.E.64 R6, desc[UR4][R6.64] ;  /* 0x0000000406067980 */ /* 0x000f28000c101b00 */
[----:B------:R-:W4:Y:S04]  /*1970*/  LD.E R12, desc[UR4][R132.64+0xd0] ;  /* 0x0000d004840c7980 */ /* 0x000f28000c101900 */
[----:B------:R1:W5:Y:S04]  /*1980*/  @P4 LD.E R10, desc[UR4][R30.64] ;  /* 0x000000041e0a4980 */ /* 0x000368000c101900 */
[----:B------:R1:W5:Y:S01]  /*1990*/  LD.E R219, desc[UR4][R132.64+0xc0] ;  /* 0x0000c00484db7980 */ /* 0x000362000c101900 */
[----:B------:R-:W-:-:S04]  /*19a0*/  IABS R0, R5 ;  /* 0x0000000500007213 */ /* 0x000fc80000000000 */
[----:B------:R-:W1:Y:S08]  /*19b0*/  I2F.RP R27, R0 ;  /* 0x00000000001b7306 */ /* 0x000e700000209400 */
[----:B-1----:R-:W1:Y:S02]  /*19c0*/  MUFU.RCP R26, R27 ;  /* 0x0000001b001a7308 */ /* 0x002e640000001000 */
[----:B-1----:R-:W-:-:S06]  /*19d0*/  VIADD R26, R26, 0xffffffe ;  /* 0x0ffffffe1a1a7836 */ /* 0x002fcc0000000000 */
[----:B------:R-:W1:Y:S01]  /*19e0*/  F2I.FTZ.U32.TRUNC.NTZ R29, R26 ;  /* 0x0000001a001d7305 */ /* 0x000e62000021f000 */
[----:B------:R-:W-:Y:S01]  /*19f0*/  IMAD.MOV.U32 R28, RZ, RZ, RZ ;  /* 0x000000ffff1c7224 */ /* 0x000fe200078e00ff */
[----:B------:R-:W-:Y:S02]  /*1a00*/  IABS R15, R5 ;  /* 0x00000005000f7213 */ /* 0x000fe40000000000 */
[----:B-1----:R-:W-:-:S05]  /*1a10*/  IADD3 R14, PT, PT, RZ, -R29, RZ ;  /* 0x8000001dff0e7210 */ /* 0x002fca0007ffe0ff */
[----:B------:R-:W-:Y:S01]  /*1a20*/  IMAD R19, R14, R0, RZ ;  /* 0x000000000e137224 */ /* 0x000fe200078e02ff */
[----:B------:R-:W-:-:S03]  /*1a30*/  IABS R14, R216 ;  /* 0x000000d8000e7213 */ /* 0x000fc60000000000 */
[----:B------:R-:W-:-:S04]  /*1a40*/  IMAD.HI.U32 R19, R29, R19, R28 ;  /* 0x000000131d137227 */ /* 0x000fc800078e001c */
[----:B------:R-:W-:Y:S02]  /*1a50*/  IMAD.MOV R15, RZ, RZ, -R15 ;  /* 0x000000ffff0f7224 */ /* 0x000fe400078e0a0f */
[----:B------:R-:W-:-:S04]  /*1a60*/  IMAD.HI.U32 R19, R19, R14, RZ ;  /* 0x0000000e13137227 */ /* 0x000fc800078e00ff */
[----:B------:R-:W-:-:S05]  /*1a70*/  IMAD R15, R19, R15, R14 ;  /* 0x0000000f130f7224 */ /* 0x000fca00078e020e */
[----:B------:R-:W-:Y:S02]  /*1a80*/  ISETP.GT.U32.AND P2, PT, R0, R15, PT ;  /* 0x0000000f0000720c */ /* 0x000fe40003f44070 */
[----:B------:R-:W-:-:S04]  /*1a90*/  SHF.L.U32 R63, R71, 0x3, RZ ;  /* 0x00000003473f7819 */ /* 0x000fc800000006ff */
[----:B------:R-:W-:-:S07]  /*1aa0*/  LOP3.LUT R14, R63, 0x38, RZ, 0xc0, !PT ;  /* 0x000000383f0e7812 */ /* 0x000fce00078ec0ff */
[----:B------:R-:W-:Y:S01]  /*1ab0*/  @!P2 IMAD.IADD R15, R15, 0x1, -R0 ;  /* 0x000000010f0fa824 */ /* 0x000fe200078e0a00 */
[----:B------:R-:W-:-:S04]  /*1ac0*/  IADD3 R26, P1, PT, R14, R18, RZ ;  /* 0x000000120e1a7210 */ /* 0x000fc80007f3e0ff */
[----:B------:R-:W-:Y:S02]  /*1ad0*/  ISETP.GE.U32.AND P3, PT, R15, R0, PT ;  /* 0x000000000f00720c */ /* 0x000fe40003f66070 */
[----:B------:R-:W-:Y:S01]  /*1ae0*/  LOP3.LUT R0, R216, R5, RZ, 0x3c, !PT ;  /* 0x00000005d8007212 */ /* 0x000fe200078e3cff */
[----:B------:R-:W-:Y:S01]  /*1af0*/  IMAD.X R27, RZ, RZ, R13, P1 ;  /* 0x000000ffff1b7224 */ /* 0x000fe200008e060d */
[----:B------:R-:W-:Y:S02]  /*1b00*/  @!P2 IADD3 R19, PT, PT, R19, 0x1, RZ ;  /* 0x000000011313a810 */ /* 0x000fe40007ffe0ff */
[----:B------:R-:W-:Y:S02]  /*1b10*/  ISETP.GE.AND P1, PT, R0, RZ, PT ;  /* 0x000000ff0000720c */ /* 0x000fe40003f26270 */
[----:B------:R-:W-:Y:S01]  /*1b20*/  ISETP.NE.AND P2, PT, R5, RZ, PT ;  /* 0x000000ff0500720c */ /* 0x000fe20003f45270 */
[----:B-----5:R-:W-:-:S04]  /*1b30*/  IMAD R18, R3, R210, RZ ;  /* 0x000000d203127224 */ /* 0x020fc800078e02ff */
[----:B------:R-:W-:Y:S02]  /*1b40*/  @P3 VIADD R19, R19, 0x1 ;  /* 0x0000000113133836 */ /* 0x000fe40000000000 */
[C---:B------:R-:W-:Y:S02]  /*1b50*/  IMAD R18, R11.reuse, R211, R18 ;  /* 0x000000d30b127224 */ /* 0x040fe400078e0212 */
[----:B------:R-:W-:-:S04]  /*1b60*/  IMAD.WIDE.U32 R26, R11, R210, R26 ;  /* 0x000000d20b1a7225 */ /* 0x000fc800078e001a */
[----:B------:R-:W-:Y:S01]  /*1b70*/  IMAD.MOV.U32 R3, RZ, RZ, R19 ;  /* 0x000000ffff037224 */ /* 0x000fe200078e0013 */
[----:B------:R-:W-:-:S03]  /*1b80*/  IADD3 R27, PT, PT, R27, R18, RZ ;  /* 0x000000121b1b7210 */ /* 0x000fc60007ffe0ff */
[----:B------:R-:W-:Y:S01]  /*1b90*/  @!P1 IMAD.MOV R3, RZ, RZ, -R3 ;  /* 0x000000ffff039224 */ /* 0x000fe200078e0a03 */
[----:B------:R-:W-:Y:S01]  /*1ba0*/  @!P2 LOP3.LUT R3, RZ, R5, RZ, 0x33, !PT ;  /* 0x00000005ff03a212 */ /* 0x000fe200078e33ff */
[----:B------:R-:W1:Y:S04]  /*1bb0*/  S2UR UR6, SR_CgaCtaId ;  /* 0x00000000000679c3 */ /* 0x000e680000008800 */
[----:B------:R-:W-:Y:S02]  /*1bc0*/  IMAD R5, R23, R3, RZ ;  /* 0x0000000317057224 */ /* 0x000fe400078e02ff */
[----:B------:R-:W-:Y:S01]  /*1bd0*/  IMAD.WIDE.U32 R26, R3, R22, R26 ;  /* 0x00000016031a7225 */ /* 0x000fe200078e001a */
[----:B------:R-:W-:Y:S02]  /*1be0*/  SHF.R.U32.HI R120, RZ, 0x3, R71 ;  /* 0x00000003ff787819 */ /* 0x000fe40000011647 */
[----:B------:R-:W-:-:S03]  /*1bf0*/  MOV R121, RZ ;  /* 0x000000ff00797202 */ /* 0x000fc60000000f00 */
[-C--:B------:R-:W-:Y:S01]  /*1c00*/  IMAD R215, R211, R120.reuse, RZ ;  /* 0x00000078d3d77224 */ /* 0x080fe200078e02ff */
[----:B------:R-:W-:Y:S01]  /*1c10*/  UMOV UR7, 0x400 ;  /* 0x0000040000077882 */ /* 0x000fe20000000000 */
[----:B------:R-:W-:Y:S02]  /*1c20*/  IMAD R213, R209, R120, RZ ;  /* 0x00000078d1d57224 */ /* 0x000fe400078e02ff */
[----:B------:R-:W-:Y:S01]  /*1c30*/  IMAD.SHL.U32 R62, R61, 0x80, RZ ;  /* 0x000000803d3e7824 */ /* 0x000fe200078e00ff */
[----:B-1----:R-:W-:Y:S01]  /*1c40*/  ULEA UR6, UR6, UR7, 0x18 ;  /* 0x0000000706067291 */ /* 0x002fe2000f8ec0ff */
[----:B------:R-:W-:Y:S01]  /*1c50*/  SHF.L.U64.HI R68, R208, 0x4, R209 ;  /* 0x00000004d0447819 */ /* 0x000fe200000102d1 */
[----:B------:R-:W-:Y:S01]  /*1c60*/  IMAD.SHL.U32 R65, R210, 0x10, RZ ;  /* 0x00000010d2417824 */ /* 0x000fe200078e00ff */
[----:B------:R-:W-:Y:S02]  /*1c70*/  SHF.L.U32 R67, R208, 0x4, RZ ;  /* 0x00000004d0437819 */ /* 0x000fe400000006ff */
[----:B------:R-:W-:-:S02]  /*1c80*/  SHF.L.U64.HI R66, R210, 0x4, R211 ;  /* 0x00000004d2427819 */ /* 0x000fc400000102d3 */
[----:B------:R-:W-:Y:S01]  /*1c90*/  IADD3 R69, PT, PT, R62, -0x80, RZ ;  /* 0xffffff803e457810 */ /* 0x000fe20007ffe0ff */
[----:B--2---:R-:W-:-:S04]  /*1ca0*/  @P0 IMAD.WIDE.U32 R28, R126, R221, RZ ;  /* 0x000000dd7e1c0225 */ /* 0x004fc800078e00ff */
[----:B------:R-:W-:Y:S02]  /*1cb0*/  @P0 IMAD R11, R127, R221, RZ ;  /* 0x000000dd7f0b0224 */ /* 0x000fe400078e02ff */
[-C--:B---3--:R-:W-:Y:S02]  /*1cc0*/  @!P0 IMAD R0, R25, R217.reuse, RZ ;  /* 0x000000d919008224 */ /* 0x088fe400078e02ff */
[----:B------:R-:W-:-:S04]  /*1cd0*/  @!P0 IMAD.WIDE.U32 R24, R24, R217, RZ ;  /* 0x000000d918188225 */ /* 0x000fc800078e00ff */
[----:B------:R-:W-:Y:S01]  /*1ce0*/  @!P0 IMAD.MOV.U32 R18, RZ, RZ, R24 ;  /* 0x000000ffff128224 */ /* 0x000fe200078e0018 */
[----:B------:R-:W-:Y:S01]  /*1cf0*/  @!P0 IADD3 R13, PT, PT, R25, R0, RZ ;  /* 0x00000000190d8210 */ /* 0x000fe20007ffe0ff */
[----:B------:R-:W-:Y:S01]  /*1d00*/  @P0 IMAD.MOV.U32 R18, RZ, RZ, R28 ;  /* 0x000000ffff120224 */ /* 0x000fe200078e001c */
[----:B------:R-:W-:Y:S01]  /*1d10*/  SHF.R.S32.HI R0, RZ, 0x1f, R3 ;  /* 0x0000001fff007819 */ /* 0x000fe20000011403 */
[----:B------:R-:W-:-:S03]  /*1d20*/  @P0 IMAD.IADD R13, R29, 0x1, R11 ;  /* 0x000000011d0d0824 */ /* 0x000fc600078e020b */
[----:B------:R-:W-:Y:S01]  /*1d30*/  IADD3 R18, P1, PT, R14, R18, RZ ;  /* 0x000000120e127210 */ /* 0x000fe20007f3e0ff */
[----:B------:R-:W-:-:S03]  /*1d40*/  IMAD R22, R0, R22, R5 ;  /* 0x0000001600167224 */ /* 0x000fc600078e0205 */
[----:B------:R-:W-:Y:S01]  /*1d50*/  IADD3.X R19, PT, PT, RZ, R13, RZ, P1, !PT ;  /* 0x0000000dff137210 */ /* 0x000fe20000ffe4ff */
[----:B------:R-:W-:Y:S01]  /*1d60*/  IMAD.IADD R27, R27, 0x1, R22 ;  /* 0x000000011b1b7824 */ /* 0x000fe200078e0216 */
[----:B------:R-:W-:Y:S01]  /*1d70*/  SHF.R.S32.HI R11, RZ, 0x1f, R70 ;  /* 0x0000001fff0b7819 */ /* 0x000fe20000011446 */
[----:B------:R-:W-:Y:S01]  /*1d80*/  IMAD R5, R21, R216, RZ ;  /* 0x000000d815057224 */ /* 0x000fe200078e02ff */
[----:B------:R-:W-:Y:S01]  /*1d90*/  IADD3 R22, P0, PT, R14, R4, RZ ;  /* 0x000000040e167210 */ /* 0x000fe20007f1e0ff */
[----:B------:R-:W-:Y:S01]  /*1da0*/  IMAD.WIDE.U32 R18, R20, R216, R18 ;  /* 0x000000d814127225 */ /* 0x000fe200078e0012 */
[----:B------:R-:W-:-:S03]  /*1db0*/  LEA.HI R11, R11, R70, RZ, 0x7 ;  /* 0x000000460b0b7211 */ /* 0x000fc600078f38ff */
[----:B------:R-:W-:Y:S01]  /*1dc0*/  IMAD.WIDE.U32 R20, R120, R210, R26 ;  /* 0x000000d278147225 */ /* 0x000fe200078e001a */
[----:B------:R-:W-:-:S03]  /*1dd0*/  LOP3.LUT R24, R63, 0x1c0, RZ, 0xc0, !PT ;  /* 0x000001c03f187812 */ /* 0x000fc600078ec0ff */
[----:B------:R-:W-:Y:S01]  /*1de0*/  IMAD.X R23, RZ, RZ, R2, P0 ;  /* 0x000000ffff177224 */ /* 0x000fe200000e0602 */
[----:B------:R-:W-:Y:S02]  /*1df0*/  IADD3 R215, PT, PT, R21, R215, RZ ;  /* 0x000000d715d77210 */ /* 0x000fe40007ffe0ff */
[----:B----4-:R-:W-:Y:S01]  /*1e00*/  LEA R214, P0, R20, R8, 0x1 ;  /* 0x0000000814d67211 */ /* 0x010fe200078008ff */
[----:B------:R-:W-:Y:S01]  /*1e10*/  IMAD.IADD R19, R19, 0x1, R5 ;  /* 0x0000000113137824 */ /* 0x000fe200078e0205 */
[----:B------:R-:W-:Y:S01]  /*1e20*/  SHF.R.S32.HI R76, RZ, 0x7, R11 ;  /* 0x00000007ff4c7819 */ /* 0x000fe2000001140b */
[----:B------:R-:W-:Y:S01]  /*1e30*/  IMAD.WIDE.U32 R4, R218, 0x40, R120 ;  /* 0x00000040da047825 */ /* 0x000fe200078e0078 */
[----:B------:R-:W-:Y:S02]  /*1e40*/  LEA.HI.X R215, R20, R9, R215, 0x1, P0 ;  /* 0x0000000914d77211 */ /* 0x000fe400000f0cd7 */
[----:B------:R-:W-:Y:S02]  /*1e50*/  LOP3.LUT R24, R24, 0x38, R71, 0xf8, !PT ;  /* 0x0000003818187812 */ /* 0x000fe400078ef847 */
[----:B------:R-:W-:Y:S01]  /*1e60*/  ISETP.GE.AND P0, PT, R76, R61, PT ;  /* 0x0000003d4c00720c */ /* 0x000fe20003f06270 */
[----:B------:R-:W-:Y:S01]  /*1e70*/  IMAD R5, R5, R126, RZ ;  /* 0x0000007e05057224 */ /* 0x000fe200078e02ff */
[----:B------:R-:W-:Y:S01]  /*1e80*/  LOP3.LUT R24, R24, 0x38, R63, 0x78, !PT ;  /* 0x0000003818187812 */ /* 0x000fe200078e783f */
[----:B------:R-:W-:-:S04]  /*1e90*/  IMAD.WIDE.U32 R22, R120, R208, R22 ;  /* 0x000000d078167225 */ /* 0x000fc800078e0016 */
[C---:B------:R-:W-:Y:S02]  /*1ea0*/  IMAD R5, R4.reuse, R127, R5 ;  /* 0x0000007f04057224 */ /* 0x040fe400078e0205 */
[----:B------:R-:W-:Y:S01]  /*1eb0*/  IMAD.WIDE.U32 R18, R4, R126, R18 ;  /* 0x0000007e04127225 */ /* 0x000fe200078e0012 */
[----:B------:R-:W-:Y:S02]  /*1ec0*/  LOP3.LUT R63, R24, 0x1e00, R63, 0xf8, !PT ;  /* 0x00001e00183f7812 */ /* 0x000fe400078ef83f */
[----:B------:R-:W-:Y:S01]  /*1ed0*/  LEA R212, P1, R22, R16, 0x1 ;  /* 0x0000001016d47211 */ /* 0x000fe200078208ff */
[----:B------:R-:W-:Y:S01]  /*1ee0*/  IMAD.IADD R213, R23, 0x1, R213 ;  /* 0x0000000117d57824 */ /* 0x000fe200078e02d5 */
[----:B------:R-:W-:Y:S01]  /*1ef0*/  LEA R118, P2, R18, R6, 0x1 ;  /* 0x0000000612767211 */ /* 0x000fe200078408ff */
[----:B------:R-:W-:Y:S01]  /*1f00*/  IMAD.IADD R5, R19, 0x1, R5 ;  /* 0x0000000113057824 */ /* 0x000fe200078e0205 */
[----:B------:R-:W-:Y:S02]  /*1f10*/  LEA R63, R63, UR6, 0x1 ;  /* 0x000000063f3f7c11 */ /* 0x000fe4000f8e08ff */
[----:B------:R-:W-:-:S02]  /*1f20*/  LEA.HI.X R213, R22, R17, R213, 0x1, P1 ;  /* 0x0000001116d57211 */ /* 0x000fc400008f0cd5 */
[----:B------:R-:W-:Y:S02]  /*1f30*/  LEA.HI.X R119, R18, R7, R5, 0x1, P2 ;  /* 0x0000000712777211 */ /* 0x000fe400010f0c05 */
[----:B------:R-:W-:Y:S02]  /*1f40*/  LEA.HI R12, R12, R12, RZ, 0x1 ;  /* 0x0000000c0c0c7211 */ /* 0x000fe400078f08ff */
[----:B------:R-:W-:Y:S01]  /*1f50*/  LOP3.LUT R9, R14, 0x40, RZ, 0xfc, !PT ;  /* 0x000000400e097812 */ /* 0x000fe200078efcff */
[----:B------:R-:W-:Y:S06]  /*1f60*/  @P0 BRA `(.L_x_898) ;  /* 0x000000b800e40947 */ /* 0x000fec0003800000 */
[----:B------:R-:W2:Y:S04]  /*1f70*/  LD.E.64 R16, desc[UR4][R132.64+0x120] ;  /* 0x0001200484107980 */ /* 0x000ea8000c101b00 */
[----:B------:R-:W3:Y:S04]  /*1f80*/  LD.E.64 R28, desc[UR4][R132.64+0x118] ;  /* 0x00011804841c7980 */ /* 0x000ee8000c101b00 */
[----:B------:R-:W4:Y:S04]  /*1f90*/  LD.E.64 R24, desc[UR4][R132.64+0x140] ;  /* 0x0001400484187980 */ /* 0x000f28000c101b00 */
[----:B------:R-:W5:Y:S04]  /*1fa0*/  LD.E.64 R122, desc[UR4][R132.64+0x130] ;  /* 0x00013004847a7980 */ /* 0x000f68000c101b00 */
[----:B------:R-:W5:Y:S04]  /*1fb0*/  LD.E.64 R22, desc[UR4][R132.64+0x138] ;  /* 0x0001380484167980 */ /* 0x000f68000c101b00 */
[----:B------:R-:W5:Y:S04]  /*1fc0*/  LD.E.64 R124, desc[UR4][R132.64+0x128] ;  /* 0x00012804847c7980 */ /* 0x000f68000c101b00 */
[----:B------:R-:W5:Y:S04]  /*1fd0*/  LD.E.64 R20, desc[UR4][R132.64+0x110] ;  /* 0x0001100484147980 */ /* 0x000f68000c101b00 */
[----:B------:R-:W5:Y:S04]  /*1fe0*/  LD.E.64 R18, desc[UR4][R132.64+0x108] ;  /* 0x0001080484127980 */ /* 0x000f68000c101b00 */
[----:B------:R-:W5:Y:S04]  /*1ff0*/  LD.E.64 R6, desc[UR4][R132.64+0x150] ;  /* 0x0001500484067980 */ /* 0x000f68000c101b00 */
[----:B------:R-:W5:Y:S01]  /*2000*/  LD.E.64 R4, desc[UR4][R132.64+0x148] ;  /* 0x0001480484047980 */ /* 0x000f62000c101b00 */
[----:B------:R-:W-:-:S02]  /*2010*/  MOV R15, RZ ;  /* 0x000000ff000f7202 */ /* 0x000fc40000000f00 */
[----:B------:R-:W-:Y:S02]  /*2020*/  SHF.R.S32.HI R12, RZ, 0x1, R12 ;  /* 0x00000001ff0c7819 */ /* 0x000fe4000001140c */
[----:B------:R-:W-:Y:S02]  /*2030*/  IADD3 R13, P0, PT, -R70, R120, RZ ;  /* 0x00000078460d7210 */ /* 0x000fe40007f1e1ff */
[C---:B------:R-:W-:Y:S01]  /*2040*/  SHF.L.U32 R107, R12.reuse, 0x4, RZ ;  /* 0x000000040c6b7819 */ /* 0x040fe200000006ff */
[C---:B------:R-:W-:Y:S01]  /*2050*/  IMAD R106, R12.reuse, 0x30, RZ ;  /* 0x000000300c6a7824 */ /* 0x040fe200078e02ff */
[C---:B------:R-:W-:Y:S01]  /*2060*/  SHF.L.U32 R100, R12.reuse, 0x6, RZ ;  /* 0x000000060c647819 */ /* 0x040fe200000006ff */
[C---:B------:R-:W-:Y:S02]  /*2070*/  IMAD R105, R12.reuse, 0x50, RZ ;  /* 0x000000500c697824 */ /* 0x040fe400078e02ff */
[C---:B------:R-:W-:Y:S02]  /*2080*/  IMAD R104, R12.reuse, 0x60, RZ ;  /* 0x000000600c687824 */ /* 0x040fe400078e02ff */
[----:B------:R-:W-:-:S02]  /*2090*/  IMAD R103, R12, 0x70, RZ ;  /* 0x000000700c677824 */ /* 0x000fc400078e02ff */
[----:B------:R-:W-:Y:S01]  /*20a0*/  IMAD.SHL.U32 R102, R12, 0x20, RZ ;  /* 0x000000200c667824 */ /* 0x000fe200078e00ff */
[----:B------:R-:W-:Y:S01]  /*20b0*/  VIMNMX R76, PT, PT, RZ, R76, !PT ;  /* 0x0000004cff4c7248 */ /* 0x000fe20007fe0100 */
[C---:B------:R-:W-:Y:S01]  /*20c0*/  VIADD R75, R120.reuse, 0x10 ;  /* 0x00000010784b7836 */ /* 0x040fe20000000000 */
[C---:B------:R-:W-:Y:S01]  /*20d0*/  IADD3 R74, PT, PT, R120.reuse, 0x20, RZ ;  /* 0x00000020784a7810 */ /* 0x040fe20007ffe0ff */
[C---:B------:R-:W-:Y:S01]  /*20e0*/  VIADD R72, R120.reuse, 0x30 ;  /* 0x0000003078487836 */ /* 0x040fe20000000000 */
[C---:B------:R-:W-:Y:S01]  /*20f0*/  IADD3 R114, PT, PT, R120.reuse, 0x40, RZ ;  /* 0x0000004078727810 */ /* 0x040fe20007ffe0ff */
[C---:B------:R-:W-:Y:S01]  /*2100*/  VIADD R112, R120.reuse, 0x50 ;  /* 0x0000005078707836 */ /* 0x040fe20000000000 */
[C---:B------:R-:W-:Y:S01]  /*2110*/  IADD3 R110, PT, PT, R120.reuse, 0x60, RZ ;  /* 0x00000060786e7810 */ /* 0x040fe20007ffe0ff */
[----:B------:R-:W-:Y:S01]  /*2120*/  VIADD R108, R120, 0x70 ;  /* 0x00000070786c7836 */ /* 0x000fe20000000000 */
[----:B------:R-:W-:Y:S01]  /*2130*/  MOV R98, R69 ;  /* 0x0000004500627202 */ /* 0x000fe20000000f00 */
[C---:B------:R-:W-:Y:S01]  /*2140*/  IMAD R101, R61.reuse, -0x80, R70 ;  /* 0xffffff803d657824 */ /* 0x040fe200078e0246 */
[----:B------:R-:W-:Y:S01]  /*2150*/  MOV R84, R212 ;  /* 0x000000d400547202 */ /* 0x000fe20000000f00 */
[----:B------:R-:W-:Y:S01]  /*2160*/  IMAD R99, R61, -0x80, R64 ;  /* 0xffffff803d637824 */ /* 0x000fe200078e0240 */
[----:B------:R-:W-:Y:S01]  /*2170*/  MOV R86, R214 ;  /* 0x000000d600567202 */ /* 0x000fe20000000f00 */
[----:B------:R-:W-:Y:S01]  /*2180*/  IMAD.MOV.U32 R97, RZ, RZ, R61 ;  /* 0x000000ffff617224 */ /* 0x000fe200078e003d */
[----:B------:R-:W-:Y:S01]  /*2190*/  SHF.R.S32.HI R96, RZ, 0x1f, R107 ;  /* 0x0000001fff607819 */ /* 0x000fe2000001146b */
[----:B------:R-:W-:Y:S01]  /*21a0*/  IMAD.MOV.U32 R85, RZ, RZ, R213 ;  /* 0x000000ffff557224 */ /* 0x000fe200078e00d5 */
[----:B------:R-:W-:Y:S01]  /*21b0*/  SHF.R.S32.HI R95, RZ, 0x1f, R102 ;  /* 0x0000001fff5f7819 */ /* 0x000fe20000011466 */
[----:B------:R-:W-:Y:S01]  /*21c0*/  IMAD.MOV.U32 R87, RZ, RZ, R215 ;  /* 0x000000ffff577224 */ /* 0x000fe200078e00d7 */
[----:B------:R-:W-:-:S02]  /*21d0*/  SHF.R.S32.HI R94, RZ, 0x1f, R106 ;  /* 0x0000001fff5e7819 */ /* 0x000fc4000001146a */
[----:B------:R-:W-:Y:S02]  /*21e0*/  SHF.R.S32.HI R93, RZ, 0x1f, R100 ;  /* 0x0000001fff5d7819 */ /* 0x000fe40000011464 */
[----:B------:R-:W-:Y:S02]  /*21f0*/  SHF.R.S32.HI R92, RZ, 0x1f, R105 ;  /* 0x0000001fff5c7819 */ /* 0x000fe40000011469 */
[----:B------:R-:W-:Y:S02]  /*2200*/  SHF.R.S32.HI R91, RZ, 0x1f, R104 ;  /* 0x0000001fff5b7819 */ /* 0x000fe40000011468 */
[----:B------:R-:W-:Y:S01]  /*2210*/  SHF.R.S32.HI R90, RZ, 0x1f, R103 ;  /* 0x0000001fff5a7819 */ /* 0x000fe20000011467 */
[----:B--2---:R-:W-:Y:S02]  /*2220*/  IMAD R2, R17, R217, RZ ;  /* 0x000000d911027224 */ /* 0x004fe400078e02ff */
[----:B------:R-:W-:-:S04]  /*2230*/  IMAD.WIDE.U32 R16, R217, R16, R14 ;  /* 0x00000010d9107225 */ /* 0x000fc800078e000e */
[----:B------:R-:W-:Y:S02]  /*2240*/  IMAD.IADD R17, R17, 0x1, R2 ;  /* 0x0000000111117824 */ /* 0x000fe400078e0202 */
[----:B---3--:R-:W-:-:S04]  /*2250*/  IMAD.WIDE.U32 R26, R217, R28, R14 ;  /* 0x0000001cd91a7225 */ /* 0x008fc800078e000e */
[----:B------:R-:W-:Y:S02]  /*2260*/  IMAD R2, R29, R217, RZ ;  /* 0x000000d91d027224 */ /* 0x000fe400078e02ff */
[----:B----4-:R-:W-:Y:S02]  /*2270*/  IMAD R11, R25, R3, RZ ;  /* 0x00000003190b7224 */ /* 0x010fe400078e02ff */
[----:B-----5:R-:W-:Y:S01]  /*2280*/  IMAD R8, R123, R69, RZ ;  /* 0x000000457b087224 */ /* 0x020fe200078e02ff */
[----:B------:R-:W-:Y:S01]  /*2290*/  IADD3 R27, PT, PT, R27, R2, RZ ;  /* 0x000000021b1b7210 */ /* 0x000fe20007ffe0ff */
[----:B------:R-:W-:-:S04]  /*22a0*/  IMAD.WIDE.U32 R16, R69, R122, R16 ;  /* 0x0000007a45107225 */ /* 0x000fc800078e0010 */
[----:B------:R-:W-:Y:S02]  /*22b0*/  IMAD R2, R24, R0, R11 ;  /* 0x0000000018027224 */ /* 0x000fe400078e020b */
[----:B------:R-:W-:Y:S02]  /*22c0*/  IMAD.IADD R17, R17, 0x1, R8 ;  /* 0x0000000111117824 */ /* 0x000fe400078e0208 */
[----:B------:R-:W-:Y:S01]  /*22d0*/  IMAD R11, R23, R3, RZ ;  /* 0x00000003170b7224 */ /* 0x000fe200078e02ff */
[----:B------:R-:W-:Y:S01]  /*22e0*/  SHF.L.U32 R23, R71, 0x2, RZ ;  /* 0x0000000247177819 */ /* 0x000fe200000006ff */
[----:B------:R-:W-:Y:S02]  /*22f0*/  IMAD R8, R125, R69, RZ ;  /* 0x000000457d087224 */ /* 0x000fe400078e02ff */
[----:B------:R-:W-:Y:S01]  /*2300*/  IMAD.WIDE.U32 R26, R69, R124, R26 ;  /* 0x0000007c451a7225 */ /* 0x000fe200078e001a */
[----:B------:R-:W-:-:S03]  /*2310*/  LOP3.LUT R23, R23, 0x1c, RZ, 0xc0, !PT ;  /* 0x0000001c17177812 */ /* 0x000fc600078ec0ff */
[----:B------:R-:W-:Y:S01]  /*2320*/  IMAD.WIDE.U32 R24, R3, R24, R16 ;  /* 0x0000001803187225 */ /* 0x000fe200078e0010 */
[----:B------:R-:W-:-:S03]  /*2330*/  IADD3 R27, PT, PT, R27, R8, RZ ;  /* 0x000000081b1b7210 */ /* 0x000fc60007ffe0ff */
[----:B------:R-:W-:Y:S02]  /*2340*/  IMAD.IADD R17, R69, 0x1, R10 ;  /* 0x0000000145117824 */ /* 0x000fe400078e020a */
[----:B------:R-:W-:Y:S01]  /*2350*/  IMAD R0, R22, R0, R11 ;  /* 0x0000000016007224 */ /* 0x000fe200078e020b */
[----:B------:R-:W-:Y:S01]  /*2360*/  SHF.R.S32.HI R11, RZ, 0x1f, R70 ;  /* 0x0000001fff0b7819 */ /* 0x000fe20000011446 */
[-C--:B------:R-:W-:Y:S02]  /*2370*/  IMAD R17, R17, R12.reuse, RZ ;  /* 0x0000000c11117224 */ /* 0x080fe400078e02ff */
[CC--:B------:R-:W-:Y:S02]  /*2380*/  IMAD R10, R120.reuse, R12.reuse, R14 ;  /* 0x0000000c780a7224 */ /* 0x0c0fe400078e020e */
[----:B------:R-:W-:Y:S02]  /*2390*/  IMAD R8, R120, R12, R23 ;  /* 0x0000000c78087224 */ /* 0x000fe400078e0217 */
[----:B------:R-:W-:Y:S01]  /*23a0*/  IMAD.WIDE.U32 R22, R3, R22, R26 ;  /* 0x0000001603167225 */ /* 0x000fe200078e001a */
[----:B------:R-:W-:-:S03]  /*23b0*/  SHF.R.S32.HI R3, RZ, 0x1f, R17 ;  /* 0x0000001fff037819 */ /* 0x000fc60000011411 */
[----:B------:R-:W-:Y:S01]  /*23c0*/  IMAD.X R11, RZ, RZ, ~R11, P0 ;  /* 0x000000ffff0b7224 */ /* 0x000fe200000e0e0b */
[----:B------:R-:W-:Y:S02]  /*23d0*/  IADD3 R82, P1, PT, R17, R10, RZ ;  /* 0x0000000a11527210 */ /* 0x000fe40007f3e0ff */
[----:B------:R-:W-:Y:S01]  /*23e0*/  IADD3 R25, PT, PT, R25, R2, RZ ;  /* 0x0000000219197210 */ /* 0x000fe20007ffe0ff */
[----:B------:R-:W-:Y:S01]  /*23f0*/  IMAD R77, R11, R122, RZ ;  /* 0x0000007a0b4d7224 */ /* 0x000fe200078e02ff */
[----:B------:R-:W-:Y:S01]  /*2400*/  MOV R26, R22 ;  /* 0x00000016001a7202 */ /* 0x000fe20000000f00 */
[----:B------:R-:W-:Y:S01]  /*2410*/  IMAD.IADD R27, R23, 0x1, R0 ;  /* 0x00000001171b7824 */ /* 0x000fe200078e0200 */
[----:B------:R-:W-:Y:S01]  /*2420*/  IADD3 R16, P0, PT, R17, R8, RZ ;  /* 0x0000000811107210 */ /* 0x000fe20007f1e0ff */
[----:B------:R-:W-:Y:S01]  /*2430*/  IMAD R11, R11, R124, RZ ;  /* 0x0000007c0b0b7224 */ /* 0x000fe200078e02ff */
[----:B------:R-:W-:Y:S01]  /*2440*/  LEA.HI.X.SX32 R83, R10, R3, 0x1, P1 ;  /* 0x000000030a537211 */ /* 0x000fe200008f0eff */
[----:B------:R-:W-:Y:S01]  /*2450*/  IMAD R77, R123, R13, R77 ;  /* 0x0000000d7b4d7224 */ /* 0x000fe200078e024d */
[----:B------:R-:W-:Y:S01]  /*2460*/  LEA.HI.X.SX32 R3, R8, R3, 0x1, P0 ;  /* 0x0000000308037211 */ /* 0x000fe200000f0eff */
[----:B------:R-:W-:Y:S01]  /*2470*/  IMAD.WIDE.U32 R22, R122, R13, R24 ;  /* 0x0000000d7a167225 */ /* 0x000fe200078e0018 */
[----:B------:R-:W-:-:S03]  /*2480*/  SHF.L.U64.HI R83, R82, 0x1, R83 ;  /* 0x0000000152537819 */ /* 0x000fc60000010253 */
[-C--:B------:R-:W-:Y:S02]  /*2490*/  IMAD R11, R125, R13.reuse, R11 ;  /* 0x0000000d7d0b7224 */ /* 0x080fe400078e020b */
[----:B------:R-:W-:Y:S01]  /*24a0*/  IMAD.WIDE.U32 R24, R124, R13, R26 ;  /* 0x0000000d7c187225 */ /* 0x000fe200078e001a */
[----:B------:R-:W-:Y:S02]  /*24b0*/  IADD3 R77, PT, PT, R23, R77, RZ ;  /* 0x0000004d174d7210 */ /* 0x000fe40007ffe0ff */
[----:B------:R-:W-:Y:S01]  /*24c0*/  LEA R78, P1, R22, R20, 0x1 ;  /* 0x00000014164e7211 */ /* 0x000fe200078208ff */
[----:B------:R-:W-:Y:S01]  /*24d0*/  IMAD.SHL.U32 R82, R82, 0x2, RZ ;  /* 0x0000000252527824 */ /* 0x000fe200078e00ff */
[----:B------:R-:W-:Y:S01]  /*24e0*/  SHF.L.U64.HI R0, R16, 0x1, R3 ;  /* 0x0000000110007819 */ /* 0x000fe20000010203 */
[----:B------:R-:W-:Y:S01]  /*24f0*/  IMAD.IADD R11, R25, 0x1, R11 ;  /* 0x00000001190b7824 */ /* 0x000fe200078e020b */
[----:B------:R-:W-:Y:S02]  /*2500*/  LEA R10, P0, R24, R18, 0x1 ;  /* 0x00000012180a7211 */ /* 0x000fe400078008ff */
[----:B------:R-:W-:-:S02]  /*2510*/  SHF.L.U32 R16, R16, 0x1, RZ ;  /* 0x0000000110107819 */ /* 0x000fc400000006ff */
[----:B------:R-:W-:Y:S02]  /*2520*/  LEA.HI.X R77, R22, R21, R77, 0x1, P1 ;  /* 0x00000015164d7211 */ /* 0x000fe400008f0c4d */
[----:B------:R-:W-:Y:S02]  /*2530*/  IADD3 R80, P3, PT, R6, R82, RZ ;  /* 0x0000005206507210 */ /* 0x000fe40007f7e0ff */
[----:B------:R-:W-:Y:S02]  /*2540*/  LEA.HI.X R11, R24, R19, R11, 0x1, P0 ;  /* 0x00000013180b7211 */ /* 0x000fe400000f0c0b */
[----:B------:R-:W-:Y:S02]  /*2550*/  IADD3 R54, P1, PT, R6, R16, RZ ;  /* 0x0000001006367210 */ /* 0x000fe40007f3e0ff */
[C---:B------:R-:W-:Y:S02]  /*2560*/  IADD3 R82, P2, PT, R4.reuse, R82, RZ ;  /* 0x0000005204527210 */ /* 0x040fe40007f5e0ff */
[----:B------:R-:W-:Y:S01]  /*2570*/  IADD3 R16, P0, PT, R4, R16, RZ ;  /* 0x0000001004107210 */ /* 0x000fe20007f1e0ff */
[C-C-:B------:R-:W-:Y:S01]  /*2580*/  IMAD.X R81, R7.reuse, 0x1, R83.reuse, P3 ;  /* 0x0000000107517824 */ /* 0x140fe200018e0653 */
[-C--:B------:R-:W-:Y:S01]  /*2590*/  IADD3.X R55, PT, PT, R7, R0.reuse, RZ, P1, !PT ;  /* 0x0000000007377210 */ /* 0x080fe20000ffe4ff */
[C---:B------:R-:W-:Y:S01]  /*25a0*/  IMAD.X R83, R5.reuse, 0x1, R83, P2 ;  /* 0x0000000105537824 */ /* 0x040fe200010e0653 */
[----:B------:R-:W-:-:S02]  /*25b0*/  IADD3.X R17, PT, PT, R5, R0, RZ, P0, !PT ;  /* 0x0000000005117210 */ /* 0x000fc400007fe4ff */
[C---:B------:R-:W-:Y:S02]  /*25c0*/  SHF.L.U64.HI R88, R124.reuse, 0x4, R125 ;  /* 0x000000047c587819 */ /* 0x040fe4000001027d */
[----:B------:R-:W-:-:S07]  /*25d0*/  SHF.L.U32 R89, R124, 0x4, RZ ;  /* 0x000000047c597819 */ /* 0x000fce00000006ff */
.L_x_999:
[----:B------:R-:W-:Y:S01]  /*25e0*/  VIADD R99, R99, 0x80 ;  /* 0x0000008063637836 */ /* 0x000fe20000000000 */
[----:B------:R-:W-:Y:S01]  /*25f0*/  BSSY.RECONVERGENT B0, `(.L_x_899) ;  /* 0x0000014000007945 */ /* 0x000fe20003800200 */
[----:B------:R-:W-:Y:S03]  /*2600*/  VIADD R101, R101, 0x80 ;  /* 0x0000008065657836 */ /* 0x000fe60000000000 */
[CC--:B------:R-:W-:Y:S02]  /*2610*/  ISETP.GE.AND P0, PT, R120.reuse, R99.reuse, PT ;  /* 0x000000637800720c */ /* 0x0c0fe40003f06270 */
[C---:B------:R-:W-:Y:S02]  /*2620*/  ISETP.GE.AND P2, PT, R75.reuse, R99, PT ;  /* 0x000000634b00720c */ /* 0x040fe40003f46270 */
[----:B------:R-:W-:Y:S02]  /*2630*/  ISETP.GE.AND P0, PT, R120, R101, !P0 ;  /* 0x000000657800720c */ /* 0x000fe40004706270 */
[C---:B------:R-:W-:Y:S02]  /*2640*/  ISETP.GE.AND P1, PT, R74.reuse, R99, PT ;  /* 0x000000634a00720c */ /* 0x040fe40003f26270 */
[-C--:B------:R-:W-:Y:S02]  /*2650*/  ISETP.LT.OR P3, PT, R75, R101.reuse, P2 ;  /* 0x000000654b00720c */ /* 0x080fe40001761670 */
[----:B------:R-:W-:Y:S02]  /*2660*/  ISETP.LT.OR P5, PT, R74, R101, P1 ;  /* 0x000000654a00720c */ /* 0x000fe40000fa1670 */
[----:B------:R-:W-:Y:S02]  /*2670*/  ISETP.GE.AND P4, PT, R72, R99, PT ;  /* 0x000000634800720c */ /* 0x000fe40003f86270 */
[----:B------:R-:W-:Y:S02]  /*2680*/  P2R R113, PR, RZ, 0x20 ;  /* 0x00000020ff717803 */ /* 0x000fe40000000000 */
[----:B------:R-:W-:Y:S01]  /*2690*/  P2R R53, PR, RZ, 0x8 ;  /* 0x00000008ff357803 */ /* 0x000fe20000000000 */
[----:B-----5:R-:W-:Y:S08]  /*26a0*/  @!P0 BRA `(.L_x_900) ;  /* 0x0000000000208947 */ /* 0x020ff00003800000 */
[-C--:B------:R-:W-:Y:S02]  /*26b0*/  ISETP.GE.AND P2, PT, R14, R219.reuse, PT ;  /* 0x000000db0e00720c */ /* 0x080fe40003f46270 */
[----:B------:R-:W-:Y:S11]  /*26c0*/  ISETP.GE.AND P1, PT, R9, R219, PT ;  /* 0x000000db0900720c */ /* 0x000ff60003f26270 */
[--C-:B------:R-:W-:Y:S05]  /*26d0*/  @!P2 IMAD.MOV.U32 R79, RZ, RZ, R77.reuse ;  /* 0x000000ffff4fa224 */ /* 0x100fea00078e004d */
[----:B------:R1:W2:Y:S02]  /*26e0*/  @!P2 LD.E.128 R20, desc[UR4][R78.64] ;  /* 0x000000044e14a980 */ /* 0x0002a4000c101d00 */
[----:B-1----:R-:W-:Y:S02]  /*26f0*/  @!P1 IMAD.MOV.U32 R79, RZ, RZ, R77 ;  /* 0x000000ffff4f9224 */ /* 0x002fe400078e004d */
[----:B--2---:R1:W-:Y:S04]  /*2700*/  @!P2 ST.E.128 desc[UR4][R86.64], R20 ;  /* 0x000000145600a985 */ /* 0x0043e8000c101d04 */
[----:B------:R-:W2:Y:S04]  /*2710*/  @!P1 LD.E.128 R4, desc[UR4][R78.64+0x80] ;  /* 0x000080044e049980 */ /* 0x000ea8000c101d00 */
[----:B--2---:R1:W-:Y:S02]  /*2720*/  @!P1 ST.E.128 desc[UR4][R86.64+0x80], R4 ;  /* 0x0000800456009985 */ /* 0x0043e4000c101d04 */
.L_x_900:
[----:B------:R-:W-:Y:S05]  /*2730*/  BSYNC.RECONVERGENT B0 ;  /* 0x0000000000007941 */ /* 0x000fea0003800200 */
.L_x_899:
[----:B------:R-:W-:Y:S04]  /*2740*/  BSSY.RECONVERGENT B0, `(.L_x_901) ;  /* 0x000000c000007945 */ /* 0x000fe80003800200 */
[----:B------:R-:W-:Y:S05]  /*2750*/  @P3 BRA `(.L_x_902) ;  /* 0x0000000000283947 */ /* 0x000fea0003800000 */
[----:B------:R-:W-:Y:S02]  /*2760*/  ISETP.GE.AND P2, PT, R14, R219, PT ;  /* 0x000000db0e00720c */ /* 0x000fe40003f46270 */
[C---:B------:R-:W-:Y:S02]  /*2770*/  LEA R18, P1, R122.reuse, R78, 0x5 ;  /* 0x0000004e7a127211 */ /* 0x040fe400078228ff */
[----:B------:R-:W-:Y:S02]  /*2780*/  LEA R2, P3, R65, R86, 0x1 ;  /* 0x0000005641027211 */ /* 0x000fe400078608ff */
[----:B------:R-:W-:Y:S02]  /*2790*/  LEA.HI.X R19, R122, R77, R123, 0x5, P1 ;  /* 0x0000004d7a137211 */ /* 0x000fe400008f2c7b */
[----:B------:R-:W-:Y:S02]  /*27a0*/  ISETP.GE.AND P1, PT, R9, R219, PT ;  /* 0x000000db0900720c */ /* 0x000fe40003f26270 */
[----:B------:R-:W-:Y:S03]  /*27b0*/  LEA.HI.X R3, R65, R87, R66, 0x1, P3 ;  /* 0x0000005741037211 */ /* 0x000fe600018f0c42 */
[----:B-1----:R-:W2:Y:S04]  /*27c0*/  @!P2 LD.E.128 R20, desc[UR4][R18.64] ;  /* 0x000000041214a980 */ /* 0x002ea8000c101d00 */
[----:B--2---:R2:W-:Y:S04]  /*27d0*/  @!P2 ST.E.128 desc[UR4][R2.64], R20 ;  /* 0x000000140200a985 */ /* 0x0045e8000c101d04 */
[----:B------:R-:W3:Y:S04]  /*27e0*/  @!P1 LD.E.128 R4, desc[UR4][R18.64+0x80] ;  /* 0x0000800412049980 */ /* 0x000ee8000c101d00 */
[----:B---3--:R2:W-:Y:S02]  /*27f0*/  @!P1 ST.E.128 desc[UR4][R2.64+0x80], R4 ;  /* 0x0000800402009985 */ /* 0x0085e4000c101d04 */
.L_x_902:
[----:B------:R-:W-:Y:S05]  /*2800*/  BSYNC.RECONVERGENT B0 ;  /* 0x0000000000007941 */ /* 0x000fea0003800200 */
.L_x_901:
[----:B------:R-:W-:Y:S04]  /*2810*/  BSSY.RECONVERGENT B0, `(.L_x_903) ;  /* 0x000000c000007945 */ /* 0x000fe80003800200 */
[----:B------:R-:W-:Y:S05]  /*2820*/  @P5 BRA `(.L_x_904) ;  /* 0x0000000000285947 */ /* 0x000fea0003800000 */
[----:B------:R-:W-:Y:S02]  /*2830*/  ISETP.GE.AND P2, PT, R14, R219, PT ;  /* 0x000000db0e00720c */ /* 0x000fe40003f46270 */
[----:B------:R-:W-:Y:S02]  /*2840*/  LEA R18, P1, R122, R78, 0x6 ;  /* 0x0000004e7a127211 */ /* 0x000fe400078230ff */
[----:B--2---:R-:W-:Y:S02]  /*2850*/  LEA R2, P3, R210, R86, 0x6 ;  /* 0x00000056d2027211 */ /* 0x004fe400078630ff */
[----:B------:R-:W-:Y:S02]  /*2860*/  LEA.HI.X R19, R122, R77, R123, 0x6, P1 ;  /* 0x0000004d7a137211 */ /* 0x000fe400008f347b */
[----:B------:R-:W-:Y:S02]  /*2870*/  ISETP.GE.AND P1, PT, R9, R219, PT ;  /* 0x000000db0900720c */ /* 0x000fe40003f26270 */
[----:B------:R-:W-:Y:S03]  /*2880*/  LEA.HI.X R3, R210, R87, R211, 0x6, P3 ;  /* 0x00000057d2037211 */ /* 0x000fe600018f34d3 */
[----:B-1----:R-:W2:Y:S04]  /*2890*/  @!P2 LD.E.128 R20, desc[UR4][R18.64] ;  /* 0x000000041214a980 */ /* 0x002ea8000c101d00 */
[----:B--2---:R3:W-:Y:S04]  /*28a0*/  @!P2 ST.E.128 desc[UR4][R2.64], R20 ;  /* 0x000000140200a985 */ /* 0x0047e8000c101d04 */
[----:B------:R-:W2:Y:S04]  /*28b0*/  @!P1 LD.E.128 R4, desc[UR4][R18.64+0x80] ;  /* 0x0000800412049980 */ /* 0x000ea8000c101d00 */
[----:B--2---:R3:W-:Y:S02]  /*28c0*/  @!P1 ST.E.128 desc[UR4][R2.64+0x80], R4 ;  /* 0x0000800402009985 */ /* 0x0047e4000c101d04 */
.L_x_904:
[----:B------:R-:W-:Y:S05]  /*28d0*/  BSYNC.RECONVERGENT B0 ;  /* 0x0000000000007941 */ /* 0x000fea0003800200 */
.L_x_903:
[----:B------:R-:W-:Y:S01]  /*28e0*/  ISETP.GE.AND P1, PT, R72, R101, !P4 ;  /* 0x000000654800720c */ /* 0x000fe20006726270 */
[----:B------:R-:W-:Y:S01]  /*28f0*/  BSSY.RECONVERGENT B0, `(.L_x_905) ;  /* 0x0000012000007945 */ /* 0x000fe20003800200 */
[C---:B------:R-:W-:Y:S02]  /*2900*/  ISETP.GE.AND P6, PT, R114.reuse, R99, PT ;  /* 0x000000637200720c */ /* 0x040fe40003fc6270 */
[----:B------:R-:W-:Y:S02]  /*2910*/  P2R R111, PR, RZ, 0x2 ;  /* 0x00000002ff6f7803 */ /* 0x000fe40000000000 */
[----:B------:R-:W-:Y:S07]  /*2920*/  ISETP.LT.OR P6, PT, R114, R101, P6 ;  /* 0x000000657200720c */ /* 0x000fee00037c1670 */
[----:B------:R-:W-:Y:S06]  /*2930*/  @!P1 BRA `(.L_x_906) ;  /* 0x0000000000349947 */ /* 0x000fec0003800000 */
[----:B------:R-:W-:Y:S01]  /*2940*/  MOV R79, R77 ;  /* 0x0000004d004f7202 */ /* 0x000fe20000000f00 */
[----:B------:R-:W-:Y:S01]  /*2950*/  IMAD R0, R123, 0x60, RZ ;  /* 0x000000607b007824 */ /* 0x000fe200078e02ff */
[-C--:B------:R-:W-:Y:S01]  /*2960*/  ISETP.GE.AND P2, PT, R14, R219.reuse, PT ;  /* 0x000000db0e00720c */ /* 0x080fe20003f46270 */
[----:B--23--:R-:W-:Y:S01]  /*2970*/  IMAD.WIDE.U32 R2, R210, 0x60, R86 ;  /* 0x00000060d2027825 */ /* 0x00cfe200078e0056 */
[----:B------:R-:W-:Y:S03]  /*2980*/  ISETP.GE.AND P1, PT, R9, R219, PT ;  /* 0x000000db0900720c */ /* 0x000fe60003f26270 */
[----:B------:R-:W-:Y:S05]  /*2990*/  IMAD.WIDE.U32 R18, R122, 0x60, R78 ;  /* 0x000000607a127825 */ /* 0x000fea00078e004e */
[----:B------:R-:W-:Y:S01]  /*29a0*/  IADD3 R19, PT, PT, R19, R0, RZ ;  /* 0x0000000013137210 */ /* 0x000fe20007ffe0ff */
[----:B------:R-:W-:Y:S04]  /*29b0*/  IMAD R0, R211, 0x60, RZ ;  /* 0x00000060d3007824 */ /* 0x000fe800078e02ff */
[----:B-1----:R-:W2:Y:S01]  /*29c0*/  @!P2 LD.E.128 R20, desc[UR4][R18.64] ;  /* 0x000000041214a980 */ /* 0x002ea2000c101d00 */
[----:B------:R-:W-:Y:S05]  /*29d0*/  IADD3 R3, PT, PT, R3, R0, RZ ;  /* 0x0000000003037210 */ /* 0x000fea0007ffe0ff */
[----:B--2---:R4:W-:Y:S04]  /*29e0*/  @!P2 ST.E.128 desc[UR4][R2.64], R20 ;  /* 0x000000140200a985 */ /* 0x0049e8000c101d04 */
[----:B------:R-:W2:Y:S04]  /*29f0*/  @!P1 LD.E.128 R4, desc[UR4][R18.64+0x80] ;  /* 0x0000800412049980 */ /* 0x000ea8000c101d00 */
[----:B--2---:R4:W-:Y:S02]  /*2a00*/  @!P1 ST.E.128 desc[UR4][R2.64+0x80], R4 ;  /* 0x0000800402009985 */ /* 0x0049e4000c101d04 */
.L_x_906:
[----:B------:R-:W-:Y:S05]  /*2a10*/  BSYNC.RECONVERGENT B0 ;  /* 0x0000000000007941 */ /* 0x000fea0003800200 */
.L_x_905:
[----:B------:R-:W-:Y:S01]  /*2a20*/  ISETP.GE.AND P5, PT, R112, R99, PT ;  /* 0x000000637000720c */ /* 0x000fe20003fa6270 */
[----:B------:R-:W-:Y:S04]  /*2a30*/  BSSY.RECONVERGENT B0, `(.L_x_907) ;  /* 0x000000e000007945 */ /* 0x000fe80003800200 */
[----:B------:R-:W-:Y:S08]  /*2a40*/  @P6 BRA `(.L_x_908) ;  /* 0x0000000000306947 */ /* 0x000ff00003800000 */
[C---:B------:R-:W-:Y:S04]  /*2a50*/  LEA R18, P1, R122.reuse, R78, 0x7 ;  /* 0x0000004e7a127211 */ /* 0x040fe800078238ff */
[----:B------:R-:W-:Y:S02]  /*2a60*/  LEA.HI.X R19, R122, R77, R123, 0x7, P1 ;  /* 0x0000004d7a137211 */ /* 0x000fe400008f3c7b */
[C---:B--234-:R-:W-:Y:S04]  /*2a70*/  LEA R2, P1, R210.reuse, R86, 0x7 ;  /* 0x00000056d2027211 */ /* 0x05cfe800078238ff */
[----:B------:R-:W-:Y:S02]  /*2a80*/  LEA.HI.X R3, R210, R87, R211, 0x7, P1 ;  /* 0x00000057d2037211 */ /* 0x000fe400008f3cd3 */
[-C--:B------:R-:W-:Y:S11]  /*2a90*/  ISETP.GE.AND P1, PT, R14, R219.reuse, PT ;  /* 0x000000db0e00720c */ /* 0x080ff60003f26270 */
[----:B------:R-:W-:Y:S02]  /*2aa0*/  @!UPT UIADD3 URZ, UPT, UPT, URZ, URZ, URZ ;  /* 0x000000fffffff290 */ /* 0x000fe4000fffe0ff */
[----:B-1----:R-:W2:Y:S04]  /*2ab0*/  @!P1 LD.E.128 R20, desc[UR4][R18.64] ;  /* 0x0000000412149980 */ /* 0x002ea8000c101d00 */
[----:B--2---:R1:W-:Y:S01]  /*2ac0*/  @!P1 ST.E.128 desc[UR4][R2.64], R20 ;  /* 0x0000001402009985 */ /* 0x0043e2000c101d04 */
[----:B------:R-:W-:Y:S11]  /*2ad0*/  ISETP.GE.AND P1, PT, R9, R219, PT ;  /* 0x000000db0900720c */ /* 0x000ff60003f26270 */
[----:B------:R-:W-:Y:S02]  /*2ae0*/  @!UPT UIADD3 URZ, UPT, UPT, URZ, URZ, URZ ;  /* 0x000000fffffff290 */ /* 0x000fe4000fffe0ff */
[----:B------:R-:W2:Y:S04]  /*2af0*/  @!P1 LD.E.128 R4, desc[UR4][R18.64+0x80] ;  /* 0x0000800412049980 */ /* 0x000ea8000c101d00 */
[----:B--2---:R1:W-:Y:S02]  /*2b00*/  @!P1 ST.E.128 desc[UR4][R2.64+0x80], R4 ;  /* 0x0000800402009985 */ /* 0x0043e4000c101d04 */
.L_x_908:
[----:B------:R-:W-:Y:S05]  /*2b10*/  BSYNC.RECONVERGENT B0 ;  /* 0x0000000000007941 */ /* 0x000fea0003800200 */
.L_x_907:
[----:B------:R-:W-:Y:S01]  /*2b20*/  ISETP.GE.AND P5, PT, R112, R101, !P5 ;  /* 0x000000657000720c */ /* 0x000fe20006fa6270 */
[----:B------:R-:W-:Y:S01]  /*2b30*/  BSSY.RECONVERGENT B0, `(.L_x_909) ;  /* 0x0000012000007945 */ /* 0x000fe20003800200 */
[C---:B------:R-:W-:Y:S04]  /*2b40*/  ISETP.GE.AND P4, PT, R110.reuse, R99, PT ;  /* 0x000000636e00720c */ /* 0x040fe80003f86270 */
[----:B------:R-:W-:Y:S07]  /*2b50*/  ISETP.GE.AND P4, PT, R110, R101, !P4 ;  /* 0x000000656e00720c */ /* 0x000fee0006786270 */
[----:B------:R-:W-:Y:S05]  /*2b60*/  @!P5 BRA `(.L_x_910) ;  /* 0x000000000038d947 */ /* 0x000fea0003800000 */
[----:B------:R-:W-:Y:S01]  /*2b70*/  MOV R79, R77 ;  /* 0x0000004d004f7202 */ /* 0x000fe20000000f00 */
[----:B------:R-:W-:Y:S01]  /*2b80*/  IMAD R0, R123, 0xa0, RZ ;  /* 0x000000a07b007824 */ /* 0x000fe200078e02ff */
[-C--:B------:R-:W-:Y:S01]  /*2b90*/  ISETP.GE.AND P1, PT, R14, R219.reuse, PT ;  /* 0x000000db0e00720c */ /* 0x080fe20003f26270 */
[----:B-1234-:R-:W-:Y:S04]  /*2ba0*/  IMAD.WIDE.U32 R2, R210, 0xa0, R86 ;  /* 0x000000a0d2027825 */ /* 0x01efe800078e0056 */
[----:B------:R-:W-:Y:S05]  /*2bb0*/  IMAD.WIDE.U32 R18, R122, 0xa0, R78 ;  /* 0x000000a07a127825 */ /* 0x000fea00078e004e */
[----:B------:R-:W-:Y:S01]  /*2bc0*/  IADD3 R19, PT, PT, R19, R0, RZ ;  /* 0x0000000013137210 */ /* 0x000fe20007ffe0ff */
[----:B------:R-:W-:Y:S04]  /*2bd0*/  IMAD R0, R211, 0xa0, RZ ;  /* 0x000000a0d3007824 */ /* 0x000fe800078e02ff */
[----:B------:R-:W2:Y:S01]  /*2be0*/  @!P1 LD.E.128 R20, desc[UR4][R18.64] ;  /* 0x0000000412149980 */ /* 0x000ea2000c101d00 */
[----:B------:R-:W-:Y:S05]  /*2bf0*/  IADD3 R3, PT, PT, R3, R0, RZ ;  /* 0x0000000003037210 */ /* 0x000fea0007ffe0ff */
[----:B--2---:R1:W-:Y:S01]  /*2c00*/  @!P1 ST.E.128 desc[UR4][R2.64], R20 ;  /* 0x0000001402009985 */ /* 0x0043e2000c101d04 */
[----:B------:R-:W-:Y:S11]  /*2c10*/  ISETP.GE.AND P1, PT, R9, R219, PT ;  /* 0x000000db0900720c */ /* 0x000ff60003f26270 */
[----:B------:R-:W-:Y:S02]  /*2c20*/  @!UPT UIADD3 URZ, UPT, UPT, URZ, URZ, URZ ;  /* 0x000000fffffff290 */ /* 0x000fe4000fffe0ff */
[----:B------:R-:W2:Y:S04]  /*2c30*/  @!P1 LD.E.128 R4, desc[UR4][R18.64+0x80] ;  /* 0x0000800412049980 */ /* 0x000ea8000c101d00 */
[----:B--2---:R1:W-:Y:S02]  /*2c40*/  @!P1 ST.E.128 desc[UR4][R2.64+0x80], R4 ;  /* 0x0000800402009985 */ /* 0x0043e4000c101d04 */
.L_x_910:
[----:B------:R-:W-:Y:S05]  /*2c50*/  BSYNC.RECONVERGENT B0 ;  /* 0x0000000000007941 */ /* 0x000fea0003800200 */
.L_x_909:
[C---:B------:R-:W-:Y:S01]  /*2c60*/  ISETP.GE.AND P3, PT, R108.reuse, R99, PT ;  /* 0x000000636c00720c */ /* 0x040fe20003f66270 */
[----:B------:R-:W-:Y:S03]  /*2c70*/  BSSY.RECONVERGENT B0, `(.L_x_911) ;  /* 0x0000012000007945 */ /* 0x000fe60003800200 */
[----:B------:R-:W-:Y:S01]  /*2c80*/  ISETP.GE.AND P3, PT, R108, R101, !P3 ;  /* 0x000000656c00720c */ /* 0x000fe20005f66270 */
[----:B------:R-:W-:Y:S01]  /*2c90*/  @!UPT UIADD3 URZ, UPT, UPT, URZ, URZ, URZ ;  /* 0x000000fffffff290 */ /* 0x000fe2000fffe0ff */
[----:B------:R-:W-:Y:S11]  /*2ca0*/  @!P4 BRA `(.L_x_912) ;  /* 0x000000000038c947 */ /* 0x000ff60003800000 */
        /* <DEDUP_REMOVED lines=14> */
.L_x_912:
[----:B------:R-:W-:Y:S05]  /*2d90*/  BSYNC.RECONVERGENT B0 ;  /* 0x0000000000007941 */ /* 0x000fea0003800200 */
.L_x_911:
[----:B------:R-:W-:Y:S04]  /*2da0*/  BSSY.RECONVERGENT B0, `(.L_x_913) ;  /* 0x0000010000007945 */ /* 0x000fe80003800200 */
        /* <DEDUP_REMOVED lines=15> */
.L_x_914:
[----:B------:R-:W-:Y:S05]  /*2ea0*/  BSYNC.RECONVERGENT B0 ;  /* 0x0000000000007941 */ /* 0x000fea0003800200 */
.L_x_913:
[----:B------:R-:W5:Y:S01]  /*2eb0*/  LD.E R0, desc[UR4][R132.64+0x130] ;  /* 0x0001300484007980 */ /* 0x000f62000c101900 */
[----:B------:R-:W-:Y:S01]  /*2ec0*/  UMOV UR6, URZ ;  /* 0x000000ff00067c82 */ /* 0x000fe20008000000 */
[----:B------:R-:W-:Y:S01]  /*2ed0*/  VIADD R97, R97, 0xffffffff ;  /* 0xffffffff61617836 */ /* 0x000fe20000000000 */
[----:B-1234-:R-:W-:Y:S01]  /*2ee0*/  IADD3 R3, P1, PT, RZ, -UR6, RZ ;  /* 0x80000006ff037c10 */ /* 0x01efe2000ff3e0ff */
[----:B------:R-:W2:Y:S01]  /*2ef0*/  LD.E R13, desc[UR4][R132.64+0xd0] ;  /* 0x0000d004840d7980 */ /* 0x000ea2000c101900 */
[----:B------:R-:W-:Y:S01]  /*2f00*/  BSSY.RECONVERGENT B2, `(.L_x_915) ;  /* 0x0000a58000027945 */ /* 0x000fe20003800200 */
[----:B------:R-:W-:Y:S01]  /*2f10*/  IMAD.MOV.U32 R116, RZ, RZ, R98 ;  /* 0x000000ffff747224 */ /* 0x000fe200078e0062 */
[----:B------:R-:W-:Y:S01]  /*2f20*/  ISETP.GT.AND P2, PT, R97, R76, PT ;  /* 0x0000004c6100720c */ /* 0x000fe20003f44270 */
[----:B------:R-:W-:Y:S02]  /*2f30*/  VIADD R98, R98, 0xffffff80 ;  /* 0xffffff8062627836 */ /* 0x000fe40000000000 */
[----:B-----5:R-:W-:Y:S04]  /*2f40*/  IMAD.SHL.U32 R0, R0, 0x80, RZ ;  /* 0x0000008000007824 */ /* 0x020fe800078e00ff */
[----:B------:R-:W-:Y:S05]  /*2f50*/  IMAD.X R0, RZ, RZ, ~R0, P1 ;  /* 0x000000ffff007224 */ /* 0x000fea00008e0e00 */
[----:B------:R-:W-:Y:S04]  /*2f60*/  SHF.R.S64 R3, R3, 0x1f, R0 ;  /* 0x0000001f03037819 */ /* 0x000fe80000001000 */
[----:B------:R-:W-:Y:S04]  /*2f70*/  IADD3 R78, P1, PT, R78, R3, RZ ;  /* 0x000000034e4e7210 */ /* 0x000fe80007f3e0ff */
[----:B------:R-:W-:Y:S02]  /*2f80*/  LEA.HI.X.SX32 R77, R0, R77, 0x1, P1 ;  /* 0x0000004d004d7211 */ /* 0x000fe400008f0eff */
[----:B--2---:R-:W-:Y:S11]  /*2f90*/  ISETP.NE.AND P1, PT, R13, RZ, PT ;  /* 0x000000ff0d00720c */ /* 0x004ff60003f25270 */
[----:B------:R-:W-:Y:S02]  /*2fa0*/  @!UPT UIADD3 URZ, UPT, UPT, URZ, URZ, URZ ;  /* 0x000000fffffff290 */ /* 0x000fe4000fffe0ff */
[----:B------:R-:W-:Y:S05]  /*2fb0*/  @P1 BRA `(.L_x_916) ;  /* 0x0000000400e41947 */ /* 0x000fea0003800000 */
[----:B------:R-:W-:Y:S04]  /*2fc0*/  BSSY.RECONVERGENT B0, `(.L_x_917) ;  /* 0x000000a000007945 */ /* 0x000fe80003800200 */
[----:B------:R-:W-:Y:S05]  /*2fd0*/  @!P0 BRA `(.L_x_918) ;  /* 0x0000000000208947 */ /* 0x000fea0003800000 */
[-C--:B------:R-:W-:Y:S11]  /*2fe0*/  ISETP.GE.AND P0, PT, R14, R219.reuse, PT ;  /* 0x000000db0e00720c */ /* 0x080ff60003f06270 */
[----:B------:R-:W-:Y:S02]  /*2ff0*/  @!UPT UIADD3 URZ, UPT, UPT, URZ, URZ, URZ ;  /* 0x000000fffffff290 */ /* 0x000fe4000fffe0ff */
[----:B------:R-:W2:Y:S04]  /*3000*/  @!P0 LD.E.128 R20, desc[UR4][R10.64] ;  /* 0x000000040a148980 */ /* 0x000ea8000c101d00 */
[----:B--2---:R1:W-:Y:S01]  /*3010*/  @!P0 ST.E.128 desc[UR4][R84.64], R20 ;  /* 0x0000001454008985 */ /* 0x0043e2000c101d04 */
[----:B------:R-:W-:Y:S11]  /*3020*/  ISETP.GE.AND P0, PT, R9, R219, PT ;  /* 0x000000db0900720c */ /* 0x000ff60003f06270 */
[----:B------:R-:W-:Y:S02]  /*3030*/  @!UPT UIADD3 URZ, UPT, UPT, URZ, URZ, URZ ;  /* 0x000000fffffff290 */ /* 0x000fe4000fffe0ff */
[----:B------:R-:W2:Y:S04]  /*3040*/  @!P0 LD.E.128 R4, desc[UR4][R10.64+0x80] ;  /* 0x000080040a048980 */ /* 0x000ea8000c101d00 */
[----:B--2---:R1:W-:Y:S02]  /*3050*/  @!P0 ST.E.128 desc[UR4][R84.64+0x80], R4 ;  /* 0x0000800454008985 */ /* 0x0043e4000c101d04 */
.L_x_918:
[----:B------:R-:W-:Y:S05]  /*3060*/  BSYNC.RECONVERGENT B0 ;  /* 0x0000000000007941 */ /* 0x000fea0003800200 */
.L_x_917:
[----:B------:R-:W-:Y:S01]  /*3070*/  ISETP.NE.AND P0, PT, R53, RZ, PT ;  /* 0x000000ff3500720c */ /* 0x000fe20003f05270 */
[----:B------:R-:W-:Y:S11]  /*3080*/  BSSY.RECONVERGENT B0, `(.L_x_919) ;  /* 0x000000f000007945 */ /* 0x000ff60003800200 */
[----:B------:R-:W-:Y:S01]  /*3090*/  @!UPT UIADD3 URZ, UPT, UPT, URZ, URZ, URZ ;  /* 0x000000fffffff290 */ /* 0x000fe2000fffe0ff */
[----:B------:R-:W-:Y:S05]  /*30a0*/  @P0 BRA `(.L_x_920) ;  /* 0x0000000000300947 */ /* 0x000fea0003800000 */
[C---:B------:R-:W-:Y:S04]  /*30b0*/  LEA R18, P0, R89.reuse, R10, 0x1 ;  /* 0x0000000a59127211 */ /* 0x040fe800078008ff */
[----:B------:R-:W-:Y:S02]  /*30c0*/  LEA.HI.X R19, R89, R11, R88, 0x1, P0 ;  /* 0x0000000b59137211 */ /* 0x000fe400000f0c58 */
[C---:B------:R-:W-:Y:S04]  /*30d0*/  LEA R2, P0, R67.reuse, R84, 0x1 ;  /* 0x0000005443027211 */ /* 0x040fe800078008ff */
[----:B------:R-:W-:Y:S02]  /*30e0*/  LEA.HI.X R3, R67, R85, R68, 0x1, P0 ;  /* 0x0000005543037211 */ /* 0x000fe400000f0c44 */
[-C--:B------:R-:W-:Y:S11]  /*30f0*/  ISETP.GE.AND P0, PT, R14, R219.reuse, PT ;  /* 0x000000db0e00720c */ /* 0x080ff60003f06270 */
[----:B------:R-:W-:Y:S02]  /*3100*/  @!UPT UIADD3 URZ, UPT, UPT, URZ, URZ, URZ ;  /* 0x000000fffffff290 */ /* 0x000fe4000fffe0ff */
[----:B-1----:R-:W2:Y:S04]  /*3110*/  @!P0 LD.E.128 R20, desc[UR4][R18.64] ;  /* 0x0000000412148980 */ /* 0x002ea8000c101d00 */
[----:B--2---:R2:W-:Y:S01]  /*3120*/  @!P0 ST.E.128 desc[UR4][R2.64], R20 ;  /* 0x0000001402008985 */ /* 0x0045e2000c101d04 */
[----:B------:R-:W-:Y:S11]  /*3130*/  ISETP.GE.AND P0, PT, R9, R219, PT ;  /* 0x000000db0900720c */ /* 0x000ff60003f06270 */
[----:B------:R-:W-:Y:S02]  /*3140*/  @!UPT UIADD3 URZ, UPT, UPT, URZ, URZ, URZ ;  /* 0x000000fffffff290 */ /* 0x000fe4000fffe0ff */
[----:B------:R-:W3:Y:S04]  /*3150*/  @!P0 LD.E.128 R4, desc[UR4][R18.64+0x80] ;  /* 0x0000800412048980 */ /* 0x000ee8000c101d00 */
[----:B---3--:R2:W-:Y:S02]  /*3160*/  @!P0 ST.E.128 desc[UR4][R2.64+0x80], R4 ;  /* 0x0000800402008985 */ /* 0x0085e4000c101d04 */
.L_x_920:
[----:B------:R-:W-:Y:S05]  /*3170*/  BSYNC.RECONVERGENT B0 ;  /* 0x0000000000007941 */ /* 0x000fea0003800200 */
.L_x_919:
[----:B------:R-:W-:Y:S01]  /*3180*/  ISETP.NE.AND P0, PT, R113, RZ, PT ;  /* 0x000000ff7100720c */ /* 0x000fe20003f05270 */
[----:B------:R-:W-:Y:S11]  /*3190*/  BSSY.RECONVERGENT B0, `(.L_x_921) ;  /* 0x000000f000007945 */ /* 0x000ff60003800200 */
[----:B------:R-:W-:Y:S01]  /*31a0*/  @!UPT UIADD3 URZ, UPT, UPT, URZ, URZ, URZ ;  /* 0x000000fffffff290 */ /* 0x000fe2000fffe0ff */
[----:B------:R-:W-:Y:S05]  /*31b0*/  @P0 BRA `(.L_x_922) ;  /* 0x0000000000300947 */ /* 0x000fea0003800000 */
[C---:B------:R-:W-:Y:S04]  /*31c0*/  LEA R18, P0, R124.reuse, R10, 0x6 ;  /* 0x0000000a7c127211 */ /* 0x040fe800078030ff */
[----:B------:R-:W-:Y:S02]  /*31d0*/  LEA.HI.X R19, R124, R11, R125, 0x6, P0 ;  /* 0x0000000b7c137211 */ /* 0x000fe400000f347d */
[C---:B--2---:R-:W-:Y:S04]  /*31e0*/  LEA R2, P0, R208.reuse, R84, 0x6 ;  /* 0x00000054d0027211 */ /* 0x044fe800078030ff */
        /* <DEDUP_REMOVED lines=9> */
.L_x_922:
[----:B------:R-:W-:Y:S05]  /*3280*/  BSYNC.RECONVERGENT B0 ;  /* 0x0000000000007941 */ /* 0x000fea0003800200 */
.L_x_921:
[----:B------:R-:W-:Y:S01]  /*3290*/  ISETP.NE.AND P0, PT, R111, RZ, PT ;  /* 0x000000ff6f00720c */ /* 0x000fe20003f05270 */
[----:B------:R-:W-:Y:S11]  /*32a0*/  BSSY.RECONVERGENT B0, `(.L_x_923) ;  /* 0x000000f000007945 */ /* 0x000ff60003800200 */
[----:B------:R-:W-:Y:S01]  /*32b0*/  @!UPT UIADD3 URZ, UPT, UPT, URZ, URZ, URZ ;  /* 0x000000fffffff290 */ /* 0x000fe2000fffe0ff */
[----:B------:R-:W-:Y:S05]  /*32c0*/  @!P0 BRA `(.L_x_924) ;  /* 0x0000000000308947 */ /* 0x000fea0003800000 */
[-C--:B------:R-:W-:Y:S01]  /*32d0*/  ISETP.GE.AND P1, PT, R14, R219.reuse, PT ;  /* 0x000000db0e00720c */ /* 0x080fe20003f26270 */
[----:B------:R-:W-:Y:S01]  /*32e0*/  IMAD.WIDE.U32 R18, R124, 0x60, R10 ;  /* 0x000000607c127825 */ /* 0x000fe200078e000a */
[----:B------:R-:W-:Y:S03]  /*32f0*/  ISETP.GE.AND P0, PT, R9, R219, PT ;  /* 0x000000db0900720c */ /* 0x000fe60003f06270 */
[----:B------:R-:W-:Y:S02]  /*3300*/  IMAD R0, R125, 0x60, RZ ;  /* 0x000000607d007824 */ /* 0x000fe400078e02ff */
[----:B--23--:R-:W-:Y:S03]  /*3310*/  IMAD.WIDE.U32 R2, R208, 0x60, R84 ;  /* 0x00000060d0027825 */ /* 0x00cfe600078e0054 */
[----:B------:R-:W-:Y:S01]  /*3320*/  IADD3 R19, PT, PT, R19, R0, RZ ;  /* 0x0000000013137210 */ /* 0x000fe20007ffe0ff */
[----:B------:R-:W-:Y:S04]  /*3330*/  IMAD R0, R209, 0x60, RZ ;  /* 0x00000060d1007824 */ /* 0x000fe800078e02ff */
[----:B-1----:R-:W2:Y:S01]  /*3340*/  @!P1 LD.E.128 R20, desc[UR4][R18.64] ;  /* 0x0000000412149980 */ /* 0x002ea2000c101d00 */
[----:B------:R-:W-:Y:S05]  /*3350*/  IADD3 R3, PT, PT, R3, R0, RZ ;  /* 0x0000000003037210 */ /* 0x000fea0007ffe0ff */
[----:B--2---:R4:W-:Y:S04]  /*3360*/  @!P1 ST.E.128 desc[UR4][R2.64], R20 ;  /* 0x0000001402009985 */ /* 0x0049e8000c101d04 */
[----:B------:R-:W2:Y:S04]  /*3370*/  @!P0 LD.E.128 R4, desc[UR4][R18.64+0x80] ;  /* 0x0000800412048980 */ /* 0x000ea8000c101d00 */
[----:B--2---:R4:W-:Y:S02]  /*3380*/  @!P0 ST.E.128 desc[UR4][R2.64+0x80], R4 ;  /* 0x0000800402008985 */ /* 0x0049e4000c101d04 */
.L_x_924:
[----:B------:R-:W-:Y:S05]  /*3390*/  BSYNC.RECONVERGENT B0 ;  /* 0x0000000000007941 */ /* 0x000fea0003800200 */
.L_x_923:
[----:B------:R-:W-:Y:S04]  /*33a0*/  BSSY.RECONVERGENT B0, `(.L_x_925) ;  /* 0x000000c000007945 */ /* 0x000fe80003800200 */
[----:B------:R-:W-:Y:S05]  /*33b0*/  @P6 BRA `(.L_x_926) ;  /* 0x0000000000286947 */ /* 0x000fea0003800000 */
[----:B------:R-:W-:Y:S02]  /*33c0*/  ISETP.GE.AND P1, PT, R14, R219, PT ;  /* 0x000000db0e00720c */ /* 0x000fe40003f26270 */
[----:B------:R-:W-:Y:S02]  /*33d0*/  LEA R18, P0, R124, R10, 0x7 ;  /* 0x0000000a7c127211 */ /* 0x000fe400078038ff */
[----:B--234-:R-:W-:Y:S02]  /*33e0*/  LEA R2, P6, R208, R84, 0x7 ;  /* 0x00000054d0027211 */ /* 0x01cfe400078c38ff */
[----:B------:R-:W-:Y:S02]  /*33f0*/  LEA.HI.X R19, R124, R11, R125, 0x7, P0 ;  /* 0x0000000b7c137211 */ /* 0x000fe400000f3c7d */
[----:B------:R-:W-:Y:S02]  /*3400*/  ISETP.GE.AND P0, PT, R9, R219, PT ;  /* 0x000000db0900720c */ /* 0x000fe40003f06270 */
[----:B------:R-:W-:Y:S03]  /*3410*/  LEA.HI.X R3, R208, R85, R209, 0x7, P6 ;  /* 0x00000055d0037211 */ /* 0x000fe600030f3cd1 */
[----:B-1----:R-:W2:Y:S04]  /*3420*/  @!P1 LD.E.128 R20, desc[UR4][R18.64] ;  /* 0x0000000412149980 */ /* 0x002ea8000c101d00 */
[----:B--2---:R1:W-:Y:S04]  /*3430*/  @!P1 ST.E.128 desc[UR4][R2.64], R20 ;  /* 0x0000001402009985 */ /* 0x0043e8000c101d04 */
[----:B------:R-:W2:Y:S04]  /*3440*/  @!P0 LD.E.128 R4, desc[UR4][R18.64+0x80] ;  /* 0x0000800412048980 */ /* 0x000ea8000c101d00 */
[----:B--2---:R1:W-:Y:S02]  /*3450*/  @!P0 ST.E.128 desc[UR4][R2.64+0x80], R4 ;  /* 0x0000800402008985 */ /* 0x0043e4000c101d04 */
.L_x_926:
[----:B------:R-:W-:Y:S05]  /*3460*/  BSYNC.RECONVERGENT B0 ;  /* 0x0000000000007941 */ /* 0x000fea0003800200 */
.L_x_925:
[----:B------:R-:W-:Y:S04]  /*3470*/  BSSY.RECONVERGENT B0, `(.L_x_927) ;  /* 0x000000e000007945 */ /* 0x000fe80003800200 */
[----:B------:R-:W-:Y:S05]  /*3480*/  @!P5 BRA `(.L_x_928) ;  /* 0x000000000030d947 */ /* 0x000fea0003800000 */
[-C--:B------:R-:W-:Y:S01]  /*3490*/  ISETP.GE.AND P1, PT, R14, R219.reuse, PT ;  /* 0x000000db0e00720c */ /* 0x080fe20003f26270 */
[----:B------:R-:W-:Y:S01]  /*34a0*/  IMAD.WIDE.U32 R18, R124, 0xa0, R10 ;  /* 0x000000a07c127825 */ /* 0x000fe200078e000a */
[----:B------:R-:W-:Y:S03]  /*34b0*/  ISETP.GE.AND P0, PT, R9, R219, PT ;  /* 0x000000db0900720c */ /* 0x000fe60003f06270 */
[----:B------:R-:W-:Y:S02]  /*34c0*/  IMAD R0, R125, 0xa0, RZ ;  /* 0x000000a07d007824 */ /* 0x000fe400078e02ff */
[----:B-1234-:R-:W-:Y:S03]  /*34d0*/  IMAD.WIDE.U32 R2, R208, 0xa0, R84 ;  /* 0x000000a0d0027825 */ /* 0x01efe600078e0054 */
[----:B------:R-:W-:Y:S01]  /*34e0*/  IADD3 R19, PT, PT, R19, R0, RZ ;  /* 0x0000000013137210 */ /* 0x000fe20007ffe0ff */
[----:B------:R-:W-:Y:S04]  /*34f0*/  IMAD R0, R209, 0xa0, RZ ;  /* 0x000000a0d1007824 */ /* 0x000fe800078e02ff */
[----:B------:R-:W2:Y:S01]  /*3500*/  @!P1 LD.E.128 R20, desc[UR4][R18.64] ;  /* 0x0000000412149980 */ /* 0x000ea2000c101d00 */
[----:B------:R-:W-:Y:S05]  /*3510*/  IADD3 R3, PT, PT, R3, R0, RZ ;  /* 0x0000000003037210 */ /* 0x000fea0007ffe0ff */
[----:B--2---:R1:W-:Y:S04]  /*3520*/  @!P1 ST.E.128 desc[UR4][R2.64], R20 ;  /* 0x0000001402009985 */ /* 0x0043e8000c101d04 */
[----:B------:R-:W2:Y:S04]  /*3530*/  @!P0 LD.E.128 R4, desc[UR4][R18.64+0x80] ;  /* 0x0000800412048980 */ /* 0x000ea8000c101d00 */
[----:B--2---:R1:W-:Y:S02]  /*3540*/  @!P0 ST.E.128 desc[UR4][R2.64+0x80], R4 ;  /* 0x0000800402008985 */ /* 0x0043e4000c101d04 */
.L_x_928:
[----:B------:R-:W-:Y:S05]  /*3550*/  BSYNC.RECONVERGENT B0 ;  /* 0x0000000000007941 */ /* 0x000fea0003800200 */
.L_x_927:
        /* <DEDUP_REMOVED lines=14> */
.L_x_930:
[----:B------:R-:W-:Y:S05]  /*3640*/  BSYNC.RECONVERGENT B0 ;  /* 0x0000000000007941 */ /* 0x000fea0003800200 */
.L_x_929:
[----:B------:R-:W-:Y:S05]  /*3650*/  @!P3 BRA `(.L_x_931) ;  /* 0x0000009c0088b947 */ /* 0x000fea0003800000 */
[----:B------:R-:W-:Y:S01]  /*3660*/  IMAD R0, R125, 0xe0, RZ ;  /* 0x000000e07d007824 */ /* 0x000fe200078e02ff */
[-C--:B------:R-:W-:Y:S01]  /*3670*/  ISETP.GE.AND P0, PT, R14, R219.reuse, PT ;  /* 0x000000db0e00720c */ /* 0x080fe20003f06270 */
[----:B------:R-:W-:Y:S04]  /*3680*/  IMAD.WIDE.U32 R18, R124, 0xe0, R10 ;  /* 0x000000e07c127825 */ /* 0x000fe800078e000a */
[----:B-1234-:R-:W-:Y:S01]  /*3690*/  IMAD.WIDE.U32 R2, R208, 0xe0, R84 ;  /* 0x000000e0d0027825 */ /* 0x01efe200078e0054 */
[----:B------:R-:W-:Y:S03]  /*36a0*/  IADD3 R19, PT, PT, R19, R0, RZ ;  /* 0x0000000013137210 */ /* 0x000fe60007ffe0ff */
[----:B------:R-:W-:Y:S04]  /*36b0*/  IMAD R0, R209, 0xe0, RZ ;  /* 0x000000e0d1007824 */ /* 0x000fe800078e02ff */
[----:B------:R-:W2:Y:S01]  /*36c0*/  @!P0 LD.E.128 R4, desc[UR4][R18.64] ;  /* 0x0000000412048980 */ /* 0x000ea2000c101d00 */
[----:B------:R-:W-:Y:S05]  /*36d0*/  IADD3 R3, PT, PT, R3, R0, RZ ;  /* 0x0000000003037210 */ /* 0x000fea0007ffe0ff */
[----:B--2---:R1:W-:Y:S01]  /*36e0*/  @!P0 ST.E.128 desc[UR4][R2.64], R4 ;  /* 0x0000000402008985 */ /* 0x0043e2000c101d04 */
[----:B------:R-:W-:Y:S11]  /*36f0*/  ISETP.GE.AND P0, PT, R9, R219, PT ;  /* 0x000000db0900720c */ /* 0x000ff60003f06270 */
[----:B------:R-:W-:Y:S02]  /*3700*/  @!UPT UIADD3 URZ, UPT, UPT, URZ, URZ, URZ ;  /* 0x000000fffffff290 */ /* 0x000fe4000fffe0ff */
[----:B------:R-:W-:Y:S05]  /*3710*/  @P0 BRA `(.L_x_931) ;  /* 0x0000009c00580947 */ /* 0x000fea0003800000 */
[----:B-1----:R-:W2:Y:S04]  /*3720*/  LD.E.128 R4, desc[UR4][R18.64+0x80] ;  /* 0x0000800412047980 */ /* 0x002ea8000c101d00 */
[----:B--2---:R1:W-:Y:S01]  /*3730*/  ST.E.128 desc[UR4][R2.64+0x80], R4 ;  /* 0x0000800402007985 */ /* 0x0043e2000c101d04 */
[----:B------:R-:W-:Y:S05]  /*3740*/  BRA `(.L_x_931) ;  /* 0x0000009c004c7947 */ /* 0x000fea0003800000 */
.L_x_916:
[C---:B------:R-:W-:Y:S01]  /*3750*/  ISETP.GE.AND P6, PT, R114.reuse, R99, PT ;  /* 0x000000637200720c */ /* 0x040fe20003fc6270 */
[----:B------:R-:W2:Y:S03]  /*3760*/  LD.E.U8 R0, desc[UR4][R132.64+0x1b3] ;  /* 0x0001b30484007980 */ /* 0x000ea6000c101100 */
[----:B------:R-:W-:Y:S02]  /*3770*/  ISETP.GE.AND P6, PT, R114, R101, !P6 ;  /* 0x000000657200720c */ /* 0x000fe400077c6270 */
[----:B--2---:R-:W-:Y:S11]  /*3780*/  ISETP.NE.AND P1, PT, R0, RZ, PT ;  /* 0x000000ff0000720c */ /* 0x004ff60003f25270 */
[----:B------:R-:W-:Y:S02]  /*3790*/  @!UPT UIADD3 URZ, UPT, UPT, URZ, URZ, URZ ;  /* 0x000000fffffff290 */ /* 0x000fe4000fffe0ff */
[----:B------:R-:W-:Y:S05]  /*37a0*/  @!P1 BRA `(.L_x_932) ;  /* 0x0000003800dc9947 */ /* 0x000fea0003800000 */
[----:B------:R1:W5:Y:S01]  /*37b0*/  LD.E R42, desc[UR4][R132.64+0xc0] ;  /* 0x0000c004842a7980 */ /* 0x000362000c101900 */
[----:B------:R-:W-:Y:S04]  /*37c0*/  BSSY.RECONVERGENT B1, `(.L_x_933) ;  /* 0x000006e000017945 */ /* 0x000fe80003800200 */
[----:B------:R-:W-:Y:S05]  /*37d0*/  @!P0 BRA `(.L_x_934) ;  /* 0x0000000400b08947 */ /* 0x000fea0003800000 */
[----:B-----5:R-:W-:Y:S01]  /*37e0*/  ISETP.GE.AND P0, PT, R14, R42, PT ;  /* 0x0000002a0e00720c */ /* 0x020fe20003f06270 */
[----:B------:R-:W-:Y:S11]  /*37f0*/  BSSY.RECONVERGENT B0, `(.L_x_935) ;  /* 0x0000035000007945 */ /* 0x000ff60003800200 */
[----:B------:R-:W-:Y:S01]  /*3800*/  @!UPT UIADD3 URZ, UPT, UPT, URZ, URZ, URZ ;  /* 0x000000fffffff290 */ /* 0x000fe2000fffe0ff */
[----:B------:R-:W-:Y:S05]  /*3810*/  @P0 BRA `(.L_x_936) ;  /* 0x0000000000c80947 */ /* 0x000fea0003800000 */
[----:B------:R-:W-:Y:S01]  /*3820*/  ISETP.GE.AND P0, PT, R14, R13, PT ;  /* 0x0000000d0e00720c */ /* 0x000fe20003f06270 */
[----:B------:R-:W2:Y:S11]  /*3830*/  LD.E.128 R20, desc[UR4][R10.64] ;  /* 0x000000040a147980 */ /* 0x000eb6000c101d00 */
[----:B------:R-:W-:Y:S01]  /*3840*/  @!UPT UIADD3 URZ, UPT, UPT, URZ, URZ, URZ ;  /* 0x000000fffffff290 */ /* 0x000fe2000fffe0ff */
[----:B------:R-:W3:Y:S06]  /*3850*/  @!P0 LD.E.64 R32, desc[UR4][R54.64] ;  /* 0x0000000436208980 */ /* 0x000eec000c101b00 */
[----:B------:R-:W4:Y:S01]  /*3860*/  @!P0 LD.E.64 R6, desc[UR4][R16.64] ;  /* 0x0000000410068980 */ /* 0x000f22000c101b00 */
[--C-:B---3--:R-:W-:Y:S01]  /*3870*/  @!P0 HADD2.F32 R27, -RZ, R32.reuse.H0_H0 ;  /* 0x20000020ff1b8230 */ /* 0x108fe20000004100 */
[----:B--2---:R-:W-:Y:S01]  /*3880*/  @!P0 MOV R19, R20 ;  /* 0x0000001400138202 */ /* 0x004fe20000000f00 */
[----:B------:R-:W-:Y:S01]  /*3890*/  @!P0 HADD2.F32 R26, -RZ, R33.H0_H0 ;  /* 0x20000021ff1a8230 */ /* 0x000fe20000004100 */
[----:B------:R-:W-:Y:S01]  /*38a0*/  @!P0 MOV R8, R21 ;  /* 0x0000001500088202 */ /* 0x000fe20000000f00 */
[----:B------:R-:W-:Y:S02]  /*38b0*/  @!P0 HADD2.F32 R31, -RZ, R32.H1_H1 ;  /* 0x30000020ff1f8230 */ /* 0x000fe40000004100 */
[--C-:B------:R-:W-:Y:S02]  /*38c0*/  @!P0 HADD2.F32 R25, -RZ, R19.reuse.H1_H1 ;  /* 0x30000013ff198230 */ /* 0x100fe40000004100 */
[--C-:B----4-:R-:W-:Y:S02]  /*38d0*/  @!P0 HADD2.F32 R18, -RZ, R6.reuse.H0_H0 ;  /* 0x20000006ff128230 */ /* 0x110fe40000004100 */
[----:B------:R-:W-:Y:S01]  /*38e0*/  @!P0 HADD2.F32 R29, -RZ, R19.H0_H0 ;  /* 0x20000013ff1d8230 */ /* 0x000fe20000004100 */
[----:B------:R-:W-:Y:S01]  /*38f0*/  @!P0 MOV R19, R22 ;  /* 0x0000001600138202 */ /* 0x000fe20000000f00 */
[----:B------:R-:W-:Y:S02]  /*3900*/  @!P0 HADD2.F32 R6, -RZ, R6.H1_H1 ;  /* 0x30000006ff068230 */ /* 0x000fe40000004100 */
[C---:B------:R-:W-:Y:S01]  /*3910*/  @!P0 FMUL.FTZ R35, R25.reuse, R27 ;  /* 0x0000001b19238220 */ /* 0x040fe20000410000 */
[-C--:B------:R-:W-:Y:S01]  /*3920*/  @!P0 FMUL.FTZ R0, R25, R18.reuse ;  /* 0x0000001219008220 */ /* 0x080fe20000410000 */
[--C-:B------:R-:W-:Y:S02]  /*3930*/  @!P0 HADD2.F32 R25, -RZ, R8.reuse.H1_H1 ;  /* 0x30000008ff198230 */ /* 0x100fe40000004100 */
[----:B------:R-:W-:Y:S01]  /*3940*/  @!P0 FFMA.FTZ R35, R29, R18, -R35 ;  /* 0x000000121d238223 */ /* 0x000fe20000010823 */
[----:B------:R-:W-:Y:S01]  /*3950*/  @!P0 MOV R18, R23 ;  /* 0x0000001700128202 */ /* 0x000fe20000000f00 */
[----:B------:R-:W-:Y:S01]  /*3960*/  @!P0 FFMA.FTZ R0, R27, R29, R0 ;  /* 0x0000001d1b008223 */ /* 0x000fe20000010000 */
[----:B------:R-:W-:Y:S02]  /*3970*/  @!P0 HADD2.F32 R5, -RZ, R7.H0_H0 ;  /* 0x20000007ff058230 */ /* 0x000fe40000004100 */
[C---:B------:R-:W-:Y:S01]  /*3980*/  @!P0 FMUL.FTZ R2, R25.reuse, R6 ;  /* 0x0000000619028220 */ /* 0x040fe20000410000 */
[----:B------:R-:W-:Y:S02]  /*3990*/  @!P0 HADD2.F32 R27, -RZ, R8.H0_H0 ;  /* 0x20000008ff1b8230 */ /* 0x000fe40000004100 */
[----:B------:R-:W-:Y:S01]  /*39a0*/  @!P0 FMUL.FTZ R37, R25, R31 ;  /* 0x0000001f19258220 */ /* 0x000fe20000410000 */
[----:B------:R-:W-:Y:S01]  /*39b0*/  @!P0 F2FP.F16.F32.PACK_AB R35, R0, R35 ;  /* 0x000000230023823e */ /* 0x000fe200000000ff */
[----:B------:R-:W-:Y:S02]  /*39c0*/  @!P0 HADD2.F32 R24, -RZ, R19.H1_H1 ;  /* 0x30000013ff188230 */ /* 0x000fe40000004100 */
[----:B------:R-:W-:Y:S01]  /*39d0*/  @!P0 HADD2.F32 R7, -RZ, R7.H1_H1 ;  /* 0x30000007ff078230 */ /* 0x000fe20000004100 */
[----:B------:R-:W-:Y:S01]  /*39e0*/  @!P0 MOV R20, R35 ;  /* 0x0000002300148202 */ /* 0x000fe20000000f00 */
[----:B------:R-:W-:Y:S02]  /*39f0*/  @!P0 HADD2.F32 R33, -RZ, R33.H1_H1 ;  /* 0x30000021ff218230 */ /* 0x000fe40000004100 */
[C---:B------:R-:W-:Y:S01]  /*3a00*/  @!P0 FMUL.FTZ R3, R24.reuse, R5 ;  /* 0x0000000518038220 */ /* 0x040fe20000410000 */
[--C-:B------:R-:W-:Y:S02]  /*3a10*/  @!P0 HADD2.F32 R8, -RZ, R18.reuse.H1_H1 ;  /* 0x30000012ff088230 */ /* 0x100fe40000004100 */
[----:B------:R-:W-:Y:S01]  /*3a20*/  @!P0 FMUL.FTZ R34, R24, R26 ;  /* 0x0000001a18228220 */ /* 0x000fe20000410000 */
[----:B------:R-:W-:Y:S02]  /*3a30*/  @!P0 HADD2.F32 R28, -RZ, R19.H0_H0 ;  /* 0x20000013ff1c8230 */ /* 0x000fe40000004100 */
[----:B------:R-:W-:Y:S01]  /*3a40*/  @!P0 FFMA.FTZ R2, R31, R27, R2 ;  /* 0x0000001b1f028223 */ /* 0x000fe20000010002 */
[----:B------:R-:W-:Y:S02]  /*3a50*/  @!P0 HADD2.F32 R30, -RZ, R18.H0_H0 ;  /* 0x20000012ff1e8230 */ /* 0x000fe40000004100 */
[C---:B------:R-:W-:Y:S01]  /*3a60*/  @!P0 FMUL.FTZ R39, R8.reuse, R33 ;  /* 0x0000002108278220 */ /* 0x040fe20000410000 */
[----:B------:R-:W-:Y:S01]  /*3a70*/  @!P0 FMUL.FTZ R4, R8, R7 ;  /* 0x0000000708048220 */ /* 0x000fe20000410000 */
[----:B------:R-:W-:Y:S01]  /*3a80*/  @!P0 FFMA.FTZ R3, R26, R28, R3 ;  /* 0x0000001c1a038223 */ /* 0x000fe20000010003 */
[----:B------:R-:W-:Y:S01]  /*3a90*/  @!P0 FFMA.FTZ R37, R27, R6, -R37 ;  /* 0x000000061b258223 */ /* 0x000fe20000010825 */
[----:B------:R-:W-:Y:S01]  /*3aa0*/  @!P0 FFMA.FTZ R34, R28, R5, -R34 ;  /* 0x000000051c228223 */ /* 0x000fe20000010822 */
[----:B------:R-:W-:Y:S01]  /*3ab0*/  @!P0 FFMA.FTZ R39, R30, R7, -R39 ;  /* 0x000000071e278223 */ /* 0x000fe20000010827 */
[----:B------:R-:W-:Y:S02]  /*3ac0*/  @!P0 FFMA.FTZ R4, R33, R30, R4 ;  /* 0x0000001e21048223 */ /* 0x000fe40000010004 */
[----:B------:R-:W-:Y:S02]  /*3ad0*/  @!P0 F2FP.F16.F32.PACK_AB R36, R2, R37 ;  /* 0x000000250224823e */ /* 0x000fe400000000ff */
[----:B------:R-:W-:Y:S02]  /*3ae0*/  @!P0 F2FP.F16.F32.PACK_AB R34, R3, R34 ;  /* 0x000000220322823e */ /* 0x000fe400000000ff */
[----:B------:R-:W-:Y:S02]  /*3af0*/  @!P0 F2FP.F16.F32.PACK_AB R39, R4, R39 ;  /* 0x000000270427823e */ /* 0x000fe400000000ff */
[----:B------:R-:W-:Y:S02]  /*3b00*/  @!P0 MOV R21, R36 ;  /* 0x0000002400158202 */ /* 0x000fe40000000f00 */
[----:B------:R-:W-:Y:S02]  /*3b10*/  @!P0 MOV R22, R34 ;  /* 0x0000002200168202 */ /* 0x000fe40000000f00 */
[----:B------:R-:W-:Y:S05]  /*3b20*/  @!P0 MOV R23, R39 ;  /* 0x0000002700178202 */ /* 0x000fea0000000f00 */
[----:B------:R2:W-:Y:S02]  /*3b30*/  ST.E.128 desc[UR4][R84.64], R20 ;  /* 0x0000001454007985 */ /* 0x0005e4000c101d04 */
.L_x_936:
[----:B------:R-:W-:Y:S05]  /*3b40*/  BSYNC.RECONVERGENT B0 ;  /* 0x0000000000007941 */ /* 0x000fea0003800200 */
.L_x_935:
[----:B------:R-:W-:Y:S11]  /*3b50*/  ISETP.GE.AND P0, PT, R9, R42, PT ;  /* 0x0000002a0900720c */ /* 0x000ff60003f06270 */
[----:B------:R-:W-:Y:S02]  /*3b60*/  @!UPT UIADD3 URZ, UPT, UPT, URZ, URZ, URZ ;  /* 0x000000fffffff290 */ /* 0x000fe4000fffe0ff */
[----:B------:R-:W-:Y:S05]  /*3b70*/  @P0 BRA `(.L_x_934) ;  /* 0x0000000000c80947 */ /* 0x000fea0003800000 */
[----:B------:R-:W-:Y:S01]  /*3b80*/  ISETP.GE.AND P0, PT, R9, R13, PT ;  /* 0x0000000d0900720c */ /* 0x000fe20003f06270 */
[----:B--2---:R-:W2:Y:S11]  /*3b90*/  LD.E.128 R20, desc[UR4][R10.64+0x80] ;  /* 0x000080040a147980 */ /* 0x004eb6000c101d00 */
        /* <DEDUP_REMOVED lines=48> */
.L_x_934:
[----:B------:R-:W-:Y:S05]  /*3ea0*/  BSYNC.RECONVERGENT B1 ;  /* 0x0000000000017941 */ /* 0x000fea0003800200 */
.L_x_933:
[----:B------:R-:W-:Y:S01]  /*3eb0*/  ISETP.NE.AND P1, PT, R53, RZ, PT ;  /* 0x000000ff3500720c */ /* 0x000fe20003f25270 */
[C---:B------:R-:W-:Y:S01]  /*3ec0*/  IMAD.SHL.U32 R5, R107.reuse, 0x2, RZ ;  /* 0x000000026b057824 */ /* 0x040fe200078e00ff */
[----:B------:R-:W-:Y:S01]  /*3ed0*/  SHF.L.U64.HI R3, R107, 0x1, R96 ;  /* 0x000000016b037819 */ /* 0x000fe20000010260 */
[----:B------:R-:W-:Y:S03]  /*3ee0*/  BSSY.RECONVERGENT B1, `(.L_x_937) ;  /* 0x0000076000017945 */ /* 0x000fe60003800200 */
[-C--:B------:R-:W-:Y:S05]  /*3ef0*/  IADD3 R6, P0, PT, R16, R5.reuse, RZ ;  /* 0x0000000510067210 */ /* 0x080fea0007f1e0ff */
[--C-:B------:R-:W-:Y:S01]  /*3f00*/  IMAD.X R7, R17, 0x1, R3.reuse, P0 ;  /* 0x0000000111077824 */ /* 0x100fe200000e0603 */
[----:B------:R-:W-:Y:S05]  /*3f10*/  IADD3 R38, P0, PT, R54, R5, RZ ;  /* 0x0000000536267210 */ /* 0x000fea0007f1e0ff */
[----:B------:R-:W-:Y:S01]  /*3f20*/  IMAD.X R39, R55, 0x1, R3, P0 ;  /* 0x0000000137277824 */ /* 0x000fe200000e0603 */
[----:B------:R-:W-:Y:S07]  /*3f30*/  @P1 BRA `(.L_x_938) ;  /* 0x0000000400c01947 */ /* 0x000fee0003800000 */
[C---:B------:R-:W-:Y:S01]  /*3f40*/  LEA R44, P0, R89.reuse, R10, 0x1 ;  /* 0x0000000a592c7211 */ /* 0x040fe200078008ff */
[----:B------:R-:W-:Y:S03]  /*3f50*/  BSSY.RECONVERGENT B0, `(.L_x_939) ;  /* 0x0000039000007945 */ /* 0x000fe60003800200 */
[----:B------:R-:W-:Y:S02]  /*3f60*/  LEA.HI.X R45, R89, R11, R88, 0x1, P0 ;  /* 0x0000000b592d7211 */ /* 0x000fe400000f0c58 */
[C---:B------:R-:W-:Y:S04]  /*3f70*/  LEA R36, P0, R67.reuse, R84, 0x1 ;  /* 0x0000005443247211 */ /* 0x040fe800078008ff */
[----:B------:R-:W-:Y:S02]  /*3f80*/  LEA.HI.X R37, R67, R85, R68, 0x1, P0 ;  /* 0x0000005543257211 */ /* 0x000fe400000f0c44 */
[----:B-----5:R-:W-:Y:S11]  /*3f90*/  ISETP.GE.AND P0, PT, R14, R42, PT ;  /* 0x0000002a0e00720c */ /* 0x020ff60003f06270 */
[----:B------:R-:W-:Y:S02]  /*3fa0*/  @!UPT UIADD3 URZ, UPT, UPT, URZ, URZ, URZ ;  /* 0x000000fffffff290 */ /* 0x000fe4000fffe0ff */
[----:B------:R-:W-:Y:S05]  /*3fb0*/  @P0 BRA `(.L_x_940) ;  /* 0x0000000000c80947 */ /* 0x000fea0003800000 */
[----:B------:R-:W-:Y:S01]  /*3fc0*/  ISETP.GE.AND P0, PT, R14, R13, PT ;  /* 0x0000000d0e00720c */ /* 0x000fe20003f06270 */
[----:B--23--:R-:W2:Y:S11]  /*3fd0*/  LD.E.128 R20, desc[UR4][R44.64] ;  /* 0x000000042c147980 */ /* 0x00ceb6000c101d00 */
        /* <DEDUP_REMOVED lines=8> */
[----:B------:R-:W-:Y:S02]  /*4060*/  @!P0 HADD2.F32 R25, -RZ, R26.H1_H1 ;  /* 0x3000001aff198230 */ /* 0x000fe40000004100 */
[----:B----4-:R-:W-:Y:S02]  /*4070*/  @!P0 HADD2.F32 R24, -RZ, R18.H0_H0 ;  /* 0x20000012ff188230 */ /* 0x010fe40000004100 */
[----:B------:R-:W-:Y:S02]  /*4080*/  @!P0 HADD2.F32 R31, -RZ, R26.H0_H0 ;  /* 0x2000001aff1f8230 */ /* 0x000fe40000004100 */
[C---:B------:R-:W-:Y:S01]  /*4090*/  @!P0 FMUL.FTZ R41, R25.reuse, R29 ;  /* 0x0000001d19298220 */ /* 0x040fe20000410000 */
[----:B------:R-:W-:Y:S02]  /*40a0*/  @!P0 HADD2.F32 R18, -RZ, R18.H1_H1 ;  /* 0x30000012ff128230 */ /* 0x000fe40000004100 */
[----:B------:R-:W-:Y:S01]  /*40b0*/  @!P0 FMUL.FTZ R0, R25, R24 ;  /* 0x0000001819008220 */ /* 0x000fe20000410000 */
[----:B------:R-:W-:Y:S01]  /*40c0*/  @!P0 MOV R25, R22 ;  /* 0x0000001600198202 */ /* 0x000fe20000000f00 */
[----:B------:R-:W-:Y:S01]  /*40d0*/  @!P0 FFMA.FTZ R41, R31, R24, -R41 ;  /* 0x000000181f298223 */ /* 0x000fe20000010829 */
[----:B------:R-:W-:Y:S01]  /*40e0*/  @!P0 MOV R24, R23 ;  /* 0x0000001700188202 */ /* 0x000fe20000000f00 */
[--C-:B------:R-:W-:Y:S02]  /*40f0*/  @!P0 HADD2.F32 R27, -RZ, R8.reuse.H1_H1 ;  /* 0x30000008ff1b8230 */ /* 0x100fe40000004100 */
[----:B------:R-:W-:Y:S01]  /*4100*/  @!P0 FFMA.FTZ R0, R29, R31, R0 ;  /* 0x0000001f1d008223 */ /* 0x000fe20000010000 */
[----:B------:R-:W-:Y:S02]  /*4110*/  @!P0 HADD2.F32 R5, -RZ, R19.H0_H0 ;  /* 0x20000013ff058230 */ /* 0x000fe40000004100 */
[----:B------:R-:W-:Y:S02]  /*4120*/  @!P0 HADD2.F32 R29, -RZ, R8.H0_H0 ;  /* 0x20000008ff1d8230 */ /* 0x000fe40000004100 */
[C---:B------:R-:W-:Y:S01]  /*4130*/  @!P0 FMUL.FTZ R2, R27.reuse, R18 ;  /* 0x000000121b028220 */ /* 0x040fe20000410000 */
[----:B------:R-:W-:Y:S01]  /*4140*/  @!P0 F2FP.F16.F32.PACK_AB R41, R0, R41 ;  /* 0x000000290029823e */ /* 0x000fe200000000ff */
[----:B------:R-:W-:Y:S02]  /*4150*/  @!P0 HADD2.F32 R26, -RZ, R25.H1_H1 ;  /* 0x30000019ff1a8230 */ /* 0x000fe40000004100 */
[----:B------:R-:W-:Y:S01]  /*4160*/  @!P0 FMUL.FTZ R43, R27, R33 ;  /* 0x000000211b2b8220 */ /* 0x000fe20000410000 */
        /* <DEDUP_REMOVED lines=23> */
.L_x_940:
[----:B------:R-:W-:Y:S05]  /*42e0*/  BSYNC.RECONVERGENT B0 ;  /* 0x0000000000007941 */ /* 0x000fea0003800200 */
.L_x_939:
[----:B------:R-:W-:Y:S11]  /*42f0*/  ISETP.GE.AND P0, PT, R9, R42, PT ;  /* 0x0000002a0900720c */ /* 0x000ff60003f06270 */
[----:B------:R-:W-:Y:S02]  /*4300*/  @!UPT UIADD3 URZ, UPT, UPT, URZ, URZ, URZ ;  /* 0x000000fffffff290 */ /* 0x000fe4000fffe0ff */
[----:B------:R-:W-:Y:S05]  /*4310*/  @P0 BRA `(.L_x_938) ;  /* 0x0000000000c80947 */ /* 0x000fea0003800000 */
[----:B------:R-:W-:Y:S01]  /*4320*/  ISETP.GE.AND P0, PT, R9, R13, PT ;  /* 0x0000000d0900720c */ /* 0x000fe20003f06270 */
[----:B--234-:R-:W2:Y:S11]  /*4330*/  LD.E.128 R20, desc[UR4][R44.64+0x80] ;  /* 0x000080042c147980 */ /* 0x01ceb6000c101d00 */
        /* <DEDUP_REMOVED lines=48> */
.L_x_938:
[----:B------:R-:W-:Y:S05]  /*4640*/  BSYNC.RECONVERGENT B1 ;  /* 0x0000000000017941 */ /* 0x000fea0003800200 */
.L_x_937:
[----:B------:R-:W-:Y:S01]  /*4650*/  ISETP.NE.AND P0, PT, R113, RZ, PT ;  /* 0x000000ff7100720c */ /* 0x000fe20003f05270 */
[----:B------:R-:W-:Y:S11]  /*4660*/  BSSY.RECONVERGENT B1, `(.L_x_941) ;  /* 0x0000077000017945 */ /* 0x000ff60003800200 */
[----:B------:R-:W-:Y:S01]  /*4670*/  @!UPT UIADD3 URZ, UPT, UPT, URZ, URZ, URZ ;  /* 0x000000fffffff290 */ /* 0x000fe2000fffe0ff */
[----:B------:R-:W-:Y:S05]  /*4680*/  @P0 BRA `(.L_x_942) ;  /* 0x0000000400d00947 */ /* 0x000fea0003800000 */
[C---:B------:R-:W-:Y:S01]  /*4690*/  LEA R26, P0, R12.reuse, R6, 0x5 ;  /* 0x000000060c1a7211 */ /* 0x040fe200078028ff */
[----:B------:R-:W-:Y:S03]  /*46a0*/  BSSY.RECONVERGENT B0, `(.L_x_943) ;  /* 0x000003d000007945 */ /* 0x000fe60003800200 */
[C---:B------:R-:W-:Y:S02]  /*46b0*/  LEA.HI.X.SX32 R27, R12.reuse, R7, 0x5, P0 ;  /* 0x000000070c1b7211 */ /* 0x040fe400000f2eff */
[C---:B------:R-:W-:Y:S04]  /*46c0*/  LEA R40, P0, R12.reuse, R38, 0x5 ;  /* 0x000000260c287211 */ /* 0x040fe800078028ff */
[----:B------:R-:W-:Y:S02]  /*46d0*/  LEA.HI.X.SX32 R41, R12, R39, 0x5, P0 ;  /* 0x000000270c297211 */ /* 0x000fe400000f2eff */
[C---:B------:R-:W-:Y:S04]  /*46e0*/  LEA R50, P0, R124.reuse, R10, 0x6 ;  /* 0x0000000a7c327211 */ /* 0x040fe800078030ff */
[----:B------:R-:W-:Y:S02]  /*46f0*/  LEA.HI.X R51, R124, R11, R125, 0x6, P0 ;  /* 0x0000000b7c337211 */ /* 0x000fe400000f347d */
[C---:B------:R-:W-:Y:S04]  /*4700*/  LEA R44, P0, R208.reuse, R84, 0x6 ;  /* 0x00000054d02c7211 */ /* 0x040fe800078030ff */
[----:B------:R-:W-:Y:S02]  /*4710*/  LEA.HI.X R45, R208, R85, R209, 0x6, P0 ;  /* 0x00000055d02d7211 */ /* 0x000fe400000f34d1 */
[----:B-----5:R-:W-:Y:S11]  /*4720*/  ISETP.GE.AND P0, PT, R14, R42, PT ;  /* 0x0000002a0e00720c */ /* 0x020ff60003f06270 */
        /* <DEDUP_REMOVED lines=52> */
.L_x_944:
[----:B------:R-:W-:Y:S05]  /*4a70*/  BSYNC.RECONVERGENT B0 ;  /* 0x0000000000007941 */ /* 0x000fea0003800200 */
.L_x_943:
        /* <DEDUP_REMOVED lines=53> */
.L_x_942:
[----:B------:R-:W-:Y:S05]  /*4dd0*/  BSYNC.RECONVERGENT B1 ;  /* 0x0000000000017941 */ /* 0x000fea0003800200 */
.L_x_941:
[----:B------:R-:W-:Y:S01]  /*4de0*/  ISETP.NE.AND P0, PT, R111, RZ, PT ;  /* 0x000000ff6f00720c */ /* 0x000fe20003f05270 */
[----:B------:R-:W-:Y:S11]  /*4df0*/  BSSY.RECONVERGENT B1, `(.L_x_945) ;  /* 0x0000077000017945 */ /* 0x000ff60003800200 */
[----:B------:R-:W-:Y:S01]  /*4e00*/  @!UPT UIADD3 URZ, UPT, UPT, URZ, URZ, URZ ;  /* 0x000000fffffff290 */ /* 0x000fe2000fffe0ff */
[----:B------:R-:W-:Y:S05]  /*4e10*/  @!P0 BRA `(.L_x_946) ;  /* 0x0000000400d08947 */ /* 0x000fea0003800000 */
[----:B------:R-:W-:Y:S01]  /*4e20*/  IMAD R5, R125, 0x60, RZ ;  /* 0x000000607d057824 */ /* 0x000fe200078e02ff */
[C---:B------:R-:W-:Y:S01]  /*4e30*/  LEA R26, P0, R12.reuse, R6, 0x6 ;  /* 0x000000060c1a7211 */ /* 0x040fe200078030ff */
[----:B------:R-:W-:Y:S01]  /*4e40*/  IMAD R3, R209, 0x60, RZ ;  /* 0x00000060d1037824 */ /* 0x000fe200078e02ff */
[----:B------:R-:W-:Y:S01]  /*4e50*/  LEA R40, P1, R12, R38, 0x6 ;  /* 0x000000260c287211 */ /* 0x000fe200078230ff */
[----:B------:R-:W-:Y:S01]  /*4e60*/  IMAD.WIDE.U32 R50, R124, 0x60, R10 ;  /* 0x000000607c327825 */ /* 0x000fe200078e000a */
[----:B------:R-:W-:Y:S01]  /*4e70*/  LEA.HI.X.SX32 R27, R12, R7, 0x6, P0 ;  /* 0x000000070c1b7211 */ /* 0x000fe200000f36ff */
[----:B------:R-:W-:Y:S01]  /*4e80*/  BSSY.RECONVERGENT B0, `(.L_x_947) ;  /* 0x000003a000007945 */ /* 0x000fe20003800200 */
[-C--:B-----5:R-:W-:Y:S01]  /*4e90*/  ISETP.GE.AND P0, PT, R14, R42.reuse, PT ;  /* 0x0000002a0e00720c */ /* 0x0a0fe20003f06270 */
[----:B--2---:R-:W-:Y:S01]  /*4ea0*/  IMAD.WIDE.U32 R44, R208, 0x60, R84 ;  /* 0x00000060d02c7825 */ /* 0x004fe200078e0054 */
[----:B------:R-:W-:Y:S02]  /*4eb0*/  LEA.HI.X.SX32 R41, R12, R39, 0x6, P1 ;  /* 0x000000270c297211 */ /* 0x000fe400008f36ff */
[----:B------:R-:W-:Y:S01]  /*4ec0*/  ISETP.GE.AND P1, PT, R9, R42, PT ;  /* 0x0000002a0900720c */ /* 0x000fe20003f26270 */
[----:B------:R-:W-:Y:S02]  /*4ed0*/  IMAD.IADD R51, R51, 0x1, R5 ;  /* 0x0000000133337824 */ /* 0x000fe400078e0205 */
[----:B------:R-:W-:Y:S06]  /*4ee0*/  IMAD.IADD R45, R45, 0x1, R3 ;  /* 0x000000012d2d7824 */ /* 0x000fec00078e0203 */
[----:B------:R-:W-:Y:S05]  /*4ef0*/  @P0 BRA `(.L_x_948) ;  /* 0x0000000000c80947 */ /* 0x000fea0003800000 */
[----:B------:R-:W-:Y:S01]  /*4f00*/  ISETP.GE.AND P0, PT, R14, R13, PT ;  /* 0x0000000d0e00720c */ /* 0x000fe20003f06270 */
[----:B---34-:R-:W2:Y:S11]  /*4f10*/  LD.E.128 R20, desc[UR4][R50.64] ;  /* 0x0000000432147980 */ /* 0x018eb6000c101d00 */
        /* <DEDUP_REMOVED lines=48> */
.L_x_948:
[----:B------:R-:W-:Y:S05]  /*5220*/  BSYNC.RECONVERGENT B0 ;  /* 0x0000000000007941 */ /* 0x000fea0003800200 */
.L_x_947:
        /* <DEDUP_REMOVED lines=51> */
.L_x_946:
[----:B------:R-:W-:Y:S05]  /*5560*/  BSYNC.RECONVERGENT B1 ;  /* 0x0000000000017941 */ /* 0x000fea0003800200 */
.L_x_945:
[----:B------:R-:W-:Y:S04]  /*5570*/  BSSY.RECONVERGENT B1, `(.L_x_949) ;  /* 0x0000072000017945 */ /* 0x000fe80003800200 */
[----:B------:R-:W-:Y:S05]  /*5580*/  @!P6 BRA `(.L_x_950) ;  /* 0x0000000400c0e947 */ /* 0x000fea0003800000 */
[----:B-----5:R-:W-:Y:S01]  /*5590*/  ISETP.GE.AND P6, PT, R14, R42, PT ;  /* 0x0000002a0e00720c */ /* 0x020fe20003fc6270 */
[----:B------:R-:W-:Y:S01]  /*55a0*/  BSSY.RECONVERGENT B0, `(.L_x_951) ;  /* 0x000003b000007945 */ /* 0x000fe20003800200 */
[----:B------:R-:W-:Y:S01]  /*55b0*/  LEA R50, P1, R124, R10, 0x7 ;  /* 0x0000000a7c327211 */ /* 0x000fe200078238ff */
[----:B------:R-:W-:Y:S01]  /*55c0*/  IMAD.WIDE R26, R12, 0x60, R6 ;  /* 0x000000600c1a7825 */ /* 0x000fe200078e0206 */
[----:B--2---:R-:W-:Y:S02]  /*55d0*/  LEA R44, P0, R208, R84, 0x7 ;  /* 0x00000054d02c7211 */ /* 0x004fe400078038ff */
[----:B------:R-:W-:Y:S01]  /*55e0*/  LEA.HI.X R51, R124, R11, R125, 0x7, P1 ;  /* 0x0000000b7c337211 */ /* 0x000fe200008f3c7d */
[----:B------:R-:W-:Y:S01]  /*55f0*/  IMAD.WIDE R40, R12, 0x60, R38 ;  /* 0x000000600c287825 */ /* 0x000fe200078e0226 */
[----:B------:R-:W-:Y:S02]  /*5600*/  ISETP.GE.AND P1, PT, R9, R42, PT ;  /* 0x0000002a0900720c */ /* 0x000fe40003f26270 */
[----:B------:R-:W-:Y:S03]  /*5610*/  LEA.HI.X R45, R208, R85, R209, 0x7, P0 ;  /* 0x00000055d02d7211 */ /* 0x000fe600000f3cd1 */
[----:B------:R-:W-:Y:S08]  /*5620*/  @P6 BRA `(.L_x_952) ;  /* 0x0000000000c86947 */ /* 0x000ff00003800000 */
        /* <DEDUP_REMOVED lines=50> */
.L_x_952:
[----:B------:R-:W-:Y:S05]  /*5950*/  BSYNC.RECONVERGENT B0 ;  /* 0x0000000000007941 */ /* 0x000fea0003800200 */
.L_x_951:
        /* <DEDUP_REMOVED lines=51> */
.L_x_950:
[----:B------:R-:W-:Y:S05]  /*5c90*/  BSYNC.RECONVERGENT B1 ;  /* 0x0000000000017941 */ /* 0x000fea0003800200 */
.L_x_949:
[----:B------:R-:W-:Y:S04]  /*5ca0*/  BSSY.RECONVERGENT B1, `(.L_x_953) ;  /* 0x0000076000017945 */ /* 0x000fe80003800200 */
[----:B------:R-:W-:Y:S05]  /*5cb0*/  @!P5 BRA `(.L_x_954) ;  /* 0x0000000400d0d947 */ /* 0x000fea0003800000 */
[----:B------:R-:W-:Y:S01]  /*5cc0*/  IMAD R5, R125, 0xa0, RZ ;  /* 0x000000a07d057824 */ /* 0x000fe200078e02ff */
[----:B-----5:R-:W-:Y:S01]  /*5cd0*/  ISETP.GE.AND P6, PT, R14, R42, PT ;  /* 0x0000002a0e00720c */ /* 0x020fe20003fc6270 */
[----:B------:R-:W-:Y:S01]  /*5ce0*/  IMAD R3, R209, 0xa0, RZ ;  /* 0x000000a0d1037824 */ /* 0x000fe200078e02ff */
[----:B------:R-:W-:Y:S01]  /*5cf0*/  LEA R26, P5, R12, R6, 0x7 ;  /* 0x000000060c1a7211 */ /* 0x000fe200078a38ff */
[----:B------:R-:W-:Y:S01]  /*5d00*/  IMAD.WIDE.U32 R50, R124, 0xa0, R10 ;  /* 0x000000a07c327825 */ /* 0x000fe200078e000a */
[----:B------:R-:W-:Y:S01]  /*5d10*/  LEA R40, P0, R12, R38, 0x7 ;  /* 0x000000260c287211 */ /* 0x000fe200078038ff */
[----:B------:R-:W-:Y:S01]  /*5d20*/  BSSY.RECONVERGENT B0, `(.L_x_955) ;  /* 0x000003a000007945 */ /* 0x000fe20003800200 */
[----:B------:R-:W-:Y:S01]  /*5d30*/  ISETP.GE.AND P1, PT, R9, R42, PT ;  /* 0x0000002a0900720c */ /* 0x000fe20003f26270 */
[----:B--2---:R-:W-:Y:S01]  /*5d40*/  IMAD.WIDE.U32 R44, R208, 0xa0, R84 ;  /* 0x000000a0d02c7825 */ /* 0x004fe200078e0054 */
[C---:B------:R-:W-:Y:S02]  /*5d50*/  LEA.HI.X.SX32 R27, R12.reuse, R7, 0x7, P5 ;  /* 0x000000070c1b7211 */ /* 0x040fe400028f3eff */
[----:B------:R-:W-:Y:S01]  /*5d60*/  LEA.HI.X.SX32 R41, R12, R39, 0x7, P0 ;  /* 0x000000270c297211 */ /* 0x000fe200000f3eff */
[----:B------:R-:W-:Y:S02]  /*5d70*/  IMAD.IADD R51, R51, 0x1, R5 ;  /* 0x0000000133337824 */ /* 0x000fe400078e0205 */
[----:B------:R-:W-:Y:S01]  /*5d80*/  IMAD.IADD R45, R45, 0x1, R3 ;  /* 0x000000012d2d7824 */ /* 0x000fe200078e0203 */
[----:B------:R-:W-:Y:S06]  /*5d90*/  @P6 BRA `(.L_x_956) ;  /* 0x0000000000c86947 */ /* 0x000fec0003800000 */
        /* <DEDUP_REMOVED lines=50> */
.L_x_956:
[----:B------:R-:W-:Y:S05]  /*60c0*/  BSYNC.RECONVERGENT B0 ;  /* 0x0000000000007941 */ /* 0x000fea0003800200 */
.L_x_955:
        /* <DEDUP_REMOVED lines=51> */
.L_x_954:
[----:B------:R-:W-:Y:S05]  /*6400*/  BSYNC.RECONVERGENT B1 ;  /* 0x0000000000017941 */ /* 0x000fea0003800200 */
.L_x_953:
[----:B------:R-:W-:Y:S04]  /*6410*/  BSSY.RECONVERGENT B1, `(.L_x_957) ;  /* 0x0000074000017945 */ /* 0x000fe80003800200 */
[----:B------:R-:W-:Y:S05]  /*6420*/  @!P4 BRA `(.L_x_958) ;  /* 0x0000000400c8c947 */ /* 0x000fea0003800000 */
[----:B------:R-:W-:Y:S01]  /*6430*/  IMAD R5, R125, 0xc0, RZ ;  /* 0x000000c07d057824 */ /* 0x000fe200078e02ff */
[-C--:B-----5:R-:W-:Y:S01]  /*6440*/  ISETP.GE.AND P0, PT, R14, R42.reuse, PT ;  /* 0x0000002a0e00720c */ /* 0x0a0fe20003f06270 */
[----:B------:R-:W-:Y:S01]  /*6450*/  IMAD R3, R209, 0xc0, RZ ;  /* 0x000000c0d1037824 */ /* 0x000fe200078e02ff */
[----:B------:R-:W-:Y:S01]  /*6460*/  BSSY.RECONVERGENT B0, `(.L_x_959) ;  /* 0x000003b000007945 */ /* 0x000fe20003800200 */
[----:B------:R-:W-:Y:S01]  /*6470*/  IMAD.WIDE.U32 R50, R124, 0xc0, R10 ;  /* 0x000000c07c327825 */ /* 0x000fe200078e000a */
[----:B------:R-:W-:Y:S03]  /*6480*/  ISETP.GE.AND P1, PT, R9, R42, PT ;  /* 0x0000002a0900720c */ /* 0x000fe60003f26270 */
[----:B--2---:R-:W-:Y:S01]  /*6490*/  IMAD.WIDE.U32 R44, R208, 0xc0, R84 ;  /* 0x000000c0d02c7825 */ /* 0x004fe200078e0054 */
[----:B------:R-:W-:Y:S03]  /*64a0*/  IADD3 R51, PT, PT, R51, R5, RZ ;  /* 0x0000000533337210 */ /* 0x000fe60007ffe0ff */
[C---:B------:R-:W-:Y:S01]  /*64b0*/  IMAD.WIDE R26, R12.reuse, 0xa0, R6 ;  /* 0x000000a00c1a7825 */ /* 0x040fe200078e0206 */
[----:B------:R-:W-:Y:S03]  /*64c0*/  IADD3 R45, PT, PT, R45, R3, RZ ;  /* 0x000000032d2d7210 */ /* 0x000fe60007ffe0ff */
[----:B------:R-:W-:Y:S01]  /*64d0*/  IMAD.WIDE R40, R12, 0xa0, R38 ;  /* 0x000000a00c287825 */ /* 0x000fe200078e0226 */
        /* <DEDUP_REMOVED lines=51> */
.L_x_960:
[----:B------:R-:W-:Y:S05]  /*6810*/  BSYNC.RECONVERGENT B0 ;  /* 0x0000000000007941 */ /* 0x000fea0003800200 */
.L_x_959:
        /* <DEDUP_REMOVED lines=51> */
.L_x_958:
[----:B------:R-:W-:Y:S05]  /*6b50*/  BSYNC.RECONVERGENT B1 ;  /* 0x0000000000017941 */ /* 0x000fea0003800200 */
.L_x_957:
[----:B------:R-:W-:Y:S04]  /*6b60*/  BSSY.RECONVERGENT B1, `(.L_x_961) ;  /* 0x0000074000017945 */ /* 0x000fe80003800200 */
[----:B------:R-:W-:Y:S05]  /*6b70*/  @!P3 BRA `(.L_x_962) ;  /* 0x0000000400c8b947 */ /* 0x000fea0003800000 */
[----:B------:R-:W-:Y:S01]  /*6b80*/  IMAD R5, R125, 0xe0, RZ ;  /* 0x000000e07d057824 */ /* 0x000fe200078e02ff */
[-C--:B-----5:R-:W-:Y:S01]  /*6b90*/  ISETP.GE.AND P0, PT, R14, R42.reuse, PT ;  /* 0x0000002a0e00720c */ /* 0x0a0fe20003f06270 */
[----:B------:R-:W-:Y:S01]  /*6ba0*/  IMAD R3, R209, 0xe0, RZ ;  /* 0x000000e0d1037824 */ /* 0x000fe200078e02ff */
[----:B------:R-:W-:Y:S01]  /*6bb0*/  BSSY.RECONVERGENT B0, `(.L_x_963) ;  /* 0x000003b000007945 */ /* 0x000fe20003800200 */
[----:B--2---:R-:W-:Y:S01]  /*6bc0*/  IMAD.WIDE.U32 R44, R124, 0xe0, R10 ;  /* 0x000000e07c2c7825 */ /* 0x004fe200078e000a */
[----:B------:R-:W-:Y:S03]  /*6bd0*/  ISETP.GE.AND P1, PT, R9, R42, PT ;  /* 0x0000002a0900720c */ /* 0x000fe60003f26270 */
[----:B----4-:R-:W-:Y:S01]  /*6be0*/  IMAD.WIDE.U32 R36, R208, 0xe0, R84 ;  /* 0x000000e0d0247825 */ /* 0x010fe200078e0054 */
[----:B------:R-:W-:Y:S03]  /*6bf0*/  IADD3 R45, PT, PT, R45, R5, RZ ;  /* 0x000000052d2d7210 */ /* 0x000fe60007ffe0ff */
[C---:B------:R-:W-:Y:S01]  /*6c00*/  IMAD.WIDE R6, R12.reuse, 0xc0, R6 ;  /* 0x000000c00c067825 */ /* 0x040fe200078e0206 */
[----:B------:R-:W-:Y:S03]  /*6c10*/  IADD3 R37, PT, PT, R37, R3, RZ ;  /* 0x0000000325257210 */ /* 0x000fe60007ffe0ff */
[----:B------:R-:W-:Y:S01]  /*6c20*/  IMAD.WIDE R38, R12, 0xc0, R38 ;  /* 0x000000c00c267825 */ /* 0x000fe200078e0226 */
[----:B------:R-:W-:Y:S06]  /*6c30*/  @P0 BRA `(.L_x_964) ;  /* 0x0000000000c80947 */ /* 0x000fec0003800000 */
[----:B------:R-:W-:Y:S01]  /*6c40*/  ISETP.GE.AND P0, PT, R14, R13, PT ;  /* 0x0000000d0e00720c */ /* 0x000fe20003f06270 */
[----:B---3--:R-:W2:Y:S11]  /*6c50*/  LD.E.128 R20, desc[UR4][R44.64] ;  /* 0x000000042c147980 */ /* 0x008eb6000c101d00 */
        /* <DEDUP_REMOVED lines=48> */
.L_x_964:
[----:B------:R-:W-:Y:S05]  /*6f60*/  BSYNC.RECONVERGENT B0 ;  /* 0x0000000000007941 */ /* 0x000fea0003800200 */
.L_x_963:
        /* <DEDUP_REMOVED lines=8> */
[----:B------:R-:W-:Y:S01]  /*6ff0*/  @!P0 HADD2.F32 R31, -RZ, R38.H1_H1 ;  /* 0x30000026ff1f8230 */ /* 0x000fe20000004100 */
[----:B------:R-:W-:Y:S01]  /*7000*/  @!P0 MOV R19, R21 ;  /* 0x0000001500138202 */ /* 0x000fe20000000f00 */
[----:B------:R-:W-:Y:S02]  /*7010*/  @!P0 HADD2.F32 R28, -RZ, R39.H0_H0 ;  /* 0x20000027ff1c8230 */ /* 0x000fe40000004100 */
[----:B------:R-:W-:Y:S02]  /*7020*/  @!P0 HADD2.F32 R25, -RZ, R24.H1_H1 ;  /* 0x30000018ff198230 */ /* 0x000fe40000004100 */
[----:B----4-:R-:W-:Y:S02]  /*7030*/  @!P0 HADD2.F32 R18, -RZ, R6.H0_H0 ;  /* 0x20000006ff128230 */ /* 0x010fe40000004100 */
[----:B------:R-:W-:Y:S02]  /*7040*/  @!P0 HADD2.F32 R29, -RZ, R24.H0_H0 ;  /* 0x20000018ff1d8230 */ /* 0x000fe40000004100 */
[C---:B------:R-:W-:Y:S01]  /*7050*/  @!P0 FMUL.FTZ R35, R25.reuse, R27 ;  /* 0x0000001b19238220 */ /* 0x040fe20000410000 */
[--C-:B------:R-:W-:Y:S02]  /*7060*/  @!P0 HADD2.F32 R8, -RZ, R7.reuse.H0_H0 ;  /* 0x20000007ff088230 */ /* 0x100fe40000004100 */
[-C--:B------:R-:W-:Y:S01]  /*7070*/  @!P0 FMUL.FTZ R0, R25, R18.reuse ;  /* 0x0000001219008220 */ /* 0x080fe20000410000 */
[----:B------:R-:W-:Y:S01]  /*7080*/  @!P0 HADD2.F32 R5, -RZ, R7.H1_H1 ;  /* 0x30000007ff058230 */ /* 0x000fe20000004100 */
[----:B------:R-:W-:Y:S01]  /*7090*/  @!P0 MOV R7, R23 ;  /* 0x0000001700078202 */ /* 0x000fe20000000f00 */
[----:B------:R-:W-:Y:S01]  /*70a0*/  @!P0 FFMA.FTZ R35, R29, R18, -R35 ;  /* 0x000000121d238223 */ /* 0x000fe20000010823 */
[----:B------:R-:W-:Y:S01]  /*70b0*/  @!P0 MOV R18, R22 ;  /* 0x0000001600128202 */ /* 0x000fe20000000f00 */
[----:B------:R-:W-:Y:S02]  /*70c0*/  @!P0 HADD2.F32 R13, -RZ, R6.H1_H1 ;  /* 0x30000006ff0d8230 */ /* 0x000fe40000004100 */
[----:B------:R-:W-:Y:S01]  /*70d0*/  @!P0 FFMA.FTZ R0, R27, R29, R0 ;  /* 0x0000001d1b008223 */ /* 0x000fe20000010000 */
[--C-:B------:R-:W-:Y:S02]  /*70e0*/  @!P0 HADD2.F32 R26, -RZ, R19.reuse.H0_H0 ;  /* 0x20000013ff1a8230 */ /* 0x100fe40000004100 */
[----:B------:R-:W-:Y:S02]  /*70f0*/  @!P0 HADD2.F32 R24, -RZ, R19.H1_H1 ;  /* 0x30000013ff188230 */ /* 0x000fe40000004100 */
[----:B------:R-:W-:Y:S01]  /*7100*/  @!P0 F2FP.F16.F32.PACK_AB R35, R0, R35 ;  /* 0x000000230023823e */ /* 0x000fe200000000ff */
[--C-:B------:R-:W-:Y:S02]  /*7110*/  @!P0 HADD2.F32 R19, -RZ, R18.reuse.H1_H1 ;  /* 0x30000012ff138230 */ /* 0x100fe40000004100 */
[----:B------:R-:W-:Y:S01]  /*7120*/  @!P0 HADD2.F32 R33, -RZ, R39.H1_H1 ;  /* 0x30000027ff218230 */ /* 0x000fe20000004100 */
[----:B------:R-:W-:Y:S01]  /*7130*/  @!P0 MOV R20, R35 ;  /* 0x0000002300148202 */ /* 0x000fe20000000f00 */
[--C-:B------:R-:W-:Y:S02]  /*7140*/  @!P0 HADD2.F32 R6, -RZ, R7.reuse.H1_H1 ;  /* 0x30000007ff068230 */ /* 0x100fe40000004100 */
[C---:B------:R-:W-:Y:S01]  /*7150*/  @!P0 FMUL.FTZ R2, R24.reuse, R13 ;  /* 0x0000000d18028220 */ /* 0x040fe20000410000 */
[----:B------:R-:W-:Y:S02]  /*7160*/  @!P0 HADD2.F32 R27, -RZ, R18.H0_H0 ;  /* 0x20000012ff1b8230 */ /* 0x000fe40000004100 */
[C---:B------:R-:W-:Y:S01]  /*7170*/  @!P0 FMUL.FTZ R3, R19.reuse, R8 ;  /* 0x0000000813038220 */ /* 0x040fe20000410000 */
[----:B------:R-:W-:Y:S02]  /*7180*/  @!P0 HADD2.F32 R30, -RZ, R7.H0_H0 ;  /* 0x20000007ff1e8230 */ /* 0x000fe40000004100 */
[----:B------:R-:W-:Y:S01]  /*7190*/  @!P0 FMUL.FTZ R41, R24, R31 ;  /* 0x0000001f18298220 */ /* 0x000fe20000410000 */
[----:B------:R-:W-:Y:S01]  /*71a0*/  @!P0 FMUL.FTZ R32, R19, R28 ;  /* 0x0000001c13208220 */ /* 0x000fe20000410000 */
[C---:B------:R-:W-:Y:S01]  /*71b0*/  @!P0 FMUL.FTZ R43, R6.reuse, R33 ;  /* 0x00000021062b8220 */ /* 0x040fe20000410000 */
[----:B------:R-:W-:Y:S01]  /*71c0*/  @!P0 FMUL.FTZ R4, R6, R5 ;  /* 0x0000000506048220 */ /* 0x000fe20000410000 */
[----:B------:R-:W-:Y:S01]  /*71d0*/  @!P0 FFMA.FTZ R2, R31, R26, R2 ;  /* 0x0000001a1f028223 */ /* 0x000fe20000010002 */
        /* <DEDUP_REMOVED lines=12> */
.L_x_962:
[----:B------:R-:W-:Y:S05]  /*72a0*/  BSYNC.RECONVERGENT B1 ;  /* 0x0000000000017941 */ /* 0x000fea0003800200 */
.L_x_961:
[----:B------:R-:W3:Y:S02]  /*72b0*/  LD.E R3, desc[UR4][R132.64+0xd0] ;  /* 0x0000d00484037980 */ /* 0x000ee4000c101900 */
[----:B---3--:R-:W-:Y:S05]  /*72c0*/  IMAD.U32 R3, R3, -0x40, RZ ;  /* 0xffffffc003037824 */ /* 0x008fea00078e00ff */
[C---:B------:R-:W-:Y:S02]  /*72d0*/  LEA R16, P1, R3.reuse, R16, 0x1 ;  /* 0x0000001003107211 */ /* 0x040fe400078208ff */
[C---:B------:R-:W-:Y:S02]  /*72e0*/  LEA R54, P0, R3.reuse, R54, 0x1 ;  /* 0x0000003603367211 */ /* 0x040fe400078008ff */
[C---:B------:R-:W-:Y:S02]  /*72f0*/  LEA.HI.X.SX32 R17, R3.reuse, R17, 0x1, P1 ;  /* 0x0000001103117211 */ /* 0x040fe400008f0eff */
[----:B------:R-:W-:Y:S01]  /*7300*/  LEA.HI.X.SX32 R55, R3, R55, 0x1, P0 ;  /* 0x0000003703377211 */ /* 0x000fe200000f0eff */
[----:B------:R-:W-:Y:S05]  /*7310*/  BRA `(.L_x_931) ;  /* 0x0000006000587947 */ /* 0x000fea0003800000 */
.L_x_932:
[----:B------:R-:W-:Y:S01]  /*7320*/  LEA.HI R21, R13, R13, RZ, 0x1 ;  /* 0x0000000d0d157211 */ /* 0x000fe200078f08ff */
[----:B------:R1:W5:Y:S01]  /*7330*/  LD.E R109, desc[UR4][R132.64+0xc0] ;  /* 0x0000c004846d7980 */ /* 0x000362000c101900 */
[----:B------:R-:W-:Y:S02]  /*7340*/  BSSY.RECONVERGENT B1, `(.L_x_965) ;  /* 0x00000be000017945 */ /* 0x000fe40003800200 */
[----:B------:R-:W-:Y:S05]  /*7350*/  SHF.R.S32.HI R21, RZ, 0x1, R21 ;  /* 0x00000001ff157819 */ /* 0x000fea0000011415 */
[----:B------:R-:W-:Y:S02]  /*7360*/  IMAD.MOV R18, RZ, RZ, -R21 ;  /* 0x000000ffff127224 */ /* 0x000fe400078e0a15 */
[----:B------:R-:W-:Y:S03]  /*7370*/  IMAD.IADD R19, R21, 0x1, -R14 ;  /* 0x0000000115137824 */ /* 0x000fe600078e0a0e */
[----:B------:R-:W-:Y:S01]  /*7380*/  SHF.R.S32.HI R79, RZ, 0x1f, R18 ;  /* 0x0000001fff4f7819 */ /* 0x000fe20000011412 */
        /* <DEDUP_REMOVED lines=8> */
[----:B------:R-:W-:Y:S04]  /*7410*/  @!P0 ISETP.GT.AND P1, PT, R19, RZ, PT ;  /* 0x000000ff1300820c */ /* 0x000fe80003f24270 */
[----:B------:R-:W-:Y:S02]  /*7420*/  @!P0 SEL R117, R18, RZ, !P1 ;  /* 0x000000ff12758207 */ /* 0x000fe40004800000 */
[----:B------:R-:W-:Y:S02]  /*7430*/  @!P0 SEL R60, R79, RZ, !P1 ;  /* 0x000000ff4f3c8207 */ /* 0x000fe40004800000 */
[----:B------:R-:W-:Y:S02]  /*7440*/  @!P0 SHF.L.U32 R115, R117, 0x1, RZ ;  /* 0x0000000175738819 */ /* 0x000fe400000006ff */
[----:B------:R-:W-:Y:S02]  /*7450*/  @!P0 SEL R25, R21, R18, P1 ;  /* 0x0000001215198207 */ /* 0x000fe40000800000 */
[----:B------:R-:W-:Y:S02]  /*7460*/  @!P0 IADD3 R128, P1, PT, R115, R80, RZ ;  /* 0x0000005073808210 */ /* 0x000fe40007f3e0ff */
[----:B------:R-:W-:Y:S01]  /*7470*/  @!P0 SHF.L.U64.HI R60, R117, 0x1, R60 ;  /* 0x00000001753c8819 */ /* 0x000fe2000001023c */
[----:B------:R-:W-:Y:S03]  /*7480*/  @!P0 IMAD.WIDE R38, R25, 0x2, R10 ;  /* 0x0000000219268825 */ /* 0x000fe600078e020a */
[C---:B------:R-:W-:Y:S02]  /*7490*/  @!P0 IADD3.X R129, PT, PT, R60.reuse, R81, RZ, P1, !PT ;  /* 0x000000513c818210 */ /* 0x040fe40000ffe4ff */
[----:B------:R-:W-:Y:S01]  /*74a0*/  @!P0 IADD3 R40, P1, PT, R115, R82, RZ ;  /* 0x0000005273288210 */ /* 0x000fe20007f3e0ff */
[----:B------:R-:W3:Y:S03]  /*74b0*/  @!P0 LD.E.128 R24, desc[UR4][R38.64] ;  /* 0x0000000426188980 */ /* 0x000ee6000c101d00 */
[----:B------:R-:W-:Y:S02]  /*74c0*/  @!P0 IADD3.X R41, PT, PT, R60, R83, RZ, P1, !PT ;  /* 0x000000533c298210 */ /* 0x000fe40000ffe4ff */
[----:B------:R-:W-:Y:S03]  /*74d0*/  ISETP.GT.AND P1, PT, R19, RZ, !P0 ;  /* 0x000000ff1300720c */ /* 0x000fe60004724270 */
[----:B------:R-:W4:Y:S08]  /*74e0*/  @!P0 LD.E.128 R128, desc[UR4][R128.64] ;  /* 0x0000000480808980 */ /* 0x000f30000c101d00 */
[----:B------:R5:W4:Y:S01]  /*74f0*/  @!P0 LD.E.128 R48, desc[UR4][R40.64] ;  /* 0x0000000428308980 */ /* 0x000b22000c101d00 */
[--C-:B---3--:R-:W-:Y:S01]  /*7500*/  @!P0 HADD2.F32 R37, -RZ, R24.reuse.H0_H0 ;  /* 0x20000018ff258230 */ /* 0x108fe20000004100 */
[----:B--2---:R-:W-:Y:S01]  /*7510*/  @!P0 MOV R36, R56 ;  /* 0x0000003800248202 */ /* 0x004fe20000000f00 */
[----:B------:R-:W-:Y:S01]  /*7520*/  @!P0 HADD2.F32 R35, -RZ, R24.H1_H1 ;  /* 0x30000018ff238230 */ /* 0x000fe20000004100 */
[----:B------:R-:W-:Y:S01]  /*7530*/  @!P0 MOV R52, R57 ;  /* 0x0000003900348202 */ /* 0x000fe20000000f00 */
[----:B------:R-:W-:Y:S02]  /*7540*/  @!P0 HADD2.F32 R33, -RZ, R25.H0_H0 ;  /* 0x20000019ff218230 */ /* 0x000fe40000004100 */
[----:B-----5:R-:W-:Y:S02]  /*7550*/  @!P0 HADD2.F32 R41, -RZ, R36.H0_H0 ;  /* 0x20000024ff298230 */ /* 0x020fe40000004100 */
[--C-:B----4-:R-:W-:Y:S02]  /*7560*/  @!P0 HADD2.F32 R34, -RZ, R128.reuse.H0_H0 ;  /* 0x20000080ff228230 */ /* 0x110fe40000004100 */
[----:B------:R-:W-:Y:S02]  /*7570*/  @!P0 HADD2.F32 R32, -RZ, R128.H1_H1 ;  /* 0x30000080ff208230 */ /* 0x000fe40000004100 */
[--C-:B------:R-:W-:Y:S02]  /*7580*/  @!P0 HADD2.F32 R30, -RZ, R129.reuse.H0_H0 ;  /* 0x20000081ff1e8230 */ /* 0x100fe40000004100 */
[----:B------:R-:W-:Y:S01]  /*7590*/  @P1 FADD.FTZ R34, -R34, -RZ ;  /* 0x800000ff22221221 */ /* 0x000fe20000010100 */
[----:B------:R-:W-:Y:S02]  /*75a0*/  @!P0 HADD2.F32 R29, -RZ, R129.H1_H1 ;  /* 0x30000081ff1d8230 */ /* 0x000fe40000004100 */
[----:B------:R-:W-:Y:S01]  /*75b0*/  @P1 FADD.FTZ R32, -R32, -RZ ;  /* 0x800000ff20201221 */ /* 0x000fe20000010100 */
[----:B------:R-:W-:Y:S02]  /*75c0*/  @!P0 HADD2.F32 R28, -RZ, R130.H0_H0 ;  /* 0x20000082ff1c8230 */ /* 0x000fe40000004100 */
[----:B------:R-:W-:Y:S01]  /*75d0*/  @!P0 FMUL.FTZ R0, R37, R34 ;  /* 0x0000002225008220 */ /* 0x000fe20000410000 */
[----:B------:R-:W-:Y:S02]  /*75e0*/  @!P0 HADD2.F32 R43, -RZ, R36.H1_H1 ;  /* 0x30000024ff2b8230 */ /* 0x000fe40000004100 */
[----:B------:R-:W-:Y:S01]  /*75f0*/  @!P0 FMUL.FTZ R2, R35, R32 ;  /* 0x0000002023028220 */ /* 0x000fe20000410000 */
[----:B------:R-:W-:Y:S02]  /*7600*/  @!P0 HADD2.F32 R23, -RZ, R130.H1_H1 ;  /* 0x30000082ff178230 */ /* 0x000fe40000004100 */
[----:B------:R-:W-:Y:S01]  /*7610*/  @P1 FADD.FTZ R30, -R30, -RZ ;  /* 0x800000ff1e1e1221 */ /* 0x000fe20000010100 */
[--C-:B------:R-:W-:Y:S02]  /*7620*/  @!P0 HADD2.F32 R36, -RZ, R48.reuse.H0_H0 ;  /* 0x20000030ff248230 */ /* 0x100fe40000004100 */
[----:B------:R-:W-:Y:S01]  /*7630*/  @P1 FADD.FTZ R29, -R29, -RZ ;  /* 0x800000ff1d1d1221 */ /* 0x000fe20000010100 */
[----:B------:R-:W-:Y:S02]  /*7640*/  @!P0 HADD2.F32 R22, -RZ, R131.H0_H0 ;  /* 0x20000083ff168230 */ /* 0x000fe40000004100 */
[----:B------:R-:W-:Y:S01]  /*7650*/  @!P0 FMUL.FTZ R3, R33, R30 ;  /* 0x0000001e21038220 */ /* 0x000fe20000410000 */
[--C-:B------:R-:W-:Y:S02]  /*7660*/  @!P0 HADD2.F32 R44, -RZ, R49.reuse.H0_H0 ;  /* 0x20000031ff2c8230 */ /* 0x100fe40000004100 */
[----:B------:R-:W-:Y:S01]  /*7670*/  @!P0 FFMA.FTZ R0, R41, R36, R0 ;  /* 0x0000002429008223 */ /* 0x000fe20000010000 */
[----:B------:R-:W-:Y:S01]  /*7680*/  @!P0 HADD2.F32 R45, -RZ, R49.H1_H1 ;  /* 0x30000031ff2d8230 */ /* 0x000fe20000004100 */
[----:B------:R-:W-:Y:S01]  /*7690*/  @!P0 MOV R49, R58 ;  /* 0x0000003a00318202 */ /* 0x000fe20000000f00 */
[----:B------:R-:W-:Y:S02]  /*76a0*/  @!P0 HADD2.F32 R20, -RZ, R131.H1_H1 ;  /* 0x30000083ff148230 */ /* 0x000fe40000004100 */
[----:B------:R-:W-:Y:S01]  /*76b0*/  @P1 FADD.FTZ R28, -R28, -RZ ;  /* 0x800000ff1c1c1221 */ /* 0x000fe20000010100 */
[----:B------:R-:W-:Y:S02]  /*76c0*/  @!P0 HADD2.F32 R24, -RZ, R25.H1_H1 ;  /* 0x30000019ff188230 */ /* 0x000fe40000004100 */
[----:B------:R-:W-:Y:S01]  /*76d0*/  @P1 FADD.FTZ R23, -R23, -RZ ;  /* 0x800000ff17171221 */ /* 0x000fe20000010100 */
[----:B------:R-:W-:Y:S02]  /*76e0*/  @!P0 HADD2.F32 R40, -RZ, R48.H1_H1 ;  /* 0x30000030ff288230 */ /* 0x000fe40000004100 */
[----:B------:R-:W-:Y:S01]  /*76f0*/  @P1 FADD.FTZ R22, -R22, -RZ ;  /* 0x800000ff16161221 */ /* 0x000fe20000010100 */
[--C-:B------:R-:W-:Y:S02]  /*7700*/  @!P0 HADD2.F32 R46, -RZ, R50.reuse.H0_H0 ;  /* 0x20000032ff2e8230 */ /* 0x100fe40000004100 */
[----:B------:R-:W-:Y:S01]  /*7710*/  @!P0 FMUL.FTZ R4, R24, R29 ;  /* 0x0000001d18048220 */ /* 0x000fe20000410000 */
[----:B------:R-:W-:Y:S02]  /*7720*/  @!P0 HADD2.F32 R47, -RZ, R50.H1_H1 ;  /* 0x30000032ff2f8230 */ /* 0x000fe40000004100 */
[----:B------:R-:W-:Y:S01]  /*7730*/  @!P0 FFMA.FTZ R2, R43, R40, R2 ;  /* 0x000000282b028223 */ /* 0x000fe20000010002 */
[--C-:B------:R-:W-:Y:S02]  /*7740*/  @!P0 HADD2.F32 R31, -RZ, R26.reuse.H0_H0 ;  /* 0x2000001aff1f8230 */ /* 0x100fe40000004100 */
[----:B------:R-:W-:Y:S01]  /*7750*/  @P1 FADD.FTZ R20, -R20, -RZ ;  /* 0x800000ff14141221 */ /* 0x000fe20000010100 */
[--C-:B------:R-:W-:Y:S02]  /*7760*/  @!P0 HADD2.F32 R48, -RZ, R51.reuse.H0_H0 ;  /* 0x20000033ff308230 */ /* 0x100fe40000004100 */
[----:B------:R-:W-:Y:S01]  /*7770*/  @!P0 HADD2.F32 R50, -RZ, R51.H1_H1 ;  /* 0x30000033ff328230 */ /* 0x000fe20000004100 */
[----:B------:R-:W-:Y:S01]  /*7780*/  @!P0 MOV R51, R59 ;  /* 0x0000003b00338202 */ /* 0x000fe20000000f00 */
[----:B------:R-:W-:Y:S01]  /*7790*/  @!P0 HADD2.F32 R26, -RZ, R26.H1_H1 ;  /* 0x3000001aff1a8230 */ /* 0x000fe20000004100 */
[----:B------:R-:W-:Y:S01]  /*77a0*/  @!P0 F2FP.F16.F32.PACK_AB R60, R2, R0 ;  /* 0x00000000023c823e */ /* 0x000fe200000000ff */
[--C-:B------:R-:W-:Y:S02]  /*77b0*/  @!P0 HADD2.F32 R25, -RZ, R27.reuse.H0_H0 ;  /* 0x2000001bff198230 */ /* 0x100fe40000004100 */
[----:B------:R-:W-:Y:S01]  /*77c0*/  @!P0 FMUL.FTZ R5, R31, R28 ;  /* 0x0000001c1f058220 */ /* 0x000fe20000410000 */
[--C-:B------:R-:W-:Y:S01]  /*77d0*/  @!P0 HADD2.F32 R42, -RZ, R52.reuse.H0_H0 ;  /* 0x20000034ff2a8230 */ /* 0x100fe20000004100 */
[----:B------:R-:W-:Y:S01]  /*77e0*/  @!P0 MOV R56, R60 ;  /* 0x0000003c00388202 */ /* 0x000fe20000000f00 */
[----:B------:R-:W-:Y:S02]  /*77f0*/  @!P0 HADD2.F32 R41, -RZ, R52.H1_H1 ;  /* 0x30000034ff298230 */ /* 0x000fe40000004100 */
[----:B------:R-:W-:Y:S01]  /*7800*/  @!P0 FMUL.FTZ R6, R26, R23 ;  /* 0x000000171a068220 */ /* 0x000fe20000410000 */
[----:B------:R-:W-:Y:S02]  /*7810*/  @!P0 HADD2.F32 R27, -RZ, R27.H1_H1 ;  /* 0x3000001bff1b8230 */ /* 0x000fe40000004100 */
[----:B------:R-:W-:Y:S01]  /*7820*/  @!P0 FFMA.FTZ R3, R42, R44, R3 ;  /* 0x0000002c2a038223 */ /* 0x000fe20000010003 */
[--C-:B------:R-:W-:Y:S02]  /*7830*/  @!P0 HADD2.F32 R36, -RZ, R49.reuse.H0_H0 ;  /* 0x20000031ff248230 */ /* 0x100fe40000004100 */
[----:B------:R-:W-:Y:S01]  /*7840*/  @!P0 FMUL.FTZ R7, R25, R22 ;  /* 0x0000001619078220 */ /* 0x000fe20000410000 */
[----:B------:R-:W-:Y:S02]  /*7850*/  @!P0 HADD2.F32 R43, -RZ, R49.H1_H1 ;  /* 0x30000031ff2b8230 */ /* 0x000fe40000004100 */
[----:B------:R-:W-:Y:S01]  /*7860*/  @!P0 FFMA.FTZ R4, R41, R45, R4 ;  /* 0x0000002d29048223 */ /* 0x000fe20000010004 */
[--C-:B------:R-:W-:Y:S02]  /*7870*/  @!P0 HADD2.F32 R40, -RZ, R51.reuse.H0_H0 ;  /* 0x20000033ff288230 */ /* 0x100fe40000004100 */
[----:B------:R-:W-:Y:S01]  /*7880*/  @!P0 FMUL.FTZ R8, R27, R20 ;  /* 0x000000141b088220 */ /* 0x000fe20000410000 */
[----:B------:R-:W-:Y:S02]  /*7890*/  @!P0 HADD2.F32 R49, -RZ, R51.H1_H1 ;  /* 0x30000033ff318230 */ /* 0x000fe40000004100 */
[----:B------:R-:W-:Y:S01]  /*78a0*/  @!P0 FFMA.FTZ R5, R36, R46, R5 ;  /* 0x0000002e24058223 */ /* 0x000fe20000010005 */
[----:B------:R-:W-:Y:S01]  /*78b0*/  @!P0 F2FP.F16.F32.PACK_AB R115, R4, R3 ;  /* 0x000000030473823e */ /* 0x000fe200000000ff */
[----:B------:R-:W-:Y:S01]  /*78c0*/  @!P0 FFMA.FTZ R6, R43, R47, R6 ;  /* 0x0000002f2b068223 */ /* 0x000fe20000010006 */
[----:B------:R-:W-:Y:S01]  /*78d0*/  @!P0 FFMA.FTZ R7, R40, R48, R7 ;  /* 0x0000003028078223 */ /* 0x000fe20000010007 */
[----:B------:R-:W-:Y:S01]  /*78e0*/  @!P0 FFMA.FTZ R8, R49, R50, R8 ;  /* 0x0000003231088223 */ /* 0x000fe20000010008 */
[----:B------:R-:W-:Y:S02]  /*78f0*/  @!P0 MOV R57, R115 ;  /* 0x0000007300398202 */ /* 0x000fe40000000f00 */
[----:B------:R-:W-:Y:S02]  /*7900*/  @!P0 F2FP.F16.F32.PACK_AB R117, R6, R5 ;  /* 0x000000050675823e */ /* 0x000fe400000000ff */
[----:B------:R-:W-:Y:S02]  /*7910*/  @!P0 F2FP.F16.F32.PACK_AB R128, R8, R7 ;  /* 0x000000070880823e */ /* 0x000fe400000000ff */
[----:B------:R-:W-:Y:S02]  /*7920*/  @!P0 MOV R58, R117 ;  /* 0x00000075003a8202 */ /* 0x000fe40000000f00 */
[----:B------:R-:W-:Y:S05]  /*7930*/  @!P0 MOV R59, R128 ;  /* 0x00000080003b8202 */ /* 0x000fea0000000f00 */
[----:B------:R2:W-:Y:S02]  /*7940*/  ST.E.128 desc[UR4][R84.64], R56 ;  /* 0x0000003854007985 */ /* 0x0005e4000c101d04 */
.L_x_968:
[----:B------:R-:W-:Y:S05]  /*7950*/  BSYNC.RECONVERGENT B0 ;  /* 0x0000000000007941 */ /* 0x000fea0003800200 */
.L_x_967:
[----:B------:R-:W-:Y:S11]  /*7960*/  ISETP.GE.AND P0, PT, R9, R109, PT ;  /* 0x0000006d0900720c */ /* 0x000ff60003f06270 */
[----:B------:R-:W-:Y:S02]  /*7970*/  @!UPT UIADD3 URZ, UPT, UPT, URZ, URZ, URZ ;  /* 0x000000fffffff290 */ /* 0x000fe4000fffe0ff */
[----:B------:R-:W-:Y:S05]  /*7980*/  @P0 BRA `(.L_x_966) ;  /* 0x0000000400640947 */ /* 0x000fea0003800000 */
[----:B------:R-:W-:Y:S01]  /*7990*/  ISETP.GE.AND P0, PT, R9, R13, PT ;  /* 0x0000000d0900720c */ /* 0x000fe20003f06270 */
[----:B--2---:R-:W2:Y:S11]  /*79a0*/  LD.E.128 R56, desc[UR4][R10.64+0x80] ;  /* 0x000080040a387980 */ /* 0x004eb6000c101d00 */
[----:B------:R-:W-:Y:S01]  /*79b0*/  @!UPT UIADD3 URZ, UPT, UPT, URZ, URZ, URZ ;  /* 0x000000fffffff290 */ /* 0x000fe2000fffe0ff */
[----:B------:R-:W-:Y:S04]  /*79c0*/  @!P0 IADD3 R117, P1, PT, R18, 0x40, RZ ;  /* 0x0000004012758810 */ /* 0x000fe80007f3e0ff */
[----:B------:R-:W-:Y:S02]  /*79d0*/  @!P0 IADD3.X R60, PT, PT, RZ, R79, RZ, P1, !PT ;  /* 0x0000004fff3c8210 */ /* 0x000fe40000ffe4ff */
[----:B------:R-:W-:Y:S04]  /*79e0*/  @!P0 ISETP.GT.AND P1, PT, R19, 0x40, PT ;  /* 0x000000401300880c */ /* 0x000fe80003f24270 */
[----:B------:R-:W-:Y:S02]  /*79f0*/  @!P0 SEL R117, R117, 0x40, !P1 ;  /* 0x0000004075758807 */ /* 0x000fe40004800000 */
        /* <DEDUP_REMOVED lines=10> */
[----:B------:R-:W-:Y:S03]  /*7aa0*/  ISETP.GT.AND P1, PT, R19, 0x40, !P0 ;  /* 0x000000401300780c */ /* 0x000fe60004724270 */
        /* <DEDUP_REMOVED lines=71> */
.L_x_966:
[----:B------:R-:W-:Y:S05]  /*7f20*/  BSYNC.RECONVERGENT B1 ;  /* 0x0000000000017941 */ /* 0x000fea0003800200 */
.L_x_965:
[----:B------:R-:W-:Y:S01]  /*7f30*/  ISETP.NE.AND P0, PT, R53, RZ, PT ;  /* 0x000000ff3500720c */ /* 0x000fe20003f05270 */
[----:B------:R-:W-:Y:S11]  /*7f40*/  BSSY.RECONVERGENT B1, `(.L_x_969) ;  /* 0x00000c1000017945 */ /* 0x000ff60003800200 */
[----:B------:R-:W-:Y:S01]  /*7f50*/  @!UPT UIADD3 URZ, UPT, UPT, URZ, URZ, URZ ;  /* 0x000000fffffff290 */ /* 0x000fe2000fffe0ff */
[----:B------:R-:W-:Y:S05]  /*7f60*/  @P0 BRA `(.L_x_970) ;  /* 0x0000000800f80947 */ /* 0x000fea0003800000 */
        /* <DEDUP_REMOVED lines=11> */
[----:B------:R-:W-:Y:S04]  /*8020*/  @!P0 ISETP.GT.AND P1, PT, R19, RZ, PT ;  /* 0x000000ff1300820c */ /* 0x000fe80003f24270 */
[----:B------:R-:W-:Y:S02]  /*8030*/  @!P0 SEL R128, R18, RZ, !P1 ;  /* 0x000000ff12808207 */ /* 0x000fe40004800000 */
[----:B------:R-:W-:Y:S02]  /*8040*/  @!P0 SEL R25, R21, R18, P1 ;  /* 0x0000001215198207 */ /* 0x000fe40000800000 */
[----:B------:R-:W-:Y:S02]  /*8050*/  @!P0 SEL R115, R79, RZ, !P1 ;  /* 0x000000ff4f738207 */ /* 0x000fe40004800000 */
[----:B------:R-:W-:Y:S01]  /*8060*/  @!P0 IADD3 R117, P1, PT, R107, R128, RZ ;  /* 0x000000806b758210 */ /* 0x000fe20007f3e0ff */
[----:B------:R-:W-:Y:S03]  /*8070*/  @!P0 IMAD.WIDE R40, R25, 0x2, R22 ;  /* 0x0000000219288825 */ /* 0x000fe600078e0216 */
[----:B------:R-:W-:Y:S02]  /*8080*/  @!P0 IADD3.X R128, PT, PT, R96, R115, RZ, P1, !PT ;  /* 0x0000007360808210 */ /* 0x000fe40000ffe4ff */
[C---:B------:R-:W-:Y:S01]  /*8090*/  @!P0 SHF.L.U32 R115, R117.reuse, 0x1, RZ ;  /* 0x0000000175738819 */ /* 0x040fe200000006ff */
[----:B------:R-:W3:Y:S01]  /*80a0*/  @!P0 LD.E.128 R24, desc[UR4][R40.64] ;  /* 0x0000000428188980 */ /* 0x000ee2000c101d00 */
[----:B------:R-:W-:Y:S02]  /*80b0*/  @!P0 SHF.L.U64.HI R128, R117, 0x1, R128 ;  /* 0x0000000175808819 */ /* 0x000fe40000010280 */
[C---:B------:R-:W-:Y:S04]  /*80c0*/  @!P0 IADD3 R130, P1, PT, R115.reuse, R80, RZ ;  /* 0x0000005073828210 */ /* 0x040fe80007f3e0ff */
[C---:B------:R-:W-:Y:S02]  /*80d0*/  @!P0 IADD3.X R131, PT, PT, R128.reuse, R81, RZ, P1, !PT ;  /* 0x0000005180838210 */ /* 0x040fe40000ffe4ff */
[----:B------:R-:W-:Y:S04]  /*80e0*/  @!P0 IADD3 R42, P1, PT, R115, R82, RZ ;  /* 0x00000052732a8210 */ /* 0x000fe80007f3e0ff */
[----:B------:R-:W-:Y:S02]  /*80f0*/  @!P0 IADD3.X R43, PT, PT, R128, R83, RZ, P1, !PT ;  /* 0x00000053802b8210 */ /* 0x000fe40000ffe4ff */
[----:B------:R-:W4:Y:S01]  /*8100*/  @!P0 LD.E.128 R128, desc[UR4][R130.64] ;  /* 0x0000000482808980 */ /* 0x000f22000c101d00 */
[----:B------:R-:W-:Y:S07]  /*8110*/  ISETP.GT.AND P1, PT, R19, RZ, !P0 ;  /* 0x000000ff1300720c */ /* 0x000fee0004724270 */
[----:B------:R5:W4:Y:S01]  /*8120*/  @!P0 LD.E.128 R48, desc[UR4][R42.64] ;  /* 0x000000042a308980 */ /* 0x000b22000c101d00 */
[--C-:B---3--:R-:W-:Y:S01]  /*8130*/  @!P0 HADD2.F32 R39, -RZ, R24.reuse.H0_H0 ;  /* 0x20000018ff278230 */ /* 0x108fe20000004100 */
[----:B--2---:R-:W-:Y:S01]  /*8140*/  @!P0 MOV R38, R56 ;  /* 0x0000003800268202 */ /* 0x004fe20000000f00 */
[----:B------:R-:W-:Y:S01]  /*8150*/  @!P0 HADD2.F32 R37, -RZ, R24.H1_H1 ;  /* 0x30000018ff258230 */ /* 0x000fe20000004100 */
[----:B------:R-:W-:Y:S01]  /*8160*/  @!P0 MOV R53, R57 ;  /* 0x0000003900358202 */ /* 0x000fe20000000f00 */
[--C-:B------:R-:W-:Y:S01]  /*8170*/  @!P0 HADD2.F32 R35, -RZ, R25.reuse.H0_H0 ;  /* 0x20000019ff238230 */ /* 0x100fe20000004100 */
[----:B------:R-:W-:Y:S01]  /*8180*/  @!P0 MOV R60, R59 ;  /* 0x0000003b003c8202 */ /* 0x000fe20000000f00 */
[--C-:B-----5:R-:W-:Y:S02]  /*8190*/  @!P0 HADD2.F32 R43, -RZ, R38.reuse.H0_H0 ;  /* 0x20000026ff2b8230 */ /* 0x120fe40000004100 */
[----:B------:R-:W-:Y:S02]  /*81a0*/  @!P0 HADD2.F32 R45, -RZ, R38.H1_H1 ;  /* 0x30000026ff2d8230 */ /* 0x000fe40000004100 */
[----:B------:R-:W-:Y:S02]  /*81b0*/  @!P0 HADD2.F32 R24, -RZ, R25.H1_H1 ;  /* 0x30000019ff188230 */ /* 0x000fe40000004100 */
[--C-:B------:R-:W-:Y:S02]  /*81c0*/  @!P0 HADD2.F32 R33, -RZ, R26.reuse.H0_H0 ;  /* 0x2000001aff218230 */ /* 0x100fe40000004100 */
[----:B------:R-:W-:Y:S02]  /*81d0*/  @!P0 HADD2.F32 R26, -RZ, R26.H1_H1 ;  /* 0x3000001aff1a8230 */ /* 0x000fe40000004100 */
        /* <DEDUP_REMOVED lines=8> */
[--C-:B------:R-:W-:Y:S02]  /*8260*/  @!P0 HADD2.F32 R38, -RZ, R48.reuse.H0_H0 ;  /* 0x20000030ff268230 */ /* 0x100fe40000004100 */
[----:B------:R-:W-:Y:S01]  /*8270*/  @!P0 FMUL.FTZ R2, R37, R34 ;  /* 0x0000002225028220 */ /* 0x000fe20000410000 */
[----:B------:R-:W-:Y:S02]  /*8280*/  @!P0 HADD2.F32 R42, -RZ, R48.H1_H1 ;  /* 0x30000030ff2a8230 */ /* 0x000fe40000004100 */
[----:B------:R-:W-:Y:S01]  /*8290*/  @P1 FADD.FTZ R32, -R32, -RZ ;  /* 0x800000ff20201221 */ /* 0x000fe20000010100 */
[--C-:B------:R-:W-:Y:S02]  /*82a0*/  @!P0 HADD2.F32 R46, -RZ, R49.reuse.H0_H0 ;  /* 0x20000031ff2e8230 */ /* 0x100fe40000004100 */
[----:B------:R-:W-:Y:S01]  /*82b0*/  @!P0 FFMA.FTZ R0, R43, R38, R0 ;  /* 0x000000262b008223 */ /* 0x000fe20000010000 */
[----:B------:R-:W-:Y:S02]  /*82c0*/  @!P0 HADD2.F32 R47, -RZ, R49.H1_H1 ;  /* 0x30000031ff2f8230 */ /* 0x000fe40000004100 */
[----:B------:R-:W-:Y:S01]  /*82d0*/  @!P0 FFMA.FTZ R2, R45, R42, R2 ;  /* 0x0000002a2d028223 */ /* 0x000fe20000010002 */
[----:B------:R-:W-:Y:S02]  /*82e0*/  @!P0 HADD2.F32 R29, -RZ, R130.H1_H1 ;  /* 0x30000082ff1d8230 */ /* 0x000fe40000004100 */
[----:B------:R-:W-:Y:S01]  /*82f0*/  @!P0 FMUL.FTZ R3, R35, R32 ;  /* 0x0000002023038220 */ /* 0x000fe20000410000 */
[--C-:B------:R-:W-:Y:S02]  /*8300*/  @!P0 HADD2.F32 R48, -RZ, R50.reuse.H0_H0 ;  /* 0x20000032ff308230 */ /* 0x100fe40000004100 */
[----:B------:R-:W-:Y:S01]  /*8310*/  @P1 FADD.FTZ R31, -R31, -RZ ;  /* 0x800000ff1f1f1221 */ /* 0x000fe20000010100 */
[----:B------:R-:W-:Y:S01]  /*8320*/  @!P0 HADD2.F32 R49, -RZ, R50.H1_H1 ;  /* 0x30000032ff318230 */ /* 0x000fe20000004100 */
[----:B------:R-:W-:Y:S01]  /*8330*/  @!P0 F2FP.F16.F32.PACK_AB R115, R2, R0 ;  /* 0x000000000273823e */ /* 0x000fe200000000ff */
[----:B------:R-:W-:Y:S02]  /*8340*/  @!P0 HADD2.F32 R28, -RZ, R131.H0_H0 ;  /* 0x20000083ff1c8230 */ /* 0x000fe40000004100 */
[----:B------:R-:W-:Y:S01]  /*8350*/  @!P0 FMUL.FTZ R4, R24, R31 ;  /* 0x0000001f18048220 */ /* 0x000fe20000410000 */
[--C-:B------:R-:W-:Y:S01]  /*8360*/  @!P0 HADD2.F32 R50, -RZ, R51.reuse.H0_H0 ;  /* 0x20000033ff328230 */ /* 0x100fe20000004100 */
[----:B------:R-:W-:Y:S01]  /*8370*/  @!P0 MOV R56, R115 ;  /* 0x0000007300388202 */ /* 0x000fe20000000f00 */
[----:B------:R-:W-:Y:S01]  /*8380*/  @!P0 HADD2.F32 R52, -RZ, R51.H1_H1 ;  /* 0x30000033ff348230 */ /* 0x000fe20000004100 */
[----:B------:R-:W-:Y:S01]  /*8390*/  @!P0 MOV R51, R58 ;  /* 0x0000003a00338202 */ /* 0x000fe20000000f00 */
[----:B------:R-:W-:Y:S02]  /*83a0*/  @!P0 HADD2.F32 R20, -RZ, R131.H1_H1 ;  /* 0x30000083ff148230 */ /* 0x000fe40000004100 */
[----:B------:R-:W-:Y:S01]  /*83b0*/  @P1 FADD.FTZ R30, -R30, -RZ ;  /* 0x800000ff1e1e1221 */ /* 0x000fe20000010100 */
[----:B------:R-:W-:Y:S02]  /*83c0*/  @!P0 HADD2.F32 R25, -RZ, R27.H0_H0 ;  /* 0x2000001bff198230 */ /* 0x000fe40000004100 */
[----:B------:R-:W-:Y:S01]  /*83d0*/  @P1 FADD.FTZ R29, -R29, -RZ ;  /* 0x800000ff1d1d1221 */ /* 0x000fe20000010100 */
[--C-:B------:R-:W-:Y:S02]  /*83e0*/  @!P0 HADD2.F32 R44, -RZ, R53.reuse.H0_H0 ;  /* 0x20000035ff2c8230 */ /* 0x100fe40000004100 */
[----:B------:R-:W-:Y:S01]  /*83f0*/  @!P0 FMUL.FTZ R5, R33, R30 ;  /* 0x0000001e21058220 */ /* 0x000fe20000410000 */
        /* <DEDUP_REMOVED lines=12> */
[----:B------:R-:W-:Y:S01]  /*84c0*/  @!P0 FMUL.FTZ R8, R27, R20 ;  /* 0x000000141b088220 */ /* 0x000fe20000410000 */
[----:B------:R-:W-:Y:S01]  /*84d0*/  @!P0 FFMA.FTZ R5, R38, R48, R5 ;  /* 0x0000003026058223 */ /* 0x000fe20000010005 */
[----:B------:R-:W-:Y:S01]  /*84e0*/  @!P0 FFMA.FTZ R6, R45, R49, R6 ;  /* 0x000000312d068223 */ /* 0x000fe20000010006 */
[----:B------:R-:W-:Y:S01]  /*84f0*/  @!P0 FFMA.FTZ R7, R42, R50, R7 ;  /* 0x000000322a078223 */ /* 0x000fe20000010007 */
[----:B------:R-:W-:Y:S01]  /*8500*/  @!P0 F2FP.F16.F32.PACK_AB R128, R4, R3 ;  /* 0x000000030480823e */ /* 0x000fe200000000ff */
[----:B------:R-:W-:Y:S02]  /*8510*/  @!P0 FFMA.FTZ R8, R51, R52, R8 ;  /* 0x0000003433088223 */ /* 0x000fe40000010008 */
[----:B------:R-:W-:Y:S02]  /*8520*/  @!P0 F2FP.F16.F32.PACK_AB R117, R6, R5 ;  /* 0x000000050675823e */ /* 0x000fe400000000ff */
[----:B------:R-:W-:Y:S02]  /*8530*/  @!P0 MOV R57, R128 ;  /* 0x0000008000398202 */ /* 0x000fe40000000f00 */
[----:B------:R-:W-:Y:S02]  /*8540*/  @!P0 F2FP.F16.F32.PACK_AB R130, R8, R7 ;  /* 0x000000070882823e */ /* 0x000fe400000000ff */
[----:B------:R-:W-:Y:S02]  /*8550*/  @!P0 MOV R58, R117 ;  /* 0x00000075003a8202 */ /* 0x000fe40000000f00 */
[----:B------:R-:W-:Y:S05]  /*8560*/  @!P0 MOV R59, R130 ;  /* 0x00000082003b8202 */ /* 0x000fea0000000f00 */
[----:B------:R4:W-:Y:S02]  /*8570*/  ST.E.128 desc[UR4][R134.64], R56 ;  /* 0x0000003886007985 */ /* 0x0009e4000c101d04 */
.L_x_972:
[----:B------:R-:W-:Y:S05]  /*8580*/  BSYNC.RECONVERGENT B0 ;  /* 0x0000000000007941 */ /* 0x000fea0003800200 */
.L_x_971:
[----:B------:R-:W-:Y:S11]  /*8590*/  ISETP.GE.AND P0, PT, R9, R109, PT ;  /* 0x0000006d0900720c */ /* 0x000ff60003f06270 */
[----:B------:R-:W-:Y:S02]  /*85a0*/  @!UPT UIADD3 URZ, UPT, UPT, URZ, URZ, URZ ;  /* 0x000000fffffff290 */ /* 0x000fe4000fffe0ff */
[----:B------:R-:W-:Y:S05]  /*85b0*/  @P0 BRA `(.L_x_970) ;  /* 0x0000000400640947 */ /* 0x000fea0003800000 */
[----:B------:R-:W-:Y:S01]  /*85c0*/  ISETP.GE.AND P0, PT, R9, R13, PT ;  /* 0x0000000d0900720c */ /* 0x000fe20003f06270 */
[----:B--234-:R-:W2:Y:S11]  /*85d0*/  LD.E.128 R56, desc[UR4][R22.64+0x80] ;  /* 0x0000800416387980 */ /* 0x01ceb6000c101d00 */
[----:B------:R-:W-:Y:S01]  /*85e0*/  @!UPT UIADD3 URZ, UPT, UPT, URZ, URZ, URZ ;  /* 0x000000fffffff290 */ /* 0x000fe2000fffe0ff */
[----:B------:R-:W-:Y:S04]  /*85f0*/  @!P0 ISETP.GT.AND P1, PT, R19, 0x40, PT ;  /* 0x000000401300880c */ /* 0x000fe80003f24270 */
        /* <DEDUP_REMOVED lines=14> */
[----:B------:R-:W-:Y:S07]  /*86e0*/  ISETP.GT.AND P1, PT, R19, 0x40, !P0 ;  /* 0x000000401300780c */ /* 0x000fee0004724270 */
        /* <DEDUP_REMOVED lines=70> */
.L_x_970:
[----:B------:R-:W-:Y:S05]  /*8b50*/  BSYNC.RECONVERGENT B1 ;  /* 0x0000000000017941 */ /* 0x000fea0003800200 */
.L_x_969:
[----:B------:R-:W-:Y:S01]  /*8b60*/  ISETP.NE.AND P0, PT, R113, RZ, PT ;  /* 0x000000ff7100720c */ /* 0x000fe20003f05270 */
[----:B------:R-:W-:Y:S11]  /*8b70*/  BSSY.RECONVERGENT B1, `(.L_x_973) ;  /* 0x00000c1000017945 */ /* 0x000ff60003800200 */
[----:B------:R-:W-:Y:S01]  /*8b80*/  @!UPT UIADD3 URZ, UPT, UPT, URZ, URZ, URZ ;  /* 0x000000fffffff290 */ /* 0x000fe2000fffe0ff */
[----:B------:R-:W-:Y:S05]  /*8b90*/  @P0 BRA `(.L_x_974) ;  /* 0x0000000800f80947 */ /* 0x000fea0003800000 */
[C---:B------:R-:W-:Y:S01]  /*8ba0*/  LEA R22, P0, R124.reuse, R10, 0x6 ;  /* 0x0000000a7c167211 */ /* 0x040fe200078030ff */
[----:B------:R-:W-:Y:S03]  /*8bb0*/  BSSY.RECONVERGENT B0, `(.L_x_975) ;  /* 0x0000060000007945 */ /* 0x000fe60003800200 */
[----:B------:R-:W-:Y:S02]  /*8bc0*/  LEA.HI.X R23, R124, R11, R125, 0x6, P0 ;  /* 0x0000000b7c177211 */ /* 0x000fe400000f347d */
[C---:B--2-4-:R-:W-:Y:S04]  /*8bd0*/  LEA R134, P0, R208.reuse, R84, 0x6 ;  /* 0x00000054d0867211 */ /* 0x054fe800078030ff */
[----:B------:R-:W-:Y:S02]  /*8be0*/  LEA.HI.X R135, R208, R85, R209, 0x6, P0 ;  /* 0x00000055d0877211 */ /* 0x000fe400000f34d1 */
[----:B-----5:R-:W-:Y:S11]  /*8bf0*/  ISETP.GE.AND P0, PT, R14, R109, PT ;  /* 0x0000006d0e00720c */ /* 0x020ff60003f06270 */
[----:B------:R-:W-:Y:S02]  /*8c00*/  @!UPT UIADD3 URZ, UPT, UPT, URZ, URZ, URZ ;  /* 0x000000fffffff290 */ /* 0x000fe4000fffe0ff */
[----:B------:R-:W-:Y:S05]  /*8c10*/  @P0 BRA `(.L_x_976) ;  /* 0x0000000400640947 */ /* 0x000fea0003800000 */
[----:B------:R-:W-:Y:S01]  /*8c20*/  ISETP.GE.AND P0, PT, R14, R13, PT ;  /* 0x0000000d0e00720c */ /* 0x000fe20003f06270 */
[----:B---3--:R-:W2:Y:S11]  /*8c30*/  LD.E.128 R56, desc[UR4][R22.64] ;  /* 0x0000000416387980 */ /* 0x008eb6000c101d00 */
        /* <DEDUP_REMOVED lines=87> */
.L_x_976:
[----:B------:R-:W-:Y:S05]  /*91b0*/  BSYNC.RECONVERGENT B0 ;  /* 0x0000000000007941 */ /* 0x000fea0003800200 */
.L_x_975:
[----:B------:R-:W-:Y:S11]  /*91c0*/  ISETP.GE.AND P0, PT, R9, R109, PT ;  /* 0x0000006d0900720c */ /* 0x000ff60003f06270 */
[----:B------:R-:W-:Y:S02]  /*91d0*/  @!UPT UIADD3 URZ, UPT, UPT, URZ, URZ, URZ ;  /* 0x000000fffffff290 */ /* 0x000fe4000fffe0ff */
[----:B------:R-:W-:Y:S05]  /*91e0*/  @P0 BRA `(.L_x_974) ;  /* 0x0000000400640947 */ /* 0x000fea0003800000 */
[----:B------:R-:W-:Y:S01]  /*91f0*/  ISETP.GE.AND P0, PT, R9, R13, PT ;  /* 0x0000000d0900720c */ /* 0x000fe20003f06270 */
[----:B--23--:R-:W2:Y:S11]  /*9200*/  LD.E.128 R56, desc[UR4][R22.64+0x80] ;  /* 0x0000800416387980 */ /* 0x00ceb6000c101d00 */
        /* <DEDUP_REMOVED lines=87> */
.L_x_974:
[----:B------:R-:W-:Y:S05]  /*9780*/  BSYNC.RECONVERGENT B1 ;  /* 0x0000000000017941 */ /* 0x000fea0003800200 */
.L_x_973:
[----:B------:R-:W-:Y:S01]  /*9790*/  ISETP.NE.AND P0, PT, R111, RZ, PT ;  /* 0x000000ff6f00720c */ /* 0x000fe20003f05270 */
[----:B------:R-:W-:Y:S11]  /*97a0*/  BSSY.RECONVERGENT B1, `(.L_x_977) ;  /* 0x00000c2000017945 */ /* 0x000ff60003800200 */
[----:B------:R-:W-:Y:S01]  /*97b0*/  @!UPT UIADD3 URZ, UPT, UPT, URZ, URZ, URZ ;  /* 0x000000fffffff290 */ /* 0x000fe2000fffe0ff */
[----:B------:R-:W-:Y:S05]  /*97c0*/  @!P0 BRA `(.L_x_978) ;  /* 0x0000000800fc8947 */ /* 0x000fea0003800000 */
[----:B------:R-:W-:Y:S01]  /*97d0*/  IMAD R5, R125, 0x60, RZ ;  /* 0x000000607d057824 */ /* 0x000fe200078e02ff */
[----:B-----5:R-:W-:Y:S01]  /*97e0*/  ISETP.GE.AND P0, PT, R14, R109, PT ;  /* 0x0000006d0e00720c */ /* 0x020fe20003f06270 */
[----:B------:R-:W-:Y:S01]  /*97f0*/  IMAD R3, R209, 0x60, RZ ;  /* 0x00000060d1037824 */ /* 0x000fe200078e02ff */
[----:B------:R-:W-:Y:S01]  /*9800*/  BSSY.RECONVERGENT B0, `(.L_x_979) ;  /* 0x000005f000007945 */ /* 0x000fe20003800200 */
[----:B------:R-:W-:Y:S04]  /*9810*/  IMAD.WIDE.U32 R22, R124, 0x60, R10 ;  /* 0x000000607c167825 */ /* 0x000fe800078e000a */
[----:B--2-4-:R-:W-:Y:S01]  /*9820*/  IMAD.WIDE.U32 R134, R208, 0x60, R84 ;  /* 0x00000060d0867825 */ /* 0x014fe200078e0054 */
[----:B------:R-:W-:Y:S04]  /*9830*/  IADD3 R23, PT, PT, R23, R5, RZ ;  /* 0x0000000517177210 */ /* 0x000fe80007ffe0ff */
[----:B------:R-:W-:Y:S01]  /*9840*/  IADD3 R135, PT, PT, R135, R3, RZ ;  /* 0x0000000387877210 */ /* 0x000fe20007ffe0ff */
[----:B------:R-:W-:Y:S06]  /*9850*/  @P0 BRA `(.L_x_980) ;  /* 0x0000000400640947 */ /* 0x000fec0003800000 */
        /* <DEDUP_REMOVED lines=16> */
[----:B------:R-:W4:Y:S01]  /*9960*/  @!P0 LD.E.128 R128, desc[UR4][R128.64] ;  /* 0x0000000480808980 */ /* 0x000f22000c101d00 */
[----:B------:R-:W-:Y:S02]  /*9970*/  @!P0 IADD3.X R41, PT, PT, R60, R83, RZ, P1, !PT ;  /* 0x000000533c298210 */ /* 0x000fe40000ffe4ff */
[----:B------:R-:W-:Y:S05]  /*9980*/  ISETP.GT.AND P1, PT, R19, RZ, !P0 ;  /* 0x000000ff1300720c */ /* 0x000fea0004724270 */
[----:B------:R5:W4:Y:S01]  /*9990*/  @!P0 LD.E.128 R48, desc[UR4][R40.64] ;  /* 0x0000000428308980 */ /* 0x000b22000c101d00 */
[--C-:B---3--:R-:W-:Y:S01]  /*99a0*/  @!P0 HADD2.F32 R34, -RZ, R24.reuse.H0_H0 ;  /* 0x20000018ff228230 */ /* 0x108fe20000004100 */
[----:B--2---:R-:W-:Y:S01]  /*99b0*/  @!P0 MOV R38, R56 ;  /* 0x0000003800268202 */ /* 0x004fe20000000f00 */
[----:B------:R-:W-:Y:S01]  /*99c0*/  @!P0 HADD2.F32 R32, -RZ, R24.H1_H1 ;  /* 0x30000018ff208230 */ /* 0x000fe20000004100 */
[----:B------:R-:W-:Y:S01]  /*99d0*/  @!P0 MOV R52, R57 ;  /* 0x0000003900348202 */ /* 0x000fe20000000f00 */
[--C-:B------:R-:W-:Y:S02]  /*99e0*/  @!P0 HADD2.F32 R31, -RZ, R25.reuse.H0_H0 ;  /* 0x20000019ff1f8230 */ /* 0x100fe40000004100 */
[--C-:B-----5:R-:W-:Y:S02]  /*99f0*/  @!P0 HADD2.F32 R41, -RZ, R38.reuse.H0_H0 ;  /* 0x20000026ff298230 */ /* 0x120fe40000004100 */
[----:B------:R-:W-:Y:S02]  /*9a00*/  @!P0 HADD2.F32 R43, -RZ, R38.H1_H1 ;  /* 0x30000026ff2b8230 */ /* 0x000fe40000004100 */
[----:B------:R-:W-:Y:S02]  /*9a10*/  @!P0 HADD2.F32 R30, -RZ, R25.H1_H1 ;  /* 0x30000019ff1e8230 */ /* 0x000fe40000004100 */
[----:B------:R-:W-:Y:S02]  /*9a20*/  @!P0 HADD2.F32 R28, -RZ, R26.H0_H0 ;  /* 0x2000001aff1c8230 */ /* 0x000fe40000004100 */
[--C-:B----4-:R-:W-:Y:S02]  /*9a30*/  @!P0 HADD2.F32 R39, -RZ, R128.reuse.H0_H0 ;  /* 0x20000080ff278230 */ /* 0x110fe40000004100 */
[----:B------:R-:W-:Y:S02]  /*9a40*/  @!P0 HADD2.F32 R37, -RZ, R128.H1_H1 ;  /* 0x30000080ff258230 */ /* 0x000fe40000004100 */
[--C-:B------:R-:W-:Y:S02]  /*9a50*/  @!P0 HADD2.F32 R36, -RZ, R129.reuse.H0_H0 ;  /* 0x20000081ff248230 */ /* 0x100fe40000004100 */
[----:B------:R-:W-:Y:S01]  /*9a60*/  @P1 FADD.FTZ R39, -R39, -RZ ;  /* 0x800000ff27271221 */ /* 0x000fe20000010100 */
[----:B------:R-:W-:Y:S02]  /*9a70*/  @!P0 HADD2.F32 R35, -RZ, R129.H1_H1 ;  /* 0x30000081ff238230 */ /* 0x000fe40000004100 */
[----:B------:R-:W-:Y:S01]  /*9a80*/  @P1 FADD.FTZ R37, -R37, -RZ ;  /* 0x800000ff25251221 */ /* 0x000fe20000010100 */
[--C-:B------:R-:W-:Y:S02]  /*9a90*/  @!P0 HADD2.F32 R33, -RZ, R130.reuse.H0_H0 ;  /* 0x20000082ff218230 */ /* 0x100fe40000004100 */
[----:B------:R-:W-:Y:S01]  /*9aa0*/  @!P0 FMUL.FTZ R0, R34, R39 ;  /* 0x0000002722008220 */ /* 0x000fe20000410000 */
[----:B------:R-:W-:Y:S02]  /*9ab0*/  @!P0 HADD2.F32 R29, -RZ, R130.H1_H1 ;  /* 0x30000082ff1d8230 */ /* 0x000fe40000004100 */
[----:B------:R-:W-:Y:S01]  /*9ac0*/  @!P0 FMUL.FTZ R2, R32, R37 ;  /* 0x0000002520028220 */ /* 0x000fe20000410000 */
[--C-:B------:R-:W-:Y:S02]  /*9ad0*/  @!P0 HADD2.F32 R38, -RZ, R48.reuse.H0_H0 ;  /* 0x20000030ff268230 */ /* 0x100fe40000004100 */
[----:B------:R-:W-:Y:S01]  /*9ae0*/  @P1 FADD.FTZ R36, -R36, -RZ ;  /* 0x800000ff24241221 */ /* 0x000fe20000010100 */
[----:B------:R-:W-:Y:S02]  /*9af0*/  @!P0 HADD2.F32 R25, -RZ, R131.H0_H0 ;  /* 0x20000083ff198230 */ /* 0x000fe40000004100 */
[----:B------:R-:W-:Y:S01]  /*9b00*/  @P1 FADD.FTZ R35, -R35, -RZ ;  /* 0x800000ff23231221 */ /* 0x000fe20000010100 */
[--C-:B------:R-:W-:Y:S02]  /*9b10*/  @!P0 HADD2.F32 R44, -RZ, R49.reuse.H0_H0 ;  /* 0x20000031ff2c8230 */ /* 0x100fe40000004100 */
[----:B------:R-:W-:Y:S01]  /*9b20*/  @!P0 FFMA.FTZ R0, R41, R38, R0 ;  /* 0x0000002629008223 */ /* 0x000fe20000010000 */
[----:B------:R-:W-:Y:S01]  /*9b30*/  @!P0 HADD2.F32 R45, -RZ, R49.H1_H1 ;  /* 0x30000031ff2d8230 */ /* 0x000fe20000004100 */
[----:B------:R-:W-:Y:S01]  /*9b40*/  @!P0 MOV R49, R58 ;  /* 0x0000003a00318202 */ /* 0x000fe20000000f00 */
[----:B------:R-:W-:Y:S02]  /*9b50*/  @!P0 HADD2.F32 R20, -RZ, R131.H1_H1 ;  /* 0x30000083ff148230 */ /* 0x000fe40000004100 */
[----:B------:R-:W-:Y:S01]  /*9b60*/  @!P0 FMUL.FTZ R3, R31, R36 ;  /* 0x000000241f038220 */ /* 0x000fe20000410000 */
[----:B------:R-:W-:Y:S02]  /*9b70*/  @!P0 HADD2.F32 R40, -RZ, R48.H1_H1 ;  /* 0x30000030ff288230 */ /* 0x000fe40000004100 */
[----:B------:R-:W-:Y:S01]  /*9b80*/  @!P0 FMUL.FTZ R4, R30, R35 ;  /* 0x000000231e048220 */ /* 0x000fe20000410000 */
[--C-:B------:R-:W-:Y:S02]  /*9b90*/  @!P0 HADD2.F32 R46, -RZ, R50.reuse.H0_H0 ;  /* 0x20000032ff2e8230 */ /* 0x100fe40000004100 */
[----:B------:R-:W-:Y:S01]  /*9ba0*/  @P1 FADD.FTZ R33, -R33, -RZ ;  /* 0x800000ff21211221 */ /* 0x000fe20000010100 */
[----:B------:R-:W-:Y:S02]  /*9bb0*/  @!P0 HADD2.F32 R47, -RZ, R50.H1_H1 ;  /* 0x30000032ff2f8230 */ /* 0x000fe40000004100 */
[----:B------:R-:W-:Y:S01]  /*9bc0*/  @!P0 FFMA.FTZ R2, R43, R40, R2 ;  /* 0x000000282b028223 */ /* 0x000fe20000010002 */
[--C-:B------:R-:W-:Y:S02]  /*9bd0*/  @!P0 HADD2.F32 R48, -RZ, R51.reuse.H0_H0 ;  /* 0x20000033ff308230 */ /* 0x100fe40000004100 */
[----:B------:R-:W-:Y:S01]  /*9be0*/  @!P0 FMUL.FTZ R5, R28, R33 ;  /* 0x000000211c058220 */ /* 0x000fe20000410000 */
[----:B------:R-:W-:Y:S01]  /*9bf0*/  @!P0 HADD2.F32 R50, -RZ, R51.H1_H1 ;  /* 0x30000033ff328230 */ /* 0x000fe20000004100 */
[----:B------:R-:W-:Y:S01]  /*9c00*/  @!P0 MOV R51, R59 ;  /* 0x0000003b00338202 */ /* 0x000fe20000000f00 */
[----:B------:R-:W-:Y:S01]  /*9c10*/  @!P0 HADD2.F32 R26, -RZ, R26.H1_H1 ;  /* 0x3000001aff1a8230 */ /* 0x000fe20000004100 */
[----:B------:R-:W-:Y:S01]  /*9c20*/  @!P0 F2FP.F16.F32.PACK_AB R53, R2, R0 ;  /* 0x000000000235823e */ /* 0x000fe200000000ff */
[--C-:B------:R-:W-:Y:S02]  /*9c30*/  @!P0 HADD2.F32 R24, -RZ, R27.reuse.H0_H0 ;  /* 0x2000001bff188230 */ /* 0x100fe40000004100 */
[----:B------:R-:W-:Y:S01]  /*9c40*/  @P1 FADD.FTZ R29, -R29, -RZ ;  /* 0x800000ff1d1d1221 */ /* 0x000fe20000010100 */
[--C-:B------:R-:W-:Y:S01]  /*9c50*/  @!P0 HADD2.F32 R42, -RZ, R52.reuse.H0_H0 ;  /* 0x20000034ff2a8230 */ /* 0x100fe20000004100 */
[----:B------:R-:W-:Y:S01]  /*9c60*/  @!P0 MOV R56, R53 ;  /* 0x0000003500388202 */ /* 0x000fe20000000f00 */
        /* <DEDUP_REMOVED lines=24> */
.L_x_980:
[----:B------:R-:W-:Y:S05]  /*9df0*/  BSYNC.RECONVERGENT B0 ;  /* 0x0000000000007941 */ /* 0x000fea0003800200 */
.L_x_979:
        /* <DEDUP_REMOVED lines=21> */
[----:B------:R-:W-:Y:S05]  /*9f50*/  ISETP.GT.AND P1, PT, R19, 0x40, !P0 ;  /* 0x000000401300780c */ /* 0x000fea0004724270 */
        /* <DEDUP_REMOVED lines=29> */
[----:B------:R-:W-:Y:S02]  /*a130*/  @!P0 HADD2.F32 R27, -RZ, R130.H1_H1 ;  /* 0x30000082ff1b8230 */ /* 0x000fe40000004100 */
[----:B------:R-:W-:Y:S01]  /*a140*/  @P1 FADD.FTZ R22, -R22, -RZ ;  /* 0x800000ff16161221 */ /* 0x000fe20000010100 */
[--C-:B------:R-:W-:Y:S01]  /*a150*/  @!P0 HADD2.F32 R44, -RZ, R46.reuse.H0_H0 ;  /* 0x2000002eff2c8230 */ /* 0x100fe20000004100 */
[----:B------:R-:W-:Y:S01]  /*a160*/  @!P0 F2FP.F16.F32.PACK_AB R51, R2, R0 ;  /* 0x000000000233823e */ /* 0x000fe200000000ff */
[----:B------:R-:W-:Y:S02]  /*a170*/  @!P0 HADD2.F32 R45, -RZ, R46.H1_H1 ;  /* 0x3000002eff2d8230 */ /* 0x000fe40000004100 */
[----:B------:R-:W-:Y:S01]  /*a180*/  @!P0 FMUL.FTZ R4, R29, R22 ;  /* 0x000000161d048220 */ /* 0x000fe20000410000 */
[----:B------:R-:W-:Y:S01]  /*a190*/  @!P0 HADD2.F32 R25, -RZ, R131.H0_H0 ;  /* 0x20000083ff198230 */ /* 0x000fe20000004100 */
[----:B------:R-:W-:Y:S01]  /*a1a0*/  @!P0 MOV R56, R51 ;  /* 0x0000003300388202 */ /* 0x000fe20000000f00 */
[--C-:B------:R-:W-:Y:S02]  /*a1b0*/  @!P0 HADD2.F32 R46, -RZ, R47.reuse.H0_H0 ;  /* 0x2000002fff2e8230 */ /* 0x100fe40000004100 */
[----:B------:R-:W-:Y:S01]  /*a1c0*/  @P1 FADD.FTZ R31, -R31, -RZ ;  /* 0x800000ff1f1f1221 */ /* 0x000fe20000010100 */
[----:B------:R-:W-:Y:S01]  /*a1d0*/  @!P0 HADD2.F32 R48, -RZ, R47.H1_H1 ;  /* 0x3000002fff308230 */ /* 0x000fe20000004100 */
[----:B------:R-:W-:Y:S01]  /*a1e0*/  @!P0 MOV R47, R58 ;  /* 0x0000003a002f8202 */ /* 0x000fe20000000f00 */
[----:B------:R-:W-:Y:S02]  /*a1f0*/  @!P0 HADD2.F32 R20, -RZ, R131.H1_H1 ;  /* 0x30000083ff148230 */ /* 0x000fe40000004100 */
[----:B------:R-:W-:Y:S01]  /*a200*/  @P1 FADD.FTZ R27, -R27, -RZ ;  /* 0x800000ff1b1b1221 */ /* 0x000fe20000010100 */
        /* <DEDUP_REMOVED lines=9> */
[----:B------:R-:W-:Y:S01]  /*a2a0*/  @!P0 FFMA.FTZ R3, R40, R42, R3 ;  /* 0x0000002a28038223 */ /* 0x000fe20000010003 */
[----:B------:R-:W-:Y:S02]  /*a2b0*/  @!P0 HADD2.F32 R41, -RZ, R47.H1_H1 ;  /* 0x3000002fff298230 */ /* 0x000fe40000004100 */
[----:B------:R-:W-:Y:S01]  /*a2c0*/  @!P0 FMUL.FTZ R7, R24, R25 ;  /* 0x0000001918078220 */ /* 0x000fe20000410000 */
[--C-:B------:R-:W-:Y:S02]  /*a2d0*/  @!P0 HADD2.F32 R38, -RZ, R50.reuse.H0_H0 ;  /* 0x20000032ff268230 */ /* 0x100fe40000004100 */
[----:B------:R-:W-:Y:S01]  /*a2e0*/  @!P0 FFMA.FTZ R4, R39, R43, R4 ;  /* 0x0000002b27048223 */ /* 0x000fe20000010004 */
[----:B------:R-:W-:Y:S02]  /*a2f0*/  @!P0 HADD2.F32 R47, -RZ, R50.H1_H1 ;  /* 0x30000032ff2f8230 */ /* 0x000fe40000004100 */
[----:B------:R-:W-:Y:S01]  /*a300*/  @!P0 FMUL.FTZ R8, R23, R20 ;  /* 0x0000001417088220 */ /* 0x000fe20000410000 */
[----:B------:R-:W-:Y:S01]  /*a310*/  @!P0 FFMA.FTZ R5, R36, R44, R5 ;  /* 0x0000002c24058223 */ /* 0x000fe20000010005 */
[----:B------:R-:W-:Y:S01]  /*a320*/  @!P0 FFMA.FTZ R6, R41, R45, R6 ;  /* 0x0000002d29068223 */ /* 0x000fe20000010006 */
[----:B------:R-:W-:Y:S01]  /*a330*/  @!P0 F2FP.F16.F32.PACK_AB R52, R4, R3 ;  /* 0x000000030434823e */ /* 0x000fe200000000ff */
[----:B------:R-:W-:Y:S01]  /*a340*/  @!P0 FFMA.FTZ R7, R38, R46, R7 ;  /* 0x0000002e26078223 */ /* 0x000fe20000010007 */
[----:B------:R-:W-:Y:S02]  /*a350*/  @!P0 FFMA.FTZ R8, R47, R48, R8 ;  /* 0x000000302f088223 */ /* 0x000fe40000010008 */
[----:B------:R-:W-:Y:S02]  /*a360*/  @!P0 F2FP.F16.F32.PACK_AB R53, R6, R5 ;  /* 0x000000050635823e */ /* 0x000fe400000000ff */
[----:B------:R-:W-:Y:S02]  /*a370*/  @!P0 MOV R57, R52 ;  /* 0x0000003400398202 */ /* 0x000fe40000000f00 */
[----:B------:R-:W-:Y:S02]  /*a380*/  @!P0 F2FP.F16.F32.PACK_AB R60, R8, R7 ;  /* 0x00000007083c823e */ /* 0x000fe400000000ff */
[----:B------:R-:W-:Y:S02]  /*a390*/  @!P0 MOV R58, R53 ;  /* 0x00000035003a8202 */ /* 0x000fe40000000f00 */
[----:B------:R-:W-:Y:S05]  /*a3a0*/  @!P0 MOV R59, R60 ;  /* 0x0000003c003b8202 */ /* 0x000fea0000000f00 */
[----:B------:R2:W-:Y:S02]  /*a3b0*/  ST.E.128 desc[UR4][R134.64+0x80], R56 ;  /* 0x0000803886007985 */ /* 0x0005e4000c101d04 */
.L_x_978:
[----:B------:R-:W-:Y:S05]  /*a3c0*/  BSYNC.RECONVERGENT B1 ;  /* 0x0000000000017941 */ /* 0x000fea0003800200 */
.L_x_977:
[----:B------:R-:W-:Y:S04]  /*a3d0*/  BSSY.RECONVERGENT B1, `(.L_x_981) ;  /* 0x00000bf000017945 */ /* 0x000fe80003800200 */
[----:B------:R-:W-:Y:S05]  /*a3e0*/  @!P6 BRA `(.L_x_982) ;  /* 0x0000000800f4e947 */ /* 0x000fea0003800000 */
[----:B-----5:R-:W-:Y:S01]  /*a3f0*/  ISETP.GE.AND P6, PT, R14, R109, PT ;  /* 0x0000006d0e00720c */ /* 0x020fe20003fc6270 */
[----:B------:R-:W-:Y:S01]  /*a400*/  BSSY.RECONVERGENT B0, `(.L_x_983) ;  /* 0x000005f000007945 */ /* 0x000fe20003800200 */
[----:B------:R-:W-:Y:S02]  /*a410*/  LEA R22, P1, R124, R10, 0x7 ;  /* 0x0000000a7c167211 */ /* 0x000fe400078238ff */
[----:B--2-4-:R-:W-:Y:S02]  /*a420*/  LEA R134, P0, R208, R84, 0x7 ;  /* 0x00000054d0867211 */ /* 0x014fe400078038ff */
[----:B------:R-:W-:Y:S02]  /*a430*/  LEA.HI.X R23, R124, R11, R125, 0x7, P1 ;  /* 0x0000000b7c177211 */ /* 0x000fe400008f3c7d */
[----:B------:R-:W-:Y:S05]  /*a440*/  LEA.HI.X R135, R208, R85, R209, 0x7, P0 ;  /* 0x00000055d0877211 */ /* 0x000fea00000f3cd1 */
[----:B------:R-:W-:Y:S05]  /*a450*/  @P6 BRA `(.L_x_984) ;  /* 0x0000000400646947 */ /* 0x000fea0003800000 */
[----:B------:R-:W-:Y:S01]  /*a460*/  ISETP.GE.AND P0, PT, R14, R13, PT ;  /* 0x0000000d0e00720c */ /* 0x000fe20003f06270 */
[----:B---3--:R-:W2:Y:S11]  /*a470*/  LD.E.128 R56, desc[UR4][R22.64] ;  /* 0x0000000416387980 */ /* 0x008eb6000c101d00 */
[----:B------:R-:W-:Y:S01]  /*a480*/  @!UPT UIADD3 URZ, UPT, UPT, URZ, URZ, URZ ;  /* 0x000000fffffff290 */ /* 0x000fe2000fffe0ff */
[----:B------:R-:W-:Y:S04]  /*a490*/  @!P0 ISETP.GT.AND P1, PT, R19, RZ, PT ;  /* 0x000000ff1300820c */ /* 0x000fe80003f24270 */
[----:B------:R-:W-:Y:S02]  /*a4a0*/  @!P0 SEL R111, R18, RZ, !P1 ;  /* 0x000000ff126f8207 */ /* 0x000fe40004800000 */
[----:B------:R-:W-:Y:S02]  /*a4b0*/  @!P0 SEL R60, R79, RZ, !P1 ;  /* 0x000000ff4f3c8207 */ /* 0x000fe40004800000 */
[----:B------:R-:W-:Y:S02]  /*a4c0*/  @!P0 IADD3 R111, P6, PT, R100, R111, RZ ;  /* 0x0000006f646f8210 */ /* 0x000fe40007fde0ff */
[----:B------:R-:W-:Y:S02]  /*a4d0*/  @!P0 SEL R25, R21, R18, P1 ;  /* 0x0000001215198207 */ /* 0x000fe40000800000 */
[----:B------:R-:W-:Y:S02]  /*a4e0*/  @!P0 SHF.L.U32 R53, R111, 0x1, RZ ;  /* 0x000000016f358819 */ /* 0x000fe400000006ff */
[----:B------:R-:W-:Y:S01]  /*a4f0*/  @!P0 IADD3.X R60, PT, PT, R93, R60, RZ, P6, !PT ;  /* 0x0000003c5d3c8210 */ /* 0x000fe200037fe4ff */
[----:B------:R-:W-:Y:S01]  /*a500*/  @!P0 IMAD.WIDE R26, R25, 0x2, R22 ;  /* 0x00000002191a8825 */ /* 0x000fe200078e0216 */
[----:B------:R-:W-:Y:S02]  /*a510*/  @!P0 IADD3 R128, P1, PT, R53, R80, RZ ;  /* 0x0000005035808210 */ /* 0x000fe40007f3e0ff */
[----:B------:R-:W-:Y:S03]  /*a520*/  @!P0 SHF.L.U64.HI R60, R111, 0x1, R60 ;  /* 0x000000016f3c8819 */ /* 0x000fe6000001023c */
[----:B------:R-:W3:Y:S01]  /*a530*/  @!P0 LD.E.128 R24, desc[UR4][R26.64] ;  /* 0x000000041a188980 */ /* 0x000ee2000c101d00 */
[C---:B------:R-:W-:Y:S02]  /*a540*/  @!P0 IADD3.X R129, PT, PT, R60.reuse, R81, RZ, P1, !PT ;  /* 0x000000513c818210 */ /* 0x040fe40000ffe4ff */
[----:B------:R-:W-:Y:S04]  /*a550*/  @!P0 IADD3 R40, P1, PT, R53, R82, RZ ;  /* 0x0000005235288210 */ /* 0x000fe80007f3e0ff */
[----:B------:R-:W-:Y:S01]  /*a560*/  @!P0 IADD3.X R41, PT, PT, R60, R83, RZ, P1, !PT ;  /* 0x000000533c298210 */ /* 0x000fe20000ffe4ff */
[----:B------:R-:W4:Y:S01]  /*a570*/  @!P0 LD.E.128 R128, desc[UR4][R128.64] ;  /* 0x0000000480808980 */ /* 0x000f22000c101d00 */
[----:B------:R-:W-:Y:S07]  /*a580*/  ISETP.GT.AND P1, PT, R19, RZ, !P0 ;  /* 0x000000ff1300720c */ /* 0x000fee0004724270 */
        /* <DEDUP_REMOVED lines=19> */
[----:B------:R-:W-:Y:S02]  /*a6c0*/  @!P0 HADD2.F32 R29, -RZ, R130.H1_H1 ;  /* 0x30000082ff1d8230 */ /* 0x000fe40000004100 */
[----:B------:R-:W-:Y:S01]  /*a6d0*/  @P1 FADD.FTZ R35, -R35, -RZ ;  /* 0x800000ff23231221 */ /* 0x000fe20000010100 */
[--C-:B------:R-:W-:Y:S02]  /*a6e0*/  @!P0 HADD2.F32 R38, -RZ, R48.reuse.H0_H0 ;  /* 0x20000030ff268230 */ /* 0x100fe40000004100 */
[----:B------:R-:W-:Y:S01]  /*a6f0*/  @!P0 FMUL.FTZ R3, R31, R36 ;  /* 0x000000241f038220 */ /* 0x000fe20000410000 */
        /* <DEDUP_REMOVED lines=10> */
[--C-:B------:R-:W-:Y:S02]  /*a7a0*/  @!P0 HADD2.F32 R46, -RZ, R50.reuse.H0_H0 ;  /* 0x20000032ff2e8230 */ /* 0x100fe40000004100 */
[----:B------:R-:W-:Y:S01]  /*a7b0*/  @P1 FADD.FTZ R25, -R25, -RZ ;  /* 0x800000ff19191221 */ /* 0x000fe20000010100 */
        /* <DEDUP_REMOVED lines=35> */
.L_x_984:
[----:B------:R-:W-:Y:S05]  /*a9f0*/  BSYNC.RECONVERGENT B0 ;  /* 0x0000000000007941 */ /* 0x000fea0003800200 */
.L_x_983:
        /* <DEDUP_REMOVED lines=21> */
[----:B------:R-:W-:Y:S07]  /*ab50*/  ISETP.GT.AND P1, PT, R19, 0x40, !P0 ;  /* 0x000000401300780c */ /* 0x000fee0004724270 */
[----:B------:R5:W4:Y:S01]  /*ab60*/  @!P0 LD.E.128 R44, desc[UR4][R38.64+0x80] ;  /* 0x00008004262c8980 */ /* 0x000b22000c101d00 */
[--C-:B---3--:R-:W-:Y:S01]  /*ab70*/  @!P0 HADD2.F32 R33, -RZ, R24.reuse.H0_H0 ;  /* 0x20000018ff218230 */ /* 0x108fe20000004100 */
[----:B--2---:R-:W-:Y:S01]  /*ab80*/  @!P0 MOV R36, R56 ;  /* 0x0000003800248202 */ /* 0x004fe20000000f00 */
[----:B------:R-:W-:Y:S01]  /*ab90*/  @!P0 HADD2.F32 R32, -RZ, R24.H1_H1 ;  /* 0x30000018ff208230 */ /* 0x000fe20000004100 */
[----:B------:R-:W-:Y:S01]  /*aba0*/  @!P0 MOV R49, R57 ;  /* 0x0000003900318202 */ /* 0x000fe20000000f00 */
[----:B------:R-:W-:Y:S01]  /*abb0*/  @!P0 HADD2.F32 R24, -RZ, R27.H0_H0 ;  /* 0x2000001bff188230 */ /* 0x000fe20000004100 */
[----:B------:R-:W-:Y:S01]  /*abc0*/  @!P0 MOV R50, R59 ;  /* 0x0000003b00328202 */ /* 0x000fe20000000f00 */
[----:B-----5:R-:W-:Y:S02]  /*abd0*/  @!P0 HADD2.F32 R39, -RZ, R36.H0_H0 ;  /* 0x20000024ff278230 */ /* 0x020fe40000004100 */
[--C-:B----4-:R-:W-:Y:S02]  /*abe0*/  @!P0 HADD2.F32 R34, -RZ, R128.reuse.H0_H0 ;  /* 0x20000080ff228230 */ /* 0x110fe40000004100 */
[----:B------:R-:W-:Y:S02]  /*abf0*/  @!P0 HADD2.F32 R37, -RZ, R128.H1_H1 ;  /* 0x30000080ff258230 */ /* 0x000fe40000004100 */
[--C-:B------:R-:W-:Y:S02]  /*ac00*/  @!P0 HADD2.F32 R35, -RZ, R129.reuse.H0_H0 ;  /* 0x20000081ff238230 */ /* 0x100fe40000004100 */
[----:B------:R-:W-:Y:S01]  /*ac10*/  @P1 FADD.FTZ R34, -R34, -RZ ;  /* 0x800000ff22221221 */ /* 0x000fe20000010100 */
[----:B------:R-:W-:Y:S02]  /*ac20*/  @!P0 HADD2.F32 R22, -RZ, R129.H1_H1 ;  /* 0x30000081ff168230 */ /* 0x000fe40000004100 */
[----:B------:R-:W-:Y:S01]  /*ac30*/  @P1 FADD.FTZ R37, -R37, -RZ ;  /* 0x800000ff25251221 */ /* 0x000fe20000010100 */
[----:B------:R-:W-:Y:S02]  /*ac40*/  @!P0 HADD2.F32 R41, -RZ, R36.H1_H1 ;  /* 0x30000024ff298230 */ /* 0x000fe40000004100 */
[----:B------:R-:W-:Y:S01]  /*ac50*/  @!P0 FMUL.FTZ R0, R33, R34 ;  /* 0x0000002221008220 */ /* 0x000fe20000410000 */
[----:B------:R-:W-:Y:S02]  /*ac60*/  @!P0 HADD2.F32 R23, -RZ, R27.H1_H1 ;  /* 0x3000001bff178230 */ /* 0x000fe40000004100 */
[----:B------:R-:W-:Y:S01]  /*ac70*/  @!P0 FMUL.FTZ R2, R32, R37 ;  /* 0x0000002520028220 */ /* 0x000fe20000410000 */
[----:B------:R-:W-:Y:S02]  /*ac80*/  @!P0 HADD2.F32 R31, -RZ, R130.H0_H0 ;  /* 0x20000082ff1f8230 */ /* 0x000fe40000004100 */
[----:B------:R-:W-:Y:S01]  /*ac90*/  @P1 FADD.FTZ R35, -R35, -RZ ;  /* 0x800000ff23231221 */ /* 0x000fe20000010100 */
[--C-:B------:R-:W-:Y:S02]  /*aca0*/  @!P0 HADD2.F32 R36, -RZ, R44.reuse.H0_H0 ;  /* 0x2000002cff248230 */ /* 0x100fe40000004100 */
[----:B------:R-:W-:Y:S01]  /*acb0*/  @P1 FADD.FTZ R22, -R22, -RZ ;  /* 0x800000ff16161221 */ /* 0x000fe20000010100 */
[----:B------:R-:W-:Y:S02]  /*acc0*/  @!P0 HADD2.F32 R38, -RZ, R44.H1_H1 ;  /* 0x3000002cff268230 */ /* 0x000fe40000004100 */
[----:B------:R-:W-:Y:S01]  /*acd0*/  @P1 FADD.FTZ R31, -R31, -RZ ;  /* 0x800000ff1f1f1221 */ /* 0x000fe20000010100 */
[--C-:B------:R-:W-:Y:S02]  /*ace0*/  @!P0 HADD2.F32 R42, -RZ, R45.reuse.H0_H0 ;  /* 0x2000002dff2a8230 */ /* 0x100fe40000004100 */
[----:B------:R-:W-:Y:S01]  /*acf0*/  @!P0 FFMA.FTZ R0, R39, R36, R0 ;  /* 0x0000002427008223 */ /* 0x000fe20000010000 */
[----:B------:R-:W-:Y:S02]  /*ad00*/  @!P0 HADD2.F32 R43, -RZ, R45.H1_H1 ;  /* 0x3000002dff2b8230 */ /* 0x000fe40000004100 */
[----:B------:R-:W-:Y:S01]  /*ad10*/  @!P0 FFMA.FTZ R2, R41, R38, R2 ;  /* 0x0000002629028223 */ /* 0x000fe20000010002 */
[--C-:B------:R-:W-:Y:S02]  /*ad20*/  @!P0 HADD2.F32 R30, -RZ, R25.reuse.H0_H0 ;  /* 0x20000019ff1e8230 */ /* 0x100fe40000004100 */
[----:B------:R-:W-:Y:S02]  /*ad30*/  @!P0 HADD2.F32 R29, -RZ, R25.H1_H1 ;  /* 0x30000019ff1d8230 */ /* 0x000fe40000004100 */
[----:B------:R-:W-:Y:S01]  /*ad40*/  @!P0 HADD2.F32 R27, -RZ, R130.H1_H1 ;  /* 0x30000082ff1b8230 */ /* 0x000fe20000004100 */
[----:B------:R-:W-:Y:S01]  /*ad50*/  @!P0 F2FP.F16.F32.PACK_AB R51, R2, R0 ;  /* 0x000000000233823e */ /* 0x000fe200000000ff */
[--C-:B------:R-:W-:Y:S02]  /*ad60*/  @!P0 HADD2.F32 R44, -RZ, R46.reuse.H0_H0 ;  /* 0x2000002eff2c8230 */ /* 0x100fe40000004100 */
[----:B------:R-:W-:Y:S01]  /*ad70*/  @!P0 FMUL.FTZ R3, R30, R35 ;  /* 0x000000231e038220 */ /* 0x000fe20000410000 */
[----:B------:R-:W-:Y:S01]  /*ad80*/  @!P0 HADD2.F32 R45, -RZ, R46.H1_H1 ;  /* 0x3000002eff2d8230 */ /* 0x000fe20000004100 */
[----:B------:R-:W-:Y:S01]  /*ad90*/  @!P0 MOV R56, R51 ;  /* 0x0000003300388202 */ /* 0x000fe20000000f00 */
[----:B------:R-:W-:Y:S02]  /*ada0*/  @!P0 HADD2.F32 R25, -RZ, R131.H0_H0 ;  /* 0x20000083ff198230 */ /* 0x000fe40000004100 */
[----:B------:R-:W-:Y:S01]  /*adb0*/  @!P0 FMUL.FTZ R4, R29, R22 ;  /* 0x000000161d048220 */ /* 0x000fe20000410000 */
[--C-:B------:R-:W-:Y:S02]  /*adc0*/  @!P0 HADD2.F32 R46, -RZ, R47.reuse.H0_H0 ;  /* 0x2000002fff2e8230 */ /* 0x100fe40000004100 */
[----:B------:R-:W-:Y:S01]  /*add0*/  @P1 FADD.FTZ R27, -R27, -RZ ;  /* 0x800000ff1b1b1221 */ /* 0x000fe20000010100 */
[----:B------:R-:W-:Y:S01]  /*ade0*/  @!P0 HADD2.F32 R48, -RZ, R47.H1_H1 ;  /* 0x3000002fff308230 */ /* 0x000fe20000004100 */
[----:B------:R-:W-:Y:S01]  /*adf0*/  @!P0 MOV R47, R58 ;  /* 0x0000003a002f8202 */ /* 0x000fe20000000f00 */
[----:B------:R-:W-:Y:S02]  /*ae00*/  @!P0 HADD2.F32 R20, -RZ, R131.H1_H1 ;  /* 0x30000083ff148230 */ /* 0x000fe40000004100 */
[----:B------:R-:W-:Y:S01]  /*ae10*/  @P1 FADD.FTZ R25, -R25, -RZ ;  /* 0x800000ff19191221 */ /* 0x000fe20000010100 */
[--C-:B------:R-:W-:Y:S02]  /*ae20*/  @!P0 HADD2.F32 R28, -RZ, R26.reuse.H0_H0 ;  /* 0x2000001aff1c8230 */ /* 0x100fe40000004100 */
        /* <DEDUP_REMOVED lines=25> */
.L_x_982:
[----:B------:R-:W-:Y:S05]  /*afc0*/  BSYNC.RECONVERGENT B1 ;  /* 0x0000000000017941 */ /* 0x000fea0003800200 */
.L_x_981:
[----:B------:R-:W-:Y:S04]  /*afd0*/  BSSY.RECONVERGENT B1, `(.L_x_985) ;  /* 0x00000c1000017945 */ /* 0x000fe80003800200 */
        /* <DEDUP_REMOVED lines=18> */
[----:B------:R-:W-:Y:S02]  /*b100*/  @!P0 IADD3.X R60, PT, PT, R92, R53, RZ, P5, !PT ;  /* 0x000000355c3c8210 */ /* 0x000fe40002ffe4ff */
[----:B------:R-:W-:Y:S01]  /*b110*/  @!P0 SHF.L.U32 R53, R111, 0x1, RZ ;  /* 0x000000016f358819 */ /* 0x000fe200000006ff */
[----:B------:R-:W-:Y:S01]  /*b120*/  @!P0 IMAD.WIDE R26, R25, 0x2, R22 ;  /* 0x00000002191a8825 */ /* 0x000fe200078e0216 */
[----:B------:R-:W-:Y:S02]  /*b130*/  @!P0 SHF.L.U64.HI R60, R111, 0x1, R60 ;  /* 0x000000016f3c8819 */ /* 0x000fe4000001023c */
[C---:B------:R-:W-:Y:S03]  /*b140*/  @!P0 IADD3 R128, P1, PT, R53.reuse, R80, RZ ;  /* 0x0000005035808210 */ /* 0x040fe60007f3e0ff */
        /* <DEDUP_REMOVED lines=76> */
.L_x_988:
[----:B------:R-:W-:Y:S05]  /*b610*/  BSYNC.RECONVERGENT B0 ;  /* 0x0000000000007941 */ /* 0x000fea0003800200 */
.L_x_987:
[----:B------:R-:W-:Y:S11]  /*b620*/  ISETP.GE.AND P0, PT, R9, R109, PT ;  /* 0x0000006d0900720c */ /* 0x000ff60003f06270 */
[----:B------:R-:W-:Y:S02]  /*b630*/  @!UPT UIADD3 URZ, UPT, UPT, URZ, URZ, URZ ;  /* 0x000000fffffff290 */ /* 0x000fe4000fffe0ff */
[----:B------:R-:W-:Y:S05]  /*b640*/  @P0 BRA `(.L_x_986) ;  /* 0x0000000400640947 */ /* 0x000fea0003800000 */
[----:B------:R-:W-:Y:S01]  /*b650*/  ISETP.GE.AND P0, PT, R9, R13, PT ;  /* 0x0000000d0900720c */ /* 0x000fe20003f06270 */
[----:B------:R-:W4:Y:S11]  /*b660*/  LD.E.128 R40, desc[UR4][R22.64+0x80] ;  /* 0x0000800416287980 */ /* 0x000f36000c101d00 */
[----:B------:R-:W-:Y:S01]  /*b670*/  @!UPT UIADD3 URZ, UPT, UPT, URZ, URZ, URZ ;  /* 0x000000fffffff290 */ /* 0x000fe2000fffe0ff */
[----:B------:R-:W-:Y:S04]  /*b680*/  @!P0 ISETP.GT.AND P1, PT, R19, 0x40, PT ;  /* 0x000000401300880c */ /* 0x000fe80003f24270 */
        /* <DEDUP_REMOVED lines=9> */
[----:B------:R-:W5:Y:S01]  /*b720*/  @!P0 LD.E.128 R24, desc[UR4][R26.64+0x80] ;  /* 0x000080041a188980 */ /* 0x000f62000c101d00 */
[C---:B------:R-:W-:Y:S02]  /*b730*/  @!P0 IADD3.X R45, PT, PT, R0.reuse, R81, RZ, P1, !PT ;  /* 0x00000051002d8210 */ /* 0x040fe40000ffe4ff */
[----:B------:R-:W-:Y:S04]  /*b740*/  @!P0 IADD3 R32, P1, PT, R3, R82, RZ ;  /* 0x0000005203208210 */ /* 0x000fe80007f3e0ff */
[----:B------:R-:W-:Y:S01]  /*b750*/  @!P0 IADD3.X R33, PT, PT, R0, R83, RZ, P1, !PT ;  /* 0x0000005300218210 */ /* 0x000fe20000ffe4ff */
[----:B------:R-:W3:Y:S01]  /*b760*/  @!P0 LD.E.128 R44, desc[UR4][R44.64+0x80] ;  /* 0x000080042c2c8980 */ /* 0x000ee2000c101d00 */
[----:B------:R-:W-:Y:S07]  /*b770*/  ISETP.GT.AND P1, PT, R19, 0x40, !P0 ;  /* 0x000000401300780c */ /* 0x000fee0004724270 */
[----:B------:R-:W2:Y:S01]  /*b780*/  @!P0 LD.E.128 R36, desc[UR4][R32.64+0x80] ;  /* 0x0000800420248980 */ /* 0x000ea2000c101d00 */
[--C-:B-----5:R-:W-:Y:S01]  /*b790*/  @!P0 HADD2.F32 R2, -RZ, R24.reuse.H1_H1 ;  /* 0x30000018ff028230 */ /* 0x120fe20000004100 */
[----:B----4-:R-:W-:Y:S01]  /*b7a0*/  @!P0 MOV R28, R40 ;  /* 0x00000028001c8202 */ /* 0x010fe20000000f00 */
[--C-:B------:R-:W-:Y:S02]  /*b7b0*/  @!P0 HADD2.F32 R7, -RZ, R27.reuse.H0_H0 ;  /* 0x2000001bff078230 */ /* 0x100fe40000004100 */
[----:B------:R-:W-:Y:S02]  /*b7c0*/  @!P0 HADD2.F32 R0, -RZ, R24.H0_H0 ;  /* 0x20000018ff008230 */ /* 0x000fe40000004100 */
[----:B------:R-:W-:Y:S02]  /*b7d0*/  @!P0 HADD2.F32 R23, -RZ, R27.H1_H1 ;  /* 0x3000001bff178230 */ /* 0x000fe40000004100 */
[--C-:B---3--:R-:W-:Y:S02]  /*b7e0*/  @!P0 HADD2.F32 R29, -RZ, R44.reuse.H1_H1 ;  /* 0x3000002cff1d8230 */ /* 0x108fe40000004100 */
[----:B------:R-:W-:Y:S02]  /*b7f0*/  @!P0 HADD2.F32 R20, -RZ, R47.H0_H0 ;  /* 0x2000002fff148230 */ /* 0x000fe40000004100 */
[----:B------:R-:W-:Y:S02]  /*b800*/  @!P0 HADD2.F32 R31, -RZ, R44.H0_H0 ;  /* 0x2000002cff1f8230 */ /* 0x000fe40000004100 */
[----:B------:R-:W-:Y:S01]  /*b810*/  @P1 FADD.FTZ R29, -R29, -RZ ;  /* 0x800000ff1d1d1221 */ /* 0x000fe20000010100 */
[--C-:B------:R-:W-:Y:S02]  /*b820*/  @!P0 HADD2.F32 R24, -RZ, R45.reuse.H0_H0 ;  /* 0x2000002dff188230 */ /* 0x100fe40000004100 */
[----:B------:R-:W-:Y:S01]  /*b830*/  @P1 FADD.FTZ R20, -R20, -RZ ;  /* 0x800000ff14141221 */ /* 0x000fe20000010100 */
[----:B------:R-:W-:Y:S02]  /*b840*/  @!P0 HADD2.F32 R27, -RZ, R45.H1_H1 ;  /* 0x3000002dff1b8230 */ /* 0x000fe40000004100 */
[----:B------:R-:W-:Y:S01]  /*b850*/  @P1 FADD.FTZ R31, -R31, -RZ ;  /* 0x800000ff1f1f1221 */ /* 0x000fe20000010100 */
[--C-:B------:R-:W-:Y:S01]  /*b860*/  @!P0 HADD2.F32 R3, -RZ, R25.reuse.H0_H0 ;  /* 0x20000019ff038230 */ /* 0x100fe20000004100 */
[----:B------:R-:W-:Y:S01]  /*b870*/  @!P0 MOV R44, R41 ;  /* 0x00000029002c8202 */ /* 0x000fe20000000f00 */
[----:B------:R-:W-:Y:S02]  /*b880*/  @!P0 HADD2.F32 R4, -RZ, R25.H1_H1 ;  /* 0x30000019ff048230 */ /* 0x000fe40000004100 */
[----:B------:R-:W-:Y:S01]  /*b890*/  @!P0 FMUL.FTZ R2, R2, R29 ;  /* 0x0000001d02028220 */ /* 0x000fe20000410000 */
[--C-:B------:R-:W-:Y:S02]  /*b8a0*/  @!P0 HADD2.F32 R22, -RZ, R46.reuse.H0_H0 ;  /* 0x2000002eff168230 */ /* 0x100fe40000004100 */
[----:B------:R-:W-:Y:S01]  /*b8b0*/  @!P0 FMUL.FTZ R7, R7, R20 ;  /* 0x0000001407078220 */ /* 0x000fe20000410000 */
[----:B------:R-:W-:Y:S02]  /*b8c0*/  @!P0 HADD2.F32 R25, -RZ, R46.H1_H1 ;  /* 0x3000002eff198230 */ /* 0x000fe40000004100 */
[----:B------:R-:W-:Y:S01]  /*b8d0*/  @!P0 FMUL.FTZ R0, R0, R31 ;  /* 0x0000001f00008220 */ /* 0x000fe20000410000 */
[----:B------:R-:W-:Y:S02]  /*b8e0*/  @!P0 HADD2.F32 R29, -RZ, R28.H0_H0 ;  /* 0x2000001cff1d8230 */ /* 0x000fe40000004100 */
[----:B------:R-:W-:Y:S01]  /*b8f0*/  @P1 FADD.FTZ R24, -R24, -RZ ;  /* 0x800000ff18181221 */ /* 0x000fe20000010100 */
[----:B--2---:R-:W-:Y:S02]  /*b900*/  @!P0 HADD2.F32 R20, -RZ, R36.H0_H0 ;  /* 0x20000024ff148230 */ /* 0x004fe40000004100 */
[----:B------:R-:W-:Y:S01]  /*b910*/  @P1 FADD.FTZ R27, -R27, -RZ ;  /* 0x800000ff1b1b1221 */ /* 0x000fe20000010100 */
[----:B------:R-:W-:Y:S02]  /*b920*/  @!P0 HADD2.F32 R31, -RZ, R28.H1_H1 ;  /* 0x3000001cff1f8230 */ /* 0x000fe40000004100 */
[----:B------:R-:W-:Y:S01]  /*b930*/  @!P0 FMUL.FTZ R3, R3, R24 ;  /* 0x0000001803038220 */ /* 0x000fe20000410000 */
[--C-:B------:R-:W-:Y:S02]  /*b940*/  @!P0 HADD2.F32 R32, -RZ, R37.reuse.H0_H0 ;  /* 0x20000025ff208230 */ /* 0x100fe40000004100 */
[----:B------:R-:W-:Y:S01]  /*b950*/  @!P0 FFMA.FTZ R0, R29, R20, R0 ;  /* 0x000000141d008223 */ /* 0x000fe20000010000 */
[----:B------:R-:W-:Y:S01]  /*b960*/  @!P0 HADD2.F32 R33, -RZ, R37.H1_H1 ;  /* 0x30000025ff218230 */ /* 0x000fe20000004100 */
[----:B------:R-:W-:Y:S01]  /*b970*/  @!P0 MOV R37, R42 ;  /* 0x0000002a00258202 */ /* 0x000fe20000000f00 */
[----:B------:R-:W-:Y:S02]  /*b980*/  @!P0 HADD2.F32 R8, -RZ, R47.H1_H1 ;  /* 0x3000002fff088230 */ /* 0x000fe40000004100 */
[----:B------:R-:W-:Y:S01]  /*b990*/  @!P0 FMUL.FTZ R4, R4, R27 ;  /* 0x0000001b04048220 */ /* 0x000fe20000410000 */
        /* <DEDUP_REMOVED lines=8> */
[--C-:B------:R-:W-:Y:S01]  /*ba20*/  @!P0 HADD2.F32 R36, -RZ, R39.reuse.H0_H0 ;  /* 0x20000027ff248230 */ /* 0x100fe20000004100 */
[----:B------:R-:W-:Y:S01]  /*ba30*/  @!P0 F2FP.F16.F32.PACK_AB R0, R2, R0 ;  /* 0x000000000200823e */ /* 0x000fe200000000ff */
[----:B------:R-:W-:Y:S01]  /*ba40*/  @!P0 HADD2.F32 R38, -RZ, R39.H1_H1 ;  /* 0x30000027ff268230 */ /* 0x000fe20000004100 */
[----:B------:R-:W-:Y:S01]  /*ba50*/  @!P0 MOV R39, R43 ;  /* 0x0000002b00278202 */ /* 0x000fe20000000f00 */
[----:B------:R-:W-:Y:S01]  /*ba60*/  @!P0 HADD2.F32 R6, -RZ, R26.H1_H1 ;  /* 0x3000001aff068230 */ /* 0x000fe20000004100 */
[----:B------:R-:W-:Y:S01]  /*ba70*/  @!P0 MOV R40, R0 ;  /* 0x0000000000288202 */ /* 0x000fe20000000f00 */
[--C-:B------:R-:W-:Y:S02]  /*ba80*/  @!P0 HADD2.F32 R30, -RZ, R44.reuse.H0_H0 ;  /* 0x2000002cff1e8230 */ /* 0x100fe40000004100 */
[----:B------:R-:W-:Y:S01]  /*ba90*/  @!P0 FMUL.FTZ R5, R5, R22 ;  /* 0x0000001605058220 */ /* 0x000fe20000410000 */
[----:B------:R-:W-:Y:S02]  /*baa0*/  @!P0 HADD2.F32 R29, -RZ, R44.H1_H1 ;  /* 0x3000002cff1d8230 */ /* 0x000fe40000004100 */
[----:B------:R-:W-:Y:S01]  /*bab0*/  @!P0 FMUL.FTZ R6, R6, R25 ;  /* 0x0000001906068220 */ /* 0x000fe20000410000 */
[--C-:B------:R-:W-:Y:S02]  /*bac0*/  @!P0 HADD2.F32 R20, -RZ, R37.reuse.H0_H0 ;  /* 0x20000025ff148230 */ /* 0x100fe40000004100 */
[----:B------:R-:W-:Y:S01]  /*bad0*/  @!P0 FFMA.FTZ R3, R30, R32, R3 ;  /* 0x000000201e038223 */ /* 0x000fe20000010003 */
        /* <DEDUP_REMOVED lines=16> */
.L_x_986:
[----:B------:R-:W-:Y:S05]  /*bbe0*/  BSYNC.RECONVERGENT B1 ;  /* 0x0000000000017941 */ /* 0x000fea0003800200 */
.L_x_985:
[----:B------:R-:W-:Y:S04]  /*bbf0*/  BSSY.RECONVERGENT B1, `(.L_x_989) ;  /* 0x00000c1000017945 */ /* 0x000fe80003800200 */
[----:B------:R-:W-:Y:S05]  /*bc00*/  @!P4 BRA `(.L_x_990) ;  /* 0x0000000800fcc947 */ /* 0x000fea0003800000 */
[----:B------:R-:W-:Y:S01]  /*bc10*/  IMAD R5, R125, 0xc0, RZ ;  /* 0x000000c07d057824 */ /* 0x000fe200078e02ff */
[----:B-----5:R-:W-:Y:S01]  /*bc20*/  ISETP.GE.AND P0, PT, R14, R109, PT ;  /* 0x0000006d0e00720c */ /* 0x020fe20003f06270 */
[----:B------:R-:W-:Y:S01]  /*bc30*/  IMAD R3, R209, 0xc0, RZ ;  /* 0x000000c0d1037824 */ /* 0x000fe200078e02ff */
[----:B------:R-:W-:Y:S01]  /*bc40*/  BSSY.RECONVERGENT B0, `(.L_x_991) ;  /* 0x000005f000007945 */ /* 0x000fe20003800200 */
[----:B------:R-:W-:Y:S04]  /*bc50*/  IMAD.WIDE.U32 R22, R124, 0xc0, R10 ;  /* 0x000000c07c167825 */ /* 0x000fe800078e000a */
[----:B------:R-:W-:Y:S01]  /*bc60*/  IMAD.WIDE.U32 R48, R208, 0xc0, R84 ;  /* 0x000000c0d0307825 */ /* 0x000fe200078e0054 */
[----:B------:R-:W-:Y:S04]  /*bc70*/  IADD3 R23, PT, PT, R23, R5, RZ ;  /* 0x0000000517177210 */ /* 0x000fe80007ffe0ff */
[----:B------:R-:W-:Y:S01]  /*bc80*/  IADD3 R49, PT, PT, R49, R3, RZ ;  /* 0x0000000331317210 */ /* 0x000fe20007ffe0ff */
[----:B------:R-:W-:Y:S06]  /*bc90*/  @P0 BRA `(.L_x_992) ;  /* 0x0000000400640947 */ /* 0x000fec0003800000 */
[----:B------:R-:W-:Y:S01]  /*bca0*/  ISETP.GE.AND P0, PT, R14, R13, PT ;  /* 0x0000000d0e00720c */ /* 0x000fe20003f06270 */
[----:B--2---:R-:W2:Y:S11]  /*bcb0*/  LD.E.128 R40, desc[UR4][R22.64] ;  /* 0x0000000416287980 */ /* 0x004eb6000c101d00 */
        /* <DEDUP_REMOVED lines=11> */
[----:B------:R-:W5:Y:S01]  /*bd70*/  @!P0 LD.E.128 R4, desc[UR4][R4.64] ;  /* 0x0000000404048980 */ /* 0x000f62000c101d00 */
[C---:B------:R-:W-:Y:S02]  /*bd80*/  @!P0 IADD3.X R45, PT, PT, R0.reuse, R81, RZ, P1, !PT ;  /* 0x00000051002d8210 */ /* 0x040fe40000ffe4ff */
[----:B------:R-:W-:Y:S04]  /*bd90*/  @!P0 IADD3 R26, P1, PT, R25, R82, RZ ;  /* 0x00000052191a8210 */ /* 0x000fe80007f3e0ff */
[----:B------:R-:W-:Y:S01]  /*bda0*/  @!P0 IADD3.X R27, PT, PT, R0, R83, RZ, P1, !PT ;  /* 0x00000053001b8210 */ /* 0x000fe20000ffe4ff */
[----:B------:R-:W3:Y:S01]  /*bdb0*/  @!P0 LD.E.128 R44, desc[UR4][R44.64] ;  /* 0x000000042c2c8980 */ /* 0x000ee2000c101d00 */
[----:B------:R-:W-:Y:S07]  /*bdc0*/  ISETP.GT.AND P1, PT, R19, RZ, !P0 ;  /* 0x000000ff1300720c */ /* 0x000fee0004724270 */
[----:B------:R1:W4:Y:S01]  /*bdd0*/  @!P0 LD.E.128 R36, desc[UR4][R26.64] ;  /* 0x000000041a248980 */ /* 0x000322000c101d00 */
[--C-:B-----5:R-:W-:Y:S01]  /*bde0*/  @!P0 HADD2.F32 R0, -RZ, R4.reuse.H0_H0 ;  /* 0x20000004ff008230 */ /* 0x120fe20000004100 */
[----:B--2---:R-:W-:Y:S01]  /*bdf0*/  @!P0 MOV R35, R42 ;  /* 0x0000002a00238202 */ /* 0x004fe20000000f00 */
[----:B------:R-:W-:Y:S02]  /*be00*/  @!P0 HADD2.F32 R2, -RZ, R4.H1_H1 ;  /* 0x30000004ff028230 */ /* 0x000fe40000004100 */
[--C-:B------:R-:W-:Y:S02]  /*be10*/  @!P0 HADD2.F32 R3, -RZ, R5.reuse.H0_H0 ;  /* 0x20000005ff038230 */ /* 0x100fe40000004100 */
[----:B------:R-:W-:Y:S02]  /*be20*/  @!P0 HADD2.F32 R4, -RZ, R5.H1_H1 ;  /* 0x30000005ff048230 */ /* 0x000fe40000004100 */
[----:B---3--:R-:W-:Y:S02]  /*be30*/  @!P0 HADD2.F32 R24, -RZ, R46.H0_H0 ;  /* 0x2000002eff188230 */ /* 0x008fe40000004100 */
[----:B------:R-:W-:Y:S02]  /*be40*/  @!P0 HADD2.F32 R5, -RZ, R6.H0_H0 ;  /* 0x20000006ff058230 */ /* 0x000fe40000004100 */
[--C-:B------:R-:W-:Y:S02]  /*be50*/  @!P0 HADD2.F32 R20, -RZ, R7.reuse.H0_H0 ;  /* 0x20000007ff148230 */ /* 0x100fe40000004100 */
[----:B------:R-:W-:Y:S01]  /*be60*/  @P1 FADD.FTZ R24, -R24, -RZ ;  /* 0x800000ff18181221 */ /* 0x000fe20000010100 */
[----:B------:R-:W-:Y:S02]  /*be70*/  @!P0 HADD2.F32 R25, -RZ, R7.H1_H1 ;  /* 0x30000007ff198230 */ /* 0x000fe40000004100 */
[----:B------:R-:W-:Y:S02]  /*be80*/  @!P0 HADD2.F32 R33, -RZ, R44.H0_H0 ;  /* 0x2000002cff218230 */ /* 0x000fe40000004100 */
[----:B------:R-:W-:Y:S01]  /*be90*/  @!P0 FMUL.FTZ R5, R5, R24 ;  /* 0x0000001805058220 */ /* 0x000fe20000410000 */
[--C-:B------:R-:W-:Y:S01]  /*bea0*/  @!P0 HADD2.F32 R7, -RZ, R47.reuse.H0_H0 ;  /* 0x2000002fff078230 */ /* 0x100fe20000004100 */
[----:B------:R-:W-:Y:S01]  /*beb0*/  @!P0 MOV R24, R40 ;  /* 0x0000002800188202 */ /* 0x000fe20000000f00 */
[----:B------:R-:W-:Y:S02]  /*bec0*/  @!P0 HADD2.F32 R8, -RZ, R47.H1_H1 ;  /* 0x3000002fff088230 */ /* 0x000fe40000004100 */
[----:B------:R-:W-:Y:S01]  /*bed0*/  @P1 FADD.FTZ R33, -R33, -RZ ;  /* 0x800000ff21211221 */ /* 0x000fe20000010100 */
[----:B-1----:R-:W-:Y:S02]  /*bee0*/  @!P0 HADD2.F32 R27, -RZ, R46.H1_H1 ;  /* 0x3000002eff1b8230 */ /* 0x002fe40000004100 */
[----:B------:R-:W-:Y:S01]  /*bef0*/  @P1 FADD.FTZ R7, -R7, -RZ ;  /* 0x800000ff07071221 */ /* 0x000fe20000010100 */
[----:B------:R-:W-:Y:S02]  /*bf00*/  @!P0 HADD2.F32 R31, -RZ, R44.H1_H1 ;  /* 0x3000002cff1f8230 */ /* 0x000fe40000004100 */
[----:B------:R-:W-:Y:S01]  /*bf10*/  @!P0 FMUL.FTZ R0, R0, R33 ;  /* 0x0000002100008220 */ /* 0x000fe20000410000 */
[----:B------:R-:W-:Y:S01]  /*bf20*/  @!P0 HADD2.F32 R6, -RZ, R6.H1_H1 ;  /* 0x30000006ff068230 */ /* 0x000fe20000004100 */
[----:B------:R-:W-:Y:S01]  /*bf30*/  @!P0 MOV R33, R41 ;  /* 0x0000002900218202 */ /* 0x000fe20000000f00 */
[--C-:B------:R-:W-:Y:S02]  /*bf40*/  @!P0 HADD2.F32 R26, -RZ, R45.reuse.H0_H0 ;  /* 0x2000002dff1a8230 */ /* 0x100fe40000004100 */
[----:B------:R-:W-:Y:S01]  /*bf50*/  @P1 FADD.FTZ R8, -R8, -RZ ;  /* 0x800000ff08081221 */ /* 0x000fe20000010100 */
[----:B------:R-:W-:Y:S02]  /*bf60*/  @!P0 HADD2.F32 R29, -RZ, R45.H1_H1 ;  /* 0x3000002dff1d8230 */ /* 0x000fe40000004100 */
[----:B------:R-:W-:Y:S01]  /*bf70*/  @P1 FADD.FTZ R27, -R27, -RZ ;  /* 0x800000ff1b1b1221 */ /* 0x000fe20000010100 */
[----:B----4-:R-:W-:Y:S02]  /*bf80*/  @!P0 HADD2.F32 R28, -RZ, R37.H0_H0 ;  /* 0x20000025ff1c8230 */ /* 0x010fe40000004100 */
[----:B------:R-:W-:Y:S01]  /*bf90*/  @!P0 FMUL.FTZ R7, R20, R7 ;  /* 0x0000000714078220 */ /* 0x000fe20000410000 */
[----:B------:R-:W-:Y:S02]  /*bfa0*/  @!P0 HADD2.F32 R20, -RZ, R36.H0_H0 ;  /* 0x20000024ff148230 */ /* 0x000fe40000004100 */
[----:B------:R-:W-:Y:S01]  /*bfb0*/  @!P0 FMUL.FTZ R8, R25, R8 ;  /* 0x0000000819088220 */ /* 0x000fe20000410000 */
[----:B------:R-:W-:Y:S02]  /*bfc0*/  @!P0 HADD2.F32 R25, -RZ, R24.H0_H0 ;  /* 0x20000018ff198230 */ /* 0x000fe40000004100 */
[----:B------:R-:W-:Y:S01]  /*bfd0*/  @P1 FADD.FTZ R31, -R31, -RZ ;  /* 0x800000ff1f1f1221 */ /* 0x000fe20000010100 */
[----:B------:R-:W-:Y:S02]  /*bfe0*/  @!P0 HADD2.F32 R30, -RZ, R38.H0_H0 ;  /* 0x20000026ff1e8230 */ /* 0x000fe40000004100 */
[----:B------:R-:W-:Y:S01]  /*bff0*/  @!P0 FMUL.FTZ R6, R6, R27 ;  /* 0x0000001b06068220 */ /* 0x000fe20000410000 */
[----:B------:R-:W-:Y:S02]  /*c000*/  @!P0 HADD2.F32 R27, -RZ, R24.H1_H1 ;  /* 0x30000018ff1b8230 */ /* 0x000fe40000004100 */
[----:B------:R-:W-:Y:S01]  /*c010*/  @P1 FADD.FTZ R26, -R26, -RZ ;  /* 0x800000ff1a1a1221 */ /* 0x000fe20000010100 */
[----:B------:R-:W-:Y:S02]  /*c020*/  @!P0 HADD2.F32 R24, -RZ, R36.H1_H1 ;  /* 0x30000024ff188230 */ /* 0x000fe40000004100 */
[----:B------:R-:W-:Y:S01]  /*c030*/  @P1 FADD.FTZ R29, -R29, -RZ ;  /* 0x800000ff1d1d1221 */ /* 0x000fe20000010100 */
[--C-:B------:R-:W-:Y:S01]  /*c040*/  @!P0 HADD2.F32 R32, -RZ, R39.reuse.H0_H0 ;  /* 0x20000027ff208230 */ /* 0x100fe20000004100 */
[----:B------:R-:W-:Y:S01]  /*c050*/  @!P0 MOV R36, R43 ;  /* 0x0000002b00248202 */ /* 0x000fe20000000f00 */
[----:B------:R-:W-:Y:S02]  /*c060*/  @!P0 HADD2.F32 R34, -RZ, R39.H1_H1 ;  /* 0x30000027ff228230 */ /* 0x000fe40000004100 */
[----:B------:R-:W-:Y:S01]  /*c070*/  @!P0 FMUL.FTZ R2, R2, R31 ;  /* 0x0000001f02028220 */ /* 0x000fe20000410000 */
[----:B------:R-:W-:Y:S01]  /*c080*/  @!P0 FMUL.FTZ R3, R3, R26 ;  /* 0x0000001a03038220 */ /* 0x000fe20000410000 */
[----:B------:R-:W-:Y:S01]  /*c090*/  @!P0 FFMA.FTZ R0, R25, R20, R0 ;  /* 0x0000001419008223 */ /* 0x000fe20000010000 */
[----:B------:R-:W-:Y:S01]  /*c0a0*/  @!P0 FMUL.FTZ R4, R4, R29 ;  /* 0x0000001d04048220 */ /* 0x000fe20000410000 */
[----:B------:R-:W-:Y:S02]  /*c0b0*/  @!P0 HADD2.F32 R26, -RZ, R33.H0_H0 ;  /* 0x20000021ff1a8230 */ /* 0x000fe40000004100 */
[----:B------:R-:W-:Y:S01]  /*c0c0*/  @!P0 FFMA.FTZ R2, R27, R24, R2 ;  /* 0x000000181b028223 */ /* 0x000fe20000010002 */
[----:B------:R-:W-:Y:S02]  /*c0d0*/  @!P0 HADD2.F32 R29, -RZ, R37.H1_H1 ;  /* 0x30000025ff1d8230 */ /* 0x000fe40000004100 */
[----:B------:R-:W-:Y:S02]  /*c0e0*/  @!P0 HADD2.F32 R25, -RZ, R33.H1_H1 ;  /* 0x30000021ff198230 */ /* 0x000fe40000004100 */
[----:B------:R-:W-:Y:S01]  /*c0f0*/  @!P0 FFMA.FTZ R3, R26, R28, R3 ;  /* 0x0000001c1a038223 */ /* 0x000fe20000010003 */
[----:B------:R-:W-:Y:S01]  /*c100*/  @!P0 F2FP.F16.F32.PACK_AB R0, R2, R0 ;  /* 0x000000000200823e */ /* 0x000fe200000000ff */
[--C-:B------:R-:W-:Y:S02]  /*c110*/  @!P0 HADD2.F32 R20, -RZ, R35.reuse.H0_H0 ;  /* 0x20000023ff148230 */ /* 0x100fe40000004100 */
[----:B------:R-:W-:Y:S01]  /*c120*/  @!P0 HADD2.F32 R31, -RZ, R38.H1_H1 ;  /* 0x30000026ff1f8230 */ /* 0x000fe20000004100 */
[----:B------:R-:W-:Y:S01]  /*c130*/  @!P0 MOV R40, R0 ;  /* 0x0000000000288202 */ /* 0x000fe20000000f00 */
[----:B------:R-:W-:Y:S02]  /*c140*/  @!P0 HADD2.F32 R27, -RZ, R35.H1_H1 ;  /* 0x30000023ff1b8230 */ /* 0x000fe40000004100 */
[----:B------:R-:W-:Y:S01]  /*c150*/  @!P0 FFMA.FTZ R4, R25, R29, R4 ;  /* 0x0000001d19048223 */ /* 0x000fe20000010004 */
[--C-:B------:R-:W-:Y:S02]  /*c160*/  @!P0 HADD2.F32 R24, -RZ, R36.reuse.H0_H0 ;  /* 0x20000024ff188230 */ /* 0x100fe40000004100 */
[----:B------:R-:W-:Y:S01]  /*c170*/  @!P0 FFMA.FTZ R5, R20, R30, R5 ;  /* 0x0000001e14058223 */ /* 0x000fe20000010005 */
[----:B------:R-:W-:Y:S02]  /*c180*/  @!P0 HADD2.F32 R33, -RZ, R36.H1_H1 ;  /* 0x30000024ff218230 */ /* 0x000fe40000004100 */
        /* <DEDUP_REMOVED lines=10> */
.L_x_992:
[----:B------:R-:W-:Y:S05]  /*c230*/  BSYNC.RECONVERGENT B0 ;  /* 0x0000000000007941 */ /* 0x000fea0003800200 */
.L_x_991:
[----:B------:R-:W-:Y:S11]  /*c240*/  ISETP.GE.AND P0, PT, R9, R109, PT ;  /* 0x0000006d0900720c */ /* 0x000ff60003f06270 */
[----:B------:R-:W-:Y:S02]  /*c250*/  @!UPT UIADD3 URZ, UPT, UPT, URZ, URZ, URZ ;  /* 0x000000fffffff290 */ /* 0x000fe4000fffe0ff */
[----:B------:R-:W-:Y:S05]  /*c260*/  @P0 BRA `(.L_x_990) ;  /* 0x0000000400640947 */ /* 0x000fea0003800000 */
[----:B------:R-:W-:Y:S01]  /*c270*/  ISETP.GE.AND P0, PT, R9, R13, PT ;  /* 0x0000000d0900720c */ /* 0x000fe20003f06270 */
[----:B------:R5:W3:Y:S11]  /*c280*/  LD.E.128 R36, desc[UR4][R22.64+0x80] ;  /* 0x0000800416247980 */ /* 0x000af6000c101d00 */
        /* <DEDUP_REMOVED lines=9> */
[----:B-12---:R-:W-:Y:S02]  /*c320*/  @!P0 IADD3 R40, P1, PT, R27, R80, RZ ;  /* 0x000000501b288210 */ /* 0x006fe40007f3e0ff */
[----:B------:R-:W-:Y:S03]  /*c330*/  @!P0 SHF.L.U64.HI R0, R7, 0x1, R0 ;  /* 0x0000000107008819 */ /* 0x000fe60000010200 */
[----:B------:R-:W2:Y:S01]  /*c340*/  @!P0 LD.E.128 R4, desc[UR4][R4.64+0x80] ;  /* 0x0000800404048980 */ /* 0x000ea2000c101d00 */
[C---:B------:R-:W-:Y:S02]  /*c350*/  @!P0 IADD3.X R41, PT, PT, R0.reuse, R81, RZ, P1, !PT ;  /* 0x0000005100298210 */ /* 0x040fe40000ffe4ff */
[----:B------:R-:W-:Y:S04]  /*c360*/  @!P0 IADD3 R24, P1, PT, R27, R82, RZ ;  /* 0x000000521b188210 */ /* 0x000fe80007f3e0ff */
[----:B------:R-:W-:Y:S01]  /*c370*/  @!P0 IADD3.X R25, PT, PT, R0, R83, RZ, P1, !PT ;  /* 0x0000005300198210 */ /* 0x000fe20000ffe4ff */
[----:B------:R-:W5:Y:S01]  /*c380*/  @!P0 LD.E.128 R40, desc[UR4][R40.64+0x80] ;  /* 0x0000800428288980 */ /* 0x000f62000c101d00 */
[----:B------:R-:W-:Y:S07]  /*c390*/  ISETP.GT.AND P1, PT, R19, 0x40, !P0 ;  /* 0x000000401300780c */ /* 0x000fee0004724270 */
[----:B------:R1:W4:Y:S01]  /*c3a0*/  @!P0 LD.E.128 R32, desc[UR4][R24.64+0x80] ;  /* 0x0000800418208980 */ /* 0x000322000c101d00 */
[--C-:B--2---:R-:W-:Y:S02]  /*c3b0*/  @!P0 HADD2.F32 R0, -RZ, R4.reuse.H0_H0 ;  /* 0x20000004ff008230 */ /* 0x104fe40000004100 */
[----:B------:R-:W-:Y:S02]  /*c3c0*/  @!P0 HADD2.F32 R2, -RZ, R4.H1_H1 ;  /* 0x30000004ff028230 */ /* 0x000fe40000004100 */
[--C-:B------:R-:W-:Y:S02]  /*c3d0*/  @!P0 HADD2.F32 R3, -RZ, R5.reuse.H0_H0 ;  /* 0x20000005ff038230 */ /* 0x100fe40000004100 */
[----:B------:R-:W-:Y:S02]  /*c3e0*/  @!P0 HADD2.F32 R4, -RZ, R5.H1_H1 ;  /* 0x30000005ff048230 */ /* 0x000fe40000004100 */
[----:B-----5:R-:W-:Y:S02]  /*c3f0*/  @!P0 HADD2.F32 R22, -RZ, R42.H0_H0 ;  /* 0x2000002aff168230 */ /* 0x020fe40000004100 */
[----:B------:R-:W-:Y:S02]  /*c400*/  @!P0 HADD2.F32 R5, -RZ, R6.H0_H0 ;  /* 0x20000006ff058230 */ /* 0x000fe40000004100 */
[--C-:B------:R-:W-:Y:S02]  /*c410*/  @!P0 HADD2.F32 R20, -RZ, R7.reuse.H0_H0 ;  /* 0x20000007ff148230 */ /* 0x100fe40000004100 */
[----:B------:R-:W-:Y:S01]  /*c420*/  @P1 FADD.FTZ R22, -R22, -RZ ;  /* 0x800000ff16161221 */ /* 0x000fe20000010100 */
[----:B------:R-:W-:Y:S02]  /*c430*/  @!P0 HADD2.F32 R23, -RZ, R7.H1_H1 ;  /* 0x30000007ff178230 */ /* 0x000fe40000004100 */
[----:B------:R-:W-:Y:S02]  /*c440*/  @!P0 HADD2.F32 R31, -RZ, R40.H0_H0 ;  /* 0x20000028ff1f8230 */ /* 0x000fe40000004100 */
[----:B------:R-:W-:Y:S01]  /*c450*/  @!P0 FMUL.FTZ R5, R5, R22 ;  /* 0x0000001605058220 */ /* 0x000fe20000410000 */
[--C-:B------:R-:W-:Y:S01]  /*c460*/  @!P0 HADD2.F32 R7, -RZ, R43.reuse.H0_H0 ;  /* 0x2000002bff078230 */ /* 0x100fe20000004100 */
[----:B---3--:R-:W-:Y:S01]  /*c470*/  @!P0 MOV R22, R36 ;  /* 0x0000002400168202 */ /* 0x008fe20000000f00 */
[----:B------:R-:W-:Y:S02]  /*c480*/  @!P0 HADD2.F32 R8, -RZ, R43.H1_H1 ;  /* 0x3000002bff088230 */ /* 0x000fe40000004100 */
[----:B------:R-:W-:Y:S01]  /*c490*/  @P1 FADD.FTZ R31, -R31, -RZ ;  /* 0x800000ff1f1f1221 */ /* 0x000fe20000010100 */
[--C-:B------:R-:W-:Y:S02]  /*c4a0*/  @!P0 HADD2.F32 R27, -RZ, R41.reuse.H1_H1 ;  /* 0x30000029ff1b8230 */ /* 0x100fe40000004100 */
[----:B------:R-:W-:Y:S01]  /*c4b0*/  @P1 FADD.FTZ R7, -R7, -RZ ;  /* 0x800000ff07071221 */ /* 0x000fe20000010100 */
[----:B-1----:R-:W-:Y:S02]  /*c4c0*/  @!P0 HADD2.F32 R25, -RZ, R42.H1_H1 ;  /* 0x3000002aff198230 */ /* 0x002fe40000004100 */
[----:B------:R-:W-:Y:S01]  /*c4d0*/  @!P0 FMUL.FTZ R0, R0, R31 ;  /* 0x0000001f00008220 */ /* 0x000fe20000410000 */
[----:B------:R-:W-:Y:S01]  /*c4e0*/  @!P0 HADD2.F32 R29, -RZ, R40.H1_H1 ;  /* 0x30000028ff1d8230 */ /* 0x000fe20000004100 */
[----:B------:R-:W-:Y:S01]  /*c4f0*/  @!P0 MOV R31, R37 ;  /* 0x00000025001f8202 */ /* 0x000fe20000000f00 */
[----:B------:R-:W-:Y:S02]  /*c500*/  @!P0 HADD2.F32 R6, -RZ, R6.H1_H1 ;  /* 0x30000006ff068230 */ /* 0x000fe40000004100 */
[----:B------:R-:W-:Y:S01]  /*c510*/  @P1 FADD.FTZ R27, -R27, -RZ ;  /* 0x800000ff1b1b1221 */ /* 0x000fe20000010100 */
[----:B------:R-:W-:Y:S02]  /*c520*/  @!P0 HADD2.F32 R24, -RZ, R41.H0_H0 ;  /* 0x20000029ff188230 */ /* 0x000fe40000004100 */
[----:B------:R-:W-:Y:S01]  /*c530*/  @P1 FADD.FTZ R8, -R8, -RZ ;  /* 0x800000ff08081221 */ /* 0x000fe20000010100 */
[----:B----4-:R-:W-:Y:S02]  /*c540*/  @!P0 HADD2.F32 R26, -RZ, R33.H0_H0 ;  /* 0x20000021ff1a8230 */ /* 0x010fe40000004100 */
[----:B------:R-:W-:Y:S01]  /*c550*/  @P1 FADD.FTZ R25, -R25, -RZ ;  /* 0x800000ff19191221 */ /* 0x000fe20000010100 */
[----:B------:R-:W-:Y:S02]  /*c560*/  @!P0 HADD2.F32 R28, -RZ, R34.H0_H0 ;  /* 0x20000022ff1c8230 */ /* 0x000fe40000004100 */
[----:B------:R-:W-:Y:S01]  /*c570*/  @P1 FADD.FTZ R29, -R29, -RZ ;  /* 0x800000ff1d1d1221 */ /* 0x000fe20000010100 */
[----:B------:R-:W-:Y:S02]  /*c580*/  @!P0 HADD2.F32 R30, -RZ, R35.H0_H0 ;  /* 0x20000023ff1e8230 */ /* 0x000fe40000004100 */
[----:B------:R-:W-:Y:S01]  /*c590*/  @!P0 FMUL.FTZ R7, R20, R7 ;  /* 0x0000000714078220 */ /* 0x000fe20000410000 */
[----:B------:R-:W-:Y:S02]  /*c5a0*/  @!P0 HADD2.F32 R20, -RZ, R32.H0_H0 ;  /* 0x20000020ff148230 */ /* 0x000fe40000004100 */
[----:B------:R-:W-:Y:S01]  /*c5b0*/  @!P0 FMUL.FTZ R8, R23, R8 ;  /* 0x0000000817088220 */ /* 0x000fe20000410000 */
[--C-:B------:R-:W-:Y:S02]  /*c5c0*/  @!P0 HADD2.F32 R23, -RZ, R22.reuse.H0_H0 ;  /* 0x20000016ff178230 */ /* 0x100fe40000004100 */
[----:B------:R-:W-:Y:S01]  /*c5d0*/  @!P0 FMUL.FTZ R4, R4, R27 ;  /* 0x0000001b04048220 */ /* 0x000fe20000410000 */
[----:B------:R-:W-:Y:S01]  /*c5e0*/  @!P0 HADD2.F32 R27, -RZ, R33.H1_H1 ;  /* 0x30000021ff1b8230 */ /* 0x000fe20000004100 */
[----:B------:R-:W-:Y:S01]  /*c5f0*/  @!P0 MOV R33, R38 ;  /* 0x0000002600218202 */ /* 0x000fe20000000f00 */
[----:B------:R-:W-:Y:S01]  /*c600*/  @!P0 FMUL.FTZ R6, R6, R25 ;  /* 0x0000001906068220 */ /* 0x000fe20000410000 */
[----:B------:R-:W-:Y:S02]  /*c610*/  @!P0 HADD2.F32 R25, -RZ, R22.H1_H1 ;  /* 0x30000016ff198230 */ /* 0x000fe40000004100 */
[----:B------:R-:W-:Y:S01]  /*c620*/  @P1 FADD.FTZ R24, -R24, -RZ ;  /* 0x800000ff18181221 */ /* 0x000fe20000010100 */
[----:B------:R-:W-:Y:S01]  /*c630*/  @!P0 FMUL.FTZ R2, R2, R29 ;  /* 0x0000001d02028220 */ /* 0x000fe20000410000 */
[----:B------:R-:W-:Y:S02]  /*c640*/  @!P0 HADD2.F32 R22, -RZ, R32.H1_H1 ;  /* 0x30000020ff168230 */ /* 0x000fe40000004100 */
[----:B------:R-:W-:Y:S01]  /*c650*/  @!P0 FFMA.FTZ R0, R23, R20, R0 ;  /* 0x0000001417008223 */ /* 0x000fe20000010000 */
[----:B------:R-:W-:Y:S01]  /*c660*/  @!P0 HADD2.F32 R29, -RZ, R34.H1_H1 ;  /* 0x30000022ff1d8230 */ /* 0x000fe20000004100 */
[----:B------:R-:W-:Y:S01]  /*c670*/  @!P0 MOV R34, R39 ;  /* 0x0000002700228202 */ /* 0x000fe20000000f00 */
[----:B------:R-:W-:Y:S01]  /*c680*/  @!P0 FMUL.FTZ R3, R3, R24 ;  /* 0x0000001803038220 */ /* 0x000fe20000410000 */
[--C-:B------:R-:W-:Y:S02]  /*c690*/  @!P0 HADD2.F32 R24, -RZ, R31.reuse.H0_H0 ;  /* 0x2000001fff188230 */ /* 0x100fe40000004100 */
[----:B------:R-:W-:Y:S01]  /*c6a0*/  @!P0 FFMA.FTZ R2, R25, R22, R2 ;  /* 0x0000001619028223 */ /* 0x000fe20000010002 */
[----:B------:R-:W-:Y:S02]  /*c6b0*/  @!P0 HADD2.F32 R23, -RZ, R31.H1_H1 ;  /* 0x3000001fff178230 */ /* 0x000fe40000004100 */
[--C-:B------:R-:W-:Y:S02]  /*c6c0*/  @!P0 HADD2.F32 R20, -RZ, R33.reuse.H0_H0 ;  /* 0x20000021ff148230 */ /* 0x100fe40000004100 */
[----:B------:R-:W-:Y:S01]  /*c6d0*/  @!P0 FFMA.FTZ R3, R24, R26, R3 ;  /* 0x0000001a18038223 */ /* 0x000fe20000010003 */
[----:B------:R-:W-:Y:S01]  /*c6e0*/  @!P0 F2FP.F16.F32.PACK_AB R0, R2, R0 ;  /* 0x000000000200823e */ /* 0x000fe200000000ff */
[----:B------:R-:W-:Y:S02]  /*c6f0*/  @!P0 HADD2.F32 R25, -RZ, R33.H1_H1 ;  /* 0x30000021ff198230 */ /* 0x000fe40000004100 */
[----:B------:R-:W-:Y:S01]  /*c700*/  @!P0 FFMA.FTZ R4, R23, R27, R4 ;  /* 0x0000001b17048223 */ /* 0x000fe20000010004 */
[--C-:B------:R-:W-:Y:S01]  /*c710*/  @!P0 HADD2.F32 R22, -RZ, R34.reuse.H0_H0 ;  /* 0x20000022ff168230 */ /* 0x100fe20000004100 */
[----:B------:R-:W-:Y:S01]  /*c720*/  @!P0 MOV R36, R0 ;  /* 0x0000000000248202 */ /* 0x000fe20000000f00 */
[----:B------:R-:W-:Y:S02]  /*c730*/  @!P0 HADD2.F32 R32, -RZ, R35.H1_H1 ;  /* 0x30000023ff208230 */ /* 0x000fe40000004100 */
[----:B------:R-:W-:Y:S01]  /*c740*/  @!P0 FFMA.FTZ R5, R20, R28, R5 ;  /* 0x0000001c14058223 */ /* 0x000fe20000010005 */
[----:B------:R-:W-:Y:S01]  /*c750*/  @!P0 F2FP.F16.F32.PACK_AB R3, R4, R3 ;  /* 0x000000030403823e */ /* 0x000fe200000000ff */
[----:B------:R-:W-:Y:S02]  /*c760*/  @!P0 HADD2.F32 R31, -RZ, R34.H1_H1 ;  /* 0x30000022ff1f8230 */ /* 0x000fe40000004100 */
[----:B------:R-:W-:Y:S01]  /*c770*/  @!P0 FFMA.FTZ R6, R25, R29, R6 ;  /* 0x0000001d19068223 */ /* 0x000fe20000010006 */
[----:B------:R-:W-:Y:S01]  /*c780*/  @!P0 FFMA.FTZ R7, R22, R30, R7 ;  /* 0x0000001e16078223 */ /* 0x000fe20000010007 */
[----:B------:R-:W-:Y:S01]  /*c790*/  @!P0 MOV R37, R3 ;  /* 0x0000000300258202 */ /* 0x000fe20000000f00 */
[----:B------:R-:W-:Y:S02]  /*c7a0*/  @!P0 FFMA.FTZ R8, R31, R32, R8 ;  /* 0x000000201f088223 */ /* 0x000fe40000010008 */
[----:B------:R-:W-:Y:S03]  /*c7b0*/  @!P0 F2FP.F16.F32.PACK_AB R5, R6, R5 ;  /* 0x000000050605823e */ /* 0x000fe600000000ff */
[----:B------:R-:W-:Y:S02]  /*c7c0*/  @!P0 F2FP.F16.F32.PACK_AB R8, R8, R7 ;  /* 0x000000070808823e */ /* 0x000fe400000000ff */
[----:B------:R-:W-:Y:S02]  /*c7d0*/  @!P0 MOV R38, R5 ;  /* 0x0000000500268202 */ /* 0x000fe40000000f00 */
[----:B------:R-:W-:Y:S05]  /*c7e0*/  @!P0 MOV R39, R8 ;  /* 0x0000000800278202 */ /* 0x000fea0000000f00 */
[----:B------:R1:W-:Y:S02]  /*c7f0*/  ST.E.128 desc[UR4][R48.64+0x80], R36 ;  /* 0x0000802430007985 */ /* 0x0003e4000c101d04 */
.L_x_990:
[----:B------:R-:W-:Y:S05]  /*c800*/  BSYNC.RECONVERGENT B1 ;  /* 0x0000000000017941 */ /* 0x000fea0003800200 */
.L_x_989:
        /* <DEDUP_REMOVED lines=8> */
[----:B-1----:R-:W-:Y:S01]  /*c890*/  IMAD.WIDE.U32 R48, R208, 0xe0, R84 ;  /* 0x000000e0d0307825 */ /* 0x002fe200078e0054 */
        /* <DEDUP_REMOVED lines=92> */
.L_x_996:
[----:B------:R-:W-:Y:S05]  /*ce60*/  BSYNC.RECONVERGENT B0 ;  /* 0x0000000000007941 */ /* 0x000fea0003800200 */
.L_x_995:
[----:B------:R-:W-:Y:S05]  /*ce70*/  @P3 BRA `(.L_x_994) ;  /* 0x0000000400643947 */ /* 0x000fea0003800000 */
[----:B------:R-:W-:Y:S01]  /*ce80*/  ISETP.GE.AND P0, PT, R9, R13, PT ;  /* 0x0000000d0900720c */ /* 0x000fe20003f06270 */
[----:B------:R-:W5:Y:S11]  /*ce90*/  LD.E.128 R32, desc[UR4][R22.64+0x80] ;  /* 0x0000800416207980 */ /* 0x000f76000c101d00 */
[----:B------:R-:W-:Y:S01]  /*cea0*/  @!UPT UIADD3 URZ, UPT, UPT, URZ, URZ, URZ ;  /* 0x000000fffffff290 */ /* 0x000fe2000fffe0ff */
[----:B------:R-:W-:Y:S04]  /*ceb0*/  @!P0 ISETP.GT.AND P1, PT, R19, 0x40, PT ;  /* 0x000000401300880c */ /* 0x000fe80003f24270 */
[----:B------:R-:W-:Y:S02]  /*cec0*/  @!P0 SEL R0, R18, RZ, !P1 ;  /* 0x000000ff12008207 */ /* 0x000fe40004800000 */
[----:B------:R-:W-:Y:S02]  /*ced0*/  @!P0 SEL R7, R79, RZ, !P1 ;  /* 0x000000ff4f078207 */ /* 0x000fe40004800000 */
[----:B------:R-:W-:Y:S02]  /*cee0*/  @!P0 IADD3 R0, P3, PT, R103, R0, RZ ;  /* 0x0000000067008210 */ /* 0x000fe40007f7e0ff */
[----:B------:R-:W-:Y:S02]  /*cef0*/  @!P0 SEL R21, R21, R18, P1 ;  /* 0x0000001215158207 */ /* 0x000fe40000800000 */
[----:B------:R-:W-:Y:S02]  /*cf00*/  @!P0 IADD3.X R7, PT, PT, R90, R7, RZ, P3, !PT ;  /* 0x000000075a078210 */ /* 0x000fe40001ffe4ff */
[C---:B------:R-:W-:Y:S01]  /*cf10*/  @!P0 SHF.L.U32 R3, R0.reuse, 0x1, RZ ;  /* 0x0000000100038819 */ /* 0x040fe200000006ff */
[----:B------:R-:W-:Y:S01]  /*cf20*/  @!P0 IMAD.WIDE R4, R21, 0x2, R22 ;  /* 0x0000000215048825 */ /* 0x000fe200078e0216 */
[----:B------:R-:W-:Y:S02]  /*cf30*/  @!P0 SHF.L.U64.HI R0, R0, 0x1, R7 ;  /* 0x0000000100008819 */ /* 0x000fe40000010207 */
[C---:B------:R-:W-:Y:S03]  /*cf40*/  @!P0 IADD3 R36, P1, PT, R3.reuse, R80, RZ ;  /* 0x0000005003248210 */ /* 0x040fe60007f3e0ff */
[----:B------:R-:W2:Y:S01]  /*cf50*/  @!P0 LD.E.128 R4, desc[UR4][R4.64+0x80] ;  /* 0x0000800404048980 */ /* 0x000ea2000c101d00 */
[C---:B------:R-:W-:Y:S02]  /*cf60*/  @!P0 IADD3.X R37, PT, PT, R0.reuse, R81, RZ, P1, !PT ;  /* 0x0000005100258210 */ /* 0x040fe40000ffe4ff */
[----:B------:R-:W-:Y:S04]  /*cf70*/  @!P0 IADD3 R20, P1, PT, R3, R82, RZ ;  /* 0x0000005203148210 */ /* 0x000fe80007f3e0ff */
[----:B------:R-:W-:Y:S01]  /*cf80*/  @!P0 IADD3.X R21, PT, PT, R0, R83, RZ, P1, !PT ;  /* 0x0000005300158210 */ /* 0x000fe20000ffe4ff */
[----:B------:R-:W3:Y:S01]  /*cf90*/  @!P0 LD.E.128 R36, desc[UR4][R36.64+0x80] ;  /* 0x0000800424248980 */ /* 0x000ee2000c101d00 */
[----:B------:R-:W-:Y:S07]  /*cfa0*/  ISETP.GT.AND P1, PT, R19, 0x40, !P0 ;  /* 0x000000401300780c */ /* 0x000fee0004724270 */
[----:B------:R3:W4:Y:S01]  /*cfb0*/  @!P0 LD.E.128 R28, desc[UR4][R20.64+0x80] ;  /* 0x00008004141c8980 */ /* 0x000722000c101d00 */
[--C-:B--2---:R-:W-:Y:S02]  /*cfc0*/  @!P0 HADD2.F32 R0, -RZ, R4.reuse.H0_H0 ;  /* 0x20000004ff008230 */ /* 0x104fe40000004100 */
        /* <DEDUP_REMOVED lines=8> */
[----:B------:R-:W-:Y:S02]  /*d050*/  @!P0 HADD2.F32 R19, -RZ, R38.H1_H1 ;  /* 0x30000026ff138230 */ /* 0x000fe40000004100 */
[----:B------:R-:W-:Y:S01]  /*d060*/  @!P0 FMUL.FTZ R5, R5, R20 ;  /* 0x0000001405058220 */ /* 0x000fe20000410000 */
[----:B------:R-:W-:Y:S01]  /*d070*/  @!P0 HADD2.F32 R7, -RZ, R39.H0_H0 ;  /* 0x20000027ff078230 */ /* 0x000fe20000004100 */
[----:B-----5:R-:W-:Y:S01]  /*d080*/  @!P0 MOV R20, R32 ;  /* 0x0000002000148202 */ /* 0x020fe20000000f00 */
[--C-:B------:R-:W-:Y:S02]  /*d090*/  @!P0 HADD2.F32 R23, -RZ, R36.reuse.H1_H1 ;  /* 0x30000024ff178230 */ /* 0x100fe40000004100 */
[----:B------:R-:W-:Y:S01]  /*d0a0*/  @P1 FADD.FTZ R19, -R19, -RZ ;  /* 0x800000ff13131221 */ /* 0x000fe20000010100 */
[--C-:B------:R-:W-:Y:S02]  /*d0b0*/  @!P0 HADD2.F32 R21, -RZ, R37.reuse.H1_H1 ;  /* 0x30000025ff158230 */ /* 0x100fe40000004100 */
[----:B------:R-:W-:Y:S01]  /*d0c0*/  @P1 FADD.FTZ R7, -R7, -RZ ;  /* 0x800000ff07071221 */ /* 0x000fe20000010100 */
[----:B------:R-:W-:Y:S01]  /*d0d0*/  @!P0 HADD2.F32 R25, -RZ, R36.H0_H0 ;  /* 0x20000024ff198230 */ /* 0x000fe20000004100 */
[----:B------:R-:W-:Y:S01]  /*d0e0*/  @!P0 MOV R36, R33 ;  /* 0x0000002100248202 */ /* 0x000fe20000000f00 */
[----:B------:R-:W-:Y:S02]  /*d0f0*/  @!P0 HADD2.F32 R6, -RZ, R6.H1_H1 ;  /* 0x30000006ff068230 */ /* 0x000fe40000004100 */
[----:B------:R-:W-:Y:S01]  /*d100*/  @P1 FADD.FTZ R23, -R23, -RZ ;  /* 0x800000ff17171221 */ /* 0x000fe20000010100 */
[----:B------:R-:W-:Y:S02]  /*d110*/  @!P0 HADD2.F32 R22, -RZ, R37.H0_H0 ;  /* 0x20000025ff168230 */ /* 0x000fe40000004100 */
[----:B------:R-:W-:Y:S01]  /*d120*/  @P1 FADD.FTZ R21, -R21, -RZ ;  /* 0x800000ff15151221 */ /* 0x000fe20000010100 */
[----:B----4-:R-:W-:Y:S02]  /*d130*/  @!P0 HADD2.F32 R24, -RZ, R29.H1_H1 ;  /* 0x3000001dff188230 */ /* 0x010fe40000004100 */
[----:B------:R-:W-:Y:S01]  /*d140*/  @P1 FADD.FTZ R25, -R25, -RZ ;  /* 0x800000ff19191221 */ /* 0x000fe20000010100 */
[----:B------:R-:W-:Y:S02]  /*d150*/  @!P0 HADD2.F32 R8, -RZ, R39.H1_H1 ;  /* 0x30000027ff088230 */ /* 0x000fe40000004100 */
[----:B------:R-:W-:Y:S01]  /*d160*/  @!P0 FMUL.FTZ R6, R6, R19 ;  /* 0x0000001306068220 */ /* 0x000fe20000410000 */
[----:B------:R-:W-:Y:S02]  /*d170*/  @!P0 HADD2.F32 R19, -RZ, R20.H0_H0 ;  /* 0x20000014ff138230 */ /* 0x000fe40000004100 */
[----:B------:R-:W-:Y:S01]  /*d180*/  @!P0 FMUL.FTZ R7, R18, R7 ;  /* 0x0000000712078220 */ /* 0x000fe20000410000 */
[----:B------:R-:W-:Y:S02]  /*d190*/  @!P0 HADD2.F32 R18, -RZ, R28.H0_H0 ;  /* 0x2000001cff128230 */ /* 0x000fe40000004100 */
[----:B------:R-:W-:Y:S01]  /*d1a0*/  @P1 FADD.FTZ R22, -R22, -RZ ;  /* 0x800000ff16161221 */ /* 0x000fe20000010100 */
[----:B------:R-:W-:Y:S02]  /*d1b0*/  @!P0 HADD2.F32 R26, -RZ, R30.H1_H1 ;  /* 0x3000001eff1a8230 */ /* 0x000fe40000004100 */
[----:B------:R-:W-:Y:S01]  /*d1c0*/  @!P0 FMUL.FTZ R2, R2, R23 ;  /* 0x0000001702028220 */ /* 0x000fe20000410000 */
[----:B------:R-:W-:Y:S02]  /*d1d0*/  @!P0 HADD2.F32 R23, -RZ, R29.H0_H0 ;  /* 0x2000001dff178230 */ /* 0x000fe40000004100 */
[----:B------:R-:W-:Y:S01]  /*d1e0*/  @!P0 FMUL.FTZ R4, R4, R21 ;  /* 0x0000001504048220 */ /* 0x000fe20000410000 */
[----:B------:R-:W-:Y:S01]  /*d1f0*/  @!P0 HADD2.F32 R21, -RZ, R20.H1_H1 ;  /* 0x30000014ff158230 */ /* 0x000fe20000004100 */
[----:B------:R-:W-:Y:S01]  /*d200*/  @!P0 MOV R29, R34 ;  /* 0x00000022001d8202 */ /* 0x000fe20000000f00 */
[----:B------:R-:W-:Y:S02]  /*d210*/  @!P0 HADD2.F32 R20, -RZ, R28.H1_H1 ;  /* 0x3000001cff148230 */ /* 0x000fe40000004100 */
[----:B------:R-:W-:Y:S01]  /*d220*/  @!P0 FMUL.FTZ R0, R0, R25 ;  /* 0x0000001900008220 */ /* 0x000fe20000410000 */
[----:B------:R-:W-:Y:S01]  /*d230*/  @!P0 HADD2.F32 R25, -RZ, R30.H0_H0 ;  /* 0x2000001eff198230 */ /* 0x000fe20000004100 */
[----:B------:R-:W-:Y:S01]  /*d240*/  @!P0 MOV R30, R35 ;  /* 0x00000023001e8202 */ /* 0x000fe20000000f00 */
[----:B------:R-:W-:Y:S01]  /*d250*/  @!P0 FMUL.FTZ R3, R3, R22 ;  /* 0x0000001603038220 */ /* 0x000fe20000410000 */
[--C-:B------:R-:W-:Y:S02]  /*d260*/  @!P0 HADD2.F32 R22, -RZ, R36.reuse.H0_H0 ;  /* 0x20000024ff168230 */ /* 0x100fe40000004100 */
[----:B------:R-:W-:Y:S01]  /*d270*/  @!P0 FFMA.FTZ R0, R19, R18, R0 ;  /* 0x0000001213008223 */ /* 0x000fe20000010000 */
[----:B------:R-:W-:Y:S02]  /*d280*/  @!P0 HADD2.F32 R19, -RZ, R36.H1_H1 ;  /* 0x30000024ff138230 */ /* 0x000fe40000004100 */
[----:B------:R-:W-:Y:S01]  /*d290*/  @!P0 FFMA.FTZ R2, R21, R20, R2 ;  /* 0x0000001415028223 */ /* 0x000fe20000010002 */
[--C-:B------:R-:W-:Y:S02]  /*d2a0*/  @!P0 HADD2.F32 R18, -RZ, R29.reuse.H0_H0 ;  /* 0x2000001dff128230 */ /* 0x100fe40000004100 */
[----:B------:R-:W-:Y:S01]  /*d2b0*/  @P1 FADD.FTZ R8, -R8, -RZ ;  /* 0x800000ff08081221 */ /* 0x000fe20000010100 */
[----:B------:R-:W-:Y:S02]  /*d2c0*/  @!P0 HADD2.F32 R21, -RZ, R29.H1_H1 ;  /* 0x3000001dff158230 */ /* 0x000fe40000004100 */
[----:B------:R-:W-:Y:S01]  /*d2d0*/  @!P0 FFMA.FTZ R3, R22, R23, R3 ;  /* 0x0000001716038223 */ /* 0x000fe20000010003 */
[----:B------:R-:W-:Y:S01]  /*d2e0*/  @!P0 F2FP.F16.F32.PACK_AB R0, R2, R0 ;  /* 0x000000000200823e */ /* 0x000fe200000000ff */
[--C-:B------:R-:W-:Y:S02]  /*d2f0*/  @!P0 HADD2.F32 R27, -RZ, R31.reuse.H0_H0 ;  /* 0x2000001fff1b8230 */ /* 0x100fe40000004100 */
[----:B------:R-:W-:Y:S01]  /*d300*/  @!P0 FFMA.FTZ R4, R19, R24, R4 ;  /* 0x0000001813048223 */ /* 0x000fe20000010004 */
[--C-:B------:R-:W-:Y:S01]  /*d310*/  @!P0 HADD2.F32 R20, -RZ, R30.reuse.H0_H0 ;  /* 0x2000001eff148230 */ /* 0x100fe20000004100 */
[----:B------:R-:W-:Y:S01]  /*d320*/  @!P0 MOV R32, R0 ;  /* 0x0000000000208202 */ /* 0x000fe20000000f00 */
[----:B------:R-:W-:Y:S02]  /*d330*/  @!P0 HADD2.F32 R28, -RZ, R31.H1_H1 ;  /* 0x3000001fff1c8230 */ /* 0x000fe40000004100 */
[----:B------:R-:W-:Y:S01]  /*d340*/  @!P0 FMUL.FTZ R8, R13, R8 ;  /* 0x000000080d088220 */ /* 0x000fe20000410000 */
[----:B------:R-:W-:Y:S01]  /*d350*/  @!P0 F2FP.F16.F32.PACK_AB R3, R4, R3 ;  /* 0x000000030403823e */ /* 0x000fe200000000ff */
[----:B------:R-:W-:Y:S02]  /*d360*/  @!P0 HADD2.F32 R23, -RZ, R30.H1_H1 ;  /* 0x3000001eff178230 */ /* 0x000fe40000004100 */
[----:B------:R-:W-:Y:S01]  /*d370*/  @!P0 FFMA.FTZ R5, R18, R25, R5 ;  /* 0x0000001912058223 */ /* 0x000fe20000010005 */
[----:B------:R-:W-:Y:S01]  /*d380*/  @!P0 FFMA.FTZ R6, R21, R26, R6 ;  /* 0x0000001a15068223 */ /* 0x000fe20000010006 */
[----:B------:R-:W-:Y:S01]  /*d390*/  @!P0 MOV R33, R3 ;  /* 0x0000000300218202 */ /* 0x000fe20000000f00 */
[----:B------:R-:W-:Y:S01]  /*d3a0*/  @!P0 FFMA.FTZ R7, R20, R27, R7 ;  /* 0x0000001b14078223 */ /* 0x000fe20000010007 */
[----:B------:R-:W-:Y:S02]  /*d3b0*/  @!P0 FFMA.FTZ R8, R23, R28, R8 ;  /* 0x0000001c17088223 */ /* 0x000fe40000010008 */
[----:B------:R-:W-:Y:S03]  /*d3c0*/  @!P0 F2FP.F16.F32.PACK_AB R5, R6, R5 ;  /* 0x000000050605823e */ /* 0x000fe600000000ff */
[----:B------:R-:W-:Y:S02]  /*d3d0*/  @!P0 F2FP.F16.F32.PACK_AB R8, R8, R7 ;  /* 0x000000070808823e */ /* 0x000fe400000000ff */
[----:B------:R-:W-:Y:S02]  /*d3e0*/  @!P0 MOV R34, R5 ;  /* 0x0000000500228202 */ /* 0x000fe40000000f00 */
[----:B------:R-:W-:Y:S05]  /*d3f0*/  @!P0 MOV R35, R8 ;  /* 0x0000000800238202 */ /* 0x000fea0000000f00 */
[----:B------:R2:W-:Y:S02]  /*d400*/  ST.E.128 desc[UR4][R48.64+0x80], R32 ;  /* 0x0000802030007985 */ /* 0x0005e4000c101d04 */
.L_x_994:
[----:B------:R-:W-:Y:S05]  /*d410*/  BSYNC.RECONVERGENT B1 ;  /* 0x0000000000017941 */ /* 0x000fea0003800200 */
.L_x_993:
[----:B------:R-:W3:Y:S02]  /*d420*/  LD.E R3, desc[UR4][R132.64+0xd0] ;  /* 0x0000d00484037980 */ /* 0x000ee4000c101900 */
[----:B---3--:R-:W-:Y:S05]  /*d430*/  IMAD.U32 R3, R3, -0x40, RZ ;  /* 0xffffffc003037824 */ /* 0x008fea00078e00ff */
[C---:B------:R-:W-:Y:S02]  /*d440*/  LEA R82, P1, R3.reuse, R82, 0x1 ;  /* 0x0000005203527211 */ /* 0x040fe400078208ff */
[C---:B------:R-:W-:Y:S02]  /*d450*/  LEA R80, P0, R3.reuse, R80, 0x1 ;  /* 0x0000005003507211 */ /* 0x040fe400078008ff */
[C---:B------:R-:W-:Y:S02]  /*d460*/  LEA.HI.X.SX32 R83, R3.reuse, R83, 0x1, P1 ;  /* 0x0000005303537211 */ /* 0x040fe400008f0eff */
[----:B------:R-:W-:Y:S09]  /*d470*/  LEA.HI.X.SX32 R81, R3, R81, 0x1, P0 ;  /* 0x0000005103517211 */ /* 0x000ff200000f0eff */
.L_x_931:
[----:B------:R-:W-:Y:S05]  /*d480*/  BSYNC.RECONVERGENT B2 ;  /* 0x0000000000027941 */ /* 0x000fea0003800200 */
.L_x_915:
[----:B------:R-:W-:Y:S01]  /*d490*/  ISETP.NE.U32.AND P4, PT, R224, RZ, PT ;  /* 0x000000ffe000720c */ /* 0x000fe20003f85070 */
[----:B-1234-:R-:W2:Y:S01]  /*d4a0*/  LD.E R4, desc[UR4][R132.64+0x128] ;  /* 0x0001280484047980 */ /* 0x01eea2000c101900 */
[----:B------:R-:W-:Y:S01]  /*d4b0*/  UMOV UR6, URZ ;  /* 0x000000ff00067c82 */ /* 0x000fe20008000000 */
[----:B------:R-:W-:Y:S01]  /*d4c0*/  BSSY.RECONVERGENT B0, `(.L_x_997) ;  /* 0x0000062000007945 */ /* 0x000fe20003800200 */
[----:B------:R-:W-:Y:S02]  /*d4d0*/  ISETP.NE.AND.EX P4, PT, R225, RZ, PT, P4 ;  /* 0x000000ffe100720c */ /* 0x000fe40003f85340 */
[----:B------:R-:W-:Y:S11]  /*d4e0*/  IADD3 R3, P0, PT, RZ, -UR6, RZ ;  /* 0x80000006ff037c10 */ /* 0x000ff6000ff1e0ff */
[----:B------:R-:W3:Y:S04]  /*d4f0*/  @!P4 LD.E R2, desc[UR4][R132.64+0x40] ;  /* 0x000040048402c980 */ /* 0x000ee8000c101900 */
[----:B------:R-:W4:Y:S02]  /*d500*/  @!P4 LD.E R0, desc[UR4][R132.64+0x38] ;  /* 0x000038048400c980 */ /* 0x000f24000c101900 */
[----:B----4-:R-:W-:Y:S02]  /*d510*/  @!P4 IMAD.SHL.U32 R0, R0, 0x80, RZ ;  /* 0x000000800000c824 */ /* 0x010fe400078e00ff */
[----:B--2---:R-:W-:Y:S02]  /*d520*/  IMAD.SHL.U32 R4, R4, 0x80, RZ ;  /* 0x0000008004047824 */ /* 0x004fe400078e00ff */
[----:B---3--:R-:W-:Y:S02]  /*d530*/  @!P4 IMAD.SHL.U32 R2, R2, 0x80, RZ ;  /* 0x000000800202c824 */ /* 0x008fe400078e00ff */
[----:B------:R-:W-:Y:S02]  /*d540*/  IMAD.X R4, RZ, RZ, ~R4, P0 ;  /* 0x000000ffff047224 */ /* 0x000fe400000e0e04 */
[----:B------:R-:W-:Y:S02]  /*d550*/  @!P4 IMAD.X R2, RZ, RZ, ~R2, P0 ;  /* 0x000000ffff02c224 */ /* 0x000fe400000e0e02 */
[----:B------:R-:W-:Y:S01]  /*d560*/  @!P4 IMAD.X R0, RZ, RZ, ~R0, P0 ;  /* 0x000000ffff00c224 */ /* 0x000fe200000e0e00 */
[C---:B------:R-:W-:Y:S02]  /*d570*/  SHF.R.S64 R5, R3.reuse, 0x1f, R4 ;  /* 0x0000001f03057819 */ /* 0x040fe40000001004 */
[C---:B------:R-:W-:Y:S02]  /*d580*/  @!P4 SHF.R.S64 R7, R3.reuse, 0x1f, R2 ;  /* 0x0000001f0307c819 */ /* 0x040fe40000001002 */
[----:B------:R-:W-:Y:S02]  /*d590*/  @!P4 SHF.R.S64 R3, R3, 0x1f, R0 ;  /* 0x0000001f0303c819 */ /* 0x000fe40000001000 */
[----:B------:R-:W-:Y:S02]  /*d5a0*/  IADD3 R10, P3, PT, R10, R5, RZ ;  /* 0x000000050a0a7210 */ /* 0x000fe40007f7e0ff */
[----:B------:R-:W-:Y:S02]  /*d5b0*/  @!P4 IADD3 R86, P1, PT, R7, R86, RZ ;  /* 0x000000560756c210 */ /* 0x000fe40007f3e0ff */
[----:B------:R-:W-:Y:S02]  /*d5c0*/  @!P4 IADD3 R84, P0, PT, R3, R84, RZ ;  /* 0x000000540354c210 */ /* 0x000fe40007f1e0ff */
[----:B------:R-:W-:Y:S02]  /*d5d0*/  LEA.HI.X.SX32 R11, R4, R11, 0x1, P3 ;  /* 0x0000000b040b7211 */ /* 0x000fe400018f0eff */
[----:B------:R-:W-:Y:S02]  /*d5e0*/  @!P4 LEA.HI.X.SX32 R87, R2, R87, 0x1, P1 ;  /* 0x000000570257c211 */ /* 0x000fe400008f0eff */
[----:B------:R-:W-:Y:S01]  /*d5f0*/  @!P4 LEA.HI.X.SX32 R85, R0, R85, 0x1, P0 ;  /* 0x000000550055c211 */ /* 0x000fe200000f0eff */
[----:B------:R-:W-:Y:S06]  /*d600*/  @!P4 BRA `(.L_x_998) ;  /* 0x000000040034c947 */ /* 0x000fec0003800000 */
[----:B------:R-:W-:Y:S11]  /*d610*/  ISETP.GT.AND P0, PT, R97, R76, PT ;  /* 0x0000004c6100720c */ /* 0x000ff60003f04270 */
[----:B------:R-:W-:Y:S02]  /*d620*/  @!UPT UIADD3 URZ, UPT, UPT, URZ, URZ, URZ ;  /* 0x000000fffffff290 */ /* 0x000fe4000fffe0ff */
[----:B------:R-:W-:Y:S05]  /*d630*/  @!P0 BRA `(.L_x_998) ;  /* 0x0000000400288947 */ /* 0x000fea0003800000 */
[----:B------:R-:W2:Y:S01]  /*d640*/  LD.E R3, desc[UR4][R132.64+0x170] ;  /* 0x0001700484037980 */ /* 0x000ea2000c101900 */
[----:B------:R-:W-:Y:S02]  /*d650*/  MOV R18, RZ ;  /* 0x000000ff00127202 */ /* 0x000fe40000000f00 */
[----:B------:R-:W-:Y:S01]  /*d660*/  IABS R4, R116 ;  /* 0x0000007400047213 */ /* 0x000fe20000000000 */
[----:B------:R-:W3:Y:S06]  /*d670*/  LD.E.64 R24, desc[UR4][R132.64+0x40] ;  /* 0x0000400484187980 */ /* 0x000eec000c101b00 */
[----:B------:R-:W4:Y:S06]  /*d680*/  LD.E.64 R22, desc[UR4][R132.64+0x20] ;  /* 0x0000200484167980 */ /* 0x000f2c000c101b00 */
[----:B------:R-:W4:Y:S01]  /*d690*/  LD.E.64 R20, desc[UR4][R132.64+0x28] ;  /* 0x0000280484147980 */ /* 0x000f22000c101b00 */
[----:B--2---:R-:W-:Y:S04]  /*d6a0*/  IABS R13, R3 ;  /* 0x00000003000d7213 */ /* 0x004fe80000000000 */
[----:B------:R-:W1:Y:S10]  /*d6b0*/  I2F.RP R7, R13 ;  /* 0x0000000d00077306 */ /* 0x000e740000209400 */
[----:B-1----:R-:W1:Y:S02]  /*d6c0*/  MUFU.RCP R0, R7 ;  /* 0x0000000700007308 */ /* 0x002e640000001000 */
[----:B-1----:R-:W-:Y:S01]  /*d6d0*/  VIADD R6, R0, 0xffffffe ;  /* 0x0ffffffe00067836 */ /* 0x002fe20000000000 */
[----:B------:R-:W-:Y:S07]  /*d6e0*/  IABS R0, R98 ;  /* 0x0000006200007213 */ /* 0x000fee0000000000 */
[----:B------:R-:W1:Y:S02]  /*d6f0*/  F2I.FTZ.U32.TRUNC.NTZ R19, R6 ;  /* 0x0000000600137305 */ /* 0x000e64000021f000 */
[--C-:B-1----:R-:W-:Y:S04]  /*d700*/  IMAD.MOV R2, RZ, RZ, -R19.reuse ;  /* 0x000000ffff027224 */ /* 0x102fe800078e0a13 */
[----:B------:R-:W-:Y:S01]  /*d710*/  IMAD R5, R2, R13, RZ ;  /* 0x0000000d02057224 */ /* 0x000fe200078e02ff */
[----:B------:R-:W-:Y:S03]  /*d720*/  IABS R2, R3 ;  /* 0x0000000300027213 */ /* 0x000fe60000000000 */
[----:B------:R-:W-:Y:S02]  /*d730*/  IMAD.HI.U32 R5, R19, R5, R18 ;  /* 0x0000000513057227 */ /* 0x000fe400078e0012 */
[----:B------:R-:W2:Y:S02]  /*d740*/  LD.E.64 R18, desc[UR4][R132.64+0x38] ;  /* 0x0000380484127980 */ /* 0x000ea4000c101b00 */
[----:B------:R-:W-:Y:S02]  /*d750*/  IMAD.MOV R2, RZ, RZ, -R2 ;  /* 0x000000ffff027224 */ /* 0x000fe400078e0a02 */
[C---:B------:R-:W-:Y:S04]  /*d760*/  IMAD.HI.U32 R7, R5.reuse, R0, RZ ;  /* 0x0000000005077227 */ /* 0x040fe800078e00ff */
[----:B------:R-:W-:Y:S04]  /*d770*/  IMAD.HI.U32 R5, R5, R4, RZ ;  /* 0x0000000405057227 */ /* 0x000fe800078e00ff */
[-C--:B------:R-:W-:Y:S02]  /*d780*/  IMAD R0, R7, R2.reuse, R0 ;  /* 0x0000000207007224 */ /* 0x080fe400078e0200 */
[----:B------:R-:W-:Y:S01]  /*d790*/  IMAD R4, R5, R2, R4 ;  /* 0x0000000205047224 */ /* 0x000fe200078e0204 */
[-C--:B------:R-:W-:Y:S02]  /*d7a0*/  LOP3.LUT R2, R116, R3.reuse, RZ, 0x3c, !PT ;  /* 0x0000000374027212 */ /* 0x080fe400078e3cff */
[C---:B------:R-:W-:Y:S02]  /*d7b0*/  ISETP.GT.U32.AND P0, PT, R13.reuse, R0, PT ;  /* 0x000000000d00720c */ /* 0x040fe40003f04070 */
[----:B------:R-:W-:Y:S02]  /*d7c0*/  ISETP.GT.U32.AND P4, PT, R13, R4, PT ;  /* 0x000000040d00720c */ /* 0x000fe40003f84070 */
[----:B------:R-:W-:Y:S02]  /*d7d0*/  ISETP.GE.AND P3, PT, R2, RZ, PT ;  /* 0x000000ff0200720c */ /* 0x000fe40003f66270 */
[----:B------:R-:W-:Y:S07]  /*d7e0*/  LOP3.LUT R2, RZ, R3, RZ, 0x33, !PT ;  /* 0x00000003ff027212 */ /* 0x000fee00078e33ff */
[----:B------:R-:W-:Y:S02]  /*d7f0*/  @!P0 IMAD.IADD R0, R0, 0x1, -R13 ;  /* 0x0000000100008824 */ /* 0x000fe400078e0a0d */
[----:B------:R-:W-:Y:S01]  /*d800*/  @!P0 VIADD R7, R7, 0x1 ;  /* 0x0000000107078836 */ /* 0x000fe20000000000 */
[-C--:B------:R-:W-:Y:S01]  /*d810*/  @!P4 IADD3 R4, PT, PT, R4, -R13.reuse, RZ ;  /* 0x8000000d0404c210 */ /* 0x080fe20007ffe0ff */
[----:B------:R-:W-:Y:S01]  /*d820*/  @!P4 VIADD R5, R5, 0x1 ;  /* 0x000000010505c836 */ /* 0x000fe20000000000 */
[----:B------:R-:W-:Y:S02]  /*d830*/  ISETP.GE.U32.AND P5, PT, R0, R13, PT ;  /* 0x0000000d0000720c */ /* 0x000fe40003fa6070 */
[----:B------:R-:W-:Y:S02]  /*d840*/  LOP3.LUT R0, R98, R3, RZ, 0x3c, !PT ;  /* 0x0000000362007212 */ /* 0x000fe400078e3cff */
[----:B------:R-:W-:Y:S02]  /*d850*/  ISETP.GE.U32.AND P6, PT, R4, R13, PT ;  /* 0x0000000d0400720c */ /* 0x000fe40003fc6070 */
[----:B------:R-:W-:Y:S02]  /*d860*/  ISETP.GE.AND P1, PT, R0, RZ, PT ;  /* 0x000000ff0000720c */ /* 0x000fe40003f26270 */
[----:B------:R-:W-:Y:S05]  /*d870*/  ISETP.NE.AND P0, PT, R3, RZ, PT ;  /* 0x000000ff0300720c */ /* 0x000fea0003f05270 */
[----:B------:R-:W-:Y:S04]  /*d880*/  @P5 IADD3 R7, PT, PT, R7, 0x1, RZ ;  /* 0x0000000107075810 */ /* 0x000fe80007ffe0ff */
[----:B------:R-:W-:Y:S02]  /*d890*/  @P6 VIADD R5, R5, 0x1 ;  /* 0x0000000105056836 */ /* 0x000fe40000000000 */
[----:B------:R-:W-:Y:S03]  /*d8a0*/  @!P1 IMAD.MOV R7, RZ, RZ, -R7 ;  /* 0x000000ffff079224 */ /* 0x000fe600078e0a07 */
[----:B------:R-:W-:Y:S02]  /*d8b0*/  @!P3 IADD3 R5, PT, PT, -R5, RZ, RZ ;  /* 0x000000ff0505b210 */ /* 0x000fe40007ffe1ff */
[C---:B------:R-:W-:Y:S02]  /*d8c0*/  SEL R0, R2.reuse, R7, !P0 ;  /* 0x0000000702007207 */ /* 0x040fe40004000000 */
[----:B------:R-:W-:Y:S02]  /*d8d0*/  SEL R5, R2, R5, !P0 ;  /* 0x0000000502057207 */ /* 0x000fe40004000000 */
[CC--:B------:R-:W-:Y:S02]  /*d8e0*/  LEA R28, P1, R0.reuse, R222.reuse, 0x2 ;  /* 0x000000de001c7211 */ /* 0x0c0fe400078210ff */
[C---:B------:R-:W-:Y:S02]  /*d8f0*/  LEA R26, P0, R5.reuse, R222, 0x2 ;  /* 0x000000de051a7211 */ /* 0x040fe400078010ff */
[-C--:B------:R-:W-:Y:S01]  /*d900*/  LEA.HI.X.SX32 R29, R0, R223.reuse, 0x2, P1 ;  /* 0x000000df001d7211 */ /* 0x080fe200008f16ff */
[C---:B------:R-:W-:Y:S01]  /*d910*/  IMAD.IADD R0, R5.reuse, 0x1, -R0 ;  /* 0x0000000105007824 */ /* 0x040fe200078e0a00 */
[----:B------:R-:W-:Y:S03]  /*d920*/  LEA.HI.X.SX32 R27, R5, R223, 0x2, P0 ;  /* 0x000000df051b7211 */ /* 0x000fe600000f16ff */
[----:B------:R-:W-:Y:S01]  /*d930*/  IMAD R0, R0, R3, -0x80 ;  /* 0xffffff8000007424 */ /* 0x000fe200078e0203 */
[----:B------:R-:W4:Y:S03]  /*d940*/  LD.E R7, desc[UR4][R28.64] ;  /* 0x000000041c077980 */ /* 0x000f26000c101900 */
[----:B---3--:R-:W-:Y:S01]  /*d950*/  IMAD R5, R25, R0, RZ ;  /* 0x0000000019057224 */ /* 0x008fe200078e02ff */
[----:B------:R1:W4:Y:S01]  /*d960*/  LD.E R2, desc[UR4][R26.64] ;  /* 0x000000041a027980 */ /* 0x000322000c101900 */
[----:B------:R-:W-:Y:S05]  /*d970*/  SHF.R.S32.HI R4, RZ, 0x1f, R0 ;  /* 0x0000001fff047819 */ /* 0x000fea0000011400 */
[C---:B------:R-:W-:Y:S02]  /*d980*/  IMAD R5, R24.reuse, R4, R5 ;  /* 0x0000000418057224 */ /* 0x040fe400078e0205 */
[----:B-1----:R-:W-:Y:S04]  /*d990*/  IMAD.WIDE.U32 R26, R24, R0, RZ ;  /* 0x00000000181a7225 */ /* 0x002fe800078e00ff */
[----:B----4-:R-:W-:Y:S04]  /*d9a0*/  IMAD.IADD R6, R7, 0x1, -R2 ;  /* 0x0000000107067824 */ /* 0x010fe800078e0a02 */
[-C--:B------:R-:W-:Y:S01]  /*d9b0*/  IMAD R2, R23, R6.reuse, RZ ;  /* 0x0000000617027224 */ /* 0x080fe200078e02ff */
[----:B------:R-:W-:Y:S01]  /*d9c0*/  SHF.R.S32.HI R7, RZ, 0x1f, R6 ;  /* 0x0000001fff077819 */ /* 0x000fe20000011406 */
[C---:B------:R-:W-:Y:S01]  /*d9d0*/  IMAD.WIDE.U32 R24, R22.reuse, R6, RZ ;  /* 0x0000000616187225 */ /* 0x040fe200078e00ff */
[----:B------:R-:W-:Y:S03]  /*d9e0*/  IADD3 R23, PT, PT, R27, R5, RZ ;  /* 0x000000051b177210 */ /* 0x000fe60007ffe0ff */
[-C--:B------:R-:W-:Y:S01]  /*d9f0*/  IMAD R2, R22, R7.reuse, R2 ;  /* 0x0000000716027224 */ /* 0x080fe200078e0202 */
[----:B------:R-:W-:Y:S01]  /*da00*/  MOV R22, R26 ;  /* 0x0000001a00167202 */ /* 0x000fe20000000f00 */
[----:B--2---:R-:W-:Y:S02]  /*da10*/  IMAD R5, R19, R0, RZ ;  /* 0x0000000013057224 */ /* 0x004fe400078e02ff */
[----:B------:R-:W-:Y:S02]  /*da20*/  IMAD.IADD R25, R25, 0x1, R2 ;  /* 0x0000000119197824 */ /* 0x000fe400078e0202 */
[----:B------:R-:W-:Y:S04]  /*da30*/  IMAD.WIDE.U32 R22, R6, R20, R22 ;  /* 0x0000001406167225 */ /* 0x000fe800078e0016 */
[----:B------:R-:W-:Y:S01]  /*da40*/  IMAD R6, R21, R6, RZ ;  /* 0x0000000615067224 */ /* 0x000fe200078e02ff */
[----:B------:R-:W-:Y:S01]  /*da50*/  LEA R86, P1, R22, R86, 0x1 ;  /* 0x0000005616567211 */ /* 0x000fe200078208ff */
[----:B------:R-:W-:Y:S04]  /*da60*/  IMAD.WIDE.U32 R24, R0, R18, R24 ;  /* 0x0000001200187225 */ /* 0x000fe800078e0018 */
[----:B------:R-:W-:Y:S01]  /*da70*/  IMAD R6, R20, R7, R6 ;  /* 0x0000000714067224 */ /* 0x000fe200078e0206 */
[----:B------:R-:W-:Y:S01]  /*da80*/  LEA R84, P0, R24, R84, 0x1 ;  /* 0x0000005418547211 */ /* 0x000fe200078008ff */
[----:B------:R-:W-:Y:S02]  /*da90*/  IMAD R5, R18, R4, R5 ;  /* 0x0000000412057224 */ /* 0x000fe400078e0205 */
[----:B------:R-:W-:Y:S03]  /*daa0*/  IMAD.IADD R6, R23, 0x1, R6 ;  /* 0x0000000117067824 */ /* 0x000fe600078e0206 */
[----:B------:R-:W-:Y:S02]  /*dab0*/  IADD3 R0, PT, PT, R25, R5, RZ ;  /* 0x0000000519007210 */ /* 0x000fe40007ffe0ff */
[----:B------:R-:W-:Y:S02]  /*dac0*/  LEA.HI.X R87, R22, R87, R6, 0x1, P1 ;  /* 0x0000005716577211 */ /* 0x000fe400008f0c06 */
[----:B------:R-:W-:Y:S02]  /*dad0*/  LEA.HI.X R85, R24, R85, R0, 0x1, P0 ;  /* 0x0000005518557211 */ /* 0x000fe400000f0c00 */
.L_x_998:
[----:B------:R-:W-:Y:S05]  /*dae0*/  BSYNC.RECONVERGENT B0 ;  /* 0x0000000000007941 */ /* 0x000fea0003800200 */
.L_x_997:
[----:B------:R-:W-:Y:S05]  /*daf0*/  @P2 BRA `(.L_x_999) ;  /* 0xffffff4800b82947 */ /* 0x000fea000383ffff */
.L_x_898:
[----:B------:R-:W-:Y:S05]  /*db00*/  WARPSYNC.ALL ;  /* 0x0000000000007948 */ /* 0x000fea0003800000 */
[----:B------:R-:W-:Y:S06]  /*db10*/  BAR.SYNC.DEFER_BLOCKING 0x0 ;  /* 0x0000000000007b1d */ /* 0x000fec0000010000 */
[----:B------:R-:W2:Y:S01]  /*db20*/  LD.E R0, desc[UR4][R132.64+0xd0] ;  /* 0x0000d00484007980 */ /* 0x000ea2000c101900 */
[----:B------:R-:W-:Y:S01]  /*db30*/  BSSY.RECONVERGENT B3, `(.L_x_1000) ;  /* 0x00004eb000037945 */ /* 0x000fe20003800200 */
[C---:B------:R-:W-:Y:S01]  /*db40*/  SHF.L.U64.HI R36, R126.reuse, 0x4, R127 ;  /* 0x000000047e247819 */ /* 0x040fe2000001027f */
[----:B------:R-:W-:Y:S01]  /*db50*/  IMAD.SHL.U32 R31, R126, 0x10, RZ ;  /* 0x000000107e1f7824 */ /* 0x000fe200078e00ff */
[----:B--2---:R-:W-:-:S13]  /*db60*/  ISETP.NE.AND P0, PT, R0, RZ, PT ;  /* 0x000000ff0000720c */ /* 0x004fda0003f05270 */
[----:B------:R-:W-:Y:S05]  /*db70*/  @P0 BRA `(.L_x_1001) ;  /* 0x00000004002c0947 */ /* 0x000fea0003800000 */
[----:B------:R-:W-:Y:S01]  /*db80*/  IMAD.IADD R73, R220, 0x1, -R73 ;  /* 0x00000001dc497824 */ /* 0x000fe200078e0a49 */
[----:B------:R-:W-:Y:S01]  /*db90*/  LEA R2, P0, R31, R118, 0x1 ;  /* 0x000000761f027211 */ /* 0x000fe200078008ff */
[C---:B------:R-:W-:Y:S01]  /*dba0*/  VIADD R28, R120.reuse, 0x10 ;  /* 0x00000010781c7836 */ /* 0x040fe20000000000 */
[----:B------:R-:W-:Y:S01]  /*dbb0*/  BSSY.RECONVERGENT B0, `(.L_x_1002) ;  /* 0x0000017000007945 */ /* 0x000fe20003800200 */
[C---:B------:R-:W-:Y:S01]  /*dbc0*/  VIADD R30, R120.reuse, 0x20 ;  /* 0x00000020781e7836 */ /* 0x040fe20000000000 */
[CC--:B------:R-:W-:Y:S01]  /*dbd0*/  ISETP.GE.AND P1, PT, R120.reuse, R73.reuse, PT ;  /* 0x000000497800720c */ /* 0x0c0fe20003f26270 */
[----:B------:R-:W-:Y:S01]  /*dbe0*/  VIADD R38, R120, 0x30 ;  /* 0x0000003078267836 */ /* 0x000fe20000000000 */
[-C--:B------:R-:W-:Y:S02]  /*dbf0*/  ISETP.GE.AND P4, PT, R28, R73.reuse, PT ;  /* 0x000000491c00720c */ /* 0x080fe40003f86270 */
[-C--:B------:R-:W-:Y:S02]  /*dc00*/  ISETP.GE.AND P3, PT, R30, R73.reuse, PT ;  /* 0x000000491e00720c */ /* 0x080fe40003f66270 */
[----:B------:R-:W-:-:S02]  /*dc10*/  ISETP.GE.AND P2, PT, R38, R73, PT ;  /* 0x000000492600720c */ /* 0x000fc40003f46270 */
[----:B------:R-:W-:-:S05]  /*dc20*/  LEA.HI.X R3, R31, R119, R36, 0x1, P0 ;  /* 0x000000771f037211 */ /* 0x000fca00000f0c24 */
[----:B------:R-:W-:Y:S06]  /*dc30*/  @P1 BRA `(.L_x_1003) ;  /* 0x0000000000381947 */ /* 0x000fec0003800000 */
[-C--:B------:R-:W-:Y:S02]  /*dc40*/  ISETP.GE.AND P0, PT, R9, R219.reuse, PT ;  /* 0x000000db0900720c */ /* 0x080fe40003f06270 */
[----:B------:R-:W-:-:S11]  /*dc50*/  ISETP.GE.AND P1, PT, R14, R219, PT ;  /* 0x000000db0e00720c */ /* 0x000fd60003f26270 */
[----:B------:R-:W-:Y:S02]  /*dc60*/  @!P0 IMAD.MOV.U32 R4, RZ, RZ, R118 ;  /* 0x000000ffff048224 */ /* 0x000fe400078e0076 */
[----:B------:R-:W-:Y:S01]  /*dc70*/  @!P0 IMAD.MOV.U32 R5, RZ, RZ, R119 ;  /* 0x000000ffff058224 */ /* 0x000fe200078e0077 */
        /* <DEDUP_REMOVED lines=10> */
.L_x_1003:
[----:B------:R-:W-:Y:S05]  /*dd20*/  BSYNC.RECONVERGENT B0 ;  /* 0x0000000000007941 */ /* 0x000fea0003800200 */
.L_x_1002:
[----:B------:R-:W-:Y:S04]  /*dd30*/  BSSY.RECONVERGENT B0, `(.L_x_1004) ;  /* 0x000000e000007945 */ /* 0x000fe80003800200 */
[----:B------:R-:W-:Y:S05]  /*dd40*/  @P4 BRA `(.L_x_1005) ;  /* 0x0000000000304947 */ /* 0x000fea0003800000 */
        /* <DEDUP_REMOVED lines=12> */
.L_x_1005:
[----:B------:R-:W-:Y:S05]  /*de10*/  BSYNC.RECONVERGENT B0 ;  /* 0x0000000000007941 */ /* 0x000fea0003800200 */
.L_x_1004:
        /* <DEDUP_REMOVED lines=16> */
.L_x_1007:
[----:B------:R-:W-:Y:S05]  /*df20*/  BSYNC.RECONVERGENT B0 ;  /* 0x0000000000007941 */ /* 0x000fea0003800200 */
.L_x_1006:
[----:B------:R-:W-:Y:S05]  /*df30*/  @P2 BRA `(.L_x_1008) ;  /* 0x0000004800a82947 */ /* 0x000fea0003800000 */
[-C--:B------:R-:W-:Y:S02]  /*df40*/  ISETP.GE.AND P1, PT, R14, R219.reuse, PT ;  /* 0x000000db0e00720c */ /* 0x080fe40003f26270 */
[----:B------:R-:W-:Y:S02]  /*df50*/  ISETP.GE.AND P0, PT, R9, R219, PT ;  /* 0x000000db0900720c */ /* 0x000fe40003f06270 */
[----:B--2---:R-:W-:-:S04]  /*df60*/  LEA R2, P2, R126, R2, 0x6 ;  /* 0x000000027e027211 */ /* 0x004fc800078430ff */
        /* <DEDUP_REMOVED lines=12> */
.L_x_1001:
[----:B------:R-:W2:Y:S01]  /*e030*/  LD.E.64 R2, desc[UR4][R132.64+0xf0] ;  /* 0x0000f00484027980 */ /* 0x000ea2000c101b00 */
[----:B------:R-:W-:-:S03]  /*e040*/  IMAD.MOV.U32 R5, RZ, RZ, RZ ;  /* 0x000000ffff057224 */ /* 0x000fc600078e00ff */
[----:B------:R-:W3:Y:S04]  /*e050*/  LD.E.U8 R4, desc[UR4][R132.64+0x1b3] ;  /* 0x0001b30484047980 */ /* 0x000ee8000c101100 */
[----:B------:R1:W5:Y:S01]  /*e060*/  LD.E.64 R26, desc[UR4][R132.64+0x150] ;  /* 0x00015004841a7980 */ /* 0x000362000c101b00 */
[----:B--2---:R-:W-:-:S04]  /*e070*/  ISETP.NE.U32.AND P1, PT, R2, RZ, PT ;  /* 0x000000ff0200720c */ /* 0x004fc80003f25070 */
[----:B------:R-:W-:-:S13]  /*e080*/  ISETP.NE.AND.EX P1, PT, R3, RZ, PT, P1 ;  /* 0x000000ff0300720c */ /* 0x000fda0003f25310 */
[----:B------:R-:W-:-:S04]  /*e090*/  @P1 LEA R12, P0, R217, R2, 0x2 ;  /* 0x00000002d90c1211 */ /* 0x000fc800078010ff */
[----:B------:R-:W-:Y:S02]  /*e0a0*/  @P1 LEA.HI.X R13, R217, R3, RZ, 0x2, P0 ;  /* 0x00000003d90d1211 */ /* 0x000fe400000f14ff */
[----:B------:R1:W5:Y:S04]  /*e0b0*/  LD.E.64 R2, desc[UR4][R132.64+0x148] ;  /* 0x0001480484027980 */ /* 0x000368000c101b00 */
[----:B------:R-:W2:Y:S01]  /*e0c0*/  @P1 LD.E R5, desc[UR4][R12.64] ;  /* 0x000000040c051980 */ /* 0x000ea2000c101900 */
[----:B------:R-:W-:Y:S01]  /*e0d0*/  LEA.HI R11, R0, R0, RZ, 0x1 ;  /* 0x00000000000b7211 */ /* 0x000fe200078f08ff */
[----:B------:R-:W-:-:S03]  /*e0e0*/  IMAD.SHL.U32 R10, R71, 0x4, RZ ;  /* 0x00000004470a7824 */ /* 0x000fc600078e00ff */
[----:B------:R-:W-:Y:S02]  /*e0f0*/  SHF.R.S32.HI R11, RZ, 0x1, R11 ;  /* 0x00000001ff0b7819 */ /* 0x000fe4000001140b */
[----:B---3--:R-:W-:Y:S02]  /*e100*/  ISETP.NE.AND P2, PT, R4, RZ, PT ;  /* 0x000000ff0400720c */ /* 0x008fe40003f45270 */
[----:B------:R-:W-:Y:S01]  /*e110*/  LOP3.LUT R10, R10, 0x1c, RZ, 0xc0, !PT ;  /* 0x0000001c0a0a7812 */ /* 0x000fe200078ec0ff */
[----:B--2---:R-:W-:-:S04]  /*e120*/  IMAD.IADD R6, R70, 0x1, R5 ;  /* 0x0000000146067824 */ /* 0x004fc800078e0205 */
[----:B------:R-:W-:-:S05]  /*e130*/  IMAD R6, R6, R11, RZ ;  /* 0x0000000b06067224 */ /* 0x000fca00078e02ff */
[----:B------:R-:W-:-:S04]  /*e140*/  IADD3 R5, P1, PT, R10, R6, RZ ;  /* 0x000000060a057210 */ /* 0x000fc80007f3e0ff */
[----:B------:R-:W-:Y:S02]  /*e150*/  IADD3 R10, P0, PT, R10, R5, RZ ;  /* 0x000000050a0a7210 */ /* 0x000fe40007f1e0ff */
[----:B------:R-:W-:-:S05]  /*e160*/  LEA.HI.X.SX32 R4, R6, RZ, 0x1, P1 ;  /* 0x000000ff06047211 */ /* 0x000fca00008f0eff */
[----:B------:R-:W-:Y:S01]  /*e170*/  IMAD.X R8, RZ, RZ, R4, P0 ;  /* 0x000000ffff087224 */ /* 0x000fe200000e0604 */
[----:B-1----:R-:W-:Y:S06]  /*e180*/  @!P2 BRA `(.L_x_1009) ;  /* 0x0000001800b8a947 */ /* 0x002fec0003800000 */
[----:B------:R1:W5:Y:S01]  /*e190*/  LD.E R8, desc[UR4][R132.64+0xc0] ;  /* 0x0000c00484087980 */ /* 0x000362000c101900 */
[----:B------:R-:W-:Y:S01]  /*e1a0*/  IMAD.IADD R11, R220, 0x1, -R73 ;  /* 0x00000001dc0b7824 */ /* 0x000fe200078e0a49 */
[----:B------:R-:W-:Y:S01]  /*e1b0*/  BSSY.RECONVERGENT B2, `(.L_x_1010) ;  /* 0x0000072000027945 */ /* 0x000fe20003800200 */
[C---:B------:R-:W-:Y:S01]  /*e1c0*/  IMAD.SHL.U32 R21, R5.reuse, 0x2, RZ ;  /* 0x0000000205157824 */ /* 0x040fe200078e00ff */
[----:B------:R-:W-:Y:S02]  /*e1d0*/  SHF.L.U64.HI R5, R5, 0x1, R4 ;  /* 0x0000000105057819 */ /* 0x000fe40000010204 */
[----:B------:R-:W-:Y:S02]  /*e1e0*/  ISETP.GE.AND P2, PT, R120, R11, PT ;  /* 0x0000000b7800720c */ /* 0x000fe40003f46270 */
[-C--:B-----5:R-:W-:Y:S02]  /*e1f0*/  IADD3 R12, P1, PT, R2, R21.reuse, RZ ;  /* 0x00000015020c7210 */ /* 0x0a0fe40007f3e0ff */
[----:B------:R-:W-:-:S03]  /*e200*/  IADD3 R20, P0, PT, R26, R21, RZ ;  /* 0x000000151a147210 */ /* 0x000fc60007f1e0ff */
[--C-:B------:R-:W-:Y:S02]  /*e210*/  IMAD.X R13, R3, 0x1, R5.reuse, P1 ;  /* 0x00000001030d7824 */ /* 0x100fe400008e0605 */
[----:B------:R-:W-:-:S04]  /*e220*/  IMAD.X R21, R27, 0x1, R5, P0 ;  /* 0x000000011b157824 */ /* 0x000fc800000e0605 */
[----:B------:R-:W-:Y:S05]  /*e230*/  @P2 BRA `(.L_x_1011) ;  /* 0x0000000400a42947 */ /* 0x000fea0003800000 */
[----:B------:R-:W-:Y:S01]  /*e240*/  ISETP.GE.AND P0, PT, R14, R8, PT ;  /* 0x000000080e00720c */ /* 0x000fe20003f06270 */
[----:B------:R-:W-:Y:S01]  /*e250*/  BSSY.RECONVERGENT B1, `(.L_x_1012) ;  /* 0x0000035000017945 */ /* 0x000fe20003800200 */
[----:B------:R-:W-:Y:S02]  /*e260*/  CS2R R4, SRZ ;  /* 0x0000000000047805 */ /* 0x000fe4000001ff00 */
[----:B------:R-:W-:-:S09]  /*e270*/  CS2R R6, SRZ ;  /* 0x0000000000067805 */ /* 0x000fd2000001ff00 */
[----:B------:R-:W-:Y:S05]  /*e280*/  @P0 BRA `(.L_x_1013) ;  /* 0x0000000000c40947 */ /* 0x000fea0003800000 */
[----:B------:R-:W-:Y:S01]  /*e290*/  IMAD.MOV.U32 R16, RZ, RZ, R118 ;  /* 0x000000ffff107224 */ /* 0x000fe200078e0076 */
[----:B------:R-:W-:-:S06]  /*e2a0*/  MOV R17, R119 ;  /* 0x0000007700117202 */ /* 0x000fcc0000000f00 */
[----:B------:R-:W5:Y:S01]  /*e2b0*/  LD.E.128 R16, desc[UR4][R16.64] ;  /* 0x0000000410107980 */ /* 0x000f62000c101d00 */
[----:B------:R-:W-:Y:S01]  /*e2c0*/  ISETP.GE.AND P0, PT, R14, R0, PT ;  /* 0x000000000e00720c */ /* 0x000fe20003f06270 */
[----:B------:R-:W-:-:S12]  /*e2d0*/  BSSY.RECONVERGENT B0, `(.L_x_1014) ;  /* 0x0000028000007945 */ /* 0x000fd80003800200 */
[----:B------:R-:W-:Y:S05]  /*e2e0*/  @P0 BRA `(.L_x_1015) ;  /* 0x0000000000980947 */ /* 0x000fea0003800000 */
[----:B------:R-:W2:Y:S04]  /*e2f0*/  LD.E.64 R2, desc[UR4][R20.64] ;  /* 0x0000000414027980 */ /* 0x000ea8000c101b00 */
[----:B------:R-:W3:Y:S01]  /*e300*/  LD.E.64 R4, desc[UR4][R12.64] ;  /* 0x000000040c047980 */ /* 0x000ee2000c101b00 */
[--C-:B-----5:R-:W-:Y:S02]  /*e310*/  HADD2.F32 R22, -RZ, R17.reuse.H0_H0 ;  /* 0x20000011ff167230 */ /* 0x120fe40000004100 */
[----:B------:R-:W-:Y:S02]  /*e320*/  HADD2.F32 R24, -RZ, R17.H1_H1 ;  /* 0x30000011ff187230 */ /* 0x000fe40000004100 */
[--C-:B------:R-:W-:Y:S02]  /*e330*/  HADD2.F32 R23, -RZ, R19.reuse.H1_H1 ;  /* 0x30000013ff177230 */ /* 0x100fe40000004100 */
[----:B------:R-:W-:-:S02]  /*e340*/  HADD2.F32 R26, -RZ, R19.H0_H0 ;  /* 0x20000013ff1a7230 */ /* 0x000fc40000004100 */
[----:B--2---:R-:W-:Y:S02]  /*e350*/  HADD2.F32 R7, -RZ, R2.H1_H1 ;  /* 0x30000002ff077230 */ /* 0x004fe40000004100 */
[----:B------:R-:W-:Y:S02]  /*e360*/  HADD2.F32 R6, -RZ, R3.H1_H1 ;  /* 0x30000003ff067230 */ /* 0x000fe40000004100 */
[--C-:B---3--:R-:W-:Y:S02]  /*e370*/  HADD2.F32 R17, -RZ, R4.reuse.H1_H1 ;  /* 0x30000004ff117230 */ /* 0x108fe40000004100 */
[----:B------:R-:W-:Y:S01]  /*e380*/  FMUL.FTZ R25, R24, R7 ;  /* 0x0000000718197220 */ /* 0x000fe20000410000 */
[----:B------:R-:W-:Y:S02]  /*e390*/  HADD2.F32 R10, -RZ, R5.H1_H1 ;  /* 0x30000005ff0a7230 */ /* 0x000fe40000004100 */
[----:B------:R-:W-:Y:S01]  /*e3a0*/  FMUL.FTZ R19, R23, R6 ;  /* 0x0000000617137220 */ /* 0x000fe20000410000 */
[----:B------:R-:W-:-:S02]  /*e3b0*/  HADD2.F32 R4, -RZ, R4.H0_H0 ;  /* 0x20000004ff047230 */ /* 0x000fc40000004100 */
[----:B------:R-:W-:Y:S01]  /*e3c0*/  FMUL.FTZ R24, R24, R17 ;  /* 0x0000001118187220 */ /* 0x000fe20000410000 */
[----:B------:R-:W-:Y:S02]  /*e3d0*/  HADD2.F32 R2, -RZ, R2.H0_H0 ;  /* 0x20000002ff027230 */ /* 0x000fe40000004100 */
[-C--:B------:R-:W-:Y:S01]  /*e3e0*/  FMUL.FTZ R23, R23, R10.reuse ;  /* 0x0000000a17177220 */ /* 0x080fe20000410000 */
[----:B------:R-:W-:Y:S01]  /*e3f0*/  FFMA.FTZ R19, R26, R10, -R19 ;  /* 0x0000000a1a137223 */ /* 0x000fe20000010813 */
[C---:B------:R-:W-:Y:S01]  /*e400*/  FFMA.FTZ R24, R22.reuse, R7, R24 ;  /* 0x0000000716187223 */ /* 0x040fe20000010018 */
[----:B------:R-:W-:Y:S02]  /*e410*/  HADD2.F32 R7, -RZ, R16.H1_H1 ;  /* 0x30000010ff077230 */ /* 0x000fe40000004100 */
[----:B------:R-:W-:Y:S01]  /*e420*/  FFMA.FTZ R25, R22, R17, -R25 ;  /* 0x0000001116197223 */ /* 0x000fe20000010819 */
[----:B------:R-:W-:Y:S02]  /*e430*/  HADD2.F32 R3, -RZ, R3.H0_H0 ;  /* 0x20000003ff037230 */ /* 0x000fe40000004100 */
[----:B------:R-:W-:Y:S01]  /*e440*/  FFMA.FTZ R6, R26, R6, R23 ;  /* 0x000000061a067223 */ /* 0x000fe20000010017 */
[----:B------:R-:W-:-:S02]  /*e450*/  HADD2.F32 R10, -RZ, R18.H1_H1 ;  /* 0x30000012ff0a7230 */ /* 0x000fc40000004100 */
[C---:B------:R-:W-:Y:S01]  /*e460*/  FMUL.FTZ R23, R7.reuse, R4 ;  /* 0x0000000407177220 */ /* 0x040fe20000410000 */
[----:B------:R-:W-:Y:S02]  /*e470*/  HADD2.F32 R5, -RZ, R5.H0_H0 ;  /* 0x20000005ff057230 */ /* 0x000fe40000004100 */
[----:B------:R-:W-:Y:S02]  /*e480*/  HADD2.F32 R17, -RZ, R16.H0_H0 ;  /* 0x20000010ff117230 */ /* 0x000fe40000004100 */
[----:B------:R-:W-:Y:S01]  /*e490*/  FMUL.FTZ R16, R7, R2 ;  /* 0x0000000207107220 */ /* 0x000fe20000410000 */
[----:B------:R-:W-:Y:S02]  /*e4a0*/  HADD2.F32 R18, -RZ, R18.H0_H0 ;  /* 0x20000012ff127230 */ /* 0x000fe40000004100 */
[C---:B------:R-:W-:Y:S01]  /*e4b0*/  FMUL.FTZ R7, R10.reuse, R3 ;  /* 0x000000030a077220 */ /* 0x040fe20000410000 */
[-C--:B------:R-:W-:Y:S01]  /*e4c0*/  FMUL.FTZ R10, R10, R5.reuse ;  /* 0x000000050a0a7220 */ /* 0x080fe20000410000 */
[C---:B------:R-:W-:Y:S01]  /*e4d0*/  FFMA.FTZ R16, R17.reuse, R4, -R16 ;  /* 0x0000000411107223 */ /* 0x040fe20000010810 */
[----:B------:R-:W-:Y:S01]  /*e4e0*/  FFMA.FTZ R23, R17, R2, R23 ;  /* 0x0000000211177223 */ /* 0x000fe20000010017 */
[C---:B------:R-:W-:Y:S01]  /*e4f0*/  FFMA.FTZ R7, R18.reuse, R5, -R7 ;  /* 0x0000000512077223 */ /* 0x040fe20000010807 */
[----:B------:R-:W-:Y:S01]  /*e500*/  FFMA.FTZ R10, R18, R3, R10 ;  /* 0x00000003120a7223 */ /* 0x000fe2000001000a */
[----:B------:R-:W-:-:S02]  /*e510*/  F2FP.F16.F32.PACK_AB R17, R24, R25 ;  /* 0x000000191811723e */ /* 0x000fc400000000ff */
[----:B------:R-:W-:Y:S02]  /*e520*/  F2FP.F16.F32.PACK_AB R19, R6, R19 ;  /* 0x000000130613723e */ /* 0x000fe400000000ff */
[----:B------:R-:W-:Y:S02]  /*e530*/  F2FP.F16.F32.PACK_AB R16, R23, R16 ;  /* 0x000000101710723e */ /* 0x000fe400000000ff */
[----:B------:R-:W-:Y:S02]  /*e540*/  F2FP.F16.F32.PACK_AB R18, R10, R7 ;  /* 0x000000070a12723e */ /* 0x000fe400000000ff */
.L_x_1015:
[----:B------:R-:W-:Y:S05]  /*e550*/  BSYNC.RECONVERGENT B0 ;  /* 0x0000000000007941 */ /* 0x000fea0003800200 */
.L_x_1014:
[----:B-----5:R-:W-:Y:S01]  /*e560*/  IMAD.MOV.U32 R6, RZ, RZ, R18 ;  /* 0x000000ffff067224 */ /* 0x020fe200078e0012 */
[----:B------:R-:W-:Y:S01]  /*e570*/  MOV R4, R16 ;  /* 0x0000001000047202 */ /* 0x000fe20000000f00 */
[----:B------:R-:W-:Y:S01]  /*e580*/  IMAD.MOV.U32 R7, RZ, RZ, R19 ;  /* 0x000000ffff077224 */ /* 0x000fe200078e0013 */
[----:B------:R-:W-:Y:S02]  /*e590*/  MOV R5, R17 ;  /* 0x0000001100057202 */ /* 0x000fe40000000f00 */
.L_x_1013:
[----:B------:R-:W-:Y:S05]  /*e5a0*/  BSYNC.RECONVERGENT B1 ;  /* 0x0000000000017941 */ /* 0x000fea0003800200 */
.L_x_1012:
[----:B------:R-:W-:Y:S01]  /*e5b0*/  ISETP.GE.AND P0, PT, R9, R8, PT ;  /* 0x000000080900720c */ /* 0x000fe20003f06270 */
[----:B------:R2:W-:-:S12]  /*e5c0*/  STS.128 [R63], R4 ;  /* 0x000000043f007388 */ /* 0x0005d80000000c00 */
[----:B------:R2:W-:Y:S01]  /*e5d0*/  @P0 STS.128 [R63+0x2000], RZ ;  /* 0x002000ff3f000388 */ /* 0x0005e20000000c00 */
[----:B------:R-:W-:Y:S05]  /*e5e0*/  @P0 BRA `(.L_x_1011) ;  /* 0x0000000000b80947 */ /* 0x000fea0003800000 */
[----:B------:R-:W-:Y:S01]  /*e5f0*/  IMAD.MOV.U32 R16, RZ, RZ, R118 ;  /* 0x000000ffff107224 */ /* 0x000fe200078e0076 */
[----:B------:R-:W-:-:S06]  /*e600*/  MOV R17, R119 ;  /* 0x0000007700117202 */ /* 0x000fcc0000000f00 */
[----:B------:R-:W5:Y:S01]  /*e610*/  LD.E.128 R16, desc[UR4][R16.64+0x80] ;  /* 0x0000800410107980 */ /* 0x000f62000c101d00 */
[----:B------:R-:W-:Y:S01]  /*e620*/  ISETP.GE.AND P0, PT, R9, R0, PT ;  /* 0x000000000900720c */ /* 0x000fe20003f06270 */
[----:B------:R-:W-:-:S12]  /*e630*/  BSSY.RECONVERGENT B0, `(.L_x_1016) ;  /* 0x0000028000007945 */ /* 0x000fd80003800200 */
[----:B------:R-:W-:Y:S05]  /*e640*/  @P0 BRA `(.L_x_1017) ;  /* 0x0000000000980947 */ /* 0x000fea0003800000 */
[----:B------:R-:W3:Y:S04]  /*e650*/  LD.E.64 R2, desc[UR4][R20.64+0x40] ;  /* 0x0000400414027980 */ /* 0x000ee8000c101b00 */
[----:B--2---:R-:W2:Y:S01]  /*e660*/  LD.E.64 R4, desc[UR4][R12.64+0x40] ;  /* 0x000040040c047980 */ /* 0x004ea2000c101b00 */
[--C-:B-----5:R-:W-:Y:S02]  /*e670*/  HADD2.F32 R22, -RZ, R17.reuse.H0_H0 ;  /* 0x20000011ff167230 */ /* 0x120fe40000004100 */
[----:B------:R-:W-:Y:S02]  /*e680*/  HADD2.F32 R24, -RZ, R17.H1_H1 ;  /* 0x30000011ff187230 */ /* 0x000fe40000004100 */
[--C-:B------:R-:W-:Y:S02]  /*e690*/  HADD2.F32 R23, -RZ, R19.reuse.H1_H1 ;  /* 0x30000013ff177230 */ /* 0x100fe40000004100 */
[----:B------:R-:W-:-:S02]  /*e6a0*/  HADD2.F32 R26, -RZ, R19.H0_H0 ;  /* 0x20000013ff1a7230 */ /* 0x000fc40000004100 */
[----:B---3--:R-:W-:Y:S02]  /*e6b0*/  HADD2.F32 R7, -RZ, R2.H1_H1 ;  /* 0x30000002ff077230 */ /* 0x008fe40000004100 */
[----:B------:R-:W-:Y:S02]  /*e6c0*/  HADD2.F32 R6, -RZ, R3.H1_H1 ;  /* 0x30000003ff067230 */ /* 0x000fe40000004100 */
[--C-:B--2---:R-:W-:Y:S02]  /*e6d0*/  HADD2.F32 R17, -RZ, R4.reuse.H1_H1 ;  /* 0x30000004ff117230 */ /* 0x104fe40000004100 */
        /* <DEDUP_REMOVED lines=29> */
.L_x_1017:
[----:B------:R-:W-:Y:S05]  /*e8b0*/  BSYNC.RECONVERGENT B0 ;  /* 0x0000000000007941 */ /* 0x000fea0003800200 */
.L_x_1016:
[----:B-----5:R3:W-:Y:S02]  /*e8c0*/  STS.128 [R63+0x2000], R16 ;  /* 0x002000103f007388 */ /* 0x0207e40000000c00 */
.L_x_1011:
[----:B------:R-:W-:Y:S05]  /*e8d0*/  BSYNC.RECONVERGENT B2 ;  /* 0x0000000000027941 */ /* 0x000fea0003800200 */
.L_x_1010:
[----:B------:R-:W-:Y:S01]  /*e8e0*/  IADD3 R28, PT, PT, R120, 0x10, RZ ;  /* 0x00000010781c7810 */ /* 0x000fe20007ffe0ff */
[----:B------:R-:W-:Y:S03]  /*e8f0*/  BSSY.RECONVERGENT B2, `(.L_x_1018) ;  /* 0x0000065000027945 */ /* 0x000fe60003800200 */
[----:B------:R-:W-:-:S13]  /*e900*/  ISETP.GE.AND P0, PT, R28, R11, PT ;  /* 0x0000000b1c00720c */ /* 0x000fda0003f06270 */
[----:B------:R-:W-:Y:S05]  /*e910*/  @P0 BRA `(.L_x_1019) ;  /* 0x0000000400880947 */ /* 0x000fea0003800000 */
[----:B------:R-:W-:Y:S01]  /*e920*/  ISETP.GE.AND P1, PT, R14, R8, PT ;  /* 0x000000080e00720c */ /* 0x000fe20003f26270 */
[----:B------:R-:W-:Y:S01]  /*e930*/  BSSY.RECONVERGENT B1, `(.L_x_1020) ;  /* 0x0000031000017945 */ /* 0x000fe20003800200 */
[----:B------:R-:W-:-:S04]  /*e940*/  LEA R30, P0, R31, R118, 0x1 ;  /* 0x000000761f1e7211 */ /* 0x000fc800078008ff */
[----:B------:R-:W-:-:S07]  /*e950*/  LEA.HI.X R31, R31, R119, R36, 0x1, P0 ;  /* 0x000000771f1f7211 */ /* 0x000fce00000f0c24 */
[----:B------:R4:W-:Y:S01]  /*e960*/  @P1 STS.128 [R63+0x800], RZ ;  /* 0x000800ff3f001388 */ /* 0x0009e20000000c00 */
[----:B------:R-:W-:Y:S05]  /*e970*/  @P1 BRA `(.L_x_1021) ;  /* 0x0000000000b01947 */ /* 0x000fea0003800000 */
[----:B---3--:R3:W5:Y:S01]  /*e980*/  LD.E.128 R16, desc[UR4][R30.64] ;  /* 0x000000041e107980 */ /* 0x008762000c101d00 */
[----:B------:R-:W-:Y:S01]  /*e990*/  ISETP.GE.AND P0, PT, R14, R0, PT ;  /* 0x000000000e00720c */ /* 0x000fe20003f06270 */
[----:B------:R-:W-:-:S12]  /*e9a0*/  BSSY.RECONVERGENT B0, `(.L_x_1022) ;  /* 0x0000028000007945 */ /* 0x000fd80003800200 */
[----:B------:R-:W-:Y:S05]  /*e9b0*/  @P0 BRA `(.L_x_1023) ;  /* 0x0000000000980947 */ /* 0x000fea0003800000 */
[----:B------:R-:W4:Y:S04]  /*e9c0*/  LD.E.64 R2, desc[UR4][R20.64] ;  /* 0x0000000414027980 */ /* 0x000f28000c101b00 */
[----:B--2---:R-:W2:Y:S01]  /*e9d0*/  LD.E.64 R4, desc[UR4][R12.64] ;  /* 0x000000040c047980 */ /* 0x004ea2000c101b00 */
[--C-:B-----5:R-:W-:Y:S02]  /*e9e0*/  HADD2.F32 R22, -RZ, R17.reuse.H0_H0 ;  /* 0x20000011ff167230 */ /* 0x120fe40000004100 */
[----:B------:R-:W-:Y:S02]  /*e9f0*/  HADD2.F32 R24, -RZ, R17.H1_H1 ;  /* 0x30000011ff187230 */ /* 0x000fe40000004100 */
[--C-:B------:R-:W-:Y:S02]  /*ea00*/  HADD2.F32 R23, -RZ, R19.reuse.H1_H1 ;  /* 0x30000013ff177230 */ /* 0x100fe40000004100 */
[----:B------:R-:W-:-:S02]  /*ea10*/  HADD2.F32 R26, -RZ, R19.H0_H0 ;  /* 0x20000013ff1a7230 */ /* 0x000fc40000004100 */
[----:B----4-:R-:W-:Y:S02]  /*ea20*/  HADD2.F32 R7, -RZ, R2.H1_H1 ;  /* 0x30000002ff077230 */ /* 0x010fe40000004100 */
        /* <DEDUP_REMOVED lines=31> */
.L_x_1023:
[----:B------:R-:W-:Y:S05]  /*ec20*/  BSYNC.RECONVERGENT B0 ;  /* 0x0000000000007941 */ /* 0x000fea0003800200 */
.L_x_1022:
[----:B-----5:R1:W-:Y:S02]  /*ec30*/  STS.128 [R63+0x800], R16 ;  /* 0x000800103f007388 */ /* 0x0203e40000000c00 */
.L_x_1021:
[----:B------:R-:W-:Y:S05]  /*ec40*/  BSYNC.RECONVERGENT B1 ;  /* 0x0000000000017941 */ /* 0x000fea0003800200 */
.L_x_1020:
[----:B------:R-:W-:-:S13]  /*ec50*/  ISETP.GE.AND P0, PT, R9, R8, PT ;  /* 0x000000080900720c */ /* 0x000fda0003f06270 */
[----:B------:R1:W-:Y:S01]  /*ec60*/  @P0 STS.128 [R63+0x2800], RZ ;  /* 0x002800ff3f000388 */ /* 0x0003e20000000c00 */
[----:B------:R-:W-:Y:S05]  /*ec70*/  @P0 BRA `(.L_x_1019) ;  /* 0x0000000000b00947 */ /* 0x000fea0003800000 */
[----:B-1-3--:R1:W5:Y:S01]  /*ec80*/  LD.E.128 R16, desc[UR4][R30.64+0x80] ;  /* 0x000080041e107980 */ /* 0x00a362000c101d00 */
        /* <DEDUP_REMOVED lines=41> */
.L_x_1025:
[----:B------:R-:W-:Y:S05]  /*ef20*/  BSYNC.RECONVERGENT B0 ;  /* 0x0000000000007941 */ /* 0x000fea0003800200 */
.L_x_1024:
[----:B-----5:R3:W-:Y:S02]  /*ef30*/  STS.128 [R63+0x2800], R16 ;  /* 0x002800103f007388 */ /* 0x0207e40000000c00 */
.L_x_1019:
[----:B------:R-:W-:Y:S05]  /*ef40*/  BSYNC.RECONVERGENT B2 ;  /* 0x0000000000027941 */ /* 0x000fea0003800200 */
.L_x_1018:
[----:B-1-3--:R-:W-:Y:S01]  /*ef50*/  IADD3 R30, PT, PT, R120, 0x20, RZ ;  /* 0x00000020781e7810 */ /* 0x00afe20007ffe0ff */
        /* <DEDUP_REMOVED lines=9> */
[----:B------:R3:W5:Y:S01]  /*eff0*/  LD.E.128 R16, desc[UR4][R32.64] ;  /* 0x0000000420107980 */ /* 0x000762000c101d00 */
        /* <DEDUP_REMOVED lines=41> */
.L_x_1031:
[----:B------:R-:W-:Y:S05]  /*f290*/  BSYNC.RECONVERGENT B0 ;  /* 0x0000000000007941 */ /* 0x000fea0003800200 */
.L_x_1030:
[----:B-----5:R1:W-:Y:S02]  /*f2a0*/  STS.128 [R63+0x1000], R16 ;  /* 0x001000103f007388 */ /* 0x0203e40000000c00 */
.L_x_1029:
[----:B------:R-:W-:Y:S05]  /*f2b0*/  BSYNC.RECONVERGENT B1 ;  /* 0x0000000000017941 */ /* 0x000fea0003800200 */
.L_x_1028:
[----:B------:R-:W-:-:S13]  /*f2c0*/  ISETP.GE.AND P0, PT, R9, R8, PT ;  /* 0x000000080900720c */ /* 0x000fda0003f06270 */
[----:B------:R1:W-:Y:S01]  /*f2d0*/  @P0 STS.128 [R63+0x3000], RZ ;  /* 0x003000ff3f000388 */ /* 0x0003e20000000c00 */
[----:B------:R-:W-:Y:S05]  /*f2e0*/  @P0 BRA `(.L_x_1027) ;  /* 0x0000000000b00947 */ /* 0x000fea0003800000 */
[----:B-1----:R1:W5:Y:S01]  /*f2f0*/  LD.E.128 R16, desc[UR4][R32.64+0x80] ;  /* 0x0000800420107980 */ /* 0x002362000c101d00 */
        /* <DEDUP_REMOVED lines=41> */
.L_x_1033:
[----:B------:R-:W-:Y:S05]  /*f590*/  BSYNC.RECONVERGENT B0 ;  /* 0x0000000000007941 */ /* 0x000fea0003800200 */
.L_x_1032:
[----:B-----5:R1:W-:Y:S02]  /*f5a0*/  STS.128 [R63+0x3000], R16 ;  /* 0x003000103f007388 */ /* 0x0203e40000000c00 */
.L_x_1027:
[----:B------:R-:W-:Y:S05]  /*f5b0*/  BSYNC.RECONVERGENT B2 ;  /* 0x0000000000027941 */ /* 0x000fea0003800200 */
.L_x_1026:
[----:B------:R-:W-:-:S04]  /*f5c0*/  IADD3 R38, PT, PT, R120, 0x30, RZ ;  /* 0x0000003078267810 */ /* 0x000fc80007ffe0ff */
[----:B------:R-:W-:-:S13]  /*f5d0*/  ISETP.GE.AND P0, PT, R38, R11, PT ;  /* 0x0000000b2600720c */ /* 0x000fda0003f06270 */
[----:B------:R-:W-:Y:S05]  /*f5e0*/  @P0 BRA `(.L_x_1008) ;  /* 0x0000003000fc0947 */ /* 0x000fea0003800000 */
[----:B------:R-:W-:Y:S01]  /*f5f0*/  ISETP.GE.AND P0, PT, R14, R8, PT ;  /* 0x000000080e00720c */ /* 0x000fe20003f06270 */
[----:B-1-3--:R-:W-:Y:S01]  /*f600*/  IMAD R32, R127, 0x60, RZ ;  /* 0x000000607f207824 */ /* 0x00afe200078e02ff */
[----:B------:R-:W-:Y:S01]  /*f610*/  BSSY.RECONVERGENT B1, `(.L_x_1034) ;  /* 0x0000033000017945 */ /* 0x000fe20003800200 */
[----:B------:R-:W-:-:S05]  /*f620*/  IMAD.WIDE.U32 R118, R126, 0x60, R118 ;  /* 0x000000607e767825 */ /* 0x000fca00078e0076 */
[----:B------:R-:W-:Y:S02]  /*f630*/  IADD3 R33, PT, PT, R119, R32, RZ ;  /* 0x0000002077217210 */ /* 0x000fe40007ffe0ff */
[----:B------:R-:W-:-:S03]  /*f640*/  MOV R32, R118 ;  /* 0x0000007600207202 */ /* 0x000fc60000000f00 */
        /* <DEDUP_REMOVED lines=8> */
[--C-:B-----5:R-:W-:Y:S02]  /*f6d0*/  HADD2.F32 R24, -RZ, R17.reuse.H1_H1 ;  /* 0x30000011ff187230 */ /* 0x120fe40000004100 */
[----:B------:R-:W-:Y:S02]  /*f6e0*/  HADD2.F32 R22, -RZ, R17.H0_H0 ;  /* 0x20000011ff167230 */ /* 0x000fe40000004100 */
        /* <DEDUP_REMOVED lines=20> */
[----:B------:R-:W-:Y:S01]  /*f830*/  HADD2.F32 R5, -RZ, R5.H0_H0 ;  /* 0x20000005ff057230 */ /* 0x000fe20000004100 */
[----:B------:R-:W-:Y:S01]  /*f840*/  F2FP.F16.F32.PACK_AB R23, R24, R23 ;  /* 0x000000171817723e */ /* 0x000fe200000000ff */
        /* <DEDUP_REMOVED lines=12> */
[----:B------:R-:W-:Y:S02]  /*f910*/  MOV R17, R23 ;  /* 0x0000001700117202 */ /* 0x000fe40000000f00 */
.L_x_1037:
[----:B------:R-:W-:Y:S05]  /*f920*/  BSYNC.RECONVERGENT B0 ;  /* 0x0000000000007941 */ /* 0x000fea0003800200 */
.L_x_1036:
[----:B-----5:R1:W-:Y:S02]  /*f930*/  STS.128 [R63+0x1800], R16 ;  /* 0x001800103f007388 */ /* 0x0203e40000000c00 */
.L_x_1035:
[----:B------:R-:W-:Y:S05]  /*f940*/  BSYNC.RECONVERGENT B1 ;  /* 0x0000000000017941 */ /* 0x000fea0003800200 */
.L_x_1034:
        /* <DEDUP_REMOVED lines=20> */
[-C--:B------:R-:W-:Y:S01]  /*fa90*/  FMUL.FTZ R13, R17, R8.reuse ;  /* 0x00000008110d7220 */ /* 0x080fe20000410000 */
[----:B------:R-:W-:Y:S02]  /*faa0*/  HADD2.F32 R2, -RZ, R2.H0_H0 ;  /* 0x20000002ff027230 */ /* 0x000fe40000004100 */
[-C--:B------:R-:W-:Y:S01]  /*fab0*/  FMUL.FTZ R17, R10, R7.reuse ;  /* 0x000000070a117220 */ /* 0x080fe20000410000 */
[----:B------:R-:W-:Y:S01]  /*fac0*/  FFMA.FTZ R12, R19, R7, -R12 ;  /* 0x00000007130c7223 */ /* 0x000fe2000001080c */
[----:B------:R-:W-:Y:S02]  /*fad0*/  HADD2.F32 R7, -RZ, R16.H1_H1 ;  /* 0x30000010ff077230 */ /* 0x000fe40000004100 */
[----:B------:R-:W-:Y:S01]  /*fae0*/  FFMA.FTZ R20, R11, R8, -R20 ;  /* 0x000000080b147223 */ /* 0x000fe20000010814 */
[----:B------:R-:W-:Y:S01]  /*faf0*/  FFMA.FTZ R17, R19, R0, R17 ;  /* 0x0000000013117223 */ /* 0x000fe20000010011 */
[----:B------:R-:W-:Y:S02]  /*fb00*/  HADD2.F32 R3, -RZ, R3.H0_H0 ;  /* 0x20000003ff037230 */ /* 0x000fe40000004100 */
[----:B------:R-:W-:Y:S01]  /*fb10*/  FFMA.FTZ R13, R11, R6, R13 ;  /* 0x000000060b0d7223 */ /* 0x000fe2000001000d */
[----:B------:R-:W-:-:S02]  /*fb20*/  HADD2.F32 R0, -RZ, R18.H1_H1 ;  /* 0x30000012ff007230 */ /* 0x000fc40000004100 */
[C---:B------:R-:W-:Y:S01]  /*fb30*/  FMUL.FTZ R6, R7.reuse, R2 ;  /* 0x0000000207067220 */ /* 0x040fe20000410000 */
[----:B------:R-:W-:Y:S02]  /*fb40*/  HADD2.F32 R5, -RZ, R5.H0_H0 ;  /* 0x20000005ff057230 */ /* 0x000fe40000004100 */
[----:B------:R-:W-:Y:S01]  /*fb50*/  FMUL.FTZ R19, R7, R4 ;  /* 0x0000000407137220 */ /* 0x000fe20000410000 */
[----:B------:R-:W-:Y:S02]  /*fb60*/  HADD2.F32 R11, -RZ, R16.H0_H0 ;  /* 0x20000010ff0b7230 */ /* 0x000fe40000004100 */
[C---:B------:R-:W-:Y:S01]  /*fb70*/  FMUL.FTZ R7, R0.reuse, R3 ;  /* 0x0000000300077220 */ /* 0x040fe20000410000 */
[----:B------:R-:W-:Y:S02]  /*fb80*/  HADD2.F32 R18, -RZ, R18.H0_H0 ;  /* 0x20000012ff127230 */ /* 0x000fe40000004100 */
[-C--:B------:R-:W-:Y:S01]  /*fb90*/  FMUL.FTZ R0, R0, R5.reuse ;  /* 0x0000000500007220 */ /* 0x080fe20000410000 */
[----:B------:R-:W-:Y:S01]  /*fba0*/  F2FP.F16.F32.PACK_AB R13, R13, R20 ;  /* 0x000000140d0d723e */ /* 0x000fe200000000ff */
        /* <DEDUP_REMOVED lines=8> */
[----:B------:R-:W-:Y:S02]  /*fc30*/  MOV R19, R12 ;  /* 0x0000000c00137202 */ /* 0x000fe40000000f00 */
.L_x_1039:
[----:B------:R-:W-:Y:S05]  /*fc40*/  BSYNC.RECONVERGENT B0 ;  /* 0x0000000000007941 */ /* 0x000fea0003800200 */
.L_x_1038:
[----:B-----5:R1:W-:Y:S01]  /*fc50*/  STS.128 [R63+0x3800], R16 ;  /* 0x003800103f007388 */ /* 0x0203e20000000c00 */
[----:B------:R-:W-:Y:S05]  /*fc60*/  BRA `(.L_x_1008) ;  /* 0x0000002c005c7947 */ /* 0x000fea0003800000 */
.L_x_1009:
[----:B------:R1:W5:Y:S01]  /*fc70*/  LD.E R12, desc[UR4][R132.64+0xc0] ;  /* 0x0000c004840c7980 */ /* 0x000362000c101900 */
[----:B------:R-:W-:Y:S01]  /*fc80*/  IMAD.IADD R29, R220, 0x1, -R73 ;  /* 0x00000001dc1d7824 */ /* 0x000fe200078e0a49 */
[C---:B------:R-:W-:Y:S01]  /*fc90*/  IADD3 R24, PT, PT, -R11.reuse, RZ, RZ ;  /* 0x000000ff0b187210 */ /* 0x040fe20007ffe1ff */
[----:B------:R-:W-:Y:S01]  /*fca0*/  BSSY.RECONVERGENT B2, `(.L_x_1040) ;  /* 0x00000ba000027945 */ /* 0x000fe20003800200 */
[----:B------:R-:W-:Y:S02]  /*fcb0*/  IMAD.IADD R25, R11, 0x1, -R14 ;  /* 0x000000010b197824 */ /* 0x000fe400078e0a0e */
[----:B------:R-:W-:Y:S02]  /*fcc0*/  ISETP.GE.AND P0, PT, R120, R29, PT ;  /* 0x0000001d7800720c */ /* 0x000fe40003f06270 */
[----:B------:R-:W-:-:S11]  /*fcd0*/  SHF.R.S32.HI R13, RZ, 0x1f, R24 ;  /* 0x0000001fff0d7819 */ /* 0x000fd60000011418 */
[----:B------:R-:W-:Y:S05]  /*fce0*/  @P0 BRA `(.L_x_1041) ;  /* 0x0000000800d40947 */ /* 0x000fea0003800000 */
[----:B-----5:R-:W-:Y:S01]  /*fcf0*/  ISETP.GE.AND P0, PT, R14, R12, PT ;  /* 0x0000000c0e00720c */ /* 0x020fe20003f06270 */
[----:B------:R-:W-:Y:S01]  /*fd00*/  BSSY.RECONVERGENT B1, `(.L_x_1042) ;  /* 0x000005b000017945 */ /* 0x000fe20003800200 */
[----:B------:R-:W-:Y:S02]  /*fd10*/  CS2R R4, SRZ ;  /* 0x0000000000047805 */ /* 0x000fe4000001ff00 */
[----:B------:R-:W-:-:S09]  /*fd20*/  CS2R R6, SRZ ;  /* 0x0000000000067805 */ /* 0x000fd2000001ff00 */
[----:B------:R-:W-:Y:S05]  /*fd30*/  @P0 BRA `(.L_x_1043) ;  /* 0x00000004005c0947 */ /* 0x000fea0003800000 */
[----:B------:R-:W-:Y:S01]  /*fd40*/  IMAD.MOV.U32 R6, RZ, RZ, R118 ;  /* 0x000000ffff067224 */ /* 0x000fe200078e0076 */
[----:B------:R-:W-:-:S05]  /*fd50*/  MOV R7, R119 ;  /* 0x0000007700077202 */ /* 0x000fca0000000f00 */
[----:B------:R2:W5:Y:S01]  /*fd60*/  LD.E.128 R32, desc[UR4][R6.64] ;  /* 0x0000000406207980 */ /* 0x000562000c101d00 */
[----:B------:R-:W-:Y:S01]  /*fd70*/  ISETP.GE.AND P0, PT, R14, R0, PT ;  /* 0x000000000e00720c */ /* 0x000fe20003f06270 */
[----:B------:R-:W-:-:S12]  /*fd80*/  BSSY.RECONVERGENT B0, `(.L_x_1044) ;  /* 0x000004e000007945 */ /* 0x000fd80003800200 */
[----:B------:R-:W-:Y:S05]  /*fd90*/  @P0 BRA `(.L_x_1045) ;  /* 0x0000000400300947 */ /* 0x000fea0003800000 */
[----:B------:R-:W-:-:S04]  /*fda0*/  ISETP.GT.AND P1, PT, R25, RZ, PT ;  /* 0x000000ff1900720c */ /* 0x000fc80003f24270 */
[----:B------:R-:W-:Y:S02]  /*fdb0*/  SEL R5, R24, RZ, !P1 ;  /* 0x000000ff18057207 */ /* 0x000fe40004800000 */
[----:B------:R-:W-:Y:S02]  /*fdc0*/  SEL R17, R13, RZ, !P1 ;  /* 0x000000ff0d117207 */ /* 0x000fe40004800000 */
[----:B------:R-:W-:Y:S02]  /*fdd0*/  IADD3 R4, P0, PT, R5, R10, RZ ;  /* 0x0000000a05047210 */ /* 0x000fe40007f1e0ff */
[----:B------:R-:W-:Y:S02]  /*fde0*/  SEL R5, R11, R24, P1 ;  /* 0x000000180b057207 */ /* 0x000fe40000800000 */
[----:B------:R-:W-:Y:S02]  /*fdf0*/  IADD3.X R17, PT, PT, R17, R8, RZ, P0, !PT ;  /* 0x0000000811117210 */ /* 0x000fe400007fe4ff */
[C---:B------:R-:W-:Y:S01]  /*fe00*/  SHF.L.U32 R19, R4.reuse, 0x1, RZ ;  /* 0x0000000104137819 */ /* 0x040fe200000006ff */
[----:B------:R-:W-:Y:S01]  /*fe10*/  IMAD.WIDE R20, R5, 0x2, R6 ;  /* 0x0000000205147825 */ /* 0x000fe200078e0206 */
[----:B------:R-:W-:-:S02]  /*fe20*/  SHF.L.U64.HI R17, R4, 0x1, R17 ;  /* 0x0000000104117819 */ /* 0x000fc40000010211 */
[----:B------:R-:W-:-:S03]  /*fe30*/  IADD3 R4, P0, PT, R26, R19, RZ ;  /* 0x000000131a047210 */ /* 0x000fc60007f1e0ff */
[----:B------:R-:W3:Y:S01]  /*fe40*/  LD.E.128 R20, desc[UR4][R20.64] ;  /* 0x0000000414147980 */ /* 0x000ee2000c101d00 */
[----:B------:R-:W-:Y:S02]  /*fe50*/  IADD3.X R5, PT, PT, R27, R17, RZ, P0, !PT ;  /* 0x000000111b057210 */ /* 0x000fe400007fe4ff */
[----:B------:R-:W-:-:S04]  /*fe60*/  IADD3 R16, P0, PT, R2, R19, RZ ;  /* 0x0000001302107210 */ /* 0x000fc80007f1e0ff */
[----:B--2---:R-:W2:Y:S01]  /*fe70*/  LD.E.128 R4, desc[UR4][R4.64] ;  /* 0x0000000404047980 */ /* 0x004ea2000c101d00 */
[----:B------:R-:W-:-:S06]  /*fe80*/  IADD3.X R17, PT, PT, R3, R17, RZ, P0, !PT ;  /* 0x0000001103117210 */ /* 0x000fcc00007fe4ff */
[----:B------:R-:W4:Y:S01]  /*fe90*/  LD.E.128 R16, desc[UR4][R16.64] ;  /* 0x0000000410107980 */ /* 0x000f22000c101d00 */
[--C-:B---3--:R-:W-:Y:S02]  /*fea0*/  HADD2.F32 R28, -RZ, R20.reuse.H0_H0 ;  /* 0x20000014ff1c7230 */ /* 0x108fe40000004100 */
[----:B------:R-:W-:Y:S02]  /*feb0*/  HADD2.F32 R30, -RZ, R20.H1_H1 ;  /* 0x30000014ff1e7230 */ /* 0x000fe40000004100 */
[--C-:B------:R-:W-:Y:S02]  /*fec0*/  HADD2.F32 R20, -RZ, R21.reuse.H0_H0 ;  /* 0x20000015ff147230 */ /* 0x100fe40000004100 */
[----:B------:R-:W-:Y:S02]  /*fed0*/  HADD2.F32 R37, -RZ, R21.H1_H1 ;  /* 0x30000015ff257230 */ /* 0x000fe40000004100 */
[--C-:B------:R-:W-:Y:S02]  /*fee0*/  HADD2.F32 R21, -RZ, R22.reuse.H0_H0 ;  /* 0x20000016ff157230 */ /* 0x100fe40000004100 */
[----:B------:R-:W-:-:S02]  /*fef0*/  HADD2.F32 R38, -RZ, R22.H1_H1 ;  /* 0x30000016ff267230 */ /* 0x000fc40000004100 */
[--C-:B------:R-:W-:Y:S02]  /*ff00*/  HADD2.F32 R22, -RZ, R23.reuse.H0_H0 ;  /* 0x20000017ff167230 */ /* 0x100fe40000004100 */
[----:B------:R-:W-:Y:S02]  /*ff10*/  HADD2.F32 R39, -RZ, R23.H1_H1 ;  /* 0x30000017ff277230 */ /* 0x000fe40000004100 */
[--C-:B--2---:R-:W-:Y:S02]  /*ff20*/  HADD2.F32 R23, -RZ, R4.reuse.H0_H0 ;  /* 0x20000004ff177230 */ /* 0x104fe40000004100 */
[----:B------:R-:W-:Y:S02]  /*ff30*/  HADD2.F32 R43, -RZ, R4.H1_H1 ;  /* 0x30000004ff2b7230 */ /* 0x000fe40000004100 */
[--C-:B------:R-:W-:Y:S02]  /*ff40*/  HADD2.F32 R41, -RZ, R5.reuse.H0_H0 ;  /* 0x20000005ff297230 */ /* 0x100fe40000004100 */
[----:B------:R-:W-:Y:S01]  /*ff50*/  @P1 FADD.FTZ R23, -R23, -RZ ;  /* 0x800000ff17171221 */ /* 0x000fe20000010100 */
[----:B------:R-:W-:-:S02]  /*ff60*/  HADD2.F32 R40, -RZ, R5.H1_H1 ;  /* 0x30000005ff287230 */ /* 0x000fc40000004100 */
[----:B------:R-:W-:Y:S01]  /*ff70*/  @P1 FADD.FTZ R43, -R43, -RZ ;  /* 0x800000ff2b2b1221 */ /* 0x000fe20000010100 */
[--C-:B------:R-:W-:Y:S02]  /*ff80*/  HADD2.F32 R4, -RZ, R6.reuse.H0_H0 ;  /* 0x20000006ff047230 */ /* 0x100fe40000004100 */
[----:B------:R-:W-:Y:S01]  /*ff90*/  @P1 FADD.FTZ R41, -R41, -RZ ;  /* 0x800000ff29291221 */ /* 0x000fe20000010100 */
[----:B------:R-:W-:Y:S02]  /*ffa0*/  HADD2.F32 R45, -RZ, R6.H1_H1 ;  /* 0x30000006ff2d7230 */ /* 0x000fe40000004100 */
[----:B------:R-:W-:Y:S01]  /*ffb0*/  FMUL.FTZ R28, R28, R23 ;  /* 0x000000171c1c7220 */ /* 0x000fe20000410000 */
[--C-:B------:R-:W-:Y:S02]  /*ffc0*/  HADD2.F32 R5, -RZ, R7.reuse.H0_H0 ;  /* 0x20000007ff057230 */ /* 0x100fe40000004100 */
[----:B------:R-:W-:Y:S01]  /*ffd0*/  @P1 FADD.FTZ R4, -R4, -RZ ;  /* 0x800000ff04041221 */ /* 0x000fe20000010100 */
[----:B------:R-:W-:-:S02]  /*ffe0*/  HADD2.F32 R6, -RZ, R7.H1_H1 ;  /* 0x30000007ff067230 */ /* 0x000fc40000004100 */
[----:B------:R-:W-:Y:S01]  /*fff0*/  @P1 FADD.FTZ R40, -R40, -RZ ;  /* 0x800000ff28281221 */ /* 0x000fe20000010100 */
[----:B-----5:R-:W-:Y:S02]  /*10000*/  HADD2.F32 R23, -RZ, R32.H1_H1 ;  /* 0x30000020ff177230 */ /* 0x020fe40000004100 */
[----:B------:R-:W-:Y:S01]  /*10010*/  @P1 FADD.FTZ R5, -R5, -RZ ;  /* 0x800000ff05051221 */ /* 0x000fe20000010100 */
[----:B------:R-:W-:Y:S01]  /*10020*/  FMUL.FTZ R21, R21, R4 ;  /* 0x0000000415157220 */ /* 0x000fe20000410000 */
[----:B------:R-:W-:Y:S01]  /*10030*/  @P1 FADD.FTZ R6, -R6, -RZ ;  /* 0x800000ff06061221 */ /* 0x000fe20000010100 */
[----:B----4-:R-:W-:Y:S02]  /*10040*/  HADD2.F32 R4, -RZ, R16.H0_H0 ;  /* 0x20000010ff047230 */ /* 0x010fe40000004100 */
[----:B------:R-:W-:Y:S01]  /*10050*/  FMUL.FTZ R22, R22, R5 ;  /* 0x0000000516167220 */ /* 0x000fe20000410000 */
[----:B------:R-:W-:Y:S02]  /*10060*/  HADD2.F32 R5, -RZ, R32.H0_H0 ;  /* 0x20000020ff057230 */ /* 0x000fe40000004100 */
[----:B------:R-:W-:Y:S01]  /*10070*/  FMUL.FTZ R39, R39, R6 ;  /* 0x0000000627277220 */ /* 0x000fe20000410000 */
[----:B------:R-:W-:-:S02]  /*10080*/  HADD2.F32 R7, -RZ, R33.H0_H0 ;  /* 0x20000021ff077230 */ /* 0x000fc40000004100 */
[----:B------:R-:W-:Y:S01]  /*10090*/  FMUL.FTZ R30, R30, R43 ;  /* 0x0000002b1e1e7220 */ /* 0x000fe20000410000 */
[----:B------:R-:W-:Y:S02]  /*100a0*/  HADD2.F32 R16, -RZ, R16.H1_H1 ;  /* 0x30000010ff107230 */ /* 0x000fe40000004100 */
[----:B------:R-:W-:Y:S01]  /*100b0*/  FMUL.FTZ R20, R20, R41 ;  /* 0x0000002914147220 */ /* 0x000fe20000410000 */
[--C-:B------:R-:W-:Y:S02]  /*100c0*/  HADD2.F32 R6, -RZ, R17.reuse.H0_H0 ;  /* 0x20000011ff067230 */ /* 0x100fe40000004100 */
[----:B------:R-:W-:Y:S01]  /*100d0*/  @P1 FADD.FTZ R45, -R45, -RZ ;  /* 0x800000ff2d2d1221 */ /* 0x000fe20000010100 */
[----:B------:R-:W-:Y:S01]  /*100e0*/  FMUL.FTZ R37, R37, R40 ;  /* 0x0000002825257220 */ /* 0x000fe20000410000 */
[----:B------:R-:W-:Y:S02]  /*100f0*/  HADD2.F32 R40, -RZ, R17.H1_H1 ;  /* 0x30000011ff287230 */ /* 0x000fe40000004100 */
[----:B------:R-:W-:Y:S01]  /*10100*/  FFMA.FTZ R4, R5, R4, R28 ;  /* 0x0000000405047223 */ /* 0x000fe2000001001c */
[----:B------:R-:W-:-:S02]  /*10110*/  HADD2.F32 R32, -RZ, R18.H0_H0 ;  /* 0x20000012ff207230 */ /* 0x000fc40000004100 */
[----:B------:R-:W-:Y:S01]  /*10120*/  FFMA.FTZ R23, R23, R16, R30 ;  /* 0x0000001017177223 */ /* 0x000fe2000001001e */
[----:B------:R-:W-:Y:S02]  /*10130*/  HADD2.F32 R41, -RZ, R18.H1_H1 ;  /* 0x30000012ff297230 */ /* 0x000fe40000004100 */
[----:B------:R-:W-:Y:S01]  /*10140*/  FFMA.FTZ R6, R7, R6, R20 ;  /* 0x0000000607067223 */ /* 0x000fe20000010014 */
[--C-:B------:R-:W-:Y:S02]  /*10150*/  HADD2.F32 R17, -RZ, R19.reuse.H0_H0 ;  /* 0x20000013ff117230 */ /* 0x100fe40000004100 */
[----:B------:R-:W-:Y:S01]  /*10160*/  FMUL.FTZ R38, R38, R45 ;  /* 0x0000002d26267220 */ /* 0x000fe20000410000 */
[----:B------:R-:W-:Y:S02]  /*10170*/  HADD2.F32 R18, -RZ, R19.H1_H1 ;  /* 0x30000013ff127230 */ /* 0x000fe40000004100 */
[----:B------:R-:W-:Y:S02]  /*10180*/  HADD2.F32 R20, -RZ, R33.H1_H1 ;  /* 0x30000021ff147230 */ /* 0x000fe40000004100 */
[----:B------:R-:W-:-:S02]  /*10190*/  HADD2.F32 R16, -RZ, R34.H0_H0 ;  /* 0x20000022ff107230 */ /* 0x000fc40000004100 */
[----:B------:R-:W-:Y:S02]  /*101a0*/  HADD2.F32 R7, -RZ, R34.H1_H1 ;  /* 0x30000022ff077230 */ /* 0x000fe40000004100 */
[----:B------:R-:W-:Y:S01]  /*101b0*/  FFMA.FTZ R37, R20, R40, R37 ;  /* 0x0000002814257223 */ /* 0x000fe20000010025 */
[--C-:B------:R-:W-:Y:S02]  /*101c0*/  HADD2.F32 R5, -RZ, R35.reuse.H0_H0 ;  /* 0x20000023ff057230 */ /* 0x100fe40000004100 */
[----:B------:R-:W-:Y:S01]  /*101d0*/  FFMA.FTZ R16, R16, R32, R21 ;  /* 0x0000002010107223 */ /* 0x000fe20000010015 */
[----:B------:R-:W-:Y:S02]  /*101e0*/  HADD2.F32 R28, -RZ, R35.H1_H1 ;  /* 0x30000023ff1c7230 */ /* 0x000fe40000004100 */
[----:B------:R-:W-:Y:S01]  /*101f0*/  FFMA.FTZ R7, R7, R41, R38 ;  /* 0x0000002907077223 */ /* 0x000fe20000010026 */
[----:B------:R-:W-:Y:S01]  /*10200*/  F2FP.F16.F32.PACK_AB R32, R23, R4 ;  /* 0x000000041720723e */ /* 0x000fe200000000ff */
[----:B------:R-:W-:Y:S01]  /*10210*/  FFMA.FTZ R5, R5, R17, R22 ;  /* 0x0000001105057223 */ /* 0x000fe20000010016 */
[----:B------:R-:W-:Y:S01]  /*10220*/  F2FP.F16.F32.PACK_AB R33, R37, R6 ;  /* 0x000000062521723e */ /* 0x000fe200000000ff */
[----:B------:R-:W-:Y:S01]  /*10230*/  FFMA.FTZ R18, R28, R18, R39 ;  /* 0x000000121c127223 */ /* 0x000fe20000010027 */
[----:B------:R-:W-:-:S04]  /*10240*/  F2FP.F16.F32.PACK_AB R34, R7, R16 ;  /* 0x000000100722723e */ /* 0x000fc800000000ff */
[----:B------:R-:W-:Y:S02]  /*10250*/  F2FP.F16.F32.PACK_AB R35, R18, R5 ;  /* 0x000000051223723e */ /* 0x000fe400000000ff */
.L_x_1045:
[----:B------:R-:W-:Y:S05]  /*10260*/  BSYNC.RECONVERGENT B0 ;  /* 0x0000000000007941 */ /* 0x000fea0003800200 */
.L_x_1044:
[----:B--2--5:R-:W-:Y:S01]  /*10270*/  IMAD.MOV.U32 R6, RZ, RZ, R34 ;  /* 0x000000ffff067224 */ /* 0x024fe200078e0022 */
[----:B------:R-:W-:Y:S01]  /*10280*/  MOV R4, R32 ;  /* 0x0000002000047202 */ /* 0x000fe20000000f00 */
[----:B------:R-:W-:Y:S01]  /*10290*/  IMAD.MOV.U32 R7, RZ, RZ, R35 ;  /* 0x000000ffff077224 */ /* 0x000fe200078e0023 */
[----:B------:R-:W-:Y:S02]  /*102a0*/  MOV R5, R33 ;  /* 0x0000002100057202 */ /* 0x000fe40000000f00 */
.L_x_1043:
[----:B------:R-:W-:Y:S05]  /*102b0*/  BSYNC.RECONVERGENT B1 ;  /* 0x0000000000017941 */ /* 0x000fea0003800200 */
.L_x_1042:
[----:B------:R-:W-:Y:S01]  /*102c0*/  ISETP.GE.AND P0, PT, R9, R12, PT ;  /* 0x0000000c0900720c */ /* 0x000fe20003f06270 */
[----:B------:R2:W-:-:S12]  /*102d0*/  STS.128 [R63], R4 ;  /* 0x000000043f007388 */ /* 0x0005d80000000c00 */
[----:B------:R2:W-:Y:S01]  /*102e0*/  @P0 STS.128 [R63+0x2000], RZ ;  /* 0x002000ff3f000388 */ /* 0x0005e20000000c00 */
[----:B------:R-:W-:Y:S05]  /*102f0*/  @P0 BRA `(.L_x_1041) ;  /* 0x0000000400500947 */ /* 0x000fea0003800000 */
[----:B--2---:R-:W-:Y:S01]  /*10300*/  IMAD.MOV.U32 R6, RZ, RZ, R118 ;  /* 0x000000ffff067224 */ /* 0x004fe200078e0076 */
[----:B------:R-:W-:-:S05]  /*10310*/  MOV R7, R119 ;  /* 0x0000007700077202 */ /* 0x000fca0000000f00 */
[----:B------:R2:W5:Y:S01]  /*10320*/  LD.E.128 R32, desc[UR4][R6.64+0x80] ;  /* 0x0000800406207980 */ /* 0x000562000c101d00 */
[----:B------:R-:W-:Y:S01]  /*10330*/  ISETP.GE.AND P0, PT, R9, R0, PT ;  /* 0x000000000900720c */ /* 0x000fe20003f06270 */
[----:B------:R-:W-:-:S12]  /*10340*/  BSSY.RECONVERGENT B0, `(.L_x_1046) ;  /* 0x000004e000007945 */ /* 0x000fd80003800200 */
[----:B------:R-:W-:Y:S05]  /*10350*/  @P0 BRA `(.L_x_1047) ;  /* 0x0000000400300947 */ /* 0x000fea0003800000 */
[----:B------:R-:W-:-:S04]  /*10360*/  ISETP.GT.AND P1, PT, R25, 0x40, PT ;  /* 0x000000401900780c */ /* 0x000fc80003f24270 */
        /* <DEDUP_REMOVED lines=75> */
.L_x_1047:
[----:B------:R-:W-:Y:S05]  /*10820*/  BSYNC.RECONVERGENT B0 ;  /* 0x0000000000007941 */ /* 0x000fea0003800200 */
.L_x_1046:
[----:B-----5:R3:W-:Y:S02]  /*10830*/  STS.128 [R63+0x2000], R32 ;  /* 0x002000203f007388 */ /* 0x0207e40000000c00 */
.L_x_1041:
[----:B------:R-:W-:Y:S05]  /*10840*/  BSYNC.RECONVERGENT B2 ;  /* 0x0000000000027941 */ /* 0x000fea0003800200 */
.L_x_1040:
[----:B------:R-:W-:Y:S01]  /*10850*/  IADD3 R28, PT, PT, R120, 0x10, RZ ;  /* 0x00000010781c7810 */ /* 0x000fe20007ffe0ff */
[----:B------:R-:W-:Y:S03]  /*10860*/  BSSY.RECONVERGENT B2, `(.L_x_1048) ;  /* 0x00000b1000027945 */ /* 0x000fe60003800200 */
[----:B------:R-:W-:-:S13]  /*10870*/  ISETP.GE.AND P0, PT, R28, R29, PT ;  /* 0x0000001d1c00720c */ /* 0x000fda0003f06270 */
[----:B------:R-:W-:Y:S05]  /*10880*/  @P0 BRA `(.L_x_1049) ;  /* 0x0000000800b80947 */ /* 0x000fea0003800000 */
[----:B-----5:R-:W-:Y:S01]  /*10890*/  ISETP.GE.AND P1, PT, R14, R12, PT ;  /* 0x0000000c0e00720c */ /* 0x020fe20003f26270 */
        /* <DEDUP_REMOVED lines=9> */
[----:B------:R-:W-:-:S04]  /*10930*/  ISETP.GT.AND P1, PT, R25, RZ, PT ;  /* 0x000000ff1900720c */ /* 0x000fc80003f24270 */
[----:B--2---:R-:W-:Y:S02]  /*10940*/  SEL R5, R24, RZ, !P1 ;  /* 0x000000ff18057207 */ /* 0x004fe40004800000 */
        /* <DEDUP_REMOVED lines=8> */
[----:B------:R-:W2:Y:S01]  /*109d0*/  LD.E.128 R20, desc[UR4][R20.64] ;  /* 0x0000000414147980 */ /* 0x000ea2000c101d00 */
[----:B------:R-:W-:Y:S02]  /*109e0*/  IADD3.X R5, PT, PT, R27, R19, RZ, P0, !PT ;  /* 0x000000131b057210 */ /* 0x000fe400007fe4ff */
[----:B------:R-:W-:-:S04]  /*109f0*/  IADD3 R16, P0, PT, R2, R17, RZ ;  /* 0x0000001102107210 */ /* 0x000fc80007f1e0ff */
[----:B------:R-:W4:Y:S01]  /*10a00*/  LD.E.128 R4, desc[UR4][R4.64] ;  /* 0x0000000404047980 */ /* 0x000f22000c101d00 */
[----:B------:R-:W-:-:S06]  /*10a10*/  IADD3.X R17, PT, PT, R3, R19, RZ, P0, !PT ;  /* 0x0000001303117210 */ /* 0x000fcc00007fe4ff */
[----:B------:R-:W3:Y:S01]  /*10a20*/  LD.E.128 R16, desc[UR4][R16.64] ;  /* 0x0000000410107980 */ /* 0x000ee2000c101d00 */
[--C-:B--2---:R-:W-:Y:S02]  /*10a30*/  HADD2.F32 R30, -RZ, R20.reuse.H0_H0 ;  /* 0x20000014ff1e7230 */ /* 0x104fe40000004100 */
[----:B------:R-:W-:Y:S02]  /*10a40*/  HADD2.F32 R31, -RZ, R20.H1_H1 ;  /* 0x30000014ff1f7230 */ /* 0x000fe40000004100 */
[--C-:B------:R-:W-:Y:S02]  /*10a50*/  HADD2.F32 R20, -RZ, R21.reuse.H0_H0 ;  /* 0x20000015ff147230 */ /* 0x100fe40000004100 */
[----:B------:R-:W-:Y:S02]  /*10a60*/  HADD2.F32 R36, -RZ, R21.H1_H1 ;  /* 0x30000015ff247230 */ /* 0x000fe40000004100 */
[--C-:B------:R-:W-:Y:S02]  /*10a70*/  HADD2.F32 R21, -RZ, R22.reuse.H0_H0 ;  /* 0x20000016ff157230 */ /* 0x100fe40000004100 */
[----:B------:R-:W-:-:S02]  /*10a80*/  HADD2.F32 R37, -RZ, R22.H1_H1 ;  /* 0x30000016ff257230 */ /* 0x000fc40000004100 */
[--C-:B------:R-:W-:Y:S02]  /*10a90*/  HADD2.F32 R22, -RZ, R23.reuse.H0_H0 ;  /* 0x20000017ff167230 */ /* 0x100fe40000004100 */
[----:B------:R-:W-:Y:S02]  /*10aa0*/  HADD2.F32 R40, -RZ, R23.H1_H1 ;  /* 0x30000017ff287230 */ /* 0x000fe40000004100 */
[--C-:B----4-:R-:W-:Y:S02]  /*10ab0*/  HADD2.F32 R23, -RZ, R4.reuse.H0_H0 ;  /* 0x20000004ff177230 */ /* 0x110fe40000004100 */
[--C-:B------:R-:W-:Y:S02]  /*10ac0*/  HADD2.F32 R41, -RZ, R5.reuse.H0_H0 ;  /* 0x20000005ff297230 */ /* 0x100fe40000004100 */
[----:B------:R-:W-:Y:S02]  /*10ad0*/  HADD2.F32 R4, -RZ, R4.H1_H1 ;  /* 0x30000004ff047230 */ /* 0x000fe40000004100 */
[----:B------:R-:W-:Y:S01]  /*10ae0*/  @P1 FADD.FTZ R23, -R23, -RZ ;  /* 0x800000ff17171221 */ /* 0x000fe20000010100 */
[----:B------:R-:W-:-:S02]  /*10af0*/  HADD2.F32 R5, -RZ, R5.H1_H1 ;  /* 0x30000005ff057230 */ /* 0x000fc40000004100 */
[----:B------:R-:W-:Y:S01]  /*10b00*/  @P1 FADD.FTZ R41, -R41, -RZ ;  /* 0x800000ff29291221 */ /* 0x000fe20000010100 */
[--C-:B------:R-:W-:Y:S02]  /*10b10*/  HADD2.F32 R42, -RZ, R6.reuse.H0_H0 ;  /* 0x20000006ff2a7230 */ /* 0x100fe40000004100 */
[----:B------:R-:W-:Y:S01]  /*10b20*/  @P1 FADD.FTZ R4, -R4, -RZ ;  /* 0x800000ff04041221 */ /* 0x000fe20000010100 */
[--C-:B------:R-:W-:Y:S02]  /*10b30*/  HADD2.F32 R43, -RZ, R7.reuse.H0_H0 ;  /* 0x20000007ff2b7230 */ /* 0x100fe40000004100 */
[----:B------:R-:W-:Y:S01]  /*10b40*/  @P1 FADD.FTZ R5, -R5, -RZ ;  /* 0x800000ff05051221 */ /* 0x000fe20000010100 */
[----:B------:R-:W-:Y:S02]  /*10b50*/  HADD2.F32 R6, -RZ, R6.H1_H1 ;  /* 0x30000006ff067230 */ /* 0x000fe40000004100 */
[----:B------:R-:W-:Y:S01]  /*10b60*/  FMUL.FTZ R31, R31, R4 ;  /* 0x000000041f1f7220 */ /* 0x000fe20000410000 */
[----:B------:R-:W-:-:S02]  /*10b70*/  HADD2.F32 R7, -RZ, R7.H1_H1 ;  /* 0x30000007ff077230 */ /* 0x000fc40000004100 */
[----:B------:R-:W-:Y:S01]  /*10b80*/  FMUL.FTZ R36, R36, R5 ;  /* 0x0000000524247220 */ /* 0x000fe20000410000 */
[----:B-----5:R-:W-:Y:S02]  /*10b90*/  HADD2.F32 R5, -RZ, R32.H0_H0 ;  /* 0x20000020ff057230 */ /* 0x020fe40000004100 */
[----:B------:R-:W-:Y:S01]  /*10ba0*/  FMUL.FTZ R30, R30, R23 ;  /* 0x000000171e1e7220 */ /* 0x000fe20000410000 */
[----:B---3--:R-:W-:Y:S02]  /*10bb0*/  HADD2.F32 R4, -RZ, R16.H0_H0 ;  /* 0x20000010ff047230 */ /* 0x008fe40000004100 */
[----:B------:R-:W-:Y:S01]  /*10bc0*/  @P1 FADD.FTZ R42, -R42, -RZ ;  /* 0x800000ff2a2a1221 */ /* 0x000fe20000010100 */
[----:B------:R-:W-:Y:S02]  /*10bd0*/  HADD2.F32 R32, -RZ, R32.H1_H1 ;  /* 0x30000020ff207230 */ /* 0x000fe40000004100 */
[----:B------:R-:W-:Y:S01]  /*10be0*/  @P1 FADD.FTZ R6, -R6, -RZ ;  /* 0x800000ff06061221 */ /* 0x000fe20000010100 */
[----:B------:R-:W-:-:S02]  /*10bf0*/  HADD2.F32 R16, -RZ, R16.H1_H1 ;  /* 0x30000010ff107230 */ /* 0x000fc40000004100 */
[----:B------:R-:W-:Y:S01]  /*10c00*/  @P1 FADD.FTZ R7, -R7, -RZ ;  /* 0x800000ff07071221 */ /* 0x000fe20000010100 */
[----:B------:R-:W-:Y:S01]  /*10c10*/  @P1 FADD.FTZ R43, -R43, -RZ ;  /* 0x800000ff2b2b1221 */ /* 0x000fe20000010100 */
[----:B------:R-:W-:Y:S01]  /*10c20*/  FMUL.FTZ R21, R21, R42 ;  /* 0x0000002a15157220 */ /* 0x000fe20000410000 */
[----:B------:R-:W-:Y:S01]  /*10c30*/  FMUL.FTZ R37, R37, R6 ;  /* 0x0000000625257220 */ /* 0x000fe20000410000 */
[----:B------:R-:W-:Y:S01]  /*10c40*/  FMUL.FTZ R40, R40, R7 ;  /* 0x0000000728287220 */ /* 0x000fe20000410000 */
[----:B------:R-:W-:Y:S01]  /*10c50*/  FFMA.FTZ R4, R5, R4, R30 ;  /* 0x0000000405047223 */ /* 0x000fe2000001001e */
[----:B------:R-:W-:Y:S01]  /*10c60*/  FFMA.FTZ R31, R32, R16, R31 ;  /* 0x00000010201f7223 */ /* 0x000fe2000001001f */
[----:B------:R-:W-:Y:S02]  /*10c70*/  HADD2.F32 R7, -RZ, R33.H0_H0 ;  /* 0x20000021ff077230 */ /* 0x000fe40000004100 */
[----:B------:R-:W-:Y:S01]  /*10c80*/  FMUL.FTZ R20, R20, R41 ;  /* 0x0000002914147220 */ /* 0x000fe20000410000 */
[----:B------:R-:W-:-:S02]  /*10c90*/  HADD2.F32 R6, -RZ, R17.H0_H0 ;  /* 0x20000011ff067230 */ /* 0x000fc40000004100 */
[----:B------:R-:W-:Y:S01]  /*10ca0*/  FMUL.FTZ R22, R22, R43 ;  /* 0x0000002b16167220 */ /* 0x000fe20000410000 */
[----:B------:R-:W-:Y:S01]  /*10cb0*/  HADD2.F32 R42, -RZ, R18.H0_H0 ;  /* 0x20000012ff2a7230 */ /* 0x000fe20000004100 */
[----:B------:R-:W-:Y:S01]  /*10cc0*/  F2FP.F16.F32.PACK_AB R32, R31, R4 ;  /* 0x000000041f20723e */ /* 0x000fe200000000ff */
[----:B------:R-:W-:Y:S02]  /*10cd0*/  HADD2.F32 R23, -RZ, R19.H0_H0 ;  /* 0x20000013ff177230 */ /* 0x000fe40000004100 */
[----:B------:R-:W-:Y:S01]  /*10ce0*/  FFMA.FTZ R6, R7, R6, R20 ;  /* 0x0000000607067223 */ /* 0x000fe20000010014 */
[----:B------:R-:W-:Y:S02]  /*10cf0*/  HADD2.F32 R16, -RZ, R34.H0_H0 ;  /* 0x20000022ff107230 */ /* 0x000fe40000004100 */
[----:B------:R-:W-:Y:S02]  /*10d00*/  HADD2.F32 R5, -RZ, R35.H0_H0 ;  /* 0x20000023ff057230 */ /* 0x000fe40000004100 */
[----:B------:R-:W-:-:S02]  /*10d10*/  HADD2.F32 R17, -RZ, R17.H1_H1 ;  /* 0x30000011ff117230 */ /* 0x000fc40000004100 */
[----:B------:R-:W-:Y:S01]  /*10d20*/  FFMA.FTZ R16, R16, R42, R21 ;  /* 0x0000002a10107223 */ /* 0x000fe20000010015 */
[----:B------:R-:W-:Y:S02]  /*10d30*/  HADD2.F32 R18, -RZ, R18.H1_H1 ;  /* 0x30000012ff127230 */ /* 0x000fe40000004100 */
[----:B------:R-:W-:Y:S01]  /*10d40*/  FFMA.FTZ R5, R5, R23, R22 ;  /* 0x0000001705057223 */ /* 0x000fe20000010016 */
[----:B------:R-:W-:Y:S02]  /*10d50*/  HADD2.F32 R19, -RZ, R19.H1_H1 ;  /* 0x30000013ff137230 */ /* 0x000fe40000004100 */
[----:B------:R-:W-:Y:S02]  /*10d60*/  HADD2.F32 R33, -RZ, R33.H1_H1 ;  /* 0x30000021ff217230 */ /* 0x000fe40000004100 */
[----:B------:R-:W-:Y:S02]  /*10d70*/  HADD2.F32 R34, -RZ, R34.H1_H1 ;  /* 0x30000022ff227230 */ /* 0x000fe40000004100 */
[----:B------:R-:W-:-:S02]  /*10d80*/  HADD2.F32 R35, -RZ, R35.H1_H1 ;  /* 0x30000023ff237230 */ /* 0x000fc40000004100 */
[----:B------:R-:W-:Y:S01]  /*10d90*/  FFMA.FTZ R17, R33, R17, R36 ;  /* 0x0000001121117223 */ /* 0x000fe20000010024 */
[----:B------:R-:W-:Y:S02]  /*10da0*/  FFMA.FTZ R37, R34, R18, R37 ;  /* 0x0000001222257223 */ /* 0x000fe40000010025 */
[----:B------:R-:W-:Y:S02]  /*10db0*/  FFMA.FTZ R40, R35, R19, R40 ;  /* 0x0000001323287223 */ /* 0x000fe40000010028 */
[----:B------:R-:W-:Y:S02]  /*10dc0*/  F2FP.F16.F32.PACK_AB R33, R17, R6 ;  /* 0x000000061121723e */ /* 0x000fe400000000ff */
[----:B------:R-:W-:Y:S02]  /*10dd0*/  F2FP.F16.F32.PACK_AB R34, R37, R16 ;  /* 0x000000102522723e */ /* 0x000fe400000000ff */
[----:B------:R-:W-:Y:S02]  /*10de0*/  F2FP.F16.F32.PACK_AB R35, R40, R5 ;  /* 0x000000052823723e */ /* 0x000fe400000000ff */
.L_x_1053:
[----:B------:R-:W-:Y:S05]  /*10df0*/  BSYNC.RECONVERGENT B0 ;  /* 0x0000000000007941 */ /* 0x000fea0003800200 */
.L_x_1052:
[----:B-----5:R1:W-:Y:S02]  /*10e00*/  STS.128 [R63+0x800], R32 ;  /* 0x000800203f007388 */ /* 0x0203e40000000c00 */
.L_x_1051:
[----:B------:R-:W-:Y:S05]  /*10e10*/  BSYNC.RECONVERGENT B1 ;  /* 0x0000000000017941 */ /* 0x000fea0003800200 */
.L_x_1050:
[----:B------:R-:W-:-:S13]  /*10e20*/  ISETP.GE.AND P0, PT, R9, R12, PT ;  /* 0x0000000c0900720c */ /* 0x000fda0003f06270 */
[----:B------:R1:W-:Y:S01]  /*10e30*/  @P0 STS.128 [R63+0x2800], RZ ;  /* 0x002800ff3f000388 */ /* 0x0003e20000000c00 */
[----:B------:R-:W-:Y:S05]  /*10e40*/  @P0 BRA `(.L_x_1049) ;  /* 0x0000000400480947 */ /* 0x000fea0003800000 */
[----:B-1-3--:R1:W5:Y:S01]  /*10e50*/  LD.E.128 R32, desc[UR4][R38.64+0x80] ;  /* 0x0000800426207980 */ /* 0x00a362000c101d00 */
[----:B------:R-:W-:Y:S01]  /*10e60*/  ISETP.GE.AND P0, PT, R9, R0, PT ;  /* 0x000000000900720c */ /* 0x000fe20003f06270 */
[----:B------:R-:W-:-:S12]  /*10e70*/  BSSY.RECONVERGENT B0, `(.L_x_1054) ;  /* 0x000004e000007945 */ /* 0x000fd80003800200 */
[----:B------:R-:W-:Y:S05]  /*10e80*/  @P0 BRA `(.L_x_1055) ;  /* 0x0000000400300947 */ /* 0x000fea0003800000 */
[----:B------:R-:W-:-:S04]  /*10e90*/  ISETP.GT.AND P1, PT, R25, 0x40, PT ;  /* 0x000000401900780c */ /* 0x000fc80003f24270 */
        /* <DEDUP_REMOVED lines=12> */
[----:B------:R-:W3:Y:S01]  /*10f60*/  LD.E.128 R4, desc[UR4][R4.64+0x80] ;  /* 0x0000800404047980 */ /* 0x000ee2000c101d00 */
[----:B------:R-:W-:-:S06]  /*10f70*/  IADD3.X R17, PT, PT, R3, R19, RZ, P0, !PT ;  /* 0x0000001303117210 */ /* 0x000fcc00007fe4ff */
[----:B------:R-:W4:Y:S01]  /*10f80*/  LD.E.128 R16, desc[UR4][R16.64+0x80] ;  /* 0x0000800410107980 */ /* 0x000f22000c101d00 */
[--C-:B--2---:R-:W-:Y:S02]  /*10f90*/  HADD2.F32 R30, -RZ, R20.reuse.H0_H0 ;  /* 0x20000014ff1e7230 */ /* 0x104fe40000004100 */
[----:B------:R-:W-:Y:S02]  /*10fa0*/  HADD2.F32 R31, -RZ, R20.H1_H1 ;  /* 0x30000014ff1f7230 */ /* 0x000fe40000004100 */
[--C-:B------:R-:W-:Y:S02]  /*10fb0*/  HADD2.F32 R20, -RZ, R21.reuse.H0_H0 ;  /* 0x20000015ff147230 */ /* 0x100fe40000004100 */
[----:B------:R-:W-:Y:S02]  /*10fc0*/  HADD2.F32 R36, -RZ, R21.H1_H1 ;  /* 0x30000015ff247230 */ /* 0x000fe40000004100 */
[--C-:B------:R-:W-:Y:S02]  /*10fd0*/  HADD2.F32 R21, -RZ, R22.reuse.H0_H0 ;  /* 0x20000016ff157230 */ /* 0x100fe40000004100 */
[----:B------:R-:W-:-:S02]  /*10fe0*/  HADD2.F32 R37, -RZ, R22.H1_H1 ;  /* 0x30000016ff257230 */ /* 0x000fc40000004100 */
[--C-:B------:R-:W-:Y:S02]  /*10ff0*/  HADD2.F32 R22, -RZ, R23.reuse.H0_H0 ;  /* 0x20000017ff167230 */ /* 0x100fe40000004100 */
[----:B-1----:R-:W-:Y:S02]  /*11000*/  HADD2.F32 R38, -RZ, R23.H1_H1 ;  /* 0x30000017ff267230 */ /* 0x002fe40000004100 */
[--C-:B---3--:R-:W-:Y:S02]  /*11010*/  HADD2.F32 R23, -RZ, R4.reuse.H0_H0 ;  /* 0x20000004ff177230 */ /* 0x108fe40000004100 */
        /* <DEDUP_REMOVED lines=15> */
[----:B----4-:R-:W-:Y:S02]  /*11110*/  HADD2.F32 R4, -RZ, R16.H0_H0 ;  /* 0x20000010ff047230 */ /* 0x010fe40000004100 */
        /* <DEDUP_REMOVED lines=35> */
.L_x_1055:
[----:B------:R-:W-:Y:S05]  /*11350*/  BSYNC.RECONVERGENT B0 ;  /* 0x0000000000007941 */ /* 0x000fea0003800200 */
.L_x_1054:
[----:B-----5:R3:W-:Y:S02]  /*11360*/  STS.128 [R63+0x2800], R32 ;  /* 0x002800203f007388 */ /* 0x0207e40000000c00 */
.L_x_1049:
[----:B------:R-:W-:Y:S05]  /*11370*/  BSYNC.RECONVERGENT B2 ;  /* 0x0000000000027941 */ /* 0x000fea0003800200 */
.L_x_1048:
        /* <DEDUP_REMOVED lines=10> */
[----:B-1-3--:R1:W5:Y:S01]  /*11420*/  LD.E.128 R32, desc[UR4][R42.64] ;  /* 0x000000042a207980 */ /* 0x00a362000c101d00 */
        /* <DEDUP_REMOVED lines=23> */
[--C-:B---3--:R-:W-:Y:S02]  /*115a0*/  HADD2.F32 R40, -RZ, R4.reuse.H0_H0 ;  /* 0x20000004ff287230 */ /* 0x108fe40000004100 */
[----:B------:R-:W-:-:S02]  /*115b0*/  HADD2.F32 R41, -RZ, R4.H1_H1 ;  /* 0x30000004ff297230 */ /* 0x000fc40000004100 */
[--C-:B------:R-:W-:Y:S02]  /*115c0*/  HADD2.F32 R39, -RZ, R5.reuse.H0_H0 ;  /* 0x20000005ff277230 */ /* 0x100fe40000004100 */
[----:B------:R-:W-:Y:S01]  /*115d0*/  @P1 FADD.FTZ R40, -R40, -RZ ;  /* 0x800000ff28281221 */ /* 0x000fe20000010100 */
[----:B------:R-:W-:Y:S02]  /*115e0*/  HADD2.F32 R44, -RZ, R5.H1_H1 ;  /* 0x30000005ff2c7230 */ /* 0x000fe40000004100 */
[----:B------:R-:W-:Y:S01]  /*115f0*/  @P1 FADD.FTZ R41, -R41, -RZ ;  /* 0x800000ff29291221 */ /* 0x000fe20000010100 */
[--C-:B------:R-:W-:Y:S02]  /*11600*/  HADD2.F32 R4, -RZ, R6.reuse.H0_H0 ;  /* 0x20000006ff047230 */ /* 0x100fe40000004100 */
[----:B------:R-:W-:Y:S01]  /*11610*/  @P1 FADD.FTZ R39, -R39, -RZ ;  /* 0x800000ff27271221 */ /* 0x000fe20000010100 */
[----:B------:R-:W-:Y:S02]  /*11620*/  HADD2.F32 R45, -RZ, R6.H1_H1 ;  /* 0x30000006ff2d7230 */ /* 0x000fe40000004100 */
[----:B------:R-:W-:Y:S01]  /*11630*/  FMUL.FTZ R36, R36, R41 ;  /* 0x0000002924247220 */ /* 0x000fe20000410000 */
[----:B------:R-:W-:-:S02]  /*11640*/  HADD2.F32 R5, -RZ, R7.H0_H0 ;  /* 0x20000007ff057230 */ /* 0x000fc40000004100 */
[----:B------:R-:W-:Y:S01]  /*11650*/  @P1 FADD.FTZ R4, -R4, -RZ ;  /* 0x800000ff04041221 */ /* 0x000fe20000010100 */
[----:B------:R-:W-:Y:S02]  /*11660*/  HADD2.F32 R6, -RZ, R7.H1_H1 ;  /* 0x30000007ff067230 */ /* 0x000fe40000004100 */
[----:B------:R-:W-:Y:S01]  /*11670*/  FMUL.FTZ R20, R20, R39 ;  /* 0x0000002714147220 */ /* 0x000fe20000410000 */
[--C-:B------:R-:W-:Y:S02]  /*11680*/  HADD2.F32 R21, -RZ, R22.reuse.H0_H0 ;  /* 0x20000016ff157230 */ /* 0x100fe40000004100 */
[----:B------:R-:W-:Y:S01]  /*11690*/  @P1 FADD.FTZ R5, -R5, -RZ ;  /* 0x800000ff05051221 */ /* 0x000fe20000010100 */
[----:B------:R-:W-:Y:S02]  /*116a0*/  HADD2.F32 R38, -RZ, R22.H1_H1 ;  /* 0x30000016ff267230 */ /* 0x000fe40000004100 */
[----:B------:R-:W-:Y:S01]  /*116b0*/  @P1 FADD.FTZ R6, -R6, -RZ ;  /* 0x800000ff06061221 */ /* 0x000fe20000010100 */
[----:B------:R-:W-:-:S02]  /*116c0*/  HADD2.F32 R22, -RZ, R23.H0_H0 ;  /* 0x20000017ff167230 */ /* 0x000fc40000004100 */
[----:B------:R-:W-:Y:S01]  /*116d0*/  FMUL.FTZ R21, R21, R4 ;  /* 0x0000000415157220 */ /* 0x000fe20000410000 */
[----:B------:R-:W-:Y:S02]  /*116e0*/  HADD2.F32 R23, -RZ, R23.H1_H1 ;  /* 0x30000017ff177230 */ /* 0x000fe40000004100 */
[----:B------:R-:W-:Y:S01]  /*116f0*/  FMUL.FTZ R31, R31, R40 ;  /* 0x000000281f1f7220 */ /* 0x000fe20000410000 */
[----:B-----5:R-:W-:Y:S02]  /*11700*/  HADD2.F32 R39, -RZ, R32.H1_H1 ;  /* 0x30000020ff277230 */ /* 0x020fe40000004100 */
[----:B------:R-:W-:Y:S01]  /*11710*/  FMUL.FTZ R22, R22, R5 ;  /* 0x0000000516167220 */ /* 0x000fe20000410000 */
[----:B----4-:R-:W-:Y:S02]  /*11720*/  HADD2.F32 R5, -RZ, R16.H0_H0 ;  /* 0x20000010ff057230 */ /* 0x010fe40000004100 */
[----:B------:R-:W-:Y:S01]  /*11730*/  FMUL.FTZ R23, R23, R6 ;  /* 0x0000000617177220 */ /* 0x000fe20000410000 */
[----:B------:R-:W-:-:S02]  /*11740*/  HADD2.F32 R7, -RZ, R33.H0_H0 ;  /* 0x20000021ff077230 */ /* 0x000fc40000004100 */
[----:B------:R-:W-:Y:S01]  /*11750*/  @P1 FADD.FTZ R44, -R44, -RZ ;  /* 0x800000ff2c2c1221 */ /* 0x000fe20000010100 */
[----:B------:R-:W-:Y:S02]  /*11760*/  HADD2.F32 R16, -RZ, R16.H1_H1 ;  /* 0x30000010ff107230 */ /* 0x000fe40000004100 */
[----:B------:R-:W-:Y:S01]  /*11770*/  @P1 FADD.FTZ R45, -R45, -RZ ;  /* 0x800000ff2d2d1221 */ /* 0x000fe20000010100 */
[--C-:B------:R-:W-:Y:S02]  /*11780*/  HADD2.F32 R6, -RZ, R17.reuse.H0_H0 ;  /* 0x20000011ff067230 */ /* 0x100fe40000004100 */
[----:B------:R-:W-:Y:S01]  /*11790*/  FMUL.FTZ R37, R37, R44 ;  /* 0x0000002c25257220 */ /* 0x000fe20000410000 */
[----:B------:R-:W-:Y:S02]  /*117a0*/  HADD2.F32 R4, -RZ, R32.H0_H0 ;  /* 0x20000020ff047230 */ /* 0x000fe40000004100 */
[----:B------:R-:W-:Y:S01]  /*117b0*/  FFMA.FTZ R39, R39, R16, R36 ;  /* 0x0000001027277223 */ /* 0x000fe20000010024 */
[----:B------:R-:W-:-:S02]  /*117c0*/  HADD2.F32 R40, -RZ, R17.H1_H1 ;  /* 0x30000011ff287230 */ /* 0x000fc40000004100 */
[----:B------:R-:W-:Y:S01]  /*117d0*/  FFMA.FTZ R6, R7, R6, R20 ;  /* 0x0000000607067223 */ /* 0x000fe20000010014 */
[--C-:B------:R-:W-:Y:S02]  /*117e0*/  HADD2.F32 R32, -RZ, R18.reuse.H0_H0 ;  /* 0x20000012ff207230 */ /* 0x100fe40000004100 */
[----:B------:R-:W-:Y:S01]  /*117f0*/  FFMA.FTZ R4, R4, R5, R31 ;  /* 0x0000000504047223 */ /* 0x000fe2000001001f */
[----:B------:R-:W-:Y:S02]  /*11800*/  HADD2.F32 R41, -RZ, R18.H1_H1 ;  /* 0x30000012ff297230 */ /* 0x000fe40000004100 */
[----:B------:R-:W-:Y:S01]  /*11810*/  FMUL.FTZ R38, R38, R45 ;  /* 0x0000002d26267220 */ /* 0x000fe20000410000 */
[--C-:B------:R-:W-:Y:S02]  /*11820*/  HADD2.F32 R16, -RZ, R34.reuse.H0_H0 ;  /* 0x20000022ff107230 */ /* 0x100fe40000004100 */
[----:B------:R-:W-:Y:S02]  /*11830*/  HADD2.F32 R7, -RZ, R34.H1_H1 ;  /* 0x30000022ff077230 */ /* 0x000fe40000004100 */
[----:B------:R-:W-:-:S02]  /*11840*/  HADD2.F32 R17, -RZ, R19.H0_H0 ;  /* 0x20000013ff117230 */ /* 0x000fc40000004100 */
[----:B------:R-:W-:Y:S01]  /*11850*/  FFMA.FTZ R16, R16, R32, R21 ;  /* 0x0000002010107223 */ /* 0x000fe20000010015 */
[----:B------:R-:W-:Y:S02]  /*11860*/  HADD2.F32 R18, -RZ, R19.H1_H1 ;  /* 0x30000013ff127230 */ /* 0x000fe40000004100 */
[----:B------:R-:W-:Y:S01]  /*11870*/  FFMA.FTZ R7, R7, R41, R38 ;  /* 0x0000002907077223 */ /* 0x000fe20000010026 */
[----:B------:R-:W-:Y:S01]  /*11880*/  HADD2.F32 R20, -RZ, R33.H1_H1 ;  /* 0x30000021ff147230 */ /* 0x000fe20000004100 */
[----:B------:R-:W-:Y:S01]  /*11890*/  F2FP.F16.F32.PACK_AB R32, R39, R4 ;  /* 0x000000042720723e */ /* 0x000fe200000000ff */
[--C-:B------:R-:W-:Y:S02]  /*118a0*/  HADD2.F32 R5, -RZ, R35.reuse.H0_H0 ;  /* 0x20000023ff057230 */ /* 0x100fe40000004100 */
[----:B------:R-:W-:Y:S02]  /*118b0*/  HADD2.F32 R34, -RZ, R35.H1_H1 ;  /* 0x30000023ff227230 */ /* 0x000fe40000004100 */
[----:B------:R-:W-:Y:S01]  /*118c0*/  FFMA.FTZ R37, R20, R40, R37 ;  /* 0x0000002814257223 */ /* 0x000fe20000010025 */
[----:B------:R-:W-:-:S02]  /*118d0*/  FFMA.FTZ R5, R5, R17, R22 ;  /* 0x0000001105057223 */ /* 0x000fc40000010016 */
[----:B------:R-:W-:Y:S02]  /*118e0*/  FFMA.FTZ R18, R34, R18, R23 ;  /* 0x0000001222127223 */ /* 0x000fe40000010017 */
[----:B------:R-:W-:Y:S02]  /*118f0*/  F2FP.F16.F32.PACK_AB R33, R37, R6 ;  /* 0x000000062521723e */ /* 0x000fe400000000ff */
[----:B------:R-:W-:Y:S02]  /*11900*/  F2FP.F16.F32.PACK_AB R34, R7, R16 ;  /* 0x000000100722723e */ /* 0x000fe400000000ff */
[----:B------:R-:W-:Y:S02]  /*11910*/  F2FP.F16.F32.PACK_AB R35, R18, R5 ;  /* 0x000000051223723e */ /* 0x000fe400000000ff */
.L_x_1061:
[----:B------:R-:W-:Y:S05]  /*11920*/  BSYNC.RECONVERGENT B0 ;  /* 0x0000000000007941 */ /* 0x000fea0003800200 */
.L_x_1060:
[----:B-----5:R3:W-:Y:S02]  /*11930*/  STS.128 [R63+0x1000], R32 ;  /* 0x001000203f007388 */ /* 0x0207e40000000c00 */
.L_x_1059:
[----:B------:R-:W-:Y:S05]  /*11940*/  BSYNC.RECONVERGENT B1 ;  /* 0x0000000000017941 */ /* 0x000fea0003800200 */
.L_x_1058:
        /* <DEDUP_REMOVED lines=31> */
[----:B-1----:R-:W-:Y:S02]  /*11b40*/  HADD2.F32 R42, -RZ, R5.H1_H1 ;  /* 0x30000005ff2a7230 */ /* 0x002fe40000004100 */
        /* <DEDUP_REMOVED lines=51> */
.L_x_1063:
[----:B------:R-:W-:Y:S05]  /*11e80*/  BSYNC.RECONVERGENT B0 ;  /* 0x0000000000007941 */ /* 0x000fea0003800200 */
.L_x_1062:
[----:B-----5:R3:W-:Y:S02]  /*11e90*/  STS.128 [R63+0x3000], R32 ;  /* 0x003000203f007388 */ /* 0x0207e40000000c00 */
.L_x_1057:
[----:B------:R-:W-:Y:S05]  /*11ea0*/  BSYNC.RECONVERGENT B2 ;  /* 0x0000000000027941 */ /* 0x000fea0003800200 */
.L_x_1056:
[----:B-1-3--:R-:W-:-:S04]  /*11eb0*/  IADD3 R38, PT, PT, R120, 0x30, RZ ;  /* 0x0000003078267810 */ /* 0x00afc80007ffe0ff */
[----:B------:R-:W-:-:S13]  /*11ec0*/  ISETP.GE.AND P0, PT, R38, R29, PT ;  /* 0x0000001d2600720c */ /* 0x000fda0003f06270 */
[----:B------:R-:W-:Y:S05]  /*11ed0*/  @P0 BRA `(.L_x_1008) ;  /* 0x0000000800c00947 */ /* 0x000fea0003800000 */
[----:B-----5:R-:W-:Y:S01]  /*11ee0*/  ISETP.GE.AND P0, PT, R14, R12, PT ;  /* 0x0000000c0e00720c */ /* 0x020fe20003f06270 */
[----:B------:R-:W-:Y:S01]  /*11ef0*/  IMAD R40, R127, 0x60, RZ ;  /* 0x000000607f287824 */ /* 0x000fe200078e02ff */
        /* <DEDUP_REMOVED lines=26> */
[----:B--2---:R-:W-:Y:S02]  /*120a0*/  HADD2.F32 R31, -RZ, R20.H1_H1 ;  /* 0x30000014ff1f7230 */ /* 0x004fe40000004100 */
[----:B------:R-:W-:Y:S02]  /*120b0*/  HADD2.F32 R36, -RZ, R21.H1_H1 ;  /* 0x30000015ff247230 */ /* 0x000fe40000004100 */
[----:B------:R-:W-:Y:S02]  /*120c0*/  HADD2.F32 R37, -RZ, R22.H1_H1 ;  /* 0x30000016ff257230 */ /* 0x000fe40000004100 */
[----:B------:R-:W-:Y:S02]  /*120d0*/  HADD2.F32 R29, -RZ, R20.H0_H0 ;  /* 0x20000014ff1d7230 */ /* 0x000fe40000004100 */
[----:B----4-:R-:W-:Y:S02]  /*120e0*/  HADD2.F32 R42, -RZ, R4.H0_H0 ;  /* 0x20000004ff2a7230 */ /* 0x010fe40000004100 */
[----:B------:R-:W-:-:S02]  /*120f0*/  HADD2.F32 R39, -RZ, R5.H0_H0 ;  /* 0x20000005ff277230 */ /* 0x000fc40000004100 */
[----:B------:R-:W-:Y:S02]  /*12100*/  HADD2.F32 R4, -RZ, R4.H1_H1 ;  /* 0x30000004ff047230 */ /* 0x000fe40000004100 */
[----:B------:R-:W-:Y:S01]  /*12110*/  @P1 FADD.FTZ R42, -R42, -RZ ;  /* 0x800000ff2a2a1221 */ /* 0x000fe20000010100 */
[----:B------:R-:W-:Y:S02]  /*12120*/  HADD2.F32 R5, -RZ, R5.H1_H1 ;  /* 0x30000005ff057230 */ /* 0x000fe40000004100 */
[----:B------:R-:W-:Y:S01]  /*12130*/  @P1 FADD.FTZ R39, -R39, -RZ ;  /* 0x800000ff27271221 */ /* 0x000fe20000010100 */
[--C-:B------:R-:W-:Y:S02]  /*12140*/  HADD2.F32 R44, -RZ, R6.reuse.H0_H0 ;  /* 0x20000006ff2c7230 */ /* 0x100fe40000004100 */
[----:B------:R-:W-:Y:S01]  /*12150*/  @P1 FADD.FTZ R4, -R4, -RZ ;  /* 0x800000ff04041221 */ /* 0x000fe20000010100 */
[----:B------:R-:W-:Y:S02]  /*12160*/  HADD2.F32 R6, -RZ, R6.H1_H1 ;  /* 0x30000006ff067230 */ /* 0x000fe40000004100 */
[----:B------:R-:W-:Y:S01]  /*12170*/  @P1 FADD.FTZ R5, -R5, -RZ ;  /* 0x800000ff05051221 */ /* 0x000fe20000010100 */
[----:B------:R-:W-:-:S02]  /*12180*/  HADD2.F32 R20, -RZ, R21.H0_H0 ;  /* 0x20000015ff147230 */ /* 0x000fc40000004100 */
[----:B------:R-:W-:Y:S01]  /*12190*/  FMUL.FTZ R31, R31, R4 ;  /* 0x000000041f1f7220 */ /* 0x000fe20000410000 */
[--C-:B------:R-:W-:Y:S02]  /*121a0*/  HADD2.F32 R43, -RZ, R7.reuse.H0_H0 ;  /* 0x20000007ff2b7230 */ /* 0x100fe40000004100 */
[----:B------:R-:W-:Y:S01]  /*121b0*/  @P1 FADD.FTZ R6, -R6, -RZ ;  /* 0x800000ff06061221 */ /* 0x000fe20000010100 */
[----:B------:R-:W-:Y:S01]  /*121c0*/  FMUL.FTZ R36, R36, R5 ;  /* 0x0000000524247220 */ /* 0x000fe20000410000 */
[----:B------:R-:W-:Y:S02]  /*121d0*/  HADD2.F32 R46, -RZ, R7.H1_H1 ;  /* 0x30000007ff2e7230 */ /* 0x000fe40000004100 */
[----:B------:R-:W-:Y:S01]  /*121e0*/  FMUL.FTZ R29, R29, R42 ;  /* 0x0000002a1d1d7220 */ /* 0x000fe20000410000 */
[----:B-----5:R-:W-:Y:S02]  /*121f0*/  HADD2.F32 R4, -RZ, R32.H0_H0 ;  /* 0x20000020ff047230 */ /* 0x020fe40000004100 */
[----:B------:R-:W-:Y:S01]  /*12200*/  FMUL.FTZ R37, R37, R6 ;  /* 0x0000000625257220 */ /* 0x000fe20000410000 */
[----:B---3--:R-:W-:-:S02]  /*12210*/  HADD2.F32 R5, -RZ, R16.H0_H0 ;  /* 0x20000010ff057230 */ /* 0x008fc40000004100 */
[----:B------:R-:W-:Y:S01]  /*12220*/  FMUL.FTZ R20, R20, R39 ;  /* 0x0000002714147220 */ /* 0x000fe20000410000 */
[----:B------:R-:W-:Y:S02]  /*12230*/  HADD2.F32 R32, -RZ, R32.H1_H1 ;  /* 0x30000020ff207230 */ /* 0x000fe40000004100 */
[----:B------:R-:W-:Y:S01]  /*12240*/  @P1 FADD.FTZ R44, -R44, -RZ ;  /* 0x800000ff2c2c1221 */ /* 0x000fe20000010100 */
[----:B------:R-:W-:Y:S02]  /*12250*/  HADD2.F32 R16, -RZ, R16.H1_H1 ;  /* 0x30000010ff107230 */ /* 0x000fe40000004100 */
[----:B------:R-:W-:Y:S01]  /*12260*/  @P1 FADD.FTZ R43, -R43, -RZ ;  /* 0x800000ff2b2b1221 */ /* 0x000fe20000010100 */
[----:B------:R-:W-:Y:S02]  /*12270*/  HADD2.F32 R21, -RZ, R22.H0_H0 ;  /* 0x20000016ff157230 */ /* 0x000fe40000004100 */
[----:B------:R-:W-:Y:S01]  /*12280*/  @P1 FADD.FTZ R46, -R46, -RZ ;  /* 0x800000ff2e2e1221 */ /* 0x000fe20000010100 */
[----:B------:R-:W-:-:S02]  /*12290*/  HADD2.F32 R7, -RZ, R33.H0_H0 ;  /* 0x20000021ff077230 */ /* 0x000fc40000004100 */
[----:B------:R-:W-:Y:S01]  /*122a0*/  FFMA.FTZ R31, R32, R16, R31 ;  /* 0x00000010201f7223 */ /* 0x000fe2000001001f */
[----:B------:R-:W-:Y:S02]  /*122b0*/  HADD2.F32 R6, -RZ, R17.H0_H0 ;  /* 0x20000011ff067230 */ /* 0x000fe40000004100 */
[----:B------:R-:W-:Y:S01]  /*122c0*/  FMUL.FTZ R21, R21, R44 ;  /* 0x0000002c15157220 */ /* 0x000fe20000410000 */
[--C-:B------:R-:W-:Y:S02]  /*122d0*/  HADD2.F32 R22, -RZ, R23.reuse.H0_H0 ;  /* 0x20000017ff167230 */ /* 0x100fe40000004100 */
[----:B------:R-:W-:Y:S01]  /*122e0*/  FFMA.FTZ R4, R4, R5, R29 ;  /* 0x0000000504047223 */ /* 0x000fe2000001001d */
[----:B------:R-:W-:Y:S02]  /*122f0*/  HADD2.F32 R23, -RZ, R23.H1_H1 ;  /* 0x30000017ff177230 */ /* 0x000fe40000004100 */
[----:B------:R-:W-:Y:S01]  /*12300*/  FFMA.FTZ R6, R7, R6, R20 ;  /* 0x0000000607067223 */ /* 0x000fe20000010014 */
[----:B------:R-:W-:-:S02]  /*12310*/  HADD2.F32 R42, -RZ, R18.H0_H0 ;  /* 0x20000012ff2a7230 */ /* 0x000fc40000004100 */
[----:B------:R-:W-:Y:S01]  /*12320*/  FMUL.FTZ R22, R22, R43 ;  /* 0x0000002b16167220 */ /* 0x000fe20000410000 */
[----:B------:R-:W-:Y:S02]  /*12330*/  HADD2.F32 R16, -RZ, R34.H0_H0 ;  /* 0x20000022ff107230 */ /* 0x000fe40000004100 */
[----:B------:R-:W-:Y:S01]  /*12340*/  FMUL.FTZ R23, R23, R46 ;  /* 0x0000002e17177220 */ /* 0x000fe20000410000 */
[----:B------:R-:W-:Y:S01]  /*12350*/  HADD2.F32 R17, -RZ, R17.H1_H1 ;  /* 0x30000011ff117230 */ /* 0x000fe20000004100 */
[----:B------:R-:W-:Y:S01]  /*12360*/  F2FP.F16.F32.PACK_AB R32, R31, R4 ;  /* 0x000000041f20723e */ /* 0x000fe200000000ff */
[----:B------:R-:W-:Y:S02]  /*12370*/  HADD2.F32 R18, -RZ, R18.H1_H1 ;  /* 0x30000012ff127230 */ /* 0x000fe40000004100 */
[----:B------:R-:W-:Y:S01]  /*12380*/  FFMA.FTZ R16, R16, R42, R21 ;  /* 0x0000002a10107223 */ /* 0x000fe20000010015 */
[--C-:B------:R-:W-:Y:S02]  /*12390*/  HADD2.F32 R39, -RZ, R19.reuse.H0_H0 ;  /* 0x20000013ff277230 */ /* 0x100fe40000004100 */
[----:B------:R-:W-:-:S02]  /*123a0*/  HADD2.F32 R44, -RZ, R19.H1_H1 ;  /* 0x30000013ff2c7230 */ /* 0x000fc40000004100 */
[----:B------:R-:W-:Y:S02]  /*123b0*/  HADD2.F32 R33, -RZ, R33.H1_H1 ;  /* 0x30000021ff217230 */ /* 0x000fe40000004100 */
[----:B------:R-:W-:Y:S02]  /*123c0*/  HADD2.F32 R34, -RZ, R34.H1_H1 ;  /* 0x30000022ff227230 */ /* 0x000fe40000004100 */
[--C-:B------:R-:W-:Y:S02]  /*123d0*/  HADD2.F32 R5, -RZ, R35.reuse.H0_H0 ;  /* 0x20000023ff057230 */ /* 0x100fe40000004100 */
[----:B------:R-:W-:Y:S01]  /*123e0*/  FFMA.FTZ R17, R33, R17, R36 ;  /* 0x0000001121117223 */ /* 0x000fe20000010024 */
[----:B------:R-:W-:Y:S02]  /*123f0*/  HADD2.F32 R20, -RZ, R35.H1_H1 ;  /* 0x30000023ff147230 */ /* 0x000fe40000004100 */
[----:B------:R-:W-:Y:S01]  /*12400*/  FFMA.FTZ R37, R34, R18, R37 ;  /* 0x0000001222257223 */ /* 0x000fe20000010025 */
[----:B------:R-:W-:Y:S01]  /*12410*/  FFMA.FTZ R5, R5, R39, R22 ;  /* 0x0000002705057223 */ /* 0x000fe20000010016 */
[----:B------:R-:W-:Y:S01]  /*12420*/  F2FP.F16.F32.PACK_AB R33, R17, R6 ;  /* 0x000000061121723e */ /* 0x000fe200000000ff */
[----:B------:R-:W-:-:S02]  /*12430*/  FFMA.FTZ R20, R20, R44, R23 ;  /* 0x0000002c14147223 */ /* 0x000fc40000010017 */
[----:B------:R-:W-:-:S03]  /*12440*/  F2FP.F16.F32.PACK_AB R34, R37, R16 ;  /* 0x000000102522723e */ /* 0x000fc600000000ff */
[----:B------:R-:W-:-:S03]  /*12450*/  F2FP.F16.F32.PACK_AB R35, R20, R5 ;  /* 0x000000051423723e */ /* 0x000fc600000000ff */
.L_x_1067:
[----:B------:R-:W-:Y:S05]  /*12460*/  BSYNC.RECONVERGENT B0 ;  /* 0x0000000000007941 */ /* 0x000fea0003800200 */
.L_x_1066:
[----:B-----5:R1:W-:Y:S02]  /*12470*/  STS.128 [R63+0x1800], R32 ;  /* 0x001800203f007388 */ /* 0x0203e40000000c00 */
.L_x_1065:
[----:B------:R-:W-:Y:S05]  /*12480*/  BSYNC.RECONVERGENT B1 ;  /* 0x0000000000017941 */ /* 0x000fea0003800200 */
.L_x_1064:
[----:B------:R-:W-:-:S13]  /*12490*/  ISETP.GE.AND P0, PT, R9, R12, PT ;  /* 0x0000000c0900720c */ /* 0x000fda0003f06270 */
[----:B------:R1:W-:Y:S01]  /*124a0*/  @P0 STS.128 [R63+0x3800], RZ ;  /* 0x003800ff3f000388 */ /* 0x0003e20000000c00 */
[----:B------:R-:W-:Y:S05]  /*124b0*/  @P0 BRA `(.L_x_1008) ;  /* 0x0000000400480947 */ /* 0x000fea0003800000 */
[----:B-1----:R1:W5:Y:S01]  /*124c0*/  LD.E.128 R32, desc[UR4][R40.64+0x80] ;  /* 0x0000800428207980 */ /* 0x002362000c101d00 */
        /* <DEDUP_REMOVED lines=9> */
[----:B------:R-:W-:Y:S01]  /*12560*/  SHF.L.U32 R11, R5, 0x1, RZ ;  /* 0x00000001050b7819 */ /* 0x000fe200000006ff */
        /* <DEDUP_REMOVED lines=9> */
[----:B--2---:R-:W-:Y:S02]  /*12600*/  HADD2.F32 R3, -RZ, R22.H0_H0 ;  /* 0x20000016ff037230 */ /* 0x004fe40000004100 */
[--C-:B------:R-:W-:Y:S02]  /*12610*/  HADD2.F32 R8, -RZ, R23.reuse.H0_H0 ;  /* 0x20000017ff087230 */ /* 0x100fe40000004100 */
[----:B------:R-:W-:Y:S02]  /*12620*/  HADD2.F32 R0, -RZ, R20.H0_H0 ;  /* 0x20000014ff007230 */ /* 0x000fe40000004100 */
        /* <DEDUP_REMOVED lines=14> */
[----:B------:R-:W-:Y:S01]  /*12710*/  @P1 FADD.FTZ R10, -R10, -RZ ;  /* 0x800000ff0a0a1221 */ /* 0x000fe20000010100 */
[----:B------:R-:W-:Y:S02]  /*12720*/  HADD2.F32 R20, -RZ, R20.H1_H1 ;  /* 0x30000014ff147230 */ /* 0x000fe40000004100 */
[----:B------:R-:W-:Y:S01]  /*12730*/  @P1 FADD.FTZ R5, -R5, -RZ ;  /* 0x800000ff05051221 */ /* 0x000fe20000010100 */
[--C-:B------:R-:W-:Y:S02]  /*12740*/  HADD2.F32 R2, -RZ, R21.reuse.H0_H0 ;  /* 0x20000015ff027230 */ /* 0x100fe40000004100 */
[----:B------:R-:W-:Y:S01]  /*12750*/  @P1 FADD.FTZ R6, -R6, -RZ ;  /* 0x800000ff06061221 */ /* 0x000fe20000010100 */
[----:B------:R-:W-:Y:S01]  /*12760*/  FMUL.FTZ R3, R3, R4 ;  /* 0x0000000403037220 */ /* 0x000fe20000410000 */
[----:B------:R-:W-:-:S02]  /*12770*/  HADD2.F32 R21, -RZ, R21.H1_H1 ;  /* 0x30000015ff157230 */ /* 0x000fc40000004100 */
[----:B------:R-:W-:Y:S01]  /*12780*/  FMUL.FTZ R8, R8, R5 ;  /* 0x0000000508087220 */ /* 0x000fe20000410000 */
[----:B------:R-:W-:Y:S01]  /*12790*/  FMUL.FTZ R23, R23, R6 ;  /* 0x0000000617177220 */ /* 0x000fe20000410000 */
[----:B----4-:R-:W-:Y:S02]  /*127a0*/  HADD2.F32 R4, -RZ, R16.H0_H0 ;  /* 0x20000010ff047230 */ /* 0x010fe40000004100 */
[----:B------:R-:W-:Y:S01]  /*127b0*/  FMUL.FTZ R20, R20, R25 ;  /* 0x0000001914147220 */ /* 0x000fe20000410000 */
[--C-:B-----5:R-:W-:Y:S02]  /*127c0*/  HADD2.F32 R5, -RZ, R32.reuse.H0_H0 ;  /* 0x20000020ff057230 */ /* 0x120fe40000004100 */
[----:B------:R-:W-:Y:S01]  /*127d0*/  FMUL.FTZ R2, R2, R13 ;  /* 0x0000000d02027220 */ /* 0x000fe20000410000 */
[----:B------:R-:W-:Y:S02]  /*127e0*/  HADD2.F32 R11, -RZ, R32.H1_H1 ;  /* 0x30000020ff0b7230 */ /* 0x000fe40000004100 */
[----:B------:R-:W-:Y:S01]  /*127f0*/  @P1 FADD.FTZ R27, -R27, -RZ ;  /* 0x800000ff1b1b1221 */ /* 0x000fe20000010100 */
[----:B------:R-:W-:-:S02]  /*12800*/  HADD2.F32 R7, -RZ, R33.H0_H0 ;  /* 0x20000021ff077230 */ /* 0x000fc40000004100 */
[----:B------:R-:W-:Y:S01]  /*12810*/  FMUL.FTZ R21, R21, R10 ;  /* 0x0000000a15157220 */ /* 0x000fe20000410000 */
[----:B------:R-:W-:Y:S02]  /*12820*/  HADD2.F32 R16, -RZ, R16.H1_H1 ;  /* 0x30000010ff107230 */ /* 0x000fe40000004100 */
[----:B------:R-:W-:Y:S01]  /*12830*/  FFMA.FTZ R0, R5, R4, R0 ;  /* 0x0000000405007223 */ /* 0x000fe20000010000 */
[--C-:B------:R-:W-:Y:S02]  /*12840*/  HADD2.F32 R6, -RZ, R17.reuse.H0_H0 ;  /* 0x20000011ff067230 */ /* 0x100fe40000004100 */
[----:B------:R-:W-:Y:S02]  /*12850*/  HADD2.F32 R22, -RZ, R22.H1_H1 ;  /* 0x30000016ff167230 */ /* 0x000fe40000004100 */
[----:B------:R-:W-:Y:S01]  /*12860*/  FFMA.FTZ R11, R11, R16, R20 ;  /* 0x000000100b0b7223 */ /* 0x000fe20000010014 */
[----:B------:R-:W-:Y:S02]  /*12870*/  HADD2.F32 R12, -RZ, R17.H1_H1 ;  /* 0x30000011ff0c7230 */ /* 0x000fe40000004100 */
[----:B------:R-:W-:Y:S01]  /*12880*/  FFMA.FTZ R2, R7, R6, R2 ;  /* 0x0000000607027223 */ /* 0x000fe20000010002 */
[----:B------:R-:W-:-:S02]  /*12890*/  HADD2.F32 R10, -RZ, R18.H0_H0 ;  /* 0x20000012ff0a7230 */ /* 0x000fc40000004100 */
[----:B------:R-:W-:Y:S01]  /*128a0*/  FMUL.FTZ R22, R22, R27 ;  /* 0x0000001b16167220 */ /* 0x000fe20000410000 */
[----:B------:R-:W-:Y:S01]  /*128b0*/  HADD2.F32 R17, -RZ, R18.H1_H1 ;  /* 0x30000012ff117230 */ /* 0x000fe20000004100 */
[----:B------:R-:W-:Y:S01]  /*128c0*/  F2FP.F16.F32.PACK_AB R32, R11, R0 ;  /* 0x000000000b20723e */ /* 0x000fe200000000ff */
[--C-:B------:R-:W-:Y:S02]  /*128d0*/  HADD2.F32 R13, -RZ, R19.reuse.H0_H0 ;  /* 0x20000013ff0d7230 */ /* 0x100fe40000004100 */
[----:B------:R-:W-:Y:S02]  /*128e0*/  HADD2.F32 R18, -RZ, R19.H1_H1 ;  /* 0x30000013ff127230 */ /* 0x000fe40000004100 */
[----:B------:R-:W-:Y:S02]  /*128f0*/  HADD2.F32 R6, -RZ, R33.H1_H1 ;  /* 0x30000021ff067230 */ /* 0x000fe40000004100 */
[--C-:B------:R-:W-:Y:S02]  /*12900*/  HADD2.F32 R4, -RZ, R34.reuse.H0_H0 ;  /* 0x20000022ff047230 */ /* 0x100fe40000004100 */
[----:B------:R-:W-:-:S02]  /*12910*/  HADD2.F32 R7, -RZ, R34.H1_H1 ;  /* 0x30000022ff077230 */ /* 0x000fc40000004100 */
[----:B------:R-:W-:Y:S01]  /*12920*/  FFMA.FTZ R21, R6, R12, R21 ;  /* 0x0000000c06157223 */ /* 0x000fe20000010015 */
[--C-:B------:R-:W-:Y:S02]  /*12930*/  HADD2.F32 R5, -RZ, R35.reuse.H0_H0 ;  /* 0x20000023ff057230 */ /* 0x100fe40000004100 */
[----:B------:R-:W-:Y:S01]  /*12940*/  FFMA.FTZ R3, R4, R10, R3 ;  /* 0x0000000a04037223 */ /* 0x000fe20000010003 */
[----:B------:R-:W-:Y:S02]  /*12950*/  HADD2.F32 R16, -RZ, R35.H1_H1 ;  /* 0x30000023ff107230 */ /* 0x000fe40000004100 */
[----:B------:R-:W-:Y:S01]  /*12960*/  FFMA.FTZ R22, R7, R17, R22 ;  /* 0x0000001107167223 */ /* 0x000fe20000010016 */
[----:B------:R-:W-:Y:S01]  /*12970*/  F2FP.F16.F32.PACK_AB R33, R21, R2 ;  /* 0x000000021521723e */ /* 0x000fe200000000ff */
[----:B------:R-:W-:Y:S01]  /*12980*/  FFMA.FTZ R5, R5, R13, R8 ;  /* 0x0000000d05057223 */ /* 0x000fe20000010008 */
[----:B------:R-:W-:Y:S02]  /*12990*/  FFMA.FTZ R16, R16, R18, R23 ;  /* 0x0000001210107223 */ /* 0x000fe40000010017 */
[----:B------:R-:W-:-:S03]  /*129a0*/  F2FP.F16.F32.PACK_AB R34, R22, R3 ;  /* 0x000000031622723e */ /* 0x000fc600000000ff */
[----:B------:R-:W-:-:S03]  /*129b0*/  F2FP.F16.F32.PACK_AB R35, R16, R5 ;  /* 0x000000051023723e */ /* 0x000fc600000000ff */
.L_x_1069:
[----:B------:R-:W-:Y:S05]  /*129c0*/  BSYNC.RECONVERGENT B0 ;  /* 0x0000000000007941 */ /* 0x000fea0003800200 */
.L_x_1068:
[----:B-----5:R1:W-:Y:S02]  /*129d0*/  STS.128 [R63+0x3800], R32 ;  /* 0x003800203f007388 */ /* 0x0203e40000000c00 */
.L_x_1008:
[----:B------:R-:W-:Y:S05]  /*129e0*/  BSYNC.RECONVERGENT B3 ;  /* 0x0000000000037941 */ /* 0x000fea0003800200 */
.L_x_1000:
[----:B------:R-:W-:Y:S01]  /*129f0*/  IMAD.IADD R69, R64, 0x1, -R69 ;  /* 0x0000000140457824 */ /* 0x000fe200078e0a45 */
[----:B------:R-:W-:Y:S01]  /*12a00*/  BSSY.RECONVERGENT B0, `(.L_x_1070) ;  /* 0x0000017000007945 */ /* 0x000fe20003800200 */
[C---:B--2-45:R-:W-:Y:S02]  /*12a10*/  VIADD R3, R120.reuse, 0x40 ;  /* 0x0000004078037836 */ /* 0x074fe40000000000 */
[C---:B------:R-:W-:Y:S01]  /*12a20*/  VIADD R2, R120.reuse, 0x50 ;  /* 0x0000005078027836 */ /* 0x040fe20000000000 */
[-C--:B------:R-:W-:Y:S02]  /*12a30*/  ISETP.GE.AND P6, PT, R120, R69.reuse, PT ;  /* 0x000000457800720c */ /* 0x080fe40003fc6270 */
[-C--:B------:R-:W-:Y:S02]  /*12a40*/  ISETP.GE.AND P0, PT, R28, R69.reuse, PT ;  /* 0x000000451c00720c */ /* 0x080fe40003f06270 */
[-C--:B------:R-:W-:Y:S02]  /*12a50*/  ISETP.GE.AND P5, PT, R30, R69.reuse, PT ;  /* 0x000000451e00720c */ /* 0x080fe40003fa6270 */
[----:B------:R-:W-:-:S02]  /*12a60*/  ISETP.GE.AND P4, PT, R38, R69, PT ;  /* 0x000000452600720c */ /* 0x000fc40003f86270 */
[----:B------:R-:W-:-:S05]  /*12a70*/  ISETP.GE.AND P3, PT, R3, R69, PT ;  /* 0x000000450300720c */ /* 0x000fca0003f66270 */
[----:B------:R-:W-:Y:S05]  /*12a80*/  @P6 BRA `(.L_x_1071) ;  /* 0x0000000000386947 */ /* 0x000fea0003800000 */
[-C--:B------:R-:W-:Y:S02]  /*12a90*/  ISETP.GE.AND P2, PT, R14, R219.reuse, PT ;  /* 0x000000db0e00720c */ /* 0x080fe40003f46270 */
[----:B------:R-:W-:-:S11]  /*12aa0*/  ISETP.GE.AND P1, PT, R9, R219, PT ;  /* 0x000000db0900720c */ /* 0x000fd60003f26270 */
[----:B-1-3--:R-:W-:Y:S02]  /*12ab0*/  @!P2 IMAD.MOV.U32 R4, RZ, RZ, R212 ;  /* 0x000000ffff04a224 */ /* 0x00afe400078e00d4 */
        /* <DEDUP_REMOVED lines=11> */
.L_x_1071:
[----:B------:R-:W-:Y:S05]  /*12b70*/  BSYNC.RECONVERGENT B0 ;  /* 0x0000000000007941 */ /* 0x000fea0003800200 */
.L_x_1070:
[C---:B------:R-:W-:Y:S01]  /*12b80*/  LEA R6, P1, R67.reuse, R212, 0x1 ;  /* 0x000000d443067211 */ /* 0x040fe200078208ff */
[----:B------:R-:W-:Y:S01]  /*12b90*/  BSSY.RECONVERGENT B0, `(.L_x_1072) ;  /* 0x0000013000007945 */ /* 0x000fe20003800200 */
[----:B------:R-:W-:Y:S01]  /*12ba0*/  ISETP.GE.AND P2, PT, R2, R69, PT ;  /* 0x000000450200720c */ /* 0x000fe20003f46270 */
[----:B------:R-:W-:Y:S01]  /*12bb0*/  VIADD R0, R120, 0x60 ;  /* 0x0000006078007836 */ /* 0x000fe20000000000 */
[----:B------:R-:W-:Y:S01]  /*12bc0*/  LEA.HI.X R7, R67, R213, R68, 0x1, P1 ;  /* 0x000000d543077211 */ /* 0x000fe200008f0c44 */
[----:B------:R-:W-:Y:S10]  /*12bd0*/  @P0 BRA `(.L_x_1073) ;  /* 0x0000000000380947 */ /* 0x000ff40003800000 */
[-C--:B------:R-:W-:Y:S02]  /*12be0*/  ISETP.GE.AND P0, PT, R9, R219.reuse, PT ;  /* 0x000000db0900720c */ /* 0x080fe40003f06270 */
[----:B------:R-:W-:-:S11]  /*12bf0*/  ISETP.GE.AND P1, PT, R14, R219, PT ;  /* 0x000000db0e00720c */ /* 0x000fd60003f26270 */
[----:B-123--:R-:W-:Y:S02]  /*12c00*/  @!P0 IMAD.MOV.U32 R4, RZ, RZ, R6 ;  /* 0x000000ffff048224 */ /* 0x00efe400078e0006 */
        /* <DEDUP_REMOVED lines=11> */
.L_x_1073:
[----:B------:R-:W-:Y:S05]  /*12cc0*/  BSYNC.RECONVERGENT B0 ;  /* 0x0000000000007941 */ /* 0x000fea0003800200 */
.L_x_1072:
[----:B------:R-:W-:Y:S04]  /*12cd0*/  BSSY.RECONVERGENT B0, `(.L_x_1074) ;  /* 0x0000010000007945 */ /* 0x000fe80003800200 */
[----:B------:R-:W-:Y:S05]  /*12ce0*/  @P5 BRA `(.L_x_1075) ;  /* 0x0000000000385947 */ /* 0x000fea0003800000 */
[-C--:B------:R-:W-:Y:S02]  /*12cf0*/  ISETP.GE.AND P1, PT, R14, R219.reuse, PT ;  /* 0x000000db0e00720c */ /* 0x080fe40003f26270 */
[----:B------:R-:W-:Y:S02]  /*12d00*/  ISETP.GE.AND P0, PT, R9, R219, PT ;  /* 0x000000db0900720c */ /* 0x000fe40003f06270 */
[----:B-1234-:R-:W-:-:S04]  /*12d10*/  LEA R4, P5, R208, R6, 0x5 ;  /* 0x00000006d0047211 */ /* 0x01efc800078a28ff */
        /* <DEDUP_REMOVED lines=11> */
.L_x_1075:
[----:B------:R-:W-:Y:S05]  /*12dd0*/  BSYNC.RECONVERGENT B0 ;  /* 0x0000000000007941 */ /* 0x000fea0003800200 */
.L_x_1074:
[----:B------:R-:W-:Y:S01]  /*12de0*/  BSSY.RECONVERGENT B0, `(.L_x_1076) ;  /* 0x0000012000007945 */ /* 0x000fe20003800200 */
[----:B------:R-:W-:Y:S02]  /*12df0*/  ISETP.GE.AND P0, PT, R0, R69, PT ;  /* 0x000000450000720c */ /* 0x000fe40003f06270 */
[----:B------:R-:W-:Y:S01]  /*12e00*/  IADD3 R120, PT, PT, R120, 0x70, RZ ;  /* 0x0000007078787810 */ /* 0x000fe20007ffe0ff */
        /* <DEDUP_REMOVED lines=15> */
.L_x_1077:
[----:B------:R-:W-:Y:S05]  /*12f00*/  BSYNC.RECONVERGENT B0 ;  /* 0x0000000000007941 */ /* 0x000fea0003800200 */
.L_x_1076:
[----:B------:R-:W-:Y:S01]  /*12f10*/  BSSY.RECONVERGENT B0, `(.L_x_1078) ;  /* 0x0000014000007945 */ /* 0x000fe20003800200 */
[----:B------:R-:W-:-:S03]  /*12f20*/  ISETP.GE.AND P1, PT, R120, R69, PT ;  /* 0x000000457800720c */ /* 0x000fc60003f26270 */
[----:B------:R-:W-:Y:S10]  /*12f30*/  @P3 BRA `(.L_x_1079) ;  /* 0x0000000000443947 */ /* 0x000ff40003800000 */
[----:B------:R-:W-:Y:S01]  /*12f40*/  MOV R10, R6 ;  /* 0x00000006000a7202 */ /* 0x000fe20000000f00 */
[----:B-1234-:R-:W-:Y:S01]  /*12f50*/  IMAD R4, R209, 0x60, RZ ;  /* 0x00000060d1047824 */ /* 0x01efe200078e02ff */
        /* <DEDUP_REMOVED lines=15> */
.L_x_1079:
[----:B------:R-:W-:Y:S05]  /*13050*/  BSYNC.RECONVERGENT B0 ;  /* 0x0000000000007941 */ /* 0x000fea0003800200 */
.L_x_1078:
        /* <DEDUP_REMOVED lines=16> */
.L_x_1081:
[----:B------:R-:W-:Y:S05]  /*13160*/  BSYNC.RECONVERGENT B0 ;  /* 0x0000000000007941 */ /* 0x000fea0003800200 */
.L_x_1080:
[----:B------:R-:W-:Y:S04]  /*13170*/  BSSY.RECONVERGENT B0, `(.L_x_1082) ;  /* 0x0000013000007945 */ /* 0x000fe80003800200 */
[----:B------:R-:W-:Y:S05]  /*13180*/  @P0 BRA `(.L_x_1083) ;  /* 0x0000000000440947 */ /* 0x000fea0003800000 */
[----:B-1----:R-:W-:Y:S01]  /*13190*/  MOV R10, R6 ;  /* 0x00000006000a7202 */ /* 0x002fe20000000f00 */
[----:B--234-:R-:W-:Y:S01]  /*131a0*/  IMAD R4, R209, 0xa0, RZ ;  /* 0x000000a0d1047824 */ /* 0x01cfe200078e02ff */
        /* <DEDUP_REMOVED lines=15> */
.L_x_1083:
[----:B------:R-:W-:Y:S05]  /*132a0*/  BSYNC.RECONVERGENT B0 ;  /* 0x0000000000007941 */ /* 0x000fea0003800200 */
.L_x_1082:
[----:B------:R-:W-:Y:S04]  /*132b0*/  BSSY.RECONVERGENT B0, `(.L_x_1084) ;  /* 0x0000011000007945 */ /* 0x000fe80003800200 */
[----:B------:R-:W-:Y:S05]  /*132c0*/  @P1 BRA `(.L_x_1085) ;  /* 0x00000000003c1947 */ /* 0x000fea0003800000 */
[-C--:B------:R-:W-:Y:S01]  /*132d0*/  ISETP.GE.AND P1, PT, R14, R219.reuse, PT ;  /* 0x000000db0e00720c */ /* 0x080fe20003f26270 */
[----:B-1234-:R-:W-:Y:S01]  /*132e0*/  IMAD R4, R209, 0xc0, RZ ;  /* 0x000000c0d1047824 */ /* 0x01efe200078e02ff */
        /* <DEDUP_REMOVED lines=13> */
.L_x_1085:
[----:B------:R-:W-:Y:S05]  /*133c0*/  BSYNC.RECONVERGENT B0 ;  /* 0x0000000000007941 */ /* 0x000fea0003800200 */
.L_x_1084:
[----:B------:R-:W0:Y:S01]  /*133d0*/  LDGDEPBAR ;  /* 0x00000000000079af */ /* 0x000e220000000000 */
[----:B------:R-:W-:Y:S01]  /*133e0*/  BSSY.RECONVERGENT B0, `(.L_x_1086) ;  /* 0x0000015000007945 */ /* 0x000fe20003800200 */
[----:B------:R-:W-:-:S04]  /*133f0*/  DEPBAR.LE SB0, 0x0 ;  /* 0x000080000000791a */ /* 0x000fc80000000000 */
[----:B------:R-:W-:Y:S06]  /*13400*/  BAR.SYNC.DEFER_BLOCKING 0x0 ;  /* 0x0000000000007b1d */ /* 0x000fec0000010000 */
[----:B------:R-:W-:Y:S05]  /*13410*/  @P6 BRA `(.L_x_1087) ;  /* 0x00000000003c6947 */ /* 0x000fea0003800000 */
[-C--:B------:R-:W-:Y:S02]  /*13420*/  ISETP.GE.AND P1, PT, R14, R219.reuse, PT ;  /* 0x000000db0e00720c */ /* 0x080fe40003f26270 */
[----:B------:R-:W-:-:S11]  /*13430*/  ISETP.GE.AND P0, PT, R9, R219, PT ;  /* 0x000000db0900720c */ /* 0x000fd60003f06270 */
[----:B-1234-:R-:W-:Y:S02]  /*13440*/  @!P1 IMAD.MOV.U32 R4, RZ, RZ, R214 ;  /* 0x000000ffff049224 */ /* 0x01efe400078e00d6 */
        /* <DEDUP_REMOVED lines=12> */
.L_x_1087:
[----:B------:R1:W-:Y:S04]  /*13510*/  STS.128 [R63+0xc000], RZ ;  /* 0x00c000ff3f007388 */ /* 0x0003e80000000c00 */
[----:B------:R1:W-:Y:S02]  /*13520*/  STS.128 [R63+0x10000], RZ ;  /* 0x010000ff3f007388 */ /* 0x0003e40000000c00 */
.L_x_1088:
[----:B------:R-:W-:Y:S05]  /*13530*/  BSYNC.RECONVERGENT B0 ;  /* 0x0000000000007941 */ /* 0x000fea0003800200 */
.L_x_1086:
[-C--:B------:R-:W-:Y:S01]  /*13540*/  ISETP.GE.AND P2, PT, R28, R69.reuse, PT ;  /* 0x000000451c00720c */ /* 0x080fe20003f46270 */
[----:B------:R-:W1:Y:S01]  /*13550*/  S2R R200, SR_TID.X ;  /* 0x0000000000c87919 */ /* 0x000e620000002100 */
[-C--:B------:R-:W-:Y:S01]  /*13560*/  ISETP.GE.AND P5, PT, R2, R69.reuse, PT ;  /* 0x000000450200720c */ /* 0x080fe20003fa6270 */
[----:B------:R-:W-:Y:S01]  /*13570*/  BSSY.RECONVERGENT B0, `(.L_x_1089) ;  /* 0x0000016000007945 */ /* 0x000fe20003800200 */
[----:B------:R-:W-:Y:S02]  /*13580*/  LEA R2, P1, R65, R214, 0x1 ;  /* 0x000000d641027211 */ /* 0x000fe400078208ff */
[-C--:B------:R-:W-:Y:S02]  /*13590*/  ISETP.GE.AND P6, PT, R3, R69.reuse, PT ;  /* 0x000000450300720c */ /* 0x080fe40003fc6270 */
[-C--:B------:R-:W-:Y:S02]  /*135a0*/  ISETP.GE.AND P3, PT, R30, R69.reuse, PT ;  /* 0x000000451e00720c */ /* 0x080fe40003f66270 */
[----:B------:R-:W-:-:S02]  /*135b0*/  ISETP.GE.AND P0, PT, R38, R69, PT ;  /* 0x000000452600720c */ /* 0x000fc40003f06270 */
[----:B------:R-:W-:Y:S01]  /*135c0*/  ISETP.GE.AND P4, PT, R0, R69, PT ;  /* 0x000000450000720c */ /* 0x000fe20003f86270 */
[----:B------:R1:W-:Y:S01]  /*135d0*/  @P2 STS.128 [R63+0xc800], RZ ;  /* 0x00c800ff3f002388 */ /* 0x0003e20000000c00 */
[----:B------:R-:W-:-:S03]  /*135e0*/  LEA.HI.X R3, R65, R215, R66, 0x1, P1 ;  /* 0x000000d741037211 */ /* 0x000fc600008f0c42 */
[----:B------:R1:W-:Y:S01]  /*135f0*/  @P2 STS.128 [R63+0x10800], RZ ;  /* 0x010800ff3f002388 */ /* 0x0003e20000000c00 */
[----:B------:R-:W-:Y:S07]  /*13600*/  @P2 BRA `(.L_x_1090) ;  /* 0x0000000000302947 */ /* 0x000fee0003800000 */
        /* <DEDUP_REMOVED lines=12> */
.L_x_1090:
[----:B------:R-:W-:Y:S05]  /*136d0*/  BSYNC.RECONVERGENT B0 ;  /* 0x0000000000007941 */ /* 0x000fea0003800200 */
.L_x_1089:
[----:B------:R1:W-:Y:S01]  /*136e0*/  @P3 STS.128 [R63+0xd000], RZ ;  /* 0x00d000ff3f003388 */ /* 0x0003e20000000c00 */
[----:B------:R-:W-:Y:S03]  /*136f0*/  BSSY.RECONVERGENT B0, `(.L_x_1091) ;  /* 0x0000011000007945 */ /* 0x000fe60003800200 */
[----:B------:R1:W-:Y:S01]  /*13700*/  @P3 STS.128 [R63+0x11000], RZ ;  /* 0x011000ff3f003388 */ /* 0x0003e20000000c00 */
        /* <DEDUP_REMOVED lines=15> */
.L_x_1092:
[----:B------:R-:W-:Y:S05]  /*13800*/  BSYNC.RECONVERGENT B0 ;  /* 0x0000000000007941 */ /* 0x000fea0003800200 */
.L_x_1091:
[----:B------:R1:W-:Y:S01]  /*13810*/  @P0 STS.128 [R63+0xd800], RZ ;  /* 0x00d800ff3f000388 */ /* 0x0003e20000000c00 */
[----:B------:R-:W-:Y:S01]  /*13820*/  BSSY.RECONVERGENT B0, `(.L_x_1093) ;  /* 0x0000012000007945 */ /* 0x000fe20003800200 */
[----:B------:R-:W-:Y:S02]  /*13830*/  ISETP.GE.AND P3, PT, R120, R69, PT ;  /* 0x000000457800720c */ /* 0x000fe40003f66270 */
        /* <DEDUP_REMOVED lines=16> */
.L_x_1094:
[----:B------:R-:W-:Y:S05]  /*13940*/  BSYNC.RECONVERGENT B0 ;  /* 0x0000000000007941 */ /* 0x000fea0003800200 */
.L_x_1093:
[----:B------:R1:W-:Y:S01]  /*13950*/  @P6 STS.128 [R63+0xe000], RZ ;  /* 0x00e000ff3f006388 */ /* 0x0003e20000000c00 */
[----:B------:R-:W-:Y:S03]  /*13960*/  BSSY.RECONVERGENT B0, `(.L_x_1095) ;  /* 0x0000014000007945 */ /* 0x000fe60003800200 */
[----:B------:R1:W-:Y:S01]  /*13970*/  @P6 STS.128 [R63+0x12000], RZ ;  /* 0x012000ff3f006388 */ /* 0x0003e20000000c00 */
[----:B------:R-:W-:Y:S05]  /*13980*/  @P6 BRA `(.L_x_1096) ;  /* 0x0000000000446947 */ /* 0x000fea0003800000 */
[----:B-1234-:R-:W-:Y:S01]  /*13990*/  MOV R4, R2 ;  /* 0x0000000200047202 */ /* 0x01efe20000000f00 */
        /* <DEDUP_REMOVED lines=16> */
.L_x_1096:
[----:B------:R-:W-:Y:S05]  /*13aa0*/  BSYNC.RECONVERGENT B0 ;  /* 0x0000000000007941 */ /* 0x000fea0003800200 */
.L_x_1095:
        /* <DEDUP_REMOVED lines=18> */
.L_x_1098:
[----:B------:R-:W-:Y:S05]  /*13bd0*/  BSYNC.RECONVERGENT B0 ;  /* 0x0000000000007941 */ /* 0x000fea0003800200 */
.L_x_1097:
        /* <DEDUP_REMOVED lines=21> */
.L_x_1100:
[----:B------:R-:W-:Y:S05]  /*13d30*/  BSYNC.RECONVERGENT B0 ;  /* 0x0000000000007941 */ /* 0x000fea0003800200 */
.L_x_1099:
        /* <DEDUP_REMOVED lines=19> */
.L_x_1102:
[----:B------:R-:W-:Y:S05]  /*13e70*/  BSYNC.RECONVERGENT B0 ;  /* 0x0000000000007941 */ /* 0x000fea0003800200 */
.L_x_1101:
[----:B------:R-:W5:Y:S01]  /*13e80*/  S2UR UR6, SR_CgaCtaId ;  /* 0x00000000000679c3 */ /* 0x000f620000008800 */
[----:B-1----:R-:W-:Y:S01]  /*13e90*/  SHF.R.U32.HI R203, RZ, 0x1, R200 ;  /* 0x00000001ffcb7819 */ /* 0x002fe200000116c8 */
[C---:B------:R-:W-:Y:S01]  /*13ea0*/  IMAD.SHL.U32 R204, R200.reuse, 0x20, RZ ;  /* 0x00000020c8cc7824 */ /* 0x040fe200078e00ff */
[C---:B------:R-:W-:Y:S01]  /*13eb0*/  LOP3.LUT R0, R200.reuse, 0x8, RZ, 0xc0, !PT ;  /* 0x00000008c8007812 */ /* 0x040fe200078ec0ff */
[C---:B------:R-:W-:Y:S01]  /*13ec0*/  IMAD.SHL.U32 R3, R200.reuse, 0x40, RZ ;  /* 0x00000040c8037824 */ /* 0x040fe200078e00ff */
[----:B------:R-:W-:Y:S01]  /*13ed0*/  LOP3.LUT R2, R203, 0x8, RZ, 0xc0, !PT ;  /* 0x00000008cb027812 */ /* 0x000fe200078ec0ff */
[----:B------:R-:W-:Y:S01]  /*13ee0*/  IMAD.SHL.U32 R226, R200, 0x8, RZ ;  /* 0x00000008c8e27824 */ /* 0x000fe200078e00ff */
[----:B------:R-:W-:Y:S01]  /*13ef0*/  LOP3.LUT R204, R204, 0x7c00, RZ, 0xc0, !PT ;  /* 0x00007c00cccc7812 */ /* 0x000fe200078ec0ff */
[----:B------:R-:W-:Y:S01]  /*13f00*/  UMOV UR7, 0x400 ;  /* 0x0000040000077882 */ /* 0x000fe20000000000 */
[--C-:B------:R-:W-:Y:S01]  /*13f10*/  LOP3.LUT R11, R2, 0x1c0, R3.reuse, 0xf8, !PT ;  /* 0x000001c0020b7812 */ /* 0x100fe200078ef803 */
[----:B------:R-:W-:Y:S01]  /*13f20*/  IMAD.MOV.U32 R201, RZ, RZ, 0x20 ;  /* 0x00000020ffc97424 */ /* 0x000fe200078e00ff */
[----:B------:R-:W-:Y:S01]  /*13f30*/  LOP3.LUT R202, R226, 0x38, RZ, 0xc0, !PT ;  /* 0x00000038e2ca7812 */ /* 0x000fe200078ec0ff */
[----:B------:R-:W-:Y:S01]  /*13f40*/  IMAD.MOV.U32 R145, RZ, RZ, 0x40 ;  /* 0x00000040ff917424 */ /* 0x000fe200078e00ff */
[--C-:B----4-:R-:W-:Y:S01]  /*13f50*/  LOP3.LUT R7, R0, 0x1c0, R3.reuse, 0xf8, !PT ;  /* 0x000001c000077812 */ /* 0x110fe200078ef803 */
[----:B------:R-:W-:Y:S01]  /*13f60*/  VIADD R227, R62, 0xffffff80 ;  /* 0xffffff803ee37836 */ /* 0x000fe20000000000 */
[----:B--23--:R-:W-:Y:S01]  /*13f70*/  LOP3.LUT R5, R204, 0x200, R3, 0xf8, !PT ;  /* 0x00000200cc057812 */ /* 0x00cfe200078ef803 */
[----:B------:R-:W0:Y:S01]  /*13f80*/  LDGDEPBAR ;  /* 0x00000000000079af */ /* 0x000e220000000000 */
[----:B------:R-:W-:Y:S01]  /*13f90*/  LOP3.LUT R0, R11, R202, RZ, 0x3c, !PT ;  /* 0x000000ca0b007212 */ /* 0x000fe200078e3cff */
[----:B------:R-:W-:Y:S01]  /*13fa0*/  BSSY.RECONVERGENT B1, `(.L_x_1103) ;  /* 0x0000214000017945 */ /* 0x000fe20003800200 */
[----:B------:R-:W-:-:S02]  /*13fb0*/  LOP3.LUT R67, R3, 0x400, RZ, 0xc0, !PT ;  /* 0x0000040003437812 */ /* 0x000fc400078ec0ff */
[----:B------:R-:W-:Y:S02]  /*13fc0*/  LOP3.LUT R2, R7, R202, RZ, 0x3c, !PT ;  /* 0x000000ca07027212 */ /* 0x000fe400078e3cff */
[----:B------:R-:W-:Y:S01]  /*13fd0*/  LOP3.LUT R134, R5, R0, RZ, 0xfc, !PT ;  /* 0x0000000005867212 */ /* 0x000fe200078efcff */
[----:B-----5:R-:W-:Y:S01]  /*13fe0*/  ULEA UR6, UR6, UR7, 0x18 ;  /* 0x0000000706067291 */ /* 0x020fe2000f8ec0ff */
[----:B------:R-:W-:Y:S01]  /*13ff0*/  R2P PR, R200, 0x6 ;  /* 0x00000006c8007804 */ /* 0x000fe20000000000 */
[----:B------:R-:W-:-:S04]  /*14000*/  IMAD R67, R2, 0x2, R67 ;  /* 0x0000000202437824 */ /* 0x000fc800078e0243 */
[----:B------:R-:W-:Y:S01]  /*14010*/  LEA R134, R134, UR6, 0x1 ;  /* 0x0000000686867c11 */ /* 0x000fe2000f8e08ff */
[----:B------:R-:W-:Y:S01]  /*14020*/  VIADD R2, R67, UR6 ;  /* 0x0000000643027c36 */ /* 0x000fe20008000000 */
[----:B------:R-:W-:Y:S01]  /*14030*/  SEL R11, R201, 0xffffffe0, !P1 ;  /* 0xffffffe0c90b7807 */ /* 0x000fe20004800000 */
[----:B------:R-:W-:Y:S01]  /*14040*/  LDSM.16.M88.4 R48, [R67+UR6+0x4000] ;  /* 0x004000064330783b */ /* 0x000fe20008000200 */
[----:B------:R-:W-:-:S03]  /*14050*/  SEL R145, R145, 0xffffffc0, !P2 ;  /* 0xffffffc091917807 */ /* 0x000fc60005000000 */
[----:B------:R-:W1:Y:S01]  /*14060*/  LDSM.16.M88.4 R100, [R134] ;  /* 0x000000008664783b */ /* 0x000e620000000200 */
[--C-:B------:R-:W-:Y:S02]  /*14070*/  IMAD.IADD R66, R134, 0x1, R11.reuse ;  /* 0x0000000186427824 */ /* 0x100fe400078e020b */
[----:B------:R-:W-:Y:S01]  /*14080*/  IMAD.IADD R60, R2, 0x1, R11 ;  /* 0x00000001023c7824 */ /* 0x000fe200078e020b */
[----:B------:R-:W2:Y:S01]  /*14090*/  LDSM.16.M88.4 R40, [R67+UR6+0x4800] ;  /* 0x004800064328783b */ /* 0x000ea20008000200 */
[--C-:B------:R-:W-:Y:S02]  /*140a0*/  IMAD.IADD R10, R134, 0x1, R145.reuse ;  /* 0x00000001860a7824 */ /* 0x100fe400078e0291 */
[----:B------:R-:W-:Y:S01]  /*140b0*/  IMAD.IADD R2, R2, 0x1, R145 ;  /* 0x0000000102027824 */ /* 0x000fe200078e0291 */
[----:B------:R-:W3:Y:S01]  /*140c0*/  LDSM.16.M88.4 R32, [R67+UR6+0x5000] ;  /* 0x005000064320783b */ /* 0x000ee20008000200 */
[C---:B------:R-:W-:Y:S02]  /*140d0*/  IMAD.IADD R65, R11.reuse, 0x1, R10 ;  /* 0x000000010b417824 */ /* 0x040fe400078e020a */
[----:B------:R-:W-:Y:S01]  /*140e0*/  IMAD.IADD R8, R11, 0x1, R2 ;  /* 0x000000010b087824 */ /* 0x000fe200078e0202 */
[----:B------:R-:W4:Y:S04]  /*140f0*/  LDSM.16.M88.4 R24, [R67+UR6+0x5800] ;  /* 0x005800064318783b */ /* 0x000f280008000200 */
[----:B------:R-:W5:Y:S04]  /*14100*/  LDSM.16.M88.4 R16, [R67+UR6+0x6000] ;  /* 0x006000064310783b */ /* 0x000f680008000200 */
[----:B------:R-:W5:Y:S04]  /*14110*/  LDSM.16.M88.4 R116, [R67+UR6+0x6800] ;  /* 0x006800064374783b */ /* 0x000f680008000200 */
[----:B------:R-:W5:Y:S04]  /*14120*/  LDSM.16.M88.4 R108, [R67+UR6+0x7000] ;  /* 0x00700006436c783b */ /* 0x000f680008000200 */
[----:B------:R-:W5:Y:S04]  /*14130*/  LDSM.16.M88.4 R12, [R67+UR6+0x7800] ;  /* 0x00780006430c783b */ /* 0x000f680008000200 */
[----:B------:R-:W-:Y:S04]  /*14140*/  LDSM.16.M88.4 R80, [R66] ;  /* 0x000000004250783b */ /* 0x000fe80000000200 */
[----:B------:R-:W5:Y:S01]  /*14150*/  LDSM.16.M88.4 R56, [R60+0x4000] ;  /* 0x004000003c38783b */ /* 0x000f620000000200 */
[C---:B-1----:R-:W-:Y:S03]  /*14160*/  HMMA.16816.F32 R52, R100.reuse, R48, RZ ;  /* 0x000000306434723c */ /* 0x042fe600000018ff */
[----:B------:R-:W1:Y:S04]  /*14170*/  LDSM.16.M88.4 R4, [R60+0x4800] ;  /* 0x004800003c04783b */ /* 0x000e680000000200 */
[----:B------:R-:W1:Y:S01]  /*14180*/  LDSM.16.M88.4 R68, [R60+0x5000] ;  /* 0x005000003c44783b */ /* 0x000e620000000200 */
[C---:B--2---:R-:W-:Y:S03]  /*14190*/  HMMA.16816.F32 R44, R100.reuse, R40, RZ ;  /* 0x00000028642c723c */ /* 0x044fe600000018ff */
[----:B------:R-:W-:Y:S04]  /*141a0*/  LDSM.16.M88.4 R76, [R2+0x4000] ;  /* 0x00400000024c783b */ /* 0x000fe80000000200 */
[----:B------:R-:W-:Y:S01]  /*141b0*/  LDSM.16.M88.4 R72, [R2+0x4800] ;  /* 0x004800000248783b */ /* 0x000fe20000000200 */
[C---:B---3--:R-:W-:Y:S03]  /*141c0*/  HMMA.16816.F32 R36, R100.reuse, R32, RZ ;  /* 0x000000206424723c */ /* 0x048fe600000018ff */
[----:B------:R-:W-:Y:S04]  /*141d0*/  LDSM.16.M88.4 R92, [R60+0x6800] ;  /* 0x006800003c5c783b */ /* 0x000fe80000000200 */
[----:B------:R-:W-:Y:S01]  /*141e0*/  LDSM.16.M88.4 R88, [R60+0x7000] ;  /* 0x007000003c58783b */ /* 0x000fe20000000200 */
[C---:B----4-:R-:W-:Y:S03]  /*141f0*/  HMMA.16816.F32 R28, R100.reuse, R24, RZ ;  /* 0x00000018641c723c */ /* 0x050fe600000018ff */
[----:B------:R-:W-:Y:S04]  /*14200*/  LDSM.16.M88.4 R84, [R60+0x7800] ;  /* 0x007800003c54783b */ /* 0x000fe80000000200 */
[----:B------:R-:W-:Y:S01]  /*14210*/  LDSM.16.M88.4 R128, [R65] ;  /* 0x000000004180783b */ /* 0x000fe20000000200 */
[C---:B-----5:R-:W-:Y:S03]  /*14220*/  HMMA.16816.F32 R20, R100.reuse, R16, RZ ;  /* 0x000000106414723c */ /* 0x060fe600000018ff */
[----:B------:R-:W-:Y:S04]  /*14230*/  LDSM.16.M88.4 R124, [R67+UR6+0x8000] ;  /* 0x00800006437c783b */ /* 0x000fe80008000200 */
[----:B------:R-:W-:Y:S01]  /*14240*/  LDSM.16.M88.4 R136, [R8+0x7800] ;  /* 0x007800000888783b */ /* 0x000fe20000000200 */
[C---:B------:R-:W-:Y:S03]  /*14250*/  HMMA.16816.F32 R120, R100.reuse, R116, RZ ;  /* 0x000000746478723c */ /* 0x040fe600000018ff */
[----:B------:R-:W-:Y:S04]  /*14260*/  LDSM.16.M88.4 R96, [R67+UR6+0x8800] ;  /* 0x008800064360783b */ /* 0x000fe80008000200 */
[----:B------:R-:W-:Y:S01]  /*14270*/  LDSM.16.M88.4 R140, [R66+0x2000] ;  /* 0x00200000428c783b */ /* 0x000fe20000000200 */
        /* <DEDUP_REMOVED lines=11> */
[C---:B------:R-:W-:Y:S08]  /*14330*/  HMMA.16816.F32 R52, R80.reuse, R56, R52 ;  /* 0x000000385034723c */ /* 0x040ff00000001834 */
[C---:B------:R-:W-:Y:S01]  /*14340*/  HMMA.16816.F32 R48, R80.reuse, R58, R48 ;  /* 0x0000003a5030723c */ /* 0x040fe20000001830 */
[----:B------:R-:W3:Y:S07]  /*14350*/  LDSM.16.M88.4 R56, [R60+0x6000] ;  /* 0x006000003c38783b */ /* 0x000eee0000000200 */
[C---:B-1----:R-:W-:Y:S08]  /*14360*/  HMMA.16816.F32 R44, R80.reuse, R4, R44 ;  /* 0x00000004502c723c */ /* 0x042ff0000000182c */
[C---:B------:R-:W-:Y:S01]  /*14370*/  HMMA.16816.F32 R40, R80.reuse, R6, R40 ;  /* 0x000000065028723c */ /* 0x040fe20000001828 */
[----:B------:R-:W1:Y:S07]  /*14380*/  LDSM.16.M88.4 R4, [R10] ;  /* 0x000000000a04783b */ /* 0x000e6e0000000200 */
[C---:B------:R-:W-:Y:S08]  /*14390*/  HMMA.16816.F32 R36, R80.reuse, R68, R36 ;  /* 0x000000445024723c */ /* 0x040ff00000001824 */
[C---:B--2---:R-:W-:Y:S08]  /*143a0*/  HMMA.16816.F32 R28, R80.reuse, R12, R28 ;  /* 0x0000000c501c723c */ /* 0x044ff0000000181c */
[C---:B------:R-:W-:Y:S01]  /*143b0*/  HMMA.16816.F32 R24, R80.reuse, R14, R24 ;  /* 0x0000000e5018723c */ /* 0x040fe20000001818 */
[----:B------:R-:W2:Y:S07]  /*143c0*/  LDSM.16.M88.4 R12, [R2+0x5000] ;  /* 0x00500000020c783b */ /* 0x000eae0000000200 */
[C---:B------:R-:W-:Y:S01]  /*143d0*/  HMMA.16816.F32 R32, R80.reuse, R70, R32 ;  /* 0x000000465020723c */ /* 0x040fe20000001820 */
[----:B------:R-:W-:Y:S07]  /*143e0*/  LDSM.16.M88.4 R68, [R2+0x5800] ;  /* 0x005800000244783b */ /* 0x000fee0000000200 */
[C---:B---3--:R-:W-:Y:S08]  /*143f0*/  HMMA.16816.F32 R20, R80.reuse, R56, R20 ;  /* 0x000000385014723c */ /* 0x048ff00000001814 */
[----:B------:R-:W-:Y:S01]  /*14400*/  HMMA.16816.F32 R16, R80, R58, R16 ;  /* 0x0000003a5010723c */ /* 0x000fe20000001810 */
[----:B------:R-:W3:Y:S07]  /*14410*/  LDSM.16.M88.4 R56, [R2+0x6000] ;  /* 0x006000000238783b */ /* 0x000eee0000000200 */
[C---:B-1----:R-:W-:Y:S08]  /*14420*/  HMMA.16816.F32 R52, R4.reuse, R76, R52 ;  /* 0x0000004c0434723c */ /* 0x042ff00000001834 */
[C---:B------:R-:W-:Y:S01]  /*14430*/  HMMA.16816.F32 R48, R4.reuse, R78, R48 ;  /* 0x0000004e0430723c */ /* 0x040fe20000001830 */
[----:B------:R-:W-:Y:S07]  /*14440*/  LDSM.16.M88.4 R76, [R2+0x7800] ;  /* 0x00780000024c783b */ /* 0x000fee0000000200 */
[C---:B------:R-:W-:Y:S08]  /*14450*/  HMMA.16816.F32 R44, R4.reuse, R72, R44 ;  /* 0x00000048042c723c */ /* 0x040ff0000000182c */
[C---:B------:R-:W-:Y:S01]  /*14460*/  HMMA.16816.F32 R40, R4.reuse, R74, R40 ;  /* 0x0000004a0428723c */ /* 0x040fe20000001828 */
[----:B------:R-:W1:Y:S07]  /*14470*/  LDSM.16.M88.4 R72, [R2+0x6800] ;  /* 0x006800000248783b */ /* 0x000e6e0000000200 */
[C---:B--2---:R-:W-:Y:S08]  /*14480*/  HMMA.16816.F32 R36, R4.reuse, R12, R36 ;  /* 0x0000000c0424723c */ /* 0x044ff00000001824 */
[----:B------:R-:W-:Y:S01]  /*14490*/  HMMA.16816.F32 R32, R4, R14, R32 ;  /* 0x0000000e0420723c */ /* 0x000fe20000001820 */
[----:B------:R-:W2:Y:S07]  /*144a0*/  LDSM.16.M88.4 R12, [R2+0x7000] ;  /* 0x00700000020c783b */ /* 0x000eae0000000200 */
[C---:B------:R-:W-:Y:S08]  /*144b0*/  HMMA.16816.F32 R120, R80.reuse, R92, R120 ;  /* 0x0000005c5078723c */ /* 0x040ff00000001878 */
[C---:B------:R-:W-:Y:S01]  /*144c0*/  HMMA.16816.F32 R116, R80.reuse, R94, R116 ;  /* 0x0000005e5074723c */ /* 0x040fe20000001874 */
[----:B------:R-:W-:Y:S07]  /*144d0*/  LDSM.16.M88.4 R92, [R67+UR6+0xa000] ;  /* 0x00a00006435c783b */ /* 0x000fee0008000200 */
[C---:B------:R-:W-:Y:S08]  /*144e0*/  HMMA.16816.F32 R112, R80.reuse, R88, R112 ;  /* 0x000000585070723c */ /* 0x040ff00000001870 */
[C---:B------:R-:W-:Y:S01]  /*144f0*/  HMMA.16816.F32 R108, R80.reuse, R90, R108 ;  /* 0x0000005a506c723c */ /* 0x040fe2000000186c */
[----:B------:R-:W-:Y:S07]  /*14500*/  LDSM.16.M88.4 R88, [R67+UR6+0xa800] ;  /* 0x00a800064358783b */ /* 0x000fee0008000200 */
[C---:B------:R-:W-:Y:S08]  /*14510*/  HMMA.16816.F32 R104, R80.reuse, R84, R104 ;  /* 0x000000545068723c */ /* 0x040ff00000001868 */
[----:B------:R-:W-:Y:S01]  /*14520*/  HMMA.16816.F32 R100, R80, R86, R100 ;  /* 0x000000565064723c */ /* 0x000fe20000001864 */
[----:B------:R-:W-:Y:S04]  /*14530*/  LDSM.16.M88.4 R80, [R67+UR6+0xb800] ;  /* 0x00b800064350783b */ /* 0x000fe80008000200 */
[----:B------:R-:W-:Y:S03]  /*14540*/  LDSM.16.M88.4 R84, [R67+UR6+0xb000] ;  /* 0x00b000064354783b */ /* 0x000fe60008000200 */
[C---:B---3--:R-:W-:Y:S08]  /*14550*/  HMMA.16816.F32 R20, R4.reuse, R56, R20 ;  /* 0x000000380414723c */ /* 0x048ff00000001814 */
[C---:B------:R-:W-:Y:S01]  /*14560*/  HMMA.16816.F32 R16, R4.reuse, R58, R16 ;  /* 0x0000003a0410723c */ /* 0x040fe20000001810 */
[----:B------:R-:W3:Y:S07]  /*14570*/  LDSM.16.M88.4 R56, [R8+0x4800] ;  /* 0x004800000838783b */ /* 0x000eee0000000200 */
[C---:B------:R-:W-:Y:S08]  /*14580*/  HMMA.16816.F32 R28, R4.reuse, R68, R28 ;  /* 0x00000044041c723c */ /* 0x040ff0000000181c */
[C---:B------:R-:W-:Y:S01]  /*14590*/  HMMA.16816.F32 R24, R4.reuse, R70, R24 ;  /* 0x000000460418723c */ /* 0x040fe20000001818 */
[----:B------:R-:W4:Y:S07]  /*145a0*/  LDSM.16.M88.4 R68, [R8+0x4000] ;  /* 0x004000000844783b */ /* 0x000f2e0000000200 */
[C---:B-1----:R-:W-:Y:S08]  /*145b0*/  HMMA.16816.F32 R120, R4.reuse, R72, R120 ;  /* 0x000000480478723c */ /* 0x042ff00000001878 */
[C---:B------:R-:W-:Y:S01]  /*145c0*/  HMMA.16816.F32 R116, R4.reuse, R74, R116 ;  /* 0x0000004a0474723c */ /* 0x040fe20000001874 */
[----:B------:R-:W-:Y:S07]  /*145d0*/  LDSM.16.M88.4 R72, [R8+0x5000] ;  /* 0x005000000848783b */ /* 0x000fee0000000200 */
[C---:B--2---:R-:W-:Y:S08]  /*145e0*/  HMMA.16816.F32 R112, R4.reuse, R12, R112 ;  /* 0x0000000c0470723c */ /* 0x044ff00000001870 */
[C---:B------:R-:W-:Y:S01]  /*145f0*/  HMMA.16816.F32 R108, R4.reuse, R14, R108 ;  /* 0x0000000e046c723c */ /* 0x040fe2000000186c */
[----:B------:R-:W1:Y:S07]  /*14600*/  LDSM.16.M88.4 R12, [R8+0x5800] ;  /* 0x00580000080c783b */ /* 0x000e6e0000000200 */
[C---:B------:R-:W-:Y:S08]  /*14610*/  HMMA.16816.F32 R104, R4.reuse, R76, R104 ;  /* 0x0000004c0468723c */ /* 0x040ff00000001868 */
[----:B------:R-:W-:Y:S01]  /*14620*/  HMMA.16816.F32 R100, R4, R78, R100 ;  /* 0x0000004e0464723c */ /* 0x000fe20000001864 */
[----:B------:R-:W2:Y:S04]  /*14630*/  LDSM.16.M88.4 R4, [R8+0x6000] ;  /* 0x006000000804783b */ /* 0x000ea80000000200 */
[----:B------:R-:W-:Y:S03]  /*14640*/  LDSM.16.M88.4 R76, [R134+0x2000] ;  /* 0x00200000864c783b */ /* 0x000fe60000000200 */
[C---:B---3--:R-:W-:Y:S08]  /*14650*/  HMMA.16816.F32 R44, R128.reuse, R56, R44 ;  /* 0x00000038802c723c */ /* 0x048ff0000000182c */
[C---:B------:R-:W-:Y:S01]  /*14660*/  HMMA.16816.F32 R40, R128.reuse, R58, R40 ;  /* 0x0000003a8028723c */ /* 0x040fe20000001828 */
[----:B------:R-:W3:Y:S07]  /*14670*/  LDSM.16.M88.4 R56, [R8+0x7000] ;  /* 0x007000000838783b */ /* 0x000eee0000000200 */
[C---:B----4-:R-:W-:Y:S08]  /*14680*/  HMMA.16816.F32 R52, R128.reuse, R68, R52 ;  /* 0x000000448034723c */ /* 0x050ff00000001834 */
[C---:B-1----:R-:W-:Y:S08]  /*14690*/  HMMA.16816.F32 R28, R128.reuse, R12, R28 ;  /* 0x0000000c801c723c */ /* 0x042ff0000000181c */
[C---:B------:R-:W-:Y:S01]  /*146a0*/  HMMA.16816.F32 R24, R128.reuse, R14, R24 ;  /* 0x0000000e8018723c */ /* 0x040fe20000001818 */
[----:B------:R-:W1:Y:S07]  /*146b0*/  LDSM.16.M88.4 R12, [R67+UR6+0x9000] ;  /* 0x00900006430c783b */ /* 0x000e6e0008000200 */
[C---:B--2---:R-:W-:Y:S08]  /*146c0*/  HMMA.16816.F32 R20, R128.reuse, R4, R20 ;  /* 0x000000048014723c */ /* 0x044ff00000001814 */
[C---:B------:R-:W-:Y:S01]  /*146d0*/  HMMA.16816.F32 R16, R128.reuse, R6, R16 ;  /* 0x000000068010723c */ /* 0x040fe20000001810 */
[----:B------:R-:W2:Y:S07]  /*146e0*/  LDSM.16.M88.4 R4, [R67+UR6+0x9800] ;  /* 0x009800064304783b */ /* 0x000eae0008000200 */
[C---:B------:R-:W-:Y:S01]  /*146f0*/  HMMA.16816.F32 R48, R128.reuse, R70, R48 ;  /* 0x000000468030723c */ /* 0x040fe20000001830 */
[----:B------:R-:W4:Y:S07]  /*14700*/  LDSM.16.M88.4 R68, [R8+0x6800] ;  /* 0x006800000844783b */ /* 0x000f2e0000000200 */
[C---:B------:R-:W-:Y:S08]  /*14710*/  HMMA.16816.F32 R36, R128.reuse, R72, R36 ;  /* 0x000000488024723c */ /* 0x040ff00000001824 */
[C---:B------:R-:W-:Y:S01]  /*14720*/  HMMA.16816.F32 R32, R128.reuse, R74, R32 ;  /* 0x0000004a8020723c */ /* 0x040fe20000001820 */
[----:B------:R-:W-:Y:S07]  /*14730*/  LDSM.16.M88.4 R72, [R60+0x8000] ;  /* 0x008000003c48783b */ /* 0x000fee0000000200 */
[C---:B---3--:R-:W-:Y:S08]  /*14740*/  HMMA.16816.F32 R112, R128.reuse, R56, R112 ;  /* 0x000000388070723c */ /* 0x048ff00000001870 */
[----:B------:R-:W-:Y:S01]  /*14750*/  HMMA.16816.F32 R108, R128, R58, R108 ;  /* 0x0000003a806c723c */ /* 0x000fe2000000186c */
[----:B------:R-:W3:Y:S07]  /*14760*/  LDSM.16.M88.4 R56, [R60+0x9000] ;  /* 0x009000003c38783b */ /* 0x000eee0000000200 */
[C---:B-1----:R-:W-:Y:S08]  /*14770*/  HMMA.16816.F32 R36, R76.reuse, R12, R36 ;  /* 0x0000000c4c24723c */ /* 0x042ff00000001824 */
[C---:B------:R-:W-:Y:S01]  /*14780*/  HMMA.16816.F32 R32, R76.reuse, R14, R32 ;  /* 0x0000000e4c20723c */ /* 0x040fe20000001820 */
[----:B------:R-:W1:Y:S07]  /*14790*/  LDSM.16.M88.4 R12, [R60+0x9800] ;  /* 0x009800003c0c783b */ /* 0x000e6e0000000200 */
[C---:B--2---:R-:W-:Y:S08]  /*147a0*/  HMMA.16816.F32 R28, R76.reuse, R4, R28 ;  /* 0x000000044c1c723c */ /* 0x044ff0000000181c */
        /* <DEDUP_REMOVED lines=9> */
[----:B------:R-:W-:Y:S01]  /*14840*/  HMMA.16816.F32 R100, R128, R138, R100 ;  /* 0x0000008a8064723c */ /* 0x000fe20000001864 */
[----:B------:R-:W-:Y:S04]  /*14850*/  LDSM.16.M88.4 R128, [R60+0xb000] ;  /* 0x00b000003c80783b */ /* 0x000fe80000000200 */
[----:B------:R-:W-:Y:S03]  /*14860*/  LDSM.16.M88.4 R136, [R60+0xa800] ;  /* 0x00a800003c88783b */ /* 0x000fe60000000200 */
        /* <DEDUP_REMOVED lines=9> */
[C---:B---3--:R-:W-:Y:S08]  /*14900*/  HMMA.16816.F32 R36, R140.reuse, R56, R36 ;  /* 0x000000388c24723c */ /* 0x048ff00000001824 */
[----:B------:R-:W-:Y:S01]  /*14910*/  HMMA.16816.F32 R32, R140, R58, R32 ;  /* 0x0000003a8c20723c */ /* 0x000fe20000001820 */
[----:B------:R-:W3:Y:S07]  /*14920*/  LDSM.16.M88.4 R56, [R2+0xb800] ;  /* 0x00b800000238783b */ /* 0x000eee0000000200 */
[C---:B------:R-:W-:Y:S08]  /*14930*/  HMMA.16816.F32 R104, R76.reuse, R80, R104 ;  /* 0x000000504c68723c */ /* 0x040ff00000001868 */
[----:B------:R-:W-:Y:S01]  /*14940*/  HMMA.16816.F32 R100, R76, R82, R100 ;  /* 0x000000524c64723c */ /* 0x000fe20000001864 */
[----:B------:R-:W-:Y:S07]  /*14950*/  LDSM.16.M88.4 R80, [R2+0x9800] ;  /* 0x009800000250783b */ /* 0x000fee0000000200 */
[C---:B-1----:R-:W-:Y:S08]  /*14960*/  HMMA.16816.F32 R28, R140.reuse, R12, R28 ;  /* 0x0000000c8c1c723c */ /* 0x042ff0000000181c */
[C---:B------:R-:W-:Y:S01]  /*14970*/  HMMA.16816.F32 R24, R140.reuse, R14, R24 ;  /* 0x0000000e8c18723c */ /* 0x040fe20000001818 */
[----:B------:R-:W-:Y:S07]  /*14980*/  LDSM.16.M88.4 R12, [R8+0x8000] ;  /* 0x00800000080c783b */ /* 0x000fee0000000200 */
[C---:B--2---:R-:W-:Y:S08]  /*14990*/  HMMA.16816.F32 R20, R140.reuse, R4, R20 ;  /* 0x000000048c14723c */ /* 0x044ff00000001814 */
[C---:B------:R-:W-:Y:S01]  /*149a0*/  HMMA.16816.F32 R16, R140.reuse, R6, R16 ;  /* 0x000000068c10723c */ /* 0x040fe20000001810 */
[----:B------:R-:W1:Y:S07]  /*149b0*/  LDSM.16.M88.4 R4, [R65+0x2000] ;  /* 0x002000004104783b */ /* 0x000e6e0000000200 */
[C---:B------:R-:W-:Y:S08]  /*149c0*/  HMMA.16816.F32 R52, R140.reuse, R72, R52 ;  /* 0x000000488c34723c */ /* 0x040ff00000001834 */
[C---:B------:R-:W-:Y:S01]  /*149d0*/  HMMA.16816.F32 R48, R140.reuse, R74, R48 ;  /* 0x0000004a8c30723c */ /* 0x040fe20000001830 */
[----:B------:R-:W-:Y:S07]  /*149e0*/  LDSM.16.M88.4 R72, [R2+0xa800] ;  /* 0x00a800000248783b */ /* 0x000fee0000000200 */
[C---:B----4-:R-:W-:Y:S08]  /*149f0*/  HMMA.16816.F32 R44, R140.reuse, R68, R44 ;  /* 0x000000448c2c723c */ /* 0x050ff0000000182c */
[----:B------:R-:W-:Y:S01]  /*14a00*/  HMMA.16816.F32 R40, R140, R70, R40 ;  /* 0x000000468c28723c */ /* 0x000fe20000001828 */
[----:B------:R-:W-:Y:S07]  /*14a10*/  LDSM.16.M88.4 R68, [R2+0xb000] ;  /* 0x00b000000244783b */ /* 0x000fee0000000200 */
[C---:B------:R-:W-:Y:S08]  /*14a20*/  HMMA.16816.F32 R112, R76.reuse, R84, R112 ;  /* 0x000000544c70723c */ /* 0x040ff00000001870 */
[----:B------:R-:W-:Y:S01]  /*14a30*/  HMMA.16816.F32 R108, R76, R86, R108 ;  /* 0x000000564c6c723c */ /* 0x000fe2000000186c */
[----:B------:R-:W2:Y:S04]  /*14a40*/  LDSM.16.M88.4 R84, [R2+0x9000] ;  /* 0x009000000254783b */ /* 0x000ea80000000200 */
[----:B------:R4:W-:Y:S03]  /*14a50*/  LDSM.16.M88.4 R76, [R2+0xa000] ;  /* 0x00a00000024c783b */ /* 0x0009e60000000200 */
[C---:B-----5:R-:W-:Y:S08]  /*14a60*/  HMMA.16816.F32 R104, R140.reuse, R124, R104 ;  /* 0x0000007c8c68723c */ /* 0x060ff00000001868 */
[----:B------:R-:W-:Y:S08]  /*14a70*/  HMMA.16816.F32 R100, R140, R126, R100 ;  /* 0x0000007e8c64723c */ /* 0x000ff00000001864 */
[----:B------:R-:W-:Y:S05]  /*14a80*/  HMMA.16816.F32 R52, R96, R92, R52 ;  /* 0x0000005c6034723c */ /* 0x000fea0000001834 */
[----:B----4-:R-:W-:-:S03]  /*14a90*/  IMAD.SHL.U32 R2, R200, 0x2, RZ ;  /* 0x00000002c8027824 */ /* 0x010fc600078e00ff */
[----:B------:R-:W-:Y:S03]  /*14aa0*/  HMMA.16816.F32 R48, R96, R94, R48 ;  /* 0x0000005e6030723c */ /* 0x000fe60000001830 */
[----:B------:R-:W-:-:S04]  /*14ab0*/  LOP3.LUT R65, R227, 0x6, R2, 0xf8, !PT ;  /* 0x00000006e3417812 */ /* 0x000fc800078ef802 */
[C---:B------:R-:W-:Y:S02]  /*14ac0*/  LOP3.LUT R67, R65.reuse, 0x1, RZ, 0xfc, !PT ;  /* 0x0000000141437812 */ /* 0x040fe400078efcff */
[-C--:B------:R-:W-:Y:S01]  /*14ad0*/  ISETP.GE.AND P1, PT, R65, R64.reuse, PT ;  /* 0x000000404100720c */ /* 0x080fe20003f26270 */
[----:B------:R-:W-:Y:S03]  /*14ae0*/  HMMA.16816.F32 R44, R96, R88, R44 ;  /* 0x00000058602c723c */ /* 0x000fe6000000182c */
[----:B------:R-:W-:Y:S02]  /*14af0*/  ISETP.GE.AND P0, PT, R67, R64, PT ;  /* 0x000000404300720c */ /* 0x000fe40003f06270 */
[----:B------:R-:W-:-:S04]  /*14b00*/  LOP3.LUT R67, R65, 0x10, RZ, 0xfc, !PT ;  /* 0x0000001041437812 */ /* 0x000fc800078efcff */
[----:B------:R-:W-:Y:S01]  /*14b10*/  ISETP.GE.AND P5, PT, R67, R64, PT ;  /* 0x000000404300720c */ /* 0x000fe20003fa6270 */
[----:B------:R-:W-:Y:S01]  /*14b20*/  HMMA.16816.F32 R40, R96, R90, R40 ;  /* 0x0000005a6028723c */ /* 0x000fe20000001828 */
[----:B------:R-:W4:Y:S02]  /*14b30*/  LDSM.16.M88.4 R88, [R8+0x8800] ;  /* 0x008800000858783b */ /* 0x000f240000000200 */
[----:B------:R-:W-:-:S05]  /*14b40*/  LOP3.LUT R67, R65, 0x18, RZ, 0xfc, !PT ;  /* 0x0000001841437812 */ /* 0x000fca00078efcff */
[C---:B---3--:R-:W-:Y:S08]  /*14b50*/  HMMA.16816.F32 R104, R96.reuse, R56, R104 ;  /* 0x000000386068723c */ /* 0x048ff00000001868 */
[----:B------:R-:W-:Y:S01]  /*14b60*/  HMMA.16816.F32 R100, R96, R58, R100 ;  /* 0x0000003a6064723c */ /* 0x000fe20000001864 */
[----:B------:R-:W3:Y:S07]  /*14b70*/  LDSM.16.M88.4 R56, [R8+0x9000] ;  /* 0x009000000838783b */ /* 0x000eee0000000200 */
[----:B-1----:R-:W-:Y:S05]  /*14b80*/  HMMA.16816.F32 R52, R4, R12, R52 ;  /* 0x0000000c0434723c */ /* 0x002fea0000001834 */
[----:B------:R-:W-:-:S04]  /*14b90*/  LOP3.LUT R13, R65, 0x9, RZ, 0xfc, !PT ;  /* 0x00000009410d7812 */ /* 0x000fc800078efcff */
[----:B------:R-:W-:Y:S01]  /*14ba0*/  ISETP.GE.AND P4, PT, R13, R64, PT ;  /* 0x000000400d00720c */ /* 0x000fe20003f86270 */
[----:B------:R-:W-:Y:S03]  /*14bb0*/  HMMA.16816.F32 R48, R4, R14, R48 ;  /* 0x0000000e0430723c */ /* 0x000fe60000001830 */
[----:B------:R-:W-:-:S04]  /*14bc0*/  LOP3.LUT R15, R65, 0x8, RZ, 0xfc, !PT ;  /* 0x00000008410f7812 */ /* 0x000fc800078efcff */
[----:B------:R-:W-:Y:S02]  /*14bd0*/  ISETP.GE.AND P6, PT, R15, R64, PT ;  /* 0x000000400f00720c */ /* 0x000fe40003fc6270 */
[----:B------:R-:W1:Y:S01]  /*14be0*/  LDSM.16.M88.4 R12, [R8+0x9800] ;  /* 0x00980000080c783b */ /* 0x000e620000000200 */
[C---:B------:R-:W-:Y:S08]  /*14bf0*/  HMMA.16816.F32 R112, R140.reuse, R128, R112 ;  /* 0x000000808c70723c */ /* 0x040ff00000001870 */
[C---:B------:R-:W-:Y:S08]  /*14c00*/  HMMA.16816.F32 R120, R140.reuse, R136, R120 ;  /* 0x000000888c78723c */ /* 0x040ff00000001878 */
[----:B------:R-:W-:Y:S08]  /*14c10*/  HMMA.16816.F32 R108, R140, R130, R108 ;  /* 0x000000828c6c723c */ /* 0x000ff0000000186c */
[----:B--2---:R-:W-:Y:S08]  /*14c20*/  HMMA.16816.F32 R36, R96, R84, R36 ;  /* 0x000000546024723c */ /* 0x004ff00000001824 */
[----:B------:R-:W-:Y:S08]  /*14c30*/  HMMA.16816.F32 R116, R140, R138, R116 ;  /* 0x0000008a8c74723c */ /* 0x000ff00000001874 */
[----:B------:R-:W-:Y:S05]  /*14c40*/  HMMA.16816.F32 R112, R96, R68, R112 ;  /* 0x000000446070723c */ /* 0x000fea0000001870 */
[----:B------:R-:W-:-:S02]  /*14c50*/  LOP3.LUT R69, R65, 0x11, RZ, 0xfc, !PT ;  /* 0x0000001141457812 */ /* 0x000fc400078efcff */
[----:B------:R-:W-:Y:S02]  /*14c60*/  FSEL R68, R48, -INF , !P6 ;  /* 0xff80000030447808 */ /* 0x000fe40007000000 */
[----:B------:R-:W-:Y:S02]  /*14c70*/  ISETP.GE.AND P3, PT, R69, R64, PT ;  /* 0x000000404500720c */ /* 0x000fe40003f66270 */
[----:B------:R-:W-:Y:S01]  /*14c80*/  FSEL R69, R53, -INF , !P0 ;  /* 0xff80000035457808 */ /* 0x000fe20004000000 */
[----:B------:R-:W-:Y:S03]  /*14c90*/  HMMA.16816.F32 R28, R96, R80, R28 ;  /* 0x00000050601c723c */ /* 0x000fe6000000181c */
[----:B------:R-:W-:-:S05]  /*14ca0*/  FSEL R80, R51, -INF , !P4 ;  /* 0xff80000033507808 */ /* 0x000fca0006000000 */
[----:B------:R-:W-:Y:S03]  /*14cb0*/  HMMA.16816.F32 R120, R96, R72, R120 ;  /* 0x000000486078723c */ /* 0x000fe60000001878 */
[----:B------:R-:W-:-:S05]  /*14cc0*/  FSEL R72, R54, -INF , !P1 ;  /* 0xff80000036487808 */ /* 0x000fca0004800000 */
[----:B------:R-:W-:Y:S03]  /*14cd0*/  HMMA.16816.F32 R108, R96, R70, R108 ;  /* 0x00000046606c723c */ /* 0x000fe6000000186c */
[----:B------:R-:W-:Y:S02]  /*14ce0*/  FSEL R70, R52, -INF , !P1 ;  /* 0xff80000034467808 */ /* 0x000fe40004800000 */
[----:B------:R-:W-:Y:S02]  /*14cf0*/  FSEL R71, R55, -INF , !P0 ;  /* 0xff80000037477808 */ /* 0x000fe40004000000 */
[----:B------:R-:W2:Y:S01]  /*14d00*/  LDSM.16.M88.4 R52, [R8+0xa000] ;  /* 0x00a000000834783b */ /* 0x000ea20000000200 */
[----:B------:R-:W-:Y:S01]  /*14d10*/  ISETP.GE.AND P1, PT, R67, R64, PT ;  /* 0x000000404300720c */ /* 0x000fe20003f26270 */
[----:B----4-:R-:W-:Y:S05]  /*14d20*/  HMMA.16816.F32 R40, R4, R90, R40 ;  /* 0x0000005a0428723c */ /* 0x010fea0000001828 */
[----:B------:R-:W-:-:S04]  /*14d30*/  LOP3.LUT R67, R65, 0x19, RZ, 0xfc, !PT ;  /* 0x0000001941437812 */ /* 0x000fc800078efcff */
[----:B------:R-:W-:Y:S02]  /*14d40*/  ISETP.GE.AND P0, PT, R67, R64, PT ;  /* 0x000000404300720c */ /* 0x000fe40003f06270 */
[C---:B------:R-:W-:Y:S01]  /*14d50*/  LOP3.LUT R67, R65.reuse, 0x20, RZ, 0xfc, !PT ;  /* 0x0000002041437812 */ /* 0x040fe200078efcff */
[----:B---3--:R-:W-:Y:S03]  /*14d60*/  HMMA.16816.F32 R36, R4, R56, R36 ;  /* 0x000000380424723c */ /* 0x008fe60000001824 */
[----:B------:R-:W-:-:S05]  /*14d70*/  LOP3.LUT R57, R65, 0x21, RZ, 0xfc, !PT ;  /* 0x0000002141397812 */ /* 0x000fca00078efcff */
[----:B------:R-:W-:Y:S03]  /*14d80*/  HMMA.16816.F32 R44, R4, R88, R44 ;  /* 0x00000058042c723c */ /* 0x000fe6000000182c */
[----:B------:R-:W-:Y:S02]  /*14d90*/  FSEL R10, R40, -INF , !P1 ;  /* 0xff800000280a7808 */ /* 0x000fe40004800000 */
[----:B------:R-:W-:Y:S02]  /*14da0*/  FSEL R84, R43, -INF , !P0 ;  /* 0xff8000002b547808 */ /* 0x000fe40004000000 */
[----:B------:R-:W-:Y:S01]  /*14db0*/  FSEL R142, R41, -INF , !P0 ;  /* 0xff800000298e7808 */ /* 0x000fe20004000000 */
[C---:B------:R-:W-:Y:S08]  /*14dc0*/  HMMA.16816.F32 R24, R96.reuse, R82, R24 ;  /* 0x000000526018723c */ /* 0x040ff00000001818 */
[----:B------:R-:W-:Y:S03]  /*14dd0*/  HMMA.16816.F32 R116, R96, R74, R116 ;  /* 0x0000004a6074723c */ /* 0x000fe60000001874 */
[----:B------:R-:W-:-:S02]  /*14de0*/  FSEL R74, R50, -INF , !P6 ;  /* 0xff800000324a7808 */ /* 0x000fc40007000000 */
[----:B------:R-:W-:Y:S02]  /*14df0*/  ISETP.GE.AND P6, PT, R67, R64, PT ;  /* 0x000000404300720c */ /* 0x000fe40003fc6270 */
[----:B------:R-:W-:Y:S02]  /*14e00*/  FSEL R48, R46, -INF , !P5 ;  /* 0xff8000002e307808 */ /* 0x000fe40006800000 */
[----:B------:R-:W-:Y:S01]  /*14e10*/  FSEL R40, R38, -INF , !P6 ;  /* 0xff80000026287808 */ /* 0x000fe20007000000 */
[----:B-1----:R-:W-:Y:S05]  /*14e20*/  HMMA.16816.F32 R28, R4, R12, R28 ;  /* 0x0000000c041c723c */ /* 0x002fea000000181c */
[----:B------:R-:W-:-:S02]  /*14e30*/  LOP3.LUT R13, R65, 0x38, RZ, 0xfc, !PT ;  /* 0x00000038410d7812 */ /* 0x000fc400078efcff */
[----:B------:R-:W-:Y:S02]  /*14e40*/  FSEL R50, R44, -INF , !P5 ;  /* 0xff8000002c327808 */ /* 0x000fe40006800000 */
[----:B------:R-:W-:Y:S01]  /*14e50*/  FSEL R92, R45, -INF , !P3 ;  /* 0xff8000002d5c7808 */ /* 0x000fe20005800000 */
[----:B------:R-:W-:Y:S05]  /*14e60*/  HMMA.16816.F32 R32, R96, R86, R32 ;  /* 0x000000566020723c */ /* 0x000fea0000001820 */
[----:B------:R-:W-:Y:S02]  /*14e70*/  FSEL R86, R42, -INF , !P1 ;  /* 0xff8000002a567808 */ /* 0x000fe40004800000 */
[----:B------:R-:W-:-:S02]  /*14e80*/  FSEL R42, R36, -INF , !P6 ;  /* 0xff800000242a7808 */ /* 0x000fc40007000000 */
[-C--:B------:R-:W-:Y:S02]  /*14e90*/  ISETP.GE.AND P6, PT, R13, R64.reuse, PT ;  /* 0x000000400d00720c */ /* 0x080fe40003fc6270 */
[----:B------:R-:W-:Y:S01]  /*14ea0*/  LOP3.LUT R13, R65, 0x39, RZ, 0xfc, !PT ;  /* 0x00000039410d7812 */ /* 0x000fe200078efcff */
[----:B------:R-:W-:Y:S03]  /*14eb0*/  HMMA.16816.F32 R16, R96, R78, R16 ;  /* 0x0000004e6010723c */ /* 0x000fe60000001810 */
[----:B------:R-:W-:Y:S02]  /*14ec0*/  FSEL R78, R49, -INF , !P4 ;  /* 0xff800000314e7808 */ /* 0x000fe40006000000 */
[----:B------:R-:W-:Y:S02]  /*14ed0*/  ISETP.GE.AND P4, PT, R57, R64, PT ;  /* 0x000000403900720c */ /* 0x000fe40003f86270 */
[----:B------:R-:W-:-:S02]  /*14ee0*/  LOP3.LUT R49, R65, 0x28, RZ, 0xfc, !PT ;  /* 0x0000002841317812 */ /* 0x000fc400078efcff */
[----:B------:R-:W-:Y:S01]  /*14ef0*/  FSEL R140, R39, -INF , !P4 ;  /* 0xff800000278c7808 */ /* 0x000fe20006000000 */
[----:B------:R-:W-:Y:S03]  /*14f00*/  HMMA.16816.F32 R20, R96, R76, R20 ;  /* 0x0000004c6014723c */ /* 0x000fe60000001814 */
[----:B------:R-:W-:Y:S02]  /*14f10*/  FSEL R76, R47, -INF , !P3 ;  /* 0xff8000002f4c7808 */ /* 0x000fe40005800000 */
[----:B------:R-:W1:Y:S01]  /*14f20*/  LDSM.16.M88.4 R44, [R8+0xa800] ;  /* 0x00a80000082c783b */ /* 0x000e620000000200 */
[----:B------:R-:W-:Y:S02]  /*14f30*/  FSEL R238, R37, -INF , !P4 ;  /* 0xff80000025ee7808 */ /* 0x000fe40006000000 */
[-C--:B------:R-:W-:Y:S01]  /*14f40*/  ISETP.GE.AND P4, PT, R13, R64.reuse, PT ;  /* 0x000000400d00720c */ /* 0x080fe20003f86270 */
[----:B------:R-:W-:Y:S01]  /*14f50*/  HMMA.16816.F32 R24, R4, R14, R24 ;  /* 0x0000000e0418723c */ /* 0x000fe20000001818 */
[----:B------:R-:W3:Y:S04]  /*14f60*/  LDSM.16.M88.4 R12, [R8+0xb000] ;  /* 0x00b00000080c783b */ /* 0x000ee80000000200 */
[----:B------:R-:W-:-:S02]  /*14f70*/  ISETP.GE.AND P5, PT, R49, R64, PT ;  /* 0x000000403100720c */ /* 0x000fc40003fa6270 */
[C---:B------:R-:W-:Y:S02]  /*14f80*/  LOP3.LUT R49, R65.reuse, 0x29, RZ, 0xfc, !PT ;  /* 0x0000002941317812 */ /* 0x040fe400078efcff */
[----:B------:R-:W-:Y:S02]  /*14f90*/  LOP3.LUT R37, R65, 0x40, RZ, 0xfc, !PT ;  /* 0x0000004041257812 */ /* 0x000fe400078efcff */
[----:B------:R-:W-:Y:S01]  /*14fa0*/  ISETP.GE.AND P3, PT, R49, R64, PT ;  /* 0x000000403100720c */ /* 0x000fe20003f66270 */
[----:B------:R-:W-:Y:S03]  /*14fb0*/  HMMA.16816.F32 R32, R4, R58, R32 ;  /* 0x0000003a0420723c */ /* 0x000fe60000001820 */
[----:B------:R-:W-:-:S04]  /*14fc0*/  LOP3.LUT R49, R65, 0x30, RZ, 0xfc, !PT ;  /* 0x0000003041317812 */ /* 0x000fc800078efcff */
[-C--:B------:R-:W-:Y:S02]  /*14fd0*/  ISETP.GE.AND P1, PT, R49, R64.reuse, PT ;  /* 0x000000403100720c */ /* 0x080fe40003f26270 */
[----:B------:R-:W-:Y:S01]  /*14fe0*/  LOP3.LUT R49, R65, 0x31, RZ, 0xfc, !PT ;  /* 0x0000003141317812 */ /* 0x000fe200078efcff */
[----:B--2---:R-:W-:Y:S03]  /*14ff0*/  HMMA.16816.F32 R20, R4, R52, R20 ;  /* 0x000000340414723c */ /* 0x004fe60000001814 */
[----:B------:R-:W-:Y:S02]  /*15000*/  FSEL R234, R30, -INF , !P1 ;  /* 0xff8000001eea7808 */ /* 0x000fe40004800000 */
[----:B------:R-:W-:Y:S02]  /*15010*/  ISETP.GE.AND P0, PT, R49, R64, PT ;  /* 0x000000403100720c */ /* 0x000fe40003f06270 */
[----:B------:R-:W-:-:S02]  /*15020*/  FSEL R2, R26, -INF , !P6 ;  /* 0xff8000001a027808 */ /* 0x000fc40007000000 */
[----:B------:R-:W-:Y:S01]  /*15030*/  FSEL R232, R29, -INF , !P0 ;  /* 0xff8000001de87808 */ /* 0x000fe20004000000 */
[----:B------:R-:W-:Y:S01]  /*15040*/  HMMA.16816.F32 R52, R4, R54, R16 ;  /* 0x000000360434723c */ /* 0x000fe20000001810 */
[----:B------:R-:W2:Y:S02]  /*15050*/  LDSM.16.M88.4 R16, [R8+0xb800] ;  /* 0x00b800000810783b */ /* 0x000ea40000000200 */
[----:B------:R-:W-:Y:S01]  /*15060*/  LOP3.LUT R29, R65, 0x50, RZ, 0xfc, !PT ;  /* 0x00000050411d7812 */ /* 0x000fe200078efcff */
[----:B------:R-:W-:-:S04]  /*15070*/  DEPBAR.LE SB0, 0x0 ;  /* 0x000080000000791a */ /* 0x000fc80000000000 */
[----:B------:R-:W-:Y:S02]  /*15080*/  FSEL R198, R24, -INF , !P6 ;  /* 0xff80000018c67808 */ /* 0x000fe40007000000 */
[----:B------:R-:W-:Y:S01]  /*15090*/  ISETP.GE.AND P6, PT, R29, R64, PT ;  /* 0x000000401d00720c */ /* 0x000fe20003fc6270 */
[----:B-1----:R-:W-:Y:S05]  /*150a0*/  HMMA.16816.F32 R120, R4, R44, R120 ;  /* 0x0000002c0478723c */ /* 0x002fea0000001878 */
[----:B------:R-:W-:Y:S02]  /*150b0*/  FSEL R240, R34, -INF , !P5 ;  /* 0xff80000022f07808 */ /* 0x000fe40006800000 */
[----:B------:R-:W-:-:S02]  /*150c0*/  FSEL R236, R32, -INF , !P5 ;  /* 0xff80000020ec7808 */ /* 0x000fc40006800000 */
[----:B------:R-:W-:Y:S02]  /*150d0*/  LOP3.LUT R29, R65, 0x51, RZ, 0xfc, !PT ;  /* 0x00000051411d7812 */ /* 0x000fe400078efcff */
[----:B------:R-:W-:Y:S01]  /*150e0*/  ISETP.GE.AND P5, PT, R37, R64, PT ;  /* 0x000000402500720c */ /* 0x000fe20003fa6270 */
[----:B---3--:R-:W-:Y:S03]  /*150f0*/  HMMA.16816.F32 R108, R4, R14, R108 ;  /* 0x0000000e046c723c */ /* 0x008fe6000000186c */
[----:B------:R-:W-:Y:S02]  /*15100*/  LOP3.LUT R37, R65, 0x41, RZ, 0xfc, !PT ;  /* 0x0000004141257812 */ /* 0x000fe400078efcff */
[----:B------:R-:W-:Y:S02]  /*15110*/  FSEL R196, R27, -INF , !P4 ;  /* 0xff8000001bc47808 */ /* 0x000fe40006000000 */
[----:B------:R-:W-:-:S02]  /*15120*/  FSEL R228, R25, -INF , !P4 ;  /* 0xff80000019e47808 */ /* 0x000fc40006000000 */
[-C--:B------:R-:W-:Y:S01]  /*15130*/  ISETP.GE.AND P4, PT, R29, R64.reuse, PT ;  /* 0x000000401d00720c */ /* 0x080fe20003f86270 */
[C---:B------:R-:W-:Y:S03]  /*15140*/  HMMA.16816.F32 R116, R4.reuse, R46, R116 ;  /* 0x0000002e0474723c */ /* 0x040fe60000001874 */
[----:B------:R-:W-:Y:S02]  /*15150*/  FSEL R34, R35, -INF , !P3 ;  /* 0xff80000023227808 */ /* 0x000fe40005800000 */
[----:B------:R-:W-:Y:S02]  /*15160*/  FSEL R36, R33, -INF , !P3 ;  /* 0xff80000021247808 */ /* 0x000fe40005800000 */
[C---:B------:R-:W-:Y:S02]  /*15170*/  LOP3.LUT R15, R65.reuse, 0x69, RZ, 0xfc, !PT ;  /* 0x00000069410f7812 */ /* 0x040fe400078efcff */
[----:B------:R-:W-:Y:S01]  /*15180*/  LOP3.LUT R33, R65, 0x48, RZ, 0xfc, !PT ;  /* 0x0000004841217812 */ /* 0x000fe200078efcff */
[----:B------:R-:W-:Y:S03]  /*15190*/  HMMA.16816.F32 R112, R4, R12, R112 ;  /* 0x0000000c0470723c */ /* 0x000fe60000001870 */
[----:B------:R-:W-:-:S02]  /*151a0*/  ISETP.GE.AND P3, PT, R37, R64, PT ;  /* 0x000000402500720c */ /* 0x000fc40003f66270 */
[----:B------:R-:W-:Y:S02]  /*151b0*/  FSEL R182, R123, -INF , !P4 ;  /* 0xff8000007bb67808 */ /* 0x000fe40006000000 */
[----:B------:R-:W-:Y:S02]  /*151c0*/  FSEL R174, R121, -INF , !P4 ;  /* 0xff80000079ae7808 */ /* 0x000fe40006000000 */
[----:B------:R-:W-:Y:S01]  /*151d0*/  FSEL R230, R28, -INF , !P1 ;  /* 0xff8000001ce67808 */ /* 0x000fe20004800000 */
[----:B--2---:R-:W-:Y:S03]  /*151e0*/  HMMA.16816.F32 R104, R4, R16, R104 ;  /* 0x000000100468723c */ /* 0x004fe60000001868 */
[-C--:B------:R-:W-:Y:S02]  /*151f0*/  ISETP.GE.AND P4, PT, R15, R64.reuse, PT ;  /* 0x000000400f00720c */ /* 0x080fe40003f86270 */
[----:B------:R-:W-:-:S02]  /*15200*/  ISETP.GE.AND P1, PT, R33, R64, PT ;  /* 0x000000402100720c */ /* 0x000fc40003f26270 */
[----:B------:R-:W-:Y:S02]  /*15210*/  LOP3.LUT R25, R65, 0x58, RZ, 0xfc, !PT ;  /* 0x0000005841197812 */ /* 0x000fe400078efcff */
[----:B------:R-:W-:Y:S01]  /*15220*/  FSEL R172, R21, -INF , !P3 ;  /* 0xff80000015ac7808 */ /* 0x000fe20005800000 */
[----:B------:R-:W-:Y:S03]  /*15230*/  HMMA.16816.F32 R100, R4, R18, R100 ;  /* 0x000000120464723c */ /* 0x000fe60000001864 */
[C---:B------:R-:W-:Y:S02]  /*15240*/  LOP3.LUT R13, R65.reuse, 0x68, RZ, 0xfc, !PT ;  /* 0x00000068410d7812 */ /* 0x040fe400078efcff */
[C---:B------:R-:W-:Y:S02]  /*15250*/  LOP3.LUT R33, R65.reuse, 0x49, RZ, 0xfc, !PT ;  /* 0x0000004941217812 */ /* 0x040fe400078efcff */
[----:B------:R-:W-:-:S02]  /*15260*/  LOP3.LUT R21, R65, 0x60, RZ, 0xfc, !PT ;  /* 0x0000006041157812 */ /* 0x000fc400078efcff */
[----:B------:R-:W-:Y:S02]  /*15270*/  FSEL R194, R22, -INF , !P5 ;  /* 0xff80000016c27808 */ /* 0x000fe40006800000 */
[----:B------:R-:W-:Y:S02]  /*15280*/  FSEL R190, R20, -INF , !P5 ;  /* 0xff80000014be7808 */ /* 0x000fe40006800000 */
[----:B------:R-:W-:Y:S02]  /*15290*/  FSEL R186, R122, -INF , !P6 ;  /* 0xff8000007aba7808 */ /* 0x000fe40007000000 */
[----:B------:R-:W-:Y:S02]  /*152a0*/  FSEL R176, R120, -INF , !P6 ;  /* 0xff80000078b07808 */ /* 0x000fe40007000000 */
[----:B------:R-:W-:Y:S02]  /*152b0*/  FSEL R148, R111, -INF , !P4 ;  /* 0xff8000006f947808 */ /* 0x000fe40006000000 */
[----:B------:R-:W-:-:S02]  /*152c0*/  FSEL R150, R109, -INF , !P4 ;  /* 0xff8000006d967808 */ /* 0x000fc40006000000 */
[----:B------:R-:W-:Y:S02]  /*152d0*/  FSEL R32, R31, -INF , !P0 ;  /* 0xff8000001f207808 */ /* 0x000fe40004000000 */
[-C--:B------:R-:W-:Y:S02]  /*152e0*/  ISETP.GE.AND P5, PT, R25, R64.reuse, PT ;  /* 0x000000401900720c */ /* 0x080fe40003fa6270 */
[----:B------:R-:W-:Y:S02]  /*152f0*/  FSEL R192, R54, -INF , !P1 ;  /* 0xff80000036c07808 */ /* 0x000fe40004800000 */
[----:B------:R-:W-:Y:S02]  /*15300*/  FSEL R188, R52, -INF , !P1 ;  /* 0xff80000034bc7808 */ /* 0x000fe40004800000 */
[----:B------:R-:W-:Y:S02]  /*15310*/  ISETP.GE.AND P6, PT, R13, R64, PT ;  /* 0x000000400d00720c */ /* 0x000fe40003fc6270 */
[----:B------:R-:W-:-:S02]  /*15320*/  ISETP.NE.AND P4, PT, R61, 0x1, PT ;  /* 0x000000013d00780c */ /* 0x000fc40003f85270 */
[-C--:B------:R-:W-:Y:S02]  /*15330*/  ISETP.GE.AND P0, PT, R33, R64.reuse, PT ;  /* 0x000000402100720c */ /* 0x080fe40003f06270 */
[----:B------:R-:W-:Y:S02]  /*15340*/  ISETP.GE.AND P1, PT, R21, R64, PT ;  /* 0x000000401500720c */ /* 0x000fe40003f26270 */
[C---:B------:R-:W-:Y:S02]  /*15350*/  LOP3.LUT R13, R65.reuse, 0x70, RZ, 0xfc, !PT ;  /* 0x00000070410d7812 */ /* 0x040fe400078efcff */
[C---:B------:R-:W-:Y:S02]  /*15360*/  LOP3.LUT R25, R65.reuse, 0x59, RZ, 0xfc, !PT ;  /* 0x0000005941197812 */ /* 0x040fe400078efcff */
[----:B------:R-:W-:Y:S02]  /*15370*/  LOP3.LUT R21, R65, 0x61, RZ, 0xfc, !PT ;  /* 0x0000006141157812 */ /* 0x000fe400078efcff */
        /* <DEDUP_REMOVED lines=8> */
[C---:B------:R-:W-:Y:S02]  /*15400*/  LOP3.LUT R15, R65.reuse, 0x71, RZ, 0xfc, !PT ;  /* 0x00000071410f7812 */ /* 0x040fe400078efcff */
[C---:B------:R-:W-:Y:S02]  /*15410*/  LOP3.LUT R13, R65.reuse, 0x78, RZ, 0xfc, !PT ;  /* 0x00000078410d7812 */ /* 0x040fe400078efcff */
[----:B------:R-:W-:Y:S02]  /*15420*/  LOP3.LUT R65, R65, 0x79, RZ, 0xfc, !PT ;  /* 0x0000007941417812 */ /* 0x000fe400078efcff */
        /* <DEDUP_REMOVED lines=35> */
.L_x_1106:
        /* <DEDUP_REMOVED lines=18> */
[----:B------:R-:W-:-:S04]  /*15780*/  IMAD.HI.U32 R14, R15, R8, RZ ;  /* 0x000000080f0e7227 */ /* 0x000fc800078e00ff */
[-C--:B------:R-:W-:Y:S02]  /*15790*/  IMAD R4, R12, R7.reuse, R4 ;  /* 0x000000070c047224 */ /* 0x080fe400078e0204 */
[----:B------:R-:W-:-:S03]  /*157a0*/  IMAD R8, R14, R7, R8 ;  /* 0x000000070e087224 */ /* 0x000fc600078e0208 */
[C---:B------:R-:W-:Y:S02]  /*157b0*/  ISETP.GT.U32.AND P1, PT, R3.reuse, R4, PT ;  /* 0x000000040300720c */ /* 0x040fe40003f24070 */
[----:B------:R-:W-:-:S11]  /*157c0*/  ISETP.GT.U32.AND P3, PT, R3, R8, PT ;  /* 0x000000080300720c */ /* 0x000fd60003f64070 */
[-C--:B------:R-:W-:Y:S02]  /*157d0*/  @!P1 IADD3 R4, PT, PT, R4, -R3.reuse, RZ ;  /* 0x8000000304049210 */ /* 0x080fe40007ffe0ff */
[----:B------:R-:W-:Y:S01]  /*157e0*/  @!P3 IMAD.IADD R8, R8, 0x1, -R3 ;  /* 0x000000010808b824 */ /* 0x000fe200078e0a03 */
[----:B------:R-:W-:Y:S01]  /*157f0*/  @!P1 IADD3 R12, PT, PT, R12, 0x1, RZ ;  /* 0x000000010c0c9810 */ /* 0x000fe20007ffe0ff */
[----:B------:R-:W-:Y:S01]  /*15800*/  @!P3 VIADD R14, R14, 0x1 ;  /* 0x000000010e0eb836 */ /* 0x000fe20000000000 */
[-C--:B------:R-:W-:Y:S02]  /*15810*/  ISETP.GE.U32.AND P5, PT, R4, R3.reuse, PT ;  /* 0x000000030400720c */ /* 0x080fe40003fa6070 */
[----:B------:R-:W-:Y:S02]  /*15820*/  ISETP.GE.U32.AND P6, PT, R8, R3, PT ;  /* 0x000000030800720c */ /* 0x000fe40003fc6070 */
[----:B------:R-:W-:Y:S02]  /*15830*/  LOP3.LUT R3, R227, R6, RZ, 0x3c, !PT ;  /* 0x00000006e3037212 */ /* 0x000fe400078e3cff */
[----:B------:R-:W-:-:S02]  /*15840*/  ISETP.NE.AND P1, PT, R6, RZ, PT ;  /* 0x000000ff0600720c */ /* 0x000fc40003f25270 */
[----:B------:R-:W-:Y:S02]  /*15850*/  ISETP.GE.AND P3, PT, R3, RZ, PT ;  /* 0x000000ff0300720c */ /* 0x000fe40003f66270 */
[----:B------:R-:W-:-:S03]  /*15860*/  LOP3.LUT R3, RZ, R6, RZ, 0x33, !PT ;  /* 0x00000006ff037212 */ /* 0x000fc600078e33ff */
[----:B------:R-:W-:Y:S02]  /*15870*/  @P5 VIADD R12, R12, 0x1 ;  /* 0x000000010c0c5836 */ /* 0x000fe40000000000 */
[----:B------:R-:W-:Y:S02]  /*15880*/  @P6 IADD3 R14, PT, PT, R14, 0x1, RZ ;  /* 0x000000010e0e6810 */ /* 0x000fe40007ffe0ff */
[----:B------:R-:W-:-:S04]  /*15890*/  @!P0 IMAD.MOV R12, RZ, RZ, -R12 ;  /* 0x000000ffff0c8224 */ /* 0x000fc800078e0a0c */
[----:B------:R-:W-:Y:S02]  /*158a0*/  @!P3 IADD3 R14, PT, PT, -R14, RZ, RZ ;  /* 0x000000ff0e0eb210 */ /* 0x000fe40007ffe1ff */
[C---:B------:R-:W-:Y:S02]  /*158b0*/  SEL R4, R3.reuse, R12, !P1 ;  /* 0x0000000c03047207 */ /* 0x040fe40004800000 */
[----:B------:R-:W-:Y:S01]  /*158c0*/  SEL R3, R3, R14, !P1 ;  /* 0x0000000e03037207 */ /* 0x000fe20004800000 */
[----:B------:R-:W2:Y:S02]  /*158d0*/  LD.E.64 R12, desc[UR4][R132.64+0x38] ;  /* 0x00003804840c7980 */ /* 0x000ea4000c101b00 */
[--C-:B------:R-:W-:Y:S02]  /*158e0*/  IMAD.WIDE R20, R4, 0x4, R222.reuse ;  /* 0x0000000404147825 */ /* 0x100fe400078e02de */
[----:B------:R-:W3:Y:S02]  /*158f0*/  LD.E.64 R14, desc[UR4][R132.64+0x20] ;  /* 0x00002004840e7980 */ /* 0x000ee4000c101b00 */
[----:B------:R-:W-:-:S02]  /*15900*/  IMAD.WIDE R18, R3, 0x4, R222 ;  /* 0x0000000403127825 */ /* 0x000fc400078e02de */
[----:B------:R-:W4:Y:S04]  /*15910*/  LD.E R8, desc[UR4][R20.64] ;  /* 0x0000000414087980 */ /* 0x000f28000c101900 */
[----:B------:R-:W4:Y:S01]  /*15920*/  LD.E R7, desc[UR4][R18.64] ;  /* 0x0000000412077980 */ /* 0x000f22000c101900 */
[----:B------:R-:W-:-:S04]  /*15930*/  IMAD.IADD R3, R3, 0x1, -R4 ;  /* 0x0000000103037824 */ /* 0x000fc800078e0a04 */
[----:B------:R-:W-:-:S05]  /*15940*/  IMAD R6, R6, R3, -0x80 ;  /* 0xffffff8006067424 */ /* 0x000fca00078e0203 */
[----:B------:R-:W-:Y:S01]  /*15950*/  SHF.R.S32.HI R4, RZ, 0x1f, R6 ;  /* 0x0000001fff047819 */ /* 0x000fe20000011406 */
[-C--:B--2---:R-:W-:Y:S02]  /*15960*/  IMAD R3, R13, R6.reuse, RZ ;  /* 0x000000060d037224 */ /* 0x084fe400078e02ff */
[----:B------:R-:W-:-:S04]  /*15970*/  IMAD.WIDE.U32 R16, R12, R6, RZ ;  /* 0x000000060c107225 */ /* 0x000fc800078e00ff */
[----:B------:R-:W-:Y:S01]  /*15980*/  IMAD R3, R12, R4, R3 ;  /* 0x000000040c037224 */ /* 0x000fe200078e0203 */
[----:B----4-:R-:W-:-:S03]  /*15990*/  IADD3 R7, PT, PT, R8, -R7, RZ ;  /* 0x8000000708077210 */ /* 0x010fc60007ffe0ff */
[----:B------:R-:W-:Y:S01]  /*159a0*/  IMAD.IADD R17, R17, 0x1, R3 ;  /* 0x0000000111117824 */ /* 0x000fe200078e0203 */
[----:B------:R-:W-:Y:S01]  /*159b0*/  SHF.R.S32.HI R4, RZ, 0x1f, R7 ;  /* 0x0000001fff047819 */ /* 0x000fe20000011407 */
[----:B---3--:R-:W-:Y:S02]  /*159c0*/  IMAD R3, R15, R7, RZ ;  /* 0x000000070f037224 */ /* 0x008fe400078e02ff */
[----:B------:R-:W-:-:S04]  /*159d0*/  IMAD.WIDE.U32 R6, R7, R14, R16 ;  /* 0x0000000e07067225 */ /* 0x000fc800078e0010 */
[----:B------:R-:W-:Y:S01]  /*159e0*/  IMAD R3, R14, R4, R3 ;  /* 0x000000040e037224 */ /* 0x000fe200078e0203 */
[----:B------:R-:W-:-:S04]  /*159f0*/  LEA R212, P0, R6, R212, 0x1 ;  /* 0x000000d406d47211 */ /* 0x000fc800078008ff */
[----:B------:R-:W-:-:S04]  /*15a00*/  IADD3 R3, PT, PT, R7, R3, RZ ;  /* 0x0000000307037210 */ /* 0x000fc80007ffe0ff */
[----:B------:R-:W-:Y:S02]  /*15a10*/  LEA.HI.X R213, R6, R213, R3, 0x1, P0 ;  /* 0x000000d506d57211 */ /* 0x000fe400000f0c03 */
.L_x_1107:
[----:B------:R-:W-:Y:S05]  /*15a20*/  BSYNC.RECONVERGENT B0 ;  /* 0x0000000000007941 */ /* 0x000fea0003800200 */
.L_x_1105:
        /* <DEDUP_REMOVED lines=53> */
[----:B------:R-:W-:Y:S04]  /*15d80*/  @!P1 LDGSTS.E.BYPASS.LTC128B.128 [R63+0x5800], desc[UR4][R16.64] ;  /* 0x05800000103f9fae */ /* 0x000fe8000b981a04 */
        /* <DEDUP_REMOVED lines=21> */
[----:B------:R-:W-:Y:S01]  /*15ee0*/  @!P1 LDGSTS.E.BYPASS.LTC128B.128 [R63+0x6800], desc[UR4][R12.64] ;  /* 0x068000000c3f9fae */ /* 0x000fe2000b981a04 */
        /* <DEDUP_REMOVED lines=31> */
.L_x_1104:
[----:B------:R-:W-:Y:S05]  /*160e0*/  BSYNC.RECONVERGENT B1 ;  /* 0x0000000000017941 */ /* 0x000fea0003800200 */
.L_x_1103:
        /* <DEDUP_REMOVED lines=35> */
[----:B------:R-:W-:Y:S01]  /*16320*/  LEA R64, R5, UR6, 0x1 ;  /* 0x0000000605407c11 */ /* 0x000fe2000f8e08ff */
        /* <DEDUP_REMOVED lines=19> */
[----:B------:R-:W-:Y:S02]  /*16460*/  FSETP.NEU.FTZ.AND P0, PT, R3, -INF , PT ;  /* 0xff8000000300780b */ /* 0x000fe40003f1d000 */
[----:B---3--:R-:W-:Y:S02]  /*16470*/  FMNMX.FTZ R134, R7, R134, !PT ;  /* 0x0000008607867209 */ /* 0x008fe40007810000 */
[----:B------:R-:W-:Y:S01]  /*16480*/  LDSM.16.MT88.4 R4, [R0+0x10000] ;  /* 0x010000000004783b */ /* 0x000fe20000004200 */
[C---:B--2---:R-:W-:Y:S02]  /*16490*/  FMUL.FTZ R63, R62.reuse, R3 ;  /* 0x000000033e3f7220 */ /* 0x044fe40000410000 */
[----:B------:R-:W-:-:S03]  /*164a0*/  FMUL.FTZ R135, R62, R134 ;  /* 0x000000863e877220 */ /* 0x000fc60000410000 */
[----:B------:R-:W-:Y:S02]  /*164b0*/  FSEL R63, R63, RZ, P0 ;  /* 0x000000ff3f3f7208 */ /* 0x000fe40000000000 */
[----:B------:R-:W-:-:S03]  /*164c0*/  FSETP.NEU.FTZ.AND P0, PT, R134, -INF , PT ;  /* 0xff8000008600780b */ /* 0x000fc60003f1d000 */
[-CC-:B------:R-:W-:Y:S01]  /*164d0*/  FFMA.FTZ R51, R80, R62.reuse, -R63.reuse ;  /* 0x0000003e50337223 */ /* 0x180fe2000001083f */
[----:B------:R-:W-:Y:S01]  /*164e0*/  FSEL R135, R135, RZ, P0 ;  /* 0x000000ff87877208 */ /* 0x000fe20000000000 */
[----:B------:R-:W1:Y:S01]  /*164f0*/  LDSM.16.MT88.4 R80, [R38+0xc000] ;  /* 0x00c000002650783b */ /* 0x000e620000004200 */
[-CC-:B------:R-:W-:Y:S01]  /*16500*/  FFMA.FTZ R57, R72, R62.reuse, -R63.reuse ;  /* 0x0000003e48397223 */ /* 0x180fe2000001083f */
[-CC-:B------:R-:W-:Y:S01]  /*16510*/  FFMA.FTZ R56, R71, R62.reuse, -R63.reuse ;  /* 0x0000003e47387223 */ /* 0x180fe2000001083f */
[-C--:B------:R-:W-:Y:S01]  /*16520*/  FFMA.FTZ R52, R74, R62.reuse, -R63 ;  /* 0x0000003e4a347223 */ /* 0x080fe2000001083f */
[-CC-:B------:R-:W-:Y:S01]  /*16530*/  FFMA.FTZ R59, R70, R62.reuse, -R135.reuse ;  /* 0x0000003e463b7223 */ /* 0x180fe20000010887 */
[-CC-:B------:R-:W-:Y:S01]  /*16540*/  FFMA.FTZ R58, R69, R62.reuse, -R135.reuse ;  /* 0x0000003e453a7223 */ /* 0x180fe20000010887 */
[-CC-:B------:R-:W-:Y:S01]  /*16550*/  FFMA.FTZ R54, R68, R62.reuse, -R135.reuse ;  /* 0x0000003e44367223 */ /* 0x180fe20000010887 */
[-CC-:B------:R-:W-:Y:S01]  /*16560*/  FFMA.FTZ R53, R78, R62.reuse, -R135.reuse ;  /* 0x0000003e4e357223 */ /* 0x180fe20000010887 */
[----:B------:R-:W2:Y:S01]  /*16570*/  LDSM.16.MT88.4 R72, [R55+0xc000] ;  /* 0x00c000003748783b */ /* 0x000ea20000004200 */
[----:B------:R-:W-:Y:S01]  /*16580*/  MUFU.EX2 R57, R57 ;  /* 0x0000003900397308 */ /* 0x000fe20000000800 */
[-C--:B------:R-:W-:Y:S01]  /*16590*/  FFMA.FTZ R46, R10, R62.reuse, -R135 ;  /* 0x0000003e0a2e7223 */ /* 0x080fe20000010887 */
[-CC-:B------:R-:W-:Y:S01]  /*165a0*/  FFMA.FTZ R48, R48, R62.reuse, -R63.reuse ;  /* 0x0000003e30307223 */ /* 0x180fe2000001083f */
[----:B------:R-:W3:Y:S01]  /*165b0*/  LDSM.16.MT88.4 R8, [R0+0xc800] ;  /* 0x00c800000008783b */ /* 0x000ee20000004200 */
[-CC-:B------:R-:W-:Y:S01]  /*165c0*/  FFMA.FTZ R47, R76, R62.reuse, -R63.reuse ;  /* 0x0000003e4c2f7223 */ /* 0x180fe2000001083f */
[-CC-:B------:R-:W-:Y:S01]  /*165d0*/  FFMA.FTZ R44, R86, R62.reuse, -R63.reuse ;  /* 0x0000003e562c7223 */ /* 0x180fe2000001083f */
[-C--:B------:R-:W-:Y:S01]  /*165e0*/  FFMA.FTZ R43, R84, R62.reuse, -R63 ;  /* 0x0000003e542b7223 */ /* 0x080fe2000001083f */
[-CC-:B------:R-:W-:Y:S01]  /*165f0*/  FFMA.FTZ R50, R50, R62.reuse, -R135.reuse ;  /* 0x0000003e32327223 */ /* 0x180fe20000010887 */
[----:B------:R-:W4:Y:S01]  /*16600*/  MUFU.EX2 R56, R56 ;  /* 0x0000003800387308 */ /* 0x000f220000000800 */
[-CC-:B------:R-:W-:Y:S01]  /*16610*/  FFMA.FTZ R49, R92, R62.reuse, -R135.reuse ;  /* 0x0000003e5c317223 */ /* 0x180fe20000010887 */
[-C--:B------:R-:W-:Y:S01]  /*16620*/  FFMA.FTZ R45, R142, R62.reuse, -R135 ;  /* 0x0000003e8e2d7223 */ /* 0x080fe20000010887 */
[-CC-:B------:R-:W-:Y:S01]  /*16630*/  FFMA.FTZ R39, R140, R62.reuse, -R63.reuse ;  /* 0x0000003e8c277223 */ /* 0x180fe2000001083f */
[-CC-:B------:R-:W-:Y:S01]  /*16640*/  FFMA.FTZ R40, R40, R62.reuse, -R63.reuse ;  /* 0x0000003e28287223 */ /* 0x180fe2000001083f */
[----:B------:R-:W-:Y:S01]  /*16650*/  LDSM.16.MT88.4 R140, [R55+0x10800] ;  /* 0x01080000378c783b */ /* 0x000fe20000004200 */
        /* <DEDUP_REMOVED lines=13> */
[-C--:B------:R-:W-:Y:S01]  /*16730*/  FFMA.FTZ R139, R198, R62.reuse, -R135 ;  /* 0x0000003ec68b7223 */ /* 0x080fe20000010887 */
[-CC-:B------:R-:W-:Y:S01]  /*16740*/  FFMA.FTZ R166, R166, R62.reuse, -R63.reuse ;  /* 0x0000003ea6a67223 */ /* 0x180fe2000001083f */
[-C--:B------:R-:W-:Y:S01]  /*16750*/  FFMA.FTZ R145, R192, R62.reuse, -R63 ;  /* 0x0000003ec0917223 */ /* 0x080fe2000001083f */
[-CC-:B------:R-:W-:Y:S01]  /*16760*/  FFMA.FTZ R147, R190, R62.reuse, -R135.reuse ;  /* 0x0000003ebe937223 */ /* 0x180fe20000010887 */
[-CC-:B------:R-:W-:Y:S01]  /*16770*/  FFMA.FTZ R172, R172, R62.reuse, -R135.reuse ;  /* 0x0000003eacac7223 */ /* 0x180fe20000010887 */
[----:B------:R-:W-:Y:S01]  /*16780*/  MUFU.EX2 R59, R59 ;  /* 0x0000003b003b7308 */ /* 0x000fe20000000800 */
[-CC-:B------:R-:W-:Y:S01]  /*16790*/  FFMA.FTZ R149, R188, R62.reuse, -R135.reuse ;  /* 0x0000003ebc957223 */ /* 0x180fe20000010887 */
[-C--:B------:R-:W-:Y:S01]  /*167a0*/  FFMA.FTZ R178, R178, R62.reuse, -R135 ;  /* 0x0000003eb2b27223 */ /* 0x080fe20000010887 */
[-C--:B------:R-:W-:Y:S01]  /*167b0*/  FFMA.FTZ R184, R184, R62.reuse, -R63 ;  /* 0x0000003eb8b87223 */ /* 0x080fe2000001083f */
[-CC-:B------:R-:W-:Y:S01]  /*167c0*/  FFMA.FTZ R174, R174, R62.reuse, -R135.reuse ;  /* 0x0000003eaeae7223 */ /* 0x180fe20000010887 */
[-CC-:B------:R-:W-:Y:S01]  /*167d0*/  FFMA.FTZ R151, R170, R62.reuse, -R135.reuse ;  /* 0x0000003eaa977223 */ /* 0x180fe20000010887 */
[-C--:B------:R-:W-:Y:S01]  /*167e0*/  FFMA.FTZ R168, R168, R62.reuse, -R135 ;  /* 0x0000003ea8a87223 */ /* 0x080fe20000010887 */
[--C-:B------:R-:W-:Y:S01]  /*167f0*/  FFMA.FTZ R153, R164, R62, -R63.reuse ;  /* 0x0000003ea4997223 */ /* 0x100fe2000001083f */
        /* <DEDUP_REMOVED lines=12> */
[-C--:B------:R-:W-:Y:S01]  /*168c0*/  FFMA.FTZ R67, R67, R62.reuse, -R135 ;  /* 0x0000003e43437223 */ /* 0x080fe20000010887 */
[----:B------:R-:W-:Y:S01]  /*168d0*/  FFMA.FTZ R229, R60, R62, -R63 ;  /* 0x0000003e3ce57223 */ /* 0x000fe2000001083f */
[----:B------:R-:W-:-:S02]  /*168e0*/  FADD.FTZ R57, R57, R56 ;  /* 0x0000003839397221 */ /* 0x000fc40000010000 */
        /* <DEDUP_REMOVED lines=20> */
[----:B------:R-:W4:Y:S01]  /*16a30*/  MUFU.EX2 R45, R45 ;  /* 0x0000002d002d7308 */ /* 0x000f220000000800 */
        /* <DEDUP_REMOVED lines=13> */
[----:B------:R-:W5:Y:S01]  /*16b10*/  MUFU.EX2 R36, R36 ;  /* 0x0000002400247308 */ /* 0x000f620000000800 */
        /* <DEDUP_REMOVED lines=12> */
[----:B----4-:R-:W-:Y:S01]  /*16be0*/  F2FP.F16.F32.PACK_AB R6, R45, R46 ;  /* 0x0000002e2d06723e */ /* 0x010fe200000000ff */
[----:B------:R-:W-:Y:S01]  /*16bf0*/  FADD.FTZ R47, R47, R48 ;  /* 0x000000302f2f7221 */ /* 0x000fe20000010000 */
[----:B------:R-:W-:Y:S01]  /*16c00*/  F2FP.F16.F32.PACK_AB R7, R43, R44 ;  /* 0x0000002c2b07723e */ /* 0x000fe200000000ff */
[----:B------:R-:W-:Y:S02]  /*16c10*/  FADD.FTZ R46, R46, R49 ;  /* 0x000000312e2e7221 */ /* 0x000fe40000010000 */
[----:B------:R-:W-:Y:S01]  /*16c20*/  FADD.FTZ R44, R44, R47 ;  /* 0x0000002f2c2c7221 */ /* 0x000fe20000010000 */
[----:B------:R-:W-:Y:S01]  /*16c30*/  MUFU.EX2 R2, R2 ;  /* 0x0000000200027308 */ /* 0x000fe20000000800 */
[----:B------:R-:W-:-:S02]  /*16c40*/  FADD.FTZ R45, R45, R46 ;  /* 0x0000002e2d2d7221 */ /* 0x000fc40000010000 */
[C---:B------:R-:W-:Y:S05]  /*16c50*/  HMMA.16816.F32 R128, R4.reuse, R16, R128 ;  /* 0x000000100480723c */ /* 0x040fea0000001880 */
[----:B------:R-:W-:Y:S01]  /*16c60*/  FADD.FTZ R43, R43, R44 ;  /* 0x0000002c2b2b7221 */ /* 0x000fe20000010000 */
[----:B------:R-:W-:Y:S02]  /*16c70*/  MUFU.EX2 R137, R137 ;  /* 0x0000008900897308 */ /* 0x000fe40000000800 */
[C---:B------:R-:W-:Y:S01]  /*16c80*/  HMMA.16816.F32 R124, R4.reuse, R18, R124 ;  /* 0x00000012047c723c */ /* 0x040fe2000000187c */
[----:B------:R-:W1:Y:S05]  /*16c90*/  LDSM.16.MT88.4 R16, [R64+0x10800] ;  /* 0x010800004010783b */ /* 0x000e6a0000004200 */
[----:B------:R-:W-:Y:S02]  /*16ca0*/  MUFU.EX2 R139, R139 ;  /* 0x0000008b008b7308 */ /* 0x000fe40000000800 */
[C---:B------:R-:W-:Y:S06]  /*16cb0*/  HMMA.16816.F32 R76, R4.reuse, R12, R76 ;  /* 0x0000000c044c723c */ /* 0x040fec000000184c */
[----:B------:R-:W-:Y:S02]  /*16cc0*/  MUFU.EX2 R166, R166 ;  /* 0x000000a600a67308 */ /* 0x000fe40000000800 */
[C---:B------:R-:W-:Y:S01]  /*16cd0*/  HMMA.16816.F32 R80, R4.reuse, R14, R80 ;  /* 0x0000000e0450723c */ /* 0x040fe20000001850 */
[----:B------:R-:W4:Y:S05]  /*16ce0*/  LDSM.16.MT88.4 R12, [R0+0x10800] ;  /* 0x01080000000c783b */ /* 0x000f2a0000004200 */
        /* <DEDUP_REMOVED lines=16> */
[----:B------:R-:W-:Y:S03]  /*16df0*/  HMMA.16816.F32 R100, R4, R140, R100 ;  /* 0x0000008c0464723c */ /* 0x000fe60000001864 */
[-C--:B------:R-:W-:Y:S01]  /*16e00*/  FFMA.FTZ R140, R232, R62.reuse, -R135 ;  /* 0x0000003ee88c7223 */ /* 0x080fe20000010887 */
[----:B------:R-:W-:-:S02]  /*16e10*/  FFMA.FTZ R141, R196, R62, -R63 ;  /* 0x0000003ec48d7223 */ /* 0x000fc4000001083f */
[----:B------:R-:W-:Y:S02]  /*16e20*/  MUFU.EX2 R151, R151 ;  /* 0x0000009700977308 */ /* 0x000fe40000000800 */
[C---:B------:R-:W-:Y:S03]  /*16e30*/  HMMA.16816.F32 R104, R4.reuse, R142, R104 ;  /* 0x0000008e0468723c */ /* 0x040fe60000001868 */
[-C--:B------:R-:W-:Y:S01]  /*16e40*/  FFMA.FTZ R142, R228, R62.reuse, -R135 ;  /* 0x0000003ee48e7223 */ /* 0x080fe20000010887 */
[----:B------:R-:W-:Y:S02]  /*16e50*/  FFMA.FTZ R143, R194, R62, -R63 ;  /* 0x0000003ec28f7223 */ /* 0x000fe4000001083f */
[----:B------:R-:W1:Y:S02]  /*16e60*/  MUFU.EX2 R140, R140 ;  /* 0x0000008c008c7308 */ /* 0x000e640000000800 */
[C---:B------:R-:W-:Y:S06]  /*16e70*/  HMMA.16816.F32 R120, R4.reuse, R28, R120 ;  /* 0x0000001c0478723c */ /* 0x040fec0000001878 */
[----:B------:R-:W1:Y:S02]  /*16e80*/  MUFU.EX2 R142, R142 ;  /* 0x0000008e008e7308 */ /* 0x000e640000000800 */
[C---:B------:R-:W-:Y:S01]  /*16e90*/  HMMA.16816.F32 R108, R4.reuse, R30, R108 ;  /* 0x0000001e046c723c */ /* 0x040fe2000000186c */
[----:B------:R-:W-:Y:S05]  /*16ea0*/  LDSM.16.MT88.4 R28, [R38+0x11000] ;  /* 0x01100000261c783b */ /* 0x000fea0000004200 */
[----:B------:R-:W1:Y:S02]  /*16eb0*/  MUFU.EX2 R141, R141 ;  /* 0x0000008d008d7308 */ /* 0x000e640000000800 */
[C---:B----4-:R-:W-:Y:S06]  /*16ec0*/  HMMA.16816.F32 R116, R4.reuse, R12, R116 ;  /* 0x0000000c0474723c */ /* 0x050fec0000001874 */
[----:B------:R-:W4:Y:S02]  /*16ed0*/  MUFU.EX2 R143, R143 ;  /* 0x0000008f008f7308 */ /* 0x000f240000000800 */
[----:B------:R-:W-:Y:S01]  /*16ee0*/  HMMA.16816.F32 R112, R4, R14, R112 ;  /* 0x0000000e0470723c */ /* 0x000fe20000001870 */
[----:B------:R-:W4:Y:S02]  /*16ef0*/  LDSM.16.MT88.4 R12, [R64+0x11000] ;  /* 0x01100000400c783b */ /* 0x000f240000004200 */
[----:B--2---:R-:W-:-:S02]  /*16f00*/  F2FP.F16.F32.PACK_AB R4, R41, R42 ;  /* 0x0000002a2904723e */ /* 0x004fc400000000ff */
[----:B------:R-:W-:Y:S01]  /*16f10*/  F2FP.F16.F32.PACK_AB R5, R39, R40 ;  /* 0x000000282705723e */ /* 0x000fe200000000ff */
[----:B------:R-:W-:Y:S01]  /*16f20*/  MUFU.EX2 R168, R168 ;  /* 0x000000a800a87308 */ /* 0x000fe20000000800 */
[----:B-----5:R-:W-:Y:S02]  /*16f30*/  F2FP.F16.F32.PACK_AB R6, R36, R37 ;  /* 0x000000252406723e */ /* 0x020fe400000000ff */
[----:B------:R-:W-:-:S05]  /*16f40*/  F2FP.F16.F32.PACK_AB R7, R34, R35 ;  /* 0x000000232207723e */ /* 0x000fca00000000ff */
[----:B------:R-:W-:Y:S02]  /*16f50*/  MUFU.EX2 R153, R153 ;  /* 0x0000009900997308 */ /* 0x000fe40000000800 */
[C---:B---3--:R-:W-:Y:S06]  /*16f60*/  HMMA.16816.F32 R68, R4.reuse, R8, R68 ;  /* 0x000000080444723c */ /* 0x048fec0000001844 */
        /* <DEDUP_REMOVED lines=14> */
[C---:B----4-:R-:W-:Y:S06]  /*17050*/  HMMA.16816.F32 R92, R4.reuse, R12, R92 ;  /* 0x0000000c045c723c */ /* 0x050fec000000185c */
        /* <DEDUP_REMOVED lines=17> */
[----:B------:R-:W-:Y:S03]  /*17170*/  HMMA.16816.F32 R112, R4, R22, R112 ;  /* 0x000000160470723c */ /* 0x000fe60000001870 */
        /* <DEDUP_REMOVED lines=28> */
[----:B------:R-:W4:Y:S02]  /*17340*/  LDSM.16.MT88.4 R24, [R55+0xe000] ;  /* 0x00e000003718783b */ /* 0x000f240000004200 */
        /* <DEDUP_REMOVED lines=13> */
[----:B------:R-:W-:Y:S03]  /*17420*/  HMMA.16816.F32 R128, R4, R28, R128 ;  /* 0x0000001c0480723c */ /* 0x000fe60000001880 */
[-CC-:B------:R-:W-:Y:S01]  /*17430*/  FFMA.FTZ R28, R186, R62.reuse, -R63.reuse ;  /* 0x0000003eba1c7223 */ /* 0x180fe2000001083f */
[----:B------:R-:W-:-:S05]  /*17440*/  FFMA.FTZ R29, R182, R62, -R63 ;  /* 0x0000003eb61d7223 */ /* 0x000fca000001083f */
[----:B------:R-:W-:Y:S01]  /*17450*/  MUFU.EX2 R28, R28 ;  /* 0x0000001c001c7308 */ /* 0x000fe20000000800 */
[----:B------:R-:W-:Y:S03]  /*17460*/  HMMA.16816.F32 R124, R4, R30, R124 ;  /* 0x0000001e047c723c */ /* 0x000fe6000000187c */
[-C--:B------:R-:W-:Y:S01]  /*17470*/  FFMA.FTZ R30, R180, R62.reuse, -R63 ;  /* 0x0000003eb41e7223 */ /* 0x080fe2000001083f */
[----:B------:R-:W-:-:S03]  /*17480*/  FFMA.FTZ R31, R176, R62, -R135 ;  /* 0x0000003eb01f7223 */ /* 0x000fc60000010887 */
        /* <DEDUP_REMOVED lines=13> */
[----:B------:R-:W-:Y:S03]  /*17560*/  HMMA.16816.F32 R112, R4, R14, R112 ;  /* 0x0000000e0470723c */ /* 0x000fe60000001870 */
        /* <DEDUP_REMOVED lines=27> */
[----:B------:R-:W-:Y:S03]  /*17720*/  HMMA.16816.F32 R112, R4, R18, R112 ;  /* 0x000000120470723c */ /* 0x000fe60000001870 */
        /* <DEDUP_REMOVED lines=14> */
[----:B------:R-:W-:Y:S03]  /*17810*/  HMMA.16816.F32 R124, R4, R26, R124 ;  /* 0x0000001a047c723c */ /* 0x000fe6000000187c */
        /* <DEDUP_REMOVED lines=15> */
[----:B------:R-:W-:Y:S03]  /*17910*/  HMMA.16816.F32 R128, R4, R24, R128 ;  /* 0x000000180480723c */ /* 0x000fe60000001880 */
[-CC-:B------:R-:W-:Y:S01]  /*17920*/  FFMA.FTZ R24, R146, R62.reuse, -R63.reuse ;  /* 0x0000003e92187223 */ /* 0x180fe2000001083f */
[----:B------:R-:W-:-:S05]  /*17930*/  FFMA.FTZ R25, R144, R62, -R63 ;  /* 0x0000003e90197223 */ /* 0x000fca000001083f */
[----:B------:R-:W-:Y:S01]  /*17940*/  MUFU.EX2 R24, R24 ;  /* 0x0000001800187308 */ /* 0x000fe20000000800 */
[----:B---3--:R-:W-:Y:S03]  /*17950*/  HMMA.16816.F32 R116, R4, R20, R116 ;  /* 0x000000140474723c */ /* 0x008fe60000001874 */
[----:B------:R-:W-:-:S04]  /*17960*/  FADD.FTZ R20, R40, R43 ;  /* 0x0000002b28147221 */ /* 0x000fc80000010000 */
[----:B------:R-:W-:Y:S01]  /*17970*/  FADD.FTZ R20, R39, R20 ;  /* 0x0000001427147221 */ /* 0x000fe20000010000 */
[----:B------:R-:W3:Y:S01]  /*17980*/  MUFU.EX2 R25, R25 ;  /* 0x0000001900197308 */ /* 0x000ee20000000800 */
[----:B------:R-:W-:Y:S03]  /*17990*/  HMMA.16816.F32 R112, R4, R22, R112 ;  /* 0x000000160470723c */ /* 0x000fe60000001870 */
[----:B----4-:R-:W-:Y:S01]  /*179a0*/  F2FP.F16.F32.PACK_AB R4, R66, R27 ;  /* 0x0000001b4204723e */ /* 0x010fe200000000ff */
[----:B------:R-:W-:Y:S01]  /*179b0*/  FADD.FTZ R22, R42, R45 ;  /* 0x0000002d2a167221 */ /* 0x000fe20000010000 */
[----:B-----5:R-:W-:Y:S01]  /*179c0*/  F2FP.F16.F32.PACK_AB R6, R136, R67 ;  /* 0x000000438806723e */ /* 0x020fe200000000ff */
[----:B------:R-:W-:Y:S01]  /*179d0*/  FADD.FTZ R35, R35, R20 ;  /* 0x0000001423237221 */ /* 0x000fe20000010000 */
[----:B------:R-:W-:Y:S01]  /*179e0*/  F2FP.F16.F32.PACK_AB R7, R229, R26 ;  /* 0x0000001ae507723e */ /* 0x000fe200000000ff */
[----:B------:R-:W-:-:S02]  /*179f0*/  FADD.FTZ R22, R41, R22 ;  /* 0x0000001629167221 */ /* 0x000fc40000010000 */
[----:B------:R-:W-:Y:S02]  /*17a00*/  FADD.FTZ R34, R34, R35 ;  /* 0x0000002322227221 */ /* 0x000fe40000010000 */
[----:B------:R-:W-:Y:S02]  /*17a10*/  FADD.FTZ R37, R37, R22 ;  /* 0x0000001625257221 */ /* 0x000fe40000010000 */
[----:B------:R-:W-:Y:S02]  /*17a20*/  FADD.FTZ R21, R33, R34 ;  /* 0x0000002221157221 */ /* 0x000fe40000010000 */
[----:B------:R-:W-:Y:S01]  /*17a30*/  FADD.FTZ R36, R36, R37 ;  /* 0x0000002524247221 */ /* 0x000fe20000010000 */
[----:B---3--:R-:W-:Y:S01]  /*17a40*/  F2FP.F16.F32.PACK_AB R5, R25, R24 ;  /* 0x000000181905723e */ /* 0x008fe200000000ff */
[----:B------:R-:W-:Y:S02]  /*17a50*/  FADD.FTZ R21, R32, R21 ;  /* 0x0000001520157221 */ /* 0x000fe40000010000 */
[----:B------:R-:W-:-:S02]  /*17a60*/  FADD.FTZ R137, R137, R36 ;  /* 0x0000002489897221 */ /* 0x000fc40000010000 */
[----:B------:R-:W-:Y:S02]  /*17a70*/  FADD.FTZ R2, R2, R21 ;  /* 0x0000001502027221 */ /* 0x000fe40000010000 */
[----:B------:R-:W-:Y:S01]  /*17a80*/  FADD.FTZ R140, R140, R137 ;  /* 0x000000898c8c7221 */ /* 0x000fe20000010000 */
[----:B-1----:R-:W-:Y:S03]  /*17a90*/  HMMA.16816.F32 R68, R4, R8, R68 ;  /* 0x000000080444723c */ /* 0x002fe60000001844 */
[----:B------:R-:W-:Y:S01]  /*17aa0*/  FADD.FTZ R2, R141, R2 ;  /* 0x000000028d027221 */ /* 0x000fe20000010000 */
[----:B------:R-:W-:-:S03]  /*17ab0*/  FADD.FTZ R139, R139, R140 ;  /* 0x0000008c8b8b7221 */ /* 0x000fc60000010000 */
[----:B------:R-:W-:Y:S01]  /*17ac0*/  FADD.FTZ R143, R143, R2 ;  /* 0x000000028f8f7221 */ /* 0x000fe20000010000 */
[----:B------:R-:W-:Y:S01]  /*17ad0*/  FADD.FTZ R142, R142, R139 ;  /* 0x0000008b8e8e7221 */ /* 0x000fe20000010000 */
[----:B------:R-:W-:Y:S01]  /*17ae0*/  HMMA.16816.F32 R72, R4, R10, R72 ;  /* 0x0000000a0448723c */ /* 0x000fe20000001848 */
[----:B------:R-:W1:Y:S02]  /*17af0*/  LDSM.16.MT88.4 R8, [R38+0x13800] ;  /* 0x013800002608783b */ /* 0x000e640000004200 */
        /* <DEDUP_REMOVED lines=13> */
[----:B-1----:R-:W-:Y:S03]  /*17bd0*/  HMMA.16816.F32 R120, R4, R8, R120 ;  /* 0x000000080478723c */ /* 0x002fe60000001878 */
[----:B------:R-:W-:-:S04]  /*17be0*/  FADD.FTZ R9, R145, R166 ;  /* 0x000000a691097221 */ /* 0x000fc80000010000 */
[----:B------:R-:W-:Y:S01]  /*17bf0*/  FADD.FTZ R9, R184, R9 ;  /* 0x00000009b8097221 */ /* 0x000fe20000010000 */
[----:B------:R-:W-:Y:S03]  /*17c00*/  HMMA.16816.F32 R108, R4, R10, R108 ;  /* 0x0000000a046c723c */ /* 0x000fe6000000186c */
[----:B------:R-:W-:Y:S01]  /*17c10*/  FADD.FTZ R28, R28, R9 ;  /* 0x000000091c1c7221 */ /* 0x000fe20000010000 */
[----:B------:R-:W-:-:S03]  /*17c20*/  FADD.FTZ R9, R151, R174 ;  /* 0x000000ae97097221 */ /* 0x000fc60000010000 */
[----:B------:R-:W-:Y:S01]  /*17c30*/  FADD.FTZ R29, R29, R28 ;  /* 0x0000001c1d1d7221 */ /* 0x000fe20000010000 */
[----:B------:R-:W-:Y:S01]  /*17c40*/  FADD.FTZ R9, R168, R9 ;  /* 0x00000009a8097221 */ /* 0x000fe20000010000 */
[----:B---3--:R-:W-:Y:S03]  /*17c50*/  HMMA.16816.F32 R100, R4, R16, R100 ;  /* 0x000000100464723c */ /* 0x008fe60000001864 */
[----:B------:R-:W-:-:S04]  /*17c60*/  FADD.FTZ R156, R156, R9 ;  /* 0x000000099c9c7221 */ /* 0x000fc80000010000 */
[----:B------:R-:W-:Y:S01]  /*17c70*/  FADD.FTZ R159, R159, R156 ;  /* 0x0000009c9f9f7221 */ /* 0x000fe20000010000 */
[C---:B------:R-:W-:Y:S01]  /*17c80*/  HMMA.16816.F32 R104, R4.reuse, R18, R104 ;  /* 0x000000120468723c */ /* 0x040fe20000001868 */
[----:B------:R-:W1:Y:S07]  /*17c90*/  LDSM.16.MT88.4 R16, [R0+0xf800] ;  /* 0x00f800000010783b */ /* 0x000e6e0000004200 */
[C---:B--2---:R-:W-:Y:S08]  /*17ca0*/  HMMA.16816.F32 R76, R4.reuse, R12, R76 ;  /* 0x0000000c044c723c */ /* 0x044ff0000000184c */
[----:B------:R-:W-:Y:S01]  /*17cb0*/  HMMA.16816.F32 R80, R4, R14, R80 ;  /* 0x0000000e0450723c */ /* 0x000fe20000001850 */
[----:B------:R2:W3:Y:S02]  /*17cc0*/  LDSM.16.MT88.4 R12, [R0+0x13800] ;  /* 0x01380000000c783b */ /* 0x0004e40000004200 */
[----:B--2---:R-:W-:-:S05]  /*17cd0*/  FADD.FTZ R0, R30, R29 ;  /* 0x0000001d1e007221 */ /* 0x004fca0000010000 */
[----:B-1----:R-:W-:Y:S03]  /*17ce0*/  HMMA.16816.F32 R84, R4, R16, R84 ;  /* 0x000000100454723c */ /* 0x002fe60000001854 */
[----:B------:R-:W-:-:S04]  /*17cf0*/  FADD.FTZ R0, R153, R0 ;  /* 0x0000000099007221 */ /* 0x000fc80000010000 */
[----:B------:R-:W-:Y:S01]  /*17d00*/  FADD.FTZ R155, R155, R0 ;  /* 0x000000009b9b7221 */ /* 0x000fe20000010000 */
[----:B------:R-:W-:Y:S01]  /*17d10*/  FADD.FTZ R0, R152, R159 ;  /* 0x0000009f98007221 */ /* 0x000fe20000010000 */
[----:B------:R-:W-:Y:S03]  /*17d20*/  HMMA.16816.F32 R88, R4, R18, R88 ;  /* 0x000000120458723c */ /* 0x000fe60000001858 */
[----:B------:R-:W-:Y:S01]  /*17d30*/  FADD.FTZ R160, R160, R155 ;  /* 0x0000009ba0a07221 */ /* 0x000fe20000010000 */
[----:B------:R-:W-:-:S03]  /*17d40*/  FADD.FTZ R0, R161, R0 ;  /* 0x00000000a1007221 */ /* 0x000fc60000010000 */
[----:B------:R-:W-:Y:S01]  /*17d50*/  FADD.FTZ R9, R157, R160 ;  /* 0x000000a09d097221 */ /* 0x000fe20000010000 */
[----:B------:R-:W-:Y:S01]  /*17d60*/  FADD.FTZ R27, R27, R0 ;  /* 0x000000001b1b7221 */ /* 0x000fe20000010000 */
[----:B---3--:R-:W-:Y:S03]  /*17d70*/  HMMA.16816.F32 R116, R4, R12, R116 ;  /* 0x0000000c0474723c */ /* 0x008fe60000001874 */
[----:B------:R-:W-:Y:S01]  /*17d80*/  FADD.FTZ R9, R148, R9 ;  /* 0x0000000994097221 */ /* 0x000fe20000010000 */
[----:B------:R-:W-:-:S03]  /*17d90*/  FADD.FTZ R66, R66, R27 ;  /* 0x0000001b42427221 */ /* 0x000fc60000010000 */
[----:B------:R-:W-:Y:S01]  /*17da0*/  FADD.FTZ R24, R24, R9 ;  /* 0x0000000918187221 */ /* 0x000fe20000010000 */
[----:B------:R-:W-:Y:S01]  /*17db0*/  FADD.FTZ R67, R67, R66 ;  /* 0x0000004243437221 */ /* 0x000fe20000010000 */
[----:B------:R-:W-:Y:S03]  /*17dc0*/  HMMA.16816.F32 R112, R4, R14, R112 ;  /* 0x0000000e0470723c */ /* 0x000fe60000001870 */
[----:B------:R-:W-:Y:S01]  /*17dd0*/  FADD.FTZ R25, R25, R24 ;  /* 0x0000001819197221 */ /* 0x000fe20000010000 */
[----:B------:R-:W-:-:S03]  /*17de0*/  FADD.FTZ R231, R136, R67 ;  /* 0x0000004388e77221 */ /* 0x000fc60000010000 */
[----:B------:R-:W-:-:S04]  /*17df0*/  FADD.FTZ R26, R26, R25 ;  /* 0x000000191a1a7221 */ /* 0x000fc80000010000 */
[----:B------:R-:W-:Y:S01]  /*17e00*/  FADD.FTZ R229, R229, R26 ;  /* 0x0000001ae5e57221 */ /* 0x000fe20000010000 */
[----:B------:R-:W-:Y:S08]  /*17e10*/  @!P4 BRA `(.L_x_1108) ;  /* 0x0000004400f4c947 */ /* 0x000ff00003800000 */
[----:B------:R-:W-:Y:S01]  /*17e20*/  ISETP.NE.U32.AND P4, PT, R224, RZ, PT ;  /* 0x000000ffe000720c */ /* 0x000fe20003f85070 */
[----:B------:R-:W-:Y:S01]  /*17e30*/  VIADD R228, R61, 0xfffffffe ;  /* 0xfffffffe3de47836 */ /* 0x000fe20000000000 */
[----:B------:R-:W-:Y:S01]  /*17e40*/  MOV R0, R3 ;  /* 0x0000000300007202 */ /* 0x000fe20000000f00 */
[----:B------:R-:W-:Y:S01]  /*17e50*/  IMAD.MOV.U32 R137, RZ, RZ, R134 ;  /* 0x000000ffff897224 */ /* 0x000fe200078e0086 */
[----:B------:R-:W-:-:S13]  /*17e60*/  ISETP.NE.AND.EX P4, PT, R225, RZ, PT, P4 ;  /* 0x000000ffe100720c */ /* 0x000fda0003f85340 */
.L_x_1115:
        /* <DEDUP_REMOVED lines=16> */
[----:B------:R-:W-:Y:S01]  /*17f70*/  VIADD R5, R227, 0xffffff80 ;  /* 0xffffff80e3057836 */ /* 0x000fe20000000000 */
[----:B------:R-:W2:Y:S01]  /*17f80*/  LD.E R6, desc[UR4][R132.64+0x170] ;  /* 0x0001700484067980 */ /* 0x000ea2000c101900 */
[----:B------:R-:W-:Y:S02]  /*17f90*/  IABS R8, R227 ;  /* 0x000000e300087213 */ /* 0x000fe40000000000 */
[-C--:B--2---:R-:W-:Y:S02]  /*17fa0*/  IABS R9, R6.reuse ;  /* 0x0000000600097213 */ /* 0x084fe40000000000 */
[-C--:B------:R-:W-:Y:S02]  /*17fb0*/  IABS R7, R6.reuse ;  /* 0x0000000600077213 */ /* 0x080fe40000000000 */
[----:B------:R-:W1:Y:S02]  /*17fc0*/  I2F.RP R12, R9 ;  /* 0x00000009000c7306 */ /* 0x000e640000209400 */
[----:B------:R-:W-:Y:S08]  /*17fd0*/  IADD3 R7, PT, PT, RZ, -R7, RZ ;  /* 0x80000007ff077210 */ /* 0x000ff00007ffe0ff */
[----:B-1----:R-:W1:Y:S02]  /*17fe0*/  MUFU.RCP R4, R12 ;  /* 0x0000000c00047308 */ /* 0x002e640000001000 */
[----:B-1----:R-:W-:Y:S08]  /*17ff0*/  VIADD R10, R4, 0xffffffe ;  /* 0x0ffffffe040a7836 */ /* 0x002ff00000000000 */
[----:B------:R-:W1:Y:S02]  /*18000*/  F2I.FTZ.U32.TRUNC.NTZ R11, R10 ;  /* 0x0000000a000b7305 */ /* 0x000e64000021f000 */
[--C-:B-1----:R-:W-:Y:S02]  /*18010*/  IMAD.MOV R4, RZ, RZ, -R11.reuse ;  /* 0x000000ffff047224 */ /* 0x102fe400078e0a0b */
[----:B------:R-:W-:Y:S02]  /*18020*/  IMAD.MOV.U32 R10, RZ, RZ, RZ ;  /* 0x000000ffff0a7224 */ /* 0x000fe400078e00ff */
[----:B------:R-:W-:Y:S01]  /*18030*/  IMAD R13, R4, R9, RZ ;  /* 0x00000009040d7224 */ /* 0x000fe200078e02ff */
[----:B------:R-:W-:Y:S02]  /*18040*/  IABS R4, R5 ;  /* 0x0000000500047213 */ /* 0x000fe40000000000 */
[-C--:B------:R-:W-:Y:S01]  /*18050*/  LOP3.LUT R5, R5, R6.reuse, RZ, 0x3c, !PT ;  /* 0x0000000605057212 */ /* 0x080fe200078e3cff */
[----:B------:R-:W-:Y:S02]  /*18060*/  IMAD.HI.U32 R11, R11, R13, R10 ;  /* 0x0000000d0b0b7227 */ /* 0x000fe400078e000a */
[----:B------:R-:W2:Y:S01]  /*18070*/  LD.E.64 R12, desc[UR4][R132.64+0x28] ;  /* 0x00002804840c7980 */ /* 0x000ea2000c101b00 */
[----:B------:R-:W-:Y:S02]  /*18080*/  ISETP.GE.AND P0, PT, R5, RZ, PT ;  /* 0x000000ff0500720c */ /* 0x000fe40003f06270 */
[----:B------:R-:W-:Y:S01]  /*18090*/  LOP3.LUT R5, RZ, R6, RZ, 0x33, !PT ;  /* 0x00000006ff057212 */ /* 0x000fe200078e33ff */
        /* <DEDUP_REMOVED lines=11> */
[----:B------:R-:W-:Y:S02]  /*18150*/  LOP3.LUT R4, R227, R6, RZ, 0x3c, !PT ;  /* 0x00000006e3047212 */ /* 0x000fe400078e3cff */
[----:B------:R-:W-:Y:S02]  /*18160*/  ISETP.GE.U32.AND P6, PT, R8, R9, PT ;  /* 0x000000090800720c */ /* 0x000fe40003fc6070 */
[----:B------:R-:W-:Y:S02]  /*18170*/  ISETP.GE.AND P2, PT, R4, RZ, PT ;  /* 0x000000ff0400720c */ /* 0x000fe40003f46270 */
[----:B------:R-:W-:Y:S05]  /*18180*/  ISETP.NE.AND P1, PT, R6, RZ, PT ;  /* 0x000000ff0600720c */ /* 0x000fea0003f25270 */
[----:B------:R-:W-:Y:S04]  /*18190*/  @P5 VIADD R10, R10, 0x1 ;  /* 0x000000010a0a5836 */ /* 0x000fe80000000000 */
[----:B------:R-:W-:Y:S02]  /*181a0*/  @P6 VIADD R11, R11, 0x1 ;  /* 0x000000010b0b6836 */ /* 0x000fe40000000000 */
[----:B------:R-:W-:Y:S03]  /*181b0*/  @!P0 IMAD.MOV R10, RZ, RZ, -R10 ;  /* 0x000000ffff0a8224 */ /* 0x000fe600078e0a0a */
[----:B------:R-:W-:Y:S02]  /*181c0*/  @!P2 IADD3 R11, PT, PT, -R11, RZ, RZ ;  /* 0x000000ff0b0ba210 */ /* 0x000fe40007ffe1ff */
[C---:B------:R-:W-:Y:S02]  /*181d0*/  SEL R9, R5.reuse, R10, !P1 ;  /* 0x0000000a05097207 */ /* 0x040fe40004800000 */
[----:B------:R-:W-:Y:S02]  /*181e0*/  SEL R5, R5, R11, !P1 ;  /* 0x0000000b05057207 */ /* 0x000fe40004800000 */
[-C--:B------:R-:W-:Y:S01]  /*181f0*/  LEA R18, P1, R9, R222.reuse, 0x2 ;  /* 0x000000de09127211 */ /* 0x080fe200078210ff */
[----:B------:R-:W3:Y:S01]  /*18200*/  LD.E.64 R10, desc[UR4][R132.64+0x40] ;  /* 0x00004004840a7980 */ /* 0x000ee2000c101b00 */
[----:B------:R-:W-:Y:S02]  /*18210*/  LEA R16, P0, R5, R222, 0x2 ;  /* 0x000000de05107211 */ /* 0x000fe400078010ff */
[-C--:B------:R-:W-:Y:S02]  /*18220*/  LEA.HI.X.SX32 R19, R9, R223.reuse, 0x2, P1 ;  /* 0x000000df09137211 */ /* 0x080fe400008f16ff */
[C---:B------:R-:W-:Y:S01]  /*18230*/  LEA.HI.X.SX32 R17, R5.reuse, R223, 0x2, P0 ;  /* 0x000000df05117211 */ /* 0x040fe200000f16ff */
[----:B------:R-:W-:Y:S02]  /*18240*/  IMAD.IADD R5, R5, 0x1, -R9 ;  /* 0x0000000105057824 */ /* 0x000fe400078e0a09 */
[----:B------:R-:W4:Y:S02]  /*18250*/  LD.E R8, desc[UR4][R18.64] ;  /* 0x0000000412087980 */ /* 0x000f24000c101900 */
[----:B------:R-:W-:Y:S02]  /*18260*/  IMAD R6, R6, R5, -0x80 ;  /* 0xffffff8006067424 */ /* 0x000fe400078e0205 */
[----:B------:R-:W4:Y:S03]  /*18270*/  LD.E R7, desc[UR4][R16.64] ;  /* 0x0000000410077980 */ /* 0x000f26000c101900 */
[----:B------:R-:W-:Y:S01]  /*18280*/  SHF.R.S32.HI R5, RZ, 0x1f, R6 ;  /* 0x0000001fff057819 */ /* 0x000fe20000011406 */
        /* <DEDUP_REMOVED lines=12> */
.L_x_1110:
[----:B------:R-:W-:Y:S05]  /*18350*/  BSYNC.RECONVERGENT B0 ;  /* 0x0000000000007941 */ /* 0x000fea0003800200 */
.L_x_1109:
[----:B------:R-:W1:Y:S01]  /*18360*/  S2UR UR7, SR_CgaCtaId ;  /* 0x00000000000779c3 */ /* 0x000e620000008800 */
[C---:B------:R-:W-:Y:S01]  /*18370*/  IMAD.SHL.U32 R226, R200.reuse, 0x8, RZ ;  /* 0x00000008c8e27824 */ /* 0x040fe200078e00ff */
[----:B------:R-:W-:Y:S01]  /*18380*/  LOP3.LUT R3, R200, 0x38, RZ, 0xc0, !PT ;  /* 0x00000038c8037812 */ /* 0x000fe200078ec0ff */
[----:B------:R-:W-:Y:S01]  /*18390*/  UMOV UR8, 0x400 ;  /* 0x0000040000087882 */ /* 0x000fe20000000000 */
[----:B------:R-:W-:Y:S01]  /*183a0*/  IMAD.SHL.U32 R7, R210, 0x20, RZ ;  /* 0x00000020d2077824 */ /* 0x000fe200078e00ff */
[--C-:B------:R-:W-:Y:S01]  /*183b0*/  SHF.R.U32.HI R203, RZ, 0x1, R200.reuse ;  /* 0x00000001ffcb7819 */ /* 0x100fe200000116c8 */
[----:B------:R-:W-:Y:S01]  /*183c0*/  IMAD.SHL.U32 R207, R200, 0x40, RZ ;  /* 0x00000040c8cf7824 */ /* 0x000fe200078e00ff */
[----:B------:R-:W-:Y:S01]  /*183d0*/  LOP3.LUT R202, R226, 0x38, RZ, 0xc0, !PT ;  /* 0x00000038e2ca7812 */ /* 0x000fe200078ec0ff */
[----:B------:R-:W-:Y:S01]  /*183e0*/  IMAD.SHL.U32 R204, R200, 0x20, RZ ;  /* 0x00000020c8cc7824 */ /* 0x000fe200078e00ff */
[----:B------:R-:W-:Y:S01]  /*183f0*/  LOP3.LUT R4, R226, 0x1c0, RZ, 0xc0, !PT ;  /* 0x000001c0e2047812 */ /* 0x000fe200078ec0ff */
[----:B------:R-:W-:Y:S01]  /*18400*/  IMAD.MOV.U32 R135, RZ, RZ, 0x40 ;  /* 0x00000040ff877424 */ /* 0x000fe200078e00ff */
[----:B------:R-:W-:Y:S01]  /*18410*/  ISETP.GE.AND P3, PT, R202, R219, PT ;  /* 0x000000dbca00720c */ /* 0x000fe20003f66270 */
[----:B------:R-:W-:Y:S01]  /*18420*/  BSSY.RECONVERGENT B1, `(.L_x_1111) ;  /* 0x00001fa000017945 */ /* 0x000fe20003800200 */
[----:B------:R-:W-:Y:S02]  /*18430*/  LOP3.LUT R233, R226, 0x1e00, RZ, 0xc0, !PT ;  /* 0x00001e00e2e97812 */ /* 0x000fe400078ec0ff */
[C---:B------:R-:W-:Y:S02]  /*18440*/  LOP3.LUT R4, R202.reuse, R4, R3, 0x1e, !PT ;  /* 0x00000004ca047212 */ /* 0x040fe400078e1e03 */
[----:B------:R-:W-:Y:S02]  /*18450*/  LOP3.LUT R2, R202, 0x40, RZ, 0xfc, !PT ;  /* 0x00000040ca027812 */ /* 0x000fe400078efcff */
[----:B------:R-:W-:Y:S02]  /*18460*/  LOP3.LUT R233, R4, R233, RZ, 0xfc, !PT ;  /* 0x000000e904e97212 */ /* 0x000fe400078efcff */
[----:B------:R-:W-:Y:S02]  /*18470*/  ISETP.GE.AND P1, PT, R2, R219, PT ;  /* 0x000000db0200720c */ /* 0x000fe40003f26270 */
[----:B------:R-:W-:Y:S01]  /*18480*/  IADD3 R8, P0, PT, R7, R214, RZ ;  /* 0x000000d607087210 */ /* 0x000fe20007f1e0ff */
[----:B-1----:R-:W-:Y:S01]  /*18490*/  ULEA UR6, UR7, UR8, 0x18 ;  /* 0x0000000807067291 */ /* 0x002fe2000f8ec0ff */
[----:B------:R-:W-:Y:S02]  /*184a0*/  SHF.L.U64.HI R4, R210, 0x5, R211 ;  /* 0x00000005d2047819 */ /* 0x000fe400000102d3 */
[C---:B------:R-:W-:Y:S02]  /*184b0*/  LOP3.LUT R3, R207.reuse, 0x1c0, RZ, 0xc0, !PT ;  /* 0x000001c0cf037812 */ /* 0x040fe400078ec0ff */
[----:B------:R-:W-:Y:S01]  /*184c0*/  LOP3.LUT R139, R207, 0x400, RZ, 0xc0, !PT ;  /* 0x00000400cf8b7812 */ /* 0x000fe200078ec0ff */
[----:B------:R-:W-:Y:S01]  /*184d0*/  IMAD.X R9, R4, 0x1, R215, P0 ;  /* 0x0000000104097824 */ /* 0x000fe200000e06d7 */
[----:B------:R-:W-:Y:S02]  /*184e0*/  LEA R233, R233, UR6, 0x1 ;  /* 0x00000006e9e97c11 */ /* 0x000fe4000f8e08ff */
[-C--:B------:R-:W-:Y:S02]  /*184f0*/  IADD3 R14, P0, PT, R8, R7.reuse, RZ ;  /* 0x00000007080e7210 */ /* 0x080fe40007f1e0ff */
[----:B------:R-:W-:Y:S01]  /*18500*/  LOP3.LUT R3, R3, 0x8, R200, 0xf8, !PT ;  /* 0x0000000803037812 */ /* 0x000fe200078ef8c8 */
[----:B------:R-:W-:Y:S01]  /*18510*/  @!PT LDS RZ, [RZ] ;  /* 0x00000000fffff984 */ /* 0x000fe20000000800 */
[----:B------:R-:W-:Y:S01]  /*18520*/  @!PT LDS RZ, [RZ] ;  /* 0x00000000fffff984 */ /* 0x000fe20000000800 */
[----:B------:R-:W-:Y:S01]  /*18530*/  @!PT LDS RZ, [RZ] ;  /* 0x00000000fffff984 */ /* 0x000fe20000000800 */
[----:B------:R-:W-:Y:S01]  /*18540*/  @!P3 LDGSTS.E.BYPASS.LTC128B.128 [R233+0xc000], desc[UR4][R214.64] ;  /* 0x0c000000d6e9bfae */ /* 0x000fe2000b981a04 */
[----:B------:R-:W-:Y:S01]  /*18550*/  LOP3.LUT R204, R204, 0x7c00, RZ, 0xc0, !PT ;  /* 0x00007c00cccc7812 */ /* 0x000fe200078ec0ff */
[--C-:B------:R-:W-:Y:S01]  /*18560*/  IMAD.X R15, R9, 0x1, R4.reuse, P0 ;  /* 0x00000001090f7824 */ /* 0x100fe200000e0604 */
[-C--:B------:R-:W-:Y:S01]  /*18570*/  LOP3.LUT R2, R3, R202.reuse, RZ, 0x3c, !PT ;  /* 0x000000ca03027212 */ /* 0x080fe200078e3cff */
[----:B------:R-:W-:Y:S01]  /*18580*/  @P3 STS.128 [R233+0xc000], RZ ;  /* 0x00c000ffe9003388 */ /* 0x000fe20000000c00 */
[----:B------:R-:W-:Y:S03]  /*18590*/  LOP3.LUT P2, RZ, R200, 0x4, RZ, 0xc0, !PT ;  /* 0x00000004c8ff7812 */ /* 0x000fe6000784c0ff */
[----:B------:R-:W-:Y:S01]  /*185a0*/  @!PT LDS RZ, [RZ] ;  /* 0x00000000fffff984 */ /* 0x000fe20000000800 */
[----:B------:R-:W-:Y:S01]  /*185b0*/  @!PT LDS RZ, [RZ] ;  /* 0x00000000fffff984 */ /* 0x000fe20000000800 */
[----:B------:R-:W-:Y:S01]  /*185c0*/  @!PT LDS RZ, [RZ] ;  /* 0x00000000fffff984 */ /* 0x000fe20000000800 */
[----:B------:R-:W-:Y:S01]  /*185d0*/  @!P1 LDGSTS.E.BYPASS.LTC128B.128 [R233+0x10000], desc[UR4][R214.64+0x80] ;  /* 0x10000080d6e99fae */ /* 0x000fe2000b981a04 */
[----:B------:R-:W-:Y:S01]  /*185e0*/  IMAD R139, R2, 0x2, R139 ;  /* 0x00000002028b7824 */ /* 0x000fe200078e028b */
[-C--:B------:R-:W-:Y:S02]  /*185f0*/  IADD3 R2, P0, PT, R14, R7.reuse, RZ ;  /* 0x000000070e027210 */ /* 0x080fe40007f1e0ff */
[----:B------:R-:W-:Y:S01]  /*18600*/  @P1 STS.128 [R233+0x10000], RZ ;  /* 0x010000ffe9001388 */ /* 0x000fe20000000c00 */
[----:B------:R-:W-:Y:S02]  /*18610*/  SEL R135, R135, 0xffffffc0, !P2 ;  /* 0xffffffc087877807 */ /* 0x000fe40005000000 */
[--C-:B------:R-:W-:Y:S01]  /*18620*/  IMAD.X R3, R15, 0x1, R4.reuse, P0 ;  /* 0x000000010f037824 */ /* 0x100fe200000e0604 */
[----:B------:R-:W-:Y:S01]  /*18630*/  @!PT LDS RZ, [RZ] ;  /* 0x00000000fffff984 */ /* 0x000fe20000000800 */
[----:B------:R-:W-:Y:S01]  /*18640*/  @!PT LDS RZ, [RZ] ;  /* 0x00000000fffff984 */ /* 0x000fe20000000800 */
[----:B------:R-:W-:Y:S01]  /*18650*/  @!PT LDS RZ, [RZ] ;  /* 0x00000000fffff984 */ /* 0x000fe20000000800 */
[----:B------:R-:W-:Y:S01]  /*18660*/  @!P3 LDGSTS.E.BYPASS.LTC128B.128 [R233+0xc800], desc[UR4][R8.64] ;  /* 0x0c80000008e9bfae */ /* 0x000fe2000b981a04 */
[-C--:B------:R-:W-:Y:S03]  /*18670*/  IADD3 R12, P0, PT, R2, R7.reuse, RZ ;  /* 0x00000007020c7210 */ /* 0x080fe60007f1e0ff */
[----:B------:R-:W-:Y:S02]  /*18680*/  @P3 STS.128 [R233+0xc800], RZ ;  /* 0x00c800ffe9003388 */ /* 0x000fe40000000c00 */
[--C-:B------:R-:W-:Y:S01]  /*18690*/  IMAD.X R13, R3, 0x1, R4.reuse, P0 ;  /* 0x00000001030d7824 */ /* 0x100fe200000e0604 */
[-C--:B------:R-:W-:Y:S01]  /*186a0*/  IADD3 R10, P0, PT, R12, R7.reuse, RZ ;  /* 0x000000070c0a7210 */ /* 0x080fe20007f1e0ff */
[----:B------:R-:W-:Y:S01]  /*186b0*/  @!PT LDS RZ, [RZ] ;  /* 0x00000000fffff984 */ /* 0x000fe20000000800 */
[----:B------:R-:W-:Y:S01]  /*186c0*/  @!PT LDS RZ, [RZ] ;  /* 0x00000000fffff984 */ /* 0x000fe20000000800 */
[----:B------:R-:W-:Y:S01]  /*186d0*/  @!PT LDS RZ, [RZ] ;  /* 0x00000000fffff984 */ /* 0x000fe20000000800 */
[----:B------:R1:W-:Y:S04]  /*186e0*/  @!P1 LDGSTS.E.BYPASS.LTC128B.128 [R233+0x10800], desc[UR4][R8.64+0x80] ;  /* 0x1080008008e99fae */ /* 0x0003e8000b981a04 */
[----:B------:R-:W-:Y:S01]  /*186f0*/  @P1 STS.128 [R233+0x10800], RZ ;  /* 0x010800ffe9001388 */ /* 0x000fe20000000c00 */
[--C-:B------:R-:W-:Y:S03]  /*18700*/  IMAD.X R11, R13, 0x1, R4.reuse, P0 ;  /* 0x000000010d0b7824 */ /* 0x100fe600000e0604 */
        /* <DEDUP_REMOVED lines=14> */
[-C--:B-1----:R-:W-:Y:S03]  /*187f0*/  IADD3 R8, P0, PT, R10, R7.reuse, RZ ;  /* 0x000000070a087210 */ /* 0x082fe60007f1e0ff */
[----:B------:R-:W-:Y:S04]  /*18800*/  @P3 STS.128 [R233+0xd800], RZ ;  /* 0x00d800ffe9003388 */ /* 0x000fe80000000c00 */
[----:B------:R-:W-:Y:S01]  /*18810*/  @!PT LDS RZ, [RZ] ;  /* 0x00000000fffff984 */ /* 0x000fe20000000800 */
[----:B------:R-:W-:Y:S01]  /*18820*/  @!PT LDS RZ, [RZ] ;  /* 0x00000000fffff984 */ /* 0x000fe20000000800 */
[----:B------:R-:W-:Y:S01]  /*18830*/  @!PT LDS RZ, [RZ] ;  /* 0x00000000fffff984 */ /* 0x000fe20000000800 */
[----:B------:R1:W-:Y:S01]  /*18840*/  @!P1 LDGSTS.E.BYPASS.LTC128B.128 [R233+0x11800], desc[UR4][R2.64+0x80] ;  /* 0x1180008002e99fae */ /* 0x0003e2000b981a04 */
[--C-:B------:R-:W-:Y:S01]  /*18850*/  IMAD.X R9, R11, 0x1, R4.reuse, P0 ;  /* 0x000000010b097824 */ /* 0x100fe200000e0604 */
[----:B------:R-:W-:Y:S02]  /*18860*/  IADD3 R6, P0, PT, R8, R7, RZ ;  /* 0x0000000708067210 */ /* 0x000fe40007f1e0ff */
[----:B------:R-:W-:Y:S03]  /*18870*/  @P1 STS.128 [R233+0x11800], RZ ;  /* 0x011800ffe9001388 */ /* 0x000fe60000000c00 */
[----:B------:R-:W-:Y:S01]  /*18880*/  IMAD.X R7, R9, 0x1, R4, P0 ;  /* 0x0000000109077824 */ /* 0x000fe200000e0604 */
[----:B------:R-:W-:Y:S01]  /*18890*/  @!PT LDS RZ, [RZ] ;  /* 0x00000000fffff984 */ /* 0x000fe20000000800 */
[----:B------:R-:W-:Y:S01]  /*188a0*/  @!PT LDS RZ, [RZ] ;  /* 0x00000000fffff984 */ /* 0x000fe20000000800 */
[----:B------:R-:W-:Y:S01]  /*188b0*/  @!PT LDS RZ, [RZ] ;  /* 0x00000000fffff984 */ /* 0x000fe20000000800 */
[----:B------:R-:W-:Y:S01]  /*188c0*/  @!P3 LDGSTS.E.BYPASS.LTC128B.128 [R233+0xe000], desc[UR4][R12.64] ;  /* 0x0e0000000ce9bfae */ /* 0x000fe2000b981a04 */
[----:B------:R-:W-:Y:S03]  /*188d0*/  LOP3.LUT P0, RZ, R200, 0x2, RZ, 0xc0, !PT ;  /* 0x00000002c8ff7812 */ /* 0x000fe6000780c0ff */
[----:B------:R-:W-:Y:S01]  /*188e0*/  @P3 STS.128 [R233+0xe000], RZ ;  /* 0x00e000ffe9003388 */ /* 0x000fe20000000c00 */
[----:B------:R-:W-:Y:S02]  /*188f0*/  SEL R205, R201, 0xffffffe0, !P0 ;  /* 0xffffffe0c9cd7807 */ /* 0x000fe40004000000 */
[----:B------:R-:W-:Y:S01]  /*18900*/  ISETP.NE.AND P0, PT, R228, RZ, PT ;  /* 0x000000ffe400720c */ /* 0x000fe20003f05270 */
        /* <DEDUP_REMOVED lines=9> */
[----:B-1----:R-:W-:Y:S03]  /*189a0*/  LOP3.LUT R2, R203, 0x8, RZ, 0xc0, !PT ;  /* 0x00000008cb027812 */ /* 0x002fe600078ec0ff */
[----:B------:R-:W-:Y:S01]  /*189b0*/  @P3 STS.128 [R233+0xe800], RZ ;  /* 0x00e800ffe9003388 */ /* 0x000fe20000000c00 */
[--C-:B------:R-:W-:Y:S02]  /*189c0*/  LOP3.LUT R3, R204, 0x200, R207.reuse, 0xf8, !PT ;  /* 0x00000200cc037812 */ /* 0x100fe400078ef8cf */
[----:B------:R-:W-:Y:S01]  /*189d0*/  LOP3.LUT R5, R2, 0x1c0, R207, 0xf8, !PT ;  /* 0x000001c002057812 */ /* 0x000fe200078ef8cf */
[----:B------:R-:W-:Y:S01]  /*189e0*/  @!PT LDS RZ, [RZ] ;  /* 0x00000000fffff984 */ /* 0x000fe20000000800 */
[----:B------:R-:W-:Y:S01]  /*189f0*/  @!PT LDS RZ, [RZ] ;  /* 0x00000000fffff984 */ /* 0x000fe20000000800 */
[----:B------:R-:W-:Y:S01]  /*18a00*/  @!PT LDS RZ, [RZ] ;  /* 0x00000000fffff984 */ /* 0x000fe20000000800 */
[----:B------:R-:W-:Y:S01]  /*18a10*/  @!P1 LDGSTS.E.BYPASS.LTC128B.128 [R233+0x12800], desc[UR4][R10.64+0x80] ;  /* 0x128000800ae99fae */ /* 0x000fe2000b981a04 */
[----:B------:R-:W-:Y:S02]  /*18a20*/  VIADD R2, R139, UR6 ;  /* 0x000000068b027c36 */ /* 0x000fe40008000000 */
[----:B------:R-:W-:Y:S01]  /*18a30*/  LOP3.LUT R138, R5, R202, RZ, 0x3c, !PT ;  /* 0x000000ca058a7212 */ /* 0x000fe200078e3cff */
[----:B------:R-:W-:Y:S03]  /*18a40*/  @P1 STS.128 [R233+0x12800], RZ ;  /* 0x012800ffe9001388 */ /* 0x000fe60000000c00 */
[----:B------:R-:W-:Y:S01]  /*18a50*/  LOP3.LUT R184, R3, R138, RZ, 0xfc, !PT ;  /* 0x0000008a03b87212 */ /* 0x000fe200078efcff */
[----:B------:R-:W-:Y:S01]  /*18a60*/  @!PT LDS RZ, [RZ] ;  /* 0x00000000fffff984 */ /* 0x000fe20000000800 */
[----:B------:R-:W-:Y:S01]  /*18a70*/  @!PT LDS RZ, [RZ] ;  /* 0x00000000fffff984 */ /* 0x000fe20000000800 */
[----:B------:R-:W-:Y:S01]  /*18a80*/  @!PT LDS RZ, [RZ] ;  /* 0x00000000fffff984 */ /* 0x000fe20000000800 */
[----:B------:R-:W-:Y:S01]  /*18a90*/  @!P3 LDGSTS.E.BYPASS.LTC128B.128 [R233+0xf000], desc[UR4][R8.64] ;  /* 0x0f00000008e9bfae */ /* 0x000fe2000b981a04 */
[----:B------:R-:W-:Y:S02]  /*18aa0*/  IMAD.IADD R3, R2, 0x1, R205 ;  /* 0x0000000102037824 */ /* 0x000fe400078e02cd */
[----:B------:R-:W-:Y:S01]  /*18ab0*/  LEA R184, R184, UR6, 0x1 ;  /* 0x00000006b8b87c11 */ /* 0x000fe2000f8e08ff */
[----:B------:R-:W-:Y:S01]  /*18ac0*/  @P3 STS.128 [R233+0xf000], RZ ;  /* 0x00f000ffe9003388 */ /* 0x000fe20000000c00 */
[----:B------:R-:W-:Y:S03]  /*18ad0*/  IMAD.IADD R2, R2, 0x1, R135 ;  /* 0x0000000102027824 */ /* 0x000fe600078e0287 */
[----:B------:R-:W-:Y:S01]  /*18ae0*/  @!PT LDS RZ, [RZ] ;  /* 0x00000000fffff984 */ /* 0x000fe20000000800 */
[----:B------:R-:W-:Y:S01]  /*18af0*/  @!PT LDS RZ, [RZ] ;  /* 0x00000000fffff984 */ /* 0x000fe20000000800 */
[----:B------:R-:W-:Y:S01]  /*18b00*/  @!PT LDS RZ, [RZ] ;  /* 0x00000000fffff984 */ /* 0x000fe20000000800 */
[----:B------:R1:W-:Y:S01]  /*18b10*/  @!P1 LDGSTS.E.BYPASS.LTC128B.128 [R233+0x13000], desc[UR4][R8.64+0x80] ;  /* 0x1300008008e99fae */ /* 0x0003e2000b981a04 */
[C---:B------:R-:W-:Y:S02]  /*18b20*/  IMAD.IADD R136, R184.reuse, 0x1, R205 ;  /* 0x00000001b8887824 */ /* 0x040fe400078e02cd */
[----:B------:R-:W-:Y:S01]  /*18b30*/  IMAD.IADD R188, R184, 0x1, R135 ;  /* 0x00000001b8bc7824 */ /* 0x000fe200078e0287 */
[----:B------:R-:W-:Y:S01]  /*18b40*/  @P1 STS.128 [R233+0x13000], RZ ;  /* 0x013000ffe9001388 */ /* 0x000fe20000000c00 */
[C---:B------:R-:W-:Y:S02]  /*18b50*/  IMAD.IADD R134, R205.reuse, 0x1, R2 ;  /* 0x00000001cd867824 */ /* 0x040fe400078e0202 */
[----:B------:R-:W-:Y:S01]  /*18b60*/  IMAD.IADD R135, R205, 0x1, R188 ;  /* 0x00000001cd877824 */ /* 0x000fe200078e02bc */
        /* <DEDUP_REMOVED lines=10> */
[----:B------:R-:W-:Y:S04]  /*18c10*/  LDSM.16.M88.4 R64, [R184] ;  /* 0x00000000b840783b */ /* 0x000fe80000000200 */
[----:B-1----:R-:W2:Y:S04]  /*18c20*/  LDSM.16.M88.4 R8, [R139+UR6+0x4000] ;  /* 0x004000068b08783b */ /* 0x002ea80008000200 */
[----:B------:R-:W1:Y:S04]  /*18c30*/  LDSM.16.M88.4 R16, [R139+UR6+0x4800] ;  /* 0x004800068b10783b */ /* 0x000e680008000200 */
[----:B------:R-:W3:Y:S04]  /*18c40*/  LDSM.16.M88.4 R24, [R139+UR6+0x5000] ;  /* 0x005000068b18783b */ /* 0x000ee80008000200 */
[----:B------:R-:W0:Y:S04]  /*18c50*/  LDGDEPBAR ;  /* 0x00000000000079af */ /* 0x000e280000000000 */
[----:B------:R-:W4:Y:S04]  /*18c60*/  LDSM.16.M88.4 R32, [R139+UR6+0x5800] ;  /* 0x005800068b20783b */ /* 0x000f280008000200 */
[----:B------:R-:W5:Y:S04]  /*18c70*/  LDSM.16.M88.4 R40, [R139+UR6+0x6000] ;  /* 0x006000068b28783b */ /* 0x000f680008000200 */
[----:B------:R-:W5:Y:S04]  /*18c80*/  LDSM.16.M88.4 R48, [R139+UR6+0x6800] ;  /* 0x006800068b30783b */ /* 0x000f680008000200 */
[----:B------:R-:W5:Y:S04]  /*18c90*/  LDSM.16.M88.4 R56, [R139+UR6+0x7000] ;  /* 0x007000068b38783b */ /* 0x000f680008000200 */
[----:B------:R-:W5:Y:S04]  /*18ca0*/  LDSM.16.M88.4 R140, [R139+UR6+0x7800] ;  /* 0x007800068b8c783b */ /* 0x000f680008000200 */
[----:B------:R-:W-:Y:S01]  /*18cb0*/  LDSM.16.M88.4 R144, [R136] ;  /* 0x000000008890783b */ /* 0x000fe20000000200 */
[C---:B--2---:R-:W-:Y:S03]  /*18cc0*/  HMMA.16816.F32 R4, R64.reuse, R8, RZ ;  /* 0x000000084004723c */ /* 0x044fe600000018ff */
[----:B------:R-:W2:Y:S04]  /*18cd0*/  LDSM.16.M88.4 R148, [R3+0x4000] ;  /* 0x004000000394783b */ /* 0x000ea80000000200 */
[----:B------:R-:W2:Y:S01]  /*18ce0*/  LDSM.16.M88.4 R152, [R3+0x4800] ;  /* 0x004800000398783b */ /* 0x000ea20000000200 */
[C---:B------:R-:W-:Y:S03]  /*18cf0*/  HMMA.16816.F32 R8, R64.reuse, R10, RZ ;  /* 0x0000000a4008723c */ /* 0x040fe600000018ff */
[----:B------:R-:W2:Y:S04]  /*18d00*/  LDSM.16.M88.4 R156, [R3+0x5000] ;  /* 0x00500000039c783b */ /* 0x000ea80000000200 */
[----:B------:R-:W-:Y:S01]  /*18d10*/  LDSM.16.M88.4 R160, [R3+0x7000] ;  /* 0x0070000003a0783b */ /* 0x000fe20000000200 */
[C---:B-1----:R-:W-:Y:S03]  /*18d20*/  HMMA.16816.F32 R12, R64.reuse, R16, RZ ;  /* 0x00000010400c723c */ /* 0x042fe600000018ff */
[----:B------:R-:W-:Y:S04]  /*18d30*/  LDSM.16.M88.4 R164, [R3+0x7800] ;  /* 0x0078000003a4783b */ /* 0x000fe80000000200 */
[----:B------:R-:W-:Y:S01]  /*18d40*/  LDSM.16.M88.4 R168, [R188] ;  /* 0x00000000bca8783b */ /* 0x000fe20000000200 */
[C---:B------:R-:W-:Y:S03]  /*18d50*/  HMMA.16816.F32 R16, R64.reuse, R18, RZ ;  /* 0x000000124010723c */ /* 0x040fe600000018ff */
[----:B------:R-:W-:Y:S04]  /*18d60*/  LDSM.16.M88.4 R172, [R2+0x4000] ;  /* 0x0040000002ac783b */ /* 0x000fe80000000200 */
[----:B------:R-:W-:Y:S01]  /*18d70*/  LDSM.16.M88.4 R176, [R2+0x6000] ;  /* 0x0060000002b0783b */ /* 0x000fe20000000200 */
[C---:B---3--:R-:W-:Y:S03]  /*18d80*/  HMMA.16816.F32 R20, R64.reuse, R24, RZ ;  /* 0x000000184014723c */ /* 0x048fe600000018ff */
[----:B------:R-:W-:Y:S04]  /*18d90*/  LDSM.16.M88.4 R180, [R139+UR6+0xa000] ;  /* 0x00a000068bb4783b */ /* 0x000fe80008000200 */
[----:B------:R-:W-:Y:S01]  /*18da0*/  LDSM.16.M88.4 R188, [R188+0x2000] ;  /* 0x00200000bcbc783b */ /* 0x000fe20000000200 */
[C---:B------:R-:W-:Y:S03]  /*18db0*/  HMMA.16816.F32 R24, R64.reuse, R26, RZ ;  /* 0x0000001a4018723c */ /* 0x040fe600000018ff */
[----:B------:R-:W-:Y:S04]  /*18dc0*/  LDSM.16.M88.4 R192, [R2+0x8000] ;  /* 0x0080000002c0783b */ /* 0x000fe80000000200 */
[----:B------:R-:W-:Y:S01]  /*18dd0*/  LDSM.16.M88.4 R196, [R134+0xb000] ;  /* 0x00b0000086c4783b */ /* 0x000fe20000000200 */
[C---:B----4-:R-:W-:Y:S08]  /*18de0*/  HMMA.16816.F32 R28, R64.reuse, R32, RZ ;  /* 0x00000020401c723c */ /* 0x050ff000000018ff */
[C---:B------:R-:W-:Y:S08]  /*18df0*/  HMMA.16816.F32 R32, R64.reuse, R34, RZ ;  /* 0x000000224020723c */ /* 0x040ff000000018ff */
[C---:B-----5:R-:W-:Y:S08]  /*18e00*/  HMMA.16816.F32 R36, R64.reuse, R40, RZ ;  /* 0x000000284024723c */ /* 0x060ff000000018ff */
[C---:B------:R-:W-:Y:S08]  /*18e10*/  HMMA.16816.F32 R40, R64.reuse, R42, RZ ;  /* 0x0000002a4028723c */ /* 0x040ff000000018ff */
[C---:B------:R-:W-:Y:S08]  /*18e20*/  HMMA.16816.F32 R44, R64.reuse, R48, RZ ;  /* 0x00000030402c723c */ /* 0x040ff000000018ff */
[C---:B------:R-:W-:Y:S08]  /*18e30*/  HMMA.16816.F32 R48, R64.reuse, R50, RZ ;  /* 0x000000324030723c */ /* 0x040ff000000018ff */
[C---:B------:R-:W-:Y:S08]  /*18e40*/  HMMA.16816.F32 R52, R64.reuse, R56, RZ ;  /* 0x000000384034723c */ /* 0x040ff000000018ff */
[C---:B------:R-:W-:Y:S08]  /*18e50*/  HMMA.16816.F32 R56, R64.reuse, R58, RZ ;  /* 0x0000003a4038723c */ /* 0x040ff000000018ff */
[C---:B------:R-:W-:Y:S08]  /*18e60*/  HMMA.16816.F32 R60, R64.reuse, R140, RZ ;  /* 0x0000008c403c723c */ /* 0x040ff000000018ff */
[----:B------:R-:W-:Y:S01]  /*18e70*/  HMMA.16816.F32 R64, R64, R142, RZ ;  /* 0x0000008e4040723c */ /* 0x000fe200000018ff */
[----:B------:R-:W1:Y:S07]  /*18e80*/  LDSM.16.M88.4 R140, [R3+0x5800] ;  /* 0x00580000038c783b */ /* 0x000e6e0000000200 */
[C---:B--2---:R-:W-:Y:S08]  /*18e90*/  HMMA.16816.F32 R4, R144.reuse, R148, R4 ;  /* 0x000000949004723c */ /* 0x044ff00000001804 */
[C---:B------:R-:W-:Y:S01]  /*18ea0*/  HMMA.16816.F32 R8, R144.reuse, R150, R8 ;  /* 0x000000969008723c */ /* 0x040fe20000001808 */
[----:B------:R-:W2:Y:S07]  /*18eb0*/  LDSM.16.M88.4 R148, [R3+0x6000] ;  /* 0x006000000394783b */ /* 0x000eae0000000200 */
[C---:B------:R-:W-:Y:S08]  /*18ec0*/  HMMA.16816.F32 R12, R144.reuse, R152, R12 ;  /* 0x00000098900c723c */ /* 0x040ff0000000180c */
[C---:B------:R-:W-:Y:S01]  /*18ed0*/  HMMA.16816.F32 R16, R144.reuse, R154, R16 ;  /* 0x0000009a9010723c */ /* 0x040fe20000001810 */
[----:B------:R-:W3:Y:S07]  /*18ee0*/  LDSM.16.M88.4 R152, [R3+0x6800] ;  /* 0x006800000398783b */ /* 0x000eee0000000200 */
[C---:B------:R-:W-:Y:S08]  /*18ef0*/  HMMA.16816.F32 R20, R144.reuse, R156, R20 ;  /* 0x0000009c9014723c */ /* 0x040ff00000001814 */
[C---:B------:R-:W-:Y:S01]  /*18f00*/  HMMA.16816.F32 R24, R144.reuse, R158, R24 ;  /* 0x0000009e9018723c */ /* 0x040fe20000001818 */
[----:B------:R-:W4:Y:S07]  /*18f10*/  LDSM.16.M88.4 R156, [R2+0x4800] ;  /* 0x00480000029c783b */ /* 0x000f2e0000000200 */
[C---:B-1----:R-:W-:Y:S08]  /*18f20*/  HMMA.16816.F32 R28, R144.reuse, R140, R28 ;  /* 0x0000008c901c723c */ /* 0x042ff0000000181c */
[C---:B------:R-:W-:Y:S01]  /*18f30*/  HMMA.16816.F32 R32, R144.reuse, R142, R32 ;  /* 0x0000008e9020723c */ /* 0x040fe20000001820 */
[----:B------:R-:W1:Y:S07]  /*18f40*/  LDSM.16.M88.4 R140, [R2+0x5000] ;  /* 0x00500000028c783b */ /* 0x000e6e0000000200 */
[C---:B--2---:R-:W-:Y:S08]  /*18f50*/  HMMA.16816.F32 R36, R144.reuse, R148, R36 ;  /* 0x000000949024723c */ /* 0x044ff00000001824 */
[C---:B------:R-:W-:Y:S01]  /*18f60*/  HMMA.16816.F32 R40, R144.reuse, R150, R40 ;  /* 0x000000969028723c */ /* 0x040fe20000001828 */
[----:B------:R-:W2:Y:S07]  /*18f70*/  LDSM.16.M88.4 R148, [R2+0x5800] ;  /* 0x005800000294783b */ /* 0x000eae0000000200 */
[C---:B---3--:R-:W-:Y:S08]  /*18f80*/  HMMA.16816.F32 R44, R144.reuse, R152, R44 ;  /* 0x00000098902c723c */ /* 0x048ff0000000182c */
[C---:B------:R-:W-:Y:S01]  /*18f90*/  HMMA.16816.F32 R48, R144.reuse, R154, R48 ;  /* 0x0000009a9030723c */ /* 0x040fe20000001830 */
[----:B------:R-:W-:Y:S07]  /*18fa0*/  LDSM.16.M88.4 R152, [R135] ;  /* 0x000000008798783b */ /* 0x000fee0000000200 */
[C---:B------:R-:W-:Y:S08]  /*18fb0*/  HMMA.16816.F32 R52, R144.reuse, R160, R52 ;  /* 0x000000a09034723c */ /* 0x040ff00000001834 */
[C---:B------:R-:W-:Y:S01]  /*18fc0*/  HMMA.16816.F32 R56, R144.reuse, R162, R56 ;  /* 0x000000a29038723c */ /* 0x040fe20000001838 */
[----:B------:R-:W-:Y:S07]  /*18fd0*/  LDSM.16.M88.4 R160, [R134+0x4800] ;  /* 0x0048000086a0783b */ /* 0x000fee0000000200 */
[C---:B------:R-:W-:Y:S08]  /*18fe0*/  HMMA.16816.F32 R60, R144.reuse, R164, R60 ;  /* 0x000000a4903c723c */ /* 0x040ff0000000183c */
[----:B------:R-:W-:Y:S01]  /*18ff0*/  HMMA.16816.F32 R64, R144, R166, R64 ;  /* 0x000000a69040723c */ /* 0x000fe20000001840 */
[----:B------:R-:W3:Y:S04]  /*19000*/  LDSM.16.M88.4 R144, [R2+0x6800] ;  /* 0x006800000290783b */ /* 0x000ee80000000200 */
[----:B------:R-:W-:Y:S03]  /*19010*/  LDSM.16.M88.4 R164, [R134+0x5000] ;  /* 0x0050000086a4783b */ /* 0x000fe60000000200 */
[C---:B------:R-:W-:Y:S08]  /*19020*/  HMMA.16816.F32 R4, R168.reuse, R172, R4 ;  /* 0x000000aca804723c */ /* 0x040ff00000001804 */
[C---:B------:R-:W-:Y:S01]  /*19030*/  HMMA.16816.F32 R8, R168.reuse, R174, R8 ;  /* 0x000000aea808723c */ /* 0x040fe20000001808 */
[----:B------:R-:W-:Y:S07]  /*19040*/  LDSM.16.M88.4 R172, [R139+UR6+0x8000] ;  /* 0x008000068bac783b */ /* 0x000fee0008000200 */
        /* <DEDUP_REMOVED lines=8> */
[----:B------:R-:W2:Y:S07]  /*190d0*/  LDSM.16.M88.4 R148, [R2+0x7800] ;  /* 0x007800000294783b */ /* 0x000eae0000000200 */
[C---:B------:R-:W-:Y:S08]  /*190e0*/  HMMA.16816.F32 R36, R168.reuse, R176, R36 ;  /* 0x000000b0a824723c */ /* 0x040ff00000001824 */
[C---:B------:R-:W-:Y:S01]  /*190f0*/  HMMA.16816.F32 R40, R168.reuse, R178, R40 ;  /* 0x000000b2a828723c */ /* 0x040fe20000001828 */
[----:B------:R-:W-:Y:S07]  /*19100*/  LDSM.16.M88.4 R176, [R139+UR6+0x8800] ;  /* 0x008800068bb0783b */ /* 0x000fee0008000200 */
[C---:B---3--:R-:W-:Y:S08]  /*19110*/  HMMA.16816.F32 R44, R168.reuse, R144, R44 ;  /* 0x00000090a82c723c */ /* 0x048ff0000000182c */
[C---:B------:R-:W-:Y:S01]  /*19120*/  HMMA.16816.F32 R48, R168.reuse, R146, R48 ;  /* 0x00000092a830723c */ /* 0x040fe20000001830 */
[----:B------:R-:W3:Y:S07]  /*19130*/  LDSM.16.M88.4 R144, [R134+0x5800] ;  /* 0x005800008690783b */ /* 0x000eee0000000200 */
[C---:B-1----:R-:W-:Y:S08]  /*19140*/  HMMA.16816.F32 R52, R168.reuse, R140, R52 ;  /* 0x0000008ca834723c */ /* 0x042ff00000001834 */
[C---:B------:R-:W-:Y:S01]  /*19150*/  HMMA.16816.F32 R56, R168.reuse, R142, R56 ;  /* 0x0000008ea838723c */ /* 0x040fe20000001838 */
[----:B------:R-:W1:Y:S07]  /*19160*/  LDSM.16.M88.4 R140, [R134+0x6000] ;  /* 0x00600000868c783b */ /* 0x000e6e0000000200 */
[C---:B--2---:R-:W-:Y:S08]  /*19170*/  HMMA.16816.F32 R60, R168.reuse, R148, R60 ;  /* 0x00000094a83c723c */ /* 0x044ff0000000183c */
[----:B------:R-:W-:Y:S01]  /*19180*/  HMMA.16816.F32 R64, R168, R150, R64 ;  /* 0x00000096a840723c */ /* 0x000fe20000001840 */
[----:B------:R-:W2:Y:S04]  /*19190*/  LDSM.16.M88.4 R148, [R134+0x6800] ;  /* 0x006800008694783b */ /* 0x000ea80000000200 */
        /* <DEDUP_REMOVED lines=10> */
[----:B------:R-:W5:Y:S07]  /*19240*/  LDSM.16.M88.4 R164, [R139+UR6+0x9000] ;  /* 0x009000068ba4783b */ /* 0x000f6e0008000200 */
[C---:B---3--:R-:W-:Y:S08]  /*19250*/  HMMA.16816.F32 R28, R152.reuse, R144, R28 ;  /* 0x00000090981c723c */ /* 0x048ff0000000181c */
[C---:B------:R-:W-:Y:S01]  /*19260*/  HMMA.16816.F32 R32, R152.reuse, R146, R32 ;  /* 0x000000929820723c */ /* 0x040fe20000001820 */
[----:B------:R-:W3:Y:S07]  /*19270*/  LDSM.16.M88.4 R144, [R139+UR6+0x9800] ;  /* 0x009800068b90783b */ /* 0x000eee0008000200 */
[C---:B-1----:R-:W-:Y:S08]  /*19280*/  HMMA.16816.F32 R36, R152.reuse, R140, R36 ;  /* 0x0000008c9824723c */ /* 0x042ff00000001824 */
[C---:B------:R-:W-:Y:S01]  /*19290*/  HMMA.16816.F32 R40, R152.reuse, R142, R40 ;  /* 0x0000008e9828723c */ /* 0x040fe20000001828 */
[----:B------:R-:W1:Y:S07]  /*192a0*/  LDSM.16.M88.4 R140, [R139+UR6+0xa800] ;  /* 0x00a800068b8c783b */ /* 0x000e6e0008000200 */
[C---:B--2---:R-:W-:Y:S08]  /*192b0*/  HMMA.16816.F32 R44, R152.reuse, R148, R44 ;  /* 0x00000094982c723c */ /* 0x044ff0000000182c */
[C---:B------:R-:W-:Y:S01]  /*192c0*/  HMMA.16816.F32 R48, R152.reuse, R150, R48 ;  /* 0x000000969830723c */ /* 0x040fe20000001830 */
[----:B------:R-:W2:Y:S07]  /*192d0*/  LDSM.16.M88.4 R148, [R139+UR6+0xb000] ;  /* 0x00b000068b94783b */ /* 0x000eae0008000200 */
[C---:B----4-:R-:W-:Y:S08]  /*192e0*/  HMMA.16816.F32 R52, R152.reuse, R156, R52 ;  /* 0x0000009c9834723c */ /* 0x050ff00000001834 */
[C---:B------:R-:W-:Y:S01]  /*192f0*/  HMMA.16816.F32 R56, R152.reuse, R158, R56 ;  /* 0x0000009e9838723c */ /* 0x040fe20000001838 */
[----:B------:R-:W-:Y:S07]  /*19300*/  LDSM.16.M88.4 R156, [R136+0x2000] ;  /* 0x00200000889c783b */ /* 0x000fee0000000200 */
[C---:B-----5:R-:W-:Y:S08]  /*19310*/  HMMA.16816.F32 R60, R152.reuse, R160, R60 ;  /* 0x000000a0983c723c */ /* 0x060ff0000000183c */
[----:B------:R-:W-:Y:S01]  /*19320*/  HMMA.16816.F32 R64, R152, R162, R64 ;  /* 0x000000a29840723c */ /* 0x000fe20000001840 */
[----:B------:R-:W4:Y:S04]  /*19330*/  LDSM.16.M88.4 R152, [R139+UR6+0xb800] ;  /* 0x00b800068b98783b */ /* 0x000f280008000200 */
[----:B------:R-:W5:Y:S03]  /*19340*/  LDSM.16.M88.4 R160, [R3+0x8000] ;  /* 0x0080000003a0783b */ /* 0x000f660000000200 */
        /* <DEDUP_REMOVED lines=9> */
[C---:B---3--:R-:W-:Y:S08]  /*193e0*/  HMMA.16816.F32 R28, R168.reuse, R144, R28 ;  /* 0x00000090a81c723c */ /* 0x048ff0000000181c */
[C---:B------:R-:W-:Y:S01]  /*193f0*/  HMMA.16816.F32 R32, R168.reuse, R146, R32 ;  /* 0x00000092a820723c */ /* 0x040fe20000001820 */
[----:B------:R-:W3:Y:S07]  /*19400*/  LDSM.16.M88.4 R144, [R3+0xa000] ;  /* 0x00a000000390783b */ /* 0x000eee0000000200 */
[C---:B------:R-:W-:Y:S08]  /*19410*/  HMMA.16816.F32 R36, R168.reuse, R180, R36 ;  /* 0x000000b4a824723c */ /* 0x040ff00000001824 */
[C---:B------:R-:W-:Y:S01]  /*19420*/  HMMA.16816.F32 R40, R168.reuse, R182, R40 ;  /* 0x000000b6a828723c */ /* 0x040fe20000001828 */
[----:B------:R-:W3:Y:S07]  /*19430*/  LDSM.16.M88.4 R180, [R3+0xb000] ;  /* 0x00b0000003b4783b */ /* 0x000eee0000000200 */
[C---:B-1----:R-:W-:Y:S08]  /*19440*/  HMMA.16816.F32 R44, R168.reuse, R140, R44 ;  /* 0x0000008ca82c723c */ /* 0x042ff0000000182c */
[C---:B------:R-:W-:Y:S01]  /*19450*/  HMMA.16816.F32 R48, R168.reuse, R142, R48 ;  /* 0x0000008ea830723c */ /* 0x040fe20000001830 */
[----:B------:R-:W1:Y:S07]  /*19460*/  LDSM.16.M88.4 R140, [R3+0xb800] ;  /* 0x00b80000038c783b */ /* 0x000e6e0000000200 */
[C---:B--2---:R-:W-:Y:S08]  /*19470*/  HMMA.16816.F32 R52, R168.reuse, R148, R52 ;  /* 0x00000094a834723c */ /* 0x044ff00000001834 */
[C---:B------:R-:W-:Y:S01]  /*19480*/  HMMA.16816.F32 R56, R168.reuse, R150, R56 ;  /* 0x00000096a838723c */ /* 0x040fe20000001838 */
[----:B------:R-:W2:Y:S07]  /*19490*/  LDSM.16.M88.4 R148, [R2+0x8800] ;  /* 0x008800000294783b */ /* 0x000eae0000000200 */
        /* <DEDUP_REMOVED lines=28> */
[----:B------:R-:W3:Y:S03]  /*19660*/  LDSM.16.M88.4 R156, [R2+0xa800] ;  /* 0x00a80000029c783b */ /* 0x000ee60000000200 */
[C---:B------:R-:W-:Y:S08]  /*19670*/  HMMA.16816.F32 R4, R188.reuse, R192, R4 ;  /* 0x000000c0bc04723c */ /* 0x040ff00000001804 */
[C---:B------:R-:W-:Y:S01]  /*19680*/  HMMA.16816.F32 R8, R188.reuse, R194, R8 ;  /* 0x000000c2bc08723c */ /* 0x040fe20000001808 */
[----:B------:R-:W-:Y:S07]  /*19690*/  LDSM.16.M88.4 R192, [R134+0xa800] ;  /* 0x00a8000086c0783b */ /* 0x000fee0000000200 */
[C---:B--2---:R-:W-:Y:S08]  /*196a0*/  HMMA.16816.F32 R12, R188.reuse, R148, R12 ;  /* 0x00000094bc0c723c */ /* 0x044ff0000000180c */
[C---:B------:R-:W-:Y:S01]  /*196b0*/  HMMA.16816.F32 R16, R188.reuse, R150, R16 ;  /* 0x00000096bc10723c */ /* 0x040fe20000001810 */
[----:B------:R-:W2:Y:S07]  /*196c0*/  LDSM.16.M88.4 R148, [R134+0x8800] ;  /* 0x008800008694783b */ /* 0x000eae0000000200 */
        /* <DEDUP_REMOVED lines=9> */
[C---:B---3--:R-:W-:Y:S08]  /*19760*/  HMMA.16816.F32 R44, R188.reuse, R156, R44 ;  /* 0x0000009cbc2c723c */ /* 0x048ff0000000182c */
[C---:B------:R-:W-:Y:S08]  /*19770*/  HMMA.16816.F32 R48, R188.reuse, R158, R48 ;  /* 0x0000009ebc30723c */ /* 0x040ff00000001830 */
[C---:B------:R-:W-:Y:S08]  /*19780*/  HMMA.16816.F32 R52, R188.reuse, R160, R52 ;  /* 0x000000a0bc34723c */ /* 0x040ff00000001834 */
[C---:B------:R-:W-:Y:S08]  /*19790*/  HMMA.16816.F32 R56, R188.reuse, R162, R56 ;  /* 0x000000a2bc38723c */ /* 0x040ff00000001838 */
[C---:B------:R-:W-:Y:S08]  /*197a0*/  HMMA.16816.F32 R60, R188.reuse, R164, R60 ;  /* 0x000000a4bc3c723c */ /* 0x040ff0000000183c */
[----:B------:R-:W-:Y:S08]  /*197b0*/  HMMA.16816.F32 R64, R188, R166, R64 ;  /* 0x000000a6bc40723c */ /* 0x000ff00000001840 */
[C---:B------:R-:W-:Y:S08]  /*197c0*/  HMMA.16816.F32 R4, R168.reuse, R172, R4 ;  /* 0x000000aca804723c */ /* 0x040ff00000001804 */
        /* <DEDUP_REMOVED lines=94> */
.L_x_1114:
[----:B------:R-:W-:Y:S05]  /*19db0*/  BSYNC.RECONVERGENT B0 ;  /* 0x0000000000007941 */ /* 0x000fea0003800200 */
.L_x_1113:
        /* <DEDUP_REMOVED lines=96> */
.L_x_1112:
[----:B------:R-:W-:Y:S05]  /*1a3c0*/  BSYNC.RECONVERGENT B1 ;  /* 0x0000000000017941 */ /* 0x000fea0003800200 */
.L_x_1111:
        /* <DEDUP_REMOVED lines=36> */
[----:B------:R-:W-:Y:S05]  /*1a610*/  LEA R150, R138, UR6, 0x1 ;  /* 0x000000068a967c11 */ /* 0x000fea000f8e08ff */
        /* <DEDUP_REMOVED lines=129> */
[--C-:B------:R-:W-:Y:S01]  /*1ae30*/  FFMA.FTZ R163, R16, R135, -R162.reuse ;  /* 0x0000008710a37223 */ /* 0x100fe200000108a2 */
[----:B------:R-:W-:Y:S01]  /*1ae40*/  FMUL.FTZ R16, R2, R116 ;  /* 0x0000007402107220 */ /* 0x000fe20000410000 */
        /* <DEDUP_REMOVED lines=29> */
[----:B------:R-:W-:Y:S01]  /*1b020*/  FFMA.FTZ R55, R55, R135, -R160 ;  /* 0x0000008737377223 */ /* 0x000fe200000108a0 */
        /* <DEDUP_REMOVED lines=11> */
[----:B------:R-:W-:Y:S01]  /*1b0e0*/  ISETP.GT.AND P0, PT, R228, RZ, PT ;  /* 0x000000ffe400720c */ /* 0x000fe20003f04270 */
[----:B------:R-:W-:Y:S01]  /*1b0f0*/  FFMA.FTZ R151, R2, R231, R151 ;  /* 0x000000e702977223 */ /* 0x000fe20000010097 */
[----:B------:R-:W-:Y:S01]  /*1b100*/  IADD3 R228, PT, PT, R228, -0x1, RZ ;  /* 0xffffffffe4e47810 */ /* 0x000fe20007ffe0ff */
        /* <DEDUP_REMOVED lines=42> */
[----:B------:R-:W-:Y:S02]  /*1b3b0*/  MUFU.EX2 R175, R175 ;  /* 0x000000af00af7308 */ /* 0x000fe40000000800 */
[C---:B------:R-:W-:Y:S01]  /*1b3c0*/  HMMA.16816.F32 R8, R116.reuse, R122, R8 ;  /* 0x0000007a7408723c */ /* 0x040fe20000001808 */
[----:B------:R-:W3:Y:S07]  /*1b3d0*/  LDSM.16.MT88.4 R120, [R150+0x10800] ;  /* 0x010800009678783b */ /* 0x000eee0000004200 */
[----:B------:R-:W-:Y:S01]  /*1b3e0*/  MUFU.EX2 R180, R180 ;  /* 0x000000b400b47308 */ /* 0x000fe20000000800 */
[----:B--2---:R-:W-:Y:S01]  /*1b3f0*/  F2FP.F16.F32.PACK_AB R23, R178, R173 ;  /* 0x000000adb217723e */ /* 0x004fe200000000ff */
[C---:B----4-:R-:W-:Y:S08]  /*1b400*/  HMMA.16816.F32 R68, R116.reuse, R140, R68 ;  /* 0x0000008c7444723c */ /* 0x050ff00000001844 */
        /* <DEDUP_REMOVED lines=55> */
[--C-:B------:R-:W-:Y:S01]  /*1b780*/  FFMA.FTZ R147, R40, R135, -R162.reuse ;  /* 0x0000008728937223 */ /* 0x100fe200000108a2 */
        /* <DEDUP_REMOVED lines=27> */
[----:B------:R-:W-:Y:S02]  /*1b940*/  F2FP.F16.F32.PACK_AB R20, R137, R136 ;  /* 0x000000888914723e */ /* 0x000fe400000000ff */
[----:B--2---:R-:W-:Y:S02]  /*1b950*/  F2FP.F16.F32.PACK_AB R21, R141, R138 ;  /* 0x0000008a8d15723e */ /* 0x004fe400000000ff */
[----:B-----5:R-:W-:Y:S02]  /*1b960*/  F2FP.F16.F32.PACK_AB R22, R140, R139 ;  /* 0x0000008b8c16723e */ /* 0x020fe400000000ff */
[----:B---3--:R-:W-:Y:S07]  /*1b970*/  F2FP.F16.F32.PACK_AB R23, R143, R142 ;  /* 0x0000008e8f17723e */ /* 0x008fee00000000ff */
[C---:B------:R-:W-:Y:S08]  /*1b980*/  HMMA.16816.F32 R4, R20.reuse, R28, R4 ;  /* 0x0000001c1404723c */ /* 0x040ff00000001804 */
        /* <DEDUP_REMOVED lines=29> */
[----:B-1----:R-:W-:Y:S02]  /*1bb60*/  F2FP.F16.F32.PACK_AB R20, R145, R144 ;  /* 0x000000909114723e */ /* 0x002fe400000000ff */
[----:B------:R-:W-:Y:S02]  /*1bb70*/  F2FP.F16.F32.PACK_AB R21, R175, R146 ;  /* 0x00000092af15723e */ /* 0x000fe400000000ff */
[----:B------:R-:W-:Y:S02]  /*1bb80*/  F2FP.F16.F32.PACK_AB R22, R180, R147 ;  /* 0x00000093b416723e */ /* 0x000fe400000000ff */
[----:B------:R-:W-:Y:S03]  /*1bb90*/  F2FP.F16.F32.PACK_AB R23, R182, R177 ;  /* 0x000000b1b617723e */ /* 0x000fe600000000ff */
[----:B------:R-:W1:Y:S04]  /*1bba0*/  MUFU.EX2 R119, R119 ;  /* 0x0000007700777308 */ /* 0x000e680000000800 */
[C---:B----4-:R-:W-:Y:S08]  /*1bbb0*/  HMMA.16816.F32 R4, R20.reuse, R24, R4 ;  /* 0x000000181404723c */ /* 0x050ff00000001804 */
        /* <DEDUP_REMOVED lines=23> */
[----:B-----5:R-:W-:Y:S02]  /*1bd30*/  F2FP.F16.F32.PACK_AB R20, R117, R116 ;  /* 0x000000747514723e */ /* 0x020fe400000000ff */
[----:B-1----:R-:W-:Y:S02]  /*1bd40*/  F2FP.F16.F32.PACK_AB R21, R119, R118 ;  /* 0x000000767715723e */ /* 0x002fe400000000ff */
[----:B------:R-:W-:Y:S02]  /*1bd50*/  F2FP.F16.F32.PACK_AB R22, R49, R48 ;  /* 0x000000303116723e */ /* 0x000fe400000000ff */
[----:B------:R-:W-:Y:S07]  /*1bd60*/  F2FP.F16.F32.PACK_AB R23, R51, R50 ;  /* 0x000000323317723e */ /* 0x000fee00000000ff */
[C---:B---3--:R-:W-:Y:S08]  /*1bd70*/  HMMA.16816.F32 R4, R20.reuse, R32, R4 ;  /* 0x000000201404723c */ /* 0x048ff00000001804 */
        /* <DEDUP_REMOVED lines=23> */
[----:B------:R-:W-:Y:S02]  /*1bef0*/  F2FP.F16.F32.PACK_AB R20, R53, R52 ;  /* 0x000000343514723e */ /* 0x000fe400000000ff */
[----:B------:R-:W-:Y:S02]  /*1bf00*/  F2FP.F16.F32.PACK_AB R21, R55, R54 ;  /* 0x000000363715723e */ /* 0x000fe400000000ff */
[----:B------:R-:W-:Y:S02]  /*1bf10*/  F2FP.F16.F32.PACK_AB R22, R57, R56 ;  /* 0x000000383916723e */ /* 0x000fe400000000ff */
[----:B------:R-:W-:Y:S07]  /*1bf20*/  F2FP.F16.F32.PACK_AB R23, R59, R58 ;  /* 0x0000003a3b17723e */ /* 0x000fee00000000ff */
[C---:B--2---:R-:W-:Y:S08]  /*1bf30*/  HMMA.16816.F32 R4, R20.reuse, R28, R4 ;  /* 0x0000001c1404723c */ /* 0x044ff00000001804 */
        /* <DEDUP_REMOVED lines=35> */
[----:B-1----:R-:W-:Y:S02]  /*1c170*/  F2FP.F16.F32.PACK_AB R20, R45, R44 ;  /* 0x0000002c2d14723e */ /* 0x002fe400000000ff */
[----:B---3--:R-:W-:Y:S02]  /*1c180*/  F2FP.F16.F32.PACK_AB R21, R47, R46 ;  /* 0x0000002e2f15723e */ /* 0x008fe400000000ff */
[----:B--2---:R-:W-:Y:S02]  /*1c190*/  F2FP.F16.F32.PACK_AB R22, R61, R60 ;  /* 0x0000003c3d16723e */ /* 0x004fe400000000ff */
[----:B----4-:R-:W-:Y:S07]  /*1c1a0*/  F2FP.F16.F32.PACK_AB R23, R33, R62 ;  /* 0x0000003e2117723e */ /* 0x010fee00000000ff */
[C---:B------:R-:W-:Y:S01]  /*1c1b0*/  HMMA.16816.F32 R128, R20.reuse, R124, R4 ;  /* 0x0000007c1480723c */ /* 0x040fe20000001804 */
[----:B------:R-:W1:Y:S07]  /*1c1c0*/  LDSM.16.MT88.4 R4, [R205+0x3800] ;  /* 0x00380000cd04783b */ /* 0x000e6e0000004200 */
        /* <DEDUP_REMOVED lines=9> */
[----:B------:R-:W-:Y:S01]  /*1c260*/  FADD.FTZ R31, R171, R172 ;  /* 0x000000acab1f7221 */ /* 0x000fe20000010000 */
[----:B------:R-:W-:Y:S03]  /*1c270*/  FADD.FTZ R138, R138, R29 ;  /* 0x0000001d8a8a7221 */ /* 0x000fe60000010000 */
[----:B------:R-:W-:Y:S01]  /*1c280*/  FADD.FTZ R31, R176, R31 ;  /* 0x0000001fb01f7221 */ /* 0x000fe20000010000 */
[C---:B-1----:R-:W-:Y:S03]  /*1c290*/  HMMA.16816.F32 R84, R20.reuse, R4, R84 ;  /* 0x000000041454723c */ /* 0x042fe60000001854 */
[----:B------:R-:W-:Y:S01]  /*1c2a0*/  FADD.FTZ R0, R136, R31 ;  /* 0x0000001f88007221 */ /* 0x000fe20000010000 */
[----:B------:R-:W-:Y:S03]  /*1c2b0*/  FADD.FTZ R141, R141, R138 ;  /* 0x0000008a8d8d7221 */ /* 0x000fe60000010000 */
[----:B------:R-:W-:Y:S01]  /*1c2c0*/  FADD.FTZ R0, R137, R0 ;  /* 0x0000000089007221 */ /* 0x000fe20000010000 */
[C---:B------:R-:W-:Y:S01]  /*1c2d0*/  HMMA.16816.F32 R88, R20.reuse, R6, R88 ;  /* 0x000000061458723c */ /* 0x040fe20000001858 */
[----:B------:R-:W1:Y:S02]  /*1c2e0*/  LDSM.16.MT88.4 R4, [R148+0x7800] ;  /* 0x007800009404783b */ /* 0x000e640000004200 */
[----:B------:R-:W-:Y:S01]  /*1c2f0*/  MOV R137, R134 ;  /* 0x0000008600897202 */ /* 0x000fe20000000f00 */
[----:B------:R-:W-:Y:S01]  /*1c300*/  FADD.FTZ R142, R142, R141 ;  /* 0x0000008d8e8e7221 */ /* 0x000fe20000010000 */
[----:B------:R-:W-:Y:S03]  /*1c310*/  FADD.FTZ R29, R139, R0 ;  /* 0x000000008b1d7221 */ /* 0x000fe60000010000 */
[C---:B--2---:R-:W-:Y:S03]  /*1c320*/  HMMA.16816.F32 R92, R20.reuse, R8, R92 ;  /* 0x00000008145c723c */ /* 0x044fe6000000185c */
[----:B------:R-:W-:Y:S01]  /*1c330*/  FADD.FTZ R143, R143, R142 ;  /* 0x0000008e8f8f7221 */ /* 0x000fe20000010000 */
[----:B------:R-:W-:Y:S03]  /*1c340*/  FADD.FTZ R29, R140, R29 ;  /* 0x0000001d8c1d7221 */ /* 0x000fe60000010000 */
[----:B------:R-:W-:Y:S01]  /*1c350*/  FADD.FTZ R0, R146, R143 ;  /* 0x0000008f92007221 */ /* 0x000fe20000010000 */
[C---:B------:R-:W-:Y:S01]  /*1c360*/  HMMA.16816.F32 R96, R20.reuse, R10, R96 ;  /* 0x0000000a1460723c */ /* 0x040fe20000001860 */
[----:B------:R-:W2:Y:S02]  /*1c370*/  LDSM.16.MT88.4 R8, [R205+0x7800] ;  /* 0x00780000cd08783b */ /* 0x000ea40000004200 */
[----:B------:R-:W-:Y:S01]  /*1c380*/  FADD.FTZ R2, R144, R29 ;  /* 0x0000001d90027221 */ /* 0x000fe20000010000 */
[----:B------:R-:W-:Y:S03]  /*1c390*/  FADD.FTZ R0, R175, R0 ;  /* 0x00000000af007221 */ /* 0x000fe60000010000 */
[----:B------:R-:W-:Y:S01]  /*1c3a0*/  FADD.FTZ R2, R145, R2 ;  /* 0x0000000291027221 */ /* 0x000fe20000010000 */
[C---:B---3--:R-:W-:Y:S03]  /*1c3b0*/  HMMA.16816.F32 R100, R20.reuse, R24, R100 ;  /* 0x000000181464723c */ /* 0x048fe60000001864 */
[----:B------:R-:W-:Y:S01]  /*1c3c0*/  FADD.FTZ R29, R177, R0 ;  /* 0x00000000b11d7221 */ /* 0x000fe20000010000 */
[----:B------:R-:W-:Y:S01]  /*1c3d0*/  FADD.FTZ R31, R147, R2 ;  /* 0x00000002931f7221 */ /* 0x000fe20000010000 */
[----:B------:R-:W-:Y:S02]  /*1c3e0*/  MOV R0, R3 ;  /* 0x0000000300007202 */ /* 0x000fe40000000f00 */
[----:B------:R-:W-:Y:S01]  /*1c3f0*/  FADD.FTZ R29, R182, R29 ;  /* 0x0000001db61d7221 */ /* 0x000fe20000010000 */
[C---:B------:R-:W-:Y:S03]  /*1c400*/  HMMA.16816.F32 R104, R20.reuse, R26, R104 ;  /* 0x0000001a1468723c */ /* 0x040fe60000001868 */
[----:B------:R-:W-:Y:S01]  /*1c410*/  FADD.FTZ R31, R180, R31 ;  /* 0x0000001fb41f7221 */ /* 0x000fe20000010000 */
[----:B------:R-:W-:Y:S03]  /*1c420*/  FADD.FTZ R118, R118, R29 ;  /* 0x0000001d76767221 */ /* 0x000fe60000010000 */
[----:B------:R-:W-:Y:S01]  /*1c430*/  FADD.FTZ R116, R116, R31 ;  /* 0x0000001f74747221 */ /* 0x000fe20000010000 */
[----:B------:R-:W-:Y:S01]  /*1c440*/  FADD.FTZ R119, R119, R118 ;  /* 0x0000007677777221 */ /* 0x000fe20000010000 */
[C---:B-1----:R-:W-:Y:S03]  /*1c450*/  HMMA.16816.F32 R120, R20.reuse, R4, R12 ;  /* 0x000000041478723c */ /* 0x042fe6000000180c */
[----:B------:R-:W-:Y:S01]  /*1c460*/  FADD.FTZ R117, R117, R116 ;  /* 0x0000007475757221 */ /* 0x000fe20000010000 */
[----:B------:R-:W-:Y:S03]  /*1c470*/  FADD.FTZ R50, R50, R119 ;  /* 0x0000007732327221 */ /* 0x000fe60000010000 */
[----:B------:R-:W-:Y:S01]  /*1c480*/  FADD.FTZ R48, R48, R117 ;  /* 0x0000007530307221 */ /* 0x000fe20000010000 */
[C---:B------:R-:W-:Y:S03]  /*1c490*/  HMMA.16816.F32 R108, R20.reuse, R6, R108 ;  /* 0x00000006146c723c */ /* 0x040fe6000000186c */
[----:B------:R-:W-:Y:S01]  /*1c4a0*/  FADD.FTZ R51, R51, R50 ;  /* 0x0000003233337221 */ /* 0x000fe20000010000 */
[----:B------:R-:W-:Y:S03]  /*1c4b0*/  FADD.FTZ R49, R49, R48 ;  /* 0x0000003031317221 */ /* 0x000fe60000010000 */
[----:B------:R-:W-:Y:S01]  /*1c4c0*/  FADD.FTZ R54, R54, R51 ;  /* 0x0000003336367221 */ /* 0x000fe20000010000 */
[C---:B--2---:R-:W-:Y:S03]  /*1c4d0*/  HMMA.16816.F32 R116, R20.reuse, R8, R16 ;  /* 0x000000081474723c */ /* 0x044fe60000001810 */
[----:B------:R-:W-:Y:S01]  /*1c4e0*/  FADD.FTZ R52, R52, R49 ;  /* 0x0000003134347221 */ /* 0x000fe20000010000 */
[----:B------:R-:W-:Y:S03]  /*1c4f0*/  FADD.FTZ R55, R55, R54 ;  /* 0x0000003637377221 */ /* 0x000fe60000010000 */
[----:B------:R-:W-:Y:S01]  /*1c500*/  FADD.FTZ R53, R53, R52 ;  /* 0x0000003435357221 */ /* 0x000fe20000010000 */
[----:B------:R-:W-:Y:S01]  /*1c510*/  FADD.FTZ R58, R58, R55 ;  /* 0x000000373a3a7221 */ /* 0x000fe20000010000 */
[----:B------:R-:W-:Y:S03]  /*1c520*/  HMMA.16816.F32 R112, R20, R10, R112 ;  /* 0x0000000a1470723c */ /* 0x000fe60000001870 */
[----:B------:R-:W-:Y:S01]  /*1c530*/  FADD.FTZ R56, R56, R53 ;  /* 0x0000003538387221 */ /* 0x000fe20000010000 */
[----:B------:R-:W-:Y:S03]  /*1c540*/  FADD.FTZ R59, R59, R58 ;  /* 0x0000003a3b3b7221 */ /* 0x000fe60000010000 */
        /* <DEDUP_REMOVED lines=9> */
[----:B------:R-:W-:Y:S06]  /*1c5e0*/  @P0 BRA `(.L_x_1115) ;  /* 0xffffffb800200947 */ /* 0x000fec000383ffff */
.L_x_1108:
        /* <DEDUP_REMOVED lines=10> */
.L_x_1131:
        /* <DEDUP_REMOVED lines=16> */
[C---:B------:R-:W-:Y:S01]  /*1c790*/  FMUL.FTZ R124, R0.reuse, R124 ;  /* 0x0000007c007c7220 */ /* 0x040fe20000410000 */
        /* <DEDUP_REMOVED lines=62> */
[----:B------:R-:W-:Y:S01]  /*1cb80*/  LEA R5, R5, UR6, 0x1 ;  /* 0x0000000605057c11 */ /* 0x000fe2000f8e08ff */
[----:B------:R-:W-:Y:S01]  /*1cb90*/  FMUL.FTZ R7, R7, R115 ;  /* 0x0000007307077220 */ /* 0x000fe20000410000 */
[----:B------:R-:W-:-:S02]  /*1cba0*/  SEL R0, R0, 0xfffffff0, !P2 ;  /* 0xfffffff000007807 */ /* 0x000fc40005000000 */
[C---:B------:R-:W-:Y:S02]  /*1cbb0*/  IADD3 R11, PT, PT, R5.reuse, 0x40, RZ ;  /* 0x00000040050b7810 */ /* 0x040fe40007ffe0ff */
[----:B------:R-:W-:Y:S02]  /*1cbc0*/  IADD3 R9, PT, PT, R2, R5, RZ ;  /* 0x0000000502097210 */ /* 0x000fe40007ffe0ff */
[----:B------:R-:W-:Y:S02]  /*1cbd0*/  @P4 IADD3 R11, PT, PT, R5, -0x40, RZ ;  /* 0xffffffc0050b4810 */ /* 0x000fe40007ffe0ff */
[----:B------:R-:W-:Y:S02]  /*1cbe0*/  F2FP.F16.F32.PACK_AB R128, R129, R128 ;  /* 0x000000808180723e */ /* 0x000fe400000000ff */
[----:B------:R-:W-:Y:S02]  /*1cbf0*/  F2FP.F16.F32.PACK_AB R130, R131, R130 ;  /* 0x000000828382723e */ /* 0x000fe400000000ff */
[----:B------:R-:W-:Y:S01]  /*1cc00*/  F2FP.F16.F32.PACK_AB R114, R7, R114 ;  /* 0x000000720772723e */ /* 0x000fe200000000ff */
[----:B------:R-:W-:Y:S01]  /*1cc10*/  STS [R5], R128 ;  /* 0x0000008005007388 */ /* 0x000fe20000000800 */
[----:B------:R-:W-:-:S02]  /*1cc20*/  F2FP.F16.F32.PACK_AB R124, R125, R124 ;  /* 0x0000007c7d7c723e */ /* 0x000fc400000000ff */
[----:B------:R-:W-:Y:S01]  /*1cc30*/  F2FP.F16.F32.PACK_AB R126, R127, R126 ;  /* 0x0000007e7f7e723e */ /* 0x000fe200000000ff */
[----:B------:R-:W-:Y:S01]  /*1cc40*/  STS [R5+0x400], R130 ;  /* 0x0004008205007388 */ /* 0x000fe20000000800 */
[C---:B------:R-:W-:Y:S02]  /*1cc50*/  IADD3 R7, PT, PT, R0.reuse, R5, RZ ;  /* 0x0000000500077210 */ /* 0x040fe40007ffe0ff */
[----:B------:R-:W-:Y:S02]  /*1cc60*/  F2FP.F16.F32.PACK_AB R68, R69, R68 ;  /* 0x000000444544723e */ /* 0x000fe400000000ff */
[----:B------:R-:W-:Y:S01]  /*1cc70*/  F2FP.F16.F32.PACK_AB R70, R71, R70 ;  /* 0x000000464746723e */ /* 0x000fe200000000ff */
[----:B------:R-:W-:Y:S01]  /*1cc80*/  STS [R7], R124 ;  /* 0x0000007c07007388 */ /* 0x000fe20000000800 */
[----:B------:R-:W-:Y:S02]  /*1cc90*/  F2FP.F16.F32.PACK_AB R72, R73, R72 ;  /* 0x000000484948723e */ /* 0x000fe400000000ff */
[----:B------:R-:W-:Y:S01]  /*1cca0*/  F2FP.F16.F32.PACK_AB R74, R75, R74 ;  /* 0x0000004a4b4a723e */ /* 0x000fe200000000ff */
[----:B------:R-:W-:Y:S01]  /*1ccb0*/  STS [R7+0x400], R126 ;  /* 0x0004007e07007388 */ /* 0x000fe20000000800 */
[----:B------:R-:W-:-:S02]  /*1ccc0*/  IADD3 R13, PT, PT, R0, R9, RZ ;  /* 0x00000009000d7210 */ /* 0x000fc40007ffe0ff */
[-C--:B------:R-:W-:Y:S01]  /*1ccd0*/  IADD3 R15, PT, PT, R2, R11.reuse, RZ ;  /* 0x0000000b020f7210 */ /* 0x080fe20007ffe0ff */
[----:B------:R-:W-:Y:S01]  /*1cce0*/  STS [R9], R68 ;  /* 0x0000004409007388 */ /* 0x000fe20000000800 */
[----:B------:R-:W-:Y:S02]  /*1ccf0*/  F2FP.F16.F32.PACK_AB R76, R77, R76 ;  /* 0x0000004c4d4c723e */ /* 0x000fe400000000ff */
[----:B------:R-:W-:Y:S01]  /*1cd00*/  F2FP.F16.F32.PACK_AB R78, R79, R78 ;  /* 0x0000004e4f4e723e */ /* 0x000fe200000000ff */
[----:B------:R-:W-:Y:S01]  /*1cd10*/  STS [R9+0x400], R70 ;  /* 0x0004004609007388 */ /* 0x000fe20000000800 */
[----:B------:R-:W-:Y:S02]  /*1cd20*/  F2FP.F16.F32.PACK_AB R80, R81, R80 ;  /* 0x000000505150723e */ /* 0x000fe400000000ff */
[----:B------:R-:W-:Y:S01]  /*1cd30*/  F2FP.F16.F32.PACK_AB R82, R83, R82 ;  /* 0x000000525352723e */ /* 0x000fe200000000ff */
[----:B------:R-:W-:Y:S01]  /*1cd40*/  STS [R13], R72 ;  /* 0x000000480d007388 */ /* 0x000fe20000000800 */
[----:B------:R-:W-:-:S02]  /*1cd50*/  IADD3 R17, PT, PT, R0, R11, RZ ;  /* 0x0000000b00117210 */ /* 0x000fc40007ffe0ff */
[----:B------:R-:W-:Y:S01]  /*1cd60*/  F2FP.F16.F32.PACK_AB R84, R85, R84 ;  /* 0x000000545554723e */ /* 0x000fe200000000ff */
[----:B------:R-:W-:Y:S01]  /*1cd70*/  STS [R13+0x400], R74 ;  /* 0x0004004a0d007388 */ /* 0x000fe20000000800 */
[----:B------:R-:W-:Y:S02]  /*1cd80*/  F2FP.F16.F32.PACK_AB R86, R87, R86 ;  /* 0x000000565756723e */ /* 0x000fe400000000ff */
[----:B------:R-:W-:Y:S01]  /*1cd90*/  F2FP.F16.F32.PACK_AB R88, R89, R88 ;  /* 0x000000585958723e */ /* 0x000fe200000000ff */
[----:B------:R-:W-:Y:S01]  /*1cda0*/  STS [R11], R76 ;  /* 0x0000004c0b007388 */ /* 0x000fe20000000800 */
[----:B------:R-:W-:Y:S02]  /*1cdb0*/  F2FP.F16.F32.PACK_AB R90, R91, R90 ;  /* 0x0000005a5b5a723e */ /* 0x000fe400000000ff */
[----:B------:R-:W-:Y:S01]  /*1cdc0*/  IADD3 R19, PT, PT, R0, R15, RZ ;  /* 0x0000000f00137210 */ /* 0x000fe20007ffe0ff */
[----:B------:R-:W-:Y:S01]  /*1cdd0*/  STS [R11+0x400], R78 ;  /* 0x0004004e0b007388 */ /* 0x000fe20000000800 */
[----:B------:R-:W-:-:S02]  /*1cde0*/  F2FP.F16.F32.PACK_AB R92, R93, R92 ;  /* 0x0000005c5d5c723e */ /* 0x000fc400000000ff */
[----:B------:R-:W-:Y:S01]  /*1cdf0*/  F2FP.F16.F32.PACK_AB R94, R95, R94 ;  /* 0x0000005e5f5e723e */ /* 0x000fe200000000ff */
[----:B------:R-:W-:Y:S01]  /*1ce00*/  STS [R17], R80 ;  /* 0x0000005011007388 */ /* 0x000fe20000000800 */
[----:B------:R-:W-:Y:S02]  /*1ce10*/  F2FP.F16.F32.PACK_AB R96, R97, R96 ;  /* 0x000000606160723e */ /* 0x000fe400000000ff */
[----:B------:R-:W-:Y:S01]  /*1ce20*/  F2FP.F16.F32.PACK_AB R98, R99, R98 ;  /* 0x000000626362723e */ /* 0x000fe200000000ff */
[----:B------:R-:W-:Y:S01]  /*1ce30*/  STS [R17+0x400], R82 ;  /* 0x0004005211007388 */ /* 0x000fe20000000800 */
[----:B------:R-:W-:Y:S02]  /*1ce40*/  F2FP.F16.F32.PACK_AB R100, R101, R100 ;  /* 0x000000646564723e */ /* 0x000fe400000000ff */
        /* <DEDUP_REMOVED lines=13> */
[----:B------:R-:W-:Y:S01]  /*1cf20*/  STS [R5+0x2000], R92 ;  /* 0x0020005c05007388 */ /* 0x000fe20000000800 */
[----:B------:R-:W-:-:S03]  /*1cf30*/  F2FP.F16.F32.PACK_AB R112, R113, R112 ;  /* 0x000000707170723e */ /* 0x000fc600000000ff */
[----:B------:R2:W-:Y:S04]  /*1cf40*/  STS [R5+0x2400], R94 ;  /* 0x0024005e05007388 */ /* 0x0005e80000000800 */
        /* <DEDUP_REMOVED lines=16> */
[----:B------:R-:W4:Y:S04]  /*1d050*/  LD.E.64 R46, desc[UR4][R132.64+0x88] ;  /* 0x00008804842e7980 */ /* 0x000f28000c101b00 */
[----:B------:R1:W5:Y:S06]  /*1d060*/  LD.E.64 R42, desc[UR4][R132.64+0x90] ;  /* 0x00009004842a7980 */ /* 0x00036c000c101b00 */
[----:B------:R1:W5:Y:S01]  /*1d070*/  @!P0 LD.E.64 R44, desc[UR4][R132.64+0x80] ;  /* 0x00008004842c8980 */ /* 0x000362000c101b00 */
[----:B--2---:R-:W-:-:S13]  /*1d080*/  ISETP.NE.AND P2, PT, R0, RZ, PT ;  /* 0x000000ff0000720c */ /* 0x004fda0003f45270 */
[----:B------:R-:W2:Y:S04]  /*1d090*/  @!P2 LD.E R5, desc[UR4][R132.64+0x60] ;  /* 0x000060048405a980 */ /* 0x000ea8000c101900 */
[----:B------:R-:W2:Y:S01]  /*1d0a0*/  @!P2 LD.E R38, desc[UR4][R132.64+0xb4] ;  /* 0x0000b4048426a980 */ /* 0x000ea2000c101900 */
[----:B------:R-:W1:Y:S08]  /*1d0b0*/  @P5 MUFU.LG2 R6, R6 ;  /* 0x0000000600065308 */ /* 0x000e700000000c00 */
[----:B------:R-:W1:Y:S01]  /*1d0c0*/  @P1 MUFU.LG2 R8, R8 ;  /* 0x0000000800081308 */ /* 0x000e620000000c00 */
[----:B---3--:R-:W-:-:S02]  /*1d0d0*/  LOP3.LUT R7, R226, 0x1c0, RZ, 0xc0, !PT ;  /* 0x000001c0e2077812 */ /* 0x008fc400078ec0ff */
[----:B------:R-:W-:Y:S02]  /*1d0e0*/  LOP3.LUT R0, R203, 0x30, RZ, 0xc0, !PT ;  /* 0x00000030cb007812 */ /* 0x000fe400078ec0ff */
[--C-:B----4-:R-:W-:Y:S02]  /*1d0f0*/  SHF.R.U32.HI R9, RZ, 0x2, R200.reuse ;  /* 0x00000002ff097819 */ /* 0x110fe400000116c8 */
[----:B------:R-:W-:Y:S02]  /*1d100*/  LOP3.LUT R7, R7, 0x38, R200, 0xf8, !PT ;  /* 0x0000003807077812 */ /* 0x000fe400078ef8c8 */
[----:B------:R-:W-:Y:S01]  /*1d110*/  LOP3.LUT R0, R0, 0x7, R9, 0xf8, !PT ;  /* 0x0000000700007812 */ /* 0x000fe200078ef809 */
[----:B-1----:R-:W-:Y:S01]  /*1d120*/  @P5 FMUL.FTZ R9, R6, 0.69314718246459960938 ;  /* 0x3f31721806095820 */ /* 0x002fe20000410000 */
[----:B------:R-:W-:Y:S01]  /*1d130*/  LOP3.LUT R7, R7, R202, RZ, 0x3c, !PT ;  /* 0x000000ca07077212 */ /* 0x000fe200078e3cff */
[----:B------:R-:W-:Y:S01]  /*1d140*/  BSSY.RECONVERGENT B0, `(.L_x_1117) ;  /* 0x0000011000007945 */ /* 0x000fe20003800200 */
[----:B------:R-:W-:Y:S01]  /*1d150*/  MOV R2, 0x7f800000 ;  /* 0x7f80000000027802 */ /* 0x000fe20000000f00 */
[----:B------:R-:W-:Y:S01]  /*1d160*/  @P1 FMUL.FTZ R6, R8, 0.69314718246459960938 ;  /* 0x3f31721808061820 */ /* 0x000fe20000410000 */
[----:B------:R-:W-:Y:S01]  /*1d170*/  MOV R36, 0x7f800000 ;  /* 0x7f80000000247802 */ /* 0x000fe20000000f00 */
[C---:B-----5:R-:W-:Y:S01]  /*1d180*/  @P5 FFMA.FTZ R36, R4.reuse, R134, R9 ;  /* 0x0000008604245223 */ /* 0x060fe20000010009 */
[----:B------:R-:W-:Y:S01]  /*1d190*/  LOP3.LUT R37, R7, 0x1e00, R226, 0xf8, !PT ;  /* 0x00001e0007257812 */ /* 0x000fe200078ef8e2 */
[----:B------:R-:W-:Y:S01]  /*1d1a0*/  @P1 FFMA.FTZ R2, R4, R3, R6 ;  /* 0x0000000304021223 */ /* 0x000fe20000010006 */
[----:B------:R-:W-:-:S02]  /*1d1b0*/  @P0 IMAD R3, R47, R221, RZ ;  /* 0x000000dd2f030224 */ /* 0x000fc400078e02ff */
[----:B------:R-:W-:-:S04]  /*1d1c0*/  @P0 IMAD.WIDE.U32 R48, R46, R221, RZ ;  /* 0x000000dd2e300225 */ /* 0x000fc800078e00ff */
[----:B--2---:R-:W-:-:S04]  /*1d1d0*/  @!P2 IMAD R5, R5, R217, R216 ;  /* 0x000000d90505a224 */ /* 0x004fc800078e02d8 */
[----:B------:R-:W-:Y:S01]  /*1d1e0*/  @!P2 IMAD R38, R5, R38, RZ ;  /* 0x000000260526a224 */ /* 0x000fe200078e02ff */
[----:B------:R-:W-:Y:S06]  /*1d1f0*/  @!P2 BRA `(.L_x_1118) ;  /* 0x000000000014a947 */ /* 0x000fec0003800000 */
[----:B------:R-:W2:Y:S04]  /*1d200*/  @!P0 LD.E R4, desc[UR4][R132.64+0xb4] ;  /* 0x0000b40484048980 */ /* 0x000ea8000c101900 */
[----:B------:R-:W3:Y:S01]  /*1d210*/  LD.E R5, desc[UR4][R132.64+0xd4] ;  /* 0x0000d40484057980 */ /* 0x000ee2000c101900 */
[----:B--2---:R-:W-:Y:S02]  /*1d220*/  @!P0 IMAD R221, R4, R217, RZ ;  /* 0x000000d904dd8224 */ /* 0x004fe400078e02ff */
[----:B---3--:R-:W-:-:S05]  /*1d230*/  IMAD R38, R5, R216, RZ ;  /* 0x000000d805267224 */ /* 0x008fca00078e02ff */
[----:B------:R-:W-:Y:S02]  /*1d240*/  IADD3 R38, PT, PT, R38, R221, RZ ;  /* 0x000000dd26267210 */ /* 0x000fe40007ffe0ff */
.L_x_1118:
[----:B------:R-:W-:Y:S05]  /*1d250*/  BSYNC.RECONVERGENT B0 ;  /* 0x0000000000007941 */ /* 0x000fea0003800200 */
.L_x_1117:
[----:B------:R1:W5:Y:S01]  /*1d260*/  LD.E.64 R50, desc[UR4][R132.64+0x70] ;  /* 0x0000700484327980 */ /* 0x000362000c101b00 */
[----:B------:R-:W-:Y:S05]  /*1d270*/  WARPSYNC.ALL ;  /* 0x0000000000007948 */ /* 0x000fea0003800000 */
[----:B------:R1:W5:Y:S01]  /*1d280*/  LD.E.64 R52, desc[UR4][R132.64+0xa0] ;  /* 0x0000a00484347980 */ /* 0x000362000c101b00 */
[----:B------:R-:W-:Y:S01]  /*1d290*/  LEA R37, R37, UR6, 0x1 ;  /* 0x0000000625257c11 */ /* 0x000fe2000f8e08ff */
[----:B------:R-:W-:Y:S01]  /*1d2a0*/  IMAD.SHL.U32 R39, R218, 0x40, RZ ;  /* 0x00000040da277824 */ /* 0x000fe200078e00ff */
[----:B------:R-:W-:Y:S01]  /*1d2b0*/  BAR.SYNC.DEFER_BLOCKING 0x0 ;  /* 0x0000000000007b1d */ /* 0x000fe20000010000 */
[----:B------:R-:W-:-:S05]  /*1d2c0*/  LOP3.LUT P1, RZ, R200, 0x3, RZ, 0xc0, !PT ;  /* 0x00000003c8ff7812 */ /* 0x000fca000782c0ff */
        /* <DEDUP_REMOVED lines=10> */
[----:B------:R-:W-:Y:S02]  /*1d370*/  IMAD.IADD R41, R39, 0x1, R38 ;  /* 0x0000000127297824 */ /* 0x000fe400078e0226 */
[----:B-1----:R-:W-:Y:S02]  /*1d380*/  IMAD.IADD R37, R220, 0x1, -R39 ;  /* 0x00000001dc257824 */ /* 0x002fe400078e0a27 */
[C---:B------:R-:W-:Y:S01]  /*1d390*/  VIADD R40, R0.reuse, 0x8 ;  /* 0x0000000800287836 */ /* 0x040fe20000000000 */
[C---:B------:R-:W-:Y:S02]  /*1d3a0*/  IADD3 R38, P1, PT, R0.reuse, R41, RZ ;  /* 0x0000002900267210 */ /* 0x040fe40007f3e0ff */
[-C--:B------:R-:W-:Y:S02]  /*1d3b0*/  ISETP.GE.AND P3, PT, R0, R37.reuse, PT ;  /* 0x000000250000720c */ /* 0x080fe40003f66270 */
[----:B------:R-:W-:Y:S02]  /*1d3c0*/  ISETP.GE.AND P2, PT, R40, R37, PT ;  /* 0x000000252800720c */ /* 0x000fe40003f46270 */
[----:B------:R-:W-:-:S02]  /*1d3d0*/  LEA.HI.X.SX32 R41, R41, RZ, 0x1, P1 ;  /* 0x000000ff29297211 */ /* 0x000fc400008f0eff */
[----:B-----5:R-:W-:-:S04]  /*1d3e0*/  LEA R40, P1, R38, R52, 0x2 ;  /* 0x0000003426287211 */ /* 0x020fc800078210ff */
[----:B------:R-:W-:-:S05]  /*1d3f0*/  LEA.HI.X R41, R38, R53, R41, 0x2, P1 ;  /* 0x0000003526297211 */ /* 0x000fca00008f1429 */
[----:B------:R1:W-:Y:S04]  /*1d400*/  @!P3 ST.E desc[UR4][R40.64], R36 ;  /* 0x000000242800b985 */ /* 0x0003e8000c101904 */
[----:B------:R1:W-:Y:S02]  /*1d410*/  @!P2 ST.E desc[UR4][R40.64+0x20], R2 ;  /* 0x000020022800a985 */ /* 0x0003e4000c101904 */
.L_x_1120:
[----:B------:R-:W-:Y:S05]  /*1d420*/  BSYNC.RECONVERGENT B0 ;  /* 0x0000000000007941 */ /* 0x000fea0003800200 */
.L_x_1119:
[----:B-1----:R1:W5:Y:S01]  /*1d430*/  LD.E R133, desc[UR4][R132.64+0xc0] ;  /* 0x0000c00484857980 */ /* 0x002362000c101900 */
[----:B------:R-:W-:Y:S01]  /*1d440*/  SHF.R.U32.HI R37, RZ, 0x3, R200 ;  /* 0x00000003ff257819 */ /* 0x000fe200000116c8 */
[----:B------:R-:W-:Y:S01]  /*1d450*/  IMAD.IADD R41, R220, 0x1, -R39 ;  /* 0x00000001dc297824 */ /* 0x000fe200078e0a27 */
[----:B------:R-:W-:Y:S01]  /*1d460*/  BSSY.RECONVERGENT B0, `(.L_x_1121) ;  /* 0x0000022000007945 */ /* 0x000fe20003800200 */
[-C--:B------:R-:W-:Y:S01]  /*1d470*/  @!P0 IMAD R0, R45, R217.reuse, RZ ;  /* 0x000000d92d008224 */ /* 0x080fe200078e02ff */
[C---:B------:R-:W-:Y:S01]  /*1d480*/  IADD3 R2, PT, PT, R37.reuse, 0x30, RZ ;  /* 0x0000003025027810 */ /* 0x040fe20007ffe0ff */
[----:B------:R-:W-:Y:S01]  /*1d490*/  @!P0 IMAD.WIDE.U32 R44, R44, R217, RZ ;  /* 0x000000d92c2c8225 */ /* 0x000fe200078e00ff */
[CC--:B------:R-:W-:Y:S02]  /*1d4a0*/  ISETP.GE.AND P5, PT, R37.reuse, R41.reuse, PT ;  /* 0x000000292500720c */ /* 0x0c0fe40003fa6270 */
[-C--:B------:R-:W-:Y:S01]  /*1d4b0*/  ISETP.GE.AND P1, PT, R2, R41.reuse, PT ;  /* 0x000000290200720c */ /* 0x080fe20003f26270 */
[----:B------:R-:W-:Y:S01]  /*1d4c0*/  VIADD R36, R37, 0x20 ;  /* 0x0000002025247836 */ /* 0x000fe20000000000 */
[----:B------:R-:W-:Y:S01]  /*1d4d0*/  @!P0 MOV R2, R44 ;  /* 0x0000002c00028202 */ /* 0x000fe20000000f00 */
[----:B------:R-:W-:Y:S01]  /*1d4e0*/  IMAD.MOV.U32 R203, RZ, RZ, RZ ;  /* 0x000000ffffcb7224 */ /* 0x000fe200078e00ff */
[----:B------:R-:W-:Y:S01]  /*1d4f0*/  @P0 MOV R2, R48 ;  /* 0x0000003000020202 */ /* 0x000fe20000000f00 */
[----:B------:R-:W-:Y:S01]  /*1d500*/  @!P0 IMAD.IADD R0, R45, 0x1, R0 ;  /* 0x000000012d008824 */ /* 0x000fe200078e0200 */
[----:B------:R-:W-:Y:S01]  /*1d510*/  ISETP.GE.AND P2, PT, R36, R41, PT ;  /* 0x000000292400720c */ /* 0x000fe20003f46270 */
[----:B------:R-:W-:Y:S01]  /*1d520*/  IMAD.WIDE.U32 R44, R39, R46, R202 ;  /* 0x0000002e272c7225 */ /* 0x000fe200078e00ca */
[----:B------:R-:W-:-:S03]  /*1d530*/  IADD3 R38, PT, PT, R37, 0x10, RZ ;  /* 0x0000001025267810 */ /* 0x000fc60007ffe0ff */
[-C--:B------:R-:W-:Y:S01]  /*1d540*/  IMAD R36, R43, R216.reuse, RZ ;  /* 0x000000d82b247224 */ /* 0x080fe200078e02ff */
[----:B------:R-:W-:Y:S01]  /*1d550*/  ISETP.GE.AND P3, PT, R38, R41, PT ;  /* 0x000000292600720c */ /* 0x000fe20003f66270 */
[----:B------:R-:W-:Y:S02]  /*1d560*/  IMAD R39, R47, R39, RZ ;  /* 0x000000272f277224 */ /* 0x000fe400078e02ff */
[----:B------:R-:W-:-:S03]  /*1d570*/  IMAD.WIDE.U32 R42, R42, R216, RZ ;  /* 0x000000d82a2a7225 */ /* 0x000fc600078e00ff */
[----:B------:R-:W-:Y:S01]  /*1d580*/  IADD3 R39, PT, PT, R45, R39, RZ ;  /* 0x000000272d277210 */ /* 0x000fe20007ffe0ff */
[----:B------:R-:W-:Y:S01]  /*1d590*/  @P0 IMAD.IADD R0, R49, 0x1, R3 ;  /* 0x0000000131000824 */ /* 0x000fe200078e0203 */
[----:B------:R-:W-:Y:S01]  /*1d5a0*/  IADD3 R44, P4, P0, R42, R44, R2 ;  /* 0x0000002c2a2c7210 */ /* 0x000fe2000789e002 */
[----:B------:R-:W-:-:S05]  /*1d5b0*/  IMAD.IADD R36, R43, 0x1, R36 ;  /* 0x000000012b247824 */ /* 0x000fca00078e0224 */
[----:B------:R-:W-:Y:S02]  /*1d5c0*/  IADD3.X R45, PT, PT, R36, R39, R0, P4, P0 ;  /* 0x00000027242d7210 */ /* 0x000fe400027e0400 */
[----:B------:R-:W-:Y:S01]  /*1d5d0*/  LOP3.LUT R0, R202, 0x40, RZ, 0xfc, !PT ;  /* 0x00000040ca007812 */ /* 0x000fe200078efcff */
[----:B-1----:R-:W-:Y:S06]  /*1d5e0*/  @P5 BRA `(.L_x_1122) ;  /* 0x0000000000245947 */ /* 0x002fec0003800000 */
[----:B------:R-:W-:Y:S01]  /*1d5f0*/  IMAD R2, R47, R37, RZ ;  /* 0x000000252f027224 */ /* 0x000fe200078e02ff */
[-C--:B-----5:R-:W-:Y:S01]  /*1d600*/  ISETP.GE.AND P5, PT, R202, R133.reuse, PT ;  /* 0x00000085ca00720c */ /* 0x0a0fe20003fa6270 */
[----:B------:R-:W-:Y:S01]  /*1d610*/  IMAD.WIDE.U32 R38, R37, R46, R44 ;  /* 0x0000002e25267225 */ /* 0x000fe200078e002c */
[----:B------:R-:W-:-:S03]  /*1d620*/  ISETP.GE.AND P4, PT, R0, R133, PT ;  /* 0x000000850000720c */ /* 0x000fc60003f86270 */
[----:B------:R-:W-:Y:S01]  /*1d630*/  IMAD.IADD R3, R39, 0x1, R2 ;  /* 0x0000000127037824 */ /* 0x000fe200078e0202 */
[----:B------:R-:W-:-:S04]  /*1d640*/  LEA R2, P0, R38, R50, 0x1 ;  /* 0x0000003226027211 */ /* 0x000fc800078008ff */
[----:B------:R-:W-:-:S05]  /*1d650*/  LEA.HI.X R3, R38, R51, R3, 0x1, P0 ;  /* 0x0000003326037211 */ /* 0x000fca00000f0c03 */
[----:B--2---:R1:W-:Y:S04]  /*1d660*/  @!P5 ST.E.128 desc[UR4][R2.64], R32 ;  /* 0x000000200200d985 */ /* 0x0043e8000c101d04 */
[----:B------:R1:W-:Y:S02]  /*1d670*/  @!P4 ST.E.128 desc[UR4][R2.64+0x80], R16 ;  /* 0x000080100200c985 */ /* 0x0003e4000c101d04 */
.L_x_1122:
[----:B------:R-:W-:Y:S05]  /*1d680*/  BSYNC.RECONVERGENT B0 ;  /* 0x0000000000007941 */ /* 0x000fea0003800200 */
.L_x_1121:
        /* <DEDUP_REMOVED lines=16> */
.L_x_1124:
[----:B------:R-:W-:Y:S05]  /*1d790*/  BSYNC.RECONVERGENT B0 ;  /* 0x0000000000007941 */ /* 0x000fea0003800200 */
.L_x_1123:
        /* <DEDUP_REMOVED lines=16> */
.L_x_1126:
[----:B------:R-:W-:Y:S05]  /*1d8a0*/  BSYNC.RECONVERGENT B0 ;  /* 0x0000000000007941 */ /* 0x000fea0003800200 */
.L_x_1125:
[----:B------:R-:W-:-:S04]  /*1d8b0*/  MOV R207, 0x0 ;  /* 0x0000000000cf7802 */ /* 0x000fc80000000f00 */
[----:B-12345:R-:W-:Y:S05]  /*1d8c0*/  @P1 RET.REL.NODEC R206 `(_ZN5flash24flash_fwd_splitkv_kernelI23Flash_fwd_kernel_traitsILi128ELi64ELi128ELi4ELb0ELb0EN7cutlass6half_tE19Flash_kernel_traitsILi128ELi64ELi128ELi4ES3_EELb0ELb0ELb0ELb0ELb0ELb0ELb0ELb1EEEvNS_16Flash_fwd_paramsE) ;  /* 0xfffffe24cecc1950 */ /* 0x03efea0003c3ffff */
        /* <DEDUP_REMOVED lines=14> */
[----:B-1----:R-:W-:Y:S05]  /*1d9b0*/  @P0 RET.REL.NODEC R206 `(_ZN5flash24flash_fwd_splitkv_kernelI23Flash_fwd_kernel_traitsILi128ELi64ELi128ELi4ELb0ELb0EN7cutlass6half_tE19Flash_kernel_traitsILi128ELi64ELi128ELi4ES3_EELb0ELb0ELb0ELb0ELb0ELb0ELb0ELb1EEEvNS_16Flash_fwd_paramsE) ;  /* 0xfffffe24ce900950 */ /* 0x002fea0003c3ffff */
[----:B------:R-:W-:Y:S01]  /*1d9c0*/  MOV R207, 0x0 ;  /* 0x0000000000cf7802 */ /* 0x000fe20000000f00 */
[----:B------:R1:W-:Y:S03]  /*1d9d0*/  ST.E.128 desc[UR4][R2.64+0x80], R4 ;  /* 0x0000800402007985 */ /* 0x0003e6000c101d04 */
[----:B-1----:R-:W-:Y:S05]  /*1d9e0*/  RET.REL.NODEC R206 `(_ZN5flash24flash_fwd_splitkv_kernelI23Flash_fwd_kernel_traitsILi128ELi64ELi128ELi4ELb0ELb0EN7cutlass6half_tE19Flash_kernel_traitsILi128ELi64ELi128ELi4ES3_EELb0ELb0ELb0ELb0ELb0ELb0ELb0ELb1EEEvNS_16Flash_fwd_paramsE) ;  /* 0xfffffe24ce847950 */ /* 0x002fea0003c3ffff */
.L_x_1116:
[----:B------:R-:W-:Y:S01]  /*1d9f0*/  MOV R5, 0x2 ;  /* 0x0000000200057802 */ /* 0x000fe20000000f00 */
[----:B------:R-:W-:Y:S01]  /*1da00*/  IMAD.MOV.U32 R0, RZ, RZ, 0x1f ;  /* 0x0000001fff007424 */ /* 0x000fe200078e00ff */
[----:B------:R-:W-:-:S07]  /*1da10*/  MOV R2, 0xffffffff ;  /* 0xffffffff00027802 */ /* 0x000fce0000000f00 */
[----:B-1---5:R-:W-:Y:S05]  /*1da20*/  WARPSYNC.COLLECTIVE R2, `(.L_x_1127) ;  /* 0x0000000002087348 */ /* 0x022fea0003c00000 */
[----:B------:R2:W3:Y:S02]  /*1da30*/  SHFL.BFLY P0, R9, R231, R5, R0 ;  /* 0x0c000005e7097389 */ /* 0x0004e40000000000 */
[----:B-123-5:R-:W-:Y:S05]  /*1da40*/  ENDCOLLECTIVE ;  /* 0x000000000000791b */ /* 0x02efea0003800000 */
.L_x_1127:
[----:B------:R-:W-:Y:S02]  /*1da50*/  IMAD.MOV.U32 R6, RZ, RZ, R9 ;  /* 0x000000ffff067224 */ /* 0x000fe400078e0009 */
[----:B------:R-:W-:Y:S02]  /*1da60*/  IMAD.MOV.U32 R5, RZ, RZ, 0x1 ;  /* 0x00000001ff057424 */ /* 0x000fe400078e00ff */
[----:B------:R-:W-:-:S05]  /*1da70*/  FADD.FTZ R7, R6, R231 ;  /* 0x000000e706077221 */ /* 0x000fca0000010000 */
[----:B------:R-:W-:-:S07]  /*1da80*/  MOV R231, R7 ;  /* 0x0000000700e77202 */ /* 0x000fce0000000f00 */
[----:B------:R-:W-:Y:S05]  /*1da90*/  WARPSYNC.COLLECTIVE R2, `(.L_x_1128) ;  /* 0x0000000002087348 */ /* 0x000fea0003c00000 */
[----:B------:R1:W2:Y:S02]  /*1daa0*/  SHFL.BFLY P0, R9, R231, R5, R0 ;  /* 0x0c000005e7097389 */ /* 0x0002a40000000000 */
[----:B-12---:R-:W-:Y:S05]  /*1dab0*/  ENDCOLLECTIVE ;  /* 0x000000000000791b */ /* 0x006fea0003800000 */
.L_x_1128:
[----:B------:R-:W-:Y:S01]  /*1dac0*/  MOV R231, R229 ;  /* 0x000000e500e77202 */ /* 0x000fe20000000f00 */
[----:B------:R-:W-:Y:S01]  /*1dad0*/  IMAD.MOV.U32 R5, RZ, RZ, 0x2 ;  /* 0x00000002ff057424 */ /* 0x000fe200078e00ff */
[----:B------:R-:W-:-:S07]  /*1dae0*/  MOV R6, R9 ;  /* 0x0000000900067202 */ /* 0x000fce0000000f00 */
[----:B------:R-:W-:Y:S05]  /*1daf0*/  WARPSYNC.COLLECTIVE R2, `(.L_x_1129) ;  /* 0x0000000002087348 */ /* 0x000fea0003c00000 */
[----:B------:R1:W2:Y:S02]  /*1db00*/  SHFL.BFLY P0, R9, R231, R5, R0 ;  /* 0x0c000005e7097389 */ /* 0x0002a40000000000 */
[----:B-12---:R-:W-:Y:S05]  /*1db10*/  ENDCOLLECTIVE ;  /* 0x000000000000791b */ /* 0x006fea0003800000 */
.L_x_1129:
[----:B------:R-:W-:Y:S01]  /*1db20*/  FADD.FTZ R6, R7, R6 ;  /* 0x0000000607067221 */ /* 0x000fe20000010000 */
[----:B------:R-:W-:Y:S01]  /*1db30*/  FADD.FTZ R8, R9, R229 ;  /* 0x000000e509087221 */ /* 0x000fe20000010000 */
[----:B------:R-:W-:-:S04]  /*1db40*/  MOV R5, 0x1 ;  /* 0x0000000100057802 */ /* 0x000fc80000000f00 */
[----:B------:R-:W-:-:S07]  /*1db50*/  MOV R231, R8 ;  /* 0x0000000800e77202 */ /* 0x000fce0000000f00 */
[----:B------:R-:W-:Y:S05]  /*1db60*/  WARPSYNC.COLLECTIVE R2, `(.L_x_1130) ;  /* 0x0000000002087348 */ /* 0x000fea0003c00000 */
[----:B------:R1:W2:Y:S02]  /*1db70*/  SHFL.BFLY P0, R9, R231, R5, R0 ;  /* 0x0c000005e7097389 */ /* 0x0002a40000000000 */
[----:B-12---:R-:W-:Y:S05]  /*1db80*/  ENDCOLLECTIVE ;  /* 0x000000000000791b */ /* 0x006fea0003800000 */
.L_x_1130:
[----:B------:R-:W-:Y:S05]  /*1db90*/  BRA `(.L_x_1131) ;  /* 0xffffffe800bc7947 */ /* 0x000fea000383ffff */
.L_x_1132:
        /* <DEDUP_REMOVED lines=14> */
.L_x_14900:


//--------------------- .text._ZN5flash24flash_fwd_splitkv_kernelI23Flash_fwd_kernel_traitsILi128ELi64ELi128ELi4ELb0ELb0EN7cutlass6half_tE19Flash_kernel_traitsILi128ELi64ELi128ELi4ES3_EELb0ELb0ELb0ELb0ELb0ELb1ELb0ELb1EEEvNS_16Flash_fwd_paramsE --------------------------
	.section	.text._ZN5flash24flash_fwd_splitkv_kernelI23Flash_fwd_kernel_traitsILi128ELi64ELi128ELi4ELb0ELb0EN7cutlass6half_tE19Flash_kernel_traitsILi128ELi64ELi128ELi4ES3_EELb0ELb0ELb0ELb0ELb0ELb1ELb0ELb1EEEvNS_16Flash_fwd_paramsE,"ax",@progbits
	.align	128
        .global         _ZN5flash24flash_fwd_splitkv_kernelI23Flash_fwd_kernel_traitsILi128ELi64ELi128ELi4ELb0ELb0EN7cutlass6half_tE19Flash_kernel_traitsILi128ELi64ELi128ELi4ES3_EELb0ELb0ELb0ELb0ELb0ELb1ELb0ELb1EEEvNS_16Flash_fwd_paramsE
        .type           _ZN5flash24flash_fwd_splitkv_kernelI23Flash_fwd_kernel_traitsILi128ELi64ELi128ELi4ELb0ELb0EN7cutlass6half_tE19Flash_kernel_traitsILi128ELi64ELi128ELi4ES3_EELb0ELb0ELb0ELb0ELb0ELb1ELb0ELb1EEEvNS_16Flash_fwd_paramsE,@function
        .size           _ZN5flash24flash_fwd_splitkv_kernelI23Flash_fwd_kernel_traitsILi128ELi64ELi128ELi4ELb0ELb0EN7cutlass6half_tE19Flash_kernel_traitsILi128ELi64ELi128ELi4ES3_EELb0ELb0ELb0ELb0ELb0ELb1ELb0ELb1EEEvNS_16Flash_fwd_paramsE,(.L_x_14901 - _ZN5flash24flash_fwd_splitkv_kernelI23Flash_fwd_kernel_traitsILi128ELi64ELi128ELi4ELb0ELb0EN7cutlass6half_tE19Flash_kernel_traitsILi128ELi64ELi128ELi4ES3_EELb0ELb0ELb0ELb0ELb0ELb1ELb0ELb1EEEvNS_16Flash_fwd_paramsE)
        .other          _ZN5flash24flash_fwd_splitkv_kernelI23Flash_fwd_kernel_traitsILi128ELi64ELi128ELi4ELb0ELb0EN7cutlass6half_tE19Flash_kernel_traitsILi128ELi64ELi128ELi4ES3_EELb0ELb0ELb0ELb0ELb0ELb1ELb0ELb1EEEvNS_16Flash_fwd_paramsE,@"STO_CUDA_ENTRY STV_DEFAULT"
_ZN5flash24flash_fwd_splitkv_kernelI23Flash_fwd_kernel_traitsILi128ELi64ELi128ELi4ELb0ELb0EN7cutlass6half_tE19Flash_kernel_traitsILi128ELi64ELi128ELi4ES3_EELb0ELb0ELb0ELb0ELb0ELb1ELb0ELb1EEEvNS_16Flash_fwd_paramsE:
.text._ZN5flash24flash_fwd_splitkv_kernelI23Flash_fwd_kernel_traitsILi128ELi64ELi128ELi4ELb0ELb0EN7cutlass6half_tE19Flash_kernel_traitsILi128ELi64ELi128ELi4ES3_EELb0ELb0ELb0ELb0ELb0ELb1ELb0ELb1EEEvNS_16Flash_fwd_paramsE:
[----:B------:R-:W-:Y:S01]  /*0000*/  LDC R1, c[0x0][0x37c] ;  /* 0x0000df00ff017b82 */ /* 0x000fe20000000800 */
[----:B------:R-:W1:Y:S07]  /*0010*/  S2R R229, SR_CTAID.X ;  /* 0x0000000000e57919 */ /* 0x000e6e0000002500 */
[----:B------:R-:W2:Y:S01]  /*0020*/  LDC.64 R132, c[0x0][0x348] ;  /* 0x0000d200ff847b82 */ /* 0x000ea20000000a00 */
[----:B------:R-:W-:Y:S01]  /*0030*/  BSSY.RECONVERGENT B4, `(.L_x_1133) ;  /* 0x0000005000047945 */ /* 0x000fe20003800200 */
[----:B------:R-:W-:Y:S01]  /*0040*/  MOV R226, 0x80 ;  /* 0x0000008000e27802 */ /* 0x000fe20000000f00 */
[----:B------:R-:W3:Y:S01]  /*0050*/  S2R R228, SR_CTAID.Y ;  /* 0x0000000000e47919 */ /* 0x000ee20000002600 */
[----:B------:R-:W4:Y:S05]  /*0060*/  S2R R227, SR_CTAID.Z ;  /* 0x0000000000e37919 */ /* 0x000f2a0000002700 */
[----:B-1234-:R-:W-:Y:S05]  /*0070*/  CALL.REL.NOINC `($_ZN5flash24flash_fwd_splitkv_kernelI23Flash_fwd_kernel_traitsILi128ELi64ELi128ELi4ELb0ELb0EN7cutlass6half_tE19Flash_kernel_traitsILi128ELi64ELi128ELi4ES3_EELb0ELb0ELb0ELb0ELb0ELb1ELb0ELb1EEEvNS_16Flash_fwd_paramsE$_ZN5flash30compute_attn_1rowblock_splitkvI23Flash_fwd_kernel_traitsILi128ELi64ELi128ELi4ELb0ELb0EN7cutlass6half_tE19Flash_kernel_traitsILi128ELi64ELi128ELi4ES3_EELb0ELb0ELb0ELb0ELb0ELb1ELb0ELb1ENS_16Flash_fwd_paramsEEEvRKT8_iiiii) ;  /* 0x0000000000087944 */ /* 0x01efea0003c00000 */
[----:B------:R-:W-:Y:S05]  /*0080*/  BSYNC.RECONVERGENT B4 ;  /* 0x0000000000047941 */ /* 0x000fea0003800200 */
.L_x_1133:
[----:B------:R-:W-:Y:S05]  /*0090*/  EXIT ;  /* 0x000000000000794d */ /* 0x000fea0003800000 */
        .type           $_ZN5flash24flash_fwd_splitkv_kernelI23Flash_fwd_kernel_traitsILi128ELi64ELi128ELi4ELb0ELb0EN7cutlass6half_tE19Flash_kernel_traitsILi128ELi64ELi128ELi4ES3_EELb0ELb0ELb0ELb0ELb0ELb1ELb0ELb1EEEvNS_16Flash_fwd_paramsE$_ZN5flash30compute_attn_1rowblock_splitkvI23Flash_fwd_kernel_traitsILi128ELi64ELi128ELi4ELb0ELb0EN7cutlass6half_tE19Flash_kernel_traitsILi128ELi64ELi128ELi4ES3_EELb0ELb0ELb0ELb0ELb0ELb1ELb0ELb1ENS_16Flash_fwd_paramsEEEvRKT8_iiiii,@function
        .size           $_ZN5flash24flash_fwd_splitkv_kernelI23Flash_fwd_kernel_traitsILi128ELi64ELi128ELi4ELb0ELb0EN7cutlass6half_tE19Flash_kernel_traitsILi128ELi64ELi128ELi4ES3_EELb0ELb0ELb0ELb0ELb0ELb1ELb0ELb1EEEvNS_16Flash_fwd_paramsE$_ZN5flash30compute_attn_1rowblock_splitkvI23Flash_fwd_kernel_traitsILi128ELi64ELi128ELi4ELb0ELb0EN7cutlass6half_tE19Flash_kernel_traitsILi128ELi64ELi128ELi4ES3_EELb0ELb0ELb0ELb0ELb0ELb1ELb0ELb1ENS_16Flash_fwd_paramsEEEvRKT8_iiiii,(.L_x_14901 - $_ZN5flash24flash_fwd_splitkv_kernelI23Flash_fwd_kernel_traitsILi128ELi64ELi128ELi4ELb0ELb0EN7cutlass6half_tE19Flash_kernel_traitsILi128ELi64ELi128ELi4ES3_EELb0ELb0ELb0ELb0ELb0ELb1ELb0ELb1EEEvNS_16Flash_fwd_paramsE$_ZN5flash30compute_attn_1rowblock_splitkvI23Flash_fwd_kernel_traitsILi128ELi64ELi128ELi4ELb0ELb0EN7cutlass6half_tE19Flash_kernel_traitsILi128ELi64ELi128ELi4ES3_EELb0ELb0ELb0ELb0ELb0ELb1ELb0ELb1ENS_16Flash_fwd_paramsEEEvRKT8_iiiii)
$_ZN5flash24flash_fwd_splitkv_kernelI23Flash_fwd_kernel_traitsILi128ELi64ELi128ELi4ELb0ELb0EN7cutlass6half_tE19Flash_kernel_traitsILi128ELi64ELi128ELi4ES3_EELb0ELb0ELb0ELb0ELb0ELb1ELb0ELb1EEEvNS_16Flash_fwd_paramsE$_ZN5flash30compute_attn_1rowblock_splitkvI23Flash_fwd_kernel_traitsILi128ELi64ELi128ELi4ELb0ELb0EN7cutlass6half_tE19Flash_kernel_traitsILi128ELi64ELi128ELi4ES3_EELb0ELb0ELb0ELb0ELb0ELb1ELb0ELb1ENS_16Flash_fwd_paramsEEEvRKT8_iiiii:
        /* <DEDUP_REMOVED lines=38> */
.L_x_1135:
[----:B------:R-:W-:Y:S05]  /*0300*/  BSYNC.RECONVERGENT B0 ;  /* 0x0000000000007941 */ /* 0x000fea0003800200 */
.L_x_1134:
[----:B------:R-:W-:Y:S04]  /*0310*/  BSSY.RECONVERGENT B0, `(.L_x_1136) ;  /* 0x0000007000007945 */ /* 0x000fe80003800200 */
[----:B------:R-:W-:Y:S05]  /*0320*/  @!P3 BRA `(.L_x_1137) ;  /* 0x000000000014b947 */ /* 0x000fea0003800000 */
[----:B-----5:R-:W3:Y:S02]  /*0330*/  LD.E.U8 R3, desc[UR4][R132.64+0x1b2] ;  /* 0x0001b20484037980 */ /* 0x020ee4000c101100 */
[----:B---3--:R-:W-:-:S13]  /*0340*/  ISETP.NE.AND P1, PT, R3, RZ, PT ;  /* 0x000000ff0300720c */ /* 0x008fda0003f25270 */
[----:B------:R-:W3:Y:S02]  /*0350*/  @P1 LD.E R4, desc[UR4][R8.64+0x4] ;  /* 0x0000040408041980 */ /* 0x000ee4000c101900 */
[----:B---3--:R-:W-:-:S06]  /*0360*/  @P1 IADD3 R3, PT, PT, R4, -R13, RZ ;  /* 0x8000000d04031210 */ /* 0x008fcc0007ffe0ff */
[----:B------:R3:W5:Y:S02]  /*0370*/  @!P1 LD.E R3, desc[UR4][R8.64] ;  /* 0x0000000408039980 */ /* 0x000764000c101900 */
.L_x_1137:
[----:B------:R-:W-:Y:S05]  /*0380*/  BSYNC.RECONVERGENT B0 ;  /* 0x0000000000007941 */ /* 0x000fea0003800200 */
.L_x_1136:
        /* <DEDUP_REMOVED lines=9> */
.L_x_1139:
[----:B------:R-:W4:Y:S01]  /*0420*/  LD.E.64 R4, desc[UR4][R132.64+0x108] ;  /* 0x0001080484047980 */ /* 0x000f22000c101b00 */
[----:B------:R-:W-:Y:S01]  /*0430*/  BSSY.RECONVERGENT B0, `(.L_x_1141) ;  /* 0x0000006000007945 */ /* 0x000fe20003800200 */
[----:B------:R-:W-:Y:S01]  /*0440*/  IMAD.MOV.U32 R3, RZ, RZ, RZ ;  /* 0x000000ffff037224 */ /* 0x000fe200078e00ff */
[----:B----4-:R-:W-:-:S04]  /*0450*/  ISETP.NE.U32.AND P0, PT, R4, RZ, PT ;  /* 0x000000ff0400720c */ /* 0x010fc80003f05070 */
[----:B------:R-:W-:-:S13]  /*0460*/  ISETP.NE.AND.EX P0, PT, R5, RZ, PT, P0 ;  /* 0x000000ff0500720c */ /* 0x000fda0003f05300 */
[----:B------:R-:W-:Y:S05]  /*0470*/  @!P0 BRA `(.L_x_1142) ;  /* 0x0000000000048947 */ /* 0x000fea0003800000 */
[----:B------:R4:W5:Y:S02]  /*0480*/  LD.E R3, desc[UR4][R132.64+0xbc] ;  /* 0x0000bc0484037980 */ /* 0x000964000c101900 */
.L_x_1142:
[----:B------:R-:W-:Y:S05]  /*0490*/  BSYNC.RECONVERGENT B0 ;  /* 0x0000000000007941 */ /* 0x000fea0003800200 */
.L_x_1141:
[----:B-----5:R-:W-:Y:S02]  /*04a0*/  IADD3 R64, PT, PT, R70, R3, RZ ;  /* 0x0000000346407210 */ /* 0x020fe40007ffe0ff */
.L_x_1140:
[----:B------:R-:W-:Y:S05]  /*04b0*/  BSYNC.RECONVERGENT B1 ;  /* 0x0000000000017941 */ /* 0x000fea0003800200 */
.L_x_1138:
[----:B------:R-:W-:Y:S01]  /*04c0*/  IMAD.SHL.U32 R73, R229, 0x40, RZ ;  /* 0x00000040e5497824 */ /* 0x000fe200078e00ff */
[----:B------:R-:W-:Y:S01]  /*04d0*/  MOV R4, R226 ;  /* 0x000000e200047202 */ /* 0x000fe20000000f00 */
[----:B------:R-:W-:-:S03]  /*04e0*/  IMAD.MOV.U32 R5, RZ, RZ, 0x0 ;  /* 0x00000000ff057424 */ /* 0x000fc600078e00ff */
[----:B------:R-:W-:-:S13]  /*04f0*/  ISETP.GT.AND P0, PT, R230, R73, PT ;  /* 0x00000049e600720c */ /* 0x000fda0003f04270 */
[----:B-1234-:R-:W-:Y:S05]  /*0500*/  @!P0 RET.REL.NODEC R4 `(_ZN5flash24flash_fwd_splitkv_kernelI23Flash_fwd_kernel_traitsILi128ELi64ELi128ELi4ELb0ELb0EN7cutlass6half_tE19Flash_kernel_traitsILi128ELi64ELi128ELi4ES3_EELb0ELb0ELb0ELb0ELb0ELb1ELb0ELb1EEEvNS_16Flash_fwd_paramsE) ;  /* 0xfffffff804bc8950 */ /* 0x01efea0003c3ffff */
        /* <DEDUP_REMOVED lines=61> */
.L_x_1145:
[----:B------:R-:W-:Y:S05]  /*08e0*/  BSYNC.RECONVERGENT B0 ;  /* 0x0000000000007941 */ /* 0x000fea0003800200 */
.L_x_1144:
        /* <DEDUP_REMOVED lines=17> */
.L_x_1147:
[----:B------:R-:W-:Y:S05]  /*0a00*/  BSYNC.RECONVERGENT B0 ;  /* 0x0000000000007941 */ /* 0x000fea0003800200 */
.L_x_1146:
        /* <DEDUP_REMOVED lines=20> */
.L_x_1149:
[----:B------:R-:W-:Y:S05]  /*0b50*/  BSYNC.RECONVERGENT B0 ;  /* 0x0000000000007941 */ /* 0x000fea0003800200 */
.L_x_1148:
        /* <DEDUP_REMOVED lines=25> */
.L_x_1151:
[----:B------:R-:W-:Y:S05]  /*0cf0*/  BSYNC.RECONVERGENT B0 ;  /* 0x0000000000007941 */ /* 0x000fea0003800200 */
.L_x_1150:
[----:B------:R-:W-:Y:S01]  /*0d00*/  MOV R227, 0x0 ;  /* 0x0000000000e37802 */ /* 0x000fe20000000f00 */
[----:B------:R-:W-:Y:S04]  /*0d10*/  @!P5 ST.E desc[UR4][R8.64], R4 ;  /* 0x000000040800d985 */ /* 0x000fe8000c101904 */
[----:B------:R-:W-:Y:S04]  /*0d20*/  @!P4 ST.E desc[UR4][R8.64+0x40], R3 ;  /* 0x000040030800c985 */ /* 0x000fe8000c101904 */
[----:B------:R1:W-:Y:S02]  /*0d30*/  @!P3 ST.E desc[UR4][R8.64+0x80], R0 ;  /* 0x000080000800b985 */ /* 0x0003e4000c101904 */
[----:B-12---:R-:W-:Y:S05]  /*0d40*/  @P6 RET.REL.NODEC R226 `(_ZN5flash24flash_fwd_splitkv_kernelI23Flash_fwd_kernel_traitsILi128ELi64ELi128ELi4ELb0ELb0EN7cutlass6half_tE19Flash_kernel_traitsILi128ELi64ELi128ELi4ES3_EELb0ELb0ELb0ELb0ELb0ELb1ELb0ELb1EEEvNS_16Flash_fwd_paramsE) ;  /* 0xfffffff0e2ac6950 */ /* 0x006fea0003c3ffff */
[----:B------:R-:W-:Y:S02]  /*0d50*/  MOV R3, 0x7f800000 ;  /* 0x7f80000000037802 */ /* 0x000fe40000000f00 */
[----:B------:R-:W-:-:S03]  /*0d60*/  MOV R227, 0x0 ;  /* 0x0000000000e37802 */ /* 0x000fc60000000f00 */
[----:B------:R1:W-:Y:S02]  /*0d70*/  ST.E desc[UR4][R8.64+0xc0], R3 ;  /* 0x0000c00308007985 */ /* 0x0003e4000c101904 */
[----:B-1----:R-:W-:Y:S05]  /*0d80*/  RET.REL.NODEC R226 `(_ZN5flash24flash_fwd_splitkv_kernelI23Flash_fwd_kernel_traitsILi128ELi64ELi128ELi4ELb0ELb0EN7cutlass6half_tE19Flash_kernel_traitsILi128ELi64ELi128ELi4ES3_EELb0ELb0ELb0ELb0ELb0ELb1ELb0ELb1EEEvNS_16Flash_fwd_paramsE) ;  /* 0xfffffff0e29c7950 */ /* 0x002fea0003c3ffff */
.L_x_1143:
        /* <DEDUP_REMOVED lines=18> */
[----:B------:R-:W4:Y:S04]  /*0eb0*/  LD.E.64 R18, desc[UR4][R6.64+0x20] ;  /* 0x0000200406127980 */ /* 0x000f28000c101b00 */
[----:B------:R-:W4:Y:S04]  /*0ec0*/  LD.E.64 R218, desc[UR4][R6.64+0x38] ;  /* 0x0000380406da7980 */ /* 0x000f28000c101b00 */
[----:B------:R-:W4:Y:S04]  /*0ed0*/  LD.E.64 R16, desc[UR4][R6.64+0x50] ;  /* 0x0000500406107980 */ /* 0x000f28000c101b00 */
[----:B------:R-:W5:Y:S04]  /*0ee0*/  LD.E.64 R24, desc[UR4][R6.64+0x58] ;  /* 0x0000580406187980 */ /* 0x000f68000c101b00 */
[----:B------:R-:W5:Y:S01]  /*0ef0*/  LD.E.64 R220, desc[UR4][R6.64+0x40] ;  /* 0x0000400406dc7980 */ /* 0x000f62000c101b00 */
[----:B--2---:R-:W-:-:S04]  /*0f00*/  IABS R4, R10 ;  /* 0x0000000a00047213 */ /* 0x004fc80000000000 */
[----:B------:R-:W2:Y:S08]  /*0f10*/  I2F.RP R5, R4 ;  /* 0x0000000400057306 */ /* 0x000eb00000209400 */
[----:B--2---:R-:W2:Y:S02]  /*0f20*/  MUFU.RCP R14, R5 ;  /* 0x00000005000e7308 */ /* 0x004ea40000001000 */
[----:B--2---:R-:W-:-:S06]  /*0f30*/  IADD3 R14, PT, PT, R14, 0xffffffe, RZ ;  /* 0x0ffffffe0e0e7810 */ /* 0x004fcc0007ffe0ff */
[----:B------:R-:W2:Y:S01]  /*0f40*/  F2I.FTZ.U32.TRUNC.NTZ R15, R14 ;  /* 0x0000000e000f7305 */ /* 0x000ea2000021f000 */
[----:B-1----:R-:W-:Y:S01]  /*0f50*/  IABS R2, R10 ;  /* 0x0000000a00027213 */ /* 0x002fe20000000000 */
[----:B--2---:R-:W-:Y:S01]  /*0f60*/  IMAD.MOV R3, RZ, RZ, -R15 ;  /* 0x000000ffff037224 */ /* 0x004fe200078e0a0f */
        /* <DEDUP_REMOVED lines=15> */
[-C--:B---3--:R-:W-:Y:S02]  /*1060*/  IMAD R2, R13, R228.reuse, RZ ;  /* 0x000000e40d027224 */ /* 0x088fe400078e02ff */
[----:B------:R-:W-:-:S04]  /*1070*/  IMAD.WIDE.U32 R12, R12, R228, RZ ;  /* 0x000000e40c0c7225 */ /* 0x000fc800078e00ff */
[----:B------:R-:W-:Y:S02]  /*1080*/  IMAD.IADD R235, R13, 0x1, R2 ;  /* 0x000000010deb7824 */ /* 0x000fe400078e0202 */
[----:B------:R-:W-:Y:S02]  /*1090*/  @P0 IADD3 R9, PT, PT, R9, 0x1, RZ ;  /* 0x0000000109090810 */ /* 0x000fe40007ffe0ff */
[C---:B------:R-:W-:Y:S02]  /*10a0*/  LEA R234, P0, R12.reuse, R236, 0x2 ;  /* 0x000000ec0cea7211 */ /* 0x040fe400078010ff */
[----:B------:R-:W-:Y:S02]  /*10b0*/  @!P1 IADD3 R9, PT, PT, -R9, RZ, RZ ;  /* 0x000000ff09099210 */ /* 0x000fe40007ffe1ff */
[----:B------:R-:W-:Y:S02]  /*10c0*/  LEA.HI.X R235, R12, R237, R235, 0x2, P0 ;  /* 0x000000ed0ceb7211 */ /* 0x000fe400000f14eb */
[----:B------:R-:W-:-:S05]  /*10d0*/  @!P2 LOP3.LUT R9, RZ, R10, RZ, 0x33, !PT ;  /* 0x0000000aff09a212 */ /* 0x000fca00078e33ff */
[----:B------:R-:W-:-:S06]  /*10e0*/  IMAD.WIDE R2, R9, 0x4, R234 ;  /* 0x0000000409027825 */ /* 0x000fcc00078e02ea */
[----:B------:R1:W3:Y:S01]  /*10f0*/  LD.E R2, desc[UR4][R2.64] ;  /* 0x0000000402027980 */ /* 0x0002e2000c101900 */
[----:B----4-:R-:W-:-:S04]  /*1100*/  IABS R8, R0 ;  /* 0x0000000000087213 */ /* 0x010fc80000000000 */
[----:B------:R-:W4:Y:S08]  /*1110*/  I2F.RP R20, R8 ;  /* 0x0000000800147306 */ /* 0x000f300000209400 */
[----:B----4-:R-:W4:Y:S02]  /*1120*/  MUFU.RCP R13, R20 ;  /* 0x00000014000d7308 */ /* 0x010f240000001000 */
[----:B----4-:R-:W-:-:S06]  /*1130*/  VIADD R13, R13, 0xffffffe ;  /* 0x0ffffffe0d0d7836 */ /* 0x010fcc0000000000 */
        /* <DEDUP_REMOVED lines=25> */
[----:B------:R-:W-:Y:S01]  /*12d0*/  IMAD R3, R218, R5, R3 ;  /* 0x00000005da037224 */ /* 0x000fe200078e0203 */
        /* <DEDUP_REMOVED lines=18> */
.L_x_1153:
        /* <DEDUP_REMOVED lines=42> */
[----:B------:R-:W-:Y:S01]  /*16a0*/  ISETP.GE.AND P0, PT, R3, RZ, PT ;  /* 0x000000ff0300720c */ /* 0x000fe20003f06270 */
[----:B------:R-:W-:Y:S01]  /*16b0*/  @!P2 IMAD.MOV.U32 R8, RZ, RZ, R20 ;  /* 0x000000ffff08a224 */ /* 0x000fe200078e0014 */
[----:B------:R-:W-:Y:S02]  /*16c0*/  ISETP.NE.AND P1, PT, R0, RZ, PT ;  /* 0x000000ff0000720c */ /* 0x000fe40003f25270 */
[----:B------:R-:W-:Y:S02]  /*16d0*/  @!P2 IADD3 R5, PT, PT, R21, R5, RZ ;  /* 0x000000051505a210 */ /* 0x000fe40007ffe0ff */
[----:B------:R-:W-:Y:S02]  /*16e0*/  @P2 IADD3 R5, PT, PT, R19, R2, RZ ;  /* 0x0000000213052210 */ /* 0x000fe40007ffe0ff */
[----:B------:R-:W-:Y:S01]  /*16f0*/  @P2 MOV R8, R18 ;  /* 0x0000001200082202 */ /* 0x000fe20000000f00 */
[----:B----4-:R-:W-:Y:S01]  /*1700*/  @!P2 IMAD R2, R221, R12, RZ ;  /* 0x0000000cdd02a224 */ /* 0x010fe200078e02ff */
[----:B------:R-:W-:Y:S01]  /*1710*/  @!P2 SHF.R.S32.HI R3, RZ, 0x1f, R12 ;  /* 0x0000001fff03a819 */ /* 0x000fe2000001140c */
[----:B------:R-:W-:Y:S01]  /*1720*/  @P3 VIADD R9, R9, 0x1 ;  /* 0x0000000109093836 */ /* 0x000fe20000000000 */
[----:B------:R-:W-:-:S02]  /*1730*/  LEA R11, R61, 0xffffff80, 0x7 ;  /* 0xffffff803d0b7811 */ /* 0x000fc400078e38ff */
[----:B------:R-:W-:Y:S02]  /*1740*/  MOV R18, R8 ;  /* 0x0000000800127202 */ /* 0x000fe40000000f00 */
[----:B------:R-:W-:Y:S01]  /*1750*/  MOV R19, R5 ;  /* 0x0000000500137202 */ /* 0x000fe20000000f00 */
[----:B------:R-:W-:Y:S02]  /*1760*/  @!P2 IMAD R2, R3, R220, R2 ;  /* 0x000000dc0302a224 */ /* 0x000fe400078e0202 */
[----:B------:R-:W-:Y:S01]  /*1770*/  @!P2 IMAD.WIDE.U32 R20, R220, R12, RZ ;  /* 0x0000000cdc14a225 */ /* 0x000fe200078e00ff */
[----:B------:R-:W-:-:S03]  /*1780*/  @!P0 IADD3 R9, PT, PT, -R9, RZ, RZ ;  /* 0x000000ff09098210 */ /* 0x000fc60007ffe1ff */
[-C--:B------:R-:W-:Y:S02]  /*1790*/  IMAD R4, R219, R11.reuse, RZ ;  /* 0x0000000bdb047224 */ /* 0x080fe400078e02ff */
[----:B------:R-:W-:Y:S01]  /*17a0*/  IMAD.WIDE.U32 R18, R218, R11, R18 ;  /* 0x0000000bda127225 */ /* 0x000fe200078e0012 */
[----:B------:R-:W-:Y:S02]  /*17b0*/  @!P1 LOP3.LUT R9, RZ, R0, RZ, 0x33, !PT ;  /* 0x00000000ff099212 */ /* 0x000fe400078e33ff */
[----:B------:R-:W-:Y:S01]  /*17c0*/  @!P2 IADD3 R21, PT, PT, R21, R2, RZ ;  /* 0x000000021515a210 */ /* 0x000fe20007ffe0ff */
[----:B------:R-:W-:Y:S01]  /*17d0*/  @!P2 IMAD R2, R17, R10, RZ ;  /* 0x0000000a1102a224 */ /* 0x000fe200078e02ff */
[----:B------:R-:W-:Y:S02]  /*17e0*/  @!P2 SHF.R.S32.HI R3, RZ, 0x1f, R10 ;  /* 0x0000001fff03a819 */ /* 0x000fe4000001140a */
[----:B------:R-:W-:Y:S01]  /*17f0*/  IADD3 R19, PT, PT, R19, R4, RZ ;  /* 0x0000000413137210 */ /* 0x000fe20007ffe0ff */
[----:B------:R-:W-:Y:S01]  /*1800*/  IMAD R5, R15, R9, RZ ;  /* 0x000000090f057224 */ /* 0x000fe200078e02ff */
[----:B------:R-:W-:Y:S01]  /*1810*/  SHF.R.S32.HI R4, RZ, 0x1f, R9 ;  /* 0x0000001fff047819 */ /* 0x000fe20000011409 */
[----:B------:R-:W-:-:S02]  /*1820*/  @P2 IMAD.IADD R12, R12, 0x1, R13 ;  /* 0x000000010c0c2824 */ /* 0x000fc400078e020d */
[C---:B------:R-:W-:Y:S02]  /*1830*/  @!P2 IMAD R2, R16.reuse, R3, R2 ;  /* 0x000000031002a224 */ /* 0x040fe400078e0202 */
[----:B------:R-:W-:-:S04]  /*1840*/  @!P2 IMAD.WIDE.U32 R16, R16, R10, R20 ;  /* 0x0000000a1010a225 */ /* 0x000fc800078e0014 */
[----:B------:R-:W-:-:S04]  /*1850*/  IMAD.WIDE.U32 R8, R14, R9, R18 ;  /* 0x000000090e087225 */ /* 0x000fc800078e0012 */
[----:B------:R-:W-:Y:S02]  /*1860*/  IMAD R5, R14, R4, R5 ;  /* 0x000000040e057224 */ /* 0x000fe400078e0205 */
[----:B------:R-:W-:Y:S01]  /*1870*/  @P2 IMAD.WIDE.U32 R14, R220, R12, RZ ;  /* 0x0000000cdc0e2225 */ /* 0x000fe200078e00ff */
[----:B------:R-:W-:-:S03]  /*1880*/  @!P2 IADD3 R13, PT, PT, R17, R2, RZ ;  /* 0x00000002110da210 */ /* 0x000fc60007ffe0ff */
[----:B------:R-:W-:Y:S01]  /*1890*/  @P2 IMAD R3, R221, R12, RZ ;  /* 0x0000000cdd032224 */ /* 0x000fe200078e02ff */
[----:B------:R-:W-:Y:S01]  /*18a0*/  IADD3 R2, PT, PT, R9, R5, RZ ;  /* 0x0000000509027210 */ /* 0x000fe20007ffe0ff */
[----:B------:R-:W-:Y:S01]  /*18b0*/  @!P2 IMAD.MOV.U32 R18, RZ, RZ, R16 ;  /* 0x000000ffff12a224 */ /* 0x000fe200078e0010 */
[----:B------:R-:W-:Y:S01]  /*18c0*/  MOV R4, R8 ;  /* 0x0000000800047202 */ /* 0x000fe20000000f00 */
[----:B------:R-:W-:Y:S01]  /*18d0*/  @P2 IMAD.IADD R13, R15, 0x1, R3 ;  /* 0x000000010f0d2824 */ /* 0x000fe200078e0203 */
[----:B------:R-:W-:Y:S02]  /*18e0*/  @P2 MOV R18, R14 ;  /* 0x0000000e00122202 */ /* 0x000fe40000000f00 */
[----:B------:R-:W-:Y:S02]  /*18f0*/  MOV R5, RZ ;  /* 0x000000ff00057202 */ /* 0x000fe40000000f00 */
.L_x_1154:
[----:B------:R-:W-:Y:S05]  /*1900*/  BSYNC.RECONVERGENT B0 ;  /* 0x0000000000007941 */ /* 0x000fea0003800200 */
.L_x_1152:
        /* <DEDUP_REMOVED lines=28> */
[----:B------:R-:W-:-:S05]  /*1ad0*/  @!P2 IMAD.IADD R20, R20, 0x1, -R3 ;  /* 0x000000011414a824 */ /* 0x000fca00078e0a03 */
[----:B------:R-:W-:Y:S02]  /*1ae0*/  ISETP.GE.U32.AND P3, PT, R20, R3, PT ;  /* 0x000000031400720c */ /* 0x000fe40003f66070 */
[----:B------:R-:W-:Y:S02]  /*1af0*/  IADD3 R20, P1, PT, R14, R18, RZ ;  /* 0x000000120e147210 */ /* 0x000fe40007f3e0ff */
[----:B------:R-:W-:Y:S01]  /*1b00*/  LOP3.LUT R3, R227, R0, RZ, 0x3c, !PT ;  /* 0x00000000e3037212 */ /* 0x000fe200078e3cff */
[----:B-----5:R-:W-:Y:S01]  /*1b10*/  IMAD R18, R5, R220, RZ ;  /* 0x000000dc05127224 */ /* 0x020fe200078e02ff */
[----:B------:R-:W-:Y:S01]  /*1b20*/  @!P2 IADD3 R19, PT, PT, R19, 0x1, RZ ;  /* 0x000000011313a810 */ /* 0x000fe20007ffe0ff */
[----:B------:R-:W-:Y:S01]  /*1b30*/  IMAD.X R21, RZ, RZ, R13, P1 ;  /* 0x000000ffff157224 */ /* 0x000fe200008e060d */
[----:B------:R-:W-:Y:S02]  /*1b40*/  ISETP.GE.AND P1, PT, R3, RZ, PT ;  /* 0x000000ff0300720c */ /* 0x000fe40003f26270 */
[----:B------:R-:W-:Y:S01]  /*1b50*/  ISETP.NE.AND P2, PT, R0, RZ, PT ;  /* 0x000000ff0000720c */ /* 0x000fe20003f45270 */
[----:B------:R-:W-:-:S02]  /*1b60*/  IMAD R18, R11, R221, R18 ;  /* 0x000000dd0b127224 */ /* 0x000fc400078e0212 */
[----:B------:R-:W-:-:S04]  /*1b70*/  IMAD.WIDE.U32 R20, R11, R220, R20 ;  /* 0x000000dc0b147225 */ /* 0x000fc800078e0014 */
[----:B------:R-:W-:Y:S01]  /*1b80*/  @P3 VIADD R19, R19, 0x1 ;  /* 0x0000000113133836 */ /* 0x000fe20000000000 */
[----:B------:R-:W-:-:S03]  /*1b90*/  IADD3 R21, PT, PT, R21, R18, RZ ;  /* 0x0000001215157210 */ /* 0x000fc60007ffe0ff */
[----:B------:R-:W-:-:S04]  /*1ba0*/  IMAD.MOV.U32 R3, RZ, RZ, R19 ;  /* 0x000000ffff037224 */ /* 0x000fc800078e0013 */
[----:B------:R-:W-:Y:S01]  /*1bb0*/  @!P1 IMAD.MOV R3, RZ, RZ, -R3 ;  /* 0x000000ffff039224 */ /* 0x000fe200078e0a03 */
[----:B------:R-:W-:-:S04]  /*1bc0*/  @!P2 LOP3.LUT R3, RZ, R0, RZ, 0x33, !PT ;  /* 0x00000000ff03a212 */ /* 0x000fc800078e33ff */
[----:B------:R-:W-:Y:S01]  /*1bd0*/  SHF.R.S32.HI R0, RZ, 0x1f, R3 ;  /* 0x0000001fff007819 */ /* 0x000fe20000011403 */
[----:B------:R-:W-:Y:S01]  /*1be0*/  IMAD.WIDE.U32 R20, R3, R24, R20 ;  /* 0x0000001803147225 */ /* 0x000fe200078e0014 */
[----:B------:R-:W1:Y:S01]  /*1bf0*/  S2UR UR6, SR_CgaCtaId ;  /* 0x00000000000679c3 */ /* 0x000e620000008800 */
[----:B------:R-:W-:-:S05]  /*1c00*/  SHF.R.U32.HI R116, RZ, 0x3, R71 ;  /* 0x00000003ff747819 */ /* 0x000fca0000011647 */
[-C--:B------:R-:W-:Y:S02]  /*1c10*/  IMAD R225, R221, R116.reuse, RZ ;  /* 0x00000074dde17224 */ /* 0x080fe400078e02ff */
[----:B------:R-:W-:Y:S01]  /*1c20*/  IMAD.MOV.U32 R117, RZ, RZ, RZ ;  /* 0x000000ffff757224 */ /* 0x000fe200078e00ff */
[----:B------:R-:W-:Y:S01]  /*1c30*/  UMOV UR7, 0x400 ;  /* 0x0000040000077882 */ /* 0x000fe20000000000 */
[----:B------:R-:W-:Y:S02]  /*1c40*/  IMAD R217, R219, R116, RZ ;  /* 0x00000074dbd97224 */ /* 0x000fe400078e02ff */
[----:B------:R-:W-:Y:S01]  /*1c50*/  IMAD.SHL.U32 R62, R61, 0x80, RZ ;  /* 0x000000803d3e7824 */ /* 0x000fe200078e00ff */
[----:B------:R-:W-:Y:S01]  /*1c60*/  SHF.L.U64.HI R68, R218, 0x4, R219 ;  /* 0x00000004da447819 */ /* 0x000fe200000102db */
[----:B------:R-:W-:Y:S01]  /*1c70*/  IMAD.SHL.U32 R65, R220, 0x10, RZ ;  /* 0x00000010dc417824 */ /* 0x000fe200078e00ff */
[----:B------:R-:W-:Y:S01]  /*1c80*/  SHF.L.U32 R67, R218, 0x4, RZ ;  /* 0x00000004da437819 */ /* 0x000fe200000006ff */
[----:B-1----:R-:W-:Y:S01]  /*1c90*/  ULEA UR6, UR6, UR7, 0x18 ;  /* 0x0000000706067291 */ /* 0x002fe2000f8ec0ff */
[----:B------:R-:W-:-:S02]  /*1ca0*/  SHF.L.U64.HI R66, R220, 0x4, R221 ;  /* 0x00000004dc427819 */ /* 0x000fc400000102dd */
[----:B------:R-:W-:Y:S01]  /*1cb0*/  IADD3 R69, PT, PT, R62, -0x80, RZ ;  /* 0xffffff803e457810 */ /* 0x000fe20007ffe0ff */
[----:B--2---:R-:W-:-:S04]  /*1cc0*/  @P0 IMAD.WIDE.U32 R18, R122, R232, RZ ;  /* 0x000000e87a120225 */ /* 0x004fc800078e00ff */
[----:B------:R-:W-:Y:S02]  /*1cd0*/  @P0 IMAD R11, R123, R232, RZ ;  /* 0x000000e87b0b0224 */ /* 0x000fe400078e02ff */
[-C--:B---3--:R-:W-:Y:S02]  /*1ce0*/  @!P0 IMAD R5, R27, R228.reuse, RZ ;  /* 0x000000e41b058224 */ /* 0x088fe400078e02ff */
[----:B------:R-:W-:-:S04]  /*1cf0*/  @!P0 IMAD.WIDE.U32 R26, R26, R228, RZ ;  /* 0x000000e41a1a8225 */ /* 0x000fc800078e00ff */
[----:B------:R-:W-:Y:S02]  /*1d00*/  @!P0 IMAD.MOV.U32 R13, RZ, RZ, R26 ;  /* 0x000000ffff0d8224 */ /* 0x000fe400078e001a */
[----:B------:R-:W-:Y:S01]  /*1d10*/  @P0 IMAD.MOV.U32 R13, RZ, RZ, R18 ;  /* 0x000000ffff0d0224 */ /* 0x000fe200078e0012 */
[----:B------:R-:W-:Y:S01]  /*1d20*/  @!P0 IADD3 R5, PT, PT, R27, R5, RZ ;  /* 0x000000051b058210 */ /* 0x000fe20007ffe0ff */
[----:B------:R-:W-:Y:S02]  /*1d30*/  @P0 IMAD.IADD R5, R19, 0x1, R11 ;  /* 0x0000000113050824 */ /* 0x000fe400078e020b */
[----:B------:R-:W-:Y:S01]  /*1d40*/  IMAD R11, R25, R3, RZ ;  /* 0x00000003190b7224 */ /* 0x000fe200078e02ff */
[----:B------:R-:W-:-:S03]  /*1d50*/  IADD3 R26, P1, PT, R14, R13, RZ ;  /* 0x0000000d0e1a7210 */ /* 0x000fc60007f3e0ff */
[----:B------:R-:W-:Y:S01]  /*1d60*/  IMAD R11, R0, R24, R11 ;  /* 0x00000018000b7224 */ /* 0x000fe200078e020b */
[----:B------:R-:W-:-:S03]  /*1d70*/  IADD3.X R27, PT, PT, RZ, R5, RZ, P1, !PT ;  /* 0x00000005ff1b7210 */ /* 0x000fc60000ffe4ff */
[----:B------:R-:W-:Y:S01]  /*1d80*/  IMAD.IADD R21, R21, 0x1, R11 ;  /* 0x0000000115157824 */ /* 0x000fe200078e020b */
[----:B------:R-:W-:Y:S01]  /*1d90*/  LOP3.LUT R18, R63, 0x1c0, RZ, 0xc0, !PT ;  /* 0x000001c03f127812 */ /* 0x000fe200078ec0ff */
[-C--:B------:R-:W-:Y:S01]  /*1da0*/  IMAD.WIDE.U32 R26, R22, R227.reuse, R26 ;  /* 0x000000e3161a7225 */ /* 0x080fe200078e001a */
[----:B------:R-:W-:Y:S02]  /*1db0*/  SHF.R.S32.HI R11, RZ, 0x1f, R70 ;  /* 0x0000001fff0b7819 */ /* 0x000fe40000011446 */
[----:B------:R-:W-:Y:S01]  /*1dc0*/  IADD3 R22, P0, PT, R14, R4, RZ ;  /* 0x000000040e167210 */ /* 0x000fe20007f1e0ff */
[----:B------:R-:W-:Y:S01]  /*1dd0*/  IMAD.WIDE.U32 R20, R116, R220, R20 ;  /* 0x000000dc74147225 */ /* 0x000fe200078e0014 */
[----:B------:R-:W-:Y:S02]  /*1de0*/  LOP3.LUT R18, R18, 0x38, R71, 0xf8, !PT ;  /* 0x0000003812127812 */ /* 0x000fe400078ef847 */
[----:B------:R-:W-:Y:S01]  /*1df0*/  LEA.HI R11, R11, R70, RZ, 0x7 ;  /* 0x000000460b0b7211 */ /* 0x000fe200078f38ff */
[----:B------:R-:W-:-:S02]  /*1e00*/  IMAD R5, R23, R227, RZ ;  /* 0x000000e317057224 */ /* 0x000fc400078e02ff */
[----:B------:R-:W-:Y:S01]  /*1e10*/  IMAD.X R23, RZ, RZ, R2, P0 ;  /* 0x000000ffff177224 */ /* 0x000fe200000e0602 */
[----:B----4-:R-:W-:Y:S01]  /*1e20*/  LEA R224, P0, R20, R8, 0x1 ;  /* 0x0000000814e07211 */ /* 0x010fe200078008ff */
[----:B------:R-:W-:Y:S01]  /*1e30*/  IMAD.IADD R225, R21, 0x1, R225 ;  /* 0x0000000115e17824 */ /* 0x000fe200078e02e1 */
[----:B------:R-:W-:Y:S01]  /*1e40*/  LOP3.LUT R18, R18, 0x38, R63, 0x78, !PT ;  /* 0x0000003812127812 */ /* 0x000fe200078e783f */
[----:B------:R-:W-:Y:S01]  /*1e50*/  IMAD.IADD R19, R27, 0x1, R5 ;  /* 0x000000011b137824 */ /* 0x000fe200078e0205 */
[----:B------:R-:W-:Y:S01]  /*1e60*/  SHF.R.S32.HI R76, RZ, 0x7, R11 ;  /* 0x00000007ff4c7819 */ /* 0x000fe2000001140b */
[----:B------:R-:W-:Y:S01]  /*1e70*/  IMAD.WIDE.U32 R4, R229, 0x40, R116 ;  /* 0x00000040e5047825 */ /* 0x000fe200078e0074 */
[----:B------:R-:W-:Y:S02]  /*1e80*/  LEA.HI.X R225, R20, R9, R225, 0x1, P0 ;  /* 0x0000000914e17211 */ /* 0x000fe400000f0ce1 */
[----:B------:R-:W-:Y:S02]  /*1e90*/  LOP3.LUT R63, R18, 0x1e00, R63, 0xf8, !PT ;  /* 0x00001e00123f7812 */ /* 0x000fe400078ef83f */
[----:B------:R-:W-:Y:S01]  /*1ea0*/  ISETP.GE.AND P0, PT, R76, R61, PT ;  /* 0x0000003d4c00720c */ /* 0x000fe20003f06270 */
[----:B------:R-:W-:Y:S01]  /*1eb0*/  IMAD R5, R5, R122, RZ ;  /* 0x0000007a05057224 */ /* 0x000fe200078e02ff */
[----:B------:R-:W-:Y:S01]  /*1ec0*/  MOV R18, R26 ;  /* 0x0000001a00127202 */ /* 0x000fe20000000f00 */
[----:B------:R-:W-:-:S04]  /*1ed0*/  IMAD.WIDE.U32 R22, R116, R218, R22 ;  /* 0x000000da74167225 */ /* 0x000fc800078e0016 */
[C---:B------:R-:W-:Y:S02]  /*1ee0*/  IMAD R5, R4.reuse, R123, R5 ;  /* 0x0000007b04057224 */ /* 0x040fe400078e0205 */
[----:B------:R-:W-:Y:S01]  /*1ef0*/  IMAD.WIDE.U32 R18, R4, R122, R18 ;  /* 0x0000007a04127225 */ /* 0x000fe200078e0012 */
[----:B------:R-:W-:Y:S02]  /*1f00*/  IADD3 R217, PT, PT, R23, R217, RZ ;  /* 0x000000d917d97210 */ /* 0x000fe40007ffe0ff */
[----:B------:R-:W-:Y:S02]  /*1f10*/  LEA R222, P1, R22, R16, 0x1 ;  /* 0x0000001016de7211 */ /* 0x000fe400078208ff */
[----:B------:R-:W-:Y:S02]  /*1f20*/  IADD3 R5, PT, PT, R19, R5, RZ ;  /* 0x0000000513057210 */ /* 0x000fe40007ffe0ff */
[----:B------:R-:W-:Y:S02]  /*1f30*/  LEA R114, P2, R18, R6, 0x1 ;  /* 0x0000000612727211 */ /* 0x000fe400078408ff */
[----:B------:R-:W-:-:S02]  /*1f40*/  LEA R63, R63, UR6, 0x1 ;  /* 0x000000063f3f7c11 */ /* 0x000fc4000f8e08ff */
[----:B------:R-:W-:Y:S02]  /*1f50*/  LEA.HI.X R217, R22, R17, R217, 0x1, P1 ;  /* 0x0000001116d97211 */ /* 0x000fe400008f0cd9 */
        /* <DEDUP_REMOVED lines=107> */
.L_x_1256:
[----:B------:R-:W-:Y:S01]  /*2610*/  VIADD R99, R99, 0x80 ;  /* 0x0000008063637836 */ /* 0x000fe20000000000 */
[----:B------:R-:W-:Y:S01]  /*2620*/  BSSY.RECONVERGENT B0, `(.L_x_1156) ;  /* 0x0000014000007945 */ /* 0x000fe20003800200 */
[----:B------:R-:W-:Y:S03]  /*2630*/  VIADD R100, R100, 0x80 ;  /* 0x0000008064647836 */ /* 0x000fe60000000000 */
[CC--:B------:R-:W-:Y:S02]  /*2640*/  ISETP.GE.AND P0, PT, R116.reuse, R99.reuse, PT ;  /* 0x000000637400720c */ /* 0x0c0fe40003f06270 */
[CC--:B------:R-:W-:Y:S02]  /*2650*/  ISETP.GE.AND P2, PT, R75.reuse, R99.reuse, PT ;  /* 0x000000634b00720c */ /* 0x0c0fe40003f46270 */
[-C--:B------:R-:W-:Y:S02]  /*2660*/  ISETP.GE.AND P0, PT, R116, R100.reuse, !P0 ;  /* 0x000000647400720c */ /* 0x080fe40004706270 */
[CC--:B------:R-:W-:Y:S02]  /*2670*/  ISETP.GE.AND P1, PT, R74.reuse, R99.reuse, PT ;  /* 0x000000634a00720c */ /* 0x0c0fe40003f26270 */
        /* <DEDUP_REMOVED lines=14> */
.L_x_1157:
[----:B------:R-:W-:Y:S05]  /*2760*/  BSYNC.RECONVERGENT B0 ;  /* 0x0000000000007941 */ /* 0x000fea0003800200 */
.L_x_1156:
        /* <DEDUP_REMOVED lines=12> */
.L_x_1159:
[----:B------:R-:W-:Y:S05]  /*2830*/  BSYNC.RECONVERGENT B0 ;  /* 0x0000000000007941 */ /* 0x000fea0003800200 */
.L_x_1158:
        /* <DEDUP_REMOVED lines=12> */
.L_x_1161:
[----:B------:R-:W-:Y:S05]  /*2900*/  BSYNC.RECONVERGENT B0 ;  /* 0x0000000000007941 */ /* 0x000fea0003800200 */
.L_x_1160:
[-C--:B------:R-:W-:Y:S01]  /*2910*/  ISETP.GE.AND P1, PT, R72, R100.reuse, !P4 ;  /* 0x000000644800720c */ /* 0x080fe20006726270 */
[----:B------:R-:W-:Y:S01]  /*2920*/  BSSY.RECONVERGENT B0, `(.L_x_1162) ;  /* 0x0000012000007945 */ /* 0x000fe20003800200 */
[C---:B------:R-:W-:Y:S02]  /*2930*/  ISETP.GE.AND P6, PT, R110.reuse, R99, PT ;  /* 0x000000636e00720c */ /* 0x040fe40003fc6270 */
[----:B------:R-:W-:Y:S02]  /*2940*/  P2R R124, PR, RZ, 0x2 ;  /* 0x00000002ff7c7803 */ /* 0x000fe40000000000 */
[----:B------:R-:W-:Y:S07]  /*2950*/  ISETP.LT.OR P6, PT, R110, R100, P6 ;  /* 0x000000646e00720c */ /* 0x000fee00037c1670 */
[----:B------:R-:W-:Y:S06]  /*2960*/  @!P1 BRA `(.L_x_1163) ;  /* 0x0000000000349947 */ /* 0x000fec0003800000 */
[----:B------:R-:W-:Y:S01]  /*2970*/  MOV R79, R77 ;  /* 0x0000004d004f7202 */ /* 0x000fe20000000f00 */
[----:B--23--:R-:W-:Y:S01]  /*2980*/  IMAD R2, R119, 0x60, RZ ;  /* 0x0000006077027824 */ /* 0x00cfe200078e02ff */
[-C--:B------:R-:W-:Y:S01]  /*2990*/  ISETP.GE.AND P2, PT, R14, R231.reuse, PT ;  /* 0x000000e70e00720c */ /* 0x080fe20003f46270 */
[----:B------:R-:W-:Y:S01]  /*29a0*/  IMAD.WIDE.U32 R18, R220, 0x60, R86 ;  /* 0x00000060dc127825 */ /* 0x000fe200078e0056 */
        /* <DEDUP_REMOVED lines=9> */
.L_x_1163:
[----:B------:R-:W-:Y:S05]  /*2a40*/  BSYNC.RECONVERGENT B0 ;  /* 0x0000000000007941 */ /* 0x000fea0003800200 */
.L_x_1162:
[----:B------:R-:W-:Y:S01]  /*2a50*/  ISETP.GE.AND P5, PT, R109, R99, PT ;  /* 0x000000636d00720c */ /* 0x000fe20003fa6270 */
[----:B------:R-:W-:Y:S04]  /*2a60*/  BSSY.RECONVERGENT B0, `(.L_x_1164) ;  /* 0x000000e000007945 */ /* 0x000fe80003800200 */
[----:B------:R-:W-:Y:S08]  /*2a70*/  @P6 BRA `(.L_x_1165) ;  /* 0x0000000000306947 */ /* 0x000ff00003800000 */
[C---:B----4-:R-:W-:Y:S04]  /*2a80*/  LEA R18, P1, R118.reuse, R78, 0x7 ;  /* 0x0000004e76127211 */ /* 0x050fe800078238ff */
[----:B------:R-:W-:Y:S02]  /*2a90*/  LEA.HI.X R19, R118, R77, R119, 0x7, P1 ;  /* 0x0000004d76137211 */ /* 0x000fe400008f3c77 */
[C---:B--23--:R-:W-:Y:S04]  /*2aa0*/  LEA R2, P1, R220.reuse, R86, 0x7 ;  /* 0x00000056dc027211 */ /* 0x04cfe800078238ff */
        /* <DEDUP_REMOVED lines=9> */
.L_x_1165:
[----:B------:R-:W-:Y:S05]  /*2b40*/  BSYNC.RECONVERGENT B0 ;  /* 0x0000000000007941 */ /* 0x000fea0003800200 */
.L_x_1164:
[-C--:B------:R-:W-:Y:S01]  /*2b50*/  ISETP.GE.AND P5, PT, R109, R100.reuse, !P5 ;  /* 0x000000646d00720c */ /* 0x080fe20006fa6270 */
[----:B------:R-:W-:Y:S01]  /*2b60*/  BSSY.RECONVERGENT B0, `(.L_x_1166) ;  /* 0x0000012000007945 */ /* 0x000fe20003800200 */
[C---:B------:R-:W-:Y:S04]  /*2b70*/  ISETP.GE.AND P4, PT, R108.reuse, R99, PT ;  /* 0x000000636c00720c */ /* 0x040fe80003f86270 */
[----:B------:R-:W-:Y:S07]  /*2b80*/  ISETP.GE.AND P4, PT, R108, R100, !P4 ;  /* 0x000000646c00720c */ /* 0x000fee0006786270 */
[----:B------:R-:W-:Y:S05]  /*2b90*/  @!P5 BRA `(.L_x_1167) ;  /* 0x000000000038d947 */ /* 0x000fea0003800000 */
[----:B------:R-:W-:Y:S01]  /*2ba0*/  MOV R79, R77 ;  /* 0x0000004d004f7202 */ /* 0x000fe20000000f00 */
[----:B-123--:R-:W-:Y:S01]  /*2bb0*/  IMAD R2, R119, 0xa0, RZ ;  /* 0x000000a077027824 */ /* 0x00efe200078e02ff */
[-C--:B------:R-:W-:Y:S01]  /*2bc0*/  ISETP.GE.AND P1, PT, R14, R231.reuse, PT ;  /* 0x000000e70e00720c */ /* 0x080fe20003f26270 */
[----:B----4-:R-:W-:Y:S04]  /*2bd0*/  IMAD.WIDE.U32 R18, R220, 0xa0, R86 ;  /* 0x000000a0dc127825 */ /* 0x010fe800078e0056 */
        /* <DEDUP_REMOVED lines=10> */
.L_x_1167:
[----:B------:R-:W-:Y:S05]  /*2c80*/  BSYNC.RECONVERGENT B0 ;  /* 0x0000000000007941 */ /* 0x000fea0003800200 */
.L_x_1166:
[C---:B------:R-:W-:Y:S01]  /*2c90*/  ISETP.GE.AND P3, PT, R107.reuse, R99, PT ;  /* 0x000000636b00720c */ /* 0x040fe20003f66270 */
[----:B------:R-:W-:Y:S03]  /*2ca0*/  BSSY.RECONVERGENT B0, `(.L_x_1168) ;  /* 0x0000012000007945 */ /* 0x000fe60003800200 */
[----:B------:R-:W-:Y:S01]  /*2cb0*/  ISETP.GE.AND P3, PT, R107, R100, !P3 ;  /* 0x000000646b00720c */ /* 0x000fe20005f66270 */
[----:B------:R-:W-:Y:S01]  /*2cc0*/  @!UPT UIADD3 URZ, UPT, UPT, URZ, URZ, URZ ;  /* 0x000000fffffff290 */ /* 0x000fe2000fffe0ff */
[----:B------:R-:W-:Y:S11]  /*2cd0*/  @!P4 BRA `(.L_x_1169) ;  /* 0x000000000038c947 */ /* 0x000ff60003800000 */
        /* <DEDUP_REMOVED lines=14> */
.L_x_1169:
[----:B------:R-:W-:Y:S05]  /*2dc0*/  BSYNC.RECONVERGENT B0 ;  /* 0x0000000000007941 */ /* 0x000fea0003800200 */
.L_x_1168:
[----:B------:R-:W-:Y:S04]  /*2dd0*/  BSSY.RECONVERGENT B0, `(.L_x_1170) ;  /* 0x0000010000007945 */ /* 0x000fe80003800200 */
        /* <DEDUP_REMOVED lines=15> */
.L_x_1171:
[----:B------:R-:W-:Y:S05]  /*2ed0*/  BSYNC.RECONVERGENT B0 ;  /* 0x0000000000007941 */ /* 0x000fea0003800200 */
.L_x_1170:
[----:B-123--:R-:W2:Y:S01]  /*2ee0*/  LD.E R2, desc[UR4][R132.64+0x130] ;  /* 0x0001300484027980 */ /* 0x00eea2000c101900 */
[----:B------:R-:W-:Y:S01]  /*2ef0*/  UMOV UR6, URZ ;  /* 0x000000ff00067c82 */ /* 0x000fe20008000000 */
[----:B------:R-:W-:Y:S01]  /*2f00*/  VIADD R97, R97, 0xffffffff ;  /* 0xffffffff61617836 */ /* 0x000fe20000000000 */
[----:B------:R-:W-:Y:S01]  /*2f10*/  IADD3 R3, P1, PT, RZ, -UR6, RZ ;  /* 0x80000006ff037c10 */ /* 0x000fe2000ff3e0ff */
[----:B------:R-:W3:Y:S01]  /*2f20*/  LD.E R13, desc[UR4][R132.64+0xd0] ;  /* 0x0000d004840d7980 */ /* 0x000ee2000c101900 */
[----:B------:R-:W-:Y:S01]  /*2f30*/  BSSY.RECONVERGENT B2, `(.L_x_1172) ;  /* 0x0000a59000027945 */ /* 0x000fe20003800200 */
[----:B------:R-:W-:Y:S01]  /*2f40*/  IMAD.MOV.U32 R112, RZ, RZ, R98 ;  /* 0x000000ffff707224 */ /* 0x000fe200078e0062 */
[----:B------:R-:W-:Y:S01]  /*2f50*/  ISETP.GT.AND P2, PT, R97, R76, PT ;  /* 0x0000004c6100720c */ /* 0x000fe20003f44270 */
[----:B------:R-:W-:Y:S02]  /*2f60*/  VIADD R98, R98, 0xffffff80 ;  /* 0xffffff8062627836 */ /* 0x000fe40000000000 */
[----:B--2---:R-:W-:Y:S04]  /*2f70*/  IMAD.SHL.U32 R2, R2, 0x80, RZ ;  /* 0x0000008002027824 */ /* 0x004fe800078e00ff */
[----:B------:R-:W-:Y:S05]  /*2f80*/  IMAD.X R2, RZ, RZ, ~R2, P1 ;  /* 0x000000ffff027224 */ /* 0x000fea00008e0e02 */
[----:B------:R-:W-:Y:S04]  /*2f90*/  SHF.R.S64 R3, R3, 0x1f, R2 ;  /* 0x0000001f03037819 */ /* 0x000fe80000001002 */
[----:B------:R-:W-:Y:S04]  /*2fa0*/  IADD3 R78, P1, PT, R78, R3, RZ ;  /* 0x000000034e4e7210 */ /* 0x000fe80007f3e0ff */
[----:B------:R-:W-:Y:S02]  /*2fb0*/  LEA.HI.X.SX32 R77, R2, R77, 0x1, P1 ;  /* 0x0000004d024d7211 */ /* 0x000fe400008f0eff */
[----:B---3--:R-:W-:Y:S11]  /*2fc0*/  ISETP.NE.AND P1, PT, R13, RZ, PT ;  /* 0x000000ff0d00720c */ /* 0x008ff60003f25270 */
[----:B------:R-:W-:Y:S02]  /*2fd0*/  @!UPT UIADD3 URZ, UPT, UPT, URZ, URZ, URZ ;  /* 0x000000fffffff290 */ /* 0x000fe4000fffe0ff */
[----:B------:R-:W-:Y:S05]  /*2fe0*/  @P1 BRA `(.L_x_1173) ;  /* 0x0000000400e41947 */ /* 0x000fea0003800000 */
[----:B------:R-:W-:Y:S04]  /*2ff0*/  BSSY.RECONVERGENT B0, `(.L_x_1174) ;  /* 0x000000a000007945 */ /* 0x000fe80003800200 */
[----:B------:R-:W-:Y:S05]  /*3000*/  @!P0 BRA `(.L_x_1175) ;  /* 0x0000000000208947 */ /* 0x000fea0003800000 */
[-C--:B------:R-:W-:Y:S11]  /*3010*/  ISETP.GE.AND P0, PT, R14, R231.reuse, PT ;  /* 0x000000e70e00720c */ /* 0x080ff60003f06270 */
[----:B------:R-:W-:Y:S02]  /*3020*/  @!UPT UIADD3 URZ, UPT, UPT, URZ, URZ, URZ ;  /* 0x000000fffffff290 */ /* 0x000fe4000fffe0ff */
[----:B----4-:R-:W2:Y:S04]  /*3030*/  @!P0 LD.E.128 R20, desc[UR4][R10.64] ;  /* 0x000000040a148980 */ /* 0x010ea8000c101d00 */
[----:B--2---:R1:W-:Y:S01]  /*3040*/  @!P0 ST.E.128 desc[UR4][R84.64], R20 ;  /* 0x0000001454008985 */ /* 0x0043e2000c101d04 */
[----:B------:R-:W-:Y:S11]  /*3050*/  ISETP.GE.AND P0, PT, R9, R231, PT ;  /* 0x000000e70900720c */ /* 0x000ff60003f06270 */
[----:B------:R-:W-:Y:S02]  /*3060*/  @!UPT UIADD3 URZ, UPT, UPT, URZ, URZ, URZ ;  /* 0x000000fffffff290 */ /* 0x000fe4000fffe0ff */
[----:B------:R-:W2:Y:S04]  /*3070*/  @!P0 LD.E.128 R4, desc[UR4][R10.64+0x80] ;  /* 0x000080040a048980 */ /* 0x000ea8000c101d00 */
[----:B--2---:R1:W-:Y:S02]  /*3080*/  @!P0 ST.E.128 desc[UR4][R84.64+0x80], R4 ;  /* 0x0000800454008985 */ /* 0x0043e4000c101d04 */
.L_x_1175:
[----:B------:R-:W-:Y:S05]  /*3090*/  BSYNC.RECONVERGENT B0 ;  /* 0x0000000000007941 */ /* 0x000fea0003800200 */
.L_x_1174:
[----:B------:R-:W-:Y:S01]  /*30a0*/  ISETP.NE.AND P0, PT, R0, RZ, PT ;  /* 0x000000ff0000720c */ /* 0x000fe20003f05270 */
[----:B------:R-:W-:Y:S11]  /*30b0*/  BSSY.RECONVERGENT B0, `(.L_x_1176) ;  /* 0x000000f000007945 */ /* 0x000ff60003800200 */
[----:B------:R-:W-:Y:S01]  /*30c0*/  @!UPT UIADD3 URZ, UPT, UPT, URZ, URZ, URZ ;  /* 0x000000fffffff290 */ /* 0x000fe2000fffe0ff */
[----:B------:R-:W-:Y:S05]  /*30d0*/  @P0 BRA `(.L_x_1177) ;  /* 0x0000000000300947 */ /* 0x000fea0003800000 */
[C---:B----4-:R-:W-:Y:S04]  /*30e0*/  LEA R18, P0, R89.reuse, R10, 0x1 ;  /* 0x0000000a59127211 */ /* 0x050fe800078008ff */
        /* <DEDUP_REMOVED lines=11> */
.L_x_1177:
[----:B------:R-:W-:Y:S05]  /*31a0*/  BSYNC.RECONVERGENT B0 ;  /* 0x0000000000007941 */ /* 0x000fea0003800200 */
.L_x_1176:
[----:B------:R-:W-:Y:S01]  /*31b0*/  ISETP.NE.AND P0, PT, R125, RZ, PT ;  /* 0x000000ff7d00720c */ /* 0x000fe20003f05270 */
[----:B------:R-:W-:Y:S11]  /*31c0*/  BSSY.RECONVERGENT B0, `(.L_x_1178) ;  /* 0x000000f000007945 */ /* 0x000ff60003800200 */
[----:B------:R-:W-:Y:S01]  /*31d0*/  @!UPT UIADD3 URZ, UPT, UPT, URZ, URZ, URZ ;  /* 0x000000fffffff290 */ /* 0x000fe2000fffe0ff */
[----:B------:R-:W-:Y:S05]  /*31e0*/  @P0 BRA `(.L_x_1179) ;  /* 0x0000000000300947 */ /* 0x000fea0003800000 */
[C---:B----4-:R-:W-:Y:S04]  /*31f0*/  LEA R18, P0, R120.reuse, R10, 0x6 ;  /* 0x0000000a78127211 */ /* 0x050fe800078030ff */
        /* <DEDUP_REMOVED lines=11> */
.L_x_1179:
[----:B------:R-:W-:Y:S05]  /*32b0*/  BSYNC.RECONVERGENT B0 ;  /* 0x0000000000007941 */ /* 0x000fea0003800200 */
.L_x_1178:
[----:B------:R-:W-:Y:S01]  /*32c0*/  ISETP.NE.AND P0, PT, R124, RZ, PT ;  /* 0x000000ff7c00720c */ /* 0x000fe20003f05270 */
[----:B------:R-:W-:Y:S11]  /*32d0*/  BSSY.RECONVERGENT B0, `(.L_x_1180) ;  /* 0x000000f000007945 */ /* 0x000ff60003800200 */
[----:B------:R-:W-:Y:S01]  /*32e0*/  @!UPT UIADD3 URZ, UPT, UPT, URZ, URZ, URZ ;  /* 0x000000fffffff290 */ /* 0x000fe2000fffe0ff */
[----:B------:R-:W-:Y:S05]  /*32f0*/  @!P0 BRA `(.L_x_1181) ;  /* 0x0000000000308947 */ /* 0x000fea0003800000 */
[-C--:B------:R-:W-:Y:S01]  /*3300*/  ISETP.GE.AND P1, PT, R14, R231.reuse, PT ;  /* 0x000000e70e00720c */ /* 0x080fe20003f26270 */
[----:B----4-:R-:W-:Y:S01]  /*3310*/  IMAD.WIDE.U32 R18, R120, 0x60, R10 ;  /* 0x0000006078127825 */ /* 0x010fe200078e000a */
        /* <DEDUP_REMOVED lines=10> */
.L_x_1181:
[----:B------:R-:W-:Y:S05]  /*33c0*/  BSYNC.RECONVERGENT B0 ;  /* 0x0000000000007941 */ /* 0x000fea0003800200 */
.L_x_1180:
[----:B------:R-:W-:Y:S04]  /*33d0*/  BSSY.RECONVERGENT B0, `(.L_x_1182) ;  /* 0x000000c000007945 */ /* 0x000fe80003800200 */
[----:B------:R-:W-:Y:S05]  /*33e0*/  @P6 BRA `(.L_x_1183) ;  /* 0x0000000000286947 */ /* 0x000fea0003800000 */
[----:B------:R-:W-:Y:S02]  /*33f0*/  ISETP.GE.AND P1, PT, R14, R231, PT ;  /* 0x000000e70e00720c */ /* 0x000fe40003f26270 */
[----:B----4-:R-:W-:Y:S02]  /*3400*/  LEA R18, P0, R120, R10, 0x7 ;  /* 0x0000000a78127211 */ /* 0x010fe400078038ff */
[----:B-123--:R-:W-:Y:S02]  /*3410*/  LEA R2, P6, R218, R84, 0x7 ;  /* 0x00000054da027211 */ /* 0x00efe400078c38ff */
[----:B------:R-:W-:Y:S02]  /*3420*/  LEA.HI.X R19, R120, R11, R121, 0x7, P0 ;  /* 0x0000000b78137211 */ /* 0x000fe400000f3c79 */
[----:B------:R-:W-:Y:S02]  /*3430*/  ISETP.GE.AND P0, PT, R9, R231, PT ;  /* 0x000000e70900720c */ /* 0x000fe40003f06270 */
[----:B------:R-:W-:Y:S03]  /*3440*/  LEA.HI.X R3, R218, R85, R219, 0x7, P6 ;  /* 0x00000055da037211 */ /* 0x000fe600030f3cdb */
[----:B------:R-:W2:Y:S04]  /*3450*/  @!P1 LD.E.128 R20, desc[UR4][R18.64] ;  /* 0x0000000412149980 */ /* 0x000ea8000c101d00 */
[----:B--2---:R1:W-:Y:S04]  /*3460*/  @!P1 ST.E.128 desc[UR4][R2.64], R20 ;  /* 0x0000001402009985 */ /* 0x0043e8000c101d04 */
[----:B------:R-:W2:Y:S04]  /*3470*/  @!P0 LD.E.128 R4, desc[UR4][R18.64+0x80] ;  /* 0x0000800412048980 */ /* 0x000ea8000c101d00 */
[----:B--2---:R1:W-:Y:S02]  /*3480*/  @!P0 ST.E.128 desc[UR4][R2.64+0x80], R4 ;  /* 0x0000800402008985 */ /* 0x0043e4000c101d04 */
.L_x_1183:
[----:B------:R-:W-:Y:S05]  /*3490*/  BSYNC.RECONVERGENT B0 ;  /* 0x0000000000007941 */ /* 0x000fea0003800200 */
.L_x_1182:
[----:B------:R-:W-:Y:S04]  /*34a0*/  BSSY.RECONVERGENT B0, `(.L_x_1184) ;  /* 0x000000e000007945 */ /* 0x000fe80003800200 */
[----:B------:R-:W-:Y:S05]  /*34b0*/  @!P5 BRA `(.L_x_1185) ;  /* 0x000000000030d947 */ /* 0x000fea0003800000 */
[-C--:B------:R-:W-:Y:S01]  /*34c0*/  ISETP.GE.AND P1, PT, R14, R231.reuse, PT ;  /* 0x000000e70e00720c */ /* 0x080fe20003f26270 */
[----:B----4-:R-:W-:Y:S01]  /*34d0*/  IMAD.WIDE.U32 R18, R120, 0xa0, R10 ;  /* 0x000000a078127825 */ /* 0x010fe200078e000a */
[----:B------:R-:W-:Y:S03]  /*34e0*/  ISETP.GE.AND P0, PT, R9, R231, PT ;  /* 0x000000e70900720c */ /* 0x000fe60003f06270 */
[----:B------:R-:W-:Y:S02]  /*34f0*/  IMAD R0, R121, 0xa0, RZ ;  /* 0x000000a079007824 */ /* 0x000fe400078e02ff */
[----:B-123--:R-:W-:Y:S03]  /*3500*/  IMAD.WIDE.U32 R2, R218, 0xa0, R84 ;  /* 0x000000a0da027825 */ /* 0x00efe600078e0054 */
[----:B------:R-:W-:Y:S01]  /*3510*/  IADD3 R19, PT, PT, R19, R0, RZ ;  /* 0x0000000013137210 */ /* 0x000fe20007ffe0ff */
[----:B------:R-:W-:Y:S04]  /*3520*/  IMAD R0, R219, 0xa0, RZ ;  /* 0x000000a0db007824 */ /* 0x000fe800078e02ff */
[----:B------:R-:W2:Y:S01]  /*3530*/  @!P1 LD.E.128 R20, desc[UR4][R18.64] ;  /* 0x0000000412149980 */ /* 0x000ea2000c101d00 */
[----:B------:R-:W-:Y:S05]  /*3540*/  IADD3 R3, PT, PT, R3, R0, RZ ;  /* 0x0000000003037210 */ /* 0x000fea0007ffe0ff */
[----:B--2---:R1:W-:Y:S04]  /*3550*/  @!P1 ST.E.128 desc[UR4][R2.64], R20 ;  /* 0x0000001402009985 */ /* 0x0043e8000c101d04 */
[----:B------:R-:W2:Y:S04]  /*3560*/  @!P0 LD.E.128 R4, desc[UR4][R18.64+0x80] ;  /* 0x0000800412048980 */ /* 0x000ea8000c101d00 */
[----:B--2---:R1:W-:Y:S02]  /*3570*/  @!P0 ST.E.128 desc[UR4][R2.64+0x80], R4 ;  /* 0x0000800402008985 */ /* 0x0043e4000c101d04 */
.L_x_1185:
[----:B------:R-:W-:Y:S05]  /*3580*/  BSYNC.RECONVERGENT B0 ;  /* 0x0000000000007941 */ /* 0x000fea0003800200 */
.L_x_1184:
        /* <DEDUP_REMOVED lines=14> */
.L_x_1187:
[----:B------:R-:W-:Y:S05]  /*3670*/  BSYNC.RECONVERGENT B0 ;  /* 0x0000000000007941 */ /* 0x000fea0003800200 */
.L_x_1186:
[----:B------:R-:W-:Y:S05]  /*3680*/  @!P3 BRA `(.L_x_1188) ;  /* 0x0000009c008cb947 */ /* 0x000fea0003800000 */
[----:B------:R-:W-:Y:S01]  /*3690*/  IMAD R0, R121, 0xe0, RZ ;  /* 0x000000e079007824 */ /* 0x000fe200078e02ff */
[-C--:B------:R-:W-:Y:S01]  /*36a0*/  ISETP.GE.AND P0, PT, R14, R231.reuse, PT ;  /* 0x000000e70e00720c */ /* 0x080fe20003f06270 */
[----:B----4-:R-:W-:Y:S04]  /*36b0*/  IMAD.WIDE.U32 R18, R120, 0xe0, R10 ;  /* 0x000000e078127825 */ /* 0x010fe800078e000a */
[----:B-123--:R-:W-:Y:S01]  /*36c0*/  IMAD.WIDE.U32 R2, R218, 0xe0, R84 ;  /* 0x000000e0da027825 */ /* 0x00efe200078e0054 */
        /* <DEDUP_REMOVED lines=11> */
.L_x_1173:
[C---:B------:R-:W-:Y:S01]  /*3780*/  ISETP.GE.AND P1, PT, R75.reuse, R99, PT ;  /* 0x000000634b00720c */ /* 0x040fe20003f26270 */
[----:B------:R-:W2:Y:S03]  /*3790*/  LD.E.U8 R0, desc[UR4][R132.64+0x1b3] ;  /* 0x0001b30484007980 */ /* 0x000ea6000c101100 */
[----:B------:R-:W-:Y:S04]  /*37a0*/  ISETP.GE.AND P1, PT, R75, R100, !P1 ;  /* 0x000000644b00720c */ /* 0x000fe80004f26270 */
[----:B------:R-:W-:Y:S02]  /*37b0*/  P2R R53, PR, RZ, 0x2 ;  /* 0x00000002ff357803 */ /* 0x000fe40000000000 */
        /* <DEDUP_REMOVED lines=11> */
[----:B----4-:R-:W2:Y:S11]  /*3870*/  LD.E.128 R20, desc[UR4][R10.64] ;  /* 0x000000040a147980 */ /* 0x010eb6000c101d00 */
        /* <DEDUP_REMOVED lines=48> */
.L_x_1193:
[----:B------:R-:W-:Y:S05]  /*3b80*/  BSYNC.RECONVERGENT B0 ;  /* 0x0000000000007941 */ /* 0x000fea0003800200 */
.L_x_1192:
[----:B------:R-:W-:Y:S11]  /*3b90*/  ISETP.GE.AND P0, PT, R9, R42, PT ;  /* 0x0000002a0900720c */ /* 0x000ff60003f06270 */
[----:B------:R-:W-:Y:S02]  /*3ba0*/  @!UPT UIADD3 URZ, UPT, UPT, URZ, URZ, URZ ;  /* 0x000000fffffff290 */ /* 0x000fe4000fffe0ff */
[----:B------:R-:W-:Y:S05]  /*3bb0*/  @P0 BRA `(.L_x_1191) ;  /* 0x0000000000c80947 */ /* 0x000fea0003800000 */
[----:B------:R-:W-:Y:S01]  /*3bc0*/  ISETP.GE.AND P0, PT, R9, R13, PT ;  /* 0x0000000d0900720c */ /* 0x000fe20003f06270 */
[----:B--2-4-:R-:W2:Y:S11]  /*3bd0*/  LD.E.128 R20, desc[UR4][R10.64+0x80] ;  /* 0x000080040a147980 */ /* 0x014eb6000c101d00 */
        /* <DEDUP_REMOVED lines=48> */
.L_x_1191:
[----:B------:R-:W-:Y:S05]  /*3ee0*/  BSYNC.RECONVERGENT B1 ;  /* 0x0000000000017941 */ /* 0x000fea0003800200 */
.L_x_1190:
[----:B------:R-:W-:Y:S01]  /*3ef0*/  ISETP.NE.AND P1, PT, R53, RZ, PT ;  /* 0x000000ff3500720c */ /* 0x000fe20003f25270 */
[C---:B----4-:R-:W-:Y:S01]  /*3f00*/  IMAD.SHL.U32 R5, R111.reuse, 0x2, RZ ;  /* 0x000000026f057824 */ /* 0x050fe200078e00ff */
[----:B------:R-:W-:Y:S01]  /*3f10*/  SHF.L.U64.HI R3, R111, 0x1, R96 ;  /* 0x000000016f037819 */ /* 0x000fe20000010260 */
[----:B------:R-:W-:Y:S03]  /*3f20*/  BSSY.RECONVERGENT B1, `(.L_x_1194) ;  /* 0x0000076000017945 */ /* 0x000fe60003800200 */
[-C--:B------:R-:W-:Y:S05]  /*3f30*/  IADD3 R6, P0, PT, R16, R5.reuse, RZ ;  /* 0x0000000510067210 */ /* 0x080fea0007f1e0ff */
[--C-:B------:R-:W-:Y:S01]  /*3f40*/  IMAD.X R7, R17, 0x1, R3.reuse, P0 ;  /* 0x0000000111077824 */ /* 0x100fe200000e0603 */
[----:B------:R-:W-:Y:S05]  /*3f50*/  IADD3 R38, P0, PT, R54, R5, RZ ;  /* 0x0000000536267210 */ /* 0x000fea0007f1e0ff */
[----:B------:R-:W-:Y:S01]  /*3f60*/  IMAD.X R39, R55, 0x1, R3, P0 ;  /* 0x0000000137277824 */ /* 0x000fe200000e0603 */
[----:B------:R-:W-:Y:S07]  /*3f70*/  @!P1 BRA `(.L_x_1195) ;  /* 0x0000000400c09947 */ /* 0x000fee0003800000 */
        /* <DEDUP_REMOVED lines=58> */
.L_x_1197:
[----:B------:R-:W-:Y:S05]  /*4320*/  BSYNC.RECONVERGENT B0 ;  /* 0x0000000000007941 */ /* 0x000fea0003800200 */
.L_x_1196:
        /* <DEDUP_REMOVED lines=53> */
.L_x_1195:
[----:B------:R-:W-:Y:S05]  /*4680*/  BSYNC.RECONVERGENT B1 ;  /* 0x0000000000017941 */ /* 0x000fea0003800200 */
.L_x_1194:
        /* <DEDUP_REMOVED lines=66> */
.L_x_1201:
[----:B------:R-:W-:Y:S05]  /*4ab0*/  BSYNC.RECONVERGENT B0 ;  /* 0x0000000000007941 */ /* 0x000fea0003800200 */
.L_x_1200:
        /* <DEDUP_REMOVED lines=53> */
.L_x_1199:
[----:B------:R-:W-:Y:S05]  /*4e10*/  BSYNC.RECONVERGENT B1 ;  /* 0x0000000000017941 */ /* 0x000fea0003800200 */
.L_x_1198:
        /* <DEDUP_REMOVED lines=68> */
.L_x_1205:
[----:B------:R-:W-:Y:S05]  /*5260*/  BSYNC.RECONVERGENT B0 ;  /* 0x0000000000007941 */ /* 0x000fea0003800200 */
.L_x_1204:
        /* <DEDUP_REMOVED lines=51> */
.L_x_1203:
[----:B------:R-:W-:Y:S05]  /*55a0*/  BSYNC.RECONVERGENT B1 ;  /* 0x0000000000017941 */ /* 0x000fea0003800200 */
.L_x_1202:
[----:B------:R-:W-:Y:S04]  /*55b0*/  BSSY.RECONVERGENT B1, `(.L_x_1206) ;  /* 0x0000072000017945 */ /* 0x000fe80003800200 */
[----:B------:R-:W-:Y:S05]  /*55c0*/  @P6 BRA `(.L_x_1207) ;  /* 0x0000000400c06947 */ /* 0x000fea0003800000 */
        /* <DEDUP_REMOVED lines=60> */
.L_x_1209:
[----:B------:R-:W-:Y:S05]  /*5990*/  BSYNC.RECONVERGENT B0 ;  /* 0x0000000000007941 */ /* 0x000fea0003800200 */
.L_x_1208:
        /* <DEDUP_REMOVED lines=51> */
.L_x_1207:
[----:B------:R-:W-:Y:S05]  /*5cd0*/  BSYNC.RECONVERGENT B1 ;  /* 0x0000000000017941 */ /* 0x000fea0003800200 */
.L_x_1206:
        /* <DEDUP_REMOVED lines=66> */
.L_x_1213:
[----:B------:R-:W-:Y:S05]  /*6100*/  BSYNC.RECONVERGENT B0 ;  /* 0x0000000000007941 */ /* 0x000fea0003800200 */
.L_x_1212:
        /* <DEDUP_REMOVED lines=51> */
.L_x_1211:
[----:B------:R-:W-:Y:S05]  /*6440*/  BSYNC.RECONVERGENT B1 ;  /* 0x0000000000017941 */ /* 0x000fea0003800200 */
.L_x_1210:
        /* <DEDUP_REMOVED lines=64> */
.L_x_1217:
[----:B------:R-:W-:Y:S05]  /*6850*/  BSYNC.RECONVERGENT B0 ;  /* 0x0000000000007941 */ /* 0x000fea0003800200 */
.L_x_1216:
        /* <DEDUP_REMOVED lines=51> */
.L_x_1215:
[----:B------:R-:W-:Y:S05]  /*6b90*/  BSYNC.RECONVERGENT B1 ;  /* 0x0000000000017941 */ /* 0x000fea0003800200 */
.L_x_1214:
        /* <DEDUP_REMOVED lines=64> */
.L_x_1221:
[----:B------:R-:W-:Y:S05]  /*6fa0*/  BSYNC.RECONVERGENT B0 ;  /* 0x0000000000007941 */ /* 0x000fea0003800200 */
.L_x_1220:
        /* <DEDUP_REMOVED lines=51> */
.L_x_1219:
[----:B------:R-:W-:Y:S05]  /*72e0*/  BSYNC.RECONVERGENT B1 ;  /* 0x0000000000017941 */ /* 0x000fea0003800200 */
.L_x_1218:
[----:B------:R-:W3:Y:S02]  /*72f0*/  LD.E R3, desc[UR4][R132.64+0xd0] ;  /* 0x0000d00484037980 */ /* 0x000ee4000c101900 */
[----:B---3--:R-:W-:Y:S05]  /*7300*/  IMAD.U32 R3, R3, -0x40, RZ ;  /* 0xffffffc003037824 */ /* 0x008fea00078e00ff */
[C---:B------:R-:W-:Y:S02]  /*7310*/  LEA R16, P1, R3.reuse, R16, 0x1 ;  /* 0x0000001003107211 */ /* 0x040fe400078208ff */
[C---:B------:R-:W-:Y:S02]  /*7320*/  LEA R54, P0, R3.reuse, R54, 0x1 ;  /* 0x0000003603367211 */ /* 0x040fe400078008ff */
[C---:B------:R-:W-:Y:S02]  /*7330*/  LEA.HI.X.SX32 R17, R3.reuse, R17, 0x1, P1 ;  /* 0x0000001103117211 */ /* 0x040fe400008f0eff */
[----:B------:R-:W-:Y:S01]  /*7340*/  LEA.HI.X.SX32 R55, R3, R55, 0x1, P0 ;  /* 0x0000003703377211 */ /* 0x000fe200000f0eff */
[----:B------:R-:W-:Y:S05]  /*7350*/  BRA `(.L_x_1188) ;  /* 0x0000006000587947 */ /* 0x000fea0003800000 */
.L_x_1189:
[----:B----4-:R-:W-:Y:S01]  /*7360*/  LEA.HI R21, R13, R13, RZ, 0x1 ;  /* 0x0000000d0d157211 */ /* 0x010fe200078f08ff */
        /* <DEDUP_REMOVED lines=19> */
[----:B------:R-:W-:Y:S02]  /*74a0*/  @!P0 SHF.L.U64.HI R60, R129, 0x1, R60 ;  /* 0x00000001813c8819 */ /* 0x000fe4000001023c */
[----:B------:R-:W-:Y:S01]  /*74b0*/  @!P0 IADD3 R130, P1, PT, R127, R80, RZ ;  /* 0x000000507f828210 */ /* 0x000fe20007f3e0ff */
        /* <DEDUP_REMOVED lines=77> */
.L_x_1225:
[----:B------:R-:W-:Y:S05]  /*7990*/  BSYNC.RECONVERGENT B0 ;  /* 0x0000000000007941 */ /* 0x000fea0003800200 */
.L_x_1224:
        /* <DEDUP_REMOVED lines=92> */
.L_x_1223:
[----:B------:R-:W-:Y:S05]  /*7f60*/  BSYNC.RECONVERGENT B1 ;  /* 0x0000000000017941 */ /* 0x000fea0003800200 */
.L_x_1222:
[----:B------:R-:W-:Y:S01]  /*7f70*/  ISETP.NE.AND P0, PT, R53, RZ, PT ;  /* 0x000000ff3500720c */ /* 0x000fe20003f05270 */
[----:B------:R-:W-:Y:S11]  /*7f80*/  BSSY.RECONVERGENT B1, `(.L_x_1226) ;  /* 0x00000c1000017945 */ /* 0x000ff60003800200 */
[----:B------:R-:W-:Y:S01]  /*7f90*/  @!UPT UIADD3 URZ, UPT, UPT, URZ, URZ, URZ ;  /* 0x000000fffffff290 */ /* 0x000fe2000fffe0ff */
[----:B------:R-:W-:Y:S05]  /*7fa0*/  @!P0 BRA `(.L_x_1227) ;  /* 0x0000000800f88947 */ /* 0x000fea0003800000 */
        /* <DEDUP_REMOVED lines=97> */
.L_x_1229:
[----:B------:R-:W-:Y:S05]  /*85c0*/  BSYNC.RECONVERGENT B0 ;  /* 0x0000000000007941 */ /* 0x000fea0003800200 */
.L_x_1228:
        /* <DEDUP_REMOVED lines=92> */
.L_x_1227:
[----:B------:R-:W-:Y:S05]  /*8b90*/  BSYNC.RECONVERGENT B1 ;  /* 0x0000000000017941 */ /* 0x000fea0003800200 */
.L_x_1226:
        /* <DEDUP_REMOVED lines=21> */
[----:B------:R-:W-:Y:S02]  /*8cf0*/  @!P0 SHF.L.U32 R125, R129, 0x1, RZ ;  /* 0x00000001817d8819 */ /* 0x000fe400000006ff */
[----:B------:R-:W-:Y:S01]  /*8d00*/  @!P0 IADD3.X R128, PT, PT, R95, R128, RZ, P1, !PT ;  /* 0x000000805f808210 */ /* 0x000fe20000ffe4ff */
[----:B------:R-:W3:Y:S01]  /*8d10*/  @!P0 LD.E.128 R24, desc[UR4][R40.64] ;  /* 0x0000000428188980 */ /* 0x000ee2000c101d00 */
[----:B------:R-:W-:Y:S02]  /*8d20*/  @!P0 IADD3 R130, P1, PT, R125, R80, RZ ;  /* 0x000000507d828210 */ /* 0x000fe40007f3e0ff */
[----:B------:R-:W-:Y:S04]  /*8d30*/  @!P0 SHF.L.U64.HI R128, R129, 0x1, R128 ;  /* 0x0000000181808819 */ /* 0x000fe80000010280 */
        /* <DEDUP_REMOVED lines=75> */
.L_x_1233:
[----:B------:R-:W-:Y:S05]  /*91f0*/  BSYNC.RECONVERGENT B0 ;  /* 0x0000000000007941 */ /* 0x000fea0003800200 */
.L_x_1232:
        /* <DEDUP_REMOVED lines=92> */
.L_x_1231:
[----:B------:R-:W-:Y:S05]  /*97c0*/  BSYNC.RECONVERGENT B1 ;  /* 0x0000000000017941 */ /* 0x000fea0003800200 */
.L_x_1230:
        /* <DEDUP_REMOVED lines=14> */
[----:B--234-:R-:W2:Y:S11]  /*98b0*/  LD.E.128 R56, desc[UR4][R22.64] ;  /* 0x0000000416387980 */ /* 0x01ceb6000c101d00 */
        /* <DEDUP_REMOVED lines=87> */
.L_x_1237:
[----:B------:R-:W-:Y:S05]  /*9e30*/  BSYNC.RECONVERGENT B0 ;  /* 0x0000000000007941 */ /* 0x000fea0003800200 */
.L_x_1236:
        /* <DEDUP_REMOVED lines=92> */
.L_x_1235:
[----:B------:R-:W-:Y:S05]  /*a400*/  BSYNC.RECONVERGENT B1 ;  /* 0x0000000000017941 */ /* 0x000fea0003800200 */
.L_x_1234:
[----:B------:R-:W-:Y:S04]  /*a410*/  BSSY.RECONVERGENT B1, `(.L_x_1238) ;  /* 0x00000bf000017945 */ /* 0x000fe80003800200 */
[----:B------:R-:W-:Y:S05]  /*a420*/  @P6 BRA `(.L_x_1239) ;  /* 0x0000000800f46947 */ /* 0x000fea0003800000 */
[----:B-----5:R-:W-:Y:S01]  /*a430*/  ISETP.GE.AND P6, PT, R14, R113, PT ;  /* 0x000000710e00720c */ /* 0x020fe20003fc6270 */
[----:B------:R-:W-:Y:S01]  /*a440*/  BSSY.RECONVERGENT B0, `(.L_x_1240) ;  /* 0x000005f000007945 */ /* 0x000fe20003800200 */
[----:B------:R-:W-:Y:S02]  /*a450*/  LEA R22, P1, R120, R10, 0x7 ;  /* 0x0000000a78167211 */ /* 0x000fe400078238ff */
[----:B--2---:R-:W-:Y:S02]  /*a460*/  LEA R128, P0, R218, R84, 0x7 ;  /* 0x00000054da807211 */ /* 0x004fe400078038ff */
[----:B------:R-:W-:Y:S02]  /*a470*/  LEA.HI.X R23, R120, R11, R121, 0x7, P1 ;  /* 0x0000000b78177211 */ /* 0x000fe400008f3c79 */
[----:B------:R-:W-:Y:S05]  /*a480*/  LEA.HI.X R129, R218, R85, R219, 0x7, P0 ;  /* 0x00000055da817211 */ /* 0x000fea00000f3cdb */
[----:B------:R-:W-:Y:S05]  /*a490*/  @P6 BRA `(.L_x_1241) ;  /* 0x0000000400646947 */ /* 0x000fea0003800000 */
[----:B------:R-:W-:Y:S01]  /*a4a0*/  ISETP.GE.AND P0, PT, R14, R13, PT ;  /* 0x0000000d0e00720c */ /* 0x000fe20003f06270 */
[----:B---34-:R-:W2:Y:S11]  /*a4b0*/  LD.E.128 R56, desc[UR4][R22.64] ;  /* 0x0000000416387980 */ /* 0x018eb6000c101d00 */
        /* <DEDUP_REMOVED lines=87> */
.L_x_1241:
[----:B------:R-:W-:Y:S05]  /*aa30*/  BSYNC.RECONVERGENT B0 ;  /* 0x0000000000007941 */ /* 0x000fea0003800200 */
.L_x_1240:
        /* <DEDUP_REMOVED lines=92> */
.L_x_1239:
[----:B------:R-:W-:Y:S05]  /*b000*/  BSYNC.RECONVERGENT B1 ;  /* 0x0000000000017941 */ /* 0x000fea0003800200 */
.L_x_1238:
[----:B------:R-:W-:Y:S04]  /*b010*/  BSSY.RECONVERGENT B1, `(.L_x_1242) ;  /* 0x00000c1000017945 */ /* 0x000fe80003800200 */
[----:B------:R-:W-:Y:S05]  /*b020*/  @!P5 BRA `(.L_x_1243) ;  /* 0x0000000800fcd947 */ /* 0x000fea0003800000 */
[----:B------:R-:W-:Y:S01]  /*b030*/  IMAD R5, R121, 0xa0, RZ ;  /* 0x000000a079057824 */ /* 0x000fe200078e02ff */
[----:B-----5:R-:W-:Y:S01]  /*b040*/  ISETP.GE.AND P0, PT, R14, R113, PT ;  /* 0x000000710e00720c */ /* 0x020fe20003f06270 */
[----:B------:R-:W-:Y:S01]  /*b050*/  IMAD R3, R219, 0xa0, RZ ;  /* 0x000000a0db037824 */ /* 0x000fe200078e02ff */
[----:B------:R-:W-:Y:S01]  /*b060*/  BSSY.RECONVERGENT B0, `(.L_x_1244) ;  /* 0x000005f000007945 */ /* 0x000fe20003800200 */
[----:B------:R-:W-:Y:S04]  /*b070*/  IMAD.WIDE.U32 R22, R120, 0xa0, R10 ;  /* 0x000000a078167825 */ /* 0x000fe800078e000a */
[----:B--2---:R-:W-:Y:S01]  /*b080*/  IMAD.WIDE.U32 R128, R218, 0xa0, R84 ;  /* 0x000000a0da807825 */ /* 0x004fe200078e0054 */
[----:B------:R-:W-:Y:S04]  /*b090*/  IADD3 R23, PT, PT, R23, R5, RZ ;  /* 0x0000000517177210 */ /* 0x000fe80007ffe0ff */
[----:B------:R-:W-:Y:S01]  /*b0a0*/  IADD3 R129, PT, PT, R129, R3, RZ ;  /* 0x0000000381817210 */ /* 0x000fe20007ffe0ff */
[----:B------:R-:W-:Y:S06]  /*b0b0*/  @P0 BRA `(.L_x_1245) ;  /* 0x0000000400640947 */ /* 0x000fec0003800000 */
        /* <DEDUP_REMOVED lines=89> */
.L_x_1245:
[----:B------:R-:W-:Y:S05]  /*b650*/  BSYNC.RECONVERGENT B0 ;  /* 0x0000000000007941 */ /* 0x000fea0003800200 */
.L_x_1244:
[----:B------:R-:W-:Y:S11]  /*b660*/  ISETP.GE.AND P0, PT, R9, R113, PT ;  /* 0x000000710900720c */ /* 0x000ff60003f06270 */
[----:B------:R-:W-:Y:S02]  /*b670*/  @!UPT UIADD3 URZ, UPT, UPT, URZ, URZ, URZ ;  /* 0x000000fffffff290 */ /* 0x000fe4000fffe0ff */
        /* <DEDUP_REMOVED lines=19> */
[----:B------:R-:W-:Y:S07]  /*b7b0*/  ISETP.GT.AND P1, PT, R19, 0x40, !P0 ;  /* 0x000000401300780c */ /* 0x000fee0004724270 */
[----:B------:R-:W2:Y:S01]  /*b7c0*/  @!P0 LD.E.128 R36, desc[UR4][R32.64+0x80] ;  /* 0x0000800420248980 */ /* 0x000ea2000c101d00 */
[--C-:B---3--:R-:W-:Y:S01]  /*b7d0*/  @!P0 HADD2.F32 R2, -RZ, R24.reuse.H1_H1 ;  /* 0x30000018ff028230 */ /* 0x108fe20000004100 */
[----:B-----5:R-:W-:Y:S01]  /*b7e0*/  @!P0 MOV R28, R40 ;  /* 0x00000028001c8202 */ /* 0x020fe20000000f00 */
[--C-:B------:R-:W-:Y:S02]  /*b7f0*/  @!P0 HADD2.F32 R7, -RZ, R27.reuse.H0_H0 ;  /* 0x2000001bff078230 */ /* 0x100fe40000004100 */
[----:B------:R-:W-:Y:S02]  /*b800*/  @!P0 HADD2.F32 R0, -RZ, R24.H0_H0 ;  /* 0x20000018ff008230 */ /* 0x000fe40000004100 */
[----:B------:R-:W-:Y:S02]  /*b810*/  @!P0 HADD2.F32 R23, -RZ, R27.H1_H1 ;  /* 0x3000001bff178230 */ /* 0x000fe40000004100 */
[--C-:B----4-:R-:W-:Y:S02]  /*b820*/  @!P0 HADD2.F32 R29, -RZ, R44.reuse.H1_H1 ;  /* 0x3000002cff1d8230 */ /* 0x110fe40000004100 */
        /* <DEDUP_REMOVED lines=63> */
.L_x_1243:
[----:B------:R-:W-:Y:S05]  /*bc20*/  BSYNC.RECONVERGENT B1 ;  /* 0x0000000000017941 */ /* 0x000fea0003800200 */
.L_x_1242:
        /* <DEDUP_REMOVED lines=100> */
.L_x_1249:
[----:B------:R-:W-:Y:S05]  /*c270*/  BSYNC.RECONVERGENT B0 ;  /* 0x0000000000007941 */ /* 0x000fea0003800200 */
.L_x_1248:
        /* <DEDUP_REMOVED lines=92> */
.L_x_1247:
[----:B------:R-:W-:Y:S05]  /*c840*/  BSYNC.RECONVERGENT B1 ;  /* 0x0000000000017941 */ /* 0x000fea0003800200 */
.L_x_1246:
        /* <DEDUP_REMOVED lines=101> */
.L_x_1253:
[----:B------:R-:W-:Y:S05]  /*cea0*/  BSYNC.RECONVERGENT B0 ;  /* 0x0000000000007941 */ /* 0x000fea0003800200 */
.L_x_1252:
        /* <DEDUP_REMOVED lines=90> */
.L_x_1251:
[----:B------:R-:W-:Y:S05]  /*d450*/  BSYNC.RECONVERGENT B1 ;  /* 0x0000000000017941 */ /* 0x000fea0003800200 */
.L_x_1250:
[----:B------:R-:W3:Y:S02]  /*d460*/  LD.E R3, desc[UR4][R132.64+0xd0] ;  /* 0x0000d00484037980 */ /* 0x000ee4000c101900 */
[----:B---3--:R-:W-:Y:S05]  /*d470*/  IMAD.U32 R3, R3, -0x40, RZ ;  /* 0xffffffc003037824 */ /* 0x008fea00078e00ff */
[C---:B------:R-:W-:Y:S02]  /*d480*/  LEA R82, P1, R3.reuse, R82, 0x1 ;  /* 0x0000005203527211 */ /* 0x040fe400078208ff */
[C---:B------:R-:W-:Y:S02]  /*d490*/  LEA R80, P0, R3.reuse, R80, 0x1 ;  /* 0x0000005003507211 */ /* 0x040fe400078008ff */
[C---:B------:R-:W-:Y:S02]  /*d4a0*/  LEA.HI.X.SX32 R83, R3.reuse, R83, 0x1, P1 ;  /* 0x0000005303537211 */ /* 0x040fe400008f0eff */
[----:B------:R-:W-:Y:S09]  /*d4b0*/  LEA.HI.X.SX32 R81, R3, R81, 0x1, P0 ;  /* 0x0000005103517211 */ /* 0x000ff200000f0eff */
.L_x_1188:
[----:B------:R-:W-:Y:S05]  /*d4c0*/  BSYNC.RECONVERGENT B2 ;  /* 0x0000000000027941 */ /* 0x000fea0003800200 */
.L_x_1172:
        /* <DEDUP_REMOVED lines=101> */
.L_x_1255:
[----:B------:R-:W-:Y:S05]  /*db20*/  BSYNC.RECONVERGENT B0 ;  /* 0x0000000000007941 */ /* 0x000fea0003800200 */
.L_x_1254:
[----:B------:R-:W-:Y:S05]  /*db30*/  @P2 BRA `(.L_x_1256) ;  /* 0xffffff4800b42947 */ /* 0x000fea000383ffff */
.L_x_1155:
        /* <DEDUP_REMOVED lines=34> */
.L_x_1260:
[----:B------:R-:W-:Y:S05]  /*dd60*/  BSYNC.RECONVERGENT B0 ;  /* 0x0000000000007941 */ /* 0x000fea0003800200 */
.L_x_1259:
        /* <DEDUP_REMOVED lines=14> */
.L_x_1262:
[----:B------:R-:W-:Y:S05]  /*de50*/  BSYNC.RECONVERGENT B0 ;  /* 0x0000000000007941 */ /* 0x000fea0003800200 */
.L_x_1261:
        /* <DEDUP_REMOVED lines=16> */
.L_x_1264:
[----:B------:R-:W-:Y:S05]  /*df60*/  BSYNC.RECONVERGENT B0 ;  /* 0x0000000000007941 */ /* 0x000fea0003800200 */
.L_x_1263:
        /* <DEDUP_REMOVED lines=16> */
.L_x_1258:
        /* <DEDUP_REMOVED lines=82> */
.L_x_1272:
[----:B------:R-:W-:Y:S05]  /*e590*/  BSYNC.RECONVERGENT B0 ;  /* 0x0000000000007941 */ /* 0x000fea0003800200 */
.L_x_1271:
[----:B-----5:R-:W-:Y:S01]  /*e5a0*/  IMAD.MOV.U32 R6, RZ, RZ, R18 ;  /* 0x000000ffff067224 */ /* 0x020fe200078e0012 */
[----:B------:R-:W-:Y:S01]  /*e5b0*/  MOV R4, R16 ;  /* 0x0000001000047202 */ /* 0x000fe20000000f00 */
[----:B------:R-:W-:Y:S01]  /*e5c0*/  IMAD.MOV.U32 R7, RZ, RZ, R19 ;  /* 0x000000ffff077224 */ /* 0x000fe200078e0013 */
[----:B------:R-:W-:Y:S02]  /*e5d0*/  MOV R5, R17 ;  /* 0x0000001100057202 */ /* 0x000fe40000000f00 */
.L_x_1270:
[----:B------:R-:W-:Y:S05]  /*e5e0*/  BSYNC.RECONVERGENT B1 ;  /* 0x0000000000017941 */ /* 0x000fea0003800200 */
.L_x_1269:
        /* <DEDUP_REMOVED lines=48> */
.L_x_1274:
[----:B------:R-:W-:Y:S05]  /*e8f0*/  BSYNC.RECONVERGENT B0 ;  /* 0x0000000000007941 */ /* 0x000fea0003800200 */
.L_x_1273:
[----:B-----5:R3:W-:Y:S02]  /*e900*/  STS.128 [R63+0x2000], R16 ;  /* 0x002000103f007388 */ /* 0x0207e40000000c00 */
.L_x_1268:
[----:B------:R-:W-:Y:S05]  /*e910*/  BSYNC.RECONVERGENT B2 ;  /* 0x0000000000027941 */ /* 0x000fea0003800200 */
.L_x_1267:
        /* <DEDUP_REMOVED lines=52> */
.L_x_1280:
[----:B------:R-:W-:Y:S05]  /*ec60*/  BSYNC.RECONVERGENT B0 ;  /* 0x0000000000007941 */ /* 0x000fea0003800200 */
.L_x_1279:
[----:B-----5:R1:W-:Y:S02]  /*ec70*/  STS.128 [R63+0x800], R16 ;  /* 0x000800103f007388 */ /* 0x0203e40000000c00 */
.L_x_1278:
[----:B------:R-:W-:Y:S05]  /*ec80*/  BSYNC.RECONVERGENT B1 ;  /* 0x0000000000017941 */ /* 0x000fea0003800200 */
.L_x_1277:
        /* <DEDUP_REMOVED lines=45> */
.L_x_1282:
[----:B------:R-:W-:Y:S05]  /*ef60*/  BSYNC.RECONVERGENT B0 ;  /* 0x0000000000007941 */ /* 0x000fea0003800200 */
.L_x_1281:
[----:B-----5:R3:W-:Y:S02]  /*ef70*/  STS.128 [R63+0x2800], R16 ;  /* 0x002800103f007388 */ /* 0x0207e40000000c00 */
.L_x_1276:
[----:B------:R-:W-:Y:S05]  /*ef80*/  BSYNC.RECONVERGENT B2 ;  /* 0x0000000000027941 */ /* 0x000fea0003800200 */
.L_x_1275:
        /* <DEDUP_REMOVED lines=52> */
.L_x_1288:
[----:B------:R-:W-:Y:S05]  /*f2d0*/  BSYNC.RECONVERGENT B0 ;  /* 0x0000000000007941 */ /* 0x000fea0003800200 */
.L_x_1287:
[----:B-----5:R1:W-:Y:S02]  /*f2e0*/  STS.128 [R63+0x1000], R16 ;  /* 0x001000103f007388 */ /* 0x0203e40000000c00 */
.L_x_1286:
[----:B------:R-:W-:Y:S05]  /*f2f0*/  BSYNC.RECONVERGENT B1 ;  /* 0x0000000000017941 */ /* 0x000fea0003800200 */
.L_x_1285:
        /* <DEDUP_REMOVED lines=45> */
.L_x_1290:
[----:B------:R-:W-:Y:S05]  /*f5d0*/  BSYNC.RECONVERGENT B0 ;  /* 0x0000000000007941 */ /* 0x000fea0003800200 */
.L_x_1289:
[----:B-----5:R1:W-:Y:S02]  /*f5e0*/  STS.128 [R63+0x3000], R16 ;  /* 0x003000103f007388 */ /* 0x0203e40000000c00 */
.L_x_1284:
[----:B------:R-:W-:Y:S05]  /*f5f0*/  BSYNC.RECONVERGENT B2 ;  /* 0x0000000000027941 */ /* 0x000fea0003800200 */
.L_x_1283:
        /* <DEDUP_REMOVED lines=54> */
.L_x_1294:
[----:B------:R-:W-:Y:S05]  /*f960*/  BSYNC.RECONVERGENT B0 ;  /* 0x0000000000007941 */ /* 0x000fea0003800200 */
.L_x_1293:
[----:B-----5:R1:W-:Y:S02]  /*f970*/  STS.128 [R63+0x1800], R16 ;  /* 0x001800103f007388 */ /* 0x0203e40000000c00 */
.L_x_1292:
[----:B------:R-:W-:Y:S05]  /*f980*/  BSYNC.RECONVERGENT B1 ;  /* 0x0000000000017941 */ /* 0x000fea0003800200 */
.L_x_1291:
        /* <DEDUP_REMOVED lines=47> */
.L_x_1296:
[----:B------:R-:W-:Y:S05]  /*fc80*/  BSYNC.RECONVERGENT B0 ;  /* 0x0000000000007941 */ /* 0x000fea0003800200 */
.L_x_1295:
[----:B-----5:R1:W-:Y:S01]  /*fc90*/  STS.128 [R63+0x3800], R16 ;  /* 0x003800103f007388 */ /* 0x0203e20000000c00 */
[----:B------:R-:W-:Y:S05]  /*fca0*/  BRA `(.L_x_1265) ;  /* 0x0000002c005c7947 */ /* 0x000fea0003800000 */
.L_x_1266:
        /* <DEDUP_REMOVED lines=95> */
.L_x_1302:
[----:B------:R-:W-:Y:S05]  /*102a0*/  BSYNC.RECONVERGENT B0 ;  /* 0x0000000000007941 */ /* 0x000fea0003800200 */
.L_x_1301:
[----:B--2--5:R-:W-:Y:S01]  /*102b0*/  IMAD.MOV.U32 R6, RZ, RZ, R34 ;  /* 0x000000ffff067224 */ /* 0x024fe200078e0022 */
[----:B------:R-:W-:Y:S01]  /*102c0*/  MOV R4, R32 ;  /* 0x0000002000047202 */ /* 0x000fe20000000f00 */
[----:B------:R-:W-:Y:S01]  /*102d0*/  IMAD.MOV.U32 R7, RZ, RZ, R35 ;  /* 0x000000ffff077224 */ /* 0x000fe200078e0023 */
[----:B------:R-:W-:Y:S02]  /*102e0*/  MOV R5, R33 ;  /* 0x0000002100057202 */ /* 0x000fe40000000f00 */
.L_x_1300:
[----:B------:R-:W-:Y:S05]  /*102f0*/  BSYNC.RECONVERGENT B1 ;  /* 0x0000000000017941 */ /* 0x000fea0003800200 */
.L_x_1299:
        /* <DEDUP_REMOVED lines=86> */
.L_x_1304:
[----:B------:R-:W-:Y:S05]  /*10860*/  BSYNC.RECONVERGENT B0 ;  /* 0x0000000000007941 */ /* 0x000fea0003800200 */
.L_x_1303:
[----:B-----5:R3:W-:Y:S02]  /*10870*/  STS.128 [R63+0x2000], R32 ;  /* 0x002000203f007388 */ /* 0x0207e40000000c00 */
.L_x_1298:
[----:B------:R-:W-:Y:S05]  /*10880*/  BSYNC.RECONVERGENT B2 ;  /* 0x0000000000027941 */ /* 0x000fea0003800200 */
.L_x_1297:
        /* <DEDUP_REMOVED lines=90> */
.L_x_1310:
[----:B------:R-:W-:Y:S05]  /*10e30*/  BSYNC.RECONVERGENT B0 ;  /* 0x0000000000007941 */ /* 0x000fea0003800200 */
.L_x_1309:
[----:B-----5:R1:W-:Y:S02]  /*10e40*/  STS.128 [R63+0x800], R32 ;  /* 0x000800203f007388 */ /* 0x0203e40000000c00 */
.L_x_1308:
[----:B------:R-:W-:Y:S05]  /*10e50*/  BSYNC.RECONVERGENT B1 ;  /* 0x0000000000017941 */ /* 0x000fea0003800200 */
.L_x_1307:
        /* <DEDUP_REMOVED lines=83> */
.L_x_1312:
[----:B------:R-:W-:Y:S05]  /*11390*/  BSYNC.RECONVERGENT B0 ;  /* 0x0000000000007941 */ /* 0x000fea0003800200 */
.L_x_1311:
[----:B-----5:R3:W-:Y:S02]  /*113a0*/  STS.128 [R63+0x2800], R32 ;  /* 0x002800203f007388 */ /* 0x0207e40000000c00 */
.L_x_1306:
[----:B------:R-:W-:Y:S05]  /*113b0*/  BSYNC.RECONVERGENT B2 ;  /* 0x0000000000027941 */ /* 0x000fea0003800200 */
.L_x_1305:
        /* <DEDUP_REMOVED lines=90> */
.L_x_1318:
[----:B------:R-:W-:Y:S05]  /*11960*/  BSYNC.RECONVERGENT B0 ;  /* 0x0000000000007941 */ /* 0x000fea0003800200 */
.L_x_1317:
[----:B-----5:R3:W-:Y:S02]  /*11970*/  STS.128 [R63+0x1000], R32 ;  /* 0x001000203f007388 */ /* 0x0207e40000000c00 */
.L_x_1316:
[----:B------:R-:W-:Y:S05]  /*11980*/  BSYNC.RECONVERGENT B1 ;  /* 0x0000000000017941 */ /* 0x000fea0003800200 */
.L_x_1315:
        /* <DEDUP_REMOVED lines=83> */
.L_x_1320:
[----:B------:R-:W-:Y:S05]  /*11ec0*/  BSYNC.RECONVERGENT B0 ;  /* 0x0000000000007941 */ /* 0x000fea0003800200 */
.L_x_1319:
[----:B-----5:R3:W-:Y:S02]  /*11ed0*/  STS.128 [R63+0x3000], R32 ;  /* 0x003000203f007388 */ /* 0x0207e40000000c00 */
.L_x_1314:
[----:B------:R-:W-:Y:S05]  /*11ee0*/  BSYNC.RECONVERGENT B2 ;  /* 0x0000000000027941 */ /* 0x000fea0003800200 */
.L_x_1313:
        /* <DEDUP_REMOVED lines=91> */
.L_x_1324:
[----:B------:R-:W-:Y:S05]  /*124a0*/  BSYNC.RECONVERGENT B0 ;  /* 0x0000000000007941 */ /* 0x000fea0003800200 */
.L_x_1323:
[----:B-----5:R1:W-:Y:S02]  /*124b0*/  STS.128 [R63+0x1800], R32 ;  /* 0x001800203f007388 */ /* 0x0203e40000000c00 */
.L_x_1322:
[----:B------:R-:W-:Y:S05]  /*124c0*/  BSYNC.RECONVERGENT B1 ;  /* 0x0000000000017941 */ /* 0x000fea0003800200 */
.L_x_1321:
        /* <DEDUP_REMOVED lines=83> */
.L_x_1326:
[----:B------:R-:W-:Y:S05]  /*12a00*/  BSYNC.RECONVERGENT B0 ;  /* 0x0000000000007941 */ /* 0x000fea0003800200 */
.L_x_1325:
[----:B-----5:R1:W-:Y:S02]  /*12a10*/  STS.128 [R63+0x3800], R32 ;  /* 0x003800203f007388 */ /* 0x0203e40000000c00 */
.L_x_1265:
[----:B------:R-:W-:Y:S05]  /*12a20*/  BSYNC.RECONVERGENT B3 ;  /* 0x0000000000037941 */ /* 0x000fea0003800200 */
.L_x_1257:
        /* <DEDUP_REMOVED lines=12> */
[----:B------:R-:W-:Y:S02]  /*12af0*/  @!P2 IMAD.MOV.U32 R223, RZ, RZ, R217 ;  /* 0x000000ffffdfa224 */ /* 0x000fe400078e00d9 */
[----:B------:R-:W-:-:S03]  /*12b00*/  @!P1 IMAD.MOV.U32 R216, RZ, RZ, R222 ;  /* 0x000000ffffd89224 */ /* 0x000fc600078e00de */
        /* <DEDUP_REMOVED lines=10> */
.L_x_1328:
[----:B------:R-:W-:Y:S05]  /*12bb0*/  BSYNC.RECONVERGENT B0 ;  /* 0x0000000000007941 */ /* 0x000fea0003800200 */
.L_x_1327:
        /* <DEDUP_REMOVED lines=8> */
[----:B-1-3--:R-:W-:Y:S02]  /*12c40*/  @!P0 IMAD.MOV.U32 R4, RZ, RZ, R6 ;  /* 0x000000ffff048224 */ /* 0x00afe400078e0006 */
        /* <DEDUP_REMOVED lines=11> */
.L_x_1330:
[----:B------:R-:W-:Y:S05]  /*12d00*/  BSYNC.RECONVERGENT B0 ;  /* 0x0000000000007941 */ /* 0x000fea0003800200 */
.L_x_1329:
[----:B------:R-:W-:Y:S04]  /*12d10*/  BSSY.RECONVERGENT B0, `(.L_x_1331) ;  /* 0x0000010000007945 */ /* 0x000fe80003800200 */
[----:B------:R-:W-:Y:S05]  /*12d20*/  @P5 BRA `(.L_x_1332) ;  /* 0x0000000000385947 */ /* 0x000fea0003800000 */
[-C--:B------:R-:W-:Y:S02]  /*12d30*/  ISETP.GE.AND P1, PT, R14, R231.reuse, PT ;  /* 0x000000e70e00720c */ /* 0x080fe40003f26270 */
[----:B------:R-:W-:Y:S02]  /*12d40*/  ISETP.GE.AND P0, PT, R9, R231, PT ;  /* 0x000000e70900720c */ /* 0x000fe40003f06270 */
[----:B-1-34-:R-:W-:-:S04]  /*12d50*/  LEA R4, P5, R218, R6, 0x5 ;  /* 0x00000006da047211 */ /* 0x01afc800078a28ff */
        /* <DEDUP_REMOVED lines=11> */
.L_x_1332:
[----:B------:R-:W-:Y:S05]  /*12e10*/  BSYNC.RECONVERGENT B0 ;  /* 0x0000000000007941 */ /* 0x000fea0003800200 */
.L_x_1331:
[----:B------:R-:W-:Y:S01]  /*12e20*/  BSSY.RECONVERGENT B0, `(.L_x_1333) ;  /* 0x0000012000007945 */ /* 0x000fe20003800200 */
[----:B------:R-:W-:Y:S02]  /*12e30*/  ISETP.GE.AND P0, PT, R0, R69, PT ;  /* 0x000000450000720c */ /* 0x000fe40003f06270 */
[----:B------:R-:W-:Y:S01]  /*12e40*/  IADD3 R116, PT, PT, R116, 0x70, RZ ;  /* 0x0000007074747810 */ /* 0x000fe20007ffe0ff */
        /* <DEDUP_REMOVED lines=15> */
.L_x_1334:
[----:B------:R-:W-:Y:S05]  /*12f40*/  BSYNC.RECONVERGENT B0 ;  /* 0x0000000000007941 */ /* 0x000fea0003800200 */
.L_x_1333:
[----:B------:R-:W-:Y:S01]  /*12f50*/  BSSY.RECONVERGENT B0, `(.L_x_1335) ;  /* 0x0000014000007945 */ /* 0x000fe20003800200 */
[----:B------:R-:W-:-:S03]  /*12f60*/  ISETP.GE.AND P1, PT, R116, R69, PT ;  /* 0x000000457400720c */ /* 0x000fc60003f26270 */
[----:B------:R-:W-:Y:S10]  /*12f70*/  @P3 BRA `(.L_x_1336) ;  /* 0x0000000000443947 */ /* 0x000ff40003800000 */
[----:B------:R-:W-:Y:S01]  /*12f80*/  MOV R10, R6 ;  /* 0x00000006000a7202 */ /* 0x000fe20000000f00 */
[----:B-1-34-:R-:W-:Y:S01]  /*12f90*/  IMAD R4, R219, 0x60, RZ ;  /* 0x00000060db047824 */ /* 0x01afe200078e02ff */
        /* <DEDUP_REMOVED lines=15> */
.L_x_1336:
[----:B------:R-:W-:Y:S05]  /*13090*/  BSYNC.RECONVERGENT B0 ;  /* 0x0000000000007941 */ /* 0x000fea0003800200 */
.L_x_1335:
        /* <DEDUP_REMOVED lines=16> */
.L_x_1338:
[----:B------:R-:W-:Y:S05]  /*131a0*/  BSYNC.RECONVERGENT B0 ;  /* 0x0000000000007941 */ /* 0x000fea0003800200 */
.L_x_1337:
[----:B------:R-:W-:Y:S04]  /*131b0*/  BSSY.RECONVERGENT B0, `(.L_x_1339) ;  /* 0x0000013000007945 */ /* 0x000fe80003800200 */
[----:B------:R-:W-:Y:S05]  /*131c0*/  @P0 BRA `(.L_x_1340) ;  /* 0x0000000000440947 */ /* 0x000fea0003800000 */
[----:B-1----:R-:W-:Y:S01]  /*131d0*/  MOV R10, R6 ;  /* 0x00000006000a7202 */ /* 0x002fe20000000f00 */
[----:B---34-:R-:W-:Y:S01]  /*131e0*/  IMAD R4, R219, 0xa0, RZ ;  /* 0x000000a0db047824 */ /* 0x018fe200078e02ff */
        /* <DEDUP_REMOVED lines=15> */
.L_x_1340:
[----:B------:R-:W-:Y:S05]  /*132e0*/  BSYNC.RECONVERGENT B0 ;  /* 0x0000000000007941 */ /* 0x000fea0003800200 */
.L_x_1339:
[----:B------:R-:W-:Y:S04]  /*132f0*/  BSSY.RECONVERGENT B0, `(.L_x_1341) ;  /* 0x0000011000007945 */ /* 0x000fe80003800200 */
[----:B------:R-:W-:Y:S05]  /*13300*/  @P1 BRA `(.L_x_1342) ;  /* 0x00000000003c1947 */ /* 0x000fea0003800000 */
[-C--:B------:R-:W-:Y:S01]  /*13310*/  ISETP.GE.AND P1, PT, R14, R231.reuse, PT ;  /* 0x000000e70e00720c */ /* 0x080fe20003f26270 */
[----:B-1-34-:R-:W-:Y:S01]  /*13320*/  IMAD R4, R219, 0xc0, RZ ;  /* 0x000000c0db047824 */ /* 0x01afe200078e02ff */
        /* <DEDUP_REMOVED lines=13> */
.L_x_1342:
[----:B------:R-:W-:Y:S05]  /*13400*/  BSYNC.RECONVERGENT B0 ;  /* 0x0000000000007941 */ /* 0x000fea0003800200 */
.L_x_1341:
[----:B------:R-:W0:Y:S01]  /*13410*/  LDGDEPBAR ;  /* 0x00000000000079af */ /* 0x000e220000000000 */
[----:B------:R-:W-:Y:S01]  /*13420*/  BSSY.RECONVERGENT B0, `(.L_x_1343) ;  /* 0x0000015000007945 */ /* 0x000fe20003800200 */
[----:B------:R-:W-:-:S04]  /*13430*/  DEPBAR.LE SB0, 0x0 ;  /* 0x000080000000791a */ /* 0x000fc80000000000 */
[----:B------:R-:W-:Y:S06]  /*13440*/  BAR.SYNC.DEFER_BLOCKING 0x0 ;  /* 0x0000000000007b1d */ /* 0x000fec0000010000 */
[----:B------:R-:W-:Y:S05]  /*13450*/  @P6 BRA `(.L_x_1344) ;  /* 0x00000000003c6947 */ /* 0x000fea0003800000 */
[-C--:B------:R-:W-:Y:S02]  /*13460*/  ISETP.GE.AND P1, PT, R14, R231.reuse, PT ;  /* 0x000000e70e00720c */ /* 0x080fe40003f26270 */
[----:B------:R-:W-:-:S11]  /*13470*/  ISETP.GE.AND P0, PT, R9, R231, PT ;  /* 0x000000e70900720c */ /* 0x000fd60003f06270 */
[----:B-1-34-:R-:W-:Y:S02]  /*13480*/  @!P1 IMAD.MOV.U32 R4, RZ, RZ, R224 ;  /* 0x000000ffff049224 */ /* 0x01afe400078e00e0 */
        /* <DEDUP_REMOVED lines=12> */
.L_x_1344:
[----:B------:R1:W-:Y:S04]  /*13550*/  STS.128 [R63+0xc000], RZ ;  /* 0x00c000ff3f007388 */ /* 0x0003e80000000c00 */
[----:B------:R1:W-:Y:S02]  /*13560*/  STS.128 [R63+0x10000], RZ ;  /* 0x010000ff3f007388 */ /* 0x0003e40000000c00 */
.L_x_1345:
[----:B------:R-:W-:Y:S05]  /*13570*/  BSYNC.RECONVERGENT B0 ;  /* 0x0000000000007941 */ /* 0x000fea0003800200 */
.L_x_1343:
        /* <DEDUP_REMOVED lines=25> */
.L_x_1347:
[----:B------:R-:W-:Y:S05]  /*13710*/  BSYNC.RECONVERGENT B0 ;  /* 0x0000000000007941 */ /* 0x000fea0003800200 */
.L_x_1346:
[----:B------:R1:W-:Y:S01]  /*13720*/  @P3 STS.128 [R63+0xd000], RZ ;  /* 0x00d000ff3f003388 */ /* 0x0003e20000000c00 */
[----:B------:R-:W-:Y:S03]  /*13730*/  BSSY.RECONVERGENT B0, `(.L_x_1348) ;  /* 0x0000011000007945 */ /* 0x000fe60003800200 */
[----:B------:R1:W-:Y:S01]  /*13740*/  @P3 STS.128 [R63+0x11000], RZ ;  /* 0x011000ff3f003388 */ /* 0x0003e20000000c00 */
        /* <DEDUP_REMOVED lines=15> */
.L_x_1349:
[----:B------:R-:W-:Y:S05]  /*13840*/  BSYNC.RECONVERGENT B0 ;  /* 0x0000000000007941 */ /* 0x000fea0003800200 */
.L_x_1348:
[----:B------:R1:W-:Y:S01]  /*13850*/  @P0 STS.128 [R63+0xd800], RZ ;  /* 0x00d800ff3f000388 */ /* 0x0003e20000000c00 */
[----:B------:R-:W-:Y:S01]  /*13860*/  BSSY.RECONVERGENT B0, `(.L_x_1350) ;  /* 0x0000012000007945 */ /* 0x000fe20003800200 */
[----:B------:R-:W-:Y:S02]  /*13870*/  ISETP.GE.AND P3, PT, R116, R69, PT ;  /* 0x000000457400720c */ /* 0x000fe40003f66270 */
        /* <DEDUP_REMOVED lines=16> */
.L_x_1351:
[----:B------:R-:W-:Y:S05]  /*13980*/  BSYNC.RECONVERGENT B0 ;  /* 0x0000000000007941 */ /* 0x000fea0003800200 */
.L_x_1350:
[----:B------:R1:W-:Y:S01]  /*13990*/  @P6 STS.128 [R63+0xe000], RZ ;  /* 0x00e000ff3f006388 */ /* 0x0003e20000000c00 */
[----:B------:R-:W-:Y:S03]  /*139a0*/  BSSY.RECONVERGENT B0, `(.L_x_1352) ;  /* 0x0000014000007945 */ /* 0x000fe60003800200 */
[----:B------:R1:W-:Y:S01]  /*139b0*/  @P6 STS.128 [R63+0x12000], RZ ;  /* 0x012000ff3f006388 */ /* 0x0003e20000000c00 */
        /* <DEDUP_REMOVED lines=18> */
.L_x_1353:
[----:B------:R-:W-:Y:S05]  /*13ae0*/  BSYNC.RECONVERGENT B0 ;  /* 0x0000000000007941 */ /* 0x000fea0003800200 */
.L_x_1352:
        /* <DEDUP_REMOVED lines=18> */
.L_x_1355:
[----:B------:R-:W-:Y:S05]  /*13c10*/  BSYNC.RECONVERGENT B0 ;  /* 0x0000000000007941 */ /* 0x000fea0003800200 */
.L_x_1354:
        /* <DEDUP_REMOVED lines=21> */
.L_x_1357:
[----:B------:R-:W-:Y:S05]  /*13d70*/  BSYNC.RECONVERGENT B0 ;  /* 0x0000000000007941 */ /* 0x000fea0003800200 */
.L_x_1356:
        /* <DEDUP_REMOVED lines=19> */
.L_x_1359:
[----:B------:R-:W-:Y:S05]  /*13eb0*/  BSYNC.RECONVERGENT B0 ;  /* 0x0000000000007941 */ /* 0x000fea0003800200 */
.L_x_1358:
[----:B------:R-:W5:Y:S01]  /*13ec0*/  S2UR UR6, SR_CgaCtaId ;  /* 0x00000000000679c3 */ /* 0x000f620000008800 */
[C---:B-1----:R-:W-:Y:S01]  /*13ed0*/  IMAD.SHL.U32 R2, R140.reuse, 0x40, RZ ;  /* 0x000000408c027824 */ /* 0x042fe200078e00ff */
[C---:B------:R-:W-:Y:S01]  /*13ee0*/  LOP3.LUT R3, R140.reuse, 0x8, RZ, 0xc0, !PT ;  /* 0x000000088c037812 */ /* 0x040fe200078ec0ff */
[C---:B------:R-:W-:Y:S01]  /*13ef0*/  IMAD.SHL.U32 R233, R140.reuse, 0x8, RZ ;  /* 0x000000088ce97824 */ /* 0x040fe200078e00ff */
[----:B------:R-:W-:Y:S01]  /*13f00*/  SHF.R.U32.HI R212, RZ, 0x1, R140 ;  /* 0x00000001ffd47819 */ /* 0x000fe2000001168c */
[----:B------:R-:W-:Y:S01]  /*13f10*/  IMAD.SHL.U32 R213, R140, 0x20, RZ ;  /* 0x000000208cd57824 */ /* 0x000fe200078e00ff */
[----:B------:R-:W-:Y:S01]  /*13f20*/  LOP3.LUT R3, R3, 0x1c0, R2, 0xf8, !PT ;  /* 0x000001c003037812 */ /* 0x000fe200078ef802 */
[----:B------:R-:W-:Y:S01]  /*13f30*/  UMOV UR7, 0x400 ;  /* 0x0000040000077882 */ /* 0x000fe20000000000 */
[----:B------:R-:W-:Y:S01]  /*13f40*/  LOP3.LUT R142, R233, 0x38, RZ, 0xc0, !PT ;  /* 0x00000038e98e7812 */ /* 0x000fe200078ec0ff */
[----:B------:R-:W-:Y:S01]  /*13f50*/  IMAD.MOV.U32 R143, RZ, RZ, 0x20 ;  /* 0x00000020ff8f7424 */ /* 0x000fe200078e00ff */
[----:B------:R-:W-:-:S02]  /*13f60*/  LOP3.LUT R60, R2, 0x400, RZ, 0xc0, !PT ;  /* 0x00000400023c7812 */ /* 0x000fc400078ec0ff */
[----:B------:R-:W-:Y:S01]  /*13f70*/  R2P PR, R140, 0x6 ;  /* 0x000000068c007804 */ /* 0x000fe20000000000 */
[----:B------:R-:W-:Y:S01]  /*13f80*/  IMAD.MOV.U32 R141, RZ, RZ, 0x40 ;  /* 0x00000040ff8d7424 */ /* 0x000fe200078e00ff */
[----:B------:R-:W-:Y:S01]  /*13f90*/  LOP3.LUT R3, R3, R142, RZ, 0x3c, !PT ;  /* 0x0000008e03037212 */ /* 0x000fe200078e3cff */
[----:B------:R-:W-:Y:S01]  /*13fa0*/  VIADD R238, R62, 0xffffff80 ;  /* 0xffffff803eee7836 */ /* 0x000fe20000000000 */
[----:B----4-:R-:W-:Y:S01]  /*13fb0*/  LOP3.LUT R7, R212, 0x8, RZ, 0xc0, !PT ;  /* 0x00000008d4077812 */ /* 0x010fe200078ec0ff */
[----:B------:R-:W0:Y:S01]  /*13fc0*/  LDGDEPBAR ;  /* 0x00000000000079af */ /* 0x000e220000000000 */
[----:B------:R-:W-:Y:S01]  /*13fd0*/  LOP3.LUT R213, R213, 0x7c00, RZ, 0xc0, !PT ;  /* 0x00007c00d5d57812 */ /* 0x000fe200078ec0ff */
[----:B------:R-:W-:Y:S01]  /*13fe0*/  IMAD R60, R3, 0x2, R60 ;  /* 0x00000002033c7824 */ /* 0x000fe200078e023c */
[--C-:B------:R-:W-:Y:S01]  /*13ff0*/  LOP3.LUT R7, R7, 0x1c0, R2.reuse, 0xf8, !PT ;  /* 0x000001c007077812 */ /* 0x100fe200078ef802 */
[----:B------:R-:W4:Y:S01]  /*14000*/  LD.E R3, desc[UR4][R132.64+0x18c] ;  /* 0x00018c0484037980 */ /* 0x000f22000c101900 */
[----:B---3--:R-:W-:-:S02]  /*14010*/  LOP3.LUT R5, R213, 0x200, R2, 0xf8, !PT ;  /* 0x00000200d5057812 */ /* 0x008fc400078ef802 */
[----:B------:R-:W-:Y:S01]  /*14020*/  LOP3.LUT R0, R7, R142, RZ, 0x3c, !PT ;  /* 0x0000008e07007212 */ /* 0x000fe200078e3cff */
[----:B-----5:R-:W-:-:S03]  /*14030*/  ULEA UR6, UR6, UR7, 0x18 ;  /* 0x0000000706067291 */ /* 0x020fc6000f8ec0ff */
[----:B------:R-:W-:-:S04]  /*14040*/  LOP3.LUT R134, R5, R0, RZ, 0xfc, !PT ;  /* 0x0000000005867212 */ /* 0x000fc800078efcff */
[----:B------:R-:W-:Y:S02]  /*14050*/  LEA R134, R134, UR6, 0x1 ;  /* 0x0000000686867c11 */ /* 0x000fe4000f8e08ff */
[----:B------:R-:W-:Y:S04]  /*14060*/  LDSM.16.M88.4 R88, [R60+UR6+0x4000] ;  /* 0x004000063c58783b */ /* 0x000fe80008000200 */
[----:B------:R-:W1:Y:S01]  /*14070*/  LDSM.16.M88.4 R124, [R134] ;  /* 0x00000000867c783b */ /* 0x000e620000000200 */
[----:B------:R-:W-:Y:S01]  /*14080*/  SEL R11, R143, 0xffffffe0, !P1 ;  /* 0xffffffe08f0b7807 */ /* 0x000fe20004800000 */
[----:B------:R-:W-:Y:S02]  /*14090*/  VIADD R8, R60, UR6 ;  /* 0x000000063c087c36 */ /* 0x000fe40008000000 */
[----:B------:R-:W3:Y:S02]  /*140a0*/  LDSM.16.M88.4 R80, [R60+UR6+0x4800] ;  /* 0x004800063c50783b */ /* 0x000ee40008000200 */
[----:B------:R-:W-:-:S02]  /*140b0*/  IMAD.IADD R67, R134, 0x1, R11 ;  /* 0x0000000186437824 */ /* 0x000fc400078e020b */
[----:B------:R-:W-:Y:S01]  /*140c0*/  IMAD.IADD R10, R8, 0x1, R11 ;  /* 0x00000001080a7824 */ /* 0x000fe200078e020b */
[----:B------:R-:W-:Y:S04]  /*140d0*/  LDSM.16.M88.4 R72, [R60+UR6+0x5000] ;  /* 0x005000063c48783b */ /* 0x000fe80008000200 */
[----:B------:R-:W-:Y:S04]  /*140e0*/  LDSM.16.M88.4 R100, [R67] ;  /* 0x000000004364783b */ /* 0x000fe80000000200 */
[----:B------:R-:W5:Y:S04]  /*140f0*/  LDSM.16.M88.4 R12, [R10+0x4000] ;  /* 0x004000000a0c783b */ /* 0x000f680000000200 */
[----:B------:R-:W2:Y:S04]  /*14100*/  LDSM.16.M88.4 R4, [R10+0x4800] ;  /* 0x004800000a04783b */ /* 0x000ea80000000200 */
[----:B------:R-:W2:Y:S04]  /*14110*/  LDSM.16.M88.4 R56, [R60+UR6+0x5800] ;  /* 0x005800063c38783b */ /* 0x000ea80008000200 */
[----:B------:R-:W2:Y:S04]  /*14120*/  LDSM.16.M88.4 R48, [R60+UR6+0x6000] ;  /* 0x006000063c30783b */ /* 0x000ea80008000200 */
[----:B------:R-:W2:Y:S04]  /*14130*/  LDSM.16.M88.4 R40, [R60+UR6+0x6800] ;  /* 0x006800063c28783b */ /* 0x000ea80008000200 */
[----:B------:R-:W2:Y:S01]  /*14140*/  LDSM.16.M88.4 R32, [R60+UR6+0x7000] ;  /* 0x007000063c20783b */ /* 0x000ea20008000200 */
[----:B-1----:R-:W-:Y:S03]  /*14150*/  HMMA.16816.F32 R20, R124, R88, RZ ;  /* 0x000000587c14723c */ /* 0x002fe600000018ff */
[----:B------:R-:W1:Y:S01]  /*14160*/  LDSM.16.M88.4 R16, [R60+UR6+0x7800] ;  /* 0x007800063c10783b */ /* 0x000e620008000200 */
[----:B------:R-:W-:-:S03]  /*14170*/  SEL R141, R141, 0xffffffc0, !P2 ;  /* 0xffffffc08d8d7807 */ /* 0x000fc60005000000 */
[----:B------:R-:W1:Y:S01]  /*14180*/  LDSM.16.M88.4 R24, [R10+0x5800] ;  /* 0x005800000a18783b */ /* 0x000e620000000200 */
[C---:B------:R-:W-:Y:S08]  /*14190*/  HMMA.16816.F32 R88, R124.reuse, R90, RZ ;  /* 0x0000005a7c58723c */ /* 0x040ff000000018ff */
[C---:B---3--:R-:W-:Y:S01]  /*141a0*/  HMMA.16816.F32 R84, R124.reuse, R80, RZ ;  /* 0x000000507c54723c */ /* 0x048fe200000018ff */
[----:B------:R-:W-:Y:S04]  /*141b0*/  LDSM.16.M88.4 R108, [R10+0x7000] ;  /* 0x007000000a6c783b */ /* 0x000fe80000000200 */
[----:B------:R-:W-:Y:S03]  /*141c0*/  LDSM.16.M88.4 R104, [R10+0x7800] ;  /* 0x007800000a68783b */ /* 0x000fe60000000200 */
[----:B------:R-:W-:Y:S01]  /*141d0*/  HMMA.16816.F32 R80, R124, R82, RZ ;  /* 0x000000527c50723c */ /* 0x000fe200000018ff */
[--C-:B------:R-:W-:Y:S01]  /*141e0*/  IMAD.IADD R66, R134, 0x1, R141.reuse ;  /* 0x0000000186427824 */ /* 0x100fe200078e028d */
[----:B------:R-:W-:Y:S06]  /*141f0*/  LDSM.16.M88.4 R112, [R10+0x5000] ;  /* 0x005000000a70783b */ /* 0x000fec0000000200 */
[C---:B-----5:R-:W-:Y:S05]  /*14200*/  HMMA.16816.F32 R20, R100.reuse, R12, R20 ;  /* 0x0000000c6414723c */ /* 0x060fea0000001814 */
[----:B------:R-:W-:Y:S01]  /*14210*/  IMAD.IADD R8, R8, 0x1, R141 ;  /* 0x0000000108087824 */ /* 0x000fe200078e028d */
[----:B------:R-:W-:Y:S04]  /*14220*/  LDSM.16.M88.4 R128, [R66] ;  /* 0x000000004280783b */ /* 0x000fe80000000200 */
[----:B------:R-:W-:Y:S01]  /*14230*/  LDSM.16.M88.4 R96, [R8+0x4000] ;  /* 0x004000000860783b */ /* 0x000fe20000000200 */
[C---:B------:R-:W-:Y:S03]  /*14240*/  HMMA.16816.F32 R88, R100.reuse, R14, R88 ;  /* 0x0000000e6458723c */ /* 0x040fe60000001858 */
[----:B------:R-:W3:Y:S05]  /*14250*/  LDSM.16.M88.4 R12, [R10+0x6800] ;  /* 0x006800000a0c783b */ /* 0x000eea0000000200 */
[C---:B--2---:R-:W-:Y:S08]  /*14260*/  HMMA.16816.F32 R84, R100.reuse, R4, R84 ;  /* 0x000000046454723c */ /* 0x044ff00000001854 */
[----:B------:R-:W-:Y:S01]  /*14270*/  HMMA.16816.F32 R80, R100, R6, R80 ;  /* 0x000000066450723c */ /* 0x000fe20000001850 */
[----:B------:R-:W2:Y:S07]  /*14280*/  LDSM.16.M88.4 R4, [R8+0x4800] ;  /* 0x004800000804783b */ /* 0x000eae0000000200 */
[C---:B------:R-:W-:Y:S08]  /*14290*/  HMMA.16816.F32 R76, R124.reuse, R72, RZ ;  /* 0x000000487c4c723c */ /* 0x040ff000000018ff */
[C---:B------:R-:W-:Y:S08]  /*142a0*/  HMMA.16816.F32 R68, R124.reuse, R56, RZ ;  /* 0x000000387c44723c */ /* 0x040ff000000018ff */
[C---:B------:R-:W-:Y:S08]  /*142b0*/  HMMA.16816.F32 R52, R124.reuse, R48, RZ ;  /* 0x000000307c34723c */ /* 0x040ff000000018ff */
[C---:B------:R-:W-:Y:S08]  /*142c0*/  HMMA.16816.F32 R44, R124.reuse, R40, RZ ;  /* 0x000000287c2c723c */ /* 0x040ff000000018ff */
[C---:B------:R-:W-:Y:S08]  /*142d0*/  HMMA.16816.F32 R36, R124.reuse, R32, RZ ;  /* 0x000000207c24723c */ /* 0x040ff000000018ff */
[----:B-1----:R-:W-:Y:S01]  /*142e0*/  HMMA.16816.F32 R28, R124, R16, RZ ;  /* 0x000000107c1c723c */ /* 0x002fe200000018ff */
[C---:B------:R-:W-:Y:S01]  /*142f0*/  IMAD.IADD R135, R11.reuse, 0x1, R66 ;  /* 0x000000010b877824 */ /* 0x040fe200078e0242 */
[----:B------:R-:W-:Y:S01]  /*14300*/  LDSM.16.M88.4 R92, [R8+0x5000] ;  /* 0x00500000085c783b */ /* 0x000fe20000000200 */
[----:B------:R-:W-:-:S03]  /*14310*/  IMAD.IADD R65, R11, 0x1, R8 ;  /* 0x000000010b417824 */ /* 0x000fc600078e0208 */
[----:B------:R-:W-:Y:S02]  /*14320*/  LDSM.16.M88.4 R120, [R135] ;  /* 0x000000008778783b */ /* 0x000fe40000000200 */
[C---:B------:R-:W-:Y:S02]  /*14330*/  HMMA.16816.F32 R72, R124.reuse, R74, RZ ;  /* 0x0000004a7c48723c */ /* 0x040fe400000018ff */
[----:B------:R-:W-:Y:S04]  /*14340*/  LDSM.16.M88.4 R136, [R65+0x4000] ;  /* 0x004000004188783b */ /* 0x000fe80000000200 */
[----:B------:R-:W-:Y:S02]  /*14350*/  LDSM.16.M88.4 R144, [R8+0x7800] ;  /* 0x007800000890783b */ /* 0x000fe40000000200 */
[C---:B------:R-:W-:Y:S02]  /*14360*/  HMMA.16816.F32 R56, R124.reuse, R58, RZ ;  /* 0x0000003a7c38723c */ /* 0x040fe400000018ff */
[----:B------:R-:W-:Y:S06]  /*14370*/  LDSM.16.M88.4 R116, [R65+0x4800] ;  /* 0x004800004174783b */ /* 0x000fec0000000200 */
[C---:B------:R-:W-:Y:S08]  /*14380*/  HMMA.16816.F32 R48, R124.reuse, R50, RZ ;  /* 0x000000327c30723c */ /* 0x040ff000000018ff */
[C---:B------:R-:W-:Y:S08]  /*14390*/  HMMA.16816.F32 R40, R124.reuse, R42, RZ ;  /* 0x0000002a7c28723c */ /* 0x040ff000000018ff */
[C---:B------:R-:W-:Y:S08]  /*143a0*/  HMMA.16816.F32 R32, R124.reuse, R34, RZ ;  /* 0x000000227c20723c */ /* 0x040ff000000018ff */
[----:B------:R-:W-:Y:S01]  /*143b0*/  HMMA.16816.F32 R124, R124, R18, RZ ;  /* 0x000000127c7c723c */ /* 0x000fe200000018ff */
[----:B------:R-:W1:Y:S07]  /*143c0*/  LDSM.16.M88.4 R16, [R10+0x6000] ;  /* 0x006000000a10783b */ /* 0x000e6e0000000200 */
[C---:B------:R-:W-:Y:S08]  /*143d0*/  HMMA.16816.F32 R68, R100.reuse, R24, R68 ;  /* 0x000000186444723c */ /* 0x040ff00000001844 */
[C---:B------:R-:W-:Y:S01]  /*143e0*/  HMMA.16816.F32 R56, R100.reuse, R26, R56 ;  /* 0x0000001a6438723c */ /* 0x040fe20000001838 */
[----:B------:R-:W5:Y:S07]  /*143f0*/  LDSM.16.M88.4 R24, [R8+0x5800] ;  /* 0x005800000818783b */ /* 0x000f6e0000000200 */
[C---:B---3--:R-:W-:Y:S08]  /*14400*/  HMMA.16816.F32 R44, R100.reuse, R12, R44 ;  /* 0x0000000c642c723c */ /* 0x048ff0000000182c */
[----:B------:R-:W-:Y:S01]  /*14410*/  HMMA.16816.F32 R40, R100, R14, R40 ;  /* 0x0000000e6428723c */ /* 0x000fe20000001828 */
[----:B------:R-:W3:Y:S07]  /*14420*/  LDSM.16.M88.4 R12, [R8+0x6800] ;  /* 0x00680000080c783b */ /* 0x000eee0000000200 */
[C---:B--2---:R-:W-:Y:S08]  /*14430*/  HMMA.16816.F32 R84, R128.reuse, R4, R84 ;  /* 0x000000048054723c */ /* 0x044ff00000001854 */
[----:B------:R-:W-:Y:S01]  /*14440*/  HMMA.16816.F32 R80, R128, R6, R80 ;  /* 0x000000068050723c */ /* 0x000fe20000001850 */
[----:B------:R-:W2:Y:S07]  /*14450*/  LDSM.16.M88.4 R4, [R8+0x7000] ;  /* 0x007000000804783b */ /* 0x000eae0000000200 */
[C---:B-1----:R-:W-:Y:S08]  /*14460*/  HMMA.16816.F32 R52, R100.reuse, R16, R52 ;  /* 0x000000106434723c */ /* 0x042ff00000001834 */
[----:B------:R-:W-:Y:S01]  /*14470*/  HMMA.16816.F32 R48, R100, R18, R48 ;  /* 0x000000126430723c */ /* 0x000fe20000001830 */
[----:B------:R-:W1:Y:S07]  /*14480*/  LDSM.16.M88.4 R16, [R8+0x6000] ;  /* 0x006000000810783b */ /* 0x000e6e0000000200 */
[C---:B------:R-:W-:Y:S08]  /*14490*/  HMMA.16816.F32 R20, R128.reuse, R96, R20 ;  /* 0x000000608014723c */ /* 0x040ff00000001814 */
[----:B------:R-:W-:Y:S01]  /*144a0*/  HMMA.16816.F32 R88, R128, R98, R88 ;  /* 0x000000628058723c */ /* 0x000fe20000001858 */
[----:B------:R-:W4:Y:S07]  /*144b0*/  LDSM.16.M88.4 R96, [R65+0x7000] ;  /* 0x007000004160783b */ /* 0x000f2e0000000200 */
[C---:B------:R-:W-:Y:S08]  /*144c0*/  HMMA.16816.F32 R36, R100.reuse, R108, R36 ;  /* 0x0000006c6424723c */ /* 0x040ff00000001824 */
[C---:B------:R-:W-:Y:S01]  /*144d0*/  HMMA.16816.F32 R32, R100.reuse, R110, R32 ;  /* 0x0000006e6420723c */ /* 0x040fe20000001820 */
[----:B------:R-:W4:Y:S07]  /*144e0*/  LDSM.16.M88.4 R108, [R65+0x5800] ;  /* 0x00580000416c783b */ /* 0x000f2e0000000200 */
[C---:B------:R-:W-:Y:S08]  /*144f0*/  HMMA.16816.F32 R28, R100.reuse, R104, R28 ;  /* 0x00000068641c723c */ /* 0x040ff0000000181c */
[----:B------:R-:W-:Y:S01]  /*14500*/  HMMA.16816.F32 R124, R100, R106, R124 ;  /* 0x0000006a647c723c */ /* 0x000fe2000000187c */
[----:B------:R-:W4:Y:S07]  /*14510*/  LDSM.16.M88.4 R104, [R65+0x6000] ;  /* 0x006000004168783b */ /* 0x000f2e0000000200 */
[C---:B-----5:R-:W-:Y:S08]  /*14520*/  HMMA.16816.F32 R68, R128.reuse, R24, R68 ;  /* 0x000000188044723c */ /* 0x060ff00000001844 */
[C---:B------:R-:W-:Y:S01]  /*14530*/  HMMA.16816.F32 R56, R128.reuse, R26, R56 ;  /* 0x0000001a8038723c */ /* 0x040fe20000001838 */
[----:B------:R-:W-:Y:S07]  /*14540*/  LDSM.16.M88.4 R24, [R60+UR6+0x8000] ;  /* 0x008000063c18783b */ /* 0x000fee0008000200 */
[C---:B---3--:R-:W-:Y:S08]  /*14550*/  HMMA.16816.F32 R44, R128.reuse, R12, R44 ;  /* 0x0000000c802c723c */ /* 0x048ff0000000182c */
[----:B------:R-:W-:Y:S01]  /*14560*/  HMMA.16816.F32 R40, R128, R14, R40 ;  /* 0x0000000e8028723c */ /* 0x000fe20000001828 */
[----:B------:R-:W3:Y:S07]  /*14570*/  LDSM.16.M88.4 R12, [R134+0x2000] ;  /* 0x00200000860c783b */ /* 0x000eee0000000200 */
[C---:B------:R-:W-:Y:S08]  /*14580*/  HMMA.16816.F32 R76, R100.reuse, R112, R76 ;  /* 0x00000070644c723c */ /* 0x040ff0000000184c */
[----:B------:R-:W-:Y:S01]  /*14590*/  HMMA.16816.F32 R72, R100, R114, R72 ;  /* 0x000000726448723c */ /* 0x000fe20000001848 */
[----:B------:R-:W5:Y:S04]  /*145a0*/  LDSM.16.M88.4 R112, [R65+0x5000] ;  /* 0x005000004170783b */ /* 0x000f680000000200 */
[----:B------:R-:W-:Y:S03]  /*145b0*/  LDSM.16.M88.4 R100, [R65+0x6800] ;  /* 0x006800004164783b */ /* 0x000fe60000000200 */
[C---:B--2---:R-:W-:Y:S08]  /*145c0*/  HMMA.16816.F32 R36, R128.reuse, R4, R36 ;  /* 0x000000048024723c */ /* 0x044ff00000001824 */
[C---:B------:R-:W-:Y:S01]  /*145d0*/  HMMA.16816.F32 R32, R128.reuse, R6, R32 ;  /* 0x000000068020723c */ /* 0x040fe20000001820 */
[----:B------:R-:W-:Y:S07]  /*145e0*/  LDSM.16.M88.4 R4, [R67+0x2000] ;  /* 0x002000004304783b */ /* 0x000fee0000000200 */
[C---:B------:R-:W-:Y:S08]  /*145f0*/  HMMA.16816.F32 R76, R128.reuse, R92, R76 ;  /* 0x0000005c804c723c */ /* 0x040ff0000000184c */
[C---:B------:R-:W-:Y:S01]  /*14600*/  HMMA.16816.F32 R72, R128.reuse, R94, R72 ;  /* 0x0000005e8048723c */ /* 0x040fe20000001848 */
[----:B------:R-:W2:Y:S07]  /*14610*/  LDSM.16.M88.4 R92, [R65+0x7800] ;  /* 0x00780000415c783b */ /* 0x000eae0000000200 */
[C---:B-1----:R-:W-:Y:S08]  /*14620*/  HMMA.16816.F32 R52, R128.reuse, R16, R52 ;  /* 0x000000108034723c */ /* 0x042ff00000001834 */
[----:B------:R-:W-:Y:S01]  /*14630*/  HMMA.16816.F32 R48, R128, R18, R48 ;  /* 0x000000128030723c */ /* 0x000fe20000001830 */
[----:B------:R-:W1:Y:S07]  /*14640*/  LDSM.16.M88.4 R16, [R10+0x8000] ;  /* 0x008000000a10783b */ /* 0x000e6e0000000200 */
[C---:B------:R-:W-:Y:S08]  /*14650*/  HMMA.16816.F32 R20, R120.reuse, R136, R20 ;  /* 0x000000887814723c */ /* 0x040ff00000001814 */
[C---:B------:R-:W-:Y:S08]  /*14660*/  HMMA.16816.F32 R88, R120.reuse, R138, R88 ;  /* 0x0000008a7858723c */ /* 0x040ff00000001858 */
[C---:B----4-:R-:W-:Y:S08]  /*14670*/  HMMA.16816.F32 R36, R120.reuse, R96, R36 ;  /* 0x000000607824723c */ /* 0x050ff00000001824 */
[C---:B------:R-:W-:Y:S01]  /*14680*/  HMMA.16816.F32 R32, R120.reuse, R98, R32 ;  /* 0x000000627820723c */ /* 0x040fe20000001820 */
[----:B------:R-:W4:Y:S07]  /*14690*/  LDSM.16.M88.4 R96, [R60+UR6+0x8800] ;  /* 0x008800063c60783b */ /* 0x000f2e0008000200 */
[C---:B------:R-:W-:Y:S08]  /*146a0*/  HMMA.16816.F32 R68, R120.reuse, R108, R68 ;  /* 0x0000006c7844723c */ /* 0x040ff00000001844 */
[C---:B------:R-:W-:Y:S08]  /*146b0*/  HMMA.16816.F32 R56, R120.reuse, R110, R56 ;  /* 0x0000006e7838723c */ /* 0x040ff00000001838 */
[C---:B------:R-:W-:Y:S08]  /*146c0*/  HMMA.16816.F32 R52, R120.reuse, R104, R52 ;  /* 0x000000687834723c */ /* 0x040ff00000001834 */
[----:B------:R-:W-:Y:S01]  /*146d0*/  HMMA.16816.F32 R48, R120, R106, R48 ;  /* 0x0000006a7830723c */ /* 0x000fe20000001830 */
[----:B------:R-:W-:Y:S07]  /*146e0*/  LDSM.16.M88.4 R104, [R8+0x8000] ;  /* 0x008000000868783b */ /* 0x000fee0000000200 */
[----:B---3--:R-:W-:Y:S01]  /*146f0*/  HMMA.16816.F32 R108, R12, R24, R20 ;  /* 0x000000180c6c723c */ /* 0x008fe20000001814 */
[----:B------:R-:W3:Y:S07]  /*14700*/  LDSM.16.M88.4 R20, [R66+0x2000] ;  /* 0x002000004214783b */ /* 0x000eee0000000200 */
[C---:B------:R-:W-:Y:S08]  /*14710*/  HMMA.16816.F32 R28, R128.reuse, R144, R28 ;  /* 0x00000090801c723c */ /* 0x040ff0000000181c */
[----:B------:R-:W-:Y:S08]  /*14720*/  HMMA.16816.F32 R124, R128, R146, R124 ;  /* 0x00000092807c723c */ /* 0x000ff0000000187c */
[----:B------:R-:W-:Y:S01]  /*14730*/  HMMA.16816.F32 R88, R12, R26, R88 ;  /* 0x0000001a0c58723c */ /* 0x000fe20000001858 */
[----:B------:R-:W3:Y:S07]  /*14740*/  LDSM.16.M88.4 R24, [R10+0x8800] ;  /* 0x008800000a18783b */ /* 0x000eee0000000200 */
[C---:B------:R-:W-:Y:S08]  /*14750*/  HMMA.16816.F32 R84, R120.reuse, R116, R84 ;  /* 0x000000747854723c */ /* 0x040ff00000001854 */
[C---:B------:R-:W-:Y:S08]  /*14760*/  HMMA.16816.F32 R80, R120.reuse, R118, R80 ;  /* 0x000000767850723c */ /* 0x040ff00000001850 */
[C---:B-----5:R-:W-:Y:S08]  /*14770*/  HMMA.16816.F32 R76, R120.reuse, R112, R76 ;  /* 0x00000070784c723c */ /* 0x060ff0000000184c */
[C---:B------:R-:W-:Y:S08]  /*14780*/  HMMA.16816.F32 R72, R120.reuse, R114, R72 ;  /* 0x000000727848723c */ /* 0x040ff00000001848 */
[----:B--2---:R-:W-:Y:S08]  /*14790*/  HMMA.16816.F32 R28, R120, R92, R28 ;  /* 0x0000005c781c723c */ /* 0x004ff0000000181c */
[----:B-1----:R-:W-:Y:S01]  /*147a0*/  HMMA.16816.F32 R112, R4, R16, R108 ;  /* 0x000000100470723c */ /* 0x002fe2000000186c */
[----:B------:R-:W-:Y:S07]  /*147b0*/  LDSM.16.M88.4 R108, [R65+0x8000] ;  /* 0x00800000416c783b */ /* 0x000fee0000000200 */
[----:B------:R-:W-:Y:S01]  /*147c0*/  HMMA.16816.F32 R124, R120, R94, R124 ;  /* 0x0000005e787c723c */ /* 0x000fe2000000187c */
[----:B------:R-:W1:Y:S07]  /*147d0*/  LDSM.16.M88.4 R92, [R60+UR6+0x9000] ;  /* 0x009000063c5c783b */ /* 0x000e6e0008000200 */
[----:B------:R-:W-:Y:S01]  /*147e0*/  HMMA.16816.F32 R88, R4, R18, R88 ;  /* 0x000000120458723c */ /* 0x000fe20000001858 */
[----:B------:R-:W-:Y:S07]  /*147f0*/  LDSM.16.M88.4 R16, [R8+0x8800] ;  /* 0x008800000810783b */ /* 0x000fee0000000200 */
[C---:B------:R-:W-:Y:S08]  /*14800*/  HMMA.16816.F32 R44, R120.reuse, R100, R44 ;  /* 0x00000064782c723c */ /* 0x040ff0000000182c */
[----:B------:R-:W-:Y:S01]  /*14810*/  HMMA.16816.F32 R40, R120, R102, R40 ;  /* 0x000000667828723c */ /* 0x000fe20000001828 */
[----:B------:R-:W2:Y:S07]  /*14820*/  LDSM.16.M88.4 R100, [R135+0x2000] ;  /* 0x002000008764783b */ /* 0x000eae0000000200 */
[C---:B----4-:R-:W-:Y:S08]  /*14830*/  HMMA.16816.F32 R84, R12.reuse, R96, R84 ;  /* 0x000000600c54723c */ /* 0x050ff00000001854 */
[----:B------:R-:W-:Y:S08]  /*14840*/  HMMA.16816.F32 R80, R12, R98, R80 ;  /* 0x000000620c50723c */ /* 0x000ff00000001850 */
[C---:B---3--:R-:W-:Y:S08]  /*14850*/  HMMA.16816.F32 R112, R20.reuse, R104, R112 ;  /* 0x000000681470723c */ /* 0x048ff00000001870 */
[----:B------:R-:W-:Y:S01]  /*14860*/  HMMA.16816.F32 R88, R20, R106, R88 ;  /* 0x0000006a1458723c */ /* 0x000fe20000001858 */
[----:B------:R-:W3:Y:S07]  /*14870*/  LDSM.16.M88.4 R104, [R10+0x9000] ;  /* 0x009000000a68783b */ /* 0x000eee0000000200 */
[C---:B------:R-:W-:Y:S01]  /*14880*/  HMMA.16816.F32 R96, R4.reuse, R24, R84 ;  /* 0x000000180460723c */ /* 0x040fe20000001854 */
[----:B------:R-:W4:Y:S07]  /*14890*/  LDSM.16.M88.4 R84, [R65+0x8800] ;  /* 0x008800004154783b */ /* 0x000f2e0000000200 */
[----:B------:R-:W-:Y:S01]  /*148a0*/  HMMA.16816.F32 R80, R4, R26, R80 ;  /* 0x0000001a0450723c */ /* 0x000fe20000001850 */
[----:B------:R-:W5:Y:S07]  /*148b0*/  LDSM.16.M88.4 R24, [R8+0x9000] ;  /* 0x009000000818783b */ /* 0x000f6e0000000200 */
[C---:B-1----:R-:W-:Y:S08]  /*148c0*/  HMMA.16816.F32 R76, R12.reuse, R92, R76 ;  /* 0x0000005c0c4c723c */ /* 0x042ff0000000184c */
[----:B------:R-:W-:Y:S08]  /*148d0*/  HMMA.16816.F32 R72, R12, R94, R72 ;  /* 0x0000005e0c48723c */ /* 0x000ff00000001848 */
[C---:B--2---:R-:W-:Y:S08]  /*148e0*/  HMMA.16816.F32 R112, R100.reuse, R108, R112 ;  /* 0x0000006c6470723c */ /* 0x044ff00000001870 */
[----:B------:R-:W-:Y:S01]  /*148f0*/  HMMA.16816.F32 R88, R100, R110, R88 ;  /* 0x0000006e6458723c */ /* 0x000fe20000001858 */
[----:B------:R-:W1:Y:S07]  /*14900*/  LDSM.16.M88.4 R108, [R60+UR6+0x9800] ;  /* 0x009800063c6c783b */ /* 0x000e6e0008000200 */
[C---:B------:R-:W-:Y:S08]  /*14910*/  HMMA.16816.F32 R96, R20.reuse, R16, R96 ;  /* 0x000000101460723c */ /* 0x040ff00000001860 */
[----:B------:R-:W-:Y:S01]  /*14920*/  HMMA.16816.F32 R80, R20, R18, R80 ;  /* 0x000000121450723c */ /* 0x000fe20000001850 */
[----:B------:R-:W2:Y:S07]  /*14930*/  LDSM.16.M88.4 R16, [R65+0x9000] ;  /* 0x009000004110783b */ /* 0x000eae0000000200 */
[C---:B---3--:R-:W-:Y:S08]  /*14940*/  HMMA.16816.F32 R76, R4.reuse, R104, R76 ;  /* 0x00000068044c723c */ /* 0x048ff0000000184c */
[----:B------:R-:W-:Y:S03]  /*14950*/  HMMA.16816.F32 R72, R4, R106, R72 ;  /* 0x0000006a0448723c */ /* 0x000fe60000001848 */
[-C--:B------:R-:W-:Y:S01]  /*14960*/  FMUL.FTZ R88, R88, R3.reuse ;  /* 0x0000000358587220 */ /* 0x080fe20000410000 */
[-C--:B------:R-:W-:Y:S01]  /*14970*/  FMUL.FTZ R89, R89, R3.reuse ;  /* 0x0000000359597220 */ /* 0x080fe20000410000 */
[----:B------:R-:W-:-:S03]  /*14980*/  FMUL.FTZ R90, R90, R3 ;  /* 0x000000035a5a7220 */ /* 0x000fc60000410000 */
[C---:B----4-:R-:W-:Y:S08]  /*14990*/  HMMA.16816.F32 R96, R100.reuse, R84, R96 ;  /* 0x000000546460723c */ /* 0x050ff00000001860 */
[----:B------:R-:W-:Y:S01]  /*149a0*/  HMMA.16816.F32 R80, R100, R86, R80 ;  /* 0x000000566450723c */ /* 0x000fe20000001850 */
[----:B------:R-:W3:Y:S02]  /*149b0*/  LDSM.16.M88.4 R84, [R10+0x9800] ;  /* 0x009800000a54783b */ /* 0x000ee40000000200 */
        /* <DEDUP_REMOVED lines=8> */
[C---:B-1----:R-:W-:Y:S01]  /*14a40*/  HMMA.16816.F32 R68, R12.reuse, R108, R68 ;  /* 0x0000006c0c44723c */ /* 0x042fe20000001844 */
[----:B----4-:R-:W1:Y:S07]  /*14a50*/  LDSM.16.M88.4 R88, [R60+UR6+0xa000] ;  /* 0x00a000063c58783b */ /* 0x010e6e0008000200 */
[----:B------:R-:W-:Y:S01]  /*14a60*/  HMMA.16816.F32 R108, R12, R110, R56 ;  /* 0x0000006e0c6c723c */ /* 0x000fe20000001838 */
[----:B------:R-:W4:Y:S07]  /*14a70*/  LDSM.16.M88.4 R56, [R8+0x9800] ;  /* 0x009800000838783b */ /* 0x000f2e0000000200 */
[C---:B--2---:R-:W-:Y:S08]  /*14a80*/  HMMA.16816.F32 R76, R100.reuse, R16, R76 ;  /* 0x00000010644c723c */ /* 0x044ff0000000184c */
[----:B------:R-:W-:Y:S01]  /*14a90*/  HMMA.16816.F32 R72, R100, R18, R72 ;  /* 0x000000126448723c */ /* 0x000fe20000001848 */
[----:B------:R-:W2:Y:S07]  /*14aa0*/  LDSM.16.M88.4 R16, [R10+0xa000] ;  /* 0x00a000000a10783b */ /* 0x000eae0000000200 */
[C---:B---3--:R-:W-:Y:S08]  /*14ab0*/  HMMA.16816.F32 R68, R4.reuse, R84, R68 ;  /* 0x000000540444723c */ /* 0x048ff00000001844 */
[----:B------:R-:W-:Y:S03]  /*14ac0*/  HMMA.16816.F32 R108, R4, R86, R108 ;  /* 0x00000056046c723c */ /* 0x000fe6000000186c */
[-C--:B------:R-:W-:Y:S01]  /*14ad0*/  FMUL.FTZ R80, R80, R3.reuse ;  /* 0x0000000350507220 */ /* 0x080fe20000410000 */
[----:B------:R-:W-:-:S04]  /*14ae0*/  FMUL.FTZ R81, R81, R3 ;  /* 0x0000000351517220 */ /* 0x000fc80000410000 */
[----:B-1----:R-:W-:Y:S05]  /*14af0*/  HMMA.16816.F32 R52, R12, R88, R52 ;  /* 0x000000580c34723c */ /* 0x002fea0000001834 */
[----:B------:R-:W-:-:S03]  /*14b00*/  FMUL.FTZ R82, R82, R3 ;  /* 0x0000000352527220 */ /* 0x000fc60000410000 */
[----:B------:R-:W-:Y:S01]  /*14b10*/  HMMA.16816.F32 R88, R12, R90, R48 ;  /* 0x0000005a0c58723c */ /* 0x000fe20000001830 */
[----:B------:R-:W1:Y:S01]  /*14b20*/  LDSM.16.M88.4 R48, [R8+0xa000] ;  /* 0x00a000000830783b */ /* 0x000e620000000200 */
[----:B------:R-:W-:Y:S01]  /*14b30*/  MUFU.TANH R105, R80 ;  /* 0x0000005000697308 */ /* 0x000fe20000002400 */
[----:B------:R-:W-:-:S05]  /*14b40*/  FMUL.FTZ R84, R83, R3 ;  /* 0x0000000353547220 */ /* 0x000fca0000410000 */
[C---:B----4-:R-:W-:Y:S02]  /*14b50*/  HMMA.16816.F32 R68, R20.reuse, R56, R68 ;  /* 0x000000381444723c */ /* 0x050fe40000001844 */
[----:B------:R-:W-:Y:S06]  /*14b60*/  MUFU.TANH R106, R81 ;  /* 0x00000051006a7308 */ /* 0x000fec0000002400 */
[----:B------:R-:W-:Y:S02]  /*14b70*/  HMMA.16816.F32 R108, R20, R58, R108 ;  /* 0x0000003a146c723c */ /* 0x000fe4000000186c */
[----:B------:R3:W-:Y:S06]  /*14b80*/  MUFU.TANH R107, R82 ;  /* 0x00000052006b7308 */ /* 0x0007ec0000002400 */
[C---:B--2---:R-:W-:Y:S01]  /*14b90*/  HMMA.16816.F32 R56, R4.reuse, R16, R52 ;  /* 0x000000100438723c */ /* 0x044fe20000001834 */
[----:B------:R-:W-:Y:S04]  /*14ba0*/  LDSM.16.M88.4 R52, [R65+0xa000] ;  /* 0x00a000004134783b */ /* 0x000fe80000000200 */
[----:B---3--:R-:W2:Y:S03]  /*14bb0*/  LDSM.16.M88.4 R80, [R60+UR6+0xa800] ;  /* 0x00a800063c50783b */ /* 0x008ea60008000200 */
[----:B------:R-:W-:Y:S03]  /*14bc0*/  HMMA.16816.F32 R88, R4, R18, R88 ;  /* 0x000000120458723c */ /* 0x000fe60000001858 */
[-C--:B------:R-:W-:Y:S01]  /*14bd0*/  FMUL.FTZ R72, R72, R3.reuse ;  /* 0x0000000348487220 */ /* 0x080fe20000410000 */
[-C--:B------:R-:W-:Y:S01]  /*14be0*/  FMUL.FTZ R73, R73, R3.reuse ;  /* 0x0000000349497220 */ /* 0x080fe20000410000 */
[-C--:B------:R-:W-:Y:S01]  /*14bf0*/  FMUL.FTZ R74, R74, R3.reuse ;  /* 0x000000034a4a7220 */ /* 0x080fe20000410000 */
[----:B------:R-:W-:-:S02]  /*14c00*/  FMUL.FTZ R67, R113, R3 ;  /* 0x0000000371437220 */ /* 0x000fc40000410000 */
[C---:B------:R-:W-:Y:S08]  /*14c10*/  HMMA.16816.F32 R68, R100.reuse, R24, R68 ;  /* 0x000000186444723c */ /* 0x040ff00000001844 */
[----:B------:R-:W-:Y:S01]  /*14c20*/  HMMA.16816.F32 R108, R100, R26, R108 ;  /* 0x0000001a646c723c */ /* 0x000fe2000000186c */
[----:B------:R-:W3:Y:S01]  /*14c30*/  LDSM.16.M88.4 R24, [R10+0xa800] ;  /* 0x00a800000a18783b */ /* 0x000ee20000000200 */
[----:B------:R-:W-:Y:S01]  /*14c40*/  MUFU.TANH R85, R72 ;  /* 0x0000004800557308 */ /* 0x000fe20000002400 */
[----:B------:R-:W-:-:S02]  /*14c50*/  FMUL.FTZ R113, R75, R3 ;  /* 0x000000034b717220 */ /* 0x000fc40000410000 */
[----:B------:R-:W-:Y:S03]  /*14c60*/  LDSM.16.M88.4 R16, [R8+0xa800] ;  /* 0x00a800000810783b */ /* 0x000fe60000000200 */
[C---:B-1----:R-:W-:Y:S02]  /*14c70*/  HMMA.16816.F32 R56, R20.reuse, R48, R56 ;  /* 0x000000301438723c */ /* 0x042fe40000001838 */
[----:B------:R-:W-:Y:S06]  /*14c80*/  MUFU.TANH R86, R73 ;  /* 0x0000004900567308 */ /* 0x000fec0000002400 */
[----:B------:R-:W-:Y:S01]  /*14c90*/  HMMA.16816.F32 R88, R20, R50, R88 ;  /* 0x000000321458723c */ /* 0x000fe20000001858 */
[----:B------:R-:W-:Y:S01]  /*14ca0*/  LDSM.16.M88.4 R48, [R65+0xa800] ;  /* 0x00a800004130783b */ /* 0x000fe20000000200 */
[----:B------:R1:W-:Y:S06]  /*14cb0*/  MUFU.TANH R87, R74 ;  /* 0x0000004a00577308 */ /* 0x0003ec0000002400 */
[C---:B--2---:R-:W-:Y:S01]  /*14cc0*/  HMMA.16816.F32 R44, R12.reuse, R80, R44 ;  /* 0x000000500c2c723c */ /* 0x044fe2000000182c */
[----:B-1----:R-:W1:Y:S07]  /*14cd0*/  LDSM.16.M88.4 R72, [R60+UR6+0xb000] ;  /* 0x00b000063c48783b */ /* 0x002e6e0008000200 */
[----:B------:R-:W-:Y:S08]  /*14ce0*/  HMMA.16816.F32 R40, R12, R82, R40 ;  /* 0x000000520c28723c */ /* 0x000ff00000001828 */
[C---:B------:R-:W-:Y:S08]  /*14cf0*/  HMMA.16816.F32 R56, R100.reuse, R52, R56 ;  /* 0x000000346438723c */ /* 0x040ff00000001838 */
[----:B------:R-:W-:Y:S01]  /*14d00*/  HMMA.16816.F32 R88, R100, R54, R88 ;  /* 0x000000366458723c */ /* 0x000fe20000001858 */
[----:B------:R-:W2:Y:S02]  /*14d10*/  LDSM.16.M88.4 R52, [R10+0xb000] ;  /* 0x00b000000a34783b */ /* 0x000ea40000000200 */
[-C--:B------:R-:W-:Y:S01]  /*14d20*/  FMUL.FTZ R68, R68, R3.reuse ;  /* 0x0000000344447220 */ /* 0x080fe20000410000 */
[-C--:B------:R-:W-:Y:S01]  /*14d30*/  FMUL.FTZ R69, R69, R3.reuse ;  /* 0x0000000345457220 */ /* 0x080fe20000410000 */
[-C--:B------:R-:W-:Y:S01]  /*14d40*/  FMUL.FTZ R70, R70, R3.reuse ;  /* 0x0000000346467220 */ /* 0x080fe20000410000 */
[----:B------:R-:W-:-:S02]  /*14d50*/  FMUL.FTZ R71, R71, R3 ;  /* 0x0000000347477220 */ /* 0x000fc40000410000 */
[C---:B---3--:R-:W-:Y:S05]  /*14d60*/  HMMA.16816.F32 R44, R4.reuse, R24, R44 ;  /* 0x00000018042c723c */ /* 0x048fea000000182c */
[-C--:B------:R-:W-:Y:S01]  /*14d70*/  FMUL.FTZ R92, R114, R3.reuse ;  /* 0x00000003725c7220 */ /* 0x080fe20000410000 */
[----:B------:R-:W-:Y:S01]  /*14d80*/  FMUL.FTZ R93, R115, R3 ;  /* 0x00000003735d7220 */ /* 0x000fe20000410000 */
[----:B------:R-:W-:Y:S01]  /*14d90*/  MUFU.TANH R80, R68 ;  /* 0x0000004400507308 */ /* 0x000fe20000002400 */
[----:B------:R-:W-:Y:S01]  /*14da0*/  HMMA.16816.F32 R40, R4, R26, R40 ;  /* 0x0000001a0428723c */ /* 0x000fe20000001828 */
[----:B------:R-:W3:Y:S06]  /*14db0*/  LDSM.16.M88.4 R24, [R8+0xb000] ;  /* 0x00b000000818783b */ /* 0x000eec0000000200 */
[----:B------:R-:W-:Y:S01]  /*14dc0*/  MUFU.TANH R81, R69 ;  /* 0x0000004500517308 */ /* 0x000fe20000002400 */
[----:B-1----:R-:W-:Y:S07]  /*14dd0*/  HMMA.16816.F32 R36, R12, R72, R36 ;  /* 0x000000480c24723c */ /* 0x002fee0000001824 */
[----:B------:R-:W-:Y:S08]  /*14de0*/  MUFU.TANH R114, R70 ;  /* 0x0000004600727308 */ /* 0x000ff00000002400 */
[----:B------:R1:W-:Y:S01]  /*14df0*/  MUFU.TANH R115, R71 ;  /* 0x0000004700737308 */ /* 0x0003e20000002400 */
[C---:B------:R-:W-:Y:S01]  /*14e00*/  HMMA.16816.F32 R44, R20.reuse, R16, R44 ;  /* 0x00000010142c723c */ /* 0x040fe2000000182c */
[----:B-1----:R-:W1:Y:S07]  /*14e10*/  LDSM.16.M88.4 R68, [R60+UR6+0xb800] ;  /* 0x00b800063c44783b */ /* 0x002e6e0008000200 */
[----:B------:R-:W-:Y:S01]  /*14e20*/  HMMA.16816.F32 R40, R20, R18, R40 ;  /* 0x000000121428723c */ /* 0x000fe20000001828 */
[----:B------:R-:W4:Y:S07]  /*14e30*/  LDSM.16.M88.4 R16, [R65+0xb000] ;  /* 0x00b000004110783b */ /* 0x000f2e0000000200 */
[----:B--2---:R-:W-:Y:S08]  /*14e40*/  HMMA.16816.F32 R36, R4, R52, R36 ;  /* 0x000000340424723c */ /* 0x004ff00000001824 */
[----:B------:R-:W-:Y:S05]  /*14e50*/  HMMA.16816.F32 R44, R100, R48, R44 ;  /* 0x00000030642c723c */ /* 0x000fea000000182c */
[----:B------:R-:W-:-:S03]  /*14e60*/  IMAD.SHL.U32 R49, R140, 0x2, RZ ;  /* 0x000000028c317824 */ /* 0x000fc600078e00ff */
[----:B------:R-:W-:Y:S08]  /*14e70*/  HMMA.16816.F32 R32, R12, R74, R32 ;  /* 0x0000004a0c20723c */ /* 0x000ff00000001820 */
[----:B---3--:R-:W-:Y:S08]  /*14e80*/  HMMA.16816.F32 R36, R20, R24, R36 ;  /* 0x000000181424723c */ /* 0x008ff00000001824 */
[C---:B-1----:R-:W-:Y:S08]  /*14e90*/  HMMA.16816.F32 R28, R12.reuse, R68, R28 ;  /* 0x000000440c1c723c */ /* 0x042ff0000000181c */
[----:B------:R-:W-:Y:S01]  /*14ea0*/  HMMA.16816.F32 R124, R12, R70, R124 ;  /* 0x000000460c7c723c */ /* 0x000fe2000000187c */
[----:B------:R-:W1:Y:S02]  /*14eb0*/  LDSM.16.M88.4 R12, [R10+0xb800] ;  /* 0x00b800000a0c783b */ /* 0x000e640000000200 */
[-C--:B------:R-:W-:Y:S01]  /*14ec0*/  FMUL.FTZ R45, R45, R3.reuse ;  /* 0x000000032d2d7220 */ /* 0x080fe20000410000 */
[----:B------:R-:W-:Y:S01]  /*14ed0*/  LOP3.LUT R49, R238, 0x6, R49, 0xf8, !PT ;  /* 0x00000006ee317812 */ /* 0x000fe200078ef831 */
[----:B------:R-:W-:Y:S01]  /*14ee0*/  MUFU.TANH R66, R66 ;  /* 0x0000004200427308 */ /* 0x000fe20000002400 */
[-C--:B------:R-:W-:Y:S01]  /*14ef0*/  FMUL.FTZ R44, R44, R3.reuse ;  /* 0x000000032c2c7220 */ /* 0x080fe20000410000 */
[-C--:B------:R-:W-:Y:S01]  /*14f00*/  FMUL.FTZ R46, R46, R3.reuse ;  /* 0x000000032e2e7220 */ /* 0x080fe20000410000 */
[----:B------:R-:W-:-:S05]  /*14f10*/  FMUL.FTZ R47, R47, R3 ;  /* 0x000000032f2f7220 */ /* 0x000fca0000410000 */
[----:B------:R-:W2:Y:S01]  /*14f20*/  MUFU.TANH R92, R92 ;  /* 0x0000005c005c7308 */ /* 0x000ea20000002400 */
[C---:B------:R-:W-:Y:S01]  /*14f30*/  LOP3.LUT R25, R49.reuse, 0x1, RZ, 0xfc, !PT ;  /* 0x0000000131197812 */ /* 0x040fe200078efcff */
[----:B------:R-:W-:Y:S06]  /*14f40*/  HMMA.16816.F32 R32, R4, R54, R32 ;  /* 0x000000360420723c */ /* 0x000fec0000001820 */
[----:B------:R3:W-:Y:S02]  /*14f50*/  MUFU.TANH R178, R45 ;  /* 0x0000002d00b27308 */ /* 0x0007e40000002400 */
[----:B----4-:R-:W-:Y:S06]  /*14f60*/  HMMA.16816.F32 R36, R100, R16, R36 ;  /* 0x000000106424723c */ /* 0x010fec0000001824 */
[----:B------:R-:W-:Y:S01]  /*14f70*/  MUFU.TANH R67, R67 ;  /* 0x0000004300437308 */ /* 0x000fe20000002400 */
[----:B------:R-:W-:-:S07]  /*14f80*/  LOP3.LUT R17, R49, 0x11, RZ, 0xfc, !PT ;  /* 0x0000001131117812 */ /* 0x000fce00078efcff */
[----:B------:R-:W4:Y:S01]  /*14f90*/  MUFU.TANH R93, R93 ;  /* 0x0000005d005d7308 */ /* 0x000f220000002400 */
[----:B---3--:R-:W-:-:S04]  /*14fa0*/  LOP3.LUT R45, R49, 0x9, RZ, 0xfc, !PT ;  /* 0x00000009312d7812 */ /* 0x008fc800078efcff */
[----:B------:R-:W-:-:S03]  /*14fb0*/  ISETP.GE.AND P6, PT, R45, R64, PT ;  /* 0x000000402d00720c */ /* 0x000fc60003fc6270 */
[----:B------:R-:W-:Y:S01]  /*14fc0*/  MUFU.TANH R182, R44 ;  /* 0x0000002c00b67308 */ /* 0x000fe20000002400 */
[----:B------:R-:W-:Y:S02]  /*14fd0*/  ISETP.GE.AND P0, PT, R25, R64, PT ;  /* 0x000000401900720c */ /* 0x000fe40003f06270 */
[----:B------:R-:W-:-:S05]  /*14fe0*/  LOP3.LUT R25, R49, 0x10, RZ, 0xfc, !PT ;  /* 0x0000001031197812 */ /* 0x000fca00078efcff */
[----:B------:R-:W-:Y:S01]  /*14ff0*/  MUFU.TANH R190, R46 ;  /* 0x0000002e00be7308 */ /* 0x000fe20000002400 */
[----:B------:R-:W-:-:S07]  /*15000*/  ISETP.GE.AND P1, PT, R49, R64, PT ;  /* 0x000000403100720c */ /* 0x000fce0003f26270 */
[----:B------:R3:W-:Y:S01]  /*15010*/  MUFU.TANH R188, R47 ;  /* 0x0000002f00bc7308 */ /* 0x0007e20000002400 */
[-C--:B------:R-:W-:Y:S02]  /*15020*/  ISETP.GE.AND P3, PT, R17, R64.reuse, PT ;  /* 0x000000401100720c */ /* 0x080fe40003f66270 */
[----:B------:R-:W-:Y:S01]  /*15030*/  LOP3.LUT R17, R49, 0x18, RZ, 0xfc, !PT ;  /* 0x0000001831117812 */ /* 0x000fe200078efcff */
[----:B------:R-:W-:Y:S03]  /*15040*/  HMMA.16816.F32 R40, R100, R50, R40 ;  /* 0x000000326428723c */ /* 0x000fe60000001828 */
[----:B------:R-:W-:Y:S02]  /*15050*/  ISETP.GE.AND P5, PT, R25, R64, PT ;  /* 0x000000401900720c */ /* 0x000fe40003fa6270 */
[C---:B------:R-:W-:Y:S01]  /*15060*/  LOP3.LUT R25, R49.reuse, 0x19, RZ, 0xfc, !PT ;  /* 0x0000001931197812 */ /* 0x040fe200078efcff */
[----:B---3--:R-:W3:Y:S01]  /*15070*/  LDSM.16.M88.4 R44, [R8+0xb800] ;  /* 0x00b80000082c783b */ /* 0x008ee20000000200 */
[----:B------:R-:W-:-:S02]  /*15080*/  LOP3.LUT R51, R49, 0x8, RZ, 0xfc, !PT ;  /* 0x0000000831337812 */ /* 0x000fc400078efcff */
[----:B--2---:R-:W-:Y:S02]  /*15090*/  FSEL R92, R92, -INF , !P1 ;  /* 0xff8000005c5c7808 */ /* 0x004fe40004800000 */
[----:B------:R-:W-:Y:S02]  /*150a0*/  FSEL R48, R66, -INF , !P1 ;  /* 0xff80000042307808 */ /* 0x000fe40004800000 */
[-C--:B------:R-:W-:Y:S02]  /*150b0*/  ISETP.GE.AND P1, PT, R17, R64.reuse, PT ;  /* 0x000000401100720c */ /* 0x080fe40003f26270 */
[----:B----4-:R-:W-:Y:S02]  /*150c0*/  FSEL R52, R93, -INF , !P0 ;  /* 0xff8000005d347808 */ /* 0x010fe40004000000 */
[----:B------:R-:W-:Y:S02]  /*150d0*/  FSEL R17, R67, -INF , !P0 ;  /* 0xff80000043117808 */ /* 0x000fe40004000000 */
[----:B------:R-:W-:-:S02]  /*150e0*/  ISETP.GE.AND P0, PT, R25, R64, PT ;  /* 0x000000401900720c */ /* 0x000fc40003f06270 */
[----:B------:R-:W-:Y:S02]  /*150f0*/  ISETP.GE.AND P4, PT, R51, R64, PT ;  /* 0x000000403300720c */ /* 0x000fe40003f86270 */
[----:B------:R-:W-:Y:S01]  /*15100*/  LOP3.LUT R25, R49, 0x20, RZ, 0xfc, !PT ;  /* 0x0000002031197812 */ /* 0x000fe200078efcff */
[----:B------:R-:W-:Y:S05]  /*15110*/  HMMA.16816.F32 R32, R20, R26, R32 ;  /* 0x0000001a1420723c */ /* 0x000fea0000001820 */
[----:B------:R-:W-:Y:S02]  /*15120*/  FSEL R112, R112, -INF , !P4 ;  /* 0xff80000070707808 */ /* 0x000fe40006000000 */
[----:B------:R-:W-:-:S02]  /*15130*/  FSEL R94, R94, -INF , !P4 ;  /* 0xff8000005e5e7808 */ /* 0x000fc40006000000 */
[----:B------:R-:W-:Y:S02]  /*15140*/  ISETP.GE.AND P4, PT, R25, R64, PT ;  /* 0x000000401900720c */ /* 0x000fe40003f86270 */
[----:B------:R-:W2:Y:S01]  /*15150*/  LDSM.16.M88.4 R24, [R65+0xb800] ;  /* 0x00b800004118783b */ /* 0x000ea20000000200 */
[----:B-1----:R-:W-:Y:S05]  /*15160*/  HMMA.16816.F32 R28, R4, R12, R28 ;  /* 0x0000000c041c723c */ /* 0x002fea000000181c */
[-C--:B------:R-:W-:Y:S01]  /*15170*/  FMUL.FTZ R76, R76, R3.reuse ;  /* 0x000000034c4c7220 */ /* 0x080fe20000410000 */
[-C--:B------:R-:W-:Y:S01]  /*15180*/  FMUL.FTZ R78, R78, R3.reuse ;  /* 0x000000034e4e7220 */ /* 0x080fe20000410000 */
[-C--:B------:R-:W-:Y:S01]  /*15190*/  FMUL.FTZ R96, R96, R3.reuse ;  /* 0x0000000360607220 */ /* 0x080fe20000410000 */
[-C--:B------:R-:W-:Y:S01]  /*151a0*/  FMUL.FTZ R98, R98, R3.reuse ;  /* 0x0000000362627220 */ /* 0x080fe20000410000 */
[-C--:B------:R-:W-:Y:S01]  /*151b0*/  FMUL.FTZ R77, R77, R3.reuse ;  /* 0x000000034d4d7220 */ /* 0x080fe20000410000 */
[-C--:B------:R-:W-:Y:S01]  /*151c0*/  FMUL.FTZ R79, R79, R3.reuse ;  /* 0x000000034f4f7220 */ /* 0x080fe20000410000 */
[----:B------:R-:W1:Y:S01]  /*151d0*/  MUFU.TANH R104, R104 ;  /* 0x0000006800687308 */ /* 0x000e620000002400 */
[-C--:B------:R-:W-:Y:S01]  /*151e0*/  FMUL.FTZ R97, R97, R3.reuse ;  /* 0x0000000361617220 */ /* 0x080fe20000410000 */
[-C--:B------:R-:W-:Y:S01]  /*151f0*/  FMUL.FTZ R99, R99, R3.reuse ;  /* 0x0000000363637220 */ /* 0x080fe20000410000 */
[-C--:B------:R-:W-:Y:S01]  /*15200*/  FMUL.FTZ R40, R40, R3.reuse ;  /* 0x0000000328287220 */ /* 0x080fe20000410000 */
[-C--:B------:R-:W-:Y:S01]  /*15210*/  FMUL.FTZ R42, R42, R3.reuse ;  /* 0x000000032a2a7220 */ /* 0x080fe20000410000 */
[----:B------:R-:W-:Y:S05]  /*15220*/  HMMA.16816.F32 R32, R100, R18, R32 ;  /* 0x000000126420723c */ /* 0x000fea0000001820 */
[----:B------:R-:W-:Y:S01]  /*15230*/  FSEL R68, R95, -INF , !P6 ;  /* 0xff8000005f447808 */ /* 0x000fe20007000000 */
[----:B------:R-:W-:Y:S02]  /*15240*/  MUFU.TANH R113, R113 ;  /* 0x0000007100717308 */ /* 0x000fe40000002400 */
[----:B------:R-:W-:Y:S06]  /*15250*/  HMMA.16816.F32 R124, R4, R14, R124 ;  /* 0x0000000e047c723c */ /* 0x000fec000000187c */
[----:B------:R-:W-:Y:S01]  /*15260*/  MUFU.TANH R84, R84 ;  /* 0x0000005400547308 */ /* 0x000fe20000002400 */
[-C--:B------:R-:W-:Y:S01]  /*15270*/  FMUL.FTZ R108, R108, R3.reuse ;  /* 0x000000036c6c7220 */ /* 0x080fe20000410000 */
[-C--:B------:R-:W-:Y:S01]  /*15280*/  FMUL.FTZ R110, R110, R3.reuse ;  /* 0x000000036e6e7220 */ /* 0x080fe20000410000 */
[-C--:B------:R-:W-:Y:S01]  /*15290*/  FMUL.FTZ R36, R36, R3.reuse ;  /* 0x0000000324247220 */ /* 0x080fe20000410000 */
[-C--:B------:R-:W-:Y:S01]  /*152a0*/  FMUL.FTZ R109, R109, R3.reuse ;  /* 0x000000036d6d7220 */ /* 0x080fe20000410000 */
[-C--:B------:R-:W-:Y:S01]  /*152b0*/  FMUL.FTZ R111, R111, R3.reuse ;  /* 0x000000036f6f7220 */ /* 0x080fe20000410000 */
[----:B------:R-:W-:Y:S01]  /*152c0*/  FSEL R10, R105, -INF , !P1 ;  /* 0xff800000690a7808 */ /* 0x000fe20004800000 */
[-C--:B------:R-:W-:Y:S01]  /*152d0*/  FMUL.FTZ R56, R56, R3.reuse ;  /* 0x0000000338387220 */ /* 0x080fe20000410000 */
[----:B------:R-:W-:Y:S01]  /*152e0*/  MUFU.TANH R76, R76 ;  /* 0x0000004c004c7308 */ /* 0x000fe20000002400 */
[----:B---3--:R-:W-:Y:S05]  /*152f0*/  HMMA.16816.F32 R28, R20, R44, R28 ;  /* 0x0000002c141c723c */ /* 0x008fea000000181c */
[-C--:B------:R-:W-:Y:S01]  /*15300*/  FMUL.FTZ R58, R58, R3.reuse ;  /* 0x000000033a3a7220 */ /* 0x080fe20000410000 */
[----:B------:R-:W-:Y:S01]  /*15310*/  FSEL R8, R106, -INF , !P0 ;  /* 0xff8000006a087808 */ /* 0x000fe20004000000 */
        /* <DEDUP_REMOVED lines=9> */
[-C--:B------:R-:W-:Y:S01]  /*153b0*/  FMUL.FTZ R37, R37, R3.reuse ;  /* 0x0000000325257220 */ /* 0x080fe20000410000 */
[-C--:B------:R-:W-:Y:S01]  /*153c0*/  FMUL.FTZ R38, R38, R3.reuse ;  /* 0x0000000326267220 */ /* 0x080fe20000410000 */
[----:B------:R-:W-:Y:S01]  /*153d0*/  FMUL.FTZ R39, R39, R3 ;  /* 0x0000000327277220 */ /* 0x000fe20000410000 */
[----:B------:R-:W-:Y:S01]  /*153e0*/  MUFU.TANH R96, R96 ;  /* 0x0000006000607308 */ /* 0x000fe20000002400 */
[----:B------:R-:W-:-:S07]  /*153f0*/  DEPBAR.LE SB0, 0x0 ;  /* 0x000080000000791a */ /* 0x000fce0000000000 */
[----:B------:R-:W3:Y:S08]  /*15400*/  MUFU.TANH R98, R98 ;  /* 0x0000006200627308 */ /* 0x000ef00000002400 */
[----:B------:R-:W-:Y:S08]  /*15410*/  MUFU.TANH R77, R77 ;  /* 0x0000004d004d7308 */ /* 0x000ff00000002400 */
[----:B------:R-:W4:Y:S01]  /*15420*/  MUFU.TANH R79, R79 ;  /* 0x0000004f004f7308 */ /* 0x000f220000002400 */
[----:B------:R-:W-:-:S02]  /*15430*/  LOP3.LUT R13, R49, 0x21, RZ, 0xfc, !PT ;  /* 0x00000021310d7812 */ /* 0x000fc400078efcff */
[----:B------:R-:W-:-:S05]  /*15440*/  LOP3.LUT R5, R49, 0x38, RZ, 0xfc, !PT ;  /* 0x0000003831057812 */ /* 0x000fca00078efcff */
[----:B------:R-:W-:Y:S01]  /*15450*/  MUFU.TANH R97, R97 ;  /* 0x0000006100617308 */ /* 0x000fe20000002400 */
[----:B-1----:R-:W-:-:S07]  /*15460*/  FSEL R104, R104, -INF , !P6 ;  /* 0xff80000068687808 */ /* 0x002fce0007000000 */
[----:B------:R-:W1:Y:S01]  /*15470*/  MUFU.TANH R99, R99 ;  /* 0x0000006300637308 */ /* 0x000e620000002400 */
[----:B------:R-:W-:Y:S02]  /*15480*/  ISETP.GE.AND P6, PT, R13, R64, PT ;  /* 0x000000400d00720c */ /* 0x000fe40003fc6270 */
[----:B------:R-:W-:-:S05]  /*15490*/  LOP3.LUT R13, R49, 0x28, RZ, 0xfc, !PT ;  /* 0x00000028310d7812 */ /* 0x000fca00078efcff */
[----:B------:R5:W-:Y:S01]  /*154a0*/  MUFU.TANH R174, R40 ;  /* 0x0000002800ae7308 */ /* 0x000be20000002400 */
[----:B---3--:R-:W-:-:S07]  /*154b0*/  FSEL R98, R98, -INF , !P5 ;  /* 0xff80000062627808 */ /* 0x008fce0006800000 */
[----:B------:R3:W-:Y:S01]  /*154c0*/  MUFU.TANH R186, R42 ;  /* 0x0000002a00ba7308 */ /* 0x0007e20000002400 */
[----:B------:R-:W-:Y:S02]  /*154d0*/  FSEL R96, R96, -INF , !P5 ;  /* 0xff80000060607808 */ /* 0x000fe40006800000 */
[----:B----4-:R-:W-:Y:S02]  /*154e0*/  FSEL R144, R79, -INF , !P6 ;  /* 0xff8000004f907808 */ /* 0x010fe40007000000 */
[----:B-----5:R-:W-:Y:S02]  /*154f0*/  FSEL R40, R78, -INF , !P4 ;  /* 0xff8000004e287808 */ /* 0x020fe40006000000 */
[----:B------:R-:W-:Y:S02]  /*15500*/  FSEL R216, R77, -INF , !P6 ;  /* 0xff8000004dd87808 */ /* 0x000fe40007000000 */
[----:B---3--:R-:W-:Y:S02]  /*15510*/  FSEL R42, R76, -INF , !P4 ;  /* 0xff8000004c2a7808 */ /* 0x008fe40006000000 */
[----:B------:R-:W-:-:S02]  /*15520*/  ISETP.GE.AND P4, PT, R5, R64, PT ;  /* 0x000000400500720c */ /* 0x000fc40003f86270 */
[----:B------:R-:W-:Y:S02]  /*15530*/  LOP3.LUT R5, R49, 0x39, RZ, 0xfc, !PT ;  /* 0x0000003931057812 */ /* 0x000fe400078efcff */
[-C--:B------:R-:W-:Y:S02]  /*15540*/  ISETP.GE.AND P5, PT, R13, R64.reuse, PT ;  /* 0x000000400d00720c */ /* 0x080fe40003fa6270 */
[----:B------:R-:W-:Y:S02]  /*15550*/  ISETP.GE.AND P6, PT, R5, R64, PT ;  /* 0x000000400500720c */ /* 0x000fe40003fc6270 */
[C---:B------:R-:W-:Y:S02]  /*15560*/  LOP3.LUT R13, R49.reuse, 0x29, RZ, 0xfc, !PT ;  /* 0x00000029310d7812 */ /* 0x040fe400078efcff */
[----:B------:R-:W-:Y:S01]  /*15570*/  LOP3.LUT R5, R49, 0x40, RZ, 0xfc, !PT ;  /* 0x0000004031057812 */ /* 0x000fe200078efcff */
[----:B--2---:R-:W-:Y:S05]  /*15580*/  HMMA.16816.F32 R28, R100, R24, R28 ;  /* 0x00000018641c723c */ /* 0x004fea000000181c */
[----:B-1----:R-:W-:-:S02]  /*15590*/  FSEL R50, R99, -INF , !P3 ;  /* 0xff80000063327808 */ /* 0x002fc40005800000 */
[----:B------:R-:W-:Y:S02]  /*155a0*/  FSEL R12, R97, -INF , !P3 ;  /* 0xff800000610c7808 */ /* 0x000fe40005800000 */
[----:B------:R-:W-:Y:S02]  /*155b0*/  FSEL R240, R87, -INF , !P5 ;  /* 0xff80000057f07808 */ /* 0x000fe40006800000 */
[----:B------:R-:W-:Y:S02]  /*155c0*/  FSEL R24, R85, -INF , !P5 ;  /* 0xff80000055187808 */ /* 0x000fe40006800000 */
[-C--:B------:R-:W-:Y:S02]  /*155d0*/  ISETP.GE.AND P3, PT, R13, R64.reuse, PT ;  /* 0x000000400d00720c */ /* 0x080fe40003f66270 */
[----:B------:R-:W-:Y:S01]  /*155e0*/  ISETP.GE.AND P5, PT, R5, R64, PT ;  /* 0x000000400500720c */ /* 0x000fe20003fa6270 */
[----:B------:R-:W-:Y:S01]  /*155f0*/  MUFU.TANH R204, R108 ;  /* 0x0000006c00cc7308 */ /* 0x000fe20000002400 */
[----:B------:R-:W-:-:S02]  /*15600*/  LOP3.LUT R13, R49, 0x30, RZ, 0xfc, !PT ;  /* 0x00000030310d7812 */ /* 0x000fc400078efcff */
[----:B------:R-:W-:Y:S01]  /*15610*/  LOP3.LUT R5, R49, 0x41, RZ, 0xfc, !PT ;  /* 0x0000004131057812 */ /* 0x000fe200078efcff */
[----:B------:R-:W-:Y:S01]  /*15620*/  FMUL.FTZ R162, R34, R3 ;  /* 0x0000000322a27220 */ /* 0x000fe20000410000 */
[----:B------:R-:W-:-:S03]  /*15630*/  FSEL R18, R107, -INF , !P1 ;  /* 0xff8000006b127808 */ /* 0x000fc60004800000 */
[----:B------:R-:W1:Y:S01]  /*15640*/  MUFU.TANH R210, R110 ;  /* 0x0000006e00d27308 */ /* 0x000e620000002400 */
[----:B------:R-:W-:Y:S02]  /*15650*/  FSEL R34, R113, -INF , !P3 ;  /* 0xff80000071227808 */ /* 0x000fe40005800000 */
[----:B------:R-:W-:Y:S02]  /*15660*/  ISETP.GE.AND P1, PT, R13, R64, PT ;  /* 0x000000400d00720c */ /* 0x000fe40003f26270 */
[----:B------:R-:W-:-:S03]  /*15670*/  LOP3.LUT R13, R49, 0x31, RZ, 0xfc, !PT ;  /* 0x00000031310d7812 */ /* 0x000fc600078efcff */
[----:B------:R2:W-:Y:S01]  /*15680*/  MUFU.TANH R160, R36 ;  /* 0x0000002400a07308 */ /* 0x0005e20000002400 */
[----:B------:R-:W-:Y:S01]  /*15690*/  FSEL R16, R84, -INF , !P0 ;  /* 0xff80000054107808 */ /* 0x000fe20004000000 */
[----:B------:R-:W-:Y:S01]  /*156a0*/  FMUL.FTZ R32, R32, R3 ;  /* 0x0000000320207220 */ /* 0x000fe20000410000 */
[----:B------:R-:W-:Y:S02]  /*156b0*/  FSEL R214, R114, -INF , !P1 ;  /* 0xff80000072d67808 */ /* 0x000fe40004800000 */
[----:B------:R-:W-:-:S03]  /*156c0*/  FSEL R208, R80, -INF , !P1 ;  /* 0xff80000050d07808 */ /* 0x000fc60004800000 */
[----:B------:R-:W-:Y:S01]  /*156d0*/  MUFU.TANH R202, R109 ;  /* 0x0000006d00ca7308 */ /* 0x000fe20000002400 */
[-C--:B------:R-:W-:Y:S02]  /*156e0*/  ISETP.GE.AND P0, PT, R13, R64.reuse, PT ;  /* 0x000000400d00720c */ /* 0x080fe40003f06270 */
[----:B--2---:R-:W-:Y:S02]  /*156f0*/  FSEL R36, R86, -INF , !P3 ;  /* 0xff80000056247808 */ /* 0x004fe40005800000 */
[----:B------:R-:W-:-:S03]  /*15700*/  ISETP.GE.AND P3, PT, R5, R64, PT ;  /* 0x000000400500720c */ /* 0x000fc60003f66270 */
[----:B------:R-:W2:Y:S01]  /*15710*/  MUFU.TANH R200, R111 ;  /* 0x0000006f00c87308 */ /* 0x000ea20000002400 */
[----:B------:R-:W-:Y:S01]  /*15720*/  LOP3.LUT R5, R49, 0x48, RZ, 0xfc, !PT ;  /* 0x0000004831057812 */ /* 0x000fe200078efcff */
[----:B------:R-:W-:Y:S05]  /*15730*/  HMMA.16816.F32 R124, R20, R46, R124 ;  /* 0x0000002e147c723c */ /* 0x000fea000000187c */
[----:B------:R-:W-:Y:S02]  /*15740*/  ISETP.GE.AND P1, PT, R5, R64, PT ;  /* 0x000000400500720c */ /* 0x000fe40003f26270 */
[----:B------:R-:W-:Y:S01]  /*15750*/  LOP3.LUT R5, R49, 0x49, RZ, 0xfc, !PT ;  /* 0x0000004931057812 */ /* 0x000fe200078efcff */
[----:B------:R-:W-:Y:S01]  /*15760*/  MUFU.TANH R194, R56 ;  /* 0x0000003800c27308 */ /* 0x000fe20000002400 */
[----:B------:R-:W-:-:S07]  /*15770*/  FSEL R206, R81, -INF , !P0 ;  /* 0xff80000051ce7808 */ /* 0x000fce0004000000 */
[----:B------:R-:W3:Y:S01]  /*15780*/  MUFU.TANH R198, R58 ;  /* 0x0000003a00c67308 */ /* 0x000ee20000002400 */
[----:B-1----:R-:W-:-:S07]  /*15790*/  FSEL R210, R210, -INF , !P4 ;  /* 0xff800000d2d27808 */ /* 0x002fce0006000000 */
[----:B------:R1:W-:Y:S01]  /*157a0*/  MUFU.TANH R156, R32 ;  /* 0x00000020009c7308 */ /* 0x0003e20000002400 */
[----:B------:R-:W-:-:S07]  /*157b0*/  FSEL R204, R204, -INF , !P4 ;  /* 0xff800000cccc7808 */ /* 0x000fce0006000000 */
[----:B------:R-:W-:Y:S01]  /*157c0*/  MUFU.TANH R176, R57 ;  /* 0x0000003900b07308 */ /* 0x000fe20000002400 */
[----:B-1----:R-:W-:Y:S02]  /*157d0*/  FSEL R32, R115, -INF , !P0 ;  /* 0xff80000073207808 */ /* 0x002fe40004000000 */
[----:B------:R-:W-:-:S05]  /*157e0*/  ISETP.GE.AND P0, PT, R5, R64, PT ;  /* 0x000000400500720c */ /* 0x000fca0003f06270 */
[----:B------:R-:W1:Y:S01]  /*157f0*/  MUFU.TANH R168, R59 ;  /* 0x0000003b00a87308 */ /* 0x000e620000002400 */
[----:B------:R-:W-:-:S04]  /*15800*/  LOP3.LUT R5, R49, 0x50, RZ, 0xfc, !PT ;  /* 0x0000005031057812 */ /* 0x000fc800078efcff */
[-C--:B------:R-:W-:Y:S02]  /*15810*/  ISETP.GE.AND P4, PT, R5, R64.reuse, PT ;  /* 0x000000400500720c */ /* 0x080fe40003f86270 */
[----:B------:R-:W-:Y:S01]  /*15820*/  LOP3.LUT R5, R49, 0x51, RZ, 0xfc, !PT ;  /* 0x0000005131057812 */ /* 0x000fe200078efcff */
[----:B------:R-:W-:Y:S01]  /*15830*/  MUFU.TANH R192, R88 ;  /* 0x0000005800c07308 */ /* 0x000fe20000002400 */
[----:B--2---:R-:W-:Y:S02]  /*15840*/  FSEL R200, R200, -INF , !P6 ;  /* 0xff800000c8c87808 */ /* 0x004fe40007000000 */
[----:B------:R-:W-:Y:S02]  /*15850*/  FSEL R202, R202, -INF , !P6 ;  /* 0xff800000caca7808 */ /* 0x000fe40007000000 */
[----:B------:R-:W-:-:S03]  /*15860*/  ISETP.GE.AND P6, PT, R5, R64, PT ;  /* 0x000000400500720c */ /* 0x000fc60003fc6270 */
[----:B------:R-:W2:Y:S01]  /*15870*/  MUFU.TANH R196, R90 ;  /* 0x0000005a00c47308 */ /* 0x000ea20000002400 */
[----:B------:R-:W-:Y:S02]  /*15880*/  LOP3.LUT R5, R49, 0x58, RZ, 0xfc, !PT ;  /* 0x0000005831057812 */ /* 0x000fe400078efcff */
[----:B---3--:R-:W-:Y:S02]  /*15890*/  FSEL R198, R198, -INF , !P5 ;  /* 0xff800000c6c67808 */ /* 0x008fe40006800000 */
[----:B------:R-:W-:-:S03]  /*158a0*/  FSEL R194, R194, -INF , !P5 ;  /* 0xff800000c2c27808 */ /* 0x000fc60006800000 */
[----:B------:R-:W-:Y:S01]  /*158b0*/  MUFU.TANH R180, R89 ;  /* 0x0000005900b47308 */ /* 0x000fe20000002400 */
[----:B------:R-:W-:Y:S02]  /*158c0*/  ISETP.GE.AND P5, PT, R5, R64, PT ;  /* 0x000000400500720c */ /* 0x000fe40003fa6270 */
[----:B------:R-:W-:-:S05]  /*158d0*/  LOP3.LUT R5, R49, 0x59, RZ, 0xfc, !PT ;  /* 0x0000005931057812 */ /* 0x000fca00078efcff */
[----:B------:R-:W3:Y:S01]  /*158e0*/  MUFU.TANH R184, R91 ;  /* 0x0000005b00b87308 */ /* 0x000ee20000002400 */
[----:B------:R-:W-:Y:S03]  /*158f0*/  HMMA.16816.F32 R100, R100, R26, R124 ;  /* 0x0000001a6464723c */ /* 0x000fe6000000187c */
[----:B-1----:R-:W-:Y:S02]  /*15900*/  FSEL R168, R168, -INF , !P3 ;  /* 0xff800000a8a87808 */ /* 0x002fe40005800000 */
[----:B------:R-:W-:Y:S02]  /*15910*/  FSEL R176, R176, -INF , !P3 ;  /* 0xff800000b0b07808 */ /* 0x000fe40005800000 */
[----:B------:R-:W-:Y:S02]  /*15920*/  ISETP.GE.AND P3, PT, R5, R64, PT ;  /* 0x000000400500720c */ /* 0x000fe40003f66270 */
[----:B------:R-:W-:-:S02]  /*15930*/  LOP3.LUT R5, R49, 0x60, RZ, 0xfc, !PT ;  /* 0x0000006031057812 */ /* 0x000fc400078efcff */
[----:B--2---:R-:W-:Y:S02]  /*15940*/  FSEL R196, R196, -INF , !P1 ;  /* 0xff800000c4c47808 */ /* 0x004fe40004800000 */
[----:B------:R-:W-:Y:S02]  /*15950*/  FSEL R192, R192, -INF , !P1 ;  /* 0xff800000c0c07808 */ /* 0x000fe40004800000 */
[----:B------:R-:W-:Y:S01]  /*15960*/  ISETP.GE.AND P1, PT, R5, R64, PT ;  /* 0x000000400500720c */ /* 0x000fe20003f26270 */
[----:B------:R-:W1:Y:S01]  /*15970*/  MUFU.TANH R162, R162 ;  /* 0x000000a200a27308 */ /* 0x000e620000002400 */
[----:B------:R-:W-:Y:S02]  /*15980*/  LOP3.LUT R5, R49, 0x61, RZ, 0xfc, !PT ;  /* 0x0000006131057812 */ /* 0x000fe400078efcff */
[----:B---3--:R-:W-:Y:S02]  /*15990*/  FSEL R184, R184, -INF , !P0 ;  /* 0xff800000b8b87808 */ /* 0x008fe40004000000 */
[----:B------:R-:W-:-:S02]  /*159a0*/  FSEL R180, R180, -INF , !P0 ;  /* 0xff800000b4b47808 */ /* 0x000fc40004000000 */
[----:B------:R-:W-:Y:S01]  /*159b0*/  ISETP.GE.AND P0, PT, R5, R64, PT ;  /* 0x000000400500720c */ /* 0x000fe20003f06270 */
[----:B------:R-:W-:Y:S01]  /*159c0*/  MUFU.TANH R172, R41 ;  /* 0x0000002900ac7308 */ /* 0x000fe20000002400 */
[----:B------:R-:W-:Y:S02]  /*159d0*/  LOP3.LUT R5, R49, 0x68, RZ, 0xfc, !PT ;  /* 0x0000006831057812 */ /* 0x000fe400078efcff */
[----:B------:R-:W-:Y:S02]  /*159e0*/  FSEL R190, R190, -INF , !P4 ;  /* 0xff800000bebe7808 */ /* 0x000fe40006000000 */
[----:B------:R-:W-:-:S03]  /*159f0*/  FSEL R182, R182, -INF , !P4 ;  /* 0xff800000b6b67808 */ /* 0x000fc60006000000 */
[----:B------:R-:W2:Y:S01]  /*15a00*/  MUFU.TANH R170, R43 ;  /* 0x0000002b00aa7308 */ /* 0x000ea20000002400 */
[-C--:B------:R-:W-:Y:S01]  /*15a10*/  ISETP.GE.AND P4, PT, R5, R64.reuse, PT ;  /* 0x000000400500720c */ /* 0x080fe20003f86270 */
[-C--:B------:R-:W-:Y:S01]  /*15a20*/  FMUL.FTZ R67, R100, R3.reuse ;  /* 0x0000000364437220 */ /* 0x080fe20000410000 */
[----:B------:R-:W-:Y:S01]  /*15a30*/  LOP3.LUT R5, R49, 0x69, RZ, 0xfc, !PT ;  /* 0x0000006931057812 */ /* 0x000fe200078efcff */
        /* <DEDUP_REMOVED lines=9> */
[----:B------:R-:W-:Y:S01]  /*15ad0*/  FSEL R188, R188, -INF , !P6 ;  /* 0xff800000bcbc7808 */ /* 0x000fe20007000000 */
[----:B------:R-:W-:Y:S01]  /*15ae0*/  FMUL.FTZ R102, R102, R3 ;  /* 0x0000000366667220 */ /* 0x000fe20000410000 */
[----:B------:R-:W-:Y:S01]  /*15af0*/  FSEL R178, R178, -INF , !P6 ;  /* 0xff800000b2b27808 */ /* 0x000fe20007000000 */
[----:B------:R-:W3:Y:S01]  /*15b00*/  MUFU.TANH R166, R38 ;  /* 0x0000002600a67308 */ /* 0x000ee20000002400 */
[----:B------:R-:W-:-:S02]  /*15b10*/  ISETP.GE.AND P6, PT, R5, R64, PT ;  /* 0x000000400500720c */ /* 0x000fc40003fc6270 */
[----:B------:R-:W-:-:S05]  /*15b20*/  LOP3.LUT R5, R49, 0x70, RZ, 0xfc, !PT ;  /* 0x0000007031057812 */ /* 0x000fca00078efcff */
[----:B------:R-:W4:Y:S01]  /*15b30*/  MUFU.TANH R164, R39 ;  /* 0x0000002700a47308 */ /* 0x000f220000002400 */
[----:B------:R-:W-:Y:S02]  /*15b40*/  FSEL R186, R186, -INF , !P5 ;  /* 0xff800000baba7808 */ /* 0x000fe40006800000 */
[----:B------:R-:W-:Y:S02]  /*15b50*/  FSEL R174, R174, -INF , !P5 ;  /* 0xff800000aeae7808 */ /* 0x000fe40006800000 */
[----:B-1----:R-:W-:Y:S02]  /*15b60*/  FSEL R162, R162, -INF , !P4 ;  /* 0xff800000a2a27808 */ /* 0x002fe40006000000 */
[----:B------:R-:W-:Y:S01]  /*15b70*/  FSEL R156, R156, -INF , !P4 ;  /* 0xff8000009c9c7808 */ /* 0x000fe20006000000 */
[----:B------:R-:W-:Y:S01]  /*15b80*/  MUFU.TANH R154, R33 ;  /* 0x00000021009a7308 */ /* 0x000fe20000002400 */
[----:B------:R-:W-:Y:S02]  /*15b90*/  ISETP.GE.AND P5, PT, R5, R64, PT ;  /* 0x000000400500720c */ /* 0x000fe40003fa6270 */
[----:B------:R-:W-:-:S02]  /*15ba0*/  ISETP.NE.AND P4, PT, R61, 0x1, PT ;  /* 0x000000013d00780c */ /* 0x000fc40003f85270 */
[----:B------:R-:W-:-:S03]  /*15bb0*/  LOP3.LUT R5, R49, 0x71, RZ, 0xfc, !PT ;  /* 0x0000007131057812 */ /* 0x000fc600078efcff */
[----:B------:R-:W1:Y:S01]  /*15bc0*/  MUFU.TANH R152, R35 ;  /* 0x0000002300987308 */ /* 0x000e620000002400 */
[----:B--2---:R-:W-:-:S07]  /*15bd0*/  FSEL R170, R170, -INF , !P3 ;  /* 0xff800000aaaa7808 */ /* 0x004fce0005800000 */
[----:B------:R-:W-:Y:S01]  /*15be0*/  MUFU.TANH R136, R28 ;  /* 0x0000001c00887308 */ /* 0x000fe20000002400 */
[----:B------:R-:W-:-:S07]  /*15bf0*/  FSEL R172, R172, -INF , !P3 ;  /* 0xff800000acac7808 */ /* 0x000fce0005800000 */
[----:B------:R-:W-:Y:S01]  /*15c00*/  MUFU.TANH R66, R29 ;  /* 0x0000001d00427308 */ /* 0x000fe20000002400 */
[----:B------:R-:W-:-:S07]  /*15c10*/  ISETP.GE.AND P3, PT, R5, R64, PT ;  /* 0x000000400500720c */ /* 0x000fce0003f66270 */
[----:B------:R-:W2:Y:S08]  /*15c20*/  MUFU.TANH R150, R30 ;  /* 0x0000001e00967308 */ /* 0x000eb00000002400 */
[----:B------:R-:W5:Y:S08]  /*15c30*/  MUFU.TANH R148, R31 ;  /* 0x0000001f00947308 */ /* 0x000f700000002400 */
[----:B------:R-:W-:Y:S08]  /*15c40*/  MUFU.TANH R67, R67 ;  /* 0x0000004300437308 */ /* 0x000ff00000002400 */
[----:B------:R-:W5:Y:S08]  /*15c50*/  MUFU.TANH R138, R102 ;  /* 0x00000066008a7308 */ /* 0x000f700000002400 */
[----:B------:R-:W5:Y:S08]  /*15c60*/  MUFU.TANH R60, R60 ;  /* 0x0000003c003c7308 */ /* 0x000f700000002400 */
[----:B------:R-:W5:Y:S01]  /*15c70*/  MUFU.TANH R65, R65 ;  /* 0x0000004100417308 */ /* 0x000f620000002400 */
[----:B------:R-:W-:-:S02]  /*15c80*/  LOP3.LUT R5, R49, 0x78, RZ, 0xfc, !PT ;  /* 0x0000007831057812 */ /* 0x000fc400078efcff */
[----:B------:R-:W-:Y:S02]  /*15c90*/  LOP3.LUT R49, R49, 0x79, RZ, 0xfc, !PT ;  /* 0x0000007931317812 */ /* 0x000fe400078efcff */
[----:B---3--:R-:W-:Y:S02]  /*15ca0*/  FSEL R166, R166, -INF , !P1 ;  /* 0xff800000a6a67808 */ /* 0x008fe40004800000 */
[----:B------:R-:W-:Y:S02]  /*15cb0*/  FSEL R160, R160, -INF , !P1 ;  /* 0xff800000a0a07808 */ /* 0x000fe40004800000 */
[----:B----4-:R-:W-:Y:S02]  /*15cc0*/  FSEL R164, R164, -INF , !P0 ;  /* 0xff800000a4a47808 */ /* 0x010fe40004000000 */
[----:B------:R-:W-:Y:S01]  /*15cd0*/  FSEL R158, R158, -INF , !P0 ;  /* 0xff8000009e9e7808 */ /* 0x000fe20004000000 */
[----:B------:R-:W-:Y:S01]  /*15ce0*/  BSSY.RECONVERGENT B1, `(.L_x_1360) ;  /* 0x00000c7000017945 */ /* 0x000fe20003800200 */
[----:B------:R-:W-:-:S02]  /*15cf0*/  ISETP.GE.AND P1, PT, R5, R64, PT ;  /* 0x000000400500720c */ /* 0x000fc40003f26270 */
[----:B------:R-:W-:Y:S02]  /*15d00*/  ISETP.GE.AND P0, PT, R49, R64, PT ;  /* 0x000000403100720c */ /* 0x000fe40003f06270 */
[----:B------:R-:W-:Y:S02]  /*15d10*/  LOP3.LUT R5, R2, 0x200, RZ, 0xc0, !PT ;  /* 0x0000020002057812 */ /* 0x000fe400078ec0ff */
[----:B-1----:R-:W-:Y:S02]  /*15d20*/  FSEL R152, R152, -INF , !P6 ;  /* 0xff80000098987808 */ /* 0x002fe40007000000 */
[----:B------:R-:W-:Y:S02]  /*15d30*/  FSEL R154, R154, -INF , !P6 ;  /* 0xff8000009a9a7808 */ /* 0x000fe40007000000 */
[----:B--2---:R-:W-:Y:S02]  /*15d40*/  FSEL R150, R150, -INF , !P5 ;  /* 0xff80000096967808 */ /* 0x004fe40006800000 */
[----:B------:R-:W-:-:S02]  /*15d50*/  FSEL R136, R136, -INF , !P5 ;  /* 0xff80000088887808 */ /* 0x000fc40006800000 */
[----:B-----5:R-:W-:Y:S02]  /*15d60*/  FSEL R148, R148, -INF , !P3 ;  /* 0xff80000094947808 */ /* 0x020fe40005800000 */
[----:B------:R-:W-:Y:S02]  /*15d70*/  FSEL R66, R66, -INF , !P3 ;  /* 0xff80000042427808 */ /* 0x000fe40005800000 */
[----:B------:R-:W-:Y:S02]  /*15d80*/  FSEL R138, R138, -INF , !P1 ;  /* 0xff8000008a8a7808 */ /* 0x000fe40004800000 */
[----:B------:R-:W-:Y:S02]  /*15d90*/  FSEL R67, R67, -INF , !P1 ;  /* 0xff80000043437808 */ /* 0x000fe40004800000 */
[----:B------:R-:W-:Y:S02]  /*15da0*/  FSEL R60, R60, -INF , !P0 ;  /* 0xff8000003c3c7808 */ /* 0x000fe40004000000 */
[----:B------:R-:W-:Y:S01]  /*15db0*/  FSEL R65, R65, -INF , !P0 ;  /* 0xff80000041417808 */ /* 0x000fe20004000000 */
        /* <DEDUP_REMOVED lines=15> */
.L_x_1363:
[----:B------:R-:W2:Y:S01]  /*15eb0*/  LD.E R3, desc[UR4][R132.64+0x170] ;  /* 0x0001700484037980 */ /* 0x000ea2000c101900 */
[----:B------:R-:W-:Y:S02]  /*15ec0*/  IADD3 R62, PT, PT, R62, -0x100, RZ ;  /* 0xffffff003e3e7810 */ /* 0x000fe40007ffe0ff */
[----:B------:R-:W-:Y:S02]  /*15ed0*/  IABS R6, R238 ;  /* 0x000000ee00067213 */ /* 0x000fe40000000000 */
[----:B------:R-:W-:Y:S02]  /*15ee0*/  IABS R4, R62 ;  /* 0x0000003e00047213 */ /* 0x000fe40000000000 */
[-C--:B--2---:R-:W-:Y:S02]  /*15ef0*/  IABS R2, R3.reuse ;  /* 0x0000000300027213 */ /* 0x084fe40000000000 */
[-C--:B------:R-:W-:Y:S02]  /*15f00*/  IABS R7, R3.reuse ;  /* 0x0000000300077213 */ /* 0x080fe40000000000 */
[----:B------:R-:W1:Y:S01]  /*15f10*/  I2F.RP R13, R2 ;  /* 0x00000002000d7306 */ /* 0x000e620000209400 */
[----:B------:R-:W-:-:S02]  /*15f20*/  LOP3.LUT R62, R62, R3, RZ, 0x3c, !PT ;  /* 0x000000033e3e7212 */ /* 0x000fc400078e3cff */
[----:B------:R-:W-:Y:S02]  /*15f30*/  IMAD.MOV R7, RZ, RZ, -R7 ;  /* 0x000000ffff077224 */ /* 0x000fe400078e0a07 */
[----:B------:R-:W-:-:S03]  /*15f40*/  ISETP.GE.AND P0, PT, R62, RZ, PT ;  /* 0x000000ff3e00720c */ /* 0x000fc60003f06270 */
[----:B-1----:R-:W1:Y:S02]  /*15f50*/  MUFU.RCP R20, R13 ;  /* 0x0000000d00147308 */ /* 0x002e640000001000 */
[----:B-1----:R-:W-:-:S06]  /*15f60*/  VIADD R20, R20, 0xffffffe ;  /* 0x0ffffffe14147836 */ /* 0x002fcc0000000000 */
[----:B------:R-:W1:Y:S02]  /*15f70*/  F2I.FTZ.U32.TRUNC.NTZ R21, R20 ;  /* 0x0000001400157305 */ /* 0x000e64000021f000 */
[----:B-1----:R-:W-:Y:S02]  /*15f80*/  IMAD.MOV R15, RZ, RZ, -R21 ;  /* 0x000000ffff0f7224 */ /* 0x002fe400078e0a15 */
[----:B------:R-:W-:Y:S02]  /*15f90*/  IMAD.MOV.U32 R20, RZ, RZ, RZ ;  /* 0x000000ffff147224 */ /* 0x000fe400078e00ff */
[----:B------:R-:W-:-:S04]  /*15fa0*/  IMAD R15, R15, R2, RZ ;  /* 0x000000020f0f7224 */ /* 0x000fc800078e02ff */
[----:B------:R-:W-:Y:S02]  /*15fb0*/  IMAD.HI.U32 R15, R21, R15, R20 ;  /* 0x0000000f150f7227 */ /* 0x000fe400078e0014 */
[----:B------:R-:W2:Y:S04]  /*15fc0*/  LD.E.64 R20, desc[UR4][R132.64+0x20] ;  /* 0x0000200484147980 */ /* 0x000ea8000c101b00 */
[----:B------:R-:W-:-:S04]  /*15fd0*/  IMAD.HI.U32 R13, R15, R4, RZ ;  /* 0x000000040f0d7227 */ /* 0x000fc800078e00ff */
[----:B------:R-:W-:-:S04]  /*15fe0*/  IMAD.HI.U32 R14, R15, R6, RZ ;  /* 0x000000060f0e7227 */ /* 0x000fc800078e00ff */
[----:B------:R-:W-:Y:S01]  /*15ff0*/  IMAD R15, R13, R7, R4 ;  /* 0x000000070d0f7224 */ /* 0x000fe200078e0204 */
[----:B------:R-:W-:Y:S01]  /*16000*/  LOP3.LUT R4, RZ, R3, RZ, 0x33, !PT ;  /* 0x00000003ff047212 */ /* 0x000fe200078e33ff */
        /* <DEDUP_REMOVED lines=11> */
[----:B------:R-:W-:-:S05]  /*160c0*/  ISETP.GE.AND P3, PT, R2, RZ, PT ;  /* 0x000000ff0200720c */ /* 0x000fca0003f66270 */
[----:B------:R-:W-:Y:S02]  /*160d0*/  @P5 VIADD R13, R13, 0x1 ;  /* 0x000000010d0d5836 */ /* 0x000fe40000000000 */
[----:B------:R-:W-:Y:S02]  /*160e0*/  @P6 IADD3 R14, PT, PT, R14, 0x1, RZ ;  /* 0x000000010e0e6810 */ /* 0x000fe40007ffe0ff */
[----:B------:R-:W-:-:S04]  /*160f0*/  @!P0 IMAD.MOV R13, RZ, RZ, -R13 ;  /* 0x000000ffff0d8224 */ /* 0x000fc800078e0a0d */
        /* <DEDUP_REMOVED lines=23> */
.L_x_1364:
[----:B------:R-:W-:Y:S05]  /*16270*/  BSYNC.RECONVERGENT B0 ;  /* 0x0000000000007941 */ /* 0x000fea0003800200 */
.L_x_1362:
[-C--:B------:R-:W-:Y:S01]  /*16280*/  ISETP.GE.AND P1, PT, R142, R231.reuse, PT ;  /* 0x000000e78e00720c */ /* 0x080fe20003f26270 */
[C---:B------:R-:W-:Y:S01]  /*16290*/  IMAD.SHL.U32 R3, R218.reuse, 0x20, RZ ;  /* 0x00000020da037824 */ /* 0x040fe200078e00ff */
[----:B------:R-:W-:Y:S02]  /*162a0*/  ISETP.GE.AND P0, PT, R9, R231, PT ;  /* 0x000000e70900720c */ /* 0x000fe40003f06270 */
[----:B------:R-:W-:Y:S02]  /*162b0*/  SHF.L.U64.HI R2, R218, 0x5, R219 ;  /* 0x00000005da027819 */ /* 0x000fe400000102db */
[----:B------:R-:W-:-:S05]  /*162c0*/  IADD3 R6, P3, PT, R3, R222, RZ ;  /* 0x000000de03067210 */ /* 0x000fca0007f7e0ff */
[--C-:B------:R-:W-:Y:S01]  /*162d0*/  IMAD.X R7, R2, 0x1, R217.reuse, P3 ;  /* 0x0000000102077824 */ /* 0x100fe200018e06d9 */
[----:B------:R-:W-:Y:S01]  /*162e0*/  IADD3 R28, P3, PT, R6, R3, RZ ;  /* 0x00000003061c7210 */ /* 0x000fe20007f7e0ff */
[----:B------:R-:W-:-:S04]  /*162f0*/  @!P1 IMAD.MOV.U32 R223, RZ, RZ, R217 ;  /* 0x000000ffffdf9224 */ /* 0x000fc800078e00d9 */
[----:B------:R-:W-:Y:S01]  /*16300*/  IMAD.X R29, R7, 0x1, R2, P3 ;  /* 0x00000001071d7824 */ /* 0x000fe200018e0602 */
[----:B------:R-:W-:Y:S01]  /*16310*/  @!PT LDS RZ, [RZ] ;  /* 0x00000000fffff984 */ /* 0x000fe20000000800 */
[----:B------:R-:W-:Y:S01]  /*16320*/  @!PT LDS RZ, [RZ] ;  /* 0x00000000fffff984 */ /* 0x000fe20000000800 */
[----:B------:R-:W-:Y:S01]  /*16330*/  @!PT LDS RZ, [RZ] ;  /* 0x00000000fffff984 */ /* 0x000fe20000000800 */
[----:B------:R1:W-:Y:S01]  /*16340*/  @!P1 LDGSTS.E.BYPASS.LTC128B.128 [R63+0x4000], desc[UR4][R222.64] ;  /* 0x04000000de3f9fae */ /* 0x0003e2000b981a04 */
[----:B------:R-:W-:-:S03]  /*16350*/  IADD3 R26, P3, PT, R28, R3, RZ ;  /* 0x000000031c1a7210 */ /* 0x000fc60007f7e0ff */
[----:B------:R2:W-:Y:S02]  /*16360*/  @P1 STS.128 [R63+0x4000], RZ ;  /* 0x004000ff3f001388 */ /* 0x0005e40000000c00 */
[----:B------:R-:W-:Y:S01]  /*16370*/  IMAD.X R27, R29, 0x1, R2, P3 ;  /* 0x000000011d1b7824 */ /* 0x000fe200018e0602 */
[----:B------:R-:W-:-:S05]  /*16380*/  IADD3 R22, P3, PT, R26, R3, RZ ;  /* 0x000000031a167210 */ /* 0x000fca0007f7e0ff */
[----:B------:R-:W-:Y:S01]  /*16390*/  IMAD.X R23, R27, 0x1, R2, P3 ;  /* 0x000000011b177824 */ /* 0x000fe200018e0602 */
[----:B------:R-:W-:-:S04]  /*163a0*/  IADD3 R20, P3, PT, R22, R3, RZ ;  /* 0x0000000316147210 */ /* 0x000fc80007f7e0ff */
[----:B------:R-:W-:Y:S01]  /*163b0*/  IADD3 R14, P5, PT, R20, R3, RZ ;  /* 0x00000003140e7210 */ /* 0x000fe20007fbe0ff */
[----:B------:R-:W-:-:S04]  /*163c0*/  IMAD.X R21, R23, 0x1, R2, P3 ;  /* 0x0000000117157824 */ /* 0x000fc800018e0602 */
[----:B------:R-:W-:Y:S01]  /*163d0*/  IMAD.X R15, R21, 0x1, R2, P5 ;  /* 0x00000001150f7824 */ /* 0x000fe200028e0602 */
[----:B-1----:R-:W-:-:S05]  /*163e0*/  @!P0 MOV R223, R217 ;  /* 0x000000d900df8202 */ /* 0x002fca0000000f00 */
        /* <DEDUP_REMOVED lines=20> */
[----:B-1----:R-:W-:Y:S01]  /*16530*/  @!P0 IMAD.MOV.U32 R6, RZ, RZ, R28 ;  /* 0x000000ffff068224 */ /* 0x002fe200078e001c */
[----:B------:R-:W-:-:S05]  /*16540*/  @!P0 MOV R7, R29 ;  /* 0x0000001d00078202 */ /* 0x000fca0000000f00 */
        /* <DEDUP_REMOVED lines=14> */
[----:B-1----:R-:W-:Y:S01]  /*16630*/  @!P0 IMAD.MOV.U32 R6, RZ, RZ, R26 ;  /* 0x000000ffff068224 */ /* 0x002fe200078e001a */
        /* <DEDUP_REMOVED lines=20> */
[----:B-1----:R-:W-:Y:S01]  /*16780*/  @!P0 MOV R6, R20 ;  /* 0x0000001400068202 */ /* 0x002fe20000000f00 */
        /* <DEDUP_REMOVED lines=28> */
.L_x_1361:
[----:B------:R-:W-:Y:S05]  /*16950*/  BSYNC.RECONVERGENT B1 ;  /* 0x0000000000017941 */ /* 0x000fea0003800200 */
.L_x_1360:
[----:B------:R-:W3:Y:S01]  /*16960*/  LD.E R62, desc[UR4][R132.64+0xdc] ;  /* 0x0000dc04843e7980 */ /* 0x000ee2000c101900 */
[----:B------:R-:W-:Y:S02]  /*16970*/  FMNMX3.FTZ R9, R92, R52, R112, !PT ;  /* 0x000000345c097276 */ /* 0x000fe40007810070 */
[----:B--2---:R-:W-:Y:S02]  /*16980*/  FMNMX3.FTZ R3, R48, R17, R94, !PT ;  /* 0x0000001130037276 */ /* 0x004fe4000781005e */
        /* <DEDUP_REMOVED lines=33> */
[----:B------:R-:W2:Y:S03]  /*16ba0*/  SHFL.BFLY PT, R7, R4, 0x2, 0x1f ;  /* 0x0c401f0004077f89 */ /* 0x000ea600000e0000 */
        /* <DEDUP_REMOVED lines=9> */
[----:B--2---:R-:W-:-:S03]  /*16c40*/  FMNMX.FTZ R7, R4, R7, !PT ;  /* 0x0000000704077209 */ /* 0x004fc60007810000 */
[----:B------:R-:W1:Y:S04]  /*16c50*/  SHFL.BFLY PT, R3, R2, 0x1, 0x1f ;  /* 0x0c201f0002037f89 */ /* 0x000e6800000e0000 */
[----:B------:R-:W2:Y:S04]  /*16c60*/  SHFL.BFLY PT, R134, R7, 0x1, 0x1f ;  /* 0x0c201f0007867f89 */ /* 0x000ea800000e0000 */
[----:B------:R-:W-:Y:S04]  /*16c70*/  LDSM.16.MT88.4 R76, [R38+0x10000] ;  /* 0x01000000264c783b */ /* 0x000fe80000004200 */
[----:B------:R-:W-:Y:S04]  /*16c80*/  LDSM.16.MT88.4 R20, [R55+0xc800] ;  /* 0x00c800003714783b */ /* 0x000fe80000004200 */
[----:B------:R-:W-:Y:S01]  /*16c90*/  LDSM.16.MT88.4 R28, [R38+0x10800] ;  /* 0x01080000261c783b */ /* 0x000fe20000004200 */
[----:B-1----:R-:W-:-:S02]  /*16ca0*/  FMNMX.FTZ R3, R2, R3, !PT ;  /* 0x0000000302037209 */ /* 0x002fc40007810000 */
[----:B--2---:R-:W-:Y:S02]  /*16cb0*/  FMNMX.FTZ R134, R7, R134, !PT ;  /* 0x0000008607867209 */ /* 0x004fe40007810000 */
[----:B------:R-:W-:Y:S01]  /*16cc0*/  FSETP.NEU.FTZ.AND P0, PT, R3, -INF , PT ;  /* 0xff8000000300780b */ /* 0x000fe20003f1d000 */
[----:B------:R-:W-:Y:S01]  /*16cd0*/  LDSM.16.MT88.4 R4, [R0+0x10000] ;  /* 0x010000000004783b */ /* 0x000fe20000004200 */
[C---:B---3--:R-:W-:Y:S01]  /*16ce0*/  FMUL.FTZ R63, R62.reuse, R3 ;  /* 0x000000033e3f7220 */ /* 0x048fe20000410000 */
[----:B------:R-:W-:-:S04]  /*16cf0*/  FMUL.FTZ R135, R62, R134 ;  /* 0x000000863e877220 */ /* 0x000fc80000410000 */
[----:B------:R-:W-:Y:S02]  /*16d00*/  FSEL R63, R63, RZ, P0 ;  /* 0x000000ff3f3f7208 */ /* 0x000fe40000000000 */
[----:B------:R-:W-:-:S03]  /*16d10*/  FSETP.NEU.FTZ.AND P0, PT, R134, -INF , PT ;  /* 0xff8000008600780b */ /* 0x000fc60003f1d000 */
[-CC-:B------:R-:W-:Y:S01]  /*16d20*/  FFMA.FTZ R56, R52, R62.reuse, -R63.reuse ;  /* 0x0000003e34387223 */ /* 0x180fe2000001083f */
[----:B------:R-:W-:Y:S01]  /*16d30*/  FSEL R135, R135, RZ, P0 ;  /* 0x000000ff87877208 */ /* 0x000fe20000000000 */
[-CC-:B------:R-:W-:Y:S01]  /*16d40*/  FFMA.FTZ R57, R92, R62.reuse, -R63.reuse ;  /* 0x0000003e5c397223 */ /* 0x180fe2000001083f */
[-CC-:B------:R-:W-:Y:S01]  /*16d50*/  FFMA.FTZ R52, R112, R62.reuse, -R63.reuse ;  /* 0x0000003e70347223 */ /* 0x180fe2000001083f */
[-CC-:B------:R-:W-:Y:S01]  /*16d60*/  FFMA.FTZ R51, R104, R62.reuse, -R63.reuse ;  /* 0x0000003e68337223 */ /* 0x180fe2000001083f */
[-C--:B------:R-:W-:Y:S01]  /*16d70*/  FFMA.FTZ R44, R18, R62.reuse, -R63 ;  /* 0x0000003e122c7223 */ /* 0x080fe2000001083f */
[-CC-:B------:R-:W-:Y:S01]  /*16d80*/  FFMA.FTZ R59, R48, R62.reuse, -R135.reuse ;  /* 0x0000003e303b7223 */ /* 0x180fe20000010887 */
[-CC-:B------:R-:W-:Y:S01]  /*16d90*/  FFMA.FTZ R58, R17, R62.reuse, -R135.reuse ;  /* 0x0000003e113a7223 */ /* 0x180fe20000010887 */
[-CC-:B------:R-:W-:Y:S01]  /*16da0*/  FFMA.FTZ R54, R94, R62.reuse, -R135.reuse ;  /* 0x0000003e5e367223 */ /* 0x180fe20000010887 */
[-C--:B------:R-:W-:Y:S01]  /*16db0*/  FFMA.FTZ R53, R68, R62.reuse, -R135 ;  /* 0x0000003e44357223 */ /* 0x080fe20000010887 */
[----:B------:R-:W1:Y:S01]  /*16dc0*/  LDSM.16.MT88.4 R92, [R64+0x10000] ;  /* 0x01000000405c783b */ /* 0x000e620000004200 */
[----:B------:R-:W-:Y:S01]  /*16dd0*/  MUFU.EX2 R57, R57 ;  /* 0x0000003900397308 */ /* 0x000fe20000000800 */
[-C--:B------:R-:W-:Y:S01]  /*16de0*/  FFMA.FTZ R43, R16, R62.reuse, -R63 ;  /* 0x0000003e102b7223 */ /* 0x080fe2000001083f */
[-CC-:B------:R-:W-:Y:S01]  /*16df0*/  FFMA.FTZ R49, R12, R62.reuse, -R135.reuse ;  /* 0x0000003e0c317223 */ /* 0x180fe20000010887 */
[----:B------:R-:W2:Y:S01]  /*16e00*/  LDSM.16.MT88.4 R16, [R64+0xc800] ;  /* 0x00c800004010783b */ /* 0x000ea20000004200 */
[-CC-:B------:R-:W-:Y:S01]  /*16e10*/  FFMA.FTZ R46, R10, R62.reuse, -R135.reuse ;  /* 0x0000003e0a2e7223 */ /* 0x180fe20000010887 */
[-C--:B------:R-:W-:Y:S01]  /*16e20*/  FFMA.FTZ R45, R8, R62.reuse, -R135 ;  /* 0x0000003e082d7223 */ /* 0x080fe20000010887 */
[-CC-:B------:R-:W-:Y:S01]  /*16e30*/  FFMA.FTZ R47, R50, R62.reuse, -R63.reuse ;  /* 0x0000003e322f7223 */ /* 0x180fe2000001083f */
[----:B------:R-:W3:Y:S01]  /*16e40*/  LDSM.16.MT88.4 R12, [R38+0xc800] ;  /* 0x00c80000260c783b */ /* 0x000ee20000004200 */
[----:B------:R-:W4:Y:S01]  /*16e50*/  MUFU.EX2 R56, R56 ;  /* 0x0000003800387308 */ /* 0x000f220000000800 */
[-C--:B------:R-:W-:Y:S01]  /*16e60*/  FFMA.FTZ R48, R98, R62.reuse, -R63 ;  /* 0x0000003e62307223 */ /* 0x080fe2000001083f */
[-C--:B------:R-:W-:Y:S01]  /*16e70*/  FFMA.FTZ R50, R96, R62.reuse, -R135 ;  /* 0x0000003e60327223 */ /* 0x080fe20000010887 */
[----:B------:R-:W5:Y:S01]  /*16e80*/  LDSM.16.MT88.4 R8, [R0+0xc800] ;  /* 0x00c800000008783b */ /* 0x000f620000004200 */
[-CC-:B------:R-:W-:Y:S01]  /*16e90*/  FFMA.FTZ R39, R144, R62.reuse, -R63.reuse ;  /* 0x0000003e90277223 */ /* 0x180fe2000001083f */
[-CC-:B------:R-:W-:Y:S01]  /*16ea0*/  FFMA.FTZ R40, R40, R62.reuse, -R63.reuse ;  /* 0x0000003e28287223 */ /* 0x180fe2000001083f */
[-C--:B------:R-:W-:Y:S01]  /*16eb0*/  FFMA.FTZ R35, R240, R62.reuse, -R63 ;  /* 0x0000003ef0237223 */ /* 0x080fe2000001083f */
[----:B------:R-:W-:Y:S01]  /*16ec0*/  LDSM.16.MT88.4 R144, [R55+0x10800] ;  /* 0x010800003790783b */ /* 0x000fe20000004200 */
[----:B------:R-:W-:Y:S01]  /*16ed0*/  MUFU.EX2 R52, R52 ;  /* 0x0000003400347308 */ /* 0x000fe20000000800 */
[-CC-:B------:R-:W-:Y:S01]  /*16ee0*/  FFMA.FTZ R42, R42, R62.reuse, -R135.reuse ;  /* 0x0000003e2a2a7223 */ /* 0x180fe20000010887 */
[-CC-:B------:R-:W-:Y:S01]  /*16ef0*/  FFMA.FTZ R41, R216, R62.reuse, -R135.reuse ;  /* 0x0000003ed8297223 */ /* 0x180fe20000010887 */
[-CC-:B------:R-:W-:Y:S01]  /*16f00*/  FFMA.FTZ R37, R24, R62.reuse, -R135.reuse ;  /* 0x0000003e18257223 */ /* 0x180fe20000010887 */
[-C--:B------:R-:W-:Y:S01]  /*16f10*/  FFMA.FTZ R36, R36, R62.reuse, -R135 ;  /* 0x0000003e24247223 */ /* 0x080fe20000010887 */
[-CC-:B------:R-:W-:Y:S01]  /*16f20*/  FFMA.FTZ R34, R34, R62.reuse, -R63.reuse ;  /* 0x0000003e22227223 */ /* 0x180fe2000001083f */
[----:B------:R-:W-:Y:S01]  /*16f30*/  LDSM.16.MT88.4 R24, [R64+0xd000] ;  /* 0x00d000004018783b */ /* 0x000fe20000004200 */
[-CC-:B------:R-:W-:Y:S01]  /*16f40*/  FFMA.FTZ R33, R214, R62.reuse, -R63.reuse ;  /* 0x0000003ed6217223 */ /* 0x180fe2000001083f */
[----:B------:R-:W1:Y:S01]  /*16f50*/  MUFU.EX2 R51, R51 ;  /* 0x0000003300337308 */ /* 0x000e620000000800 */
[----:B----4-:R-:W-:Y:S01]  /*16f60*/  F2FP.F16.F32.PACK_AB R69, R56, R57 ;  /* 0x000000393845723e */ /* 0x010fe200000000ff */
[-CC-:B------:R-:W-:Y:S01]  /*16f70*/  FFMA.FTZ R32, R32, R62.reuse, -R63.reuse ;  /* 0x0000003e20207223 */ /* 0x180fe2000001083f */
[-C--:B------:R-:W-:Y:S01]  /*16f80*/  FFMA.FTZ R2, R210, R62.reuse, -R63 ;  /* 0x0000003ed2027223 */ /* 0x080fe2000001083f */
[-CC-:B------:R-:W-:Y:S01]  /*16f90*/  FFMA.FTZ R137, R208, R62.reuse, -R135.reuse ;  /* 0x0000003ed0897223 */ /* 0x180fe20000010887 */
[-C--:B------:R-:W-:Y:S01]  /*16fa0*/  FFMA.FTZ R139, R204, R62.reuse, -R135 ;  /* 0x0000003ecc8b7223 */ /* 0x080fe20000010887 */
[-CC-:B------:R-:W-:Y:S01]  /*16fb0*/  FFMA.FTZ R141, R200, R62.reuse, -R63.reuse ;  /* 0x0000003ec88d7223 */ /* 0x180fe2000001083f */
[-C--:B------:R-:W-:Y:S01]  /*16fc0*/  FFMA.FTZ R168, R168, R62.reuse, -R63 ;  /* 0x0000003ea8a87223 */ /* 0x080fe2000001083f */
[----:B------:R-:W-:Y:S01]  /*16fd0*/  MUFU.EX2 R59, R59 ;  /* 0x0000003b003b7308 */ /* 0x000fe20000000800 */
[-CC-:B------:R-:W-:Y:S01]  /*16fe0*/  FFMA.FTZ R149, R194, R62.reuse, -R135.reuse ;  /* 0x0000003ec2957223 */ /* 0x180fe20000010887 */
[-CC-:B------:R-:W-:Y:S01]  /*16ff0*/  FFMA.FTZ R176, R176, R62.reuse, -R135.reuse ;  /* 0x0000003eb0b07223 */ /* 0x180fe20000010887 */
[-CC-:B------:R-:W-:Y:S01]  /*17000*/  FFMA.FTZ R151, R192, R62.reuse, -R135.reuse ;  /* 0x0000003ec0977223 */ /* 0x180fe20000010887 */
[-C--:B------:R-:W-:Y:S01]  /*17010*/  FFMA.FTZ R180, R180, R62.reuse, -R135 ;  /* 0x0000003eb4b47223 */ /* 0x080fe20000010887 */
[-C--:B------:R-:W-:Y:S01]  /*17020*/  FFMA.FTZ R184, R184, R62.reuse, -R63 ;  /* 0x0000003eb8b87223 */ /* 0x080fe2000001083f */
[-CC-:B------:R-:W-:Y:S01]  /*17030*/  FFMA.FTZ R178, R178, R62.reuse, -R135.reuse ;  /* 0x0000003eb2b27223 */ /* 0x180fe20000010887 */
[--C-:B------:R-:W-:Y:S01]  /*17040*/  FFMA.FTZ R153, R174, R62, -R135.reuse ;  /* 0x0000003eae997223 */ /* 0x100fe20000010887 */
[----:B------:R-:W4:Y:S01]  /*17050*/  MUFU.EX2 R58, R58 ;  /* 0x0000003a003a7308 */ /* 0x000f220000000800 */
[----:B-1----:R-:W-:Y:S01]  /*17060*/  F2FP.F16.F32.PACK_AB R71, R51, R52 ;  /* 0x000000343347723e */ /* 0x002fe200000000ff */
[-C--:B------:R-:W-:Y:S01]  /*17070*/  FFMA.FTZ R172, R172, R62.reuse, -R135 ;  /* 0x0000003eacac7223 */ /* 0x080fe20000010887 */
[-CC-:B------:R-:W-:Y:S01]  /*17080*/  FFMA.FTZ R155, R170, R62.reuse, -R63.reuse ;  /* 0x0000003eaa9b7223 */ /* 0x180fe2000001083f */
        /* <DEDUP_REMOVED lines=8> */
[-C--:B------:R-:W-:Y:S01]  /*17110*/  FFMA.FTZ R152, R152, R62.reuse, -R63 ;  /* 0x0000003e98987223 */ /* 0x080fe2000001083f */
[-CC-:B------:R-:W-:Y:S01]  /*17120*/  FFMA.FTZ R66, R66, R62.reuse, -R135.reuse ;  /* 0x0000003e42427223 */ /* 0x180fe20000010887 */
[-C--:B------:R-:W-:Y:S01]  /*17130*/  FFMA.FTZ R67, R67, R62.reuse, -R135 ;  /* 0x0000003e43437223 */ /* 0x080fe20000010887 */
[----:B------:R-:W-:Y:S01]  /*17140*/  FFMA.FTZ R241, R60, R62, -R63 ;  /* 0x0000003e3cf17223 */ /* 0x000fe2000001083f */
[----:B------:R-:W1:Y:S01]  /*17150*/  MUFU.EX2 R53, R53 ;  /* 0x0000003500357308 */ /* 0x000e620000000800 */
[----:B----4-:R-:W-:Y:S01]  /*17160*/  F2FP.F16.F32.PACK_AB R68, R58, R59 ;  /* 0x0000003b3a44723e */ /* 0x010fe200000000ff */
[----:B------:R-:W-:Y:S01]  /*17170*/  FADD.FTZ R57, R57, R56 ;  /* 0x0000003839397221 */ /* 0x000fe20000010000 */
[----:B------:R-:W-:-:S03]  /*17180*/  FADD.FTZ R59, R59, R58 ;  /* 0x0000003a3b3b7221 */ /* 0x000fc60000010000 */
[----:B------:R-:W-:Y:S02]  /*17190*/  FADD.FTZ R52, R52, R57 ;  /* 0x0000003934347221 */ /* 0x000fe40000010000 */
[----:B------:R-:W-:Y:S02]  /*171a0*/  MUFU.EX2 R48, R48 ;  /* 0x0000003000307308 */ /* 0x000fe40000000800 */
[----:B------:R-:W-:-:S06]  /*171b0*/  FADD.FTZ R51, R51, R52 ;  /* 0x0000003433337221 */ /* 0x000fcc0000010000 */
[----:B------:R-:W-:Y:S01]  /*171c0*/  MUFU.EX2 R47, R47 ;  /* 0x0000002f002f7308 */ /* 0x000fe20000000800 */
[----:B-1----:R-:W-:Y:S01]  /*171d0*/  F2FP.F16.F32.PACK_AB R70, R53, R54 ;  /* 0x000000363546723e */ /* 0x002fe200000000ff */
        /* <DEDUP_REMOVED lines=15> */
[C---:B------:R-:W-:Y:S07]  /*172d0*/  HMMA.16816.F32 R120, R68.reuse, R116, RZ ;  /* 0x000000744478723c */ /* 0x040fee00000018ff */
[----:B------:R-:W-:Y:S01]  /*172e0*/  MUFU.EX2 R39, R39 ;  /* 0x0000002700277308 */ /* 0x000fe20000000800 */
[C---:B------:R-:W-:Y:S07]  /*172f0*/  HMMA.16816.F32 R96, R68.reuse, R92, RZ ;  /* 0x0000005c4460723c */ /* 0x040fee00000018ff */
[----:B------:R-:W-:Y:S01]  /*17300*/  MUFU.EX2 R35, R35 ;  /* 0x0000002300237308 */ /* 0x000fe20000000800 */
[C---:B------:R-:W-:Y:S07]  /*17310*/  HMMA.16816.F32 R88, R68.reuse, R84, RZ ;  /* 0x000000544458723c */ /* 0x040fee00000018ff */
[----:B------:R-:W-:Y:S01]  /*17320*/  MUFU.EX2 R42, R42 ;  /* 0x0000002a002a7308 */ /* 0x000fe20000000800 */
[C---:B------:R-:W-:Y:S07]  /*17330*/  HMMA.16816.F32 R80, R68.reuse, R76, RZ ;  /* 0x0000004c4450723c */ /* 0x040fee00000018ff */
[----:B------:R-:W5:Y:S01]  /*17340*/  MUFU.EX2 R41, R41 ;  /* 0x0000002900297308 */ /* 0x000f620000000800 */
        /* <DEDUP_REMOVED lines=23> */
[C---:B--2---:R-:W-:Y:S05]  /*174c0*/  HMMA.16816.F32 R128, R4.reuse, R16, R128 ;  /* 0x000000100480723c */ /* 0x044fea0000001880 */
[----:B------:R-:W-:Y:S01]  /*174d0*/  FADD.FTZ R43, R43, R44 ;  /* 0x0000002c2b2b7221 */ /* 0x000fe20000010000 */
[----:B------:R-:W-:Y:S02]  /*174e0*/  MUFU.EX2 R137, R137 ;  /* 0x0000008900897308 */ /* 0x000fe40000000800 */
[C---:B------:R-:W-:Y:S01]  /*174f0*/  HMMA.16816.F32 R124, R4.reuse, R18, R124 ;  /* 0x00000012047c723c */ /* 0x040fe2000000187c */
[----:B------:R-:W1:Y:S05]  /*17500*/  LDSM.16.MT88.4 R16, [R64+0x10800] ;  /* 0x010800004010783b */ /* 0x000e6a0000004200 */
[----:B------:R-:W-:Y:S02]  /*17510*/  MUFU.EX2 R139, R139 ;  /* 0x0000008b008b7308 */ /* 0x000fe40000000800 */
[C---:B---3--:R-:W-:Y:S06]  /*17520*/  HMMA.16816.F32 R112, R4.reuse, R12, R112 ;  /* 0x0000000c0470723c */ /* 0x048fec0000001870 */
[----:B------:R-:W-:Y:S02]  /*17530*/  MUFU.EX2 R141, R141 ;  /* 0x0000008d008d7308 */ /* 0x000fe40000000800 */
[C---:B------:R-:W-:Y:S01]  /*17540*/  HMMA.16816.F32 R108, R4.reuse, R14, R108 ;  /* 0x0000000e046c723c */ /* 0x040fe2000000186c */
[----:B------:R-:W2:Y:S05]  /*17550*/  LDSM.16.MT88.4 R12, [R0+0x10800] ;  /* 0x01080000000c783b */ /* 0x000eaa0000004200 */
[----:B------:R-:W-:Y:S02]  /*17560*/  MUFU.EX2 R168, R168 ;  /* 0x000000a800a87308 */ /* 0x000fe40000000800 */
[C---:B-----5:R-:W-:Y:S06]  /*17570*/  HMMA.16816.F32 R104, R4.reuse, R8, R104 ;  /* 0x000000080468723c */ /* 0x060fec0000001868 */
        /* <DEDUP_REMOVED lines=21> */
[----:B------:R-:W5:Y:S02]  /*176d0*/  MUFU.EX2 R144, R144 ;  /* 0x0000009000907308 */ /* 0x000f640000000800 */
[C---:B------:R-:W-:Y:S06]  /*176e0*/  HMMA.16816.F32 R80, R4.reuse, R28, R80 ;  /* 0x0000001c0450723c */ /* 0x040fec0000001850 */
[----:B------:R-:W5:Y:S02]  /*176f0*/  MUFU.EX2 R146, R146 ;  /* 0x0000009200927308 */ /* 0x000f640000000800 */
[C---:B------:R-:W-:Y:S01]  /*17700*/  HMMA.16816.F32 R76, R4.reuse, R30, R76 ;  /* 0x0000001e044c723c */ /* 0x040fe2000000184c */
[----:B------:R-:W-:Y:S05]  /*17710*/  LDSM.16.MT88.4 R28, [R38+0x11000] ;  /* 0x01100000261c783b */ /* 0x000fea0000004200 */
[----:B------:R-:W5:Y:S02]  /*17720*/  MUFU.EX2 R145, R145 ;  /* 0x0000009100917308 */ /* 0x000f640000000800 */
[C---:B--2---:R-:W-:Y:S06]  /*17730*/  HMMA.16816.F32 R72, R4.reuse, R12, R72 ;  /* 0x0000000c0448723c */ /* 0x044fec0000001848 */
[----:B------:R-:W2:Y:S02]  /*17740*/  MUFU.EX2 R147, R147 ;  /* 0x0000009300937308 */ /* 0x000ea40000000800 */
[----:B------:R-:W-:Y:S01]  /*17750*/  HMMA.16816.F32 R68, R4, R14, R68 ;  /* 0x0000000e0444723c */ /* 0x000fe20000001844 */
[----:B------:R-:W5:Y:S02]  /*17760*/  LDSM.16.MT88.4 R12, [R64+0x11000] ;  /* 0x01100000400c783b */ /* 0x000f640000004200 */
[----:B------:R-:W-:-:S02]  /*17770*/  F2FP.F16.F32.PACK_AB R4, R41, R42 ;  /* 0x0000002a2904723e */ /* 0x000fc400000000ff */
[----:B------:R-:W-:Y:S01]  /*17780*/  F2FP.F16.F32.PACK_AB R5, R39, R40 ;  /* 0x000000282705723e */ /* 0x000fe200000000ff */
[----:B------:R-:W-:Y:S01]  /*17790*/  MUFU.EX2 R172, R172 ;  /* 0x000000ac00ac7308 */ /* 0x000fe20000000800 */
[----:B------:R-:W-:Y:S02]  /*177a0*/  F2FP.F16.F32.PACK_AB R6, R36, R37 ;  /* 0x000000252406723e */ /* 0x000fe400000000ff */
[----:B------:R-:W-:-:S05]  /*177b0*/  F2FP.F16.F32.PACK_AB R7, R34, R35 ;  /* 0x000000232207723e */ /* 0x000fca00000000ff */
[----:B------:R-:W-:Y:S02]  /*177c0*/  MUFU.EX2 R155, R155 ;  /* 0x0000009b009b7308 */ /* 0x000fe40000000800 */
[C---:B---3--:R-:W-:Y:S06]  /*177d0*/  HMMA.16816.F32 R120, R4.reuse, R8, R120 ;  /* 0x000000080478723c */ /* 0x048fec0000001878 */
[----:B------:R-:W-:Y:S02]  /*177e0*/  MUFU.EX2 R157, R157 ;  /* 0x0000009d009d7308 */ /* 0x000fe40000000800 */
[C---:B------:R-:W-:Y:S01]  /*177f0*/  HMMA.16816.F32 R116, R4.reuse, R10, R116 ;  /* 0x0000000a0474723c */ /* 0x040fe20000001874 */
[----:B------:R-:W3:Y:S05]  /*17800*/  LDSM.16.MT88.4 R8, [R55+0x11000] ;  /* 0x011000003708783b */ /* 0x000eea0000004200 */
[----:B------:R-:W-:Y:S02]  /*17810*/  MUFU.EX2 R164, R164 ;  /* 0x000000a400a47308 */ /* 0x000fe40000000800 */
[C---:B----4-:R-:W-:Y:S06]  /*17820*/  HMMA.16816.F32 R112, R4.reuse, R20, R112 ;  /* 0x000000140470723c */ /* 0x050fec0000001870 */
        /* <DEDUP_REMOVED lines=12> */
[----:B------:R-:W5:Y:S05]  /*178f0*/  LDSM.16.MT88.4 R12, [R38+0xd800] ;  /* 0x00d80000260c783b */ /* 0x000f6a0000004200 */
        /* <DEDUP_REMOVED lines=14> */
[----:B------:R-:W-:Y:S03]  /*179e0*/  HMMA.16816.F32 R68, R4, R22, R68 ;  /* 0x000000160444723c */ /* 0x000fe60000001844 */
        /* <DEDUP_REMOVED lines=8> */
[C---:B-----5:R-:W-:Y:S08]  /*17a70*/  HMMA.16816.F32 R112, R4.reuse, R12, R112 ;  /* 0x0000000c0470723c */ /* 0x060ff00000001870 */
[C---:B------:R-:W-:Y:S01]  /*17a80*/  HMMA.16816.F32 R108, R4.reuse, R14, R108 ;  /* 0x0000000e046c723c */ /* 0x040fe2000000186c */
[----:B------:R-:W5:Y:S07]  /*17a90*/  LDSM.16.MT88.4 R12, [R38+0x11800] ;  /* 0x01180000260c783b */ /* 0x000f6e0000004200 */
[C---:B---3--:R-:W-:Y:S08]  /*17aa0*/  HMMA.16816.F32 R104, R4.reuse, R8, R104 ;  /* 0x000000080468723c */ /* 0x048ff00000001868 */
[C---:B------:R-:W-:Y:S01]  /*17ab0*/  HMMA.16816.F32 R100, R4.reuse, R10, R100 ;  /* 0x0000000a0464723c */ /* 0x040fe20000001864 */
[----:B------:R-:W3:Y:S07]  /*17ac0*/  LDSM.16.MT88.4 R8, [R0+0x11800] ;  /* 0x011800000008783b */ /* 0x000eee0000004200 */
[C---:B----4-:R-:W-:Y:S08]  /*17ad0*/  HMMA.16816.F32 R96, R4.reuse, R20, R96 ;  /* 0x000000140460723c */ /* 0x050ff00000001860 */
[C---:B-1----:R-:W-:Y:S08]  /*17ae0*/  HMMA.16816.F32 R88, R4.reuse, R16, R88 ;  /* 0x000000100458723c */ /* 0x042ff00000001858 */
[C---:B------:R-:W-:Y:S01]  /*17af0*/  HMMA.16816.F32 R84, R4.reuse, R18, R84 ;  /* 0x000000120454723c */ /* 0x040fe20000001854 */
[----:B------:R-:W1:Y:S07]  /*17b00*/  LDSM.16.MT88.4 R16, [R0+0xe000] ;  /* 0x00e000000010783b */ /* 0x000e6e0000004200 */
[C---:B-----5:R-:W-:Y:S08]  /*17b10*/  HMMA.16816.F32 R80, R4.reuse, R12, R80 ;  /* 0x0000000c0450723c */ /* 0x060ff00000001850 */
[C---:B------:R-:W-:Y:S01]  /*17b20*/  HMMA.16816.F32 R76, R4.reuse, R14, R76 ;  /* 0x0000000e044c723c */ /* 0x040fe2000000184c */
[----:B------:R-:W4:Y:S07]  /*17b30*/  LDSM.16.MT88.4 R12, [R64+0x12000] ;  /* 0x01200000400c783b */ /* 0x000f2e0000004200 */
[C---:B---3--:R-:W-:Y:S08]  /*17b40*/  HMMA.16816.F32 R72, R4.reuse, R8, R72 ;  /* 0x000000080448723c */ /* 0x048ff00000001848 */
[C---:B------:R-:W-:Y:S01]  /*17b50*/  HMMA.16816.F32 R68, R4.reuse, R10, R68 ;  /* 0x0000000a0444723c */ /* 0x040fe20000001844 */
[----:B------:R-:W3:Y:S07]  /*17b60*/  LDSM.16.MT88.4 R8, [R55+0x12000] ;  /* 0x012000003708783b */ /* 0x000eee0000004200 */
[C---:B------:R-:W-:Y:S01]  /*17b70*/  HMMA.16816.F32 R92, R4.reuse, R22, R92 ;  /* 0x00000016045c723c */ /* 0x040fe2000000185c */
[----:B------:R-:W-:Y:S07]  /*17b80*/  LDSM.16.MT88.4 R20, [R38+0xe000] ;  /* 0x00e000002614783b */ /* 0x000fee0000004200 */
[C---:B------:R-:W-:Y:S08]  /*17b90*/  HMMA.16816.F32 R120, R4.reuse, R24, R120 ;  /* 0x000000180478723c */ /* 0x040ff00000001878 */
[----:B------:R-:W-:Y:S01]  /*17ba0*/  HMMA.16816.F32 R116, R4, R26, R116 ;  /* 0x0000001a0474723c */ /* 0x000fe20000001874 */
[----:B------:R-:W5:Y:S02]  /*17bb0*/  LDSM.16.MT88.4 R24, [R55+0xe000] ;  /* 0x00e000003718783b */ /* 0x000f640000004200 */
[----:B------:R-:W-:-:S02]  /*17bc0*/  F2FP.F16.F32.PACK_AB R4, R176, R149 ;  /* 0x00000095b004723e */ /* 0x000fc400000000ff */
[----:B------:R-:W-:Y:S02]  /*17bd0*/  F2FP.F16.F32.PACK_AB R5, R168, R145 ;  /* 0x00000091a805723e */ /* 0x000fe400000000ff */
[----:B------:R-:W-:Y:S02]  /*17be0*/  F2FP.F16.F32.PACK_AB R6, R180, R151 ;  /* 0x00000097b406723e */ /* 0x000fe400000000ff */
[----:B--2---:R-:W-:-:S07]  /*17bf0*/  F2FP.F16.F32.PACK_AB R7, R184, R147 ;  /* 0x00000093b807723e */ /* 0x004fce00000000ff */
[C---:B-1----:R-:W-:Y:S08]  /*17c00*/  HMMA.16816.F32 R104, R4.reuse, R16, R104 ;  /* 0x000000100468723c */ /* 0x042ff00000001868 */
[C---:B------:R-:W-:Y:S01]  /*17c10*/  HMMA.16816.F32 R100, R4.reuse, R18, R100 ;  /* 0x000000120464723c */ /* 0x040fe20000001864 */
[----:B------:R-:W1:Y:S07]  /*17c20*/  LDSM.16.MT88.4 R16, [R38+0x12000] ;  /* 0x012000002610783b */ /* 0x000e6e0000004200 */
[C---:B----4-:R-:W-:Y:S08]  /*17c30*/  HMMA.16816.F32 R96, R4.reuse, R12, R96 ;  /* 0x0000000c0460723c */ /* 0x050ff00000001860 */
[C---:B------:R-:W-:Y:S01]  /*17c40*/  HMMA.16816.F32 R92, R4.reuse, R14, R92 ;  /* 0x0000000e045c723c */ /* 0x040fe2000000185c */
[----:B------:R-:W2:Y:S07]  /*17c50*/  LDSM.16.MT88.4 R12, [R0+0x12000] ;  /* 0x01200000000c783b */ /* 0x000eae0000004200 */
[C---:B---3--:R-:W-:Y:S08]  /*17c60*/  HMMA.16816.F32 R88, R4.reuse, R8, R88 ;  /* 0x000000080458723c */ /* 0x048ff00000001858 */
[C---:B------:R-:W-:Y:S01]  /*17c70*/  HMMA.16816.F32 R84, R4.reuse, R10, R84 ;  /* 0x0000000a0454723c */ /* 0x040fe20000001854 */
[----:B------:R-:W3:Y:S07]  /*17c80*/  LDSM.16.MT88.4 R8, [R55+0xe800] ;  /* 0x00e800003708783b */ /* 0x000eee0000004200 */
        /* <DEDUP_REMOVED lines=8> */
[C---:B-----5:R-:W-:Y:S07]  /*17d10*/  HMMA.16816.F32 R120, R4.reuse, R24, R120 ;  /* 0x000000180478723c */ /* 0x060fee0000001878 */
        /* <DEDUP_REMOVED lines=11> */
[----:B------:R-:W-:Y:S03]  /*17dd0*/  HMMA.16816.F32 R68, R4, R14, R68 ;  /* 0x0000000e0444723c */ /* 0x000fe60000001844 */
        /* <DEDUP_REMOVED lines=144> */
.L_x_1372:
        /* <DEDUP_REMOVED lines=78> */
.L_x_1367:
[----:B------:R-:W-:Y:S05]  /*18bc0*/  BSYNC.RECONVERGENT B0 ;  /* 0x0000000000007941 */ /* 0x000fea0003800200 */
.L_x_1366:
[----:B------:R-:W1:Y:S01]  /*18bd0*/  S2UR UR7, SR_CgaCtaId ;  /* 0x00000000000779c3 */ /* 0x000e620000008800 */
[C---:B------:R-:W-:Y:S01]  /*18be0*/  SHF.L.U32 R233, R140.reuse, 0x3, RZ ;  /* 0x000000038ce97819 */ /* 0x040fe200000006ff */
[----:B------:R-:W-:Y:S01]  /*18bf0*/  UMOV UR8, 0x400 ;  /* 0x0000040000087882 */ /* 0x000fe20000000000 */
[----:B------:R-:W-:Y:S01]  /*18c00*/  LOP3.LUT R3, R140, 0x38, RZ, 0xc0, !PT ;  /* 0x000000388c037812 */ /* 0x000fe200078ec0ff */
[----:B------:R-:W-:Y:S01]  /*18c10*/  BSSY.RECONVERGENT B1, `(.L_x_1368) ;  /* 0x0000284000017945 */ /* 0x000fe20003800200 */
[C---:B------:R-:W-:Y:S02]  /*18c20*/  LOP3.LUT R142, R233.reuse, 0x38, RZ, 0xc0, !PT ;  /* 0x00000038e98e7812 */ /* 0x040fe400078ec0ff */
[C---:B------:R-:W-:Y:S02]  /*18c30*/  LOP3.LUT R4, R233.reuse, 0x1c0, RZ, 0xc0, !PT ;  /* 0x000001c0e9047812 */ /* 0x040fe400078ec0ff */
[C---:B------:R-:W-:Y:S02]  /*18c40*/  ISETP.GE.AND P3, PT, R142.reuse, R231, PT ;  /* 0x000000e78e00720c */ /* 0x040fe40003f66270 */
[----:B------:R-:W-:Y:S02]  /*18c50*/  LOP3.LUT R245, R233, 0x1e00, RZ, 0xc0, !PT ;  /* 0x00001e00e9f57812 */ /* 0x000fe400078ec0ff */
[C---:B------:R-:W-:Y:S02]  /*18c60*/  LOP3.LUT R4, R142.reuse, R4, R3, 0x1e, !PT ;  /* 0x000000048e047212 */ /* 0x040fe400078e1e03 */
[----:B------:R-:W-:Y:S02]  /*18c70*/  LOP3.LUT R2, R142, 0x40, RZ, 0xfc, !PT ;  /* 0x000000408e027812 */ /* 0x000fe400078efcff */
[----:B------:R-:W-:Y:S02]  /*18c80*/  LOP3.LUT R245, R4, R245, RZ, 0xfc, !PT ;  /* 0x000000f504f57212 */ /* 0x000fe400078efcff */
[----:B------:R-:W-:Y:S02]  /*18c90*/  SHF.L.U32 R216, R140, 0x6, RZ ;  /* 0x000000068cd87819 */ /* 0x000fe400000006ff */
[----:B------:R-:W-:Y:S02]  /*18ca0*/  ISETP.GE.AND P1, PT, R2, R231, PT ;  /* 0x000000e70200720c */ /* 0x000fe40003f26270 */
[----:B------:R-:W-:Y:S01]  /*18cb0*/  LOP3.LUT R3, R216, 0x1c0, RZ, 0xc0, !PT ;  /* 0x000001c0d8037812 */ /* 0x000fe200078ec0ff */
[----:B-1----:R-:W-:Y:S01]  /*18cc0*/  ULEA UR6, UR7, UR8, 0x18 ;  /* 0x0000000807067291 */ /* 0x002fe2000f8ec0ff */
[----:B------:R-:W-:Y:S02]  /*18cd0*/  SHF.L.U32 R5, R220, 0x5, RZ ;  /* 0x00000005dc057819 */ /* 0x000fe400000006ff */
[--C-:B------:R-:W-:Y:S02]  /*18ce0*/  LOP3.LUT R3, R3, 0x8, R140.reuse, 0xf8, !PT ;  /* 0x0000000803037812 */ /* 0x100fe400078ef88c */
[----:B------:R-:W-:Y:S02]  /*18cf0*/  LOP3.LUT R184, R216, 0x400, RZ, 0xc0, !PT ;  /* 0x00000400d8b87812 */ /* 0x000fe400078ec0ff */
[----:B------:R-:W-:Y:S02]  /*18d00*/  LEA R245, R245, UR6, 0x1 ;  /* 0x00000006f5f57c11 */ /* 0x000fe4000f8e08ff */
[----:B------:R-:W-:Y:S02]  /*18d10*/  LOP3.LUT R3, R3, R142, RZ, 0x3c, !PT ;  /* 0x0000008e03037212 */ /* 0x000fe400078e3cff */
[----:B------:R-:W-:Y:S01]  /*18d20*/  IADD3 R2, P0, PT, R5, R224, RZ ;  /* 0x000000e005027210 */ /* 0x000fe20007f1e0ff */
[----:B------:R-:W-:Y:S01]  /*18d30*/  @!PT LDS RZ, [RZ] ;  /* 0x00000000fffff984 */ /* 0x000fe20000000800 */
[----:B------:R-:W-:Y:S01]  /*18d40*/  @!PT LDS RZ, [RZ] ;  /* 0x00000000fffff984 */ /* 0x000fe20000000800 */
[----:B------:R-:W-:Y:S01]  /*18d50*/  @!PT LDS RZ, [RZ] ;  /* 0x00000000fffff984 */ /* 0x000fe20000000800 */
[----:B------:R-:W-:Y:S01]  /*18d60*/  @!P3 LDGSTS.E.BYPASS.LTC128B.128 [R245+0xc000], desc[UR4][R224.64] ;  /* 0x0c000000e0f5bfae */ /* 0x000fe2000b981a04 */
[----:B------:R-:W-:Y:S02]  /*18d70*/  SHF.L.U64.HI R4, R220, 0x5, R221 ;  /* 0x00000005dc047819 */ /* 0x000fe400000102dd */
[----:B------:R-:W-:Y:S03]  /*18d80*/  LEA R184, R3, R184, 0x1 ;  /* 0x000000b803b87211 */ /* 0x000fe600078e08ff */
[----:B------:R-:W-:Y:S01]  /*18d90*/  @P3 STS.128 [R245+0xc000], RZ ;  /* 0x00c000fff5003388 */ /* 0x000fe20000000c00 */
[----:B------:R-:W-:Y:S02]  /*18da0*/  IADD3.X R3, PT, PT, R4, R225, RZ, P0, !PT ;  /* 0x000000e104037210 */ /* 0x000fe400007fe4ff */
[-C--:B------:R-:W-:Y:S03]  /*18db0*/  IADD3 R12, P0, PT, R2, R5.reuse, RZ ;  /* 0x00000005020c7210 */ /* 0x080fe60007f1e0ff */
[----:B------:R-:W-:Y:S01]  /*18dc0*/  @!PT LDS RZ, [RZ] ;  /* 0x00000000fffff984 */ /* 0x000fe20000000800 */
[----:B------:R-:W-:Y:S01]  /*18dd0*/  @!PT LDS RZ, [RZ] ;  /* 0x00000000fffff984 */ /* 0x000fe20000000800 */
[----:B------:R-:W-:Y:S01]  /*18de0*/  @!PT LDS RZ, [RZ] ;  /* 0x00000000fffff984 */ /* 0x000fe20000000800 */
[----:B------:R-:W-:Y:S01]  /*18df0*/  @!P1 LDGSTS.E.BYPASS.LTC128B.128 [R245+0x10000], desc[UR4][R224.64+0x80] ;  /* 0x10000080e0f59fae */ /* 0x000fe2000b981a04 */
[----:B------:R-:W-:Y:S02]  /*18e00*/  SHF.R.U32.HI R212, RZ, 0x1, R140 ;  /* 0x00000001ffd47819 */ /* 0x000fe4000001168c */
[-C--:B------:R-:W-:Y:S03]  /*18e10*/  IADD3.X R13, PT, PT, R3, R4.reuse, RZ, P0, !PT ;  /* 0x00000004030d7210 */ /* 0x080fe600007fe4ff */
[----:B------:R-:W-:Y:S01]  /*18e20*/  @P1 STS.128 [R245+0x10000], RZ ;  /* 0x010000fff5001388 */ /* 0x000fe20000000c00 */
[-C--:B------:R-:W-:Y:S02]  /*18e30*/  IADD3 R6, P0, PT, R12, R5.reuse, RZ ;  /* 0x000000050c067210 */ /* 0x080fe40007f1e0ff */
[----:B------:R-:W-:Y:S03]  /*18e40*/  SHF.L.U32 R213, R140, 0x5, RZ ;  /* 0x000000058cd57819 */ /* 0x000fe600000006ff */
[----:B------:R-:W-:Y:S01]  /*18e50*/  @!PT LDS RZ, [RZ] ;  /* 0x00000000fffff984 */ /* 0x000fe20000000800 */
[----:B------:R-:W-:Y:S01]  /*18e60*/  @!PT LDS RZ, [RZ] ;  /* 0x00000000fffff984 */ /* 0x000fe20000000800 */
[----:B------:R-:W-:Y:S01]  /*18e70*/  @!PT LDS RZ, [RZ] ;  /* 0x00000000fffff984 */ /* 0x000fe20000000800 */
[----:B------:R-:W-:Y:S01]  /*18e80*/  @!P3 LDGSTS.E.BYPASS.LTC128B.128 [R245+0xc800], desc[UR4][R2.64] ;  /* 0x0c80000002f5bfae */ /* 0x000fe2000b981a04 */
[-C--:B------:R-:W-:Y:S02]  /*18e90*/  IADD3.X R7, PT, PT, R13, R4.reuse, RZ, P0, !PT ;  /* 0x000000040d077210 */ /* 0x080fe400007fe4ff */
[-C--:B------:R-:W-:Y:S03]  /*18ea0*/  IADD3 R10, P0, PT, R6, R5.reuse, RZ ;  /* 0x00000005060a7210 */ /* 0x080fe60007f1e0ff */
[----:B------:R-:W-:Y:S01]  /*18eb0*/  @P3 STS.128 [R245+0xc800], RZ ;  /* 0x00c800fff5003388 */ /* 0x000fe20000000c00 */
[----:B------:R-:W-:Y:S02]  /*18ec0*/  LOP3.LUT R215, R212, 0x8, RZ, 0xc0, !PT ;  /* 0x00000008d4d77812 */ /* 0x000fe400078ec0ff */
[-C--:B------:R-:W-:Y:S03]  /*18ed0*/  IADD3.X R11, PT, PT, R7, R4.reuse, RZ, P0, !PT ;  /* 0x00000004070b7210 */ /* 0x080fe600007fe4ff */
[----:B------:R-:W-:Y:S01]  /*18ee0*/  @!PT LDS RZ, [RZ] ;  /* 0x00000000fffff984 */ /* 0x000fe20000000800 */
[----:B------:R-:W-:Y:S01]  /*18ef0*/  @!PT LDS RZ, [RZ] ;  /* 0x00000000fffff984 */ /* 0x000fe20000000800 */
[----:B------:R-:W-:Y:S01]  /*18f00*/  @!PT LDS RZ, [RZ] ;  /* 0x00000000fffff984 */ /* 0x000fe20000000800 */
[----:B------:R1:W-:Y:S01]  /*18f10*/  @!P1 LDGSTS.E.BYPASS.LTC128B.128 [R245+0x10800], desc[UR4][R2.64+0x80] ;  /* 0x1080008002f59fae */ /* 0x0003e2000b981a04 */
[----:B------:R-:W-:Y:S02]  /*18f20*/  IADD3 R8, P0, PT, R10, R5, RZ ;  /* 0x000000050a087210 */ /* 0x000fe40007f1e0ff */
[----:B------:R-:W-:Y:S03]  /*18f30*/  LOP3.LUT R213, R213, 0x7c00, RZ, 0xc0, !PT ;  /* 0x00007c00d5d57812 */ /* 0x000fe600078ec0ff */
[----:B------:R-:W-:Y:S01]  /*18f40*/  @P1 STS.128 [R245+0x10800], RZ ;  /* 0x010800fff5001388 */ /* 0x000fe20000000c00 */
[----:B------:R-:W-:Y:S02]  /*18f50*/  IADD3.X R9, PT, PT, R11, R4, RZ, P0, !PT ;  /* 0x000000040b097210 */ /* 0x000fe400007fe4ff */
[--C-:B------:R-:W-:Y:S03]  /*18f60*/  LOP3.LUT R215, R215, 0x1c0, R216.reuse, 0xf8, !PT ;  /* 0x000001c0d7d77812 */ /* 0x100fe600078ef8d8 */
[----:B------:R-:W-:Y:S01]  /*18f70*/  @!PT LDS RZ, [RZ] ;  /* 0x00000000fffff984 */ /* 0x000fe20000000800 */
[----:B------:R-:W-:Y:S01]  /*18f80*/  @!PT LDS RZ, [RZ] ;  /* 0x00000000fffff984 */ /* 0x000fe20000000800 */
[----:B------:R-:W-:Y:S01]  /*18f90*/  @!PT LDS RZ, [RZ] ;  /* 0x00000000fffff984 */ /* 0x000fe20000000800 */
[----:B------:R-:W-:Y:S01]  /*18fa0*/  @!P3 LDGSTS.E.BYPASS.LTC128B.128 [R245+0xd000], desc[UR4][R12.64] ;  /* 0x0d0000000cf5bfae */ /* 0x000fe2000b981a04 */
[----:B------:R-:W-:Y:S02]  /*18fb0*/  IADD3 R135, PT, PT, R184, UR6, RZ ;  /* 0x00000006b8877c10 */ /* 0x000fe4000fffe0ff */
[----:B------:R-:W-:Y:S03]  /*18fc0*/  LOP3.LUT R215, R215, R142, RZ, 0x3c, !PT ;  /* 0x0000008ed7d77212 */ /* 0x000fe600078e3cff */
[----:B------:R-:W-:Y:S01]  /*18fd0*/  @P3 STS.128 [R245+0xd000], RZ ;  /* 0x00d000fff5003388 */ /* 0x000fe20000000c00 */
[----:B------:R-:W-:Y:S05]  /*18fe0*/  LOP3.LUT P2, RZ, R140, 0x4, RZ, 0xc0, !PT ;  /* 0x000000048cff7812 */ /* 0x000fea000784c0ff */
        /* <DEDUP_REMOVED lines=9> */
[----:B-1----:R-:W-:Y:S05]  /*19080*/  LOP3.LUT R2, R213, 0x200, R216, 0xf8, !PT ;  /* 0x00000200d5027812 */ /* 0x002fea00078ef8d8 */
[----:B------:R-:W-:Y:S01]  /*19090*/  @P3 STS.128 [R245+0xd800], RZ ;  /* 0x00d800fff5003388 */ /* 0x000fe20000000c00 */
[----:B------:R-:W-:Y:S05]  /*190a0*/  LOP3.LUT R185, R2, R215, RZ, 0xfc, !PT ;  /* 0x000000d702b97212 */ /* 0x000fea00078efcff */
[----:B------:R-:W-:Y:S01]  /*190b0*/  @!PT LDS RZ, [RZ] ;  /* 0x00000000fffff984 */ /* 0x000fe20000000800 */
[----:B------:R-:W-:Y:S01]  /*190c0*/  @!PT LDS RZ, [RZ] ;  /* 0x00000000fffff984 */ /* 0x000fe20000000800 */
[----:B------:R-:W-:Y:S01]  /*190d0*/  @!PT LDS RZ, [RZ] ;  /* 0x00000000fffff984 */ /* 0x000fe20000000800 */
[----:B------:R1:W-:Y:S01]  /*190e0*/  @!P1 LDGSTS.E.BYPASS.LTC128B.128 [R245+0x11800], desc[UR4][R6.64+0x80] ;  /* 0x1180008006f59fae */ /* 0x0003e2000b981a04 */
[----:B------:R-:W-:Y:S02]  /*190f0*/  MOV R2, 0x40 ;  /* 0x0000004000027802 */ /* 0x000fe40000000f00 */
[----:B------:R-:W-:Y:S03]  /*19100*/  LEA R185, R185, UR6, 0x1 ;  /* 0x00000006b9b97c11 */ /* 0x000fe6000f8e08ff */
[----:B------:R-:W-:Y:S01]  /*19110*/  @P1 STS.128 [R245+0x11800], RZ ;  /* 0x011800fff5001388 */ /* 0x000fe20000000c00 */
[----:B------:R-:W-:Y:S05]  /*19120*/  SEL R2, R2, 0xffffffc0, !P2 ;  /* 0xffffffc002027807 */ /* 0x000fea0005000000 */
[----:B------:R-:W-:Y:S01]  /*19130*/  @!PT LDS RZ, [RZ] ;  /* 0x00000000fffff984 */ /* 0x000fe20000000800 */
[----:B------:R-:W-:Y:S01]  /*19140*/  @!PT LDS RZ, [RZ] ;  /* 0x00000000fffff984 */ /* 0x000fe20000000800 */
[----:B------:R-:W-:Y:S01]  /*19150*/  @!PT LDS RZ, [RZ] ;  /* 0x00000000fffff984 */ /* 0x000fe20000000800 */
[----:B------:R-:W-:Y:S01]  /*19160*/  @!P3 LDGSTS.E.BYPASS.LTC128B.128 [R245+0xe000], desc[UR4][R10.64] ;  /* 0x0e0000000af5bfae */ /* 0x000fe2000b981a04 */
[----:B------:R-:W-:Y:S05]  /*19170*/  IADD3 R205, PT, PT, R185, R2, RZ ;  /* 0x00000002b9cd7210 */ /* 0x000fea0007ffe0ff */
        /* <DEDUP_REMOVED lines=10> */
[-C--:B-1----:R-:W-:Y:S05]  /*19220*/  IADD3 R6, P0, PT, R8, R5.reuse, RZ ;  /* 0x0000000508067210 */ /* 0x082fea0007f1e0ff */
[----:B------:R-:W-:Y:S01]  /*19230*/  @P3 STS.128 [R245+0xe800], RZ ;  /* 0x00e800fff5003388 */ /* 0x000fe20000000c00 */
[-C--:B------:R-:W-:Y:S05]  /*19240*/  IADD3.X R7, PT, PT, R9, R4.reuse, RZ, P0, !PT ;  /* 0x0000000409077210 */ /* 0x080fea00007fe4ff */
[----:B------:R-:W-:Y:S01]  /*19250*/  @!PT LDS RZ, [RZ] ;  /* 0x00000000fffff984 */ /* 0x000fe20000000800 */
[----:B------:R-:W-:Y:S01]  /*19260*/  @!PT LDS RZ, [RZ] ;  /* 0x00000000fffff984 */ /* 0x000fe20000000800 */
[----:B------:R-:W-:Y:S01]  /*19270*/  @!PT LDS RZ, [RZ] ;  /* 0x00000000fffff984 */ /* 0x000fe20000000800 */
[----:B------:R1:W-:Y:S01]  /*19280*/  @!P1 LDGSTS.E.BYPASS.LTC128B.128 [R245+0x12800], desc[UR4][R8.64+0x80] ;  /* 0x1280008008f59fae */ /* 0x0003e2000b981a04 */
[----:B------:R-:W-:Y:S05]  /*19290*/  IADD3 R12, P0, PT, R6, R5, RZ ;  /* 0x00000005060c7210 */ /* 0x000fea0007f1e0ff */
[----:B------:R-:W-:Y:S01]  /*192a0*/  @P1 STS.128 [R245+0x12800], RZ ;  /* 0x012800fff5001388 */ /* 0x000fe20000000c00 */
[----:B------:R-:W-:Y:S02]  /*192b0*/  IADD3.X R13, PT, PT, R7, R4, RZ, P0, !PT ;  /* 0x00000004070d7210 */ /* 0x000fe400007fe4ff */
[----:B------:R-:W-:Y:S03]  /*192c0*/  LOP3.LUT P0, RZ, R140, 0x2, RZ, 0xc0, !PT ;  /* 0x000000028cff7812 */ /* 0x000fe6000780c0ff */
[----:B------:R-:W-:Y:S01]  /*192d0*/  @!PT LDS RZ, [RZ] ;  /* 0x00000000fffff984 */ /* 0x000fe20000000800 */
[----:B------:R-:W-:Y:S01]  /*192e0*/  @!PT LDS RZ, [RZ] ;  /* 0x00000000fffff984 */ /* 0x000fe20000000800 */
[----:B------:R-:W-:Y:S01]  /*192f0*/  @!PT LDS RZ, [RZ] ;  /* 0x00000000fffff984 */ /* 0x000fe20000000800 */
[----:B------:R-:W-:Y:S01]  /*19300*/  @!P3 LDGSTS.E.BYPASS.LTC128B.128 [R245+0xf000], desc[UR4][R6.64] ;  /* 0x0f00000006f5bfae */ /* 0x000fe2000b981a04 */
[----:B------:R-:W-:Y:S05]  /*19310*/  SEL R214, R143, 0xffffffe0, !P0 ;  /* 0xffffffe08fd67807 */ /* 0x000fea0004000000 */
[----:B------:R-:W-:Y:S01]  /*19320*/  @P3 STS.128 [R245+0xf000], RZ ;  /* 0x00f000fff5003388 */ /* 0x000fe20000000c00 */
[----:B------:R-:W-:Y:S02]  /*19330*/  ISETP.NE.AND P0, PT, R239, RZ, PT ;  /* 0x000000ffef00720c */ /* 0x000fe40003f05270 */
[-C--:B------:R-:W-:Y:S03]  /*19340*/  IADD3 R134, PT, PT, R185, R214.reuse, RZ ;  /* 0x000000d6b9867210 */ /* 0x080fe60007ffe0ff */
[----:B------:R-:W-:Y:S01]  /*19350*/  @!PT LDS RZ, [RZ] ;  /* 0x00000000fffff984 */ /* 0x000fe20000000800 */
[----:B------:R-:W-:Y:S01]  /*19360*/  @!PT LDS RZ, [RZ] ;  /* 0x00000000fffff984 */ /* 0x000fe20000000800 */
[----:B------:R-:W-:Y:S01]  /*19370*/  @!PT LDS RZ, [RZ] ;  /* 0x00000000fffff984 */ /* 0x000fe20000000800 */
[----:B------:R2:W-:Y:S01]  /*19380*/  @!P1 LDGSTS.E.BYPASS.LTC128B.128 [R245+0x13000], desc[UR4][R6.64+0x80] ;  /* 0x1300008006f59fae */ /* 0x0005e2000b981a04 */
[C---:B------:R-:W-:Y:S02]  /*19390*/  IADD3 R3, PT, PT, R135.reuse, R214, RZ ;  /* 0x000000d687037210 */ /* 0x040fe40007ffe0ff */
[----:B------:R-:W-:Y:S03]  /*193a0*/  IADD3 R135, PT, PT, R135, R2, RZ ;  /* 0x0000000287877210 */ /* 0x000fe60007ffe0ff */
[----:B------:R-:W-:Y:S01]  /*193b0*/  @P1 STS.128 [R245+0x13000], RZ ;  /* 0x013000fff5001388 */ /* 0x000fe20000000c00 */
[C---:B------:R-:W-:Y:S02]  /*193c0*/  IADD3 R204, PT, PT, R214.reuse, R205, RZ ;  /* 0x000000cdd6cc7210 */ /* 0x040fe40007ffe0ff */
[----:B------:R-:W-:Y:S03]  /*193d0*/  IADD3 R2, PT, PT, R214, R135, RZ ;  /* 0x00000087d6027210 */ /* 0x000fe60007ffe0ff */
        /* <DEDUP_REMOVED lines=8> */
[----:B------:R3:W-:Y:S06]  /*19460*/  @!P1 LDGSTS.E.BYPASS.LTC128B.128 [R245+0x13800], desc[UR4][R12.64+0x80] ;  /* 0x138000800cf59fae */ /* 0x0007ec000b981a04 */
[----:B------:R-:W-:Y:S06]  /*19470*/  @P1 STS.128 [R245+0x13800], RZ ;  /* 0x013800fff5001388 */ /* 0x000fec0000000c00 */
[----:B------:R-:W-:Y:S06]  /*19480*/  LDSM.16.M88.4 R64, [R185] ;  /* 0x00000000b940783b */ /* 0x000fec0000000200 */
[----:B-1----:R-:W2:Y:S06]  /*19490*/  LDSM.16.M88.4 R8, [R184+UR6+0x4000] ;  /* 0x00400006b808783b */ /* 0x002eac0008000200 */
[----:B------:R-:W3:Y:S06]  /*194a0*/  LDSM.16.M88.4 R16, [R184+UR6+0x4800] ;  /* 0x00480006b810783b */ /* 0x000eec0008000200 */
[----:B------:R-:W1:Y:S06]  /*194b0*/  LDSM.16.M88.4 R24, [R184+UR6+0x5000] ;  /* 0x00500006b818783b */ /* 0x000e6c0008000200 */
[----:B------:R-:W0:Y:S06]  /*194c0*/  LDGDEPBAR ;  /* 0x00000000000079af */ /* 0x000e2c0000000000 */
[----:B------:R-:W4:Y:S06]  /*194d0*/  LDSM.16.M88.4 R32, [R184+UR6+0x5800] ;  /* 0x00580006b820783b */ /* 0x000f2c0008000200 */
[----:B------:R-:W5:Y:S06]  /*194e0*/  LDSM.16.M88.4 R40, [R184+UR6+0x6000] ;  /* 0x00600006b828783b */ /* 0x000f6c0008000200 */
[----:B------:R-:W5:Y:S01]  /*194f0*/  LDSM.16.M88.4 R48, [R184+UR6+0x6800] ;  /* 0x00680006b830783b */ /* 0x000f620008000200 */
[C---:B--2---:R-:W-:Y:S05]  /*19500*/  HMMA.16816.F32 R4, R64.reuse, R8, RZ ;  /* 0x000000084004723c */ /* 0x044fea00000018ff */
[----:B------:R-:W2:Y:S06]  /*19510*/  LDSM.16.M88.4 R56, [R184+UR6+0x7000] ;  /* 0x00700006b838783b */ /* 0x000eac0008000200 */
[----:B------:R-:W2:Y:S01]  /*19520*/  LDSM.16.M88.4 R136, [R184+UR6+0x7800] ;  /* 0x00780006b888783b */ /* 0x000ea20008000200 */
[C---:B------:R-:W-:Y:S05]  /*19530*/  HMMA.16816.F32 R8, R64.reuse, R10, RZ ;  /* 0x0000000a4008723c */ /* 0x040fea00000018ff */
[----:B------:R-:W-:Y:S03]  /*19540*/  LDSM.16.M88.4 R144, [R134] ;  /* 0x000000008690783b */ /* 0x000fe60000000200 */
[C---:B---3--:R-:W-:Y:S03]  /*19550*/  HMMA.16816.F32 R12, R64.reuse, R16, RZ ;  /* 0x00000010400c723c */ /* 0x048fe600000018ff */
[----:B------:R-:W3:Y:S05]  /*19560*/  LDSM.16.M88.4 R148, [R3+0x4000] ;  /* 0x004000000394783b */ /* 0x000eea0000000200 */
[C---:B------:R-:W-:Y:S01]  /*19570*/  HMMA.16816.F32 R16, R64.reuse, R18, RZ ;  /* 0x000000124010723c */ /* 0x040fe200000018ff */
[----:B------:R-:W3:Y:S06]  /*19580*/  LDSM.16.M88.4 R152, [R3+0x4800] ;  /* 0x004800000398783b */ /* 0x000eec0000000200 */
[----:B------:R-:W3:Y:S01]  /*19590*/  LDSM.16.M88.4 R156, [R3+0x5000] ;  /* 0x00500000039c783b */ /* 0x000ee20000000200 */
[C---:B-1----:R-:W-:Y:S05]  /*195a0*/  HMMA.16816.F32 R20, R64.reuse, R24, RZ ;  /* 0x000000184014723c */ /* 0x042fea00000018ff */
[----:B------:R-:W-:Y:S03]  /*195b0*/  LDSM.16.M88.4 R160, [R3+0x6800] ;  /* 0x0068000003a0783b */ /* 0x000fe60000000200 */
[C---:B------:R-:W-:Y:S03]  /*195c0*/  HMMA.16816.F32 R24, R64.reuse, R26, RZ ;  /* 0x0000001a4018723c */ /* 0x040fe600000018ff */
[----:B------:R-:W-:Y:S05]  /*195d0*/  LDSM.16.M88.4 R164, [R3+0x7000] ;  /* 0x0070000003a4783b */ /* 0x000fea0000000200 */
[C---:B----4-:R-:W-:Y:S01]  /*195e0*/  HMMA.16816.F32 R28, R64.reuse, R32, RZ ;  /* 0x00000020401c723c */ /* 0x050fe200000018ff */
[----:B------:R-:W-:Y:S06]  /*195f0*/  LDSM.16.M88.4 R168, [R205] ;  /* 0x00000000cda8783b */ /* 0x000fec0000000200 */
[----:B------:R-:W-:Y:S01]  /*19600*/  LDSM.16.M88.4 R172, [R135+0x4000] ;  /* 0x0040000087ac783b */ /* 0x000fe20000000200 */
[C---:B------:R-:W-:Y:S05]  /*19610*/  HMMA.16816.F32 R32, R64.reuse, R34, RZ ;  /* 0x000000224020723c */ /* 0x040fea00000018ff */
[----:B------:R-:W-:Y:S03]  /*19620*/  LDSM.16.M88.4 R176, [R135+0x4800] ;  /* 0x0048000087b0783b */ /* 0x000fe60000000200 */
[C---:B-----5:R-:W-:Y:S03]  /*19630*/  HMMA.16816.F32 R36, R64.reuse, R40, RZ ;  /* 0x000000284024723c */ /* 0x060fe600000018ff */
[----:B------:R-:W-:Y:S05]  /*19640*/  LDSM.16.M88.4 R180, [R135+0x5000] ;  /* 0x0050000087b4783b */ /* 0x000fea0000000200 */
[C---:B------:R-:W-:Y:S01]  /*19650*/  HMMA.16816.F32 R40, R64.reuse, R42, RZ ;  /* 0x0000002a4028723c */ /* 0x040fe200000018ff */
[----:B------:R-:W4:Y:S06]  /*19660*/  LD.E R223, desc[UR4][R132.64+0x18c] ;  /* 0x00018c0484df7980 */ /* 0x000f2c000c101900 */
[----:B------:R-:W-:Y:S01]  /*19670*/  LDSM.16.M88.4 R188, [R135+0x9800] ;  /* 0x0098000087bc783b */ /* 0x000fe20000000200 */
[C---:B------:R-:W-:Y:S05]  /*19680*/  HMMA.16816.F32 R44, R64.reuse, R48, RZ ;  /* 0x00000030402c723c */ /* 0x040fea00000018ff */
[----:B------:R-:W-:Y:S03]  /*19690*/  LDSM.16.M88.4 R192, [R135+0xa000] ;  /* 0x00a0000087c0783b */ /* 0x000fe60000000200 */
[C---:B------:R-:W-:Y:S03]  /*196a0*/  HMMA.16816.F32 R48, R64.reuse, R50, RZ ;  /* 0x000000324030723c */ /* 0x040fe600000018ff */
[----:B------:R-:W-:Y:S06]  /*196b0*/  LDSM.16.M88.4 R196, [R135+0xa800] ;  /* 0x00a8000087c4783b */ /* 0x000fec0000000200 */
[----:B------:R-:W-:Y:S01]  /*196c0*/  LDSM.16.M88.4 R200, [R135+0xb000] ;  /* 0x00b0000087c8783b */ /* 0x000fe20000000200 */
[C---:B--2---:R-:W-:Y:S05]  /*196d0*/  HMMA.16816.F32 R52, R64.reuse, R56, RZ ;  /* 0x000000384034723c */ /* 0x044fea00000018ff */
[----:B------:R-:W-:Y:S03]  /*196e0*/  LDSM.16.M88.4 R208, [R2+0x8000] ;  /* 0x0080000002d0783b */ /* 0x000fe60000000200 */
[C---:B------:R-:W-:Y:S08]  /*196f0*/  HMMA.16816.F32 R56, R64.reuse, R58, RZ ;  /* 0x0000003a4038723c */ /* 0x040ff000000018ff */
[C---:B------:R-:W-:Y:S08]  /*19700*/  HMMA.16816.F32 R60, R64.reuse, R136, RZ ;  /* 0x00000088403c723c */ /* 0x040ff000000018ff */
[----:B------:R-:W-:Y:S01]  /*19710*/  HMMA.16816.F32 R64, R64, R138, RZ ;  /* 0x0000008a4040723c */ /* 0x000fe200000018ff */
        /* <DEDUP_REMOVED lines=9> */
[----:B------:R-:W5:Y:S07]  /*197b0*/  LDSM.16.M88.4 R156, [R135+0x5800] ;  /* 0x00580000879c783b */ /* 0x000f6e0000000200 */
        /* <DEDUP_REMOVED lines=12> */
[C---:B---3--:R-:W-:Y:S08]  /*19880*/  HMMA.16816.F32 R60, R144.reuse, R152, R60 ;  /* 0x00000098903c723c */ /* 0x048ff0000000183c */
[----:B------:R-:W-:Y:S01]  /*19890*/  HMMA.16816.F32 R64, R144, R154, R64 ;  /* 0x0000009a9040723c */ /* 0x000fe20000001840 */
[----:B------:R-:W3:Y:S06]  /*198a0*/  LDSM.16.M88.4 R144, [R135+0x7000] ;  /* 0x007000008790783b */ /* 0x000eec0000000200 */
[----:B------:R-:W3:Y:S01]  /*198b0*/  LDSM.16.M88.4 R152, [R135+0x7800] ;  /* 0x007800008798783b */ /* 0x000ee20000000200 */
        /* <DEDUP_REMOVED lines=8> */
[----:B------:R-:W-:Y:S07]  /*19940*/  LDSM.16.M88.4 R180, [R184+UR6+0xb800] ;  /* 0x00b80006b8b4783b */ /* 0x000fee0008000200 */
[C---:B-----5:R-:W-:Y:S08]  /*19950*/  HMMA.16816.F32 R28, R168.reuse, R156, R28 ;  /* 0x0000009ca81c723c */ /* 0x060ff0000000181c */
[C---:B------:R-:W-:Y:S01]  /*19960*/  HMMA.16816.F32 R32, R168.reuse, R158, R32 ;  /* 0x0000009ea820723c */ /* 0x040fe20000001820 */
[----:B------:R-:W-:Y:S07]  /*19970*/  LDSM.16.M88.4 R156, [R2+0x4000] ;  /* 0x00400000029c783b */ /* 0x000fee0000000200 */
[C---:B-1----:R-:W-:Y:S08]  /*19980*/  HMMA.16816.F32 R36, R168.reuse, R136, R36 ;  /* 0x00000088a824723c */ /* 0x042ff00000001824 */
[C---:B------:R-:W-:Y:S01]  /*19990*/  HMMA.16816.F32 R40, R168.reuse, R138, R40 ;  /* 0x0000008aa828723c */ /* 0x040fe20000001828 */
[----:B------:R-:W1:Y:S07]  /*199a0*/  LDSM.16.M88.4 R136, [R204] ;  /* 0x00000000cc88783b */ /* 0x000e6e0000000200 */
[C---:B--2---:R-:W-:Y:S08]  /*199b0*/  HMMA.16816.F32 R44, R168.reuse, R148, R44 ;  /* 0x00000094a82c723c */ /* 0x044ff0000000182c */
[C---:B------:R-:W-:Y:S01]  /*199c0*/  HMMA.16816.F32 R48, R168.reuse, R150, R48 ;  /* 0x00000096a830723c */ /* 0x040fe20000001830 */
[----:B------:R-:W2:Y:S07]  /*199d0*/  LDSM.16.M88.4 R148, [R2+0x6800] ;  /* 0x006800000294783b */ /* 0x000eae0000000200 */
[C---:B---3--:R-:W-:Y:S08]  /*199e0*/  HMMA.16816.F32 R52, R168.reuse, R144, R52 ;  /* 0x00000090a834723c */ /* 0x048ff00000001834 */
[C---:B------:R-:W-:Y:S01]  /*199f0*/  HMMA.16816.F32 R56, R168.reuse, R146, R56 ;  /* 0x00000092a838723c */ /* 0x040fe20000001838 */
[----:B------:R-:W3:Y:S07]  /*19a00*/  LDSM.16.M88.4 R144, [R2+0x7000] ;  /* 0x007000000290783b */ /* 0x000eee0000000200 */
[C---:B------:R-:W-:Y:S08]  /*19a10*/  HMMA.16816.F32 R60, R168.reuse, R152, R60 ;  /* 0x00000098a83c723c */ /* 0x040ff0000000183c */
[----:B------:R-:W-:Y:S01]  /*19a20*/  HMMA.16816.F32 R64, R168, R154, R64 ;  /* 0x0000009aa840723c */ /* 0x000fe20000001840 */
[----:B------:R-:W5:Y:S06]  /*19a30*/  LDSM.16.M88.4 R152, [R2+0x7800] ;  /* 0x007800000298783b */ /* 0x000f6c0000000200 */
[----:B------:R-:W-:Y:S01]  /*19a40*/  LDSM.16.M88.4 R168, [R184+UR6+0xa000] ;  /* 0x00a00006b8a8783b */ /* 0x000fe20008000200 */
[C---:B-1----:R-:W-:Y:S08]  /*19a50*/  HMMA.16816.F32 R4, R136.reuse, R156, R4 ;  /* 0x0000009c8804723c */ /* 0x042ff00000001804 */
[C---:B------:R-:W-:Y:S01]  /*19a60*/  HMMA.16816.F32 R8, R136.reuse, R158, R8 ;  /* 0x0000009e8808723c */ /* 0x040fe20000001808 */
[----:B------:R-:W-:Y:S07]  /*19a70*/  LDSM.16.M88.4 R156, [R185+0x2000] ;  /* 0x00200000b99c783b */ /* 0x000fee0000000200 */
[C---:B------:R-:W-:Y:S08]  /*19a80*/  HMMA.16816.F32 R12, R136.reuse, R160, R12 ;  /* 0x000000a0880c723c */ /* 0x040ff0000000180c */
[C---:B------:R-:W-:Y:S01]  /*19a90*/  HMMA.16816.F32 R16, R136.reuse, R162, R16 ;  /* 0x000000a28810723c */ /* 0x040fe20000001810 */
[----:B------:R-:W1:Y:S07]  /*19aa0*/  LDSM.16.M88.4 R160, [R184+UR6+0x8000] ;  /* 0x00800006b8a0783b */ /* 0x000e6e0008000200 */
[C---:B------:R-:W-:Y:S08]  /*19ab0*/  HMMA.16816.F32 R20, R136.reuse, R164, R20 ;  /* 0x000000a48814723c */ /* 0x040ff00000001814 */
[C---:B------:R-:W-:Y:S01]  /*19ac0*/  HMMA.16816.F32 R24, R136.reuse, R166, R24 ;  /* 0x000000a68818723c */ /* 0x040fe20000001818 */
[----:B------:R-:W4:Y:S07]  /*19ad0*/  LDSM.16.M88.4 R164, [R184+UR6+0x8800] ;  /* 0x00880006b8a4783b */ /* 0x000f2e0008000200 */
[C---:B------:R-:W-:Y:S08]  /*19ae0*/  HMMA.16816.F32 R28, R136.reuse, R172, R28 ;  /* 0x000000ac881c723c */ /* 0x040ff0000000181c */
[C---:B------:R-:W-:Y:S01]  /*19af0*/  HMMA.16816.F32 R32, R136.reuse, R174, R32 ;  /* 0x000000ae8820723c */ /* 0x040fe20000001820 */
[----:B------:R-:W-:Y:S07]  /*19b00*/  LDSM.16.M88.4 R172, [R184+UR6+0xa800] ;  /* 0x00a80006b8ac783b */ /* 0x000fee0008000200 */
[C---:B------:R-:W-:Y:S08]  /*19b10*/  HMMA.16816.F32 R36, R136.reuse, R176, R36 ;  /* 0x000000b08824723c */ /* 0x040ff00000001824 */
[C---:B------:R-:W-:Y:S01]  /*19b20*/  HMMA.16816.F32 R40, R136.reuse, R178, R40 ;  /* 0x000000b28828723c */ /* 0x040fe20000001828 */
[----:B------:R-:W-:Y:S07]  /*19b30*/  LDSM.16.M88.4 R176, [R184+UR6+0xb000] ;  /* 0x00b00006b8b0783b */ /* 0x000fee0008000200 */
[C---:B--2---:R-:W-:Y:S08]  /*19b40*/  HMMA.16816.F32 R44, R136.reuse, R148, R44 ;  /* 0x00000094882c723c */ /* 0x044ff0000000182c */
[C---:B------:R-:W-:Y:S01]  /*19b50*/  HMMA.16816.F32 R48, R136.reuse, R150, R48 ;  /* 0x000000968830723c */ /* 0x040fe20000001830 */
[----:B------:R-:W2:Y:S07]  /*19b60*/  LDSM.16.M88.4 R148, [R184+UR6+0x9000] ;  /* 0x00900006b894783b */ /* 0x000eae0008000200 */
[C---:B---3--:R-:W-:Y:S08]  /*19b70*/  HMMA.16816.F32 R52, R136.reuse, R144, R52 ;  /* 0x000000908834723c */ /* 0x048ff00000001834 */
[C---:B------:R-:W-:Y:S01]  /*19b80*/  HMMA.16816.F32 R56, R136.reuse, R146, R56 ;  /* 0x000000928838723c */ /* 0x040fe20000001838 */
[----:B------:R-:W3:Y:S06]  /*19b90*/  LDSM.16.M88.4 R144, [R184+UR6+0x9800] ;  /* 0x00980006b890783b */ /* 0x000eec0008000200 */
[----:B------:R-:W-:Y:S01]  /*19ba0*/  LDSM.16.M88.4 R184, [R135+0x9000] ;  /* 0x0090000087b8783b */ /* 0x000fe20000000200 */
[C---:B-----5:R-:W-:Y:S08]  /*19bb0*/  HMMA.16816.F32 R60, R136.reuse, R152, R60 ;  /* 0x00000098883c723c */ /* 0x060ff0000000183c */
[----:B------:R-:W-:Y:S01]  /*19bc0*/  HMMA.16816.F32 R64, R136, R154, R64 ;  /* 0x0000009a8840723c */ /* 0x000fe20000001840 */
[----:B------:R-:W-:Y:S06]  /*19bd0*/  LDSM.16.M88.4 R136, [R134+0x2000] ;  /* 0x002000008688783b */ /* 0x000fec0000000200 */
[----:B------:R-:W5:Y:S01]  /*19be0*/  LDSM.16.M88.4 R152, [R3+0x8000] ;  /* 0x008000000398783b */ /* 0x000f620000000200 */
[C---:B-1----:R-:W-:Y:S08]  /*19bf0*/  HMMA.16816.F32 R4, R156.reuse, R160, R4 ;  /* 0x000000a09c04723c */ /* 0x042ff00000001804 */
[C---:B------:R-:W-:Y:S01]  /*19c00*/  HMMA.16816.F32 R8, R156.reuse, R162, R8 ;  /* 0x000000a29c08723c */ /* 0x040fe20000001808 */
[----:B------:R-:W1:Y:S07]  /*19c10*/  LDSM.16.M88.4 R160, [R3+0x8800] ;  /* 0x0088000003a0783b */ /* 0x000e6e0000000200 */
[C---:B----4-:R-:W-:Y:S08]  /*19c20*/  HMMA.16816.F32 R12, R156.reuse, R164, R12 ;  /* 0x000000a49c0c723c */ /* 0x050ff0000000180c */
[C---:B------:R-:W-:Y:S01]  /*19c30*/  HMMA.16816.F32 R16, R156.reuse, R166, R16 ;  /* 0x000000a69c10723c */ /* 0x040fe20000001810 */
[----:B------:R-:W-:Y:S07]  /*19c40*/  LDSM.16.M88.4 R164, [R3+0xa800] ;  /* 0x00a8000003a4783b */ /* 0x000fee0000000200 */
[C---:B--2---:R-:W-:Y:S08]  /*19c50*/  HMMA.16816.F32 R20, R156.reuse, R148, R20 ;  /* 0x000000949c14723c */ /* 0x044ff00000001814 */
[C---:B------:R-:W-:Y:S01]  /*19c60*/  HMMA.16816.F32 R24, R156.reuse, R150, R24 ;  /* 0x000000969c18723c */ /* 0x040fe20000001818 */
[----:B------:R-:W-:Y:S07]  /*19c70*/  LDSM.16.M88.4 R148, [R3+0x9800] ;  /* 0x009800000394783b */ /* 0x000fee0000000200 */
[C---:B---3--:R-:W-:Y:S08]  /*19c80*/  HMMA.16816.F32 R28, R156.reuse, R144, R28 ;  /* 0x000000909c1c723c */ /* 0x048ff0000000181c */
        /* <DEDUP_REMOVED lines=10> */
[----:B------:R-:W-:Y:S06]  /*19d30*/  LDSM.16.M88.4 R176, [R205+0x2000] ;  /* 0x00200000cdb0783b */ /* 0x000fec0000000200 */
[----:B------:R-:W-:Y:S01]  /*19d40*/  LDSM.16.M88.4 R204, [R204+0x2000] ;  /* 0x00200000cccc783b */ /* 0x000fe20000000200 */
[C---:B------:R-:W-:Y:S08]  /*19d50*/  HMMA.16816.F32 R60, R156.reuse, R180, R60 ;  /* 0x000000b49c3c723c */ /* 0x040ff0000000183c */
[----:B------:R-:W-:Y:S01]  /*19d60*/  HMMA.16816.F32 R64, R156, R182, R64 ;  /* 0x000000b69c40723c */ /* 0x000fe20000001840 */
[----:B------:R-:W3:Y:S06]  /*19d70*/  LDSM.16.M88.4 R156, [R3+0xa000] ;  /* 0x00a00000039c783b */ /* 0x000eec0000000200 */
[----:B------:R-:W4:Y:S01]  /*19d80*/  LDSM.16.M88.4 R180, [R135+0x8000] ;  /* 0x0080000087b4783b */ /* 0x000f220000000200 */
[C---:B-----5:R-:W-:Y:S08]  /*19d90*/  HMMA.16816.F32 R4, R136.reuse, R152, R4 ;  /* 0x000000988804723c */ /* 0x060ff00000001804 */
[C---:B------:R-:W-:Y:S01]  /*19da0*/  HMMA.16816.F32 R8, R136.reuse, R154, R8 ;  /* 0x0000009a8808723c */ /* 0x040fe20000001808 */
[----:B------:R-:W5:Y:S07]  /*19db0*/  LDSM.16.M88.4 R152, [R135+0x8800] ;  /* 0x008800008798783b */ /* 0x000f6e0000000200 */
[C---:B-1----:R-:W-:Y:S08]  /*19dc0*/  HMMA.16816.F32 R12, R136.reuse, R160, R12 ;  /* 0x000000a0880c723c */ /* 0x042ff0000000180c */
[C---:B------:R-:W-:Y:S01]  /*19dd0*/  HMMA.16816.F32 R16, R136.reuse, R162, R16 ;  /* 0x000000a28810723c */ /* 0x040fe20000001810 */
[----:B------:R-:W1:Y:S07]  /*19de0*/  LDSM.16.M88.4 R160, [R135+0xb800] ;  /* 0x00b8000087a0783b */ /* 0x000e6e0000000200 */
[C---:B--2---:R-:W-:Y:S08]  /*19df0*/  HMMA.16816.F32 R20, R136.reuse, R144, R20 ;  /* 0x000000908814723c */ /* 0x044ff00000001814 */
        /* <DEDUP_REMOVED lines=12> */
[C---:B----4-:R-:W-:Y:S08]  /*19ec0*/  HMMA.16816.F32 R4, R176.reuse, R180, R4 ;  /* 0x000000b4b004723c */ /* 0x050ff00000001804 */
[C---:B------:R-:W-:Y:S08]  /*19ed0*/  HMMA.16816.F32 R8, R176.reuse, R182, R8 ;  /* 0x000000b6b008723c */ /* 0x040ff00000001808 */
[C---:B-----5:R-:W-:Y:S08]  /*19ee0*/  HMMA.16816.F32 R12, R176.reuse, R152, R12 ;  /* 0x00000098b00c723c */ /* 0x060ff0000000180c */
        /* <DEDUP_REMOVED lines=11> */
[C---:B-1----:R-:W-:Y:S08]  /*19fa0*/  HMMA.16816.F32 R60, R176.reuse, R160, R60 ;  /* 0x000000a0b03c723c */ /* 0x042ff0000000183c */
[----:B------:R-:W-:Y:S08]  /*19fb0*/  HMMA.16816.F32 R64, R176, R162, R64 ;  /* 0x000000a2b040723c */ /* 0x000ff00000001840 */
[C---:B------:R-:W-:Y:S08]  /*19fc0*/  HMMA.16816.F32 R4, R204.reuse, R208, R4 ;  /* 0x000000d0cc04723c */ /* 0x040ff00000001804 */
[C---:B------:R-:W-:Y:S08]  /*19fd0*/  HMMA.16816.F32 R8, R204.reuse, R210, R8 ;  /* 0x000000d2cc08723c */ /* 0x040ff00000001808 */
[C---:B--2---:R-:W-:Y:S03]  /*19fe0*/  HMMA.16816.F32 R12, R204.reuse, R136, R12 ;  /* 0x00000088cc0c723c */ /* 0x044fe6000000180c */
[-C--:B------:R-:W-:Y:S01]  /*19ff0*/  FMUL.FTZ R148, R4, R223.reuse ;  /* 0x000000df04947220 */ /* 0x080fe20000410000 */
[-C--:B------:R-:W-:Y:S01]  /*1a000*/  FMUL.FTZ R151, R5, R223.reuse ;  /* 0x000000df05977220 */ /* 0x080fe20000410000 */
[-C--:B------:R-:W-:Y:S01]  /*1a010*/  FMUL.FTZ R149, R6, R223.reuse ;  /* 0x000000df06957220 */ /* 0x080fe20000410000 */
[-C--:B------:R-:W-:Y:S02]  /*1a020*/  FMUL.FTZ R145, R7, R223.reuse ;  /* 0x000000df07917220 */ /* 0x080fe40000410000 */
[----:B------:R-:W1:Y:S01]  /*1a030*/  LDSM.16.M88.4 R4, [R2+0x9000] ;  /* 0x009000000204783b */ /* 0x000e620000000200 */
[----:B------:R-:W2:Y:S01]  /*1a040*/  MUFU.TANH R148, R148 ;  /* 0x0000009400947308 */ /* 0x000ea20000002400 */
[C---:B------:R-:W-:Y:S03]  /*1a050*/  HMMA.16816.F32 R16, R204.reuse, R138, R16 ;  /* 0x0000008acc10723c */ /* 0x040fe60000001810 */
[-C--:B------:R-:W-:Y:S01]  /*1a060*/  FMUL.FTZ R9, R9, R223.reuse ;  /* 0x000000df09097220 */ /* 0x080fe20000410000 */
[-C--:B------:R-:W-:Y:S01]  /*1a070*/  FMUL.FTZ R10, R10, R223.reuse ;  /* 0x000000df0a0a7220 */ /* 0x080fe20000410000 */
[-C--:B------:R-:W-:Y:S01]  /*1a080*/  FMUL.FTZ R11, R11, R223.reuse ;  /* 0x000000df0b0b7220 */ /* 0x080fe20000410000 */
[-C--:B------:R-:W-:Y:S03]  /*1a090*/  FMUL.FTZ R202, R8, R223.reuse ;  /* 0x000000df08ca7220 */ /* 0x080fe60000410000 */
[----:B------:R-:W3:Y:S01]  /*1a0a0*/  MUFU.TANH R146, R9 ;  /* 0x0000000900927308 */ /* 0x000ee20000002400 */
[-C--:B------:R-:W-:Y:S01]  /*1a0b0*/  FMUL.FTZ R12, R12, R223.reuse ;  /* 0x000000df0c0c7220 */ /* 0x080fe20000410000 */
[-C--:B------:R-:W-:Y:S01]  /*1a0c0*/  FMUL.FTZ R13, R13, R223.reuse ;  /* 0x000000df0d0d7220 */ /* 0x080fe20000410000 */
[-C--:B------:R-:W-:Y:S01]  /*1a0d0*/  FMUL.FTZ R14, R14, R223.reuse ;  /* 0x000000df0e0e7220 */ /* 0x080fe20000410000 */
[-C--:B------:R-:W-:Y:S06]  /*1a0e0*/  FMUL.FTZ R15, R15, R223.reuse ;  /* 0x000000df0f0f7220 */ /* 0x080fec0000410000 */
[----:B------:R-:W4:Y:S01]  /*1a0f0*/  MUFU.TANH R147, R10 ;  /* 0x0000000a00937308 */ /* 0x000f220000002400 */
[-C--:B------:R-:W-:Y:S01]  /*1a100*/  FMUL.FTZ R194, R16, R223.reuse ;  /* 0x000000df10c27220 */ /* 0x080fe20000410000 */
[-C--:B------:R-:W-:Y:S01]  /*1a110*/  FMUL.FTZ R17, R17, R223.reuse ;  /* 0x000000df11117220 */ /* 0x080fe20000410000 */
[-C--:B------:R-:W-:Y:S01]  /*1a120*/  FMUL.FTZ R18, R18, R223.reuse ;  /* 0x000000df12127220 */ /* 0x080fe20000410000 */
[-C--:B------:R-:W-:Y:S06]  /*1a130*/  FMUL.FTZ R19, R19, R223.reuse ;  /* 0x000000df13137220 */ /* 0x080fec0000410000 */
[----:B------:R5:W2:Y:S10]  /*1a140*/  MUFU.TANH R144, R11 ;  /* 0x0000000b00907308 */ /* 0x000ab40000002400 */
[----:B------:R-:W2:Y:S01]  /*1a150*/  MUFU.TANH R151, R151 ;  /* 0x0000009700977308 */ /* 0x000ea20000002400 */
[C---:B-1----:R-:W-:Y:S09]  /*1a160*/  HMMA.16816.F32 R20, R204.reuse, R4, R20 ;  /* 0x00000004cc14723c */ /* 0x042ff20000001814 */
[----:B------:R-:W1:Y:S01]  /*1a170*/  MUFU.TANH R149, R149 ;  /* 0x0000009500957308 */ /* 0x000e620000002400 */
[----:B-----5:R-:W5:Y:S01]  /*1a180*/  LDSM.16.M88.4 R8, [R2+0x9800] ;  /* 0x009800000208783b */ /* 0x020f620000000200 */
[C---:B------:R-:W-:Y:S08]  /*1a190*/  HMMA.16816.F32 R24, R204.reuse, R6, R24 ;  /* 0x00000006cc18723c */ /* 0x040ff00000001818 */
[----:B------:R-:W1:Y:S01]  /*1a1a0*/  MUFU.TANH R145, R145 ;  /* 0x0000009100917308 */ /* 0x000e620000002400 */
[----:B------:R-:W3:Y:S09]  /*1a1b0*/  LDSM.16.M88.4 R4, [R2+0xa000] ;  /* 0x00a000000204783b */ /* 0x000ef20000000200 */
[----:B------:R-:W1:Y:S01]  /*1a1c0*/  MUFU.TANH R202, R202 ;  /* 0x000000ca00ca7308 */ /* 0x000e620000002400 */
[-C--:B------:R-:W-:Y:S01]  /*1a1d0*/  FMUL.FTZ R20, R20, R223.reuse ;  /* 0x000000df14147220 */ /* 0x080fe20000410000 */
[-C--:B------:R-:W-:Y:S01]  /*1a1e0*/  FMUL.FTZ R21, R21, R223.reuse ;  /* 0x000000df15157220 */ /* 0x080fe20000410000 */
[-C--:B------:R-:W-:Y:S01]  /*1a1f0*/  FMUL.FTZ R22, R22, R223.reuse ;  /* 0x000000df16167220 */ /* 0x080fe20000410000 */
[-C--:B------:R-:W-:Y:S06]  /*1a200*/  FMUL.FTZ R23, R23, R223.reuse ;  /* 0x000000df17177220 */ /* 0x080fec0000410000 */
[----:B------:R1:W1:Y:S01]  /*1a210*/  MUFU.TANH R200, R12 ;  /* 0x0000000c00c87308 */ /* 0x0002620000002400 */
[-C--:B------:R-:W-:Y:S01]  /*1a220*/  FMUL.FTZ R186, R24, R223.reuse ;  /* 0x000000df18ba7220 */ /* 0x080fe20000410000 */
[-C--:B------:R-:W-:Y:S01]  /*1a230*/  FMUL.FTZ R25, R25, R223.reuse ;  /* 0x000000df19197220 */ /* 0x080fe20000410000 */
[-C--:B------:R-:W-:Y:S01]  /*1a240*/  FMUL.FTZ R26, R26, R223.reuse ;  /* 0x000000df1a1a7220 */ /* 0x080fe20000410000 */
[-C--:B------:R-:W-:Y:S06]  /*1a250*/  FMUL.FTZ R27, R27, R223.reuse ;  /* 0x000000df1b1b7220 */ /* 0x080fec0000410000 */
[----:B------:R1:W1:Y:S10]  /*1a260*/  MUFU.TANH R198, R13 ;  /* 0x0000000d00c67308 */ /* 0x0002740000002400 */
[----:B------:R1:W1:Y:S01]  /*1a270*/  MUFU.TANH R196, R14 ;  /* 0x0000000e00c47308 */ /* 0x0002620000002400 */
[C---:B-----5:R-:W-:Y:S09]  /*1a280*/  HMMA.16816.F32 R28, R204.reuse, R8, R28 ;  /* 0x00000008cc1c723c */ /* 0x060ff2000000181c */
[----:B------:R1:W1:Y:S01]  /*1a290*/  MUFU.TANH R192, R15 ;  /* 0x0000000f00c07308 */ /* 0x0002620000002400 */
[C---:B------:R-:W-:Y:S01]  /*1a2a0*/  HMMA.16816.F32 R32, R204.reuse, R10, R32 ;  /* 0x0000000acc20723c */ /* 0x040fe20000001820 */
[----:B------:R-:W5:Y:S08]  /*1a2b0*/  LDSM.16.M88.4 R8, [R2+0xa800] ;  /* 0x00a800000208783b */ /* 0x000f700000000200 */
[----:B------:R-:W1:Y:S01]  /*1a2c0*/  MUFU.TANH R194, R194 ;  /* 0x000000c200c27308 */ /* 0x000e620000002400 */
[C---:B---3--:R-:W-:Y:S03]  /*1a2d0*/  HMMA.16816.F32 R36, R204.reuse, R4, R36 ;  /* 0x00000004cc24723c */ /* 0x048fe60000001824 */
[-C--:B------:R-:W-:Y:S01]  /*1a2e0*/  FMUL.FTZ R28, R28, R223.reuse ;  /* 0x000000df1c1c7220 */ /* 0x080fe20000410000 */
[-C--:B------:R-:W-:Y:S01]  /*1a2f0*/  FMUL.FTZ R29, R29, R223.reuse ;  /* 0x000000df1d1d7220 */ /* 0x080fe20000410000 */
[-C--:B------:R-:W-:Y:S01]  /*1a300*/  FMUL.FTZ R30, R30, R223.reuse ;  /* 0x000000df1e1e7220 */ /* 0x080fe20000410000 */
[-C--:B------:R-:W-:Y:S03]  /*1a310*/  FMUL.FTZ R31, R31, R223.reuse ;  /* 0x000000df1f1f7220 */ /* 0x080fe60000410000 */
[----:B------:R3:W1:Y:S01]  /*1a320*/  MUFU.TANH R190, R17 ;  /* 0x0000001100be7308 */ /* 0x0006620000002400 */
[C---:B------:R-:W-:Y:S01]  /*1a330*/  HMMA.16816.F32 R40, R204.reuse, R6, R40 ;  /* 0x00000006cc28723c */ /* 0x040fe20000001828 */
[----:B------:R-:W4:Y:S02]  /*1a340*/  LDSM.16.M88.4 R4, [R2+0xb000] ;  /* 0x00b000000204783b */ /* 0x000f240000000200 */
        /* <DEDUP_REMOVED lines=14> */
[----:B------:R3:W1:Y:S01]  /*1a430*/  MUFU.TANH R160, R20 ;  /* 0x0000001400a07308 */ /* 0x0006620000002400 */
[C---:B-----5:R-:W-:Y:S09]  /*1a440*/  HMMA.16816.F32 R44, R204.reuse, R8, R44 ;  /* 0x00000008cc2c723c */ /* 0x060ff2000000182c */
[----:B------:R3:W1:Y:S01]  /*1a450*/  MUFU.TANH R179, R21 ;  /* 0x0000001500b37308 */ /* 0x0006620000002400 */
[C---:B------:R-:W-:Y:S01]  /*1a460*/  HMMA.16816.F32 R48, R204.reuse, R10, R48 ;  /* 0x0000000acc30723c */ /* 0x040fe20000001830 */
[----:B------:R-:W5:Y:S01]  /*1a470*/  LDSM.16.M88.4 R8, [R2+0xb800] ;  /* 0x00b800000208783b */ /* 0x000f620000000200 */
[----:B------:R-:W-:Y:S07]  /*1a480*/  DEPBAR.LE SB0, 0x0 ;  /* 0x000080000000791a */ /* 0x000fee0000000000 */
[----:B------:R3:W1:Y:S01]  /*1a490*/  MUFU.TANH R183, R22 ;  /* 0x0000001600b77308 */ /* 0x0006620000002400 */
[----:B------:R-:W-:Y:S01]  /*1a4a0*/  BAR.SYNC.DEFER_BLOCKING 0x0 ;  /* 0x0000000000007b1d */ /* 0x000fe20000010000 */
[C---:B----4-:R-:W-:Y:S05]  /*1a4b0*/  HMMA.16816.F32 R52, R204.reuse, R4, R52 ;  /* 0x00000004cc34723c */ /* 0x050fea0000001834 */
[-C--:B------:R-:W-:Y:S03]  /*1a4c0*/  FMUL.FTZ R199, R44, R223.reuse ;  /* 0x000000df2cc77220 */ /* 0x080fe60000410000 */
[----:B------:R3:W4:Y:S01]  /*1a4d0*/  MUFU.TANH R162, R23 ;  /* 0x0000001700a27308 */ /* 0x0007220000002400 */
[-C--:B------:R-:W-:Y:S01]  /*1a4e0*/  FMUL.FTZ R45, R45, R223.reuse ;  /* 0x000000df2d2d7220 */ /* 0x080fe20000410000 */
[C---:B------:R-:W-:Y:S03]  /*1a4f0*/  HMMA.16816.F32 R56, R204.reuse, R6, R56 ;  /* 0x00000006cc38723c */ /* 0x040fe60000001838 */
[-C--:B------:R-:W-:Y:S01]  /*1a500*/  FMUL.FTZ R191, R48, R223.reuse ;  /* 0x000000df30bf7220 */ /* 0x080fe20000410000 */
[-C--:B------:R-:W-:Y:S01]  /*1a510*/  FMUL.FTZ R46, R46, R223.reuse ;  /* 0x000000df2e2e7220 */ /* 0x080fe20000410000 */
[-C--:B------:R-:W-:Y:S03]  /*1a520*/  FMUL.FTZ R47, R47, R223.reuse ;  /* 0x000000df2f2f7220 */ /* 0x080fe60000410000 */
[----:B------:R-:W1:Y:S01]  /*1a530*/  MUFU.TANH R186, R186 ;  /* 0x000000ba00ba7308 */ /* 0x000e620000002400 */
[-C--:B------:R-:W-:Y:S01]  /*1a540*/  FMUL.FTZ R49, R49, R223.reuse ;  /* 0x000000df31317220 */ /* 0x080fe20000410000 */
[-C--:B------:R-:W-:Y:S01]  /*1a550*/  FMUL.FTZ R50, R50, R223.reuse ;  /* 0x000000df32327220 */ /* 0x080fe20000410000 */
[-C--:B------:R-:W-:Y:S01]  /*1a560*/  FMUL.FTZ R51, R51, R223.reuse ;  /* 0x000000df33337220 */ /* 0x080fe20000410000 */
[-C--:B------:R-:W-:Y:S01]  /*1a570*/  FMUL.FTZ R52, R52, R223.reuse ;  /* 0x000000df34347220 */ /* 0x080fe20000410000 */
[-C--:B------:R-:W-:Y:S01]  /*1a580*/  FMUL.FTZ R53, R53, R223.reuse ;  /* 0x000000df35357220 */ /* 0x080fe20000410000 */
[-C--:B------:R-:W-:Y:S04]  /*1a590*/  FMUL.FTZ R54, R54, R223.reuse ;  /* 0x000000df36367220 */ /* 0x080fe80000410000 */
[----:B------:R3:W1:Y:S01]  /*1a5a0*/  MUFU.TANH R187, R25 ;  /* 0x0000001900bb7308 */ /* 0x0006620000002400 */
[-C--:B------:R-:W-:Y:S01]  /*1a5b0*/  FMUL.FTZ R55, R55, R223.reuse ;  /* 0x000000df37377220 */ /* 0x080fe20000410000 */
[-C--:B------:R-:W-:Y:S01]  /*1a5c0*/  FMUL.FTZ R169, R56, R223.reuse ;  /* 0x000000df38a97220 */ /* 0x080fe20000410000 */
[-C--:B------:R-:W-:Y:S01]  /*1a5d0*/  FMUL.FTZ R57, R57, R223.reuse ;  /* 0x000000df39397220 */ /* 0x080fe20000410000 */
[-C--:B------:R-:W-:Y:S06]  /*1a5e0*/  FMUL.FTZ R58, R58, R223.reuse ;  /* 0x000000df3a3a7220 */ /* 0x080fec0000410000 */
[----:B------:R3:W1:Y:S01]  /*1a5f0*/  MUFU.TANH R166, R26 ;  /* 0x0000001a00a67308 */ /* 0x0006620000002400 */
[-C--:B------:R-:W-:Y:S01]  /*1a600*/  FMUL.FTZ R59, R59, R223.reuse ;  /* 0x000000df3b3b7220 */ /* 0x080fe20000410000 */
[C---:B-----5:R-:W-:Y:S08]  /*1a610*/  HMMA.16816.F32 R60, R204.reuse, R8, R60 ;  /* 0x00000008cc3c723c */ /* 0x060ff0000000183c */
[----:B------:R3:W1:Y:S01]  /*1a620*/  MUFU.TANH R195, R27 ;  /* 0x0000001b00c37308 */ /* 0x0006620000002400 */
[----:B------:R-:W-:Y:S09]  /*1a630*/  HMMA.16816.F32 R64, R204, R10, R64 ;  /* 0x0000000acc40723c */ /* 0x000ff20000001840 */
        /* <DEDUP_REMOVED lines=48> */
[----:B--2-4-:R-:W-:Y:S05]  /*1a940*/  @!P0 BRA `(.L_x_1369) ;  /* 0x0000000800c08947 */ /* 0x014fea0003800000 */
        /* <DEDUP_REMOVED lines=18> */
[----:B-1----:R-:W4:Y:S01]  /*1aa70*/  LD.E.64 R14, desc[UR4][R132.64+0x20] ;  /* 0x00002004840e7980 */ /* 0x002f22000c101b00 */
        /* <DEDUP_REMOVED lines=36> */
[CC--:B---3--:R-:W-:Y:S02]  /*1acc0*/  LEA R18, P5, R7.reuse, R234.reuse, 0x2 ;  /* 0x000000ea07127211 */ /* 0x0c8fe400078a10ff */
[----:B------:R-:W-:Y:S02]  /*1acd0*/  SEL R13, R2, R13, !P6 ;  /* 0x0000000d020d7207 */ /* 0x000fe40007000000 */
[-C--:B------:R-:W-:Y:S02]  /*1ace0*/  LEA.HI.X.SX32 R19, R7, R235.reuse, 0x2, P5 ;  /* 0x000000eb07137211 */ /* 0x080fe400028f16ff */
[C---:B------:R-:W-:Y:S01]  /*1acf0*/  LEA R16, P0, R13.reuse, R234, 0x2 ;  /* 0x000000ea0d107211 */ /* 0x040fe200078010ff */
[C---:B------:R-:W-:Y:S02]  /*1ad00*/  IMAD.IADD R4, R13.reuse, 0x1, -R7 ;  /* 0x000000010d047824 */ /* 0x040fe400078e0a07 */
[----:B------:R-:W3:Y:S01]  /*1ad10*/  LD.E R5, desc[UR4][R18.64] ;  /* 0x0000000412057980 */ /* 0x000ee2000c101900 */
[----:B------:R-:W-:Y:S01]  /*1ad20*/  LEA.HI.X.SX32 R17, R13, R235, 0x2, P0 ;  /* 0x000000eb0d117211 */ /* 0x000fe200000f16ff */
[----:B------:R-:W-:Y:S04]  /*1ad30*/  IMAD R11, R11, R4, -0x80 ;  /* 0xffffff800b0b7424 */ /* 0x000fe800078e0204 */
[----:B------:R-:W3:Y:S01]  /*1ad40*/  LD.E R2, desc[UR4][R16.64] ;  /* 0x0000000410027980 */ /* 0x000ee2000c101900 */
[----:B------:R-:W-:Y:S01]  /*1ad50*/  SHF.R.S32.HI R7, RZ, 0x1f, R11 ;  /* 0x0000001fff077819 */ /* 0x000fe2000001140b */
[-C--:B--2---:R-:W-:Y:S02]  /*1ad60*/  IMAD R4, R9, R11.reuse, RZ ;  /* 0x0000000b09047224 */ /* 0x084fe400078e02ff */
[C---:B------:R-:W-:Y:S04]  /*1ad70*/  IMAD.WIDE.U32 R10, R8.reuse, R11, RZ ;  /* 0x0000000b080a7225 */ /* 0x040fe800078e00ff */
[----:B------:R-:W-:Y:S05]  /*1ad80*/  IMAD R4, R8, R7, R4 ;  /* 0x0000000708047224 */ /* 0x000fea00078e0204 */
[----:B------:R-:W-:Y:S01]  /*1ad90*/  IADD3 R11, PT, PT, R11, R4, RZ ;  /* 0x000000040b0b7210 */ /* 0x000fe20007ffe0ff */
[----:B---3--:R-:W-:Y:S04]  /*1ada0*/  IMAD.IADD R5, R5, 0x1, -R2 ;  /* 0x0000000105057824 */ /* 0x008fe800078e0a02 */
[----:B----4-:R-:W-:Y:S01]  /*1adb0*/  IMAD R7, R15, R5, RZ ;  /* 0x000000050f077224 */ /* 0x010fe200078e02ff */
[----:B------:R-:W-:Y:S01]  /*1adc0*/  SHF.R.S32.HI R2, RZ, 0x1f, R5 ;  /* 0x0000001fff027819 */ /* 0x000fe20000011405 */
[----:B------:R-:W-:Y:S04]  /*1add0*/  IMAD.WIDE.U32 R10, R5, R14, R10 ;  /* 0x0000000e050a7225 */ /* 0x000fe800078e000a */
[----:B------:R-:W-:Y:S01]  /*1ade0*/  IMAD R7, R14, R2, R7 ;  /* 0x000000020e077224 */ /* 0x000fe200078e0207 */
[C---:B------:R-:W-:Y:S03]  /*1adf0*/  LEA R222, P0, R10.reuse, R222, 0x1 ;  /* 0x000000de0ade7211 */ /* 0x040fe600078008ff */
[----:B------:R-:W-:Y:S05]  /*1ae00*/  IMAD.IADD R7, R11, 0x1, R7 ;  /* 0x000000010b077824 */ /* 0x000fea00078e0207 */
[----:B------:R-:W-:Y:S02]  /*1ae10*/  LEA.HI.X R217, R10, R217, R7, 0x1, P0 ;  /* 0x000000d90ad97211 */ /* 0x000fe400000f0c07 */
.L_x_1371:
[----:B------:R-:W-:Y:S05]  /*1ae20*/  BSYNC.RECONVERGENT B0 ;  /* 0x0000000000007941 */ /* 0x000fea0003800200 */
.L_x_1370:
[----:B------:R-:W-:Y:S01]  /*1ae30*/  @!P3 IMAD.MOV.U32 R223, RZ, RZ, R217 ;  /* 0x000000ffffdfb224 */ /* 0x000fe200078e00d9 */
[C---:B------:R-:W-:Y:S02]  /*1ae40*/  LEA R6, P0, R218.reuse, R222, 0x5 ;  /* 0x000000deda067211 */ /* 0x040fe400078028ff */
[C-C-:B------:R-:W-:Y:S02]  /*1ae50*/  SHF.L.U64.HI R2, R218.reuse, 0x5, R219.reuse ;  /* 0x00000005da027819 */ /* 0x140fe400000102db */
[----:B------:R-:W-:Y:S01]  /*1ae60*/  @!PT LDS RZ, [RZ] ;  /* 0x00000000fffff984 */ /* 0x000fe20000000800 */
[----:B------:R-:W-:Y:S01]  /*1ae70*/  @!PT LDS RZ, [RZ] ;  /* 0x00000000fffff984 */ /* 0x000fe20000000800 */
[----:B------:R-:W-:Y:S01]  /*1ae80*/  @!PT LDS RZ, [RZ] ;  /* 0x00000000fffff984 */ /* 0x000fe20000000800 */
[----:B------:R2:W-:Y:S01]  /*1ae90*/  @!P3 LDGSTS.E.BYPASS.LTC128B.128 [R245+0x4000], desc[UR4][R222.64] ;  /* 0x04000000def5bfae */ /* 0x0005e2000b981a04 */
[----:B------:R-:W-:Y:S02]  /*1aea0*/  LEA.HI.X R7, R218, R217, R219, 0x5, P0 ;  /* 0x000000d9da077211 */ /* 0x000fe400000f2cdb */
[----:B-1----:R-:W-:Y:S01]  /*1aeb0*/  IADD3 R12, P5, PT, R3, R6, RZ ;  /* 0x00000006030c7210 */ /* 0x002fe20007fbe0ff */
[----:B------:R4:W-:Y:S03]  /*1aec0*/  @P3 STS.128 [R245+0x4000], RZ ;  /* 0x004000fff5003388 */ /* 0x0009e60000000c00 */
[-C--:B------:R-:W-:Y:S01]  /*1aed0*/  IADD3 R4, P0, PT, R12, R3.reuse, RZ ;  /* 0x000000030c047210 */ /* 0x080fe20007f1e0ff */
[----:B------:R-:W-:Y:S03]  /*1aee0*/  IMAD.X R13, R2, 0x1, R7, P5 ;  /* 0x00000001020d7824 */ /* 0x000fe600028e0607 */
[-C--:B------:R-:W-:Y:S01]  /*1aef0*/  IADD3 R10, P5, PT, R4, R3.reuse, RZ ;  /* 0x00000003040a7210 */ /* 0x080fe20007fbe0ff */
[--C-:B------:R-:W-:Y:S03]  /*1af00*/  IMAD.X R5, R13, 0x1, R2.reuse, P0 ;  /* 0x000000010d057824 */ /* 0x100fe600000e0602 */
[-C--:B------:R-:W-:Y:S01]  /*1af10*/  IADD3 R8, P0, PT, R10, R3.reuse, RZ ;  /* 0x000000030a087210 */ /* 0x080fe20007f1e0ff */
[--C-:B------:R-:W-:Y:S04]  /*1af20*/  IMAD.X R11, R5, 0x1, R2.reuse, P5 ;  /* 0x00000001050b7824 */ /* 0x100fe800028e0602 */
[--C-:B------:R-:W-:Y:S02]  /*1af30*/  IMAD.X R9, R11, 0x1, R2.reuse, P0 ;  /* 0x000000010b097824 */ /* 0x100fe400000e0602 */
[----:B--2---:R-:W-:Y:S05]  /*1af40*/  @!P1 IMAD.MOV.U32 R223, RZ, RZ, R217 ;  /* 0x000000ffffdf9224 */ /* 0x004fea00078e00d9 */
        /* <DEDUP_REMOVED lines=29> */
[-C--:B-1----:R-:W-:Y:S03]  /*1b120*/  IADD3 R6, P5, PT, R8, R3.reuse, RZ ;  /* 0x0000000308067210 */ /* 0x082fe60007fbe0ff */
        /* <DEDUP_REMOVED lines=11> */
[----:B--2---:R-:W-:Y:S03]  /*1b1e0*/  IADD3 R12, P0, PT, R6, R3, RZ ;  /* 0x00000003060c7210 */ /* 0x004fe60007f1e0ff */
        /* <DEDUP_REMOVED lines=38> */
.L_x_1369:
[----:B------:R-:W-:Y:S05]  /*1b450*/  BSYNC.RECONVERGENT B1 ;  /* 0x0000000000017941 */ /* 0x000fea0003800200 */
.L_x_1368:
[----:B------:R-:W2:Y:S01]  /*1b460*/  LD.E R135, desc[UR4][R132.64+0xdc] ;  /* 0x0000dc0484877980 */ /* 0x000ea2000c101900 */
[----:B------:R-:W-:Y:S02]  /*1b470*/  FMNMX3.FTZ R3, R141, R148, R151, !PT ;  /* 0x000000948d037276 */ /* 0x000fe40007810097 */
[----:B-1--4-:R-:W-:Y:S02]  /*1b480*/  FMNMX3.FTZ R5, R0, R149, R145, !PT ;  /* 0x0000009500057276 */ /* 0x012fe40007810091 */
        /* <DEDUP_REMOVED lines=32> */
[----:B------:R-:W-:Y:S07]  /*1b690*/  IADD3 R238, PT, PT, R238, -0x80, RZ ;  /* 0xffffff80eeee7810 */ /* 0x000fee0007ffe0ff */
[----:B------:R-:W4:Y:S01]  /*1b6a0*/  SHFL.BFLY PT, R2, R5, 0x2, 0x1f ;  /* 0x0c401f0005027f89 */ /* 0x000f2200000e0000 */
[----:B-1----:R-:W-:Y:S02]  /*1b6b0*/  FMNMX.FTZ R7, R9, R6, !PT ;  /* 0x0000000609077209 */ /* 0x002fe40007810000 */
[----:B----4-:R-:W-:Y:S05]  /*1b6c0*/  FMNMX.FTZ R4, R5, R2, !PT ;  /* 0x0000000205047209 */ /* 0x010fea0007810000 */
[----:B------:R-:W1:Y:S08]  /*1b6d0*/  SHFL.BFLY PT, R134, R7, 0x1, 0x1f ;  /* 0x0c201f0007867f89 */ /* 0x000e7000000e0000 */
[----:B------:R-:W4:Y:S01]  /*1b6e0*/  SHFL.BFLY PT, R3, R4, 0x1, 0x1f ;  /* 0x0c201f0004037f89 */ /* 0x000f2200000e0000 */
[----:B-1----:R-:W-:Y:S02]  /*1b6f0*/  FMNMX.FTZ R134, R7, R134, !PT ;  /* 0x0000008607867209 */ /* 0x002fe40007810000 */
[----:B----4-:R-:W-:Y:S02]  /*1b700*/  FMNMX.FTZ R3, R4, R3, !PT ;  /* 0x0000000304037209 */ /* 0x010fe40007810000 */
[C---:B------:R-:W-:Y:S03]  /*1b710*/  FSETP.NEU.FTZ.AND P0, PT, R134.reuse, -INF , PT ;  /* 0xff8000008600780b */ /* 0x040fe60003f1d000 */
[----:B------:R-:W-:Y:S01]  /*1b720*/  FADD.FTZ R2, -R3, R0 ;  /* 0x0000000003027221 */ /* 0x000fe20000010100 */
[C---:B--2---:R-:W-:Y:S01]  /*1b730*/  FMUL.FTZ R158, R135.reuse, R134 ;  /* 0x00000086879e7220 */ /* 0x044fe20000410000 */
[C---:B------:R-:W-:Y:S02]  /*1b740*/  FMUL.FTZ R156, R135.reuse, R3 ;  /* 0x00000003879c7220 */ /* 0x040fe40000410000 */
[----:B------:R-:W-:Y:S01]  /*1b750*/  FMUL.FTZ R0, R135, R2 ;  /* 0x0000000287007220 */ /* 0x000fe20000410000 */
[----:B------:R-:W-:Y:S01]  /*1b760*/  FADD.FTZ R2, -R134, R141 ;  /* 0x0000008d86027221 */ /* 0x000fe20000010100 */
[----:B------:R-:W-:Y:S02]  /*1b770*/  FSEL R158, R158, RZ, P0 ;  /* 0x000000ff9e9e7208 */ /* 0x000fe40000000000 */
[----:B------:R-:W-:Y:S01]  /*1b780*/  FSETP.NEU.FTZ.AND P0, PT, R3, -INF , PT ;  /* 0xff8000000300780b */ /* 0x000fe20003f1d000 */
[----:B------:R-:W-:Y:S01]  /*1b790*/  FMUL.FTZ R4, R135, R2 ;  /* 0x0000000287047220 */ /* 0x000fe20000410000 */
[----:B------:R-:W1:Y:S01]  /*1b7a0*/  MUFU.EX2 R0, R0 ;  /* 0x0000000000007308 */ /* 0x000e620000000800 */
[-CC-:B------:R-:W-:Y:S01]  /*1b7b0*/  FFMA.FTZ R153, R148, R135.reuse, -R158.reuse ;  /* 0x0000008794997223 */ /* 0x180fe2000001089e */
[----:B------:R-:W-:Y:S01]  /*1b7c0*/  FSEL R156, R156, RZ, P0 ;  /* 0x000000ff9c9c7208 */ /* 0x000fe20000000000 */
[-CC-:B------:R-:W-:Y:S01]  /*1b7d0*/  FFMA.FTZ R150, R151, R135.reuse, -R158.reuse ;  /* 0x0000008797967223 */ /* 0x180fe2000001089e */
[-CC-:B------:R-:W-:Y:S01]  /*1b7e0*/  FFMA.FTZ R148, R146, R135.reuse, -R158.reuse ;  /* 0x0000008792947223 */ /* 0x180fe2000001089e */
[-CC-:B------:R-:W-:Y:S01]  /*1b7f0*/  FFMA.FTZ R160, R160, R135.reuse, -R158.reuse ;  /* 0x00000087a0a07223 */ /* 0x180fe2000001089e */
[-C--:B------:R-:W-:Y:S01]  /*1b800*/  FFMA.FTZ R179, R179, R135.reuse, -R158 ;  /* 0x00000087b3b37223 */ /* 0x080fe2000001089e */
[-CC-:B------:R-:W-:Y:S01]  /*1b810*/  FFMA.FTZ R152, R145, R135.reuse, -R156.reuse ;  /* 0x0000008791987223 */ /* 0x180fe2000001089c */
[----:B------:R-:W-:Y:S01]  /*1b820*/  LEA R145, R215, UR6, 0x1 ;  /* 0x00000006d7917c11 */ /* 0x000fe2000f8e08ff */
[-CC-:B------:R-:W-:Y:S01]  /*1b830*/  FFMA.FTZ R151, R149, R135.reuse, -R156.reuse ;  /* 0x0000008795977223 */ /* 0x180fe2000001089c */
[-C--:B------:R-:W-:Y:S01]  /*1b840*/  FFMA.FTZ R146, R144, R135.reuse, -R156 ;  /* 0x0000008790927223 */ /* 0x080fe2000001089c */
[-C--:B------:R-:W-:Y:S01]  /*1b850*/  FFMA.FTZ R149, R202, R135.reuse, -R158 ;  /* 0x00000087ca957223 */ /* 0x080fe2000001089e */
[--C-:B------:R-:W-:Y:S01]  /*1b860*/  FFMA.FTZ R147, R147, R135, -R156.reuse ;  /* 0x0000008793937223 */ /* 0x100fe2000001089c */
[----:B------:R-:W2:Y:S01]  /*1b870*/  LDSM.16.MT88.4 R12, [R145+0xc000] ;  /* 0x00c00000910c783b */ /* 0x000ea20000004200 */
[----:B------:R-:W-:Y:S01]  /*1b880*/  IADD3 R144, PT, PT, R214, R145, RZ ;  /* 0x00000091d6907210 */ /* 0x000fe20007ffe0ff */
[----:B------:R-:W4:Y:S01]  /*1b890*/  MUFU.EX2 R2, R4 ;  /* 0x0000000400027308 */ /* 0x000f220000000800 */
[C---:B------:R-:W-:Y:S01]  /*1b8a0*/  IADD3 R8, PT, PT, R145.reuse, 0xc000, RZ ;  /* 0x0000c00091087810 */ /* 0x040fe20007ffe0ff */
[C---:B-1----:R-:W-:Y:S01]  /*1b8b0*/  FMUL.FTZ R6, R0.reuse, R130 ;  /* 0x0000008200067220 */ /* 0x042fe20000410000 */
[----:B------:R-:W-:Y:S01]  /*1b8c0*/  IADD3 R141, PT, PT, R145, 0xc040, RZ ;  /* 0x0000c040918d7810 */ /* 0x000fe20007ffe0ff */
[----:B------:R-:W-:Y:S01]  /*1b8d0*/  FMUL.FTZ R7, R0, R131 ;  /* 0x0000008300077220 */ /* 0x000fe20000410000 */
[----:B------:R-:W-:Y:S01]  /*1b8e0*/  @P2 IADD3 R141, PT, PT, R8, -0x40, RZ ;  /* 0xffffffc0088d2810 */ /* 0x000fe20007ffe0ff */
[----:B---3--:R-:W1:Y:S01]  /*1b8f0*/  LDSM.16.MT88.4 R20, [R144+0xc000] ;  /* 0x00c000009014783b */ /* 0x008e620000004200 */
[C---:B------:R-:W-:Y:S03]  /*1b900*/  FMUL.FTZ R10, R0.reuse, R126 ;  /* 0x0000007e000a7220 */ /* 0x040fe60000410000 */
[----:B------:R-:W-:Y:S01]  /*1b910*/  MUFU.EX2 R148, R148 ;  /* 0x0000009400947308 */ /* 0x000fe20000000800 */
[----:B------:R-:W-:Y:S01]  /*1b920*/  FMUL.FTZ R11, R0, R127 ;  /* 0x0000007f000b7220 */ /* 0x000fe20000410000 */
[----:B------:R-:W-:Y:S01]  /*1b930*/  IADD3 R214, PT, PT, R214, R141, RZ ;  /* 0x0000008dd6d67210 */ /* 0x000fe20007ffe0ff */
[C---:B------:R-:W-:Y:S01]  /*1b940*/  FMUL.FTZ R18, R0.reuse, R118 ;  /* 0x0000007600127220 */ /* 0x040fe20000410000 */
[C---:B------:R-:W-:Y:S01]  /*1b950*/  FMUL.FTZ R19, R0.reuse, R119 ;  /* 0x0000007700137220 */ /* 0x040fe20000410000 */
[C---:B------:R-:W-:Y:S01]  /*1b960*/  FMUL.FTZ R26, R0.reuse, R110 ;  /* 0x0000006e001a7220 */ /* 0x040fe20000410000 */
[----:B------:R-:W3:Y:S01]  /*1b970*/  LDSM.16.MT88.4 R28, [R141] ;  /* 0x000000008d1c783b */ /* 0x000ee20000004200 */
[----:B------:R-:W-:Y:S03]  /*1b980*/  FMUL.FTZ R27, R0, R111 ;  /* 0x0000006f001b7220 */ /* 0x000fe60000410000 */
[----:B------:R-:W-:Y:S01]  /*1b990*/  MUFU.EX2 R153, R153 ;  /* 0x0000009900997308 */ /* 0x000fe20000000800 */
[C---:B----4-:R-:W-:Y:S01]  /*1b9a0*/  FMUL.FTZ R4, R2.reuse, R128 ;  /* 0x0000008002047220 */ /* 0x050fe20000410000 */
[C---:B------:R-:W-:Y:S01]  /*1b9b0*/  FMUL.FTZ R5, R2.reuse, R129 ;  /* 0x0000008102057220 */ /* 0x040fe20000410000 */
[C---:B------:R-:W-:Y:S01]  /*1b9c0*/  FMUL.FTZ R8, R2.reuse, R124 ;  /* 0x0000007c02087220 */ /* 0x040fe20000410000 */
[C---:B------:R-:W-:Y:S01]  /*1b9d0*/  FMUL.FTZ R9, R2.reuse, R125 ;  /* 0x0000007d02097220 */ /* 0x040fe20000410000 */
[C---:B------:R-:W-:Y:S01]  /*1b9e0*/  FMUL.FTZ R16, R2.reuse, R116 ;  /* 0x0000007402107220 */ /* 0x040fe20000410000 */
[----:B------:R-:W4:Y:S01]  /*1b9f0*/  LDSM.16.MT88.4 R36, [R214] ;  /* 0x00000000d624783b */ /* 0x000f220000004200 */
[C---:B------:R-:W-:Y:S03]  /*1ba00*/  FMUL.FTZ R17, R2.reuse, R117 ;  /* 0x0000007502117220 */ /* 0x040fe60000410000 */
[----:B------:R-:W5:Y:S01]  /*1ba10*/  MUFU.EX2 R150, R150 ;  /* 0x0000009600967308 */ /* 0x000f620000000800 */
[C---:B------:R-:W-:Y:S01]  /*1ba20*/  FMUL.FTZ R24, R2.reuse, R108 ;  /* 0x0000006c02187220 */ /* 0x040fe20000410000 */
[----:B------:R-:W-:Y:S01]  /*1ba30*/  FMUL.FTZ R25, R2, R109 ;  /* 0x0000006d02197220 */ /* 0x000fe20000410000 */
[C---:B------:R-:W-:Y:S01]  /*1ba40*/  FMUL.FTZ R34, R0.reuse, R102 ;  /* 0x0000006600227220 */ /* 0x040fe20000410000 */
[----:B------:R-:W-:Y:S01]  /*1ba50*/  FMUL.FTZ R35, R0, R103 ;  /* 0x0000006700237220 */ /* 0x000fe20000410000 */
[C---:B------:R-:W-:Y:S01]  /*1ba60*/  FMUL.FTZ R32, R2.reuse, R100 ;  /* 0x0000006402207220 */ /* 0x040fe20000410000 */
[----:B------:R-:W4:Y:S01]  /*1ba70*/  LDSM.16.MT88.4 R44, [R145+0x10000] ;  /* 0x01000000912c783b */ /* 0x000f220000004200 */
[----:B------:R-:W-:Y:S03]  /*1ba80*/  FMUL.FTZ R33, R2, R101 ;  /* 0x0000006502217220 */ /* 0x000fe60000410000 */
[----:B------:R-:W-:Y:S01]  /*1ba90*/  MUFU.EX2 R151, R151 ;  /* 0x0000009700977308 */ /* 0x000fe20000000800 */
[C---:B------:R-:W-:Y:S01]  /*1baa0*/  FMUL.FTZ R42, R0.reuse, R94 ;  /* 0x0000005e002a7220 */ /* 0x040fe20000410000 */
[----:B------:R-:W-:Y:S01]  /*1bab0*/  FMUL.FTZ R43, R0, R95 ;  /* 0x0000005f002b7220 */ /* 0x000fe20000410000 */
[C---:B------:R-:W-:Y:S01]  /*1bac0*/  FMUL.FTZ R40, R2.reuse, R92 ;  /* 0x0000005c02287220 */ /* 0x040fe20000410000 */
[----:B------:R-:W-:Y:S01]  /*1bad0*/  FMUL.FTZ R41, R2, R93 ;  /* 0x0000005d02297220 */ /* 0x000fe20000410000 */
[C---:B------:R-:W-:Y:S01]  /*1bae0*/  FMUL.FTZ R50, R0.reuse, R86 ;  /* 0x0000005600327220 */ /* 0x040fe20000410000 */
[----:B------:R-:W4:Y:S01]  /*1baf0*/  LDSM.16.MT88.4 R52, [R144+0x10000] ;  /* 0x010000009034783b */ /* 0x000f220000004200 */
[----:B------:R-:W-:Y:S03]  /*1bb00*/  FMUL.FTZ R51, R0, R87 ;  /* 0x0000005700337220 */ /* 0x000fe60000410000 */
[----:B------:R-:W2:Y:S01]  /*1bb10*/  MUFU.EX2 R152, R152 ;  /* 0x0000009800987308 */ /* 0x000ea20000000800 */
[----:B-----5:R-:W-:Y:S01]  /*1bb20*/  F2FP.F16.F32.PACK_AB R128, R150, R153 ;  /* 0x000000999680723e */ /* 0x020fe200000000ff */
[C---:B------:R-:W-:Y:S01]  /*1bb30*/  FMUL.FTZ R48, R2.reuse, R84 ;  /* 0x0000005402307220 */ /* 0x040fe20000410000 */
[----:B------:R-:W-:Y:S01]  /*1bb40*/  FMUL.FTZ R49, R2, R85 ;  /* 0x0000005502317220 */ /* 0x000fe20000410000 */
[C---:B------:R-:W-:Y:S01]  /*1bb50*/  FMUL.FTZ R58, R0.reuse, R78 ;  /* 0x0000004e003a7220 */ /* 0x040fe20000410000 */
[----:B------:R-:W-:Y:S01]  /*1bb60*/  FMUL.FTZ R59, R0, R79 ;  /* 0x0000004f003b7220 */ /* 0x000fe20000410000 */
[----:B------:R-:W5:Y:S01]  /*1bb70*/  LDSM.16.MT88.4 R60, [R141+0x4000] ;  /* 0x004000008d3c783b */ /* 0x000f620000004200 */
[C---:B------:R-:W-:Y:S03]  /*1bb80*/  FMUL.FTZ R56, R2.reuse, R76 ;  /* 0x0000004c02387220 */ /* 0x040fe60000410000 */
[----:B------:R-:W1:Y:S01]  /*1bb90*/  MUFU.EX2 R149, R149 ;  /* 0x0000009500957308 */ /* 0x000e620000000800 */
[----:B------:R-:W-:Y:S01]  /*1bba0*/  FMUL.FTZ R57, R2, R77 ;  /* 0x0000004d02397220 */ /* 0x000fe20000410000 */
[C---:B------:R-:W-:Y:S01]  /*1bbb0*/  FMUL.FTZ R66, R0.reuse, R70 ;  /* 0x0000004600427220 */ /* 0x040fe20000410000 */
[----:B------:R-:W-:Y:S01]  /*1bbc0*/  FMUL.FTZ R67, R0, R71 ;  /* 0x0000004700437220 */ /* 0x000fe20000410000 */
[C---:B------:R-:W-:Y:S01]  /*1bbd0*/  FMUL.FTZ R64, R2.reuse, R68 ;  /* 0x0000004402407220 */ /* 0x040fe20000410000 */
[----:B------:R-:W-:Y:S01]  /*1bbe0*/  FMUL.FTZ R65, R2, R69 ;  /* 0x0000004502417220 */ /* 0x000fe20000410000 */
[----:B------:R-:W5:Y:S01]  /*1bbf0*/  LDSM.16.MT88.4 R84, [R214+0x4000] ;  /* 0x00400000d654783b */ /* 0x000f620000004200 */
[--C-:B------:R-:W-:Y:S03]  /*1bc00*/  FFMA.FTZ R174, R174, R135, -R156.reuse ;  /* 0x00000087aeae7223 */ /* 0x100fe6000001089c */
[----:B------:R-:W-:Y:S01]  /*1bc10*/  MUFU.EX2 R147, R147 ;  /* 0x0000009300937308 */ /* 0x000fe20000000800 */
[----:B--2---:R-:W-:Y:S01]  /*1bc20*/  F2FP.F16.F32.PACK_AB R129, R152, R151 ;  /* 0x000000979881723e */ /* 0x004fe200000000ff */
[----:B------:R-:W-:Y:S01]  /*1bc30*/  FFMA.FTZ R151, R0, R241, R151 ;  /* 0x000000f100977223 */ /* 0x000fe20000010097 */
[-C--:B------:R-:W-:Y:S01]  /*1bc40*/  FFMA.FTZ R183, R183, R135.reuse, -R156 ;  /* 0x00000087b7b77223 */ /* 0x080fe2000001089c */
[-C--:B------:R-:W-:Y:S01]  /*1bc50*/  FFMA.FTZ R187, R187, R135.reuse, -R158 ;  /* 0x00000087bbbb7223 */ /* 0x080fe2000001089e */
[-CC-:B------:R-:W-:Y:S01]  /*1bc60*/  FFMA.FTZ R166, R166, R135.reuse, -R156.reuse ;  /* 0x00000087a6a67223 */ /* 0x180fe2000001089c */
[----:B------:R-:W2:Y:S01]  /*1bc70*/  LDSM.16.MT88.4 R76, [R145+0xc800] ;  /* 0x00c80000914c783b */ /* 0x000ea20000004200 */
[--C-:B------:R-:W-:Y:S03]  /*1bc80*/  FFMA.FTZ R195, R195, R135, -R156.reuse ;  /* 0x00000087c3c37223 */ /* 0x100fe6000001089c */
[----:B------:R-:W3:Y:S01]  /*1bc90*/  MUFU.EX2 R146, R146 ;  /* 0x0000009200927308 */ /* 0x000ee20000000800 */
[----:B-1----:R-:W-:Y:S01]  /*1bca0*/  F2FP.F16.F32.PACK_AB R130, R148, R149 ;  /* 0x000000959482723e */ /* 0x002fe200000000ff */
[-CC-:B------:R-:W-:Y:S01]  /*1bcb0*/  FFMA.FTZ R207, R172, R135.reuse, -R156.reuse ;  /* 0x00000087accf7223 */ /* 0x180fe2000001089c */
[-C--:B------:R-:W-:Y:S01]  /*1bcc0*/  FFMA.FTZ R172, R170, R135.reuse, -R156 ;  /* 0x00000087aaac7223 */ /* 0x080fe2000001089c */
[-CC-:B------:R-:W-:Y:S01]  /*1bcd0*/  FFMA.FTZ R168, R168, R135.reuse, -R158.reuse ;  /* 0x00000087a8a87223 */ /* 0x180fe2000001089e */
[-CC-:B------:R-:W-:Y:S01]  /*1bce0*/  FFMA.FTZ R205, R184, R135.reuse, -R158.reuse ;  /* 0x00000087b8cd7223 */ /* 0x180fe2000001089e */
[----:B------:R-:W-:Y:S01]  /*1bcf0*/  LDSM.16.MT88.4 R92, [R144+0xd000] ;  /* 0x00d00000905c783b */ /* 0x000fe20000004200 */
[-CC-:B------:R-:W-:Y:S03]  /*1bd00*/  FFMA.FTZ R170, R182, R135.reuse, -R158.reuse ;  /* 0x00000087b6aa7223 */ /* 0x180fe6000001089e */
[----:B------:R-:W-:Y:S01]  /*1bd10*/  MUFU.EX2 R174, R174 ;  /* 0x000000ae00ae7308 */ /* 0x000fe20000000800 */
[-C--:B------:R-:W-:Y:S01]  /*1bd20*/  FFMA.FTZ R215, R180, R135.reuse, -R158 ;  /* 0x00000087b4d77223 */ /* 0x080fe2000001089e */
[-C--:B------:R-:W-:Y:S01]  /*1bd30*/  FFMA.FTZ R223, R178, R135.reuse, -R156 ;  /* 0x00000087b2df7223 */ /* 0x080fe2000001089c */
[-CC-:B------:R-:W-:Y:S01]  /*1bd40*/  FFMA.FTZ R176, R176, R135.reuse, -R158.reuse ;  /* 0x00000087b0b07223 */ /* 0x180fe2000001089e */
[-C--:B------:R-:W-:Y:S01]  /*1bd50*/  FFMA.FTZ R245, R249, R135.reuse, -R158 ;  /* 0x00000087f9f57223 */ /* 0x080fe2000001089e */
[-CC-:B------:R-:W-:Y:S01]  /*1bd60*/  FFMA.FTZ R178, R251, R135.reuse, -R156.reuse ;  /* 0x00000087fbb27223 */ /* 0x180fe2000001089c */
[----:B------:R-:W-:Y:S01]  /*1bd70*/  LDSM.16.MT88.4 R124, [R145+0xf800] ;  /* 0x00f80000917c783b */ /* 0x000fe20000004200 */
[----:B------:R-:W-:Y:S03]  /*1bd80*/  FFMA.FTZ R211, R211, R135, -R156 ;  /* 0x00000087d3d37223 */ /* 0x000fe6000001089c */
[----:B------:R-:W-:Y:S01]  /*1bd90*/  MUFU.EX2 R172, R172 ;  /* 0x000000ac00ac7308 */ /* 0x000fe20000000800 */
[----:B---3--:R-:W-:Y:S01]  /*1bda0*/  F2FP.F16.F32.PACK_AB R131, R146, R147 ;  /* 0x000000939283723e */ /* 0x008fe200000000ff */
[-CC-:B------:R-:W-:Y:S01]  /*1bdb0*/  FFMA.FTZ R180, R247, R135.reuse, -R158.reuse ;  /* 0x00000087f7b47223 */ /* 0x180fe2000001089e */
[-C--:B------:R-:W-:Y:S01]  /*1bdc0*/  FFMA.FTZ R209, R209, R135.reuse, -R158 ;  /* 0x00000087d1d17223 */ /* 0x080fe2000001089e */
[-CC-:B------:R-:W-:Y:S01]  /*1bdd0*/  FFMA.FTZ R182, R203, R135.reuse, -R156.reuse ;  /* 0x00000087cbb67223 */ /* 0x180fe2000001089c */
[-C--:B------:R-:W-:Y:S01]  /*1bde0*/  FFMA.FTZ R201, R201, R135.reuse, -R156 ;  /* 0x00000087c9c97223 */ /* 0x080fe2000001089c */
[----:B------:R-:W-:Y:S01]  /*1bdf0*/  LDSM.16.MT88.4 R116, [R144+0xf800] ;  /* 0x00f800009074783b */ /* 0x000fe20000004200 */
[--C-:B------:R-:W-:Y:S01]  /*1be00*/  FFMA.FTZ R184, R199, R135, -R158.reuse ;  /* 0x00000087c7b87223 */ /* 0x100fe2000001089e */
[C---:B------:R-:W-:Y:S02]  /*1be10*/  HMMA.16816.F32 R4, R128.reuse, R12, R4 ;  /* 0x0000000c8004723c */ /* 0x040fe40000001804 */
[----:B------:R-:W-:Y:S03]  /*1be20*/  MUFU.EX2 R160, R160 ;  /* 0x000000a000a07308 */ /* 0x000fe60000000800 */
[C---:B------:R-:W-:Y:S01]  /*1be30*/  FMUL.FTZ R12, R2.reuse, R120 ;  /* 0x00000078020c7220 */ /* 0x040fe20000410000 */
[----:B------:R-:W-:Y:S01]  /*1be40*/  LDSM.16.MT88.4 R108, [R141+0x3800] ;  /* 0x003800008d6c783b */ /* 0x000fe20000004200 */
[----:B------:R-:W-:Y:S01]  /*1be50*/  FMUL.FTZ R13, R2, R121 ;  /* 0x00000079020d7220 */ /* 0x000fe20000410000 */
[C---:B------:R-:W-:Y:S04]  /*1be60*/  HMMA.16816.F32 R8, R128.reuse, R14, R8 ;  /* 0x0000000e8008723c */ /* 0x040fe80000001808 */
[----:B------:R-:W-:Y:S01]  /*1be70*/  MUFU.EX2 R179, R179 ;  /* 0x000000b300b37308 */ /* 0x000fe20000000800 */
[C---:B------:R-:W-:Y:S01]  /*1be80*/  FMUL.FTZ R14, R0.reuse, R122 ;  /* 0x0000007a000e7220 */ /* 0x040fe20000410000 */
[----:B------:R-:W-:Y:S01]  /*1be90*/  FMUL.FTZ R15, R0, R123 ;  /* 0x0000007b000f7220 */ /* 0x000fe20000410000 */
[-C--:B------:R-:W-:Y:S01]  /*1bea0*/  FFMA.FTZ R193, R193, R135.reuse, -R158 ;  /* 0x00000087c1c17223 */ /* 0x080fe2000001089e */
[----:B------:R-:W-:Y:S01]  /*1beb0*/  LDSM.16.MT88.4 R100, [R214+0x3800] ;  /* 0x00380000d664783b */ /* 0x000fe20000004200 */
[-C--:B------:R-:W-:Y:S01]  /*1bec0*/  FFMA.FTZ R189, R189, R135.reuse, -R156 ;  /* 0x00000087bdbd7223 */ /* 0x080fe2000001089c */
[-C--:B------:R-:W-:Y:S04]  /*1bed0*/  FFMA.FTZ R185, R185, R135.reuse, -R158 ;  /* 0x00000087b9b97223 */ /* 0x080fe8000001089e */
[----:B------:R-:W-:Y:S01]  /*1bee0*/  MUFU.EX2 R183, R183 ;  /* 0x000000b700b77308 */ /* 0x000fe20000000800 */
[----:B------:R-:W-:Y:S01]  /*1bef0*/  FFMA.FTZ R181, R181, R135, -R156 ;  /* 0x00000087b5b57223 */ /* 0x000fe2000001089c */
[C---:B------:R-:W-:Y:S03]  /*1bf00*/  HMMA.16816.F32 R12, R128.reuse, R20, R12 ;  /* 0x00000014800c723c */ /* 0x040fe6000000180c */
[C---:B------:R-:W-:Y:S01]  /*1bf10*/  FMUL.FTZ R20, R2.reuse, R112 ;  /* 0x0000007002147220 */ /* 0x040fe20000410000 */
[----:B------:R-:W-:Y:S01]  /*1bf20*/  FMUL.FTZ R21, R2, R113 ;  /* 0x0000007102157220 */ /* 0x000fe20000410000 */
[-C--:B------:R-:W-:Y:S03]  /*1bf30*/  FFMA.FTZ R175, R175, R135.reuse, -R158 ;  /* 0x00000087afaf7223 */ /* 0x080fe6000001089e */
[----:B------:R-:W-:Y:S01]  /*1bf40*/  MUFU.EX2 R187, R187 ;  /* 0x000000bb00bb7308 */ /* 0x000fe20000000800 */
[----:B------:R-:W-:Y:S01]  /*1bf50*/  FFMA.FTZ R163, R163, R135, -R156 ;  /* 0x00000087a3a37223 */ /* 0x000fe2000001089c */
[C---:B------:R-:W-:Y:S03]  /*1bf60*/  HMMA.16816.F32 R16, R128.reuse, R22, R16 ;  /* 0x000000168010723c */ /* 0x040fe60000001810 */
[C---:B------:R-:W-:Y:S01]  /*1bf70*/  FMUL.FTZ R22, R0.reuse, R114 ;  /* 0x0000007200167220 */ /* 0x040fe20000410000 */
[----:B------:R-:W-:Y:S01]  /*1bf80*/  FMUL.FTZ R23, R0, R115 ;  /* 0x0000007300177220 */ /* 0x000fe20000410000 */
[-C--:B------:R-:W-:Y:S03]  /*1bf90*/  FFMA.FTZ R157, R157, R135.reuse, -R158 ;  /* 0x000000879d9d7223 */ /* 0x080fe6000001089e */
[----:B------:R-:W-:Y:S01]  /*1bfa0*/  MUFU.EX2 R166, R166 ;  /* 0x000000a600a67308 */ /* 0x000fe20000000800 */
[-CC-:B------:R-:W-:Y:S01]  /*1bfb0*/  FFMA.FTZ R139, R139, R135.reuse, -R156.reuse ;  /* 0x000000878b8b7223 */ /* 0x180fe2000001089c */
[-C--:B------:R-:W-:Y:S01]  /*1bfc0*/  FFMA.FTZ R138, R138, R135.reuse, -R156 ;  /* 0x000000878a8a7223 */ /* 0x080fe2000001089c */
[-C--:B------:R-:W-:Y:S01]  /*1bfd0*/  FFMA.FTZ R155, R155, R135.reuse, -R158 ;  /* 0x000000879b9b7223 */ /* 0x080fe2000001089e */
[--C-:B------:R-:W-:Y:S01]  /*1bfe0*/  FFMA.FTZ R137, R137, R135, -R156.reuse ;  /* 0x0000008789897223 */ /* 0x100fe2000001089c */
[C---:B------:R-:W-:Y:S03]  /*1bff0*/  HMMA.16816.F32 R20, R128.reuse, R28, R20 ;  /* 0x0000001c8014723c */ /* 0x040fe60000001814 */
[C---:B------:R-:W-:Y:S01]  /*1c000*/  FMUL.FTZ R28, R2.reuse, R104 ;  /* 0x00000068021c7220 */ /* 0x040fe20000410000 */
[----:B------:R-:W-:Y:S01]  /*1c010*/  FMUL.FTZ R29, R2, R105 ;  /* 0x00000069021d7220 */ /* 0x000fe20000410000 */
        /* <DEDUP_REMOVED lines=12> */
[C---:B----4-:R-:W-:Y:S04]  /*1c0e0*/  HMMA.16816.F32 R28, R128.reuse, R36, R28 ;  /* 0x00000024801c723c */ /* 0x050fe8000000181c */
[----:B------:R-:W-:Y:S01]  /*1c0f0*/  MUFU.EX2 R104, R104 ;  /* 0x0000006800687308 */ /* 0x000fe20000000800 */
[C---:B------:R-:W-:Y:S01]  /*1c100*/  FMUL.FTZ R36, R2.reuse, R96 ;  /* 0x0000006002247220 */ /* 0x040fe20000410000 */
[----:B------:R-:W-:Y:S01]  /*1c110*/  FMUL.FTZ R37, R2, R97 ;  /* 0x0000006102257220 */ /* 0x000fe20000410000 */
[-CC-:B------:R-:W-:Y:S01]  /*1c120*/  FFMA.FTZ R96, R200, R135.reuse, -R158.reuse ;  /* 0x00000087c8607223 */ /* 0x180fe2000001089e */
[-CC-:B------:R-:W-:Y:S01]  /*1c130*/  FFMA.FTZ R97, R198, R135.reuse, -R158.reuse ;  /* 0x00000087c6617223 */ /* 0x180fe2000001089e */
[----:B------:R-:W-:Y:S01]  /*1c140*/  FFMA.FTZ R188, R191, R135, -R158 ;  /* 0x00000087bfbc7223 */ /* 0x000fe2000001089e */
        /* <DEDUP_REMOVED lines=8> */
[--C-:B------:R-:W-:Y:S03]  /*1c1d0*/  FFMA.FTZ R194, R167, R135, -R156.reuse ;  /* 0x00000087a7c27223 */ /* 0x100fe6000001089c */
        /* <DEDUP_REMOVED lines=10> */
[-C--:B------:R-:W-:Y:S01]  /*1c280*/  FFMA.FTZ R196, R165, R135.reuse, -R158 ;  /* 0x00000087a5c47223 */ /* 0x080fe2000001089e */
[----:B------:R-:W-:Y:S03]  /*1c290*/  LDSM.16.MT88.4 R88, [R141+0x800] ;  /* 0x000800008d58783b */ /* 0x000fe60000004200 */
[----:B------:R-:W3:Y:S01]  /*1c2a0*/  MUFU.EX2 R98, R98 ;  /* 0x0000006200627308 */ /* 0x000ee20000000800 */
        /* <DEDUP_REMOVED lines=14> */
[----:B------:R-:W4:Y:S01]  /*1c390*/  MUFU.EX2 R107, R107 ;  /* 0x0000006b006b7308 */ /* 0x000f220000000800 */
[----:B------:R-:W-:Y:S01]  /*1c3a0*/  FFMA.FTZ R153, R2, R243, R153 ;  /* 0x000000f302997223 */ /* 0x000fe20000010099 */
[----:B------:R-:W-:Y:S01]  /*1c3b0*/  FADD.FTZ R152, R152, R151 ;  /* 0x0000009798987221 */ /* 0x000fe20000010000 */
[----:B------:R-:W-:Y:S01]  /*1c3c0*/  ISETP.GT.AND P0, PT, R239, RZ, PT ;  /* 0x000000ffef00720c */ /* 0x000fe20003f04270 */
[C---:B-----5:R-:W-:Y:S03]  /*1c3d0*/  HMMA.16816.F32 R52, R128.reuse, R60, R52 ;  /* 0x0000003c8034723c */ /* 0x060fe60000001834 */
[C---:B------:R-:W-:Y:S01]  /*1c3e0*/  FMUL.FTZ R60, R2.reuse, R72 ;  /* 0x00000048023c7220 */ /* 0x040fe20000410000 */
[----:B------:R-:W-:Y:S01]  /*1c3f0*/  FMUL.FTZ R61, R2, R73 ;  /* 0x00000049023d7220 */ /* 0x000fe20000410000 */
[----:B-1----:R-:W-:Y:S01]  /*1c400*/  F2FP.F16.F32.PACK_AB R70, R104, R99 ;  /* 0x000000636846723e */ /* 0x002fe200000000ff */
[----:B------:R-:W1:Y:S01]  /*1c410*/  MUFU.EX2 R164, R164 ;  /* 0x000000a400a47308 */ /* 0x000e620000000800 */
[----:B------:R-:W-:Y:S01]  /*1c420*/  FADD.FTZ R150, R150, R153 ;  /* 0x0000009996967221 */ /* 0x000fe20000010000 */
[C---:B------:R-:W-:Y:S03]  /*1c430*/  HMMA.16816.F32 R56, R128.reuse, R62, R56 ;  /* 0x0000003e8038723c */ /* 0x040fe60000001838 */
[C---:B------:R-:W-:Y:S01]  /*1c440*/  FMUL.FTZ R62, R0.reuse, R74 ;  /* 0x0000004a003e7220 */ /* 0x040fe20000410000 */
[----:B------:R-:W-:Y:S01]  /*1c450*/  FMUL.FTZ R63, R0, R75 ;  /* 0x0000004b003f7220 */ /* 0x000fe20000410000 */
[----:B----4-:R-:W-:Y:S01]  /*1c460*/  F2FP.F16.F32.PACK_AB R71, R107, R106 ;  /* 0x0000006a6b47723e */ /* 0x010fe200000000ff */
[----:B------:R-:W4:Y:S02]  /*1c470*/  LDSM.16.MT88.4 R72, [R214+0x800] ;  /* 0x00080000d648783b */ /* 0x000f240000004200 */
[----:B------:R-:W5:Y:S01]  /*1c480*/  MUFU.EX2 R162, R162 ;  /* 0x000000a200a27308 */ /* 0x000f620000000800 */
[----:B------:R-:W-:Y:S02]  /*1c490*/  IADD3 R239, PT, PT, R239, -0x1, RZ ;  /* 0xffffffffefef7810 */ /* 0x000fe40007ffe0ff */
[C---:B------:R-:W-:Y:S07]  /*1c4a0*/  HMMA.16816.F32 R60, R128.reuse, R84, R60 ;  /* 0x00000054803c723c */ /* 0x040fee000000183c */
[----:B------:R-:W-:Y:S01]  /*1c4b0*/  MUFU.EX2 R168, R168 ;  /* 0x000000a800a87308 */ /* 0x000fe20000000800 */
[----:B------:R-:W-:Y:S01]  /*1c4c0*/  HMMA.16816.F32 R64, R128, R86, R64 ;  /* 0x000000568040723c */ /* 0x000fe20000001840 */
[----:B------:R-:W-:Y:S08]  /*1c4d0*/  LDSM.16.MT88.4 R84, [R141+0x4800] ;  /* 0x004800008d54783b */ /* 0x000ff00000004200 */
[----:B------:R-:W5:Y:S01]  /*1c4e0*/  MUFU.EX2 R205, R205 ;  /* 0x000000cd00cd7308 */ /* 0x000f620000000800 */
[C---:B--2---:R-:W-:Y:S09]  /*1c4f0*/  HMMA.16816.F32 R4, R68.reuse, R76, R4 ;  /* 0x0000004c4404723c */ /* 0x044ff20000001804 */
[----:B------:R-:W2:Y:S01]  /*1c500*/  MUFU.EX2 R207, R207 ;  /* 0x000000cf00cf7308 */ /* 0x000ea20000000800 */
[C---:B------:R-:W-:Y:S01]  /*1c510*/  HMMA.16816.F32 R8, R68.reuse, R78, R8 ;  /* 0x0000004e4408723c */ /* 0x040fe20000001808 */
[----:B------:R-:W1:Y:S08]  /*1c520*/  LDSM.16.MT88.4 R76, [R145+0x10800] ;  /* 0x01080000914c783b */ /* 0x000e700000004200 */
[----:B------:R-:W-:Y:S01]  /*1c530*/  MUFU.EX2 R170, R170 ;  /* 0x000000aa00aa7308 */ /* 0x000fe20000000800 */
[C---:B---3--:R-:W-:Y:S09]  /*1c540*/  HMMA.16816.F32 R12, R68.reuse, R80, R12 ;  /* 0x00000050440c723c */ /* 0x048ff2000000180c */
[----:B------:R-:W3:Y:S01]  /*1c550*/  MUFU.EX2 R215, R215 ;  /* 0x000000d700d77308 */ /* 0x000ee20000000800 */
[C---:B------:R-:W-:Y:S01]  /*1c560*/  HMMA.16816.F32 R16, R68.reuse, R82, R16 ;  /* 0x000000524410723c */ /* 0x040fe20000001810 */
[----:B------:R-:W5:Y:S08]  /*1c570*/  LDSM.16.MT88.4 R80, [R144+0x10800] ;  /* 0x010800009050783b */ /* 0x000f700000004200 */
[----:B------:R-:W3:Y:S01]  /*1c580*/  MUFU.EX2 R223, R223 ;  /* 0x000000df00df7308 */ /* 0x000ee20000000800 */
[C---:B------:R-:W-:Y:S09]  /*1c590*/  HMMA.16816.F32 R20, R68.reuse, R88, R20 ;  /* 0x000000584414723c */ /* 0x040ff20000001814 */
[----:B------:R-:W-:Y:S01]  /*1c5a0*/  MUFU.EX2 R176, R176 ;  /* 0x000000b000b07308 */ /* 0x000fe20000000800 */
[C---:B------:R-:W-:Y:S01]  /*1c5b0*/  HMMA.16816.F32 R24, R68.reuse, R90, R24 ;  /* 0x0000005a4418723c */ /* 0x040fe20000001818 */
[----:B------:R-:W2:Y:S08]  /*1c5c0*/  LDSM.16.MT88.4 R88, [R214+0x4800] ;  /* 0x00480000d658783b */ /* 0x000eb00000004200 */
[----:B------:R-:W3:Y:S01]  /*1c5d0*/  MUFU.EX2 R245, R245 ;  /* 0x000000f500f57308 */ /* 0x000ee20000000800 */
[C---:B----4-:R-:W-:Y:S09]  /*1c5e0*/  HMMA.16816.F32 R28, R68.reuse, R72, R28 ;  /* 0x00000048441c723c */ /* 0x050ff2000000181c */
[----:B------:R-:W-:Y:S01]  /*1c5f0*/  MUFU.EX2 R178, R178 ;  /* 0x000000b200b27308 */ /* 0x000fe20000000800 */
[C---:B------:R-:W-:Y:S01]  /*1c600*/  HMMA.16816.F32 R32, R68.reuse, R74, R32 ;  /* 0x0000004a4420723c */ /* 0x040fe20000001820 */
[----:B------:R-:W4:Y:S08]  /*1c610*/  LDSM.16.MT88.4 R72, [R145+0xd000] ;  /* 0x00d000009148783b */ /* 0x000f300000004200 */
[----:B------:R-:W3:Y:S01]  /*1c620*/  MUFU.EX2 R211, R211 ;  /* 0x000000d300d37308 */ /* 0x000ee20000000800 */
[C---:B-1----:R-:W-:Y:S09]  /*1c630*/  HMMA.16816.F32 R36, R68.reuse, R76, R36 ;  /* 0x0000004c4424723c */ /* 0x042ff20000001824 */
[----:B------:R-:W-:Y:S01]  /*1c640*/  MUFU.EX2 R180, R180 ;  /* 0x000000b400b47308 */ /* 0x000fe20000000800 */
[C---:B------:R-:W-:Y:S01]  /*1c650*/  HMMA.16816.F32 R40, R68.reuse, R78, R40 ;  /* 0x0000004e4428723c */ /* 0x040fe20000001828 */
[----:B------:R-:W1:Y:S08]  /*1c660*/  LDSM.16.MT88.4 R76, [R141+0x1000] ;  /* 0x001000008d4c783b */ /* 0x000e700000004200 */
[----:B------:R-:W3:Y:S01]  /*1c670*/  MUFU.EX2 R209, R209 ;  /* 0x000000d100d17308 */ /* 0x000ee20000000800 */
[C---:B-----5:R-:W-:Y:S09]  /*1c680*/  HMMA.16816.F32 R44, R68.reuse, R80, R44 ;  /* 0x00000050442c723c */ /* 0x060ff2000000182c */
[----:B------:R-:W-:Y:S01]  /*1c690*/  MUFU.EX2 R182, R182 ;  /* 0x000000b600b67308 */ /* 0x000fe20000000800 */
[C---:B------:R-:W-:Y:S01]  /*1c6a0*/  HMMA.16816.F32 R48, R68.reuse, R82, R48 ;  /* 0x000000524430723c */ /* 0x040fe20000001830 */
[----:B------:R-:W5:Y:S08]  /*1c6b0*/  LDSM.16.MT88.4 R80, [R214+0x1000] ;  /* 0x00100000d650783b */ /* 0x000f700000004200 */
        /* <DEDUP_REMOVED lines=10> */
[----:B------:R-:W-:Y:S06]  /*1c760*/  F2FP.F16.F32.PACK_AB R68, R179, R160 ;  /* 0x000000a0b344723e */ /* 0x000fec00000000ff */
[----:B------:R-:W2:Y:S01]  /*1c770*/  MUFU.EX2 R189, R189 ;  /* 0x000000bd00bd7308 */ /* 0x000ea20000000800 */
[----:B------:R-:W-:Y:S02]  /*1c780*/  F2FP.F16.F32.PACK_AB R69, R164, R183 ;  /* 0x000000b7a445723e */ /* 0x000fe400000000ff */
[----:B------:R-:W-:Y:S02]  /*1c790*/  F2FP.F16.F32.PACK_AB R70, R187, R162 ;  /* 0x000000a2bb46723e */ /* 0x000fe400000000ff */
[----:B------:R-:W-:Y:S05]  /*1c7a0*/  F2FP.F16.F32.PACK_AB R71, R195, R166 ;  /* 0x000000a6c347723e */ /* 0x000fea00000000ff */
[----:B------:R-:W-:Y:S02]  /*1c7b0*/  MUFU.EX2 R188, R188 ;  /* 0x000000bc00bc7308 */ /* 0x000fe40000000800 */
[C---:B----4-:R-:W-:Y:S08]  /*1c7c0*/  HMMA.16816.F32 R4, R68.reuse, R72, R4 ;  /* 0x000000484404723c */ /* 0x050ff00000001804 */
[----:B------:R-:W4:Y:S01]  /*1c7d0*/  MUFU.EX2 R185, R185 ;  /* 0x000000b900b97308 */ /* 0x000f220000000800 */
[C---:B------:R-:W-:Y:S01]  /*1c7e0*/  HMMA.16816.F32 R8, R68.reuse, R74, R8 ;  /* 0x0000004a4408723c */ /* 0x040fe20000001808 */
[----:B------:R-:W3:Y:S08]  /*1c7f0*/  LDSM.16.MT88.4 R72, [R145+0x11000] ;  /* 0x011000009148783b */ /* 0x000ef00000004200 */
[----:B------:R-:W-:Y:S01]  /*1c800*/  MUFU.EX2 R181, R181 ;  /* 0x000000b500b57308 */ /* 0x000fe20000000800 */
[C---:B------:R-:W-:Y:S09]  /*1c810*/  HMMA.16816.F32 R12, R68.reuse, R92, R12 ;  /* 0x0000005c440c723c */ /* 0x040ff2000000180c */
[----:B------:R-:W4:Y:S01]  /*1c820*/  MUFU.EX2 R190, R190 ;  /* 0x000000be00be7308 */ /* 0x000f220000000800 */
        /* <DEDUP_REMOVED lines=8> */
[C---:B-----5:R-:W-:Y:S09]  /*1c8b0*/  HMMA.16816.F32 R28, R68.reuse, R80, R28 ;  /* 0x00000050441c723c */ /* 0x060ff2000000181c */
[----:B------:R-:W5:Y:S01]  /*1c8c0*/  MUFU.EX2 R194, R194 ;  /* 0x000000c200c27308 */ /* 0x000f620000000800 */
[C---:B------:R-:W-:Y:S01]  /*1c8d0*/  HMMA.16816.F32 R32, R68.reuse, R82, R32 ;  /* 0x000000524420723c */ /* 0x040fe20000001820 */
[----:B------:R-:W4:Y:S08]  /*1c8e0*/  LDSM.16.MT88.4 R80, [R145+0xd800] ;  /* 0x00d800009150783b */ /* 0x000f300000004200 */
        /* <DEDUP_REMOVED lines=9> */
[----:B------:R-:W5:Y:S08]  /*1c980*/  LDSM.16.MT88.4 R76, [R214+0x1800] ;  /* 0x00180000d64c783b */ /* 0x000f700000004200 */
        /* <DEDUP_REMOVED lines=10> */
[----:B------:R-:W-:Y:S06]  /*1ca30*/  F2FP.F16.F32.PACK_AB R68, R205, R168 ;  /* 0x000000a8cd44723e */ /* 0x000fec00000000ff */
[----:B------:R-:W-:Y:S01]  /*1ca40*/  MUFU.EX2 R155, R155 ;  /* 0x0000009b009b7308 */ /* 0x000fe20000000800 */
[----:B------:R-:W-:Y:S02]  /*1ca50*/  F2FP.F16.F32.PACK_AB R69, R172, R207 ;  /* 0x000000cfac45723e */ /* 0x000fe400000000ff */
[----:B------:R-:W-:Y:S02]  /*1ca60*/  F2FP.F16.F32.PACK_AB R70, R215, R170 ;  /* 0x000000aad746723e */ /* 0x000fe400000000ff */
[----:B------:R-:W-:Y:S05]  /*1ca70*/  F2FP.F16.F32.PACK_AB R71, R223, R174 ;  /* 0x000000aedf47723e */ /* 0x000fea00000000ff */
[----:B------:R-:W2:Y:S02]  /*1ca80*/  MUFU.EX2 R158, R158 ;  /* 0x0000009e009e7308 */ /* 0x000ea40000000800 */
[C---:B----4-:R-:W-:Y:S08]  /*1ca90*/  HMMA.16816.F32 R4, R68.reuse, R80, R4 ;  /* 0x000000504404723c */ /* 0x050ff00000001804 */
[----:B------:R-:W-:Y:S01]  /*1caa0*/  MUFU.EX2 R137, R137 ;  /* 0x0000008900897308 */ /* 0x000fe20000000800 */
[C---:B------:R-:W-:Y:S01]  /*1cab0*/  HMMA.16816.F32 R8, R68.reuse, R82, R8 ;  /* 0x000000524408723c */ /* 0x040fe20000001808 */
[----:B------:R-:W4:Y:S08]  /*1cac0*/  LDSM.16.MT88.4 R80, [R145+0x11800] ;  /* 0x011800009150783b */ /* 0x000f300000004200 */
[----:B------:R-:W2:Y:S01]  /*1cad0*/  MUFU.EX2 R156, R156 ;  /* 0x0000009c009c7308 */ /* 0x000ea20000000800 */
[C---:B------:R-:W-:Y:S08]  /*1cae0*/  HMMA.16816.F32 R12, R68.reuse, R92, R12 ;  /* 0x0000005c440c723c */ /* 0x040ff0000000180c */
[C---:B------:R-:W-:Y:S01]  /*1caf0*/  HMMA.16816.F32 R16, R68.reuse, R94, R16 ;  /* 0x0000005e4410723c */ /* 0x040fe20000001810 */
[----:B------:R-:W-:Y:S07]  /*1cb00*/  LDSM.16.MT88.4 R92, [R144+0xe000] ;  /* 0x00e00000905c783b */ /* 0x000fee0000004200 */
[C---:B-1----:R-:W-:Y:S08]  /*1cb10*/  HMMA.16816.F32 R20, R68.reuse, R72, R20 ;  /* 0x000000484414723c */ /* 0x042ff00000001814 */
[C---:B------:R-:W-:Y:S01]  /*1cb20*/  HMMA.16816.F32 R24, R68.reuse, R74, R24 ;  /* 0x0000004a4418723c */ /* 0x040fe20000001818 */
[----:B------:R-:W1:Y:S07]  /*1cb30*/  LDSM.16.MT88.4 R72, [R144+0x11800] ;  /* 0x011800009048783b */ /* 0x000e6e0000004200 */
[C---:B-----5:R-:W-:Y:S08]  /*1cb40*/  HMMA.16816.F32 R28, R68.reuse, R76, R28 ;  /* 0x0000004c441c723c */ /* 0x060ff0000000181c */
[C---:B------:R-:W-:Y:S01]  /*1cb50*/  HMMA.16816.F32 R32, R68.reuse, R78, R32 ;  /* 0x0000004e4420723c */ /* 0x040fe20000001820 */
[----:B------:R-:W5:Y:S07]  /*1cb60*/  LDSM.16.MT88.4 R76, [R145+0xe000] ;  /* 0x00e00000914c783b */ /* 0x000f6e0000004200 */
[C---:B----4-:R-:W-:Y:S08]  /*1cb70*/  HMMA.16816.F32 R36, R68.reuse, R80, R36 ;  /* 0x000000504424723c */ /* 0x050ff00000001824 */
[C---:B------:R-:W-:Y:S01]  /*1cb80*/  HMMA.16816.F32 R40, R68.reuse, R82, R40 ;  /* 0x000000524428723c */ /* 0x040fe20000001828 */
[----:B------:R-:W4:Y:S07]  /*1cb90*/  LDSM.16.MT88.4 R80, [R141+0x2000] ;  /* 0x002000008d50783b */ /* 0x000f2e0000004200 */
        /* <DEDUP_REMOVED lines=13> */
[C---:B-----5:R-:W-:Y:S08]  /*1cc70*/  HMMA.16816.F32 R4, R68.reuse, R76, R4 ;  /* 0x0000004c4404723c */ /* 0x060ff00000001804 */
[C---:B------:R-:W-:Y:S01]  /*1cc80*/  HMMA.16816.F32 R8, R68.reuse, R78, R8 ;  /* 0x0000004e4408723c */ /* 0x040fe20000001808 */
[----:B------:R-:W5:Y:S07]  /*1cc90*/  LDSM.16.MT88.4 R76, [R145+0x12000] ;  /* 0x01200000914c783b */ /* 0x000f6e0000004200 */
[C---:B------:R-:W-:Y:S08]  /*1cca0*/  HMMA.16816.F32 R12, R68.reuse, R92, R12 ;  /* 0x0000005c440c723c */ /* 0x040ff0000000180c */
[C---:B------:R-:W-:Y:S01]  /*1ccb0*/  HMMA.16816.F32 R16, R68.reuse, R94, R16 ;  /* 0x0000005e4410723c */ /* 0x040fe20000001810 */
[----:B------:R-:W-:Y:S07]  /*1ccc0*/  LDSM.16.MT88.4 R92, [R144+0xe800] ;  /* 0x00e80000905c783b */ /* 0x000fee0000004200 */
[C---:B----4-:R-:W-:Y:S08]  /*1ccd0*/  HMMA.16816.F32 R20, R68.reuse, R80, R20 ;  /* 0x000000504414723c */ /* 0x050ff00000001814 */
[C---:B------:R-:W-:Y:S01]  /*1cce0*/  HMMA.16816.F32 R24, R68.reuse, R82, R24 ;  /* 0x000000524418723c */ /* 0x040fe20000001818 */
[----:B------:R-:W4:Y:S07]  /*1ccf0*/  LDSM.16.MT88.4 R80, [R144+0x12000] ;  /* 0x012000009050783b */ /* 0x000f2e0000004200 */
        /* <DEDUP_REMOVED lines=19> */
[C---:B-1----:R-:W-:Y:S08]  /*1ce30*/  HMMA.16816.F32 R4, R68.reuse, R72, R4 ;  /* 0x000000484404723c */ /* 0x042ff00000001804 */
[C---:B------:R-:W-:Y:S01]  /*1ce40*/  HMMA.16816.F32 R8, R68.reuse, R74, R8 ;  /* 0x0000004a4408723c */ /* 0x040fe20000001808 */
[----:B------:R-:W1:Y:S07]  /*1ce50*/  LDSM.16.MT88.4 R72, [R145+0x12800] ;  /* 0x012800009148783b */ /* 0x000e6e0000004200 */
[C---:B------:R-:W-:Y:S08]  /*1ce60*/  HMMA.16816.F32 R12, R68.reuse, R92, R12 ;  /* 0x0000005c440c723c */ /* 0x040ff0000000180c */
[C---:B------:R-:W-:Y:S01]  /*1ce70*/  HMMA.16816.F32 R16, R68.reuse, R94, R16 ;  /* 0x0000005e4410723c */ /* 0x040fe20000001810 */
[----:B------:R-:W-:Y:S07]  /*1ce80*/  LDSM.16.MT88.4 R92, [R144+0xf000] ;  /* 0x00f00000905c783b */ /* 0x000fee0000004200 */
        /* <DEDUP_REMOVED lines=20> */
[----:B---3--:R-:W-:Y:S02]  /*1cfd0*/  F2FP.F16.F32.PACK_AB R70, R196, R167 ;  /* 0x000000a7c446723e */ /* 0x008fe400000000ff */
[----:B--2---:R-:W-:Y:S07]  /*1cfe0*/  F2FP.F16.F32.PACK_AB R71, R198, R163 ;  /* 0x000000a3c647723e */ /* 0x004fee00000000ff */
[C---:B----4-:R-:W-:Y:S08]  /*1cff0*/  HMMA.16816.F32 R4, R68.reuse, R80, R4 ;  /* 0x000000504404723c */ /* 0x050ff00000001804 */
        /* <DEDUP_REMOVED lines=10> */
[----:B------:R3:W-:Y:S07]  /*1d0a0*/  LDSM.16.MT88.4 R76, [R141+0x7800] ;  /* 0x007800008d4c783b */ /* 0x0007ee0000004200 */
[C---:B--2---:R-:W-:Y:S08]  /*1d0b0*/  HMMA.16816.F32 R36, R68.reuse, R80, R36 ;  /* 0x000000504424723c */ /* 0x044ff00000001824 */
[C---:B------:R-:W-:Y:S03]  /*1d0c0*/  HMMA.16816.F32 R40, R68.reuse, R82, R40 ;  /* 0x000000524428723c */ /* 0x040fe60000001828 */
[----:B---3--:R-:W-:Y:S05]  /*1d0d0*/  MOV R141, R134 ;  /* 0x00000086008d7202 */ /* 0x008fea0000000f00 */
[C---:B-1----:R-:W-:Y:S08]  /*1d0e0*/  HMMA.16816.F32 R44, R68.reuse, R72, R44 ;  /* 0x00000048442c723c */ /* 0x042ff0000000182c */
[C---:B------:R-:W-:Y:S08]  /*1d0f0*/  HMMA.16816.F32 R48, R68.reuse, R74, R48 ;  /* 0x0000004a4430723c */ /* 0x040ff00000001830 */
[C---:B------:R-:W-:Y:S08]  /*1d100*/  HMMA.16816.F32 R52, R68.reuse, R84, R52 ;  /* 0x000000544434723c */ /* 0x040ff00000001834 */
[C---:B------:R-:W-:Y:S01]  /*1d110*/  HMMA.16816.F32 R56, R68.reuse, R86, R56 ;  /* 0x000000564438723c */ /* 0x040fe20000001838 */
[----:B------:R-:W1:Y:S07]  /*1d120*/  LDSM.16.MT88.4 R84, [R144+0x13800] ;  /* 0x013800009054783b */ /* 0x000e6e0000004200 */
[C---:B------:R-:W-:Y:S08]  /*1d130*/  HMMA.16816.F32 R60, R68.reuse, R88, R60 ;  /* 0x00000058443c723c */ /* 0x040ff0000000183c */
[----:B------:R-:W-:Y:S03]  /*1d140*/  HMMA.16816.F32 R64, R68, R90, R64 ;  /* 0x0000005a4440723c */ /* 0x000fe60000001840 */
[----:B------:R-:W-:Y:S02]  /*1d150*/  F2FP.F16.F32.PACK_AB R68, R200, R157 ;  /* 0x0000009dc844723e */ /* 0x000fe400000000ff */
[----:B------:R-:W-:Y:S02]  /*1d160*/  F2FP.F16.F32.PACK_AB R69, R138, R139 ;  /* 0x0000008b8a45723e */ /* 0x000fe400000000ff */
[----:B------:R-:W-:Y:S02]  /*1d170*/  F2FP.F16.F32.PACK_AB R70, R158, R155 ;  /* 0x0000009b9e46723e */ /* 0x000fe400000000ff */
[----:B------:R-:W-:Y:S07]  /*1d180*/  F2FP.F16.F32.PACK_AB R71, R156, R137 ;  /* 0x000000899c47723e */ /* 0x000fee00000000ff */
[C---:B------:R-:W-:Y:S03]  /*1d190*/  HMMA.16816.F32 R128, R68.reuse, R124, R4 ;  /* 0x0000007c4480723c */ /* 0x040fe60000001804 */
[----:B------:R-:W-:Y:S01]  /*1d1a0*/  FADD.FTZ R7, R149, R150 ;  /* 0x0000009695077221 */ /* 0x000fe20000010000 */
[----:B------:R-:W-:Y:S03]  /*1d1b0*/  FADD.FTZ R5, R147, R152 ;  /* 0x0000009893057221 */ /* 0x000fe60000010000 */
[----:B------:R-:W-:Y:S01]  /*1d1c0*/  FADD.FTZ R7, R148, R7 ;  /* 0x0000000794077221 */ /* 0x000fe20000010000 */
        /* <DEDUP_REMOVED lines=30> */
[----:B------:R-:W-:Y:S01]  /*1d3b0*/  FADD.FTZ R170, R170, R205 ;  /* 0x000000cdaaaa7221 */ /* 0x000fe20000010000 */
[----:B------:R-:W2:Y:S02]  /*1d3c0*/  LDSM.16.MT88.4 R4, [R214+0x7800] ;  /* 0x00780000d604783b */ /* 0x000ea40000004200 */
        /* <DEDUP_REMOVED lines=21> */
[----:B------:R-:W-:Y:S01]  /*1d520*/  FADD.FTZ R190, R190, R181 ;  /* 0x000000b5bebe7221 */ /* 0x000fe20000010000 */
[C---:B--2---:R-:W-:Y:S03]  /*1d530*/  HMMA.16816.F32 R72, R68.reuse, R4, R60 ;  /* 0x000000044448723c */ /* 0x044fe6000000183c */
[----:B------:R-:W-:Y:S01]  /*1d540*/  FADD.FTZ R0, R185, R0 ;  /* 0x00000000b9007221 */ /* 0x000fe20000010000 */
[----:B------:R-:W-:Y:S03]  /*1d550*/  FADD.FTZ R171, R171, R190 ;  /* 0x000000beabab7221 */ /* 0x000fe60000010000 */
[----:B------:R-:W-:Y:S01]  /*1d560*/  FADD.FTZ R175, R175, R0 ;  /* 0x00000000afaf7221 */ /* 0x000fe20000010000 */
[----:B------:R-:W-:Y:S01]  /*1d570*/  MOV R0, R3 ;  /* 0x0000000300007202 */ /* 0x000fe20000000f00 */
        /* <DEDUP_REMOVED lines=16> */
.L_x_1365:
        /* <DEDUP_REMOVED lines=10> */
.L_x_1388:
        /* <DEDUP_REMOVED lines=12> */
[----:B------:R-:W-:-:S03]  /*1d7e0*/  LOP3.LUT R0, R213, R0, RZ, 0xfc, !PT ;  /* 0x00000000d5007212 */ /* 0x000fc600078efcff */
        /* <DEDUP_REMOVED lines=65> */
[----:B------:R-:W-:Y:S01]  /*1dc00*/  LEA R5, R0, UR6, 0x1 ;  /* 0x0000000600057c11 */ /* 0x000fe2000f8e08ff */
[----:B------:R-:W-:Y:S01]  /*1dc10*/  FMUL.FTZ R7, R7, R71 ;  /* 0x0000004707077220 */ /* 0x000fe20000410000 */
[----:B------:R-:W-:-:S02]  /*1dc20*/  SEL R0, R143, 0xffffffe0, !P3 ;  /* 0xffffffe08f007807 */ /* 0x000fc40005800000 */
[----:B------:R-:W-:Y:S02]  /*1dc30*/  SEL R2, R2, 0xfffffff0, !P2 ;  /* 0xfffffff002027807 */ /* 0x000fe40005000000 */
[C---:B------:R-:W-:Y:S02]  /*1dc40*/  IADD3 R11, PT, PT, R5.reuse, 0x40, RZ ;  /* 0x00000040050b7810 */ /* 0x040fe40007ffe0ff */
[----:B------:R-:W-:Y:S02]  /*1dc50*/  IADD3 R9, PT, PT, R0, R5, RZ ;  /* 0x0000000500097210 */ /* 0x000fe40007ffe0ff */
[----:B------:R-:W-:Y:S02]  /*1dc60*/  @P4 IADD3 R11, PT, PT, R5, -0x40, RZ ;  /* 0xffffffc0050b4810 */ /* 0x000fe40007ffe0ff */
[----:B------:R-:W-:Y:S02]  /*1dc70*/  F2FP.F16.F32.PACK_AB R128, R129, R128 ;  /* 0x000000808180723e */ /* 0x000fe400000000ff */
[----:B------:R-:W-:-:S02]  /*1dc80*/  F2FP.F16.F32.PACK_AB R130, R131, R130 ;  /* 0x000000828382723e */ /* 0x000fc400000000ff */
[----:B------:R-:W-:Y:S01]  /*1dc90*/  F2FP.F16.F32.PACK_AB R70, R7, R70 ;  /* 0x000000460746723e */ /* 0x000fe200000000ff */
[----:B------:R-:W-:Y:S01]  /*1dca0*/  STS [R5], R128 ;  /* 0x0000008005007388 */ /* 0x000fe20000000800 */
[----:B------:R-:W-:Y:S02]  /*1dcb0*/  F2FP.F16.F32.PACK_AB R124, R125, R124 ;  /* 0x0000007c7d7c723e */ /* 0x000fe400000000ff */
[----:B------:R-:W-:Y:S01]  /*1dcc0*/  F2FP.F16.F32.PACK_AB R126, R127, R126 ;  /* 0x0000007e7f7e723e */ /* 0x000fe200000000ff */
[----:B------:R-:W-:Y:S01]  /*1dcd0*/  STS [R5+0x400], R130 ;  /* 0x0004008205007388 */ /* 0x000fe20000000800 */
[----:B------:R-:W-:Y:S02]  /*1dce0*/  IADD3 R7, PT, PT, R2, R5, RZ ;  /* 0x0000000502077210 */ /* 0x000fe40007ffe0ff */
[----:B------:R-:W-:Y:S02]  /*1dcf0*/  F2FP.F16.F32.PACK_AB R120, R121, R120 ;  /* 0x000000787978723e */ /* 0x000fe400000000ff */
[----:B------:R-:W-:Y:S01]  /*1dd00*/  F2FP.F16.F32.PACK_AB R122, R123, R122 ;  /* 0x0000007a7b7a723e */ /* 0x000fe200000000ff */
[----:B------:R-:W-:Y:S01]  /*1dd10*/  STS [R7], R124 ;  /* 0x0000007c07007388 */ /* 0x000fe20000000800 */
[----:B------:R-:W-:-:S02]  /*1dd20*/  F2FP.F16.F32.PACK_AB R116, R117, R116 ;  /* 0x000000747574723e */ /* 0x000fc400000000ff */
[----:B------:R-:W-:Y:S01]  /*1dd30*/  F2FP.F16.F32.PACK_AB R118, R119, R118 ;  /* 0x000000767776723e */ /* 0x000fe200000000ff */
[----:B------:R-:W-:Y:S01]  /*1dd40*/  STS [R7+0x400], R126 ;  /* 0x0004007e07007388 */ /* 0x000fe20000000800 */
[----:B------:R-:W-:Y:S02]  /*1dd50*/  IADD3 R13, PT, PT, R2, R9, RZ ;  /* 0x00000009020d7210 */ /* 0x000fe40007ffe0ff */
[----:B------:R-:W-:Y:S01]  /*1dd60*/  IADD3 R15, PT, PT, R0, R11, RZ ;  /* 0x0000000b000f7210 */ /* 0x000fe20007ffe0ff */
[----:B------:R-:W-:Y:S01]  /*1dd70*/  STS [R9], R120 ;  /* 0x0000007809007388 */ /* 0x000fe20000000800 */
[----:B------:R-:W-:Y:S02]  /*1dd80*/  F2FP.F16.F32.PACK_AB R112, R113, R112 ;  /* 0x000000707170723e */ /* 0x000fe400000000ff */
[----:B------:R-:W-:Y:S01]  /*1dd90*/  F2FP.F16.F32.PACK_AB R114, R115, R114 ;  /* 0x000000727372723e */ /* 0x000fe200000000ff */
[----:B------:R-:W-:Y:S01]  /*1dda0*/  STS [R9+0x400], R122 ;  /* 0x0004007a09007388 */ /* 0x000fe20000000800 */
[----:B------:R-:W-:-:S02]  /*1ddb0*/  F2FP.F16.F32.PACK_AB R108, R109, R108 ;  /* 0x0000006c6d6c723e */ /* 0x000fc400000000ff */
[----:B------:R-:W-:Y:S01]  /*1ddc0*/  F2FP.F16.F32.PACK_AB R110, R111, R110 ;  /* 0x0000006e6f6e723e */ /* 0x000fe200000000ff */
[----:B------:R-:W-:Y:S01]  /*1ddd0*/  STS [R13], R116 ;  /* 0x000000740d007388 */ /* 0x000fe20000000800 */
[----:B------:R-:W-:Y:S02]  /*1dde0*/  IADD3 R17, PT, PT, R2, R11, RZ ;  /* 0x0000000b02117210 */ /* 0x000fe40007ffe0ff */
[----:B------:R-:W-:Y:S01]  /*1ddf0*/  F2FP.F16.F32.PACK_AB R104, R105, R104 ;  /* 0x000000686968723e */ /* 0x000fe200000000ff */
[----:B------:R-:W-:Y:S01]  /*1de00*/  STS [R13+0x400], R118 ;  /* 0x000400760d007388 */ /* 0x000fe20000000800 */
[----:B------:R-:W-:Y:S02]  /*1de10*/  F2FP.F16.F32.PACK_AB R106, R107, R106 ;  /* 0x0000006a6b6a723e */ /* 0x000fe400000000ff */
[----:B------:R-:W-:Y:S01]  /*1de20*/  F2FP.F16.F32.PACK_AB R100, R101, R100 ;  /* 0x000000646564723e */ /* 0x000fe200000000ff */
[----:B------:R-:W-:Y:S01]  /*1de30*/  STS [R11], R112 ;  /* 0x000000700b007388 */ /* 0x000fe20000000800 */
[----:B------:R-:W-:-:S02]  /*1de40*/  F2FP.F16.F32.PACK_AB R102, R103, R102 ;  /* 0x000000666766723e */ /* 0x000fc400000000ff */
[----:B------:R-:W-:Y:S01]  /*1de50*/  IADD3 R19, PT, PT, R2, R15, RZ ;  /* 0x0000000f02137210 */ /* 0x000fe20007ffe0ff */
        /* <DEDUP_REMOVED lines=59> */
[----:B-----5:R-:W-:Y:S01]  /*1e210*/  @P5 FFMA.FTZ R36, R4, R134, R9 ;  /* 0x0000008604245223 */ /* 0x020fe20000010009 */
        /* <DEDUP_REMOVED lines=12> */
.L_x_1375:
[----:B------:R-:W-:Y:S05]  /*1e2e0*/  BSYNC.RECONVERGENT B0 ;  /* 0x0000000000007941 */ /* 0x000fea0003800200 */
.L_x_1374:
        /* <DEDUP_REMOVED lines=28> */
.L_x_1377:
[----:B------:R-:W-:Y:S05]  /*1e4b0*/  BSYNC.RECONVERGENT B0 ;  /* 0x0000000000007941 */ /* 0x000fea0003800200 */
.L_x_1376:
[----:B-1----:R1:W5:Y:S01]  /*1e4c0*/  LD.E R133, desc[UR4][R132.64+0xc0] ;  /* 0x0000c00484857980 */ /* 0x002362000c101900 */
[----:B------:R-:W-:Y:S01]  /*1e4d0*/  SHF.R.U32.HI R37, RZ, 0x3, R140 ;  /* 0x00000003ff257819 */ /* 0x000fe2000001168c */
[----:B------:R-:W-:Y:S01]  /*1e4e0*/  IMAD.IADD R39, R230, 0x1, -R229 ;  /* 0x00000001e6277824 */ /* 0x000fe200078e0ae5 */
[----:B------:R-:W-:Y:S01]  /*1e4f0*/  BSSY.RECONVERGENT B0, `(.L_x_1378) ;  /* 0x0000022000007945 */ /* 0x000fe20003800200 */
[-C--:B------:R-:W-:Y:S01]  /*1e500*/  @!P0 IMAD R0, R45, R228.reuse, RZ ;  /* 0x000000e42d008224 */ /* 0x080fe200078e02ff */
[C---:B------:R-:W-:Y:S01]  /*1e510*/  IADD3 R2, PT, PT, R37.reuse, 0x30, RZ ;  /* 0x0000003025027810 */ /* 0x040fe20007ffe0ff */
[C---:B------:R-:W-:Y:S01]  /*1e520*/  VIADD R36, R37.reuse, 0x20 ;  /* 0x0000002025247836 */ /* 0x040fe20000000000 */
[-C--:B------:R-:W-:Y:S01]  /*1e530*/  ISETP.GE.AND P5, PT, R37, R39.reuse, PT ;  /* 0x000000272500720c */ /* 0x080fe20003fa6270 */
[----:B------:R-:W-:Y:S01]  /*1e540*/  @!P0 IMAD.WIDE.U32 R44, R44, R228, RZ ;  /* 0x000000e42c2c8225 */ /* 0x000fe200078e00ff */
[-C--:B------:R-:W-:Y:S02]  /*1e550*/  ISETP.GE.AND P1, PT, R2, R39.reuse, PT ;  /* 0x000000270200720c */ /* 0x080fe40003f26270 */
[----:B------:R-:W-:Y:S01]  /*1e560*/  ISETP.GE.AND P2, PT, R36, R39, PT ;  /* 0x000000272400720c */ /* 0x000fe20003f46270 */
[----:B------:R-:W-:Y:S01]  /*1e570*/  IMAD.MOV.U32 R143, RZ, RZ, RZ ;  /* 0x000000ffff8f7224 */ /* 0x000fe200078e00ff */
[----:B------:R-:W-:Y:S01]  /*1e580*/  @!P0 MOV R2, R44 ;  /* 0x0000002c00028202 */ /* 0x000fe20000000f00 */
[----:B------:R-:W-:Y:S01]  /*1e590*/  IMAD R36, R43, R227, RZ ;  /* 0x000000e32b247224 */ /* 0x000fe200078e02ff */
[----:B------:R-:W-:Y:S01]  /*1e5a0*/  @P0 MOV R2, R48 ;  /* 0x0000003000020202 */ /* 0x000fe20000000f00 */
[----:B------:R-:W-:Y:S01]  /*1e5b0*/  IMAD.WIDE.U32 R40, R229, R46, R142 ;  /* 0x0000002ee5287225 */ /* 0x000fe200078e008e */
[----:B------:R-:W-:-:S03]  /*1e5c0*/  IADD3 R38, PT, PT, R37, 0x10, RZ ;  /* 0x0000001025267810 */ /* 0x000fc60007ffe0ff */
[----:B------:R-:W-:Y:S01]  /*1e5d0*/  IMAD R229, R47, R229, RZ ;  /* 0x000000e52fe57224 */ /* 0x000fe200078e02ff */
[----:B------:R-:W-:Y:S01]  /*1e5e0*/  ISETP.GE.AND P3, PT, R38, R39, PT ;  /* 0x000000272600720c */ /* 0x000fe20003f66270 */
[----:B------:R-:W-:-:S03]  /*1e5f0*/  IMAD.WIDE.U32 R42, R42, R227, RZ ;  /* 0x000000e32a2a7225 */ /* 0x000fc600078e00ff */
[----:B------:R-:W-:Y:S01]  /*1e600*/  IADD3 R229, PT, PT, R41, R229, RZ ;  /* 0x000000e529e57210 */ /* 0x000fe20007ffe0ff */
[----:B------:R-:W-:Y:S02]  /*1e610*/  @!P0 IMAD.IADD R0, R45, 0x1, R0 ;  /* 0x000000012d008824 */ /* 0x000fe400078e0200 */
        /* <DEDUP_REMOVED lines=15> */
.L_x_1379:
[----:B------:R-:W-:Y:S05]  /*1e710*/  BSYNC.RECONVERGENT B0 ;  /* 0x0000000000007941 */ /* 0x000fea0003800200 */
.L_x_1378:
        /* <DEDUP_REMOVED lines=16> */
.L_x_1381:
[----:B------:R-:W-:Y:S05]  /*1e820*/  BSYNC.RECONVERGENT B0 ;  /* 0x0000000000007941 */ /* 0x000fea0003800200 */
.L_x_1380:
        /* <DEDUP_REMOVED lines=16> */
.L_x_1383:
[----:B------:R-:W-:Y:S05]  /*1e930*/  BSYNC.RECONVERGENT B0 ;  /* 0x0000000000007941 */ /* 0x000fea0003800200 */
.L_x_1382:
[----:B------:R-:W-:-:S04]  /*1e940*/  MOV R227, 0x0 ;  /* 0x0000000000e37802 */ /* 0x000fc80000000f00 */
[----:B-12345:R-:W-:Y:S05]  /*1e950*/  @P1 RET.REL.NODEC R226 `(_ZN5flash24flash_fwd_splitkv_kernelI23Flash_fwd_kernel_traitsILi128ELi64ELi128ELi4ELb0ELb0EN7cutlass6half_tE19Flash_kernel_traitsILi128ELi64ELi128ELi4ES3_EELb0ELb0ELb0ELb0ELb0ELb1ELb0ELb1EEEvNS_16Flash_fwd_paramsE) ;  /* 0xfffffe14e2a81950 */ /* 0x03efea0003c3ffff */
        /* <DEDUP_REMOVED lines=14> */
[----:B-1----:R-:W-:Y:S05]  /*1ea40*/  @P0 RET.REL.NODEC R226 `(_ZN5flash24flash_fwd_splitkv_kernelI23Flash_fwd_kernel_traitsILi128ELi64ELi128ELi4ELb0ELb0EN7cutlass6half_tE19Flash_kernel_traitsILi128ELi64ELi128ELi4ES3_EELb0ELb0ELb0ELb0ELb0ELb1ELb0ELb1EEEvNS_16Flash_fwd_paramsE) ;  /* 0xfffffe14e26c0950 */ /* 0x002fea0003c3ffff */
[----:B------:R-:W-:Y:S01]  /*1ea50*/  MOV R227, 0x0 ;  /* 0x0000000000e37802 */ /* 0x000fe20000000f00 */
[----:B------:R1:W-:Y:S03]  /*1ea60*/  ST.E.128 desc[UR4][R2.64+0x80], R4 ;  /* 0x0000800402007985 */ /* 0x0003e6000c101d04 */
[----:B-1----:R-:W-:Y:S05]  /*1ea70*/  RET.REL.NODEC R226 `(_ZN5flash24flash_fwd_splitkv_kernelI23Flash_fwd_kernel_traitsILi128ELi64ELi128ELi4ELb0ELb0EN7cutlass6half_tE19Flash_kernel_traitsILi128ELi64ELi128ELi4ES3_EELb0ELb0ELb0ELb0ELb0ELb1ELb0ELb1EEEvNS_16Flash_fwd_paramsE) ;  /* 0xfffffe14e2607950 */ /* 0x002fea0003c3ffff */
.L_x_1373:
[----:B------:R-:W-:Y:S01]  /*1ea80*/  MOV R5, 0x2 ;  /* 0x0000000200057802 */ /* 0x000fe20000000f00 */
[----:B------:R-:W-:Y:S01]  /*1ea90*/  IMAD.MOV.U32 R0, RZ, RZ, 0x1f ;  /* 0x0000001fff007424 */ /* 0x000fe200078e00ff */
[----:B------:R-:W-:-:S07]  /*1eaa0*/  MOV R2, 0xffffffff ;  /* 0xffffffff00027802 */ /* 0x000fce0000000f00 */
[----:B-1---5:R-:W-:Y:S05]  /*1eab0*/  WARPSYNC.COLLECTIVE R2, `(.L_x_1384) ;  /* 0x0000000002087348 */ /* 0x022fea0003c00000 */
[----:B------:R2:W3:Y:S02]  /*1eac0*/  SHFL.BFLY P0, R9, R243, R5, R0 ;  /* 0x0c000005f3097389 */ /* 0x0004e40000000000 */
[----:B-123-5:R-:W-:Y:S05]  /*1ead0*/  ENDCOLLECTIVE ;  /* 0x000000000000791b */ /* 0x02efea0003800000 */
.L_x_1384:
[----:B------:R-:W-:Y:S02]  /*1eae0*/  IMAD.MOV.U32 R6, RZ, RZ, R9 ;  /* 0x000000ffff067224 */ /* 0x000fe400078e0009 */
[----:B------:R-:W-:Y:S02]  /*1eaf0*/  IMAD.MOV.U32 R5, RZ, RZ, 0x1 ;  /* 0x00000001ff057424 */ /* 0x000fe400078e00ff */
[----:B------:R-:W-:-:S05]  /*1eb00*/  FADD.FTZ R7, R6, R243 ;  /* 0x000000f306077221 */ /* 0x000fca0000010000 */
[----:B------:R-:W-:-:S07]  /*1eb10*/  MOV R243, R7 ;  /* 0x0000000700f37202 */ /* 0x000fce0000000f00 */
[----:B------:R-:W-:Y:S05]  /*1eb20*/  WARPSYNC.COLLECTIVE R2, `(.L_x_1385) ;  /* 0x0000000002087348 */ /* 0x000fea0003c00000 */
[----:B------:R1:W2:Y:S02]  /*1eb30*/  SHFL.BFLY P0, R9, R243, R5, R0 ;  /* 0x0c000005f3097389 */ /* 0x0002a40000000000 */
[----:B-12---:R-:W-:Y:S05]  /*1eb40*/  ENDCOLLECTIVE ;  /* 0x000000000000791b */ /* 0x006fea0003800000 */
.L_x_1385:
[----:B------:R-:W-:Y:S01]  /*1eb50*/  MOV R243, R241 ;  /* 0x000000f100f37202 */ /* 0x000fe20000000f00 */
[----:B------:R-:W-:Y:S01]  /*1eb60*/  IMAD.MOV.U32 R5, RZ, RZ, 0x2 ;  /* 0x00000002ff057424 */ /* 0x000fe200078e00ff */
[----:B------:R-:W-:-:S07]  /*1eb70*/  MOV R6, R9 ;  /* 0x0000000900067202 */ /* 0x000fce0000000f00 */
[----:B------:R-:W-:Y:S05]  /*1eb80*/  WARPSYNC.COLLECTIVE R2, `(.L_x_1386) ;  /* 0x0000000002087348 */ /* 0x000fea0003c00000 */
[----:B------:R1:W2:Y:S02]  /*1eb90*/  SHFL.BFLY P0, R9, R243, R5, R0 ;  /* 0x0c000005f3097389 */ /* 0x0002a40000000000 */
[----:B-12---:R-:W-:Y:S05]  /*1eba0*/  ENDCOLLECTIVE ;  /* 0x000000000000791b */ /* 0x006fea0003800000 */
.L_x_1386:
[----:B------:R-:W-:Y:S01]  /*1ebb0*/  FADD.FTZ R6, R7, R6 ;  /* 0x0000000607067221 */ /* 0x000fe20000010000 */
[----:B------:R-:W-:Y:S01]  /*1ebc0*/  FADD.FTZ R8, R9, R241 ;  /* 0x000000f109087221 */ /* 0x000fe20000010000 */
[----:B------:R-:W-:-:S04]  /*1ebd0*/  MOV R5, 0x1 ;  /* 0x0000000100057802 */ /* 0x000fc80000000f00 */
[----:B------:R-:W-:-:S07]  /*1ebe0*/  MOV R243, R8 ;  /* 0x0000000800f37202 */ /* 0x000fce0000000f00 */
[----:B------:R-:W-:Y:S05]  /*1ebf0*/  WARPSYNC.COLLECTIVE R2, `(.L_x_1387) ;  /* 0x0000000002087348 */ /* 0x000fea0003c00000 */
[----:B------:R1:W2:Y:S02]  /*1ec00*/  SHFL.BFLY P0, R9, R243, R5, R0 ;  /* 0x0c000005f3097389 */ /* 0x0002a40000000000 */
[----:B-12---:R-:W-:Y:S05]  /*1ec10*/  ENDCOLLECTIVE ;  /* 0x000000000000791b */ /* 0x006fea0003800000 */
.L_x_1387:
[----:B------:R-:W-:Y:S05]  /*1ec20*/  BRA `(.L_x_1388) ;  /* 0xffffffe800bc7947 */ /* 0x000fea000383ffff */
.L_x_1389:
        /* <DEDUP_REMOVED lines=13> */
.L_x_14901:


//--------------------- .text._ZN5flash24flash_fwd_splitkv_kernelI23Flash_fwd_kernel_traitsILi128ELi64ELi128ELi4ELb0ELb0EN7cutlass6half_tE19Flash_kernel_traitsILi128ELi64ELi128ELi4ES3_EELb0ELb0ELb0ELb0ELb0ELb0ELb1ELb0EEEvNS_16Flash_fwd_paramsE --------------------------
	.section	.text._ZN5flash24flash_fwd_splitkv_kernelI23Flash_fwd_kernel_traitsILi128ELi64ELi128ELi4ELb0ELb0EN7cutlass6half_tE19Flash_kernel_traitsILi128ELi64ELi128ELi4ES3_EELb0ELb0ELb0ELb0ELb0ELb0ELb1ELb0EEEvNS_16Flash_fwd_paramsE,"ax",@progbits
	.align	128
        .global         _ZN5flash24flash_fwd_splitkv_kernelI23Flash_fwd_kernel_traitsILi128ELi64ELi128ELi4ELb0ELb0EN7cutlass6half_tE19Flash_kernel_traitsILi128ELi64ELi128ELi4ES3_EELb0ELb0ELb0ELb0ELb0ELb0ELb1ELb0EEEvNS_16Flash_fwd_paramsE
        .type           _ZN5flash24flash_fwd_splitkv_kernelI23Flash_fwd_kernel_traitsILi128ELi64ELi128ELi4ELb0ELb0EN7cutlass6half_tE19Flash_kernel_traitsILi128ELi64ELi128ELi4ES3_EELb0ELb0ELb0ELb0ELb0ELb0ELb1ELb0EEEvNS_16Flash_fwd_paramsE,@function
        .size           _ZN5flash24flash_fwd_splitkv_kernelI23Flash_fwd_kernel_traitsILi128ELi64ELi128ELi4ELb0ELb0EN7cutlass6half_tE19Flash_kernel_traitsILi128ELi64ELi128ELi4ES3_EELb0ELb0ELb0ELb0ELb0ELb0ELb1ELb0EEEvNS_16Flash_fwd_paramsE,(.L_x_14902 - _ZN5flash24flash_fwd_splitkv_kernelI23Flash_fwd_kernel_traitsILi128ELi64ELi128ELi4ELb0ELb0EN7cutlass6half_tE19Flash_kernel_traitsILi128ELi64ELi128ELi4ES3_EELb0ELb0ELb0ELb0ELb0ELb0ELb1ELb0EEEvNS_16Flash_fwd_paramsE)
        .other          _ZN5flash24flash_fwd_splitkv_kernelI23Flash_fwd_kernel_traitsILi128ELi64ELi128ELi4ELb0ELb0EN7cutlass6half_tE19Flash_kernel_traitsILi128ELi64ELi128ELi4ES3_EELb0ELb0ELb0ELb0ELb0ELb0ELb1ELb0EEEvNS_16Flash_fwd_paramsE,@"STO_CUDA_ENTRY STV_DEFAULT"
_ZN5flash24flash_fwd_splitkv_kernelI23Flash_fwd_kernel_traitsILi128ELi64ELi128ELi4ELb0ELb0EN7cutlass6half_tE19Flash_kernel_traitsILi128ELi64ELi128ELi4ES3_EELb0ELb0ELb0ELb0ELb0ELb0ELb1ELb0EEEvNS_16Flash_fwd_paramsE:
.text._ZN5flash24flash_fwd_splitkv_kernelI23Flash_fwd_kernel_traitsILi128ELi64ELi128ELi4ELb0ELb0EN7cutlass6half_tE19Flash_kernel_traitsILi128ELi64ELi128ELi4ES3_EELb0ELb0ELb0ELb0ELb0ELb0ELb1ELb0EEEvNS_16Flash_fwd_paramsE:
        /* <DEDUP_REMOVED lines=29> */
[----:B-1----:R-:W-:Y:S05]  /*01d0*/  CALL.REL.NOINC `($_ZN5flash24flash_fwd_splitkv_kernelI23Flash_fwd_kernel_traitsILi128ELi64ELi128ELi4ELb0ELb0EN7cutlass6half_tE19Flash_kernel_traitsILi128ELi64ELi128ELi4ES3_EELb0ELb0ELb0ELb0ELb0ELb0ELb1ELb0EEEvNS_16Flash_fwd_paramsE$_ZN5flash30compute_attn_1rowblock_splitkvI23Flash_fwd_kernel_traitsILi128ELi64ELi128ELi4ELb0ELb0EN7cutlass6half_tE19Flash_kernel_traitsILi128ELi64ELi128ELi4ES3_EELb0ELb0ELb0ELb0ELb0ELb0ELb1ELb0ENS_16Flash_fwd_paramsEEEvRKT8_iiiii) ;  /* 0x0000000000087944 */ /* 0x002fea0003c00000 */
[----:B------:R-:W-:Y:S05]  /*01e0*/  BSYNC.RECONVERGENT B2 ;  /* 0x0000000000027941 */ /* 0x000fea0003800200 */
.L_x_1390:
[----:B------:R-:W-:Y:S05]  /*01f0*/  EXIT ;  /* 0x000000000000794d */ /* 0x000fea0003800000 */
        .type           $_ZN5flash24flash_fwd_splitkv_kernelI23Flash_fwd_kernel_traitsILi128ELi64ELi128ELi4ELb0ELb0EN7cutlass6half_tE19Flash_kernel_traitsILi128ELi64ELi128ELi4ES3_EELb0ELb0ELb0ELb0ELb0ELb0ELb1ELb0EEEvNS_16Flash_fwd_paramsE$_ZN5flash30compute_attn_1rowblock_splitkvI23Flash_fwd_kernel_traitsILi128ELi64ELi128ELi4ELb0ELb0EN7cutlass6half_tE19Flash_kernel_traitsILi128ELi64ELi128ELi4ES3_EELb0ELb0ELb0ELb0ELb0ELb0ELb1ELb0ENS_16Flash_fwd_paramsEEEvRKT8_iiiii,@function
        .size           $_ZN5flash24flash_fwd_splitkv_kernelI23Flash_fwd_kernel_traitsILi128ELi64ELi128ELi4ELb0ELb0EN7cutlass6half_tE19Flash_kernel_traitsILi128ELi64ELi128ELi4ES3_EELb0ELb0ELb0ELb0ELb0ELb0ELb1ELb0EEEvNS_16Flash_fwd_paramsE$_ZN5flash30compute_attn_1rowblock_splitkvI23Flash_fwd_kernel_traitsILi128ELi64ELi128ELi4ELb0ELb0EN7cutlass6half_tE19Flash_kernel_traitsILi128ELi64ELi128ELi4ES3_EELb0ELb0ELb0ELb0ELb0ELb0ELb1ELb0ENS_16Flash_fwd_paramsEEEvRKT8_iiiii,(.L_x_14902 - $_ZN5flash24flash_fwd_splitkv_kernelI23Flash_fwd_kernel_traitsILi128ELi64ELi128ELi4ELb0ELb0EN7cutlass6half_tE19Flash_kernel_traitsILi128ELi64ELi128ELi4ES3_EELb0ELb0ELb0ELb0ELb0ELb0ELb1ELb0EEEvNS_16Flash_fwd_paramsE$_ZN5flash30compute_attn_1rowblock_splitkvI23Flash_fwd_kernel_traitsILi128ELi64ELi128ELi4ELb0ELb0EN7cutlass6half_tE19Flash_kernel_traitsILi128ELi64ELi128ELi4ES3_EELb0ELb0ELb0ELb0ELb0ELb0ELb1ELb0ENS_16Flash_fwd_paramsEEEvRKT8_iiiii)
$_ZN5flash24flash_fwd_splitkv_kernelI23Flash_fwd_kernel_traitsILi128ELi64ELi128ELi4ELb0ELb0EN7cutlass6half_tE19Flash_kernel_traitsILi128ELi64ELi128ELi4ES3_EELb0ELb0ELb0ELb0ELb0ELb0ELb1ELb0EEEvNS_16Flash_fwd_paramsE$_ZN5flash30compute_attn_1rowblock_splitkvI23Flash_fwd_kernel_traitsILi128ELi64ELi128ELi4ELb0ELb0EN7cutlass6half_tE19Flash_kernel_traitsILi128ELi64ELi128ELi4ES3_EELb0ELb0ELb0ELb0ELb0ELb0ELb1ELb0ENS_16Flash_fwd_paramsEEEvRKT8_iiiii:
        /* <DEDUP_REMOVED lines=20> */
[----:B------:R-:W2:Y:S01]  /*0340*/  S2R R200, SR_TID.X ;  /* 0x0000000000c87919 */ /* 0x000ea20000002100 */
[----:B------:R-:W-:-:S04]  /*0350*/  SHF.R.U32.HI R0, RZ, 0x1e, R225 ;  /* 0x0000001eff007819 */ /* 0x000fc800000116e1 */
[----:B------:R1:W5:Y:S01]  /*0360*/  @P2 LD.E R13, desc[UR4][R22.64] ;  /* 0x00000004160d2980 */ /* 0x000362000c101900 */
[----:B------:R-:W-:Y:S01]  /*0370*/  ISETP.NE.U32.AND P2, PT, R14, RZ, PT ;  /* 0x000000ff0e00720c */ /* 0x000fe20003f45070 */
[----:B------:R-:W-:-:S03]  /*0380*/  IMAD.MOV.U32 R10, RZ, RZ, RZ ;  /* 0x000000ffff0a7224 */ /* 0x000fc600078e00ff */
[----:B------:R-:W-:Y:S01]  /*0390*/  ISETP.NE.AND.EX P2, PT, R15, RZ, PT, P2 ;  /* 0x000000ff0f00720c */ /* 0x000fe20003f45320 */
[----:B------:R-:W-:Y:S01]  /*03a0*/  @P1 IMAD.X R21, R7, 0x1, R0, P0 ;  /* 0x0000000107151824 */ /* 0x000fe200000e0600 */
[----:B------:R-:W-:-:S04]  /*03b0*/  ISETP.NE.U32.AND P0, PT, R16, RZ, PT ;  /* 0x000000ff1000720c */ /* 0x000fc80003f05070 */
[----:B------:R1:W5:Y:S01]  /*03c0*/  @P1 LD.E R10, desc[UR4][R20.64] ;  /* 0x00000004140a1980 */ /* 0x000362000c101900 */
[----:B------:R-:W-:Y:S01]  /*03d0*/  IADD3 R18, P1, PT, R14, R4, RZ ;  /* 0x000000040e127210 */ /* 0x000fe20007f3e0ff */
[----:B------:R-:W-:Y:S01]  /*03e0*/  BSSY.RECONVERGENT B0, `(.L_x_1391) ;  /* 0x0000009000007945 */ /* 0x000fe20003800200 */
[----:B------:R-:W-:-:S03]  /*03f0*/  ISETP.NE.AND.EX P0, PT, R17, RZ, PT, P0 ;  /* 0x000000ff1100720c */ /* 0x000fc60003f05300 */
[----:B------:R-:W-:Y:S02]  /*0400*/  IMAD.X R19, R15, 0x1, R0, P1 ;  /* 0x000000010f137824 */ /* 0x000fe400008e0600 */
[----:B------:R-:W-:Y:S01]  /*0410*/  IMAD.MOV.U32 R15, RZ, RZ, -0x1 ;  /* 0xffffffffff0f7424 */ /* 0x000fe200078e00ff */
[----:B------:R-:W-:Y:S07]  /*0420*/  @!P2 BRA `(.L_x_1392) ;  /* 0x000000000010a947 */ /* 0x000fee0003800000 */
[----:B------:R-:W3:Y:S02]  /*0430*/  LD.E.U8 R7, desc[UR4][R2.64+0x1b2] ;  /* 0x0001b20402077980 */ /* 0x000ee4000c101100 */
[----:B---3--:R-:W-:-:S13]  /*0440*/  ISETP.NE.AND P1, PT, R7, RZ, PT ;  /* 0x000000ff0700720c */ /* 0x008fda0003f25270 */
[----:B------:R-:W-:Y:S05]  /*0450*/  @!P1 BRA `(.L_x_1392) ;  /* 0x0000000000049947 */ /* 0x000fea0003800000 */
[----:B------:R3:W5:Y:S02]  /*0460*/  LD.E R15, desc[UR4][R18.64] ;  /* 0x00000004120f7980 */ /* 0x000764000c101900 */
.L_x_1392:
[----:B------:R-:W-:Y:S05]  /*0470*/  BSYNC.RECONVERGENT B0 ;  /* 0x0000000000007941 */ /* 0x000fea0003800200 */
.L_x_1391:
[----:B------:R-:W-:Y:S04]  /*0480*/  BSSY.RECONVERGENT B0, `(.L_x_1393) ;  /* 0x0000007000007945 */ /* 0x000fe80003800200 */
[----:B------:R-:W-:Y:S05]  /*0490*/  @!P3 BRA `(.L_x_1394) ;  /* 0x000000000014b947 */ /* 0x000fea0003800000 */
[----:B-----5:R-:W4:Y:S02]  /*04a0*/  LD.E.U8 R5, desc[UR4][R2.64+0x1b2] ;  /* 0x0001b20402057980 */ /* 0x020f24000c101100 */
[----:B----4-:R-:W-:-:S13]  /*04b0*/  ISETP.NE.AND P1, PT, R5, RZ, PT ;  /* 0x000000ff0500720c */ /* 0x010fda0003f25270 */
[----:B------:R-:W4:Y:S02]  /*04c0*/  @P1 LD.E R8, desc[UR4][R18.64+0x4] ;  /* 0x0000040412081980 */ /* 0x000f24000c101900 */
[----:B----4-:R-:W-:-:S06]  /*04d0*/  @P1 IADD3 R5, PT, PT, R8, -R15, RZ ;  /* 0x8000000f08051210 */ /* 0x010fcc0007ffe0ff */
[----:B------:R4:W5:Y:S02]  /*04e0*/  @!P1 LD.E R5, desc[UR4][R18.64] ;  /* 0x0000000412059980 */ /* 0x000964000c101900 */
.L_x_1394:
[----:B------:R-:W-:Y:S05]  /*04f0*/  BSYNC.RECONVERGENT B0 ;  /* 0x0000000000007941 */ /* 0x000fea0003800200 */
.L_x_1393:
        /* <DEDUP_REMOVED lines=8> */
.L_x_1396:
[----:B------:R-:W5:Y:S01]  /*0580*/  LD.E.64 R6, desc[UR4][R2.64+0x108] ;  /* 0x0001080402067980 */ /* 0x000f62000c101b00 */
[----:B------:R-:W-:Y:S01]  /*0590*/  BSSY.RECONVERGENT B0, `(.L_x_1398) ;  /* 0x0000006000007945 */ /* 0x000fe20003800200 */
[----:B------:R-:W-:Y:S01]  /*05a0*/  IMAD.MOV.U32 R130, RZ, RZ, RZ ;  /* 0x000000ffff827224 */ /* 0x000fe200078e00ff */
[----:B-----5:R-:W-:-:S04]  /*05b0*/  ISETP.NE.U32.AND P0, PT, R6, RZ, PT ;  /* 0x000000ff0600720c */ /* 0x020fc80003f05070 */
[----:B------:R-:W-:-:S13]  /*05c0*/  ISETP.NE.AND.EX P0, PT, R7, RZ, PT, P0 ;  /* 0x000000ff0700720c */ /* 0x000fda0003f05300 */
[----:B------:R-:W-:Y:S05]  /*05d0*/  @!P0 BRA `(.L_x_1399) ;  /* 0x0000000000048947 */ /* 0x000fea0003800000 */
[----:B------:R1:W5:Y:S02]  /*05e0*/  LD.E R130, desc[UR4][R2.64+0xbc] ;  /* 0x0000bc0402827980 */ /* 0x000364000c101900 */
.L_x_1399:
[----:B------:R-:W-:Y:S05]  /*05f0*/  BSYNC.RECONVERGENT B0 ;  /* 0x0000000000007941 */ /* 0x000fea0003800200 */
.L_x_1398:
[----:B-----5:R-:W-:Y:S02]  /*0600*/  IADD3 R130, PT, PT, R130, R5, -R10 ;  /* 0x0000000582827210 */ /* 0x020fe40007ffe80a */
.L_x_1397:
[----:B------:R-:W-:Y:S05]  /*0610*/  BSYNC.RECONVERGENT B1 ;  /* 0x0000000000017941 */ /* 0x000fea0003800200 */
.L_x_1395:
[----:B-1----:R-:W-:Y:S01]  /*0620*/  IMAD.SHL.U32 R20, R219, 0x40, RZ ;  /* 0x00000040db147824 */ /* 0x002fe200078e00ff */
[----:B------:R-:W-:Y:S01]  /*0630*/  MOV R6, R218 ;  /* 0x000000da00067202 */ /* 0x000fe20000000f00 */
[----:B------:R-:W-:-:S03]  /*0640*/  IMAD.MOV.U32 R7, RZ, RZ, 0x0 ;  /* 0x00000000ff077424 */ /* 0x000fc600078e00ff */
[----:B------:R-:W-:-:S13]  /*0650*/  ISETP.GT.AND P0, PT, R207, R20, PT ;  /* 0x00000014cf00720c */ /* 0x000fda0003f04270 */
[----:B--234-:R-:W-:Y:S05]  /*0660*/  @!P0 RET.REL.NODEC R6 `(_ZN5flash24flash_fwd_splitkv_kernelI23Flash_fwd_kernel_traitsILi128ELi64ELi128ELi4ELb0ELb0EN7cutlass6half_tE19Flash_kernel_traitsILi128ELi64ELi128ELi4ES3_EELb0ELb0ELb0ELb0ELb0ELb0ELb1ELb0EEEvNS_16Flash_fwd_paramsE) ;  /* 0xfffffff806648950 */ /* 0x01cfea0003c3ffff */
        /* <DEDUP_REMOVED lines=40> */
[----:B------:R-:W4:Y:S01]  /*08f0*/  LD.E R6, desc[UR4][R2.64+0xcc] ;  /* 0x0000cc0402067980 */ /* 0x000f22000c101900 */
[----:B------:R-:W-:Y:S01]  /*0900*/  SHF.R.U32.HI R7, RZ, 0x4, R200 ;  /* 0x00000004ff077819 */ /* 0x000fe200000116c8 */
[----:B------:R-:W-:-:S02]  /*0910*/  IMAD.SHL.U32 R9, R200, 0x4, RZ ;  /* 0x00000004c8097824 */ /* 0x000fc400078e00ff */
[----:B------:R-:W-:Y:S01]  /*0920*/  IMAD.SHL.U32 R200, R200, 0x8, RZ ;  /* 0x00000008c8c87824 */ /* 0x000fe200078e00ff */
[----:B------:R-:W5:Y:S02]  /*0930*/  LD.E.64 R10, desc[UR4][R2.64+0xa8] ;  /* 0x0000a804020a7980 */ /* 0x000f64000c101b00 */
[----:B------:R-:W-:Y:S01]  /*0940*/  LOP3.LUT R9, R9, 0x3c, RZ, 0xc0, !PT ;  /* 0x0000003c09097812 */ /* 0x000fe200078ec0ff */
[----:B------:R-:W-:Y:S01]  /*0950*/  VIADD R15, R7, 0x8 ;  /* 0x00000008070f7836 */ /* 0x000fe20000000000 */
[----:B------:R-:W5:Y:S02]  /*0960*/  LD.E R0, desc[UR4][R2.64+0xc0] ;  /* 0x0000c00402007980 */ /* 0x000f64000c101900 */
[C---:B------:R-:W-:Y:S02]  /*0970*/  LOP3.LUT R17, R9.reuse, 0x1f80, R200, 0xf8, !PT ;  /* 0x00001f8009117812 */ /* 0x040fe400078ef8c8 */
[----:B------:R1:W5:Y:S01]  /*0980*/  LD.E.64 R12, desc[UR4][R2.64+0x78] ;  /* 0x00007804020c7980 */ /* 0x000362000c101b00 */
[----:B------:R-:W-:Y:S01]  /*0990*/  ISETP.NE.AND P6, PT, R9, RZ, PT ;  /* 0x000000ff0900720c */ /* 0x000fe20003fc5270 */
[----:B------:R-:W-:Y:S01]  /*09a0*/  BSSY.RECONVERGENT B0, `(.L_x_1401) ;  /* 0x0000016000007945 */ /* 0x000fe20003800200 */
[----:B------:R-:W-:Y:S01]  /*09b0*/  VIADD R27, R7, 0x18 ;  /* 0x00000018071b7836 */ /* 0x000fe20000000000 */
[----:B------:R-:W-:Y:S01]  /*09c0*/  LOP3.LUT R29, R9, 0x40, RZ, 0xfc, !PT ;  /* 0x00000040091d7812 */ /* 0x000fe200078efcff */
[----:B-1----:R-:W-:-:S02]  /*09d0*/  VIADD R3, R7, 0x10 ;  /* 0x0000001007037836 */ /* 0x002fc40000000000 */
[----:B--2---:R-:W-:Y:S02]  /*09e0*/  IMAD R225, R4, UR8, R225 ;  /* 0x0000000804e17c24 */ /* 0x004fe4000f8e02e1 */
[----:B------:R-:W-:Y:S02]  /*09f0*/  IMAD.IADD R4, R207, 0x1, -R20 ;  /* 0x00000001cf047824 */ /* 0x000fe400078e0a14 */
[----:B---3--:R-:W-:-:S03]  /*0a00*/  IMAD R8, R225, R8, R223 ;  /* 0x00000008e1087224 */ /* 0x008fc600078e02df */
[----:B------:R-:W-:Y:S01]  /*0a10*/  ISETP.GE.AND P3, PT, R7, R4, PT ;  /* 0x000000040700720c */ /* 0x000fe20003f66270 */
[----:B------:R-:W-:Y:S01]  /*0a20*/  IMAD R5, R5, R8, R20 ;  /* 0x0000000805057224 */ /* 0x000fe200078e0214 */
[CC--:B------:R-:W-:Y:S02]  /*0a30*/  ISETP.GE.AND P2, PT, R15.reuse, R4.reuse, PT ;  /* 0x000000040f00720c */ /* 0x0c0fe40003f46270 */
[----:B------:R-:W-:Y:S01]  /*0a40*/  ISETP.GE.OR P4, PT, R15, R4, P6 ;  /* 0x000000040f00720c */ /* 0x000fe20003786670 */
[----:B----4-:R-:W-:Y:S01]  /*0a50*/  IMAD R6, R5, R6, RZ ;  /* 0x0000000605067224 */ /* 0x010fe200078e02ff */
[----:B------:R-:W-:-:S04]  /*0a60*/  ISETP.GE.AND P0, PT, R3, R4, PT ;  /* 0x000000040300720c */ /* 0x000fc80003f06270 */
[----:B------:R-:W-:-:S04]  /*0a70*/  IADD3 R17, P1, PT, R6, R17, RZ ;  /* 0x0000001106117210 */ /* 0x000fc80007f3e0ff */
[----:B------:R-:W-:Y:S01]  /*0a80*/  LEA.HI.X.SX32 R15, R6, RZ, 0x1, P1 ;  /* 0x000000ff060f7211 */ /* 0x000fe200008f0eff */
[----:B------:R-:W-:Y:S08]  /*0a90*/  @P3 BRA `(.L_x_1402) ;  /* 0x0000000000183947 */ /* 0x000ff00003800000 */
[-C--:B-----5:R-:W-:Y:S02]  /*0aa0*/  ISETP.GE.AND P5, PT, R9, R0.reuse, PT ;  /* 0x000000000900720c */ /* 0x0a0fe40003fa6270 */
[----:B------:R-:W-:Y:S02]  /*0ab0*/  ISETP.GE.AND P3, PT, R29, R0, PT ;  /* 0x000000001d00720c */ /* 0x000fe40003f66270 */
[----:B------:R-:W-:-:S04]  /*0ac0*/  LEA R18, P1, R17, R12, 0x2 ;  /* 0x0000000c11127211 */ /* 0x000fc800078210ff */
[----:B------:R-:W-:-:S05]  /*0ad0*/  LEA.HI.X R19, R17, R13, R15, 0x2, P1 ;  /* 0x0000000d11137211 */ /* 0x000fca00008f140f */
[----:B------:R1:W-:Y:S04]  /*0ae0*/  @!P5 ST.E.128 desc[UR4][R18.64], RZ ;  /* 0x000000ff1200d985 */ /* 0x0003e8000c101d04 */
[----:B------:R1:W-:Y:S02]  /*0af0*/  @!P3 ST.E.128 desc[UR4][R18.64+0x100], RZ ;  /* 0x000100ff1200b985 */ /* 0x0003e4000c101d04 */
.L_x_1402:
[----:B------:R-:W-:Y:S05]  /*0b00*/  BSYNC.RECONVERGENT B0 ;  /* 0x0000000000007941 */ /* 0x000fea0003800200 */
.L_x_1401:
[----:B------:R-:W-:Y:S01]  /*0b10*/  BSSY.RECONVERGENT B0, `(.L_x_1403) ;  /* 0x000000c000007945 */ /* 0x000fe20003800200 */
[----:B------:R-:W-:Y:S02]  /*0b20*/  ISETP.GE.AND P1, PT, R27, R4, PT ;  /* 0x000000041b00720c */ /* 0x000fe40003f26270 */
[----:B------:R-:W-:Y:S01]  /*0b30*/  IADD3 R25, PT, PT, R7, 0x20, RZ ;  /* 0x0000002007197810 */ /* 0x000fe20007ffe0ff */
[----:B------:R-:W-:Y:S05]  /*0b40*/  @P2 BRA `(.L_x_1404) ;  /* 0x0000000000202947 */ /* 0x000fea0003800000 */
[-C--:B-----5:R-:W-:Y:S02]  /*0b50*/  ISETP.GE.AND P5, PT, R9, R0.reuse, PT ;  /* 0x000000000900720c */ /* 0x0a0fe40003fa6270 */
[----:B------:R-:W-:-:S11]  /*0b60*/  ISETP.GE.AND P3, PT, R29, R0, PT ;  /* 0x000000001d00720c */ /* 0x000fd60003f66270 */
[----:B------:R-:W-:-:S04]  /*0b70*/  @!P5 LEA R20, P2, R17, R12, 0x2 ;  /* 0x0000000c1114d211 */ /* 0x000fc800078410ff */
[C---:B------:R-:W-:Y:S02]  /*0b80*/  @!P5 LEA.HI.X R21, R17.reuse, R13, R15, 0x2, P2 ;  /* 0x0000000d1115d211 */ /* 0x040fe400010f140f */
[----:B-1----:R-:W-:-:S03]  /*0b90*/  @!P3 LEA R18, P2, R17, R12, 0x2 ;  /* 0x0000000c1112b211 */ /* 0x002fc600078410ff */
[----:B------:R2:W-:Y:S01]  /*0ba0*/  @!P5 ST.E.128 desc[UR4][R20.64+0x1000], RZ ;  /* 0x001000ff1400d985 */ /* 0x0005e2000c101d04 */
[----:B------:R-:W-:-:S05]  /*0bb0*/  @!P3 LEA.HI.X R19, R17, R13, R15, 0x2, P2 ;  /* 0x0000000d1113b211 */ /* 0x000fca00010f140f */
[----:B------:R2:W-:Y:S04]  /*0bc0*/  @!P3 ST.E.128 desc[UR4][R18.64+0x1100], RZ ;  /* 0x001100ff1200b985 */ /* 0x0005e8000c101d04 */
.L_x_1404:
[----:B------:R-:W-:Y:S05]  /*0bd0*/  BSYNC.RECONVERGENT B0 ;  /* 0x0000000000007941 */ /* 0x000fea0003800200 */
.L_x_1403:
[----:B------:R-:W-:Y:S01]  /*0be0*/  BSSY.RECONVERGENT B0, `(.L_x_1405) ;  /* 0x000000c000007945 */ /* 0x000fe20003800200 */
[----:B------:R-:W-:Y:S02]  /*0bf0*/  ISETP.GE.AND P2, PT, R25, R4, PT ;  /* 0x000000041900720c */ /* 0x000fe40003f46270 */
[----:B------:R-:W-:Y:S01]  /*0c00*/  IADD3 R23, PT, PT, R7, 0x28, RZ ;  /* 0x0000002807177810 */ /* 0x000fe20007ffe0ff */
[----:B------:R-:W-:Y:S05]  /*0c10*/  @P0 BRA `(.L_x_1406) ;  /* 0x0000000000200947 */ /* 0x000fea0003800000 */
[-C--:B-----5:R-:W-:Y:S02]  /*0c20*/  ISETP.GE.AND P5, PT, R9, R0.reuse, PT ;  /* 0x000000000900720c */ /* 0x0a0fe40003fa6270 */
[----:B------:R-:W-:-:S11]  /*0c30*/  ISETP.GE.AND P3, PT, R29, R0, PT ;  /* 0x000000001d00720c */ /* 0x000fd60003f66270 */
[----:B--2---:R-:W-:-:S04]  /*0c40*/  @!P5 LEA R20, P0, R17, R12, 0x2 ;  /* 0x0000000c1114d211 */ /* 0x004fc800078010ff */
[C---:B------:R-:W-:Y:S02]  /*0c50*/  @!P5 LEA.HI.X R21, R17.reuse, R13, R15, 0x2, P0 ;  /* 0x0000000d1115d211 */ /* 0x040fe400000f140f */
[----:B-1----:R-:W-:-:S03]  /*0c60*/  @!P3 LEA R18, P0, R17, R12, 0x2 ;  /* 0x0000000c1112b211 */ /* 0x002fc600078010ff */
[----:B------:R3:W-:Y:S01]  /*0c70*/  @!P5 ST.E.128 desc[UR4][R20.64+0x2000], RZ ;  /* 0x002000ff1400d985 */ /* 0x0007e2000c101d04 */
[----:B------:R-:W-:-:S05]  /*0c80*/  @!P3 LEA.HI.X R19, R17, R13, R15, 0x2, P0 ;  /* 0x0000000d1113b211 */ /* 0x000fca00000f140f */
[----:B------:R3:W-:Y:S04]  /*0c90*/  @!P3 ST.E.128 desc[UR4][R18.64+0x2100], RZ ;  /* 0x002100ff1200b985 */ /* 0x0007e8000c101d04 */
.L_x_1406:
[----:B------:R-:W-:Y:S05]  /*0ca0*/  BSYNC.RECONVERGENT B0 ;  /* 0x0000000000007941 */ /* 0x000fea0003800200 */
.L_x_1405:
[----:B------:R-:W-:Y:S01]  /*0cb0*/  BSSY.RECONVERGENT B0, `(.L_x_1407) ;  /* 0x000000c000007945 */ /* 0x000fe20003800200 */
[----:B------:R-:W-:Y:S02]  /*0cc0*/  ISETP.GE.AND P0, PT, R23, R4, PT ;  /* 0x000000041700720c */ /* 0x000fe40003f06270 */
[----:B--23--:R-:W-:Y:S01]  /*0cd0*/  IADD3 R21, PT, PT, R7, 0x30, RZ ;  /* 0x0000003007157810 */ /* 0x00cfe20007ffe0ff */
        /* <DEDUP_REMOVED lines=9> */
.L_x_1408:
[----:B------:R-:W-:Y:S05]  /*0d70*/  BSYNC.RECONVERGENT B0 ;  /* 0x0000000000007941 */ /* 0x000fea0003800200 */
.L_x_1407:
[----:B------:R-:W-:Y:S01]  /*0d80*/  BSSY.RECONVERGENT B0, `(.L_x_1409) ;  /* 0x000000b000007945 */ /* 0x000fe20003800200 */
[----:B------:R-:W-:-:S03]  /*0d90*/  ISETP.GE.AND P1, PT, R21, R4, PT ;  /* 0x000000041500720c */ /* 0x000fc60003f26270 */
[----:B------:R-:W-:Y:S10]  /*0da0*/  @P2 BRA `(.L_x_1410) ;  /* 0x0000000000202947 */ /* 0x000ff40003800000 */
        /* <DEDUP_REMOVED lines=8> */
.L_x_1410:
[----:B------:R-:W-:Y:S05]  /*0e30*/  BSYNC.RECONVERGENT B0 ;  /* 0x0000000000007941 */ /* 0x000fea0003800200 */
.L_x_1409:
[----:B------:R-:W-:Y:S01]  /*0e40*/  BSSY.RECONVERGENT B0, `(.L_x_1411) ;  /* 0x000000b000007945 */ /* 0x000fe20003800200 */
[----:B------:R-:W-:-:S03]  /*0e50*/  ISETP.GE.OR P5, PT, R7, R4, P6 ;  /* 0x000000040700720c */ /* 0x000fc600037a6670 */
[----:B------:R-:W-:Y:S10]  /*0e60*/  @P0 BRA `(.L_x_1412) ;  /* 0x0000000000200947 */ /* 0x000ff40003800000 */
[-C--:B-----5:R-:W-:Y:S02]  /*0e70*/  ISETP.GE.AND P3, PT, R9, R0.reuse, PT ;  /* 0x000000000900720c */ /* 0x0a0fe40003f66270 */
[----:B------:R-:W-:-:S11]  /*0e80*/  ISETP.GE.AND P2, PT, R29, R0, PT ;  /* 0x000000001d00720c */ /* 0x000fd60003f46270 */
[----:B--23--:R-:W-:-:S04]  /*0e90*/  @!P3 LEA R30, P0, R17, R12, 0x2 ;  /* 0x0000000c111eb211 */ /* 0x00cfc800078010ff */
[C---:B------:R-:W-:Y:S02]  /*0ea0*/  @!P3 LEA.HI.X R31, R17.reuse, R13, R15, 0x2, P0 ;  /* 0x0000000d111fb211 */ /* 0x040fe400000f140f */
[----:B-1----:R-:W-:-:S03]  /*0eb0*/  @!P2 LEA R18, P0, R17, R12, 0x2 ;  /* 0x0000000c1112a211 */ /* 0x002fc600078010ff */
[----:B------:R4:W-:Y:S01]  /*0ec0*/  @!P3 ST.E.128 desc[UR4][R30.64+0x5000], RZ ;  /* 0x005000ff1e00b985 */ /* 0x0009e2000c101d04 */
[----:B------:R-:W-:-:S05]  /*0ed0*/  @!P2 LEA.HI.X R19, R17, R13, R15, 0x2, P0 ;  /* 0x0000000d1113a211 */ /* 0x000fca00000f140f */
[----:B------:R4:W-:Y:S04]  /*0ee0*/  @!P2 ST.E.128 desc[UR4][R18.64+0x5100], RZ ;  /* 0x005100ff1200a985 */ /* 0x0009e8000c101d04 */
.L_x_1412:
[----:B------:R-:W-:Y:S05]  /*0ef0*/  BSYNC.RECONVERGENT B0 ;  /* 0x0000000000007941 */ /* 0x000fea0003800200 */
.L_x_1411:
[----:B------:R-:W-:Y:S01]  /*0f00*/  BSSY.RECONVERGENT B0, `(.L_x_1413) ;  /* 0x000000c000007945 */ /* 0x000fe20003800200 */
[----:B-1234-:R-:W-:Y:S02]  /*0f10*/  IADD3 R19, P0, PT, R5, R7, RZ ;  /* 0x0000000705137210 */ /* 0x01efe40007f1e0ff */
[----:B------:R-:W-:Y:S01]  /*0f20*/  IADD3 R7, PT, PT, R7, 0x38, RZ ;  /* 0x0000003807077810 */ /* 0x000fe20007ffe0ff */
[----:B------:R-:W-:Y:S05]  /*0f30*/  @P1 BRA `(.L_x_1414) ;  /* 0x0000000000201947 */ /* 0x000fea0003800000 */
[-C--:B-----5:R-:W-:Y:S02]  /*0f40*/  ISETP.GE.AND P3, PT, R9, R0.reuse, PT ;  /* 0x000000000900720c */ /* 0x0a0fe40003f66270 */
[----:B------:R-:W-:-:S11]  /*0f50*/  ISETP.GE.AND P2, PT, R29, R0, PT ;  /* 0x000000001d00720c */ /* 0x000fd60003f46270 */
[----:B------:R-:W-:-:S04]  /*0f60*/  @!P3 LEA R32, P1, R17, R12, 0x2 ;  /* 0x0000000c1120b211 */ /* 0x000fc800078210ff */
[C---:B------:R-:W-:Y:S02]  /*0f70*/  @!P3 LEA.HI.X R33, R17.reuse, R13, R15, 0x2, P1 ;  /* 0x0000000d1121b211 */ /* 0x040fe400008f140f */
[----:B------:R-:W-:-:S03]  /*0f80*/  @!P2 LEA R30, P1, R17, R12, 0x2 ;  /* 0x0000000c111ea211 */ /* 0x000fc600078210ff */
[----:B------:R1:W-:Y:S01]  /*0f90*/  @!P3 ST.E.128 desc[UR4][R32.64+0x6000], RZ ;  /* 0x006000ff2000b985 */ /* 0x0003e2000c101d04 */
[----:B------:R-:W-:-:S05]  /*0fa0*/  @!P2 LEA.HI.X R31, R17, R13, R15, 0x2, P1 ;  /* 0x0000000d111fa211 */ /* 0x000fca00008f140f */
[----:B------:R1:W-:Y:S04]  /*0fb0*/  @!P2 ST.E.128 desc[UR4][R30.64+0x6100], RZ ;  /* 0x006100ff1e00a985 */ /* 0x0003e8000c101d04 */
.L_x_1414:
[----:B------:R-:W-:Y:S05]  /*0fc0*/  BSYNC.RECONVERGENT B0 ;  /* 0x0000000000007941 */ /* 0x000fea0003800200 */
.L_x_1413:
[----:B------:R-:W-:Y:S01]  /*0fd0*/  ISETP.GE.AND P1, PT, R7, R4, PT ;  /* 0x000000040700720c */ /* 0x000fe20003f26270 */
[----:B------:R-:W-:Y:S01]  /*0fe0*/  BSSY.RECONVERGENT B0, `(.L_x_1415) ;  /* 0x000000e000007945 */ /* 0x000fe20003800200 */
[----:B------:R-:W-:Y:S02]  /*0ff0*/  LEA.HI.X.SX32 R5, R5, RZ, 0x1, P0 ;  /* 0x000000ff05057211 */ /* 0x000fe400000f0eff */
[----:B-----5:R-:W-:Y:S02]  /*1000*/  LEA R2, P0, R19, R10, 0x2 ;  /* 0x0000000a13027211 */ /* 0x020fe400078010ff */
[----:B------:R-:W-:Y:S02]  /*1010*/  ISETP.GE.OR P3, PT, R3, R4, P6 ;  /* 0x000000040300720c */ /* 0x000fe40003766670 */
[----:B------:R-:W-:-:S05]  /*1020*/  LEA.HI.X R3, R19, R11, R5, 0x2, P0 ;  /* 0x0000000b13037211 */ /* 0x000fca00000f1405 */
[----:B------:R-:W-:Y:S06]  /*1030*/  @P1 BRA `(.L_x_1416) ;  /* 0x0000000000201947 */ /* 0x000fec0003800000 */
[-C--:B------:R-:W-:Y:S02]  /*1040*/  ISETP.GE.AND P2, PT, R9, R0.reuse, PT ;  /* 0x000000000900720c */ /* 0x080fe40003f46270 */
[----:B------:R-:W-:-:S11]  /*1050*/  ISETP.GE.AND P1, PT, R29, R0, PT ;  /* 0x000000001d00720c */ /* 0x000fd60003f26270 */
[----:B------:R-:W-:-:S04]  /*1060*/  @!P2 LEA R8, P0, R17, R12, 0x2 ;  /* 0x0000000c1108a211 */ /* 0x000fc800078010ff */
[C---:B------:R-:W-:Y:S02]  /*1070*/  @!P2 LEA.HI.X R9, R17.reuse, R13, R15, 0x2, P0 ;  /* 0x0000000d1109a211 */ /* 0x040fe400000f140f */
[----:B------:R-:W-:-:S03]  /*1080*/  @!P1 LEA R10, P0, R17, R12, 0x2 ;  /* 0x0000000c110a9211 */ /* 0x000fc600078010ff */
[----:B------:R2:W-:Y:S01]  /*1090*/  @!P2 ST.E.128 desc[UR4][R8.64+0x7000], RZ ;  /* 0x007000ff0800a985 */ /* 0x0005e2000c101d04 */
[----:B------:R-:W-:-:S05]  /*10a0*/  @!P1 LEA.HI.X R11, R17, R13, R15, 0x2, P0 ;  /* 0x0000000d110b9211 */ /* 0x000fca00000f140f */
[----:B------:R2:W-:Y:S04]  /*10b0*/  @!P1 ST.E.128 desc[UR4][R10.64+0x7100], RZ ;  /* 0x007100ff0a009985 */ /* 0x0005e8000c101d04 */
.L_x_1416:
[----:B------:R-:W-:Y:S05]  /*10c0*/  BSYNC.RECONVERGENT B0 ;  /* 0x0000000000007941 */ /* 0x000fea0003800200 */
.L_x_1415:
[----:B------:R-:W-:Y:S01]  /*10d0*/  @!P5 IMAD.MOV.U32 R5, RZ, RZ, -0x800000 ;  /* 0xff800000ff05d424 */ /* 0x000fe200078e00ff */
[-C--:B------:R-:W-:Y:S01]  /*10e0*/  ISETP.GE.OR P2, PT, R27, R4.reuse, P6 ;  /* 0x000000041b00720c */ /* 0x080fe20003746670 */
[----:B------:R-:W-:Y:S01]  /*10f0*/  @!P4 IMAD.MOV.U32 R17, RZ, RZ, -0x800000 ;  /* 0xff800000ff11c424 */ /* 0x000fe200078e00ff */
[-C--:B------:R-:W-:Y:S02]  /*1100*/  ISETP.GE.OR P1, PT, R25, R4.reuse, P6 ;  /* 0x000000041900720c */ /* 0x080fe40003726670 */
[----:B------:R-:W-:Y:S01]  /*1110*/  @!P5 ST.E desc[UR4][R2.64], R5 ;  /* 0x000000050200d985 */ /* 0x000fe2000c101904 */
[-C--:B------:R-:W-:Y:S02]  /*1120*/  ISETP.GE.OR P0, PT, R23, R4.reuse, P6 ;  /* 0x000000041700720c */ /* 0x080fe40003706670 */
[-C--:B------:R-:W-:Y:S01]  /*1130*/  ISETP.GE.OR P5, PT, R21, R4.reuse, P6 ;  /* 0x000000041500720c */ /* 0x080fe200037a6670 */
[----:B------:R-:W-:Y:S01]  /*1140*/  @!P4 ST.E desc[UR4][R2.64+0x20], R17 ;  /* 0x000020110200c985 */ /* 0x000fe2000c101904 */
[----:B------:R-:W-:-:S02]  /*1150*/  ISETP.GE.OR P6, PT, R7, R4, P6 ;  /* 0x000000040700720c */ /* 0x000fc400037c6670 */
[----:B------:R-:W-:Y:S02]  /*1160*/  @!P3 MOV R15, 0xff800000 ;  /* 0xff800000000fb802 */ /* 0x000fe40000000f00 */
[----:B------:R-:W-:Y:S01]  /*1170*/  @!P2 IMAD.MOV.U32 R13, RZ, RZ, -0x800000 ;  /* 0xff800000ff0da424 */ /* 0x000fe200078e00ff */
[----:B------:R-:W-:Y:S01]  /*1180*/  MOV R219, 0x0 ;  /* 0x0000000000db7802 */ /* 0x000fe20000000f00 */
[----:B--2---:R-:W-:Y:S01]  /*1190*/  @!P1 IMAD.MOV.U32 R11, RZ, RZ, -0x800000 ;  /* 0xff800000ff0b9424 */ /* 0x004fe200078e00ff */
[----:B------:R-:W-:Y:S02]  /*11a0*/  @!P3 ST.E desc[UR4][R2.64+0x40], R15 ;  /* 0x0000400f0200b985 */ /* 0x000fe4000c101904 */
[----:B------:R-:W-:Y:S02]  /*11b0*/  @!P0 MOV R9, 0xff800000 ;  /* 0xff80000000098802 */ /* 0x000fe40000000f00 */
[----:B------:R-:W-:Y:S01]  /*11c0*/  @!P5 IMAD.MOV.U32 R7, RZ, RZ, -0x800000 ;  /* 0xff800000ff07d424 */ /* 0x000fe200078e00ff */
[----:B------:R-:W-:Y:S04]  /*11d0*/  @!P2 ST.E desc[UR4][R2.64+0x60], R13 ;  /* 0x0000600d0200a985 */ /* 0x000fe8000c101904 */
[----:B------:R-:W-:Y:S04]  /*11e0*/  @!P1 ST.E desc[UR4][R2.64+0x80], R11 ;  /* 0x0000800b02009985 */ /* 0x000fe8000c101904 */
[----:B------:R-:W-:Y:S04]  /*11f0*/  @!P0 ST.E desc[UR4][R2.64+0xa0], R9 ;  /* 0x0000a00902008985 */ /* 0x000fe8000c101904 */
[----:B------:R1:W-:Y:S02]  /*1200*/  @!P5 ST.E desc[UR4][R2.64+0xc0], R7 ;  /* 0x0000c0070200d985 */ /* 0x0003e4000c101904 */
[----:B-1----:R-:W-:Y:S05]  /*1210*/  @P6 RET.REL.NODEC R218 `(_ZN5flash24flash_fwd_splitkv_kernelI23Flash_fwd_kernel_traitsILi128ELi64ELi128ELi4ELb0ELb0EN7cutlass6half_tE19Flash_kernel_traitsILi128ELi64ELi128ELi4ES3_EELb0ELb0ELb0ELb0ELb0ELb0ELb1ELb0EEEvNS_16Flash_fwd_paramsE) ;  /* 0xffffffecda786950 */ /* 0x002fea0003c3ffff */
[----:B------:R-:W-:Y:S02]  /*1220*/  MOV R5, 0xff800000 ;  /* 0xff80000000057802 */ /* 0x000fe40000000f00 */
[----:B------:R-:W-:-:S03]  /*1230*/  MOV R219, 0x0 ;  /* 0x0000000000db7802 */ /* 0x000fc60000000f00 */
[----:B------:R1:W-:Y:S02]  /*1240*/  ST.E desc[UR4][R2.64+0xe0], R5 ;  /* 0x0000e00502007985 */ /* 0x0003e4000c101904 */
[----:B-1----:R-:W-:Y:S05]  /*1250*/  RET.REL.NODEC R218 `(_ZN5flash24flash_fwd_splitkv_kernelI23Flash_fwd_kernel_traitsILi128ELi64ELi128ELi4ELb0ELb0EN7cutlass6half_tE19Flash_kernel_traitsILi128ELi64ELi128ELi4ES3_EELb0ELb0ELb0ELb0ELb0ELb0ELb1ELb0EEEvNS_16Flash_fwd_paramsE) ;  /* 0xffffffecda687950 */ /* 0x002fea0003c3ffff */
.L_x_1400:
        /* <DEDUP_REMOVED lines=57> */
[----:B----4-:R-:W4:Y:S02]  /*15f0*/  MUFU.RCP R10, R12 ;  /* 0x0000000c000a7308 */ /* 0x010f240000001000 */
        /* <DEDUP_REMOVED lines=15> */
[----:B------:R-:W-:Y:S01]  /*16f0*/  @!P1 IADD3 R4, PT, PT, R4, 0x1, RZ ;  /* 0x0000000104049810 */ /* 0x000fe20007ffe0ff */
[----:B------:R-:W-:Y:S01]  /*1700*/  IMAD.MOV R8, RZ, RZ, -R8 ;  /* 0x000000ffff087224 */ /* 0x000fe200078e0a08 */
        /* <DEDUP_REMOVED lines=9> */
[----:B------:R-:W-:-:S05]  /*17a0*/  @!P1 LOP3.LUT R7, RZ, R16, RZ, 0x33, !PT ;  /* 0x00000010ff079212 */ /* 0x000fca00078e33ff */
[----:B------:R-:W-:Y:S01]  /*17b0*/  IMAD R9, R19, R7, RZ ;  /* 0x0000000713097224 */ /* 0x000fe200078e02ff */
[----:B---3--:R-:W-:Y:S01]  /*17c0*/  SHF.R.S32.HI R5, RZ, 0x1f, R0 ;  /* 0x0000001fff057819 */ /* 0x008fe20000011400 */
[----:B------:R-:W-:-:S04]  /*17d0*/  IMAD R6, R23, R0, RZ ;  /* 0x0000000017067224 */ /* 0x000fc800078e02ff */
[C---:B------:R-:W-:Y:S02]  /*17e0*/  IMAD R6, R22.reuse, R5, R6 ;  /* 0x0000000516067224 */ /* 0x040fe400078e0206 */
[----:B------:R-:W-:-:S05]  /*17f0*/  IMAD.WIDE.U32 R22, R22, R0, RZ ;  /* 0x0000000016167225 */ /* 0x000fca00078e00ff */
[----:B------:R-:W-:Y:S02]  /*1800*/  IADD3 R23, PT, PT, R23, R6, RZ ;  /* 0x0000000617177210 */ /* 0x000fe40007ffe0ff */
[----:B------:R-:W-:Y:S01]  /*1810*/  SHF.R.S32.HI R6, RZ, 0x1f, R7 ;  /* 0x0000001fff067819 */ /* 0x000fe20000011407 */
[----:B------:R-:W-:-:S04]  /*1820*/  IMAD.WIDE.U32 R22, R8, R208, R22 ;  /* 0x000000d008167225 */ /* 0x000fc800078e0016 */
[----:B------:R-:W-:Y:S02]  /*1830*/  IMAD.IADD R23, R23, 0x1, R4 ;  /* 0x0000000117177824 */ /* 0x000fe400078e0204 */
[----:B--2---:R-:W-:Y:S02]  /*1840*/  IMAD R4, R15, R0, RZ ;  /* 0x000000000f047224 */ /* 0x004fe400078e02ff */
[----:B------:R-:W-:Y:S02]  /*1850*/  IMAD R6, R18, R6, R9 ;  /* 0x0000000612067224 */ /* 0x000fe400078e0209 */
        /* <DEDUP_REMOVED lines=8> */
.L_x_1418:
        /* <DEDUP_REMOVED lines=30> */
[----:B------:R-:W-:Y:S01]  /*1ac0*/  @!P2 IMAD R0, R0, R208, R7 ;  /* 0x000000d00000a224 */ /* 0x000fe200078e0207 */
[----:B------:R-:W-:-:S05]  /*1ad0*/  @P2 IADD3 R6, PT, PT, R10, R15, RZ ;  /* 0x0000000f0a062210 */ /* 0x000fca0007ffe0ff */
[-C--:B------:R-:W-:Y:S01]  /*1ae0*/  @!P1 IADD3 R5, PT, PT, R5, -R4.reuse, RZ ;  /* 0x8000000405059210 */ /* 0x080fe20007ffe0ff */
[----:B------:R-:W-:Y:S01]  /*1af0*/  @!P2 IMAD.IADD R27, R27, 0x1, R0 ;  /* 0x000000011b1ba824 */ /* 0x000fe200078e0200 */
[----:B-----5:R-:W-:Y:S01]  /*1b00*/  @!P2 SHF.R.S32.HI R0, RZ, 0x1f, R9 ;  /* 0x0000001fff00a819 */ /* 0x020fe20000011409 */
[-C--:B---3--:R-:W-:Y:S01]  /*1b10*/  @!P2 IMAD R7, R25, R9.reuse, RZ ;  /* 0x000000091907a224 */ /* 0x088fe200078e02ff */
[----:B------:R-:W-:Y:S02]  /*1b20*/  ISETP.GE.U32.AND P4, PT, R5, R4, PT ;  /* 0x000000040500720c */ /* 0x000fe40003f86070 */
[----:B------:R-:W-:Y:S01]  /*1b30*/  LOP3.LUT R4, R223, R16, RZ, 0x3c, !PT ;  /* 0x00000010df047212 */ /* 0x000fe200078e3cff */
[----:B------:R-:W-:Y:S01]  /*1b40*/  @!P2 IMAD R7, R24, R0, R7 ;  /* 0x000000001807a224 */ /* 0x000fe200078e0207 */
[----:B------:R-:W-:Y:S01]  /*1b50*/  ISETP.NE.AND P3, PT, R16, RZ, PT ;  /* 0x000000ff1000720c */ /* 0x000fe20003f65270 */
[----:B------:R-:W-:Y:S01]  /*1b60*/  @!P2 IMAD.WIDE.U32 R26, R24, R9, R26 ;  /* 0x00000009181aa225 */ /* 0x000fe200078e001a */
[----:B------:R-:W-:-:S03]  /*1b70*/  ISETP.GE.AND P0, PT, R4, RZ, PT ;  /* 0x000000ff0400720c */ /* 0x000fc60003f06270 */
        /* <DEDUP_REMOVED lines=8> */
[----:B------:R-:W-:Y:S01]  /*1c00*/  IMAD R4, R209, R220, RZ ;  /* 0x000000dcd1047224 */ /* 0x000fe200078e02ff */
[----:B------:R-:W-:Y:S01]  /*1c10*/  @!P2 SHF.R.S32.HI R5, RZ, 0x1f, R10 ;  /* 0x0000001fff05a819 */ /* 0x000fe2000001140a */
[----:B----4-:R-:W-:Y:S01]  /*1c20*/  @!P2 IMAD R0, R211, R10, RZ ;  /* 0x0000000ad300a224 */ /* 0x010fe200078e02ff */
[----:B------:R-:W-:Y:S01]  /*1c30*/  @P4 IADD3 R8, PT, PT, R8, 0x1, RZ ;  /* 0x0000000108084810 */ /* 0x000fe20007ffe0ff */
[----:B------:R-:W-:-:S03]  /*1c40*/  IMAD.WIDE.U32 R24, R208, R220, R6 ;  /* 0x000000dcd0187225 */ /* 0x000fc600078e0006 */
[----:B------:R-:W-:Y:S01]  /*1c50*/  @!P0 IADD3 R8, PT, PT, -R8, RZ, RZ ;  /* 0x000000ff08088210 */ /* 0x000fe20007ffe1ff */
[----:B------:R-:W-:Y:S01]  /*1c60*/  @!P2 IMAD.WIDE.U32 R6, R210, R10, RZ ;  /* 0x0000000ad206a225 */ /* 0x000fe200078e00ff */
[----:B------:R-:W-:-:S03]  /*1c70*/  @!P3 LOP3.LUT R8, RZ, R16, RZ, 0x33, !PT ;  /* 0x00000010ff08b212 */ /* 0x000fc600078e33ff */
[----:B------:R-:W-:Y:S02]  /*1c80*/  IMAD R4, R11, R208, R4 ;  /* 0x000000d00b047224 */ /* 0x000fe400078e0204 */
[----:B------:R-:W-:Y:S01]  /*1c90*/  @!P2 IMAD R0, R5, R210, R0 ;  /* 0x000000d20500a224 */ /* 0x000fe200078e0200 */
[----:B------:R-:W-:Y:S01]  /*1ca0*/  @P2 IADD3 R10, PT, PT, R10, R15, RZ ;  /* 0x0000000f0a0a2210 */ /* 0x000fe20007ffe0ff */
[----:B------:R-:W-:Y:S01]  /*1cb0*/  IMAD.IADD R25, R25, 0x1, R4 ;  /* 0x0000000119197824 */ /* 0x000fe200078e0204 */
[----:B------:R-:W-:Y:S01]  /*1cc0*/  @!P2 MOV R14, R6 ;  /* 0x00000006000ea202 */ /* 0x000fe20000000f00 */
[----:B------:R-:W-:Y:S01]  /*1cd0*/  @!P2 IMAD.IADD R15, R7, 0x1, R0 ;  /* 0x00000001070fa824 */ /* 0x000fe200078e0200 */
[----:B------:R-:W-:Y:S01]  /*1ce0*/  @!P2 SHF.R.S32.HI R5, RZ, 0x1f, R9 ;  /* 0x0000001fff05a819 */ /* 0x000fe20000011409 */
[----:B------:R-:W-:Y:S01]  /*1cf0*/  @!P2 IMAD R0, R23, R9, RZ ;  /* 0x000000091700a224 */ /* 0x000fe200078e02ff */
[----:B------:R-:W-:Y:S01]  /*1d00*/  SHF.R.S32.HI R4, RZ, 0x1f, R8 ;  /* 0x0000001fff047819 */ /* 0x000fe20000011408 */
[----:B------:R-:W-:-:S02]  /*1d10*/  IMAD R7, R19, R8, RZ ;  /* 0x0000000813077224 */ /* 0x000fc400078e02ff */
[----:B------:R-:W-:-:S04]  /*1d20*/  @!P2 IMAD.WIDE.U32 R14, R22, R9, R14 ;  /* 0x00000009160ea225 */ /* 0x000fc800078e000e */
[----:B------:R-:W-:Y:S02]  /*1d30*/  @!P2 IMAD R0, R22, R5, R0 ;  /* 0x000000051600a224 */ /* 0x000fe400078e0200 */
[----:B------:R-:W-:-:S04]  /*1d40*/  IMAD.WIDE.U32 R8, R18, R8, R24 ;  /* 0x0000000812087225 */ /* 0x000fc800078e0018 */
[----:B------:R-:W-:Y:S02]  /*1d50*/  IMAD R4, R18, R4, R7 ;  /* 0x0000000412047224 */ /* 0x000fe400078e0207 */
[----:B------:R-:W-:Y:S01]  /*1d60*/  @P2 IMAD.WIDE.U32 R18, R210, R10, RZ ;  /* 0x0000000ad2122225 */ /* 0x000fe200078e00ff */
[----:B------:R-:W-:-:S03]  /*1d70*/  MOV R6, R8 ;  /* 0x0000000800067202 */ /* 0x000fc60000000f00 */
[----:B------:R-:W-:Y:S01]  /*1d80*/  @P2 IMAD R5, R211, R10, RZ ;  /* 0x0000000ad3052224 */ /* 0x000fe200078e02ff */
[----:B------:R-:W-:Y:S01]  /*1d90*/  @!P2 IADD3 R10, PT, PT, R15, R0, RZ ;  /* 0x000000000f0aa210 */ /* 0x000fe20007ffe0ff */
[----:B------:R-:W-:Y:S01]  /*1da0*/  @!P2 IMAD.MOV.U32 R12, RZ, RZ, R14 ;  /* 0x000000ffff0ca224 */ /* 0x000fe200078e000e */
[----:B------:R-:W-:Y:S01]  /*1db0*/  IADD3 R4, PT, PT, R9, R4, RZ ;  /* 0x0000000409047210 */ /* 0x000fe20007ffe0ff */
[----:B------:R-:W-:Y:S01]  /*1dc0*/  @P2 IMAD.IADD R10, R19, 0x1, R5 ;  /* 0x00000001130a2824 */ /* 0x000fe200078e0205 */
[----:B------:R-:W-:Y:S02]  /*1dd0*/  @P2 MOV R12, R18 ;  /* 0x00000012000c2202 */ /* 0x000fe40000000f00 */
[----:B------:R-:W-:Y:S02]  /*1de0*/  MOV R8, R220 ;  /* 0x000000dc00087202 */ /* 0x000fe40000000f00 */
.L_x_1419:
[----:B------:R-:W-:Y:S05]  /*1df0*/  BSYNC.RECONVERGENT B0 ;  /* 0x0000000000007941 */ /* 0x000fea0003800200 */
.L_x_1417:
        /* <DEDUP_REMOVED lines=13> */
[----:B------:R-:W-:Y:S01]  /*1ed0*/  MOV R38, RZ ;  /* 0x000000ff00267202 */ /* 0x000fe20000000f00 */
[----:B------:R-:W-:Y:S01]  /*1ee0*/  IMAD.SHL.U32 R196, R200, 0x8, RZ ;  /* 0x00000008c8c47824 */ /* 0x000fe200078e00ff */
[----:B------:R-:W-:Y:S02]  /*1ef0*/  IABS R5, R223 ;  /* 0x000000df00057213 */ /* 0x000fe40000000000 */
[----:B------:R-:W-:Y:S01]  /*1f00*/  IABS R22, R16 ;  /* 0x0000001000167213 */ /* 0x000fe20000000000 */
[----:B-1----:R-:W-:-:S04]  /*1f10*/  IMAD.MOV R0, RZ, RZ, -R39 ;  /* 0x000000ffff007224 */ /* 0x002fc800078e0a27 */
[----:B------:R-:W-:-:S04]  /*1f20*/  IMAD R14, R0, R7, RZ ;  /* 0x00000007000e7224 */ /* 0x000fc800078e02ff */
[----:B------:R-:W-:Y:S01]  /*1f30*/  IMAD.HI.U32 R14, R39, R14, R38 ;  /* 0x0000000e270e7227 */ /* 0x000fe200078e0026 */
[----:B------:R-:W-:-:S03]  /*1f40*/  LOP3.LUT R15, R196, 0x1c0, RZ, 0xc0, !PT ;  /* 0x000001c0c40f7812 */ /* 0x000fc600078ec0ff */
[----:B------:R-:W-:Y:S02]  /*1f50*/  IMAD.MOV R22, RZ, RZ, -R22 ;  /* 0x000000ffff167224 */ /* 0x000fe400078e0a16 */
[----:B------:R-:W-:Y:S01]  /*1f60*/  IMAD.HI.U32 R14, R14, R5, RZ ;  /* 0x000000050e0e7227 */ /* 0x000fe200078e00ff */
[----:B------:R-:W-:Y:S01]  /*1f70*/  LOP3.LUT R129, R196, 0x38, RZ, 0xc0, !PT ;  /* 0x00000038c4817812 */ /* 0x000fe200078ec0ff */
[----:B------:R-:W1:Y:S01]  /*1f80*/  S2UR UR6, SR_CgaCtaId ;  /* 0x00000000000679c3 */ /* 0x000e620000008800 */
[----:B------:R-:W-:Y:S01]  /*1f90*/  LOP3.LUT R0, R15, 0x38, R200, 0xf8, !PT ;  /* 0x000000380f007812 */ /* 0x000fe200078ef8c8 */
[----:B------:R-:W-:Y:S01]  /*1fa0*/  IMAD R22, R14, R22, R5 ;  /* 0x000000160e167224 */ /* 0x000fe200078e0205 */
[----:B------:R-:W-:Y:S02]  /*1fb0*/  LOP3.LUT R5, R196, 0x1e00, RZ, 0xc0, !PT ;  /* 0x00001e00c4057812 */ /* 0x000fe400078ec0ff */
[----:B------:R-:W-:Y:S02]  /*1fc0*/  IADD3 R207, PT, PT, -R20, R207, RZ ;  /* 0x000000cf14cf7210 */ /* 0x000fe40007ffe1ff */
[----:B------:R-:W-:-:S02]  /*1fd0*/  LOP3.LUT R5, R5, R0, R129, 0xf6, !PT ;  /* 0x0000000005057212 */ /* 0x000fc400078ef681 */
[----:B------:R-:W-:-:S04]  /*1fe0*/  LOP3.LUT R9, R223, R16, RZ, 0x3c, !PT ;  /* 0x00000010df097212 */ /* 0x000fc800078e3cff */
[----:B------:R-:W-:Y:S02]  /*1ff0*/  ISETP.GE.AND P1, PT, R9, RZ, PT ;  /* 0x000000ff0900720c */ /* 0x000fe40003f26270 */
[----:B------:R-:W-:Y:S01]  /*2000*/  ISETP.GT.U32.AND P0, PT, R7, R22, PT ;  /* 0x000000160700720c */ /* 0x000fe20003f04070 */
[----:B------:R-:W-:Y:S01]  /*2010*/  UMOV UR7, 0x400 ;  /* 0x0000040000077882 */ /* 0x000fe20000000000 */
[----:B------:R-:W-:Y:S01]  /*2020*/  BSSY.RECONVERGENT B0, `(.L_x_1420) ;  /* 0x000002f000007945 */ /* 0x000fe20003800200 */
[----:B-1----:R-:W-:-:S10]  /*2030*/  ULEA UR6, UR6, UR7, 0x18 ;  /* 0x0000000706067291 */ /* 0x002fd4000f8ec0ff */
[----:B------:R-:W-:Y:S02]  /*2040*/  @!P0 IMAD.IADD R22, R22, 0x1, -R7 ;  /* 0x0000000116168824 */ /* 0x000fe400078e0a07 */
[----:B------:R-:W-:Y:S01]  /*2050*/  IMAD.U32 R202, RZ, RZ, UR6 ;  /* 0x00000006ffca7e24 */ /* 0x000fe2000f8e00ff */
[----:B------:R-:W-:Y:S02]  /*2060*/  LOP3.LUT R131, R129, 0x40, RZ, 0xfc, !PT ;  /* 0x0000004081837812 */ /* 0x000fe400078efcff */
[----:B------:R-:W-:Y:S01]  /*2070*/  ISETP.GE.U32.AND P2, PT, R22, R7, PT ;  /* 0x000000071600720c */ /* 0x000fe20003f46070 */
[----:B------:R-:W-:Y:S02]  /*2080*/  IMAD R128, R5, 0x2, R202 ;  /* 0x0000000205807824 */ /* 0x000fe400078e02ca */
[----:B--2---:R-:W-:Y:S02]  /*2090*/  @P3 IMAD R9, R27, R13, RZ ;  /* 0x0000000d1b093224 */ /* 0x004fe400078e02ff */
[----:B----4-:R-:W-:-:S02]  /*20a0*/  @!P3 IMAD R0, R25, R225, RZ ;  /* 0x000000e11900b224 */ /* 0x010fc400078e02ff */
[----:B------:R-:W-:-:S04]  /*20b0*/  @!P3 IMAD.WIDE.U32 R20, R24, R225, RZ ;  /* 0x000000e11814b225 */ /* 0x000fc800078e00ff */
[----:B------:R-:W-:-:S03]  /*20c0*/  @P3 IMAD.WIDE.U32 R24, R26, R13, RZ ;  /* 0x0000000d1a183225 */ /* 0x000fc600078e00ff */
[----:B------:R-:W-:Y:S01]  /*20d0*/  @P3 MOV R20, R24 ;  /* 0x0000001800143202 */ /* 0x000fe20000000f00 */
[----:B------:R-:W-:Y:S02]  /*20e0*/  @!P3 IMAD.IADD R0, R21, 0x1, R0 ;  /* 0x000000011500b824 */ /* 0x000fe400078e0200 */
[----:B------:R-:W-:Y:S01]  /*20f0*/  @P3 IMAD.IADD R0, R25, 0x1, R9 ;  /* 0x0000000119003824 */ /* 0x000fe200078e0209 */
[----:B------:R-:W-:Y:S02]  /*2100*/  IADD3 R38, P3, PT, R129, R20, RZ ;  /* 0x0000001481267210 */ /* 0x000fe40007f7e0ff */
[----:B------:R-:W-:Y:S02]  /*2110*/  SHF.R.U32.HI R24, RZ, 0x3, R200 ;  /* 0x00000003ff187819 */ /* 0x000fe400000116c8 */
[----:B------:R-:W-:Y:S02]  /*2120*/  IADD3.X R39, PT, PT, RZ, R0, RZ, P3, !PT ;  /* 0x00000000ff277210 */ /* 0x000fe40001ffe4ff */
[C---:B------:R-:W-:Y:S01]  /*2130*/  ISETP.GE.AND P3, PT, R24.reuse, R207, PT ;  /* 0x000000cf1800720c */ /* 0x040fe20003f66270 */
[----:B---3--:R-:W-:Y:S01]  /*2140*/  IMAD R23, R35, R223, RZ ;  /* 0x000000df23177224 */ /* 0x008fe200078e02ff */
[----:B------:R-:W-:Y:S01]  /*2150*/  SHF.R.S32.HI R20, RZ, 0x1f, R223 ;  /* 0x0000001fff147819 */ /* 0x000fe200000114df */
[----:B------:R-:W-:Y:S01]  /*2160*/  VIADD R9, R24, 0x10 ;  /* 0x0000001018097836 */ /* 0x000fe20000000000 */
[----:B------:R-:W-:-:S03]  /*2170*/  MOV R25, RZ ;  /* 0x000000ff00197202 */ /* 0x000fc60000000f00 */
[----:B------:R-:W-:Y:S02]  /*2180*/  IMAD R23, R34, R20, R23 ;  /* 0x0000001422177224 */ /* 0x000fe400078e0217 */
[----:B------:R-:W-:Y:S01]  /*2190*/  IMAD.WIDE.U32 R20, R223, R34, R38 ;  /* 0x00000022df147225 */ /* 0x000fe200078e0026 */
[----:B------:R-:W-:-:S03]  /*21a0*/  ISETP.GE.AND P4, PT, R9, R207, PT ;  /* 0x000000cf0900720c */ /* 0x000fc60003f86270 */
[----:B------:R-:W-:Y:S01]  /*21b0*/  IMAD.WIDE.U32 R34, R219, 0x40, R24 ;  /* 0x00000040db227825 */ /* 0x000fe200078e0018 */
[----:B------:R-:W-:Y:S01]  /*21c0*/  IADD3 R23, PT, PT, R21, R23, RZ ;  /* 0x0000001715177210 */ /* 0x000fe20007ffe0ff */
[----:B------:R-:W-:Y:S08]  /*21d0*/  @P3 BRA `(.L_x_1421) ;  /* 0x00000000004c3947 */ /* 0x000ff00003800000 */
[----:B------:R-:W-:Y:S01]  /*21e0*/  IMAD R5, R35, R26, RZ ;  /* 0x0000001a23057224 */ /* 0x000fe200078e02ff */
        /* <DEDUP_REMOVED lines=18> */
.L_x_1421:
[----:B------:R-:W-:Y:S05]  /*2310*/  BSYNC.RECONVERGENT B0 ;  /* 0x0000000000007941 */ /* 0x000fea0003800200 */
.L_x_1420:
[----:B------:R-:W-:Y:S01]  /*2320*/  BSSY.RECONVERGENT B0, `(.L_x_1422) ;  /* 0x000001b000007945 */ /* 0x000fe20003800200 */
[----:B------:R-:W-:Y:S01]  /*2330*/  IADD3 R38, P3, PT, R129, R6, RZ ;  /* 0x0000000681267210 */ /* 0x000fe20007f7e0ff */
[----:B------:R-:W-:Y:S01]  /*2340*/  IMAD.IADD R0, R130, 0x1, -R220 ;  /* 0x0000000182007824 */ /* 0x000fe200078e0adc */
        /* <DEDUP_REMOVED lines=24> */
.L_x_1423:
[----:B------:R-:W-:Y:S05]  /*24d0*/  BSYNC.RECONVERGENT B0 ;  /* 0x0000000000007941 */ /* 0x000fea0003800200 */
.L_x_1422:
[----:B------:R-:W-:Y:S01]  /*24e0*/  ISETP.GE.AND P4, PT, R7, R207, PT ;  /* 0x000000cf0700720c */ /* 0x000fe20003f86270 */
[----:B------:R-:W-:Y:S01]  /*24f0*/  BSSY.RECONVERGENT B0, `(.L_x_1424) ;  /* 0x000001d000007945 */ /* 0x000fe20003800200 */
[----:B------:R-:W-:Y:S01]  /*2500*/  IADD3.X R39, PT, PT, RZ, R4, RZ, P3, !PT ;  /* 0x00000004ff277210 */ /* 0x000fe20001ffe4ff */
[----:B------:R-:W-:Y:S01]  /*2510*/  IMAD R6, R209, R24, RZ ;  /* 0x00000018d1067224 */ /* 0x000fe200078e02ff */
[C---:B------:R-:W-:Y:S02]  /*2520*/  ISETP.GE.AND P5, PT, R24.reuse, R0, PT ;  /* 0x000000001800720c */ /* 0x040fe40003fa6270 */
[C---:B------:R-:W-:Y:S01]  /*2530*/  IADD3 R5, PT, PT, R24.reuse, 0x30, RZ ;  /* 0x0000003018057810 */ /* 0x040fe20007ffe0ff */
[----:B------:R-:W-:-:S06]  /*2540*/  IMAD.WIDE.U32 R38, R24, R208, R38 ;  /* 0x000000d018267225 */ /* 0x000fcc00078e0026 */
        /* <DEDUP_REMOVED lines=9> */
[----:B--2---:R-:W-:-:S03]  /*25e0*/  LEA R42, P6, R40, R28, 0x1 ;  /* 0x0000001c282a7211 */ /* 0x004fc600078c08ff */
        /* <DEDUP_REMOVED lines=13> */
.L_x_1425:
[----:B------:R-:W-:Y:S05]  /*26c0*/  BSYNC.RECONVERGENT B0 ;  /* 0x0000000000007941 */ /* 0x000fea0003800200 */
.L_x_1424:
[----:B------:R-:W-:Y:S01]  /*26d0*/  ISETP.GE.AND P6, PT, R5, R207, PT ;  /* 0x000000cf0500720c */ /* 0x000fe20003fc6270 */
[----:B------:R-:W-:Y:S01]  /*26e0*/  IMAD.IADD R6, R39, 0x1, R6 ;  /* 0x0000000127067824 */ /* 0x000fe200078e0206 */
[----:B-----5:R-:W-:Y:S01]  /*26f0*/  LEA R214, P4, R38, R36, 0x1 ;  /* 0x0000002426d67211 */ /* 0x020fe200078808ff */
[----:B------:R-:W-:Y:S01]  /*2700*/  BSSY.RECONVERGENT B0, `(.L_x_1426) ;  /* 0x000001a000007945 */ /* 0x000fe20003800200 */
[----:B------:R-:W-:Y:S01]  /*2710*/  ISETP.GE.AND P3, PT, R9, R0, PT ;  /* 0x000000000900720c */ /* 0x000fe20003f66270 */
[----:B------:R-:W-:Y:S01]  /*2720*/  IMAD.SHL.U32 R4, R208, 0x10, RZ ;  /* 0x00000010d0047824 */ /* 0x000fe200078e00ff */
[----:B------:R-:W-:-:S07]  /*2730*/  LEA.HI.X R213, R38, R37, R6, 0x1, P4 ;  /* 0x0000002526d57211 */ /* 0x000fce00020f0c06 */
[----:B------:R-:W-:Y:S05]  /*2740*/  @P6 BRA `(.L_x_1427) ;  /* 0x0000000000546947 */ /* 0x000fea0003800000 */
        /* <DEDUP_REMOVED lines=21> */
.L_x_1427:
[----:B------:R-:W-:Y:S05]  /*28a0*/  BSYNC.RECONVERGENT B0 ;  /* 0x0000000000007941 */ /* 0x000fea0003800200 */
.L_x_1426:
[----:B------:R-:W-:Y:S04]  /*28b0*/  BSSY.RECONVERGENT B0, `(.L_x_1428) ;  /* 0x0000011000007945 */ /* 0x000fe80003800200 */
[----:B------:R-:W-:Y:S05]  /*28c0*/  @P5 BRA `(.L_x_1429) ;  /* 0x00000000003c5947 */ /* 0x000fea0003800000 */
[-C--:B------:R-:W-:Y:S02]  /*28d0*/  ISETP.GE.AND P6, PT, R129, R222.reuse, PT ;  /* 0x000000de8100720c */ /* 0x080fe40003fc6270 */
[----:B------:R-:W-:-:S11]  /*28e0*/  ISETP.GE.AND P4, PT, R131, R222, PT ;  /* 0x000000de8300720c */ /* 0x000fd60003f86270 */
[----:B------:R-:W-:Y:S01]  /*28f0*/  @!P6 IMAD.MOV.U32 R20, RZ, RZ, R214 ;  /* 0x000000ffff14e224 */ /* 0x000fe200078e00d6 */
[----:B------:R-:W-:Y:S01]  /*2900*/  @!P6 MOV R21, R213 ;  /* 0x000000d50015e202 */ /* 0x000fe20000000f00 */
[----:B------:R-:W-:-:S04]  /*2910*/  @!P4 IMAD.MOV.U32 R215, RZ, RZ, R213 ;  /* 0x000000ffffd7c224 */ /* 0x000fc800078e00d5 */
        /* <DEDUP_REMOVED lines=10> */
.L_x_1429:
[----:B------:R-:W-:Y:S05]  /*29c0*/  BSYNC.RECONVERGENT B0 ;  /* 0x0000000000007941 */ /* 0x000fea0003800200 */
.L_x_1428:
[----:B------:R-:W-:Y:S01]  /*29d0*/  SHF.L.U64.HI R6, R208, 0x4, R209 ;  /* 0x00000004d0067819 */ /* 0x000fe200000102d1 */
[----:B------:R-:W-:Y:S01]  /*29e0*/  BSSY.RECONVERGENT B0, `(.L_x_1430) ;  /* 0x0000013000007945 */ /* 0x000fe20003800200 */
[C---:B----4-:R-:W-:Y:S02]  /*29f0*/  LEA R22, P4, R4.reuse, R214, 0x1 ;  /* 0x000000d604167211 */ /* 0x050fe400078808ff */
[----:B------:R-:W-:Y:S02]  /*2a00*/  ISETP.GE.AND P6, PT, R7, R0, PT ;  /* 0x000000000700720c */ /* 0x000fe40003fc6270 */
[----:B------:R-:W-:Y:S01]  /*2a10*/  LEA.HI.X R23, R4, R213, R6, 0x1, P4 ;  /* 0x000000d504177211 */ /* 0x000fe200020f0c06 */
[----:B------:R-:W-:Y:S10]  /*2a20*/  @P3 BRA `(.L_x_1431) ;  /* 0x0000000000383947 */ /* 0x000ff40003800000 */
[-C--:B------:R-:W-:Y:S02]  /*2a30*/  ISETP.GE.AND P3, PT, R131, R222.reuse, PT ;  /* 0x000000de8300720c */ /* 0x080fe40003f66270 */
[----:B------:R-:W-:-:S11]  /*2a40*/  ISETP.GE.AND P4, PT, R129, R222, PT ;  /* 0x000000de8100720c */ /* 0x000fd60003f86270 */
[----:B-1----:R-:W-:Y:S02]  /*2a50*/  @!P3 IMAD.MOV.U32 R20, RZ, RZ, R22 ;  /* 0x000000ffff14b224 */ /* 0x002fe400078e0016 */
        /* <DEDUP_REMOVED lines=11> */
.L_x_1431:
[----:B------:R-:W-:Y:S05]  /*2b10*/  BSYNC.RECONVERGENT B0 ;  /* 0x0000000000007941 */ /* 0x000fea0003800200 */
.L_x_1430:
[----:B------:R-:W-:Y:S04]  /*2b20*/  BSSY.RECONVERGENT B0, `(.L_x_1432) ;  /* 0x0000010000007945 */ /* 0x000fe80003800200 */
[----:B------:R-:W-:Y:S05]  /*2b30*/  @P6 BRA `(.L_x_1433) ;  /* 0x0000000000386947 */ /* 0x000fea0003800000 */
[-C--:B------:R-:W-:Y:S02]  /*2b40*/  ISETP.GE.AND P4, PT, R129, R222.reuse, PT ;  /* 0x000000de8100720c */ /* 0x080fe40003f86270 */
[----:B------:R-:W-:Y:S02]  /*2b50*/  ISETP.GE.AND P3, PT, R131, R222, PT ;  /* 0x000000de8300720c */ /* 0x000fe40003f66270 */
[----:B-1--4-:R-:W-:-:S04]  /*2b60*/  LEA R20, P6, R208, R22, 0x5 ;  /* 0x00000016d0147211 */ /* 0x012fc800078c28ff */
        /* <DEDUP_REMOVED lines=11> */
.L_x_1433:
[----:B------:R-:W-:Y:S05]  /*2c20*/  BSYNC.RECONVERGENT B0 ;  /* 0x0000000000007941 */ /* 0x000fea0003800200 */
.L_x_1432:
[----:B------:R-:W-:Y:S01]  /*2c30*/  ISETP.GE.AND P3, PT, R5, R0, PT ;  /* 0x000000000500720c */ /* 0x000fe20003f66270 */
[----:B------:R-:W-:Y:S01]  /*2c40*/  BSSY.RECONVERGENT B0, `(.L_x_1434) ;  /* 0x0000016000007945 */ /* 0x000fe20003800200 */
[----:B------:R-:W-:Y:S01]  /*2c50*/  ISETP.NE.AND P6, PT, R16, RZ, PT ;  /* 0x000000ff1000720c */ /* 0x000fe20003fc5270 */
[C---:B-1--4-:R-:W-:Y:S01]  /*2c60*/  VIADD R21, R24.reuse, 0x40 ;  /* 0x0000004018157836 */ /* 0x052fe20000000000 */
[C---:B------:R-:W-:Y:S01]  /*2c70*/  IADD3 R17, PT, PT, R24.reuse, 0x50, RZ ;  /* 0x0000005018117810 */ /* 0x040fe20007ffe0ff */
[C---:B------:R-:W-:Y:S01]  /*2c80*/  VIADD R15, R24.reuse, 0x60 ;  /* 0x00000060180f7836 */ /* 0x040fe20000000000 */
        /* <DEDUP_REMOVED lines=17> */
.L_x_1435:
[----:B------:R-:W-:Y:S05]  /*2da0*/  BSYNC.RECONVERGENT B0 ;  /* 0x0000000000007941 */ /* 0x000fea0003800200 */
.L_x_1434:
        /* <DEDUP_REMOVED lines=26> */
.L_x_1437:
[----:B------:R-:W-:Y:S05]  /*2f50*/  BSYNC.RECONVERGENT B0 ;  /* 0x0000000000007941 */ /* 0x000fea0003800200 */
.L_x_1436:
        /* <DEDUP_REMOVED lines=16> */
.L_x_1439:
[----:B------:R-:W-:Y:S05]  /*3060*/  BSYNC.RECONVERGENT B0 ;  /* 0x0000000000007941 */ /* 0x000fea0003800200 */
.L_x_1438:
[----:B------:R-:W-:Y:S04]  /*3070*/  BSSY.RECONVERGENT B0, `(.L_x_1440) ;  /* 0x0000013000007945 */ /* 0x000fe80003800200 */
[----:B------:R-:W-:Y:S05]  /*3080*/  @P3 BRA `(.L_x_1441) ;  /* 0x0000000000443947 */ /* 0x000fea0003800000 */
[----:B-1--4-:R-:W-:Y:S01]  /*3090*/  MOV R26, R22 ;  /* 0x00000016001a7202 */ /* 0x012fe20000000f00 */
        /* <DEDUP_REMOVED lines=16> */
.L_x_1441:
[----:B------:R-:W-:Y:S05]  /*31a0*/  BSYNC.RECONVERGENT B0 ;  /* 0x0000000000007941 */ /* 0x000fea0003800200 */
.L_x_1440:
        /* <DEDUP_REMOVED lines=17> */
.L_x_1443:
[----:B------:R-:W-:Y:S05]  /*32c0*/  BSYNC.RECONVERGENT B0 ;  /* 0x0000000000007941 */ /* 0x000fea0003800200 */
.L_x_1442:
[----:B------:R-:W-:Y:S01]  /*32d0*/  @!P6 LOP3.LUT R14, RZ, R16, RZ, 0x33, !PT ;  /* 0x00000010ff0ee212 */ /* 0x000fe200078e33ff */
[----:B------:R-:W0:Y:S01]  /*32e0*/  LDGDEPBAR ;  /* 0x00000000000079af */ /* 0x000e220000000000 */
[----:B-1--4-:R-:W-:Y:S01]  /*32f0*/  IMAD.WIDE.U32 R26, R8, R210, RZ ;  /* 0x000000d2081a7225 */ /* 0x012fe200078e00ff */
[----:B------:R-:W-:Y:S02]  /*3300*/  SHF.L.U32 R34, R200, 0x6, RZ ;  /* 0x00000006c8227819 */ /* 0x000fe400000006ff */
[----:B------:R-:W-:Y:S01]  /*3310*/  SHF.R.S32.HI R4, RZ, 0x1f, R14 ;  /* 0x0000001fff047819 */ /* 0x000fe2000001140e */
[----:B------:R-:W-:Y:S01]  /*3320*/  IMAD R11, R8, R211, R11 ;  /* 0x000000d3080b7224 */ /* 0x000fe200078e020b */
[----:B------:R-:W-:Y:S01]  /*3330*/  IADD3 R12, P1, P0, R26, R12, R129 ;  /* 0x0000000c1a0c7210 */ /* 0x000fe2000783e081 */
[----:B------:R-:W-:Y:S01]  /*3340*/  IMAD R23, R31, R14, RZ ;  /* 0x0000000e1f177224 */ /* 0x000fe200078e02ff */
[----:B------:R-:W-:Y:S01]  /*3350*/  SHF.L.U64.HI R6, R210, 0x4, R211 ;  /* 0x00000004d2067819 */ /* 0x000fe200000102d3 */
[----:B------:R-:W-:-:S02]  /*3360*/  IMAD.IADD R11, R27, 0x1, R11 ;  /* 0x000000011b0b7824 */ /* 0x000fc400078e020b */
[----:B------:R-:W-:-:S03]  /*3370*/  IMAD.WIDE.U32 R26, R30, R14, RZ ;  /* 0x0000000e1e1a7225 */ /* 0x000fc600078e00ff */
[----:B------:R-:W-:Y:S01]  /*3380*/  IADD3.X R10, PT, PT, R11, R10, RZ, P1, P0 ;  /* 0x0000000a0b0a7210 */ /* 0x000fe20000fe04ff */
[----:B------:R-:W-:Y:S01]  /*3390*/  IMAD R4, R4, R30, R23 ;  /* 0x0000001e04047224 */ /* 0x000fe200078e0217 */
[----:B------:R-:W-:Y:S02]  /*33a0*/  IADD3 R22, P0, PT, R12, R26, RZ ;  /* 0x0000001a0c167210 */ /* 0x000fe40007f1e0ff */
[----:B------:R-:W-:Y:S01]  /*33b0*/  LOP3.LUT R11, R34, 0x1c0, RZ, 0xc0, !PT ;  /* 0x000001c0220b7812 */ /* 0x000fe200078ec0ff */
[----:B------:R-:W-:Y:S02]  /*33c0*/  IMAD.IADD R27, R27, 0x1, R4 ;  /* 0x000000011b1b7824 */ /* 0x000fe400078e0204 */
[----:B------:R-:W-:-:S03]  /*33d0*/  IMAD R4, R211, R24, RZ ;  /* 0x00000018d3047224 */ /* 0x000fc600078e02ff */
[----:B------:R-:W-:Y:S01]  /*33e0*/  IADD3.X R23, PT, PT, R10, R27, RZ, P0, !PT ;  /* 0x0000001b0a177210 */ /* 0x000fe200007fe4ff */
[----:B------:R-:W-:-:S04]  /*33f0*/  DEPBAR.LE SB0, 0x0 ;  /* 0x000080000000791a */ /* 0x000fc80000000000 */
[----:B------:R-:W-:-:S07]  /*3400*/  IMAD.WIDE.U32 R22, R24, R210, R22 ;  /* 0x000000d218167225 */ /* 0x000fce00078e0016 */
[----:B------:R-:W-:Y:S05]  /*3410*/  WARPSYNC.ALL ;  /* 0x0000000000007948 */ /* 0x000fea0003800000 */
[----:B------:R-:W-:Y:S01]  /*3420*/  IMAD.IADD R217, R23, 0x1, R4 ;  /* 0x0000000117d97824 */ /* 0x000fe200078e0204 */
[----:B------:R-:W-:Y:S01]  /*3430*/  BAR.SYNC.DEFER_BLOCKING 0x0 ;  /* 0x0000000000007b1d */ /* 0x000fe20000010000 */
[----:B------:R-:W-:Y:S01]  /*3440*/  LEA R216, P0, R22, R18, 0x1 ;  /* 0x0000001216d87211 */ /* 0x000fe200078008ff */
[----:B------:R-:W-:-:S03]  /*3450*/  IMAD.SHL.U32 R4, R210, 0x10, RZ ;  /* 0x00000010d2047824 */ /* 0x000fc600078e00ff */
[----:B------:R-:W-:Y:S01]  /*3460*/  LEA.HI.X R217, R22, R19, R217, 0x1, P0 ;  /* 0x0000001316d97211 */ /* 0x000fe200000f0cd9 */
        /* <DEDUP_REMOVED lines=17> */
.L_x_1445:
[----:B------:R4:W-:Y:S04]  /*3580*/  STS.128 [R128+0xc000], RZ ;  /* 0x00c000ff80007388 */ /* 0x0009e80000000c00 */
[----:B------:R4:W-:Y:S02]  /*3590*/  STS.128 [R128+0x10000], RZ ;  /* 0x010000ff80007388 */ /* 0x0009e40000000c00 */
.L_x_1446:
[----:B------:R-:W-:Y:S05]  /*35a0*/  BSYNC.RECONVERGENT B0 ;  /* 0x0000000000007941 */ /* 0x000fea0003800200 */
.L_x_1444:
[----:B------:R-:W-:Y:S01]  /*35b0*/  ISETP.GE.AND P2, PT, R9, R0, PT ;  /* 0x000000000900720c */ /* 0x000fe20003f46270 */
[----:B------:R-:W-:Y:S01]  /*35c0*/  IMAD.SHL.U32 R199, R200, 0x20, RZ ;  /* 0x00000020c8c77824 */ /* 0x000fe200078e00ff */
[C---:B------:R-:W-:Y:S01]  /*35d0*/  LEA R8, P1, R4.reuse, R216, 0x1 ;  /* 0x000000d804087211 */ /* 0x040fe200078208ff */
[----:B------:R-:W-:Y:S01]  /*35e0*/  BSSY.RECONVERGENT B0, `(.L_x_1447) ;  /* 0x000001e000007945 */ /* 0x000fe20003800200 */
[----:B------:R-:W-:Y:S02]  /*35f0*/  SHF.R.U32.HI R201, RZ, 0x1, R200 ;  /* 0x00000001ffc97819 */ /* 0x000fe400000116c8 */
[----:B------:R-:W-:Y:S02]  /*3600*/  LEA.HI.X R9, R4, R217, R6, 0x1, P1 ;  /* 0x000000d904097211 */ /* 0x000fe400008f0c06 */
[----:B------:R-:W-:Y:S02]  /*3610*/  LOP3.LUT R6, R11, 0x8, R200, 0x78, !PT ;  /* 0x000000080b067812 */ /* 0x000fe400078e78c8 */
[----:B------:R-:W-:-:S02]  /*3620*/  LOP3.LUT R199, R199, 0x7c00, RZ, 0xc0, !PT ;  /* 0x00007c00c7c77812 */ /* 0x000fc400078ec0ff */
[----:B------:R-:W-:Y:S01]  /*3630*/  LOP3.LUT R35, R201, 0x8, RZ, 0xc0, !PT ;  /* 0x00000008c9237812 */ /* 0x000fe200078ec0ff */
[----:B------:R1:W-:Y:S01]  /*3640*/  @P2 STS.128 [R128+0xc800], RZ ;  /* 0x00c800ff80002388 */ /* 0x0003e20000000c00 */
[-C--:B------:R-:W-:Y:S02]  /*3650*/  ISETP.GE.AND P0, PT, R5, R0.reuse, PT ;  /* 0x000000000500720c */ /* 0x080fe40003f06270 */
[-C--:B------:R-:W-:Y:S01]  /*3660*/  ISETP.GE.AND P3, PT, R7, R0.reuse, PT ;  /* 0x000000000700720c */ /* 0x080fe20003f66270 */
[----:B------:R1:W-:Y:S01]  /*3670*/  @P2 STS.128 [R128+0x10800], RZ ;  /* 0x010800ff80002388 */ /* 0x0003e20000000c00 */
[-C--:B------:R-:W-:Y:S02]  /*3680*/  ISETP.GE.AND P6, PT, R21, R0.reuse, PT ;  /* 0x000000001500720c */ /* 0x080fe40003fc6270 */
[-C--:B------:R-:W-:Y:S02]  /*3690*/  ISETP.GE.AND P5, PT, R17, R0.reuse, PT ;  /* 0x000000001100720c */ /* 0x080fe40003fa6270 */
[----:B------:R-:W-:-:S02]  /*36a0*/  ISETP.GE.AND P4, PT, R15, R0, PT ;  /* 0x000000000f00720c */ /* 0x000fc40003f86270 */
[----:B------:R-:W-:Y:S02]  /*36b0*/  LOP3.LUT R5, R34, 0x400, RZ, 0xc0, !PT ;  /* 0x0000040022057812 */ /* 0x000fe400078ec0ff */
[----:B------:R-:W-:Y:S02]  /*36c0*/  LOP3.LUT R6, R6, R129, RZ, 0x3c, !PT ;  /* 0x0000008106067212 */ /* 0x000fe400078e3cff */
        /* <DEDUP_REMOVED lines=15> */
.L_x_1448:
[----:B------:R-:W-:Y:S05]  /*37c0*/  BSYNC.RECONVERGENT B0 ;  /* 0x0000000000007941 */ /* 0x000fea0003800200 */
.L_x_1447:
[----:B------:R1:W-:Y:S01]  /*37d0*/  @P3 STS.128 [R128+0xd000], RZ ;  /* 0x00d000ff80003388 */ /* 0x0003e20000000c00 */
[----:B------:R-:W-:Y:S01]  /*37e0*/  BSSY.RECONVERGENT B0, `(.L_x_1449) ;  /* 0x0000012000007945 */ /* 0x000fe20003800200 */
[----:B------:R-:W-:Y:S02]  /*37f0*/  LOP3.LUT R7, R10, R129, RZ, 0x3c, !PT ;  /* 0x000000810a077212 */ /* 0x000fe400078e3cff */
[----:B------:R1:W-:Y:S01]  /*3800*/  @P3 STS.128 [R128+0x11000], RZ ;  /* 0x011000ff80003388 */ /* 0x0003e20000000c00 */
        /* <DEDUP_REMOVED lines=15> */
.L_x_1450:
[----:B------:R-:W-:Y:S05]  /*3900*/  BSYNC.RECONVERGENT B0 ;  /* 0x0000000000007941 */ /* 0x000fea0003800200 */
.L_x_1449:
[----:B------:R1:W-:Y:S01]  /*3910*/  @P0 STS.128 [R128+0xd800], RZ ;  /* 0x00d800ff80000388 */ /* 0x0003e20000000c00 */
[----:B------:R-:W-:Y:S01]  /*3920*/  IMAD R5, R6, 0x2, R5 ;  /* 0x0000000206057824 */ /* 0x000fe200078e0205 */
[----:B------:R-:W-:Y:S01]  /*3930*/  BSSY.RECONVERGENT B0, `(.L_x_1451) ;  /* 0x0000015000007945 */ /* 0x000fe20003800200 */
[----:B------:R-:W-:Y:S01]  /*3940*/  IMAD.IADD R7, R7, 0x1, R4 ;  /* 0x0000000107077824 */ /* 0x000fe200078e0204 */
[----:B------:R1:W-:Y:S01]  /*3950*/  @P0 STS.128 [R128+0x11800], RZ ;  /* 0x011800ff80000388 */ /* 0x0003e20000000c00 */
[----:B------:R-:W-:Y:S02]  /*3960*/  ISETP.GE.AND P3, PT, R13, R0, PT ;  /* 0x000000000d00720c */ /* 0x000fe40003f66270 */
[----:B------:R-:W-:Y:S02]  /*3970*/  IADD3 R121, PT, PT, R202, R5, RZ ;  /* 0x00000005ca797210 */ /* 0x000fe40007ffe0ff */
[----:B------:R-:W-:Y:S01]  /*3980*/  LEA R123, R7, R202, 0x1 ;  /* 0x000000ca077b7211 */ /* 0x000fe200078e08ff */
[----:B------:R-:W-:Y:S08]  /*3990*/  @P0 BRA `(.L_x_1452) ;  /* 0x0000000000380947 */ /* 0x000ff00003800000 */
        /* <DEDUP_REMOVED lines=14> */
.L_x_1452:
[----:B------:R-:W-:Y:S05]  /*3a80*/  BSYNC.RECONVERGENT B0 ;  /* 0x0000000000007941 */ /* 0x000fea0003800200 */
.L_x_1451:
        /* <DEDUP_REMOVED lines=21> */
.L_x_1454:
[----:B------:R-:W-:Y:S05]  /*3be0*/  BSYNC.RECONVERGENT B0 ;  /* 0x0000000000007941 */ /* 0x000fea0003800200 */
.L_x_1453:
        /* <DEDUP_REMOVED lines=18> */
.L_x_1456:
[----:B------:R-:W-:Y:S05]  /*3d10*/  BSYNC.RECONVERGENT B0 ;  /* 0x0000000000007941 */ /* 0x000fea0003800200 */
.L_x_1455:
        /* <DEDUP_REMOVED lines=21> */
.L_x_1458:
[----:B------:R-:W-:Y:S05]  /*3e70*/  BSYNC.RECONVERGENT B0 ;  /* 0x0000000000007941 */ /* 0x000fea0003800200 */
.L_x_1457:
        /* <DEDUP_REMOVED lines=19> */
.L_x_1460:
[----:B------:R-:W-:Y:S05]  /*3fb0*/  BSYNC.RECONVERGENT B0 ;  /* 0x0000000000007941 */ /* 0x000fea0003800200 */
.L_x_1459:
[----:B------:R-:W-:Y:S01]  /*3fc0*/  LDSM.16.M88.4 R100, [R123] ;  /* 0x000000007b64783b */ /* 0x000fe20000000200 */
[----:B------:R-:W-:Y:S01]  /*3fd0*/  IMAD.MOV.U32 R198, RZ, RZ, 0x20 ;  /* 0x00000020ffc67424 */ /* 0x000fe200078e00ff */
[----:B------:R-:W-:Y:S01]  /*3fe0*/  R2P PR, R200, 0x6 ;  /* 0x00000006c8007804 */ /* 0x000fe20000000000 */
[----:B------:R-:W-:Y:S01]  /*3ff0*/  IMAD.MOV.U32 R197, RZ, RZ, 0x40 ;  /* 0x00000040ffc57424 */ /* 0x000fe200078e00ff */
[----:B------:R-:W5:Y:S01]  /*4000*/  LDSM.16.M88.4 R48, [R121+0x4800] ;  /* 0x004800007930783b */ /* 0x000f620000000200 */
[----:B------:R-:W-:Y:S01]  /*4010*/  VIADD R221, R33, 0xffffffff ;  /* 0xffffffff21dd7836 */ /* 0x000fe20000000000 */
[----:B------:R-:W-:Y:S01]  /*4020*/  BSSY.RECONVERGENT B1, `(.L_x_1461) ;  /* 0x000020d000017945 */ /* 0x000fe20003800200 */
[----:B------:R-:W-:Y:S01]  /*4030*/  SEL R0, R198, 0xffffffe0, !P1 ;  /* 0xffffffe0c6007807 */ /* 0x000fe20004800000 */
[----:B--23--:R-:W2:Y:S01]  /*4040*/  LDSM.16.M88.4 R40, [R121+0x5000] ;  /* 0x005000007928783b */ /* 0x00cea20000000200 */
[----:B------:R-:W-:-:S03]  /*4050*/  SEL R32, R197, 0xffffffc0, !P2 ;  /* 0xffffffc0c5207807 */ /* 0x000fc60005000000 */
[--C-:B------:R-:W-:Y:S01]  /*4060*/  IMAD.IADD R120, R123, 0x1, R0.reuse ;  /* 0x000000017b787824 */ /* 0x100fe200078e0200 */
[----:B------:R-:W3:Y:S01]  /*4070*/  LDSM.16.M88.4 R56, [R121+0x4000] ;  /* 0x004000007938783b */ /* 0x000ee20000000200 */
[----:B------:R-:W-:Y:S02]  /*4080*/  IMAD.IADD R132, R121, 0x1, R0 ;  /* 0x0000000179847824 */ /* 0x000fe400078e0200 */
[--C-:B------:R-:W-:Y:S01]  /*4090*/  IMAD.IADD R135, R123, 0x1, R32.reuse ;  /* 0x000000017b877824 */ /* 0x100fe200078e0220 */
[----:B------:R-:W4:Y:S01]  /*40a0*/  LDSM.16.M88.4 R12, [R121+0x6800] ;  /* 0x00680000790c783b */ /* 0x000f220000000200 */
[----:B------:R-:W-:Y:S02]  /*40b0*/  IMAD.IADD R133, R121, 0x1, R32 ;  /* 0x0000000179857824 */ /* 0x000fe400078e0220 */
[C---:B------:R-:W-:Y:S01]  /*40c0*/  IMAD.IADD R136, R0.reuse, 0x1, R135 ;  /* 0x0000000100887824 */ /* 0x040fe200078e0287 */
[----:B------:R-:W-:Y:S01]  /*40d0*/  LDSM.16.M88.4 R72, [R120] ;  /* 0x000000007848783b */ /* 0x000fe20000000200 */
[----:B------:R-:W-:-:S03]  /*40e0*/  IMAD.IADD R134, R0, 0x1, R133 ;  /* 0x0000000100867824 */ /* 0x000fc600078e0285 */
[----:B-1----:R-:W1:Y:S04]  /*40f0*/  LDSM.16.M88.4 R8, [R132+0x4800] ;  /* 0x004800008408783b */ /* 0x002e680000000200 */
[----:B------:R-:W1:Y:S04]  /*4100*/  LDSM.16.M88.4 R4, [R132+0x5000] ;  /* 0x005000008404783b */ /* 0x000e680000000200 */
[----:B------:R-:W1:Y:S04]  /*4110*/  LDSM.16.M88.4 R28, [R121+0x5800] ;  /* 0x00580000791c783b */ /* 0x000e680000000200 */
[----:B------:R-:W1:Y:S04]  /*4120*/  LDSM.16.M88.4 R20, [R121+0x6000] ;  /* 0x006000007914783b */ /* 0x000e680000000200 */
[----:B------:R-:W1:Y:S01]  /*4130*/  LDSM.16.M88.4 R108, [R121+0x7000] ;  /* 0x00700000796c783b */ /* 0x000e620000000200 */
[C---:B-----5:R-:W-:Y:S03]  /*4140*/  HMMA.16816.F32 R52, R100.reuse, R48, RZ ;  /* 0x000000306434723c */ /* 0x060fe600000018ff */
[----:B------:R-:W5:Y:S04]  /*4150*/  LDSM.16.M88.4 R116, [R121+0x7800] ;  /* 0x007800007974783b */ /* 0x000f680000000200 */
[----:B------:R-:W5:Y:S01]  /*4160*/  LDSM.16.M88.4 R96, [R132+0x4000] ;  /* 0x004000008460783b */ /* 0x000f620000000200 */
[C---:B--2---:R-:W-:Y:S03]  /*4170*/  HMMA.16816.F32 R44, R100.reuse, R40, RZ ;  /* 0x00000028642c723c */ /* 0x044fe600000018ff */
[----:B------:R-:W2:Y:S04]  /*4180*/  LDSM.16.M88.4 R84, [R132+0x6800] ;  /* 0x006800008454783b */ /* 0x000ea80000000200 */
[----:B------:R-:W2:Y:S01]  /*4190*/  LDSM.16.M88.4 R92, [R132+0x5800] ;  /* 0x00580000845c783b */ /* 0x000ea20000000200 */
[C---:B------:R-:W-:Y:S03]  /*41a0*/  HMMA.16816.F32 R48, R100.reuse, R50, RZ ;  /* 0x000000326430723c */ /* 0x040fe600000018ff */
[----:B------:R-:W2:Y:S04]  /*41b0*/  LDSM.16.M88.4 R88, [R132+0x6000] ;  /* 0x006000008458783b */ /* 0x000ea80000000200 */
[----:B------:R-:W2:Y:S01]  /*41c0*/  LDSM.16.M88.4 R80, [R132+0x7000] ;  /* 0x007000008450783b */ /* 0x000ea20000000200 */
[C---:B------:R-:W-:Y:S03]  /*41d0*/  HMMA.16816.F32 R40, R100.reuse, R42, RZ ;  /* 0x0000002a6428723c */ /* 0x040fe600000018ff */
[----:B------:R-:W2:Y:S04]  /*41e0*/  LDSM.16.M88.4 R76, [R132+0x7800] ;  /* 0x00780000844c783b */ /* 0x000ea80000000200 */
[----:B------:R-:W-:Y:S01]  /*41f0*/  LDSM.16.M88.4 R64, [R135] ;  /* 0x000000008740783b */ /* 0x000fe20000000200 */
[C---:B---3--:R-:W-:Y:S03]  /*4200*/  HMMA.16816.F32 R60, R100.reuse, R56, RZ ;  /* 0x00000038643c723c */ /* 0x048fe600000018ff */
[----:B------:R-:W3:Y:S04]  /*4210*/  LDSM.16.M88.4 R68, [R133+0x4000] ;  /* 0x004000008544783b */ /* 0x000ee80000000200 */
[----:B------:R-:W-:Y:S01]  /*4220*/  LDSM.16.M88.4 R124, [R120+0x2000] ;  /* 0x00200000787c783b */ /* 0x000fe20000000200 */
[----:B----4-:R-:W-:Y:S03]  /*4230*/  HMMA.16816.F32 R16, R100, R12, RZ ;  /* 0x0000000c6410723c */ /* 0x010fe600000018ff */
[----:B------:R-:W0:Y:S05]  /*4240*/  LDGDEPBAR ;  /* 0x00000000000079af */ /* 0x000e2a0000000000 */
[C---:B-1----:R-:W-:Y:S08]  /*4250*/  HMMA.16816.F32 R52, R72.reuse, R8, R52 ;  /* 0x000000084834723c */ /* 0x042ff00000001834 */
[C---:B------:R-:W-:Y:S01]  /*4260*/  HMMA.16816.F32 R48, R72.reuse, R10, R48 ;  /* 0x0000000a4830723c */ /* 0x040fe20000001830 */
[----:B------:R-:W1:Y:S07]  /*4270*/  LDSM.16.M88.4 R8, [R133+0x4800] ;  /* 0x004800008508783b */ /* 0x000e6e0000000200 */
[C---:B------:R-:W-:Y:S08]  /*4280*/  HMMA.16816.F32 R44, R72.reuse, R4, R44 ;  /* 0x00000004482c723c */ /* 0x040ff0000000182c */
[----:B------:R-:W-:Y:S01]  /*4290*/  HMMA.16816.F32 R40, R72, R6, R40 ;  /* 0x000000064828723c */ /* 0x000fe20000001828 */
[----:B------:R-:W4:Y:S07]  /*42a0*/  LDSM.16.M88.4 R4, [R133+0x5000] ;  /* 0x005000008504783b */ /* 0x000f2e0000000200 */
        /* <DEDUP_REMOVED lines=8> */
[C---:B-----5:R-:W-:Y:S08]  /*4330*/  HMMA.16816.F32 R104, R100.reuse, R116, RZ ;  /* 0x000000746468723c */ /* 0x060ff000000018ff */
[----:B------:R-:W-:Y:S01]  /*4340*/  HMMA.16816.F32 R100, R100, R118, RZ ;  /* 0x000000766464723c */ /* 0x000fe200000018ff */
        /* <DEDUP_REMOVED lines=18> */
[----:B------:R-:W2:Y:S04]  /*4470*/  LDSM.16.M88.4 R76, [R133+0x6800] ;  /* 0x00680000854c783b */ /* 0x000ea80000000200 */
[----:B------:R-:W2:Y:S03]  /*4480*/  LDSM.16.M88.4 R72, [R133+0x7000] ;  /* 0x007000008548783b */ /* 0x000ea60000000200 */
[C---:B---3--:R-:W-:Y:S08]  /*4490*/  HMMA.16816.F32 R60, R64.reuse, R68, R60 ;  /* 0x00000044403c723c */ /* 0x048ff0000000183c */
[C---:B------:R-:W-:Y:S01]  /*44a0*/  HMMA.16816.F32 R56, R64.reuse, R70, R56 ;  /* 0x000000464038723c */ /* 0x040fe20000001838 */
[----:B------:R-:W-:Y:S07]  /*44b0*/  LDSM.16.M88.4 R68, [R136] ;  /* 0x000000008844783b */ /* 0x000fee0000000200 */
[C---:B-1----:R-:W-:Y:S08]  /*44c0*/  HMMA.16816.F32 R52, R64.reuse, R8, R52 ;  /* 0x000000084034723c */ /* 0x042ff00000001834 */
[C---:B------:R-:W-:Y:S01]  /*44d0*/  HMMA.16816.F32 R48, R64.reuse, R10, R48 ;  /* 0x0000000a4030723c */ /* 0x040fe20000001830 */
[----:B------:R-:W1:Y:S07]  /*44e0*/  LDSM.16.M88.4 R8, [R134+0x5800] ;  /* 0x005800008608783b */ /* 0x000e6e0000000200 */
[C---:B----4-:R-:W-:Y:S08]  /*44f0*/  HMMA.16816.F32 R44, R64.reuse, R4, R44 ;  /* 0x00000004402c723c */ /* 0x050ff0000000182c */
[C---:B------:R-:W-:Y:S01]  /*4500*/  HMMA.16816.F32 R40, R64.reuse, R6, R40 ;  /* 0x000000064028723c */ /* 0x040fe20000001828 */
[----:B------:R-:W3:Y:S07]  /*4510*/  LDSM.16.M88.4 R4, [R134+0x6000] ;  /* 0x006000008604783b */ /* 0x000eee0000000200 */
[C---:B-----5:R-:W-:Y:S08]  /*4520*/  HMMA.16816.F32 R36, R64.reuse, R116, R36 ;  /* 0x000000744024723c */ /* 0x060ff00000001824 */
[C---:B------:R-:W-:Y:S01]  /*4530*/  HMMA.16816.F32 R28, R64.reuse, R118, R28 ;  /* 0x00000076401c723c */ /* 0x040fe2000000181c */
[----:B------:R-:W-:Y:S07]  /*4540*/  LDSM.16.M88.4 R116, [R121+0x8800] ;  /* 0x008800007974783b */ /* 0x000fee0000000200 */
[C---:B--2---:R-:W-:Y:S08]  /*4550*/  HMMA.16816.F32 R24, R64.reuse, R84, R24 ;  /* 0x000000544018723c */ /* 0x044ff00000001818 */
[C---:B------:R-:W-:Y:S01]  /*4560*/  HMMA.16816.F32 R20, R64.reuse, R86, R20 ;  /* 0x000000564014723c */ /* 0x040fe20000001814 */
[----:B------:R-:W2:Y:S07]  /*4570*/  LDSM.16.M88.4 R84, [R134+0x6800] ;  /* 0x006800008654783b */ /* 0x000eae0000000200 */
[C---:B------:R-:W-:Y:S08]  /*4580*/  HMMA.16816.F32 R16, R64.reuse, R76, R16 ;  /* 0x0000004c4010723c */ /* 0x040ff00000001810 */
        /* <DEDUP_REMOVED lines=57> */
[----:B------:R-:W-:Y:S01]  /*4920*/  HMMA.16816.F32 R108, R80, R90, R108 ;  /* 0x0000005a506c723c */ /* 0x000fe2000000186c */
[----:B------:R-:W-:Y:S07]  /*4930*/  LDSM.16.M88.4 R88, [R133+0x8800] ;  /* 0x008800008558783b */ /* 0x000fee0000000200 */
[C---:B----4-:R-:W-:Y:S08]  /*4940*/  HMMA.16816.F32 R36, R124.reuse, R64, R36 ;  /* 0x000000407c24723c */ /* 0x050ff00000001824 */
[----:B------:R-:W-:Y:S01]  /*4950*/  HMMA.16816.F32 R28, R124, R66, R28 ;  /* 0x000000427c1c723c */ /* 0x000fe2000000181c */
[----:B------:R-:W4:Y:S07]  /*4960*/  LDSM.16.M88.4 R64, [R133+0xb800] ;  /* 0x00b800008540783b */ /* 0x000f2e0000000200 */
        /* <DEDUP_REMOVED lines=29> */
[----:B------:R-:W2:Y:S01]  /*4b40*/  LDSM.16.M88.4 R64, [R134+0x9000] ;  /* 0x009000008640783b */ /* 0x000ea20000000200 */
[----:B------:R-:W-:-:S05]  /*4b50*/  VIADD R69, R71, 0x10 ;  /* 0x0000001047457836 */ /* 0x000fca0000000000 */
[----:B------:R-:W-:Y:S01]  /*4b60*/  ISETP.GE.AND P4, PT, R69, R130, PT ;  /* 0x000000824500720c */ /* 0x000fe20003f86270 */
[----:B------:R-:W-:Y:S01]  /*4b70*/  HMMA.16816.F32 R52, R124, R72, R52 ;  /* 0x000000487c34723c */ /* 0x000fe20000001834 */
[----:B------:R-:W-:-:S07]  /*4b80*/  VIADD R69, R71, 0x18 ;  /* 0x0000001847457836 */ /* 0x000fce0000000000 */
[----:B------:R-:W-:Y:S01]  /*4b90*/  HMMA.16816.F32 R48, R124, R74, R48 ;  /* 0x0000004a7c30723c */ /* 0x000fe20000001830 */
[----:B------:R-:W3:Y:S07]  /*4ba0*/  LDSM.16.M88.4 R72, [R133+0xa800] ;  /* 0x00a800008548783b */ /* 0x000eee0000000200 */
[C---:B------:R-:W-:Y:S08]  /*4bb0*/  HMMA.16816.F32 R44, R96.reuse, R84, R44 ;  /* 0x00000054602c723c */ /* 0x040ff0000000182c */
        /* <DEDUP_REMOVED lines=13> */
[----:B------:R-:W-:Y:S02]  /*4c90*/  FSEL R80, R59, -INF , !P5 ;  /* 0xff8000003b507808 */ /* 0x000fe40006800000 */
[----:B------:R-:W-:Y:S01]  /*4ca0*/  FSEL R70, R57, -INF , !P5 ;  /* 0xff80000039467808 */ /* 0x000fe20006800000 */
[C---:B------:R-:W-:Y:S01]  /*4cb0*/  VIADD R57, R71.reuse, 0x28 ;  /* 0x0000002847397836 */ /* 0x040fe20000000000 */
[----:B--2---:R-:W-:Y:S01]  /*4cc0*/  HMMA.16816.F32 R44, R4, R64, R44 ;  /* 0x00000040042c723c */ /* 0x004fe2000000182c */
[----:B------:R-:W-:-:S05]  /*4cd0*/  VIADD R65, R71, 0x21 ;  /* 0x0000002147417836 */ /* 0x000fca0000000000 */
[-C--:B------:R-:W-:Y:S02]  /*4ce0*/  ISETP.GE.AND P5, PT, R65, R130.reuse, PT ;  /* 0x000000824100720c */ /* 0x080fe40003fa6270 */
[----:B---3--:R-:W-:Y:S01]  /*4cf0*/  HMMA.16816.F32 R16, R96, R72, R16 ;  /* 0x000000486010723c */ /* 0x008fe20000001810 */
[----:B------:R-:W-:Y:S01]  /*4d00*/  VIADD R73, R71, 0x11 ;  /* 0x0000001147497836 */ /* 0x000fe20000000000 */
[----:B------:R-:W-:Y:S02]  /*4d10*/  FSEL R72, R62, -INF , !P1 ;  /* 0xff8000003e487808 */ /* 0x000fe40004800000 */
[-C--:B------:R-:W-:Y:S02]  /*4d20*/  ISETP.GE.AND P1, PT, R69, R130.reuse, PT ;  /* 0x000000824500720c */ /* 0x080fe40003f26270 */
[----:B------:R-:W-:Y:S01]  /*4d30*/  ISETP.GE.AND P3, PT, R73, R130, PT ;  /* 0x000000824900720c */ /* 0x000fe20003f66270 */
[----:B------:R-:W-:Y:S01]  /*4d40*/  VIADD R73, R71, 0x19 ;  /* 0x0000001947497836 */ /* 0x000fe20000000000 */
[----:B----4-:R-:W-:Y:S01]  /*4d50*/  HMMA.16816.F32 R52, R4, R84, R52 ;  /* 0x000000540434723c */ /* 0x010fe20000001834 */
[----:B------:R-:W-:-:S02]  /*4d60*/  FSEL R69, R61, -INF , !P0 ;  /* 0xff8000003d457808 */ /* 0x000fc40004000000 */
[----:B------:R-:W-:Y:S02]  /*4d70*/  FSEL R142, R47, -INF , !P5 ;  /* 0xff8000002f8e7808 */ /* 0x000fe40006800000 */
[----:B------:R-:W-:Y:S01]  /*4d80*/  FSEL R246, R45, -INF , !P5 ;  /* 0xff8000002df67808 */ /* 0x000fe20006800000 */
[C---:B------:R-:W-:Y:S02]  /*4d90*/  VIADD R45, R71.reuse, 0x40 ;  /* 0x00000040472d7836 */ /* 0x040fe40000000000 */
[C---:B------:R-:W-:Y:S08]  /*4da0*/  HMMA.16816.F32 R28, R96.reuse, R82, R28 ;  /* 0x00000052601c723c */ /* 0x040ff0000000181c */
[----:B------:R-:W-:Y:S01]  /*4db0*/  HMMA.16816.F32 R12, R96, R74, R12 ;  /* 0x0000004a600c723c */ /* 0x000fe2000000180c */
[----:B------:R-:W-:Y:S01]  /*4dc0*/  VIADD R75, R71, 0x20 ;  /* 0x00000020474b7836 */ /* 0x000fe20000000000 */
[----:B------:R-:W-:-:S02]  /*4dd0*/  FSEL R74, R63, -INF , !P0 ;  /* 0xff8000003f4a7808 */ /* 0x000fc40004000000 */
[-C--:B------:R-:W-:Y:S01]  /*4de0*/  ISETP.GE.AND P0, PT, R73, R130.reuse, PT ;  /* 0x000000824900720c */ /* 0x080fe20003f06270 */
[----:B------:R-:W2:Y:S01]  /*4df0*/  LDSM.16.M88.4 R60, [R134+0xa000] ;  /* 0x00a00000863c783b */ /* 0x000ea20000000200 */
[----:B------:R-:W-:Y:S02]  /*4e00*/  FSEL R73, R58, -INF , !P6 ;  /* 0xff8000003a497808 */ /* 0x000fe40007000000 */
[----:B-1----:R-:W-:Y:S01]  /*4e10*/  HMMA.16816.F32 R36, R4, R8, R36 ;  /* 0x000000080424723c */ /* 0x002fe20000001824 */
[-C--:B------:R-:W-:Y:S01]  /*4e20*/  ISETP.GE.AND P6, PT, R75, R130.reuse, PT ;  /* 0x000000824b00720c */ /* 0x080fe20003fc6270 */
[----:B------:R-:W-:Y:S01]  /*4e30*/  VIADD R9, R71, 0x38 ;  /* 0x0000003847097836 */ /* 0x000fe20000000000 */
[----:B------:R-:W-:Y:S02]  /*4e40*/  FSEL R92, R52, -INF , !P4 ;  /* 0xff800000345c7808 */ /* 0x000fe40006000000 */
[----:B------:R-:W-:Y:S02]  /*4e50*/  FSEL R140, R46, -INF , !P6 ;  /* 0xff8000002e8c7808 */ /* 0x000fe40007000000 */
[----:B------:R-:W-:Y:S01]  /*4e60*/  FSEL R44, R44, -INF , !P6 ;  /* 0xff8000002c2c7808 */ /* 0x000fe20007000000 */
[----:B------:R-:W-:Y:S01]  /*4e70*/  HMMA.16816.F32 R48, R96, R90, R48 ;  /* 0x0000005a6030723c */ /* 0x000fe20000001830 */
[----:B------:R-:W-:Y:S01]  /*4e80*/  ISETP.GE.AND P6, PT, R9, R130, PT ;  /* 0x000000820900720c */ /* 0x000fe20003fc6270 */
[----:B------:R-:W-:Y:S01]  /*4e90*/  VIADD R9, R71, 0x39 ;  /* 0x0000003947097836 */ /* 0x000fe20000000000 */
[----:B------:R-:W-:-:S04]  /*4ea0*/  FSEL R94, R53, -INF , !P3 ;  /* 0xff800000355e7808 */ /* 0x000fc80005800000 */
[-C--:B------:R-:W-:Y:S01]  /*4eb0*/  ISETP.GE.AND P5, PT, R9, R130.reuse, PT ;  /* 0x000000820900720c */ /* 0x080fe20003fa6270 */
[----:B------:R-:W-:Y:S01]  /*4ec0*/  HMMA.16816.F32 R24, R96, R76, R24 ;  /* 0x0000004c6018723c */ /* 0x000fe20000001818 */
[----:B------:R-:W-:Y:S02]  /*4ed0*/  FSEL R76, R54, -INF , !P4 ;  /* 0xff800000364c7808 */ /* 0x000fe40006000000 */
[----:B------:R-:W-:Y:S01]  /*4ee0*/  ISETP.GE.AND P4, PT, R57, R130, PT ;  /* 0x000000823900720c */ /* 0x000fe20003f86270 */
[----:B------:R-:W-:-:S04]  /*4ef0*/  VIADD R57, R71, 0x29 ;  /* 0x0000002947397836 */ /* 0x000fc80000000000 */
        /* <DEDUP_REMOVED lines=69> */
[----:B------:R-:W-:Y:S01]  /*5350*/  ISETP.GE.AND P1, PT, R25, R130, PT ;  /* 0x000000821900720c */ /* 0x000fe20003f26270 */
        /* <DEDUP_REMOVED lines=47> */
.L_x_1464:
        /* <DEDUP_REMOVED lines=60> */
.L_x_1465:
[----:B------:R-:W-:Y:S05]  /*5a10*/  BSYNC.RECONVERGENT B0 ;  /* 0x0000000000007941 */ /* 0x000fea0003800200 */
.L_x_1463:
        /* <DEDUP_REMOVED lines=109> */
.L_x_1462:
[----:B------:R-:W-:Y:S05]  /*60f0*/  BSYNC.RECONVERGENT B1 ;  /* 0x0000000000017941 */ /* 0x000fea0003800200 */
.L_x_1461:
[----:B------:R-:W3:Y:S01]  /*6100*/  LD.E R64, desc[UR4][R2.64+0xdc] ;  /* 0x0000dc0402407980 */ /* 0x000ee2000c101900 */
[----:B--2---:R-:W-:Y:S02]  /*6110*/  FMNMX3.FTZ R7, R72, R74, R73, !PT ;  /* 0x0000004a48077276 */ /* 0x004fe40007810049 */
        /* <DEDUP_REMOVED lines=33> */
[----:B------:R-:W2:Y:S01]  /*6330*/  SHFL.BFLY PT, R5, R6, 0x2, 0x1f ;  /* 0x0c401f0006057f89 */ /* 0x000ea200000e0000 */
[----:B-1----:R-:W-:-:S02]  /*6340*/  FMNMX.FTZ R4, R7, R4, !PT ;  /* 0x0000000407047209 */ /* 0x002fc40007810000 */
[----:B--2---:R-:W-:-:S03]  /*6350*/  FMNMX.FTZ R5, R6, R5, !PT ;  /* 0x0000000506057209 */ /* 0x004fc60007810000 */
[----:B------:R-:W1:Y:S04]  /*6360*/  SHFL.BFLY PT, R133, R4, 0x1, 0x1f ;  /* 0x0c201f0004857f89 */ /* 0x000e6800000e0000 */
[----:B------:R-:W2:Y:S01]  /*6370*/  SHFL.BFLY PT, R134, R5, 0x1, 0x1f ;  /* 0x0c201f0005867f89 */ /* 0x000ea200000e0000 */
[----:B-1----:R-:W-:Y:S02]  /*6380*/  FMNMX.FTZ R133, R4, R133, !PT ;  /* 0x0000008504857209 */ /* 0x002fe40007810000 */
[----:B------:R-:W-:Y:S02]  /*6390*/  LOP3.LUT R4, R35, 0x1c0, R34, 0xf8, !PT ;  /* 0x000001c023047812 */ /* 0x000fe400078ef822 */
[----:B------:R-:W-:Y:S02]  /*63a0*/  FSETP.NEU.FTZ.AND P0, PT, R133, -INF , PT ;  /* 0xff8000008500780b */ /* 0x000fe40003f1d000 */
[----:B------:R-:W-:-:S02]  /*63b0*/  LOP3.LUT R129, R4, R129, RZ, 0x3c, !PT ;  /* 0x0000008104817212 */ /* 0x000fc400078e3cff */
[----:B--2---:R-:W-:Y:S02]  /*63c0*/  FMNMX.FTZ R134, R5, R134, !PT ;  /* 0x0000008605867209 */ /* 0x004fe40007810000 */
        /* <DEDUP_REMOVED lines=17> */
[C---:B---3--:R-:W-:Y:S01]  /*64e0*/  FMUL.FTZ R63, R64.reuse, R133 ;  /* 0x00000085403f7220 */ /* 0x048fe20000410000 */
        /* <DEDUP_REMOVED lines=26> */
[-C--:B------:R-:W-:Y:S01]  /*6690*/  FFMA.FTZ R37, R248, R64.reuse, -R63 ;  /* 0x00000040f8257223 */ /* 0x080fe2000001083f */
[----:B------:R-:W-:Y:S01]  /*66a0*/  LDSM.16.MT88.4 R140, [R57+0x10800] ;  /* 0x01080000398c783b */ /* 0x000fe20000004200 */
        /* <DEDUP_REMOVED lines=10> */
[----:B------:R-:W5:Y:S01]  /*6750*/  MUFU.EX2 R53, R53 ;  /* 0x0000003500357308 */ /* 0x000f620000000800 */
[----:B----4-:R-:W-:Y:S01]  /*6760*/  F2FP.F16.F32.PACK_AB R113, R58, R59 ;  /* 0x0000003b3a71723e */ /* 0x010fe200000000ff */
[-C--:B------:R-:W-:Y:S01]  /*6770*/  FFMA.FTZ R139, R232, R64.reuse, -R137 ;  /* 0x00000040e88b7223 */ /* 0x080fe20000010889 */
        /* <DEDUP_REMOVED lines=121> */
[C---:B---3--:R-:W-:Y:S05]  /*6f10*/  HMMA.16816.F32 R116, R4.reuse, R12, R116 ;  /* 0x0000000c0474723c */ /* 0x048fea0000001874 */
[----:B------:R-:W3:Y:S03]  /*6f20*/  MUFU.EX2 R142, R142 ;  /* 0x0000008e008e7308 */ /* 0x000ee60000000800 */
[----:B------:R-:W-:Y:S01]  /*6f30*/  HMMA.16816.F32 R112, R4, R14, R112 ;  /* 0x0000000e0470723c */ /* 0x000fe20000001870 */
[----:B------:R-:W3:Y:S01]  /*6f40*/  LDSM.16.MT88.4 R12, [R65+0x11000] ;  /* 0x01100000410c783b */ /* 0x000ee20000004200 */
[----:B------:R-:W-:-:S02]  /*6f50*/  F2FP.F16.F32.PACK_AB R4, R43, R44 ;  /* 0x0000002c2b04723e */ /* 0x000fc400000000ff */
[----:B------:R-:W-:Y:S01]  /*6f60*/  F2FP.F16.F32.PACK_AB R5, R41, R42 ;  /* 0x0000002a2905723e */ /* 0x000fe200000000ff */
[----:B------:R-:W-:Y:S01]  /*6f70*/  MUFU.EX2 R166, R166 ;  /* 0x000000a600a67308 */ /* 0x000fe20000000800 */
[----:B----4-:R-:W-:Y:S02]  /*6f80*/  F2FP.F16.F32.PACK_AB R6, R38, R39 ;  /* 0x000000272606723e */ /* 0x010fe400000000ff */
[----:B-----5:R-:W-:-:S05]  /*6f90*/  F2FP.F16.F32.PACK_AB R7, R36, R37 ;  /* 0x000000252407723e */ /* 0x020fca00000000ff */
        /* <DEDUP_REMOVED lines=16> */
[C---:B---3--:R-:W-:Y:S06]  /*70a0*/  HMMA.16816.F32 R92, R4.reuse, R12, R92 ;  /* 0x0000000c045c723c */ /* 0x048fec000000185c */
[----:B------:R-:W-:Y:S02]  /*70b0*/  MUFU.EX2 R161, R161 ;  /* 0x000000a100a17308 */ /* 0x000fe40000000800 */
[C---:B------:R-:W-:Y:S01]  /*70c0*/  HMMA.16816.F32 R96, R4.reuse, R14, R96 ;  /* 0x0000000e0460723c */ /* 0x040fe20000001860 */
[----:B------:R-:W3:Y:S05]  /*70d0*/  LDSM.16.MT88.4 R12, [R40+0xd800] ;  /* 0x00d80000280c783b */ /* 0x000eea0000004200 */
        /* <DEDUP_REMOVED lines=29> */
[C---:B----4-:R-:W-:Y:S08]  /*72b0*/  HMMA.16816.F32 R92, R4.reuse, R20, R92 ;  /* 0x00000014045c723c */ /* 0x050ff0000000185c */
        /* <DEDUP_REMOVED lines=125> */
[----:B---3--:R-:W-:-:S03]  /*7a90*/  F2FP.F16.F32.PACK_AB R5, R25, R24 ;  /* 0x000000181905723e */ /* 0x008fc600000000ff */
[----:B------:R-:W-:Y:S01]  /*7aa0*/  FADD.FTZ R138, R138, R21 ;  /* 0x000000158a8a7221 */ /* 0x000fe20000010000 */
[----:B------:R-:W-:-:S03]  /*7ab0*/  FADD.FTZ R21, R34, R35 ;  /* 0x0000002322157221 */ /* 0x000fc60000010000 */
        /* <DEDUP_REMOVED lines=9> */
[----:B------:R-:W-:-:S03]  /*7b50*/  FADD.FTZ R149, R149, R20 ;  /* 0x0000001495957221 */ /* 0x000fc60000010000 */
[----:B------:R-:W-:Y:S01]  /*7b60*/  FADD.FTZ R20, R145, R142 ;  /* 0x0000008e91147221 */ /* 0x000fe20000010000 */
        /* <DEDUP_REMOVED lines=49> */
[----:B------:R-:W-:Y:S02]  /*7e80*/  IMAD.MOV.U32 R0, RZ, RZ, R133 ;  /* 0x000000ffff007224 */ /* 0x000fe400078e0085 */
[----:B------:R-:W-:Y:S01]  /*7e90*/  IMAD.MOV.U32 R137, RZ, RZ, R134 ;  /* 0x000000ffff897224 */ /* 0x000fe200078e0086 */
[----:B------:R-:W-:-:S13]  /*7ea0*/  ISETP.NE.AND.EX P4, PT, R229, RZ, PT, P4 ;  /* 0x000000ffe500720c */ /* 0x000fda0003f85340 */
.L_x_1473:
        /* <DEDUP_REMOVED lines=78> */
.L_x_1468:
[----:B------:R-:W-:Y:S05]  /*8390*/  BSYNC.RECONVERGENT B0 ;  /* 0x0000000000007941 */ /* 0x000fea0003800200 */
.L_x_1467:
[----:B------:R-:W1:Y:S01]  /*83a0*/  S2UR UR6, SR_CgaCtaId ;  /* 0x00000000000679c3 */ /* 0x000e620000008800 */
[C---:B------:R-:W-:Y:S01]  /*83b0*/  IMAD.SHL.U32 R196, R200.reuse, 0x8, RZ ;  /* 0x00000008c8c47824 */ /* 0x040fe200078e00ff */
[C---:B------:R-:W-:Y:S01]  /*83c0*/  LOP3.LUT R32, R200.reuse, 0x38, RZ, 0xc0, !PT ;  /* 0x00000038c8207812 */ /* 0x040fe200078ec0ff */
[----:B------:R-:W-:Y:S01]  /*83d0*/  UMOV UR7, 0x400 ;  /* 0x0000040000077882 */ /* 0x000fe20000000000 */
[----:B------:R-:W-:Y:S01]  /*83e0*/  IMAD.SHL.U32 R204, R200, 0x40, RZ ;  /* 0x00000040c8cc7824 */ /* 0x000fe200078e00ff */
[----:B------:R-:W-:Y:S01]  /*83f0*/  SHF.R.U32.HI R201, RZ, 0x1, R200 ;  /* 0x00000001ffc97819 */ /* 0x000fe200000116c8 */
[----:B------:R-:W-:Y:S01]  /*8400*/  VIADD R221, R221, 0xffffffff ;  /* 0xffffffffdddd7836 */ /* 0x000fe20000000000 */
[C---:B------:R-:W-:Y:S01]  /*8410*/  LOP3.LUT R133, R196.reuse, 0x38, RZ, 0xc0, !PT ;  /* 0x00000038c4857812 */ /* 0x040fe200078ec0ff */
[----:B------:R-:W-:Y:S01]  /*8420*/  BSSY.RECONVERGENT B1, `(.L_x_1469) ;  /* 0x0000201000017945 */ /* 0x000fe20003800200 */
[C---:B------:R-:W-:Y:S02]  /*8430*/  LOP3.LUT R33, R196.reuse, 0x1c0, RZ, 0xc0, !PT ;  /* 0x000001c0c4217812 */ /* 0x040fe400078ec0ff */
[----:B------:R-:W-:Y:S02]  /*8440*/  LOP3.LUT R235, R196, 0x1e00, RZ, 0xc0, !PT ;  /* 0x00001e00c4eb7812 */ /* 0x000fe400078ec0ff */
[C---:B------:R-:W-:Y:S02]  /*8450*/  LOP3.LUT R32, R133.reuse, R33, R32, 0x1e, !PT ;  /* 0x0000002185207212 */ /* 0x040fe400078e1e20 */
[CC--:B------:R-:W-:Y:S02]  /*8460*/  ISETP.GE.AND P3, PT, R133.reuse, R222.reuse, PT ;  /* 0x000000de8500720c */ /* 0x0c0fe40003f66270 */
[----:B------:R-:W-:Y:S02]  /*8470*/  LOP3.LUT R235, R32, R235, RZ, 0xfc, !PT ;  /* 0x000000eb20eb7212 */ /* 0x000fe400078efcff */
[----:B------:R-:W-:Y:S02]  /*8480*/  LOP3.LUT R33, R133, 0x40, RZ, 0xfc, !PT ;  /* 0x0000004085217812 */ /* 0x000fe400078efcff */
[C---:B------:R-:W-:Y:S02]  /*8490*/  SHF.L.U64.HI R32, R210.reuse, 0x5, R211 ;  /* 0x00000005d2207819 */ /* 0x040fe400000102d3 */
[----:B------:R-:W-:Y:S01]  /*84a0*/  ISETP.GE.AND P1, PT, R33, R222, PT ;  /* 0x000000de2100720c */ /* 0x000fe20003f26270 */
[----:B-1----:R-:W-:Y:S01]  /*84b0*/  ULEA UR6, UR6, UR7, 0x18 ;  /* 0x0000000706067291 */ /* 0x002fe2000f8ec0ff */
[----:B------:R-:W-:Y:S01]  /*84c0*/  IMAD.SHL.U32 R33, R210, 0x20, RZ ;  /* 0x00000020d2217824 */ /* 0x000fe200078e00ff */
[----:B------:R-:W-:Y:S02]  /*84d0*/  LOP3.LUT R139, R204, 0x1c0, RZ, 0xc0, !PT ;  /* 0x000001c0cc8b7812 */ /* 0x000fe400078ec0ff */
[----:B------:R-:W-:Y:S02]  /*84e0*/  LOP3.LUT R135, R201, 0x8, RZ, 0xc0, !PT ;  /* 0x00000008c9877812 */ /* 0x000fe400078ec0ff */
[----:B------:R-:W-:Y:S01]  /*84f0*/  IMAD.U32 R202, RZ, RZ, UR6 ;  /* 0x00000006ffca7e24 */ /* 0x000fe2000f8e00ff */
[----:B------:R-:W-:Y:S02]  /*8500*/  IADD3 R34, P0, PT, R33, R216, RZ ;  /* 0x000000d821227210 */ /* 0x000fe40007f1e0ff */
[----:B------:R-:W-:Y:S01]  /*8510*/  LOP3.LUT R132, R139, 0x8, R200, 0xf8, !PT ;  /* 0x000000088b847812 */ /* 0x000fe200078ef8c8 */
[----:B------:R-:W-:Y:S01]  /*8520*/  IMAD R235, R235, 0x2, R202 ;  /* 0x00000002ebeb7824 */ /* 0x000fe200078e02ca */
[----:B------:R-:W-:Y:S01]  /*8530*/  LOP3.LUT R138, R135, 0x1c0, R204, 0xf8, !PT ;  /* 0x000001c0878a7812 */ /* 0x000fe200078ef8cc */
[----:B------:R-:W-:Y:S01]  /*8540*/  IMAD.X R35, R32, 0x1, R217, P0 ;  /* 0x0000000120237824 */ /* 0x000fe200000e06d9 */
[----:B------:R-:W-:Y:S02]  /*8550*/  IADD3 R38, P0, PT, R34, R33, RZ ;  /* 0x0000002122267210 */ /* 0x000fe40007f1e0ff */
[----:B------:R-:W-:Y:S01]  /*8560*/  @!PT LDS RZ, [RZ] ;  /* 0x00000000fffff984 */ /* 0x000fe20000000800 */
[----:B------:R-:W-:Y:S01]  /*8570*/  @!PT LDS RZ, [RZ] ;  /* 0x00000000fffff984 */ /* 0x000fe20000000800 */
[----:B------:R-:W-:Y:S01]  /*8580*/  @!PT LDS RZ, [RZ] ;  /* 0x00000000fffff984 */ /* 0x000fe20000000800 */
[----:B------:R-:W-:Y:S01]  /*8590*/  @!P3 LDGSTS.E.BYPASS.LTC128B.128 [R235+0xc000], desc[UR4][R216.64] ;  /* 0x0c000000d8ebbfae */ /* 0x000fe2000b981a04 */
[----:B------:R-:W-:Y:S02]  /*85a0*/  LOP3.LUT R132, R132, R133, RZ, 0x3c, !PT ;  /* 0x0000008584847212 */ /* 0x000fe400078e3cff */
[--C-:B------:R-:W-:Y:S01]  /*85b0*/  IMAD.X R39, R35, 0x1, R32.reuse, P0 ;  /* 0x0000000123277824 */ /* 0x100fe200000e0620 */
[----:B------:R-:W-:Y:S01]  /*85c0*/  @P3 STS.128 [R235+0xc000], RZ ;  /* 0x00c000ffeb003388 */ /* 0x000fe20000000c00 */
[----:B------:R-:W-:Y:S02]  /*85d0*/  IADD3 R36, P0, PT, R38, R33, RZ ;  /* 0x0000002126247210 */ /* 0x000fe40007f1e0ff */
[----:B------:R-:W-:Y:S01]  /*85e0*/  LOP3.LUT R138, R138, R133, RZ, 0x3c, !PT ;  /* 0x000000858a8a7212 */ /* 0x000fe200078e3cff */
[----:B------:R-:W-:Y:S01]  /*85f0*/  @!PT LDS RZ, [RZ] ;  /* 0x00000000fffff984 */ /* 0x000fe20000000800 */
[----:B------:R-:W-:Y:S01]  /*8600*/  @!PT LDS RZ, [RZ] ;  /* 0x00000000fffff984 */ /* 0x000fe20000000800 */
[----:B------:R-:W-:Y:S01]  /*8610*/  @!PT LDS RZ, [RZ] ;  /* 0x00000000fffff984 */ /* 0x000fe20000000800 */
[----:B------:R-:W-:Y:S01]  /*8620*/  @!P1 LDGSTS.E.BYPASS.LTC128B.128 [R235+0x10000], desc[UR4][R216.64+0x80] ;  /* 0x10000080d8eb9fae */ /* 0x000fe2000b981a04 */
[----:B------:R-:W-:Y:S01]  /*8630*/  LOP3.LUT R133, R204, 0x400, RZ, 0xc0, !PT ;  /* 0x00000400cc857812 */ /* 0x000fe200078ec0ff */
[--C-:B------:R-:W-:Y:S01]  /*8640*/  IMAD.X R37, R39, 0x1, R32.reuse, P0 ;  /* 0x0000000127257824 */ /* 0x100fe200000e0620 */
[-C--:B------:R-:W-:Y:S01]  /*8650*/  IADD3 R40, P0, PT, R36, R33.reuse, RZ ;  /* 0x0000002124287210 */ /* 0x080fe20007f1e0ff */
[----:B------:R-:W-:Y:S01]  /*8660*/  @P1 STS.128 [R235+0x10000], RZ ;  /* 0x010000ffeb001388 */ /* 0x000fe20000000c00 */
[----:B------:R-:W-:Y:S01]  /*8670*/  LOP3.LUT P2, RZ, R200, 0x4, RZ, 0xc0, !PT ;  /* 0x00000004c8ff7812 */ /* 0x000fe2000784c0ff */
[----:B------:R-:W-:Y:S02]  /*8680*/  IMAD R133, R132, 0x2, R133 ;  /* 0x0000000284857824 */ /* 0x000fe400078e0285 */
[----:B------:R-:W-:Y:S01]  /*8690*/  @!PT LDS RZ, [RZ] ;  /* 0x00000000fffff984 */ /* 0x000fe20000000800 */
[----:B------:R-:W-:Y:S01]  /*86a0*/  @!PT LDS RZ, [RZ] ;  /* 0x00000000fffff984 */ /* 0x000fe20000000800 */
[----:B------:R-:W-:Y:S01]  /*86b0*/  @!PT LDS RZ, [RZ] ;  /* 0x00000000fffff984 */ /* 0x000fe20000000800 */
[----:B------:R-:W-:Y:S01]  /*86c0*/  @!P3 LDGSTS.E.BYPASS.LTC128B.128 [R235+0xc800], desc[UR4][R34.64] ;  /* 0x0c80000022ebbfae */ /* 0x000fe2000b981a04 */
[----:B------:R-:W-:Y:S02]  /*86d0*/  IMAD.X R41, R37, 0x1, R32, P0 ;  /* 0x0000000125297824 */ /* 0x000fe400000e0620 */
[----:B------:R-:W-:Y:S01]  /*86e0*/  IMAD.IADD R186, R202, 0x1, R133 ;  /* 0x00000001caba7824 */ /* 0x000fe200078e0285 */
        /* <DEDUP_REMOVED lines=19> */
[----:B------:R-:W-:Y:S01]  /*8820*/  @!P3 LDGSTS.E.BYPASS.LTC128B.128 [R235+0xd800], desc[UR4][R36.64] ;  /* 0x0d80000024ebbfae */ /* 0x000fe2000b981a04 */
[----:B-1----:R-:W-:Y:S03]  /*8830*/  IMAD.SHL.U32 R34, R200, 0x20, RZ ;  /* 0x00000020c8227824 */ /* 0x002fe600078e00ff */
[----:B------:R-:W-:Y:S04]  /*8840*/  @P3 STS.128 [R235+0xd800], RZ ;  /* 0x00d800ffeb003388 */ /* 0x000fe80000000c00 */
[----:B------:R-:W-:Y:S01]  /*8850*/  @!PT LDS RZ, [RZ] ;  /* 0x00000000fffff984 */ /* 0x000fe20000000800 */
[----:B------:R-:W-:Y:S01]  /*8860*/  @!PT LDS RZ, [RZ] ;  /* 0x00000000fffff984 */ /* 0x000fe20000000800 */
[----:B------:R-:W-:Y:S01]  /*8870*/  @!PT LDS RZ, [RZ] ;  /* 0x00000000fffff984 */ /* 0x000fe20000000800 */
[----:B------:R1:W-:Y:S01]  /*8880*/  @!P1 LDGSTS.E.BYPASS.LTC128B.128 [R235+0x11800], desc[UR4][R36.64+0x80] ;  /* 0x1180008024eb9fae */ /* 0x0003e2000b981a04 */
[----:B------:R-:W-:Y:S03]  /*8890*/  LOP3.LUT R199, R34, 0x7c00, RZ, 0xc0, !PT ;  /* 0x00007c0022c77812 */ /* 0x000fe600078ec0ff */
[----:B------:R-:W-:Y:S01]  /*88a0*/  @P1 STS.128 [R235+0x11800], RZ ;  /* 0x011800ffeb001388 */ /* 0x000fe20000000c00 */
[----:B------:R-:W-:Y:S03]  /*88b0*/  LOP3.LUT R135, R199, 0x200, R204, 0xf8, !PT ;  /* 0x00000200c7877812 */ /* 0x000fe600078ef8cc */
[----:B------:R-:W-:Y:S01]  /*88c0*/  @!PT LDS RZ, [RZ] ;  /* 0x00000000fffff984 */ /* 0x000fe20000000800 */
[----:B------:R-:W-:Y:S01]  /*88d0*/  @!PT LDS RZ, [RZ] ;  /* 0x00000000fffff984 */ /* 0x000fe20000000800 */
[----:B------:R-:W-:Y:S01]  /*88e0*/  @!PT LDS RZ, [RZ] ;  /* 0x00000000fffff984 */ /* 0x000fe20000000800 */
[----:B------:R-:W-:Y:S01]  /*88f0*/  @!P3 LDGSTS.E.BYPASS.LTC128B.128 [R235+0xe000], desc[UR4][R40.64] ;  /* 0x0e00000028ebbfae */ /* 0x000fe2000b981a04 */
[----:B------:R-:W-:Y:S02]  /*8900*/  LOP3.LUT R135, R135, R138, RZ, 0xfc, !PT ;  /* 0x0000008a87877212 */ /* 0x000fe400078efcff */
[-C--:B--2---:R-:W-:Y:S01]  /*8910*/  IADD3 R38, P0, PT, R40, R33.reuse, RZ ;  /* 0x0000002128267210 */ /* 0x084fe20007f1e0ff */
[----:B------:R-:W-:Y:S02]  /*8920*/  @P3 STS.128 [R235+0xe000], RZ ;  /* 0x00e000ffeb003388 */ /* 0x000fe40000000c00 */
[----:B------:R-:W-:Y:S02]  /*8930*/  IMAD R188, R135, 0x2, R202 ;  /* 0x0000000287bc7824 */ /* 0x000fe400078e02ca */
[----:B------:R-:W-:Y:S01]  /*8940*/  @!PT LDS RZ, [RZ] ;  /* 0x00000000fffff984 */ /* 0x000fe20000000800 */
[----:B------:R-:W-:Y:S01]  /*8950*/  @!PT LDS RZ, [RZ] ;  /* 0x00000000fffff984 */ /* 0x000fe20000000800 */
[----:B------:R-:W-:Y:S01]  /*8960*/  @!PT LDS RZ, [RZ] ;  /* 0x00000000fffff984 */ /* 0x000fe20000000800 */
[----:B------:R-:W-:Y:S01]  /*8970*/  @!P1 LDGSTS.E.BYPASS.LTC128B.128 [R235+0x12000], desc[UR4][R40.64+0x80] ;  /* 0x1200008028eb9fae */ /* 0x000fe2000b981a04 */
[--C-:B------:R-:W-:Y:S03]  /*8980*/  IMAD.X R39, R41, 0x1, R32.reuse, P0 ;  /* 0x0000000129277824 */ /* 0x100fe600000e0620 */
        /* <DEDUP_REMOVED lines=10> */
[----:B------:R-:W-:Y:S01]  /*8a30*/  @!P1 LDGSTS.E.BYPASS.LTC128B.128 [R235+0x12800], desc[UR4][R38.64+0x80] ;  /* 0x1280008026eb9fae */ /* 0x000fe2000b981a04 */
        /* <DEDUP_REMOVED lines=11> */
[----:B------:R-:W-:Y:S01]  /*8af0*/  ISETP.GT.AND P0, PT, R221, R212, PT ;  /* 0x000000d4dd00720c */ /* 0x000fe20003f04270 */
[----:B------:R-:W-:Y:S01]  /*8b00*/  @!PT LDS RZ, [RZ] ;  /* 0x00000000fffff984 */ /* 0x000fe20000000800 */
[----:B------:R-:W-:Y:S01]  /*8b10*/  @!PT LDS RZ, [RZ] ;  /* 0x00000000fffff984 */ /* 0x000fe20000000800 */
[----:B------:R-:W-:Y:S01]  /*8b20*/  @!PT LDS RZ, [RZ] ;  /* 0x00000000fffff984 */ /* 0x000fe20000000800 */
[----:B------:R-:W-:Y:S02]  /*8b30*/  @!P1 LDGSTS.E.BYPASS.LTC128B.128 [R235+0x13000], desc[UR4][R36.64+0x80] ;  /* 0x1300008024eb9fae */ /* 0x000fe4000b981a04 */
[C---:B------:R-:W-:Y:S02]  /*8b40*/  IMAD.IADD R185, R203.reuse, 0x1, R188 ;  /* 0x00000001cbb97824 */ /* 0x040fe400078e02bc */
[----:B------:R-:W-:Y:S01]  /*8b50*/  @P1 STS.128 [R235+0x13000], RZ ;  /* 0x013000ffeb001388 */ /* 0x000fe20000000c00 */
[----:B------:R-:W-:Y:S03]  /*8b60*/  IMAD.IADD R139, R203, 0x1, R186 ;  /* 0x00000001cb8b7824 */ /* 0x000fe600078e02ba */
        /* <DEDUP_REMOVED lines=11> */
[----:B------:R-:W2:Y:S04]  /*8c20*/  LDSM.16.M88.4 R140, [R186+0x4000] ;  /* 0x00400000ba8c783b */ /* 0x000ea80000000200 */
[----:B------:R-:W3:Y:S04]  /*8c30*/  LDSM.16.M88.4 R144, [R186+0x4800] ;  /* 0x00480000ba90783b */ /* 0x000ee80000000200 */
[----:B------:R-:W4:Y:S04]  /*8c40*/  LDSM.16.M88.4 R148, [R186+0x5000] ;  /* 0x00500000ba94783b */ /* 0x000f280000000200 */
[----:B------:R-:W0:Y:S04]  /*8c50*/  LDGDEPBAR ;  /* 0x00000000000079af */ /* 0x000e280000000000 */
[----:B------:R-:W5:Y:S04]  /*8c60*/  LDSM.16.M88.4 R152, [R186+0x5800] ;  /* 0x00580000ba98783b */ /* 0x000f680000000200 */
[----:B------:R-:W1:Y:S04]  /*8c70*/  LDSM.16.M88.4 R156, [R186+0x6000] ;  /* 0x00600000ba9c783b */ /* 0x000e680000000200 */
[----:B------:R-:W1:Y:S04]  /*8c80*/  LDSM.16.M88.4 R160, [R186+0x6800] ;  /* 0x00680000baa0783b */ /* 0x000e680000000200 */
[----:B------:R-:W1:Y:S04]  /*8c90*/  LDSM.16.M88.4 R164, [R186+0x7000] ;  /* 0x00700000baa4783b */ /* 0x000e680000000200 */
[----:B------:R-:W1:Y:S04]  /*8ca0*/  LDSM.16.M88.4 R168, [R186+0x7800] ;  /* 0x00780000baa8783b */ /* 0x000e680000000200 */
[----:B------:R-:W-:Y:S01]  /*8cb0*/  LDSM.16.M88.4 R172, [R185] ;  /* 0x00000000b9ac783b */ /* 0x000fe20000000200 */
[C---:B--2---:R-:W-:Y:S03]  /*8cc0*/  HMMA.16816.F32 R4, R132.reuse, R140, RZ ;  /* 0x0000008c8404723c */ /* 0x044fe600000018ff */
[----:B------:R-:W2:Y:S04]  /*8cd0*/  LDSM.16.M88.4 R176, [R139+0x4000] ;  /* 0x004000008bb0783b */ /* 0x000ea80000000200 */
[----:B------:R-:W2:Y:S01]  /*8ce0*/  LDSM.16.M88.4 R180, [R139+0x4800] ;  /* 0x004800008bb4783b */ /* 0x000ea20000000200 */
[C---:B------:R-:W-:Y:S03]  /*8cf0*/  HMMA.16816.F32 R8, R132.reuse, R142, RZ ;  /* 0x0000008e8408723c */ /* 0x040fe600000018ff */
[----:B------:R-:W2:Y:S05]  /*8d00*/  LDSM.16.M88.4 R140, [R139+0x5000] ;  /* 0x005000008b8c783b */ /* 0x000eaa0000000200 */
[C---:B---3--:R-:W-:Y:S08]  /*8d10*/  HMMA.16816.F32 R12, R132.reuse, R144, RZ ;  /* 0x00000090840c723c */ /* 0x048ff000000018ff */
[C---:B------:R-:W-:Y:S01]  /*8d20*/  HMMA.16816.F32 R16, R132.reuse, R146, RZ ;  /* 0x000000928410723c */ /* 0x040fe200000018ff */
[----:B------:R-:W-:Y:S07]  /*8d30*/  LDSM.16.M88.4 R144, [R139+0x6000] ;  /* 0x006000008b90783b */ /* 0x000fee0000000200 */
[C---:B----4-:R-:W-:Y:S08]  /*8d40*/  HMMA.16816.F32 R20, R132.reuse, R148, RZ ;  /* 0x000000948414723c */ /* 0x050ff000000018ff */
[C---:B------:R-:W-:Y:S01]  /*8d50*/  HMMA.16816.F32 R24, R132.reuse, R150, RZ ;  /* 0x000000968418723c */ /* 0x040fe200000018ff */
[----:B------:R-:W-:Y:S07]  /*8d60*/  LDSM.16.M88.4 R148, [R139+0x6800] ;  /* 0x006800008b94783b */ /* 0x000fee0000000200 */
[C---:B-----5:R-:W-:Y:S01]  /*8d70*/  HMMA.16816.F32 R28, R132.reuse, R152, RZ ;  /* 0x00000098841c723c */ /* 0x060fe200000018ff */
[----:B------:R-:W-:Y:S05]  /*8d80*/  SEL R153, R197, 0xffffffc0, !P2 ;  /* 0xffffffc0c5997807 */ /* 0x000fea0005000000 */
[C---:B------:R-:W-:Y:S02]  /*8d90*/  IMAD.IADD R184, R153.reuse, 0x1, R188 ;  /* 0x0000000199b87824 */ /* 0x040fe400078e02bc */
[C---:B-1----:R-:W-:Y:S01]  /*8da0*/  HMMA.16816.F32 R32, R132.reuse, R154, RZ ;  /* 0x0000009a8420723c */ /* 0x042fe200000018ff */
[----:B------:R-:W-:Y:S02]  /*8db0*/  IMAD.IADD R136, R153, 0x1, R186 ;  /* 0x0000000199887824 */ /* 0x000fe400078e02ba */
[----:B------:R-:W-:Y:S01]  /*8dc0*/  LDSM.16.M88.4 R152, [R139+0x7000] ;  /* 0x007000008b98783b */ /* 0x000fe20000000200 */
[C---:B------:R-:W-:Y:S02]  /*8dd0*/  IMAD.IADD R206, R203.reuse, 0x1, R184 ;  /* 0x00000001cbce7824 */ /* 0x040fe400078e02b8 */
[----:B------:R-:W-:Y:S02]  /*8de0*/  IMAD.IADD R205, R203, 0x1, R136 ;  /* 0x00000001cbcd7824 */ /* 0x000fe400078e0288 */
[C---:B------:R-:W-:Y:S03]  /*8df0*/  HMMA.16816.F32 R36, R132.reuse, R156, RZ ;  /* 0x0000009c8424723c */ /* 0x040fe600000018ff */
[----:B------:R-:W-:Y:S05]  /*8e00*/  LDSM.16.M88.4 R192, [R205+0xb000] ;  /* 0x00b00000cdc0783b */ /* 0x000fea0000000200 */
[C---:B------:R-:W-:Y:S01]  /*8e10*/  HMMA.16816.F32 R40, R132.reuse, R158, RZ ;  /* 0x0000009e8428723c */ /* 0x040fe200000018ff */
[----:B------:R-:W-:Y:S07]  /*8e20*/  LDSM.16.M88.4 R156, [R139+0x7800] ;  /* 0x007800008b9c783b */ /* 0x000fee0000000200 */
        /* <DEDUP_REMOVED lines=253> */
.L_x_1472:
[----:B------:R-:W-:Y:S05]  /*9e00*/  BSYNC.RECONVERGENT B0 ;  /* 0x0000000000007941 */ /* 0x000fea0003800200 */
.L_x_1471:
        /* <DEDUP_REMOVED lines=8> */
[----:B------:R-:W-:Y:S01]  /*9e90*/  IADD3 R146, P5, PT, R133, R140, RZ ;  /* 0x0000008c85927210 */ /* 0x000fe20007fbe0ff */
        /* <DEDUP_REMOVED lines=8> */
[----:B-1----:R-:W-:Y:S05]  /*9f20*/  @!P1 IMAD.MOV.U32 R215, RZ, RZ, R213 ;  /* 0x000000ffffd79224 */ /* 0x002fea00078e00d5 */
        /* <DEDUP_REMOVED lines=80> */
.L_x_1470:
[----:B------:R-:W-:Y:S05]  /*a430*/  BSYNC.RECONVERGENT B1 ;  /* 0x0000000000017941 */ /* 0x000fea0003800200 */
.L_x_1469:
[----:B--2---:R-:W2:Y:S01]  /*a440*/  LD.E R135, desc[UR4][R2.64+0xdc] ;  /* 0x0000dc0402877980 */ /* 0x004ea2000c101900 */
        /* <DEDUP_REMOVED lines=32> */
[----:B------:R-:W-:Y:S01]  /*a650*/  IADD3 R220, PT, PT, R220, -0x80, RZ ;  /* 0xffffff80dcdc7810 */ /* 0x000fe20007ffe0ff */
[----:B------:R-:W1:Y:S08]  /*a660*/  SHFL.BFLY PT, R132, R139, 0x2, 0x1f ;  /* 0x0c401f008b847f89 */ /* 0x000e7000000e0000 */
[----:B------:R-:W3:Y:S01]  /*a670*/  SHFL.BFLY PT, R134, R143, 0x2, 0x1f ;  /* 0x0c401f008f867f89 */ /* 0x000ee200000e0000 */
[----:B-1----:R-:W-:Y:S02]  /*a680*/  FMNMX.FTZ R136, R139, R132, !PT ;  /* 0x000000848b887209 */ /* 0x002fe40007810000 */
[----:B---3--:R-:W-:Y:S05]  /*a690*/  FMNMX.FTZ R141, R143, R134, !PT ;  /* 0x000000868f8d7209 */ /* 0x008fea0007810000 */
[----:B------:R-:W1:Y:S08]  /*a6a0*/  SHFL.BFLY PT, R133, R136, 0x1, 0x1f ;  /* 0x0c201f0088857f89 */ /* 0x000e7000000e0000 */
[----:B------:R-:W3:Y:S01]  /*a6b0*/  SHFL.BFLY PT, R134, R141, 0x1, 0x1f ;  /* 0x0c201f008d867f89 */ /* 0x000ee200000e0000 */
[----:B-1----:R-:W-:Y:S02]  /*a6c0*/  FMNMX.FTZ R133, R136, R133, !PT ;  /* 0x0000008588857209 */ /* 0x002fe40007810000 */
[----:B---3--:R-:W-:Y:S03]  /*a6d0*/  FMNMX.FTZ R134, R141, R134, !PT ;  /* 0x000000868d867209 */ /* 0x008fe60007810000 */
[----:B------:R-:W-:Y:S01]  /*a6e0*/  FADD.FTZ R132, -R133, R0 ;  /* 0x0000000085847221 */ /* 0x000fe20000010100 */
[C---:B------:R-:W-:Y:S03]  /*a6f0*/  FSETP.NEU.FTZ.AND P0, PT, R134.reuse, -INF , PT ;  /* 0xff8000008600780b */ /* 0x040fe60003f1d000 */
        /* <DEDUP_REMOVED lines=8> */
[-C--:B------:R-:W-:Y:S01]  /*a780*/  FFMA.FTZ R151, R5, R135.reuse, -R160 ;  /* 0x0000008705977223 */ /* 0x080fe200000108a0 */
[----:B------:R-:W-:Y:S03]  /*a790*/  LOP3.LUT R5, R138, 0x200, R204, 0xf8, !PT ;  /* 0x000002008a057812 */ /* 0x000fe600078ef8cc */
[----:B------:R-:W2:Y:S01]  /*a7a0*/  MUFU.EX2 R132, R136 ;  /* 0x0000008800847308 */ /* 0x000ea20000000800 */
[----:B------:R-:W-:Y:S01]  /*a7b0*/  FSEL R158, R158, RZ, P0 ;  /* 0x000000ff9e9e7208 */ /* 0x000fe20000000000 */
[-CC-:B------:R-:W-:Y:S01]  /*a7c0*/  FFMA.FTZ R157, R9, R135.reuse, -R160.reuse ;  /* 0x00000087099d7223 */ /* 0x180fe200000108a0 */
[----:B------:R-:W-:Y:S01]  /*a7d0*/  LEA R150, R5, R202, 0x1 ;  /* 0x000000ca05967211 */ /* 0x000fe200078e08ff */
[-CC-:B------:R-:W-:Y:S01]  /*a7e0*/  FFMA.FTZ R153, R4, R135.reuse, -R160.reuse ;  /* 0x0000008704997223 */ /* 0x180fe200000108a0 */
[-C--:B------:R-:W-:Y:S01]  /*a7f0*/  FFMA.FTZ R152, R8, R135.reuse, -R160 ;  /* 0x0000008708987223 */ /* 0x080fe200000108a0 */
[-CC-:B------:R-:W-:Y:S01]  /*a800*/  FFMA.FTZ R154, R10, R135.reuse, -R158.reuse ;  /* 0x000000870a9a7223 */ /* 0x180fe2000001089e */
[-CC-:B------:R-:W-:Y:S01]  /*a810*/  FFMA.FTZ R159, R11, R135.reuse, -R158.reuse ;  /* 0x000000870b9f7223 */ /* 0x180fe2000001089e */
[-CC-:B------:R-:W-:Y:S01]  /*a820*/  FFMA.FTZ R155, R6, R135.reuse, -R158.reuse ;  /* 0x00000087069b7223 */ /* 0x180fe2000001089e */
[----:B------:R-:W-:Y:S01]  /*a830*/  FFMA.FTZ R156, R7, R135, -R158 ;  /* 0x00000087079c7223 */ /* 0x000fe2000001089e */
[C---:B------:R-:W-:Y:S01]  /*a840*/  IADD3 R149, PT, PT, R203.reuse, R150, RZ ;  /* 0x00000096cb957210 */ /* 0x040fe20007ffe0ff */
[----:B------:R-:W-:Y:S01]  /*a850*/  MUFU.EX2 R153, R153 ;  /* 0x0000009900997308 */ /* 0x000fe20000000800 */
[----:B------:R-:W-:Y:S01]  /*a860*/  IADD3 R8, PT, PT, R150, 0xc000, RZ ;  /* 0x0000c00096087810 */ /* 0x000fe20007ffe0ff */
[----:B-1----:R-:W-:Y:S01]  /*a870*/  FMUL.FTZ R6, R0, R130 ;  /* 0x0000008200067220 */ /* 0x002fe20000410000 */
[----:B------:R-:W-:Y:S01]  /*a880*/  IADD3 R148, PT, PT, R150, 0xc040, RZ ;  /* 0x0000c04096947810 */ /* 0x000fe20007ffe0ff */
[----:B------:R-:W-:Y:S01]  /*a890*/  LDSM.16.MT88.4 R140, [R149+0xc000] ;  /* 0x00c00000958c783b */ /* 0x000fe20000004200 */
[----:B------:R-:W-:Y:S01]  /*a8a0*/  @P2 IADD3 R148, PT, PT, R8, -0x40, RZ ;  /* 0xffffffc008942810 */ /* 0x000fe20007ffe0ff */
[----:B------:R-:W-:Y:S01]  /*a8b0*/  FMUL.FTZ R7, R0, R131 ;  /* 0x0000008300077220 */ /* 0x000fe20000410000 */
[C---:B--2---:R-:W-:Y:S03]  /*a8c0*/  FMUL.FTZ R4, R132.reuse, R128 ;  /* 0x0000008084047220 */ /* 0x044fe60000410000 */
[----:B------:R-:W1:Y:S01]  /*a8d0*/  MUFU.EX2 R151, R151 ;  /* 0x0000009700977308 */ /* 0x000e620000000800 */
[----:B------:R-:W-:Y:S01]  /*a8e0*/  FMUL.FTZ R5, R132, R129 ;  /* 0x0000008184057220 */ /* 0x000fe20000410000 */
[C---:B------:R-:W-:Y:S01]  /*a8f0*/  FMUL.FTZ R10, R0.reuse, R126 ;  /* 0x0000007e000a7220 */ /* 0x040fe20000410000 */
[----:B------:R-:W-:Y:S01]  /*a900*/  FMUL.FTZ R11, R0, R127 ;  /* 0x0000007f000b7220 */ /* 0x000fe20000410000 */
[----:B------:R-:W2:Y:S01]  /*a910*/  LDSM.16.MT88.4 R136, [R150+0xc000] ;  /* 0x00c000009688783b */ /* 0x000ea20000004200 */
[C---:B------:R-:W-:Y:S01]  /*a920*/  FMUL.FTZ R8, R132.reuse, R124 ;  /* 0x0000007c84087220 */ /* 0x040fe20000410000 */
[----:B------:R-:W-:Y:S01]  /*a930*/  FMUL.FTZ R9, R132, R125 ;  /* 0x0000007d84097220 */ /* 0x000fe20000410000 */
[----:B------:R-:W-:Y:S03]  /*a940*/  IADD3 R203, PT, PT, R203, R148, RZ ;  /* 0x00000094cbcb7210 */ /* 0x000fe60007ffe0ff */
[----:B------:R-:W-:Y:S01]  /*a950*/  MUFU.EX2 R155, R155 ;  /* 0x0000009b009b7308 */ /* 0x000fe20000000800 */
[C---:B------:R-:W-:Y:S01]  /*a960*/  FMUL.FTZ R70, R0.reuse, R70 ;  /* 0x0000004600467220 */ /* 0x040fe20000410000 */
[----:B------:R-:W-:Y:S01]  /*a970*/  FMUL.FTZ R71, R0, R71 ;  /* 0x0000004700477220 */ /* 0x000fe20000410000 */
[C---:B------:R-:W-:Y:S01]  /*a980*/  FMUL.FTZ R68, R132.reuse, R68 ;  /* 0x0000004484447220 */ /* 0x040fe20000410000 */
[----:B------:R-:W3:Y:S01]  /*a990*/  LDSM.16.MT88.4 R144, [R148] ;  /* 0x000000009490783b */ /* 0x000ee20000004200 */
[----:B------:R-:W-:Y:S01]  /*a9a0*/  FMUL.FTZ R69, R132, R69 ;  /* 0x0000004584457220 */ /* 0x000fe20000410000 */
[C---:B------:R-:W-:Y:S01]  /*a9b0*/  FMUL.FTZ R74, R0.reuse, R74 ;  /* 0x0000004a004a7220 */ /* 0x040fe20000410000 */
[----:B------:R-:W-:Y:S03]  /*a9c0*/  FMUL.FTZ R75, R0, R75 ;  /* 0x0000004b004b7220 */ /* 0x000fe60000410000 */
[----:B------:R-:W4:Y:S01]  /*a9d0*/  MUFU.EX2 R156, R156 ;  /* 0x0000009c009c7308 */ /* 0x000f220000000800 */
[----:B-1----:R-:W-:Y:S01]  /*a9e0*/  F2FP.F16.F32.PACK_AB R128, R151, R153 ;  /* 0x000000999780723e */ /* 0x002fe200000000ff */
[C---:B------:R-:W-:Y:S01]  /*a9f0*/  FMUL.FTZ R72, R132.reuse, R72 ;  /* 0x0000004884487220 */ /* 0x040fe20000410000 */
[----:B------:R-:W-:Y:S01]  /*aa00*/  FMUL.FTZ R73, R132, R73 ;  /* 0x0000004984497220 */ /* 0x000fe20000410000 */
[----:B------:R-:W1:Y:S01]  /*aa10*/  LDSM.16.MT88.4 R124, [R203] ;  /* 0x00000000cb7c783b */ /* 0x000e620000004200 */
[-CC-:B------:R-:W-:Y:S01]  /*aa20*/  FFMA.FTZ R172, R24, R135.reuse, -R160.reuse ;  /* 0x0000008718ac7223 */ /* 0x180fe200000108a0 */
[-C--:B------:R-:W-:Y:S01]  /*aa30*/  FFMA.FTZ R173, R25, R135.reuse, -R160 ;  /* 0x0000008719ad7223 */ /* 0x080fe200000108a0 */
[-CC-:B------:R-:W-:Y:S03]  /*aa40*/  FFMA.FTZ R175, R26, R135.reuse, -R158.reuse ;  /* 0x000000871aaf7223 */ /* 0x180fe6000001089e */
[----:B------:R-:W-:Y:S01]  /*aa50*/  MUFU.EX2 R152, R152 ;  /* 0x0000009800987308 */ /* 0x000fe20000000800 */
[-CC-:B------:R-:W-:Y:S01]  /*aa60*/  FFMA.FTZ R176, R27, R135.reuse, -R158.reuse ;  /* 0x000000871bb07223 */ /* 0x180fe2000001089e */
[-C--:B------:R-:W-:Y:S01]  /*aa70*/  FFMA.FTZ R177, R39, R135.reuse, -R158 ;  /* 0x0000008727b17223 */ /* 0x080fe2000001089e */
[-C--:B------:R-:W-:Y:S01]  /*aa80*/  FFMA.FTZ R178, R41, R135.reuse, -R160 ;  /* 0x0000008729b27223 */ /* 0x080fe200000108a0 */
[----:B------:R-:W-:Y:S01]  /*aa90*/  LDSM.16.MT88.4 R24, [R148+0x1000] ;  /* 0x001000009418783b */ /* 0x000fe20000004200 */
[-CC-:B------:R-:W-:Y:S01]  /*aaa0*/  FFMA.FTZ R179, R42, R135.reuse, -R158.reuse ;  /* 0x000000872ab37223 */ /* 0x180fe2000001089e */
[----:B------:R-:W-:Y:S01]  /*aab0*/  FFMA.FTZ R180, R43, R135, -R158 ;  /* 0x000000872bb47223 */ /* 0x000fe2000001089e */
        /* <DEDUP_REMOVED lines=36> */
[C---:B------:R-:W-:Y:S01]  /*ad00*/  FMUL.FTZ R104, R132.reuse, R104 ;  /* 0x0000006884687220 */ /* 0x040fe20000410000 */
[----:B------:R-:W-:Y:S01]  /*ad10*/  FMUL.FTZ R105, R132, R105 ;  /* 0x0000006984697220 */ /* 0x000fe20000410000 */
[-CC-:B------:R-:W-:Y:S01]  /*ad20*/  FFMA.FTZ R162, R12, R135.reuse, -R160.reuse ;  /* 0x000000870ca27223 */ /* 0x180fe200000108a0 */
[C---:B------:R-:W-:Y:S01]  /*ad30*/  FMUL.FTZ R12, R132.reuse, R120 ;  /* 0x00000078840c7220 */ /* 0x040fe20000410000 */
[----:B------:R-:W-:Y:S01]  /*ad40*/  FFMA.FTZ R161, R13, R135, -R160 ;  /* 0x000000870da17223 */ /* 0x000fe200000108a0 */
[C---:B--2---:R-:W-:Y:S01]  /*ad50*/  HMMA.16816.F32 R4, R128.reuse, R136, R4 ;  /* 0x000000888004723c */ /* 0x044fe20000001804 */
[----:B------:R-:W-:Y:S04]  /*ad60*/  MUFU.EX2 R172, R172 ;  /* 0x000000ac00ac7308 */ /* 0x000fe80000000800 */
[----:B------:R-:W-:Y:S01]  /*ad70*/  FMUL.FTZ R13, R132, R121 ;  /* 0x00000079840d7220 */ /* 0x000fe20000410000 */
[-CC-:B------:R-:W-:Y:S01]  /*ad80*/  FFMA.FTZ R163, R14, R135.reuse, -R158.reuse ;  /* 0x000000870ea37223 */ /* 0x180fe2000001089e */
[C---:B------:R-:W-:Y:S01]  /*ad90*/  FMUL.FTZ R14, R0.reuse, R122 ;  /* 0x0000007a000e7220 */ /* 0x040fe20000410000 */
[C---:B------:R-:W-:Y:S01]  /*ada0*/  HMMA.16816.F32 R8, R128.reuse, R138, R8 ;  /* 0x0000008a8008723c */ /* 0x040fe20000001808 */
[----:B------:R-:W2:Y:S02]  /*adb0*/  LDSM.16.MT88.4 R136, [R150+0x10000] ;  /* 0x010000009688783b */ /* 0x000ea40000004200 */
[----:B------:R-:W-:Y:S01]  /*adc0*/  MUFU.EX2 R162, R162 ;  /* 0x000000a200a27308 */ /* 0x000fe20000000800 */
[----:B------:R-:W-:Y:S01]  /*add0*/  FFMA.FTZ R166, R15, R135, -R158 ;  /* 0x000000870fa67223 */ /* 0x000fe2000001089e */
[C---:B------:R-:W-:Y:S01]  /*ade0*/  FMUL.FTZ R15, R0.reuse, R123 ;  /* 0x0000007b000f7220 */ /* 0x040fe20000410000 */
[C---:B------:R-:W-:Y:S01]  /*adf0*/  FMUL.FTZ R110, R0.reuse, R110 ;  /* 0x0000006e006e7220 */ /* 0x040fe20000410000 */
[----:B------:R-:W-:Y:S01]  /*ae00*/  FMUL.FTZ R111, R0, R111 ;  /* 0x0000006f006f7220 */ /* 0x000fe20000410000 */
[C---:B------:R-:W-:Y:S01]  /*ae10*/  FMUL.FTZ R108, R132.reuse, R108 ;  /* 0x0000006c846c7220 */ /* 0x040fe20000410000 */
[C---:B------:R-:W-:Y:S01]  /*ae20*/  HMMA.16816.F32 R68, R128.reuse, R140, R68 ;  /* 0x0000008c8044723c */ /* 0x040fe20000001844 */
[----:B------:R-:W-:Y:S03]  /*ae30*/  LDSM.16.MT88.4 R120, [R150+0xc800] ;  /* 0x00c800009678783b */ /* 0x000fe60000004200 */
[----:B------:R-:W4:Y:S01]  /*ae40*/  MUFU.EX2 R161, R161 ;  /* 0x000000a100a17308 */ /* 0x000f220000000800 */
[----:B------:R-:W-:Y:S01]  /*ae50*/  FMUL.FTZ R109, R132, R109 ;  /* 0x0000006d846d7220 */ /* 0x000fe20000410000 */
[C---:B------:R-:W-:Y:S01]  /*ae60*/  FMUL.FTZ R114, R0.reuse, R114 ;  /* 0x0000007200727220 */ /* 0x040fe20000410000 */
[----:B------:R-:W-:Y:S01]  /*ae70*/  FMUL.FTZ R115, R0, R115 ;  /* 0x0000007300737220 */ /* 0x000fe20000410000 */
[C---:B------:R-:W-:Y:S01]  /*ae80*/  FMUL.FTZ R112, R132.reuse, R112 ;  /* 0x0000007084707220 */ /* 0x040fe20000410000 */
[----:B------:R-:W-:Y:S01]  /*ae90*/  FMUL.FTZ R113, R132, R113 ;  /* 0x0000007184717220 */ /* 0x000fe20000410000 */
[C---:B------:R-:W-:Y:S01]  /*aea0*/  HMMA.16816.F32 R72, R128.reuse, R142, R72 ;  /* 0x0000008e8048723c */ /* 0x040fe20000001848 */
[----:B------:R-:W5:Y:S03]  /*aeb0*/  LDSM.16.MT88.4 R140, [R149+0x10000] ;  /* 0x01000000958c783b */ /* 0x000f660000004200 */
[----:B------:R-:W-:Y:S01]  /*aec0*/  MUFU.EX2 R163, R163 ;  /* 0x000000a300a37308 */ /* 0x000fe20000000800 */
[-CC-:B------:R-:W-:Y:S01]  /*aed0*/  FFMA.FTZ R164, R16, R135.reuse, -R160.reuse ;  /* 0x0000008710a47223 */ /* 0x180fe200000108a0 */
[C---:B------:R-:W-:Y:S01]  /*aee0*/  FMUL.FTZ R16, R132.reuse, R116 ;  /* 0x0000007484107220 */ /* 0x040fe20000410000 */
[----:B------:R-:W-:Y:S01]  /*aef0*/  FFMA.FTZ R165, R17, R135, -R160 ;  /* 0x0000008711a57223 */ /* 0x000fe200000108a0 */
[----:B------:R-:W-:Y:S01]  /*af00*/  FMUL.FTZ R17, R132, R117 ;  /* 0x0000007584117220 */ /* 0x000fe20000410000 */
[-CC-:B------:R-:W-:Y:S01]  /*af10*/  FFMA.FTZ R167, R18, R135.reuse, -R158.reuse ;  /* 0x0000008712a77223 */ /* 0x180fe2000001089e */
[C---:B---3--:R-:W-:Y:S04]  /*af20*/  HMMA.16816.F32 R76, R128.reuse, R144, R76 ;  /* 0x00000090804c723c */ /* 0x048fe8000000184c */
[----:B------:R-:W3:Y:S01]  /*af30*/  MUFU.EX2 R166, R166 ;  /* 0x000000a600a67308 */ /* 0x000ee20000000800 */
[----:B----4-:R-:W-:Y:S01]  /*af40*/  F2FP.F16.F32.PACK_AB R116, R161, R162 ;  /* 0x000000a2a174723e */ /* 0x010fe200000000ff */
[C---:B------:R-:W-:Y:S01]  /*af50*/  FMUL.FTZ R18, R0.reuse, R118 ;  /* 0x0000007600127220 */ /* 0x040fe20000410000 */
[----:B------:R-:W-:Y:S01]  /*af60*/  FFMA.FTZ R168, R19, R135, -R158 ;  /* 0x0000008713a87223 */ /* 0x000fe2000001089e */
[----:B------:R-:W-:Y:S01]  /*af70*/  FMUL.FTZ R19, R0, R119 ;  /* 0x0000007700137220 */ /* 0x000fe20000410000 */
[-CC-:B------:R-:W-:Y:S01]  /*af80*/  FFMA.FTZ R170, R20, R135.reuse, -R160.reuse ;  /* 0x0000008714aa7223 */ /* 0x180fe200000108a0 */
[C---:B------:R-:W-:Y:S01]  /*af90*/  HMMA.16816.F32 R80, R128.reuse, R146, R80 ;  /* 0x000000928050723c */ /* 0x040fe20000001850 */
[----:B------:R-:W-:Y:S03]  /*afa0*/  LDSM.16.MT88.4 R144, [R203+0x800] ;  /* 0x00080000cb90783b */ /* 0x000fe60000004200 */
[----:B------:R-:W-:Y:S01]  /*afb0*/  MUFU.EX2 R164, R164 ;  /* 0x000000a400a47308 */ /* 0x000fe20000000800 */
[-C--:B------:R-:W-:Y:S01]  /*afc0*/  FFMA.FTZ R169, R21, R135.reuse, -R160 ;  /* 0x0000008715a97223 */ /* 0x080fe200000108a0 */
[-CC-:B------:R-:W-:Y:S01]  /*afd0*/  FFMA.FTZ R171, R22, R135.reuse, -R158.reuse ;  /* 0x0000008716ab7223 */ /* 0x180fe2000001089e */
[-C--:B------:R-:W-:Y:S01]  /*afe0*/  FFMA.FTZ R174, R23, R135.reuse, -R158 ;  /* 0x0000008717ae7223 */ /* 0x080fe2000001089e */
[-CC-:B------:R-:W-:Y:S01]  /*aff0*/  FFMA.FTZ R48, R48, R135.reuse, -R160.reuse ;  /* 0x0000008730307223 */ /* 0x180fe200000108a0 */
[----:B------:R-:W-:Y:S01]  /*b000*/  FFMA.FTZ R49, R49, R135, -R160 ;  /* 0x0000008731317223 */ /* 0x000fe200000108a0 */
[C---:B-1----:R-:W-:Y:S04]  /*b010*/  HMMA.16816.F32 R84, R128.reuse, R124, R84 ;  /* 0x0000007c8054723c */ /* 0x042fe80000001854 */
[----:B------:R-:W1:Y:S01]  /*b020*/  MUFU.EX2 R165, R165 ;  /* 0x000000a500a57308 */ /* 0x000e620000000800 */
[----:B---3--:R-:W-:Y:S01]  /*b030*/  F2FP.F16.F32.PACK_AB R117, R166, R163 ;  /* 0x000000a3a675723e */ /* 0x008fe200000000ff */
[-CC-:B------:R-:W-:Y:S01]  /*b040*/  FFMA.FTZ R50, R50, R135.reuse, -R158.reuse ;  /* 0x0000008732327223 */ /* 0x180fe2000001089e */
[-C--:B------:R-:W-:Y:S01]  /*b050*/  FFMA.FTZ R51, R51, R135.reuse, -R158 ;  /* 0x0000008733337223 */ /* 0x080fe2000001089e */
[-CC-:B------:R-:W-:Y:S01]  /*b060*/  FFMA.FTZ R52, R52, R135.reuse, -R160.reuse ;  /* 0x0000008734347223 */ /* 0x180fe200000108a0 */
[-C--:B------:R-:W-:Y:S01]  /*b070*/  FFMA.FTZ R53, R53, R135.reuse, -R160 ;  /* 0x0000008735357223 */ /* 0x080fe200000108a0 */
[C---:B------:R-:W-:Y:S01]  /*b080*/  HMMA.16816.F32 R88, R128.reuse, R126, R88 ;  /* 0x0000007e8058723c */ /* 0x040fe20000001858 */
[----:B------:R-:W3:Y:S03]  /*b090*/  LDSM.16.MT88.4 R124, [R148+0x4000] ;  /* 0x00400000947c783b */ /* 0x000ee60000004200 */
[----:B------:R-:W-:Y:S01]  /*b0a0*/  MUFU.EX2 R167, R167 ;  /* 0x000000a700a77308 */ /* 0x000fe20000000800 */
[-CC-:B------:R-:W-:Y:S01]  /*b0b0*/  FFMA.FTZ R54, R54, R135.reuse, -R158.reuse ;  /* 0x0000008736367223 */ /* 0x180fe2000001089e */
[-C--:B------:R-:W-:Y:S01]  /*b0c0*/  FFMA.FTZ R55, R55, R135.reuse, -R158 ;  /* 0x0000008737377223 */ /* 0x080fe2000001089e */
[-CC-:B------:R-:W-:Y:S01]  /*b0d0*/  FFMA.FTZ R56, R56, R135.reuse, -R160.reuse ;  /* 0x0000008738387223 */ /* 0x180fe200000108a0 */
[-C--:B------:R-:W-:Y:S01]  /*b0e0*/  FFMA.FTZ R57, R57, R135.reuse, -R160 ;  /* 0x0000008739397223 */ /* 0x080fe200000108a0 */
[-CC-:B------:R-:W-:Y:S01]  /*b0f0*/  FFMA.FTZ R58, R58, R135.reuse, -R158.reuse ;  /* 0x000000873a3a7223 */ /* 0x180fe2000001089e */
[C---:B--2---:R-:W-:Y:S04]  /*b100*/  HMMA.16816.F32 R92, R128.reuse, R136, R92 ;  /* 0x00000088805c723c */ /* 0x044fe8000000185c */
[----:B------:R-:W2:Y:S01]  /*b110*/  MUFU.EX2 R168, R168 ;  /* 0x000000a800a87308 */ /* 0x000ea20000000800 */
[----:B-1----:R-:W-:Y:S01]  /*b120*/  F2FP.F16.F32.PACK_AB R118, R165, R164 ;  /* 0x000000a4a576723e */ /* 0x002fe200000000ff */
[----:B------:R-:W-:Y:S01]  /*b130*/  FFMA.FTZ R59, R59, R135, -R158 ;  /* 0x000000873b3b7223 */ /* 0x000fe2000001089e */
[----:B------:R-:W-:Y:S01]  /*b140*/  FFMA.FTZ R155, R0, R231, R155 ;  /* 0x000000e7009b7223 */ /* 0x000fe2000001009b */
[----:B------:R-:W-:Y:S01]  /*b150*/  ISETP.GT.AND P0, PT, R221, R212, PT ;  /* 0x000000d4dd00720c */ /* 0x000fe20003f04270 */
[----:B------:R-:W-:Y:S01]  /*b160*/  FFMA.FTZ R153, R132, R233, R153 ;  /* 0x000000e984997223 */ /* 0x000fe20000010099 */
[C---:B------:R-:W-:Y:S01]  /*b170*/  HMMA.16816.F32 R96, R128.reuse, R138, R96 ;  /* 0x0000008a8060723c */ /* 0x040fe20000001860 */
[----:B------:R-:W1:Y:S03]  /*b180*/  LDSM.16.MT88.4 R136, [R203+0x4000] ;  /* 0x00400000cb88783b */ /* 0x000e660000004200 */
[----:B------:R-:W-:Y:S01]  /*b190*/  MUFU.EX2 R170, R170 ;  /* 0x000000aa00aa7308 */ /* 0x000fe20000000800 */
[----:B------:R-:W-:Y:S01]  /*b1a0*/  FADD.FTZ R155, R156, R155 ;  /* 0x0000009b9c9b7221 */ /* 0x000fe20000010000 */
[----:B------:R-:W-:Y:S03]  /*b1b0*/  FADD.FTZ R153, R151, R153 ;  /* 0x0000009997997221 */ /* 0x000fe60000010000 */
[----:B------:R-:W-:Y:S01]  /*b1c0*/  FADD.FTZ R0, R154, R155 ;  /* 0x0000009b9a007221 */ /* 0x000fe20000010000 */
[C---:B-----5:R-:W-:Y:S04]  /*b1d0*/  HMMA.16816.F32 R100, R128.reuse, R140, R100 ;  /* 0x0000008c8064723c */ /* 0x060fe80000001864 */
[----:B------:R-:W4:Y:S01]  /*b1e0*/  MUFU.EX2 R169, R169 ;  /* 0x000000a900a97308 */ /* 0x000f220000000800 */
[----:B--2---:R-:W-:Y:S01]  /*b1f0*/  F2FP.F16.F32.PACK_AB R119, R168, R167 ;  /* 0x000000a7a877723e */ /* 0x004fe200000000ff */
[----:B------:R-:W-:Y:S01]  /*b200*/  FADD.FTZ R152, R152, R153 ;  /* 0x0000009998987221 */ /* 0x000fe20000010000 */
[----:B------:R-:W-:Y:S01]  /*b210*/  FADD.FTZ R0, R159, R0 ;  /* 0x000000009f007221 */ /* 0x000fe20000010000 */
[C---:B------:R-:W-:Y:S01]  /*b220*/  HMMA.16816.F32 R104, R128.reuse, R142, R104 ;  /* 0x0000008e8068723c */ /* 0x040fe20000001868 */
[----:B------:R-:W2:Y:S05]  /*b230*/  LDSM.16.MT88.4 R140, [R149+0xc800] ;  /* 0x00c80000958c783b */ /* 0x000eaa0000004200 */
[----:B------:R-:W-:Y:S01]  /*b240*/  MUFU.EX2 R171, R171 ;  /* 0x000000ab00ab7308 */ /* 0x000fe20000000800 */
[----:B------:R-:W-:Y:S01]  /*b250*/  FADD.FTZ R157, R157, R152 ;  /* 0x000000989d9d7221 */ /* 0x000fe20000010000 */
[----:B------:R-:W-:Y:S03]  /*b260*/  FADD.FTZ R163, R163, R0 ;  /* 0x00000000a3a37221 */ /* 0x000fe60000010000 */
[----:B------:R-:W-:Y:S01]  /*b270*/  FADD.FTZ R162, R162, R157 ;  /* 0x0000009da2a27221 */ /* 0x000fe20000010000 */
[----:B------:R-:W-:Y:S01]  /*b280*/  FADD.FTZ R166, R166, R163 ;  /* 0x000000a3a6a67221 */ /* 0x000fe20000010000 */
[C---:B---3--:R-:W-:Y:S03]  /*b290*/  HMMA.16816.F32 R12, R128.reuse, R124, R12 ;  /* 0x0000007c800c723c */ /* 0x048fe6000000180c */
[----:B------:R-:W3:Y:S01]  /*b2a0*/  MUFU.EX2 R174, R174 ;  /* 0x000000ae00ae7308 */ /* 0x000ee20000000800 */
[----:B----4-:R-:W-:Y:S01]  /*b2b0*/  F2FP.F16.F32.PACK_AB R20, R169, R170 ;  /* 0x000000aaa914723e */ /* 0x010fe200000000ff */
[----:B------:R-:W-:Y:S01]  /*b2c0*/  FADD.FTZ R161, R161, R162 ;  /* 0x000000a2a1a17221 */ /* 0x000fe20000010000 */
[----:B------:R-:W-:Y:S02]  /*b2d0*/  FADD.FTZ R167, R167, R166 ;  /* 0x000000a6a7a77221 */ /* 0x000fe40000010000 */
[C---:B------:R-:W-:Y:S01]  /*b2e0*/  HMMA.16816.F32 R108, R128.reuse, R126, R108 ;  /* 0x0000007e806c723c */ /* 0x040fe2000000186c */
[----:B------:R-:W4:Y:S04]  /*b2f0*/  LDSM.16.MT88.4 R124, [R148+0x800] ;  /* 0x00080000947c783b */ /* 0x000f280000004200 */
[----:B------:R-:W5:Y:S01]  /*b300*/  MUFU.EX2 R173, R173 ;  /* 0x000000ad00ad7308 */ /* 0x000f620000000800 */
[----:B------:R-:W-:Y:S01]  /*b310*/  FADD.FTZ R164, R164, R161 ;  /* 0x000000a1a4a47221 */ /* 0x000fe20000010000 */
[----:B------:R-:W-:Y:S03]  /*b320*/  FADD.FTZ R168, R168, R167 ;  /* 0x000000a7a8a87221 */ /* 0x000fe60000010000 */
[----:B------:R-:W-:Y:S01]  /*b330*/  FADD.FTZ R165, R165, R164 ;  /* 0x000000a4a5a57221 */ /* 0x000fe20000010000 */
[C---:B-1----:R-:W-:Y:S04]  /*b340*/  HMMA.16816.F32 R16, R128.reuse, R136, R16 ;  /* 0x000000888010723c */ /* 0x042fe80000001810 */
[----:B------:R-:W-:Y:S01]  /*b350*/  MUFU.EX2 R175, R175 ;  /* 0x000000af00af7308 */ /* 0x000fe20000000800 */
[----:B---3--:R-:W-:Y:S01]  /*b360*/  F2FP.F16.F32.PACK_AB R21, R174, R171 ;  /* 0x000000abae15723e */ /* 0x008fe200000000ff */
[----:B------:R-:W-:Y:S01]  /*b370*/  FADD.FTZ R171, R171, R168 ;  /* 0x000000a8abab7221 */ /* 0x000fe20000010000 */
[----:B------:R-:W-:Y:S01]  /*b380*/  FADD.FTZ R170, R170, R165 ;  /* 0x000000a5aaaa7221 */ /* 0x000fe20000010000 */
[----:B------:R-:W-:Y:S01]  /*b390*/  HMMA.16816.F32 R112, R128, R138, R112 ;  /* 0x0000008a8070723c */ /* 0x000fe20000001870 */
[----:B------:R-:W-:Y:S05]  /*b3a0*/  LDSM.16.MT88.4 R128, [R148+0x4800] ;  /* 0x004800009480783b */ /* 0x000fea0000004200 */
[----:B------:R-:W1:Y:S01]  /*b3b0*/  MUFU.EX2 R176, R176 ;  /* 0x000000b000b07308 */ /* 0x000e620000000800 */
[----:B-----5:R-:W-:Y:S01]  /*b3c0*/  F2FP.F16.F32.PACK_AB R22, R173, R172 ;  /* 0x000000acad16723e */ /* 0x020fe200000000ff */
[----:B------:R-:W-:Y:S01]  /*b3d0*/  FADD.FTZ R174, R174, R171 ;  /* 0x000000abaeae7221 */ /* 0x000fe20000010000 */
[----:B------:R-:W-:Y:S01]  /*b3e0*/  FADD.FTZ R169, R169, R170 ;  /* 0x000000aaa9a97221 */ /* 0x000fe20000010000 */
[C---:B------:R-:W-:Y:S01]  /*b3f0*/  HMMA.16816.F32 R4, R116.reuse, R120, R4 ;  /* 0x000000787404723c */ /* 0x040fe20000001804 */
[----:B------:R-:W-:Y:S05]  /*b400*/  LDSM.16.MT88.4 R136, [R203+0x4800] ;  /* 0x00480000cb88783b */ /* 0x000fea0000004200 */
[----:B------:R-:W-:Y:S01]  /*b410*/  MUFU.EX2 R177, R177 ;  /* 0x000000b100b17308 */ /* 0x000fe20000000800 */
[----:B------:R-:W-:Y:S01]  /*b420*/  FADD.FTZ R172, R172, R169 ;  /* 0x000000a9acac7221 */ /* 0x000fe20000010000 */
[C---:B------:R-:W-:Y:S01]  /*b430*/  HMMA.16816.F32 R8, R116.reuse, R122, R8 ;  /* 0x0000007a7408723c */ /* 0x040fe20000001808 */
[----:B------:R-:W3:Y:S07]  /*b440*/  LDSM.16.MT88.4 R120, [R150+0x10800] ;  /* 0x010800009678783b */ /* 0x000eee0000004200 */
[----:B------:R-:W-:Y:S01]  /*b450*/  MUFU.EX2 R178, R178 ;  /* 0x000000b200b27308 */ /* 0x000fe20000000800 */
[----:B-1----:R-:W-:Y:S01]  /*b460*/  F2FP.F16.F32.PACK_AB R23, R176, R175 ;  /* 0x000000afb017723e */ /* 0x002fe200000000ff */
[----:B------:R-:W-:Y:S01]  /*b470*/  FADD.FTZ R172, R173, R172 ;  /* 0x000000acadac7221 */ /* 0x000fe20000010000 */
[C---:B--2---:R-:W-:Y:S07]  /*b480*/  HMMA.16816.F32 R68, R116.reuse, R140, R68 ;  /* 0x0000008c7444723c */ /* 0x044fee0000001844 */
[----:B------:R-:W-:Y:S01]  /*b490*/  MUFU.EX2 R179, R179 ;  /* 0x000000b300b37308 */ /* 0x000fe20000000800 */
[C---:B------:R-:W-:Y:S01]  /*b4a0*/  HMMA.16816.F32 R72, R116.reuse, R142, R72 ;  /* 0x0000008e7448723c */ /* 0x040fe20000001848 */
[----:B------:R-:W-:Y:S08]  /*b4b0*/  LDSM.16.MT88.4 R140, [R150+0xd000] ;  /* 0x00d00000968c783b */ /* 0x000ff00000004200 */
[----:B------:R-:W-:Y:S01]  /*b4c0*/  MUFU.EX2 R180, R180 ;  /* 0x000000b400b47308 */ /* 0x000fe20000000800 */
[C---:B----4-:R-:W-:Y:S09]  /*b4d0*/  HMMA.16816.F32 R76, R116.reuse, R124, R76 ;  /* 0x0000007c744c723c */ /* 0x050ff2000000184c */
        /* <DEDUP_REMOVED lines=280> */
.L_x_1466:
        /* <DEDUP_REMOVED lines=11> */
.L_x_1495:
[----:B------:R-:W2:Y:S01]  /*c710*/  MUFU.RCP R8, R5 ;  /* 0x0000000500087308 */ /* 0x000ea20000001000 */
[----:B----4-:R-:W-:Y:S01]  /*c720*/  FADD.FTZ R4, R9, R10 ;  /* 0x0000000a09047221 */ /* 0x010fe20000010000 */
[----:B------:R-:W-:Y:S01]  /*c730*/  SHF.L.U32 R6, R200, 0x4, RZ ;  /* 0x00000004c8067819 */ /* 0x000fe200000006ff */
[----:B------:R-:W-:Y:S05]  /*c740*/  WARPSYNC.ALL ;  /* 0x0000000000007948 */ /* 0x000fea0003800000 */
[----:B------:R-:W4:Y:S01]  /*c750*/  MUFU.RCP R7, R4 ;  /* 0x0000000400077308 */ /* 0x000f220000001000 */
[----:B------:R-:W-:Y:S01]  /*c760*/  BAR.SYNC.DEFER_BLOCKING 0x0 ;  /* 0x0000000000007b1d */ /* 0x000fe20000010000 */
[----:B------:R-:W-:-:S02]  /*c770*/  FSETP.NE.FTZ.AND P1, PT, R5, RZ, PT ;  /* 0x000000ff0500720b */ /* 0x000fc40003f35000 */
[----:B------:R-:W-:Y:S02]  /*c780*/  SHF.L.U32 R12, R200, 0x1, RZ ;  /* 0x00000001c80c7819 */ /* 0x000fe400000006ff */
[----:B---3--:R-:W-:Y:S02]  /*c790*/  LOP3.LUT R9, R6, 0x1c0, RZ, 0xc0, !PT ;  /* 0x000001c006097812 */ /* 0x008fe400078ec0ff */
[----:B------:R-:W-:Y:S02]  /*c7a0*/  FSETP.NE.FTZ.AND P0, PT, R4, RZ, PT ;  /* 0x000000ff0400720b */ /* 0x000fe40003f15000 */
[--C-:B------:R-:W-:Y:S02]  /*c7b0*/  LOP3.LUT R10, R199, 0x6, R12.reuse, 0xf8, !PT ;  /* 0x00000006c70a7812 */ /* 0x100fe400078ef80c */
[----:B------:R-:W-:Y:S02]  /*c7c0*/  LOP3.LUT R9, R9, 0x38, R12, 0xf8, !PT ;  /* 0x0000003809097812 */ /* 0x000fe400078ef80c */
[----:B------:R-:W-:-:S02]  /*c7d0*/  R2P PR, R200, 0x18 ;  /* 0x00000018c8007804 */ /* 0x000fc40000000000 */
[----:B--2---:R-:W-:Y:S02]  /*c7e0*/  FSEL R8, R8, 1, P1 ;  /* 0x3f80000008087808 */ /* 0x004fe40000800000 */
        /* <DEDUP_REMOVED lines=35> */
[----:B------:R-:W-:Y:S01]  /*ca20*/  FMUL.FTZ R130, R7, R130 ;  /* 0x0000008207827220 */ /* 0x000fe20000410000 */
[----:B------:R-:W-:Y:S01]  /*ca30*/  SEL R8, R197, 0xffffffc0, !P3 ;  /* 0xffffffc0c5087807 */ /* 0x000fe20005800000 */
[C---:B------:R-:W-:Y:S01]  /*ca40*/  FMUL.FTZ R131, R7.reuse, R131 ;  /* 0x0000008307837220 */ /* 0x040fe20000410000 */
[----:B------:R-:W-:Y:S01]  /*ca50*/  SEL R198, R198, 0xffffffe0, !P2 ;  /* 0xffffffe0c6c67807 */ /* 0x000fe20005000000 */
[----:B------:R-:W-:Y:S01]  /*ca60*/  FMUL.FTZ R126, R7, R126 ;  /* 0x0000007e077e7220 */ /* 0x000fe20000410000 */
[----:B------:R-:W-:Y:S01]  /*ca70*/  IADD3 R13, PT, PT, R9, 0x80, RZ ;  /* 0x00000080090d7810 */ /* 0x000fe20007ffe0ff */
[C---:B------:R-:W-:Y:S01]  /*ca80*/  FMUL.FTZ R127, R7.reuse, R127 ;  /* 0x0000007f077f7220 */ /* 0x040fe20000410000 */
[----:B------:R-:W-:Y:S01]  /*ca90*/  IADD3 R11, PT, PT, R8, R9, RZ ;  /* 0x00000009080b7210 */ /* 0x000fe20007ffe0ff */
[----:B------:R-:W-:Y:S01]  /*caa0*/  FMUL.FTZ R70, R7, R70 ;  /* 0x0000004607467220 */ /* 0x000fe20000410000 */
        /* <DEDUP_REMOVED lines=39> */
[----:B------:R2:W-:Y:S04]  /*cd20*/  STS.64 [R10], R72 ;  /* 0x000000480a007388 */ /* 0x0005e80000000a00 */
[----:B------:R-:W-:Y:S04]  /*cd30*/  STS.64 [R10+0x800], R74 ;  /* 0x0008004a0a007388 */ /* 0x000fe80000000a00 */
[----:B------:R-:W-:Y:S04]  /*cd40*/  STS.64 [R13], R76 ;  /* 0x0000004c0d007388 */ /* 0x000fe80000000a00 */
[----:B------:R3:W-:Y:S04]  /*cd50*/  STS.64 [R13+0x800], R78 ;  /* 0x0008004e0d007388 */ /* 0x0007e80000000a00 */
        /* <DEDUP_REMOVED lines=20> */
[----:B------:R1:W-:Y:S04]  /*cea0*/  STS.64 [R198+0x4000], R112 ;  /* 0x00400070c6007388 */ /* 0x0003e80000000a00 */
[----:B------:R1:W-:Y:S04]  /*ceb0*/  STS.64 [R198+0x4800], R114 ;  /* 0x00480072c6007388 */ /* 0x0003e80000000a00 */
[----:B--2---:R-:W2:Y:S04]  /*cec0*/  LD.E.64 R72, desc[UR4][R2.64+0xb0] ;  /* 0x0000b00402487980 */ /* 0x004ea8000c101b00 */
[----:B------:R-:W2:Y:S01]  /*ced0*/  LD.E R12, desc[UR4][R2.64+0x60] ;  /* 0x00006004020c7980 */ /* 0x000ea2000c101900 */
[----:B------:R-:W1:Y:S03]  /*cee0*/  @P0 MUFU.LG2 R4, R4 ;  /* 0x0000000400040308 */ /* 0x000e660000000c00 */
[----:B------:R2:W5:Y:S01]  /*cef0*/  LD.E R68, desc[UR4][R2.64+0xcc] ;  /* 0x0000cc0402447980 */ /* 0x000562000c101900 */
[----:B------:R-:W-:-:S02]  /*cf00*/  SHF.L.U32 R69, R200, 0x2, RZ ;  /* 0x00000002c8457819 */ /* 0x000fc400000006ff */
[----:B------:R-:W-:Y:S01]  /*cf10*/  LOP3.LUT R6, R6, 0x10, RZ, 0xc0, !PT ;  /* 0x0000001006067812 */ /* 0x000fe200078ec0ff */
[----:B---3--:R3:W5:Y:S01]  /*cf20*/  LD.E.64 R78, desc[UR4][R2.64+0x78] ;  /* 0x00007804024e7980 */ /* 0x008762000c101b00 */
[----:B------:R-:W1:Y:S01]  /*cf30*/  @P1 MUFU.LG2 R5, R5 ;  /* 0x0000000500051308 */ /* 0x000e620000000c00 */
[----:B----4-:R-:W-:Y:S02]  /*cf40*/  LOP3.LUT R8, R69, 0x1f8, RZ, 0xc0, !PT ;  /* 0x000001f845087812 */ /* 0x010fe400078ec0ff */
[----:B------:R3:W5:Y:S01]  /*cf50*/  LD.E.64 R76, desc[UR4][R2.64+0xa8] ;  /* 0x0000a804024c7980 */ /* 0x000762000c101b00 */
[----:B------:R-:W-:Y:S02]  /*cf60*/  SHF.R.U32.HI R9, RZ, 0x2, R200 ;  /* 0x00000002ff097819 */ /* 0x000fe400000116c8 */
[----:B------:R-:W-:Y:S02]  /*cf70*/  LOP3.LUT R7, R8, 0x38, R201, 0x78, !PT ;  /* 0x0000003808077812 */ /* 0x000fe400078e78c9 */
[----:B------:R-:W-:-:S02]  /*cf80*/  LOP3.LUT R70, R201, 0x30, RZ, 0xc0, !PT ;  /* 0x00000030c9467812 */ /* 0x000fc400078ec0ff */
[----:B------:R-:W-:Y:S01]  /*cf90*/  LEA R7, R7, R6, 0x2 ;  /* 0x0000000607077211 */ /* 0x000fe200078e10ff */
[----:B-1----:R-:W-:Y:S01]  /*cfa0*/  @P0 FMUL.FTZ R6, R4, 0.69314718246459960938 ;  /* 0x3f31721804060820 */ /* 0x002fe20000410000 */
[----:B------:R-:W-:Y:S02]  /*cfb0*/  SHF.L.U32 R4, R219, 0x6, RZ ;  /* 0x00000006db047819 */ /* 0x000fe400000006ff */
[----:B------:R-:W-:Y:S01]  /*cfc0*/  IADD3 R202, PT, PT, R202, R7, RZ ;  /* 0x00000007caca7210 */ /* 0x000fe20007ffe0ff */
[----:B------:R-:W-:Y:S01]  /*cfd0*/  BAR.SYNC.DEFER_BLOCKING 0x0 ;  /* 0x0000000000007b1d */ /* 0x000fe20000010000 */
[----:B------:R-:W-:Y:S01]  /*cfe0*/  MOV R71, 0xff800000 ;  /* 0xff80000000477802 */ /* 0x000fe20000000f00 */
[----:B------:R-:W-:Y:S01]  /*cff0*/  @P1 FMUL.FTZ R5, R5, 0.69314718246459960938 ;  /* 0x3f31721805051820 */ /* 0x000fe20000410000 */
[----:B------:R-:W-:Y:S01]  /*d000*/  LOP3.LUT R70, R70, 0x7, R9, 0xf8, !PT ;  /* 0x0000000746467812 */ /* 0x000fe200078ef809 */
[----:B-----5:R-:W-:Y:S01]  /*d010*/  @P0 FFMA.FTZ R71, R0, R133, R6 ;  /* 0x0000008500470223 */ /* 0x020fe20000010006 */
[----:B------:R-:W-:Y:S01]  /*d020*/  LOP3.LUT P0, RZ, R200, 0x3, RZ, 0xc0, !PT ;  /* 0x00000003c8ff7812 */ /* 0x000fe2000780c0ff */
[----:B------:R3:W1:Y:S04]  /*d030*/  LDS.128 R64, [R202] ;  /* 0x00000000ca407984 */ /* 0x0006680000000c00 */
[----:B------:R3:W4:Y:S04]  /*d040*/  LDS.128 R60, [R202+0x800] ;  /* 0x00080000ca3c7984 */ /* 0x0007280000000c00 */
        /* <DEDUP_REMOVED lines=12> */
[----:B------:R-:W-:Y:S01]  /*d110*/  BSSY.RECONVERGENT B0, `(.L_x_1475) ;  /* 0x0000012000007945 */ /* 0x000fe20003800200 */
[----:B--2---:R-:W-:Y:S01]  /*d120*/  IMAD R225, R72, UR8, R225 ;  /* 0x0000000848e17c24 */ /* 0x004fe2000f8e02e1 */
[----:B------:R-:W-:Y:S01]  /*d130*/  MOV R72, 0xff800000 ;  /* 0xff80000000487802 */ /* 0x000fe20000000f00 */
[----:B------:R-:W-:-:S02]  /*d140*/  @P1 FFMA.FTZ R72, R0, R134, R5 ;  /* 0x0000008600481223 */ /* 0x000fc40000010005 */
[----:B------:R-:W-:-:S04]  /*d150*/  IMAD R12, R225, R12, R223 ;  /* 0x0000000ce10c7224 */ /* 0x000fc800078e02df */
[----:B------:R-:W-:Y:S02]  /*d160*/  IMAD R73, R73, R12, R4 ;  /* 0x0000000c49497224 */ /* 0x000fe400078e0204 */
[----:B------:R3:W2:Y:S04]  /*d170*/  LDS.128 R12, [R202+0x6800] ;  /* 0x00680000ca0c7984 */ /* 0x0006a80000000c00 */
[----:B------:R3:W1:Y:S01]  /*d180*/  LDS.128 R4, [R202+0x7800] ;  /* 0x00780000ca047984 */ /* 0x0006620000000c00 */
[----:B----4-:R-:W-:Y:S05]  /*d190*/  @P0 BRA `(.L_x_1476) ;  /* 0x0000000000240947 */ /* 0x010fea0003800000 */
[C---:B------:R-:W-:Y:S01]  /*d1a0*/  VIADD R74, R70.reuse, 0x8 ;  /* 0x00000008464a7836 */ /* 0x040fe20000000000 */
[C---:B------:R-:W-:Y:S02]  /*d1b0*/  IADD3 R0, P0, PT, R73.reuse, R70, RZ ;  /* 0x0000004649007210 */ /* 0x040fe40007f1e0ff */
[-C--:B------:R-:W-:Y:S02]  /*d1c0*/  ISETP.GE.AND P2, PT, R70, R207.reuse, PT ;  /* 0x000000cf4600720c */ /* 0x080fe40003f46270 */
[----:B------:R-:W-:Y:S02]  /*d1d0*/  ISETP.GE.AND P1, PT, R74, R207, PT ;  /* 0x000000cf4a00720c */ /* 0x000fe40003f26270 */
[----:B------:R-:W-:Y:S02]  /*d1e0*/  LEA.HI.X.SX32 R75, R73, RZ, 0x1, P0 ;  /* 0x000000ff494b7211 */ /* 0x000fe400000f0eff */
[----:B------:R-:W-:-:S04]  /*d1f0*/  LEA R74, P0, R0, R76, 0x2 ;  /* 0x0000004c004a7211 */ /* 0x000fc800078010ff */
[----:B------:R-:W-:-:S05]  /*d200*/  LEA.HI.X R75, R0, R77, R75, 0x2, P0 ;  /* 0x0000004d004b7211 */ /* 0x000fca00000f144b */
[----:B------:R4:W-:Y:S04]  /*d210*/  @!P2 ST.E desc[UR4][R74.64], R72 ;  /* 0x000000484a00a985 */ /* 0x0009e8000c101904 */
[----:B------:R4:W-:Y:S02]  /*d220*/  @!P1 ST.E desc[UR4][R74.64+0x20], R71 ;  /* 0x000020474a009985 */ /* 0x0009e4000c101904 */
.L_x_1476:
[----:B------:R-:W-:Y:S05]  /*d230*/  BSYNC.RECONVERGENT B0 ;  /* 0x0000000000007941 */ /* 0x000fea0003800200 */
.L_x_1475:
[----:B------:R-:W-:Y:S01]  /*d240*/  SHF.R.U32.HI R200, RZ, 0x4, R200 ;  /* 0x00000004ffc87819 */ /* 0x000fe200000116c8 */
[----:B---3--:R3:W5:Y:S01]  /*d250*/  LD.E R2, desc[UR4][R2.64+0xc0] ;  /* 0x0000c00402027980 */ /* 0x008762000c101900 */
[----:B------:R-:W-:Y:S01]  /*d260*/  LOP3.LUT R196, R196, 0x1f80, RZ, 0xc0, !PT ;  /* 0x00001f80c4c47812 */ /* 0x000fe200078ec0ff */
[----:B------:R-:W-:Y:S01]  /*d270*/  IMAD R68, R73, R68, RZ ;  /* 0x0000004449447224 */ /* 0x000fe200078e02ff */
[CC--:B------:R-:W-:Y:S01]  /*d280*/  ISETP.GE.AND P3, PT, R200.reuse, R207.reuse, PT ;  /* 0x000000cfc800720c */ /* 0x0c0fe20003f66270 */
[----:B------:R-:W-:Y:S01]  /*d290*/  VIADD R0, R200, 0x8 ;  /* 0x00000008c8007836 */ /* 0x000fe20000000000 */
[----:B----4-:R-:W-:Y:S01]  /*d2a0*/  LOP3.LUT R71, R196, 0x3c, R69, 0xf8, !PT ;  /* 0x0000003cc4477812 */ /* 0x010fe200078ef845 */
[C---:B------:R-:W-:Y:S01]  /*d2b0*/  VIADD R70, R200.reuse, 0x18 ;  /* 0x00000018c8467836 */ /* 0x040fe20000000000 */
[----:B------:R-:W-:Y:S01]  /*d2c0*/  LOP3.LUT R69, R69, 0x3c, RZ, 0xc0, !PT ;  /* 0x0000003c45457812 */ /* 0x000fe200078ec0ff */
[----:B------:R-:W-:Y:S01]  /*d2d0*/  VIADD R72, R200, 0x10 ;  /* 0x00000010c8487836 */ /* 0x000fe20000000000 */
[-C--:B------:R-:W-:Y:S01]  /*d2e0*/  ISETP.GE.AND P1, PT, R0, R207.reuse, PT ;  /* 0x000000cf0000720c */ /* 0x080fe20003f26270 */
[----:B------:R-:W-:Y:S01]  /*d2f0*/  VIADD R0, R200, 0x20 ;  /* 0x00000020c8007836 */ /* 0x000fe20000000000 */
[-C--:B------:R-:W-:Y:S01]  /*d300*/  ISETP.GE.AND P2, PT, R70, R207.reuse, PT ;  /* 0x000000cf4600720c */ /* 0x080fe20003f46270 */
[----:B------:R-:W-:Y:S01]  /*d310*/  BSSY.RECONVERGENT B0, `(.L_x_1477) ;  /* 0x0000011000007945 */ /* 0x000fe20003800200 */
[----:B------:R-:W-:-:S02]  /*d320*/  ISETP.GE.AND P0, PT, R72, R207, PT ;  /* 0x000000cf4800720c */ /* 0x000fc40003f06270 */
[----:B------:R-:W-:Y:S01]  /*d330*/  ISETP.GE.AND P6, PT, R0, R207, PT ;  /* 0x000000cf0000720c */ /* 0x000fe20003fc6270 */
[----:B------:R-:W-:-:S05]  /*d340*/  VIADD R0, R200, 0x28 ;  /* 0x00000028c8007836 */ /* 0x000fca0000000000 */
[----:B------:R-:W-:Y:S01]  /*d350*/  ISETP.GE.AND P5, PT, R0, R207, PT ;  /* 0x000000cf0000720c */ /* 0x000fe20003fa6270 */
[----:B------:R-:W-:Y:S01]  /*d360*/  VIADD R0, R200, 0x30 ;  /* 0x00000030c8007836 */ /* 0x000fe20000000000 */
[----:B---3--:R-:W-:Y:S02]  /*d370*/  P2R R3, PR, RZ, 0x4 ;  /* 0x00000004ff037803 */ /* 0x008fe40000000000 */
[----:B------:R-:W-:Y:S02]  /*d380*/  IADD3 R73, P2, PT, R71, R68, RZ ;  /* 0x0000004447497210 */ /* 0x000fe40007f5e0ff */
[----:B------:R-:W-:Y:S02]  /*d390*/  LOP3.LUT R71, R69, 0x40, RZ, 0xfc, !PT ;  /* 0x0000004045477812 */ /* 0x000fe400078efcff */
[----:B------:R-:W-:Y:S01]  /*d3a0*/  LEA.HI.X.SX32 R68, R68, RZ, 0x1, P2 ;  /* 0x000000ff44447211 */ /* 0x000fe200010f0eff */
[----:B------:R-:W-:Y:S08]  /*d3b0*/  @P3 BRA `(.L_x_1478) ;  /* 0x0000000000183947 */ /* 0x000ff00003800000 */
[----:B------:R-:W-:Y:S02]  /*d3c0*/  LEA R74, P2, R73, R78, 0x2 ;  /* 0x0000004e494a7211 */ /* 0x000fe400078410ff */
[-C--:B-----5:R-:W-:Y:S02]  /*d3d0*/  ISETP.GE.AND P3, PT, R69, R2.reuse, PT ;  /* 0x000000024500720c */ /* 0x0a0fe40003f66270 */
[----:B------:R-:W-:Y:S02]  /*d3e0*/  LEA.HI.X R75, R73, R79, R68, 0x2, P2 ;  /* 0x0000004f494b7211 */ /* 0x000fe400010f1444 */
[----:B------:R-:W-:-:S09]  /*d3f0*/  ISETP.GE.AND P2, PT, R71, R2, PT ;  /* 0x000000024700720c */ /* 0x000fd20003f46270 */
[----:B-1----:R3:W-:Y:S04]  /*d400*/  @!P3 ST.E.128 desc[UR4][R74.64], R64 ;  /* 0x000000404a00b985 */ /* 0x0027e8000c101d04 */
[----:B------:R3:W-:Y:S02]  /*d410*/  @!P2 ST.E.128 desc[UR4][R74.64+0x100], R32 ;  /* 0x000100204a00a985 */ /* 0x0007e4000c101d04 */
.L_x_1478:
[----:B------:R-:W-:Y:S05]  /*d420*/  BSYNC.RECONVERGENT B0 ;  /* 0x0000000000007941 */ /* 0x000fea0003800200 */
.L_x_1477:
[----:B------:R-:W-:Y:S01]  /*d430*/  BSSY.RECONVERGENT B0, `(.L_x_1479) ;  /* 0x000000c000007945 */ /* 0x000fe20003800200 */
[----:B------:R-:W-:Y:S02]  /*d440*/  ISETP.GE.AND P4, PT, R0, R207, PT ;  /* 0x000000cf0000720c */ /* 0x000fe40003f86270 */
[----:B------:R-:W-:Y:S01]  /*d450*/  IADD3 R200, PT, PT, R200, 0x38, RZ ;  /* 0x00000038c8c87810 */ /* 0x000fe20007ffe0ff */
[----:B------:R-:W-:Y:S05]  /*d460*/  @P1 BRA `(.L_x_1480) ;  /* 0x0000000000201947 */ /* 0x000fea0003800000 */
[-C--:B-----5:R-:W-:Y:S02]  /*d470*/  ISETP.GE.AND P3, PT, R69, R2.reuse, PT ;  /* 0x000000024500720c */ /* 0x0a0fe40003f66270 */
[----:B------:R-:W-:-:S11]  /*d480*/  ISETP.GE.AND P2, PT, R71, R2, PT ;  /* 0x000000024700720c */ /* 0x000fd60003f46270 */
[----:B-1-3--:R-:W-:-:S04]  /*d490*/  @!P3 LEA R34, P1, R73, R78, 0x2 ;  /* 0x0000004e4922b211 */ /* 0x00afc800078210ff */
[C---:B------:R-:W-:Y:S02]  /*d4a0*/  @!P3 LEA.HI.X R35, R73.reuse, R79, R68, 0x2, P1 ;  /* 0x0000004f4923b211 */ /* 0x040fe400008f1444 */
[----:B------:R-:W-:-:S03]  /*d4b0*/  @!P2 LEA R32, P1, R73, R78, 0x2 ;  /* 0x0000004e4920a211 */ /* 0x000fc600078210ff */
[----:B------:R4:W-:Y:S01]  /*d4c0*/  @!P3 ST.E.128 desc[UR4][R34.64+0x1000], R60 ;  /* 0x0010003c2200b985 */ /* 0x0009e2000c101d04 */
[----:B------:R-:W-:-:S05]  /*d4d0*/  @!P2 LEA.HI.X R33, R73, R79, R68, 0x2, P1 ;  /* 0x0000004f4921a211 */ /* 0x000fca00008f1444 */
[----:B------:R4:W-:Y:S04]  /*d4e0*/  @!P2 ST.E.128 desc[UR4][R32.64+0x1100], R28 ;  /* 0x0011001c2000a985 */ /* 0x0009e8000c101d04 */
.L_x_1480:
[----:B------:R-:W-:Y:S05]  /*d4f0*/  BSYNC.RECONVERGENT B0 ;  /* 0x0000000000007941 */ /* 0x000fea0003800200 */
.L_x_1479:
[----:B------:R-:W-:Y:S01]  /*d500*/  BSSY.RECONVERGENT B0, `(.L_x_1481) ;  /* 0x000000b000007945 */ /* 0x000fe20003800200 */
[----:B------:R-:W-:-:S03]  /*d510*/  ISETP.GE.AND P3, PT, R200, R207, PT ;  /* 0x000000cfc800720c */ /* 0x000fc60003f66270 */
[----:B------:R-:W-:Y:S10]  /*d520*/  @P0 BRA `(.L_x_1482) ;  /* 0x0000000000200947 */ /* 0x000ff40003800000 */
[-C--:B-----5:R-:W-:Y:S02]  /*d530*/  ISETP.GE.AND P2, PT, R69, R2.reuse, PT ;  /* 0x000000024500720c */ /* 0x0a0fe40003f46270 */
[----:B------:R-:W-:-:S11]  /*d540*/  ISETP.GE.AND P1, PT, R71, R2, PT ;  /* 0x000000024700720c */ /* 0x000fd60003f26270 */
[----:B-1--4-:R-:W-:-:S04]  /*d550*/  @!P2 LEA R30, P0, R73, R78, 0x2 ;  /* 0x0000004e491ea211 */ /* 0x012fc800078010ff */
[C---:B------:R-:W-:Y:S02]  /*d560*/  @!P2 LEA.HI.X R31, R73.reuse, R79, R68, 0x2, P0 ;  /* 0x0000004f491fa211 */ /* 0x040fe400000f1444 */
[----:B------:R-:W-:-:S03]  /*d570*/  @!P1 LEA R28, P0, R73, R78, 0x2 ;  /* 0x0000004e491c9211 */ /* 0x000fc600078010ff */
[----:B------:R1:W-:Y:S01]  /*d580*/  @!P2 ST.E.128 desc[UR4][R30.64+0x2000], R56 ;  /* 0x002000381e00a985 */ /* 0x0003e2000c101d04 */
[----:B------:R-:W-:-:S05]  /*d590*/  @!P1 LEA.HI.X R29, R73, R79, R68, 0x2, P0 ;  /* 0x0000004f491d9211 */ /* 0x000fca00000f1444 */
[----:B------:R1:W-:Y:S04]  /*d5a0*/  @!P1 ST.E.128 desc[UR4][R28.64+0x2100], R24 ;  /* 0x002100181c009985 */ /* 0x0003e8000c101d04 */
.L_x_1482:
[----:B------:R-:W-:Y:S05]  /*d5b0*/  BSYNC.RECONVERGENT B0 ;  /* 0x0000000000007941 */ /* 0x000fea0003800200 */
.L_x_1481:
[----:B------:R-:W-:Y:S01]  /*d5c0*/  ISETP.NE.AND P0, PT, R3, RZ, PT ;  /* 0x000000ff0300720c */ /* 0x000fe20003f05270 */
[----:B------:R-:W-:-:S12]  /*d5d0*/  BSSY.RECONVERGENT B0, `(.L_x_1483) ;  /* 0x000000a000007945 */ /* 0x000fd80003800200 */
[----:B------:R-:W-:Y:S05]  /*d5e0*/  @P0 BRA `(.L_x_1484) ;  /* 0x0000000000200947 */ /* 0x000fea0003800000 */
[-C--:B-----5:R-:W-:Y:S02]  /*d5f0*/  ISETP.GE.AND P2, PT, R69, R2.reuse, PT ;  /* 0x000000024500720c */ /* 0x0a0fe40003f46270 */
[----:B------:R-:W-:-:S11]  /*d600*/  ISETP.GE.AND P1, PT, R71, R2, PT ;  /* 0x000000024700720c */ /* 0x000fd60003f26270 */
[----:B-1----:R-:W-:-:S04]  /*d610*/  @!P2 LEA R26, P0, R73, R78, 0x2 ;  /* 0x0000004e491aa211 */ /* 0x002fc800078010ff */
[C---:B------:R-:W-:Y:S02]  /*d620*/  @!P2 LEA.HI.X R27, R73.reuse, R79, R68, 0x2, P0 ;  /* 0x0000004f491ba211 */ /* 0x040fe400000f1444 */
[----:B------:R-:W-:-:S03]  /*d630*/  @!P1 LEA R24, P0, R73, R78, 0x2 ;  /* 0x0000004e49189211 */ /* 0x000fc600078010ff */
[----:B------:R1:W-:Y:S01]  /*d640*/  @!P2 ST.E.128 desc[UR4][R26.64+0x3000], R52 ;  /* 0x003000341a00a985 */ /* 0x0003e2000c101d04 */
[----:B------:R-:W-:-:S05]  /*d650*/  @!P1 LEA.HI.X R25, R73, R79, R68, 0x2, P0 ;  /* 0x0000004f49199211 */ /* 0x000fca00000f1444 */
[----:B------:R1:W-:Y:S04]  /*d660*/  @!P1 ST.E.128 desc[UR4][R24.64+0x3100], R20 ;  /* 0x0031001418009985 */ /* 0x0003e8000c101d04 */
.L_x_1484:
[----:B------:R-:W-:Y:S05]  /*d670*/  BSYNC.RECONVERGENT B0 ;  /* 0x0000000000007941 */ /* 0x000fea0003800200 */
.L_x_1483:
[----:B------:R-:W-:Y:S04]  /*d680*/  BSSY.RECONVERGENT B0, `(.L_x_1485) ;  /* 0x000000a000007945 */ /* 0x000fe80003800200 */
[----:B------:R-:W-:Y:S05]  /*d690*/  @P6 BRA `(.L_x_1486) ;  /* 0x0000000000206947 */ /* 0x000fea0003800000 */
[-C--:B-----5:R-:W-:Y:S02]  /*d6a0*/  ISETP.GE.AND P6, PT, R69, R2.reuse, PT ;  /* 0x000000024500720c */ /* 0x0a0fe40003fc6270 */
[----:B------:R-:W-:-:S11]  /*d6b0*/  ISETP.GE.AND P1, PT, R71, R2, PT ;  /* 0x000000024700720c */ /* 0x000fd60003f26270 */
[CC--:B-1----:R-:W-:Y:S02]  /*d6c0*/  @!P6 LEA R22, P2, R73.reuse, R78.reuse, 0x2 ;  /* 0x0000004e4916e211 */ /* 0x0c2fe400078410ff */
[C---:B------:R-:W-:Y:S02]  /*d6d0*/  @!P1 LEA R20, P0, R73.reuse, R78, 0x2 ;  /* 0x0000004e49149211 */ /* 0x040fe400078010ff */
[CCC-:B------:R-:W-:Y:S02]  /*d6e0*/  @!P6 LEA.HI.X R23, R73.reuse, R79.reuse, R68.reuse, 0x2, P2 ;  /* 0x0000004f4917e211 */ /* 0x1c0fe400010f1444 */
[----:B------:R-:W-:-:S03]  /*d6f0*/  @!P1 LEA.HI.X R21, R73, R79, R68, 0x2, P0 ;  /* 0x0000004f49159211 */ /* 0x000fc600000f1444 */
[----:B------:R1:W-:Y:S04]  /*d700*/  @!P6 ST.E.128 desc[UR4][R22.64+0x4000], R48 ;  /* 0x004000301600e985 */ /* 0x0003e8000c101d04 */
[----:B------:R1:W-:Y:S02]  /*d710*/  @!P1 ST.E.128 desc[UR4][R20.64+0x4100], R16 ;  /* 0x0041001014009985 */ /* 0x0003e4000c101d04 */
.L_x_1486:
[----:B------:R-:W-:Y:S05]  /*d720*/  BSYNC.RECONVERGENT B0 ;  /* 0x0000000000007941 */ /* 0x000fea0003800200 */
.L_x_1485:
        /* <DEDUP_REMOVED lines=9> */
[----:B--2---:R1:W-:Y:S02]  /*d7c0*/  @!P1 ST.E.128 desc[UR4][R16.64+0x5100], R12 ;  /* 0x0051000c10009985 */ /* 0x0043e4000c101d04 */
.L_x_1488:
[----:B------:R-:W-:Y:S05]  /*d7d0*/  BSYNC.RECONVERGENT B0 ;  /* 0x0000000000007941 */ /* 0x000fea0003800200 */
.L_x_1487:
[----:B------:R-:W-:Y:S04]  /*d7e0*/  BSSY.RECONVERGENT B0, `(.L_x_1489) ;  /* 0x000000a000007945 */ /* 0x000fe80003800200 */
[----:B------:R-:W-:Y:S05]  /*d7f0*/  @P4 BRA `(.L_x_1490) ;  /* 0x0000000000204947 */ /* 0x000fea0003800000 */
[-C--:B-----5:R-:W-:Y:S02]  /*d800*/  ISETP.GE.AND P4, PT, R69, R2.reuse, PT ;  /* 0x000000024500720c */ /* 0x0a0fe40003f86270 */
[----:B------:R-:W-:-:S11]  /*d810*/  ISETP.GE.AND P1, PT, R71, R2, PT ;  /* 0x000000024700720c */ /* 0x000fd60003f26270 */
[CC--:B-12---:R-:W-:Y:S02]  /*d820*/  @!P4 LEA R14, P2, R73.reuse, R78.reuse, 0x2 ;  /* 0x0000004e490ec211 */ /* 0x0c6fe400078410ff */
[C---:B------:R-:W-:Y:S02]  /*d830*/  @!P1 LEA R12, P0, R73.reuse, R78, 0x2 ;  /* 0x0000004e490c9211 */ /* 0x040fe400078010ff */
[CCC-:B------:R-:W-:Y:S02]  /*d840*/  @!P4 LEA.HI.X R15, R73.reuse, R79.reuse, R68.reuse, 0x2, P2 ;  /* 0x0000004f490fc211 */ /* 0x1c0fe400010f1444 */
[----:B------:R-:W-:-:S03]  /*d850*/  @!P1 LEA.HI.X R13, R73, R79, R68, 0x2, P0 ;  /* 0x0000004f490d9211 */ /* 0x000fc600000f1444 */
[----:B------:R1:W-:Y:S04]  /*d860*/  @!P4 ST.E.128 desc[UR4][R14.64+0x6000], R40 ;  /* 0x006000280e00c985 */ /* 0x0003e8000c101d04 */
[----:B------:R1:W-:Y:S02]  /*d870*/  @!P1 ST.E.128 desc[UR4][R12.64+0x6100], R8 ;  /* 0x006100080c009985 */ /* 0x0003e4000c101d04 */
.L_x_1490:
[----:B------:R-:W-:Y:S05]  /*d880*/  BSYNC.RECONVERGENT B0 ;  /* 0x0000000000007941 */ /* 0x000fea0003800200 */
.L_x_1489:
[----:B------:R-:W-:-:S04]  /*d890*/  MOV R219, 0x0 ;  /* 0x0000000000db7802 */ /* 0x000fc80000000f00 */
[----:B-12345:R-:W-:Y:S05]  /*d8a0*/  @P3 RET.REL.NODEC R218 `(_ZN5flash24flash_fwd_splitkv_kernelI23Flash_fwd_kernel_traitsILi128ELi64ELi128ELi4ELb0ELb0EN7cutlass6half_tE19Flash_kernel_traitsILi128ELi64ELi128ELi4ES3_EELb0ELb0ELb0ELb0ELb0ELb0ELb1ELb0EEEvNS_16Flash_fwd_paramsE) ;  /* 0xffffff24dad43950 */ /* 0x03efea0003c3ffff */
[-C--:B------:R-:W-:Y:S01]  /*d8b0*/  ISETP.GE.AND P2, PT, R69, R2.reuse, PT ;  /* 0x000000024500720c */ /* 0x080fe20003f46270 */
[----:B------:R-:W-:Y:S01]  /*d8c0*/  IMAD.MOV.U32 R219, RZ, RZ, 0x0 ;  /* 0x00000000ffdb7424 */ /* 0x000fe200078e00ff */
[----:B------:R-:W-:-:S11]  /*d8d0*/  ISETP.GE.AND P0, PT, R71, R2, PT ;  /* 0x000000024700720c */ /* 0x000fd60003f06270 */
[----:B------:R-:W-:-:S04]  /*d8e0*/  @!P2 LEA R8, P1, R73, R78, 0x2 ;  /* 0x0000004e4908a211 */ /* 0x000fc800078210ff */
[----:B------:R-:W-:-:S05]  /*d8f0*/  @!P2 LEA.HI.X R9, R73, R79, R68, 0x2, P1 ;  /* 0x0000004f4909a211 */ /* 0x000fca00008f1444 */
[----:B------:R1:W-:Y:S02]  /*d900*/  @!P2 ST.E.128 desc[UR4][R8.64+0x7000], R36 ;  /* 0x007000240800a985 */ /* 0x0003e4000c101d04 */
[----:B-1----:R-:W-:Y:S05]  /*d910*/  @P0 RET.REL.NODEC R218 `(_ZN5flash24flash_fwd_splitkv_kernelI23Flash_fwd_kernel_traitsILi128ELi64ELi128ELi4ELb0ELb0EN7cutlass6half_tE19Flash_kernel_traitsILi128ELi64ELi128ELi4ES3_EELb0ELb0ELb0ELb0ELb0ELb0ELb1ELb0EEEvNS_16Flash_fwd_paramsE) ;  /* 0xffffff24dab80950 */ /* 0x002fea0003c3ffff */
[----:B------:R-:W-:Y:S01]  /*d920*/  LEA R2, P0, R73, R78, 0x2 ;  /* 0x0000004e49027211 */ /* 0x000fe200078010ff */
[----:B------:R-:W-:-:S03]  /*d930*/  IMAD.MOV.U32 R219, RZ, RZ, 0x0 ;  /* 0x00000000ffdb7424 */ /* 0x000fc600078e00ff */
[----:B------:R-:W-:-:S05]  /*d940*/  LEA.HI.X R3, R73, R79, R68, 0x2, P0 ;  /* 0x0000004f49037211 */ /* 0x000fca00000f1444 */
[----:B------:R1:W-:Y:S02]  /*d950*/  ST.E.128 desc[UR4][R2.64+0x7100], R4 ;  /* 0x0071000402007985 */ /* 0x0003e4000c101d04 */
[----:B-1----:R-:W-:Y:S05]  /*d960*/  RET.REL.NODEC R218 `(_ZN5flash24flash_fwd_splitkv_kernelI23Flash_fwd_kernel_traitsILi128ELi64ELi128ELi4ELb0ELb0EN7cutlass6half_tE19Flash_kernel_traitsILi128ELi64ELi128ELi4ES3_EELb0ELb0ELb0ELb0ELb0ELb0ELb1ELb0EEEvNS_16Flash_fwd_paramsE) ;  /* 0xffffff24daa47950 */ /* 0x002fea0003c3ffff */
.L_x_1474:
[----:B------:R-:W-:Y:S01]  /*d970*/  MOV R7, 0x2 ;  /* 0x0000000200077802 */ /* 0x000fe20000000f00 */
[----:B------:R-:W-:Y:S01]  /*d980*/  IMAD.MOV.U32 R4, RZ, RZ, 0x1f ;  /* 0x0000001fff047424 */ /* 0x000fe200078e00ff */
[----:B------:R-:W-:-:S07]  /*d990*/  MOV R6, 0xffffffff ;  /* 0xffffffff00067802 */ /* 0x000fce0000000f00 */
[----:B-1---5:R-:W-:Y:S05]  /*d9a0*/  WARPSYNC.COLLECTIVE R6, `(.L_x_1491) ;  /* 0x0000000006087348 */ /* 0x022fea0003c00000 */
[----:B------:R2:W3:Y:S02]  /*d9b0*/  SHFL.BFLY P0, R10, R233, R7, R4 ;  /* 0x0c000007e90a7389 */ /* 0x0004e40000000004 */
[----:B-123-5:R-:W-:Y:S05]  /*d9c0*/  ENDCOLLECTIVE ;  /* 0x000000000000791b */ /* 0x02efea0003800000 */
.L_x_1491:
[----:B------:R-:W-:Y:S02]  /*d9d0*/  IMAD.MOV.U32 R8, RZ, RZ, R10 ;  /* 0x000000ffff087224 */ /* 0x000fe400078e000a */
[----:B------:R-:W-:Y:S02]  /*d9e0*/  IMAD.MOV.U32 R7, RZ, RZ, 0x1 ;  /* 0x00000001ff077424 */ /* 0x000fe400078e00ff */
[----:B------:R-:W-:-:S05]  /*d9f0*/  FADD.FTZ R8, R8, R233 ;  /* 0x000000e908087221 */ /* 0x000fca0000010000 */
[----:B------:R-:W-:-:S07]  /*da00*/  MOV R233, R8 ;  /* 0x0000000800e97202 */ /* 0x000fce0000000f00 */
[----:B------:R-:W-:Y:S05]  /*da10*/  WARPSYNC.COLLECTIVE R6, `(.L_x_1492) ;  /* 0x0000000006087348 */ /* 0x000fea0003c00000 */
[----:B------:R1:W2:Y:S02]  /*da20*/  SHFL.BFLY P0, R10, R233, R7, R4 ;  /* 0x0c000007e90a7389 */ /* 0x0002a40000000004 */
[----:B-12---:R-:W-:Y:S05]  /*da30*/  ENDCOLLECTIVE ;  /* 0x000000000000791b */ /* 0x006fea0003800000 */
.L_x_1492:
[----:B------:R-:W-:Y:S01]  /*da40*/  MOV R233, R231 ;  /* 0x000000e700e97202 */ /* 0x000fe20000000f00 */
[----:B------:R-:W-:Y:S01]  /*da50*/  IMAD.MOV.U32 R7, RZ, RZ, 0x2 ;  /* 0x00000002ff077424 */ /* 0x000fe200078e00ff */
[----:B------:R-:W-:-:S07]  /*da60*/  MOV R5, R10 ;  /* 0x0000000a00057202 */ /* 0x000fce0000000f00 */
[----:B------:R-:W-:Y:S05]  /*da70*/  WARPSYNC.COLLECTIVE R6, `(.L_x_1493) ;  /* 0x0000000006087348 */ /* 0x000fea0003c00000 */
[----:B------:R1:W2:Y:S02]  /*da80*/  SHFL.BFLY P0, R10, R233, R7, R4 ;  /* 0x0c000007e90a7389 */ /* 0x0002a40000000004 */
[----:B-12---:R-:W-:Y:S05]  /*da90*/  ENDCOLLECTIVE ;  /* 0x000000000000791b */ /* 0x006fea0003800000 */
.L_x_1493:
[----:B------:R-:W-:Y:S01]  /*daa0*/  FADD.FTZ R5, R8, R5 ;  /* 0x0000000508057221 */ /* 0x000fe20000010000 */
[----:B------:R-:W-:Y:S01]  /*dab0*/  FADD.FTZ R9, R10, R231 ;  /* 0x000000e70a097221 */ /* 0x000fe20000010000 */
[----:B------:R-:W-:-:S04]  /*dac0*/  MOV R7, 0x1 ;  /* 0x0000000100077802 */ /* 0x000fc80000000f00 */
[----:B------:R-:W-:-:S07]  /*dad0*/  MOV R233, R9 ;  /* 0x0000000900e97202 */ /* 0x000fce0000000f00 */
[----:B------:R-:W-:Y:S05]  /*dae0*/  WARPSYNC.COLLECTIVE R6, `(.L_x_1494) ;  /* 0x0000000006087348 */ /* 0x000fea0003c00000 */
[----:B------:R1:W2:Y:S02]  /*daf0*/  SHFL.BFLY P0, R10, R233, R7, R4 ;  /* 0x0c000007e90a7389 */ /* 0x0002a40000000004 */
[----:B-12---:R-:W-:Y:S05]  /*db00*/  ENDCOLLECTIVE ;  /* 0x000000000000791b */ /* 0x006fea0003800000 */
.L_x_1494:
[----:B------:R-:W-:Y:S05]  /*db10*/  BRA `(.L_x_1495) ;  /* 0xffffffe800fc7947 */ /* 0x000fea000383ffff */
.L_x_1496:
        /* <DEDUP_REMOVED lines=14> */
.L_x_14902:


//--------------------- .text._ZN5flash24flash_fwd_splitkv_kernelI23Flash_fwd_kernel_traitsILi128ELi64ELi128ELi4ELb0ELb0EN7cutlass6half_tE19Flash_kernel_traitsILi128ELi64ELi128ELi4ES3_EELb0ELb0ELb0ELb0ELb0ELb1ELb1ELb0EEEvNS_16Flash_fwd_paramsE --------------------------
	.section	.text._ZN5flash24flash_fwd_splitkv_kernelI23Flash_fwd_kernel_traitsILi128ELi64ELi128ELi4ELb0ELb0EN7cutlass6half_tE19Flash_kernel_traitsILi128ELi64ELi128ELi4ES3_EELb0ELb0ELb0ELb0ELb0ELb1ELb1ELb0EEEvNS_16Flash_fwd_paramsE,"ax",@progbits
	.align	128
        .global         _ZN5flash24flash_fwd_splitkv_kernelI23Flash_fwd_kernel_traitsILi128ELi64ELi128ELi4ELb0ELb0EN7cutlass6half_tE19Flash_kernel_traitsILi128ELi64ELi128ELi4ES3_EELb0ELb0ELb0ELb0ELb0ELb1ELb1ELb0EEEvNS_16Flash_fwd_paramsE
        .type           _ZN5flash24flash_fwd_splitkv_kernelI23Flash_fwd_kernel_traitsILi128ELi64ELi128ELi4ELb0ELb0EN7cutlass6half_tE19Flash_kernel_traitsILi128ELi64ELi128ELi4ES3_EELb0ELb0ELb0ELb0ELb0ELb1ELb1ELb0EEEvNS_16Flash_fwd_paramsE,@function
        .size           _ZN5flash24flash_fwd_splitkv_kernelI23Flash_fwd_kernel_traitsILi128ELi64ELi128ELi4ELb0ELb0EN7cutlass6half_tE19Flash_kernel_traitsILi128ELi64ELi128ELi4ES3_EELb0ELb0ELb0ELb0ELb0ELb1ELb1ELb0EEEvNS_16Flash_fwd_paramsE,(.L_x_14903 - _ZN5flash24flash_fwd_splitkv_kernelI23Flash_fwd_kernel_traitsILi128ELi64ELi128ELi4ELb0ELb0EN7cutlass6half_tE19Flash_kernel_traitsILi128ELi64ELi128ELi4ES3_EELb0ELb0ELb0ELb0ELb0ELb1ELb1ELb0EEEvNS_16Flash_fwd_paramsE)
        .other          _ZN5flash24flash_fwd_splitkv_kernelI23Flash_fwd_kernel_traitsILi128ELi64ELi128ELi4ELb0ELb0EN7cutlass6half_tE19Flash_kernel_traitsILi128ELi64ELi128ELi4ES3_EELb0ELb0ELb0ELb0ELb0ELb1ELb1ELb0EEEvNS_16Flash_fwd_paramsE,@"STO_CUDA_ENTRY STV_DEFAULT"
_ZN5flash24flash_fwd_splitkv_kernelI23Flash_fwd_kernel_traitsILi128ELi64ELi128ELi4ELb0ELb0EN7cutlass6half_tE19Flash_kernel_traitsILi128ELi64ELi128ELi4ES3_EELb0ELb0ELb0ELb0ELb0ELb1ELb1ELb0EEEvNS_16Flash_fwd_paramsE:
.text._ZN5flash24flash_fwd_splitkv_kernelI23Flash_fwd_kernel_traitsILi128ELi64ELi128ELi4ELb0ELb0EN7cutlass6half_tE19Flash_kernel_traitsILi128ELi64ELi128ELi4ES3_EELb0ELb0ELb0ELb0ELb0ELb1ELb1ELb0EEEvNS_16Flash_fwd_paramsE:
        /* <DEDUP_REMOVED lines=13> */
[----:B-1----:R-:W-:Y:S01]  /*00d0*/  IMAD.MOV R0, RZ, RZ, -R3 ;  /* 0x000000ffff007224 */ /* 0x002fe200078e0a03 */
[----:B------:R-:W-:-:S03]  /*00e0*/  MOV R2, RZ ;  /* 0x000000ff00027202 */ /* 0x000fc60000000f00 */
[----:B------:R-:W-:-:S04]  /*00f0*/  IMAD R7, R0, R5, RZ ;  /* 0x0000000500077224 */ /* 0x000fc800078e02ff */
[----:B------:R-:W-:Y:S02]  /*0100*/  IMAD.HI.U32 R7, R3, R7, R2 ;  /* 0x0000000703077227 */ /* 0x000fe400078e0002 */
[----:B------:R-:W1:Y:S04]  /*0110*/  LDC.64 R2, c[0x0][0x348] ;  /* 0x0000d200ff027b82 */ /* 0x000e680000000a00 */
[----:B---3--:R-:W-:-:S04]  /*0120*/  IMAD.HI.U32 R235, R7, UR4, RZ ;  /* 0x0000000407eb7c27 */ /* 0x008fc8000f8e00ff */
[----:B------:R-:W-:-:S04]  /*0130*/  IMAD.MOV R0, RZ, RZ, -R235 ;  /* 0x000000ffff007224 */ /* 0x000fc800078e0aeb */
[----:B------:R-:W-:-:S05]  /*0140*/  IMAD R0, R5, R0, UR4 ;  /* 0x0000000405007e24 */ /* 0x000fca000f8e0200 */
[----:B------:R-:W-:-:S13]  /*0150*/  ISETP.GE.U32.AND P2, PT, R0, R5, PT ;  /* 0x000000050000720c */ /* 0x000fda0003f46070 */
[----:B------:R-:W-:Y:S01]  /*0160*/  @P2 IADD3 R0, PT, PT, R0, -R5, RZ ;  /* 0x8000000500002210 */ /* 0x000fe20007ffe0ff */
[----:B------:R-:W-:-:S03]  /*0170*/  @P2 VIADD R235, R235, 0x1 ;  /* 0x00000001ebeb2836 */ /* 0x000fc60000000000 */
[----:B------:R-:W-:-:S13]  /*0180*/  ISETP.GE.U32.AND P1, PT, R0, R5, PT ;  /* 0x000000050000720c */ /* 0x000fda0003f26070 */
[----:B------:R-:W-:Y:S02]  /*0190*/  @P1 IADD3 R235, PT, PT, R235, 0x1, RZ ;  /* 0x00000001ebeb1810 */ /* 0x000fe40007ffe0ff */
[----:B------:R-:W-:-:S04]  /*01a0*/  @!P0 LOP3.LUT R235, RZ, R5, RZ, 0x33, !PT ;  /* 0x00000005ffeb8212 */ /* 0x000fc800078e33ff */
[----:B------:R-:W-:-:S05]  /*01b0*/  IADD3 R232, PT, PT, -R235, RZ, RZ ;  /* 0x000000ffebe87210 */ /* 0x000fca0007ffe1ff */
[----:B-12-4-:R-:W-:Y:S02]  /*01c0*/  IMAD R232, R5, R232, UR4 ;  /* 0x0000000405e87e24 */ /* 0x016fe4000f8e02e8 */
[----:B------:R-:W-:Y:S05]  /*01d0*/  CALL.REL.NOINC `($_ZN5flash24flash_fwd_splitkv_kernelI23Flash_fwd_kernel_traitsILi128ELi64ELi128ELi4ELb0ELb0EN7cutlass6half_tE19Flash_kernel_traitsILi128ELi64ELi128ELi4ES3_EELb0ELb0ELb0ELb0ELb0ELb1ELb1ELb0EEEvNS_16Flash_fwd_paramsE$_ZN5flash30compute_attn_1rowblock_splitkvI23Flash_fwd_kernel_traitsILi128ELi64ELi128ELi4ELb0ELb0EN7cutlass6half_tE19Flash_kernel_traitsILi128ELi64ELi128ELi4ES3_EELb0ELb0ELb0ELb0ELb0ELb1ELb1ELb0ENS_16Flash_fwd_paramsEEEvRKT8_iiiii) ;  /* 0x0000000000087944 */ /* 0x000fea0003c00000 */
[----:B------:R-:W-:Y:S05]  /*01e0*/  BSYNC.RECONVERGENT B2 ;  /* 0x0000000000027941 */ /* 0x000fea0003800200 */
.L_x_1497:
[----:B------:R-:W-:Y:S05]  /*01f0*/  EXIT ;  /* 0x000000000000794d */ /* 0x000fea0003800000 */
        .type           $_ZN5flash24flash_fwd_splitkv_kernelI23Flash_fwd_kernel_traitsILi128ELi64ELi128ELi4ELb0ELb0EN7cutlass6half_tE19Flash_kernel_traitsILi128ELi64ELi128ELi4ES3_EELb0ELb0ELb0ELb0ELb0ELb1ELb1ELb0EEEvNS_16Flash_fwd_paramsE$_ZN5flash30compute_attn_1rowblock_splitkvI23Flash_fwd_kernel_traitsILi128ELi64ELi128ELi4ELb0ELb0EN7cutlass6half_tE19Flash_kernel_traitsILi128ELi64ELi128ELi4ES3_EELb0ELb0ELb0ELb0ELb0ELb1ELb1ELb0ENS_16Flash_fwd_paramsEEEvRKT8_iiiii,@function
        .size           $_ZN5flash24flash_fwd_splitkv_kernelI23Flash_fwd_kernel_traitsILi128ELi64ELi128ELi4ELb0ELb0EN7cutlass6half_tE19Flash_kernel_traitsILi128ELi64ELi128ELi4ES3_EELb0ELb0ELb0ELb0ELb0ELb1ELb1ELb0EEEvNS_16Flash_fwd_paramsE$_ZN5flash30compute_attn_1rowblock_splitkvI23Flash_fwd_kernel_traitsILi128ELi64ELi128ELi4ELb0ELb0EN7cutlass6half_tE19Flash_kernel_traitsILi128ELi64ELi128ELi4ES3_EELb0ELb0ELb0ELb0ELb0ELb1ELb1ELb0ENS_16Flash_fwd_paramsEEEvRKT8_iiiii,(.L_x_14903 - $_ZN5flash24flash_fwd_splitkv_kernelI23Flash_fwd_kernel_traitsILi128ELi64ELi128ELi4ELb0ELb0EN7cutlass6half_tE19Flash_kernel_traitsILi128ELi64ELi128ELi4ES3_EELb0ELb0ELb0ELb0ELb0ELb1ELb1ELb0EEEvNS_16Flash_fwd_paramsE$_ZN5flash30compute_attn_1rowblock_splitkvI23Flash_fwd_kernel_traitsILi128ELi64ELi128ELi4ELb0ELb0EN7cutlass6half_tE19Flash_kernel_traitsILi128ELi64ELi128ELi4ES3_EELb0ELb0ELb0ELb0ELb0ELb1ELb1ELb0ENS_16Flash_fwd_paramsEEEvRKT8_iiiii)
$_ZN5flash24flash_fwd_splitkv_kernelI23Flash_fwd_kernel_traitsILi128ELi64ELi128ELi4ELb0ELb0EN7cutlass6half_tE19Flash_kernel_traitsILi128ELi64ELi128ELi4ES3_EELb0ELb0ELb0ELb0ELb0ELb1ELb1ELb0EEEvNS_16Flash_fwd_paramsE$_ZN5flash30compute_attn_1rowblock_splitkvI23Flash_fwd_kernel_traitsILi128ELi64ELi128ELi4ELb0ELb0EN7cutlass6half_tE19Flash_kernel_traitsILi128ELi64ELi128ELi4ES3_EELb0ELb0ELb0ELb0ELb0ELb1ELb1ELb0ENS_16Flash_fwd_paramsEEEvRKT8_iiiii:
        /* <DEDUP_REMOVED lines=20> */
[----:B------:R-:W-:Y:S01]  /*0340*/  ISETP.NE.U32.AND P2, PT, R8, RZ, PT ;  /* 0x000000ff0800720c */ /* 0x000fe20003f45070 */
[----:B------:R-:W2:Y:S01]  /*0350*/  S2R R209, SR_TID.X ;  /* 0x0000000000d17919 */ /* 0x000ea20000002100 */
        /* <DEDUP_REMOVED lines=17> */
.L_x_1499:
[----:B------:R-:W-:Y:S05]  /*0470*/  BSYNC.RECONVERGENT B0 ;  /* 0x0000000000007941 */ /* 0x000fea0003800200 */
.L_x_1498:
[----:B------:R-:W-:Y:S04]  /*0480*/  BSSY.RECONVERGENT B0, `(.L_x_1500) ;  /* 0x0000007000007945 */ /* 0x000fe80003800200 */
[----:B------:R-:W-:Y:S05]  /*0490*/  @!P3 BRA `(.L_x_1501) ;  /* 0x000000000014b947 */ /* 0x000fea0003800000 */
[----:B-----5:R-:W4:Y:S02]  /*04a0*/  LD.E.U8 R5, desc[UR4][R2.64+0x1b2] ;  /* 0x0001b20402057980 */ /* 0x020f24000c101100 */
[----:B----4-:R-:W-:-:S13]  /*04b0*/  ISETP.NE.AND P1, PT, R5, RZ, PT ;  /* 0x000000ff0500720c */ /* 0x010fda0003f25270 */
[----:B------:R-:W4:Y:S02]  /*04c0*/  @P1 LD.E R8, desc[UR4][R16.64+0x4] ;  /* 0x0000040410081980 */ /* 0x000f24000c101900 */
[----:B----4-:R-:W-:-:S06]  /*04d0*/  @P1 IADD3 R5, PT, PT, R8, -R13, RZ ;  /* 0x8000000d08051210 */ /* 0x010fcc0007ffe0ff */
[----:B------:R4:W5:Y:S02]  /*04e0*/  @!P1 LD.E R5, desc[UR4][R16.64] ;  /* 0x0000000410059980 */ /* 0x000964000c101900 */
.L_x_1501:
[----:B------:R-:W-:Y:S05]  /*04f0*/  BSYNC.RECONVERGENT B0 ;  /* 0x0000000000007941 */ /* 0x000fea0003800200 */
.L_x_1500:
        /* <DEDUP_REMOVED lines=8> */
.L_x_1503:
[----:B------:R-:W5:Y:S01]  /*0580*/  LD.E.64 R8, desc[UR4][R2.64+0x108] ;  /* 0x0001080402087980 */ /* 0x000f62000c101b00 */
[----:B------:R-:W-:Y:S01]  /*0590*/  BSSY.RECONVERGENT B0, `(.L_x_1505) ;  /* 0x0000006000007945 */ /* 0x000fe20003800200 */
[----:B------:R-:W-:Y:S01]  /*05a0*/  IMAD.MOV.U32 R132, RZ, RZ, RZ ;  /* 0x000000ffff847224 */ /* 0x000fe200078e00ff */
[----:B-----5:R-:W-:-:S04]  /*05b0*/  ISETP.NE.U32.AND P0, PT, R8, RZ, PT ;  /* 0x000000ff0800720c */ /* 0x020fc80003f05070 */
[----:B------:R-:W-:-:S13]  /*05c0*/  ISETP.NE.AND.EX P0, PT, R9, RZ, PT, P0 ;  /* 0x000000ff0900720c */ /* 0x000fda0003f05300 */
[----:B------:R-:W-:Y:S05]  /*05d0*/  @!P0 BRA `(.L_x_1506) ;  /* 0x0000000000048947 */ /* 0x000fea0003800000 */
[----:B------:R1:W5:Y:S02]  /*05e0*/  LD.E R132, desc[UR4][R2.64+0xbc] ;  /* 0x0000bc0402847980 */ /* 0x000364000c101900 */
.L_x_1506:
[----:B------:R-:W-:Y:S05]  /*05f0*/  BSYNC.RECONVERGENT B0 ;  /* 0x0000000000007941 */ /* 0x000fea0003800200 */
.L_x_1505:
[----:B-----5:R-:W-:Y:S02]  /*0600*/  IADD3 R132, PT, PT, R132, R5, -R12 ;  /* 0x0000000584847210 */ /* 0x020fe40007ffe80c */
.L_x_1504:
[----:B------:R-:W-:Y:S05]  /*0610*/  BSYNC.RECONVERGENT B1 ;  /* 0x0000000000017941 */ /* 0x000fea0003800200 */
.L_x_1502:
[----:B------:R-:W-:Y:S01]  /*0620*/  IMAD.SHL.U32 R216, R229, 0x40, RZ ;  /* 0x00000040e5d87824 */ /* 0x000fe200078e00ff */
[----:B------:R-:W-:Y:S01]  /*0630*/  MOV R8, R228 ;  /* 0x000000e400087202 */ /* 0x000fe20000000f00 */
[----:B------:R-:W-:-:S03]  /*0640*/  IMAD.MOV.U32 R9, RZ, RZ, 0x0 ;  /* 0x00000000ff097424 */ /* 0x000fc600078e00ff */
[----:B------:R-:W-:-:S13]  /*0650*/  ISETP.GT.AND P0, PT, R19, R216, PT ;  /* 0x000000d81300720c */ /* 0x000fda0003f04270 */
[----:B-1234-:R-:W-:Y:S05]  /*0660*/  @!P0 RET.REL.NODEC R8 `(_ZN5flash24flash_fwd_splitkv_kernelI23Flash_fwd_kernel_traitsILi128ELi64ELi128ELi4ELb0ELb0EN7cutlass6half_tE19Flash_kernel_traitsILi128ELi64ELi128ELi4ES3_EELb0ELb0ELb0ELb0ELb0ELb1ELb1ELb0EEEvNS_16Flash_fwd_paramsE) ;  /* 0xfffffff808648950 */ /* 0x01efea0003c3ffff */
        /* <DEDUP_REMOVED lines=21> */
[----:B------:R-:W-:-:S05]  /*07c0*/  IMAD R6, R8, R5, R6 ;  /* 0x0000000508067224 */ /* 0x000fca00078e0206 */
[----:B------:R-:W-:-:S13]  /*07d0*/  ISETP.GT.U32.AND P1, PT, R9, R6, PT ;  /* 0x000000060900720c */ /* 0x000fda0003f24070 */
[----:B------:R-:W-:Y:S02]  /*07e0*/  @!P1 IMAD.IADD R6, R6, 0x1, -R9 ;  /* 0x0000000106069824 */ /* 0x000fe400078e0a09 */
[----:B------:R-:W-:Y:S01]  /*07f0*/  @!P1 VIADD R8, R8, 0x1 ;  /* 0x0000000108089836 */ /* 0x000fe20000000000 */
[----:B------:R-:W-:Y:S02]  /*0800*/  ISETP.NE.AND P1, PT, R10, RZ, PT ;  /* 0x000000ff0a00720c */ /* 0x000fe40003f25270 */
[----:B------:R-:W-:Y:S01]  /*0810*/  ISETP.GE.U32.AND P2, PT, R6, R9, PT ;  /* 0x000000090600720c */ /* 0x000fe20003f46070 */
[----:B------:R-:W-:-:S05]  /*0820*/  VIADD R6, R132, 0x7f ;  /* 0x0000007f84067836 */ /* 0x000fca0000000000 */
[----:B------:R-:W-:-:S04]  /*0830*/  SHF.R.S32.HI R5, RZ, 0x1f, R6 ;  /* 0x0000001fff057819 */ /* 0x000fc80000011406 */
[----:B------:R-:W-:-:S03]  /*0840*/  LEA.HI R5, R5, R6, RZ, 0x7 ;  /* 0x0000000605057211 */ /* 0x000fc600078f38ff */
[----:B------:R-:W-:Y:S01]  /*0850*/  @P2 VIADD R8, R8, 0x1 ;  /* 0x0000000108082836 */ /* 0x000fe20000000000 */
[----:B------:R-:W-:-:S03]  /*0860*/  SHF.R.S32.HI R33, RZ, 0x7, R5 ;  /* 0x00000007ff217819 */ /* 0x000fc60000011405 */
        /* <DEDUP_REMOVED lines=9> */
[----:B------:R-:W-:Y:S01]  /*0900*/  IMAD.IADD R19, R19, 0x1, -R216 ;  /* 0x0000000113137824 */ /* 0x000fe200078e0ad8 */
[----:B------:R-:W-:Y:S01]  /*0910*/  SHF.R.U32.HI R8, RZ, 0x4, R209 ;  /* 0x00000004ff087819 */ /* 0x000fe200000116d1 */
[----:B------:R-:W-:Y:S01]  /*0920*/  IMAD.SHL.U32 R9, R209, 0x4, RZ ;  /* 0x00000004d1097824 */ /* 0x000fe200078e00ff */
[----:B------:R-:W5:Y:S02]  /*0930*/  LD.E.64 R10, desc[UR4][R2.64+0xa8] ;  /* 0x0000a804020a7980 */ /* 0x000f64000c101b00 */
[----:B------:R-:W-:-:S02]  /*0940*/  ISETP.GE.AND P3, PT, R8, R19, PT ;  /* 0x000000130800720c */ /* 0x000fc40003f66270 */
[----:B------:R-:W-:Y:S01]  /*0950*/  LOP3.LUT R9, R9, 0x3c, RZ, 0xc0, !PT ;  /* 0x0000003c09097812 */ /* 0x000fe200078ec0ff */
[----:B------:R-:W5:Y:S01]  /*0960*/  LD.E R0, desc[UR4][R2.64+0xc0] ;  /* 0x0000c00402007980 */ /* 0x000f62000c101900 */
[----:B------:R-:W-:-:S03]  /*0970*/  VIADD R14, R8, 0x8 ;  /* 0x00000008080e7836 */ /* 0x000fc60000000000 */
[----:B------:R1:W5:Y:S01]  /*0980*/  LD.E.64 R12, desc[UR4][R2.64+0x78] ;  /* 0x00007804020c7980 */ /* 0x000362000c101b00 */
[C---:B------:R-:W-:Y:S01]  /*0990*/  ISETP.NE.AND P6, PT, R9.reuse, RZ, PT ;  /* 0x000000ff0900720c */ /* 0x040fe20003fc5270 */
[----:B------:R-:W-:Y:S01]  /*09a0*/  BSSY.RECONVERGENT B0, `(.L_x_1508) ;  /* 0x0000016000007945 */ /* 0x000fe20003800200 */
[-C--:B------:R-:W-:Y:S01]  /*09b0*/  ISETP.GE.AND P2, PT, R14, R19.reuse, PT ;  /* 0x000000130e00720c */ /* 0x080fe20003f46270 */
[----:B------:R-:W-:Y:S01]  /*09c0*/  VIADD R16, R8, 0x18 ;  /* 0x0000001808107836 */ /* 0x000fe20000000000 */
[----:B------:R-:W-:Y:S02]  /*09d0*/  ISETP.GE.OR P4, PT, R14, R19, P6 ;  /* 0x000000130e00720c */ /* 0x000fe40003786670 */
[----:B------:R-:W-:Y:S01]  /*09e0*/  LOP3.LUT R17, R9, 0x40, RZ, 0xfc, !PT ;  /* 0x0000004009117812 */ /* 0x000fe200078efcff */
[----:B-1----:R-:W-:-:S05]  /*09f0*/  VIADD R2, R8, 0x10 ;  /* 0x0000001008027836 */ /* 0x002fca0000000000 */
[----:B------:R-:W-:Y:S01]  /*0a00*/  ISETP.GE.AND P0, PT, R2, R19, PT ;  /* 0x000000130200720c */ /* 0x000fe20003f06270 */
[----:B--2---:R-:W-:-:S04]  /*0a10*/  IMAD R4, R4, UR8, R235 ;  /* 0x0000000804047c24 */ /* 0x004fc8000f8e02eb */
[----:B---3--:R-:W-:-:S04]  /*0a20*/  IMAD R4, R4, R7, R232 ;  /* 0x0000000704047224 */ /* 0x008fc800078e02e8 */
[----:B------:R-:W-:Y:S02]  /*0a30*/  IMAD R5, R5, R4, R216 ;  /* 0x0000000405057224 */ /* 0x000fe400078e02d8 */
[----:B------:R-:W-:Y:S02]  /*0a40*/  IMAD.SHL.U32 R4, R209, 0x8, RZ ;  /* 0x00000008d1047824 */ /* 0x000fe400078e00ff */
[----:B----4-:R-:W-:-:S03]  /*0a50*/  IMAD R6, R5, R6, RZ ;  /* 0x0000000605067224 */ /* 0x010fc600078e02ff */
[----:B------:R-:W-:-:S04]  /*0a60*/  LOP3.LUT R7, R9, 0x1f80, R4, 0xf8, !PT ;  /* 0x00001f8009077812 */ /* 0x000fc800078ef804 */
        /* <DEDUP_REMOVED lines=9> */
.L_x_1509:
[----:B------:R-:W-:Y:S05]  /*0b00*/  BSYNC.RECONVERGENT B0 ;  /* 0x0000000000007941 */ /* 0x000fea0003800200 */
.L_x_1508:
[----:B------:R-:W-:Y:S01]  /*0b10*/  BSSY.RECONVERGENT B0, `(.L_x_1510) ;  /* 0x000000c000007945 */ /* 0x000fe20003800200 */
[----:B------:R-:W-:Y:S02]  /*0b20*/  ISETP.GE.AND P1, PT, R16, R19, PT ;  /* 0x000000131000720c */ /* 0x000fe40003f26270 */
[----:B-1----:R-:W-:Y:S01]  /*0b30*/  IADD3 R14, PT, PT, R8, 0x20, RZ ;  /* 0x00000020080e7810 */ /* 0x002fe20007ffe0ff */
        /* <DEDUP_REMOVED lines=9> */
.L_x_1511:
[----:B------:R-:W-:Y:S05]  /*0bd0*/  BSYNC.RECONVERGENT B0 ;  /* 0x0000000000007941 */ /* 0x000fea0003800200 */
.L_x_1510:
[----:B------:R-:W-:Y:S01]  /*0be0*/  BSSY.RECONVERGENT B0, `(.L_x_1512) ;  /* 0x000000c000007945 */ /* 0x000fe20003800200 */
[----:B------:R-:W-:Y:S02]  /*0bf0*/  ISETP.GE.AND P2, PT, R14, R19, PT ;  /* 0x000000130e00720c */ /* 0x000fe40003f46270 */
[----:B------:R-:W-:Y:S01]  /*0c00*/  IADD3 R6, PT, PT, R8, 0x28, RZ ;  /* 0x0000002808067810 */ /* 0x000fe20007ffe0ff */
[----:B------:R-:W-:Y:S05]  /*0c10*/  @P0 BRA `(.L_x_1513) ;  /* 0x0000000000200947 */ /* 0x000fea0003800000 */
[-C--:B-----5:R-:W-:Y:S02]  /*0c20*/  ISETP.GE.AND P5, PT, R9, R0.reuse, PT ;  /* 0x000000000900720c */ /* 0x0a0fe40003fa6270 */
[----:B------:R-:W-:-:S11]  /*0c30*/  ISETP.GE.AND P3, PT, R17, R0, PT ;  /* 0x000000001100720c */ /* 0x000fd60003f66270 */
[----:B-1----:R-:W-:-:S04]  /*0c40*/  @!P5 LEA R22, P0, R7, R12, 0x2 ;  /* 0x0000000c0716d211 */ /* 0x002fc800078010ff */
[C---:B------:R-:W-:Y:S02]  /*0c50*/  @!P5 LEA.HI.X R23, R7.reuse, R13, R3, 0x2, P0 ;  /* 0x0000000d0717d211 */ /* 0x040fe400000f1403 */
[----:B------:R-:W-:-:S03]  /*0c60*/  @!P3 LEA R20, P0, R7, R12, 0x2 ;  /* 0x0000000c0714b211 */ /* 0x000fc600078010ff */
[----:B------:R2:W-:Y:S01]  /*0c70*/  @!P5 ST.E.128 desc[UR4][R22.64+0x2000], RZ ;  /* 0x002000ff1600d985 */ /* 0x0005e2000c101d04 */
[----:B------:R-:W-:-:S05]  /*0c80*/  @!P3 LEA.HI.X R21, R7, R13, R3, 0x2, P0 ;  /* 0x0000000d0715b211 */ /* 0x000fca00000f1403 */
[----:B------:R2:W-:Y:S04]  /*0c90*/  @!P3 ST.E.128 desc[UR4][R20.64+0x2100], RZ ;  /* 0x002100ff1400b985 */ /* 0x0005e8000c101d04 */
.L_x_1513:
[----:B------:R-:W-:Y:S05]  /*0ca0*/  BSYNC.RECONVERGENT B0 ;  /* 0x0000000000007941 */ /* 0x000fea0003800200 */
.L_x_1512:
[----:B------:R-:W-:Y:S01]  /*0cb0*/  BSSY.RECONVERGENT B0, `(.L_x_1514) ;  /* 0x000000c000007945 */ /* 0x000fe20003800200 */
[----:B------:R-:W-:Y:S02]  /*0cc0*/  ISETP.GE.AND P0, PT, R6, R19, PT ;  /* 0x000000130600720c */ /* 0x000fe40003f06270 */
[----:B------:R-:W-:Y:S01]  /*0cd0*/  IADD3 R4, PT, PT, R8, 0x30, RZ ;  /* 0x0000003008047810 */ /* 0x000fe20007ffe0ff */
[----:B------:R-:W-:Y:S05]  /*0ce0*/  @P1 BRA `(.L_x_1515) ;  /* 0x0000000000201947 */ /* 0x000fea0003800000 */
[-C--:B-----5:R-:W-:Y:S02]  /*0cf0*/  ISETP.GE.AND P5, PT, R9, R0.reuse, PT ;  /* 0x000000000900720c */ /* 0x0a0fe40003fa6270 */
[----:B------:R-:W-:-:S11]  /*0d00*/  ISETP.GE.AND P3, PT, R17, R0, PT ;  /* 0x000000001100720c */ /* 0x000fd60003f66270 */
[----:B-12---:R-:W-:-:S04]  /*0d10*/  @!P5 LEA R22, P1, R7, R12, 0x2 ;  /* 0x0000000c0716d211 */ /* 0x006fc800078210ff */
[C---:B------:R-:W-:Y:S02]  /*0d20*/  @!P5 LEA.HI.X R23, R7.reuse, R13, R3, 0x2, P1 ;  /* 0x0000000d0717d211 */ /* 0x040fe400008f1403 */
[----:B------:R-:W-:-:S03]  /*0d30*/  @!P3 LEA R20, P1, R7, R12, 0x2 ;  /* 0x0000000c0714b211 */ /* 0x000fc600078210ff */
[----:B------:R3:W-:Y:S01]  /*0d40*/  @!P5 ST.E.128 desc[UR4][R22.64+0x3000], RZ ;  /* 0x003000ff1600d985 */ /* 0x0007e2000c101d04 */
[----:B------:R-:W-:-:S05]  /*0d50*/  @!P3 LEA.HI.X R21, R7, R13, R3, 0x2, P1 ;  /* 0x0000000d0715b211 */ /* 0x000fca00008f1403 */
[----:B------:R3:W-:Y:S04]  /*0d60*/  @!P3 ST.E.128 desc[UR4][R20.64+0x3100], RZ ;  /* 0x003100ff1400b985 */ /* 0x0007e8000c101d04 */
.L_x_1515:
[----:B------:R-:W-:Y:S05]  /*0d70*/  BSYNC.RECONVERGENT B0 ;  /* 0x0000000000007941 */ /* 0x000fea0003800200 */
.L_x_1514:
[----:B------:R-:W-:Y:S01]  /*0d80*/  BSSY.RECONVERGENT B0, `(.L_x_1516) ;  /* 0x000000b000007945 */ /* 0x000fe20003800200 */
[----:B------:R-:W-:-:S03]  /*0d90*/  ISETP.GE.AND P1, PT, R4, R19, PT ;  /* 0x000000130400720c */ /* 0x000fc60003f26270 */
[----:B------:R-:W-:Y:S10]  /*0da0*/  @P2 BRA `(.L_x_1517) ;  /* 0x0000000000202947 */ /* 0x000ff40003800000 */
[-C--:B-----5:R-:W-:Y:S02]  /*0db0*/  ISETP.GE.AND P5, PT, R9, R0.reuse, PT ;  /* 0x000000000900720c */ /* 0x0a0fe40003fa6270 */
[----:B------:R-:W-:-:S11]  /*0dc0*/  ISETP.GE.AND P3, PT, R17, R0, PT ;  /* 0x000000001100720c */ /* 0x000fd60003f66270 */
[----:B-123--:R-:W-:-:S04]  /*0dd0*/  @!P5 LEA R22, P2, R7, R12, 0x2 ;  /* 0x0000000c0716d211 */ /* 0x00efc800078410ff */
[C---:B------:R-:W-:Y:S02]  /*0de0*/  @!P5 LEA.HI.X R23, R7.reuse, R13, R3, 0x2, P2 ;  /* 0x0000000d0717d211 */ /* 0x040fe400010f1403 */
[----:B------:R-:W-:-:S03]  /*0df0*/  @!P3 LEA R20, P2, R7, R12, 0x2 ;  /* 0x0000000c0714b211 */ /* 0x000fc600078410ff */
[----:B------:R4:W-:Y:S01]  /*0e00*/  @!P5 ST.E.128 desc[UR4][R22.64+0x4000], RZ ;  /* 0x004000ff1600d985 */ /* 0x0009e2000c101d04 */
[----:B------:R-:W-:-:S05]  /*0e10*/  @!P3 LEA.HI.X R21, R7, R13, R3, 0x2, P2 ;  /* 0x0000000d0715b211 */ /* 0x000fca00010f1403 */
[----:B------:R4:W-:Y:S04]  /*0e20*/  @!P3 ST.E.128 desc[UR4][R20.64+0x4100], RZ ;  /* 0x004100ff1400b985 */ /* 0x0009e8000c101d04 */
.L_x_1517:
[----:B------:R-:W-:Y:S05]  /*0e30*/  BSYNC.RECONVERGENT B0 ;  /* 0x0000000000007941 */ /* 0x000fea0003800200 */
.L_x_1516:
[----:B------:R-:W-:Y:S01]  /*0e40*/  BSSY.RECONVERGENT B0, `(.L_x_1518) ;  /* 0x000000b000007945 */ /* 0x000fe20003800200 */
[----:B------:R-:W-:-:S03]  /*0e50*/  ISETP.GE.OR P5, PT, R8, R19, P6 ;  /* 0x000000130800720c */ /* 0x000fc600037a6670 */
[----:B------:R-:W-:Y:S10]  /*0e60*/  @P0 BRA `(.L_x_1519) ;  /* 0x0000000000200947 */ /* 0x000ff40003800000 */
[-C--:B-----5:R-:W-:Y:S02]  /*0e70*/  ISETP.GE.AND P3, PT, R9, R0.reuse, PT ;  /* 0x000000000900720c */ /* 0x0a0fe40003f66270 */
[----:B------:R-:W-:-:S11]  /*0e80*/  ISETP.GE.AND P2, PT, R17, R0, PT ;  /* 0x000000001100720c */ /* 0x000fd60003f46270 */
[----:B-1234-:R-:W-:-:S04]  /*0e90*/  @!P3 LEA R22, P0, R7, R12, 0x2 ;  /* 0x0000000c0716b211 */ /* 0x01efc800078010ff */
[C---:B------:R-:W-:Y:S02]  /*0ea0*/  @!P3 LEA.HI.X R23, R7.reuse, R13, R3, 0x2, P0 ;  /* 0x0000000d0717b211 */ /* 0x040fe400000f1403 */
[----:B------:R-:W-:-:S03]  /*0eb0*/  @!P2 LEA R20, P0, R7, R12, 0x2 ;  /* 0x0000000c0714a211 */ /* 0x000fc600078010ff */
[----:B------:R1:W-:Y:S01]  /*0ec0*/  @!P3 ST.E.128 desc[UR4][R22.64+0x5000], RZ ;  /* 0x005000ff1600b985 */ /* 0x0003e2000c101d04 */
[----:B------:R-:W-:-:S05]  /*0ed0*/  @!P2 LEA.HI.X R21, R7, R13, R3, 0x2, P0 ;  /* 0x0000000d0715a211 */ /* 0x000fca00000f1403 */
[----:B------:R1:W-:Y:S04]  /*0ee0*/  @!P2 ST.E.128 desc[UR4][R20.64+0x5100], RZ ;  /* 0x005100ff1400a985 */ /* 0x0003e8000c101d04 */
.L_x_1519:
[----:B------:R-:W-:Y:S05]  /*0ef0*/  BSYNC.RECONVERGENT B0 ;  /* 0x0000000000007941 */ /* 0x000fea0003800200 */
.L_x_1518:
[----:B------:R-:W-:Y:S01]  /*0f00*/  BSSY.RECONVERGENT B0, `(.L_x_1520) ;  /* 0x000000c000007945 */ /* 0x000fe20003800200 */
[----:B------:R-:W-:Y:S02]  /*0f10*/  IADD3 R15, P0, PT, R5, R8, RZ ;  /* 0x00000008050f7210 */ /* 0x000fe40007f1e0ff */
[----:B------:R-:W-:Y:S01]  /*0f20*/  IADD3 R8, PT, PT, R8, 0x38, RZ ;  /* 0x0000003808087810 */ /* 0x000fe20007ffe0ff */
[----:B------:R-:W-:Y:S05]  /*0f30*/  @P1 BRA `(.L_x_1521) ;  /* 0x0000000000201947 */ /* 0x000fea0003800000 */
        /* <DEDUP_REMOVED lines=8> */
.L_x_1521:
[----:B------:R-:W-:Y:S05]  /*0fc0*/  BSYNC.RECONVERGENT B0 ;  /* 0x0000000000007941 */ /* 0x000fea0003800200 */
.L_x_1520:
[-C--:B------:R-:W-:Y:S01]  /*0fd0*/  ISETP.GE.AND P1, PT, R8, R19.reuse, PT ;  /* 0x000000130800720c */ /* 0x080fe20003f26270 */
[----:B------:R-:W-:Y:S01]  /*0fe0*/  BSSY.RECONVERGENT B0, `(.L_x_1522) ;  /* 0x000000e000007945 */ /* 0x000fe20003800200 */
[----:B------:R-:W-:Y:S02]  /*0ff0*/  LEA.HI.X.SX32 R5, R5, RZ, 0x1, P0 ;  /* 0x000000ff05057211 */ /* 0x000fe400000f0eff */
[C---:B-----5:R-:W-:Y:S02]  /*1000*/  LEA R10, P0, R15.reuse, R10, 0x2 ;  /* 0x0000000a0f0a7211 */ /* 0x060fe400078010ff */
[----:B------:R-:W-:Y:S02]  /*1010*/  ISETP.GE.OR P3, PT, R2, R19, P6 ;  /* 0x000000130200720c */ /* 0x000fe40003766670 */
[----:B------:R-:W-:-:S05]  /*1020*/  LEA.HI.X R11, R15, R11, R5, 0x2, P0 ;  /* 0x0000000b0f0b7211 */ /* 0x000fca00000f1405 */
[----:B------:R-:W-:Y:S06]  /*1030*/  @P1 BRA `(.L_x_1523) ;  /* 0x0000000000201947 */ /* 0x000fec0003800000 */
[-C--:B------:R-:W-:Y:S02]  /*1040*/  ISETP.GE.AND P2, PT, R9, R0.reuse, PT ;  /* 0x000000000900720c */ /* 0x080fe40003f46270 */
[----:B------:R-:W-:-:S11]  /*1050*/  ISETP.GE.AND P1, PT, R17, R0, PT ;  /* 0x000000001100720c */ /* 0x000fd60003f26270 */
[----:B-1234-:R-:W-:-:S04]  /*1060*/  @!P2 LEA R20, P0, R7, R12, 0x2 ;  /* 0x0000000c0714a211 */ /* 0x01efc800078010ff */
[C---:B------:R-:W-:Y:S02]  /*1070*/  @!P2 LEA.HI.X R21, R7.reuse, R13, R3, 0x2, P0 ;  /* 0x0000000d0715a211 */ /* 0x040fe400000f1403 */
[----:B------:R-:W-:-:S03]  /*1080*/  @!P1 LEA R2, P0, R7, R12, 0x2 ;  /* 0x0000000c07029211 */ /* 0x000fc600078010ff */
[----:B------:R1:W-:Y:S01]  /*1090*/  @!P2 ST.E.128 desc[UR4][R20.64+0x7000], RZ ;  /* 0x007000ff1400a985 */ /* 0x0003e2000c101d04 */
[----:B------:R-:W-:-:S05]  /*10a0*/  @!P1 LEA.HI.X R3, R7, R13, R3, 0x2, P0 ;  /* 0x0000000d07039211 */ /* 0x000fca00000f1403 */
[----:B------:R1:W-:Y:S04]  /*10b0*/  @!P1 ST.E.128 desc[UR4][R2.64+0x7100], RZ ;  /* 0x007100ff02009985 */ /* 0x0003e8000c101d04 */
.L_x_1523:
[----:B------:R-:W-:Y:S05]  /*10c0*/  BSYNC.RECONVERGENT B0 ;  /* 0x0000000000007941 */ /* 0x000fea0003800200 */
.L_x_1522:
[----:B-1----:R-:W-:Y:S01]  /*10d0*/  @!P5 IMAD.MOV.U32 R3, RZ, RZ, -0x800000 ;  /* 0xff800000ff03d424 */ /* 0x002fe200078e00ff */
        /* <DEDUP_REMOVED lines=11> */
[----:B------:R-:W-:Y:S01]  /*1190*/  @!P1 IMAD.MOV.U32 R9, RZ, RZ, -0x800000 ;  /* 0xff800000ff099424 */ /* 0x000fe200078e00ff */
[----:B------:R-:W-:Y:S02]  /*11a0*/  @!P3 ST.E desc[UR4][R10.64+0x40], R15 ;  /* 0x0000400f0a00b985 */ /* 0x000fe4000c101904 */
[----:B------:R-:W-:Y:S02]  /*11b0*/  @!P0 MOV R7, 0xff800000 ;  /* 0xff80000000078802 */ /* 0x000fe40000000f00 */
[----:B------:R-:W-:Y:S01]  /*11c0*/  @!P5 IMAD.MOV.U32 R5, RZ, RZ, -0x800000 ;  /* 0xff800000ff05d424 */ /* 0x000fe200078e00ff */
[----:B------:R-:W-:Y:S04]  /*11d0*/  @!P2 ST.E desc[UR4][R10.64+0x60], R13 ;  /* 0x0000600d0a00a985 */ /* 0x000fe8000c101904 */
[----:B------:R-:W-:Y:S04]  /*11e0*/  @!P1 ST.E desc[UR4][R10.64+0x80], R9 ;  /* 0x000080090a009985 */ /* 0x000fe8000c101904 */
[----:B------:R-:W-:Y:S04]  /*11f0*/  @!P0 ST.E desc[UR4][R10.64+0xa0], R7 ;  /* 0x0000a0070a008985 */ /* 0x000fe8000c101904 */
[----:B------:R2:W-:Y:S02]  /*1200*/  @!P5 ST.E desc[UR4][R10.64+0xc0], R5 ;  /* 0x0000c0050a00d985 */ /* 0x0005e4000c101904 */
[----:B--234-:R-:W-:Y:S05]  /*1210*/  @P6 RET.REL.NODEC R228 `(_ZN5flash24flash_fwd_splitkv_kernelI23Flash_fwd_kernel_traitsILi128ELi64ELi128ELi4ELb0ELb0EN7cutlass6half_tE19Flash_kernel_traitsILi128ELi64ELi128ELi4ES3_EELb0ELb0ELb0ELb0ELb0ELb1ELb1ELb0EEEvNS_16Flash_fwd_paramsE) ;  /* 0xffffffece4786950 */ /* 0x01cfea0003c3ffff */
[----:B------:R-:W-:Y:S02]  /*1220*/  MOV R3, 0xff800000 ;  /* 0xff80000000037802 */ /* 0x000fe40000000f00 */
[----:B------:R-:W-:-:S03]  /*1230*/  MOV R229, 0x0 ;  /* 0x0000000000e57802 */ /* 0x000fc60000000f00 */
[----:B------:R1:W-:Y:S02]  /*1240*/  ST.E desc[UR4][R10.64+0xe0], R3 ;  /* 0x0000e0030a007985 */ /* 0x0003e4000c101904 */
[----:B-1----:R-:W-:Y:S05]  /*1250*/  RET.REL.NODEC R228 `(_ZN5flash24flash_fwd_splitkv_kernelI23Flash_fwd_kernel_traitsILi128ELi64ELi128ELi4ELb0ELb0EN7cutlass6half_tE19Flash_kernel_traitsILi128ELi64ELi128ELi4ES3_EELb0ELb0ELb0ELb0ELb0ELb1ELb1ELb0EEEvNS_16Flash_fwd_paramsE) ;  /* 0xffffffece4687950 */ /* 0x002fea0003c3ffff */
.L_x_1507:
        /* <DEDUP_REMOVED lines=57> */
[----:B----45:R-:W4:Y:S02]  /*15f0*/  MUFU.RCP R10, R12 ;  /* 0x0000000c000a7308 */ /* 0x030f240000001000 */
        /* <DEDUP_REMOVED lines=40> */
[----:B------:R-:W-:Y:S02]  /*1880*/  IMAD R5, R16, R5, R4 ;  /* 0x0000000510057224 */ /* 0x000fe400078e0204 */
[----:B------:R-:W-:Y:S01]  /*1890*/  IMAD.IADD R4, R21, 0x1, R6 ;  /* 0x0000000115047824 */ /* 0x000fe200078e0206 */
[----:B------:R-:W-:Y:S02]  /*18a0*/  MOV R6, R20 ;  /* 0x0000001400067202 */ /* 0x000fe40000000f00 */
[----:B------:R-:W-:Y:S01]  /*18b0*/  IADD3 R10, PT, PT, R13, R5, RZ ;  /* 0x000000050d0a7210 */ /* 0x000fe20007ffe0ff */
[----:B------:R-:W-:Y:S05]  /*18c0*/  BRA `(.L_x_1526) ;  /* 0x0000000400447947 */ /* 0x000fea0003800000 */
.L_x_1525:
        /* <DEDUP_REMOVED lines=34> */
[----:B------:R-:W-:Y:S02]  /*1af0*/  ISETP.GE.U32.AND P4, PT, R5, R4, PT ;  /* 0x000000040500720c */ /* 0x000fe40003f86070 */
[----:B------:R-:W-:Y:S01]  /*1b00*/  LOP3.LUT R4, R232, R15, RZ, 0x3c, !PT ;  /* 0x0000000fe8047212 */ /* 0x000fe200078e3cff */
[----:B---3--:R-:W-:Y:S01]  /*1b10*/  @!P2 IMAD R9, R23, R10, RZ ;  /* 0x0000000a1709a224 */ /* 0x008fe200078e02ff */
[----:B------:R-:W-:Y:S02]  /*1b20*/  @P2 IADD3 R8, PT, PT, R12, R13, RZ ;  /* 0x0000000d0c082210 */ /* 0x000fe40007ffe0ff */
[----:B------:R-:W-:Y:S01]  /*1b30*/  ISETP.GE.AND P0, PT, R4, RZ, PT ;  /* 0x000000ff0400720c */ /* 0x000fe20003f06270 */
[C---:B------:R-:W-:Y:S01]  /*1b40*/  @!P2 IMAD R9, R22.reuse, R0, R9 ;  /* 0x000000001609a224 */ /* 0x040fe200078e0209 */
[----:B------:R-:W-:Y:S01]  /*1b50*/  ISETP.NE.AND P3, PT, R15, RZ, PT ;  /* 0x000000ff0f00720c */ /* 0x000fe20003f65270 */
[----:B------:R-:W-:Y:S01]  /*1b60*/  @!P2 IMAD.WIDE.U32 R24, R22, R10, R24 ;  /* 0x0000000a1618a225 */ /* 0x000fe200078e0018 */
[----:B------:R-:W-:-:S03]  /*1b70*/  @!P1 IADD3 R6, PT, PT, R6, 0x1, RZ ;  /* 0x0000000106069810 */ /* 0x000fc60007ffe0ff */
[-C--:B------:R-:W-:Y:S02]  /*1b80*/  @P2 IMAD R0, R219, R8.reuse, RZ ;  /* 0x00000008db002224 */ /* 0x080fe400078e02ff */
[----:B------:R-:W-:Y:S01]  /*1b90*/  @P2 IMAD.WIDE.U32 R22, R218, R8, RZ ;  /* 0x00000008da162225 */ /* 0x000fe200078e00ff */
[----:B------:R-:W-:Y:S02]  /*1ba0*/  @!P2 MOV R8, R24 ;  /* 0x000000180008a202 */ /* 0x000fe40000000f00 */
[----:B------:R-:W-:Y:S01]  /*1bb0*/  SHF.R.S32.HI R11, RZ, 0x1f, R230 ;  /* 0x0000001fff0b7819 */ /* 0x000fe200000114e6 */
[----:B------:R-:W-:Y:S01]  /*1bc0*/  @!P2 IMAD.IADD R9, R25, 0x1, R9 ;  /* 0x000000011909a824 */ /* 0x000fe200078e0209 */
[----:B------:R-:W-:Y:S01]  /*1bd0*/  @P2 IADD3 R9, PT, PT, R23, R0, RZ ;  /* 0x0000000017092210 */ /* 0x000fe20007ffe0ff */
[----:B------:R-:W-:Y:S01]  /*1be0*/  @P2 IMAD.MOV.U32 R8, RZ, RZ, R22 ;  /* 0x000000ffff082224 */ /* 0x000fe200078e0016 */
[----:B------:R-:W-:Y:S01]  /*1bf0*/  @!P2 SHF.R.S32.HI R5, RZ, 0x1f, R12 ;  /* 0x0000001fff05a819 */ /* 0x000fe2000001140c */
[----:B------:R-:W-:Y:S01]  /*1c00*/  IMAD R4, R219, R230, RZ ;  /* 0x000000e6db047224 */ /* 0x000fe200078e02ff */
[----:B------:R-:W-:Y:S01]  /*1c10*/  @P4 IADD3 R6, PT, PT, R6, 0x1, RZ ;  /* 0x0000000106064810 */ /* 0x000fe20007ffe0ff */
[----:B----4-:R-:W-:-:S02]  /*1c20*/  @!P2 IMAD R0, R221, R12, RZ ;  /* 0x0000000cdd00a224 */ /* 0x010fc400078e02ff */
[----:B------:R-:W-:Y:S01]  /*1c30*/  IMAD R4, R11, R218, R4 ;  /* 0x000000da0b047224 */ /* 0x000fe200078e0204 */
[----:B------:R-:W-:Y:S01]  /*1c40*/  @!P0 IADD3 R6, PT, PT, -R6, RZ, RZ ;  /* 0x000000ff06068210 */ /* 0x000fe20007ffe1ff */
[----:B------:R-:W-:Y:S01]  /*1c50*/  IMAD.WIDE.U32 R22, R218, R230, R8 ;  /* 0x000000e6da167225 */ /* 0x000fe200078e0008 */
[----:B------:R-:W-:-:S03]  /*1c60*/  @!P3 LOP3.LUT R6, RZ, R15, RZ, 0x33, !PT ;  /* 0x0000000fff06b212 */ /* 0x000fc600078e33ff */
[----:B------:R-:W-:Y:S02]  /*1c70*/  @!P2 IMAD R0, R5, R220, R0 ;  /* 0x000000dc0500a224 */ /* 0x000fe400078e0200 */
[----:B------:R-:W-:Y:S01]  /*1c80*/  @!P2 IMAD.WIDE.U32 R8, R220, R12, RZ ;  /* 0x0000000cdc08a225 */ /* 0x000fe200078e00ff */
[----:B------:R-:W-:-:S03]  /*1c90*/  @!P2 SHF.R.S32.HI R5, RZ, 0x1f, R10 ;  /* 0x0000001fff05a819 */ /* 0x000fc6000001140a */
[----:B------:R-:W-:Y:S01]  /*1ca0*/  IMAD.IADD R23, R23, 0x1, R4 ;  /* 0x0000000117177824 */ /* 0x000fe200078e0204 */
[----:B------:R-:W-:Y:S01]  /*1cb0*/  SHF.R.S32.HI R4, RZ, 0x1f, R6 ;  /* 0x0000001fff047819 */ /* 0x000fe20000011406 */
[----:B------:R-:W-:Y:S01]  /*1cc0*/  @!P2 IMAD.IADD R25, R9, 0x1, R0 ;  /* 0x000000010919a824 */ /* 0x000fe200078e0200 */
[----:B------:R-:W-:Y:S01]  /*1cd0*/  @P2 IADD3 R12, PT, PT, R12, R13, RZ ;  /* 0x0000000d0c0c2210 */ /* 0x000fe20007ffe0ff */
[----:B------:R-:W-:Y:S01]  /*1ce0*/  @!P2 IMAD R0, R21, R10, RZ ;  /* 0x0000000a1500a224 */ /* 0x000fe200078e02ff */
[----:B------:R-:W-:Y:S01]  /*1cf0*/  @!P2 MOV R24, R8 ;  /* 0x000000080018a202 */ /* 0x000fe20000000f00 */
[----:B------:R-:W-:Y:S02]  /*1d00*/  IMAD R9, R17, R6, RZ ;  /* 0x0000000611097224 */ /* 0x000fe400078e02ff */
[----:B------:R-:W-:Y:S02]  /*1d10*/  @!P2 IMAD R0, R20, R5, R0 ;  /* 0x000000051400a224 */ /* 0x000fe400078e0200 */
[----:B------:R-:W-:-:S02]  /*1d20*/  IMAD R4, R16, R4, R9 ;  /* 0x0000000410047224 */ /* 0x000fc400078e0209 */
[----:B------:R-:W-:-:S04]  /*1d30*/  @!P2 IMAD.WIDE.U32 R20, R20, R10, R24 ;  /* 0x0000000a1414a225 */ /* 0x000fc800078e0018 */
[----:B------:R-:W-:-:S04]  /*1d40*/  @P2 IMAD.WIDE.U32 R8, R220, R12, RZ ;  /* 0x0000000cdc082225 */ /* 0x000fc800078e00ff */
[----:B------:R-:W-:Y:S01]  /*1d50*/  IMAD.WIDE.U32 R22, R16, R6, R22 ;  /* 0x0000000610167225 */ /* 0x000fe200078e0016 */
[----:B------:R-:W-:-:S03]  /*1d60*/  @!P2 IADD3 R10, PT, PT, R21, R0, RZ ;  /* 0x00000000150aa210 */ /* 0x000fc60007ffe0ff */
[----:B------:R-:W-:Y:S02]  /*1d70*/  @P2 IMAD R5, R221, R12, RZ ;  /* 0x0000000cdd052224 */ /* 0x000fe400078e02ff */
[----:B------:R-:W-:Y:S01]  /*1d80*/  @!P2 IMAD.MOV.U32 R12, RZ, RZ, R20 ;  /* 0x000000ffff0ca224 */ /* 0x000fe200078e0014 */
[----:B------:R-:W-:Y:S01]  /*1d90*/  @P2 MOV R12, R8 ;  /* 0x00000008000c2202 */ /* 0x000fe20000000f00 */
[----:B------:R-:W-:Y:S01]  /*1da0*/  @P2 IMAD.IADD R10, R9, 0x1, R5 ;  /* 0x00000001090a2824 */ /* 0x000fe200078e0205 */
[----:B------:R-:W-:Y:S02]  /*1db0*/  MOV R6, R22 ;  /* 0x0000001600067202 */ /* 0x000fe40000000f00 */
[----:B------:R-:W-:Y:S02]  /*1dc0*/  IADD3 R4, PT, PT, R23, R4, RZ ;  /* 0x0000000417047210 */ /* 0x000fe40007ffe0ff */
[----:B------:R-:W-:Y:S02]  /*1dd0*/  MOV R8, R230 ;  /* 0x000000e600087202 */ /* 0x000fe40000000f00 */
.L_x_1526:
[----:B------:R-:W-:Y:S05]  /*1de0*/  BSYNC.RECONVERGENT B0 ;  /* 0x0000000000007941 */ /* 0x000fea0003800200 */
.L_x_1524:
        /* <DEDUP_REMOVED lines=23> */
[C---:B------:R-:W-:Y:S02]  /*1f60*/  LOP3.LUT R138, R140.reuse, 0x38, RZ, 0xc0, !PT ;  /* 0x000000388c8a7812 */ /* 0x040fe400078ec0ff */
[----:B------:R-:W-:Y:S01]  /*1f70*/  LOP3.LUT R0, R140, 0x1e00, RZ, 0xc0, !PT ;  /* 0x00001e008c007812 */ /* 0x000fe200078ec0ff */
[----:B------:R-:W-:Y:S01]  /*1f80*/  IMAD R18, R14, R18, R5 ;  /* 0x000000120e127224 */ /* 0x000fe200078e0205 */
[----:B------:R-:W-:Y:S01]  /*1f90*/  LOP3.LUT R5, R22, 0x38, R209, 0xf8, !PT ;  /* 0x0000003816057812 */ /* 0x000fe200078ef8d1 */
[----:B------:R-:W1:Y:S01]  /*1fa0*/  S2UR UR6, SR_CgaCtaId ;  /* 0x00000000000679c3 */ /* 0x000e620000008800 */
[----:B------:R-:W-:Y:S02]  /*1fb0*/  LOP3.LUT R13, R232, R15, RZ, 0x3c, !PT ;  /* 0x0000000fe80d7212 */ /* 0x000fe400078e3cff */
[----:B------:R-:W-:-:S02]  /*1fc0*/  LOP3.LUT R0, R0, R5, R138, 0xf6, !PT ;  /* 0x0000000500007212 */ /* 0x000fc400078ef68a */
[----:B------:R-:W-:Y:S02]  /*1fd0*/  ISETP.GT.U32.AND P0, PT, R9, R18, PT ;  /* 0x000000120900720c */ /* 0x000fe40003f04070 */
[----:B------:R-:W-:Y:S02]  /*1fe0*/  ISETP.GE.AND P1, PT, R13, RZ, PT ;  /* 0x000000ff0d00720c */ /* 0x000fe40003f26270 */
[----:B------:R-:W-:Y:S01]  /*1ff0*/  IADD3 R216, PT, PT, -R216, R19, RZ ;  /* 0x00000013d8d87210 */ /* 0x000fe20007ffe1ff */
[----:B------:R-:W-:-:S08]  /*2000*/  UMOV UR7, 0x400 ;  /* 0x0000040000077882 */ /* 0x000fd00000000000 */
[----:B------:R-:W-:-:S05]  /*2010*/  @!P0 IMAD.IADD R18, R18, 0x1, -R9 ;  /* 0x0000000112128824 */ /* 0x000fca00078e0a09 */
[----:B------:R-:W-:Y:S01]  /*2020*/  ISETP.GE.U32.AND P2, PT, R18, R9, PT ;  /* 0x000000091200720c */ /* 0x000fe20003f46070 */
[----:B-1----:R-:W-:Y:S01]  /*2030*/  ULEA UR6, UR6, UR7, 0x18 ;  /* 0x0000000706067291 */ /* 0x002fe2000f8ec0ff */
[----:B------:R-:W-:Y:S01]  /*2040*/  SHF.R.S32.HI R18, RZ, 0x1f, R232 ;  /* 0x0000001fff127819 */ /* 0x000fe200000114e8 */
[----:B------:R-:W-:Y:S04]  /*2050*/  BSSY.RECONVERGENT B0, `(.L_x_1527) ;  /* 0x000002c000007945 */ /* 0x000fe80003800200 */
[----:B------:R-:W-:Y:S01]  /*2060*/  IMAD.U32 R211, RZ, RZ, UR6 ;  /* 0x00000006ffd37e24 */ /* 0x000fe2000f8e00ff */
[----:B------:R-:W-:-:S03]  /*2070*/  LOP3.LUT R134, R138, 0x40, RZ, 0xfc, !PT ;  /* 0x000000408a867812 */ /* 0x000fc600078efcff */
[----:B------:R-:W-:Y:S02]  /*2080*/  IMAD R133, R0, 0x2, R211 ;  /* 0x0000000200857824 */ /* 0x000fe400078e02d3 */
[----:B--2---:R-:W-:-:S04]  /*2090*/  @P3 IMAD.WIDE.U32 R22, R24, R7, RZ ;  /* 0x0000000718163225 */ /* 0x004fc800078e00ff */
[----:B------:R-:W-:Y:S02]  /*20a0*/  @P3 IMAD R13, R25, R7, RZ ;  /* 0x00000007190d3224 */ /* 0x000fe400078e02ff */
[-C--:B----4-:R-:W-:Y:S02]  /*20b0*/  @!P3 IMAD R5, R31, R235.reuse, RZ ;  /* 0x000000eb1f05b224 */ /* 0x090fe400078e02ff */
[----:B------:R-:W-:-:S04]  /*20c0*/  @!P3 IMAD.WIDE.U32 R30, R30, R235, RZ ;  /* 0x000000eb1e1eb225 */ /* 0x000fc800078e00ff */
[----:B------:R-:W-:Y:S02]  /*20d0*/  @!P3 IMAD.MOV.U32 R7, RZ, RZ, R30 ;  /* 0x000000ffff07b224 */ /* 0x000fe400078e001e */
[----:B------:R-:W-:Y:S01]  /*20e0*/  @P3 IMAD.MOV.U32 R7, RZ, RZ, R22 ;  /* 0x000000ffff073224 */ /* 0x000fe200078e0016 */
[----:B------:R-:W-:Y:S01]  /*20f0*/  @!P3 IADD3 R5, PT, PT, R31, R5, RZ ;  /* 0x000000051f05b210 */ /* 0x000fe20007ffe0ff */
[----:B------:R-:W-:Y:S01]  /*2100*/  @P3 IMAD.IADD R5, R23, 0x1, R13 ;  /* 0x0000000117053824 */ /* 0x000fe200078e020d */
[----:B------:R-:W-:Y:S02]  /*2110*/  SHF.R.U32.HI R22, RZ, 0x3, R209 ;  /* 0x00000003ff167819 */ /* 0x000fe400000116d1 */
[----:B------:R-:W-:-:S05]  /*2120*/  IADD3 R30, P3, PT, R138, R7, RZ ;  /* 0x000000078a1e7210 */ /* 0x000fca0007f7e0ff */
[----:B------:R-:W-:Y:S01]  /*2130*/  IMAD.X R31, RZ, RZ, R5, P3 ;  /* 0x000000ffff1f7224 */ /* 0x000fe200018e0605 */
[----:B------:R-:W-:Y:S01]  /*2140*/  ISETP.GE.AND P3, PT, R22, R216, PT ;  /* 0x000000d81600720c */ /* 0x000fe20003f66270 */
[----:B---3--:R-:W-:Y:S01]  /*2150*/  IMAD R21, R21, R232, RZ ;  /* 0x000000e815157224 */ /* 0x008fe200078e02ff */
[----:B------:R-:W-:-:S03]  /*2160*/  MOV R23, RZ ;  /* 0x000000ff00177202 */ /* 0x000fc60000000f00 */
[----:B------:R-:W-:Y:S01]  /*2170*/  IMAD R21, R20, R18, R21 ;  /* 0x0000001214157224 */ /* 0x000fe200078e0215 */
        /* <DEDUP_REMOVED lines=25> */
.L_x_1528:
[----:B------:R-:W-:Y:S05]  /*2310*/  BSYNC.RECONVERGENT B0 ;  /* 0x0000000000007941 */ /* 0x000fea0003800200 */
.L_x_1527:
        /* <DEDUP_REMOVED lines=27> */
.L_x_1530:
[----:B------:R-:W-:Y:S05]  /*24d0*/  BSYNC.RECONVERGENT B0 ;  /* 0x0000000000007941 */ /* 0x000fea0003800200 */
.L_x_1529:
        /* <DEDUP_REMOVED lines=30> */
.L_x_1532:
[----:B------:R-:W-:Y:S05]  /*26c0*/  BSYNC.RECONVERGENT B0 ;  /* 0x0000000000007941 */ /* 0x000fea0003800200 */
.L_x_1531:
        /* <DEDUP_REMOVED lines=29> */
.L_x_1534:
[----:B------:R-:W-:Y:S05]  /*28a0*/  BSYNC.RECONVERGENT B0 ;  /* 0x0000000000007941 */ /* 0x000fea0003800200 */
.L_x_1533:
        /* <DEDUP_REMOVED lines=17> */
.L_x_1536:
[----:B------:R-:W-:Y:S05]  /*29c0*/  BSYNC.RECONVERGENT B0 ;  /* 0x0000000000007941 */ /* 0x000fea0003800200 */
.L_x_1535:
[----:B------:R-:W-:Y:S01]  /*29d0*/  SHF.L.U64.HI R6, R218, 0x4, R219 ;  /* 0x00000004da067819 */ /* 0x000fe200000102db */
[----:B------:R-:W-:Y:S01]  /*29e0*/  BSSY.RECONVERGENT B0, `(.L_x_1537) ;  /* 0x0000013000007945 */ /* 0x000fe20003800200 */
[C---:B------:R-:W-:Y:S02]  /*29f0*/  LEA R26, P4, R4.reuse, R224, 0x1 ;  /* 0x000000e0041a7211 */ /* 0x040fe400078808ff */
        /* <DEDUP_REMOVED lines=17> */
.L_x_1538:
[----:B------:R-:W-:Y:S05]  /*2b10*/  BSYNC.RECONVERGENT B0 ;  /* 0x0000000000007941 */ /* 0x000fea0003800200 */
.L_x_1537:
        /* <DEDUP_REMOVED lines=16> */
.L_x_1540:
[----:B------:R-:W-:Y:S05]  /*2c20*/  BSYNC.RECONVERGENT B0 ;  /* 0x0000000000007941 */ /* 0x000fea0003800200 */
.L_x_1539:
[----:B------:R-:W-:Y:S01]  /*2c30*/  ISETP.GE.AND P3, PT, R5, R0, PT ;  /* 0x000000000500720c */ /* 0x000fe20003f66270 */
[----:B------:R-:W-:Y:S01]  /*2c40*/  BSSY.RECONVERGENT B0, `(.L_x_1541) ;  /* 0x0000016000007945 */ /* 0x000fe20003800200 */
[----:B------:R-:W-:Y:S01]  /*2c50*/  ISETP.NE.AND P6, PT, R15, RZ, PT ;  /* 0x000000ff0f00720c */ /* 0x000fe20003fc5270 */
[C---:B------:R-:W-:Y:S01]  /*2c60*/  VIADD R25, R22.reuse, 0x40 ;  /* 0x0000004016197836 */ /* 0x040fe20000000000 */
[C---:B----4-:R-:W-:Y:S01]  /*2c70*/  IADD3 R21, PT, PT, R22.reuse, 0x50, RZ ;  /* 0x0000005016157810 */ /* 0x050fe20007ffe0ff */
[C---:B-1----:R-:W-:Y:S01]  /*2c80*/  VIADD R19, R22.reuse, 0x60 ;  /* 0x0000006016137836 */ /* 0x042fe20000000000 */
        /* <DEDUP_REMOVED lines=17> */
.L_x_1542:
[----:B------:R-:W-:Y:S05]  /*2da0*/  BSYNC.RECONVERGENT B0 ;  /* 0x0000000000007941 */ /* 0x000fea0003800200 */
.L_x_1541:
        /* <DEDUP_REMOVED lines=26> */
.L_x_1544:
[----:B------:R-:W-:Y:S05]  /*2f50*/  BSYNC.RECONVERGENT B0 ;  /* 0x0000000000007941 */ /* 0x000fea0003800200 */
.L_x_1543:
        /* <DEDUP_REMOVED lines=16> */
.L_x_1546:
[----:B------:R-:W-:Y:S05]  /*3060*/  BSYNC.RECONVERGENT B0 ;  /* 0x0000000000007941 */ /* 0x000fea0003800200 */
.L_x_1545:
        /* <DEDUP_REMOVED lines=19> */
.L_x_1548:
[----:B------:R-:W-:Y:S05]  /*31a0*/  BSYNC.RECONVERGENT B0 ;  /* 0x0000000000007941 */ /* 0x000fea0003800200 */
.L_x_1547:
        /* <DEDUP_REMOVED lines=17> */
.L_x_1550:
[----:B------:R-:W-:Y:S05]  /*32c0*/  BSYNC.RECONVERGENT B0 ;  /* 0x0000000000007941 */ /* 0x000fea0003800200 */
.L_x_1549:
[----:B------:R-:W-:Y:S01]  /*32d0*/  @!P6 LOP3.LUT R14, RZ, R15, RZ, 0x33, !PT ;  /* 0x0000000fff0ee212 */ /* 0x000fe200078e33ff */
[----:B------:R-:W0:Y:S01]  /*32e0*/  LDGDEPBAR ;  /* 0x00000000000079af */ /* 0x000e220000000000 */
[C---:B-1----:R-:W-:Y:S01]  /*32f0*/  IMAD.WIDE.U32 R26, R8.reuse, R220, RZ ;  /* 0x000000dc081a7225 */ /* 0x042fe200078e00ff */
        /* <DEDUP_REMOVED lines=10> */
[----:B------:R-:W-:Y:S01]  /*33a0*/  IADD3 R14, P0, PT, R12, R26, RZ ;  /* 0x0000001a0c0e7210 */ /* 0x000fe20007f1e0ff */
[----:B------:R-:W-:Y:S02]  /*33b0*/  IMAD.SHL.U32 R6, R220, 0x10, RZ ;  /* 0x00000010dc067824 */ /* 0x000fe400078e00ff */
        /* <DEDUP_REMOVED lines=8> */
[C---:B------:R-:W-:Y:S02]  /*3440*/  LEA R226, P0, R14.reuse, R16, 0x1 ;  /* 0x000000100ee27211 */ /* 0x040fe400078008ff */
[----:B------:R-:W-:Y:S02]  /*3450*/  LOP3.LUT R4, R35, 0x1c0, RZ, 0xc0, !PT ;  /* 0x000001c023047812 */ /* 0x000fe400078ec0ff */
        /* <DEDUP_REMOVED lines=18> */
.L_x_1552:
[----:B------:R1:W-:Y:S04]  /*3580*/  STS.128 [R133+0xc000], RZ ;  /* 0x00c000ff85007388 */ /* 0x0003e80000000c00 */
[----:B------:R1:W-:Y:S02]  /*3590*/  STS.128 [R133+0x10000], RZ ;  /* 0x010000ff85007388 */ /* 0x0003e40000000c00 */
.L_x_1553:
[----:B------:R-:W-:Y:S05]  /*35a0*/  BSYNC.RECONVERGENT B0 ;  /* 0x0000000000007941 */ /* 0x000fea0003800200 */
.L_x_1551:
[-C--:B------:R-:W-:Y:S01]  /*35b0*/  ISETP.GE.AND P2, PT, R9, R0.reuse, PT ;  /* 0x000000000900720c */ /* 0x080fe20003f46270 */
[----:B------:R-:W-:Y:S01]  /*35c0*/  IMAD.SHL.U32 R208, R209, 0x20, RZ ;  /* 0x00000020d1d07824 */ /* 0x000fe200078e00ff */
[--C-:B------:R-:W-:Y:S01]  /*35d0*/  SHF.R.U32.HI R210, RZ, 0x1, R209.reuse ;  /* 0x00000001ffd27819 */ /* 0x100fe200000116d1 */
[----:B------:R-:W-:Y:S01]  /*35e0*/  BSSY.RECONVERGENT B0, `(.L_x_1554) ;  /* 0x0000020000007945 */ /* 0x000fe20003800200 */
[----:B------:R-:W-:Y:S02]  /*35f0*/  ISETP.GE.AND P3, PT, R7, R0, PT ;  /* 0x000000000700720c */ /* 0x000fe40003f66270 */
[----:B-1----:R-:W-:Y:S02]  /*3600*/  LEA R10, P1, R6, R226, 0x1 ;  /* 0x000000e2060a7211 */ /* 0x002fe400078208ff */
[----:B------:R-:W-:Y:S02]  /*3610*/  LOP3.LUT R7, R4, 0x8, R209, 0x78, !PT ;  /* 0x0000000804077812 */ /* 0x000fe400078e78d1 */
[----:B------:R-:W-:-:S02]  /*3620*/  LOP3.LUT R208, R208, 0x7c00, RZ, 0xc0, !PT ;  /* 0x00007c00d0d07812 */ /* 0x000fc400078ec0ff */
[----:B------:R-:W-:Y:S01]  /*3630*/  LOP3.LUT R34, R210, 0x8, RZ, 0xc0, !PT ;  /* 0x00000008d2227812 */ /* 0x000fe200078ec0ff */
[----:B------:R1:W-:Y:S01]  /*3640*/  @P2 STS.128 [R133+0xc800], RZ ;  /* 0x00c800ff85002388 */ /* 0x0003e20000000c00 */
[----:B------:R-:W-:Y:S02]  /*3650*/  LEA.HI.X R11, R6, R227, R8, 0x1, P1 ;  /* 0x000000e3060b7211 */ /* 0x000fe400008f0c08 */
[----:B------:R-:W-:Y:S01]  /*3660*/  ISETP.GE.AND P0, PT, R5, R0, PT ;  /* 0x000000000500720c */ /* 0x000fe20003f06270 */
[----:B------:R1:W-:Y:S01]  /*3670*/  @P2 STS.128 [R133+0x10800], RZ ;  /* 0x010800ff85002388 */ /* 0x0003e20000000c00 */
[----:B------:R-:W-:Y:S02]  /*3680*/  LOP3.LUT R6, R7, R138, RZ, 0x3c, !PT ;  /* 0x0000008a07067212 */ /* 0x000fe400078e3cff */
        /* <DEDUP_REMOVED lines=21> */
.L_x_1555:
[----:B------:R-:W-:Y:S05]  /*37e0*/  BSYNC.RECONVERGENT B0 ;  /* 0x0000000000007941 */ /* 0x000fea0003800200 */
.L_x_1554:
[----:B------:R1:W-:Y:S01]  /*37f0*/  @P3 STS.128 [R133+0xd000], RZ ;  /* 0x00d000ff85003388 */ /* 0x0003e20000000c00 */
[----:B------:R-:W-:Y:S01]  /*3800*/  BSSY.RECONVERGENT B0, `(.L_x_1556) ;  /* 0x0000012000007945 */ /* 0x000fe20003800200 */
[----:B------:R-:W-:Y:S02]  /*3810*/  LOP3.LUT R7, R7, R138, RZ, 0x3c, !PT ;  /* 0x0000008a07077212 */ /* 0x000fe400078e3cff */
        /* <DEDUP_REMOVED lines=16> */
.L_x_1557:
[----:B------:R-:W-:Y:S05]  /*3920*/  BSYNC.RECONVERGENT B0 ;  /* 0x0000000000007941 */ /* 0x000fea0003800200 */
.L_x_1556:
        /* <DEDUP_REMOVED lines=23> */
.L_x_1559:
[----:B------:R-:W-:Y:S05]  /*3aa0*/  BSYNC.RECONVERGENT B0 ;  /* 0x0000000000007941 */ /* 0x000fea0003800200 */
.L_x_1558:
        /* <DEDUP_REMOVED lines=21> */
.L_x_1561:
[----:B------:R-:W-:Y:S05]  /*3c00*/  BSYNC.RECONVERGENT B0 ;  /* 0x0000000000007941 */ /* 0x000fea0003800200 */
.L_x_1560:
        /* <DEDUP_REMOVED lines=18> */
.L_x_1563:
[----:B------:R-:W-:Y:S05]  /*3d30*/  BSYNC.RECONVERGENT B0 ;  /* 0x0000000000007941 */ /* 0x000fea0003800200 */
.L_x_1562:
        /* <DEDUP_REMOVED lines=21> */
.L_x_1565:
[----:B------:R-:W-:Y:S05]  /*3e90*/  BSYNC.RECONVERGENT B0 ;  /* 0x0000000000007941 */ /* 0x000fea0003800200 */
.L_x_1564:
        /* <DEDUP_REMOVED lines=19> */
.L_x_1567:
[----:B------:R-:W-:Y:S05]  /*3fd0*/  BSYNC.RECONVERGENT B0 ;  /* 0x0000000000007941 */ /* 0x000fea0003800200 */
.L_x_1566:
[----:B------:R-:W5:Y:S04]  /*3fe0*/  LD.E R135, desc[UR4][R2.64+0x18c] ;  /* 0x00018c0402877980 */ /* 0x000f68000c101900 */
[----:B------:R-:W-:Y:S04]  /*3ff0*/  LDSM.16.M88.4 R116, [R149] ;  /* 0x000000009574783b */ /* 0x000fe80000000200 */
[----:B------:R-:W1:Y:S01]  /*4000*/  LDSM.16.M88.4 R72, [R139+0x4800] ;  /* 0x004800008b48783b */ /* 0x000e620000000200 */
[----:B------:R-:W-:Y:S01]  /*4010*/  IMAD.MOV.U32 R143, RZ, RZ, 0x20 ;  /* 0x00000020ff8f7424 */ /* 0x000fe200078e00ff */
[----:B------:R-:W-:-:S02]  /*4020*/  R2P PR, R209, 0x6 ;  /* 0x00000006d1007804 */ /* 0x000fc40000000000 */
[----:B------:R-:W1:Y:S03]  /*4030*/  LDSM.16.M88.4 R80, [R139+0x4000] ;  /* 0x004000008b50783b */ /* 0x000e660000000200 */
[----:B------:R-:W-:Y:S01]  /*4040*/  SEL R0, R143, 0xffffffe0, !P1 ;  /* 0xffffffe08f007807 */ /* 0x000fe20004800000 */
[----:B------:R-:W1:Y:S04]  /*4050*/  LDSM.16.M88.4 R64, [R139+0x5000] ;  /* 0x005000008b40783b */ /* 0x000e680000000200 */
[----:B------:R-:W1:Y:S01]  /*4060*/  LDSM.16.M88.4 R56, [R139+0x5800] ;  /* 0x005800008b38783b */ /* 0x000e620000000200 */
[--C-:B------:R-:W-:Y:S02]  /*4070*/  IMAD.IADD R146, R149, 0x1, R0.reuse ;  /* 0x0000000195927824 */ /* 0x100fe400078e0200 */
[----:B------:R-:W-:Y:S01]  /*4080*/  IMAD.IADD R136, R139, 0x1, R0 ;  /* 0x000000018b887824 */ /* 0x000fe200078e0200 */
[----:B------:R-:W1:Y:S04]  /*4090*/  LDSM.16.M88.4 R48, [R139+0x6000] ;  /* 0x006000008b30783b */ /* 0x000e680000000200 */
[----:B--23--:R-:W2:Y:S04]  /*40a0*/  LDSM.16.M88.4 R40, [R139+0x6800] ;  /* 0x006800008b28783b */ /* 0x00cea80000000200 */
[----:B----4-:R-:W3:Y:S04]  /*40b0*/  LDSM.16.M88.4 R28, [R139+0x7000] ;  /* 0x007000008b1c783b */ /* 0x010ee80000000200 */
[----:B------:R-:W4:Y:S04]  /*40c0*/  LDSM.16.M88.4 R16, [R139+0x7800] ;  /* 0x007800008b10783b */ /* 0x000f280000000200 */
[----:B------:R-:W-:Y:S04]  /*40d0*/  LDSM.16.M88.4 R92, [R146] ;  /* 0x00000000925c783b */ /* 0x000fe80000000200 */
[----:B-1----:R-:W1:Y:S04]  /*40e0*/  LDSM.16.M88.4 R4, [R136+0x4800] ;  /* 0x004800008804783b */ /* 0x002e680000000200 */
[----:B------:R-:W1:Y:S01]  /*40f0*/  LDSM.16.M88.4 R8, [R136+0x4000] ;  /* 0x004000008808783b */ /* 0x000e620000000200 */
[----:B------:R-:W-:Y:S01]  /*4100*/  HMMA.16816.F32 R76, R116, R72, RZ ;  /* 0x00000048744c723c */ /* 0x000fe200000018ff */
[----:B------:R-:W-:-:S02]  /*4110*/  IMAD.MOV.U32 R142, RZ, RZ, 0x40 ;  /* 0x00000040ff8e7424 */ /* 0x000fc400078e00ff */
[----:B------:R-:W1:Y:S04]  /*4120*/  LDSM.16.M88.4 R20, [R136+0x5800] ;  /* 0x005800008814783b */ /* 0x000e680000000200 */
[----:B------:R-:W-:Y:S01]  /*4130*/  LDSM.16.M88.4 R100, [R136+0x7000] ;  /* 0x007000008864783b */ /* 0x000fe20000000200 */
[C---:B------:R-:W-:Y:S01]  /*4140*/  HMMA.16816.F32 R72, R116.reuse, R74, RZ ;  /* 0x0000004a7448723c */ /* 0x040fe200000018ff */
[----:B------:R-:W-:Y:S02]  /*4150*/  SEL R32, R142, 0xffffffc0, !P2 ;  /* 0xffffffc08e207807 */ /* 0x000fe40005000000 */
[----:B------:R-:W-:Y:S03]  /*4160*/  LDSM.16.M88.4 R104, [R136+0x5000] ;  /* 0x005000008868783b */ /* 0x000fe60000000200 */
[--C-:B------:R-:W-:Y:S01]  /*4170*/  IMAD.IADD R147, R149, 0x1, R32.reuse ;  /* 0x0000000195937824 */ /* 0x100fe200078e0220 */
[----:B------:R-:W-:Y:S01]  /*4180*/  LDSM.16.M88.4 R96, [R136+0x7800] ;  /* 0x007800008860783b */ /* 0x000fe20000000200 */
[----:B------:R-:W-:Y:S01]  /*4190*/  HMMA.16816.F32 R12, R116, R80, RZ ;  /* 0x00000050740c723c */ /* 0x000fe200000018ff */
[----:B------:R-:W-:-:S02]  /*41a0*/  IMAD.IADD R137, R139, 0x1, R32 ;  /* 0x000000018b897824 */ /* 0x000fc400078e0220 */
[----:B------:R-:W-:Y:S04]  /*41b0*/  LDSM.16.M88.4 R120, [R147] ;  /* 0x000000009378783b */ /* 0x000fe80000000200 */
[----:B------:R-:W-:Y:S01]  /*41c0*/  LDSM.16.M88.4 R88, [R137+0x4000] ;  /* 0x004000008958783b */ /* 0x000fe20000000200 */
[C---:B------:R-:W-:Y:S03]  /*41d0*/  HMMA.16816.F32 R68, R116.reuse, R64, RZ ;  /* 0x000000407444723c */ /* 0x040fe600000018ff */
[----:B------:R-:W0:Y:S05]  /*41e0*/  LDGDEPBAR ;  /* 0x00000000000079af */ /* 0x000e2a0000000000 */
[C---:B------:R-:W-:Y:S01]  /*41f0*/  HMMA.16816.F32 R60, R116.reuse, R56, RZ ;  /* 0x00000038743c723c */ /* 0x040fe200000018ff */
[----:B------:R-:W-:Y:S07]  /*4200*/  LDSM.16.M88.4 R84, [R137+0x5000] ;  /* 0x005000008954783b */ /* 0x000fee0000000200 */
[C---:B------:R-:W-:Y:S08]  /*4210*/  HMMA.16816.F32 R52, R116.reuse, R48, RZ ;  /* 0x000000307434723c */ /* 0x040ff000000018ff */
[C---:B--2---:R-:W-:Y:S08]  /*4220*/  HMMA.16816.F32 R44, R116.reuse, R40, RZ ;  /* 0x00000028742c723c */ /* 0x044ff000000018ff */
[C---:B---3--:R-:W-:Y:S08]  /*4230*/  HMMA.16816.F32 R36, R116.reuse, R28, RZ ;  /* 0x0000001c7424723c */ /* 0x048ff000000018ff */
[C---:B------:R-:W-:Y:S08]  /*4240*/  HMMA.16816.F32 R80, R116.reuse, R82, RZ ;  /* 0x000000527450723c */ /* 0x040ff000000018ff */
[----:B----4-:R-:W-:Y:S08]  /*4250*/  HMMA.16816.F32 R24, R116, R16, RZ ;  /* 0x000000107418723c */ /* 0x010ff000000018ff */
[C---:B-1----:R-:W-:Y:S08]  /*4260*/  HMMA.16816.F32 R76, R92.reuse, R4, R76 ;  /* 0x000000045c4c723c */ /* 0x042ff0000000184c */
        /* <DEDUP_REMOVED lines=17> */
[----:B------:R-:W3:Y:S07]  /*4380*/  LDSM.16.M88.4 R8, [R136+0x6800] ;  /* 0x006800008808783b */ /* 0x000eee0000000200 */
[C---:B------:R-:W-:Y:S08]  /*4390*/  HMMA.16816.F32 R60, R92.reuse, R20, R60 ;  /* 0x000000145c3c723c */ /* 0x040ff0000000183c */
[----:B------:R-:W-:Y:S01]  /*43a0*/  HMMA.16816.F32 R56, R92, R22, R56 ;  /* 0x000000165c38723c */ /* 0x000fe20000001838 */
[----:B------:R-:W4:Y:S07]  /*43b0*/  LDSM.16.M88.4 R20, [R137+0x5800] ;  /* 0x005800008914783b */ /* 0x000f2e0000000200 */
[----:B-1----:R-:W-:Y:S08]  /*43c0*/  HMMA.16816.F32 R76, R120, R4, R76 ;  /* 0x00000004784c723c */ /* 0x002ff0000000184c */
[C---:B--2---:R-:W-:Y:S08]  /*43d0*/  HMMA.16816.F32 R52, R92.reuse, R16, R52 ;  /* 0x000000105c34723c */ /* 0x044ff00000001834 */
[----:B------:R-:W-:Y:S01]  /*43e0*/  HMMA.16816.F32 R48, R92, R18, R48 ;  /* 0x000000125c30723c */ /* 0x000fe20000001830 */
[----:B------:R-:W1:Y:S07]  /*43f0*/  LDSM.16.M88.4 R16, [R137+0x6000] ;  /* 0x006000008910783b */ /* 0x000e6e0000000200 */
        /* <DEDUP_REMOVED lines=81> */
[----:B------:R-:W-:Y:S08]  /*4910*/  HMMA.16816.F32 R64, R8, R90, R64 ;  /* 0x0000005a0840723c */ /* 0x000ff00000001840 */
[C---:B-1----:R-:W-:Y:S08]  /*4920*/  HMMA.16816.F32 R76, R100.reuse, R12, R76 ;  /* 0x0000000c644c723c */ /* 0x042ff0000000184c */
[----:B------:R-:W-:Y:S01]  /*4930*/  HMMA.16816.F32 R72, R100, R14, R72 ;  /* 0x0000000e6448723c */ /* 0x000fe20000001848 */
[----:B------:R-:W1:Y:S01]  /*4940*/  LDSM.16.M88.4 R12, [R136+0x9800] ;  /* 0x00980000880c783b */ /* 0x000e620000000200 */
[-C--:B------:R-:W-:Y:S01]  /*4950*/  FMUL.FTZ R80, R80, R135.reuse ;  /* 0x0000008750507220 */ /* 0x080fe20000410000 */
[-C--:B------:R-:W-:Y:S01]  /*4960*/  FMUL.FTZ R81, R81, R135.reuse ;  /* 0x0000008751517220 */ /* 0x080fe20000410000 */
[-C--:B------:R-:W-:Y:S01]  /*4970*/  FMUL.FTZ R82, R82, R135.reuse ;  /* 0x0000008752527220 */ /* 0x080fe20000410000 */
[-C--:B------:R-:W-:Y:S01]  /*4980*/  FMUL.FTZ R84, R104, R135.reuse ;  /* 0x0000008768547220 */ /* 0x080fe20000410000 */
[-C--:B------:R-:W-:Y:S01]  /*4990*/  FMUL.FTZ R104, R106, R135.reuse ;  /* 0x000000876a687220 */ /* 0x080fe20000410000 */
[----:B------:R-:W-:Y:S01]  /*49a0*/  MUFU.TANH R86, R80 ;  /* 0x0000005000567308 */ /* 0x000fe20000002400 */
[-C--:B------:R-:W-:Y:S01]  /*49b0*/  FMUL.FTZ R88, R83, R135.reuse ;  /* 0x0000008753587220 */ /* 0x080fe20000410000 */
[C---:B-----5:R-:W-:Y:S06]  /*49c0*/  HMMA.16816.F32 R68, R96.reuse, R16, R68 ;  /* 0x000000106044723c */ /* 0x060fec0000001844 */
[----:B------:R-:W-:Y:S02]  /*49d0*/  MUFU.TANH R87, R81 ;  /* 0x0000005100577308 */ /* 0x000fe40000002400 */
[----:B------:R-:W-:Y:S01]  /*49e0*/  HMMA.16816.F32 R64, R96, R18, R64 ;  /* 0x000000126040723c */ /* 0x000fe20000001840 */
[----:B------:R-:W-:Y:S05]  /*49f0*/  LDSM.16.M88.4 R16, [R141+0x9800] ;  /* 0x009800008d10783b */ /* 0x000fea0000000200 */
[----:B------:R4:W-:Y:S02]  /*4a00*/  MUFU.TANH R106, R82 ;  /* 0x00000052006a7308 */ /* 0x0009e40000002400 */
[C---:B--2---:R-:W-:Y:S08]  /*4a10*/  HMMA.16816.F32 R60, R20.reuse, R92, R60 ;  /* 0x0000005c143c723c */ /* 0x044ff0000000183c */
[----:B------:R-:W-:Y:S01]  /*4a20*/  HMMA.16816.F32 R92, R20, R94, R56 ;  /* 0x0000005e145c723c */ /* 0x000fe20000001838 */
[----:B------:R-:W-:Y:S04]  /*4a30*/  LDSM.16.M88.4 R56, [R137+0x9800] ;  /* 0x009800008938783b */ /* 0x000fe80000000200 */
[----:B----4-:R-:W2:Y:S03]  /*4a40*/  LDSM.16.M88.4 R80, [R139+0xa000] ;  /* 0x00a000008b50783b */ /* 0x010ea60000000200 */
[C---:B---3--:R-:W-:Y:S08]  /*4a50*/  HMMA.16816.F32 R68, R100.reuse, R4, R68 ;  /* 0x000000046444723c */ /* 0x048ff00000001844 */
[----:B------:R-:W-:Y:S01]  /*4a60*/  HMMA.16816.F32 R64, R100, R6, R64 ;  /* 0x000000066440723c */ /* 0x000fe20000001840 */
[----:B------:R-:W3:Y:S07]  /*4a70*/  LDSM.16.M88.4 R4, [R136+0xa000] ;  /* 0x00a000008804783b */ /* 0x000eee0000000200 */
[C---:B-1----:R-:W-:Y:S08]  /*4a80*/  HMMA.16816.F32 R60, R8.reuse, R12, R60 ;  /* 0x0000000c083c723c */ /* 0x042ff0000000183c */
[----:B------:R-:W-:Y:S01]  /*4a90*/  HMMA.16816.F32 R92, R8, R14, R92 ;  /* 0x0000000e085c723c */ /* 0x000fe2000000185c */
[-C--:B------:R-:W-:Y:S01]  /*4aa0*/  FMUL.FTZ R72, R72, R135.reuse ;  /* 0x0000008748487220 */ /* 0x080fe20000410000 */
[-C--:B------:R-:W-:Y:S01]  /*4ab0*/  FMUL.FTZ R73, R73, R135.reuse ;  /* 0x0000008749497220 */ /* 0x080fe20000410000 */
[-C--:B------:R-:W-:Y:S01]  /*4ac0*/  FMUL.FTZ R74, R74, R135.reuse ;  /* 0x000000874a4a7220 */ /* 0x080fe20000410000 */
[----:B------:R-:W1:Y:S01]  /*4ad0*/  LDSM.16.M88.4 R12, [R137+0xa000] ;  /* 0x00a00000890c783b */ /* 0x000e620000000200 */
[-C--:B------:R-:W-:Y:S01]  /*4ae0*/  FMUL.FTZ R85, R105, R135.reuse ;  /* 0x0000008769557220 */ /* 0x080fe20000410000 */
[-C--:B------:R-:W-:Y:S01]  /*4af0*/  FMUL.FTZ R105, R107, R135.reuse ;  /* 0x000000876b697220 */ /* 0x080fe20000410000 */
[----:B------:R-:W-:Y:S01]  /*4b00*/  MUFU.TANH R89, R72 ;  /* 0x0000004800597308 */ /* 0x000fe20000002400 */
[-C--:B------:R-:W-:Y:S01]  /*4b10*/  FMUL.FTZ R107, R75, R135.reuse ;  /* 0x000000874b6b7220 */ /* 0x080fe20000410000 */
[C---:B--2---:R-:W-:Y:S06]  /*4b20*/  HMMA.16816.F32 R52, R20.reuse, R80, R52 ;  /* 0x000000501434723c */ /* 0x044fec0000001834 */
[----:B------:R-:W-:Y:S02]  /*4b30*/  MUFU.TANH R90, R73 ;  /* 0x00000049005a7308 */ /* 0x000fe40000002400 */
[----:B------:R-:W-:Y:S06]  /*4b40*/  HMMA.16816.F32 R48, R20, R82, R48 ;  /* 0x000000521430723c */ /* 0x000fec0000001830 */
[----:B------:R2:W-:Y:S02]  /*4b50*/  MUFU.TANH R91, R74 ;  /* 0x0000004a005b7308 */ /* 0x0005e40000002400 */
[C---:B------:R-:W-:Y:S08]  /*4b60*/  HMMA.16816.F32 R60, R96.reuse, R56, R60 ;  /* 0x00000038603c723c */ /* 0x040ff0000000183c */
[----:B------:R-:W-:Y:S01]  /*4b70*/  HMMA.16816.F32 R92, R96, R58, R92 ;  /* 0x0000003a605c723c */ /* 0x000fe2000000185c */
[----:B--2---:R-:W2:Y:S07]  /*4b80*/  LDSM.16.M88.4 R72, [R139+0xa800] ;  /* 0x00a800008b48783b */ /* 0x004eae0000000200 */
[C---:B---3--:R-:W-:Y:S01]  /*4b90*/  HMMA.16816.F32 R56, R8.reuse, R4, R52 ;  /* 0x000000040838723c */ /* 0x048fe20000001834 */
[----:B------:R-:W3:Y:S07]  /*4ba0*/  LDSM.16.M88.4 R52, [R141+0xa000] ;  /* 0x00a000008d34783b */ /* 0x000eee0000000200 */
[----:B------:R-:W-:Y:S01]  /*4bb0*/  HMMA.16816.F32 R48, R8, R6, R48 ;  /* 0x000000060830723c */ /* 0x000fe20000001830 */
[-C--:B------:R-:W-:Y:S01]  /*4bc0*/  FMUL.FTZ R64, R64, R135.reuse ;  /* 0x0000008740407220 */ /* 0x080fe20000410000 */
[-C--:B------:R-:W-:Y:S01]  /*4bd0*/  FMUL.FTZ R65, R65, R135.reuse ;  /* 0x0000008741417220 */ /* 0x080fe20000410000 */
[-C--:B------:R-:W-:Y:S01]  /*4be0*/  FMUL.FTZ R66, R66, R135.reuse ;  /* 0x0000008742427220 */ /* 0x080fe20000410000 */
[----:B------:R-:W-:-:S04]  /*4bf0*/  FMUL.FTZ R83, R67, R135 ;  /* 0x0000008743537220 */ /* 0x000fc80000410000 */
[C---:B------:R-:W-:Y:S08]  /*4c00*/  HMMA.16816.F32 R60, R100.reuse, R16, R60 ;  /* 0x00000010643c723c */ /* 0x040ff0000000183c */
[----:B------:R-:W-:Y:S01]  /*4c10*/  HMMA.16816.F32 R92, R100, R18, R92 ;  /* 0x00000012645c723c */ /* 0x000fe2000000185c */
[----:B------:R-:W4:Y:S01]  /*4c20*/  LDSM.16.M88.4 R16, [R136+0xa800] ;  /* 0x00a800008810783b */ /* 0x000f220000000200 */
        /* <DEDUP_REMOVED lines=10> */
[C---:B---3--:R-:W-:Y:S08]  /*4cd0*/  HMMA.16816.F32 R56, R100.reuse, R52, R56 ;  /* 0x000000346438723c */ /* 0x048ff00000001838 */
[----:B------:R-:W-:Y:S01]  /*4ce0*/  HMMA.16816.F32 R48, R100, R54, R48 ;  /* 0x000000366430723c */ /* 0x000fe20000001830 */
[----:B------:R-:W2:Y:S07]  /*4cf0*/  LDSM.16.M88.4 R52, [R136+0xb000] ;  /* 0x00b000008834783b */ /* 0x000eae0000000200 */
[C---:B----4-:R-:W-:Y:S08]  /*4d00*/  HMMA.16816.F32 R44, R8.reuse, R16, R44 ;  /* 0x00000010082c723c */ /* 0x050ff0000000182c */
[----:B------:R-:W-:Y:S01]  /*4d10*/  HMMA.16816.F32 R40, R8, R18, R40 ;  /* 0x000000120828723c */ /* 0x000fe20000001828 */
[----:B------:R-:W3:Y:S07]  /*4d20*/  LDSM.16.M88.4 R16, [R137+0xb000] ;  /* 0x00b000008910783b */ /* 0x000eee0000000200 */
[----:B-1----:R-:W-:Y:S08]  /*4d30*/  HMMA.16816.F32 R36, R20, R64, R36 ;  /* 0x000000401424723c */ /* 0x002ff00000001824 */
[C---:B------:R-:W-:Y:S01]  /*4d40*/  HMMA.16816.F32 R44, R96.reuse, R4, R44 ;  /* 0x00000004602c723c */ /* 0x040fe2000000182c */
[-C--:B------:R-:W-:Y:S01]  /*4d50*/  FMUL.FTZ R60, R60, R135.reuse ;  /* 0x000000873c3c7220 */ /* 0x080fe20000410000 */
[-C--:B------:R-:W-:Y:S01]  /*4d60*/  FMUL.FTZ R61, R61, R135.reuse ;  /* 0x000000873d3d7220 */ /* 0x080fe20000410000 */
[-C--:B------:R-:W-:Y:S01]  /*4d70*/  FMUL.FTZ R62, R62, R135.reuse ;  /* 0x000000873e3e7220 */ /* 0x080fe20000410000 */
[----:B------:R-:W-:Y:S01]  /*4d80*/  FMUL.FTZ R63, R63, R135 ;  /* 0x000000873f3f7220 */ /* 0x000fe20000410000 */
[----:B------:R-:W-:Y:S03]  /*4d90*/  MUFU.TANH R72, R60 ;  /* 0x0000003c00487308 */ /* 0x000fe60000002400 */
[----:B------:R-:W-:Y:S01]  /*4da0*/  HMMA.16816.F32 R40, R96, R6, R40 ;  /* 0x000000066028723c */ /* 0x000fe20000001828 */
[----:B------:R-:W1:Y:S04]  /*4db0*/  LDSM.16.M88.4 R4, [R141+0xb000] ;  /* 0x00b000008d04783b */ /* 0x000e680000000200 */
[----:B------:R-:W-:Y:S03]  /*4dc0*/  MUFU.TANH R73, R61 ;  /* 0x0000003d00497308 */ /* 0x000fe60000002400 */
[----:B--2---:R-:W-:Y:S05]  /*4dd0*/  HMMA.16816.F32 R36, R8, R52, R36 ;  /* 0x000000340824723c */ /* 0x004fea0000001824 */
[----:B------:R-:W-:Y:S08]  /*4de0*/  MUFU.TANH R240, R62 ;  /* 0x0000003e00f07308 */ /* 0x000ff00000002400 */
[----:B------:R2:W-:Y:S01]  /*4df0*/  MUFU.TANH R234, R63 ;  /* 0x0000003f00ea7308 */ /* 0x0005e20000002400 */
[----:B------:R-:W-:Y:S01]  /*4e00*/  HMMA.16816.F32 R44, R100, R12, R44 ;  /* 0x0000000c642c723c */ /* 0x000fe2000000182c */
[----:B--2---:R-:W2:Y:S01]  /*4e10*/  LDSM.16.M88.4 R60, [R139+0xb800] ;  /* 0x00b800008b3c783b */ /* 0x004ea20000000200 */
[----:B------:R-:W-:-:S06]  /*4e20*/  IMAD.SHL.U32 R12, R209, 0x2, RZ ;  /* 0x00000002d10c7824 */ /* 0x000fcc00078e00ff */
[----:B---3--:R-:W-:Y:S11]  /*4e30*/  HMMA.16816.F32 R36, R96, R16, R36 ;  /* 0x000000106024723c */ /* 0x008ff60000001824 */
[----:B------:R-:W-:Y:S01]  /*4e40*/  FMUL.FTZ R178, R45, R135 ;  /* 0x000000872db27220 */ /* 0x000fe20000410000 */
[----:B------:R-:W-:Y:S01]  /*4e50*/  LOP3.LUT R45, R12, 0x6, RZ, 0xc0, !PT ;  /* 0x000000060c2d7812 */ /* 0x000fe200078ec0ff */
[----:B------:R-:W-:Y:S08]  /*4e60*/  HMMA.16816.F32 R28, R20, R66, R28 ;  /* 0x00000042141c723c */ /* 0x000ff0000000181c */
[----:B------:R-:W-:Y:S01]  /*4e70*/  HMMA.16816.F32 R40, R100, R14, R40 ;  /* 0x0000000e6428723c */ /* 0x000fe20000001828 */
[----:B------:R-:W3:Y:S01]  /*4e80*/  LDSM.16.M88.4 R12, [R136+0xb800] ;  /* 0x00b80000880c783b */ /* 0x000ee20000000200 */
[----:B------:R-:W-:Y:S01]  /*4e90*/  MUFU.TANH R84, R84 ;  /* 0x0000005400547308 */ /* 0x000fe20000002400 */
[----:B------:R-:W-:-:S07]  /*4ea0*/  IMAD.IADD R45, R230, 0x1, R45 ;  /* 0x00000001e62d7824 */ /* 0x000fce00078e022d */
[----:B------:R-:W4:Y:S01]  /*4eb0*/  MUFU.TANH R104, R104 ;  /* 0x0000006800687308 */ /* 0x000f220000002400 */
[----:B-1----:R-:W-:Y:S01]  /*4ec0*/  HMMA.16816.F32 R36, R100, R4, R36 ;  /* 0x000000046424723c */ /* 0x002fe20000001824 */
[----:B------:R-:W-:-:S06]  /*4ed0*/  VIADD R5, R45, 0x11 ;  /* 0x000000112d057836 */ /* 0x000fcc0000000000 */
[----:B------:R-:W1:Y:S01]  /*4ee0*/  MUFU.TANH R85, R85 ;  /* 0x0000005500557308 */ /* 0x000e620000002400 */
[C---:B--2---:R-:W-:Y:S07]  /*4ef0*/  HMMA.16816.F32 R24, R20.reuse, R60, R24 ;  /* 0x0000003c1418723c */ /* 0x044fee0000001818 */
[----:B------:R-:W2:Y:S01]  /*4f00*/  MUFU.TANH R105, R105 ;  /* 0x0000006900697308 */ /* 0x000ea20000002400 */
[----:B------:R-:W-:Y:S01]  /*4f10*/  HMMA.16816.F32 R116, R20, R62, R116 ;  /* 0x0000003e1474723c */ /* 0x000fe20000001874 */
[----:B------:R-:W-:-:S02]  /*4f20*/  VIADD R23, R45, 0x8 ;  /* 0x000000082d177836 */ /* 0x000fc40000000000 */
[----:B------:R-:W-:Y:S01]  /*4f30*/  VIADD R21, R45, 0x9 ;  /* 0x000000092d157836 */ /* 0x000fe20000000000 */
[-C--:B------:R-:W-:Y:S02]  /*4f40*/  ISETP.GE.AND P4, PT, R5, R132.reuse, PT ;  /* 0x000000840500720c */ /* 0x080fe40003f86270 */
[-C--:B------:R-:W-:Y:S02]  /*4f50*/  ISETP.GE.AND P0, PT, R23, R132.reuse, PT ;  /* 0x000000841700720c */ /* 0x080fe40003f06270 */
[----:B------:R-:W-:Y:S01]  /*4f60*/  HMMA.16816.F32 R28, R8, R54, R28 ;  /* 0x00000036081c723c */ /* 0x000fe2000000181c */
[-C--:B------:R-:W-:Y:S01]  /*4f70*/  ISETP.GE.AND P6, PT, R21, R132.reuse, PT ;  /* 0x000000841500720c */ /* 0x080fe20003fc6270 */
[C---:B------:R-:W-:Y:S01]  /*4f80*/  VIADD R5, R45.reuse, 0x18 ;  /* 0x000000182d057836 */ /* 0x040fe20000000000 */
[----:B------:R-:W5:Y:S01]  /*4f90*/  LDSM.16.M88.4 R20, [R137+0xb800] ;  /* 0x00b800008914783b */ /* 0x000f620000000200 */
[CC--:B------:R-:W-:Y:S02]  /*4fa0*/  ISETP.GE.AND P3, PT, R45.reuse, R132.reuse, PT ;  /* 0x000000842d00720c */ /* 0x0c0fe40003f66270 */
[----:B------:R-:W-:Y:S01]  /*4fb0*/  IADD3 R17, PT, PT, R45, 0x1, RZ ;  /* 0x000000012d117810 */ /* 0x000fe20007ffe0ff */
[-C--:B------:R-:W-:Y:S01]  /*4fc0*/  FMUL.FTZ R76, R76, R135.reuse ;  /* 0x000000874c4c7220 */ /* 0x080fe20000410000 */
[-C--:B------:R-:W-:Y:S01]  /*4fd0*/  FMUL.FTZ R78, R78, R135.reuse ;  /* 0x000000874e4e7220 */ /* 0x080fe20000410000 */
[----:B----4-:R-:W-:Y:S01]  /*4fe0*/  FSEL R104, R104, -INF , !P3 ;  /* 0xff80000068687808 */ /* 0x010fe20005800000 */
[----:B------:R-:W4:Y:S01]  /*4ff0*/  MUFU.TANH R88, R88 ;  /* 0x0000005800587308 */ /* 0x000f220000002400 */
[----:B------:R-:W-:Y:S01]  /*5000*/  FSEL R84, R84, -INF , !P3 ;  /* 0xff80000054547808 */ /* 0x000fe20005800000 */
[-C--:B------:R-:W-:Y:S01]  /*5010*/  FMUL.FTZ R40, R40, R135.reuse ;  /* 0x0000008728287220 */ /* 0x080fe20000410000 */
[-C--:B------:R-:W-:Y:S01]  /*5020*/  ISETP.GE.AND P3, PT, R5, R132.reuse, PT ;  /* 0x000000840500720c */ /* 0x080fe20003f66270 */
[----:B------:R-:W-:Y:S01]  /*5030*/  VIADD R5, R45, 0x19 ;  /* 0x000000192d057836 */ /* 0x000fe20000000000 */
[----:B------:R-:W-:Y:S01]  /*5040*/  ISETP.GE.AND P1, PT, R17, R132, PT ;  /* 0x000000841100720c */ /* 0x000fe20003f26270 */
[-C--:B------:R-:W-:Y:S01]  /*5050*/  FMUL.FTZ R77, R77, R135.reuse ;  /* 0x000000874d4d7220 */ /* 0x080fe20000410000 */
[----:B------:R-:W-:Y:S01]  /*5060*/  FMUL.FTZ R79, R79, R135 ;  /* 0x000000874f4f7220 */ /* 0x000fe20000410000 */
[----:B------:R2:W-:Y:S01]  /*5070*/  MUFU.TANH R174, R40 ;  /* 0x0000002800ae7308 */ /* 0x0005e20000002400 */
[----:B-1----:R-:W-:Y:S01]  /*5080*/  FSEL R85, R85, -INF , !P1 ;  /* 0xff80000055557808 */ /* 0x002fe20004800000 */
[----:B------:R-:W-:-:S06]  /*5090*/  VIADD R17, R45, 0x10 ;  /* 0x000000102d117836 */ /* 0x000fcc0000000000 */
[----:B------:R-:W-:Y:S01]  /*50a0*/  MUFU.TANH R76, R76 ;  /* 0x0000004c004c7308 */ /* 0x000fe20000002400 */
[----:B------:R-:W-:-:S07]  /*50b0*/  FSEL R106, R106, -INF , !P0 ;  /* 0xff8000006a6a7808 */ /* 0x000fce0004000000 */
[----:B------:R-:W1:Y:S01]  /*50c0*/  MUFU.TANH R78, R78 ;  /* 0x0000004e004e7308 */ /* 0x000e620000002400 */
[----:B--2---:R-:W-:Y:S02]  /*50d0*/  FSEL R40, R105, -INF , !P1 ;  /* 0xff80000069287808 */ /* 0x004fe40004800000 */
[-C--:B------:R-:W-:Y:S01]  /*50e0*/  ISETP.GE.AND P1, PT, R5, R132.reuse, PT ;  /* 0x000000840500720c */ /* 0x080fe20003f26270 */
[----:B------:R-:W-:Y:S01]  /*50f0*/  VIADD R5, R45, 0x20 ;  /* 0x000000202d057836 */ /* 0x000fe20000000000 */
[----:B------:R-:W-:Y:S01]  /*5100*/  FSEL R86, R86, -INF , !P0 ;  /* 0xff80000056567808 */ /* 0x000fe20004000000 */
[----:B------:R-:W-:Y:S01]  /*5110*/  FMUL.FTZ R50, R50, R135 ;  /* 0x0000008732327220 */ /* 0x000fe20000410000 */
[----:B------:R-:W-:Y:S01]  /*5120*/  HMMA.16816.F32 R28, R96, R18, R28 ;  /* 0x00000012601c723c */ /* 0x000fe2000000181c */
[----:B------:R-:W-:Y:S01]  /*5130*/  MUFU.TANH R77, R77 ;  /* 0x0000004d004d7308 */ /* 0x000fe20000002400 */
[-C--:B------:R-:W-:Y:S01]  /*5140*/  ISETP.GE.AND P0, PT, R5, R132.reuse, PT ;  /* 0x000000840500720c */ /* 0x080fe20003f06270 */
[----:B------:R-:W-:Y:S01]  /*5150*/  VIADD R5, R45, 0x21 ;  /* 0x000000212d057836 */ /* 0x000fe20000000000 */
[----:B------:R-:W-:-:S02]  /*5160*/  ISETP.GE.AND P5, PT, R17, R132, PT ;  /* 0x000000841100720c */ /* 0x000fc40003fa6270 */
[----:B------:R-:W2:Y:S03]  /*5170*/  LDSM.16.M88.4 R16, [R141+0xb800] ;  /* 0x00b800008d10783b */ /* 0x000ea60000000200 */
[----:B------:R-:W5:Y:S01]  /*5180*/  MUFU.TANH R79, R79 ;  /* 0x0000004f004f7308 */ /* 0x000f620000002400 */
[----:B---3--:R-:W-:Y:S01]  /*5190*/  HMMA.16816.F32 R24, R8, R12, R24 ;  /* 0x0000000c0818723c */ /* 0x008fe20000001818 */
[----:B----4-:R-:W-:Y:S01]  /*51a0*/  FSEL R88, R88, -INF , !P6 ;  /* 0xff80000058587808 */ /* 0x010fe20007000000 */
[----:B------:R-:W-:-:S05]  /*51b0*/  FMUL.FTZ R68, R68, R135 ;  /* 0x0000008744447220 */ /* 0x000fca0000410000 */
[----:B------:R3:W-:Y:S01]  /*51c0*/  MUFU.TANH R194, R50 ;  /* 0x0000003200c27308 */ /* 0x0007e20000002400 */
[----:B-1----:R-:W-:Y:S01]  /*51d0*/  FSEL R78, R78, -INF , !P5 ;  /* 0xff8000004e4e7808 */ /* 0x002fe20006800000 */
[-C--:B------:R-:W-:Y:S01]  /*51e0*/  FMUL.FTZ R70, R70, R135.reuse ;  /* 0x0000008746467220 */ /* 0x080fe20000410000 */
[----:B------:R-:W-:Y:S01]  /*51f0*/  FSEL R52, R76, -INF , !P5 ;  /* 0xff8000004c347808 */ /* 0x000fe20006800000 */
[----:B------:R-:W-:-:S04]  /*5200*/  FMUL.FTZ R48, R48, R135 ;  /* 0x0000008730307220 */ /* 0x000fc80000410000 */
[----:B------:R-:W1:Y:S01]  /*5210*/  MUFU.TANH R107, R107 ;  /* 0x0000006b006b7308 */ /* 0x000e620000002400 */
[-C--:B------:R-:W-:Y:S01]  /*5220*/  FMUL.FTZ R69, R69, R135.reuse ;  /* 0x0000008745457220 */ /* 0x080fe20000410000 */
[-C--:B------:R-:W-:Y:S01]  /*5230*/  FMUL.FTZ R71, R71, R135.reuse ;  /* 0x0000008747477220 */ /* 0x080fe20000410000 */
[-C--:B------:R-:W-:Y:S01]  /*5240*/  FMUL.FTZ R46, R46, R135.reuse ;  /* 0x000000872e2e7220 */ /* 0x080fe20000410000 */
[----:B------:R-:W-:Y:S01]  /*5250*/  HMMA.16816.F32 R28, R100, R6, R28 ;  /* 0x00000006641c723c */ /* 0x000fe2000000181c */
[----:B------:R-:W-:Y:S01]  /*5260*/  FSEL R90, R90, -INF , !P1 ;  /* 0xff8000005a5a7808 */ /* 0x000fe20004800000 */
[-C--:B------:R-:W-:Y:S01]  /*5270*/  FMUL.FTZ R44, R44, R135.reuse ;  /* 0x000000872c2c7220 */ /* 0x080fe20000410000 */
[-C--:B------:R-:W-:Y:S01]  /*5280*/  FMUL.FTZ R42, R42, R135.reuse ;  /* 0x000000872a2a7220 */ /* 0x080fe20000410000 */
[----:B------:R-:W-:Y:S01]  /*5290*/  MUFU.TANH R83, R83 ;  /* 0x0000005300537308 */ /* 0x000fe20000002400 */
[----:B---3--:R-:W-:Y:S01]  /*52a0*/  FSEL R50, R87, -INF , !P6 ;  /* 0xff80000057327808 */ /* 0x008fe20007000000 */
[-C--:B------:R-:W-:Y:S01]  /*52b0*/  FMUL.FTZ R36, R36, R135.reuse ;  /* 0x0000008724247220 */ /* 0x080fe20000410000 */
[-C--:B------:R-:W-:Y:S01]  /*52c0*/  ISETP.GE.AND P6, PT, R5, R132.reuse, PT ;  /* 0x000000840500720c */ /* 0x080fe20003fc6270 */
[----:B------:R-:W-:Y:S01]  /*52d0*/  HMMA.16816.F32 R116, R8, R14, R116 ;  /* 0x0000000e0874723c */ /* 0x000fe20000001874 */
[----:B------:R-:W-:Y:S01]  /*52e0*/  IADD3 R5, PT, PT, R45, 0x28, RZ ;  /* 0x000000282d057810 */ /* 0x000fe20007ffe0ff */
[-C--:B------:R-:W-:Y:S01]  /*52f0*/  FMUL.FTZ R38, R38, R135.reuse ;  /* 0x0000008726267220 */ /* 0x080fe20000410000 */
[-C--:B------:R-:W-:Y:S01]  /*5300*/  FMUL.FTZ R92, R92, R135.reuse ;  /* 0x000000875c5c7220 */ /* 0x080fe20000410000 */
[-C--:B------:R-:W-:Y:S01]  /*5310*/  FMUL.FTZ R94, R94, R135.reuse ;  /* 0x000000875e5e7220 */ /* 0x080fe20000410000 */
[----:B------:R-:W-:Y:S01]  /*5320*/  ISETP.GE.AND P5, PT, R5, R132, PT ;  /* 0x000000840500720c */ /* 0x000fe20003fa6270 */
[----:B------:R-:W-:Y:S01]  /*5330*/  VIADD R5, R45, 0x29 ;  /* 0x000000292d057836 */ /* 0x000fe20000000000 */
[----:B------:R3:W-:Y:S01]  /*5340*/  MUFU.TANH R190, R48 ;  /* 0x0000003000be7308 */ /* 0x0007e20000002400 */
[----:B-----5:R-:W-:Y:S01]  /*5350*/  FSEL R74, R79, -INF , !P4 ;  /* 0xff8000004f4a7808 */ /* 0x020fe20006000000 */
[----:B------:R-:W-:Y:S01]  /*5360*/  HMMA.16816.F32 R24, R96, R20, R24 ;  /* 0x000000146018723c */ /* 0x000fe20000001818 */
        /* <DEDUP_REMOVED lines=10> */
[----:B------:R-:W-:-:S03]  /*5410*/  FMUL.FTZ R59, R59, R135 ;  /* 0x000000873b3b7220 */ /* 0x000fc60000410000 */
[----:B------:R-:W-:Y:S01]  /*5420*/  MUFU.TANH R178, R178 ;  /* 0x000000b200b27308 */ /* 0x000fe20000002400 */
[----:B---3--:R-:W-:Y:S01]  /*5430*/  FSEL R48, R77, -INF , !P4 ;  /* 0xff8000004d307808 */ /* 0x008fe20006000000 */
[-C--:B------:R-:W-:Y:S01]  /*5440*/  FMUL.FTZ R41, R41, R135.reuse ;  /* 0x0000008729297220 */ /* 0x080fe20000410000 */
[----:B------:R-:W-:Y:S01]  /*5450*/  ISETP.GE.AND P4, PT, R5, R132, PT ;  /* 0x000000840500720c */ /* 0x000fe20003f86270 */
[----:B------:R-:W-:Y:S02]  /*5460*/  VIADD R5, R45, 0x30 ;  /* 0x000000302d057836 */ /* 0x000fe40000000000 */
[-C--:B------:R-:W-:Y:S01]  /*5470*/  FMUL.FTZ R43, R43, R135.reuse ;  /* 0x000000872b2b7220 */ /* 0x080fe20000410000 */
[-C--:B------:R-:W-:Y:S01]  /*5480*/  FMUL.FTZ R37, R37, R135.reuse ;  /* 0x0000008725257220 */ /* 0x080fe20000410000 */
[----:B------:R-:W-:Y:S01]  /*5490*/  FMUL.FTZ R39, R39, R135 ;  /* 0x0000008727277220 */ /* 0x000fe20000410000 */
[----:B------:R-:W-:Y:S01]  /*54a0*/  MUFU.TANH R70, R70 ;  /* 0x0000004600467308 */ /* 0x000fe20000002400 */
[----:B-1----:R-:W-:Y:S01]  /*54b0*/  FSEL R20, R107, -INF , !P1 ;  /* 0xff8000006b147808 */ /* 0x002fe20004800000 */
[----:B------:R-:W-:Y:S01]  /*54c0*/  VIADD R231, R33, 0xffffffff ;  /* 0xffffffff21e77836 */ /* 0x000fe20000000000 */
[----:B------:R-:W-:-:S05]  /*54d0*/  DEPBAR.LE SB0, 0x0 ;  /* 0x000080000000791a */ /* 0x000fca0000000000 */
[----:B------:R1:W-:Y:S08]  /*54e0*/  MUFU.TANH R188, R46 ;  /* 0x0000002e00bc7308 */ /* 0x0003f00000002400 */
[----:B------:R-:W-:Y:S08]  /*54f0*/  MUFU.TANH R69, R69 ;  /* 0x0000004500457308 */ /* 0x000ff00000002400 */
[----:B------:R-:W3:Y:S01]  /*5500*/  MUFU.TANH R71, R71 ;  /* 0x0000004700477308 */ /* 0x000ee20000002400 */
[----:B-1----:R-:W-:-:S02]  /*5510*/  FSEL R46, R91, -INF , !P3 ;  /* 0xff8000005b2e7808 */ /* 0x002fc40005800000 */
[----:B------:R-:W-:Y:S01]  /*5520*/  ISETP.GE.AND P3, PT, R5, R132, PT ;  /* 0x000000840500720c */ /* 0x000fe20003f66270 */
[----:B------:R-:W-:-:S05]  /*5530*/  VIADD R5, R45, 0x31 ;  /* 0x000000312d057836 */ /* 0x000fca0000000000 */
[----:B------:R-:W-:Y:S01]  /*5540*/  ISETP.GE.AND P1, PT, R5, R132, PT ;  /* 0x000000840500720c */ /* 0x000fe20003f26270 */
[C---:B------:R-:W-:Y:S01]  /*5550*/  VIADD R5, R45.reuse, 0x38 ;  /* 0x000000382d057836 */ /* 0x040fe20000000000 */
[----:B------:R1:W-:Y:S01]  /*5560*/  MUFU.TANH R180, R44 ;  /* 0x0000002c00b47308 */ /* 0x0003e20000002400 */
[----:B------:R-:W-:Y:S01]  /*5570*/  FMUL.FTZ R156, R28, R135 ;  /* 0x000000871c9c7220 */ /* 0x000fe20000410000 */
[----:B------:R-:W-:-:S06]  /*5580*/  VIADD R9, R45, 0x40 ;  /* 0x000000402d097836 */ /* 0x000fcc0000000000 */
[----:B------:R4:W-:Y:S01]  /*5590*/  MUFU.TANH R184, R42 ;  /* 0x0000002a00b87308 */ /* 0x0009e20000002400 */
[----:B---3--:R-:W-:Y:S01]  /*55a0*/  FSEL R28, R71, -INF , !P6 ;  /* 0xff800000471c7808 */ /* 0x008fe20007000000 */
[----:B------:R-:W-:Y:S01]  /*55b0*/  HMMA.16816.F32 R116, R96, R22, R116 ;  /* 0x000000166074723c */ /* 0x000fe20000001874 */
[----:B------:R-:W-:Y:S02]  /*55c0*/  FSEL R242, R69, -INF , !P6 ;  /* 0xff80000045f27808 */ /* 0x000fe40007000000 */
[----:B-1----:R-:W-:Y:S02]  /*55d0*/  FSEL R44, R68, -INF , !P0 ;  /* 0xff800000442c7808 */ /* 0x002fe40004000000 */
[----:B----4-:R-:W-:Y:S02]  /*55e0*/  FSEL R42, R70, -INF , !P0 ;  /* 0xff800000462a7808 */ /* 0x010fe40004000000 */
[----:B------:R-:W-:Y:S01]  /*55f0*/  ISETP.GE.AND P0, PT, R5, R132, PT ;  /* 0x000000840500720c */ /* 0x000fe20003f06270 */
[----:B------:R-:W-:-:S05]  /*5600*/  VIADD R5, R45, 0x39 ;  /* 0x000000392d057836 */ /* 0x000fca0000000000 */
[-C--:B------:R-:W-:Y:S02]  /*5610*/  ISETP.GE.AND P6, PT, R5, R132.reuse, PT ;  /* 0x000000840500720c */ /* 0x080fe40003fc6270 */
[----:B--2---:R-:W-:Y:S01]  /*5620*/  HMMA.16816.F32 R4, R100, R16, R24 ;  /* 0x000000106404723c */ /* 0x004fe20000001818 */
[----:B------:R-:W-:Y:S02]  /*5630*/  FSEL R26, R82, -INF , !P5 ;  /* 0xff800000521a7808 */ /* 0x000fe40006800000 */
[----:B------:R-:W-:Y:S02]  /*5640*/  FSEL R24, R80, -INF , !P5 ;  /* 0xff80000050187808 */ /* 0x000fe40006800000 */
[----:B------:R-:W-:Y:S01]  /*5650*/  ISETP.GE.AND P5, PT, R9, R132, PT ;  /* 0x000000840900720c */ /* 0x000fe20003fa6270 */
[----:B------:R-:W-:Y:S01]  /*5660*/  VIADD R9, R45, 0x41 ;  /* 0x000000412d097836 */ /* 0x000fe20000000000 */
[----:B------:R1:W-:Y:S01]  /*5670*/  MUFU.TANH R160, R36 ;  /* 0x0000002400a07308 */ /* 0x0003e20000002400 */
[----:B------:R-:W-:-:S07]  /*5680*/  FSEL R240, R240, -INF , !P3 ;  /* 0xff800000f0f07808 */ /* 0x000fce0005800000 */
[----:B------:R2:W-:Y:S01]  /*5690*/  MUFU.TANH R166, R38 ;  /* 0x0000002600a67308 */ /* 0x0005e20000002400 */
[----:B------:R-:W-:-:S07]  /*56a0*/  FSEL R212, R72, -INF , !P3 ;  /* 0xff80000048d47808 */ /* 0x000fce0005800000 */
[----:B------:R-:W-:Y:S01]  /*56b0*/  MUFU.TANH R204, R92 ;  /* 0x0000005c00cc7308 */ /* 0x000fe20000002400 */
[----:B-1----:R-:W-:-:S07]  /*56c0*/  FSEL R36, R83, -INF , !P4 ;  /* 0xff80000053247808 */ /* 0x002fce0006000000 */
[----:B------:R-:W1:Y:S01]  /*56d0*/  MUFU.TANH R214, R94 ;  /* 0x0000005e00d67308 */ /* 0x000e620000002400 */
[----:B--2---:R-:W-:Y:S02]  /*56e0*/  FSEL R38, R81, -INF , !P4 ;  /* 0xff80000051267808 */ /* 0x004fe40006000000 */
[----:B------:R-:W-:Y:S02]  /*56f0*/  ISETP.GE.AND P4, PT, R9, R132, PT ;  /* 0x000000840900720c */ /* 0x000fe40003f86270 */
[----:B------:R-:W-:-:S03]  /*5700*/  IADD3 R9, PT, PT, R45, 0x48, RZ ;  /* 0x000000482d097810 */ /* 0x000fc60007ffe0ff */
[----:B------:R-:W-:Y:S01]  /*5710*/  MUFU.TANH R202, R93 ;  /* 0x0000005d00ca7308 */ /* 0x000fe20000002400 */
[----:B------:R-:W-:Y:S01]  /*5720*/  ISETP.GE.AND P3, PT, R9, R132, PT ;  /* 0x000000840900720c */ /* 0x000fe20003f66270 */
[----:B------:R-:W-:Y:S01]  /*5730*/  VIADD R9, R45, 0x49 ;  /* 0x000000492d097836 */ /* 0x000fe20000000000 */
[----:B------:R-:W-:-:S05]  /*5740*/  FSEL R234, R234, -INF , !P1 ;  /* 0xff800000eaea7808 */ /* 0x000fca0004800000 */
[----:B------:R-:W2:Y:S01]  /*5750*/  MUFU.TANH R200, R95 ;  /* 0x0000005f00c87308 */ /* 0x000ea20000002400 */
[----:B------:R-:W-:Y:S01]  /*5760*/  FSEL R206, R73, -INF , !P1 ;  /* 0xff80000049ce7808 */ /* 0x000fe20004800000 */
[----:B------:R-:W-:Y:S01]  /*5770*/  HMMA.16816.F32 R16, R100, R18, R116 ;  /* 0x000000126410723c */ /* 0x000fe20000001874 */
[----:B------:R-:W-:Y:S01]  /*5780*/  ISETP.GE.AND P1, PT, R9, R132, PT ;  /* 0x000000840900720c */ /* 0x000fe20003f26270 */
[----:B------:R-:W-:-:S04]  /*5790*/  VIADD R9, R45, 0x50 ;  /* 0x000000502d097836 */ /* 0x000fc80000000000 */
[----:B------:R-:W-:Y:S01]  /*57a0*/  MUFU.TANH R176, R49 ;  /* 0x0000003100b07308 */ /* 0x000fe20000002400 */
[----:B------:R-:W-:-:S07]  /*57b0*/  FMUL.FTZ R30, R30, R135 ;  /* 0x000000871e1e7220 */ /* 0x000fce0000410000 */
[----:B------:R-:W3:Y:S01]  /*57c0*/  MUFU.TANH R182, R51 ;  /* 0x0000003300b67308 */ /* 0x000ee20000002400 */
[----:B-1----:R-:W-:Y:S01]  /*57d0*/  FSEL R214, R214, -INF , !P0 ;  /* 0xff800000d6d67808 */ /* 0x002fe20004000000 */
[----:B------:R-:W-:-:S06]  /*57e0*/  FMUL.FTZ R5, R5, R135 ;  /* 0x0000008705057220 */ /* 0x000fcc0000410000 */
[----:B------:R-:W1:Y:S01]  /*57f0*/  MUFU.TANH R186, R47 ;  /* 0x0000002f00ba7308 */ /* 0x000e620000002400 */
[----:B------:R-:W-:-:S07]  /*5800*/  FSEL R204, R204, -INF , !P0 ;  /* 0xff800000cccc7808 */ /* 0x000fce0004000000 */
[----:B------:R-:W-:Y:S01]  /*5810*/  MUFU.TANH R192, R56 ;  /* 0x0000003800c07308 */ /* 0x000fe20000002400 */
[----:B------:R-:W-:-:S07]  /*5820*/  ISETP.GE.AND P0, PT, R9, R132, PT ;  /* 0x000000840900720c */ /* 0x000fce0003f06270 */
[----:B------:R-:W4:Y:S01]  /*5830*/  MUFU.TANH R198, R58 ;  /* 0x0000003a00c67308 */ /* 0x000f220000002400 */
[----:B------:R-:W-:Y:S01]  /*5840*/  VIADD R9, R45, 0x51 ;  /* 0x000000512d097836 */ /* 0x000fe20000000000 */
[----:B--2---:R-:W-:Y:S01]  /*5850*/  FSEL R200, R200, -INF , !P6 ;  /* 0xff800000c8c87808 */ /* 0x004fe20007000000 */
[----:B------:R-:W-:-:S05]  /*5860*/  FMUL.FTZ R148, R7, R135 ;  /* 0x0000008707947220 */ /* 0x000fca0000410000 */
[----:B------:R-:W-:Y:S01]  /*5870*/  MUFU.TANH R170, R57 ;  /* 0x0000003900aa7308 */ /* 0x000fe20000002400 */
[----:B------:R-:W-:Y:S01]  /*5880*/  FSEL R202, R202, -INF , !P6 ;  /* 0xff800000caca7808 */ /* 0x000fe20007000000 */
[----:B------:R-:W-:-:S06]  /*5890*/  VIADD R7, R45, 0x69 ;  /* 0x000000692d077836 */ /* 0x000fcc0000000000 */
[----:B------:R-:W2:Y:S01]  /*58a0*/  MUFU.TANH R196, R59 ;  /* 0x0000003b00c47308 */ /* 0x000ea20000002400 */
[----:B------:R-:W-:Y:S01]  /*58b0*/  ISETP.GE.AND P6, PT, R9, R132, PT ;  /* 0x000000840900720c */ /* 0x000fe20003fc6270 */
[----:B------:R-:W-:-:S06]  /*58c0*/  VIADD R9, R45, 0x58 ;  /* 0x000000582d097836 */ /* 0x000fcc0000000000 */
[----:B------:R-:W-:Y:S01]  /*58d0*/  MUFU.TANH R156, R156 ;  /* 0x0000009c009c7308 */ /* 0x000fe20000002400 */
[----:B---3--:R-:W-:-:S07]  /*58e0*/  FSEL R182, R182, -INF , !P1 ;  /* 0xff800000b6b67808 */ /* 0x008fce0004800000 */
[----:B------:R-:W3:Y:S01]  /*58f0*/  MUFU.TANH R162, R30 ;  /* 0x0000001e00a27308 */ /* 0x000ee20000002400 */
[----:B------:R-:W-:-:S07]  /*5900*/  FSEL R176, R176, -INF , !P1 ;  /* 0xff800000b0b07808 */ /* 0x000fce0004800000 */
[----:B------:R5:W-:Y:S01]  /*5910*/  MUFU.TANH R66, R5 ;  /* 0x0000000500427308 */ /* 0x000be20000002400 */
[----:B-1----:R-:W-:Y:S01]  /*5920*/  FSEL R186, R186, -INF , !P6 ;  /* 0xff800000baba7808 */ /* 0x002fe20007000000 */
[----:B------:R-:W-:Y:S01]  /*5930*/  FMUL.FTZ R4, R4, R135 ;  /* 0x0000008704047220 */ /* 0x000fe20000410000 */
[----:B------:R-:W-:-:S05]  /*5940*/  FSEL R178, R178, -INF , !P6 ;  /* 0xff800000b2b27808 */ /* 0x000fca0007000000 */
[----:B------:R-:W-:Y:S01]  /*5950*/  MUFU.TANH R172, R41 ;  /* 0x0000002900ac7308 */ /* 0x000fe20000002400 */
[----:B----4-:R-:W-:-:S07]  /*5960*/  FSEL R198, R198, -INF , !P5 ;  /* 0xff800000c6c67808 */ /* 0x010fce0006800000 */
[----:B------:R-:W1:Y:S01]  /*5970*/  MUFU.TANH R168, R43 ;  /* 0x0000002b00a87308 */ /* 0x000e620000002400 */
[----:B-----5:R-:W-:Y:S01]  /*5980*/  VIADD R5, R45, 0x61 ;  /* 0x000000612d057836 */ /* 0x020fe20000000000 */
[----:B------:R-:W-:Y:S02]  /*5990*/  FSEL R192, R192, -INF , !P5 ;  /* 0xff800000c0c07808 */ /* 0x000fe40006800000 */
[-C--:B------:R-:W-:Y:S02]  /*59a0*/  ISETP.GE.AND P6, PT, R7, R132.reuse, PT ;  /* 0x000000840700720c */ /* 0x080fe40003fc6270 */
[-C--:B------:R-:W-:Y:S02]  /*59b0*/  ISETP.GE.AND P1, PT, R5, R132.reuse, PT ;  /* 0x000000840500720c */ /* 0x080fe40003f26270 */
[----:B------:R-:W-:Y:S01]  /*59c0*/  IADD3 R5, PT, PT, R45, 0x68, RZ ;  /* 0x000000682d057810 */ /* 0x000fe20007ffe0ff */
[----:B------:R-:W-:Y:S01]  /*59d0*/  MUFU.TANH R158, R37 ;  /* 0x00000025009e7308 */ /* 0x000fe20000002400 */
[----:B------:R-:W-:Y:S01]  /*59e0*/  ISETP.GE.AND P5, PT, R9, R132, PT ;  /* 0x000000840900720c */ /* 0x000fe20003fa6270 */
[----:B------:R-:W-:-:S02]  /*59f0*/  VIADD R7, R45, 0x70 ;  /* 0x000000702d077836 */ /* 0x000fc40000000000 */
[-C--:B------:R-:W-:Y:S01]  /*5a00*/  FMUL.FTZ R29, R29, R135.reuse ;  /* 0x000000871d1d7220 */ /* 0x080fe20000410000 */
[-C--:B------:R-:W-:Y:S01]  /*5a10*/  FMUL.FTZ R31, R31, R135.reuse ;  /* 0x000000871f1f7220 */ /* 0x080fe20000410000 */
[----:B------:R-:W-:Y:S02]  /*5a20*/  VIADD R9, R45, 0x59 ;  /* 0x000000592d097836 */ /* 0x000fe40000000000 */
[-C--:B------:R-:W-:Y:S01]  /*5a30*/  FMUL.FTZ R6, R6, R135.reuse ;  /* 0x0000008706067220 */ /* 0x080fe20000410000 */
[-C--:B------:R-:W-:Y:S01]  /*5a40*/  FMUL.FTZ R16, R16, R135.reuse ;  /* 0x0000008710107220 */ /* 0x080fe20000410000 */
[----:B------:R-:W4:Y:S01]  /*5a50*/  MUFU.TANH R164, R39 ;  /* 0x0000002700a47308 */ /* 0x000f220000002400 */
[----:B------:R-:W-:Y:S01]  /*5a60*/  FSEL R188, R188, -INF , !P0 ;  /* 0xff800000bcbc7808 */ /* 0x000fe20004000000 */
[-C--:B------:R-:W-:Y:S01]  /*5a70*/  FMUL.FTZ R18, R18, R135.reuse ;  /* 0x0000008712127220 */ /* 0x080fe20000410000 */
[----:B------:R-:W-:Y:S01]  /*5a80*/  FSEL R180, R180, -INF , !P0 ;  /* 0xff800000b4b47808 */ /* 0x000fe20004000000 */
[-C--:B------:R-:W-:Y:S01]  /*5a90*/  FMUL.FTZ R19, R19, R135.reuse ;  /* 0x0000008713137220 */ /* 0x080fe20000410000 */
[----:B------:R-:W-:Y:S01]  /*5aa0*/  FMUL.FTZ R17, R17, R135 ;  /* 0x0000008711117220 */ /* 0x000fe20000410000 */
[----:B------:R-:W-:-:S02]  /*5ab0*/  ISETP.GE.AND P0, PT, R5, R132, PT ;  /* 0x000000840500720c */ /* 0x000fc40003f06270 */
[----:B------:R-:W-:Y:S01]  /*5ac0*/  FSEL R184, R184, -INF , !P5 ;  /* 0xff800000b8b87808 */ /* 0x000fe20006800000 */
[----:B------:R-:W-:Y:S01]  /*5ad0*/  MUFU.TANH R154, R29 ;  /* 0x0000001d009a7308 */ /* 0x000fe20000002400 */
[----:B------:R-:W-:Y:S02]  /*5ae0*/  FSEL R174, R174, -INF , !P5 ;  /* 0xff800000aeae7808 */ /* 0x000fe40006800000 */
[----:B--2---:R-:W-:Y:S02]  /*5af0*/  FSEL R196, R196, -INF , !P4 ;  /* 0xff800000c4c47808 */ /* 0x004fe40006000000 */
[----:B------:R-:W-:Y:S02]  /*5b00*/  FSEL R170, R170, -INF , !P4 ;  /* 0xff800000aaaa7808 */ /* 0x000fe40006000000 */
[-C--:B------:R-:W-:Y:S01]  /*5b10*/  ISETP.GE.AND P5, PT, R7, R132.reuse, PT ;  /* 0x000000840700720c */ /* 0x080fe20003fa6270 */
[----:B------:R-:W2:Y:S01]  /*5b20*/  MUFU.TANH R152, R31 ;  /* 0x0000001f00987308 */ /* 0x000ea20000002400 */
[----:B------:R-:W-:Y:S01]  /*5b30*/  ISETP.GE.AND P4, PT, R9, R132, PT ;  /* 0x000000840900720c */ /* 0x000fe20003f86270 */
[----:B------:R-:W-:Y:S01]  /*5b40*/  VIADD R7, R45, 0x71 ;  /* 0x000000712d077836 */ /* 0x000fe20000000000 */
[----:B---3--:R-:W-:-:S02]  /*5b50*/  FSEL R162, R162, -INF , !P0 ;  /* 0xff800000a2a27808 */ /* 0x008fc40004000000 */
[----:B------:R-:W-:-:S03]  /*5b60*/  FSEL R156, R156, -INF , !P0 ;  /* 0xff8000009c9c7808 */ /* 0x000fc60004000000 */
[----:B------:R-:W-:Y:S01]  /*5b70*/  MUFU.TANH R4, R4 ;  /* 0x0000000400047308 */ /* 0x000fe20000002400 */
[----:B------:R-:W-:Y:S01]  /*5b80*/  ISETP.GT.AND P0, PT, R231, R222, PT ;  /* 0x000000dee700720c */ /* 0x000fe20003f04270 */
[----:B------:R-:W-:Y:S01]  /*5b90*/  VIADD R9, R45, 0x60 ;  /* 0x000000602d097836 */ /* 0x000fe20000000000 */
[----:B-1----:R-:W-:-:S05]  /*5ba0*/  FSEL R168, R168, -INF , !P4 ;  /* 0xff800000a8a87808 */ /* 0x002fca0006000000 */
[----:B------:R-:W1:Y:S01]  /*5bb0*/  MUFU.TANH R150, R6 ;  /* 0x0000000600967308 */ /* 0x000e620000002400 */
[----:B------:R-:W-:-:S07]  /*5bc0*/  FSEL R172, R172, -INF , !P4 ;  /* 0xff800000acac7808 */ /* 0x000fce0006000000 */
[----:B------:R-:W3:Y:S01]  /*5bd0*/  MUFU.TANH R148, R148 ;  /* 0x0000009400947308 */ /* 0x000ee20000002400 */
[----:B------:R-:W-:-:S07]  /*5be0*/  ISETP.GE.AND P4, PT, R7, R132, PT ;  /* 0x000000840700720c */ /* 0x000fce0003f86270 */
[----:B------:R-:W-:Y:S01]  /*5bf0*/  MUFU.TANH R5, R16 ;  /* 0x0000001000057308 */ /* 0x000fe20000002400 */
[----:B------:R-:W-:-:S07]  /*5c00*/  FSEL R194, R194, -INF , !P3 ;  /* 0xff800000c2c27808 */ /* 0x000fce0005800000 */
[----:B------:R-:W5:Y:S01]  /*5c10*/  MUFU.TANH R136, R18 ;  /* 0x0000001200887308 */ /* 0x000f620000002400 */
[----:B------:R-:W-:-:S07]  /*5c20*/  FSEL R190, R190, -INF , !P3 ;  /* 0xff800000bebe7808 */ /* 0x000fce0005800000 */
[----:B------:R-:W5:Y:S01]  /*5c30*/  MUFU.TANH R62, R19 ;  /* 0x00000013003e7308 */ /* 0x000f620000002400 */
[----:B------:R-:W-:-:S07]  /*5c40*/  VIADD R7, R45, 0x78 ;  /* 0x000000782d077836 */ /* 0x000fce0000000000 */
[----:B------:R-:W5:Y:S01]  /*5c50*/  MUFU.TANH R67, R17 ;  /* 0x0000001100437308 */ /* 0x000f620000002400 */
[-C--:B------:R-:W-:Y:S01]  /*5c60*/  ISETP.GE.AND P3, PT, R9, R132.reuse, PT ;  /* 0x000000840900720c */ /* 0x080fe20003f66270 */
[----:B------:R-:W-:Y:S01]  /*5c70*/  VIADD R45, R45, 0x79 ;  /* 0x000000792d2d7836 */ /* 0x000fe20000000000 */
[----:B----4-:R-:W-:Y:S02]  /*5c80*/  FSEL R164, R164, -INF , !P1 ;  /* 0xff800000a4a47808 */ /* 0x010fe40004800000 */
[----:B------:R-:W-:Y:S02]  /*5c90*/  FSEL R166, R166, -INF , !P3 ;  /* 0xff800000a6a67808 */ /* 0x000fe40005800000 */
[----:B------:R-:W-:Y:S02]  /*5ca0*/  FSEL R160, R160, -INF , !P3 ;  /* 0xff800000a0a07808 */ /* 0x000fe40005800000 */
[----:B------:R-:W-:Y:S01]  /*5cb0*/  FSEL R158, R158, -INF , !P1 ;  /* 0xff8000009e9e7808 */ /* 0x000fe20004800000 */
[----:B------:R-:W-:Y:S01]  /*5cc0*/  BSSY.RECONVERGENT B1, `(.L_x_1568) ;  /* 0x00000c6000017945 */ /* 0x000fe20003800200 */
[----:B------:R-:W-:Y:S01]  /*5cd0*/  BAR.SYNC.DEFER_BLOCKING 0x0 ;  /* 0x0000000000007b1d */ /* 0x000fe20000010000 */
[----:B------:R-:W-:-:S02]  /*5ce0*/  ISETP.GE.AND P3, PT, R7, R132, PT ;  /* 0x000000840700720c */ /* 0x000fc40003f66270 */
[----:B------:R-:W-:Y:S02]  /*5cf0*/  ISETP.GE.AND P1, PT, R45, R132, PT ;  /* 0x000000842d00720c */ /* 0x000fe40003f26270 */
[----:B--2---:R-:W-:Y:S02]  /*5d00*/  FSEL R152, R152, -INF , !P6 ;  /* 0xff80000098987808 */ /* 0x004fe40007000000 */
[----:B------:R-:W-:Y:S02]  /*5d10*/  FSEL R154, R154, -INF , !P6 ;  /* 0xff8000009a9a7808 */ /* 0x000fe40007000000 */
[----:B-1----:R-:W-:Y:S02]  /*5d20*/  FSEL R150, R150, -INF , !P5 ;  /* 0xff80000096967808 */ /* 0x002fe40006800000 */
[----:B------:R-:W-:Y:S02]  /*5d30*/  FSEL R132, R4, -INF , !P5 ;  /* 0xff80000004847808 */ /* 0x000fe40006800000 */
[----:B---3--:R-:W-:-:S02]  /*5d40*/  FSEL R148, R148, -INF , !P4 ;  /* 0xff80000094947808 */ /* 0x008fc40006000000 */
        /* <DEDUP_REMOVED lines=19> */
.L_x_1571:
        /* <DEDUP_REMOVED lines=60> */
.L_x_1572:
[----:B------:R-:W-:Y:S05]  /*6240*/  BSYNC.RECONVERGENT B0 ;  /* 0x0000000000007941 */ /* 0x000fea0003800200 */
.L_x_1570:
[-C--:B------:R-:W-:Y:S01]  /*6250*/  ISETP.GE.AND P1, PT, R138, R233.reuse, PT ;  /* 0x000000e98a00720c */ /* 0x080fe20003f26270 */
[----:B------:R-:W-:Y:S01]  /*6260*/  IMAD.SHL.U32 R5, R218, 0x20, RZ ;  /* 0x00000020da057824 */ /* 0x000fe200078e00ff */
        /* <DEDUP_REMOVED lines=107> */
.L_x_1569:
[----:B------:R-:W-:Y:S05]  /*6920*/  BSYNC.RECONVERGENT B1 ;  /* 0x0000000000017941 */ /* 0x000fea0003800200 */
.L_x_1568:
        /* <DEDUP_REMOVED lines=42> */
[----:B--2---:R-:W-:Y:S02]  /*6bd0*/  FMNMX.FTZ R133, R4, R133, !PT ;  /* 0x0000008504857209 */ /* 0x004fe40007810000 */
[----:B------:R-:W-:-:S02]  /*6be0*/  LOP3.LUT R138, R5, R138, RZ, 0x3c, !PT ;  /* 0x0000008a058a7212 */ /* 0x000fc400078e3cff */
[----:B------:R-:W-:Y:S02]  /*6bf0*/  FSETP.NEU.FTZ.AND P0, PT, R133, -INF , PT ;  /* 0xff8000008500780b */ /* 0x000fe40003f1d000 */
        /* <DEDUP_REMOVED lines=179> */
[----:B------:R-:W-:Y:S03]  /*7730*/  MUFU.EX2 R146, R146 ;  /* 0x0000009200927308 */ /* 0x000fe60000000800 */
        /* <DEDUP_REMOVED lines=250> */
.L_x_1580:
        /* <DEDUP_REMOVED lines=78> */
.L_x_1575:
[----:B------:R-:W-:Y:S05]  /*8bc0*/  BSYNC.RECONVERGENT B0 ;  /* 0x0000000000007941 */ /* 0x000fea0003800200 */
.L_x_1574:
[----:B------:R-:W1:Y:S01]  /*8bd0*/  S2UR UR6, SR_CgaCtaId ;  /* 0x00000000000679c3 */ /* 0x000e620000008800 */
[C---:B------:R-:W-:Y:S01]  /*8be0*/  SHF.L.U32 R140, R209.reuse, 0x3, RZ ;  /* 0x00000003d18c7819 */ /* 0x040fe200000006ff */
[----:B------:R-:W-:Y:S01]  /*8bf0*/  UMOV UR7, 0x400 ;  /* 0x0000040000077882 */ /* 0x000fe20000000000 */
[----:B------:R-:W-:Y:S01]  /*8c00*/  LOP3.LUT R13, R209, 0x38, RZ, 0xc0, !PT ;  /* 0x00000038d10d7812 */ /* 0x000fe200078ec0ff */
[----:B------:R-:W-:Y:S01]  /*8c10*/  BSSY.RECONVERGENT B1, `(.L_x_1576) ;  /* 0x0000285000017945 */ /* 0x000fe20003800200 */
[C---:B------:R-:W-:Y:S02]  /*8c20*/  LOP3.LUT R132, R140.reuse, 0x38, RZ, 0xc0, !PT ;  /* 0x000000388c847812 */ /* 0x040fe400078ec0ff */
[----:B------:R-:W-:Y:S02]  /*8c30*/  LOP3.LUT R12, R140, 0x1c0, RZ, 0xc0, !PT ;  /* 0x000001c08c0c7812 */ /* 0x000fe400078ec0ff */
[CC--:B------:R-:W-:Y:S02]  /*8c40*/  ISETP.GE.AND P3, PT, R132.reuse, R233.reuse, PT ;  /* 0x000000e98400720c */ /* 0x0c0fe40003f66270 */
[----:B------:R-:W-:Y:S02]  /*8c50*/  LOP3.LUT R13, R132, R12, R13, 0x1e, !PT ;  /* 0x0000000c840d7212 */ /* 0x000fe400078e1e0d */
[----:B------:R-:W-:Y:S02]  /*8c60*/  LOP3.LUT R12, R140, 0x1e00, RZ, 0xc0, !PT ;  /* 0x00001e008c0c7812 */ /* 0x000fe400078ec0ff */
[----:B------:R-:W-:Y:S02]  /*8c70*/  LOP3.LUT R14, R132, 0x40, RZ, 0xfc, !PT ;  /* 0x00000040840e7812 */ /* 0x000fe400078efcff */
[----:B------:R-:W-:Y:S02]  /*8c80*/  LOP3.LUT R12, R13, R12, RZ, 0xfc, !PT ;  /* 0x0000000c0d0c7212 */ /* 0x000fe400078efcff */
[----:B------:R-:W-:Y:S02]  /*8c90*/  ISETP.GE.AND P1, PT, R14, R233, PT ;  /* 0x000000e90e00720c */ /* 0x000fe40003f26270 */
[----:B------:R-:W-:Y:S02]  /*8ca0*/  SHF.L.U32 R13, R220, 0x5, RZ ;  /* 0x00000005dc0d7819 */ /* 0x000fe400000006ff */
[----:B------:R-:W-:Y:S01]  /*8cb0*/  SHF.L.U32 R214, R209, 0x6, RZ ;  /* 0x00000006d1d67819 */ /* 0x000fe200000006ff */
[----:B-1----:R-:W-:Y:S01]  /*8cc0*/  ULEA UR6, UR6, UR7, 0x18 ;  /* 0x0000000706067291 */ /* 0x002fe2000f8ec0ff */
[----:B------:R-:W-:Y:S02]  /*8cd0*/  IADD3 R14, P0, PT, R13, R226, RZ ;  /* 0x000000e20d0e7210 */ /* 0x000fe40007f1e0ff */
[----:B------:R-:W-:Y:S02]  /*8ce0*/  SHF.R.U32.HI R210, RZ, 0x1, R209 ;  /* 0x00000001ffd27819 */ /* 0x000fe400000116d1 */
[----:B------:R-:W-:Y:S02]  /*8cf0*/  LOP3.LUT R134, R214, 0x1c0, RZ, 0xc0, !PT ;  /* 0x000001c0d6867812 */ /* 0x000fe400078ec0ff */
[----:B------:R-:W-:Y:S02]  /*8d00*/  MOV R211, UR6 ;  /* 0x0000000600d37c02 */ /* 0x000fe40008000f00 */
[----:B------:R-:W-:Y:S02]  /*8d10*/  LOP3.LUT R213, R210, 0x8, RZ, 0xc0, !PT ;  /* 0x00000008d2d57812 */ /* 0x000fe400078ec0ff */
[----:B------:R-:W-:Y:S02]  /*8d20*/  LEA R245, R12, R211, 0x1 ;  /* 0x000000d30cf57211 */ /* 0x000fe400078e08ff */
[----:B------:R-:W-:Y:S02]  /*8d30*/  SHF.L.U64.HI R12, R220, 0x5, R221 ;  /* 0x00000005dc0c7819 */ /* 0x000fe400000102dd */
[----:B------:R-:W-:Y:S01]  /*8d40*/  LOP3.LUT R133, R134, 0x8, R209, 0xf8, !PT ;  /* 0x0000000886857812 */ /* 0x000fe200078ef8d1 */
[----:B------:R-:W-:Y:S01]  /*8d50*/  @!PT LDS RZ, [RZ] ;  /* 0x00000000fffff984 */ /* 0x000fe20000000800 */
[----:B------:R-:W-:Y:S01]  /*8d60*/  @!PT LDS RZ, [RZ] ;  /* 0x00000000fffff984 */ /* 0x000fe20000000800 */
[----:B------:R-:W-:Y:S01]  /*8d70*/  @!PT LDS RZ, [RZ] ;  /* 0x00000000fffff984 */ /* 0x000fe20000000800 */
[----:B------:R-:W-:Y:S01]  /*8d80*/  @!P3 LDGSTS.E.BYPASS.LTC128B.128 [R245+0xc000], desc[UR4][R226.64] ;  /* 0x0c000000e2f5bfae */ /* 0x000fe2000b981a04 */
[----:B------:R-:W-:Y:S02]  /*8d90*/  IADD3.X R15, PT, PT, R12, R227, RZ, P0, !PT ;  /* 0x000000e30c0f7210 */ /* 0x000fe400007fe4ff */
[-C--:B------:R-:W-:Y:S03]  /*8da0*/  IADD3 R18, P0, PT, R14, R13.reuse, RZ ;  /* 0x0000000d0e127210 */ /* 0x080fe60007f1e0ff */
[----:B------:R-:W-:Y:S01]  /*8db0*/  @P3 STS.128 [R245+0xc000], RZ ;  /* 0x00c000fff5003388 */ /* 0x000fe20000000c00 */
[--C-:B------:R-:W-:Y:S02]  /*8dc0*/  LOP3.LUT R213, R213, 0x1c0, R214.reuse, 0xf8, !PT ;  /* 0x000001c0d5d57812 */ /* 0x100fe400078ef8d6 */
[----:B------:R-:W-:Y:S03]  /*8dd0*/  IADD3.X R19, PT, PT, R15, R12, RZ, P0, !PT ;  /* 0x0000000c0f137210 */ /* 0x000fe600007fe4ff */
[----:B------:R-:W-:Y:S01]  /*8de0*/  @!PT LDS RZ, [RZ] ;  /* 0x00000000fffff984 */ /* 0x000fe20000000800 */
[----:B------:R-:W-:Y:S01]  /*8df0*/  @!PT LDS RZ, [RZ] ;  /* 0x00000000fffff984 */ /* 0x000fe20000000800 */
[----:B------:R-:W-:Y:S01]  /*8e00*/  @!PT LDS RZ, [RZ] ;  /* 0x00000000fffff984 */ /* 0x000fe20000000800 */
[----:B------:R-:W-:Y:S01]  /*8e10*/  @!P1 LDGSTS.E.BYPASS.LTC128B.128 [R245+0x10000], desc[UR4][R226.64+0x80] ;  /* 0x10000080e2f59fae */ /* 0x000fe2000b981a04 */
[-C--:B------:R-:W-:Y:S02]  /*8e20*/  IADD3 R16, P0, PT, R18, R13.reuse, RZ ;  /* 0x0000000d12107210 */ /* 0x080fe40007f1e0ff */
[----:B------:R-:W-:Y:S03]  /*8e30*/  LOP3.LUT R133, R133, R132, RZ, 0x3c, !PT ;  /* 0x0000008485857212 */ /* 0x000fe600078e3cff */
[----:B------:R-:W-:Y:S01]  /*8e40*/  @P1 STS.128 [R245+0x10000], RZ ;  /* 0x010000fff5001388 */ /* 0x000fe20000000c00 */
[----:B------:R-:W-:Y:S02]  /*8e50*/  IADD3.X R17, PT, PT, R19, R12, RZ, P0, !PT ;  /* 0x0000000c13117210 */ /* 0x000fe400007fe4ff */
[----:B------:R-:W-:Y:S03]  /*8e60*/  IADD3 R20, P0, PT, R16, R13, RZ ;  /* 0x0000000d10147210 */ /* 0x000fe60007f1e0ff */
[----:B------:R-:W-:Y:S01]  /*8e70*/  @!PT LDS RZ, [RZ] ;  /* 0x00000000fffff984 */ /* 0x000fe20000000800 */
[----:B------:R-:W-:Y:S01]  /*8e80*/  @!PT LDS RZ, [RZ] ;  /* 0x00000000fffff984 */ /* 0x000fe20000000800 */
[----:B------:R-:W-:Y:S01]  /*8e90*/  @!PT LDS RZ, [RZ] ;  /* 0x00000000fffff984 */ /* 0x000fe20000000800 */
[----:B------:R-:W-:Y:S01]  /*8ea0*/  @!P3 LDGSTS.E.BYPASS.LTC128B.128 [R245+0xc800], desc[UR4][R14.64] ;  /* 0x0c8000000ef5bfae */ /* 0x000fe2000b981a04 */
[----:B------:R-:W-:Y:S02]  /*8eb0*/  LOP3.LUT R213, R213, R132, RZ, 0x3c, !PT ;  /* 0x00000084d5d57212 */ /* 0x000fe400078e3cff */
[----:B------:R-:W-:Y:S03]  /*8ec0*/  IADD3.X R21, PT, PT, R17, R12, RZ, P0, !PT ;  /* 0x0000000c11157210 */ /* 0x000fe600007fe4ff */
[----:B------:R-:W-:Y:S01]  /*8ed0*/  @P3 STS.128 [R245+0xc800], RZ ;  /* 0x00c800fff5003388 */ /* 0x000fe20000000c00 */
[----:B------:R-:W-:Y:S02]  /*8ee0*/  LOP3.LUT R132, R214, 0x400, RZ, 0xc0, !PT ;  /* 0x00000400d6847812 */ /* 0x000fe400078ec0ff */
[----:B------:R-:W-:Y:S03]  /*8ef0*/  LOP3.LUT P2, RZ, R209, 0x4, RZ, 0xc0, !PT ;  /* 0x00000004d1ff7812 */ /* 0x000fe6000784c0ff */
[----:B------:R-:W-:Y:S01]  /*8f00*/  @!PT LDS RZ, [RZ] ;  /* 0x00000000fffff984 */ /* 0x000fe20000000800 */
[----:B------:R-:W-:Y:S01]  /*8f10*/  @!PT LDS RZ, [RZ] ;  /* 0x00000000fffff984 */ /* 0x000fe20000000800 */
[----:B------:R-:W-:Y:S01]  /*8f20*/  @!PT LDS RZ, [RZ] ;  /* 0x00000000fffff984 */ /* 0x000fe20000000800 */
[----:B------:R1:W-:Y:S01]  /*8f30*/  @!P1 LDGSTS.E.BYPASS.LTC128B.128 [R245+0x10800], desc[UR4][R14.64+0x80] ;  /* 0x108000800ef59fae */ /* 0x0003e2000b981a04 */
[----:B------:R-:W-:Y:S02]  /*8f40*/  LEA R132, R133, R132, 0x1 ;  /* 0x0000008485847211 */ /* 0x000fe400078e08ff */
[----:B------:R-:W-:Y:S03]  /*8f50*/  IADD3 R231, PT, PT, R231, -0x1, RZ ;  /* 0xffffffffe7e77810 */ /* 0x000fe60007ffe0ff */
[----:B------:R-:W-:Y:S01]  /*8f60*/  @P1 STS.128 [R245+0x10800], RZ ;  /* 0x010800fff5001388 */ /* 0x000fe20000000c00 */
[----:B------:R-:W-:Y:S05]  /*8f70*/  IADD3 R189, PT, PT, R211, R132, RZ ;  /* 0x00000084d3bd7210 */ /* 0x000fea0007ffe0ff */
        /* <DEDUP_REMOVED lines=13> */
[----:B------:R-:W-:Y:S01]  /*9050*/  @!P3 LDGSTS.E.BYPASS.LTC128B.128 [R245+0xd800], desc[UR4][R16.64] ;  /* 0x0d80000010f5bfae */ /* 0x000fe2000b981a04 */
[----:B-1----:R-:W-:Y:S05]  /*9060*/  SHF.L.U32 R14, R209, 0x5, RZ ;  /* 0x00000005d10e7819 */ /* 0x002fea00000006ff */
[----:B------:R-:W-:Y:S01]  /*9070*/  @P3 STS.128 [R245+0xd800], RZ ;  /* 0x00d800fff5003388 */ /* 0x000fe20000000c00 */
[----:B------:R-:W-:Y:S05]  /*9080*/  LOP3.LUT R208, R14, 0x7c00, RZ, 0xc0, !PT ;  /* 0x00007c000ed07812 */ /* 0x000fea00078ec0ff */
[----:B------:R-:W-:Y:S01]  /*9090*/  @!PT LDS RZ, [RZ] ;  /* 0x00000000fffff984 */ /* 0x000fe20000000800 */
[----:B------:R-:W-:Y:S01]  /*90a0*/  @!PT LDS RZ, [RZ] ;  /* 0x00000000fffff984 */ /* 0x000fe20000000800 */
[----:B------:R-:W-:Y:S01]  /*90b0*/  @!PT LDS RZ, [RZ] ;  /* 0x00000000fffff984 */ /* 0x000fe20000000800 */
[----:B------:R1:W-:Y:S01]  /*90c0*/  @!P1 LDGSTS.E.BYPASS.LTC128B.128 [R245+0x11800], desc[UR4][R16.64+0x80] ;  /* 0x1180008010f59fae */ /* 0x0003e2000b981a04 */
[----:B------:R-:W-:Y:S05]  /*90d0*/  LOP3.LUT R134, R208, 0x200, R214, 0xf8, !PT ;  /* 0x00000200d0867812 */ /* 0x000fea00078ef8d6 */
[----:B------:R-:W-:Y:S01]  /*90e0*/  @P1 STS.128 [R245+0x11800], RZ ;  /* 0x011800fff5001388 */ /* 0x000fe20000000c00 */
[----:B------:R-:W-:Y:S05]  /*90f0*/  LOP3.LUT R134, R134, R213, RZ, 0xfc, !PT ;  /* 0x000000d586867212 */ /* 0x000fea00078efcff */
[----:B------:R-:W-:Y:S01]  /*9100*/  @!PT LDS RZ, [RZ] ;  /* 0x00000000fffff984 */ /* 0x000fe20000000800 */
[----:B------:R-:W-:Y:S01]  /*9110*/  @!PT LDS RZ, [RZ] ;  /* 0x00000000fffff984 */ /* 0x000fe20000000800 */
[----:B------:R-:W-:Y:S01]  /*9120*/  @!PT LDS RZ, [RZ] ;  /* 0x00000000fffff984 */ /* 0x000fe20000000800 */
[----:B------:R-:W-:Y:S01]  /*9130*/  @!P3 LDGSTS.E.BYPASS.LTC128B.128 [R245+0xe000], desc[UR4][R20.64] ;  /* 0x0e00000014f5bfae */ /* 0x000fe2000b981a04 */
[----:B--2---:R-:W-:Y:S05]  /*9140*/  IADD3 R18, P0, PT, R20, R13, RZ ;  /* 0x0000000d14127210 */ /* 0x004fea0007f1e0ff */
[----:B------:R-:W-:Y:S01]  /*9150*/  @P3 STS.128 [R245+0xe000], RZ ;  /* 0x00e000fff5003388 */ /* 0x000fe20000000c00 */
[----:B------:R-:W-:Y:S02]  /*9160*/  LEA R191, R134, R211, 0x1 ;  /* 0x000000d386bf7211 */ /* 0x000fe400078e08ff */
[-C--:B------:R-:W-:Y:S03]  /*9170*/  IADD3.X R19, PT, PT, R21, R12.reuse, RZ, P0, !PT ;  /* 0x0000000c15137210 */ /* 0x080fe600007fe4ff */
        /* <DEDUP_REMOVED lines=15> */
[----:B------:R-:W-:Y:S01]  /*9270*/  @!P1 LDGSTS.E.BYPASS.LTC128B.128 [R245+0x12800], desc[UR4][R18.64+0x80] ;  /* 0x1280008012f59fae */ /* 0x000fe2000b981a04 */
        /* <DEDUP_REMOVED lines=10> */
[----:B------:R-:W-:Y:S02]  /*9320*/  ISETP.GT.AND P0, PT, R231, R222, PT ;  /* 0x000000dee700720c */ /* 0x000fe40003f04270 */
[C---:B------:R-:W-:Y:S03]  /*9330*/  IADD3 R188, PT, PT, R212.reuse, R191, RZ ;  /* 0x000000bfd4bc7210 */ /* 0x040fe60007ffe0ff */
        /* <DEDUP_REMOVED lines=17> */
[----:B------:R-:W2:Y:S06]  /*9450*/  LDSM.16.M88.4 R144, [R189+0x4000] ;  /* 0x00400000bd90783b */ /* 0x000eac0000000200 */
[----:B------:R-:W1:Y:S06]  /*9460*/  LDSM.16.M88.4 R148, [R189+0x4800] ;  /* 0x00480000bd94783b */ /* 0x000e6c0000000200 */
[----:B------:R-:W3:Y:S06]  /*9470*/  LDSM.16.M88.4 R152, [R189+0x5000] ;  /* 0x00500000bd98783b */ /* 0x000eec0000000200 */
[----:B------:R-:W0:Y:S06]  /*9480*/  LDGDEPBAR ;  /* 0x00000000000079af */ /* 0x000e2c0000000000 */
[----:B------:R-:W4:Y:S06]  /*9490*/  LDSM.16.M88.4 R156, [R189+0x5800] ;  /* 0x00580000bd9c783b */ /* 0x000f2c0000000200 */
[----:B------:R-:W5:Y:S06]  /*94a0*/  LDSM.16.M88.4 R160, [R189+0x6000] ;  /* 0x00600000bda0783b */ /* 0x000f6c0000000200 */
[----:B------:R-:W5:Y:S01]  /*94b0*/  LDSM.16.M88.4 R164, [R189+0x6800] ;  /* 0x00680000bda4783b */ /* 0x000f620000000200 */
[C---:B--2---:R-:W-:Y:S05]  /*94c0*/  HMMA.16816.F32 R4, R132.reuse, R144, RZ ;  /* 0x000000908404723c */ /* 0x044fea00000018ff */
[----:B------:R-:W2:Y:S06]  /*94d0*/  LDSM.16.M88.4 R168, [R189+0x7000] ;  /* 0x00700000bda8783b */ /* 0x000eac0000000200 */
[----:B------:R-:W2:Y:S01]  /*94e0*/  LDSM.16.M88.4 R172, [R189+0x7800] ;  /* 0x00780000bdac783b */ /* 0x000ea20000000200 */
[C---:B------:R-:W-:Y:S05]  /*94f0*/  HMMA.16816.F32 R8, R132.reuse, R146, RZ ;  /* 0x000000928408723c */ /* 0x040fea00000018ff */
[----:B------:R-:W-:Y:S03]  /*9500*/  LDSM.16.M88.4 R176, [R188] ;  /* 0x00000000bcb0783b */ /* 0x000fe60000000200 */
[C---:B-1----:R-:W-:Y:S03]  /*9510*/  HMMA.16816.F32 R12, R132.reuse, R148, RZ ;  /* 0x00000094840c723c */ /* 0x042fe600000018ff */
[----:B------:R-:W1:Y:S05]  /*9520*/  LDSM.16.M88.4 R180, [R200+0x4000] ;  /* 0x00400000c8b4783b */ /* 0x000e6a0000000200 */
[C---:B------:R-:W-:Y:S01]  /*9530*/  HMMA.16816.F32 R16, R132.reuse, R150, RZ ;  /* 0x000000968410723c */ /* 0x040fe200000018ff */
[----:B------:R-:W1:Y:S06]  /*9540*/  LDSM.16.M88.4 R184, [R200+0x4800] ;  /* 0x00480000c8b8783b */ /* 0x000e6c0000000200 */
[----:B------:R-:W1:Y:S01]  /*9550*/  LDSM.16.M88.4 R136, [R200+0x5000] ;  /* 0x00500000c888783b */ /* 0x000e620000000200 */
[C---:B---3--:R-:W-:Y:S05]  /*9560*/  HMMA.16816.F32 R20, R132.reuse, R152, RZ ;  /* 0x000000988414723c */ /* 0x048fea00000018ff */
[----:B------:R-:W-:Y:S03]  /*9570*/  LDSM.16.M88.4 R144, [R200+0x6000] ;  /* 0x00600000c890783b */ /* 0x000fe60000000200 */
[C---:B------:R-:W-:Y:S03]  /*9580*/  HMMA.16816.F32 R24, R132.reuse, R154, RZ ;  /* 0x0000009a8418723c */ /* 0x040fe600000018ff */
[----:B------:R-:W-:Y:S05]  /*9590*/  LDSM.16.M88.4 R148, [R200+0x6800] ;  /* 0x00680000c894783b */ /* 0x000fea0000000200 */
[C---:B----4-:R-:W-:Y:S01]  /*95a0*/  HMMA.16816.F32 R28, R132.reuse, R156, RZ ;  /* 0x0000009c841c723c */ /* 0x050fe200000018ff */
[----:B------:R-:W-:Y:S01]  /*95b0*/  LDSM.16.M88.4 R152, [R200+0x7000] ;  /* 0x00700000c898783b */ /* 0x000fe20000000200 */
[----:B------:R-:W-:Y:S04]  /*95c0*/  SEL R156, R142, 0xffffffc0, !P2 ;  /* 0xffffffc08e9c7807 */ /* 0x000fe80005000000 */
[C---:B------:R-:W-:Y:S01]  /*95d0*/  IADD3 R201, PT, PT, R156.reuse, R191, RZ ;  /* 0x000000bf9cc97210 */ /* 0x040fe20007ffe0ff */
[----:B------:R-:W3:Y:S01]  /*95e0*/  LD.E R225, desc[UR4][R2.64+0x18c] ;  /* 0x00018c0402e17980 */ /* 0x000ee2000c101900 */
[C---:B------:R-:W-:Y:S01]  /*95f0*/  HMMA.16816.F32 R32, R132.reuse, R158, RZ ;  /* 0x0000009e8420723c */ /* 0x040fe200000018ff */
[----:B------:R-:W-:Y:S04]  /*9600*/  IADD3 R217, PT, PT, R156, R189, RZ ;  /* 0x000000bd9cd97210 */ /* 0x000fe80007ffe0ff */
[----:B------:R-:W-:Y:S01]  /*9610*/  LDSM.16.M88.4 R156, [R200+0x7800] ;  /* 0x00780000c89c783b */ /* 0x000fe20000000200 */
[C---:B------:R-:W-:Y:S02]  /*9620*/  IADD3 R202, PT, PT, R212.reuse, R201, RZ ;  /* 0x000000c9d4ca7210 */ /* 0x040fe40007ffe0ff */
[----:B------:R-:W-:Y:S01]  /*9630*/  IADD3 R215, PT, PT, R212, R217, RZ ;  /* 0x000000d9d4d77210 */ /* 0x000fe20007ffe0ff */
[C---:B-----5:R-:W-:Y:S02]  /*9640*/  HMMA.16816.F32 R36, R132.reuse, R160, RZ ;  /* 0x000000a08424723c */ /* 0x060fe400000018ff */
[----:B------:R-:W-:Y:S06]  /*9650*/  LDSM.16.M88.4 R192, [R217+0xa800] ;  /* 0x00a80000d9c0783b */ /* 0x000fec0000000200 */
[----:B------:R-:W-:Y:S01]  /*9660*/  LDSM.16.M88.4 R196, [R217+0xb000] ;  /* 0x00b00000d9c4783b */ /* 0x000fe20000000200 */
[C---:B------:R-:W-:Y:S05]  /*9670*/  HMMA.16816.F32 R40, R132.reuse, R162, RZ ;  /* 0x000000a28428723c */ /* 0x040fea00000018ff */
[----:B------:R-:W-:Y:S03]  /*9680*/  LDSM.16.M88.4 R160, [R201] ;  /* 0x00000000c9a0783b */ /* 0x000fe60000000200 */
[C---:B------:R-:W-:Y:S03]  /*9690*/  HMMA.16816.F32 R44, R132.reuse, R164, RZ ;  /* 0x000000a4842c723c */ /* 0x040fe600000018ff */
[----:B------:R-:W-:Y:S05]  /*96a0*/  LDSM.16.M88.4 R204, [R215+0x8000] ;  /* 0x00800000d7cc783b */ /* 0x000fea0000000200 */
[C---:B------:R-:W-:Y:S01]  /*96b0*/  HMMA.16816.F32 R48, R132.reuse, R166, RZ ;  /* 0x000000a68430723c */ /* 0x040fe200000018ff */
[----:B------:R-:W-:Y:S07]  /*96c0*/  LDSM.16.M88.4 R164, [R217+0x4000] ;  /* 0x00400000d9a4783b */ /* 0x000fee0000000200 */
[C---:B--2---:R-:W-:Y:S08]  /*96d0*/  HMMA.16816.F32 R52, R132.reuse, R168, RZ ;  /* 0x000000a88434723c */ /* 0x044ff000000018ff */
[C---:B------:R-:W-:Y:S01]  /*96e0*/  HMMA.16816.F32 R56, R132.reuse, R170, RZ ;  /* 0x000000aa8438723c */ /* 0x040fe200000018ff */
[----:B------:R-:W-:Y:S07]  /*96f0*/  LDSM.16.M88.4 R168, [R217+0x4800] ;  /* 0x00480000d9a8783b */ /* 0x000fee0000000200 */
[C---:B------:R-:W-:Y:S08]  /*9700*/  HMMA.16816.F32 R60, R132.reuse, R172, RZ ;  /* 0x000000ac843c723c */ /* 0x040ff000000018ff */
[----:B------:R-:W-:Y:S01]  /*9710*/  HMMA.16816.F32 R64, R132, R174, RZ ;  /* 0x000000ae8440723c */ /* 0x000fe200000018ff */
[----:B------:R-:W2:Y:S06]  /*9720*/  LDSM.16.M88.4 R132, [R200+0x5800] ;  /* 0x00580000c884783b */ /* 0x000eac0000000200 */
[----:B------:R-:W4:Y:S01]  /*9730*/  LDSM.16.M88.4 R172, [R217+0x5000] ;  /* 0x00500000d9ac783b */ /* 0x000f220000000200 */
[C---:B-1----:R-:W-:Y:S08]  /*9740*/  HMMA.16816.F32 R4, R176.reuse, R180, R4 ;  /* 0x000000b4b004723c */ /* 0x042ff00000001804 */
[C---:B------:R-:W-:Y:S01]  /*9750*/  HMMA.16816.F32 R8, R176.reuse, R182, R8 ;  /* 0x000000b6b008723c */ /* 0x040fe20000001808 */
[----:B------:R-:W-:Y:S07]  /*9760*/  LDSM.16.M88.4 R180, [R217+0x9000] ;  /* 0x00900000d9b4783b */ /* 0x000fee0000000200 */
[C---:B------:R-:W-:Y:S08]  /*9770*/  HMMA.16816.F32 R12, R176.reuse, R184, R12 ;  /* 0x000000b8b00c723c */ /* 0x040ff0000000180c */
[C---:B------:R-:W-:Y:S01]  /*9780*/  HMMA.16816.F32 R16, R176.reuse, R186, R16 ;  /* 0x000000bab010723c */ /* 0x040fe20000001810 */
[----:B------:R-:W-:Y:S07]  /*9790*/  LDSM.16.M88.4 R184, [R217+0x9800] ;  /* 0x00980000d9b8783b */ /* 0x000fee0000000200 */
[C---:B------:R-:W-:Y:S08]  /*97a0*/  HMMA.16816.F32 R20, R176.reuse, R136, R20 ;  /* 0x00000088b014723c */ /* 0x040ff00000001814 */
[C---:B------:R-:W-:Y:S01]  /*97b0*/  HMMA.16816.F32 R24, R176.reuse, R138, R24 ;  /* 0x0000008ab018723c */ /* 0x040fe20000001818 */
[----:B------:R-:W1:Y:S07]  /*97c0*/  LDSM.16.M88.4 R136, [R217+0x5800] ;  /* 0x00580000d988783b */ /* 0x000e6e0000000200 */
[C---:B--2---:R-:W-:Y:S08]  /*97d0*/  HMMA.16816.F32 R28, R176.reuse, R132, R28 ;  /* 0x00000084b01c723c */ /* 0x044ff0000000181c */
[C---:B------:R-:W-:Y:S01]  /*97e0*/  HMMA.16816.F32 R32, R176.reuse, R134, R32 ;  /* 0x00000086b020723c */ /* 0x040fe20000001820 */
[----:B------:R-:W2:Y:S07]  /*97f0*/  LDSM.16.M88.4 R132, [R217+0x6000] ;  /* 0x00600000d984783b */ /* 0x000eae0000000200 */
        /* <DEDUP_REMOVED lines=87> */
[----:B------:R-:W3:Y:S06]  /*9d70*/  LDSM.16.M88.4 R152, [R200+0xa000] ;  /* 0x00a00000c898783b */ /* 0x000eec0000000200 */
[----:B------:R-:W3:Y:S01]  /*9d80*/  LDSM.16.M88.4 R176, [R217+0x8000] ;  /* 0x00800000d9b0783b */ /* 0x000ee20000000200 */
[C---:B-1----:R-:W-:Y:S05]  /*9d90*/  HMMA.16816.F32 R4, R132.reuse, R136, R4 ;  /* 0x000000888404723c */ /* 0x042fea0000001804 */
[----:B------:R-:W-:Y:S03]  /*9da0*/  LDSM.16.M88.4 R200, [R202+0x2000] ;  /* 0x00200000cac8783b */ /* 0x000fe60000000200 */
[C---:B------:R-:W-:Y:S03]  /*9db0*/  HMMA.16816.F32 R8, R132.reuse, R138, R8 ;  /* 0x0000008a8408723c */ /* 0x040fe60000001808 */
[----:B------:R-:W1:Y:S05]  /*9dc0*/  LDSM.16.M88.4 R136, [R217+0x8800] ;  /* 0x00880000d988783b */ /* 0x000e6a0000000200 */
[C---:B--2---:R-:W-:Y:S08]  /*9dd0*/  HMMA.16816.F32 R12, R132.reuse, R156, R12 ;  /* 0x0000009c840c723c */ /* 0x044ff0000000180c */
        /* <DEDUP_REMOVED lines=71> */
[----:B------:R4:W2:Y:S01]  /*a250*/  MUFU.TANH R182, R196 ;  /* 0x000000c400b67308 */ /* 0x0008a20000002400 */
        /* <DEDUP_REMOVED lines=29> */
[----:B------:R-:W1:Y:S01]  /*a430*/  LDSM.16.M88.4 R12, [R215+0xb800] ;  /* 0x00b80000d70c783b */ /* 0x000e620000000200 */
        /* <DEDUP_REMOVED lines=12> */
[-C--:B----4-:R-:W-:Y:S01]  /*a500*/  FMUL.FTZ R196, R48, R225.reuse ;  /* 0x000000e130c47220 */ /* 0x090fe20000410000 */
[-C--:B------:R-:W-:Y:S01]  /*a510*/  FMUL.FTZ R49, R49, R225.reuse ;  /* 0x000000e131317220 */ /* 0x080fe20000410000 */
[-C--:B------:R-:W-:Y:S05]  /*a520*/  FMUL.FTZ R50, R50, R225.reuse ;  /* 0x000000e132327220 */ /* 0x080fea0000410000 */
[----:B------:R2:W4:Y:S01]  /*a530*/  MUFU.TANH R157, R23 ;  /* 0x00000017009d7308 */ /* 0x0005220000002400 */
[C---:B-----5:R-:W-:Y:S05]  /*a540*/  HMMA.16816.F32 R52, R200.reuse, R16, R52 ;  /* 0x00000010c834723c */ /* 0x060fea0000001834 */
[-C--:B------:R-:W-:Y:S04]  /*a550*/  FMUL.FTZ R51, R51, R225.reuse ;  /* 0x000000e133337220 */ /* 0x080fe80000410000 */
[----:B------:R2:W2:Y:S01]  /*a560*/  MUFU.TANH R187, R21 ;  /* 0x0000001500bb7308 */ /* 0x0004a20000002400 */
[C---:B------:R-:W-:Y:S09]  /*a570*/  HMMA.16816.F32 R56, R200.reuse, R18, R56 ;  /* 0x00000012c838723c */ /* 0x040ff20000001838 */
[----:B------:R2:W2:Y:S01]  /*a580*/  MUFU.TANH R171, R25 ;  /* 0x0000001900ab7308 */ /* 0x0004a20000002400 */
[C---:B-1----:R-:W-:Y:S03]  /*a590*/  HMMA.16816.F32 R60, R200.reuse, R12, R60 ;  /* 0x0000000cc83c723c */ /* 0x042fe6000000183c */
[-C--:B------:R-:W-:Y:S01]  /*a5a0*/  FMUL.FTZ R52, R52, R225.reuse ;  /* 0x000000e134347220 */ /* 0x080fe20000410000 */
[-C--:B------:R-:W-:Y:S05]  /*a5b0*/  FMUL.FTZ R53, R53, R225.reuse ;  /* 0x000000e135357220 */ /* 0x080fea0000410000 */
[----:B------:R1:W1:Y:S01]  /*a5c0*/  MUFU.TANH R252, R26 ;  /* 0x0000001a00fc7308 */ /* 0x0002620000002400 */
[-C--:B------:R-:W-:Y:S01]  /*a5d0*/  FMUL.FTZ R54, R54, R225.reuse ;  /* 0x000000e136367220 */ /* 0x080fe20000410000 */
[-C--:B------:R-:W-:Y:S01]  /*a5e0*/  FMUL.FTZ R55, R55, R225.reuse ;  /* 0x000000e137377220 */ /* 0x080fe20000410000 */
[----:B------:R-:W-:Y:S03]  /*a5f0*/  HMMA.16816.F32 R64, R200, R14, R64 ;  /* 0x0000000ec840723c */ /* 0x000fe60000001840 */
        /* <DEDUP_REMOVED lines=131> */
.L_x_1579:
[----:B------:R-:W-:Y:S05]  /*ae30*/  BSYNC.RECONVERGENT B0 ;  /* 0x0000000000007941 */ /* 0x000fea0003800200 */
.L_x_1578:
        /* <DEDUP_REMOVED lines=98> */
.L_x_1577:
[----:B------:R-:W-:Y:S05]  /*b460*/  BSYNC.RECONVERGENT B1 ;  /* 0x0000000000017941 */ /* 0x000fea0003800200 */
.L_x_1576:
[----:B------:R-:W2:Y:S01]  /*b470*/  LD.E R135, desc[UR4][R2.64+0xdc] ;  /* 0x0000dc0402877980 */ /* 0x000ea2000c101900 */
[----:B------:R-:W-:Y:S02]  /*b480*/  FMNMX3.FTZ R4, R0, R151, R145, !PT ;  /* 0x0000009700047276 */ /* 0x000fe40007810091 */
[----:B------:R-:W-:Y:S02]  /*b490*/  LOP3.LUT R214, R213, 0x200, R214, 0xf8, !PT ;  /* 0x00000200d5d67812 */ /* 0x000fe400078ef8d6 */
[----:B---3--:R-:W-:Y:S02]  /*b4a0*/  FMNMX3.FTZ R11, R4, R9, R7, !PT ;  /* 0x00000009040b7276 */ /* 0x008fe40007810007 */
        /* <DEDUP_REMOVED lines=30> */
[----:B------:R-:W1:Y:S01]  /*b690*/  SHFL.BFLY PT, R4, R5, 0x2, 0x1f ;  /* 0x0c401f0005047f89 */ /* 0x000e6200000e0000 */
[----:B------:R-:W-:Y:S07]  /*b6a0*/  FMNMX3.FTZ R13, R15, R192, R190, !PT ;  /* 0x000000c00f0d7276 */ /* 0x000fee00078100be */
[----:B------:R-:W3:Y:S01]  /*b6b0*/  SHFL.BFLY PT, R8, R13, 0x2, 0x1f ;  /* 0x0c401f000d087f89 */ /* 0x000ee200000e0000 */
[----:B-1----:R-:W-:Y:S07]  /*b6c0*/  FMNMX.FTZ R6, R5, R4, !PT ;  /* 0x0000000405067209 */ /* 0x002fee0007810000 */
[----:B------:R-:W1:Y:S01]  /*b6d0*/  SHFL.BFLY PT, R133, R6, 0x1, 0x1f ;  /* 0x0c201f0006857f89 */ /* 0x000e6200000e0000 */
[----:B---3--:R-:W-:Y:S07]  /*b6e0*/  FMNMX.FTZ R11, R13, R8, !PT ;  /* 0x000000080d0b7209 */ /* 0x008fee0007810000 */
[----:B------:R-:W3:Y:S01]  /*b6f0*/  SHFL.BFLY PT, R134, R11, 0x1, 0x1f ;  /* 0x0c201f000b867f89 */ /* 0x000ee200000e0000 */
[----:B-1----:R-:W-:Y:S05]  /*b700*/  FMNMX.FTZ R133, R6, R133, !PT ;  /* 0x0000008506857209 */ /* 0x002fea0007810000 */
[----:B------:R-:W-:Y:S01]  /*b710*/  FADD.FTZ R4, -R133, R0 ;  /* 0x0000000085047221 */ /* 0x000fe20000010100 */
[----:B---3--:R-:W-:Y:S04]  /*b720*/  FMNMX.FTZ R134, R11, R134, !PT ;  /* 0x000000860b867209 */ /* 0x008fe80007810000 */
[C---:B------:R-:W-:Y:S01]  /*b730*/  FSETP.NEU.FTZ.AND P0, PT, R134.reuse, -INF , PT ;  /* 0xff8000008600780b */ /* 0x040fe20003f1d000 */
[C---:B--2---:R-:W-:Y:S01]  /*b740*/  FMUL.FTZ R156, R135.reuse, R134 ;  /* 0x00000086879c7220 */ /* 0x044fe20000410000 */
[C---:B------:R-:W-:Y:S01]  /*b750*/  FMUL.FTZ R154, R135.reuse, R133 ;  /* 0x00000085879a7220 */ /* 0x040fe20000410000 */
[----:B------:R-:W-:Y:S01]  /*b760*/  FMUL.FTZ R0, R135, R4 ;  /* 0x0000000487007220 */ /* 0x000fe20000410000 */
[----:B------:R-:W-:Y:S02]  /*b770*/  FADD.FTZ R4, -R134, R141 ;  /* 0x0000008d86047221 */ /* 0x000fe40000010100 */
        /* <DEDUP_REMOVED lines=10> */
[--C-:B------:R-:W-:Y:S01]  /*b820*/  FFMA.FTZ R152, R145, R135, -R154.reuse ;  /* 0x0000008791987223 */ /* 0x100fe2000001089a */
[----:B------:R-:W-:Y:S01]  /*b830*/  LEA R145, R214, R211, 0x1 ;  /* 0x000000d3d6917211 */ /* 0x000fe200078e08ff */
[-CC-:B------:R-:W-:Y:S01]  /*b840*/  FFMA.FTZ R148, R9, R135.reuse, -R154.reuse ;  /* 0x0000008709947223 */ /* 0x180fe2000001089a */
[-CC-:B------:R-:W-:Y:S01]  /*b850*/  FFMA.FTZ R151, R151, R135.reuse, -R154.reuse ;  /* 0x0000008797977223 */ /* 0x180fe2000001089a */
[--C-:B------:R-:W-:Y:S01]  /*b860*/  FFMA.FTZ R147, R7, R135, -R154.reuse ;  /* 0x0000008707937223 */ /* 0x100fe2000001089a */
[----:B------:R-:W-:Y:S01]  /*b870*/  IADD3 R144, PT, PT, R212, R145, RZ ;  /* 0x00000091d4907210 */ /* 0x000fe20007ffe0ff */
[----:B------:R-:W2:Y:S01]  /*b880*/  LDSM.16.MT88.4 R12, [R145+0xc000] ;  /* 0x00c00000910c783b */ /* 0x000ea20000004200 */
[----:B------:R-:W3:Y:S01]  /*b890*/  MUFU.EX2 R132, R132 ;  /* 0x0000008400847308 */ /* 0x000ee20000000800 */
[C---:B------:R-:W-:Y:S01]  /*b8a0*/  IADD3 R8, PT, PT, R145.reuse, 0xc000, RZ ;  /* 0x0000c00091087810 */ /* 0x040fe20007ffe0ff */
[--C-:B------:R-:W-:Y:S01]  /*b8b0*/  FFMA.FTZ R172, R244, R135, -R154.reuse ;  /* 0x00000087f4ac7223 */ /* 0x100fe2000001089a */
[----:B------:R-:W-:Y:S01]  /*b8c0*/  IADD3 R141, PT, PT, R145, 0xc040, RZ ;  /* 0x0000c040918d7810 */ /* 0x000fe20007ffe0ff */
[----:B-1----:R-:W-:Y:S01]  /*b8d0*/  FMUL.FTZ R6, R0, R130 ;  /* 0x0000008200067220 */ /* 0x002fe20000410000 */
[----:B------:R-:W-:Y:S01]  /*b8e0*/  @P2 IADD3 R141, PT, PT, R8, -0x40, RZ ;  /* 0xffffffc0088d2810 */ /* 0x000fe20007ffe0ff */
[C---:B------:R-:W-:Y:S01]  /*b8f0*/  FMUL.FTZ R7, R0.reuse, R131 ;  /* 0x0000008300077220 */ /* 0x040fe20000410000 */
[----:B------:R-:W1:Y:S03]  /*b900*/  LDSM.16.MT88.4 R20, [R144+0xc000] ;  /* 0x00c000009014783b */ /* 0x000e660000004200 */
[----:B------:R-:W-:Y:S01]  /*b910*/  MUFU.EX2 R153, R153 ;  /* 0x0000009900997308 */ /* 0x000fe20000000800 */
[C---:B------:R-:W-:Y:S01]  /*b920*/  FMUL.FTZ R10, R0.reuse, R126 ;  /* 0x0000007e000a7220 */ /* 0x040fe20000410000 */
[----:B------:R-:W-:Y:S01]  /*b930*/  FMUL.FTZ R11, R0, R127 ;  /* 0x0000007f000b7220 */ /* 0x000fe20000410000 */
[----:B------:R-:W-:Y:S01]  /*b940*/  IADD3 R212, PT, PT, R212, R141, RZ ;  /* 0x0000008dd4d47210 */ /* 0x000fe20007ffe0ff */
[C---:B------:R-:W-:Y:S01]  /*b950*/  FMUL.FTZ R18, R0.reuse, R118 ;  /* 0x0000007600127220 */ /* 0x040fe20000410000 */
[C---:B------:R-:W-:Y:S01]  /*b960*/  FMUL.FTZ R19, R0.reuse, R119 ;  /* 0x0000007700137220 */ /* 0x040fe20000410000 */
[----:B------:R-:W-:Y:S01]  /*b970*/  FMUL.FTZ R26, R0, R110 ;  /* 0x0000006e001a7220 */ /* 0x000fe20000410000 */
[----:B------:R-:W4:Y:S03]  /*b980*/  LDSM.16.MT88.4 R28, [R141] ;  /* 0x000000008d1c783b */ /* 0x000f260000004200 */
[----:B------:R-:W5:Y:S01]  /*b990*/  MUFU.EX2 R146, R146 ;  /* 0x0000009200927308 */ /* 0x000f620000000800 */
[C---:B---3--:R-:W-:Y:S01]  /*b9a0*/  FMUL.FTZ R4, R132.reuse, R128 ;  /* 0x0000008084047220 */ /* 0x048fe20000410000 */
[C---:B------:R-:W-:Y:S01]  /*b9b0*/  FMUL.FTZ R5, R132.reuse, R129 ;  /* 0x0000008184057220 */ /* 0x040fe20000410000 */
[C---:B------:R-:W-:Y:S01]  /*b9c0*/  FMUL.FTZ R8, R132.reuse, R124 ;  /* 0x0000007c84087220 */ /* 0x040fe20000410000 */
[C---:B------:R-:W-:Y:S01]  /*b9d0*/  FMUL.FTZ R9, R132.reuse, R125 ;  /* 0x0000007d84097220 */ /* 0x040fe20000410000 */
[C---:B------:R-:W-:Y:S01]  /*b9e0*/  FMUL.FTZ R16, R132.reuse, R116 ;  /* 0x0000007484107220 */ /* 0x040fe20000410000 */
[----:B------:R-:W-:Y:S01]  /*b9f0*/  FMUL.FTZ R17, R132, R117 ;  /* 0x0000007584117220 */ /* 0x000fe20000410000 */
[----:B------:R-:W3:Y:S03]  /*ba00*/  LDSM.16.MT88.4 R36, [R212] ;  /* 0x00000000d424783b */ /* 0x000ee60000004200 */
[----:B------:R-:W-:Y:S01]  /*ba10*/  MUFU.EX2 R151, R151 ;  /* 0x0000009700977308 */ /* 0x000fe20000000800 */
[----:B------:R-:W-:Y:S01]  /*ba20*/  FMUL.FTZ R27, R0, R111 ;  /* 0x0000006f001b7220 */ /* 0x000fe20000410000 */
[C---:B------:R-:W-:Y:S01]  /*ba30*/  FMUL.FTZ R24, R132.reuse, R108 ;  /* 0x0000006c84187220 */ /* 0x040fe20000410000 */
[----:B------:R-:W-:Y:S01]  /*ba40*/  FMUL.FTZ R25, R132, R109 ;  /* 0x0000006d84197220 */ /* 0x000fe20000410000 */
[C---:B------:R-:W-:Y:S01]  /*ba50*/  FMUL.FTZ R34, R0.reuse, R102 ;  /* 0x0000006600227220 */ /* 0x040fe20000410000 */
[----:B------:R-:W-:Y:S01]  /*ba60*/  FMUL.FTZ R35, R0, R103 ;  /* 0x0000006700237220 */ /* 0x000fe20000410000 */
[----:B------:R-:W-:Y:S01]  /*ba70*/  FMUL.FTZ R32, R132, R100 ;  /* 0x0000006484207220 */ /* 0x000fe20000410000 */
[----:B------:R-:W3:Y:S03]  /*ba80*/  LDSM.16.MT88.4 R44, [R145+0x10000] ;  /* 0x01000000912c783b */ /* 0x000ee60000004200 */
[----:B------:R-:W2:Y:S01]  /*ba90*/  MUFU.EX2 R152, R152 ;  /* 0x0000009800987308 */ /* 0x000ea20000000800 */
[----:B-----5:R-:W-:Y:S01]  /*baa0*/  F2FP.F16.F32.PACK_AB R128, R146, R153 ;  /* 0x000000999280723e */ /* 0x020fe200000000ff */
[----:B------:R-:W-:Y:S01]  /*bab0*/  FMUL.FTZ R33, R132, R101 ;  /* 0x0000006584217220 */ /* 0x000fe20000410000 */
[C---:B------:R-:W-:Y:S01]  /*bac0*/  FMUL.FTZ R42, R0.reuse, R94 ;  /* 0x0000005e002a7220 */ /* 0x040fe20000410000 */
[----:B------:R-:W-:Y:S01]  /*bad0*/  FMUL.FTZ R43, R0, R95 ;  /* 0x0000005f002b7220 */ /* 0x000fe20000410000 */
[C---:B------:R-:W-:Y:S01]  /*bae0*/  FMUL.FTZ R40, R132.reuse, R92 ;  /* 0x0000005c84287220 */ /* 0x040fe20000410000 */
[----:B------:R-:W-:Y:S01]  /*baf0*/  FMUL.FTZ R41, R132, R93 ;  /* 0x0000005d84297220 */ /* 0x000fe20000410000 */
[----:B------:R-:W5:Y:S03]  /*bb00*/  LDSM.16.MT88.4 R52, [R144+0x10000] ;  /* 0x010000009034783b */ /* 0x000f660000004200 */
        /* <DEDUP_REMOVED lines=8> */
[----:B------:R-:W1:Y:S01]  /*bb90*/  MUFU.EX2 R149, R149 ;  /* 0x0000009500957308 */ /* 0x000e620000000800 */
[----:B--2---:R-:W-:Y:S01]  /*bba0*/  F2FP.F16.F32.PACK_AB R129, R152, R151 ;  /* 0x000000979881723e */ /* 0x004fe200000000ff */
[C---:B------:R-:W-:Y:S01]  /*bbb0*/  FMUL.FTZ R56, R132.reuse, R76 ;  /* 0x0000004c84387220 */ /* 0x040fe20000410000 */
[----:B------:R-:W-:Y:S01]  /*bbc0*/  FMUL.FTZ R57, R132, R77 ;  /* 0x0000004d84397220 */ /* 0x000fe20000410000 */
[C---:B------:R-:W-:Y:S01]  /*bbd0*/  FMUL.FTZ R66, R0.reuse, R70 ;  /* 0x0000004600427220 */ /* 0x040fe20000410000 */
[----:B------:R-:W-:Y:S01]  /*bbe0*/  FMUL.FTZ R67, R0, R71 ;  /* 0x0000004700437220 */ /* 0x000fe20000410000 */
[C---:B------:R-:W-:Y:S01]  /*bbf0*/  FMUL.FTZ R64, R132.reuse, R68 ;  /* 0x0000004484407220 */ /* 0x040fe20000410000 */
[----:B------:R-:W2:Y:S03]  /*bc00*/  LDSM.16.MT88.4 R84, [R212+0x4000] ;  /* 0x00400000d454783b */ /* 0x000ea60000004200 */
[----:B------:R-:W-:Y:S01]  /*bc10*/  MUFU.EX2 R148, R148 ;  /* 0x0000009400947308 */ /* 0x000fe20000000800 */
[----:B------:R-:W-:Y:S01]  /*bc20*/  FMUL.FTZ R65, R132, R69 ;  /* 0x0000004584417220 */ /* 0x000fe20000410000 */
[-CC-:B------:R-:W-:Y:S01]  /*bc30*/  FFMA.FTZ R160, R159, R135.reuse, -R154.reuse ;  /* 0x000000879fa07223 */ /* 0x180fe2000001089a */
[-C--:B------:R-:W-:Y:S01]  /*bc40*/  FFMA.FTZ R159, R157, R135.reuse, -R154 ;  /* 0x000000879d9f7223 */ /* 0x080fe2000001089a */
[-CC-:B------:R-:W-:Y:S01]  /*bc50*/  FFMA.FTZ R155, R155, R135.reuse, -R156.reuse ;  /* 0x000000879b9b7223 */ /* 0x180fe2000001089c */
[-C--:B------:R-:W-:Y:S01]  /*bc60*/  FFMA.FTZ R157, R187, R135.reuse, -R156 ;  /* 0x00000087bb9d7223 */ /* 0x080fe2000001089c */
[-CC-:B------:R-:W-:Y:S01]  /*bc70*/  FFMA.FTZ R164, R252, R135.reuse, -R154.reuse ;  /* 0x00000087fca47223 */ /* 0x180fe2000001089a */
[----:B------:R-:W2:Y:S03]  /*bc80*/  LDSM.16.MT88.4 R76, [R145+0xc800] ;  /* 0x00c80000914c783b */ /* 0x000ea60000004200 */
[----:B------:R-:W4:Y:S01]  /*bc90*/  MUFU.EX2 R147, R147 ;  /* 0x0000009300937308 */ /* 0x000f220000000800 */
[----:B-1----:R-:W-:Y:S01]  /*bca0*/  F2FP.F16.F32.PACK_AB R130, R149, R150 ;  /* 0x000000969582723e */ /* 0x002fe200000000ff */
[-C--:B------:R-:W-:Y:S01]  /*bcb0*/  FFMA.FTZ R167, R167, R135.reuse, -R154 ;  /* 0x00000087a7a77223 */ /* 0x080fe2000001089a */
        /* <DEDUP_REMOVED lines=8> */
[-CC-:B------:R-:W-:Y:S01]  /*bd40*/  FFMA.FTZ R169, R204, R135.reuse, -R156.reuse ;  /* 0x00000087cca97223 */ /* 0x180fe2000001089c */
[-C--:B------:R-:W-:Y:S01]  /*bd50*/  FFMA.FTZ R163, R196, R135.reuse, -R156 ;  /* 0x00000087c4a37223 */ /* 0x080fe2000001089c */
[-C--:B------:R-:W-:Y:S01]  /*bd60*/  FFMA.FTZ R188, R251, R135.reuse, -R154 ;  /* 0x00000087fbbc7223 */ /* 0x080fe2000001089a */
[-C--:B------:R-:W-:Y:S01]  /*bd70*/  FFMA.FTZ R187, R249, R135.reuse, -R156 ;  /* 0x00000087f9bb7223 */ /* 0x080fe2000001089c */
[----:B------:R-:W-:Y:S03]  /*bd80*/  LDSM.16.MT88.4 R124, [R145+0xf800] ;  /* 0x00f80000917c783b */ /* 0x000fe60000004200 */
[----:B------:R-:W-:Y:S01]  /*bd90*/  MUFU.EX2 R158, R158 ;  /* 0x0000009e009e7308 */ /* 0x000fe20000000800 */
[----:B----4-:R-:W-:Y:S01]  /*bda0*/  F2FP.F16.F32.PACK_AB R131, R147, R148 ;  /* 0x000000949383723e */ /* 0x010fe200000000ff */
[-CC-:B------:R-:W-:Y:S01]  /*bdb0*/  FFMA.FTZ R189, R247, R135.reuse, -R154.reuse ;  /* 0x00000087f7bd7223 */ /* 0x180fe2000001089a */
[-CC-:B------:R-:W-:Y:S01]  /*bdc0*/  FFMA.FTZ R196, R207, R135.reuse, -R154.reuse ;  /* 0x00000087cfc47223 */ /* 0x180fe2000001089a */
[-CC-:B------:R-:W-:Y:S01]  /*bdd0*/  FFMA.FTZ R199, R199, R135.reuse, -R154.reuse ;  /* 0x00000087c7c77223 */ /* 0x180fe2000001089a */
[-CC-:B------:R-:W-:Y:S01]  /*bde0*/  FFMA.FTZ R200, R197, R135.reuse, -R154.reuse ;  /* 0x00000087c5c87223 */ /* 0x180fe2000001089a */
[--C-:B------:R-:W-:Y:S01]  /*bdf0*/  FFMA.FTZ R139, R139, R135, -R154.reuse ;  /* 0x000000878b8b7223 */ /* 0x100fe2000001089a */
[----:B------:R-:W-:Y:S01]  /*be00*/  LDSM.16.MT88.4 R116, [R144+0xf800] ;  /* 0x00f800009074783b */ /* 0x000fe20000004200 */
[C---:B------:R-:W-:Y:S02]  /*be10*/  HMMA.16816.F32 R4, R128.reuse, R12, R4 ;  /* 0x0000000c8004723c */ /* 0x040fe40000001804 */
[----:B------:R-:W-:Y:S03]  /*be20*/  MUFU.EX2 R155, R155 ;  /* 0x0000009b009b7308 */ /* 0x000fe60000000800 */
[C---:B------:R-:W-:Y:S01]  /*be30*/  FMUL.FTZ R12, R132.reuse, R120 ;  /* 0x00000078840c7220 */ /* 0x040fe20000410000 */
[----:B------:R-:W-:Y:S01]  /*be40*/  FMUL.FTZ R13, R132, R121 ;  /* 0x00000079840d7220 */ /* 0x000fe20000410000 */
[----:B------:R-:W-:Y:S01]  /*be50*/  LDSM.16.MT88.4 R108, [R141+0x3800] ;  /* 0x003800008d6c783b */ /* 0x000fe20000004200 */
[C---:B------:R-:W-:Y:S04]  /*be60*/  HMMA.16816.F32 R8, R128.reuse, R14, R8 ;  /* 0x0000000e8008723c */ /* 0x040fe80000001808 */
[----:B------:R-:W-:Y:S01]  /*be70*/  MUFU.EX2 R160, R160 ;  /* 0x000000a000a07308 */ /* 0x000fe20000000800 */
[C---:B------:R-:W-:Y:S01]  /*be80*/  FMUL.FTZ R14, R0.reuse, R122 ;  /* 0x0000007a000e7220 */ /* 0x040fe20000410000 */
[----:B------:R-:W-:Y:S01]  /*be90*/  FMUL.FTZ R15, R0, R123 ;  /* 0x0000007b000f7220 */ /* 0x000fe20000410000 */
[-CC-:B------:R-:W-:Y:S01]  /*bea0*/  FFMA.FTZ R138, R138, R135.reuse, -R154.reuse ;  /* 0x000000878a8a7223 */ /* 0x180fe2000001089a */
[-C--:B------:R-:W-:Y:S01]  /*beb0*/  FFMA.FTZ R137, R137, R135.reuse, -R154 ;  /* 0x0000008789897223 */ /* 0x080fe2000001089a */
[----:B------:R-:W-:Y:S01]  /*bec0*/  LDSM.16.MT88.4 R100, [R212+0x3800] ;  /* 0x00380000d464783b */ /* 0x000fe20000004200 */
[-CC-:B------:R-:W-:Y:S04]  /*bed0*/  FFMA.FTZ R193, R193, R135.reuse, -R156.reuse ;  /* 0x00000087c1c17223 */ /* 0x180fe8000001089c */
[----:B------:R-:W-:Y:S01]  /*bee0*/  MUFU.EX2 R159, R159 ;  /* 0x0000009f009f7308 */ /* 0x000fe20000000800 */
[--C-:B------:R-:W-:Y:S01]  /*bef0*/  FFMA.FTZ R202, R195, R135, -R156.reuse ;  /* 0x00000087c3ca7223 */ /* 0x100fe2000001089c */
[C---:B------:R-:W-:Y:S03]  /*bf00*/  HMMA.16816.F32 R12, R128.reuse, R20, R12 ;  /* 0x00000014800c723c */ /* 0x040fe6000000180c */
[C---:B------:R-:W-:Y:S01]  /*bf10*/  FMUL.FTZ R20, R132.reuse, R112 ;  /* 0x0000007084147220 */ /* 0x040fe20000410000 */
[----:B------:R-:W-:Y:S01]  /*bf20*/  FMUL.FTZ R21, R132, R113 ;  /* 0x0000007184157220 */ /* 0x000fe20000410000 */
[----:B------:R-:W-:Y:S03]  /*bf30*/  FFMA.FTZ R192, R192, R135, -R156 ;  /* 0x00000087c0c07223 */ /* 0x000fe6000001089c */
[----:B------:R-:W-:Y:S01]  /*bf40*/  MUFU.EX2 R157, R157 ;  /* 0x0000009d009d7308 */ /* 0x000fe20000000800 */
[C---:B------:R-:W-:Y:S01]  /*bf50*/  FFMA.FTZ R151, R0.reuse, R241, R151 ;  /* 0x000000f100977223 */ /* 0x040fe20000010097 */
[C---:B------:R-:W-:Y:S03]  /*bf60*/  HMMA.16816.F32 R16, R128.reuse, R22, R16 ;  /* 0x000000168010723c */ /* 0x040fe60000001810 */
[C---:B------:R-:W-:Y:S01]  /*bf70*/  FMUL.FTZ R22, R0.reuse, R114 ;  /* 0x0000007200167220 */ /* 0x040fe20000410000 */
[----:B------:R-:W-:Y:S01]  /*bf80*/  FMUL.FTZ R23, R0, R115 ;  /* 0x0000007300177220 */ /* 0x000fe20000410000 */
[----:B------:R-:W-:Y:S03]  /*bf90*/  FADD.FTZ R151, R152, R151 ;  /* 0x0000009798977221 */ /* 0x000fe60000010000 */
[----:B------:R-:W-:Y:S01]  /*bfa0*/  MUFU.EX2 R164, R164 ;  /* 0x000000a400a47308 */ /* 0x000fe20000000800 */
[----:B------:R-:W-:Y:S01]  /*bfb0*/  FFMA.FTZ R153, R132, R243, R153 ;  /* 0x000000f384997223 */ /* 0x000fe20000010099 */
[----:B------:R-:W-:Y:S01]  /*bfc0*/  ISETP.GT.AND P0, PT, R231, R222, PT ;  /* 0x000000dee700720c */ /* 0x000fe20003f04270 */
[----:B------:R-:W-:Y:S01]  /*bfd0*/  FADD.FTZ R148, R148, R151 ;  /* 0x0000009794947221 */ /* 0x000fe20000010000 */
[C---:B------:R-:W-:Y:S03]  /*bfe0*/  HMMA.16816.F32 R20, R128.reuse, R28, R20 ;  /* 0x0000001c8014723c */ /* 0x040fe60000001814 */
[C---:B------:R-:W-:Y:S01]  /*bff0*/  FMUL.FTZ R28, R132.reuse, R104 ;  /* 0x00000068841c7220 */ /* 0x040fe20000410000 */
[----:B------:R-:W-:Y:S02]  /*c000*/  FMUL.FTZ R29, R132, R105 ;  /* 0x00000069841d7220 */ /* 0x000fe40000410000 */
        /* <DEDUP_REMOVED lines=12> */
[C---:B---3--:R-:W-:Y:S04]  /*c0d0*/  HMMA.16816.F32 R28, R128.reuse, R36, R28 ;  /* 0x00000024801c723c */ /* 0x048fe8000000181c */
        /* <DEDUP_REMOVED lines=27> */
[----:B------:R-:W1:Y:S01]  /*c290*/  MUFU.EX2 R97, R97 ;  /* 0x0000006100617308 */ /* 0x000e620000000800 */
[-C--:B------:R-:W-:Y:S01]  /*c2a0*/  FFMA.FTZ R173, R206, R135.reuse, -R154 ;  /* 0x00000087cead7223 */ /* 0x080fe2000001089a */
[-CC-:B------:R-:W-:Y:S01]  /*c2b0*/  FFMA.FTZ R182, R165, R135.reuse, -R156.reuse ;  /* 0x00000087a5b67223 */ /* 0x180fe2000001089c */
[----:B------:R-:W-:Y:S01]  /*c2c0*/  FFMA.FTZ R186, R161, R135, -R156 ;  /* 0x00000087a1ba7223 */ /* 0x000fe2000001089c */
[C---:B-----5:R-:W-:Y:S03]  /*c2d0*/  HMMA.16816.F32 R44, R128.reuse, R52, R44 ;  /* 0x00000034802c723c */ /* 0x060fe6000000182c */
[C---:B------:R-:W-:Y:S01]  /*c2e0*/  FMUL.FTZ R52, R132.reuse, R80 ;  /* 0x0000005084347220 */ /* 0x040fe20000410000 */
[----:B------:R-:W-:Y:S02]  /*c2f0*/  FMUL.FTZ R53, R132, R81 ;  /* 0x0000005184357220 */ /* 0x000fe40000410000 */
[----:B------:R-:W3:Y:S01]  /*c300*/  MUFU.EX2 R98, R98 ;  /* 0x0000006200627308 */ /* 0x000ee20000000800 */
[-CC-:B------:R-:W-:Y:S01]  /*c310*/  FFMA.FTZ R165, R198, R135.reuse, -R154.reuse ;  /* 0x00000087c6a57223 */ /* 0x180fe2000001089a */
[----:B------:R-:W-:Y:S01]  /*c320*/  FFMA.FTZ R161, R194, R135, -R154 ;  /* 0x00000087c2a17223 */ /* 0x000fe2000001089a */
[C---:B------:R-:W-:Y:S03]  /*c330*/  HMMA.16816.F32 R48, R128.reuse, R54, R48 ;  /* 0x000000368030723c */ /* 0x040fe60000001830 */
[C---:B------:R-:W-:Y:S01]  /*c340*/  FMUL.FTZ R54, R0.reuse, R82 ;  /* 0x0000005200367220 */ /* 0x040fe20000410000 */
[----:B------:R-:W-:Y:S01]  /*c350*/  FMUL.FTZ R55, R0, R83 ;  /* 0x0000005300377220 */ /* 0x000fe20000410000 */
[----:B-1----:R-:W-:Y:S01]  /*c360*/  F2FP.F16.F32.PACK_AB R68, R97, R96 ;  /* 0x000000606144723e */ /* 0x002fe200000000ff */
[----:B------:R-:W1:Y:S01]  /*c370*/  LDSM.16.MT88.4 R80, [R144+0xc800] ;  /* 0x00c800009050783b */ /* 0x000e620000004200 */
[----:B------:R-:W4:Y:S01]  /*c380*/  MUFU.EX2 R99, R99 ;  /* 0x0000006300637308 */ /* 0x000f220000000800 */
[-CC-:B------:R-:W-:Y:S01]  /*c390*/  FFMA.FTZ R194, R217, R135.reuse, -R156.reuse ;  /* 0x00000087d9c27223 */ /* 0x180fe2000001089c */
[-CC-:B------:R-:W-:Y:S01]  /*c3a0*/  FFMA.FTZ R191, R215, R135.reuse, -R156.reuse ;  /* 0x00000087d7bf7223 */ /* 0x180fe2000001089c */
[----:B------:R-:W-:Y:S01]  /*c3b0*/  FFMA.FTZ R198, R205, R135, -R156 ;  /* 0x00000087cdc67223 */ /* 0x000fe2000001089c */
[C---:B------:R-:W-:Y:S03]  /*c3c0*/  HMMA.16816.F32 R52, R128.reuse, R60, R52 ;  /* 0x0000003c8034723c */ /* 0x040fe60000001834 */
[C---:B------:R-:W-:Y:S01]  /*c3d0*/  FMUL.FTZ R60, R132.reuse, R72 ;  /* 0x00000048843c7220 */ /* 0x040fe20000410000 */
[----:B------:R-:W-:Y:S01]  /*c3e0*/  FMUL.FTZ R61, R132, R73 ;  /* 0x00000049843d7220 */ /* 0x000fe20000410000 */
[----:B---3--:R-:W-:Y:S01]  /*c3f0*/  F2FP.F16.F32.PACK_AB R69, R105, R98 ;  /* 0x000000626945723e */ /* 0x008fe200000000ff */
[----:B------:R-:W3:Y:S01]  /*c400*/  MUFU.EX2 R107, R107 ;  /* 0x0000006b006b7308 */ /* 0x000ee20000000800 */
[----:B------:R-:W-:Y:S01]  /*c410*/  FFMA.FTZ R154, R136, R135, -R154 ;  /* 0x00000087889a7223 */ /* 0x000fe2000001089a */
[C---:B------:R-:W-:Y:S03]  /*c420*/  HMMA.16816.F32 R56, R128.reuse, R62, R56 ;  /* 0x0000003e8038723c */ /* 0x040fe60000001838 */
[C---:B------:R-:W-:Y:S01]  /*c430*/  FMUL.FTZ R62, R0.reuse, R74 ;  /* 0x0000004a003e7220 */ /* 0x040fe20000410000 */
[----:B------:R-:W-:Y:S01]  /*c440*/  FMUL.FTZ R63, R0, R75 ;  /* 0x0000004b003f7220 */ /* 0x000fe20000410000 */
[----:B----4-:R-:W-:Y:S01]  /*c450*/  F2FP.F16.F32.PACK_AB R70, R99, R104 ;  /* 0x000000686346723e */ /* 0x010fe200000000ff */
[----:B------:R-:W4:Y:S02]  /*c460*/  LDSM.16.MT88.4 R72, [R212+0x800] ;  /* 0x00080000d448783b */ /* 0x000f240000004200 */
[----:B------:R-:W5:Y:S01]  /*c470*/  MUFU.EX2 R162, R162 ;  /* 0x000000a200a27308 */ /* 0x000f620000000800 */
[----:B------:R-:W-:Y:S01]  /*c480*/  FFMA.FTZ R156, R190, R135, -R156 ;  /* 0x00000087be9c7223 */ /* 0x000fe2000001089c */
[----:B------:R-:W-:Y:S01]  /*c490*/  FADD.FTZ R147, R147, R148 ;  /* 0x0000009493937221 */ /* 0x000fe20000010000 */
[----:B------:R-:W-:Y:S01]  /*c4a0*/  FADD.FTZ R153, R146, R153 ;  /* 0x0000009992997221 */ /* 0x000fe20000010000 */
[C---:B--2---:R-:W-:Y:S03]  /*c4b0*/  HMMA.16816.F32 R60, R128.reuse, R84, R60 ;  /* 0x00000054803c723c */ /* 0x044fe6000000183c */
[----:B------:R-:W-:Y:S01]  /*c4c0*/  FADD.FTZ R98, R98, R147 ;  /* 0x0000009362627221 */ /* 0x000fe20000010000 */
[----:B---3--:R-:W-:Y:S02]  /*c4d0*/  F2FP.F16.F32.PACK_AB R71, R107, R106 ;  /* 0x0000006a6b47723e */ /* 0x008fe400000000ff */
[----:B------:R-:W-:Y:S01]  /*c4e0*/  MUFU.EX2 R171, R171 ;  /* 0x000000ab00ab7308 */ /* 0x000fe20000000800 */
[----:B------:R-:W-:Y:S01]  /*c4f0*/  FADD.FTZ R150, R150, R153 ;  /* 0x0000009996967221 */ /* 0x000fe20000010000 */
[----:B------:R-:W-:Y:S01]  /*c500*/  FADD.FTZ R105, R105, R98 ;  /* 0x0000006269697221 */ /* 0x000fe20000010000 */
[----:B------:R-:W-:Y:S01]  /*c510*/  HMMA.16816.F32 R64, R128, R86, R64 ;  /* 0x000000568040723c */ /* 0x000fe20000001840 */
[----:B------:R-:W-:Y:S02]  /*c520*/  LDSM.16.MT88.4 R84, [R141+0x4800] ;  /* 0x004800008d54783b */ /* 0x000fe40000004200 */
[----:B------:R-:W-:Y:S01]  /*c530*/  FADD.FTZ R106, R106, R105 ;  /* 0x000000696a6a7221 */ /* 0x000fe20000010000 */
[----:B------:R-:W-:Y:S03]  /*c540*/  FADD.FTZ R149, R149, R150 ;  /* 0x0000009695957221 */ /* 0x000fe60000010000 */
[----:B------:R-:W2:Y:S01]  /*c550*/  MUFU.EX2 R166, R166 ;  /* 0x000000a600a67308 */ /* 0x000ea20000000800 */
[----:B------:R-:W-:Y:S01]  /*c560*/  FADD.FTZ R107, R107, R106 ;  /* 0x0000006a6b6b7221 */ /* 0x000fe20000010000 */
[C---:B------:R-:W-:Y:S08]  /*c570*/  HMMA.16816.F32 R4, R68.reuse, R76, R4 ;  /* 0x0000004c4404723c */ /* 0x040ff00000001804 */
[----:B------:R-:W3:Y:S01]  /*c580*/  MUFU.EX2 R177, R177 ;  /* 0x000000b100b17308 */ /* 0x000ee20000000800 */
[----:B------:R-:W-:Y:S01]  /*c590*/  FADD.FTZ R96, R96, R149 ;  /* 0x0000009560607221 */ /* 0x000fe20000010000 */
[C---:B------:R-:W-:Y:S01]  /*c5a0*/  HMMA.16816.F32 R8, R68.reuse, R78, R8 ;  /* 0x0000004e4408723c */ /* 0x040fe20000001808 */
[----:B------:R-:W5:Y:S02]  /*c5b0*/  LDSM.16.MT88.4 R76, [R145+0x10800] ;  /* 0x01080000914c783b */ /* 0x000f640000004200 */
[----:B------:R-:W-:Y:S05]  /*c5c0*/  FADD.FTZ R97, R97, R96 ;  /* 0x0000006061617221 */ /* 0x000fea0000010000 */
[----:B------:R-:W-:Y:S01]  /*c5d0*/  MUFU.EX2 R168, R168 ;  /* 0x000000a800a87308 */ /* 0x000fe20000000800 */
[----:B------:R-:W-:Y:S01]  /*c5e0*/  FADD.FTZ R104, R104, R97 ;  /* 0x0000006168687221 */ /* 0x000fe20000010000 */
[C---:B-1----:R-:W-:Y:S03]  /*c5f0*/  HMMA.16816.F32 R12, R68.reuse, R80, R12 ;  /* 0x00000050440c723c */ /* 0x042fe6000000180c */
[----:B------:R-:W-:Y:S05]  /*c600*/  FADD.FTZ R99, R99, R104 ;  /* 0x0000006863637221 */ /* 0x000fea0000010000 */
[----:B------:R-:W1:Y:S01]  /*c610*/  MUFU.EX2 R179, R179 ;  /* 0x000000b300b37308 */ /* 0x000e620000000800 */
[C---:B------:R-:W-:Y:S01]  /*c620*/  HMMA.16816.F32 R16, R68.reuse, R82, R16 ;  /* 0x000000524410723c */ /* 0x040fe20000001810 */
[----:B------:R-:W2:Y:S08]  /*c630*/  LDSM.16.MT88.4 R80, [R144+0x10800] ;  /* 0x010800009050783b */ /* 0x000eb00000004200 */
[----:B------:R-:W1:Y:S01]  /*c640*/  MUFU.EX2 R183, R183 ;  /* 0x000000b700b77308 */ /* 0x000e620000000800 */
[C---:B------:R-:W-:Y:S09]  /*c650*/  HMMA.16816.F32 R20, R68.reuse, R88, R20 ;  /* 0x000000584414723c */ /* 0x040ff20000001814 */
[----:B------:R-:W-:Y:S01]  /*c660*/  MUFU.EX2 R185, R185 ;  /* 0x000000b900b97308 */ /* 0x000fe20000000800 */
[C---:B------:R-:W-:Y:S01]  /*c670*/  HMMA.16816.F32 R24, R68.reuse, R90, R24 ;  /* 0x0000005a4418723c */ /* 0x040fe20000001818 */
[----:B------:R-:W3:Y:S08]  /*c680*/  LDSM.16.MT88.4 R88, [R212+0x4800] ;  /* 0x00480000d458783b */ /* 0x000ef00000004200 */
[----:B------:R-:W1:Y:S01]  /*c690*/  MUFU.EX2 R174, R174 ;  /* 0x000000ae00ae7308 */ /* 0x000e620000000800 */
[C---:B----4-:R-:W-:Y:S09]  /*c6a0*/  HMMA.16816.F32 R28, R68.reuse, R72, R28 ;  /* 0x00000048441c723c */ /* 0x050ff2000000181c */
[----:B------:R-:W-:Y:S01]  /*c6b0*/  MUFU.EX2 R176, R176 ;  /* 0x000000b000b07308 */ /* 0x000fe20000000800 */
[C---:B------:R-:W-:Y:S01]  /*c6c0*/  HMMA.16816.F32 R32, R68.reuse, R74, R32 ;  /* 0x0000004a4420723c */ /* 0x040fe20000001820 */
[----:B------:R-:W4:Y:S08]  /*c6d0*/  LDSM.16.MT88.4 R72, [R145+0xd000] ;  /* 0x00d000009148783b */ /* 0x000f300000004200 */
[----:B------:R-:W1:Y:S01]  /*c6e0*/  MUFU.EX2 R181, R181 ;  /* 0x000000b500b57308 */ /* 0x000e620000000800 */
[C---:B-----5:R-:W-:Y:S09]  /*c6f0*/  HMMA.16816.F32 R36, R68.reuse, R76, R36 ;  /* 0x0000004c4424723c */ /* 0x060ff20000001824 */
[----:B------:R-:W-:Y:S01]  /*c700*/  MUFU.EX2 R175, R175 ;  /* 0x000000af00af7308 */ /* 0x000fe20000000800 */
[C---:B------:R-:W-:Y:S01]  /*c710*/  HMMA.16816.F32 R40, R68.reuse, R78, R40 ;  /* 0x0000004e4428723c */ /* 0x040fe20000001828 */
[----:B------:R-:W5:Y:S08]  /*c720*/  LDSM.16.MT88.4 R76, [R141+0x1000] ;  /* 0x001000008d4c783b */ /* 0x000f700000004200 */
[----:B------:R-:W1:Y:S01]  /*c730*/  MUFU.EX2 R178, R178 ;  /* 0x000000b200b27308 */ /* 0x000e620000000800 */
[C---:B--2---:R-:W-:Y:S09]  /*c740*/  HMMA.16816.F32 R44, R68.reuse, R80, R44 ;  /* 0x00000050442c723c */ /* 0x044ff2000000182c */
[----:B------:R-:W-:Y:S01]  /*c750*/  MUFU.EX2 R173, R173 ;  /* 0x000000ad00ad7308 */ /* 0x000fe20000000800 */
[C---:B------:R-:W-:Y:S01]  /*c760*/  HMMA.16816.F32 R48, R68.reuse, R82, R48 ;  /* 0x000000524430723c */ /* 0x040fe20000001830 */
[----:B------:R-:W2:Y:S08]  /*c770*/  LDSM.16.MT88.4 R80, [R212+0x1000] ;  /* 0x00100000d450783b */ /* 0x000eb00000004200 */
[----:B------:R-:W1:Y:S01]  /*c780*/  MUFU.EX2 R180, R180 ;  /* 0x000000b400b47308 */ /* 0x000e620000000800 */
[C---:B------:R-:W-:Y:S09]  /*c790*/  HMMA.16816.F32 R52, R68.reuse, R84, R52 ;  /* 0x000000544434723c */ /* 0x040ff20000001834 */
[----:B------:R-:W-:Y:S01]  /*c7a0*/  MUFU.EX2 R169, R169 ;  /* 0x000000a900a97308 */ /* 0x000fe20000000800 */
[C---:B------:R-:W-:Y:S01]  /*c7b0*/  HMMA.16816.F32 R56, R68.reuse, R86, R56 ;  /* 0x000000564438723c */ /* 0x040fe20000001838 */
[----:B------:R-:W-:Y:S08]  /*c7c0*/  LDSM.16.MT88.4 R84, [R141+0x5000] ;  /* 0x005000008d54783b */ /* 0x000ff00000004200 */
[----:B------:R-:W1:Y:S01]  /*c7d0*/  MUFU.EX2 R182, R182 ;  /* 0x000000b600b67308 */ /* 0x000e620000000800 */
        /* <DEDUP_REMOVED lines=21> */
[----:B------:R-:W1:Y:S07]  /*c930*/  LDSM.16.MT88.4 R72, [R145+0x11000] ;  /* 0x011000009148783b */ /* 0x000e6e0000004200 */
        /* <DEDUP_REMOVED lines=11> */
[C---:B--2---:R-:W-:Y:S09]  /*c9f0*/  HMMA.16816.F32 R28, R68.reuse, R80, R28 ;  /* 0x00000050441c723c */ /* 0x044ff2000000181c */
[----:B------:R-:W2:Y:S01]  /*ca00*/  MUFU.EX2 R196, R196 ;  /* 0x000000c400c47308 */ /* 0x000ea20000000800 */
[C---:B------:R-:W-:Y:S01]  /*ca10*/  HMMA.16816.F32 R32, R68.reuse, R82, R32 ;  /* 0x000000524420723c */ /* 0x040fe20000001820 */
[----:B------:R-:W4:Y:S08]  /*ca20*/  LDSM.16.MT88.4 R80, [R145+0xd800] ;  /* 0x00d800009150783b */ /* 0x000f300000004200 */
[----:B------:R-:W-:Y:S01]  /*ca30*/  MUFU.EX2 R191, R191 ;  /* 0x000000bf00bf7308 */ /* 0x000fe20000000800 */
[C---:B-1----:R-:W-:Y:S09]  /*ca40*/  HMMA.16816.F32 R36, R68.reuse, R72, R36 ;  /* 0x000000484424723c */ /* 0x042ff20000001824 */
[----:B------:R-:W1:Y:S01]  /*ca50*/  MUFU.EX2 R198, R198 ;  /* 0x000000c600c67308 */ /* 0x000e620000000800 */
[C---:B------:R-:W-:Y:S01]  /*ca60*/  HMMA.16816.F32 R40, R68.reuse, R74, R40 ;  /* 0x0000004a4428723c */ /* 0x040fe20000001828 */
[----:B------:R-:W5:Y:S08]  /*ca70*/  LDSM.16.MT88.4 R72, [R141+0x1800] ;  /* 0x001800008d48783b */ /* 0x000f700000004200 */
[----:B------:R-:W-:Y:S01]  /*ca80*/  MUFU.EX2 R199, R199 ;  /* 0x000000c700c77308 */ /* 0x000fe20000000800 */
[C---:B---3--:R-:W-:Y:S09]  /*ca90*/  HMMA.16816.F32 R44, R68.reuse, R76, R44 ;  /* 0x0000004c442c723c */ /* 0x048ff2000000182c */
[----:B------:R-:W3:Y:S01]  /*caa0*/  MUFU.EX2 R200, R200 ;  /* 0x000000c800c87308 */ /* 0x000ee20000000800 */
[C---:B------:R-:W-:Y:S01]  /*cab0*/  HMMA.16816.F32 R48, R68.reuse, R78, R48 ;  /* 0x0000004e4430723c */ /* 0x040fe20000001830 */
[----:B------:R-:W2:Y:S08]  /*cac0*/  LDSM.16.MT88.4 R76, [R212+0x1800] ;  /* 0x00180000d44c783b */ /* 0x000eb00000004200 */
        /* <DEDUP_REMOVED lines=31> */
[C---:B--2---:R-:W-:Y:S08]  /*ccc0*/  HMMA.16816.F32 R28, R68.reuse, R76, R28 ;  /* 0x0000004c441c723c */ /* 0x044ff0000000181c */
[C---:B------:R-:W-:Y:S01]  /*ccd0*/  HMMA.16816.F32 R32, R68.reuse, R78, R32 ;  /* 0x0000004e4420723c */ /* 0x040fe20000001820 */
[----:B------:R-:W2:Y:S07]  /*cce0*/  LDSM.16.MT88.4 R76, [R145+0xe000] ;  /* 0x00e00000914c783b */ /* 0x000eae0000004200 */
        /* <DEDUP_REMOVED lines=79> */
[----:B-1----:R-:W-:Y:S01]  /*d1e0*/  F2FP.F16.F32.PACK_AB R70, R198, R191 ;  /* 0x000000bfc646723e */ /* 0x002fe200000000ff */
[----:B------:R-:W-:Y:S01]  /*d1f0*/  FADD.FTZ R194, R194, R187 ;  /* 0x000000bbc2c27221 */ /* 0x000fe20000010000 */
[----:B---3--:R-:W-:Y:S03]  /*d200*/  F2FP.F16.F32.PACK_AB R71, R200, R199 ;  /* 0x000000c7c847723e */ /* 0x008fe600000000ff */
[----:B------:R-:W-:Y:S04]  /*d210*/  FADD.FTZ R191, R191, R194 ;  /* 0x000000c2bfbf7221 */ /* 0x000fe80000010000 */
[C---:B----4-:R-:W-:Y:S03]  /*d220*/  HMMA.16816.F32 R4, R68.reuse, R80, R4 ;  /* 0x000000504404723c */ /* 0x050fe60000001804 */
[----:B------:R-:W-:Y:S05]  /*d230*/  FADD.FTZ R198, R198, R191 ;  /* 0x000000bfc6c67221 */ /* 0x000fea0000010000 */
[C---:B------:R-:W-:Y:S01]  /*d240*/  HMMA.16816.F32 R8, R68.reuse, R82, R8 ;  /* 0x000000524408723c */ /* 0x040fe20000001808 */
[----:B------:R-:W1:Y:S07]  /*d250*/  LDSM.16.MT88.4 R80, [R145+0x13000] ;  /* 0x013000009150783b */ /* 0x000e6e0000004200 */
[C---:B------:R-:W-:Y:S08]  /*d260*/  HMMA.16816.F32 R12, R68.reuse, R92, R12 ;  /* 0x0000005c440c723c */ /* 0x040ff0000000180c */
[C---:B------:R-:W-:Y:S01]  /*d270*/  HMMA.16816.F32 R16, R68.reuse, R94, R16 ;  /* 0x0000005e4410723c */ /* 0x040fe20000001810 */
[----:B------:R-:W-:Y:S07]  /*d280*/  LDSM.16.MT88.4 R92, [R145+0x13800] ;  /* 0x01380000915c783b */ /* 0x000fee0000004200 */
[C---:B-----5:R-:W-:Y:S08]  /*d290*/  HMMA.16816.F32 R20, R68.reuse, R72, R20 ;  /* 0x000000484414723c */ /* 0x060ff00000001814 */
[C---:B------:R-:W-:Y:S01]  /*d2a0*/  HMMA.16816.F32 R24, R68.reuse, R74, R24 ;  /* 0x0000004a4418723c */ /* 0x040fe20000001818 */
[----:B------:R-:W3:Y:S07]  /*d2b0*/  LDSM.16.MT88.4 R72, [R144+0x13000] ;  /* 0x013000009048783b */ /* 0x000eee0000004200 */
[C---:B--2---:R-:W-:Y:S08]  /*d2c0*/  HMMA.16816.F32 R28, R68.reuse, R76, R28 ;  /* 0x0000004c441c723c */ /* 0x044ff0000000181c */
[C---:B------:R-:W-:Y:S01]  /*d2d0*/  HMMA.16816.F32 R32, R68.reuse, R78, R32 ;  /* 0x0000004e4420723c */ /* 0x040fe20000001820 */
[----:B------:R2:W-:Y:S07]  /*d2e0*/  LDSM.16.MT88.4 R76, [R141+0x7800] ;  /* 0x007800008d4c783b */ /* 0x0005ee0000004200 */
[C---:B-1----:R-:W-:Y:S08]  /*d2f0*/  HMMA.16816.F32 R36, R68.reuse, R80, R36 ;  /* 0x000000504424723c */ /* 0x042ff00000001824 */
[C---:B------:R-:W-:Y:S03]  /*d300*/  HMMA.16816.F32 R40, R68.reuse, R82, R40 ;  /* 0x000000524428723c */ /* 0x040fe60000001828 */
[----:B--2---:R-:W-:Y:S05]  /*d310*/  MOV R141, R134 ;  /* 0x00000086008d7202 */ /* 0x004fea0000000f00 */
[C---:B---3--:R-:W-:Y:S08]  /*d320*/  HMMA.16816.F32 R44, R68.reuse, R72, R44 ;  /* 0x00000048442c723c */ /* 0x048ff0000000182c */
[C---:B------:R-:W-:Y:S08]  /*d330*/  HMMA.16816.F32 R48, R68.reuse, R74, R48 ;  /* 0x0000004a4430723c */ /* 0x040ff00000001830 */
[C---:B------:R-:W-:Y:S08]  /*d340*/  HMMA.16816.F32 R52, R68.reuse, R84, R52 ;  /* 0x000000544434723c */ /* 0x040ff00000001834 */
[C---:B------:R-:W-:Y:S01]  /*d350*/  HMMA.16816.F32 R56, R68.reuse, R86, R56 ;  /* 0x000000564438723c */ /* 0x040fe20000001838 */
[----:B------:R-:W1:Y:S07]  /*d360*/  LDSM.16.MT88.4 R84, [R144+0x13800] ;  /* 0x013800009054783b */ /* 0x000e6e0000004200 */
[C---:B------:R-:W-:Y:S08]  /*d370*/  HMMA.16816.F32 R60, R68.reuse, R88, R60 ;  /* 0x00000058443c723c */ /* 0x040ff0000000183c */
[----:B------:R-:W-:Y:S03]  /*d380*/  HMMA.16816.F32 R64, R68, R90, R64 ;  /* 0x0000005a4440723c */ /* 0x000fe60000001840 */
[----:B------:R-:W-:Y:S01]  /*d390*/  F2FP.F16.F32.PACK_AB R68, R202, R193 ;  /* 0x000000c1ca44723e */ /* 0x000fe200000000ff */
[----:B------:R-:W-:Y:S01]  /*d3a0*/  FADD.FTZ R193, R193, R198 ;  /* 0x000000c6c1c17221 */ /* 0x000fe20000010000 */
[----:B------:R-:W-:Y:S02]  /*d3b0*/  F2FP.F16.F32.PACK_AB R69, R138, R139 ;  /* 0x0000008b8a45723e */ /* 0x000fe400000000ff */
[----:B------:R-:W-:Y:S01]  /*d3c0*/  F2FP.F16.F32.PACK_AB R70, R195, R192 ;  /* 0x000000c0c346723e */ /* 0x000fe200000000ff */
[----:B------:R-:W-:Y:S01]  /*d3d0*/  FADD.FTZ R193, R202, R193 ;  /* 0x000000c1cac17221 */ /* 0x000fe20000010000 */
[----:B------:R-:W-:Y:S03]  /*d3e0*/  F2FP.F16.F32.PACK_AB R71, R154, R137 ;  /* 0x000000899a47723e */ /* 0x000fe600000000ff */
[----:B------:R-:W-:Y:S04]  /*d3f0*/  FADD.FTZ R192, R192, R193 ;  /* 0x000000c1c0c07221 */ /* 0x000fe80000010000 */
[C---:B------:R-:W-:Y:S03]  /*d400*/  HMMA.16816.F32 R128, R68.reuse, R124, R4 ;  /* 0x0000007c4480723c */ /* 0x040fe60000001804 */
[----:B------:R-:W-:Y:S01]  /*d410*/  FADD.FTZ R5, R177, R0 ;  /* 0x00000000b1057221 */ /* 0x000fe20000010000 */
[----:B------:R-:W-:Y:S03]  /*d420*/  FADD.FTZ R243, R195, R192 ;  /* 0x000000c0c3f37221 */ /* 0x000fe60000010000 */
[----:B------:R-:W-:Y:S01]  /*d430*/  FADD.FTZ R5, R170, R5 ;  /* 0x00000005aa057221 */ /* 0x000fe20000010000 */
[C---:B------:R-:W-:Y:S03]  /*d440*/  HMMA.16816.F32 R124, R68.reuse, R126, R8 ;  /* 0x0000007e447c723c */ /* 0x040fe60000001808 */
[----:B------:R-:W-:Y:S02]  /*d450*/  FADD.FTZ R172, R172, R5 ;  /* 0x00000005acac7221 */ /* 0x000fe40000010000 */
[----:B------:R-:W2:Y:S02]  /*d460*/  LDSM.16.MT88.4 R4, [R212+0x7800] ;  /* 0x00780000d404783b */ /* 0x000ea40000004200 */
        /* <DEDUP_REMOVED lines=26> */
[C---:B-1----:R-:W-:Y:S08]  /*d610*/  HMMA.16816.F32 R88, R68.reuse, R84, R44 ;  /* 0x000000544458723c */ /* 0x042ff0000000182c */
[C---:B------:R-:W-:Y:S08]  /*d620*/  HMMA.16816.F32 R84, R68.reuse, R86, R48 ;  /* 0x000000564454723c */ /* 0x040ff00000001830 */
[C---:B------:R-:W-:Y:S08]  /*d630*/  HMMA.16816.F32 R80, R68.reuse, R76, R52 ;  /* 0x0000004c4450723c */ /* 0x040ff00000001834 */
[C---:B------:R-:W-:Y:S08]  /*d640*/  HMMA.16816.F32 R76, R68.reuse, R78, R56 ;  /* 0x0000004e444c723c */ /* 0x040ff00000001838 */
[C---:B--2---:R-:W-:Y:S08]  /*d650*/  HMMA.16816.F32 R72, R68.reuse, R4, R60 ;  /* 0x000000044448723c */ /* 0x044ff0000000183c */
[----:B------:R-:W-:Y:S01]  /*d660*/  HMMA.16816.F32 R68, R68, R6, R64 ;  /* 0x000000064444723c */ /* 0x000fe20000001840 */
[----:B------:R-:W-:Y:S08]  /*d670*/  @!UPT UIADD3 URZ, UPT, UPT, URZ, URZ, URZ ;  /* 0x000000fffffff290 */ /* 0x000ff0000fffe0ff */
[----:B------:R-:W-:Y:S11]  /*d680*/  @P0 BRA `(.L_x_1580) ;  /* 0xffffffb000140947 */ /* 0x000ff6000383ffff */
.L_x_1573:
        /* <DEDUP_REMOVED lines=11> */
.L_x_1602:
[----:B------:R-:W2:Y:S01]  /*d740*/  MUFU.RCP R9, R5 ;  /* 0x0000000500097308 */ /* 0x000ea20000001000 */
[----:B----4-:R-:W-:Y:S01]  /*d750*/  FADD.FTZ R4, R8, R11 ;  /* 0x0000000b08047221 */ /* 0x010fe20000010000 */
[----:B------:R-:W-:Y:S01]  /*d760*/  SHF.L.U32 R6, R209, 0x4, RZ ;  /* 0x00000004d1067819 */ /* 0x000fe200000006ff */
[----:B------:R-:W-:Y:S05]  /*d770*/  WARPSYNC.ALL ;  /* 0x0000000000007948 */ /* 0x000fea0003800000 */
[----:B------:R-:W4:Y:S01]  /*d780*/  MUFU.RCP R7, R4 ;  /* 0x0000000400077308 */ /* 0x000f220000001000 */
[----:B------:R-:W-:Y:S01]  /*d790*/  BAR.SYNC.DEFER_BLOCKING 0x0 ;  /* 0x0000000000007b1d */ /* 0x000fe20000010000 */
[----:B------:R-:W-:-:S02]  /*d7a0*/  FSETP.NE.FTZ.AND P1, PT, R5, RZ, PT ;  /* 0x000000ff0500720b */ /* 0x000fc40003f35000 */
[C---:B------:R-:W-:Y:S02]  /*d7b0*/  SHF.L.U32 R13, R209.reuse, 0x1, RZ ;  /* 0x00000001d10d7819 */ /* 0x040fe400000006ff */
        /* <DEDUP_REMOVED lines=102> */
[----:B------:R2:W-:Y:S04]  /*de20*/  STS.64 [R7+0x4800], R94 ;  /* 0x0048005e07007388 */ /* 0x0005e80000000a00 */
        /* <DEDUP_REMOVED lines=8> */
[----:B------:R1:W-:Y:S04]  /*deb0*/  STS.64 [R14+0x4000], R72 ;  /* 0x004000480e007388 */ /* 0x0003e80000000a00 */
[----:B------:R1:W-:Y:S04]  /*dec0*/  STS.64 [R14+0x4800], R74 ;  /* 0x0048004a0e007388 */ /* 0x0003e80000000a00 */
[----:B------:R-:W-:Y:S04]  /*ded0*/  STS.64 [R143+0x4000], R68 ;  /* 0x004000448f007388 */ /* 0x000fe80000000a00 */
[----:B------:R1:W-:Y:S04]  /*dee0*/  STS.64 [R143+0x4800], R70 ;  /* 0x004800468f007388 */ /* 0x0003e80000000a00 */
[----:B------:R-:W4:Y:S04]  /*def0*/  LD.E.64 R16, desc[UR4][R2.64+0xb0] ;  /* 0x0000b00402107980 */ /* 0x000f28000c101b00 */
[----:B--2---:R-:W2:Y:S01]  /*df00*/  LD.E R7, desc[UR4][R2.64+0x60] ;  /* 0x0000600402077980 */ /* 0x004ea2000c101900 */
[----:B------:R-:W1:Y:S03]  /*df10*/  @P1 MUFU.LG2 R5, R5 ;  /* 0x0000000500051308 */ /* 0x000e660000000c00 */
[----:B---3--:R3:W5:Y:S01]  /*df20*/  LD.E R84, desc[UR4][R2.64+0xcc] ;  /* 0x0000cc0402547980 */ /* 0x008762000c101900 */
[----:B----4-:R-:W-:-:S02]  /*df30*/  SHF.L.U32 R80, R209, 0x2, RZ ;  /* 0x00000002d1507819 */ /* 0x010fc400000006ff */
[----:B-1----:R-:W-:Y:S01]  /*df40*/  SHF.L.U32 R72, R229, 0x6, RZ ;  /* 0x00000006e5487819 */ /* 0x002fe200000006ff */
[----:B------:R3:W5:Y:S01]  /*df50*/  LD.E.64 R76, desc[UR4][R2.64+0x78] ;  /* 0x00007804024c7980 */ /* 0x000762000c101b00 */
[----:B------:R-:W1:Y:S01]  /*df60*/  @P0 MUFU.LG2 R4, R4 ;  /* 0x0000000400040308 */ /* 0x000e620000000c00 */
[----:B------:R-:W-:Y:S02]  /*df70*/  LOP3.LUT R9, R80, 0x1f8, RZ, 0xc0, !PT ;  /* 0x000001f850097812 */ /* 0x000fe400078ec0ff */
[----:B------:R3:W5:Y:S02]  /*df80*/  LD.E.64 R74, desc[UR4][R2.64+0xa8] ;  /* 0x0000a804024a7980 */ /* 0x000764000c101b00 */
[----:B------:R-:W-:Y:S02]  /*df90*/  LOP3.LUT R8, R9, 0x38, R210, 0x78, !PT ;  /* 0x0000003809087812 */ /* 0x000fe400078e78d2 */
[----:B------:R-:W-:Y:S01]  /*dfa0*/  LOP3.LUT R9, R6, 0x10, RZ, 0xc0, !PT ;  /* 0x0000001006097812 */ /* 0x000fe200078ec0ff */
[----:B------:R-:W-:Y:S01]  /*dfb0*/  @P1 FMUL.FTZ R5, R5, 0.69314718246459960938 ;  /* 0x3f31721805051820 */ /* 0x000fe20000410000 */
[----:B------:R-:W-:-:S02]  /*dfc0*/  MOV R70, 0xff800000 ;  /* 0xff80000000467802 */ /* 0x000fc40000000f00 */
[----:B------:R-:W-:Y:S01]  /*dfd0*/  LEA R8, R8, R9, 0x2 ;  /* 0x0000000908087211 */ /* 0x000fe200078e10ff */
[----:B-----5:R-:W-:Y:S01]  /*dfe0*/  @P1 FFMA.FTZ R70, R0, R134, R5 ;  /* 0x0000008600461223 */ /* 0x020fe20000010005 */
[----:B------:R-:W-:Y:S02]  /*dff0*/  MOV R68, 0xff800000 ;  /* 0xff80000000447802 */ /* 0x000fe40000000f00 */
[----:B------:R-:W-:Y:S01]  /*e000*/  IADD3 R211, PT, PT, R211, R8, RZ ;  /* 0x00000008d3d37210 */ /* 0x000fe20007ffe0ff */
[----:B------:R-:W-:Y:S01]  /*e010*/  BAR.SYNC.DEFER_BLOCKING 0x0 ;  /* 0x0000000000007b1d */ /* 0x000fe20000010000 */
[----:B-1----:R-:W-:Y:S01]  /*e020*/  @P0 FMUL.FTZ R4, R4, 0.69314718246459960938 ;  /* 0x3f31721804040820 */ /* 0x002fe20000410000 */
[----:B------:R-:W-:Y:S02]  /*e030*/  LOP3.LUT R210, R210, 0x30, RZ, 0xc0, !PT ;  /* 0x00000030d2d27812 */ /* 0x000fe400078ec0ff */
[----:B------:R-:W-:Y:S01]  /*e040*/  SHF.R.U32.HI R69, RZ, 0x2, R209 ;  /* 0x00000002ff457819 */ /* 0x000fe200000116d1 */
[----:B------:R-:W-:Y:S01]  /*e050*/  @P0 FFMA.FTZ R68, R0, R133, R4 ;  /* 0x0000008500440223 */ /* 0x000fe20000010004 */
[----:B------:R-:W-:Y:S01]  /*e060*/  LOP3.LUT P0, RZ, R209, 0x3, RZ, 0xc0, !PT ;  /* 0x00000003d1ff7812 */ /* 0x000fe2000780c0ff */
[----:B------:R-:W-:Y:S01]  /*e070*/  BSSY.RECONVERGENT B0, `(.L_x_1582) ;  /* 0x000001f000007945 */ /* 0x000fe20003800200 */
[----:B------:R-:W-:Y:S01]  /*e080*/  LOP3.LUT R69, R210, 0x7, R69, 0xf8, !PT ;  /* 0x00000007d2457812 */ /* 0x000fe200078ef845 */
        /* <DEDUP_REMOVED lines=29> */
.L_x_1583:
[----:B------:R-:W-:Y:S05]  /*e260*/  BSYNC.RECONVERGENT B0 ;  /* 0x0000000000007941 */ /* 0x000fea0003800200 */
.L_x_1582:
[----:B------:R-:W-:Y:S01]  /*e270*/  SHF.R.U32.HI R209, RZ, 0x4, R209 ;  /* 0x00000004ffd17819 */ /* 0x000fe200000116d1 */
[----:B---3--:R3:W5:Y:S01]  /*e280*/  LD.E R2, desc[UR4][R2.64+0xc0] ;  /* 0x0000c00402027980 */ /* 0x008762000c101900 */
[----:B------:R-:W-:Y:S01]  /*e290*/  IMAD R84, R72, R84, RZ ;  /* 0x0000005448547224 */ /* 0x000fe200078e02ff */
[----:B------:R-:W-:Y:S01]  /*e2a0*/  BSSY.RECONVERGENT B0, `(.L_x_1584) ;  /* 0x000001b000007945 */ /* 0x000fe20003800200 */
[CC--:B------:R-:W-:Y:S01]  /*e2b0*/  ISETP.GE.AND P3, PT, R209.reuse, R216.reuse, PT ;  /* 0x000000d8d100720c */ /* 0x0c0fe20003f66270 */
[C---:B------:R-:W-:Y:S02]  /*e2c0*/  VIADD R71, R209.reuse, 0x18 ;  /* 0x00000018d1477836 */ /* 0x040fe40000000000 */
[C---:B------:R-:W-:Y:S02]  /*e2d0*/  VIADD R69, R209.reuse, 0x8 ;  /* 0x00000008d1457836 */ /* 0x040fe40000000000 */
[----:B------:R-:W-:Y:S01]  /*e2e0*/  VIADD R73, R209, 0x10 ;  /* 0x00000010d1497836 */ /* 0x000fe20000000000 */
[----:B------:R-:W-:-:S02]  /*e2f0*/  ISETP.GE.AND P2, PT, R71, R216, PT ;  /* 0x000000d84700720c */ /* 0x000fc40003f46270 */
[----:B------:R-:W-:Y:S02]  /*e300*/  LOP3.LUT R71, R140, 0x1f80, RZ, 0xc0, !PT ;  /* 0x00001f808c477812 */ /* 0x000fe400078ec0ff */
[-C--:B------:R-:W-:Y:S01]  /*e310*/  ISETP.GE.AND P1, PT, R69, R216.reuse, PT ;  /* 0x000000d84500720c */ /* 0x080fe20003f26270 */
[----:B------:R-:W-:Y:S01]  /*e320*/  VIADD R69, R209, 0x20 ;  /* 0x00000020d1457836 */ /* 0x000fe20000000000 */
[----:B------:R-:W-:Y:S02]  /*e330*/  LOP3.LUT R71, R71, 0x3c, R80, 0xf8, !PT ;  /* 0x0000003c47477812 */ /* 0x000fe400078ef850 */
[----:B------:R-:W-:Y:S02]  /*e340*/  ISETP.GE.AND P0, PT, R73, R216, PT ;  /* 0x000000d84900720c */ /* 0x000fe40003f06270 */
[----:B------:R-:W-:Y:S02]  /*e350*/  P2R R0, PR, RZ, 0x4 ;  /* 0x00000004ff007803 */ /* 0x000fe40000000000 */
[----:B------:R-:W-:-:S02]  /*e360*/  IADD3 R73, P2, PT, R71, R84, RZ ;  /* 0x0000005447497210 */ /* 0x000fc40007f5e0ff */
[----:B------:R-:W-:Y:S01]  /*e370*/  ISETP.GE.AND P6, PT, R69, R216, PT ;  /* 0x000000d84500720c */ /* 0x000fe20003fc6270 */
[C---:B------:R-:W-:Y:S01]  /*e380*/  VIADD R69, R209.reuse, 0x30 ;  /* 0x00000030d1457836 */ /* 0x040fe20000000000 */
[----:B------:R-:W-:Y:S01]  /*e390*/  LEA.HI.X.SX32 R84, R84, RZ, 0x1, P2 ;  /* 0x000000ff54547211 */ /* 0x000fe200010f0eff */
[----:B---3--:R-:W-:-:S05]  /*e3a0*/  VIADD R3, R209, 0x28 ;  /* 0x00000028d1037836 */ /* 0x008fca0000000000 */
[----:B------:R-:W-:Y:S02]  /*e3b0*/  ISETP.GE.AND P5, PT, R3, R216, PT ;  /* 0x000000d80300720c */ /* 0x000fe40003fa6270 */
[----:B------:R-:W-:-:S04]  /*e3c0*/  LOP3.LUT R3, R80, 0x3c, RZ, 0xc0, !PT ;  /* 0x0000003c50037812 */ /* 0x000fc800078ec0ff */
[----:B------:R-:W-:Y:S01]  /*e3d0*/  LOP3.LUT R71, R3, 0x40, RZ, 0xfc, !PT ;  /* 0x0000004003477812 */ /* 0x000fe200078efcff */
[----:B------:R-:W-:Y:S06]  /*e3e0*/  @P3 BRA `(.L_x_1585) ;  /* 0x0000000000183947 */ /* 0x000fec0003800000 */
[----:B----4-:R-:W-:Y:S02]  /*e3f0*/  LEA R74, P2, R73, R76, 0x2 ;  /* 0x0000004c494a7211 */ /* 0x010fe400078410ff */
[-C--:B-----5:R-:W-:Y:S02]  /*e400*/  ISETP.GE.AND P3, PT, R3, R2.reuse, PT ;  /* 0x000000020300720c */ /* 0x0a0fe40003f66270 */
[----:B------:R-:W-:Y:S02]  /*e410*/  LEA.HI.X R75, R73, R77, R84, 0x2, P2 ;  /* 0x0000004d494b7211 */ /* 0x000fe400010f1454 */
[----:B------:R-:W-:-:S09]  /*e420*/  ISETP.GE.AND P2, PT, R71, R2, PT ;  /* 0x000000024700720c */ /* 0x000fd20003f46270 */
[----:B-1----:R3:W-:Y:S04]  /*e430*/  @!P3 ST.E.128 desc[UR4][R74.64], R64 ;  /* 0x000000404a00b985 */ /* 0x0027e8000c101d04 */
[----:B------:R3:W-:Y:S02]  /*e440*/  @!P2 ST.E.128 desc[UR4][R74.64+0x100], R32 ;  /* 0x000100204a00a985 */ /* 0x0007e4000c101d04 */
.L_x_1585:
[----:B------:R-:W-:Y:S05]  /*e450*/  BSYNC.RECONVERGENT B0 ;  /* 0x0000000000007941 */ /* 0x000fea0003800200 */
.L_x_1584:
        /* <DEDUP_REMOVED lines=12> */
.L_x_1587:
[----:B------:R-:W-:Y:S05]  /*e520*/  BSYNC.RECONVERGENT B0 ;  /* 0x0000000000007941 */ /* 0x000fea0003800200 */
.L_x_1586:
[----:B------:R-:W-:Y:S01]  /*e530*/  BSSY.RECONVERGENT B0, `(.L_x_1588) ;  /* 0x000000b000007945 */ /* 0x000fe20003800200 */
[----:B------:R-:W-:-:S03]  /*e540*/  ISETP.GE.AND P3, PT, R209, R216, PT ;  /* 0x000000d8d100720c */ /* 0x000fc60003f66270 */
[----:B------:R-:W-:Y:S10]  /*e550*/  @P0 BRA `(.L_x_1589) ;  /* 0x0000000000200947 */ /* 0x000ff40003800000 */
        /* <DEDUP_REMOVED lines=8> */
.L_x_1589:
[----:B------:R-:W-:Y:S05]  /*e5e0*/  BSYNC.RECONVERGENT B0 ;  /* 0x0000000000007941 */ /* 0x000fea0003800200 */
.L_x_1588:
        /* <DEDUP_REMOVED lines=11> */
.L_x_1591:
[----:B------:R-:W-:Y:S05]  /*e6a0*/  BSYNC.RECONVERGENT B0 ;  /* 0x0000000000007941 */ /* 0x000fea0003800200 */
.L_x_1590:
        /* <DEDUP_REMOVED lines=10> */
.L_x_1593:
[----:B------:R-:W-:Y:S05]  /*e750*/  BSYNC.RECONVERGENT B0 ;  /* 0x0000000000007941 */ /* 0x000fea0003800200 */
.L_x_1592:
        /* <DEDUP_REMOVED lines=10> */
.L_x_1595:
[----:B------:R-:W-:Y:S05]  /*e800*/  BSYNC.RECONVERGENT B0 ;  /* 0x0000000000007941 */ /* 0x000fea0003800200 */
.L_x_1594:
        /* <DEDUP_REMOVED lines=10> */
.L_x_1597:
[----:B------:R-:W-:Y:S05]  /*e8b0*/  BSYNC.RECONVERGENT B0 ;  /* 0x0000000000007941 */ /* 0x000fea0003800200 */
.L_x_1596:
[----:B------:R-:W-:-:S04]  /*e8c0*/  MOV R229, 0x0 ;  /* 0x0000000000e57802 */ /* 0x000fc80000000f00 */
[----:B-12345:R-:W-:Y:S05]  /*e8d0*/  @P3 RET.REL.NODEC R228 `(_ZN5flash24flash_fwd_splitkv_kernelI23Flash_fwd_kernel_traitsILi128ELi64ELi128ELi4ELb0ELb0EN7cutlass6half_tE19Flash_kernel_traitsILi128ELi64ELi128ELi4ES3_EELb0ELb0ELb0ELb0ELb0ELb1ELb1ELb0EEEvNS_16Flash_fwd_paramsE) ;  /* 0xffffff14e4c83950 */ /* 0x03efea0003c3ffff */
[-C--:B------:R-:W-:Y:S01]  /*e8e0*/  ISETP.GE.AND P2, PT, R3, R2.reuse, PT ;  /* 0x000000020300720c */ /* 0x080fe20003f46270 */
[----:B------:R-:W-:Y:S01]  /*e8f0*/  IMAD.MOV.U32 R229, RZ, RZ, 0x0 ;  /* 0x00000000ffe57424 */ /* 0x000fe200078e00ff */
[----:B------:R-:W-:-:S11]  /*e900*/  ISETP.GE.AND P0, PT, R71, R2, PT ;  /* 0x000000024700720c */ /* 0x000fd60003f06270 */
[----:B------:R-:W-:-:S04]  /*e910*/  @!P2 LEA R8, P1, R73, R76, 0x2 ;  /* 0x0000004c4908a211 */ /* 0x000fc800078210ff */
[----:B------:R-:W-:-:S05]  /*e920*/  @!P2 LEA.HI.X R9, R73, R77, R84, 0x2, P1 ;  /* 0x0000004d4909a211 */ /* 0x000fca00008f1454 */
[----:B------:R1:W-:Y:S02]  /*e930*/  @!P2 ST.E.128 desc[UR4][R8.64+0x7000], R36 ;  /* 0x007000240800a985 */ /* 0x0003e4000c101d04 */
[----:B-1----:R-:W-:Y:S05]  /*e940*/  @P0 RET.REL.NODEC R228 `(_ZN5flash24flash_fwd_splitkv_kernelI23Flash_fwd_kernel_traitsILi128ELi64ELi128ELi4ELb0ELb0EN7cutlass6half_tE19Flash_kernel_traitsILi128ELi64ELi128ELi4ES3_EELb0ELb0ELb0ELb0ELb0ELb1ELb1ELb0EEEvNS_16Flash_fwd_paramsE) ;  /* 0xffffff14e4ac0950 */ /* 0x002fea0003c3ffff */
[----:B------:R-:W-:Y:S01]  /*e950*/  LEA R2, P0, R73, R76, 0x2 ;  /* 0x0000004c49027211 */ /* 0x000fe200078010ff */
[----:B------:R-:W-:-:S03]  /*e960*/  IMAD.MOV.U32 R229, RZ, RZ, 0x0 ;  /* 0x00000000ffe57424 */ /* 0x000fc600078e00ff */
[----:B------:R-:W-:-:S05]  /*e970*/  LEA.HI.X R3, R73, R77, R84, 0x2, P0 ;  /* 0x0000004d49037211 */ /* 0x000fca00000f1454 */
[----:B------:R1:W-:Y:S02]  /*e980*/  ST.E.128 desc[UR4][R2.64+0x7100], R4 ;  /* 0x0071000402007985 */ /* 0x0003e4000c101d04 */
[----:B-1----:R-:W-:Y:S05]  /*e990*/  RET.REL.NODEC R228 `(_ZN5flash24flash_fwd_splitkv_kernelI23Flash_fwd_kernel_traitsILi128ELi64ELi128ELi4ELb0ELb0EN7cutlass6half_tE19Flash_kernel_traitsILi128ELi64ELi128ELi4ES3_EELb0ELb0ELb0ELb0ELb0ELb1ELb1ELb0EEEvNS_16Flash_fwd_paramsE) ;  /* 0xffffff14e4987950 */ /* 0x002fea0003c3ffff */
.L_x_1581:
[----:B------:R-:W-:Y:S01]  /*e9a0*/  MOV R7, 0x2 ;  /* 0x0000000200077802 */ /* 0x000fe20000000f00 */
[----:B------:R-:W-:Y:S01]  /*e9b0*/  IMAD.MOV.U32 R6, RZ, RZ, -0x1 ;  /* 0xffffffffff067424 */ /* 0x000fe200078e00ff */
[----:B------:R-:W-:-:S07]  /*e9c0*/  MOV R4, 0x1f ;  /* 0x0000001f00047802 */ /* 0x000fce0000000f00 */
[----:B-1---5:R-:W-:Y:S05]  /*e9d0*/  WARPSYNC.COLLECTIVE R6, `(.L_x_1598) ;  /* 0x0000000006087348 */ /* 0x022fea0003c00000 */
[----:B------:R2:W3:Y:S02]  /*e9e0*/  SHFL.BFLY P0, R9, R243, R7, R4 ;  /* 0x0c000007f3097389 */ /* 0x0004e40000000004 */
[----:B-123-5:R-:W-:Y:S05]  /*e9f0*/  ENDCOLLECTIVE ;  /* 0x000000000000791b */ /* 0x02efea0003800000 */
.L_x_1598:
[----:B------:R-:W-:Y:S02]  /*ea00*/  MOV R10, R9 ;  /* 0x00000009000a7202 */ /* 0x000fe40000000f00 */
[----:B------:R-:W-:-:S03]  /*ea10*/  MOV R7, 0x1 ;  /* 0x0000000100077802 */ /* 0x000fc60000000f00 */
[----:B------:R-:W-:-:S04]  /*ea20*/  FADD.FTZ R10, R10, R243 ;  /* 0x000000f30a0a7221 */ /* 0x000fc80000010000 */
[----:B------:R-:W-:-:S07]  /*ea30*/  IMAD.MOV.U32 R243, RZ, RZ, R10 ;  /* 0x000000fffff37224 */ /* 0x000fce00078e000a */
[----:B------:R-:W-:Y:S05]  /*ea40*/  WARPSYNC.COLLECTIVE R6, `(.L_x_1599) ;  /* 0x0000000006087348 */ /* 0x000fea0003c00000 */
[----:B------:R1:W2:Y:S02]  /*ea50*/  SHFL.BFLY P0, R9, R243, R7, R4 ;  /* 0x0c000007f3097389 */ /* 0x0002a40000000004 */
[----:B-12---:R-:W-:Y:S05]  /*ea60*/  ENDCOLLECTIVE ;  /* 0x000000000000791b */ /* 0x006fea0003800000 */
.L_x_1599:
[----:B------:R-:W-:Y:S01]  /*ea70*/  MOV R243, R241 ;  /* 0x000000f100f37202 */ /* 0x000fe20000000f00 */
[----:B------:R-:W-:Y:S01]  /*ea80*/  IMAD.MOV.U32 R5, RZ, RZ, R9 ;  /* 0x000000ffff057224 */ /* 0x000fe200078e0009 */
[----:B------:R-:W-:-:S03]  /*ea90*/  MOV R7, 0x2 ;  /* 0x0000000200077802 */ /* 0x000fc60000000f00 */
[----:B------:R-:W-:-:S07]  /*eaa0*/  FADD.FTZ R5, R10, R5 ;  /* 0x000000050a057221 */ /* 0x000fce0000010000 */
[----:B------:R-:W-:Y:S05]  /*eab0*/  WARPSYNC.COLLECTIVE R6, `(.L_x_1600) ;  /* 0x0000000006087348 */ /* 0x000fea0003c00000 */
[----:B------:R1:W2:Y:S02]  /*eac0*/  SHFL.BFLY P0, R9, R243, R7, R4 ;  /* 0x0c000007f3097389 */ /* 0x0002a40000000004 */
[----:B-12---:R-:W-:Y:S05]  /*ead0*/  ENDCOLLECTIVE ;  /* 0x000000000000791b */ /* 0x006fea0003800000 */
.L_x_1600:
[----:B------:R-:W-:Y:S01]  /*eae0*/  FADD.FTZ R8, R9, R241 ;  /* 0x000000f109087221 */ /* 0x000fe20000010000 */
[----:B------:R-:W-:-:S03]  /*eaf0*/  MOV R7, 0x1 ;  /* 0x0000000100077802 */ /* 0x000fc60000000f00 */
[----:B------:R-:W-:-:S07]  /*eb00*/  IMAD.MOV.U32 R243, RZ, RZ, R8 ;  /* 0x000000fffff37224 */ /* 0x000fce00078e0008 */
[----:B------:R-:W-:Y:S05]  /*eb10*/  WARPSYNC.COLLECTIVE R6, `(.L_x_1601) ;  /* 0x0000000006087348 */ /* 0x000fea0003c00000 */
[----:B------:R1:W2:Y:S02]  /*eb20*/  SHFL.BFLY P0, R9, R243, R7, R4 ;  /* 0x0c000007f3097389 */ /* 0x0002a40000000004 */
[----:B-12---:R-:W-:Y:S05]  /*eb30*/  ENDCOLLECTIVE ;  /* 0x000000000000791b */ /* 0x006fea0003800000 */
.L_x_1601:
[----:B------:R-:W-:Y:S01]  /*eb40*/  MOV R11, R9 ;  /* 0x00000009000b7202 */ /* 0x000fe20000000f00 */
[----:B------:R-:W-:Y:S06]  /*eb50*/  BRA `(.L_x_1602) ;  /* 0xffffffe800f87947 */ /* 0x000fec000383ffff */
.L_x_1603:
        /* <DEDUP_REMOVED lines=10> */
.L_x_14903:


//--------------------- .text._ZN5flash24flash_fwd_splitkv_kernelI23Flash_fwd_kernel_traitsILi128ELi64ELi128ELi4ELb0ELb0EN7cutlass6half_tE19Flash_kernel_traitsILi128ELi64ELi128ELi4ES3_EELb0ELb0ELb0ELb0ELb0ELb0ELb1ELb1EEEvNS_16Flash_fwd_paramsE --------------------------
	.section	.text._ZN5flash24flash_fwd_splitkv_kernelI23Flash_fwd_kernel_traitsILi128ELi64ELi128ELi4ELb0ELb0EN7cutlass6half_tE19Flash_kernel_traitsILi128ELi64ELi128ELi4ES3_EELb0ELb0ELb0ELb0ELb0ELb0ELb1ELb1EEEvNS_16Flash_fwd_paramsE,"ax",@progbits
	.align	128
        .global         _ZN5flash24flash_fwd_splitkv_kernelI23Flash_fwd_kernel_traitsILi128ELi64ELi128ELi4ELb0ELb0EN7cutlass6half_tE19Flash_kernel_traitsILi128ELi64ELi128ELi4ES3_EELb0ELb0ELb0ELb0ELb0ELb0ELb1ELb1EEEvNS_16Flash_fwd_paramsE
        .type           _ZN5flash24flash_fwd_splitkv_kernelI23Flash_fwd_kernel_traitsILi128ELi64ELi128ELi4ELb0ELb0EN7cutlass6half_tE19Flash_kernel_traitsILi128ELi64ELi128ELi4ES3_EELb0ELb0ELb0ELb0ELb0ELb0ELb1ELb1EEEvNS_16Flash_fwd_paramsE,@function
        .size           _ZN5flash24flash_fwd_splitkv_kernelI23Flash_fwd_kernel_traitsILi128ELi64ELi128ELi4ELb0ELb0EN7cutlass6half_tE19Flash_kernel_traitsILi128ELi64ELi128ELi4ES3_EELb0ELb0ELb0ELb0ELb0ELb0ELb1ELb1EEEvNS_16Flash_fwd_paramsE,(.L_x_14904 - _ZN5flash24flash_fwd_splitkv_kernelI23Flash_fwd_kernel_traitsILi128ELi64ELi128ELi4ELb0ELb0EN7cutlass6half_tE19Flash_kernel_traitsILi128ELi64ELi128ELi4ES3_EELb0ELb0ELb0ELb0ELb0ELb0ELb1ELb1EEEvNS_16Flash_fwd_paramsE)
        .other          _ZN5flash24flash_fwd_splitkv_kernelI23Flash_fwd_kernel_traitsILi128ELi64ELi128ELi4ELb0ELb0EN7cutlass6half_tE19Flash_kernel_traitsILi128ELi64ELi128ELi4ES3_EELb0ELb0ELb0ELb0ELb0ELb0ELb1ELb1EEEvNS_16Flash_fwd_paramsE,@"STO_CUDA_ENTRY STV_DEFAULT"
_ZN5flash24flash_fwd_splitkv_kernelI23Flash_fwd_kernel_traitsILi128ELi64ELi128ELi4ELb0ELb0EN7cutlass6half_tE19Flash_kernel_traitsILi128ELi64ELi128ELi4ES3_EELb0ELb0ELb0ELb0ELb0ELb0ELb1ELb1EEEvNS_16Flash_fwd_paramsE:
.text._ZN5flash24flash_fwd_splitkv_kernelI23Flash_fwd_kernel_traitsILi128ELi64ELi128ELi4ELb0ELb0EN7cutlass6half_tE19Flash_kernel_traitsILi128ELi64ELi128ELi4ES3_EELb0ELb0ELb0ELb0ELb0ELb0ELb1ELb1EEEvNS_16Flash_fwd_paramsE:
        /* <DEDUP_REMOVED lines=9> */
[----:B------:R-:W2:Y:S01]  /*0090*/  LDC.64 R132, c[0x0][0x348] ;  /* 0x0000d200ff847b82 */ /* 0x000ea20000000a00 */
        /* <DEDUP_REMOVED lines=14> */
[----:B------:R-:W1:Y:S11]  /*0180*/  LDC R3, c[0x0][0x374] ;  /* 0x0000dd00ff037b82 */ /* 0x000e760000000800 */
[----:B------:R-:W-:-:S02]  /*0190*/  @P1 IADD3 R223, PT, PT, R223, 0x1, RZ ;  /* 0x00000001dfdf1810 */ /* 0x000fc40007ffe0ff */
[----:B------:R-:W-:-:S04]  /*01a0*/  @!P0 LOP3.LUT R223, RZ, R0, RZ, 0x33, !PT ;  /* 0x00000000ffdf8212 */ /* 0x000fc800078e33ff */
[----:B------:R-:W-:-:S05]  /*01b0*/  IADD3 R221, PT, PT, -R223, RZ, RZ ;  /* 0x000000ffdfdd7210 */ /* 0x000fca0007ffe1ff */
[----:B--2-4-:R-:W-:Y:S02]  /*01c0*/  IMAD R221, R0, R221, UR4 ;  /* 0x0000000400dd7e24 */ /* 0x014fe4000f8e02dd */
[----:B-1----:R-:W-:Y:S05]  /*01d0*/  CALL.REL.NOINC `($_ZN5flash24flash_fwd_splitkv_kernelI23Flash_fwd_kernel_traitsILi128ELi64ELi128ELi4ELb0ELb0EN7cutlass6half_tE19Flash_kernel_traitsILi128ELi64ELi128ELi4ES3_EELb0ELb0ELb0ELb0ELb0ELb0ELb1ELb1EEEvNS_16Flash_fwd_paramsE$_ZN5flash30compute_attn_1rowblock_splitkvI23Flash_fwd_kernel_traitsILi128ELi64ELi128ELi4ELb0ELb0EN7cutlass6half_tE19Flash_kernel_traitsILi128ELi64ELi128ELi4ES3_EELb0ELb0ELb0ELb0ELb0ELb0ELb1ELb1ENS_16Flash_fwd_paramsEEEvRKT8_iiiii) ;  /* 0x0000000000087944 */ /* 0x002fea0003c00000 */
[----:B------:R-:W-:Y:S05]  /*01e0*/  BSYNC.RECONVERGENT B4 ;  /* 0x0000000000047941 */ /* 0x000fea0003800200 */
.L_x_1604:
[----:B------:R-:W-:Y:S05]  /*01f0*/  EXIT ;  /* 0x000000000000794d */ /* 0x000fea0003800000 */
        .type           $_ZN5flash24flash_fwd_splitkv_kernelI23Flash_fwd_kernel_traitsILi128ELi64ELi128ELi4ELb0ELb0EN7cutlass6half_tE19Flash_kernel_traitsILi128ELi64ELi128ELi4ES3_EELb0ELb0ELb0ELb0ELb0ELb0ELb1ELb1EEEvNS_16Flash_fwd_paramsE$_ZN5flash30compute_attn_1rowblock_splitkvI23Flash_fwd_kernel_traitsILi128ELi64ELi128ELi4ELb0ELb0EN7cutlass6half_tE19Flash_kernel_traitsILi128ELi64ELi128ELi4ES3_EELb0ELb0ELb0ELb0ELb0ELb0ELb1ELb1ENS_16Flash_fwd_paramsEEEvRKT8_iiiii,@function
        .size           $_ZN5flash24flash_fwd_splitkv_kernelI23Flash_fwd_kernel_traitsILi128ELi64ELi128ELi4ELb0ELb0EN7cutlass6half_tE19Flash_kernel_traitsILi128ELi64ELi128ELi4ES3_EELb0ELb0ELb0ELb0ELb0ELb0ELb1ELb1EEEvNS_16Flash_fwd_paramsE$_ZN5flash30compute_attn_1rowblock_splitkvI23Flash_fwd_kernel_traitsILi128ELi64ELi128ELi4ELb0ELb0EN7cutlass6half_tE19Flash_kernel_traitsILi128ELi64ELi128ELi4ES3_EELb0ELb0ELb0ELb0ELb0ELb0ELb1ELb1ENS_16Flash_fwd_paramsEEEvRKT8_iiiii,(.L_x_14904 - $_ZN5flash24flash_fwd_splitkv_kernelI23Flash_fwd_kernel_traitsILi128ELi64ELi128ELi4ELb0ELb0EN7cutlass6half_tE19Flash_kernel_traitsILi128ELi64ELi128ELi4ES3_EELb0ELb0ELb0ELb0ELb0ELb0ELb1ELb1EEEvNS_16Flash_fwd_paramsE$_ZN5flash30compute_attn_1rowblock_splitkvI23Flash_fwd_kernel_traitsILi128ELi64ELi128ELi4ELb0ELb0EN7cutlass6half_tE19Flash_kernel_traitsILi128ELi64ELi128ELi4ES3_EELb0ELb0ELb0ELb0ELb0ELb0ELb1ELb1ENS_16Flash_fwd_paramsEEEvRKT8_iiiii)
$_ZN5flash24flash_fwd_splitkv_kernelI23Flash_fwd_kernel_traitsILi128ELi64ELi128ELi4ELb0ELb0EN7cutlass6half_tE19Flash_kernel_traitsILi128ELi64ELi128ELi4ES3_EELb0ELb0ELb0ELb0ELb0ELb0ELb1ELb1EEEvNS_16Flash_fwd_paramsE$_ZN5flash30compute_attn_1rowblock_splitkvI23Flash_fwd_kernel_traitsILi128ELi64ELi128ELi4ELb0ELb0EN7cutlass6half_tE19Flash_kernel_traitsILi128ELi64ELi128ELi4ES3_EELb0ELb0ELb0ELb0ELb0ELb0ELb1ELb1ENS_16Flash_fwd_paramsEEEvRKT8_iiiii:
        /* <DEDUP_REMOVED lines=26> */
[----:B------:R-:W-:Y:S02]  /*03a0*/  ISETP.NE.AND.EX P2, PT, R13, RZ, PT, P2 ;  /* 0x000000ff0d00720c */ /* 0x000fe40003f45320 */
[----:B------:R-:W-:Y:S01]  /*03b0*/  IADD3 R14, P1, PT, R12, R2, RZ ;  /* 0x000000020c0e7210 */ /* 0x000fe20007f3e0ff */
[----:B------:R-:W-:Y:S01]  /*03c0*/  BSSY.RECONVERGENT B0, `(.L_x_1605) ;  /* 0x000000a000007945 */ /* 0x000fe20003800200 */
[----:B------:R-:W-:-:S03]  /*03d0*/  ISETP.NE.U32.AND P0, PT, R8, RZ, PT ;  /* 0x000000ff0800720c */ /* 0x000fc60003f05070 */
[----:B------:R-:W-:Y:S01]  /*03e0*/  IMAD.X R15, R13, 0x1, R0, P1 ;  /* 0x000000010d0f7824 */ /* 0x000fe200008e0600 */
[----:B------:R-:W-:Y:S01]  /*03f0*/  ISETP.NE.AND.EX P0, PT, R9, RZ, PT, P0 ;  /* 0x000000ff0900720c */ /* 0x000fe20003f05300 */
[----:B------:R-:W-:-:S04]  /*0400*/  IMAD.MOV.U32 R13, RZ, RZ, -0x1 ;  /* 0xffffffffff0d7424 */ /* 0x000fc800078e00ff */
[----:B------:R-:W-:Y:S08]  /*0410*/  @!P2 BRA `(.L_x_1606) ;  /* 0x000000000010a947 */ /* 0x000ff00003800000 */
[----:B------:R-:W2:Y:S02]  /*0420*/  LD.E.U8 R6, desc[UR4][R132.64+0x1b2] ;  /* 0x0001b20484067980 */ /* 0x000ea4000c101100 */
[----:B--2---:R-:W-:-:S13]  /*0430*/  ISETP.NE.AND P1, PT, R6, RZ, PT ;  /* 0x000000ff0600720c */ /* 0x004fda0003f25270 */
[----:B------:R-:W-:Y:S05]  /*0440*/  @!P1 BRA `(.L_x_1606) ;  /* 0x0000000000049947 */ /* 0x000fea0003800000 */
[----:B------:R2:W5:Y:S02]  /*0450*/  LD.E R13, desc[UR4][R14.64] ;  /* 0x000000040e0d7980 */ /* 0x000564000c101900 */
.L_x_1606:
[----:B------:R-:W-:Y:S05]  /*0460*/  BSYNC.RECONVERGENT B0 ;  /* 0x0000000000007941 */ /* 0x000fea0003800200 */
.L_x_1605:
[----:B------:R-:W-:Y:S04]  /*0470*/  BSSY.RECONVERGENT B0, `(.L_x_1607) ;  /* 0x0000007000007945 */ /* 0x000fe80003800200 */
[----:B------:R-:W-:Y:S05]  /*0480*/  @!P3 BRA `(.L_x_1608) ;  /* 0x000000000014b947 */ /* 0x000fea0003800000 */
[----:B------:R-:W3:Y:S02]  /*0490*/  LD.E.U8 R6, desc[UR4][R132.64+0x1b2] ;  /* 0x0001b20484067980 */ /* 0x000ee4000c101100 */
[----:B---3--:R-:W-:-:S13]  /*04a0*/  ISETP.NE.AND P1, PT, R6, RZ, PT ;  /* 0x000000ff0600720c */ /* 0x008fda0003f25270 */
[----:B------:R-:W3:Y:S02]  /*04b0*/  @P1 LD.E R6, desc[UR4][R14.64+0x4] ;  /* 0x000004040e061980 */ /* 0x000ee4000c101900 */
[----:B---3-5:R-:W-:-:S06]  /*04c0*/  @P1 IADD3 R7, PT, PT, R6, -R13, RZ ;  /* 0x8000000d06071210 */ /* 0x028fcc0007ffe0ff */
[----:B------:R3:W5:Y:S02]  /*04d0*/  @!P1 LD.E R7, desc[UR4][R14.64] ;  /* 0x000000040e079980 */ /* 0x000764000c101900 */
.L_x_1608:
[----:B------:R-:W-:Y:S05]  /*04e0*/  BSYNC.RECONVERGENT B0 ;  /* 0x0000000000007941 */ /* 0x000fea0003800200 */
.L_x_1607:
[----:B------:R-:W-:Y:S01]  /*04f0*/  BSSY.RECONVERGENT B1, `(.L_x_1609) ;  /* 0x0000012000017945 */ /* 0x000fe20003800200 */
[----:B-----5:R-:W-:Y:S02]  /*0500*/  @P5 IADD3 R219, PT, PT, R4, -R5, RZ ;  /* 0x8000000504db5210 */ /* 0x020fe40007ffe0ff */
[----:B------:R-:W-:Y:S01]  /*0510*/  IADD3 R74, PT, PT, R7, -R10, RZ ;  /* 0x8000000a074a7210 */ /* 0x000fe20007ffe0ff */
[----:B------:R-:W-:Y:S06]  /*0520*/  @!P0 BRA `(.L_x_1610) ;  /* 0x0000000000148947 */ /* 0x000fec0003800000 */
[----:B------:R-:W-:-:S05]  /*0530*/  IADD3 R6, P0, PT, R8, R2, RZ ;  /* 0x0000000208067210 */ /* 0x000fca0007f1e0ff */
[----:B------:R-:W-:-:S06]  /*0540*/  IMAD.X R7, R9, 0x1, R0, P0 ;  /* 0x0000000109077824 */ /* 0x000fcc00000e0600 */
[----:B------:R-:W4:Y:S02]  /*0550*/  LD.E R7, desc[UR4][R6.64] ;  /* 0x0000000406077980 */ /* 0x000f24000c101900 */
[----:B----4-:R-:W-:Y:S01]  /*0560*/  IADD3 R62, PT, PT, R7, -R10, RZ ;  /* 0x8000000a073e7210 */ /* 0x010fe20007ffe0ff */
[----:B------:R-:W-:Y:S05]  /*0570*/  BRA `(.L_x_1611) ;  /* 0x0000000000247947 */ /* 0x000fea0003800000 */
.L_x_1610:
[----:B------:R-:W4:Y:S01]  /*0580*/  LD.E.64 R6, desc[UR4][R132.64+0x108] ;  /* 0x0001080484067980 */ /* 0x000f22000c101b00 */
[----:B------:R-:W-:Y:S01]  /*0590*/  BSSY.RECONVERGENT B0, `(.L_x_1612) ;  /* 0x0000006000007945 */ /* 0x000fe20003800200 */
[----:B----4-:R-:W-:-:S04]  /*05a0*/  ISETP.NE.U32.AND P0, PT, R6, RZ, PT ;  /* 0x000000ff0600720c */ /* 0x010fc80003f05070 */
[----:B------:R-:W-:Y:S01]  /*05b0*/  ISETP.NE.AND.EX P0, PT, R7, RZ, PT, P0 ;  /* 0x000000ff0700720c */ /* 0x000fe20003f05300 */
[----:B------:R-:W-:-:S12]  /*05c0*/  IMAD.MOV.U32 R7, RZ, RZ, RZ ;  /* 0x000000ffff077224 */ /* 0x000fd800078e00ff */
[----:B------:R-:W-:Y:S05]  /*05d0*/  @!P0 BRA `(.L_x_1613) ;  /* 0x0000000000048947 */ /* 0x000fea0003800000 */
[----:B------:R4:W5:Y:S02]  /*05e0*/  LD.E R7, desc[UR4][R132.64+0xbc] ;  /* 0x0000bc0484077980 */ /* 0x000964000c101900 */
.L_x_1613:
[----:B------:R-:W-:Y:S05]  /*05f0*/  BSYNC.RECONVERGENT B0 ;  /* 0x0000000000007941 */ /* 0x000fea0003800200 */
.L_x_1612:
[----:B-----5:R-:W-:Y:S02]  /*0600*/  IADD3 R62, PT, PT, R74, R7, RZ ;  /* 0x000000074a3e7210 */ /* 0x020fe40007ffe0ff */
.L_x_1611:
[----:B------:R-:W-:Y:S05]  /*0610*/  BSYNC.RECONVERGENT B1 ;  /* 0x0000000000017941 */ /* 0x000fea0003800200 */
.L_x_1609:
[----:B------:R-:W-:Y:S01]  /*0620*/  IMAD.SHL.U32 R76, R217, 0x40, RZ ;  /* 0x00000040d94c7824 */ /* 0x000fe200078e00ff */
[----:B------:R-:W-:Y:S01]  /*0630*/  MOV R6, R216 ;  /* 0x000000d800067202 */ /* 0x000fe20000000f00 */
[----:B------:R-:W-:-:S03]  /*0640*/  IMAD.MOV.U32 R7, RZ, RZ, 0x0 ;  /* 0x00000000ff077424 */ /* 0x000fc600078e00ff */
[----:B------:R-:W-:-:S13]  /*0650*/  ISETP.GT.AND P0, PT, R219, R76, PT ;  /* 0x0000004cdb00720c */ /* 0x000fda0003f04270 */
[----:B-1234-:R-:W-:Y:S05]  /*0660*/  @!P0 RET.REL.NODEC R6 `(_ZN5flash24flash_fwd_splitkv_kernelI23Flash_fwd_kernel_traitsILi128ELi64ELi128ELi4ELb0ELb0EN7cutlass6half_tE19Flash_kernel_traitsILi128ELi64ELi128ELi4ES3_EELb0ELb0ELb0ELb0ELb0ELb0ELb1ELb1EEEvNS_16Flash_fwd_paramsE) ;  /* 0xfffffff806648950 */ /* 0x01efea0003c3ffff */
[----:B------:R-:W2:Y:S01]  /*0670*/  LD.E R7, desc[UR4][R132.64+0xb8] ;  /* 0x0000b80484077980 */ /* 0x000ea2000c101900 */
[-C--:B------:R-:W-:Y:S02]  /*0680*/  IABS R8, R3.reuse ;  /* 0x0000000300087213 */ /* 0x080fe40000000000 */
[----:B------:R-:W-:Y:S01]  /*0690*/  IABS R4, R3 ;  /* 0x0000000300047213 */ /* 0x000fe20000000000 */
[----:B------:R-:W1:Y:S01]  /*06a0*/  S2R R71, SR_TID.X ;  /* 0x0000000000477919 */ /* 0x000e620000002100 */
[----:B------:R-:W3:Y:S03]  /*06b0*/  I2F.RP R6, R8 ;  /* 0x0000000800067306 */ /* 0x000ee60000209400 */
[----:B------:R-:W-:-:S05]  /*06c0*/  IMAD.MOV R4, RZ, RZ, -R4 ;  /* 0x000000ffff047224 */ /* 0x000fca00078e0a04 */
[----:B---3--:R-:W3:Y:S02]  /*06d0*/  MUFU.RCP R14, R6 ;  /* 0x00000006000e7308 */ /* 0x008ee40000001000 */
[----:B---3--:R-:W-:-:S06]  /*06e0*/  VIADD R14, R14, 0xffffffe ;  /* 0x0ffffffe0e0e7836 */ /* 0x008fcc0000000000 */
[----:B------:R3:W4:Y:S02]  /*06f0*/  F2I.FTZ.U32.TRUNC.NTZ R15, R14 ;  /* 0x0000000e000f7305 */ /* 0x000724000021f000 */
[----:B---3--:R-:W-:Y:S02]  /*0700*/  IMAD.MOV.U32 R14, RZ, RZ, RZ ;  /* 0x000000ffff0e7224 */ /* 0x008fe400078e00ff */
[----:B--2---:R-:W-:-:S05]  /*0710*/  VIADD R7, R7, 0x7f ;  /* 0x0000007f07077836 */ /* 0x004fca0000000000 */
[----:B------:R-:W-:-:S04]  /*0720*/  SHF.R.S32.HI R12, RZ, 0x1f, R7 ;  /* 0x0000001fff0c7819 */ /* 0x000fc80000011407 */
[----:B------:R-:W-:Y:S01]  /*0730*/  LEA.HI R12, R12, R7, RZ, 0x7 ;  /* 0x000000070c0c7211 */ /* 0x000fe200078f38ff */
[----:B----4-:R-:W-:-:S03]  /*0740*/  IMAD.MOV R7, RZ, RZ, -R15 ;  /* 0x000000ffff077224 */ /* 0x010fc600078e0a0f */
[----:B------:R-:W-:Y:S01]  /*0750*/  LEA.HI.SX32 R12, R12, R3, 0x19 ;  /* 0x000000030c0c7211 */ /* 0x000fe200078fcaff */
[----:B------:R-:W-:-:S04]  /*0760*/  IMAD R7, R7, R8, RZ ;  /* 0x0000000807077224 */ /* 0x000fc800078e02ff */
[----:B------:R-:W-:Y:S02]  /*0770*/  VIADD R12, R12, 0xffffffff ;  /* 0xffffffff0c0c7836 */ /* 0x000fe40000000000 */
[----:B------:R-:W-:-:S03]  /*0780*/  IMAD.HI.U32 R7, R15, R7, R14 ;  /* 0x000000070f077227 */ /* 0x000fc600078e000e */
        /* <DEDUP_REMOVED lines=20> */
[----:B-1----:R-:W-:Y:S05]  /*08d0*/  @!P0 BRA `(.L_x_1614) ;  /* 0x0000000800648947 */ /* 0x002fea0003800000 */
[----:B------:R-:W2:Y:S04]  /*08e0*/  LD.E.64 R2, desc[UR4][R132.64+0xb0] ;  /* 0x0000b00484027980 */ /* 0x000ea8000c101b00 */
[----:B------:R-:W3:Y:S04]  /*08f0*/  LD.E R6, desc[UR4][R132.64+0x60] ;  /* 0x0000600484067980 */ /* 0x000ee8000c101900 */
[----:B------:R-:W4:Y:S04]  /*0900*/  LD.E R4, desc[UR4][R132.64+0xcc] ;  /* 0x0000cc0484047980 */ /* 0x000f28000c101900 */
[----:B------:R1:W5:Y:S04]  /*0910*/  LD.E.64 R8, desc[UR4][R132.64+0xa8] ;  /* 0x0000a80484087980 */ /* 0x000368000c101b00 */
[----:B------:R1:W5:Y:S04]  /*0920*/  LD.E R0, desc[UR4][R132.64+0xc0] ;  /* 0x0000c00484007980 */ /* 0x000368000c101900 */
[----:B------:R1:W5:Y:S01]  /*0930*/  LD.E.64 R10, desc[UR4][R132.64+0x78] ;  /* 0x00007804840a7980 */ /* 0x000362000c101b00 */
[----:B------:R-:W-:Y:S01]  /*0940*/  IMAD.SHL.U32 R7, R71, 0x4, RZ ;  /* 0x0000000447077824 */ /* 0x000fe200078e00ff */
[----:B------:R-:W-:Y:S01]  /*0950*/  SHF.R.U32.HI R5, RZ, 0x4, R71 ;  /* 0x00000004ff057819 */ /* 0x000fe20000011647 */
[----:B------:R-:W-:Y:S03]  /*0960*/  BSSY.RECONVERGENT B0, `(.L_x_1615) ;  /* 0x000001b000007945 */ /* 0x000fe60003800200 */
[----:B------:R-:W-:Y:S01]  /*0970*/  LOP3.LUT R7, R7, 0x3c, RZ, 0xc0, !PT ;  /* 0x0000003c07077812 */ /* 0x000fe200078ec0ff */
[----:B------:R-:W-:-:S02]  /*0980*/  VIADD R13, R5, 0x8 ;  /* 0x00000008050d7836 */ /* 0x000fc40000000000 */
[----:B------:R-:W-:Y:S01]  /*0990*/  VIADD R27, R5, 0x18 ;  /* 0x00000018051b7836 */ /* 0x000fe20000000000 */
[C---:B------:R-:W-:Y:S02]  /*09a0*/  ISETP.NE.AND P6, PT, R7.reuse, RZ, PT ;  /* 0x000000ff0700720c */ /* 0x040fe40003fc5270 */
[----:B------:R-:W-:Y:S01]  /*09b0*/  LOP3.LUT R29, R7, 0x40, RZ, 0xfc, !PT ;  /* 0x00000040071d7812 */ /* 0x000fe200078efcff */
[----:B--2---:R-:W-:Y:S02]  /*09c0*/  IMAD R223, R2, UR8, R223 ;  /* 0x0000000802df7c24 */ /* 0x004fe4000f8e02df */
[----:B------:R-:W-:Y:S02]  /*09d0*/  IMAD.IADD R2, R219, 0x1, -R76 ;  /* 0x00000001db027824 */ /* 0x000fe400078e0a4c */
[----:B---3--:R-:W-:-:S03]  /*09e0*/  IMAD R6, R223, R6, R221 ;  /* 0x00000006df067224 */ /* 0x008fc600078e02dd */
[----:B------:R-:W-:Y:S01]  /*09f0*/  ISETP.GE.AND P3, PT, R5, R2, PT ;  /* 0x000000020500720c */ /* 0x000fe20003f66270 */
[----:B------:R-:W-:Y:S01]  /*0a00*/  IMAD R3, R3, R6, R76 ;  /* 0x0000000603037224 */ /* 0x000fe200078e024c */
[-C--:B------:R-:W-:Y:S01]  /*0a10*/  ISETP.GE.AND P2, PT, R13, R2.reuse, PT ;  /* 0x000000020d00720c */ /* 0x080fe20003f46270 */
[----:B------:R-:W-:Y:S01]  /*0a20*/  IMAD.SHL.U32 R6, R71, 0x8, RZ ;  /* 0x0000000847067824 */ /* 0x000fe200078e00ff */
[----:B------:R-:W-:Y:S01]  /*0a30*/  ISETP.GE.OR P4, PT, R13, R2, P6 ;  /* 0x000000020d00720c */ /* 0x000fe20003786670 */
[----:B----4-:R-:W-:Y:S02]  /*0a40*/  IMAD R4, R3, R4, RZ ;  /* 0x0000000403047224 */ /* 0x010fe400078e02ff */
[----:B------:R-:W-:Y:S01]  /*0a50*/  VIADD R13, R5, 0x10 ;  /* 0x00000010050d7836 */ /* 0x000fe20000000000 */
[----:B------:R-:W-:-:S04]  /*0a60*/  LOP3.LUT R17, R7, 0x1f80, R6, 0xf8, !PT ;  /* 0x00001f8007117812 */ /* 0x000fc800078ef806 */
[C---:B------:R-:W-:Y:S02]  /*0a70*/  IADD3 R17, P1, PT, R4.reuse, R17, RZ ;  /* 0x0000001104117210 */ /* 0x040fe40007f3e0ff */
[----:B------:R-:W-:Y:S02]  /*0a80*/  ISETP.GE.AND P0, PT, R13, R2, PT ;  /* 0x000000020d00720c */ /* 0x000fe40003f06270 */
[----:B------:R-:W-:Y:S01]  /*0a90*/  LEA.HI.X.SX32 R15, R4, RZ, 0x1, P1 ;  /* 0x000000ff040f7211 */ /* 0x000fe200008f0eff */
[----:B-1----:R-:W-:Y:S10]  /*0aa0*/  @P3 BRA `(.L_x_1616) ;  /* 0x0000000000183947 */ /* 0x002ff40003800000 */
[-C--:B-----5:R-:W-:Y:S02]  /*0ab0*/  ISETP.GE.AND P5, PT, R7, R0.reuse, PT ;  /* 0x000000000700720c */ /* 0x0a0fe40003fa6270 */
[----:B------:R-:W-:Y:S02]  /*0ac0*/  ISETP.GE.AND P3, PT, R29, R0, PT ;  /* 0x000000001d00720c */ /* 0x000fe40003f66270 */
[----:B------:R-:W-:-:S04]  /*0ad0*/  LEA R18, P1, R17, R10, 0x2 ;  /* 0x0000000a11127211 */ /* 0x000fc800078210ff */
[----:B------:R-:W-:-:S05]  /*0ae0*/  LEA.HI.X R19, R17, R11, R15, 0x2, P1 ;  /* 0x0000000b11137211 */ /* 0x000fca00008f140f */
[----:B------:R1:W-:Y:S04]  /*0af0*/  @!P5 ST.E.128 desc[UR4][R18.64], RZ ;  /* 0x000000ff1200d985 */ /* 0x0003e8000c101d04 */
[----:B------:R1:W-:Y:S02]  /*0b00*/  @!P3 ST.E.128 desc[UR4][R18.64+0x100], RZ ;  /* 0x000100ff1200b985 */ /* 0x0003e4000c101d04 */
.L_x_1616:
[----:B------:R-:W-:Y:S05]  /*0b10*/  BSYNC.RECONVERGENT B0 ;  /* 0x0000000000007941 */ /* 0x000fea0003800200 */
.L_x_1615:
        /* <DEDUP_REMOVED lines=12> */
.L_x_1618:
[----:B------:R-:W-:Y:S05]  /*0be0*/  BSYNC.RECONVERGENT B0 ;  /* 0x0000000000007941 */ /* 0x000fea0003800200 */
.L_x_1617:
        /* <DEDUP_REMOVED lines=12> */
.L_x_1620:
[----:B------:R-:W-:Y:S05]  /*0cb0*/  BSYNC.RECONVERGENT B0 ;  /* 0x0000000000007941 */ /* 0x000fea0003800200 */
.L_x_1619:
        /* <DEDUP_REMOVED lines=12> */
.L_x_1622:
[----:B------:R-:W-:Y:S05]  /*0d80*/  BSYNC.RECONVERGENT B0 ;  /* 0x0000000000007941 */ /* 0x000fea0003800200 */
.L_x_1621:
        /* <DEDUP_REMOVED lines=11> */
.L_x_1624:
[----:B------:R-:W-:Y:S05]  /*0e40*/  BSYNC.RECONVERGENT B0 ;  /* 0x0000000000007941 */ /* 0x000fea0003800200 */
.L_x_1623:
        /* <DEDUP_REMOVED lines=11> */
.L_x_1626:
[----:B------:R-:W-:Y:S05]  /*0f00*/  BSYNC.RECONVERGENT B0 ;  /* 0x0000000000007941 */ /* 0x000fea0003800200 */
.L_x_1625:
        /* <DEDUP_REMOVED lines=12> */
.L_x_1628:
[----:B------:R-:W-:Y:S05]  /*0fd0*/  BSYNC.RECONVERGENT B0 ;  /* 0x0000000000007941 */ /* 0x000fea0003800200 */
.L_x_1627:
        /* <DEDUP_REMOVED lines=15> */
.L_x_1630:
[----:B------:R-:W-:Y:S05]  /*10d0*/  BSYNC.RECONVERGENT B0 ;  /* 0x0000000000007941 */ /* 0x000fea0003800200 */
.L_x_1629:
        /* <DEDUP_REMOVED lines=20> */
[----:B-1----:R-:W-:Y:S05]  /*1220*/  @P6 RET.REL.NODEC R216 `(_ZN5flash24flash_fwd_splitkv_kernelI23Flash_fwd_kernel_traitsILi128ELi64ELi128ELi4ELb0ELb0EN7cutlass6half_tE19Flash_kernel_traitsILi128ELi64ELi128ELi4ES3_EELb0ELb0ELb0ELb0ELb0ELb0ELb1ELb1EEEvNS_16Flash_fwd_paramsE) ;  /* 0xffffffecd8746950 */ /* 0x002fea0003c3ffff */
[----:B------:R-:W-:Y:S02]  /*1230*/  MOV R3, 0xff800000 ;  /* 0xff80000000037802 */ /* 0x000fe40000000f00 */
[----:B------:R-:W-:-:S03]  /*1240*/  MOV R217, 0x0 ;  /* 0x0000000000d97802 */ /* 0x000fc60000000f00 */
[----:B------:R1:W-:Y:S02]  /*1250*/  ST.E desc[UR4][R8.64+0xe0], R3 ;  /* 0x0000e00308007985 */ /* 0x0003e4000c101904 */
[----:B-1----:R-:W-:Y:S05]  /*1260*/  RET.REL.NODEC R216 `(_ZN5flash24flash_fwd_splitkv_kernelI23Flash_fwd_kernel_traitsILi128ELi64ELi128ELi4ELb0ELb0EN7cutlass6half_tE19Flash_kernel_traitsILi128ELi64ELi128ELi4ES3_EELb0ELb0ELb0ELb0ELb0ELb0ELb1ELb1EEEvNS_16Flash_fwd_paramsE) ;  /* 0xffffffecd8647950 */ /* 0x002fea0003c3ffff */
.L_x_1614:
        /* <DEDUP_REMOVED lines=27> */
[----:B-----5:R-:W2:Y:S01]  /*1420*/  F2I.FTZ.U32.TRUNC.NTZ R9, R8 ;  /* 0x0000000800097305 */ /* 0x020ea2000021f000 */
[----:B-1----:R-:W-:Y:S02]  /*1430*/  IABS R2, R10 ;  /* 0x0000000a00027213 */ /* 0x002fe40000000000 */
[----:B--2---:R-:W-:Y:S01]  /*1440*/  IADD3 R3, PT, PT, RZ, -R9, RZ ;  /* 0x80000009ff037210 */ /* 0x004fe20007ffe0ff */
[----:B------:R-:W-:-:S04]  /*1450*/  IMAD.MOV.U32 R8, RZ, RZ, RZ ;  /* 0x000000ffff087224 */ /* 0x000fc800078e00ff */
[----:B------:R-:W-:Y:S01]  /*1460*/  IMAD R6, R3, R4, RZ ;  /* 0x0000000403067224 */ /* 0x000fe200078e02ff */
[----:B------:R-:W-:-:S03]  /*1470*/  IABS R3, R11 ;  /* 0x0000000b00037213 */ /* 0x000fc60000000000 */
[----:B------:R-:W-:Y:S01]  /*1480*/  IMAD.HI.U32 R6, R9, R6, R8 ;  /* 0x0000000609067227 */ /* 0x000fe200078e0008 */
[----:B------:R-:W-:-:S05]  /*1490*/  IADD3 R2, PT, PT, RZ, -R2, RZ ;  /* 0x80000002ff027210 */ /* 0x000fca0007ffe0ff */
        /* <DEDUP_REMOVED lines=17> */
[----:B------:R-:W2:Y:S04]  /*15b0*/  LD.E.64 R12, desc[UR4][R18.64+0x28] ;  /* 0x00002804120c7980 */ /* 0x000ea8000c101b00 */
[----:B------:R-:W-:-:S06]  /*15c0*/  IMAD.WIDE R2, R8, 0x4, R224 ;  /* 0x0000000408027825 */ /* 0x000fcc00078e02e0 */
[----:B------:R1:W3:Y:S01]  /*15d0*/  LD.E R2, desc[UR4][R2.64] ;  /* 0x0000000402027980 */ /* 0x0002e2000c101900 */
        /* <DEDUP_REMOVED lines=15> */
[----:B------:R-:W-:-:S11]  /*16d0*/  LOP3.LUT R6, R221, R0, RZ, 0x3c, !PT ;  /* 0x00000000dd067212 */ /* 0x000fd600078e3cff */
[----:B------:R-:W-:-:S04]  /*16e0*/  @!P1 IADD3 R4, PT, PT, R4, -R7, RZ ;  /* 0x8000000704049210 */ /* 0x000fc80007ffe0ff */
[----:B------:R-:W-:Y:S01]  /*16f0*/  ISETP.GE.U32.AND P2, PT, R4, R7, PT ;  /* 0x000000070400720c */ /* 0x000fe20003f46070 */
[----:B------:R-:W-:Y:S01]  /*1700*/  IMAD.MOV R8, RZ, RZ, -R8 ;  /* 0x000000ffff087224 */ /* 0x000fe200078e0a08 */
[----:B------:R-:W-:Y:S02]  /*1710*/  @!P1 IADD3 R3, PT, PT, R3, 0x1, RZ ;  /* 0x0000000103039810 */ /* 0x000fe40007ffe0ff */
[----:B------:R-:W-:Y:S02]  /*1720*/  ISETP.GE.AND P0, PT, R6, RZ, PT ;  /* 0x000000ff0600720c */ /* 0x000fe40003f06270 */
[----:B------:R-:W-:Y:S01]  /*1730*/  ISETP.NE.AND P1, PT, R0, RZ, PT ;  /* 0x000000ff0000720c */ /* 0x000fe20003f25270 */
[----:B------:R-:W-:-:S06]  /*1740*/  IMAD R11, R10, R8, R11 ;  /* 0x000000080a0b7224 */ /* 0x000fcc00078e020b */
[----:B------:R-:W-:-:S04]  /*1750*/  @P2 VIADD R3, R3, 0x1 ;  /* 0x0000000103032836 */ /* 0x000fc80000000000 */
[----:B------:R-:W-:Y:S02]  /*1760*/  IMAD.MOV.U32 R9, RZ, RZ, R3 ;  /* 0x000000ffff097224 */ /* 0x000fe400078e0003 */
[----:B------:R-:W-:-:S03]  /*1770*/  IMAD R3, R209, R11, RZ ;  /* 0x0000000bd1037224 */ /* 0x000fc600078e02ff */
[----:B------:R-:W-:Y:S02]  /*1780*/  @!P0 IADD3 R9, PT, PT, -R9, RZ, RZ ;  /* 0x000000ff09098210 */ /* 0x000fe40007ffe1ff */
[----:B------:R-:W-:Y:S02]  /*1790*/  @!P1 LOP3.LUT R9, RZ, R0, RZ, 0x33, !PT ;  /* 0x00000000ff099212 */ /* 0x000fe400078e33ff */
[----:B---3--:R-:W-:Y:S01]  /*17a0*/  SHF.R.S32.HI R7, RZ, 0x1f, R2 ;  /* 0x0000001fff077819 */ /* 0x008fe20000011402 */
[-C--:B------:R-:W-:Y:S02]  /*17b0*/  IMAD R4, R15, R2.reuse, RZ ;  /* 0x000000020f047224 */ /* 0x080fe400078e02ff */
[----:B------:R-:W-:-:S04]  /*17c0*/  IMAD.WIDE.U32 R20, R14, R2, RZ ;  /* 0x000000020e147225 */ /* 0x000fc800078e00ff */
[----:B------:R-:W-:Y:S01]  /*17d0*/  IMAD R4, R14, R7, R4 ;  /* 0x000000070e047224 */ /* 0x000fe200078e0204 */
[----:B------:R-:W-:-:S04]  /*17e0*/  SHF.R.S32.HI R15, RZ, 0x1f, R11 ;  /* 0x0000001fff0f7819 */ /* 0x000fc8000001140b */
[----:B------:R-:W-:Y:S01]  /*17f0*/  IADD3 R21, PT, PT, R21, R4, RZ ;  /* 0x0000000415157210 */ /* 0x000fe20007ffe0ff */
[----:B------:R-:W-:Y:S02]  /*1800*/  IMAD R3, R208, R15, R3 ;  /* 0x0000000fd0037224 */ /* 0x000fe400078e0203 */
[----:B------:R-:W-:Y:S01]  /*1810*/  IMAD.WIDE.U32 R20, R11, R208, R20 ;  /* 0x000000d00b147225 */ /* 0x000fe200078e0014 */
[----:B------:R-:W-:-:S03]  /*1820*/  SHF.R.S32.HI R4, RZ, 0x1f, R9 ;  /* 0x0000001fff047819 */ /* 0x000fc60000011409 */
[----:B------:R-:W-:Y:S02]  /*1830*/  IMAD.IADD R21, R21, 0x1, R3 ;  /* 0x0000000115157824 */ /* 0x000fe400078e0203 */
[----:B------:R-:W-:-:S04]  /*1840*/  IMAD R3, R17, R9, RZ ;  /* 0x0000000911037224 */ /* 0x000fc800078e02ff */
[----:B------:R-:W-:Y:S02]  /*1850*/  IMAD R4, R16, R4, R3 ;  /* 0x0000000410047224 */ /* 0x000fe400078e0203 */
[----:B--2---:R-:W-:Y:S02]  /*1860*/  IMAD R3, R13, R2, RZ ;  /* 0x000000020d037224 */ /* 0x004fe400078e02ff */
        /* <DEDUP_REMOVED lines=8> */
.L_x_1632:
        /* <DEDUP_REMOVED lines=24> */
[----:B------:R-:W-:-:S05]  /*1a70*/  IMAD R4, R8, R11, R4 ;  /* 0x0000000b08047224 */ /* 0x000fca00078e0204 */
[----:B------:R-:W-:Y:S01]  /*1a80*/  ISETP.GT.U32.AND P1, PT, R3, R4, PT ;  /* 0x000000040300720c */ /* 0x000fe20003f24070 */
[-C--:B--2---:R-:W-:Y:S01]  /*1a90*/  @!P2 IMAD R7, R209, R10.reuse, RZ ;  /* 0x0000000ad107a224 */ /* 0x084fe200078e02ff */
[----:B------:R-:W-:Y:S01]  /*1aa0*/  @!P2 SHF.R.S32.HI R2, RZ, 0x1f, R10 ;  /* 0x0000001fff02a819 */ /* 0x000fe2000001140a */
[----:B------:R-:W-:-:S04]  /*1ab0*/  @!P2 IMAD.WIDE.U32 R22, R208, R10, RZ ;  /* 0x0000000ad016a225 */ /* 0x000fc800078e00ff */
[----:B------:R-:W-:-:S06]  /*1ac0*/  @!P2 IMAD R2, R2, R208, R7 ;  /* 0x000000d00202a224 */ /* 0x000fcc00078e0207 */
[----:B------:R-:W-:Y:S01]  /*1ad0*/  @!P1 IMAD.IADD R4, R4, 0x1, -R3 ;  /* 0x0000000104049824 */ /* 0x000fe200078e0a03 */
[----:B------:R-:W-:Y:S01]  /*1ae0*/  @!P2 IADD3 R23, PT, PT, R23, R2, RZ ;  /* 0x000000021717a210 */ /* 0x000fe20007ffe0ff */
[----:B---3-5:R-:W-:Y:S01]  /*1af0*/  @!P2 IMAD R7, R15, R9, RZ ;  /* 0x000000090f07a224 */ /* 0x028fe200078e02ff */
[----:B------:R-:W-:Y:S02]  /*1b00*/  @!P2 SHF.R.S32.HI R2, RZ, 0x1f, R9 ;  /* 0x0000001fff02a819 */ /* 0x000fe40000011409 */
[----:B------:R-:W-:Y:S02]  /*1b10*/  ISETP.GE.U32.AND P5, PT, R4, R3, PT ;  /* 0x000000030400720c */ /* 0x000fe40003fa6070 */
[----:B------:R-:W-:Y:S02]  /*1b20*/  @P2 IADD3 R6, PT, PT, R10, R13, RZ ;  /* 0x0000000d0a062210 */ /* 0x000fe40007ffe0ff */
[----:B------:R-:W-:Y:S01]  /*1b30*/  LOP3.LUT R3, R221, R0, RZ, 0x3c, !PT ;  /* 0x00000000dd037212 */ /* 0x000fe200078e3cff */
[----:B------:R-:W-:Y:S01]  /*1b40*/  @!P2 IMAD R7, R14, R2, R7 ;  /* 0x000000020e07a224 */ /* 0x000fe200078e0207 */
[----:B------:R-:W-:Y:S01]  /*1b50*/  ISETP.NE.AND P3, PT, R0, RZ, PT ;  /* 0x000000ff0000720c */ /* 0x000fe20003f65270 */
[----:B------:R-:W-:Y:S01]  /*1b60*/  @!P2 IMAD.WIDE.U32 R22, R14, R9, R22 ;  /* 0x000000090e16a225 */ /* 0x000fe200078e0016 */
[----:B------:R-:W-:-:S03]  /*1b70*/  ISETP.GE.AND P0, PT, R3, RZ, PT ;  /* 0x000000ff0300720c */ /* 0x000fc60003f06270 */
[-C--:B------:R-:W-:Y:S01]  /*1b80*/  @P2 IMAD.WIDE.U32 R14, R208, R6.reuse, RZ ;  /* 0x00000006d00e2225 */ /* 0x080fe200078e00ff */
[----:B------:R-:W-:Y:S02]  /*1b90*/  LEA R11, R61, 0xffffff80, 0x7 ;  /* 0xffffff803d0b7811 */ /* 0x000fe400078e38ff */
[----:B------:R-:W-:Y:S01]  /*1ba0*/  @!P1 IADD3 R8, PT, PT, R8, 0x1, RZ ;  /* 0x0000000108089810 */ /* 0x000fe20007ffe0ff */
[----:B------:R-:W-:Y:S01]  /*1bb0*/  @P2 IMAD R2, R209, R6, RZ ;  /* 0x00000006d1022224 */ /* 0x000fe200078e02ff */
[----:B------:R-:W-:Y:S02]  /*1bc0*/  @!P2 IADD3 R7, PT, PT, R23, R7, RZ ;  /* 0x000000071707a210 */ /* 0x000fe40007ffe0ff */
[----:B------:R-:W-:Y:S01]  /*1bd0*/  @!P2 MOV R6, R22 ;  /* 0x000000160006a202 */ /* 0x000fe20000000f00 */
[----:B------:R-:W-:Y:S01]  /*1be0*/  @P2 IMAD.IADD R7, R15, 0x1, R2 ;  /* 0x000000010f072824 */ /* 0x000fe200078e0202 */
[----:B------:R-:W-:Y:S01]  /*1bf0*/  @P2 MOV R6, R14 ;  /* 0x0000000e00062202 */ /* 0x000fe20000000f00 */
[----:B------:R-:W-:Y:S01]  /*1c00*/  IMAD R4, R209, R11, RZ ;  /* 0x0000000bd1047224 */ /* 0x000fe200078e02ff */
[----:B------:R-:W-:Y:S01]  /*1c10*/  SHF.R.S32.HI R15, RZ, 0x1f, R11 ;  /* 0x0000001fff0f7819 */ /* 0x000fe2000001140b */
[----:B----4-:R-:W-:Y:S01]  /*1c20*/  @!P2 IMAD R2, R211, R10, RZ ;  /* 0x0000000ad302a224 */ /* 0x010fe200078e02ff */
[----:B------:R-:W-:Y:S01]  /*1c30*/  @!P2 SHF.R.S32.HI R3, RZ, 0x1f, R10 ;  /* 0x0000001fff03a819 */ /* 0x000fe2000001140a */
[----:B------:R-:W-:-:S02]  /*1c40*/  @P5 VIADD R8, R8, 0x1 ;  /* 0x0000000108085836 */ /* 0x000fc40000000000 */
[----:B------:R-:W-:-:S03]  /*1c50*/  IMAD.WIDE.U32 R22, R208, R11, R6 ;  /* 0x0000000bd0167225 */ /* 0x000fc600078e0006 */
[----:B------:R-:W-:Y:S01]  /*1c60*/  @!P0 IADD3 R8, PT, PT, -R8, RZ, RZ ;  /* 0x000000ff08088210 */ /* 0x000fe20007ffe1ff */
[----:B------:R-:W-:Y:S02]  /*1c70*/  IMAD R4, R15, R208, R4 ;  /* 0x000000d00f047224 */ /* 0x000fe400078e0204 */
[----:B------:R-:W-:Y:S02]  /*1c80*/  @!P2 IMAD R2, R3, R210, R2 ;  /* 0x000000d20302a224 */ /* 0x000fe400078e0202 */
[----:B------:R-:W-:Y:S01]  /*1c90*/  @!P2 IMAD.WIDE.U32 R6, R210, R10, RZ ;  /* 0x0000000ad206a225 */ /* 0x000fe200078e00ff */
[----:B------:R-:W-:Y:S02]  /*1ca0*/  @!P3 LOP3.LUT R8, RZ, R0, RZ, 0x33, !PT ;  /* 0x00000000ff08b212 */ /* 0x000fe400078e33ff */
[----:B------:R-:W-:Y:S01]  /*1cb0*/  IADD3 R23, PT, PT, R23, R4, RZ ;  /* 0x0000000417177210 */ /* 0x000fe20007ffe0ff */
[----:B------:R-:W-:Y:S01]  /*1cc0*/  @P2 IMAD.IADD R10, R10, 0x1, R13 ;  /* 0x000000010a0a2824 */ /* 0x000fe200078e020d */
[----:B------:R-:W-:-:S02]  /*1cd0*/  @!P2 IADD3 R13, PT, PT, R7, R2, RZ ;  /* 0x00000002070da210 */ /* 0x000fc40007ffe0ff */
[----:B------:R-:W-:Y:S01]  /*1ce0*/  @!P2 MOV R12, R6 ;  /* 0x00000006000ca202 */ /* 0x000fe20000000f00 */
[-C--:B------:R-:W-:Y:S01]  /*1cf0*/  @!P2 IMAD R2, R21, R9.reuse, RZ ;  /* 0x000000091502a224 */ /* 0x080fe200078e02ff */
[----:B------:R-:W-:Y:S01]  /*1d00*/  @!P2 SHF.R.S32.HI R3, RZ, 0x1f, R9 ;  /* 0x0000001fff03a819 */ /* 0x000fe20000011409 */
[----:B------:R-:W-:Y:S01]  /*1d10*/  IMAD R7, R17, R8, RZ ;  /* 0x0000000811077224 */ /* 0x000fe200078e02ff */
[----:B------:R-:W-:Y:S01]  /*1d20*/  SHF.R.S32.HI R4, RZ, 0x1f, R8 ;  /* 0x0000001fff047819 */ /* 0x000fe20000011408 */
[----:B------:R-:W-:-:S04]  /*1d30*/  @!P2 IMAD.WIDE.U32 R12, R20, R9, R12 ;  /* 0x00000009140ca225 */ /* 0x000fc800078e000c */
[----:B------:R-:W-:Y:S02]  /*1d40*/  @!P2 IMAD R2, R20, R3, R2 ;  /* 0x000000031402a224 */ /* 0x000fe400078e0202 */
[----:B------:R-:W-:-:S04]  /*1d50*/  IMAD.WIDE.U32 R8, R16, R8, R22 ;  /* 0x0000000810087225 */ /* 0x000fc800078e0016 */
[----:B------:R-:W-:Y:S02]  /*1d60*/  IMAD R7, R16, R4, R7 ;  /* 0x0000000410077224 */ /* 0x000fe400078e0207 */
[-C--:B------:R-:W-:Y:S02]  /*1d70*/  @P2 IMAD R6, R211, R10.reuse, RZ ;  /* 0x0000000ad3062224 */ /* 0x080fe400078e02ff */
[----:B------:R-:W-:Y:S01]  /*1d80*/  @P2 IMAD.WIDE.U32 R16, R210, R10, RZ ;  /* 0x0000000ad2102225 */ /* 0x000fe200078e00ff */
[----:B------:R-:W-:-:S03]  /*1d90*/  MOV R4, R8 ;  /* 0x0000000800047202 */ /* 0x000fc60000000f00 */
[----:B------:R-:W-:Y:S01]  /*1da0*/  @!P2 IMAD.IADD R13, R13, 0x1, R2 ;  /* 0x000000010d0da824 */ /* 0x000fe200078e0202 */
[----:B------:R-:W-:Y:S01]  /*1db0*/  @!P2 MOV R2, R12 ;  /* 0x0000000c0002a202 */ /* 0x000fe20000000f00 */
[----:B------:R-:W-:Y:S01]  /*1dc0*/  IMAD.IADD R3, R9, 0x1, R7 ;  /* 0x0000000109037824 */ /* 0x000fe200078e0207 */
[----:B------:R-:W-:Y:S02]  /*1dd0*/  @P2 IADD3 R13, PT, PT, R17, R6, RZ ;  /* 0x00000006110d2210 */ /* 0x000fe40007ffe0ff */
[----:B------:R-:W-:Y:S02]  /*1de0*/  @P2 MOV R2, R16 ;  /* 0x0000001000022202 */ /* 0x000fe40000000f00 */
.L_x_1633:
[----:B------:R-:W-:Y:S05]  /*1df0*/  BSYNC.RECONVERGENT B0 ;  /* 0x0000000000007941 */ /* 0x000fea0003800200 */
.L_x_1631:
        /* <DEDUP_REMOVED lines=26> */
[----:B------:R-:W-:-:S05]  /*1fa0*/  IMAD.SHL.U32 R63, R71, 0x8, RZ ;  /* 0x00000008473f7824 */ /* 0x000fca00078e00ff */
[----:B------:R-:W-:-:S07]  /*1fb0*/  LOP3.LUT R14, R63, 0x38, RZ, 0xc0, !PT ;  /* 0x000000383f0e7812 */ /* 0x000fce00078ec0ff */
[----:B------:R-:W-:Y:S01]  /*1fc0*/  @!P2 IMAD.IADD R21, R21, 0x1, -R16 ;  /* 0x000000011515a824 */ /* 0x000fe200078e0a10 */
[----:B------:R-:W-:-:S04]  /*1fd0*/  IADD3 R28, P1, PT, R14, R2, RZ ;  /* 0x000000020e1c7210 */ /* 0x000fc80007f3e0ff */
[----:B------:R-:W-:Y:S02]  /*1fe0*/  ISETP.GE.U32.AND P3, PT, R21, R16, PT ;  /* 0x000000101500720c */ /* 0x000fe40003f66070 */
[----:B------:R-:W-:Y:S02]  /*1ff0*/  SHF.L.U32 R65, R71, 0x6, RZ ;  /* 0x0000000647417819 */ /* 0x000fe400000006ff */
[----:B------:R-:W-:Y:S01]  /*2000*/  LOP3.LUT R16, R221, R0, RZ, 0x3c, !PT ;  /* 0x00000000dd107212 */ /* 0x000fe200078e3cff */
[----:B------:R-:W-:Y:S01]  /*2010*/  IMAD.SHL.U32 R64, R71, 0x20, RZ ;  /* 0x0000002047407824 */ /* 0x000fe200078e00ff */
[----:B------:R-:W-:Y:S01]  /*2020*/  LOP3.LUT R21, R65, 0x200, RZ, 0xc0, !PT ;  /* 0x0000020041157812 */ /* 0x000fe200078ec0ff */
[----:B------:R-:W-:Y:S01]  /*2030*/  IMAD.X R29, RZ, RZ, R13, P1 ;  /* 0x000000ffff1d7224 */ /* 0x000fe200008e060d */
[----:B------:R-:W-:Y:S02]  /*2040*/  ISETP.GE.AND P1, PT, R16, RZ, PT ;  /* 0x000000ff1000720c */ /* 0x000fe40003f26270 */
[----:B------:R-:W-:Y:S01]  /*2050*/  @!P2 IADD3 R10, PT, PT, R10, 0x1, RZ ;  /* 0x000000010a0aa810 */ /* 0x000fe20007ffe0ff */
[----:B------:R-:W-:Y:S01]  /*2060*/  IMAD R2, R15, R210, RZ ;  /* 0x000000d20f027224 */ /* 0x000fe200078e02ff */
[----:B------:R-:W-:-:S02]  /*2070*/  LOP3.LUT R64, R21, 0x7c00, R64, 0xf8, !PT ;  /* 0x00007c0015407812 */ /* 0x000fc400078ef840 */
[----:B------:R-:W-:Y:S01]  /*2080*/  ISETP.NE.AND P2, PT, R0, RZ, PT ;  /* 0x000000ff0000720c */ /* 0x000fe20003f45270 */
[----:B------:R-:W-:Y:S02]  /*2090*/  @P3 VIADD R10, R10, 0x1 ;  /* 0x000000010a0a3836 */ /* 0x000fe40000000000 */
[C---:B------:R-:W-:Y:S02]  /*20a0*/  IMAD R13, R11.reuse, R211, R2 ;  /* 0x000000d30b0d7224 */ /* 0x040fe400078e0202 */
[----:B------:R-:W-:-:S04]  /*20b0*/  IMAD.WIDE.U32 R28, R11, R210, R28 ;  /* 0x000000d20b1c7225 */ /* 0x000fc800078e001c */
[----:B------:R-:W-:-:S04]  /*20c0*/  IMAD.MOV.U32 R2, RZ, RZ, R10 ;  /* 0x000000ffff027224 */ /* 0x000fc800078e000a */
[----:B------:R-:W-:Y:S01]  /*20d0*/  @!P1 IMAD.MOV R2, RZ, RZ, -R2 ;  /* 0x000000ffff029224 */ /* 0x000fe200078e0a02 */
[----:B------:R-:W-:Y:S01]  /*20e0*/  @!P2 LOP3.LUT R2, RZ, R0, RZ, 0x33, !PT ;  /* 0x00000000ff02a212 */ /* 0x000fe200078e33ff */
[----:B------:R-:W-:Y:S01]  /*20f0*/  IMAD.MOV.U32 R119, RZ, RZ, RZ ;  /* 0x000000ffff777224 */ /* 0x000fe200078e00ff */
[----:B------:R-:W-:Y:S02]  /*2100*/  SHF.R.U32.HI R118, RZ, 0x3, R71 ;  /* 0x00000003ff767819 */ /* 0x000fe40000011647 */
[----:B------:R-:W-:Y:S01]  /*2110*/  SHF.R.S32.HI R0, RZ, 0x1f, R2 ;  /* 0x0000001fff007819 */ /* 0x000fe20000011402 */
[----:B------:R-:W1:Y:S02]  /*2120*/  S2UR UR6, SR_CgaCtaId ;  /* 0x00000000000679c3 */ /* 0x000e640000008800 */
[----:B------:R-:W-:Y:S01]  /*2130*/  IMAD R215, R211, R118, RZ ;  /* 0x00000076d3d77224 */ /* 0x000fe200078e02ff */
[----:B------:R-:W-:-:S04]  /*2140*/  LOP3.LUT R68, R63, 0x1c0, RZ, 0xc0, !PT ;  /* 0x000001c03f447812 */ /* 0x000fc800078ec0ff */
[----:B------:R-:W-:Y:S01]  /*2150*/  LOP3.LUT R68, R68, 0x38, R71, 0xf8, !PT ;  /* 0x0000003844447812 */ /* 0x000fe200078ef847 */
[----:B------:R-:W-:Y:S01]  /*2160*/  UMOV UR7, 0x400 ;  /* 0x0000040000077882 */ /* 0x000fe20000000000 */
[----:B------:R-:W-:Y:S02]  /*2170*/  IMAD R213, R209, R118, RZ ;  /* 0x00000076d1d57224 */ /* 0x000fe400078e02ff */
[----:B------:R-:W-:-:S04]  /*2180*/  LOP3.LUT R68, R68, 0x38, R63, 0x78, !PT ;  /* 0x0000003844447812 */ /* 0x000fc800078e783f */
[----:B------:R-:W-:Y:S01]  /*2190*/  LOP3.LUT R68, R68, 0x1e00, R63, 0xf8, !PT ;  /* 0x00001e0044447812 */ /* 0x000fe200078ef83f */
[----:B-1----:R-:W-:Y:S01]  /*21a0*/  ULEA UR6, UR6, UR7, 0x18 ;  /* 0x0000000706067291 */ /* 0x002fe2000f8ec0ff */
[----:B------:R-:W-:Y:S01]  /*21b0*/  LEA R218, R61, 0xffffff80, 0x7 ;  /* 0xffffff803dda7811 */ /* 0x000fe200078e38ff */
[----:B------:R-:W-:Y:S01]  /*21c0*/  IMAD.SHL.U32 R66, R210, 0x10, RZ ;  /* 0x00000010d2427824 */ /* 0x000fe200078e00ff */
[----:B------:R-:W-:-:S03]  /*21d0*/  SHF.L.U64.HI R70, R208, 0x4, R209 ;  /* 0x00000004d0467819 */ /* 0x000fc600000102d1 */
[----:B------:R-:W-:Y:S02]  /*21e0*/  LEA R68, R68, UR6, 0x1 ;  /* 0x0000000644447c11 */ /* 0x000fe4000f8e08ff */
[----:B------:R-:W-:Y:S02]  /*21f0*/  SHF.L.U32 R69, R208, 0x4, RZ ;  /* 0x00000004d0457819 */ /* 0x000fe400000006ff */
[----:B------:R-:W-:Y:S01]  /*2200*/  SHF.L.U64.HI R67, R210, 0x4, R211 ;  /* 0x00000004d2437819 */ /* 0x000fe200000102d3 */
[----:B--2---:R-:W-:-:S04]  /*2210*/  @P0 IMAD.WIDE.U32 R30, R124, R5, RZ ;  /* 0x000000057c1e0225 */ /* 0x004fc800078e00ff */
[----:B------:R-:W-:Y:S02]  /*2220*/  @P0 IMAD R16, R125, R5, RZ ;  /* 0x000000057d100224 */ /* 0x000fe400078e02ff */
[----:B---3--:R-:W-:-:S04]  /*2230*/  @!P0 IMAD.WIDE.U32 R20, R26, R223, RZ ;  /* 0x000000df1a148225 */ /* 0x008fc800078e00ff */
[----:B------:R-:W-:Y:S02]  /*2240*/  @!P0 IMAD R11, R27, R223, RZ ;  /* 0x000000df1b0b8224 */ /* 0x000fe400078e02ff */
[----:B------:R-:W-:Y:S02]  /*2250*/  @!P0 IMAD.MOV.U32 R5, RZ, RZ, R20 ;  /* 0x000000ffff058224 */ /* 0x000fe400078e0014 */
[----:B------:R-:W-:Y:S01]  /*2260*/  @P0 IMAD.MOV.U32 R5, RZ, RZ, R30 ;  /* 0x000000ffff050224 */ /* 0x000fe200078e001e */
[----:B------:R-:W-:Y:S02]  /*2270*/  @!P0 IADD3 R11, PT, PT, R21, R11, RZ ;  /* 0x0000000b150b8210 */ /* 0x000fe40007ffe0ff */
[----:B------:R-:W-:Y:S02]  /*2280*/  @P0 IADD3 R11, PT, PT, R31, R16, RZ ;  /* 0x000000101f0b0210 */ /* 0x000fe40007ffe0ff */
[C---:B------:R-:W-:Y:S02]  /*2290*/  IADD3 R10, P1, PT, R14.reuse, R5, RZ ;  /* 0x000000050e0a7210 */ /* 0x040fe40007f3e0ff */
[----:B------:R-:W-:Y:S01]  /*22a0*/  IADD3 R27, PT, PT, R29, R13, RZ ;  /* 0x0000000d1d1b7210 */ /* 0x000fe20007ffe0ff */
[----:B------:R-:W-:Y:S01]  /*22b0*/  IMAD R5, R23, R221, RZ ;  /* 0x000000dd17057224 */ /* 0x000fe200078e02ff */
[----:B------:R-:W-:Y:S01]  /*22c0*/  SHF.R.S32.HI R13, RZ, 0x1f, R221 ;  /* 0x0000001fff0d7819 */ /* 0x000fe200000114dd */
[----:B------:R-:W-:Y:S01]  /*22d0*/  IMAD.X R11, RZ, RZ, R11, P1 ;  /* 0x000000ffff0b7224 */ /* 0x000fe200008e060b */
[----:B------:R-:W-:Y:S01]  /*22e0*/  IADD3 R20, P0, PT, R14, R4, RZ ;  /* 0x000000040e147210 */ /* 0x000fe20007f1e0ff */
[----:B------:R-:W-:-:S02]  /*22f0*/  IMAD.MOV.U32 R26, RZ, RZ, R28 ;  /* 0x000000ffff1a7224 */ /* 0x000fc400078e001c */
[----:B------:R-:W-:Y:S02]  /*2300*/  IMAD R21, R25, R2, RZ ;  /* 0x0000000219157224 */ /* 0x000fe400078e02ff */
[----:B------:R-:W-:Y:S02]  /*2310*/  IMAD R5, R22, R13, R5 ;  /* 0x0000000d16057224 */ /* 0x000fe400078e0205 */
[----:B------:R-:W-:-:S04]  /*2320*/  IMAD.WIDE.U32 R10, R221, R22, R10 ;  /* 0x00000016dd0a7225 */ /* 0x000fc800078e000a */
[----:B------:R-:W-:Y:S01]  /*2330*/  IMAD.WIDE.U32 R22, R217, 0x40, R118 ;  /* 0x00000040d9167825 */ /* 0x000fe200078e0076 */
[----:B------:R-:W-:-:S03]  /*2340*/  IADD3 R11, PT, PT, R11, R5, RZ ;  /* 0x000000050b0b7210 */ /* 0x000fc60007ffe0ff */
[----:B------:R-:W-:-:S04]  /*2350*/  IMAD.WIDE.U32 R26, R2, R24, R26 ;  /* 0x00000018021a7225 */ /* 0x000fc800078e001a */
[----:B------:R-:W-:Y:S02]  /*2360*/  IMAD R24, R0, R24, R21 ;  /* 0x0000001800187224 */ /* 0x000fe400078e0215 */
[----:B------:R-:W-:Y:S01]  /*2370*/  IMAD.X R21, RZ, RZ, R3, P0 ;  /* 0x000000ffff157224 */ /* 0x000fe200000e0603 */
[----:B------:R-:W-:Y:S01]  /*2380*/  SHF.R.S32.HI R3, RZ, 0x1f, R74 ;  /* 0x0000001fff037819 */ /* 0x000fe2000001144a */
[----:B------:R-:W-:Y:S02]  /*2390*/  IMAD R5, R23, R124, RZ ;  /* 0x0000007c17057224 */ /* 0x000fe400078e02ff */
[----:B------:R-:W-:Y:S01]  /*23a0*/  IMAD.IADD R27, R27, 0x1, R24 ;  /* 0x000000011b1b7824 */ /* 0x000fe200078e0218 */
[----:B------:R-:W-:Y:S01]  /*23b0*/  LEA.HI R3, R3, R74, RZ, 0x7 ;  /* 0x0000004a03037211 */ /* 0x000fe200078f38ff */
[C---:B------:R-:W-:Y:S02]  /*23c0*/  IMAD R5, R22.reuse, R125, R5 ;  /* 0x0000007d16057224 */ /* 0x040fe400078e0205 */
[----:B------:R-:W-:Y:S01]  /*23d0*/  IMAD.WIDE.U32 R22, R22, R124, R10 ;  /* 0x0000007c16167225 */ /* 0x000fe200078e000a */
[----:B------:R-:W-:-:S03]  /*23e0*/  SHF.R.S32.HI R3, RZ, 0x7, R3 ;  /* 0x00000007ff037819 */ /* 0x000fc60000011403 */
[----:B------:R-:W-:Y:S01]  /*23f0*/  IMAD.WIDE.U32 R10, R118, R210, R26 ;  /* 0x000000d2760a7225 */ /* 0x000fe200078e001a */
[----:B------:R-:W-:-:S03]  /*2400*/  VIMNMX R72, PT, PT, R206, R3, !PT ;  /* 0x00000003ce487248 */ /* 0x000fc60007fe0100 */
[----:B------:R-:W-:Y:S01]  /*2410*/  IMAD.IADD R215, R11, 0x1, R215 ;  /* 0x000000010bd77824 */ /* 0x000fe200078e02d7 */
[----:B----4-:R-:W-:-:S04]  /*2420*/  LEA R214, P0, R10, R6, 0x1 ;  /* 0x000000060ad67211 */ /* 0x010fc800078008ff */
[----:B------:R-:W-:Y:S02]  /*2430*/  LEA.HI.X R215, R10, R7, R215, 0x1, P0 ;  /* 0x000000070ad77211 */ /* 0x000fe400000f0cd7 */
[----:B------:R-:W-:Y:S01]  /*2440*/  ISETP.GT.AND P0, PT, R61, R72, PT ;  /* 0x000000483d00720c */ /* 0x000fe20003f04270 */
[----:B------:R-:W-:Y:S01]  /*2450*/  IMAD.WIDE.U32 R20, R118, R208, R20 ;  /* 0x000000d076147225 */ /* 0x000fe200078e0014 */
[----:B------:R-:W-:-:S03]  /*2460*/  LEA R116, P2, R22, R18, 0x1 ;  /* 0x0000001216747211 */ /* 0x000fc600078408ff */
[----:B------:R-:W-:Y:S01]  /*2470*/  IMAD.IADD R5, R23, 0x1, R5 ;  /* 0x0000000117057824 */ /* 0x000fe200078e0205 */
[----:B------:R-:W-:Y:S02]  /*2480*/  IADD3 R213, PT, PT, R21, R213, RZ ;  /* 0x000000d515d57210 */ /* 0x000fe40007ffe0ff */
[----:B------:R-:W-:Y:S02]  /*2490*/  LEA R212, P1, R20, R8, 0x1 ;  /* 0x0000000814d47211 */ /* 0x000fe400078208ff */
[----:B------:R-:W-:Y:S02]  /*24a0*/  LEA.HI.X R117, R22, R19, R5, 0x1, P2 ;  /* 0x0000001316757211 */ /* 0x000fe400010f0c05 */
[----:B------:R-:W-:Y:S02]  /*24b0*/  LEA.HI.X R213, R20, R9, R213, 0x1, P1 ;  /* 0x0000000914d57211 */ /* 0x000fe400008f0cd5 */
[----:B------:R-:W-:Y:S02]  /*24c0*/  LEA.HI R12, R12, R12, RZ, 0x1 ;  /* 0x0000000c0c0c7211 */ /* 0x000fe400078f08ff */
[----:B------:R-:W-:Y:S01]  /*24d0*/  LOP3.LUT R11, R14, 0x40, RZ, 0xfc, !PT ;  /* 0x000000400e0b7812 */ /* 0x000fe200078efcff */
[----:B------:R-:W-:Y:S06]  /*24e0*/  @!P0 BRA `(.L_x_1634) ;  /* 0x000000bc002c8947 */ /* 0x000fec0003800000 */
[----:B------:R-:W2:Y:S04]  /*24f0*/  LD.E.64 R30, desc[UR4][R132.64+0x120] ;  /* 0x00012004841e7980 */ /* 0x000ea8000c101b00 */
[----:B------:R-:W3:Y:S04]  /*2500*/  LD.E.64 R22, desc[UR4][R132.64+0x118] ;  /* 0x0001180484167980 */ /* 0x000ee8000c101b00 */
[----:B------:R-:W4:Y:S04]  /*2510*/  LD.E.64 R122, desc[UR4][R132.64+0x128] ;  /* 0x00012804847a7980 */ /* 0x000f28000c101b00 */
[----:B------:R-:W4:Y:S04]  /*2520*/  LD.E.64 R120, desc[UR4][R132.64+0x130] ;  /* 0x0001300484787980 */ /* 0x000f28000c101b00 */
[----:B------:R-:W4:Y:S04]  /*2530*/  LD.E.64 R26, desc[UR4][R132.64+0x140] ;  /* 0x00014004841a7980 */ /* 0x000f28000c101b00 */
[----:B------:R-:W4:Y:S04]  /*2540*/  LD.E.64 R24, desc[UR4][R132.64+0x138] ;  /* 0x0001380484187980 */ /* 0x000f28000c101b00 */
[----:B------:R-:W4:Y:S04]  /*2550*/  LD.E.64 R20, desc[UR4][R132.64+0x110] ;  /* 0x0001100484147980 */ /* 0x000f28000c101b00 */
[----:B------:R-:W4:Y:S04]  /*2560*/  LD.E.64 R18, desc[UR4][R132.64+0x108] ;  /* 0x0001080484127980 */ /* 0x000f28000c101b00 */
[----:B------:R-:W4:Y:S04]  /*2570*/  LD.E.64 R6, desc[UR4][R132.64+0x150] ;  /* 0x0001500484067980 */ /* 0x000f28000c101b00 */
[----:B------:R-:W4:Y:S01]  /*2580*/  LD.E.64 R4, desc[UR4][R132.64+0x148] ;  /* 0x0001480484047980 */ /* 0x000f22000c101b00 */
[----:B------:R-:W-:-:S02]  /*2590*/  MOV R15, RZ ;  /* 0x000000ff000f7202 */ /* 0x000fc40000000f00 */
[----:B------:R-:W-:Y:S01]  /*25a0*/  SHF.R.S32.HI R9, RZ, 0x1f, R218 ;  /* 0x0000001fff097819 */ /* 0x000fe200000114da */
[----:B-----5:R-:W-:Y:S01]  /*25b0*/  IMAD.IADD R17, R218, 0x1, R17 ;  /* 0x00000001da117824 */ /* 0x020fe200078e0211 */
[----:B------:R-:W-:-:S05]  /*25c0*/  SHF.R.S32.HI R12, RZ, 0x1, R12 ;  /* 0x00000001ff0c7819 */ /* 0x000fca000001140c */
[----:B------:R-:W-:Y:S01]  /*25d0*/  IMAD R17, R17, R12, RZ ;  /* 0x0000000c11117224 */ /* 0x000fe200078e02ff */
[C---:B------:R-:W-:Y:S01]  /*25e0*/  SHF.L.U32 R115, R12.reuse, 0x4, RZ ;  /* 0x000000040c737819 */ /* 0x040fe200000006ff */
[C---:B------:R-:W-:Y:S01]  /*25f0*/  IMAD R106, R12.reuse, 0x30, RZ ;  /* 0x000000300c6a7824 */ /* 0x040fe200078e02ff */
[C---:B------:R-:W-:Y:S01]  /*2600*/  SHF.L.U32 R101, R12.reuse, 0x6, RZ ;  /* 0x000000060c657819 */ /* 0x040fe200000006ff */
[C---:B------:R-:W-:Y:S02]  /*2610*/  IMAD R105, R12.reuse, 0x50, RZ ;  /* 0x000000500c697824 */ /* 0x040fe400078e02ff */
[C---:B------:R-:W-:Y:S02]  /*2620*/  IMAD R104, R12.reuse, 0x60, RZ ;  /* 0x000000600c687824 */ /* 0x040fe400078e02ff */
[C---:B------:R-:W-:Y:S02]  /*2630*/  IMAD R103, R12.reuse, 0x70, RZ ;  /* 0x000000700c677824 */ /* 0x040fe400078e02ff */
[----:B------:R-:W-:Y:S01]  /*2640*/  IMAD.SHL.U32 R102, R12, 0x20, RZ ;  /* 0x000000200c667824 */ /* 0x000fe200078e00ff */
[C---:B------:R-:W-:Y:S01]  /*2650*/  IADD3 R112, PT, PT, R118.reuse, 0x20, RZ ;  /* 0x0000002076707810 */ /* 0x040fe20007ffe0ff */
[C---:B------:R-:W-:Y:S01]  /*2660*/  VIADD R113, R118.reuse, 0x10 ;  /* 0x0000001076717836 */ /* 0x040fe20000000000 */
[C---:B------:R-:W-:Y:S01]  /*2670*/  IADD3 R110, PT, PT, R118.reuse, 0x40, RZ ;  /* 0x00000040766e7810 */ /* 0x040fe20007ffe0ff */
[C---:B------:R-:W-:Y:S01]  /*2680*/  VIADD R111, R118.reuse, 0x30 ;  /* 0x00000030766f7836 */ /* 0x040fe20000000000 */
[C---:B------:R-:W-:Y:S01]  /*2690*/  IADD3 R108, PT, PT, R118.reuse, 0x60, RZ ;  /* 0x00000060766c7810 */ /* 0x040fe20007ffe0ff */
[C---:B------:R-:W-:Y:S01]  /*26a0*/  VIADD R109, R118.reuse, 0x50 ;  /* 0x00000050766d7836 */ /* 0x040fe20000000000 */
[----:B------:R-:W-:Y:S01]  /*26b0*/  MOV R98, R218 ;  /* 0x000000da00627202 */ /* 0x000fe20000000f00 */
        /* <DEDUP_REMOVED lines=9> */
[----:B------:R-:W-:-:S02]  /*2750*/  SHF.R.S32.HI R95, RZ, 0x1f, R102 ;  /* 0x0000001fff5f7819 */ /* 0x000fc40000011466 */
[----:B------:R-:W-:Y:S02]  /*2760*/  SHF.R.S32.HI R94, RZ, 0x1f, R106 ;  /* 0x0000001fff5e7819 */ /* 0x000fe4000001146a */
        /* <DEDUP_REMOVED lines=8> */
[----:B------:R-:W-:-:S04]  /*27f0*/  IMAD R3, R23, R223, RZ ;  /* 0x000000df17037224 */ /* 0x000fc800078e02ff */
[----:B------:R-:W-:Y:S02]  /*2800*/  IMAD.IADD R29, R29, 0x1, R3 ;  /* 0x000000011d1d7824 */ /* 0x000fe400078e0203 */
[----:B----4-:R-:W-:Y:S02]  /*2810*/  IMAD R3, R123, R218, RZ ;  /* 0x000000da7b037224 */ /* 0x010fe400078e02ff */
[----:B------:R-:W-:-:S04]  /*2820*/  IMAD.WIDE.U32 R28, R218, R122, R28 ;  /* 0x0000007ada1c7225 */ /* 0x000fc800078e001c */
[-C--:B------:R-:W-:Y:S02]  /*2830*/  IMAD R3, R122, R9.reuse, R3 ;  /* 0x000000097a037224 */ /* 0x080fe400078e0203 */
[----:B------:R-:W-:Y:S02]  /*2840*/  IMAD R8, R121, R218, RZ ;  /* 0x000000da79087224 */ /* 0x000fe400078e02ff */
[-C--:B------:R-:W-:Y:S02]  /*2850*/  IMAD R13, R27, R2.reuse, RZ ;  /* 0x000000021b0d7224 */ /* 0x080fe400078e02ff */
[----:B------:R-:W-:Y:S02]  /*2860*/  IMAD.IADD R29, R29, 0x1, R3 ;  /* 0x000000011d1d7824 */ /* 0x000fe400078e0203 */
[----:B------:R-:W-:Y:S02]  /*2870*/  IMAD R3, R25, R2, RZ ;  /* 0x0000000219037224 */ /* 0x000fe400078e02ff */
[----:B------:R-:W-:-:S02]  /*2880*/  IMAD R8, R120, R9, R8 ;  /* 0x0000000978087224 */ /* 0x000fc400078e0208 */
[----:B------:R-:W-:-:S04]  /*2890*/  IMAD.WIDE.U32 R30, R218, R120, R30 ;  /* 0x00000078da1e7225 */ /* 0x000fc800078e001e */
[-C--:B------:R-:W-:Y:S02]  /*28a0*/  IMAD R22, R26, R0.reuse, R13 ;  /* 0x000000001a167224 */ /* 0x080fe400078e020d */
[----:B------:R-:W-:Y:S01]  /*28b0*/  IMAD R0, R24, R0, R3 ;  /* 0x0000000018007224 */ /* 0x000fe200078e0203 */
[----:B------:R-:W-:Y:S02]  /*28c0*/  SHF.L.U32 R3, R71, 0x2, RZ ;  /* 0x0000000247037819 */ /* 0x000fe400000006ff */
[----:B------:R-:W-:Y:S01]  /*28d0*/  IADD3 R31, PT, PT, R31, R8, RZ ;  /* 0x000000081f1f7210 */ /* 0x000fe20007ffe0ff */
[----:B------:R-:W-:Y:S01]  /*28e0*/  IMAD.WIDE.U32 R24, R2, R24, R28 ;  /* 0x0000001802187225 */ /* 0x000fe200078e001c */
[----:B------:R-:W-:Y:S02]  /*28f0*/  SHF.R.S32.HI R9, RZ, 0x1f, R74 ;  /* 0x0000001fff097819 */ /* 0x000fe4000001144a */
[----:B------:R-:W-:Y:S02]  /*2900*/  IADD3 R13, P0, PT, -R74, R118, RZ ;  /* 0x000000764a0d7210 */ /* 0x000fe40007f1e1ff */
[----:B------:R-:W-:Y:S01]  /*2910*/  LOP3.LUT R3, R3, 0x1c, RZ, 0xc0, !PT ;  /* 0x0000001c03037812 */ /* 0x000fe200078ec0ff */
[----:B------:R-:W-:Y:S01]  /*2920*/  IMAD.WIDE.U32 R26, R2, R26, R30 ;  /* 0x0000001a021a7225 */ /* 0x000fe200078e001e */
[----:B------:R-:W-:-:S03]  /*2930*/  IADD3.X R9, PT, PT, RZ, ~R9, RZ, P0, !PT ;  /* 0x80000009ff097210 */ /* 0x000fc600007fe4ff */
[CC--:B------:R-:W-:Y:S02]  /*2940*/  IMAD R2, R118.reuse, R12.reuse, R14 ;  /* 0x0000000c76027224 */ /* 0x0c0fe400078e020e */
[----:B------:R-:W-:Y:S02]  /*2950*/  IMAD.IADD R25, R25, 0x1, R0 ;  /* 0x0000000119197824 */ /* 0x000fe400078e0200 */
[----:B------:R-:W-:Y:S01]  /*2960*/  IMAD R0, R118, R12, R3 ;  /* 0x0000000c76007224 */ /* 0x000fe200078e0203 */
[----:B------:R-:W-:Y:S01]  /*2970*/  IADD3 R23, PT, PT, R27, R22, RZ ;  /* 0x000000161b177210 */ /* 0x000fe20007ffe0ff */
[----:B------:R-:W-:Y:S01]  /*2980*/  IMAD R73, R9, R120, RZ ;  /* 0x0000007809497224 */ /* 0x000fe200078e02ff */
[----:B------:R-:W-:Y:S02]  /*2990*/  MOV R22, R26 ;  /* 0x0000001a00167202 */ /* 0x000fe40000000f00 */
[----:B------:R-:W-:Y:S02]  /*29a0*/  SHF.R.S32.HI R3, RZ, 0x1f, R17 ;  /* 0x0000001fff037819 */ /* 0x000fe40000011411 */
[----:B------:R-:W-:Y:S01]  /*29b0*/  IADD3 R82, P0, PT, R17, R2, RZ ;  /* 0x0000000211527210 */ /* 0x000fe20007f1e0ff */
[----:B------:R-:W-:Y:S01]  /*29c0*/  IMAD R9, R9, R122, RZ ;  /* 0x0000007a09097224 */ /* 0x000fe200078e02ff */
[----:B------:R-:W-:Y:S01]  /*29d0*/  IADD3 R16, P1, PT, R17, R0, RZ ;  /* 0x0000000011107210 */ /* 0x000fe20007f3e0ff */
[----:B------:R-:W-:Y:S01]  /*29e0*/  IMAD R73, R121, R13, R73 ;  /* 0x0000000d79497224 */ /* 0x000fe200078e0249 */
[----:B------:R-:W-:Y:S01]  /*29f0*/  LEA.HI.X.SX32 R77, R2, R3, 0x1, P0 ;  /* 0x00000003024d7211 */ /* 0x000fe200000f0eff */
[----:B------:R-:W-:Y:S01]  /*2a00*/  IMAD.WIDE.U32 R22, R120, R13, R22 ;  /* 0x0000000d78167225 */ /* 0x000fe200078e0016 */
[----:B------:R-:W-:-:S03]  /*2a10*/  LEA.HI.X.SX32 R3, R0, R3, 0x1, P1 ;  /* 0x0000000300037211 */ /* 0x000fc600008f0eff */
[-C--:B------:R-:W-:Y:S02]  /*2a20*/  IMAD R9, R123, R13.reuse, R9 ;  /* 0x0000000d7b097224 */ /* 0x080fe400078e0209 */
[----:B------:R-:W-:Y:S01]  /*2a30*/  IMAD.WIDE.U32 R24, R122, R13, R24 ;  /* 0x0000000d7a187225 */ /* 0x000fe200078e0018 */
[C---:B------:R-:W-:Y:S02]  /*2a40*/  SHF.L.U64.HI R77, R82.reuse, 0x1, R77 ;  /* 0x00000001524d7819 */ /* 0x040fe4000001024d */
[----:B------:R-:W-:Y:S01]  /*2a50*/  IADD3 R73, PT, PT, R23, R73, RZ ;  /* 0x0000004917497210 */ /* 0x000fe20007ffe0ff */
[----:B------:R-:W-:Y:S01]  /*2a60*/  IMAD.SHL.U32 R82, R82, 0x2, RZ ;  /* 0x0000000252527824 */ /* 0x000fe200078e00ff */
[----:B------:R-:W-:Y:S01]  /*2a70*/  LEA R78, P1, R22, R20, 0x1 ;  /* 0x00000014164e7211 */ /* 0x000fe200078208ff */
[----:B------:R-:W-:Y:S01]  /*2a80*/  IMAD.IADD R9, R25, 0x1, R9 ;  /* 0x0000000119097824 */ /* 0x000fe200078e0209 */
[----:B------:R-:W-:Y:S02]  /*2a90*/  SHF.L.U64.HI R0, R16, 0x1, R3 ;  /* 0x0000000110007819 */ /* 0x000fe40000010203 */
[----:B------:R-:W-:-:S02]  /*2aa0*/  LEA R10, P0, R24, R18, 0x1 ;  /* 0x00000012180a7211 */ /* 0x000fc400078008ff */
[----:B------:R-:W-:Y:S02]  /*2ab0*/  SHF.L.U32 R16, R16, 0x1, RZ ;  /* 0x0000000110107819 */ /* 0x000fe400000006ff */
[----:B------:R-:W-:Y:S02]  /*2ac0*/  LEA.HI.X R73, R22, R21, R73, 0x1, P1 ;  /* 0x0000001516497211 */ /* 0x000fe400008f0c49 */
[----:B------:R-:W-:Y:S02]  /*2ad0*/  IADD3 R80, P3, PT, R6, R82, RZ ;  /* 0x0000005206507210 */ /* 0x000fe40007f7e0ff */
[----:B------:R-:W-:Y:S02]  /*2ae0*/  LEA.HI.X R9, R24, R19, R9, 0x1, P0 ;  /* 0x0000001318097211 */ /* 0x000fe400000f0c09 */
[----:B------:R-:W-:Y:S02]  /*2af0*/  IADD3 R54, P1, PT, R6, R16, RZ ;  /* 0x0000001006367210 */ /* 0x000fe40007f3e0ff */
[----:B------:R-:W-:-:S02]  /*2b00*/  IADD3 R82, P2, PT, R4, R82, RZ ;  /* 0x0000005204527210 */ /* 0x000fc40007f5e0ff */
[----:B------:R-:W-:Y:S01]  /*2b10*/  IADD3 R16, P0, PT, R4, R16, RZ ;  /* 0x0000001004107210 */ /* 0x000fe20007f1e0ff */
[C-C-:B------:R-:W-:Y:S01]  /*2b20*/  IMAD.X R75, R7.reuse, 0x1, R77.reuse, P3 ;  /* 0x00000001074b7824 */ /* 0x140fe200018e064d */
[-C--:B------:R-:W-:Y:S01]  /*2b30*/  IADD3.X R55, PT, PT, R7, R0.reuse, RZ, P1, !PT ;  /* 0x0000000007377210 */ /* 0x080fe20000ffe4ff */
[C---:B------:R-:W-:Y:S01]  /*2b40*/  IMAD.X R77, R5.reuse, 0x1, R77, P2 ;  /* 0x00000001054d7824 */ /* 0x040fe200010e064d */
[----:B------:R-:W-:Y:S02]  /*2b50*/  IADD3.X R17, PT, PT, R5, R0, RZ, P0, !PT ;  /* 0x0000000005117210 */ /* 0x000fe400007fe4ff */
[C---:B------:R-:W-:Y:S02]  /*2b60*/  SHF.L.U64.HI R88, R122.reuse, 0x4, R123 ;  /* 0x000000047a587819 */ /* 0x040fe4000001027b */
[----:B------:R-:W-:-:S07]  /*2b70*/  SHF.L.U32 R89, R122, 0x4, RZ ;  /* 0x000000047a597819 */ /* 0x000fce00000006ff */
.L_x_1735:
        /* <DEDUP_REMOVED lines=21> */
.L_x_1636:
[----:B------:R-:W-:Y:S05]  /*2cd0*/  BSYNC.RECONVERGENT B0 ;  /* 0x0000000000007941 */ /* 0x000fea0003800200 */
.L_x_1635:
[----:B------:R-:W-:Y:S04]  /*2ce0*/  BSSY.RECONVERGENT B0, `(.L_x_1637) ;  /* 0x000000c000007945 */ /* 0x000fe80003800200 */
[----:B------:R-:W-:Y:S05]  /*2cf0*/  @P3 BRA `(.L_x_1638) ;  /* 0x0000000000283947 */ /* 0x000fea0003800000 */
[----:B------:R-:W-:Y:S02]  /*2d00*/  ISETP.GE.AND P2, PT, R14, R220, PT ;  /* 0x000000dc0e00720c */ /* 0x000fe40003f46270 */
[----:B------:R-:W-:Y:S02]  /*2d10*/  LEA R18, P1, R120, R78, 0x5 ;  /* 0x0000004e78127211 */ /* 0x000fe400078228ff */
        /* <DEDUP_REMOVED lines=8> */
.L_x_1638:
[----:B------:R-:W-:Y:S05]  /*2da0*/  BSYNC.RECONVERGENT B0 ;  /* 0x0000000000007941 */ /* 0x000fea0003800200 */
.L_x_1637:
        /* <DEDUP_REMOVED lines=12> */
.L_x_1640:
[----:B------:R-:W-:Y:S05]  /*2e70*/  BSYNC.RECONVERGENT B0 ;  /* 0x0000000000007941 */ /* 0x000fea0003800200 */
.L_x_1639:
[-C--:B------:R-:W-:Y:S01]  /*2e80*/  ISETP.GE.AND P1, PT, R111, R100.reuse, !P4 ;  /* 0x000000646f00720c */ /* 0x080fe20006726270 */
        /* <DEDUP_REMOVED lines=18> */
.L_x_1642:
[----:B------:R-:W-:Y:S05]  /*2fb0*/  BSYNC.RECONVERGENT B0 ;  /* 0x0000000000007941 */ /* 0x000fea0003800200 */
.L_x_1641:
        /* <DEDUP_REMOVED lines=15> */
.L_x_1644:
[----:B------:R-:W-:Y:S05]  /*30b0*/  BSYNC.RECONVERGENT B0 ;  /* 0x0000000000007941 */ /* 0x000fea0003800200 */
.L_x_1643:
[-C--:B------:R-:W-:Y:S01]  /*30c0*/  ISETP.GE.AND P5, PT, R109, R100.reuse, !P5 ;  /* 0x000000646d00720c */ /* 0x080fe20006fa6270 */
[----:B------:R-:W-:Y:S01]  /*30d0*/  BSSY.RECONVERGENT B0, `(.L_x_1645) ;  /* 0x0000012000007945 */ /* 0x000fe20003800200 */
[C---:B------:R-:W-:Y:S04]  /*30e0*/  ISETP.GE.AND P4, PT, R108.reuse, R99, PT ;  /* 0x000000636c00720c */ /* 0x040fe80003f86270 */
[----:B------:R-:W-:Y:S07]  /*30f0*/  ISETP.GE.AND P4, PT, R108, R100, !P4 ;  /* 0x000000646c00720c */ /* 0x000fee0006786270 */
[----:B------:R-:W-:Y:S05]  /*3100*/  @!P5 BRA `(.L_x_1646) ;  /* 0x000000000038d947 */ /* 0x000fea0003800000 */
[----:B------:R-:W-:Y:S01]  /*3110*/  MOV R79, R73 ;  /* 0x00000049004f7202 */ /* 0x000fe20000000f00 */
[----:B------:R-:W-:Y:S01]  /*3120*/  IMAD R0, R121, 0xa0, RZ ;  /* 0x000000a079007824 */ /* 0x000fe200078e02ff */
[----:B------:R-:W-:Y:S01]  /*3130*/  ISETP.GE.AND P1, PT, R14, R220, PT ;  /* 0x000000dc0e00720c */ /* 0x000fe20003f26270 */
        /* <DEDUP_REMOVED lines=11> */
.L_x_1646:
[----:B------:R-:W-:Y:S05]  /*31f0*/  BSYNC.RECONVERGENT B0 ;  /* 0x0000000000007941 */ /* 0x000fea0003800200 */
.L_x_1645:
[C---:B------:R-:W-:Y:S01]  /*3200*/  ISETP.GE.AND P3, PT, R107.reuse, R99, PT ;  /* 0x000000636b00720c */ /* 0x040fe20003f66270 */
[----:B------:R-:W-:Y:S03]  /*3210*/  BSSY.RECONVERGENT B0, `(.L_x_1647) ;  /* 0x0000012000007945 */ /* 0x000fe60003800200 */
[----:B------:R-:W-:Y:S01]  /*3220*/  ISETP.GE.AND P3, PT, R107, R100, !P3 ;  /* 0x000000646b00720c */ /* 0x000fe20005f66270 */
[----:B------:R-:W-:Y:S01]  /*3230*/  @!UPT UIADD3 URZ, UPT, UPT, URZ, URZ, URZ ;  /* 0x000000fffffff290 */ /* 0x000fe2000fffe0ff */
[----:B------:R-:W-:Y:S11]  /*3240*/  @!P4 BRA `(.L_x_1648) ;  /* 0x000000000038c947 */ /* 0x000ff60003800000 */
        /* <DEDUP_REMOVED lines=14> */
.L_x_1648:
[----:B------:R-:W-:Y:S05]  /*3330*/  BSYNC.RECONVERGENT B0 ;  /* 0x0000000000007941 */ /* 0x000fea0003800200 */
.L_x_1647:
[----:B------:R-:W-:Y:S04]  /*3340*/  BSSY.RECONVERGENT B0, `(.L_x_1649) ;  /* 0x0000010000007945 */ /* 0x000fe80003800200 */
        /* <DEDUP_REMOVED lines=15> */
.L_x_1650:
[----:B------:R-:W-:Y:S05]  /*3440*/  BSYNC.RECONVERGENT B0 ;  /* 0x0000000000007941 */ /* 0x000fea0003800200 */
.L_x_1649:
        /* <DEDUP_REMOVED lines=21> */
[--C-:B------:R-:W-:Y:S05]  /*35a0*/  @!P0 IMAD.MOV.U32 R8, RZ, RZ, R10.reuse ;  /* 0x000000ffff088224 */ /* 0x100fea00078e000a */
[----:B------:R-:W2:Y:S04]  /*35b0*/  @!P0 LD.E.128 R20, desc[UR4][R8.64] ;  /* 0x0000000408148980 */ /* 0x000ea8000c101d00 */
[----:B--2---:R1:W-:Y:S01]  /*35c0*/  @!P0 ST.E.128 desc[UR4][R84.64], R20 ;  /* 0x0000001454008985 */ /* 0x0043e2000c101d04 */
[----:B------:R-:W-:Y:S11]  /*35d0*/  ISETP.GE.AND P0, PT, R11, R220, PT ;  /* 0x000000dc0b00720c */ /* 0x000ff60003f06270 */
[----:B------:R-:W-:Y:S02]  /*35e0*/  @!UPT UIADD3 URZ, UPT, UPT, URZ, URZ, URZ ;  /* 0x000000fffffff290 */ /* 0x000fe4000fffe0ff */
[----:B------:R-:W-:Y:S05]  /*35f0*/  @!P0 IMAD.MOV.U32 R8, RZ, RZ, R10 ;  /* 0x000000ffff088224 */ /* 0x000fea00078e000a */
[----:B------:R-:W2:Y:S04]  /*3600*/  @!P0 LD.E.128 R4, desc[UR4][R8.64+0x80] ;  /* 0x0000800408048980 */ /* 0x000ea8000c101d00 */
[----:B--2---:R1:W-:Y:S02]  /*3610*/  @!P0 ST.E.128 desc[UR4][R84.64+0x80], R4 ;  /* 0x0000800454008985 */ /* 0x0043e4000c101d04 */
.L_x_1654:
[----:B------:R-:W-:Y:S05]  /*3620*/  BSYNC.RECONVERGENT B0 ;  /* 0x0000000000007941 */ /* 0x000fea0003800200 */
.L_x_1653:
        /* <DEDUP_REMOVED lines=16> */
.L_x_1656:
[----:B------:R-:W-:Y:S05]  /*3730*/  BSYNC.RECONVERGENT B0 ;  /* 0x0000000000007941 */ /* 0x000fea0003800200 */
.L_x_1655:
        /* <DEDUP_REMOVED lines=16> */
.L_x_1658:
[----:B------:R-:W-:Y:S05]  /*3840*/  BSYNC.RECONVERGENT B0 ;  /* 0x0000000000007941 */ /* 0x000fea0003800200 */
.L_x_1657:
[----:B------:R-:W-:Y:S01]  /*3850*/  ISETP.NE.AND P0, PT, R83, RZ, PT ;  /* 0x000000ff5300720c */ /* 0x000fe20003f05270 */
[----:B------:R-:W-:Y:S11]  /*3860*/  BSSY.RECONVERGENT B0, `(.L_x_1659) ;  /* 0x0000010000007945 */ /* 0x000ff60003800200 */
[----:B------:R-:W-:Y:S01]  /*3870*/  @!UPT UIADD3 URZ, UPT, UPT, URZ, URZ, URZ ;  /* 0x000000fffffff290 */ /* 0x000fe2000fffe0ff */
[----:B------:R-:W-:Y:S05]  /*3880*/  @!P0 BRA `(.L_x_1660) ;  /* 0x0000000000348947 */ /* 0x000fea0003800000 */
        /* <DEDUP_REMOVED lines=13> */
.L_x_1660:
[----:B------:R-:W-:Y:S05]  /*3960*/  BSYNC.RECONVERGENT B0 ;  /* 0x0000000000007941 */ /* 0x000fea0003800200 */
.L_x_1659:
        /* <DEDUP_REMOVED lines=12> */
.L_x_1662:
[----:B------:R-:W-:Y:S05]  /*3a30*/  BSYNC.RECONVERGENT B0 ;  /* 0x0000000000007941 */ /* 0x000fea0003800200 */
.L_x_1661:
[----:B------:R-:W-:Y:S04]  /*3a40*/  BSSY.RECONVERGENT B0, `(.L_x_1663) ;  /* 0x000000f000007945 */ /* 0x000fe80003800200 */
[----:B------:R-:W-:Y:S05]  /*3a50*/  @!P5 BRA `(.L_x_1664) ;  /* 0x000000000034d947 */ /* 0x000fea0003800000 */
[----:B------:R-:W-:Y:S01]  /*3a60*/  MOV R8, R10 ;  /* 0x0000000a00087202 */ /* 0x000fe20000000f00 */
[----:B------:R-:W-:Y:S01]  /*3a70*/  IMAD R0, R123, 0xa0, RZ ;  /* 0x000000a07b007824 */ /* 0x000fe200078e02ff */
[-C--:B------:R-:W-:Y:S01]  /*3a80*/  ISETP.GE.AND P1, PT, R14, R220.reuse, PT ;  /* 0x000000dc0e00720c */ /* 0x080fe20003f26270 */
[----:B-1234-:R-:W-:Y:S01]  /*3a90*/  IMAD.WIDE.U32 R2, R208, 0xa0, R84 ;  /* 0x000000a0d0027825 */ /* 0x01efe200078e0054 */
[----:B------:R-:W-:Y:S03]  /*3aa0*/  ISETP.GE.AND P0, PT, R11, R220, PT ;  /* 0x000000dc0b00720c */ /* 0x000fe60003f06270 */
[----:B------:R-:W-:Y:S05]  /*3ab0*/  IMAD.WIDE.U32 R18, R122, 0xa0, R8 ;  /* 0x000000a07a127825 */ /* 0x000fea00078e0008 */
[----:B------:R-:W-:Y:S01]  /*3ac0*/  IADD3 R19, PT, PT, R19, R0, RZ ;  /* 0x0000000013137210 */ /* 0x000fe20007ffe0ff */
[----:B------:R-:W-:Y:S04]  /*3ad0*/  IMAD R0, R209, 0xa0, RZ ;  /* 0x000000a0d1007824 */ /* 0x000fe800078e02ff */
[----:B------:R-:W2:Y:S01]  /*3ae0*/  @!P1 LD.E.128 R20, desc[UR4][R18.64] ;  /* 0x0000000412149980 */ /* 0x000ea2000c101d00 */
[----:B------:R-:W-:Y:S05]  /*3af0*/  IADD3 R3, PT, PT, R3, R0, RZ ;  /* 0x0000000003037210 */ /* 0x000fea0007ffe0ff */
[----:B--2---:R1:W-:Y:S04]  /*3b00*/  @!P1 ST.E.128 desc[UR4][R2.64], R20 ;  /* 0x0000001402009985 */ /* 0x0043e8000c101d04 */
[----:B------:R-:W2:Y:S04]  /*3b10*/  @!P0 LD.E.128 R4, desc[UR4][R18.64+0x80] ;  /* 0x0000800412048980 */ /* 0x000ea8000c101d00 */
[----:B--2---:R1:W-:Y:S02]  /*3b20*/  @!P0 ST.E.128 desc[UR4][R2.64+0x80], R4 ;  /* 0x0000800402008985 */ /* 0x0043e4000c101d04 */
.L_x_1664:
[----:B------:R-:W-:Y:S05]  /*3b30*/  BSYNC.RECONVERGENT B0 ;  /* 0x0000000000007941 */ /* 0x000fea0003800200 */
.L_x_1663:
        /* <DEDUP_REMOVED lines=15> */
.L_x_1666:
[----:B------:R-:W-:Y:S05]  /*3c30*/  BSYNC.RECONVERGENT B0 ;  /* 0x0000000000007941 */ /* 0x000fea0003800200 */
.L_x_1665:
[----:B------:R-:W-:Y:S05]  /*3c40*/  @!P3 BRA `(.L_x_1667) ;  /* 0x0000009c00b4b947 */ /* 0x000fea0003800000 */
[----:B------:R-:W-:Y:S01]  /*3c50*/  IMAD R0, R123, 0xe0, RZ ;  /* 0x000000e07b007824 */ /* 0x000fe200078e02ff */
[----:B------:R-:W-:Y:S01]  /*3c60*/  MOV R8, R10 ;  /* 0x0000000a00087202 */ /* 0x000fe20000000f00 */
[----:B-1234-:R-:W-:Y:S01]  /*3c70*/  IMAD.WIDE.U32 R2, R208, 0xe0, R84 ;  /* 0x000000e0d0027825 */ /* 0x01efe200078e0054 */
[----:B------:R-:W-:Y:S03]  /*3c80*/  ISETP.GE.AND P0, PT, R14, R220, PT ;  /* 0x000000dc0e00720c */ /* 0x000fe60003f06270 */
        /* <DEDUP_REMOVED lines=12> */
.L_x_1652:
        /* <DEDUP_REMOVED lines=13> */
[----:B------:R-:W-:Y:S02]  /*3e20*/  ISETP.GE.AND P0, PT, R14, R13, PT ;  /* 0x0000000d0e00720c */ /* 0x000fe40003f06270 */
[----:B------:R-:W-:Y:S05]  /*3e30*/  MOV R8, R10 ;  /* 0x0000000a00087202 */ /* 0x000fea0000000f00 */
[----:B------:R-:W2:Y:S08]  /*3e40*/  LD.E.128 R20, desc[UR4][R8.64] ;  /* 0x0000000408147980 */ /* 0x000eb0000c101d00 */
        /* <DEDUP_REMOVED lines=18> */
[--C-:B------:R-:W-:Y:S02]  /*3f70*/  @!P0 HADD2.F32 R5, -RZ, R7.reuse.H0_H0 ;  /* 0x20000007ff058230 */ /* 0x100fe40000004100 */
[C---:B------:R-:W-:Y:S01]  /*3f80*/  @!P0 FMUL.FTZ R2, R25.reuse, R6 ;  /* 0x0000000619028220 */ /* 0x040fe20000410000 */
[----:B------:R-:W-:Y:S02]  /*3f90*/  @!P0 HADD2.F32 R27, -RZ, R18.H0_H0 ;  /* 0x20000012ff1b8230 */ /* 0x000fe40000004100 */
[----:B------:R-:W-:Y:S01]  /*3fa0*/  @!P0 FMUL.FTZ R35, R25, R29 ;  /* 0x0000001d19238220 */ /* 0x000fe20000410000 */
[----:B------:R-:W-:Y:S01]  /*3fb0*/  @!P0 F2FP.F16.F32.PACK_AB R33, R0, R33 ;  /* 0x000000210021823e */ /* 0x000fe200000000ff */
[--C-:B------:R-:W-:Y:S02]  /*3fc0*/  @!P0 HADD2.F32 R26, -RZ, R24.reuse.H1_H1 ;  /* 0x30000018ff1a8230 */ /* 0x100fe40000004100 */
        /* <DEDUP_REMOVED lines=23> */
.L_x_1672:
[----:B------:R-:W-:Y:S05]  /*4140*/  BSYNC.RECONVERGENT B0 ;  /* 0x0000000000007941 */ /* 0x000fea0003800200 */
.L_x_1671:
[----:B------:R-:W-:Y:S11]  /*4150*/  ISETP.GE.AND P0, PT, R11, R42, PT ;  /* 0x0000002a0b00720c */ /* 0x000ff60003f06270 */
[----:B------:R-:W-:Y:S02]  /*4160*/  @!UPT UIADD3 URZ, UPT, UPT, URZ, URZ, URZ ;  /* 0x000000fffffff290 */ /* 0x000fe4000fffe0ff */
[----:B------:R-:W-:Y:S05]  /*4170*/  @P0 BRA `(.L_x_1670) ;  /* 0x0000000000c80947 */ /* 0x000fea0003800000 */
[----:B------:R-:W-:Y:S02]  /*4180*/  ISETP.GE.AND P0, PT, R11, R13, PT ;  /* 0x0000000d0b00720c */ /* 0x000fe40003f06270 */
[----:B------:R-:W-:Y:S05]  /*4190*/  MOV R8, R10 ;  /* 0x0000000a00087202 */ /* 0x000fea0000000f00 */
[----:B--2---:R-:W2:Y:S08]  /*41a0*/  LD.E.128 R20, desc[UR4][R8.64+0x80] ;  /* 0x0000800408147980 */ /* 0x004eb0000c101d00 */
        /* <DEDUP_REMOVED lines=47> */
.L_x_1670:
[----:B------:R-:W-:Y:S05]  /*44a0*/  BSYNC.RECONVERGENT B1 ;  /* 0x0000000000017941 */ /* 0x000fea0003800200 */
.L_x_1669:
        /* <DEDUP_REMOVED lines=67> */
.L_x_1676:
[----:B------:R-:W-:Y:S05]  /*48e0*/  BSYNC.RECONVERGENT B0 ;  /* 0x0000000000007941 */ /* 0x000fea0003800200 */
.L_x_1675:
        /* <DEDUP_REMOVED lines=53> */
.L_x_1674:
[----:B------:R-:W-:Y:S05]  /*4c40*/  BSYNC.RECONVERGENT B1 ;  /* 0x0000000000017941 */ /* 0x000fea0003800200 */
.L_x_1673:
        /* <DEDUP_REMOVED lines=66> */
.L_x_1680:
[----:B------:R-:W-:Y:S05]  /*5070*/  BSYNC.RECONVERGENT B0 ;  /* 0x0000000000007941 */ /* 0x000fea0003800200 */
.L_x_1679:
        /* <DEDUP_REMOVED lines=53> */
.L_x_1678:
[----:B------:R-:W-:Y:S05]  /*53d0*/  BSYNC.RECONVERGENT B1 ;  /* 0x0000000000017941 */ /* 0x000fea0003800200 */
.L_x_1677:
[----:B------:R-:W-:Y:S01]  /*53e0*/  ISETP.NE.AND P0, PT, R83, RZ, PT ;  /* 0x000000ff5300720c */ /* 0x000fe20003f05270 */
[----:B------:R-:W-:Y:S11]  /*53f0*/  BSSY.RECONVERGENT B1, `(.L_x_1681) ;  /* 0x0000078000017945 */ /* 0x000ff60003800200 */
[----:B------:R-:W-:Y:S01]  /*5400*/  @!UPT UIADD3 URZ, UPT, UPT, URZ, URZ, URZ ;  /* 0x000000fffffff290 */ /* 0x000fe2000fffe0ff */
[----:B------:R-:W-:Y:S05]  /*5410*/  @!P0 BRA `(.L_x_1682) ;  /* 0x0000000400d48947 */ /* 0x000fea0003800000 */
[----:B------:R-:W-:Y:S01]  /*5420*/  IMAD.MOV.U32 R8, RZ, RZ, R10 ;  /* 0x000000ffff087224 */ /* 0x000fe200078e000a */
[C---:B------:R-:W-:Y:S01]  /*5430*/  LEA R26, P0, R12.reuse, R6, 0x6 ;  /* 0x000000060c1a7211 */ /* 0x040fe200078030ff */
[----:B------:R-:W-:Y:S01]  /*5440*/  IMAD R5, R123, 0x60, RZ ;  /* 0x000000607b057824 */ /* 0x000fe200078e02ff */
[----:B------:R-:W-:Y:S01]  /*5450*/  LEA R40, P1, R12, R38, 0x6 ;  /* 0x000000260c287211 */ /* 0x000fe200078230ff */
[----:B------:R-:W-:Y:S01]  /*5460*/  IMAD.WIDE.U32 R50, R122, 0x60, R8 ;  /* 0x000000607a327825 */ /* 0x000fe200078e0008 */
[----:B------:R-:W-:Y:S01]  /*5470*/  LEA.HI.X.SX32 R27, R12, R7, 0x6, P0 ;  /* 0x000000070c1b7211 */ /* 0x000fe200000f36ff */
[----:B------:R-:W-:Y:S01]  /*5480*/  BSSY.RECONVERGENT B0, `(.L_x_1683) ;  /* 0x000003b000007945 */ /* 0x000fe20003800200 */
[-C--:B-----5:R-:W-:Y:S01]  /*5490*/  ISETP.GE.AND P0, PT, R14, R42.reuse, PT ;  /* 0x0000002a0e00720c */ /* 0x0a0fe20003f06270 */
[----:B------:R-:W-:Y:S01]  /*54a0*/  IMAD R3, R209, 0x60, RZ ;  /* 0x00000060d1037824 */ /* 0x000fe200078e02ff */
[----:B------:R-:W-:Y:S01]  /*54b0*/  LEA.HI.X.SX32 R41, R12, R39, 0x6, P1 ;  /* 0x000000270c297211 */ /* 0x000fe200008f36ff */
[----:B--2---:R-:W-:Y:S01]  /*54c0*/  IMAD.WIDE.U32 R44, R208, 0x60, R84 ;  /* 0x00000060d02c7825 */ /* 0x004fe200078e0054 */
[----:B------:R-:W-:Y:S02]  /*54d0*/  ISETP.GE.AND P1, PT, R11, R42, PT ;  /* 0x0000002a0b00720c */ /* 0x000fe40003f26270 */
[----:B------:R-:W-:Y:S01]  /*54e0*/  IADD3 R51, PT, PT, R51, R5, RZ ;  /* 0x0000000533337210 */ /* 0x000fe20007ffe0ff */
        /* <DEDUP_REMOVED lines=52> */
.L_x_1684:
[----:B------:R-:W-:Y:S05]  /*5830*/  BSYNC.RECONVERGENT B0 ;  /* 0x0000000000007941 */ /* 0x000fea0003800200 */
.L_x_1683:
        /* <DEDUP_REMOVED lines=51> */
.L_x_1682:
[----:B------:R-:W-:Y:S05]  /*5b70*/  BSYNC.RECONVERGENT B1 ;  /* 0x0000000000017941 */ /* 0x000fea0003800200 */
.L_x_1681:
        /* <DEDUP_REMOVED lines=62> */
.L_x_1688:
[----:B------:R-:W-:Y:S05]  /*5f60*/  BSYNC.RECONVERGENT B0 ;  /* 0x0000000000007941 */ /* 0x000fea0003800200 */
.L_x_1687:
        /* <DEDUP_REMOVED lines=51> */
.L_x_1686:
[----:B------:R-:W-:Y:S05]  /*62a0*/  BSYNC.RECONVERGENT B1 ;  /* 0x0000000000017941 */ /* 0x000fea0003800200 */
.L_x_1685:
[----:B------:R-:W-:Y:S04]  /*62b0*/  BSSY.RECONVERGENT B1, `(.L_x_1689) ;  /* 0x0000077000017945 */ /* 0x000fe80003800200 */
[----:B------:R-:W-:Y:S05]  /*62c0*/  @!P5 BRA `(.L_x_1690) ;  /* 0x0000000400d4d947 */ /* 0x000fea0003800000 */
[----:B------:R-:W-:Y:S01]  /*62d0*/  IMAD.MOV.U32 R8, RZ, RZ, R10 ;  /* 0x000000ffff087224 */ /* 0x000fe200078e000a */
[----:B-----5:R-:W-:Y:S01]  /*62e0*/  ISETP.GE.AND P6, PT, R14, R42, PT ;  /* 0x0000002a0e00720c */ /* 0x020fe20003fc6270 */
[----:B------:R-:W-:Y:S01]  /*62f0*/  IMAD R5, R123, 0xa0, RZ ;  /* 0x000000a07b057824 */ /* 0x000fe200078e02ff */
[----:B------:R-:W-:Y:S01]  /*6300*/  LEA R26, P5, R12, R6, 0x7 ;  /* 0x000000060c1a7211 */ /* 0x000fe200078a38ff */
[----:B------:R-:W-:Y:S01]  /*6310*/  IMAD.WIDE.U32 R50, R122, 0xa0, R8 ;  /* 0x000000a07a327825 */ /* 0x000fe200078e0008 */
[----:B------:R-:W-:Y:S01]  /*6320*/  LEA R40, P0, R12, R38, 0x7 ;  /* 0x000000260c287211 */ /* 0x000fe200078038ff */
[----:B------:R-:W-:Y:S01]  /*6330*/  BSSY.RECONVERGENT B0, `(.L_x_1691) ;  /* 0x000003b000007945 */ /* 0x000fe20003800200 */
[----:B------:R-:W-:Y:S01]  /*6340*/  ISETP.GE.AND P1, PT, R11, R42, PT ;  /* 0x0000002a0b00720c */ /* 0x000fe20003f26270 */
[----:B------:R-:W-:Y:S01]  /*6350*/  IMAD R3, R209, 0xa0, RZ ;  /* 0x000000a0d1037824 */ /* 0x000fe200078e02ff */
[----:B------:R-:W-:Y:S01]  /*6360*/  IADD3 R51, PT, PT, R51, R5, RZ ;  /* 0x0000000533337210 */ /* 0x000fe20007ffe0ff */
[----:B--2---:R-:W-:Y:S01]  /*6370*/  IMAD.WIDE.U32 R44, R208, 0xa0, R84 ;  /* 0x000000a0d02c7825 */ /* 0x004fe200078e0054 */
[C---:B------:R-:W-:Y:S02]  /*6380*/  LEA.HI.X.SX32 R27, R12.reuse, R7, 0x7, P5 ;  /* 0x000000070c1b7211 */ /* 0x040fe400028f3eff */
[----:B------:R-:W-:Y:S01]  /*6390*/  LEA.HI.X.SX32 R41, R12, R39, 0x7, P0 ;  /* 0x000000270c297211 */ /* 0x000fe200000f3eff */
        /* <DEDUP_REMOVED lines=52> */
.L_x_1692:
[----:B------:R-:W-:Y:S05]  /*66e0*/  BSYNC.RECONVERGENT B0 ;  /* 0x0000000000007941 */ /* 0x000fea0003800200 */
.L_x_1691:
        /* <DEDUP_REMOVED lines=51> */
.L_x_1690:
[----:B------:R-:W-:Y:S05]  /*6a20*/  BSYNC.RECONVERGENT B1 ;  /* 0x0000000000017941 */ /* 0x000fea0003800200 */
.L_x_1689:
[----:B------:R-:W-:Y:S04]  /*6a30*/  BSSY.RECONVERGENT B1, `(.L_x_1693) ;  /* 0x0000075000017945 */ /* 0x000fe80003800200 */
[----:B------:R-:W-:Y:S05]  /*6a40*/  @!P4 BRA `(.L_x_1694) ;  /* 0x0000000400ccc947 */ /* 0x000fea0003800000 */
[----:B------:R-:W-:Y:S01]  /*6a50*/  IMAD R5, R123, 0xc0, RZ ;  /* 0x000000c07b057824 */ /* 0x000fe200078e02ff */
[----:B-----5:R-:W-:Y:S01]  /*6a60*/  ISETP.GE.AND P0, PT, R14, R42, PT ;  /* 0x0000002a0e00720c */ /* 0x020fe20003f06270 */
[----:B------:R-:W-:Y:S01]  /*6a70*/  IMAD R3, R209, 0xc0, RZ ;  /* 0x000000c0d1037824 */ /* 0x000fe200078e02ff */
[----:B------:R-:W-:Y:S01]  /*6a80*/  MOV R8, R10 ;  /* 0x0000000a00087202 */ /* 0x000fe20000000f00 */
[----:B--2---:R-:W-:Y:S01]  /*6a90*/  IMAD.WIDE.U32 R44, R208, 0xc0, R84 ;  /* 0x000000c0d02c7825 */ /* 0x004fe200078e0054 */
[----:B------:R-:W-:Y:S01]  /*6aa0*/  BSSY.RECONVERGENT B0, `(.L_x_1695) ;  /* 0x000003a000007945 */ /* 0x000fe20003800200 */
[----:B------:R-:W-:Y:S02]  /*6ab0*/  ISETP.GE.AND P1, PT, R11, R42, PT ;  /* 0x0000002a0b00720c */ /* 0x000fe40003f26270 */
[----:B------:R-:W-:Y:S01]  /*6ac0*/  IMAD.WIDE.U32 R50, R122, 0xc0, R8 ;  /* 0x000000c07a327825 */ /* 0x000fe200078e0008 */
        /* <DEDUP_REMOVED lines=55> */
.L_x_1696:
[----:B------:R-:W-:Y:S05]  /*6e40*/  BSYNC.RECONVERGENT B0 ;  /* 0x0000000000007941 */ /* 0x000fea0003800200 */
.L_x_1695:
        /* <DEDUP_REMOVED lines=51> */
.L_x_1694:
[----:B------:R-:W-:Y:S05]  /*7180*/  BSYNC.RECONVERGENT B1 ;  /* 0x0000000000017941 */ /* 0x000fea0003800200 */
.L_x_1693:
[----:B------:R-:W-:Y:S04]  /*7190*/  BSSY.RECONVERGENT B1, `(.L_x_1697) ;  /* 0x0000075000017945 */ /* 0x000fe80003800200 */
[----:B------:R-:W-:Y:S05]  /*71a0*/  @!P3 BRA `(.L_x_1698) ;  /* 0x0000000400ccb947 */ /* 0x000fea0003800000 */
[----:B------:R-:W-:Y:S01]  /*71b0*/  IMAD R5, R123, 0xe0, RZ ;  /* 0x000000e07b057824 */ /* 0x000fe200078e02ff */
[----:B-----5:R-:W-:Y:S01]  /*71c0*/  ISETP.GE.AND P0, PT, R14, R42, PT ;  /* 0x0000002a0e00720c */ /* 0x020fe20003f06270 */
[----:B------:R-:W-:Y:S01]  /*71d0*/  IMAD R3, R209, 0xe0, RZ ;  /* 0x000000e0d1037824 */ /* 0x000fe200078e02ff */
[----:B------:R-:W-:Y:S01]  /*71e0*/  MOV R8, R10 ;  /* 0x0000000a00087202 */ /* 0x000fe20000000f00 */
[----:B--2-4-:R-:W-:Y:S01]  /*71f0*/  IMAD.WIDE.U32 R36, R208, 0xe0, R84 ;  /* 0x000000e0d0247825 */ /* 0x014fe200078e0054 */
        /* <DEDUP_REMOVED lines=58> */
.L_x_1700:
[----:B------:R-:W-:Y:S05]  /*75a0*/  BSYNC.RECONVERGENT B0 ;  /* 0x0000000000007941 */ /* 0x000fea0003800200 */
.L_x_1699:
        /* <DEDUP_REMOVED lines=51> */
.L_x_1698:
[----:B------:R-:W-:Y:S05]  /*78e0*/  BSYNC.RECONVERGENT B1 ;  /* 0x0000000000017941 */ /* 0x000fea0003800200 */
.L_x_1697:
[----:B------:R-:W3:Y:S02]  /*78f0*/  LD.E R3, desc[UR4][R132.64+0xd0] ;  /* 0x0000d00484037980 */ /* 0x000ee4000c101900 */
[----:B---3--:R-:W-:Y:S05]  /*7900*/  IMAD.U32 R3, R3, -0x40, RZ ;  /* 0xffffffc003037824 */ /* 0x008fea00078e00ff */
[C---:B------:R-:W-:Y:S02]  /*7910*/  LEA R16, P1, R3.reuse, R16, 0x1 ;  /* 0x0000001003107211 */ /* 0x040fe400078208ff */
[C---:B------:R-:W-:Y:S02]  /*7920*/  LEA R54, P0, R3.reuse, R54, 0x1 ;  /* 0x0000003603367211 */ /* 0x040fe400078008ff */
[C---:B------:R-:W-:Y:S02]  /*7930*/  LEA.HI.X.SX32 R17, R3.reuse, R17, 0x1, P1 ;  /* 0x0000001103117211 */ /* 0x040fe400008f0eff */
[----:B------:R-:W-:Y:S01]  /*7940*/  LEA.HI.X.SX32 R55, R3, R55, 0x1, P0 ;  /* 0x0000003703377211 */ /* 0x000fe200000f0eff */
[----:B------:R-:W-:Y:S05]  /*7950*/  BRA `(.L_x_1667) ;  /* 0x0000006000707947 */ /* 0x000fea0003800000 */
.L_x_1668:
        /* <DEDUP_REMOVED lines=12> */
[----:B------:R-:W-:Y:S02]  /*7a20*/  ISETP.GE.AND P0, PT, R14, R13, PT ;  /* 0x0000000d0e00720c */ /* 0x000fe40003f06270 */
[----:B------:R-:W-:Y:S05]  /*7a30*/  MOV R8, R10 ;  /* 0x0000000a00087202 */ /* 0x000fea0000000f00 */
[----:B------:R-:W2:Y:S06]  /*7a40*/  LD.E.128 R56, desc[UR4][R8.64] ;  /* 0x0000000408387980 */ /* 0x000eac000c101d00 */
        /* <DEDUP_REMOVED lines=84> */
.L_x_1704:
[----:B------:R-:W-:Y:S05]  /*7f90*/  BSYNC.RECONVERGENT B0 ;  /* 0x0000000000007941 */ /* 0x000fea0003800200 */
.L_x_1703:
[----:B------:R-:W-:Y:S11]  /*7fa0*/  ISETP.GE.AND P0, PT, R11, R81, PT ;  /* 0x000000510b00720c */ /* 0x000ff60003f06270 */
[----:B------:R-:W-:Y:S02]  /*7fb0*/  @!UPT UIADD3 URZ, UPT, UPT, URZ, URZ, URZ ;  /* 0x000000fffffff290 */ /* 0x000fe4000fffe0ff */
[----:B------:R-:W-:Y:S05]  /*7fc0*/  @P0 BRA `(.L_x_1702) ;  /* 0x0000000400640947 */ /* 0x000fea0003800000 */
[----:B------:R-:W-:Y:S02]  /*7fd0*/  ISETP.GE.AND P0, PT, R11, R13, PT ;  /* 0x0000000d0b00720c */ /* 0x000fe40003f06270 */
[----:B------:R-:W-:Y:S05]  /*7fe0*/  MOV R8, R10 ;  /* 0x0000000a00087202 */ /* 0x000fea0000000f00 */
[----:B--2---:R-:W2:Y:S06]  /*7ff0*/  LD.E.128 R56, desc[UR4][R8.64+0x80] ;  /* 0x0000800408387980 */ /* 0x004eac000c101d00 */
        /* <DEDUP_REMOVED lines=86> */
.L_x_1702:
[----:B------:R-:W-:Y:S05]  /*8560*/  BSYNC.RECONVERGENT B1 ;  /* 0x0000000000017941 */ /* 0x000fea0003800200 */
.L_x_1701:
        /* <DEDUP_REMOVED lines=101> */
.L_x_1708:
[----:B------:R-:W-:Y:S05]  /*8bc0*/  BSYNC.RECONVERGENT B0 ;  /* 0x0000000000007941 */ /* 0x000fea0003800200 */
.L_x_1707:
        /* <DEDUP_REMOVED lines=92> */
.L_x_1706:
[----:B------:R-:W-:Y:S05]  /*9190*/  BSYNC.RECONVERGENT B1 ;  /* 0x0000000000017941 */ /* 0x000fea0003800200 */
.L_x_1705:
        /* <DEDUP_REMOVED lines=101> */
.L_x_1712:
[----:B------:R-:W-:Y:S05]  /*97f0*/  BSYNC.RECONVERGENT B0 ;  /* 0x0000000000007941 */ /* 0x000fea0003800200 */
.L_x_1711:
        /* <DEDUP_REMOVED lines=92> */
.L_x_1710:
[----:B------:R-:W-:Y:S05]  /*9dc0*/  BSYNC.RECONVERGENT B1 ;  /* 0x0000000000017941 */ /* 0x000fea0003800200 */
.L_x_1709:
[----:B------:R-:W-:Y:S01]  /*9dd0*/  ISETP.NE.AND P0, PT, R83, RZ, PT ;  /* 0x000000ff5300720c */ /* 0x000fe20003f05270 */
[----:B------:R-:W-:Y:S11]  /*9de0*/  BSSY.RECONVERGENT B1, `(.L_x_1713) ;  /* 0x00000c3000017945 */ /* 0x000ff60003800200 */
[----:B------:R-:W-:Y:S01]  /*9df0*/  @!UPT UIADD3 URZ, UPT, UPT, URZ, URZ, URZ ;  /* 0x000000fffffff290 */ /* 0x000fe2000fffe0ff */
[----:B------:R-:W-:Y:S05]  /*9e00*/  @!P0 BRA `(.L_x_1714) ;  /* 0x0000000c00008947 */ /* 0x000fea0003800000 */
[----:B------:R-:W-:Y:S01]  /*9e10*/  IMAD R5, R123, 0x60, RZ ;  /* 0x000000607b057824 */ /* 0x000fe200078e02ff */
[----:B-----5:R-:W-:Y:S01]  /*9e20*/  ISETP.GE.AND P0, PT, R14, R81, PT ;  /* 0x000000510e00720c */ /* 0x020fe20003f06270 */
[----:B------:R-:W-:Y:S01]  /*9e30*/  IMAD R3, R209, 0x60, RZ ;  /* 0x00000060d1037824 */ /* 0x000fe200078e02ff */
[----:B------:R-:W-:Y:S01]  /*9e40*/  MOV R8, R10 ;  /* 0x0000000a00087202 */ /* 0x000fe20000000f00 */
[----:B--2---:R-:W-:Y:S01]  /*9e50*/  IMAD.WIDE.U32 R126, R208, 0x60, R84 ;  /* 0x00000060d07e7825 */ /* 0x004fe200078e0054 */
[----:B------:R-:W-:Y:S03]  /*9e60*/  BSSY.RECONVERGENT B0, `(.L_x_1715) ;  /* 0x000005e000007945 */ /* 0x000fe60003800200 */
[----:B------:R-:W-:Y:S01]  /*9e70*/  IMAD.WIDE.U32 R22, R122, 0x60, R8 ;  /* 0x000000607a167825 */ /* 0x000fe200078e0008 */
        /* <DEDUP_REMOVED lines=92> */
.L_x_1716:
[----:B------:R-:W-:Y:S05]  /*a440*/  BSYNC.RECONVERGENT B0 ;  /* 0x0000000000007941 */ /* 0x000fea0003800200 */
.L_x_1715:
        /* <DEDUP_REMOVED lines=92> */
.L_x_1714:
[----:B------:R-:W-:Y:S05]  /*aa10*/  BSYNC.RECONVERGENT B1 ;  /* 0x0000000000017941 */ /* 0x000fea0003800200 */
.L_x_1713:
[----:B------:R-:W-:Y:S04]  /*aa20*/  BSSY.RECONVERGENT B1, `(.L_x_1717) ;  /* 0x00000bf000017945 */ /* 0x000fe80003800200 */
[----:B------:R-:W-:Y:S05]  /*aa30*/  @!P6 BRA `(.L_x_1718) ;  /* 0x0000000800f4e947 */ /* 0x000fea0003800000 */
        /* <DEDUP_REMOVED lines=96> */
.L_x_1720:
[----:B------:R-:W-:Y:S05]  /*b040*/  BSYNC.RECONVERGENT B0 ;  /* 0x0000000000007941 */ /* 0x000fea0003800200 */
.L_x_1719:
        /* <DEDUP_REMOVED lines=92> */
.L_x_1718:
[----:B------:R-:W-:Y:S05]  /*b610*/  BSYNC.RECONVERGENT B1 ;  /* 0x0000000000017941 */ /* 0x000fea0003800200 */
.L_x_1717:
[----:B------:R-:W-:Y:S04]  /*b620*/  BSSY.RECONVERGENT B1, `(.L_x_1721) ;  /* 0x00000c2000017945 */ /* 0x000fe80003800200 */
        /* <DEDUP_REMOVED lines=100> */
.L_x_1724:
[----:B------:R-:W-:Y:S05]  /*bc70*/  BSYNC.RECONVERGENT B0 ;  /* 0x0000000000007941 */ /* 0x000fea0003800200 */
.L_x_1723:
        /* <DEDUP_REMOVED lines=92> */
.L_x_1722:
[----:B------:R-:W-:Y:S05]  /*c240*/  BSYNC.RECONVERGENT B1 ;  /* 0x0000000000017941 */ /* 0x000fea0003800200 */
.L_x_1721:
[----:B------:R-:W-:Y:S04]  /*c250*/  BSSY.RECONVERGENT B1, `(.L_x_1725) ;  /* 0x00000c2000017945 */ /* 0x000fe80003800200 */
[----:B------:R-:W-:Y:S05]  /*c260*/  @!P4 BRA `(.L_x_1726) ;  /* 0x0000000c0000c947 */ /* 0x000fea0003800000 */
[----:B------:R-:W-:Y:S01]  /*c270*/  IMAD R5, R123, 0xc0, RZ ;  /* 0x000000c07b057824 */ /* 0x000fe200078e02ff */
[----:B-----5:R-:W-:Y:S01]  /*c280*/  ISETP.GE.AND P0, PT, R14, R81, PT ;  /* 0x000000510e00720c */ /* 0x020fe20003f06270 */
[----:B------:R-:W-:Y:S01]  /*c290*/  IMAD R3, R209, 0xc0, RZ ;  /* 0x000000c0d1037824 */ /* 0x000fe200078e02ff */
[----:B------:R-:W-:Y:S01]  /*c2a0*/  MOV R8, R10 ;  /* 0x0000000a00087202 */ /* 0x000fe20000000f00 */
[----:B------:R-:W-:Y:S01]  /*c2b0*/  IMAD.WIDE.U32 R48, R208, 0xc0, R84 ;  /* 0x000000c0d0307825 */ /* 0x000fe200078e0054 */
[----:B------:R-:W-:Y:S03]  /*c2c0*/  BSSY.RECONVERGENT B0, `(.L_x_1727) ;  /* 0x000005e000007945 */ /* 0x000fe60003800200 */
        /* <DEDUP_REMOVED lines=93> */
.L_x_1728:
[----:B------:R-:W-:Y:S05]  /*c8a0*/  BSYNC.RECONVERGENT B0 ;  /* 0x0000000000007941 */ /* 0x000fea0003800200 */
.L_x_1727:
        /* <DEDUP_REMOVED lines=92> */
.L_x_1726:
[----:B------:R-:W-:Y:S05]  /*ce70*/  BSYNC.RECONVERGENT B1 ;  /* 0x0000000000017941 */ /* 0x000fea0003800200 */
.L_x_1725:
[----:B------:R-:W-:Y:S04]  /*ce80*/  BSSY.RECONVERGENT B1, `(.L_x_1729) ;  /* 0x00000c1000017945 */ /* 0x000fe80003800200 */
[----:B------:R-:W-:Y:S05]  /*ce90*/  @!P3 BRA `(.L_x_1730) ;  /* 0x0000000800fcb947 */ /* 0x000fea0003800000 */
[----:B------:R-:W-:Y:S01]  /*cea0*/  IMAD R5, R123, 0xe0, RZ ;  /* 0x000000e07b057824 */ /* 0x000fe200078e02ff */
[-C--:B-----5:R-:W-:Y:S01]  /*ceb0*/  ISETP.GE.AND P0, PT, R14, R81.reuse, PT ;  /* 0x000000510e00720c */ /* 0x0a0fe20003f06270 */
[----:B------:R-:W-:Y:S01]  /*cec0*/  IMAD R3, R209, 0xe0, RZ ;  /* 0x000000e0d1037824 */ /* 0x000fe200078e02ff */
[----:B------:R-:W-:Y:S01]  /*ced0*/  MOV R8, R10 ;  /* 0x0000000a00087202 */ /* 0x000fe20000000f00 */
[----:B-1----:R-:W-:Y:S01]  /*cee0*/  IMAD.WIDE.U32 R48, R208, 0xe0, R84 ;  /* 0x000000e0d0307825 */ /* 0x002fe200078e0054 */
[----:B------:R-:W-:Y:S01]  /*cef0*/  ISETP.GE.AND P3, PT, R11, R81, PT ;  /* 0x000000510b00720c */ /* 0x000fe20003f66270 */
[----:B------:R-:W-:Y:S02]  /*cf00*/  BSSY.RECONVERGENT B0, `(.L_x_1731) ;  /* 0x000005e000007945 */ /* 0x000fe40003800200 */
        /* <DEDUP_REMOVED lines=93> */
.L_x_1732:
[----:B------:R-:W-:Y:S05]  /*d4e0*/  BSYNC.RECONVERGENT B0 ;  /* 0x0000000000007941 */ /* 0x000fea0003800200 */
.L_x_1731:
        /* <DEDUP_REMOVED lines=90> */
.L_x_1730:
[----:B------:R-:W-:Y:S05]  /*da90*/  BSYNC.RECONVERGENT B1 ;  /* 0x0000000000017941 */ /* 0x000fea0003800200 */
.L_x_1729:
[----:B------:R-:W3:Y:S01]  /*daa0*/  LD.E R3, desc[UR4][R132.64+0xd0] ;  /* 0x0000d00484037980 */ /* 0x000ee2000c101900 */
[----:B------:R-:W-:Y:S02]  /*dab0*/  IMAD.MOV.U32 R83, RZ, RZ, R77 ;  /* 0x000000ffff537224 */ /* 0x000fe400078e004d */
[----:B-----5:R-:W-:Y:S02]  /*dac0*/  IMAD.MOV.U32 R81, RZ, RZ, R75 ;  /* 0x000000ffff517224 */ /* 0x020fe400078e004b */
[----:B---3--:R-:W-:Y:S05]  /*dad0*/  IMAD.U32 R3, R3, -0x40, RZ ;  /* 0xffffffc003037824 */ /* 0x008fea00078e00ff */
[C---:B------:R-:W-:Y:S02]  /*dae0*/  LEA R82, P1, R3.reuse, R82, 0x1 ;  /* 0x0000005203527211 */ /* 0x040fe400078208ff */
[C---:B------:R-:W-:Y:S02]  /*daf0*/  LEA R80, P0, R3.reuse, R80, 0x1 ;  /* 0x0000005003507211 */ /* 0x040fe400078008ff */
[C---:B------:R-:W-:Y:S02]  /*db00*/  LEA.HI.X.SX32 R77, R3.reuse, R83, 0x1, P1 ;  /* 0x00000053034d7211 */ /* 0x040fe400008f0eff */
[----:B------:R-:W-:Y:S09]  /*db10*/  LEA.HI.X.SX32 R75, R3, R81, 0x1, P0 ;  /* 0x00000051034b7211 */ /* 0x000ff200000f0eff */
.L_x_1667:
[----:B------:R-:W-:Y:S05]  /*db20*/  BSYNC.RECONVERGENT B2 ;  /* 0x0000000000027941 */ /* 0x000fea0003800200 */
.L_x_1651:
        /* <DEDUP_REMOVED lines=101> */
.L_x_1734:
[----:B------:R-:W-:Y:S05]  /*e180*/  BSYNC.RECONVERGENT B0 ;  /* 0x0000000000007941 */ /* 0x000fea0003800200 */
.L_x_1733:
[----:B------:R-:W-:Y:S05]  /*e190*/  @P2 BRA `(.L_x_1735) ;  /* 0xffffff4800782947 */ /* 0x000fea000383ffff */
.L_x_1634:
        /* <DEDUP_REMOVED lines=20> */
[-C--:B-----5:R-:W-:Y:S02]  /*e2e0*/  ISETP.GE.AND P0, PT, R11, R220.reuse, PT ;  /* 0x000000dc0b00720c */ /* 0x0a0fe40003f06270 */
        /* <DEDUP_REMOVED lines=13> */
.L_x_1739:
[----:B------:R-:W-:Y:S05]  /*e3c0*/  BSYNC.RECONVERGENT B0 ;  /* 0x0000000000007941 */ /* 0x000fea0003800200 */
.L_x_1738:
[----:B------:R-:W-:Y:S04]  /*e3d0*/  BSSY.RECONVERGENT B0, `(.L_x_1740) ;  /* 0x000000e000007945 */ /* 0x000fe80003800200 */
[----:B------:R-:W-:Y:S05]  /*e3e0*/  @P4 BRA `(.L_x_1741) ;  /* 0x0000000000304947 */ /* 0x000fea0003800000 */
[-C--:B-----5:R-:W-:Y:S02]  /*e3f0*/  ISETP.GE.AND P1, PT, R14, R220.reuse, PT ;  /* 0x000000dc0e00720c */ /* 0x0a0fe40003f26270 */
        /* <DEDUP_REMOVED lines=11> */
.L_x_1741:
[----:B------:R-:W-:Y:S05]  /*e4b0*/  BSYNC.RECONVERGENT B0 ;  /* 0x0000000000007941 */ /* 0x000fea0003800200 */
.L_x_1740:
[----:B------:R-:W-:Y:S04]  /*e4c0*/  BSSY.RECONVERGENT B0, `(.L_x_1742) ;  /* 0x0000010000007945 */ /* 0x000fe80003800200 */
[----:B------:R-:W-:Y:S05]  /*e4d0*/  @P3 BRA `(.L_x_1743) ;  /* 0x0000000000383947 */ /* 0x000fea0003800000 */
[-C--:B-----5:R-:W-:Y:S02]  /*e4e0*/  ISETP.GE.AND P1, PT, R14, R220.reuse, PT ;  /* 0x000000dc0e00720c */ /* 0x0a0fe40003f26270 */
        /* <DEDUP_REMOVED lines=13> */
.L_x_1743:
[----:B------:R-:W-:Y:S05]  /*e5c0*/  BSYNC.RECONVERGENT B0 ;  /* 0x0000000000007941 */ /* 0x000fea0003800200 */
.L_x_1742:
[----:B------:R-:W-:Y:S05]  /*e5d0*/  @P2 BRA `(.L_x_1744) ;  /* 0x0000004800a82947 */ /* 0x000fea0003800000 */
[-C--:B-----5:R-:W-:Y:S02]  /*e5e0*/  ISETP.GE.AND P1, PT, R14, R220.reuse, PT ;  /* 0x000000dc0e00720c */ /* 0x0a0fe40003f26270 */
        /* <DEDUP_REMOVED lines=14> */
.L_x_1737:
        /* <DEDUP_REMOVED lines=82> */
.L_x_1751:
[----:B------:R-:W-:Y:S05]  /*ebf0*/  BSYNC.RECONVERGENT B0 ;  /* 0x0000000000007941 */ /* 0x000fea0003800200 */
.L_x_1750:
[----:B-----5:R-:W-:Y:S01]  /*ec00*/  IMAD.MOV.U32 R6, RZ, RZ, R18 ;  /* 0x000000ffff067224 */ /* 0x020fe200078e0012 */
[----:B------:R-:W-:Y:S01]  /*ec10*/  MOV R4, R16 ;  /* 0x0000001000047202 */ /* 0x000fe20000000f00 */
[----:B------:R-:W-:Y:S01]  /*ec20*/  IMAD.MOV.U32 R7, RZ, RZ, R19 ;  /* 0x000000ffff077224 */ /* 0x000fe200078e0013 */
[----:B------:R-:W-:Y:S02]  /*ec30*/  MOV R5, R17 ;  /* 0x0000001100057202 */ /* 0x000fe40000000f00 */
.L_x_1749:
[----:B------:R-:W-:Y:S05]  /*ec40*/  BSYNC.RECONVERGENT B1 ;  /* 0x0000000000017941 */ /* 0x000fea0003800200 */
.L_x_1748:
        /* <DEDUP_REMOVED lines=48> */
.L_x_1753:
[----:B------:R-:W-:Y:S05]  /*ef50*/  BSYNC.RECONVERGENT B0 ;  /* 0x0000000000007941 */ /* 0x000fea0003800200 */
.L_x_1752:
[----:B-----5:R3:W-:Y:S02]  /*ef60*/  STS.128 [R68+0x2000], R16 ;  /* 0x0020001044007388 */ /* 0x0207e40000000c00 */
.L_x_1747:
[----:B------:R-:W-:Y:S05]  /*ef70*/  BSYNC.RECONVERGENT B2 ;  /* 0x0000000000027941 */ /* 0x000fea0003800200 */
.L_x_1746:
        /* <DEDUP_REMOVED lines=52> */
.L_x_1759:
[----:B------:R-:W-:Y:S05]  /*f2c0*/  BSYNC.RECONVERGENT B0 ;  /* 0x0000000000007941 */ /* 0x000fea0003800200 */
.L_x_1758:
[----:B-----5:R1:W-:Y:S02]  /*f2d0*/  STS.128 [R68+0x800], R16 ;  /* 0x0008001044007388 */ /* 0x0203e40000000c00 */
.L_x_1757:
[----:B------:R-:W-:Y:S05]  /*f2e0*/  BSYNC.RECONVERGENT B1 ;  /* 0x0000000000017941 */ /* 0x000fea0003800200 */
.L_x_1756:
        /* <DEDUP_REMOVED lines=45> */
.L_x_1761:
[----:B------:R-:W-:Y:S05]  /*f5c0*/  BSYNC.RECONVERGENT B0 ;  /* 0x0000000000007941 */ /* 0x000fea0003800200 */
.L_x_1760:
[----:B-----5:R3:W-:Y:S02]  /*f5d0*/  STS.128 [R68+0x2800], R16 ;  /* 0x0028001044007388 */ /* 0x0207e40000000c00 */
.L_x_1755:
[----:B------:R-:W-:Y:S05]  /*f5e0*/  BSYNC.RECONVERGENT B2 ;  /* 0x0000000000027941 */ /* 0x000fea0003800200 */
.L_x_1754:
        /* <DEDUP_REMOVED lines=52> */
.L_x_1767:
[----:B------:R-:W-:Y:S05]  /*f930*/  BSYNC.RECONVERGENT B0 ;  /* 0x0000000000007941 */ /* 0x000fea0003800200 */
.L_x_1766:
[----:B-----5:R1:W-:Y:S02]  /*f940*/  STS.128 [R68+0x1000], R16 ;  /* 0x0010001044007388 */ /* 0x0203e40000000c00 */
.L_x_1765:
[----:B------:R-:W-:Y:S05]  /*f950*/  BSYNC.RECONVERGENT B1 ;  /* 0x0000000000017941 */ /* 0x000fea0003800200 */
.L_x_1764:
        /* <DEDUP_REMOVED lines=45> */
.L_x_1769:
[----:B------:R-:W-:Y:S05]  /*fc30*/  BSYNC.RECONVERGENT B0 ;  /* 0x0000000000007941 */ /* 0x000fea0003800200 */
.L_x_1768:
[----:B-----5:R1:W-:Y:S02]  /*fc40*/  STS.128 [R68+0x3000], R16 ;  /* 0x0030001044007388 */ /* 0x0203e40000000c00 */
.L_x_1763:
[----:B------:R-:W-:Y:S05]  /*fc50*/  BSYNC.RECONVERGENT B2 ;  /* 0x0000000000027941 */ /* 0x000fea0003800200 */
.L_x_1762:
        /* <DEDUP_REMOVED lines=30> */
[----:B------:R-:W-:Y:S01]  /*fe40*/  FMUL.FTZ R17, R17, R9 ;  /* 0x0000000911117220 */ /* 0x000fe20000410000 */
[----:B------:R-:W-:Y:S02]  /*fe50*/  HADD2.F32 R3, -RZ, R3.H0_H0 ;  /* 0x20000003ff037230 */ /* 0x000fe40000004100 */
[----:B------:R-:W-:Y:S01]  /*fe60*/  FFMA.FTZ R26, R22, R7, R26 ;  /* 0x00000007161a7223 */ /* 0x000fe2000001001a */
[----:B------:R-:W-:Y:S02]  /*fe70*/  HADD2.F32 R7, -RZ, R16.H1_H1 ;  /* 0x30000010ff077230 */ /* 0x000fe40000004100 */
[----:B------:R-:W-:Y:S01]  /*fe80*/  FFMA.FTZ R17, R23, R6, R17 ;  /* 0x0000000617117223 */ /* 0x000fe20000010011 */
[----:B------:R-:W-:-:S02]  /*fe90*/  HADD2.F32 R6, -RZ, R18.H1_H1 ;  /* 0x30000012ff067230 */ /* 0x000fc40000004100 */
[----:B------:R-:W-:Y:S01]  /*fea0*/  FFMA.FTZ R19, R22, R10, -R19 ;  /* 0x0000000a16137223 */ /* 0x000fe20000010813 */
[----:B------:R-:W-:Y:S02]  /*feb0*/  HADD2.F32 R5, -RZ, R5.H0_H0 ;  /* 0x20000005ff057230 */ /* 0x000fe40000004100 */
[----:B------:R-:W-:Y:S01]  /*fec0*/  FFMA.FTZ R24, R23, R9, -R24 ;  /* 0x0000000917187223 */ /* 0x000fe20000010818 */
[C---:B------:R-:W-:Y:S01]  /*fed0*/  FMUL.FTZ R10, R7.reuse, R2 ;  /* 0x00000002070a7220 */ /* 0x040fe20000410000 */
[-C--:B------:R-:W-:Y:S01]  /*fee0*/  FMUL.FTZ R23, R7, R4.reuse ;  /* 0x0000000407177220 */ /* 0x080fe20000410000 */
[----:B------:R-:W-:Y:S02]  /*fef0*/  HADD2.F32 R9, -RZ, R16.H0_H0 ;  /* 0x20000010ff097230 */ /* 0x000fe40000004100 */
[C---:B------:R-:W-:Y:S01]  /*ff00*/  FMUL.FTZ R7, R6.reuse, R3 ;  /* 0x0000000306077220 */ /* 0x040fe20000410000 */
[----:B------:R-:W-:Y:S02]  /*ff10*/  HADD2.F32 R18, -RZ, R18.H0_H0 ;  /* 0x20000012ff127230 */ /* 0x000fe40000004100 */
[----:B------:R-:W-:Y:S01]  /*ff20*/  FMUL.FTZ R6, R6, R5 ;  /* 0x0000000506067220 */ /* 0x000fe20000410000 */
        /* <DEDUP_REMOVED lines=9> */
.L_x_1773:
[----:B------:R-:W-:Y:S05]  /*ffc0*/  BSYNC.RECONVERGENT B0 ;  /* 0x0000000000007941 */ /* 0x000fea0003800200 */
.L_x_1772:
[----:B-----5:R1:W-:Y:S02]  /*ffd0*/  STS.128 [R68+0x1800], R16 ;  /* 0x0018001044007388 */ /* 0x0203e40000000c00 */
.L_x_1771:
[----:B------:R-:W-:Y:S05]  /*ffe0*/  BSYNC.RECONVERGENT B1 ;  /* 0x0000000000017941 */ /* 0x000fea0003800200 */
.L_x_1770:
        /* <DEDUP_REMOVED lines=9> */
[----:B-----5:R-:W-:Y:S01]  /*10080*/  MOV R23, R17 ;  /* 0x0000001100177202 */ /* 0x020fe20000000f00 */
[--C-:B------:R-:W-:Y:S02]  /*10090*/  HADD2.F32 R9, -RZ, R19.reuse.H1_H1 ;  /* 0x30000013ff097230 */ /* 0x100fe40000004100 */
[----:B------:R-:W-:Y:S02]  /*100a0*/  HADD2.F32 R19, -RZ, R19.H0_H0 ;  /* 0x20000013ff137230 */ /* 0x000fe40000004100 */
[----:B------:R-:W-:-:S02]  /*100b0*/  HADD2.F32 R17, -RZ, R23.H0_H0 ;  /* 0x20000017ff117230 */ /* 0x000fc40000004100 */
[----:B------:R-:W-:Y:S02]  /*100c0*/  HADD2.F32 R23, -RZ, R23.H1_H1 ;  /* 0x30000017ff177230 */ /* 0x000fe40000004100 */
[----:B---3--:R-:W-:Y:S02]  /*100d0*/  HADD2.F32 R0, -RZ, R3.H1_H1 ;  /* 0x30000003ff007230 */ /* 0x008fe40000004100 */
[----:B------:R-:W-:Y:S02]  /*100e0*/  HADD2.F32 R6, -RZ, R2.H1_H1 ;  /* 0x30000002ff067230 */ /* 0x000fe40000004100 */
[----:B--2---:R-:W-:Y:S02]  /*100f0*/  HADD2.F32 R7, -RZ, R5.H1_H1 ;  /* 0x30000005ff077230 */ /* 0x004fe40000004100 */
[----:B------:R-:W-:Y:S01]  /*10100*/  FMUL.FTZ R10, R9, R0 ;  /* 0x00000000090a7220 */ /* 0x000fe20000410000 */
[--C-:B------:R-:W-:Y:S02]  /*10110*/  HADD2.F32 R8, -RZ, R4.reuse.H1_H1 ;  /* 0x30000004ff087230 */ /* 0x100fe40000004100 */
[----:B------:R-:W-:Y:S01]  /*10120*/  FMUL.FTZ R12, R23, R6 ;  /* 0x00000006170c7220 */ /* 0x000fe20000410000 */
[----:B------:R-:W-:-:S02]  /*10130*/  HADD2.F32 R4, -RZ, R4.H0_H0 ;  /* 0x20000004ff047230 */ /* 0x000fc40000004100 */
[-C--:B------:R-:W-:Y:S01]  /*10140*/  FMUL.FTZ R9, R9, R7.reuse ;  /* 0x0000000709097220 */ /* 0x080fe20000410000 */
[----:B------:R-:W-:Y:S01]  /*10150*/  FFMA.FTZ R10, R19, R7, -R10 ;  /* 0x00000007130a7223 */ /* 0x000fe2000001080a */
[----:B------:R-:W-:Y:S01]  /*10160*/  FMUL.FTZ R13, R23, R8 ;  /* 0x00000008170d7220 */ /* 0x000fe20000410000 */
[----:B------:R-:W-:Y:S02]  /*10170*/  HADD2.F32 R7, -RZ, R16.H1_H1 ;  /* 0x30000010ff077230 */ /* 0x000fe40000004100 */
[----:B------:R-:W-:Y:S01]  /*10180*/  FFMA.FTZ R9, R19, R0, R9 ;  /* 0x0000000013097223 */ /* 0x000fe20000010009 */
[----:B------:R-:W-:Y:S02]  /*10190*/  HADD2.F32 R2, -RZ, R2.H0_H0 ;  /* 0x20000002ff027230 */ /* 0x000fe40000004100 */
[C---:B------:R-:W-:Y:S01]  /*101a0*/  FFMA.FTZ R12, R17.reuse, R8, -R12 ;  /* 0x00000008110c7223 */ /* 0x040fe2000001080c */
        /* <DEDUP_REMOVED lines=19> */
.L_x_1775:
[----:B------:R-:W-:Y:S05]  /*102e0*/  BSYNC.RECONVERGENT B0 ;  /* 0x0000000000007941 */ /* 0x000fea0003800200 */
.L_x_1774:
[----:B-----5:R1:W-:Y:S01]  /*102f0*/  STS.128 [R68+0x3800], R16 ;  /* 0x0038001044007388 */ /* 0x0203e20000000c00 */
[----:B------:R-:W-:Y:S05]  /*10300*/  BRA `(.L_x_1744) ;  /* 0x0000002c005c7947 */ /* 0x000fea0003800000 */
.L_x_1745:
        /* <DEDUP_REMOVED lines=95> */
.L_x_1781:
[----:B------:R-:W-:Y:S05]  /*10900*/  BSYNC.RECONVERGENT B0 ;  /* 0x0000000000007941 */ /* 0x000fea0003800200 */
.L_x_1780:
[----:B--2--5:R-:W-:Y:S01]  /*10910*/  IMAD.MOV.U32 R6, RZ, RZ, R34 ;  /* 0x000000ffff067224 */ /* 0x024fe200078e0022 */
[----:B------:R-:W-:Y:S01]  /*10920*/  MOV R4, R32 ;  /* 0x0000002000047202 */ /* 0x000fe20000000f00 */
[----:B------:R-:W-:Y:S01]  /*10930*/  IMAD.MOV.U32 R7, RZ, RZ, R35 ;  /* 0x000000ffff077224 */ /* 0x000fe200078e0023 */
[----:B------:R-:W-:Y:S02]  /*10940*/  MOV R5, R33 ;  /* 0x0000002100057202 */ /* 0x000fe40000000f00 */
.L_x_1779:
[----:B------:R-:W-:Y:S05]  /*10950*/  BSYNC.RECONVERGENT B1 ;  /* 0x0000000000017941 */ /* 0x000fea0003800200 */
.L_x_1778:
        /* <DEDUP_REMOVED lines=86> */
.L_x_1783:
[----:B------:R-:W-:Y:S05]  /*10ec0*/  BSYNC.RECONVERGENT B0 ;  /* 0x0000000000007941 */ /* 0x000fea0003800200 */
.L_x_1782:
[----:B-----5:R3:W-:Y:S02]  /*10ed0*/  STS.128 [R68+0x2000], R32 ;  /* 0x0020002044007388 */ /* 0x0207e40000000c00 */
.L_x_1777:
[----:B------:R-:W-:Y:S05]  /*10ee0*/  BSYNC.RECONVERGENT B2 ;  /* 0x0000000000027941 */ /* 0x000fea0003800200 */
.L_x_1776:
        /* <DEDUP_REMOVED lines=90> */
.L_x_1789:
[----:B------:R-:W-:Y:S05]  /*11490*/  BSYNC.RECONVERGENT B0 ;  /* 0x0000000000007941 */ /* 0x000fea0003800200 */
.L_x_1788:
[----:B-----5:R1:W-:Y:S02]  /*114a0*/  STS.128 [R68+0x800], R32 ;  /* 0x0008002044007388 */ /* 0x0203e40000000c00 */
.L_x_1787:
[----:B------:R-:W-:Y:S05]  /*114b0*/  BSYNC.RECONVERGENT B1 ;  /* 0x0000000000017941 */ /* 0x000fea0003800200 */
.L_x_1786:
        /* <DEDUP_REMOVED lines=83> */
.L_x_1791:
[----:B------:R-:W-:Y:S05]  /*119f0*/  BSYNC.RECONVERGENT B0 ;  /* 0x0000000000007941 */ /* 0x000fea0003800200 */
.L_x_1790:
[----:B-----5:R3:W-:Y:S02]  /*11a00*/  STS.128 [R68+0x2800], R32 ;  /* 0x0028002044007388 */ /* 0x0207e40000000c00 */
.L_x_1785:
[----:B------:R-:W-:Y:S05]  /*11a10*/  BSYNC.RECONVERGENT B2 ;  /* 0x0000000000027941 */ /* 0x000fea0003800200 */
.L_x_1784:
        /* <DEDUP_REMOVED lines=90> */
.L_x_1797:
[----:B------:R-:W-:Y:S05]  /*11fc0*/  BSYNC.RECONVERGENT B0 ;  /* 0x0000000000007941 */ /* 0x000fea0003800200 */
.L_x_1796:
[----:B-----5:R3:W-:Y:S02]  /*11fd0*/  STS.128 [R68+0x1000], R32 ;  /* 0x0010002044007388 */ /* 0x0207e40000000c00 */
.L_x_1795:
[----:B------:R-:W-:Y:S05]  /*11fe0*/  BSYNC.RECONVERGENT B1 ;  /* 0x0000000000017941 */ /* 0x000fea0003800200 */
.L_x_1794:
        /* <DEDUP_REMOVED lines=83> */
.L_x_1799:
[----:B------:R-:W-:Y:S05]  /*12520*/  BSYNC.RECONVERGENT B0 ;  /* 0x0000000000007941 */ /* 0x000fea0003800200 */
.L_x_1798:
[----:B-----5:R3:W-:Y:S02]  /*12530*/  STS.128 [R68+0x3000], R32 ;  /* 0x0030002044007388 */ /* 0x0207e40000000c00 */
.L_x_1793:
[----:B------:R-:W-:Y:S05]  /*12540*/  BSYNC.RECONVERGENT B2 ;  /* 0x0000000000027941 */ /* 0x000fea0003800200 */
.L_x_1792:
        /* <DEDUP_REMOVED lines=91> */
.L_x_1803:
[----:B------:R-:W-:Y:S05]  /*12b00*/  BSYNC.RECONVERGENT B0 ;  /* 0x0000000000007941 */ /* 0x000fea0003800200 */
.L_x_1802:
[----:B-----5:R1:W-:Y:S02]  /*12b10*/  STS.128 [R68+0x1800], R32 ;  /* 0x0018002044007388 */ /* 0x0203e40000000c00 */
.L_x_1801:
[----:B------:R-:W-:Y:S05]  /*12b20*/  BSYNC.RECONVERGENT B1 ;  /* 0x0000000000017941 */ /* 0x000fea0003800200 */
.L_x_1800:
        /* <DEDUP_REMOVED lines=83> */
.L_x_1805:
[----:B------:R-:W-:Y:S05]  /*13060*/  BSYNC.RECONVERGENT B0 ;  /* 0x0000000000007941 */ /* 0x000fea0003800200 */
.L_x_1804:
[----:B-----5:R1:W-:Y:S02]  /*13070*/  STS.128 [R68+0x3800], R32 ;  /* 0x0038002044007388 */ /* 0x0203e40000000c00 */
.L_x_1744:
[----:B------:R-:W-:Y:S05]  /*13080*/  BSYNC.RECONVERGENT B3 ;  /* 0x0000000000037941 */ /* 0x000fea0003800200 */
.L_x_1736:
[----:B-123--:R-:W-:Y:S01]  /*13090*/  IMAD.IADD R5, R62, 0x1, -R218 ;  /* 0x000000013e057824 */ /* 0x00efe200078e0ada */
[----:B------:R-:W-:Y:S01]  /*130a0*/  BSSY.RECONVERGENT B0, `(.L_x_1806) ;  /* 0x0000017000007945 */ /* 0x000fe20003800200 */
[C---:B-----5:R-:W-:Y:S02]  /*130b0*/  VIADD R3, R118.reuse, 0x40 ;  /* 0x0000004076037836 */ /* 0x060fe40000000000 */
        /* <DEDUP_REMOVED lines=21> */
.L_x_1807:
[----:B------:R-:W-:Y:S05]  /*13210*/  BSYNC.RECONVERGENT B0 ;  /* 0x0000000000007941 */ /* 0x000fea0003800200 */
.L_x_1806:
[C---:B-1----:R-:W-:Y:S01]  /*13220*/  LEA R6, P1, R69.reuse, R212, 0x1 ;  /* 0x000000d445067211 */ /* 0x042fe200078208ff */
[----:B------:R-:W-:Y:S01]  /*13230*/  BSSY.RECONVERGENT B0, `(.L_x_1808) ;  /* 0x0000011000007945 */ /* 0x000fe20003800200 */
[----:B------:R-:W-:Y:S01]  /*13240*/  ISETP.GE.AND P2, PT, R2, R5, PT ;  /* 0x000000050200720c */ /* 0x000fe20003f46270 */
[----:B------:R-:W-:Y:S01]  /*13250*/  VIADD R0, R118, 0x60 ;  /* 0x0000006076007836 */ /* 0x000fe20000000000 */
[----:B------:R-:W-:Y:S01]  /*13260*/  LEA.HI.X R7, R69, R213, R70, 0x1, P1 ;  /* 0x000000d545077211 */ /* 0x000fe200008f0c46 */
[----:B------:R-:W-:Y:S10]  /*13270*/  @P0 BRA `(.L_x_1809) ;  /* 0x0000000000300947 */ /* 0x000ff40003800000 */
        /* <DEDUP_REMOVED lines=12> */
.L_x_1809:
[----:B------:R-:W-:Y:S05]  /*13340*/  BSYNC.RECONVERGENT B0 ;  /* 0x0000000000007941 */ /* 0x000fea0003800200 */
.L_x_1808:
[----:B------:R-:W-:Y:S04]  /*13350*/  BSSY.RECONVERGENT B0, `(.L_x_1810) ;  /* 0x0000010000007945 */ /* 0x000fe80003800200 */
        /* <DEDUP_REMOVED lines=15> */
.L_x_1811:
[----:B------:R-:W-:Y:S05]  /*13450*/  BSYNC.RECONVERGENT B0 ;  /* 0x0000000000007941 */ /* 0x000fea0003800200 */
.L_x_1810:
[----:B------:R-:W-:Y:S01]  /*13460*/  BSSY.RECONVERGENT B0, `(.L_x_1812) ;  /* 0x0000012000007945 */ /* 0x000fe20003800200 */
[----:B------:R-:W-:Y:S02]  /*13470*/  ISETP.GE.AND P0, PT, R0, R5, PT ;  /* 0x000000050000720c */ /* 0x000fe40003f06270 */
[----:B------:R-:W-:Y:S01]  /*13480*/  IADD3 R118, PT, PT, R118, 0x70, RZ ;  /* 0x0000007076767810 */ /* 0x000fe20007ffe0ff */
        /* <DEDUP_REMOVED lines=15> */
.L_x_1813:
[----:B------:R-:W-:Y:S05]  /*13580*/  BSYNC.RECONVERGENT B0 ;  /* 0x0000000000007941 */ /* 0x000fea0003800200 */
.L_x_1812:
[----:B------:R-:W-:Y:S01]  /*13590*/  BSSY.RECONVERGENT B0, `(.L_x_1814) ;  /* 0x0000014000007945 */ /* 0x000fe20003800200 */
[----:B------:R-:W-:-:S03]  /*135a0*/  ISETP.GE.AND P1, PT, R118, R5, PT ;  /* 0x000000057600720c */ /* 0x000fc60003f26270 */
[----:B------:R-:W-:Y:S10]  /*135b0*/  @P3 BRA `(.L_x_1815) ;  /* 0x0000000000443947 */ /* 0x000ff40003800000 */
[----:B--23--:R-:W-:Y:S01]  /*135c0*/  MOV R8, R6 ;  /* 0x0000000600087202 */ /* 0x00cfe20000000f00 */
        /* <DEDUP_REMOVED lines=16> */
.L_x_1815:
[----:B------:R-:W-:Y:S05]  /*136d0*/  BSYNC.RECONVERGENT B0 ;  /* 0x0000000000007941 */ /* 0x000fea0003800200 */
.L_x_1814:
[----:B------:R-:W-:Y:S04]  /*136e0*/  BSSY.RECONVERGENT B0, `(.L_x_1816) ;  /* 0x0000010000007945 */ /* 0x000fe80003800200 */
[----:B------:R-:W-:Y:S05]  /*136f0*/  @P2 BRA `(.L_x_1817) ;  /* 0x0000000000382947 */ /* 0x000fea0003800000 */
[-C--:B------:R-:W-:Y:S02]  /*13700*/  ISETP.GE.AND P3, PT, R14, R220.reuse, PT ;  /* 0x000000dc0e00720c */ /* 0x080fe40003f66270 */
[----:B------:R-:W-:Y:S02]  /*13710*/  ISETP.GE.AND P2, PT, R11, R220, PT ;  /* 0x000000dc0b00720c */ /* 0x000fe40003f46270 */
[----:B--23--:R-:W-:-:S04]  /*13720*/  LEA R8, P4, R208, R6, 0x7 ;  /* 0x00000006d0087211 */ /* 0x00cfc800078838ff */
        /* <DEDUP_REMOVED lines=11> */
.L_x_1817:
[----:B------:R-:W-:Y:S05]  /*137e0*/  BSYNC.RECONVERGENT B0 ;  /* 0x0000000000007941 */ /* 0x000fea0003800200 */
.L_x_1816:
[----:B------:R-:W-:Y:S04]  /*137f0*/  BSSY.RECONVERGENT B0, `(.L_x_1818) ;  /* 0x0000013000007945 */ /* 0x000fe80003800200 */
[----:B------:R-:W-:Y:S05]  /*13800*/  @P0 BRA `(.L_x_1819) ;  /* 0x0000000000440947 */ /* 0x000fea0003800000 */
        /* <DEDUP_REMOVED lines=17> */
.L_x_1819:
[----:B------:R-:W-:Y:S05]  /*13920*/  BSYNC.RECONVERGENT B0 ;  /* 0x0000000000007941 */ /* 0x000fea0003800200 */
.L_x_1818:
[----:B------:R-:W-:Y:S04]  /*13930*/  BSSY.RECONVERGENT B0, `(.L_x_1820) ;  /* 0x0000011000007945 */ /* 0x000fe80003800200 */
        /* <DEDUP_REMOVED lines=16> */
.L_x_1821:
[----:B------:R-:W-:Y:S05]  /*13a40*/  BSYNC.RECONVERGENT B0 ;  /* 0x0000000000007941 */ /* 0x000fea0003800200 */
.L_x_1820:
[----:B------:R-:W0:Y:S01]  /*13a50*/  LDGDEPBAR ;  /* 0x00000000000079af */ /* 0x000e220000000000 */
[----:B------:R-:W-:Y:S01]  /*13a60*/  BSSY.RECONVERGENT B0, `(.L_x_1822) ;  /* 0x0000015000007945 */ /* 0x000fe20003800200 */
[----:B------:R-:W-:-:S04]  /*13a70*/  DEPBAR.LE SB0, 0x0 ;  /* 0x000080000000791a */ /* 0x000fc80000000000 */
[----:B------:R-:W-:Y:S06]  /*13a80*/  BAR.SYNC.DEFER_BLOCKING 0x0 ;  /* 0x0000000000007b1d */ /* 0x000fec0000010000 */
[----:B------:R-:W-:Y:S05]  /*13a90*/  @P6 BRA `(.L_x_1823) ;  /* 0x00000000003c6947 */ /* 0x000fea0003800000 */
[-C--:B------:R-:W-:Y:S02]  /*13aa0*/  ISETP.GE.AND P1, PT, R14, R220.reuse, PT ;  /* 0x000000dc0e00720c */ /* 0x080fe40003f26270 */
[----:B------:R-:W-:-:S11]  /*13ab0*/  ISETP.GE.AND P0, PT, R11, R220, PT ;  /* 0x000000dc0b00720c */ /* 0x000fd60003f06270 */
[----:B-1----:R-:W-:Y:S02]  /*13ac0*/  @!P1 IMAD.MOV.U32 R6, RZ, RZ, R214 ;  /* 0x000000ffff069224 */ /* 0x002fe400078e00d6 */
        /* <DEDUP_REMOVED lines=12> */
.L_x_1823:
[----:B------:R1:W-:Y:S04]  /*13b90*/  STS.128 [R68+0xc000], RZ ;  /* 0x00c000ff44007388 */ /* 0x0003e80000000c00 */
[----:B------:R1:W-:Y:S02]  /*13ba0*/  STS.128 [R68+0x10000], RZ ;  /* 0x010000ff44007388 */ /* 0x0003e40000000c00 */
.L_x_1824:
[----:B------:R-:W-:Y:S05]  /*13bb0*/  BSYNC.RECONVERGENT B0 ;  /* 0x0000000000007941 */ /* 0x000fea0003800200 */
.L_x_1822:
        /* <DEDUP_REMOVED lines=25> */
.L_x_1826:
[----:B------:R-:W-:Y:S05]  /*13d50*/  BSYNC.RECONVERGENT B0 ;  /* 0x0000000000007941 */ /* 0x000fea0003800200 */
.L_x_1825:
        /* <DEDUP_REMOVED lines=18> */
.L_x_1828:
[----:B------:R-:W-:Y:S05]  /*13e80*/  BSYNC.RECONVERGENT B0 ;  /* 0x0000000000007941 */ /* 0x000fea0003800200 */
.L_x_1827:
[----:B------:R1:W-:Y:S01]  /*13e90*/  @P0 STS.128 [R68+0xd800], RZ ;  /* 0x00d800ff44000388 */ /* 0x0003e20000000c00 */
[----:B------:R-:W-:Y:S01]  /*13ea0*/  BSSY.RECONVERGENT B0, `(.L_x_1829) ;  /* 0x0000012000007945 */ /* 0x000fe20003800200 */
[----:B------:R-:W-:Y:S02]  /*13eb0*/  ISETP.GE.AND P3, PT, R118, R5, PT ;  /* 0x000000057600720c */ /* 0x000fe40003f66270 */
[----:B------:R1:W-:Y:S01]  /*13ec0*/  @P0 STS.128 [R68+0x11800], RZ ;  /* 0x011800ff44000388 */ /* 0x0003e20000000c00 */
        /* <DEDUP_REMOVED lines=15> */
.L_x_1830:
[----:B------:R-:W-:Y:S05]  /*13fc0*/  BSYNC.RECONVERGENT B0 ;  /* 0x0000000000007941 */ /* 0x000fea0003800200 */
.L_x_1829:
        /* <DEDUP_REMOVED lines=21> */
.L_x_1832:
[----:B------:R-:W-:Y:S05]  /*14120*/  BSYNC.RECONVERGENT B0 ;  /* 0x0000000000007941 */ /* 0x000fea0003800200 */
.L_x_1831:
        /* <DEDUP_REMOVED lines=18> */
.L_x_1834:
[----:B------:R-:W-:Y:S05]  /*14250*/  BSYNC.RECONVERGENT B0 ;  /* 0x0000000000007941 */ /* 0x000fea0003800200 */
.L_x_1833:
        /* <DEDUP_REMOVED lines=21> */
.L_x_1836:
[----:B------:R-:W-:Y:S05]  /*143b0*/  BSYNC.RECONVERGENT B0 ;  /* 0x0000000000007941 */ /* 0x000fea0003800200 */
.L_x_1835:
        /* <DEDUP_REMOVED lines=19> */
.L_x_1838:
[----:B------:R-:W-:Y:S05]  /*144f0*/  BSYNC.RECONVERGENT B0 ;  /* 0x0000000000007941 */ /* 0x000fea0003800200 */
.L_x_1837:
[----:B------:R-:W5:Y:S01]  /*14500*/  S2UR UR6, SR_CgaCtaId ;  /* 0x00000000000679c3 */ /* 0x000f620000008800 */
[----:B-1----:R-:W-:Y:S01]  /*14510*/  SHF.R.U32.HI R204, RZ, 0x1, R200 ;  /* 0x00000001ffcc7819 */ /* 0x002fe200000116c8 */
[C---:B------:R-:W-:Y:S01]  /*14520*/  IMAD.SHL.U32 R0, R200.reuse, 0x40, RZ ;  /* 0x00000040c8007824 */ /* 0x040fe200078e00ff */
[----:B------:R-:W-:Y:S01]  /*14530*/  LOP3.LUT R6, R200, 0x8, RZ, 0xc0, !PT ;  /* 0x00000008c8067812 */ /* 0x000fe200078ec0ff */
[----:B------:R-:W-:Y:S01]  /*14540*/  UMOV UR7, 0x400 ;  /* 0x0000040000077882 */ /* 0x000fe20000000000 */
[----:B------:R-:W-:Y:S01]  /*14550*/  LOP3.LUT R2, R204, 0x8, RZ, 0xc0, !PT ;  /* 0x00000008cc027812 */ /* 0x000fe200078ec0ff */
[----:B------:R-:W-:Y:S01]  /*14560*/  IMAD.MOV.U32 R203, RZ, RZ, 0x20 ;  /* 0x00000020ffcb7424 */ /* 0x000fe200078e00ff */
[--C-:B------:R-:W-:Y:S01]  /*14570*/  LOP3.LUT R6, R6, 0x1c0, R65.reuse, 0x78, !PT ;  /* 0x000001c006067812 */ /* 0x100fe200078e7841 */
[----:B------:R-:W-:Y:S01]  /*14580*/  IMAD.MOV.U32 R202, RZ, RZ, 0x40 ;  /* 0x00000040ffca7424 */ /* 0x000fe200078e00ff */
[----:B------:R-:W-:Y:S01]  /*14590*/  LOP3.LUT R4, R2, 0x1c0, R65, 0x78, !PT ;  /* 0x000001c002047812 */ /* 0x000fe200078e7841 */
[----:B------:R-:W0:Y:S01]  /*145a0*/  LDGDEPBAR ;  /* 0x00000000000079af */ /* 0x000e220000000000 */
[--C-:B------:R-:W-:Y:S01]  /*145b0*/  LOP3.LUT R6, R6, 0x38, R63.reuse, 0x78, !PT ;  /* 0x0000003806067812 */ /* 0x100fe200078e783f */
[----:B------:R-:W-:Y:S01]  /*145c0*/  VIADD R229, R61, 0xffffffff ;  /* 0xffffffff3de57836 */ /* 0x000fe20000000000 */
[----:B------:R-:W-:Y:S01]  /*145d0*/  LOP3.LUT R3, R4, 0x38, R63, 0x78, !PT ;  /* 0x0000003804037812 */ /* 0x000fe200078e783f */
[----:B------:R-:W-:Y:S01]  /*145e0*/  BSSY.RECONVERGENT B1, `(.L_x_1839) ;  /* 0x0000219000017945 */ /* 0x000fe20003800200 */
[----:B------:R-:W-:-:S02]  /*145f0*/  LOP3.LUT R121, R0, 0x400, RZ, 0xc0, !PT ;  /* 0x0000040000797812 */ /* 0x000fc400078ec0ff */
[----:B------:R-:W-:Y:S01]  /*14600*/  R2P PR, R200, 0x6 ;  /* 0x00000006c8007804 */ /* 0x000fe20000000000 */
[----:B------:R-:W-:Y:S02]  /*14610*/  IMAD.IADD R3, R64, 0x1, R3 ;  /* 0x0000000140037824 */ /* 0x000fe400078e0203 */
[----:B------:R-:W-:Y:S02]  /*14620*/  IMAD R121, R6, 0x2, R121 ;  /* 0x0000000206797824 */ /* 0x000fe400078e0279 */
[----:B------:R-:W-:Y:S01]  /*14630*/  SEL R129, R203, 0xffffffe0, !P1 ;  /* 0xffffffe0cb817807 */ /* 0x000fe20004800000 */
[----:B-----5:R-:W-:Y:S01]  /*14640*/  ULEA UR6, UR6, UR7, 0x18 ;  /* 0x0000000706067291 */ /* 0x020fe2000f8ec0ff */
[----:B------:R-:W-:-:S05]  /*14650*/  SEL R131, R202, 0xffffffc0, !P2 ;  /* 0xffffffc0ca837807 */ /* 0x000fca0005000000 */
[----:B------:R-:W-:Y:S01]  /*14660*/  LEA R122, R3, UR6, 0x1 ;  /* 0x00000006037a7c11 */ /* 0x000fe2000f8e08ff */
[----:B------:R-:W-:Y:S02]  /*14670*/  VIADD R60, R121, UR6 ;  /* 0x00000006793c7c36 */ /* 0x000fe40008000000 */
[----:B------:R-:W-:Y:S02]  /*14680*/  LDSM.16.M88.4 R44, [R121+UR6+0x4800] ;  /* 0x00480006792c783b */ /* 0x000fe40008000200 */
[--C-:B------:R-:W-:Y:S02]  /*14690*/  IMAD.IADD R120, R122, 0x1, R129.reuse ;  /* 0x000000017a787824 */ /* 0x100fe400078e0281 */
[----:B------:R-:W1:Y:S01]  /*146a0*/  LDSM.16.M88.4 R100, [R122] ;  /* 0x000000007a64783b */ /* 0x000e620000000200 */
[----:B------:R-:W-:Y:S02]  /*146b0*/  IMAD.IADD R3, R60, 0x1, R129 ;  /* 0x000000013c037824 */ /* 0x000fe400078e0281 */
[--C-:B------:R-:W-:Y:S01]  /*146c0*/  IMAD.IADD R128, R122, 0x1, R131.reuse ;  /* 0x000000017a807824 */ /* 0x100fe200078e0283 */
[----:B------:R-:W5:Y:S01]  /*146d0*/  LDSM.16.M88.4 R36, [R121+UR6+0x5000] ;  /* 0x005000067924783b */ /* 0x000f620008000200 */
[----:B------:R-:W-:-:S02]  /*146e0*/  IMAD.IADD R60, R60, 0x1, R131 ;  /* 0x000000013c3c7824 */ /* 0x000fc400078e0283 */
[C---:B------:R-:W-:Y:S01]  /*146f0*/  IMAD.IADD R130, R129.reuse, 0x1, R128 ;  /* 0x0000000181827824 */ /* 0x040fe200078e0280 */
[----:B------:R-:W4:Y:S01]  /*14700*/  LDSM.16.M88.4 R52, [R121+UR6+0x4000] ;  /* 0x004000067934783b */ /* 0x000f220008000200 */
[----:B------:R-:W-:-:S03]  /*14710*/  IMAD.IADD R63, R129, 0x1, R60 ;  /* 0x00000001813f7824 */ /* 0x000fc600078e023c */
[----:B------:R-:W4:Y:S04]  /*14720*/  LDSM.16.M88.4 R12, [R121+UR6+0x6800] ;  /* 0x00680006790c783b */ /* 0x000f280008000200 */
[----:B------:R-:W-:Y:S04]  /*14730*/  LDSM.16.M88.4 R72, [R120] ;  /* 0x000000007848783b */ /* 0x000fe80000000200 */
[----:B--23--:R-:W2:Y:S04]  /*14740*/  LDSM.16.M88.4 R8, [R3+0x4800] ;  /* 0x004800000308783b */ /* 0x00cea80000000200 */
[----:B------:R-:W3:Y:S04]  /*14750*/  LDSM.16.M88.4 R4, [R3+0x5000] ;  /* 0x005000000304783b */ /* 0x000ee80000000200 */
[----:B------:R-:W3:Y:S04]  /*14760*/  LDSM.16.M88.4 R28, [R121+UR6+0x5800] ;  /* 0x00580006791c783b */ /* 0x000ee80008000200 */
[----:B------:R-:W3:Y:S04]  /*14770*/  LDSM.16.M88.4 R20, [R121+UR6+0x6000] ;  /* 0x006000067914783b */ /* 0x000ee80008000200 */
[----:B------:R-:W3:Y:S04]  /*14780*/  LDSM.16.M88.4 R108, [R121+UR6+0x7000] ;  /* 0x00700006796c783b */ /* 0x000ee80008000200 */
[----:B------:R-:W3:Y:S01]  /*14790*/  LDSM.16.M88.4 R116, [R121+UR6+0x7800] ;  /* 0x007800067974783b */ /* 0x000ee20008000200 */
[C---:B-1----:R-:W-:Y:S03]  /*147a0*/  HMMA.16816.F32 R48, R100.reuse, R44, RZ ;  /* 0x0000002c6430723c */ /* 0x042fe600000018ff */
[----:B------:R-:W1:Y:S04]  /*147b0*/  LDSM.16.M88.4 R96, [R3+0x4000] ;  /* 0x004000000360783b */ /* 0x000e680000000200 */
[----:B------:R-:W1:Y:S01]  /*147c0*/  LDSM.16.M88.4 R84, [R3+0x6800] ;  /* 0x006800000354783b */ /* 0x000e620000000200 */
        /* <DEDUP_REMOVED lines=8> */
[----:B----4-:R-:W4:Y:S01]  /*14850*/  LDSM.16.M88.4 R68, [R60+0x4000] ;  /* 0x004000003c44783b */ /* 0x010f220000000200 */
[C---:B------:R-:W-:Y:S03]  /*14860*/  HMMA.16816.F32 R56, R100.reuse, R52, RZ ;  /* 0x000000346438723c */ /* 0x040fe600000018ff */
[----:B------:R-:W-:Y:S05]  /*14870*/  LDSM.16.M88.4 R124, [R120+0x2000] ;  /* 0x00200000787c783b */ /* 0x000fea0000000200 */
[----:B------:R-:W-:Y:S08]  /*14880*/  HMMA.16816.F32 R16, R100, R12, RZ ;  /* 0x0000000c6410723c */ /* 0x000ff000000018ff */
[C---:B--2---:R-:W-:Y:S08]  /*14890*/  HMMA.16816.F32 R48, R72.reuse, R8, R48 ;  /* 0x000000084830723c */ /* 0x044ff00000001830 */
[C---:B------:R-:W-:Y:S01]  /*148a0*/  HMMA.16816.F32 R44, R72.reuse, R10, R44 ;  /* 0x0000000a482c723c */ /* 0x040fe2000000182c */
[----:B------:R-:W2:Y:S07]  /*148b0*/  LDSM.16.M88.4 R8, [R60+0x4800] ;  /* 0x004800003c08783b */ /* 0x000eae0000000200 */
[C---:B---3--:R-:W-:Y:S08]  /*148c0*/  HMMA.16816.F32 R40, R72.reuse, R4, R40 ;  /* 0x000000044828723c */ /* 0x048ff00000001828 */
[----:B------:R-:W-:Y:S01]  /*148d0*/  HMMA.16816.F32 R36, R72, R6, R36 ;  /* 0x000000064824723c */ /* 0x000fe20000001824 */
[----:B------:R-:W3:Y:S07]  /*148e0*/  LDSM.16.M88.4 R4, [R60+0x5000] ;  /* 0x005000003c04783b */ /* 0x000eee0000000200 */
        /* <DEDUP_REMOVED lines=10> */
[----:B------:R-:W3:Y:S07]  /*14990*/  LDSM.16.M88.4 R116, [R60+0x5800] ;  /* 0x005800003c74783b */ /* 0x000eee0000000200 */
[C---:B-1----:R-:W-:Y:S08]  /*149a0*/  HMMA.16816.F32 R56, R72.reuse, R96, R56 ;  /* 0x000000604838723c */ /* 0x042ff00000001838 */
[C---:B------:R-:W-:Y:S01]  /*149b0*/  HMMA.16816.F32 R52, R72.reuse, R98, R52 ;  /* 0x000000624834723c */ /* 0x040fe20000001834 */
[----:B------:R-:W-:Y:S07]  /*149c0*/  LDSM.16.M88.4 R96, [R63+0x4000] ;  /* 0x004000003f60783b */ /* 0x000fee0000000200 */
[C---:B------:R-:W-:Y:S08]  /*149d0*/  HMMA.16816.F32 R16, R72.reuse, R84, R16 ;  /* 0x000000544810723c */ /* 0x040ff00000001810 */
[C---:B------:R-:W-:Y:S01]  /*149e0*/  HMMA.16816.F32 R12, R72.reuse, R86, R12 ;  /* 0x00000056480c723c */ /* 0x040fe2000000180c */
[----:B------:R-:W1:Y:S07]  /*149f0*/  LDSM.16.M88.4 R84, [R60+0x6000] ;  /* 0x006000003c54783b */ /* 0x000e6e0000000200 */
        /* <DEDUP_REMOVED lines=13> */
[C---:B----4-:R-:W-:Y:S08]  /*14ad0*/  HMMA.16816.F32 R56, R64.reuse, R68, R56 ;  /* 0x000000444038723c */ /* 0x050ff00000001838 */
[C---:B------:R-:W-:Y:S01]  /*14ae0*/  HMMA.16816.F32 R52, R64.reuse, R70, R52 ;  /* 0x000000464034723c */ /* 0x040fe20000001834 */
[----:B------:R-:W-:Y:S07]  /*14af0*/  LDSM.16.M88.4 R68, [R130] ;  /* 0x000000008244783b */ /* 0x000fee0000000200 */
[C---:B--2---:R-:W-:Y:S08]  /*14b00*/  HMMA.16816.F32 R48, R64.reuse, R8, R48 ;  /* 0x000000084030723c */ /* 0x044ff00000001830 */
[C---:B------:R-:W-:Y:S01]  /*14b10*/  HMMA.16816.F32 R44, R64.reuse, R10, R44 ;  /* 0x0000000a402c723c */ /* 0x040fe2000000182c */
[----:B------:R-:W2:Y:S07]  /*14b20*/  LDSM.16.M88.4 R8, [R63+0x5800] ;  /* 0x005800003f08783b */ /* 0x000eae0000000200 */
[C---:B---3--:R-:W-:Y:S08]  /*14b30*/  HMMA.16816.F32 R40, R64.reuse, R4, R40 ;  /* 0x000000044028723c */ /* 0x048ff00000001828 */
[C---:B------:R-:W-:Y:S01]  /*14b40*/  HMMA.16816.F32 R36, R64.reuse, R6, R36 ;  /* 0x000000064024723c */ /* 0x040fe20000001824 */
[----:B------:R-:W3:Y:S07]  /*14b50*/  LDSM.16.M88.4 R4, [R63+0x6000] ;  /* 0x006000003f04783b */ /* 0x000eee0000000200 */
[C---:B------:R-:W-:Y:S08]  /*14b60*/  HMMA.16816.F32 R32, R64.reuse, R116, R32 ;  /* 0x000000744020723c */ /* 0x040ff00000001820 */
[C---:B------:R-:W-:Y:S01]  /*14b70*/  HMMA.16816.F32 R28, R64.reuse, R118, R28 ;  /* 0x00000076401c723c */ /* 0x040fe2000000181c */
[----:B------:R-:W-:Y:S07]  /*14b80*/  LDSM.16.M88.4 R116, [R121+UR6+0x8800] ;  /* 0x008800067974783b */ /* 0x000fee0008000200 */
[C---:B-1----:R-:W-:Y:S08]  /*14b90*/  HMMA.16816.F32 R24, R64.reuse, R84, R24 ;  /* 0x000000544018723c */ /* 0x042ff00000001818 */
        /* <DEDUP_REMOVED lines=9> */
[----:B------:R-:W-:Y:S01]  /*14c30*/  HMMA.16816.F32 R100, R64, R82, R100 ;  /* 0x000000524064723c */ /* 0x000fe20000001864 */
[----:B------:R-:W-:Y:S04]  /*14c40*/  LDSM.16.M88.4 R64, [R121+UR6+0x8000] ;  /* 0x008000067940783b */ /* 0x000fe80008000200 */
[----:B------:R-:W4:Y:S03]  /*14c50*/  LDSM.16.M88.4 R80, [R122+0x2000] ;  /* 0x002000007a50783b */ /* 0x000f260000000200 */
[C---:B--2---:R-:W-:Y:S08]  /*14c60*/  HMMA.16816.F32 R32, R68.reuse, R8, R32 ;  /* 0x000000084420723c */ /* 0x044ff00000001820 */
[C---:B------:R-:W-:Y:S01]  /*14c70*/  HMMA.16816.F32 R28, R68.reuse, R10, R28 ;  /* 0x0000000a441c723c */ /* 0x040fe2000000181c */
[----:B------:R-:W2:Y:S07]  /*14c80*/  LDSM.16.M88.4 R8, [R121+UR6+0xa000] ;  /* 0x00a000067908783b */ /* 0x000eae0008000200 */
[C---:B---3--:R-:W-:Y:S08]  /*14c90*/  HMMA.16816.F32 R24, R68.reuse, R4, R24 ;  /* 0x000000044418723c */ /* 0x048ff00000001818 */
[C---:B------:R-:W-:Y:S01]  /*14ca0*/  HMMA.16816.F32 R20, R68.reuse, R6, R20 ;  /* 0x000000064414723c */ /* 0x040fe20000001814 */
[----:B------:R-:W3:Y:S07]  /*14cb0*/  LDSM.16.M88.4 R4, [R121+UR6+0xa800] ;  /* 0x00a800067904783b */ /* 0x000eee0008000200 */
[C---:B------:R-:W-:Y:S08]  /*14cc0*/  HMMA.16816.F32 R56, R68.reuse, R96, R56 ;  /* 0x000000604438723c */ /* 0x040ff00000001838 */
[C---:B------:R-:W-:Y:S01]  /*14cd0*/  HMMA.16816.F32 R52, R68.reuse, R98, R52 ;  /* 0x000000624434723c */ /* 0x040fe20000001834 */
[----:B------:R-:W-:Y:S07]  /*14ce0*/  LDSM.16.M88.4 R96, [R121+UR6+0x9000] ;  /* 0x009000067960783b */ /* 0x000fee0008000200 */
[C---:B------:R-:W-:Y:S08]  /*14cf0*/  HMMA.16816.F32 R48, R68.reuse, R92, R48 ;  /* 0x0000005c4430723c */ /* 0x040ff00000001830 */
[C---:B------:R-:W-:Y:S01]  /*14d00*/  HMMA.16816.F32 R44, R68.reuse, R94, R44 ;  /* 0x0000005e442c723c */ /* 0x040fe2000000182c */
[----:B------:R-:W5:Y:S07]  /*14d10*/  LDSM.16.M88.4 R92, [R121+UR6+0x9800] ;  /* 0x00980006795c783b */ /* 0x000f6e0008000200 */
[C---:B-1----:R-:W-:Y:S08]  /*14d20*/  HMMA.16816.F32 R16, R68.reuse, R84, R16 ;  /* 0x000000544410723c */ /* 0x042ff00000001810 */
[----:B------:R-:W-:Y:S01]  /*14d30*/  HMMA.16816.F32 R12, R68, R86, R12 ;  /* 0x00000056440c723c */ /* 0x000fe2000000180c */
[----:B------:R-:W-:Y:S07]  /*14d40*/  LDSM.16.M88.4 R84, [R121+UR6+0xb800] ;  /* 0x00b800067954783b */ /* 0x000fee0008000200 */
[C---:B----4-:R-:W-:Y:S08]  /*14d50*/  HMMA.16816.F32 R56, R80.reuse, R64, R56 ;  /* 0x000000405038723c */ /* 0x050ff00000001838 */
        /* <DEDUP_REMOVED lines=9> */
[C---:B------:R-:W-:Y:S01]  /*14df0*/  HMMA.16816.F32 R36, R68.reuse, R90, R36 ;  /* 0x0000005a4424723c */ /* 0x040fe20000001824 */
[----:B------:R-:W-:Y:S04]  /*14e00*/  LDSM.16.M88.4 R88, [R121+UR6+0xb000] ;  /* 0x00b000067958783b */ /* 0x000fe80008000200 */
[----:B------:R-:W-:Y:S03]  /*14e10*/  LDSM.16.M88.4 R120, [R3+0xb000] ;  /* 0x00b000000378783b */ /* 0x000fe60000000200 */
[C---:B------:R-:W-:Y:S08]  /*14e20*/  HMMA.16816.F32 R112, R68.reuse, R76, R112 ;  /* 0x0000004c4470723c */ /* 0x040ff00000001870 */
[----:B------:R-:W-:Y:S01]  /*14e30*/  HMMA.16816.F32 R108, R68, R78, R108 ;  /* 0x0000004e446c723c */ /* 0x000fe2000000186c */
[----:B------:R-:W4:Y:S07]  /*14e40*/  LDSM.16.M88.4 R76, [R3+0x8000] ;  /* 0x00800000034c783b */ /* 0x000f2e0000000200 */
[C---:B------:R-:W-:Y:S08]  /*14e50*/  HMMA.16816.F32 R48, R80.reuse, R116, R48 ;  /* 0x000000745030723c */ /* 0x040ff00000001830 */
[C---:B------:R-:W-:Y:S01]  /*14e60*/  HMMA.16816.F32 R44, R80.reuse, R118, R44 ;  /* 0x00000076502c723c */ /* 0x040fe2000000182c */
[----:B------:R-:W4:Y:S07]  /*14e70*/  LDSM.16.M88.4 R116, [R3+0xb800] ;  /* 0x00b800000374783b */ /* 0x000f2e0000000200 */
[C---:B-----5:R-:W-:Y:S08]  /*14e80*/  HMMA.16816.F32 R32, R80.reuse, R92, R32 ;  /* 0x0000005c5020723c */ /* 0x060ff00000001820 */
[----:B------:R-:W-:Y:S01]  /*14e90*/  HMMA.16816.F32 R28, R80, R94, R28 ;  /* 0x0000005e501c723c */ /* 0x000fe2000000181c */
[----:B------:R-:W-:Y:S07]  /*14ea0*/  LDSM.16.M88.4 R92, [R60+0x8000] ;  /* 0x008000003c5c783b */ /* 0x000fee0000000200 */
[C---:B------:R-:W-:Y:S08]  /*14eb0*/  HMMA.16816.F32 R104, R68.reuse, R72, R104 ;  /* 0x000000484468723c */ /* 0x040ff00000001868 */
[----:B------:R-:W-:Y:S01]  /*14ec0*/  HMMA.16816.F32 R100, R68, R74, R100 ;  /* 0x0000004a4464723c */ /* 0x000fe20000001864 */
[----:B------:R-:W5:Y:S04]  /*14ed0*/  LDSM.16.M88.4 R68, [R3+0x9000] ;  /* 0x009000000344783b */ /* 0x000f680000000200 */
[----:B------:R2:W-:Y:S03]  /*14ee0*/  LDSM.16.M88.4 R72, [R3+0x8800] ;  /* 0x008800000348783b */ /* 0x0005e60000000200 */
[C---:B------:R-:W-:Y:S08]  /*14ef0*/  HMMA.16816.F32 R40, R80.reuse, R96, R40 ;  /* 0x000000605028723c */ /* 0x040ff00000001828 */
[----:B------:R-:W-:Y:S01]  /*14f00*/  HMMA.16816.F32 R36, R80, R98, R36 ;  /* 0x000000625024723c */ /* 0x000fe20000001824 */
[----:B------:R-:W5:Y:S07]  /*14f10*/  LDSM.16.M88.4 R96, [R128+0x2000] ;  /* 0x002000008060783b */ /* 0x000f6e0000000200 */
[----:B-1----:R-:W-:Y:S05]  /*14f20*/  HMMA.16816.F32 R32, R124, R64, R32 ;  /* 0x000000407c20723c */ /* 0x002fea0000001820 */
[----:B--2---:R-:W-:-:S03]  /*14f30*/  IMAD.SHL.U32 R3, R200, 0x2, RZ ;  /* 0x00000002c8037824 */ /* 0x004fc600078e00ff */
[----:B------:R-:W-:Y:S01]  /*14f40*/  HMMA.16816.F32 R28, R124, R66, R28 ;  /* 0x000000427c1c723c */ /* 0x000fe2000000181c */
[----:B------:R-:W1:Y:S02]  /*14f50*/  LDSM.16.M88.4 R64, [R60+0xb800] ;  /* 0x00b800003c40783b */ /* 0x000e640000000200 */
[----:B------:R-:W-:-:S05]  /*14f60*/  LOP3.LUT R3, R3, 0x6, RZ, 0xc0, !PT ;  /* 0x0000000603037812 */ /* 0x000fca00078ec0ff */
[----:B------:R-:W-:Y:S01]  /*14f70*/  IMAD.IADD R3, R218, 0x1, R3 ;  /* 0x00000001da037824 */ /* 0x000fe200078e0203 */
[----:B------:R-:W-:Y:S05]  /*14f80*/  HMMA.16816.F32 R104, R80, R84, R104 ;  /* 0x000000545068723c */ /* 0x000fea0000001868 */
[----:B------:R-:W-:-:S03]  /*14f90*/  ISETP.GE.AND P1, PT, R3, R62, PT ;  /* 0x0000003e0300720c */ /* 0x000fc60003f26270 */
[----:B------:R-:W-:Y:S01]  /*14fa0*/  HMMA.16816.F32 R100, R80, R86, R100 ;  /* 0x000000565064723c */ /* 0x000fe20000001864 */
[----:B------:R-:W-:Y:S07]  /*14fb0*/  LDSM.16.M88.4 R84, [R60+0x9000] ;  /* 0x009000003c54783b */ /* 0x000fee0000000200 */
[C---:B------:R-:W-:Y:S08]  /*14fc0*/  HMMA.16816.F32 R24, R124.reuse, R8, R24 ;  /* 0x000000087c18723c */ /* 0x040ff00000001818 */
[C---:B------:R-:W-:Y:S01]  /*14fd0*/  HMMA.16816.F32 R20, R124.reuse, R10, R20 ;  /* 0x0000000a7c14723c */ /* 0x040fe20000001814 */
[----:B------:R-:W-:Y:S07]  /*14fe0*/  LDSM.16.M88.4 R8, [R63+0x8000] ;  /* 0x008000003f08783b */ /* 0x000fee0000000200 */
[C---:B---3--:R-:W-:Y:S08]  /*14ff0*/  HMMA.16816.F32 R16, R124.reuse, R4, R16 ;  /* 0x000000047c10723c */ /* 0x048ff00000001810 */
[C---:B------:R-:W-:Y:S01]  /*15000*/  HMMA.16816.F32 R12, R124.reuse, R6, R12 ;  /* 0x000000067c0c723c */ /* 0x040fe2000000180c */
[----:B------:R-:W2:Y:S07]  /*15010*/  LDSM.16.M88.4 R4, [R130+0x2000] ;  /* 0x002000008204783b */ /* 0x000eae0000000200 */
[C---:B----4-:R-:W-:Y:S08]  /*15020*/  HMMA.16816.F32 R56, R124.reuse, R76, R56 ;  /* 0x0000004c7c38723c */ /* 0x050ff00000001838 */
[C---:B------:R-:W-:Y:S01]  /*15030*/  HMMA.16816.F32 R52, R124.reuse, R78, R52 ;  /* 0x0000004e7c34723c */ /* 0x040fe20000001834 */
[----:B------:R-:W-:Y:S07]  /*15040*/  LDSM.16.M88.4 R76, [R60+0xa000] ;  /* 0x00a000003c4c783b */ /* 0x000fee0000000200 */
[C---:B------:R-:W-:Y:S08]  /*15050*/  HMMA.16816.F32 R104, R124.reuse, R116, R104 ;  /* 0x000000747c68723c */ /* 0x040ff00000001868 */
[C---:B------:R-:W-:Y:S08]  /*15060*/  HMMA.16816.F32 R100, R124.reuse, R118, R100 ;  /* 0x000000767c64723c */ /* 0x040ff00000001864 */
[C---:B-----5:R-:W-:Y:S08]  /*15070*/  HMMA.16816.F32 R40, R124.reuse, R68, R40 ;  /* 0x000000447c28723c */ /* 0x060ff00000001828 */
[----:B------:R-:W-:Y:S01]  /*15080*/  HMMA.16816.F32 R36, R124, R70, R36 ;  /* 0x000000467c24723c */ /* 0x000fe20000001824 */
[----:B------:R-:W3:Y:S07]  /*15090*/  LDSM.16.M88.4 R68, [R60+0xb000] ;  /* 0x00b000003c44783b */ /* 0x000eee0000000200 */
[----:B------:R-:W-:Y:S08]  /*150a0*/  HMMA.16816.F32 R112, R80, R88, R112 ;  /* 0x000000585070723c */ /* 0x000ff00000001870 */
[C---:B------:R-:W-:Y:S08]  /*150b0*/  HMMA.16816.F32 R56, R96.reuse, R92, R56 ;  /* 0x0000005c6038723c */ /* 0x040ff00000001838 */
[----:B------:R-:W-:Y:S08]  /*150c0*/  HMMA.16816.F32 R52, R96, R94, R52 ;  /* 0x0000005e6034723c */ /* 0x000ff00000001834 */
[----:B------:R-:W-:Y:S01]  /*150d0*/  HMMA.16816.F32 R108, R80, R90, R108 ;  /* 0x0000005a506c723c */ /* 0x000fe2000000186c */
[----:B------:R-:W4:Y:S04]  /*150e0*/  LDSM.16.M88.4 R80, [R60+0x9800] ;  /* 0x009800003c50783b */ /* 0x000f280000000200 */
[----:B------:R-:W-:Y:S03]  /*150f0*/  LDSM.16.M88.4 R88, [R60+0x8800] ;  /* 0x008800003c58783b */ /* 0x000fe60000000200 */
[C---:B------:R-:W-:Y:S08]  /*15100*/  HMMA.16816.F32 R48, R124.reuse, R72, R48 ;  /* 0x000000487c30723c */ /* 0x040ff00000001830 */
[----:B------:R-:W-:Y:S01]  /*15110*/  HMMA.16816.F32 R44, R124, R74, R44 ;  /* 0x0000004a7c2c723c */ /* 0x000fe2000000182c */
[----:B------:R-:W5:Y:S07]  /*15120*/  LDSM.16.M88.4 R72, [R60+0xa800] ;  /* 0x00a800003c48783b */ /* 0x000f6e0000000200 */
[C---:B-1----:R-:W-:Y:S08]  /*15130*/  HMMA.16816.F32 R104, R96.reuse, R64, R104 ;  /* 0x000000406068723c */ /* 0x042ff00000001868 */
[----:B------:R-:W-:Y:S01]  /*15140*/  HMMA.16816.F32 R100, R96, R66, R100 ;  /* 0x000000426064723c */ /* 0x000fe20000001864 */
[----:B------:R-:W1:Y:S07]  /*15150*/  LDSM.16.M88.4 R64, [R63+0x9000] ;  /* 0x009000003f40783b */ /* 0x000e6e0000000200 */
[----:B------:R-:W-:Y:S08]  /*15160*/  HMMA.16816.F32 R112, R124, R120, R112 ;  /* 0x000000787c70723c */ /* 0x000ff00000001870 */
[----:B--2---:R-:W-:Y:S05]  /*15170*/  HMMA.16816.F32 R56, R4, R8, R56 ;  /* 0x000000080438723c */ /* 0x004fea0000001838 */
[----:B------:R-:W-:-:S05]  /*15180*/  VIADD R9, R3, 0x9 ;  /* 0x0000000903097836 */ /* 0x000fca0000000000 */
[----:B------:R-:W-:Y:S01]  /*15190*/  ISETP.GE.AND P5, PT, R9, R62, PT ;  /* 0x0000003e0900720c */ /* 0x000fe20003fa6270 */
[----:B------:R-:W-:Y:S03]  /*151a0*/  HMMA.16816.F32 R52, R4, R10, R52 ;  /* 0x0000000a0434723c */ /* 0x000fe60000001834 */
[----:B------:R-:W-:-:S05]  /*151b0*/  VIADD R11, R3, 0x8 ;  /* 0x00000008030b7836 */ /* 0x000fca0000000000 */
[----:B------:R-:W-:Y:S01]  /*151c0*/  ISETP.GE.AND P6, PT, R11, R62, PT ;  /* 0x0000003e0b00720c */ /* 0x000fe20003fc6270 */
[----:B------:R-:W-:Y:S01]  /*151d0*/  HMMA.16816.F32 R108, R124, R122, R108 ;  /* 0x0000007a7c6c723c */ /* 0x000fe2000000186c */
[----:B------:R-:W2:Y:S07]  /*151e0*/  LDSM.16.M88.4 R8, [R63+0x9800] ;  /* 0x009800003f08783b */ /* 0x000eae0000000200 */
[C---:B------:R-:W-:Y:S08]  /*151f0*/  HMMA.16816.F32 R40, R96.reuse, R84, R40 ;  /* 0x000000546028723c */ /* 0x040ff00000001828 */
[----:B---3--:R-:W-:Y:S03]  /*15200*/  HMMA.16816.F32 R112, R96, R68, R112 ;  /* 0x000000446070723c */ /* 0x008fe60000001870 */
[----:B------:R-:W-:Y:S01]  /*15210*/  VIADD R69, R3, 0x1 ;  /* 0x0000000103457836 */ /* 0x000fe20000000000 */
[----:B------:R-:W-:-:S04]  /*15220*/  FSEL R68, R56, -INF , !P1 ;  /* 0xff80000038447808 */ /* 0x000fc80004800000 */
[-C--:B------:R-:W-:Y:S01]  /*15230*/  ISETP.GE.AND P0, PT, R69, R62.reuse, PT ;  /* 0x0000003e4500720c */ /* 0x080fe20003f06270 */
[----:B------:R-:W-:Y:S01]  /*15240*/  VIADD R69, R3, 0x10 ;  /* 0x0000001003457836 */ /* 0x000fe20000000000 */
[----:B------:R-:W-:Y:S01]  /*15250*/  HMMA.16816.F32 R36, R96, R86, R36 ;  /* 0x000000566024723c */ /* 0x000fe20000001824 */
[----:B------:R-:W3:Y:S03]  /*15260*/  LDSM.16.M88.4 R84, [R63+0x8800] ;  /* 0x008800003f54783b */ /* 0x000ee60000000200 */
[----:B------:R-:W-:Y:S01]  /*15270*/  ISETP.GE.AND P4, PT, R69, R62, PT ;  /* 0x0000003e4500720c */ /* 0x000fe20003f86270 */
[----:B------:R-:W-:-:S03]  /*15280*/  VIADD R69, R3, 0x18 ;  /* 0x0000001803457836 */ /* 0x000fc60000000000 */
[----:B------:R-:W-:Y:S03]  /*15290*/  HMMA.16816.F32 R108, R96, R70, R108 ;  /* 0x00000046606c723c */ /* 0x000fe6000000186c */
[----:B------:R-:W-:Y:S01]  /*152a0*/  VIADD R71, R3, 0x11 ;  /* 0x0000001103477836 */ /* 0x000fe20000000000 */
[----:B------:R-:W-:Y:S01]  /*152b0*/  FSEL R70, R53, -INF , !P5 ;  /* 0xff80000035467808 */ /* 0x000fe20006800000 */
[----:B------:R-:W-:-:S03]  /*152c0*/  VIADD R53, R3, 0x28 ;  /* 0x0000002803357836 */ /* 0x000fc60000000000 */
[----:B------:R-:W-:Y:S01]  /*152d0*/  ISETP.GE.AND P3, PT, R71, R62, PT ;  /* 0x0000003e4700720c */ /* 0x000fe20003f66270 */
[----:B----4-:R-:W-:Y:S03]  /*152e0*/  HMMA.16816.F32 R32, R96, R80, R32 ;  /* 0x000000506020723c */ /* 0x010fe60000001820 */
[----:B------:R-:W-:Y:S02]  /*152f0*/  FSEL R71, R59, -INF , !P0 ;  /* 0xff8000003b477808 */ /* 0x000fe40004000000 */
[----:B------:R-:W-:-:S03]  /*15300*/  FSEL R80, R55, -INF , !P5 ;  /* 0xff80000037507808 */ /* 0x000fc60006800000 */
[----:B-----5:R-:W-:Y:S03]  /*15310*/  HMMA.16816.F32 R16, R96, R72, R16 ;  /* 0x000000486010723c */ /* 0x020fe60000001810 */
[----:B------:R-:W-:Y:S01]  /*15320*/  FSEL R72, R58, -INF , !P1 ;  /* 0xff8000003a487808 */ /* 0x000fe20004800000 */
[----:B------:R-:W-:Y:S01]  /*15330*/  VIADD R73, R3, 0x19 ;  /* 0x0000001903497836 */ /* 0x000fe20000000000 */
[-C--:B------:R-:W-:Y:S02]  /*15340*/  ISETP.GE.AND P1, PT, R69, R62.reuse, PT ;  /* 0x0000003e4500720c */ /* 0x080fe40003f26270 */
[----:B------:R-:W-:Y:S02]  /*15350*/  FSEL R69, R57, -INF , !P0 ;  /* 0xff80000039457808 */ /* 0x000fe40004000000 */
[----:B------:R-:W4:Y:S01]  /*15360*/  LDSM.16.M88.4 R56, [R63+0xa000] ;  /* 0x00a000003f38783b */ /* 0x000f220000000200 */
[----:B-1----:R-:W-:Y:S05]  /*15370*/  HMMA.16816.F32 R40, R4, R64, R40 ;  /* 0x000000400428723c */ /* 0x002fea0000001828 */
[----:B------:R-:W-:Y:S01]  /*15380*/  ISETP.GE.AND P0, PT, R73, R62, PT ;  /* 0x0000003e4900720c */ /* 0x000fe20003f06270 */
[----:B------:R-:W-:-:S02]  /*15390*/  VIADD R73, R3, 0x20 ;  /* 0x0000002003497836 */ /* 0x000fc40000000000 */
[----:B------:R-:W-:Y:S01]  /*153a0*/  VIADD R65, R3, 0x21 ;  /* 0x0000002103417836 */ /* 0x000fe20000000000 */
[----:B------:R-:W-:Y:S05]  /*153b0*/  HMMA.16816.F32 R28, R96, R82, R28 ;  /* 0x00000052601c723c */ /* 0x000fea000000181c */
[----:B------:R-:W-:-:S03]  /*153c0*/  ISETP.GE.AND P5, PT, R65, R62, PT ;  /* 0x0000003e4100720c */ /* 0x000fc60003fa6270 */
[C---:B------:R-:W-:Y:S03]  /*153d0*/  HMMA.16816.F32 R48, R96.reuse, R88, R48 ;  /* 0x000000586030723c */ /* 0x040fe60000001830 */
[----:B------:R-:W-:Y:S01]  /*153e0*/  FSEL R142, R43, -INF , !P5 ;  /* 0xff8000002b8e7808 */ /* 0x000fe20006800000 */
[----:B------:R-:W-:Y:S01]  /*153f0*/  VIADD R43, R3, 0x41 ;  /* 0x00000041032b7836 */ /* 0x000fe20000000000 */
[----:B------:R-:W-:Y:S01]  /*15400*/  FSEL R242, R41, -INF , !P5 ;  /* 0xff80000029f27808 */ /* 0x000fe20006800000 */
[----:B------:R-:W-:Y:S02]  /*15410*/  VIADD R41, R3, 0x40 ;  /* 0x0000004003297836 */ /* 0x000fe40000000000 */
[----:B------:R-:W-:Y:S03]  /*15420*/  HMMA.16816.F32 R12, R96, R74, R12 ;  /* 0x0000004a600c723c */ /* 0x000fe6000000180c */
[----:B------:R-:W-:-:S02]  /*15430*/  FSEL R74, R54, -INF , !P6 ;  /* 0xff800000364a7808 */ /* 0x000fc40007000000 */
[----:B------:R-:W-:Y:S02]  /*15440*/  FSEL R54, R52, -INF , !P6 ;  /* 0xff80000034367808 */ /* 0x000fe40007000000 */
[----:B------:R-:W-:Y:S01]  /*15450*/  ISETP.GE.AND P6, PT, R73, R62, PT ;  /* 0x0000003e4900720c */ /* 0x000fe20003fc6270 */
[----:B------:R-:W-:Y:S03]  /*15460*/  HMMA.16816.F32 R44, R96, R90, R44 ;  /* 0x0000005a602c723c */ /* 0x000fe6000000182c */
[----:B------:R-:W-:Y:S02]  /*15470*/  FSEL R140, R42, -INF , !P6 ;  /* 0xff8000002a8c7808 */ /* 0x000fe40007000000 */
[----:B------:R-:W-:-:S03]  /*15480*/  FSEL R42, R40, -INF , !P6 ;  /* 0xff800000282a7808 */ /* 0x000fc60007000000 */
[----:B--2---:R-:W-:Y:S05]  /*15490*/  HMMA.16816.F32 R32, R4, R8, R32 ;  /* 0x000000080420723c */ /* 0x004fea0000001820 */
[----:B------:R-:W-:-:S05]  /*154a0*/  VIADD R9, R3, 0x38 ;  /* 0x0000003803097836 */ /* 0x000fca0000000000 */
[-C--:B------:R-:W-:Y:S01]  /*154b0*/  ISETP.GE.AND P6, PT, R9, R62.reuse, PT ;  /* 0x0000003e0900720c */ /* 0x080fe20003fc6270 */
[----:B------:R-:W-:Y:S01]  /*154c0*/  VIADD R9, R3, 0x39 ;  /* 0x0000003903097836 */ /* 0x000fe20000000000 */
[----:B------:R-:W-:Y:S05]  /*154d0*/  HMMA.16816.F32 R24, R96, R76, R24 ;  /* 0x0000004c6018723c */ /* 0x000fea0000001818 */
[----:B------:R-:W-:-:S03]  /*154e0*/  ISETP.GE.AND P5, PT, R9, R62, PT ;  /* 0x0000003e0900720c */ /* 0x000fc60003fa6270 */
[----:B------:R-:W-:Y:S01]  /*154f0*/  HMMA.16816.F32 R64, R4, R66, R36 ;  /* 0x000000420440723c */ /* 0x000fe20000001824 */
[----:B------:R-:W1:Y:S07]  /*15500*/  LDSM.16.M88.4 R36, [R63+0xa800] ;  /* 0x00a800003f24783b */ /* 0x000e6e0000000200 */
[----:B------:R-:W-:Y:S08]  /*15510*/  HMMA.16816.F32 R20, R96, R78, R20 ;  /* 0x0000004e6014723c */ /* 0x000ff00000001814 */
[C---:B------:R-:W-:Y:S01]  /*15520*/  HMMA.16816.F32 R28, R4.reuse, R10, R28 ;  /* 0x0000000a041c723c */ /* 0x040fe2000000181c */
[----:B------:R-:W2:Y:S07]  /*15530*/  LDSM.16.M88.4 R8, [R63+0xb000] ;  /* 0x00b000003f08783b */ /* 0x000eae0000000200 */
[C---:B---3--:R-:W-:Y:S08]  /*15540*/  HMMA.16816.F32 R48, R4.reuse, R84, R48 ;  /* 0x000000540430723c */ /* 0x048ff00000001830 */
[----:B------:R-:W-:Y:S03]  /*15550*/  HMMA.16816.F32 R44, R4, R86, R44 ;  /* 0x00000056042c723c */ /* 0x000fe6000000182c */
[----:B------:R-:W-:-:S02]  /*15560*/  FSEL R232, R30, -INF , !P6 ;  /* 0xff8000001ee87808 */ /* 0x000fc40007000000 */
[----:B------:R-:W-:Y:S02]  /*15570*/  FSEL R198, R28, -INF , !P6 ;  /* 0xff8000001cc67808 */ /* 0x000fe40007000000 */
[----:B------:R-:W-:Y:S01]  /*15580*/  FSEL R196, R31, -INF , !P5 ;  /* 0xff8000001fc47808 */ /* 0x000fe20006800000 */
[----:B----4-:R-:W-:Y:S03]  /*15590*/  HMMA.16816.F32 R24, R4, R56, R24 ;  /* 0x000000380418723c */ /* 0x010fe60000001818 */
[----:B------:R-:W-:Y:S01]  /*155a0*/  FSEL R222, R29, -INF , !P5 ;  /* 0xff8000001dde7808 */ /* 0x000fe20006800000 */
[----:B------:R-:W-:Y:S01]  /*155b0*/  VIADD R29, R3, 0x58 ;  /* 0x00000058031d7836 */ /* 0x000fe20000000000 */
[----:B------:R-:W-:Y:S01]  /*155c0*/  FSEL R92, R49, -INF , !P3 ;  /* 0xff800000315c7808 */ /* 0x000fe20005800000 */
[----:B------:R-:W-:Y:S01]  /*155d0*/  VIADD R49, R3, 0x30 ;  /* 0x0000003003317836 */ /* 0x000fe20000000000 */
[----:B------:R-:W-:-:S02]  /*155e0*/  FSEL R76, R50, -INF , !P4 ;  /* 0xff800000324c7808 */ /* 0x000fc40006000000 */
[----:B------:R-:W-:Y:S01]  /*155f0*/  FSEL R50, R48, -INF , !P4 ;  /* 0xff80000030327808 */ /* 0x000fe20006000000 */
[----:B------:R-:W-:Y:S01]  /*15600*/  HMMA.16816.F32 R56, R4, R58, R20 ;  /* 0x0000003a0438723c */ /* 0x000fe20000001814 */
[----:B------:R-:W3:Y:S02]  /*15610*/  LDSM.16.M88.4 R20, [R63+0xb800] ;  /* 0x00b800003f14783b */ /* 0x000ee40000000200 */
[----:B------:R-:W-:Y:S01]  /*15620*/  ISETP.GE.AND P4, PT, R53, R62, PT ;  /* 0x0000003e3500720c */ /* 0x000fe20003f86270 */
[----:B------:R-:W-:Y:S01]  /*15630*/  VIADD R53, R3, 0x29 ;  /* 0x0000002903357836 */ /* 0x000fe20000000000 */
[----:B------:R-:W-:-:S03]  /*15640*/  FSEL R86, R46, -INF , !P1 ;  /* 0xff8000002e567808 */ /* 0x000fc60004800000 */
[----:B------:R-:W-:-:S04]  /*15650*/  DEPBAR.LE SB0, 0x0 ;  /* 0x000080000000791a */ /* 0x000fc80000000000 */
[----:B------:R-:W-:Y:S01]  /*15660*/  FSEL R46, R44, -INF , !P1 ;  /* 0xff8000002c2e7808 */ /* 0x000fe20004800000 */
[----:B-1----:R-:W-:Y:S05]  /*15670*/  HMMA.16816.F32 R16, R4, R36, R16 ;  /* 0x000000240410723c */ /* 0x002fea0000001810 */
[----:B------:R-:W-:Y:S01]  /*15680*/  ISETP.GE.AND P1, PT, R49, R62, PT ;  /* 0x0000003e3100720c */ /* 0x000fe20003f26270 */
[----:B------:R-:W-:Y:S01]  /*15690*/  VIADD R49, R3, 0x31 ;  /* 0x0000003103317836 */ /* 0x000fe20000000000 */
[----:B------:R-:W-:Y:S02]  /*156a0*/  FSEL R84, R47, -INF , !P0 ;  /* 0xff8000002f547808 */ /* 0x000fe40004000000 */
[----:B------:R-:W-:-:S02]  /*156b0*/  FSEL R116, R45, -INF , !P0 ;  /* 0xff8000002d747808 */ /* 0x000fc40004000000 */
[-C--:B------:R-:W-:Y:S01]  /*156c0*/  ISETP.GE.AND P0, PT, R49, R62.reuse, PT ;  /* 0x0000003e3100720c */ /* 0x080fe20003f06270 */
[C---:B--2---:R-:W-:Y:S03]  /*156d0*/  HMMA.16816.F32 R108, R4.reuse, R10, R108 ;  /* 0x0000000a046c723c */ /* 0x044fe6000000186c */
[----:B------:R-:W-:Y:S01]  /*156e0*/  FSEL R78, R51, -INF , !P3 ;  /* 0xff800000334e7808 */ /* 0x000fe20005800000 */
[----:B------:R-:W-:Y:S01]  /*156f0*/  VIADD R11, R3, 0x69 ;  /* 0x00000069030b7836 */ /* 0x000fe20000000000 */
[----:B------:R-:W-:Y:S01]  /*15700*/  FSEL R230, R33, -INF , !P0 ;  /* 0xff80000021e67808 */ /* 0x000fe20004000000 */
[----:B------:R-:W-:Y:S01]  /*15710*/  VIADD R33, R3, 0x50 ;  /* 0x0000005003217836 */ /* 0x000fe20000000000 */
[-C--:B------:R-:W-:Y:S02]  /*15720*/  ISETP.GE.AND P3, PT, R53, R62.reuse, PT ;  /* 0x0000003e3500720c */ /* 0x080fe40003f66270 */
[----:B------:R-:W-:Y:S01]  /*15730*/  FSEL R244, R66, -INF , !P4 ;  /* 0xff80000042f47808 */ /* 0x000fe20006000000 */
[----:B------:R-:W-:Y:S03]  /*15740*/  HMMA.16816.F32 R12, R4, R38, R12 ;  /* 0x00000026040c723c */ /* 0x000fe6000000180c */
[----:B------:R-:W-:Y:S01]  /*15750*/  ISETP.GE.AND P6, PT, R33, R62, PT ;  /* 0x0000003e2100720c */ /* 0x000fe20003fc6270 */
[----:B------:R-:W-:Y:S01]  /*15760*/  VIADD R33, R3, 0x51 ;  /* 0x0000005103217836 */ /* 0x000fe20000000000 */
[----:B------:R-:W-:-:S02]  /*15770*/  FSEL R240, R64, -INF , !P4 ;  /* 0xff80000040f07808 */ /* 0x000fc40006000000 */
[-C--:B------:R-:W-:Y:S01]  /*15780*/  ISETP.GE.AND P4, PT, R41, R62.reuse, PT ;  /* 0x0000003e2900720c */ /* 0x080fe20003f86270 */
[----:B------:R-:W-:Y:S01]  /*15790*/  VIADD R41, R3, 0x48 ;  /* 0x0000004803297836 */ /* 0x000fe20000000000 */
[----:B------:R-:W-:Y:S01]  /*157a0*/  FSEL R236, R67, -INF , !P3 ;  /* 0xff80000043ec7808 */ /* 0x000fe20005800000 */
[----:B------:R-:W-:Y:S03]  /*157b0*/  HMMA.16816.F32 R112, R4, R8, R112 ;  /* 0x000000080470723c */ /* 0x000fe60000001870 */
[----:B------:R-:W-:Y:S01]  /*157c0*/  FSEL R238, R65, -INF , !P3 ;  /* 0xff80000041ee7808 */ /* 0x000fe20005800000 */
[----:B------:R-:W-:Y:S01]  /*157d0*/  VIADD R9, R3, 0x68 ;  /* 0x0000006803097836 */ /* 0x000fe20000000000 */
[-C--:B------:R-:W-:Y:S02]  /*157e0*/  ISETP.GE.AND P3, PT, R43, R62.reuse, PT ;  /* 0x0000003e2b00720c */ /* 0x080fe40003f66270 */
[----:B------:R-:W-:-:S02]  /*157f0*/  ISETP.GE.AND P5, PT, R33, R62, PT ;  /* 0x0000003e2100720c */ /* 0x000fc40003fa6270 */
[----:B------:R-:W-:Y:S01]  /*15800*/  FSEL R234, R34, -INF , !P1 ;  /* 0xff80000022ea7808 */ /* 0x000fe20004800000 */
[C---:B---3--:R-:W-:Y:S03]  /*15810*/  HMMA.16816.F32 R104, R4.reuse, R20, R104 ;  /* 0x000000140468723c */ /* 0x048fe60000001868 */
[----:B------:R-:W-:Y:S02]  /*15820*/  FSEL R228, R32, -INF , !P1 ;  /* 0xff80000020e47808 */ /* 0x000fe40004800000 */
[----:B------:R-:W-:Y:S01]  /*15830*/  FSEL R172, R25, -INF , !P3 ;  /* 0xff80000019ac7808 */ /* 0x000fe20005800000 */
[----:B------:R-:W-:Y:S01]  /*15840*/  VIADD R25, R3, 0x60 ;  /* 0x0000006003197836 */ /* 0x000fe20000000000 */
[----:B------:R-:W-:Y:S02]  /*15850*/  FSEL R182, R19, -INF , !P5 ;  /* 0xff80000013b67808 */ /* 0x000fe40006800000 */
[----:B------:R-:W-:Y:S01]  /*15860*/  FSEL R174, R17, -INF , !P5 ;  /* 0xff80000011ae7808 */ /* 0x000fe20006800000 */
[----:B------:R-:W-:Y:S03]  /*15870*/  HMMA.16816.F32 R100, R4, R22, R100 ;  /* 0x000000160464723c */ /* 0x000fe60000001864 */
[-C--:B------:R-:W-:Y:S01]  /*15880*/  ISETP.GE.AND P1, PT, R41, R62.reuse, PT ;  /* 0x0000003e2900720c */ /* 0x080fe20003f26270 */
[----:B------:R-:W-:Y:S01]  /*15890*/  VIADD R41, R3, 0x49 ;  /* 0x0000004903297836 */ /* 0x000fe20000000000 */
[----:B------:R-:W-:Y:S01]  /*158a0*/  ISETP.GE.AND P5, PT, R11, R62, PT ;  /* 0x0000003e0b00720c */ /* 0x000fe20003fa6270 */
[----:B------:R-:W-:Y:S01]  /*158b0*/  VIADD R11, R3, 0x71 ;  /* 0x00000071030b7836 */ /* 0x000fe20000000000 */
[----:B------:R-:W-:-:S02]  /*158c0*/  FSEL R186, R18, -INF , !P6 ;  /* 0xff80000012ba7808 */ /* 0x000fc40007000000 */
[----:B------:R-:W-:Y:S02]  /*158d0*/  FSEL R176, R16, -INF , !P6 ;  /* 0xff80000010b07808 */ /* 0x000fe40007000000 */
[----:B------:R-:W-:Y:S02]  /*158e0*/  FSEL R194, R26, -INF , !P4 ;  /* 0xff8000001ac27808 */ /* 0x000fe40006000000 */
[----:B------:R-:W-:Y:S02]  /*158f0*/  FSEL R190, R24, -INF , !P4 ;  /* 0xff80000018be7808 */ /* 0x000fe40006000000 */
        /* <DEDUP_REMOVED lines=8> */
[----:B------:R-:W-:Y:S02]  /*15980*/  FSEL R32, R35, -INF , !P0 ;  /* 0xff80000023207808 */ /* 0x000fe40004000000 */
[----:B------:R-:W-:Y:S01]  /*15990*/  ISETP.GE.AND P1, PT, R25, R62, PT ;  /* 0x0000003e1900720c */ /* 0x000fe20003f26270 */
[----:B------:R-:W-:Y:S01]  /*159a0*/  VIADD R25, R3, 0x61 ;  /* 0x0000006103197836 */ /* 0x000fe20000000000 */
[----:B------:R-:W-:-:S02]  /*159b0*/  ISETP.GT.AND P5, PT, R229, R206, PT ;  /* 0x000000cee500720c */ /* 0x000fc40003fa4270 */
[-C--:B------:R-:W-:Y:S02]  /*159c0*/  ISETP.GE.AND P0, PT, R41, R62.reuse, PT ;  /* 0x0000003e2900720c */ /* 0x080fe40003f06270 */
[----:B------:R-:W-:Y:S02]  /*159d0*/  FSEL R180, R14, -INF , !P4 ;  /* 0xff8000000eb47808 */ /* 0x000fe40006000000 */
[----:B------:R-:W-:Y:S02]  /*159e0*/  FSEL R170, R12, -INF , !P4 ;  /* 0xff8000000caa7808 */ /* 0x000fe40006000000 */
[----:B------:R-:W-:Y:S01]  /*159f0*/  ISETP.GE.AND P4, PT, R9, R62, PT ;  /* 0x0000003e0900720c */ /* 0x000fe20003f86270 */
[----:B------:R-:W-:Y:S01]  /*15a00*/  VIADD R9, R3, 0x78 ;  /* 0x0000007803097836 */ /* 0x000fe20000000000 */
[----:B------:R-:W-:Y:S01]  /*15a10*/  FSEL R164, R27, -INF , !P3 ;  /* 0xff8000001ba47808 */ /* 0x000fe20005800000 */
[----:B------:R-:W-:Y:S01]  /*15a20*/  VIADD R3, R3, 0x79 ;  /* 0x0000007903037836 */ /* 0x000fe20000000000 */
[----:B------:R-:W-:-:S02]  /*15a30*/  FSEL R184, R59, -INF , !P0 ;  /* 0xff8000003bb87808 */ /* 0x000fc40004000000 */
[----:B------:R-:W-:Y:S02]  /*15a40*/  FSEL R178, R57, -INF , !P0 ;  /* 0xff80000039b27808 */ /* 0x000fe40004000000 */
[-C--:B------:R-:W-:Y:S02]  /*15a50*/  ISETP.GE.AND P3, PT, R29, R62.reuse, PT ;  /* 0x0000003e1d00720c */ /* 0x080fe40003f66270 */
[----:B------:R-:W-:Y:S02]  /*15a60*/  ISETP.GE.AND P0, PT, R25, R62, PT ;  /* 0x0000003e1900720c */ /* 0x000fe40003f06270 */
[----:B------:R-:W-:Y:S02]  /*15a70*/  FSEL R166, R15, -INF , !P3 ;  /* 0xff8000000fa67808 */ /* 0x000fe40005800000 */
[----:B------:R-:W-:Y:S02]  /*15a80*/  FSEL R168, R13, -INF , !P3 ;  /* 0xff8000000da87808 */ /* 0x000fe40005800000 */
[----:B------:R-:W-:-:S02]  /*15a90*/  FSEL R162, R114, -INF , !P1 ;  /* 0xff80000072a27808 */ /* 0x000fc40004800000 */
[----:B------:R-:W-:Y:S02]  /*15aa0*/  FSEL R156, R112, -INF , !P1 ;  /* 0xff800000709c7808 */ /* 0x000fe40004800000 */
[----:B------:R-:W-:Y:S02]  /*15ab0*/  FSEL R160, R115, -INF , !P0 ;  /* 0xff80000073a07808 */ /* 0x000fe40004000000 */
[----:B------:R-:W-:Y:S01]  /*15ac0*/  FSEL R154, R113, -INF , !P0 ;  /* 0xff800000719a7808 */ /* 0x000fe20004000000 */
[----:B------:R-:W-:Y:S01]  /*15ad0*/  BAR.SYNC.DEFER_BLOCKING 0x0 ;  /* 0x0000000000007b1d */ /* 0x000fe20000010000 */
[-C--:B------:R-:W-:Y:S02]  /*15ae0*/  ISETP.GE.AND P3, PT, R11, R62.reuse, PT ;  /* 0x0000003e0b00720c */ /* 0x080fe40003f66270 */
[-C--:B------:R-:W-:Y:S02]  /*15af0*/  ISETP.GE.AND P1, PT, R9, R62.reuse, PT ;  /* 0x0000003e0900720c */ /* 0x080fe40003f26270 */
[----:B------:R-:W-:-:S02]  /*15b00*/  ISETP.GE.AND P0, PT, R3, R62, PT ;  /* 0x0000003e0300720c */ /* 0x000fc40003f06270 */
        /* <DEDUP_REMOVED lines=24> */
.L_x_1842:
        /* <DEDUP_REMOVED lines=16> */
[----:B------:R-:W-:Y:S02]  /*15d90*/  ISETP.GE.AND P0, PT, R10, RZ, PT ;  /* 0x000000ff0a00720c */ /* 0x000fe40003f06270 */
[----:B------:R-:W2:Y:S01]  /*15da0*/  LD.E.64 R10, desc[UR4][R132.64+0x20] ;  /* 0x00002004840a7980 */ /* 0x000ea2000c101b00 */
        /* <DEDUP_REMOVED lines=8> */
[----:B------:R-:W-:Y:S01]  /*15e30*/  @!P1 VIADD R8, R8, 0x1 ;  /* 0x0000000108089836 */ /* 0x000fe20000000000 */
[----:B------:R-:W-:Y:S01]  /*15e40*/  ISETP.NE.AND P1, PT, R5, RZ, PT ;  /* 0x000000ff0500720c */ /* 0x000fe20003f25270 */
[----:B------:R-:W-:Y:S01]  /*15e50*/  @!P4 VIADD R9, R9, 0x1 ;  /* 0x000000010909c836 */ /* 0x000fe20000000000 */
[-C--:B------:R-:W-:Y:S02]  /*15e60*/  ISETP.GE.U32.AND P5, PT, R3, R6.reuse, PT ;  /* 0x000000060300720c */ /* 0x080fe40003fa6070 */
[----:B------:R-:W-:Y:S02]  /*15e70*/  ISETP.GE.U32.AND P6, PT, R7, R6, PT ;  /* 0x000000060700720c */ /* 0x000fe40003fc6070 */
[----:B------:R-:W-:-:S04]  /*15e80*/  LOP3.LUT R3, R218, R5, RZ, 0x3c, !PT ;  /* 0x00000005da037212 */ /* 0x000fc800078e3cff */
        /* <DEDUP_REMOVED lines=28> */
.L_x_1843:
[----:B------:R-:W-:Y:S05]  /*16050*/  BSYNC.RECONVERGENT B0 ;  /* 0x0000000000007941 */ /* 0x000fea0003800200 */
.L_x_1841:
[----:B------:R-:W-:Y:S01]  /*16060*/  IMAD.SHL.U32 R7, R200, 0x8, RZ ;  /* 0x00000008c8077824 */ /* 0x000fe200078e00ff */
[----:B------:R-:W-:-:S04]  /*16070*/  SHF.L.U64.HI R6, R208, 0x5, R209 ;  /* 0x00000005d0067819 */ /* 0x000fc800000102d1 */
[C---:B------:R-:W-:Y:S02]  /*16080*/  LOP3.LUT R5, R7.reuse, 0x38, RZ, 0xc0, !PT ;  /* 0x0000003807057812 */ /* 0x040fe400078ec0ff */
[----:B------:R-:W-:Y:S02]  /*16090*/  LOP3.LUT R9, R7, 0x1c0, RZ, 0xc0, !PT ;  /* 0x000001c007097812 */ /* 0x000fe400078ec0ff */
[C---:B------:R-:W-:Y:S02]  /*160a0*/  LOP3.LUT R3, R5.reuse, 0x40, RZ, 0xfc, !PT ;  /* 0x0000004005037812 */ /* 0x040fe400078efcff */
[-C--:B------:R-:W-:Y:S01]  /*160b0*/  ISETP.GE.AND P1, PT, R5, R220.reuse, PT ;  /* 0x000000dc0500720c */ /* 0x080fe20003f26270 */
[----:B------:R-:W-:Y:S01]  /*160c0*/  IMAD.SHL.U32 R5, R208, 0x20, RZ ;  /* 0x00000020d0057824 */ /* 0x000fe200078e00ff */
[----:B------:R-:W-:Y:S02]  /*160d0*/  LOP3.LUT R4, R9, 0x38, R200, 0xf8, !PT ;  /* 0x0000003809047812 */ /* 0x000fe400078ef8c8 */
[----:B------:R-:W-:-:S02]  /*160e0*/  ISETP.GE.AND P0, PT, R3, R220, PT ;  /* 0x000000dc0300720c */ /* 0x000fc40003f06270 */
[--C-:B------:R-:W-:Y:S02]  /*160f0*/  LOP3.LUT R4, R4, 0x38, R7.reuse, 0x78, !PT ;  /* 0x0000003804047812 */ /* 0x100fe400078e7807 */
[----:B------:R-:W-:Y:S02]  /*16100*/  IADD3 R8, P3, PT, R5, R212, RZ ;  /* 0x000000d405087210 */ /* 0x000fe40007f7e0ff */
[----:B------:R-:W-:-:S03]  /*16110*/  LOP3.LUT R3, R4, 0x1e00, R7, 0xf8, !PT ;  /* 0x00001e0004037812 */ /* 0x000fc600078ef807 */
[----:B------:R-:W-:Y:S01]  /*16120*/  IMAD.X R9, R6, 0x1, R213, P3 ;  /* 0x0000000106097824 */ /* 0x000fe200018e06d5 */
[----:B------:R-:W-:Y:S02]  /*16130*/  IADD3 R10, P3, PT, R8, R5, RZ ;  /* 0x00000005080a7210 */ /* 0x000fe40007f7e0ff */
[----:B------:R-:W-:-:S03]  /*16140*/  LEA R3, R3, UR6, 0x1 ;  /* 0x0000000603037c11 */ /* 0x000fc6000f8e08ff */
[--C-:B------:R-:W-:Y:S01]  /*16150*/  IMAD.X R11, R9, 0x1, R6.reuse, P3 ;  /* 0x00000001090b7824 */ /* 0x100fe200018e0606 */
[-C--:B------:R-:W-:Y:S01]  /*16160*/  IADD3 R12, P3, PT, R10, R5.reuse, RZ ;  /* 0x000000050a0c7210 */ /* 0x080fe20007f7e0ff */
[----:B------:R-:W-:Y:S01]  /*16170*/  @!PT LDS RZ, [RZ] ;  /* 0x00000000fffff984 */ /* 0x000fe20000000800 */
[----:B------:R-:W-:Y:S01]  /*16180*/  @!PT LDS RZ, [RZ] ;  /* 0x00000000fffff984 */ /* 0x000fe20000000800 */
[----:B------:R-:W-:Y:S01]  /*16190*/  @!PT LDS RZ, [RZ] ;  /* 0x00000000fffff984 */ /* 0x000fe20000000800 */
[----:B------:R-:W-:Y:S04]  /*161a0*/  @!P1 LDGSTS.E.BYPASS.LTC128B.128 [R3+0x4000], desc[UR4][R212.64] ;  /* 0x04000000d4039fae */ /* 0x000fe8000b981a04 */
[----:B------:R1:W-:Y:S01]  /*161b0*/  @P1 STS.128 [R3+0x4000], RZ ;  /* 0x004000ff03001388 */ /* 0x0003e20000000c00 */
[--C-:B------:R-:W-:Y:S01]  /*161c0*/  IMAD.X R13, R11, 0x1, R6.reuse, P3 ;  /* 0x000000010b0d7824 */ /* 0x100fe200018e0606 */
[-C--:B------:R-:W-:Y:S02]  /*161d0*/  IADD3 R14, P3, PT, R12, R5.reuse, RZ ;  /* 0x000000050c0e7210 */ /* 0x080fe40007f7e0ff */
[----:B------:R-:W-:Y:S01]  /*161e0*/  @!PT LDS RZ, [RZ] ;  /* 0x00000000fffff984 */ /* 0x000fe20000000800 */
[----:B------:R-:W-:Y:S01]  /*161f0*/  @!PT LDS RZ, [RZ] ;  /* 0x00000000fffff984 */ /* 0x000fe20000000800 */
[----:B------:R-:W-:Y:S01]  /*16200*/  @!PT LDS RZ, [RZ] ;  /* 0x00000000fffff984 */ /* 0x000fe20000000800 */
[----:B------:R-:W-:Y:S03]  /*16210*/  @!P0 LDGSTS.E.BYPASS.LTC128B.128 [R3+0x8000], desc[UR4][R212.64+0x80] ;  /* 0x08000080d4038fae */ /* 0x000fe6000b981a04 */
[----:B------:R-:W-:Y:S01]  /*16220*/  IMAD.X R15, R13, 0x1, R6, P3 ;  /* 0x000000010d0f7824 */ /* 0x000fe200018e0606 */
[----:B------:R1:W-:Y:S01]  /*16230*/  @P0 STS.128 [R3+0x8000], RZ ;  /* 0x008000ff03000388 */ /* 0x0003e20000000c00 */
[----:B------:R-:W-:-:S03]  /*16240*/  IADD3 R16, P3, PT, R14, R5, RZ ;  /* 0x000000050e107210 */ /* 0x000fc60007f7e0ff */
[----:B------:R-:W-:Y:S01]  /*16250*/  @!PT LDS RZ, [RZ] ;  /* 0x00000000fffff984 */ /* 0x000fe20000000800 */
[----:B------:R-:W-:Y:S01]  /*16260*/  @!PT LDS RZ, [RZ] ;  /* 0x00000000fffff984 */ /* 0x000fe20000000800 */
[----:B------:R-:W-:Y:S01]  /*16270*/  @!PT LDS RZ, [RZ] ;  /* 0x00000000fffff984 */ /* 0x000fe20000000800 */
[----:B------:R-:W-:Y:S01]  /*16280*/  @!P1 LDGSTS.E.BYPASS.LTC128B.128 [R3+0x4800], desc[UR4][R8.64] ;  /* 0x0480000008039fae */ /* 0x000fe2000b981a04 */
[----:B------:R-:W-:Y:S01]  /*16290*/  IADD3 R4, P4, PT, R16, R5, RZ ;  /* 0x0000000510047210 */ /* 0x000fe20007f9e0ff */
[----:B------:R-:W-:Y:S02]  /*162a0*/  IMAD.X R17, R15, 0x1, R6, P3 ;  /* 0x000000010f117824 */ /* 0x000fe400018e0606 */
        /* <DEDUP_REMOVED lines=11> */
[----:B--2---:R-:W-:-:S02]  /*16360*/  @!P0 IMAD.MOV.U32 R8, RZ, RZ, R10 ;  /* 0x000000ffff088224 */ /* 0x004fc400078e000a */
[----:B------:R-:W-:-:S05]  /*16370*/  @!P0 IMAD.MOV.U32 R9, RZ, RZ, R11 ;  /* 0x000000ffff098224 */ /* 0x000fca00078e000b */
[----:B------:R-:W-:Y:S01]  /*16380*/  @!PT LDS RZ, [RZ] ;  /* 0x00000000fffff984 */ /* 0x000fe20000000800 */
[----:B------:R-:W-:Y:S01]  /*16390*/  @!PT LDS RZ, [RZ] ;  /* 0x00000000fffff984 */ /* 0x000fe20000000800 */
[----:B------:R-:W-:Y:S01]  /*163a0*/  @!PT LDS RZ, [RZ] ;  /* 0x00000000fffff984 */ /* 0x000fe20000000800 */
[----:B------:R2:W-:Y:S01]  /*163b0*/  @!P0 LDGSTS.E.BYPASS.LTC128B.128 [R3+0x9000], desc[UR4][R8.64+0x80] ;  /* 0x0900008008038fae */ /* 0x0005e2000b981a04 */
[----:B---3--:R-:W-:Y:S01]  /*163c0*/  IADD3 R10, P3, PT, R4, R5, RZ ;  /* 0x00000005040a7210 */ /* 0x008fe20007f7e0ff */
[--C-:B------:R-:W-:Y:S02]  /*163d0*/  IMAD.X R5, R17, 0x1, R6.reuse, P4 ;  /* 0x0000000111057824 */ /* 0x100fe400020e0606 */
[----:B------:R1:W-:Y:S02]  /*163e0*/  @P0 STS.128 [R3+0x9000], RZ ;  /* 0x009000ff03000388 */ /* 0x0003e40000000c00 */
[----:B------:R-:W-:Y:S02]  /*163f0*/  IMAD.X R11, R5, 0x1, R6, P3 ;  /* 0x00000001050b7824 */ /* 0x000fe400018e0606 */
[----:B------:R-:W-:Y:S01]  /*16400*/  @!PT LDS RZ, [RZ] ;  /* 0x00000000fffff984 */ /* 0x000fe20000000800 */
[----:B------:R-:W-:Y:S01]  /*16410*/  @!PT LDS RZ, [RZ] ;  /* 0x00000000fffff984 */ /* 0x000fe20000000800 */
[----:B------:R-:W-:Y:S01]  /*16420*/  @!PT LDS RZ, [RZ] ;  /* 0x00000000fffff984 */ /* 0x000fe20000000800 */
[----:B------:R-:W-:Y:S04]  /*16430*/  @!P1 LDGSTS.E.BYPASS.LTC128B.128 [R3+0x5800], desc[UR4][R12.64] ;  /* 0x058000000c039fae */ /* 0x000fe8000b981a04 */
[----:B------:R1:W-:Y:S01]  /*16440*/  @P1 STS.128 [R3+0x5800], RZ ;  /* 0x005800ff03001388 */ /* 0x0003e20000000c00 */
[----:B--2---:R-:W-:-:S02]  /*16450*/  @!P0 IMAD.MOV.U32 R8, RZ, RZ, R12 ;  /* 0x000000ffff088224 */ /* 0x004fc400078e000c */
        /* <DEDUP_REMOVED lines=20> */
[----:B--2---:R-:W-:-:S03]  /*165a0*/  @!P0 IMAD.MOV.U32 R8, RZ, RZ, R16 ;  /* 0x000000ffff088224 */ /* 0x004fc600078e0010 */
[----:B------:R1:W-:Y:S01]  /*165b0*/  @P1 STS.128 [R3+0x6800], RZ ;  /* 0x006800ff03001388 */ /* 0x0003e20000000c00 */
        /* <DEDUP_REMOVED lines=27> */
.L_x_1840:
[----:B------:R-:W-:Y:S05]  /*16770*/  BSYNC.RECONVERGENT B1 ;  /* 0x0000000000017941 */ /* 0x000fea0003800200 */
.L_x_1839:
        /* <DEDUP_REMOVED lines=33> */
[----:B------:R-:W-:Y:S01]  /*16990*/  SHF.L.U32 R201, R200, 0x3, RZ ;  /* 0x00000003c8c97819 */ /* 0x000fe200000006ff */
[----:B------:R-:W1:Y:S01]  /*169a0*/  SHFL.BFLY PT, R5, R6, 0x2, 0x1f ;  /* 0x0c401f0006057f89 */ /* 0x000e6200000e0000 */
[----:B------:R-:W-:Y:S02]  /*169b0*/  LOP3.LUT R2, R2, 0x1c0, R0, 0xf8, !PT ;  /* 0x000001c002027812 */ /* 0x000fe400078ef800 */
[----:B------:R-:W-:Y:S01]  /*169c0*/  IADD3 R61, PT, PT, R61, -0x2, RZ ;  /* 0xfffffffe3d3d7810 */ /* 0x000fe20007ffe0ff */
[----:B------:R-:W3:Y:S01]  /*169d0*/  SHFL.BFLY PT, R4, R7, 0x2, 0x1f ;  /* 0x0c401f0007047f89 */ /* 0x000ee200000e0000 */
[----:B-1----:R-:W-:-:S02]  /*169e0*/  FMNMX.FTZ R5, R6, R5, !PT ;  /* 0x0000000506057209 */ /* 0x002fc40007810000 */
[----:B---3--:R-:W-:-:S03]  /*169f0*/  FMNMX.FTZ R4, R7, R4, !PT ;  /* 0x0000000407047209 */ /* 0x008fc60007810000 */
[----:B------:R-:W1:Y:S04]  /*16a00*/  SHFL.BFLY PT, R134, R5, 0x1, 0x1f ;  /* 0x0c201f0005867f89 */ /* 0x000e6800000e0000 */
[----:B------:R-:W3:Y:S01]  /*16a10*/  SHFL.BFLY PT, R3, R4, 0x1, 0x1f ;  /* 0x0c201f0004037f89 */ /* 0x000ee200000e0000 */
[----:B-1----:R-:W-:Y:S02]  /*16a20*/  FMNMX.FTZ R134, R5, R134, !PT ;  /* 0x0000008605867209 */ /* 0x002fe40007810000 */
[----:B------:R-:W-:Y:S02]  /*16a30*/  LOP3.LUT R5, R201, 0x38, RZ, 0xc0, !PT ;  /* 0x00000038c9057812 */ /* 0x000fe400078ec0ff */
[----:B---3--:R-:W-:Y:S02]  /*16a40*/  FMNMX.FTZ R3, R4, R3, !PT ;  /* 0x0000000304037209 */ /* 0x008fe40007810000 */
[----:B------:R-:W-:-:S02]  /*16a50*/  LOP3.LUT R5, R2, R5, RZ, 0x3c, !PT ;  /* 0x0000000502057212 */ /* 0x000fc400078e3cff */
[----:B------:R-:W-:Y:S02]  /*16a60*/  FSETP.NEU.FTZ.AND P0, PT, R3, -INF , PT ;  /* 0xff8000000300780b */ /* 0x000fe40003f1d000 */
[----:B------:R-:W-:-:S04]  /*16a70*/  LOP3.LUT R5, R5, 0x200, R0, 0xf8, !PT ;  /* 0x0000020005057812 */ /* 0x000fc800078ef800 */
[----:B------:R-:W-:-:S04]  /*16a80*/  LEA R64, R5, UR6, 0x1 ;  /* 0x0000000605407c11 */ /* 0x000fc8000f8e08ff */
        /* <DEDUP_REMOVED lines=148> */
[----:B------:R-:W2:Y:S05]  /*173d0*/  LDSM.16.MT88.4 R12, [R0+0x10800] ;  /* 0x01080000000c783b */ /* 0x000eaa0000004200 */
[----:B------:R-:W-:Y:S02]  /*173e0*/  MUFU.EX2 R145, R145 ;  /* 0x0000009100917308 */ /* 0x000fe40000000800 */
[C---:B------:R-:W-:Y:S06]  /*173f0*/  HMMA.16816.F32 R84, R4.reuse, R8, R84 ;  /* 0x000000080454723c */ /* 0x040fec0000001854 */
[----:B------:R-:W-:Y:S02]  /*17400*/  MUFU.EX2 R147, R147 ;  /* 0x0000009300937308 */ /* 0x000fe40000000800 */
[C---:B------:R-:W-:Y:S01]  /*17410*/  HMMA.16816.F32 R88, R4.reuse, R10, R88 ;  /* 0x0000000a0458723c */ /* 0x040fe20000001858 */
[----:B------:R-:W5:Y:S05]  /*17420*/  LDSM.16.MT88.4 R8, [R55+0xd000] ;  /* 0x00d000003708783b */ /* 0x000f6a0000004200 */
[----:B------:R-:W-:Y:S02]  /*17430*/  MUFU.EX2 R172, R172 ;  /* 0x000000ac00ac7308 */ /* 0x000fe40000000800 */
[C---:B------:R-:W-:Y:S06]  /*17440*/  HMMA.16816.F32 R68, R4.reuse, R20, R68 ;  /* 0x000000140444723c */ /* 0x040fec0000001844 */
[----:B------:R-:W-:Y:S02]  /*17450*/  MUFU.EX2 R149, R149 ;  /* 0x0000009500957308 */ /* 0x000fe40000000800 */
[C---:B------:R-:W-:Y:S01]  /*17460*/  HMMA.16816.F32 R72, R4.reuse, R22, R72 ;  /* 0x000000160448723c */ /* 0x040fe20000001848 */
[----:B------:R-:W5:Y:S05]  /*17470*/  LDSM.16.MT88.4 R20, [R38+0xd000] ;  /* 0x00d000002614783b */ /* 0x000f6a0000004200 */
        /* <DEDUP_REMOVED lines=19> */
[C---:B--2---:R-:W-:Y:S06]  /*175b0*/  HMMA.16816.F32 R116, R4.reuse, R12, R116 ;  /* 0x0000000c0474723c */ /* 0x044fec0000001874 */
[----:B------:R-:W2:Y:S02]  /*175c0*/  MUFU.EX2 R143, R143 ;  /* 0x0000008f008f7308 */ /* 0x000ea40000000800 */
[----:B------:R-:W-:Y:S01]  /*175d0*/  HMMA.16816.F32 R112, R4, R14, R112 ;  /* 0x0000000e0470723c */ /* 0x000fe20000001870 */
[----:B------:R-:W2:Y:S02]  /*175e0*/  LDSM.16.MT88.4 R12, [R64+0x11000] ;  /* 0x01100000400c783b */ /* 0x000ea40000004200 */
        /* <DEDUP_REMOVED lines=243> */
[----:B------:R-:W-:Y:S02]  /*18520*/  IMAD.MOV.U32 R0, RZ, RZ, R3 ;  /* 0x000000ffff007224 */ /* 0x000fe400078e0003 */
[----:B------:R-:W-:Y:S01]  /*18530*/  IMAD.MOV.U32 R137, RZ, RZ, R134 ;  /* 0x000000ffff897224 */ /* 0x000fe200078e0086 */
[----:B------:R-:W-:-:S13]  /*18540*/  ISETP.NE.AND.EX P4, PT, R227, RZ, PT, P4 ;  /* 0x000000ffe300720c */ /* 0x000fda0003f85340 */
.L_x_1851:
        /* <DEDUP_REMOVED lines=78> */
.L_x_1846:
[----:B------:R-:W-:Y:S05]  /*18a30*/  BSYNC.RECONVERGENT B0 ;  /* 0x0000000000007941 */ /* 0x000fea0003800200 */
.L_x_1845:
[----:B------:R-:W1:Y:S01]  /*18a40*/  S2UR UR7, SR_CgaCtaId ;  /* 0x00000000000779c3 */ /* 0x000e620000008800 */
[C---:B------:R-:W-:Y:S01]  /*18a50*/  IMAD.SHL.U32 R201, R200.reuse, 0x8, RZ ;  /* 0x00000008c8c97824 */ /* 0x040fe200078e00ff */
[C---:B------:R-:W-:Y:S01]  /*18a60*/  LOP3.LUT R4, R200.reuse, 0x38, RZ, 0xc0, !PT ;  /* 0x00000038c8047812 */ /* 0x040fe200078ec0ff */
[C---:B------:R-:W-:Y:S01]  /*18a70*/  IMAD.SHL.U32 R207, R200.reuse, 0x40, RZ ;  /* 0x00000040c8cf7824 */ /* 0x040fe200078e00ff */
[----:B------:R-:W-:Y:S01]  /*18a80*/  UMOV UR9, 0x400 ;  /* 0x0000040000097882 */ /* 0x000fe20000000000 */
[----:B------:R-:W-:Y:S01]  /*18a90*/  SHF.R.U32.HI R204, RZ, 0x1, R200 ;  /* 0x00000001ffcc7819 */ /* 0x000fe200000116c8 */
[----:B------:R-:W-:Y:S01]  /*18aa0*/  IMAD.SHL.U32 R3, R200, 0x20, RZ ;  /* 0x00000020c8037824 */ /* 0x000fe200078e00ff */
[----:B------:R-:W-:Y:S01]  /*18ab0*/  LOP3.LUT R5, R201, 0x38, RZ, 0xc0, !PT ;  /* 0x00000038c9057812 */ /* 0x000fe200078ec0ff */
[----:B------:R-:W-:Y:S01]  /*18ac0*/  VIADD R229, R229, 0xffffffff ;  /* 0xffffffffe5e57836 */ /* 0x000fe20000000000 */
[----:B------:R-:W-:Y:S01]  /*18ad0*/  LOP3.LUT R6, R201, 0x1c0, RZ, 0xc0, !PT ;  /* 0x000001c0c9067812 */ /* 0x000fe200078ec0ff */
[----:B------:R-:W-:Y:S01]  /*18ae0*/  BSSY.RECONVERGENT B1, `(.L_x_1847) ;  /* 0x00001fc000017945 */ /* 0x000fe20003800200 */
[C---:B------:R-:W-:Y:S02]  /*18af0*/  LOP3.LUT R9, R5.reuse, 0x40, RZ, 0xfc, !PT ;  /* 0x0000004005097812 */ /* 0x040fe400078efcff */
[-C--:B------:R-:W-:Y:S02]  /*18b00*/  ISETP.GE.AND P3, PT, R5, R220.reuse, PT ;  /* 0x000000dc0500720c */ /* 0x080fe40003f66270 */
[----:B------:R-:W-:Y:S02]  /*18b10*/  ISETP.GE.AND P1, PT, R9, R220, PT ;  /* 0x000000dc0900720c */ /* 0x000fe40003f26270 */
[----:B------:R-:W-:Y:S02]  /*18b20*/  LOP3.LUT R4, R5, R6, R4, 0x1e, !PT ;  /* 0x0000000605047212 */ /* 0x000fe400078e1e04 */
[----:B------:R-:W-:Y:S02]  /*18b30*/  LOP3.LUT R9, R201, 0x1e00, RZ, 0xc0, !PT ;  /* 0x00001e00c9097812 */ /* 0x000fe400078ec0ff */
[C---:B------:R-:W-:Y:S02]  /*18b40*/  LOP3.LUT R2, R207.reuse, 0x200, RZ, 0xc0, !PT ;  /* 0x00000200cf027812 */ /* 0x040fe400078ec0ff */
[----:B------:R-:W-:Y:S01]  /*18b50*/  LOP3.LUT R4, R4, R9, RZ, 0xfc, !PT ;  /* 0x0000000904047212 */ /* 0x000fe200078efcff */
[----:B-1----:R-:W-:Y:S01]  /*18b60*/  ULEA UR6, UR7, UR9, 0x18 ;  /* 0x0000000907067291 */ /* 0x002fe2000f8ec0ff */
[----:B------:R-:W-:Y:S02]  /*18b70*/  LOP3.LUT R7, R207, 0x1c0, RZ, 0xc0, !PT ;  /* 0x000001c0cf077812 */ /* 0x000fe400078ec0ff */
[----:B------:R-:W-:Y:S02]  /*18b80*/  LOP3.LUT R138, R204, 0x8, RZ, 0xc0, !PT ;  /* 0x00000008cc8a7812 */ /* 0x000fe400078ec0ff */
[----:B------:R-:W-:Y:S02]  /*18b90*/  LOP3.LUT R3, R2, 0x7c00, R3, 0xf8, !PT ;  /* 0x00007c0002037812 */ /* 0x000fe400078ef803 */
[----:B------:R-:W-:Y:S02]  /*18ba0*/  LEA R235, R4, UR6, 0x1 ;  /* 0x0000000604eb7c11 */ /* 0x000fe4000f8e08ff */
[----:B------:R-:W-:Y:S02]  /*18bb0*/  LOP3.LUT R2, R7, 0x8, R200, 0xf8, !PT ;  /* 0x0000000807027812 */ /* 0x000fe400078ef8c8 */
[----:B------:R-:W-:Y:S01]  /*18bc0*/  LOP3.LUT R138, R138, 0x1c0, R207, 0xf8, !PT ;  /* 0x000001c08a8a7812 */ /* 0x000fe200078ef8cf */
[----:B------:R-:W-:Y:S01]  /*18bd0*/  @!PT LDS RZ, [RZ] ;  /* 0x00000000fffff984 */ /* 0x000fe20000000800 */
[----:B------:R-:W-:Y:S01]  /*18be0*/  @!PT LDS RZ, [RZ] ;  /* 0x00000000fffff984 */ /* 0x000fe20000000800 */
[----:B------:R-:W-:Y:S01]  /*18bf0*/  @!PT LDS RZ, [RZ] ;  /* 0x00000000fffff984 */ /* 0x000fe20000000800 */
[----:B------:R-:W-:Y:S01]  /*18c00*/  @!P3 LDGSTS.E.BYPASS.LTC128B.128 [R235+0xc000], desc[UR4][R214.64] ;  /* 0x0c000000d6ebbfae */ /* 0x000fe2000b981a04 */
[-C--:B------:R-:W-:Y:S02]  /*18c10*/  LOP3.LUT R139, R2, R5.reuse, RZ, 0x3c, !PT ;  /* 0x00000005028b7212 */ /* 0x080fe400078e3cff */
[----:B------:R-:W-:Y:S01]  /*18c20*/  LOP3.LUT R138, R138, R5, RZ, 0x3c, !PT ;  /* 0x000000058a8a7212 */ /* 0x000fe200078e3cff */
[C---:B------:R-:W-:Y:S01]  /*18c30*/  IMAD.SHL.U32 R5, R210.reuse, 0x20, RZ ;  /* 0x00000020d2057824 */ /* 0x040fe200078e00ff */
[----:B------:R-:W-:Y:S01]  /*18c40*/  @P3 STS.128 [R235+0xc000], RZ ;  /* 0x00c000ffeb003388 */ /* 0x000fe20000000c00 */
[----:B------:R-:W-:Y:S02]  /*18c50*/  SHF.L.U64.HI R4, R210, 0x5, R211 ;  /* 0x00000005d2047819 */ /* 0x000fe400000102d3 */
[----:B------:R-:W-:Y:S01]  /*18c60*/  LOP3.LUT R2, R207, 0x400, RZ, 0xc0, !PT ;  /* 0x00000400cf027812 */ /* 0x000fe200078ec0ff */
[----:B------:R-:W-:Y:S01]  /*18c70*/  @!PT LDS RZ, [RZ] ;  /* 0x00000000fffff984 */ /* 0x000fe20000000800 */
[----:B------:R-:W-:Y:S01]  /*18c80*/  @!PT LDS RZ, [RZ] ;  /* 0x00000000fffff984 */ /* 0x000fe20000000800 */
[----:B------:R-:W-:Y:S01]  /*18c90*/  @!PT LDS RZ, [RZ] ;  /* 0x00000000fffff984 */ /* 0x000fe20000000800 */
[----:B------:R-:W-:Y:S01]  /*18ca0*/  @!P1 LDGSTS.E.BYPASS.LTC128B.128 [R235+0x10000], desc[UR4][R214.64+0x80] ;  /* 0x10000080d6eb9fae */ /* 0x000fe2000b981a04 */
[----:B------:R-:W-:Y:S02]  /*18cb0*/  IADD3 R6, P0, PT, R5, R214, RZ ;  /* 0x000000d605067210 */ /* 0x000fe40007f1e0ff */
[----:B------:R-:W-:Y:S01]  /*18cc0*/  LOP3.LUT R3, R3, R138, RZ, 0xfc, !PT ;  /* 0x0000008a03037212 */ /* 0x000fe200078efcff */
[----:B------:R-:W-:Y:S01]  /*18cd0*/  @P1 STS.128 [R235+0x10000], RZ ;  /* 0x010000ffeb001388 */ /* 0x000fe20000000c00 */
[----:B------:R-:W-:Y:S01]  /*18ce0*/  IMAD R139, R139, 0x2, R2 ;  /* 0x000000028b8b7824 */ /* 0x000fe200078e0202 */
[----:B------:R-:W-:Y:S01]  /*18cf0*/  LOP3.LUT P2, RZ, R200, 0x4, RZ, 0xc0, !PT ;  /* 0x00000004c8ff7812 */ /* 0x000fe2000784c0ff */
[----:B------:R-:W-:Y:S01]  /*18d00*/  IMAD.X R7, R4, 0x1, R215, P0 ;  /* 0x0000000104077824 */ /* 0x000fe200000e06d7 */
[-C--:B------:R-:W-:Y:S01]  /*18d10*/  IADD3 R10, P0, PT, R6, R5.reuse, RZ ;  /* 0x00000005060a7210 */ /* 0x080fe20007f1e0ff */
[----:B------:R-:W-:Y:S01]  /*18d20*/  VIADD R2, R139, UR6 ;  /* 0x000000068b027c36 */ /* 0x000fe20008000000 */
[----:B------:R-:W-:Y:S02]  /*18d30*/  LEA R184, R3, UR6, 0x1 ;  /* 0x0000000603b87c11 */ /* 0x000fe4000f8e08ff */
[----:B------:R-:W-:Y:S01]  /*18d40*/  @!PT LDS RZ, [RZ] ;  /* 0x00000000fffff984 */ /* 0x000fe20000000800 */
[----:B------:R-:W-:Y:S01]  /*18d50*/  @!PT LDS RZ, [RZ] ;  /* 0x00000000fffff984 */ /* 0x000fe20000000800 */
[----:B------:R-:W-:Y:S01]  /*18d60*/  @!PT LDS RZ, [RZ] ;  /* 0x00000000fffff984 */ /* 0x000fe20000000800 */
[----:B------:R-:W-:Y:S01]  /*18d70*/  @!P3 LDGSTS.E.BYPASS.LTC128B.128 [R235+0xc800], desc[UR4][R6.64] ;  /* 0x0c80000006ebbfae */ /* 0x000fe2000b981a04 */
[--C-:B------:R-:W-:Y:S01]  /*18d80*/  IMAD.X R11, R7, 0x1, R4.reuse, P0 ;  /* 0x00000001070b7824 */ /* 0x100fe200000e0604 */
[-C--:B------:R-:W-:Y:S02]  /*18d90*/  IADD3 R8, P0, PT, R10, R5.reuse, RZ ;  /* 0x000000050a087210 */ /* 0x080fe40007f1e0ff */
[----:B------:R-:W-:Y:S01]  /*18da0*/  @P3 STS.128 [R235+0xc800], RZ ;  /* 0x00c800ffeb003388 */ /* 0x000fe20000000c00 */
[----:B------:R-:W-:Y:S02]  /*18db0*/  SEL R135, R202, 0xffffffc0, !P2 ;  /* 0xffffffc0ca877807 */ /* 0x000fe40005000000 */
[----:B------:R-:W-:Y:S01]  /*18dc0*/  IMAD.X R9, R11, 0x1, R4, P0 ;  /* 0x000000010b097824 */ /* 0x000fe200000e0604 */
[----:B------:R-:W-:Y:S01]  /*18dd0*/  @!PT LDS RZ, [RZ] ;  /* 0x00000000fffff984 */ /* 0x000fe20000000800 */
[----:B------:R-:W-:Y:S01]  /*18de0*/  @!PT LDS RZ, [RZ] ;  /* 0x00000000fffff984 */ /* 0x000fe20000000800 */
[----:B------:R-:W-:Y:S01]  /*18df0*/  @!PT LDS RZ, [RZ] ;  /* 0x00000000fffff984 */ /* 0x000fe20000000800 */
[----:B------:R-:W-:Y:S01]  /*18e00*/  @!P1 LDGSTS.E.BYPASS.LTC128B.128 [R235+0x10800], desc[UR4][R6.64+0x80] ;  /* 0x1080008006eb9fae */ /* 0x000fe2000b981a04 */
[-C--:B------:R-:W-:Y:S01]  /*18e10*/  IADD3 R12, P0, PT, R8, R5.reuse, RZ ;  /* 0x00000005080c7210 */ /* 0x080fe20007f1e0ff */
[----:B------:R-:W-:Y:S02]  /*18e20*/  IMAD.IADD R188, R135, 0x1, R184 ;  /* 0x0000000187bc7824 */ /* 0x000fe400078e02b8 */
[----:B------:R-:W-:Y:S02]  /*18e30*/  @P1 STS.128 [R235+0x10800], RZ ;  /* 0x010800ffeb001388 */ /* 0x000fe40000000c00 */
[--C-:B------:R-:W-:Y:S02]  /*18e40*/  IMAD.X R13, R9, 0x1, R4.reuse, P0 ;  /* 0x00000001090d7824 */ /* 0x100fe400000e0604 */
        /* <DEDUP_REMOVED lines=36> */
[-C--:B--2---:R-:W-:Y:S03]  /*19090*/  IADD3 R8, P0, PT, R10, R5.reuse, RZ ;  /* 0x000000050a087210 */ /* 0x084fe60007f1e0ff */
        /* <DEDUP_REMOVED lines=20> */
[----:B------:R1:W-:Y:S02]  /*191e0*/  @!P1 LDGSTS.E.BYPASS.LTC128B.128 [R235+0x13000], desc[UR4][R8.64+0x80] ;  /* 0x1300008008eb9fae */ /* 0x0003e4000b981a04 */
[C---:B------:R-:W-:Y:S02]  /*191f0*/  IMAD.IADD R136, R205.reuse, 0x1, R184 ;  /* 0x00000001cd887824 */ /* 0x040fe400078e02b8 */
[----:B------:R-:W-:Y:S01]  /*19200*/  @P1 STS.128 [R235+0x13000], RZ ;  /* 0x013000ffeb001388 */ /* 0x000fe20000000c00 */
[--C-:B------:R-:W-:Y:S02]  /*19210*/  IMAD.IADD R3, R205, 0x1, R2.reuse ;  /* 0x00000001cd037824 */ /* 0x100fe400078e0202 */
[----:B------:R-:W-:Y:S01]  /*19220*/  IMAD.IADD R2, R135, 0x1, R2 ;  /* 0x0000000187027824 */ /* 0x000fe200078e0202 */
[----:B------:R-:W-:Y:S01]  /*19230*/  @!PT LDS RZ, [RZ] ;  /* 0x00000000fffff984 */ /* 0x000fe20000000800 */
[----:B------:R-:W-:Y:S01]  /*19240*/  @!PT LDS RZ, [RZ] ;  /* 0x00000000fffff984 */ /* 0x000fe20000000800 */
[----:B------:R-:W-:Y:S01]  /*19250*/  @!PT LDS RZ, [RZ] ;  /* 0x00000000fffff984 */ /* 0x000fe20000000800 */
[----:B------:R-:W-:Y:S01]  /*19260*/  @!P3 LDGSTS.E.BYPASS.LTC128B.128 [R235+0xf800], desc[UR4][R6.64] ;  /* 0x0f80000006ebbfae */ /* 0x000fe2000b981a04 */
[C---:B------:R-:W-:Y:S02]  /*19270*/  IMAD.IADD R135, R205.reuse, 0x1, R188 ;  /* 0x00000001cd877824 */ /* 0x040fe400078e02bc */
[----:B------:R-:W-:Y:S01]  /*19280*/  IMAD.IADD R134, R205, 0x1, R2 ;  /* 0x00000001cd867824 */ /* 0x000fe200078e0202 */
        /* <DEDUP_REMOVED lines=288> */
.L_x_1850:
[----:B------:R-:W-:Y:S05]  /*1a490*/  BSYNC.RECONVERGENT B0 ;  /* 0x0000000000007941 */ /* 0x000fea0003800200 */
.L_x_1849:
        /* <DEDUP_REMOVED lines=96> */
.L_x_1848:
[----:B------:R-:W-:Y:S05]  /*1aaa0*/  BSYNC.RECONVERGENT B1 ;  /* 0x0000000000017941 */ /* 0x000fea0003800200 */
.L_x_1847:
        /* <DEDUP_REMOVED lines=546> */
.L_x_1844:
        /* <DEDUP_REMOVED lines=11> */
.L_x_1873:
[----:B---34-:R-:W-:Y:S01]  /*1cd80*/  FADD.FTZ R8, R8, R13 ;  /* 0x0000000d08087221 */ /* 0x018fe20000010000 */
[----:B------:R-:W-:Y:S01]  /*1cd90*/  FSETP.NE.FTZ.AND P1, PT, R12, RZ, PT ;  /* 0x000000ff0c00720b */ /* 0x000fe20003f35000 */
[----:B------:R-:W2:Y:S01]  /*1cda0*/  MUFU.RCP R9, R12 ;  /* 0x0000000c00097308 */ /* 0x000ea20000001000 */
[----:B------:R-:W-:Y:S01]  /*1cdb0*/  SHF.L.U32 R4, R200, 0x1, RZ ;  /* 0x00000001c8047819 */ /* 0x000fe200000006ff */
[----:B------:R-:W-:Y:S05]  /*1cdc0*/  WARPSYNC.ALL ;  /* 0x0000000000007948 */ /* 0x000fea0003800000 */
[----:B------:R-:W-:Y:S01]  /*1cdd0*/  FSETP.NE.FTZ.AND P0, PT, R8, RZ, PT ;  /* 0x000000ff0800720b */ /* 0x000fe20003f15000 */
[----:B------:R-:W3:Y:S01]  /*1cde0*/  MUFU.RCP R7, R8 ;  /* 0x0000000800077308 */ /* 0x000ee20000001000 */
[----:B------:R-:W-:-:S02]  /*1cdf0*/  SHF.L.U32 R6, R200, 0x4, RZ ;  /* 0x00000004c8067819 */ /* 0x000fc400000006ff */
[----:B------:R-:W-:Y:S02]  /*1ce00*/  SHF.L.U32 R5, R200, 0x5, RZ ;  /* 0x00000005c8057819 */ /* 0x000fe400000006ff */
[----:B------:R-:W-:Y:S02]  /*1ce10*/  LOP3.LUT R10, R4, 0x6, RZ, 0xc0, !PT ;  /* 0x00000006040a7812 */ /* 0x000fe400078ec0ff */
[----:B------:R-:W-:Y:S01]  /*1ce20*/  LOP3.LUT R13, R6, 0x1c0, RZ, 0xc0, !PT ;  /* 0x000001c0060d7812 */ /* 0x000fe200078ec0ff */
[----:B------:R-:W4:Y:S01]  /*1ce30*/  @P1 MUFU.LG2 R11, R12 ;  /* 0x0000000c000b1308 */ /* 0x000f220000000c00 */
[----:B--2---:R-:W-:Y:S02]  /*1ce40*/  FSEL R9, R9, 1, P1 ;  /* 0x3f80000009097808 */ /* 0x004fe40000800000 */
[----:B------:R-:W-:Y:S02]  /*1ce50*/  LOP3.LUT R5, R10, 0x7c00, R5, 0xf8, !PT ;  /* 0x00007c000a057812 */ /* 0x000fe400078ef805 */
[----:B------:R-:W-:Y:S01]  /*1ce60*/  LOP3.LUT R4, R13, 0x38, R4, 0xf8, !PT ;  /* 0x000000380d047812 */ /* 0x000fe200078ef804 */
[C---:B------:R-:W-:Y:S01]  /*1ce70*/  FMUL.FTZ R128, R9.reuse, R128 ;  /* 0x0000008009807220 */ /* 0x040fe20000410000 */
[----:B------:R-:W-:Y:S01]  /*1ce80*/  FMUL.FTZ R129, R9, R129 ;  /* 0x0000008109817220 */ /* 0x000fe20000410000 */
[----:B------:R-:W2:Y:S01]  /*1ce90*/  @P0 MUFU.LG2 R8, R8 ;  /* 0x0000000800080308 */ /* 0x000ea20000000c00 */
[----:B---3--:R-:W-:Y:S01]  /*1cea0*/  FSEL R7, R7, 1, P0 ;  /* 0x3f80000007077808 */ /* 0x008fe20000000000 */
[C---:B------:R-:W-:Y:S01]  /*1ceb0*/  FMUL.FTZ R124, R9.reuse, R124 ;  /* 0x0000007c097c7220 */ /* 0x040fe20000410000 */
[C---:B------:R-:W-:Y:S01]  /*1cec0*/  FMUL.FTZ R125, R9.reuse, R125 ;  /* 0x0000007d097d7220 */ /* 0x040fe20000410000 */
[C---:B------:R-:W-:Y:S01]  /*1ced0*/  FMUL.FTZ R68, R9.reuse, R68 ;  /* 0x0000004409447220 */ /* 0x040fe20000410000 */
[C---:B------:R-:W-:Y:S01]  /*1cee0*/  FMUL.FTZ R69, R9.reuse, R69 ;  /* 0x0000004509457220 */ /* 0x040fe20000410000 */
[C---:B------:R-:W-:Y:S01]  /*1cef0*/  FMUL.FTZ R72, R9.reuse, R72 ;  /* 0x0000004809487220 */ /* 0x040fe20000410000 */
[C---:B------:R-:W-:Y:S01]  /*1cf00*/  FMUL.FTZ R73, R9.reuse, R73 ;  /* 0x0000004909497220 */ /* 0x040fe20000410000 */
[----:B------:R-:W-:Y:S01]  /*1cf10*/  FMUL.FTZ R76, R9, R76 ;  /* 0x0000004c094c7220 */ /* 0x000fe20000410000 */
[----:B----4-:R-:W-:Y:S01]  /*1cf20*/  @P1 FMUL.FTZ R11, R11, 0.69314718246459960938 ;  /* 0x3f3172180b0b1820 */ /* 0x010fe20000410000 */
        /* <DEDUP_REMOVED lines=23> */
[----:B--2---:R-:W-:Y:S01]  /*1d0a0*/  @P0 FMUL.FTZ R9, R8, 0.69314718246459960938 ;  /* 0x3f31721808090820 */ /* 0x004fe20000410000 */
[----:B------:R-:W-:Y:S01]  /*1d0b0*/  MOV R0, 0xff800000 ;  /* 0xff80000000007802 */ /* 0x000fe20000000f00 */
[C---:B-----5:R-:W-:Y:S01]  /*1d0c0*/  @P1 FFMA.FTZ R0, R2.reuse, R134, R11 ;  /* 0x0000008602001223 */ /* 0x060fe2000001000b */
        /* <DEDUP_REMOVED lines=33> */
[----:B------:R-:W-:Y:S01]  /*1d2e0*/  LOP3.LUT R4, R5, R4, RZ, 0xfc, !PT ;  /* 0x0000000405047212 */ /* 0x000fe200078efcff */
[----:B------:R-:W-:Y:S01]  /*1d2f0*/  @P0 FFMA.FTZ R134, R2, R3, R9 ;  /* 0x0000000302860223 */ /* 0x000fe20000010009 */
[----:B------:R-:W-:Y:S01]  /*1d300*/  BAR.SYNC.DEFER_BLOCKING 0x0 ;  /* 0x0000000000007b1d */ /* 0x000fe20000010000 */
[----:B------:R-:W-:-:S02]  /*1d310*/  R2P PR, R200, 0x18 ;  /* 0x00000018c8007804 */ /* 0x000fc40000000000 */
[----:B------:R-:W-:Y:S02]  /*1d320*/  LEA R4, R4, UR6, 0x2 ;  /* 0x0000000604047c11 */ /* 0x000fe4000f8e10ff */
[----:B------:R-:W-:Y:S02]  /*1d330*/  SEL R203, R203, 0xffffffe0, !P2 ;  /* 0xffffffe0cbcb7807 */ /* 0x000fe40005000000 */
[----:B------:R-:W-:Y:S01]  /*1d340*/  SEL R3, R202, 0xffffffc0, !P3 ;  /* 0xffffffc0ca037807 */ /* 0x000fe20005800000 */
[C---:B------:R-:W-:Y:S02]  /*1d350*/  VIADD R8, R4.reuse, 0x80 ;  /* 0x0000008004087836 */ /* 0x040fe40000000000 */
[--C-:B------:R-:W-:Y:S02]  /*1d360*/  IMAD.IADD R2, R203, 0x1, R4.reuse ;  /* 0x00000001cb027824 */ /* 0x100fe400078e0204 */
[----:B------:R-:W-:Y:S02]  /*1d370*/  IMAD.IADD R10, R3, 0x1, R4 ;  /* 0x00000001030a7824 */ /* 0x000fe400078e0204 */
[----:B------:R-:W-:-:S02]  /*1d380*/  @P4 IADD3 R8, PT, PT, R4, -0x80, RZ ;  /* 0xffffff8004084810 */ /* 0x000fc40007ffe0ff */
[C---:B------:R-:W-:Y:S02]  /*1d390*/  IMAD.IADD R5, R203.reuse, 0x1, R10 ;  /* 0x00000001cb057824 */ /* 0x040fe400078e020a */
[----:B------:R-:W-:Y:S01]  /*1d3a0*/  IADD3 R7, PT, PT, R203, R8, RZ ;  /* 0x00000008cb077210 */ /* 0x000fe20007ffe0ff */
[----:B------:R-:W-:-:S04]  /*1d3b0*/  IMAD.IADD R12, R3, 0x1, R8 ;  /* 0x00000001030c7824 */ /* 0x000fc800078e0208 */
[----:B------:R-:W-:Y:S01]  /*1d3c0*/  IMAD.IADD R203, R203, 0x1, R12 ;  /* 0x00000001cbcb7824 */ /* 0x000fe200078e020c */
[----:B------:R-:W-:Y:S04]  /*1d3d0*/  STS.64 [R4], R128 ;  /* 0x0000008004007388 */ /* 0x000fe80000000a00 */
[----:B------:R-:W-:Y:S04]  /*1d3e0*/  STS.64 [R4+0x800], R130 ;  /* 0x0008008204007388 */ /* 0x000fe80000000a00 */
[----:B------:R-:W-:Y:S04]  /*1d3f0*/  STS.64 [R2], R124 ;  /* 0x0000007c02007388 */ /* 0x000fe80000000a00 */
        /* <DEDUP_REMOVED lines=30> */
[----:B---3--:R-:W3:Y:S04]  /*1d5e0*/  LD.E R4, desc[UR4][R132.64+0x60] ;  /* 0x0000600484047980 */ /* 0x008ee8000c101900 */
[----:B------:R2:W5:Y:S01]  /*1d5f0*/  LD.E R3, desc[UR4][R132.64+0xcc] ;  /* 0x0000cc0484037980 */ /* 0x000562000c101900 */
[----:B----4-:R-:W-:Y:S01]  /*1d600*/  IMAD.SHL.U32 R2, R200, 0x4, RZ ;  /* 0x00000004c8027824 */ /* 0x010fe200078e00ff */
[----:B------:R-:W-:-:S02]  /*1d610*/  LOP3.LUT R6, R6, 0x10, RZ, 0xc0, !PT ;  /* 0x0000001006067812 */ /* 0x000fc400078ec0ff */
[----:B------:R4:W5:Y:S01]  /*1d620*/  LD.E.64 R78, desc[UR4][R132.64+0x78] ;  /* 0x00007804844e7980 */ /* 0x000962000c101b00 */
[----:B------:R-:W-:Y:S02]  /*1d630*/  SHF.L.U32 R68, R217, 0x6, RZ ;  /* 0x00000006d9447819 */ /* 0x000fe400000006ff */
[----:B-1----:R-:W-:Y:S01]  /*1d640*/  LOP3.LUT R5, R2, 0x1f8, RZ, 0xc0, !PT ;  /* 0x000001f802057812 */ /* 0x002fe200078ec0ff */
[----:B------:R4:W5:Y:S01]  /*1d650*/  LD.E.64 R76, desc[UR4][R132.64+0xa8] ;  /* 0x0000a804844c7980 */ /* 0x000962000c101b00 */
[----:B------:R-:W-:Y:S02]  /*1d660*/  SHF.R.U32.HI R7, RZ, 0x2, R200 ;  /* 0x00000002ff077819 */ /* 0x000fe400000116c8 */
[----:B------:R-:W-:Y:S02]  /*1d670*/  LOP3.LUT R5, R5, 0x38, R204, 0x78, !PT ;  /* 0x0000003805057812 */ /* 0x000fe400078e78cc */
[----:B------:R-:W-:Y:S01]  /*1d680*/  LOP3.LUT R74, R204, 0x30, RZ, 0xc0, !PT ;  /* 0x00000030cc4a7812 */ /* 0x000fe200078ec0ff */
[----:B------:R-:W-:Y:S01]  /*1d690*/  BAR.SYNC.DEFER_BLOCKING 0x0 ;  /* 0x0000000000007b1d */ /* 0x000fe20000010000 */
[----:B------:R-:W-:Y:S01]  /*1d6a0*/  LOP3.LUT P0, RZ, R200, 0x3, RZ, 0xc0, !PT ;  /* 0x00000003c8ff7812 */ /* 0x000fe2000780c0ff */
[----:B------:R-:W-:Y:S01]  /*1d6b0*/  IMAD R69, R5, 0x4, R6 ;  /* 0x0000000405457824 */ /* 0x000fe200078e0206 */
[----:B------:R-:W-:-:S04]  /*1d6c0*/  LOP3.LUT R74, R74, 0x7, R7, 0xf8, !PT ;  /* 0x000000074a4a7812 */ /* 0x000fc800078ef807 */
[----:B------:R4:W1:Y:S04]  /*1d6d0*/  LDS.128 R64, [R69+UR6] ;  /* 0x0000000645407984 */ /* 0x0008680008000c00 */
[----:B------:R4:W1:Y:S04]  /*1d6e0*/  LDS.128 R60, [R69+UR6+0x800] ;  /* 0x00080006453c7984 */ /* 0x0008680008000c00 */
        /* <DEDUP_REMOVED lines=12> */
[----:B------:R4:W1:Y:S01]  /*1d7b0*/  LDS.128 R8, [R69+UR6+0x7000] ;  /* 0x0070000645087984 */ /* 0x0008620008000c00 */
[----:B------:R-:W-:Y:S01]  /*1d7c0*/  BSSY.RECONVERGENT B0, `(.L_x_1853) ;  /* 0x0000010000007945 */ /* 0x000fe20003800200 */
[----:B--2---:R-:W-:-:S04]  /*1d7d0*/  IMAD R70, R70, UR8, R223 ;  /* 0x0000000846467c24 */ /* 0x004fc8000f8e02df */
[----:B---3--:R-:W-:-:S04]  /*1d7e0*/  IMAD R4, R70, R4, R221 ;  /* 0x0000000446047224 */ /* 0x008fc800078e02dd */
[----:B------:R-:W-:Y:S02]  /*1d7f0*/  IMAD R71, R71, R4, R68 ;  /* 0x0000000447477224 */ /* 0x000fe400078e0244 */
[----:B------:R4:W2:Y:S01]  /*1d800*/  LDS.128 R4, [R69+UR6+0x7800] ;  /* 0x0078000645047984 */ /* 0x0008a20008000c00 */
[----:B-1----:R-:W-:Y:S05]  /*1d810*/  @P0 BRA `(.L_x_1854) ;  /* 0x0000000000280947 */ /* 0x002fea0003800000 */
[----:B----4-:R-:W-:Y:S01]  /*1d820*/  IMAD.IADD R69, R219, 0x1, -R68 ;  /* 0x00000001db457824 */ /* 0x010fe200078e0a44 */
[----:B------:R-:W-:Y:S01]  /*1d830*/  IADD3 R70, P0, PT, R71, R74, RZ ;  /* 0x0000004a47467210 */ /* 0x000fe20007f1e0ff */
[----:B------:R-:W-:-:S03]  /*1d840*/  VIADD R72, R74, 0x8 ;  /* 0x000000084a487836 */ /* 0x000fc60000000000 */
[-C--:B------:R-:W-:Y:S02]  /*1d850*/  ISETP.GE.AND P2, PT, R74, R69.reuse, PT ;  /* 0x000000454a00720c */ /* 0x080fe40003f46270 */
[----:B------:R-:W-:Y:S02]  /*1d860*/  ISETP.GE.AND P1, PT, R72, R69, PT ;  /* 0x000000454800720c */ /* 0x000fe40003f26270 */
[----:B------:R-:W-:Y:S02]  /*1d870*/  LEA.HI.X.SX32 R69, R71, RZ, 0x1, P0 ;  /* 0x000000ff47457211 */ /* 0x000fe400000f0eff */
[----:B-----5:R-:W-:-:S04]  /*1d880*/  LEA R72, P0, R70, R76, 0x2 ;  /* 0x0000004c46487211 */ /* 0x020fc800078010ff */
[----:B------:R-:W-:-:S05]  /*1d890*/  LEA.HI.X R73, R70, R77, R69, 0x2, P0 ;  /* 0x0000004d46497211 */ /* 0x000fca00000f1445 */
[----:B------:R1:W-:Y:S04]  /*1d8a0*/  @!P2 ST.E desc[UR4][R72.64], R0 ;  /* 0x000000004800a985 */ /* 0x0003e8000c101904 */
[----:B------:R1:W-:Y:S02]  /*1d8b0*/  @!P1 ST.E desc[UR4][R72.64+0x20], R134 ;  /* 0x0000208648009985 */ /* 0x0003e4000c101904 */
.L_x_1854:
[----:B------:R-:W-:Y:S05]  /*1d8c0*/  BSYNC.RECONVERGENT B0 ;  /* 0x0000000000007941 */ /* 0x000fea0003800200 */
.L_x_1853:
[----:B----4-:R3:W5:Y:S01]  /*1d8d0*/  LD.E R132, desc[UR4][R132.64+0xc0] ;  /* 0x0000c00484847980 */ /* 0x010762000c101900 */
[----:B------:R-:W-:Y:S01]  /*1d8e0*/  SHF.R.U32.HI R200, RZ, 0x4, R200 ;  /* 0x00000004ffc87819 */ /* 0x000fe200000116c8 */
[----:B------:R-:W-:Y:S01]  /*1d8f0*/  IMAD.IADD R219, R219, 0x1, -R68 ;  /* 0x00000001dbdb7824 */ /* 0x000fe200078e0a44 */
[----:B------:R-:W-:Y:S01]  /*1d900*/  LOP3.LUT R201, R201, 0x1f80, RZ, 0xc0, !PT ;  /* 0x00001f80c9c97812 */ /* 0x000fe200078ec0ff */
[----:B-----5:R-:W-:Y:S01]  /*1d910*/  IMAD R3, R71, R3, RZ ;  /* 0x0000000347037224 */ /* 0x020fe200078e02ff */
[----:B------:R-:W-:Y:S01]  /*1d920*/  BSSY.RECONVERGENT B0, `(.L_x_1855) ;  /* 0x000001a000007945 */ /* 0x000fe20003800200 */
[C---:B-1----:R-:W-:Y:S01]  /*1d930*/  VIADD R0, R200.reuse, 0x8 ;  /* 0x00000008c8007836 */ /* 0x042fe20000000000 */
[CC--:B------:R-:W-:Y:S01]  /*1d940*/  ISETP.GE.AND P3, PT, R200.reuse, R219.reuse, PT ;  /* 0x000000dbc800720c */ /* 0x0c0fe20003f66270 */
[C---:B------:R-:W-:Y:S01]  /*1d950*/  VIADD R68, R200.reuse, 0x18 ;  /* 0x00000018c8447836 */ /* 0x040fe20000000000 */
[----:B------:R-:W-:Y:S01]  /*1d960*/  LOP3.LUT R70, R201, 0x3c, R2, 0xf8, !PT ;  /* 0x0000003cc9467812 */ /* 0x000fe200078ef802 */
[----:B------:R-:W-:Y:S01]  /*1d970*/  VIADD R69, R200, 0x10 ;  /* 0x00000010c8457836 */ /* 0x000fe20000000000 */
[-C--:B------:R-:W-:Y:S01]  /*1d980*/  ISETP.GE.AND P1, PT, R0, R219.reuse, PT ;  /* 0x000000db0000720c */ /* 0x080fe20003f26270 */
[----:B------:R-:W-:Y:S01]  /*1d990*/  VIADD R0, R200, 0x20 ;  /* 0x00000020c8007836 */ /* 0x000fe20000000000 */
[----:B------:R-:W-:-:S02]  /*1d9a0*/  ISETP.GE.AND P2, PT, R68, R219, PT ;  /* 0x000000db4400720c */ /* 0x000fc40003f46270 */
[-C--:B------:R-:W-:Y:S02]  /*1d9b0*/  ISETP.GE.AND P0, PT, R69, R219.reuse, PT ;  /* 0x000000db4500720c */ /* 0x080fe40003f06270 */
[----:B------:R-:W-:Y:S01]  /*1d9c0*/  ISETP.GE.AND P6, PT, R0, R219, PT ;  /* 0x000000db0000720c */ /* 0x000fe20003fc6270 */
[----:B------:R-:W-:Y:S01]  /*1d9d0*/  VIADD R0, R200, 0x28 ;  /* 0x00000028c8007836 */ /* 0x000fe20000000000 */
[----:B------:R-:W-:Y:S02]  /*1d9e0*/  P2R R68, PR, RZ, 0x4 ;  /* 0x00000004ff447803 */ /* 0x000fe40000000000 */
[----:B------:R-:W-:Y:S02]  /*1d9f0*/  LOP3.LUT R69, R2, 0x3c, RZ, 0xc0, !PT ;  /* 0x0000003c02457812 */ /* 0x000fe400078ec0ff */
[----:B------:R-:W-:Y:S02]  /*1da00*/  IADD3 R73, P2, PT, R70, R3, RZ ;  /* 0x0000000346497210 */ /* 0x000fe40007f5e0ff */
[----:B------:R-:W-:Y:S01]  /*1da10*/  ISETP.GE.AND P5, PT, R0, R219, PT ;  /* 0x000000db0000720c */ /* 0x000fe20003fa6270 */
[----:B------:R-:W-:Y:S01]  /*1da20*/  VIADD R0, R200, 0x30 ;  /* 0x00000030c8007836 */ /* 0x000fe20000000000 */
[----:B------:R-:W-:-:S02]  /*1da30*/  LOP3.LUT R71, R69, 0x40, RZ, 0xfc, !PT ;  /* 0x0000004045477812 */ /* 0x000fc400078efcff */
[----:B------:R-:W-:Y:S01]  /*1da40*/  LEA.HI.X.SX32 R3, R3, RZ, 0x1, P2 ;  /* 0x000000ff03037211 */ /* 0x000fe200010f0eff */
[----:B---3--:R-:W-:Y:S08]  /*1da50*/  @P3 BRA `(.L_x_1856) ;  /* 0x0000000000183947 */ /* 0x008ff00003800000 */
[----:B------:R-:W-:Y:S02]  /*1da60*/  LEA R74, P2, R73, R78, 0x2 ;  /* 0x0000004e494a7211 */ /* 0x000fe400078410ff */
[-C--:B------:R-:W-:Y:S02]  /*1da70*/  ISETP.GE.AND P3, PT, R69, R132.reuse, PT ;  /* 0x000000844500720c */ /* 0x080fe40003f66270 */
[----:B------:R-:W-:Y:S02]  /*1da80*/  LEA.HI.X R75, R73, R79, R3, 0x2, P2 ;  /* 0x0000004f494b7211 */ /* 0x000fe400010f1403 */
[----:B------:R-:W-:-:S09]  /*1da90*/  ISETP.GE.AND P2, PT, R71, R132, PT ;  /* 0x000000844700720c */ /* 0x000fd20003f46270 */
[----:B------:R1:W-:Y:S04]  /*1daa0*/  @!P3 ST.E.128 desc[UR4][R74.64], R64 ;  /* 0x000000404a00b985 */ /* 0x0003e8000c101d04 */
[----:B------:R1:W-:Y:S02]  /*1dab0*/  @!P2 ST.E.128 desc[UR4][R74.64+0x100], R32 ;  /* 0x000100204a00a985 */ /* 0x0003e4000c101d04 */
.L_x_1856:
[----:B------:R-:W-:Y:S05]  /*1dac0*/  BSYNC.RECONVERGENT B0 ;  /* 0x0000000000007941 */ /* 0x000fea0003800200 */
.L_x_1855:
[----:B------:R-:W-:Y:S01]  /*1dad0*/  BSSY.RECONVERGENT B0, `(.L_x_1857) ;  /* 0x000000c000007945 */ /* 0x000fe20003800200 */
[----:B------:R-:W-:Y:S02]  /*1dae0*/  ISETP.GE.AND P4, PT, R0, R219, PT ;  /* 0x000000db0000720c */ /* 0x000fe40003f86270 */
[----:B------:R-:W-:Y:S01]  /*1daf0*/  IADD3 R200, PT, PT, R200, 0x38, RZ ;  /* 0x00000038c8c87810 */ /* 0x000fe20007ffe0ff */
[----:B------:R-:W-:Y:S05]  /*1db00*/  @P1 BRA `(.L_x_1858) ;  /* 0x0000000000201947 */ /* 0x000fea0003800000 */
[-C--:B------:R-:W-:Y:S02]  /*1db10*/  ISETP.GE.AND P3, PT, R69, R132.reuse, PT ;  /* 0x000000844500720c */ /* 0x080fe40003f66270 */
[----:B------:R-:W-:-:S11]  /*1db20*/  ISETP.GE.AND P2, PT, R71, R132, PT ;  /* 0x000000844700720c */ /* 0x000fd60003f46270 */
[----:B-1----:R-:W-:-:S04]  /*1db30*/  @!P3 LEA R34, P1, R73, R78, 0x2 ;  /* 0x0000004e4922b211 */ /* 0x002fc800078210ff */
[C---:B------:R-:W-:Y:S02]  /*1db40*/  @!P3 LEA.HI.X R35, R73.reuse, R79, R3, 0x2, P1 ;  /* 0x0000004f4923b211 */ /* 0x040fe400008f1403 */
[----:B------:R-:W-:-:S03]  /*1db50*/  @!P2 LEA R32, P1, R73, R78, 0x2 ;  /* 0x0000004e4920a211 */ /* 0x000fc600078210ff */
[----:B------:R3:W-:Y:S01]  /*1db60*/  @!P3 ST.E.128 desc[UR4][R34.64+0x1000], R60 ;  /* 0x0010003c2200b985 */ /* 0x0007e2000c101d04 */
[----:B------:R-:W-:-:S05]  /*1db70*/  @!P2 LEA.HI.X R33, R73, R79, R3, 0x2, P1 ;  /* 0x0000004f4921a211 */ /* 0x000fca00008f1403 */
[----:B------:R3:W-:Y:S04]  /*1db80*/  @!P2 ST.E.128 desc[UR4][R32.64+0x1100], R28 ;  /* 0x0011001c2000a985 */ /* 0x0007e8000c101d04 */
.L_x_1858:
[----:B------:R-:W-:Y:S05]  /*1db90*/  BSYNC.RECONVERGENT B0 ;  /* 0x0000000000007941 */ /* 0x000fea0003800200 */
.L_x_1857:
[----:B------:R-:W-:Y:S01]  /*1dba0*/  BSSY.RECONVERGENT B0, `(.L_x_1859) ;  /* 0x000000b000007945 */ /* 0x000fe20003800200 */
[----:B------:R-:W-:-:S03]  /*1dbb0*/  ISETP.GE.AND P3, PT, R200, R219, PT ;  /* 0x000000dbc800720c */ /* 0x000fc60003f66270 */
[----:B------:R-:W-:Y:S10]  /*1dbc0*/  @P0 BRA `(.L_x_1860) ;  /* 0x0000000000200947 */ /* 0x000ff40003800000 */
[-C--:B------:R-:W-:Y:S02]  /*1dbd0*/  ISETP.GE.AND P2, PT, R69, R132.reuse, PT ;  /* 0x000000844500720c */ /* 0x080fe40003f46270 */
[----:B------:R-:W-:-:S11]  /*1dbe0*/  ISETP.GE.AND P1, PT, R71, R132, PT ;  /* 0x000000844700720c */ /* 0x000fd60003f26270 */
[----:B---3--:R-:W-:-:S04]  /*1dbf0*/  @!P2 LEA R30, P0, R73, R78, 0x2 ;  /* 0x0000004e491ea211 */ /* 0x008fc800078010ff */
[C---:B------:R-:W-:Y:S02]  /*1dc00*/  @!P2 LEA.HI.X R31, R73.reuse, R79, R3, 0x2, P0 ;  /* 0x0000004f491fa211 */ /* 0x040fe400000f1403 */
[----:B------:R-:W-:-:S03]  /*1dc10*/  @!P1 LEA R28, P0, R73, R78, 0x2 ;  /* 0x0000004e491c9211 */ /* 0x000fc600078010ff */
[----:B------:R4:W-:Y:S01]  /*1dc20*/  @!P2 ST.E.128 desc[UR4][R30.64+0x2000], R56 ;  /* 0x002000381e00a985 */ /* 0x0009e2000c101d04 */
[----:B------:R-:W-:-:S05]  /*1dc30*/  @!P1 LEA.HI.X R29, R73, R79, R3, 0x2, P0 ;  /* 0x0000004f491d9211 */ /* 0x000fca00000f1403 */
[----:B------:R4:W-:Y:S04]  /*1dc40*/  @!P1 ST.E.128 desc[UR4][R28.64+0x2100], R24 ;  /* 0x002100181c009985 */ /* 0x0009e8000c101d04 */
.L_x_1860:
[----:B------:R-:W-:Y:S05]  /*1dc50*/  BSYNC.RECONVERGENT B0 ;  /* 0x0000000000007941 */ /* 0x000fea0003800200 */
.L_x_1859:
[----:B------:R-:W-:Y:S01]  /*1dc60*/  ISETP.NE.AND P0, PT, R68, RZ, PT ;  /* 0x000000ff4400720c */ /* 0x000fe20003f05270 */
[----:B------:R-:W-:-:S12]  /*1dc70*/  BSSY.RECONVERGENT B0, `(.L_x_1861) ;  /* 0x000000a000007945 */ /* 0x000fd80003800200 */
[----:B------:R-:W-:Y:S05]  /*1dc80*/  @P0 BRA `(.L_x_1862) ;  /* 0x0000000000200947 */ /* 0x000fea0003800000 */
[-C--:B------:R-:W-:Y:S02]  /*1dc90*/  ISETP.GE.AND P2, PT, R69, R132.reuse, PT ;  /* 0x000000844500720c */ /* 0x080fe40003f46270 */
[----:B------:R-:W-:-:S11]  /*1dca0*/  ISETP.GE.AND P1, PT, R71, R132, PT ;  /* 0x000000844700720c */ /* 0x000fd60003f26270 */
[----:B----4-:R-:W-:-:S04]  /*1dcb0*/  @!P2 LEA R26, P0, R73, R78, 0x2 ;  /* 0x0000004e491aa211 */ /* 0x010fc800078010ff */
[C---:B------:R-:W-:Y:S02]  /*1dcc0*/  @!P2 LEA.HI.X R27, R73.reuse, R79, R3, 0x2, P0 ;  /* 0x0000004f491ba211 */ /* 0x040fe400000f1403 */
[----:B------:R-:W-:-:S03]  /*1dcd0*/  @!P1 LEA R24, P0, R73, R78, 0x2 ;  /* 0x0000004e49189211 */ /* 0x000fc600078010ff */
[----:B------:R4:W-:Y:S01]  /*1dce0*/  @!P2 ST.E.128 desc[UR4][R26.64+0x3000], R52 ;  /* 0x003000341a00a985 */ /* 0x0009e2000c101d04 */
[----:B------:R-:W-:-:S05]  /*1dcf0*/  @!P1 LEA.HI.X R25, R73, R79, R3, 0x2, P0 ;  /* 0x0000004f49199211 */ /* 0x000fca00000f1403 */
[----:B------:R4:W-:Y:S04]  /*1dd00*/  @!P1 ST.E.128 desc[UR4][R24.64+0x3100], R20 ;  /* 0x0031001418009985 */ /* 0x0009e8000c101d04 */
.L_x_1862:
[----:B------:R-:W-:Y:S05]  /*1dd10*/  BSYNC.RECONVERGENT B0 ;  /* 0x0000000000007941 */ /* 0x000fea0003800200 */
.L_x_1861:
[----:B------:R-:W-:Y:S04]  /*1dd20*/  BSSY.RECONVERGENT B0, `(.L_x_1863) ;  /* 0x000000a000007945 */ /* 0x000fe80003800200 */
[----:B------:R-:W-:Y:S05]  /*1dd30*/  @P6 BRA `(.L_x_1864) ;  /* 0x0000000000206947 */ /* 0x000fea0003800000 */
[-C--:B------:R-:W-:Y:S02]  /*1dd40*/  ISETP.GE.AND P6, PT, R69, R132.reuse, PT ;  /* 0x000000844500720c */ /* 0x080fe40003fc6270 */
[----:B------:R-:W-:-:S11]  /*1dd50*/  ISETP.GE.AND P1, PT, R71, R132, PT ;  /* 0x000000844700720c */ /* 0x000fd60003f26270 */
[CC--:B----4-:R-:W-:Y:S02]  /*1dd60*/  @!P6 LEA R22, P2, R73.reuse, R78.reuse, 0x2 ;  /* 0x0000004e4916e211 */ /* 0x0d0fe400078410ff */
[C---:B------:R-:W-:Y:S02]  /*1dd70*/  @!P1 LEA R20, P0, R73.reuse, R78, 0x2 ;  /* 0x0000004e49149211 */ /* 0x040fe400078010ff */
[CCC-:B------:R-:W-:Y:S02]  /*1dd80*/  @!P6 LEA.HI.X R23, R73.reuse, R79.reuse, R3.reuse, 0x2, P2 ;  /* 0x0000004f4917e211 */ /* 0x1c0fe400010f1403 */
[----:B------:R-:W-:-:S03]  /*1dd90*/  @!P1 LEA.HI.X R21, R73, R79, R3, 0x2, P0 ;  /* 0x0000004f49159211 */ /* 0x000fc600000f1403 */
[----:B------:R4:W-:Y:S04]  /*1dda0*/  @!P6 ST.E.128 desc[UR4][R22.64+0x4000], R48 ;  /* 0x004000301600e985 */ /* 0x0009e8000c101d04 */
[----:B------:R4:W-:Y:S02]  /*1ddb0*/  @!P1 ST.E.128 desc[UR4][R20.64+0x4100], R16 ;  /* 0x0041001014009985 */ /* 0x0009e4000c101d04 */
.L_x_1864:
[----:B------:R-:W-:Y:S05]  /*1ddc0*/  BSYNC.RECONVERGENT B0 ;  /* 0x0000000000007941 */ /* 0x000fea0003800200 */
.L_x_1863:
        /* <DEDUP_REMOVED lines=10> */
.L_x_1866:
[----:B------:R-:W-:Y:S05]  /*1de70*/  BSYNC.RECONVERGENT B0 ;  /* 0x0000000000007941 */ /* 0x000fea0003800200 */
.L_x_1865:
        /* <DEDUP_REMOVED lines=10> */
.L_x_1868:
[----:B------:R-:W-:Y:S05]  /*1df20*/  BSYNC.RECONVERGENT B0 ;  /* 0x0000000000007941 */ /* 0x000fea0003800200 */
.L_x_1867:
[----:B------:R-:W-:-:S04]  /*1df30*/  MOV R217, 0x0 ;  /* 0x0000000000d97802 */ /* 0x000fc80000000f00 */
[----:B-1234-:R-:W-:Y:S05]  /*1df40*/  @P3 RET.REL.NODEC R216 `(_ZN5flash24flash_fwd_splitkv_kernelI23Flash_fwd_kernel_traitsILi128ELi64ELi128ELi4ELb0ELb0EN7cutlass6half_tE19Flash_kernel_traitsILi128ELi64ELi128ELi4ES3_EELb0ELb0ELb0ELb0ELb0ELb0ELb1ELb1EEEvNS_16Flash_fwd_paramsE) ;  /* 0xfffffe20d82c3950 */ /* 0x01efea0003c3ffff */
[-C--:B------:R-:W-:Y:S01]  /*1df50*/  ISETP.GE.AND P2, PT, R69, R132.reuse, PT ;  /* 0x000000844500720c */ /* 0x080fe20003f46270 */
[----:B------:R-:W-:Y:S01]  /*1df60*/  IMAD.MOV.U32 R217, RZ, RZ, 0x0 ;  /* 0x00000000ffd97424 */ /* 0x000fe200078e00ff */
[----:B------:R-:W-:-:S11]  /*1df70*/  ISETP.GE.AND P0, PT, R71, R132, PT ;  /* 0x000000844700720c */ /* 0x000fd60003f06270 */
[----:B------:R-:W-:-:S04]  /*1df80*/  @!P2 LEA R8, P1, R73, R78, 0x2 ;  /* 0x0000004e4908a211 */ /* 0x000fc800078210ff */
[----:B------:R-:W-:-:S05]  /*1df90*/  @!P2 LEA.HI.X R9, R73, R79, R3, 0x2, P1 ;  /* 0x0000004f4909a211 */ /* 0x000fca00008f1403 */
[----:B------:R1:W-:Y:S02]  /*1dfa0*/  @!P2 ST.E.128 desc[UR4][R8.64+0x7000], R36 ;  /* 0x007000240800a985 */ /* 0x0003e4000c101d04 */
[----:B-1----:R-:W-:Y:S05]  /*1dfb0*/  @P0 RET.REL.NODEC R216 `(_ZN5flash24flash_fwd_splitkv_kernelI23Flash_fwd_kernel_traitsILi128ELi64ELi128ELi4ELb0ELb0EN7cutlass6half_tE19Flash_kernel_traitsILi128ELi64ELi128ELi4ES3_EELb0ELb0ELb0ELb0ELb0ELb0ELb1ELb1EEEvNS_16Flash_fwd_paramsE) ;  /* 0xfffffe20d8100950 */ /* 0x002fea0003c3ffff */
[----:B------:R-:W-:Y:S01]  /*1dfc0*/  LEA R2, P0, R73, R78, 0x2 ;  /* 0x0000004e49027211 */ /* 0x000fe200078010ff */
[----:B------:R-:W-:-:S03]  /*1dfd0*/  IMAD.MOV.U32 R217, RZ, RZ, 0x0 ;  /* 0x00000000ffd97424 */ /* 0x000fc600078e00ff */
[----:B------:R-:W-:-:S05]  /*1dfe0*/  LEA.HI.X R3, R73, R79, R3, 0x2, P0 ;  /* 0x0000004f49037211 */ /* 0x000fca00000f1403 */
[----:B------:R1:W-:Y:S02]  /*1dff0*/  ST.E.128 desc[UR4][R2.64+0x7100], R4 ;  /* 0x0071000402007985 */ /* 0x0003e4000c101d04 */
[----:B-1----:R-:W-:Y:S05]  /*1e000*/  RET.REL.NODEC R216 `(_ZN5flash24flash_fwd_splitkv_kernelI23Flash_fwd_kernel_traitsILi128ELi64ELi128ELi4ELb0ELb0EN7cutlass6half_tE19Flash_kernel_traitsILi128ELi64ELi128ELi4ES3_EELb0ELb0ELb0ELb0ELb0ELb0ELb1ELb1EEEvNS_16Flash_fwd_paramsE) ;  /* 0xfffffe1cd8fc7950 */ /* 0x002fea0003c3ffff */
.L_x_1852:
[----:B------:R-:W-:Y:S01]  /*1e010*/  MOV R5, 0x2 ;  /* 0x0000000200057802 */ /* 0x000fe20000000f00 */
[----:B------:R-:W-:Y:S01]  /*1e020*/  IMAD.MOV.U32 R4, RZ, RZ, -0x1 ;  /* 0xffffffffff047424 */ /* 0x000fe200078e00ff */
[----:B------:R-:W-:-:S07]  /*1e030*/  MOV R0, 0x1f ;  /* 0x0000001f00007802 */ /* 0x000fce0000000f00 */
[----:B-1---5:R-:W-:Y:S05]  /*1e040*/  WARPSYNC.COLLECTIVE R4, `(.L_x_1869) ;  /* 0x0000000004087348 */ /* 0x022fea0003c00000 */
[----:B------:R2:W3:Y:S02]  /*1e050*/  SHFL.BFLY P0, R9, R233, R5, R0 ;  /* 0x0c000005e9097389 */ /* 0x0004e40000000000 */
[----:B-123-5:R-:W-:Y:S05]  /*1e060*/  ENDCOLLECTIVE ;  /* 0x000000000000791b */ /* 0x02efea0003800000 */
.L_x_1869:
[----:B------:R-:W-:Y:S02]  /*1e070*/  MOV R6, R9 ;  /* 0x0000000900067202 */ /* 0x000fe40000000f00 */
[----:B------:R-:W-:-:S03]  /*1e080*/  MOV R5, 0x1 ;  /* 0x0000000100057802 */ /* 0x000fc60000000f00 */
[----:B------:R-:W-:-:S04]  /*1e090*/  FADD.FTZ R7, R6, R233 ;  /* 0x000000e906077221 */ /* 0x000fc80000010000 */
[----:B------:R-:W-:-:S07]  /*1e0a0*/  IMAD.MOV.U32 R233, RZ, RZ, R7 ;  /* 0x000000ffffe97224 */ /* 0x000fce00078e0007 */
[----:B------:R-:W-:Y:S05]  /*1e0b0*/  WARPSYNC.COLLECTIVE R4, `(.L_x_1870) ;  /* 0x0000000004087348 */ /* 0x000fea0003c00000 */
[----:B------:R1:W2:Y:S02]  /*1e0c0*/  SHFL.BFLY P0, R9, R233, R5, R0 ;  /* 0x0c000005e9097389 */ /* 0x0002a40000000000 */
[----:B-12---:R-:W-:Y:S05]  /*1e0d0*/  ENDCOLLECTIVE ;  /* 0x000000000000791b */ /* 0x006fea0003800000 */
.L_x_1870:
[----:B------:R-:W-:Y:S01]  /*1e0e0*/  MOV R233, R231 ;  /* 0x000000e700e97202 */ /* 0x000fe20000000f00 */
[----:B------:R-:W-:Y:S01]  /*1e0f0*/  IMAD.MOV.U32 R6, RZ, RZ, R9 ;  /* 0x000000ffff067224 */ /* 0x000fe200078e0009 */
[----:B------:R-:W-:-:S03]  /*1e100*/  MOV R5, 0x2 ;  /* 0x0000000200057802 */ /* 0x000fc60000000f00 */
[----:B------:R-:W-:-:S07]  /*1e110*/  FADD.FTZ R12, R7, R6 ;  /* 0x00000006070c7221 */ /* 0x000fce0000010000 */
[----:B------:R-:W-:Y:S05]  /*1e120*/  WARPSYNC.COLLECTIVE R4, `(.L_x_1871) ;  /* 0x0000000004087348 */ /* 0x000fea0003c00000 */
[----:B------:R1:W2:Y:S02]  /*1e130*/  SHFL.BFLY P0, R9, R233, R5, R0 ;  /* 0x0c000005e9097389 */ /* 0x0002a40000000000 */
[----:B-12---:R-:W-:Y:S05]  /*1e140*/  ENDCOLLECTIVE ;  /* 0x000000000000791b */ /* 0x006fea0003800000 */
.L_x_1871:
[----:B------:R-:W-:Y:S01]  /*1e150*/  FADD.FTZ R8, R9, R231 ;  /* 0x000000e709087221 */ /* 0x000fe20000010000 */
[----:B------:R-:W-:-:S03]  /*1e160*/  MOV R5, 0x1 ;  /* 0x0000000100057802 */ /* 0x000fc60000000f00 */
[----:B------:R-:W-:-:S07]  /*1e170*/  IMAD.MOV.U32 R233, RZ, RZ, R8 ;  /* 0x000000ffffe97224 */ /* 0x000fce00078e0008 */
[----:B------:R-:W-:Y:S05]  /*1e180*/  WARPSYNC.COLLECTIVE R4, `(.L_x_1872) ;  /* 0x0000000004087348 */ /* 0x000fea0003c00000 */
[----:B------:R1:W2:Y:S02]  /*1e190*/  SHFL.BFLY P0, R9, R233, R5, R0 ;  /* 0x0c000005e9097389 */ /* 0x0002a40000000000 */
[----:B-12---:R-:W-:Y:S05]  /*1e1a0*/  ENDCOLLECTIVE ;  /* 0x000000000000791b */ /* 0x006fea0003800000 */
.L_x_1872:
[----:B------:R-:W-:Y:S01]  /*1e1b0*/  MOV R13, R9 ;  /* 0x00000009000d7202 */ /* 0x000fe20000000f00 */
[----:B------:R-:W-:Y:S06]  /*1e1c0*/  BRA `(.L_x_1873) ;  /* 0xffffffe800ec7947 */ /* 0x000fec000383ffff */
.L_x_1874:
        /* <DEDUP_REMOVED lines=11> */
.L_x_14904:


//--------------------- .text._ZN5flash24flash_fwd_splitkv_kernelI23Flash_fwd_kernel_traitsILi128ELi64ELi128ELi4ELb0ELb0EN7cutlass6half_tE19Flash_kernel_traitsILi128ELi64ELi128ELi4ES3_EELb0ELb0ELb0ELb0ELb0ELb1ELb1ELb1EEEvNS_16Flash_fwd_paramsE --------------------------
	.section	.text._ZN5flash24flash_fwd_splitkv_kernelI23Flash_fwd_kernel_traitsILi128ELi64ELi128ELi4ELb0ELb0EN7cutlass6half_tE19Flash_kernel_traitsILi128ELi64ELi128ELi4ES3_EELb0ELb0ELb0ELb0ELb0ELb1ELb1ELb1EEEvNS_16Flash_fwd_paramsE,"ax",@progbits
	.align	128
        .global         _ZN5flash24flash_fwd_splitkv_kernelI23Flash_fwd_kernel_traitsILi128ELi64ELi128ELi4ELb0ELb0EN7cutlass6half_tE19Flash_kernel_traitsILi128ELi64ELi128ELi4ES3_EELb0ELb0ELb0ELb0ELb0ELb1ELb1ELb1EEEvNS_16Flash_fwd_paramsE
        .type           _ZN5flash24flash_fwd_splitkv_kernelI23Flash_fwd_kernel_traitsILi128ELi64ELi128ELi4ELb0ELb0EN7cutlass6half_tE19Flash_kernel_traitsILi128ELi64ELi128ELi4ES3_EELb0ELb0ELb0ELb0ELb0ELb1ELb1ELb1EEEvNS_16Flash_fwd_paramsE,@function
        .size           _ZN5flash24flash_fwd_splitkv_kernelI23Flash_fwd_kernel_traitsILi128ELi64ELi128ELi4ELb0ELb0EN7cutlass6half_tE19Flash_kernel_traitsILi128ELi64ELi128ELi4ES3_EELb0ELb0ELb0ELb0ELb0ELb1ELb1ELb1EEEvNS_16Flash_fwd_paramsE,(.L_x_14905 - _ZN5flash24flash_fwd_splitkv_kernelI23Flash_fwd_kernel_traitsILi128ELi64ELi128ELi4ELb0ELb0EN7cutlass6half_tE19Flash_kernel_traitsILi128ELi64ELi128ELi4ES3_EELb0ELb0ELb0ELb0ELb0ELb1ELb1ELb1EEEvNS_16Flash_fwd_paramsE)
        .other          _ZN5flash24flash_fwd_splitkv_kernelI23Flash_fwd_kernel_traitsILi128ELi64ELi128ELi4ELb0ELb0EN7cutlass6half_tE19Flash_kernel_traitsILi128ELi64ELi128ELi4ES3_EELb0ELb0ELb0ELb0ELb0ELb1ELb1ELb1EEEvNS_16Flash_fwd_paramsE,@"STO_CUDA_ENTRY STV_DEFAULT"
_ZN5flash24flash_fwd_splitkv_kernelI23Flash_fwd_kernel_traitsILi128ELi64ELi128ELi4ELb0ELb0EN7cutlass6half_tE19Flash_kernel_traitsILi128ELi64ELi128ELi4ES3_EELb0ELb0ELb0ELb0ELb0ELb1ELb1ELb1EEEvNS_16Flash_fwd_paramsE:
.text._ZN5flash24flash_fwd_splitkv_kernelI23Flash_fwd_kernel_traitsILi128ELi64ELi128ELi4ELb0ELb0EN7cutlass6half_tE19Flash_kernel_traitsILi128ELi64ELi128ELi4ES3_EELb0ELb0ELb0ELb0ELb0ELb1ELb1ELb1EEEvNS_16Flash_fwd_paramsE:
        /* <DEDUP_REMOVED lines=29> */
[----:B-1----:R-:W-:Y:S05]  /*01d0*/  CALL.REL.NOINC `($_ZN5flash24flash_fwd_splitkv_kernelI23Flash_fwd_kernel_traitsILi128ELi64ELi128ELi4ELb0ELb0EN7cutlass6half_tE19Flash_kernel_traitsILi128ELi64ELi128ELi4ES3_EELb0ELb0ELb0ELb0ELb0ELb1ELb1ELb1EEEvNS_16Flash_fwd_paramsE$_ZN5flash30compute_attn_1rowblock_splitkvI23Flash_fwd_kernel_traitsILi128ELi64ELi128ELi4ELb0ELb0EN7cutlass6half_tE19Flash_kernel_traitsILi128ELi64ELi128ELi4ES3_EELb0ELb0ELb0ELb0ELb0ELb1ELb1ELb1ENS_16Flash_fwd_paramsEEEvRKT8_iiiii) ;  /* 0x0000000000087944 */ /* 0x002fea0003c00000 */
[----:B------:R-:W-:Y:S05]  /*01e0*/  BSYNC.RECONVERGENT B4 ;  /* 0x0000000000047941 */ /* 0x000fea0003800200 */
.L_x_1875:
[----:B------:R-:W-:Y:S05]  /*01f0*/  EXIT ;  /* 0x000000000000794d */ /* 0x000fea0003800000 */
        .type           $_ZN5flash24flash_fwd_splitkv_kernelI23Flash_fwd_kernel_traitsILi128ELi64ELi128ELi4ELb0ELb0EN7cutlass6half_tE19Flash_kernel_traitsILi128ELi64ELi128ELi4ES3_EELb0ELb0ELb0ELb0ELb0ELb1ELb1ELb1EEEvNS_16Flash_fwd_paramsE$_ZN5flash30compute_attn_1rowblock_splitkvI23Flash_fwd_kernel_traitsILi128ELi64ELi128ELi4ELb0ELb0EN7cutlass6half_tE19Flash_kernel_traitsILi128ELi64ELi128ELi4ES3_EELb0ELb0ELb0ELb0ELb0ELb1ELb1ELb1ENS_16Flash_fwd_paramsEEEvRKT8_iiiii,@function
        .size           $_ZN5flash24flash_fwd_splitkv_kernelI23Flash_fwd_kernel_traitsILi128ELi64ELi128ELi4ELb0ELb0EN7cutlass6half_tE19Flash_kernel_traitsILi128ELi64ELi128ELi4ES3_EELb0ELb0ELb0ELb0ELb0ELb1ELb1ELb1EEEvNS_16Flash_fwd_paramsE$_ZN5flash30compute_attn_1rowblock_splitkvI23Flash_fwd_kernel_traitsILi128ELi64ELi128ELi4ELb0ELb0EN7cutlass6half_tE19Flash_kernel_traitsILi128ELi64ELi128ELi4ES3_EELb0ELb0ELb0ELb0ELb0ELb1ELb1ELb1ENS_16Flash_fwd_paramsEEEvRKT8_iiiii,(.L_x_14905 - $_ZN5flash24flash_fwd_splitkv_kernelI23Flash_fwd_kernel_traitsILi128ELi64ELi128ELi4ELb0ELb0EN7cutlass6half_tE19Flash_kernel_traitsILi128ELi64ELi128ELi4ES3_EELb0ELb0ELb0ELb0ELb0ELb1ELb1ELb1EEEvNS_16Flash_fwd_paramsE$_ZN5flash30compute_attn_1rowblock_splitkvI23Flash_fwd_kernel_traitsILi128ELi64ELi128ELi4ELb0ELb0EN7cutlass6half_tE19Flash_kernel_traitsILi128ELi64ELi128ELi4ES3_EELb0ELb0ELb0ELb0ELb0ELb1ELb1ELb1ENS_16Flash_fwd_paramsEEEvRKT8_iiiii)
$_ZN5flash24flash_fwd_splitkv_kernelI23Flash_fwd_kernel_traitsILi128ELi64ELi128ELi4ELb0ELb0EN7cutlass6half_tE19Flash_kernel_traitsILi128ELi64ELi128ELi4ES3_EELb0ELb0ELb0ELb0ELb0ELb1ELb1ELb1EEEvNS_16Flash_fwd_paramsE$_ZN5flash30compute_attn_1rowblock_splitkvI23Flash_fwd_kernel_traitsILi128ELi64ELi128ELi4ELb0ELb0EN7cutlass6half_tE19Flash_kernel_traitsILi128ELi64ELi128ELi4ES3_EELb0ELb0ELb0ELb0ELb0ELb1ELb1ELb1ENS_16Flash_fwd_paramsEEEvRKT8_iiiii:
[----:B------:R-:W1:Y:S02]  /*0200*/  LDCU.64 UR4, c[0x0][0x358] ;  /* 0x00006b00ff0477ac */ /* 0x000e640008000a00 */
[----:B-1----:R-:W2:Y:S04]  /*0210*/  LD.E.64 R16, desc[UR4][R132.64+0xe0] ;  /* 0x0000e00484107980 */ /* 0x002ea8000c101b00 */
[----:B------:R-:W3:Y:S04]  /*0220*/  LD.E.64 R6, desc[UR4][R132.64+0xe8] ;  /* 0x0000e80484067980 */ /* 0x000ee8000c101b00 */
[----:B------:R-:W4:Y:S01]  /*0230*/  LD.E.64 R10, desc[UR4][R132.64+0xf0] ;  /* 0x0000f004840a7980 */ /* 0x000f22000c101b00 */
[----:B------:R-:W-:Y:S01]  /*0240*/  IMAD.SHL.U32 R2, R233, 0x4, RZ ;  /* 0x00000004e9027824 */ /* 0x000fe200078e00ff */
[----:B------:R-:W-:-:S02]  /*0250*/  SHF.R.U32.HI R0, RZ, 0x1e, R233 ;  /* 0x0000001eff007819 */ /* 0x000fc400000116e9 */
[----:B------:R-:W4:Y:S01]  /*0260*/  LD.E.64 R8, desc[UR4][R132.64+0xf8] ;  /* 0x0000f80484087980 */ /* 0x000f22000c101b00 */
[----:B------:R-:W-:Y:S01]  /*0270*/  IMAD.MOV.U32 R5, RZ, RZ, -0x1 ;  /* 0xffffffffff057424 */ /* 0x000fe200078e00ff */
[C---:B--2---:R-:W-:Y:S02]  /*0280*/  ISETP.NE.U32.AND P5, PT, R16.reuse, RZ, PT ;  /* 0x000000ff1000720c */ /* 0x044fe40003fa5070 */
[----:B------:R-:W-:Y:S02]  /*0290*/  ISETP.NE.U32.AND P1, PT, R16, RZ, PT ;  /* 0x000000ff1000720c */ /* 0x000fe40003f25070 */
[----:B---3--:R-:W-:Y:S02]  /*02a0*/  ISETP.NE.U32.AND P3, PT, R6, RZ, PT ;  /* 0x000000ff0600720c */ /* 0x008fe40003f65070 */
[----:B------:R-:W-:Y:S02]  /*02b0*/  ISETP.NE.AND.EX P5, PT, R17, RZ, PT, P5 ;  /* 0x000000ff1100720c */ /* 0x000fe40003fa5350 */
[----:B----4-:R-:W-:-:S02]  /*02c0*/  ISETP.NE.U32.AND P4, PT, R10, RZ, PT ;  /* 0x000000ff0a00720c */ /* 0x010fc40003f85070 */
[----:B------:R-:W-:Y:S02]  /*02d0*/  ISETP.NE.AND.EX P3, PT, R7, RZ, PT, P3 ;  /* 0x000000ff0700720c */ /* 0x000fe40003f65330 */
[----:B------:R-:W-:Y:S02]  /*02e0*/  ISETP.NE.AND.EX P4, PT, R11, RZ, PT, P4 ;  /* 0x000000ff0b00720c */ /* 0x000fe40003f85340 */
[----:B------:R-:W-:Y:S01]  /*02f0*/  IADD3 R32, P0, PT, R10, R2, RZ ;  /* 0x000000020a207210 */ /* 0x000fe20007f1e0ff */
[----:B------:R-:W-:Y:S01]  /*0300*/  IMAD.MOV.U32 R10, RZ, RZ, RZ ;  /* 0x000000ffff0a7224 */ /* 0x000fe200078e00ff */
        /* <DEDUP_REMOVED lines=21> */
.L_x_1877:
[----:B------:R-:W-:Y:S05]  /*0460*/  BSYNC.RECONVERGENT B0 ;  /* 0x0000000000007941 */ /* 0x000fea0003800200 */
.L_x_1876:
[----:B------:R-:W-:Y:S04]  /*0470*/  BSSY.RECONVERGENT B0, `(.L_x_1878) ;  /* 0x0000007000007945 */ /* 0x000fe80003800200 */
[----:B------:R-:W-:Y:S05]  /*0480*/  @!P3 BRA `(.L_x_1879) ;  /* 0x000000000014b947 */ /* 0x000fea0003800000 */
[----:B------:R-:W3:Y:S02]  /*0490*/  LD.E.U8 R6, desc[UR4][R132.64+0x1b2] ;  /* 0x0001b20484067980 */ /* 0x000ee4000c101100 */
[----:B---3--:R-:W-:-:S13]  /*04a0*/  ISETP.NE.AND P1, PT, R6, RZ, PT ;  /* 0x000000ff0600720c */ /* 0x008fda0003f25270 */
[----:B------:R-:W3:Y:S02]  /*04b0*/  @P1 LD.E R6, desc[UR4][R14.64+0x4] ;  /* 0x000004040e061980 */ /* 0x000ee4000c101900 */
[----:B---3-5:R-:W-:-:S06]  /*04c0*/  @P1 IADD3 R73, PT, PT, R6, -R13, RZ ;  /* 0x8000000d06491210 */ /* 0x028fcc0007ffe0ff */
[----:B------:R3:W5:Y:S02]  /*04d0*/  @!P1 LD.E R73, desc[UR4][R14.64] ;  /* 0x000000040e499980 */ /* 0x000764000c101900 */
.L_x_1879:
[----:B------:R-:W-:Y:S05]  /*04e0*/  BSYNC.RECONVERGENT B0 ;  /* 0x0000000000007941 */ /* 0x000fea0003800200 */
.L_x_1878:
[----:B------:R-:W-:Y:S01]  /*04f0*/  BSSY.RECONVERGENT B1, `(.L_x_1880) ;  /* 0x0000012000017945 */ /* 0x000fe20003800200 */
[----:B-----5:R-:W-:Y:S02]  /*0500*/  @P5 IADD3 R230, PT, PT, R4, -R5, RZ ;  /* 0x8000000504e65210 */ /* 0x020fe40007ffe0ff */
[----:B------:R-:W-:Y:S01]  /*0510*/  IADD3 R73, PT, PT, R73, -R10, RZ ;  /* 0x8000000a49497210 */ /* 0x000fe20007ffe0ff */
[----:B------:R-:W-:Y:S06]  /*0520*/  @!P0 BRA `(.L_x_1881) ;  /* 0x0000000000148947 */ /* 0x000fec0003800000 */
[----:B------:R-:W-:-:S05]  /*0530*/  IADD3 R6, P0, PT, R8, R2, RZ ;  /* 0x0000000208067210 */ /* 0x000fca0007f1e0ff */
[----:B------:R-:W-:-:S05]  /*0540*/  IMAD.X R7, R9, 0x1, R0, P0 ;  /* 0x0000000109077824 */ /* 0x000fca00000e0600 */
[----:B------:R-:W4:Y:S02]  /*0550*/  LD.E R61, desc[UR4][R6.64] ;  /* 0x00000004063d7980 */ /* 0x000f24000c101900 */
[----:B----4-:R-:W-:Y:S01]  /*0560*/  IADD3 R61, PT, PT, R61, -R10, RZ ;  /* 0x8000000a3d3d7210 */ /* 0x010fe20007ffe0ff */
[----:B------:R-:W-:Y:S05]  /*0570*/  BRA `(.L_x_1882) ;  /* 0x0000000000247947 */ /* 0x000fea0003800000 */
.L_x_1881:
[----:B------:R-:W4:Y:S01]  /*0580*/  LD.E.64 R6, desc[UR4][R132.64+0x108] ;  /* 0x0001080484067980 */ /* 0x000f22000c101b00 */
[----:B------:R-:W-:Y:S01]  /*0590*/  BSSY.RECONVERGENT B0, `(.L_x_1883) ;  /* 0x0000006000007945 */ /* 0x000fe20003800200 */
[----:B------:R-:W-:Y:S01]  /*05a0*/  IMAD.MOV.U32 R4, RZ, RZ, RZ ;  /* 0x000000ffff047224 */ /* 0x000fe200078e00ff */
[----:B----4-:R-:W-:-:S04]  /*05b0*/  ISETP.NE.U32.AND P0, PT, R6, RZ, PT ;  /* 0x000000ff0600720c */ /* 0x010fc80003f05070 */
[----:B------:R-:W-:-:S13]  /*05c0*/  ISETP.NE.AND.EX P0, PT, R7, RZ, PT, P0 ;  /* 0x000000ff0700720c */ /* 0x000fda0003f05300 */
[----:B------:R-:W-:Y:S05]  /*05d0*/  @!P0 BRA `(.L_x_1884) ;  /* 0x0000000000048947 */ /* 0x000fea0003800000 */
[----:B------:R4:W5:Y:S02]  /*05e0*/  LD.E R4, desc[UR4][R132.64+0xbc] ;  /* 0x0000bc0484047980 */ /* 0x000964000c101900 */
.L_x_1884:
[----:B------:R-:W-:Y:S05]  /*05f0*/  BSYNC.RECONVERGENT B0 ;  /* 0x0000000000007941 */ /* 0x000fea0003800200 */
.L_x_1883:
[----:B-----5:R-:W-:Y:S02]  /*0600*/  IADD3 R61, PT, PT, R73, R4, RZ ;  /* 0x00000004493d7210 */ /* 0x020fe40007ffe0ff */
.L_x_1882:
[----:B------:R-:W-:Y:S05]  /*0610*/  BSYNC.RECONVERGENT B1 ;  /* 0x0000000000017941 */ /* 0x000fea0003800200 */
.L_x_1880:
[----:B------:R-:W-:Y:S01]  /*0620*/  IMAD.SHL.U32 R75, R227, 0x40, RZ ;  /* 0x00000040e34b7824 */ /* 0x000fe200078e00ff */
[----:B------:R-:W-:Y:S01]  /*0630*/  MOV R6, R226 ;  /* 0x000000e200067202 */ /* 0x000fe20000000f00 */
[----:B------:R-:W-:-:S03]  /*0640*/  IMAD.MOV.U32 R7, RZ, RZ, 0x0 ;  /* 0x00000000ff077424 */ /* 0x000fc600078e00ff */
[----:B------:R-:W-:-:S13]  /*0650*/  ISETP.GT.AND P0, PT, R230, R75, PT ;  /* 0x0000004be600720c */ /* 0x000fda0003f04270 */
[----:B-1234-:R-:W-:Y:S05]  /*0660*/  @!P0 RET.REL.NODEC R6 `(_ZN5flash24flash_fwd_splitkv_kernelI23Flash_fwd_kernel_traitsILi128ELi64ELi128ELi4ELb0ELb0EN7cutlass6half_tE19Flash_kernel_traitsILi128ELi64ELi128ELi4ES3_EELb0ELb0ELb0ELb0ELb0ELb1ELb1ELb1EEEvNS_16Flash_fwd_paramsE) ;  /* 0xfffffff806648950 */ /* 0x01efea0003c3ffff */
        /* <DEDUP_REMOVED lines=45> */
[----:B------:R-:W-:Y:S01]  /*0940*/  IMAD.IADD R230, R230, 0x1, -R75 ;  /* 0x00000001e6e67824 */ /* 0x000fe200078e0a4b */
[----:B------:R-:W-:Y:S01]  /*0950*/  SHF.R.U32.HI R5, RZ, 0x4, R72 ;  /* 0x00000004ff057819 */ /* 0x000fe20000011648 */
[C---:B------:R-:W-:Y:S01]  /*0960*/  IMAD.SHL.U32 R7, R72.reuse, 0x4, RZ ;  /* 0x0000000448077824 */ /* 0x040fe200078e00ff */
[----:B------:R-:W-:Y:S01]  /*0970*/  BSSY.RECONVERGENT B0, `(.L_x_1886) ;  /* 0x000001a000007945 */ /* 0x000fe20003800200 */
[----:B------:R-:W-:Y:S01]  /*0980*/  IMAD.SHL.U32 R72, R72, 0x8, RZ ;  /* 0x0000000848487824 */ /* 0x000fe200078e00ff */
[C---:B------:R-:W-:Y:S01]  /*0990*/  ISETP.GE.AND P3, PT, R5.reuse, R230, PT ;  /* 0x000000e60500720c */ /* 0x040fe20003f66270 */
[----:B------:R-:W-:Y:S01]  /*09a0*/  VIADD R13, R5, 0x8 ;  /* 0x00000008050d7836 */ /* 0x000fe20000000000 */
[----:B------:R-:W-:Y:S01]  /*09b0*/  LOP3.LUT R7, R7, 0x3c, RZ, 0xc0, !PT ;  /* 0x0000003c07077812 */ /* 0x000fe200078ec0ff */
[----:B------:R-:W-:-:S03]  /*09c0*/  VIADD R27, R5, 0x18 ;  /* 0x00000018051b7836 */ /* 0x000fc60000000000 */
[C---:B------:R-:W-:Y:S02]  /*09d0*/  ISETP.NE.AND P6, PT, R7.reuse, RZ, PT ;  /* 0x000000ff0700720c */ /* 0x040fe40003fc5270 */
[----:B------:R-:W-:Y:S02]  /*09e0*/  LOP3.LUT R17, R7, 0x1f80, R72, 0xf8, !PT ;  /* 0x00001f8007117812 */ /* 0x000fe400078ef848 */
[CC--:B------:R-:W-:Y:S02]  /*09f0*/  ISETP.GE.AND P2, PT, R13.reuse, R230.reuse, PT ;  /* 0x000000e60d00720c */ /* 0x0c0fe40003f46270 */
[----:B------:R-:W-:Y:S01]  /*0a00*/  ISETP.GE.OR P4, PT, R13, R230, P6 ;  /* 0x000000e60d00720c */ /* 0x000fe20003786670 */
[----:B------:R-:W-:Y:S01]  /*0a10*/  VIADD R13, R5, 0x10 ;  /* 0x00000010050d7836 */ /* 0x000fe20000000000 */
[----:B------:R-:W-:-:S04]  /*0a20*/  LOP3.LUT R29, R7, 0x40, RZ, 0xfc, !PT ;  /* 0x00000040071d7812 */ /* 0x000fc800078efcff */
[----:B------:R-:W-:Y:S01]  /*0a30*/  ISETP.GE.AND P0, PT, R13, R230, PT ;  /* 0x000000e60d00720c */ /* 0x000fe20003f06270 */
[----:B--2---:R-:W-:-:S04]  /*0a40*/  IMAD R2, R2, UR8, R233 ;  /* 0x0000000802027c24 */ /* 0x004fc8000f8e02e9 */
[----:B---3--:R-:W-:-:S04]  /*0a50*/  IMAD R2, R2, R6, R231 ;  /* 0x0000000602027224 */ /* 0x008fc800078e02e7 */
[----:B------:R-:W-:-:S04]  /*0a60*/  IMAD R3, R3, R2, R75 ;  /* 0x0000000203037224 */ /* 0x000fc800078e024b */
[----:B----4-:R-:W-:-:S05]  /*0a70*/  IMAD R4, R3, R4, RZ ;  /* 0x0000000403047224 */ /* 0x010fca00078e02ff */
[----:B------:R-:W-:-:S04]  /*0a80*/  IADD3 R17, P1, PT, R4, R17, RZ ;  /* 0x0000001104117210 */ /* 0x000fc80007f3e0ff */
[----:B------:R-:W-:Y:S01]  /*0a90*/  LEA.HI.X.SX32 R15, R4, RZ, 0x1, P1 ;  /* 0x000000ff040f7211 */ /* 0x000fe200008f0eff */
[----:B-1----:R-:W-:Y:S08]  /*0aa0*/  @P3 BRA `(.L_x_1887) ;  /* 0x0000000000183947 */ /* 0x002ff00003800000 */
[-C--:B-----5:R-:W-:Y:S02]  /*0ab0*/  ISETP.GE.AND P5, PT, R7, R0.reuse, PT ;  /* 0x000000000700720c */ /* 0x0a0fe40003fa6270 */
[----:B------:R-:W-:Y:S02]  /*0ac0*/  ISETP.GE.AND P3, PT, R29, R0, PT ;  /* 0x000000001d00720c */ /* 0x000fe40003f66270 */
[----:B------:R-:W-:-:S04]  /*0ad0*/  LEA R18, P1, R17, R10, 0x2 ;  /* 0x0000000a11127211 */ /* 0x000fc800078210ff */
[----:B------:R-:W-:-:S05]  /*0ae0*/  LEA.HI.X R19, R17, R11, R15, 0x2, P1 ;  /* 0x0000000b11137211 */ /* 0x000fca00008f140f */
[----:B------:R1:W-:Y:S04]  /*0af0*/  @!P5 ST.E.128 desc[UR4][R18.64], RZ ;  /* 0x000000ff1200d985 */ /* 0x0003e8000c101d04 */
[----:B------:R1:W-:Y:S02]  /*0b00*/  @!P3 ST.E.128 desc[UR4][R18.64+0x100], RZ ;  /* 0x000100ff1200b985 */ /* 0x0003e4000c101d04 */
.L_x_1887:
[----:B------:R-:W-:Y:S05]  /*0b10*/  BSYNC.RECONVERGENT B0 ;  /* 0x0000000000007941 */ /* 0x000fea0003800200 */
.L_x_1886:
        /* <DEDUP_REMOVED lines=12> */
.L_x_1889:
[----:B------:R-:W-:Y:S05]  /*0be0*/  BSYNC.RECONVERGENT B0 ;  /* 0x0000000000007941 */ /* 0x000fea0003800200 */
.L_x_1888:
        /* <DEDUP_REMOVED lines=12> */
.L_x_1891:
[----:B------:R-:W-:Y:S05]  /*0cb0*/  BSYNC.RECONVERGENT B0 ;  /* 0x0000000000007941 */ /* 0x000fea0003800200 */
.L_x_1890:
        /* <DEDUP_REMOVED lines=12> */
.L_x_1893:
[----:B------:R-:W-:Y:S05]  /*0d80*/  BSYNC.RECONVERGENT B0 ;  /* 0x0000000000007941 */ /* 0x000fea0003800200 */
.L_x_1892:
        /* <DEDUP_REMOVED lines=11> */
.L_x_1895:
[----:B------:R-:W-:Y:S05]  /*0e40*/  BSYNC.RECONVERGENT B0 ;  /* 0x0000000000007941 */ /* 0x000fea0003800200 */
.L_x_1894:
        /* <DEDUP_REMOVED lines=11> */
.L_x_1897:
[----:B------:R-:W-:Y:S05]  /*0f00*/  BSYNC.RECONVERGENT B0 ;  /* 0x0000000000007941 */ /* 0x000fea0003800200 */
.L_x_1896:
        /* <DEDUP_REMOVED lines=12> */
.L_x_1899:
[----:B------:R-:W-:Y:S05]  /*0fd0*/  BSYNC.RECONVERGENT B0 ;  /* 0x0000000000007941 */ /* 0x000fea0003800200 */
.L_x_1898:
        /* <DEDUP_REMOVED lines=15> */
.L_x_1901:
[----:B------:R-:W-:Y:S05]  /*10d0*/  BSYNC.RECONVERGENT B0 ;  /* 0x0000000000007941 */ /* 0x000fea0003800200 */
.L_x_1900:
[----:B--2---:R-:W-:Y:S01]  /*10e0*/  @!P5 IMAD.MOV.U32 R7, RZ, RZ, -0x800000 ;  /* 0xff800000ff07d424 */ /* 0x004fe200078e00ff */
        /* <DEDUP_REMOVED lines=19> */
[----:B-1----:R-:W-:Y:S05]  /*1220*/  @P6 RET.REL.NODEC R226 `(_ZN5flash24flash_fwd_splitkv_kernelI23Flash_fwd_kernel_traitsILi128ELi64ELi128ELi4ELb0ELb0EN7cutlass6half_tE19Flash_kernel_traitsILi128ELi64ELi128ELi4ES3_EELb0ELb0ELb0ELb0ELb0ELb1ELb1ELb1EEEvNS_16Flash_fwd_paramsE) ;  /* 0xffffffece2746950 */ /* 0x002fea0003c3ffff */
[----:B------:R-:W-:Y:S02]  /*1230*/  MOV R5, 0xff800000 ;  /* 0xff80000000057802 */ /* 0x000fe40000000f00 */
[----:B------:R-:W-:-:S03]  /*1240*/  MOV R227, 0x0 ;  /* 0x0000000000e37802 */ /* 0x000fc60000000f00 */
[----:B------:R1:W-:Y:S02]  /*1250*/  ST.E desc[UR4][R2.64+0xe0], R5 ;  /* 0x0000e00502007985 */ /* 0x0003e4000c101904 */
[----:B-1----:R-:W-:Y:S05]  /*1260*/  RET.REL.NODEC R226 `(_ZN5flash24flash_fwd_splitkv_kernelI23Flash_fwd_kernel_traitsILi128ELi64ELi128ELi4ELb0ELb0EN7cutlass6half_tE19Flash_kernel_traitsILi128ELi64ELi128ELi4ES3_EELb0ELb0ELb0ELb0ELb0ELb1ELb1ELb1EEEvNS_16Flash_fwd_paramsE) ;  /* 0xffffffece2647950 */ /* 0x002fea0003c3ffff */
.L_x_1885:
        /* <DEDUP_REMOVED lines=104> */
.L_x_1903:
        /* <DEDUP_REMOVED lines=80> */
.L_x_1904:
[----:B------:R-:W-:Y:S05]  /*1df0*/  BSYNC.RECONVERGENT B0 ;  /* 0x0000000000007941 */ /* 0x000fea0003800200 */
.L_x_1902:
[----:B------:R-:W-:Y:S01]  /*1e00*/  ISETP.NE.AND P0, PT, R5, -0x1, PT ;  /* 0xffffffff0500780c */ /* 0x000fe20003f05270 */
[----:B------:R-:W2:Y:S04]  /*1e10*/  LD.E.64 R130, desc[UR4][R132.64+0x30] ;  /* 0x0000300484827980 */ /* 0x000ea8000c101b00 */
[----:B------:R-:W3:Y:S04]  /*1e20*/  LD.E.64 R22, desc[UR4][R132.64+0x48] ;  /* 0x0000480484167980 */ /* 0x000ee8000c101b00 */
[----:B------:R-:W4:Y:S04]  /*1e30*/  LD.E.64 R18, desc[UR4][R18.64] ;  /* 0x0000000412127980 */ /* 0x000f28000c101b00 */
[----:B------:R-:W3:Y:S04]  /*1e40*/  @!P0 LD.E.64 R26, desc[UR4][R132.64+0x18] ;  /* 0x00001804841a8980 */ /* 0x000ee8000c101b00 */
[----:B------:R-:W4:Y:S01]  /*1e50*/  LD.E.64 R6, desc[UR4][R132.64+0x10] ;  /* 0x0000100484067980 */ /* 0x000f22000c101b00 */
[----:B------:R-:W-:-:S03]  /*1e60*/  IMAD.MOV.U32 R17, RZ, RZ, RZ ;  /* 0x000000ffff117224 */ /* 0x000fc600078e00ff */
        /* <DEDUP_REMOVED lines=24> */
[C---:B------:R-:W-:Y:S02]  /*1ff0*/  SHF.L.U32 R65, R72.reuse, 0x6, RZ ;  /* 0x0000000648417819 */ /* 0x040fe400000006ff */
        /* <DEDUP_REMOVED lines=19> */
[-C--:B------:R-:W-:Y:S01]  /*2130*/  IMAD R225, R221, R124.reuse, RZ ;  /* 0x0000007cdde17224 */ /* 0x080fe200078e02ff */
[----:B------:R-:W-:Y:S01]  /*2140*/  UMOV UR7, 0x400 ;  /* 0x0000040000077882 */ /* 0x000fe20000000000 */
[----:B------:R-:W-:Y:S01]  /*2150*/  IMAD R223, R219, R124, RZ ;  /* 0x0000007cdbdf7224 */ /* 0x000fe200078e02ff */
[----:B------:R-:W-:Y:S01]  /*2160*/  LEA R228, R62, 0xffffff80, 0x7 ;  /* 0xffffff803ee47811 */ /* 0x000fe200078e38ff */
[----:B------:R-:W-:Y:S01]  /*2170*/  IMAD.SHL.U32 R66, R220, 0x10, RZ ;  /* 0x00000010dc427824 */ /* 0x000fe200078e00ff */
[----:B------:R-:W-:-:S02]  /*2180*/  SHF.L.U64.HI R70, R218, 0x4, R219 ;  /* 0x00000004da467819 */ /* 0x000fc400000102db */
[----:B------:R-:W-:Y:S02]  /*2190*/  SHF.L.U32 R69, R218, 0x4, RZ ;  /* 0x00000004da457819 */ /* 0x000fe400000006ff */
[----:B------:R-:W-:Y:S01]  /*21a0*/  SHF.L.U64.HI R67, R220, 0x4, R221 ;  /* 0x00000004dc437819 */ /* 0x000fe200000102dd */
[----:B-1----:R-:W-:Y:S01]  /*21b0*/  ULEA UR6, UR6, UR7, 0x18 ;  /* 0x0000000706067291 */ /* 0x002fe2000f8ec0ff */
        /* <DEDUP_REMOVED lines=22> */
[----:B------:R-:W-:Y:S02]  /*2320*/  IMAD.X R21, RZ, RZ, R3, P0 ;  /* 0x000000ffff157224 */ /* 0x000fe400000e0603 */
[-C--:B------:R-:W-:Y:S01]  /*2330*/  IMAD R3, R23, R130.reuse, RZ ;  /* 0x0000008217037224 */ /* 0x080fe200078e02ff */
[----:B------:R-:W-:Y:S01]  /*2340*/  SHF.R.S32.HI R4, RZ, 0x1f, R73 ;  /* 0x0000001fff047819 */ /* 0x000fe20000011449 */
[----:B------:R-:W-:Y:S02]  /*2350*/  IMAD.IADD R27, R27, 0x1, R24 ;  /* 0x000000011b1b7824 */ /* 0x000fe400078e0218 */
[C---:B------:R-:W-:Y:S02]  /*2360*/  IMAD R3, R22.reuse, R131, R3 ;  /* 0x0000008316037224 */ /* 0x040fe400078e0203 */
[----:B------:R-:W-:Y:S01]  /*2370*/  IMAD.WIDE.U32 R22, R22, R130, R10 ;  /* 0x0000008216167225 */ /* 0x000fe200078e000a */
[----:B------:R-:W-:-:S03]  /*2380*/  LEA.HI R4, R4, R73, RZ, 0x7 ;  /* 0x0000004904047211 */ /* 0x000fc600078f38ff */
[----:B------:R-:W-:Y:S01]  /*2390*/  IMAD.WIDE.U32 R10, R124, R220, R26 ;  /* 0x000000dc7c0a7225 */ /* 0x000fe200078e001a */
[----:B----4-:R-:W-:-:S03]  /*23a0*/  LEA R122, P2, R22, R18, 0x1 ;  /* 0x00000012167a7211 */ /* 0x010fc600078408ff */
[----:B------:R-:W-:Y:S01]  /*23b0*/  IMAD.IADD R3, R23, 0x1, R3 ;  /* 0x0000000117037824 */ /* 0x000fe200078e0203 */
[----:B------:R-:W-:Y:S01]  /*23c0*/  SHF.R.S32.HI R4, RZ, 0x7, R4 ;  /* 0x00000007ff047819 */ /* 0x000fe20000011404 */
[----:B------:R-:W-:Y:S01]  /*23d0*/  IMAD.IADD R225, R11, 0x1, R225 ;  /* 0x000000010be17824 */ /* 0x000fe200078e02e1 */
[----:B------:R-:W-:Y:S02]  /*23e0*/  LEA R224, P0, R10, R6, 0x1 ;  /* 0x000000060ae07211 */ /* 0x000fe400078008ff */
[----:B------:R-:W-:Y:S02]  /*23f0*/  LEA.HI.X R123, R22, R19, R3, 0x1, P2 ;  /* 0x00000013167b7211 */ /* 0x000fe400010f0c03 */
[----:B------:R-:W-:Y:S02]  /*2400*/  LOP3.LUT R3, R63, 0x1c0, RZ, 0xc0, !PT ;  /* 0x000001c03f037812 */ /* 0x000fe400078ec0ff */
[----:B------:R-:W-:Y:S02]  /*2410*/  VIMNMX R71, PT, PT, R217, R4, !PT ;  /* 0x00000004d9477248 */ /* 0x000fe40007fe0100 */
[----:B------:R-:W-:-:S02]  /*2420*/  LEA.HI.X R225, R10, R7, R225, 0x1, P0 ;  /* 0x000000070ae17211 */ /* 0x000fc400000f0ce1 */
[----:B------:R-:W-:Y:S02]  /*2430*/  LOP3.LUT R68, R3, 0x38, R72, 0xf8, !PT ;  /* 0x0000003803447812 */ /* 0x000fe400078ef848 */
[----:B------:R-:W-:Y:S02]  /*2440*/  ISETP.GT.AND P0, PT, R62, R71, PT ;  /* 0x000000473e00720c */ /* 0x000fe40003f04270 */
[----:B------:R-:W-:Y:S01]  /*2450*/  LOP3.LUT R68, R68, 0x38, R63, 0x78, !PT ;  /* 0x0000003844447812 */ /* 0x000fe200078e783f */
[----:B------:R-:W-:-:S03]  /*2460*/  IMAD.WIDE.U32 R20, R124, R218, R20 ;  /* 0x000000da7c147225 */ /* 0x000fc600078e0014 */
[----:B------:R-:W-:Y:S02]  /*2470*/  LOP3.LUT R68, R68, 0x1e00, R63, 0xf8, !PT ;  /* 0x00001e0044447812 */ /* 0x000fe400078ef83f */
[----:B------:R-:W-:Y:S02]  /*2480*/  IADD3 R223, PT, PT, R21, R223, RZ ;  /* 0x000000df15df7210 */ /* 0x000fe40007ffe0ff */
[----:B------:R-:W-:Y:S02]  /*2490*/  LEA R222, P1, R20, R8, 0x1 ;  /* 0x0000000814de7211 */ /* 0x000fe400078208ff */
[----:B------:R-:W-:Y:S02]  /*24a0*/  LEA R68, R68, UR6, 0x1 ;  /* 0x0000000644447c11 */ /* 0x000fe4000f8e08ff */
[----:B------:R-:W-:Y:S02]  /*24b0*/  LEA.HI.X R223, R20, R9, R223, 0x1, P1 ;  /* 0x0000000914df7211 */ /* 0x000fe400008f0cdf */
[----:B------:R-:W-:-:S02]  /*24c0*/  LEA.HI R12, R12, R12, RZ, 0x1 ;  /* 0x0000000c0c0c7211 */ /* 0x000fc400078f08ff */
        /* <DEDUP_REMOVED lines=65> */
[C---:B------:R-:W-:Y:S01]  /*28e0*/  IMAD.WIDE.U32 R24, R2.reuse, R24, R28 ;  /* 0x0000001802187225 */ /* 0x040fe200078e001c */
        /* <DEDUP_REMOVED lines=41> */
.L_x_2006:
[----:B------:R-:W-:Y:S01]  /*2b80*/  VIADD R95, R95, 0x80 ;  /* 0x000000805f5f7836 */ /* 0x000fe20000000000 */
[----:B------:R-:W-:Y:S01]  /*2b90*/  BSSY.RECONVERGENT B0, `(.L_x_1906) ;  /* 0x0000012000007945 */ /* 0x000fe20003800200 */
[----:B------:R-:W-:Y:S03]  /*2ba0*/  VIADD R97, R97, 0x80 ;  /* 0x0000008061617836 */ /* 0x000fe60000000000 */
[-C--:B------:R-:W-:Y:S02]  /*2bb0*/  ISETP.GE.AND P0, PT, R124, R95.reuse, PT ;  /* 0x0000005f7c00720c */ /* 0x080fe40003f06270 */
[----:B------:R-:W-:Y:S02]  /*2bc0*/  ISETP.GE.AND P2, PT, R116, R95, PT ;  /* 0x0000005f7400720c */ /* 0x000fe40003f46270 */
[----:B------:R-:W-:Y:S02]  /*2bd0*/  ISETP.GE.AND P0, PT, R124, R97, !P0 ;  /* 0x000000617c00720c */ /* 0x000fe40004706270 */
[----:B------:R-:W-:Y:S02]  /*2be0*/  ISETP.GE.AND P1, PT, R114, R95, PT ;  /* 0x0000005f7200720c */ /* 0x000fe40003f26270 */
        /* <DEDUP_REMOVED lines=8> */
[----:B------:R-:W2:Y:S04]  /*2c70*/  @!P2 LD.E.128 R20, desc[UR4][R76.64] ;  /* 0x000000044c14a980 */ /* 0x000ea8000c101d00 */
[----:B--2---:R1:W-:Y:S04]  /*2c80*/  @!P2 ST.E.128 desc[UR4][R84.64], R20 ;  /* 0x000000145400a985 */ /* 0x0043e8000c101d04 */
[----:B------:R-:W2:Y:S04]  /*2c90*/  @!P1 LD.E.128 R4, desc[UR4][R76.64+0x80] ;  /* 0x000080044c049980 */ /* 0x000ea8000c101d00 */
[----:B--2---:R1:W-:Y:S02]  /*2ca0*/  @!P1 ST.E.128 desc[UR4][R84.64+0x80], R4 ;  /* 0x0000800454009985 */ /* 0x0043e4000c101d04 */
.L_x_1907:
[----:B------:R-:W-:Y:S05]  /*2cb0*/  BSYNC.RECONVERGENT B0 ;  /* 0x0000000000007941 */ /* 0x000fea0003800200 */
.L_x_1906:
        /* <DEDUP_REMOVED lines=12> */
.L_x_1909:
[----:B------:R-:W-:Y:S05]  /*2d80*/  BSYNC.RECONVERGENT B0 ;  /* 0x0000000000007941 */ /* 0x000fea0003800200 */
.L_x_1908:
        /* <DEDUP_REMOVED lines=12> */
.L_x_1911:
[----:B------:R-:W-:Y:S05]  /*2e50*/  BSYNC.RECONVERGENT B0 ;  /* 0x0000000000007941 */ /* 0x000fea0003800200 */
.L_x_1910:
[----:B------:R-:W-:Y:S01]  /*2e60*/  ISETP.GE.AND P1, PT, R112, R97, !P4 ;  /* 0x000000617000720c */ /* 0x000fe20006726270 */
[----:B------:R-:W-:Y:S01]  /*2e70*/  BSSY.RECONVERGENT B0, `(.L_x_1912) ;  /* 0x0000011000007945 */ /* 0x000fe20003800200 */
[C---:B------:R-:W-:Y:S02]  /*2e80*/  ISETP.GE.AND P6, PT, R110.reuse, R95, PT ;  /* 0x0000005f6e00720c */ /* 0x040fe40003fc6270 */
[----:B------:R-:W-:Y:S02]  /*2e90*/  P2R R109, PR, RZ, 0x2 ;  /* 0x00000002ff6d7803 */ /* 0x000fe40000000000 */
[----:B------:R-:W-:Y:S07]  /*2ea0*/  ISETP.LT.OR P6, PT, R110, R97, P6 ;  /* 0x000000616e00720c */ /* 0x000fee00037c1670 */
[----:B------:R-:W-:Y:S06]  /*2eb0*/  @!P1 BRA `(.L_x_1913) ;  /* 0x0000000000309947 */ /* 0x000fec0003800000 */
        /* <DEDUP_REMOVED lines=12> */
.L_x_1913:
[----:B------:R-:W-:Y:S05]  /*2f80*/  BSYNC.RECONVERGENT B0 ;  /* 0x0000000000007941 */ /* 0x000fea0003800200 */
.L_x_1912:
        /* <DEDUP_REMOVED lines=15> */
.L_x_1915:
[----:B------:R-:W-:Y:S05]  /*3080*/  BSYNC.RECONVERGENT B0 ;  /* 0x0000000000007941 */ /* 0x000fea0003800200 */
.L_x_1914:
[----:B------:R-:W-:Y:S01]  /*3090*/  ISETP.GE.AND P5, PT, R108, R97, !P5 ;  /* 0x000000616c00720c */ /* 0x000fe20006fa6270 */
[----:B------:R-:W-:Y:S01]  /*30a0*/  BSSY.RECONVERGENT B0, `(.L_x_1916) ;  /* 0x0000011000007945 */ /* 0x000fe20003800200 */
[C---:B------:R-:W-:Y:S04]  /*30b0*/  ISETP.GE.AND P4, PT, R106.reuse, R95, PT ;  /* 0x0000005f6a00720c */ /* 0x040fe80003f86270 */
[----:B------:R-:W-:Y:S07]  /*30c0*/  ISETP.GE.AND P4, PT, R106, R97, !P4 ;  /* 0x000000616a00720c */ /* 0x000fee0006786270 */
[----:B------:R-:W-:Y:S05]  /*30d0*/  @!P5 BRA `(.L_x_1917) ;  /* 0x000000000034d947 */ /* 0x000fea0003800000 */
[-C--:B------:R-:W-:Y:S01]  /*30e0*/  ISETP.GE.AND P1, PT, R14, R229.reuse, PT ;  /* 0x000000e50e00720c */ /* 0x080fe20003f26270 */
[----:B------:R-:W-:Y:S04]  /*30f0*/  IMAD.WIDE.U32 R18, R126, 0xa0, R76 ;  /* 0x000000a07e127825 */ /* 0x000fe800078e004c */
[----:B------:R-:W-:Y:S02]  /*3100*/  IMAD R0, R127, 0xa0, RZ ;  /* 0x000000a07f007824 */ /* 0x000fe400078e02ff */
[----:B-1234-:R-:W-:Y:S03]  /*3110*/  IMAD.WIDE.U32 R2, R220, 0xa0, R84 ;  /* 0x000000a0dc027825 */ /* 0x01efe600078e0054 */
        /* <DEDUP_REMOVED lines=9> */
.L_x_1917:
[----:B------:R-:W-:Y:S05]  /*31b0*/  BSYNC.RECONVERGENT B0 ;  /* 0x0000000000007941 */ /* 0x000fea0003800200 */
.L_x_1916:
[C---:B------:R-:W-:Y:S01]  /*31c0*/  ISETP.GE.AND P3, PT, R104.reuse, R95, PT ;  /* 0x0000005f6800720c */ /* 0x040fe20003f66270 */
[----:B------:R-:W-:Y:S03]  /*31d0*/  BSSY.RECONVERGENT B0, `(.L_x_1918) ;  /* 0x0000011000007945 */ /* 0x000fe60003800200 */
[----:B------:R-:W-:Y:S01]  /*31e0*/  ISETP.GE.AND P3, PT, R104, R97, !P3 ;  /* 0x000000616800720c */ /* 0x000fe20005f66270 */
[----:B------:R-:W-:Y:S01]  /*31f0*/  @!UPT UIADD3 URZ, UPT, UPT, URZ, URZ, URZ ;  /* 0x000000fffffff290 */ /* 0x000fe2000fffe0ff */
[----:B------:R-:W-:Y:S11]  /*3200*/  @!P4 BRA `(.L_x_1919) ;  /* 0x000000000034c947 */ /* 0x000ff60003800000 */
        /* <DEDUP_REMOVED lines=13> */
.L_x_1919:
[----:B------:R-:W-:Y:S05]  /*32e0*/  BSYNC.RECONVERGENT B0 ;  /* 0x0000000000007941 */ /* 0x000fea0003800200 */
.L_x_1918:
[----:B------:R-:W-:Y:S04]  /*32f0*/  BSSY.RECONVERGENT B0, `(.L_x_1920) ;  /* 0x000000f000007945 */ /* 0x000fe80003800200 */
        /* <DEDUP_REMOVED lines=14> */
.L_x_1921:
[----:B------:R-:W-:Y:S05]  /*33e0*/  BSYNC.RECONVERGENT B0 ;  /* 0x0000000000007941 */ /* 0x000fea0003800200 */
.L_x_1920:
        /* <DEDUP_REMOVED lines=29> */
.L_x_1925:
[----:B------:R-:W-:Y:S05]  /*35c0*/  BSYNC.RECONVERGENT B0 ;  /* 0x0000000000007941 */ /* 0x000fea0003800200 */
.L_x_1924:
        /* <DEDUP_REMOVED lines=16> */
.L_x_1927:
[----:B------:R-:W-:Y:S05]  /*36d0*/  BSYNC.RECONVERGENT B0 ;  /* 0x0000000000007941 */ /* 0x000fea0003800200 */
.L_x_1926:
        /* <DEDUP_REMOVED lines=16> */
.L_x_1929:
[----:B------:R-:W-:Y:S05]  /*37e0*/  BSYNC.RECONVERGENT B0 ;  /* 0x0000000000007941 */ /* 0x000fea0003800200 */
.L_x_1928:
        /* <DEDUP_REMOVED lines=17> */
.L_x_1931:
[----:B------:R-:W-:Y:S05]  /*3900*/  BSYNC.RECONVERGENT B0 ;  /* 0x0000000000007941 */ /* 0x000fea0003800200 */
.L_x_1930:
        /* <DEDUP_REMOVED lines=12> */
.L_x_1933:
[----:B------:R-:W-:Y:S05]  /*39d0*/  BSYNC.RECONVERGENT B0 ;  /* 0x0000000000007941 */ /* 0x000fea0003800200 */
.L_x_1932:
        /* <DEDUP_REMOVED lines=15> */
.L_x_1935:
[----:B------:R-:W-:Y:S05]  /*3ad0*/  BSYNC.RECONVERGENT B0 ;  /* 0x0000000000007941 */ /* 0x000fea0003800200 */
.L_x_1934:
        /* <DEDUP_REMOVED lines=15> */
.L_x_1937:
[----:B------:R-:W-:Y:S05]  /*3bd0*/  BSYNC.RECONVERGENT B0 ;  /* 0x0000000000007941 */ /* 0x000fea0003800200 */
.L_x_1936:
[----:B------:R-:W-:Y:S05]  /*3be0*/  @!P3 BRA `(.L_x_1938) ;  /* 0x0000009c00acb947 */ /* 0x000fea0003800000 */
[----:B------:R-:W-:Y:S01]  /*3bf0*/  IMAD R0, R129, 0xe0, RZ ;  /* 0x000000e081007824 */ /* 0x000fe200078e02ff */
[----:B------:R-:W-:Y:S01]  /*3c00*/  MOV R8, R10 ;  /* 0x0000000a00087202 */ /* 0x000fe20000000f00 */
[----:B-1234-:R-:W-:Y:S01]  /*3c10*/  IMAD.WIDE.U32 R2, R218, 0xe0, R82 ;  /* 0x000000e0da027825 */ /* 0x01efe200078e0052 */
[-C--:B------:R-:W-:Y:S03]  /*3c20*/  ISETP.GE.AND P0, PT, R14, R229.reuse, PT ;  /* 0x000000e50e00720c */ /* 0x080fe60003f06270 */
        /* <DEDUP_REMOVED lines=12> */
.L_x_1923:
        /* <DEDUP_REMOVED lines=63> */
.L_x_1943:
[----:B------:R-:W-:Y:S05]  /*40e0*/  BSYNC.RECONVERGENT B0 ;  /* 0x0000000000007941 */ /* 0x000fea0003800200 */
.L_x_1942:
        /* <DEDUP_REMOVED lines=53> */
.L_x_1941:
[----:B------:R-:W-:Y:S05]  /*4440*/  BSYNC.RECONVERGENT B1 ;  /* 0x0000000000017941 */ /* 0x000fea0003800200 */
.L_x_1940:
        /* <DEDUP_REMOVED lines=67> */
.L_x_1947:
[----:B------:R-:W-:Y:S05]  /*4880*/  BSYNC.RECONVERGENT B0 ;  /* 0x0000000000007941 */ /* 0x000fea0003800200 */
.L_x_1946:
        /* <DEDUP_REMOVED lines=53> */
.L_x_1945:
[----:B------:R-:W-:Y:S05]  /*4be0*/  BSYNC.RECONVERGENT B1 ;  /* 0x0000000000017941 */ /* 0x000fea0003800200 */
.L_x_1944:
        /* <DEDUP_REMOVED lines=66> */
.L_x_1951:
[----:B------:R-:W-:Y:S05]  /*5010*/  BSYNC.RECONVERGENT B0 ;  /* 0x0000000000007941 */ /* 0x000fea0003800200 */
.L_x_1950:
        /* <DEDUP_REMOVED lines=53> */
.L_x_1949:
[----:B------:R-:W-:Y:S05]  /*5370*/  BSYNC.RECONVERGENT B1 ;  /* 0x0000000000017941 */ /* 0x000fea0003800200 */
.L_x_1948:
        /* <DEDUP_REMOVED lines=69> */
.L_x_1955:
[----:B------:R-:W-:Y:S05]  /*57d0*/  BSYNC.RECONVERGENT B0 ;  /* 0x0000000000007941 */ /* 0x000fea0003800200 */
.L_x_1954:
        /* <DEDUP_REMOVED lines=51> */
.L_x_1953:
[----:B------:R-:W-:Y:S05]  /*5b10*/  BSYNC.RECONVERGENT B1 ;  /* 0x0000000000017941 */ /* 0x000fea0003800200 */
.L_x_1952:
        /* <DEDUP_REMOVED lines=62> */
.L_x_1959:
[----:B------:R-:W-:Y:S05]  /*5f00*/  BSYNC.RECONVERGENT B0 ;  /* 0x0000000000007941 */ /* 0x000fea0003800200 */
.L_x_1958:
        /* <DEDUP_REMOVED lines=51> */
.L_x_1957:
[----:B------:R-:W-:Y:S05]  /*6240*/  BSYNC.RECONVERGENT B1 ;  /* 0x0000000000017941 */ /* 0x000fea0003800200 */
.L_x_1956:
        /* <DEDUP_REMOVED lines=67> */
.L_x_1963:
[----:B------:R-:W-:Y:S05]  /*6680*/  BSYNC.RECONVERGENT B0 ;  /* 0x0000000000007941 */ /* 0x000fea0003800200 */
.L_x_1962:
        /* <DEDUP_REMOVED lines=51> */
.L_x_1961:
[----:B------:R-:W-:Y:S05]  /*69c0*/  BSYNC.RECONVERGENT B1 ;  /* 0x0000000000017941 */ /* 0x000fea0003800200 */
.L_x_1960:
        /* <DEDUP_REMOVED lines=65> */
.L_x_1967:
[----:B------:R-:W-:Y:S05]  /*6de0*/  BSYNC.RECONVERGENT B0 ;  /* 0x0000000000007941 */ /* 0x000fea0003800200 */
.L_x_1966:
        /* <DEDUP_REMOVED lines=51> */
.L_x_1965:
[----:B------:R-:W-:Y:S05]  /*7120*/  BSYNC.RECONVERGENT B1 ;  /* 0x0000000000017941 */ /* 0x000fea0003800200 */
.L_x_1964:
        /* <DEDUP_REMOVED lines=65> */
.L_x_1971:
[----:B------:R-:W-:Y:S05]  /*7540*/  BSYNC.RECONVERGENT B0 ;  /* 0x0000000000007941 */ /* 0x000fea0003800200 */
.L_x_1970:
        /* <DEDUP_REMOVED lines=51> */
.L_x_1969:
[----:B------:R-:W-:Y:S05]  /*7880*/  BSYNC.RECONVERGENT B1 ;  /* 0x0000000000017941 */ /* 0x000fea0003800200 */
.L_x_1968:
[----:B------:R-:W3:Y:S02]  /*7890*/  LD.E R3, desc[UR4][R132.64+0xd0] ;  /* 0x0000d00484037980 */ /* 0x000ee4000c101900 */
[----:B---3--:R-:W-:Y:S05]  /*78a0*/  IMAD.U32 R3, R3, -0x40, RZ ;  /* 0xffffffc003037824 */ /* 0x008fea00078e00ff */
[C---:B------:R-:W-:Y:S02]  /*78b0*/  LEA R16, P1, R3.reuse, R16, 0x1 ;  /* 0x0000001003107211 */ /* 0x040fe400078208ff */
[C---:B------:R-:W-:Y:S02]  /*78c0*/  LEA R54, P0, R3.reuse, R54, 0x1 ;  /* 0x0000003603367211 */ /* 0x040fe400078008ff */
[C---:B------:R-:W-:Y:S02]  /*78d0*/  LEA.HI.X.SX32 R17, R3.reuse, R17, 0x1, P1 ;  /* 0x0000001103117211 */ /* 0x040fe400008f0eff */
[----:B------:R-:W-:Y:S01]  /*78e0*/  LEA.HI.X.SX32 R55, R3, R55, 0x1, P0 ;  /* 0x0000003703377211 */ /* 0x000fe200000f0eff */
[----:B------:R-:W-:Y:S05]  /*78f0*/  BRA `(.L_x_1938) ;  /* 0x0000006000687947 */ /* 0x000fea0003800000 */
.L_x_1939:
        /* <DEDUP_REMOVED lines=99> */
.L_x_1975:
[----:B------:R-:W-:Y:S05]  /*7f30*/  BSYNC.RECONVERGENT B0 ;  /* 0x0000000000007941 */ /* 0x000fea0003800200 */
.L_x_1974:
        /* <DEDUP_REMOVED lines=92> */
.L_x_1973:
[----:B------:R-:W-:Y:S05]  /*8500*/  BSYNC.RECONVERGENT B1 ;  /* 0x0000000000017941 */ /* 0x000fea0003800200 */
.L_x_1972:
        /* <DEDUP_REMOVED lines=101> */
.L_x_1979:
[----:B------:R-:W-:Y:S05]  /*8b60*/  BSYNC.RECONVERGENT B0 ;  /* 0x0000000000007941 */ /* 0x000fea0003800200 */
.L_x_1978:
        /* <DEDUP_REMOVED lines=92> */
.L_x_1977:
[----:B------:R-:W-:Y:S05]  /*9130*/  BSYNC.RECONVERGENT B1 ;  /* 0x0000000000017941 */ /* 0x000fea0003800200 */
.L_x_1976:
        /* <DEDUP_REMOVED lines=101> */
.L_x_1983:
[----:B------:R-:W-:Y:S05]  /*9790*/  BSYNC.RECONVERGENT B0 ;  /* 0x0000000000007941 */ /* 0x000fea0003800200 */
.L_x_1982:
        /* <DEDUP_REMOVED lines=92> */
.L_x_1981:
[----:B------:R-:W-:Y:S05]  /*9d60*/  BSYNC.RECONVERGENT B1 ;  /* 0x0000000000017941 */ /* 0x000fea0003800200 */
.L_x_1980:
        /* <DEDUP_REMOVED lines=8> */
[----:B--2-4-:R-:W-:Y:S01]  /*9df0*/  IMAD.WIDE.U32 R134, R218, 0x60, R82 ;  /* 0x00000060da867825 */ /* 0x014fe200078e0052 */
[----:B------:R-:W-:Y:S03]  /*9e00*/  BSSY.RECONVERGENT B0, `(.L_x_1986) ;  /* 0x000005e000007945 */ /* 0x000fe60003800200 */
[----:B------:R-:W-:Y:S01]  /*9e10*/  IMAD.WIDE.U32 R22, R128, 0x60, R8 ;  /* 0x0000006080167825 */ /* 0x000fe200078e0008 */
        /* <DEDUP_REMOVED lines=92> */
.L_x_1987:
[----:B------:R-:W-:Y:S05]  /*a3e0*/  BSYNC.RECONVERGENT B0 ;  /* 0x0000000000007941 */ /* 0x000fea0003800200 */
.L_x_1986:
        /* <DEDUP_REMOVED lines=92> */
.L_x_1985:
[----:B------:R-:W-:Y:S05]  /*a9b0*/  BSYNC.RECONVERGENT B1 ;  /* 0x0000000000017941 */ /* 0x000fea0003800200 */
.L_x_1984:
        /* <DEDUP_REMOVED lines=98> */
.L_x_1991:
[----:B------:R-:W-:Y:S05]  /*afe0*/  BSYNC.RECONVERGENT B0 ;  /* 0x0000000000007941 */ /* 0x000fea0003800200 */
.L_x_1990:
        /* <DEDUP_REMOVED lines=92> */
.L_x_1989:
[----:B------:R-:W-:Y:S05]  /*b5b0*/  BSYNC.RECONVERGENT B1 ;  /* 0x0000000000017941 */ /* 0x000fea0003800200 */
.L_x_1988:
[----:B------:R-:W-:Y:S04]  /*b5c0*/  BSSY.RECONVERGENT B1, `(.L_x_1992) ;  /* 0x00000c2000017945 */ /* 0x000fe80003800200 */
        /* <DEDUP_REMOVED lines=100> */
.L_x_1995:
[----:B------:R-:W-:Y:S05]  /*bc10*/  BSYNC.RECONVERGENT B0 ;  /* 0x0000000000007941 */ /* 0x000fea0003800200 */
.L_x_1994:
        /* <DEDUP_REMOVED lines=92> */
.L_x_1993:
[----:B------:R-:W-:Y:S05]  /*c1e0*/  BSYNC.RECONVERGENT B1 ;  /* 0x0000000000017941 */ /* 0x000fea0003800200 */
.L_x_1992:
        /* <DEDUP_REMOVED lines=101> */
.L_x_1999:
[----:B------:R-:W-:Y:S05]  /*c840*/  BSYNC.RECONVERGENT B0 ;  /* 0x0000000000007941 */ /* 0x000fea0003800200 */
.L_x_1998:
        /* <DEDUP_REMOVED lines=92> */
.L_x_1997:
[----:B------:R-:W-:Y:S05]  /*ce10*/  BSYNC.RECONVERGENT B1 ;  /* 0x0000000000017941 */ /* 0x000fea0003800200 */
.L_x_1996:
        /* <DEDUP_REMOVED lines=102> */
.L_x_2003:
[----:B------:R-:W-:Y:S05]  /*d480*/  BSYNC.RECONVERGENT B0 ;  /* 0x0000000000007941 */ /* 0x000fea0003800200 */
.L_x_2002:
        /* <DEDUP_REMOVED lines=90> */
.L_x_2001:
[----:B------:R-:W-:Y:S05]  /*da30*/  BSYNC.RECONVERGENT B1 ;  /* 0x0000000000017941 */ /* 0x000fea0003800200 */
.L_x_2000:
[----:B------:R-:W3:Y:S02]  /*da40*/  LD.E R3, desc[UR4][R132.64+0xd0] ;  /* 0x0000d00484037980 */ /* 0x000ee4000c101900 */
[----:B---3--:R-:W-:Y:S05]  /*da50*/  IMAD.U32 R3, R3, -0x40, RZ ;  /* 0xffffffc003037824 */ /* 0x008fea00078e00ff */
[C---:B------:R-:W-:Y:S02]  /*da60*/  LEA R80, P1, R3.reuse, R80, 0x1 ;  /* 0x0000005003507211 */ /* 0x040fe400078208ff */
[C---:B------:R-:W-:Y:S02]  /*da70*/  LEA R78, P0, R3.reuse, R78, 0x1 ;  /* 0x0000004e034e7211 */ /* 0x040fe400078008ff */
[C---:B------:R-:W-:Y:S02]  /*da80*/  LEA.HI.X.SX32 R81, R3.reuse, R81, 0x1, P1 ;  /* 0x0000005103517211 */ /* 0x040fe400008f0eff */
[----:B------:R-:W-:Y:S09]  /*da90*/  LEA.HI.X.SX32 R79, R3, R79, 0x1, P0 ;  /* 0x0000004f034f7211 */ /* 0x000ff200000f0eff */
.L_x_1938:
[----:B------:R-:W-:Y:S05]  /*daa0*/  BSYNC.RECONVERGENT B2 ;  /* 0x0000000000027941 */ /* 0x000fea0003800200 */
.L_x_1922:
        /* <DEDUP_REMOVED lines=101> */
.L_x_2005:
[----:B------:R-:W-:Y:S05]  /*e100*/  BSYNC.RECONVERGENT B0 ;  /* 0x0000000000007941 */ /* 0x000fea0003800200 */
.L_x_2004:
[----:B------:R-:W-:Y:S05]  /*e110*/  @P2 BRA `(.L_x_2006) ;  /* 0xffffff4800982947 */ /* 0x000fea000383ffff */
.L_x_1905:
        /* <DEDUP_REMOVED lines=34> */
.L_x_2010:
[----:B------:R-:W-:Y:S05]  /*e340*/  BSYNC.RECONVERGENT B0 ;  /* 0x0000000000007941 */ /* 0x000fea0003800200 */
.L_x_2009:
        /* <DEDUP_REMOVED lines=14> */
.L_x_2012:
[----:B------:R-:W-:Y:S05]  /*e430*/  BSYNC.RECONVERGENT B0 ;  /* 0x0000000000007941 */ /* 0x000fea0003800200 */
.L_x_2011:
        /* <DEDUP_REMOVED lines=16> */
.L_x_2014:
[----:B------:R-:W-:Y:S05]  /*e540*/  BSYNC.RECONVERGENT B0 ;  /* 0x0000000000007941 */ /* 0x000fea0003800200 */
.L_x_2013:
        /* <DEDUP_REMOVED lines=16> */
.L_x_2008:
        /* <DEDUP_REMOVED lines=82> */
.L_x_2022:
[----:B------:R-:W-:Y:S05]  /*eb70*/  BSYNC.RECONVERGENT B0 ;  /* 0x0000000000007941 */ /* 0x000fea0003800200 */
.L_x_2021:
[----:B-----5:R-:W-:Y:S01]  /*eb80*/  IMAD.MOV.U32 R6, RZ, RZ, R18 ;  /* 0x000000ffff067224 */ /* 0x020fe200078e0012 */
[----:B------:R-:W-:Y:S01]  /*eb90*/  MOV R4, R16 ;  /* 0x0000001000047202 */ /* 0x000fe20000000f00 */
[----:B------:R-:W-:Y:S01]  /*eba0*/  IMAD.MOV.U32 R7, RZ, RZ, R19 ;  /* 0x000000ffff077224 */ /* 0x000fe200078e0013 */
[----:B------:R-:W-:Y:S02]  /*ebb0*/  MOV R5, R17 ;  /* 0x0000001100057202 */ /* 0x000fe40000000f00 */
.L_x_2020:
[----:B------:R-:W-:Y:S05]  /*ebc0*/  BSYNC.RECONVERGENT B1 ;  /* 0x0000000000017941 */ /* 0x000fea0003800200 */
.L_x_2019:
        /* <DEDUP_REMOVED lines=48> */
.L_x_2024:
[----:B------:R-:W-:Y:S05]  /*eed0*/  BSYNC.RECONVERGENT B0 ;  /* 0x0000000000007941 */ /* 0x000fea0003800200 */
.L_x_2023:
[----:B-----5:R3:W-:Y:S02]  /*eee0*/  STS.128 [R68+0x2000], R16 ;  /* 0x0020001044007388 */ /* 0x0207e40000000c00 */
.L_x_2018:
[----:B------:R-:W-:Y:S05]  /*eef0*/  BSYNC.RECONVERGENT B2 ;  /* 0x0000000000027941 */ /* 0x000fea0003800200 */
.L_x_2017:
        /* <DEDUP_REMOVED lines=52> */
.L_x_2030:
[----:B------:R-:W-:Y:S05]  /*f240*/  BSYNC.RECONVERGENT B0 ;  /* 0x0000000000007941 */ /* 0x000fea0003800200 */
.L_x_2029:
[----:B-----5:R1:W-:Y:S02]  /*f250*/  STS.128 [R68+0x800], R16 ;  /* 0x0008001044007388 */ /* 0x0203e40000000c00 */
.L_x_2028:
[----:B------:R-:W-:Y:S05]  /*f260*/  BSYNC.RECONVERGENT B1 ;  /* 0x0000000000017941 */ /* 0x000fea0003800200 */
.L_x_2027:
        /* <DEDUP_REMOVED lines=45> */
.L_x_2032:
[----:B------:R-:W-:Y:S05]  /*f540*/  BSYNC.RECONVERGENT B0 ;  /* 0x0000000000007941 */ /* 0x000fea0003800200 */
.L_x_2031:
[----:B-----5:R3:W-:Y:S02]  /*f550*/  STS.128 [R68+0x2800], R16 ;  /* 0x0028001044007388 */ /* 0x0207e40000000c00 */
.L_x_2026:
[----:B------:R-:W-:Y:S05]  /*f560*/  BSYNC.RECONVERGENT B2 ;  /* 0x0000000000027941 */ /* 0x000fea0003800200 */
.L_x_2025:
        /* <DEDUP_REMOVED lines=52> */
.L_x_2038:
[----:B------:R-:W-:Y:S05]  /*f8b0*/  BSYNC.RECONVERGENT B0 ;  /* 0x0000000000007941 */ /* 0x000fea0003800200 */
.L_x_2037:
[----:B-----5:R1:W-:Y:S02]  /*f8c0*/  STS.128 [R68+0x1000], R16 ;  /* 0x0010001044007388 */ /* 0x0203e40000000c00 */
.L_x_2036:
[----:B------:R-:W-:Y:S05]  /*f8d0*/  BSYNC.RECONVERGENT B1 ;  /* 0x0000000000017941 */ /* 0x000fea0003800200 */
.L_x_2035:
        /* <DEDUP_REMOVED lines=45> */
.L_x_2040:
[----:B------:R-:W-:Y:S05]  /*fbb0*/  BSYNC.RECONVERGENT B0 ;  /* 0x0000000000007941 */ /* 0x000fea0003800200 */
.L_x_2039:
[----:B-----5:R1:W-:Y:S02]  /*fbc0*/  STS.128 [R68+0x3000], R16 ;  /* 0x0030001044007388 */ /* 0x0203e40000000c00 */
.L_x_2034:
[----:B------:R-:W-:Y:S05]  /*fbd0*/  BSYNC.RECONVERGENT B2 ;  /* 0x0000000000027941 */ /* 0x000fea0003800200 */
.L_x_2033:
        /* <DEDUP_REMOVED lines=54> */
.L_x_2044:
[----:B------:R-:W-:Y:S05]  /*ff40*/  BSYNC.RECONVERGENT B0 ;  /* 0x0000000000007941 */ /* 0x000fea0003800200 */
.L_x_2043:
[----:B-----5:R1:W-:Y:S02]  /*ff50*/  STS.128 [R68+0x1800], R16 ;  /* 0x0018001044007388 */ /* 0x0203e40000000c00 */
.L_x_2042:
[----:B------:R-:W-:Y:S05]  /*ff60*/  BSYNC.RECONVERGENT B1 ;  /* 0x0000000000017941 */ /* 0x000fea0003800200 */
.L_x_2041:
        /* <DEDUP_REMOVED lines=47> */
.L_x_2046:
[----:B------:R-:W-:Y:S05]  /*10260*/  BSYNC.RECONVERGENT B0 ;  /* 0x0000000000007941 */ /* 0x000fea0003800200 */
.L_x_2045:
[----:B-----5:R1:W-:Y:S01]  /*10270*/  STS.128 [R68+0x3800], R16 ;  /* 0x0038001044007388 */ /* 0x0203e20000000c00 */
[----:B------:R-:W-:Y:S05]  /*10280*/  BRA `(.L_x_2015) ;  /* 0x0000002c005c7947 */ /* 0x000fea0003800000 */
.L_x_2016:
        /* <DEDUP_REMOVED lines=95> */
.L_x_2052:
[----:B------:R-:W-:Y:S05]  /*10880*/  BSYNC.RECONVERGENT B0 ;  /* 0x0000000000007941 */ /* 0x000fea0003800200 */
.L_x_2051:
[----:B--2--5:R-:W-:Y:S01]  /*10890*/  IMAD.MOV.U32 R6, RZ, RZ, R34 ;  /* 0x000000ffff067224 */ /* 0x024fe200078e0022 */
[----:B------:R-:W-:Y:S01]  /*108a0*/  MOV R4, R32 ;  /* 0x0000002000047202 */ /* 0x000fe20000000f00 */
[----:B------:R-:W-:Y:S01]  /*108b0*/  IMAD.MOV.U32 R7, RZ, RZ, R35 ;  /* 0x000000ffff077224 */ /* 0x000fe200078e0023 */
[----:B------:R-:W-:Y:S02]  /*108c0*/  MOV R5, R33 ;  /* 0x0000002100057202 */ /* 0x000fe40000000f00 */
.L_x_2050:
[----:B------:R-:W-:Y:S05]  /*108d0*/  BSYNC.RECONVERGENT B1 ;  /* 0x0000000000017941 */ /* 0x000fea0003800200 */
.L_x_2049:
        /* <DEDUP_REMOVED lines=86> */
.L_x_2054:
[----:B------:R-:W-:Y:S05]  /*10e40*/  BSYNC.RECONVERGENT B0 ;  /* 0x0000000000007941 */ /* 0x000fea0003800200 */
.L_x_2053:
[----:B-----5:R3:W-:Y:S02]  /*10e50*/  STS.128 [R68+0x2000], R32 ;  /* 0x0020002044007388 */ /* 0x0207e40000000c00 */
.L_x_2048:
[----:B------:R-:W-:Y:S05]  /*10e60*/  BSYNC.RECONVERGENT B2 ;  /* 0x0000000000027941 */ /* 0x000fea0003800200 */
.L_x_2047:
        /* <DEDUP_REMOVED lines=90> */
.L_x_2060:
[----:B------:R-:W-:Y:S05]  /*11410*/  BSYNC.RECONVERGENT B0 ;  /* 0x0000000000007941 */ /* 0x000fea0003800200 */
.L_x_2059:
[----:B-----5:R1:W-:Y:S02]  /*11420*/  STS.128 [R68+0x800], R32 ;  /* 0x0008002044007388 */ /* 0x0203e40000000c00 */
.L_x_2058:
[----:B------:R-:W-:Y:S05]  /*11430*/  BSYNC.RECONVERGENT B1 ;  /* 0x0000000000017941 */ /* 0x000fea0003800200 */
.L_x_2057:
        /* <DEDUP_REMOVED lines=83> */
.L_x_2062:
[----:B------:R-:W-:Y:S05]  /*11970*/  BSYNC.RECONVERGENT B0 ;  /* 0x0000000000007941 */ /* 0x000fea0003800200 */
.L_x_2061:
[----:B-----5:R3:W-:Y:S02]  /*11980*/  STS.128 [R68+0x2800], R32 ;  /* 0x0028002044007388 */ /* 0x0207e40000000c00 */
.L_x_2056:
[----:B------:R-:W-:Y:S05]  /*11990*/  BSYNC.RECONVERGENT B2 ;  /* 0x0000000000027941 */ /* 0x000fea0003800200 */
.L_x_2055:
        /* <DEDUP_REMOVED lines=90> */
.L_x_2068:
[----:B------:R-:W-:Y:S05]  /*11f40*/  BSYNC.RECONVERGENT B0 ;  /* 0x0000000000007941 */ /* 0x000fea0003800200 */
.L_x_2067:
[----:B-----5:R3:W-:Y:S02]  /*11f50*/  STS.128 [R68+0x1000], R32 ;  /* 0x0010002044007388 */ /* 0x0207e40000000c00 */
.L_x_2066:
[----:B------:R-:W-:Y:S05]  /*11f60*/  BSYNC.RECONVERGENT B1 ;  /* 0x0000000000017941 */ /* 0x000fea0003800200 */
.L_x_2065:
        /* <DEDUP_REMOVED lines=83> */
.L_x_2070:
[----:B------:R-:W-:Y:S05]  /*124a0*/  BSYNC.RECONVERGENT B0 ;  /* 0x0000000000007941 */ /* 0x000fea0003800200 */
.L_x_2069:
[----:B-----5:R3:W-:Y:S02]  /*124b0*/  STS.128 [R68+0x3000], R32 ;  /* 0x0030002044007388 */ /* 0x0207e40000000c00 */
.L_x_2064:
[----:B------:R-:W-:Y:S05]  /*124c0*/  BSYNC.RECONVERGENT B2 ;  /* 0x0000000000027941 */ /* 0x000fea0003800200 */
.L_x_2063:
        /* <DEDUP_REMOVED lines=91> */
.L_x_2074:
[----:B------:R-:W-:Y:S05]  /*12a80*/  BSYNC.RECONVERGENT B0 ;  /* 0x0000000000007941 */ /* 0x000fea0003800200 */
.L_x_2073:
[----:B-----5:R1:W-:Y:S02]  /*12a90*/  STS.128 [R68+0x1800], R32 ;  /* 0x0018002044007388 */ /* 0x0203e40000000c00 */
.L_x_2072:
[----:B------:R-:W-:Y:S05]  /*12aa0*/  BSYNC.RECONVERGENT B1 ;  /* 0x0000000000017941 */ /* 0x000fea0003800200 */
.L_x_2071:
        /* <DEDUP_REMOVED lines=83> */
.L_x_2076:
[----:B------:R-:W-:Y:S05]  /*12fe0*/  BSYNC.RECONVERGENT B0 ;  /* 0x0000000000007941 */ /* 0x000fea0003800200 */
.L_x_2075:
[----:B-----5:R1:W-:Y:S02]  /*12ff0*/  STS.128 [R68+0x3800], R32 ;  /* 0x0038002044007388 */ /* 0x0203e40000000c00 */
.L_x_2015:
[----:B------:R-:W-:Y:S05]  /*13000*/  BSYNC.RECONVERGENT B3 ;  /* 0x0000000000037941 */ /* 0x000fea0003800200 */
.L_x_2007:
        /* <DEDUP_REMOVED lines=24> */
.L_x_2078:
[----:B------:R-:W-:Y:S05]  /*13190*/  BSYNC.RECONVERGENT B0 ;  /* 0x0000000000007941 */ /* 0x000fea0003800200 */
.L_x_2077:
        /* <DEDUP_REMOVED lines=18> */
.L_x_2080:
[----:B------:R-:W-:Y:S05]  /*132c0*/  BSYNC.RECONVERGENT B0 ;  /* 0x0000000000007941 */ /* 0x000fea0003800200 */
.L_x_2079:
        /* <DEDUP_REMOVED lines=16> */
.L_x_2082:
[----:B------:R-:W-:Y:S05]  /*133d0*/  BSYNC.RECONVERGENT B0 ;  /* 0x0000000000007941 */ /* 0x000fea0003800200 */
.L_x_2081:
        /* <DEDUP_REMOVED lines=18> */
.L_x_2084:
[----:B------:R-:W-:Y:S05]  /*13500*/  BSYNC.RECONVERGENT B0 ;  /* 0x0000000000007941 */ /* 0x000fea0003800200 */
.L_x_2083:
        /* <DEDUP_REMOVED lines=20> */
.L_x_2086:
[----:B------:R-:W-:Y:S05]  /*13650*/  BSYNC.RECONVERGENT B0 ;  /* 0x0000000000007941 */ /* 0x000fea0003800200 */
.L_x_2085:
        /* <DEDUP_REMOVED lines=16> */
.L_x_2088:
[----:B------:R-:W-:Y:S05]  /*13760*/  BSYNC.RECONVERGENT B0 ;  /* 0x0000000000007941 */ /* 0x000fea0003800200 */
.L_x_2087:
        /* <DEDUP_REMOVED lines=19> */
.L_x_2090:
[----:B------:R-:W-:Y:S05]  /*138a0*/  BSYNC.RECONVERGENT B0 ;  /* 0x0000000000007941 */ /* 0x000fea0003800200 */
.L_x_2089:
        /* <DEDUP_REMOVED lines=17> */
.L_x_2092:
[----:B------:R-:W-:Y:S05]  /*139c0*/  BSYNC.RECONVERGENT B0 ;  /* 0x0000000000007941 */ /* 0x000fea0003800200 */
.L_x_2091:
        /* <DEDUP_REMOVED lines=20> */
.L_x_2094:
[----:B------:R1:W-:Y:S04]  /*13b10*/  STS.128 [R68+0xc000], RZ ;  /* 0x00c000ff44007388 */ /* 0x0003e80000000c00 */
[----:B------:R1:W-:Y:S02]  /*13b20*/  STS.128 [R68+0x10000], RZ ;  /* 0x010000ff44007388 */ /* 0x0003e40000000c00 */
.L_x_2095:
[----:B------:R-:W-:Y:S05]  /*13b30*/  BSYNC.RECONVERGENT B0 ;  /* 0x0000000000007941 */ /* 0x000fea0003800200 */
.L_x_2093:
        /* <DEDUP_REMOVED lines=25> */
.L_x_2097:
[----:B------:R-:W-:Y:S05]  /*13cd0*/  BSYNC.RECONVERGENT B0 ;  /* 0x0000000000007941 */ /* 0x000fea0003800200 */
.L_x_2096:
        /* <DEDUP_REMOVED lines=18> */
.L_x_2099:
[----:B------:R-:W-:Y:S05]  /*13e00*/  BSYNC.RECONVERGENT B0 ;  /* 0x0000000000007941 */ /* 0x000fea0003800200 */
.L_x_2098:
        /* <DEDUP_REMOVED lines=19> */
.L_x_2101:
[----:B------:R-:W-:Y:S05]  /*13f40*/  BSYNC.RECONVERGENT B0 ;  /* 0x0000000000007941 */ /* 0x000fea0003800200 */
.L_x_2100:
        /* <DEDUP_REMOVED lines=21> */
.L_x_2103:
[----:B------:R-:W-:Y:S05]  /*140a0*/  BSYNC.RECONVERGENT B0 ;  /* 0x0000000000007941 */ /* 0x000fea0003800200 */
.L_x_2102:
        /* <DEDUP_REMOVED lines=18> */
.L_x_2105:
[----:B------:R-:W-:Y:S05]  /*141d0*/  BSYNC.RECONVERGENT B0 ;  /* 0x0000000000007941 */ /* 0x000fea0003800200 */
.L_x_2104:
        /* <DEDUP_REMOVED lines=21> */
.L_x_2107:
[----:B------:R-:W-:Y:S05]  /*14330*/  BSYNC.RECONVERGENT B0 ;  /* 0x0000000000007941 */ /* 0x000fea0003800200 */
.L_x_2106:
        /* <DEDUP_REMOVED lines=19> */
.L_x_2109:
[----:B------:R-:W-:Y:S05]  /*14470*/  BSYNC.RECONVERGENT B0 ;  /* 0x0000000000007941 */ /* 0x000fea0003800200 */
.L_x_2108:
[----:B------:R-:W5:Y:S01]  /*14480*/  S2UR UR6, SR_CgaCtaId ;  /* 0x00000000000679c3 */ /* 0x000f620000008800 */
[----:B-1----:R-:W-:Y:S01]  /*14490*/  SHF.R.U32.HI R213, RZ, 0x1, R140 ;  /* 0x00000001ffd57819 */ /* 0x002fe2000001168c */
[----:B------:R-:W-:Y:S01]  /*144a0*/  UMOV UR7, 0x400 ;  /* 0x0000040000077882 */ /* 0x000fe20000000000 */
[C---:B------:R-:W-:Y:S01]  /*144b0*/  LOP3.LUT R2, R140.reuse, 0x8, RZ, 0xc0, !PT ;  /* 0x000000088c027812 */ /* 0x040fe200078ec0ff */
[----:B------:R-:W-:Y:S01]  /*144c0*/  IMAD.SHL.U32 R137, R140, 0x40, RZ ;  /* 0x000000408c897824 */ /* 0x000fe200078e00ff */
[----:B------:R-:W-:Y:S01]  /*144d0*/  LOP3.LUT R144, R213, 0x8, RZ, 0xc0, !PT ;  /* 0x00000008d5907812 */ /* 0x000fe200078ec0ff */
[----:B------:R-:W-:Y:S01]  /*144e0*/  IMAD.MOV.U32 R212, RZ, RZ, 0x20 ;  /* 0x00000020ffd47424 */ /* 0x000fe200078e00ff */
[--C-:B------:R-:W-:Y:S02]  /*144f0*/  LOP3.LUT R2, R2, 0x1c0, R65.reuse, 0x78, !PT ;  /* 0x000001c002027812 */ /* 0x100fe400078e7841 */
[----:B------:R-:W-:Y:S01]  /*14500*/  R2P PR, R140, 0x6 ;  /* 0x000000068c007804 */ /* 0x000fe20000000000 */
[----:B------:R-:W-:Y:S01]  /*14510*/  IMAD.MOV.U32 R143, RZ, RZ, 0x40 ;  /* 0x00000040ff8f7424 */ /* 0x000fe200078e00ff */
[----:B------:R-:W-:Y:S01]  /*14520*/  LOP3.LUT R0, R144, 0x1c0, R65, 0x78, !PT ;  /* 0x000001c090007812 */ /* 0x000fe200078e7841 */
[----:B------:R-:W0:Y:S01]  /*14530*/  LDGDEPBAR ;  /* 0x00000000000079af */ /* 0x000e220000000000 */
[----:B------:R-:W-:-:S02]  /*14540*/  LOP3.LUT R134, R137, 0x400, RZ, 0xc0, !PT ;  /* 0x0000040089867812 */ /* 0x000fc400078ec0ff */
[--C-:B------:R-:W-:Y:S02]  /*14550*/  LOP3.LUT R3, R0, 0x38, R63.reuse, 0x78, !PT ;  /* 0x0000003800037812 */ /* 0x100fe400078e783f */
[----:B------:R-:W-:-:S03]  /*14560*/  LOP3.LUT R63, R2, 0x38, R63, 0x78, !PT ;  /* 0x00000038023f7812 */ /* 0x000fc600078e783f */
[----:B------:R-:W-:Y:S02]  /*14570*/  IMAD.IADD R3, R64, 0x1, R3 ;  /* 0x0000000140037824 */ /* 0x000fe400078e0203 */
[----:B------:R-:W-:Y:S01]  /*14580*/  IMAD R134, R63, 0x2, R134 ;  /* 0x000000023f867824 */ /* 0x000fe200078e0286 */
[----:B-----5:R-:W-:-:S06]  /*14590*/  ULEA UR6, UR6, UR7, 0x18 ;  /* 0x0000000706067291 */ /* 0x020fcc000f8ec0ff */
[----:B------:R-:W-:Y:S02]  /*145a0*/  LEA R141, R3, UR6, 0x1 ;  /* 0x00000006038d7c11 */ /* 0x000fe4000f8e08ff */
[----:B------:R-:W5:Y:S04]  /*145b0*/  LD.E R3, desc[UR4][R132.64+0x18c] ;  /* 0x00018c0484037980 */ /* 0x000f68000c101900 */
[----:B------:R-:W-:Y:S04]  /*145c0*/  LDSM.16.M88.4 R116, [R141] ;  /* 0x000000008d74783b */ /* 0x000fe80000000200 */
[----:B------:R-:W1:Y:S01]  /*145d0*/  LDSM.16.M88.4 R72, [R134+UR6+0x4800] ;  /* 0x004800068648783b */ /* 0x000e620008000200 */
[----:B------:R-:W-:Y:S01]  /*145e0*/  SEL R0, R212, 0xffffffe0, !P1 ;  /* 0xffffffe0d4007807 */ /* 0x000fe20004800000 */
[----:B------:R-:W-:-:S02]  /*145f0*/  VIADD R63, R134, UR6 ;  /* 0x00000006863f7c36 */ /* 0x000fc40008000000 */
[----:B------:R-:W4:Y:S02]  /*14600*/  LDSM.16.M88.4 R80, [R134+UR6+0x4000] ;  /* 0x004000068650783b */ /* 0x000f240008000200 */
[--C-:B------:R-:W-:Y:S02]  /*14610*/  IMAD.IADD R136, R141, 0x1, R0.reuse ;  /* 0x000000018d887824 */ /* 0x100fe400078e0200 */
[----:B------:R-:W4:Y:S01]  /*14620*/  LDSM.16.M88.4 R64, [R134+UR6+0x5000] ;  /* 0x005000068640783b */ /* 0x000f220008000200 */
[----:B------:R-:W-:-:S03]  /*14630*/  IMAD.IADD R60, R63, 0x1, R0 ;  /* 0x000000013f3c7824 */ /* 0x000fc600078e0200 */
[----:B------:R-:W4:Y:S04]  /*14640*/  LDSM.16.M88.4 R52, [R134+UR6+0x5800] ;  /* 0x005800068634783b */ /* 0x000f280008000200 */
[----:B------:R-:W4:Y:S04]  /*14650*/  LDSM.16.M88.4 R44, [R134+UR6+0x6000] ;  /* 0x00600006862c783b */ /* 0x000f280008000200 */
[----:B------:R-:W4:Y:S04]  /*14660*/  LDSM.16.M88.4 R36, [R134+UR6+0x6800] ;  /* 0x006800068624783b */ /* 0x000f280008000200 */
[----:B------:R-:W4:Y:S04]  /*14670*/  LDSM.16.M88.4 R28, [R134+UR6+0x7000] ;  /* 0x00700006861c783b */ /* 0x000f280008000200 */
[----:B------:R-:W4:Y:S04]  /*14680*/  LDSM.16.M88.4 R16, [R134+UR6+0x7800] ;  /* 0x007800068610783b */ /* 0x000f280008000200 */
[----:B------:R-:W-:Y:S04]  /*14690*/  LDSM.16.M88.4 R92, [R136] ;  /* 0x00000000885c783b */ /* 0x000fe80000000200 */
[----:B------:R-:W4:Y:S04]  /*146a0*/  LDSM.16.M88.4 R4, [R60+0x4800] ;  /* 0x004800003c04783b */ /* 0x000f280000000200 */
[----:B--23--:R-:W2:Y:S01]  /*146b0*/  LDSM.16.M88.4 R8, [R60+0x4000] ;  /* 0x004000003c08783b */ /* 0x00cea20000000200 */
[C---:B-1----:R-:W-:Y:S03]  /*146c0*/  HMMA.16816.F32 R76, R116.reuse, R72, RZ ;  /* 0x00000048744c723c */ /* 0x042fe600000018ff */
[----:B------:R-:W-:Y:S01]  /*146d0*/  SEL R2, R143, 0xffffffc0, !P2 ;  /* 0xffffffc08f027807 */ /* 0x000fe20005000000 */
[----:B------:R-:W1:Y:S04]  /*146e0*/  LDSM.16.M88.4 R20, [R60+0x5800] ;  /* 0x005800003c14783b */ /* 0x000e680000000200 */
[----:B------:R-:W-:Y:S01]  /*146f0*/  LDSM.16.M88.4 R100, [R60+0x7000] ;  /* 0x007000003c64783b */ /* 0x000fe20000000200 */
[----:B------:R-:W-:Y:S01]  /*14700*/  HMMA.16816.F32 R72, R116, R74, RZ ;  /* 0x0000004a7448723c */ /* 0x000fe200000018ff */
[----:B------:R-:W-:-:S02]  /*14710*/  IMAD.IADD R139, R141, 0x1, R2 ;  /* 0x000000018d8b7824 */ /* 0x000fc400078e0202 */
[----:B------:R-:W-:Y:S01]  /*14720*/  IMAD.IADD R63, R63, 0x1, R2 ;  /* 0x000000013f3f7824 */ /* 0x000fe200078e0202 */
[----:B------:R-:W-:Y:S04]  /*14730*/  LDSM.16.M88.4 R104, [R60+0x5000] ;  /* 0x005000003c68783b */ /* 0x000fe80000000200 */
[C---:B----4-:R-:W-:Y:S01]  /*14740*/  HMMA.16816.F32 R12, R116.reuse, R80, RZ ;  /* 0x00000050740c723c */ /* 0x050fe200000018ff */
[----:B------:R-:W-:Y:S04]  /*14750*/  LDSM.16.M88.4 R120, [R139] ;  /* 0x000000008b78783b */ /* 0x000fe80000000200 */
[----:B------:R-:W-:Y:S03]  /*14760*/  LDSM.16.M88.4 R88, [R63+0x4000] ;  /* 0x004000003f58783b */ /* 0x000fe60000000200 */
[C---:B------:R-:W-:Y:S01]  /*14770*/  HMMA.16816.F32 R68, R116.reuse, R64, RZ ;  /* 0x000000407444723c */ /* 0x040fe200000018ff */
[----:B------:R-:W-:Y:S04]  /*14780*/  LDSM.16.M88.4 R96, [R60+0x7800] ;  /* 0x007800003c60783b */ /* 0x000fe80000000200 */
[----:B------:R-:W-:Y:S03]  /*14790*/  LDSM.16.M88.4 R84, [R63+0x5000] ;  /* 0x005000003f54783b */ /* 0x000fe60000000200 */
[C---:B------:R-:W-:Y:S08]  /*147a0*/  HMMA.16816.F32 R56, R116.reuse, R52, RZ ;  /* 0x000000347438723c */ /* 0x040ff000000018ff */
[C---:B------:R-:W-:Y:S08]  /*147b0*/  HMMA.16816.F32 R48, R116.reuse, R44, RZ ;  /* 0x0000002c7430723c */ /* 0x040ff000000018ff */
[C---:B------:R-:W-:Y:S08]  /*147c0*/  HMMA.16816.F32 R40, R116.reuse, R36, RZ ;  /* 0x000000247428723c */ /* 0x040ff000000018ff */
[C---:B------:R-:W-:Y:S08]  /*147d0*/  HMMA.16816.F32 R32, R116.reuse, R28, RZ ;  /* 0x0000001c7420723c */ /* 0x040ff000000018ff */
[----:B------:R-:W-:Y:S08]  /*147e0*/  HMMA.16816.F32 R24, R116, R16, RZ ;  /* 0x000000107418723c */ /* 0x000ff000000018ff */
[C---:B------:R-:W-:Y:S08]  /*147f0*/  HMMA.16816.F32 R76, R92.reuse, R4, R76 ;  /* 0x000000045c4c723c */ /* 0x040ff0000000184c */
[----:B------:R-:W-:Y:S01]  /*14800*/  HMMA.16816.F32 R72, R92, R6, R72 ;  /* 0x000000065c48723c */ /* 0x000fe20000001848 */
[----:B------:R-:W-:Y:S02]  /*14810*/  LDSM.16.M88.4 R4, [R63+0x4800] ;  /* 0x004800003f04783b */ /* 0x000fe40000000200 */
[----:B------:R-:W-:-:S02]  /*14820*/  IMAD.IADD R138, R0, 0x1, R139 ;  /* 0x00000001008a7824 */ /* 0x000fc400078e028b */
[----:B------:R-:W-:Y:S01]  /*14830*/  IMAD.IADD R135, R0, 0x1, R63 ;  /* 0x0000000100877824 */ /* 0x000fe200078e023f */
[----:B------:R-:W-:Y:S02]  /*14840*/  LDSM.16.M88.4 R128, [R63+0x7800] ;  /* 0x007800003f80783b */ /* 0x000fe40000000200 */
[C---:B------:R-:W-:Y:S02]  /*14850*/  HMMA.16816.F32 R80, R116.reuse, R82, RZ ;  /* 0x000000527450723c */ /* 0x040fe400000018ff */
[----:B------:R-:W-:Y:S04]  /*14860*/  LDSM.16.M88.4 R112, [R138] ;  /* 0x000000008a70783b */ /* 0x000fe80000000200 */
[----:B------:R-:W-:Y:S02]  /*14870*/  LDSM.16.M88.4 R124, [R135+0x4000] ;  /* 0x00400000877c783b */ /* 0x000fe40000000200 */
[C---:B------:R-:W-:Y:S02]  /*14880*/  HMMA.16816.F32 R64, R116.reuse, R66, RZ ;  /* 0x000000427440723c */ /* 0x040fe400000018ff */
[----:B------:R-:W-:Y:S06]  /*14890*/  LDSM.16.M88.4 R108, [R135+0x4800] ;  /* 0x00480000876c783b */ /* 0x000fec0000000200 */
[C---:B------:R-:W-:Y:S08]  /*148a0*/  HMMA.16816.F32 R52, R116.reuse, R54, RZ ;  /* 0x000000367434723c */ /* 0x040ff000000018ff */
[C---:B------:R-:W-:Y:S08]  /*148b0*/  HMMA.16816.F32 R44, R116.reuse, R46, RZ ;  /* 0x0000002e742c723c */ /* 0x040ff000000018ff */
[C---:B------:R-:W-:Y:S08]  /*148c0*/  HMMA.16816.F32 R36, R116.reuse, R38, RZ ;  /* 0x000000267424723c */ /* 0x040ff000000018ff */
[C---:B------:R-:W-:Y:S08]  /*148d0*/  HMMA.16816.F32 R28, R116.reuse, R30, RZ ;  /* 0x0000001e741c723c */ /* 0x040ff000000018ff */
[----:B------:R-:W-:Y:S01]  /*148e0*/  HMMA.16816.F32 R116, R116, R18, RZ ;  /* 0x000000127474723c */ /* 0x000fe200000018ff */
[----:B------:R-:W3:Y:S07]  /*148f0*/  LDSM.16.M88.4 R16, [R60+0x6000] ;  /* 0x006000003c10783b */ /* 0x000eee0000000200 */
        /* <DEDUP_REMOVED lines=8> */
[----:B------:R-:W3:Y:S07]  /*14980*/  LDSM.16.M88.4 R16, [R63+0x6000] ;  /* 0x006000003f10783b */ /* 0x000eee0000000200 */
[C---:B------:R-:W-:Y:S08]  /*14990*/  HMMA.16816.F32 R76, R120.reuse, R4, R76 ;  /* 0x00000004784c723c */ /* 0x040ff0000000184c */
[----:B------:R-:W-:Y:S01]  /*149a0*/  HMMA.16816.F32 R72, R120, R6, R72 ;  /* 0x000000067848723c */ /* 0x000fe20000001848 */
[----:B------:R-:W4:Y:S07]  /*149b0*/  LDSM.16.M88.4 R4, [R63+0x7000] ;  /* 0x007000003f04783b */ /* 0x000f2e0000000200 */
[C---:B--2---:R-:W-:Y:S08]  /*149c0*/  HMMA.16816.F32 R40, R92.reuse, R8, R40 ;  /* 0x000000085c28723c */ /* 0x044ff00000001828 */
[----:B------:R-:W-:Y:S01]  /*149d0*/  HMMA.16816.F32 R36, R92, R10, R36 ;  /* 0x0000000a5c24723c */ /* 0x000fe20000001824 */
[----:B------:R-:W2:Y:S07]  /*149e0*/  LDSM.16.M88.4 R8, [R63+0x6800] ;  /* 0x006800003f08783b */ /* 0x000eae0000000200 */
        /* <DEDUP_REMOVED lines=13> */
[C---:B-1----:R-:W-:Y:S08]  /*14ac0*/  HMMA.16816.F32 R56, R120.reuse, R20, R56 ;  /* 0x000000147838723c */ /* 0x042ff00000001838 */
[C---:B------:R-:W-:Y:S01]  /*14ad0*/  HMMA.16816.F32 R52, R120.reuse, R22, R52 ;  /* 0x000000167834723c */ /* 0x040fe20000001834 */
[----:B------:R-:W-:Y:S07]  /*14ae0*/  LDSM.16.M88.4 R20, [R141+0x2000] ;  /* 0x002000008d14783b */ /* 0x000fee0000000200 */
[C---:B---3--:R-:W-:Y:S08]  /*14af0*/  HMMA.16816.F32 R48, R120.reuse, R16, R48 ;  /* 0x000000107830723c */ /* 0x048ff00000001830 */
[C---:B------:R-:W-:Y:S01]  /*14b00*/  HMMA.16816.F32 R44, R120.reuse, R18, R44 ;  /* 0x00000012782c723c */ /* 0x040fe2000000182c */
[----:B------:R-:W1:Y:S07]  /*14b10*/  LDSM.16.M88.4 R16, [R134+UR6+0x8000] ;  /* 0x008000068610783b */ /* 0x000e6e0008000200 */
[C---:B----4-:R-:W-:Y:S08]  /*14b20*/  HMMA.16816.F32 R32, R120.reuse, R4, R32 ;  /* 0x000000047820723c */ /* 0x050ff00000001820 */
[C---:B------:R-:W-:Y:S01]  /*14b30*/  HMMA.16816.F32 R28, R120.reuse, R6, R28 ;  /* 0x00000006781c723c */ /* 0x040fe2000000181c */
[----:B------:R-:W-:Y:S07]  /*14b40*/  LDSM.16.M88.4 R4, [R60+0x8000] ;  /* 0x008000003c04783b */ /* 0x000fee0000000200 */
[C---:B------:R-:W-:Y:S08]  /*14b50*/  HMMA.16816.F32 R68, R120.reuse, R84, R68 ;  /* 0x000000547844723c */ /* 0x040ff00000001844 */
[C---:B------:R-:W-:Y:S01]  /*14b60*/  HMMA.16816.F32 R64, R120.reuse, R86, R64 ;  /* 0x000000567840723c */ /* 0x040fe20000001840 */
[----:B------:R-:W3:Y:S07]  /*14b70*/  LDSM.16.M88.4 R84, [R135+0x7800] ;  /* 0x007800008754783b */ /* 0x000eee0000000200 */
[C---:B--2---:R-:W-:Y:S08]  /*14b80*/  HMMA.16816.F32 R40, R120.reuse, R8, R40 ;  /* 0x000000087828723c */ /* 0x044ff00000001828 */
[----:B------:R-:W-:Y:S01]  /*14b90*/  HMMA.16816.F32 R36, R120, R10, R36 ;  /* 0x0000000a7824723c */ /* 0x000fe20000001824 */
[----:B------:R-:W2:Y:S07]  /*14ba0*/  LDSM.16.M88.4 R8, [R136+0x2000] ;  /* 0x002000008808783b */ /* 0x000eae0000000200 */
[C---:B------:R-:W-:Y:S08]  /*14bb0*/  HMMA.16816.F32 R12, R112.reuse, R124, R12 ;  /* 0x0000007c700c723c */ /* 0x040ff0000000180c */
[C---:B------:R-:W-:Y:S08]  /*14bc0*/  HMMA.16816.F32 R80, R112.reuse, R126, R80 ;  /* 0x0000007e7050723c */ /* 0x040ff00000001850 */
[C---:B-----5:R-:W-:Y:S08]  /*14bd0*/  HMMA.16816.F32 R32, R112.reuse, R88, R32 ;  /* 0x000000587020723c */ /* 0x060ff00000001820 */
[----:B------:R-:W-:Y:S01]  /*14be0*/  HMMA.16816.F32 R28, R112, R90, R28 ;  /* 0x0000005a701c723c */ /* 0x000fe2000000181c */
[----:B------:R-:W4:Y:S07]  /*14bf0*/  LDSM.16.M88.4 R88, [R134+UR6+0x8800] ;  /* 0x008800068658783b */ /* 0x000f2e0008000200 */
        /* <DEDUP_REMOVED lines=13> */
[C---:B---3--:R-:W-:Y:S08]  /*14cd0*/  HMMA.16816.F32 R24, R112.reuse, R84, R24 ;  /* 0x000000547018723c */ /* 0x048ff00000001818 */
[C---:B------:R-:W-:Y:S01]  /*14ce0*/  HMMA.16816.F32 R116, R112.reuse, R86, R116 ;  /* 0x000000567074723c */ /* 0x040fe20000001874 */
[----:B------:R-:W3:Y:S07]  /*14cf0*/  LDSM.16.M88.4 R84, [R134+UR6+0x9000] ;  /* 0x009000068654783b */ /* 0x000eee0008000200 */
[C---:B------:R-:W-:Y:S08]  /*14d00*/  HMMA.16816.F32 R68, R112.reuse, R104, R68 ;  /* 0x000000687044723c */ /* 0x040ff00000001844 */
[C---:B------:R-:W-:Y:S08]  /*14d10*/  HMMA.16816.F32 R64, R112.reuse, R106, R64 ;  /* 0x0000006a7040723c */ /* 0x040ff00000001840 */
[C---:B------:R-:W-:Y:S08]  /*14d20*/  HMMA.16816.F32 R40, R112.reuse, R92, R40 ;  /* 0x0000005c7028723c */ /* 0x040ff00000001828 */
[----:B------:R-:W-:Y:S01]  /*14d30*/  HMMA.16816.F32 R36, R112, R94, R36 ;  /* 0x0000005e7024723c */ /* 0x000fe20000001824 */
[----:B------:R-:W-:Y:S07]  /*14d40*/  LDSM.16.M88.4 R92, [R135+0x8000] ;  /* 0x00800000875c783b */ /* 0x000fee0000000200 */
[C---:B--2---:R-:W-:Y:S01]  /*14d50*/  HMMA.16816.F32 R104, R8.reuse, R4, R100 ;  /* 0x000000040868723c */ /* 0x044fe20000001864 */
[----:B------:R-:W2:Y:S07]  /*14d60*/  LDSM.16.M88.4 R100, [R138+0x2000] ;  /* 0x002000008a64783b */ /* 0x000eae0000000200 */
[----:B------:R-:W-:Y:S01]  /*14d70*/  HMMA.16816.F32 R80, R8, R6, R80 ;  /* 0x000000060850723c */ /* 0x000fe20000001850 */
[----:B------:R-:W2:Y:S07]  /*14d80*/  LDSM.16.M88.4 R4, [R63+0x8800] ;  /* 0x008800003f04783b */ /* 0x000eae0000000200 */
        /* <DEDUP_REMOVED lines=9> */
[C---:B---3--:R-:W-:Y:S08]  /*14e20*/  HMMA.16816.F32 R68, R20.reuse, R84, R68 ;  /* 0x000000541444723c */ /* 0x048ff00000001844 */
[----:B------:R-:W-:Y:S08]  /*14e30*/  HMMA.16816.F32 R64, R20, R86, R64 ;  /* 0x000000561440723c */ /* 0x000ff00000001840 */
[C---:B--2---:R-:W-:Y:S08]  /*14e40*/  HMMA.16816.F32 R104, R100.reuse, R92, R104 ;  /* 0x0000005c6468723c */ /* 0x044ff00000001868 */
[----:B------:R-:W-:Y:S01]  /*14e50*/  HMMA.16816.F32 R80, R100, R94, R80 ;  /* 0x0000005e6450723c */ /* 0x000fe20000001850 */
[----:B------:R-:W2:Y:S07]  /*14e60*/  LDSM.16.M88.4 R92, [R134+UR6+0x9800] ;  /* 0x00980006865c783b */ /* 0x000eae0008000200 */
[C---:B------:R-:W-:Y:S08]  /*14e70*/  HMMA.16816.F32 R76, R96.reuse, R4, R76 ;  /* 0x00000004604c723c */ /* 0x040ff0000000184c */
[----:B------:R-:W-:Y:S01]  /*14e80*/  HMMA.16816.F32 R72, R96, R6, R72 ;  /* 0x000000066048723c */ /* 0x000fe20000001848 */
[----:B------:R-:W3:Y:S07]  /*14e90*/  LDSM.16.M88.4 R4, [R135+0x9000] ;  /* 0x009000008704783b */ /* 0x000eee0000000200 */
[C---:B----4-:R-:W-:Y:S08]  /*14ea0*/  HMMA.16816.F32 R68, R8.reuse, R88, R68 ;  /* 0x000000580844723c */ /* 0x050ff00000001844 */
[----:B------:R-:W-:Y:S03]  /*14eb0*/  HMMA.16816.F32 R64, R8, R90, R64 ;  /* 0x0000005a0840723c */ /* 0x000fe60000001840 */
[-C--:B------:R-:W-:Y:S01]  /*14ec0*/  FMUL.FTZ R80, R80, R3.reuse ;  /* 0x0000000350507220 */ /* 0x080fe20000410000 */
[-C--:B------:R-:W-:Y:S01]  /*14ed0*/  FMUL.FTZ R81, R81, R3.reuse ;  /* 0x0000000351517220 */ /* 0x080fe20000410000 */
[-C--:B------:R-:W-:Y:S01]  /*14ee0*/  FMUL.FTZ R82, R82, R3.reuse ;  /* 0x0000000352527220 */ /* 0x080fe20000410000 */
[-C--:B------:R-:W-:Y:S01]  /*14ef0*/  FMUL.FTZ R84, R104, R3.reuse ;  /* 0x0000000368547220 */ /* 0x080fe20000410000 */
[-C--:B------:R-:W-:Y:S01]  /*14f00*/  FMUL.FTZ R104, R106, R3.reuse ;  /* 0x000000036a687220 */ /* 0x080fe20000410000 */
[----:B-1----:R-:W-:Y:S01]  /*14f10*/  HMMA.16816.F32 R76, R100, R12, R76 ;  /* 0x0000000c644c723c */ /* 0x002fe2000000184c */
[----:B------:R-:W-:Y:S04]  /*14f20*/  MUFU.TANH R86, R80 ;  /* 0x0000005000567308 */ /* 0x000fe80000002400 */
[----:B------:R-:W-:-:S03]  /*14f30*/  FMUL.FTZ R88, R83, R3 ;  /* 0x0000000353587220 */ /* 0x000fc60000410000 */
[----:B------:R-:W-:Y:S01]  /*14f40*/  HMMA.16816.F32 R72, R100, R14, R72 ;  /* 0x0000000e6448723c */ /* 0x000fe20000001848 */
[----:B------:R-:W1:Y:S01]  /*14f50*/  LDSM.16.M88.4 R12, [R60+0x9800] ;  /* 0x009800003c0c783b */ /* 0x000e620000000200 */
[----:B------:R-:W-:Y:S06]  /*14f60*/  MUFU.TANH R87, R81 ;  /* 0x0000005100577308 */ /* 0x000fec0000002400 */
[C---:B-----5:R-:W-:Y:S02]  /*14f70*/  HMMA.16816.F32 R68, R96.reuse, R16, R68 ;  /* 0x000000106044723c */ /* 0x060fe40000001844 */
[----:B------:R4:W-:Y:S06]  /*14f80*/  MUFU.TANH R106, R82 ;  /* 0x00000052006a7308 */ /* 0x0009ec0000002400 */
[----:B------:R-:W-:Y:S01]  /*14f90*/  HMMA.16816.F32 R64, R96, R18, R64 ;  /* 0x000000126040723c */ /* 0x000fe20000001840 */
[----:B------:R-:W-:Y:S04]  /*14fa0*/  LDSM.16.M88.4 R16, [R135+0x9800] ;  /* 0x009800008710783b */ /* 0x000fe80000000200 */
[----:B----4-:R-:W4:Y:S03]  /*14fb0*/  LDSM.16.M88.4 R80, [R134+UR6+0xa000] ;  /* 0x00a000068650783b */ /* 0x010f260008000200 */
[C---:B--2---:R-:W-:Y:S08]  /*14fc0*/  HMMA.16816.F32 R56, R20.reuse, R92, R56 ;  /* 0x0000005c1438723c */ /* 0x044ff00000001838 */
[----:B------:R-:W-:Y:S01]  /*14fd0*/  HMMA.16816.F32 R92, R20, R94, R52 ;  /* 0x0000005e145c723c */ /* 0x000fe20000001834 */
[----:B------:R-:W2:Y:S07]  /*14fe0*/  LDSM.16.M88.4 R52, [R63+0x9800] ;  /* 0x009800003f34783b */ /* 0x000eae0000000200 */
[C---:B---3--:R-:W-:Y:S08]  /*14ff0*/  HMMA.16816.F32 R68, R100.reuse, R4, R68 ;  /* 0x000000046444723c */ /* 0x048ff00000001844 */
[----:B------:R-:W-:Y:S01]  /*15000*/  HMMA.16816.F32 R64, R100, R6, R64 ;  /* 0x000000066440723c */ /* 0x000fe20000001840 */
[----:B------:R-:W3:Y:S07]  /*15010*/  LDSM.16.M88.4 R4, [R60+0xa000] ;  /* 0x00a000003c04783b */ /* 0x000eee0000000200 */
[C---:B-1----:R-:W-:Y:S08]  /*15020*/  HMMA.16816.F32 R56, R8.reuse, R12, R56 ;  /* 0x0000000c0838723c */ /* 0x042ff00000001838 */
[----:B------:R-:W-:Y:S01]  /*15030*/  HMMA.16816.F32 R92, R8, R14, R92 ;  /* 0x0000000e085c723c */ /* 0x000fe2000000185c */
[----:B------:R-:W1:Y:S07]  /*15040*/  LDSM.16.M88.4 R12, [R63+0xa000] ;  /* 0x00a000003f0c783b */ /* 0x000e6e0000000200 */
[C---:B----4-:R-:W-:Y:S08]  /*15050*/  HMMA.16816.F32 R48, R20.reuse, R80, R48 ;  /* 0x000000501430723c */ /* 0x050ff00000001830 */
[----:B------:R-:W-:Y:S03]  /*15060*/  HMMA.16816.F32 R44, R20, R82, R44 ;  /* 0x00000052142c723c */ /* 0x000fe6000000182c */
[-C--:B------:R-:W-:Y:S01]  /*15070*/  FMUL.FTZ R72, R72, R3.reuse ;  /* 0x0000000348487220 */ /* 0x080fe20000410000 */
[-C--:B------:R-:W-:Y:S01]  /*15080*/  FMUL.FTZ R73, R73, R3.reuse ;  /* 0x0000000349497220 */ /* 0x080fe20000410000 */
[-C--:B------:R-:W-:Y:S01]  /*15090*/  FMUL.FTZ R74, R74, R3.reuse ;  /* 0x000000034a4a7220 */ /* 0x080fe20000410000 */
        /* <DEDUP_REMOVED lines=8> */
[C---:B---3--:R-:W-:Y:S01]  /*15120*/  HMMA.16816.F32 R52, R8.reuse, R4, R48 ;  /* 0x000000040834723c */ /* 0x048fe20000001830 */
[----:B------:R-:W-:Y:S07]  /*15130*/  LDSM.16.M88.4 R48, [R135+0xa000] ;  /* 0x00a000008730783b */ /* 0x000fee0000000200 */
[----:B------:R-:W-:Y:S03]  /*15140*/  HMMA.16816.F32 R44, R8, R6, R44 ;  /* 0x00000006082c723c */ /* 0x000fe6000000182c */
[-C--:B------:R-:W-:Y:S01]  /*15150*/  FMUL.FTZ R64, R64, R3.reuse ;  /* 0x0000000340407220 */ /* 0x080fe20000410000 */
[-C--:B------:R-:W-:Y:S01]  /*15160*/  FMUL.FTZ R65, R65, R3.reuse ;  /* 0x0000000341417220 */ /* 0x080fe20000410000 */
[-C--:B------:R-:W-:Y:S01]  /*15170*/  FMUL.FTZ R66, R66, R3.reuse ;  /* 0x0000000342427220 */ /* 0x080fe20000410000 */
[-C--:B------:R-:W-:Y:S01]  /*15180*/  FMUL.FTZ R83, R67, R3.reuse ;  /* 0x0000000343537220 */ /* 0x080fe20000410000 */
[----:B--2---:R-:W2:Y:S01]  /*15190*/  LDSM.16.M88.4 R72, [R134+UR6+0xa800] ;  /* 0x00a800068648783b */ /* 0x004ea20008000200 */
[C---:B------:R-:W-:Y:S01]  /*151a0*/  HMMA.16816.F32 R56, R100.reuse, R16, R56 ;  /* 0x000000106438723c */ /* 0x040fe20000001838 */
[----:B------:R-:W-:Y:S02]  /*151b0*/  MUFU.TANH R80, R64 ;  /* 0x0000004000507308 */ /* 0x000fe40000002400 */
[----:B------:R-:W-:Y:S05]  /*151c0*/  LDSM.16.M88.4 R4, [R63+0xa800] ;  /* 0x00a800003f04783b */ /* 0x000fea0000000200 */
[----:B------:R-:W-:Y:S01]  /*151d0*/  HMMA.16816.F32 R92, R100, R18, R92 ;  /* 0x00000012645c723c */ /* 0x000fe2000000185c */
[----:B------:R-:W3:Y:S01]  /*151e0*/  LDSM.16.M88.4 R16, [R60+0xa800] ;  /* 0x00a800003c10783b */ /* 0x000ee20000000200 */
[----:B------:R-:W-:Y:S06]  /*151f0*/  MUFU.TANH R81, R65 ;  /* 0x0000004100517308 */ /* 0x000fec0000002400 */
[C---:B-1----:R-:W-:Y:S02]  /*15200*/  HMMA.16816.F32 R52, R96.reuse, R12, R52 ;  /* 0x0000000c6034723c */ /* 0x042fe40000001834 */
[----:B------:R1:W-:Y:S06]  /*15210*/  MUFU.TANH R82, R66 ;  /* 0x0000004200527308 */ /* 0x0003ec0000002400 */
[----:B------:R-:W-:Y:S01]  /*15220*/  HMMA.16816.F32 R44, R96, R14, R44 ;  /* 0x0000000e602c723c */ /* 0x000fe2000000182c */
[----:B------:R-:W-:Y:S04]  /*15230*/  LDSM.16.M88.4 R12, [R135+0xa800] ;  /* 0x00a80000870c783b */ /* 0x000fe80000000200 */
[----:B-1----:R-:W1:Y:S03]  /*15240*/  LDSM.16.M88.4 R64, [R134+UR6+0xb000] ;  /* 0x00b000068640783b */ /* 0x002e660008000200 */
[C---:B--2---:R-:W-:Y:S08]  /*15250*/  HMMA.16816.F32 R40, R20.reuse, R72, R40 ;  /* 0x000000481428723c */ /* 0x044ff00000001828 */
[----:B------:R-:W-:Y:S08]  /*15260*/  HMMA.16816.F32 R36, R20, R74, R36 ;  /* 0x0000004a1424723c */ /* 0x000ff00000001824 */
[C---:B------:R-:W-:Y:S08]  /*15270*/  HMMA.16816.F32 R52, R100.reuse, R48, R52 ;  /* 0x000000306434723c */ /* 0x040ff00000001834 */
[----:B------:R-:W-:Y:S01]  /*15280*/  HMMA.16816.F32 R44, R100, R50, R44 ;  /* 0x00000032642c723c */ /* 0x000fe2000000182c */
[----:B------:R-:W2:Y:S07]  /*15290*/  LDSM.16.M88.4 R48, [R60+0xb000] ;  /* 0x00b000003c30783b */ /* 0x000eae0000000200 */
[C---:B---3--:R-:W-:Y:S08]  /*152a0*/  HMMA.16816.F32 R40, R8.reuse, R16, R40 ;  /* 0x000000100828723c */ /* 0x048ff00000001828 */
[----:B------:R-:W-:Y:S01]  /*152b0*/  HMMA.16816.F32 R36, R8, R18, R36 ;  /* 0x000000120824723c */ /* 0x000fe20000001824 */
[----:B------:R-:W3:Y:S07]  /*152c0*/  LDSM.16.M88.4 R16, [R63+0xb000] ;  /* 0x00b000003f10783b */ /* 0x000eee0000000200 */
[----:B-1----:R-:W-:Y:S05]  /*152d0*/  HMMA.16816.F32 R32, R20, R64, R32 ;  /* 0x000000401420723c */ /* 0x002fea0000001820 */
[-C--:B------:R-:W-:Y:S01]  /*152e0*/  FMUL.FTZ R56, R56, R3.reuse ;  /* 0x0000000338387220 */ /* 0x080fe20000410000 */
[-C--:B------:R-:W-:Y:S01]  /*152f0*/  FMUL.FTZ R57, R57, R3.reuse ;  /* 0x0000000339397220 */ /* 0x080fe20000410000 */
[-C--:B------:R-:W-:Y:S01]  /*15300*/  FMUL.FTZ R58, R58, R3.reuse ;  /* 0x000000033a3a7220 */ /* 0x080fe20000410000 */
[----:B------:R-:W-:Y:S01]  /*15310*/  FMUL.FTZ R59, R59, R3 ;  /* 0x000000033b3b7220 */ /* 0x000fe20000410000 */
[C---:B------:R-:W-:Y:S01]  /*15320*/  HMMA.16816.F32 R40, R96.reuse, R4, R40 ;  /* 0x000000046028723c */ /* 0x040fe20000001828 */
[----:B------:R-:W-:Y:S07]  /*15330*/  MUFU.TANH R72, R56 ;  /* 0x0000003800487308 */ /* 0x000fee0000002400 */
[----:B------:R-:W-:Y:S01]  /*15340*/  HMMA.16816.F32 R36, R96, R6, R36 ;  /* 0x000000066024723c */ /* 0x000fe20000001824 */
[----:B------:R-:W-:Y:S01]  /*15350*/  MUFU.TANH R73, R57 ;  /* 0x0000003900497308 */ /* 0x000fe20000002400 */
[----:B------:R-:W1:Y:S06]  /*15360*/  LDSM.16.M88.4 R4, [R135+0xb000] ;  /* 0x00b000008704783b */ /* 0x000e6c0000000200 */
[----:B--2---:R-:W-:Y:S01]  /*15370*/  HMMA.16816.F32 R32, R8, R48, R32 ;  /* 0x000000300820723c */ /* 0x004fe20000001820 */
[----:B------:R-:W-:Y:S08]  /*15380*/  MUFU.TANH R108, R58 ;  /* 0x0000003a006c7308 */ /* 0x000ff00000002400 */
[----:B------:R2:W-:Y:S01]  /*15390*/  MUFU.TANH R109, R59 ;  /* 0x0000003b006d7308 */ /* 0x0005e20000002400 */
[----:B------:R-:W-:Y:S01]  /*153a0*/  HMMA.16816.F32 R40, R100, R12, R40 ;  /* 0x0000000c6428723c */ /* 0x000fe20000001828 */
[----:B--2---:R-:W2:Y:S04]  /*153b0*/  LDSM.16.M88.4 R56, [R134+UR6+0xb800] ;  /* 0x00b800068638783b */ /* 0x004ea80008000200 */
[----:B------:R-:W-:-:S05]  /*153c0*/  IMAD.SHL.U32 R12, R140, 0x2, RZ ;  /* 0x000000028c0c7824 */ /* 0x000fca00078e00ff */
[----:B---3--:R-:W-:Y:S05]  /*153d0*/  HMMA.16816.F32 R32, R96, R16, R32 ;  /* 0x000000106020723c */ /* 0x008fea0000001820 */
[----:B------:R-:W-:-:S03]  /*153e0*/  LOP3.LUT R13, R12, 0x6, RZ, 0xc0, !PT ;  /* 0x000000060c0d7812 */ /* 0x000fc600078ec0ff */
[----:B------:R-:W-:Y:S05]  /*153f0*/  HMMA.16816.F32 R28, R20, R66, R28 ;  /* 0x00000042141c723c */ /* 0x000fea000000181c */
[----:B------:R-:W-:-:S03]  /*15400*/  IMAD.IADD R48, R228, 0x1, R13 ;  /* 0x00000001e4307824 */ /* 0x000fc600078e020d */
[C---:B------:R-:W-:Y:S01]  /*15410*/  HMMA.16816.F32 R36, R100.reuse, R14, R36 ;  /* 0x0000000e6424723c */ /* 0x040fe20000001824 */
[----:B------:R-:W3:Y:S01]  /*15420*/  LDSM.16.M88.4 R12, [R60+0xb800] ;  /* 0x00b800003c0c783b */ /* 0x000ee20000000200 */
[----:B------:R-:W-:Y:S08]  /*15430*/  MUFU.TANH R84, R84 ;  /* 0x0000005400547308 */ /* 0x000ff00000002400 */
[----:B------:R-:W4:Y:S01]  /*15440*/  MUFU.TANH R104, R104 ;  /* 0x0000006800687308 */ /* 0x000f220000002400 */
[----:B-1----:R-:W-:Y:S03]  /*15450*/  HMMA.16816.F32 R32, R100, R4, R32 ;  /* 0x000000046420723c */ /* 0x002fe60000001820 */
[----:B------:R-:W-:-:S04]  /*15460*/  VIADD R4, R48, 0x11 ;  /* 0x0000001130047836 */ /* 0x000fc80000000000 */
[----:B------:R-:W-:Y:S01]  /*15470*/  MUFU.TANH R85, R85 ;  /* 0x0000005500557308 */ /* 0x000fe20000002400 */
[C---:B--2---:R-:W-:Y:S07]  /*15480*/  HMMA.16816.F32 R24, R20.reuse, R56, R24 ;  /* 0x000000381418723c */ /* 0x044fee0000001818 */
[----:B------:R-:W1:Y:S01]  /*15490*/  MUFU.TANH R105, R105 ;  /* 0x0000006900697308 */ /* 0x000e620000002400 */
[----:B------:R-:W-:Y:S03]  /*154a0*/  HMMA.16816.F32 R116, R20, R58, R116 ;  /* 0x0000003a1474723c */ /* 0x000fe60000001874 */
[----:B------:R-:W-:-:S02]  /*154b0*/  VIADD R22, R48, 0x8 ;  /* 0x0000000830167836 */ /* 0x000fc40000000000 */
[----:B------:R-:W-:Y:S01]  /*154c0*/  VIADD R20, R48, 0x9 ;  /* 0x0000000930147836 */ /* 0x000fe20000000000 */
[-C--:B------:R-:W-:Y:S01]  /*154d0*/  ISETP.GE.AND P4, PT, R4, R61.reuse, PT ;  /* 0x0000003d0400720c */ /* 0x080fe20003f86270 */
[----:B------:R-:W-:Y:S01]  /*154e0*/  VIADD R4, R48, 0x18 ;  /* 0x0000001830047836 */ /* 0x000fe20000000000 */
[-C--:B------:R-:W-:Y:S01]  /*154f0*/  ISETP.GE.AND P0, PT, R22, R61.reuse, PT ;  /* 0x0000003d1600720c */ /* 0x080fe20003f06270 */
[----:B------:R-:W-:Y:S05]  /*15500*/  HMMA.16816.F32 R28, R8, R50, R28 ;  /* 0x00000032081c723c */ /* 0x000fea000000181c */
[-C--:B------:R-:W-:Y:S01]  /*15510*/  ISETP.GE.AND P6, PT, R20, R61.reuse, PT ;  /* 0x0000003d1400720c */ /* 0x080fe20003fc6270 */
[C---:B------:R-:W-:Y:S01]  /*15520*/  VIADD R16, R48.reuse, 0x1 ;  /* 0x0000000130107836 */ /* 0x040fe20000000000 */
[----:B------:R-:W2:Y:S01]  /*15530*/  LDSM.16.M88.4 R20, [R63+0xb800] ;  /* 0x00b800003f14783b */ /* 0x000ea20000000200 */
[----:B------:R-:W-:Y:S01]  /*15540*/  ISETP.GE.AND P3, PT, R48, R61, PT ;  /* 0x0000003d3000720c */ /* 0x000fe20003f66270 */
[----:B------:R-:W-:Y:S01]  /*15550*/  MUFU.TANH R88, R88 ;  /* 0x0000005800587308 */ /* 0x000fe20000002400 */
[-C--:B------:R-:W-:Y:S01]  /*15560*/  FMUL.FTZ R76, R76, R3.reuse ;  /* 0x000000034c4c7220 */ /* 0x080fe20000410000 */
[----:B------:R-:W-:Y:S01]  /*15570*/  FMUL.FTZ R78, R78, R3 ;  /* 0x000000034e4e7220 */ /* 0x000fe20000410000 */
[----:B----4-:R-:W-:-:S02]  /*15580*/  FSEL R104, R104, -INF , !P3 ;  /* 0xff80000068687808 */ /* 0x010fc40005800000 */
[----:B------:R-:W-:Y:S02]  /*15590*/  FSEL R84, R84, -INF , !P3 ;  /* 0xff80000054547808 */ /* 0x000fe40005800000 */
[-C--:B------:R-:W-:Y:S01]  /*155a0*/  ISETP.GE.AND P3, PT, R4, R61.reuse, PT ;  /* 0x0000003d0400720c */ /* 0x080fe20003f66270 */
[----:B------:R-:W-:Y:S01]  /*155b0*/  VIADD R4, R48, 0x19 ;  /* 0x0000001930047836 */ /* 0x000fe20000000000 */
[----:B------:R-:W-:Y:S01]  /*155c0*/  ISETP.GE.AND P1, PT, R16, R61, PT ;  /* 0x0000003d1000720c */ /* 0x000fe20003f26270 */
[-C--:B------:R-:W-:Y:S01]  /*155d0*/  FMUL.FTZ R186, R38, R3.reuse ;  /* 0x0000000326ba7220 */ /* 0x080fe20000410000 */
[----:B------:R-:W-:Y:S01]  /*155e0*/  MUFU.TANH R76, R76 ;  /* 0x0000004c004c7308 */ /* 0x000fe20000002400 */
[-C--:B------:R-:W-:Y:S01]  /*155f0*/  FMUL.FTZ R77, R77, R3.reuse ;  /* 0x000000034d4d7220 */ /* 0x080fe20000410000 */
[----:B-1----:R-:W-:Y:S01]  /*15600*/  FSEL R38, R105, -INF , !P1 ;  /* 0xff80000069267808 */ /* 0x002fe20004800000 */
[----:B------:R-:W-:Y:S01]  /*15610*/  FMUL.FTZ R79, R79, R3 ;  /* 0x000000034f4f7220 */ /* 0x000fe20000410000 */
[----:B------:R-:W-:-:S02]  /*15620*/  FSEL R85, R85, -INF , !P1 ;  /* 0xff80000055557808 */ /* 0x000fc40004800000 */
[----:B------:R-:W-:Y:S01]  /*15630*/  ISETP.GE.AND P1, PT, R4, R61, PT ;  /* 0x0000003d0400720c */ /* 0x000fe20003f26270 */
[C---:B------:R-:W-:Y:S01]  /*15640*/  VIADD R4, R48.reuse, 0x20 ;  /* 0x0000002030047836 */ /* 0x040fe20000000000 */
[----:B------:R-:W1:Y:S01]  /*15650*/  MUFU.TANH R78, R78 ;  /* 0x0000004e004e7308 */ /* 0x000e620000002400 */
[----:B------:R-:W-:Y:S02]  /*15660*/  VIADD R16, R48, 0x10 ;  /* 0x0000001030107836 */ /* 0x000fe40000000000 */
[----:B------:R-:W-:Y:S01]  /*15670*/  FMUL.FTZ R54, R54, R3 ;  /* 0x0000000336367220 */ /* 0x000fe20000410000 */
[----:B------:R-:W-:Y:S02]  /*15680*/  FSEL R106, R106, -INF , !P0 ;  /* 0xff8000006a6a7808 */ /* 0x000fe40004000000 */
[----:B------:R-:W-:Y:S01]  /*15690*/  FSEL R86, R86, -INF , !P0 ;  /* 0xff80000056567808 */ /* 0x000fe20004000000 */
[----:B------:R-:W-:Y:S03]  /*156a0*/  HMMA.16816.F32 R28, R96, R18, R28 ;  /* 0x00000012601c723c */ /* 0x000fe6000000181c */
[-C--:B------:R-:W-:Y:S01]  /*156b0*/  ISETP.GE.AND P0, PT, R4, R61.reuse, PT ;  /* 0x0000003d0400720c */ /* 0x080fe20003f06270 */
[----:B------:R-:W-:Y:S01]  /*156c0*/  MUFU.TANH R77, R77 ;  /* 0x0000004d004d7308 */ /* 0x000fe20000002400 */
[----:B------:R-:W-:Y:S01]  /*156d0*/  VIADD R4, R48, 0x21 ;  /* 0x0000002130047836 */ /* 0x000fe20000000000 */
[----:B------:R-:W-:-:S02]  /*156e0*/  ISETP.GE.AND P5, PT, R16, R61, PT ;  /* 0x0000003d1000720c */ /* 0x000fc40003fa6270 */
[----:B------:R-:W4:Y:S04]  /*156f0*/  LDSM.16.M88.4 R16, [R135+0xb800] ;  /* 0x00b800008710783b */ /* 0x000f280000000200 */
[----:B------:R-:W5:Y:S01]  /*15700*/  MUFU.TANH R79, R79 ;  /* 0x0000004f004f7308 */ /* 0x000f620000002400 */
[----:B---3--:R-:W-:Y:S07]  /*15710*/  HMMA.16816.F32 R24, R8, R12, R24 ;  /* 0x0000000c0818723c */ /* 0x008fee0000001818 */
[----:B------:R3:W-:Y:S01]  /*15720*/  MUFU.TANH R198, R54 ;  /* 0x0000003600c67308 */ /* 0x0007e20000002400 */
[----:B-1----:R-:W-:Y:S01]  /*15730*/  FSEL R78, R78, -INF , !P5 ;  /* 0xff8000004e4e7808 */ /* 0x002fe20006800000 */
[-C--:B------:R-:W-:Y:S01]  /*15740*/  FMUL.FTZ R68, R68, R3.reuse ;  /* 0x0000000344447220 */ /* 0x080fe20000410000 */
[----:B------:R-:W-:Y:S01]  /*15750*/  FSEL R50, R76, -INF , !P5 ;  /* 0xff8000004c327808 */ /* 0x000fe20006800000 */
[-C--:B------:R-:W-:Y:S01]  /*15760*/  FMUL.FTZ R70, R70, R3.reuse ;  /* 0x0000000346467220 */ /* 0x080fe20000410000 */
[----:B------:R-:W-:-:S03]  /*15770*/  FMUL.FTZ R46, R46, R3 ;  /* 0x000000032e2e7220 */ /* 0x000fc60000410000 */
[----:B------:R-:W1:Y:S01]  /*15780*/  MUFU.TANH R107, R107 ;  /* 0x0000006b006b7308 */ /* 0x000e620000002400 */
[-C--:B------:R-:W-:Y:S01]  /*15790*/  FMUL.FTZ R69, R69, R3.reuse ;  /* 0x0000000345457220 */ /* 0x080fe20000410000 */
[-C--:B------:R-:W-:Y:S01]  /*157a0*/  FMUL.FTZ R71, R71, R3.reuse ;  /* 0x0000000347477220 */ /* 0x080fe20000410000 */
[-C--:B------:R-:W-:Y:S01]  /*157b0*/  FMUL.FTZ R44, R44, R3.reuse ;  /* 0x000000032c2c7220 */ /* 0x080fe20000410000 */
[----:B------:R-:W-:Y:S05]  /*157c0*/  HMMA.16816.F32 R28, R100, R6, R28 ;  /* 0x00000006641c723c */ /* 0x000fea000000181c */
[----:B------:R-:W-:Y:S01]  /*157d0*/  FSEL R90, R90, -INF , !P1 ;  /* 0xff8000005a5a7808 */ /* 0x000fe20004800000 */
[-C--:B------:R-:W-:Y:S01]  /*157e0*/  FMUL.FTZ R40, R40, R3.reuse ;  /* 0x0000000328287220 */ /* 0x080fe20000410000 */
[-C--:B------:R-:W-:Y:S01]  /*157f0*/  FMUL.FTZ R42, R42, R3.reuse ;  /* 0x000000032a2a7220 */ /* 0x080fe20000410000 */
[-C--:B------:R-:W-:Y:S01]  /*15800*/  FMUL.FTZ R93, R93, R3.reuse ;  /* 0x000000035d5d7220 */ /* 0x080fe20000410000 */
[----:B---3--:R-:W-:Y:S01]  /*15810*/  FSEL R54, R88, -INF , !P6 ;  /* 0xff80000058367808 */ /* 0x008fe20007000000 */
[----:B------:R-:W-:Y:S01]  /*15820*/  FMUL.FTZ R95, R95, R3 ;  /* 0x000000035f5f7220 */ /* 0x000fe20000410000 */
[----:B------:R-:W-:Y:S01]  /*15830*/  FSEL R88, R87, -INF , !P6 ;  /* 0xff80000057587808 */ /* 0x000fe20007000000 */
[----:B------:R-:W-:Y:S05]  /*15840*/  HMMA.16816.F32 R116, R8, R14, R116 ;  /* 0x0000000e0874723c */ /* 0x000fea0000001874 */
[----:B------:R-:W-:Y:S01]  /*15850*/  ISETP.GE.AND P6, PT, R4, R61, PT ;  /* 0x0000003d0400720c */ /* 0x000fe20003fc6270 */
[----:B------:R-:W-:Y:S01]  /*15860*/  VIADD R4, R48, 0x28 ;  /* 0x0000002830047836 */ /* 0x000fe20000000000 */
[----:B------:R3:W-:Y:S01]  /*15870*/  MUFU.TANH R196, R46 ;  /* 0x0000002e00c47308 */ /* 0x0007e20000002400 */
[-C--:B------:R-:W-:Y:S01]  /*15880*/  FMUL.FTZ R52, R52, R3.reuse ;  /* 0x0000000334347220 */ /* 0x080fe20000410000 */
[-C--:B------:R-:W-:Y:S01]  /*15890*/  FMUL.FTZ R53, R53, R3.reuse ;  /* 0x0000000335357220 */ /* 0x080fe20000410000 */
[----:B------:R-:W-:Y:S01]  /*158a0*/  FMUL.FTZ R55, R55, R3 ;  /* 0x0000000337377220 */ /* 0x000fe20000410000 */
[----:B------:R-:W-:Y:S01]  /*158b0*/  ISETP.GE.AND P5, PT, R4, R61, PT ;  /* 0x0000003d0400720c */ /* 0x000fe20003fa6270 */
[----:B------:R-:W-:Y:S01]  /*158c0*/  VIADD R4, R48, 0x29 ;  /* 0x0000002930047836 */ /* 0x000fe20000000000 */
[----:B-----5:R-:W-:-:S02]  /*158d0*/  FSEL R76, R79, -INF , !P4 ;  /* 0xff8000004f4c7808 */ /* 0x020fc40006000000 */
[----:B------:R-:W-:Y:S01]  /*158e0*/  MUFU.TANH R83, R83 ;  /* 0x0000005300537308 */ /* 0x000fe20000002400 */
[----:B--2---:R-:W-:Y:S05]  /*158f0*/  HMMA.16816.F32 R24, R96, R20, R24 ;  /* 0x000000146018723c */ /* 0x004fea0000001818 */
[----:B------:R-:W-:Y:S01]  /*15900*/  FSEL R12, R89, -INF , !P3 ;  /* 0xff800000590c7808 */ /* 0x000fe20005800000 */
[-C--:B------:R-:W-:Y:S01]  /*15910*/  FMUL.FTZ R74, R92, R3.reuse ;  /* 0x000000035c4a7220 */ /* 0x080fe20000410000 */
[-C--:B------:R-:W-:Y:S01]  /*15920*/  FMUL.FTZ R36, R36, R3.reuse ;  /* 0x0000000324247220 */ /* 0x080fe20000410000 */
[-C--:B------:R-:W-:Y:S01]  /*15930*/  FMUL.FTZ R34, R34, R3.reuse ;  /* 0x0000000322227220 */ /* 0x080fe20000410000 */
[-C--:B------:R-:W-:Y:S01]  /*15940*/  FMUL.FTZ R45, R45, R3.reuse ;  /* 0x000000032d2d7220 */ /* 0x080fe20000410000 */
[-C--:B------:R-:W-:Y:S01]  /*15950*/  FMUL.FTZ R47, R47, R3.reuse ;  /* 0x000000032f2f7220 */ /* 0x080fe20000410000 */
[----:B------:R-:W-:Y:S01]  /*15960*/  MUFU.TANH R68, R68 ;  /* 0x0000004400447308 */ /* 0x000fe20000002400 */
[----:B---3--:R-:W-:Y:S01]  /*15970*/  FSEL R46, R77, -INF , !P4 ;  /* 0xff8000004d2e7808 */ /* 0x008fe20006000000 */
[----:B------:R-:W-:Y:S01]  /*15980*/  FMUL.FTZ R94, R94, R3 ;  /* 0x000000035e5e7220 */ /* 0x000fe20000410000 */
[----:B------:R-:W-:Y:S01]  /*15990*/  ISETP.GE.AND P4, PT, R4, R61, PT ;  /* 0x0000003d0400720c */ /* 0x000fe20003f86270 */
[----:B------:R-:W-:-:S02]  /*159a0*/  VIADD R4, R48, 0x30 ;  /* 0x0000003030047836 */ /* 0x000fc40000000000 */
[-C--:B------:R-:W-:Y:S01]  /*159b0*/  FMUL.FTZ R32, R32, R3.reuse ;  /* 0x0000000320207220 */ /* 0x080fe20000410000 */
[-C--:B------:R-:W-:Y:S01]  /*159c0*/  FMUL.FTZ R41, R41, R3.reuse ;  /* 0x0000000329297220 */ /* 0x080fe20000410000 */
[-C--:B------:R-:W-:Y:S01]  /*159d0*/  FMUL.FTZ R43, R43, R3.reuse ;  /* 0x000000032b2b7220 */ /* 0x080fe20000410000 */
[----:B------:R-:W-:Y:S01]  /*159e0*/  MUFU.TANH R70, R70 ;  /* 0x0000004600467308 */ /* 0x000fe20000002400 */
[----:B-1----:R-:W-:Y:S01]  /*159f0*/  FSEL R20, R107, -INF , !P1 ;  /* 0xff8000006b147808 */ /* 0x002fe20004800000 */
[-C--:B------:R-:W-:Y:S01]  /*15a00*/  FMUL.FTZ R37, R37, R3.reuse ;  /* 0x0000000325257220 */ /* 0x080fe20000410000 */
[-C--:B------:R-:W-:Y:S01]  /*15a10*/  FMUL.FTZ R39, R39, R3.reuse ;  /* 0x0000000327277220 */ /* 0x080fe20000410000 */
[-C--:B------:R-:W-:Y:S01]  /*15a20*/  FMUL.FTZ R33, R33, R3.reuse ;  /* 0x0000000321217220 */ /* 0x080fe20000410000 */
[----:B------:R-:W-:Y:S01]  /*15a30*/  FMUL.FTZ R35, R35, R3 ;  /* 0x0000000323237220 */ /* 0x000fe20000410000 */
[----:B------:R-:W-:Y:S01]  /*15a40*/  VIADD R232, R62, 0xffffffff ;  /* 0xffffffff3ee87836 */ /* 0x000fe20000000000 */
[----:B------:R-:W-:-:S04]  /*15a50*/  DEPBAR.LE SB0, 0x0 ;  /* 0x000080000000791a */ /* 0x000fc80000000000 */
[----:B------:R1:W-:Y:S08]  /*15a60*/  MUFU.TANH R192, R44 ;  /* 0x0000002c00c07308 */ /* 0x0003f00000002400 */
[----:B------:R-:W-:Y:S08]  /*15a70*/  MUFU.TANH R69, R69 ;  /* 0x0000004500457308 */ /* 0x000ff00000002400 */
[----:B------:R-:W2:Y:S01]  /*15a80*/  MUFU.TANH R71, R71 ;  /* 0x0000004700477308 */ /* 0x000ea20000002400 */
[----:B-1----:R-:W-:-:S02]  /*15a90*/  FSEL R44, R91, -INF , !P3 ;  /* 0xff8000005b2c7808 */ /* 0x002fc40005800000 */
[----:B------:R-:W-:Y:S01]  /*15aa0*/  ISETP.GE.AND P3, PT, R4, R61, PT ;  /* 0x0000003d0400720c */ /* 0x000fe20003f66270 */
[----:B------:R-:W-:-:S05]  /*15ab0*/  VIADD R4, R48, 0x31 ;  /* 0x0000003130047836 */ /* 0x000fca0000000000 */
[----:B------:R-:W-:Y:S01]  /*15ac0*/  ISETP.GE.AND P1, PT, R4, R61, PT ;  /* 0x0000003d0400720c */ /* 0x000fe20003f26270 */
[----:B------:R-:W-:Y:S01]  /*15ad0*/  VIADD R4, R48, 0x38 ;  /* 0x0000003830047836 */ /* 0x000fe20000000000 */
[----:B------:R1:W-:Y:S01]  /*15ae0*/  MUFU.TANH R182, R40 ;  /* 0x0000002800b67308 */ /* 0x0003e20000002400 */
[----:B------:R-:W-:-:S07]  /*15af0*/  FMUL.FTZ R156, R28, R3 ;  /* 0x000000031c9c7220 */ /* 0x000fce0000410000 */
[----:B------:R3:W-:Y:S01]  /*15b00*/  MUFU.TANH R190, R42 ;  /* 0x0000002a00be7308 */ /* 0x0007e20000002400 */
[----:B--2---:R-:W-:Y:S02]  /*15b10*/  FSEL R28, R71, -INF , !P6 ;  /* 0xff800000471c7808 */ /* 0x004fe40007000000 */
[----:B------:R-:W-:Y:S02]  /*15b20*/  FSEL R216, R69, -INF , !P6 ;  /* 0xff80000045d87808 */ /* 0x000fe40007000000 */
[----:B-1----:R-:W-:Y:S02]  /*15b30*/  FSEL R40, R70, -INF , !P0 ;  /* 0xff80000046287808 */ /* 0x002fe40004000000 */
[----:B---3--:R-:W-:Y:S02]  /*15b40*/  FSEL R42, R68, -INF , !P0 ;  /* 0xff800000442a7808 */ /* 0x008fe40004000000 */
[----:B------:R-:W-:Y:S01]  /*15b50*/  ISETP.GE.AND P0, PT, R4, R61, PT ;  /* 0x0000003d0400720c */ /* 0x000fe20003f06270 */
[----:B------:R-:W-:-:S05]  /*15b60*/  VIADD R4, R48, 0x39 ;  /* 0x0000003930047836 */ /* 0x000fca0000000000 */
[----:B------:R-:W-:Y:S02]  /*15b70*/  ISETP.GE.AND P6, PT, R4, R61, PT ;  /* 0x0000003d0400720c */ /* 0x000fe40003fc6270 */
[----:B----4-:R-:W-:Y:S01]  /*15b80*/  HMMA.16816.F32 R4, R100, R16, R24 ;  /* 0x000000106404723c */ /* 0x010fe20000001818 */
[----:B------:R-:W-:Y:S08]  /*15b90*/  MUFU.TANH R202, R93 ;  /* 0x0000005d00ca7308 */ /* 0x000ff00000002400 */
[----:B------:R-:W1:Y:S08]  /*15ba0*/  MUFU.TANH R200, R95 ;  /* 0x0000005f00c87308 */ /* 0x000e700000002400 */
[----:B------:R-:W2:Y:S02]  /*15bb0*/  MUFU.TANH R194, R52 ;  /* 0x0000003400c27308 */ /* 0x000ea40000002400 */
[----:B------:R-:W-:Y:S01]  /*15bc0*/  FMUL.FTZ R136, R4, R3 ;  /* 0x0000000304887220 */ /* 0x000fe20000410000 */
[C---:B------:R-:W-:Y:S01]  /*15bd0*/  VIADD R4, R48.reuse, 0x51 ;  /* 0x0000005130047836 */ /* 0x040fe20000000000 */
[----:B------:R-:W-:Y:S05]  /*15be0*/  HMMA.16816.F32 R116, R96, R22, R116 ;  /* 0x000000166074723c */ /* 0x000fea0000001874 */
[----:B------:R-:W-:Y:S01]  /*15bf0*/  VIADD R8, R48, 0x40 ;  /* 0x0000004030087836 */ /* 0x000fe20000000000 */
[----:B------:R-:W-:Y:S01]  /*15c00*/  MUFU.TANH R172, R53 ;  /* 0x0000003500ac7308 */ /* 0x000fe20000002400 */
[----:B-1----:R-:W-:-:S02]  /*15c10*/  FSEL R200, R200, -INF , !P6 ;  /* 0xff800000c8c87808 */ /* 0x002fc40007000000 */
[----:B------:R-:W-:-:S05]  /*15c20*/  FSEL R202, R202, -INF , !P6 ;  /* 0xff800000caca7808 */ /* 0x000fca0007000000 */
[----:B------:R-:W1:Y:S01]  /*15c30*/  MUFU.TANH R168, R55 ;  /* 0x0000003700a87308 */ /* 0x000e620000002400 */
[----:B------:R-:W-:Y:S02]  /*15c40*/  FSEL R26, R82, -INF , !P5 ;  /* 0xff800000521a7808 */ /* 0x000fe40006800000 */
[----:B------:R-:W-:Y:S02]  /*15c50*/  FSEL R24, R80, -INF , !P5 ;  /* 0xff80000050187808 */ /* 0x000fe40006800000 */
[-C--:B------:R-:W-:Y:S01]  /*15c60*/  ISETP.GE.AND P6, PT, R4, R61.reuse, PT ;  /* 0x0000003d0400720c */ /* 0x080fe20003fc6270 */
[----:B------:R-:W-:Y:S01]  /*15c70*/  VIADD R4, R48, 0x58 ;  /* 0x0000005830047836 */ /* 0x000fe20000000000 */
[----:B------:R-:W-:Y:S01]  /*15c80*/  ISETP.GE.AND P5, PT, R8, R61, PT ;  /* 0x0000003d0800720c */ /* 0x000fe20003fa6270 */
[----:B------:R-:W-:Y:S01]  /*15c90*/  VIADD R8, R48, 0x41 ;  /* 0x0000004130087836 */ /* 0x000fe20000000000 */
[----:B------:R3:W-:Y:S02]  /*15ca0*/  MUFU.TANH R176, R36 ;  /* 0x0000002400b07308 */ /* 0x0007e40000002400 */
[----:B------:R-:W-:-:S02]  /*15cb0*/  FSEL R198, R198, -INF , !P5 ;  /* 0xff800000c6c67808 */ /* 0x000fc40006800000 */
[----:B--2---:R-:W-:Y:S02]  /*15cc0*/  FSEL R194, R194, -INF , !P5 ;  /* 0xff800000c2c27808 */ /* 0x004fe40006800000 */
[----:B------:R-:W-:Y:S02]  /*15cd0*/  ISETP.GE.AND P5, PT, R4, R61, PT ;  /* 0x0000003d0400720c */ /* 0x000fe40003fa6270 */
[----:B------:R2:W-:Y:S01]  /*15ce0*/  MUFU.TANH R166, R34 ;  /* 0x0000002200a67308 */ /* 0x0005e20000002400 */
[----:B------:R-:W-:Y:S01]  /*15cf0*/  VIADD R4, R48, 0x59 ;  /* 0x0000005930047836 */ /* 0x000fe20000000000 */
[----:B------:R-:W-:-:S06]  /*15d00*/  FSEL R214, R108, -INF , !P3 ;  /* 0xff8000006cd67808 */ /* 0x000fcc0005800000 */
[----:B------:R-:W-:Y:S01]  /*15d10*/  MUFU.TANH R178, R45 ;  /* 0x0000002d00b27308 */ /* 0x000fe20000002400 */
[----:B---3--:R-:W-:-:S07]  /*15d20*/  FSEL R36, R81, -INF , !P4 ;  /* 0xff80000051247808 */ /* 0x008fce0006000000 */
[----:B------:R-:W-:Y:S01]  /*15d30*/  MUFU.TANH R184, R47 ;  /* 0x0000002f00b87308 */ /* 0x000fe20000002400 */
[----:B--2---:R-:W-:Y:S02]  /*15d40*/  FSEL R34, R83, -INF , !P4 ;  /* 0xff80000053227808 */ /* 0x004fe40006000000 */
[----:B------:R-:W-:Y:S01]  /*15d50*/  ISETP.GE.AND P4, PT, R8, R61, PT ;  /* 0x0000003d0800720c */ /* 0x000fe20003f86270 */
[----:B------:R-:W-:-:S04]  /*15d60*/  VIADD R8, R48, 0x48 ;  /* 0x0000004830087836 */ /* 0x000fc80000000000 */
[----:B------:R-:W-:Y:S01]  /*15d70*/  MUFU.TANH R74, R74 ;  /* 0x0000004a004a7308 */ /* 0x000fe20000002400 */
[----:B-1----:R-:W-:Y:S02]  /*15d80*/  FSEL R168, R168, -INF , !P4 ;  /* 0xff800000a8a87808 */ /* 0x002fe40006000000 */
[----:B------:R-:W-:-:S05]  /*15d90*/  FSEL R172, R172, -INF , !P4 ;  /* 0xff800000acac7808 */ /* 0x000fca0006000000 */
[----:B------:R-:W1:Y:S01]  /*15da0*/  MUFU.TANH R210, R94 ;  /* 0x0000005e00d27308 */ /* 0x000e620000002400 */
[----:B------:R-:W-:Y:S02]  /*15db0*/  FSEL R208, R72, -INF , !P3 ;  /* 0xff80000048d07808 */ /* 0x000fe40005800000 */
[-C--:B------:R-:W-:Y:S01]  /*15dc0*/  ISETP.GE.AND P4, PT, R4, R61.reuse, PT ;  /* 0x0000003d0400720c */ /* 0x080fe20003f86270 */
[----:B------:R-:W-:Y:S01]  /*15dd0*/  VIADD R4, R48, 0x60 ;  /* 0x0000006030047836 */ /* 0x000fe20000000000 */
[----:B------:R-:W-:Y:S01]  /*15de0*/  ISETP.GE.AND P3, PT, R8, R61, PT ;  /* 0x0000003d0800720c */ /* 0x000fe20003f66270 */
[----:B------:R-:W-:Y:S01]  /*15df0*/  VIADD R8, R48, 0x49 ;  /* 0x0000004930087836 */ /* 0x000fe20000000000 */
[----:B------:R-:W-:Y:S01]  /*15e00*/  HMMA.16816.F32 R116, R100, R18, R116 ;  /* 0x000000126474723c */ /* 0x000fe20000001874 */
[----:B------:R2:W-:Y:S02]  /*15e10*/  MUFU.TANH R160, R32 ;  /* 0x0000002000a07308 */ /* 0x0005e40000002400 */
[----:B------:R-:W-:-:S02]  /*15e20*/  FSEL R196, R196, -INF , !P3 ;  /* 0xff800000c4c47808 */ /* 0x000fc40005800000 */
[----:B------:R-:W-:Y:S02]  /*15e30*/  FSEL R192, R192, -INF , !P3 ;  /* 0xff800000c0c07808 */ /* 0x000fe40005800000 */
[----:B------:R-:W-:Y:S02]  /*15e40*/  FSEL R206, R73, -INF , !P1 ;  /* 0xff80000049ce7808 */ /* 0x000fe40004800000 */
[----:B------:R-:W-:Y:S01]  /*15e50*/  ISETP.GE.AND P3, PT, R4, R61, PT ;  /* 0x0000003d0400720c */ /* 0x000fe20003f66270 */
[----:B------:R-:W-:Y:S01]  /*15e60*/  MUFU.TANH R180, R41 ;  /* 0x0000002900b47308 */ /* 0x000fe20000002400 */
[----:B------:R-:W-:Y:S02]  /*15e70*/  VIADD R4, R48, 0x61 ;  /* 0x0000006130047836 */ /* 0x000fe40000000000 */
[----:B------:R-:W-:-:S05]  /*15e80*/  FMUL.FTZ R30, R30, R3 ;  /* 0x000000031e1e7220 */ /* 0x000fca0000410000 */
[----:B------:R-:W3:Y:S01]  /*15e90*/  MUFU.TANH R188, R43 ;  /* 0x0000002b00bc7308 */ /* 0x000ee20000002400 */
[----:B--2---:R-:W-:Y:S02]  /*15ea0*/  FSEL R32, R109, -INF , !P1 ;  /* 0xff8000006d207808 */ /* 0x004fe40004800000 */
[----:B------:R-:W-:Y:S01]  /*15eb0*/  ISETP.GE.AND P1, PT, R8, R61, PT ;  /* 0x0000003d0800720c */ /* 0x000fe20003f26270 */
[----:B------:R-:W-:Y:S01]  /*15ec0*/  VIADD R8, R48, 0x50 ;  /* 0x0000005030087836 */ /* 0x000fe20000000000 */
[----:B-1----:R-:W-:Y:S02]  /*15ed0*/  FSEL R210, R210, -INF , !P0 ;  /* 0xff800000d2d27808 */ /* 0x002fe40004000000 */
[----:B------:R-:W-:Y:S01]  /*15ee0*/  FSEL R184, R184, -INF , !P1 ;  /* 0xff800000b8b87808 */ /* 0x000fe20004800000 */
[----:B------:R-:W1:Y:S01]  /*15ef0*/  MUFU.TANH R186, R186 ;  /* 0x000000ba00ba7308 */ /* 0x000e620000002400 */
[----:B------:R-:W-:Y:S02]  /*15f00*/  FSEL R178, R178, -INF , !P1 ;  /* 0xff800000b2b27808 */ /* 0x000fe40004800000 */
[----:B------:R-:W-:-:S02]  /*15f10*/  FSEL R204, R74, -INF , !P0 ;  /* 0xff8000004acc7808 */ /* 0x000fc40004000000 */
[-C--:B------:R-:W-:Y:S01]  /*15f20*/  ISETP.GE.AND P1, PT, R4, R61.reuse, PT ;  /* 0x0000003d0400720c */ /* 0x080fe20003f26270 */
[----:B------:R-:W-:Y:S01]  /*15f30*/  VIADD R4, R48, 0x68 ;  /* 0x0000006830047836 */ /* 0x000fe20000000000 */
[----:B------:R-:W-:Y:S01]  /*15f40*/  ISETP.GE.AND P0, PT, R8, R61, PT ;  /* 0x0000003d0800720c */ /* 0x000fe20003f06270 */
[----:B------:R-:W-:Y:S03]  /*15f50*/  MUFU.TANH R156, R156 ;  /* 0x0000009c009c7308 */ /* 0x000fe60000002400 */
[----:B------:R-:W-:Y:S02]  /*15f60*/  FSEL R190, R190, -INF , !P0 ;  /* 0xff800000bebe7808 */ /* 0x000fe40004000000 */
[----:B------:R-:W-:-:S03]  /*15f70*/  FSEL R182, R182, -INF , !P0 ;  /* 0xff800000b6b67808 */ /* 0x000fc60004000000 */
[----:B------:R-:W2:Y:S01]  /*15f80*/  MUFU.TANH R162, R30 ;  /* 0x0000001e00a27308 */ /* 0x000ea20000002400 */
[----:B------:R-:W-:Y:S01]  /*15f90*/  ISETP.GE.AND P0, PT, R4, R61, PT ;  /* 0x0000003d0400720c */ /* 0x000fe20003f06270 */
[----:B------:R-:W-:Y:S01]  /*15fa0*/  VIADD R4, R48, 0x69 ;  /* 0x0000006930047836 */ /* 0x000fe20000000000 */
[----:B---3--:R-:W-:-:S05]  /*15fb0*/  FSEL R188, R188, -INF , !P6 ;  /* 0xff800000bcbc7808 */ /* 0x008fca0007000000 */
[----:B------:R-:W-:Y:S01]  /*15fc0*/  MUFU.TANH R174, R37 ;  /* 0x0000002500ae7308 */ /* 0x000fe20000002400 */
[----:B------:R-:W-:Y:S01]  /*15fd0*/  FSEL R180, R180, -INF , !P6 ;  /* 0xff800000b4b47808 */ /* 0x000fe20007000000 */
[----:B------:R-:W-:-:S06]  /*15fe0*/  FMUL.FTZ R67, R116, R3 ;  /* 0x0000000374437220 */ /* 0x000fcc0000410000 */
[----:B------:R-:W3:Y:S01]  /*15ff0*/  MUFU.TANH R170, R39 ;  /* 0x0000002700aa7308 */ /* 0x000ee20000002400 */
[----:B------:R-:W-:Y:S01]  /*16000*/  ISETP.GE.AND P6, PT, R4, R61, PT ;  /* 0x0000003d0400720c */ /* 0x000fe20003fc6270 */
[-C--:B------:R-:W-:Y:S01]  /*16010*/  FMUL.FTZ R60, R119, R3.reuse ;  /* 0x00000003773c7220 */ /* 0x080fe20000410000 */
[-C--:B------:R-:W-:Y:S01]  /*16020*/  FMUL.FTZ R65, R117, R3.reuse ;  /* 0x0000000375417220 */ /* 0x080fe20000410000 */
[----:B------:R-:W-:Y:S02]  /*16030*/  VIADD R4, R48, 0x70 ;  /* 0x0000007030047836 */ /* 0x000fe40000000000 */
[-C--:B------:R-:W-:Y:S01]  /*16040*/  FMUL.FTZ R29, R29, R3.reuse ;  /* 0x000000031d1d7220 */ /* 0x080fe20000410000 */
[-C--:B------:R-:W-:Y:S01]  /*16050*/  FMUL.FTZ R31, R31, R3.reuse ;  /* 0x000000031f1f7220 */ /* 0x080fe20000410000 */
[-C--:B------:R-:W-:Y:S01]  /*16060*/  FMUL.FTZ R5, R5, R3.reuse ;  /* 0x0000000305057220 */ /* 0x080fe20000410000 */
[----:B------:R-:W-:Y:S01]  /*16070*/  MUFU.TANH R158, R33 ;  /* 0x00000021009e7308 */ /* 0x000fe20000002400 */
[-C--:B------:R-:W-:Y:S01]  /*16080*/  FMUL.FTZ R6, R6, R3.reuse ;  /* 0x0000000306067220 */ /* 0x080fe20000410000 */
[-C--:B------:R-:W-:Y:S01]  /*16090*/  FMUL.FTZ R7, R7, R3.reuse ;  /* 0x0000000307077220 */ /* 0x080fe20000410000 */
[----:B------:R-:W-:Y:S01]  /*160a0*/  FMUL.FTZ R118, R118, R3 ;  /* 0x0000000376767220 */ /* 0x000fe20000410000 */
[----:B-1----:R-:W-:-:S04]  /*160b0*/  FSEL R186, R186, -INF , !P5 ;  /* 0xff800000baba7808 */ /* 0x002fc80006800000 */
[----:B------:R-:W1:Y:S01]  /*160c0*/  MUFU.TANH R164, R35 ;  /* 0x0000002300a47308 */ /* 0x000e620000002400 */
[----:B------:R-:W-:Y:S02]  /*160d0*/  FSEL R176, R176, -INF , !P5 ;  /* 0xff800000b0b07808 */ /* 0x000fe40006800000 */
[----:B------:R-:W-:Y:S01]  /*160e0*/  ISETP.GE.AND P5, PT, R4, R61, PT ;  /* 0x0000003d0400720c */ /* 0x000fe20003fa6270 */
[----:B------:R-:W-:Y:S01]  /*160f0*/  VIADD R4, R48, 0x71 ;  /* 0x0000007130047836 */ /* 0x000fe20000000000 */
[----:B--2---:R-:W-:Y:S02]  /*16100*/  FSEL R162, R162, -INF , !P0 ;  /* 0xff800000a2a27808 */ /* 0x004fe40004000000 */
[----:B------:R-:W-:Y:S01]  /*16110*/  FSEL R156, R156, -INF , !P0 ;  /* 0xff8000009c9c7808 */ /* 0x000fe20004000000 */
[----:B------:R-:W-:Y:S01]  /*16120*/  MUFU.TANH R154, R29 ;  /* 0x0000001d009a7308 */ /* 0x000fe20000002400 */
[----:B------:R-:W-:Y:S02]  /*16130*/  ISETP.GT.AND P0, PT, R232, R217, PT ;  /* 0x000000d9e800720c */ /* 0x000fe40003f04270 */
[----:B---3--:R-:W-:-:S05]  /*16140*/  FSEL R170, R170, -INF , !P4 ;  /* 0xff800000aaaa7808 */ /* 0x008fca0006000000 */
[----:B------:R-:W2:Y:S01]  /*16150*/  MUFU.TANH R152, R31 ;  /* 0x0000001f00987308 */ /* 0x000ea20000002400 */
[----:B------:R-:W-:-:S07]  /*16160*/  FSEL R174, R174, -INF , !P4 ;  /* 0xff800000aeae7808 */ /* 0x000fce0006000000 */
[----:B------:R-:W-:Y:S01]  /*16170*/  MUFU.TANH R136, R136 ;  /* 0x0000008800887308 */ /* 0x000fe20000002400 */
[----:B------:R-:W-:-:S07]  /*16180*/  ISETP.GE.AND P4, PT, R4, R61, PT ;  /* 0x0000003d0400720c */ /* 0x000fce0003f86270 */
[----:B------:R-:W-:Y:S01]  /*16190*/  MUFU.TANH R66, R5 ;  /* 0x0000000500427308 */ /* 0x000fe20000002400 */
[----:B------:R-:W-:-:S07]  /*161a0*/  VIADD R4, R48, 0x78 ;  /* 0x0000007830047836 */ /* 0x000fce0000000000 */
[----:B------:R-:W3:Y:S08]  /*161b0*/  MUFU.TANH R150, R6 ;  /* 0x0000000600967308 */ /* 0x000ef00000002400 */
[----:B------:R-:W4:Y:S08]  /*161c0*/  MUFU.TANH R148, R7 ;  /* 0x0000000700947308 */ /* 0x000f300000002400 */
[----:B------:R-:W-:Y:S08]  /*161d0*/  MUFU.TANH R67, R67 ;  /* 0x0000004300437308 */ /* 0x000ff00000002400 */
[----:B------:R-:W5:Y:S08]  /*161e0*/  MUFU.TANH R138, R118 ;  /* 0x00000076008a7308 */ /* 0x000f700000002400 */
[----:B------:R-:W5:Y:S08]  /*161f0*/  MUFU.TANH R60, R60 ;  /* 0x0000003c003c7308 */ /* 0x000f700000002400 */
[----:B------:R-:W5:Y:S01]  /*16200*/  MUFU.TANH R65, R65 ;  /* 0x0000004100417308 */ /* 0x000f620000002400 */
[----:B------:R-:W-:Y:S01]  /*16210*/  VIADD R48, R48, 0x79 ;  /* 0x0000007930307836 */ /* 0x000fe20000000000 */
[----:B------:R-:W-:-:S02]  /*16220*/  FSEL R166, R166, -INF , !P3 ;  /* 0xff800000a6a67808 */ /* 0x000fc40005800000 */
[----:B------:R-:W-:Y:S02]  /*16230*/  FSEL R160, R160, -INF , !P3 ;  /* 0xff800000a0a07808 */ /* 0x000fe40005800000 */
[----:B-1----:R-:W-:Y:S02]  /*16240*/  FSEL R164, R164, -INF , !P1 ;  /* 0xff800000a4a47808 */ /* 0x002fe40004800000 */
[----:B------:R-:W-:Y:S01]  /*16250*/  FSEL R158, R158, -INF , !P1 ;  /* 0xff8000009e9e7808 */ /* 0x000fe20004800000 */
[----:B------:R-:W-:Y:S01]  /*16260*/  BSSY.RECONVERGENT B1, `(.L_x_2110) ;  /* 0x00000cc000017945 */ /* 0x000fe20003800200 */
[-C--:B------:R-:W-:Y:S02]  /*16270*/  ISETP.GE.AND P3, PT, R4, R61.reuse, PT ;  /* 0x0000003d0400720c */ /* 0x080fe40003f66270 */
[----:B------:R-:W-:Y:S02]  /*16280*/  ISETP.GE.AND P1, PT, R48, R61, PT ;  /* 0x0000003d3000720c */ /* 0x000fe40003f26270 */
[----:B--2---:R-:W-:-:S02]  /*16290*/  FSEL R152, R152, -INF , !P6 ;  /* 0xff80000098987808 */ /* 0x004fc40007000000 */
[----:B------:R-:W-:Y:S02]  /*162a0*/  FSEL R154, R154, -INF , !P6 ;  /* 0xff8000009a9a7808 */ /* 0x000fe40007000000 */
[----:B---3--:R-:W-:Y:S02]  /*162b0*/  FSEL R150, R150, -INF , !P5 ;  /* 0xff80000096967808 */ /* 0x008fe40006800000 */
[----:B------:R-:W-:Y:S02]  /*162c0*/  FSEL R136, R136, -INF , !P5 ;  /* 0xff80000088887808 */ /* 0x000fe40006800000 */
[----:B----4-:R-:W-:Y:S02]  /*162d0*/  FSEL R148, R148, -INF , !P4 ;  /* 0xff80000094947808 */ /* 0x010fe40006000000 */
[----:B------:R-:W-:Y:S02]  /*162e0*/  FSEL R66, R66, -INF , !P4 ;  /* 0xff80000042427808 */ /* 0x000fe40006000000 */
[----:B-----5:R-:W-:-:S02]  /*162f0*/  FSEL R138, R138, -INF , !P3 ;  /* 0xff8000008a8a7808 */ /* 0x020fc40005800000 */
        /* <DEDUP_REMOVED lines=18> */
.L_x_2113:
        /* <DEDUP_REMOVED lines=60> */
.L_x_2114:
[----:B------:R-:W-:Y:S05]  /*167e0*/  BSYNC.RECONVERGENT B0 ;  /* 0x0000000000007941 */ /* 0x000fea0003800200 */
.L_x_2112:
[----:B------:R-:W-:Y:S02]  /*167f0*/  IMAD.SHL.U32 R8, R140, 0x8, RZ ;  /* 0x000000088c087824 */ /* 0x000fe400078e00ff */
[----:B------:R-:W-:-:S03]  /*16800*/  IMAD.SHL.U32 R5, R218, 0x20, RZ ;  /* 0x00000020da057824 */ /* 0x000fc600078e00ff */
[C---:B------:R-:W-:Y:S02]  /*16810*/  LOP3.LUT R6, R8.reuse, 0x38, RZ, 0xc0, !PT ;  /* 0x0000003808067812 */ /* 0x040fe400078ec0ff */
[----:B------:R-:W-:Y:S02]  /*16820*/  LOP3.LUT R3, R8, 0x1c0, RZ, 0xc0, !PT ;  /* 0x000001c008037812 */ /* 0x000fe400078ec0ff */
[C---:B------:R-:W-:Y:S02]  /*16830*/  LOP3.LUT R4, R6.reuse, 0x40, RZ, 0xfc, !PT ;  /* 0x0000004006047812 */ /* 0x040fe400078efcff */
[----:B------:R-:W-:Y:S02]  /*16840*/  LOP3.LUT R3, R3, 0x38, R140, 0xf8, !PT ;  /* 0x0000003803037812 */ /* 0x000fe400078ef88c */
[-C--:B------:R-:W-:Y:S02]  /*16850*/  ISETP.GE.AND P1, PT, R6, R229.reuse, PT ;  /* 0x000000e50600720c */ /* 0x080fe40003f26270 */
[----:B------:R-:W-:-:S02]  /*16860*/  ISETP.GE.AND P0, PT, R4, R229, PT ;  /* 0x000000e50400720c */ /* 0x000fc40003f06270 */
[--C-:B------:R-:W-:Y:S02]  /*16870*/  LOP3.LUT R3, R3, 0x38, R8.reuse, 0x78, !PT ;  /* 0x0000003803037812 */ /* 0x100fe400078e7808 */
[----:B------:R-:W-:Y:S02]  /*16880*/  SHF.L.U64.HI R4, R218, 0x5, R219 ;  /* 0x00000005da047819 */ /* 0x000fe400000102db */
        /* <DEDUP_REMOVED lines=26> */
[--C-:B------:R-:W-:Y:S02]  /*16a30*/  IMAD.X R17, R15, 0x1, R4.reuse, P3 ;  /* 0x000000010f117824 */ /* 0x100fe400018e0604 */
[----:B------:R1:W-:Y:S02]  /*16a40*/  @P1 STS.128 [R3+0x4800], RZ ;  /* 0x004800ff03001388 */ /* 0x0003e40000000c00 */
[----:B------:R-:W-:Y:S02]  /*16a50*/  IMAD.X R19, R17, 0x1, R4, P4 ;  /* 0x0000000111137824 */ /* 0x000fe400020e0604 */
        /* <DEDUP_REMOVED lines=24> */
[----:B------:R-:W-:-:S03]  /*16be0*/  @!P0 IMAD.MOV.U32 R4, RZ, RZ, R18 ;  /* 0x000000ffff048224 */ /* 0x000fc600078e0012 */
[----:B------:R1:W-:Y:S01]  /*16bf0*/  @P1 STS.128 [R3+0x5800], RZ ;  /* 0x005800ff03001388 */ /* 0x0003e20000000c00 */
[----:B--2---:R-:W-:Y:S02]  /*16c00*/  @!P0 IMAD.MOV.U32 R6, RZ, RZ, R10 ;  /* 0x000000ffff068224 */ /* 0x004fe400078e000a */
        /* <DEDUP_REMOVED lines=49> */
.L_x_2111:
[----:B------:R-:W-:Y:S05]  /*16f20*/  BSYNC.RECONVERGENT B1 ;  /* 0x0000000000017941 */ /* 0x000fea0003800200 */
.L_x_2110:
        /* <DEDUP_REMOVED lines=35> */
[----:B------:R-:W-:-:S03]  /*17160*/  IADD3 R62, PT, PT, R62, -0x2, RZ ;  /* 0xfffffffe3e3e7810 */ /* 0x000fc60007ffe0ff */
[----:B------:R-:W3:Y:S01]  /*17170*/  SHFL.BFLY PT, R5, R6, 0x2, 0x1f ;  /* 0x0c401f0006057f89 */ /* 0x000ee200000e0000 */
[----:B-1----:R-:W-:Y:S02]  /*17180*/  FMNMX.FTZ R4, R7, R4, !PT ;  /* 0x0000000407047209 */ /* 0x002fe40007810000 */
[----:B---3--:R-:W-:-:S03]  /*17190*/  FMNMX.FTZ R5, R6, R5, !PT ;  /* 0x0000000506057209 */ /* 0x008fc60007810000 */
[----:B------:R-:W1:Y:S04]  /*171a0*/  SHFL.BFLY PT, R3, R4, 0x1, 0x1f ;  /* 0x0c201f0004037f89 */ /* 0x000e6800000e0000 */
[----:B------:R-:W3:Y:S01]  /*171b0*/  SHFL.BFLY PT, R134, R5, 0x1, 0x1f ;  /* 0x0c201f0005867f89 */ /* 0x000ee200000e0000 */
[----:B-1----:R-:W-:Y:S02]  /*171c0*/  FMNMX.FTZ R3, R4, R3, !PT ;  /* 0x0000000304037209 */ /* 0x002fe40007810000 */
[----:B------:R-:W-:Y:S02]  /*171d0*/  LOP3.LUT R4, R142, 0x38, RZ, 0xc0, !PT ;  /* 0x000000388e047812 */ /* 0x000fe400078ec0ff */
[----:B---3--:R-:W-:Y:S02]  /*171e0*/  FMNMX.FTZ R134, R5, R134, !PT ;  /* 0x0000008605867209 */ /* 0x008fe40007810000 */
[----:B------:R-:W-:-:S02]  /*171f0*/  LOP3.LUT R5, R144, 0x1c0, R137, 0xf8, !PT ;  /* 0x000001c090057812 */ /* 0x000fc400078ef889 */
[----:B------:R-:W-:Y:S02]  /*17200*/  FSETP.NEU.FTZ.AND P0, PT, R3, -INF , PT ;  /* 0xff8000000300780b */ /* 0x000fe40003f1d000 */
[----:B------:R-:W-:-:S04]  /*17210*/  LOP3.LUT R4, R5, R4, RZ, 0x3c, !PT ;  /* 0x0000000405047212 */ /* 0x000fc800078e3cff */
[----:B------:R-:W-:-:S04]  /*17220*/  LOP3.LUT R4, R4, 0x200, R137, 0xf8, !PT ;  /* 0x0000020004047812 */ /* 0x000fc800078ef889 */
[----:B------:R-:W-:-:S04]  /*17230*/  LEA R63, R4, UR6, 0x1 ;  /* 0x00000006043f7c11 */ /* 0x000fc8000f8e08ff */
        /* <DEDUP_REMOVED lines=24> */
[-C--:B------:R-:W-:Y:S01]  /*173c0*/  FFMA.FTZ R47, R76, R64.reuse, -R61 ;  /* 0x000000404c2f7223 */ /* 0x080fe2000001083d */
[----:B------:R-:W4:Y:S01]  /*173d0*/  LDSM.16.MT88.4 R84, [R55+0x10000] ;  /* 0x010000003754783b */ /* 0x000f220000004200 */
[----:B------:R-:W-:Y:S01]  /*173e0*/  MUFU.EX2 R57, R57 ;  /* 0x0000003900397308 */ /* 0x000fe20000000800 */
[-CC-:B------:R-:W-:Y:S01]  /*173f0*/  FFMA.FTZ R49, R46, R64.reuse, -R135.reuse ;  /* 0x000000402e317223 */ /* 0x180fe20000010887 */
[-C--:B------:R-:W-:Y:S01]  /*17400*/  FFMA.FTZ R46, R12, R64.reuse, -R135 ;  /* 0x000000400c2e7223 */ /* 0x080fe20000010887 */
[----:B------:R-:W5:Y:S01]  /*17410*/  LDSM.16.MT88.4 R76, [R38+0x10000] ;  /* 0x01000000264c783b */ /* 0x000f620000004200 */
[-CC-:B------:R-:W-:Y:S01]  /*17420*/  FFMA.FTZ R44, R44, R64.reuse, -R61.reuse ;  /* 0x000000402c2c7223 */ /* 0x180fe2000001083d */
[-C--:B------:R-:W-:Y:S01]  /*17430*/  FFMA.FTZ R43, R20, R64.reuse, -R61 ;  /* 0x00000040142b7223 */ /* 0x080fe2000001083d */
[-CC-:B------:R-:W-:Y:S01]  /*17440*/  FFMA.FTZ R50, R50, R64.reuse, -R135.reuse ;  /* 0x0000004032327223 */ /* 0x180fe20000010887 */
[----:B------:R-:W5:Y:S01]  /*17450*/  LDSM.16.MT88.4 R4, [R0+0x10000] ;  /* 0x010000000004783b */ /* 0x000f620000004200 */
[----:B------:R-:W1:Y:S01]  /*17460*/  MUFU.EX2 R56, R56 ;  /* 0x0000003800387308 */ /* 0x000e620000000800 */
[-C--:B------:R-:W-:Y:S01]  /*17470*/  FFMA.FTZ R45, R90, R64.reuse, -R135 ;  /* 0x000000405a2d7223 */ /* 0x080fe20000010887 */
[-CC-:B------:R-:W-:Y:S01]  /*17480*/  FFMA.FTZ R39, R28, R64.reuse, -R61.reuse ;  /* 0x000000401c277223 */ /* 0x180fe2000001083d */
[----:B------:R-:W5:Y:S01]  /*17490*/  LDSM.16.MT88.4 R12, [R38+0xc800] ;  /* 0x00c80000260c783b */ /* 0x000f620000004200 */
[-CC-:B------:R-:W-:Y:S01]  /*174a0*/  FFMA.FTZ R40, R40, R64.reuse, -R61.reuse ;  /* 0x0000004028287223 */ /* 0x180fe2000001083d */
[-C--:B------:R-:W-:Y:S01]  /*174b0*/  FFMA.FTZ R35, R26, R64.reuse, -R61 ;  /* 0x000000401a237223 */ /* 0x080fe2000001083d */
[-CC-:B------:R-:W-:Y:S01]  /*174c0*/  FFMA.FTZ R42, R42, R64.reuse, -R135.reuse ;  /* 0x000000402a2a7223 */ /* 0x180fe20000010887 */
[----:B------:R-:W5:Y:S01]  /*174d0*/  LDSM.16.MT88.4 R8, [R0+0xc800] ;  /* 0x00c800000008783b */ /* 0x000f620000004200 */
[----:B------:R-:W-:Y:S01]  /*174e0*/  MUFU.EX2 R52, R52 ;  /* 0x0000003400347308 */ /* 0x000fe20000000800 */
[-CC-:B------:R-:W-:Y:S01]  /*174f0*/  FFMA.FTZ R41, R216, R64.reuse, -R135.reuse ;  /* 0x00000040d8297223 */ /* 0x180fe20000010887 */
[-CC-:B------:R-:W-:Y:S01]  /*17500*/  FFMA.FTZ R37, R24, R64.reuse, -R135.reuse ;  /* 0x0000004018257223 */ /* 0x180fe20000010887 */
[----:B------:R-:W5:Y:S01]  /*17510*/  LDSM.16.MT88.4 R20, [R55+0xc800] ;  /* 0x00c800003714783b */ /* 0x000f620000004200 */
[-C--:B------:R-:W-:Y:S01]  /*17520*/  FFMA.FTZ R36, R36, R64.reuse, -R135 ;  /* 0x0000004024247223 */ /* 0x080fe20000010887 */
[-CC-:B------:R-:W-:Y:S01]  /*17530*/  FFMA.FTZ R34, R34, R64.reuse, -R61.reuse ;  /* 0x0000004022227223 */ /* 0x180fe2000001083d */
[-CC-:B------:R-:W-:Y:S01]  /*17540*/  FFMA.FTZ R33, R214, R64.reuse, -R61.reuse ;  /* 0x00000040d6217223 */ /* 0x180fe2000001083d */
[----:B------:R-:W-:Y:S01]  /*17550*/  LDSM.16.MT88.4 R28, [R38+0x10800] ;  /* 0x01080000261c783b */ /* 0x000fe20000004200 */
[----:B------:R-:W2:Y:S01]  /*17560*/  MUFU.EX2 R51, R51 ;  /* 0x0000003300337308 */ /* 0x000ea20000000800 */
[----:B-1----:R-:W-:Y:S01]  /*17570*/  F2FP.F16.F32.PACK_AB R69, R56, R57 ;  /* 0x000000393845723e */ /* 0x002fe200000000ff */
[-CC-:B------:R-:W-:Y:S01]  /*17580*/  FFMA.FTZ R32, R32, R64.reuse, -R61.reuse ;  /* 0x0000004020207223 */ /* 0x180fe2000001083d */
[----:B------:R-:W-:Y:S01]  /*17590*/  LDSM.16.MT88.4 R24, [R63+0xd000] ;  /* 0x00d000003f18783b */ /* 0x000fe20000004200 */
[-C--:B------:R-:W-:Y:S01]  /*175a0*/  FFMA.FTZ R2, R210, R64.reuse, -R61 ;  /* 0x00000040d2027223 */ /* 0x080fe2000001083d */
[-CC-:B------:R-:W-:Y:S01]  /*175b0*/  FFMA.FTZ R137, R208, R64.reuse, -R135.reuse ;  /* 0x00000040d0897223 */ /* 0x180fe20000010887 */
[-C--:B------:R-:W-:Y:S01]  /*175c0*/  FFMA.FTZ R139, R204, R64.reuse, -R135 ;  /* 0x00000040cc8b7223 */ /* 0x080fe20000010887 */
        /* <DEDUP_REMOVED lines=8> */
[--C-:B------:R-:W-:Y:S01]  /*17650*/  FFMA.FTZ R180, R180, R64, -R135.reuse ;  /* 0x00000040b4b47223 */ /* 0x100fe20000010887 */
[----:B------:R-:W1:Y:S01]  /*17660*/  MUFU.EX2 R58, R58 ;  /* 0x0000003a003a7308 */ /* 0x000e620000000800 */
[----:B--2---:R-:W-:Y:S01]  /*17670*/  F2FP.F16.F32.PACK_AB R71, R51, R52 ;  /* 0x000000343347723e */ /* 0x004fe200000000ff */
[-CC-:B------:R-:W-:Y:S01]  /*17680*/  FFMA.FTZ R153, R176, R64.reuse, -R135.reuse ;  /* 0x00000040b0997223 */ /* 0x180fe20000010887 */
[-C--:B------:R-:W-:Y:S01]  /*17690*/  FFMA.FTZ R174, R174, R64.reuse, -R135 ;  /* 0x00000040aeae7223 */ /* 0x080fe20000010887 */
[-CC-:B------:R-:W-:Y:S01]  /*176a0*/  FFMA.FTZ R155, R170, R64.reuse, -R61.reuse ;  /* 0x00000040aa9b7223 */ /* 0x180fe2000001083d */
[-CC-:B------:R-:W-:Y:S01]  /*176b0*/  FFMA.FTZ R157, R166, R64.reuse, -R61.reuse ;  /* 0x00000040a69d7223 */ /* 0x180fe2000001083d */
        /* <DEDUP_REMOVED lines=9> */
[-C--:B------:R-:W-:Y:S01]  /*17750*/  FFMA.FTZ R67, R67, R64.reuse, -R135 ;  /* 0x0000004043437223 */ /* 0x080fe20000010887 */
[----:B------:R-:W2:Y:S01]  /*17760*/  MUFU.EX2 R53, R53 ;  /* 0x0000003500357308 */ /* 0x000ea20000000800 */
[----:B-1----:R-:W-:Y:S01]  /*17770*/  F2FP.F16.F32.PACK_AB R68, R58, R59 ;  /* 0x0000003b3a44723e */ /* 0x002fe200000000ff */
[----:B------:R-:W-:Y:S01]  /*17780*/  FFMA.FTZ R239, R60, R64, -R61 ;  /* 0x000000403cef7223 */ /* 0x000fe2000001083d */
[----:B------:R-:W-:Y:S01]  /*17790*/  FADD.FTZ R57, R57, R56 ;  /* 0x0000003839397221 */ /* 0x000fe20000010000 */
[----:B------:R-:W-:Y:S01]  /*177a0*/  FADD.FTZ R59, R59, R58 ;  /* 0x0000003a3b3b7221 */ /* 0x000fe20000010000 */
[----:B------:R-:W-:-:S02]  /*177b0*/  ISETP.GE.AND P0, PT, R62, R217, PT ;  /* 0x000000d93e00720c */ /* 0x000fc40003f06270 */
[----:B------:R-:W-:Y:S01]  /*177c0*/  FADD.FTZ R52, R52, R57 ;  /* 0x0000003934347221 */ /* 0x000fe20000010000 */
[----:B------:R-:W-:Y:S03]  /*177d0*/  MUFU.EX2 R48, R48 ;  /* 0x0000003000307308 */ /* 0x000fe60000000800 */
[----:B------:R-:W-:-:S05]  /*177e0*/  FADD.FTZ R51, R51, R52 ;  /* 0x0000003433337221 */ /* 0x000fca0000010000 */
        /* <DEDUP_REMOVED lines=337> */
.L_x_2122:
        /* <DEDUP_REMOVED lines=78> */
.L_x_2117:
[----:B------:R-:W-:Y:S05]  /*191e0*/  BSYNC.RECONVERGENT B0 ;  /* 0x0000000000007941 */ /* 0x000fea0003800200 */
.L_x_2116:
        /* <DEDUP_REMOVED lines=8> */
[C---:B------:R-:W-:Y:S02]  /*19270*/  LOP3.LUT R5, R4.reuse, R6, R5, 0x1e, !PT ;  /* 0x0000000604057212 */ /* 0x040fe400078e1e05 */
[----:B------:R-:W-:Y:S02]  /*19280*/  LOP3.LUT R6, R4, 0x40, RZ, 0xfc, !PT ;  /* 0x0000004004067812 */ /* 0x000fe400078efcff */
[----:B------:R-:W-:Y:S02]  /*19290*/  SHF.L.U32 R216, R140, 0x6, RZ ;  /* 0x000000068cd87819 */ /* 0x000fe400000006ff */
[----:B------:R-:W-:Y:S02]  /*192a0*/  ISETP.GE.AND P1, PT, R6, R229, PT ;  /* 0x000000e50600720c */ /* 0x000fe40003f26270 */
[----:B------:R-:W-:Y:S02]  /*192b0*/  LOP3.LUT R6, R142, 0x1e00, RZ, 0xc0, !PT ;  /* 0x00001e008e067812 */ /* 0x000fe400078ec0ff */
[----:B------:R-:W-:Y:S02]  /*192c0*/  SHF.L.U32 R2, R140, 0x5, RZ ;  /* 0x000000058c027819 */ /* 0x000fe400000006ff */
[----:B------:R-:W-:Y:S01]  /*192d0*/  LOP3.LUT R5, R5, R6, RZ, 0xfc, !PT ;  /* 0x0000000605057212 */ /* 0x000fe200078efcff */
[----:B-1----:R-:W-:Y:S01]  /*192e0*/  ULEA UR6, UR7, UR9, 0x18 ;  /* 0x0000000907067291 */ /* 0x002fe2000f8ec0ff */
[C---:B------:R-:W-:Y:S02]  /*192f0*/  LOP3.LUT R3, R216.reuse, 0x200, RZ, 0xc0, !PT ;  /* 0x00000200d8037812 */ /* 0x040fe400078ec0ff */
[----:B------:R-:W-:Y:S02]  /*19300*/  SHF.R.U32.HI R213, RZ, 0x1, R140 ;  /* 0x00000001ffd57819 */ /* 0x000fe4000001168c */
[----:B------:R-:W-:Y:S02]  /*19310*/  LOP3.LUT R2, R3, 0x7c00, R2, 0xf8, !PT ;  /* 0x00007c0003027812 */ /* 0x000fe400078ef802 */
[----:B------:R-:W-:Y:S02]  /*19320*/  LEA R243, R5, UR6, 0x1 ;  /* 0x0000000605f37c11 */ /* 0x000fe4000f8e08ff */
[----:B------:R-:W-:Y:S02]  /*19330*/  LOP3.LUT R3, R216, 0x1c0, RZ, 0xc0, !PT ;  /* 0x000001c0d8037812 */ /* 0x000fe400078ec0ff */
[----:B------:R-:W-:Y:S01]  /*19340*/  LOP3.LUT R215, R213, 0x8, RZ, 0xc0, !PT ;  /* 0x00000008d5d77812 */ /* 0x000fe200078ec0ff */
[----:B------:R-:W-:Y:S01]  /*19350*/  @!PT LDS RZ, [RZ] ;  /* 0x00000000fffff984 */ /* 0x000fe20000000800 */
[----:B------:R-:W-:Y:S01]  /*19360*/  @!PT LDS RZ, [RZ] ;  /* 0x00000000fffff984 */ /* 0x000fe20000000800 */
[----:B------:R-:W-:Y:S01]  /*19370*/  @!PT LDS RZ, [RZ] ;  /* 0x00000000fffff984 */ /* 0x000fe20000000800 */
[----:B------:R-:W-:Y:S01]  /*19380*/  @!P3 LDGSTS.E.BYPASS.LTC128B.128 [R243+0xc000], desc[UR4][R224.64] ;  /* 0x0c000000e0f3bfae */ /* 0x000fe2000b981a04 */
[----:B------:R-:W-:Y:S02]  /*19390*/  LOP3.LUT R3, R3, 0x8, R140, 0xf8, !PT ;  /* 0x0000000803037812 */ /* 0x000fe400078ef88c */
[----:B------:R-:W-:Y:S03]  /*193a0*/  LOP3.LUT R215, R215, 0x1c0, R216, 0xf8, !PT ;  /* 0x000001c0d7d77812 */ /* 0x000fe600078ef8d8 */
[----:B------:R-:W-:Y:S01]  /*193b0*/  @P3 STS.128 [R243+0xc000], RZ ;  /* 0x00c000fff3003388 */ /* 0x000fe20000000c00 */
[C---:B------:R-:W-:Y:S02]  /*193c0*/  SHF.L.U32 R7, R220.reuse, 0x5, RZ ;  /* 0x00000005dc077819 */ /* 0x040fe400000006ff */
[-C--:B------:R-:W-:Y:S03]  /*193d0*/  LOP3.LUT R184, R3, R4.reuse, RZ, 0x3c, !PT ;  /* 0x0000000403b87212 */ /* 0x080fe600078e3cff */
[----:B------:R-:W-:Y:S01]  /*193e0*/  @!PT LDS RZ, [RZ] ;  /* 0x00000000fffff984 */ /* 0x000fe20000000800 */
[----:B------:R-:W-:Y:S01]  /*193f0*/  @!PT LDS RZ, [RZ] ;  /* 0x00000000fffff984 */ /* 0x000fe20000000800 */
[----:B------:R-:W-:Y:S01]  /*19400*/  @!PT LDS RZ, [RZ] ;  /* 0x00000000fffff984 */ /* 0x000fe20000000800 */
[----:B------:R-:W-:Y:S01]  /*19410*/  @!P1 LDGSTS.E.BYPASS.LTC128B.128 [R243+0x10000], desc[UR4][R224.64+0x80] ;  /* 0x10000080e0f39fae */ /* 0x000fe2000b981a04 */
[----:B------:R-:W-:Y:S02]  /*19420*/  LOP3.LUT R215, R215, R4, RZ, 0x3c, !PT ;  /* 0x00000004d7d77212 */ /* 0x000fe400078e3cff */
[----:B------:R-:W-:Y:S03]  /*19430*/  IADD3 R8, P0, PT, R7, R224, RZ ;  /* 0x000000e007087210 */ /* 0x000fe60007f1e0ff */
[----:B------:R-:W-:Y:S01]  /*19440*/  @P1 STS.128 [R243+0x10000], RZ ;  /* 0x010000fff3001388 */ /* 0x000fe20000000c00 */
[----:B------:R-:W-:Y:S02]  /*19450*/  SHF.L.U64.HI R4, R220, 0x5, R221 ;  /* 0x00000005dc047819 */ /* 0x000fe400000102dd */
[----:B------:R-:W-:Y:S02]  /*19460*/  LOP3.LUT R3, R216, 0x400, RZ, 0xc0, !PT ;  /* 0x00000400d8037812 */ /* 0x000fe400078ec0ff */
[----:B------:R-:W-:Y:S02]  /*19470*/  IADD3.X R9, PT, PT, R4, R225, RZ, P0, !PT ;  /* 0x000000e104097210 */ /* 0x000fe400007fe4ff */
[----:B------:R-:W-:Y:S02]  /*19480*/  IADD3 R10, P0, PT, R8, R7, RZ ;  /* 0x00000007080a7210 */ /* 0x000fe40007f1e0ff */
[----:B------:R-:W-:Y:S01]  /*19490*/  LOP3.LUT R2, R2, R215, RZ, 0xfc, !PT ;  /* 0x000000d702027212 */ /* 0x000fe200078efcff */
[----:B------:R-:W-:Y:S01]  /*194a0*/  @!PT LDS RZ, [RZ] ;  /* 0x00000000fffff984 */ /* 0x000fe20000000800 */
[----:B------:R-:W-:Y:S01]  /*194b0*/  @!PT LDS RZ, [RZ] ;  /* 0x00000000fffff984 */ /* 0x000fe20000000800 */
[----:B------:R-:W-:Y:S01]  /*194c0*/  @!PT LDS RZ, [RZ] ;  /* 0x00000000fffff984 */ /* 0x000fe20000000800 */
[----:B------:R-:W-:Y:S01]  /*194d0*/  @!P3 LDGSTS.E.BYPASS.LTC128B.128 [R243+0xc800], desc[UR4][R8.64] ;  /* 0x0c80000008f3bfae */ /* 0x000fe2000b981a04 */
[-C--:B------:R-:W-:Y:S02]  /*194e0*/  IADD3.X R11, PT, PT, R9, R4.reuse, RZ, P0, !PT ;  /* 0x00000004090b7210 */ /* 0x080fe400007fe4ff */
[----:B------:R-:W-:Y:S03]  /*194f0*/  IADD3 R14, P0, PT, R10, R7, RZ ;  /* 0x000000070a0e7210 */ /* 0x000fe60007f1e0ff */
[----:B------:R-:W-:Y:S01]  /*19500*/  @P3 STS.128 [R243+0xc800], RZ ;  /* 0x00c800fff3003388 */ /* 0x000fe20000000c00 */
[----:B------:R-:W-:Y:S02]  /*19510*/  LEA R184, R184, R3, 0x1 ;  /* 0x00000003b8b87211 */ /* 0x000fe400078e08ff */
[-C--:B------:R-:W-:Y:S03]  /*19520*/  IADD3.X R15, PT, PT, R11, R4.reuse, RZ, P0, !PT ;  /* 0x000000040b0f7210 */ /* 0x080fe600007fe4ff */
[----:B------:R-:W-:Y:S01]  /*19530*/  @!PT LDS RZ, [RZ] ;  /* 0x00000000fffff984 */ /* 0x000fe20000000800 */
[----:B------:R-:W-:Y:S01]  /*19540*/  @!PT LDS RZ, [RZ] ;  /* 0x00000000fffff984 */ /* 0x000fe20000000800 */
[----:B------:R-:W-:Y:S01]  /*19550*/  @!PT LDS RZ, [RZ] ;  /* 0x00000000fffff984 */ /* 0x000fe20000000800 */
[----:B------:R-:W-:Y:S01]  /*19560*/  @!P1 LDGSTS.E.BYPASS.LTC128B.128 [R243+0x10800], desc[UR4][R8.64+0x80] ;  /* 0x1080008008f39fae */ /* 0x000fe2000b981a04 */
[----:B------:R-:W-:Y:S02]  /*19570*/  IADD3 R12, P0, PT, R14, R7, RZ ;  /* 0x000000070e0c7210 */ /* 0x000fe40007f1e0ff */
[----:B------:R-:W-:Y:S03]  /*19580*/  LEA R185, R2, UR6, 0x1 ;  /* 0x0000000602b97c11 */ /* 0x000fe6000f8e08ff */
[----:B------:R-:W-:Y:S01]  /*19590*/  @P1 STS.128 [R243+0x10800], RZ ;  /* 0x010800fff3001388 */ /* 0x000fe20000000c00 */
[-C--:B------:R-:W-:Y:S02]  /*195a0*/  IADD3.X R13, PT, PT, R15, R4.reuse, RZ, P0, !PT ;  /* 0x000000040f0d7210 */ /* 0x080fe400007fe4ff */
[----:B------:R-:W-:Y:S03]  /*195b0*/  IADD3 R135, PT, PT, R184, UR6, RZ ;  /* 0x00000006b8877c10 */ /* 0x000fe6000fffe0ff */
[----:B------:R-:W-:Y:S01]  /*195c0*/  @!PT LDS RZ, [RZ] ;  /* 0x00000000fffff984 */ /* 0x000fe20000000800 */
[----:B------:R-:W-:Y:S01]  /*195d0*/  @!PT LDS RZ, [RZ] ;  /* 0x00000000fffff984 */ /* 0x000fe20000000800 */
[----:B------:R-:W-:Y:S01]  /*195e0*/  @!PT LDS RZ, [RZ] ;  /* 0x00000000fffff984 */ /* 0x000fe20000000800 */
[----:B------:R-:W-:Y:S01]  /*195f0*/  @!P3 LDGSTS.E.BYPASS.LTC128B.128 [R243+0xd000], desc[UR4][R10.64] ;  /* 0x0d0000000af3bfae */ /* 0x000fe2000b981a04 */
[----:B------:R-:W-:Y:S02]  /*19600*/  LOP3.LUT P2, RZ, R140, 0x4, RZ, 0xc0, !PT ;  /* 0x000000048cff7812 */ /* 0x000fe4000784c0ff */
[----:B------:R-:W-:Y:S03]  /*19610*/  IADD3 R232, PT, PT, R232, -0x1, RZ ;  /* 0xffffffffe8e87810 */ /* 0x000fe60007ffe0ff */
[----:B------:R-:W-:Y:S01]  /*19620*/  @P3 STS.128 [R243+0xd000], RZ ;  /* 0x00d000fff3003388 */ /* 0x000fe20000000c00 */
[----:B------:R-:W-:Y:S05]  /*19630*/  SEL R2, R143, 0xffffffc0, !P2 ;  /* 0xffffffc08f027807 */ /* 0x000fea0005000000 */
[----:B------:R-:W-:Y:S01]  /*19640*/  @!PT LDS RZ, [RZ] ;  /* 0x00000000fffff984 */ /* 0x000fe20000000800 */
[----:B------:R-:W-:Y:S01]  /*19650*/  @!PT LDS RZ, [RZ] ;  /* 0x00000000fffff984 */ /* 0x000fe20000000800 */
[----:B------:R-:W-:Y:S01]  /*19660*/  @!PT LDS RZ, [RZ] ;  /* 0x00000000fffff984 */ /* 0x000fe20000000800 */
[----:B------:R1:W-:Y:S01]  /*19670*/  @!P1 LDGSTS.E.BYPASS.LTC128B.128 [R243+0x11000], desc[UR4][R10.64+0x80] ;  /* 0x110000800af39fae */ /* 0x0003e2000b981a04 */
        /* <DEDUP_REMOVED lines=23> */
[-C--:B------:R-:W-:Y:S05]  /*197f0*/  IADD3 R8, P0, PT, R10, R7.reuse, RZ ;  /* 0x000000070a087210 */ /* 0x080fea0007f1e0ff */
[----:B------:R-:W-:Y:S01]  /*19800*/  @P1 STS.128 [R243+0x12000], RZ ;  /* 0x012000fff3001388 */ /* 0x000fe20000000c00 */
[-C--:B------:R-:W-:Y:S02]  /*19810*/  IADD3.X R9, PT, PT, R11, R4.reuse, RZ, P0, !PT ;  /* 0x000000040b097210 */ /* 0x080fe400007fe4ff */
[----:B------:R-:W-:Y:S03]  /*19820*/  IADD3 R6, P0, PT, R8, R7, RZ ;  /* 0x0000000708067210 */ /* 0x000fe60007f1e0ff */
[----:B------:R-:W-:Y:S01]  /*19830*/  @!PT LDS RZ, [RZ] ;  /* 0x00000000fffff984 */ /* 0x000fe20000000800 */
[----:B------:R-:W-:Y:S01]  /*19840*/  @!PT LDS RZ, [RZ] ;  /* 0x00000000fffff984 */ /* 0x000fe20000000800 */
[----:B------:R-:W-:Y:S01]  /*19850*/  @!PT LDS RZ, [RZ] ;  /* 0x00000000fffff984 */ /* 0x000fe20000000800 */
[----:B------:R-:W-:Y:S01]  /*19860*/  @!P3 LDGSTS.E.BYPASS.LTC128B.128 [R243+0xe800], desc[UR4][R10.64] ;  /* 0x0e8000000af3bfae */ /* 0x000fe2000b981a04 */
[----:B------:R-:W-:Y:S05]  /*19870*/  IADD3.X R7, PT, PT, R9, R4, RZ, P0, !PT ;  /* 0x0000000409077210 */ /* 0x000fea00007fe4ff */
[----:B------:R-:W-:Y:S01]  /*19880*/  @P3 STS.128 [R243+0xe800], RZ ;  /* 0x00e800fff3003388 */ /* 0x000fe20000000c00 */
[----:B------:R-:W-:Y:S05]  /*19890*/  LOP3.LUT P0, RZ, R140, 0x2, RZ, 0xc0, !PT ;  /* 0x000000028cff7812 */ /* 0x000fea000780c0ff */
[----:B------:R-:W-:Y:S01]  /*198a0*/  @!PT LDS RZ, [RZ] ;  /* 0x00000000fffff984 */ /* 0x000fe20000000800 */
[----:B------:R-:W-:Y:S01]  /*198b0*/  @!PT LDS RZ, [RZ] ;  /* 0x00000000fffff984 */ /* 0x000fe20000000800 */
[----:B------:R-:W-:Y:S01]  /*198c0*/  @!PT LDS RZ, [RZ] ;  /* 0x00000000fffff984 */ /* 0x000fe20000000800 */
[----:B------:R-:W-:Y:S01]  /*198d0*/  @!P1 LDGSTS.E.BYPASS.LTC128B.128 [R243+0x12800], desc[UR4][R10.64+0x80] ;  /* 0x128000800af39fae */ /* 0x000fe2000b981a04 */
[----:B------:R-:W-:Y:S02]  /*198e0*/  SEL R214, R212, 0xffffffe0, !P0 ;  /* 0xffffffe0d4d67807 */ /* 0x000fe40004000000 */
[----:B------:R-:W-:Y:S03]  /*198f0*/  ISETP.GT.AND P0, PT, R232, R217, PT ;  /* 0x000000d9e800720c */ /* 0x000fe60003f04270 */
[----:B------:R-:W-:Y:S01]  /*19900*/  @P1 STS.128 [R243+0x12800], RZ ;  /* 0x012800fff3001388 */ /* 0x000fe20000000c00 */
[C---:B------:R-:W-:Y:S02]  /*19910*/  IADD3 R134, PT, PT, R214.reuse, R185, RZ ;  /* 0x000000b9d6867210 */ /* 0x040fe40007ffe0ff */
[-C--:B------:R-:W-:Y:S03]  /*19920*/  IADD3 R3, PT, PT, R214, R135.reuse, RZ ;  /* 0x00000087d6037210 */ /* 0x080fe60007ffe0ff */
[----:B------:R-:W-:Y:S01]  /*19930*/  @!PT LDS RZ, [RZ] ;  /* 0x00000000fffff984 */ /* 0x000fe20000000800 */
[----:B------:R-:W-:Y:S01]  /*19940*/  @!PT LDS RZ, [RZ] ;  /* 0x00000000fffff984 */ /* 0x000fe20000000800 */
[----:B------:R-:W-:Y:S01]  /*19950*/  @!PT LDS RZ, [RZ] ;  /* 0x00000000fffff984 */ /* 0x000fe20000000800 */
[----:B------:R-:W-:Y:S01]  /*19960*/  @!P3 LDGSTS.E.BYPASS.LTC128B.128 [R243+0xf000], desc[UR4][R8.64] ;  /* 0x0f00000008f3bfae */ /* 0x000fe2000b981a04 */
[----:B------:R-:W-:Y:S02]  /*19970*/  IADD3 R135, PT, PT, R2, R135, RZ ;  /* 0x0000008702877210 */ /* 0x000fe40007ffe0ff */
[C---:B------:R-:W-:Y:S03]  /*19980*/  IADD3 R204, PT, PT, R214.reuse, R205, RZ ;  /* 0x000000cdd6cc7210 */ /* 0x040fe60007ffe0ff */
[----:B------:R-:W-:Y:S01]  /*19990*/  @P3 STS.128 [R243+0xf000], RZ ;  /* 0x00f000fff3003388 */ /* 0x000fe20000000c00 */
[----:B------:R-:W-:Y:S05]  /*199a0*/  IADD3 R2, PT, PT, R214, R135, RZ ;  /* 0x00000087d6027210 */ /* 0x000fea0007ffe0ff */
        /* <DEDUP_REMOVED lines=17> */
[----:B------:R-:W1:Y:S06]  /*19ac0*/  LDSM.16.M88.4 R16, [R184+UR6+0x4800] ;  /* 0x00480006b810783b */ /* 0x000e6c0008000200 */
[----:B------:R-:W3:Y:S06]  /*19ad0*/  LDSM.16.M88.4 R24, [R184+UR6+0x5000] ;  /* 0x00500006b818783b */ /* 0x000eec0008000200 */
        /* <DEDUP_REMOVED lines=26> */
[----:B------:R-:W3:Y:S06]  /*19c80*/  LD.E R238, desc[UR4][R132.64+0x18c] ;  /* 0x00018c0484ee7980 */ /* 0x000eec000c101900 */
        /* <DEDUP_REMOVED lines=11> */
[----:B------:R-:W2:Y:S07]  /*19d40*/  LDSM.16.M88.4 R136, [R3+0x5800] ;  /* 0x005800000388783b */ /* 0x000eae0000000200 */
[C---:B-1----:R-:W-:Y:S08]  /*19d50*/  HMMA.16816.F32 R4, R144.reuse, R148, R4 ;  /* 0x000000949004723c */ /* 0x042ff00000001804 */
[C---:B------:R-:W-:Y:S01]  /*19d60*/  HMMA.16816.F32 R8, R144.reuse, R150, R8 ;  /* 0x000000969008723c */ /* 0x040fe20000001808 */
[----:B------:R-:W1:Y:S07]  /*19d70*/  LDSM.16.M88.4 R148, [R3+0x6000] ;  /* 0x006000000394783b */ /* 0x000e6e0000000200 */
[C---:B------:R-:W-:Y:S08]  /*19d80*/  HMMA.16816.F32 R12, R144.reuse, R152, R12 ;  /* 0x00000098900c723c */ /* 0x040ff0000000180c */
[C---:B------:R-:W-:Y:S01]  /*19d90*/  HMMA.16816.F32 R16, R144.reuse, R154, R16 ;  /* 0x0000009a9010723c */ /* 0x040fe20000001810 */
[----:B------:R-:W4:Y:S07]  /*19da0*/  LDSM.16.M88.4 R152, [R3+0x7800] ;  /* 0x007800000398783b */ /* 0x000f2e0000000200 */
        /* <DEDUP_REMOVED lines=15> */
[C---:B----4-:R-:W-:Y:S08]  /*19ea0*/  HMMA.16816.F32 R60, R144.reuse, R152, R60 ;  /* 0x00000098903c723c */ /* 0x050ff0000000183c */
[----:B------:R-:W-:Y:S01]  /*19eb0*/  HMMA.16816.F32 R64, R144, R154, R64 ;  /* 0x0000009a9040723c */ /* 0x000fe20000001840 */
[----:B------:R-:W4:Y:S06]  /*19ec0*/  LDSM.16.M88.4 R144, [R135+0x7000] ;  /* 0x007000008790783b */ /* 0x000f2c0000000200 */
[----:B------:R-:W4:Y:S01]  /*19ed0*/  LDSM.16.M88.4 R152, [R135+0x7800] ;  /* 0x007800008798783b */ /* 0x000f220000000200 */
        /* <DEDUP_REMOVED lines=12> */
[C---:B--2---:R-:W-:Y:S08]  /*19fa0*/  HMMA.16816.F32 R36, R168.reuse, R136, R36 ;  /* 0x00000088a824723c */ /* 0x044ff00000001824 */
[C---:B------:R-:W-:Y:S01]  /*19fb0*/  HMMA.16816.F32 R40, R168.reuse, R138, R40 ;  /* 0x0000008aa828723c */ /* 0x040fe20000001828 */
[----:B------:R-:W2:Y:S07]  /*19fc0*/  LDSM.16.M88.4 R136, [R204] ;  /* 0x00000000cc88783b */ /* 0x000eae0000000200 */
[C---:B-1----:R-:W-:Y:S08]  /*19fd0*/  HMMA.16816.F32 R44, R168.reuse, R148, R44 ;  /* 0x00000094a82c723c */ /* 0x042ff0000000182c */
[C---:B------:R-:W-:Y:S01]  /*19fe0*/  HMMA.16816.F32 R48, R168.reuse, R150, R48 ;  /* 0x00000096a830723c */ /* 0x040fe20000001830 */
[----:B------:R-:W1:Y:S07]  /*19ff0*/  LDSM.16.M88.4 R148, [R2+0x6800] ;  /* 0x006800000294783b */ /* 0x000e6e0000000200 */
[C---:B----4-:R-:W-:Y:S08]  /*1a000*/  HMMA.16816.F32 R52, R168.reuse, R144, R52 ;  /* 0x00000090a834723c */ /* 0x050ff00000001834 */
[C---:B------:R-:W-:Y:S01]  /*1a010*/  HMMA.16816.F32 R56, R168.reuse, R146, R56 ;  /* 0x00000092a838723c */ /* 0x040fe20000001838 */
[----:B------:R-:W4:Y:S07]  /*1a020*/  LDSM.16.M88.4 R144, [R2+0x7000] ;  /* 0x007000000290783b */ /* 0x000f2e0000000200 */
[C---:B------:R-:W-:Y:S08]  /*1a030*/  HMMA.16816.F32 R60, R168.reuse, R152, R60 ;  /* 0x00000098a83c723c */ /* 0x040ff0000000183c */
[----:B------:R-:W-:Y:S01]  /*1a040*/  HMMA.16816.F32 R64, R168, R154, R64 ;  /* 0x0000009aa840723c */ /* 0x000fe20000001840 */
[----:B------:R-:W5:Y:S06]  /*1a050*/  LDSM.16.M88.4 R152, [R2+0x7800] ;  /* 0x007800000298783b */ /* 0x000f6c0000000200 */
[----:B------:R-:W-:Y:S01]  /*1a060*/  LDSM.16.M88.4 R168, [R184+UR6+0xa000] ;  /* 0x00a00006b8a8783b */ /* 0x000fe20008000200 */
[C---:B--2---:R-:W-:Y:S08]  /*1a070*/  HMMA.16816.F32 R4, R136.reuse, R156, R4 ;  /* 0x0000009c8804723c */ /* 0x044ff00000001804 */
[C---:B------:R-:W-:Y:S01]  /*1a080*/  HMMA.16816.F32 R8, R136.reuse, R158, R8 ;  /* 0x0000009e8808723c */ /* 0x040fe20000001808 */
[----:B------:R-:W-:Y:S07]  /*1a090*/  LDSM.16.M88.4 R156, [R185+0x2000] ;  /* 0x00200000b99c783b */ /* 0x000fee0000000200 */
[C---:B------:R-:W-:Y:S08]  /*1a0a0*/  HMMA.16816.F32 R12, R136.reuse, R160, R12 ;  /* 0x000000a0880c723c */ /* 0x040ff0000000180c */
[C---:B------:R-:W-:Y:S01]  /*1a0b0*/  HMMA.16816.F32 R16, R136.reuse, R162, R16 ;  /* 0x000000a28810723c */ /* 0x040fe20000001810 */
[----:B------:R-:W2:Y:S07]  /*1a0c0*/  LDSM.16.M88.4 R160, [R184+UR6+0x8000] ;  /* 0x00800006b8a0783b */ /* 0x000eae0008000200 */
[C---:B------:R-:W-:Y:S08]  /*1a0d0*/  HMMA.16816.F32 R20, R136.reuse, R164, R20 ;  /* 0x000000a48814723c */ /* 0x040ff00000001814 */
[C---:B------:R-:W-:Y:S01]  /*1a0e0*/  HMMA.16816.F32 R24, R136.reuse, R166, R24 ;  /* 0x000000a68818723c */ /* 0x040fe20000001818 */
[----:B------:R-:W3:Y:S07]  /*1a0f0*/  LDSM.16.M88.4 R164, [R184+UR6+0x8800] ;  /* 0x00880006b8a4783b */ /* 0x000eee0008000200 */
[C---:B------:R-:W-:Y:S08]  /*1a100*/  HMMA.16816.F32 R28, R136.reuse, R172, R28 ;  /* 0x000000ac881c723c */ /* 0x040ff0000000181c */
[C---:B------:R-:W-:Y:S01]  /*1a110*/  HMMA.16816.F32 R32, R136.reuse, R174, R32 ;  /* 0x000000ae8820723c */ /* 0x040fe20000001820 */
[----:B------:R-:W-:Y:S07]  /*1a120*/  LDSM.16.M88.4 R172, [R184+UR6+0xa800] ;  /* 0x00a80006b8ac783b */ /* 0x000fee0008000200 */
[C---:B------:R-:W-:Y:S08]  /*1a130*/  HMMA.16816.F32 R36, R136.reuse, R176, R36 ;  /* 0x000000b08824723c */ /* 0x040ff00000001824 */
[C---:B------:R-:W-:Y:S01]  /*1a140*/  HMMA.16816.F32 R40, R136.reuse, R178, R40 ;  /* 0x000000b28828723c */ /* 0x040fe20000001828 */
[----:B------:R-:W-:Y:S07]  /*1a150*/  LDSM.16.M88.4 R176, [R184+UR6+0xb000] ;  /* 0x00b00006b8b0783b */ /* 0x000fee0008000200 */
[C---:B-1----:R-:W-:Y:S08]  /*1a160*/  HMMA.16816.F32 R44, R136.reuse, R148, R44 ;  /* 0x00000094882c723c */ /* 0x042ff0000000182c */
[C---:B------:R-:W-:Y:S01]  /*1a170*/  HMMA.16816.F32 R48, R136.reuse, R150, R48 ;  /* 0x000000968830723c */ /* 0x040fe20000001830 */
[----:B------:R-:W1:Y:S07]  /*1a180*/  LDSM.16.M88.4 R148, [R184+UR6+0x9000] ;  /* 0x00900006b894783b */ /* 0x000e6e0008000200 */
[C---:B----4-:R-:W-:Y:S08]  /*1a190*/  HMMA.16816.F32 R52, R136.reuse, R144, R52 ;  /* 0x000000908834723c */ /* 0x050ff00000001834 */
[C---:B------:R-:W-:Y:S01]  /*1a1a0*/  HMMA.16816.F32 R56, R136.reuse, R146, R56 ;  /* 0x000000928838723c */ /* 0x040fe20000001838 */
[----:B------:R-:W4:Y:S06]  /*1a1b0*/  LDSM.16.M88.4 R144, [R184+UR6+0x9800] ;  /* 0x00980006b890783b */ /* 0x000f2c0008000200 */
[----:B------:R-:W-:Y:S01]  /*1a1c0*/  LDSM.16.M88.4 R184, [R135+0x9000] ;  /* 0x0090000087b8783b */ /* 0x000fe20000000200 */
[C---:B-----5:R-:W-:Y:S08]  /*1a1d0*/  HMMA.16816.F32 R60, R136.reuse, R152, R60 ;  /* 0x00000098883c723c */ /* 0x060ff0000000183c */
[----:B------:R-:W-:Y:S01]  /*1a1e0*/  HMMA.16816.F32 R64, R136, R154, R64 ;  /* 0x0000009a8840723c */ /* 0x000fe20000001840 */
[----:B------:R-:W-:Y:S06]  /*1a1f0*/  LDSM.16.M88.4 R136, [R134+0x2000] ;  /* 0x002000008688783b */ /* 0x000fec0000000200 */
[----:B------:R-:W5:Y:S01]  /*1a200*/  LDSM.16.M88.4 R152, [R3+0x8000] ;  /* 0x008000000398783b */ /* 0x000f620000000200 */
[C---:B--2---:R-:W-:Y:S08]  /*1a210*/  HMMA.16816.F32 R4, R156.reuse, R160, R4 ;  /* 0x000000a09c04723c */ /* 0x044ff00000001804 */
[C---:B------:R-:W-:Y:S01]  /*1a220*/  HMMA.16816.F32 R8, R156.reuse, R162, R8 ;  /* 0x000000a29c08723c */ /* 0x040fe20000001808 */
[----:B------:R-:W2:Y:S07]  /*1a230*/  LDSM.16.M88.4 R160, [R3+0x8800] ;  /* 0x0088000003a0783b */ /* 0x000eae0000000200 */
[C---:B---3--:R-:W-:Y:S08]  /*1a240*/  HMMA.16816.F32 R12, R156.reuse, R164, R12 ;  /* 0x000000a49c0c723c */ /* 0x048ff0000000180c */
[C---:B------:R-:W-:Y:S01]  /*1a250*/  HMMA.16816.F32 R16, R156.reuse, R166, R16 ;  /* 0x000000a69c10723c */ /* 0x040fe20000001810 */
[----:B------:R-:W-:Y:S07]  /*1a260*/  LDSM.16.M88.4 R164, [R3+0xa800] ;  /* 0x00a8000003a4783b */ /* 0x000fee0000000200 */
[C---:B-1----:R-:W-:Y:S08]  /*1a270*/  HMMA.16816.F32 R20, R156.reuse, R148, R20 ;  /* 0x000000949c14723c */ /* 0x042ff00000001814 */
[C---:B------:R-:W-:Y:S01]  /*1a280*/  HMMA.16816.F32 R24, R156.reuse, R150, R24 ;  /* 0x000000969c18723c */ /* 0x040fe20000001818 */
[----:B------:R-:W-:Y:S07]  /*1a290*/  LDSM.16.M88.4 R148, [R3+0x9800] ;  /* 0x009800000394783b */ /* 0x000fee0000000200 */
[C---:B----4-:R-:W-:Y:S08]  /*1a2a0*/  HMMA.16816.F32 R28, R156.reuse, R144, R28 ;  /* 0x000000909c1c723c */ /* 0x050ff0000000181c */
        /* <DEDUP_REMOVED lines=19> */
[C---:B--2---:R-:W-:Y:S08]  /*1a3e0*/  HMMA.16816.F32 R12, R136.reuse, R160, R12 ;  /* 0x000000a0880c723c */ /* 0x044ff0000000180c */
[C---:B------:R-:W-:Y:S01]  /*1a3f0*/  HMMA.16816.F32 R16, R136.reuse, R162, R16 ;  /* 0x000000a28810723c */ /* 0x040fe20000001810 */
[----:B------:R-:W2:Y:S07]  /*1a400*/  LDSM.16.M88.4 R160, [R135+0xb800] ;  /* 0x00b8000087a0783b */ /* 0x000eae0000000200 */
        /* <DEDUP_REMOVED lines=12> */
[----:B------:R-:W1:Y:S07]  /*1a4d0*/  LDSM.16.M88.4 R136, [R2+0x8800] ;  /* 0x008800000288783b */ /* 0x000e6e0000000200 */
        /* <DEDUP_REMOVED lines=18> */
[C---:B-1----:R-:W-:Y:S03]  /*1a600*/  HMMA.16816.F32 R12, R204.reuse, R136, R12 ;  /* 0x00000088cc0c723c */ /* 0x042fe6000000180c */
        /* <DEDUP_REMOVED lines=227> */
.L_x_2121:
[----:B------:R-:W-:Y:S05]  /*1b440*/  BSYNC.RECONVERGENT B0 ;  /* 0x0000000000007941 */ /* 0x000fea0003800200 */
.L_x_2120:
        /* <DEDUP_REMOVED lines=8> */
[----:B-1----:R-:W-:Y:S01]  /*1b4d0*/  IADD3 R12, P5, PT, R3, R6, RZ ;  /* 0x00000006030c7210 */ /* 0x002fe20007fbe0ff */
        /* <DEDUP_REMOVED lines=87> */
.L_x_2119:
[----:B------:R-:W-:Y:S05]  /*1ba50*/  BSYNC.RECONVERGENT B1 ;  /* 0x0000000000017941 */ /* 0x000fea0003800200 */
.L_x_2118:
[----:B------:R-:W4:Y:S01]  /*1ba60*/  LD.E R135, desc[UR4][R132.64+0xdc] ;  /* 0x0000dc0484877980 */ /* 0x000f22000c101900 */
[----:B------:R-:W-:Y:S02]  /*1ba70*/  FMNMX3.FTZ R3, R141, R153, R146, !PT ;  /* 0x000000998d037276 */ /* 0x000fe40007810092 */
[----:B-12---:R-:W-:Y:S02]  /*1ba80*/  FMNMX3.FTZ R5, R0, R151, R145, !PT ;  /* 0x0000009700057276 */ /* 0x006fe40007810091 */
        /* <DEDUP_REMOVED lines=33> */
[----:B------:R-:W2:Y:S01]  /*1bca0*/  SHFL.BFLY PT, R2, R5, 0x2, 0x1f ;  /* 0x0c401f0005027f89 */ /* 0x000ea200000e0000 */
[----:B-1----:R-:W-:Y:S02]  /*1bcb0*/  FMNMX.FTZ R7, R9, R6, !PT ;  /* 0x0000000609077209 */ /* 0x002fe40007810000 */
[----:B--2---:R-:W-:Y:S05]  /*1bcc0*/  FMNMX.FTZ R4, R5, R2, !PT ;  /* 0x0000000205047209 */ /* 0x004fea0007810000 */
[----:B------:R-:W1:Y:S08]  /*1bcd0*/  SHFL.BFLY PT, R134, R7, 0x1, 0x1f ;  /* 0x0c201f0007867f89 */ /* 0x000e7000000e0000 */
[----:B------:R-:W2:Y:S01]  /*1bce0*/  SHFL.BFLY PT, R3, R4, 0x1, 0x1f ;  /* 0x0c201f0004037f89 */ /* 0x000ea200000e0000 */
[----:B-1----:R-:W-:Y:S02]  /*1bcf0*/  FMNMX.FTZ R134, R7, R134, !PT ;  /* 0x0000008607867209 */ /* 0x002fe40007810000 */
[----:B--2---:R-:W-:Y:S02]  /*1bd00*/  FMNMX.FTZ R3, R4, R3, !PT ;  /* 0x0000000304037209 */ /* 0x004fe40007810000 */
[C---:B------:R-:W-:Y:S03]  /*1bd10*/  FSETP.NEU.FTZ.AND P0, PT, R134.reuse, -INF , PT ;  /* 0xff8000008600780b */ /* 0x040fe60003f1d000 */
[----:B------:R-:W-:Y:S01]  /*1bd20*/  FADD.FTZ R2, -R3, R0 ;  /* 0x0000000003027221 */ /* 0x000fe20000010100 */
[C---:B----4-:R-:W-:Y:S01]  /*1bd30*/  FMUL.FTZ R158, R135.reuse, R134 ;  /* 0x00000086879e7220 */ /* 0x050fe20000410000 */
        /* <DEDUP_REMOVED lines=16> */
[-CC-:B------:R-:W-:Y:S01]  /*1be40*/  FFMA.FTZ R151, R151, R135.reuse, -R156.reuse ;  /* 0x0000008797977223 */ /* 0x180fe2000001089c */
[--C-:B------:R-:W-:Y:S01]  /*1be50*/  FFMA.FTZ R147, R147, R135, -R156.reuse ;  /* 0x0000008793937223 */ /* 0x100fe2000001089c */
[----:B------:R-:W-:Y:S01]  /*1be60*/  IADD3 R144, PT, PT, R214, R145, RZ ;  /* 0x00000091d6907210 */ /* 0x000fe20007ffe0ff */
[----:B------:R-:W2:Y:S01]  /*1be70*/  LDSM.16.MT88.4 R12, [R145+0xc000] ;  /* 0x00c00000910c783b */ /* 0x000ea20000004200 */
[----:B------:R-:W4:Y:S01]  /*1be80*/  MUFU.EX2 R2, R4 ;  /* 0x0000000400027308 */ /* 0x000f220000000800 */
[C---:B------:R-:W-:Y:S01]  /*1be90*/  IADD3 R8, PT, PT, R145.reuse, 0xc000, RZ ;  /* 0x0000c00091087810 */ /* 0x040fe20007ffe0ff */
[----:B------:R-:W-:Y:S01]  /*1bea0*/  FFMA.FTZ R174, R174, R135, -R156 ;  /* 0x00000087aeae7223 */ /* 0x000fe2000001089c */
[----:B------:R-:W-:Y:S01]  /*1beb0*/  IADD3 R141, PT, PT, R145, 0xc040, RZ ;  /* 0x0000c040918d7810 */ /* 0x000fe20007ffe0ff */
[----:B-1----:R-:W-:Y:S01]  /*1bec0*/  FMUL.FTZ R6, R0, R130 ;  /* 0x0000008200067220 */ /* 0x002fe20000410000 */
[----:B------:R-:W-:Y:S01]  /*1bed0*/  @P2 IADD3 R141, PT, PT, R8, -0x40, RZ ;  /* 0xffffffc0088d2810 */ /* 0x000fe20007ffe0ff */
[C---:B------:R-:W-:Y:S01]  /*1bee0*/  FMUL.FTZ R7, R0.reuse, R131 ;  /* 0x0000008300077220 */ /* 0x040fe20000410000 */
[----:B---3--:R-:W1:Y:S03]  /*1bef0*/  LDSM.16.MT88.4 R20, [R144+0xc000] ;  /* 0x00c000009014783b */ /* 0x008e660000004200 */
[----:B------:R-:W-:Y:S01]  /*1bf00*/  MUFU.EX2 R153, R153 ;  /* 0x0000009900997308 */ /* 0x000fe20000000800 */
[C---:B------:R-:W-:Y:S01]  /*1bf10*/  FMUL.FTZ R10, R0.reuse, R126 ;  /* 0x0000007e000a7220 */ /* 0x040fe20000410000 */
[----:B------:R-:W-:Y:S01]  /*1bf20*/  FMUL.FTZ R11, R0, R127 ;  /* 0x0000007f000b7220 */ /* 0x000fe20000410000 */
[----:B------:R-:W-:Y:S01]  /*1bf30*/  IADD3 R214, PT, PT, R214, R141, RZ ;  /* 0x0000008dd6d67210 */ /* 0x000fe20007ffe0ff */
[C---:B------:R-:W-:Y:S01]  /*1bf40*/  FMUL.FTZ R18, R0.reuse, R118 ;  /* 0x0000007600127220 */ /* 0x040fe20000410000 */
[C---:B------:R-:W-:Y:S01]  /*1bf50*/  FMUL.FTZ R19, R0.reuse, R119 ;  /* 0x0000007700137220 */ /* 0x040fe20000410000 */
[----:B------:R-:W-:Y:S01]  /*1bf60*/  FMUL.FTZ R26, R0, R110 ;  /* 0x0000006e001a7220 */ /* 0x000fe20000410000 */
[----:B------:R-:W3:Y:S03]  /*1bf70*/  LDSM.16.MT88.4 R28, [R141] ;  /* 0x000000008d1c783b */ /* 0x000ee60000004200 */
[----:B------:R-:W5:Y:S01]  /*1bf80*/  MUFU.EX2 R146, R146 ;  /* 0x0000009200927308 */ /* 0x000f620000000800 */
[C---:B----4-:R-:W-:Y:S01]  /*1bf90*/  FMUL.FTZ R4, R2.reuse, R128 ;  /* 0x0000008002047220 */ /* 0x050fe20000410000 */
[C---:B------:R-:W-:Y:S01]  /*1bfa0*/  FMUL.FTZ R5, R2.reuse, R129 ;  /* 0x0000008102057220 */ /* 0x040fe20000410000 */
[C---:B------:R-:W-:Y:S01]  /*1bfb0*/  FMUL.FTZ R8, R2.reuse, R124 ;  /* 0x0000007c02087220 */ /* 0x040fe20000410000 */
[C---:B------:R-:W-:Y:S01]  /*1bfc0*/  FMUL.FTZ R9, R2.reuse, R125 ;  /* 0x0000007d02097220 */ /* 0x040fe20000410000 */
[C---:B------:R-:W-:Y:S01]  /*1bfd0*/  FMUL.FTZ R16, R2.reuse, R116 ;  /* 0x0000007402107220 */ /* 0x040fe20000410000 */
[----:B------:R-:W-:Y:S01]  /*1bfe0*/  FMUL.FTZ R17, R2, R117 ;  /* 0x0000007502117220 */ /* 0x000fe20000410000 */
[----:B------:R-:W4:Y:S03]  /*1bff0*/  LDSM.16.MT88.4 R36, [R214] ;  /* 0x00000000d624783b */ /* 0x000f260000004200 */
[----:B------:R-:W-:Y:S01]  /*1c000*/  MUFU.EX2 R151, R151 ;  /* 0x0000009700977308 */ /* 0x000fe20000000800 */
[----:B------:R-:W-:Y:S01]  /*1c010*/  FMUL.FTZ R27, R0, R111 ;  /* 0x0000006f001b7220 */ /* 0x000fe20000410000 */
[C---:B------:R-:W-:Y:S01]  /*1c020*/  FMUL.FTZ R24, R2.reuse, R108 ;  /* 0x0000006c02187220 */ /* 0x040fe20000410000 */
[----:B------:R-:W-:Y:S01]  /*1c030*/  FMUL.FTZ R25, R2, R109 ;  /* 0x0000006d02197220 */ /* 0x000fe20000410000 */
[C---:B------:R-:W-:Y:S01]  /*1c040*/  FMUL.FTZ R34, R0.reuse, R102 ;  /* 0x0000006600227220 */ /* 0x040fe20000410000 */
[----:B------:R-:W-:Y:S01]  /*1c050*/  FMUL.FTZ R35, R0, R103 ;  /* 0x0000006700237220 */ /* 0x000fe20000410000 */
[----:B------:R-:W-:Y:S01]  /*1c060*/  FMUL.FTZ R32, R2, R100 ;  /* 0x0000006402207220 */ /* 0x000fe20000410000 */
[----:B------:R-:W4:Y:S03]  /*1c070*/  LDSM.16.MT88.4 R44, [R145+0x10000] ;  /* 0x01000000912c783b */ /* 0x000f260000004200 */
        /* <DEDUP_REMOVED lines=26> */
[-C--:B------:R-:W-:Y:S01]  /*1c220*/  FFMA.FTZ R160, R160, R135.reuse, -R158 ;  /* 0x00000087a0a07223 */ /* 0x080fe2000001089e */
[-C--:B------:R-:W-:Y:S01]  /*1c230*/  FFMA.FTZ R183, R183, R135.reuse, -R156 ;  /* 0x00000087b7b77223 */ /* 0x080fe2000001089c */
[-C--:B------:R-:W-:Y:S01]  /*1c240*/  FFMA.FTZ R185, R185, R135.reuse, -R158 ;  /* 0x00000087b9b97223 */ /* 0x080fe2000001089e */
[-CC-:B------:R-:W-:Y:S01]  /*1c250*/  FFMA.FTZ R166, R166, R135.reuse, -R156.reuse ;  /* 0x00000087a6a67223 */ /* 0x180fe2000001089c */
[-CC-:B------:R-:W-:Y:S01]  /*1c260*/  FFMA.FTZ R195, R195, R135.reuse, -R156.reuse ;  /* 0x00000087c3c37223 */ /* 0x180fe2000001089c */
[----:B------:R-:W2:Y:S03]  /*1c270*/  LDSM.16.MT88.4 R76, [R145+0xc800] ;  /* 0x00c80000914c783b */ /* 0x000ea60000004200 */
[----:B------:R-:W3:Y:S01]  /*1c280*/  MUFU.EX2 R147, R147 ;  /* 0x0000009300937308 */ /* 0x000ee20000000800 */
[----:B-1----:R-:W-:Y:S01]  /*1c290*/  F2FP.F16.F32.PACK_AB R130, R149, R150 ;  /* 0x000000969582723e */ /* 0x002fe200000000ff */
[-CC-:B------:R-:W-:Y:S01]  /*1c2a0*/  FFMA.FTZ R205, R172, R135.reuse, -R156.reuse ;  /* 0x00000087accd7223 */ /* 0x180fe2000001089c */
[-C--:B------:R-:W-:Y:S01]  /*1c2b0*/  FFMA.FTZ R172, R170, R135.reuse, -R156 ;  /* 0x00000087aaac7223 */ /* 0x080fe2000001089c */
[-CC-:B------:R-:W-:Y:S01]  /*1c2c0*/  FFMA.FTZ R203, R203, R135.reuse, -R158.reuse ;  /* 0x00000087cbcb7223 */ /* 0x180fe2000001089e */
[-CC-:B------:R-:W-:Y:S01]  /*1c2d0*/  FFMA.FTZ R168, R168, R135.reuse, -R158.reuse ;  /* 0x00000087a8a87223 */ /* 0x180fe2000001089e */
[-CC-:B------:R-:W-:Y:S01]  /*1c2e0*/  FFMA.FTZ R170, R182, R135.reuse, -R158.reuse ;  /* 0x00000087b6aa7223 */ /* 0x180fe2000001089e */
[----:B------:R-:W-:Y:S03]  /*1c2f0*/  LDSM.16.MT88.4 R92, [R144+0xd000] ;  /* 0x00d00000905c783b */ /* 0x000fe60000004200 */
[----:B------:R-:W-:Y:S01]  /*1c300*/  MUFU.EX2 R174, R174 ;  /* 0x000000ae00ae7308 */ /* 0x000fe20000000800 */
[-C--:B------:R-:W-:Y:S01]  /*1c310*/  FFMA.FTZ R207, R180, R135.reuse, -R158 ;  /* 0x00000087b4cf7223 */ /* 0x080fe2000001089e */
[-C--:B------:R-:W-:Y:S01]  /*1c320*/  FFMA.FTZ R215, R178, R135.reuse, -R156 ;  /* 0x00000087b2d77223 */ /* 0x080fe2000001089c */
[-CC-:B------:R-:W-:Y:S01]  /*1c330*/  FFMA.FTZ R243, R176, R135.reuse, -R158.reuse ;  /* 0x00000087b0f37223 */ /* 0x180fe2000001089e */
[-C--:B------:R-:W-:Y:S01]  /*1c340*/  FFMA.FTZ R176, R249, R135.reuse, -R158 ;  /* 0x00000087f9b07223 */ /* 0x080fe2000001089e */
[-CC-:B------:R-:W-:Y:S01]  /*1c350*/  FFMA.FTZ R178, R251, R135.reuse, -R156.reuse ;  /* 0x00000087fbb27223 */ /* 0x180fe2000001089c */
[-C--:B------:R-:W-:Y:S01]  /*1c360*/  FFMA.FTZ R245, R245, R135.reuse, -R156 ;  /* 0x00000087f5f57223 */ /* 0x080fe2000001089c */
[----:B------:R-:W-:Y:S03]  /*1c370*/  LDSM.16.MT88.4 R124, [R145+0xf800] ;  /* 0x00f80000917c783b */ /* 0x000fe60000004200 */
[----:B------:R-:W-:Y:S01]  /*1c380*/  MUFU.EX2 R172, R172 ;  /* 0x000000ac00ac7308 */ /* 0x000fe20000000800 */
[----:B---3--:R-:W-:Y:S01]  /*1c390*/  F2FP.F16.F32.PACK_AB R131, R147, R148 ;  /* 0x000000949383723e */ /* 0x008fe200000000ff */
[-CC-:B------:R-:W-:Y:S01]  /*1c3a0*/  FFMA.FTZ R180, R247, R135.reuse, -R158.reuse ;  /* 0x00000087f7b47223 */ /* 0x180fe2000001089e */
[-C--:B------:R-:W-:Y:S01]  /*1c3b0*/  FFMA.FTZ R211, R211, R135.reuse, -R158 ;  /* 0x00000087d3d37223 */ /* 0x080fe2000001089e */
[-CC-:B------:R-:W-:Y:S01]  /*1c3c0*/  FFMA.FTZ R182, R209, R135.reuse, -R156.reuse ;  /* 0x00000087d1b67223 */ /* 0x180fe2000001089c */
[-C--:B------:R-:W-:Y:S01]  /*1c3d0*/  FFMA.FTZ R201, R201, R135.reuse, -R156 ;  /* 0x00000087c9c97223 */ /* 0x080fe2000001089c */
[----:B------:R-:W-:Y:S01]  /*1c3e0*/  FFMA.FTZ R193, R193, R135, -R158 ;  /* 0x00000087c1c17223 */ /* 0x000fe2000001089e */
        /* <DEDUP_REMOVED lines=10> */
[-C--:B------:R-:W-:Y:S01]  /*1c490*/  FFMA.FTZ R189, R189, R135.reuse, -R156 ;  /* 0x00000087bdbd7223 */ /* 0x080fe2000001089c */
[-C--:B------:R-:W-:Y:S01]  /*1c4a0*/  FFMA.FTZ R187, R187, R135.reuse, -R158 ;  /* 0x00000087bbbb7223 */ /* 0x080fe2000001089e */
[----:B------:R-:W-:Y:S01]  /*1c4b0*/  LDSM.16.MT88.4 R100, [R214+0x3800] ;  /* 0x00380000d664783b */ /* 0x000fe20000004200 */
        /* <DEDUP_REMOVED lines=8> */
[--C-:B------:R-:W-:Y:S01]  /*1c540*/  FFMA.FTZ R157, R157, R135, -R158.reuse ;  /* 0x000000879d9d7223 */ /* 0x100fe2000001089e */
        /* <DEDUP_REMOVED lines=22> */
[-CC-:B------:R-:W-:Y:S01]  /*1c6b0*/  FFMA.FTZ R162, R184, R135.reuse, -R158.reuse ;  /* 0x00000087b8a27223 */ /* 0x180fe2000001089e */
[--C-:B------:R-:W-:Y:S01]  /*1c6c0*/  FFMA.FTZ R184, R199, R135, -R158.reuse ;  /* 0x00000087c7b87223 */ /* 0x100fe2000001089e */
[C---:B----4-:R-:W-:Y:S04]  /*1c6d0*/  HMMA.16816.F32 R28, R128.reuse, R36, R28 ;  /* 0x00000024801c723c */ /* 0x050fe8000000181c */
        /* <DEDUP_REMOVED lines=11> */
[-CC-:B------:R-:W-:Y:S01]  /*1c790*/  FFMA.FTZ R99, R188, R135.reuse, -R158.reuse ;  /* 0x00000087bc637223 */ /* 0x180fe2000001089e */
        /* <DEDUP_REMOVED lines=8> */
[----:B------:R-:W-:Y:S03]  /*1c820*/  FFMA.FTZ R171, R173, R135, -R156 ;  /* 0x00000087adab7223 */ /* 0x000fe6000001089c */
        /* <DEDUP_REMOVED lines=9> */
[----:B------:R-:W-:Y:S01]  /*1c8c0*/  FFMA.FTZ R158, R154, R135, -R158 ;  /* 0x000000879a9e7223 */ /* 0x000fe2000001089e */
        /* <DEDUP_REMOVED lines=8> */
[C---:B------:R-:W-:Y:S01]  /*1c950*/  FMUL.FTZ R55, R0.reuse, R83 ;  /* 0x0000005300377220 */ /* 0x040fe20000410000 */
[----:B---3--:R-:W-:Y:S01]  /*1c960*/  F2FP.F16.F32.PACK_AB R69, R105, R98 ;  /* 0x000000626945723e */ /* 0x008fe200000000ff */
[----:B------:R-:W3:Y:S02]  /*1c970*/  LDSM.16.MT88.4 R80, [R144+0xc800] ;  /* 0x00c800009050783b */ /* 0x000ee40000004200 */
[----:B------:R-:W4:Y:S01]  /*1c980*/  MUFU.EX2 R107, R107 ;  /* 0x0000006b006b7308 */ /* 0x000f220000000800 */
[----:B------:R-:W-:Y:S01]  /*1c990*/  FFMA.FTZ R151, R0, R239, R151 ;  /* 0x000000ef00977223 */ /* 0x000fe20000010097 */
[----:B------:R-:W-:Y:S01]  /*1c9a0*/  FFMA.FTZ R153, R2, R241, R153 ;  /* 0x000000f102997223 */ /* 0x000fe20000010099 */
[----:B------:R-:W-:Y:S01]  /*1c9b0*/  ISETP.GT.AND P0, PT, R232, R217, PT ;  /* 0x000000d9e800720c */ /* 0x000fe20003f04270 */
[C---:B------:R-:W-:Y:S03]  /*1c9c0*/  HMMA.16816.F32 R52, R128.reuse, R60, R52 ;  /* 0x0000003c8034723c */ /* 0x040fe60000001834 */
        /* <DEDUP_REMOVED lines=11> */
[----:B------:R-:W-:Y:S01]  /*1ca80*/  FADD.FTZ R148, R148, R151 ;  /* 0x0000009794947221 */ /* 0x000fe20000010000 */
[----:B------:R-:W-:Y:S01]  /*1ca90*/  FADD.FTZ R153, R146, R153 ;  /* 0x0000009992997221 */ /* 0x000fe20000010000 */
[C---:B--2---:R-:W-:Y:S03]  /*1caa0*/  HMMA.16816.F32 R60, R128.reuse, R84, R60 ;  /* 0x00000054803c723c */ /* 0x044fe6000000183c */
[----:B------:R-:W-:Y:S04]  /*1cab0*/  FADD.FTZ R147, R147, R148 ;  /* 0x0000009493937221 */ /* 0x000fe80000010000 */
[----:B------:R-:W-:Y:S01]  /*1cac0*/  MUFU.EX2 R203, R203 ;  /* 0x000000cb00cb7308 */ /* 0x000fe20000000800 */
[----:B------:R-:W-:Y:S01]  /*1cad0*/  FADD.FTZ R150, R150, R153 ;  /* 0x0000009996967221 */ /* 0x000fe20000010000 */
[----:B------:R-:W-:Y:S01]  /*1cae0*/  FADD.FTZ R98, R98, R147 ;  /* 0x0000009362627221 */ /* 0x000fe20000010000 */
[----:B------:R-:W-:Y:S01]  /*1caf0*/  HMMA.16816.F32 R64, R128, R86, R64 ;  /* 0x000000568040723c */ /* 0x000fe20000001840 */
[----:B------:R-:W-:Y:S02]  /*1cb00*/  LDSM.16.MT88.4 R84, [R141+0x4800] ;  /* 0x004800008d54783b */ /* 0x000fe40000004200 */
[----:B------:R-:W-:Y:S04]  /*1cb10*/  FADD.FTZ R105, R105, R98 ;  /* 0x0000006269697221 */ /* 0x000fe80000010000 */
[----:B------:R-:W2:Y:S01]  /*1cb20*/  MUFU.EX2 R168, R168 ;  /* 0x000000a800a87308 */ /* 0x000ea20000000800 */
[----:B------:R-:W-:Y:S01]  /*1cb30*/  FADD.FTZ R149, R149, R150 ;  /* 0x0000009695957221 */ /* 0x000fe20000010000 */
[----:B------:R-:W-:Y:S01]  /*1cb40*/  FADD.FTZ R0, R106, R105 ;  /* 0x000000696a007221 */ /* 0x000fe20000010000 */
[C---:B------:R-:W-:Y:S07]  /*1cb50*/  HMMA.16816.F32 R4, R68.reuse, R76, R4 ;  /* 0x0000004c4404723c */ /* 0x040fee0000001804 */
[----:B------:R-:W2:Y:S01]  /*1cb60*/  MUFU.EX2 R205, R205 ;  /* 0x000000cd00cd7308 */ /* 0x000ea20000000800 */
[----:B------:R-:W-:Y:S01]  /*1cb70*/  FADD.FTZ R0, R107, R0 ;  /* 0x000000006b007221 */ /* 0x000fe20000010000 */
[----:B------:R-:W-:Y:S01]  /*1cb80*/  FADD.FTZ R96, R96, R149 ;  /* 0x0000009560607221 */ /* 0x000fe20000010000 */
[C---:B------:R-:W-:Y:S01]  /*1cb90*/  HMMA.16816.F32 R8, R68.reuse, R78, R8 ;  /* 0x0000004e4408723c */ /* 0x040fe20000001808 */
[----:B------:R-:W1:Y:S02]  /*1cba0*/  LDSM.16.MT88.4 R76, [R145+0x10800] ;  /* 0x01080000914c783b */ /* 0x000e640000004200 */
[----:B------:R-:W-:Y:S04]  /*1cbb0*/  FADD.FTZ R97, R97, R96 ;  /* 0x0000006061617221 */ /* 0x000fe80000010000 */
[----:B------:R-:W-:Y:S01]  /*1cbc0*/  MUFU.EX2 R170, R170 ;  /* 0x000000aa00aa7308 */ /* 0x000fe20000000800 */
[----:B------:R-:W-:Y:S01]  /*1cbd0*/  FADD.FTZ R104, R104, R97 ;  /* 0x0000006168687221 */ /* 0x000fe20000010000 */
[C---:B---3--:R-:W-:Y:S03]  /*1cbe0*/  HMMA.16816.F32 R12, R68.reuse, R80, R12 ;  /* 0x00000050440c723c */ /* 0x048fe6000000180c */
[----:B------:R-:W-:Y:S05]  /*1cbf0*/  FADD.FTZ R104, R99, R104 ;  /* 0x0000006863687221 */ /* 0x000fea0000010000 */
        /* <DEDUP_REMOVED lines=35> */
[----:B------:R-:W-:Y:S01]  /*1ce30*/  F2FP.F16.F32.PACK_AB R69, R164, R183 ;  /* 0x000000b7a445723e */ /* 0x000fe200000000ff */
[----:B------:R-:W-:Y:S01]  /*1ce40*/  FADD.FTZ R177, R177, R104 ;  /* 0x00000068b1b17221 */ /* 0x000fe20000010000 */
[----:B------:R-:W-:Y:S02]  /*1ce50*/  F2FP.F16.F32.PACK_AB R70, R185, R162 ;  /* 0x000000a2b946723e */ /* 0x000fe400000000ff */
[----:B------:R-:W-:Y:S01]  /*1ce60*/  F2FP.F16.F32.PACK_AB R71, R195, R166 ;  /* 0x000000a6c347723e */ /* 0x000fe200000000ff */
[----:B------:R-:W-:Y:S04]  /*1ce70*/  FADD.FTZ R177, R160, R177 ;  /* 0x000000b1a0b17221 */ /* 0x000fe80000010000 */
[----:B------:R-:W-:Y:S01]  /*1ce80*/  MUFU.EX2 R188, R188 ;  /* 0x000000bc00bc7308 */ /* 0x000fe20000000800 */
[----:B------:R-:W-:Y:S01]  /*1ce90*/  FADD.FTZ R162, R162, R177 ;  /* 0x000000b1a2a27221 */ /* 0x000fe20000010000 */
[C---:B----4-:R-:W-:Y:S03]  /*1cea0*/  HMMA.16816.F32 R4, R68.reuse, R72, R4 ;  /* 0x000000484404723c */ /* 0x050fe60000001804 */
[----:B------:R-:W-:Y:S05]  /*1ceb0*/  FADD.FTZ R162, R185, R162 ;  /* 0x000000a2b9a27221 */ /* 0x000fea0000010000 */
        /* <DEDUP_REMOVED lines=40> */
[----:B------:R-:W-:Y:S01]  /*1d140*/  F2FP.F16.F32.PACK_AB R69, R172, R205 ;  /* 0x000000cdac45723e */ /* 0x000fe200000000ff */
[----:B------:R-:W-:Y:S01]  /*1d150*/  FADD.FTZ R203, R203, R162 ;  /* 0x000000a2cbcb7221 */ /* 0x000fe20000010000 */
[----:B------:R-:W-:Y:S02]  /*1d160*/  F2FP.F16.F32.PACK_AB R70, R207, R170 ;  /* 0x000000aacf46723e */ /* 0x000fe400000000ff */
[----:B------:R-:W-:Y:S01]  /*1d170*/  F2FP.F16.F32.PACK_AB R71, R215, R174 ;  /* 0x000000aed747723e */ /* 0x000fe200000000ff */
[----:B------:R-:W-:Y:S04]  /*1d180*/  FADD.FTZ R203, R168, R203 ;  /* 0x000000cba8cb7221 */ /* 0x000fe80000010000 */
[----:B------:R-:W2:Y:S01]  /*1d190*/  MUFU.EX2 R158, R158 ;  /* 0x0000009e009e7308 */ /* 0x000ea20000000800 */
[----:B------:R-:W-:Y:S01]  /*1d1a0*/  FADD.FTZ R170, R170, R203 ;  /* 0x000000cbaaaa7221 */ /* 0x000fe20000010000 */
[C---:B----4-:R-:W-:Y:S03]  /*1d1b0*/  HMMA.16816.F32 R4, R68.reuse, R80, R4 ;  /* 0x000000504404723c */ /* 0x050fe60000001804 */
[----:B------:R-:W-:Y:S05]  /*1d1c0*/  FADD.FTZ R170, R207, R170 ;  /* 0x000000aacfaa7221 */ /* 0x000fea0000010000 */
        /* <DEDUP_REMOVED lines=92> */
[----:B---3--:R-:W-:Y:S01]  /*1d790*/  F2FP.F16.F32.PACK_AB R70, R196, R167 ;  /* 0x000000a7c446723e */ /* 0x008fe200000000ff */
[----:B------:R-:W-:Y:S01]  /*1d7a0*/  FADD.FTZ R192, R192, R175 ;  /* 0x000000afc0c07221 */ /* 0x000fe20000010000 */
[----:B--2---:R-:W-:Y:S03]  /*1d7b0*/  F2FP.F16.F32.PACK_AB R71, R198, R163 ;  /* 0x000000a3c647723e */ /* 0x004fe600000000ff */
        /* <DEDUP_REMOVED lines=70> */
[C---:B------:R-:W-:Y:S08]  /*1dc20*/  HMMA.16816.F32 R80, R68.reuse, R76, R52 ;  /* 0x0000004c4450723c */ /* 0x040ff00000001834 */
[C---:B------:R-:W-:Y:S08]  /*1dc30*/  HMMA.16816.F32 R76, R68.reuse, R78, R56 ;  /* 0x0000004e444c723c */ /* 0x040ff00000001838 */
[C---:B--2---:R-:W-:Y:S08]  /*1dc40*/  HMMA.16816.F32 R72, R68.reuse, R4, R60 ;  /* 0x000000044448723c */ /* 0x044ff0000000183c */
[----:B------:R-:W-:Y:S01]  /*1dc50*/  HMMA.16816.F32 R68, R68, R6, R64 ;  /* 0x000000064444723c */ /* 0x000fe20000001840 */
[----:B------:R-:W-:Y:S08]  /*1dc60*/  @!UPT UIADD3 URZ, UPT, UPT, URZ, URZ, URZ ;  /* 0x000000fffffff290 */ /* 0x000ff0000fffe0ff */
[----:B------:R-:W-:Y:S11]  /*1dc70*/  @P0 BRA `(.L_x_2122) ;  /* 0xffffffb000200947 */ /* 0x000ff6000383ffff */
.L_x_2115:
        /* <DEDUP_REMOVED lines=11> */
.L_x_2144:
        /* <DEDUP_REMOVED lines=97> */
[----:B------:R-:W-:-:S03]  /*1e340*/  IMAD.IADD R8, R212, 0x1, R7 ;  /* 0x00000001d4087824 */ /* 0x000fc600078e0207 */
[----:B------:R-:W-:Y:S01]  /*1e350*/  IMAD.IADD R9, R4, 0x1, R5 ;  /* 0x0000000104097824 */ /* 0x000fe200078e0205 */
[----:B------:R-:W-:-:S03]  /*1e360*/  IADD3 R4, PT, PT, R212, R5, RZ ;  /* 0x00000005d4047210 */ /* 0x000fc60007ffe0ff */
[----:B------:R-:W-:Y:S01]  /*1e370*/  IMAD.IADD R212, R212, 0x1, R9 ;  /* 0x00000001d4d47824 */ /* 0x000fe200078e0209 */
        /* <DEDUP_REMOVED lines=24> */
[----:B------:R-:W-:Y:S04]  /*1e500*/  STS.64 [R5+0x4000], R80 ;  /* 0x0040005005007388 */ /* 0x000fe80000000a00 */
[----:B------:R4:W-:Y:S04]  /*1e510*/  STS.64 [R5+0x4800], R82 ;  /* 0x0048005205007388 */ /* 0x0009e80000000a00 */
[----:B------:R1:W-:Y:S04]  /*1e520*/  STS.64 [R4+0x4000], R76 ;  /* 0x0040004c04007388 */ /* 0x0003e80000000a00 */
[----:B------:R-:W-:Y:S04]  /*1e530*/  STS.64 [R4+0x4800], R78 ;  /* 0x0048004e04007388 */ /* 0x000fe80000000a00 */
[----:B------:R-:W-:Y:S04]  /*1e540*/  STS.64 [R9+0x4000], R72 ;  /* 0x0040004809007388 */ /* 0x000fe80000000a00 */
[----:B------:R1:W-:Y:S04]  /*1e550*/  STS.64 [R9+0x4800], R74 ;  /* 0x0048004a09007388 */ /* 0x0003e80000000a00 */
[----:B------:R1:W-:Y:S04]  /*1e560*/  STS.64 [R212+0x4000], R68 ;  /* 0x00400044d4007388 */ /* 0x0003e80000000a00 */
[----:B------:R1:W-:Y:S04]  /*1e570*/  STS.64 [R212+0x4800], R70 ;  /* 0x00480046d4007388 */ /* 0x0003e80000000a00 */
[----:B------:R-:W4:Y:S04]  /*1e580*/  LD.E.64 R10, desc[UR4][R132.64+0xb0] ;  /* 0x0000b004840a7980 */ /* 0x000f28000c101b00 */
[----:B------:R-:W4:Y:S04]  /*1e590*/  LD.E R12, desc[UR4][R132.64+0x60] ;  /* 0x00006004840c7980 */ /* 0x000f28000c101900 */
[----:B--2---:R2:W5:Y:S01]  /*1e5a0*/  LD.E R3, desc[UR4][R132.64+0xcc] ;  /* 0x0000cc0484037980 */ /* 0x004562000c101900 */
[----:B---3--:R-:W-:Y:S01]  /*1e5b0*/  IMAD.SHL.U32 R2, R140, 0x4, RZ ;  /* 0x000000048c027824 */ /* 0x008fe200078e00ff */
[----:B----4-:R-:W-:-:S02]  /*1e5c0*/  LOP3.LUT R5, R6, 0x10, RZ, 0xc0, !PT ;  /* 0x0000001006057812 */ /* 0x010fc400078ec0ff */
[----:B-1----:R2:W5:Y:S01]  /*1e5d0*/  LD.E.64 R76, desc[UR4][R132.64+0x78] ;  /* 0x00007804844c7980 */ /* 0x002562000c101b00 */
[----:B------:R-:W-:Y:S02]  /*1e5e0*/  SHF.L.U32 R227, R227, 0x6, RZ ;  /* 0x00000006e3e37819 */ /* 0x000fe400000006ff */
[----:B------:R-:W-:Y:S01]  /*1e5f0*/  LOP3.LUT R8, R2, 0x1f8, RZ, 0xc0, !PT ;  /* 0x000001f802087812 */ /* 0x000fe200078ec0ff */
        /* <DEDUP_REMOVED lines=9> */
[----:B------:R2:W3:Y:S04]  /*1e690*/  LDS.128 R60, [R68+UR6+0x800] ;  /* 0x00080006443c7984 */ /* 0x0004e80008000c00 */
[----:B------:R2:W4:Y:S04]  /*1e6a0*/  LDS.128 R56, [R68+UR6+0x1000] ;  /* 0x0010000644387984 */ /* 0x0005280008000c00 */
        /* <DEDUP_REMOVED lines=12> */
[----:B------:R-:W-:-:S04]  /*1e770*/  IMAD R10, R10, UR8, R233 ;  /* 0x000000080a0a7c24 */ /* 0x000fc8000f8e02e9 */
[----:B------:R-:W-:Y:S02]  /*1e780*/  IMAD R10, R10, R12, R231 ;  /* 0x0000000c0a0a7224 */ /* 0x000fe400078e02e7 */
[----:B------:R2:W1:Y:S02]  /*1e790*/  LDS.128 R12, [R68+UR6+0x6800] ;  /* 0x00680006440c7984 */ /* 0x0004640008000c00 */
[----:B------:R-:W-:Y:S02]  /*1e7a0*/  IMAD R70, R11, R10, R227 ;  /* 0x0000000a0b467224 */ /* 0x000fe400078e02e3 */
[----:B------:R2:W1:Y:S01]  /*1e7b0*/  LDS.128 R8, [R68+UR6+0x7000] ;  /* 0x0070000644087984 */ /* 0x0004620008000c00 */
[----:B---34-:R-:W-:Y:S05]  /*1e7c0*/  @P0 BRA `(.L_x_2125) ;  /* 0x0000000000280947 */ /* 0x018fea0003800000 */
[----:B--2---:R-:W-:Y:S01]  /*1e7d0*/  IMAD.IADD R68, R230, 0x1, -R227 ;  /* 0x00000001e6447824 */ /* 0x004fe200078e0ae3 */
        /* <DEDUP_REMOVED lines=9> */
.L_x_2125:
[----:B------:R-:W-:Y:S05]  /*1e870*/  BSYNC.RECONVERGENT B0 ;  /* 0x0000000000007941 */ /* 0x000fea0003800200 */
.L_x_2124:
[----:B--2---:R2:W5:Y:S01]  /*1e880*/  LD.E R132, desc[UR4][R132.64+0xc0] ;  /* 0x0000c00484847980 */ /* 0x004562000c101900 */
[----:B------:R-:W-:Y:S01]  /*1e890*/  SHF.R.U32.HI R140, RZ, 0x4, R140 ;  /* 0x00000004ff8c7819 */ /* 0x000fe2000001168c */
[----:B------:R-:W-:Y:S01]  /*1e8a0*/  IMAD.IADD R227, R230, 0x1, -R227 ;  /* 0x00000001e6e37824 */ /* 0x000fe200078e0ae3 */
[----:B------:R-:W-:Y:S01]  /*1e8b0*/  BSSY.RECONVERGENT B0, `(.L_x_2126) ;  /* 0x000001c000007945 */ /* 0x000fe20003800200 */
[----:B-----5:R-:W-:Y:S02]  /*1e8c0*/  IMAD R3, R70, R3, RZ ;  /* 0x0000000346037224 */ /* 0x020fe400078e02ff */
[C---:B---3--:R-:W-:Y:S01]  /*1e8d0*/  VIADD R0, R140.reuse, 0x8 ;  /* 0x000000088c007836 */ /* 0x048fe20000000000 */
[CC--:B------:R-:W-:Y:S01]  /*1e8e0*/  ISETP.GE.AND P3, PT, R140.reuse, R227.reuse, PT ;  /* 0x000000e38c00720c */ /* 0x0c0fe20003f66270 */
[C---:B------:R-:W-:Y:S02]  /*1e8f0*/  VIADD R69, R140.reuse, 0x10 ;  /* 0x000000108c457836 */ /* 0x040fe40000000000 */
[----:B------:R-:W-:Y:S01]  /*1e900*/  VIADD R68, R140, 0x18 ;  /* 0x000000188c447836 */ /* 0x000fe20000000000 */
[-C--:B------:R-:W-:Y:S01]  /*1e910*/  ISETP.GE.AND P1, PT, R0, R227.reuse, PT ;  /* 0x000000e30000720c */ /* 0x080fe20003f26270 */
[----:B------:R-:W-:Y:S01]  /*1e920*/  VIADD R0, R140, 0x20 ;  /* 0x000000208c007836 */ /* 0x000fe20000000000 */
[----:B------:R-:W-:-:S02]  /*1e930*/  ISETP.GE.AND P0, PT, R69, R227, PT ;  /* 0x000000e34500720c */ /* 0x000fc40003f06270 */
[----:B------:R-:W-:Y:S02]  /*1e940*/  LOP3.LUT R69, R142, 0x1f80, RZ, 0xc0, !PT ;  /* 0x00001f808e457812 */ /* 0x000fe400078ec0ff */
[-C--:B------:R-:W-:Y:S02]  /*1e950*/  ISETP.GE.AND P2, PT, R68, R227.reuse, PT ;  /* 0x000000e34400720c */ /* 0x080fe40003f46270 */
[----:B------:R-:W-:Y:S02]  /*1e960*/  LOP3.LUT R70, R69, 0x3c, R2, 0xf8, !PT ;  /* 0x0000003c45467812 */ /* 0x000fe400078ef802 */
[----:B------:R-:W-:Y:S01]  /*1e970*/  ISETP.GE.AND P6, PT, R0, R227, PT ;  /* 0x000000e30000720c */ /* 0x000fe20003fc6270 */
[----:B------:R-:W-:Y:S01]  /*1e980*/  VIADD R0, R140, 0x28 ;  /* 0x000000288c007836 */ /* 0x000fe20000000000 */
[----:B------:R-:W-:Y:S02]  /*1e990*/  P2R R68, PR, RZ, 0x4 ;  /* 0x00000004ff447803 */ /* 0x000fe40000000000 */
[----:B------:R-:W-:-:S02]  /*1e9a0*/  LOP3.LUT R69, R2, 0x3c, RZ, 0xc0, !PT ;  /* 0x0000003c02457812 */ /* 0x000fc400078ec0ff */
[----:B------:R-:W-:Y:S02]  /*1e9b0*/  IADD3 R73, P2, PT, R70, R3, RZ ;  /* 0x0000000346497210 */ /* 0x000fe40007f5e0ff */
[----:B------:R-:W-:Y:S01]  /*1e9c0*/  ISETP.GE.AND P5, PT, R0, R227, PT ;  /* 0x000000e30000720c */ /* 0x000fe20003fa6270 */
[----:B------:R-:W-:Y:S01]  /*1e9d0*/  VIADD R0, R140, 0x30 ;  /* 0x000000308c007836 */ /* 0x000fe20000000000 */
[----:B------:R-:W-:Y:S02]  /*1e9e0*/  LOP3.LUT R71, R69, 0x40, RZ, 0xfc, !PT ;  /* 0x0000004045477812 */ /* 0x000fe400078efcff */
[----:B------:R-:W-:Y:S01]  /*1e9f0*/  LEA.HI.X.SX32 R3, R3, RZ, 0x1, P2 ;  /* 0x000000ff03037211 */ /* 0x000fe200010f0eff */
[----:B--2---:R-:W-:Y:S08]  /*1ea00*/  @P3 BRA `(.L_x_2127) ;  /* 0x0000000000183947 */ /* 0x004ff00003800000 */
[----:B------:R-:W-:Y:S02]  /*1ea10*/  LEA R74, P2, R73, R76, 0x2 ;  /* 0x0000004c494a7211 */ /* 0x000fe400078410ff */
[-C--:B------:R-:W-:Y:S02]  /*1ea20*/  ISETP.GE.AND P3, PT, R69, R132.reuse, PT ;  /* 0x000000844500720c */ /* 0x080fe40003f66270 */
[----:B------:R-:W-:Y:S02]  /*1ea30*/  LEA.HI.X R75, R73, R77, R3, 0x2, P2 ;  /* 0x0000004d494b7211 */ /* 0x000fe400010f1403 */
[----:B------:R-:W-:-:S09]  /*1ea40*/  ISETP.GE.AND P2, PT, R71, R132, PT ;  /* 0x000000844700720c */ /* 0x000fd20003f46270 */
[----:B-1----:R2:W-:Y:S04]  /*1ea50*/  @!P3 ST.E.128 desc[UR4][R74.64], R64 ;  /* 0x000000404a00b985 */ /* 0x0025e8000c101d04 */
[----:B------:R2:W-:Y:S02]  /*1ea60*/  @!P2 ST.E.128 desc[UR4][R74.64+0x100], R32 ;  /* 0x000100204a00a985 */ /* 0x0005e4000c101d04 */
.L_x_2127:
[----:B------:R-:W-:Y:S05]  /*1ea70*/  BSYNC.RECONVERGENT B0 ;  /* 0x0000000000007941 */ /* 0x000fea0003800200 */
.L_x_2126:
[----:B------:R-:W-:Y:S01]  /*1ea80*/  BSSY.RECONVERGENT B0, `(.L_x_2128) ;  /* 0x000000c000007945 */ /* 0x000fe20003800200 */
[----:B------:R-:W-:Y:S02]  /*1ea90*/  ISETP.GE.AND P4, PT, R0, R227, PT ;  /* 0x000000e30000720c */ /* 0x000fe40003f86270 */
[----:B------:R-:W-:Y:S01]  /*1eaa0*/  IADD3 R140, PT, PT, R140, 0x38, RZ ;  /* 0x000000388c8c7810 */ /* 0x000fe20007ffe0ff */
[----:B------:R-:W-:Y:S05]  /*1eab0*/  @P1 BRA `(.L_x_2129) ;  /* 0x0000000000201947 */ /* 0x000fea0003800000 */
[-C--:B------:R-:W-:Y:S02]  /*1eac0*/  ISETP.GE.AND P3, PT, R69, R132.reuse, PT ;  /* 0x000000844500720c */ /* 0x080fe40003f66270 */
[----:B------:R-:W-:-:S11]  /*1ead0*/  ISETP.GE.AND P2, PT, R71, R132, PT ;  /* 0x000000844700720c */ /* 0x000fd60003f46270 */
[----:B-12---:R-:W-:-:S04]  /*1eae0*/  @!P3 LEA R34, P1, R73, R76, 0x2 ;  /* 0x0000004c4922b211 */ /* 0x006fc800078210ff */
[C---:B------:R-:W-:Y:S02]  /*1eaf0*/  @!P3 LEA.HI.X R35, R73.reuse, R77, R3, 0x2, P1 ;  /* 0x0000004d4923b211 */ /* 0x040fe400008f1403 */
[----:B------:R-:W-:-:S03]  /*1eb00*/  @!P2 LEA R32, P1, R73, R76, 0x2 ;  /* 0x0000004c4920a211 */ /* 0x000fc600078210ff */
[----:B------:R3:W-:Y:S01]  /*1eb10*/  @!P3 ST.E.128 desc[UR4][R34.64+0x1000], R60 ;  /* 0x0010003c2200b985 */ /* 0x0007e2000c101d04 */
[----:B------:R-:W-:-:S05]  /*1eb20*/  @!P2 LEA.HI.X R33, R73, R77, R3, 0x2, P1 ;  /* 0x0000004d4921a211 */ /* 0x000fca00008f1403 */
[----:B------:R3:W-:Y:S04]  /*1eb30*/  @!P2 ST.E.128 desc[UR4][R32.64+0x1100], R28 ;  /* 0x0011001c2000a985 */ /* 0x0007e8000c101d04 */
.L_x_2129:
[----:B------:R-:W-:Y:S05]  /*1eb40*/  BSYNC.RECONVERGENT B0 ;  /* 0x0000000000007941 */ /* 0x000fea0003800200 */
.L_x_2128:
[----:B------:R-:W-:Y:S01]  /*1eb50*/  BSSY.RECONVERGENT B0, `(.L_x_2130) ;  /* 0x000000b000007945 */ /* 0x000fe20003800200 */
[----:B------:R-:W-:-:S03]  /*1eb60*/  ISETP.GE.AND P3, PT, R140, R227, PT ;  /* 0x000000e38c00720c */ /* 0x000fc60003f66270 */
[----:B------:R-:W-:Y:S10]  /*1eb70*/  @P0 BRA `(.L_x_2131) ;  /* 0x0000000000200947 */ /* 0x000ff40003800000 */
[-C--:B------:R-:W-:Y:S02]  /*1eb80*/  ISETP.GE.AND P2, PT, R69, R132.reuse, PT ;  /* 0x000000844500720c */ /* 0x080fe40003f46270 */
[----:B------:R-:W-:-:S11]  /*1eb90*/  ISETP.GE.AND P1, PT, R71, R132, PT ;  /* 0x000000844700720c */ /* 0x000fd60003f26270 */
[----:B-1-3--:R-:W-:-:S04]  /*1eba0*/  @!P2 LEA R30, P0, R73, R76, 0x2 ;  /* 0x0000004c491ea211 */ /* 0x00afc800078010ff */
[C---:B------:R-:W-:Y:S02]  /*1ebb0*/  @!P2 LEA.HI.X R31, R73.reuse, R77, R3, 0x2, P0 ;  /* 0x0000004d491fa211 */ /* 0x040fe400000f1403 */
[----:B------:R-:W-:-:S03]  /*1ebc0*/  @!P1 LEA R28, P0, R73, R76, 0x2 ;  /* 0x0000004c491c9211 */ /* 0x000fc600078010ff */
[----:B------:R4:W-:Y:S01]  /*1ebd0*/  @!P2 ST.E.128 desc[UR4][R30.64+0x2000], R56 ;  /* 0x002000381e00a985 */ /* 0x0009e2000c101d04 */
[----:B------:R-:W-:-:S05]  /*1ebe0*/  @!P1 LEA.HI.X R29, R73, R77, R3, 0x2, P0 ;  /* 0x0000004d491d9211 */ /* 0x000fca00000f1403 */
[----:B------:R4:W-:Y:S04]  /*1ebf0*/  @!P1 ST.E.128 desc[UR4][R28.64+0x2100], R24 ;  /* 0x002100181c009985 */ /* 0x0009e8000c101d04 */
.L_x_2131:
[----:B------:R-:W-:Y:S05]  /*1ec00*/  BSYNC.RECONVERGENT B0 ;  /* 0x0000000000007941 */ /* 0x000fea0003800200 */
.L_x_2130:
[----:B------:R-:W-:Y:S01]  /*1ec10*/  ISETP.NE.AND P0, PT, R68, RZ, PT ;  /* 0x000000ff4400720c */ /* 0x000fe20003f05270 */
[----:B------:R-:W-:-:S12]  /*1ec20*/  BSSY.RECONVERGENT B0, `(.L_x_2132) ;  /* 0x000000a000007945 */ /* 0x000fd80003800200 */
[----:B------:R-:W-:Y:S05]  /*1ec30*/  @P0 BRA `(.L_x_2133) ;  /* 0x0000000000200947 */ /* 0x000fea0003800000 */
[-C--:B------:R-:W-:Y:S02]  /*1ec40*/  ISETP.GE.AND P2, PT, R69, R132.reuse, PT ;  /* 0x000000844500720c */ /* 0x080fe40003f46270 */
[----:B------:R-:W-:-:S11]  /*1ec50*/  ISETP.GE.AND P1, PT, R71, R132, PT ;  /* 0x000000844700720c */ /* 0x000fd60003f26270 */
[----:B-1--4-:R-:W-:-:S04]  /*1ec60*/  @!P2 LEA R26, P0, R73, R76, 0x2 ;  /* 0x0000004c491aa211 */ /* 0x012fc800078010ff */
[C---:B------:R-:W-:Y:S02]  /*1ec70*/  @!P2 LEA.HI.X R27, R73.reuse, R77, R3, 0x2, P0 ;  /* 0x0000004d491ba211 */ /* 0x040fe400000f1403 */
[----:B------:R-:W-:-:S03]  /*1ec80*/  @!P1 LEA R24, P0, R73, R76, 0x2 ;  /* 0x0000004c49189211 */ /* 0x000fc600078010ff */
[----:B------:R1:W-:Y:S01]  /*1ec90*/  @!P2 ST.E.128 desc[UR4][R26.64+0x3000], R52 ;  /* 0x003000341a00a985 */ /* 0x0003e2000c101d04 */
[----:B------:R-:W-:-:S05]  /*1eca0*/  @!P1 LEA.HI.X R25, R73, R77, R3, 0x2, P0 ;  /* 0x0000004d49199211 */ /* 0x000fca00000f1403 */
[----:B------:R1:W-:Y:S04]  /*1ecb0*/  @!P1 ST.E.128 desc[UR4][R24.64+0x3100], R20 ;  /* 0x0031001418009985 */ /* 0x0003e8000c101d04 */
.L_x_2133:
[----:B------:R-:W-:Y:S05]  /*1ecc0*/  BSYNC.RECONVERGENT B0 ;  /* 0x0000000000007941 */ /* 0x000fea0003800200 */
.L_x_2132:
[----:B------:R-:W-:Y:S04]  /*1ecd0*/  BSSY.RECONVERGENT B0, `(.L_x_2134) ;  /* 0x000000a000007945 */ /* 0x000fe80003800200 */
[----:B------:R-:W-:Y:S05]  /*1ece0*/  @P6 BRA `(.L_x_2135) ;  /* 0x0000000000206947 */ /* 0x000fea0003800000 */
[-C--:B------:R-:W-:Y:S02]  /*1ecf0*/  ISETP.GE.AND P6, PT, R69, R132.reuse, PT ;  /* 0x000000844500720c */ /* 0x080fe40003fc6270 */
[----:B------:R-:W-:-:S11]  /*1ed00*/  ISETP.GE.AND P1, PT, R71, R132, PT ;  /* 0x000000844700720c */ /* 0x000fd60003f26270 */
[CC--:B-1----:R-:W-:Y:S02]  /*1ed10*/  @!P6 LEA R22, P2, R73.reuse, R76.reuse, 0x2 ;  /* 0x0000004c4916e211 */ /* 0x0c2fe400078410ff */
[C---:B------:R-:W-:Y:S02]  /*1ed20*/  @!P1 LEA R20, P0, R73.reuse, R76, 0x2 ;  /* 0x0000004c49149211 */ /* 0x040fe400078010ff */
[CCC-:B------:R-:W-:Y:S02]  /*1ed30*/  @!P6 LEA.HI.X R23, R73.reuse, R77.reuse, R3.reuse, 0x2, P2 ;  /* 0x0000004d4917e211 */ /* 0x1c0fe400010f1403 */
[----:B------:R-:W-:-:S03]  /*1ed40*/  @!P1 LEA.HI.X R21, R73, R77, R3, 0x2, P0 ;  /* 0x0000004d49159211 */ /* 0x000fc600000f1403 */
[----:B------:R1:W-:Y:S04]  /*1ed50*/  @!P6 ST.E.128 desc[UR4][R22.64+0x4000], R48 ;  /* 0x004000301600e985 */ /* 0x0003e8000c101d04 */
[----:B------:R1:W-:Y:S02]  /*1ed60*/  @!P1 ST.E.128 desc[UR4][R20.64+0x4100], R16 ;  /* 0x0041001014009985 */ /* 0x0003e4000c101d04 */
.L_x_2135:
[----:B------:R-:W-:Y:S05]  /*1ed70*/  BSYNC.RECONVERGENT B0 ;  /* 0x0000000000007941 */ /* 0x000fea0003800200 */
.L_x_2134:
        /* <DEDUP_REMOVED lines=10> */
.L_x_2137:
[----:B------:R-:W-:Y:S05]  /*1ee20*/  BSYNC.RECONVERGENT B0 ;  /* 0x0000000000007941 */ /* 0x000fea0003800200 */
.L_x_2136:
        /* <DEDUP_REMOVED lines=10> */
.L_x_2139:
[----:B------:R-:W-:Y:S05]  /*1eed0*/  BSYNC.RECONVERGENT B0 ;  /* 0x0000000000007941 */ /* 0x000fea0003800200 */
.L_x_2138:
[----:B------:R-:W-:-:S04]  /*1eee0*/  MOV R227, 0x0 ;  /* 0x0000000000e37802 */ /* 0x000fc80000000f00 */
[----:B-1234-:R-:W-:Y:S05]  /*1eef0*/  @P3 RET.REL.NODEC R226 `(_ZN5flash24flash_fwd_splitkv_kernelI23Flash_fwd_kernel_traitsILi128ELi64ELi128ELi4ELb0ELb0EN7cutlass6half_tE19Flash_kernel_traitsILi128ELi64ELi128ELi4ES3_EELb0ELb0ELb0ELb0ELb0ELb1ELb1ELb1EEEvNS_16Flash_fwd_paramsE) ;  /* 0xfffffe10e2403950 */ /* 0x01efea0003c3ffff */
[-C--:B------:R-:W-:Y:S01]  /*1ef00*/  ISETP.GE.AND P2, PT, R69, R132.reuse, PT ;  /* 0x000000844500720c */ /* 0x080fe20003f46270 */
[----:B------:R-:W-:Y:S01]  /*1ef10*/  IMAD.MOV.U32 R227, RZ, RZ, 0x0 ;  /* 0x00000000ffe37424 */ /* 0x000fe200078e00ff */
[----:B------:R-:W-:-:S11]  /*1ef20*/  ISETP.GE.AND P0, PT, R71, R132, PT ;  /* 0x000000844700720c */ /* 0x000fd60003f06270 */
[----:B------:R-:W-:-:S04]  /*1ef30*/  @!P2 LEA R8, P1, R73, R76, 0x2 ;  /* 0x0000004c4908a211 */ /* 0x000fc800078210ff */
[----:B------:R-:W-:-:S05]  /*1ef40*/  @!P2 LEA.HI.X R9, R73, R77, R3, 0x2, P1 ;  /* 0x0000004d4909a211 */ /* 0x000fca00008f1403 */
[----:B------:R1:W-:Y:S02]  /*1ef50*/  @!P2 ST.E.128 desc[UR4][R8.64+0x7000], R36 ;  /* 0x007000240800a985 */ /* 0x0003e4000c101d04 */
[----:B-1----:R-:W-:Y:S05]  /*1ef60*/  @P0 RET.REL.NODEC R226 `(_ZN5flash24flash_fwd_splitkv_kernelI23Flash_fwd_kernel_traitsILi128ELi64ELi128ELi4ELb0ELb0EN7cutlass6half_tE19Flash_kernel_traitsILi128ELi64ELi128ELi4ES3_EELb0ELb0ELb0ELb0ELb0ELb1ELb1ELb1EEEvNS_16Flash_fwd_paramsE) ;  /* 0xfffffe10e2240950 */ /* 0x002fea0003c3ffff */
[----:B------:R-:W-:Y:S01]  /*1ef70*/  LEA R2, P0, R73, R76, 0x2 ;  /* 0x0000004c49027211 */ /* 0x000fe200078010ff */
[----:B------:R-:W-:-:S03]  /*1ef80*/  IMAD.MOV.U32 R227, RZ, RZ, 0x0 ;  /* 0x00000000ffe37424 */ /* 0x000fc600078e00ff */
[----:B------:R-:W-:-:S05]  /*1ef90*/  LEA.HI.X R3, R73, R77, R3, 0x2, P0 ;  /* 0x0000004d49037211 */ /* 0x000fca00000f1403 */
[----:B------:R1:W-:Y:S02]  /*1efa0*/  ST.E.128 desc[UR4][R2.64+0x7100], R4 ;  /* 0x0071000402007985 */ /* 0x0003e4000c101d04 */
[----:B-1----:R-:W-:Y:S05]  /*1efb0*/  RET.REL.NODEC R226 `(_ZN5flash24flash_fwd_splitkv_kernelI23Flash_fwd_kernel_traitsILi128ELi64ELi128ELi4ELb0ELb0EN7cutlass6half_tE19Flash_kernel_traitsILi128ELi64ELi128ELi4ES3_EELb0ELb0ELb0ELb0ELb0ELb1ELb1ELb1EEEvNS_16Flash_fwd_paramsE) ;  /* 0xfffffe10e2107950 */ /* 0x002fea0003c3ffff */
.L_x_2123:
[----:B------:R-:W-:Y:S01]  /*1efc0*/  MOV R5, 0x2 ;  /* 0x0000000200057802 */ /* 0x000fe20000000f00 */
[----:B------:R-:W-:Y:S01]  /*1efd0*/  IMAD.MOV.U32 R4, RZ, RZ, -0x1 ;  /* 0xffffffffff047424 */ /* 0x000fe200078e00ff */
[----:B------:R-:W-:-:S07]  /*1efe0*/  MOV R0, 0x1f ;  /* 0x0000001f00007802 */ /* 0x000fce0000000f00 */
[----:B-1---5:R-:W-:Y:S05]  /*1eff0*/  WARPSYNC.COLLECTIVE R4, `(.L_x_2140) ;  /* 0x0000000004087348 */ /* 0x022fea0003c00000 */
[----:B------:R2:W3:Y:S02]  /*1f000*/  SHFL.BFLY P0, R9, R241, R5, R0 ;  /* 0x0c000005f1097389 */ /* 0x0004e40000000000 */
[----:B-123-5:R-:W-:Y:S05]  /*1f010*/  ENDCOLLECTIVE ;  /* 0x000000000000791b */ /* 0x02efea0003800000 */
.L_x_2140:
[----:B------:R-:W-:Y:S02]  /*1f020*/  MOV R6, R9 ;  /* 0x0000000900067202 */ /* 0x000fe40000000f00 */
[----:B------:R-:W-:-:S03]  /*1f030*/  MOV R5, 0x1 ;  /* 0x0000000100057802 */ /* 0x000fc60000000f00 */
[----:B------:R-:W-:-:S04]  /*1f040*/  FADD.FTZ R7, R6, R241 ;  /* 0x000000f106077221 */ /* 0x000fc80000010000 */
[----:B------:R-:W-:-:S07]  /*1f050*/  IMAD.MOV.U32 R241, RZ, RZ, R7 ;  /* 0x000000fffff17224 */ /* 0x000fce00078e0007 */
[----:B------:R-:W-:Y:S05]  /*1f060*/  WARPSYNC.COLLECTIVE R4, `(.L_x_2141) ;  /* 0x0000000004087348 */ /* 0x000fea0003c00000 */
[----:B------:R1:W2:Y:S02]  /*1f070*/  SHFL.BFLY P0, R9, R241, R5, R0 ;  /* 0x0c000005f1097389 */ /* 0x0002a40000000000 */
[----:B-12---:R-:W-:Y:S05]  /*1f080*/  ENDCOLLECTIVE ;  /* 0x000000000000791b */ /* 0x006fea0003800000 */
.L_x_2141:
[----:B------:R-:W-:Y:S01]  /*1f090*/  MOV R241, R239 ;  /* 0x000000ef00f17202 */ /* 0x000fe20000000f00 */
[----:B------:R-:W-:Y:S01]  /*1f0a0*/  IMAD.MOV.U32 R6, RZ, RZ, R9 ;  /* 0x000000ffff067224 */ /* 0x000fe200078e0009 */
[----:B------:R-:W-:-:S03]  /*1f0b0*/  MOV R5, 0x2 ;  /* 0x0000000200057802 */ /* 0x000fc60000000f00 */
[----:B------:R-:W-:-:S07]  /*1f0c0*/  FADD.FTZ R12, R7, R6 ;  /* 0x00000006070c7221 */ /* 0x000fce0000010000 */
[----:B------:R-:W-:Y:S05]  /*1f0d0*/  WARPSYNC.COLLECTIVE R4, `(.L_x_2142) ;  /* 0x0000000004087348 */ /* 0x000fea0003c00000 */
[----:B------:R1:W2:Y:S02]  /*1f0e0*/  SHFL.BFLY P0, R9, R241, R5, R0 ;  /* 0x0c000005f1097389 */ /* 0x0002a40000000000 */
[----:B-12---:R-:W-:Y:S05]  /*1f0f0*/  ENDCOLLECTIVE ;  /* 0x000000000000791b */ /* 0x006fea0003800000 */
.L_x_2142:
[----:B------:R-:W-:Y:S01]  /*1f100*/  FADD.FTZ R8, R9, R239 ;  /* 0x000000ef09087221 */ /* 0x000fe20000010000 */
[----:B------:R-:W-:-:S03]  /*1f110*/  MOV R5, 0x1 ;  /* 0x0000000100057802 */ /* 0x000fc60000000f00 */
[----:B------:R-:W-:-:S07]  /*1f120*/  IMAD.MOV.U32 R241, RZ, RZ, R8 ;  /* 0x000000fffff17224 */ /* 0x000fce00078e0008 */
[----:B------:R-:W-:Y:S05]  /*1f130*/  WARPSYNC.COLLECTIVE R4, `(.L_x_2143) ;  /* 0x0000000004087348 */ /* 0x000fea0003c00000 */
[----:B------:R1:W2:Y:S02]  /*1f140*/  SHFL.BFLY P0, R9, R241, R5, R0 ;  /* 0x0c000005f1097389 */ /* 0x0002a40000000000 */
[----:B-12---:R-:W-:Y:S05]  /*1f150*/  ENDCOLLECTIVE ;  /* 0x000000000000791b */ /* 0x006fea0003800000 */
.L_x_2143:
[----:B------:R-:W-:Y:S01]  /*1f160*/  MOV R13, R9 ;  /* 0x00000009000d7202 */ /* 0x000fe20000000f00 */
[----:B------:R-:W-:Y:S06]  /*1f170*/  BRA `(.L_x_2144) ;  /* 0xffffffe800ec7947 */ /* 0x000fec000383ffff */
.L_x_2145:
        /* <DEDUP_REMOVED lines=16> */
.L_x_14905:


//--------------------- .text._ZN5flash24flash_fwd_splitkv_kernelI23Flash_fwd_kernel_traitsILi128ELi64ELi128ELi4ELb0ELb0EN7cutlass6half_tE19Flash_kernel_traitsILi128ELi64ELi128ELi4ES3_EELb0ELb1ELb0ELb0ELb0ELb0ELb0ELb0EEEvNS_16Flash_fwd_paramsE --------------------------
	.section	.text._ZN5flash24flash_fwd_splitkv_kernelI23Flash_fwd_kernel_traitsILi128ELi64ELi128ELi4ELb0ELb0EN7cutlass6half_tE19Flash_kernel_traitsILi128ELi64ELi128ELi4ES3_EELb0ELb1ELb0ELb0ELb0ELb0ELb0ELb0EEEvNS_16Flash_fwd_paramsE,"ax",@progbits
	.align	128
        .global         _ZN5flash24flash_fwd_splitkv_kernelI23Flash_fwd_kernel_traitsILi128ELi64ELi128ELi4ELb0ELb0EN7cutlass6half_tE19Flash_kernel_traitsILi128ELi64ELi128ELi4ES3_EELb0ELb1ELb0ELb0ELb0ELb0ELb0ELb0EEEvNS_16Flash_fwd_paramsE
        .type           _ZN5flash24flash_fwd_splitkv_kernelI23Flash_fwd_kernel_traitsILi128ELi64ELi128ELi4ELb0ELb0EN7cutlass6half_tE19Flash_kernel_traitsILi128ELi64ELi128ELi4ES3_EELb0ELb1ELb0ELb0ELb0ELb0ELb0ELb0EEEvNS_16Flash_fwd_paramsE,@function
        .size           _ZN5flash24flash_fwd_splitkv_kernelI23Flash_fwd_kernel_traitsILi128ELi64ELi128ELi4ELb0ELb0EN7cutlass6half_tE19Flash_kernel_traitsILi128ELi64ELi128ELi4ES3_EELb0ELb1ELb0ELb0ELb0ELb0ELb0ELb0EEEvNS_16Flash_fwd_paramsE,(.L_x_14906 - _ZN5flash24flash_fwd_splitkv_kernelI23Flash_fwd_kernel_traitsILi128ELi64ELi128ELi4ELb0ELb0EN7cutlass6half_tE19Flash_kernel_traitsILi128ELi64ELi128ELi4ES3_EELb0ELb1ELb0ELb0ELb0ELb0ELb0ELb0EEEvNS_16Flash_fwd_paramsE)
        .other          _ZN5flash24flash_fwd_splitkv_kernelI23Flash_fwd_kernel_traitsILi128ELi64ELi128ELi4ELb0ELb0EN7cutlass6half_tE19Flash_kernel_traitsILi128ELi64ELi128ELi4ES3_EELb0ELb1ELb0ELb0ELb0ELb0ELb0ELb0EEEvNS_16Flash_fwd_paramsE,@"STO_CUDA_ENTRY STV_DEFAULT"
_ZN5flash24flash_fwd_splitkv_kernelI23Flash_fwd_kernel_traitsILi128ELi64ELi128ELi4ELb0ELb0EN7cutlass6half_tE19Flash_kernel_traitsILi128ELi64ELi128ELi4ES3_EELb0ELb1ELb0ELb0ELb0ELb0ELb0ELb0EEEvNS_16Flash_fwd_paramsE:
.text._ZN5flash24flash_fwd_splitkv_kernelI23Flash_fwd_kernel_traitsILi128ELi64ELi128ELi4ELb0ELb0EN7cutlass6half_tE19Flash_kernel_traitsILi128ELi64ELi128ELi4ES3_EELb0ELb1ELb0ELb0ELb0ELb0ELb0ELb0EEEvNS_16Flash_fwd_paramsE:
[----:B------:R-:W-:Y:S01]  /*0000*/  LDC R1, c[0x0][0x37c] ;  /* 0x0000df00ff017b82 */ /* 0x000fe20000000800 */
[----:B------:R-:W1:Y:S07]  /*0010*/  S2R R223, SR_CTAID.X ;  /* 0x0000000000df7919 */ /* 0x000e6e0000002500 */
[----:B------:R-:W2:Y:S01]  /*0020*/  LDC.64 R2, c[0x0][0x348] ;  /* 0x0000d200ff027b82 */ /* 0x000ea20000000a00 */
[----:B------:R-:W-:Y:S01]  /*0030*/  BSSY.RECONVERGENT B3, `(.L_x_2146) ;  /* 0x0000005000037945 */ /* 0x000fe20003800200 */
[----:B------:R-:W-:Y:S01]  /*0040*/  MOV R220, 0x80 ;  /* 0x0000008000dc7802 */ /* 0x000fe20000000f00 */
[----:B------:R-:W3:Y:S01]  /*0050*/  S2R R222, SR_CTAID.Y ;  /* 0x0000000000de7919 */ /* 0x000ee20000002600 */
[----:B------:R-:W4:Y:S05]  /*0060*/  S2R R221, SR_CTAID.Z ;  /* 0x0000000000dd7919 */ /* 0x000f2a0000002700 */
[----:B-1234-:R-:W-:Y:S05]  /*0070*/  CALL.REL.NOINC `($_ZN5flash24flash_fwd_splitkv_kernelI23Flash_fwd_kernel_traitsILi128ELi64ELi128ELi4ELb0ELb0EN7cutlass6half_tE19Flash_kernel_traitsILi128ELi64ELi128ELi4ES3_EELb0ELb1ELb0ELb0ELb0ELb0ELb0ELb0EEEvNS_16Flash_fwd_paramsE$_ZN5flash30compute_attn_1rowblock_splitkvI23Flash_fwd_kernel_traitsILi128ELi64ELi128ELi4ELb0ELb0EN7cutlass6half_tE19Flash_kernel_traitsILi128ELi64ELi128ELi4ES3_EELb0ELb1ELb0ELb0ELb0ELb0ELb0ELb0ENS_16Flash_fwd_paramsEEEvRKT8_iiiii) ;  /* 0x0000000000087944 */ /* 0x01efea0003c00000 */
[----:B------:R-:W-:Y:S05]  /*0080*/  BSYNC.RECONVERGENT B3 ;  /* 0x0000000000037941 */ /* 0x000fea0003800200 */
.L_x_2146:
[----:B------:R-:W-:Y:S05]  /*0090*/  EXIT ;  /* 0x000000000000794d */ /* 0x000fea0003800000 */
        .type           $_ZN5flash24flash_fwd_splitkv_kernelI23Flash_fwd_kernel_traitsILi128ELi64ELi128ELi4ELb0ELb0EN7cutlass6half_tE19Flash_kernel_traitsILi128ELi64ELi128ELi4ES3_EELb0ELb1ELb0ELb0ELb0ELb0ELb0ELb0EEEvNS_16Flash_fwd_paramsE$_ZN5flash30compute_attn_1rowblock_splitkvI23Flash_fwd_kernel_traitsILi128ELi64ELi128ELi4ELb0ELb0EN7cutlass6half_tE19Flash_kernel_traitsILi128ELi64ELi128ELi4ES3_EELb0ELb1ELb0ELb0ELb0ELb0ELb0ELb0ENS_16Flash_fwd_paramsEEEvRKT8_iiiii,@function
        .size           $_ZN5flash24flash_fwd_splitkv_kernelI23Flash_fwd_kernel_traitsILi128ELi64ELi128ELi4ELb0ELb0EN7cutlass6half_tE19Flash_kernel_traitsILi128ELi64ELi128ELi4ES3_EELb0ELb1ELb0ELb0ELb0ELb0ELb0ELb0EEEvNS_16Flash_fwd_paramsE$_ZN5flash30compute_attn_1rowblock_splitkvI23Flash_fwd_kernel_traitsILi128ELi64ELi128ELi4ELb0ELb0EN7cutlass6half_tE19Flash_kernel_traitsILi128ELi64ELi128ELi4ES3_EELb0ELb1ELb0ELb0ELb0ELb0ELb0ELb0ENS_16Flash_fwd_paramsEEEvRKT8_iiiii,(.L_x_14906 - $_ZN5flash24flash_fwd_splitkv_kernelI23Flash_fwd_kernel_traitsILi128ELi64ELi128ELi4ELb0ELb0EN7cutlass6half_tE19Flash_kernel_traitsILi128ELi64ELi128ELi4ES3_EELb0ELb1ELb0ELb0ELb0ELb0ELb0ELb0EEEvNS_16Flash_fwd_paramsE$_ZN5flash30compute_attn_1rowblock_splitkvI23Flash_fwd_kernel_traitsILi128ELi64ELi128ELi4ELb0ELb0EN7cutlass6half_tE19Flash_kernel_traitsILi128ELi64ELi128ELi4ES3_EELb0ELb1ELb0ELb0ELb0ELb0ELb0ELb0ENS_16Flash_fwd_paramsEEEvRKT8_iiiii)
$_ZN5flash24flash_fwd_splitkv_kernelI23Flash_fwd_kernel_traitsILi128ELi64ELi128ELi4ELb0ELb0EN7cutlass6half_tE19Flash_kernel_traitsILi128ELi64ELi128ELi4ES3_EELb0ELb1ELb0ELb0ELb0ELb0ELb0ELb0EEEvNS_16Flash_fwd_paramsE$_ZN5flash30compute_attn_1rowblock_splitkvI23Flash_fwd_kernel_traitsILi128ELi64ELi128ELi4ELb0ELb0EN7cutlass6half_tE19Flash_kernel_traitsILi128ELi64ELi128ELi4ES3_EELb0ELb1ELb0ELb0ELb0ELb0ELb0ELb0ENS_16Flash_fwd_paramsEEEvRKT8_iiiii:
        /* <DEDUP_REMOVED lines=38> */
.L_x_2148:
[----:B------:R-:W-:Y:S05]  /*0300*/  BSYNC.RECONVERGENT B0 ;  /* 0x0000000000007941 */ /* 0x000fea0003800200 */
.L_x_2147:
[----:B------:R-:W-:Y:S04]  /*0310*/  BSSY.RECONVERGENT B0, `(.L_x_2149) ;  /* 0x0000007000007945 */ /* 0x000fe80003800200 */
[----:B------:R-:W-:Y:S05]  /*0320*/  @!P3 BRA `(.L_x_2150) ;  /* 0x000000000014b947 */ /* 0x000fea0003800000 */
[----:B-----5:R-:W3:Y:S02]  /*0330*/  LD.E.U8 R6, desc[UR4][R2.64+0x1b2] ;  /* 0x0001b20402067980 */ /* 0x020ee4000c101100 */
[----:B---3--:R-:W-:-:S13]  /*0340*/  ISETP.NE.AND P1, PT, R6, RZ, PT ;  /* 0x000000ff0600720c */ /* 0x008fda0003f25270 */
[----:B------:R-:W3:Y:S02]  /*0350*/  @P1 LD.E R7, desc[UR4][R10.64+0x4] ;  /* 0x000004040a071980 */ /* 0x000ee4000c101900 */
[----:B---3--:R-:W-:-:S06]  /*0360*/  @P1 IADD3 R6, PT, PT, R7, -R14, RZ ;  /* 0x8000000e07061210 */ /* 0x008fcc0007ffe0ff */
[----:B------:R3:W5:Y:S02]  /*0370*/  @!P1 LD.E R6, desc[UR4][R10.64] ;  /* 0x000000040a069980 */ /* 0x000764000c101900 */
.L_x_2150:
[----:B------:R-:W-:Y:S05]  /*0380*/  BSYNC.RECONVERGENT B0 ;  /* 0x0000000000007941 */ /* 0x000fea0003800200 */
.L_x_2149:
        /* <DEDUP_REMOVED lines=8> */
.L_x_2152:
[----:B------:R-:W4:Y:S01]  /*0410*/  LD.E.64 R8, desc[UR4][R2.64+0x108] ;  /* 0x0001080402087980 */ /* 0x000f22000c101b00 */
[----:B------:R-:W-:Y:S01]  /*0420*/  BSSY.RECONVERGENT B0, `(.L_x_2154) ;  /* 0x0000006000007945 */ /* 0x000fe20003800200 */
[----:B------:R-:W-:Y:S01]  /*0430*/  IMAD.MOV.U32 R35, RZ, RZ, RZ ;  /* 0x000000ffff237224 */ /* 0x000fe200078e00ff */
[----:B----4-:R-:W-:-:S04]  /*0440*/  ISETP.NE.U32.AND P0, PT, R8, RZ, PT ;  /* 0x000000ff0800720c */ /* 0x010fc80003f05070 */
[----:B------:R-:W-:-:S13]  /*0450*/  ISETP.NE.AND.EX P0, PT, R9, RZ, PT, P0 ;  /* 0x000000ff0900720c */ /* 0x000fda0003f05300 */
[----:B------:R-:W-:Y:S05]  /*0460*/  @!P0 BRA `(.L_x_2155) ;  /* 0x0000000000048947 */ /* 0x000fea0003800000 */
[----:B------:R4:W5:Y:S02]  /*0470*/  LD.E R35, desc[UR4][R2.64+0xbc] ;  /* 0x0000bc0402237980 */ /* 0x000964000c101900 */
.L_x_2155:
[----:B------:R-:W-:Y:S05]  /*0480*/  BSYNC.RECONVERGENT B0 ;  /* 0x0000000000007941 */ /* 0x000fea0003800200 */
.L_x_2154:
[----:B-----5:R-:W-:Y:S02]  /*0490*/  IADD3 R35, PT, PT, R35, R6, -R13 ;  /* 0x0000000623237210 */ /* 0x020fe40007ffe80d */
.L_x_2153:
[----:B------:R-:W-:Y:S05]  /*04a0*/  BSYNC.RECONVERGENT B1 ;  /* 0x0000000000017941 */ /* 0x000fea0003800200 */
.L_x_2151:
[----:B------:R-:W-:Y:S01]  /*04b0*/  IMAD.SHL.U32 R7, R223, 0x40, RZ ;  /* 0x00000040df077824 */ /* 0x000fe200078e00ff */
[----:B------:R-:W-:Y:S01]  /*04c0*/  MOV R8, R220 ;  /* 0x000000dc00087202 */ /* 0x000fe20000000f00 */
[----:B------:R-:W-:-:S03]  /*04d0*/  IMAD.MOV.U32 R9, RZ, RZ, 0x0 ;  /* 0x00000000ff097424 */ /* 0x000fc600078e00ff */
[----:B------:R-:W-:-:S13]  /*04e0*/  ISETP.GT.AND P0, PT, R128, R7, PT ;  /* 0x000000078000720c */ /* 0x000fda0003f04270 */
[----:B-1234-:R-:W-:Y:S05]  /*04f0*/  @!P0 RET.REL.NODEC R8 `(_ZN5flash24flash_fwd_splitkv_kernelI23Flash_fwd_kernel_traitsILi128ELi64ELi128ELi4ELb0ELb0EN7cutlass6half_tE19Flash_kernel_traitsILi128ELi64ELi128ELi4ES3_EELb0ELb1ELb0ELb0ELb0ELb0ELb0ELb0EEEvNS_16Flash_fwd_paramsE) ;  /* 0xfffffff808c08950 */ /* 0x01efea0003c3ffff */
[----:B------:R-:W2:Y:S04]  /*0500*/  LD.E R8, desc[UR4][R2.64+0x188] ;  /* 0x0001880402087980 */ /* 0x000ea8000c101900 */
[----:B------:R-:W3:Y:S04]  /*0510*/  LD.E R5, desc[UR4][R2.64+0x184] ;  /* 0x0001840402057980 */ /* 0x000ee8000c101900 */
[----:B------:R-:W4:Y:S01]  /*0520*/  LD.E R15, desc[UR4][R2.64+0xb8] ;  /* 0x0000b804020f7980 */ /* 0x000f22000c101900 */
[----:B------:R-:W-:Y:S02]  /*0530*/  VIADD R9, R35, 0x7f ;  /* 0x0000007f23097836 */ /* 0x000fe40000000000 */
[--C-:B------:R-:W-:Y:S01]  /*0540*/  IMAD R6, R223, 0x40, -R128.reuse ;  /* 0x00000040df067824 */ /* 0x100fe200078e0a80 */
[----:B------:R-:W1:Y:S04]  /*0550*/  S2R R197, SR_TID.X ;  /* 0x0000000000c57919 */ /* 0x000e680000002100 */
[----:B--2---:R-:W-:Y:S01]  /*0560*/  IADD3 R6, PT, PT, R8, R6, R9 ;  /* 0x0000000608067210 */ /* 0x004fe20007ffe009 */
[----:B---3--:R-:W-:-:S04]  /*0570*/  IMAD.IADD R8, R5, 0x1, R128 ;  /* 0x0000000105087824 */ /* 0x008fc800078e0280 */
[----:B------:R-:W-:Y:S02]  /*0580*/  VIADD R6, R6, 0x40 ;  /* 0x0000004006067836 */ /* 0x000fe40000000000 */
[----:B----4-:R-:W-:Y:S01]  /*0590*/  VIADD R15, R15, 0x7f ;  /* 0x0000007f0f0f7836 */ /* 0x010fe20000000000 */
[----:B------:R-:W-:Y:S02]  /*05a0*/  IADD3 R11, PT, PT, -R8, R7, R35 ;  /* 0x00000007080b7210 */ /* 0x000fe40007ffe123 */
[----:B------:R-:W-:Y:S02]  /*05b0*/  SHF.R.S32.HI R8, RZ, 0x1f, R9 ;  /* 0x0000001fff087819 */ /* 0x000fe40000011409 */
[----:B------:R-:W-:Y:S02]  /*05c0*/  SHF.R.S32.HI R12, RZ, 0x1f, R15 ;  /* 0x0000001fff0c7819 */ /* 0x000fe4000001140f */
[----:B------:R-:W-:Y:S02]  /*05d0*/  SHF.R.S32.HI R5, RZ, 0x1f, R6 ;  /* 0x0000001fff057819 */ /* 0x000fe40000011406 */
[----:B------:R-:W-:-:S02]  /*05e0*/  SHF.R.S32.HI R10, RZ, 0x1f, R11 ;  /* 0x0000001fff0a7819 */ /* 0x000fc4000001140b */
[----:B------:R-:W-:Y:S02]  /*05f0*/  LEA.HI R8, R8, R9, RZ, 0x7 ;  /* 0x0000000908087211 */ /* 0x000fe400078f38ff */
[----:B------:R-:W-:Y:S02]  /*0600*/  LEA.HI R12, R12, R15, RZ, 0x7 ;  /* 0x0000000f0c0c7211 */ /* 0x000fe400078f38ff */
[----:B------:R-:W-:Y:S02]  /*0610*/  LEA.HI R5, R5, R6, RZ, 0x7 ;  /* 0x0000000605057211 */ /* 0x000fe400078f38ff */
[----:B------:R-:W-:Y:S02]  /*0620*/  LEA.HI R10, R10, R11, RZ, 0x7 ;  /* 0x0000000b0a0a7211 */ /* 0x000fe400078f38ff */
[----:B------:R-:W-:Y:S02]  /*0630*/  SHF.R.S32.HI R8, RZ, 0x7, R8 ;  /* 0x00000007ff087819 */ /* 0x000fe40000011408 */
[----:B------:R-:W-:-:S02]  /*0640*/  SHF.R.S32.HI R9, RZ, 0x7, R12 ;  /* 0x00000007ff097819 */ /* 0x000fc4000001140c */
[----:B------:R-:W-:Y:S02]  /*0650*/  SHF.R.S32.HI R5, RZ, 0x7, R5 ;  /* 0x00000007ff057819 */ /* 0x000fe40000011405 */
[----:B------:R-:W-:Y:S02]  /*0660*/  SHF.R.S32.HI R10, RZ, 0x7, R10 ;  /* 0x00000007ff0a7819 */ /* 0x000fe4000001140a */
[----:B------:R-:W-:Y:S02]  /*0670*/  VIMNMX3 R132, R9, R8, R5, PT ;  /* 0x000000080984720f */ /* 0x000fe40003800105 */
[----:B------:R-:W-:-:S04]  /*0680*/  VIMNMX R214, PT, PT, RZ, R10, !PT ;  /* 0x0000000affd67248 */ /* 0x000fc80007fe0100 */
[----:B------:R-:W-:-:S13]  /*0690*/  ISETP.GE.AND P0, PT, R214, R132, PT ;  /* 0x00000084d600720c */ /* 0x000fda0003f06270 */
[----:B-1----:R-:W-:Y:S05]  /*06a0*/  @!P0 BRA `(.L_x_2156) ;  /* 0x0000000400f08947 */ /* 0x002fea0003800000 */
        /* <DEDUP_REMOVED lines=9> */
[----:B------:R-:W-:Y:S01]  /*0740*/  SHF.R.U32.HI R197, RZ, 0x3, R197 ;  /* 0x00000003ffc57819 */ /* 0x000fe200000116c5 */
[----:B------:R-:W5:Y:S01]  /*0750*/  LD.E.64 R8, desc[UR4][R2.64+0xa0] ;  /* 0x0000a00402087980 */ /* 0x000f62000c101b00 */
[----:B------:R-:W-:-:S03]  /*0760*/  IADD3 R128, PT, PT, -R7, R128, RZ ;  /* 0x0000008007807210 */ /* 0x000fc60007ffe1ff */
[----:B------:R-:W5:Y:S01]  /*0770*/  LD.E R4, desc[UR4][R2.64+0xc0] ;  /* 0x0000c00402047980 */ /* 0x000f62000c101900 */
[----:B------:R-:W-:-:S03]  /*0780*/  ISETP.GE.AND P2, PT, R197, R128, PT ;  /* 0x00000080c500720c */ /* 0x000fc60003f46270 */
[----:B------:R2:W5:Y:S01]  /*0790*/  LD.E.64 R16, desc[UR4][R2.64+0x70] ;  /* 0x0000700402107980 */ /* 0x000562000c101b00 */
[----:B------:R-:W-:Y:S01]  /*07a0*/  ISETP.NE.AND P6, PT, R12, RZ, PT ;  /* 0x000000ff0c00720c */ /* 0x000fe20003fc5270 */
[----:B------:R-:W-:Y:S01]  /*07b0*/  BSSY.RECONVERGENT B0, `(.L_x_2157) ;  /* 0x0000021000007945 */ /* 0x000fe20003800200 */
[----:B--2---:R-:W-:Y:S02]  /*07c0*/  IMAD R3, R11, R7, RZ ;  /* 0x000000070b037224 */ /* 0x004fe400078e02ff */
[----:B----4-:R-:W-:-:S04]  /*07d0*/  @!P0 IMAD.WIDE.U32 R18, R14, R222, RZ ;  /* 0x000000de0e128225 */ /* 0x010fc800078e00ff */
[----:B------:R-:W-:Y:S02]  /*07e0*/  @!P0 IMAD R6, R15, R222, RZ ;  /* 0x000000de0f068224 */ /* 0x000fe400078e02ff */
[-C--:B------:R-:W-:Y:S02]  /*07f0*/  @P0 IMAD R15, R11, R228.reuse, RZ ;  /* 0x000000e40b0f0224 */ /* 0x080fe400078e02ff */
[----:B------:R-:W-:Y:S01]  /*0800*/  @P0 IMAD.WIDE.U32 R228, R10, R228, RZ ;  /* 0x000000e40ae40225 */ /* 0x000fe200078e00ff */
[----:B------:R-:W-:-:S03]  /*0810*/  @!P0 IADD3 R6, PT, PT, R19, R6, RZ ;  /* 0x0000000613068210 */ /* 0x000fc60007ffe0ff */
[----:B------:R-:W-:Y:S01]  /*0820*/  @!P0 IMAD.MOV.U32 R14, RZ, RZ, R18 ;  /* 0x000000ffff0e8224 */ /* 0x000fe200078e0012 */
[----:B------:R-:W-:Y:S01]  /*0830*/  @P0 MOV R14, R228 ;  /* 0x000000e4000e0202 */ /* 0x000fe20000000f00 */
[----:B------:R-:W-:-:S04]  /*0840*/  IMAD.WIDE.U32 R18, R7, R10, R12 ;  /* 0x0000000a07127225 */ /* 0x000fc800078e000c */
[----:B------:R-:W-:Y:S01]  /*0850*/  @P0 IMAD.IADD R6, R229, 0x1, R15 ;  /* 0x00000001e5060824 */ /* 0x000fe200078e020f */
[----:B------:R-:W-:Y:S01]  /*0860*/  IADD3 R18, P0, PT, R14, R18, RZ ;  /* 0x000000120e127210 */ /* 0x000fe20007f1e0ff */
[----:B------:R-:W-:-:S03]  /*0870*/  VIADD R15, R197, 0x10 ;  /* 0x00000010c50f7836 */ /* 0x000fc60000000000 */
[----:B------:R-:W-:Y:S01]  /*0880*/  IADD3.X R19, PT, PT, R6, R19, R3, P0, !PT ;  /* 0x0000001306137210 */ /* 0x000fe200007fe403 */
[-C--:B---3--:R-:W-:Y:S01]  /*0890*/  IMAD R23, R21, R221.reuse, RZ ;  /* 0x000000dd15177224 */ /* 0x088fe200078e02ff */
[----:B------:R-:W-:Y:S01]  /*08a0*/  IADD3 R3, PT, PT, R197, 0x20, RZ ;  /* 0x00000020c5037810 */ /* 0x000fe20007ffe0ff */
[----:B------:R-:W-:Y:S01]  /*08b0*/  IMAD.WIDE.U32 R20, R20, R221, R18 ;  /* 0x000000dd14147225 */ /* 0x000fe200078e0012 */
[CC--:B------:R-:W-:Y:S02]  /*08c0*/  ISETP.GE.AND P1, PT, R15.reuse, R128.reuse, PT ;  /* 0x000000800f00720c */ /* 0x0c0fe40003f26270 */
[-C--:B------:R-:W-:Y:S01]  /*08d0*/  ISETP.GE.OR P4, PT, R15, R128.reuse, P6 ;  /* 0x000000800f00720c */ /* 0x080fe20003786670 */
[----:B------:R-:W-:Y:S01]  /*08e0*/  IMAD.IADD R23, R21, 0x1, R23 ;  /* 0x0000000115177824 */ /* 0x000fe200078e0217 */
[----:B------:R-:W-:Y:S02]  /*08f0*/  ISETP.GE.AND P0, PT, R3, R128, PT ;  /* 0x000000800300720c */ /* 0x000fe40003f06270 */
        /* <DEDUP_REMOVED lines=12> */
.L_x_2158:
[----:B------:R-:W-:Y:S05]  /*09c0*/  BSYNC.RECONVERGENT B0 ;  /* 0x0000000000007941 */ /* 0x000fea0003800200 */
.L_x_2157:
        /* <DEDUP_REMOVED lines=17> */
.L_x_2160:
[----:B------:R-:W-:Y:S05]  /*0ae0*/  BSYNC.RECONVERGENT B0 ;  /* 0x0000000000007941 */ /* 0x000fea0003800200 */
.L_x_2159:
[----:B-----5:R-:W-:Y:S01]  /*0af0*/  IMAD R5, R5, R222, R221 ;  /* 0x000000de05057224 */ /* 0x020fe200078e02dd */
[----:B------:R-:W-:Y:S01]  /*0b00*/  BSSY.RECONVERGENT B0, `(.L_x_2161) ;  /* 0x0000013000007945 */ /* 0x000fe20003800200 */
[C---:B------:R-:W-:Y:S02]  /*0b10*/  ISETP.GE.OR P5, PT, R197.reuse, R128, P6 ;  /* 0x00000080c500720c */ /* 0x040fe400037a6670 */
[----:B------:R-:W-:Y:S01]  /*0b20*/  IMAD R0, R0, R5, R7 ;  /* 0x0000000500007224 */ /* 0x000fe200078e0207 */
[----:B------:R-:W-:Y:S01]  /*0b30*/  IADD3 R7, PT, PT, R197, 0x30, RZ ;  /* 0x00000030c5077810 */ /* 0x000fe20007ffe0ff */
[----:B------:R-:W-:Y:S09]  /*0b40*/  @P0 BRA `(.L_x_2162) ;  /* 0x0000000000380947 */ /* 0x000ff20003800000 */
[----:B------:R-:W-:Y:S01]  /*0b50*/  IADD3 R5, P0, PT, R197, 0x20, RZ ;  /* 0x00000020c5057810 */ /* 0x000fe20007f1e0ff */
[----:B------:R-:W-:Y:S01]  /*0b60*/  IMAD.MOV.U32 R18, RZ, RZ, R20 ;  /* 0x000000ffff127224 */ /* 0x000fe200078e0014 */
        /* <DEDUP_REMOVED lines=12> */
.L_x_2162:
[----:B------:R-:W-:Y:S05]  /*0c30*/  BSYNC.RECONVERGENT B0 ;  /* 0x0000000000007941 */ /* 0x000fea0003800200 */
.L_x_2161:
        /* <DEDUP_REMOVED lines=25> */
.L_x_2164:
[----:B------:R-:W-:Y:S05]  /*0dd0*/  BSYNC.RECONVERGENT B0 ;  /* 0x0000000000007941 */ /* 0x000fea0003800200 */
.L_x_2163:
[----:B------:R-:W-:Y:S01]  /*0de0*/  MOV R221, 0x0 ;  /* 0x0000000000dd7802 */ /* 0x000fe20000000f00 */
[----:B------:R-:W-:Y:S04]  /*0df0*/  @!P5 ST.E desc[UR4][R6.64], R3 ;  /* 0x000000030600d985 */ /* 0x000fe8000c101904 */
[----:B------:R-:W-:Y:S04]  /*0e00*/  @!P4 ST.E desc[UR4][R6.64+0x40], R2 ;  /* 0x000040020600c985 */ /* 0x000fe8000c101904 */
[----:B------:R1:W-:Y:S02]  /*0e10*/  @!P3 ST.E desc[UR4][R6.64+0x80], R0 ;  /* 0x000080000600b985 */ /* 0x0003e4000c101904 */
[----:B-12---:R-:W-:Y:S05]  /*0e20*/  @P6 RET.REL.NODEC R220 `(_ZN5flash24flash_fwd_splitkv_kernelI23Flash_fwd_kernel_traitsILi128ELi64ELi128ELi4ELb0ELb0EN7cutlass6half_tE19Flash_kernel_traitsILi128ELi64ELi128ELi4ES3_EELb0ELb1ELb0ELb0ELb0ELb0ELb0ELb0EEEvNS_16Flash_fwd_paramsE) ;  /* 0xfffffff0dc746950 */ /* 0x006fea0003c3ffff */
[----:B------:R-:W-:Y:S02]  /*0e30*/  MOV R3, 0x7f800000 ;  /* 0x7f80000000037802 */ /* 0x000fe40000000f00 */
[----:B------:R-:W-:-:S03]  /*0e40*/  MOV R221, 0x0 ;  /* 0x0000000000dd7802 */ /* 0x000fc60000000f00 */
[----:B------:R1:W-:Y:S02]  /*0e50*/  ST.E desc[UR4][R6.64+0xc0], R3 ;  /* 0x0000c00306007985 */ /* 0x0003e4000c101904 */
[----:B-1----:R-:W-:Y:S05]  /*0e60*/  RET.REL.NODEC R220 `(_ZN5flash24flash_fwd_splitkv_kernelI23Flash_fwd_kernel_traitsILi128ELi64ELi128ELi4ELb0ELb0EN7cutlass6half_tE19Flash_kernel_traitsILi128ELi64ELi128ELi4ES3_EELb0ELb1ELb0ELb0ELb0ELb0ELb0ELb0EEEvNS_16Flash_fwd_paramsE) ;  /* 0xfffffff0dc647950 */ /* 0x002fea0003c3ffff */
.L_x_2156:
        /* <DEDUP_REMOVED lines=78> */
[----:B------:R-:W-:-:S04]  /*1350*/  @P3 VIADD R4, R4, 0x1 ;  /* 0x0000000104043836 */ /* 0x000fc80000000000 */
[----:B------:R-:W-:Y:S02]  /*1360*/  IMAD.MOV.U32 R9, RZ, RZ, R4 ;  /* 0x000000ffff097224 */ /* 0x000fe400078e0004 */
[----:B------:R-:W-:-:S03]  /*1370*/  IMAD R4, R205, R6, RZ ;  /* 0x00000006cd047224 */ /* 0x000fc600078e02ff */
[----:B------:R-:W-:Y:S02]  /*1380*/  @!P1 IADD3 R9, PT, PT, -R9, RZ, RZ ;  /* 0x000000ff09099210 */ /* 0x000fe40007ffe1ff */
[----:B------:R-:W-:-:S05]  /*1390*/  @!P2 LOP3.LUT R9, RZ, R12, RZ, 0x33, !PT ;  /* 0x0000000cff09a212 */ /* 0x000fca00078e33ff */
[----:B------:R-:W-:Y:S01]  /*13a0*/  IMAD R11, R19, R9, RZ ;  /* 0x00000009130b7224 */ /* 0x000fe200078e02ff */
[----:B--2---:R-:W-:Y:S01]  /*13b0*/  SHF.R.S32.HI R5, RZ, 0x1f, R0 ;  /* 0x0000001fff057819 */ /* 0x004fe20000011400 */
[-C--:B---3--:R-:W-:Y:S02]  /*13c0*/  IMAD R8, R15, R0.reuse, RZ ;  /* 0x000000000f087224 */ /* 0x088fe400078e02ff */
        /* <DEDUP_REMOVED lines=8> */
[----:B------:R-:W-:Y:S02]  /*1450*/  IMAD R4, R17, R0, RZ ;  /* 0x0000000011047224 */ /* 0x000fe400078e02ff */
[----:B------:R-:W-:Y:S02]  /*1460*/  IMAD R8, R18, R8, R11 ;  /* 0x0000000812087224 */ /* 0x000fe400078e020b */
[----:B------:R-:W-:-:S04]  /*1470*/  IMAD.WIDE.U32 R36, R9, R18, R22 ;  /* 0x0000001209247225 */ /* 0x000fc800078e0016 */
[----:B------:R-:W-:-:S04]  /*1480*/  IMAD.WIDE.U32 R10, R16, R0, RZ ;  /* 0x00000000100a7225 */ /* 0x000fc800078e00ff */
[----:B------:R-:W-:Y:S01]  /*1490*/  IMAD R4, R16, R5, R4 ;  /* 0x0000000510047224 */ /* 0x000fe200078e0204 */
[----:B------:R-:W-:-:S03]  /*14a0*/  IADD3 R5, PT, PT, R37, R8, RZ ;  /* 0x0000000825057210 */ /* 0x000fc60007ffe0ff */
[----:B------:R-:W-:Y:S01]  /*14b0*/  IMAD.IADD R8, R11, 0x1, R4 ;  /* 0x000000010b087824 */ /* 0x000fe200078e0204 */
[----:B------:R-:W-:Y:S05]  /*14c0*/  BRA `(.L_x_2167) ;  /* 0x0000000400387947 */ /* 0x000fea0003800000 */
.L_x_2166:
        /* <DEDUP_REMOVED lines=31> */
[----:B----4-:R-:W-:-:S03]  /*16c0*/  @!P3 IMAD R9, R23, R11, RZ ;  /* 0x0000000b1709b224 */ /* 0x010fc600078e02ff */
[----:B------:R-:W-:Y:S01]  /*16d0*/  @!P3 IADD3 R25, PT, PT, R25, R4, RZ ;  /* 0x000000041919b210 */ /* 0x000fe20007ffe0ff */
[----:B------:R-:W-:Y:S01]  /*16e0*/  @!P2 IMAD.IADD R5, R5, 0x1, -R0 ;  /* 0x000000010505a824 */ /* 0x000fe200078e0a00 */
[----:B------:R-:W-:Y:S01]  /*16f0*/  @P3 IADD3 R4, PT, PT, R13, R14, RZ ;  /* 0x0000000e0d043210 */ /* 0x000fe20007ffe0ff */
        /* <DEDUP_REMOVED lines=8> */
[----:B------:R-:W-:Y:S02]  /*1780*/  ISETP.NE.AND P2, PT, R12, RZ, PT ;  /* 0x000000ff0c00720c */ /* 0x000fe40003f45270 */
[----:B------:R-:W-:Y:S01]  /*1790*/  @!P3 IADD3 R9, PT, PT, R25, R9, RZ ;  /* 0x000000091909b210 */ /* 0x000fe20007ffe0ff */
[----:B------:R-:W-:Y:S01]  /*17a0*/  @P3 IMAD.IADD R9, R23, 0x1, R0 ;  /* 0x0000000117093824 */ /* 0x000fe200078e0200 */
[----:B------:R-:W-:Y:S01]  /*17b0*/  @!P3 MOV R8, R24 ;  /* 0x000000180008b202 */ /* 0x000fe20000000f00 */
[----:B------:R-:W-:Y:S01]  /*17c0*/  @!P3 IMAD R0, R207, R13, RZ ;  /* 0x0000000dcf00b224 */ /* 0x000fe200078e02ff */
[----:B------:R-:W-:Y:S01]  /*17d0*/  LEA R6, R132, 0xffffff80, 0x7 ;  /* 0xffffff8084067811 */ /* 0x000fe200078e38ff */
[----:B------:R-:W-:Y:S01]  /*17e0*/  @P4 VIADD R10, R10, 0x1 ;  /* 0x000000010a0a4836 */ /* 0x000fe20000000000 */
[----:B------:R-:W-:-:S02]  /*17f0*/  @P3 MOV R8, R22 ;  /* 0x0000001600083202 */ /* 0x000fc40000000f00 */
[----:B------:R-:W-:Y:S01]  /*1800*/  @!P3 SHF.R.S32.HI R5, RZ, 0x1f, R13 ;  /* 0x0000001fff05b819 */ /* 0x000fe2000001140d */
[-C--:B------:R-:W-:Y:S01]  /*1810*/  IMAD R4, R205, R6.reuse, RZ ;  /* 0x00000006cd047224 */ /* 0x080fe200078e02ff */
[----:B------:R-:W-:Y:S01]  /*1820*/  @!P1 IADD3 R10, PT, PT, -R10, RZ, RZ ;  /* 0x000000ff0a0a9210 */ /* 0x000fe20007ffe1ff */
[----:B------:R-:W-:Y:S01]  /*1830*/  IMAD.WIDE.U32 R8, R204, R6, R8 ;  /* 0x00000006cc087225 */ /* 0x000fe200078e0008 */
[----:B------:R-:W-:-:S03]  /*1840*/  @!P2 LOP3.LUT R10, RZ, R12, RZ, 0x33, !PT ;  /* 0x0000000cff0aa212 */ /* 0x000fc600078e33ff */
[----:B------:R-:W-:Y:S02]  /*1850*/  @!P3 IMAD R0, R5, R206, R0 ;  /* 0x000000ce0500b224 */ /* 0x000fe400078e0200 */
[----:B------:R-:W-:Y:S01]  /*1860*/  @!P3 IMAD.WIDE.U32 R22, R206, R13, RZ ;  /* 0x0000000dce16b225 */ /* 0x000fe200078e00ff */
[----:B------:R-:W-:Y:S02]  /*1870*/  IADD3 R15, PT, PT, R9, R4, RZ ;  /* 0x00000004090f7210 */ /* 0x000fe40007ffe0ff */
[----:B------:R-:W-:Y:S01]  /*1880*/  @!P3 SHF.R.S32.HI R5, RZ, 0x1f, R11 ;  /* 0x0000001fff05b819 */ /* 0x000fe2000001140b */
[----:B------:R-:W-:Y:S01]  /*1890*/  @P3 IMAD.IADD R13, R13, 0x1, R14 ;  /* 0x000000010d0d3824 */ /* 0x000fe200078e020e */
[----:B------:R-:W-:Y:S01]  /*18a0*/  @!P3 IADD3 R23, PT, PT, R23, R0, RZ ;  /* 0x000000001717b210 */ /* 0x000fe20007ffe0ff */
[----:B------:R-:W-:Y:S01]  /*18b0*/  @!P3 IMAD R0, R19, R11, RZ ;  /* 0x0000000b1300b224 */ /* 0x000fe200078e02ff */
[----:B------:R-:W-:Y:S01]  /*18c0*/  MOV R14, R8 ;  /* 0x00000008000e7202 */ /* 0x000fe20000000f00 */
[----:B------:R-:W-:Y:S01]  /*18d0*/  IMAD R9, R17, R10, RZ ;  /* 0x0000000a11097224 */ /* 0x000fe200078e02ff */
[----:B------:R-:W-:Y:S01]  /*18e0*/  SHF.R.S32.HI R4, RZ, 0x1f, R10 ;  /* 0x0000001fff047819 */ /* 0x000fe2000001140a */
[----:B------:R-:W-:-:S02]  /*18f0*/  @!P3 IMAD R0, R18, R5, R0 ;  /* 0x000000051200b224 */ /* 0x000fc400078e0200 */
[----:B------:R-:W-:-:S04]  /*1900*/  @!P3 IMAD.WIDE.U32 R18, R18, R11, R22 ;  /* 0x0000000b1212b225 */ /* 0x000fc800078e0016 */
[----:B------:R-:W-:-:S04]  /*1910*/  IMAD.WIDE.U32 R36, R16, R10, R14 ;  /* 0x0000000a10247225 */ /* 0x000fc800078e000e */
[----:B------:R-:W-:Y:S02]  /*1920*/  IMAD R9, R16, R4, R9 ;  /* 0x0000000410097224 */ /* 0x000fe400078e0209 */
[-C--:B------:R-:W-:Y:S02]  /*1930*/  @P3 IMAD R4, R207, R13.reuse, RZ ;  /* 0x0000000dcf043224 */ /* 0x080fe400078e02ff */
[----:B------:R-:W-:Y:S01]  /*1940*/  @P3 IMAD.WIDE.U32 R14, R206, R13, RZ ;  /* 0x0000000dce0e3225 */ /* 0x000fe200078e00ff */
[----:B------:R-:W-:-:S03]  /*1950*/  @!P3 MOV R10, R18 ;  /* 0x00000012000ab202 */ /* 0x000fc60000000f00 */
[----:B------:R-:W-:Y:S01]  /*1960*/  @!P3 IMAD.IADD R8, R19, 0x1, R0 ;  /* 0x000000011308b824 */ /* 0x000fe200078e0200 */
[----:B------:R-:W-:Y:S01]  /*1970*/  IADD3 R5, PT, PT, R37, R9, RZ ;  /* 0x0000000925057210 */ /* 0x000fe20007ffe0ff */
[----:B------:R-:W-:Y:S01]  /*1980*/  @P3 IMAD.IADD R8, R15, 0x1, R4 ;  /* 0x000000010f083824 */ /* 0x000fe200078e0204 */
[----:B------:R-:W-:Y:S02]  /*1990*/  @P3 MOV R10, R14 ;  /* 0x0000000e000a3202 */ /* 0x000fe40000000f00 */
[----:B------:R-:W-:Y:S02]  /*19a0*/  MOV R15, RZ ;  /* 0x000000ff000f7202 */ /* 0x000fe40000000f00 */
.L_x_2167:
[----:B------:R-:W-:Y:S05]  /*19b0*/  BSYNC.RECONVERGENT B0 ;  /* 0x0000000000007941 */ /* 0x000fea0003800200 */
.L_x_2165:
[----:B------:R-:W-:Y:S01]  /*19c0*/  ISETP.NE.AND P1, PT, R228, -0x1, PT ;  /* 0xffffffffe400780c */ /* 0x000fe20003f25270 */
[----:B------:R-:W2:Y:S04]  /*19d0*/  LD.E.64 R26, desc[UR4][R2.64+0x30] ;  /* 0x00003004021a7980 */ /* 0x000ea8000c101b00 */
[----:B------:R-:W3:Y:S01]  /*19e0*/  LD.E.64 R22, desc[UR4][R2.64+0x48] ;  /* 0x0000480402167980 */ /* 0x000ee2000c101b00 */
[----:B------:R-:W-:-:S03]  /*19f0*/  IMAD.SHL.U32 R229, R197, 0x8, RZ ;  /* 0x00000008c5e57824 */ /* 0x000fc600078e00ff */
[----:B------:R1:W5:Y:S04]  /*1a00*/  LD.E.64 R32, desc[UR4][R2.64+0x8] ;  /* 0x0000080402207980 */ /* 0x000368000c101b00 */
[----:B------:R-:W4:Y:S01]  /*1a10*/  @!P1 LD.E.64 R16, desc[UR4][R2.64+0x18] ;  /* 0x0000180402109980 */ /* 0x000f22000c101b00 */
[----:B------:R-:W-:-:S03]  /*1a20*/  LOP3.LUT R196, R229, 0x38, RZ, 0xc0, !PT ;  /* 0x00000038e5c47812 */ /* 0x000fc600078ec0ff */
[----:B------:R1:W5:Y:S04]  /*1a30*/  LD.E R227, desc[UR4][R2.64+0xc0] ;  /* 0x0000c00402e37980 */ /* 0x000368000c101900 */
[----:B------:R1:W5:Y:S01]  /*1a40*/  LD.E.64 R28, desc[UR4][R224.64] ;  /* 0x00000004e01c7980 */ /* 0x000362000c101b00 */
[----:B------:R-:W1:Y:S01]  /*1a50*/  S2UR UR6, SR_CgaCtaId ;  /* 0x00000000000679c3 */ /* 0x000e620000008800 */
[----:B--2---:R-:W-:Y:S02]  /*1a60*/  @P1 IMAD R4, R27, R228, RZ ;  /* 0x000000e41b041224 */ /* 0x004fe400078e02ff */
[-C--:B----4-:R-:W-:Y:S02]  /*1a70*/  @!P1 IMAD R0, R17, R222.reuse, RZ ;  /* 0x000000de11009224 */ /* 0x090fe400078e02ff */
[----:B------:R-:W-:-:S04]  /*1a80*/  @!P1 IMAD.WIDE.U32 R16, R16, R222, RZ ;  /* 0x000000de10109225 */ /* 0x000fc800078e00ff */
[----:B------:R-:W-:Y:S01]  /*1a90*/  @!P1 IMAD.IADD R0, R17, 0x1, R0 ;  /* 0x0000000111009824 */ /* 0x000fe200078e0200 */
[----:B------:R-:W-:Y:S01]  /*1aa0*/  @!P1 MOV R9, R16 ;  /* 0x0000001000099202 */ /* 0x000fe20000000f00 */
[----:B------:R-:W-:-:S04]  /*1ab0*/  @P1 IMAD.WIDE.U32 R16, R26, R228, RZ ;  /* 0x000000e41a101225 */ /* 0x000fc800078e00ff */
[----:B------:R-:W-:Y:S02]  /*1ac0*/  @P1 IMAD.MOV.U32 R9, RZ, RZ, R16 ;  /* 0x000000ffff091224 */ /* 0x000fe400078e0010 */
[----:B------:R-:W-:-:S03]  /*1ad0*/  @P1 IMAD.IADD R0, R17, 0x1, R4 ;  /* 0x0000000111001824 */ /* 0x000fc600078e0204 */
[----:B------:R-:W-:-:S04]  /*1ae0*/  IADD3 R16, P2, PT, R196, R9, RZ ;  /* 0x00000009c4107210 */ /* 0x000fc80007f5e0ff */
[----:B------:R-:W-:Y:S01]  /*1af0*/  IADD3.X R17, PT, PT, RZ, R0, RZ, P2, !PT ;  /* 0x00000000ff117210 */ /* 0x000fe200017fe4ff */
[-C--:B---3--:R-:W-:Y:S02]  /*1b00*/  IMAD R25, R23, R221.reuse, RZ ;  /* 0x000000dd17197224 */ /* 0x088fe400078e02ff */
[----:B------:R-:W-:-:S03]  /*1b10*/  IMAD.WIDE.U32 R22, R22, R221, R16 ;  /* 0x000000dd16167225 */ /* 0x000fc600078e0010 */
[----:B------:R2:W5:Y:S01]  /*1b20*/  LD.E.64 R16, desc[UR4][R2.64+0x10] ;  /* 0x0000100402107980 */ /* 0x000562000c101b00 */
[----:B------:R-:W-:Y:S01]  /*1b30*/  SHF.R.U32.HI R18, RZ, 0x3, R197 ;  /* 0x00000003ff127819 */ /* 0x000fe200000116c5 */
[----:B------:R-:W-:Y:S01]  /*1b40*/  IMAD.IADD R208, R128, 0x1, -R7 ;  /* 0x0000000180d07824 */ /* 0x000fe200078e0a07 */
[----:B------:R-:W-:Y:S01]  /*1b50*/  LOP3.LUT R14, R229, 0x1c0, RZ, 0xc0, !PT ;  /* 0x000001c0e50e7812 */ /* 0x000fe200078ec0ff */
[----:B------:R-:W-:-:S03]  /*1b60*/  UMOV UR7, 0x400 ;  /* 0x0000040000077882 */ /* 0x000fc60000000000 */
[----:B------:R-:W-:Y:S02]  /*1b70*/  ISETP.GE.AND P1, PT, R18, R208, PT ;  /* 0x000000d01200720c */ /* 0x000fe40003f26270 */
[----:B------:R-:W-:Y:S01]  /*1b80*/  LOP3.LUT R11, R14, 0x38, R197, 0xf8, !PT ;  /* 0x000000380e0b7812 */ /* 0x000fe200078ef8c5 */
[----:B-1----:R-:W-:-:S03]  /*1b90*/  ULEA UR6, UR6, UR7, 0x18 ;  /* 0x0000000706067291 */ /* 0x002fc6000f8ec0ff */
[----:B------:R-:W-:Y:S01]  /*1ba0*/  LOP3.LUT R4, R11, R196, RZ, 0x3c, !PT ;  /* 0x000000c40b047212 */ /* 0x000fe200078e3cff */
[----:B------:R-:W-:Y:S01]  /*1bb0*/  VIADD R11, R18, 0x10 ;  /* 0x00000010120b7836 */ /* 0x000fe20000000000 */
[----:B------:R-:W-:Y:S01]  /*1bc0*/  MOV R19, RZ ;  /* 0x000000ff00137202 */ /* 0x000fe20000000f00 */
[----:B------:R-:W-:Y:S01]  /*1bd0*/  IMAD.U32 R200, RZ, RZ, UR6 ;  /* 0x00000006ffc87e24 */ /* 0x000fe2000f8e00ff */
[----:B------:R-:W-:Y:S01]  /*1be0*/  LOP3.LUT R229, R4, 0x1e00, R229, 0xf8, !PT ;  /* 0x00001e0004e57812 */ /* 0x000fe200078ef8e5 */
[----:B------:R-:W-:Y:S01]  /*1bf0*/  BSSY.RECONVERGENT B0, `(.L_x_2168) ;  /* 0x000001e000007945 */ /* 0x000fe20003800200 */
[C---:B------:R-:W-:Y:S01]  /*1c00*/  IADD3 R9, PT, PT, R18.reuse, 0x20, RZ ;  /* 0x0000002012097810 */ /* 0x040fe20007ffe0ff */
[----:B------:R-:W-:Y:S01]  /*1c10*/  VIADD R7, R18, 0x30 ;  /* 0x0000003012077836 */ /* 0x000fe20000000000 */
[----:B------:R-:W-:Y:S01]  /*1c20*/  IADD3 R36, P2, PT, R196, R36, RZ ;  /* 0x00000024c4247210 */ /* 0x000fe20007f5e0ff */
[----:B------:R-:W-:Y:S01]  /*1c30*/  IMAD.WIDE.U32 R30, R223, 0x40, R18 ;  /* 0x00000040df1e7825 */ /* 0x000fe200078e0012 */
[----:B------:R-:W-:-:S02]  /*1c40*/  ISETP.GE.AND P3, PT, R11, R208, PT ;  /* 0x000000d00b00720c */ /* 0x000fc40003f66270 */
[----:B------:R-:W-:Y:S01]  /*1c50*/  ISETP.GE.AND P4, PT, R9, R208, PT ;  /* 0x000000d00900720c */ /* 0x000fe20003f86270 */
[----:B------:R-:W-:Y:S01]  /*1c60*/  IMAD R229, R229, 0x2, R200 ;  /* 0x00000002e5e57824 */ /* 0x000fe200078e02c8 */
[----:B------:R-:W-:Y:S02]  /*1c70*/  LOP3.LUT R209, R196, 0x40, RZ, 0xfc, !PT ;  /* 0x00000040c4d17812 */ /* 0x000fe400078efcff */
[----:B------:R-:W-:Y:S01]  /*1c80*/  IADD3 R25, PT, PT, R23, R25, RZ ;  /* 0x0000001917197210 */ /* 0x000fe20007ffe0ff */
[----:B--2---:R-:W-:Y:S08]  /*1c90*/  @P1 BRA `(.L_x_2169) ;  /* 0x00000000004c1947 */ /* 0x004ff00003800000 */
        /* <DEDUP_REMOVED lines=19> */
.L_x_2169:
[----:B------:R-:W-:Y:S05]  /*1dd0*/  BSYNC.RECONVERGENT B0 ;  /* 0x0000000000007941 */ /* 0x000fea0003800200 */
.L_x_2168:
[----:B------:R-:W-:Y:S01]  /*1de0*/  IMAD R4, R132, -0x80, R35 ;  /* 0xffffff8084047824 */ /* 0x000fe200078e0223 */
[----:B------:R-:W-:Y:S01]  /*1df0*/  BSSY.RECONVERGENT B0, `(.L_x_2170) ;  /* 0x000001a000007945 */ /* 0x000fe20003800200 */
[----:B------:R-:W-:-:S03]  /*1e00*/  ISETP.GE.AND P1, PT, R7, R208, PT ;  /* 0x000000d00700720c */ /* 0x000fc60003f26270 */
[----:B------:R-:W-:Y:S01]  /*1e10*/  IADD3 R4, PT, PT, R4, 0x80, RZ ;  /* 0x0000008004047810 */ /* 0x000fe20007ffe0ff */
[----:B------:R-:W-:Y:S05]  /*1e20*/  @P3 BRA `(.L_x_2171) ;  /* 0x0000000000583947 */ /* 0x000fea0003800000 */
[----:B------:R-:W-:Y:S01]  /*1e30*/  IADD3 R13, P3, PT, R30, 0x10, RZ ;  /* 0x000000101e0d7810 */ /* 0x000fe20007f7e0ff */
[----:B------:R-:W-:Y:S01]  /*1e40*/  IMAD.MOV.U32 R38, RZ, RZ, R22 ;  /* 0x000000ffff267224 */ /* 0x000fe200078e0016 */
[----:B------:R-:W-:Y:S02]  /*1e50*/  MOV R39, R25 ;  /* 0x0000001900277202 */ /* 0x000fe40000000f00 */
[-C--:B-----5:R-:W-:Y:S01]  /*1e60*/  ISETP.GE.AND P5, PT, R196, R227.reuse, PT ;  /* 0x000000e3c400720c */ /* 0x0a0fe20003fa6270 */
[----:B------:R-:W-:Y:S01]  /*1e70*/  IMAD.X R0, RZ, RZ, R31, P3 ;  /* 0x000000ffff007224 */ /* 0x000fe200018e061f */
[----:B------:R-:W-:Y:S01]  /*1e80*/  ISETP.GE.AND P3, PT, R209, R227, PT ;  /* 0x000000e3d100720c */ /* 0x000fe20003f66270 */
[----:B------:R-:W-:-:S04]  /*1e90*/  IMAD.WIDE.U32 R38, R26, R13, R38 ;  /* 0x0000000d1a267225 */ /* 0x000fc800078e0026 */
[----:B------:R-:W-:Y:S01]  /*1ea0*/  IMAD R0, R0, R26, RZ ;  /* 0x0000001a00007224 */ /* 0x000fe200078e02ff */
[----:B-1----:R-:W-:-:S03]  /*1eb0*/  LEA R40, P6, R38, R28, 0x1 ;  /* 0x0000001c26287211 */ /* 0x002fc600078c08ff */
        /* <DEDUP_REMOVED lines=13> */
.L_x_2171:
[----:B------:R-:W-:Y:S05]  /*1f90*/  BSYNC.RECONVERGENT B0 ;  /* 0x0000000000007941 */ /* 0x000fea0003800200 */
.L_x_2170:
[----:B------:R-:W-:Y:S01]  /*1fa0*/  IADD3.X R37, PT, PT, RZ, R5, RZ, P2, !PT ;  /* 0x00000005ff257210 */ /* 0x000fe200017fe4ff */
[----:B------:R-:W-:Y:S01]  /*1fb0*/  BSSY.RECONVERGENT B0, `(.L_x_2172) ;  /* 0x000001c000007945 */ /* 0x000fe20003800200 */
[C---:B------:R-:W-:Y:S01]  /*1fc0*/  ISETP.GE.AND P6, PT, R18.reuse, R4, PT ;  /* 0x000000041200720c */ /* 0x040fe20003fc6270 */
[----:B------:R-:W-:Y:S01]  /*1fd0*/  IMAD R0, R205, R18, RZ ;  /* 0x00000012cd007224 */ /* 0x000fe200078e02ff */
[----:B------:R-:W-:Y:S01]  /*1fe0*/  ISETP.GE.AND P3, PT, R11, R4, PT ;  /* 0x000000040b00720c */ /* 0x000fe20003f66270 */
[----:B------:R-:W-:Y:S01]  /*1ff0*/  IMAD.WIDE.U32 R36, R18, R204, R36 ;  /* 0x000000cc12247225 */ /* 0x000fe200078e0024 */
[----:B------:R-:W-:Y:S11]  /*2000*/  @P4 BRA `(.L_x_2173) ;  /* 0x0000000000584947 */ /* 0x000ff60003800000 */
        /* <DEDUP_REMOVED lines=8> */
[----:B-12---:R-:W-:-:S03]  /*2090*/  LEA R40, P5, R38, R28, 0x1 ;  /* 0x0000001c26287211 */ /* 0x006fc600078a08ff */
        /* <DEDUP_REMOVED lines=13> */
.L_x_2173:
[----:B------:R-:W-:Y:S05]  /*2170*/  BSYNC.RECONVERGENT B0 ;  /* 0x0000000000007941 */ /* 0x000fea0003800200 */
.L_x_2172:
[----:B------:R-:W-:Y:S01]  /*2180*/  IMAD.IADD R0, R37, 0x1, R0 ;  /* 0x0000000125007824 */ /* 0x000fe200078e0200 */
[----:B-----5:R-:W-:Y:S01]  /*2190*/  LEA R216, P4, R36, R32, 0x1 ;  /* 0x0000002024d87211 */ /* 0x020fe200078808ff */
[----:B------:R-:W-:Y:S01]  /*21a0*/  BSSY.RECONVERGENT B0, `(.L_x_2174) ;  /* 0x000001c000007945 */ /* 0x000fe20003800200 */
[-C--:B------:R-:W-:Y:S01]  /*21b0*/  ISETP.GE.AND P5, PT, R9, R4.reuse, PT ;  /* 0x000000040900720c */ /* 0x080fe20003fa6270 */
[----:B------:R-:W-:Y:S01]  /*21c0*/  VIADD R13, R18, 0x40 ;  /* 0x00000040120d7836 */ /* 0x000fe20000000000 */
[----:B------:R-:W-:Y:S01]  /*21d0*/  LEA.HI.X R215, R36, R33, R0, 0x1, P4 ;  /* 0x0000002124d77211 */ /* 0x000fe200020f0c00 */
[----:B------:R-:W-:Y:S01]  /*21e0*/  IMAD.SHL.U32 R0, R204, 0x10, RZ ;  /* 0x00000010cc007824 */ /* 0x000fe200078e00ff */
[----:B------:R-:W-:Y:S01]  /*21f0*/  ISETP.GE.AND P2, PT, R7, R4, PT ;  /* 0x000000040700720c */ /* 0x000fe20003f46270 */
[----:B------:R-:W-:-:S12]  /*2200*/  @P1 BRA `(.L_x_2175) ;  /* 0x0000000000541947 */ /* 0x000fd80003800000 */
        /* <DEDUP_REMOVED lines=21> */
.L_x_2175:
[----:B------:R-:W-:Y:S05]  /*2360*/  BSYNC.RECONVERGENT B0 ;  /* 0x0000000000007941 */ /* 0x000fea0003800200 */
.L_x_2174:
        /* <DEDUP_REMOVED lines=17> */
.L_x_2177:
[----:B------:R-:W-:Y:S05]  /*2480*/  BSYNC.RECONVERGENT B0 ;  /* 0x0000000000007941 */ /* 0x000fea0003800200 */
.L_x_2176:
[----:B------:R-:W-:Y:S01]  /*2490*/  SHF.L.U64.HI R5, R204, 0x4, R205 ;  /* 0x00000004cc057819 */ /* 0x000fe200000102cd */
[----:B------:R-:W-:Y:S01]  /*24a0*/  BSSY.RECONVERGENT B0, `(.L_x_2178) ;  /* 0x0000014000007945 */ /* 0x000fe20003800200 */
[----:B------:R-:W-:Y:S01]  /*24b0*/  LEA R26, P4, R0, R216, 0x1 ;  /* 0x000000d8001a7211 */ /* 0x000fe200078808ff */
[----:B----4-:R-:W-:Y:S01]  /*24c0*/  VIADD R25, R18, 0x50 ;  /* 0x0000005012197836 */ /* 0x010fe20000000000 */
        /* <DEDUP_REMOVED lines=17> */
.L_x_2179:
[----:B------:R-:W-:Y:S05]  /*25e0*/  BSYNC.RECONVERGENT B0 ;  /* 0x0000000000007941 */ /* 0x000fea0003800200 */
.L_x_2178:
        /* <DEDUP_REMOVED lines=16> */
.L_x_2181:
[----:B------:R-:W-:Y:S05]  /*26f0*/  BSYNC.RECONVERGENT B0 ;  /* 0x0000000000007941 */ /* 0x000fea0003800200 */
.L_x_2180:
[----:B------:R-:W-:Y:S01]  /*2700*/  BSSY.RECONVERGENT B0, `(.L_x_2182) ;  /* 0x0000013000007945 */ /* 0x000fe20003800200 */
[----:B------:R-:W-:Y:S01]  /*2710*/  ISETP.GE.AND P5, PT, R25, R4, PT ;  /* 0x000000041900720c */ /* 0x000fe20003fa6270 */
[C---:B-1--4-:R-:W-:Y:S01]  /*2720*/  VIADD R23, R18.reuse, 0x60 ;  /* 0x0000006012177836 */ /* 0x052fe20000000000 */
[----:B------:R-:W-:Y:S01]  /*2730*/  IADD3 R5, PT, PT, R18, 0x70, RZ ;  /* 0x0000007012057810 */ /* 0x000fe20007ffe0ff */
        /* <DEDUP_REMOVED lines=15> */
.L_x_2183:
[----:B------:R-:W-:Y:S05]  /*2830*/  BSYNC.RECONVERGENT B0 ;  /* 0x0000000000007941 */ /* 0x000fea0003800200 */
.L_x_2182:
[----:B------:R-:W-:Y:S01]  /*2840*/  BSSY.RECONVERGENT B0, `(.L_x_2184) ;  /* 0x0000015000007945 */ /* 0x000fe20003800200 */
[-C--:B------:R-:W-:Y:S02]  /*2850*/  ISETP.GE.AND P4, PT, R23, R4.reuse, PT ;  /* 0x000000041700720c */ /* 0x080fe40003f86270 */
[----:B------:R-:W-:Y:S01]  /*2860*/  ISETP.GE.AND P3, PT, R5, R4, PT ;  /* 0x000000040500720c */ /* 0x000fe20003f66270 */
[----:B------:R-:W-:-:S12]  /*2870*/  @P1 BRA `(.L_x_2185) ;  /* 0x0000000000441947 */ /* 0x000fd80003800000 */
        /* <DEDUP_REMOVED lines=17> */
.L_x_2185:
[----:B------:R-:W-:Y:S05]  /*2990*/  BSYNC.RECONVERGENT B0 ;  /* 0x0000000000007941 */ /* 0x000fea0003800200 */
.L_x_2184:
        /* <DEDUP_REMOVED lines=16> */
.L_x_2187:
[----:B------:R-:W-:Y:S05]  /*2aa0*/  BSYNC.RECONVERGENT B0 ;  /* 0x0000000000007941 */ /* 0x000fea0003800200 */
.L_x_2186:
        /* <DEDUP_REMOVED lines=19> */
.L_x_2189:
[----:B------:R-:W-:Y:S05]  /*2be0*/  BSYNC.RECONVERGENT B0 ;  /* 0x0000000000007941 */ /* 0x000fea0003800200 */
.L_x_2188:
        /* <DEDUP_REMOVED lines=17> */
.L_x_2191:
[----:B------:R-:W-:Y:S05]  /*2d00*/  BSYNC.RECONVERGENT B0 ;  /* 0x0000000000007941 */ /* 0x000fea0003800200 */
.L_x_2190:
[----:B------:R-:W-:Y:S01]  /*2d10*/  IABS R22, R12 ;  /* 0x0000000c00167213 */ /* 0x000fe20000000000 */
[----:B------:R2:W5:Y:S03]  /*2d20*/  LD.E R62, desc[UR4][R2.64+0x184] ;  /* 0x00018404023e7980 */ /* 0x000566000c101900 */
[----:B-1----:R-:W1:Y:S01]  /*2d30*/  I2F.RP R27, R22 ;  /* 0x00000016001b7306 */ /* 0x002e620000209400 */
[----:B----4-:R-:W-:Y:S01]  /*2d40*/  MOV R28, RZ ;  /* 0x000000ff001c7202 */ /* 0x010fe20000000f00 */
[----:B------:R2:W5:Y:S01]  /*2d50*/  LD.E R0, desc[UR4][R2.64+0x188] ;  /* 0x0001880402007980 */ /* 0x000562000c101900 */
[----:B------:R-:W-:Y:S01]  /*2d60*/  IABS R19, R221 ;  /* 0x000000dd00137213 */ /* 0x000fe20000000000 */
[----:B------:R-:W-:Y:S02]  /*2d70*/  IMAD R15, R15, R206, RZ ;  /* 0x000000ce0f0f7224 */ /* 0x000fe400078e02ff */
[----:B------:R-:W0:Y:S01]  /*2d80*/  LDGDEPBAR ;  /* 0x00000000000079af */ /* 0x000e220000000000 */
[----:B------:R-:W-:Y:S01]  /*2d90*/  IMAD R219, R207, R18, RZ ;  /* 0x00000012cfdb7224 */ /* 0x000fe200078e02ff */
[----:B-1----:R-:W1:Y:S01]  /*2da0*/  MUFU.RCP R26, R27 ;  /* 0x0000001b001a7308 */ /* 0x002e620000001000 */
[----:B------:R-:W-:-:S04]  /*2db0*/  DEPBAR.LE SB0, 0x0 ;  /* 0x000080000000791a */ /* 0x000fc80000000000 */
[----:B-12---:R-:W-:-:S07]  /*2dc0*/  VIADD R26, R26, 0xffffffe ;  /* 0x0ffffffe1a1a7836 */ /* 0x006fce0000000000 */
[----:B------:R-:W-:Y:S05]  /*2dd0*/  WARPSYNC.ALL ;  /* 0x0000000000007948 */ /* 0x000fea0003800000 */
[----:B------:R-:W1:Y:S01]  /*2de0*/  F2I.FTZ.U32.TRUNC.NTZ R29, R26 ;  /* 0x0000001a001d7305 */ /* 0x000e62000021f000 */
[----:B------:R-:W-:Y:S01]  /*2df0*/  BSSY.RECONVERGENT B0, `(.L_x_2192) ;  /* 0x0000037000007945 */ /* 0x000fe20003800200 */
[----:B-1----:R-:W-:Y:S02]  /*2e00*/  IMAD.MOV R14, RZ, RZ, -R29 ;  /* 0x000000ffff0e7224 */ /* 0x002fe400078e0a1d */
[----:B------:R-:W-:-:S04]  /*2e10*/  IMAD.WIDE.U32 R26, R6, R206, RZ ;  /* 0x000000ce061a7225 */ /* 0x000fc800078e00ff */
[----:B------:R-:W-:Y:S01]  /*2e20*/  IMAD R24, R14, R22, RZ ;  /* 0x000000160e187224 */ /* 0x000fe200078e02ff */
[----:B------:R-:W-:-:S03]  /*2e30*/  IABS R14, R12 ;  /* 0x0000000c000e7213 */ /* 0x000fc60000000000 */
[----:B------:R-:W-:-:S04]  /*2e40*/  IMAD.HI.U32 R24, R29, R24, R28 ;  /* 0x000000181d187227 */ /* 0x000fc800078e001c */
[----:B------:R-:W-:Y:S02]  /*2e50*/  IMAD.MOV R14, RZ, RZ, -R14 ;  /* 0x000000ffff0e7224 */ /* 0x000fe400078e0a0e */
[----:B------:R-:W-:-:S04]  /*2e60*/  IMAD.HI.U32 R24, R24, R19, RZ ;  /* 0x0000001318187227 */ /* 0x000fc800078e00ff */
[----:B------:R-:W-:Y:S01]  /*2e70*/  IMAD R19, R24, R14, R19 ;  /* 0x0000000e18137224 */ /* 0x000fe200078e0213 */
[----:B------:R-:W-:Y:S01]  /*2e80*/  LOP3.LUT R14, R221, R12, RZ, 0x3c, !PT ;  /* 0x0000000cdd0e7212 */ /* 0x000fe200078e3cff */
[----:B------:R-:W-:Y:S03]  /*2e90*/  BAR.SYNC.DEFER_BLOCKING 0x0 ;  /* 0x0000000000007b1d */ /* 0x000fe60000010000 */
[----:B------:R-:W-:Y:S02]  /*2ea0*/  ISETP.GT.U32.AND P2, PT, R22, R19, PT ;  /* 0x000000131600720c */ /* 0x000fe40003f44070 */
[----:B------:R-:W-:-:S11]  /*2eb0*/  ISETP.GE.AND P1, PT, R14, RZ, PT ;  /* 0x000000ff0e00720c */ /* 0x000fd60003f26270 */
[-C--:B------:R-:W-:Y:S01]  /*2ec0*/  @!P2 IADD3 R19, PT, PT, R19, -R22.reuse, RZ ;  /* 0x800000161313a210 */ /* 0x080fe20007ffe0ff */
[----:B------:R-:W-:Y:S01]  /*2ed0*/  @!P2 VIADD R24, R24, 0x1 ;  /* 0x000000011818a836 */ /* 0x000fe20000000000 */
[----:B------:R-:W-:Y:S02]  /*2ee0*/  ISETP.NE.AND P2, PT, R12, RZ, PT ;  /* 0x000000ff0c00720c */ /* 0x000fe40003f45270 */
[----:B------:R-:W-:-:S13]  /*2ef0*/  ISETP.GE.U32.AND P3, PT, R19, R22, PT ;  /* 0x000000161300720c */ /* 0x000fda0003f66070 */
[----:B------:R-:W-:-:S05]  /*2f00*/  @P3 IADD3 R24, PT, PT, R24, 0x1, RZ ;  /* 0x0000000118183810 */ /* 0x000fca0007ffe0ff */
[----:B------:R-:W-:Y:S01]  /*2f10*/  @!P1 IMAD.MOV R24, RZ, RZ, -R24 ;  /* 0x000000ffff189224 */ /* 0x000fe200078e0a18 */
[----:B------:R-:W-:Y:S01]  /*2f20*/  @!P2 LOP3.LUT R24, RZ, R12, RZ, 0x33, !PT ;  /* 0x0000000cff18a212 */ /* 0x000fe200078e33ff */
[----:B------:R-:W-:Y:S01]  /*2f30*/  IMAD R12, R6, R207, R15 ;  /* 0x000000cf060c7224 */ /* 0x000fe200078e020f */
[----:B------:R-:W-:Y:S02]  /*2f40*/  IADD3 R10, P2, P1, R26, R10, R196 ;  /* 0x0000000a1a0a7210 */ /* 0x000fe4000795e0c4 */
[----:B------:R-:W-:Y:S01]  /*2f50*/  SHF.R.S32.HI R6, RZ, 0x1f, R24 ;  /* 0x0000001fff067819 */ /* 0x000fe20000011418 */
[----:B------:R-:W-:Y:S01]  /*2f60*/  IMAD R15, R21, R24, RZ ;  /* 0x00000018150f7224 */ /* 0x000fe200078e02ff */
[----:B------:R-:W-:Y:S01]  /*2f70*/  IADD3 R19, PT, PT, R27, R12, RZ ;  /* 0x0000000c1b137210 */ /* 0x000fe20007ffe0ff */
[----:B------:R-:W-:-:S03]  /*2f80*/  IMAD.WIDE.U32 R26, R20, R24, RZ ;  /* 0x00000018141a7225 */ /* 0x000fc600078e00ff */
[----:B------:R-:W-:Y:S01]  /*2f90*/  IADD3.X R8, PT, PT, R19, R8, RZ, P2, P1 ;  /* 0x0000000813087210 */ /* 0x000fe200017e24ff */
[----:B------:R-:W-:Y:S01]  /*2fa0*/  IMAD R6, R6, R20, R15 ;  /* 0x0000001406067224 */ /* 0x000fe200078e020f */
[----:B------:R-:W-:-:S03]  /*2fb0*/  IADD3 R14, P1, PT, R10, R26, RZ ;  /* 0x0000001a0a0e7210 */ /* 0x000fc60007f3e0ff */
[----:B------:R-:W-:Y:S01]  /*2fc0*/  IMAD.IADD R27, R27, 0x1, R6 ;  /* 0x000000011b1b7824 */ /* 0x000fe200078e0206 */
[----:B------:R-:W-:-:S04]  /*2fd0*/  SHF.L.U64.HI R6, R206, 0x4, R207 ;  /* 0x00000004ce067819 */ /* 0x000fc800000102cf */
[----:B------:R-:W-:-:S03]  /*2fe0*/  IADD3.X R15, PT, PT, R8, R27, RZ, P1, !PT ;  /* 0x0000001b080f7210 */ /* 0x000fc60000ffe4ff */
[----:B------:R-:W-:-:S04]  /*2ff0*/  IMAD.WIDE.U32 R14, R18, R206, R14 ;  /* 0x000000ce120e7225 */ /* 0x000fc800078e000e */
[----:B------:R-:W-:Y:S01]  /*3000*/  IMAD.IADD R219, R15, 0x1, R219 ;  /* 0x000000010fdb7824 */ /* 0x000fe200078e02db */
[----:B------:R-:W-:Y:S02]  /*3010*/  LEA R218, P1, R14, R16, 0x1 ;  /* 0x000000100eda7211 */ /* 0x000fe400078208ff */
[----:B------:R-:W-:Y:S02]  /*3020*/  SHF.L.U32 R15, R206, 0x4, RZ ;  /* 0x00000004ce0f7819 */ /* 0x000fe400000006ff */
[----:B------:R-:W-:Y:S01]  /*3030*/  LEA.HI.X R219, R14, R17, R219, 0x1, P1 ;  /* 0x000000110edb7211 */ /* 0x000fe200008f0cdb */
[----:B------:R-:W-:Y:S08]  /*3040*/  @P6 BRA `(.L_x_2193) ;  /* 0x00000000003c6947 */ /* 0x000ff00003800000 */
        /* <DEDUP_REMOVED lines=15> */
.L_x_2193:
[----:B------:R2:W-:Y:S04]  /*3140*/  STS.128 [R229+0xc000], RZ ;  /* 0x00c000ffe5007388 */ /* 0x0005e80000000c00 */
[----:B------:R2:W-:Y:S02]  /*3150*/  STS.128 [R229+0x10000], RZ ;  /* 0x010000ffe5007388 */ /* 0x0005e40000000c00 */
.L_x_2194:
[----:B------:R-:W-:Y:S05]  /*3160*/  BSYNC.RECONVERGENT B0 ;  /* 0x0000000000007941 */ /* 0x000fea0003800200 */
.L_x_2192:
[----:B------:R-:W-:Y:S01]  /*3170*/  ISETP.GE.AND P3, PT, R11, R4, PT ;  /* 0x000000040b00720c */ /* 0x000fe20003f66270 */
[----:B------:R-:W-:Y:S01]  /*3180*/  IMAD.SHL.U32 R202, R197, 0x40, RZ ;  /* 0x00000040c5ca7824 */ /* 0x000fe200078e00ff */
[----:B------:R-:W-:Y:S01]  /*3190*/  LEA R8, P2, R15, R218, 0x1 ;  /* 0x000000da0f087211 */ /* 0x000fe200078408ff */
[----:B------:R-:W-:Y:S01]  /*31a0*/  BSSY.RECONVERGENT B0, `(.L_x_2195) ;  /* 0x0000019000007945 */ /* 0x000fe20003800200 */
[----:B------:R-:W-:Y:S01]  /*31b0*/  SHF.R.U32.HI R198, RZ, 0x1, R197 ;  /* 0x00000001ffc67819 */ /* 0x000fe200000116c5 */
[----:B------:R-:W-:Y:S01]  /*31c0*/  IMAD.SHL.U32 R199, R197, 0x20, RZ ;  /* 0x00000020c5c77824 */ /* 0x000fe200078e00ff */
[-C--:B------:R-:W-:Y:S02]  /*31d0*/  ISETP.GE.AND P4, PT, R9, R4.reuse, PT ;  /* 0x000000040900720c */ /* 0x080fe40003f86270 */
[----:B------:R-:W-:Y:S02]  /*31e0*/  LEA.HI.X R9, R15, R219, R6, 0x1, P2 ;  /* 0x000000db0f097211 */ /* 0x000fe400010f0c06 */
[----:B------:R-:W-:-:S02]  /*31f0*/  ISETP.GE.AND P1, PT, R7, R4, PT ;  /* 0x000000040700720c */ /* 0x000fc40003f26270 */
[-C--:B------:R-:W-:Y:S01]  /*3200*/  ISETP.GE.AND P6, PT, R13, R4.reuse, PT ;  /* 0x000000040d00720c */ /* 0x080fe20003fc6270 */
[----:B------:R4:W-:Y:S01]  /*3210*/  @P3 STS.128 [R229+0xc800], RZ ;  /* 0x00c800ffe5003388 */ /* 0x0009e20000000c00 */
[----:B------:R-:W-:Y:S02]  /*3220*/  ISETP.GE.AND P5, PT, R25, R4, PT ;  /* 0x000000041900720c */ /* 0x000fe40003fa6270 */
[----:B------:R-:W-:Y:S01]  /*3230*/  LOP3.LUT R6, R202, 0x1c0, RZ, 0xc0, !PT ;  /* 0x000001c0ca067812 */ /* 0x000fe200078ec0ff */
[----:B------:R4:W-:Y:S01]  /*3240*/  @P3 STS.128 [R229+0x10800], RZ ;  /* 0x010800ffe5003388 */ /* 0x0009e20000000c00 */
[----:B------:R-:W-:Y:S01]  /*3250*/  LOP3.LUT R11, R198, 0x8, RZ, 0xc0, !PT ;  /* 0x00000008c60b7812 */ /* 0x000fe200078ec0ff */
[----:B------:R-:W-:Y:S08]  /*3260*/  @P3 BRA `(.L_x_2196) ;  /* 0x0000000000303947 */ /* 0x000ff00003800000 */
        /* <DEDUP_REMOVED lines=12> */
.L_x_2196:
[----:B------:R-:W-:Y:S05]  /*3330*/  BSYNC.RECONVERGENT B0 ;  /* 0x0000000000007941 */ /* 0x000fea0003800200 */
.L_x_2195:
[----:B------:R1:W-:Y:S01]  /*3340*/  @P4 STS.128 [R229+0xd000], RZ ;  /* 0x00d000ffe5004388 */ /* 0x0003e20000000c00 */
[----:B------:R-:W-:Y:S03]  /*3350*/  BSSY.RECONVERGENT B0, `(.L_x_2197) ;  /* 0x0000011000007945 */ /* 0x000fe60003800200 */
        /* <DEDUP_REMOVED lines=16> */
.L_x_2198:
[----:B------:R-:W-:Y:S05]  /*3460*/  BSYNC.RECONVERGENT B0 ;  /* 0x0000000000007941 */ /* 0x000fea0003800200 */
.L_x_2197:
[----:B------:R2:W-:Y:S01]  /*3470*/  @P1 STS.128 [R229+0xd800], RZ ;  /* 0x00d800ffe5001388 */ /* 0x0005e20000000c00 */
[----:B------:R-:W-:Y:S01]  /*3480*/  LOP3.LUT R199, R199, 0x7c00, RZ, 0xc0, !PT ;  /* 0x00007c00c7c77812 */ /* 0x000fe200078ec0ff */
[----:B------:R-:W-:Y:S01]  /*3490*/  BSSY.RECONVERGENT B0, `(.L_x_2199) ;  /* 0x0000018000007945 */ /* 0x000fe20003800200 */
[----:B-1----:R-:W-:Y:S01]  /*34a0*/  LOP3.LUT R13, R6, 0x8, R197, 0xf8, !PT ;  /* 0x00000008060d7812 */ /* 0x002fe200078ef8c5 */
[----:B------:R2:W-:Y:S01]  /*34b0*/  @P1 STS.128 [R229+0x11800], RZ ;  /* 0x011800ffe5001388 */ /* 0x0005e20000000c00 */
[--C-:B------:R-:W-:Y:S02]  /*34c0*/  LOP3.LUT R11, R11, 0x1c0, R202.reuse, 0xf8, !PT ;  /* 0x000001c00b0b7812 */ /* 0x100fe400078ef8ca */
[----:B------:R-:W-:Y:S02]  /*34d0*/  ISETP.GE.AND P4, PT, R23, R4, PT ;  /* 0x000000041700720c */ /* 0x000fe40003f86270 */
[----:B------:R-:W-:Y:S02]  /*34e0*/  LOP3.LUT R33, R202, 0x400, RZ, 0xc0, !PT ;  /* 0x00000400ca217812 */ /* 0x000fe400078ec0ff */
[----:B------:R-:W-:-:S02]  /*34f0*/  LOP3.LUT R7, R199, 0x200, R202, 0xf8, !PT ;  /* 0x00000200c7077812 */ /* 0x000fc400078ef8ca */
[-C--:B------:R-:W-:Y:S02]  /*3500*/  LOP3.LUT R6, R13, R196.reuse, RZ, 0x3c, !PT ;  /* 0x000000c40d067212 */ /* 0x080fe400078e3cff */
[----:B------:R-:W-:Y:S01]  /*3510*/  LOP3.LUT R34, R11, R196, RZ, 0x3c, !PT ;  /* 0x000000c40b227212 */ /* 0x000fe200078e3cff */
[----:B------:R-:W-:Y:S06]  /*3520*/  @P1 BRA `(.L_x_2200) ;  /* 0x0000000000381947 */ /* 0x000fec0003800000 */
        /* <DEDUP_REMOVED lines=14> */
.L_x_2200:
[----:B------:R-:W-:Y:S05]  /*3610*/  BSYNC.RECONVERGENT B0 ;  /* 0x0000000000007941 */ /* 0x000fea0003800200 */
.L_x_2199:
        /* <DEDUP_REMOVED lines=9> */
[----:B------:R-:W-:Y:S01]  /*36b0*/  MOV R6, R8 ;  /* 0x0000000800067202 */ /* 0x000fe20000000f00 */
        /* <DEDUP_REMOVED lines=16> */
.L_x_2202:
[----:B------:R-:W-:Y:S05]  /*37c0*/  BSYNC.RECONVERGENT B0 ;  /* 0x0000000000007941 */ /* 0x000fea0003800200 */
.L_x_2201:
        /* <DEDUP_REMOVED lines=18> */
.L_x_2204:
[----:B------:R-:W-:Y:S05]  /*38f0*/  BSYNC.RECONVERGENT B0 ;  /* 0x0000000000007941 */ /* 0x000fea0003800200 */
.L_x_2203:
        /* <DEDUP_REMOVED lines=21> */
.L_x_2206:
[----:B------:R-:W-:Y:S05]  /*3a50*/  BSYNC.RECONVERGENT B0 ;  /* 0x0000000000007941 */ /* 0x000fea0003800200 */
.L_x_2205:
[----:B------:R1:W-:Y:S01]  /*3a60*/  @P1 STS.128 [R229+0xf800], RZ ;  /* 0x00f800ffe5001388 */ /* 0x0003e20000000c00 */
[----:B------:R-:W-:Y:S03]  /*3a70*/  BSSY.RECONVERGENT B0, `(.L_x_2207) ;  /* 0x0000012000007945 */ /* 0x000fe60003800200 */
[----:B------:R1:W-:Y:S01]  /*3a80*/  @P1 STS.128 [R229+0x13800], RZ ;  /* 0x013800ffe5001388 */ /* 0x0003e20000000c00 */
[----:B------:R-:W-:Y:S05]  /*3a90*/  @P1 BRA `(.L_x_2208) ;  /* 0x00000000003c1947 */ /* 0x000fea0003800000 */
[-C--:B------:R-:W-:Y:S01]  /*3aa0*/  ISETP.GE.AND P2, PT, R196, R227.reuse, PT ;  /* 0x000000e3c400720c */ /* 0x080fe20003f46270 */
[----:B-1----:R-:W-:Y:S01]  /*3ab0*/  IMAD R4, R207, 0xc0, RZ ;  /* 0x000000c0cf047824 */ /* 0x002fe200078e02ff */
        /* <DEDUP_REMOVED lines=13> */
.L_x_2208:
[----:B------:R-:W-:Y:S05]  /*3b90*/  BSYNC.RECONVERGENT B0 ;  /* 0x0000000000007941 */ /* 0x000fea0003800200 */
.L_x_2207:
[----:B------:R-:W-:Y:S01]  /*3ba0*/  LDSM.16.M88.4 R76, [R121] ;  /* 0x00000000794c783b */ /* 0x000fe20000000200 */
[----:B------:R-:W-:Y:S01]  /*3bb0*/  IMAD.MOV.U32 R32, RZ, RZ, 0x20 ;  /* 0x00000020ff207424 */ /* 0x000fe200078e00ff */
[C---:B------:R-:W-:Y:S01]  /*3bc0*/  LOP3.LUT P6, RZ, R197.reuse, 0x2, RZ, 0xc0, !PT ;  /* 0x00000002c5ff7812 */ /* 0x040fe200078cc0ff */
[----:B------:R-:W-:Y:S01]  /*3bd0*/  IMAD.MOV.U32 R60, RZ, RZ, 0x40 ;  /* 0x00000040ff3c7424 */ /* 0x000fe200078e00ff */
[----:B------:R-:W3:Y:S01]  /*3be0*/  LDSM.16.M88.4 R36, [R119+0x4000] ;  /* 0x004000007724783b */ /* 0x000ee20000000200 */
[C---:B------:R-:W-:Y:S01]  /*3bf0*/  LOP3.LUT P2, RZ, R197.reuse, 0x4, RZ, 0xc0, !PT ;  /* 0x00000004c5ff7812 */ /* 0x040fe2000784c0ff */
[----:B------:R-:W-:Y:S01]  /*3c00*/  IMAD.SHL.U32 R135, R197, 0x2, RZ ;  /* 0x00000002c5877824 */ /* 0x000fe200078e00ff */
[----:B------:R-:W-:Y:S01]  /*3c10*/  SEL R32, R32, 0xffffffe0, !P6 ;  /* 0xffffffe020207807 */ /* 0x000fe20007000000 */
[----:B------:R-:W2:Y:S01]  /*3c20*/  LDSM.16.M88.4 R24, [R119+0x4800] ;  /* 0x004800007718783b */ /* 0x000ea20000000200 */
[----:B------:R-:W-:Y:S01]  /*3c30*/  SEL R60, R60, 0xffffffc0, !P2 ;  /* 0xffffffc03c3c7807 */ /* 0x000fe20005000000 */
[----:B------:R-:W-:Y:S01]  /*3c40*/  VIADD R137, R132, 0xffffffff ;  /* 0xffffffff84897836 */ /* 0x000fe20000000000 */
[----:B-----5:R-:W-:Y:S01]  /*3c50*/  IADD3 R62, PT, PT, R35, -R128, -R62 ;  /* 0x80000080233e7210 */ /* 0x020fe20007ffe83e */
[----:B------:R-:W4:Y:S01]  /*3c60*/  LDSM.16.M88.4 R16, [R119+0x5000] ;  /* 0x005000007710783b */ /* 0x000f220000000200 */
[----:B------:R-:W-:Y:S01]  /*3c70*/  IMAD.IADD R117, R121, 0x1, R32 ;  /* 0x0000000179757824 */ /* 0x000fe200078e0220 */
[----:B------:R-:W-:Y:S01]  /*3c80*/  IADD3 R128, PT, PT, R0, R35, -R128 ;  /* 0x0000002300807210 */ /* 0x000fe20007ffe880 */
[----:B------:R-:W-:Y:S01]  /*3c90*/  IMAD.IADD R116, R119, 0x1, R32 ;  /* 0x0000000177747824 */ /* 0x000fe200078e0220 */
[----:B-1----:R-:W1:Y:S01]  /*3ca0*/  LDSM.16.M88.4 R8, [R119+0x5800] ;  /* 0x005800007708783b */ /* 0x002e620000000200 */
[--C-:B------:R-:W-:Y:S01]  /*3cb0*/  IMAD.IADD R125, R121, 0x1, R60.reuse ;  /* 0x00000001797d7824 */ /* 0x100fe200078e023c */
[----:B------:R-:W-:Y:S01]  /*3cc0*/  LOP3.LUT R135, R135, 0x6, RZ, 0xc0, !PT ;  /* 0x0000000687877812 */ /* 0x000fe200078ec0ff */
[----:B------:R-:W-:Y:S01]  /*3cd0*/  IMAD.IADD R63, R119, 0x1, R60 ;  /* 0x00000001773f7824 */ /* 0x000fe200078e023c */
[----:B------:R-:W1:Y:S01]  /*3ce0*/  LDSM.16.M88.4 R100, [R119+0x6000] ;  /* 0x006000007764783b */ /* 0x000e620000000200 */
[C---:B------:R-:W-:Y:S01]  /*3cf0*/  IMAD.IADD R129, R32.reuse, 0x1, R125 ;  /* 0x0000000120817824 */ /* 0x040fe200078e027d */
[----:B------:R-:W-:Y:S01]  /*3d00*/  BSSY.RECONVERGENT B1, `(.L_x_2209) ;  /* 0x00002af000017945 */ /* 0x000fe20003800200 */
[----:B------:R-:W-:Y:S01]  /*3d10*/  IMAD.IADD R61, R32, 0x1, R63 ;  /* 0x00000001203d7824 */ /* 0x000fe200078e023f */
[----:B------:R-:W1:Y:S01]  /*3d20*/  LDSM.16.M88.4 R92, [R119+0x6800] ;  /* 0x00680000775c783b */ /* 0x000e620000000200 */
[----:B------:R-:W-:-:S03]  /*3d30*/  IMAD.SHL.U32 R0, R137, 0x80, RZ ;  /* 0x0000008089007824 */ /* 0x000fc600078e00ff */
[----:B------:R-:W1:Y:S04]  /*3d40*/  LDSM.16.M88.4 R84, [R119+0x7000] ;  /* 0x007000007754783b */ /* 0x000e680000000200 */
[----:B------:R-:W1:Y:S04]  /*3d50*/  LDSM.16.M88.4 R52, [R119+0x7800] ;  /* 0x007800007734783b */ /* 0x000e680000000200 */
[----:B------:R-:W-:Y:S04]  /*3d60*/  LDSM.16.M88.4 R68, [R117] ;  /* 0x000000007544783b */ /* 0x000fe80000000200 */
[----:B------:R-:W1:Y:S01]  /*3d70*/  LDSM.16.M88.4 R4, [R116+0x4000] ;  /* 0x004000007404783b */ /* 0x000e620000000200 */
[C---:B---3--:R-:W-:Y:S03]  /*3d80*/  HMMA.16816.F32 R40, R76.reuse, R36, RZ ;  /* 0x000000244c28723c */ /* 0x048fe600000018ff */
[----:B------:R-:W3:Y:S04]  /*3d90*/  LDSM.16.M88.4 R44, [R116+0x4800] ;  /* 0x00480000742c783b */ /* 0x000ee80000000200 */
[----:B------:R-:W3:Y:S01]  /*3da0*/  LDSM.16.M88.4 R48, [R116+0x5000] ;  /* 0x005000007430783b */ /* 0x000ee20000000200 */
[C---:B--2---:R-:W-:Y:S03]  /*3db0*/  HMMA.16816.F32 R28, R76.reuse, R24, RZ ;  /* 0x000000184c1c723c */ /* 0x044fe600000018ff */
[----:B------:R-:W-:Y:S04]  /*3dc0*/  LDSM.16.M88.4 R112, [R116+0x6800] ;  /* 0x006800007470783b */ /* 0x000fe80000000200 */
[----:B------:R-:W-:Y:S01]  /*3dd0*/  LDSM.16.M88.4 R108, [R116+0x7000] ;  /* 0x00700000746c783b */ /* 0x000fe20000000200 */
[C---:B----4-:R-:W-:Y:S03]  /*3de0*/  HMMA.16816.F32 R20, R76.reuse, R16, RZ ;  /* 0x000000104c14723c */ /* 0x050fe600000018ff */
[----:B------:R-:W-:Y:S04]  /*3df0*/  LDSM.16.M88.4 R72, [R116+0x7800] ;  /* 0x007800007448783b */ /* 0x000fe80000000200 */
[----:B------:R-:W-:Y:S01]  /*3e00*/  LDSM.16.M88.4 R64, [R63+0x4000] ;  /* 0x004000003f40783b */ /* 0x000fe20000000200 */
[C---:B-1----:R-:W-:Y:S03]  /*3e10*/  HMMA.16816.F32 R12, R76.reuse, R8, RZ ;  /* 0x000000084c0c723c */ /* 0x042fe600000018ff */
[----:B------:R-:W-:Y:S04]  /*3e20*/  LDSM.16.M88.4 R56, [R63+0x6000] ;  /* 0x006000003f38783b */ /* 0x000fe80000000200 */
[----:B------:R-:W0:Y:S01]  /*3e30*/  LDGDEPBAR ;  /* 0x00000000000079af */ /* 0x000e220000000000 */
        /* <DEDUP_REMOVED lines=13> */
[C---:B------:R-:W-:Y:S08]  /*3f10*/  HMMA.16816.F32 R40, R68.reuse, R4, R40 ;  /* 0x000000044428723c */ /* 0x040ff00000001828 */
[C---:B------:R-:W-:Y:S01]  /*3f20*/  HMMA.16816.F32 R36, R68.reuse, R6, R36 ;  /* 0x000000064424723c */ /* 0x040fe20000001824 */
[----:B------:R-:W2:Y:S07]  /*3f30*/  LDSM.16.M88.4 R4, [R116+0x6000] ;  /* 0x006000007404783b */ /* 0x000eae0000000200 */
[C---:B---3--:R-:W-:Y:S08]  /*3f40*/  HMMA.16816.F32 R28, R68.reuse, R44, R28 ;  /* 0x0000002c441c723c */ /* 0x048ff0000000181c */
[C---:B------:R-:W-:Y:S01]  /*3f50*/  HMMA.16816.F32 R24, R68.reuse, R46, R24 ;  /* 0x0000002e4418723c */ /* 0x040fe20000001818 */
[----:B------:R-:W-:Y:S04]  /*3f60*/  LDSM.16.M88.4 R44, [R125] ;  /* 0x000000007d2c783b */ /* 0x000fe80000000200 */
[----:B------:R-:W-:Y:S03]  /*3f70*/  LDSM.16.M88.4 R124, [R125+0x2000] ;  /* 0x002000007d7c783b */ /* 0x000fe60000000200 */
        /* <DEDUP_REMOVED lines=22> */
[C---:B-1----:R-:W-:Y:S08]  /*40e0*/  HMMA.16816.F32 R20, R44.reuse, R52, R20 ;  /* 0x000000342c14723c */ /* 0x042ff00000001814 */
[C---:B------:R-:W-:Y:S01]  /*40f0*/  HMMA.16816.F32 R16, R44.reuse, R54, R16 ;  /* 0x000000362c10723c */ /* 0x040fe20000001810 */
[----:B------:R-:W1:Y:S07]  /*4100*/  LDSM.16.M88.4 R52, [R63+0x7000] ;  /* 0x007000003f34783b */ /* 0x000e6e0000000200 */
[C---:B------:R-:W-:Y:S08]  /*4110*/  HMMA.16816.F32 R40, R44.reuse, R64, R40 ;  /* 0x000000402c28723c */ /* 0x040ff00000001828 */
[C---:B------:R-:W-:Y:S01]  /*4120*/  HMMA.16816.F32 R36, R44.reuse, R66, R36 ;  /* 0x000000422c24723c */ /* 0x040fe20000001824 */
[----:B------:R-:W-:Y:S07]  /*4130*/  LDSM.16.M88.4 R64, [R61+0x4000] ;  /* 0x004000003d40783b */ /* 0x000fee0000000200 */
[C---:B--2---:R-:W-:Y:S08]  /*4140*/  HMMA.16816.F32 R12, R44.reuse, R4, R12 ;  /* 0x000000042c0c723c */ /* 0x044ff0000000180c */
[C---:B------:R-:W-:Y:S01]  /*4150*/  HMMA.16816.F32 R8, R44.reuse, R6, R8 ;  /* 0x000000062c08723c */ /* 0x040fe20000001808 */
[----:B------:R-:W-:Y:S07]  /*4160*/  LDSM.16.M88.4 R4, [R129] ;  /* 0x000000008104783b */ /* 0x000fee0000000200 */
[C---:B------:R-:W-:Y:S08]  /*4170*/  HMMA.16816.F32 R104, R44.reuse, R56, R104 ;  /* 0x000000382c68723c */ /* 0x040ff00000001868 */
[C---:B------:R-:W-:Y:S01]  /*4180*/  HMMA.16816.F32 R100, R44.reuse, R58, R100 ;  /* 0x0000003a2c64723c */ /* 0x040fe20000001864 */
[----:B------:R-:W2:Y:S07]  /*4190*/  LDSM.16.M88.4 R56, [R61+0x4800] ;  /* 0x004800003d38783b */ /* 0x000eae0000000200 */
[C---:B---3--:R-:W-:Y:S08]  /*41a0*/  HMMA.16816.F32 R96, R44.reuse, R48, R96 ;  /* 0x000000302c60723c */ /* 0x048ff00000001860 */
[C---:B------:R-:W-:Y:S01]  /*41b0*/  HMMA.16816.F32 R92, R44.reuse, R50, R92 ;  /* 0x000000322c5c723c */ /* 0x040fe2000000185c */
[----:B------:R-:W3:Y:S07]  /*41c0*/  LDSM.16.M88.4 R48, [R61+0x5000] ;  /* 0x005000003d30783b */ /* 0x000eee0000000200 */
[C---:B-1----:R-:W-:Y:S08]  /*41d0*/  HMMA.16816.F32 R88, R44.reuse, R52, R88 ;  /* 0x000000342c58723c */ /* 0x042ff00000001858 */
[C---:B------:R-:W-:Y:S01]  /*41e0*/  HMMA.16816.F32 R84, R44.reuse, R54, R84 ;  /* 0x000000362c54723c */ /* 0x040fe20000001854 */
[----:B------:R-:W1:Y:S07]  /*41f0*/  LDSM.16.M88.4 R52, [R61+0x5800] ;  /* 0x005800003d34783b */ /* 0x000e6e0000000200 */
[C---:B------:R-:W-:Y:S08]  /*4200*/  HMMA.16816.F32 R80, R44.reuse, R68, R80 ;  /* 0x000000442c50723c */ /* 0x040ff00000001850 */
[----:B------:R-:W-:Y:S01]  /*4210*/  HMMA.16816.F32 R76, R44, R70, R76 ;  /* 0x000000462c4c723c */ /* 0x000fe2000000184c */
[----:B------:R-:W4:Y:S04]  /*4220*/  LDSM.16.M88.4 R44, [R61+0x6000] ;  /* 0x006000003d2c783b */ /* 0x000f280000000200 */
[----:B------:R-:W-:Y:S03]  /*4230*/  LDSM.16.M88.4 R68, [R61+0x7800] ;  /* 0x007800003d44783b */ /* 0x000fe60000000200 */
[C---:B--2---:R-:W-:Y:S08]  /*4240*/  HMMA.16816.F32 R28, R4.reuse, R56, R28 ;  /* 0x00000038041c723c */ /* 0x044ff0000000181c */
[C---:B------:R-:W-:Y:S01]  /*4250*/  HMMA.16816.F32 R24, R4.reuse, R58, R24 ;  /* 0x0000003a0418723c */ /* 0x040fe20000001818 */
[----:B------:R-:W2:Y:S07]  /*4260*/  LDSM.16.M88.4 R56, [R61+0x6800] ;  /* 0x006800003d38783b */ /* 0x000eae0000000200 */
[C---:B---3--:R-:W-:Y:S08]  /*4270*/  HMMA.16816.F32 R20, R4.reuse, R48, R20 ;  /* 0x000000300414723c */ /* 0x048ff00000001814 */
[C---:B------:R-:W-:Y:S01]  /*4280*/  HMMA.16816.F32 R16, R4.reuse, R50, R16 ;  /* 0x000000320410723c */ /* 0x040fe20000001810 */
[----:B------:R-:W3:Y:S07]  /*4290*/  LDSM.16.M88.4 R48, [R61+0x7000] ;  /* 0x007000003d30783b */ /* 0x000eee0000000200 */
[C---:B-1----:R-:W-:Y:S08]  /*42a0*/  HMMA.16816.F32 R12, R4.reuse, R52, R12 ;  /* 0x00000034040c723c */ /* 0x042ff0000000180c */
[C---:B------:R-:W-:Y:S01]  /*42b0*/  HMMA.16816.F32 R8, R4.reuse, R54, R8 ;  /* 0x000000360408723c */ /* 0x040fe20000001808 */
[----:B------:R-:W-:Y:S04]  /*42c0*/  LDSM.16.M88.4 R52, [R121+0x2000] ;  /* 0x002000007934783b */ /* 0x000fe80000000200 */
[----:B------:R-:W-:Y:S03]  /*42d0*/  LDSM.16.M88.4 R120, [R63+0xa000] ;  /* 0x00a000003f78783b */ /* 0x000fe60000000200 */
[C---:B----4-:R-:W-:Y:S08]  /*42e0*/  HMMA.16816.F32 R104, R4.reuse, R44, R104 ;  /* 0x0000002c0468723c */ /* 0x050ff00000001868 */
[C---:B------:R-:W-:Y:S01]  /*42f0*/  HMMA.16816.F32 R100, R4.reuse, R46, R100 ;  /* 0x0000002e0464723c */ /* 0x040fe20000001864 */
[----:B------:R-:W1:Y:S07]  /*4300*/  LDSM.16.M88.4 R44, [R119+0x8800] ;  /* 0x00880000772c783b */ /* 0x000e6e0000000200 */
[C---:B------:R-:W-:Y:S08]  /*4310*/  HMMA.16816.F32 R40, R4.reuse, R64, R40 ;  /* 0x000000400428723c */ /* 0x040ff00000001828 */
[C---:B------:R-:W-:Y:S01]  /*4320*/  HMMA.16816.F32 R36, R4.reuse, R66, R36 ;  /* 0x000000420424723c */ /* 0x040fe20000001824 */
[----:B------:R-:W-:Y:S07]  /*4330*/  LDSM.16.M88.4 R64, [R119+0x8000] ;  /* 0x008000007740783b */ /* 0x000fee0000000200 */
[C---:B--2---:R-:W-:Y:S08]  /*4340*/  HMMA.16816.F32 R96, R4.reuse, R56, R96 ;  /* 0x000000380460723c */ /* 0x044ff00000001860 */
[C---:B------:R-:W-:Y:S01]  /*4350*/  HMMA.16816.F32 R92, R4.reuse, R58, R92 ;  /* 0x0000003a045c723c */ /* 0x040fe2000000185c */
[----:B------:R-:W2:Y:S07]  /*4360*/  LDSM.16.M88.4 R56, [R119+0x9000] ;  /* 0x009000007738783b */ /* 0x000eae0000000200 */
[C---:B---3--:R-:W-:Y:S08]  /*4370*/  HMMA.16816.F32 R88, R4.reuse, R48, R88 ;  /* 0x000000300458723c */ /* 0x048ff00000001858 */
[C---:B------:R-:W-:Y:S01]  /*4380*/  HMMA.16816.F32 R84, R4.reuse, R50, R84 ;  /* 0x000000320454723c */ /* 0x040fe20000001854 */
[----:B------:R-:W-:Y:S07]  /*4390*/  LDSM.16.M88.4 R48, [R119+0x9800] ;  /* 0x009800007730783b */ /* 0x000fee0000000200 */
[C---:B------:R-:W-:Y:S08]  /*43a0*/  HMMA.16816.F32 R80, R4.reuse, R68, R80 ;  /* 0x000000440450723c */ /* 0x040ff00000001850 */
[----:B------:R-:W-:Y:S01]  /*43b0*/  HMMA.16816.F32 R76, R4, R70, R76 ;  /* 0x00000046044c723c */ /* 0x000fe2000000184c */
[----:B------:R-:W3:Y:S04]  /*43c0*/  LDSM.16.M88.4 R4, [R119+0xa000] ;  /* 0x00a000007704783b */ /* 0x000ee80000000200 */
[----:B------:R-:W-:Y:S03]  /*43d0*/  LDSM.16.M88.4 R68, [R119+0xa800] ;  /* 0x00a800007744783b */ /* 0x000fe60000000200 */
[C---:B-1----:R-:W-:Y:S08]  /*43e0*/  HMMA.16816.F32 R28, R52.reuse, R44, R28 ;  /* 0x0000002c341c723c */ /* 0x042ff0000000181c */
[C---:B------:R-:W-:Y:S01]  /*43f0*/  HMMA.16816.F32 R24, R52.reuse, R46, R24 ;  /* 0x0000002e3418723c */ /* 0x040fe20000001818 */
[----:B------:R-:W1:Y:S07]  /*4400*/  LDSM.16.M88.4 R44, [R119+0xb000] ;  /* 0x00b00000772c783b */ /* 0x000e6e0000000200 */
[C---:B--2---:R-:W-:Y:S08]  /*4410*/  HMMA.16816.F32 R20, R52.reuse, R56, R20 ;  /* 0x000000383414723c */ /* 0x044ff00000001814 */
[C---:B------:R-:W-:Y:S01]  /*4420*/  HMMA.16816.F32 R16, R52.reuse, R58, R16 ;  /* 0x0000003a3410723c */ /* 0x040fe20000001810 */
[----:B------:R-:W-:Y:S07]  /*4430*/  LDSM.16.M88.4 R56, [R117+0x2000] ;  /* 0x002000007538783b */ /* 0x000fee0000000200 */
[C---:B------:R-:W-:Y:S08]  /*4440*/  HMMA.16816.F32 R40, R52.reuse, R64, R40 ;  /* 0x000000403428723c */ /* 0x040ff00000001828 */
[C---:B---3--:R-:W-:Y:S08]  /*4450*/  HMMA.16816.F32 R104, R52.reuse, R4, R104 ;  /* 0x000000043468723c */ /* 0x048ff00000001868 */
        /* <DEDUP_REMOVED lines=9> */
[----:B------:R-:W4:Y:S07]  /*44f0*/  LDSM.16.M88.4 R48, [R116+0x8000] ;  /* 0x008000007430783b */ /* 0x000f2e0000000200 */
[C---:B--2---:R-:W-:Y:S08]  /*4500*/  HMMA.16816.F32 R28, R56.reuse, R4, R28 ;  /* 0x00000004381c723c */ /* 0x044ff0000000181c */
[C---:B------:R-:W-:Y:S01]  /*4510*/  HMMA.16816.F32 R24, R56.reuse, R6, R24 ;  /* 0x000000063818723c */ /* 0x040fe20000001818 */
[----:B------:R-:W2:Y:S07]  /*4520*/  LDSM.16.M88.4 R4, [R63+0x9000] ;  /* 0x009000003f04783b */ /* 0x000eae0000000200 */
[C---:B-1----:R-:W-:Y:S08]  /*4530*/  HMMA.16816.F32 R12, R56.reuse, R44, R12 ;  /* 0x0000002c380c723c */ /* 0x042ff0000000180c */
[----:B------:R-:W-:Y:S01]  /*4540*/  HMMA.16816.F32 R8, R56, R46, R8 ;  /* 0x0000002e3808723c */ /* 0x000fe20000001808 */
[----:B------:R-:W1:Y:S07]  /*4550*/  LDSM.16.M88.4 R44, [R63+0x9800] ;  /* 0x009800003f2c783b */ /* 0x000e6e0000000200 */
[C---:B------:R-:W-:Y:S08]  /*4560*/  HMMA.16816.F32 R96, R52.reuse, R68, R96 ;  /* 0x000000443460723c */ /* 0x040ff00000001860 */
        /* <DEDUP_REMOVED lines=9> */
[----:B------:R-:W3:Y:S07]  /*4600*/  LDSM.16.M88.4 R112, [R63+0xb000] ;  /* 0x00b000003f70783b */ /* 0x000eee0000000200 */
[C---:B----4-:R-:W-:Y:S08]  /*4610*/  HMMA.16816.F32 R40, R56.reuse, R48, R40 ;  /* 0x000000303828723c */ /* 0x050ff00000001828 */
[----:B------:R-:W-:Y:S01]  /*4620*/  HMMA.16816.F32 R36, R56, R50, R36 ;  /* 0x000000323824723c */ /* 0x000fe20000001824 */
[----:B------:R-:W4:Y:S07]  /*4630*/  LDSM.16.M88.4 R48, [R63+0x8800] ;  /* 0x008800003f30783b */ /* 0x000f2e0000000200 */
[C---:B--2---:R-:W-:Y:S08]  /*4640*/  HMMA.16816.F32 R20, R124.reuse, R4, R20 ;  /* 0x000000047c14723c */ /* 0x044ff00000001814 */
[C---:B------:R-:W-:Y:S01]  /*4650*/  HMMA.16816.F32 R16, R124.reuse, R6, R16 ;  /* 0x000000067c10723c */ /* 0x040fe20000001810 */
[----:B------:R-:W-:Y:S07]  /*4660*/  LDSM.16.M88.4 R4, [R129+0x2000] ;  /* 0x002000008104783b */ /* 0x000fee0000000200 */
[C---:B-1----:R-:W-:Y:S08]  /*4670*/  HMMA.16816.F32 R12, R124.reuse, R44, R12 ;  /* 0x0000002c7c0c723c */ /* 0x042ff0000000180c */
[----:B------:R-:W-:Y:S01]  /*4680*/  HMMA.16816.F32 R8, R124, R46, R8 ;  /* 0x0000002e7c08723c */ /* 0x000fe20000001808 */
[----:B------:R-:W1:Y:S07]  /*4690*/  LDSM.16.M88.4 R44, [R61+0xb000] ;  /* 0x00b000003d2c783b */ /* 0x000e6e0000000200 */
[C---:B------:R-:W-:Y:S08]  /*46a0*/  HMMA.16816.F32 R88, R56.reuse, R68, R88 ;  /* 0x000000443858723c */ /* 0x040ff00000001858 */
[C---:B------:R-:W-:Y:S08]  /*46b0*/  HMMA.16816.F32 R96, R56.reuse, R72, R96 ;  /* 0x000000483860723c */ /* 0x040ff00000001860 */
[C---:B------:R-:W-:Y:S08]  /*46c0*/  HMMA.16816.F32 R104, R56.reuse, R108, R104 ;  /* 0x0000006c3868723c */ /* 0x040ff00000001868 */
[C---:B------:R-:W-:Y:S01]  /*46d0*/  HMMA.16816.F32 R100, R56.reuse, R110, R100 ;  /* 0x0000006e3864723c */ /* 0x040fe20000001864 */
[----:B------:R-:W2:Y:S07]  /*46e0*/  LDSM.16.M88.4 R108, [R63+0xb800] ;  /* 0x00b800003f6c783b */ /* 0x000eae0000000200 */
[C---:B------:R-:W-:Y:S01]  /*46f0*/  HMMA.16816.F32 R92, R56.reuse, R74, R92 ;  /* 0x0000004a385c723c */ /* 0x040fe2000000185c */
[----:B------:R-:W2:Y:S07]  /*4700*/  LDSM.16.M88.4 R72, [R61+0x8000] ;  /* 0x008000003d48783b */ /* 0x000eae0000000200 */
[C---:B------:R-:W-:Y:S01]  /*4710*/  HMMA.16816.F32 R84, R56.reuse, R70, R84 ;  /* 0x000000463854723c */ /* 0x040fe20000001854 */
[----:B------:R-:W2:Y:S07]  /*4720*/  LDSM.16.M88.4 R68, [R61+0x8800] ;  /* 0x008800003d44783b */ /* 0x000eae0000000200 */
[C---:B---3--:R-:W-:Y:S08]  /*4730*/  HMMA.16816.F32 R80, R56.reuse, R64, R80 ;  /* 0x000000403850723c */ /* 0x048ff00000001850 */
[----:B------:R-:W-:Y:S01]  /*4740*/  HMMA.16816.F32 R76, R56, R66, R76 ;  /* 0x00000042384c723c */ /* 0x000fe2000000184c */
[----:B------:R-:W3:Y:S04]  /*4750*/  LDSM.16.M88.4 R56, [R61+0x9800] ;  /* 0x009800003d38783b */ /* 0x000ee80000000200 */
[----:B------:R-:W3:Y:S03]  /*4760*/  LDSM.16.M88.4 R64, [R61+0x9000] ;  /* 0x009000003d40783b */ /* 0x000ee60000000200 */
[C---:B------:R-:W-:Y:S08]  /*4770*/  HMMA.16816.F32 R88, R124.reuse, R112, R88 ;  /* 0x000000707c58723c */ /* 0x040ff00000001858 */
[C---:B------:R-:W-:Y:S08]  /*4780*/  HMMA.16816.F32 R96, R124.reuse, R116, R96 ;  /* 0x000000747c60723c */ /* 0x040ff00000001860 */
[C---:B------:R-:W-:Y:S08]  /*4790*/  HMMA.16816.F32 R40, R124.reuse, R52, R40 ;  /* 0x000000347c28723c */ /* 0x040ff00000001828 */
[C---:B------:R-:W-:Y:S01]  /*47a0*/  HMMA.16816.F32 R36, R124.reuse, R54, R36 ;  /* 0x000000367c24723c */ /* 0x040fe20000001824 */
[----:B------:R-:W3:Y:S07]  /*47b0*/  LDSM.16.M88.4 R52, [R61+0xa000] ;  /* 0x00a000003d34783b */ /* 0x000eee0000000200 */
[C---:B----4-:R-:W-:Y:S08]  /*47c0*/  HMMA.16816.F32 R28, R124.reuse, R48, R28 ;  /* 0x000000307c1c723c */ /* 0x050ff0000000181c */
[C---:B------:R-:W-:Y:S01]  /*47d0*/  HMMA.16816.F32 R24, R124.reuse, R50, R24 ;  /* 0x000000327c18723c */ /* 0x040fe20000001818 */
[----:B------:R-:W4:Y:S07]  /*47e0*/  LDSM.16.M88.4 R48, [R61+0xa800] ;  /* 0x00a800003d30783b */ /* 0x000f2e0000000200 */
[----:B------:R-:W-:Y:S01]  /*47f0*/  HMMA.16816.F32 R116, R124, R118, R92 ;  /* 0x000000767c74723c */ /* 0x000fe2000000185c */
[----:B------:R4:W4:Y:S01]  /*4800*/  LDSM.16.M88.4 R92, [R61+0xb800] ;  /* 0x00b800003d5c783b */ /* 0x0009220000000200 */
[----:B------:R-:W-:-:S06]  /*4810*/  DEPBAR.LE SB0, 0x0 ;  /* 0x000080000000791a */ /* 0x000fcc0000000000 */
[----:B-1----:R-:W-:Y:S01]  /*4820*/  HMMA.16816.F32 R88, R4, R44, R88 ;  /* 0x0000002c0458723c */ /* 0x002fe20000001858 */
[----:B------:R-:W-:Y:S02]  /*4830*/  SHF.R.U32.HI R45, RZ, 0x2, R197 ;  /* 0x00000002ff2d7819 */ /* 0x000fe400000116c5 */
[----:B------:R-:W-:-:S04]  /*4840*/  LOP3.LUT R44, R198, 0x1f0, RZ, 0xc0, !PT ;  /* 0x000001f0c62c7812 */ /* 0x000fc800078ec0ff */
[----:B------:R-:W-:Y:S01]  /*4850*/  LOP3.LUT R44, R44, 0x7, R45, 0xf8, !PT ;  /* 0x000000072c2c7812 */ /* 0x000fe200078ef82d */
[----:B------:R-:W-:Y:S04]  /*4860*/  HMMA.16816.F32 R104, R124, R120, R104 ;  /* 0x000000787c68723c */ /* 0x000fe80000001868 */
[----:B------:R-:W-:-:S04]  /*4870*/  IMAD R213, R223, 0x40, R44 ;  /* 0x00000040dfd57824 */ /* 0x000fc800078e022c */
[----:B------:R-:W-:Y:S01]  /*4880*/  HMMA.16816.F32 R100, R124, R122, R100 ;  /* 0x0000007a7c64723c */ /* 0x000fe20000001864 */
[C---:B------:R-:W-:Y:S02]  /*4890*/  IMAD.IADD R128, R213.reuse, 0x1, R128 ;  /* 0x00000001d5807824 */ /* 0x040fe400078e0280 */
[----:B------:R-:W-:-:S03]  /*48a0*/  IMAD.IADD R213, R213, 0x1, R62 ;  /* 0x00000001d5d57824 */ /* 0x000fc600078e023e */
[C-C-:B------:R-:W-:Y:S02]  /*48b0*/  VIADDMNMX R212, R128.reuse, 0x1, R35.reuse, PT ;  /* 0x0000000180d47846 */ /* 0x140fe40003800123 */
[----:B------:R-:W-:Y:S01]  /*48c0*/  HMMA.16816.F32 R84, R124, R114, R84 ;  /* 0x000000727c54723c */ /* 0x000fe20000001854 */
[----:B------:R-:W-:-:S07]  /*48d0*/  VIADDMNMX R210, R128, 0x9, R35, PT ;  /* 0x0000000980d27846 */ /* 0x000fce0003800123 */
[C---:B--2---:R-:W-:Y:S08]  /*48e0*/  HMMA.16816.F32 R80, R124.reuse, R108, R80 ;  /* 0x0000006c7c50723c */ /* 0x044ff00000001850 */
[----:B------:R-:W-:Y:S08]  /*48f0*/  HMMA.16816.F32 R76, R124, R110, R76 ;  /* 0x0000006e7c4c723c */ /* 0x000ff0000000184c */
[C---:B------:R-:W-:Y:S08]  /*4900*/  HMMA.16816.F32 R40, R4.reuse, R72, R40 ;  /* 0x000000480428723c */ /* 0x040ff00000001828 */
[C---:B------:R-:W-:Y:S08]  /*4910*/  HMMA.16816.F32 R28, R4.reuse, R68, R28 ;  /* 0x00000044041c723c */ /* 0x040ff0000000181c */
[----:B---3--:R-:W-:Y:S01]  /*4920*/  HMMA.16816.F32 R12, R4, R56, R12 ;  /* 0x00000038040c723c */ /* 0x008fe2000000180c */
[----:B------:R-:W-:-:S04]  /*4930*/  LOP3.LUT R57, R0, R135, RZ, 0xfc, !PT ;  /* 0x0000008700397212 */ /* 0x000fc800078efcff */
[----:B------:R-:W-:Y:S01]  /*4940*/  ISETP.GT.AND P3, PT, R213, R57, PT ;  /* 0x00000039d500720c */ /* 0x000fe20003f64270 */
[C---:B------:R-:W-:Y:S02]  /*4950*/  VIADD R133, R57.reuse, 0x1 ;  /* 0x0000000139857836 */ /* 0x040fe40000000000 */
[C---:B------:R-:W-:Y:S01]  /*4960*/  HMMA.16816.F32 R36, R4.reuse, R74, R36 ;  /* 0x0000004a0424723c */ /* 0x040fe20000001824 */
[----:B------:R-:W-:Y:S02]  /*4970*/  VIADD R131, R57, 0x11 ;  /* 0x0000001139837836 */ /* 0x000fe40000000000 */
[----:B------:R-:W-:Y:S01]  /*4980*/  ISETP.GT.AND P1, PT, R213, R133, PT ;  /* 0x00000085d500720c */ /* 0x000fe20003f24270 */
[C---:B------:R-:W-:Y:S02]  /*4990*/  VIADD R75, R57.reuse, 0x9 ;  /* 0x00000009394b7836 */ /* 0x040fe40000000000 */
[----:B------:R-:W-:Y:S01]  /*49a0*/  VIADD R35, R57, 0x21 ;  /* 0x0000002139237836 */ /* 0x000fe20000000000 */
[----:B------:R-:W-:Y:S01]  /*49b0*/  FSEL R41, R41, -INF , !P1 ;  /* 0xff80000029297808 */ /* 0x000fe20004800000 */
[C---:B------:R-:W-:Y:S01]  /*49c0*/  HMMA.16816.F32 R20, R4.reuse, R64, R20 ;  /* 0x000000400414723c */ /* 0x040fe20000001814 */
[----:B------:R-:W-:Y:S01]  /*49d0*/  VIADD R65, R57, 0x8 ;  /* 0x0000000839417836 */ /* 0x000fe20000000000 */
[----:B------:R-:W-:Y:S01]  /*49e0*/  ISETP.GT.AND P1, PT, R213, R131, PT ;  /* 0x00000083d500720c */ /* 0x000fe20003f24270 */
[----:B------:R-:W-:Y:S01]  /*49f0*/  VIADD R129, R57, 0x18 ;  /* 0x0000001839817836 */ /* 0x000fe20000000000 */
[----:B------:R-:W-:Y:S01]  /*4a00*/  ISETP.GT.AND P4, PT, R213, R75, PT ;  /* 0x0000004bd500720c */ /* 0x000fe20003f84270 */
[----:B------:R-:W-:Y:S01]  /*4a10*/  VIADD R121, R57, 0x31 ;  /* 0x0000003139797836 */ /* 0x000fe20000000000 */
[----:B------:R-:W-:Y:S01]  /*4a20*/  ISETP.GT.AND P5, PT, R213, R65, PT ;  /* 0x00000041d500720c */ /* 0x000fe20003fa4270 */
[C---:B------:R-:W-:Y:S01]  /*4a30*/  VIADD R127, R57.reuse, 0x28 ;  /* 0x00000028397f7836 */ /* 0x040fe20000000000 */
[----:B------:R-:W-:Y:S01]  /*4a40*/  HMMA.16816.F32 R24, R4, R70, R24 ;  /* 0x000000460418723c */ /* 0x000fe20000001818 */
[----:B------:R-:W-:Y:S01]  /*4a50*/  VIADD R71, R57, 0x10 ;  /* 0x0000001039477836 */ /* 0x000fe20000000000 */
[----:B------:R-:W-:Y:S01]  /*4a60*/  FSEL R29, R29, -INF , !P1 ;  /* 0xff8000001d1d7808 */ /* 0x000fe20004800000 */
[----:B------:R-:W-:Y:S01]  /*4a70*/  VIADD R125, R57, 0x29 ;  /* 0x00000029397d7836 */ /* 0x000fe20000000000 */
[----:B------:R-:W-:Y:S01]  /*4a80*/  ISETP.GT.AND P1, PT, R213, R35, PT ;  /* 0x00000023d500720c */ /* 0x000fe20003f24270 */
[----:B------:R-:W-:-:S02]  /*4a90*/  VIADD R109, R57, 0x41 ;  /* 0x00000041396d7836 */ /* 0x000fc40000000000 */
[C---:B------:R-:W-:Y:S01]  /*4aa0*/  VIADD R123, R57.reuse, 0x30 ;  /* 0x00000030397b7836 */ /* 0x040fe20000000000 */
[C---:B------:R-:W-:Y:S01]  /*4ab0*/  HMMA.16816.F32 R16, R4.reuse, R66, R16 ;  /* 0x000000420410723c */ /* 0x040fe20000001810 */
[C---:B------:R-:W-:Y:S02]  /*4ac0*/  VIADD R115, R57.reuse, 0x38 ;  /* 0x0000003839737836 */ /* 0x040fe40000000000 */
[C---:B------:R-:W-:Y:S02]  /*4ad0*/  VIADD R113, R57.reuse, 0x39 ;  /* 0x0000003939717836 */ /* 0x040fe40000000000 */
[C---:B------:R-:W-:Y:S02]  /*4ae0*/  VIADD R69, R57.reuse, 0x51 ;  /* 0x0000005139457836 */ /* 0x040fe40000000000 */
[C---:B------:R-:W-:Y:S01]  /*4af0*/  VIADD R111, R57.reuse, 0x40 ;  /* 0x00000040396f7836 */ /* 0x040fe20000000000 */
[----:B------:R-:W-:Y:S01]  /*4b00*/  HMMA.16816.F32 R8, R4, R58, R8 ;  /* 0x0000003a0408723c */ /* 0x000fe20000001808 */
[----:B------:R-:W-:-:S02]  /*4b10*/  VIADD R59, R57, 0x61 ;  /* 0x00000061393b7836 */ /* 0x000fc40000000000 */
[C---:B------:R-:W-:Y:S02]  /*4b20*/  VIADD R73, R57.reuse, 0x50 ;  /* 0x0000005039497836 */ /* 0x040fe40000000000 */
[C---:B------:R-:W-:Y:S02]  /*4b30*/  VIADD R67, R57.reuse, 0x58 ;  /* 0x0000005839437836 */ /* 0x040fe40000000000 */
[C---:B------:R-:W-:Y:S01]  /*4b40*/  VIADD R63, R57.reuse, 0x59 ;  /* 0x00000059393f7836 */ /* 0x040fe20000000000 */
[----:B------:R-:W-:Y:S01]  /*4b50*/  HMMA.16816.F32 R104, R4, R52, R104 ;  /* 0x000000340468723c */ /* 0x000fe20000001868 */
[C---:B----4-:R-:W-:Y:S02]  /*4b60*/  VIADD R61, R57.reuse, 0x60 ;  /* 0x00000060393d7836 */ /* 0x050fe40000000000 */
[C---:B------:R-:W-:Y:S02]  /*4b70*/  VIADD R53, R57.reuse, 0x69 ;  /* 0x0000006939357836 */ /* 0x040fe40000000000 */
[----:B------:R-:W-:-:S03]  /*4b80*/  VIADD R45, R57, 0x79 ;  /* 0x00000079392d7836 */ /* 0x000fc60000000000 */
[----:B------:R-:W-:Y:S01]  /*4b90*/  HMMA.16816.F32 R100, R4, R54, R100 ;  /* 0x000000360464723c */ /* 0x000fe20000001864 */
[----:B------:R-:W-:-:S07]  /*4ba0*/  VIADD R55, R57, 0x68 ;  /* 0x0000006839377836 */ /* 0x000fce0000000000 */
        /* <DEDUP_REMOVED lines=9> */
[----:B------:R-:W-:Y:S01]  /*4c40*/  FSEL R4, R40, -INF , !P3 ;  /* 0xff80000028047808 */ /* 0x000fe20005800000 */
[----:B------:R-:W-:Y:S01]  /*4c50*/  VIADD R5, R57, 0x20 ;  /* 0x0000002039057836 */ /* 0x000fe20000000000 */
[----:B------:R-:W-:Y:S01]  /*4c60*/  BAR.SYNC.DEFER_BLOCKING 0x0 ;  /* 0x0000000000007b1d */ /* 0x000fe20000010000 */
[----:B------:R-:W-:Y:S01]  /*4c70*/  ISETP.GT.AND P3, PT, R213, R71, PT ;  /* 0x00000047d500720c */ /* 0x000fe20003f64270 */
[C---:B------:R-:W-:Y:S01]  /*4c80*/  VIADD R7, R57.reuse, 0x19 ;  /* 0x0000001939077836 */ /* 0x040fe20000000000 */
[----:B------:R-:W-:Y:S01]  /*4c90*/  FSEL R40, R36, -INF , !P5 ;  /* 0xff80000024287808 */ /* 0x000fe20006800000 */
[----:B------:R-:W-:Y:S01]  /*4ca0*/  VIADD R95, R57, 0x48 ;  /* 0x00000048395f7836 */ /* 0x000fe20000000000 */
[----:B------:R-:W-:Y:S02]  /*4cb0*/  FSEL R28, R28, -INF , !P3 ;  /* 0xff8000001c1c7808 */ /* 0x000fe40005800000 */
[----:B------:R-:W-:-:S02]  /*4cc0*/  ISETP.GT.AND P3, PT, R213, R5, PT ;  /* 0x00000005d500720c */ /* 0x000fc40003f64270 */
[----:B------:R-:W-:Y:S02]  /*4cd0*/  FSEL R36, R37, -INF , !P4 ;  /* 0xff80000025247808 */ /* 0x000fe40006000000 */
[----:B------:R-:W-:Y:S02]  /*4ce0*/  ISETP.GT.AND P5, PT, R213, R129, PT ;  /* 0x00000081d500720c */ /* 0x000fe40003fa4270 */
[----:B------:R-:W-:Y:S02]  /*4cf0*/  FSEL R37, R20, -INF , !P3 ;  /* 0xff80000014257808 */ /* 0x000fe40005800000 */
[----:B------:R-:W-:Y:S02]  /*4d00*/  FSEL R20, R21, -INF , !P1 ;  /* 0xff80000015147808 */ /* 0x000fe40004800000 */
[C---:B------:R-:W-:Y:S02]  /*4d10*/  ISETP.GT.AND P4, PT, R213.reuse, R7, PT ;  /* 0x00000007d500720c */ /* 0x040fe40003f84270 */
        /* <DEDUP_REMOVED lines=8> */
[C---:B------:R-:W-:Y:S02]  /*4da0*/  ISETP.GT.AND P3, PT, R213.reuse, R123, PT ;  /* 0x0000007bd500720c */ /* 0x040fe40003f64270 */
[----:B------:R-:W-:Y:S02]  /*4db0*/  ISETP.GT.AND P5, PT, R213, R115, PT ;  /* 0x00000073d500720c */ /* 0x000fe40003fa4270 */
[----:B------:R-:W-:Y:S02]  /*4dc0*/  FSEL R247, R17, -INF , !P4 ;  /* 0xff80000011f77808 */ /* 0x000fe40006000000 */
[----:B------:R-:W-:Y:S02]  /*4dd0*/  FSEL R105, R105, -INF , !P1 ;  /* 0xff80000069697808 */ /* 0x000fe40004800000 */
[----:B------:R-:W-:-:S02]  /*4de0*/  ISETP.GT.AND P4, PT, R213, R113, PT ;  /* 0x00000071d500720c */ /* 0x000fc40003f84270 */
[C---:B------:R-:W-:Y:S02]  /*4df0*/  ISETP.GT.AND P1, PT, R213.reuse, R69, PT ;  /* 0x00000045d500720c */ /* 0x040fe40003f24270 */
[----:B------:R-:W-:Y:S02]  /*4e00*/  FSEL R12, R12, -INF , !P3 ;  /* 0xff8000000c0c7808 */ /* 0x000fe40005800000 */
[----:B------:R-:W-:Y:S01]  /*4e10*/  FSEL R217, R8, -INF , !P5 ;  /* 0xff80000008d97808 */ /* 0x000fe20006800000 */
[C---:B------:R-:W-:Y:S01]  /*4e20*/  VIADD R8, R213.reuse, 0x8 ;  /* 0x00000008d5087836 */ /* 0x040fe20000000000 */
[C---:B------:R-:W-:Y:S02]  /*4e30*/  ISETP.GT.AND P3, PT, R213.reuse, R111, PT ;  /* 0x0000006fd500720c */ /* 0x040fe40003f64270 */
[----:B------:R-:W-:Y:S02]  /*4e40*/  ISETP.GT.AND P5, PT, R213, R95, PT ;  /* 0x0000005fd500720c */ /* 0x000fe40003fa4270 */
[----:B------:R-:W-:-:S02]  /*4e50*/  FSEL R149, R9, -INF , !P4 ;  /* 0xff80000009957808 */ /* 0x000fc40006000000 */
[----:B------:R-:W-:Y:S02]  /*4e60*/  FSEL R97, R97, -INF , !P1 ;  /* 0xff80000061617808 */ /* 0x000fe40004800000 */
[C---:B------:R-:W-:Y:S02]  /*4e70*/  ISETP.GT.AND P4, PT, R213.reuse, R93, PT ;  /* 0x0000005dd500720c */ /* 0x040fe40003f84270 */
[C---:B------:R-:W-:Y:S02]  /*4e80*/  ISETP.GT.AND P1, PT, R213.reuse, R59, PT ;  /* 0x0000003bd500720c */ /* 0x040fe40003f24270 */
[----:B------:R-:W-:Y:S02]  /*4e90*/  FSEL R104, R104, -INF , !P3 ;  /* 0xff80000068687808 */ /* 0x000fe40005800000 */
[----:B------:R-:W-:Y:S02]  /*4ea0*/  FSEL R100, R100, -INF , !P5 ;  /* 0xff80000064647808 */ /* 0x000fe40006800000 */
[----:B------:R-:W-:-:S02]  /*4eb0*/  ISETP.GT.AND P3, PT, R213, R73, PT ;  /* 0x00000049d500720c */ /* 0x000fc40003f64270 */
[----:B------:R-:W-:Y:S02]  /*4ec0*/  ISETP.GT.AND P5, PT, R213, R67, PT ;  /* 0x00000043d500720c */ /* 0x000fe40003fa4270 */
[----:B------:R-:W-:Y:S02]  /*4ed0*/  FSEL R101, R101, -INF , !P4 ;  /* 0xff80000065657808 */ /* 0x000fe40006000000 */
[----:B------:R-:W-:Y:S02]  /*4ee0*/  FSEL R89, R89, -INF , !P1 ;  /* 0xff80000059597808 */ /* 0x000fe40004800000 */
[C---:B------:R-:W-:Y:S02]  /*4ef0*/  ISETP.GT.AND P4, PT, R213.reuse, R63, PT ;  /* 0x0000003fd500720c */ /* 0x040fe40003f84270 */
[----:B------:R-:W-:Y:S02]  /*4f00*/  ISETP.GT.AND P1, PT, R213, R49, PT ;  /* 0x00000031d500720c */ /* 0x000fe40003f24270 */
[----:B------:R-:W-:-:S02]  /*4f10*/  FSEL R96, R96, -INF , !P3 ;  /* 0xff80000060607808 */ /* 0x000fc40005800000 */
[----:B------:R-:W-:Y:S02]  /*4f20*/  FSEL R116, R116, -INF , !P5 ;  /* 0xff80000074747808 */ /* 0x000fe40006800000 */
[C---:B------:R-:W-:Y:S02]  /*4f30*/  ISETP.GT.AND P3, PT, R213.reuse, R61, PT ;  /* 0x0000003dd500720c */ /* 0x040fe40003f64270 */
[----:B------:R-:W-:Y:S02]  /*4f40*/  ISETP.GT.AND P5, PT, R213, R55, PT ;  /* 0x00000037d500720c */ /* 0x000fe40003fa4270 */
        /* <DEDUP_REMOVED lines=10> */
[----:B------:R-:W-:Y:S02]  /*4ff0*/  ISETP.GT.AND P4, PT, R213, R45, PT ;  /* 0x0000002dd500720c */ /* 0x000fe40003f84270 */
[-C--:B------:R-:W-:Y:S02]  /*5000*/  ISETP.GE.AND P1, PT, R133, R212.reuse, PT ;  /* 0x000000d48500720c */ /* 0x080fe40003f26270 */
[----:B------:R-:W-:Y:S02]  /*5010*/  FSEL R80, R80, -INF , !P3 ;  /* 0xff80000050507808 */ /* 0x000fe40005800000 */
[----:B------:R-:W-:Y:S02]  /*5020*/  FSEL R76, R76, -INF , !P5 ;  /* 0xff8000004c4c7808 */ /* 0x000fe40006800000 */
[----:B------:R-:W-:-:S02]  /*5030*/  ISETP.GE.AND P3, PT, R57, R212, PT ;  /* 0x000000d43900720c */ /* 0x000fc40003f66270 */
[----:B------:R-:W-:Y:S02]  /*5040*/  ISETP.GE.AND P5, PT, R57, R210, PT ;  /* 0x000000d23900720c */ /* 0x000fe40003fa6270 */
[----:B------:R-:W-:Y:S02]  /*5050*/  FSEL R138, R77, -INF , !P4 ;  /* 0xff8000004d8a7808 */ /* 0x000fe40006000000 */
[----:B------:R-:W-:Y:S02]  /*5060*/  FSEL R57, R41, -INF , !P1 ;  /* 0xff80000029397808 */ /* 0x000fe40004800000 */
[C---:B------:R-:W-:Y:S02]  /*5070*/  ISETP.GT.AND P4, PT, R8.reuse, R133, PT ;  /* 0x000000850800720c */ /* 0x040fe40003f84270 */
[----:B------:R-:W-:Y:S02]  /*5080*/  ISETP.GT.AND P1, PT, R8, R65, PT ;  /* 0x000000410800720c */ /* 0x000fe40003f24270 */
[----:B------:R-:W-:-:S02]  /*5090*/  FSEL R4, R4, -INF , !P3 ;  /* 0xff80000004047808 */ /* 0x000fc40005800000 */
[----:B------:R-:W-:Y:S02]  /*50a0*/  ISETP.GE.AND P3, PT, R133, R210, PT ;  /* 0x000000d28500720c */ /* 0x000fe40003f66270 */
[----:B------:R-:W-:Y:S02]  /*50b0*/  FSEL R43, R43, -INF , !P4 ;  /* 0xff8000002b2b7808 */ /* 0x000fe40006000000 */
[----:B------:R-:W-:Y:S02]  /*50c0*/  FSEL R38, R38, -INF , !P1 ;  /* 0xff80000026267808 */ /* 0x000fe40004800000 */
[----:B------:R-:W-:Y:S02]  /*50d0*/  ISETP.GE.AND P1, PT, R75, R212, PT ;  /* 0x000000d44b00720c */ /* 0x000fe40003f26270 */
[----:B------:R-:W-:Y:S02]  /*50e0*/  FSEL R77, R43, -INF , !P3 ;  /* 0xff8000002b4d7808 */ /* 0x000fe40005800000 */
[----:B------:R-:W-:-:S02]  /*50f0*/  FSEL R43, R36, -INF , !P1 ;  /* 0xff800000242b7808 */ /* 0x000fc40004800000 */
[C---:B------:R-:W-:Y:S02]  /*5100*/  ISETP.GT.AND P1, PT, R8.reuse, R71, PT ;  /* 0x000000470800720c */ /* 0x040fe40003f24270 */
[C---:B------:R-:W-:Y:S02]  /*5110*/  ISETP.GE.AND P4, PT, R65.reuse, R212, PT ;  /* 0x000000d44100720c */ /* 0x040fe40003f86270 */
[----:B------:R-:W-:Y:S02]  /*5120*/  ISETP.GT.AND P3, PT, R8, R75, PT ;  /* 0x0000004b0800720c */ /* 0x000fe40003f64270 */
[----:B------:R-:W-:Y:S02]  /*5130*/  FSEL R6, R6, -INF , !P5 ;  /* 0xff80000006067808 */ /* 0x000fe40006800000 */
[----:B------:R-:W-:Y:S02]  /*5140*/  ISETP.GE.AND P5, PT, R65, R210, PT ;  /* 0x000000d24100720c */ /* 0x000fe40003fa6270 */
[----:B------:R-:W-:-:S02]  /*5150*/  FSEL R30, R30, -INF , !P1 ;  /* 0xff8000001e1e7808 */ /* 0x000fc40004800000 */
[----:B------:R-:W-:Y:S02]  /*5160*/  FSEL R65, R40, -INF , !P4 ;  /* 0xff80000028417808 */ /* 0x000fe40006000000 */
[----:B------:R-:W-:Y:S02]  /*5170*/  ISETP.GE.AND P1, PT, R131, R212, PT ;  /* 0x000000d48300720c */ /* 0x000fe40003f26270 */
[----:B------:R-:W-:Y:S02]  /*5180*/  ISETP.GE.AND P4, PT, R75, R210, PT ;  /* 0x000000d24b00720c */ /* 0x000fe40003f86270 */
        /* <DEDUP_REMOVED lines=9> */
[----:B------:R-:W-:Y:S02]  /*5220*/  FSEL R26, R26, -INF , !P1 ;  /* 0xff8000001a1a7808 */ /* 0x000fe40004800000 */
[----:B------:R-:W-:Y:S02]  /*5230*/  ISETP.GE.AND P3, PT, R131, R210, PT ;  /* 0x000000d28300720c */ /* 0x000fe40003f66270 */
[----:B------:R-:W-:Y:S02]  /*5240*/  FSEL R31, R31, -INF , !P4 ;  /* 0xff8000001f1f7808 */ /* 0x000fe40006000000 */
[-C--:B------:R-:W-:Y:S02]  /*5250*/  ISETP.GE.AND P1, PT, R7, R212.reuse, PT ;  /* 0x000000d40700720c */ /* 0x080fe40003f26270 */
[----:B------:R-:W-:Y:S02]  /*5260*/  ISETP.GE.AND P4, PT, R129, R212, PT ;  /* 0x000000d48100720c */ /* 0x000fe40003f86270 */
[----:B------:R-:W-:-:S02]  /*5270*/  FSEL R39, R31, -INF , !P3 ;  /* 0xff8000001f277808 */ /* 0x000fc40005800000 */
[----:B------:R-:W-:Y:S02]  /*5280*/  FSEL R9, R25, -INF , !P1 ;  /* 0xff80000019097808 */ /* 0x000fe40004800000 */
[C---:B------:R-:W-:Y:S02]  /*5290*/  ISETP.GT.AND P3, PT, R8.reuse, R7, PT ;  /* 0x000000070800720c */ /* 0x040fe40003f64270 */
[----:B------:R-:W-:Y:S02]  /*52a0*/  ISETP.GT.AND P1, PT, R8, R5, PT ;  /* 0x000000050800720c */ /* 0x000fe40003f24270 */
[----:B------:R-:W-:Y:S02]  /*52b0*/  FSEL R41, R30, -INF , !P5 ;  /* 0xff8000001e297808 */ /* 0x000fe40006800000 */
[----:B------:R-:W-:Y:S02]  /*52c0*/  ISETP.GE.AND P5, PT, R129, R210, PT ;  /* 0x000000d28100720c */ /* 0x000fe40003fa6270 */
[----:B------:R-:W-:-:S02]  /*52d0*/  FSEL R13, R24, -INF , !P4 ;  /* 0xff800000180d7808 */ /* 0x000fc40006000000 */
[----:B------:R-:W-:Y:S02]  /*52e0*/  ISETP.GE.AND P4, PT, R7, R210, PT ;  /* 0x000000d20700720c */ /* 0x000fe40003f86270 */
[----:B------:R-:W-:Y:S02]  /*52f0*/  FSEL R27, R27, -INF , !P3 ;  /* 0xff8000001b1b7808 */ /* 0x000fe40005800000 */
[----:B------:R-:W-:Y:S02]  /*5300*/  FSEL R22, R22, -INF , !P1 ;  /* 0xff80000016167808 */ /* 0x000fe40004800000 */
[-C--:B------:R-:W-:Y:S02]  /*5310*/  ISETP.GE.AND P1, PT, R35, R212.reuse, PT ;  /* 0x000000d42300720c */ /* 0x080fe40003f26270 */
        /* <DEDUP_REMOVED lines=20> */
[----:B------:R-:W-:Y:S02]  /*5460*/  FSEL R14, R14, -INF , !P1 ;  /* 0xff8000000e0e7808 */ /* 0x000fe40004800000 */
[-C--:B------:R-:W-:Y:S02]  /*5470*/  ISETP.GE.AND P1, PT, R121, R212.reuse, PT ;  /* 0x000000d47900720c */ /* 0x080fe40003f26270 */
[----:B------:R-:W-:Y:S02]  /*5480*/  ISETP.GE.AND P3, PT, R123, R212, PT ;  /* 0x000000d47b00720c */ /* 0x000fe40003f66270 */
[----:B------:R-:W-:Y:S02]  /*5490*/  FSEL R245, R19, -INF , !P4 ;  /* 0xff80000013f57808 */ /* 0x000fe40006000000 */
[----:B------:R-:W-:Y:S02]  /*54a0*/  ISETP.GT.AND P4, PT, R8, R121, PT ;  /* 0x000000790800720c */ /* 0x000fe40003f84270 */
[----:B------:R-:W-:-:S02]  /*54b0*/  FSEL R235, R235, -INF , !P1 ;  /* 0xff800000ebeb7808 */ /* 0x000fc40004800000 */
[----:B------:R-:W-:Y:S02]  /*54c0*/  ISETP.GT.AND P1, PT, R8, R115, PT ;  /* 0x000000730800720c */ /* 0x000fe40003f24270 */
[----:B------:R-:W-:Y:S02]  /*54d0*/  FSEL R237, R12, -INF , !P3 ;  /* 0xff8000000ced7808 */ /* 0x000fe40005800000 */
[----:B------:R-:W-:Y:S02]  /*54e0*/  ISETP.GE.AND P3, PT, R121, R210, PT ;  /* 0x000000d27900720c */ /* 0x000fe40003f66270 */
[----:B------:R-:W-:Y:S02]  /*54f0*/  FSEL R15, R15, -INF , !P4 ;  /* 0xff8000000f0f7808 */ /* 0x000fe40006000000 */
[----:B------:R-:W-:Y:S02]  /*5500*/  FSEL R10, R10, -INF , !P1 ;  /* 0xff8000000a0a7808 */ /* 0x000fe40004800000 */
[----:B------:R-:W-:-:S02]  /*5510*/  ISETP.GE.AND P1, PT, R113, R212, PT ;  /* 0x000000d47100720c */ /* 0x000fc40003f26270 */
[----:B------:R-:W-:Y:S02]  /*5520*/  ISETP.GE.AND P4, PT, R115, R212, PT ;  /* 0x000000d47300720c */ /* 0x000fe40003f86270 */
[----:B------:R-:W-:Y:S02]  /*5530*/  FSEL R241, R15, -INF , !P3 ;  /* 0xff8000000ff17808 */ /* 0x000fe40005800000 */
[C---:B------:R-:W-:Y:S02]  /*5540*/  ISETP.GT.AND P3, PT, R8.reuse, R113, PT ;  /* 0x000000710800720c */ /* 0x040fe40003f64270 */
[----:B------:R-:W-:Y:S02]  /*5550*/  FSEL R149, R149, -INF , !P1 ;  /* 0xff80000095957808 */ /* 0x000fe40004800000 */
[----:B------:R-:W-:Y:S02]  /*5560*/  ISETP.GT.AND P1, PT, R8, R111, PT ;  /* 0x0000006f0800720c */ /* 0x000fe40003f24270 */
[----:B------:R-:W-:-:S02]  /*5570*/  FSEL R217, R217, -INF , !P4 ;  /* 0xff800000d9d97808 */ /* 0x000fc40006000000 */
[----:B------:R-:W-:Y:S02]  /*5580*/  ISETP.GE.AND P4, PT, R113, R210, PT ;  /* 0x000000d27100720c */ /* 0x000fe40003f86270 */
[----:B------:R-:W-:Y:S02]  /*5590*/  FSEL R11, R11, -INF , !P3 ;  /* 0xff8000000b0b7808 */ /* 0x000fe40005800000 */
[----:B------:R-:W-:Y:S02]  /*55a0*/  FSEL R106, R106, -INF , !P1 ;  /* 0xff8000006a6a7808 */ /* 0x000fe40004800000 */
[-C--:B------:R-:W-:Y:S02]  /*55b0*/  ISETP.GE.AND P1, PT, R109, R212.reuse, PT ;  /* 0x000000d46d00720c */ /* 0x080fe40003f26270 */
[----:B------:R-:W-:Y:S02]  /*55c0*/  ISETP.GE.AND P3, PT, R111, R212, PT ;  /* 0x000000d46f00720c */ /* 0x000fe40003f66270 */
[----:B------:R-:W-:-:S02]  /*55d0*/  FSEL R151, R11, -INF , !P4 ;  /* 0xff8000000b977808 */ /* 0x000fc40006000000 */
[----:B------:R-:W-:Y:S02]  /*55e0*/  ISETP.GT.AND P4, PT, R8, R109, PT ;  /* 0x0000006d0800720c */ /* 0x000fe40003f84270 */
[----:B------:R-:W-:Y:S02]  /*55f0*/  FSEL R173, R105, -INF , !P1 ;  /* 0xff80000069ad7808 */ /* 0x000fe40004800000 */
[----:B------:R-:W-:Y:S02]  /*5600*/  FSEL R195, R104, -INF , !P3 ;  /* 0xff80000068c37808 */ /* 0x000fe40005800000 */
[----:B------:R-:W-:Y:S02]  /*5610*/  ISETP.GT.AND P1, PT, R8, R95, PT ;  /* 0x0000005f0800720c */ /* 0x000fe40003f24270 */
[----:B------:R-:W-:Y:S02]  /*5620*/  ISETP.GE.AND P3, PT, R109, R210, PT ;  /* 0x000000d26d00720c */ /* 0x000fe40003f66270 */
[----:B------:R-:W-:-:S02]  /*5630*/  FSEL R107, R107, -INF , !P4 ;  /* 0xff8000006b6b7808 */ /* 0x000fc40006000000 */
[----:B------:R-:W-:Y:S02]  /*5640*/  FSEL R102, R102, -INF , !P1 ;  /* 0xff80000066667808 */ /* 0x000fe40004800000 */
[-C--:B------:R-:W-:Y:S02]  /*5650*/  ISETP.GE.AND P4, PT, R95, R212.reuse, PT ;  /* 0x000000d45f00720c */ /* 0x080fe40003f86270 */
[----:B------:R-:W-:Y:S02]  /*5660*/  FSEL R169, R107, -INF , !P3 ;  /* 0xff8000006ba97808 */ /* 0x000fe40005800000 */
[----:B------:R-:W-:Y:S02]  /*5670*/  ISETP.GE.AND P1, PT, R93, R212, PT ;  /* 0x000000d45d00720c */ /* 0x000fe40003f26270 */
[----:B------:R-:W-:Y:S02]  /*5680*/  ISETP.GT.AND P3, PT, R8, R93, PT ;  /* 0x0000005d0800720c */ /* 0x000fe40003f64270 */
[----:B------:R-:W-:-:S02]  /*5690*/  FSEL R193, R100, -INF , !P4 ;  /* 0xff80000064c17808 */ /* 0x000fc40006000000 */
[----:B------:R-:W-:Y:S02]  /*56a0*/  FSEL R179, R101, -INF , !P1 ;  /* 0xff80000065b37808 */ /* 0x000fe40004800000 */
[----:B------:R-:W-:Y:S02]  /*56b0*/  ISETP.GE.AND P4, PT, R93, R210, PT ;  /* 0x000000d25d00720c */ /* 0x000fe40003f86270 */
[----:B------:R-:W-:Y:S02]  /*56c0*/  FSEL R103, R103, -INF , !P3 ;  /* 0xff80000067677808 */ /* 0x000fe40005800000 */
[----:B------:R-:W-:Y:S02]  /*56d0*/  ISETP.GT.AND P1, PT, R8, R73, PT ;  /* 0x000000490800720c */ /* 0x000fe40003f24270 */
[----:B------:R-:W-:Y:S02]  /*56e0*/  ISETP.GE.AND P3, PT, R73, R212, PT ;  /* 0x000000d44900720c */ /* 0x000fe40003f66270 */
[----:B------:R-:W-:-:S02]  /*56f0*/  FSEL R185, R103, -INF , !P4 ;  /* 0xff80000067b97808 */ /* 0x000fc40006000000 */
[----:B------:R-:W-:Y:S02]  /*5700*/  FSEL R98, R98, -INF , !P1 ;  /* 0xff80000062627808 */ /* 0x000fe40004800000 */
[----:B------:R-:W-:Y:S02]  /*5710*/  ISETP.GT.AND P4, PT, R8, R69, PT ;  /* 0x000000450800720c */ /* 0x000fe40003f84270 */
[C---:B------:R-:W-:Y:S02]  /*5720*/  ISETP.GE.AND P1, PT, R69.reuse, R212, PT ;  /* 0x000000d44500720c */ /* 0x040fe40003f26270 */
[----:B------:R-:W-:Y:S02]  /*5730*/  FSEL R183, R96, -INF , !P3 ;  /* 0xff80000060b77808 */ /* 0x000fe40005800000 */
[----:B------:R-:W-:Y:S02]  /*5740*/  ISETP.GE.AND P3, PT, R69, R210, PT ;  /* 0x000000d24500720c */ /* 0x000fe40003f66270 */
[----:B------:R-:W-:-:S02]  /*5750*/  FSEL R99, R99, -INF , !P4 ;  /* 0xff80000063637808 */ /* 0x000fc40006000000 */
[----:B------:R-:W-:Y:S02]  /*5760*/  FSEL R181, R97, -INF , !P1 ;  /* 0xff80000061b57808 */ /* 0x000fe40004800000 */
[----:B------:R-:W-:Y:S02]  /*5770*/  FSEL R35, R22, -INF , !P5 ;  /* 0xff80000016237808 */ /* 0x000fe40006800000 */
[----:B------:R-:W-:Y:S02]  /*5780*/  ISETP.GT.AND P1, PT, R8, R67, PT ;  /* 0x000000430800720c */ /* 0x000fe40003f24270 */
[----:B------:R-:W-:Y:S02]  /*5790*/  ISETP.GE.AND P5, PT, R127, R210, PT ;  /* 0x000000d27f00720c */ /* 0x000fe40003fa6270 */
[----:B------:R-:W-:Y:S02]  /*57a0*/  ISETP.GE.AND P4, PT, R67, R212, PT ;  /* 0x000000d44300720c */ /* 0x000fe40003f86270 */
[----:B------:R-:W-:-:S02]  /*57b0*/  FSEL R189, R99, -INF , !P3 ;  /* 0xff80000063bd7808 */ /* 0x000fc40005800000 */
[----:B------:R-:W-:Y:S02]  /*57c0*/  ISETP.GT.AND P3, PT, R8, R63, PT ;  /* 0x0000003f0800720c */ /* 0x000fe40003f64270 */
[----:B------:R-:W-:Y:S02]  /*57d0*/  FSEL R118, R118, -INF , !P1 ;  /* 0xff80000076767808 */ /* 0x000fe40004800000 */
[----:B------:R-:W-:Y:S02]  /*57e0*/  FSEL R29, R18, -INF , !P5 ;  /* 0xff800000121d7808 */ /* 0x000fe40006800000 */
[----:B------:R-:W-:Y:S02]  /*57f0*/  ISETP.GE.AND P1, PT, R63, R212, PT ;  /* 0x000000d43f00720c */ /* 0x000fe40003f26270 */
[----:B------:R-:W-:Y:S02]  /*5800*/  ISETP.GE.AND P5, PT, R123, R210, PT ;  /* 0x000000d27b00720c */ /* 0x000fe40003fa6270 */
[----:B------:R-:W-:-:S02]  /*5810*/  FSEL R177, R116, -INF , !P4 ;  /* 0xff80000074b17808 */ /* 0x000fc40006000000 */
[-C--:B------:R-:W-:Y:S02]  /*5820*/  ISETP.GE.AND P4, PT, R63, R210.reuse, PT ;  /* 0x000000d23f00720c */ /* 0x080fe40003f86270 */
[----:B------:R-:W-:Y:S02]  /*5830*/  FSEL R119, R119, -INF , !P3 ;  /* 0xff80000077777808 */ /* 0x000fe40005800000 */
[----:B------:R-:W-:Y:S02]  /*5840*/  FSEL R175, R117, -INF , !P1 ;  /* 0xff80000075af7808 */ /* 0x000fe40004800000 */
[----:B------:R-:W-:Y:S02]  /*5850*/  FSEL R243, R14, -INF , !P5 ;  /* 0xff8000000ef37808 */ /* 0x000fe40006800000 */
[----:B------:R-:W-:Y:S02]  /*5860*/  ISETP.GT.AND P1, PT, R8, R61, PT ;  /* 0x0000003d0800720c */ /* 0x000fe40003f24270 */
[----:B------:R-:W-:-:S02]  /*5870*/  ISETP.GE.AND P5, PT, R115, R210, PT ;  /* 0x000000d27300720c */ /* 0x000fc40003fa6270 */
[-C--:B------:R-:W-:Y:S02]  /*5880*/  ISETP.GE.AND P3, PT, R61, R212.reuse, PT ;  /* 0x000000d43d00720c */ /* 0x080fe40003f66270 */
[----:B------:R-:W-:Y:S02]  /*5890*/  FSEL R171, R119, -INF , !P4 ;  /* 0xff80000077ab7808 */ /* 0x000fe40006000000 */
[----:B------:R-:W-:Y:S02]  /*58a0*/  ISETP.GT.AND P4, PT, R8, R59, PT ;  /* 0x0000003b0800720c */ /* 0x000fe40003f84270 */
[----:B------:R-:W-:Y:S02]  /*58b0*/  FSEL R90, R90, -INF , !P1 ;  /* 0xff8000005a5a7808 */ /* 0x000fe40004800000 */
[----:B------:R-:W-:Y:S02]  /*58c0*/  FSEL R239, R10, -INF , !P5 ;  /* 0xff8000000aef7808 */ /* 0x000fe40006800000 */
[----:B------:R-:W-:-:S02]  /*58d0*/  ISETP.GE.AND P1, PT, R59, R212, PT ;  /* 0x000000d43b00720c */ /* 0x000fc40003f26270 */
[-C--:B------:R-:W-:Y:S02]  /*58e0*/  ISETP.GE.AND P5, PT, R111, R210.reuse, PT ;  /* 0x000000d26f00720c */ /* 0x080fe40003fa6270 */
[----:B------:R-:W-:Y:S02]  /*58f0*/  FSEL R161, R88, -INF , !P3 ;  /* 0xff80000058a17808 */ /* 0x000fe40005800000 */
[----:B------:R-:W-:Y:S02]  /*5900*/  ISETP.GE.AND P3, PT, R59, R210, PT ;  /* 0x000000d23b00720c */ /* 0x000fe40003f66270 */
[----:B------:R-:W-:Y:S02]  /*5910*/  FSEL R91, R91, -INF , !P4 ;  /* 0xff8000005b5b7808 */ /* 0x000fe40006000000 */
[----:B------:R-:W-:Y:S02]  /*5920*/  FSEL R159, R89, -INF , !P1 ;  /* 0xff800000599f7808 */ /* 0x000fe40004800000 */
[----:B------:R-:W-:-:S02]  /*5930*/  FSEL R203, R106, -INF , !P5 ;  /* 0xff8000006acb7808 */ /* 0x000fc40006800000 */
[C---:B------:R-:W-:Y:S02]  /*5940*/  ISETP.GT.AND P1, PT, R8.reuse, R55, PT ;  /* 0x000000370800720c */ /* 0x040fe40003f24270 */
[----:B------:R-:W-:Y:S02]  /*5950*/  ISETP.GE.AND P5, PT, R95, R210, PT ;  /* 0x000000d25f00720c */ /* 0x000fe40003fa6270 */
[----:B------:R-:W-:Y:S02]  /*5960*/  ISETP.GE.AND P4, PT, R55, R212, PT ;  /* 0x000000d43700720c */ /* 0x000fe40003f86270 */
[----:B------:R-:W-:Y:S02]  /*5970*/  FSEL R165, R91, -INF , !P3 ;  /* 0xff8000005ba57808 */ /* 0x000fe40005800000 */
[----:B------:R-:W-:Y:S02]  /*5980*/  ISETP.GT.AND P3, PT, R8, R53, PT ;  /* 0x000000350800720c */ /* 0x000fe40003f64270 */
[----:B------:R-:W-:-:S02]  /*5990*/  FSEL R86, R86, -INF , !P1 ;  /* 0xff80000056567808 */ /* 0x000fc40004800000 */
[----:B------:R-:W-:Y:S02]  /*59a0*/  FSEL R201, R102, -INF , !P5 ;  /* 0xff80000066c97808 */ /* 0x000fe40006800000 */
[----:B------:R-:W-:Y:S02]  /*59b0*/  FSEL R157, R84, -INF , !P4 ;  /* 0xff800000549d7808 */ /* 0x000fe40006000000 */
[----:B------:R-:W-:Y:S02]  /*59c0*/  ISETP.GE.AND P1, PT, R53, R212, PT ;  /* 0x000000d43500720c */ /* 0x000fe40003f26270 */
[-C--:B------:R-:W-:Y:S02]  /*59d0*/  ISETP.GE.AND P5, PT, R73, R210.reuse, PT ;  /* 0x000000d24900720c */ /* 0x080fe40003fa6270 */
[----:B------:R-:W-:Y:S02]  /*59e0*/  ISETP.GE.AND P4, PT, R53, R210, PT ;  /* 0x000000d23500720c */ /* 0x000fe40003f86270 */
[----:B------:R-:W-:-:S02]  /*59f0*/  FSEL R87, R87, -INF , !P3 ;  /* 0xff80000057577808 */ /* 0x000fc40005800000 */
[----:B------:R-:W-:Y:S02]  /*5a00*/  FSEL R155, R85, -INF , !P1 ;  /* 0xff800000559b7808 */ /* 0x000fe40004800000 */
[----:B------:R-:W-:Y:S02]  /*5a10*/  FSEL R191, R98, -INF , !P5 ;  /* 0xff80000062bf7808 */ /* 0x000fe40006800000 */
[C---:B------:R-:W-:Y:S02]  /*5a20*/  ISETP.GT.AND P1, PT, R8.reuse, R51, PT ;  /* 0x000000330800720c */ /* 0x040fe40003f24270 */
[----:B------:R-:W-:Y:S02]  /*5a30*/  FSEL R153, R87, -INF , !P4 ;  /* 0xff80000057997808 */ /* 0x000fe40006000000 */
[----:B------:R-:W-:Y:S02]  /*5a40*/  ISETP.GE.AND P5, PT, R67, R210, PT ;  /* 0x000000d24300720c */ /* 0x000fe40003fa6270 */
[----:B------:R-:W-:-:S02]  /*5a50*/  ISETP.GT.AND P4, PT, R8, R49, PT ;  /* 0x000000310800720c */ /* 0x000fc40003f84270 */
[----:B------:R-:W-:Y:S02]  /*5a60*/  FSEL R82, R82, -INF , !P1 ;  /* 0xff80000052527808 */ /* 0x000fe40004800000 */
[----:B------:R-:W-:Y:S02]  /*5a70*/  FSEL R187, R118, -INF , !P5 ;  /* 0xff80000076bb7808 */ /* 0x000fe40006800000 */
[-C--:B------:R-:W-:Y:S02]  /*5a80*/  ISETP.GE.AND P1, PT, R49, R210.reuse, PT ;  /* 0x000000d23100720c */ /* 0x080fe40003f26270 */
[----:B------:R-:W-:Y:S02]  /*5a90*/  FSEL R83, R83, -INF , !P4 ;  /* 0xff80000053537808 */ /* 0x000fe40006000000 */
[----:B------:R-:W-:Y:S02]  /*5aa0*/  ISETP.GE.AND P5, PT, R61, R210, PT ;  /* 0x000000d23d00720c */ /* 0x000fe40003fa6270 */
[----:B------:R-:W-:-:S02]  /*5ab0*/  FSEL R145, R83, -INF , !P1 ;  /* 0xff80000053917808 */ /* 0x000fc40004800000 */
[----:B------:R-:W-:Y:S02]  /*5ac0*/  FSEL R167, R90, -INF , !P5 ;  /* 0xff8000005aa77808 */ /* 0x000fe40006800000 */
[----:B------:R-:W-:Y:S02]  /*5ad0*/  ISETP.GT.AND P1, PT, R8, R45, PT ;  /* 0x0000002d0800720c */ /* 0x000fe40003f24270 */
[----:B------:R-:W-:Y:S02]  /*5ae0*/  ISETP.GE.AND P5, PT, R55, R210, PT ;  /* 0x000000d23700720c */ /* 0x000fe40003fa6270 */
[----:B------:R-:W-:Y:S02]  /*5af0*/  ISETP.GE.AND P3, PT, R51, R212, PT ;  /* 0x000000d43300720c */ /* 0x000fe40003f66270 */
[----:B------:R-:W-:Y:S02]  /*5b00*/  FSEL R61, R79, -INF , !P1 ;  /* 0xff8000004f3d7808 */ /* 0x000fe40004800000 */
[----:B------:R-:W-:-:S02]  /*5b10*/  FSEL R163, R86, -INF , !P5 ;  /* 0xff80000056a37808 */ /* 0x000fc40006800000 */
[----:B------:R-:W-:Y:S02]  /*5b20*/  FSEL R141, R80, -INF , !P3 ;  /* 0xff800000508d7808 */ /* 0x000fe40005800000 */
[----:B------:R-:W-:Y:S02]  /*5b30*/  ISETP.GT.AND P1, PT, R137, R214, PT ;  /* 0x000000d68900720c */ /* 0x000fe40003f24270 */
[----:B------:R-:W-:Y:S02]  /*5b40*/  ISETP.GE.AND P5, PT, R51, R210, PT ;  /* 0x000000d23300720c */ /* 0x000fe40003fa6270 */
[----:B------:R-:W-:Y:S02]  /*5b50*/  ISETP.GE.AND P3, PT, R49, R212, PT ;  /* 0x000000d43100720c */ /* 0x000fe40003f66270 */
[----:B------:R-:W-:Y:S02]  /*5b60*/  FSEL R147, R82, -INF , !P5 ;  /* 0xff80000052937808 */ /* 0x000fe40006800000 */
[----:B------:R-:W-:-:S02]  /*5b70*/  FSEL R139, R81, -INF , !P3 ;  /* 0xff800000518b7808 */ /* 0x000fc40005800000 */
[C---:B------:R-:W-:Y:S02]  /*5b80*/  ISETP.GE.AND P5, PT, R47.reuse, R212, PT ;  /* 0x000000d42f00720c */ /* 0x040fe40003fa6270 */
[----:B------:R-:W-:Y:S02]  /*5b90*/  ISETP.GT.AND P3, PT, R8, R47, PT ;  /* 0x0000002f0800720c */ /* 0x000fe40003f64270 */
[----:B------:R-:W-:Y:S02]  /*5ba0*/  FSEL R140, R76, -INF , !P5 ;  /* 0xff8000004c8c7808 */ /* 0x000fe40006800000 */
[----:B------:R-:W-:Y:S02]  /*5bb0*/  FSEL R78, R78, -INF , !P3 ;  /* 0xff8000004e4e7808 */ /* 0x000fe40005800000 */
[----:B------:R-:W-:Y:S02]  /*5bc0*/  ISETP.GE.AND P4, PT, R47, R210, PT ;  /* 0x000000d22f00720c */ /* 0x000fe40003f86270 */
[----:B------:R-:W-:-:S02]  /*5bd0*/  ISETP.GE.AND P5, PT, R45, R212, PT ;  /* 0x000000d42d00720c */ /* 0x000fc40003fa6270 */
[----:B------:R-:W-:Y:S02]  /*5be0*/  ISETP.GE.AND P3, PT, R45, R210, PT ;  /* 0x000000d22d00720c */ /* 0x000fe40003f66270 */
[----:B------:R-:W-:Y:S02]  /*5bf0*/  FSEL R143, R78, -INF , !P4 ;  /* 0xff8000004e8f7808 */ /* 0x000fe40006000000 */
[----:B------:R-:W-:Y:S02]  /*5c00*/  LOP3.LUT R11, R202, 0x200, RZ, 0xc0, !PT ;  /* 0x00000200ca0b7812 */ /* 0x000fe400078ec0ff */
[----:B------:R-:W-:Y:S02]  /*5c10*/  VIMNMX R213, PT, PT, RZ, R213, !PT ;  /* 0x000000d5ffd57248 */ /* 0x000fe40007fe0100 */
[----:B------:R-:W-:Y:S02]  /*5c20*/  VIMNMX R211, PT, PT, RZ, R8, !PT ;  /* 0x00000008ffd37248 */ /* 0x000fe40007fe0100 */
[----:B------:R-:W-:-:S02]  /*5c30*/  FSEL R138, R138, -INF , !P5 ;  /* 0xff8000008a8a7808 */ /* 0x000fc40006800000 */
        /* <DEDUP_REMOVED lines=15> */
.L_x_2212:
[----:B------:R-:W2:Y:S01]  /*5d30*/  LD.E R19, desc[UR4][R2.64+0x170] ;  /* 0x0001700402137980 */ /* 0x000ea2000c101900 */
[----:B------:R-:W-:Y:S02]  /*5d40*/  IADD3 R16, PT, PT, R0, -0x80, RZ ;  /* 0xffffff8000107810 */ /* 0x000fe40007ffe0ff */
[----:B------:R-:W-:Y:S01]  /*5d50*/  IABS R10, R0 ;  /* 0x00000000000a7213 */ /* 0x000fe20000000000 */
[----:B------:R-:W3:Y:S01]  /*5d60*/  LD.E.64 R46, desc[UR4][R224.64+0x20] ;  /* 0x00002004e02e7980 */ /* 0x000ee2000c101b00 */
[----:B------:R-:W-:Y:S02]  /*5d70*/  IABS R8, R16 ;  /* 0x0000001000087213 */ /* 0x000fe40000000000 */
[-C--:B--2---:R-:W-:Y:S02]  /*5d80*/  IABS R12, R19.reuse ;  /* 0x00000013000c7213 */ /* 0x084fe40000000000 */
[-C--:B------:R-:W-:Y:S02]  /*5d90*/  IABS R15, R19.reuse ;  /* 0x00000013000f7213 */ /* 0x080fe40000000000 */
[----:B------:R-:W1:Y:S01]  /*5da0*/  I2F.RP R14, R12 ;  /* 0x0000000c000e7306 */ /* 0x000e620000209400 */
[----:B------:R-:W-:-:S02]  /*5db0*/  LOP3.LUT R16, R16, R19, RZ, 0x3c, !PT ;  /* 0x0000001310107212 */ /* 0x000fc400078e3cff */
[----:B------:R-:W-:-:S05]  /*5dc0*/  IMAD.MOV R15, RZ, RZ, -R15 ;  /* 0x000000ffff0f7224 */ /* 0x000fca00078e0a0f */
        /* <DEDUP_REMOVED lines=11> */
[----:B------:R-:W-:Y:S01]  /*5e80*/  LOP3.LUT R8, R0, R19, RZ, 0x3c, !PT ;  /* 0x0000001300087212 */ /* 0x000fe200078e3cff */
        /* <DEDUP_REMOVED lines=9> */
[----:B------:R-:W-:Y:S02]  /*5f20*/  ISETP.GE.AND P1, PT, R16, RZ, PT ;  /* 0x000000ff1000720c */ /* 0x000fe40003f26270 */
[----:B------:R-:W-:-:S02]  /*5f30*/  ISETP.GE.AND P3, PT, R8, RZ, PT ;  /* 0x000000ff0800720c */ /* 0x000fc40003f66270 */
[----:B------:R-:W-:-:S05]  /*5f40*/  LOP3.LUT R23, RZ, R19, RZ, 0x33, !PT ;  /* 0x00000013ff177212 */ /* 0x000fca00078e33ff */
[----:B------:R-:W-:Y:S01]  /*5f50*/  @P4 VIADD R14, R14, 0x1 ;  /* 0x000000010e0e4836 */ /* 0x000fe20000000000 */
[----:B------:R-:W-:Y:S02]  /*5f60*/  ISETP.NE.AND P4, PT, R19, RZ, PT ;  /* 0x000000ff1300720c */ /* 0x000fe40003f85270 */
[----:B------:R-:W-:Y:S01]  /*5f70*/  @P5 IADD3 R18, PT, PT, R18, 0x1, RZ ;  /* 0x0000000112125810 */ /* 0x000fe20007ffe0ff */
[----:B------:R-:W-:-:S03]  /*5f80*/  @!P1 IMAD.MOV R14, RZ, RZ, -R14 ;  /* 0x000000ffff0e9224 */ /* 0x000fc600078e0a0e */
[----:B------:R-:W-:Y:S02]  /*5f90*/  @!P3 IADD3 R18, PT, PT, -R18, RZ, RZ ;  /* 0x000000ff1212b210 */ /* 0x000fe40007ffe1ff */
[C---:B------:R-:W-:Y:S02]  /*5fa0*/  SEL R10, R23.reuse, R14, !P4 ;  /* 0x0000000e170a7207 */ /* 0x040fe40006000000 */
[----:B------:R-:W-:-:S03]  /*5fb0*/  SEL R23, R23, R18, !P4 ;  /* 0x0000001217177207 */ /* 0x000fc60006000000 */
[----:B------:R-:W-:-:S04]  /*5fc0*/  IMAD.WIDE R50, R10, 0x4, R230 ;  /* 0x000000040a327825 */ /* 0x000fc800078e02e6 */
[C---:B------:R-:W-:Y:S01]  /*5fd0*/  IMAD.WIDE R48, R23.reuse, 0x4, R230 ;  /* 0x0000000417307825 */ /* 0x040fe200078e02e6 */
[----:B------:R-:W4:Y:S04]  /*5fe0*/  LD.E R15, desc[UR4][R50.64] ;  /* 0x00000004320f7980 */ /* 0x000f28000c101900 */
[----:B------:R-:W4:Y:S01]  /*5ff0*/  LD.E R8, desc[UR4][R48.64] ;  /* 0x0000000430087980 */ /* 0x000f22000c101900 */
[----:B------:R-:W-:-:S04]  /*6000*/  IMAD.IADD R12, R23, 0x1, -R10 ;  /* 0x00000001170c7824 */ /* 0x000fc800078e0a0a */
[----:B------:R-:W-:-:S05]  /*6010*/  IMAD R12, R19, R12, -0x80 ;  /* 0xffffff80130c7424 */ /* 0x000fca00078e020c */
[----:B------:R-:W-:Y:S01]  /*6020*/  SHF.R.S32.HI R19, RZ, 0x1f, R12 ;  /* 0x0000001fff137819 */ /* 0x000fe2000001140c */
[-C--:B--2---:R-:W-:Y:S02]  /*6030*/  IMAD R10, R45, R12.reuse, RZ ;  /* 0x0000000c2d0a7224 */ /* 0x084fe400078e02ff */
[----:B------:R-:W-:-:S04]  /*6040*/  IMAD.WIDE.U32 R22, R44, R12, RZ ;  /* 0x0000000c2c167225 */ /* 0x000fc800078e00ff */
[----:B------:R-:W-:-:S04]  /*6050*/  IMAD R10, R44, R19, R10 ;  /* 0x000000132c0a7224 */ /* 0x000fc800078e020a */
[----:B------:R-:W-:Y:S01]  /*6060*/  IMAD.IADD R23, R23, 0x1, R10 ;  /* 0x0000000117177824 */ /* 0x000fe200078e020a */
[----:B----4-:R-:W-:-:S04]  /*6070*/  IADD3 R15, PT, PT, R15, -R8, RZ ;  /* 0x800000080f0f7210 */ /* 0x010fc80007ffe0ff */
[----:B------:R-:W-:Y:S01]  /*6080*/  SHF.R.S32.HI R8, RZ, 0x1f, R15 ;  /* 0x0000001fff087819 */ /* 0x000fe2000001140f */
[----:B---3--:R-:W-:Y:S02]  /*6090*/  IMAD R19, R47, R15, RZ ;  /* 0x0000000f2f137224 */ /* 0x008fe400078e02ff */
[----:B------:R-:W-:-:S04]  /*60a0*/  IMAD.WIDE.U32 R14, R15, R46, R22 ;  /* 0x0000002e0f0e7225 */ /* 0x000fc800078e0016 */
[----:B------:R-:W-:Y:S01]  /*60b0*/  IMAD R8, R46, R8, R19 ;  /* 0x000000082e087224 */ /* 0x000fe200078e0213 */
[----:B------:R-:W-:-:S04]  /*60c0*/  LEA R216, P1, R14, R216, 0x1 ;  /* 0x000000d80ed87211 */ /* 0x000fc800078208ff */
[----:B------:R-:W-:-:S04]  /*60d0*/  IADD3 R8, PT, PT, R15, R8, RZ ;  /* 0x000000080f087210 */ /* 0x000fc80007ffe0ff */
[----:B------:R-:W-:Y:S02]  /*60e0*/  LEA.HI.X R215, R14, R215, R8, 0x1, P1 ;  /* 0x000000d70ed77211 */ /* 0x000fe400008f0c08 */
.L_x_2213:
[----:B------:R-:W-:Y:S05]  /*60f0*/  BSYNC.RECONVERGENT B0 ;  /* 0x0000000000007941 */ /* 0x000fea0003800200 */
.L_x_2211:
[-C--:B------:R-:W-:Y:S01]  /*6100*/  ISETP.GE.AND P3, PT, R196, R227.reuse, PT ;  /* 0x000000e3c400720c */ /* 0x080fe20003f66270 */
[C---:B------:R-:W-:Y:S01]  /*6110*/  IMAD.SHL.U32 R15, R204.reuse, 0x20, RZ ;  /* 0x00000020cc0f7824 */ /* 0x040fe200078e00ff */
[----:B------:R-:W-:Y:S02]  /*6120*/  ISETP.GE.AND P1, PT, R209, R227, PT ;  /* 0x000000e3d100720c */ /* 0x000fe40003f26270 */
[----:B------:R-:W-:Y:S02]  /*6130*/  SHF.L.U64.HI R8, R204, 0x5, R205 ;  /* 0x00000005cc087819 */ /* 0x000fe400000102cd */
[----:B------:R-:W-:-:S04]  /*6140*/  IADD3 R50, P4, PT, R15, R216, RZ ;  /* 0x000000d80f327210 */ /* 0x000fc80007f9e0ff */
[----:B------:R-:W-:Y:S02]  /*6150*/  IADD3.X R51, PT, PT, R8, R215, RZ, P4, !PT ;  /* 0x000000d708337210 */ /* 0x000fe400027fe4ff */
[-C--:B------:R-:W-:Y:S01]  /*6160*/  IADD3 R48, P4, PT, R50, R15.reuse, RZ ;  /* 0x0000000f32307210 */ /* 0x080fe20007f9e0ff */
[----:B------:R-:W-:Y:S02]  /*6170*/  @!P3 IMAD.MOV.U32 R18, RZ, RZ, R216 ;  /* 0x000000ffff12b224 */ /* 0x000fe400078e00d8 */
[----:B------:R-:W-:Y:S01]  /*6180*/  @!P3 IMAD.MOV.U32 R19, RZ, RZ, R215 ;  /* 0x000000ffff13b224 */ /* 0x000fe200078e00d7 */
[-C--:B------:R-:W-:Y:S02]  /*6190*/  IADD3.X R49, PT, PT, R51, R8.reuse, RZ, P4, !PT ;  /* 0x0000000833317210 */ /* 0x080fe400027fe4ff */
[----:B------:R-:W-:Y:S02]  /*61a0*/  IADD3 R46, P4, PT, R48, R15, RZ ;  /* 0x0000000f302e7210 */ /* 0x000fe40007f9e0ff */
[----:B------:R-:W-:Y:S01]  /*61b0*/  @!PT LDS RZ, [RZ] ;  /* 0x00000000fffff984 */ /* 0x000fe20000000800 */
[----:B------:R-:W-:Y:S01]  /*61c0*/  @!PT LDS RZ, [RZ] ;  /* 0x00000000fffff984 */ /* 0x000fe20000000800 */
[----:B------:R-:W-:Y:S01]  /*61d0*/  @!PT LDS RZ, [RZ] ;  /* 0x00000000fffff984 */ /* 0x000fe20000000800 */
[----:B------:R1:W-:Y:S02]  /*61e0*/  @!P3 LDGSTS.E.BYPASS.LTC128B.128 [R229+0x4000], desc[UR4][R18.64] ;  /* 0x0400000012e5bfae */ /* 0x0003e4000b981a04 */
[----:B------:R-:W-:-:S02]  /*61f0*/  IADD3.X R47, PT, PT, R49, R8, RZ, P4, !PT ;  /* 0x00000008312f7210 */ /* 0x000fc400027fe4ff */
[----:B------:R2:W-:Y:S01]  /*6200*/  @P3 STS.128 [R229+0x4000], RZ ;  /* 0x004000ffe5003388 */ /* 0x0005e20000000c00 */
[----:B------:R-:W-:-:S04]  /*6210*/  IADD3 R44, P4, PT, R46, R15, RZ ;  /* 0x0000000f2e2c7210 */ /* 0x000fc80007f9e0ff */
[----:B------:R-:W-:Y:S02]  /*6220*/  IADD3.X R45, PT, PT, R47, R8, RZ, P4, !PT ;  /* 0x000000082f2d7210 */ /* 0x000fe400027fe4ff */
[----:B------:R-:W-:-:S04]  /*6230*/  IADD3 R22, P4, PT, R44, R15, RZ ;  /* 0x0000000f2c167210 */ /* 0x000fc80007f9e0ff */
[----:B------:R-:W-:Y:S02]  /*6240*/  IADD3.X R23, PT, PT, R45, R8, RZ, P4, !PT ;  /* 0x000000082d177210 */ /* 0x000fe400027fe4ff */
[----:B------:R-:W-:Y:S01]  /*6250*/  IADD3 R14, P5, PT, R22, R15, RZ ;  /* 0x0000000f160e7210 */ /* 0x000fe20007fbe0ff */
        /* <DEDUP_REMOVED lines=11> */
[----:B------:R2:W-:Y:S01]  /*6310*/  @P3 STS.128 [R229+0x4800], RZ ;  /* 0x004800ffe5003388 */ /* 0x0005e20000000c00 */
[----:B-1----:R-:W-:-:S02]  /*6320*/  @!P1 IMAD.MOV.U32 R18, RZ, RZ, R50 ;  /* 0x000000ffff129224 */ /* 0x002fc400078e0032 */
        /* <DEDUP_REMOVED lines=11> */
[----:B-1----:R-:W-:-:S02]  /*63e0*/  @!P1 IMAD.MOV.U32 R18, RZ, RZ, R48 ;  /* 0x000000ffff129224 */ /* 0x002fc400078e0030 */
        /* <DEDUP_REMOVED lines=35> */
[----:B-1----:R-:W-:Y:S01]  /*6620*/  @!P1 IMAD.MOV.U32 R18, RZ, RZ, R22 ;  /* 0x000000ffff129224 */ /* 0x002fe200078e0016 */
[----:B------:R-:W-:-:S02]  /*6630*/  @!P1 MOV R19, R23 ;  /* 0x0000001700139202 */ /* 0x000fc40000000f00 */
        /* <DEDUP_REMOVED lines=27> */
.L_x_2210:
[----:B------:R-:W-:Y:S05]  /*67f0*/  BSYNC.RECONVERGENT B1 ;  /* 0x0000000000017941 */ /* 0x000fea0003800200 */
.L_x_2209:
[----:B------:R-:W3:Y:S01]  /*6800*/  LD.E R63, desc[UR4][R2.64+0xdc] ;  /* 0x0000dc04023f7980 */ /* 0x000ee2000c101900 */
[----:B------:R-:W-:Y:S01]  /*6810*/  FMNMX3.FTZ R8, R6, R77, R75, !PT ;  /* 0x0000004d06087276 */ /* 0x000fe2000781004b */
[----:B------:R-:W-:Y:S01]  /*6820*/  BSSY B2, `(.L_x_2214) ;  /* 0x0000772000027945 */ /* 0x000fe20003800000 */
        /* <DEDUP_REMOVED lines=26> */
[----:B--2---:R-:W-:Y:S02]  /*69d0*/  FMNMX3.FTZ R15, R10, R155, R141, !PT ;  /* 0x0000009b0a0f7276 */ /* 0x004fe4000781008d */
[----:B------:R-:W-:Y:S02]  /*69e0*/  FMNMX3.FTZ R8, R8, R145, R143, !PT ;  /* 0x0000009108087276 */ /* 0x000fe4000781008f */
[----:B------:R-:W-:-:S02]  /*69f0*/  FMNMX3.FTZ R15, R15, R139, R140, !PT ;  /* 0x0000008b0f0f7276 */ /* 0x000fc4000781008c */
[----:B------:R-:W-:Y:S02]  /*6a00*/  FMNMX.FTZ R19, R61, R8, !PT ;  /* 0x000000083d137209 */ /* 0x000fe40007810000 */
[----:B------:R-:W-:Y:S02]  /*6a10*/  FMNMX.FTZ R10, R138, R15, !PT ;  /* 0x0000000f8a0a7209 */ /* 0x000fe40007810000 */
[----:B------:R-:W-:Y:S01]  /*6a20*/  IADD3 R11, PT, PT, R11, R34, RZ ;  /* 0x000000220b0b7210 */ /* 0x000fe20007ffe0ff */
[----:B------:R-:W1:Y:S03]  /*6a30*/  SHFL.BFLY PT, R8, R19, 0x2, 0x1f ;  /* 0x0c401f0013087f89 */ /* 0x000e6600000e0000 */
[----:B------:R-:W-:Y:S01]  /*6a40*/  LEA R59, R11, R200, 0x1 ;  /* 0x000000c80b3b7211 */ /* 0x000fe200078e08ff */
        /* <DEDUP_REMOVED lines=13> */
[----:B------:R-:W4:Y:S01]  /*6b20*/  LDSM.16.MT88.4 R92, [R59+0x10000] ;  /* 0x010000003b5c783b */ /* 0x000f220000004200 */
[----:B-1----:R-:W-:Y:S02]  /*6b30*/  FMNMX.FTZ R133, R8, R133, !PT ;  /* 0x0000008508857209 */ /* 0x002fe40007810000 */
[----:B--2---:R-:W-:-:S02]  /*6b40*/  FMNMX.FTZ R134, R15, R134, !PT ;  /* 0x000000860f867209 */ /* 0x004fc40007810000 */
[----:B------:R-:W-:Y:S01]  /*6b50*/  FSETP.NEU.FTZ.AND P1, PT, R133, -INF , PT ;  /* 0xff8000008500780b */ /* 0x000fe20003f3d000 */
[C---:B---3--:R-:W-:Y:S02]  /*6b60*/  FMUL.FTZ R62, R63.reuse, R133 ;  /* 0x000000853f3e7220 */ /* 0x048fe40000410000 */
[----:B------:R-:W-:-:S03]  /*6b70*/  FMUL.FTZ R142, R63, R134 ;  /* 0x000000863f8e7220 */ /* 0x000fc60000410000 */
        /* <DEDUP_REMOVED lines=13> */
[-C--:B------:R-:W-:Y:S01]  /*6c50*/  FFMA.FTZ R43, R5, R63.reuse, -R62 ;  /* 0x0000003f052b7223 */ /* 0x080fe2000001083e */
[----:B------:R-:W-:Y:S01]  /*6c60*/  MUFU.EX2 R56, R56 ;  /* 0x0000003800387308 */ /* 0x000fe20000000800 */
[-C--:B------:R-:W-:Y:S01]  /*6c70*/  FFMA.FTZ R45, R9, R63.reuse, -R142 ;  /* 0x0000003f092d7223 */ /* 0x080fe2000001088e */
[----:B------:R-:W2:Y:S01]  /*6c80*/  LDSM.16.MT88.4 R4, [R32+0x10000] ;  /* 0x010000002004783b */ /* 0x000ea20000004200 */
[-CC-:B------:R-:W-:Y:S01]  /*6c90*/  FFMA.FTZ R48, R41, R63.reuse, -R62.reuse ;  /* 0x0000003f29307223 */ /* 0x180fe2000001083e */
[-C--:B------:R-:W-:Y:S01]  /*6ca0*/  FFMA.FTZ R47, R39, R63.reuse, -R62 ;  /* 0x0000003f272f7223 */ /* 0x080fe2000001083e */
[-CC-:B------:R-:W-:Y:S01]  /*6cb0*/  FFMA.FTZ R50, R21, R63.reuse, -R142.reuse ;  /* 0x0000003f15327223 */ /* 0x180fe2000001088e */
[----:B------:R-:W3:Y:S01]  /*6cc0*/  LDSM.16.MT88.4 R8, [R59+0xc800] ;  /* 0x00c800003b08783b */ /* 0x000ee20000004200 */
[-CC-:B------:R-:W-:Y:S01]  /*6cd0*/  FFMA.FTZ R49, R17, R63.reuse, -R142.reuse ;  /* 0x0000003f11317223 */ /* 0x180fe2000001088e */
[----:B------:R-:W5:Y:S01]  /*6ce0*/  MUFU.EX2 R55, R55 ;  /* 0x0000003700377308 */ /* 0x000f620000000800 */
[-C--:B------:R-:W-:Y:S01]  /*6cf0*/  FFMA.FTZ R46, R13, R63.reuse, -R142 ;  /* 0x0000003f0d2e7223 */ /* 0x080fe2000001088e */
[----:B------:R-:W3:Y:S01]  /*6d00*/  LDSM.16.MT88.4 R16, [R136+0xc800] ;  /* 0x00c800008810783b */ /* 0x000ee20000004200 */
[-CC-:B------:R-:W-:Y:S01]  /*6d10*/  FFMA.FTZ R40, R35, R63.reuse, -R62.reuse ;  /* 0x0000003f23287223 */ /* 0x180fe2000001083e */
[-CC-:B------:R-:W-:Y:S01]  /*6d20*/  FFMA.FTZ R39, R31, R63.reuse, -R62.reuse ;  /* 0x0000003f1f277223 */ /* 0x180fe2000001083e */
[-C--:B------:R-:W-:Y:S01]  /*6d30*/  FFMA.FTZ R35, R29, R63.reuse, -R62 ;  /* 0x0000003f1d237223 */ /* 0x080fe2000001083e */
[----:B------:R-:W3:Y:S01]  /*6d40*/  LDSM.16.MT88.4 R12, [R38+0xc800] ;  /* 0x00c80000260c783b */ /* 0x000ee20000004200 */
[-CC-:B------:R-:W-:Y:S01]  /*6d50*/  FFMA.FTZ R42, R37, R63.reuse, -R142.reuse ;  /* 0x0000003f252a7223 */ /* 0x180fe2000001088e */
[----:B------:R-:W-:Y:S01]  /*6d60*/  MUFU.EX2 R52, R52 ;  /* 0x0000003400347308 */ /* 0x000fe20000000800 */
[-CC-:B------:R-:W-:Y:S01]  /*6d70*/  FFMA.FTZ R41, R27, R63.reuse, -R142.reuse ;  /* 0x0000003f1b297223 */ /* 0x180fe2000001088e */
[----:B------:R-:W3:Y:S01]  /*6d80*/  LDSM.16.MT88.4 R20, [R136+0x10800] ;  /* 0x010800008814783b */ /* 0x000ee20000004200 */
[-CC-:B------:R-:W-:Y:S01]  /*6d90*/  FFMA.FTZ R37, R25, R63.reuse, -R142.reuse ;  /* 0x0000003f19257223 */ /* 0x180fe2000001088e */
[-C--:B------:R-:W-:Y:S01]  /*6da0*/  FFMA.FTZ R36, R247, R63.reuse, -R142 ;  /* 0x0000003ff7247223 */ /* 0x080fe2000001088e */
[-C--:B------:R-:W-:Y:S01]  /*6db0*/  FFMA.FTZ R34, R245, R63.reuse, -R62 ;  /* 0x0000003ff5227223 */ /* 0x080fe2000001083e */
[----:B------:R-:W-:Y:S01]  /*6dc0*/  LDSM.16.MT88.4 R64, [R59+0x10800] ;  /* 0x010800003b40783b */ /* 0x000fe20000004200 */
[-CC-:B------:R-:W-:Y:S01]  /*6dd0*/  FFMA.FTZ R144, R235, R63.reuse, -R142.reuse ;  /* 0x0000003feb907223 */ /* 0x180fe2000001088e */
[----:B------:R-:W4:Y:S01]  /*6de0*/  MUFU.EX2 R51, R51 ;  /* 0x0000003300337308 */ /* 0x000f220000000800 */
[----:B-----5:R-:W-:Y:S01]  /*6df0*/  F2FP.F16.F32.PACK_AB R69, R55, R56 ;  /* 0x000000383745723e */ /* 0x020fe200000000ff */
[----:B------:R-:W-:Y:S01]  /*6e00*/  LDSM.16.MT88.4 R28, [R38+0x10800] ;  /* 0x01080000261c783b */ /* 0x000fe20000004200 */
[-CC-:B------:R-:W-:Y:S01]  /*6e10*/  FFMA.FTZ R146, R217, R63.reuse, -R142.reuse ;  /* 0x0000003fd9927223 */ /* 0x180fe2000001088e */
[-C--:B------:R-:W-:Y:S01]  /*6e20*/  FFMA.FTZ R149, R149, R63.reuse, -R142 ;  /* 0x0000003f95957223 */ /* 0x080fe2000001088e */
[-CC-:B------:R-:W-:Y:S01]  /*6e30*/  FFMA.FTZ R151, R151, R63.reuse, -R62.reuse ;  /* 0x0000003f97977223 */ /* 0x180fe2000001083e */
[----:B------:R-:W-:Y:S01]  /*6e40*/  LDSM.16.MT88.4 R24, [R136+0xd000] ;  /* 0x00d000008818783b */ /* 0x000fe20000004200 */
        /* <DEDUP_REMOVED lines=8> */
[-C--:B------:R-:W-:Y:S01]  /*6ed0*/  FFMA.FTZ R185, R185, R63.reuse, -R62 ;  /* 0x0000003fb9b97223 */ /* 0x080fe2000001083e */
        /* <DEDUP_REMOVED lines=17> */
[----:B-----5:R-:W-:Y:S01]  /*6ff0*/  F2FP.F16.F32.PACK_AB R68, R57, R58 ;  /* 0x0000003a3944723e */ /* 0x020fe200000000ff */
[-CC-:B------:R-:W-:Y:S01]  /*7000*/  FFMA.FTZ R139, R140, R63.reuse, -R142.reuse ;  /* 0x0000003f8c8b7223 */ /* 0x180fe2000001088e */
[-C--:B------:R-:W-:Y:S01]  /*7010*/  FFMA.FTZ R138, R138, R63.reuse, -R142 ;  /* 0x0000003f8a8a7223 */ /* 0x080fe2000001088e */
[----:B------:R-:W-:Y:S01]  /*7020*/  FFMA.FTZ R235, R61, R63, -R62 ;  /* 0x0000003f3deb7223 */ /* 0x000fe2000001083e */
[----:B------:R-:W-:Y:S01]  /*7030*/  FADD.FTZ R55, R56, R55 ;  /* 0x0000003738377221 */ /* 0x000fe20000010000 */
[----:B------:R-:W-:Y:S01]  /*7040*/  FADD.FTZ R57, R58, R57 ;  /* 0x000000393a397221 */ /* 0x000fe20000010000 */
[----:B------:R-:W-:Y:S01]  /*7050*/  ISETP.GT.AND P1, PT, R137, R214, PT ;  /* 0x000000d68900720c */ /* 0x000fe20003f24270 */
        /* <DEDUP_REMOVED lines=13> */
[----:B------:R-:W4:Y:S01]  /*7130*/  MUFU.EX2 R49, R49 ;  /* 0x0000003100317308 */ /* 0x000f220000000800 */
[C---:B------:R-:W-:Y:S07]  /*7140*/  HMMA.16816.F32 R88, R68.reuse, R84, RZ ;  /* 0x000000544458723c */ /* 0x040fee00000018ff */
[----:B------:R-:W-:Y:S01]  /*7150*/  MUFU.EX2 R46, R46 ;  /* 0x0000002e002e7308 */ /* 0x000fe20000000800 */
[C---:B------:R-:W-:Y:S07]  /*7160*/  HMMA.16816.F32 R112, R68.reuse, R108, RZ ;  /* 0x0000006c4470723c */ /* 0x040fee00000018ff */
[----:B------:R-:W5:Y:S01]  /*7170*/  MUFU.EX2 R45, R45 ;  /* 0x0000002d002d7308 */ /* 0x000f620000000800 */
[C---:B------:R-:W-:Y:S07]  /*7180*/  HMMA.16816.F32 R104, R68.reuse, R100, RZ ;  /* 0x000000644468723c */ /* 0x040fee00000018ff */
[----:B------:R-:W-:Y:S01]  /*7190*/  MUFU.EX2 R40, R40 ;  /* 0x0000002800287308 */ /* 0x000fe20000000800 */
[C---:B------:R-:W-:Y:S07]  /*71a0*/  HMMA.16816.F32 R96, R68.reuse, R92, RZ ;  /* 0x0000005c4460723c */ /* 0x040fee00000018ff */
[----:B------:R-:W-:Y:S01]  /*71b0*/  MUFU.EX2 R39, R39 ;  /* 0x0000002700277308 */ /* 0x000fe20000000800 */
[C---:B-1----:R-:W-:Y:S07]  /*71c0*/  HMMA.16816.F32 R80, R68.reuse, R76, RZ ;  /* 0x0000004c4450723c */ /* 0x042fee00000018ff */
        /* <DEDUP_REMOVED lines=8> */
[----:B------:R-:W1:Y:S01]  /*7250*/  MUFU.EX2 R36, R36 ;  /* 0x0000002400247308 */ /* 0x000e620000000800 */
[C---:B------:R-:W-:Y:S07]  /*7260*/  HMMA.16816.F32 R92, R68.reuse, R94, RZ ;  /* 0x0000005e445c723c */ /* 0x040fee00000018ff */
[----:B------:R-:W1:Y:S01]  /*7270*/  MUFU.EX2 R34, R34 ;  /* 0x0000002200227308 */ /* 0x000e620000000800 */
[C---:B------:R-:W-:Y:S07]  /*7280*/  HMMA.16816.F32 R76, R68.reuse, R78, RZ ;  /* 0x0000004e444c723c */ /* 0x040fee00000018ff */
[----:B------:R-:W-:Y:S01]  /*7290*/  MUFU.EX2 R144, R144 ;  /* 0x0000009000907308 */ /* 0x000fe20000000800 */
[----:B--2---:R-:W-:Y:S01]  /*72a0*/  HMMA.16816.F32 R72, R68, R4, RZ ;  /* 0x000000044448723c */ /* 0x004fe200000018ff */
[----:B----4-:R-:W-:Y:S01]  /*72b0*/  F2FP.F16.F32.PACK_AB R4, R49, R50 ;  /* 0x000000323104723e */ /* 0x010fe200000000ff */
[----:B------:R-:W-:Y:S01]  /*72c0*/  FADD.FTZ R50, R50, R53 ;  /* 0x0000003532327221 */ /* 0x000fe20000010000 */
[----:B------:R-:W-:Y:S01]  /*72d0*/  F2FP.F16.F32.PACK_AB R5, R47, R48 ;  /* 0x000000302f05723e */ /* 0x000fe200000000ff */
[----:B------:R-:W-:-:S02]  /*72e0*/  FADD.FTZ R48, R48, R51 ;  /* 0x0000003330307221 */ /* 0x000fc40000010000 */
[----:B------:R-:W-:Y:S01]  /*72f0*/  FADD.FTZ R49, R49, R50 ;  /* 0x0000003231317221 */ /* 0x000fe20000010000 */
[----:B------:R-:W-:Y:S01]  /*7300*/  MUFU.EX2 R146, R146 ;  /* 0x0000009200927308 */ /* 0x000fe20000000800 */
[----:B------:R-:W-:Y:S01]  /*7310*/  HMMA.16816.F32 R68, R68, R6, RZ ;  /* 0x000000064444723c */ /* 0x000fe200000018ff */
[----:B-----5:R-:W-:Y:S01]  /*7320*/  F2FP.F16.F32.PACK_AB R6, R45, R46 ;  /* 0x0000002e2d06723e */ /* 0x020fe200000000ff */
[----:B------:R-:W-:Y:S01]  /*7330*/  FADD.FTZ R47, R47, R48 ;  /* 0x000000302f2f7221 */ /* 0x000fe20000010000 */
[----:B------:R-:W-:Y:S01]  /*7340*/  F2FP.F16.F32.PACK_AB R7, R43, R44 ;  /* 0x0000002c2b07723e */ /* 0x000fe200000000ff */
[----:B------:R-:W-:Y:S02]  /*7350*/  FADD.FTZ R46, R46, R49 ;  /* 0x000000312e2e7221 */ /* 0x000fe40000010000 */
[----:B------:R-:W-:Y:S01]  /*7360*/  FADD.FTZ R44, R44, R47 ;  /* 0x0000002f2c2c7221 */ /* 0x000fe20000010000 */
[----:B------:R-:W-:Y:S01]  /*7370*/  MUFU.EX2 R149, R149 ;  /* 0x0000009500957308 */ /* 0x000fe20000000800 */
[----:B------:R-:W-:-:S02]  /*7380*/  FADD.FTZ R45, R45, R46 ;  /* 0x0000002e2d2d7221 */ /* 0x000fc40000010000 */
[----:B---3--:R-:W-:Y:S01]  /*7390*/  HMMA.16816.F32 R128, R4, R8, R128 ;  /* 0x000000080480723c */ /* 0x008fe20000001880 */
[----:B------:R-:W-:-:S04]  /*73a0*/  FADD.FTZ R43, R43, R44 ;  /* 0x0000002c2b2b7221 */ /* 0x000fc80000010000 */
        /* <DEDUP_REMOVED lines=12> */
[----:B------:R-:W4:Y:S04]  /*7470*/  LDSM.16.MT88.4 R12, [R136+0x11000] ;  /* 0x01100000880c783b */ /* 0x000f280000004200 */
[----:B------:R-:W-:Y:S03]  /*7480*/  MUFU.EX2 R173, R173 ;  /* 0x000000ad00ad7308 */ /* 0x000fe60000000800 */
[C---:B------:R-:W-:Y:S05]  /*7490*/  HMMA.16816.F32 R88, R4.reuse, R20, R88 ;  /* 0x000000140458723c */ /* 0x040fea0000001858 */
[----:B------:R-:W-:Y:S03]  /*74a0*/  MUFU.EX2 R154, R154 ;  /* 0x0000009a009a7308 */ /* 0x000fe60000000800 */
[C---:B------:R-:W-:Y:S01]  /*74b0*/  HMMA.16816.F32 R84, R4.reuse, R22, R84 ;  /* 0x000000160454723c */ /* 0x040fe20000001854 */
[----:B------:R-:W5:Y:S04]  /*74c0*/  LDSM.16.MT88.4 R20, [R59+0xd000] ;  /* 0x00d000003b14783b */ /* 0x000f680000004200 */
[----:B------:R-:W-:Y:S03]  /*74d0*/  MUFU.EX2 R179, R179 ;  /* 0x000000b300b37308 */ /* 0x000fe60000000800 */
[C---:B--2---:R-:W-:Y:S05]  /*74e0*/  HMMA.16816.F32 R72, R4.reuse, R8, R72 ;  /* 0x000000080448723c */ /* 0x044fea0000001848 */
[----:B------:R-:W-:Y:S03]  /*74f0*/  MUFU.EX2 R185, R185 ;  /* 0x000000b900b97308 */ /* 0x000fe60000000800 */
[C---:B------:R-:W-:Y:S01]  /*7500*/  HMMA.16816.F32 R68, R4.reuse, R10, R68 ;  /* 0x0000000a0444723c */ /* 0x040fe20000001844 */
[----:B------:R-:W2:Y:S04]  /*7510*/  LDSM.16.MT88.4 R8, [R32+0xd000] ;  /* 0x00d000002008783b */ /* 0x000ea80000004200 */
[----:B------:R-:W-:Y:S03]  /*7520*/  MUFU.EX2 R156, R156 ;  /* 0x0000009c009c7308 */ /* 0x000fe60000000800 */
[C---:B---3--:R-:W-:Y:S05]  /*7530*/  HMMA.16816.F32 R104, R4.reuse, R16, R104 ;  /* 0x000000100468723c */ /* 0x048fea0000001868 */
[----:B------:R-:W-:Y:S03]  /*7540*/  MUFU.EX2 R158, R158 ;  /* 0x0000009e009e7308 */ /* 0x000fe60000000800 */
[C---:B------:R-:W-:Y:S01]  /*7550*/  HMMA.16816.F32 R100, R4.reuse, R18, R100 ;  /* 0x000000120464723c */ /* 0x040fe20000001864 */
[----:B------:R-:W3:Y:S04]  /*7560*/  LDSM.16.MT88.4 R16, [R38+0xd000] ;  /* 0x00d000002610783b */ /* 0x000ee80000004200 */
        /* <DEDUP_REMOVED lines=8> */
[----:B------:R-:W-:Y:S03]  /*75f0*/  MUFU.EX2 R64, R64 ;  /* 0x0000004000407308 */ /* 0x000fe60000000800 */
[C---:B------:R-:W-:Y:S05]  /*7600*/  HMMA.16816.F32 R80, R4.reuse, R28, R80 ;  /* 0x0000001c0450723c */ /* 0x040fea0000001850 */
[----:B------:R-:W-:Y:S03]  /*7610*/  MUFU.EX2 R65, R65 ;  /* 0x0000004100417308 */ /* 0x000fe60000000800 */
[----:B------:R-:W-:Y:S01]  /*7620*/  HMMA.16816.F32 R76, R4, R30, R76 ;  /* 0x0000001e044c723c */ /* 0x000fe2000000184c */
[----:B-1----:R-:W-:Y:S01]  /*7630*/  F2FP.F16.F32.PACK_AB R4, R41, R42 ;  /* 0x0000002a2904723e */ /* 0x002fe200000000ff */
[----:B------:R-:W-:Y:S01]  /*7640*/  LDSM.16.MT88.4 R28, [R38+0x11000] ;  /* 0x01100000261c783b */ /* 0x000fe20000004200 */
[----:B------:R-:W-:-:S02]  /*7650*/  F2FP.F16.F32.PACK_AB R5, R39, R40 ;  /* 0x000000282705723e */ /* 0x000fc400000000ff */
[----:B------:R-:W-:Y:S01]  /*7660*/  F2FP.F16.F32.PACK_AB R6, R36, R37 ;  /* 0x000000252406723e */ /* 0x000fe200000000ff */
[----:B------:R-:W-:Y:S01]  /*7670*/  MUFU.EX2 R66, R66 ;  /* 0x0000004200427308 */ /* 0x000fe20000000800 */
[----:B------:R-:W-:-:S07]  /*7680*/  F2FP.F16.F32.PACK_AB R7, R34, R35 ;  /* 0x000000232207723e */ /* 0x000fce00000000ff */
[C---:B----4-:R-:W-:Y:S01]  /*7690*/  HMMA.16816.F32 R88, R4.reuse, R12, R88 ;  /* 0x0000000c0458723c */ /* 0x050fe20000001858 */
[----:B------:R-:W1:Y:S07]  /*76a0*/  MUFU.EX2 R67, R67 ;  /* 0x0000004300437308 */ /* 0x000e6e0000000800 */
[C---:B------:R-:W-:Y:S01]  /*76b0*/  HMMA.16816.F32 R84, R4.reuse, R14, R84 ;  /* 0x0000000e0454723c */ /* 0x040fe20000001854 */
[----:B------:R-:W4:Y:S01]  /*76c0*/  LDSM.16.MT88.4 R12, [R59+0x11000] ;  /* 0x011000003b0c783b */ /* 0x000f220000004200 */
[----:B------:R-:W-:Y:S06]  /*76d0*/  MUFU.EX2 R160, R160 ;  /* 0x000000a000a07308 */ /* 0x000fec0000000800 */
[C---:B-----5:R-:W-:Y:S02]  /*76e0*/  HMMA.16816.F32 R128, R4.reuse, R20, R128 ;  /* 0x000000140480723c */ /* 0x060fe40000001880 */
[----:B------:R-:W-:Y:S06]  /*76f0*/  MUFU.EX2 R165, R165 ;  /* 0x000000a500a57308 */ /* 0x000fec0000000800 */
[C---:B------:R-:W-:Y:S01]  /*7700*/  HMMA.16816.F32 R124, R4.reuse, R22, R124 ;  /* 0x00000016047c723c */ /* 0x040fe2000000187c */
[----:B------:R-:W5:Y:S01]  /*7710*/  LDSM.16.MT88.4 R20, [R32+0x11000] ;  /* 0x011000002014783b */ /* 0x000f620000004200 */
[----:B------:R-:W-:Y:S06]  /*7720*/  MUFU.EX2 R162, R162 ;  /* 0x000000a200a27308 */ /* 0x000fec0000000800 */
[C---:B--2---:R-:W-:Y:S02]  /*7730*/  HMMA.16816.F32 R104, R4.reuse, R8, R104 ;  /* 0x000000080468723c */ /* 0x044fe40000001868 */
[----:B------:R-:W-:Y:S06]  /*7740*/  MUFU.EX2 R161, R161 ;  /* 0x000000a100a17308 */ /* 0x000fec0000000800 */
[C---:B------:R-:W-:Y:S01]  /*7750*/  HMMA.16816.F32 R100, R4.reuse, R10, R100 ;  /* 0x0000000a0464723c */ /* 0x040fe20000001864 */
[----:B------:R-:W2:Y:S01]  /*7760*/  LDSM.16.MT88.4 R8, [R59+0xd800] ;  /* 0x00d800003b08783b */ /* 0x000ea20000004200 */
[----:B------:R-:W-:Y:S06]  /*7770*/  MUFU.EX2 R164, R164 ;  /* 0x000000a400a47308 */ /* 0x000fec0000000800 */
[C---:B---3--:R-:W-:Y:S02]  /*7780*/  HMMA.16816.F32 R112, R4.reuse, R16, R112 ;  /* 0x000000100470723c */ /* 0x048fe40000001870 */
[----:B------:R-:W-:Y:S06]  /*7790*/  MUFU.EX2 R157, R157 ;  /* 0x0000009d009d7308 */ /* 0x000fec0000000800 */
[C---:B------:R-:W-:Y:S01]  /*77a0*/  HMMA.16816.F32 R108, R4.reuse, R18, R108 ;  /* 0x00000012046c723c */ /* 0x040fe2000000186c */
[----:B------:R-:W3:Y:S01]  /*77b0*/  LDSM.16.MT88.4 R16, [R136+0xd800] ;  /* 0x00d800008810783b */ /* 0x000ee20000004200 */
[----:B------:R-:W-:Y:S06]  /*77c0*/  MUFU.EX2 R166, R166 ;  /* 0x000000a600a67308 */ /* 0x000fec0000000800 */
[C---:B----4-:R-:W-:Y:S02]  /*77d0*/  HMMA.16816.F32 R96, R4.reuse, R12, R96 ;  /* 0x0000000c0460723c */ /* 0x050fe40000001860 */
[----:B------:R-:W-:Y:S06]  /*77e0*/  MUFU.EX2 R153, R153 ;  /* 0x0000009900997308 */ /* 0x000fec0000000800 */
[C---:B------:R-:W-:Y:S01]  /*77f0*/  HMMA.16816.F32 R92, R4.reuse, R14, R92 ;  /* 0x0000000e045c723c */ /* 0x040fe2000000185c */
[----:B------:R-:W4:Y:S01]  /*7800*/  LDSM.16.MT88.4 R12, [R38+0xd800] ;  /* 0x00d80000260c783b */ /* 0x000f220000004200 */
[----:B------:R-:W-:Y:S06]  /*7810*/  MUFU.EX2 R168, R168 ;  /* 0x000000a800a87308 */ /* 0x000fec0000000800 */
[C---:B------:R-:W-:Y:S02]  /*7820*/  HMMA.16816.F32 R120, R4.reuse, R24, R120 ;  /* 0x000000180478723c */ /* 0x040fe40000001878 */
[----:B------:R-:W-:Y:S06]  /*7830*/  MUFU.EX2 R139, R139 ;  /* 0x0000008b008b7308 */ /* 0x000fec0000000800 */
[C---:B------:R-:W-:Y:S01]  /*7840*/  HMMA.16816.F32 R116, R4.reuse, R26, R116 ;  /* 0x0000001a0474723c */ /* 0x040fe20000001874 */
[----:B------:R-:W4:Y:S01]  /*7850*/  LDSM.16.MT88.4 R24, [R136+0x11800] ;  /* 0x011800008818783b */ /* 0x000f220000004200 */
[----:B------:R-:W-:Y:S06]  /*7860*/  MUFU.EX2 R138, R138 ;  /* 0x0000008a008a7308 */ /* 0x000fec0000000800 */
[C---:B------:R-:W-:Y:S02]  /*7870*/  HMMA.16816.F32 R80, R4.reuse, R28, R80 ;  /* 0x0000001c0450723c */ /* 0x040fe40000001850 */
[----:B------:R-:W-:Y:S06]  /*7880*/  MUFU.EX2 R235, R235 ;  /* 0x000000eb00eb7308 */ /* 0x000fec0000000800 */
[C---:B------:R-:W-:Y:S01]  /*7890*/  HMMA.16816.F32 R76, R4.reuse, R30, R76 ;  /* 0x0000001e044c723c */ /* 0x040fe2000000184c */
[----:B------:R-:W-:Y:S07]  /*78a0*/  LDSM.16.MT88.4 R28, [R136+0xe000] ;  /* 0x00e00000881c783b */ /* 0x000fee0000004200 */
[C---:B-----5:R-:W-:Y:S08]  /*78b0*/  HMMA.16816.F32 R72, R4.reuse, R20, R72 ;  /* 0x000000140448723c */ /* 0x060ff00000001848 */
[----:B------:R-:W-:Y:S01]  /*78c0*/  HMMA.16816.F32 R68, R4, R22, R68 ;  /* 0x000000160444723c */ /* 0x000fe20000001844 */
[----:B-1----:R-:W-:Y:S01]  /*78d0*/  F2FP.F16.F32.PACK_AB R4, R144, R67 ;  /* 0x000000439004723e */ /* 0x002fe200000000ff */
        /* <DEDUP_REMOVED lines=13> */
[C---:B------:R-:W-:Y:S08]  /*79b0*/  HMMA.16816.F32 R88, R4.reuse, R24, R88 ;  /* 0x000000180458723c */ /* 0x040ff00000001858 */
        /* <DEDUP_REMOVED lines=38> */
[C---:B-1----:R-:W-:Y:S07]  /*7c20*/  HMMA.16816.F32 R80, R4.reuse, R8, R80 ;  /* 0x000000080450723c */ /* 0x042fee0000001850 */
[----:B------:R-:W-:Y:S01]  /*7c30*/  MUFU.EX2 R30, R30 ;  /* 0x0000001e001e7308 */ /* 0x000fe20000000800 */
[C---:B------:R-:W-:Y:S01]  /*7c40*/  HMMA.16816.F32 R76, R4.reuse, R10, R76 ;  /* 0x0000000a044c723c */ /* 0x040fe2000000184c */
[----:B------:R-:W1:Y:S06]  /*7c50*/  LDSM.16.MT88.4 R8, [R38+0xe800] ;  /* 0x00e800002608783b */ /* 0x000e6c0000004200 */
[----:B------:R-:W5:Y:S01]  /*7c60*/  MUFU.EX2 R31, R31 ;  /* 0x0000001f001f7308 */ /* 0x000f620000000800 */
[C---:B------:R-:W-:Y:S08]  /*7c70*/  HMMA.16816.F32 R88, R4.reuse, R24, R88 ;  /* 0x000000180458723c */ /* 0x040ff00000001858 */
[C---:B------:R-:W-:Y:S01]  /*7c80*/  HMMA.16816.F32 R84, R4.reuse, R26, R84 ;  /* 0x0000001a0454723c */ /* 0x040fe20000001854 */
[----:B------:R-:W-:Y:S07]  /*7c90*/  LDSM.16.MT88.4 R24, [R136+0xe800] ;  /* 0x00e800008818783b */ /* 0x000fee0000004200 */
[C---:B--2---:R-:W-:Y:S08]  /*7ca0*/  HMMA.16816.F32 R72, R4.reuse, R16, R72 ;  /* 0x000000100448723c */ /* 0x044ff00000001848 */
[----:B------:R-:W-:Y:S01]  /*7cb0*/  HMMA.16816.F32 R68, R4, R18, R68 ;  /* 0x000000120444723c */ /* 0x000fe20000001844 */
[----:B-----5:R-:W-:Y:S01]  /*7cc0*/  F2FP.F16.F32.PACK_AB R4, R156, R31 ;  /* 0x0000001f9c04723e */ /* 0x020fe200000000ff */
[----:B------:R-:W2:Y:S01]  /*7cd0*/  LDSM.16.MT88.4 R16, [R32+0xe800] ;  /* 0x00e800002010783b */ /* 0x000ea20000004200 */
[----:B------:R-:W-:-:S02]  /*7ce0*/  F2FP.F16.F32.PACK_AB R5, R29, R28 ;  /* 0x0000001c1d05723e */ /* 0x000fc400000000ff */
[----:B------:R-:W-:Y:S02]  /*7cf0*/  F2FP.F16.F32.PACK_AB R6, R175, R158 ;  /* 0x0000009eaf06723e */ /* 0x000fe400000000ff */
[----:B------:R-:W-:-:S07]  /*7d00*/  F2FP.F16.F32.PACK_AB R7, R171, R30 ;  /* 0x0000001eab07723e */ /* 0x000fce00000000ff */
[C---:B---3--:R-:W-:Y:S08]  /*7d10*/  HMMA.16816.F32 R88, R4.reuse, R12, R88 ;  /* 0x0000000c0458723c */ /* 0x048ff00000001858 */
[C---:B------:R-:W-:Y:S01]  /*7d20*/  HMMA.16816.F32 R84, R4.reuse, R14, R84 ;  /* 0x0000000e0454723c */ /* 0x040fe20000001854 */
[----:B------:R-:W3:Y:S07]  /*7d30*/  LDSM.16.MT88.4 R12, [R59+0x12800] ;  /* 0x012800003b0c783b */ /* 0x000eee0000004200 */
[C---:B----4-:R-:W-:Y:S08]  /*7d40*/  HMMA.16816.F32 R128, R4.reuse, R20, R128 ;  /* 0x000000140480723c */ /* 0x050ff00000001880 */
        /* <DEDUP_REMOVED lines=17> */
[C---:B------:R-:W-:Y:S08]  /*7e60*/  HMMA.16816.F32 R120, R4.reuse, R24, R120 ;  /* 0x000000180478723c */ /* 0x040ff00000001878 */
[----:B------:R-:W-:Y:S01]  /*7e70*/  HMMA.16816.F32 R116, R4, R26, R116 ;  /* 0x0000001a0474723c */ /* 0x000fe20000001874 */
[----:B------:R-:W5:Y:S01]  /*7e80*/  LDSM.16.MT88.4 R24, [R136+0xf000] ;  /* 0x00f000008818783b */ /* 0x000f620000004200 */
[----:B------:R-:W-:-:S02]  /*7e90*/  F2FP.F16.F32.PACK_AB R4, R164, R161 ;  /* 0x000000a1a404723e */ /* 0x000fc400000000ff */
[----:B------:R-:W-:Y:S02]  /*7ea0*/  F2FP.F16.F32.PACK_AB R5, R165, R160 ;  /* 0x000000a0a505723e */ /* 0x000fe400000000ff */
[----:B------:R-:W-:Y:S02]  /*7eb0*/  F2FP.F16.F32.PACK_AB R6, R166, R157 ;  /* 0x0000009da606723e */ /* 0x000fe400000000ff */
[----:B------:R-:W-:-:S07]  /*7ec0*/  F2FP.F16.F32.PACK_AB R7, R153, R162 ;  /* 0x000000a29907723e */ /* 0x000fce00000000ff */
        /* <DEDUP_REMOVED lines=12> */
[----:B-----5:R-:W-:Y:S01]  /*7f90*/  HMMA.16816.F32 R120, R4, R24, R120 ;  /* 0x000000180478723c */ /* 0x020fe20000001878 */
[-CC-:B------:R-:W-:Y:S01]  /*7fa0*/  FFMA.FTZ R24, R147, R63.reuse, -R62.reuse ;  /* 0x0000003f93187223 */ /* 0x180fe2000001083e */
[----:B------:R-:W-:-:S05]  /*7fb0*/  FFMA.FTZ R25, R145, R63, -R62 ;  /* 0x0000003f91197223 */ /* 0x000fca000001083e */
[----:B------:R-:W-:Y:S01]  /*7fc0*/  MUFU.EX2 R24, R24 ;  /* 0x0000001800187308 */ /* 0x000fe20000000800 */
[----:B------:R-:W-:Y:S01]  /*7fd0*/  HMMA.16816.F32 R116, R4, R26, R116 ;  /* 0x0000001a0474723c */ /* 0x000fe20000001874 */
[-C--:B------:R-:W-:Y:S01]  /*7fe0*/  FFMA.FTZ R26, R143, R63.reuse, -R62 ;  /* 0x0000003f8f1a7223 */ /* 0x080fe2000001083e */
[----:B------:R-:W-:-:S05]  /*7ff0*/  FFMA.FTZ R27, R141, R63, -R142 ;  /* 0x0000003f8d1b7223 */ /* 0x000fca000001088e */
[----:B------:R-:W-:Y:S01]  /*8000*/  MUFU.EX2 R25, R25 ;  /* 0x0000001900197308 */ /* 0x000fe20000000800 */
[C---:B--2---:R-:W-:Y:S07]  /*8010*/  HMMA.16816.F32 R80, R4.reuse, R12, R80 ;  /* 0x0000000c0450723c */ /* 0x044fee0000001850 */
[----:B------:R-:W-:Y:S01]  /*8020*/  MUFU.EX2 R26, R26 ;  /* 0x0000001a001a7308 */ /* 0x000fe20000000800 */
[C---:B------:R-:W-:Y:S01]  /*8030*/  HMMA.16816.F32 R76, R4.reuse, R14, R76 ;  /* 0x0000000e044c723c */ /* 0x040fe2000000184c */
[----:B------:R-:W2:Y:S06]  /*8040*/  LDSM.16.MT88.4 R12, [R59+0xf800] ;  /* 0x00f800003b0c783b */ /* 0x000eac0000004200 */
[----:B------:R-:W5:Y:S01]  /*8050*/  MUFU.EX2 R27, R27 ;  /* 0x0000001b001b7308 */ /* 0x000f620000000800 */
[C---:B---3--:R-:W-:Y:S08]  /*8060*/  HMMA.16816.F32 R96, R4.reuse, R16, R96 ;  /* 0x000000100460723c */ /* 0x048ff00000001860 */
[C---:B------:R-:W-:Y:S01]  /*8070*/  HMMA.16816.F32 R92, R4.reuse, R18, R92 ;  /* 0x00000012045c723c */ /* 0x040fe2000000185c */
[----:B------:R-:W3:Y:S07]  /*8080*/  LDSM.16.MT88.4 R16, [R136+0x13800] ;  /* 0x013800008810783b */ /* 0x000eee0000004200 */
[----:B----4-:R-:W-:Y:S01]  /*8090*/  HMMA.16816.F32 R72, R4, R20, R72 ;  /* 0x000000140448723c */ /* 0x010fe20000001848 */
[----:B------:R-:W-:-:S04]  /*80a0*/  FADD.FTZ R20, R40, R43 ;  /* 0x0000002b28147221 */ /* 0x000fc80000010000 */
[----:B------:R-:W-:-:S03]  /*80b0*/  FADD.FTZ R20, R39, R20 ;  /* 0x0000001427147221 */ /* 0x000fc60000010000 */
[----:B------:R-:W-:Y:S01]  /*80c0*/  HMMA.16816.F32 R68, R4, R22, R68 ;  /* 0x000000160444723c */ /* 0x000fe20000001844 */
[----:B-----5:R-:W-:Y:S01]  /*80d0*/  F2FP.F16.F32.PACK_AB R4, R168, R27 ;  /* 0x0000001ba804723e */ /* 0x020fe200000000ff */
[----:B------:R-:W-:Y:S01]  /*80e0*/  FADD.FTZ R22, R42, R45 ;  /* 0x0000002d2a167221 */ /* 0x000fe20000010000 */
[----:B------:R-:W-:Y:S01]  /*80f0*/  F2FP.F16.F32.PACK_AB R5, R25, R24 ;  /* 0x000000181905723e */ /* 0x000fe200000000ff */
[----:B------:R-:W-:Y:S01]  /*8100*/  FADD.FTZ R21, R35, R20 ;  /* 0x0000001423157221 */ /* 0x000fe20000010000 */
[----:B------:R-:W-:Y:S01]  /*8110*/  F2FP.F16.F32.PACK_AB R6, R138, R139 ;  /* 0x0000008b8a06723e */ /* 0x000fe200000000ff */
[----:B------:R-:W-:Y:S01]  /*8120*/  FADD.FTZ R22, R41, R22 ;  /* 0x0000001629167221 */ /* 0x000fe20000010000 */
[----:B------:R-:W-:Y:S01]  /*8130*/  F2FP.F16.F32.PACK_AB R7, R235, R26 ;  /* 0x0000001aeb07723e */ /* 0x000fe200000000ff */
[----:B------:R-:W-:Y:S02]  /*8140*/  FADD.FTZ R21, R34, R21 ;  /* 0x0000001522157221 */ /* 0x000fe40000010000 */
[----:B------:R-:W-:-:S02]  /*8150*/  FADD.FTZ R37, R37, R22 ;  /* 0x0000001625257221 */ /* 0x000fc40000010000 */
[----:B------:R-:W-:Y:S02]  /*8160*/  FADD.FTZ R64, R64, R21 ;  /* 0x0000001540407221 */ /* 0x000fe40000010000 */
[----:B-1----:R-:W-:Y:S01]  /*8170*/  HMMA.16816.F32 R120, R4, R8, R120 ;  /* 0x000000080478723c */ /* 0x002fe20000001878 */
        /* <DEDUP_REMOVED lines=18> */
[----:B------:R-:W-:-:S04]  /*82a0*/  FADD.FTZ R185, R185, R150 ;  /* 0x00000096b9b97221 */ /* 0x000fc80000010000 */
[----:B------:R-:W-:Y:S01]  /*82b0*/  FADD.FTZ R28, R28, R185 ;  /* 0x000000b91c1c7221 */ /* 0x000fe20000010000 */
[----:B---3--:R-:W-:Y:S03]  /*82c0*/  HMMA.16816.F32 R88, R4, R16, R88 ;  /* 0x000000100458723c */ /* 0x008fe60000001858 */
[----:B------:R-:W-:-:S04]  /*82d0*/  FADD.FTZ R29, R29, R28 ;  /* 0x0000001c1d1d7221 */ /* 0x000fc80000010000 */
[----:B------:R-:W-:Y:S01]  /*82e0*/  FADD.FTZ R30, R30, R29 ;  /* 0x0000001d1e1e7221 */ /* 0x000fe20000010000 */
[----:B------:R-:W-:Y:S01]  /*82f0*/  HMMA.16816.F32 R84, R4, R18, R84 ;  /* 0x000000120454723c */ /* 0x000fe20000001854 */
[----:B------:R-:W3:Y:S02]  /*8300*/  LDSM.16.MT88.4 R16, [R38+0xf800] ;  /* 0x00f800002610783b */ /* 0x000ee40000004200 */
[----:B------:R-:W-:-:S04]  /*8310*/  FADD.FTZ R171, R171, R30 ;  /* 0x0000001eabab7221 */ /* 0x000fc80000010000 */
[----:B------:R-:W-:Y:S01]  /*8320*/  FADD.FTZ R160, R160, R171 ;  /* 0x000000aba0a07221 */ /* 0x000fe20000010000 */
[----:B-1----:R-:W-:Y:S03]  /*8330*/  HMMA.16816.F32 R96, R4, R8, R96 ;  /* 0x000000080460723c */ /* 0x002fe60000001860 */
[----:B------:R-:W-:-:S04]  /*8340*/  FADD.FTZ R165, R165, R160 ;  /* 0x000000a0a5a57221 */ /* 0x000fc80000010000 */
[----:B------:R-:W-:Y:S01]  /*8350*/  FADD.FTZ R162, R162, R165 ;  /* 0x000000a5a2a27221 */ /* 0x000fe20000010000 */
[----:B------:R-:W-:Y:S01]  /*8360*/  HMMA.16816.F32 R92, R4, R10, R92 ;  /* 0x0000000a045c723c */ /* 0x000fe2000000185c */
[----:B------:R-:W1:Y:S02]  /*8370*/  LDSM.16.MT88.4 R8, [R32+0xf800] ;  /* 0x00f800002008783b */ /* 0x000e640000004200 */
[----:B------:R-:W-:-:S04]  /*8380*/  FADD.FTZ R153, R153, R162 ;  /* 0x000000a299997221 */ /* 0x000fc80000010000 */
[----:B------:R-:W-:Y:S01]  /*8390*/  FADD.FTZ R24, R24, R153 ;  /* 0x0000009918187221 */ /* 0x000fe20000010000 */
[C---:B--2---:R-:W-:Y:S01]  /*83a0*/  HMMA.16816.F32 R80, R4.reuse, R12, R80 ;  /* 0x0000000c0450723c */ /* 0x044fe20000001850 */
[----:B------:R-:W-:Y:S02]  /*83b0*/  FADD.FTZ R12, R154, R173 ;  /* 0x000000ad9a0c7221 */ /* 0x000fe40000010000 */
[----:B------:R-:W-:Y:S02]  /*83c0*/  FADD.FTZ R25, R25, R24 ;  /* 0x0000001819197221 */ /* 0x000fe40000010000 */
[----:B------:R-:W-:Y:S02]  /*83d0*/  FADD.FTZ R12, R179, R12 ;  /* 0x0000000cb30c7221 */ /* 0x000fe40000010000 */
[----:B------:R-:W-:Y:S01]  /*83e0*/  FADD.FTZ R26, R26, R25 ;  /* 0x000000191a1a7221 */ /* 0x000fe20000010000 */
[----:B------:R-:W-:Y:S01]  /*83f0*/  HMMA.16816.F32 R76, R4, R14, R76 ;  /* 0x0000000e044c723c */ /* 0x000fe2000000184c */
[----:B------:R-:W-:-:S02]  /*8400*/  FADD.FTZ R13, R31, R12 ;  /* 0x0000000c1f0d7221 */ /* 0x000fc40000010000 */
[----:B------:R-:W-:Y:S02]  /*8410*/  FADD.FTZ R235, R235, R26 ;  /* 0x0000001aebeb7221 */ /* 0x000fe40000010000 */
[----:B------:R-:W-:-:S03]  /*8420*/  FADD.FTZ R13, R156, R13 ;  /* 0x0000000d9c0d7221 */ /* 0x000fc60000010000 */
[C---:B---3--:R-:W-:Y:S08]  /*8430*/  HMMA.16816.F32 R112, R4.reuse, R16, R112 ;  /* 0x000000100470723c */ /* 0x048ff00000001870 */
[C---:B------:R-:W-:Y:S01]  /*8440*/  HMMA.16816.F32 R108, R4.reuse, R18, R108 ;  /* 0x00000012046c723c */ /* 0x040fe2000000186c */
[----:B------:R-:W2:Y:S07]  /*8450*/  LDSM.16.MT88.4 R16, [R32+0x13800] ;  /* 0x013800002010783b */ /* 0x000eae0000004200 */
[----:B-1----:R-:W-:Y:S01]  /*8460*/  HMMA.16816.F32 R104, R4, R8, R104 ;  /* 0x000000080468723c */ /* 0x002fe20000001868 */
[----:B------:R-:W-:-:S04]  /*8470*/  FADD.FTZ R8, R158, R13 ;  /* 0x0000000d9e087221 */ /* 0x000fc80000010000 */
[----:B------:R-:W-:-:S03]  /*8480*/  FADD.FTZ R8, R175, R8 ;  /* 0x00000008af087221 */ /* 0x000fc60000010000 */
[----:B------:R-:W-:Y:S01]  /*8490*/  HMMA.16816.F32 R100, R4, R10, R100 ;  /* 0x0000000a0464723c */ /* 0x000fe20000001864 */
[----:B------:R-:W-:-:S04]  /*84a0*/  FADD.FTZ R161, R161, R8 ;  /* 0x00000008a1a17221 */ /* 0x000fc80000010000 */
[----:B------:R-:W-:-:S04]  /*84b0*/  FADD.FTZ R164, R164, R161 ;  /* 0x000000a1a4a47221 */ /* 0x000fc80000010000 */
[----:B------:R-:W-:-:S04]  /*84c0*/  FADD.FTZ R157, R157, R164 ;  /* 0x000000a49d9d7221 */ /* 0x000fc80000010000 */
[----:B------:R-:W-:-:S04]  /*84d0*/  FADD.FTZ R166, R166, R157 ;  /* 0x0000009da6a67221 */ /* 0x000fc80000010000 */
[----:B------:R-:W-:-:S04]  /*84e0*/  FADD.FTZ R27, R27, R166 ;  /* 0x000000a61b1b7221 */ /* 0x000fc80000010000 */
[----:B------:R-:W-:Y:S01]  /*84f0*/  FADD.FTZ R168, R168, R27 ;  /* 0x0000001ba8a87221 */ /* 0x000fe20000010000 */
[----:B--2---:R-:W-:Y:S03]  /*8500*/  HMMA.16816.F32 R72, R4, R16, R72 ;  /* 0x000000100448723c */ /* 0x004fe60000001848 */
[----:B------:R-:W-:-:S04]  /*8510*/  FADD.FTZ R139, R139, R168 ;  /* 0x000000a88b8b7221 */ /* 0x000fc80000010000 */
[----:B------:R-:W-:Y:S01]  /*8520*/  FADD.FTZ R237, R138, R139 ;  /* 0x0000008b8aed7221 */ /* 0x000fe20000010000 */
[----:B------:R-:W-:Y:S01]  /*8530*/  HMMA.16816.F32 R68, R4, R18, R68 ;  /* 0x000000120444723c */ /* 0x000fe20000001844 */
[----:B------:R-:W-:-:S04]  /*8540*/  NOP ;  /* 0x0000000000007918 */ /* 0x000fc80000000000 */
[----:B------:R-:W-:-:S15]  /*8550*/  @!P1 BRA `(.L_x_2215) ;  /* 0x0000005800749947 */ /* 0x000fde0003800000 */
[----:B------:R-:W-:-:S04]  /*8560*/  DEPBAR.LE SB0, 0x0 ;  /* 0x000080000000791a */ /* 0x000fc80000000000 */
[----:B------:R-:W-:Y:S05]  /*8570*/  WARPSYNC.ALL ;  /* 0x0000000000007948 */ /* 0x000fea0003800000 */
[----:B------:R-:W-:Y:S01]  /*8580*/  BSSY.RECONVERGENT B0, `(.L_x_2216) ;  /* 0x0000049000007945 */ /* 0x000fe20003800200 */
[----:B------:R-:W-:Y:S06]  /*8590*/  BAR.SYNC.DEFER_BLOCKING 0x0 ;  /* 0x0000000000007b1d */ /* 0x000fec0000010000 */
[----:B------:R-:W-:Y:S05]  /*85a0*/  @!P0 BRA `(.L_x_2217) ;  /* 0x0000000000f88947 */ /* 0x000fea0003800000 */
[----:B------:R-:W2:Y:S01]  /*85b0*/  LD.E R11, desc[UR4][R2.64+0x170] ;  /* 0x00017004020b7980 */ /* 0x000ea2000c101900 */
[----:B------:R-:W-:Y:S02]  /*85c0*/  IADD3 R4, PT, PT, R132, -0x2, RZ ;  /* 0xfffffffe84047810 */ /* 0x000fe40007ffe0ff */
[----:B------:R-:W-:-:S03]  /*85d0*/  IABS R7, R0 ;  /* 0x0000000000077213 */ /* 0x000fc60000000000 */
[----:B------:R-:W-:Y:S01]  /*85e0*/  IMAD.SHL.U32 R4, R4, 0x80, RZ ;  /* 0x0000008004047824 */ /* 0x000fe200078e00ff */
[-C--:B--2---:R-:W-:Y:S02]  /*85f0*/  IABS R8, R11.reuse ;  /* 0x0000000b00087213 */ /* 0x084fe40000000000 */
[-C--:B------:R-:W-:Y:S02]  /*8600*/  IABS R6, R11.reuse ;  /* 0x0000000b00067213 */ /* 0x080fe40000000000 */
[----:B------:R-:W1:Y:S01]  /*8610*/  I2F.RP R9, R8 ;  /* 0x0000000800097306 */ /* 0x000e620000209400 */
[----:B------:R-:W-:Y:S02]  /*8620*/  LOP3.LUT R0, R0, R11, RZ, 0x3c, !PT ;  /* 0x0000000b00007212 */ /* 0x000fe400078e3cff */
[----:B------:R-:W-:-:S05]  /*8630*/  IADD3 R6, PT, PT, RZ, -R6, RZ ;  /* 0x80000006ff067210 */ /* 0x000fca0007ffe0ff */
        /* <DEDUP_REMOVED lines=9> */
[----:B------:R-:W2:Y:S04]  /*86d0*/  LD.E.64 R12, desc[UR4][R224.64+0x28] ;  /* 0x00002804e00c7980 */ /* 0x000ea8000c101b00 */
[----:B------:R-:W-:-:S04]  /*86e0*/  IMAD.HI.U32 R9, R10, R5, RZ ;  /* 0x000000050a097227 */ /* 0x000fc800078e00ff */
[----:B------:R-:W-:-:S04]  /*86f0*/  IMAD.HI.U32 R10, R10, R7, RZ ;  /* 0x000000070a0a7227 */ /* 0x000fc800078e00ff */
[-C--:B------:R-:W-:Y:S02]  /*8700*/  IMAD R5, R9, R6.reuse, R5 ;  /* 0x0000000609057224 */ /* 0x080fe400078e0205 */
[----:B------:R-:W-:-:S03]  /*8710*/  IMAD R7, R10, R6, R7 ;  /* 0x000000060a077224 */ /* 0x000fc600078e0207 */
[C---:B------:R-:W-:Y:S02]  /*8720*/  ISETP.GT.U32.AND P3, PT, R8.reuse, R5, PT ;  /* 0x000000050800720c */ /* 0x040fe40003f64070 */
[----:B------:R-:W-:-:S11]  /*8730*/  ISETP.GT.U32.AND P1, PT, R8, R7, PT ;  /* 0x000000070800720c */ /* 0x000fd60003f24070 */
[----:B------:R-:W-:Y:S01]  /*8740*/  @!P3 IMAD.IADD R5, R5, 0x1, -R8 ;  /* 0x000000010505b824 */ /* 0x000fe200078e0a08 */
[----:B------:R-:W-:Y:S01]  /*8750*/  @!P3 IADD3 R9, PT, PT, R9, 0x1, RZ ;  /* 0x000000010909b810 */ /* 0x000fe20007ffe0ff */
[----:B------:R-:W-:Y:S01]  /*8760*/  @!P1 VIADD R10, R10, 0x1 ;  /* 0x000000010a0a9836 */ /* 0x000fe20000000000 */
[-C--:B------:R-:W-:Y:S02]  /*8770*/  @!P1 IADD3 R7, PT, PT, R7, -R8.reuse, RZ ;  /* 0x8000000807079210 */ /* 0x080fe40007ffe0ff */
        /* <DEDUP_REMOVED lines=31> */
[----:B------:R-:W-:Y:S01]  /*8970*/  LEA.HI.X R219, R4, R219, R0, 0x1, P1 ;  /* 0x000000db04db7211 */ /* 0x000fe200008f0c00 */
[----:B------:R-:W-:Y:S05]  /*8980*/  BRA `(.L_x_2218) ;  /* 0x0000000000207947 */ /* 0x000fea0003800000 */
.L_x_2217:
[----:B------:R-:W2:Y:S01]  /*8990*/  LD.E R0, desc[UR4][R2.64+0x40] ;  /* 0x0000400402007980 */ /* 0x000ea2000c101900 */
[----:B------:R-:W-:Y:S02]  /*89a0*/  UMOV UR6, URZ ;  /* 0x000000ff00067c82 */ /* 0x000fe40008000000 */
[----:B------:R-:W-:Y:S01]  /*89b0*/  IADD3 R5, P1, PT, RZ, -UR6, RZ ;  /* 0x80000006ff057c10 */ /* 0x000fe2000ff3e0ff */
[----:B--2---:R-:W-:-:S04]  /*89c0*/  IMAD.SHL.U32 R0, R0, 0x80, RZ ;  /* 0x0000008000007824 */ /* 0x004fc800078e00ff */
[----:B------:R-:W-:-:S05]  /*89d0*/  IMAD.X R0, RZ, RZ, ~R0, P1 ;  /* 0x000000ffff007224 */ /* 0x000fca00008e0e00 */
[----:B------:R-:W-:-:S04]  /*89e0*/  SHF.R.S64 R5, R5, 0x1f, R0 ;  /* 0x0000001f05057819 */ /* 0x000fc80000001000 */
[----:B------:R-:W-:-:S04]  /*89f0*/  IADD3 R218, P1, PT, R5, R218, RZ ;  /* 0x000000da05da7210 */ /* 0x000fc80007f3e0ff */
[----:B------:R-:W-:-:S09]  /*8a00*/  LEA.HI.X.SX32 R219, R0, R219, 0x1, P1 ;  /* 0x000000db00db7211 */ /* 0x000fd200008f0eff */
.L_x_2218:
[----:B------:R-:W-:Y:S05]  /*8a10*/  BSYNC.RECONVERGENT B0 ;  /* 0x0000000000007941 */ /* 0x000fea0003800200 */
.L_x_2216:
[----:B------:R-:W-:Y:S01]  /*8a20*/  SHF.R.U32.HI R198, RZ, 0x1, R197 ;  /* 0x00000001ffc67819 */ /* 0x000fe200000116c5 */
[----:B------:R-:W-:Y:S01]  /*8a30*/  IMAD.SHL.U32 R5, R206, 0x20, RZ ;  /* 0x00000020ce057824 */ /* 0x000fe200078e00ff */
[-C--:B------:R-:W-:Y:S01]  /*8a40*/  ISETP.GE.AND P3, PT, R196, R227.reuse, PT ;  /* 0x000000e3c400720c */ /* 0x080fe20003f66270 */
[----:B------:R-:W-:Y:S01]  /*8a50*/  IMAD.SHL.U32 R199, R197, 0x20, RZ ;  /* 0x00000020c5c77824 */ /* 0x000fe200078e00ff */
[----:B------:R-:W-:Y:S01]  /*8a60*/  LOP3.LUT R7, R198, 0x8, RZ, 0xc0, !PT ;  /* 0x00000008c6077812 */ /* 0x000fe200078ec0ff */
[----:B------:R-:W-:Y:S01]  /*8a70*/  IMAD.IADD R189, R200, 0x1, R33 ;  /* 0x00000001c8bd7824 */ /* 0x000fe200078e0221 */
[----:B------:R-:W-:Y:S01]  /*8a80*/  ISETP.GE.AND P1, PT, R209, R227, PT ;  /* 0x000000e3d100720c */ /* 0x000fe20003f26270 */
[----:B------:R-:W-:Y:S01]  /*8a90*/  IMAD.MOV.U32 R201, RZ, RZ, 0x20 ;  /* 0x00000020ffc97424 */ /* 0x000fe200078e00ff */
[----:B------:R-:W-:Y:S01]  /*8aa0*/  SHF.L.U64.HI R4, R206, 0x5, R207 ;  /* 0x00000005ce047819 */ /* 0x000fe200000102cf */
[----:B------:R-:W-:Y:S01]  /*8ab0*/  BSSY.RECONVERGENT B1, `(.L_x_2219) ;  /* 0x00001fa000017945 */ /* 0x000fe20003800200 */
[----:B------:R-:W-:-:S02]  /*8ac0*/  LOP3.LUT R7, R7, 0x1c0, R202, 0xf8, !PT ;  /* 0x000001c007077812 */ /* 0x000fc400078ef8ca */
[----:B------:R-:W-:Y:S02]  /*8ad0*/  IADD3 R6, P4, PT, R5, R218, RZ ;  /* 0x000000da05067210 */ /* 0x000fe40007f9e0ff */
[----:B------:R-:W-:Y:S01]  /*8ae0*/  LOP3.LUT R0, R7, R196, RZ, 0x3c, !PT ;  /* 0x000000c407007212 */ /* 0x000fe200078e3cff */
[----:B------:R-:W-:Y:S01]  /*8af0*/  @!PT LDS RZ, [RZ] ;  /* 0x00000000fffff984 */ /* 0x000fe20000000800 */
[----:B------:R-:W-:Y:S01]  /*8b00*/  @!PT LDS RZ, [RZ] ;  /* 0x00000000fffff984 */ /* 0x000fe20000000800 */
[----:B------:R-:W-:Y:S01]  /*8b10*/  @!PT LDS RZ, [RZ] ;  /* 0x00000000fffff984 */ /* 0x000fe20000000800 */
[----:B------:R-:W-:Y:S01]  /*8b20*/  @!P3 LDGSTS.E.BYPASS.LTC128B.128 [R229+0xc000], desc[UR4][R218.64] ;  /* 0x0c000000dae5bfae */ /* 0x000fe2000b981a04 */
[----:B------:R-:W-:Y:S01]  /*8b30*/  LOP3.LUT R199, R199, 0x7c00, RZ, 0xc0, !PT ;  /* 0x00007c00c7c77812 */ /* 0x000fe200078ec0ff */
[----:B------:R-:W-:Y:S01]  /*8b40*/  IMAD.X R7, R4, 0x1, R219, P4 ;  /* 0x0000000104077824 */ /* 0x000fe200020e06db */
[-C--:B------:R-:W-:Y:S01]  /*8b50*/  IADD3 R8, P4, PT, R6, R5.reuse, RZ ;  /* 0x0000000506087210 */ /* 0x080fe20007f9e0ff */
[----:B------:R-:W-:Y:S01]  /*8b60*/  @P3 STS.128 [R229+0xc000], RZ ;  /* 0x00c000ffe5003388 */ /* 0x000fe20000000c00 */
[----:B------:R-:W-:Y:S01]  /*8b70*/  @!P1 IMAD.MOV.U32 R12, RZ, RZ, R6 ;  /* 0x000000ffff0c9224 */ /* 0x000fe200078e0006 */
[----:B------:R-:W-:Y:S01]  /*8b80*/  LOP3.LUT R181, R199, 0x200, R202, 0xf8, !PT ;  /* 0x00000200c7b57812 */ /* 0x000fe200078ef8ca */
[----:B------:R-:W-:Y:S01]  /*8b90*/  @!P1 IMAD.MOV.U32 R13, RZ, RZ, R7 ;  /* 0x000000ffff0d9224 */ /* 0x000fe200078e0007 */
[----:B------:R-:W-:Y:S01]  /*8ba0*/  IADD3.X R9, PT, PT, R7, R4, RZ, P4, !PT ;  /* 0x0000000407097210 */ /* 0x000fe200027fe4ff */
[----:B------:R-:W-:Y:S01]  /*8bb0*/  @!PT LDS RZ, [RZ] ;  /* 0x00000000fffff984 */ /* 0x000fe20000000800 */
[----:B------:R-:W-:Y:S01]  /*8bc0*/  @!PT LDS RZ, [RZ] ;  /* 0x00000000fffff984 */ /* 0x000fe20000000800 */
[----:B------:R-:W-:Y:S01]  /*8bd0*/  @!PT LDS RZ, [RZ] ;  /* 0x00000000fffff984 */ /* 0x000fe20000000800 */
[----:B------:R-:W-:Y:S01]  /*8be0*/  @!P1 LDGSTS.E.BYPASS.LTC128B.128 [R229+0x10000], desc[UR4][R218.64+0x80] ;  /* 0x10000080dae59fae */ /* 0x000fe2000b981a04 */
[----:B------:R-:W-:-:S02]  /*8bf0*/  IADD3 R10, P4, PT, R8, R5, RZ ;  /* 0x00000005080a7210 */ /* 0x000fc40007f9e0ff */
[----:B------:R-:W-:Y:S01]  /*8c00*/  LOP3.LUT R181, R181, R0, RZ, 0xfc, !PT ;  /* 0x00000000b5b57212 */ /* 0x000fe200078efcff */
[----:B------:R-:W-:Y:S01]  /*8c10*/  @P1 STS.128 [R229+0x10000], RZ ;  /* 0x010000ffe5001388 */ /* 0x000fe20000000c00 */
[----:B------:R-:W-:Y:S01]  /*8c20*/  SEL R201, R201, 0xffffffe0, !P6 ;  /* 0xffffffe0c9c97807 */ /* 0x000fe20007000000 */
[----:B------:R-:W-:Y:S02]  /*8c30*/  IMAD.X R11, R9, 0x1, R4, P4 ;  /* 0x00000001090b7824 */ /* 0x000fe400020e0604 */
[----:B------:R-:W-:Y:S01]  /*8c40*/  @!PT LDS RZ, [RZ] ;  /* 0x00000000fffff984 */ /* 0x000fe20000000800 */
[----:B------:R-:W-:Y:S01]  /*8c50*/  @!PT LDS RZ, [RZ] ;  /* 0x00000000fffff984 */ /* 0x000fe20000000800 */
[----:B------:R-:W-:Y:S01]  /*8c60*/  @!PT LDS RZ, [RZ] ;  /* 0x00000000fffff984 */ /* 0x000fe20000000800 */
[----:B------:R1:W-:Y:S01]  /*8c70*/  @!P3 LDGSTS.E.BYPASS.LTC128B.128 [R229+0xc800], desc[UR4][R6.64] ;  /* 0x0c80000006e5bfae */ /* 0x0003e2000b981a04 */
[----:B------:R-:W-:Y:S02]  /*8c80*/  IMAD R181, R181, 0x2, R200 ;  /* 0x00000002b5b57824 */ /* 0x000fe400078e02c8 */
[--C-:B------:R-:W-:Y:S01]  /*8c90*/  IMAD.IADD R61, R189, 0x1, R201.reuse ;  /* 0x00000001bd3d7824 */ /* 0x100fe200078e02c9 */
[----:B------:R-:W-:Y:S01]  /*8ca0*/  @P3 STS.128 [R229+0xc800], RZ ;  /* 0x00c800ffe5003388 */ /* 0x000fe20000000c00 */
[C---:B------:R-:W-:Y:S01]  /*8cb0*/  IMAD.IADD R48, R181.reuse, 0x1, R201 ;  /* 0x00000001b5307824 */ /* 0x040fe200078e02c9 */
[----:B------:R-:W-:Y:S01]  /*8cc0*/  IADD3 R192, PT, PT, R181, R60, RZ ;  /* 0x0000003cb5c07210 */ /* 0x000fe20007ffe0ff */
[----:B------:R-:W-:Y:S01]  /*8cd0*/  IMAD.IADD R200, R189, 0x1, R60 ;  /* 0x00000001bdc87824 */ /* 0x000fe200078e023c */
[----:B------:R-:W-:Y:S01]  /*8ce0*/  @!PT LDS RZ, [RZ] ;  /* 0x00000000fffff984 */ /* 0x000fe20000000800 */
[----:B------:R-:W-:Y:S01]  /*8cf0*/  @!PT LDS RZ, [RZ] ;  /* 0x00000000fffff984 */ /* 0x000fe20000000800 */
[----:B------:R-:W-:Y:S01]  /*8d00*/  @!PT LDS RZ, [RZ] ;  /* 0x00000000fffff984 */ /* 0x000fe20000000800 */
[----:B------:R2:W-:Y:S03]  /*8d10*/  @!P1 LDGSTS.E.BYPASS.LTC128B.128 [R229+0x10800], desc[UR4][R12.64+0x80] ;  /* 0x108000800ce59fae */ /* 0x0005e6000b981a04 */
[C---:B------:R-:W-:Y:S01]  /*8d20*/  IMAD.IADD R203, R201.reuse, 0x1, R192 ;  /* 0x00000001c9cb7824 */ /* 0x040fe200078e02c0 */
[----:B------:R-:W-:Y:S01]  /*8d30*/  @P1 STS.128 [R229+0x10800], RZ ;  /* 0x010800ffe5001388 */ /* 0x000fe20000000c00 */
[----:B------:R-:W-:-:S03]  /*8d40*/  IMAD.IADD R201, R201, 0x1, R200 ;  /* 0x00000001c9c97824 */ /* 0x000fc600078e02c8 */
[----:B------:R-:W-:Y:S01]  /*8d50*/  @!PT LDS RZ, [RZ] ;  /* 0x00000000fffff984 */ /* 0x000fe20000000800 */
[----:B------:R-:W-:Y:S01]  /*8d60*/  @!PT LDS RZ, [RZ] ;  /* 0x00000000fffff984 */ /* 0x000fe20000000800 */
[----:B------:R-:W-:Y:S01]  /*8d70*/  @!PT LDS RZ, [RZ] ;  /* 0x00000000fffff984 */ /* 0x000fe20000000800 */
[----:B------:R3:W-:Y:S04]  /*8d80*/  @!P3 LDGSTS.E.BYPASS.LTC128B.128 [R229+0xd000], desc[UR4][R8.64] ;  /* 0x0d00000008e5bfae */ /* 0x0007e8000b981a04 */
[----:B------:R-:W-:Y:S01]  /*8d90*/  @P3 STS.128 [R229+0xd000], RZ ;  /* 0x00d000ffe5003388 */ /* 0x000fe20000000c00 */
[----:B-1----:R-:W-:-:S05]  /*8da0*/  IADD3 R6, P4, PT, R10, R5, RZ ;  /* 0x000000050a067210 */ /* 0x002fca0007f9e0ff */
[----:B------:R-:W-:Y:S02]  /*8db0*/  IMAD.X R7, R11, 0x1, R4, P4 ;  /* 0x000000010b077824 */ /* 0x000fe400020e0604 */
[----:B--2---:R-:W-:Y:S01]  /*8dc0*/  @!P1 IMAD.MOV.U32 R12, RZ, RZ, R8 ;  /* 0x000000ffff0c9224 */ /* 0x004fe200078e0008 */
[----:B------:R-:W-:-:S05]  /*8dd0*/  @!P1 MOV R13, R9 ;  /* 0x00000009000d9202 */ /* 0x000fca0000000f00 */
[----:B------:R-:W-:Y:S01]  /*8de0*/  @!PT LDS RZ, [RZ] ;  /* 0x00000000fffff984 */ /* 0x000fe20000000800 */
[----:B------:R-:W-:Y:S01]  /*8df0*/  @!PT LDS RZ, [RZ] ;  /* 0x00000000fffff984 */ /* 0x000fe20000000800 */
[----:B------:R-:W-:Y:S01]  /*8e00*/  @!PT LDS RZ, [RZ] ;  /* 0x00000000fffff984 */ /* 0x000fe20000000800 */
[----:B------:R1:W-:Y:S01]  /*8e10*/  @!P1 LDGSTS.E.BYPASS.LTC128B.128 [R229+0x11000], desc[UR4][R12.64+0x80] ;  /* 0x110000800ce59fae */ /* 0x0003e2000b981a04 */
[----:B---3--:R-:W-:-:S03]  /*8e20*/  IADD3 R8, P4, PT, R6, R5, RZ ;  /* 0x0000000506087210 */ /* 0x008fc60007f9e0ff */
[----:B------:R-:W-:Y:S02]  /*8e30*/  @P1 STS.128 [R229+0x11000], RZ ;  /* 0x011000ffe5001388 */ /* 0x000fe40000000c00 */
[----:B------:R-:W-:Y:S02]  /*8e40*/  IMAD.X R9, R7, 0x1, R4, P4 ;  /* 0x0000000107097824 */ /* 0x000fe400020e0604 */
[----:B------:R-:W-:Y:S01]  /*8e50*/  @!PT LDS RZ, [RZ] ;  /* 0x00000000fffff984 */ /* 0x000fe20000000800 */
[----:B------:R-:W-:Y:S01]  /*8e60*/  @!PT LDS RZ, [RZ] ;  /* 0x00000000fffff984 */ /* 0x000fe20000000800 */
[----:B------:R-:W-:Y:S01]  /*8e70*/  @!PT LDS RZ, [RZ] ;  /* 0x00000000fffff984 */ /* 0x000fe20000000800 */
[----:B------:R2:W-:Y:S04]  /*8e80*/  @!P3 LDGSTS.E.BYPASS.LTC128B.128 [R229+0xd800], desc[UR4][R10.64] ;  /* 0x0d8000000ae5bfae */ /* 0x0005e8000b981a04 */
[----:B------:R-:W-:Y:S01]  /*8e90*/  @P3 STS.128 [R229+0xd800], RZ ;  /* 0x00d800ffe5003388 */ /* 0x000fe20000000c00 */
[----:B-1----:R-:W-:Y:S02]  /*8ea0*/  @!P1 IMAD.MOV.U32 R12, RZ, RZ, R10 ;  /* 0x000000ffff0c9224 */ /* 0x002fe400078e000a */
[----:B------:R-:W-:-:S05]  /*8eb0*/  @!P1 IMAD.MOV.U32 R13, RZ, RZ, R11 ;  /* 0x000000ffff0d9224 */ /* 0x000fca00078e000b */
[----:B------:R-:W-:Y:S01]  /*8ec0*/  @!PT LDS RZ, [RZ] ;  /* 0x00000000fffff984 */ /* 0x000fe20000000800 */
[----:B------:R-:W-:Y:S01]  /*8ed0*/  @!PT LDS RZ, [RZ] ;  /* 0x00000000fffff984 */ /* 0x000fe20000000800 */
[----:B------:R-:W-:Y:S01]  /*8ee0*/  @!PT LDS RZ, [RZ] ;  /* 0x00000000fffff984 */ /* 0x000fe20000000800 */
[----:B------:R-:W-:Y:S01]  /*8ef0*/  @!P1 LDGSTS.E.BYPASS.LTC128B.128 [R229+0x11800], desc[UR4][R12.64+0x80] ;  /* 0x118000800ce59fae */ /* 0x000fe2000b981a04 */
[----:B--2---:R-:W-:-:S03]  /*8f00*/  IADD3 R10, P5, PT, R8, R5, RZ ;  /* 0x00000005080a7210 */ /* 0x004fc60007fbe0ff */
[----:B------:R-:W-:Y:S01]  /*8f10*/  @P1 STS.128 [R229+0x11800], RZ ;  /* 0x011800ffe5001388 */ /* 0x000fe20000000c00 */
[----:B------:R-:W-:Y:S02]  /*8f20*/  IADD3 R16, P4, PT, R10, R5, RZ ;  /* 0x000000050a107210 */ /* 0x000fe40007f9e0ff */
[----:B------:R-:W-:Y:S01]  /*8f30*/  IADD3.X R11, PT, PT, R9, R4, RZ, P5, !PT ;  /* 0x00000004090b7210 */ /* 0x000fe20002ffe4ff */
[----:B------:R-:W-:Y:S01]  /*8f40*/  @!PT LDS RZ, [RZ] ;  /* 0x00000000fffff984 */ /* 0x000fe20000000800 */
[----:B------:R-:W-:Y:S01]  /*8f50*/  @!PT LDS RZ, [RZ] ;  /* 0x00000000fffff984 */ /* 0x000fe20000000800 */
[----:B------:R-:W-:Y:S01]  /*8f60*/  @!PT LDS RZ, [RZ] ;  /* 0x00000000fffff984 */ /* 0x000fe20000000800 */
[----:B------:R-:W-:Y:S04]  /*8f70*/  @!P3 LDGSTS.E.BYPASS.LTC128B.128 [R229+0xe000], desc[UR4][R6.64] ;  /* 0x0e00000006e5bfae */ /* 0x000fe8000b981a04 */
[----:B------:R-:W-:Y:S01]  /*8f80*/  @P3 STS.128 [R229+0xe000], RZ ;  /* 0x00e000ffe5003388 */ /* 0x000fe20000000c00 */
[----:B------:R-:W-:-:S03]  /*8f90*/  IMAD.X R17, R11, 0x1, R4, P4 ;  /* 0x000000010b117824 */ /* 0x000fc600020e0604 */
        /* <DEDUP_REMOVED lines=36> */
[----:B-1----:R-:W2:Y:S04]  /*91e0*/  LDSM.16.M88.4 R4, [R189+0x5000] ;  /* 0x00500000bd04783b */ /* 0x002ea80000000200 */
[----:B------:R-:W-:Y:S04]  /*91f0*/  LDSM.16.M88.4 R48, [R48] ;  /* 0x000000003030783b */ /* 0x000fe80000000200 */
[----:B------:R-:W-:Y:S04]  /*9200*/  LDSM.16.M88.4 R28, [R61+0x5000] ;  /* 0x005000003d1c783b */ /* 0x000fe80000000200 */
[----:B------:R-:W1:Y:S04]  /*9210*/  LDSM.16.M88.4 R20, [R189+0x4000] ;  /* 0x00400000bd14783b */ /* 0x000e680000000200 */
[----:B------:R-:W3:Y:S04]  /*9220*/  LDSM.16.M88.4 R12, [R189+0x4800] ;  /* 0x00480000bd0c783b */ /* 0x000ee80000000200 */
[----:B------:R-:W4:Y:S04]  /*9230*/  LDSM.16.M88.4 R164, [R189+0x5800] ;  /* 0x00580000bda4783b */ /* 0x000f280000000200 */
[----:B------:R-:W5:Y:S04]  /*9240*/  LDSM.16.M88.4 R156, [R189+0x6000] ;  /* 0x00600000bd9c783b */ /* 0x000f680000000200 */
[----:B------:R-:W5:Y:S04]  /*9250*/  LDSM.16.M88.4 R148, [R189+0x6800] ;  /* 0x00680000bd94783b */ /* 0x000f680000000200 */
        /* <DEDUP_REMOVED lines=8> */
[----:B-1----:R-:W-:Y:S03]  /*92e0*/  HMMA.16816.F32 R24, R64, R20, RZ ;  /* 0x000000144018723c */ /* 0x002fe600000018ff */
[----:B------:R-:W-:Y:S04]  /*92f0*/  LDSM.16.M88.4 R52, [R61+0x6800] ;  /* 0x006800003d34783b */ /* 0x000fe80000000200 */
[----:B------:R-:W-:Y:S01]  /*9300*/  LDSM.16.M88.4 R172, [R201+0x4000] ;  /* 0x00400000c9ac783b */ /* 0x000fe20000000200 */
[C---:B------:R-:W-:Y:S03]  /*9310*/  HMMA.16816.F32 R8, R48.reuse, R28, R8 ;  /* 0x0000001c3008723c */ /* 0x040fe60000001808 */
[----:B------:R-:W-:Y:S04]  /*9320*/  LDSM.16.M88.4 R176, [R181+0x2000] ;  /* 0x00200000b5b0783b */ /* 0x000fe80000000200 */
[----:B------:R-:W-:Y:S01]  /*9330*/  LDSM.16.M88.4 R184, [R189+0xb000] ;  /* 0x00b00000bdb8783b */ /* 0x000fe20000000200 */
[----:B------:R-:W-:Y:S03]  /*9340*/  HMMA.16816.F32 R4, R48, R30, R4 ;  /* 0x0000001e3004723c */ /* 0x000fe60000001804 */
[----:B------:R-:W1:Y:S04]  /*9350*/  LDSM.16.M88.4 R28, [R61+0x7000] ;  /* 0x007000003d1c783b */ /* 0x000e680000000200 */
[----:B------:R-:W0:Y:S01]  /*9360*/  LDGDEPBAR ;  /* 0x00000000000079af */ /* 0x000e220000000000 */
[C---:B---3--:R-:W-:Y:S08]  /*9370*/  HMMA.16816.F32 R16, R64.reuse, R12, RZ ;  /* 0x0000000c4010723c */ /* 0x048ff000000018ff */
[C---:B----4-:R-:W-:Y:S08]  /*9380*/  HMMA.16816.F32 R168, R64.reuse, R164, RZ ;  /* 0x000000a440a8723c */ /* 0x050ff000000018ff */
[C---:B------:R-:W-:Y:S08]  /*9390*/  HMMA.16816.F32 R20, R64.reuse, R22, RZ ;  /* 0x000000164014723c */ /* 0x040ff000000018ff */
[C---:B------:R-:W-:Y:S08]  /*93a0*/  HMMA.16816.F32 R12, R64.reuse, R14, RZ ;  /* 0x0000000e400c723c */ /* 0x040ff000000018ff */
        /* <DEDUP_REMOVED lines=9> */
[----:B------:R-:W3:Y:S04]  /*9440*/  LDSM.16.M88.4 R56, [R61+0x7800] ;  /* 0x007800003d38783b */ /* 0x000ee80000000200 */
        /* <DEDUP_REMOVED lines=9> */
[----:B------:R-:W2:Y:S04]  /*94e0*/  LDSM.16.M88.4 R32, [R192] ;  /* 0x00000000c020783b */ /* 0x000ea80000000200 */
[----:B------:R-:W-:Y:S03]  /*94f0*/  LDSM.16.M88.4 R192, [R192+0x2000] ;  /* 0x00200000c0c0783b */ /* 0x000fe60000000200 */
[C---:B------:R-:W-:Y:S08]  /*9500*/  HMMA.16816.F32 R160, R48.reuse, R36, R160 ;  /* 0x0000002430a0723c */ /* 0x040ff000000018a0 */
        /* <DEDUP_REMOVED lines=8> */
[C---:B---3--:R-:W-:Y:S08]  /*9590*/  HMMA.16816.F32 R136, R48.reuse, R56, R136 ;  /* 0x000000383088723c */ /* 0x048ff00000001888 */
[----:B------:R-:W-:Y:S01]  /*95a0*/  HMMA.16816.F32 R64, R48, R58, R64 ;  /* 0x0000003a3040723c */ /* 0x000fe20000001840 */
[----:B------:R-:W3:Y:S04]  /*95b0*/  LDSM.16.M88.4 R48, [R200+0x6800] ;  /* 0x00680000c830783b */ /* 0x000ee80000000200 */
[----:B------:R-:W-:Y:S03]  /*95c0*/  LDSM.16.M88.4 R56, [R201+0x5800] ;  /* 0x00580000c938783b */ /* 0x000fe60000000200 */
[C---:B--2---:R-:W-:Y:S08]  /*95d0*/  HMMA.16816.F32 R24, R32.reuse, R44, R24 ;  /* 0x0000002c2018723c */ /* 0x044ff00000001818 */
[C---:B------:R-:W-:Y:S01]  /*95e0*/  HMMA.16816.F32 R20, R32.reuse, R46, R20 ;  /* 0x0000002e2014723c */ /* 0x040fe20000001814 */
[----:B------:R-:W2:Y:S07]  /*95f0*/  LDSM.16.M88.4 R44, [R200+0x7000] ;  /* 0x00700000c82c783b */ /* 0x000eae0000000200 */
[C---:B------:R-:W-:Y:S08]  /*9600*/  HMMA.16816.F32 R16, R32.reuse, R40, R16 ;  /* 0x000000282010723c */ /* 0x040ff00000001810 */
[C---:B------:R-:W-:Y:S01]  /*9610*/  HMMA.16816.F32 R12, R32.reuse, R42, R12 ;  /* 0x0000002a200c723c */ /* 0x040fe2000000180c */
[----:B------:R-:W2:Y:S07]  /*9620*/  LDSM.16.M88.4 R40, [R200+0x7800] ;  /* 0x00780000c828783b */ /* 0x000eae0000000200 */
[C---:B----4-:R-:W-:Y:S08]  /*9630*/  HMMA.16816.F32 R8, R32.reuse, R36, R8 ;  /* 0x000000242008723c */ /* 0x050ff00000001808 */
[C---:B------:R-:W-:Y:S01]  /*9640*/  HMMA.16816.F32 R4, R32.reuse, R38, R4 ;  /* 0x000000262004723c */ /* 0x040fe20000001804 */
[----:B------:R-:W-:Y:S07]  /*9650*/  LDSM.16.M88.4 R36, [R203] ;  /* 0x00000000cb24783b */ /* 0x000fee0000000200 */
[C---:B-1----:R-:W-:Y:S08]  /*9660*/  HMMA.16816.F32 R160, R32.reuse, R28, R160 ;  /* 0x0000001c20a0723c */ /* 0x042ff000000018a0 */
[C---:B------:R-:W-:Y:S01]  /*9670*/  HMMA.16816.F32 R156, R32.reuse, R30, R156 ;  /* 0x0000001e209c723c */ /* 0x040fe2000000189c */
[----:B------:R-:W1:Y:S07]  /*9680*/  LDSM.16.M88.4 R28, [R201+0x5000] ;  /* 0x00500000c91c783b */ /* 0x000e6e0000000200 */
[C---:B-----5:R-:W-:Y:S08]  /*9690*/  HMMA.16816.F32 R168, R32.reuse, R52, R168 ;  /* 0x0000003420a8723c */ /* 0x060ff000000018a8 */
[C---:B------:R-:W-:Y:S01]  /*96a0*/  HMMA.16816.F32 R164, R32.reuse, R54, R164 ;  /* 0x0000003620a4723c */ /* 0x040fe200000018a4 */
[----:B------:R-:W4:Y:S07]  /*96b0*/  LDSM.16.M88.4 R52, [R201+0x6000] ;  /* 0x00600000c934783b */ /* 0x000f2e0000000200 */
[C---:B---3--:R-:W-:Y:S08]  /*96c0*/  HMMA.16816.F32 R152, R32.reuse, R48, R152 ;  /* 0x000000302098723c */ /* 0x048ff00000001898 */
[C---:B------:R-:W-:Y:S01]  /*96d0*/  HMMA.16816.F32 R148, R32.reuse, R50, R148 ;  /* 0x000000322094723c */ /* 0x040fe20000001894 */
[----:B------:R-:W3:Y:S07]  /*96e0*/  LDSM.16.M88.4 R48, [R201+0x6800] ;  /* 0x00680000c930783b */ /* 0x000eee0000000200 */
[C---:B--2---:R-:W-:Y:S08]  /*96f0*/  HMMA.16816.F32 R144, R32.reuse, R44, R144 ;  /* 0x0000002c2090723c */ /* 0x044ff00000001890 */
[C---:B------:R-:W-:Y:S01]  /*9700*/  HMMA.16816.F32 R140, R32.reuse, R46, R140 ;  /* 0x0000002e208c723c */ /* 0x040fe2000000188c */
[----:B------:R-:W-:Y:S07]  /*9710*/  LDSM.16.M88.4 R44, [R201+0x7000] ;  /* 0x00700000c92c783b */ /* 0x000fee0000000200 */
[C---:B------:R-:W-:Y:S08]  /*9720*/  HMMA.16816.F32 R136, R32.reuse, R40, R136 ;  /* 0x000000282088723c */ /* 0x040ff00000001888 */
[----:B------:R-:W-:Y:S01]  /*9730*/  HMMA.16816.F32 R64, R32, R42, R64 ;  /* 0x0000002a2040723c */ /* 0x000fe20000001840 */
[----:B------:R-:W2:Y:S04]  /*9740*/  LDSM.16.M88.4 R32, [R189+0x8000] ;  /* 0x00800000bd20783b */ /* 0x000ea80000000200 */
[----:B------:R-:W5:Y:S03]  /*9750*/  LDSM.16.M88.4 R40, [R201+0x7800] ;  /* 0x00780000c928783b */ /* 0x000f660000000200 */
[C---:B-1----:R-:W-:Y:S08]  /*9760*/  HMMA.16816.F32 R8, R36.reuse, R28, R8 ;  /* 0x0000001c2408723c */ /* 0x042ff00000001808 */
[C---:B------:R-:W-:Y:S01]  /*9770*/  HMMA.16816.F32 R4, R36.reuse, R30, R4 ;  /* 0x0000001e2404723c */ /* 0x040fe20000001804 */
[----:B------:R-:W1:Y:S07]  /*9780*/  LDSM.16.M88.4 R28, [R189+0x8800] ;  /* 0x00880000bd1c783b */ /* 0x000e6e0000000200 */
[C---:B------:R-:W-:Y:S08]  /*9790*/  HMMA.16816.F32 R24, R36.reuse, R172, R24 ;  /* 0x000000ac2418723c */ /* 0x040ff00000001818 */
[C---:B------:R-:W-:Y:S08]  /*97a0*/  HMMA.16816.F32 R20, R36.reuse, R174, R20 ;  /* 0x000000ae2414723c */ /* 0x040ff00000001814 */
[C---:B----4-:R-:W-:Y:S08]  /*97b0*/  HMMA.16816.F32 R160, R36.reuse, R52, R160 ;  /* 0x0000003424a0723c */ /* 0x050ff000000018a0 */
[C---:B------:R-:W-:Y:S01]  /*97c0*/  HMMA.16816.F32 R156, R36.reuse, R54, R156 ;  /* 0x00000036249c723c */ /* 0x040fe2000000189c */
[----:B------:R-:W4:Y:S07]  /*97d0*/  LDSM.16.M88.4 R52, [R189+0x9000] ;  /* 0x00900000bd34783b */ /* 0x000f2e0000000200 */
[C---:B------:R-:W-:Y:S08]  /*97e0*/  HMMA.16816.F32 R16, R36.reuse, R60, R16 ;  /* 0x0000003c2410723c */ /* 0x040ff00000001810 */
[C---:B------:R-:W-:Y:S08]  /*97f0*/  HMMA.16816.F32 R12, R36.reuse, R62, R12 ;  /* 0x0000003e240c723c */ /* 0x040ff0000000180c */
[C---:B---3--:R-:W-:Y:S08]  /*9800*/  HMMA.16816.F32 R152, R36.reuse, R48, R152 ;  /* 0x000000302498723c */ /* 0x048ff00000001898 */
[----:B------:R-:W-:Y:S01]  /*9810*/  HMMA.16816.F32 R148, R36, R50, R148 ;  /* 0x000000322494723c */ /* 0x000fe20000001894 */
[----:B------:R-:W3:Y:S07]  /*9820*/  LDSM.16.M88.4 R48, [R189+0x9800] ;  /* 0x00980000bd30783b */ /* 0x000eee0000000200 */
[----:B--2---:R-:W-:Y:S01]  /*9830*/  HMMA.16816.F32 R24, R176, R32, R24 ;  /* 0x00000020b018723c */ /* 0x004fe20000001818 */
[----:B------:R-:W-:-:S05]  /*9840*/  IMAD.MOV.U32 R32, RZ, RZ, 0x20 ;  /* 0x00000020ff207424 */ /* 0x000fca00078e00ff */
[----:B------:R-:W-:Y:S02]  /*9850*/  SEL R32, R32, 0xffffffe0, !P6 ;  /* 0xffffffe020207807 */ /* 0x000fe40007000000 */
[C---:B-----5:R-:W-:Y:S02]  /*9860*/  HMMA.16816.F32 R136, R36.reuse, R40, R136 ;  /* 0x000000282488723c */ /* 0x060fe40000001888 */
[----:B------:R-:W-:Y:S01]  /*9870*/  IADD3 R40, PT, PT, R181, R32, RZ ;  /* 0x00000020b5287210 */ /* 0x000fe20007ffe0ff */
[----:B------:R-:W-:Y:S01]  /*9880*/  IMAD.IADD R188, R189, 0x1, R32 ;  /* 0x00000001bdbc7824 */ /* 0x000fe200078e0220 */
[----:B------:R-:W-:Y:S04]  /*9890*/  LDSM.16.M88.4 R180, [R189+0xb800] ;  /* 0x00b80000bdb4783b */ /* 0x000fe80000000200 */
[----:B------:R-:W-:Y:S01]  /*98a0*/  HMMA.16816.F32 R64, R36, R42, R64 ;  /* 0x0000002a2440723c */ /* 0x000fe20000001840 */
[----:B------:R-:W-:Y:S04]  /*98b0*/  LDSM.16.M88.4 R40, [R40+0x2000] ;  /* 0x002000002828783b */ /* 0x000fe80000000200 */
[----:B------:R-:W-:Y:S03]  /*98c0*/  LDSM.16.M88.4 R60, [R188+0x8800] ;  /* 0x00880000bc3c783b */ /* 0x000fe60000000200 */
[C---:B------:R-:W-:Y:S01]  /*98d0*/  HMMA.16816.F32 R20, R176.reuse, R34, R20 ;  /* 0x00000022b014723c */ /* 0x040fe20000001814 */
[----:B------:R-:W2:Y:S04]  /*98e0*/  LDSM.16.M88.4 R32, [R188+0x9000] ;  /* 0x00900000bc20783b */ /* 0x000ea80000000200 */
[----:B------:R-:W-:Y:S03]  /*98f0*/  LDSM.16.M88.4 R172, [R188+0x8000] ;  /* 0x00800000bcac783b */ /* 0x000fe60000000200 */
[C---:B-1----:R-:W-:Y:S08]  /*9900*/  HMMA.16816.F32 R16, R176.reuse, R28, R16 ;  /* 0x0000001cb010723c */ /* 0x042ff00000001810 */
[----:B------:R-:W-:Y:S01]  /*9910*/  HMMA.16816.F32 R12, R176, R30, R12 ;  /* 0x0000001eb00c723c */ /* 0x000fe2000000180c */
[----:B------:R-:W1:Y:S07]  /*9920*/  LDSM.16.M88.4 R28, [R188+0x9800] ;  /* 0x00980000bc1c783b */ /* 0x000e6e0000000200 */
        /* <DEDUP_REMOVED lines=9> */
[----:B------:R-:W-:Y:S07]  /*99c0*/  LDSM.16.M88.4 R52, [R188+0xa800] ;  /* 0x00a80000bc34783b */ /* 0x000fee0000000200 */
[C---:B---3--:R-:W-:Y:S08]  /*99d0*/  HMMA.16816.F32 R168, R176.reuse, R48, R168 ;  /* 0x00000030b0a8723c */ /* 0x048ff000000018a8 */
        /* <DEDUP_REMOVED lines=8> */
[C---:B-----5:R-:W-:Y:S08]  /*9a60*/  HMMA.16816.F32 R160, R176.reuse, R44, R160 ;  /* 0x0000002cb0a0723c */ /* 0x060ff000000018a0 */
[C---:B------:R-:W-:Y:S01]  /*9a70*/  HMMA.16816.F32 R156, R176.reuse, R46, R156 ;  /* 0x0000002eb09c723c */ /* 0x040fe2000000189c */
[----:B------:R-:W3:Y:S04]  /*9a80*/  LDSM.16.M88.4 R44, [R188+0xb800] ;  /* 0x00b80000bc2c783b */ /* 0x000ee80000000200 */
[----:B------:R-:W-:Y:S03]  /*9a90*/  LDSM.16.M88.4 R188, [R200+0x9800] ;  /* 0x00980000c8bc783b */ /* 0x000fe60000000200 */
        /* <DEDUP_REMOVED lines=8> */
[----:B------:R-:W5:Y:S04]  /*9b20*/  LDSM.16.M88.4 R176, [R200+0xb000] ;  /* 0x00b00000c8b0783b */ /* 0x000f680000000200 */
[----:B------:R-:W-:Y:S03]  /*9b30*/  LDSM.16.M88.4 R180, [R200+0xa800] ;  /* 0x00a80000c8b4783b */ /* 0x000fe60000000200 */
[C---:B------:R-:W-:Y:S08]  /*9b40*/  HMMA.16816.F32 R16, R40.reuse, R60, R16 ;  /* 0x0000003c2810723c */ /* 0x040ff00000001810 */
[C---:B------:R-:W-:Y:S01]  /*9b50*/  HMMA.16816.F32 R12, R40.reuse, R62, R12 ;  /* 0x0000003e280c723c */ /* 0x040fe2000000180c */
[----:B------:R-:W-:Y:S07]  /*9b60*/  LDSM.16.M88.4 R60, [R203+0x2000] ;  /* 0x00200000cb3c783b */ /* 0x000fee0000000200 */
        /* <DEDUP_REMOVED lines=9> */
[C---:B-1----:R-:W-:Y:S08]  /*9c00*/  HMMA.16816.F32 R8, R192.reuse, R28, R8 ;  /* 0x0000001cc008723c */ /* 0x042ff00000001808 */
[----:B------:R-:W-:Y:S01]  /*9c10*/  HMMA.16816.F32 R4, R192, R30, R4 ;  /* 0x0000001ec004723c */ /* 0x000fe20000001804 */
[----:B------:R-:W1:Y:S07]  /*9c20*/  LDSM.16.M88.4 R28, [R201+0xb800] ;  /* 0x00b80000c91c783b */ /* 0x000e6e0000000200 */
[C---:B---3--:R-:W-:Y:S08]  /*9c30*/  HMMA.16816.F32 R136, R40.reuse, R44, R136 ;  /* 0x0000002c2888723c */ /* 0x048ff00000001888 */
[C---:B------:R-:W-:Y:S08]  /*9c40*/  HMMA.16816.F32 R160, R40.reuse, R56, R160 ;  /* 0x0000003828a0723c */ /* 0x040ff000000018a0 */
[C---:B------:R-:W-:Y:S01]  /*9c50*/  HMMA.16816.F32 R156, R40.reuse, R58, R156 ;  /* 0x0000003a289c723c */ /* 0x040fe2000000189c */
[----:B------:R-:W3:Y:S07]  /*9c60*/  LDSM.16.M88.4 R56, [R201+0x8000] ;  /* 0x00800000c938783b */ /* 0x000eee0000000200 */
[C---:B------:R-:W-:Y:S08]  /*9c70*/  HMMA.16816.F32 R152, R40.reuse, R52, R152 ;  /* 0x000000342898723c */ /* 0x040ff00000001898 */
[C---:B------:R-:W-:Y:S01]  /*9c80*/  HMMA.16816.F32 R148, R40.reuse, R54, R148 ;  /* 0x000000362894723c */ /* 0x040fe20000001894 */
[----:B------:R-:W3:Y:S07]  /*9c90*/  LDSM.16.M88.4 R52, [R201+0x8800] ;  /* 0x00880000c934783b */ /* 0x000eee0000000200 */
[----:B------:R-:W-:Y:S01]  /*9ca0*/  HMMA.16816.F32 R64, R40, R46, R64 ;  /* 0x0000002e2840723c */ /* 0x000fe20000001840 */
[----:B------:R-:W3:Y:S04]  /*9cb0*/  LDSM.16.M88.4 R44, [R201+0x9800] ;  /* 0x00980000c92c783b */ /* 0x000ee80000000200 */
[----:B------:R-:W3:Y:S03]  /*9cc0*/  LDSM.16.M88.4 R40, [R201+0xa000] ;  /* 0x00a00000c928783b */ /* 0x000ee60000000200 */
[C---:B----4-:R-:W-:Y:S08]  /*9cd0*/  HMMA.16816.F32 R24, R192.reuse, R36, R24 ;  /* 0x00000024c018723c */ /* 0x050ff00000001818 */
[----:B------:R-:W-:Y:S01]  /*9ce0*/  HMMA.16816.F32 R20, R192, R38, R20 ;  /* 0x00000026c014723c */ /* 0x000fe20000001814 */
[----:B------:R-:W4:Y:S01]  /*9cf0*/  LDSM.16.M88.4 R36, [R201+0xa800] ;  /* 0x00a80000c924783b */ /* 0x000f220000000200 */
[----:B------:R-:W-:-:S06]  /*9d00*/  DEPBAR.LE SB0, 0x0 ;  /* 0x000080000000791a */ /* 0x000fcc0000000000 */
        /* <DEDUP_REMOVED lines=9> */
[----:B------:R-:W-:Y:S08]  /*9da0*/  HMMA.16816.F32 R64, R192, R174, R64 ;  /* 0x000000aec040723c */ /* 0x000ff00000001840 */
[C---:B--2---:R-:W-:Y:S08]  /*9db0*/  HMMA.16816.F32 R144, R60.reuse, R32, R144 ;  /* 0x000000203c90723c */ /* 0x044ff00000001890 */
[C---:B------:R-:W-:Y:S08]  /*9dc0*/  HMMA.16816.F32 R140, R60.reuse, R34, R140 ;  /* 0x000000223c8c723c */ /* 0x040ff0000000188c */
[----:B-1----:R-:W-:Y:S01]  /*9dd0*/  HMMA.16816.F32 R32, R60, R28, R136 ;  /* 0x0000001c3c20723c */ /* 0x002fe20000001888 */
[----:B------:R-:W-:-:S05]  /*9de0*/  VIADD R137, R132, 0xfffffffe ;  /* 0xfffffffe84897836 */ /* 0x000fca0000000000 */
[----:B------:R-:W-:Y:S02]  /*9df0*/  ISETP.GT.AND P4, PT, R137, R214, PT ;  /* 0x000000d68900720c */ /* 0x000fe40003f84270 */
        /* <DEDUP_REMOVED lines=11> */
[C---:B------:R-:W-:Y:S08]  /*9eb0*/  HMMA.16816.F32 R148, R60.reuse, R38, R148 ;  /* 0x000000263c94723c */ /* 0x040ff00000001894 */
[----:B------:R-:W-:Y:S01]  /*9ec0*/  HMMA.16816.F32 R64, R60, R30, R64 ;  /* 0x0000001e3c40723c */ /* 0x000fe20000001840 */
[----:B------:R-:W-:Y:S06]  /*9ed0*/  BAR.SYNC.DEFER_BLOCKING 0x0 ;  /* 0x0000000000007b1d */ /* 0x000fec0000010000 */
[----:B------:R-:W-:-:S13]  /*9ee0*/  @!P4 BRA `(.L_x_2220) ;  /* 0x0000000800d8c947 */ /* 0x000fda0003800000 */
[----:B------:R-:W-:Y:S04]  /*9ef0*/  BSSY.RECONVERGENT B0, `(.L_x_2221) ;  /* 0x000004a000007945 */ /* 0x000fe80003800200 */
[----:B------:R-:W-:Y:S05]  /*9f00*/  @!P0 BRA `(.L_x_2222) ;  /* 0x0000000400008947 */ /* 0x000fea0003800000 */
[----:B------:R-:W2:Y:S01]  /*9f10*/  LD.E R41, desc[UR4][R2.64+0x170] ;  /* 0x0001700402297980 */ /* 0x000ea2000c101900 */
[----:B------:R-:W-:Y:S01]  /*9f20*/  IMAD.SHL.U32 R38, R137, 0x80, RZ ;  /* 0x0000008089267824 */ /* 0x000fe200078e00ff */
[----:B------:R-:W-:-:S04]  /*9f30*/  IADD3 R36, PT, PT, R132, -0x1, RZ ;  /* 0xffffffff84247810 */ /* 0x000fc80007ffe0ff */
[----:B------:R-:W-:Y:S01]  /*9f40*/  IABS R30, R38 ;  /* 0x00000026001e7213 */ /* 0x000fe20000000000 */
[----:B------:R-:W-:-:S04]  /*9f50*/  IMAD.SHL.U32 R36, R36, 0x80, RZ ;  /* 0x0000008024247824 */ /* 0x000fc800078e00ff */
[----:B------:R-:W-:Y:S01]  /*9f60*/  VIADD R36, R36, 0xffffff00 ;  /* 0xffffff0024247836 */ /* 0x000fe20000000000 */
        /* <DEDUP_REMOVED lines=13> */
[----:B------:R-:W-:-:S06]  /*a040*/  IMAD.HI.U32 R39, R43, R39, R42 ;  /* 0x000000272b277227 */ /* 0x000fcc00078e002a */
[----:B------:R-:W-:-:S04]  /*a050*/  IMAD.HI.U32 R37, R39, R30, RZ ;  /* 0x0000001e27257227 */ /* 0x000fc800078e00ff */
[----:B------:R-:W-:Y:S02]  /*a060*/  IMAD R30, R37, R29, R30 ;  /* 0x0000001d251e7224 */ /* 0x000fe400078e021e */
[----:B------:R-:W-:-:S03]  /*a070*/  IMAD.HI.U32 R39, R39, R28, RZ ;  /* 0x0000001c27277227 */ /* 0x000fc600078e00ff */
[----:B------:R-:W-:Y:S01]  /*a080*/  ISETP.GT.U32.AND P5, PT, R31, R30, PT ;  /* 0x0000001e1f00720c */ /* 0x000fe20003fa4070 */
[----:B------:R-:W-:-:S05]  /*a090*/  IMAD R28, R39, R29, R28 ;  /* 0x0000001d271c7224 */ /* 0x000fca00078e021c */
[----:B------:R-:W-:-:S07]  /*a0a0*/  ISETP.GT.U32.AND P4, PT, R31, R28, PT ;  /* 0x0000001c1f00720c */ /* 0x000fce0003f84070 */
[----:B------:R-:W-:Y:S02]  /*a0b0*/  @!P5 IMAD.IADD R30, R30, 0x1, -R31 ;  /* 0x000000011e1ed824 */ /* 0x000fe400078e0a1f */
[----:B------:R-:W-:-:S03]  /*a0c0*/  @!P5 VIADD R37, R37, 0x1 ;  /* 0x000000012525d836 */ /* 0x000fc60000000000 */
[-C--:B------:R-:W-:Y:S01]  /*a0d0*/  ISETP.GE.U32.AND P0, PT, R30, R31.reuse, PT ;  /* 0x0000001f1e00720c */ /* 0x080fe20003f06070 */
[----:B------:R-:W-:Y:S01]  /*a0e0*/  @!P4 VIADD R39, R39, 0x1 ;  /* 0x000000012727c836 */ /* 0x000fe20000000000 */
[-C--:B------:R-:W-:Y:S02]  /*a0f0*/  @!P4 IADD3 R28, PT, PT, R28, -R31.reuse, RZ ;  /* 0x8000001f1c1cc210 */ /* 0x080fe40007ffe0ff */
[----:B------:R-:W-:Y:S02]  /*a100*/  ISETP.GE.AND P4, PT, R38, RZ, PT ;  /* 0x000000ff2600720c */ /* 0x000fe40003f86270 */
[----:B------:R-:W-:Y:S02]  /*a110*/  ISETP.GE.U32.AND P5, PT, R28, R31, PT ;  /* 0x0000001f1c00720c */ /* 0x000fe40003fa6070 */
[----:B------:R-:W-:-:S05]  /*a120*/  LOP3.LUT R28, RZ, R41, RZ, 0x33, !PT ;  /* 0x00000029ff1c7212 */ /* 0x000fca00078e33ff */
[----:B------:R-:W-:Y:S02]  /*a130*/  @P0 IADD3 R37, PT, PT, R37, 0x1, RZ ;  /* 0x0000000125250810 */ /* 0x000fe40007ffe0ff */
[----:B------:R-:W-:Y:S02]  /*a140*/  ISETP.GE.AND P0, PT, R36, RZ, PT ;  /* 0x000000ff2400720c */ /* 0x000fe40003f06270 */
[----:B------:R-:W-:Y:S02]  /*a150*/  @!P4 IADD3 R37, PT, PT, -R37, RZ, RZ ;  /* 0x000000ff2525c210 */ /* 0x000fe40007ffe1ff */
[----:B------:R-:W-:Y:S02]  /*a160*/  @P5 IADD3 R39, PT, PT, R39, 0x1, RZ ;  /* 0x0000000127275810 */ /* 0x000fe40007ffe0ff */
[----:B------:R-:W-:-:S04]  /*a170*/  ISETP.NE.AND P5, PT, R41, RZ, PT ;  /* 0x000000ff2900720c */ /* 0x000fc80003fa5270 */
[----:B------:R-:W-:Y:S02]  /*a180*/  SEL R29, R28, R37, !P5 ;  /* 0x000000251c1d7207 */ /* 0x000fe40006800000 */
[----:B------:R-:W2:Y:S01]  /*a190*/  LD.E.64 R36, desc[UR4][R224.64+0x38] ;  /* 0x00003804e0247980 */ /* 0x000ea2000c101b00 */
[----:B------:R-:W-:-:S05]  /*a1a0*/  @!P0 IMAD.MOV R39, RZ, RZ, -R39 ;  /* 0x000000ffff278224 */ /* 0x000fca00078e0a27 */
[----:B------:R-:W-:Y:S01]  /*a1b0*/  SEL R30, R28, R39, !P5 ;  /* 0x000000271c1e7207 */ /* 0x000fe20006800000 */
[C-C-:B------:R-:W-:Y:S01]  /*a1c0*/  IMAD.WIDE R42, R29.reuse, 0x4, R230.reuse ;  /* 0x000000041d2a7825 */ /* 0x140fe200078e02e6 */
[----:B------:R-:W3:Y:S03]  /*a1d0*/  LD.E.64 R38, desc[UR4][R224.64+0x20] ;  /* 0x00002004e0267980 */ /* 0x000ee6000c101b00 */
[----:B------:R-:W-:Y:S01]  /*a1e0*/  IMAD.WIDE R44, R30, 0x4, R230 ;  /* 0x000000041e2c7825 */ /* 0x000fe200078e02e6 */
        /* <DEDUP_REMOVED lines=16> */
[----:B------:R-:W-:Y:S01]  /*a2f0*/  LEA.HI.X R215, R30, R215, R28, 0x1, P0 ;  /* 0x000000d71ed77211 */ /* 0x000fe200000f0c1c */
[----:B------:R-:W-:Y:S05]  /*a300*/  BRA `(.L_x_2223) ;  /* 0x0000000000207947 */ /* 0x000fea0003800000 */
.L_x_2222:
        /* <DEDUP_REMOVED lines=8> */
.L_x_2223:
[----:B------:R-:W-:Y:S05]  /*a390*/  BSYNC.RECONVERGENT B0 ;  /* 0x0000000000007941 */ /* 0x000fea0003800200 */
.L_x_2221:
[C---:B------:R-:W-:Y:S01]  /*a3a0*/  LEA R30, P0, R204.reuse, R216, 0x5 ;  /* 0x000000d8cc1e7211 */ /* 0x040fe200078028ff */
[C---:B------:R-:W-:Y:S01]  /*a3b0*/  IMAD.SHL.U32 R28, R204.reuse, 0x20, RZ ;  /* 0x00000020cc1c7824 */ /* 0x040fe200078e00ff */
[C---:B------:R-:W-:Y:S01]  /*a3c0*/  SHF.L.U64.HI R29, R204.reuse, 0x5, R205 ;  /* 0x00000005cc1d7819 */ /* 0x040fe200000102cd */
[----:B------:R-:W-:Y:S01]  /*a3d0*/  @!P3 IMAD.MOV.U32 R217, RZ, RZ, R215 ;  /* 0x000000ffffd9b224 */ /* 0x000fe200078e00d7 */
[----:B------:R-:W-:Y:S02]  /*a3e0*/  LEA.HI.X R31, R204, R215, R205, 0x5, P0 ;  /* 0x000000d7cc1f7211 */ /* 0x000fe400000f2ccd */
[----:B------:R-:W-:Y:S02]  /*a3f0*/  IADD3 R44, P0, PT, R28, R30, RZ ;  /* 0x0000001e1c2c7210 */ /* 0x000fe40007f1e0ff */
[----:B------:R-:W-:Y:S01]  /*a400*/  @!PT LDS RZ, [RZ] ;  /* 0x00000000fffff984 */ /* 0x000fe20000000800 */
[----:B------:R-:W-:Y:S01]  /*a410*/  @!PT LDS RZ, [RZ] ;  /* 0x00000000fffff984 */ /* 0x000fe20000000800 */
[----:B------:R-:W-:Y:S01]  /*a420*/  @!PT LDS RZ, [RZ] ;  /* 0x00000000fffff984 */ /* 0x000fe20000000800 */
[----:B------:R1:W-:Y:S02]  /*a430*/  @!P3 LDGSTS.E.BYPASS.LTC128B.128 [R229+0x4000], desc[UR4][R216.64] ;  /* 0x04000000d8e5bfae */ /* 0x0003e4000b981a04 */
[----:B------:R-:W-:-:S02]  /*a440*/  IADD3.X R45, PT, PT, R29, R31, RZ, P0, !PT ;  /* 0x0000001f1d2d7210 */ /* 0x000fc400007fe4ff */
[-C--:B------:R-:W-:Y:S01]  /*a450*/  IADD3 R42, P0, PT, R44, R28.reuse, RZ ;  /* 0x0000001c2c2a7210 */ /* 0x080fe20007f1e0ff */
[----:B------:R2:W-:Y:S04]  /*a460*/  @P3 STS.128 [R229+0x4000], RZ ;  /* 0x004000ffe5003388 */ /* 0x0005e80000000c00 */
[----:B------:R-:W-:Y:S01]  /*a470*/  IMAD.X R43, R45, 0x1, R29, P0 ;  /* 0x000000012d2b7824 */ /* 0x000fe200000e061d */
[----:B------:R-:W-:-:S05]  /*a480*/  IADD3 R40, P0, PT, R42, R28, RZ ;  /* 0x0000001c2a287210 */ /* 0x000fca0007f1e0ff */
[----:B------:R-:W-:Y:S01]  /*a490*/  IMAD.X R41, R43, 0x1, R29, P0 ;  /* 0x000000012b297824 */ /* 0x000fe200000e061d */
[----:B------:R-:W-:-:S04]  /*a4a0*/  IADD3 R38, P0, PT, R40, R28, RZ ;  /* 0x0000001c28267210 */ /* 0x000fc80007f1e0ff */
[----:B------:R-:W-:Y:S01]  /*a4b0*/  IADD3 R36, P4, PT, R38, R28, RZ ;  /* 0x0000001c26247210 */ /* 0x000fe20007f9e0ff */
[----:B------:R-:W-:-:S03]  /*a4c0*/  IMAD.X R39, R41, 0x1, R29, P0 ;  /* 0x0000000129277824 */ /* 0x000fc600000e061d */
[----:B------:R-:W-:Y:S01]  /*a4d0*/  IADD3 R28, P0, PT, R36, R28, RZ ;  /* 0x0000001c241c7210 */ /* 0x000fe20007f1e0ff */
[----:B------:R-:W-:Y:S02]  /*a4e0*/  IMAD.X R37, R39, 0x1, R29, P4 ;  /* 0x0000000127257824 */ /* 0x000fe400020e061d */
[----:B-1----:R-:W-:Y:S02]  /*a4f0*/  @!P1 IMAD.MOV.U32 R217, RZ, RZ, R215 ;  /* 0x000000ffffd99224 */ /* 0x002fe400078e00d7 */
[----:B------:R-:W-:-:S03]  /*a500*/  IMAD.X R29, R37, 0x1, R29, P0 ;  /* 0x00000001251d7824 */ /* 0x000fc600000e061d */
        /* <DEDUP_REMOVED lines=66> */
[----:B-1----:R-:W-:Y:S01]  /*a930*/  @!P1 MOV R30, R36 ;  /* 0x00000024001e9202 */ /* 0x002fe20000000f00 */
        /* <DEDUP_REMOVED lines=17> */
.L_x_2220:
[----:B------:R-:W-:Y:S05]  /*aa50*/  BSYNC.RECONVERGENT B1 ;  /* 0x0000000000017941 */ /* 0x000fea0003800200 */
.L_x_2219:
[----:B--2---:R-:W-:Y:S01]  /*aa60*/  IMAD R29, R132, 0x80, R135 ;  /* 0x00000080841d7824 */ /* 0x004fe200078e0287 */
[----:B------:R-:W2:Y:S03]  /*aa70*/  LD.E R136, desc[UR4][R2.64+0xdc] ;  /* 0x0000dc0402887980 */ /* 0x000ea6000c101900 */
[C---:B------:R-:W-:Y:S02]  /*aa80*/  VIADD R28, R29.reuse, 0xffffff00 ;  /* 0xffffff001d1c7836 */ /* 0x040fe40000000000 */
[----:B------:R-:W-:-:S03]  /*aa90*/  VIADD R30, R29, 0xffffff01 ;  /* 0xffffff011d1e7836 */ /* 0x000fc60000000000 */
[C---:B------:R-:W-:Y:S02]  /*aaa0*/  ISETP.GE.AND P1, PT, R28.reuse, R211, PT ;  /* 0x000000d31c00720c */ /* 0x040fe40003f26270 */
[-C--:B------:R-:W-:Y:S02]  /*aab0*/  ISETP.GE.AND P0, PT, R28, R213.reuse, PT ;  /* 0x000000d51c00720c */ /* 0x080fe40003f06270 */
[----:B------:R-:W-:Y:S02]  /*aac0*/  ISETP.GE.AND P4, PT, R30, R213, PT ;  /* 0x000000d51e00720c */ /* 0x000fe40003f86270 */
[----:B------:R-:W-:Y:S02]  /*aad0*/  FSEL R26, R26, -INF , P1 ;  /* 0xff8000001a1a7808 */ /* 0x000fe40000800000 */
[----:B------:R-:W-:Y:S02]  /*aae0*/  ISETP.GE.AND P1, PT, R30, R211, PT ;  /* 0x000000d31e00720c */ /* 0x000fe40003f26270 */
[----:B------:R-:W-:-:S02]  /*aaf0*/  ISETP.GE.AND P5, PT, R28, R212, PT ;  /* 0x000000d41c00720c */ /* 0x000fc40003fa6270 */
[----:B------:R-:W-:Y:S02]  /*ab00*/  ISETP.GE.AND P3, PT, R28, R210, PT ;  /* 0x000000d21c00720c */ /* 0x000fe40003f66270 */
[----:B------:R-:W-:Y:S01]  /*ab10*/  FSEL R31, R24, -INF , P0 ;  /* 0xff800000181f7808 */ /* 0x000fe20000000000 */
[----:B------:R-:W-:Y:S01]  /*ab20*/  VIADD R24, R29, 0xffffff08 ;  /* 0xffffff081d187836 */ /* 0x000fe20000000000 */
[C---:B------:R-:W-:Y:S02]  /*ab30*/  ISETP.GE.AND P0, PT, R30.reuse, R212, PT ;  /* 0x000000d41e00720c */ /* 0x040fe40003f06270 */
[----:B------:R-:W-:Y:S02]  /*ab40*/  FSEL R28, R25, -INF , P4 ;  /* 0xff800000191c7808 */ /* 0x000fe40002000000 */
[----:B------:R-:W-:Y:S02]  /*ab50*/  ISETP.GE.AND P4, PT, R30, R210, PT ;  /* 0x000000d21e00720c */ /* 0x000fe40003f86270 */
[----:B------:R-:W-:Y:S01]  /*ab60*/  FSEL R30, R27, -INF , P1 ;  /* 0xff8000001b1e7808 */ /* 0x000fe20000800000 */
[----:B------:R-:W-:Y:S01]  /*ab70*/  VIADD R27, R29, 0xffffff09 ;  /* 0xffffff091d1b7836 */ /* 0x000fe20000000000 */
[----:B------:R-:W-:-:S02]  /*ab80*/  FSEL R28, R28, -INF , !P0 ;  /* 0xff8000001c1c7808 */ /* 0x000fc40004000000 */
[----:B------:R-:W-:Y:S02]  /*ab90*/  FSEL R25, R31, -INF , !P5 ;  /* 0xff8000001f197808 */ /* 0x000fe40006800000 */
[----:B------:R-:W-:Y:S02]  /*aba0*/  FSEL R26, R26, -INF , !P3 ;  /* 0xff8000001a1a7808 */ /* 0x000fe40005800000 */
[C---:B------:R-:W-:Y:S02]  /*abb0*/  ISETP.GE.AND P0, PT, R24.reuse, R211, PT ;  /* 0x000000d31800720c */ /* 0x040fe40003f06270 */
[C---:B------:R-:W-:Y:S02]  /*abc0*/  ISETP.GE.AND P1, PT, R24.reuse, R213, PT ;  /* 0x000000d51800720c */ /* 0x040fe40003f26270 */
[C---:B------:R-:W-:Y:S02]  /*abd0*/  ISETP.GE.AND P5, PT, R24.reuse, R212, PT ;  /* 0x000000d41800720c */ /* 0x040fe40003fa6270 */
[----:B------:R-:W-:-:S02]  /*abe0*/  ISETP.GE.AND P3, PT, R24, R210, PT ;  /* 0x000000d21800720c */ /* 0x000fc40003f66270 */
[----:B------:R-:W-:Y:S02]  /*abf0*/  FSEL R24, R30, -INF , !P4 ;  /* 0xff8000001e187808 */ /* 0x000fe40006000000 */
[C---:B------:R-:W-:Y:S02]  /*ac00*/  ISETP.GE.AND P4, PT, R27.reuse, R213, PT ;  /* 0x000000d51b00720c */ /* 0x040fe40003f86270 */
[----:B------:R-:W-:Y:S02]  /*ac10*/  FSEL R22, R22, -INF , P0 ;  /* 0xff80000016167808 */ /* 0x000fe40000000000 */
[----:B------:R-:W-:Y:S02]  /*ac20*/  ISETP.GE.AND P0, PT, R27, R211, PT ;  /* 0x000000d31b00720c */ /* 0x000fe40003f06270 */
[----:B------:R-:W-:Y:S01]  /*ac30*/  FSEL R36, R20, -INF , P1 ;  /* 0xff80000014247808 */ /* 0x000fe20000800000 */
[----:B------:R-:W-:Y:S01]  /*ac40*/  VIADD R20, R29, 0xffffff10 ;  /* 0xffffff101d147836 */ /* 0x000fe20000000000 */
[----:B------:R-:W-:-:S02]  /*ac50*/  ISETP.GE.AND P1, PT, R27, R212, PT ;  /* 0x000000d41b00720c */ /* 0x000fc40003f26270 */
[----:B------:R-:W-:Y:S01]  /*ac60*/  FSEL R30, R21, -INF , P4 ;  /* 0xff800000151e7808 */ /* 0x000fe20002000000 */
[----:B------:R-:W-:Y:S01]  /*ac70*/  VIADD R21, R29, 0xffffff11 ;  /* 0xffffff111d157836 */ /* 0x000fe20000000000 */
[----:B------:R-:W-:Y:S02]  /*ac80*/  ISETP.GE.AND P4, PT, R27, R210, PT ;  /* 0x000000d21b00720c */ /* 0x000fe40003f86270 */
[----:B------:R-:W-:Y:S02]  /*ac90*/  FSEL R23, R23, -INF , P0 ;  /* 0xff80000017177808 */ /* 0x000fe40000000000 */
[----:B------:R-:W-:Y:S02]  /*aca0*/  FSEL R36, R36, -INF , !P5 ;  /* 0xff80000024247808 */ /* 0x000fe40006800000 */
[----:B------:R-:W-:Y:S02]  /*acb0*/  FSEL R22, R22, -INF , !P3 ;  /* 0xff80000016167808 */ /* 0x000fe40005800000 */
[----:B------:R-:W-:-:S02]  /*acc0*/  FSEL R30, R30, -INF , !P1 ;  /* 0xff8000001e1e7808 */ /* 0x000fc40004800000 */
[C---:B------:R-:W-:Y:S02]  /*acd0*/  ISETP.GE.AND P0, PT, R20.reuse, R213, PT ;  /* 0x000000d51400720c */ /* 0x040fe40003f06270 */
[C---:B------:R-:W-:Y:S02]  /*ace0*/  ISETP.GE.AND P5, PT, R20.reuse, R212, PT ;  /* 0x000000d41400720c */ /* 0x040fe40003fa6270 */
[C---:B------:R-:W-:Y:S02]  /*acf0*/  ISETP.GE.AND P1, PT, R20.reuse, R211, PT ;  /* 0x000000d31400720c */ /* 0x040fe40003f26270 */
[----:B------:R-:W-:Y:S02]  /*ad00*/  ISETP.GE.AND P3, PT, R20, R210, PT ;  /* 0x000000d21400720c */ /* 0x000fe40003f66270 */
[----:B------:R-:W-:Y:S02]  /*ad10*/  FSEL R20, R23, -INF , !P4 ;  /* 0xff80000017147808 */ /* 0x000fe40006000000 */
[----:B------:R-:W-:-:S02]  /*ad20*/  ISETP.GE.AND P4, PT, R21, R213, PT ;  /* 0x000000d51500720c */ /* 0x000fc40003f86270 */
[----:B------:R-:W-:Y:S02]  /*ad30*/  FSEL R18, R18, -INF , P1 ;  /* 0xff80000012127808 */ /* 0x000fe40000800000 */
[----:B------:R-:W-:Y:S02]  /*ad40*/  ISETP.GE.AND P1, PT, R21, R211, PT ;  /* 0x000000d31500720c */ /* 0x000fe40003f26270 */
[----:B------:R-:W-:Y:S01]  /*ad50*/  FSEL R50, R16, -INF , P0 ;  /* 0xff80000010327808 */ /* 0x000fe20000000000 */
[----:B------:R-:W-:Y:S01]  /*ad60*/  VIADD R16, R29, 0xffffff19 ;  /* 0xffffff191d107836 */ /* 0x000fe20000000000 */
[----:B------:R-:W-:Y:S01]  /*ad70*/  FSEL R48, R17, -INF , P4 ;  /* 0xff80000011307808 */ /* 0x000fe20002000000 */
[----:B------:R-:W-:Y:S01]  /*ad80*/  VIADD R17, R29, 0xffffff18 ;  /* 0xffffff181d117836 */ /* 0x000fe20000000000 */
[C---:B------:R-:W-:Y:S02]  /*ad90*/  ISETP.GE.AND P0, PT, R21.reuse, R212, PT ;  /* 0x000000d41500720c */ /* 0x040fe40003f06270 */
[----:B------:R-:W-:-:S02]  /*ada0*/  ISETP.GE.AND P4, PT, R21, R210, PT ;  /* 0x000000d21500720c */ /* 0x000fc40003f86270 */
[----:B------:R-:W-:Y:S02]  /*adb0*/  FSEL R19, R19, -INF , P1 ;  /* 0xff80000013137808 */ /* 0x000fe40000800000 */
[----:B------:R-:W-:Y:S02]  /*adc0*/  FSEL R48, R48, -INF , !P0 ;  /* 0xff80000030307808 */ /* 0x000fe40004000000 */
[----:B------:R-:W-:Y:S02]  /*add0*/  ISETP.GE.AND P0, PT, R17, R211, PT ;  /* 0x000000d31100720c */ /* 0x000fe40003f06270 */
[----:B------:R-:W-:Y:S02]  /*ade0*/  FSEL R193, R19, -INF , !P4 ;  /* 0xff80000013c17808 */ /* 0x000fe40006000000 */
[-C--:B------:R-:W-:Y:S02]  /*adf0*/  ISETP.GE.AND P1, PT, R17, R213.reuse, PT ;  /* 0x000000d51100720c */ /* 0x080fe40003f26270 */
[----:B------:R-:W-:-:S02]  /*ae00*/  ISETP.GE.AND P4, PT, R16, R213, PT ;  /* 0x000000d51000720c */ /* 0x000fc40003f86270 */
[----:B------:R-:W-:Y:S02]  /*ae10*/  FSEL R14, R14, -INF , P0 ;  /* 0xff8000000e0e7808 */ /* 0x000fe40000000000 */
[----:B------:R-:W-:Y:S02]  /*ae20*/  ISETP.GE.AND P0, PT, R16, R211, PT ;  /* 0x000000d31000720c */ /* 0x000fe40003f06270 */
[----:B------:R-:W-:Y:S02]  /*ae30*/  FSEL R58, R12, -INF , P1 ;  /* 0xff8000000c3a7808 */ /* 0x000fe40000800000 */
[----:B------:R-:W-:Y:S01]  /*ae40*/  FSEL R56, R13, -INF , P4 ;  /* 0xff8000000d387808 */ /* 0x000fe20002000000 */
[C---:B------:R-:W-:Y:S01]  /*ae50*/  VIADD R13, R29.reuse, 0xffffff20 ;  /* 0xffffff201d0d7836 */ /* 0x040fe20000000000 */
[C---:B------:R-:W-:Y:S01]  /*ae60*/  ISETP.GE.AND P1, PT, R16.reuse, R212, PT ;  /* 0x000000d41000720c */ /* 0x040fe20003f26270 */
[----:B------:R-:W-:Y:S01]  /*ae70*/  VIADD R12, R29, 0xffffff21 ;  /* 0xffffff211d0c7836 */ /* 0x000fe20000000000 */
        /* <DEDUP_REMOVED lines=19> */
[----:B------:R-:W-:Y:S02]  /*afb0*/  FSEL R195, R18, -INF , !P3 ;  /* 0xff80000012c37808 */ /* 0x000fe40005800000 */
[----:B------:R-:W-:-:S02]  /*afc0*/  FSEL R177, R11, -INF , !P4 ;  /* 0xff8000000bb17808 */ /* 0x000fc40006000000 */
[C---:B------:R-:W-:Y:S02]  /*afd0*/  ISETP.GE.AND P5, PT, R17.reuse, R212, PT ;  /* 0x000000d41100720c */ /* 0x040fe40003fa6270 */
[----:B------:R-:W-:Y:S02]  /*afe0*/  ISETP.GE.AND P3, PT, R17, R210, PT ;  /* 0x000000d21100720c */ /* 0x000fe40003f66270 */
[-C--:B------:R-:W-:Y:S02]  /*aff0*/  ISETP.GE.AND P1, PT, R9, R213.reuse, PT ;  /* 0x000000d50900720c */ /* 0x080fe40003f26270 */
[----:B------:R-:W-:Y:S02]  /*b000*/  ISETP.GE.AND P4, PT, R8, R213, PT ;  /* 0x000000d50800720c */ /* 0x000fe40003f86270 */
[----:B------:R-:W-:Y:S02]  /*b010*/  FSEL R6, R6, -INF , P0 ;  /* 0xff80000006067808 */ /* 0x000fe40000000000 */
[----:B------:R-:W-:-:S02]  /*b020*/  ISETP.GE.AND P0, PT, R8, R211, PT ;  /* 0x000000d30800720c */ /* 0x000fc40003f06270 */
[----:B------:R-:W-:Y:S02]  /*b030*/  FSEL R58, R58, -INF , !P5 ;  /* 0xff8000003a3a7808 */ /* 0x000fe40006800000 */
[----:B------:R-:W-:Y:S02]  /*b040*/  FSEL R191, R14, -INF , !P3 ;  /* 0xff8000000ebf7808 */ /* 0x000fe40005800000 */
[----:B------:R-:W-:Y:S02]  /*b050*/  FSEL R185, R4, -INF , P1 ;  /* 0xff80000004b97808 */ /* 0x000fe40000800000 */
[----:B------:R-:W-:Y:S01]  /*b060*/  FSEL R181, R5, -INF , P4 ;  /* 0xff80000005b57808 */ /* 0x000fe20002000000 */
[----:B------:R-:W-:Y:S01]  /*b070*/  VIADD R5, R29, 0xffffff30 ;  /* 0xffffff301d057836 */ /* 0x000fe20000000000 */
[C---:B------:R-:W-:Y:S02]  /*b080*/  ISETP.GE.AND P5, PT, R13.reuse, R212, PT ;  /* 0x000000d40d00720c */ /* 0x040fe40003fa6270 */
[----:B------:R-:W-:-:S02]  /*b090*/  ISETP.GE.AND P3, PT, R13, R210, PT ;  /* 0x000000d20d00720c */ /* 0x000fc40003f66270 */
[C---:B------:R-:W-:Y:S01]  /*b0a0*/  ISETP.GE.AND P1, PT, R8.reuse, R212, PT ;  /* 0x000000d40800720c */ /* 0x040fe20003f26270 */
[----:B------:R-:W-:Y:S01]  /*b0b0*/  VIADD R4, R29, 0xffffff31 ;  /* 0xffffff311d047836 */ /* 0x000fe20000000000 */
[----:B------:R-:W-:Y:S02]  /*b0c0*/  ISETP.GE.AND P4, PT, R8, R210, PT ;  /* 0x000000d20800720c */ /* 0x000fe40003f86270 */
[----:B------:R-:W-:Y:S02]  /*b0d0*/  FSEL R7, R7, -INF , P0 ;  /* 0xff80000007077808 */ /* 0x000fe40000000000 */
[----:B------:R-:W-:Y:S02]  /*b0e0*/  FSEL R187, R187, -INF , !P5 ;  /* 0xff800000bbbb7808 */ /* 0x000fe40006800000 */
[----:B------:R-:W-:Y:S02]  /*b0f0*/  FSEL R179, R10, -INF , !P3 ;  /* 0xff8000000ab37808 */ /* 0x000fe40005800000 */
[----:B------:R-:W-:-:S02]  /*b100*/  FSEL R181, R181, -INF , !P1 ;  /* 0xff800000b5b57808 */ /* 0x000fc40004800000 */
[C---:B------:R-:W-:Y:S02]  /*b110*/  ISETP.GE.AND P5, PT, R9.reuse, R212, PT ;  /* 0x000000d40900720c */ /* 0x040fe40003fa6270 */
[----:B------:R-:W-:Y:S02]  /*b120*/  ISETP.GE.AND P3, PT, R9, R210, PT ;  /* 0x000000d20900720c */ /* 0x000fe40003f66270 */
[C---:B------:R-:W-:Y:S02]  /*b130*/  ISETP.GE.AND P1, PT, R5.reuse, R211, PT ;  /* 0x000000d30500720c */ /* 0x040fe40003f26270 */
[-C--:B------:R-:W-:Y:S02]  /*b140*/  ISETP.GE.AND P0, PT, R5, R213.reuse, PT ;  /* 0x000000d50500720c */ /* 0x080fe40003f06270 */
[----:B------:R-:W-:Y:S02]  /*b150*/  FSEL R173, R7, -INF , !P4 ;  /* 0xff80000007ad7808 */ /* 0x000fe40006000000 */
[----:B------:R-:W-:-:S02]  /*b160*/  ISETP.GE.AND P4, PT, R4, R213, PT ;  /* 0x000000d50400720c */ /* 0x000fc40003f86270 */
[----:B------:R-:W-:Y:S02]  /*b170*/  FSEL R185, R185, -INF , !P5 ;  /* 0xff800000b9b97808 */ /* 0x000fe40006800000 */
[----:B------:R-:W-:Y:S02]  /*b180*/  FSEL R175, R6, -INF , !P3 ;  /* 0xff80000006af7808 */ /* 0x000fe40005800000 */
[----:B------:R-:W-:Y:S02]  /*b190*/  FSEL R170, R170, -INF , P1 ;  /* 0xff800000aaaa7808 */ /* 0x000fe40000800000 */
[C---:B------:R-:W-:Y:S02]  /*b1a0*/  ISETP.GE.AND P5, PT, R5.reuse, R212, PT ;  /* 0x000000d40500720c */ /* 0x040fe40003fa6270 */
[----:B------:R-:W-:Y:S01]  /*b1b0*/  ISETP.GE.AND P3, PT, R5, R210, PT ;  /* 0x000000d20500720c */ /* 0x000fe20003f66270 */
[----:B------:R-:W-:Y:S01]  /*b1c0*/  VIADD R5, R29, 0xffffff38 ;  /* 0xffffff381d057836 */ /* 0x000fe20000000000 */
[----:B------:R-:W-:-:S02]  /*b1d0*/  FSEL R168, R168, -INF , P0 ;  /* 0xff800000a8a87808 */ /* 0x000fc40000000000 */
[C---:B------:R-:W-:Y:S02]  /*b1e0*/  ISETP.GE.AND P1, PT, R4.reuse, R211, PT ;  /* 0x000000d30400720c */ /* 0x040fe40003f26270 */
[C---:B------:R-:W-:Y:S02]  /*b1f0*/  ISETP.GE.AND P0, PT, R4.reuse, R212, PT ;  /* 0x000000d40400720c */ /* 0x040fe40003f06270 */
[----:B------:R-:W-:Y:S02]  /*b200*/  FSEL R180, R169, -INF , P4 ;  /* 0xff800000a9b47808 */ /* 0x000fe40002000000 */
[----:B------:R-:W-:Y:S01]  /*b210*/  ISETP.GE.AND P4, PT, R4, R210, PT ;  /* 0x000000d20400720c */ /* 0x000fe20003f86270 */
[----:B------:R-:W-:Y:S01]  /*b220*/  VIADD R4, R29, 0xffffff39 ;  /* 0xffffff391d047836 */ /* 0x000fe20000000000 */
[----:B------:R-:W-:Y:S02]  /*b230*/  FSEL R186, R171, -INF , P1 ;  /* 0xff800000abba7808 */ /* 0x000fe40000800000 */
[----:B------:R-:W-:-:S02]  /*b240*/  FSEL R180, R180, -INF , !P0 ;  /* 0xff800000b4b47808 */ /* 0x000fc40004000000 */
[C---:B------:R-:W-:Y:S02]  /*b250*/  ISETP.GE.AND P0, PT, R5.reuse, R211, PT ;  /* 0x000000d30500720c */ /* 0x040fe40003f06270 */
[-C--:B------:R-:W-:Y:S02]  /*b260*/  ISETP.GE.AND P1, PT, R5, R213.reuse, PT ;  /* 0x000000d50500720c */ /* 0x080fe40003f26270 */
[----:B------:R-:W-:Y:S02]  /*b270*/  FSEL R186, R186, -INF , !P4 ;  /* 0xff800000baba7808 */ /* 0x000fe40006000000 */
[----:B------:R-:W-:Y:S02]  /*b280*/  ISETP.GE.AND P4, PT, R4, R213, PT ;  /* 0x000000d50400720c */ /* 0x000fe40003f86270 */
[----:B------:R-:W-:Y:S02]  /*b290*/  FSEL R166, R166, -INF , P0 ;  /* 0xff800000a6a67808 */ /* 0x000fe40000000000 */
[----:B------:R-:W-:-:S02]  /*b2a0*/  FSEL R171, R168, -INF , !P5 ;  /* 0xff800000a8ab7808 */ /* 0x000fc40006800000 */
[----:B------:R-:W-:Y:S02]  /*b2b0*/  FSEL R169, R170, -INF , !P3 ;  /* 0xff800000aaa97808 */ /* 0x000fe40005800000 */
[----:B------:R-:W-:Y:S02]  /*b2c0*/  ISETP.GE.AND P0, PT, R4, R211, PT ;  /* 0x000000d30400720c */ /* 0x000fe40003f06270 */
[C---:B------:R-:W-:Y:S02]  /*b2d0*/  ISETP.GE.AND P5, PT, R5.reuse, R212, PT ;  /* 0x000000d40500720c */ /* 0x040fe40003fa6270 */
[----:B------:R-:W-:Y:S01]  /*b2e0*/  ISETP.GE.AND P3, PT, R5, R210, PT ;  /* 0x000000d20500720c */ /* 0x000fe20003f66270 */
[----:B------:R-:W-:Y:S01]  /*b2f0*/  VIADD R5, R29, 0xffffff40 ;  /* 0xffffff401d057836 */ /* 0x000fe20000000000 */
[----:B------:R-:W-:Y:S02]  /*b300*/  FSEL R164, R164, -INF , P1 ;  /* 0xff800000a4a47808 */ /* 0x000fe40000800000 */
[----:B------:R-:W-:-:S02]  /*b310*/  ISETP.GE.AND P1, PT, R4, R212, PT ;  /* 0x000000d40400720c */ /* 0x000fc40003f26270 */
[----:B------:R-:W-:Y:S02]  /*b320*/  FSEL R6, R165, -INF , P4 ;  /* 0xff800000a5067808 */ /* 0x000fe40002000000 */
[----:B------:R-:W-:Y:S01]  /*b330*/  ISETP.GE.AND P4, PT, R4, R210, PT ;  /* 0x000000d20400720c */ /* 0x000fe20003f86270 */
[----:B------:R-:W-:Y:S01]  /*b340*/  VIADD R4, R29, 0xffffff41 ;  /* 0xffffff411d047836 */ /* 0x000fe20000000000 */
[----:B------:R-:W-:Y:S02]  /*b350*/  FSEL R252, R167, -INF , P0 ;  /* 0xff800000a7fc7808 */ /* 0x000fe40000000000 */
[----:B------:R-:W-:Y:S02]  /*b360*/  FSEL R167, R6, -INF , !P1 ;  /* 0xff80000006a77808 */ /* 0x000fe40004800000 */
[C---:B------:R-:W-:Y:S02]  /*b370*/  ISETP.GE.AND P1, PT, R5.reuse, R211, PT ;  /* 0x000000d30500720c */ /* 0x040fe40003f26270 */
[----:B------:R-:W-:-:S02]  /*b380*/  ISETP.GE.AND P0, PT, R5, R213, PT ;  /* 0x000000d50500720c */ /* 0x000fc40003f06270 */
[----:B------:R-:W-:Y:S02]  /*b390*/  FSEL R252, R252, -INF , !P4 ;  /* 0xff800000fcfc7808 */ /* 0x000fe40006000000 */
[----:B------:R-:W-:Y:S02]  /*b3a0*/  ISETP.GE.AND P4, PT, R4, R213, PT ;  /* 0x000000d50400720c */ /* 0x000fe40003f86270 */
[----:B------:R-:W-:Y:S02]  /*b3b0*/  FSEL R182, R164, -INF , !P5 ;  /* 0xff800000a4b67808 */ /* 0x000fe40006800000 */
[----:B------:R-:W-:Y:S02]  /*b3c0*/  FSEL R165, R166, -INF , !P3 ;  /* 0xff800000a6a57808 */ /* 0x000fe40005800000 */
[----:B------:R-:W-:Y:S02]  /*b3d0*/  FSEL R162, R162, -INF , P1 ;  /* 0xff800000a2a27808 */ /* 0x000fe40000800000 */
[----:B------:R-:W-:-:S02]  /*b3e0*/  ISETP.GE.AND P5, PT, R5, R212, PT ;  /* 0x000000d40500720c */ /* 0x000fc40003fa6270 */
[----:B------:R-:W-:Y:S01]  /*b3f0*/  ISETP.GE.AND P3, PT, R5, R210, PT ;  /* 0x000000d20500720c */ /* 0x000fe20003f66270 */
[----:B------:R-:W-:Y:S01]  /*b400*/  VIADD R5, R29, 0xffffff48 ;  /* 0xffffff481d057836 */ /* 0x000fe20000000000 */
[----:B------:R-:W-:Y:S02]  /*b410*/  FSEL R160, R160, -INF , P0 ;  /* 0xff800000a0a07808 */ /* 0x000fe40000000000 */
[C---:B------:R-:W-:Y:S02]  /*b420*/  ISETP.GE.AND P1, PT, R4.reuse, R211, PT ;  /* 0x000000d30400720c */ /* 0x040fe40003f26270 */
[C---:B------:R-:W-:Y:S02]  /*b430*/  ISETP.GE.AND P0, PT, R4.reuse, R212, PT ;  /* 0x000000d40400720c */ /* 0x040fe40003f06270 */
[----:B------:R-:W-:Y:S02]  /*b440*/  FSEL R161, R161, -INF , P4 ;  /* 0xff800000a1a17808 */ /* 0x000fe40002000000 */
[----:B------:R-:W-:Y:S01]  /*b450*/  ISETP.GE.AND P4, PT, R4, R210, PT ;  /* 0x000000d20400720c */ /* 0x000fe20003f86270 */
[----:B------:R-:W-:Y:S01]  /*b460*/  VIADD R4, R29, 0xffffff49 ;  /* 0xffffff491d047836 */ /* 0x000fe20000000000 */
[----:B------:R-:W-:-:S02]  /*b470*/  FSEL R163, R163, -INF , P1 ;  /* 0xff800000a3a37808 */ /* 0x000fc40000800000 */
[----:B------:R-:W-:Y:S02]  /*b480*/  FSEL R246, R161, -INF , !P0 ;  /* 0xff800000a1f67808 */ /* 0x000fe40004000000 */
[C---:B------:R-:W-:Y:S02]  /*b490*/  ISETP.GE.AND P0, PT, R5.reuse, R211, PT ;  /* 0x000000d30500720c */ /* 0x040fe40003f06270 */
[-C--:B------:R-:W-:Y:S02]  /*b4a0*/  ISETP.GE.AND P1, PT, R5, R213.reuse, PT ;  /* 0x000000d50500720c */ /* 0x080fe40003f26270 */
[----:B------:R-:W-:Y:S02]  /*b4b0*/  FSEL R240, R163, -INF , !P4 ;  /* 0xff800000a3f07808 */ /* 0x000fe40006000000 */
[----:B------:R-:W-:Y:S02]  /*b4c0*/  ISETP.GE.AND P4, PT, R4, R213, PT ;  /* 0x000000d50400720c */ /* 0x000fe40003f86270 */
[----:B------:R-:W-:-:S02]  /*b4d0*/  FSEL R158, R158, -INF , P0 ;  /* 0xff8000009e9e7808 */ /* 0x000fc40000000000 */
[----:B------:R-:W-:Y:S02]  /*b4e0*/  FSEL R250, R160, -INF , !P5 ;  /* 0xff800000a0fa7808 */ /* 0x000fe40006800000 */
[----:B------:R-:W-:Y:S02]  /*b4f0*/  FSEL R242, R162, -INF , !P3 ;  /* 0xff800000a2f27808 */ /* 0x000fe40005800000 */
[----:B------:R-:W-:Y:S02]  /*b500*/  ISETP.GE.AND P0, PT, R4, R211, PT ;  /* 0x000000d30400720c */ /* 0x000fe40003f06270 */
[C---:B------:R-:W-:Y:S02]  /*b510*/  ISETP.GE.AND P5, PT, R5.reuse, R212, PT ;  /* 0x000000d40500720c */ /* 0x040fe40003fa6270 */
[----:B------:R-:W-:Y:S01]  /*b520*/  ISETP.GE.AND P3, PT, R5, R210, PT ;  /* 0x000000d20500720c */ /* 0x000fe20003f66270 */
[----:B------:R-:W-:Y:S01]  /*b530*/  VIADD R5, R29, 0xffffff50 ;  /* 0xffffff501d057836 */ /* 0x000fe20000000000 */
[----:B------:R-:W-:-:S02]  /*b540*/  FSEL R156, R156, -INF , P1 ;  /* 0xff8000009c9c7808 */ /* 0x000fc40000800000 */
[C---:B------:R-:W-:Y:S02]  /*b550*/  ISETP.GE.AND P1, PT, R4.reuse, R212, PT ;  /* 0x000000d40400720c */ /* 0x040fe40003f26270 */
[----:B------:R-:W-:Y:S02]  /*b560*/  FSEL R157, R157, -INF , P4 ;  /* 0xff8000009d9d7808 */ /* 0x000fe40002000000 */
[----:B------:R-:W-:Y:S01]  /*b570*/  ISETP.GE.AND P4, PT, R4, R210, PT ;  /* 0x000000d20400720c */ /* 0x000fe20003f86270 */
[----:B------:R-:W-:Y:S01]  /*b580*/  VIADD R4, R29, 0xffffff51 ;  /* 0xffffff511d047836 */ /* 0x000fe20000000000 */
[----:B------:R-:W-:Y:S02]  /*b590*/  FSEL R159, R159, -INF , P0 ;  /* 0xff8000009f9f7808 */ /* 0x000fe40000000000 */
[----:B------:R-:W-:Y:S02]  /*b5a0*/  FSEL R244, R157, -INF , !P1 ;  /* 0xff8000009df47808 */ /* 0x000fe40004800000 */
[----:B------:R-:W-:-:S02]  /*b5b0*/  ISETP.GE.AND P1, PT, R5, R211, PT ;  /* 0x000000d30500720c */ /* 0x000fc40003f26270 */
[-C--:B------:R-:W-:Y:S02]  /*b5c0*/  ISETP.GE.AND P0, PT, R5, R213.reuse, PT ;  /* 0x000000d50500720c */ /* 0x080fe40003f06270 */
[----:B------:R-:W-:Y:S02]  /*b5d0*/  FSEL R236, R159, -INF , !P4 ;  /* 0xff8000009fec7808 */ /* 0x000fe40006000000 */
[----:B------:R-:W-:Y:S02]  /*b5e0*/  ISETP.GE.AND P4, PT, R4, R213, PT ;  /* 0x000000d50400720c */ /* 0x000fe40003f86270 */
[----:B------:R-:W-:Y:S02]  /*b5f0*/  FSEL R248, R156, -INF , !P5 ;  /* 0xff8000009cf87808 */ /* 0x000fe40006800000 */
[----:B------:R-:W-:Y:S02]  /*b600*/  FSEL R238, R158, -INF , !P3 ;  /* 0xff8000009eee7808 */ /* 0x000fe40005800000 */
[----:B------:R-:W-:-:S02]  /*b610*/  FSEL R154, R154, -INF , P1 ;  /* 0xff8000009a9a7808 */ /* 0x000fc40000800000 */
[C---:B------:R-:W-:Y:S02]  /*b620*/  ISETP.GE.AND P5, PT, R5.reuse, R212, PT ;  /* 0x000000d40500720c */ /* 0x040fe40003fa6270 */
[----:B------:R-:W-:Y:S01]  /*b630*/  ISETP.GE.AND P3, PT, R5, R210, PT ;  /* 0x000000d20500720c */ /* 0x000fe20003f66270 */
[----:B------:R-:W-:Y:S01]  /*b640*/  VIADD R5, R29, 0xffffff58 ;  /* 0xffffff581d057836 */ /* 0x000fe20000000000 */
[----:B------:R-:W-:Y:S02]  /*b650*/  FSEL R152, R152, -INF , P0 ;  /* 0xff80000098987808 */ /* 0x000fe40000000000 */
[C---:B------:R-:W-:Y:S02]  /*b660*/  ISETP.GE.AND P1, PT, R4.reuse, R211, PT ;  /* 0x000000d30400720c */ /* 0x040fe40003f26270 */
[----:B------:R-:W-:Y:S02]  /*b670*/  ISETP.GE.AND P0, PT, R4, R212, PT ;  /* 0x000000d40400720c */ /* 0x000fe40003f06270 */
[----:B------:R-:W-:-:S02]  /*b680*/  FSEL R153, R153, -INF , P4 ;  /* 0xff80000099997808 */ /* 0x000fc40002000000 */
[----:B------:R-:W-:Y:S01]  /*b690*/  ISETP.GE.AND P4, PT, R4, R210, PT ;  /* 0x000000d20400720c */ /* 0x000fe20003f86270 */
[----:B------:R-:W-:Y:S01]  /*b6a0*/  VIADD R4, R29, 0xffffff59 ;  /* 0xffffff591d047836 */ /* 0x000fe20000000000 */
[----:B------:R-:W-:Y:S02]  /*b6b0*/  FSEL R155, R155, -INF , P1 ;  /* 0xff8000009b9b7808 */ /* 0x000fe40000800000 */
[----:B------:R-:W-:Y:S02]  /*b6c0*/  FSEL R224, R153, -INF , !P0 ;  /* 0xff80000099e07808 */ /* 0x000fe40004000000 */
[----:B------:R-:W-:Y:S02]  /*b6d0*/  ISETP.GE.AND P0, PT, R5, R211, PT ;  /* 0x000000d30500720c */ /* 0x000fe40003f06270 */
[----:B------:R-:W-:Y:S02]  /*b6e0*/  FSEL R190, R155, -INF , !P4 ;  /* 0xff8000009bbe7808 */ /* 0x000fe40006000000 */
[----:B------:R-:W-:-:S02]  /*b6f0*/  ISETP.GE.AND P1, PT, R5, R213, PT ;  /* 0x000000d50500720c */ /* 0x000fc40003f26270 */
[----:B------:R-:W-:Y:S02]  /*b700*/  ISETP.GE.AND P4, PT, R4, R213, PT ;  /* 0x000000d50400720c */ /* 0x000fe40003f86270 */
[----:B------:R-:W-:Y:S02]  /*b710*/  FSEL R150, R150, -INF , P0 ;  /* 0xff80000096967808 */ /* 0x000fe40000000000 */
[----:B------:R-:W-:Y:S02]  /*b720*/  ISETP.GE.AND P0, PT, R4, R211, PT ;  /* 0x000000d30400720c */ /* 0x000fe40003f06270 */
[----:B------:R-:W-:Y:S02]  /*b730*/  FSEL R234, R152, -INF , !P5 ;  /* 0xff80000098ea7808 */ /* 0x000fe40006800000 */
[----:B------:R-:W-:Y:S02]  /*b740*/  FSEL R192, R154, -INF , !P3 ;  /* 0xff8000009ac07808 */ /* 0x000fe40005800000 */
[----:B------:R-:W-:-:S02]  /*b750*/  ISETP.GE.AND P5, PT, R5, R212, PT ;  /* 0x000000d40500720c */ /* 0x000fc40003fa6270 */
[----:B------:R-:W-:Y:S01]  /*b760*/  ISETP.GE.AND P3, PT, R5, R210, PT ;  /* 0x000000d20500720c */ /* 0x000fe20003f66270 */
[----:B------:R-:W-:Y:S01]  /*b770*/  VIADD R5, R29, 0xffffff60 ;  /* 0xffffff601d057836 */ /* 0x000fe20000000000 */
[----:B------:R-:W-:Y:S02]  /*b780*/  FSEL R148, R148, -INF , P1 ;  /* 0xff80000094947808 */ /* 0x000fe40000800000 */
[----:B------:R-:W-:Y:S02]  /*b790*/  FSEL R149, R149, -INF , P4 ;  /* 0xff80000095957808 */ /* 0x000fe40002000000 */
[C---:B------:R-:W-:Y:S02]  /*b7a0*/  ISETP.GE.AND P1, PT, R4.reuse, R212, PT ;  /* 0x000000d40400720c */ /* 0x040fe40003f26270 */
[----:B------:R-:W-:Y:S01]  /*b7b0*/  ISETP.GE.AND P4, PT, R4, R210, PT ;  /* 0x000000d20400720c */ /* 0x000fe20003f86270 */
[----:B------:R-:W-:Y:S01]  /*b7c0*/  VIADD R4, R29, 0xffffff61 ;  /* 0xffffff611d047836 */ /* 0x000fe20000000000 */
[----:B------:R-:W-:-:S02]  /*b7d0*/  FSEL R151, R151, -INF , P0 ;  /* 0xff80000097977808 */ /* 0x000fc40000000000 */
[----:B------:R-:W-:Y:S02]  /*b7e0*/  FSEL R188, R150, -INF , !P3 ;  /* 0xff80000096bc7808 */ /* 0x000fe40005800000 */
[C---:B------:R-:W-:Y:S02]  /*b7f0*/  ISETP.GE.AND P0, PT, R5.reuse, R213, PT ;  /* 0x000000d50500720c */ /* 0x040fe40003f06270 */
[----:B------:R-:W-:Y:S02]  /*b800*/  ISETP.GE.AND P3, PT, R5, R211, PT ;  /* 0x000000d30500720c */ /* 0x000fe40003f66270 */
[----:B------:R-:W-:Y:S02]  /*b810*/  FSEL R184, R151, -INF , !P4 ;  /* 0xff80000097b87808 */ /* 0x000fe40006000000 */
[----:B------:R-:W-:Y:S02]  /*b820*/  ISETP.GE.AND P4, PT, R4, R213, PT ;  /* 0x000000d50400720c */ /* 0x000fe40003f86270 */
[----:B------:R-:W-:-:S02]  /*b830*/  FSEL R226, R148, -INF , !P5 ;  /* 0xff80000094e27808 */ /* 0x000fc40006800000 */
[----:B------:R-:W-:Y:S02]  /*b840*/  FSEL R194, R149, -INF , !P1 ;  /* 0xff80000095c27808 */ /* 0x000fe40004800000 */
[C---:B------:R-:W-:Y:S02]  /*b850*/  ISETP.GE.AND P5, PT, R5.reuse, R212, PT ;  /* 0x000000d40500720c */ /* 0x040fe40003fa6270 */
[----:B------:R-:W-:Y:S01]  /*b860*/  ISETP.GE.AND P1, PT, R5, R210, PT ;  /* 0x000000d20500720c */ /* 0x000fe20003f26270 */
[----:B------:R-:W-:Y:S01]  /*b870*/  VIADD R5, R29, 0xffffff68 ;  /* 0xffffff681d057836 */ /* 0x000fe20000000000 */
[----:B------:R-:W-:Y:S02]  /*b880*/  FSEL R144, R144, -INF , P0 ;  /* 0xff80000090907808 */ /* 0x000fe40000000000 */
[----:B------:R-:W-:Y:S02]  /*b890*/  FSEL R146, R146, -INF , P3 ;  /* 0xff80000092927808 */ /* 0x000fe40001800000 */
[----:B------:R-:W-:-:S02]  /*b8a0*/  ISETP.GE.AND P0, PT, R4, R212, PT ;  /* 0x000000d40400720c */ /* 0x000fc40003f06270 */
[----:B------:R-:W-:Y:S02]  /*b8b0*/  ISETP.GE.AND P3, PT, R4, R211, PT ;  /* 0x000000d30400720c */ /* 0x000fe40003f66270 */
[----:B------:R-:W-:Y:S02]  /*b8c0*/  FSEL R145, R145, -INF , P4 ;  /* 0xff80000091917808 */ /* 0x000fe40002000000 */
        /* <DEDUP_REMOVED lines=8> */
[----:B------:R-:W-:-:S04]  /*b950*/  FMNMX3.FTZ R5, R134, R25, R28, !PT ;  /* 0x0000001986057276 */ /* 0x000fc8000781001c */
[----:B------:R-:W-:-:S04]  /*b960*/  FMNMX3.FTZ R5, R5, R36, R30, !PT ;  /* 0x0000002405057276 */ /* 0x000fc8000781001e */
[----:B------:R-:W-:-:S04]  /*b970*/  FMNMX3.FTZ R5, R5, R50, R48, !PT ;  /* 0x0000003205057276 */ /* 0x000fc80007810030 */
[----:B------:R-:W-:Y:S02]  /*b980*/  FMNMX3.FTZ R6, R5, R58, R56, !PT ;  /* 0x0000003a05067276 */ /* 0x000fe40007810038 */
[----:B------:R-:W-:Y:S02]  /*b990*/  FMNMX3.FTZ R7, R133, R26, R24, !PT ;  /* 0x0000001a85077276 */ /* 0x000fe40007810018 */
[----:B------:R-:W-:-:S04]  /*b9a0*/  FMNMX3.FTZ R6, R6, R187, R183, !PT ;  /* 0x000000bb06067276 */ /* 0x000fc800078100b7 */
[----:B------:R-:W-:Y:S02]  /*b9b0*/  FMNMX3.FTZ R9, R6, R185, R181, !PT ;  /* 0x000000b906097276 */ /* 0x000fe400078100b5 */
[----:B------:R-:W-:-:S04]  /*b9c0*/  FMNMX3.FTZ R6, R7, R22, R20, !PT ;  /* 0x0000001607067276 */ /* 0x000fc80007810014 */
[----:B------:R-:W-:Y:S02]  /*b9d0*/  FMNMX3.FTZ R6, R6, R195, R193, !PT ;  /* 0x000000c306067276 */ /* 0x000fe400078100c1 */
[----:B------:R-:W-:Y:S01]  /*b9e0*/  ISETP.GE.AND P4, PT, R4, R210, PT ;  /* 0x000000d20400720c */ /* 0x000fe20003f86270 */
[----:B------:R-:W-:Y:S01]  /*b9f0*/  VIADD R4, R29, 0xffffff69 ;  /* 0xffffff691d047836 */ /* 0x000fe20000000000 */
[----:B------:R-:W-:Y:S02]  /*ba00*/  FMNMX3.FTZ R6, R6, R191, R189, !PT ;  /* 0x000000bf06067276 */ /* 0x000fe400078100bd */
[----:B------:R-:W-:Y:S02]  /*ba10*/  FSEL R168, R147, -INF , !P4 ;  /* 0xff80000093a87808 */ /* 0x000fe40006000000 */
[----:B------:R-:W-:Y:S02]  /*ba20*/  FMNMX3.FTZ R6, R6, R179, R177, !PT ;  /* 0x000000b306067276 */ /* 0x000fe400078100b1 */
[----:B------:R-:W-:-:S02]  /*ba30*/  ISETP.GE.AND P4, PT, R4, R213, PT ;  /* 0x000000d50400720c */ /* 0x000fc40003f86270 */
[----:B------:R-:W-:Y:S02]  /*ba40*/  FSEL R142, R142, -INF , P0 ;  /* 0xff8000008e8e7808 */ /* 0x000fe40000000000 */
[----:B------:R-:W-:Y:S02]  /*ba50*/  ISETP.GE.AND P0, PT, R4, R211, PT ;  /* 0x000000d30400720c */ /* 0x000fe40003f06270 */
[----:B------:R-:W-:Y:S02]  /*ba60*/  FMNMX3.FTZ R7, R6, R175, R173, !PT ;  /* 0x000000af06077276 */ /* 0x000fe400078100ad */
[----:B------:R-:W-:Y:S02]  /*ba70*/  FSEL R140, R140, -INF , P3 ;  /* 0xff8000008c8c7808 */ /* 0x000fe40001800000 */
[----:B------:R-:W-:Y:S02]  /*ba80*/  FSEL R141, R141, -INF , P4 ;  /* 0xff8000008d8d7808 */ /* 0x000fe40002000000 */
[----:B------:R-:W-:-:S02]  /*ba90*/  ISETP.GE.AND P3, PT, R4, R212, PT ;  /* 0x000000d40400720c */ /* 0x000fc40003f66270 */
[----:B------:R-:W-:Y:S01]  /*baa0*/  ISETP.GE.AND P4, PT, R4, R210, PT ;  /* 0x000000d20400720c */ /* 0x000fe20003f86270 */
[----:B------:R-:W-:Y:S01]  /*bab0*/  VIADD R4, R29, 0xffffff70 ;  /* 0xffffff701d047836 */ /* 0x000fe20000000000 */
[----:B------:R-:W-:Y:S01]  /*bac0*/  FMNMX3.FTZ R9, R9, R171, R180, !PT ;  /* 0x000000ab09097276 */ /* 0x000fe200078100b4 */
[----:B------:R-:W-:Y:S01]  /*bad0*/  VIADD R5, R29, 0xffffff71 ;  /* 0xffffff711d057836 */ /* 0x000fe20000000000 */
[----:B------:R-:W-:Y:S02]  /*bae0*/  FSEL R143, R143, -INF , P0 ;  /* 0xff8000008f8f7808 */ /* 0x000fe40000000000 */
[----:B------:R-:W-:Y:S02]  /*baf0*/  FMNMX3.FTZ R7, R7, R169, R186, !PT ;  /* 0x000000a907077276 */ /* 0x000fe400078100ba */
[----:B------:R-:W-:Y:S02]  /*bb00*/  FMNMX3.FTZ R9, R9, R182, R167, !PT ;  /* 0x000000b609097276 */ /* 0x000fe400078100a7 */
[----:B------:R-:W-:-:S02]  /*bb10*/  ISETP.GE.AND P0, PT, R4, R213, PT ;  /* 0x000000d50400720c */ /* 0x000fc40003f06270 */
[----:B------:R-:W-:Y:S02]  /*bb20*/  FSEL R164, R143, -INF , !P4 ;  /* 0xff8000008fa47808 */ /* 0x000fe40006000000 */
[----:B------:R-:W-:Y:S02]  /*bb30*/  FMNMX3.FTZ R7, R7, R165, R252, !PT ;  /* 0x000000a507077276 */ /* 0x000fe400078100fc */
[----:B------:R-:W-:Y:S02]  /*bb40*/  ISETP.GE.AND P4, PT, R5, R213, PT ;  /* 0x000000d50500720c */ /* 0x000fe40003f86270 */
[----:B------:R-:W-:Y:S02]  /*bb50*/  FSEL R176, R140, -INF , !P5 ;  /* 0xff8000008cb07808 */ /* 0x000fe40006800000 */
[----:B------:R-:W-:Y:S02]  /*bb60*/  FSEL R166, R142, -INF , !P1 ;  /* 0xff8000008ea67808 */ /* 0x000fe40004800000 */
[----:B------:R-:W-:-:S02]  /*bb70*/  FSEL R172, R141, -INF , !P3 ;  /* 0xff8000008dac7808 */ /* 0x000fc40005800000 */
[C---:B------:R-:W-:Y:S02]  /*bb80*/  ISETP.GE.AND P1, PT, R4.reuse, R212, PT ;  /* 0x000000d40400720c */ /* 0x040fe40003f26270 */
[C---:B------:R-:W-:Y:S02]  /*bb90*/  ISETP.GE.AND P3, PT, R4.reuse, R211, PT ;  /* 0x000000d30400720c */ /* 0x040fe40003f66270 */
[----:B------:R-:W-:Y:S01]  /*bba0*/  ISETP.GE.AND P5, PT, R4, R210, PT ;  /* 0x000000d20400720c */ /* 0x000fe20003fa6270 */
[----:B------:R-:W-:Y:S01]  /*bbb0*/  VIADD R4, R29, 0xffffff78 ;  /* 0xffffff781d047836 */ /* 0x000fe20000000000 */
[----:B------:R-:W-:Y:S01]  /*bbc0*/  FMNMX3.FTZ R9, R9, R250, R246, !PT ;  /* 0x000000fa09097276 */ /* 0x000fe200078100f6 */
[----:B------:R-:W-:Y:S01]  /*bbd0*/  VIADD R29, R29, 0xffffff79 ;  /* 0xffffff791d1d7836 */ /* 0x000fe20000000000 */
[----:B------:R-:W-:Y:S02]  /*bbe0*/  FSEL R32, R32, -INF , P0 ;  /* 0xff80000020207808 */ /* 0x000fe40000000000 */
[----:B------:R-:W-:-:S02]  /*bbf0*/  FMNMX3.FTZ R7, R7, R242, R240, !PT ;  /* 0x000000f207077276 */ /* 0x000fc400078100f0 */
[----:B------:R-:W-:Y:S02]  /*bc00*/  ISETP.GE.AND P0, PT, R5, R212, PT ;  /* 0x000000d40500720c */ /* 0x000fe40003f06270 */
[----:B------:R-:W-:Y:S02]  /*bc10*/  FSEL R33, R33, -INF , P4 ;  /* 0xff80000021217808 */ /* 0x000fe40002000000 */
[----:B------:R-:W-:Y:S02]  /*bc20*/  FMNMX3.FTZ R9, R9, R248, R244, !PT ;  /* 0x000000f809097276 */ /* 0x000fe400078100f4 */
[----:B------:R-:W-:Y:S02]  /*bc30*/  FSEL R162, R32, -INF , !P1 ;  /* 0xff80000020a27808 */ /* 0x000fe40004800000 */
[----:B------:R-:W-:Y:S02]  /*bc40*/  FMNMX3.FTZ R7, R7, R238, R236, !PT ;  /* 0x000000ee07077276 */ /* 0x000fe400078100ec */
[----:B------:R-:W-:-:S02]  /*bc50*/  ISETP.GE.AND P1, PT, R4, R213, PT ;  /* 0x000000d50400720c */ /* 0x000fc40003f26270 */
[----:B------:R-:W-:Y:S02]  /*bc60*/  FSEL R160, R33, -INF , !P0 ;  /* 0xff80000021a07808 */ /* 0x000fe40004000000 */
[----:B------:R-:W-:Y:S02]  /*bc70*/  ISETP.GE.AND P0, PT, R29, R213, PT ;  /* 0x000000d51d00720c */ /* 0x000fe40003f06270 */
[----:B------:R-:W-:Y:S02]  /*bc80*/  FMNMX3.FTZ R9, R9, R234, R224, !PT ;  /* 0x000000ea09097276 */ /* 0x000fe400078100e0 */
[----:B------:R-:W-:Y:S02]  /*bc90*/  FMNMX3.FTZ R7, R7, R192, R190, !PT ;  /* 0x000000c007077276 */ /* 0x000fe400078100be */
[----:B------:R-:W-:Y:S02]  /*bca0*/  FSEL R64, R64, -INF , P1 ;  /* 0xff80000040407808 */ /* 0x000fe40000800000 */
[----:B------:R-:W-:-:S02]  /*bcb0*/  ISETP.GE.AND P1, PT, R29, R212, PT ;  /* 0x000000d41d00720c */ /* 0x000fc40003f26270 */
[----:B------:R-:W-:Y:S02]  /*bcc0*/  FSEL R65, R65, -INF , P0 ;  /* 0xff80000041417808 */ /* 0x000fe40000000000 */
[----:B------:R-:W-:Y:S02]  /*bcd0*/  ISETP.GE.AND P4, PT, R4, R212, PT ;  /* 0x000000d40400720c */ /* 0x000fe40003f86270 */
[----:B------:R-:W-:Y:S02]  /*bce0*/  FMNMX3.FTZ R9, R9, R226, R194, !PT ;  /* 0x000000e209097276 */ /* 0x000fe400078100c2 */
[----:B------:R-:W-:Y:S02]  /*bcf0*/  ISETP.GE.AND P0, PT, R5, R211, PT ;  /* 0x000000d30500720c */ /* 0x000fe40003f06270 */
[----:B------:R-:W-:Y:S02]  /*bd00*/  FMNMX3.FTZ R7, R7, R188, R184, !PT ;  /* 0x000000bc07077276 */ /* 0x000fe400078100b8 */
[----:B------:R-:W-:-:S02]  /*bd10*/  FSEL R156, R65, -INF , !P1 ;  /* 0xff800000419c7808 */ /* 0x000fc40004800000 */
[----:B------:R-:W-:Y:S02]  /*bd20*/  FMNMX3.FTZ R9, R9, R178, R174, !PT ;  /* 0x000000b209097276 */ /* 0x000fe400078100ae */
[----:B------:R-:W-:Y:S02]  /*bd30*/  FSEL R158, R64, -INF , !P4 ;  /* 0xff800000409e7808 */ /* 0x000fe40006000000 */
[----:B------:R-:W-:Y:S02]  /*bd40*/  ISETP.GE.AND P1, PT, R4, R211, PT ;  /* 0x000000d30400720c */ /* 0x000fe40003f26270 */
[----:B------:R-:W-:Y:S02]  /*bd50*/  FSEL R35, R35, -INF , P0 ;  /* 0xff80000023237808 */ /* 0x000fe40000000000 */
[----:B------:R-:W-:Y:S02]  /*bd60*/  ISETP.GE.AND P4, PT, R5, R210, PT ;  /* 0x000000d20500720c */ /* 0x000fe40003f86270 */
[----:B------:R-:W-:-:S02]  /*bd70*/  FSEL R34, R34, -INF , P3 ;  /* 0xff80000022227808 */ /* 0x000fc40001800000 */
[----:B------:R-:W-:Y:S02]  /*bd80*/  ISETP.GE.AND P0, PT, R29, R211, PT ;  /* 0x000000d31d00720c */ /* 0x000fe40003f06270 */
[----:B------:R-:W-:Y:S02]  /*bd90*/  FMNMX3.FTZ R7, R7, R170, R168, !PT ;  /* 0x000000aa07077276 */ /* 0x000fe400078100a8 */
[----:B------:R-:W-:Y:S02]  /*bda0*/  FMNMX3.FTZ R9, R9, R176, R172, !PT ;  /* 0x000000b009097276 */ /* 0x000fe400078100ac */
[----:B------:R-:W-:Y:S02]  /*bdb0*/  FSEL R66, R66, -INF , P1 ;  /* 0xff80000042427808 */ /* 0x000fe40000800000 */
[-C--:B------:R-:W-:Y:S02]  /*bdc0*/  ISETP.GE.AND P3, PT, R4, R210.reuse, PT ;  /* 0x000000d20400720c */ /* 0x080fe40003f66270 */
[----:B------:R-:W-:-:S02]  /*bdd0*/  ISETP.GE.AND P1, PT, R29, R210, PT ;  /* 0x000000d21d00720c */ /* 0x000fc40003f26270 */
[----:B------:R-:W-:Y:S02]  /*bde0*/  FSEL R67, R67, -INF , P0 ;  /* 0xff80000043437808 */ /* 0x000fe40000000000 */
[----:B------:R-:W-:Y:S02]  /*bdf0*/  FSEL R154, R34, -INF , !P5 ;  /* 0xff800000229a7808 */ /* 0x000fe40006800000 */
[----:B------:R-:W-:Y:S02]  /*be00*/  FSEL R152, R35, -INF , !P4 ;  /* 0xff80000023987808 */ /* 0x000fe40006000000 */
[----:B------:R-:W-:Y:S02]  /*be10*/  FMNMX3.FTZ R7, R7, R166, R164, !PT ;  /* 0x000000a607077276 */ /* 0x000fe400078100a4 */
[----:B------:R-:W-:Y:S02]  /*be20*/  FMNMX3.FTZ R9, R9, R162, R160, !PT ;  /* 0x000000a209097276 */ /* 0x000fe400078100a0 */
[----:B------:R-:W-:-:S02]  /*be30*/  FSEL R150, R66, -INF , !P3 ;  /* 0xff80000042967808 */ /* 0x000fc40005800000 */
[----:B------:R-:W-:Y:S02]  /*be40*/  FSEL R148, R67, -INF , !P1 ;  /* 0xff80000043947808 */ /* 0x000fe40004800000 */
[----:B------:R-:W-:Y:S02]  /*be50*/  FMNMX3.FTZ R7, R7, R154, R152, !PT ;  /* 0x0000009a07077276 */ /* 0x000fe40007810098 */
[----:B------:R-:W-:Y:S02]  /*be60*/  FMNMX3.FTZ R5, R9, R158, R156, !PT ;  /* 0x0000009e09057276 */ /* 0x000fe4000781009c */
[----:B------:R-:W-:-:S03]  /*be70*/  FMNMX3.FTZ R7, R7, R150, R148, !PT ;  /* 0x0000009607077276 */ /* 0x000fc60007810094 */
[----:B------:R-:W1:Y:S04]  /*be80*/  SHFL.BFLY PT, R4, R5, 0x2, 0x1f ;  /* 0x0c401f0005047f89 */ /* 0x000e6800000e0000 */
[----:B------:R-:W3:Y:S01]  /*be90*/  SHFL.BFLY PT, R6, R7, 0x2, 0x1f ;  /* 0x0c401f0007067f89 */ /* 0x000ee200000e0000 */
[----:B------:R-:W4:Y:S01]  /*bea0*/  S2UR UR6, SR_CgaCtaId ;  /* 0x00000000000679c3 */ /* 0x000f220000008800 */
[----:B-1----:R-:W-:Y:S02]  /*beb0*/  FMNMX.FTZ R8, R5, R4, !PT ;  /* 0x0000000405087209 */ /* 0x002fe40007810000 */
[----:B---3--:R-:W-:-:S05]  /*bec0*/  FMNMX.FTZ R4, R7, R6, !PT ;  /* 0x0000000607047209 */ /* 0x008fca0007810000 */
[----:B------:R-:W1:Y:S04]  /*bed0*/  SHFL.BFLY PT, R139, R4, 0x1, 0x1f ;  /* 0x0c201f00048b7f89 */ /* 0x000e6800000e0000 */
[----:B------:R-:W3:Y:S01]  /*bee0*/  SHFL.BFLY PT, R141, R8, 0x1, 0x1f ;  /* 0x0c201f00088d7f89 */ /* 0x000ee200000e0000 */
[----:B------:R-:W-:Y:S02]  /*bef0*/  UMOV UR7, 0x400 ;  /* 0x0000040000077882 */ /* 0x000fe40000000000 */
[----:B----4-:R-:W-:Y:S01]  /*bf00*/  ULEA UR6, UR6, UR7, 0x18 ;  /* 0x0000000706067291 */ /* 0x010fe2000f8ec0ff */
[----:B------:R-:W-:-:S05]  /*bf10*/  LOP3.LUT R149, R0, 0x200, R202, 0xf8, !PT ;  /* 0x0000020000957812 */ /* 0x000fca00078ef8ca */
[----:B------:R-:W-:Y:S01]  /*bf20*/  IMAD.U32 R200, RZ, RZ, UR6 ;  /* 0x00000006ffc87e24 */ /* 0x000fe2000f8e00ff */
[----:B-1----:R-:W-:-:S04]  /*bf30*/  FMNMX.FTZ R139, R4, R139, !PT ;  /* 0x0000008b048b7209 */ /* 0x002fc80007810000 */
[----:B------:R-:W-:Y:S01]  /*bf40*/  FSETP.NEU.FTZ.AND P0, PT, R139, -INF , PT ;  /* 0xff8000008b00780b */ /* 0x000fe20003f1d000 */
[----:B--2---:R-:W-:Y:S01]  /*bf50*/  FMUL.FTZ R143, R136, R139 ;  /* 0x0000008b888f7220 */ /* 0x004fe20000410000 */
[----:B------:R-:W-:-:S04]  /*bf60*/  IMAD R149, R149, 0x2, R200 ;  /* 0x0000000295957824 */ /* 0x000fc800078e02c8 */
[----:B------:R-:W-:Y:S02]  /*bf70*/  FSEL R143, R143, RZ, P0 ;  /* 0x000000ff8f8f7208 */ /* 0x000fe40000000000 */
[----:B---3--:R-:W-:Y:S01]  /*bf80*/  FMNMX.FTZ R141, R8, R141, !PT ;  /* 0x0000008d088d7209 */ /* 0x008fe20007810000 */
[----:B------:R-:W-:Y:S01]  /*bf90*/  VIADD R16, R149, 0xc000 ;  /* 0x0000c00095107836 */ /* 0x000fe20000000000 */
[----:B------:R-:W-:Y:S01]  /*bfa0*/  FSEL R4, R139, RZ, P0 ;  /* 0x000000ff8b047208 */ /* 0x000fe20000000000 */
[----:B------:R-:W-:Y:S01]  /*bfb0*/  FFMA.FTZ R138, R24, R136, -R143 ;  /* 0x00000088188a7223 */ /* 0x000fe2000001088f */
[----:B------:R-:W-:Y:S02]  /*bfc0*/  IMAD.MOV.U32 R24, RZ, RZ, 0x20 ;  /* 0x00000020ff187424 */ /* 0x000fe400078e00ff */
[----:B------:R-:W-:Y:S01]  /*bfd0*/  FMUL.FTZ R147, R136, R141 ;  /* 0x0000008d88937220 */ /* 0x000fe20000410000 */
[----:B------:R-:W-:Y:S01]  /*bfe0*/  FSETP.NEU.FTZ.AND P1, PT, R141, -INF , PT ;  /* 0xff8000008d00780b */ /* 0x000fe20003f3d000 */
[----:B------:R-:W-:Y:S01]  /*bff0*/  VIADD R157, R149, 0xc040 ;  /* 0x0000c040959d7836 */ /* 0x000fe20000000000 */
[----:B------:R-:W-:Y:S01]  /*c000*/  LDSM.16.MT88.4 R44, [R149+0x10000] ;  /* 0x01000000952c783b */ /* 0x000fe20000004200 */
[----:B------:R-:W-:Y:S01]  /*c010*/  SEL R24, R24, 0xffffffe0, !P6 ;  /* 0xffffffe018187807 */ /* 0x000fe20007000000 */
[----:B------:R-:W-:Y:S01]  /*c020*/  @P2 VIADD R157, R16, 0xffffffc0 ;  /* 0xffffffc0109d2836 */ /* 0x000fe20000000000 */
[----:B------:R-:W-:Y:S01]  /*c030*/  FSEL R147, R147, RZ, P1 ;  /* 0x000000ff93937208 */ /* 0x000fe20000800000 */
[----:B------:R-:W-:Y:S02]  /*c040*/  LDSM.16.MT88.4 R12, [R149+0xc000] ;  /* 0x00c00000950c783b */ /* 0x000fe40000004200 */
[----:B------:R-:W-:-:S02]  /*c050*/  IMAD.IADD R155, R24, 0x1, R157 ;  /* 0x00000001189b7824 */ /* 0x000fc400078e029d */
[-C--:B------:R-:W-:Y:S01]  /*c060*/  FFMA.FTZ R145, R36, R136.reuse, -R147 ;  /* 0x0000008824917223 */ /* 0x080fe20000010893 */
[----:B------:R-:W-:Y:S01]  /*c070*/  FSEL R153, R141, RZ, P1 ;  /* 0x000000ff8d997208 */ /* 0x000fe20000800000 */
[----:B------:R-:W-:Y:S01]  /*c080*/  FADD.FTZ R5, R133, -R4 ;  /* 0x8000000485057221 */ /* 0x000fe20000010000 */
[----:B------:R-:W1:Y:S01]  /*c090*/  LDSM.16.MT88.4 R36, [R155] ;  /* 0x000000009b24783b */ /* 0x000e620000004200 */
[----:B------:R-:W-:Y:S02]  /*c0a0*/  IMAD.IADD R133, R24, 0x1, R149 ;  /* 0x0000000118857824 */ /* 0x000fe400078e0295 */
[----:B------:R-:W-:Y:S01]  /*c0b0*/  FADD.FTZ R153, R134, -R153 ;  /* 0x8000009986997221 */ /* 0x000fe20000010000 */
[-CC-:B------:R-:W-:Y:S01]  /*c0c0*/  FFMA.FTZ R146, R25, R136.reuse, -R147.reuse ;  /* 0x0000008819927223 */ /* 0x180fe20000010893 */
[-CC-:B------:R-:W-:Y:S01]  /*c0d0*/  FFMA.FTZ R144, R28, R136.reuse, -R147.reuse ;  /* 0x000000881c907223 */ /* 0x180fe20000010893 */
[-C--:B------:R-:W-:Y:S01]  /*c0e0*/  FFMA.FTZ R142, R30, R136.reuse, -R147 ;  /* 0x000000881e8e7223 */ /* 0x080fe20000010893 */
[-CC-:B------:R-:W-:Y:S01]  /*c0f0*/  FFMA.FTZ R140, R26, R136.reuse, -R143.reuse ;  /* 0x000000881a8c7223 */ /* 0x180fe2000001088f */
[-CC-:B------:R-:W-:Y:S01]  /*c100*/  FFMA.FTZ R151, R20, R136.reuse, -R143.reuse ;  /* 0x0000008814977223 */ /* 0x180fe2000001088f */
[C---:B------:R-:W-:Y:S01]  /*c110*/  FMUL.FTZ R153, R136.reuse, R153 ;  /* 0x0000009988997220 */ /* 0x040fe20000410000 */
[----:B------:R-:W-:Y:S01]  /*c120*/  FMUL.FTZ R134, R136, R5 ;  /* 0x0000000588867220 */ /* 0x000fe20000410000 */
[----:B------:R-:W2:Y:S01]  /*c130*/  LDSM.16.MT88.4 R52, [R133+0x10000] ;  /* 0x010000008534783b */ /* 0x000ea20000004200 */
[----:B------:R-:W-:Y:S01]  /*c140*/  FFMA.FTZ R22, R22, R136, -R143 ;  /* 0x0000008816167223 */ /* 0x000fe2000001088f */
[----:B------:R-:W-:Y:S02]  /*c150*/  MUFU.EX2 R146, R146 ;  /* 0x0000009200927308 */ /* 0x000fe40000000800 */
[----:B------:R-:W-:Y:S04]  /*c160*/  LDSM.16.MT88.4 R28, [R157] ;  /* 0x000000009d1c783b */ /* 0x000fe80000004200 */
[----:B------:R-:W-:Y:S02]  /*c170*/  LDSM.16.MT88.4 R60, [R157+0x4000] ;  /* 0x004000009d3c783b */ /* 0x000fe40000004200 */
[----:B------:R-:W3:Y:S08]  /*c180*/  MUFU.EX2 R144, R144 ;  /* 0x0000009000907308 */ /* 0x000ef00000000800 */
[----:B------:R-:W-:Y:S08]  /*c190*/  MUFU.EX2 R145, R145 ;  /* 0x0000009100917308 */ /* 0x000ff00000000800 */
[----:B------:R-:W4:Y:S08]  /*c1a0*/  MUFU.EX2 R142, R142 ;  /* 0x0000008e008e7308 */ /* 0x000f300000000800 */
[----:B------:R-:W-:Y:S08]  /*c1b0*/  MUFU.EX2 R140, R140 ;  /* 0x0000008c008c7308 */ /* 0x000ff00000000800 */
[----:B------:R-:W5:Y:S08]  /*c1c0*/  MUFU.EX2 R138, R138 ;  /* 0x0000008a008a7308 */ /* 0x000f700000000800 */
[----:B------:R3:W-:Y:S08]  /*c1d0*/  MUFU.EX2 R0, R22 ;  /* 0x0000001600007308 */ /* 0x0007f00000000800 */
[----:B------:R-:W1:Y:S08]  /*c1e0*/  MUFU.EX2 R151, R151 ;  /* 0x0000009700977308 */ /* 0x000e700000000800 */
[----:B------:R-:W2:Y:S01]  /*c1f0*/  MUFU.EX2 R153, R153 ;  /* 0x0000009900997308 */ /* 0x000ea20000000800 */
[----:B---3--:R-:W3:Y:S07]  /*c200*/  LDSM.16.MT88.4 R20, [R133+0xc000] ;  /* 0x00c000008514783b */ /* 0x008eee0000004200 */
[----:B------:R-:W2:Y:S01]  /*c210*/  MUFU.EX2 R134, R134 ;  /* 0x0000008600867308 */ /* 0x000ea20000000800 */
[----:B------:R-:W-:-:S02]  /*c220*/  F2FP.F16.F32.PACK_AB R4, R144, R146 ;  /* 0x000000929004723e */ /* 0x000fc400000000ff */
[----:B----4-:R-:W-:Y:S02]  /*c230*/  F2FP.F16.F32.PACK_AB R6, R142, R145 ;  /* 0x000000918e06723e */ /* 0x010fe400000000ff */
[----:B-----5:R-:W-:Y:S02]  /*c240*/  F2FP.F16.F32.PACK_AB R5, R138, R140 ;  /* 0x0000008c8a05723e */ /* 0x020fe400000000ff */
[----:B-1----:R-:W-:Y:S01]  /*c250*/  F2FP.F16.F32.PACK_AB R7, R151, R0 ;  /* 0x000000009707723e */ /* 0x002fe200000000ff */
[-C--:B--2---:R-:W-:Y:S01]  /*c260*/  FMUL.FTZ R32, R104, R153.reuse ;  /* 0x0000009968207220 */ /* 0x084fe20000410000 */
[-C--:B------:R-:W-:Y:S01]  /*c270*/  FMUL.FTZ R33, R105, R153.reuse ;  /* 0x0000009969217220 */ /* 0x080fe20000410000 */
        /* <DEDUP_REMOVED lines=14> */
[----:B------:R-:W-:Y:S01]  /*c360*/  HMMA.16816.F32 R32, R4, R36, R32 ;  /* 0x000000240420723c */ /* 0x000fe20000001820 */
[-C--:B------:R-:W-:Y:S01]  /*c370*/  FMUL.FTZ R49, R89, R153.reuse ;  /* 0x0000009959317220 */ /* 0x080fe20000410000 */
[-C--:B------:R-:W-:Y:S01]  /*c380*/  FMUL.FTZ R51, R91, R134.reuse ;  /* 0x000000865b337220 */ /* 0x080fe20000410000 */
[-C--:B------:R-:W-:Y:S01]  /*c390*/  FMUL.FTZ R84, R84, R153.reuse ;  /* 0x0000009954547220 */ /* 0x080fe20000410000 */
[----:B------:R-:W-:Y:S01]  /*c3a0*/  FMUL.FTZ R85, R85, R153 ;  /* 0x0000009955557220 */ /* 0x000fe20000410000 */
[----:B------:R-:W-:-:S03]  /*c3b0*/  FMUL.FTZ R86, R86, R134 ;  /* 0x0000008656567220 */ /* 0x000fc60000410000 */
[----:B------:R-:W-:Y:S01]  /*c3c0*/  HMMA.16816.F32 R36, R4, R38, R100 ;  /* 0x000000260424723c */ /* 0x000fe20000001864 */
[-CC-:B------:R-:W-:Y:S01]  /*c3d0*/  FFMA.FTZ R101, R50, R136.reuse, -R147.reuse ;  /* 0x0000008832657223 */ /* 0x180fe20000010893 */
[----:B------:R-:W-:Y:S01]  /*c3e0*/  FFMA.FTZ R100, R48, R136, -R147 ;  /* 0x0000008830647223 */ /* 0x000fe20000010893 */
[----:B------:R-:W-:Y:S01]  /*c3f0*/  FMUL.FTZ R48, R88, R153 ;  /* 0x0000009958307220 */ /* 0x000fe20000410000 */
[-C--:B------:R-:W-:Y:S01]  /*c400*/  FMUL.FTZ R50, R90, R134.reuse ;  /* 0x000000865a327220 */ /* 0x080fe20000410000 */
[----:B------:R-:W-:-:S03]  /*c410*/  FMUL.FTZ R87, R87, R134 ;  /* 0x0000008657577220 */ /* 0x000fc60000410000 */
[C---:B------:R-:W-:Y:S01]  /*c420*/  HMMA.16816.F32 R40, R4.reuse, R44, R40 ;  /* 0x0000002c0428723c */ /* 0x040fe20000001828 */
[-CC-:B------:R-:W-:Y:S01]  /*c430*/  FFMA.FTZ R103, R58, R136.reuse, -R147.reuse ;  /* 0x000000883a677223 */ /* 0x180fe20000010893 */
[-C--:B------:R-:W-:Y:S01]  /*c440*/  FFMA.FTZ R102, R56, R136.reuse, -R147 ;  /* 0x0000008838667223 */ /* 0x080fe20000010893 */
[-CC-:B------:R-:W-:Y:S01]  /*c450*/  FFMA.FTZ R107, R195, R136.reuse, -R143.reuse ;  /* 0x00000088c36b7223 */ /* 0x180fe2000001088f */
[-CC-:B------:R-:W-:Y:S01]  /*c460*/  FFMA.FTZ R106, R193, R136.reuse, -R143.reuse ;  /* 0x00000088c16a7223 */ /* 0x180fe2000001088f */
[-CC-:B------:R-:W-:Y:S01]  /*c470*/  FFMA.FTZ R105, R191, R136.reuse, -R143.reuse ;  /* 0x00000088bf697223 */ /* 0x180fe2000001088f */
[--C-:B------:R-:W-:Y:S01]  /*c480*/  FFMA.FTZ R104, R189, R136, -R143.reuse ;  /* 0x00000088bd687223 */ /* 0x100fe2000001088f */
[-C--:B------:R-:W-:Y:S01]  /*c490*/  FMUL.FTZ R16, R120, R153.reuse ;  /* 0x0000009978107220 */ /* 0x080fe20000410000 */
[C---:B------:R-:W-:Y:S01]  /*c4a0*/  HMMA.16816.F32 R44, R4.reuse, R46, R92 ;  /* 0x0000002e042c723c */ /* 0x040fe2000000185c */
[----:B------:R-:W1:Y:S01]  /*c4b0*/  LDSM.16.MT88.4 R92, [R155+0x4000] ;  /* 0x004000009b5c783b */ /* 0x000e620000004200 */
[-C--:B------:R-:W-:Y:S01]  /*c4c0*/  FMUL.FTZ R17, R121, R153.reuse ;  /* 0x0000009979117220 */ /* 0x080fe20000410000 */
[-C--:B------:R-:W-:Y:S01]  /*c4d0*/  FMUL.FTZ R18, R122, R134.reuse ;  /* 0x000000867a127220 */ /* 0x080fe20000410000 */
[-C--:B------:R-:W-:Y:S01]  /*c4e0*/  FMUL.FTZ R19, R123, R134.reuse ;  /* 0x000000867b137220 */ /* 0x080fe20000410000 */
[-C--:B------:R-:W-:Y:S01]  /*c4f0*/  FMUL.FTZ R116, R116, R153.reuse ;  /* 0x0000009974747220 */ /* 0x080fe20000410000 */
[-C--:B------:R-:W-:Y:S01]  /*c500*/  FMUL.FTZ R117, R117, R153.reuse ;  /* 0x0000009975757220 */ /* 0x080fe20000410000 */
[-C--:B------:R-:W-:Y:S01]  /*c510*/  FMUL.FTZ R118, R118, R134.reuse ;  /* 0x0000008676767220 */ /* 0x080fe20000410000 */
[C---:B------:R-:W-:Y:S01]  /*c520*/  HMMA.16816.F32 R48, R4.reuse, R52, R48 ;  /* 0x000000340430723c */ /* 0x040fe20000001830 */
[-C--:B------:R-:W-:Y:S01]  /*c530*/  FMUL.FTZ R119, R119, R134.reuse ;  /* 0x0000008677777220 */ /* 0x080fe20000410000 */
[----:B------:R-:W-:Y:S01]  /*c540*/  MUFU.EX2 R101, R101 ;  /* 0x0000006500657308 */ /* 0x000fe20000000800 */
[-C--:B------:R-:W-:Y:S01]  /*c550*/  FMUL.FTZ R8, R128, R153.reuse ;  /* 0x0000009980087220 */ /* 0x080fe20000410000 */
[-C--:B------:R-:W-:Y:S01]  /*c560*/  FMUL.FTZ R9, R129, R153.reuse ;  /* 0x0000009981097220 */ /* 0x080fe20000410000 */
[-C--:B------:R-:W-:Y:S01]  /*c570*/  FMUL.FTZ R10, R130, R134.reuse ;  /* 0x00000086820a7220 */ /* 0x080fe20000410000 */
[-C--:B------:R-:W-:Y:S01]  /*c580*/  FMUL.FTZ R11, R131, R134.reuse ;  /* 0x00000086830b7220 */ /* 0x080fe20000410000 */
[-C--:B------:R-:W-:Y:S01]  /*c590*/  FMUL.FTZ R24, R112, R153.reuse ;  /* 0x0000009970187220 */ /* 0x080fe20000410000 */
[C---:B------:R-:W-:Y:S01]  /*c5a0*/  HMMA.16816.F32 R52, R4.reuse, R54, R84 ;  /* 0x000000360434723c */ /* 0x040fe20000001854 */
[----:B------:R-:W2:Y:S01]  /*c5b0*/  LDSM.16.MT88.4 R84, [R133+0xc800] ;  /* 0x00c800008554783b */ /* 0x000ea20000004200 */
[----:B------:R-:W4:Y:S01]  /*c5c0*/  MUFU.EX2 R100, R100 ;  /* 0x0000006400647308 */ /* 0x000f220000000800 */
[-C--:B------:R-:W-:Y:S01]  /*c5d0*/  FMUL.FTZ R25, R113, R153.reuse ;  /* 0x0000009971197220 */ /* 0x080fe20000410000 */
[-C--:B------:R-:W-:Y:S01]  /*c5e0*/  FMUL.FTZ R26, R114, R134.reuse ;  /* 0x00000086721a7220 */ /* 0x080fe20000410000 */
[-C--:B------:R-:W-:Y:S01]  /*c5f0*/  FMUL.FTZ R27, R115, R134.reuse ;  /* 0x00000086731b7220 */ /* 0x080fe20000410000 */
[-C--:B------:R-:W-:Y:S01]  /*c600*/  FMUL.FTZ R57, R81, R153.reuse ;  /* 0x0000009951397220 */ /* 0x080fe20000410000 */
[-C--:B------:R-:W-:Y:S01]  /*c610*/  FMUL.FTZ R59, R83, R134.reuse ;  /* 0x00000086533b7220 */ /* 0x080fe20000410000 */
[-C--:B------:R-:W-:Y:S01]  /*c620*/  FMUL.FTZ R124, R124, R153.reuse ;  /* 0x000000997c7c7220 */ /* 0x080fe20000410000 */
[-C--:B------:R-:W-:Y:S01]  /*c630*/  FMUL.FTZ R125, R125, R153.reuse ;  /* 0x000000997d7d7220 */ /* 0x080fe20000410000 */
[----:B------:R-:W-:Y:S01]  /*c640*/  MUFU.EX2 R103, R103 ;  /* 0x0000006700677308 */ /* 0x000fe20000000800 */
[C---:B---3--:R-:W-:Y:S01]  /*c650*/  HMMA.16816.F32 R16, R4.reuse, R20, R16 ;  /* 0x000000140410723c */ /* 0x048fe20000001810 */
[-C--:B------:R-:W-:Y:S01]  /*c660*/  FMUL.FTZ R126, R126, R134.reuse ;  /* 0x000000867e7e7220 */ /* 0x080fe20000410000 */
[-C--:B------:R-:W-:Y:S01]  /*c670*/  FMUL.FTZ R127, R127, R134.reuse ;  /* 0x000000867f7f7220 */ /* 0x080fe20000410000 */
[-C--:B------:R-:W-:Y:S01]  /*c680*/  FMUL.FTZ R108, R108, R153.reuse ;  /* 0x000000996c6c7220 */ /* 0x080fe20000410000 */
[-C--:B------:R-:W-:Y:S01]  /*c690*/  FMUL.FTZ R109, R109, R153.reuse ;  /* 0x000000996d6d7220 */ /* 0x080fe20000410000 */
[-C--:B------:R-:W-:Y:S01]  /*c6a0*/  FMUL.FTZ R110, R110, R134.reuse ;  /* 0x000000866e6e7220 */ /* 0x080fe20000410000 */
[-C--:B------:R-:W-:Y:S01]  /*c6b0*/  FMUL.FTZ R111, R111, R134.reuse ;  /* 0x000000866f6f7220 */ /* 0x080fe20000410000 */
[----:B------:R-:W3:Y:S01]  /*c6c0*/  MUFU.EX2 R102, R102 ;  /* 0x0000006600667308 */ /* 0x000ee20000000800 */
[C---:B------:R-:W-:Y:S01]  /*c6d0*/  HMMA.16816.F32 R20, R4.reuse, R22, R116 ;  /* 0x000000160414723c */ /* 0x040fe20000001874 */
[-C--:B------:R-:W-:Y:S01]  /*c6e0*/  FMUL.FTZ R76, R76, R153.reuse ;  /* 0x000000994c4c7220 */ /* 0x080fe20000410000 */
[-C--:B------:R-:W-:Y:S01]  /*c6f0*/  FMUL.FTZ R77, R77, R153.reuse ;  /* 0x000000994d4d7220 */ /* 0x080fe20000410000 */
[-C--:B------:R-:W-:Y:S01]  /*c700*/  FMUL.FTZ R78, R78, R134.reuse ;  /* 0x000000864e4e7220 */ /* 0x080fe20000410000 */
[-C--:B------:R-:W-:Y:S01]  /*c710*/  FMUL.FTZ R79, R79, R134.reuse ;  /* 0x000000864f4f7220 */ /* 0x080fe20000410000 */
[-C--:B------:R-:W-:Y:S01]  /*c720*/  FMUL.FTZ R64, R72, R153.reuse ;  /* 0x0000009948407220 */ /* 0x080fe20000410000 */
[-C--:B------:R-:W-:Y:S01]  /*c730*/  FMUL.FTZ R65, R73, R153.reuse ;  /* 0x0000009949417220 */ /* 0x080fe20000410000 */
[----:B------:R-:W-:Y:S01]  /*c740*/  MUFU.EX2 R107, R107 ;  /* 0x0000006b006b7308 */ /* 0x000fe20000000800 */
[-C--:B------:R-:W-:Y:S01]  /*c750*/  FMUL.FTZ R56, R80, R153.reuse ;  /* 0x0000009950387220 */ /* 0x080fe20000410000 */
[-C--:B------:R-:W-:Y:S01]  /*c760*/  FMUL.FTZ R66, R74, R134.reuse ;  /* 0x000000864a427220 */ /* 0x080fe20000410000 */
[-C--:B------:R-:W-:Y:S01]  /*c770*/  FMUL.FTZ R67, R75, R134.reuse ;  /* 0x000000864b437220 */ /* 0x080fe20000410000 */
[-C--:B------:R-:W-:Y:S01]  /*c780*/  FMUL.FTZ R68, R68, R153.reuse ;  /* 0x0000009944447220 */ /* 0x080fe20000410000 */
[----:B------:R-:W-:Y:S01]  /*c790*/  FMUL.FTZ R69, R69, R153 ;  /* 0x0000009945457220 */ /* 0x000fe20000410000 */
[-C--:B------:R-:W-:Y:S01]  /*c7a0*/  FMUL.FTZ R70, R70, R134.reuse ;  /* 0x0000008646467220 */ /* 0x080fe20000410000 */
[-C--:B------:R-:W-:Y:S01]  /*c7b0*/  FMUL.FTZ R71, R71, R134.reuse ;  /* 0x0000008647477220 */ /* 0x080fe20000410000 */
[----:B------:R-:W5:Y:S01]  /*c7c0*/  MUFU.EX2 R106, R106 ;  /* 0x0000006a006a7308 */ /* 0x000f620000000800 */
[----:B------:R-:W-:Y:S01]  /*c7d0*/  FMUL.FTZ R58, R82, R134 ;  /* 0x00000086523a7220 */ /* 0x000fe20000410000 */
[----:B------:R-:W2:Y:S06]  /*c7e0*/  LDSM.16.MT88.4 R88, [R149+0xc800] ;  /* 0x00c800009558783b */ /* 0x000eac0000004200 */
[----:B------:R-:W-:Y:S08]  /*c7f0*/  MUFU.EX2 R105, R105 ;  /* 0x0000006900697308 */ /* 0x000ff00000000800 */
[----:B------:R-:W5:Y:S01]  /*c800*/  MUFU.EX2 R104, R104 ;  /* 0x0000006800687308 */ /* 0x000f620000000800 */
[C---:B------:R-:W-:Y:S01]  /*c810*/  HMMA.16816.F32 R8, R4.reuse, R12, R8 ;  /* 0x0000000c0408723c */ /* 0x040fe20000001808 */
[----:B------:R-:W2:Y:S04]  /*c820*/  LDSM.16.MT88.4 R80, [R157+0x800] ;  /* 0x000800009d50783b */ /* 0x000ea80000004200 */
[----:B------:R-:W-:Y:S03]  /*c830*/  LDSM.16.MT88.4 R72, [R155+0x4800] ;  /* 0x004800009b48783b */ /* 0x000fe60000004200 */
[C---:B------:R-:W-:Y:S01]  /*c840*/  HMMA.16816.F32 R24, R4.reuse, R28, R24 ;  /* 0x0000001c0418723c */ /* 0x040fe20000001818 */
[-CC-:B------:R-:W-:Y:S01]  /*c850*/  FFMA.FTZ R112, R179, R136.reuse, -R143.reuse ;  /* 0x00000088b3707223 */ /* 0x180fe2000001088f */
[-CC-:B------:R-:W-:Y:S01]  /*c860*/  FFMA.FTZ R113, R177, R136.reuse, -R143.reuse ;  /* 0x00000088b1717223 */ /* 0x180fe2000001088f */
[-CC-:B------:R-:W-:Y:S01]  /*c870*/  FFMA.FTZ R114, R175, R136.reuse, -R143.reuse ;  /* 0x00000088af727223 */ /* 0x180fe2000001088f */
[-C--:B------:R-:W-:Y:S01]  /*c880*/  FFMA.FTZ R115, R173, R136.reuse, -R143 ;  /* 0x00000088ad737223 */ /* 0x080fe2000001088f */
[-CC-:B------:R-:W-:Y:S01]  /*c890*/  FFMA.FTZ R159, R171, R136.reuse, -R147.reuse ;  /* 0x00000088ab9f7223 */ /* 0x180fe20000010893 */
[-CC-:B------:R-:W-:Y:S01]  /*c8a0*/  FFMA.FTZ R180, R180, R136.reuse, -R147.reuse ;  /* 0x00000088b4b47223 */ /* 0x180fe20000010893 */
[-CC-:B------:R-:W-:Y:S01]  /*c8b0*/  FFMA.FTZ R182, R182, R136.reuse, -R147.reuse ;  /* 0x00000088b6b67223 */ /* 0x180fe20000010893 */
[C---:B------:R-:W-:Y:S01]  /*c8c0*/  HMMA.16816.F32 R56, R4.reuse, R60, R56 ;  /* 0x0000003c0438723c */ /* 0x040fe20000001838 */
[-C--:B------:R-:W-:Y:S01]  /*c8d0*/  FFMA.FTZ R161, R167, R136.reuse, -R147 ;  /* 0x00000088a7a17223 */ /* 0x080fe20000010893 */
[-CC-:B------:R-:W-:Y:S01]  /*c8e0*/  FFMA.FTZ R163, R169, R136.reuse, -R143.reuse ;  /* 0x00000088a9a37223 */ /* 0x180fe2000001088f */
[-CC-:B------:R-:W-:Y:S01]  /*c8f0*/  FFMA.FTZ R186, R186, R136.reuse, -R143.reuse ;  /* 0x00000088baba7223 */ /* 0x180fe2000001088f */
[-CC-:B------:R-:W-:Y:S01]  /*c900*/  FFMA.FTZ R165, R165, R136.reuse, -R143.reuse ;  /* 0x00000088a5a57223 */ /* 0x180fe2000001088f */
[-C--:B------:R-:W-:Y:S01]  /*c910*/  FFMA.FTZ R202, R252, R136.reuse, -R143 ;  /* 0x00000088fcca7223 */ /* 0x080fe2000001088f */
[-CC-:B------:R-:W-:Y:S01]  /*c920*/  FFMA.FTZ R246, R246, R136.reuse, -R147.reuse ;  /* 0x00000088f6f67223 */ /* 0x180fe20000010893 */
[-C--:B------:R-:W-:Y:S01]  /*c930*/  FFMA.FTZ R248, R248, R136.reuse, -R147 ;  /* 0x00000088f8f87223 */ /* 0x080fe20000010893 */
[C---:B------:R-:W-:Y:S01]  /*c940*/  HMMA.16816.F32 R12, R4.reuse, R14, R124 ;  /* 0x0000000e040c723c */ /* 0x040fe2000000187c */
[-CC-:B------:R-:W-:Y:S01]  /*c950*/  FFMA.FTZ R240, R240, R136.reuse, -R143.reuse ;  /* 0x00000088f0f07223 */ /* 0x180fe2000001088f */
[-C--:B------:R-:W-:Y:S01]  /*c960*/  FFMA.FTZ R236, R236, R136.reuse, -R143 ;  /* 0x00000088ecec7223 */ /* 0x080fe2000001088f */
[-CC-:B------:R-:W-:Y:S01]  /*c970*/  FFMA.FTZ R224, R224, R136.reuse, -R147.reuse ;  /* 0x00000088e0e07223 */ /* 0x180fe20000010893 */
[-C--:B------:R-:W-:Y:S01]  /*c980*/  FFMA.FTZ R226, R226, R136.reuse, -R147 ;  /* 0x00000088e2e27223 */ /* 0x080fe20000010893 */
[-CC-:B------:R-:W-:Y:S01]  /*c990*/  FFMA.FTZ R190, R190, R136.reuse, -R143.reuse ;  /* 0x00000088bebe7223 */ /* 0x180fe2000001088f */
[-C--:B------:R-:W-:Y:S01]  /*c9a0*/  FFMA.FTZ R184, R184, R136.reuse, -R143 ;  /* 0x00000088b8b87223 */ /* 0x080fe2000001088f */
[-CC-:B------:R-:W-:Y:S01]  /*c9b0*/  FFMA.FTZ R178, R178, R136.reuse, -R147.reuse ;  /* 0x00000088b2b27223 */ /* 0x180fe20000010893 */
[C---:B------:R-:W-:Y:S01]  /*c9c0*/  HMMA.16816.F32 R28, R4.reuse, R30, R108 ;  /* 0x0000001e041c723c */ /* 0x040fe2000000186c */
[-C--:B------:R-:W-:Y:S01]  /*c9d0*/  FFMA.FTZ R172, R172, R136.reuse, -R147 ;  /* 0x00000088acac7223 */ /* 0x080fe20000010893 */
[-CC-:B------:R-:W-:Y:S01]  /*c9e0*/  FFMA.FTZ R170, R170, R136.reuse, -R143.reuse ;  /* 0x00000088aaaa7223 */ /* 0x180fe2000001088f */
[-CC-:B------:R-:W-:Y:S01]  /*c9f0*/  FFMA.FTZ R166, R166, R136.reuse, -R143.reuse ;  /* 0x00000088a6a67223 */ /* 0x180fe2000001088f */
[----:B------:R-:W-:Y:S01]  /*ca00*/  FFMA.FTZ R189, R164, R136, -R143 ;  /* 0x00000088a4bd7223 */ /* 0x000fe2000001088f */
[----:B------:R-:W-:Y:S01]  /*ca10*/  FFMA.FTZ R235, R235, R134, R140 ;  /* 0x00000086ebeb7223 */ /* 0x000fe2000001008c */
[-CC-:B------:R-:W-:Y:S01]  /*ca20*/  FFMA.FTZ R162, R162, R136.reuse, -R147.reuse ;  /* 0x00000088a2a27223 */ /* 0x180fe20000010893 */
[-CC-:B------:R-:W-:Y:S01]  /*ca30*/  FFMA.FTZ R191, R160, R136.reuse, -R147.reuse ;  /* 0x00000088a0bf7223 */ /* 0x180fe20000010893 */
[C---:B------:R-:W-:Y:S01]  /*ca40*/  HMMA.16816.F32 R60, R4.reuse, R62, R76 ;  /* 0x0000003e043c723c */ /* 0x040fe2000000184c */
[----:B------:R-:W2:Y:S01]  /*ca50*/  LDSM.16.MT88.4 R76, [R155+0x800] ;  /* 0x000800009b4c783b */ /* 0x000ea20000004200 */
[-C--:B------:R-:W-:Y:S01]  /*ca60*/  FFMA.FTZ R158, R158, R136.reuse, -R147 ;  /* 0x000000889e9e7223 */ /* 0x080fe20000010893 */
[-CC-:B------:R-:W-:Y:S01]  /*ca70*/  FFMA.FTZ R193, R152, R136.reuse, -R143.reuse ;  /* 0x0000008898c17223 */ /* 0x180fe2000001088f */
[----:B------:R-:W-:Y:S01]  /*ca80*/  FFMA.FTZ R150, R150, R136, -R143 ;  /* 0x0000008896967223 */ /* 0x000fe2000001088f */
[----:B------:R-:W-:Y:S03]  /*ca90*/  LDSM.16.MT88.4 R116, [R133+0xf800] ;  /* 0x00f800008574783b */ /* 0x000fe60000004200 */
[C---:B-1----:R-:W-:Y:S01]  /*caa0*/  HMMA.16816.F32 R64, R4.reuse, R92, R64 ;  /* 0x0000005c0440723c */ /* 0x042fe20000001840 */
[----:B------:R-:W-:Y:S08]  /*cab0*/  MUFU.EX2 R112, R112 ;  /* 0x0000007000707308 */ /* 0x000ff00000000800 */
[----:B------:R-:W-:Y:S01]  /*cac0*/  MUFU.EX2 R113, R113 ;  /* 0x0000007100717308 */ /* 0x000fe20000000800 */
[----:B------:R-:W-:Y:S01]  /*cad0*/  HMMA.16816.F32 R4, R4, R94, R68 ;  /* 0x0000005e0404723c */ /* 0x000fe20000001844 */
[----:B----4-:R-:W-:Y:S01]  /*cae0*/  F2FP.F16.F32.PACK_AB R68, R100, R101 ;  /* 0x000000656444723e */ /* 0x010fe200000000ff */
[----:B------:R-:W-:Y:S01]  /*caf0*/  LDSM.16.MT88.4 R92, [R133+0x10800] ;  /* 0x01080000855c783b */ /* 0x000fe20000004200 */
[----:B---3--:R-:W-:-:S02]  /*cb00*/  F2FP.F16.F32.PACK_AB R70, R102, R103 ;  /* 0x000000676646723e */ /* 0x008fc400000000ff */
[----:B-----5:R-:W-:Y:S02]  /*cb10*/  F2FP.F16.F32.PACK_AB R69, R106, R107 ;  /* 0x0000006b6a45723e */ /* 0x020fe400000000ff */
[----:B------:R-:W-:Y:S01]  /*cb20*/  MUFU.EX2 R114, R114 ;  /* 0x0000007200727308 */ /* 0x000fe20000000800 */
[----:B------:R-:W-:-:S07]  /*cb30*/  F2FP.F16.F32.PACK_AB R71, R104, R105 ;  /* 0x000000696847723e */ /* 0x000fce00000000ff */
[----:B------:R-:W-:Y:S01]  /*cb40*/  MUFU.EX2 R115, R115 ;  /* 0x0000007300737308 */ /* 0x000fe20000000800 */
[C---:B--2---:R-:W-:Y:S07]  /*cb50*/  HMMA.16816.F32 R16, R68.reuse, R84, R16 ;  /* 0x000000544410723c */ /* 0x044fee0000001810 */
[----:B------:R-:W-:Y:S01]  /*cb60*/  MUFU.EX2 R159, R159 ;  /* 0x0000009f009f7308 */ /* 0x000fe20000000800 */
[C---:B------:R-:W-:Y:S01]  /*cb70*/  HMMA.16816.F32 R20, R68.reuse, R86, R20 ;  /* 0x000000564414723c */ /* 0x040fe20000001814 */
[----:B------:R-:W1:Y:S06]  /*cb80*/  LDSM.16.MT88.4 R84, [R149+0x10800] ;  /* 0x010800009554783b */ /* 0x000e6c0000004200 */
[----:B------:R-:W-:Y:S01]  /*cb90*/  MUFU.EX2 R180, R180 ;  /* 0x000000b400b47308 */ /* 0x000fe20000000800 */
[C---:B------:R-:W-:Y:S07]  /*cba0*/  HMMA.16816.F32 R8, R68.reuse, R88, R8 ;  /* 0x000000584408723c */ /* 0x040fee0000001808 */
[----:B------:R-:W-:Y:S01]  /*cbb0*/  MUFU.EX2 R182, R182 ;  /* 0x000000b600b67308 */ /* 0x000fe20000000800 */
[C---:B------:R-:W-:Y:S01]  /*cbc0*/  HMMA.16816.F32 R12, R68.reuse, R90, R12 ;  /* 0x0000005a440c723c */ /* 0x040fe2000000180c */
[----:B------:R-:W2:Y:S06]  /*cbd0*/  LDSM.16.MT88.4 R88, [R157+0x4800] ;  /* 0x004800009d58783b */ /* 0x000eac0000004200 */
[----:B------:R-:W-:Y:S01]  /*cbe0*/  MUFU.EX2 R161, R161 ;  /* 0x000000a100a17308 */ /* 0x000fe20000000800 */
[C---:B------:R-:W-:Y:S01]  /*cbf0*/  HMMA.16816.F32 R24, R68.reuse, R80, R24 ;  /* 0x000000504418723c */ /* 0x040fe20000001818 */
[-CC-:B------:R-:W-:Y:S01]  /*cc00*/  FFMA.FTZ R167, R250, R136.reuse, -R147.reuse ;  /* 0x00000088faa77223 */ /* 0x180fe20000010893 */
[-C--:B------:R-:W-:Y:S01]  /*cc10*/  FFMA.FTZ R169, R244, R136.reuse, -R147 ;  /* 0x00000088f4a97223 */ /* 0x080fe20000010893 */
[-CC-:B------:R-:W-:Y:S01]  /*cc20*/  FFMA.FTZ R171, R242, R136.reuse, -R143.reuse ;  /* 0x00000088f2ab7223 */ /* 0x180fe2000001088f */
[-C--:B------:R-:W-:Y:S01]  /*cc30*/  FFMA.FTZ R173, R238, R136.reuse, -R143 ;  /* 0x00000088eead7223 */ /* 0x080fe2000001088f */
[-CC-:B------:R-:W-:Y:S01]  /*cc40*/  FFMA.FTZ R175, R234, R136.reuse, -R147.reuse ;  /* 0x00000088eaaf7223 */ /* 0x180fe20000010893 */
[-C--:B------:R-:W-:Y:S01]  /*cc50*/  FFMA.FTZ R177, R194, R136.reuse, -R147 ;  /* 0x00000088c2b17223 */ /* 0x080fe20000010893 */
[----:B------:R-:W-:Y:S01]  /*cc60*/  MUFU.EX2 R163, R163 ;  /* 0x000000a300a37308 */ /* 0x000fe20000000800 */
[----:B------:R-:W-:Y:S01]  /*cc70*/  HMMA.16816.F32 R28, R68, R82, R28 ;  /* 0x00000052441c723c */ /* 0x000fe2000000181c */
[----:B------:R-:W3:Y:S01]  /*cc80*/  LDSM.16.MT88.4 R80, [R149+0xd000] ;  /* 0x00d000009550783b */ /* 0x000ee20000004200 */
[----:B------:R-:W-:Y:S01]  /*cc90*/  FFMA.FTZ R179, R192, R136, -R143 ;  /* 0x00000088c0b37223 */ /* 0x000fe2000001088f */
[----:B------:R-:W-:-:S02]  /*cca0*/  FFMA.FTZ R153, R237, R153, R146 ;  /* 0x00000099ed997223 */ /* 0x000fc40000010092 */
[----:B------:R-:W-:Y:S03]  /*ccb0*/  LDSM.16.MT88.4 R124, [R149+0xf800] ;  /* 0x00f80000957c783b */ /* 0x000fe60000004200 */
[C---:B------:R-:W-:Y:S08]  /*ccc0*/  HMMA.16816.F32 R32, R68.reuse, R76, R32 ;  /* 0x0000004c4420723c */ /* 0x040ff00000001820 */
[C---:B------:R-:W-:Y:S01]  /*ccd0*/  HMMA.16816.F32 R36, R68.reuse, R78, R36 ;  /* 0x0000004e4424723c */ /* 0x040fe20000001824 */
[----:B------:R-:W4:Y:S07]  /*cce0*/  LDSM.16.MT88.4 R76, [R133+0xd000] ;  /* 0x00d00000854c783b */ /* 0x000f2e0000004200 */
[C---:B-1----:R-:W-:Y:S08]  /*ccf0*/  HMMA.16816.F32 R40, R68.reuse, R84, R40 ;  /* 0x000000544428723c */ /* 0x042ff00000001828 */
[----:B------:R-:W-:Y:S01]  /*cd00*/  HMMA.16816.F32 R44, R68, R86, R44 ;  /* 0x00000056442c723c */ /* 0x000fe2000000182c */
[----:B------:R-:W1:Y:S01]  /*cd10*/  LDSM.16.MT88.4 R84, [R157+0x1000] ;  /* 0x001000009d54783b */ /* 0x000e620000004200 */
[-CC-:B------:R-:W-:Y:S01]  /*cd20*/  FFMA.FTZ R109, R187, R136.reuse, -R147.reuse ;  /* 0x00000088bb6d7223 */ /* 0x180fe20000010893 */
[-CC-:B------:R-:W-:Y:S01]  /*cd30*/  FFMA.FTZ R108, R183, R136.reuse, -R147.reuse ;  /* 0x00000088b76c7223 */ /* 0x180fe20000010893 */
[-CC-:B------:R-:W-:Y:S01]  /*cd40*/  FFMA.FTZ R111, R185, R136.reuse, -R147.reuse ;  /* 0x00000088b96f7223 */ /* 0x180fe20000010893 */
[----:B------:R-:W-:-:S03]  /*cd50*/  FFMA.FTZ R110, R181, R136, -R147 ;  /* 0x00000088b56e7223 */ /* 0x000fc60000010893 */
[C---:B------:R-:W-:Y:S08]  /*cd60*/  HMMA.16816.F32 R64, R68.reuse, R72, R64 ;  /* 0x000000484440723c */ /* 0x040ff00000001840 */
[C---:B------:R-:W-:Y:S01]  /*cd70*/  HMMA.16816.F32 R4, R68.reuse, R74, R4 ;  /* 0x0000004a4404723c */ /* 0x040fe20000001804 */
[----:B------:R-:W5:Y:S01]  /*cd80*/  LDSM.16.MT88.4 R72, [R149+0x11000] ;  /* 0x011000009548783b */ /* 0x000f620000004200 */
[----:B------:R-:W-:Y:S08]  /*cd90*/  MUFU.EX2 R109, R109 ;  /* 0x0000006d006d7308 */ /* 0x000ff00000000800 */
[----:B------:R-:W3:Y:S08]  /*cda0*/  MUFU.EX2 R108, R108 ;  /* 0x0000006c006c7308 */ /* 0x000ef00000000800 */
[----:B------:R-:W-:Y:S08]  /*cdb0*/  MUFU.EX2 R111, R111 ;  /* 0x0000006f006f7308 */ /* 0x000ff00000000800 */
[----:B------:R-:W4:Y:S01]  /*cdc0*/  MUFU.EX2 R110, R110 ;  /* 0x0000006e006e7308 */ /* 0x000f220000000800 */
[C---:B------:R-:W-:Y:S08]  /*cdd0*/  HMMA.16816.F32 R48, R68.reuse, R92, R48 ;  /* 0x0000005c4430723c */ /* 0x040ff00000001830 */
[C---:B------:R-:W-:Y:S01]  /*cde0*/  HMMA.16816.F32 R52, R68.reuse, R94, R52 ;  /* 0x0000005e4434723c */ /* 0x040fe20000001834 */
[----:B------:R-:W5:Y:S01]  /*cdf0*/  MUFU.EX2 R186, R186 ;  /* 0x000000ba00ba7308 */ /* 0x000f620000000800 */
[----:B------:R-:W-:Y:S06]  /*ce00*/  LDSM.16.MT88.4 R92, [R149+0xd800] ;  /* 0x00d80000955c783b */ /* 0x000fec0000004200 */
[C---:B--2---:R-:W-:Y:S08]  /*ce10*/  HMMA.16816.F32 R56, R68.reuse, R88, R56 ;  /* 0x000000584438723c */ /* 0x044ff00000001838 */
[----:B------:R-:W-:Y:S01]  /*ce20*/  HMMA.16816.F32 R60, R68, R90, R60 ;  /* 0x0000005a443c723c */ /* 0x000fe2000000183c */
[----:B------:R-:W2:Y:S01]  /*ce30*/  LDSM.16.MT88.4 R88, [R155+0x1000] ;  /* 0x001000009b58783b */ /* 0x000ea20000004200 */
[----:B---3--:R-:W-:-:S02]  /*ce40*/  F2FP.F16.F32.PACK_AB R68, R108, R109 ;  /* 0x0000006d6c44723e */ /* 0x008fc400000000ff */
[----:B----4-:R-:W-:Y:S02]  /*ce50*/  F2FP.F16.F32.PACK_AB R70, R110, R111 ;  /* 0x0000006f6e46723e */ /* 0x010fe400000000ff */
[----:B------:R-:W-:Y:S02]  /*ce60*/  F2FP.F16.F32.PACK_AB R69, R113, R112 ;  /* 0x000000707145723e */ /* 0x000fe400000000ff */
[----:B------:R-:W-:-:S07]  /*ce70*/  F2FP.F16.F32.PACK_AB R71, R115, R114 ;  /* 0x000000727347723e */ /* 0x000fce00000000ff */
[C---:B------:R-:W-:Y:S08]  /*ce80*/  HMMA.16816.F32 R8, R68.reuse, R80, R8 ;  /* 0x000000504408723c */ /* 0x040ff00000001808 */
[C---:B------:R-:W-:Y:S01]  /*ce90*/  HMMA.16816.F32 R12, R68.reuse, R82, R12 ;  /* 0x00000052440c723c */ /* 0x040fe2000000180c */
[----:B------:R-:W-:Y:S07]  /*cea0*/  LDSM.16.MT88.4 R80, [R155+0x5000] ;  /* 0x005000009b50783b */ /* 0x000fee0000004200 */
[C---:B------:R-:W-:Y:S08]  /*ceb0*/  HMMA.16816.F32 R16, R68.reuse, R76, R16 ;  /* 0x0000004c4410723c */ /* 0x040ff00000001810 */
[C---:B------:R-:W-:Y:S01]  /*cec0*/  HMMA.16816.F32 R20, R68.reuse, R78, R20 ;  /* 0x0000004e4414723c */ /* 0x040fe20000001814 */
[----:B------:R-:W3:Y:S07]  /*ced0*/  LDSM.16.MT88.4 R76, [R133+0x11000] ;  /* 0x01100000854c783b */ /* 0x000eee0000004200 */
[C---:B-1----:R-:W-:Y:S08]  /*cee0*/  HMMA.16816.F32 R24, R68.reuse, R84, R24 ;  /* 0x000000544418723c */ /* 0x042ff00000001818 */
[C---:B------:R-:W-:Y:S01]  /*cef0*/  HMMA.16816.F32 R28, R68.reuse, R86, R28 ;  /* 0x00000056441c723c */ /* 0x040fe2000000181c */
[----:B------:R-:W1:Y:S07]  /*cf00*/  LDSM.16.MT88.4 R84, [R157+0x5000] ;  /* 0x005000009d54783b */ /* 0x000e6e0000004200 */
[C---:B-----5:R-:W-:Y:S08]  /*cf10*/  HMMA.16816.F32 R40, R68.reuse, R72, R40 ;  /* 0x000000484428723c */ /* 0x060ff00000001828 */
[C---:B------:R-:W-:Y:S01]  /*cf20*/  HMMA.16816.F32 R44, R68.reuse, R74, R44 ;  /* 0x0000004a442c723c */ /* 0x040fe2000000182c */
[----:B------:R-:W4:Y:S01]  /*cf30*/  LDSM.16.MT88.4 R72, [R157+0x1800] ;  /* 0x001800009d48783b */ /* 0x000f220000004200 */
[----:B------:R-:W-:Y:S08]  /*cf40*/  MUFU.EX2 R165, R165 ;  /* 0x000000a500a57308 */ /* 0x000ff00000000800 */
[----:B------:R-:W5:Y:S01]  /*cf50*/  MUFU.EX2 R202, R202 ;  /* 0x000000ca00ca7308 */ /* 0x000f620000000800 */
[C---:B--2---:R-:W-:Y:S08]  /*cf60*/  HMMA.16816.F32 R32, R68.reuse, R88, R32 ;  /* 0x000000584420723c */ /* 0x044ff00000001820 */
[C---:B------:R-:W-:Y:S01]  /*cf70*/  HMMA.16816.F32 R36, R68.reuse, R90, R36 ;  /* 0x0000005a4424723c */ /* 0x040fe20000001824 */
[----:B------:R-:W2:Y:S07]  /*cf80*/  LDSM.16.MT88.4 R88, [R133+0xd800] ;  /* 0x00d800008558783b */ /* 0x000eae0000004200 */
[C---:B---3--:R-:W-:Y:S08]  /*cf90*/  HMMA.16816.F32 R48, R68.reuse, R76, R48 ;  /* 0x0000004c4430723c */ /* 0x048ff00000001830 */
[C---:B------:R-:W-:Y:S01]  /*cfa0*/  HMMA.16816.F32 R52, R68.reuse, R78, R52 ;  /* 0x0000004e4434723c */ /* 0x040fe20000001834 */
[----:B------:R-:W3:Y:S07]  /*cfb0*/  LDSM.16.MT88.4 R76, [R155+0x1800] ;  /* 0x001800009b4c783b */ /* 0x000eee0000004200 */
[C---:B-1----:R-:W-:Y:S08]  /*cfc0*/  HMMA.16816.F32 R56, R68.reuse, R84, R56 ;  /* 0x000000544438723c */ /* 0x042ff00000001838 */
[C---:B------:R-:W-:Y:S01]  /*cfd0*/  HMMA.16816.F32 R60, R68.reuse, R86, R60 ;  /* 0x00000056443c723c */ /* 0x040fe2000000183c */
[----:B------:R-:W-:Y:S07]  /*cfe0*/  LDSM.16.MT88.4 R84, [R155+0x5800] ;  /* 0x005800009b54783b */ /* 0x000fee0000004200 */
[C---:B------:R-:W-:Y:S08]  /*cff0*/  HMMA.16816.F32 R64, R68.reuse, R80, R64 ;  /* 0x000000504440723c */ /* 0x040ff00000001840 */
[----:B------:R-:W-:Y:S01]  /*d000*/  HMMA.16816.F32 R4, R68, R82, R4 ;  /* 0x000000524404723c */ /* 0x000fe20000001804 */
[----:B------:R-:W-:Y:S01]  /*d010*/  F2FP.F16.F32.PACK_AB R68, R180, R159 ;  /* 0x0000009fb444723e */ /* 0x000fe200000000ff */
[----:B------:R-:W1:Y:S01]  /*d020*/  LDSM.16.MT88.4 R80, [R149+0x11800] ;  /* 0x011800009550783b */ /* 0x000e620000004200 */
[----:B------:R-:W-:-:S02]  /*d030*/  F2FP.F16.F32.PACK_AB R70, R161, R182 ;  /* 0x000000b6a146723e */ /* 0x000fc400000000ff */
[----:B------:R-:W-:Y:S02]  /*d040*/  F2FP.F16.F32.PACK_AB R69, R186, R163 ;  /* 0x000000a3ba45723e */ /* 0x000fe400000000ff */
[----:B-----5:R-:W-:-:S07]  /*d050*/  F2FP.F16.F32.PACK_AB R71, R202, R165 ;  /* 0x000000a5ca47723e */ /* 0x020fce00000000ff */
        /* <DEDUP_REMOVED lines=11> */
[----:B------:R-:W1:Y:S07]  /*d110*/  LDSM.16.MT88.4 R80, [R157+0x2000] ;  /* 0x002000009d50783b */ /* 0x000e6e0000004200 */
[C---:B----4-:R-:W-:Y:S08]  /*d120*/  HMMA.16816.F32 R48, R68.reuse, R72, R48 ;  /* 0x000000484430723c */ /* 0x050ff00000001830 */
[C---:B------:R-:W-:Y:S01]  /*d130*/  HMMA.16816.F32 R52, R68.reuse, R74, R52 ;  /* 0x0000004a4434723c */ /* 0x040fe20000001834 */
[----:B------:R-:W4:Y:S01]  /*d140*/  LDSM.16.MT88.4 R72, [R155+0x2000] ;  /* 0x002000009b48783b */ /* 0x000f220000004200 */
[----:B------:R-:W-:Y:S08]  /*d150*/  MUFU.EX2 R167, R167 ;  /* 0x000000a700a77308 */ /* 0x000ff00000000800 */
[----:B------:R-:W5:Y:S08]  /*d160*/  MUFU.EX2 R246, R246 ;  /* 0x000000f600f67308 */ /* 0x000f700000000800 */
[----:B------:R-:W-:Y:S08]  /*d170*/  MUFU.EX2 R248, R248 ;  /* 0x000000f800f87308 */ /* 0x000ff00000000800 */
[----:B------:R-:W3:Y:S08]  /*d180*/  MUFU.EX2 R169, R169 ;  /* 0x000000a900a97308 */ /* 0x000ef00000000800 */
[----:B------:R-:W-:Y:S08]  /*d190*/  MUFU.EX2 R171, R171 ;  /* 0x000000ab00ab7308 */ /* 0x000ff00000000800 */
[----:B------:R-:W1:Y:S08]  /*d1a0*/  MUFU.EX2 R240, R240 ;  /* 0x000000f000f07308 */ /* 0x000e700000000800 */
[----:B------:R-:W-:Y:S08]  /*d1b0*/  MUFU.EX2 R173, R173 ;  /* 0x000000ad00ad7308 */ /* 0x000ff00000000800 */
[----:B------:R-:W4:Y:S01]  /*d1c0*/  MUFU.EX2 R236, R236 ;  /* 0x000000ec00ec7308 */ /* 0x000f220000000800 */
[C---:B------:R-:W-:Y:S08]  /*d1d0*/  HMMA.16816.F32 R8, R68.reuse, R92, R8 ;  /* 0x0000005c4408723c */ /* 0x040ff00000001808 */
[C---:B------:R-:W-:Y:S01]  /*d1e0*/  HMMA.16816.F32 R12, R68.reuse, R94, R12 ;  /* 0x0000005e440c723c */ /* 0x040fe2000000180c */
[----:B------:R-:W4:Y:S07]  /*d1f0*/  LDSM.16.MT88.4 R92, [R149+0xe000] ;  /* 0x00e00000955c783b */ /* 0x000f2e0000004200 */
[C---:B--2---:R-:W-:Y:S08]  /*d200*/  HMMA.16816.F32 R56, R68.reuse, R88, R56 ;  /* 0x000000584438723c */ /* 0x044ff00000001838 */
[C---:B------:R-:W-:Y:S01]  /*d210*/  HMMA.16816.F32 R60, R68.reuse, R90, R60 ;  /* 0x0000005a443c723c */ /* 0x040fe2000000183c */
[----:B------:R-:W-:Y:S07]  /*d220*/  LDSM.16.MT88.4 R88, [R157+0x6000] ;  /* 0x006000009d58783b */ /* 0x000fee0000004200 */
[C---:B------:R-:W-:Y:S08]  /*d230*/  HMMA.16816.F32 R64, R68.reuse, R84, R64 ;  /* 0x000000544440723c */ /* 0x040ff00000001840 */
[----:B------:R-:W-:Y:S01]  /*d240*/  HMMA.16816.F32 R4, R68, R86, R4 ;  /* 0x000000564404723c */ /* 0x000fe20000001804 */
[----:B-----5:R-:W-:Y:S01]  /*d250*/  F2FP.F16.F32.PACK_AB R68, R246, R167 ;  /* 0x000000a7f644723e */ /* 0x020fe200000000ff */
[----:B------:R-:W-:Y:S01]  /*d260*/  LDSM.16.MT88.4 R84, [R155+0x6000] ;  /* 0x006000009b54783b */ /* 0x000fe20000004200 */
[----:B---3--:R-:W-:-:S02]  /*d270*/  F2FP.F16.F32.PACK_AB R70, R169, R248 ;  /* 0x000000f8a946723e */ /* 0x008fc400000000ff */
[----:B-1----:R-:W-:Y:S02]  /*d280*/  F2FP.F16.F32.PACK_AB R69, R240, R171 ;  /* 0x000000abf045723e */ /* 0x002fe400000000ff */
[----:B----4-:R-:W-:-:S07]  /*d290*/  F2FP.F16.F32.PACK_AB R71, R236, R173 ;  /* 0x000000adec47723e */ /* 0x010fce00000000ff */
[C---:B------:R-:W-:Y:S08]  /*d2a0*/  HMMA.16816.F32 R16, R68.reuse, R76, R16 ;  /* 0x0000004c4410723c */ /* 0x040ff00000001810 */
[C---:B------:R-:W-:Y:S01]  /*d2b0*/  HMMA.16816.F32 R20, R68.reuse, R78, R20 ;  /* 0x0000004e4414723c */ /* 0x040fe20000001814 */
[----:B------:R-:W1:Y:S07]  /*d2c0*/  LDSM.16.MT88.4 R76, [R149+0x12000] ;  /* 0x01200000954c783b */ /* 0x000e6e0000004200 */
[C---:B------:R-:W-:Y:S08]  /*d2d0*/  HMMA.16816.F32 R24, R68.reuse, R80, R24 ;  /* 0x000000504418723c */ /* 0x040ff00000001818 */
[C---:B------:R-:W-:Y:S01]  /*d2e0*/  HMMA.16816.F32 R28, R68.reuse, R82, R28 ;  /* 0x00000052441c723c */ /* 0x040fe2000000181c */
[----:B------:R-:W2:Y:S07]  /*d2f0*/  LDSM.16.MT88.4 R80, [R133+0x12000] ;  /* 0x012000008550783b */ /* 0x000eae0000004200 */
[C---:B------:R-:W-:Y:S08]  /*d300*/  HMMA.16816.F32 R32, R68.reuse, R72, R32 ;  /* 0x000000484420723c */ /* 0x040ff00000001820 */
[C---:B------:R-:W-:Y:S01]  /*d310*/  HMMA.16816.F32 R36, R68.reuse, R74, R36 ;  /* 0x0000004a4424723c */ /* 0x040fe20000001824 */
[----:B------:R-:W3:Y:S01]  /*d320*/  LDSM.16.MT88.4 R72, [R133+0xe800] ;  /* 0x00e800008548783b */ /* 0x000ee20000004200 */
[----:B------:R-:W-:Y:S01]  /*d330*/  FFMA.FTZ R181, R188, R136, -R143 ;  /* 0x00000088bcb57223 */ /* 0x000fe2000001088f */
[----:B------:R-:W-:Y:S08]  /*d340*/  MUFU.EX2 R175, R175 ;  /* 0x000000af00af7308 */ /* 0x000ff00000000800 */
[----:B------:R-:W4:Y:S08]  /*d350*/  MUFU.EX2 R224, R224 ;  /* 0x000000e000e07308 */ /* 0x000f300000000800 */
[----:B------:R-:W-:Y:S08]  /*d360*/  MUFU.EX2 R226, R226 ;  /* 0x000000e200e27308 */ /* 0x000ff00000000800 */
[----:B------:R-:W5:Y:S08]  /*d370*/  MUFU.EX2 R177, R177 ;  /* 0x000000b100b17308 */ /* 0x000f700000000800 */
[----:B------:R-:W-:Y:S08]  /*d380*/  MUFU.EX2 R179, R179 ;  /* 0x000000b300b37308 */ /* 0x000ff00000000800 */
[----:B------:R-:W3:Y:S08]  /*d390*/  MUFU.EX2 R190, R190 ;  /* 0x000000be00be7308 */ /* 0x000ef00000000800 */
[----:B------:R-:W-:Y:S08]  /*d3a0*/  MUFU.EX2 R181, R181 ;  /* 0x000000b500b57308 */ /* 0x000ff00000000800 */
[----:B------:R-:W3:Y:S01]  /*d3b0*/  MUFU.EX2 R184, R184 ;  /* 0x000000b800b87308 */ /* 0x000ee20000000800 */
[C---:B------:R-:W-:Y:S08]  /*d3c0*/  HMMA.16816.F32 R8, R68.reuse, R92, R8 ;  /* 0x0000005c4408723c */ /* 0x040ff00000001808 */
[C---:B------:R-:W-:Y:S01]  /*d3d0*/  HMMA.16816.F32 R12, R68.reuse, R94, R12 ;  /* 0x0000005e440c723c */ /* 0x040fe2000000180c */
[----:B------:R-:W-:Y:S07]  /*d3e0*/  LDSM.16.MT88.4 R92, [R149+0xe800] ;  /* 0x00e80000955c783b */ /* 0x000fee0000004200 */
[C---:B-1----:R-:W-:Y:S08]  /*d3f0*/  HMMA.16816.F32 R40, R68.reuse, R76, R40 ;  /* 0x0000004c4428723c */ /* 0x042ff00000001828 */
[C---:B------:R-:W-:Y:S01]  /*d400*/  HMMA.16816.F32 R44, R68.reuse, R78, R44 ;  /* 0x0000004e442c723c */ /* 0x040fe2000000182c */
[----:B------:R-:W1:Y:S07]  /*d410*/  LDSM.16.MT88.4 R76, [R157+0x2800] ;  /* 0x002800009d4c783b */ /* 0x000e6e0000004200 */
        /* <DEDUP_REMOVED lines=8> */
[----:B----4-:R-:W-:Y:S01]  /*d4a0*/  F2FP.F16.F32.PACK_AB R68, R224, R175 ;  /* 0x000000afe044723e */ /* 0x010fe200000000ff */
[----:B------:R-:W-:Y:S01]  /*d4b0*/  LDSM.16.MT88.4 R84, [R155+0x6800] ;  /* 0x006800009b54783b */ /* 0x000fe20000004200 */
[----:B-----5:R-:W-:-:S02]  /*d4c0*/  F2FP.F16.F32.PACK_AB R70, R177, R226 ;  /* 0x000000e2b146723e */ /* 0x020fc400000000ff */
[----:B---3--:R-:W-:Y:S02]  /*d4d0*/  F2FP.F16.F32.PACK_AB R69, R190, R179 ;  /* 0x000000b3be45723e */ /* 0x008fe400000000ff */
[----:B------:R-:W-:-:S07]  /*d4e0*/  F2FP.F16.F32.PACK_AB R71, R184, R181 ;  /* 0x000000b5b847723e */ /* 0x000fce00000000ff */
[C---:B------:R-:W-:Y:S08]  /*d4f0*/  HMMA.16816.F32 R16, R68.reuse, R72, R16 ;  /* 0x000000484410723c */ /* 0x040ff00000001810 */
[C---:B------:R-:W-:Y:S01]  /*d500*/  HMMA.16816.F32 R20, R68.reuse, R74, R20 ;  /* 0x0000004a4414723c */ /* 0x040fe20000001814 */
[----:B------:R-:W3:Y:S07]  /*d510*/  LDSM.16.MT88.4 R72, [R149+0x12800] ;  /* 0x012800009548783b */ /* 0x000eee0000004200 */
[C---:B-1----:R-:W-:Y:S08]  /*d520*/  HMMA.16816.F32 R24, R68.reuse, R76, R24 ;  /* 0x0000004c4418723c */ /* 0x042ff00000001818 */
[C---:B------:R-:W-:Y:S01]  /*d530*/  HMMA.16816.F32 R28, R68.reuse, R78, R28 ;  /* 0x0000004e441c723c */ /* 0x040fe2000000181c */
[----:B------:R-:W1:Y:S07]  /*d540*/  LDSM.16.MT88.4 R76, [R133+0x12800] ;  /* 0x01280000854c783b */ /* 0x000e6e0000004200 */
[C---:B--2---:R-:W-:Y:S08]  /*d550*/  HMMA.16816.F32 R32, R68.reuse, R80, R32 ;  /* 0x000000504420723c */ /* 0x044ff00000001820 */
[C---:B------:R-:W-:Y:S01]  /*d560*/  HMMA.16816.F32 R36, R68.reuse, R82, R36 ;  /* 0x000000524424723c */ /* 0x040fe20000001824 */
[----:B------:R-:W2:Y:S07]  /*d570*/  LDSM.16.MT88.4 R80, [R133+0xf000] ;  /* 0x00f000008550783b */ /* 0x000eae0000004200 */
[C---:B---3--:R-:W-:Y:S08]  /*d580*/  HMMA.16816.F32 R40, R68.reuse, R72, R40 ;  /* 0x000000484428723c */ /* 0x048ff00000001828 */
[----:B------:R-:W-:Y:S01]  /*d590*/  HMMA.16816.F32 R44, R68, R74, R44 ;  /* 0x0000004a442c723c */ /* 0x000fe2000000182c */
[----:B------:R-:W3:Y:S01]  /*d5a0*/  LDSM.16.MT88.4 R72, [R157+0x3000] ;  /* 0x003000009d48783b */ /* 0x000ee20000004200 */
[-CC-:B------:R-:W-:Y:S01]  /*d5b0*/  FFMA.FTZ R183, R174, R136.reuse, -R147.reuse ;  /* 0x00000088aeb77223 */ /* 0x180fe20000010893 */
[-C--:B------:R-:W-:Y:S01]  /*d5c0*/  FFMA.FTZ R185, R176, R136.reuse, -R147 ;  /* 0x00000088b0b97223 */ /* 0x080fe20000010893 */
[----:B------:R-:W-:Y:S01]  /*d5d0*/  FFMA.FTZ R187, R168, R136, -R143 ;  /* 0x00000088a8bb7223 */ /* 0x000fe2000001088f */
[----:B------:R-:W-:Y:S01]  /*d5e0*/  FADD.FTZ R144, R144, R153 ;  /* 0x0000009990907221 */ /* 0x000fe20000010000 */
[----:B------:R-:W-:Y:S01]  /*d5f0*/  FADD.FTZ R235, R138, R235 ;  /* 0x000000eb8aeb7221 */ /* 0x000fe20000010000 */
[----:B------:R-:W-:Y:S02]  /*d600*/  MUFU.EX2 R178, R178 ;  /* 0x000000b200b27308 */ /* 0x000fe40000000800 */
[----:B------:R-:W-:Y:S01]  /*d610*/  FADD.FTZ R145, R145, R144 ;  /* 0x0000009091917221 */ /* 0x000fe20000010000 */
[----:B------:R-:W-:-:S05]  /*d620*/  FADD.FTZ R0, R0, R235 ;  /* 0x000000eb00007221 */ /* 0x000fca0000010000 */
[----:B------:R-:W4:Y:S01]  /*d630*/  MUFU.EX2 R183, R183 ;  /* 0x000000b700b77308 */ /* 0x000f220000000800 */
[----:B------:R-:W-:Y:S01]  /*d640*/  FADD.FTZ R142, R142, R145 ;  /* 0x000000918e8e7221 */ /* 0x000fe20000010000 */
[----:B------:R-:W-:-:S06]  /*d650*/  FADD.FTZ R0, R151, R0 ;  /* 0x0000000097007221 */ /* 0x000fcc0000010000 */
[----:B------:R-:W-:Y:S08]  /*d660*/  MUFU.EX2 R185, R185 ;  /* 0x000000b900b97308 */ /* 0x000ff00000000800 */
[----:B------:R-:W5:Y:S08]  /*d670*/  MUFU.EX2 R172, R172 ;  /* 0x000000ac00ac7308 */ /* 0x000f700000000800 */
[----:B------:R-:W-:Y:S08]  /*d680*/  MUFU.EX2 R170, R170 ;  /* 0x000000aa00aa7308 */ /* 0x000ff00000000800 */
[----:B------:R-:W2:Y:S08]  /*d690*/  MUFU.EX2 R187, R187 ;  /* 0x000000bb00bb7308 */ /* 0x000eb00000000800 */
[----:B------:R-:W-:Y:S08]  /*d6a0*/  MUFU.EX2 R166, R166 ;  /* 0x000000a600a67308 */ /* 0x000ff00000000800 */
[----:B------:R-:W3:Y:S01]  /*d6b0*/  MUFU.EX2 R189, R189 ;  /* 0x000000bd00bd7308 */ /* 0x000ee20000000800 */
[----:B------:R-:W-:Y:S01]  /*d6c0*/  FADD.FTZ R101, R101, R142 ;  /* 0x0000008e65657221 */ /* 0x000fe20000010000 */
[----:B------:R-:W-:Y:S01]  /*d6d0*/  FADD.FTZ R107, R107, R0 ;  /* 0x000000006b6b7221 */ /* 0x000fe20000010000 */
[----:B------:R-:W-:Y:S02]  /*d6e0*/  HMMA.16816.F32 R8, R68, R92, R8 ;  /* 0x0000005c4408723c */ /* 0x000fe40000001808 */
[----:B------:R-:W-:Y:S01]  /*d6f0*/  FADD.FTZ R100, R100, R101 ;  /* 0x0000006564647221 */ /* 0x000fe20000010000 */
[----:B------:R-:W-:-:S05]  /*d700*/  FADD.FTZ R106, R106, R107 ;  /* 0x0000006b6a6a7221 */ /* 0x000fca0000010000 */
[----:B------:R-:W-:Y:S01]  /*d710*/  HMMA.16816.F32 R12, R68, R94, R12 ;  /* 0x0000005e440c723c */ /* 0x000fe2000000180c */
[----:B------:R-:W3:Y:S01]  /*d720*/  LDSM.16.MT88.4 R92, [R149+0xf000] ;  /* 0x00f00000955c783b */ /* 0x000ee20000004200 */
[----:B------:R-:W-:Y:S01]  /*d730*/  FADD.FTZ R103, R103, R100 ;  /* 0x0000006467677221 */ /* 0x000fe20000010000 */
[----:B------:R-:W-:-:S05]  /*d740*/  FADD.FTZ R105, R105, R106 ;  /* 0x0000006a69697221 */ /* 0x000fca0000010000 */
[----:B-1----:R-:W-:Y:S01]  /*d750*/  HMMA.16816.F32 R48, R68, R76, R48 ;  /* 0x0000004c4430723c */ /* 0x002fe20000001830 */
[----:B------:R-:W-:Y:S01]  /*d760*/  FADD.FTZ R102, R102, R103 ;  /* 0x0000006766667221 */ /* 0x000fe20000010000 */
[----:B------:R-:W-:-:S06]  /*d770*/  FADD.FTZ R105, R104, R105 ;  /* 0x0000006968697221 */ /* 0x000fcc0000010000 */
[C---:B------:R-:W-:Y:S01]  /*d780*/  HMMA.16816.F32 R52, R68.reuse, R78, R52 ;  /* 0x0000004e4434723c */ /* 0x040fe20000001834 */
[----:B------:R-:W1:Y:S07]  /*d790*/  LDSM.16.MT88.4 R76, [R155+0x3000] ;  /* 0x003000009b4c783b */ /* 0x000e6e0000004200 */
[C---:B------:R-:W-:Y:S08]  /*d7a0*/  HMMA.16816.F32 R56, R68.reuse, R88, R56 ;  /* 0x000000584438723c */ /* 0x040ff00000001838 */
[C---:B------:R-:W-:Y:S01]  /*d7b0*/  HMMA.16816.F32 R60, R68.reuse, R90, R60 ;  /* 0x0000005a443c723c */ /* 0x040fe2000000183c */
[----:B------:R-:W1:Y:S07]  /*d7c0*/  LDSM.16.MT88.4 R88, [R149+0x13000] ;  /* 0x013000009558783b */ /* 0x000e6e0000004200 */
[C---:B------:R-:W-:Y:S08]  /*d7d0*/  HMMA.16816.F32 R64, R68.reuse, R84, R64 ;  /* 0x000000544440723c */ /* 0x040ff00000001840 */
[----:B------:R-:W-:Y:S01]  /*d7e0*/  HMMA.16816.F32 R4, R68, R86, R4 ;  /* 0x000000564404723c */ /* 0x000fe20000001804 */
[----:B----4-:R-:W-:Y:S01]  /*d7f0*/  F2FP.F16.F32.PACK_AB R68, R183, R178 ;  /* 0x000000b2b744723e */ /* 0x010fe200000000ff */
[----:B------:R-:W4:Y:S01]  /*d800*/  LDSM.16.MT88.4 R84, [R133+0x13000] ;  /* 0x013000008554783b */ /* 0x000f220000004200 */
[----:B-----5:R-:W-:-:S02]  /*d810*/  F2FP.F16.F32.PACK_AB R70, R172, R185 ;  /* 0x000000b9ac46723e */ /* 0x020fc400000000ff */
[----:B--2---:R-:W-:Y:S02]  /*d820*/  F2FP.F16.F32.PACK_AB R69, R187, R170 ;  /* 0x000000aabb45723e */ /* 0x004fe400000000ff */
[----:B---3--:R-:W-:Y:S01]  /*d830*/  F2FP.F16.F32.PACK_AB R71, R189, R166 ;  /* 0x000000a6bd47723e */ /* 0x008fe200000000ff */
[----:B------:R-:W-:Y:S01]  /*d840*/  FADD.FTZ R109, R109, R102 ;  /* 0x000000666d6d7221 */ /* 0x000fe20000010000 */
[----:B------:R-:W-:Y:S01]  /*d850*/  FADD.FTZ R112, R112, R105 ;  /* 0x0000006970707221 */ /* 0x000fe20000010000 */
[----:B------:R-:W-:Y:S01]  /*d860*/  FFMA.FTZ R147, R156, R136, -R147 ;  /* 0x000000889c937223 */ /* 0x000fe20000010893 */
[----:B------:R-:W-:Y:S03]  /*d870*/  MUFU.EX2 R162, R162 ;  /* 0x000000a200a27308 */ /* 0x000fe60000000800 */
[C---:B------:R-:W-:Y:S01]  /*d880*/  HMMA.16816.F32 R16, R68.reuse, R80, R16 ;  /* 0x000000504410723c */ /* 0x040fe20000001810 */
[----:B------:R-:W-:Y:S01]  /*d890*/  FADD.FTZ R108, R108, R109 ;  /* 0x0000006d6c6c7221 */ /* 0x000fe20000010000 */
[----:B------:R-:W-:Y:S01]  /*d8a0*/  FADD.FTZ R113, R113, R112 ;  /* 0x0000007071717221 */ /* 0x000fe20000010000 */
[----:B------:R-:W-:Y:S05]  /*d8b0*/  LDSM.16.MT88.4 R100, [R155+0x3800] ;  /* 0x003800009b64783b */ /* 0x000fea0000004200 */
[C---:B------:R-:W-:Y:S01]  /*d8c0*/  HMMA.16816.F32 R20, R68.reuse, R82, R20 ;  /* 0x000000524414723c */ /* 0x040fe20000001814 */
[----:B------:R-:W2:Y:S07]  /*d8d0*/  LDSM.16.MT88.4 R80, [R157+0x7000] ;  /* 0x007000009d50783b */ /* 0x000eae0000004200 */
[C---:B------:R-:W-:Y:S08]  /*d8e0*/  HMMA.16816.F32 R24, R68.reuse, R72, R24 ;  /* 0x000000484418723c */ /* 0x040ff00000001818 */
[----:B------:R-:W-:Y:S01]  /*d8f0*/  HMMA.16816.F32 R28, R68, R74, R28 ;  /* 0x0000004a441c723c */ /* 0x000fe2000000181c */
[----:B------:R-:W3:Y:S01]  /*d900*/  LDSM.16.MT88.4 R72, [R155+0x7000] ;  /* 0x007000009b48783b */ /* 0x000ee20000004200 */
[----:B------:R-:W-:Y:S01]  /*d910*/  FADD.FTZ R111, R111, R108 ;  /* 0x0000006c6f6f7221 */ /* 0x000fe20000010000 */
[----:B------:R-:W-:-:S03]  /*d920*/  FADD.FTZ R114, R114, R113 ;  /* 0x0000007172727221 */ /* 0x000fc60000010000 */
[----:B------:R-:W-:Y:S01]  /*d930*/  FADD.FTZ R110, R110, R111 ;  /* 0x0000006f6e6e7221 */ /* 0x000fe20000010000 */
[----:B------:R-:W-:Y:S01]  /*d940*/  FADD.FTZ R114, R115, R114 ;  /* 0x0000007273727221 */ /* 0x000fe20000010000 */
[-CC-:B------:R-:W-:Y:S01]  /*d950*/  FFMA.FTZ R156, R154, R136.reuse, -R143.reuse ;  /* 0x000000889a9c7223 */ /* 0x180fe2000001088f */
[----:B------:R-:W-:Y:S01]  /*d960*/  FFMA.FTZ R143, R148, R136, -R143 ;  /* 0x00000088948f7223 */ /* 0x000fe2000001088f */
[----:B------:R-:W-:Y:S01]  /*d970*/  FADD.FTZ R159, R159, R110 ;  /* 0x0000006e9f9f7221 */ /* 0x000fe20000010000 */
[----:B------:R-:W-:Y:S01]  /*d980*/  FADD.FTZ R163, R163, R114 ;  /* 0x00000072a3a37221 */ /* 0x000fe20000010000 */
[----:B------:R-:W5:Y:S01]  /*d990*/  MUFU.EX2 R191, R191 ;  /* 0x000000bf00bf7308 */ /* 0x000f620000000800 */
[----:B------:R-:W-:Y:S01]  /*d9a0*/  HMMA.16816.F32 R8, R68, R92, R8 ;  /* 0x0000005c4408723c */ /* 0x000fe20000001808 */
[----:B------:R-:W-:Y:S01]  /*d9b0*/  FADD.FTZ R159, R180, R159 ;  /* 0x0000009fb49f7221 */ /* 0x000fe20000010000 */
[----:B------:R-:W-:Y:S01]  /*d9c0*/  FADD.FTZ R186, R186, R163 ;  /* 0x000000a3baba7221 */ /* 0x000fe20000010000 */
[----:B------:R-:W-:Y:S02]  /*d9d0*/  LDSM.16.MT88.4 R152, [R155+0x7800] ;  /* 0x007800009b98783b */ /* 0x000fe40000004200 */
[----:B------:R-:W-:Y:S01]  /*d9e0*/  FADD.FTZ R182, R182, R159 ;  /* 0x0000009fb6b67221 */ /* 0x000fe20000010000 */
[----:B------:R-:W-:Y:S01]  /*d9f0*/  FADD.FTZ R165, R165, R186 ;  /* 0x000000baa5a57221 */ /* 0x000fe20000010000 */
[----:B------:R-:W-:Y:S02]  /*da00*/  MUFU.EX2 R158, R158 ;  /* 0x0000009e009e7308 */ /* 0x000fe40000000800 */
[----:B------:R-:W-:Y:S01]  /*da10*/  FADD.FTZ R182, R161, R182 ;  /* 0x000000b6a1b67221 */ /* 0x000fe20000010000 */
[----:B------:R-:W-:-:S05]  /*da20*/  FADD.FTZ R202, R202, R165 ;  /* 0x000000a5caca7221 */ /* 0x000fca0000010000 */
[----:B------:R-:W5:Y:S08]  /*da30*/  MUFU.EX2 R147, R147 ;  /* 0x0000009300937308 */ /* 0x000f700000000800 */
[----:B------:R-:W-:Y:S08]  /*da40*/  MUFU.EX2 R156, R156 ;  /* 0x0000009c009c7308 */ /* 0x000ff00000000800 */
[----:B------:R-:W5:Y:S08]  /*da50*/  MUFU.EX2 R193, R193 ;  /* 0x000000c100c17308 */ /* 0x000f700000000800 */
[----:B------:R-:W-:Y:S08]  /*da60*/  MUFU.EX2 R150, R150 ;  /* 0x0000009600967308 */ /* 0x000ff00000000800 */
[----:B------:R-:W5:Y:S01]  /*da70*/  MUFU.EX2 R143, R143 ;  /* 0x0000008f008f7308 */ /* 0x000f620000000800 */
[----:B------:R-:W-:Y:S01]  /*da80*/  FADD.FTZ R167, R167, R182 ;  /* 0x000000b6a7a77221 */ /* 0x000fe20000010000 */
[----:B------:R-:W-:-:S03]  /*da90*/  FADD.FTZ R171, R171, R202 ;  /* 0x000000caabab7221 */ /* 0x000fc60000010000 */
[----:B------:R-:W-:Y:S01]  /*daa0*/  FADD.FTZ R167, R246, R167 ;  /* 0x000000a7f6a77221 */ /* 0x000fe20000010000 */
[----:B------:R-:W-:Y:S01]  /*dab0*/  FADD.FTZ R240, R240, R171 ;  /* 0x000000abf0f07221 */ /* 0x000fe20000010000 */
[----:B------:R-:W-:Y:S01]  /*dac0*/  HMMA.16816.F32 R12, R68, R94, R12 ;  /* 0x0000005e440c723c */ /* 0x000fe2000000180c */
[----:B------:R-:W5:Y:S01]  /*dad0*/  LDSM.16.MT88.4 R92, [R149+0x13800] ;  /* 0x01380000955c783b */ /* 0x000f620000004200 */
[----:B------:R-:W-:Y:S01]  /*dae0*/  FADD.FTZ R248, R248, R167 ;  /* 0x000000a7f8f87221 */ /* 0x000fe20000010000 */
[----:B------:R-:W-:-:S05]  /*daf0*/  FADD.FTZ R173, R173, R240 ;  /* 0x000000f0adad7221 */ /* 0x000fca0000010000 */
[----:B-1----:R-:W-:Y:S01]  /*db00*/  HMMA.16816.F32 R32, R68, R76, R32 ;  /* 0x0000004c4420723c */ /* 0x002fe20000001820 */
[----:B------:R-:W-:Y:S01]  /*db10*/  FADD.FTZ R248, R169, R248 ;  /* 0x000000f8a9f87221 */ /* 0x000fe20000010000 */
[----:B------:R-:W-:-:S06]  /*db20*/  FADD.FTZ R236, R236, R173 ;  /* 0x000000adecec7221 */ /* 0x000fcc0000010000 */
[C---:B------:R-:W-:Y:S01]  /*db30*/  HMMA.16816.F32 R36, R68.reuse, R78, R36 ;  /* 0x0000004e4424723c */ /* 0x040fe20000001824 */
[----:B------:R-:W-:Y:S07]  /*db40*/  LDSM.16.MT88.4 R76, [R157+0x7800] ;  /* 0x007800009d4c783b */ /* 0x000fee0000004200 */
[C---:B------:R-:W-:Y:S08]  /*db50*/  HMMA.16816.F32 R40, R68.reuse, R88, R40 ;  /* 0x000000584428723c */ /* 0x040ff00000001828 */
[C---:B------:R-:W-:Y:S08]  /*db60*/  HMMA.16816.F32 R44, R68.reuse, R90, R44 ;  /* 0x0000005a442c723c */ /* 0x040ff0000000182c */
[C---:B----4-:R-:W-:Y:S08]  /*db70*/  HMMA.16816.F32 R48, R68.reuse, R84, R48 ;  /* 0x000000544430723c */ /* 0x050ff00000001830 */
[C---:B------:R-:W-:Y:S01]  /*db80*/  HMMA.16816.F32 R52, R68.reuse, R86, R52 ;  /* 0x000000564434723c */ /* 0x040fe20000001834 */
[----:B------:R1:W4:Y:S07]  /*db90*/  LDSM.16.MT88.4 R84, [R133+0x13800] ;  /* 0x013800008554783b */ /* 0x00032e0000004200 */
[C---:B--2---:R-:W-:Y:S08]  /*dba0*/  HMMA.16816.F32 R56, R68.reuse, R80, R56 ;  /* 0x000000504438723c */ /* 0x044ff00000001838 */
[C---:B------:R-:W-:Y:S08]  /*dbb0*/  HMMA.16816.F32 R60, R68.reuse, R82, R60 ;  /* 0x00000052443c723c */ /* 0x040ff0000000183c */
[C---:B---3--:R-:W-:Y:S08]  /*dbc0*/  HMMA.16816.F32 R64, R68.reuse, R72, R64 ;  /* 0x000000484440723c */ /* 0x048ff00000001840 */
[----:B------:R-:W-:Y:S01]  /*dbd0*/  HMMA.16816.F32 R4, R68, R74, R4 ;  /* 0x0000004a4404723c */ /* 0x000fe20000001804 */
[----:B-----5:R-:W-:-:S02]  /*dbe0*/  F2FP.F16.F32.PACK_AB R68, R191, R162 ;  /* 0x000000a2bf44723e */ /* 0x020fc400000000ff */
[----:B------:R-:W-:Y:S02]  /*dbf0*/  F2FP.F16.F32.PACK_AB R70, R147, R158 ;  /* 0x0000009e9346723e */ /* 0x000fe400000000ff */
[----:B------:R-:W-:Y:S02]  /*dc00*/  F2FP.F16.F32.PACK_AB R69, R193, R156 ;  /* 0x0000009cc145723e */ /* 0x000fe400000000ff */
[----:B------:R-:W-:Y:S01]  /*dc10*/  F2FP.F16.F32.PACK_AB R71, R143, R150 ;  /* 0x000000968f47723e */ /* 0x000fe200000000ff */
[----:B------:R-:W-:Y:S01]  /*dc20*/  FADD.FTZ R175, R175, R248 ;  /* 0x000000f8afaf7221 */ /* 0x000fe20000010000 */
[----:B------:R-:W-:-:S05]  /*dc30*/  FADD.FTZ R179, R179, R236 ;  /* 0x000000ecb3b37221 */ /* 0x000fca0000010000 */
[----:B------:R-:W-:Y:S01]  /*dc40*/  HMMA.16816.F32 R128, R68, R124, R8 ;  /* 0x0000007c4480723c */ /* 0x000fe20000001808 */
[----:B------:R-:W2:Y:S01]  /*dc50*/  LDSM.16.MT88.4 R8, [R157+0x3800] ;  /* 0x003800009d08783b */ /* 0x000ea20000004200 */
[----:B------:R-:W-:Y:S01]  /*dc60*/  FADD.FTZ R175, R224, R175 ;  /* 0x000000afe0af7221 */ /* 0x000fe20000010000 */
[----:B------:R-:W-:-:S03]  /*dc70*/  FADD.FTZ R190, R190, R179 ;  /* 0x000000b3bebe7221 */ /* 0x000fc60000010000 */
        /* <DEDUP_REMOVED lines=9> */
[----:B------:R-:W-:Y:S01]  /*dd10*/  FADD.FTZ R166, R166, R187 ;  /* 0x000000bba6a67221 */ /* 0x000fe20000010000 */
[----:B------:R-:W-:Y:S02]  /*dd20*/  ISETP.GT.AND P0, PT, R137, R214, PT ;  /* 0x000000d68900720c */ /* 0x000fe40003f04270 */
[----:B------:R-:W-:Y:S01]  /*dd30*/  FADD.FTZ R185, R172, R185 ;  /* 0x000000b9acb97221 */ /* 0x000fe20000010000 */
[----:B------:R-:W-:-:S03]  /*dd40*/  FADD.FTZ R189, R189, R166 ;  /* 0x000000a6bdbd7221 */ /* 0x000fc60000010000 */
[----:B------:R-:W-:Y:S01]  /*dd50*/  FADD.FTZ R162, R162, R185 ;  /* 0x000000b9a2a27221 */ /* 0x000fe20000010000 */
[----:B------:R-:W-:-:S03]  /*dd60*/  FADD.FTZ R156, R156, R189 ;  /* 0x000000bd9c9c7221 */ /* 0x000fc60000010000 */
[----:B------:R-:W-:Y:S01]  /*dd70*/  FADD.FTZ R191, R191, R162 ;  /* 0x000000a2bfbf7221 */ /* 0x000fe20000010000 */
[----:B------:R-:W-:Y:S01]  /*dd80*/  FADD.FTZ R193, R193, R156 ;  /* 0x0000009cc1c17221 */ /* 0x000fe20000010000 */
[----:B------:R-:W-:Y:S02]  /*dd90*/  HMMA.16816.F32 R96, R68, R92, R40 ;  /* 0x0000005c4460723c */ /* 0x000fe40000001828 */
[----:B------:R-:W-:Y:S01]  /*dda0*/  FADD.FTZ R158, R158, R191 ;  /* 0x000000bf9e9e7221 */ /* 0x000fe20000010000 */
[----:B------:R-:W-:Y:S01]  /*ddb0*/  FADD.FTZ R150, R150, R193 ;  /* 0x000000c196967221 */ /* 0x000fe20000010000 */
[----:B-1----:R-:W-:-:S04]  /*ddc0*/  IMAD.MOV.U32 R133, RZ, RZ, R139 ;  /* 0x000000ffff857224 */ /* 0x002fc800078e008b */
[----:B------:R-:W-:Y:S01]  /*ddd0*/  HMMA.16816.F32 R120, R68, R116, R16 ;  /* 0x000000744478723c */ /* 0x000fe20000001810 */
[----:B------:R-:W-:Y:S02]  /*dde0*/  IMAD.MOV.U32 R134, RZ, RZ, R141 ;  /* 0x000000ffff867224 */ /* 0x000fe400078e008d */
[----:B------:R-:W-:Y:S01]  /*ddf0*/  FADD.FTZ R237, R147, R158 ;  /* 0x0000009e93ed7221 */ /* 0x000fe20000010000 */
[----:B------:R-:W-:-:S04]  /*de00*/  @P0 IMAD.MOV.U32 R133, RZ, RZ, R139 ;  /* 0x000000ffff850224 */ /* 0x000fc800078e008b */
[----:B----4-:R-:W-:Y:S01]  /*de10*/  HMMA.16816.F32 R88, R68, R84, R48 ;  /* 0x000000544458723c */ /* 0x010fe20000001830 */
[----:B------:R-:W-:Y:S02]  /*de20*/  @P0 IMAD.MOV.U32 R134, RZ, RZ, R141 ;  /* 0x000000ffff860224 */ /* 0x000fe400078e008d */
[----:B------:R-:W-:Y:S01]  /*de30*/  FADD.FTZ R235, R143, R150 ;  /* 0x000000968feb7221 */ /* 0x000fe20000010000 */
[----:B------:R-:W-:-:S04]  /*de40*/  @P0 VIADD R225, R132, 0xfffffffd ;  /* 0xfffffffd84e10836 */ /* 0x000fc80000000000 */
[C---:B------:R-:W-:Y:S08]  /*de50*/  HMMA.16816.F32 R80, R68.reuse, R76, R56 ;  /* 0x0000004c4450723c */ /* 0x040ff00000001838 */
[C---:B------:R-:W-:Y:S08]  /*de60*/  HMMA.16816.F32 R104, R68.reuse, R100, R32 ;  /* 0x000000644468723c */ /* 0x040ff00000001820 */
[C---:B------:R-:W-:Y:S08]  /*de70*/  HMMA.16816.F32 R124, R68.reuse, R126, R12 ;  /* 0x0000007e447c723c */ /* 0x040ff0000000180c */
        /* <DEDUP_REMOVED lines=8> */
[----:B------:R-:W-:Y:S01]  /*df00*/  HMMA.16816.F32 R68, R68, R154, R4 ;  /* 0x0000009a4444723c */ /* 0x000fe20000001804 */
[----:B------:R-:W-:-:S04]  /*df10*/  NOP ;  /* 0x0000000000007918 */ /* 0x000fc80000000000 */
[----:B------:R-:W-:-:S15]  /*df20*/  @P0 BRA `(.L_x_2224) ;  /* 0x0000000000040947 */ /* 0x000fde0003800000 */
.L_x_2215:
[----:B------:R-:W-:-:S07]  /*df30*/  IADD3 R225, PT, PT, R137, -0x1, RZ ;  /* 0xffffffff89e17810 */ /* 0x000fce0007ffe0ff */
.L_x_2224:
[----:B------:R-:W-:Y:S05]  /*df40*/  BSYNC B2 ;  /* 0x0000000000027941 */ /* 0x000fea0003800000 */
.L_x_2214:
[----:B------:R-:W-:-:S13]  /*df50*/  ISETP.GE.AND P0, PT, R225, R214, PT ;  /* 0x000000d6e100720c */ /* 0x000fda0003f06270 */
[----:B------:R-:W-:Y:S05]  /*df60*/  @!P0 BRA `(.L_x_2225) ;  /* 0x0000005800a08947 */ /* 0x000fea0003800000 */
[C---:B------:R-:W-:Y:S01]  /*df70*/  IMAD.SHL.U32 R224, R225.reuse, 0x80, RZ ;  /* 0x00000080e1e07824 */ /* 0x040fe200078e00ff */
[----:B------:R-:W-:Y:S01]  /*df80*/  ISETP.NE.U32.AND P3, PT, R232, RZ, PT ;  /* 0x000000ffe800720c */ /* 0x000fe20003f65070 */
[----:B------:R-:W-:Y:S01]  /*df90*/  IMAD.MOV.U32 R132, RZ, RZ, R133 ;  /* 0x000000ffff847224 */ /* 0x000fe200078e0085 */
[----:B------:R-:W-:Y:S01]  /*dfa0*/  MOV R0, R134 ;  /* 0x0000008600007202 */ /* 0x000fe20000000f00 */
[----:B------:R-:W-:Y:S01]  /*dfb0*/  VIADD R225, R225, 0x1 ;  /* 0x00000001e1e17836 */ /* 0x000fe20000000000 */
[C---:B------:R-:W-:Y:S02]  /*dfc0*/  LOP3.LUT R226, R224.reuse, 0x40, R135, 0xfe, !PT ;  /* 0x00000040e0e27812 */ /* 0x040fe400078efe87 */
[----:B------:R-:W-:Y:S02]  /*dfd0*/  ISETP.NE.AND.EX P3, PT, R233, RZ, PT, P3 ;  /* 0x000000ffe900720c */ /* 0x000fe40003f65330 */
[----:B------:R-:W-:-:S11]  /*dfe0*/  IADD3 R224, PT, PT, R224, 0x80, RZ ;  /* 0x00000080e0e07810 */ /* 0x000fd60007ffe0ff */
.L_x_2232:
        /* <DEDUP_REMOVED lines=78> */
.L_x_2227:
[----:B------:R-:W-:Y:S05]  /*e4d0*/  BSYNC.RECONVERGENT B0 ;  /* 0x0000000000007941 */ /* 0x000fea0003800200 */
.L_x_2226:
[----:B------:R-:W1:Y:S01]  /*e4e0*/  S2UR UR6, SR_CgaCtaId ;  /* 0x00000000000679c3 */ /* 0x000e620000008800 */
[C---:B------:R-:W-:Y:S01]  /*e4f0*/  IMAD.SHL.U32 R40, R197.reuse, 0x8, RZ ;  /* 0x00000008c5287824 */ /* 0x040fe200078e00ff */
[C---:B------:R-:W-:Y:S01]  /*e500*/  LOP3.LUT R229, R197.reuse, 0x38, RZ, 0xc0, !PT ;  /* 0x00000038c5e57812 */ /* 0x040fe200078ec0ff */
[----:B------:R-:W-:Y:S01]  /*e510*/  UMOV UR7, 0x400 ;  /* 0x0000040000077882 */ /* 0x000fe20000000000 */
[----:B------:R-:W-:Y:S01]  /*e520*/  IMAD.SHL.U32 R41, R206, 0x20, RZ ;  /* 0x00000020ce297824 */ /* 0x000fe200078e00ff */
[----:B------:R-:W-:Y:S01]  /*e530*/  SHF.R.U32.HI R198, RZ, 0x1, R197 ;  /* 0x00000001ffc67819 */ /* 0x000fe200000116c5 */
[----:B------:R-:W-:Y:S01]  /*e540*/  IMAD.SHL.U32 R203, R197, 0x40, RZ ;  /* 0x00000040c5cb7824 */ /* 0x000fe200078e00ff */
[----:B------:R-:W-:Y:S01]  /*e550*/  LOP3.LUT R196, R40, 0x38, RZ, 0xc0, !PT ;  /* 0x0000003828c47812 */ /* 0x000fe200078ec0ff */
[----:B------:R-:W-:Y:S01]  /*e560*/  IMAD.MOV.U32 R201, RZ, RZ, 0x20 ;  /* 0x00000020ffc97424 */ /* 0x000fe200078e00ff */
[--C-:B------:R-:W-:Y:S01]  /*e570*/  LOP3.LUT R229, R229, 0x1c0, R40.reuse, 0xf8, !PT ;  /* 0x000001c0e5e57812 */ /* 0x100fe200078ef828 */
[----:B------:R-:W-:Y:S01]  /*e580*/  VIADD R225, R225, 0xffffffff ;  /* 0xffffffffe1e17836 */ /* 0x000fe20000000000 */
[CC--:B------:R-:W-:Y:S01]  /*e590*/  ISETP.GE.AND P4, PT, R196.reuse, R227.reuse, PT ;  /* 0x000000e3c400720c */ /* 0x0c0fe20003f86270 */
[----:B------:R-:W-:Y:S01]  /*e5a0*/  BSSY.RECONVERGENT B1, `(.L_x_2228) ;  /* 0x0000200000017945 */ /* 0x000fe20003800200 */
[----:B------:R-:W-:Y:S02]  /*e5b0*/  LOP3.LUT R229, R229, R196, RZ, 0x3c, !PT ;  /* 0x000000c4e5e57212 */ /* 0x000fe400078e3cff */
[----:B------:R-:W-:Y:S02]  /*e5c0*/  LOP3.LUT R209, R196, 0x40, RZ, 0xfc, !PT ;  /* 0x00000040c4d17812 */ /* 0x000fe400078efcff */
[----:B------:R-:W-:Y:S02]  /*e5d0*/  LOP3.LUT R229, R229, 0x1e00, R40, 0xf8, !PT ;  /* 0x00001e00e5e57812 */ /* 0x000fe400078ef828 */
[----:B------:R-:W-:Y:S02]  /*e5e0*/  ISETP.GE.AND P1, PT, R209, R227, PT ;  /* 0x000000e3d100720c */ /* 0x000fe40003f26270 */
[----:B------:R-:W-:Y:S02]  /*e5f0*/  IADD3 R42, P0, PT, R41, R218, RZ ;  /* 0x000000da292a7210 */ /* 0x000fe40007f1e0ff */
[----:B------:R-:W-:Y:S01]  /*e600*/  SHF.L.U64.HI R40, R206, 0x5, R207 ;  /* 0x00000005ce287819 */ /* 0x000fe200000102cf */
[----:B-1----:R-:W-:Y:S01]  /*e610*/  ULEA UR6, UR6, UR7, 0x18 ;  /* 0x0000000706067291 */ /* 0x002fe2000f8ec0ff */
[C---:B------:R-:W-:Y:S02]  /*e620*/  LOP3.LUT R134, R203.reuse, 0x1c0, RZ, 0xc0, !PT ;  /* 0x000001c0cb867812 */ /* 0x040fe400078ec0ff */
[----:B------:R-:W-:Y:S01]  /*e630*/  LOP3.LUT R133, R203, 0x400, RZ, 0xc0, !PT ;  /* 0x00000400cb857812 */ /* 0x000fe200078ec0ff */
[----:B------:R-:W-:Y:S01]  /*e640*/  IMAD.X R43, R40, 0x1, R219, P0 ;  /* 0x00000001282b7824 */ /* 0x000fe200000e06db */
[-C--:B------:R-:W-:Y:S01]  /*e650*/  IADD3 R50, P0, PT, R42, R41.reuse, RZ ;  /* 0x000000292a327210 */ /* 0x080fe20007f1e0ff */
[----:B------:R-:W-:Y:S01]  /*e660*/  IMAD.U32 R200, RZ, RZ, UR6 ;  /* 0x00000006ffc87e24 */ /* 0x000fe2000f8e00ff */
[----:B------:R-:W-:Y:S02]  /*e670*/  LOP3.LUT R135, R134, 0x8, R197, 0xf8, !PT ;  /* 0x0000000886877812 */ /* 0x000fe400078ef8c5 */
[----:B------:R-:W-:Y:S01]  /*e680*/  LOP3.LUT P2, RZ, R197, 0x4, RZ, 0xc0, !PT ;  /* 0x00000004c5ff7812 */ /* 0x000fe2000784c0ff */
[----:B------:R-:W-:Y:S01]  /*e690*/  IMAD R229, R229, 0x2, R200 ;  /* 0x00000002e5e57824 */ /* 0x000fe200078e02c8 */
[-C--:B------:R-:W-:Y:S01]  /*e6a0*/  LOP3.LUT R134, R135, R196.reuse, RZ, 0x3c, !PT ;  /* 0x000000c487867212 */ /* 0x080fe200078e3cff */
[--C-:B------:R-:W-:Y:S01]  /*e6b0*/  IMAD.X R51, R43, 0x1, R40.reuse, P0 ;  /* 0x000000012b337824 */ /* 0x100fe200000e0628 */
[-C--:B------:R-:W-:Y:S02]  /*e6c0*/  IADD3 R48, P0, PT, R50, R41.reuse, RZ ;  /* 0x0000002932307210 */ /* 0x080fe40007f1e0ff */
[----:B------:R-:W-:Y:S01]  /*e6d0*/  @!PT LDS RZ, [RZ] ;  /* 0x00000000fffff984 */ /* 0x000fe20000000800 */
[----:B------:R-:W-:Y:S01]  /*e6e0*/  @!PT LDS RZ, [RZ] ;  /* 0x00000000fffff984 */ /* 0x000fe20000000800 */
[----:B------:R-:W-:Y:S01]  /*e6f0*/  @!PT LDS RZ, [RZ] ;  /* 0x00000000fffff984 */ /* 0x000fe20000000800 */
[----:B------:R-:W-:Y:S01]  /*e700*/  @!P4 LDGSTS.E.BYPASS.LTC128B.128 [R229+0xc000], desc[UR4][R218.64] ;  /* 0x0c000000dae5cfae */ /* 0x000fe2000b981a04 */
[----:B------:R-:W-:Y:S01]  /*e710*/  IMAD R133, R134, 0x2, R133 ;  /* 0x0000000286857824 */ /* 0x000fe200078e0285 */
[----:B------:R-:W-:Y:S01]  /*e720*/  LOP3.LUT R134, R198, 0x8, RZ, 0xc0, !PT ;  /* 0x00000008c6867812 */ /* 0x000fe200078ec0ff */
[--C-:B------:R-:W-:Y:S01]  /*e730*/  IMAD.X R49, R51, 0x1, R40.reuse, P0 ;  /* 0x0000000133317824 */ /* 0x100fe200000e0628 */
[----:B------:R-:W-:Y:S01]  /*e740*/  @P4 STS.128 [R229+0xc000], RZ ;  /* 0x00c000ffe5004388 */ /* 0x000fe20000000c00 */
[-C--:B------:R-:W-:Y:S01]  /*e750*/  IADD3 R44, P0, PT, R48, R41.reuse, RZ ;  /* 0x00000029302c7210 */ /* 0x080fe20007f1e0ff */
[----:B------:R-:W-:Y:S01]  /*e760*/  IMAD.IADD R186, R200, 0x1, R133 ;  /* 0x00000001c8ba7824 */ /* 0x000fe200078e0285 */
[--C-:B------:R-:W-:Y:S01]  /*e770*/  LOP3.LUT R137, R134, 0x1c0, R203.reuse, 0xf8, !PT ;  /* 0x000001c086897812 */ /* 0x100fe200078ef8cb */
[----:B------:R-:W-:Y:S01]  /*e780*/  @!PT LDS RZ, [RZ] ;  /* 0x00000000fffff984 */ /* 0x000fe20000000800 */
[----:B------:R-:W-:Y:S01]  /*e790*/  @!PT LDS RZ, [RZ] ;  /* 0x00000000fffff984 */ /* 0x000fe20000000800 */
[----:B------:R-:W-:Y:S01]  /*e7a0*/  @!PT LDS RZ, [RZ] ;  /* 0x00000000fffff984 */ /* 0x000fe20000000800 */
[----:B------:R-:W-:Y:S02]  /*e7b0*/  @!P1 LDGSTS.E.BYPASS.LTC128B.128 [R229+0x10000], desc[UR4][R218.64+0x80] ;  /* 0x10000080dae59fae */ /* 0x000fe4000b981a04 */
[--C-:B------:R-:W-:Y:S01]  /*e7c0*/  IMAD.X R45, R49, 0x1, R40.reuse, P0 ;  /* 0x00000001312d7824 */ /* 0x100fe200000e0628 */
[-C--:B------:R-:W-:Y:S01]  /*e7d0*/  IADD3 R46, P0, PT, R44, R41.reuse, RZ ;  /* 0x000000292c2e7210 */ /* 0x080fe20007f1e0ff */
[----:B------:R-:W-:Y:S01]  /*e7e0*/  @P1 STS.128 [R229+0x10000], RZ ;  /* 0x010000ffe5001388 */ /* 0x000fe20000000c00 */
[----:B------:R-:W-:Y:S03]  /*e7f0*/  LOP3.LUT R202, R137, R196, RZ, 0x3c, !PT ;  /* 0x000000c489ca7212 */ /* 0x000fe600078e3cff */
        /* <DEDUP_REMOVED lines=33> */
[----:B------:R-:W-:Y:S02]  /*ea10*/  IMAD.X R43, R47, 0x1, R40, P0 ;  /* 0x000000012f2b7824 */ /* 0x000fe400000e0628 */
[----:B------:R-:W-:Y:S01]  /*ea20*/  @P1 STS.128 [R229+0x11800], RZ ;  /* 0x011800ffe5001388 */ /* 0x000fe20000000c00 */
[----:B------:R-:W-:Y:S03]  /*ea30*/  LOP3.LUT R135, R199, 0x200, R203, 0xf8, !PT ;  /* 0x00000200c7877812 */ /* 0x000fe600078ef8cb */
[----:B------:R-:W-:Y:S01]  /*ea40*/  @!PT LDS RZ, [RZ] ;  /* 0x00000000fffff984 */ /* 0x000fe20000000800 */
[----:B------:R-:W-:Y:S01]  /*ea50*/  @!PT LDS RZ, [RZ] ;  /* 0x00000000fffff984 */ /* 0x000fe20000000800 */
[----:B------:R-:W-:Y:S01]  /*ea60*/  @!PT LDS RZ, [RZ] ;  /* 0x00000000fffff984 */ /* 0x000fe20000000800 */
[----:B------:R-:W-:Y:S01]  /*ea70*/  @!P4 LDGSTS.E.BYPASS.LTC128B.128 [R229+0xe000], desc[UR4][R44.64] ;  /* 0x0e0000002ce5cfae */ /* 0x000fe2000b981a04 */
[----:B------:R-:W-:Y:S03]  /*ea80*/  LOP3.LUT R135, R135, R202, RZ, 0xfc, !PT ;  /* 0x000000ca87877212 */ /* 0x000fe600078efcff */
[----:B------:R-:W-:Y:S02]  /*ea90*/  @P4 STS.128 [R229+0xe000], RZ ;  /* 0x00e000ffe5004388 */ /* 0x000fe40000000c00 */
[----:B------:R-:W-:Y:S02]  /*eaa0*/  IMAD R180, R135, 0x2, R200 ;  /* 0x0000000287b47824 */ /* 0x000fe400078e02c8 */
[----:B------:R-:W-:Y:S01]  /*eab0*/  @!PT LDS RZ, [RZ] ;  /* 0x00000000fffff984 */ /* 0x000fe20000000800 */
[----:B------:R-:W-:Y:S01]  /*eac0*/  @!PT LDS RZ, [RZ] ;  /* 0x00000000fffff984 */ /* 0x000fe20000000800 */
[----:B------:R-:W-:Y:S01]  /*ead0*/  @!PT LDS RZ, [RZ] ;  /* 0x00000000fffff984 */ /* 0x000fe20000000800 */
[----:B------:R1:W-:Y:S01]  /*eae0*/  @!P1 LDGSTS.E.BYPASS.LTC128B.128 [R229+0x12000], desc[UR4][R44.64+0x80] ;  /* 0x120000802ce59fae */ /* 0x0003e2000b981a04 */
[----:B------:R-:W-:Y:S03]  /*eaf0*/  IMAD.MOV.U32 R135, RZ, RZ, 0x40 ;  /* 0x00000040ff877424 */ /* 0x000fe600078e00ff */
[----:B------:R-:W-:Y:S02]  /*eb00*/  @P1 STS.128 [R229+0x12000], RZ ;  /* 0x012000ffe5001388 */ /* 0x000fe40000000c00 */
[----:B------:R-:W-:Y:S02]  /*eb10*/  SEL R135, R135, 0xffffffc0, !P2 ;  /* 0xffffffc087877807 */ /* 0x000fe40005000000 */
[----:B------:R-:W-:Y:S01]  /*eb20*/  @!PT LDS RZ, [RZ] ;  /* 0x00000000fffff984 */ /* 0x000fe20000000800 */
[----:B------:R-:W-:Y:S01]  /*eb30*/  @!PT LDS RZ, [RZ] ;  /* 0x00000000fffff984 */ /* 0x000fe20000000800 */
[----:B------:R-:W-:Y:S01]  /*eb40*/  @!PT LDS RZ, [RZ] ;  /* 0x00000000fffff984 */ /* 0x000fe20000000800 */
[----:B------:R-:W-:Y:S03]  /*eb50*/  @!P4 LDGSTS.E.BYPASS.LTC128B.128 [R229+0xe800], desc[UR4][R46.64] ;  /* 0x0e8000002ee5cfae */ /* 0x000fe6000b981a04 */
[--C-:B------:R-:W-:Y:S01]  /*eb60*/  IMAD.IADD R184, R180, 0x1, R135.reuse ;  /* 0x00000001b4b87824 */ /* 0x100fe200078e0287 */
        /* <DEDUP_REMOVED lines=11> */
[----:B-1----:R-:W-:Y:S03]  /*ec20*/  IADD3 R44, P0, PT, R42, R41, RZ ;  /* 0x000000292a2c7210 */ /* 0x002fe60007f1e0ff */
[----:B------:R-:W-:Y:S04]  /*ec30*/  @P4 STS.128 [R229+0xf000], RZ ;  /* 0x00f000ffe5004388 */ /* 0x000fe80000000c00 */
[----:B------:R-:W-:Y:S01]  /*ec40*/  @!PT LDS RZ, [RZ] ;  /* 0x00000000fffff984 */ /* 0x000fe20000000800 */
[----:B------:R-:W-:Y:S01]  /*ec50*/  @!PT LDS RZ, [RZ] ;  /* 0x00000000fffff984 */ /* 0x000fe20000000800 */
[----:B------:R-:W-:Y:S01]  /*ec60*/  @!PT LDS RZ, [RZ] ;  /* 0x00000000fffff984 */ /* 0x000fe20000000800 */
[----:B------:R1:W-:Y:S01]  /*ec70*/  @!P1 LDGSTS.E.BYPASS.LTC128B.128 [R229+0x13000], desc[UR4][R42.64+0x80] ;  /* 0x130000802ae59fae */ /* 0x0003e2000b981a04 */
[----:B------:R-:W-:Y:S01]  /*ec80*/  IMAD.X R45, R43, 0x1, R40, P0 ;  /* 0x000000012b2d7824 */ /* 0x000fe200000e0628 */
[----:B------:R-:W-:Y:S02]  /*ec90*/  LOP3.LUT P0, RZ, R197, 0x2, RZ, 0xc0, !PT ;  /* 0x00000002c5ff7812 */ /* 0x000fe4000780c0ff */
[----:B------:R-:W-:Y:S02]  /*eca0*/  @P1 STS.128 [R229+0x13000], RZ ;  /* 0x013000ffe5001388 */ /* 0x000fe40000000c00 */
[----:B------:R-:W-:Y:S02]  /*ecb0*/  SEL R201, R201, 0xffffffe0, !P0 ;  /* 0xffffffe0c9c97807 */ /* 0x000fe40004000000 */
[----:B------:R-:W-:Y:S01]  /*ecc0*/  @!PT LDS RZ, [RZ] ;  /* 0x00000000fffff984 */ /* 0x000fe20000000800 */
[----:B------:R-:W-:Y:S01]  /*ecd0*/  @!PT LDS RZ, [RZ] ;  /* 0x00000000fffff984 */ /* 0x000fe20000000800 */
[----:B------:R-:W-:Y:S01]  /*ece0*/  @!PT LDS RZ, [RZ] ;  /* 0x00000000fffff984 */ /* 0x000fe20000000800 */
[----:B------:R-:W-:Y:S01]  /*ecf0*/  @!P4 LDGSTS.E.BYPASS.LTC128B.128 [R229+0xf800], desc[UR4][R44.64] ;  /* 0x0f8000002ce5cfae */ /* 0x000fe2000b981a04 */
[----:B------:R-:W-:Y:S02]  /*ed00*/  ISETP.GT.AND P0, PT, R225, R214, PT ;  /* 0x000000d6e100720c */ /* 0x000fe40003f04270 */
[--C-:B------:R-:W-:Y:S01]  /*ed10*/  IMAD.IADD R172, R180, 0x1, R201.reuse ;  /* 0x00000001b4ac7824 */ /* 0x100fe200078e02c9 */
[----:B------:R-:W-:Y:S01]  /*ed20*/  @P4 STS.128 [R229+0xf800], RZ ;  /* 0x00f800ffe5004388 */ /* 0x000fe20000000c00 */
[C-C-:B------:R-:W-:Y:S02]  /*ed30*/  IMAD.IADD R133, R186.reuse, 0x1, R201.reuse ;  /* 0x00000001ba857824 */ /* 0x140fe400078e02c9 */
[C---:B------:R-:W-:Y:S01]  /*ed40*/  IMAD.IADD R135, R201.reuse, 0x1, R184 ;  /* 0x00000001c9877824 */ /* 0x040fe200078e02b8 */
[----:B------:R-:W-:Y:S01]  /*ed50*/  @!PT LDS RZ, [RZ] ;  /* 0x00000000fffff984 */ /* 0x000fe20000000800 */
[----:B------:R-:W-:Y:S01]  /*ed60*/  @!PT LDS RZ, [RZ] ;  /* 0x00000000fffff984 */ /* 0x000fe20000000800 */
[----:B------:R-:W-:Y:S01]  /*ed70*/  @!PT LDS RZ, [RZ] ;  /* 0x00000000fffff984 */ /* 0x000fe20000000800 */
[----:B------:R2:W-:Y:S01]  /*ed80*/  @!P1 LDGSTS.E.BYPASS.LTC128B.128 [R229+0x13800], desc[UR4][R44.64+0x80] ;  /* 0x138000802ce59fae */ /* 0x0005e2000b981a04 */
[--C-:B------:R-:W-:Y:S03]  /*ed90*/  IMAD.IADD R192, R186, 0x1, R201.reuse ;  /* 0x00000001bac07824 */ /* 0x100fe600078e02c9 */
        /* <DEDUP_REMOVED lines=14> */
[----:B------:R-:W-:Y:S01]  /*ee80*/  LDSM.16.M88.4 R188, [R134+0x8000] ;  /* 0x0080000086bc783b */ /* 0x000fe20000000200 */
        /* <DEDUP_REMOVED lines=8> */
[C---:B-1----:R-:W-:Y:S08]  /*ef10*/  HMMA.16816.F32 R28, R136.reuse, R152, RZ ;  /* 0x00000098881c723c */ /* 0x042ff000000018ff */
[C---:B------:R-:W-:Y:S01]  /*ef20*/  HMMA.16816.F32 R32, R136.reuse, R154, RZ ;  /* 0x0000009a8820723c */ /* 0x040fe200000018ff */
[----:B------:R-:W-:Y:S07]  /*ef30*/  LDSM.16.M88.4 R152, [R133+0x6800] ;  /* 0x006800008598783b */ /* 0x000fee0000000200 */
[C---:B--2---:R-:W-:Y:S08]  /*ef40*/  HMMA.16816.F32 R36, R136.reuse, R156, RZ ;  /* 0x0000009c8824723c */ /* 0x044ff000000018ff */
[C---:B------:R-:W-:Y:S01]  /*ef50*/  HMMA.16816.F32 R40, R136.reuse, R158, RZ ;  /* 0x0000009e8828723c */ /* 0x040fe200000018ff */
[----:B------:R-:W-:Y:S07]  /*ef60*/  LDSM.16.M88.4 R156, [R133+0x7000] ;  /* 0x00700000859c783b */ /* 0x000fee0000000200 */
[C---:B------:R-:W-:Y:S08]  /*ef70*/  HMMA.16816.F32 R44, R136.reuse, R160, RZ ;  /* 0x000000a0882c723c */ /* 0x040ff000000018ff */
[C---:B------:R-:W-:Y:S01]  /*ef80*/  HMMA.16816.F32 R48, R136.reuse, R162, RZ ;  /* 0x000000a28830723c */ /* 0x040fe200000018ff */
[----:B------:R-:W-:Y:S07]  /*ef90*/  LDSM.16.M88.4 R160, [R133+0x7800] ;  /* 0x0078000085a0783b */ /* 0x000fee0000000200 */
[C---:B------:R-:W-:Y:S08]  /*efa0*/  HMMA.16816.F32 R52, R136.reuse, R164, RZ ;  /* 0x000000a48834723c */ /* 0x040ff000000018ff */
[C---:B------:R-:W-:Y:S01]  /*efb0*/  HMMA.16816.F32 R56, R136.reuse, R166, RZ ;  /* 0x000000a68838723c */ /* 0x040fe200000018ff */
[----:B------:R-:W-:Y:S07]  /*efc0*/  LDSM.16.M88.4 R164, [R184] ;  /* 0x00000000b8a4783b */ /* 0x000fee0000000200 */
[C---:B------:R-:W-:Y:S08]  /*efd0*/  HMMA.16816.F32 R60, R136.reuse, R168, RZ ;  /* 0x000000a8883c723c */ /* 0x040ff000000018ff */
[----:B------:R-:W-:Y:S01]  /*efe0*/  HMMA.16816.F32 R64, R136, R170, RZ ;  /* 0x000000aa8840723c */ /* 0x000fe200000018ff */
[----:B------:R1:W2:Y:S04]  /*eff0*/  LDSM.16.M88.4 R136, [R133+0x5000] ;  /* 0x005000008588783b */ /* 0x0002a80000000200 */
[----:B------:R-:W4:Y:S03]  /*f000*/  LDSM.16.M88.4 R168, [R134+0x4000] ;  /* 0x0040000086a8783b */ /* 0x000f260000000200 */
[C---:B---3--:R-:W-:Y:S08]  /*f010*/  HMMA.16816.F32 R4, R172.reuse, R176, R4 ;  /* 0x000000b0ac04723c */ /* 0x048ff00000001804 */
[C---:B------:R-:W-:Y:S01]  /*f020*/  HMMA.16816.F32 R8, R172.reuse, R178, R8 ;  /* 0x000000b2ac08723c */ /* 0x040fe20000001808 */
[----:B------:R-:W3:Y:S07]  /*f030*/  LDSM.16.M88.4 R176, [R134+0x4800] ;  /* 0x0048000086b0783b */ /* 0x000eee0000000200 */
[C---:B------:R-:W-:Y:S03]  /*f040*/  HMMA.16816.F32 R12, R172.reuse, R140, R12 ;  /* 0x0000008cac0c723c */ /* 0x040fe6000000180c */
[----:B-1----:R-:W-:Y:S05]  /*f050*/  IMAD.IADD R133, R201, 0x1, R134 ;  /* 0x00000001c9857824 */ /* 0x002fea00078e0286 */
        /* <DEDUP_REMOVED lines=21> */
[C---:B----4-:R-:W-:Y:S08]  /*f1b0*/  HMMA.16816.F32 R4, R164.reuse, R168, R4 ;  /* 0x000000a8a404723c */ /* 0x050ff00000001804 */
[C---:B------:R-:W-:Y:S01]  /*f1c0*/  HMMA.16816.F32 R8, R164.reuse, R170, R8 ;  /* 0x000000aaa408723c */ /* 0x040fe20000001808 */
[----:B------:R-:W-:Y:S07]  /*f1d0*/  LDSM.16.M88.4 R168, [R133+0x6000] ;  /* 0x0060000085a8783b */ /* 0x000fee0000000200 */
        /* <DEDUP_REMOVED lines=9> */
[C---:B-----5:R-:W-:Y:S08]  /*f270*/  HMMA.16816.F32 R36, R164.reuse, R144, R36 ;  /* 0x00000090a424723c */ /* 0x060ff00000001824 */
        /* <DEDUP_REMOVED lines=9> */
[----:B------:R-:W-:Y:S01]  /*f310*/  HMMA.16816.F32 R64, R164, R138, R64 ;  /* 0x0000008aa440723c */ /* 0x000fe20000001840 */
[----:B------:R-:W2:Y:S04]  /*f320*/  LDSM.16.M88.4 R136, [R133+0x7000] ;  /* 0x007000008588783b */ /* 0x000ea80000000200 */
[----:B------:R-:W-:Y:S03]  /*f330*/  LDSM.16.M88.4 R164, [R186+0x8000] ;  /* 0x00800000baa4783b */ /* 0x000fe60000000200 */
[C---:B------:R-:W-:Y:S08]  /*f340*/  HMMA.16816.F32 R4, R152.reuse, R156, R4 ;  /* 0x0000009c9804723c */ /* 0x040ff00000001804 */
[C---:B------:R-:W-:Y:S01]  /*f350*/  HMMA.16816.F32 R8, R152.reuse, R158, R8 ;  /* 0x0000009e9808723c */ /* 0x040fe20000001808 */
[----:B------:R-:W5:Y:S07]  /*f360*/  LDSM.16.M88.4 R156, [R133+0x7800] ;  /* 0x00780000859c783b */ /* 0x000f6e0000000200 */
[C---:B------:R-:W-:Y:S08]  /*f370*/  HMMA.16816.F32 R12, R152.reuse, R160, R12 ;  /* 0x000000a0980c723c */ /* 0x040ff0000000180c */
[C---:B------:R-:W-:Y:S01]  /*f380*/  HMMA.16816.F32 R16, R152.reuse, R162, R16 ;  /* 0x000000a29810723c */ /* 0x040fe20000001810 */
[----:B------:R-:W5:Y:S07]  /*f390*/  LDSM.16.M88.4 R160, [R180+0x2000] ;  /* 0x00200000b4a0783b */ /* 0x000f6e0000000200 */
[C---:B---3--:R-:W-:Y:S08]  /*f3a0*/  HMMA.16816.F32 R20, R152.reuse, R144, R20 ;  /* 0x000000909814723c */ /* 0x048ff00000001814 */
[C---:B------:R-:W-:Y:S01]  /*f3b0*/  HMMA.16816.F32 R24, R152.reuse, R146, R24 ;  /* 0x000000929818723c */ /* 0x040fe20000001818 */
[----:B------:R-:W3:Y:S07]  /*f3c0*/  LDSM.16.M88.4 R144, [R186+0x9000] ;  /* 0x00900000ba90783b */ /* 0x000eee0000000200 */
[C---:B----4-:R-:W-:Y:S08]  /*f3d0*/  HMMA.16816.F32 R28, R152.reuse, R148, R28 ;  /* 0x00000094981c723c */ /* 0x050ff0000000181c */
[C---:B------:R-:W-:Y:S01]  /*f3e0*/  HMMA.16816.F32 R32, R152.reuse, R150, R32 ;  /* 0x000000969820723c */ /* 0x040fe20000001820 */
[----:B------:R-:W4:Y:S07]  /*f3f0*/  LDSM.16.M88.4 R148, [R186+0x9800] ;  /* 0x00980000ba94783b */ /* 0x000f2e0000000200 */
        /* <DEDUP_REMOVED lines=9> */
[C---:B-----5:R-:W-:Y:S03]  /*f490*/  HMMA.16816.F32 R60, R152.reuse, R156, R60 ;  /* 0x0000009c983c723c */ /* 0x060fe6000000183c */
[----:B------:R-:W-:Y:S02]  /*f4a0*/  IMAD.IADD R156, R180, 0x1, R201 ;  /* 0x00000001b49c7824 */ /* 0x000fe400078e02c9 */
[----:B------:R-:W-:Y:S03]  /*f4b0*/  LDSM.16.M88.4 R180, [R192+0x9800] ;  /* 0x00980000c0b4783b */ /* 0x000fe60000000200 */
[----:B------:R-:W-:Y:S01]  /*f4c0*/  HMMA.16816.F32 R64, R152, R158, R64 ;  /* 0x0000009e9840723c */ /* 0x000fe20000001840 */
[----:B------:R-:W5:Y:S04]  /*f4d0*/  LDSM.16.M88.4 R152, [R186+0xb800] ;  /* 0x00b80000ba98783b */ /* 0x000f680000000200 */
[----:B------:R-:W-:Y:S03]  /*f4e0*/  LDSM.16.M88.4 R156, [R156+0x2000] ;  /* 0x002000009c9c783b */ /* 0x000fe60000000200 */
[C---:B------:R-:W-:Y:S01]  /*f4f0*/  HMMA.16816.F32 R4, R160.reuse, R164, R4 ;  /* 0x000000a4a004723c */ /* 0x040fe20000001804 */
[----:B------:R-:W-:Y:S07]  /*f500*/  LDSM.16.M88.4 R184, [R184+0x2000] ;  /* 0x00200000b8b8783b */ /* 0x000fee0000000200 */
        /* <DEDUP_REMOVED lines=16> */
[----:B------:R-:W1:Y:S04]  /*f610*/  LDSM.16.M88.4 R140, [R192+0xb800] ;  /* 0x00b80000c08c783b */ /* 0x000e680000000200 */
[----:B------:R-:W-:Y:S03]  /*f620*/  LDSM.16.M88.4 R192, [R133+0xb000] ;  /* 0x00b0000085c0783b */ /* 0x000fe60000000200 */
[C---:B--2---:R-:W-:Y:S08]  /*f630*/  HMMA.16816.F32 R52, R160.reuse, R136, R52 ;  /* 0x00000088a034723c */ /* 0x044ff00000001834 */
[C---:B------:R-:W-:Y:S01]  /*f640*/  HMMA.16816.F32 R56, R160.reuse, R138, R56 ;  /* 0x0000008aa038723c */ /* 0x040fe20000001838 */
[----:B------:R-:W2:Y:S07]  /*f650*/  LDSM.16.M88.4 R136, [R134+0x8800] ;  /* 0x008800008688783b */ /* 0x000eae0000000200 */
[C---:B-----5:R-:W-:Y:S08]  /*f660*/  HMMA.16816.F32 R60, R160.reuse, R152, R60 ;  /* 0x00000098a03c723c */ /* 0x060ff0000000183c */
[----:B------:R-:W-:Y:S01]  /*f670*/  HMMA.16816.F32 R64, R160, R154, R64 ;  /* 0x0000009aa040723c */ /* 0x000fe20000001840 */
[----:B------:R-:W5:Y:S04]  /*f680*/  LDSM.16.M88.4 R152, [R134+0x9000] ;  /* 0x009000008698783b */ /* 0x000f680000000200 */
[----:B------:R-:W-:Y:S03]  /*f690*/  LDSM.16.M88.4 R160, [R134+0xb800] ;  /* 0x00b8000086a0783b */ /* 0x000fe60000000200 */
        /* <DEDUP_REMOVED lines=31> */
[C---:B-----5:R-:W-:Y:S08]  /*f890*/  HMMA.16816.F32 R20, R184.reuse, R152, R20 ;  /* 0x00000098b814723c */ /* 0x060ff00000001814 */
        /* <DEDUP_REMOVED lines=8> */
[C---:B------:R-:W-:Y:S08]  /*f920*/  HMMA.16816.F32 R44, R184.reuse, R148, R44 ;  /* 0x00000094b82c723c */ /* 0x040ff0000000182c */
[C---:B------:R-:W-:Y:S08]  /*f930*/  HMMA.16816.F32 R48, R184.reuse, R150, R48 ;  /* 0x00000096b830723c */ /* 0x040ff00000001830 */
[C---:B---3--:R-:W-:Y:S08]  /*f940*/  HMMA.16816.F32 R52, R184.reuse, R156, R52 ;  /* 0x0000009cb834723c */ /* 0x048ff00000001834 */
        /* <DEDUP_REMOVED lines=22> */
[----:B------:R-:W-:Y:S01]  /*fab0*/  BSSY.RECONVERGENT B0, `(.L_x_2230) ;  /* 0x000004c000007945 */ /* 0x000fe20003800200 */
[----:B------:R-:W-:Y:S02]  /*fac0*/  IMAD.SHL.U32 R134, R204, 0x20, RZ ;  /* 0x00000020cc867824 */ /* 0x000fe400078e00ff */
        /* <DEDUP_REMOVED lines=8> */
[----:B------:R-:W-:Y:S04]  /*fb50*/  @!P3 IADD3 R216, P0, PT, R133, R216, RZ ;  /* 0x000000d885d8b210 */ /* 0x000fe80007f1e0ff */
[----:B------:R-:W-:Y:S01]  /*fb60*/  @!P3 LEA.HI.X.SX32 R215, R136, R215, 0x1, P0 ;  /* 0x000000d788d7b211 */ /* 0x000fe200000f0eff */
[----:B------:R-:W-:Y:S08]  /*fb70*/  @!P3 BRA `(.L_x_2231) ;  /* 0x0000000000fcb947 */ /* 0x000ff00003800000 */
[C---:B------:R-:W-:Y:S01]  /*fb80*/  VIADD R140, R224.reuse, 0xffffff00 ;  /* 0xffffff00e08c7836 */ /* 0x040fe20000000000 */
[----:B------:R-:W2:Y:S01]  /*fb90*/  LD.E R142, desc[UR4][R2.64+0x170] ;  /* 0x00017004028e7980 */ /* 0x000ea2000c101900 */
[----:B------:R-:W-:Y:S03]  /*fba0*/  VIADD R135, R224, 0xffffff80 ;  /* 0xffffff80e0877836 */ /* 0x000fe60000000000 */
[----:B------:R-:W-:Y:S02]  /*fbb0*/  IABS R136, R140 ;  /* 0x0000008c00887213 */ /* 0x000fe40000000000 */
        /* <DEDUP_REMOVED lines=26> */
[----:B------:R-:W-:Y:S01]  /*fd60*/  ISETP.GE.U32.AND P6, PT, R133, R138, PT ;  /* 0x0000008a8500720c */ /* 0x000fe20003fc6070 */
[----:B------:R-:W2:Y:S06]  /*fd70*/  LD.E.64 R140, desc[UR4][R2.64+0x38] ;  /* 0x00003804028c7980 */ /* 0x000eac000c101b00 */
[----:B------:R-:W-:Y:S02]  /*fd80*/  @P5 IADD3 R139, PT, PT, R139, 0x1, RZ ;  /* 0x000000018b8b5810 */ /* 0x000fe40007ffe0ff */
[----:B------:R-:W-:Y:S02]  /*fd90*/  ISETP.GE.AND P5, PT, R135, RZ, PT ;  /* 0x000000ff8700720c */ /* 0x000fe40003fa6270 */
[----:B------:R-:W-:Y:S01]  /*fda0*/  LOP3.LUT R135, RZ, R142, RZ, 0x33, !PT ;  /* 0x0000008eff877212 */ /* 0x000fe200078e33ff */
[----:B------:R-:W-:Y:S02]  /*fdb0*/  @!P0 IMAD.MOV R139, RZ, RZ, -R139 ;  /* 0x000000ffff8b8224 */ /* 0x000fe400078e0a8b */
[----:B------:R-:W-:Y:S01]  /*fdc0*/  @P6 VIADD R144, R144, 0x1 ;  /* 0x0000000190906836 */ /* 0x000fe20000000000 */
[----:B------:R-:W-:Y:S04]  /*fdd0*/  ISETP.NE.AND P6, PT, R142, RZ, PT ;  /* 0x000000ff8e00720c */ /* 0x000fe80003fc5270 */
[----:B------:R-:W-:Y:S03]  /*fde0*/  SEL R139, R135, R139, !P6 ;  /* 0x0000008b878b7207 */ /* 0x000fe60007000000 */
[----:B------:R-:W-:Y:S02]  /*fdf0*/  @!P5 IADD3 R144, PT, PT, -R144, RZ, RZ ;  /* 0x000000ff9090d210 */ /* 0x000fe40007ffe1ff */
[----:B------:R-:W-:Y:S02]  /*fe00*/  LEA R136, P5, R139, R230, 0x2 ;  /* 0x000000e68b887211 */ /* 0x000fe400078a10ff */
[----:B------:R-:W-:Y:S02]  /*fe10*/  SEL R135, R135, R144, !P6 ;  /* 0x0000009087877207 */ /* 0x000fe40007000000 */
[-C--:B------:R-:W-:Y:S01]  /*fe20*/  LEA.HI.X.SX32 R137, R139, R231.reuse, 0x2, P5 ;  /* 0x000000e78b897211 */ /* 0x080fe200028f16ff */
[----:B------:R-:W3:Y:S01]  /*fe30*/  LD.E.64 R144, desc[UR4][R2.64+0x20] ;  /* 0x0000200402907980 */ /* 0x000ee2000c101b00 */
[C---:B------:R-:W-:Y:S04]  /*fe40*/  LEA R146, P0, R135.reuse, R230, 0x2 ;  /* 0x000000e687927211 */ /* 0x040fe800078010ff */
[C---:B------:R-:W-:Y:S01]  /*fe50*/  LEA.HI.X.SX32 R147, R135.reuse, R231, 0x2, P0 ;  /* 0x000000e787937211 */ /* 0x040fe200000f16ff */
[----:B------:R-:W-:Y:S01]  /*fe60*/  IMAD.IADD R135, R135, 0x1, -R139 ;  /* 0x0000000187877824 */ /* 0x000fe200078e0a8b */
[----:B------:R-:W4:Y:S03]  /*fe70*/  LD.E R136, desc[UR4][R136.64] ;  /* 0x0000000488887980 */ /* 0x000f26000c101900 */
[----:B------:R-:W-:Y:S01]  /*fe80*/  IMAD R142, R142, R135, -0x80 ;  /* 0xffffff808e8e7424 */ /* 0x000fe200078e0287 */
[----:B------:R-:W4:Y:S04]  /*fe90*/  LD.E R133, desc[UR4][R146.64] ;  /* 0x0000000492857980 */ /* 0x000f28000c101900 */
        /* <DEDUP_REMOVED lines=13> */
.L_x_2231:
[----:B------:R-:W-:Y:S05]  /*ff70*/  BSYNC.RECONVERGENT B0 ;  /* 0x0000000000007941 */ /* 0x000fea0003800200 */
.L_x_2230:
        /* <DEDUP_REMOVED lines=16> */
[----:B------:R-:W-:Y:S02]  /*10080*/  IMAD.X R141, R143, 0x1, R133, P0 ;  /* 0x000000018f8d7824 */ /* 0x000fe400000e0685 */
        /* <DEDUP_REMOVED lines=31> */
[----:B------:R2:W-:Y:S01]  /*10280*/  @P4 STS.128 [R229+0x5800], RZ ;  /* 0x005800ffe5004388 */ /* 0x0005e20000000c00 */
[----:B------:R-:W-:Y:S03]  /*10290*/  IADD3 R134, P0, PT, R138, R134, RZ ;  /* 0x000000868a867210 */ /* 0x000fe60007f1e0ff */
[----:B------:R-:W-:Y:S01]  /*102a0*/  @!PT LDS RZ, [RZ] ;  /* 0x00000000fffff984 */ /* 0x000fe20000000800 */
[----:B------:R-:W-:Y:S01]  /*102b0*/  @!PT LDS RZ, [RZ] ;  /* 0x00000000fffff984 */ /* 0x000fe20000000800 */
[----:B------:R-:W-:Y:S01]  /*102c0*/  @!PT LDS RZ, [RZ] ;  /* 0x00000000fffff984 */ /* 0x000fe20000000800 */
[----:B------:R2:W-:Y:S01]  /*102d0*/  @!P1 LDGSTS.E.BYPASS.LTC128B.128 [R229+0x9800], desc[UR4][R136.64+0x80] ;  /* 0x0980008088e59fae */ /* 0x0005e2000b981a04 */
[--C-:B------:R-:W-:Y:S03]  /*102e0*/  IMAD.X R139, R141, 0x1, R133.reuse, P5 ;  /* 0x000000018d8b7824 */ /* 0x100fe600028e0685 */
[----:B------:R2:W-:Y:S01]  /*102f0*/  @P1 STS.128 [R229+0x9800], RZ ;  /* 0x009800ffe5001388 */ /* 0x0005e20000000c00 */
[----:B------:R-:W-:Y:S03]  /*10300*/  IMAD.X R135, R139, 0x1, R133, P0 ;  /* 0x000000018b877824 */ /* 0x000fe600000e0685 */
        /* <DEDUP_REMOVED lines=41> */
.L_x_2229:
[----:B------:R-:W-:Y:S05]  /*105a0*/  BSYNC.RECONVERGENT B1 ;  /* 0x0000000000017941 */ /* 0x000fea0003800200 */
.L_x_2228:
[----:B------:R-:W-:Y:S01]  /*105b0*/  VIADD R147, R226, 0xffffffc1 ;  /* 0xffffffc1e2937836 */ /* 0x000fe20000000000 */
[----:B------:R-:W-:Y:S01]  /*105c0*/  LOP3.LUT R203, R202, 0x200, R203, 0xf8, !PT ;  /* 0x00000200cacb7812 */ /* 0x000fe200078ef8cb */
[C---:B--2---:R-:W-:Y:S02]  /*105d0*/  VIADD R135, R226.reuse, 0xffffffc0 ;  /* 0xffffffc0e2877836 */ /* 0x044fe40000000000 */
[C---:B------:R-:W-:Y:S01]  /*105e0*/  VIADD R133, R226.reuse, 0xffffffc9 ;  /* 0xffffffc9e2857836 */ /* 0x040fe20000000000 */
[-C--:B------:R-:W-:Y:S01]  /*105f0*/  ISETP.GE.AND P4, PT, R147, R213.reuse, PT ;  /* 0x000000d59300720c */ /* 0x080fe20003f86270 */
[C---:B------:R-:W-:Y:S01]  /*10600*/  VIADD R140, R226.reuse, 0xffffffd1 ;  /* 0xffffffd1e28c7836 */ /* 0x040fe20000000000 */
[-C--:B------:R-:W-:Y:S01]  /*10610*/  ISETP.GE.AND P5, PT, R135, R213.reuse, PT ;  /* 0x000000d58700720c */ /* 0x080fe20003fa6270 */
[C---:B------:R-:W-:Y:S01]  /*10620*/  VIADD R139, R226.reuse, 0xffffffe1 ;  /* 0xffffffe1e28b7836 */ /* 0x040fe20000000000 */
[----:B------:R-:W-:Y:S01]  /*10630*/  FSEL R148, R5, -INF , P4 ;  /* 0xff80000005947808 */ /* 0x000fe20002000000 */
[C---:B------:R-:W-:Y:S01]  /*10640*/  VIADD R138, R226.reuse, 0xffffffe8 ;  /* 0xffffffe8e28a7836 */ /* 0x040fe20000000000 */
[-C--:B------:R-:W-:Y:S01]  /*10650*/  ISETP.GE.AND P4, PT, R133, R213.reuse, PT ;  /* 0x000000d58500720c */ /* 0x080fe20003f86270 */
[----:B------:R-:W-:Y:S01]  /*10660*/  VIADD R134, R226, 0xffffffc8 ;  /* 0xffffffc8e2867836 */ /* 0x000fe20000000000 */
[----:B------:R-:W-:Y:S01]  /*10670*/  FSEL R149, R4, -INF , P5 ;  /* 0xff80000004957808 */ /* 0x000fe20002800000 */
[C---:B------:R-:W-:Y:S01]  /*10680*/  VIADD R4, R226.reuse, 0xffffffd9 ;  /* 0xffffffd9e2047836 */ /* 0x040fe20000000000 */
[----:B------:R-:W-:Y:S01]  /*10690*/  FSEL R150, R9, -INF , P4 ;  /* 0xff80000009967808 */ /* 0x000fe20002000000 */
[----:B------:R-:W-:Y:S01]  /*106a0*/  VIADD R143, R226, 0xffffffd0 ;  /* 0xffffffd0e28f7836 */ /* 0x000fe20000000000 */
[----:B------:R-:W-:Y:S01]  /*106b0*/  ISETP.GE.AND P4, PT, R140, R213, PT ;  /* 0x000000d58c00720c */ /* 0x000fe20003f86270 */
[C---:B------:R-:W-:Y:S01]  /*106c0*/  VIADD R145, R226.reuse, 0xfffffff0 ;  /* 0xfffffff0e2917836 */ /* 0x040fe20000000000 */
[----:B------:R-:W-:Y:S01]  /*106d0*/  ISETP.GE.AND P1, PT, R135, R211, PT ;  /* 0x000000d38700720c */ /* 0x000fe20003f26270 */
[C---:B------:R-:W-:Y:S01]  /*106e0*/  VIADD R141, R226.reuse, 0xfffffff1 ;  /* 0xfffffff1e28d7836 */ /* 0x040fe20000000000 */
[----:B------:R-:W-:Y:S01]  /*106f0*/  FSEL R13, R13, -INF , P4 ;  /* 0xff8000000d0d7808 */ /* 0x000fe20002000000 */
[----:B------:R-:W-:Y:S01]  /*10700*/  VIADD R142, R226, 0xffffffe0 ;  /* 0xffffffe0e28e7836 */ /* 0x000fe20000000000 */
[-C--:B------:R-:W-:Y:S01]  /*10710*/  ISETP.GE.AND P4, PT, R4, R213.reuse, PT ;  /* 0x000000d50400720c */ /* 0x080fe20003f86270 */
[C---:B------:R-:W-:Y:S01]  /*10720*/  VIADD R5, R226.reuse, 0xfffffff9 ;  /* 0xfffffff9e2057836 */ /* 0x040fe20000000000 */
[----:B------:R-:W-:Y:S01]  /*10730*/  ISETP.GE.AND P6, PT, R135, R212, PT ;  /* 0x000000d48700720c */ /* 0x000fe20003fc6270 */
[C---:B------:R-:W-:Y:S01]  /*10740*/  VIADD R146, R226.reuse, 0x9 ;  /* 0x00000009e2927836 */ /* 0x040fe20000000000 */
[----:B------:R-:W-:Y:S01]  /*10750*/  FSEL R152, R17, -INF , P4 ;  /* 0xff80000011987808 */ /* 0x000fe20002000000 */
[----:B------:R-:W-:Y:S01]  /*10760*/  VIADD R144, R226, 0x8 ;  /* 0x00000008e2907836 */ /* 0x000fe20000000000 */
[----:B------:R-:W-:Y:S01]  /*10770*/  ISETP.GE.AND P4, PT, R139, R213, PT ;  /* 0x000000d58b00720c */ /* 0x000fe20003f86270 */
[----:B------:R-:W-:Y:S01]  /*10780*/  VIADD R224, R224, 0xffffff80 ;  /* 0xffffff80e0e07836 */ /* 0x000fe20000000000 */
[----:B------:R-:W-:Y:S02]  /*10790*/  ISETP.GE.AND P0, PT, R147, R211, PT ;  /* 0x000000d39300720c */ /* 0x000fe40003f06270 */
[----:B------:R-:W-:Y:S01]  /*107a0*/  FSEL R186, R21, -INF , P4 ;  /* 0xff80000015ba7808 */ /* 0x000fe20002000000 */
[----:B------:R-:W-:Y:S01]  /*107b0*/  VIADD R21, R226, 0xfffffff8 ;  /* 0xfffffff8e2157836 */ /* 0x000fe20000000000 */
[-C--:B------:R-:W-:Y:S02]  /*107c0*/  ISETP.GE.AND P4, PT, R138, R213.reuse, PT ;  /* 0x000000d58a00720c */ /* 0x080fe40003f86270 */
[----:B------:R-:W-:Y:S02]  /*107d0*/  ISETP.GE.AND P5, PT, R134, R213, PT ;  /* 0x000000d58600720c */ /* 0x000fe40003fa6270 */
[----:B------:R-:W-:Y:S01]  /*107e0*/  FSEL R184, R24, -INF , P4 ;  /* 0xff80000018b87808 */ /* 0x000fe20002000000 */
[----:B------:R-:W-:Y:S01]  /*107f0*/  VIADD R24, R226, 0x1 ;  /* 0x00000001e2187836 */ /* 0x000fe20000000000 */
[----:B------:R-:W-:Y:S02]  /*10800*/  ISETP.GE.AND P4, PT, R135, R210, PT ;  /* 0x000000d28700720c */ /* 0x000fe40003f86270 */
[----:B------:R-:W2:Y:S01]  /*10810*/  LD.E R135, desc[UR4][R2.64+0xdc] ;  /* 0x0000dc0402877980 */ /* 0x000ea2000c101900 */
[----:B------:R-:W-:Y:S02]  /*10820*/  FSEL R136, R7, -INF , P0 ;  /* 0xff80000007887808 */ /* 0x000fe40000000000 */
[----:B------:R-:W-:Y:S02]  /*10830*/  ISETP.GE.AND P0, PT, R133, R211, PT ;  /* 0x000000d38500720c */ /* 0x000fe40003f06270 */
[----:B------:R-:W-:Y:S01]  /*10840*/  FSEL R151, R8, -INF , P5 ;  /* 0xff80000008977808 */ /* 0x000fe20002800000 */
[----:B------:R-:W-:Y:S01]  /*10850*/  VIADD R8, R226, 0xffffffd8 ;  /* 0xffffffd8e2087836 */ /* 0x000fe20000000000 */
[----:B------:R-:W-:Y:S02]  /*10860*/  FSEL R7, R11, -INF , P0 ;  /* 0xff8000000b077808 */ /* 0x000fe40000000000 */
[----:B------:R-:W-:Y:S02]  /*10870*/  ISETP.GE.AND P5, PT, R143, R213, PT ;  /* 0x000000d58f00720c */ /* 0x000fe40003fa6270 */
[-C--:B------:R-:W-:Y:S02]  /*10880*/  ISETP.GE.AND P0, PT, R140, R211.reuse, PT ;  /* 0x000000d38c00720c */ /* 0x080fe40003f06270 */
[----:B------:R-:W-:Y:S01]  /*10890*/  FSEL R137, R6, -INF , P1 ;  /* 0xff80000006897808 */ /* 0x000fe20000800000 */
[----:B------:R-:W-:Y:S01]  /*108a0*/  VIADD R6, R226, 0xffffffe9 ;  /* 0xffffffe9e2067836 */ /* 0x000fe20000000000 */
[----:B------:R-:W-:Y:S02]  /*108b0*/  FSEL R11, R12, -INF , P5 ;  /* 0xff8000000c0b7808 */ /* 0x000fe40002800000 */
[----:B------:R-:W-:Y:S02]  /*108c0*/  FSEL R12, R15, -INF , P0 ;  /* 0xff8000000f0c7808 */ /* 0x000fe40000000000 */
[-C--:B------:R-:W-:Y:S02]  /*108d0*/  ISETP.GE.AND P1, PT, R134, R211.reuse, PT ;  /* 0x000000d38600720c */ /* 0x080fe40003f26270 */
[-C--:B------:R-:W-:Y:S02]  /*108e0*/  ISETP.GE.AND P0, PT, R4, R211.reuse, PT ;  /* 0x000000d30400720c */ /* 0x080fe40003f06270 */
[----:B------:R-:W-:Y:S02]  /*108f0*/  FSEL R9, R10, -INF , P1 ;  /* 0xff8000000a097808 */ /* 0x000fe40000800000 */
[----:B------:R-:W-:Y:S02]  /*10900*/  FSEL R10, R19, -INF , P0 ;  /* 0xff800000130a7808 */ /* 0x000fe40000000000 */
[-C--:B------:R-:W-:Y:S02]  /*10910*/  ISETP.GE.AND P0, PT, R139, R211.reuse, PT ;  /* 0x000000d38b00720c */ /* 0x080fe40003f06270 */
[-C--:B------:R-:W-:Y:S02]  /*10920*/  ISETP.GE.AND P1, PT, R143, R211.reuse, PT ;  /* 0x000000d38f00720c */ /* 0x080fe40003f26270 */
[----:B------:R-:W-:Y:S02]  /*10930*/  FSEL R23, R23, -INF , P0 ;  /* 0xff80000017177808 */ /* 0x000fe40000000000 */
[----:B------:R-:W-:Y:S02]  /*10940*/  ISETP.GE.AND P0, PT, R6, R211, PT ;  /* 0x000000d30600720c */ /* 0x000fe40003f06270 */
[----:B------:R-:W-:Y:S02]  /*10950*/  FSEL R14, R14, -INF , P1 ;  /* 0xff8000000e0e7808 */ /* 0x000fe40000800000 */
[----:B------:R-:W-:Y:S02]  /*10960*/  FSEL R27, R27, -INF , P0 ;  /* 0xff8000001b1b7808 */ /* 0x000fe40000000000 */
[----:B------:R-:W-:Y:S02]  /*10970*/  ISETP.GE.AND P0, PT, R145, R213, PT ;  /* 0x000000d59100720c */ /* 0x000fe40003f06270 */
[-C--:B------:R-:W-:Y:S02]  /*10980*/  ISETP.GE.AND P1, PT, R8, R211.reuse, PT ;  /* 0x000000d30800720c */ /* 0x080fe40003f26270 */
[----:B------:R-:W-:Y:S01]  /*10990*/  FSEL R164, R28, -INF , P0 ;  /* 0xff8000001ca47808 */ /* 0x000fe20000000000 */
[----:B------:R-:W-:Y:S01]  /*109a0*/  VIADD R28, R226, 0x20 ;  /* 0x00000020e21c7836 */ /* 0x000fe20000000000 */
[-C--:B------:R-:W-:Y:S02]  /*109b0*/  ISETP.GE.AND P0, PT, R141, R211.reuse, PT ;  /* 0x000000d38d00720c */ /* 0x080fe40003f06270 */
[----:B------:R-:W-:Y:S02]  /*109c0*/  FSEL R18, R18, -INF , P1 ;  /* 0xff80000012127808 */ /* 0x000fe40000800000 */
[----:B------:R-:W-:Y:S02]  /*109d0*/  FSEL R31, R31, -INF , P0 ;  /* 0xff8000001f1f7808 */ /* 0x000fe40000000000 */
[----:B------:R-:W-:Y:S02]  /*109e0*/  ISETP.GE.AND P1, PT, R142, R211, PT ;  /* 0x000000d38e00720c */ /* 0x000fe40003f26270 */
[----:B------:R-:W-:Y:S02]  /*109f0*/  ISETP.GE.AND P0, PT, R5, R213, PT ;  /* 0x000000d50500720c */ /* 0x000fe40003f06270 */
[----:B------:R-:W-:Y:S02]  /*10a00*/  FSEL R22, R22, -INF , P1 ;  /* 0xff80000016167808 */ /* 0x000fe40000800000 */
[----:B------:R-:W-:Y:S01]  /*10a10*/  FSEL R166, R33, -INF , P0 ;  /* 0xff80000021a67808 */ /* 0x000fe20000000000 */
[----:B------:R-:W-:Y:S01]  /*10a20*/  VIADD R33, R226, 0x28 ;  /* 0x00000028e2217836 */ /* 0x000fe20000000000 */
[----:B------:R-:W-:Y:S02]  /*10a30*/  ISETP.GE.AND P1, PT, R138, R211, PT ;  /* 0x000000d38a00720c */ /* 0x000fe40003f26270 */
[----:B------:R-:W-:Y:S02]  /*10a40*/  ISETP.GE.AND P0, PT, R226, R213, PT ;  /* 0x000000d5e200720c */ /* 0x000fe40003f06270 */
[----:B------:R-:W-:Y:S02]  /*10a50*/  FSEL R26, R26, -INF , P1 ;  /* 0xff8000001a1a7808 */ /* 0x000fe40000800000 */
[----:B------:R-:W-:Y:S01]  /*10a60*/  FSEL R174, R36, -INF , P0 ;  /* 0xff80000024ae7808 */ /* 0x000fe20000000000 */
[----:B------:R-:W-:Y:S01]  /*10a70*/  VIADD R36, R226, 0x19 ;  /* 0x00000019e2247836 */ /* 0x000fe20000000000 */
[----:B------:R-:W-:Y:S02]  /*10a80*/  ISETP.GE.AND P0, PT, R24, R211, PT ;  /* 0x000000d31800720c */ /* 0x000fe40003f06270 */
[-C--:B------:R-:W-:Y:S02]  /*10a90*/  ISETP.GE.AND P1, PT, R141, R213.reuse, PT ;  /* 0x000000d58d00720c */ /* 0x080fe40003f26270 */
[-C--:B------:R-:W-:Y:S02]  /*10aa0*/  ISETP.GE.AND P5, PT, R8, R213.reuse, PT ;  /* 0x000000d50800720c */ /* 0x080fe40003fa6270 */
[----:B------:R-:W-:Y:S02]  /*10ab0*/  FSEL R39, R39, -INF , P0 ;  /* 0xff80000027277808 */ /* 0x000fe40000000000 */
[----:B------:R-:W-:Y:S01]  /*10ac0*/  FSEL R239, R29, -INF , P1 ;  /* 0xff8000001def7808 */ /* 0x000fe20000800000 */
[----:B------:R-:W-:Y:S01]  /*10ad0*/  VIADD R29, R226, 0x10 ;  /* 0x00000010e21d7836 */ /* 0x000fe20000000000 */
[----:B------:R-:W-:Y:S01]  /*10ae0*/  FSEL R153, R16, -INF , P5 ;  /* 0xff80000010997808 */ /* 0x000fe20002800000 */
[----:B------:R-:W-:Y:S01]  /*10af0*/  VIADD R16, R226, 0x21 ;  /* 0x00000021e2107836 */ /* 0x000fe20000000000 */
[-C--:B------:R-:W-:Y:S02]  /*10b00*/  ISETP.GE.AND P0, PT, R146, R213.reuse, PT ;  /* 0x000000d59200720c */ /* 0x080fe40003f06270 */
[-C--:B------:R-:W-:Y:S02]  /*10b10*/  ISETP.GE.AND P5, PT, R142, R213.reuse, PT ;  /* 0x000000d58e00720c */ /* 0x080fe40003fa6270 */
[----:B------:R-:W-:Y:S02]  /*10b20*/  FSEL R172, R41, -INF , P0 ;  /* 0xff80000029ac7808 */ /* 0x000fe40000000000 */
[----:B------:R-:W-:Y:S01]  /*10b30*/  FSEL R188, R20, -INF , P5 ;  /* 0xff80000014bc7808 */ /* 0x000fe20002800000 */
[----:B------:R-:W-:Y:S01]  /*10b40*/  VIADD R20, R226, 0x11 ;  /* 0x00000011e2147836 */ /* 0x000fe20000000000 */
[-C--:B------:R-:W-:Y:S02]  /*10b50*/  ISETP.GE.AND P0, PT, R29, R213.reuse, PT ;  /* 0x000000d51d00720c */ /* 0x080fe40003f06270 */
[----:B------:R-:W-:Y:S02]  /*10b60*/  ISETP.GE.AND P1, PT, R21, R213, PT ;  /* 0x000000d51500720c */ /* 0x000fe40003f26270 */
[----:B------:R-:W-:Y:S01]  /*10b70*/  FSEL R217, R44, -INF , P0 ;  /* 0xff8000002cd97808 */ /* 0x000fe20000000000 */
[----:B------:R-:W-:Y:S01]  /*10b80*/  VIADD R44, R226, 0x38 ;  /* 0x00000038e22c7836 */ /* 0x000fe20000000000 */
[----:B------:R-:W-:Y:S02]  /*10b90*/  ISETP.GE.AND P0, PT, R20, R211, PT ;  /* 0x000000d31400720c */ /* 0x000fe40003f06270 */
[-C--:B------:R-:W-:Y:S02]  /*10ba0*/  ISETP.GE.AND P5, PT, R6, R213.reuse, PT ;  /* 0x000000d50600720c */ /* 0x080fe40003fa6270 */
[----:B------:R-:W-:Y:S02]  /*10bb0*/  FSEL R47, R47, -INF , P0 ;  /* 0xff8000002f2f7808 */ /* 0x000fe40000000000 */
[----:B------:R-:W-:Y:S01]  /*10bc0*/  FSEL R180, R32, -INF , P1 ;  /* 0xff80000020b47808 */ /* 0x000fe20000800000 */
[----:B------:R-:W-:Y:S01]  /*10bd0*/  VIADD R32, R226, 0x31 ;  /* 0x00000031e2207836 */ /* 0x000fe20000000000 */
[----:B------:R-:W-:Y:S02]  /*10be0*/  ISETP.GE.AND P0, PT, R36, R213, PT ;  /* 0x000000d52400720c */ /* 0x000fe40003f06270 */
[----:B------:R-:W-:Y:S02]  /*10bf0*/  FSEL R182, R25, -INF , P5 ;  /* 0xff80000019b67808 */ /* 0x000fe40002800000 */
[-C--:B------:R-:W-:Y:S02]  /*10c00*/  ISETP.GE.AND P1, PT, R5, R211.reuse, PT ;  /* 0x000000d30500720c */ /* 0x080fe40003f26270 */
[----:B------:R-:W-:Y:S02]  /*10c10*/  ISETP.GE.AND P5, PT, R145, R211, PT ;  /* 0x000000d39100720c */ /* 0x000fe40003fa6270 */
[----:B------:R-:W-:Y:S02]  /*10c20*/  FSEL R35, R35, -INF , P1 ;  /* 0xff80000023237808 */ /* 0x000fe40000800000 */
[----:B------:R-:W-:Y:S02]  /*10c30*/  FSEL R191, R49, -INF , P0 ;  /* 0xff80000031bf7808 */ /* 0x000fe40000000000 */
[----:B------:R-:W-:Y:S02]  /*10c40*/  FSEL R30, R30, -INF , P5 ;  /* 0xff8000001e1e7808 */ /* 0x000fe40002800000 */
[----:B------:R-:W-:Y:S02]  /*10c50*/  ISETP.GE.AND P0, PT, R28, R213, PT ;  /* 0x000000d51c00720c */ /* 0x000fe40003f06270 */
[-C--:B------:R-:W-:Y:S02]  /*10c60*/  ISETP.GE.AND P1, PT, R226, R211.reuse, PT ;  /* 0x000000d3e200720c */ /* 0x080fe40003f26270 */
[-C--:B------:R-:W-:Y:S02]  /*10c70*/  ISETP.GE.AND P5, PT, R21, R211.reuse, PT ;  /* 0x000000d31500720c */ /* 0x080fe40003fa6270 */
[----:B------:R-:W-:Y:S02]  /*10c80*/  FSEL R52, R52, -INF , P0 ;  /* 0xff80000034347808 */ /* 0x000fe40000000000 */
[----:B------:R-:W-:Y:S01]  /*10c90*/  FSEL R251, R38, -INF , P1 ;  /* 0xff80000026fb7808 */ /* 0x000fe20000800000 */
[----:B------:R-:W-:Y:S01]  /*10ca0*/  VIADD R38, R226, 0x30 ;  /* 0x00000030e2267836 */ /* 0x000fe20000000000 */
[----:B------:R-:W-:Y:S02]  /*10cb0*/  FSEL R34, R34, -INF , P5 ;  /* 0xff80000022227808 */ /* 0x000fe40002800000 */
[----:B------:R-:W-:Y:S02]  /*10cc0*/  ISETP.GE.AND P0, PT, R16, R211, PT ;  /* 0x000000d31000720c */ /* 0x000fe40003f06270 */
[-C--:B------:R-:W-:Y:S02]  /*10cd0*/  ISETP.GE.AND P1, PT, R144, R213.reuse, PT ;  /* 0x000000d59000720c */ /* 0x080fe40003f26270 */
[-C--:B------:R-:W-:Y:S02]  /*10ce0*/  ISETP.GE.AND P5, PT, R24, R213.reuse, PT ;  /* 0x000000d51800720c */ /* 0x080fe40003fa6270 */
[----:B------:R-:W-:Y:S02]  /*10cf0*/  FSEL R55, R55, -INF , P0 ;  /* 0xff80000037377808 */ /* 0x000fe40000000000 */
[----:B------:R-:W-:Y:S01]  /*10d00*/  FSEL R176, R40, -INF , P1 ;  /* 0xff80000028b07808 */ /* 0x000fe20000800000 */
[C---:B------:R-:W-:Y:S01]  /*10d10*/  VIADD R40, R226.reuse, 0x29 ;  /* 0x00000029e2287836 */ /* 0x040fe20000000000 */
[----:B------:R-:W-:Y:S01]  /*10d20*/  FSEL R178, R37, -INF , P5 ;  /* 0xff80000025b27808 */ /* 0x000fe20002800000 */
[----:B------:R-:W-:Y:S01]  /*10d30*/  VIADD R37, R226, 0x18 ;  /* 0x00000018e2257836 */ /* 0x000fe20000000000 */
[----:B------:R-:W-:Y:S02]  /*10d40*/  ISETP.GE.AND P0, PT, R33, R213, PT ;  /* 0x000000d52100720c */ /* 0x000fe40003f06270 */
[-C--:B------:R-:W-:Y:S02]  /*10d50*/  ISETP.GE.AND P5, PT, R144, R211.reuse, PT ;  /* 0x000000d39000720c */ /* 0x080fe40003fa6270 */
[----:B------:R-:W-:Y:S02]  /*10d60*/  FSEL R173, R56, -INF , P0 ;  /* 0xff80000038ad7808 */ /* 0x000fe40000000000 */
[----:B------:R-:W-:Y:S02]  /*10d70*/  FSEL R42, R42, -INF , P5 ;  /* 0xff8000002a2a7808 */ /* 0x000fe40002800000 */
[----:B------:R-:W-:Y:S02]  /*10d80*/  ISETP.GE.AND P0, PT, R40, R211, PT ;  /* 0x000000d32800720c */ /* 0x000fe40003f06270 */
[-C--:B------:R-:W-:Y:S02]  /*10d90*/  ISETP.GE.AND P5, PT, R20, R213.reuse, PT ;  /* 0x000000d51400720c */ /* 0x080fe40003fa6270 */
[----:B------:R-:W-:Y:S02]  /*10da0*/  FSEL R163, R59, -INF , P0 ;  /* 0xff8000003ba37808 */ /* 0x000fe40000000000 */
[----:B------:R-:W-:Y:S01]  /*10db0*/  FSEL R195, R45, -INF , P5 ;  /* 0xff8000002dc37808 */ /* 0x000fe20002800000 */
[----:B------:R-:W-:Y:S01]  /*10dc0*/  VIADD R45, R226, 0x39 ;  /* 0x00000039e22d7836 */ /* 0x000fe20000000000 */
[----:B------:R-:W-:Y:S02]  /*10dd0*/  ISETP.GE.AND P0, PT, R32, R213, PT ;  /* 0x000000d52000720c */ /* 0x000fe40003f06270 */
[-C--:B------:R-:W-:Y:S02]  /*10de0*/  ISETP.GE.AND P5, PT, R37, R211.reuse, PT ;  /* 0x000000d32500720c */ /* 0x080fe40003fa6270 */
[-C--:B------:R-:W-:Y:S02]  /*10df0*/  ISETP.GE.AND P1, PT, R146, R211.reuse, PT ;  /* 0x000000d39200720c */ /* 0x080fe40003f26270 */
[----:B------:R-:W-:Y:S02]  /*10e00*/  FSEL R61, R61, -INF , P0 ;  /* 0xff8000003d3d7808 */ /* 0x000fe40000000000 */
[----:B------:R-:W-:Y:S02]  /*10e10*/  FSEL R50, R50, -INF , P5 ;  /* 0xff80000032327808 */ /* 0x000fe40002800000 */
[----:B------:R-:W-:Y:S02]  /*10e20*/  ISETP.GE.AND P0, PT, R32, R211, PT ;  /* 0x000000d32000720c */ /* 0x000fe40003f06270 */
[----:B------:R-:W-:Y:S02]  /*10e30*/  ISETP.GE.AND P5, PT, R16, R213, PT ;  /* 0x000000d51000720c */ /* 0x000fe40003fa6270 */
[----:B------:R-:W-:Y:S02]  /*10e40*/  FSEL R43, R43, -INF , P1 ;  /* 0xff8000002b2b7808 */ /* 0x000fe40000800000 */
[----:B------:R-:W-:Y:S02]  /*10e50*/  ISETP.GE.AND P1, PT, R29, R211, PT ;  /* 0x000000d31d00720c */ /* 0x000fe40003f26270 */
[----:B------:R-:W-:Y:S02]  /*10e60*/  FSEL R63, R63, -INF , P0 ;  /* 0xff8000003f3f7808 */ /* 0x000fe40000000000 */
[----:B------:R-:W-:Y:S02]  /*10e70*/  FSEL R53, R53, -INF , P5 ;  /* 0xff80000035357808 */ /* 0x000fe40002800000 */
[-C--:B------:R-:W-:Y:S02]  /*10e80*/  ISETP.GE.AND P0, PT, R45, R213.reuse, PT ;  /* 0x000000d52d00720c */ /* 0x080fe40003f06270 */
[-C--:B------:R-:W-:Y:S02]  /*10e90*/  ISETP.GE.AND P5, PT, R40, R213.reuse, PT ;  /* 0x000000d52800720c */ /* 0x080fe40003fa6270 */
[----:B------:R-:W-:Y:S02]  /*10ea0*/  FSEL R46, R46, -INF , P1 ;  /* 0xff8000002e2e7808 */ /* 0x000fe40000800000 */
[----:B------:R-:W-:Y:S02]  /*10eb0*/  FSEL R25, R149, -INF , !P6 ;  /* 0xff80000095197808 */ /* 0x000fe40007000000 */
[----:B------:R-:W-:Y:S02]  /*10ec0*/  ISETP.GE.AND P1, PT, R37, R213, PT ;  /* 0x000000d52500720c */ /* 0x000fe40003f26270 */
[-C--:B------:R-:W-:Y:S02]  /*10ed0*/  ISETP.GE.AND P6, PT, R133, R212.reuse, PT ;  /* 0x000000d48500720c */ /* 0x080fe40003fc6270 */
[----:B------:R-:W-:Y:S02]  /*10ee0*/  FSEL R156, R65, -INF , P0 ;  /* 0xff800000419c7808 */ /* 0x000fe40000000000 */
[----:B------:R-:W-:Y:S02]  /*10ef0*/  ISETP.GE.AND P0, PT, R45, R211, PT ;  /* 0x000000d32d00720c */ /* 0x000fe40003f06270 */
[----:B------:R-:W-:Y:S02]  /*10f00*/  FSEL R171, R57, -INF , P5 ;  /* 0xff80000039ab7808 */ /* 0x000fe40002800000 */
[----:B------:R-:W-:Y:S02]  /*10f10*/  ISETP.GE.AND P5, PT, R38, R213, PT ;  /* 0x000000d52600720c */ /* 0x000fe40003fa6270 */
[----:B------:R-:W-:Y:S02]  /*10f20*/  FSEL R15, R150, -INF , !P6 ;  /* 0xff800000960f7808 */ /* 0x000fe40007000000 */
        /* <DEDUP_REMOVED lines=11> */
[----:B------:R-:W-:Y:S02]  /*10fe0*/  FSEL R17, R151, -INF , !P0 ;  /* 0xff80000097117808 */ /* 0x000fe40004000000 */
[----:B------:R-:W-:Y:S02]  /*10ff0*/  FSEL R62, R62, -INF , P5 ;  /* 0xff8000003e3e7808 */ /* 0x000fe40002800000 */
[-C--:B------:R-:W-:Y:S02]  /*11000*/  ISETP.GE.AND P0, PT, R140, R212.reuse, PT ;  /* 0x000000d48c00720c */ /* 0x080fe40003f06270 */
[----:B------:R-:W-:Y:S02]  /*11010*/  ISETP.GE.AND P5, PT, R44, R213, PT ;  /* 0x000000d52c00720c */ /* 0x000fe40003fa6270 */
[----:B------:R-:W-:Y:S02]  /*11020*/  FSEL R54, R54, -INF , P1 ;  /* 0xff80000036367808 */ /* 0x000fe40000800000 */
[----:B------:R-:W-:Y:S02]  /*11030*/  FSEL R186, R186, -INF , !P6 ;  /* 0xff800000baba7808 */ /* 0x000fe40007000000 */
[----:B------:R-:W-:Y:S02]  /*11040*/  ISETP.GE.AND P1, PT, R33, R211, PT ;  /* 0x000000d32100720c */ /* 0x000fe40003f26270 */
[-C--:B------:R-:W-:Y:S02]  /*11050*/  ISETP.GE.AND P6, PT, R138, R212.reuse, PT ;  /* 0x000000d48a00720c */ /* 0x080fe40003fc6270 */
[----:B------:R-:W-:Y:S02]  /*11060*/  FSEL R51, R13, -INF , !P0 ;  /* 0xff8000000d337808 */ /* 0x000fe40004000000 */
        /* <DEDUP_REMOVED lines=10> */
[-C--:B------:R-:W-:Y:S02]  /*11110*/  ISETP.GE.AND P4, PT, R145, R212.reuse, PT ;  /* 0x000000d49100720c */ /* 0x080fe40003f86270 */
[----:B------:R-:W-:Y:S02]  /*11120*/  ISETP.GE.AND P5, PT, R143, R212, PT ;  /* 0x000000d48f00720c */ /* 0x000fe40003fa6270 */
[----:B------:R-:W-:Y:S02]  /*11130*/  FSEL R57, R12, -INF , !P6 ;  /* 0xff8000000c397808 */ /* 0x000fe40007000000 */
[----:B------:R-:W-:Y:S02]  /*11140*/  FSEL R174, R174, -INF , !P1 ;  /* 0xff800000aeae7808 */ /* 0x000fe40004800000 */
[-C--:B------:R-:W-:Y:S02]  /*11150*/  ISETP.GE.AND P6, PT, R142, R210.reuse, PT ;  /* 0x000000d28e00720c */ /* 0x080fe40003fc6270 */
[C---:B------:R-:W-:Y:S01]  /*11160*/  ISETP.GE.AND P1, PT, R226.reuse, R210, PT ;  /* 0x000000d2e200720c */ /* 0x040fe20003f26270 */
[----:B------:R-:W-:Y:S01]  /*11170*/  VIADD R226, R226, 0xffffff80 ;  /* 0xffffff80e2e27836 */ /* 0x000fe20000000000 */
[----:B------:R-:W-:Y:S02]  /*11180*/  FSEL R41, R11, -INF , !P5 ;  /* 0xff8000000b297808 */ /* 0x000fe40006800000 */
[----:B------:R-:W-:Y:S02]  /*11190*/  FSEL R164, R164, -INF , !P4 ;  /* 0xff800000a4a47808 */ /* 0x000fe40006000000 */
[C---:B------:R-:W-:Y:S02]  /*111a0*/  ISETP.GE.AND P5, PT, R4.reuse, R212, PT ;  /* 0x000000d40400720c */ /* 0x040fe40003fa6270 */
[----:B------:R-:W-:Y:S02]  /*111b0*/  ISETP.GE.AND P4, PT, R4, R210, PT ;  /* 0x000000d20400720c */ /* 0x000fe40003f86270 */
[----:B------:R-:W-:Y:S02]  /*111c0*/  FSEL R160, R22, -INF , !P6 ;  /* 0xff80000016a07808 */ /* 0x000fe40007000000 */
[----:B------:R-:W-:Y:S02]  /*111d0*/  FMNMX3.FTZ R4, R0, R25, R19, !PT ;  /* 0x0000001900047276 */ /* 0x000fe40007810013 */
[----:B------:R-:W-:Y:S02]  /*111e0*/  FSEL R251, R251, -INF , !P1 ;  /* 0xff800000fbfb7808 */ /* 0x000fe40004800000 */
[----:B------:R-:W-:Y:S02]  /*111f0*/  ISETP.GE.AND P6, PT, R146, R212, PT ;  /* 0x000000d49200720c */ /* 0x000fe40003fc6270 */
[----:B------:R-:W-:Y:S02]  /*11200*/  ISETP.GE.AND P1, PT, R147, R210, PT ;  /* 0x000000d29300720c */ /* 0x000fe40003f26270 */
[----:B------:R-:W-:Y:S02]  /*11210*/  FMNMX3.FTZ R4, R4, R17, R15, !PT ;  /* 0x0000001104047276 */ /* 0x000fe4000781000f */
[-C--:B------:R-:W-:Y:S02]  /*11220*/  ISETP.GE.AND P0, PT, R142, R212.reuse, PT ;  /* 0x000000d48e00720c */ /* 0x080fe40003f06270 */
[----:B------:R-:W-:Y:S02]  /*11230*/  FSEL R56, R152, -INF , !P5 ;  /* 0xff80000098387808 */ /* 0x000fe40006800000 */
[----:B------:R-:W-:Y:S02]  /*11240*/  FSEL R11, R136, -INF , !P1 ;  /* 0xff800000880b7808 */ /* 0x000fe40004800000 */
[----:B------:R-:W-:Y:S02]  /*11250*/  FSEL R172, R172, -INF , !P6 ;  /* 0xff800000acac7808 */ /* 0x000fe40007000000 */
[----:B------:R-:W-:Y:S02]  /*11260*/  ISETP.GE.AND P6, PT, R29, R212, PT ;  /* 0x000000d41d00720c */ /* 0x000fe40003fc6270 */
[-C--:B------:R-:W-:Y:S02]  /*11270*/  ISETP.GE.AND P5, PT, R134, R210.reuse, PT ;  /* 0x000000d28600720c */ /* 0x080fe40003fa6270 */
[-C--:B------:R-:W-:Y:S02]  /*11280*/  ISETP.GE.AND P1, PT, R143, R210.reuse, PT ;  /* 0x000000d28f00720c */ /* 0x080fe40003f26270 */
[----:B------:R-:W-:Y:S02]  /*11290*/  FMNMX3.FTZ R4, R4, R41, R51, !PT ;  /* 0x0000002904047276 */ /* 0x000fe40007810033 */
[----:B------:R-:W-:Y:S02]  /*112a0*/  FSEL R188, R188, -INF , !P0 ;  /* 0xff800000bcbc7808 */ /* 0x000fe40004000000 */
[----:B------:R-:W-:Y:S02]  /*112b0*/  ISETP.GE.AND P0, PT, R133, R210, PT ;  /* 0x000000d28500720c */ /* 0x000fe40003f06270 */
[----:B------:R-:W-:Y:S02]  /*112c0*/  FSEL R59, R14, -INF , !P1 ;  /* 0xff8000000e3b7808 */ /* 0x000fe40004800000 */
[----:B------:R-:W-:Y:S02]  /*112d0*/  FSEL R9, R9, -INF , !P5 ;  /* 0xff80000009097808 */ /* 0x000fe40006800000 */
[----:B------:R-:W-:Y:S02]  /*112e0*/  FSEL R217, R217, -INF , !P6 ;  /* 0xff800000d9d97808 */ /* 0x000fe40007000000 */
[-C--:B------:R-:W-:Y:S02]  /*112f0*/  ISETP.GE.AND P5, PT, R141, R212.reuse, PT ;  /* 0x000000d48d00720c */ /* 0x080fe40003fa6270 */
[C---:B------:R-:W-:Y:S02]  /*11300*/  ISETP.GE.AND P1, PT, R5.reuse, R212, PT ;  /* 0x000000d40500720c */ /* 0x040fe40003f26270 */
[----:B------:R-:W-:Y:S02]  /*11310*/  ISETP.GE.AND P6, PT, R5, R210, PT ;  /* 0x000000d20500720c */ /* 0x000fe40003fc6270 */
[----:B------:R-:W-:Y:S02]  /*11320*/  FMNMX3.FTZ R5, R4, R49, R56, !PT ;  /* 0x0000003104057276 */ /* 0x000fe40007810038 */
[----:B------:R-:W-:Y:S02]  /*11330*/  FMNMX3.FTZ R4, R132, R13, R11, !PT ;  /* 0x0000000d84047276 */ /* 0x000fe4000781000b */
[----:B------:R-:W-:Y:S02]  /*11340*/  FSEL R7, R7, -INF , !P0 ;  /* 0xff80000007077808 */ /* 0x000fe40004000000 */
[----:B------:R-:W-:Y:S02]  /*11350*/  FSEL R239, R239, -INF , !P5 ;  /* 0xff800000efef7808 */ /* 0x000fe40006800000 */
[----:B------:R-:W-:Y:S02]  /*11360*/  ISETP.GE.AND P5, PT, R21, R212, PT ;  /* 0x000000d41500720c */ /* 0x000fe40003fa6270 */
[----:B------:R-:W-:Y:S02]  /*11370*/  FMNMX3.FTZ R4, R4, R9, R7, !PT ;  /* 0x0000000904047276 */ /* 0x000fe40007810007 */
[----:B------:R-:W-:Y:S02]  /*11380*/  ISETP.GE.AND P0, PT, R8, R210, PT ;  /* 0x000000d20800720c */ /* 0x000fe40003f06270 */
[----:B------:R-:W-:Y:S02]  /*11390*/  FSEL R166, R166, -INF , !P1 ;  /* 0xff800000a6a67808 */ /* 0x000fe40004800000 */
[----:B------:R-:W-:Y:S02]  /*113a0*/  ISETP.GE.AND P1, PT, R24, R212, PT ;  /* 0x000000d41800720c */ /* 0x000fe40003f26270 */
[----:B------:R-:W-:Y:S02]  /*113b0*/  FSEL R180, R180, -INF , !P5 ;  /* 0xff800000b4b47808 */ /* 0x000fe40006800000 */
[-C--:B------:R-:W-:Y:S02]  /*113c0*/  ISETP.GE.AND P5, PT, R139, R210.reuse, PT ;  /* 0x000000d28b00720c */ /* 0x080fe40003fa6270 */
[----:B------:R-:W-:Y:S02]  /*113d0*/  FSEL R67, R18, -INF , !P0 ;  /* 0xff80000012437808 */ /* 0x000fe40004000000 */
[----:B------:R-:W-:Y:S02]  /*113e0*/  FSEL R65, R10, -INF , !P4 ;  /* 0xff8000000a417808 */ /* 0x000fe40006000000 */
[----:B------:R-:W-:Y:S02]  /*113f0*/  FMNMX3.FTZ R4, R4, R59, R57, !PT ;  /* 0x0000003b04047276 */ /* 0x000fe40007810039 */
[----:B------:R-:W-:Y:S02]  /*11400*/  FSEL R178, R178, -INF , !P1 ;  /* 0xff800000b2b27808 */ /* 0x000fe40004800000 */
[----:B------:R-:W-:Y:S01]  /*11410*/  ISETP.GE.AND P0, PT, R138, R210, PT ;  /* 0x000000d28a00720c */ /* 0x000fe20003f06270 */
[----:B------:R-:W-:Y:S01]  /*11420*/  IMAD R138, R203, 0x2, R200 ;  /* 0x00000002cb8a7824 */ /* 0x000fe200078e02c8 */
[----:B------:R-:W-:Y:S02]  /*11430*/  ISETP.GE.AND P1, PT, R144, R212, PT ;  /* 0x000000d49000720c */ /* 0x000fe40003f26270 */
[----:B------:R-:W-:Y:S01]  /*11440*/  FSEL R179, R23, -INF , !P5 ;  /* 0xff80000017b37808 */ /* 0x000fe20006800000 */
[----:B------:R-:W-:Y:S01]  /*11450*/  IMAD.IADD R139, R201, 0x1, R138 ;  /* 0x00000001c98b7824 */ /* 0x000fe200078e028a */
[----:B------:R-:W-:Y:S02]  /*11460*/  ISETP.GE.AND P4, PT, R6, R210, PT ;  /* 0x000000d20600720c */ /* 0x000fe40003f86270 */
[----:B------:R-:W-:Y:S02]  /*11470*/  FMNMX3.FTZ R4, R4, R67, R65, !PT ;  /* 0x0000004304047276 */ /* 0x000fe40007810041 */
[----:B------:R-:W-:Y:S02]  /*11480*/  FSEL R162, R26, -INF , !P0 ;  /* 0xff8000001aa27808 */ /* 0x000fe40004000000 */
[----:B------:R-:W-:Y:S02]  /*11490*/  FSEL R176, R176, -INF , !P1 ;  /* 0xff800000b0b07808 */ /* 0x000fe40004800000 */
[----:B------:R-:W-:Y:S02]  /*114a0*/  FMNMX3.FTZ R5, R5, R188, R186, !PT ;  /* 0x000000bc05057276 */ /* 0x000fe400078100ba */
[----:B------:R-:W-:Y:S02]  /*114b0*/  ISETP.GE.AND P0, PT, R20, R212, PT ;  /* 0x000000d41400720c */ /* 0x000fe40003f06270 */
[-C--:B------:R-:W-:Y:S02]  /*114c0*/  ISETP.GE.AND P5, PT, R145, R210.reuse, PT ;  /* 0x000000d29100720c */ /* 0x080fe40003fa6270 */
[----:B------:R-:W-:Y:S02]  /*114d0*/  ISETP.GE.AND P1, PT, R141, R210, PT ;  /* 0x000000d28d00720c */ /* 0x000fe40003f26270 */
[----:B------:R-:W-:Y:S02]  /*114e0*/  FSEL R181, R27, -INF , !P4 ;  /* 0xff8000001bb57808 */ /* 0x000fe40006000000 */
[----:B------:R-:W-:Y:S02]  /*114f0*/  FMNMX3.FTZ R4, R4, R160, R179, !PT ;  /* 0x000000a004047276 */ /* 0x000fe400078100b3 */
[----:B------:R-:W-:Y:S02]  /*11500*/  FMNMX3.FTZ R5, R5, R184, R182, !PT ;  /* 0x000000b805057276 */ /* 0x000fe400078100b6 */
[----:B------:R-:W-:Y:S02]  /*11510*/  FSEL R168, R30, -INF , !P5 ;  /* 0xff8000001ea87808 */ /* 0x000fe40006800000 */
[----:B------:R-:W-:Y:S02]  /*11520*/  FSEL R241, R31, -INF , !P1 ;  /* 0xff8000001ff17808 */ /* 0x000fe40004800000 */
[----:B------:R-:W-:Y:S02]  /*11530*/  ISETP.GE.AND P4, PT, R21, R210, PT ;  /* 0x000000d21500720c */ /* 0x000fe40003f86270 */
[----:B------:R-:W-:Y:S02]  /*11540*/  FSEL R195, R195, -INF , !P0 ;  /* 0xff800000c3c37808 */ /* 0x000fe40004000000 */
[----:B------:R-:W-:Y:S02]  /*11550*/  FMNMX3.FTZ R4, R4, R162, R181, !PT ;  /* 0x000000a204047276 */ /* 0x000fe400078100b5 */
[-C--:B------:R-:W-:Y:S02]  /*11560*/  ISETP.GE.AND P0, PT, R37, R212.reuse, PT ;  /* 0x000000d42500720c */ /* 0x080fe40003f06270 */
[----:B------:R-:W-:Y:S02]  /*11570*/  FSEL R243, R35, -INF , !P6 ;  /* 0xff80000023f37808 */ /* 0x000fe40007000000 */
[-C--:B------:R-:W-:Y:S02]  /*11580*/  ISETP.GE.AND P6, PT, R16, R212.reuse, PT ;  /* 0x000000d41000720c */ /* 0x080fe40003fc6270 */
[----:B------:R-:W-:Y:S02]  /*11590*/  ISETP.GE.AND P5, PT, R36, R212, PT ;  /* 0x000000d42400720c */ /* 0x000fe40003fa6270 */
[----:B------:R-:W-:Y:S02]  /*115a0*/  FMNMX3.FTZ R5, R5, R164, R239, !PT ;  /* 0x000000a405057276 */ /* 0x000fe400078100ef */
[----:B------:R-:W-:Y:S02]  /*115b0*/  ISETP.GE.AND P1, PT, R24, R210, PT ;  /* 0x000000d21800720c */ /* 0x000fe40003f26270 */
[----:B------:R-:W-:Y:S02]  /*115c0*/  FSEL R170, R34, -INF , !P4 ;  /* 0xff80000022aa7808 */ /* 0x000fe40006000000 */
[----:B------:R-:W-:Y:S02]  /*115d0*/  FMNMX3.FTZ R4, R4, R168, R241, !PT ;  /* 0x000000a804047276 */ /* 0x000fe400078100f1 */
[----:B------:R-:W-:Y:S02]  /*115e0*/  ISETP.GE.AND P4, PT, R28, R212, PT ;  /* 0x000000d41c00720c */ /* 0x000fe40003f86270 */
[----:B------:R-:W-:Y:S02]  /*115f0*/  FSEL R193, R193, -INF , !P0 ;  /* 0xff800000c1c17808 */ /* 0x000fe40004000000 */
[----:B------:R-:W-:Y:S02]  /*11600*/  FSEL R175, R53, -INF , !P6 ;  /* 0xff80000035af7808 */ /* 0x000fe40007000000 */
[----:B------:R-:W-:Y:S01]  /*11610*/  ISETP.GE.AND P0, PT, R144, R210, PT ;  /* 0x000000d29000720c */ /* 0x000fe20003f06270 */
[----:B------:R-:W-:Y:S01]  /*11620*/  VIADD R144, R138, 0xc040 ;  /* 0x0000c0408a907836 */ /* 0x000fe20000000000 */
[----:B------:R-:W-:Y:S02]  /*11630*/  ISETP.GE.AND P6, PT, R33, R212, PT ;  /* 0x000000d42100720c */ /* 0x000fe40003fc6270 */
[----:B------:R-:W-:Y:S02]  /*11640*/  FSEL R191, R191, -INF , !P5 ;  /* 0xff800000bfbf7808 */ /* 0x000fe40006800000 */
[----:B------:R-:W-:Y:S02]  /*11650*/  FMNMX3.FTZ R5, R5, R180, R166, !PT ;  /* 0x000000b405057276 */ /* 0x000fe400078100a6 */
[----:B------:R-:W-:Y:S02]  /*11660*/  FSEL R249, R39, -INF , !P1 ;  /* 0xff80000027f97808 */ /* 0x000fe40004800000 */
[----:B------:R-:W-:Y:S02]  /*11670*/  ISETP.GE.AND P5, PT, R146, R210, PT ;  /* 0x000000d29200720c */ /* 0x000fe40003fa6270 */
[----:B------:R-:W-:Y:S02]  /*11680*/  FMNMX3.FTZ R4, R4, R170, R243, !PT ;  /* 0x000000aa04047276 */ /* 0x000fe400078100f3 */
[----:B------:R-:W-:Y:S02]  /*11690*/  FSEL R177, R52, -INF , !P4 ;  /* 0xff80000034b17808 */ /* 0x000fe40006000000 */
[----:B------:R-:W-:Y:S02]  /*116a0*/  ISETP.GE.AND P4, PT, R29, R210, PT ;  /* 0x000000d21d00720c */ /* 0x000fe40003f86270 */
[----:B------:R-:W-:Y:S02]  /*116b0*/  FSEL R247, R42, -INF , !P0 ;  /* 0xff8000002af77808 */ /* 0x000fe40004000000 */
[-C--:B------:R-:W-:Y:S02]  /*116c0*/  ISETP.GE.AND P0, PT, R38, R212.reuse, PT ;  /* 0x000000d42600720c */ /* 0x080fe40003f06270 */
[----:B------:R-:W-:Y:S02]  /*116d0*/  ISETP.GE.AND P1, PT, R40, R212, PT ;  /* 0x000000d42800720c */ /* 0x000fe40003f26270 */
[----:B------:R-:W-:Y:S02]  /*116e0*/  FSEL R173, R173, -INF , !P6 ;  /* 0xff800000adad7808 */ /* 0x000fe40007000000 */
[----:B------:R-:W-:Y:S02]  /*116f0*/  FMNMX3.FTZ R5, R5, R174, R178, !PT ;  /* 0x000000ae05057276 */ /* 0x000fe400078100b2 */
[----:B------:R-:W-:Y:S02]  /*11700*/  ISETP.GE.AND P6, PT, R20, R210, PT ;  /* 0x000000d21400720c */ /* 0x000fe40003fc6270 */
[----:B------:R-:W-:Y:S02]  /*11710*/  FSEL R245, R43, -INF , !P5 ;  /* 0xff8000002bf57808 */ /* 0x000fe40006800000 */
[----:B------:R-:W-:Y:S02]  /*11720*/  FMNMX3.FTZ R4, R4, R251, R249, !PT ;  /* 0x000000fb04047276 */ /* 0x000fe400078100f9 */
[----:B------:R-:W-:Y:S02]  /*11730*/  FSEL R189, R46, -INF , !P4 ;  /* 0xff8000002ebd7808 */ /* 0x000fe40006000000 */
[----:B------:R-:W-:Y:S02]  /*11740*/  FSEL R161, R60, -INF , !P0 ;  /* 0xff8000003ca17808 */ /* 0x000fe40004000000 */
[-C--:B------:R-:W-:Y:S02]  /*11750*/  ISETP.GE.AND P4, PT, R45, R212.reuse, PT ;  /* 0x000000d42d00720c */ /* 0x080fe40003f86270 */
[----:B------:R-:W-:Y:S02]  /*11760*/  FSEL R171, R171, -INF , !P1 ;  /* 0xff800000abab7808 */ /* 0x000fe40004800000 */
[----:B------:R-:W-:Y:S02]  /*11770*/  ISETP.GE.AND P5, PT, R32, R212, PT ;  /* 0x000000d42000720c */ /* 0x000fe40003fa6270 */
[----:B------:R-:W-:Y:S02]  /*11780*/  FMNMX3.FTZ R6, R5, R176, R172, !PT ;  /* 0x000000b005067276 */ /* 0x000fe400078100ac */
[-C--:B------:R-:W-:Y:S02]  /*11790*/  ISETP.GE.AND P1, PT, R37, R210.reuse, PT ;  /* 0x000000d22500720c */ /* 0x080fe40003f26270 */
[----:B------:R-:W-:Y:S02]  /*117a0*/  ISETP.GE.AND P0, PT, R36, R210, PT ;  /* 0x000000d22400720c */ /* 0x000fe40003f06270 */
[----:B------:R-:W-:Y:S02]  /*117b0*/  FSEL R187, R47, -INF , !P6 ;  /* 0xff8000002fbb7808 */ /* 0x000fe40007000000 */
[----:B------:R-:W-:Y:S02]  /*117c0*/  FMNMX3.FTZ R8, R4, R247, R245, !PT ;  /* 0x000000f704087276 */ /* 0x000fe400078100f5 */
[----:B------:R-:W-:Y:S02]  /*117d0*/  ISETP.GE.AND P6, PT, R44, R212, PT ;  /* 0x000000d42c00720c */ /* 0x000fe40003fc6270 */
[----:B------:R-:W-:Y:S02]  /*117e0*/  FSEL R159, R61, -INF , !P5 ;  /* 0xff8000003d9f7808 */ /* 0x000fe40006800000 */
[----:B------:R-:W-:Y:S02]  /*117f0*/  FSEL R156, R156, -INF , !P4 ;  /* 0xff8000009c9c7808 */ /* 0x000fe40006000000 */
[----:B------:R-:W-:Y:S02]  /*11800*/  FMNMX3.FTZ R6, R6, R217, R195, !PT ;  /* 0x000000d906067276 */ /* 0x000fe400078100c3 */
[-C--:B------:R-:W-:Y:S02]  /*11810*/  ISETP.GE.AND P5, PT, R28, R210.reuse, PT ;  /* 0x000000d21c00720c */ /* 0x080fe40003fa6270 */
[-C--:B------:R-:W-:Y:S02]  /*11820*/  ISETP.GE.AND P4, PT, R16, R210.reuse, PT ;  /* 0x000000d21000720c */ /* 0x080fe40003f86270 */
[----:B------:R-:W-:Y:S02]  /*11830*/  FSEL R185, R50, -INF , !P1 ;  /* 0xff80000032b97808 */ /* 0x000fe40004800000 */
[----:B------:R-:W-:Y:S02]  /*11840*/  FSEL R183, R183, -INF , !P0 ;  /* 0xff800000b7b77808 */ /* 0x000fe40004000000 */
[----:B------:R-:W-:Y:S02]  /*11850*/  FMNMX3.FTZ R8, R8, R189, R187, !PT ;  /* 0x000000bd08087276 */ /* 0x000fe400078100bb */
[----:B------:R-:W-:Y:S02]  /*11860*/  FSEL R157, R64, -INF , !P6 ;  /* 0xff800000409d7808 */ /* 0x000fe40007000000 */
[-C--:B------:R-:W-:Y:S02]  /*11870*/  ISETP.GE.AND P6, PT, R33, R210.reuse, PT ;  /* 0x000000d22100720c */ /* 0x080fe40003fc6270 */
[----:B------:R-:W-:Y:S02]  /*11880*/  FMNMX3.FTZ R6, R6, R193, R191, !PT ;  /* 0x000000c106067276 */ /* 0x000fe400078100bf */
[----:B------:R-:W-:Y:S02]  /*11890*/  FSEL R169, R54, -INF , !P5 ;  /* 0xff80000036a97808 */ /* 0x000fe40006800000 */
[----:B------:R-:W-:Y:S02]  /*118a0*/  FSEL R167, R55, -INF , !P4 ;  /* 0xff80000037a77808 */ /* 0x000fe40006000000 */
[-C--:B------:R-:W-:Y:S01]  /*118b0*/  ISETP.GE.AND P1, PT, R40, R210.reuse, PT ;  /* 0x000000d22800720c */ /* 0x080fe20003f26270 */
[----:B------:R-:W-:Y:S01]  /*118c0*/  LDSM.16.MT88.4 R52, [R139+0x10000] ;  /* 0x010000008b34783b */ /* 0x000fe20000004200 */
[----:B------:R-:W-:Y:S02]  /*118d0*/  FMNMX3.FTZ R8, R8, R185, R183, !PT ;  /* 0x000000b908087276 */ /* 0x000fe400078100b7 */
[----:B------:R-:W-:Y:S02]  /*118e0*/  FSEL R165, R58, -INF , !P6 ;  /* 0xff8000003aa57808 */ /* 0x000fe40007000000 */
[----:B------:R-:W-:Y:S02]  /*118f0*/  FMNMX3.FTZ R6, R6, R177, R175, !PT ;  /* 0x000000b106067276 */ /* 0x000fe400078100af */
[-C--:B------:R-:W-:Y:S02]  /*11900*/  ISETP.GE.AND P0, PT, R38, R210.reuse, PT ;  /* 0x000000d22600720c */ /* 0x080fe40003f06270 */
[----:B------:R-:W-:Y:S02]  /*11910*/  ISETP.GE.AND P6, PT, R44, R211, PT ;  /* 0x000000d32c00720c */ /* 0x000fe40003fc6270 */
[-C--:B------:R-:W-:Y:S02]  /*11920*/  ISETP.GE.AND P5, PT, R32, R210.reuse, PT ;  /* 0x000000d22000720c */ /* 0x080fe40003fa6270 */
[----:B------:R-:W-:Y:S02]  /*11930*/  FSEL R163, R163, -INF , !P1 ;  /* 0xff800000a3a37808 */ /* 0x000fe40004800000 */
[----:B------:R-:W-:Y:S02]  /*11940*/  FMNMX3.FTZ R8, R8, R169, R167, !PT ;  /* 0x000000a908087276 */ /* 0x000fe400078100a7 */
[----:B------:R-:W-:Y:S02]  /*11950*/  FMNMX3.FTZ R6, R6, R173, R171, !PT ;  /* 0x000000ad06067276 */ /* 0x000fe400078100ab */
[-C--:B------:R-:W-:Y:S02]  /*11960*/  ISETP.GE.AND P4, PT, R45, R210.reuse, PT ;  /* 0x000000d22d00720c */ /* 0x080fe40003f86270 */
[----:B------:R-:W-:Y:S02]  /*11970*/  ISETP.GE.AND P1, PT, R44, R210, PT ;  /* 0x000000d22c00720c */ /* 0x000fe40003f26270 */
[----:B------:R-:W-:Y:S01]  /*11980*/  FSEL R155, R62, -INF , !P0 ;  /* 0xff8000003e9b7808 */ /* 0x000fe20004000000 */
[----:B------:R-:W-:Y:S01]  /*11990*/  LDSM.16.MT88.4 R44, [R138+0x10000] ;  /* 0x010000008a2c783b */ /* 0x000fe20000004200 */
[----:B------:R-:W-:Y:S02]  /*119a0*/  FSEL R152, R63, -INF , !P5 ;  /* 0xff8000003f987808 */ /* 0x000fe40006800000 */
[----:B------:R-:W-:Y:S02]  /*119b0*/  FSEL R66, R66, -INF , P6 ;  /* 0xff80000042427808 */ /* 0x000fe40003000000 */
[----:B------:R-:W-:Y:S01]  /*119c0*/  FMNMX3.FTZ R5, R8, R165, R163, !PT ;  /* 0x000000a508057276 */ /* 0x000fe200078100a3 */
[----:B------:R-:W-:Y:S01]  /*119d0*/  VIADD R8, R138, 0xc000 ;  /* 0x0000c0008a087836 */ /* 0x000fe20000000000 */
[----:B------:R-:W-:Y:S02]  /*119e0*/  FMNMX3.FTZ R6, R6, R161, R159, !PT ;  /* 0x000000a106067276 */ /* 0x000fe4000781009f */
[----:B------:R-:W-:Y:S01]  /*119f0*/  FSEL R136, R48, -INF , !P4 ;  /* 0xff80000030887808 */ /* 0x000fe20006000000 */
[----:B------:R-:W-:Y:S01]  /*11a00*/  @P2 VIADD R144, R8, 0xffffffc0 ;  /* 0xffffffc008902836 */ /* 0x000fe20000000000 */
[----:B------:R-:W-:Y:S02]  /*11a10*/  FSEL R137, R66, -INF , !P1 ;  /* 0xff80000042897808 */ /* 0x000fe40004800000 */
[----:B------:R-:W-:Y:S01]  /*11a20*/  FMNMX3.FTZ R5, R5, R155, R152, !PT ;  /* 0x0000009b05057276 */ /* 0x000fe20007810098 */
[----:B------:R-:W-:Y:S01]  /*11a30*/  IMAD.IADD R201, R201, 0x1, R144 ;  /* 0x00000001c9c97824 */ /* 0x000fe200078e0290 */
[----:B------:R-:W-:Y:S01]  /*11a40*/  FMNMX3.FTZ R4, R6, R157, R156, !PT ;  /* 0x0000009d06047276 */ /* 0x000fe2000781009c */
[----:B------:R-:W-:Y:S01]  /*11a50*/  LDSM.16.MT88.4 R28, [R144] ;  /* 0x00000000901c783b */ /* 0x000fe20000004200 */
[----:B------:R-:W-:Y:S07]  /*11a60*/  FMNMX3.FTZ R6, R5, R137, R136, !PT ;  /* 0x0000008905067276 */ /* 0x000fee0007810088 */
[----:B------:R-:W1:Y:S08]  /*11a70*/  SHFL.BFLY PT, R21, R4, 0x2, 0x1f ;  /* 0x0c401f0004157f89 */ /* 0x000e7000000e0000 */
[----:B------:R-:W3:Y:S08]  /*11a80*/  SHFL.BFLY PT, R5, R6, 0x2, 0x1f ;  /* 0x0c401f0006057f89 */ /* 0x000ef000000e0000 */
[----:B------:R-:W-:Y:S08]  /*11a90*/  LDSM.16.MT88.4 R36, [R201] ;  /* 0x00000000c924783b */ /* 0x000ff00000004200 */
[----:B------:R-:W-:Y:S01]  /*11aa0*/  LDSM.16.MT88.4 R60, [R144+0x4000] ;  /* 0x00400000903c783b */ /* 0x000fe20000004200 */
[----:B-1----:R-:W-:Y:S02]  /*11ab0*/  FMNMX.FTZ R21, R4, R21, !PT ;  /* 0x0000001504157209 */ /* 0x002fe40007810000 */
[----:B---3--:R-:W-:Y:S05]  /*11ac0*/  FMNMX.FTZ R4, R6, R5, !PT ;  /* 0x0000000506047209 */ /* 0x008fea0007810000 */
[----:B------:R-:W1:Y:S08]  /*11ad0*/  SHFL.BFLY PT, R134, R21, 0x1, 0x1f ;  /* 0x0c201f0015867f89 */ /* 0x000e7000000e0000 */
[----:B------:R-:W3:Y:S01]  /*11ae0*/  SHFL.BFLY PT, R133, R4, 0x1, 0x1f ;  /* 0x0c201f0004857f89 */ /* 0x000ee200000e0000 */
[----:B-1----:R-:W-:Y:S07]  /*11af0*/  FMNMX.FTZ R134, R21, R134, !PT ;  /* 0x0000008615867209 */ /* 0x002fee0007810000 */
[----:B------:R-:W-:Y:S01]  /*11b00*/  LDSM.16.MT88.4 R20, [R139+0xc000] ;  /* 0x00c000008b14783b */ /* 0x000fe20000004200 */
[----:B---3--:R-:W-:Y:S01]  /*11b10*/  FMNMX.FTZ R133, R4, R133, !PT ;  /* 0x0000008504857209 */ /* 0x008fe20007810000 */
[----:B--2---:R-:W-:Y:S01]  /*11b20*/  FMUL.FTZ R158, R135, R134 ;  /* 0x00000086879e7220 */ /* 0x004fe20000410000 */
[----:B------:R-:W-:Y:S02]  /*11b30*/  FSETP.NEU.FTZ.AND P1, PT, R134, -INF , PT ;  /* 0xff8000008600780b */ /* 0x000fe40003f3d000 */
[----:B------:R-:W-:Y:S01]  /*11b40*/  FSETP.NEU.FTZ.AND P0, PT, R133, -INF , PT ;  /* 0xff8000008500780b */ /* 0x000fe20003f1d000 */
[----:B------:R-:W-:Y:S01]  /*11b50*/  FMUL.FTZ R154, R135, R133 ;  /* 0x00000085879a7220 */ /* 0x000fe20000410000 */
[----:B------:R-:W-:Y:S02]  /*11b60*/  FSEL R158, R158, RZ, P1 ;  /* 0x000000ff9e9e7208 */ /* 0x000fe40000800000 */
[----:B------:R-:W-:Y:S02]  /*11b70*/  FSEL R5, R134, RZ, P1 ;  /* 0x000000ff86057208 */ /* 0x000fe40000800000 */
[----:B------:R-:W-:Y:S01]  /*11b80*/  FSEL R154, R154, RZ, P0 ;  /* 0x000000ff9a9a7208 */ /* 0x000fe20000000000 */
[-CC-:B------:R-:W-:Y:S01]  /*11b90*/  FFMA.FTZ R145, R15, R135.reuse, -R158.reuse ;  /* 0x000000870f917223 */ /* 0x180fe2000001089e */
[-C--:B------:R-:W-:Y:S01]  /*11ba0*/  FFMA.FTZ R147, R25, R135.reuse, -R158 ;  /* 0x0000008719937223 */ /* 0x080fe2000001089e */
[----:B------:R-:W-:Y:S01]  /*11bb0*/  FADD.FTZ R0, -R5, R0 ;  /* 0x0000000005007221 */ /* 0x000fe20000010100 */
[----:B------:R-:W-:Y:S01]  /*11bc0*/  FSEL R5, R133, RZ, P0 ;  /* 0x000000ff85057208 */ /* 0x000fe20000000000 */
[-C--:B------:R-:W-:Y:S01]  /*11bd0*/  FFMA.FTZ R151, R13, R135.reuse, -R154 ;  /* 0x000000870d977223 */ /* 0x080fe2000001089a */
[-C--:B------:R-:W-:Y:S01]  /*11be0*/  FFMA.FTZ R150, R19, R135.reuse, -R158 ;  /* 0x0000008713967223 */ /* 0x080fe2000001089e */
[----:B------:R-:W1:Y:S01]  /*11bf0*/  LDSM.16.MT88.4 R12, [R138+0xc000] ;  /* 0x00c000008a0c783b */ /* 0x000e620000004200 */
[----:B------:R-:W-:Y:S01]  /*11c00*/  FMUL.FTZ R4, R135, R0 ;  /* 0x0000000087047220 */ /* 0x000fe20000410000 */
[----:B------:R-:W-:Y:S01]  /*11c10*/  FADD.FTZ R0, -R5, R132 ;  /* 0x0000008405007221 */ /* 0x000fe20000010100 */
[-C--:B------:R-:W-:Y:S01]  /*11c20*/  FFMA.FTZ R146, R17, R135.reuse, -R158 ;  /* 0x0000008711927223 */ /* 0x080fe2000001089e */
[-CC-:B------:R-:W-:Y:S01]  /*11c30*/  FFMA.FTZ R149, R11, R135.reuse, -R154.reuse ;  /* 0x000000870b957223 */ /* 0x180fe2000001089a */
[-CC-:B------:R-:W-:Y:S01]  /*11c40*/  FFMA.FTZ R148, R9, R135.reuse, -R154.reuse ;  /* 0x0000008709947223 */ /* 0x180fe2000001089a */
[-C--:B------:R-:W-:Y:S01]  /*11c50*/  FFMA.FTZ R153, R7, R135.reuse, -R154 ;  /* 0x0000008707997223 */ /* 0x080fe2000001089a */
[----:B------:R-:W-:Y:S01]  /*11c60*/  FMUL.FTZ R6, R135, R0 ;  /* 0x0000000087067220 */ /* 0x000fe20000410000 */
[----:B------:R-:W2:Y:S01]  /*11c70*/  MUFU.EX2 R132, R4 ;  /* 0x0000000400847308 */ /* 0x000ea20000000800 */
[-CC-:B------:R-:W-:Y:S01]  /*11c80*/  FFMA.FTZ R174, R174, R135.reuse, -R158.reuse ;  /* 0x00000087aeae7223 */ /* 0x180fe2000001089e */
[-C--:B------:R-:W-:Y:S01]  /*11c90*/  FFMA.FTZ R178, R178, R135.reuse, -R158 ;  /* 0x00000087b2b27223 */ /* 0x080fe2000001089e */
[-CC-:B------:R-:W-:Y:S01]  /*11ca0*/  FFMA.FTZ R160, R160, R135.reuse, -R154.reuse ;  /* 0x00000087a0a07223 */ /* 0x180fe2000001089a */
[-CC-:B------:R-:W-:Y:S01]  /*11cb0*/  FFMA.FTZ R179, R179, R135.reuse, -R154.reuse ;  /* 0x00000087b3b37223 */ /* 0x180fe2000001089a */
[-CC-:B------:R-:W-:Y:S01]  /*11cc0*/  FFMA.FTZ R162, R162, R135.reuse, -R154.reuse ;  /* 0x00000087a2a27223 */ /* 0x180fe2000001089a */
[-C--:B------:R-:W-:Y:S01]  /*11cd0*/  FFMA.FTZ R181, R181, R135.reuse, -R154 ;  /* 0x00000087b5b57223 */ /* 0x080fe2000001089a */
[-CC-:B------:R-:W-:Y:S03]  /*11ce0*/  FFMA.FTZ R164, R164, R135.reuse, -R158.reuse ;  /* 0x00000087a4a47223 */ /* 0x180fe6000001089e */
[----:B------:R-:W3:Y:S01]  /*11cf0*/  MUFU.EX2 R0, R6 ;  /* 0x0000000600007308 */ /* 0x000ee20000000800 */
        /* <DEDUP_REMOVED lines=8> */
[C---:B--2---:R-:W-:Y:S01]  /*11d80*/  FMUL.FTZ R4, R132.reuse, R128 ;  /* 0x0000008084047220 */ /* 0x044fe20000410000 */
[C---:B------:R-:W-:Y:S01]  /*11d90*/  FMUL.FTZ R5, R132.reuse, R129 ;  /* 0x0000008184057220 */ /* 0x040fe20000410000 */
[C---:B------:R-:W-:Y:S01]  /*11da0*/  FMUL.FTZ R8, R132.reuse, R124 ;  /* 0x0000007c84087220 */ /* 0x040fe20000410000 */
[C---:B------:R-:W-:Y:S01]  /*11db0*/  FMUL.FTZ R9, R132.reuse, R125 ;  /* 0x0000007d84097220 */ /* 0x040fe20000410000 */
[C---:B------:R-:W-:Y:S01]  /*11dc0*/  FMUL.FTZ R16, R132.reuse, R116 ;  /* 0x0000007484107220 */ /* 0x040fe20000410000 */
[C---:B------:R-:W-:Y:S01]  /*11dd0*/  FMUL.FTZ R17, R132.reuse, R117 ;  /* 0x0000007584117220 */ /* 0x040fe20000410000 */
[----:B------:R-:W-:Y:S03]  /*11de0*/  FMUL.FTZ R24, R132, R108 ;  /* 0x0000006c84187220 */ /* 0x000fe60000410000 */
[----:B------:R-:W2:Y:S01]  /*11df0*/  MUFU.EX2 R150, R150 ;  /* 0x0000009600967308 */ /* 0x000ea20000000800 */
[C---:B---3--:R-:W-:Y:S01]  /*11e00*/  FMUL.FTZ R6, R0.reuse, R130 ;  /* 0x0000008200067220 */ /* 0x048fe20000410000 */
[C---:B------:R-:W-:Y:S01]  /*11e10*/  FMUL.FTZ R7, R0.reuse, R131 ;  /* 0x0000008300077220 */ /* 0x040fe20000410000 */
[C---:B------:R-:W-:Y:S01]  /*11e20*/  FMUL.FTZ R10, R0.reuse, R126 ;  /* 0x0000007e000a7220 */ /* 0x040fe20000410000 */
[C---:B------:R-:W-:Y:S01]  /*11e30*/  FMUL.FTZ R11, R0.reuse, R127 ;  /* 0x0000007f000b7220 */ /* 0x040fe20000410000 */
[C---:B------:R-:W-:Y:S01]  /*11e40*/  FMUL.FTZ R18, R0.reuse, R118 ;  /* 0x0000007600127220 */ /* 0x040fe20000410000 */
[----:B------:R-:W-:Y:S01]  /*11e50*/  FMUL.FTZ R19, R0, R119 ;  /* 0x0000007700137220 */ /* 0x000fe20000410000 */
        /* <DEDUP_REMOVED lines=8> */
[----:B------:R-:W-:Y:S03]  /*11ee0*/  LDSM.16.MT88.4 R116, [R139+0xf800] ;  /* 0x00f800008b74783b */ /* 0x000fe60000004200 */
[----:B------:R-:W3:Y:S01]  /*11ef0*/  MUFU.EX2 R145, R145 ;  /* 0x0000009100917308 */ /* 0x000ee20000000800 */
[----:B--2---:R-:W-:Y:S01]  /*11f00*/  F2FP.F16.F32.PACK_AB R140, R150, R147 ;  /* 0x00000093968c723e */ /* 0x004fe200000000ff */
[----:B------:R-:W-:Y:S01]  /*11f10*/  FMUL.FTZ R35, R0, R103 ;  /* 0x0000006700237220 */ /* 0x000fe20000410000 */
[----:B------:R-:W-:Y:S01]  /*11f20*/  FMUL.FTZ R40, R132, R92 ;  /* 0x0000005c84287220 */ /* 0x000fe20000410000 */
[C---:B------:R-:W-:Y:S01]  /*11f30*/  FMUL.FTZ R42, R0.reuse, R94 ;  /* 0x0000005e002a7220 */ /* 0x040fe20000410000 */
[----:B------:R-:W-:Y:S01]  /*11f40*/  FMUL.FTZ R43, R0, R95 ;  /* 0x0000005f002b7220 */ /* 0x000fe20000410000 */
[----:B------:R-:W-:Y:S01]  /*11f50*/  FMUL.FTZ R48, R132, R84 ;  /* 0x0000005484307220 */ /* 0x000fe20000410000 */
[----:B------:R-:W-:Y:S03]  /*11f60*/  LDSM.16.MT88.4 R108, [R144+0x3800] ;  /* 0x00380000906c783b */ /* 0x000fe60000004200 */
[----:B------:R-:W-:Y:S01]  /*11f70*/  MUFU.EX2 R151, R151 ;  /* 0x0000009700977308 */ /* 0x000fe20000000800 */
[C---:B------:R-:W-:Y:S01]  /*11f80*/  FMUL.FTZ R50, R0.reuse, R86 ;  /* 0x0000005600327220 */ /* 0x040fe20000410000 */
[----:B------:R-:W-:Y:S01]  /*11f90*/  FMUL.FTZ R58, R0, R78 ;  /* 0x0000004e003a7220 */ /* 0x000fe20000410000 */
[----:B------:R-:W-:Y:S01]  /*11fa0*/  FMUL.FTZ R64, R132, R68 ;  /* 0x0000004484407220 */ /* 0x000fe20000410000 */
[----:B------:R-:W-:Y:S01]  /*11fb0*/  FMUL.FTZ R66, R0, R70 ;  /* 0x0000004600427220 */ /* 0x000fe20000410000 */
[-CC-:B------:R-:W-:Y:S01]  /*11fc0*/  FFMA.FTZ R176, R176, R135.reuse, -R158.reuse ;  /* 0x00000087b0b07223 */ /* 0x180fe2000001089e */
[-C--:B------:R-:W-:Y:S01]  /*11fd0*/  FFMA.FTZ R172, R172, R135.reuse, -R158 ;  /* 0x00000087acac7223 */ /* 0x080fe2000001089e */
[----:B------:R-:W-:Y:S03]  /*11fe0*/  LDSM.16.MT88.4 R100, [R201+0x3800] ;  /* 0x00380000c964783b */ /* 0x000fe60000004200 */
[----:B------:R-:W2:Y:S01]  /*11ff0*/  MUFU.EX2 R149, R149 ;  /* 0x0000009500957308 */ /* 0x000ea20000000800 */
[----:B---3--:R-:W-:Y:S01]  /*12000*/  F2FP.F16.F32.PACK_AB R142, R145, R146 ;  /* 0x00000092918e723e */ /* 0x008fe200000000ff */
[-CC-:B------:R-:W-:Y:S01]  /*12010*/  FFMA.FTZ R180, R251, R135.reuse, -R154.reuse ;  /* 0x00000087fbb47223 */ /* 0x180fe2000001089a */
[-CC-:B------:R-:W-:Y:S01]  /*12020*/  FFMA.FTZ R249, R249, R135.reuse, -R154.reuse ;  /* 0x00000087f9f97223 */ /* 0x180fe2000001089a */
[-C--:B------:R-:W-:Y:S01]  /*12030*/  FFMA.FTZ R245, R245, R135.reuse, -R154 ;  /* 0x00000087f5f57223 */ /* 0x080fe2000001089a */
[-CC-:B------:R-:W-:Y:S01]  /*12040*/  FFMA.FTZ R195, R195, R135.reuse, -R158.reuse ;  /* 0x00000087c3c37223 */ /* 0x180fe2000001089e */
[-C--:B------:R-:W-:Y:S01]  /*12050*/  FFMA.FTZ R191, R191, R135.reuse, -R158 ;  /* 0x00000087bfbf7223 */ /* 0x080fe2000001089e */
[-CC-:B------:R-:W-:Y:S03]  /*12060*/  FFMA.FTZ R187, R187, R135.reuse, -R154.reuse ;  /* 0x00000087bbbb7223 */ /* 0x180fe6000001089a */
[----:B------:R-:W-:Y:S01]  /*12070*/  MUFU.EX2 R148, R148 ;  /* 0x0000009400947308 */ /* 0x000fe20000000800 */
[-CC-:B------:R-:W-:Y:S01]  /*12080*/  FFMA.FTZ R185, R185, R135.reuse, -R154.reuse ;  /* 0x00000087b9b97223 */ /* 0x180fe2000001089a */
[-C--:B------:R-:W-:Y:S01]  /*12090*/  FFMA.FTZ R190, R183, R135.reuse, -R154 ;  /* 0x00000087b7be7223 */ /* 0x080fe2000001089a */
[-CC-:B------:R-:W-:Y:S01]  /*120a0*/  FFMA.FTZ R177, R177, R135.reuse, -R158.reuse ;  /* 0x00000087b1b17223 */ /* 0x180fe2000001089e */
[-CC-:B------:R-:W-:Y:S01]  /*120b0*/  FFMA.FTZ R192, R175, R135.reuse, -R158.reuse ;  /* 0x00000087afc07223 */ /* 0x180fe2000001089e */
[-CC-:B------:R-:W-:Y:S01]  /*120c0*/  FFMA.FTZ R173, R173, R135.reuse, -R158.reuse ;  /* 0x00000087adad7223 */ /* 0x180fe2000001089e */
[-C--:B------:R-:W-:Y:S01]  /*120d0*/  FFMA.FTZ R194, R171, R135.reuse, -R158 ;  /* 0x00000087abc27223 */ /* 0x080fe2000001089e */
[--C-:B------:R-:W-:Y:S03]  /*120e0*/  FFMA.FTZ R169, R169, R135, -R154.reuse ;  /* 0x00000087a9a97223 */ /* 0x100fe6000001089a */
[----:B------:R-:W3:Y:S01]  /*120f0*/  MUFU.EX2 R153, R153 ;  /* 0x0000009900997308 */ /* 0x000ee20000000800 */
[----:B--2---:R-:W-:Y:S01]  /*12100*/  F2FP.F16.F32.PACK_AB R141, R149, R151 ;  /* 0x00000097958d723e */ /* 0x004fe200000000ff */
[-CC-:B------:R-:W-:Y:S01]  /*12110*/  FFMA.FTZ R202, R167, R135.reuse, -R154.reuse ;  /* 0x00000087a7ca7223 */ /* 0x180fe2000001089a */
[-CC-:B------:R-:W-:Y:S01]  /*12120*/  FFMA.FTZ R165, R165, R135.reuse, -R154.reuse ;  /* 0x00000087a5a57223 */ /* 0x180fe2000001089a */
[-C--:B------:R-:W-:Y:S01]  /*12130*/  FFMA.FTZ R234, R163, R135.reuse, -R154 ;  /* 0x00000087a3ea7223 */ /* 0x080fe2000001089a */
[-CC-:B------:R-:W-:Y:S01]  /*12140*/  FFMA.FTZ R161, R161, R135.reuse, -R158.reuse ;  /* 0x00000087a1a17223 */ /* 0x180fe2000001089e */
[-CC-:B------:R-:W-:Y:S01]  /*12150*/  FFMA.FTZ R236, R159, R135.reuse, -R158.reuse ;  /* 0x000000879fec7223 */ /* 0x180fe2000001089e */
[-C--:B------:R-:W-:Y:S03]  /*12160*/  FFMA.FTZ R157, R157, R135.reuse, -R158 ;  /* 0x000000879d9d7223 */ /* 0x080fe6000001089e */
[----:B------:R-:W-:Y:S01]  /*12170*/  MUFU.EX2 R174, R174 ;  /* 0x000000ae00ae7308 */ /* 0x000fe20000000800 */
[-CC-:B------:R-:W-:Y:S01]  /*12180*/  FFMA.FTZ R155, R155, R135.reuse, -R154.reuse ;  /* 0x000000879b9b7223 */ /* 0x180fe2000001089a */
[-CC-:B------:R-:W-:Y:S01]  /*12190*/  FFMA.FTZ R152, R152, R135.reuse, -R154.reuse ;  /* 0x0000008798987223 */ /* 0x180fe2000001089a */
[----:B------:R-:W-:Y:S01]  /*121a0*/  FFMA.FTZ R137, R137, R135, -R154 ;  /* 0x0000008789897223 */ /* 0x000fe2000001089a */
[----:B------:R-:W-:Y:S01]  /*121b0*/  FFMA.FTZ R151, R0, R235, R151 ;  /* 0x000000eb00977223 */ /* 0x000fe20000010097 */
[----:B------:R-:W-:Y:S01]  /*121c0*/  FFMA.FTZ R147, R132, R237, R147 ;  /* 0x000000ed84937223 */ /* 0x000fe20000010093 */
[----:B------:R-:W-:Y:S04]  /*121d0*/  ISETP.GT.AND P0, PT, R225, R214, PT ;  /* 0x000000d6e100720c */ /* 0x000fe80003f04270 */
[----:B------:R-:W-:Y:S01]  /*121e0*/  MUFU.EX2 R178, R178 ;  /* 0x000000b200b27308 */ /* 0x000fe20000000800 */
[----:B---3--:R-:W-:Y:S01]  /*121f0*/  F2FP.F16.F32.PACK_AB R143, R153, R148 ;  /* 0x00000094998f723e */ /* 0x008fe200000000ff */
[----:B------:R-:W-:Y:S01]  /*12200*/  FADD.FTZ R151, R149, R151 ;  /* 0x0000009795977221 */ /* 0x000fe20000010000 */
[----:B------:R-:W-:Y:S03]  /*12210*/  FADD.FTZ R147, R150, R147 ;  /* 0x0000009396937221 */ /* 0x000fe60000010000 */
[----:B------:R-:W-:Y:S01]  /*12220*/  FADD.FTZ R148, R148, R151 ;  /* 0x0000009794947221 */ /* 0x000fe20000010000 */
[----:B------:R-:W-:Y:S01]  /*12230*/  FADD.FTZ R146, R146, R147 ;  /* 0x0000009392927221 */ /* 0x000fe20000010000 */
[C---:B-1----:R-:W-:Y:S02]  /*12240*/  HMMA.16816.F32 R4, R140.reuse, R12, R4 ;  /* 0x0000000c8c04723c */ /* 0x042fe40000001804 */
        /* <DEDUP_REMOVED lines=8> */
[----:B------:R-:W-:Y:S07]  /*122d0*/  FADD.FTZ R145, R145, R146 ;  /* 0x0000009291917221 */ /* 0x000fee0000010000 */
[----:B------:R-:W-:Y:S01]  /*122e0*/  MUFU.EX2 R162, R162 ;  /* 0x000000a200a27308 */ /* 0x000fe20000000800 */
[C---:B------:R-:W-:Y:S03]  /*122f0*/  HMMA.16816.F32 R12, R140.reuse, R20, R12 ;  /* 0x000000148c0c723c */ /* 0x040fe6000000180c */
[C---:B------:R-:W-:Y:S01]  /*12300*/  FMUL.FTZ R20, R132.reuse, R112 ;  /* 0x0000007084147220 */ /* 0x040fe20000410000 */
[----:B------:R-:W-:Y:S05]  /*12310*/  FMUL.FTZ R21, R132, R113 ;  /* 0x0000007184157220 */ /* 0x000fea0000410000 */
[----:B------:R-:W-:Y:S01]  /*12320*/  MUFU.EX2 R181, R181 ;  /* 0x000000b500b57308 */ /* 0x000fe20000000800 */
[C---:B------:R-:W-:Y:S03]  /*12330*/  HMMA.16816.F32 R16, R140.reuse, R22, R16 ;  /* 0x000000168c10723c */ /* 0x040fe60000001810 */
[C---:B------:R-:W-:Y:S01]  /*12340*/  FMUL.FTZ R22, R0.reuse, R114 ;  /* 0x0000007200167220 */ /* 0x040fe20000410000 */
[----:B------:R-:W-:Y:S05]  /*12350*/  FMUL.FTZ R23, R0, R115 ;  /* 0x0000007300177220 */ /* 0x000fea0000410000 */
[----:B------:R-:W-:Y:S02]  /*12360*/  MUFU.EX2 R164, R164 ;  /* 0x000000a400a47308 */ /* 0x000fe40000000800 */
[C---:B------:R-:W-:Y:S03]  /*12370*/  HMMA.16816.F32 R20, R140.reuse, R28, R20 ;  /* 0x0000001c8c14723c */ /* 0x040fe60000001814 */
[----:B------:R-:W-:Y:S01]  /*12380*/  FMUL.FTZ R28, R132, R104 ;  /* 0x00000068841c7220 */ /* 0x000fe20000410000 */
[--C-:B------:R-:W-:Y:S01]  /*12390*/  FFMA.FTZ R104, R59, R135, -R154.reuse ;  /* 0x000000873b687223 */ /* 0x100fe2000001089a */
[----:B------:R-:W-:Y:S01]  /*123a0*/  FMUL.FTZ R59, R0, R79 ;  /* 0x0000004f003b7220 */ /* 0x000fe20000410000 */
[----:B------:R-:W-:Y:S01]  /*123b0*/  FMUL.FTZ R29, R132, R105 ;  /* 0x00000069841d7220 */ /* 0x000fe20000410000 */
[--C-:B------:R-:W-:Y:S01]  /*123c0*/  FFMA.FTZ R105, R67, R135, -R154.reuse ;  /* 0x0000008743697223 */ /* 0x100fe2000001089a */
[C---:B------:R-:W-:Y:S01]  /*123d0*/  HMMA.16816.F32 R24, R140.reuse, R30, R24 ;  /* 0x0000001e8c18723c */ /* 0x040fe20000001818 */
[----:B------:R-:W-:Y:S02]  /*123e0*/  MUFU.EX2 R239, R239 ;  /* 0x000000ef00ef7308 */ /* 0x000fe40000000800 */
[C---:B------:R-:W-:Y:S01]  /*123f0*/  FMUL.FTZ R30, R0.reuse, R106 ;  /* 0x0000006a001e7220 */ /* 0x040fe20000410000 */
[----:B------:R-:W-:Y:S01]  /*12400*/  FMUL.FTZ R31, R0, R107 ;  /* 0x0000006b001f7220 */ /* 0x000fe20000410000 */
[--C-:B------:R-:W-:Y:S01]  /*12410*/  FFMA.FTZ R107, R57, R135, -R154.reuse ;  /* 0x00000087396b7223 */ /* 0x100fe2000001089a */
[----:B------:R-:W-:Y:S01]  /*12420*/  FMUL.FTZ R57, R132, R77 ;  /* 0x0000004d84397220 */ /* 0x000fe20000410000 */
[----:B------:R-:W-:Y:S01]  /*12430*/  FMUL.FTZ R67, R0, R71 ;  /* 0x0000004700437220 */ /* 0x000fe20000410000 */
[----:B------:R-:W-:Y:S01]  /*12440*/  FFMA.FTZ R106, R65, R135, -R154 ;  /* 0x00000087416a7223 */ /* 0x000fe2000001089a */
[C---:B------:R-:W-:Y:S02]  /*12450*/  FMUL.FTZ R65, R132.reuse, R69 ;  /* 0x0000004584417220 */ /* 0x040fe40000410000 */
[----:B------:R-:W-:Y:S01]  /*12460*/  MUFU.EX2 R104, R104 ;  /* 0x0000006800687308 */ /* 0x000fe20000000800 */
[C---:B------:R-:W-:Y:S03]  /*12470*/  HMMA.16816.F32 R28, R140.reuse, R36, R28 ;  /* 0x000000248c1c723c */ /* 0x040fe6000000181c */
[C---:B------:R-:W-:Y:S01]  /*12480*/  FMUL.FTZ R36, R132.reuse, R96 ;  /* 0x0000006084247220 */ /* 0x040fe20000410000 */
[--C-:B------:R-:W-:Y:S01]  /*12490*/  FFMA.FTZ R96, R41, R135, -R158.reuse ;  /* 0x0000008729607223 */ /* 0x100fe2000001089e */
[C---:B------:R-:W-:Y:S01]  /*124a0*/  FMUL.FTZ R41, R132.reuse, R93 ;  /* 0x0000005d84297220 */ /* 0x040fe20000410000 */
[----:B------:R-:W-:Y:S01]  /*124b0*/  FMUL.FTZ R37, R132, R97 ;  /* 0x0000006184257220 */ /* 0x000fe20000410000 */
[----:B------:R-:W-:Y:S01]  /*124c0*/  LDSM.16.MT88.4 R92, [R139+0xd000] ;  /* 0x00d000008b5c783b */ /* 0x000fe20000004200 */
[C---:B------:R-:W-:Y:S01]  /*124d0*/  HMMA.16816.F32 R32, R140.reuse, R38, R32 ;  /* 0x000000268c20723c */ /* 0x040fe20000001820 */
[----:B------:R-:W1:Y:S02]  /*124e0*/  MUFU.EX2 R107, R107 ;  /* 0x0000006b006b7308 */ /* 0x000e640000000800 */
[C---:B------:R-:W-:Y:S01]  /*124f0*/  FMUL.FTZ R38, R0.reuse, R98 ;  /* 0x0000006200267220 */ /* 0x040fe20000410000 */
[C---:B------:R-:W-:Y:S01]  /*12500*/  FMUL.FTZ R39, R0.reuse, R99 ;  /* 0x0000006300277220 */ /* 0x040fe20000410000 */
[--C-:B------:R-:W-:Y:S01]  /*12510*/  FFMA.FTZ R97, R51, R135, -R158.reuse ;  /* 0x0000008733617223 */ /* 0x100fe2000001089e */
[----:B------:R-:W-:Y:S01]  /*12520*/  FMUL.FTZ R51, R0, R87 ;  /* 0x0000005700337220 */ /* 0x000fe20000410000 */
[--C-:B------:R-:W-:Y:S01]  /*12530*/  FFMA.FTZ R98, R49, R135, -R158.reuse ;  /* 0x0000008731627223 */ /* 0x100fe2000001089e */
[----:B------:R-:W-:Y:S01]  /*12540*/  FMUL.FTZ R49, R132, R85 ;  /* 0x0000005584317220 */ /* 0x000fe20000410000 */
[----:B------:R-:W-:Y:S01]  /*12550*/  FFMA.FTZ R99, R56, R135, -R158 ;  /* 0x0000008738637223 */ /* 0x000fe2000001089e */
[----:B------:R-:W2:Y:S01]  /*12560*/  LDSM.16.MT88.4 R84, [R201+0x4000] ;  /* 0x00400000c954783b */ /* 0x000ea20000004200 */
[C---:B------:R-:W-:Y:S01]  /*12570*/  HMMA.16816.F32 R36, R140.reuse, R44, R36 ;  /* 0x0000002c8c24723c */ /* 0x040fe20000001824 */
[----:B------:R-:W-:Y:S02]  /*12580*/  MUFU.EX2 R96, R96 ;  /* 0x0000006000607308 */ /* 0x000fe40000000800 */
[C---:B------:R-:W-:Y:S01]  /*12590*/  FMUL.FTZ R44, R132.reuse, R88 ;  /* 0x00000058842c7220 */ /* 0x040fe20000410000 */
[C---:B------:R-:W-:Y:S01]  /*125a0*/  FMUL.FTZ R45, R132.reuse, R89 ;  /* 0x00000059842d7220 */ /* 0x040fe20000410000 */
[----:B------:R-:W-:Y:S02]  /*125b0*/  FMUL.FTZ R56, R132, R76 ;  /* 0x0000004c84387220 */ /* 0x000fe40000410000 */
[----:B------:R-:W3:Y:S01]  /*125c0*/  LDSM.16.MT88.4 R76, [R138+0xc800] ;  /* 0x00c800008a4c783b */ /* 0x000ee20000004200 */
[C---:B------:R-:W-:Y:S03]  /*125d0*/  HMMA.16816.F32 R40, R140.reuse, R46, R40 ;  /* 0x0000002e8c28723c */ /* 0x040fe60000001828 */
[----:B------:R-:W4:Y:S01]  /*125e0*/  MUFU.EX2 R97, R97 ;  /* 0x0000006100617308 */ /* 0x000f220000000800 */
[C---:B------:R-:W-:Y:S01]  /*125f0*/  FMUL.FTZ R46, R0.reuse, R90 ;  /* 0x0000005a002e7220 */ /* 0x040fe20000410000 */
[----:B------:R-:W-:Y:S01]  /*12600*/  FMUL.FTZ R47, R0, R91 ;  /* 0x0000005b002f7220 */ /* 0x000fe20000410000 */
[----:B-1----:R-:W-:Y:S01]  /*12610*/  F2FP.F16.F32.PACK_AB R69, R107, R104 ;  /* 0x000000686b45723e */ /* 0x002fe200000000ff */
[----:B------:R-:W-:Y:S06]  /*12620*/  LDSM.16.MT88.4 R88, [R144+0x800] ;  /* 0x000800009058783b */ /* 0x000fec0000004200 */
[----:B------:R-:W-:Y:S01]  /*12630*/  MUFU.EX2 R98, R98 ;  /* 0x0000006200627308 */ /* 0x000fe20000000800 */
[C---:B------:R-:W-:Y:S03]  /*12640*/  HMMA.16816.F32 R44, R140.reuse, R52, R44 ;  /* 0x000000348c2c723c */ /* 0x040fe6000000182c */
[C---:B------:R-:W-:Y:S01]  /*12650*/  FMUL.FTZ R52, R132.reuse, R80 ;  /* 0x0000005084347220 */ /* 0x040fe20000410000 */
[----:B------:R-:W-:Y:S05]  /*12660*/  FMUL.FTZ R53, R132, R81 ;  /* 0x0000005184357220 */ /* 0x000fea0000410000 */
[----:B------:R-:W1:Y:S01]  /*12670*/  MUFU.EX2 R99, R99 ;  /* 0x0000006300637308 */ /* 0x000e620000000800 */
[C---:B----4-:R-:W-:Y:S01]  /*12680*/  F2FP.F16.F32.PACK_AB R68, R97.reuse, R96 ;  /* 0x000000606144723e */ /* 0x050fe200000000ff */
[C---:B------:R-:W-:Y:S03]  /*12690*/  HMMA.16816.F32 R48, R140.reuse, R54, R48 ;  /* 0x000000368c30723c */ /* 0x040fe60000001830 */
[C---:B------:R-:W-:Y:S01]  /*126a0*/  FMUL.FTZ R54, R0.reuse, R82 ;  /* 0x0000005200367220 */ /* 0x040fe20000410000 */
[----:B------:R-:W-:Y:S01]  /*126b0*/  FMUL.FTZ R55, R0, R83 ;  /* 0x0000005300377220 */ /* 0x000fe20000410000 */
[----:B------:R-:W-:Y:S01]  /*126c0*/  FADD.FTZ R96, R96, R145 ;  /* 0x0000009160607221 */ /* 0x000fe20000010000 */
[----:B------:R-:W4:Y:S02]  /*126d0*/  LDSM.16.MT88.4 R80, [R139+0xc800] ;  /* 0x00c800008b50783b */ /* 0x000f240000004200 */
[----:B------:R-:W-:Y:S01]  /*126e0*/  MUFU.EX2 R105, R105 ;  /* 0x0000006900697308 */ /* 0x000fe20000000800 */
[----:B------:R-:W-:Y:S02]  /*126f0*/  FADD.FTZ R97, R97, R96 ;  /* 0x0000006061617221 */ /* 0x000fe40000010000 */
[C---:B------:R-:W-:Y:S03]  /*12700*/  HMMA.16816.F32 R52, R140.reuse, R60, R52 ;  /* 0x0000003c8c34723c */ /* 0x040fe60000001834 */
[C---:B------:R-:W-:Y:S01]  /*12710*/  FMUL.FTZ R60, R132.reuse, R72 ;  /* 0x00000048843c7220 */ /* 0x040fe20000410000 */
[----:B------:R-:W-:Y:S01]  /*12720*/  FMUL.FTZ R61, R132, R73 ;  /* 0x00000049843d7220 */ /* 0x000fe20000410000 */
[C---:B-1----:R-:W-:Y:S02]  /*12730*/  F2FP.F16.F32.PACK_AB R70, R99.reuse, R98 ;  /* 0x000000626346723e */ /* 0x042fe400000000ff */
[----:B------:R-:W1:Y:S01]  /*12740*/  MUFU.EX2 R106, R106 ;  /* 0x0000006a006a7308 */ /* 0x000e620000000800 */
[----:B------:R-:W-:Y:S01]  /*12750*/  FADD.FTZ R98, R98, R97 ;  /* 0x0000006162627221 */ /* 0x000fe20000010000 */
[C---:B------:R-:W-:Y:S03]  /*12760*/  HMMA.16816.F32 R56, R140.reuse, R62, R56 ;  /* 0x0000003e8c38723c */ /* 0x040fe60000001838 */
[C---:B------:R-:W-:Y:S01]  /*12770*/  FMUL.FTZ R62, R0.reuse, R74 ;  /* 0x0000004a003e7220 */ /* 0x040fe20000410000 */
[----:B------:R-:W-:Y:S01]  /*12780*/  FMUL.FTZ R63, R0, R75 ;  /* 0x0000004b003f7220 */ /* 0x000fe20000410000 */
[----:B------:R-:W-:Y:S01]  /*12790*/  FADD.FTZ R0, R104, R153 ;  /* 0x0000009968007221 */ /* 0x000fe20000010000 */
[----:B------:R-:W5:Y:S02]  /*127a0*/  LDSM.16.MT88.4 R72, [R201+0x800] ;  /* 0x00080000c948783b */ /* 0x000f640000004200 */
[----:B------:R-:W-:Y:S01]  /*127b0*/  MUFU.EX2 R203, R203 ;  /* 0x000000cb00cb7308 */ /* 0x000fe20000000800 */
[----:B------:R-:W-:Y:S01]  /*127c0*/  FADD.FTZ R99, R99, R98 ;  /* 0x0000006263637221 */ /* 0x000fe20000010000 */
[----:B------:R-:W-:Y:S01]  /*127d0*/  FADD.FTZ R0, R107, R0 ;  /* 0x000000006b007221 */ /* 0x000fe20000010000 */
[----:B------:R-:W-:Y:S01]  /*127e0*/  IMAD.MOV.U32 R132, RZ, RZ, R133 ;  /* 0x000000ffff847224 */ /* 0x000fe200078e0085 */
[C---:B--2---:R-:W-:Y:S03]  /*127f0*/  HMMA.16816.F32 R60, R140.reuse, R84, R60 ;  /* 0x000000548c3c723c */ /* 0x044fe6000000183c */
[----:B-1----:R-:W-:Y:S03]  /*12800*/  F2FP.F16.F32.PACK_AB R71, R106, R105 ;  /* 0x000000696a47723e */ /* 0x002fe600000000ff */
[----:B------:R-:W-:Y:S02]  /*12810*/  MUFU.EX2 R166, R166 ;  /* 0x000000a600a67308 */ /* 0x000fe40000000800 */
[----:B------:R-:W-:Y:S01]  /*12820*/  HMMA.16816.F32 R64, R140, R86, R64 ;  /* 0x000000568c40723c */ /* 0x000fe20000001840 */
[----:B------:R-:W-:Y:S02]  /*12830*/  LDSM.16.MT88.4 R84, [R144+0x4800] ;  /* 0x004800009054783b */ /* 0x000fe40000004200 */
[-CC-:B------:R-:W-:Y:S01]  /*12840*/  FFMA.FTZ R140, R188, R135.reuse, -R158.reuse ;  /* 0x00000087bc8c7223 */ /* 0x180fe2000001089e */
[-CC-:B------:R-:W-:Y:S04]  /*12850*/  FFMA.FTZ R143, R186, R135.reuse, -R158.reuse ;  /* 0x00000087ba8f7223 */ /* 0x180fe8000001089e */
[----:B------:R-:W-:Y:S01]  /*12860*/  MUFU.EX2 R168, R168 ;  /* 0x000000a800a87308 */ /* 0x000fe20000000800 */
[-CC-:B------:R-:W-:Y:S01]  /*12870*/  FFMA.FTZ R142, R184, R135.reuse, -R158.reuse ;  /* 0x00000087b88e7223 */ /* 0x180fe2000001089e */
[-C--:B------:R-:W-:Y:S01]  /*12880*/  FFMA.FTZ R141, R182, R135.reuse, -R158 ;  /* 0x00000087b68d7223 */ /* 0x080fe2000001089e */
[C---:B---3--:R-:W-:Y:S07]  /*12890*/  HMMA.16816.F32 R4, R68.reuse, R76, R4 ;  /* 0x0000004c4404723c */ /* 0x048fee0000001804 */
[----:B------:R-:W-:Y:S01]  /*128a0*/  MUFU.EX2 R140, R140 ;  /* 0x0000008c008c7308 */ /* 0x000fe20000000800 */
[-C--:B------:R-:W-:Y:S01]  /*128b0*/  FFMA.FTZ R182, R247, R135.reuse, -R154 ;  /* 0x00000087f7b67223 */ /* 0x080fe2000001089a */
[-CC-:B------:R-:W-:Y:S01]  /*128c0*/  FFMA.FTZ R184, R217, R135.reuse, -R158.reuse ;  /* 0x00000087d9b87223 */ /* 0x180fe2000001089e */
[C---:B------:R-:W-:Y:S01]  /*128d0*/  HMMA.16816.F32 R8, R68.reuse, R78, R8 ;  /* 0x0000004e4408723c */ /* 0x040fe20000001808 */
[----:B------:R-:W1:Y:S02]  /*128e0*/  LDSM.16.MT88.4 R76, [R138+0x10800] ;  /* 0x010800008a4c783b */ /* 0x000e640000004200 */
[-C--:B------:R-:W-:Y:S01]  /*128f0*/  FFMA.FTZ R186, R193, R135.reuse, -R158 ;  /* 0x00000087c1ba7223 */ /* 0x080fe2000001089e */
[-C--:B------:R-:W-:Y:S03]  /*12900*/  FFMA.FTZ R188, R189, R135.reuse, -R154 ;  /* 0x00000087bdbc7223 */ /* 0x080fe6000001089a */
[----:B------:R-:W2:Y:S01]  /*12910*/  MUFU.EX2 R143, R143 ;  /* 0x0000008f008f7308 */ /* 0x000ea20000000800 */
[-C--:B------:R-:W-:Y:S01]  /*12920*/  FFMA.FTZ R158, R156, R135.reuse, -R158 ;  /* 0x000000879c9e7223 */ /* 0x080fe2000001089e */
[----:B------:R-:W-:Y:S01]  /*12930*/  FFMA.FTZ R154, R136, R135, -R154 ;  /* 0x00000087889a7223 */ /* 0x000fe2000001089a */
[C---:B----4-:R-:W-:Y:S07]  /*12940*/  HMMA.16816.F32 R12, R68.reuse, R80, R12 ;  /* 0x00000050440c723c */ /* 0x050fee000000180c */
[----:B------:R-:W-:Y:S01]  /*12950*/  MUFU.EX2 R142, R142 ;  /* 0x0000008e008e7308 */ /* 0x000fe20000000800 */
[C---:B------:R-:W-:Y:S01]  /*12960*/  HMMA.16816.F32 R16, R68.reuse, R82, R16 ;  /* 0x000000524410723c */ /* 0x040fe20000001810 */
[----:B------:R-:W3:Y:S08]  /*12970*/  LDSM.16.MT88.4 R80, [R139+0x10800] ;  /* 0x010800008b50783b */ /* 0x000ef00000004200 */
[----:B------:R-:W4:Y:S01]  /*12980*/  MUFU.EX2 R141, R141 ;  /* 0x0000008d008d7308 */ /* 0x000f220000000800 */
[C---:B------:R-:W-:Y:S09]  /*12990*/  HMMA.16816.F32 R20, R68.reuse, R88, R20 ;  /* 0x000000584414723c */ /* 0x040ff20000001814 */
[----:B------:R-:W4:Y:S01]  /*129a0*/  MUFU.EX2 R241, R241 ;  /* 0x000000f100f17308 */ /* 0x000f220000000800 */
[C---:B------:R-:W-:Y:S01]  /*129b0*/  HMMA.16816.F32 R24, R68.reuse, R90, R24 ;  /* 0x0000005a4418723c */ /* 0x040fe20000001818 */
[----:B------:R-:W2:Y:S08]  /*129c0*/  LDSM.16.MT88.4 R88, [R201+0x4800] ;  /* 0x00480000c958783b */ /* 0x000eb00000004200 */
[----:B------:R-:W-:Y:S01]  /*129d0*/  MUFU.EX2 R170, R170 ;  /* 0x000000aa00aa7308 */ /* 0x000fe20000000800 */
[C---:B-----5:R-:W-:Y:S09]  /*129e0*/  HMMA.16816.F32 R28, R68.reuse, R72, R28 ;  /* 0x00000048441c723c */ /* 0x060ff2000000181c */
[----:B------:R-:W5:Y:S01]  /*129f0*/  MUFU.EX2 R243, R243 ;  /* 0x000000f300f37308 */ /* 0x000f620000000800 */
[C---:B------:R-:W-:Y:S01]  /*12a00*/  HMMA.16816.F32 R32, R68.reuse, R74, R32 ;  /* 0x0000004a4420723c */ /* 0x040fe20000001820 */
[----:B------:R-:W5:Y:S08]  /*12a10*/  LDSM.16.MT88.4 R72, [R138+0xd000] ;  /* 0x00d000008a48783b */ /* 0x000f700000004200 */
[----:B------:R-:W-:Y:S01]  /*12a20*/  MUFU.EX2 R176, R176 ;  /* 0x000000b000b07308 */ /* 0x000fe20000000800 */
[C---:B-1----:R-:W-:Y:S09]  /*12a30*/  HMMA.16816.F32 R36, R68.reuse, R76, R36 ;  /* 0x0000004c4424723c */ /* 0x042ff20000001824 */
[----:B------:R-:W1:Y:S01]  /*12a40*/  MUFU.EX2 R172, R172 ;  /* 0x000000ac00ac7308 */ /* 0x000e620000000800 */
[C---:B------:R-:W-:Y:S01]  /*12a50*/  HMMA.16816.F32 R40, R68.reuse, R78, R40 ;  /* 0x0000004e4428723c */ /* 0x040fe20000001828 */
[----:B------:R-:W1:Y:S08]  /*12a60*/  LDSM.16.MT88.4 R76, [R144+0x1000] ;  /* 0x00100000904c783b */ /* 0x000e700000004200 */
[----:B------:R-:W-:Y:S01]  /*12a70*/  MUFU.EX2 R180, R180 ;  /* 0x000000b400b47308 */ /* 0x000fe20000000800 */
[C---:B---3--:R-:W-:Y:S09]  /*12a80*/  HMMA.16816.F32 R44, R68.reuse, R80, R44 ;  /* 0x00000050442c723c */ /* 0x048ff2000000182c */
[----:B------:R-:W3:Y:S01]  /*12a90*/  MUFU.EX2 R249, R249 ;  /* 0x000000f900f97308 */ /* 0x000ee20000000800 */
[C---:B------:R-:W-:Y:S01]  /*12aa0*/  HMMA.16816.F32 R48, R68.reuse, R82, R48 ;  /* 0x000000524430723c */ /* 0x040fe20000001830 */
[----:B------:R-:W3:Y:S08]  /*12ab0*/  LDSM.16.MT88.4 R80, [R201+0x1000] ;  /* 0x00100000c950783b */ /* 0x000ef00000004200 */
[----:B------:R-:W-:Y:S01]  /*12ac0*/  MUFU.EX2 R182, R182 ;  /* 0x000000b600b67308 */ /* 0x000fe20000000800 */
[C---:B------:R-:W-:Y:S09]  /*12ad0*/  HMMA.16816.F32 R52, R68.reuse, R84, R52 ;  /* 0x000000544434723c */ /* 0x040ff20000001834 */
[----:B------:R-:W3:Y:S01]  /*12ae0*/  MUFU.EX2 R245, R245 ;  /* 0x000000f500f57308 */ /* 0x000ee20000000800 */
[C---:B------:R-:W-:Y:S01]  /*12af0*/  HMMA.16816.F32 R56, R68.reuse, R86, R56 ;  /* 0x000000564438723c */ /* 0x040fe20000001838 */
[----:B------:R-:W-:Y:S08]  /*12b00*/  LDSM.16.MT88.4 R84, [R144+0x5000] ;  /* 0x005000009054783b */ /* 0x000ff00000004200 */
[----:B------:R-:W-:Y:S01]  /*12b10*/  MUFU.EX2 R184, R184 ;  /* 0x000000b800b87308 */ /* 0x000fe20000000800 */
[C---:B--2---:R-:W-:Y:S09]  /*12b20*/  HMMA.16816.F32 R60, R68.reuse, R88, R60 ;  /* 0x00000058443c723c */ /* 0x044ff2000000183c */
[----:B------:R-:W2:Y:S01]  /*12b30*/  MUFU.EX2 R195, R195 ;  /* 0x000000c300c37308 */ /* 0x000ea20000000800 */
[----:B------:R-:W-:Y:S01]  /*12b40*/  HMMA.16816.F32 R64, R68, R90, R64 ;  /* 0x0000005a4440723c */ /* 0x000fe20000001840 */
[----:B------:R-:W-:Y:S02]  /*12b50*/  LDSM.16.MT88.4 R88, [R201+0x5000] ;  /* 0x00500000c958783b */ /* 0x000fe40000004200 */
[----:B------:R-:W-:Y:S01]  /*12b60*/  F2FP.F16.F32.PACK_AB R68, R143, R140 ;  /* 0x0000008c8f44723e */ /* 0x000fe200000000ff */
[----:B------:R-:W-:Y:S01]  /*12b70*/  FADD.FTZ R140, R140, R99 ;  /* 0x000000638c8c7221 */ /* 0x000fe20000010000 */
[----:B----4-:R-:W-:Y:S04]  /*12b80*/  F2FP.F16.F32.PACK_AB R70, R141, R142 ;  /* 0x0000008e8d46723e */ /* 0x010fe800000000ff */
[----:B------:R-:W-:Y:S01]  /*12b90*/  MUFU.EX2 R186, R186 ;  /* 0x000000ba00ba7308 */ /* 0x000fe20000000800 */
[----:B------:R-:W-:Y:S01]  /*12ba0*/  F2FP.F16.F32.PACK_AB R69, R179, R160 ;  /* 0x000000a0b345723e */ /* 0x000fe200000000ff */
[----:B------:R-:W-:Y:S01]  /*12bb0*/  FADD.FTZ R143, R143, R140 ;  /* 0x0000008c8f8f7221 */ /* 0x000fe20000010000 */
[----:B------:R-:W-:Y:S03]  /*12bc0*/  F2FP.F16.F32.PACK_AB R71, R181, R162 ;  /* 0x000000a2b547723e */ /* 0x000fe600000000ff */
[----:B------:R-:W-:Y:S04]  /*12bd0*/  FADD.FTZ R142, R142, R143 ;  /* 0x0000008f8e8e7221 */ /* 0x000fe80000010000 */
[----:B------:R-:W4:Y:S01]  /*12be0*/  MUFU.EX2 R191, R191 ;  /* 0x000000bf00bf7308 */ /* 0x000f220000000800 */
[C---:B-----5:R-:W-:Y:S03]  /*12bf0*/  HMMA.16816.F32 R4, R68.reuse, R72, R4 ;  /* 0x000000484404723c */ /* 0x060fe60000001804 */
[----:B------:R-:W-:Y:S06]  /*12c00*/  FADD.FTZ R141, R141, R142 ;  /* 0x0000008e8d8d7221 */ /* 0x000fec0000010000 */
[----:B------:R-:W-:Y:S01]  /*12c10*/  MUFU.EX2 R188, R188 ;  /* 0x000000bc00bc7308 */ /* 0x000fe20000000800 */
[C---:B------:R-:W-:Y:S01]  /*12c20*/  HMMA.16816.F32 R8, R68.reuse, R74, R8 ;  /* 0x0000004a4408723c */ /* 0x040fe20000001808 */
[----:B------:R-:W5:Y:S08]  /*12c30*/  LDSM.16.MT88.4 R72, [R138+0x11000] ;  /* 0x011000008a48783b */ /* 0x000f700000004200 */
[----:B------:R-:W4:Y:S01]  /*12c40*/  MUFU.EX2 R187, R187 ;  /* 0x000000bb00bb7308 */ /* 0x000f220000000800 */
[C---:B------:R-:W-:Y:S09]  /*12c50*/  HMMA.16816.F32 R12, R68.reuse, R92, R12 ;  /* 0x0000005c440c723c */ /* 0x040ff2000000180c */
[----:B------:R-:W-:Y:S01]  /*12c60*/  MUFU.EX2 R185, R185 ;  /* 0x000000b900b97308 */ /* 0x000fe20000000800 */
[C---:B------:R-:W-:Y:S01]  /*12c70*/  HMMA.16816.F32 R16, R68.reuse, R94, R16 ;  /* 0x0000005e4410723c */ /* 0x040fe20000001810 */
[----:B------:R-:W-:Y:S08]  /*12c80*/  LDSM.16.MT88.4 R92, [R139+0xd800] ;  /* 0x00d800008b5c783b */ /* 0x000ff00000004200 */
[----:B------:R-:W4:Y:S01]  /*12c90*/  MUFU.EX2 R190, R190 ;  /* 0x000000be00be7308 */ /* 0x000f220000000800 */
[C---:B-1----:R-:W-:Y:S09]  /*12ca0*/  HMMA.16816.F32 R20, R68.reuse, R76, R20 ;  /* 0x0000004c4414723c */ /* 0x042ff20000001814 */
[----:B------:R-:W-:Y:S01]  /*12cb0*/  MUFU.EX2 R177, R177 ;  /* 0x000000b100b17308 */ /* 0x000fe20000000800 */
[C---:B------:R-:W-:Y:S01]  /*12cc0*/  HMMA.16816.F32 R24, R68.reuse, R78, R24 ;  /* 0x0000004e4418723c */ /* 0x040fe20000001818 */
[----:B------:R-:W1:Y:S08]  /*12cd0*/  LDSM.16.MT88.4 R76, [R139+0x11000] ;  /* 0x011000008b4c783b */ /* 0x000e700000004200 */
[----:B------:R-:W4:Y:S01]  /*12ce0*/  MUFU.EX2 R192, R192 ;  /* 0x000000c000c07308 */ /* 0x000f220000000800 */
[C---:B---3--:R-:W-:Y:S09]  /*12cf0*/  HMMA.16816.F32 R28, R68.reuse, R80, R28 ;  /* 0x00000050441c723c */ /* 0x048ff2000000181c */
[----:B------:R-:W-:Y:S01]  /*12d00*/  MUFU.EX2 R173, R173 ;  /* 0x000000ad00ad7308 */ /* 0x000fe20000000800 */
[C---:B------:R-:W-:Y:S01]  /*12d10*/  HMMA.16816.F32 R32, R68.reuse, R82, R32 ;  /* 0x000000524420723c */ /* 0x040fe20000001820 */
[----:B------:R-:W3:Y:S08]  /*12d20*/  LDSM.16.MT88.4 R80, [R138+0xd800] ;  /* 0x00d800008a50783b */ /* 0x000ef00000004200 */
[----:B------:R-:W4:Y:S01]  /*12d30*/  MUFU.EX2 R194, R194 ;  /* 0x000000c200c27308 */ /* 0x000f220000000800 */
[C---:B-----5:R-:W-:Y:S09]  /*12d40*/  HMMA.16816.F32 R36, R68.reuse, R72, R36 ;  /* 0x000000484424723c */ /* 0x060ff20000001824 */
[----:B------:R-:W-:Y:S01]  /*12d50*/  MUFU.EX2 R169, R169 ;  /* 0x000000a900a97308 */ /* 0x000fe20000000800 */
[C---:B------:R-:W-:Y:S01]  /*12d60*/  HMMA.16816.F32 R40, R68.reuse, R74, R40 ;  /* 0x0000004a4428723c */ /* 0x040fe20000001828 */
[----:B------:R-:W5:Y:S08]  /*12d70*/  LDSM.16.MT88.4 R72, [R144+0x1800] ;  /* 0x001800009048783b */ /* 0x000f700000004200 */
[----:B------:R-:W4:Y:S01]  /*12d80*/  MUFU.EX2 R202, R202 ;  /* 0x000000ca00ca7308 */ /* 0x000f220000000800 */
[C---:B-1----:R-:W-:Y:S09]  /*12d90*/  HMMA.16816.F32 R44, R68.reuse, R76, R44 ;  /* 0x0000004c442c723c */ /* 0x042ff2000000182c */
[----:B------:R-:W-:Y:S01]  /*12da0*/  MUFU.EX2 R165, R165 ;  /* 0x000000a500a57308 */ /* 0x000fe20000000800 */
[C---:B------:R-:W-:Y:S01]  /*12db0*/  HMMA.16816.F32 R48, R68.reuse, R78, R48 ;  /* 0x0000004e4430723c */ /* 0x040fe20000001830 */
[----:B------:R-:W1:Y:S08]  /*12dc0*/  LDSM.16.MT88.4 R76, [R201+0x1800] ;  /* 0x00180000c94c783b */ /* 0x000e700000004200 */
[----:B------:R-:W4:Y:S01]  /*12dd0*/  MUFU.EX2 R234, R234 ;  /* 0x000000ea00ea7308 */ /* 0x000f220000000800 */
[C---:B------:R-:W-:Y:S09]  /*12de0*/  HMMA.16816.F32 R52, R68.reuse, R84, R52 ;  /* 0x000000544434723c */ /* 0x040ff20000001834 */
[----:B------:R-:W-:Y:S01]  /*12df0*/  MUFU.EX2 R161, R161 ;  /* 0x000000a100a17308 */ /* 0x000fe20000000800 */
[C---:B------:R-:W-:Y:S01]  /*12e00*/  HMMA.16816.F32 R56, R68.reuse, R86, R56 ;  /* 0x000000564438723c */ /* 0x040fe20000001838 */
[----:B------:R-:W-:Y:S08]  /*12e10*/  LDSM.16.MT88.4 R84, [R144+0x5800] ;  /* 0x005800009054783b */ /* 0x000ff00000004200 */
[----:B------:R-:W4:Y:S01]  /*12e20*/  MUFU.EX2 R236, R236 ;  /* 0x000000ec00ec7308 */ /* 0x000f220000000800 */
[C---:B------:R-:W-:Y:S09]  /*12e30*/  HMMA.16816.F32 R60, R68.reuse, R88, R60 ;  /* 0x00000058443c723c */ /* 0x040ff2000000183c */
[----:B------:R-:W-:Y:S01]  /*12e40*/  MUFU.EX2 R157, R157 ;  /* 0x0000009d009d7308 */ /* 0x000fe20000000800 */
[----:B------:R-:W-:Y:S01]  /*12e50*/  HMMA.16816.F32 R64, R68, R90, R64 ;  /* 0x0000005a4440723c */ /* 0x000fe20000001840 */
[----:B------:R-:W-:Y:S02]  /*12e60*/  LDSM.16.MT88.4 R88, [R201+0x5800] ;  /* 0x00580000c958783b */ /* 0x000fe40000004200 */
[----:B------:R-:W-:Y:S02]  /*12e70*/  F2FP.F16.F32.PACK_AB R68, R239, R164 ;  /* 0x000000a4ef44723e */ /* 0x000fe400000000ff */
[----:B------:R-:W-:Y:S04]  /*12e80*/  F2FP.F16.F32.PACK_AB R70, R166, R203 ;  /* 0x000000cba646723e */ /* 0x000fe800000000ff */
[----:B------:R-:W4:Y:S01]  /*12e90*/  MUFU.EX2 R158, R158 ;  /* 0x0000009e009e7308 */ /* 0x000f220000000800 */
[----:B------:R-:W-:Y:S02]  /*12ea0*/  F2FP.F16.F32.PACK_AB R69, R241, R168 ;  /* 0x000000a8f145723e */ /* 0x000fe400000000ff */
[----:B------:R-:W-:Y:S07]  /*12eb0*/  F2FP.F16.F32.PACK_AB R71, R243, R170 ;  /* 0x000000aaf347723e */ /* 0x000fee00000000ff */
        /* <DEDUP_REMOVED lines=16> */
[C---:B--2---:R-:W-:Y:S08]  /*12fc0*/  HMMA.16816.F32 R36, R68.reuse, R80, R36 ;  /* 0x000000504424723c */ /* 0x044ff00000001824 */
[C---:B------:R-:W-:Y:S01]  /*12fd0*/  HMMA.16816.F32 R40, R68.reuse, R82, R40 ;  /* 0x000000524428723c */ /* 0x040fe20000001828 */
[----:B------:R-:W2:Y:S07]  /*12fe0*/  LDSM.16.MT88.4 R80, [R144+0x2000] ;  /* 0x002000009050783b */ /* 0x000eae0000004200 */
        /* <DEDUP_REMOVED lines=19> */
[C---:B--2---:R-:W-:Y:S08]  /*13120*/  HMMA.16816.F32 R20, R68.reuse, R80, R20 ;  /* 0x000000504414723c */ /* 0x044ff00000001814 */
[C---:B------:R-:W-:Y:S01]  /*13130*/  HMMA.16816.F32 R24, R68.reuse, R82, R24 ;  /* 0x000000524418723c */ /* 0x040fe20000001818 */
[----:B------:R-:W2:Y:S07]  /*13140*/  LDSM.16.MT88.4 R80, [R139+0x12000] ;  /* 0x012000008b50783b */ /* 0x000eae0000004200 */
        /* <DEDUP_REMOVED lines=15> */
[----:B------:R-:W-:Y:S02]  /*13240*/  F2FP.F16.F32.PACK_AB R68, R195, R184 ;  /* 0x000000b8c344723e */ /* 0x000fe400000000ff */
[----:B----4-:R-:W-:Y:S02]  /*13250*/  F2FP.F16.F32.PACK_AB R70, R191, R186 ;  /* 0x000000babf46723e */ /* 0x010fe400000000ff */
[----:B------:R-:W-:Y:S02]  /*13260*/  F2FP.F16.F32.PACK_AB R69, R187, R188 ;  /* 0x000000bcbb45723e */ /* 0x000fe400000000ff */
[----:B------:R-:W-:Y:S07]  /*13270*/  F2FP.F16.F32.PACK_AB R71, R190, R185 ;  /* 0x000000b9be47723e */ /* 0x000fee00000000ff */
[C---:B-----5:R-:W-:Y:S08]  /*13280*/  HMMA.16816.F32 R4, R68.reuse, R72, R4 ;  /* 0x000000484404723c */ /* 0x060ff00000001804 */
[C---:B------:R-:W-:Y:S01]  /*13290*/  HMMA.16816.F32 R8, R68.reuse, R74, R8 ;  /* 0x0000004a4408723c */ /* 0x040fe20000001808 */
[----:B------:R-:W4:Y:S07]  /*132a0*/  LDSM.16.MT88.4 R72, [R138+0x12800] ;  /* 0x012800008a48783b */ /* 0x000f2e0000004200 */
        /* <DEDUP_REMOVED lines=36> */
[----:B------:R-:W-:Y:S07]  /*134f0*/  LDSM.16.MT88.4 R76, [R144+0x7800] ;  /* 0x00780000904c783b */ /* 0x000fee0000004200 */
[C---:B--2---:R-:W-:Y:S08]  /*13500*/  HMMA.16816.F32 R36, R68.reuse, R80, R36 ;  /* 0x000000504424723c */ /* 0x044ff00000001824 */
[C---:B------:R-:W-:Y:S08]  /*13510*/  HMMA.16816.F32 R40, R68.reuse, R82, R40 ;  /* 0x000000524428723c */ /* 0x040ff00000001828 */
[C---:B----4-:R-:W-:Y:S08]  /*13520*/  HMMA.16816.F32 R44, R68.reuse, R72, R44 ;  /* 0x00000048442c723c */ /* 0x050ff0000000182c */
        /* <DEDUP_REMOVED lines=8> */
[----:B---3--:R-:W-:Y:S02]  /*135b0*/  F2FP.F16.F32.PACK_AB R69, R152, R155 ;  /* 0x0000009b9845723e */ /* 0x008fe400000000ff */
        /* <DEDUP_REMOVED lines=42> */
[C---:B-1----:R-:W-:Y:S03]  /*13860*/  HMMA.16816.F32 R88, R68.reuse, R84, R44 ;  /* 0x000000544458723c */ /* 0x042fe6000000182c */
[----:B------:R-:W-:Y:S01]  /*13870*/  FADD.FTZ R177, R177, R0 ;  /* 0x00000000b1b17221 */ /* 0x000fe20000010000 */
[----:B------:R-:W-:Y:S01]  /*13880*/  FADD.FTZ R169, R169, R190 ;  /* 0x000000bea9a97221 */ /* 0x000fe20000010000 */
[----:B------:R-:W-:Y:S02]  /*13890*/  IMAD.MOV.U32 R0, RZ, RZ, R134 ;  /* 0x000000ffff007224 */ /* 0x000fe400078e0086 */
        /* <DEDUP_REMOVED lines=17> */
[----:B------:R-:W-:Y:S03]  /*139b0*/  HMMA.16816.F32 R68, R68, R6, R64 ;  /* 0x000000064444723c */ /* 0x000fe60000001840 */
[----:B------:R-:W-:Y:S05]  /*139c0*/  FADD.FTZ R235, R154, R137 ;  /* 0x000000899aeb7221 */ /* 0x000fea0000010000 */
[----:B------:R-:W-:Y:S01]  /*139d0*/  @!UPT UIADD3 URZ, UPT, UPT, URZ, URZ, URZ ;  /* 0x000000fffffff290 */ /* 0x000fe2000fffe0ff */
[----:B------:R-:W-:Y:S11]  /*139e0*/  @P0 BRA `(.L_x_2232) ;  /* 0xffffffa400800947 */ /* 0x000ff6000383ffff */
.L_x_2225:
[----:B------:R1:W5:Y:S01]  /*139f0*/  LD.E R7, desc[UR4][R2.64+0xd8] ;  /* 0x0000d80402077980 */ /* 0x000362000c101900 */
[----:B------:R-:W-:Y:S01]  /*13a00*/  UMOV UR6, 0xffffffff ;  /* 0xffffffff00067882 */ /* 0x000fe20000000000 */
[----:B------:R-:W-:Y:S02]  /*13a10*/  MOV R6, 0x20 ;  /* 0x0000002000067802 */ /* 0x000fe40000000f00 */
        /* <DEDUP_REMOVED lines=8> */
.L_x_2248:
        /* <DEDUP_REMOVED lines=16> */
[C---:B------:R-:W-:Y:S01]  /*13ba0*/  FMUL.FTZ R129, R4.reuse, R129 ;  /* 0x0000008104817220 */ /* 0x040fe20000410000 */
[----:B---3--:R-:W-:Y:S01]  /*13bb0*/  FSEL R9, R9, 1, P0 ;  /* 0x3f80000009097808 */ /* 0x008fe20000000000 */
        /* <DEDUP_REMOVED lines=8> */
[----:B------:R-:W-:Y:S01]  /*13c40*/  FMUL.FTZ R121, R4, R121 ;  /* 0x0000007904797220 */ /* 0x000fe20000410000 */
[C---:B------:R-:W-:Y:S01]  /*13c50*/  FMUL.FTZ R122, R9.reuse, R122 ;  /* 0x0000007a097a7220 */ /* 0x040fe20000410000 */
[C---:B------:R-:W-:Y:S01]  /*13c60*/  FMUL.FTZ R123, R9.reuse, R123 ;  /* 0x0000007b097b7220 */ /* 0x040fe20000410000 */
[----:B------:R-:W-:Y:S01]  /*13c70*/  SEL R0, R0, 0xfffffff0, !P2 ;  /* 0xfffffff000007807 */ /* 0x000fe20005000000 */
[C---:B------:R-:W-:Y:S01]  /*13c80*/  FMUL.FTZ R116, R4.reuse, R116 ;  /* 0x0000007404747220 */ /* 0x040fe20000410000 */
[C---:B------:R-:W-:Y:S01]  /*13c90*/  FMUL.FTZ R117, R4.reuse, R117 ;  /* 0x0000007504757220 */ /* 0x040fe20000410000 */
[C---:B------:R-:W-:Y:S01]  /*13ca0*/  FMUL.FTZ R118, R9.reuse, R118 ;  /* 0x0000007609767220 */ /* 0x040fe20000410000 */
[----:B------:R-:W-:Y:S01]  /*13cb0*/  FMUL.FTZ R119, R9, R119 ;  /* 0x0000007709777220 */ /* 0x000fe20000410000 */
[----:B------:R-:W-:Y:S01]  /*13cc0*/  IADD3 R13, PT, PT, R199, 0x40, RZ ;  /* 0x00000040c70d7810 */ /* 0x000fe20007ffe0ff */
[C---:B------:R-:W-:Y:S01]  /*13cd0*/  FMUL.FTZ R112, R4.reuse, R112 ;  /* 0x0000007004707220 */ /* 0x040fe20000410000 */
[----:B------:R-:W-:Y:S01]  /*13ce0*/  FMUL.FTZ R113, R4, R113 ;  /* 0x0000007104717220 */ /* 0x000fe20000410000 */
[C---:B------:R-:W-:Y:S01]  /*13cf0*/  FMUL.FTZ R114, R9.reuse, R114 ;  /* 0x0000007209727220 */ /* 0x040fe20000410000 */
[----:B------:R-:W-:Y:S01]  /*13d00*/  FMUL.FTZ R115, R9, R115 ;  /* 0x0000007309737220 */ /* 0x000fe20000410000 */
[----:B------:R-:W-:Y:S01]  /*13d10*/  IADD3 R11, PT, PT, R6, R199, RZ ;  /* 0x000000c7060b7210 */ /* 0x000fe20007ffe0ff */
[C---:B------:R-:W-:Y:S01]  /*13d20*/  FMUL.FTZ R108, R4.reuse, R108 ;  /* 0x0000006c046c7220 */ /* 0x040fe20000410000 */
[----:B------:R-:W-:Y:S01]  /*13d30*/  @P4 IADD3 R13, PT, PT, R199, -0x40, RZ ;  /* 0xffffffc0c70d4810 */ /* 0x000fe20007ffe0ff */
[C---:B------:R-:W-:Y:S01]  /*13d40*/  FMUL.FTZ R109, R4.reuse, R109 ;  /* 0x0000006d046d7220 */ /* 0x040fe20000410000 */
[C---:B------:R-:W-:Y:S01]  /*13d50*/  FMUL.FTZ R110, R9.reuse, R110 ;  /* 0x0000006e096e7220 */ /* 0x040fe20000410000 */
[----:B------:R-:W-:Y:S01]  /*13d60*/  FMUL.FTZ R111, R9, R111 ;  /* 0x0000006f096f7220 */ /* 0x000fe20000410000 */
[----:B------:R-:W-:Y:S01]  /*13d70*/  F2FP.F16.F32.PACK_AB R128, R129, R128 ;  /* 0x000000808180723e */ /* 0x000fe200000000ff */
[C---:B------:R-:W-:Y:S01]  /*13d80*/  FMUL.FTZ R104, R4.reuse, R104 ;  /* 0x0000006804687220 */ /* 0x040fe20000410000 */
[----:B------:R-:W-:Y:S01]  /*13d90*/  F2FP.F16.F32.PACK_AB R130, R131, R130 ;  /* 0x000000828382723e */ /* 0x000fe200000000ff */
[C---:B------:R-:W-:Y:S01]  /*13da0*/  FMUL.FTZ R105, R4.reuse, R105 ;  /* 0x0000006904697220 */ /* 0x040fe20000410000 */
        /* <DEDUP_REMOVED lines=21> */
[----:B------:R-:W-:Y:S01]  /*13f00*/  IADD3 R17, PT, PT, R6, R13, RZ ;  /* 0x0000000d06117210 */ /* 0x000fe20007ffe0ff */
        /* <DEDUP_REMOVED lines=8> */
[----:B------:R2:W-:Y:S01]  /*13f90*/  STS [R199], R128 ;  /* 0x00000080c7007388 */ /* 0x0005e20000000800 */
[----:B------:R-:W-:Y:S01]  /*13fa0*/  F2FP.F16.F32.PACK_AB R110, R111, R110 ;  /* 0x0000006e6f6e723e */ /* 0x000fe200000000ff */
[----:B------:R-:W-:Y:S01]  /*13fb0*/  FMUL.FTZ R84, R4, R84 ;  /* 0x0000005404547220 */ /* 0x000fe20000410000 */
[----:B------:R-:W-:Y:S01]  /*13fc0*/  IADD3 R19, PT, PT, R0, R13, RZ ;  /* 0x0000000d00137210 */ /* 0x000fe20007ffe0ff */
[----:B------:R2:W-:Y:S01]  /*13fd0*/  STS [R199+0x400], R130 ;  /* 0x00040082c7007388 */ /* 0x0005e20000000800 */
[C---:B------:R-:W-:Y:S01]  /*13fe0*/  FMUL.FTZ R85, R4.reuse, R85 ;  /* 0x0000005504557220 */ /* 0x040fe20000410000 */
[C---:B------:R-:W-:Y:S01]  /*13ff0*/  FMUL.FTZ R86, R9.reuse, R86 ;  /* 0x0000005609567220 */ /* 0x040fe20000410000 */
[----:B------:R-:W-:Y:S01]  /*14000*/  FMUL.FTZ R87, R9, R87 ;  /* 0x0000005709577220 */ /* 0x000fe20000410000 */
[----:B------:R-:W-:Y:S01]  /*14010*/  F2FP.F16.F32.PACK_AB R104, R105, R104 ;  /* 0x000000686968723e */ /* 0x000fe200000000ff */
[----:B------:R2:W-:Y:S01]  /*14020*/  STS [R5], R124 ;  /* 0x0000007c05007388 */ /* 0x0005e20000000800 */
[----:B------:R-:W-:Y:S01]  /*14030*/  F2FP.F16.F32.PACK_AB R106, R107, R106 ;  /* 0x0000006a6b6a723e */ /* 0x000fe200000000ff */
[C---:B------:R-:W-:Y:S01]  /*14040*/  FMUL.FTZ R80, R4.reuse, R80 ;  /* 0x0000005004507220 */ /* 0x040fe20000410000 */
[C---:B------:R-:W-:Y:S01]  /*14050*/  FMUL.FTZ R81, R4.reuse, R81 ;  /* 0x0000005104517220 */ /* 0x040fe20000410000 */
[----:B------:R2:W-:Y:S01]  /*14060*/  STS [R5+0x400], R126 ;  /* 0x0004007e05007388 */ /* 0x0005e20000000800 */
        /* <DEDUP_REMOVED lines=24> */
[----:B------:R-:W-:Y:S01]  /*141f0*/  FMUL.FTZ R69, R4, R69 ;  /* 0x0000004504457220 */ /* 0x000fe20000410000 */
[----:B------:R2:W-:Y:S01]  /*14200*/  STS [R13+0x400], R114 ;  /* 0x000400720d007388 */ /* 0x0005e20000000800 */
[----:B------:R-:W-:Y:S01]  /*14210*/  FMUL.FTZ R9, R9, R71 ;  /* 0x0000004709097220 */ /* 0x000fe20000410000 */
[----:B------:R-:W-:-:S02]  /*14220*/  F2FP.F16.F32.PACK_AB R88, R89, R88 ;  /* 0x000000585958723e */ /* 0x000fc400000000ff */
[----:B------:R-:W-:Y:S01]  /*14230*/  F2FP.F16.F32.PACK_AB R90, R91, R90 ;  /* 0x0000005a5b5a723e */ /* 0x000fe200000000ff */
[----:B------:R2:W-:Y:S01]  /*14240*/  STS [R19], R108 ;  /* 0x0000006c13007388 */ /* 0x0005e20000000800 */
[----:B------:R-:W-:Y:S02]  /*14250*/  F2FP.F16.F32.PACK_AB R84, R85, R84 ;  /* 0x000000545554723e */ /* 0x000fe400000000ff */
[----:B------:R-:W-:Y:S01]  /*14260*/  F2FP.F16.F32.PACK_AB R86, R87, R86 ;  /* 0x000000565756723e */ /* 0x000fe200000000ff */
[----:B------:R2:W-:Y:S01]  /*14270*/  STS [R19+0x400], R110 ;  /* 0x0004006e13007388 */ /* 0x0005e20000000800 */
[----:B------:R-:W-:Y:S02]  /*14280*/  F2FP.F16.F32.PACK_AB R80, R81, R80 ;  /* 0x000000505150723e */ /* 0x000fe400000000ff */
[----:B------:R-:W-:Y:S01]  /*14290*/  F2FP.F16.F32.PACK_AB R82, R83, R82 ;  /* 0x000000525352723e */ /* 0x000fe200000000ff */
[----:B------:R2:W-:Y:S01]  /*142a0*/  STS [R17], R104 ;  /* 0x0000006811007388 */ /* 0x0005e20000000800 */
[----:B------:R-:W-:-:S02]  /*142b0*/  F2FP.F16.F32.PACK_AB R76, R77, R76 ;  /* 0x0000004c4d4c723e */ /* 0x000fc400000000ff */
[----:B------:R-:W-:Y:S01]  /*142c0*/  F2FP.F16.F32.PACK_AB R78, R79, R78 ;  /* 0x0000004e4f4e723e */ /* 0x000fe200000000ff */
[----:B------:R2:W-:Y:S01]  /*142d0*/  STS [R17+0x400], R106 ;  /* 0x0004006a11007388 */ /* 0x0005e20000000800 */
[----:B------:R-:W-:Y:S02]  /*142e0*/  F2FP.F16.F32.PACK_AB R72, R73, R72 ;  /* 0x000000484948723e */ /* 0x000fe400000000ff */
[----:B------:R-:W-:Y:S01]  /*142f0*/  F2FP.F16.F32.PACK_AB R74, R75, R74 ;  /* 0x0000004a4b4a723e */ /* 0x000fe200000000ff */
[----:B------:R2:W-:Y:S01]  /*14300*/  STS [R21], R100 ;  /* 0x0000006415007388 */ /* 0x0005e20000000800 */
[----:B------:R-:W-:Y:S02]  /*14310*/  F2FP.F16.F32.PACK_AB R68, R69, R68 ;  /* 0x000000444544723e */ /* 0x000fe400000000ff */
[----:B------:R-:W-:Y:S01]  /*14320*/  F2FP.F16.F32.PACK_AB R9, R9, R70 ;  /* 0x000000460909723e */ /* 0x000fe200000000ff */
        /* <DEDUP_REMOVED lines=17> */
[----:B------:R-:W3:Y:S01]  /*14440*/  LD.E.U8 R0, desc[UR4][R2.64+0x1c8] ;  /* 0x0001c80402007980 */ /* 0x000ee2000c101100 */
[----:B------:R-:W-:-:S03]  /*14450*/  ISETP.NE.AND P4, PT, R228, -0x1, PT ;  /* 0xffffffffe400780c */ /* 0x000fc60003f85270 */
[----:B------:R-:W4:Y:S04]  /*14460*/  LD.E.64 R48, desc[UR4][R2.64+0x88] ;  /* 0x0000880402307980 */ /* 0x000f28000c101b00 */
[----:B------:R2:W5:Y:S06]  /*14470*/  LD.E.64 R44, desc[UR4][R2.64+0x90] ;  /* 0x00009004022c7980 */ /* 0x00056c000c101b00 */
[----:B------:R2:W5:Y:S01]  /*14480*/  @!P4 LD.E.64 R46, desc[UR4][R2.64+0x80] ;  /* 0x00008004022ec980 */ /* 0x000562000c101b00 */
[----:B---3--:R-:W-:-:S13]  /*14490*/  ISETP.NE.AND P2, PT, R0, RZ, PT ;  /* 0x000000ff0000720c */ /* 0x008fda0003f45270 */
[----:B------:R-:W3:Y:S04]  /*144a0*/  @!P2 LD.E R4, desc[UR4][R2.64+0x60] ;  /* 0x000060040204a980 */ /* 0x000ee8000c101900 */
[----:B------:R-:W2:Y:S01]  /*144b0*/  @!P2 LD.E R39, desc[UR4][R2.64+0xb4] ;  /* 0x0000b4040227a980 */ /* 0x000ea2000c101900 */
[----:B------:R-:W1:Y:S08]  /*144c0*/  @P1 MUFU.LG2 R8, R8 ;  /* 0x0000000800081308 */ /* 0x000e700000000c00 */
[----:B------:R-:W1:Y:S01]  /*144d0*/  @P0 MUFU.LG2 R10, R10 ;  /* 0x0000000a000a0308 */ /* 0x000e620000000c00 */
[----:B------:R-:W-:Y:S01]  /*144e0*/  LOP3.LUT R198, R198, 0x30, RZ, 0xc0, !PT ;  /* 0x00000030c6c67812 */ /* 0x000fe200078ec0ff */
[----:B------:R-:W-:Y:S01]  /*144f0*/  BSSY.RECONVERGENT B0, `(.L_x_2234) ;  /* 0x0000013000007945 */ /* 0x000fe20003800200 */
[----:B------:R-:W-:Y:S01]  /*14500*/  SHF.R.U32.HI R37, RZ, 0x2, R197 ;  /* 0x00000002ff257819 */ /* 0x000fe200000116c5 */
[-C--:B----4-:R-:W-:Y:S01]  /*14510*/  @P4 IMAD R38, R49, R228.reuse, RZ ;  /* 0x000000e431264224 */ /* 0x090fe200078e02ff */
        /* <DEDUP_REMOVED lines=8> */
[----:B---3--:R-:W-:-:S04]  /*145a0*/  @!P2 IMAD R4, R4, R222, R221 ;  /* 0x000000de0404a224 */ /* 0x008fc800078e02dd */
[----:B--2---:R-:W-:Y:S01]  /*145b0*/  @!P2 IMAD R39, R4, R39, RZ ;  /* 0x000000270427a224 */ /* 0x004fe200078e02ff */
[----:B------:R-:W-:Y:S06]  /*145c0*/  @!P2 BRA `(.L_x_2235) ;  /* 0x000000000014a947 */ /* 0x000fec0003800000 */
[----:B------:R-:W2:Y:S04]  /*145d0*/  @!P4 LD.E R5, desc[UR4][R2.64+0xb4] ;  /* 0x0000b4040205c980 */ /* 0x000ea8000c101900 */
[----:B------:R-:W3:Y:S01]  /*145e0*/  LD.E R4, desc[UR4][R2.64+0xd4] ;  /* 0x0000d40402047980 */ /* 0x000ee2000c101900 */
[----:B--2---:R-:W-:Y:S02]  /*145f0*/  @!P4 IMAD R228, R5, R222, RZ ;  /* 0x000000de05e4c224 */ /* 0x004fe400078e02ff */
[----:B---3--:R-:W-:-:S05]  /*14600*/  IMAD R39, R4, R221, RZ ;  /* 0x000000dd04277224 */ /* 0x008fca00078e02ff */
[----:B------:R-:W-:Y:S02]  /*14610*/  IADD3 R39, PT, PT, R39, R228, RZ ;  /* 0x000000e427277210 */ /* 0x000fe40007ffe0ff */
.L_x_2235:
[----:B------:R-:W-:Y:S05]  /*14620*/  BSYNC.RECONVERGENT B0 ;  /* 0x0000000000007941 */ /* 0x000fea0003800200 */
.L_x_2234:
        /* <DEDUP_REMOVED lines=26> */
.L_x_2237:
[----:B------:R-:W-:Y:S05]  /*147d0*/  BSYNC.RECONVERGENT B0 ;  /* 0x0000000000007941 */ /* 0x000fea0003800200 */
.L_x_2236:
[-C--:B-1----:R-:W-:Y:S01]  /*147e0*/  @!P4 IMAD R0, R47, R222.reuse, RZ ;  /* 0x000000de2f00c224 */ /* 0x082fe200078e02ff */
[----:B------:R1:W5:Y:S01]  /*147f0*/  LD.E R2, desc[UR4][R2.64+0xc0] ;  /* 0x0000c00402027980 */ /* 0x000362000c101900 */
[----:B------:R-:W-:Y:S01]  /*14800*/  @!P4 IMAD.WIDE.U32 R42, R46, R222, RZ ;  /* 0x000000de2e2ac225 */ /* 0x000fe200078e00ff */
[----:B------:R-:W-:Y:S01]  /*14810*/  SHF.R.U32.HI R197, RZ, 0x3, R197 ;  /* 0x00000003ffc57819 */ /* 0x000fe200000116c5 */
[----:B------:R-:W-:Y:S01]  /*14820*/  BSSY.RECONVERGENT B0, `(.L_x_2238) ;  /* 0x000001f000007945 */ /* 0x000fe20003800200 */
[----:B------:R-:W-:Y:S01]  /*14830*/  @P4 MOV R42, R50 ;  /* 0x00000032002a4202 */ /* 0x000fe20000000f00 */
[-C--:B------:R-:W-:Y:S01]  /*14840*/  IMAD.WIDE.U32 R46, R44, R221.reuse, RZ ;  /* 0x000000dd2c2e7225 */ /* 0x080fe200078e00ff */
[----:B------:R-:W-:Y:S02]  /*14850*/  @!P4 IADD3 R36, PT, PT, R43, R0, RZ ;  /* 0x000000002b24c210 */ /* 0x000fe40007ffe0ff */
[----:B------:R-:W-:Y:S01]  /*14860*/  ISETP.GE.AND P3, PT, R197, R208, PT ;  /* 0x000000d0c500720c */ /* 0x000fe20003f66270 */
[----:B------:R-:W-:Y:S01]  /*14870*/  IMAD R0, R45, R221, RZ ;  /* 0x000000dd2d007224 */ /* 0x000fe200078e02ff */
[----:B------:R-:W-:Y:S01]  /*14880*/  MOV R45, RZ ;  /* 0x000000ff002d7202 */ /* 0x000fe20000000f00 */
[----:B------:R-:W-:-:S02]  /*14890*/  IMAD.MOV.U32 R44, RZ, RZ, R196 ;  /* 0x000000ffff2c7224 */ /* 0x000fc400078e00c4 */
[----:B------:R-:W-:Y:S01]  /*148a0*/  VIADD R39, R197, 0x10 ;  /* 0x00000010c5277836 */ /* 0x000fe20000000000 */
[----:B------:R-:W-:Y:S01]  /*148b0*/  IADD3 R0, PT, PT, R47, R0, RZ ;  /* 0x000000002f007210 */ /* 0x000fe20007ffe0ff */
[----:B------:R-:W-:-:S03]  /*148c0*/  IMAD.WIDE.U32 R44, R40, R48, R44 ;  /* 0x00000030282c7225 */ /* 0x000fc600078e002c */
[----:B------:R-:W-:Y:S01]  /*148d0*/  ISETP.GE.AND P2, PT, R39, R208, PT ;  /* 0x000000d02700720c */ /* 0x000fe20003f46270 */
[----:B------:R-:W-:Y:S02]  /*148e0*/  IMAD R40, R49, R40, RZ ;  /* 0x0000002831287224 */ /* 0x000fe400078e02ff */
[----:B------:R-:W-:Y:S02]  /*148f0*/  VIADD R37, R197, 0x20 ;  /* 0x00000020c5257836 */ /* 0x000fe40000000000 */
[----:B------:R-:W-:Y:S01]  /*14900*/  @P4 IMAD.IADD R36, R51, 0x1, R38 ;  /* 0x0000000133244824 */ /* 0x000fe200078e0226 */
[----:B------:R-:W-:Y:S01]  /*14910*/  IADD3 R42, P5, P4, R46, R44, R42 ;  /* 0x0000002c2e2a7210 */ /* 0x000fe20007cbe02a */
[----:B-1----:R-:W-:Y:S01]  /*14920*/  VIADD R3, R197, 0x30 ;  /* 0x00000030c5037836 */ /* 0x002fe20000000000 */
[----:B------:R-:W-:-:S04]  /*14930*/  ISETP.GE.AND P1, PT, R37, R208, PT ;  /* 0x000000d02500720c */ /* 0x000fc80003f26270 */
        /* <DEDUP_REMOVED lines=13> */
.L_x_2239:
[----:B------:R-:W-:Y:S05]  /*14a10*/  BSYNC.RECONVERGENT B0 ;  /* 0x0000000000007941 */ /* 0x000fea0003800200 */
.L_x_2238:
        /* <DEDUP_REMOVED lines=16> */
.L_x_2241:
[----:B------:R-:W-:Y:S05]  /*14b20*/  BSYNC.RECONVERGENT B0 ;  /* 0x0000000000007941 */ /* 0x000fea0003800200 */
.L_x_2240:
        /* <DEDUP_REMOVED lines=16> */
.L_x_2243:
[----:B------:R-:W-:Y:S05]  /*14c30*/  BSYNC.RECONVERGENT B0 ;  /* 0x0000000000007941 */ /* 0x000fea0003800200 */
.L_x_2242:
[----:B------:R-:W-:-:S04]  /*14c40*/  MOV R221, 0x0 ;  /* 0x0000000000dd7802 */ /* 0x000fc80000000f00 */
[----:B-12345:R-:W-:Y:S05]  /*14c50*/  @P0 RET.REL.NODEC R220 `(_ZN5flash24flash_fwd_splitkv_kernelI23Flash_fwd_kernel_traitsILi128ELi64ELi128ELi4ELb0ELb0EN7cutlass6half_tE19Flash_kernel_traitsILi128ELi64ELi128ELi4ES3_EELb0ELb1ELb0ELb0ELb0ELb0ELb0ELb0EEEvNS_16Flash_fwd_paramsE) ;  /* 0xfffffeb0dce80950 */ /* 0x03efea0003c3ffff */
        /* <DEDUP_REMOVED lines=14> */
[----:B-1----:R-:W-:Y:S05]  /*14d40*/  @P0 RET.REL.NODEC R220 `(_ZN5flash24flash_fwd_splitkv_kernelI23Flash_fwd_kernel_traitsILi128ELi64ELi128ELi4ELb0ELb0EN7cutlass6half_tE19Flash_kernel_traitsILi128ELi64ELi128ELi4ES3_EELb0ELb1ELb0ELb0ELb0ELb0ELb0ELb0EEEvNS_16Flash_fwd_paramsE) ;  /* 0xfffffeb0dcac0950 */ /* 0x002fea0003c3ffff */
[----:B------:R-:W-:Y:S01]  /*14d50*/  MOV R221, 0x0 ;  /* 0x0000000000dd7802 */ /* 0x000fe20000000f00 */
[----:B------:R1:W-:Y:S03]  /*14d60*/  ST.E.128 desc[UR4][R6.64+0x80], R32 ;  /* 0x0000802006007985 */ /* 0x0003e6000c101d04 */
[----:B-1----:R-:W-:Y:S05]  /*14d70*/  RET.REL.NODEC R220 `(_ZN5flash24flash_fwd_splitkv_kernelI23Flash_fwd_kernel_traitsILi128ELi64ELi128ELi4ELb0ELb0EN7cutlass6half_tE19Flash_kernel_traitsILi128ELi64ELi128ELi4ES3_EELb0ELb1ELb0ELb0ELb0ELb0ELb0ELb0EEEvNS_16Flash_fwd_paramsE) ;  /* 0xfffffeb0dca07950 */ /* 0x002fea0003c3ffff */
.L_x_2233:
[----:B------:R-:W-:Y:S01]  /*14d80*/  MOV R5, 0x2 ;  /* 0x0000000200057802 */ /* 0x000fe20000000f00 */
[----:B------:R-:W-:Y:S01]  /*14d90*/  IMAD.MOV.U32 R0, RZ, RZ, 0x1f ;  /* 0x0000001fff007424 */ /* 0x000fe200078e00ff */
[----:B------:R-:W-:-:S07]  /*14da0*/  MOV R4, 0xffffffff ;  /* 0xffffffff00047802 */ /* 0x000fce0000000f00 */
[----:B-1---5:R-:W-:Y:S05]  /*14db0*/  WARPSYNC.COLLECTIVE R4, `(.L_x_2244) ;  /* 0x0000000004087348 */ /* 0x022fea0003c00000 */
[----:B------:R2:W3:Y:S02]  /*14dc0*/  SHFL.BFLY P0, R11, R237, R5, R0 ;  /* 0x0c000005ed0b7389 */ /* 0x0004e40000000000 */
[----:B-123-5:R-:W-:Y:S05]  /*14dd0*/  ENDCOLLECTIVE ;  /* 0x000000000000791b */ /* 0x02efea0003800000 */
.L_x_2244:
[----:B------:R-:W-:Y:S02]  /*14de0*/  IMAD.MOV.U32 R8, RZ, RZ, R11 ;  /* 0x000000ffff087224 */ /* 0x000fe400078e000b */
[----:B------:R-:W-:Y:S02]  /*14df0*/  IMAD.MOV.U32 R5, RZ, RZ, 0x1 ;  /* 0x00000001ff057424 */ /* 0x000fe400078e00ff */
[----:B------:R-:W-:-:S05]  /*14e00*/  FADD.FTZ R9, R8, R237 ;  /* 0x000000ed08097221 */ /* 0x000fca0000010000 */
[----:B------:R-:W-:-:S07]  /*14e10*/  MOV R237, R9 ;  /* 0x0000000900ed7202 */ /* 0x000fce0000000f00 */
[----:B------:R-:W-:Y:S05]  /*14e20*/  WARPSYNC.COLLECTIVE R4, `(.L_x_2245) ;  /* 0x0000000004087348 */ /* 0x000fea0003c00000 */
[----:B------:R1:W2:Y:S02]  /*14e30*/  SHFL.BFLY P0, R11, R237, R5, R0 ;  /* 0x0c000005ed0b7389 */ /* 0x0002a40000000000 */
[----:B-12---:R-:W-:Y:S05]  /*14e40*/  ENDCOLLECTIVE ;  /* 0x000000000000791b */ /* 0x006fea0003800000 */
.L_x_2245:
[----:B------:R-:W-:Y:S01]  /*14e50*/  MOV R237, R235 ;  /* 0x000000eb00ed7202 */ /* 0x000fe20000000f00 */
[----:B------:R-:W-:Y:S01]  /*14e60*/  IMAD.MOV.U32 R5, RZ, RZ, 0x2 ;  /* 0x00000002ff057424 */ /* 0x000fe200078e00ff */
[----:B------:R-:W-:-:S07]  /*14e70*/  MOV R8, R11 ;  /* 0x0000000b00087202 */ /* 0x000fce0000000f00 */
[----:B------:R-:W-:Y:S05]  /*14e80*/  WARPSYNC.COLLECTIVE R4, `(.L_x_2246) ;  /* 0x0000000004087348 */ /* 0x000fea0003c00000 */
[----:B------:R1:W2:Y:S02]  /*14e90*/  SHFL.BFLY P0, R11, R237, R5, R0 ;  /* 0x0c000005ed0b7389 */ /* 0x0002a40000000000 */
[----:B-12---:R-:W-:Y:S05]  /*14ea0*/  ENDCOLLECTIVE ;  /* 0x000000000000791b */ /* 0x006fea0003800000 */
.L_x_2246:
[----:B------:R-:W-:Y:S01]  /*14eb0*/  FADD.FTZ R8, R9, R8 ;  /* 0x0000000809087221 */ /* 0x000fe20000010000 */
[----:B------:R-:W-:Y:S01]  /*14ec0*/  FADD.FTZ R10, R11, R235 ;  /* 0x000000eb0b0a7221 */ /* 0x000fe20000010000 */
[----:B------:R-:W-:-:S04]  /*14ed0*/  MOV R5, 0x1 ;  /* 0x0000000100057802 */ /* 0x000fc80000000f00 */
[----:B------:R-:W-:-:S07]  /*14ee0*/  MOV R237, R10 ;  /* 0x0000000a00ed7202 */ /* 0x000fce0000000f00 */
[----:B------:R-:W-:Y:S05]  /*14ef0*/  WARPSYNC.COLLECTIVE R4, `(.L_x_2247) ;  /* 0x0000000004087348 */ /* 0x000fea0003c00000 */
[----:B------:R1:W2:Y:S02]  /*14f00*/  SHFL.BFLY P0, R11, R237, R5, R0 ;  /* 0x0c000005ed0b7389 */ /* 0x0002a40000000000 */
[----:B-12---:R-:W-:Y:S05]  /*14f10*/  ENDCOLLECTIVE ;  /* 0x000000000000791b */ /* 0x006fea0003800000 */
.L_x_2247:
[----:B------:R-:W-:Y:S05]  /*14f20*/  BRA `(.L_x_2248) ;  /* 0xffffffe800dc7947 */ /* 0x000fea000383ffff */
.L_x_2249:
        /* <DEDUP_REMOVED lines=13> */
.L_x_14906:


//--------------------- .text._ZN5flash24flash_fwd_splitkv_kernelI23Flash_fwd_kernel_traitsILi128ELi64ELi128ELi4ELb0ELb0EN7cutlass6half_tE19Flash_kernel_traitsILi128ELi64ELi128ELi4ES3_EELb0ELb1ELb0ELb0ELb0ELb1ELb0ELb0EEEvNS_16Flash_fwd_paramsE --------------------------
	.section	.text._ZN5flash24flash_fwd_splitkv_kernelI23Flash_fwd_kernel_traitsILi128ELi64ELi128ELi4ELb0ELb0EN7cutlass6half_tE19Flash_kernel_traitsILi128ELi64ELi128ELi4ES3_EELb0ELb1ELb0ELb0ELb0ELb1ELb0ELb0EEEvNS_16Flash_fwd_paramsE,"ax",@progbits
	.align	128
        .global         _ZN5flash24flash_fwd_splitkv_kernelI23Flash_fwd_kernel_traitsILi128ELi64ELi128ELi4ELb0ELb0EN7cutlass6half_tE19Flash_kernel_traitsILi128ELi64ELi128ELi4ES3_EELb0ELb1ELb0ELb0ELb0ELb1ELb0ELb0EEEvNS_16Flash_fwd_paramsE
        .type           _ZN5flash24flash_fwd_splitkv_kernelI23Flash_fwd_kernel_traitsILi128ELi64ELi128ELi4ELb0ELb0EN7cutlass6half_tE19Flash_kernel_traitsILi128ELi64ELi128ELi4ES3_EELb0ELb1ELb0ELb0ELb0ELb1ELb0ELb0EEEvNS_16Flash_fwd_paramsE,@function
        .size           _ZN5flash24flash_fwd_splitkv_kernelI23Flash_fwd_kernel_traitsILi128ELi64ELi128ELi4ELb0ELb0EN7cutlass6half_tE19Flash_kernel_traitsILi128ELi64ELi128ELi4ES3_EELb0ELb1ELb0ELb0ELb0ELb1ELb0ELb0EEEvNS_16Flash_fwd_paramsE,(.L_x_14907 - _ZN5flash24flash_fwd_splitkv_kernelI23Flash_fwd_kernel_traitsILi128ELi64ELi128ELi4ELb0ELb0EN7cutlass6half_tE19Flash_kernel_traitsILi128ELi64ELi128ELi4ES3_EELb0ELb1ELb0ELb0ELb0ELb1ELb0ELb0EEEvNS_16Flash_fwd_paramsE)
        .other          _ZN5flash24flash_fwd_splitkv_kernelI23Flash_fwd_kernel_traitsILi128ELi64ELi128ELi4ELb0ELb0EN7cutlass6half_tE19Flash_kernel_traitsILi128ELi64ELi128ELi4ES3_EELb0ELb1ELb0ELb0ELb0ELb1ELb0ELb0EEEvNS_16Flash_fwd_paramsE,@"STO_CUDA_ENTRY STV_DEFAULT"
_ZN5flash24flash_fwd_splitkv_kernelI23Flash_fwd_kernel_traitsILi128ELi64ELi128ELi4ELb0ELb0EN7cutlass6half_tE19Flash_kernel_traitsILi128ELi64ELi128ELi4ES3_EELb0ELb1ELb0ELb0ELb0ELb1ELb0ELb0EEEvNS_16Flash_fwd_paramsE:
.text._ZN5flash24flash_fwd_splitkv_kernelI23Flash_fwd_kernel_traitsILi128ELi64ELi128ELi4ELb0ELb0EN7cutlass6half_tE19Flash_kernel_traitsILi128ELi64ELi128ELi4ES3_EELb0ELb1ELb0ELb0ELb0ELb1ELb0ELb0EEEvNS_16Flash_fwd_paramsE:
[----:B------:R-:W-:Y:S01]  /*0000*/  LDC R1, c[0x0][0x37c] ;  /* 0x0000df00ff017b82 */ /* 0x000fe20000000800 */
[----:B------:R-:W1:Y:S07]  /*0010*/  S2R R235, SR_CTAID.X ;  /* 0x0000000000eb7919 */ /* 0x000e6e0000002500 */
[----:B------:R-:W2:Y:S01]  /*0020*/  LDC.64 R2, c[0x0][0x348] ;  /* 0x0000d200ff027b82 */ /* 0x000ea20000000a00 */
[----:B------:R-:W-:Y:S01]  /*0030*/  BSSY.RECONVERGENT B3, `(.L_x_2250) ;  /* 0x0000005000037945 */ /* 0x000fe20003800200 */
[----:B------:R-:W-:Y:S01]  /*0040*/  MOV R232, 0x80 ;  /* 0x0000008000e87802 */ /* 0x000fe20000000f00 */
[----:B------:R-:W3:Y:S01]  /*0050*/  S2R R234, SR_CTAID.Y ;  /* 0x0000000000ea7919 */ /* 0x000ee20000002600 */
[----:B------:R-:W4:Y:S05]  /*0060*/  S2R R233, SR_CTAID.Z ;  /* 0x0000000000e97919 */ /* 0x000f2a0000002700 */
[----:B-1234-:R-:W-:Y:S05]  /*0070*/  CALL.REL.NOINC `($_ZN5flash24flash_fwd_splitkv_kernelI23Flash_fwd_kernel_traitsILi128ELi64ELi128ELi4ELb0ELb0EN7cutlass6half_tE19Flash_kernel_traitsILi128ELi64ELi128ELi4ES3_EELb0ELb1ELb0ELb0ELb0ELb1ELb0ELb0EEEvNS_16Flash_fwd_paramsE$_ZN5flash30compute_attn_1rowblock_splitkvI23Flash_fwd_kernel_traitsILi128ELi64ELi128ELi4ELb0ELb0EN7cutlass6half_tE19Flash_kernel_traitsILi128ELi64ELi128ELi4ES3_EELb0ELb1ELb0ELb0ELb0ELb1ELb0ELb0ENS_16Flash_fwd_paramsEEEvRKT8_iiiii) ;  /* 0x0000000000087944 */ /* 0x01efea0003c00000 */
[----:B------:R-:W-:Y:S05]  /*0080*/  BSYNC.RECONVERGENT B3 ;  /* 0x0000000000037941 */ /* 0x000fea0003800200 */
.L_x_2250:
[----:B------:R-:W-:Y:S05]  /*0090*/  EXIT ;  /* 0x000000000000794d */ /* 0x000fea0003800000 */
        .type           $_ZN5flash24flash_fwd_splitkv_kernelI23Flash_fwd_kernel_traitsILi128ELi64ELi128ELi4ELb0ELb0EN7cutlass6half_tE19Flash_kernel_traitsILi128ELi64ELi128ELi4ES3_EELb0ELb1ELb0ELb0ELb0ELb1ELb0ELb0EEEvNS_16Flash_fwd_paramsE$_ZN5flash30compute_attn_1rowblock_splitkvI23Flash_fwd_kernel_traitsILi128ELi64ELi128ELi4ELb0ELb0EN7cutlass6half_tE19Flash_kernel_traitsILi128ELi64ELi128ELi4ES3_EELb0ELb1ELb0ELb0ELb0ELb1ELb0ELb0ENS_16Flash_fwd_paramsEEEvRKT8_iiiii,@function
        .size           $_ZN5flash24flash_fwd_splitkv_kernelI23Flash_fwd_kernel_traitsILi128ELi64ELi128ELi4ELb0ELb0EN7cutlass6half_tE19Flash_kernel_traitsILi128ELi64ELi128ELi4ES3_EELb0ELb1ELb0ELb0ELb0ELb1ELb0ELb0EEEvNS_16Flash_fwd_paramsE$_ZN5flash30compute_attn_1rowblock_splitkvI23Flash_fwd_kernel_traitsILi128ELi64ELi128ELi4ELb0ELb0EN7cutlass6half_tE19Flash_kernel_traitsILi128ELi64ELi128ELi4ES3_EELb0ELb1ELb0ELb0ELb0ELb1ELb0ELb0ENS_16Flash_fwd_paramsEEEvRKT8_iiiii,(.L_x_14907 - $_ZN5flash24flash_fwd_splitkv_kernelI23Flash_fwd_kernel_traitsILi128ELi64ELi128ELi4ELb0ELb0EN7cutlass6half_tE19Flash_kernel_traitsILi128ELi64ELi128ELi4ES3_EELb0ELb1ELb0ELb0ELb0ELb1ELb0ELb0EEEvNS_16Flash_fwd_paramsE$_ZN5flash30compute_attn_1rowblock_splitkvI23Flash_fwd_kernel_traitsILi128ELi64ELi128ELi4ELb0ELb0EN7cutlass6half_tE19Flash_kernel_traitsILi128ELi64ELi128ELi4ES3_EELb0ELb1ELb0ELb0ELb0ELb1ELb0ELb0ENS_16Flash_fwd_paramsEEEvRKT8_iiiii)
$_ZN5flash24flash_fwd_splitkv_kernelI23Flash_fwd_kernel_traitsILi128ELi64ELi128ELi4ELb0ELb0EN7cutlass6half_tE19Flash_kernel_traitsILi128ELi64ELi128ELi4ES3_EELb0ELb1ELb0ELb0ELb0ELb1ELb0ELb0EEEvNS_16Flash_fwd_paramsE$_ZN5flash30compute_attn_1rowblock_splitkvI23Flash_fwd_kernel_traitsILi128ELi64ELi128ELi4ELb0ELb0EN7cutlass6half_tE19Flash_kernel_traitsILi128ELi64ELi128ELi4ES3_EELb0ELb1ELb0ELb0ELb0ELb1ELb0ELb0ENS_16Flash_fwd_paramsEEEvRKT8_iiiii:
        /* <DEDUP_REMOVED lines=22> */
[----:B------:R-:W-:Y:S01]  /*0200*/  ISETP.NE.AND.EX P2, PT, R11, RZ, PT, P2 ;  /* 0x000000ff0b00720c */ /* 0x000fe20003f45320 */
[----:B------:R-:W-:-:S06]  /*0210*/  IMAD.MOV.U32 R14, RZ, RZ, RZ ;  /* 0x000000ffff0e7224 */ /* 0x000fcc00078e00ff */
[----:B------:R-:W-:-:S05]  /*0220*/  @P1 IADD3 R12, P0, PT, R12, R6, RZ ;  /* 0x000000060c0c1210 */ /* 0x000fca0007f1e0ff */
        /* <DEDUP_REMOVED lines=13> */
.L_x_2252:
[----:B------:R-:W-:Y:S05]  /*0300*/  BSYNC.RECONVERGENT B0 ;  /* 0x0000000000007941 */ /* 0x000fea0003800200 */
.L_x_2251:
[----:B------:R-:W-:Y:S04]  /*0310*/  BSSY.RECONVERGENT B0, `(.L_x_2253) ;  /* 0x0000007000007945 */ /* 0x000fe80003800200 */
[----:B------:R-:W-:Y:S05]  /*0320*/  @!P3 BRA `(.L_x_2254) ;  /* 0x000000000014b947 */ /* 0x000fea0003800000 */
[----:B------:R-:W3:Y:S02]  /*0330*/  LD.E.U8 R0, desc[UR4][R2.64+0x1b2] ;  /* 0x0001b20402007980 */ /* 0x000ee4000c101100 */
[----:B---3--:R-:W-:-:S13]  /*0340*/  ISETP.NE.AND P1, PT, R0, RZ, PT ;  /* 0x000000ff0000720c */ /* 0x008fda0003f25270 */
[----:B------:R-:W3:Y:S02]  /*0350*/  @P1 LD.E R0, desc[UR4][R10.64+0x4] ;  /* 0x000004040a001980 */ /* 0x000ee4000c101900 */
[----:B---3-5:R-:W-:-:S06]  /*0360*/  @P1 IADD3 R127, PT, PT, R0, -R15, RZ ;  /* 0x8000000f007f1210 */ /* 0x028fcc0007ffe0ff */
[----:B------:R3:W5:Y:S02]  /*0370*/  @!P1 LD.E R127, desc[UR4][R10.64] ;  /* 0x000000040a7f9980 */ /* 0x000764000c101900 */
.L_x_2254:
[----:B------:R-:W-:Y:S05]  /*0380*/  BSYNC.RECONVERGENT B0 ;  /* 0x0000000000007941 */ /* 0x000fea0003800200 */
.L_x_2253:
        /* <DEDUP_REMOVED lines=8> */
.L_x_2256:
[----:B------:R-:W4:Y:S01]  /*0410*/  LD.E.64 R8, desc[UR4][R2.64+0x108] ;  /* 0x0001080402087980 */ /* 0x000f22000c101b00 */
[----:B------:R-:W-:Y:S01]  /*0420*/  BSSY.RECONVERGENT B0, `(.L_x_2258) ;  /* 0x0000006000007945 */ /* 0x000fe20003800200 */
[----:B------:R-:W-:Y:S01]  /*0430*/  IMAD.MOV.U32 R0, RZ, RZ, RZ ;  /* 0x000000ffff007224 */ /* 0x000fe200078e00ff */
[----:B----4-:R-:W-:-:S04]  /*0440*/  ISETP.NE.U32.AND P0, PT, R8, RZ, PT ;  /* 0x000000ff0800720c */ /* 0x010fc80003f05070 */
[----:B------:R-:W-:-:S13]  /*0450*/  ISETP.NE.AND.EX P0, PT, R9, RZ, PT, P0 ;  /* 0x000000ff0900720c */ /* 0x000fda0003f05300 */
[----:B------:R-:W-:Y:S05]  /*0460*/  @!P0 BRA `(.L_x_2259) ;  /* 0x0000000000048947 */ /* 0x000fea0003800000 */
[----:B------:R4:W5:Y:S02]  /*0470*/  LD.E R0, desc[UR4][R2.64+0xbc] ;  /* 0x0000bc0402007980 */ /* 0x000964000c101900 */
.L_x_2259:
[----:B------:R-:W-:Y:S05]  /*0480*/  BSYNC.RECONVERGENT B0 ;  /* 0x0000000000007941 */ /* 0x000fea0003800200 */
.L_x_2258:
[----:B-----5:R-:W-:Y:S02]  /*0490*/  IADD3 R127, PT, PT, R0, R127, -R14 ;  /* 0x0000007f007f7210 */ /* 0x020fe40007ffe80e */
.L_x_2257:
[----:B------:R-:W-:Y:S05]  /*04a0*/  BSYNC.RECONVERGENT B1 ;  /* 0x0000000000017941 */ /* 0x000fea0003800200 */
.L_x_2255:
[----:B------:R-:W-:Y:S01]  /*04b0*/  IMAD.SHL.U32 R5, R235, 0x40, RZ ;  /* 0x00000040eb057824 */ /* 0x000fe200078e00ff */
[----:B------:R-:W-:Y:S01]  /*04c0*/  MOV R8, R232 ;  /* 0x000000e800087202 */ /* 0x000fe20000000f00 */
[----:B------:R-:W-:-:S03]  /*04d0*/  IMAD.MOV.U32 R9, RZ, RZ, 0x0 ;  /* 0x00000000ff097424 */ /* 0x000fc600078e00ff */
[----:B------:R-:W-:-:S13]  /*04e0*/  ISETP.GT.AND P0, PT, R130, R5, PT ;  /* 0x000000058200720c */ /* 0x000fda0003f04270 */
[----:B-1234-:R-:W-:Y:S05]  /*04f0*/  @!P0 RET.REL.NODEC R8 `(_ZN5flash24flash_fwd_splitkv_kernelI23Flash_fwd_kernel_traitsILi128ELi64ELi128ELi4ELb0ELb0EN7cutlass6half_tE19Flash_kernel_traitsILi128ELi64ELi128ELi4ES3_EELb0ELb1ELb0ELb0ELb0ELb1ELb0ELb0EEEvNS_16Flash_fwd_paramsE) ;  /* 0xfffffff808c08950 */ /* 0x01efea0003c3ffff */
[----:B------:R-:W2:Y:S04]  /*0500*/  LD.E R7, desc[UR4][R2.64+0x188] ;  /* 0x0001880402077980 */ /* 0x000ea8000c101900 */
[----:B------:R-:W3:Y:S04]  /*0510*/  LD.E R11, desc[UR4][R2.64+0x184] ;  /* 0x00018404020b7980 */ /* 0x000ee8000c101900 */
[----:B------:R-:W4:Y:S01]  /*0520*/  LD.E R13, desc[UR4][R2.64+0xb8] ;  /* 0x0000b804020d7980 */ /* 0x000f22000c101900 */
[----:B------:R-:W-:Y:S02]  /*0530*/  VIADD R9, R127, 0x7f ;  /* 0x0000007f7f097836 */ /* 0x000fe40000000000 */
[----:B------:R-:W-:Y:S01]  /*0540*/  IMAD R0, R235, 0x40, -R130 ;  /* 0x00000040eb007824 */ /* 0x000fe200078e0a82 */
[----:B------:R-:W1:Y:S02]  /*0550*/  S2R R209, SR_TID.X ;  /* 0x0000000000d17919 */ /* 0x000e640000002100 */
[----:B------:R-:W-:-:S04]  /*0560*/  SHF.R.S32.HI R8, RZ, 0x1f, R9 ;  /* 0x0000001fff087819 */ /* 0x000fc80000011409 */
[----:B------:R-:W-:-:S04]  /*0570*/  LEA.HI R8, R8, R9, RZ, 0x7 ;  /* 0x0000000908087211 */ /* 0x000fc800078f38ff */
[----:B------:R-:W-:Y:S02]  /*0580*/  SHF.R.S32.HI R8, RZ, 0x7, R8 ;  /* 0x00000007ff087819 */ /* 0x000fe40000011408 */
        /* <DEDUP_REMOVED lines=8> */
[----:B------:R-:W-:-:S02]  /*0610*/  LEA.HI R12, R12, R13, RZ, 0x7 ;  /* 0x0000000d0c0c7211 */ /* 0x000fc400078f38ff */
[----:B------:R-:W-:Y:S02]  /*0620*/  LEA.HI R0, R0, R7, RZ, 0x7 ;  /* 0x0000000700007211 */ /* 0x000fe400078f38ff */
[----:B------:R-:W-:Y:S02]  /*0630*/  LEA.HI R10, R10, R11, RZ, 0x7 ;  /* 0x0000000b0a0a7211 */ /* 0x000fe400078f38ff */
[----:B------:R-:W-:Y:S02]  /*0640*/  SHF.R.S32.HI R7, RZ, 0x7, R12 ;  /* 0x00000007ff077819 */ /* 0x000fe4000001140c */
[----:B------:R-:W-:Y:S02]  /*0650*/  SHF.R.S32.HI R0, RZ, 0x7, R0 ;  /* 0x00000007ff007819 */ /* 0x000fe40000011400 */
[----:B------:R-:W-:Y:S02]  /*0660*/  SHF.R.S32.HI R10, RZ, 0x7, R10 ;  /* 0x00000007ff0a7819 */ /* 0x000fe4000001140a */
[----:B------:R-:W-:-:S02]  /*0670*/  VIMNMX3 R0, R7, R8, R0, PT ;  /* 0x000000080700720f */ /* 0x000fc40003800100 */
        /* <DEDUP_REMOVED lines=20> */
[----:B-1----:R-:W-:Y:S01]  /*07c0*/  IADD3 R3, PT, PT, R209, 0x20, RZ ;  /* 0x00000020d1037810 */ /* 0x002fe20007ffe0ff */
        /* <DEDUP_REMOVED lines=31> */
.L_x_2262:
[----:B------:R-:W-:Y:S05]  /*09c0*/  BSYNC.RECONVERGENT B0 ;  /* 0x0000000000007941 */ /* 0x000fea0003800200 */
.L_x_2261:
        /* <DEDUP_REMOVED lines=17> */
.L_x_2264:
[----:B------:R-:W-:Y:S05]  /*0ae0*/  BSYNC.RECONVERGENT B0 ;  /* 0x0000000000007941 */ /* 0x000fea0003800200 */
.L_x_2263:
        /* <DEDUP_REMOVED lines=20> */
.L_x_2266:
[----:B------:R-:W-:Y:S05]  /*0c30*/  BSYNC.RECONVERGENT B0 ;  /* 0x0000000000007941 */ /* 0x000fea0003800200 */
.L_x_2265:
        /* <DEDUP_REMOVED lines=25> */
.L_x_2268:
[----:B------:R-:W-:Y:S05]  /*0dd0*/  BSYNC.RECONVERGENT B0 ;  /* 0x0000000000007941 */ /* 0x000fea0003800200 */
.L_x_2267:
[----:B------:R-:W-:Y:S01]  /*0de0*/  MOV R233, 0x0 ;  /* 0x0000000000e97802 */ /* 0x000fe20000000f00 */
[----:B------:R-:W-:Y:S04]  /*0df0*/  @!P5 ST.E desc[UR4][R8.64], R3 ;  /* 0x000000030800d985 */ /* 0x000fe8000c101904 */
[----:B------:R-:W-:Y:S04]  /*0e00*/  @!P4 ST.E desc[UR4][R8.64+0x40], R2 ;  /* 0x000040020800c985 */ /* 0x000fe8000c101904 */
[----:B------:R1:W-:Y:S02]  /*0e10*/  @!P3 ST.E desc[UR4][R8.64+0x80], R0 ;  /* 0x000080000800b985 */ /* 0x0003e4000c101904 */
[----:B-12---:R-:W-:Y:S05]  /*0e20*/  @P6 RET.REL.NODEC R232 `(_ZN5flash24flash_fwd_splitkv_kernelI23Flash_fwd_kernel_traitsILi128ELi64ELi128ELi4ELb0ELb0EN7cutlass6half_tE19Flash_kernel_traitsILi128ELi64ELi128ELi4ES3_EELb0ELb1ELb0ELb0ELb0ELb1ELb0ELb0EEEvNS_16Flash_fwd_paramsE) ;  /* 0xfffffff0e8746950 */ /* 0x006fea0003c3ffff */
[----:B------:R-:W-:Y:S02]  /*0e30*/  MOV R3, 0x7f800000 ;  /* 0x7f80000000037802 */ /* 0x000fe40000000f00 */
[----:B------:R-:W-:-:S03]  /*0e40*/  MOV R233, 0x0 ;  /* 0x0000000000e97802 */ /* 0x000fc60000000f00 */
[----:B------:R1:W-:Y:S02]  /*0e50*/  ST.E desc[UR4][R8.64+0xc0], R3 ;  /* 0x0000c00308007985 */ /* 0x0003e4000c101904 */
[----:B-1----:R-:W-:Y:S05]  /*0e60*/  RET.REL.NODEC R232 `(_ZN5flash24flash_fwd_splitkv_kernelI23Flash_fwd_kernel_traitsILi128ELi64ELi128ELi4ELb0ELb0EN7cutlass6half_tE19Flash_kernel_traitsILi128ELi64ELi128ELi4ES3_EELb0ELb1ELb0ELb0ELb0ELb1ELb0ELb0EEEvNS_16Flash_fwd_paramsE) ;  /* 0xfffffff0e8647950 */ /* 0x002fea0003c3ffff */
.L_x_2260:
        /* <DEDUP_REMOVED lines=17> */
[----:B-1----:R-:W-:-:S03]  /*0f80*/  LEA R6, R0, 0xffffff80, 0x7 ;  /* 0xffffff8000067811 */ /* 0x002fc600078e38ff */
[----:B------:R-:W4:Y:S04]  /*0f90*/  LD.E.64 R20, desc[UR4][R184.64+0x20] ;  /* 0x00002004b8147980 */ /* 0x000f28000c101b00 */
        /* <DEDUP_REMOVED lines=8> */
[----:B------:R-:W1:Y:S01]  /*1020*/  F2I.FTZ.U32.TRUNC.NTZ R17, R16 ;  /* 0x0000001000117305 */ /* 0x000e62000021f000 */
[----:B------:R-:W-:Y:S02]  /*1030*/  IABS R4, R13 ;  /* 0x0000000d00047213 */ /* 0x000fe40000000000 */
        /* <DEDUP_REMOVED lines=23> */
[----:B------:R-:W-:-:S05]  /*11b0*/  @!P3 LOP3.LUT R11, RZ, R13, RZ, 0x33, !PT ;  /* 0x0000000dff0bb212 */ /* 0x000fca00078e33ff */
        /* <DEDUP_REMOVED lines=8> */
[----:B-1----:R-:W-:Y:S02]  /*1240*/  IABS R9, R233 ;  /* 0x000000e900097213 */ /* 0x002fe40000000000 */
[----:B------:R-:W-:Y:S01]  /*1250*/  IABS R8, R12 ;  /* 0x0000000c00087213 */ /* 0x000fe20000000000 */
[----:B----4-:R-:W-:-:S04]  /*1260*/  IMAD.MOV R7, RZ, RZ, -R27 ;  /* 0x000000ffff077224 */ /* 0x010fc800078e0a1b */
[----:B------:R-:W-:-:S04]  /*1270*/  IMAD R14, R7, R10, RZ ;  /* 0x0000000a070e7224 */ /* 0x000fc800078e02ff */
[----:B------:R-:W-:-:S04]  /*1280*/  IMAD.HI.U32 R14, R27, R14, R26 ;  /* 0x0000000e1b0e7227 */ /* 0x000fc800078e001a */
[----:B------:R-:W-:Y:S02]  /*1290*/  IMAD.MOV R8, RZ, RZ, -R8 ;  /* 0x000000ffff087224 */ /* 0x000fe400078e0a08 */
[----:B------:R-:W-:-:S04]  /*12a0*/  IMAD.HI.U32 R7, R14, R9, RZ ;  /* 0x000000090e077227 */ /* 0x000fc800078e00ff */
[----:B------:R-:W-:-:S05]  /*12b0*/  IMAD R9, R7, R8, R9 ;  /* 0x0000000807097224 */ /* 0x000fca00078e0209 */
[----:B------:R-:W-:Y:S01]  /*12c0*/  ISETP.GT.U32.AND P2, PT, R10, R9, PT ;  /* 0x000000090a00720c */ /* 0x000fe20003f44070 */
[----:B------:R-:W-:-:S12]  /*12d0*/  IMAD.MOV R11, RZ, RZ, -R11 ;  /* 0x000000ffff0b7224 */ /* 0x000fd800078e0a0b */
[----:B------:R-:W-:-:S04]  /*12e0*/  @!P2 IADD3 R9, PT, PT, R9, -R10, RZ ;  /* 0x8000000a0909a210 */ /* 0x000fc80007ffe0ff */
[----:B------:R-:W-:Y:S02]  /*12f0*/  ISETP.GE.U32.AND P3, PT, R9, R10, PT ;  /* 0x0000000a0900720c */ /* 0x000fe40003f66070 */
[----:B------:R-:W-:Y:S02]  /*1300*/  LOP3.LUT R10, R233, R12, RZ, 0x3c, !PT ;  /* 0x0000000ce90a7212 */ /* 0x000fe400078e3cff */
        /* <DEDUP_REMOVED lines=16> */
[----:B------:R-:W-:-:S03]  /*1410*/  IADD3 R21, PT, PT, R21, R8, RZ ;  /* 0x0000000815157210 */ /* 0x000fc60007ffe0ff */
[----:B------:R-:W-:-:S04]  /*1420*/  IMAD.WIDE.U32 R20, R6, R216, R20 ;  /* 0x000000d806147225 */ /* 0x000fc800078e0014 */
[----:B------:R-:W-:Y:S01]  /*1430*/  IMAD.IADD R21, R21, 0x1, R7 ;  /* 0x0000000115157824 */ /* 0x000fe200078e0207 */
[----:B------:R-:W-:-:S05]  /*1440*/  SHF.R.S32.HI R7, RZ, 0x1f, R11 ;  /* 0x0000001fff077819 */ /* 0x000fca000001140b */
[----:B------:R-:W-:Y:S02]  /*1450*/  IMAD R13, R18, R7, R13 ;  /* 0x00000007120d7224 */ /* 0x000fe400078e020d */
[----:B--2---:R-:W-:Y:S02]  /*1460*/  IMAD R7, R17, R4, RZ ;  /* 0x0000000411077224 */ /* 0x004fe400078e02ff */
[----:B------:R-:W-:-:S04]  /*1470*/  IMAD.WIDE.U32 R30, R11, R18, R20 ;  /* 0x000000120b1e7225 */ /* 0x000fc800078e0014 */
[----:B------:R-:W-:-:S04]  /*1480*/  IMAD.WIDE.U32 R10, R16, R4, RZ ;  /* 0x00000004100a7225 */ /* 0x000fc800078e00ff */
[----:B------:R-:W-:Y:S01]  /*1490*/  IMAD R7, R16, R9, R7 ;  /* 0x0000000910077224 */ /* 0x000fe200078e0207 */
[----:B------:R-:W-:-:S03]  /*14a0*/  IADD3 R13, PT, PT, R31, R13, RZ ;  /* 0x0000000d1f0d7210 */ /* 0x000fc60007ffe0ff */
[----:B------:R-:W-:Y:S01]  /*14b0*/  IMAD.IADD R8, R11, 0x1, R7 ;  /* 0x000000010b087824 */ /* 0x000fe200078e0207 */
[----:B------:R-:W-:Y:S05]  /*14c0*/  BRA `(.L_x_2271) ;  /* 0x00000004003c7947 */ /* 0x000fea0003800000 */
.L_x_2270:
        /* <DEDUP_REMOVED lines=11> */
[----:B-1----:R-:W-:-:S02]  /*1580*/  IABS R7, R233 ;  /* 0x000000e900077213 */ /* 0x002fc40000000000 */
[----:B------:R-:W-:Y:S02]  /*1590*/  CS2R R242, SRZ ;  /* 0x0000000000f27805 */ /* 0x000fe4000001ff00 */
[----:B--2---:R-:W-:-:S04]  /*15a0*/  IABS R4, R12 ;  /* 0x0000000c00047213 */ /* 0x004fc80000000000 */
[----:B------:R-:W1:Y:S08]  /*15b0*/  I2F.RP R10, R4 ;  /* 0x00000004000a7306 */ /* 0x000e700000209400 */
[----:B-1----:R-:W1:Y:S02]  /*15c0*/  MUFU.RCP R9, R10 ;  /* 0x0000000a00097308 */ /* 0x002e640000001000 */
[----:B-1----:R-:W-:-:S06]  /*15d0*/  VIADD R9, R9, 0xffffffe ;  /* 0x0ffffffe09097836 */ /* 0x002fcc0000000000 */
[----:B------:R-:W1:Y:S02]  /*15e0*/  F2I.FTZ.U32.TRUNC.NTZ R25, R9 ;  /* 0x0000000900197305 */ /* 0x000e64000021f000 */
[----:B-1----:R-:W-:-:S05]  /*15f0*/  IADD3 R6, PT, PT, RZ, -R25, RZ ;  /* 0x80000019ff067210 */ /* 0x002fca0007ffe0ff */
[----:B------:R-:W-:Y:S01]  /*1600*/  IMAD R8, R6, R4, RZ ;  /* 0x0000000406087224 */ /* 0x000fe200078e02ff */
[----:B------:R-:W-:-:S03]  /*1610*/  IABS R6, R12 ;  /* 0x0000000c00067213 */ /* 0x000fc60000000000 */
[----:B------:R-:W-:Y:S01]  /*1620*/  IMAD.HI.U32 R8, R25, R8, R24 ;  /* 0x0000000819087227 */ /* 0x000fe200078e0018 */
[----:B------:R-:W-:-:S05]  /*1630*/  IADD3 R6, PT, PT, RZ, -R6, RZ ;  /* 0x80000006ff067210 */ /* 0x000fca0007ffe0ff */
[----:B------:R-:W-:-:S04]  /*1640*/  IMAD.HI.U32 R11, R8, R7, RZ ;  /* 0x00000007080b7227 */ /* 0x000fc800078e00ff */
[----:B------:R-:W-:-:S05]  /*1650*/  IMAD R7, R11, R6, R7 ;  /* 0x000000060b077224 */ /* 0x000fca00078e0207 */
[----:B------:R-:W-:Y:S01]  /*1660*/  ISETP.GT.U32.AND P2, PT, R4, R7, PT ;  /* 0x000000070400720c */ /* 0x000fe20003f44070 */
[-C--:B---3--:R-:W-:Y:S01]  /*1670*/  @!P3 IMAD R9, R217, R14.reuse, RZ ;  /* 0x0000000ed909b224 */ /* 0x088fe200078e02ff */
[----:B------:R-:W-:Y:S01]  /*1680*/  @!P3 SHF.R.S32.HI R6, RZ, 0x1f, R14 ;  /* 0x0000001fff06b819 */ /* 0x000fe2000001140e */
[----:B------:R-:W-:-:S04]  /*1690*/  @!P3 IMAD.WIDE.U32 R24, R216, R14, RZ ;  /* 0x0000000ed818b225 */ /* 0x000fc800078e00ff */
[----:B------:R-:W-:Y:S01]  /*16a0*/  @!P3 IMAD R6, R6, R216, R9 ;  /* 0x000000d80606b224 */ /* 0x000fe200078e0209 */
[----:B-----5:R-:W-:Y:S01]  /*16b0*/  @!P3 SHF.R.S32.HI R8, RZ, 0x1f, R13 ;  /* 0x0000001fff08b819 */ /* 0x020fe2000001140d */
[----:B----4-:R-:W-:Y:S02]  /*16c0*/  @!P3 IMAD R9, R21, R13, RZ ;  /* 0x0000000d1509b224 */ /* 0x010fe400078e02ff */
[----:B------:R-:W-:Y:S02]  /*16d0*/  @!P3 IMAD.IADD R25, R25, 0x1, R6 ;  /* 0x000000011919b824 */ /* 0x000fe400078e0206 */
[-C--:B------:R-:W-:Y:S02]  /*16e0*/  @!P2 IADD3 R7, PT, PT, R7, -R4.reuse, RZ ;  /* 0x800000040707a210 */ /* 0x080fe40007ffe0ff */
[----:B------:R-:W-:Y:S01]  /*16f0*/  @P3 IADD3 R6, PT, PT, R14, R15, RZ ;  /* 0x0000000f0e063210 */ /* 0x000fe20007ffe0ff */
[----:B------:R-:W-:Y:S01]  /*1700*/  @!P3 IMAD.WIDE.U32 R24, R20, R13, R24 ;  /* 0x0000000d1418b225 */ /* 0x000fe200078e0018 */
[----:B------:R-:W-:-:S02]  /*1710*/  ISETP.GE.U32.AND P4, PT, R7, R4, PT ;  /* 0x000000040700720c */ /* 0x000fc40003f86070 */
[----:B------:R-:W-:Y:S01]  /*1720*/  LOP3.LUT R7, R233, R12, RZ, 0x3c, !PT ;  /* 0x0000000ce9077212 */ /* 0x000fe200078e3cff */
[----:B------:R-:W-:Y:S02]  /*1730*/  @!P3 IMAD R9, R20, R8, R9 ;  /* 0x000000081409b224 */ /* 0x000fe400078e0209 */
[-C--:B------:R-:W-:Y:S02]  /*1740*/  @P3 IMAD R4, R217, R6.reuse, RZ ;  /* 0x00000006d9043224 */ /* 0x080fe400078e02ff */
[----:B------:R-:W-:Y:S01]  /*1750*/  @P3 IMAD.WIDE.U32 R20, R216, R6, RZ ;  /* 0x00000006d8143225 */ /* 0x000fe200078e00ff */
[----:B------:R-:W-:Y:S02]  /*1760*/  ISETP.GE.AND P1, PT, R7, RZ, PT ;  /* 0x000000ff0700720c */ /* 0x000fe40003f26270 */
[----:B------:R-:W-:Y:S01]  /*1770*/  @!P2 IADD3 R11, PT, PT, R11, 0x1, RZ ;  /* 0x000000010b0ba810 */ /* 0x000fe20007ffe0ff */
[----:B------:R-:W-:Y:S01]  /*1780*/  @!P3 IMAD.IADD R9, R25, 0x1, R9 ;  /* 0x000000011909b824 */ /* 0x000fe200078e0209 */
[----:B------:R-:W-:Y:S01]  /*1790*/  @!P3 MOV R10, R24 ;  /* 0x00000018000ab202 */ /* 0x000fe20000000f00 */
[----:B------:R-:W-:Y:S01]  /*17a0*/  @P3 IMAD.MOV.U32 R10, RZ, RZ, R20 ;  /* 0x000000ffff0a3224 */ /* 0x000fe200078e0014 */
[----:B------:R-:W-:-:S02]  /*17b0*/  ISETP.NE.AND P2, PT, R12, RZ, PT ;  /* 0x000000ff0c00720c */ /* 0x000fc40003f45270 */
[----:B------:R-:W-:Y:S01]  /*17c0*/  @P3 IADD3 R9, PT, PT, R21, R4, RZ ;  /* 0x0000000415093210 */ /* 0x000fe20007ffe0ff */
[----:B------:R-:W-:Y:S01]  /*17d0*/  @!P3 IMAD R4, R219, R14, RZ ;  /* 0x0000000edb04b224 */ /* 0x000fe200078e02ff */
[----:B------:R-:W-:Y:S02]  /*17e0*/  @!P3 SHF.R.S32.HI R7, RZ, 0x1f, R14 ;  /* 0x0000001fff07b819 */ /* 0x000fe4000001140e */
[----:B------:R-:W-:Y:S01]  /*17f0*/  LEA R6, R0, 0xffffff80, 0x7 ;  /* 0xffffff8000067811 */ /* 0x000fe200078e38ff */
[----:B------:R-:W-:Y:S01]  /*1800*/  IMAD.MOV.U32 R21, RZ, RZ, R9 ;  /* 0x000000ffff157224 */ /* 0x000fe200078e0009 */
[----:B------:R-:W-:Y:S02]  /*1810*/  MOV R20, R10 ;  /* 0x0000000a00147202 */ /* 0x000fe40000000f00 */
        /* <DEDUP_REMOVED lines=10> */
[----:B------:R-:W-:Y:S02]  /*18c0*/  IADD3 R21, PT, PT, R21, R8, RZ ;  /* 0x0000000815157210 */ /* 0x000fe40007ffe0ff */
[----:B------:R-:W-:Y:S01]  /*18d0*/  @P3 IADD3 R14, PT, PT, R14, R15, RZ ;  /* 0x0000000f0e0e3210 */ /* 0x000fe20007ffe0ff */
[----:B------:R-:W-:Y:S01]  /*18e0*/  IMAD R9, R17, R11, RZ ;  /* 0x0000000b11097224 */ /* 0x000fe200078e02ff */
[----:B------:R-:W-:Y:S01]  /*18f0*/  SHF.R.S32.HI R8, RZ, 0x1f, R11 ;  /* 0x0000001fff087819 */ /* 0x000fe2000001140b */
[----:B------:R-:W-:-:S02]  /*1900*/  @!P3 IMAD R4, R18, R7, R4 ;  /* 0x000000071204b224 */ /* 0x000fc400078e0204 */
[----:B------:R-:W-:-:S04]  /*1910*/  @!P3 IMAD.WIDE.U32 R18, R18, R13, R24 ;  /* 0x0000000d1212b225 */ /* 0x000fc800078e0018 */
[----:B------:R-:W-:Y:S02]  /*1920*/  @P3 IMAD R7, R219, R14, RZ ;  /* 0x0000000edb073224 */ /* 0x000fe400078e02ff */
[----:B------:R-:W-:-:S04]  /*1930*/  IMAD.WIDE.U32 R30, R16, R11, R20 ;  /* 0x0000000b101e7225 */ /* 0x000fc800078e0014 */
[----:B------:R-:W-:Y:S02]  /*1940*/  IMAD R9, R16, R8, R9 ;  /* 0x0000000810097224 */ /* 0x000fe400078e0209 */
[----:B------:R-:W-:Y:S01]  /*1950*/  @P3 IMAD.WIDE.U32 R14, R218, R14, RZ ;  /* 0x0000000eda0e3225 */ /* 0x000fe200078e00ff */
[----:B------:R-:W-:-:S03]  /*1960*/  @!P3 MOV R10, R18 ;  /* 0x00000012000ab202 */ /* 0x000fc60000000f00 */
[----:B------:R-:W-:Y:S01]  /*1970*/  @!P3 IMAD.IADD R8, R19, 0x1, R4 ;  /* 0x000000011308b824 */ /* 0x000fe200078e0204 */
[----:B------:R-:W-:Y:S01]  /*1980*/  IADD3 R13, PT, PT, R31, R9, RZ ;  /* 0x000000091f0d7210 */ /* 0x000fe20007ffe0ff */
[----:B------:R-:W-:Y:S01]  /*1990*/  @P3 IMAD.IADD R8, R15, 0x1, R7 ;  /* 0x000000010f083824 */ /* 0x000fe200078e0207 */
[----:B------:R-:W-:Y:S02]  /*19a0*/  @P3 MOV R10, R14 ;  /* 0x0000000e000a3202 */ /* 0x000fe40000000f00 */
[----:B------:R-:W-:Y:S02]  /*19b0*/  MOV R15, RZ ;  /* 0x000000ff000f7202 */ /* 0x000fe40000000f00 */
.L_x_2271:
[----:B------:R-:W-:Y:S05]  /*19c0*/  BSYNC.RECONVERGENT B0 ;  /* 0x0000000000007941 */ /* 0x000fea0003800200 */
.L_x_2269:
        /* <DEDUP_REMOVED lines=65> */
.L_x_2273:
[----:B------:R-:W-:Y:S05]  /*1de0*/  BSYNC.RECONVERGENT B0 ;  /* 0x0000000000007941 */ /* 0x000fea0003800200 */
.L_x_2272:
[----:B-1----:R-:W-:Y:S01]  /*1df0*/  IMAD R4, R0, -0x80, R127 ;  /* 0xffffff8000047824 */ /* 0x002fe200078e027f */
        /* <DEDUP_REMOVED lines=26> */
.L_x_2275:
[----:B------:R-:W-:Y:S05]  /*1fa0*/  BSYNC.RECONVERGENT B0 ;  /* 0x0000000000007941 */ /* 0x000fea0003800200 */
.L_x_2274:
        /* <DEDUP_REMOVED lines=29> */
.L_x_2277:
[----:B------:R-:W-:Y:S05]  /*2180*/  BSYNC.RECONVERGENT B0 ;  /* 0x0000000000007941 */ /* 0x000fea0003800200 */
.L_x_2276:
[----:B------:R-:W-:Y:S01]  /*2190*/  IMAD.IADD R13, R37, 0x1, R13 ;  /* 0x00000001250d7824 */ /* 0x000fe200078e020d */
[----:B-----5:R-:W-:Y:S01]  /*21a0*/  LEA R228, P4, R36, R34, 0x1 ;  /* 0x0000002224e47211 */ /* 0x020fe200078808ff */
[----:B------:R-:W-:Y:S01]  /*21b0*/  BSSY.RECONVERGENT B0, `(.L_x_2278) ;  /* 0x000001c000007945 */ /* 0x000fe20003800200 */
[-C--:B------:R-:W-:Y:S01]  /*21c0*/  ISETP.GE.AND P5, PT, R9, R4.reuse, PT ;  /* 0x000000040900720c */ /* 0x080fe20003fa6270 */
[----:B------:R-:W-:Y:S01]  /*21d0*/  IMAD.SHL.U32 R5, R216, 0x10, RZ ;  /* 0x00000010d8057824 */ /* 0x000fe200078e00ff */
[----:B------:R-:W-:Y:S01]  /*21e0*/  LEA.HI.X R227, R36, R35, R13, 0x1, P4 ;  /* 0x0000002324e37211 */ /* 0x000fe200020f0c0d */
[----:B------:R-:W-:Y:S01]  /*21f0*/  VIADD R13, R20, 0x40 ;  /* 0x00000040140d7836 */ /* 0x000fe20000000000 */
        /* <DEDUP_REMOVED lines=23> */
.L_x_2279:
[----:B------:R-:W-:Y:S05]  /*2370*/  BSYNC.RECONVERGENT B0 ;  /* 0x0000000000007941 */ /* 0x000fea0003800200 */
.L_x_2278:
[----:B------:R-:W-:Y:S04]  /*2380*/  BSSY.RECONVERGENT B0, `(.L_x_2280) ;  /* 0x0000011000007945 */ /* 0x000fe80003800200 */
[----:B------:R-:W-:Y:S05]  /*2390*/  @P6 BRA `(.L_x_2281) ;  /* 0x00000000003c6947 */ /* 0x000fea0003800000 */
[-C--:B------:R-:W-:Y:S02]  /*23a0*/  ISETP.GE.AND P4, PT, R208, R239.reuse, PT ;  /* 0x000000efd000720c */ /* 0x080fe40003f86270 */
[----:B------:R-:W-:-:S11]  /*23b0*/  ISETP.GE.AND P1, PT, R221, R239, PT ;  /* 0x000000efdd00720c */ /* 0x000fd60003f26270 */
[----:B---3--:R-:W-:Y:S01]  /*23c0*/  @!P4 IMAD.MOV.U32 R16, RZ, RZ, R228 ;  /* 0x000000ffff10c224 */ /* 0x008fe200078e00e4 */
        /* <DEDUP_REMOVED lines=12> */
.L_x_2281:
[----:B------:R-:W-:Y:S05]  /*2490*/  BSYNC.RECONVERGENT B0 ;  /* 0x0000000000007941 */ /* 0x000fea0003800200 */
.L_x_2280:
[----:B------:R-:W-:Y:S01]  /*24a0*/  SHF.L.U64.HI R14, R216, 0x4, R217 ;  /* 0x00000004d80e7819 */ /* 0x000fe200000102d9 */
[----:B------:R-:W-:Y:S01]  /*24b0*/  BSSY.RECONVERGENT B0, `(.L_x_2282) ;  /* 0x0000014000007945 */ /* 0x000fe20003800200 */
[----:B------:R-:W-:Y:S01]  /*24c0*/  LEA R26, P4, R5, R228, 0x1 ;  /* 0x000000e4051a7211 */ /* 0x000fe200078808ff */
[----:B------:R-:W-:Y:S01]  /*24d0*/  VIADD R25, R20, 0x50 ;  /* 0x0000005014197836 */ /* 0x000fe20000000000 */
[----:B------:R-:W-:Y:S02]  /*24e0*/  ISETP.GE.AND P1, PT, R13, R4, PT ;  /* 0x000000040d00720c */ /* 0x000fe40003f26270 */
[----:B------:R-:W-:Y:S01]  /*24f0*/  LEA.HI.X R27, R5, R227, R14, 0x1, P4 ;  /* 0x000000e3051b7211 */ /* 0x000fe200020f0c0e */
[----:B------:R-:W-:Y:S10]  /*2500*/  @P3 BRA `(.L_x_2283) ;  /* 0x0000000000383947 */ /* 0x000ff40003800000 */
[-C--:B------:R-:W-:Y:S02]  /*2510*/  ISETP.GE.AND P3, PT, R221, R239.reuse, PT ;  /* 0x000000efdd00720c */ /* 0x080fe40003f66270 */
[----:B------:R-:W-:-:S11]  /*2520*/  ISETP.GE.AND P4, PT, R208, R239, PT ;  /* 0x000000efd000720c */ /* 0x000fd60003f86270 */
[----:B---34-:R-:W-:Y:S02]  /*2530*/  @!P3 IMAD.MOV.U32 R16, RZ, RZ, R26 ;  /* 0x000000ffff10b224 */ /* 0x018fe400078e001a */
        /* <DEDUP_REMOVED lines=11> */
.L_x_2283:
[----:B------:R-:W-:Y:S05]  /*25f0*/  BSYNC.RECONVERGENT B0 ;  /* 0x0000000000007941 */ /* 0x000fea0003800200 */
.L_x_2282:
[----:B------:R-:W-:Y:S04]  /*2600*/  BSSY.RECONVERGENT B0, `(.L_x_2284) ;  /* 0x0000010000007945 */ /* 0x000fe80003800200 */
[----:B------:R-:W-:Y:S05]  /*2610*/  @P5 BRA `(.L_x_2285) ;  /* 0x0000000000385947 */ /* 0x000fea0003800000 */
[-C--:B------:R-:W-:Y:S02]  /*2620*/  ISETP.GE.AND P4, PT, R208, R239.reuse, PT ;  /* 0x000000efd000720c */ /* 0x080fe40003f86270 */
[----:B------:R-:W-:Y:S02]  /*2630*/  ISETP.GE.AND P3, PT, R221, R239, PT ;  /* 0x000000efdd00720c */ /* 0x000fe40003f66270 */
[----:B---34-:R-:W-:-:S04]  /*2640*/  LEA R16, P5, R216, R26, 0x5 ;  /* 0x0000001ad8107211 */ /* 0x018fc800078a28ff */
        /* <DEDUP_REMOVED lines=11> */
.L_x_2285:
[----:B------:R-:W-:Y:S05]  /*2700*/  BSYNC.RECONVERGENT B0 ;  /* 0x0000000000007941 */ /* 0x000fea0003800200 */
.L_x_2284:
[----:B------:R-:W-:Y:S01]  /*2710*/  BSSY.RECONVERGENT B0, `(.L_x_2286) ;  /* 0x0000013000007945 */ /* 0x000fe20003800200 */
[----:B------:R-:W-:Y:S01]  /*2720*/  ISETP.GE.AND P5, PT, R25, R4, PT ;  /* 0x000000041900720c */ /* 0x000fe20003fa6270 */
[C---:B---34-:R-:W-:Y:S01]  /*2730*/  VIADD R17, R20.reuse, 0x60 ;  /* 0x0000006014117836 */ /* 0x058fe20000000000 */
        /* <DEDUP_REMOVED lines=16> */
.L_x_2287:
[----:B------:R-:W-:Y:S05]  /*2840*/  BSYNC.RECONVERGENT B0 ;  /* 0x0000000000007941 */ /* 0x000fea0003800200 */
.L_x_2286:
[----:B------:R-:W-:Y:S01]  /*2850*/  BSSY.RECONVERGENT B0, `(.L_x_2288) ;  /* 0x0000015000007945 */ /* 0x000fe20003800200 */
[-C--:B------:R-:W-:Y:S02]  /*2860*/  ISETP.GE.AND P4, PT, R17, R4.reuse, PT ;  /* 0x000000041100720c */ /* 0x080fe40003f86270 */
[----:B------:R-:W-:Y:S01]  /*2870*/  ISETP.GE.AND P3, PT, R5, R4, PT ;  /* 0x000000040500720c */ /* 0x000fe20003f66270 */
[----:B------:R-:W-:-:S12]  /*2880*/  @P1 BRA `(.L_x_2289) ;  /* 0x0000000000441947 */ /* 0x000fd80003800000 */
[----:B---3--:R-:W-:Y:S01]  /*2890*/  MOV R28, R26 ;  /* 0x0000001a001c7202 */ /* 0x008fe20000000f00 */
        /* <DEDUP_REMOVED lines=16> */
.L_x_2289:
[----:B------:R-:W-:Y:S05]  /*29a0*/  BSYNC.RECONVERGENT B0 ;  /* 0x0000000000007941 */ /* 0x000fea0003800200 */
.L_x_2288:
        /* <DEDUP_REMOVED lines=16> */
.L_x_2291:
[----:B------:R-:W-:Y:S05]  /*2ab0*/  BSYNC.RECONVERGENT B0 ;  /* 0x0000000000007941 */ /* 0x000fea0003800200 */
.L_x_2290:
[----:B------:R-:W-:Y:S04]  /*2ac0*/  BSSY.RECONVERGENT B0, `(.L_x_2292) ;  /* 0x0000013000007945 */ /* 0x000fe80003800200 */
[----:B------:R-:W-:Y:S05]  /*2ad0*/  @P4 BRA `(.L_x_2293) ;  /* 0x0000000000444947 */ /* 0x000fea0003800000 */
[----:B---34-:R-:W-:Y:S01]  /*2ae0*/  MOV R28, R26 ;  /* 0x0000001a001c7202 */ /* 0x018fe20000000f00 */
        /* <DEDUP_REMOVED lines=16> */
.L_x_2293:
[----:B------:R-:W-:Y:S05]  /*2bf0*/  BSYNC.RECONVERGENT B0 ;  /* 0x0000000000007941 */ /* 0x000fea0003800200 */
.L_x_2292:
        /* <DEDUP_REMOVED lines=17> */
.L_x_2295:
[----:B------:R-:W-:Y:S05]  /*2d10*/  BSYNC.RECONVERGENT B0 ;  /* 0x0000000000007941 */ /* 0x000fea0003800200 */
.L_x_2294:
[----:B------:R-:W-:Y:S01]  /*2d20*/  IABS R21, R12 ;  /* 0x0000000c00157213 */ /* 0x000fe20000000000 */
[----:B------:R2:W5:Y:S03]  /*2d30*/  LD.E R128, desc[UR4][R2.64+0x184] ;  /* 0x0001840402807980 */ /* 0x000566000c101900 */
[----:B-1----:R-:W1:Y:S01]  /*2d40*/  I2F.RP R26, R21 ;  /* 0x00000015001a7306 */ /* 0x002e620000209400 */
[----:B---34-:R-:W-:Y:S01]  /*2d50*/  MOV R28, RZ ;  /* 0x000000ff001c7202 */ /* 0x018fe20000000f00 */
        /* <DEDUP_REMOVED lines=11> */
[----:B-1----:R-:W-:-:S04]  /*2e10*/  IMAD.MOV R14, RZ, RZ, -R29 ;  /* 0x000000ffff0e7224 */ /* 0x002fc800078e0a1d */
[----:B------:R-:W-:Y:S01]  /*2e20*/  IMAD R27, R14, R21, RZ ;  /* 0x000000150e1b7224 */ /* 0x000fe200078e02ff */
[----:B------:R-:W-:-:S03]  /*2e30*/  IABS R14, R12 ;  /* 0x0000000c000e7213 */ /* 0x000fc60000000000 */
[----:B------:R-:W-:-:S04]  /*2e40*/  IMAD.HI.U32 R27, R29, R27, R28 ;  /* 0x0000001b1d1b7227 */ /* 0x000fc800078e001c */
[----:B------:R-:W-:Y:S02]  /*2e50*/  IMAD.MOV R14, RZ, RZ, -R14 ;  /* 0x000000ffff0e7224 */ /* 0x000fe400078e0a0e */
[----:B------:R-:W-:-:S04]  /*2e60*/  IMAD.HI.U32 R27, R27, R16, RZ ;  /* 0x000000101b1b7227 */ /* 0x000fc800078e00ff */
[----:B------:R-:W-:Y:S02]  /*2e70*/  IMAD R14, R27, R14, R16 ;  /* 0x0000000e1b0e7224 */ /* 0x000fe400078e0210 */
[----:B------:R-:W-:Y:S01]  /*2e80*/  IMAD.WIDE.U32 R28, R6, R218, RZ ;  /* 0x000000da061c7225 */ /* 0x000fe200078e00ff */
[----:B------:R-:W-:Y:S02]  /*2e90*/  BAR.SYNC.DEFER_BLOCKING 0x0 ;  /* 0x0000000000007b1d */ /* 0x000fe40000010000 */
[----:B------:R-:W-:-:S13]  /*2ea0*/  ISETP.GT.U32.AND P2, PT, R21, R14, PT ;  /* 0x0000000e1500720c */ /* 0x000fda0003f44070 */
[-C--:B------:R-:W-:Y:S01]  /*2eb0*/  @!P2 IADD3 R14, PT, PT, R14, -R21.reuse, RZ ;  /* 0x800000150e0ea210 */ /* 0x080fe20007ffe0ff */
[----:B------:R-:W-:Y:S01]  /*2ec0*/  @!P2 VIADD R27, R27, 0x1 ;  /* 0x000000011b1ba836 */ /* 0x000fe20000000000 */
[----:B------:R-:W-:Y:S02]  /*2ed0*/  ISETP.NE.AND P2, PT, R12, RZ, PT ;  /* 0x000000ff0c00720c */ /* 0x000fe40003f45270 */
[----:B------:R-:W-:Y:S02]  /*2ee0*/  ISETP.GE.U32.AND P3, PT, R14, R21, PT ;  /* 0x000000150e00720c */ /* 0x000fe40003f66070 */
[----:B------:R-:W-:-:S04]  /*2ef0*/  LOP3.LUT R14, R233, R12, RZ, 0x3c, !PT ;  /* 0x0000000ce90e7212 */ /* 0x000fc800078e3cff */
[----:B------:R-:W-:-:S07]  /*2f00*/  ISETP.GE.AND P1, PT, R14, RZ, PT ;  /* 0x000000ff0e00720c */ /* 0x000fce0003f26270 */
[----:B------:R-:W-:-:S06]  /*2f10*/  @P3 IADD3 R27, PT, PT, R27, 0x1, RZ ;  /* 0x000000011b1b3810 */ /* 0x000fcc0007ffe0ff */
[----:B------:R-:W-:Y:S01]  /*2f20*/  @!P1 IMAD.MOV R27, RZ, RZ, -R27 ;  /* 0x000000ffff1b9224 */ /* 0x000fe200078e0a1b */
[----:B------:R-:W-:Y:S01]  /*2f30*/  @!P2 LOP3.LUT R27, RZ, R12, RZ, 0x33, !PT ;  /* 0x0000000cff1ba212 */ /* 0x000fe200078e33ff */
[----:B------:R-:W-:Y:S01]  /*2f40*/  IMAD R12, R6, R219, R15 ;  /* 0x000000db060c7224 */ /* 0x000fe200078e020f */
[----:B------:R-:W-:Y:S02]  /*2f50*/  IADD3 R10, P2, P1, R28, R10, R208 ;  /* 0x0000000a1c0a7210 */ /* 0x000fe4000795e0d0 */
[----:B------:R-:W-:Y:S01]  /*2f60*/  SHF.R.S32.HI R6, RZ, 0x1f, R27 ;  /* 0x0000001fff067819 */ /* 0x000fe2000001141b */
[-C--:B------:R-:W-:Y:S01]  /*2f70*/  IMAD R15, R23, R27.reuse, RZ ;  /* 0x0000001b170f7224 */ /* 0x080fe200078e02ff */
        /* <DEDUP_REMOVED lines=29> */
.L_x_2297:
[----:B------:R2:W-:Y:S04]  /*3150*/  STS.128 [R241+0xc000], RZ ;  /* 0x00c000fff1007388 */ /* 0x0005e80000000c00 */
[----:B------:R2:W-:Y:S02]  /*3160*/  STS.128 [R241+0x10000], RZ ;  /* 0x010000fff1007388 */ /* 0x0005e40000000c00 */
.L_x_2298:
[----:B------:R-:W-:Y:S05]  /*3170*/  BSYNC.RECONVERGENT B0 ;  /* 0x0000000000007941 */ /* 0x000fea0003800200 */
.L_x_2296:
        /* <DEDUP_REMOVED lines=28> */
.L_x_2300:
[----:B------:R-:W-:Y:S05]  /*3340*/  BSYNC.RECONVERGENT B0 ;  /* 0x0000000000007941 */ /* 0x000fea0003800200 */
.L_x_2299:
        /* <DEDUP_REMOVED lines=18> */
.L_x_2302:
[----:B------:R-:W-:Y:S05]  /*3470*/  BSYNC.RECONVERGENT B0 ;  /* 0x0000000000007941 */ /* 0x000fea0003800200 */
.L_x_2301:
[----:B------:R2:W-:Y:S01]  /*3480*/  @P1 STS.128 [R241+0xd800], RZ ;  /* 0x00d800fff1001388 */ /* 0x0005e20000000c00 */
[----:B------:R-:W-:Y:S01]  /*3490*/  LOP3.LUT R211, R211, 0x7c00, RZ, 0xc0, !PT ;  /* 0x00007c00d3d37812 */ /* 0x000fe200078ec0ff */
[----:B------:R-:W-:Y:S01]  /*34a0*/  BSSY.RECONVERGENT B0, `(.L_x_2303) ;  /* 0x0000018000007945 */ /* 0x000fe20003800200 */
[----:B------:R-:W-:Y:S01]  /*34b0*/  LOP3.LUT R7, R6, 0x8, R209, 0xf8, !PT ;  /* 0x0000000806077812 */ /* 0x000fe200078ef8d1 */
[----:B------:R2:W-:Y:S01]  /*34c0*/  @P1 STS.128 [R241+0x11800], RZ ;  /* 0x011800fff1001388 */ /* 0x0005e20000000c00 */
[--C-:B------:R-:W-:Y:S02]  /*34d0*/  LOP3.LUT R125, R125, 0x1c0, R34.reuse, 0xf8, !PT ;  /* 0x000001c07d7d7812 */ /* 0x100fe400078ef822 */
[----:B------:R-:W-:Y:S02]  /*34e0*/  ISETP.GE.AND P4, PT, R17, R4, PT ;  /* 0x000000041100720c */ /* 0x000fe40003f86270 */
[----:B------:R-:W-:Y:S02]  /*34f0*/  LOP3.LUT R33, R34, 0x400, RZ, 0xc0, !PT ;  /* 0x0000040022217812 */ /* 0x000fe400078ec0ff */
[----:B-1----:R-:W-:-:S02]  /*3500*/  LOP3.LUT R10, R211, 0x200, R34, 0xf8, !PT ;  /* 0x00000200d30a7812 */ /* 0x002fc400078ef822 */
[-C--:B------:R-:W-:Y:S02]  /*3510*/  LOP3.LUT R6, R7, R208.reuse, RZ, 0x3c, !PT ;  /* 0x000000d007067212 */ /* 0x080fe400078e3cff */
        /* <DEDUP_REMOVED lines=16> */
.L_x_2304:
[----:B------:R-:W-:Y:S05]  /*3620*/  BSYNC.RECONVERGENT B0 ;  /* 0x0000000000007941 */ /* 0x000fea0003800200 */
.L_x_2303:
[----:B------:R1:W-:Y:S01]  /*3630*/  @P6 STS.128 [R241+0xe000], RZ ;  /* 0x00e000fff1006388 */ /* 0x0003e20000000c00 */
[----:B------:R-:W-:Y:S01]  /*3640*/  ISETP.GE.AND P1, PT, R5, R4, PT ;  /* 0x000000040500720c */ /* 0x000fe20003f26270 */
[----:B------:R-:W-:Y:S01]  /*3650*/  IMAD R33, R6, 0x2, R33 ;  /* 0x0000000206217824 */ /* 0x000fe200078e0221 */
[----:B------:R-:W-:Y:S01]  /*3660*/  LOP3.LUT R5, R10, R125, RZ, 0xfc, !PT ;  /* 0x0000007d0a057212 */ /* 0x000fe200078efcff */
[----:B------:R1:W-:Y:S01]  /*3670*/  @P6 STS.128 [R241+0x12000], RZ ;  /* 0x012000fff1006388 */ /* 0x0003e20000000c00 */
[----:B------:R-:W-:Y:S01]  /*3680*/  BSSY.RECONVERGENT B0, `(.L_x_2305) ;  /* 0x0000015000007945 */ /* 0x000fe20003800200 */
[----:B------:R-:W-:Y:S01]  /*3690*/  IMAD.IADD R134, R212, 0x1, R33 ;  /* 0x00000001d4867824 */ /* 0x000fe200078e0221 */
[----:B------:R-:W-:Y:S02]  /*36a0*/  LEA R138, R5, R212, 0x1 ;  /* 0x000000d4058a7211 */ /* 0x000fe400078e08ff */
[----:B------:R-:W-:Y:S05]  /*36b0*/  @P6 BRA `(.L_x_2306) ;  /* 0x0000000000446947 */ /* 0x000fea0003800000 */
        /* <DEDUP_REMOVED lines=17> */
.L_x_2306:
[----:B------:R-:W-:Y:S05]  /*37d0*/  BSYNC.RECONVERGENT B0 ;  /* 0x0000000000007941 */ /* 0x000fea0003800200 */
.L_x_2305:
        /* <DEDUP_REMOVED lines=18> */
.L_x_2308:
[----:B------:R-:W-:Y:S05]  /*3900*/  BSYNC.RECONVERGENT B0 ;  /* 0x0000000000007941 */ /* 0x000fea0003800200 */
.L_x_2307:
        /* <DEDUP_REMOVED lines=21> */
.L_x_2310:
[----:B------:R-:W-:Y:S05]  /*3a60*/  BSYNC.RECONVERGENT B0 ;  /* 0x0000000000007941 */ /* 0x000fea0003800200 */
.L_x_2309:
[----:B------:R1:W-:Y:S01]  /*3a70*/  @P1 STS.128 [R241+0xf800], RZ ;  /* 0x00f800fff1001388 */ /* 0x0003e20000000c00 */
[----:B------:R-:W-:Y:S03]  /*3a80*/  BSSY.RECONVERGENT B0, `(.L_x_2311) ;  /* 0x0000012000007945 */ /* 0x000fe60003800200 */
[----:B------:R1:W-:Y:S01]  /*3a90*/  @P1 STS.128 [R241+0x13800], RZ ;  /* 0x013800fff1001388 */ /* 0x0003e20000000c00 */
[----:B------:R-:W-:Y:S05]  /*3aa0*/  @P1 BRA `(.L_x_2312) ;  /* 0x00000000003c1947 */ /* 0x000fea0003800000 */
[-C--:B------:R-:W-:Y:S01]  /*3ab0*/  ISETP.GE.AND P2, PT, R208, R239.reuse, PT ;  /* 0x000000efd000720c */ /* 0x080fe20003f46270 */
[----:B-1----:R-:W-:Y:S01]  /*3ac0*/  IMAD R4, R219, 0xc0, RZ ;  /* 0x000000c0db047824 */ /* 0x002fe200078e02ff */
[----:B------:R-:W-:Y:S01]  /*3ad0*/  ISETP.GE.AND P1, PT, R221, R239, PT ;  /* 0x000000efdd00720c */ /* 0x000fe20003f26270 */
[----:B----4-:R-:W-:-:S05]  /*3ae0*/  IMAD.WIDE.U32 R8, R218, 0xc0, R8 ;  /* 0x000000c0da087825 */ /* 0x010fca00078e0008 */
        /* <DEDUP_REMOVED lines=11> */
.L_x_2312:
[----:B------:R-:W-:Y:S05]  /*3ba0*/  BSYNC.RECONVERGENT B0 ;  /* 0x0000000000007941 */ /* 0x000fea0003800200 */
.L_x_2311:
[----:B------:R-:W-:Y:S01]  /*3bb0*/  LDSM.16.M88.4 R108, [R138] ;  /* 0x000000008a6c783b */ /* 0x000fe20000000200 */
[----:B------:R-:W-:Y:S01]  /*3bc0*/  IMAD.MOV.U32 R180, RZ, RZ, 0x20 ;  /* 0x00000020ffb47424 */ /* 0x000fe200078e00ff */
[----:B------:R-:W-:Y:S02]  /*3bd0*/  LOP3.LUT P6, RZ, R209, 0x2, RZ, 0xc0, !PT ;  /* 0x00000002d1ff7812 */ /* 0x000fe400078cc0ff */
[----:B------:R-:W2:Y:S02]  /*3be0*/  LDSM.16.M88.4 R64, [R134+0x4000] ;  /* 0x004000008640783b */ /* 0x000ea40000000200 */
[----:B------:R-:W-:Y:S02]  /*3bf0*/  SEL R35, R180, 0xffffffe0, !P6 ;  /* 0xffffffe0b4237807 */ /* 0x000fe40007000000 */
[----:B------:R-:W3:Y:S03]  /*3c00*/  LDSM.16.M88.4 R56, [R134+0x4800] ;  /* 0x004800008638783b */ /* 0x000ee60000000200 */
[--C-:B------:R-:W-:Y:S01]  /*3c10*/  IMAD.IADD R133, R138, 0x1, R35.reuse ;  /* 0x000000018a857824 */ /* 0x100fe200078e0223 */
[----:B------:R-:W3:Y:S01]  /*3c20*/  LDSM.16.M88.4 R48, [R134+0x5000] ;  /* 0x005000008630783b */ /* 0x000ee20000000200 */
[----:B------:R-:W-:-:S03]  /*3c30*/  IMAD.IADD R129, R134, 0x1, R35 ;  /* 0x0000000186817824 */ /* 0x000fc600078e0223 */
[----:B------:R-:W3:Y:S04]  /*3c40*/  LDSM.16.M88.4 R40, [R134+0x5800] ;  /* 0x005800008628783b */ /* 0x000ee80000000200 */
[----:B------:R-:W3:Y:S04]  /*3c50*/  LDSM.16.M88.4 R28, [R134+0x6000] ;  /* 0x00600000861c783b */ /* 0x000ee80000000200 */
[----:B------:R-:W3:Y:S04]  /*3c60*/  LDSM.16.M88.4 R20, [R134+0x6800] ;  /* 0x006800008614783b */ /* 0x000ee80000000200 */
[----:B-1----:R-:W1:Y:S04]  /*3c70*/  LDSM.16.M88.4 R12, [R134+0x7000] ;  /* 0x00700000860c783b */ /* 0x002e680000000200 */
[----:B----4-:R-:W4:Y:S04]  /*3c80*/  LDSM.16.M88.4 R8, [R134+0x7800] ;  /* 0x007800008608783b */ /* 0x010f280000000200 */
[----:B------:R-:W-:Y:S04]  /*3c90*/  LDSM.16.M88.4 R72, [R133] ;  /* 0x000000008548783b */ /* 0x000fe80000000200 */
[----:B------:R-:W4:Y:S01]  /*3ca0*/  LDSM.16.M88.4 R4, [R129+0x4000] ;  /* 0x004000008104783b */ /* 0x000f220000000200 */
[C---:B--2---:R-:W-:Y:S03]  /*3cb0*/  HMMA.16816.F32 R68, R108.reuse, R64, RZ ;  /* 0x000000406c44723c */ /* 0x044fe600000018ff */
[----:B------:R-:W2:Y:S04]  /*3cc0*/  LDSM.16.M88.4 R76, [R129+0x5800] ;  /* 0x00580000814c783b */ /* 0x000ea80000000200 */
[----:B------:R-:W2:Y:S01]  /*3cd0*/  LDSM.16.M88.4 R84, [R129+0x5000] ;  /* 0x005000008154783b */ /* 0x000ea20000000200 */
[C---:B------:R-:W-:Y:S03]  /*3ce0*/  HMMA.16816.F32 R64, R108.reuse, R66, RZ ;  /* 0x000000426c40723c */ /* 0x040fe600000018ff */
[----:B------:R-:W-:Y:S04]  /*3cf0*/  LDSM.16.M88.4 R80, [R129+0x6000] ;  /* 0x006000008150783b */ /* 0x000fe80000000200 */
[----:B------:R-:W2:Y:S01]  /*3d00*/  LD.E R124, desc[UR4][R2.64+0x18c] ;  /* 0x00018c04027c7980 */ /* 0x000ea2000c101900 */
[----:B---3--:R-:W-:Y:S01]  /*3d10*/  HMMA.16816.F32 R60, R108, R56, RZ ;  /* 0x000000386c3c723c */ /* 0x008fe200000018ff */
[----:B------:R-:W-:Y:S01]  /*3d20*/  IMAD.MOV.U32 R169, RZ, RZ, 0x40 ;  /* 0x00000040ffa97424 */ /* 0x000fe200078e00ff */
[C---:B------:R-:W-:Y:S01]  /*3d30*/  LOP3.LUT P2, RZ, R209.reuse, 0x4, RZ, 0xc0, !PT ;  /* 0x00000004d1ff7812 */ /* 0x040fe2000784c0ff */
[----:B------:R-:W-:Y:S01]  /*3d40*/  LDSM.16.M88.4 R88, [R129+0x4800] ;  /* 0x004800008158783b */ /* 0x000fe20000000200 */
[----:B------:R-:W-:-:S02]  /*3d50*/  IMAD.SHL.U32 R135, R209, 0x2, RZ ;  /* 0x00000002d1877824 */ /* 0x000fc400078e00ff */
[----:B------:R-:W-:Y:S01]  /*3d60*/  VIADD R137, R0, 0xffffffff ;  /* 0xffffffff00897836 */ /* 0x000fe20000000000 */
[----:B-----5:R-:W-:Y:S01]  /*3d70*/  IADD3 R225, PT, PT, R127, -R130, -R128 ;  /* 0x800000827fe17210 */ /* 0x020fe20007ffe880 */
[C---:B------:R-:W-:Y:S01]  /*3d80*/  HMMA.16816.F32 R52, R108.reuse, R48, RZ ;  /* 0x000000306c34723c */ /* 0x040fe200000018ff */
[----:B------:R-:W0:Y:S07]  /*3d90*/  LDGDEPBAR ;  /* 0x00000000000079af */ /* 0x000e2e0000000000 */
[C---:B------:R-:W-:Y:S08]  /*3da0*/  HMMA.16816.F32 R44, R108.reuse, R40, RZ ;  /* 0x000000286c2c723c */ /* 0x040ff000000018ff */
[C---:B------:R-:W-:Y:S08]  /*3db0*/  HMMA.16816.F32 R36, R108.reuse, R28, RZ ;  /* 0x0000001c6c24723c */ /* 0x040ff000000018ff */
[C---:B------:R-:W-:Y:S08]  /*3dc0*/  HMMA.16816.F32 R24, R108.reuse, R20, RZ ;  /* 0x000000146c18723c */ /* 0x040ff000000018ff */
[C---:B-1----:R-:W-:Y:S08]  /*3dd0*/  HMMA.16816.F32 R16, R108.reuse, R12, RZ ;  /* 0x0000000c6c10723c */ /* 0x042ff000000018ff */
[C---:B------:R-:W-:Y:S08]  /*3de0*/  HMMA.16816.F32 R56, R108.reuse, R58, RZ ;  /* 0x0000003a6c38723c */ /* 0x040ff000000018ff */
[C---:B------:R-:W-:Y:S08]  /*3df0*/  HMMA.16816.F32 R48, R108.reuse, R50, RZ ;  /* 0x000000326c30723c */ /* 0x040ff000000018ff */
[C---:B------:R-:W-:Y:S08]  /*3e00*/  HMMA.16816.F32 R40, R108.reuse, R42, RZ ;  /* 0x0000002a6c28723c */ /* 0x040ff000000018ff */
[C---:B------:R-:W-:Y:S08]  /*3e10*/  HMMA.16816.F32 R28, R108.reuse, R30, RZ ;  /* 0x0000001e6c1c723c */ /* 0x040ff000000018ff */
[C---:B------:R-:W-:Y:S08]  /*3e20*/  HMMA.16816.F32 R20, R108.reuse, R22, RZ ;  /* 0x000000166c14723c */ /* 0x040ff000000018ff */
[C---:B------:R-:W-:Y:S08]  /*3e30*/  HMMA.16816.F32 R12, R108.reuse, R14, RZ ;  /* 0x0000000e6c0c723c */ /* 0x040ff000000018ff */
[C---:B----4-:R-:W-:Y:S08]  /*3e40*/  HMMA.16816.F32 R112, R108.reuse, R8, RZ ;  /* 0x000000086c70723c */ /* 0x050ff000000018ff */
[----:B------:R-:W-:Y:S01]  /*3e50*/  HMMA.16816.F32 R108, R108, R10, RZ ;  /* 0x0000000a6c6c723c */ /* 0x000fe200000018ff */
[----:B------:R-:W1:Y:S07]  /*3e60*/  LDSM.16.M88.4 R8, [R129+0x6800] ;  /* 0x006800008108783b */ /* 0x000e6e0000000200 */
[C---:B------:R-:W-:Y:S08]  /*3e70*/  HMMA.16816.F32 R68, R72.reuse, R4, R68 ;  /* 0x000000044844723c */ /* 0x040ff00000001844 */
[----:B------:R-:W-:Y:S01]  /*3e80*/  HMMA.16816.F32 R64, R72, R6, R64 ;  /* 0x000000064840723c */ /* 0x000fe20000001840 */
[----:B------:R-:W3:Y:S01]  /*3e90*/  LDSM.16.M88.4 R4, [R129+0x7000] ;  /* 0x007000008104783b */ /* 0x000ee20000000200 */
[----:B------:R-:W-:-:S05]  /*3ea0*/  SEL R169, R169, 0xffffffc0, !P2 ;  /* 0xffffffc0a9a97807 */ /* 0x000fca0005000000 */
[--C-:B------:R-:W-:Y:S02]  /*3eb0*/  IMAD.IADD R136, R138, 0x1, R169.reuse ;  /* 0x000000018a887824 */ /* 0x100fe400078e02a9 */
[----:B------:R-:W-:Y:S01]  /*3ec0*/  IMAD.IADD R132, R134, 0x1, R169 ;  /* 0x0000000186847824 */ /* 0x000fe200078e02a9 */
[C---:B--2---:R-:W-:Y:S04]  /*3ed0*/  HMMA.16816.F32 R44, R72.reuse, R76, R44 ;  /* 0x0000004c482c723c */ /* 0x044fe8000000182c */
[----:B------:R-:W-:Y:S04]  /*3ee0*/  LDSM.16.M88.4 R116, [R132+0x4800] ;  /* 0x004800008474783b */ /* 0x000fe80000000200 */
[C---:B------:R-:W-:Y:S01]  /*3ef0*/  HMMA.16816.F32 R40, R72.reuse, R78, R40 ;  /* 0x0000004e4828723c */ /* 0x040fe20000001828 */
[----:B------:R-:W2:Y:S04]  /*3f00*/  LDSM.16.M88.4 R76, [R129+0x7800] ;  /* 0x00780000814c783b */ /* 0x000ea80000000200 */
[----:B------:R-:W-:Y:S03]  /*3f10*/  LDSM.16.M88.4 R104, [R132+0x5000] ;  /* 0x005000008468783b */ /* 0x000fe60000000200 */
[C---:B------:R-:W-:Y:S01]  /*3f20*/  HMMA.16816.F32 R52, R72.reuse, R84, R52 ;  /* 0x000000544834723c */ /* 0x040fe20000001834 */
[----:B------:R-:W-:Y:S04]  /*3f30*/  LDSM.16.M88.4 R100, [R132+0x5800] ;  /* 0x005800008464783b */ /* 0x000fe80000000200 */
[----:B------:R-:W-:Y:S03]  /*3f40*/  LDSM.16.M88.4 R96, [R132+0x7000] ;  /* 0x007000008460783b */ /* 0x000fe60000000200 */
        /* <DEDUP_REMOVED lines=8> */
[C---:B------:R-:W-:Y:S08]  /*3fd0*/  HMMA.16816.F32 R36, R72.reuse, R80, R36 ;  /* 0x000000504824723c */ /* 0x040ff00000001824 */
[----:B------:R-:W-:Y:S01]  /*3fe0*/  HMMA.16816.F32 R28, R72, R82, R28 ;  /* 0x00000052481c723c */ /* 0x000fe2000000181c */
[C---:B------:R-:W-:Y:S01]  /*3ff0*/  IMAD.IADD R131, R35.reuse, 0x1, R136 ;  /* 0x0000000123837824 */ /* 0x040fe200078e0288 */
[----:B------:R-:W4:Y:S01]  /*4000*/  LDSM.16.M88.4 R120, [R132+0x4000] ;  /* 0x004000008478783b */ /* 0x000f220000000200 */
[----:B------:R-:W-:-:S03]  /*4010*/  IMAD.IADD R32, R35, 0x1, R132 ;  /* 0x0000000123207824 */ /* 0x000fc600078e0284 */
[----:B------:R-:W-:Y:S02]  /*4020*/  LDSM.16.M88.4 R92, [R131] ;  /* 0x00000000835c783b */ /* 0x000fe40000000200 */
[C---:B--2---:R-:W-:Y:S02]  /*4030*/  HMMA.16816.F32 R112, R72.reuse, R76, R112 ;  /* 0x0000004c4870723c */ /* 0x044fe40000001870 */
[----:B------:R-:W-:Y:S06]  /*4040*/  LDSM.16.M88.4 R80, [R32+0x4000] ;  /* 0x004000002050783b */ /* 0x000fec0000000200 */
[C---:B------:R-:W-:Y:S01]  /*4050*/  HMMA.16816.F32 R108, R72.reuse, R78, R108 ;  /* 0x0000004e486c723c */ /* 0x040fe2000000186c */
[----:B------:R-:W2:Y:S07]  /*4060*/  LDSM.16.M88.4 R76, [R32+0x4800] ;  /* 0x00480000204c783b */ /* 0x000eae0000000200 */
[C---:B------:R-:W-:Y:S08]  /*4070*/  HMMA.16816.F32 R60, R72.reuse, R88, R60 ;  /* 0x00000058483c723c */ /* 0x040ff0000000183c */
[----:B------:R-:W-:Y:S01]  /*4080*/  HMMA.16816.F32 R56, R72, R90, R56 ;  /* 0x0000005a4838723c */ /* 0x000fe20000001838 */
[----:B------:R-:W-:Y:S04]  /*4090*/  LDSM.16.M88.4 R88, [R132+0x7800] ;  /* 0x007800008458783b */ /* 0x000fe80000000200 */
[----:B------:R-:W-:Y:S03]  /*40a0*/  LDSM.16.M88.4 R72, [R32+0x5000] ;  /* 0x005000002048783b */ /* 0x000fe60000000200 */
        /* <DEDUP_REMOVED lines=18> */
[C---:B----4-:R-:W-:Y:S08]  /*41d0*/  HMMA.16816.F32 R68, R84.reuse, R120, R68 ;  /* 0x000000785444723c */ /* 0x050ff00000001844 */
[----:B------:R-:W-:Y:S01]  /*41e0*/  HMMA.16816.F32 R64, R84, R122, R64 ;  /* 0x0000007a5440723c */ /* 0x000fe20000001840 */
        /* <DEDUP_REMOVED lines=12> */
[----:B------:R-:W4:Y:S04]  /*42b0*/  LDSM.16.M88.4 R88, [R134+0x8000] ;  /* 0x008000008658783b */ /* 0x000f280000000200 */
        /* <DEDUP_REMOVED lines=8> */
[C---:B------:R-:W-:Y:S01]  /*4340*/  HMMA.16816.F32 R64, R92.reuse, R82, R64 ;  /* 0x000000525c40723c */ /* 0x040fe20000001840 */
[----:B------:R-:W4:Y:S07]  /*4350*/  LDSM.16.M88.4 R80, [R134+0x9000] ;  /* 0x009000008650783b */ /* 0x000f2e0000000200 */
[C---:B------:R-:W-:Y:S08]  /*4360*/  HMMA.16816.F32 R36, R92.reuse, R100, R36 ;  /* 0x000000645c24723c */ /* 0x040ff00000001824 */
[----:B------:R-:W-:Y:S01]  /*4370*/  HMMA.16816.F32 R28, R92, R102, R28 ;  /* 0x000000665c1c723c */ /* 0x000fe2000000181c */
[----:B------:R-:W4:Y:S07]  /*4380*/  LDSM.16.M88.4 R100, [R129+0x8000] ;  /* 0x008000008164783b */ /* 0x000f2e0000000200 */
[C---:B--2---:R-:W-:Y:S08]  /*4390*/  HMMA.16816.F32 R44, R120.reuse, R76, R44 ;  /* 0x0000004c782c723c */ /* 0x044ff0000000182c */
[C---:B------:R-:W-:Y:S01]  /*43a0*/  HMMA.16816.F32 R40, R120.reuse, R78, R40 ;  /* 0x0000004e7828723c */ /* 0x040fe20000001828 */
[----:B------:R-:W2:Y:S07]  /*43b0*/  LDSM.16.M88.4 R76, [R129+0xb000] ;  /* 0x00b00000814c783b */ /* 0x000eae0000000200 */
[C---:B-1----:R-:W-:Y:S08]  /*43c0*/  HMMA.16816.F32 R24, R120.reuse, R8, R24 ;  /* 0x000000087818723c */ /* 0x042ff00000001818 */
[C---:B------:R-:W-:Y:S01]  /*43d0*/  HMMA.16816.F32 R20, R120.reuse, R10, R20 ;  /* 0x0000000a7814723c */ /* 0x040fe20000001814 */
[----:B------:R-:W-:Y:S07]  /*43e0*/  LDSM.16.M88.4 R8, [R136+0x2000] ;  /* 0x002000008808783b */ /* 0x000fee0000000200 */
[C---:B---3--:R-:W-:Y:S08]  /*43f0*/  HMMA.16816.F32 R16, R120.reuse, R4, R16 ;  /* 0x000000047810723c */ /* 0x048ff00000001810 */
[C---:B------:R-:W-:Y:S01]  /*4400*/  HMMA.16816.F32 R12, R120.reuse, R6, R12 ;  /* 0x00000006780c723c */ /* 0x040fe2000000180c */
[----:B------:R-:W1:Y:S07]  /*4410*/  LDSM.16.M88.4 R4, [R132+0x8000] ;  /* 0x008000008404783b */ /* 0x000e6e0000000200 */
[C---:B----4-:R-:W-:Y:S08]  /*4420*/  HMMA.16816.F32 R68, R120.reuse, R88, R68 ;  /* 0x000000587844723c */ /* 0x050ff00000001844 */
[C---:B------:R-:W-:Y:S01]  /*4430*/  HMMA.16816.F32 R64, R120.reuse, R90, R64 ;  /* 0x0000005a7840723c */ /* 0x040fe20000001840 */
[----:B------:R-:W-:Y:S07]  /*4440*/  LDSM.16.M88.4 R88, [R129+0x9800] ;  /* 0x009800008158783b */ /* 0x000fee0000000200 */
[C---:B------:R-:W-:Y:S08]  /*4450*/  HMMA.16816.F32 R36, R120.reuse, R72, R36 ;  /* 0x000000487824723c */ /* 0x040ff00000001824 */
[----:B------:R-:W-:Y:S01]  /*4460*/  HMMA.16816.F32 R28, R120, R74, R28 ;  /* 0x0000004a781c723c */ /* 0x000fe2000000181c */
[----:B------:R-:W3:Y:S07]  /*4470*/  LDSM.16.M88.4 R72, [R129+0xb800] ;  /* 0x00b800008148783b */ /* 0x000eee0000000200 */
[C---:B------:R-:W-:Y:S08]  /*4480*/  HMMA.16816.F32 R112, R92.reuse, R96, R112 ;  /* 0x000000605c70723c */ /* 0x040ff00000001870 */
[----:B------:R-:W-:Y:S01]  /*4490*/  HMMA.16816.F32 R108, R92, R98, R108 ;  /* 0x000000625c6c723c */ /* 0x000fe2000000186c */
[----:B------:R-:W4:Y:S04]  /*44a0*/  LDSM.16.M88.4 R92, [R129+0x9000] ;  /* 0x00900000815c783b */ /* 0x000f280000000200 */
[----:B------:R-:W-:Y:S03]  /*44b0*/  LDSM.16.M88.4 R96, [R129+0x8800] ;  /* 0x008800008160783b */ /* 0x000fe60000000200 */
[C---:B------:R-:W-:Y:S08]  /*44c0*/  HMMA.16816.F32 R52, R120.reuse, R80, R52 ;  /* 0x000000507834723c */ /* 0x040ff00000001834 */
[----:B------:R-:W-:Y:S01]  /*44d0*/  HMMA.16816.F32 R48, R120, R82, R48 ;  /* 0x000000527830723c */ /* 0x000fe20000001830 */
[----:B------:R-:W4:Y:S07]  /*44e0*/  LDSM.16.M88.4 R80, [R129+0xa800] ;  /* 0x00a800008150783b */ /* 0x000f2e0000000200 */
[C---:B------:R-:W-:Y:S08]  /*44f0*/  HMMA.16816.F32 R68, R104.reuse, R100, R68 ;  /* 0x000000646844723c */ /* 0x040ff00000001844 */
[----:B------:R-:W-:Y:S01]  /*4500*/  HMMA.16816.F32 R64, R104, R102, R64 ;  /* 0x000000666840723c */ /* 0x000fe20000001840 */
[----:B------:R-:W-:Y:S07]  /*4510*/  LDSM.16.M88.4 R100, [R132+0xb800] ;  /* 0x00b800008464783b */ /* 0x000fee0000000200 */
[C---:B------:R-:W-:Y:S08]  /*4520*/  HMMA.16816.F32 R112, R120.reuse, R116, R112 ;  /* 0x000000747870723c */ /* 0x040ff00000001870 */
[C---:B------:R-:W-:Y:S08]  /*4530*/  HMMA.16816.F32 R108, R120.reuse, R118, R108 ;  /* 0x00000076786c723c */ /* 0x040ff0000000186c */
[C---:B------:R-:W-:Y:S08]  /*4540*/  HMMA.16816.F32 R60, R120.reuse, R84, R60 ;  /* 0x00000054783c723c */ /* 0x040ff0000000183c */
[----:B------:R-:W-:Y:S01]  /*4550*/  HMMA.16816.F32 R56, R120, R86, R56 ;  /* 0x000000567838723c */ /* 0x000fe20000001838 */
[----:B------:R-:W4:Y:S07]  /*4560*/  LDSM.16.M88.4 R84, [R129+0xa000] ;  /* 0x00a000008154783b */ /* 0x000f2e0000000200 */
[C---:B--2---:R-:W-:Y:S08]  /*4570*/  HMMA.16816.F32 R16, R104.reuse, R76, R16 ;  /* 0x0000004c6810723c */ /* 0x044ff00000001810 */
[----:B------:R-:W-:Y:S08]  /*4580*/  HMMA.16816.F32 R12, R104, R78, R12 ;  /* 0x0000004e680c723c */ /* 0x000ff0000000180c */
[C---:B-1----:R-:W-:Y:S01]  /*4590*/  HMMA.16816.F32 R76, R8.reuse, R4, R68 ;  /* 0x00000004084c723c */ /* 0x042fe20000001844 */
[----:B------:R-:W-:Y:S07]  /*45a0*/  LDSM.16.M88.4 R68, [R131+0x2000] ;  /* 0x002000008344783b */ /* 0x000fee0000000200 */
[----:B------:R-:W-:Y:S01]  /*45b0*/  HMMA.16816.F32 R64, R8, R6, R64 ;  /* 0x000000060840723c */ /* 0x000fe20000001840 */
        /* <DEDUP_REMOVED lines=9> */
[----:B------:R-:W-:Y:S07]  /*4650*/  LDSM.16.M88.4 R80, [R32+0x8000] ;  /* 0x008000002050783b */ /* 0x000fee0000000200 */
        /* <DEDUP_REMOVED lines=17> */
[----:B------:R-:W3:Y:S07]  /*4770*/  LDSM.16.M88.4 R92, [R32+0x8800] ;  /* 0x00880000205c783b */ /* 0x000eee0000000200 */
        /* <DEDUP_REMOVED lines=17> */
[----:B------:R2:W1:Y:S07]  /*4890*/  LDSM.16.M88.4 R72, [R32+0xb800] ;  /* 0x00b800002048783b */ /* 0x00046e0000000200 */
[C---:B---3--:R-:W-:Y:S08]  /*48a0*/  HMMA.16816.F32 R60, R68.reuse, R92, R60 ;  /* 0x0000005c443c723c */ /* 0x048ff0000000183c */
[----:B------:R-:W-:Y:S01]  /*48b0*/  HMMA.16816.F32 R56, R68, R94, R56 ;  /* 0x0000005e4438723c */ /* 0x000fe20000001838 */
[-C--:B------:R-:W-:Y:S01]  /*48c0*/  FMUL.FTZ R76, R76, R124.reuse ;  /* 0x0000007c4c4c7220 */ /* 0x080fe20000410000 */
[-C--:B------:R-:W-:Y:S01]  /*48d0*/  FMUL.FTZ R77, R77, R124.reuse ;  /* 0x0000007c4d4d7220 */ /* 0x080fe20000410000 */
[----:B------:R-:W-:-:S05]  /*48e0*/  FMUL.FTZ R64, R64, R124 ;  /* 0x0000007c40407220 */ /* 0x000fca0000410000 */
[----:B----4-:R-:W-:Y:S01]  /*48f0*/  HMMA.16816.F32 R20, R68, R10, R20 ;  /* 0x0000000a4414723c */ /* 0x010fe20000001814 */
[----:B------:R-:W-:Y:S01]  /*4900*/  SHF.R.U32.HI R11, RZ, 0x2, R209 ;  /* 0x00000002ff0b7819 */ /* 0x000fe200000116d1 */
[----:B--2---:R-:W-:Y:S01]  /*4910*/  IMAD.SHL.U32 R32, R137, 0x80, RZ ;  /* 0x0000008089207824 */ /* 0x004fe200078e00ff */
[----:B------:R-:W-:-:S05]  /*4920*/  LOP3.LUT R10, R210, 0x1f0, RZ, 0xc0, !PT ;  /* 0x000001f0d20a7812 */ /* 0x000fca00078ec0ff */
[----:B------:R-:W-:Y:S01]  /*4930*/  HMMA.16816.F32 R36, R68, R80, R36 ;  /* 0x000000504424723c */ /* 0x000fe20000001824 */
[----:B------:R-:W-:Y:S01]  /*4940*/  LOP3.LUT R10, R10, 0x7, R11, 0xf8, !PT ;  /* 0x000000070a0a7812 */ /* 0x000fe200078ef80b */
[-C--:B------:R-:W-:Y:S01]  /*4950*/  FMUL.FTZ R60, R60, R124.reuse ;  /* 0x0000007c3c3c7220 */ /* 0x080fe20000410000 */
[-C--:B------:R-:W-:Y:S01]  /*4960*/  FMUL.FTZ R61, R61, R124.reuse ;  /* 0x0000007c3d3d7220 */ /* 0x080fe20000410000 */
[----:B------:R-:W-:Y:S01]  /*4970*/  FMUL.FTZ R56, R56, R124 ;  /* 0x0000007c38387220 */ /* 0x000fe20000410000 */
[----:B------:R-:W-:-:S03]  /*4980*/  LOP3.LUT R135, R135, 0x6, RZ, 0xc0, !PT ;  /* 0x0000000687877812 */ /* 0x000fc600078ec0ff */
[----:B------:R-:W-:Y:S01]  /*4990*/  HMMA.16816.F32 R28, R68, R82, R28 ;  /* 0x00000052441c723c */ /* 0x000fe2000000181c */
[----:B------:R-:W2:Y:S01]  /*49a0*/  MUFU.TANH R76, R76 ;  /* 0x0000004c004c7308 */ /* 0x000ea20000002400 */
[----:B------:R-:W-:Y:S01]  /*49b0*/  IMAD R222, R235, 0x40, R10 ;  /* 0x00000040ebde7824 */ /* 0x000fe200078e020a */
[----:B------:R-:W-:Y:S01]  /*49c0*/  LOP3.LUT R11, R32, R135, RZ, 0xfc, !PT ;  /* 0x00000087200b7212 */ /* 0x000fe200078efcff */
[----:B------:R-:W-:-:S04]  /*49d0*/  FMUL.FTZ R52, R52, R124 ;  /* 0x0000007c34347220 */ /* 0x000fc80000410000 */
[----:B-1----:R-:W-:Y:S01]  /*49e0*/  HMMA.16816.F32 R16, R68, R4, R16 ;  /* 0x000000044410723c */ /* 0x002fe20000001810 */
[----:B------:R-:W1:Y:S01]  /*49f0*/  MUFU.TANH R77, R77 ;  /* 0x0000004d004d7308 */ /* 0x000e620000002400 */
[----:B------:R-:W-:Y:S01]  /*4a00*/  IADD3 R5, PT, PT, R126, R127, -R130 ;  /* 0x0000007f7e057210 */ /* 0x000fe20007ffe882 */
[-C--:B------:R-:W-:Y:S01]  /*4a10*/  FMUL.FTZ R53, R53, R124.reuse ;  /* 0x0000007c35357220 */ /* 0x080fe20000410000 */
[----:B------:R-:W-:-:S04]  /*4a20*/  FMUL.FTZ R48, R48, R124 ;  /* 0x0000007c30307220 */ /* 0x000fc80000410000 */
[C---:B------:R-:W-:Y:S01]  /*4a30*/  HMMA.16816.F32 R24, R68.reuse, R8, R24 ;  /* 0x000000084418723c */ /* 0x040fe20000001818 */
[----:B------:R-:W3:Y:S01]  /*4a40*/  MUFU.TANH R64, R64 ;  /* 0x0000004000407308 */ /* 0x000ee20000002400 */
[----:B------:R-:W-:Y:S02]  /*4a50*/  IMAD.IADD R225, R222, 0x1, R225 ;  /* 0x00000001dee17824 */ /* 0x000fe400078e02e1 */
[-C--:B------:R-:W-:Y:S01]  /*4a60*/  FMUL.FTZ R40, R40, R124.reuse ;  /* 0x0000007c28287220 */ /* 0x080fe20000410000 */
[----:B------:R-:W-:Y:S02]  /*4a70*/  IMAD.IADD R222, R222, 0x1, R5 ;  /* 0x00000001dede7824 */ /* 0x000fe400078e0205 */
[-C--:B------:R-:W-:Y:S01]  /*4a80*/  FMUL.FTZ R8, R44, R124.reuse ;  /* 0x0000007c2c087220 */ /* 0x080fe20000410000 */
[C---:B------:R-:W-:Y:S01]  /*4a90*/  HMMA.16816.F32 R12, R68.reuse, R6, R12 ;  /* 0x00000006440c723c */ /* 0x040fe2000000180c */
[----:B------:R-:W4:Y:S01]  /*4aa0*/  MUFU.TANH R60, R60 ;  /* 0x0000003c003c7308 */ /* 0x000f220000002400 */
[-C--:B------:R-:W-:Y:S01]  /*4ab0*/  FMUL.FTZ R9, R45, R124.reuse ;  /* 0x0000007c2d097220 */ /* 0x080fe20000410000 */
[----:B------:R-:W-:Y:S01]  /*4ac0*/  VIADDMNMX R224, R222, 0x1, R127, PT ;  /* 0x00000001dee07846 */ /* 0x000fe2000380017f */
[-C--:B------:R-:W-:Y:S01]  /*4ad0*/  FMUL.FTZ R65, R65, R124.reuse ;  /* 0x0000007c41417220 */ /* 0x080fe20000410000 */
[-C--:B------:R-:W-:Y:S01]  /*4ae0*/  FMUL.FTZ R41, R41, R124.reuse ;  /* 0x0000007c29297220 */ /* 0x080fe20000410000 */
[-C--:B------:R-:W-:Y:S01]  /*4af0*/  FMUL.FTZ R49, R49, R124.reuse ;  /* 0x0000007c31317220 */ /* 0x080fe20000410000 */
[-C--:B------:R-:W-:Y:S01]  /*4b00*/  FMUL.FTZ R78, R78, R124.reuse ;  /* 0x0000007c4e4e7220 */ /* 0x080fe20000410000 */
[----:B------:R-:W-:Y:S01]  /*4b10*/  FMUL.FTZ R50, R50, R124 ;  /* 0x0000007c32327220 */ /* 0x000fe20000410000 */
[----:B------:R-:W4:Y:S01]  /*4b20*/  MUFU.TANH R61, R61 ;  /* 0x0000003d003d7308 */ /* 0x000f220000002400 */
[----:B------:R-:W-:Y:S01]  /*4b30*/  HMMA.16816.F32 R112, R68, R72, R112 ;  /* 0x000000484470723c */ /* 0x000fe20000001870 */
[----:B------:R-:W-:-:S02]  /*4b40*/  VIADD R73, R11, 0x1 ;  /* 0x000000010b497836 */ /* 0x000fc40000000000 */
[-C--:B------:R-:W-:Y:S01]  /*4b50*/  FMUL.FTZ R51, R51, R124.reuse ;  /* 0x0000007c33337220 */ /* 0x080fe20000410000 */
[-C--:B------:R-:W-:Y:S01]  /*4b60*/  FMUL.FTZ R47, R47, R124.reuse ;  /* 0x0000007c2f2f7220 */ /* 0x080fe20000410000 */
[-C--:B------:R-:W-:Y:S01]  /*4b70*/  FMUL.FTZ R42, R42, R124.reuse ;  /* 0x0000007c2a2a7220 */ /* 0x080fe20000410000 */
[----:B------:R-:W-:Y:S01]  /*4b80*/  FMUL.FTZ R43, R43, R124 ;  /* 0x0000007c2b2b7220 */ /* 0x000fe20000410000 */
[----:B------:R-:W-:-:S04]  /*4b90*/  DEPBAR.LE SB0, 0x0 ;  /* 0x000080000000791a */ /* 0x000fc80000000000 */
[----:B------:R-:W4:Y:S01]  /*4ba0*/  MUFU.TANH R56, R56 ;  /* 0x0000003800387308 */ /* 0x000f220000002400 */
[----:B------:R-:W-:Y:S01]  /*4bb0*/  HMMA.16816.F32 R108, R68, R74, R108 ;  /* 0x0000004a446c723c */ /* 0x000fe2000000186c */
[----:B------:R-:W-:Y:S01]  /*4bc0*/  VIADD R71, R11, 0x8 ;  /* 0x000000080b477836 */ /* 0x000fe20000000000 */
[----:B------:R-:W-:Y:S01]  /*4bd0*/  VIADDMNMX R222, R222, 0x9, R127, PT ;  /* 0x00000009dede7846 */ /* 0x000fe2000380017f */
[----:B------:R-:W-:Y:S01]  /*4be0*/  FMUL.FTZ R37, R37, R124 ;  /* 0x0000007c25257220 */ /* 0x000fe20000410000 */
[----:B------:R-:W-:-:S03]  /*4bf0*/  VIADD R127, R11, 0x10 ;  /* 0x000000100b7f7836 */ /* 0x000fc60000000000 */
[----:B------:R-:W4:Y:S01]  /*4c00*/  MUFU.TANH R52, R52 ;  /* 0x0000003400347308 */ /* 0x000f220000002400 */
[----:B------:R-:W-:Y:S01]  /*4c10*/  VIADD R45, R11, 0x11 ;  /* 0x000000110b2d7836 */ /* 0x000fe20000000000 */
[----:B------:R-:W-:Y:S01]  /*4c20*/  ISETP.GT.AND P4, PT, R225, R11, PT ;  /* 0x0000000be100720c */ /* 0x000fe20003f84270 */
[----:B------:R-:W-:Y:S01]  /*4c30*/  VIADD R123, R11, 0x18 ;  /* 0x000000180b7b7836 */ /* 0x000fe20000000000 */
[----:B------:R-:W-:-:S04]  /*4c40*/  ISETP.GT.AND P3, PT, R225, R73, PT ;  /* 0x00000049e100720c */ /* 0x000fc80003f64270 */
[----:B------:R-:W4:Y:S01]  /*4c50*/  MUFU.TANH R53, R53 ;  /* 0x0000003500357308 */ /* 0x000f220000002400 */
[----:B------:R-:W-:Y:S01]  /*4c60*/  ISETP.GT.AND P1, PT, R225, R71, PT ;  /* 0x00000047e100720c */ /* 0x000fe20003f24270 */
[----:B------:R-:W-:-:S06]  /*4c70*/  FMUL.FTZ R36, R36, R124 ;  /* 0x0000007c24247220 */ /* 0x000fcc0000410000 */
[----:B------:R-:W4:Y:S01]  /*4c80*/  MUFU.TANH R48, R48 ;  /* 0x0000003000307308 */ /* 0x000f220000002400 */
[-C--:B------:R-:W-:Y:S01]  /*4c90*/  FMUL.FTZ R28, R28, R124.reuse ;  /* 0x0000007c1c1c7220 */ /* 0x080fe20000410000 */
[----:B------:R-:W-:Y:S01]  /*4ca0*/  FMUL.FTZ R57, R57, R124 ;  /* 0x0000007c39397220 */ /* 0x000fe20000410000 */
[----:B--2---:R-:W-:Y:S01]  /*4cb0*/  FSEL R76, R76, -INF , !P4 ;  /* 0xff8000004c4c7808 */ /* 0x004fe20006000000 */
[----:B------:R-:W-:Y:S01]  /*4cc0*/  VIADD R5, R11, 0x20 ;  /* 0x000000200b057836 */ /* 0x000fe20000000000 */
[----:B-1----:R-:W-:-:S03]  /*4cd0*/  FSEL R77, R77, -INF , !P3 ;  /* 0xff8000004d4d7808 */ /* 0x002fc60005800000 */
[----:B------:R-:W1:Y:S01]  /*4ce0*/  MUFU.TANH R8, R8 ;  /* 0x0000000800087308 */ /* 0x000e620000002400 */
[----:B---3--:R-:W-:Y:S02]  /*4cf0*/  FSEL R64, R64, -INF , !P1 ;  /* 0xff80000040407808 */ /* 0x008fe40004800000 */
[C---:B------:R-:W-:Y:S02]  /*4d00*/  ISETP.GT.AND P4, PT, R225.reuse, R127, PT ;  /* 0x0000007fe100720c */ /* 0x040fe40003f84270 */
[----:B------:R-:W-:-:S03]  /*4d10*/  ISETP.GT.AND P3, PT, R225, R45, PT ;  /* 0x0000002de100720c */ /* 0x000fc60003f64270 */
[----:B------:R-:W2:Y:S01]  /*4d20*/  MUFU.TANH R9, R9 ;  /* 0x0000000900097308 */ /* 0x000ea20000002400 */
[----:B------:R-:W-:Y:S01]  /*4d30*/  ISETP.GT.AND P1, PT, R225, R123, PT ;  /* 0x0000007be100720c */ /* 0x000fe20003f24270 */
[----:B------:R-:W-:-:S06]  /*4d40*/  FMUL.FTZ R24, R24, R124 ;  /* 0x0000007c18187220 */ /* 0x000fcc0000410000 */
[----:B------:R-:W3:Y:S01]  /*4d50*/  MUFU.TANH R4, R40 ;  /* 0x0000002800047308 */ /* 0x000ee20000002400 */
[-C--:B------:R-:W-:Y:S01]  /*4d60*/  FMUL.FTZ R25, R25, R124.reuse ;  /* 0x0000007c19197220 */ /* 0x080fe20000410000 */
[----:B------:R-:W-:Y:S01]  /*4d70*/  FMUL.FTZ R20, R20, R124 ;  /* 0x0000007c14147220 */ /* 0x000fe20000410000 */
[----:B----4-:R-:W-:-:S05]  /*4d80*/  FSEL R60, R60, -INF , !P4 ;  /* 0xff8000003c3c7808 */ /* 0x010fca0006000000 */
[----:B------:R4:W-:Y:S01]  /*4d90*/  MUFU.TANH R213, R41 ;  /* 0x0000002900d57308 */ /* 0x0009e20000002400 */
[----:B------:R-:W-:Y:S01]  /*4da0*/  FSEL R61, R61, -INF , !P3 ;  /* 0xff8000003d3d7808 */ /* 0x000fe20005800000 */
[----:B------:R-:W-:Y:S01]  /*4db0*/  VIADD R121, R11, 0x30 ;  /* 0x000000300b797836 */ /* 0x000fe20000000000 */
[----:B------:R-:W-:-:S05]  /*4dc0*/  FSEL R56, R56, -INF , !P1 ;  /* 0xff80000038387808 */ /* 0x000fca0004800000 */
[----:B------:R1:W-:Y:S01]  /*4dd0*/  MUFU.TANH R177, R37 ;  /* 0x0000002500b17308 */ /* 0x0003e20000002400 */
[----:B------:R-:W-:Y:S01]  /*4de0*/  VIADD R119, R11, 0x31 ;  /* 0x000000310b777836 */ /* 0x000fe20000000000 */
[----:B------:R-:W-:Y:S01]  /*4df0*/  ISETP.GT.AND P4, PT, R225, R5, PT ;  /* 0x00000005e100720c */ /* 0x000fe20003f84270 */
[----:B------:R-:W-:-:S05]  /*4e00*/  VIADD R117, R11, 0x38 ;  /* 0x000000380b757836 */ /* 0x000fca0000000000 */
[----:B------:R-:W3:Y:S01]  /*4e10*/  MUFU.TANH R65, R65 ;  /* 0x0000004100417308 */ /* 0x000ee20000002400 */
[C---:B----4-:R-:W-:Y:S02]  /*4e20*/  VIADD R41, R11.reuse, 0x21 ;  /* 0x000000210b297836 */ /* 0x050fe40000000000 */
[----:B------:R-:W-:Y:S01]  /*4e30*/  FMUL.FTZ R163, R16, R124 ;  /* 0x0000007c10a37220 */ /* 0x000fe20000410000 */
[----:B-1----:R-:W-:-:S04]  /*4e40*/  VIADD R37, R11, 0x28 ;  /* 0x000000280b257836 */ /* 0x002fc80000000000 */
[----:B------:R-:W1:Y:S01]  /*4e50*/  MUFU.TANH R203, R36 ;  /* 0x0000002400cb7308 */ /* 0x000e620000002400 */
[C---:B------:R-:W-:Y:S02]  /*4e60*/  ISETP.GT.AND P3, PT, R225.reuse, R41, PT ;  /* 0x00000029e100720c */ /* 0x040fe40003f64270 */
[----:B------:R-:W-:-:S05]  /*4e70*/  ISETP.GT.AND P1, PT, R225, R37, PT ;  /* 0x00000025e100720c */ /* 0x000fca0003f24270 */
[----:B------:R-:W4:Y:S01]  /*4e80*/  MUFU.TANH R201, R28 ;  /* 0x0000001c00c97308 */ /* 0x000f220000002400 */
[----:B------:R-:W-:Y:S02]  /*4e90*/  VIADD R129, R11, 0x9 ;  /* 0x000000090b817836 */ /* 0x000fe40000000000 */
[-C--:B------:R-:W-:Y:S01]  /*4ea0*/  FMUL.FTZ R17, R17, R124.reuse ;  /* 0x0000007c11117220 */ /* 0x080fe20000410000 */
[----:B------:R-:W-:Y:S01]  /*4eb0*/  FMUL.FTZ R12, R12, R124 ;  /* 0x0000007c0c0c7220 */ /* 0x000fe20000410000 */
[----:B------:R-:W-:-:S03]  /*4ec0*/  FSEL R44, R52, -INF , !P4 ;  /* 0xff800000342c7808 */ /* 0x000fc60006000000 */
[----:B------:R-:W4:Y:S01]  /*4ed0*/  MUFU.TANH R57, R57 ;  /* 0x0000003900397308 */ /* 0x000f220000002400 */
[----:B------:R-:W-:Y:S01]  /*4ee0*/  VIADD R105, R11, 0x40 ;  /* 0x000000400b697836 */ /* 0x000fe20000000000 */
[----:B------:R-:W-:Y:S01]  /*4ef0*/  ISETP.GT.AND P4, PT, R225, R121, PT ;  /* 0x00000079e100720c */ /* 0x000fe20003f84270 */
[C---:B------:R-:W-:Y:S02]  /*4f00*/  VIADD R103, R11.reuse, 0x41 ;  /* 0x000000410b677836 */ /* 0x040fe40000000000 */
[----:B------:R-:W-:-:S03]  /*4f10*/  VIADD R101, R11, 0x48 ;  /* 0x000000480b657836 */ /* 0x000fc60000000000 */
[----:B------:R2:W4:Y:S01]  /*4f20*/  MUFU.TANH R191, R24 ;  /* 0x0000001800bf7308 */ /* 0x0005220000002400 */
[----:B------:R-:W-:Y:S01]  /*4f30*/  VIADD R7, R11, 0x19 ;  /* 0x000000190b077836 */ /* 0x000fe20000000000 */
[----:B------:R-:W-:-:S06]  /*4f40*/  ISETP.GT.AND P5, PT, R225, R129, PT ;  /* 0x00000081e100720c */ /* 0x000fcc0003fa4270 */
[----:B------:R3:W4:Y:S01]  /*4f50*/  MUFU.TANH R187, R25 ;  /* 0x0000001900bb7308 */ /* 0x0007220000002400 */
[-C--:B------:R-:W-:Y:S01]  /*4f60*/  FMUL.FTZ R112, R112, R124.reuse ;  /* 0x0000007c70707220 */ /* 0x080fe20000410000 */
[----:B------:R-:W-:-:S06]  /*4f70*/  FMUL.FTZ R113, R113, R124 ;  /* 0x0000007c71717220 */ /* 0x000fcc0000410000 */
[----:B------:R-:W4:Y:S01]  /*4f80*/  MUFU.TANH R183, R20 ;  /* 0x0000001400b77308 */ /* 0x000f220000002400 */
[----:B--2---:R-:W-:Y:S02]  /*4f90*/  FSEL R24, R53, -INF , !P3 ;  /* 0xff80000035187808 */ /* 0x004fe40005800000 */
[----:B------:R-:W-:Y:S01]  /*4fa0*/  ISETP.GT.AND P3, PT, R225, R119, PT ;  /* 0x00000077e100720c */ /* 0x000fe20003f64270 */
[----:B------:R-:W-:-:S04]  /*4fb0*/  FMUL.FTZ R108, R108, R124 ;  /* 0x0000007c6c6c7220 */ /* 0x000fc80000410000 */
[----:B------:R-:W2:Y:S01]  /*4fc0*/  MUFU.TANH R49, R49 ;  /* 0x0000003100317308 */ /* 0x000ea20000002400 */
[----:B---3--:R-:W-:Y:S02]  /*4fd0*/  FSEL R25, R48, -INF , !P1 ;  /* 0xff80000030197808 */ /* 0x008fe40004800000 */
[----:B------:R-:W-:Y:S01]  /*4fe0*/  ISETP.GT.AND P1, PT, R225, R117, PT ;  /* 0x00000075e100720c */ /* 0x000fe20003f24270 */
[----:B------:R-:W-:Y:S01]  /*4ff0*/  FMUL.FTZ R189, R29, R124 ;  /* 0x0000007c1dbd7220 */ /* 0x000fe20000410000 */
[----:B------:R-:W-:-:S03]  /*5000*/  FSEL R237, R8, -INF , !P4 ;  /* 0xff80000008ed7808 */ /* 0x000fc60006000000 */
[----:B------:R-:W3:Y:S01]  /*5010*/  MUFU.TANH R163, R163 ;  /* 0x000000a300a37308 */ /* 0x000ee20000002400 */
[----:B------:R-:W-:Y:S01]  /*5020*/  FSEL R229, R9, -INF , !P3 ;  /* 0xff80000009e57808 */ /* 0x000fe20005800000 */
[C---:B------:R-:W-:Y:S01]  /*5030*/  VIADD R97, R11.reuse, 0x50 ;  /* 0x000000500b617836 */ /* 0x040fe20000000000 */
[----:B------:R-:W-:Y:S01]  /*5040*/  FSEL R215, R4, -INF , !P1 ;  /* 0xff80000004d77808 */ /* 0x000fe20004800000 */
[----:B------:R-:W-:Y:S01]  /*5050*/  VIADD R95, R11, 0x51 ;  /* 0x000000510b5f7836 */ /* 0x000fe20000000000 */
[----:B------:R-:W-:-:S03]  /*5060*/  ISETP.GT.AND P4, PT, R225, R105, PT ;  /* 0x00000069e100720c */ /* 0x000fc60003f84270 */
[----:B------:R-:W3:Y:S01]  /*5070*/  MUFU.TANH R161, R17 ;  /* 0x0000001100a17308 */ /* 0x000ee20000002400 */
[----:B------:R-:W-:Y:S01]  /*5080*/  VIADD R93, R11, 0x58 ;  /* 0x000000580b5d7836 */ /* 0x000fe20000000000 */
[C---:B------:R-:W-:Y:S02]  /*5090*/  ISETP.GT.AND P3, PT, R225.reuse, R103, PT ;  /* 0x00000067e100720c */ /* 0x040fe40003f64270 */
[----:B------:R-:W-:-:S04]  /*50a0*/  ISETP.GT.AND P1, PT, R225, R101, PT ;  /* 0x00000065e100720c */ /* 0x000fc80003f24270 */
[----:B------:R-:W3:Y:S01]  /*50b0*/  MUFU.TANH R159, R12 ;  /* 0x0000000c009f7308 */ /* 0x000ee20000002400 */
[----:B------:R-:W-:Y:S01]  /*50c0*/  FSEL R16, R65, -INF , !P5 ;  /* 0xff80000041107808 */ /* 0x000fe20006800000 */
[----:B------:R-:W-:Y:S01]  /*50d0*/  VIADD R29, R11, 0x29 ;  /* 0x000000290b1d7836 */ /* 0x000fe20000000000 */
[----:B------:R-:W-:Y:S01]  /*50e0*/  ISETP.GT.AND P5, PT, R225, R7, PT ;  /* 0x00000007e100720c */ /* 0x000fe20003fa4270 */
[----:B------:R-:W-:Y:S01]  /*50f0*/  VIADD R89, R11, 0x60 ;  /* 0x000000600b597836 */ /* 0x000fe20000000000 */
[----:B-1----:R-:W-:-:S03]  /*5100*/  FSEL R203, R203, -INF , !P4 ;  /* 0xff800000cbcb7808 */ /* 0x002fc60006000000 */
[----:B------:R-:W1:Y:S01]  /*5110*/  MUFU.TANH R145, R112 ;  /* 0x0000007000917308 */ /* 0x000e620000002400 */
[----:B------:R-:W-:Y:S01]  /*5120*/  FSEL R177, R177, -INF , !P3 ;  /* 0xff800000b1b17808 */ /* 0x000fe20005800000 */
[----:B------:R-:W-:Y:S01]  /*5130*/  VIADD R87, R11, 0x61 ;  /* 0x000000610b577836 */ /* 0x000fe20000000000 */
[----:B----4-:R-:W-:Y:S01]  /*5140*/  FSEL R201, R201, -INF , !P1 ;  /* 0xff800000c9c97808 */ /* 0x010fe20004800000 */
[----:B------:R-:W-:Y:S01]  /*5150*/  VIADD R85, R11, 0x68 ;  /* 0x000000680b557836 */ /* 0x000fe20000000000 */
[----:B------:R-:W-:-:S03]  /*5160*/  ISETP.GT.AND P4, PT, R225, R97, PT ;  /* 0x00000061e100720c */ /* 0x000fc60003f84270 */
[----:B------:R-:W4:Y:S01]  /*5170*/  MUFU.TANH R139, R113 ;  /* 0x00000071008b7308 */ /* 0x000f220000002400 */
[----:B------:R-:W-:Y:S01]  /*5180*/  ISETP.GT.AND P3, PT, R225, R95, PT ;  /* 0x0000005fe100720c */ /* 0x000fe20003f64270 */
[----:B------:R-:W-:Y:S01]  /*5190*/  FMUL.FTZ R21, R21, R124 ;  /* 0x0000007c15157220 */ /* 0x000fe20000410000 */
[----:B------:R-:W-:-:S05]  /*51a0*/  ISETP.GT.AND P1, PT, R225, R93, PT ;  /* 0x0000005de100720c */ /* 0x000fca0003f24270 */
[----:B------:R-:W4:Y:S01]  /*51b0*/  MUFU.TANH R132, R108 ;  /* 0x0000006c00847308 */ /* 0x000f220000002400 */
[----:B------:R-:W-:Y:S01]  /*51c0*/  FSEL R10, R57, -INF , !P5 ;  /* 0xff800000390a7808 */ /* 0x000fe20006800000 */
[----:B------:R-:W-:Y:S01]  /*51d0*/  VIADD R107, R11, 0x39 ;  /* 0x000000390b6b7836 */ /* 0x000fe20000000000 */
[----:B------:R-:W-:Y:S01]  /*51e0*/  ISETP.GT.AND P5, PT, R225, R29, PT ;  /* 0x0000001de100720c */ /* 0x000fe20003fa4270 */
[----:B------:R-:W-:-:S04]  /*51f0*/  FMUL.FTZ R6, R79, R124 ;  /* 0x0000007c4f067220 */ /* 0x000fc80000410000 */
[----:B------:R-:W4:Y:S01]  /*5200*/  MUFU.TANH R189, R189 ;  /* 0x000000bd00bd7308 */ /* 0x000f220000002400 */
[----:B------:R-:W-:Y:S01]  /*5210*/  FSEL R191, R191, -INF , !P4 ;  /* 0xff800000bfbf7808 */ /* 0x000fe20006000000 */
[----:B------:R-:W-:Y:S01]  /*5220*/  VIADD R81, R11, 0x70 ;  /* 0x000000700b517836 */ /* 0x000fe20000000000 */
[----:B------:R-:W-:Y:S01]  /*5230*/  FSEL R187, R187, -INF , !P3 ;  /* 0xff800000bbbb7808 */ /* 0x000fe20005800000 */
[----:B------:R-:W-:Y:S01]  /*5240*/  VIADD R79, R11, 0x71 ;  /* 0x000000710b4f7836 */ /* 0x000fe20000000000 */
[----:B------:R-:W-:Y:S01]  /*5250*/  FSEL R183, R183, -INF , !P1 ;  /* 0xff800000b7b77808 */ /* 0x000fe20004800000 */
[----:B------:R-:W-:Y:S01]  /*5260*/  VIADD R75, R11, 0x78 ;  /* 0x000000780b4b7836 */ /* 0x000fe20000000000 */
[C---:B------:R-:W-:Y:S01]  /*5270*/  ISETP.GT.AND P4, PT, R225.reuse, R89, PT ;  /* 0x00000059e100720c */ /* 0x040fe20003f84270 */
[----:B------:R-:W4:Y:S01]  /*5280*/  MUFU.TANH R179, R21 ;  /* 0x0000001500b37308 */ /* 0x000f220000002400 */
[----:B------:R-:W-:Y:S01]  /*5290*/  ISETP.GT.AND P3, PT, R225, R87, PT ;  /* 0x00000057e100720c */ /* 0x000fe20003f64270 */
[-C--:B------:R-:W-:Y:S01]  /*52a0*/  FMUL.FTZ R13, R13, R124.reuse ;  /* 0x0000007c0d0d7220 */ /* 0x080fe20000410000 */
[----:B------:R-:W-:Y:S01]  /*52b0*/  ISETP.GT.AND P1, PT, R225, R85, PT ;  /* 0x00000055e100720c */ /* 0x000fe20003f24270 */
[----:B------:R-:W-:Y:S01]  /*52c0*/  VIADD R99, R11, 0x49 ;  /* 0x000000490b637836 */ /* 0x000fe20000000000 */
[----:B--2---:R-:W-:Y:S01]  /*52d0*/  FSEL R36, R49, -INF , !P5 ;  /* 0xff80000031247808 */ /* 0x004fe20006800000 */
[----:B------:R-:W-:Y:S01]  /*52e0*/  FMUL.FTZ R4, R109, R124 ;  /* 0x0000007c6d047220 */ /* 0x000fe20000410000 */
[----:B------:R-:W-:Y:S01]  /*52f0*/  ISETP.GT.AND P5, PT, R225, R107, PT ;  /* 0x0000006be100720c */ /* 0x000fe20003fa4270 */
[----:B------:R-:W2:Y:S01]  /*5300*/  MUFU.TANH R78, R78 ;  /* 0x0000004e004e7308 */ /* 0x000ea20000002400 */
[----:B---3--:R-:W-:Y:S01]  /*5310*/  FSEL R163, R163, -INF , !P4 ;  /* 0xff800000a3a37808 */ /* 0x008fe20006000000 */
[----:B------:R-:W-:Y:S01]  /*5320*/  VIADD R8, R225, 0x8 ;  /* 0x00000008e1087836 */ /* 0x000fe20000000000 */
[----:B------:R-:W-:-:S02]  /*5330*/  FSEL R161, R161, -INF , !P3 ;  /* 0xff800000a1a17808 */ /* 0x000fc40005800000 */
[----:B------:R-:W-:Y:S01]  /*5340*/  FSEL R159, R159, -INF , !P1 ;  /* 0xff8000009f9f7808 */ /* 0x000fe20004800000 */
[----:B------:R-:W-:Y:S01]  /*5350*/  FMUL.FTZ R9, R66, R124 ;  /* 0x0000007c42097220 */ /* 0x000fe20000410000 */
[C---:B------:R-:W-:Y:S01]  /*5360*/  ISETP.GT.AND P4, PT, R225.reuse, R81, PT ;  /* 0x00000051e100720c */ /* 0x040fe20003f84270 */
[----:B------:R-:W3:Y:S01]  /*5370*/  MUFU.TANH R155, R13 ;  /* 0x0000000d009b7308 */ /* 0x000ee20000002400 */
[C---:B------:R-:W-:Y:S02]  /*5380*/  ISETP.GT.AND P3, PT, R225.reuse, R79, PT ;  /* 0x0000004fe100720c */ /* 0x040fe40003f64270 */
[----:B------:R-:W-:Y:S01]  /*5390*/  ISETP.GT.AND P1, PT, R225, R75, PT ;  /* 0x0000004be100720c */ /* 0x000fe20003f24270 */
[----:B------:R-:W-:Y:S01]  /*53a0*/  VIADD R91, R11, 0x59 ;  /* 0x000000590b5b7836 */ /* 0x000fe20000000000 */
[----:B------:R-:W-:Y:S02]  /*53b0*/  FSEL R213, R213, -INF , !P5 ;  /* 0xff800000d5d57808 */ /* 0x000fe40006800000 */
[----:B------:R-:W-:Y:S01]  /*53c0*/  ISETP.GT.AND P5, PT, R225, R99, PT ;  /* 0x00000063e100720c */ /* 0x000fe20003fa4270 */
[----:B------:R-:W3:Y:S01]  /*53d0*/  MUFU.TANH R6, R6 ;  /* 0x0000000600067308 */ /* 0x000ee20000002400 */
[----:B-1----:R-:W-:Y:S01]  /*53e0*/  FSEL R145, R145, -INF , !P4 ;  /* 0xff80000091917808 */ /* 0x002fe20006000000 */
[----:B------:R-:W-:Y:S01]  /*53f0*/  VIADD R83, R11, 0x69 ;  /* 0x000000690b537836 */ /* 0x000fe20000000000 */
[----:B----4-:R-:W-:Y:S01]  /*5400*/  FSEL R139, R139, -INF , !P3 ;  /* 0xff8000008b8b7808 */ /* 0x010fe20005800000 */
[----:B------:R-:W-:Y:S01]  /*5410*/  VIADD R69, R11, 0x79 ;  /* 0x000000790b457836 */ /* 0x000fe20000000000 */
[----:B------:R-:W-:-:S02]  /*5420*/  FSEL R132, R132, -INF , !P1 ;  /* 0xff80000084847808 */ /* 0x000fc40004800000 */
[C---:B------:R-:W-:Y:S01]  /*5430*/  ISETP.GE.AND P4, PT, R11.reuse, R224, PT ;  /* 0x000000e00b00720c */ /* 0x040fe20003f86270 */
[----:B------:R-:W1:Y:S01]  /*5440*/  MUFU.TANH R4, R4 ;  /* 0x0000000400047308 */ /* 0x000e620000002400 */
[----:B------:R-:W-:Y:S02]  /*5450*/  ISETP.GE.AND P3, PT, R11, R222, PT ;  /* 0x000000de0b00720c */ /* 0x000fe40003f66270 */
[----:B------:R-:W-:Y:S01]  /*5460*/  ISETP.GT.AND P1, PT, R8, R11, PT ;  /* 0x0000000b0800720c */ /* 0x000fe20003f24270 */
[-C--:B------:R-:W-:Y:S01]  /*5470*/  FMUL.FTZ R11, R67, R124.reuse ;  /* 0x0000007c430b7220 */ /* 0x080fe20000410000 */
[----:B------:R-:W-:Y:S02]  /*5480*/  FSEL R189, R189, -INF , !P5 ;  /* 0xff800000bdbd7808 */ /* 0x000fe40006800000 */
[----:B------:R-:W-:Y:S01]  /*5490*/  ISETP.GT.AND P5, PT, R225, R91, PT ;  /* 0x0000005be100720c */ /* 0x000fe20003fa4270 */
[----:B------:R-:W4:Y:S01]  /*54a0*/  MUFU.TANH R9, R9 ;  /* 0x0000000900097308 */ /* 0x000f220000002400 */
[----:B------:R-:W-:-:S02]  /*54b0*/  FMUL.FTZ R12, R62, R124 ;  /* 0x0000007c3e0c7220 */ /* 0x000fc40000410000 */
[----:B------:R-:W-:Y:S02]  /*54c0*/  FSEL R179, R179, -INF , !P5 ;  /* 0xff800000b3b37808 */ /* 0x000fe40006800000 */
[----:B------:R-:W-:-:S03]  /*54d0*/  ISETP.GT.AND P5, PT, R225, R83, PT ;  /* 0x00000053e100720c */ /* 0x000fc60003fa4270 */
[----:B------:R-:W4:Y:S01]  /*54e0*/  MUFU.TANH R11, R11 ;  /* 0x0000000b000b7308 */ /* 0x000f220000002400 */
[----:B--2---:R-:W-:Y:S02]  /*54f0*/  FSEL R57, R78, -INF , !P1 ;  /* 0xff8000004e397808 */ /* 0x004fe40004800000 */
[----:B------:R-:W-:Y:S02]  /*5500*/  ISETP.GT.AND P1, PT, R8, R73, PT ;  /* 0x000000490800720c */ /* 0x000fe40003f24270 */
[----:B---3--:R-:W-:Y:S02]  /*5510*/  FSEL R155, R155, -INF , !P5 ;  /* 0xff8000009b9b7808 */ /* 0x008fe40006800000 */
[----:B------:R-:W-:Y:S01]  /*5520*/  ISETP.GT.AND P5, PT, R225, R69, PT ;  /* 0x00000045e100720c */ /* 0x000fe20003fa4270 */
[----:B------:R-:W2:Y:S01]  /*5530*/  MUFU.TANH R12, R12 ;  /* 0x0000000c000c7308 */ /* 0x000ea20000002400 */
[----:B------:R-:W-:Y:S01]  /*5540*/  FSEL R6, R6, -INF , !P1 ;  /* 0xff80000006067808 */ /* 0x000fe20004800000 */
[----:B------:R-:W-:Y:S01]  /*5550*/  FMUL.FTZ R63, R63, R124 ;  /* 0x0000007c3f3f7220 */ /* 0x000fe20000410000 */
[----:B------:R-:W-:-:S02]  /*5560*/  ISETP.GT.AND P1, PT, R8, R71, PT ;  /* 0x000000470800720c */ /* 0x000fc40003f24270 */
[----:B-1----:R-:W-:Y:S02]  /*5570*/  FSEL R66, R4, -INF , !P5 ;  /* 0xff80000004427808 */ /* 0x002fe40006800000 */
[----:B------:R-:W-:Y:S02]  /*5580*/  FSEL R4, R76, -INF , !P4 ;  /* 0xff8000004c047808 */ /* 0x000fe40006000000 */
[----:B------:R-:W-:Y:S02]  /*5590*/  ISETP.GE.AND P4, PT, R73, R222, PT ;  /* 0x000000de4900720c */ /* 0x000fe40003f86270 */
[----:B----4-:R-:W-:Y:S01]  /*55a0*/  FSEL R65, R9, -INF , !P1 ;  /* 0xff80000009417808 */ /* 0x010fe20004800000 */
[----:B------:R-:W-:Y:S01]  /*55b0*/  FMUL.FTZ R58, R58, R124 ;  /* 0x0000007c3a3a7220 */ /* 0x000fe20000410000 */
[----:B------:R-:W-:Y:S01]  /*55c0*/  ISETP.GT.AND P1, PT, R8, R129, PT ;  /* 0x000000810800720c */ /* 0x000fe20003f24270 */
[----:B------:R-:W1:Y:S01]  /*55d0*/  MUFU.TANH R9, R63 ;  /* 0x0000003f00097308 */ /* 0x000e620000002400 */
[----:B------:R-:W-:-:S02]  /*55e0*/  ISETP.GE.AND P5, PT, R73, R224, PT ;  /* 0x000000e04900720c */ /* 0x000fc40003fa6270 */
[----:B------:R-:W-:Y:S02]  /*55f0*/  FSEL R6, R6, -INF , !P4 ;  /* 0xff80000006067808 */ /* 0x000fe40006000000 */
[----:B------:R-:W-:Y:S02]  /*5600*/  ISETP.GE.AND P4, PT, R129, R224, PT ;  /* 0x000000e08100720c */ /* 0x000fe40003f86270 */
[----:B------:R-:W-:Y:S01]  /*5610*/  FSEL R53, R11, -INF , !P1 ;  /* 0xff8000000b357808 */ /* 0x000fe20004800000 */
[----:B------:R-:W-:Y:S01]  /*5620*/  FMUL.FTZ R59, R59, R124 ;  /* 0x0000007c3b3b7220 */ /* 0x000fe20000410000 */
[----:B------:R-:W-:Y:S01]  /*5630*/  ISETP.GT.AND P1, PT, R8, R127, PT ;  /* 0x0000007f0800720c */ /* 0x000fe20003f24270 */
[----:B------:R-:W3:Y:S01]  /*5640*/  MUFU.TANH R11, R58 ;  /* 0x0000003a000b7308 */ /* 0x000ee20000002400 */
[----:B------:R-:W-:Y:S02]  /*5650*/  FSEL R73, R77, -INF , !P5 ;  /* 0xff8000004d497808 */ /* 0x000fe40006800000 */
[----:B------:R-:W-:-:S02]  /*5660*/  ISETP.GE.AND P5, PT, R71, R222, PT ;  /* 0x000000de4700720c */ /* 0x000fc40003fa6270 */
[----:B------:R-:W-:Y:S02]  /*5670*/  FSEL R57, R57, -INF , !P3 ;  /* 0xff80000039397808 */ /* 0x000fe40005800000 */
[----:B------:R-:W-:Y:S01]  /*5680*/  FSEL R49, R16, -INF , !P4 ;  /* 0xff80000010317808 */ /* 0x000fe20006000000 */
[----:B------:R-:W-:Y:S01]  /*5690*/  FMUL.FTZ R16, R54, R124 ;  /* 0x0000007c36107220 */ /* 0x000fe20000410000 */
[-C--:B------:R-:W-:Y:S02]  /*56a0*/  ISETP.GE.AND P3, PT, R71, R224.reuse, PT ;  /* 0x000000e04700720c */ /* 0x080fe40003f66270 */
[----:B--2---:R-:W-:Y:S02]  /*56b0*/  FSEL R13, R12, -INF , !P1 ;  /* 0xff8000000c0d7808 */ /* 0x004fe40004800000 */
[----:B------:R-:W2:Y:S01]  /*56c0*/  MUFU.TANH R12, R59 ;  /* 0x0000003b000c7308 */ /* 0x000ea20000002400 */
[----:B------:R-:W-:Y:S02]  /*56d0*/  FSEL R65, R65, -INF , !P5 ;  /* 0xff80000041417808 */ /* 0x000fe40006800000 */
[----:B------:R-:W-:-:S02]  /*56e0*/  ISETP.GE.AND P5, PT, R127, R224, PT ;  /* 0x000000e07f00720c */ /* 0x000fc40003fa6270 */
[----:B------:R-:W-:Y:S02]  /*56f0*/  FSEL R71, R64, -INF , !P3 ;  /* 0xff80000040477808 */ /* 0x000fe40005800000 */
[----:B------:R-:W-:Y:S01]  /*5700*/  ISETP.GT.AND P1, PT, R8, R45, PT ;  /* 0x0000002d0800720c */ /* 0x000fe20003f24270 */
[----:B------:R-:W4:Y:S01]  /*5710*/  MUFU.TANH R16, R16 ;  /* 0x0000001000107308 */ /* 0x000f220000002400 */
[-C--:B------:R-:W-:Y:S02]  /*5720*/  ISETP.GE.AND P3, PT, R129, R222.reuse, PT ;  /* 0x000000de8100720c */ /* 0x080fe40003f66270 */
[----:B------:R-:W-:Y:S02]  /*5730*/  FSEL R17, R60, -INF , !P5 ;  /* 0xff8000003c117808 */ /* 0x000fe40006800000 */
[-C--:B------:R-:W-:Y:S02]  /*5740*/  ISETP.GE.AND P4, PT, R127, R222.reuse, PT ;  /* 0x000000de7f00720c */ /* 0x080fe40003f86270 */
[----:B------:R-:W-:-:S02]  /*5750*/  ISETP.GE.AND P5, PT, R45, R222, PT ;  /* 0x000000de2d00720c */ /* 0x000fc40003fa6270 */
[----:B-1----:R-:W-:Y:S01]  /*5760*/  FSEL R9, R9, -INF , !P1 ;  /* 0xff80000009097808 */ /* 0x002fe20004800000 */
[----:B------:R-:W-:Y:S01]  /*5770*/  FMUL.FTZ R20, R55, R124 ;  /* 0x0000007c37147220 */ /* 0x000fe20000410000 */
[----:B------:R-:W-:Y:S02]  /*5780*/  FSEL R53, R53, -INF , !P3 ;  /* 0xff80000035357808 */ /* 0x000fe40005800000 */
[----:B------:R-:W-:Y:S02]  /*5790*/  ISETP.GT.AND P1, PT, R8, R123, PT ;  /* 0x0000007b0800720c */ /* 0x000fe40003f24270 */
[----:B------:R-:W-:Y:S02]  /*57a0*/  ISETP.GE.AND P3, PT, R45, R224, PT ;  /* 0x000000e02d00720c */ /* 0x000fe40003f66270 */
[----:B------:R-:W-:Y:S02]  /*57b0*/  FSEL R45, R13, -INF , !P4 ;  /* 0xff8000000d2d7808 */ /* 0x000fe40006000000 */
[----:B------:R-:W-:-:S02]  /*57c0*/  FSEL R21, R9, -INF , !P5 ;  /* 0xff80000009157808 */ /* 0x000fc40006800000 */
[----:B------:R-:W-:Y:S02]  /*57d0*/  ISETP.GE.AND P4, PT, R123, R224, PT ;  /* 0x000000e07b00720c */ /* 0x000fe40003f86270 */
[----:B---3--:R-:W-:Y:S02]  /*57e0*/  FSEL R9, R11, -INF , !P1 ;  /* 0xff8000000b097808 */ /* 0x008fe40004800000 */
[----:B------:R-:W-:Y:S02]  /*57f0*/  FSEL R13, R61, -INF , !P3 ;  /* 0xff8000003d0d7808 */ /* 0x000fe40005800000 */
[----:B------:R-:W-:Y:S01]  /*5800*/  ISETP.GT.AND P1, PT, R8, R7, PT ;  /* 0x000000070800720c */ /* 0x000fe20003f24270 */
[----:B------:R-:W1:Y:S01]  /*5810*/  MUFU.TANH R20, R20 ;  /* 0x0000001400147308 */ /* 0x000e620000002400 */
[----:B------:R-:W-:Y:S02]  /*5820*/  ISETP.GE.AND P3, PT, R123, R222, PT ;  /* 0x000000de7b00720c */ /* 0x000fe40003f66270 */
[----:B------:R-:W-:-:S02]  /*5830*/  ISETP.GE.AND P5, PT, R7, R224, PT ;  /* 0x000000e00700720c */ /* 0x000fc40003fa6270 */
[----:B------:R-:W-:Y:S02]  /*5840*/  FSEL R11, R56, -INF , !P4 ;  /* 0xff800000380b7808 */ /* 0x000fe40006000000 */
[----:B------:R-:W-:Y:S02]  /*5850*/  ISETP.GE.AND P4, PT, R7, R222, PT ;  /* 0x000000de0700720c */ /* 0x000fe40003f86270 */
[----:B--2---:R-:W-:Y:S02]  /*5860*/  FSEL R12, R12, -INF , !P1 ;  /* 0xff8000000c0c7808 */ /* 0x004fe40004800000 */
[----:B------:R-:W-:Y:S02]  /*5870*/  FSEL R7, R9, -INF , !P3 ;  /* 0xff80000009077808 */ /* 0x000fe40005800000 */
[----:B------:R-:W-:Y:S02]  /*5880*/  ISETP.GT.AND P1, PT, R8, R5, PT ;  /* 0x000000050800720c */ /* 0x000fe40003f24270 */
[----:B------:R-:W-:-:S02]  /*5890*/  FSEL R9, R10, -INF , !P5 ;  /* 0xff8000000a097808 */ /* 0x000fc40006800000 */
[C---:B------:R-:W-:Y:S01]  /*58a0*/  ISETP.GE.AND P3, PT, R5.reuse, R224, PT ;  /* 0x000000e00500720c */ /* 0x040fe20003f66270 */
[----:B------:R-:W2:Y:S01]  /*58b0*/  MUFU.TANH R10, R50 ;  /* 0x00000032000a7308 */ /* 0x000ea20000002400 */
[----:B------:R-:W-:Y:S02]  /*58c0*/  ISETP.GE.AND P5, PT, R5, R222, PT ;  /* 0x000000de0500720c */ /* 0x000fe40003fa6270 */
[----:B----4-:R-:W-:Y:S02]  /*58d0*/  FSEL R16, R16, -INF , !P1 ;  /* 0xff80000010107808 */ /* 0x010fe40004800000 */
[----:B------:R-:W-:Y:S02]  /*58e0*/  FSEL R5, R12, -INF , !P4 ;  /* 0xff8000000c057808 */ /* 0x000fe40006000000 */
[----:B------:R-:W-:Y:S01]  /*58f0*/  FSEL R44, R44, -INF , !P3 ;  /* 0xff8000002c2c7808 */ /* 0x000fe20005800000 */
[----:B------:R-:W3:Y:S01]  /*5900*/  MUFU.TANH R12, R51 ;  /* 0x00000033000c7308 */ /* 0x000ee20000002400 */
[----:B------:R-:W-:-:S02]  /*5910*/  ISETP.GE.AND P4, PT, R41, R224, PT ;  /* 0x000000e02900720c */ /* 0x000fc40003f86270 */
[----:B------:R-:W-:Y:S02]  /*5920*/  ISETP.GE.AND P3, PT, R41, R222, PT ;  /* 0x000000de2900720c */ /* 0x000fe40003f66270 */
[----:B------:R-:W-:Y:S02]  /*5930*/  ISETP.GT.AND P1, PT, R8, R41, PT ;  /* 0x000000290800720c */ /* 0x000fe40003f24270 */
[----:B------:R-:W-:Y:S01]  /*5940*/  FSEL R41, R16, -INF , !P5 ;  /* 0xff80000010297808 */ /* 0x000fe20006800000 */
[----:B------:R-:W-:Y:S01]  /*5950*/  FMUL.FTZ R16, R46, R124 ;  /* 0x0000007c2e107220 */ /* 0x000fe20000410000 */
[----:B-1----:R-:W-:Y:S02]  /*5960*/  FSEL R20, R20, -INF , !P1 ;  /* 0xff80000014147808 */ /* 0x002fe40004800000 */
[----:B------:R-:W-:Y:S02]  /*5970*/  ISETP.GT.AND P1, PT, R8, R37, PT ;  /* 0x000000250800720c */ /* 0x000fe40003f24270 */
[----:B------:R-:W-:Y:S01]  /*5980*/  FSEL R24, R24, -INF , !P4 ;  /* 0xff80000018187808 */ /* 0x000fe20006000000 */
[----:B------:R-:W1:Y:S01]  /*5990*/  MUFU.TANH R16, R16 ;  /* 0x0000001000107308 */ /* 0x000e620000002400 */
[----:B------:R-:W-:-:S02]  /*59a0*/  ISETP.GE.AND P5, PT, R37, R224, PT ;  /* 0x000000e02500720c */ /* 0x000fc40003fa6270 */
[----:B------:R-:W-:Y:S02]  /*59b0*/  ISETP.GE.AND P4, PT, R37, R222, PT ;  /* 0x000000de2500720c */ /* 0x000fe40003f86270 */
[----:B------:R-:W-:Y:S02]  /*59c0*/  FSEL R37, R20, -INF , !P3 ;  /* 0xff80000014257808 */ /* 0x000fe40005800000 */
[----:B--2---:R-:W-:Y:S02]  /*59d0*/  FSEL R20, R10, -INF , !P1 ;  /* 0xff8000000a147808 */ /* 0x004fe40004800000 */
[----:B------:R-:W-:Y:S01]  /*59e0*/  ISETP.GT.AND P1, PT, R8, R29, PT ;  /* 0x0000001d0800720c */ /* 0x000fe20003f24270 */
[----:B------:R-:W2:Y:S03]  /*59f0*/  MUFU.TANH R10, R47 ;  /* 0x0000002f000a7308 */ /* 0x000ea60000002400 */
[----:B---3--:R-:W-:-:S02]  /*5a00*/  FSEL R251, R12, -INF , !P1 ;  /* 0xff8000000cfb7808 */ /* 0x008fc40004800000 */
[----:B------:R-:W-:-:S03]  /*5a10*/  ISETP.GT.AND P1, PT, R8, R121, PT ;  /* 0x000000790800720c */ /* 0x000fc60003f24270 */
[----:B------:R-:W3:Y:S01]  /*5a20*/  MUFU.TANH R12, R42 ;  /* 0x0000002a000c7308 */ /* 0x000ee20000002400 */
[----:B-1----:R-:W-:Y:S01]  /*5a30*/  FSEL R67, R16, -INF , !P1 ;  /* 0xff80000010437808 */ /* 0x002fe20004800000 */
[----:B------:R-:W-:Y:S01]  /*5a40*/  FMUL.FTZ R38, R38, R124 ;  /* 0x0000007c26267220 */ /* 0x000fe20000410000 */
[----:B------:R-:W-:-:S05]  /*5a50*/  ISETP.GT.AND P1, PT, R8, R119, PT ;  /* 0x000000770800720c */ /* 0x000fca0003f24270 */
[----:B------:R-:W1:Y:S01]  /*5a60*/  MUFU.TANH R16, R43 ;  /* 0x0000002b00107308 */ /* 0x000e620000002400 */
[----:B--2---:R-:W-:Y:S01]  /*5a70*/  FSEL R249, R10, -INF , !P1 ;  /* 0xff8000000af97808 */ /* 0x004fe20004800000 */
[----:B------:R-:W-:Y:S01]  /*5a80*/  FMUL.FTZ R39, R39, R124 ;  /* 0x0000007c27277220 */ /* 0x000fe20000410000 */
[----:B------:R-:W-:-:S05]  /*5a90*/  ISETP.GT.AND P1, PT, R8, R117, PT ;  /* 0x000000750800720c */ /* 0x000fca0003f24270 */
[----:B------:R-:W2:Y:S01]  /*5aa0*/  MUFU.TANH R10, R38 ;  /* 0x00000026000a7308 */ /* 0x000ea20000002400 */
[----:B---3--:R-:W-:Y:S01]  /*5ab0*/  FSEL R247, R12, -INF , !P1 ;  /* 0xff8000000cf77808 */ /* 0x008fe20004800000 */
[----:B------:R-:W-:Y:S01]  /*5ac0*/  FMUL.FTZ R30, R30, R124 ;  /* 0x0000007c1e1e7220 */ /* 0x000fe20000410000 */
[----:B------:R-:W-:-:S05]  /*5ad0*/  ISETP.GT.AND P1, PT, R8, R107, PT ;  /* 0x0000006b0800720c */ /* 0x000fca0003f24270 */
        /* <DEDUP_REMOVED lines=13> */
[----:B------:R-:W-:Y:S02]  /*5bb0*/  ISETP.GE.AND P3, PT, R29, R224, PT ;  /* 0x000000e01d00720c */ /* 0x000fe40003f66270 */
[----:B-1----:R-:W-:Y:S01]  /*5bc0*/  FSEL R205, R16, -INF , !P1 ;  /* 0xff80000010cd7808 */ /* 0x002fe20004800000 */
[----:B------:R-:W-:Y:S01]  /*5bd0*/  FMUL.FTZ R22, R22, R124 ;  /* 0x0000007c16167220 */ /* 0x000fe20000410000 */
[----:B------:R-:W-:-:S03]  /*5be0*/  ISETP.GT.AND P1, PT, R8, R99, PT ;  /* 0x000000630800720c */ /* 0x000fc60003f24270 */
[----:B------:R-:W1:Y:S01]  /*5bf0*/  MUFU.TANH R16, R27 ;  /* 0x0000001b00107308 */ /* 0x000e620000002400 */
[----:B------:R-:W-:Y:S02]  /*5c00*/  FSEL R36, R36, -INF , !P3 ;  /* 0xff80000024247808 */ /* 0x000fe40005800000 */
[----:B------:R-:W-:Y:S02]  /*5c10*/  FSEL R25, R25, -INF , !P5 ;  /* 0xff80000019197808 */ /* 0x000fe40006800000 */
[----:B------:R-:W-:Y:S02]  /*5c20*/  ISETP.GE.AND P3, PT, R121, R222, PT ;  /* 0x000000de7900720c */ /* 0x000fe40003f66270 */
[----:B--2---:R-:W-:Y:S01]  /*5c30*/  FSEL R193, R10, -INF , !P1 ;  /* 0xff8000000ac17808 */ /* 0x004fe20004800000 */
[----:B------:R-:W-:Y:S01]  /*5c40*/  FMUL.FTZ R23, R23, R124 ;  /* 0x0000007c17177220 */ /* 0x000fe20000410000 */
[----:B------:R-:W-:Y:S01]  /*5c50*/  ISETP.GE.AND P5, PT, R29, R222, PT ;  /* 0x000000de1d00720c */ /* 0x000fe20003fa6270 */
[----:B------:R-:W2:Y:S01]  /*5c60*/  MUFU.TANH R10, R22 ;  /* 0x00000016000a7308 */ /* 0x000ea20000002400 */
[----:B------:R-:W-:-:S02]  /*5c70*/  ISETP.GT.AND P1, PT, R8, R97, PT ;  /* 0x000000610800720c */ /* 0x000fc40003f24270 */
[----:B------:R-:W-:Y:S02]  /*5c80*/  FSEL R29, R20, -INF , !P4 ;  /* 0xff800000141d7808 */ /* 0x000fe40006000000 */
[-C--:B------:R-:W-:Y:S02]  /*5c90*/  ISETP.GE.AND P4, PT, R121, R224.reuse, PT ;  /* 0x000000e07900720c */ /* 0x080fe40003f86270 */
[----:B------:R-:W-:Y:S02]  /*5ca0*/  FSEL R67, R67, -INF , !P3 ;  /* 0xff80000043437808 */ /* 0x000fe40005800000 */
[----:B------:R-:W-:Y:S02]  /*5cb0*/  ISETP.GE.AND P3, PT, R117, R224, PT ;  /* 0x000000e07500720c */ /* 0x000fe40003f66270 */
[----:B---3--:R-:W-:Y:S02]  /*5cc0*/  FSEL R199, R12, -INF , !P1 ;  /* 0xff8000000cc77808 */ /* 0x008fe40004800000 */
[----:B------:R-:W3:Y:S01]  /*5cd0*/  MUFU.TANH R12, R23 ;  /* 0x00000017000c7308 */ /* 0x000ee20000002400 */
[----:B------:R-:W-:-:S02]  /*5ce0*/  FSEL R237, R237, -INF , !P4 ;  /* 0xff800000eded7808 */ /* 0x000fc40006000000 */
[----:B------:R-:W-:Y:S01]  /*5cf0*/  ISETP.GE.AND P4, PT, R119, R222, PT ;  /* 0x000000de7700720c */ /* 0x000fe20003f86270 */
[----:B------:R-:W-:Y:S01]  /*5d00*/  FMUL.FTZ R18, R18, R124 ;  /* 0x0000007c12127220 */ /* 0x000fe20000410000 */
[----:B------:R-:W-:Y:S02]  /*5d10*/  FSEL R215, R215, -INF , !P3 ;  /* 0xff800000d7d77808 */ /* 0x000fe40005800000 */
[----:B------:R-:W-:Y:S02]  /*5d20*/  ISETP.GT.AND P1, PT, R8, R95, PT ;  /* 0x0000005f0800720c */ /* 0x000fe40003f24270 */
[----:B------:R-:W-:Y:S02]  /*5d30*/  ISETP.GE.AND P3, PT, R107, R222, PT ;  /* 0x000000de6b00720c */ /* 0x000fe40003f66270 */
[----:B------:R-:W-:Y:S02]  /*5d40*/  FSEL R249, R249, -INF , !P4 ;  /* 0xff800000f9f97808 */ /* 0x000fe40006000000 */
[----:B------:R-:W-:-:S02]  /*5d50*/  ISETP.GE.AND P4, PT, R107, R224, PT ;  /* 0x000000e06b00720c */ /* 0x000fc40003f86270 */
[----:B-1----:R-:W-:Y:S01]  /*5d60*/  FSEL R197, R16, -INF , !P1 ;  /* 0xff80000010c57808 */ /* 0x002fe20004800000 */
[----:B------:R-:W-:Y:S01]  /*5d70*/  FMUL.FTZ R19, R19, R124 ;  /* 0x0000007c13137220 */ /* 0x000fe20000410000 */
[----:B------:R-:W-:Y:S01]  /*5d80*/  FSEL R157, R157, -INF , !P3 ;  /* 0xff8000009d9d7808 */ /* 0x000fe20005800000 */
[----:B------:R1:W4:Y:S01]  /*5d90*/  MUFU.TANH R16, R18 ;  /* 0x0000001200107308 */ /* 0x0003220000002400 */
[----:B------:R-:W-:Y:S02]  /*5da0*/  ISETP.GT.AND P1, PT, R8, R93, PT ;  /* 0x0000005d0800720c */ /* 0x000fe40003f24270 */
[----:B------:R-:W-:Y:S02]  /*5db0*/  ISETP.GE.AND P3, PT, R103, R224, PT ;  /* 0x000000e06700720c */ /* 0x000fe40003f66270 */
[----:B------:R-:W-:Y:S02]  /*5dc0*/  FSEL R213, R213, -INF , !P4 ;  /* 0xff800000d5d57808 */ /* 0x000fe40006000000 */
[----:B------:R-:W-:-:S02]  /*5dd0*/  ISETP.GE.AND P4, PT, R105, R222, PT ;  /* 0x000000de6900720c */ /* 0x000fc40003f86270 */
[----:B--2---:R-:W-:Y:S02]  /*5de0*/  FSEL R195, R10, -INF , !P1 ;  /* 0xff8000000ac37808 */ /* 0x004fe40004800000 */
[----:B------:R-:W-:Y:S01]  /*5df0*/  FSEL R251, R251, -INF , !P5 ;  /* 0xff800000fbfb7808 */ /* 0x000fe20006800000 */
[----:B------:R-:W2:Y:S01]  /*5e00*/  MUFU.TANH R10, R19 ;  /* 0x00000013000a7308 */ /* 0x000ea20000002400 */
[----:B------:R-:W-:Y:S02]  /*5e10*/  FSEL R177, R177, -INF , !P3 ;  /* 0xff800000b1b17808 */ /* 0x000fe40005800000 */
[----:B------:R-:W-:Y:S02]  /*5e20*/  ISETP.GT.AND P1, PT, R8, R91, PT ;  /* 0x0000005b0800720c */ /* 0x000fe40003f24270 */
[----:B------:R-:W-:Y:S01]  /*5e30*/  ISETP.GE.AND P5, PT, R119, R224, PT ;  /* 0x000000e07700720c */ /* 0x000fe20003fa6270 */
[----:B-1----:R-:W-:Y:S01]  /*5e40*/  FMUL.FTZ R18, R14, R124 ;  /* 0x0000007c0e127220 */ /* 0x002fe20000410000 */
[----:B------:R-:W-:Y:S01]  /*5e50*/  ISETP.GE.AND P3, PT, R101, R222, PT ;  /* 0x000000de6500720c */ /* 0x000fe20003f66270 */
[----:B------:R-:W-:Y:S01]  /*5e60*/  FMUL.FTZ R14, R15, R124 ;  /* 0x0000007c0f0e7220 */ /* 0x000fe20000410000 */
[----:B------:R-:W-:-:S02]  /*5e70*/  FSEL R207, R207, -INF , !P4 ;  /* 0xff800000cfcf7808 */ /* 0x000fc40006000000 */
[----:B------:R-:W-:Y:S02]  /*5e80*/  ISETP.GE.AND P4, PT, R101, R224, PT ;  /* 0x000000e06500720c */ /* 0x000fe40003f86270 */
[----:B---3--:R-:W-:Y:S02]  /*5e90*/  FSEL R175, R12, -INF , !P1 ;  /* 0xff8000000caf7808 */ /* 0x008fe40004800000 */
[----:B------:R-:W-:Y:S01]  /*5ea0*/  FSEL R229, R229, -INF , !P5 ;  /* 0xff800000e5e57808 */ /* 0x000fe20006800000 */
[----:B------:R-:W1:Y:S01]  /*5eb0*/  MUFU.TANH R12, R18 ;  /* 0x00000012000c7308 */ /* 0x000e620000002400 */
[----:B------:R-:W-:Y:S02]  /*5ec0*/  FSEL R205, R205, -INF , !P3 ;  /* 0xff800000cdcd7808 */ /* 0x000fe40005800000 */
[----:B------:R-:W-:Y:S02]  /*5ed0*/  ISETP.GE.AND P5, PT, R117, R222, PT ;  /* 0x000000de7500720c */ /* 0x000fe40003fa6270 */
[----:B------:R-:W-:-:S02]  /*5ee0*/  ISETP.GE.AND P3, PT, R97, R224, PT ;  /* 0x000000e06100720c */ /* 0x000fc40003f66270 */
[----:B------:R-:W-:Y:S02]  /*5ef0*/  FSEL R201, R201, -INF , !P4 ;  /* 0xff800000c9c97808 */ /* 0x000fe40006000000 */
[----:B------:R-:W-:Y:S01]  /*5f00*/  ISETP.GT.AND P1, PT, R8, R89, PT ;  /* 0x000000590800720c */ /* 0x000fe20003f24270 */
[----:B------:R-:W3:Y:S01]  /*5f10*/  MUFU.TANH R14, R14 ;  /* 0x0000000e000e7308 */ /* 0x000ee20000002400 */
[----:B------:R-:W-:Y:S02]  /*5f20*/  ISETP.GE.AND P4, PT, R99, R222, PT ;  /* 0x000000de6300720c */ /* 0x000fe40003f86270 */
[----:B------:R-:W-:Y:S02]  /*5f30*/  FSEL R247, R247, -INF , !P5 ;  /* 0xff800000f7f77808 */ /* 0x000fe40006800000 */
[----:B------:R-:W-:Y:S02]  /*5f40*/  FSEL R191, R191, -INF , !P3 ;  /* 0xff800000bfbf7808 */ /* 0x000fe40005800000 */
[----:B------:R-:W-:-:S02]  /*5f50*/  ISETP.GE.AND P5, PT, R105, R224, PT ;  /* 0x000000e06900720c */ /* 0x000fc40003fa6270 */
[----:B------:R-:W-:Y:S02]  /*5f60*/  ISETP.GE.AND P3, PT, R95, R222, PT ;  /* 0x000000de5f00720c */ /* 0x000fe40003f66270 */
[----:B----4-:R-:W-:Y:S02]  /*5f70*/  FSEL R16, R16, -INF , !P1 ;  /* 0xff80000010107808 */ /* 0x010fe40004800000 */
[----:B------:R-:W-:Y:S02]  /*5f80*/  FSEL R193, R193, -INF , !P4 ;  /* 0xff800000c1c17808 */ /* 0x000fe40006000000 */
[----:B------:R-:W-:Y:S02]  /*5f90*/  ISETP.GT.AND P1, PT, R8, R87, PT ;  /* 0x000000570800720c */ /* 0x000fe40003f24270 */
[----:B------:R-:W-:Y:S02]  /*5fa0*/  ISETP.GE.AND P4, PT, R95, R224, PT ;  /* 0x000000e05f00720c */ /* 0x000fe40003f86270 */
[----:B------:R-:W-:-:S02]  /*5fb0*/  FSEL R203, R203, -INF , !P5 ;  /* 0xff800000cbcb7808 */ /* 0x000fc40006800000 */
[----:B------:R-:W-:Y:S01]  /*5fc0*/  FSEL R197, R197, -INF , !P3 ;  /* 0xff800000c5c57808 */ /* 0x000fe20005800000 */
[----:B------:R-:W-:Y:S01]  /*5fd0*/  FMUL.FTZ R114, R114, R124 ;  /* 0x0000007c72727220 */ /* 0x000fe20000410000 */
[----:B------:R-:W-:Y:S02]  /*5fe0*/  ISETP.GE.AND P5, PT, R103, R222, PT ;  /* 0x000000de6700720c */ /* 0x000fe40003fa6270 */
[----:B------:R-:W-:Y:S02]  /*5ff0*/  ISETP.GE.AND P3, PT, R91, R224, PT ;  /* 0x000000e05b00720c */ /* 0x000fe40003f66270 */
[----:B--2---:R-:W-:Y:S02]  /*6000*/  FSEL R167, R10, -INF , !P1 ;  /* 0xff8000000aa77808 */ /* 0x004fe40004800000 */
[----:B------:R-:W-:Y:S02]  /*6010*/  FSEL R187, R187, -INF , !P4 ;  /* 0xff800000bbbb7808 */ /* 0x000fe40006000000 */
[----:B------:R-:W-:-:S02]  /*6020*/  ISETP.GT.AND P1, PT, R8, R85, PT ;  /* 0x000000550800720c */ /* 0x000fc40003f24270 */
[----:B------:R-:W-:Y:S01]  /*6030*/  ISETP.GE.AND P4, PT, R93, R222, PT ;  /* 0x000000de5d00720c */ /* 0x000fe20003f86270 */
[----:B------:R-:W2:Y:S01]  /*6040*/  MUFU.TANH R10, R114 ;  /* 0x00000072000a7308 */ /* 0x000ea20000002400 */
[----:B------:R-:W-:Y:S02]  /*6050*/  FSEL R173, R173, -INF , !P5 ;  /* 0xff800000adad7808 */ /* 0x000fe40006800000 */
[----:B------:R-:W-:Y:S02]  /*6060*/  FSEL R179, R179, -INF , !P3 ;  /* 0xff800000b3b37808 */ /* 0x000fe40005800000 */
[----:B------:R-:W-:Y:S02]  /*6070*/  ISETP.GE.AND P5, PT, R99, R224, PT ;  /* 0x000000e06300720c */ /* 0x000fe40003fa6270 */
[----:B------:R-:W-:Y:S01]  /*6080*/  ISETP.GE.AND P3, PT, R89, R222, PT ;  /* 0x000000de5900720c */ /* 0x000fe20003f66270 */
[-C--:B------:R-:W-:Y:S01]  /*6090*/  FMUL.FTZ R115, R115, R124.reuse ;  /* 0x0000007c73737220 */ /* 0x080fe20000410000 */
[----:B-1----:R-:W-:Y:S01]  /*60a0*/  FSEL R165, R12, -INF , !P1 ;  /* 0xff8000000ca57808 */ /* 0x002fe20004800000 */
[----:B------:R-:W-:Y:S01]  /*60b0*/  FMUL.FTZ R110, R110, R124 ;  /* 0x0000007c6e6e7220 */ /* 0x000fe20000410000 */
[----:B------:R-:W-:-:S02]  /*60c0*/  FSEL R195, R195, -INF , !P4 ;  /* 0xff800000c3c37808 */ /* 0x000fc40006000000 */
[----:B------:R-:W-:Y:S02]  /*60d0*/  ISETP.GT.AND P1, PT, R8, R83, PT ;  /* 0x000000530800720c */ /* 0x000fe40003f24270 */
[----:B------:R-:W-:Y:S02]  /*60e0*/  ISETP.GE.AND P4, PT, R89, R224, PT ;  /* 0x000000e05900720c */ /* 0x000fe40003f86270 */
[----:B------:R-:W-:Y:S02]  /*60f0*/  FSEL R189, R189, -INF , !P5 ;  /* 0xff800000bdbd7808 */ /* 0x000fe40006800000 */
[----:B------:R-:W-:Y:S01]  /*6100*/  FSEL R171, R16, -INF , !P3 ;  /* 0xff80000010ab7808 */ /* 0x000fe20005800000 */
[----:B------:R-:W1:Y:S01]  /*6110*/  MUFU.TANH R12, R115 ;  /* 0x00000073000c7308 */ /* 0x000e620000002400 */
[----:B------:R-:W-:Y:S02]  /*6120*/  ISETP.GE.AND P5, PT, R97, R222, PT ;  /* 0x000000de6100720c */ /* 0x000fe40003fa6270 */
[----:B------:R-:W-:-:S02]  /*6130*/  ISETP.GE.AND P3, PT, R85, R224, PT ;  /* 0x000000e05500720c */ /* 0x000fc40003f66270 */
[----:B---3--:R-:W-:Y:S02]  /*6140*/  FSEL R153, R14, -INF , !P1 ;  /* 0xff8000000e997808 */ /* 0x008fe40004800000 */
[----:B------:R-:W-:Y:S01]  /*6150*/  FSEL R163, R163, -INF , !P4 ;  /* 0xff800000a3a37808 */ /* 0x000fe20006000000 */
[----:B------:R-:W3:Y:S01]  /*6160*/  MUFU.TANH R14, R110 ;  /* 0x0000006e000e7308 */ /* 0x000ee20000002400 */
[----:B------:R-:W-:Y:S02]  /*6170*/  ISETP.GE.AND P4, PT, R87, R222, PT ;  /* 0x000000de5700720c */ /* 0x000fe40003f86270 */
[----:B------:R-:W-:Y:S02]  /*6180*/  FSEL R199, R199, -INF , !P5 ;  /* 0xff800000c7c77808 */ /* 0x000fe40006800000 */
[----:B------:R-:W-:Y:S02]  /*6190*/  FSEL R159, R159, -INF , !P3 ;  /* 0xff8000009f9f7808 */ /* 0x000fe40005800000 */
[----:B------:R-:W-:-:S02]  /*61a0*/  ISETP.GE.AND P5, PT, R93, R224, PT ;  /* 0x000000e05d00720c */ /* 0x000fc40003fa6270 */
[----:B------:R-:W-:Y:S02]  /*61b0*/  ISETP.GE.AND P3, PT, R83, R222, PT ;  /* 0x000000de5300720c */ /* 0x000fe40003f66270 */
[----:B------:R-:W-:Y:S02]  /*61c0*/  FSEL R167, R167, -INF , !P4 ;  /* 0xff800000a7a77808 */ /* 0x000fe40006000000 */
[----:B------:R-:W-:Y:S02]  /*61d0*/  ISETP.GE.AND P4, PT, R83, R224, PT ;  /* 0x000000e05300720c */ /* 0x000fe40003f86270 */
[----:B------:R-:W-:Y:S02]  /*61e0*/  ISETP.GT.AND P1, PT, R8, R81, PT ;  /* 0x000000510800720c */ /* 0x000fe40003f24270 */
[----:B------:R-:W-:Y:S02]  /*61f0*/  FSEL R183, R183, -INF , !P5 ;  /* 0xff800000b7b77808 */ /* 0x000fe40006800000 */
[----:B------:R-:W-:-:S02]  /*6200*/  FSEL R153, R153, -INF , !P3 ;  /* 0xff80000099997808 */ /* 0x000fc40005800000 */
[----:B------:R-:W-:Y:S02]  /*6210*/  ISETP.GE.AND P5, PT, R91, R222, PT ;  /* 0x000000de5b00720c */ /* 0x000fe40003fa6270 */
[----:B------:R-:W-:Y:S02]  /*6220*/  ISETP.GE.AND P3, PT, R79, R224, PT ;  /* 0x000000e04f00720c */ /* 0x000fe40003f66270 */
[----:B------:R-:W-:Y:S02]  /*6230*/  FSEL R155, R155, -INF , !P4 ;  /* 0xff8000009b9b7808 */ /* 0x000fe40006000000 */
[----:B--2---:R-:W-:Y:S01]  /*6240*/  FSEL R10, R10, -INF , !P1 ;  /* 0xff8000000a0a7808 */ /* 0x004fe20004800000 */
[----:B------:R-:W-:Y:S01]  /*6250*/  FMUL.FTZ R111, R111, R124 ;  /* 0x0000007c6f6f7220 */ /* 0x000fe20000410000 */
[----:B------:R-:W-:Y:S01]  /*6260*/  BAR.SYNC.DEFER_BLOCKING 0x0 ;  /* 0x0000000000007b1d */ /* 0x000fe20000010000 */
[----:B------:R-:W-:Y:S02]  /*6270*/  ISETP.GE.AND P4, PT, R81, R222, PT ;  /* 0x000000de5100720c */ /* 0x000fe40003f86270 */
[----:B------:R-:W-:-:S02]  /*6280*/  FSEL R175, R175, -INF , !P5 ;  /* 0xff800000afaf7808 */ /* 0x000fc40006800000 */
[C---:B------:R-:W-:Y:S02]  /*6290*/  ISETP.GT.AND P1, PT, R8.reuse, R79, PT ;  /* 0x0000004f0800720c */ /* 0x040fe40003f24270 */
[----:B------:R-:W-:Y:S02]  /*62a0*/  FSEL R139, R139, -INF , !P3 ;  /* 0xff8000008b8b7808 */ /* 0x000fe40005800000 */
[----:B------:R-:W-:Y:S02]  /*62b0*/  ISETP.GE.AND P5, PT, R87, R224, PT ;  /* 0x000000e05700720c */ /* 0x000fe40003fa6270 */
[----:B------:R-:W-:Y:S02]  /*62c0*/  ISETP.GT.AND P3, PT, R8, R75, PT ;  /* 0x0000004b0800720c */ /* 0x000fe40003f64270 */
[----:B------:R-:W-:Y:S02]  /*62d0*/  FSEL R151, R10, -INF , !P4 ;  /* 0xff8000000a977808 */ /* 0x000fe40006000000 */
[----:B------:R-:W2:Y:S01]  /*62e0*/  MUFU.TANH R10, R111 ;  /* 0x0000006f000a7308 */ /* 0x000ea20000002400 */
[----:B-1----:R-:W-:-:S02]  /*62f0*/  FSEL R12, R12, -INF , !P1 ;  /* 0xff8000000c0c7808 */ /* 0x002fc40004800000 */
[----:B------:R-:W-:Y:S02]  /*6300*/  FSEL R161, R161, -INF , !P5 ;  /* 0xff800000a1a17808 */ /* 0x000fe40006800000 */
[-C--:B------:R-:W-:Y:S02]  /*6310*/  ISETP.GE.AND P1, PT, R75, R222.reuse, PT ;  /* 0x000000de4b00720c */ /* 0x080fe40003f26270 */
[----:B---3--:R-:W-:Y:S02]  /*6320*/  FSEL R14, R14, -INF , !P3 ;  /* 0xff8000000e0e7808 */ /* 0x008fe40005800000 */
[----:B------:R-:W-:Y:S02]  /*6330*/  ISETP.GE.AND P5, PT, R85, R222, PT ;  /* 0x000000de5500720c */ /* 0x000fe40003fa6270 */
[----:B------:R-:W-:Y:S02]  /*6340*/  FSEL R147, R14, -INF , !P1 ;  /* 0xff8000000e937808 */ /* 0x000fe40004800000 */
[----:B------:R-:W-:-:S02]  /*6350*/  FSEL R165, R165, -INF , !P5 ;  /* 0xff800000a5a57808 */ /* 0x000fc40006800000 */
[----:B------:R-:W-:Y:S02]  /*6360*/  ISETP.GT.AND P1, PT, R137, R226, PT ;  /* 0x000000e28900720c */ /* 0x000fe40003f24270 */
[-C--:B------:R-:W-:Y:S02]  /*6370*/  ISETP.GE.AND P5, PT, R81, R224.reuse, PT ;  /* 0x000000e05100720c */ /* 0x080fe40003fa6270 */
[----:B------:R-:W-:Y:S02]  /*6380*/  ISETP.GE.AND P4, PT, R75, R224, PT ;  /* 0x000000e04b00720c */ /* 0x000fe40003f86270 */
[----:B------:R-:W-:Y:S02]  /*6390*/  FSEL R145, R145, -INF , !P5 ;  /* 0xff80000091917808 */ /* 0x000fe40006800000 */
[----:B------:R-:W-:Y:S02]  /*63a0*/  ISETP.GE.AND P5, PT, R79, R222, PT ;  /* 0x000000de4f00720c */ /* 0x000fe40003fa6270 */
[----:B------:R-:W-:-:S02]  /*63b0*/  ISETP.GT.AND P3, PT, R8, R69, PT ;  /* 0x000000450800720c */ /* 0x000fc40003f64270 */
[----:B------:R-:W-:Y:S02]  /*63c0*/  FSEL R149, R12, -INF , !P5 ;  /* 0xff8000000c957808 */ /* 0x000fe40006800000 */
[----:B------:R-:W-:Y:S01]  /*63d0*/  FSEL R132, R132, -INF , !P4 ;  /* 0xff80000084847808 */ /* 0x000fe20006000000 */
[----:B------:R-:W-:Y:S01]  /*63e0*/  BSSY.RECONVERGENT B1, `(.L_x_2313) ;  /* 0x00000c2000017945 */ /* 0x000fe20003800200 */
[C---:B------:R-:W-:Y:S02]  /*63f0*/  ISETP.GE.AND P5, PT, R69.reuse, R224, PT ;  /* 0x000000e04500720c */ /* 0x040fe40003fa6270 */
[----:B------:R-:W-:Y:S02]  /*6400*/  ISETP.GE.AND P4, PT, R69, R222, PT ;  /* 0x000000de4500720c */ /* 0x000fe40003f86270 */
[----:B--2---:R-:W-:Y:S02]  /*6410*/  FSEL R10, R10, -INF , !P3 ;  /* 0xff8000000a0a7808 */ /* 0x004fe40005800000 */
[----:B------:R-:W-:-:S02]  /*6420*/  VIMNMX R225, PT, PT, RZ, R225, !PT ;  /* 0x000000e1ffe17248 */ /* 0x000fc40007fe0100 */
[----:B------:R-:W-:Y:S02]  /*6430*/  VIMNMX R223, PT, PT, RZ, R8, !PT ;  /* 0x00000008ffdf7248 */ /* 0x000fe40007fe0100 */
        /* <DEDUP_REMOVED lines=16> */
.L_x_2316:
        /* <DEDUP_REMOVED lines=60> */
.L_x_2317:
[----:B------:R-:W-:Y:S05]  /*6900*/  BSYNC.RECONVERGENT B0 ;  /* 0x0000000000007941 */ /* 0x000fea0003800200 */
.L_x_2315:
        /* <DEDUP_REMOVED lines=111> */
.L_x_2314:
[----:B------:R-:W-:Y:S05]  /*7000*/  BSYNC.RECONVERGENT B1 ;  /* 0x0000000000017941 */ /* 0x000fea0003800200 */
.L_x_2313:
        /* <DEDUP_REMOVED lines=34> */
[----:B------:R-:W-:Y:S01]  /*7230*/  LOP3.LUT R181, R125, 0x200, R34, 0xf8, !PT ;  /* 0x000002007db57812 */ /* 0x000fe200078ef822 */
[----:B------:R-:W1:Y:S03]  /*7240*/  SHFL.BFLY PT, R8, R19, 0x2, 0x1f ;  /* 0x0c401f0013087f89 */ /* 0x000e6600000e0000 */
[----:B------:R-:W-:Y:S01]  /*7250*/  LEA R62, R181, R212, 0x1 ;  /* 0x000000d4b53e7211 */ /* 0x000fe200078e08ff */
[----:B------:R-:W2:Y:S03]  /*7260*/  SHFL.BFLY PT, R15, R10, 0x2, 0x1f ;  /* 0x0c401f000a0f7f89 */ /* 0x000ea600000e0000 */
[----:B------:R-:W-:Y:S01]  /*7270*/  IADD3 R40, PT, PT, R169, R62, RZ ;  /* 0x0000003ea9287210 */ /* 0x000fe20007ffe0ff */
[----:B------:R-:W-:Y:S04]  /*7280*/  LDSM.16.MT88.4 R124, [R62+0xc000] ;  /* 0x00c000003e7c783b */ /* 0x000fe80000004200 */
[----:B------:R-:W-:Y:S04]  /*7290*/  LDSM.16.MT88.4 R108, [R40+0xc000] ;  /* 0x00c00000286c783b */ /* 0x000fe80000004200 */
[----:B------:R-:W-:Y:S04]  /*72a0*/  LDSM.16.MT88.4 R92, [R62+0x10000] ;  /* 0x010000003e5c783b */ /* 0x000fe80000004200 */
[----:B------:R-:W-:Y:S01]  /*72b0*/  LDSM.16.MT88.4 R76, [R40+0x10000] ;  /* 0x01000000284c783b */ /* 0x000fe20000004200 */
[----:B-1----:R-:W-:-:S03]  /*72c0*/  FMNMX.FTZ R8, R19, R8, !PT ;  /* 0x0000000813087209 */ /* 0x002fc60007810000 */
[----:B------:R-:W-:Y:S01]  /*72d0*/  LDSM.16.MT88.4 R140, [R62+0x10800] ;  /* 0x010800003e8c783b */ /* 0x000fe20000004200 */
[----:B--2---:R-:W-:-:S03]  /*72e0*/  FMNMX.FTZ R15, R10, R15, !PT ;  /* 0x0000000f0a0f7209 */ /* 0x004fc60007810000 */
[----:B------:R-:W1:Y:S04]  /*72f0*/  SHFL.BFLY PT, R133, R8, 0x1, 0x1f ;  /* 0x0c201f0008857f89 */ /* 0x000e6800000e0000 */
[----:B------:R-:W2:Y:S01]  /*7300*/  SHFL.BFLY PT, R134, R15, 0x1, 0x1f ;  /* 0x0c201f000f867f89 */ /* 0x000ea200000e0000 */
[----:B-1----:R-:W-:-:S04]  /*7310*/  FMNMX.FTZ R133, R8, R133, !PT ;  /* 0x0000008508857209 */ /* 0x002fc80007810000 */
[----:B------:R-:W-:Y:S02]  /*7320*/  FSETP.NEU.FTZ.AND P1, PT, R133, -INF , PT ;  /* 0xff8000008500780b */ /* 0x000fe40003f3d000 */
[----:B--2---:R-:W-:Y:S01]  /*7330*/  FMNMX.FTZ R134, R15, R134, !PT ;  /* 0x000000860f867209 */ /* 0x004fe20007810000 */
[----:B---3--:R-:W-:-:S04]  /*7340*/  FMUL.FTZ R64, R63, R133 ;  /* 0x000000853f407220 */ /* 0x008fc80000410000 */
[----:B------:R-:W-:Y:S01]  /*7350*/  FMUL.FTZ R136, R63, R134 ;  /* 0x000000863f887220 */ /* 0x000fe20000410000 */
[----:B------:R-:W-:Y:S02]  /*7360*/  FSEL R64, R64, RZ, P1 ;  /* 0x000000ff40407208 */ /* 0x000fe40000800000 */
[----:B------:R-:W-:-:S03]  /*7370*/  FSETP.NEU.FTZ.AND P1, PT, R134, -INF , PT ;  /* 0xff8000008600780b */ /* 0x000fc60003f3d000 */
[-CC-:B------:R-:W-:Y:S01]  /*7380*/  FFMA.FTZ R54, R65, R63.reuse, -R64.reuse ;  /* 0x0000003f41367223 */ /* 0x180fe20000010840 */
[----:B------:R-:W-:Y:S01]  /*7390*/  IADD3 R65, PT, PT, R35, R62, RZ ;  /* 0x0000003e23417210 */ /* 0x000fe20007ffe0ff */
[-CC-:B------:R-:W-:Y:S01]  /*73a0*/  FFMA.FTZ R58, R57, R63.reuse, -R64.reuse ;  /* 0x0000003f393a7223 */ /* 0x180fe20000010840 */
[----:B------:R-:W-:Y:S01]  /*73b0*/  FSEL R136, R136, RZ, P1 ;  /* 0x000000ff88887208 */ /* 0x000fe20000800000 */
[-CC-:B------:R-:W-:Y:S01]  /*73c0*/  FFMA.FTZ R57, R6, R63.reuse, -R64.reuse ;  /* 0x0000003f06397223 */ /* 0x180fe20000010840 */
[----:B------:R-:W-:Y:S01]  /*73d0*/  IADD3 R35, PT, PT, R35, R40, RZ ;  /* 0x0000002823237210 */ /* 0x000fe20007ffe0ff */
[----:B------:R-:W1:Y:S01]  /*73e0*/  LDSM.16.MT88.4 R116, [R65+0xc000] ;  /* 0x00c000004174783b */ /* 0x000e620000004200 */
[-C--:B------:R-:W-:Y:S01]  /*73f0*/  FFMA.FTZ R53, R53, R63.reuse, -R64 ;  /* 0x0000003f35357223 */ /* 0x080fe20000010840 */
[-CC-:B------:R-:W-:Y:S01]  /*7400*/  FFMA.FTZ R60, R4, R63.reuse, -R136.reuse ;  /* 0x0000003f043c7223 */ /* 0x180fe20000010888 */
[-CC-:B------:R-:W-:Y:S01]  /*7410*/  FFMA.FTZ R59, R73, R63.reuse, -R136.reuse ;  /* 0x0000003f493b7223 */ /* 0x180fe20000010888 */
[-CC-:B------:R-:W-:Y:S01]  /*7420*/  FFMA.FTZ R56, R71, R63.reuse, -R136.reuse ;  /* 0x0000003f47387223 */ /* 0x180fe20000010888 */
[-C--:B------:R-:W-:Y:S01]  /*7430*/  FFMA.FTZ R55, R49, R63.reuse, -R136 ;  /* 0x0000003f31377223 */ /* 0x080fe20000010888 */
[-CC-:B------:R-:W-:Y:S01]  /*7440*/  FFMA.FTZ R50, R45, R63.reuse, -R64.reuse ;  /* 0x0000003f2d327223 */ /* 0x180fe20000010840 */
[----:B------:R-:W2:Y:S01]  /*7450*/  LDSM.16.MT88.4 R84, [R65+0x10000] ;  /* 0x010000004154783b */ /* 0x000ea20000004200 */
[-CC-:B------:R-:W-:Y:S01]  /*7460*/  FFMA.FTZ R46, R7, R63.reuse, -R64.reuse ;  /* 0x0000003f072e7223 */ /* 0x180fe20000010840 */
[-C--:B------:R-:W-:Y:S01]  /*7470*/  FFMA.FTZ R45, R5, R63.reuse, -R64 ;  /* 0x0000003f052d7223 */ /* 0x080fe20000010840 */
[----:B------:R-:W-:Y:S01]  /*7480*/  MUFU.EX2 R58, R58 ;  /* 0x0000003a003a7308 */ /* 0x000fe20000000800 */
[----:B------:R-:W3:Y:S01]  /*7490*/  LDSM.16.MT88.4 R100, [R35+0xc000] ;  /* 0x00c000002364783b */ /* 0x000ee20000004200 */
[-CC-:B------:R-:W-:Y:S01]  /*74a0*/  FFMA.FTZ R48, R11, R63.reuse, -R136.reuse ;  /* 0x0000003f0b307223 */ /* 0x180fe20000010888 */
[-CC-:B------:R-:W-:Y:S01]  /*74b0*/  FFMA.FTZ R47, R9, R63.reuse, -R136.reuse ;  /* 0x0000003f092f7223 */ /* 0x180fe20000010888 */
[-C--:B------:R-:W-:Y:S01]  /*74c0*/  FFMA.FTZ R52, R17, R63.reuse, -R136 ;  /* 0x0000003f11347223 */ /* 0x080fe20000010888 */
[----:B------:R-:W4:Y:S01]  /*74d0*/  LDSM.16.MT88.4 R4, [R35+0x10000] ;  /* 0x010000002304783b */ /* 0x000f220000004200 */
[-C--:B------:R-:W-:Y:S01]  /*74e0*/  FFMA.FTZ R49, R21, R63.reuse, -R64 ;  /* 0x0000003f15317223 */ /* 0x080fe20000010840 */
[-C--:B------:R-:W-:Y:S01]  /*74f0*/  FFMA.FTZ R51, R13, R63.reuse, -R136 ;  /* 0x0000003f0d337223 */ /* 0x080fe20000010888 */
[----:B------:R-:W5:Y:S01]  /*7500*/  MUFU.EX2 R57, R57 ;  /* 0x0000003900397308 */ /* 0x000f620000000800 */
[----:B------:R-:W4:Y:S01]  /*7510*/  LDSM.16.MT88.4 R8, [R62+0xc800] ;  /* 0x00c800003e08783b */ /* 0x000f220000004200 */
[-CC-:B------:R-:W-:Y:S01]  /*7520*/  FFMA.FTZ R42, R41, R63.reuse, -R64.reuse ;  /* 0x0000003f292a7223 */ /* 0x180fe20000010840 */
[-CC-:B------:R-:W-:Y:S01]  /*7530*/  FFMA.FTZ R41, R37, R63.reuse, -R64.reuse ;  /* 0x0000003f25297223 */ /* 0x180fe20000010840 */
[-C--:B------:R-:W-:Y:S01]  /*7540*/  FFMA.FTZ R37, R29, R63.reuse, -R64 ;  /* 0x0000003f1d257223 */ /* 0x080fe20000010840 */
[----:B------:R-:W4:Y:S01]  /*7550*/  LDSM.16.MT88.4 R16, [R65+0xc800] ;  /* 0x00c800004110783b */ /* 0x000f220000004200 */
[-CC-:B------:R-:W-:Y:S01]  /*7560*/  FFMA.FTZ R38, R36, R63.reuse, -R136.reuse ;  /* 0x0000003f24267223 */ /* 0x180fe20000010888 */
[-CC-:B------:R-:W-:Y:S01]  /*7570*/  FFMA.FTZ R44, R44, R63.reuse, -R136.reuse ;  /* 0x0000003f2c2c7223 */ /* 0x180fe20000010888 */
[----:B------:R-:W-:Y:S01]  /*7580*/  MUFU.EX2 R54, R54 ;  /* 0x0000003600367308 */ /* 0x000fe20000000800 */
[----:B------:R-:W4:Y:S01]  /*7590*/  LDSM.16.MT88.4 R12, [R40+0xc800] ;  /* 0x00c80000280c783b */ /* 0x000f220000004200 */
[-CC-:B------:R-:W-:Y:S01]  /*75a0*/  FFMA.FTZ R43, R24, R63.reuse, -R136.reuse ;  /* 0x0000003f182b7223 */ /* 0x180fe20000010888 */
[-C--:B------:R-:W-:Y:S01]  /*75b0*/  FFMA.FTZ R39, R25, R63.reuse, -R136 ;  /* 0x0000003f19277223 */ /* 0x080fe20000010888 */
[-CC-:B------:R-:W-:Y:S01]  /*75c0*/  FFMA.FTZ R36, R251, R63.reuse, -R64.reuse ;  /* 0x0000003ffb247223 */ /* 0x180fe20000010840 */
[----:B------:R-:W4:Y:S01]  /*75d0*/  LDSM.16.MT88.4 R20, [R65+0x10800] ;  /* 0x010800004114783b */ /* 0x000f220000004200 */
[-CC-:B------:R-:W-:Y:S01]  /*75e0*/  FFMA.FTZ R67, R67, R63.reuse, -R64.reuse ;  /* 0x0000003f43437223 */ /* 0x180fe20000010840 */
[-C--:B------:R-:W-:Y:S01]  /*75f0*/  FFMA.FTZ R138, R249, R63.reuse, -R64 ;  /* 0x0000003ff98a7223 */ /* 0x080fe20000010840 */
[----:B------:R-:W1:Y:S01]  /*7600*/  MUFU.EX2 R53, R53 ;  /* 0x0000003500357308 */ /* 0x000e620000000800 */
[----:B-----5:R-:W-:Y:S01]  /*7610*/  F2FP.F16.F32.PACK_AB R69, R57, R58 ;  /* 0x0000003a3945723e */ /* 0x020fe200000000ff */
[----:B------:R-:W-:Y:S01]  /*7620*/  LDSM.16.MT88.4 R28, [R40+0x10800] ;  /* 0x01080000281c783b */ /* 0x000fe20000004200 */
[-C--:B------:R-:W-:Y:S01]  /*7630*/  FFMA.FTZ R144, R213, R63.reuse, -R136 ;  /* 0x0000003fd5907223 */ /* 0x080fe20000010888 */
[-CC-:B------:R-:W-:Y:S01]  /*7640*/  FFMA.FTZ R157, R157, R63.reuse, -R64.reuse ;  /* 0x0000003f9d9d7223 */ /* 0x180fe20000010840 */
[-CC-:B------:R-:W-:Y:S01]  /*7650*/  FFMA.FTZ R146, R207, R63.reuse, -R64.reuse ;  /* 0x0000003fcf927223 */ /* 0x180fe20000010840 */
[----:B------:R-:W-:Y:S01]  /*7660*/  LDSM.16.MT88.4 R24, [R65+0xd000] ;  /* 0x00d000004118783b */ /* 0x000fe20000004200 */
        /* <DEDUP_REMOVED lines=10> */
[----:B-1----:R-:W-:Y:S01]  /*7710*/  F2FP.F16.F32.PACK_AB R71, R53, R54 ;  /* 0x000000363547723e */ /* 0x002fe200000000ff */
        /* <DEDUP_REMOVED lines=13> */
[-CC-:B------:R-:W-:Y:S01]  /*77f0*/  FFMA.FTZ R132, R132, R63.reuse, -R136.reuse ;  /* 0x0000003f84847223 */ /* 0x180fe20000010888 */
[----:B------:R-:W1:Y:S01]  /*7800*/  MUFU.EX2 R55, R55 ;  /* 0x0000003700377308 */ /* 0x000e620000000800 */
[----:B-----5:R-:W-:Y:S01]  /*7810*/  F2FP.F16.F32.PACK_AB R68, R59, R60 ;  /* 0x0000003c3b44723e */ /* 0x020fe200000000ff */
[----:B------:R-:W-:Y:S01]  /*7820*/  FFMA.FTZ R249, R66, R63, -R136 ;  /* 0x0000003f42f97223 */ /* 0x000fe20000010888 */
[----:B------:R-:W-:Y:S01]  /*7830*/  FADD.FTZ R57, R58, R57 ;  /* 0x000000393a397221 */ /* 0x000fe20000010000 */
[----:B------:R-:W-:Y:S01]  /*7840*/  FADD.FTZ R59, R60, R59 ;  /* 0x0000003b3c3b7221 */ /* 0x000fe20000010000 */
[----:B------:R-:W-:-:S02]  /*7850*/  ISETP.GT.AND P1, PT, R137, R226, PT ;  /* 0x000000e28900720c */ /* 0x000fc40003f24270 */
[----:B------:R-:W-:Y:S01]  /*7860*/  FADD.FTZ R54, R54, R57 ;  /* 0x0000003936367221 */ /* 0x000fe20000010000 */
[----:B------:R-:W-:Y:S03]  /*7870*/  MUFU.EX2 R50, R50 ;  /* 0x0000003200327308 */ /* 0x000fe60000000800 */
[----:B------:R-:W-:-:S05]  /*7880*/  FADD.FTZ R53, R53, R54 ;  /* 0x0000003635357221 */ /* 0x000fca0000010000 */
        /* <DEDUP_REMOVED lines=13> */
[C---:B--2---:R-:W-:Y:S07]  /*7960*/  HMMA.16816.F32 R88, R68.reuse, R84, RZ ;  /* 0x000000544458723c */ /* 0x044fee00000018ff */
        /* <DEDUP_REMOVED lines=19> */
[----:B----4-:R-:W-:Y:S01]  /*7aa0*/  HMMA.16816.F32 R72, R68, R4, RZ ;  /* 0x000000044448723c */ /* 0x010fe200000018ff */
        /* <DEDUP_REMOVED lines=33> */
[----:B------:R-:W4:Y:S04]  /*7cc0*/  LDSM.16.MT88.4 R20, [R62+0xd000] ;  /* 0x00d000003e14783b */ /* 0x000f280000004200 */
[----:B------:R-:W-:Y:S03]  /*7cd0*/  MUFU.EX2 R189, R189 ;  /* 0x000000bd00bd7308 */ /* 0x000fe60000000800 */
[C---:B-1----:R-:W-:Y:S05]  /*7ce0*/  HMMA.16816.F32 R72, R4.reuse, R8, R72 ;  /* 0x000000080448723c */ /* 0x042fea0000001848 */
[----:B------:R-:W-:Y:S03]  /*7cf0*/  MUFU.EX2 R193, R193 ;  /* 0x000000c100c17308 */ /* 0x000fe60000000800 */
[C---:B------:R-:W-:Y:S01]  /*7d00*/  HMMA.16816.F32 R68, R4.reuse, R10, R68 ;  /* 0x0000000a0444723c */ /* 0x040fe20000001844 */
[----:B------:R-:W1:Y:S04]  /*7d10*/  LDSM.16.MT88.4 R8, [R35+0xd000] ;  /* 0x00d000002308783b */ /* 0x000e680000004200 */
[----:B------:R-:W-:Y:S03]  /*7d20*/  MUFU.EX2 R154, R154 ;  /* 0x0000009a009a7308 */ /* 0x000fe60000000800 */
[C---:B--2---:R-:W-:Y:S05]  /*7d30*/  HMMA.16816.F32 R104, R4.reuse, R16, R104 ;  /* 0x000000100468723c */ /* 0x044fea0000001868 */
[----:B------:R-:W-:Y:S03]  /*7d40*/  MUFU.EX2 R156, R156 ;  /* 0x0000009c009c7308 */ /* 0x000fe60000000800 */
[C---:B------:R-:W-:Y:S01]  /*7d50*/  HMMA.16816.F32 R100, R4.reuse, R18, R100 ;  /* 0x000000120464723c */ /* 0x040fe20000001864 */
[----:B------:R-:W2:Y:S04]  /*7d60*/  LDSM.16.MT88.4 R16, [R40+0xd000] ;  /* 0x00d000002810783b */ /* 0x000ea80000004200 */
[----:B------:R-:W-:Y:S03]  /*7d70*/  MUFU.EX2 R179, R179 ;  /* 0x000000b300b37308 */ /* 0x000fe60000000800 */
[----:B------:R-:W-:Y:S01]  /*7d80*/  HMMA.16816.F32 R96, R4, R140, R96 ;  /* 0x0000008c0460723c */ /* 0x000fe20000001860 */
[-C--:B------:R-:W-:Y:S01]  /*7d90*/  FFMA.FTZ R140, R247, R63.reuse, -R64 ;  /* 0x0000003ff78c7223 */ /* 0x080fe20000010840 */
[-C--:B------:R-:W-:Y:S01]  /*7da0*/  FFMA.FTZ R141, R237, R63.reuse, -R136 ;  /* 0x0000003fed8d7223 */ /* 0x080fe20000010888 */
[----:B------:R-:W-:-:S02]  /*7db0*/  FFMA.FTZ R247, R61, R63, -R64 ;  /* 0x0000003f3df77223 */ /* 0x000fc40000010840 */
[----:B------:R-:W-:Y:S03]  /*7dc0*/  MUFU.EX2 R175, R175 ;  /* 0x000000af00af7308 */ /* 0x000fe60000000800 */
[----:B------:R-:W-:Y:S01]  /*7dd0*/  HMMA.16816.F32 R92, R4, R142, R92 ;  /* 0x0000008e045c723c */ /* 0x000fe2000000185c */
[-CC-:B------:R-:W-:Y:S01]  /*7de0*/  FFMA.FTZ R142, R229, R63.reuse, -R136.reuse ;  /* 0x0000003fe58e7223 */ /* 0x180fe20000010888 */
[----:B------:R-:W-:-:S03]  /*7df0*/  FFMA.FTZ R143, R215, R63, -R136 ;  /* 0x0000003fd78f7223 */ /* 0x000fc60000010888 */
[----:B------:R-:W-:Y:S03]  /*7e00*/  MUFU.EX2 R140, R140 ;  /* 0x0000008c008c7308 */ /* 0x000fe60000000800 */
[C---:B------:R-:W-:Y:S05]  /*7e10*/  HMMA.16816.F32 R80, R4.reuse, R28, R80 ;  /* 0x0000001c0450723c */ /* 0x040fea0000001850 */
[----:B------:R-:W-:Y:S03]  /*7e20*/  MUFU.EX2 R141, R141 ;  /* 0x0000008d008d7308 */ /* 0x000fe60000000800 */
[----:B------:R-:W-:Y:S01]  /*7e30*/  HMMA.16816.F32 R76, R4, R30, R76 ;  /* 0x0000001e044c723c */ /* 0x000fe2000000184c */
[----:B---3--:R-:W-:Y:S01]  /*7e40*/  F2FP.F16.F32.PACK_AB R4, R43, R44 ;  /* 0x0000002c2b04723e */ /* 0x008fe200000000ff */
[----:B------:R-:W-:Y:S01]  /*7e50*/  LDSM.16.MT88.4 R28, [R40+0x11000] ;  /* 0x01100000281c783b */ /* 0x000fe20000004200 */
[----:B------:R-:W-:-:S02]  /*7e60*/  F2FP.F16.F32.PACK_AB R5, R41, R42 ;  /* 0x0000002a2905723e */ /* 0x000fc400000000ff */
[----:B-----5:R-:W-:Y:S01]  /*7e70*/  F2FP.F16.F32.PACK_AB R6, R38, R39 ;  /* 0x000000272606723e */ /* 0x020fe200000000ff */
[----:B------:R-:W3:Y:S01]  /*7e80*/  MUFU.EX2 R142, R142 ;  /* 0x0000008e008e7308 */ /* 0x000ee20000000800 */
[----:B------:R-:W-:-:S07]  /*7e90*/  F2FP.F16.F32.PACK_AB R7, R36, R37 ;  /* 0x000000252407723e */ /* 0x000fce00000000ff */
[C---:B----4-:R-:W-:Y:S01]  /*7ea0*/  HMMA.16816.F32 R88, R4.reuse, R12, R88 ;  /* 0x0000000c0458723c */ /* 0x050fe20000001858 */
[----:B------:R-:W4:Y:S07]  /*7eb0*/  MUFU.EX2 R143, R143 ;  /* 0x0000008f008f7308 */ /* 0x000f2e0000000800 */
[C---:B------:R-:W-:Y:S01]  /*7ec0*/  HMMA.16816.F32 R84, R4.reuse, R14, R84 ;  /* 0x0000000e0454723c */ /* 0x040fe20000001854 */
[----:B------:R-:W5:Y:S01]  /*7ed0*/  LDSM.16.MT88.4 R12, [R62+0x11000] ;  /* 0x011000003e0c783b */ /* 0x000f620000004200 */
[----:B------:R-:W-:Y:S06]  /*7ee0*/  MUFU.EX2 R158, R158 ;  /* 0x0000009e009e7308 */ /* 0x000fec0000000800 */
[C---:B------:R-:W-:Y:S02]  /*7ef0*/  HMMA.16816.F32 R128, R4.reuse, R20, R128 ;  /* 0x000000140480723c */ /* 0x040fe40000001880 */
[----:B------:R-:W-:Y:S06]  /*7f00*/  MUFU.EX2 R167, R167 ;  /* 0x000000a700a77308 */ /* 0x000fec0000000800 */
[C---:B------:R-:W-:Y:S01]  /*7f10*/  HMMA.16816.F32 R124, R4.reuse, R22, R124 ;  /* 0x00000016047c723c */ /* 0x040fe2000000187c */
[----:B------:R-:W3:Y:S01]  /*7f20*/  LDSM.16.MT88.4 R20, [R35+0x11000] ;  /* 0x011000002314783b */ /* 0x000ee20000004200 */
[----:B------:R-:W-:Y:S06]  /*7f30*/  MUFU.EX2 R160, R160 ;  /* 0x000000a000a07308 */ /* 0x000fec0000000800 */
[C---:B-1----:R-:W-:Y:S02]  /*7f40*/  HMMA.16816.F32 R104, R4.reuse, R8, R104 ;  /* 0x000000080468723c */ /* 0x042fe40000001868 */
[----:B------:R-:W-:Y:S06]  /*7f50*/  MUFU.EX2 R162, R162 ;  /* 0x000000a200a27308 */ /* 0x000fec0000000800 */
[C---:B------:R-:W-:Y:S01]  /*7f60*/  HMMA.16816.F32 R100, R4.reuse, R10, R100 ;  /* 0x0000000a0464723c */ /* 0x040fe20000001864 */
[----:B------:R-:W1:Y:S01]  /*7f70*/  LDSM.16.MT88.4 R8, [R62+0xd800] ;  /* 0x00d800003e08783b */ /* 0x000e620000004200 */
[----:B------:R-:W-:Y:S06]  /*7f80*/  MUFU.EX2 R161, R161 ;  /* 0x000000a100a17308 */ /* 0x000fec0000000800 */
[C---:B--2---:R-:W-:Y:S02]  /*7f90*/  HMMA.16816.F32 R112, R4.reuse, R16, R112 ;  /* 0x000000100470723c */ /* 0x044fe40000001870 */
[----:B------:R-:W-:Y:S06]  /*7fa0*/  MUFU.EX2 R159, R159 ;  /* 0x0000009f009f7308 */ /* 0x000fec0000000800 */
[C---:B------:R-:W-:Y:S01]  /*7fb0*/  HMMA.16816.F32 R108, R4.reuse, R18, R108 ;  /* 0x00000012046c723c */ /* 0x040fe2000000186c */
[----:B------:R-:W2:Y:S01]  /*7fc0*/  LDSM.16.MT88.4 R16, [R65+0xd800] ;  /* 0x00d800004110783b */ /* 0x000ea20000004200 */
[----:B------:R-:W-:Y:S06]  /*7fd0*/  MUFU.EX2 R164, R164 ;  /* 0x000000a400a47308 */ /* 0x000fec0000000800 */
[C---:B-----5:R-:W-:Y:S02]  /*7fe0*/  HMMA.16816.F32 R96, R4.reuse, R12, R96 ;  /* 0x0000000c0460723c */ /* 0x060fe40000001860 */
[----:B------:R-:W-:Y:S06]  /*7ff0*/  MUFU.EX2 R153, R153 ;  /* 0x0000009900997308 */ /* 0x000fec0000000800 */
[C---:B------:R-:W-:Y:S01]  /*8000*/  HMMA.16816.F32 R92, R4.reuse, R14, R92 ;  /* 0x0000000e045c723c */ /* 0x040fe2000000185c */
[----:B------:R-:W5:Y:S01]  /*8010*/  LDSM.16.MT88.4 R12, [R40+0xd800] ;  /* 0x00d80000280c783b */ /* 0x000f620000004200 */
[----:B------:R-:W-:Y:S06]  /*8020*/  MUFU.EX2 R166, R166 ;  /* 0x000000a600a67308 */ /* 0x000fec0000000800 */
[C---:B------:R-:W-:Y:S02]  /*8030*/  HMMA.16816.F32 R120, R4.reuse, R24, R120 ;  /* 0x000000180478723c */ /* 0x040fe40000001878 */
[----:B------:R-:W-:Y:S06]  /*8040*/  MUFU.EX2 R132, R132 ;  /* 0x0000008400847308 */ /* 0x000fec0000000800 */
[C---:B------:R-:W-:Y:S01]  /*8050*/  HMMA.16816.F32 R116, R4.reuse, R26, R116 ;  /* 0x0000001a0474723c */ /* 0x040fe20000001874 */
[----:B------:R-:W-:Y:S01]  /*8060*/  LDSM.16.MT88.4 R24, [R65+0x11800] ;  /* 0x011800004118783b */ /* 0x000fe20000004200 */
[----:B------:R-:W-:Y:S06]  /*8070*/  MUFU.EX2 R249, R249 ;  /* 0x000000f900f97308 */ /* 0x000fec0000000800 */
[C---:B------:R-:W-:Y:S02]  /*8080*/  HMMA.16816.F32 R80, R4.reuse, R28, R80 ;  /* 0x0000001c0450723c */ /* 0x040fe40000001850 */
[----:B------:R-:W-:Y:S06]  /*8090*/  MUFU.EX2 R247, R247 ;  /* 0x000000f700f77308 */ /* 0x000fec0000000800 */
[C---:B------:R-:W-:Y:S01]  /*80a0*/  HMMA.16816.F32 R76, R4.reuse, R30, R76 ;  /* 0x0000001e044c723c */ /* 0x040fe2000000184c */
[----:B------:R-:W-:Y:S07]  /*80b0*/  LDSM.16.MT88.4 R28, [R65+0xe000] ;  /* 0x00e00000411c783b */ /* 0x000fee0000004200 */
[C---:B---3--:R-:W-:Y:S08]  /*80c0*/  HMMA.16816.F32 R72, R4.reuse, R20, R72 ;  /* 0x000000140448723c */ /* 0x048ff00000001848 */
[----:B------:R-:W-:Y:S01]  /*80d0*/  HMMA.16816.F32 R68, R4, R22, R68 ;  /* 0x000000160444723c */ /* 0x000fe20000001844 */
[----:B------:R-:W-:Y:S01]  /*80e0*/  F2FP.F16.F32.PACK_AB R4, R142, R141 ;  /* 0x0000008d8e04723e */ /* 0x000fe200000000ff */
[----:B------:R-:W3:Y:S01]  /*80f0*/  LDSM.16.MT88.4 R20, [R35+0xd800] ;  /* 0x00d800002314783b */ /* 0x000ee20000004200 */
[----:B------:R-:W-:-:S02]  /*8100*/  F2FP.F16.F32.PACK_AB R5, R138, R67 ;  /* 0x000000438a05723e */ /* 0x000fc400000000ff */
[----:B----4-:R-:W-:Y:S02]  /*8110*/  F2FP.F16.F32.PACK_AB R6, R144, R143 ;  /* 0x0000008f9006723e */ /* 0x010fe400000000ff */
[----:B------:R-:W-:-:S07]  /*8120*/  F2FP.F16.F32.PACK_AB R7, R157, R140 ;  /* 0x0000008c9d07723e */ /* 0x000fce00000000ff */
        /* <DEDUP_REMOVED lines=8> */
[----:B------:R-:W4:Y:S07]  /*81b0*/  LDSM.16.MT88.4 R12, [R35+0x11800] ;  /* 0x01180000230c783b */ /* 0x000f2e0000004200 */
[C---:B---3--:R-:W-:Y:S08]  /*81c0*/  HMMA.16816.F32 R104, R4.reuse, R20, R104 ;  /* 0x000000140468723c */ /* 0x048ff00000001868 */
        /* <DEDUP_REMOVED lines=8> */
[----:B------:R-:W3:Y:S07]  /*8250*/  LDSM.16.MT88.4 R12, [R62+0x12000] ;  /* 0x012000003e0c783b */ /* 0x000eee0000004200 */
[C---:B------:R-:W-:Y:S01]  /*8260*/  HMMA.16816.F32 R100, R4.reuse, R22, R100 ;  /* 0x000000160464723c */ /* 0x040fe20000001864 */
[----:B------:R-:W4:Y:S07]  /*8270*/  LDSM.16.MT88.4 R20, [R62+0xe000] ;  /* 0x00e000003e14783b */ /* 0x000f2e0000004200 */
[C---:B------:R-:W-:Y:S08]  /*8280*/  HMMA.16816.F32 R88, R4.reuse, R24, R88 ;  /* 0x000000180458723c */ /* 0x040ff00000001858 */
[----:B------:R-:W-:Y:S01]  /*8290*/  HMMA.16816.F32 R84, R4, R26, R84 ;  /* 0x0000001a0454723c */ /* 0x000fe20000001854 */
[----:B------:R-:W-:Y:S01]  /*82a0*/  F2FP.F16.F32.PACK_AB R4, R177, R150 ;  /* 0x00000096b104723e */ /* 0x000fe200000000ff */
[----:B------:R-:W5:Y:S01]  /*82b0*/  LDSM.16.MT88.4 R24, [R65+0x12000] ;  /* 0x012000004118783b */ /* 0x000f620000004200 */
        /* <DEDUP_REMOVED lines=23> */
[----:B------:R-:W4:Y:S06]  /*8430*/  LDSM.16.MT88.4 R20, [R62+0xe800] ;  /* 0x00e800003e14783b */ /* 0x000f2c0000004200 */
[----:B------:R-:W3:Y:S01]  /*8440*/  MUFU.EX2 R31, R31 ;  /* 0x0000001f001f7308 */ /* 0x000ee20000000800 */
[C---:B-----5:R-:W-:Y:S08]  /*8450*/  HMMA.16816.F32 R88, R4.reuse, R24, R88 ;  /* 0x000000180458723c */ /* 0x060ff00000001858 */
[C---:B------:R-:W-:Y:S01]  /*8460*/  HMMA.16816.F32 R84, R4.reuse, R26, R84 ;  /* 0x0000001a0454723c */ /* 0x040fe20000001854 */
[----:B------:R-:W-:Y:S07]  /*8470*/  LDSM.16.MT88.4 R24, [R65+0xe800] ;  /* 0x00e800004118783b */ /* 0x000fee0000004200 */
[C---:B-1----:R-:W-:Y:S08]  /*8480*/  HMMA.16816.F32 R80, R4.reuse, R8, R80 ;  /* 0x000000080450723c */ /* 0x042ff00000001850 */
[C---:B------:R-:W-:Y:S01]  /*8490*/  HMMA.16816.F32 R76, R4.reuse, R10, R76 ;  /* 0x0000000a044c723c */ /* 0x040fe2000000184c */
[----:B------:R-:W1:Y:S07]  /*84a0*/  LDSM.16.MT88.4 R8, [R40+0xe800] ;  /* 0x00e800002808783b */ /* 0x000e6e0000004200 */
[C---:B--2---:R-:W-:Y:S08]  /*84b0*/  HMMA.16816.F32 R72, R4.reuse, R16, R72 ;  /* 0x000000100448723c */ /* 0x044ff00000001848 */
[----:B------:R-:W-:Y:S01]  /*84c0*/  HMMA.16816.F32 R68, R4, R18, R68 ;  /* 0x000000120444723c */ /* 0x000fe20000001844 */
[----:B---3--:R-:W-:Y:S01]  /*84d0*/  F2FP.F16.F32.PACK_AB R4, R154, R31 ;  /* 0x0000001f9a04723e */ /* 0x008fe200000000ff */
[----:B------:R-:W2:Y:S01]  /*84e0*/  LDSM.16.MT88.4 R16, [R35+0xe800] ;  /* 0x00e800002310783b */ /* 0x000ea20000004200 */
[----:B------:R-:W-:-:S02]  /*84f0*/  F2FP.F16.F32.PACK_AB R5, R29, R28 ;  /* 0x0000001c1d05723e */ /* 0x000fc400000000ff */
[----:B------:R-:W-:Y:S02]  /*8500*/  F2FP.F16.F32.PACK_AB R6, R179, R156 ;  /* 0x0000009cb306723e */ /* 0x000fe400000000ff */
[----:B------:R-:W-:-:S07]  /*8510*/  F2FP.F16.F32.PACK_AB R7, R175, R30 ;  /* 0x0000001eaf07723e */ /* 0x000fce00000000ff */
[C---:B------:R-:W-:Y:S08]  /*8520*/  HMMA.16816.F32 R88, R4.reuse, R12, R88 ;  /* 0x0000000c0458723c */ /* 0x040ff00000001858 */
        /* <DEDUP_REMOVED lines=22> */
[----:B------:R-:W-:Y:S01]  /*8690*/  F2FP.F16.F32.PACK_AB R4, R161, R162 ;  /* 0x000000a2a104723e */ /* 0x000fe200000000ff */
[----:B------:R-:W5:Y:S01]  /*86a0*/  LDSM.16.MT88.4 R24, [R65+0xf000] ;  /* 0x00f000004118783b */ /* 0x000f620000004200 */
[----:B------:R-:W-:-:S02]  /*86b0*/  F2FP.F16.F32.PACK_AB R5, R167, R158 ;  /* 0x0000009ea705723e */ /* 0x000fc400000000ff */
        /* <DEDUP_REMOVED lines=88> */
[----:B---3--:R-:W-:Y:S01]  /*8c40*/  HMMA.16816.F32 R112, R4, R16, R112 ;  /* 0x000000100470723c */ /* 0x008fe20000001870 */
[----:B------:R-:W-:-:S04]  /*8c50*/  FADD.FTZ R156, R156, R13 ;  /* 0x0000000d9c9c7221 */ /* 0x000fc80000010000 */
[----:B------:R-:W-:-:S03]  /*8c60*/  FADD.FTZ R179, R179, R156 ;  /* 0x0000009cb3b37221 */ /* 0x000fc60000010000 */
        /* <DEDUP_REMOVED lines=12> */
[C---:B--2---:R-:W-:Y:S08]  /*8d30*/  HMMA.16816.F32 R72, R4.reuse, R16, R72 ;  /* 0x000000100448723c */ /* 0x044ff00000001848 */
        /* <DEDUP_REMOVED lines=70> */
.L_x_2321:
        /* <DEDUP_REMOVED lines=8> */
.L_x_2322:
[----:B------:R-:W-:Y:S05]  /*9220*/  BSYNC.RECONVERGENT B0 ;  /* 0x0000000000007941 */ /* 0x000fea0003800200 */
.L_x_2320:
[----:B------:R-:W-:Y:S02]  /*9230*/  SHF.R.U32.HI R210, RZ, 0x1, R209 ;  /* 0x00000001ffd27819 */ /* 0x000fe400000116d1 */
[----:B------:R-:W-:Y:S02]  /*9240*/  SHF.L.U32 R211, R209, 0x5, RZ ;  /* 0x00000005d1d37819 */ /* 0x000fe400000006ff */
[-C--:B------:R-:W-:Y:S02]  /*9250*/  ISETP.GE.AND P3, PT, R208, R239.reuse, PT ;  /* 0x000000efd000720c */ /* 0x080fe40003f66270 */
[----:B------:R-:W-:Y:S02]  /*9260*/  ISETP.GE.AND P1, PT, R221, R239, PT ;  /* 0x000000efdd00720c */ /* 0x000fe40003f26270 */
[----:B------:R-:W-:Y:S02]  /*9270*/  LOP3.LUT R7, R210, 0x8, RZ, 0xc0, !PT ;  /* 0x00000008d2077812 */ /* 0x000fe400078ec0ff */
[----:B------:R-:W-:-:S02]  /*9280*/  SHF.L.U32 R5, R218, 0x5, RZ ;  /* 0x00000005da057819 */ /* 0x000fc400000006ff */
[----:B------:R-:W-:Y:S02]  /*9290*/  LOP3.LUT R211, R211, 0x7c00, RZ, 0xc0, !PT ;  /* 0x00007c00d3d37812 */ /* 0x000fe400078ec0ff */
[----:B------:R-:W-:Y:S02]  /*92a0*/  SHF.L.U64.HI R4, R218, 0x5, R219 ;  /* 0x00000005da047819 */ /* 0x000fe400000102db */
[--C-:B------:R-:W-:Y:S01]  /*92b0*/  LOP3.LUT R7, R7, 0x1c0, R34.reuse, 0xf8, !PT ;  /* 0x000001c007077812 */ /* 0x100fe200078ef822 */
[----:B------:R-:W-:Y:S01]  /*92c0*/  @!PT LDS RZ, [RZ] ;  /* 0x00000000fffff984 */ /* 0x000fe20000000800 */
[----:B------:R-:W-:Y:S01]  /*92d0*/  @!PT LDS RZ, [RZ] ;  /* 0x00000000fffff984 */ /* 0x000fe20000000800 */
[----:B------:R-:W-:Y:S01]  /*92e0*/  @!PT LDS RZ, [RZ] ;  /* 0x00000000fffff984 */ /* 0x000fe20000000800 */
[----:B------:R-:W-:Y:S01]  /*92f0*/  @!P3 LDGSTS.E.BYPASS.LTC128B.128 [R241+0xc000], desc[UR4][R230.64] ;  /* 0x0c000000e6f1bfae */ /* 0x000fe2000b981a04 */
[----:B------:R-:W-:Y:S02]  /*9300*/  IADD3 R8, P4, PT, R5, R230, RZ ;  /* 0x000000e605087210 */ /* 0x000fe40007f9e0ff */
[----:B------:R-:W-:Y:S01]  /*9310*/  LOP3.LUT R34, R211, 0x200, R34, 0xf8, !PT ;  /* 0x00000200d3227812 */ /* 0x000fe200078ef822 */
[----:B------:R-:W-:Y:S01]  /*9320*/  @P3 STS.128 [R241+0xc000], RZ ;  /* 0x00c000fff1003388 */ /* 0x000fe20000000c00 */
[----:B------:R-:W-:-:S02]  /*9330*/  IADD3.X R9, PT, PT, R4, R231, RZ, P4, !PT ;  /* 0x000000e704097210 */ /* 0x000fc400027fe4ff */
[----:B------:R-:W-:Y:S01]  /*9340*/  LOP3.LUT R7, R34, R7, R208, 0xf6, !PT ;  /* 0x0000000722077212 */ /* 0x000fe200078ef6d0 */
[----:B------:R-:W-:Y:S01]  /*9350*/  @!PT LDS RZ, [RZ] ;  /* 0x00000000fffff984 */ /* 0x000fe20000000800 */
[----:B------:R-:W-:Y:S01]  /*9360*/  @!PT LDS RZ, [RZ] ;  /* 0x00000000fffff984 */ /* 0x000fe20000000800 */
[----:B------:R-:W-:Y:S01]  /*9370*/  @!PT LDS RZ, [RZ] ;  /* 0x00000000fffff984 */ /* 0x000fe20000000800 */
[----:B------:R-:W-:Y:S01]  /*9380*/  @!P1 LDGSTS.E.BYPASS.LTC128B.128 [R241+0x10000], desc[UR4][R230.64+0x80] ;  /* 0x10000080e6f19fae */ /* 0x000fe2000b981a04 */
[----:B------:R-:W-:Y:S02]  /*9390*/  IADD3 R6, P4, PT, R8, R5, RZ ;  /* 0x0000000508067210 */ /* 0x000fe40007f9e0ff */
[----:B------:R-:W-:Y:S01]  /*93a0*/  IADD3 R132, PT, PT, R212, R33, RZ ;  /* 0x00000021d4847210 */ /* 0x000fe20007ffe0ff */
[----:B------:R-:W-:Y:S01]  /*93b0*/  @P1 STS.128 [R241+0x10000], RZ ;  /* 0x010000fff1001388 */ /* 0x000fe20000000c00 */
[----:B------:R-:W-:Y:S02]  /*93c0*/  @!P1 MOV R12, R8 ;  /* 0x00000008000c9202 */ /* 0x000fe40000000f00 */
[----:B------:R-:W-:Y:S01]  /*93d0*/  @!P1 MOV R13, R9 ;  /* 0x00000009000d9202 */ /* 0x000fe20000000f00 */
[----:B------:R-:W-:Y:S01]  /*93e0*/  @!PT LDS RZ, [RZ] ;  /* 0x00000000fffff984 */ /* 0x000fe20000000800 */
[----:B------:R-:W-:Y:S01]  /*93f0*/  @!PT LDS RZ, [RZ] ;  /* 0x00000000fffff984 */ /* 0x000fe20000000800 */
[----:B------:R-:W-:Y:S01]  /*9400*/  @!PT LDS RZ, [RZ] ;  /* 0x00000000fffff984 */ /* 0x000fe20000000800 */
[----:B------:R1:W-:Y:S01]  /*9410*/  @!P3 LDGSTS.E.BYPASS.LTC128B.128 [R241+0xc800], desc[UR4][R8.64] ;  /* 0x0c80000008f1bfae */ /* 0x0003e2000b981a04 */
[----:B------:R-:W-:-:S02]  /*9420*/  LEA R212, R7, R212, 0x1 ;  /* 0x000000d407d47211 */ /* 0x000fc400078e08ff */
[-C--:B------:R-:W-:Y:S01]  /*9430*/  IADD3.X R7, PT, PT, R9, R4.reuse, RZ, P4, !PT ;  /* 0x0000000409077210 */ /* 0x080fe200027fe4ff */
[----:B------:R-:W-:Y:S01]  /*9440*/  @P3 STS.128 [R241+0xc800], RZ ;  /* 0x00c800fff1003388 */ /* 0x000fe20000000c00 */
[-C--:B------:R-:W-:Y:S02]  /*9450*/  IADD3 R10, P4, PT, R6, R5.reuse, RZ ;  /* 0x00000005060a7210 */ /* 0x080fe40007f9e0ff */
[----:B------:R-:W-:Y:S01]  /*9460*/  MOV R186, 0x20 ;  /* 0x0000002000ba7802 */ /* 0x000fe20000000f00 */
[----:B------:R-:W-:Y:S01]  /*9470*/  @!PT LDS RZ, [RZ] ;  /* 0x00000000fffff984 */ /* 0x000fe20000000800 */
[----:B------:R-:W-:Y:S01]  /*9480*/  @!PT LDS RZ, [RZ] ;  /* 0x00000000fffff984 */ /* 0x000fe20000000800 */
[----:B------:R-:W-:Y:S01]  /*9490*/  @!PT LDS RZ, [RZ] ;  /* 0x00000000fffff984 */ /* 0x000fe20000000800 */
[----:B------:R2:W-:Y:S01]  /*94a0*/  @!P1 LDGSTS.E.BYPASS.LTC128B.128 [R241+0x10800], desc[UR4][R12.64+0x80] ;  /* 0x108000800cf19fae */ /* 0x0005e2000b981a04 */
[----:B------:R-:W-:Y:S02]  /*94b0*/  IADD3.X R11, PT, PT, R7, R4, RZ, P4, !PT ;  /* 0x00000004070b7210 */ /* 0x000fe400027fe4ff */
[----:B------:R-:W-:Y:S01]  /*94c0*/  SEL R186, R186, 0xffffffe0, !P6 ;  /* 0xffffffe0baba7807 */ /* 0x000fe20007000000 */
[----:B------:R-:W-:Y:S03]  /*94d0*/  @P1 STS.128 [R241+0x10800], RZ ;  /* 0x010800fff1001388 */ /* 0x000fe60000000c00 */
[----:B------:R-:W-:Y:S01]  /*94e0*/  IADD3 R36, PT, PT, R212, R186, RZ ;  /* 0x000000bad4247210 */ /* 0x000fe20007ffe0ff */
[----:B------:R-:W-:Y:S01]  /*94f0*/  @!PT LDS RZ, [RZ] ;  /* 0x00000000fffff984 */ /* 0x000fe20000000800 */
[----:B------:R-:W-:Y:S01]  /*9500*/  @!PT LDS RZ, [RZ] ;  /* 0x00000000fffff984 */ /* 0x000fe20000000800 */
[----:B------:R-:W-:Y:S01]  /*9510*/  @!PT LDS RZ, [RZ] ;  /* 0x00000000fffff984 */ /* 0x000fe20000000800 */
[----:B------:R3:W-:Y:S04]  /*9520*/  @!P3 LDGSTS.E.BYPASS.LTC128B.128 [R241+0xd000], desc[UR4][R6.64] ;  /* 0x0d00000006f1bfae */ /* 0x0007e8000b981a04 */
[----:B------:R-:W-:Y:S01]  /*9530*/  @P3 STS.128 [R241+0xd000], RZ ;  /* 0x00d000fff1003388 */ /* 0x000fe20000000c00 */
[----:B-1----:R-:W-:-:S04]  /*9540*/  IADD3 R8, P4, PT, R10, R5, RZ ;  /* 0x000000050a087210 */ /* 0x002fc80007f9e0ff */
[----:B------:R-:W-:Y:S02]  /*9550*/  IADD3.X R9, PT, PT, R11, R4, RZ, P4, !PT ;  /* 0x000000040b097210 */ /* 0x000fe400027fe4ff */
[----:B--2---:R-:W-:Y:S02]  /*9560*/  @!P1 MOV R12, R6 ;  /* 0x00000006000c9202 */ /* 0x004fe40000000f00 */
[----:B------:R-:W-:-:S05]  /*9570*/  @!P1 MOV R13, R7 ;  /* 0x00000007000d9202 */ /* 0x000fca0000000f00 */
[----:B------:R-:W-:Y:S01]  /*9580*/  @!PT LDS RZ, [RZ] ;  /* 0x00000000fffff984 */ /* 0x000fe20000000800 */
[----:B------:R-:W-:Y:S01]  /*9590*/  @!PT LDS RZ, [RZ] ;  /* 0x00000000fffff984 */ /* 0x000fe20000000800 */
[----:B------:R-:W-:Y:S01]  /*95a0*/  @!PT LDS RZ, [RZ] ;  /* 0x00000000fffff984 */ /* 0x000fe20000000800 */
[----:B------:R1:W-:Y:S01]  /*95b0*/  @!P1 LDGSTS.E.BYPASS.LTC128B.128 [R241+0x11000], desc[UR4][R12.64+0x80] ;  /* 0x110000800cf19fae */ /* 0x0003e2000b981a04 */
[----:B---3--:R-:W-:-:S03]  /*95c0*/  IADD3 R6, P4, PT, R8, R5, RZ ;  /* 0x0000000508067210 */ /* 0x008fc60007f9e0ff */
[----:B------:R-:W-:Y:S01]  /*95d0*/  @P1 STS.128 [R241+0x11000], RZ ;  /* 0x011000fff1001388 */ /* 0x000fe20000000c00 */
[----:B------:R-:W-:-:S03]  /*95e0*/  IADD3.X R7, PT, PT, R9, R4, RZ, P4, !PT ;  /* 0x0000000409077210 */ /* 0x000fc600027fe4ff */
[----:B------:R-:W-:Y:S01]  /*95f0*/  @!PT LDS RZ, [RZ] ;  /* 0x00000000fffff984 */ /* 0x000fe20000000800 */
[----:B------:R-:W-:Y:S01]  /*9600*/  @!PT LDS RZ, [RZ] ;  /* 0x00000000fffff984 */ /* 0x000fe20000000800 */
[----:B------:R-:W-:Y:S01]  /*9610*/  @!PT LDS RZ, [RZ] ;  /* 0x00000000fffff984 */ /* 0x000fe20000000800 */
[----:B------:R2:W-:Y:S04]  /*9620*/  @!P3 LDGSTS.E.BYPASS.LTC128B.128 [R241+0xd800], desc[UR4][R10.64] ;  /* 0x0d8000000af1bfae */ /* 0x0005e8000b981a04 */
[----:B------:R-:W-:Y:S01]  /*9630*/  @P3 STS.128 [R241+0xd800], RZ ;  /* 0x00d800fff1003388 */ /* 0x000fe20000000c00 */
[----:B-1----:R-:W-:Y:S02]  /*9640*/  @!P1 MOV R12, R10 ;  /* 0x0000000a000c9202 */ /* 0x002fe40000000f00 */
[----:B------:R-:W-:-:S05]  /*9650*/  @!P1 MOV R13, R11 ;  /* 0x0000000b000d9202 */ /* 0x000fca0000000f00 */
[----:B------:R-:W-:Y:S01]  /*9660*/  @!PT LDS RZ, [RZ] ;  /* 0x00000000fffff984 */ /* 0x000fe20000000800 */
[----:B------:R-:W-:Y:S01]  /*9670*/  @!PT LDS RZ, [RZ] ;  /* 0x00000000fffff984 */ /* 0x000fe20000000800 */
[----:B------:R-:W-:Y:S01]  /*9680*/  @!PT LDS RZ, [RZ] ;  /* 0x00000000fffff984 */ /* 0x000fe20000000800 */
[----:B------:R1:W-:Y:S01]  /*9690*/  @!P1 LDGSTS.E.BYPASS.LTC128B.128 [R241+0x11800], desc[UR4][R12.64+0x80] ;  /* 0x118000800cf19fae */ /* 0x0003e2000b981a04 */
[----:B--2---:R-:W-:-:S03]  /*96a0*/  IADD3 R10, P5, PT, R6, R5, RZ ;  /* 0x00000005060a7210 */ /* 0x004fc60007fbe0ff */
[----:B------:R-:W-:Y:S01]  /*96b0*/  @P1 STS.128 [R241+0x11800], RZ ;  /* 0x011800fff1001388 */ /* 0x000fe20000000c00 */
[----:B------:R-:W-:Y:S02]  /*96c0*/  IADD3 R16, P4, PT, R10, R5, RZ ;  /* 0x000000050a107210 */ /* 0x000fe40007f9e0ff */
[-C--:B------:R-:W-:Y:S01]  /*96d0*/  IADD3.X R11, PT, PT, R7, R4.reuse, RZ, P5, !PT ;  /* 0x00000004070b7210 */ /* 0x080fe20002ffe4ff */
[----:B------:R-:W-:Y:S01]  /*96e0*/  @!PT LDS RZ, [RZ] ;  /* 0x00000000fffff984 */ /* 0x000fe20000000800 */
[----:B------:R-:W-:Y:S01]  /*96f0*/  @!PT LDS RZ, [RZ] ;  /* 0x00000000fffff984 */ /* 0x000fe20000000800 */
[----:B------:R-:W-:Y:S01]  /*9700*/  @!PT LDS RZ, [RZ] ;  /* 0x00000000fffff984 */ /* 0x000fe20000000800 */
[----:B------:R-:W-:Y:S03]  /*9710*/  @!P3 LDGSTS.E.BYPASS.LTC128B.128 [R241+0xe000], desc[UR4][R8.64] ;  /* 0x0e00000008f1bfae */ /* 0x000fe6000b981a04 */
[----:B------:R-:W-:Y:S01]  /*9720*/  IADD3.X R17, PT, PT, R11, R4, RZ, P4, !PT ;  /* 0x000000040b117210 */ /* 0x000fe200027fe4ff */
        /* <DEDUP_REMOVED lines=37> */
[----:B------:R-:W4:Y:S04]  /*9980*/  LDSM.16.M88.4 R20, [R132+0x4000] ;  /* 0x004000008414783b */ /* 0x000f280000000200 */
[----:B-1----:R-:W3:Y:S04]  /*9990*/  LDSM.16.M88.4 R12, [R132+0x4800] ;  /* 0x00480000840c783b */ /* 0x002ee80000000200 */
[----:B--2---:R-:W1:Y:S04]  /*99a0*/  LDSM.16.M88.4 R4, [R132+0x5000] ;  /* 0x005000008404783b */ /* 0x004e680000000200 */
[----:B------:R-:W2:Y:S04]  /*99b0*/  LDSM.16.M88.4 R144, [R132+0x5800] ;  /* 0x005800008490783b */ /* 0x000ea80000000200 */
[----:B------:R-:W5:Y:S04]  /*99c0*/  LDSM.16.M88.4 R136, [R132+0x6000] ;  /* 0x006000008488783b */ /* 0x000f680000000200 */
[----:B------:R-:W5:Y:S04]  /*99d0*/  LDSM.16.M88.4 R60, [R132+0x6800] ;  /* 0x00680000843c783b */ /* 0x000f680000000200 */
[----:B------:R-:W5:Y:S04]  /*99e0*/  LDSM.16.M88.4 R52, [R132+0x7000] ;  /* 0x007000008434783b */ /* 0x000f680000000200 */
[----:B------:R-:W5:Y:S04]  /*99f0*/  LDSM.16.M88.4 R28, [R132+0x7800] ;  /* 0x00780000841c783b */ /* 0x000f680000000200 */
[----:B------:R-:W5:Y:S01]  /*9a00*/  LD.E R182, desc[UR4][R2.64+0x18c] ;  /* 0x00018c0402b67980 */ /* 0x000f62000c101900 */
[----:B------:R-:W-:-:S03]  /*9a10*/  IADD3 R168, PT, PT, R132, R186, RZ ;  /* 0x000000ba84a87210 */ /* 0x000fc60007ffe0ff */
[----:B------:R-:W-:Y:S04]  /*9a20*/  LDSM.16.M88.4 R36, [R36] ;  /* 0x000000002424783b */ /* 0x000fe80000000200 */
[----:B------:R-:W5:Y:S01]  /*9a30*/  LDSM.16.M88.4 R40, [R168+0x4000] ;  /* 0x00400000a828783b */ /* 0x000f620000000200 */
[C---:B----4-:R-:W-:Y:S03]  /*9a40*/  HMMA.16816.F32 R24, R44.reuse, R20, RZ ;  /* 0x000000142c18723c */ /* 0x050fe600000018ff */
[----:B------:R-:W4:Y:S01]  /*9a50*/  LDSM.16.M88.4 R32, [R168+0x4800] ;  /* 0x00480000a820783b */ /* 0x000f220000000200 */
[-C--:B------:R-:W-:Y:S02]  /*9a60*/  IADD3 R187, PT, PT, R212, R169.reuse, RZ ;  /* 0x000000a9d4bb7210 */ /* 0x080fe40007ffe0ff */
[----:B------:R-:W-:Y:S01]  /*9a70*/  IADD3 R183, PT, PT, R132, R169, RZ ;  /* 0x000000a984b77210 */ /* 0x000fe20007ffe0ff */
[----:B------:R-:W-:Y:S01]  /*9a80*/  LDSM.16.M88.4 R164, [R168+0x5000] ;  /* 0x00500000a8a4783b */ /* 0x000fe20000000200 */
[C---:B---3--:R-:W-:Y:S03]  /*9a90*/  HMMA.16816.F32 R16, R44.reuse, R12, RZ ;  /* 0x0000000c2c10723c */ /* 0x048fe600000018ff */
[----:B------:R-:W-:Y:S04]  /*9aa0*/  LDSM.16.M88.4 R172, [R187] ;  /* 0x00000000bbac783b */ /* 0x000fe80000000200 */
[----:B------:R-:W-:Y:S01]  /*9ab0*/  LDSM.16.M88.4 R160, [R168+0x5800] ;  /* 0x00580000a8a0783b */ /* 0x000fe20000000200 */
[C---:B-1----:R-:W-:Y:S03]  /*9ac0*/  HMMA.16816.F32 R8, R44.reuse, R4, RZ ;  /* 0x000000042c08723c */ /* 0x042fe600000018ff */
[----:B------:R-:W-:Y:S04]  /*9ad0*/  LDSM.16.M88.4 R156, [R168+0x6000] ;  /* 0x00600000a89c783b */ /* 0x000fe80000000200 */
[----:B------:R-:W-:Y:S01]  /*9ae0*/  LDSM.16.M88.4 R152, [R168+0x7000] ;  /* 0x00700000a898783b */ /* 0x000fe20000000200 */
[C---:B--2---:R-:W-:Y:S03]  /*9af0*/  HMMA.16816.F32 R148, R44.reuse, R144, RZ ;  /* 0x000000902c94723c */ /* 0x044fe600000018ff */
[----:B------:R-:W0:Y:S05]  /*9b00*/  LDGDEPBAR ;  /* 0x00000000000079af */ /* 0x000e2a0000000000 */
[C---:B-----5:R-:W-:Y:S08]  /*9b10*/  HMMA.16816.F32 R140, R44.reuse, R136, RZ ;  /* 0x000000882c8c723c */ /* 0x060ff000000018ff */
[C---:B------:R-:W-:Y:S08]  /*9b20*/  HMMA.16816.F32 R64, R44.reuse, R60, RZ ;  /* 0x0000003c2c40723c */ /* 0x040ff000000018ff */
[C---:B------:R-:W-:Y:S08]  /*9b30*/  HMMA.16816.F32 R56, R44.reuse, R52, RZ ;  /* 0x000000342c38723c */ /* 0x040ff000000018ff */
[C---:B------:R-:W-:Y:S08]  /*9b40*/  HMMA.16816.F32 R20, R44.reuse, R22, RZ ;  /* 0x000000162c14723c */ /* 0x040ff000000018ff */
[----:B------:R-:W-:Y:S08]  /*9b50*/  HMMA.16816.F32 R48, R44, R28, RZ ;  /* 0x0000001c2c30723c */ /* 0x000ff000000018ff */
[----:B------:R-:W-:Y:S01]  /*9b60*/  HMMA.16816.F32 R24, R36, R40, R24 ;  /* 0x000000282418723c */ /* 0x000fe20000001818 */
[C---:B------:R-:W-:Y:S01]  /*9b70*/  IADD3 R188, PT, PT, R186.reuse, R187, RZ ;  /* 0x000000bbbabc7210 */ /* 0x040fe20007ffe0ff */
[----:B------:R-:W-:Y:S06]  /*9b80*/  LDSM.16.M88.4 R176, [R183+0x5000] ;  /* 0x00500000b7b0783b */ /* 0x000fec0000000200 */
        /* <DEDUP_REMOVED lines=8> */
[C---:B------:R-:W-:Y:S01]  /*9c10*/  HMMA.16816.F32 R20, R36.reuse, R42, R20 ;  /* 0x0000002a2414723c */ /* 0x040fe20000001814 */
[----:B------:R-:W2:Y:S07]  /*9c20*/  LDSM.16.M88.4 R40, [R168+0x7800] ;  /* 0x00780000a828783b */ /* 0x000eae0000000200 */
[C---:B----4-:R-:W-:Y:S01]  /*9c30*/  HMMA.16816.F32 R16, R36.reuse, R32, R16 ;  /* 0x000000202410723c */ /* 0x050fe20000001810 */
[----:B------:R-:W-:Y:S01]  /*9c40*/  IADD3 R186, PT, PT, R186, R183, RZ ;  /* 0x000000b7baba7210 */ /* 0x000fe20007ffe0ff */
[----:B------:R-:W-:Y:S06]  /*9c50*/  LDSM.16.M88.4 R168, [R183+0x5800] ;  /* 0x00580000b7a8783b */ /* 0x000fec0000000200 */
[C---:B------:R-:W-:Y:S01]  /*9c60*/  HMMA.16816.F32 R12, R36.reuse, R34, R12 ;  /* 0x00000022240c723c */ /* 0x040fe2000000180c */
[----:B------:R-:W3:Y:S07]  /*9c70*/  LDSM.16.M88.4 R32, [R183+0x4000] ;  /* 0x00400000b720783b */ /* 0x000eee0000000200 */
[C---:B-1----:R-:W-:Y:S08]  /*9c80*/  HMMA.16816.F32 R64, R36.reuse, R28, R64 ;  /* 0x0000001c2440723c */ /* 0x042ff00000001840 */
[C---:B------:R-:W-:Y:S01]  /*9c90*/  HMMA.16816.F32 R60, R36.reuse, R30, R60 ;  /* 0x0000001e243c723c */ /* 0x040fe2000000183c */
[----:B------:R-:W1:Y:S07]  /*9ca0*/  LDSM.16.M88.4 R28, [R183+0x4800] ;  /* 0x00480000b71c783b */ /* 0x000e6e0000000200 */
[C---:B--2---:R-:W-:Y:S08]  /*9cb0*/  HMMA.16816.F32 R48, R36.reuse, R40, R48 ;  /* 0x000000282430723c */ /* 0x044ff00000001830 */
[----:B------:R-:W-:Y:S01]  /*9cc0*/  HMMA.16816.F32 R44, R36, R42, R44 ;  /* 0x0000002a242c723c */ /* 0x000fe2000000182c */
[----:B------:R-:W-:Y:S07]  /*9cd0*/  LDSM.16.M88.4 R40, [R188] ;  /* 0x00000000bc28783b */ /* 0x000fee0000000200 */
[C---:B---3--:R-:W-:Y:S08]  /*9ce0*/  HMMA.16816.F32 R24, R172.reuse, R32, R24 ;  /* 0x00000020ac18723c */ /* 0x048ff00000001818 */
[----:B------:R-:W-:Y:S01]  /*9cf0*/  HMMA.16816.F32 R20, R172, R34, R20 ;  /* 0x00000022ac14723c */ /* 0x000fe20000001814 */
        /* <DEDUP_REMOVED lines=12> */
[----:B------:R-:W3:Y:S04]  /*9dc0*/  LDSM.16.M88.4 R36, [R186+0x4000] ;  /* 0x00400000ba24783b */ /* 0x000ee80000000200 */
[----:B------:R-:W4:Y:S03]  /*9dd0*/  LDSM.16.M88.4 R152, [R183+0x7800] ;  /* 0x00780000b798783b */ /* 0x000f260000000200 */
[C---:B-1----:R-:W-:Y:S08]  /*9de0*/  HMMA.16816.F32 R16, R172.reuse, R28, R16 ;  /* 0x0000001cac10723c */ /* 0x042ff00000001810 */
[C---:B------:R-:W-:Y:S01]  /*9df0*/  HMMA.16816.F32 R12, R172.reuse, R30, R12 ;  /* 0x0000001eac0c723c */ /* 0x040fe2000000180c */
[----:B------:R-:W1:Y:S07]  /*9e00*/  LDSM.16.M88.4 R28, [R186+0x5000] ;  /* 0x00500000ba1c783b */ /* 0x000e6e0000000200 */
[----:B------:R-:W-:Y:S08]  /*9e10*/  HMMA.16816.F32 R8, R172, R176, R8 ;  /* 0x000000b0ac08723c */ /* 0x000ff00000001808 */
[C---:B--2---:R-:W-:Y:S08]  /*9e20*/  HMMA.16816.F32 R16, R40.reuse, R32, R16 ;  /* 0x000000202810723c */ /* 0x044ff00000001810 */
[----:B------:R-:W-:Y:S01]  /*9e30*/  HMMA.16816.F32 R12, R40, R34, R12 ;  /* 0x00000022280c723c */ /* 0x000fe2000000180c */
[----:B------:R-:W2:Y:S07]  /*9e40*/  LDSM.16.M88.4 R32, [R186+0x6800] ;  /* 0x00680000ba20783b */ /* 0x000eae0000000200 */
[----:B------:R-:W-:Y:S08]  /*9e50*/  HMMA.16816.F32 R4, R172, R178, R4 ;  /* 0x000000b2ac04723c */ /* 0x000ff00000001804 */
[C---:B---3--:R-:W-:Y:S08]  /*9e60*/  HMMA.16816.F32 R24, R40.reuse, R36, R24 ;  /* 0x000000242818723c */ /* 0x048ff00000001818 */
[----:B------:R-:W-:Y:S01]  /*9e70*/  HMMA.16816.F32 R20, R40, R38, R20 ;  /* 0x000000262814723c */ /* 0x000fe20000001814 */
[----:B------:R-:W3:Y:S07]  /*9e80*/  LDSM.16.M88.4 R36, [R186+0x7000] ;  /* 0x00700000ba24783b */ /* 0x000eee0000000200 */
[C---:B------:R-:W-:Y:S08]  /*9e90*/  HMMA.16816.F32 R64, R172.reuse, R160, R64 ;  /* 0x000000a0ac40723c */ /* 0x040ff00000001840 */
[C---:B------:R-:W-:Y:S01]  /*9ea0*/  HMMA.16816.F32 R60, R172.reuse, R162, R60 ;  /* 0x000000a2ac3c723c */ /* 0x040fe2000000183c */
[----:B------:R-:W5:Y:S07]  /*9eb0*/  LDSM.16.M88.4 R160, [R186+0x5800] ;  /* 0x00580000baa0783b */ /* 0x000f6e0000000200 */
[C---:B----4-:R-:W-:Y:S08]  /*9ec0*/  HMMA.16816.F32 R48, R172.reuse, R152, R48 ;  /* 0x00000098ac30723c */ /* 0x050ff00000001830 */
[C---:B------:R-:W-:Y:S01]  /*9ed0*/  HMMA.16816.F32 R44, R172.reuse, R154, R44 ;  /* 0x0000009aac2c723c */ /* 0x040fe2000000182c */
[----:B------:R-:W4:Y:S07]  /*9ee0*/  LDSM.16.M88.4 R152, [R186+0x6000] ;  /* 0x00600000ba98783b */ /* 0x000f2e0000000200 */
[C---:B------:R-:W-:Y:S08]  /*9ef0*/  HMMA.16816.F32 R56, R172.reuse, R156, R56 ;  /* 0x0000009cac38723c */ /* 0x040ff00000001838 */
[----:B------:R-:W-:Y:S01]  /*9f00*/  HMMA.16816.F32 R52, R172, R158, R52 ;  /* 0x0000009eac34723c */ /* 0x000fe20000001834 */
[----:B------:R-:W-:Y:S07]  /*9f10*/  LDSM.16.M88.4 R156, [R212+0x2000] ;  /* 0x00200000d49c783b */ /* 0x000fee0000000200 */
[C---:B-1----:R-:W-:Y:S08]  /*9f20*/  HMMA.16816.F32 R8, R40.reuse, R28, R8 ;  /* 0x0000001c2808723c */ /* 0x042ff00000001808 */
[----:B------:R-:W-:Y:S01]  /*9f30*/  HMMA.16816.F32 R4, R40, R30, R4 ;  /* 0x0000001e2804723c */ /* 0x000fe20000001804 */
[----:B------:R-:W1:Y:S07]  /*9f40*/  LDSM.16.M88.4 R28, [R132+0x8000] ;  /* 0x00800000841c783b */ /* 0x000e6e0000000200 */
[C---:B------:R-:W-:Y:S08]  /*9f50*/  HMMA.16816.F32 R148, R172.reuse, R168, R148 ;  /* 0x000000a8ac94723c */ /* 0x040ff00000001894 */
[C---:B------:R-:W-:Y:S08]  /*9f60*/  HMMA.16816.F32 R144, R172.reuse, R170, R144 ;  /* 0x000000aaac90723c */ /* 0x040ff00000001890 */
[----:B------:R-:W-:Y:S08]  /*9f70*/  HMMA.16816.F32 R140, R172, R164, R140 ;  /* 0x000000a4ac8c723c */ /* 0x000ff0000000188c */
[C---:B--2---:R-:W-:Y:S08]  /*9f80*/  HMMA.16816.F32 R64, R40.reuse, R32, R64 ;  /* 0x000000202840723c */ /* 0x044ff00000001840 */
[C---:B------:R-:W-:Y:S01]  /*9f90*/  HMMA.16816.F32 R60, R40.reuse, R34, R60 ;  /* 0x00000022283c723c */ /* 0x040fe2000000183c */
[----:B------:R-:W2:Y:S07]  /*9fa0*/  LDSM.16.M88.4 R32, [R132+0x8800] ;  /* 0x008800008420783b */ /* 0x000eae0000000200 */
[C---:B---3--:R-:W-:Y:S08]  /*9fb0*/  HMMA.16816.F32 R56, R40.reuse, R36, R56 ;  /* 0x000000242838723c */ /* 0x048ff00000001838 */
[C---:B------:R-:W-:Y:S01]  /*9fc0*/  HMMA.16816.F32 R52, R40.reuse, R38, R52 ;  /* 0x000000262834723c */ /* 0x040fe20000001834 */
[----:B------:R-:W3:Y:S07]  /*9fd0*/  LDSM.16.M88.4 R36, [R132+0x9000] ;  /* 0x009000008424783b */ /* 0x000eee0000000200 */
[----:B-----5:R-:W-:Y:S01]  /*9fe0*/  HMMA.16816.F32 R148, R40, R160, R148 ;  /* 0x000000a02894723c */ /* 0x020fe20000001894 */
[----:B------:R-:W-:-:S04]  /*9ff0*/  MOV R160, 0x20 ;  /* 0x0000002000a07802 */ /* 0x000fc80000000f00 */
[----:B------:R-:W-:-:S04]  /*a000*/  SEL R165, R160, 0xffffffe0, !P6 ;  /* 0xffffffe0a0a57807 */ /* 0x000fc80007000000 */
[-C--:B------:R-:W-:Y:S02]  /*a010*/  IADD3 R164, PT, PT, R212, R165.reuse, RZ ;  /* 0x000000a5d4a47210 */ /* 0x080fe40007ffe0ff */
[----:B------:R-:W-:Y:S01]  /*a020*/  IADD3 R176, PT, PT, R132, R165, RZ ;  /* 0x000000a584b07210 */ /* 0x000fe20007ffe0ff */
[----:B------:R-:W-:Y:S01]  /*a030*/  HMMA.16816.F32 R144, R40, R162, R144 ;  /* 0x000000a22890723c */ /* 0x000fe20000001890 */
[----:B------:R-:W5:Y:S07]  /*a040*/  LDSM.16.M88.4 R160, [R186+0x7800] ;  /* 0x00780000baa0783b */ /* 0x000f6e0000000200 */
[----:B------:R-:W-:Y:S01]  /*a050*/  HMMA.16816.F32 R136, R172, R166, R136 ;  /* 0x000000a6ac88723c */ /* 0x000fe20000001888 */
[----:B------:R-:W-:Y:S07]  /*a060*/  LDSM.16.M88.4 R164, [R164+0x2000] ;  /* 0x00200000a4a4783b */ /* 0x000fee0000000200 */
[----:B----4-:R-:W-:Y:S01]  /*a070*/  HMMA.16816.F32 R168, R40, R152, R140 ;  /* 0x0000009828a8723c */ /* 0x010fe2000000188c */
[----:B------:R-:W4:Y:S07]  /*a080*/  LDSM.16.M88.4 R140, [R176+0x8000] ;  /* 0x00800000b08c783b */ /* 0x000f2e0000000200 */
[C---:B-1----:R-:W-:Y:S01]  /*a090*/  HMMA.16816.F32 R172, R156.reuse, R28, R24 ;  /* 0x0000001c9cac723c */ /* 0x042fe20000001818 */
[----:B------:R-:W-:Y:S07]  /*a0a0*/  LDSM.16.M88.4 R24, [R183+0x8000] ;  /* 0x00800000b718783b */ /* 0x000fee0000000200 */
[----:B------:R-:W-:Y:S01]  /*a0b0*/  HMMA.16816.F32 R20, R156, R30, R20 ;  /* 0x0000001e9c14723c */ /* 0x000fe20000001814 */
[----:B------:R-:W1:Y:S07]  /*a0c0*/  LDSM.16.M88.4 R28, [R176+0x8800] ;  /* 0x00880000b01c783b */ /* 0x000e6e0000000200 */
[----:B------:R-:W-:Y:S01]  /*a0d0*/  HMMA.16816.F32 R136, R40, R154, R136 ;  /* 0x0000009a2888723c */ /* 0x000fe20000001888 */
[----:B------:R-:W1:Y:S07]  /*a0e0*/  LDSM.16.M88.4 R152, [R187+0x2000] ;  /* 0x00200000bb98783b */ /* 0x000e6e0000000200 */
[C---:B--2---:R-:W-:Y:S08]  /*a0f0*/  HMMA.16816.F32 R16, R156.reuse, R32, R16 ;  /* 0x000000209c10723c */ /* 0x044ff00000001810 */
[C---:B------:R-:W-:Y:S08]  /*a100*/  HMMA.16816.F32 R12, R156.reuse, R34, R12 ;  /* 0x000000229c0c723c */ /* 0x040ff0000000180c */
[----:B---3--:R-:W-:Y:S01]  /*a110*/  HMMA.16816.F32 R32, R156, R36, R8 ;  /* 0x000000249c20723c */ /* 0x008fe20000001808 */
[----:B------:R-:W2:Y:S07]  /*a120*/  LDSM.16.M88.4 R8, [R183+0x8800] ;  /* 0x00880000b708783b */ /* 0x000eae0000000200 */
[C---:B-----5:R-:W-:Y:S08]  /*a130*/  HMMA.16816.F32 R48, R40.reuse, R160, R48 ;  /* 0x000000a02830723c */ /* 0x060ff00000001830 */
[----:B------:R-:W-:Y:S01]  /*a140*/  HMMA.16816.F32 R44, R40, R162, R44 ;  /* 0x000000a2282c723c */ /* 0x000fe2000000182c */
[----:B------:R-:W-:Y:S04]  /*a150*/  LDSM.16.M88.4 R160, [R188+0x2000] ;  /* 0x00200000bca0783b */ /* 0x000fe80000000200 */
[----:B------:R-:W3:Y:S03]  /*a160*/  LDSM.16.M88.4 R40, [R186+0x8000] ;  /* 0x00800000ba28783b */ /* 0x000ee60000000200 */
[C---:B----4-:R-:W-:Y:S08]  /*a170*/  HMMA.16816.F32 R20, R164.reuse, R142, R20 ;  /* 0x0000008ea414723c */ /* 0x050ff00000001814 */
[C---:B------:R-:W-:Y:S08]  /*a180*/  HMMA.16816.F32 R172, R164.reuse, R140, R172 ;  /* 0x0000008ca4ac723c */ /* 0x040ff000000018ac */
[C---:B-1----:R-:W-:Y:S01]  /*a190*/  HMMA.16816.F32 R140, R164.reuse, R28, R16 ;  /* 0x0000001ca48c723c */ /* 0x042fe20000001810 */
[----:B------:R-:W1:Y:S07]  /*a1a0*/  LDSM.16.M88.4 R16, [R186+0x8800] ;  /* 0x00880000ba10783b */ /* 0x000e6e0000000200 */
[----:B------:R-:W-:Y:S01]  /*a1b0*/  HMMA.16816.F32 R12, R164, R30, R12 ;  /* 0x0000001ea40c723c */ /* 0x000fe2000000180c */
[----:B------:R-:W-:Y:S07]  /*a1c0*/  LDSM.16.M88.4 R28, [R183+0x9000] ;  /* 0x00900000b71c783b */ /* 0x000fee0000000200 */
[----:B------:R-:W-:Y:S08]  /*a1d0*/  HMMA.16816.F32 R20, R152, R26, R20 ;  /* 0x0000001a9814723c */ /* 0x000ff00000001814 */
[----:B------:R-:W-:Y:S01]  /*a1e0*/  HMMA.16816.F32 R4, R156, R38, R4 ;  /* 0x000000269c04723c */ /* 0x000fe20000001804 */
[----:B------:R-:W4:Y:S07]  /*a1f0*/  LDSM.16.M88.4 R36, [R176+0x9000] ;  /* 0x00900000b024783b */ /* 0x000f2e0000000200 */
[C---:B------:R-:W-:Y:S01]  /*a200*/  HMMA.16816.F32 R172, R152.reuse, R24, R172 ;  /* 0x0000001898ac723c */ /* 0x040fe200000018ac */
[----:B------:R-:W5:Y:S07]  /*a210*/  LDSM.16.M88.4 R24, [R132+0x9800] ;  /* 0x009800008418783b */ /* 0x000f6e0000000200 */
[C---:B--2---:R-:W-:Y:S08]  /*a220*/  HMMA.16816.F32 R140, R152.reuse, R8, R140 ;  /* 0x00000008988c723c */ /* 0x044ff0000000188c */
[----:B------:R-:W-:Y:S01]  /*a230*/  HMMA.16816.F32 R12, R152, R10, R12 ;  /* 0x0000000a980c723c */ /* 0x000fe2000000180c */
[----:B------:R-:W-:Y:S07]  /*a240*/  LDSM.16.M88.4 R8, [R132+0xa000] ;  /* 0x00a000008408783b */ /* 0x000fee0000000200 */
[C---:B---3--:R-:W-:Y:S08]  /*a250*/  HMMA.16816.F32 R20, R160.reuse, R42, R20 ;  /* 0x0000002aa014723c */ /* 0x048ff00000001814 */
[C---:B-1----:R-:W-:Y:S08]  /*a260*/  HMMA.16816.F32 R140, R160.reuse, R16, R140 ;  /* 0x00000010a08c723c */ /* 0x042ff0000000188c */
[----:B------:R-:W-:Y:S01]  /*a270*/  HMMA.16816.F32 R12, R160, R18, R12 ;  /* 0x00000012a00c723c */ /* 0x000fe2000000180c */
[----:B------:R-:W1:Y:S02]  /*a280*/  LDSM.16.M88.4 R16, [R176+0x9800] ;  /* 0x00980000b010783b */ /* 0x000e640000000200 */
[-C--:B------:R-:W-:Y:S01]  /*a290*/  FMUL.FTZ R20, R20, R182.reuse ;  /* 0x000000b614147220 */ /* 0x080fe20000410000 */
[-C--:B------:R-:W-:Y:S01]  /*a2a0*/  FMUL.FTZ R21, R21, R182.reuse ;  /* 0x000000b615157220 */ /* 0x080fe20000410000 */
[-C--:B------:R-:W-:Y:S01]  /*a2b0*/  FMUL.FTZ R22, R22, R182.reuse ;  /* 0x000000b616167220 */ /* 0x080fe20000410000 */
[----:B------:R-:W-:-:S02]  /*a2c0*/  FMUL.FTZ R23, R23, R182 ;  /* 0x000000b617177220 */ /* 0x000fc40000410000 */
[----:B------:R-:W-:Y:S01]  /*a2d0*/  HMMA.16816.F32 R172, R160, R40, R172 ;  /* 0x00000028a0ac723c */ /* 0x000fe200000018ac */
[----:B------:R-:W2:Y:S07]  /*a2e0*/  MUFU.TANH R177, R20 ;  /* 0x0000001400b17308 */ /* 0x000eae0000002400 */
[C---:B----4-:R-:W-:Y:S01]  /*a2f0*/  HMMA.16816.F32 R40, R164.reuse, R36, R32 ;  /* 0x00000024a428723c */ /* 0x050fe20000001820 */
[----:B------:R-:W3:Y:S01]  /*a300*/  LDSM.16.M88.4 R32, [R186+0x9000] ;  /* 0x00900000ba20783b */ /* 0x000ee20000000200 */
[----:B------:R-:W4:Y:S06]  /*a310*/  MUFU.TANH R178, R21 ;  /* 0x0000001500b27308 */ /* 0x000f2c0000002400 */
[----:B------:R-:W-:Y:S02]  /*a320*/  HMMA.16816.F32 R4, R164, R38, R4 ;  /* 0x00000026a404723c */ /* 0x000fe40000001804 */
[----:B------:R-:W1:Y:S06]  /*a330*/  MUFU.TANH R179, R22 ;  /* 0x0000001600b37308 */ /* 0x000e6c0000002400 */
[----:B-----5:R-:W-:Y:S02]  /*a340*/  HMMA.16816.F32 R148, R156, R24, R148 ;  /* 0x000000189c94723c */ /* 0x020fe40000001894 */
[----:B------:R5:W1:Y:S02]  /*a350*/  MUFU.TANH R36, R23 ;  /* 0x0000001700247308 */ /* 0x000a640000002400 */
[----:B-----5:R-:W5:Y:S08]  /*a360*/  LDSM.16.M88.4 R20, [R183+0x9800] ;  /* 0x00980000b714783b */ /* 0x020f700000000200 */
[C---:B------:R-:W-:Y:S08]  /*a370*/  HMMA.16816.F32 R4, R152.reuse, R30, R4 ;  /* 0x0000001e9804723c */ /* 0x040ff00000001804 */
[----:B------:R-:W-:Y:S01]  /*a380*/  HMMA.16816.F32 R40, R152, R28, R40 ;  /* 0x0000001c9828723c */ /* 0x000fe20000001828 */
[----:B------:R-:W2:Y:S07]  /*a390*/  LDSM.16.M88.4 R28, [R186+0x9800] ;  /* 0x00980000ba1c783b */ /* 0x000eae0000000200 */
[----:B-1----:R-:W-:Y:S08]  /*a3a0*/  HMMA.16816.F32 R148, R164, R16, R148 ;  /* 0x00000010a494723c */ /* 0x002ff00000001894 */
[C---:B------:R-:W-:Y:S08]  /*a3b0*/  HMMA.16816.F32 R144, R156.reuse, R26, R144 ;  /* 0x0000001a9c90723c */ /* 0x040ff00000001890 */
[C---:B------:R-:W-:Y:S08]  /*a3c0*/  HMMA.16816.F32 R168, R156.reuse, R8, R168 ;  /* 0x000000089ca8723c */ /* 0x040ff000000018a8 */
[----:B------:R-:W-:Y:S01]  /*a3d0*/  HMMA.16816.F32 R136, R156, R10, R136 ;  /* 0x0000000a9c88723c */ /* 0x000fe20000001888 */
[----:B------:R-:W1:Y:S01]  /*a3e0*/  LDSM.16.M88.4 R8, [R176+0xa000] ;  /* 0x00a00000b008783b */ /* 0x000e620000000200 */
[-C--:B------:R-:W-:Y:S01]  /*a3f0*/  FMUL.FTZ R12, R12, R182.reuse ;  /* 0x000000b60c0c7220 */ /* 0x080fe20000410000 */
[-C--:B------:R-:W-:Y:S01]  /*a400*/  FMUL.FTZ R13, R13, R182.reuse ;  /* 0x000000b60d0d7220 */ /* 0x080fe20000410000 */
[-C--:B------:R-:W-:Y:S01]  /*a410*/  FMUL.FTZ R14, R14, R182.reuse ;  /* 0x000000b60e0e7220 */ /* 0x080fe20000410000 */
[-C--:B------:R-:W-:Y:S01]  /*a420*/  FMUL.FTZ R15, R15, R182.reuse ;  /* 0x000000b60f0f7220 */ /* 0x080fe20000410000 */
[----:B------:R-:W-:-:S02]  /*a430*/  FMUL.FTZ R37, R140, R182 ;  /* 0x000000b68c257220 */ /* 0x000fc40000410000 */
[C---:B---3--:R-:W-:Y:S01]  /*a440*/  HMMA.16816.F32 R4, R160.reuse, R34, R4 ;  /* 0x00000022a004723c */ /* 0x048fe20000001804 */
[-C--:B------:R-:W-:Y:S01]  /*a450*/  FMUL.FTZ R140, R141, R182.reuse ;  /* 0x000000b68d8c7220 */ /* 0x080fe20000410000 */
[-C--:B------:R-:W-:Y:S01]  /*a460*/  FMUL.FTZ R141, R142, R182.reuse ;  /* 0x000000b68e8d7220 */ /* 0x080fe20000410000 */
[----:B------:R-:W3:Y:S01]  /*a470*/  MUFU.TANH R39, R12 ;  /* 0x0000000c00277308 */ /* 0x000ee20000002400 */
[----:B------:R-:W4:Y:S04]  /*a480*/  LDSM.16.M88.4 R24, [R132+0xa800] ;  /* 0x00a800008418783b */ /* 0x000f280000000200 */
[----:B------:R-:W-:Y:S03]  /*a490*/  HMMA.16816.F32 R40, R160, R32, R40 ;  /* 0x00000020a028723c */ /* 0x000fe60000001828 */
[----:B------:R-:W1:Y:S05]  /*a4a0*/  MUFU.TANH R32, R13 ;  /* 0x0000000d00207308 */ /* 0x000e6a0000002400 */
[----:B-----5:R-:W-:Y:S03]  /*a4b0*/  HMMA.16816.F32 R148, R152, R20, R148 ;  /* 0x000000149894723c */ /* 0x020fe60000001894 */
[----:B------:R-:W1:Y:S05]  /*a4c0*/  MUFU.TANH R33, R14 ;  /* 0x0000000e00217308 */ /* 0x000e6a0000002400 */
[----:B------:R-:W-:Y:S01]  /*a4d0*/  HMMA.16816.F32 R144, R164, R18, R144 ;  /* 0x00000012a490723c */ /* 0x000fe20000001890 */
[----:B------:R-:W5:Y:S02]  /*a4e0*/  LDSM.16.M88.4 R16, [R132+0xb000] ;  /* 0x00b000008410783b */ /* 0x000f640000000200 */
[----:B------:R2:W1:Y:S01]  /*a4f0*/  MUFU.TANH R142, R15 ;  /* 0x0000000f008e7308 */ /* 0x0004620000002400 */
[-C--:B------:R-:W-:Y:S01]  /*a500*/  FMUL.FTZ R4, R4, R182.reuse ;  /* 0x000000b604047220 */ /* 0x080fe20000410000 */
[-C--:B------:R-:W-:Y:S01]  /*a510*/  FMUL.FTZ R5, R5, R182.reuse ;  /* 0x000000b605057220 */ /* 0x080fe20000410000 */
[----:B--2---:R-:W2:Y:S01]  /*a520*/  LDSM.16.M88.4 R12, [R183+0xa000] ;  /* 0x00a00000b70c783b */ /* 0x004ea20000000200 */
[-C--:B------:R-:W-:Y:S01]  /*a530*/  FMUL.FTZ R34, R41, R182.reuse ;  /* 0x000000b629227220 */ /* 0x080fe20000410000 */
[-C--:B------:R-:W-:Y:S01]  /*a540*/  FMUL.FTZ R35, R42, R182.reuse ;  /* 0x000000b62a237220 */ /* 0x080fe20000410000 */
[----:B------:R-:W-:-:S03]  /*a550*/  FMUL.FTZ R41, R43, R182 ;  /* 0x000000b62b297220 */ /* 0x000fc60000410000 */
[----:B------:R-:W-:Y:S01]  /*a560*/  HMMA.16816.F32 R148, R160, R28, R148 ;  /* 0x0000001ca094723c */ /* 0x000fe20000001894 */
[----:B------:R-:W2:Y:S01]  /*a570*/  MUFU.TANH R42, R4 ;  /* 0x00000004002a7308 */ /* 0x000ea20000002400 */
[-C--:B------:R-:W-:Y:S01]  /*a580*/  FMUL.FTZ R29, R6, R182.reuse ;  /* 0x000000b6061d7220 */ /* 0x080fe20000410000 */
[----:B------:R-:W-:-:S05]  /*a590*/  FMUL.FTZ R43, R7, R182 ;  /* 0x000000b6072b7220 */ /* 0x000fca0000410000 */
[----:B------:R-:W-:Y:S01]  /*a5a0*/  HMMA.16816.F32 R144, R152, R22, R144 ;  /* 0x000000169890723c */ /* 0x000fe20000001890 */
[----:B------:R3:W2:Y:S01]  /*a5b0*/  MUFU.TANH R28, R5 ;  /* 0x00000005001c7308 */ /* 0x0006a20000002400 */
[----:B------:R-:W-:Y:S06]  /*a5c0*/  LDSM.16.M88.4 R20, [R186+0xa000] ;  /* 0x00a00000ba14783b */ /* 0x000fec0000000200 */
[C---:B-1----:R-:W-:Y:S08]  /*a5d0*/  HMMA.16816.F32 R168, R164.reuse, R8, R168 ;  /* 0x00000008a4a8723c */ /* 0x042ff000000018a8 */
[----:B------:R-:W-:Y:S01]  /*a5e0*/  HMMA.16816.F32 R136, R164, R10, R136 ;  /* 0x0000000aa488723c */ /* 0x000fe20000001888 */
[----:B------:R-:W-:Y:S04]  /*a5f0*/  LDSM.16.M88.4 R8, [R183+0xa800] ;  /* 0x00a80000b708783b */ /* 0x000fe80000000200 */
[----:B---3--:R-:W1:Y:S03]  /*a600*/  LDSM.16.M88.4 R4, [R176+0xa800] ;  /* 0x00a80000b004783b */ /* 0x008e660000000200 */
[C---:B----4-:R-:W-:Y:S08]  /*a610*/  HMMA.16816.F32 R64, R156.reuse, R24, R64 ;  /* 0x000000189c40723c */ /* 0x050ff00000001840 */
[C---:B------:R-:W-:Y:S01]  /*a620*/  HMMA.16816.F32 R60, R156.reuse, R26, R60 ;  /* 0x0000001a9c3c723c */ /* 0x040fe2000000183c */
[----:B------:R-:W-:Y:S07]  /*a630*/  LDSM.16.M88.4 R24, [R186+0xa800] ;  /* 0x00a80000ba18783b */ /* 0x000fee0000000200 */
[C---:B-----5:R-:W-:Y:S08]  /*a640*/  HMMA.16816.F32 R56, R156.reuse, R16, R56 ;  /* 0x000000109c38723c */ /* 0x060ff00000001838 */
        /* <DEDUP_REMOVED lines=11> */
[C---:B---3--:R-:W-:Y:S08]  /*a700*/  HMMA.16816.F32 R56, R164.reuse, R16, R56 ;  /* 0x00000010a438723c */ /* 0x048ff00000001838 */
[----:B------:R-:W-:Y:S01]  /*a710*/  HMMA.16816.F32 R52, R164, R18, R52 ;  /* 0x00000012a434723c */ /* 0x000fe20000001834 */
[----:B------:R-:W3:Y:S07]  /*a720*/  LDSM.16.M88.4 R16, [R183+0xb800] ;  /* 0x00b80000b710783b */ /* 0x000eee0000000200 */
[C---:B--2---:R-:W-:Y:S08]  /*a730*/  HMMA.16816.F32 R48, R156.reuse, R12, R48 ;  /* 0x0000000c9c30723c */ /* 0x044ff00000001830 */
[----:B------:R-:W-:Y:S08]  /*a740*/  HMMA.16816.F32 R44, R156, R14, R44 ;  /* 0x0000000e9c2c723c */ /* 0x000ff0000000182c */
[C---:B------:R-:W-:Y:S08]  /*a750*/  HMMA.16816.F32 R64, R152.reuse, R8, R64 ;  /* 0x000000089840723c */ /* 0x040ff00000001840 */
[C---:B------:R-:W-:Y:S01]  /*a760*/  HMMA.16816.F32 R60, R152.reuse, R10, R60 ;  /* 0x0000000a983c723c */ /* 0x040fe2000000183c */
[----:B------:R-:W2:Y:S07]  /*a770*/  LDSM.16.M88.4 R8, [R186+0xb000] ;  /* 0x00b00000ba08783b */ /* 0x000eae0000000200 */
[C---:B-1----:R-:W-:Y:S08]  /*a780*/  HMMA.16816.F32 R56, R152.reuse, R4, R56 ;  /* 0x000000049838723c */ /* 0x042ff00000001838 */
[----:B------:R-:W-:Y:S01]  /*a790*/  HMMA.16816.F32 R52, R152, R6, R52 ;  /* 0x000000069834723c */ /* 0x000fe20000001834 */
[----:B------:R-:W1:Y:S07]  /*a7a0*/  LDSM.16.M88.4 R4, [R186+0xb800] ;  /* 0x00b80000ba04783b */ /* 0x000e6e0000000200 */
[----:B------:R-:W-:Y:S08]  /*a7b0*/  HMMA.16816.F32 R144, R160, R30, R144 ;  /* 0x0000001ea090723c */ /* 0x000ff00000001890 */
[C---:B----4-:R-:W-:Y:S01]  /*a7c0*/  HMMA.16816.F32 R48, R164.reuse, R20, R48 ;  /* 0x00000014a430723c */ /* 0x050fe20000001830 */
        /* <DEDUP_REMOVED lines=9> */
[----:B------:R-:W-:Y:S01]  /*a860*/  FMUL.FTZ R12, R136, R182 ;  /* 0x000000b6880c7220 */ /* 0x000fe20000410000 */
[----:B------:R-:W4:Y:S01]  /*a870*/  MUFU.TANH R37, R37 ;  /* 0x0000002500257308 */ /* 0x000f220000002400 */
[----:B------:R-:W-:-:S08]  /*a880*/  DEPBAR.LE SB0, 0x0 ;  /* 0x000080000000791a */ /* 0x000fd00000000000 */
[C---:B---3--:R-:W-:Y:S08]  /*a890*/  HMMA.16816.F32 R48, R152.reuse, R16, R48 ;  /* 0x000000109830723c */ /* 0x048ff00000001830 */
[----:B------:R-:W-:Y:S08]  /*a8a0*/  HMMA.16816.F32 R44, R152, R18, R44 ;  /* 0x00000012982c723c */ /* 0x000ff0000000182c */
[C---:B------:R-:W-:Y:S08]  /*a8b0*/  HMMA.16816.F32 R64, R160.reuse, R24, R64 ;  /* 0x00000018a040723c */ /* 0x040ff00000001840 */
[C---:B------:R-:W-:Y:S08]  /*a8c0*/  HMMA.16816.F32 R60, R160.reuse, R26, R60 ;  /* 0x0000001aa03c723c */ /* 0x040ff0000000183c */
[C---:B--2---:R-:W-:Y:S08]  /*a8d0*/  HMMA.16816.F32 R56, R160.reuse, R8, R56 ;  /* 0x00000008a038723c */ /* 0x044ff00000001838 */
[C---:B------:R-:W-:Y:S08]  /*a8e0*/  HMMA.16816.F32 R52, R160.reuse, R10, R52 ;  /* 0x0000000aa034723c */ /* 0x040ff00000001834 */
[C---:B-1----:R-:W-:Y:S08]  /*a8f0*/  HMMA.16816.F32 R48, R160.reuse, R4, R48 ;  /* 0x00000004a030723c */ /* 0x042ff00000001830 */
[----:B------:R-:W-:Y:S01]  /*a900*/  HMMA.16816.F32 R44, R160, R6, R44 ;  /* 0x00000006a02c723c */ /* 0x000fe2000000182c */
[-C--:B------:R-:W-:Y:S01]  /*a910*/  FMUL.FTZ R30, R149, R182.reuse ;  /* 0x000000b6951e7220 */ /* 0x080fe20000410000 */
[-C--:B------:R-:W-:Y:S01]  /*a920*/  FMUL.FTZ R31, R150, R182.reuse ;  /* 0x000000b6961f7220 */ /* 0x080fe20000410000 */
[-C--:B------:R-:W-:Y:S01]  /*a930*/  FMUL.FTZ R149, R151, R182.reuse ;  /* 0x000000b697957220 */ /* 0x080fe20000410000 */
[-C--:B------:R-:W-:Y:S01]  /*a940*/  FMUL.FTZ R150, R168, R182.reuse ;  /* 0x000000b6a8967220 */ /* 0x080fe20000410000 */
[----:B------:R-:W-:Y:S01]  /*a950*/  IADD3 R137, PT, PT, R0, -0x2, RZ ;  /* 0xfffffffe00897810 */ /* 0x000fe20007ffe0ff */
        /* <DEDUP_REMOVED lines=32> */
[----:B------:R-:W-:Y:S01]  /*ab60*/  FMUL.FTZ R46, R46, R182 ;  /* 0x000000b62e2e7220 */ /* 0x000fe20000410000 */
[----:B------:R-:W-:Y:S01]  /*ab70*/  ISETP.GT.AND P4, PT, R137, R226, PT ;  /* 0x000000e28900720c */ /* 0x000fe20003f84270 */
[----:B------:R-:W1:Y:S08]  /*ab80*/  MUFU.TANH R172, R172 ;  /* 0x000000ac00ac7308 */ /* 0x000e700000002400 */
[----:B------:R-:W2:Y:S08]  /*ab90*/  MUFU.TANH R173, R173 ;  /* 0x000000ad00ad7308 */ /* 0x000eb00000002400 */
[----:B------:R-:W3:Y:S08]  /*aba0*/  MUFU.TANH R174, R174 ;  /* 0x000000ae00ae7308 */ /* 0x000ef00000002400 */
[----:B------:R-:W1:Y:S08]  /*abb0*/  MUFU.TANH R175, R175 ;  /* 0x000000af00af7308 */ /* 0x000e700000002400 */
        /* <DEDUP_REMOVED lines=25> */
[----:B------:R1:W1:Y:S08]  /*ad50*/  MUFU.TANH R136, R64 ;  /* 0x0000004000887308 */ /* 0x0002700000002400 */
        /* <DEDUP_REMOVED lines=20> */
[----:B------:R1:W1:Y:S08]  /*aea0*/  MUFU.TANH R55, R45 ;  /* 0x0000002d00377308 */ /* 0x0002700000002400 */
[----:B------:R1:W1:Y:S08]  /*aeb0*/  MUFU.TANH R51, R46 ;  /* 0x0000002e00337308 */ /* 0x0002700000002400 */
[----:B------:R-:W1:Y:S01]  /*aec0*/  MUFU.TANH R47, R47 ;  /* 0x0000002f002f7308 */ /* 0x000e620000002400 */
[----:B------:R-:W-:Y:S01]  /*aed0*/  BSSY.RECONVERGENT B1, `(.L_x_2323) ;  /* 0x00000b9000017945 */ /* 0x000fe20003800200 */
[----:B------:R-:W-:Y:S06]  /*aee0*/  BAR.SYNC.DEFER_BLOCKING 0x0 ;  /* 0x0000000000007b1d */ /* 0x000fec0000010000 */
[----:B--234-:R-:W-:Y:S05]  /*aef0*/  @!P4 BRA `(.L_x_2324) ;  /* 0x0000000800d8c947 */ /* 0x01cfea0003800000 */
[----:B------:R-:W-:Y:S04]  /*af00*/  BSSY.RECONVERGENT B0, `(.L_x_2325) ;  /* 0x000004a000007945 */ /* 0x000fe80003800200 */
[----:B------:R-:W-:Y:S05]  /*af10*/  @!P0 BRA `(.L_x_2326) ;  /* 0x0000000400008947 */ /* 0x000fea0003800000 */
[----:B------:R-:W2:Y:S01]  /*af20*/  LD.E R57, desc[UR4][R2.64+0x170] ;  /* 0x0001700402397980 */ /* 0x000ea2000c101900 */
[----:B------:R-:W-:Y:S01]  /*af30*/  IMAD.SHL.U32 R52, R137, 0x80, RZ ;  /* 0x0000008089347824 */ /* 0x000fe200078e00ff */
[----:B-1----:R-:W-:Y:S02]  /*af40*/  IADD3 R46, PT, PT, R0, -0x1, RZ ;  /* 0xffffffff002e7810 */ /* 0x002fe40007ffe0ff */
[----:B------:R-:W3:Y:S03]  /*af50*/  LD.E.64 R62, desc[UR4][R184.64+0x20] ;  /* 0x00002004b83e7980 */ /* 0x000ee6000c101b00 */
[----:B------:R-:W-:-:S04]  /*af60*/  IMAD.SHL.U32 R46, R46, 0x80, RZ ;  /* 0x000000802e2e7824 */ /* 0x000fc800078e00ff */
[----:B------:R-:W-:Y:S01]  /*af70*/  VIADD R46, R46, 0xffffff00 ;  /* 0xffffff002e2e7836 */ /* 0x000fe20000000000 */
[-C--:B--2---:R-:W-:Y:S02]  /*af80*/  IABS R44, R57.reuse ;  /* 0x00000039002c7213 */ /* 0x084fe40000000000 */
[----:B------:R-:W-:Y:S02]  /*af90*/  IABS R22, R57 ;  /* 0x0000003900167213 */ /* 0x000fe40000000000 */
[----:B------:R-:W1:Y:S02]  /*afa0*/  I2F.RP R6, R44 ;  /* 0x0000002c00067306 */ /* 0x000e640000209400 */
[----:B------:R-:W-:-:S06]  /*afb0*/  IADD3 R22, PT, PT, RZ, -R22, RZ ;  /* 0x80000016ff167210 */ /* 0x000fcc0007ffe0ff */
[----:B-1----:R-:W1:Y:S02]  /*afc0*/  MUFU.RCP R58, R6 ;  /* 0x00000006003a7308 */ /* 0x002e640000001000 */
[----:B-1----:R-:W-:Y:S01]  /*afd0*/  VIADD R58, R58, 0xffffffe ;  /* 0x0ffffffe3a3a7836 */ /* 0x002fe20000000000 */
[----:B------:R-:W-:Y:S02]  /*afe0*/  IABS R6, R46 ;  /* 0x0000002e00067213 */ /* 0x000fe40000000000 */
[----:B------:R-:W-:-:S03]  /*aff0*/  LOP3.LUT R46, R46, R57, RZ, 0x3c, !PT ;  /* 0x000000392e2e7212 */ /* 0x000fc600078e3cff */
        /* <DEDUP_REMOVED lines=11> */
[----:B------:R-:W-:Y:S01]  /*b0b0*/  IMAD R61, R59, R22, R6 ;  /* 0x000000163b3d7224 */ /* 0x000fe200078e0206 */
[----:B------:R-:W-:-:S04]  /*b0c0*/  LOP3.LUT R6, RZ, R57, RZ, 0x33, !PT ;  /* 0x00000039ff067212 */ /* 0x000fc800078e33ff */
        /* <DEDUP_REMOVED lines=8> */
[----:B------:R-:W2:Y:S05]  /*b150*/  LD.E.64 R60, desc[UR4][R184.64+0x38] ;  /* 0x00003804b83c7980 */ /* 0x000eaa000c101b00 */
[----:B------:R-:W-:-:S02]  /*b160*/  @P0 IADD3 R48, PT, PT, R48, 0x1, RZ ;  /* 0x0000000130300810 */ /* 0x000fc40007ffe0ff */
[----:B------:R-:W-:Y:S02]  /*b170*/  ISETP.GE.AND P0, PT, R46, RZ, PT ;  /* 0x000000ff2e00720c */ /* 0x000fe40003f06270 */
[----:B------:R-:W-:Y:S02]  /*b180*/  @!P4 IADD3 R48, PT, PT, -R48, RZ, RZ ;  /* 0x000000ff3030c210 */ /* 0x000fe40007ffe1ff */
[----:B------:R-:W-:Y:S02]  /*b190*/  @P5 IADD3 R59, PT, PT, R59, 0x1, RZ ;  /* 0x000000013b3b5810 */ /* 0x000fe40007ffe0ff */
[----:B------:R-:W-:-:S04]  /*b1a0*/  ISETP.NE.AND P5, PT, R57, RZ, PT ;  /* 0x000000ff3900720c */ /* 0x000fc80003fa5270 */
[----:B------:R-:W-:-:S03]  /*b1b0*/  SEL R45, R6, R48, !P5 ;  /* 0x00000030062d7207 */ /* 0x000fc60006800000 */
[----:B------:R-:W-:-:S05]  /*b1c0*/  @!P0 IMAD.MOV R59, RZ, RZ, -R59 ;  /* 0x000000ffff3b8224 */ /* 0x000fca00078e0a3b */
[----:B------:R-:W-:Y:S01]  /*b1d0*/  SEL R22, R6, R59, !P5 ;  /* 0x0000003b06167207 */ /* 0x000fe20006800000 */
[----:B------:R-:W-:-:S04]  /*b1e0*/  IMAD.WIDE R64, R45, 0x4, R242 ;  /* 0x000000042d407825 */ /* 0x000fc800078e02f2 */
        /* <DEDUP_REMOVED lines=19> */
.L_x_2326:
[----:B------:R-:W2:Y:S01]  /*b320*/  LD.E R6, desc[UR4][R2.64+0x38] ;  /* 0x0000380402067980 */ /* 0x000ea2000c101900 */
[----:B------:R-:W-:Y:S02]  /*b330*/  UMOV UR6, URZ ;  /* 0x000000ff00067c82 */ /* 0x000fe40008000000 */
[----:B-1----:R-:W-:Y:S01]  /*b340*/  IADD3 R45, P0, PT, RZ, -UR6, RZ ;  /* 0x80000006ff2d7c10 */ /* 0x002fe2000ff1e0ff */
[----:B--2---:R-:W-:-:S04]  /*b350*/  IMAD.SHL.U32 R6, R6, 0x80, RZ ;  /* 0x0000008006067824 */ /* 0x004fc800078e00ff */
[----:B------:R-:W-:-:S05]  /*b360*/  IMAD.X R6, RZ, RZ, ~R6, P0 ;  /* 0x000000ffff067224 */ /* 0x000fca00000e0e06 */
[----:B------:R-:W-:-:S04]  /*b370*/  SHF.R.S64 R45, R45, 0x1f, R6 ;  /* 0x0000001f2d2d7819 */ /* 0x000fc80000001006 */
[----:B------:R-:W-:-:S04]  /*b380*/  IADD3 R228, P0, PT, R45, R228, RZ ;  /* 0x000000e42de47210 */ /* 0x000fc80007f1e0ff */
[----:B------:R-:W-:-:S09]  /*b390*/  LEA.HI.X.SX32 R227, R6, R227, 0x1, P0 ;  /* 0x000000e306e37211 */ /* 0x000fd200000f0eff */
.L_x_2327:
[----:B------:R-:W-:Y:S05]  /*b3a0*/  BSYNC.RECONVERGENT B0 ;  /* 0x0000000000007941 */ /* 0x000fea0003800200 */
.L_x_2325:
        /* <DEDUP_REMOVED lines=18> */
[----:B------:R-:W-:-:S04]  /*b4d0*/  IMAD.X R59, R61, 0x1, R22, P0 ;  /* 0x000000013d3b7824 */ /* 0x000fc800000e0616 */
[----:B------:R-:W-:Y:S02]  /*b4e0*/  IMAD.X R57, R59, 0x1, R22, P4 ;  /* 0x000000013b397824 */ /* 0x000fe400020e0616 */
[----:B-1----:R-:W-:-:S05]  /*b4f0*/  @!P1 IMAD.MOV.U32 R229, RZ, RZ, R227 ;  /* 0x000000ffffe59224 */ /* 0x002fca00078e00e3 */
        /* <DEDUP_REMOVED lines=86> */
.L_x_2324:
[----:B------:R-:W-:Y:S05]  /*ba60*/  BSYNC.RECONVERGENT B1 ;  /* 0x0000000000017941 */ /* 0x000fea0003800200 */
.L_x_2323:
[----:B--2---:R-:W-:Y:S01]  /*ba70*/  IMAD R57, R0, 0x80, R135 ;  /* 0x0000008000397824 */ /* 0x004fe200078e0287 */
[----:B------:R-:W2:Y:S03]  /*ba80*/  LD.E R148, desc[UR4][R2.64+0xdc] ;  /* 0x0000dc0402947980 */ /* 0x000ea6000c101900 */
[C---:B------:R-:W-:Y:S02]  /*ba90*/  VIADD R22, R57.reuse, 0xffffff00 ;  /* 0xffffff0039167836 */ /* 0x040fe40000000000 */
[C---:B------:R-:W-:Y:S02]  /*baa0*/  VIADD R6, R57.reuse, 0xffffff01 ;  /* 0xffffff0139067836 */ /* 0x040fe40000000000 */
[C---:B-1----:R-:W-:Y:S01]  /*bab0*/  VIADD R44, R57.reuse, 0xffffff08 ;  /* 0xffffff08392c7836 */ /* 0x042fe20000000000 */
[C---:B------:R-:W-:Y:S01]  /*bac0*/  ISETP.GE.AND P0, PT, R22.reuse, R225, PT ;  /* 0x000000e11600720c */ /* 0x040fe20003f06270 */
[C---:B------:R-:W-:Y:S01]  /*bad0*/  VIADD R48, R57.reuse, 0xffffff11 ;  /* 0xffffff1139307836 */ /* 0x040fe20000000000 */
[----:B------:R-:W-:Y:S01]  /*bae0*/  ISETP.GE.AND P1, PT, R22, R224, PT ;  /* 0x000000e01600720c */ /* 0x000fe20003f26270 */
[----:B------:R-:W-:Y:S01]  /*baf0*/  VIADD R56, R57, 0xffffff18 ;  /* 0xffffff1839387836 */ /* 0x000fe20000000000 */
[----:B------:R-:W-:-:S02]  /*bb00*/  FSEL R52, R172, -INF , P0 ;  /* 0xff800000ac347808 */ /* 0x000fc40000000000 */
[----:B------:R-:W-:Y:S02]  /*bb10*/  ISETP.GE.AND P5, PT, R22, R223, PT ;  /* 0x000000df1600720c */ /* 0x000fe40003fa6270 */
[----:B------:R-:W-:Y:S02]  /*bb20*/  ISETP.GE.AND P0, PT, R6, R225, PT ;  /* 0x000000e10600720c */ /* 0x000fe40003f06270 */
[----:B------:R-:W-:Y:S02]  /*bb30*/  ISETP.GE.AND P3, PT, R22, R222, PT ;  /* 0x000000de1600720c */ /* 0x000fe40003f66270 */
[----:B------:R-:W-:Y:S02]  /*bb40*/  ISETP.GE.AND P4, PT, R6, R224, PT ;  /* 0x000000e00600720c */ /* 0x000fe40003f86270 */
[----:B------:R-:W-:Y:S02]  /*bb50*/  FSEL R52, R52, -INF , !P1 ;  /* 0xff80000034347808 */ /* 0x000fe40004800000 */
[----:B------:R-:W-:-:S02]  /*bb60*/  FSEL R22, R174, -INF , P5 ;  /* 0xff800000ae167808 */ /* 0x000fc40002800000 */
[----:B------:R-:W-:Y:S02]  /*bb70*/  FSEL R45, R173, -INF , P0 ;  /* 0xff800000ad2d7808 */ /* 0x000fe40000000000 */
[----:B------:R-:W-:Y:S02]  /*bb80*/  ISETP.GE.AND P1, PT, R6, R223, PT ;  /* 0x000000df0600720c */ /* 0x000fe40003f26270 */
[----:B------:R-:W-:Y:S02]  /*bb90*/  ISETP.GE.AND P0, PT, R44, R225, PT ;  /* 0x000000e12c00720c */ /* 0x000fe40003f06270 */
[----:B------:R-:W-:Y:S01]  /*bba0*/  ISETP.GE.AND P5, PT, R6, R222, PT ;  /* 0x000000de0600720c */ /* 0x000fe20003fa6270 */
[----:B------:R-:W-:Y:S01]  /*bbb0*/  VIADD R6, R57, 0xffffff09 ;  /* 0xffffff0939067836 */ /* 0x000fe20000000000 */
[----:B------:R-:W-:Y:S02]  /*bbc0*/  FSEL R22, R22, -INF , !P3 ;  /* 0xff80000016167808 */ /* 0x000fe40005800000 */
[----:B------:R-:W-:-:S02]  /*bbd0*/  FSEL R45, R45, -INF , !P4 ;  /* 0xff8000002d2d7808 */ /* 0x000fc40006000000 */
[C---:B------:R-:W-:Y:S02]  /*bbe0*/  ISETP.GE.AND P3, PT, R44.reuse, R224, PT ;  /* 0x000000e02c00720c */ /* 0x040fe40003f66270 */
[----:B------:R-:W-:Y:S02]  /*bbf0*/  FSEL R46, R175, -INF , P1 ;  /* 0xff800000af2e7808 */ /* 0x000fe40000800000 */
[C---:B------:R-:W-:Y:S02]  /*bc00*/  ISETP.GE.AND P4, PT, R44.reuse, R223, PT ;  /* 0x000000df2c00720c */ /* 0x040fe40003f86270 */
[----:B------:R-:W-:Y:S02]  /*bc10*/  FSEL R54, R177, -INF , P0 ;  /* 0xff800000b1367808 */ /* 0x000fe40000000000 */
[----:B------:R-:W-:Y:S02]  /*bc20*/  ISETP.GE.AND P1, PT, R44, R222, PT ;  /* 0x000000de2c00720c */ /* 0x000fe40003f26270 */
[----:B------:R-:W-:-:S02]  /*bc30*/  FSEL R46, R46, -INF , !P5 ;  /* 0xff8000002e2e7808 */ /* 0x000fc40006800000 */
[----:B------:R-:W-:Y:S02]  /*bc40*/  FSEL R54, R54, -INF , !P3 ;  /* 0xff80000036367808 */ /* 0x000fe40005800000 */
[----:B------:R-:W-:Y:S02]  /*bc50*/  FSEL R44, R179, -INF , P4 ;  /* 0xff800000b32c7808 */ /* 0x000fe40002000000 */
[C---:B------:R-:W-:Y:S02]  /*bc60*/  ISETP.GE.AND P0, PT, R6.reuse, R225, PT ;  /* 0x000000e10600720c */ /* 0x040fe40003f06270 */
[C---:B------:R-:W-:Y:S02]  /*bc70*/  ISETP.GE.AND P5, PT, R6.reuse, R224, PT ;  /* 0x000000e00600720c */ /* 0x040fe40003fa6270 */
[C---:B------:R-:W-:Y:S02]  /*bc80*/  ISETP.GE.AND P3, PT, R6.reuse, R223, PT ;  /* 0x000000df0600720c */ /* 0x040fe40003f66270 */
[----:B------:R-:W-:Y:S01]  /*bc90*/  ISETP.GE.AND P4, PT, R6, R222, PT ;  /* 0x000000de0600720c */ /* 0x000fe20003f86270 */
[----:B------:R-:W-:Y:S01]  /*bca0*/  VIADD R6, R57, 0xffffff10 ;  /* 0xffffff1039067836 */ /* 0x000fe20000000000 */
[----:B------:R-:W-:-:S02]  /*bcb0*/  FSEL R178, R178, -INF , P0 ;  /* 0xff800000b2b27808 */ /* 0x000fc40000000000 */
[----:B------:R-:W-:Y:S02]  /*bcc0*/  FSEL R50, R36, -INF , P3 ;  /* 0xff80000024327808 */ /* 0x000fe40001800000 */
[----:B------:R-:W-:Y:S02]  /*bcd0*/  ISETP.GE.AND P0, PT, R6, R225, PT ;  /* 0x000000e10600720c */ /* 0x000fe40003f06270 */
[----:B------:R-:W-:Y:S02]  /*bce0*/  FSEL R44, R44, -INF , !P1 ;  /* 0xff8000002c2c7808 */ /* 0x000fe40004800000 */
[----:B------:R-:W-:Y:S02]  /*bcf0*/  FSEL R36, R178, -INF , !P5 ;  /* 0xff800000b2247808 */ /* 0x000fe40006800000 */
[C---:B------:R-:W-:Y:S02]  /*bd00*/  ISETP.GE.AND P1, PT, R6.reuse, R224, PT ;  /* 0x000000e00600720c */ /* 0x040fe40003f26270 */
[----:B------:R-:W-:-:S02]  /*bd10*/  ISETP.GE.AND P5, PT, R6, R223, PT ;  /* 0x000000df0600720c */ /* 0x000fc40003fa6270 */
[----:B------:R-:W-:Y:S02]  /*bd20*/  FSEL R37, R37, -INF , P0 ;  /* 0xff80000025257808 */ /* 0x000fe40000000000 */
[----:B------:R-:W-:Y:S02]  /*bd30*/  ISETP.GE.AND P3, PT, R6, R222, PT ;  /* 0x000000de0600720c */ /* 0x000fe40003f66270 */
[----:B------:R-:W-:Y:S02]  /*bd40*/  ISETP.GE.AND P0, PT, R48, R225, PT ;  /* 0x000000e13000720c */ /* 0x000fe40003f06270 */
[----:B------:R-:W-:Y:S02]  /*bd50*/  FSEL R6, R50, -INF , !P4 ;  /* 0xff80000032067808 */ /* 0x000fe40006000000 */
[----:B------:R-:W-:Y:S01]  /*bd60*/  FSEL R50, R37, -INF , !P1 ;  /* 0xff80000025327808 */ /* 0x000fe20004800000 */
[----:B------:R-:W-:Y:S01]  /*bd70*/  VIADD R37, R57, 0xffffff19 ;  /* 0xffffff1939257836 */ /* 0x000fe20000000000 */
[----:B------:R-:W-:-:S02]  /*bd80*/  FSEL R65, R141, -INF , P5 ;  /* 0xff8000008d417808 */ /* 0x000fc40002800000 */
[C---:B------:R-:W-:Y:S02]  /*bd90*/  ISETP.GE.AND P4, PT, R48.reuse, R224, PT ;  /* 0x000000e03000720c */ /* 0x040fe40003f86270 */
[C---:B------:R-:W-:Y:S02]  /*bda0*/  ISETP.GE.AND P1, PT, R48.reuse, R223, PT ;  /* 0x000000df3000720c */ /* 0x040fe40003f26270 */
[----:B------:R-:W-:Y:S02]  /*bdb0*/  ISETP.GE.AND P5, PT, R48, R222, PT ;  /* 0x000000de3000720c */ /* 0x000fe40003fa6270 */
[----:B------:R-:W-:Y:S02]  /*bdc0*/  FSEL R48, R140, -INF , P0 ;  /* 0xff8000008c307808 */ /* 0x000fe40000000000 */
[----:B------:R-:W-:Y:S02]  /*bdd0*/  ISETP.GE.AND P0, PT, R56, R225, PT ;  /* 0x000000e13800720c */ /* 0x000fe40003f06270 */
[----:B------:R-:W-:-:S02]  /*bde0*/  FSEL R65, R65, -INF , !P3 ;  /* 0xff80000041417808 */ /* 0x000fc40005800000 */
[----:B------:R-:W-:Y:S02]  /*bdf0*/  FSEL R48, R48, -INF , !P4 ;  /* 0xff80000030307808 */ /* 0x000fe40006000000 */
[----:B------:R-:W-:Y:S02]  /*be00*/  ISETP.GE.AND P3, PT, R56, R224, PT ;  /* 0x000000e03800720c */ /* 0x000fe40003f66270 */
[----:B------:R-:W-:Y:S02]  /*be10*/  FSEL R38, R38, -INF , P1 ;  /* 0xff80000026267808 */ /* 0x000fe40000800000 */
[----:B------:R-:W-:Y:S02]  /*be20*/  ISETP.GE.AND P4, PT, R56, R223, PT ;  /* 0x000000df3800720c */ /* 0x000fe40003f86270 */
[----:B------:R-:W-:Y:S02]  /*be30*/  FSEL R39, R39, -INF , P0 ;  /* 0xff80000027277808 */ /* 0x000fe40000000000 */
[----:B------:R-:W-:-:S02]  /*be40*/  FSEL R66, R38, -INF , !P5 ;  /* 0xff80000026427808 */ /* 0x000fc40006800000 */
[----:B------:R-:W-:Y:S02]  /*be50*/  FSEL R58, R39, -INF , !P3 ;  /* 0xff800000273a7808 */ /* 0x000fe40005800000 */
[----:B------:R-:W-:Y:S02]  /*be60*/  FSEL R64, R33, -INF , P4 ;  /* 0xff80000021407808 */ /* 0x000fe40002000000 */
[C---:B------:R-:W-:Y:S02]  /*be70*/  ISETP.GE.AND P0, PT, R37.reuse, R225, PT ;  /* 0x000000e12500720c */ /* 0x040fe40003f06270 */
[C---:B------:R-:W-:Y:S02]  /*be80*/  ISETP.GE.AND P5, PT, R37.reuse, R224, PT ;  /* 0x000000e02500720c */ /* 0x040fe40003fa6270 */
[C---:B------:R-:W-:Y:S02]  /*be90*/  ISETP.GE.AND P3, PT, R37.reuse, R223, PT ;  /* 0x000000df2500720c */ /* 0x040fe40003f66270 */
[-C--:B------:R-:W-:Y:S01]  /*bea0*/  ISETP.GE.AND P4, PT, R37, R222.reuse, PT ;  /* 0x000000de2500720c */ /* 0x080fe20003f86270 */
[----:B------:R-:W-:Y:S01]  /*beb0*/  VIADD R37, R57, 0xffffff20 ;  /* 0xffffff2039257836 */ /* 0x000fe20000000000 */
[----:B------:R-:W-:-:S02]  /*bec0*/  ISETP.GE.AND P1, PT, R56, R222, PT ;  /* 0x000000de3800720c */ /* 0x000fc40003f26270 */
[----:B------:R-:W-:Y:S02]  /*bed0*/  FSEL R32, R32, -INF , P0 ;  /* 0xff80000020207808 */ /* 0x000fe40000000000 */
[----:B------:R-:W-:Y:S01]  /*bee0*/  ISETP.GE.AND P0, PT, R37, R225, PT ;  /* 0x000000e12500720c */ /* 0x000fe20003f06270 */
[----:B------:R-:W-:Y:S01]  /*bef0*/  VIADD R33, R57, 0xffffff21 ;  /* 0xffffff2139217836 */ /* 0x000fe20000000000 */
[----:B------:R-:W-:Y:S02]  /*bf00*/  FSEL R64, R64, -INF , !P1 ;  /* 0xff80000040407808 */ /* 0x000fe40004800000 */
[----:B------:R-:W-:Y:S02]  /*bf10*/  FSEL R56, R32, -INF , !P5 ;  /* 0xff80000020387808 */ /* 0x000fe40006800000 */
[----:B------:R-:W-:Y:S02]  /*bf20*/  ISETP.GE.AND P1, PT, R37, R224, PT ;  /* 0x000000e02500720c */ /* 0x000fe40003f26270 */
[----:B------:R-:W-:-:S02]  /*bf30*/  FSEL R142, R142, -INF , P3 ;  /* 0xff8000008e8e7808 */ /* 0x000fc40001800000 */
[----:B------:R-:W-:Y:S02]  /*bf40*/  ISETP.GE.AND P5, PT, R37, R223, PT ;  /* 0x000000df2500720c */ /* 0x000fe40003fa6270 */
[----:B------:R-:W-:Y:S02]  /*bf50*/  FSEL R40, R40, -INF , P0 ;  /* 0xff80000028287808 */ /* 0x000fe40000000000 */
[----:B------:R-:W-:Y:S02]  /*bf60*/  FSEL R185, R142, -INF , !P4 ;  /* 0xff8000008eb97808 */ /* 0x000fe40006000000 */
[----:B------:R-:W-:Y:S02]  /*bf70*/  FSEL R183, R40, -INF , !P1 ;  /* 0xff80000028b77808 */ /* 0x000fe40004800000 */
[----:B------:R-:W-:Y:S02]  /*bf80*/  FSEL R35, R35, -INF , P5 ;  /* 0xff80000023237808 */ /* 0x000fe40002800000 */
[----:B------:R-:W-:-:S02]  /*bf90*/  ISETP.GE.AND P0, PT, R33, R225, PT ;  /* 0x000000e12100720c */ /* 0x000fc40003f06270 */
[C---:B------:R-:W-:Y:S02]  /*bfa0*/  ISETP.GE.AND P4, PT, R33.reuse, R224, PT ;  /* 0x000000e02100720c */ /* 0x040fe40003f86270 */
[C---:B------:R-:W-:Y:S02]  /*bfb0*/  ISETP.GE.AND P1, PT, R33.reuse, R223, PT ;  /* 0x000000df2100720c */ /* 0x040fe40003f26270 */
[-C--:B------:R-:W-:Y:S01]  /*bfc0*/  ISETP.GE.AND P5, PT, R33, R222.reuse, PT ;  /* 0x000000de2100720c */ /* 0x080fe20003fa6270 */
[----:B------:R-:W-:Y:S01]  /*bfd0*/  VIADD R33, R57, 0xffffff28 ;  /* 0xffffff2839217836 */ /* 0x000fe20000000000 */
[----:B------:R-:W-:Y:S02]  /*bfe0*/  ISETP.GE.AND P3, PT, R37, R222, PT ;  /* 0x000000de2500720c */ /* 0x000fe40003f66270 */
[----:B------:R-:W-:Y:S02]  /*bff0*/  FSEL R34, R34, -INF , P0 ;  /* 0xff80000022227808 */ /* 0x000fe40000000000 */
[----:B------:R-:W-:Y:S01]  /*c000*/  ISETP.GE.AND P0, PT, R33, R225, PT ;  /* 0x000000e12100720c */ /* 0x000fe20003f06270 */
[----:B------:R-:W-:Y:S01]  /*c010*/  VIADD R32, R57, 0xffffff29 ;  /* 0xffffff2939207836 */ /* 0x000fe20000000000 */
        /* <DEDUP_REMOVED lines=31> */
[C---:B------:R-:W-:Y:S01]  /*c210*/  VIADD R29, R57.reuse, 0xffffff38 ;  /* 0xffffff38391d7836 */ /* 0x040fe20000000000 */
[----:B------:R-:W-:Y:S01]  /*c220*/  ISETP.GE.AND P3, PT, R32, R222, PT ;  /* 0x000000de2000720c */ /* 0x000fe20003f66270 */
[----:B------:R-:W-:Y:S01]  /*c230*/  VIADD R28, R57, 0xffffff39 ;  /* 0xffffff39391c7836 */ /* 0x000fe20000000000 */
[----:B------:R-:W-:Y:S02]  /*c240*/  FSEL R30, R30, -INF , P0 ;  /* 0xff8000001e1e7808 */ /* 0x000fe40000000000 */
[----:B------:R-:W-:-:S02]  /*c250*/  ISETP.GE.AND P0, PT, R29, R225, PT ;  /* 0x000000e11d00720c */ /* 0x000fc40003f06270 */
[----:B------:R-:W-:Y:S02]  /*c260*/  FSEL R161, R31, -INF , !P3 ;  /* 0xff8000001fa17808 */ /* 0x000fe40005800000 */
[----:B------:R-:W-:Y:S02]  /*c270*/  FSEL R149, R149, -INF , P1 ;  /* 0xff80000095957808 */ /* 0x000fe40000800000 */
[----:B------:R-:W-:Y:S02]  /*c280*/  FSEL R165, R30, -INF , !P4 ;  /* 0xff8000001ea57808 */ /* 0x000fe40006000000 */
[C---:B------:R-:W-:Y:S02]  /*c290*/  ISETP.GE.AND P3, PT, R29.reuse, R224, PT ;  /* 0x000000e01d00720c */ /* 0x040fe40003f66270 */
[C---:B------:R-:W-:Y:S02]  /*c2a0*/  ISETP.GE.AND P4, PT, R29.reuse, R223, PT ;  /* 0x000000df1d00720c */ /* 0x040fe40003f86270 */
[----:B------:R-:W-:Y:S01]  /*c2b0*/  ISETP.GE.AND P1, PT, R29, R222, PT ;  /* 0x000000de1d00720c */ /* 0x000fe20003f26270 */
[----:B------:R-:W-:Y:S01]  /*c2c0*/  VIADD R29, R57, 0xffffff40 ;  /* 0xffffff40391d7836 */ /* 0x000fe20000000000 */
[----:B------:R-:W-:-:S02]  /*c2d0*/  FSEL R144, R144, -INF , P0 ;  /* 0xff80000090907808 */ /* 0x000fc40000000000 */
[----:B------:R-:W-:Y:S02]  /*c2e0*/  ISETP.GE.AND P0, PT, R28, R225, PT ;  /* 0x000000e11c00720c */ /* 0x000fe40003f06270 */
[----:B------:R-:W-:Y:S02]  /*c2f0*/  FSEL R186, R149, -INF , !P5 ;  /* 0xff80000095ba7808 */ /* 0x000fe40006800000 */
[----:B------:R-:W-:Y:S02]  /*c300*/  FSEL R184, R144, -INF , !P3 ;  /* 0xff80000090b87808 */ /* 0x000fe40005800000 */
[----:B------:R-:W-:Y:S02]  /*c310*/  FSEL R146, R146, -INF , P4 ;  /* 0xff80000092927808 */ /* 0x000fe40002000000 */
[C---:B------:R-:W-:Y:S02]  /*c320*/  ISETP.GE.AND P5, PT, R28.reuse, R224, PT ;  /* 0x000000e01c00720c */ /* 0x040fe40003fa6270 */
[----:B------:R-:W-:-:S02]  /*c330*/  ISETP.GE.AND P3, PT, R28, R223, PT ;  /* 0x000000df1c00720c */ /* 0x000fc40003f66270 */
[----:B------:R-:W-:Y:S01]  /*c340*/  ISETP.GE.AND P4, PT, R28, R222, PT ;  /* 0x000000de1c00720c */ /* 0x000fe20003f86270 */
[----:B------:R-:W-:Y:S01]  /*c350*/  VIADD R28, R57, 0xffffff41 ;  /* 0xffffff41391c7836 */ /* 0x000fe20000000000 */
[----:B------:R-:W-:Y:S02]  /*c360*/  FSEL R145, R145, -INF , P0 ;  /* 0xff80000091917808 */ /* 0x000fe40000000000 */
[-C--:B------:R-:W-:Y:S02]  /*c370*/  ISETP.GE.AND P0, PT, R29, R225.reuse, PT ;  /* 0x000000e11d00720c */ /* 0x080fe40003f06270 */
[----:B------:R-:W-:Y:S02]  /*c380*/  FSEL R147, R147, -INF , P3 ;  /* 0xff80000093937808 */ /* 0x000fe40001800000 */
[----:B------:R-:W-:Y:S02]  /*c390*/  FSEL R150, R150, -INF , P0 ;  /* 0xff80000096967808 */ /* 0x000fe40000000000 */
[----:B------:R-:W-:-:S02]  /*c3a0*/  ISETP.GE.AND P0, PT, R28, R225, PT ;  /* 0x000000e11c00720c */ /* 0x000fc40003f06270 */
[----:B------:R-:W-:Y:S02]  /*c3b0*/  FSEL R163, R146, -INF , !P1 ;  /* 0xff80000092a37808 */ /* 0x000fe40004800000 */
[----:B------:R-:W-:Y:S02]  /*c3c0*/  FSEL R159, R145, -INF , !P5 ;  /* 0xff800000919f7808 */ /* 0x000fe40006800000 */
[C---:B------:R-:W-:Y:S02]  /*c3d0*/  ISETP.GE.AND P1, PT, R29.reuse, R224, PT ;  /* 0x000000e01d00720c */ /* 0x040fe40003f26270 */
[C---:B------:R-:W-:Y:S02]  /*c3e0*/  ISETP.GE.AND P5, PT, R29.reuse, R223, PT ;  /* 0x000000df1d00720c */ /* 0x040fe40003fa6270 */
[----:B------:R-:W-:Y:S01]  /*c3f0*/  ISETP.GE.AND P3, PT, R29, R222, PT ;  /* 0x000000de1d00720c */ /* 0x000fe20003f66270 */
[----:B------:R-:W-:Y:S01]  /*c400*/  VIADD R29, R57, 0xffffff48 ;  /* 0xffffff48391d7836 */ /* 0x000fe20000000000 */
[----:B------:R-:W-:-:S02]  /*c410*/  FSEL R188, R147, -INF , !P4 ;  /* 0xff80000093bc7808 */ /* 0x000fc40006000000 */
[----:B------:R-:W-:Y:S02]  /*c420*/  ISETP.GE.AND P4, PT, R28, R224, PT ;  /* 0x000000e01c00720c */ /* 0x000fe40003f86270 */
[----:B------:R-:W-:Y:S02]  /*c430*/  FSEL R132, R132, -INF , P0 ;  /* 0xff80000084847808 */ /* 0x000fe40000000000 */
[----:B------:R-:W-:Y:S02]  /*c440*/  FSEL R252, R150, -INF , !P1 ;  /* 0xff80000096fc7808 */ /* 0x000fe40004800000 */
[----:B------:R-:W-:Y:S02]  /*c450*/  FSEL R151, R151, -INF , P5 ;  /* 0xff80000097977808 */ /* 0x000fe40002800000 */
[C---:B------:R-:W-:Y:S02]  /*c460*/  ISETP.GE.AND P1, PT, R28.reuse, R223, PT ;  /* 0x000000df1c00720c */ /* 0x040fe40003f26270 */
[----:B------:R-:W-:Y:S01]  /*c470*/  ISETP.GE.AND P5, PT, R28, R222, PT ;  /* 0x000000de1c00720c */ /* 0x000fe20003fa6270 */
[----:B------:R-:W-:Y:S01]  /*c480*/  VIADD R28, R57, 0xffffff49 ;  /* 0xffffff49391c7836 */ /* 0x000fe20000000000 */
[----:B------:R-:W-:-:S02]  /*c490*/  FSEL R246, R132, -INF , !P4 ;  /* 0xff80000084f67808 */ /* 0x000fc40006000000 */
[C---:B------:R-:W-:Y:S02]  /*c4a0*/  ISETP.GE.AND P0, PT, R29.reuse, R225, PT ;  /* 0x000000e11d00720c */ /* 0x040fe40003f06270 */
[----:B------:R-:W-:Y:S02]  /*c4b0*/  ISETP.GE.AND P4, PT, R29, R223, PT ;  /* 0x000000df1d00720c */ /* 0x000fe40003f86270 */
[----:B------:R-:W-:Y:S02]  /*c4c0*/  FSEL R238, R151, -INF , !P3 ;  /* 0xff80000097ee7808 */ /* 0x000fe40005800000 */
[----:B------:R-:W-:Y:S02]  /*c4d0*/  FSEL R12, R12, -INF , P0 ;  /* 0xff8000000c0c7808 */ /* 0x000fe40000000000 */
[----:B------:R-:W-:Y:S01]  /*c4e0*/  FSEL R214, R24, -INF , P4 ;  /* 0xff80000018d67808 */ /* 0x000fe20002000000 */
[----:B------:R-:W-:Y:S01]  /*c4f0*/  VIADD R24, R57, 0xffffff50 ;  /* 0xffffff5039187836 */ /* 0x000fe20000000000 */
[----:B------:R-:W-:-:S02]  /*c500*/  ISETP.GE.AND P3, PT, R29, R224, PT ;  /* 0x000000e01d00720c */ /* 0x000fc40003f66270 */
[----:B------:R-:W-:Y:S02]  /*c510*/  FSEL R168, R168, -INF , P1 ;  /* 0xff800000a8a87808 */ /* 0x000fe40000800000 */
[----:B------:R-:W-:Y:S02]  /*c520*/  ISETP.GE.AND P0, PT, R28, R225, PT ;  /* 0x000000e11c00720c */ /* 0x000fe40003f06270 */
[----:B------:R-:W-:Y:S02]  /*c530*/  FSEL R236, R168, -INF , !P5 ;  /* 0xff800000a8ec7808 */ /* 0x000fe40006800000 */
[----:B------:R-:W-:Y:S01]  /*c540*/  FSEL R250, R12, -INF , !P3 ;  /* 0xff8000000cfa7808 */ /* 0x000fe20005800000 */
[----:B------:R-:W-:Y:S01]  /*c550*/  VIADD R12, R57, 0xffffff51 ;  /* 0xffffff51390c7836 */ /* 0x000fe20000000000 */
[----:B------:R-:W-:Y:S02]  /*c560*/  FSEL R13, R13, -INF , P0 ;  /* 0xff8000000d0d7808 */ /* 0x000fe40000000000 */
[----:B------:R-:W-:-:S02]  /*c570*/  ISETP.GE.AND P1, PT, R29, R222, PT ;  /* 0x000000de1d00720c */ /* 0x000fc40003f26270 */
[C---:B------:R-:W-:Y:S02]  /*c580*/  ISETP.GE.AND P5, PT, R28.reuse, R224, PT ;  /* 0x000000e01c00720c */ /* 0x040fe40003fa6270 */
[----:B------:R-:W-:Y:S02]  /*c590*/  ISETP.GE.AND P3, PT, R28, R223, PT ;  /* 0x000000df1c00720c */ /* 0x000fe40003f66270 */
[----:B------:R-:W-:Y:S02]  /*c5a0*/  ISETP.GE.AND P0, PT, R24, R225, PT ;  /* 0x000000e11800720c */ /* 0x000fe40003f06270 */
[----:B------:R-:W-:Y:S02]  /*c5b0*/  ISETP.GE.AND P4, PT, R28, R222, PT ;  /* 0x000000de1c00720c */ /* 0x000fe40003f86270 */
[----:B------:R-:W-:Y:S02]  /*c5c0*/  FSEL R214, R214, -INF , !P1 ;  /* 0xff800000d6d67808 */ /* 0x000fe40004800000 */
[----:B------:R-:W-:-:S02]  /*c5d0*/  FSEL R25, R25, -INF , P3 ;  /* 0xff80000019197808 */ /* 0x000fc40001800000 */
[----:B------:R-:W-:Y:S01]  /*c5e0*/  FSEL R248, R13, -INF , !P5 ;  /* 0xff8000000df87808 */ /* 0x000fe20006800000 */
[----:B------:R-:W-:Y:S01]  /*c5f0*/  VIADD R13, R57, 0xffffff58 ;  /* 0xffffff58390d7836 */ /* 0x000fe20000000000 */
[----:B------:R-:W-:Y:S02]  /*c600*/  FSEL R136, R136, -INF , P0 ;  /* 0xff80000088887808 */ /* 0x000fe40000000000 */
[C---:B------:R-:W-:Y:S02]  /*c610*/  ISETP.GE.AND P1, PT, R24.reuse, R224, PT ;  /* 0x000000e01800720c */ /* 0x040fe40003f26270 */
[----:B------:R-:W-:Y:S02]  /*c620*/  ISETP.GE.AND P5, PT, R24, R223, PT ;  /* 0x000000df1800720c */ /* 0x000fe40003fa6270 */
[----:B------:R-:W-:Y:S02]  /*c630*/  ISETP.GE.AND P0, PT, R12, R225, PT ;  /* 0x000000e10c00720c */ /* 0x000fe40003f06270 */
[----:B------:R-:W-:-:S02]  /*c640*/  FSEL R206, R25, -INF , !P4 ;  /* 0xff80000019ce7808 */ /* 0x000fc40006000000 */
[----:B------:R-:W-:Y:S02]  /*c650*/  ISETP.GE.AND P3, PT, R24, R222, PT ;  /* 0x000000de1800720c */ /* 0x000fe40003f66270 */
[----:B------:R-:W-:Y:S02]  /*c660*/  ISETP.GE.AND P4, PT, R12, R224, PT ;  /* 0x000000e00c00720c */ /* 0x000fe40003f86270 */
[----:B------:R-:W-:Y:S02]  /*c670*/  FSEL R204, R136, -INF , !P1 ;  /* 0xff80000088cc7808 */ /* 0x000fe40004800000 */
[----:B------:R-:W-:Y:S02]  /*c680*/  FSEL R27, R27, -INF , P5 ;  /* 0xff8000001b1b7808 */ /* 0x000fe40002800000 */
[----:B------:R-:W-:Y:S02]  /*c690*/  FSEL R26, R26, -INF , P0 ;  /* 0xff8000001a1a7808 */ /* 0x000fe40000000000 */
[----:B------:R-:W-:-:S02]  /*c6a0*/  ISETP.GE.AND P1, PT, R12, R223, PT ;  /* 0x000000df0c00720c */ /* 0x000fc40003f26270 */
[----:B------:R-:W-:Y:S02]  /*c6b0*/  ISETP.GE.AND P0, PT, R13, R225, PT ;  /* 0x000000e10d00720c */ /* 0x000fe40003f06270 */
        /* <DEDUP_REMOVED lines=17> */
[----:B------:R-:W-:Y:S01]  /*c7d0*/  FSEL R8, R8, -INF , P0 ;  /* 0xff80000008087808 */ /* 0x000fe20000000000 */
[----:B------:R-:W-:Y:S01]  /*c7e0*/  VIADD R9, R57, 0xffffff61 ;  /* 0xffffff6139097836 */ /* 0x000fe20000000000 */
[----:B------:R-:W-:-:S02]  /*c7f0*/  ISETP.GE.AND P0, PT, R12, R225, PT ;  /* 0x000000e10c00720c */ /* 0x000fc40003f06270 */
[----:B------:R-:W-:Y:S02]  /*c800*/  FSEL R192, R192, -INF , !P1 ;  /* 0xff800000c0c07808 */ /* 0x000fe40004800000 */
[----:B------:R-:W-:Y:S02]  /*c810*/  FSEL R14, R14, -INF , P3 ;  /* 0xff8000000e0e7808 */ /* 0x000fe40001800000 */
[C---:B------:R-:W-:Y:S02]  /*c820*/  ISETP.GE.AND P1, PT, R12.reuse, R224, PT ;  /* 0x000000e00c00720c */ /* 0x040fe40003f26270 */
[----:B------:R-:W-:Y:S02]  /*c830*/  ISETP.GE.AND P3, PT, R12, R223, PT ;  /* 0x000000df0c00720c */ /* 0x000fe40003f66270 */
[----:B------:R-:W-:Y:S02]  /*c840*/  FSEL R10, R10, -INF , P0 ;  /* 0xff8000000a0a7808 */ /* 0x000fe40000000000 */
[----:B------:R-:W-:-:S02]  /*c850*/  ISETP.GE.AND P0, PT, R9, R225, PT ;  /* 0x000000e10900720c */ /* 0x000fc40003f06270 */
[----:B------:R-:W-:Y:S02]  /*c860*/  FSEL R190, R14, -INF , !P4 ;  /* 0xff8000000ebe7808 */ /* 0x000fe40006000000 */
[----:B------:R-:W-:Y:S02]  /*c870*/  FSEL R182, R10, -INF , !P1 ;  /* 0xff8000000ab67808 */ /* 0x000fe40004800000 */
[----:B------:R-:W-:Y:S02]  /*c880*/  FSEL R16, R16, -INF , P3 ;  /* 0xff80000010107808 */ /* 0x000fe40001800000 */
[----:B------:R-:W-:Y:S02]  /*c890*/  FSEL R198, R8, -INF , !P5 ;  /* 0xff80000008c67808 */ /* 0x000fe40006800000 */
[C---:B------:R-:W-:Y:S02]  /*c8a0*/  ISETP.GE.AND P4, PT, R9.reuse, R224, PT ;  /* 0x000000e00900720c */ /* 0x040fe40003f86270 */
[----:B------:R-:W-:-:S02]  /*c8b0*/  ISETP.GE.AND P1, PT, R9, R223, PT ;  /* 0x000000df0900720c */ /* 0x000fc40003f26270 */
[-C--:B------:R-:W-:Y:S01]  /*c8c0*/  ISETP.GE.AND P3, PT, R9, R222.reuse, PT ;  /* 0x000000de0900720c */ /* 0x080fe20003f66270 */
[----:B------:R-:W-:Y:S01]  /*c8d0*/  VIADD R9, R57, 0xffffff68 ;  /* 0xffffff6839097836 */ /* 0x000fe20000000000 */
[----:B------:R-:W-:Y:S02]  /*c8e0*/  ISETP.GE.AND P5, PT, R12, R222, PT ;  /* 0x000000de0c00720c */ /* 0x000fe40003fa6270 */
[----:B------:R-:W-:Y:S02]  /*c8f0*/  FSEL R11, R11, -INF , P0 ;  /* 0xff8000000b0b7808 */ /* 0x000fe40000000000 */
[----:B------:R-:W-:Y:S02]  /*c900*/  FSEL R172, R16, -INF , !P5 ;  /* 0xff80000010ac7808 */ /* 0x000fe40006800000 */
[----:B------:R-:W-:Y:S02]  /*c910*/  FSEL R15, R15, -INF , P1 ;  /* 0xff8000000f0f7808 */ /* 0x000fe40000800000 */
        /* <DEDUP_REMOVED lines=8> */
[----:B------:R-:W-:Y:S01]  /*c9a0*/  FMNMX3.FTZ R12, R9, R58, R56, !PT ;  /* 0x0000003a090c7276 */ /* 0x000fe20007810038 */
[----:B------:R-:W-:Y:S01]  /*c9b0*/  VIADD R8, R57, 0xffffff69 ;  /* 0xffffff6939087836 */ /* 0x000fe20000000000 */
[----:B------:R-:W-:Y:S02]  /*c9c0*/  FMNMX3.FTZ R9, R133, R22, R46, !PT ;  /* 0x0000001685097276 */ /* 0x000fe4000781002e */
[----:B------:R-:W-:Y:S02]  /*c9d0*/  FMNMX3.FTZ R12, R12, R183, R179, !PT ;  /* 0x000000b70c0c7276 */ /* 0x000fe400078100b3 */
[----:B------:R-:W-:Y:S02]  /*c9e0*/  FSEL R4, R4, -INF , P0 ;  /* 0xff80000004047808 */ /* 0x000fe40000000000 */
[----:B------:R-:W-:Y:S02]  /*c9f0*/  FMNMX3.FTZ R12, R12, R177, R175, !PT ;  /* 0x000000b10c0c7276 */ /* 0x000fe400078100af */
[----:B------:R-:W-:-:S02]  /*ca00*/  FMNMX3.FTZ R10, R9, R44, R6, !PT ;  /* 0x0000002c090a7276 */ /* 0x000fc40007810006 */
[----:B------:R-:W-:Y:S01]  /*ca10*/  FSEL R176, R4, -INF , !P5 ;  /* 0xff80000004b07808 */ /* 0x000fe20006800000 */
[----:B------:R-:W-:Y:S01]  /*ca20*/  VIADD R4, R57, 0xffffff70 ;  /* 0xffffff7039047836 */ /* 0x000fe20000000000 */
[----:B------:R-:W-:Y:S02]  /*ca30*/  ISETP.GE.AND P0, PT, R8, R225, PT ;  /* 0x000000e10800720c */ /* 0x000fe40003f06270 */
[----:B------:R-:W-:Y:S02]  /*ca40*/  FMNMX3.FTZ R9, R12, R157, R165, !PT ;  /* 0x0000009d0c097276 */ /* 0x000fe400078100a5 */
[----:B------:R-:W-:Y:S02]  /*ca50*/  FMNMX3.FTZ R10, R10, R65, R66, !PT ;  /* 0x000000410a0a7276 */ /* 0x000fe40007810042 */
[----:B------:R-:W-:Y:S02]  /*ca60*/  FSEL R19, R19, -INF , P4 ;  /* 0xff80000013137808 */ /* 0x000fe40002000000 */
[----:B------:R-:W-:-:S02]  /*ca70*/  FSEL R18, R18, -INF , P0 ;  /* 0xff80000012127808 */ /* 0x000fc40000000000 */
[----:B------:R-:W-:Y:S02]  /*ca80*/  ISETP.GE.AND P0, PT, R4, R225, PT ;  /* 0x000000e10400720c */ /* 0x000fe40003f06270 */
[----:B------:R-:W-:Y:S02]  /*ca90*/  FMNMX3.FTZ R9, R9, R184, R159, !PT ;  /* 0x000000b809097276 */ /* 0x000fe4000781009f */
[----:B------:R-:W-:Y:S02]  /*caa0*/  FMNMX3.FTZ R10, R10, R64, R185, !PT ;  /* 0x000000400a0a7276 */ /* 0x000fe400078100b9 */
[----:B------:R-:W-:Y:S02]  /*cab0*/  ISETP.GE.AND P5, PT, R8, R223, PT ;  /* 0x000000df0800720c */ /* 0x000fe40003fa6270 */
[----:B------:R-:W-:Y:S02]  /*cac0*/  FSEL R168, R19, -INF , !P1 ;  /* 0xff80000013a87808 */ /* 0x000fe40004800000 */
[----:B------:R-:W-:-:S02]  /*cad0*/  FSEL R170, R15, -INF , !P3 ;  /* 0xff8000000faa7808 */ /* 0x000fc40005800000 */
[----:B------:R-:W-:Y:S02]  /*cae0*/  ISETP.GE.AND P1, PT, R4, R224, PT ;  /* 0x000000e00400720c */ /* 0x000fe40003f26270 */
[----:B------:R-:W-:Y:S02]  /*caf0*/  FSEL R5, R5, -INF , P0 ;  /* 0xff80000005057808 */ /* 0x000fe40000000000 */
[----:B------:R-:W-:Y:S02]  /*cb00*/  FMNMX3.FTZ R9, R9, R252, R246, !PT ;  /* 0x000000fc09097276 */ /* 0x000fe400078100f6 */
[C---:B------:R-:W-:Y:S02]  /*cb10*/  ISETP.GE.AND P3, PT, R8.reuse, R224, PT ;  /* 0x000000e00800720c */ /* 0x040fe40003f66270 */
[----:B------:R-:W-:Y:S01]  /*cb20*/  ISETP.GE.AND P4, PT, R8, R222, PT ;  /* 0x000000de0800720c */ /* 0x000fe20003f86270 */
[----:B------:R-:W-:Y:S01]  /*cb30*/  VIADD R8, R57, 0xffffff71 ;  /* 0xffffff7139087836 */ /* 0x000fe20000000000 */
[----:B------:R-:W-:-:S02]  /*cb40*/  FMNMX3.FTZ R10, R10, R173, R171, !PT ;  /* 0x000000ad0a0a7276 */ /* 0x000fc400078100ab */
[----:B------:R-:W-:Y:S02]  /*cb50*/  FSEL R17, R17, -INF , P5 ;  /* 0xff80000011117808 */ /* 0x000fe40002800000 */
[----:B------:R-:W-:Y:S02]  /*cb60*/  FSEL R164, R5, -INF , !P1 ;  /* 0xff80000005a47808 */ /* 0x000fe40004800000 */
[----:B------:R-:W-:Y:S02]  /*cb70*/  FMNMX3.FTZ R9, R9, R250, R248, !PT ;  /* 0x000000fa09097276 */ /* 0x000fe400078100f8 */
[----:B------:R-:W-:Y:S02]  /*cb80*/  FMNMX3.FTZ R5, R10, R169, R167, !PT ;  /* 0x000000a90a057276 */ /* 0x000fe400078100a7 */
[----:B------:R-:W-:Y:S02]  /*cb90*/  FSEL R166, R17, -INF , !P4 ;  /* 0xff80000011a67808 */ /* 0x000fe40006000000 */
[----:B------:R-:W-:-:S02]  /*cba0*/  ISETP.GE.AND P4, PT, R8, R225, PT ;  /* 0x000000e10800720c */ /* 0x000fc40003f86270 */
[----:B------:R-:W-:Y:S02]  /*cbb0*/  FSEL R174, R18, -INF , !P3 ;  /* 0xff80000012ae7808 */ /* 0x000fe40005800000 */
[----:B------:R-:W-:Y:S02]  /*cbc0*/  FMNMX3.FTZ R9, R9, R204, R202, !PT ;  /* 0x000000cc09097276 */ /* 0x000fe400078100ca */
[C---:B------:R-:W-:Y:S02]  /*cbd0*/  ISETP.GE.AND P3, PT, R4.reuse, R223, PT ;  /* 0x000000df0400720c */ /* 0x040fe40003f66270 */
[----:B------:R-:W-:Y:S01]  /*cbe0*/  ISETP.GE.AND P5, PT, R4, R222, PT ;  /* 0x000000de0400720c */ /* 0x000fe20003fa6270 */
[----:B------:R-:W-:Y:S01]  /*cbf0*/  VIADD R4, R57, 0xffffff78 ;  /* 0xffffff7839047836 */ /* 0x000fe20000000000 */
[----:B------:R-:W-:Y:S01]  /*cc00*/  FMNMX3.FTZ R5, R5, R161, R186, !PT ;  /* 0x000000a105057276 */ /* 0x000fe200078100ba */
[----:B------:R-:W-:Y:S01]  /*cc10*/  VIADD R57, R57, 0xffffff79 ;  /* 0xffffff7939397836 */ /* 0x000fe20000000000 */
[----:B------:R-:W-:-:S02]  /*cc20*/  ISETP.GE.AND P0, PT, R8, R224, PT ;  /* 0x000000e00800720c */ /* 0x000fc40003f06270 */
[----:B------:R-:W-:Y:S02]  /*cc30*/  FSEL R49, R49, -INF , P4 ;  /* 0xff80000031317808 */ /* 0x000fe40002000000 */
[----:B------:R-:W-:Y:S02]  /*cc40*/  FMNMX3.FTZ R9, R9, R200, R198, !PT ;  /* 0x000000c809097276 */ /* 0x000fe400078100c6 */
[----:B------:R-:W-:Y:S02]  /*cc50*/  FMNMX3.FTZ R5, R5, R163, R188, !PT ;  /* 0x000000a305057276 */ /* 0x000fe400078100bc */
[-C--:B------:R-:W-:Y:S02]  /*cc60*/  ISETP.GE.AND P1, PT, R4, R225.reuse, PT ;  /* 0x000000e10400720c */ /* 0x080fe40003f26270 */
[----:B------:R-:W-:Y:S02]  /*cc70*/  FSEL R162, R49, -INF , !P0 ;  /* 0xff80000031a27808 */ /* 0x000fe40004000000 */
[----:B------:R-:W-:-:S02]  /*cc80*/  ISETP.GE.AND P0, PT, R57, R225, PT ;  /* 0x000000e13900720c */ /* 0x000fc40003f06270 */
[----:B------:R-:W-:Y:S02]  /*cc90*/  FMNMX3.FTZ R9, R9, R182, R178, !PT ;  /* 0x000000b609097276 */ /* 0x000fe400078100b2 */
[----:B------:R-:W-:Y:S02]  /*cca0*/  FMNMX3.FTZ R5, R5, R238, R236, !PT ;  /* 0x000000ee05057276 */ /* 0x000fe400078100ec */
[----:B------:R-:W-:Y:S02]  /*ccb0*/  FSEL R53, R53, -INF , P1 ;  /* 0xff80000035357808 */ /* 0x000fe40000800000 */
[-C--:B------:R-:W-:Y:S02]  /*ccc0*/  ISETP.GE.AND P4, PT, R4, R224.reuse, PT ;  /* 0x000000e00400720c */ /* 0x080fe40003f86270 */
[----:B------:R-:W-:Y:S02]  /*ccd0*/  ISETP.GE.AND P1, PT, R57, R224, PT ;  /* 0x000000e03900720c */ /* 0x000fe40003f26270 */
[----:B------:R-:W-:-:S02]  /*cce0*/  FSEL R55, R55, -INF , P0 ;  /* 0xff80000037377808 */ /* 0x000fc40000000000 */
[----:B------:R-:W-:Y:S02]  /*ccf0*/  FMNMX3.FTZ R9, R9, R176, R174, !PT ;  /* 0x000000b009097276 */ /* 0x000fe400078100ae */
[----:B------:R-:W-:Y:S02]  /*cd00*/  FMNMX3.FTZ R5, R5, R214, R206, !PT ;  /* 0x000000d605057276 */ /* 0x000fe400078100ce */
[----:B------:R-:W-:Y:S02]  /*cd10*/  FSEL R160, R53, -INF , !P4 ;  /* 0xff80000035a07808 */ /* 0x000fe40006000000 */
[----:B------:R-:W-:Y:S02]  /*cd20*/  FSEL R158, R55, -INF , !P1 ;  /* 0xff800000379e7808 */ /* 0x000fe40004800000 */
[----:B------:R-:W-:Y:S02]  /*cd30*/  FMNMX3.FTZ R9, R9, R164, R162, !PT ;  /* 0x000000a409097276 */ /* 0x000fe400078100a2 */
[----:B------:R-:W-:-:S02]  /*cd40*/  FMNMX3.FTZ R11, R5, R196, R194, !PT ;  /* 0x000000c4050b7276 */ /* 0x000fc400078100c2 */
[-C--:B------:R-:W-:Y:S02]  /*cd50*/  ISETP.GE.AND P0, PT, R8, R223.reuse, PT ;  /* 0x000000df0800720c */ /* 0x080fe40003f06270 */
[----:B------:R-:W-:Y:S02]  /*cd60*/  FMNMX3.FTZ R5, R9, R160, R158, !PT ;  /* 0x000000a009057276 */ /* 0x000fe4000781009e */
[----:B------:R-:W-:Y:S02]  /*cd70*/  FMNMX3.FTZ R9, R11, R192, R190, !PT ;  /* 0x000000c00b097276 */ /* 0x000fe400078100be */
[----:B------:R-:W-:Y:S02]  /*cd80*/  ISETP.GE.AND P1, PT, R4, R223, PT ;  /* 0x000000df0400720c */ /* 0x000fe40003f26270 */
[----:B------:R-:W-:Y:S02]  /*cd90*/  FSEL R23, R23, -INF , P0 ;  /* 0xff80000017177808 */ /* 0x000fe40000000000 */
[----:B------:R-:W-:-:S02]  /*cda0*/  ISETP.GE.AND P4, PT, R8, R222, PT ;  /* 0x000000de0800720c */ /* 0x000fc40003f86270 */
[----:B------:R-:W-:Y:S02]  /*cdb0*/  FSEL R7, R7, -INF , P3 ;  /* 0xff80000007077808 */ /* 0x000fe40001800000 */
[----:B------:R-:W-:Y:S02]  /*cdc0*/  ISETP.GE.AND P0, PT, R57, R223, PT ;  /* 0x000000df3900720c */ /* 0x000fe40003f06270 */
        /* <DEDUP_REMOVED lines=8> */
[----:B------:R-:W-:Y:S02]  /*ce50*/  FSEL R152, R51, -INF , !P3 ;  /* 0xff80000033987808 */ /* 0x000fe40005800000 */
[----:B------:R-:W-:-:S02]  /*ce60*/  FSEL R150, R47, -INF , !P1 ;  /* 0xff8000002f967808 */ /* 0x000fc40004800000 */
[----:B------:R-:W-:-:S04]  /*ce70*/  FMNMX3.FTZ R9, R9, R156, R154, !PT ;  /* 0x0000009c09097276 */ /* 0x000fc8000781009a */
[----:B------:R-:W-:Y:S01]  /*ce80*/  FMNMX3.FTZ R8, R9, R152, R150, !PT ;  /* 0x0000009809087276 */ /* 0x000fe20007810096 */
[----:B------:R-:W1:Y:S04]  /*ce90*/  SHFL.BFLY PT, R4, R5, 0x2, 0x1f ;  /* 0x0c401f0005047f89 */ /* 0x000e6800000e0000 */
[----:B------:R-:W3:Y:S01]  /*cea0*/  SHFL.BFLY PT, R7, R8, 0x2, 0x1f ;  /* 0x0c401f0008077f89 */ /* 0x000ee200000e0000 */
[----:B------:R-:W4:Y:S01]  /*ceb0*/  S2UR UR7, SR_CgaCtaId ;  /* 0x00000000000779c3 */ /* 0x000f220000008800 */
[----:B-1----:R-:W-:Y:S02]  /*cec0*/  FMNMX.FTZ R9, R5, R4, !PT ;  /* 0x0000000405097209 */ /* 0x002fe40007810000 */
[----:B---3--:R-:W-:-:S03]  /*ced0*/  FMNMX.FTZ R5, R8, R7, !PT ;  /* 0x0000000708057209 */ /* 0x008fc60007810000 */
[----:B------:R-:W1:Y:S04]  /*cee0*/  SHFL.BFLY PT, R138, R9, 0x1, 0x1f ;  /* 0x0c201f00098a7f89 */ /* 0x000e6800000e0000 */
[----:B------:R-:W3:Y:S01]  /*cef0*/  SHFL.BFLY PT, R136, R5, 0x1, 0x1f ;  /* 0x0c201f0005887f89 */ /* 0x000ee200000e0000 */
[----:B------:R-:W-:Y:S02]  /*cf00*/  UMOV UR6, 0x400 ;  /* 0x0000040000067882 */ /* 0x000fe40000000000 */
[----:B----4-:R-:W-:-:S06]  /*cf10*/  ULEA UR6, UR7, UR6, 0x18 ;  /* 0x0000000607067291 */ /* 0x010fcc000f8ec0ff */
[----:B------:R-:W-:-:S04]  /*cf20*/  IMAD.U32 R212, RZ, RZ, UR6 ;  /* 0x00000006ffd47e24 */ /* 0x000fc8000f8e00ff */
[----:B------:R-:W-:Y:S01]  /*cf30*/  IMAD R132, R181, 0x2, R212 ;  /* 0x00000002b5847824 */ /* 0x000fe200078e02d4 */
[----:B------:R-:W-:-:S03]  /*cf40*/  SEL R153, R180, 0xffffffe0, !P6 ;  /* 0xffffffe0b4997807 */ /* 0x000fc60007000000 */
[----:B------:R-:W-:Y:S01]  /*cf50*/  VIADD R16, R132, 0xc000 ;  /* 0x0000c00084107836 */ /* 0x000fe20000000000 */
[----:B------:R-:W-:Y:S01]  /*cf60*/  LDSM.16.MT88.4 R12, [R132+0xc000] ;  /* 0x00c00000840c783b */ /* 0x000fe20000004200 */
[----:B-1----:R-:W-:Y:S02]  /*cf70*/  FMNMX.FTZ R138, R9, R138, !PT ;  /* 0x0000008a098a7209 */ /* 0x002fe40007810000 */
[----:B---3--:R-:W-:-:S04]  /*cf80*/  FMNMX.FTZ R136, R5, R136, !PT ;  /* 0x0000008805887209 */ /* 0x008fc80007810000 */
[----:B------:R-:W-:Y:S01]  /*cf90*/  FSETP.NEU.FTZ.AND P0, PT, R136, -INF , PT ;  /* 0xff8000008800780b */ /* 0x000fe20003f1d000 */
[----:B--2---:R-:W-:Y:S01]  /*cfa0*/  FMUL.FTZ R147, R148, R138 ;  /* 0x0000008a94937220 */ /* 0x004fe20000410000 */
[----:B------:R-:W-:Y:S02]  /*cfb0*/  FSETP.NEU.FTZ.AND P1, PT, R138, -INF , PT ;  /* 0xff8000008a00780b */ /* 0x000fe40003f3d000 */
[----:B------:R-:W-:Y:S01]  /*cfc0*/  FSEL R4, R136, RZ, P0 ;  /* 0x000000ff88047208 */ /* 0x000fe20000000000 */
[----:B------:R-:W-:Y:S01]  /*cfd0*/  FMUL.FTZ R141, R148, R136 ;  /* 0x00000088948d7220 */ /* 0x000fe20000410000 */
[----:B------:R-:W-:Y:S02]  /*cfe0*/  VIADD R155, R132, 0xc040 ;  /* 0x0000c040849b7836 */ /* 0x000fe40000000000 */
[----:B------:R-:W-:Y:S02]  /*cff0*/  @P2 VIADD R155, R16, 0xffffffc0 ;  /* 0xffffffc0109b2836 */ /* 0x000fe40000000000 */
[----:B------:R-:W-:Y:S01]  /*d000*/  FADD.FTZ R149, R133, -R4 ;  /* 0x8000000485957221 */ /* 0x000fe20000010000 */
[----:B------:R-:W-:Y:S01]  /*d010*/  FSEL R147, R147, RZ, P1 ;  /* 0x000000ff93937208 */ /* 0x000fe20000800000 */
[----:B------:R-:W-:Y:S01]  /*d020*/  IMAD.IADD R133, R153, 0x1, R132 ;  /* 0x0000000199857824 */ /* 0x000fe200078e0284 */
[----:B------:R-:W-:Y:S01]  /*d030*/  FSEL R141, R141, RZ, P0 ;  /* 0x000000ff8d8d7208 */ /* 0x000fe20000000000 */
[----:B------:R-:W-:Y:S01]  /*d040*/  IMAD.IADD R153, R153, 0x1, R155 ;  /* 0x0000000199997824 */ /* 0x000fe200078e029b */
[----:B------:R-:W-:Y:S01]  /*d050*/  FSEL R5, R138, RZ, P1 ;  /* 0x000000ff8a057208 */ /* 0x000fe20000800000 */
[-CC-:B------:R-:W-:Y:S01]  /*d060*/  FFMA.FTZ R143, R36, R148.reuse, -R147.reuse ;  /* 0x00000094248f7223 */ /* 0x180fe20000010893 */
[-C--:B------:R-:W-:Y:S01]  /*d070*/  FFMA.FTZ R145, R45, R148.reuse, -R147 ;  /* 0x000000942d917223 */ /* 0x080fe20000010893 */
[-CC-:B------:R-:W-:Y:S01]  /*d080*/  FFMA.FTZ R140, R46, R148.reuse, -R141.reuse ;  /* 0x000000942e8c7223 */ /* 0x180fe2000001088d */
[-C--:B------:R-:W-:Y:S01]  /*d090*/  FFMA.FTZ R139, R44, R148.reuse, -R141 ;  /* 0x000000942c8b7223 */ /* 0x080fe2000001088d */
[----:B------:R-:W1:Y:S04]  /*d0a0*/  LDSM.16.MT88.4 R36, [R153] ;  /* 0x000000009924783b */ /* 0x000e680000004200 */
[----:B------:R-:W2:Y:S01]  /*d0b0*/  LDSM.16.MT88.4 R44, [R132+0x10000] ;  /* 0x01000000842c783b */ /* 0x000ea20000004200 */
[----:B------:R-:W-:Y:S01]  /*d0c0*/  FADD.FTZ R5, R134, -R5 ;  /* 0x8000000586057221 */ /* 0x000fe20000010000 */
[-CC-:B------:R-:W-:Y:S01]  /*d0d0*/  FFMA.FTZ R146, R52, R148.reuse, -R147.reuse ;  /* 0x0000009434927223 */ /* 0x180fe20000010893 */
[-C--:B------:R-:W-:Y:S01]  /*d0e0*/  FFMA.FTZ R144, R54, R148.reuse, -R147 ;  /* 0x0000009436907223 */ /* 0x080fe20000010893 */
[-CC-:B------:R-:W-:Y:S01]  /*d0f0*/  FFMA.FTZ R142, R22, R148.reuse, -R141.reuse ;  /* 0x00000094168e7223 */ /* 0x180fe2000001088d */
[----:B------:R-:W-:Y:S01]  /*d100*/  FFMA.FTZ R134, R6, R148, -R141 ;  /* 0x0000009406867223 */ /* 0x000fe2000001088d */
[C---:B------:R-:W-:Y:S01]  /*d110*/  FMUL.FTZ R151, R148.reuse, R5 ;  /* 0x0000000594977220 */ /* 0x040fe20000410000 */
[----:B------:R-:W-:Y:S01]  /*d120*/  FMUL.FTZ R149, R148, R149 ;  /* 0x0000009594957220 */ /* 0x000fe20000410000 */
[----:B------:R-:W3:Y:S01]  /*d130*/  LDSM.16.MT88.4 R52, [R133+0x10000] ;  /* 0x010000008534783b */ /* 0x000ee20000004200 */
[----:B------:R-:W-:Y:S03]  /*d140*/  MUFU.EX2 R146, R146 ;  /* 0x0000009200927308 */ /* 0x000fe60000000800 */
[----:B------:R-:W4:Y:S04]  /*d150*/  LDSM.16.MT88.4 R20, [R133+0xc000] ;  /* 0x00c000008514783b */ /* 0x000f280000004200 */
[----:B------:R-:W5:Y:S01]  /*d160*/  LDSM.16.MT88.4 R28, [R155] ;  /* 0x000000009b1c783b */ /* 0x000f620000004200 */
[----:B------:R-:W1:Y:S03]  /*d170*/  MUFU.EX2 R145, R145 ;  /* 0x0000009100917308 */ /* 0x000e660000000800 */
[----:B------:R-:W5:Y:S05]  /*d180*/  LDSM.16.MT88.4 R60, [R155+0x4000] ;  /* 0x004000009b3c783b */ /* 0x000f6a0000004200 */
[----:B------:R-:W-:Y:S08]  /*d190*/  MUFU.EX2 R144, R144 ;  /* 0x0000009000907308 */ /* 0x000ff00000000800 */
[----:B------:R-:W2:Y:S08]  /*d1a0*/  MUFU.EX2 R143, R143 ;  /* 0x0000008f008f7308 */ /* 0x000eb00000000800 */
[----:B------:R-:W-:Y:S08]  /*d1b0*/  MUFU.EX2 R142, R142 ;  /* 0x0000008e008e7308 */ /* 0x000ff00000000800 */
[----:B------:R-:W3:Y:S08]  /*d1c0*/  MUFU.EX2 R140, R140 ;  /* 0x0000008c008c7308 */ /* 0x000ef00000000800 */
[----:B------:R-:W-:Y:S08]  /*d1d0*/  MUFU.EX2 R139, R139 ;  /* 0x0000008b008b7308 */ /* 0x000ff00000000800 */
[----:B------:R-:W4:Y:S08]  /*d1e0*/  MUFU.EX2 R134, R134 ;  /* 0x0000008600867308 */ /* 0x000f300000000800 */
[----:B------:R-:W5:Y:S08]  /*d1f0*/  MUFU.EX2 R151, R151 ;  /* 0x0000009700977308 */ /* 0x000f700000000800 */
[----:B------:R-:W5:Y:S01]  /*d200*/  MUFU.EX2 R149, R149 ;  /* 0x0000009500957308 */ /* 0x000f620000000800 */
[----:B-1----:R-:W-:-:S02]  /*d210*/  F2FP.F16.F32.PACK_AB R4, R145, R146 ;  /* 0x000000929104723e */ /* 0x002fc400000000ff */
[----:B--2---:R-:W-:Y:S02]  /*d220*/  F2FP.F16.F32.PACK_AB R6, R143, R144 ;  /* 0x000000908f06723e */ /* 0x004fe400000000ff */
[----:B---3--:R-:W-:Y:S02]  /*d230*/  F2FP.F16.F32.PACK_AB R5, R140, R142 ;  /* 0x0000008e8c05723e */ /* 0x008fe400000000ff */
[----:B----4-:R-:W-:Y:S01]  /*d240*/  F2FP.F16.F32.PACK_AB R7, R134, R139 ;  /* 0x0000008b8607723e */ /* 0x010fe200000000ff */
[-C--:B-----5:R-:W-:Y:S01]  /*d250*/  FMUL.FTZ R32, R104, R151.reuse ;  /* 0x0000009768207220 */ /* 0x0a0fe20000410000 */
[-C--:B------:R-:W-:Y:S01]  /*d260*/  FMUL.FTZ R33, R105, R151.reuse ;  /* 0x0000009769217220 */ /* 0x080fe20000410000 */
[-C--:B------:R-:W-:Y:S01]  /*d270*/  FMUL.FTZ R100, R100, R151.reuse ;  /* 0x0000009764647220 */ /* 0x080fe20000410000 */
[-C--:B------:R-:W-:Y:S01]  /*d280*/  FMUL.FTZ R101, R101, R151.reuse ;  /* 0x0000009765657220 */ /* 0x080fe20000410000 */
[-C--:B------:R-:W-:Y:S01]  /*d290*/  FMUL.FTZ R40, R96, R151.reuse ;  /* 0x0000009760287220 */ /* 0x080fe20000410000 */
[-C--:B------:R-:W-:Y:S01]  /*d2a0*/  FMUL.FTZ R41, R97, R151.reuse ;  /* 0x0000009761297220 */ /* 0x080fe20000410000 */
[----:B------:R-:W-:Y:S01]  /*d2b0*/  FMUL.FTZ R92, R92, R151 ;  /* 0x000000975c5c7220 */ /* 0x000fe20000410000 */
[-C--:B------:R-:W-:Y:S01]  /*d2c0*/  FMUL.FTZ R34, R106, R149.reuse ;  /* 0x000000956a227220 */ /* 0x080fe20000410000 */
[-C--:B------:R-:W-:Y:S01]  /*d2d0*/  FMUL.FTZ R35, R107, R149.reuse ;  /* 0x000000956b237220 */ /* 0x080fe20000410000 */
[-C--:B------:R-:W-:Y:S01]  /*d2e0*/  FMUL.FTZ R102, R102, R149.reuse ;  /* 0x0000009566667220 */ /* 0x080fe20000410000 */
[-C--:B------:R-:W-:Y:S01]  /*d2f0*/  FMUL.FTZ R103, R103, R149.reuse ;  /* 0x0000009567677220 */ /* 0x080fe20000410000 */
[-C--:B------:R-:W-:Y:S01]  /*d300*/  FMUL.FTZ R42, R98, R149.reuse ;  /* 0x00000095622a7220 */ /* 0x080fe20000410000 */
[----:B------:R-:W-:Y:S01]  /*d310*/  FMUL.FTZ R43, R99, R149 ;  /* 0x00000095632b7220 */ /* 0x000fe20000410000 */
[----:B------:R-:W-:Y:S01]  /*d320*/  FMUL.FTZ R93, R93, R151 ;  /* 0x000000975d5d7220 */ /* 0x000fe20000410000 */
[-C--:B------:R-:W-:Y:S01]  /*d330*/  FMUL.FTZ R94, R94, R149.reuse ;  /* 0x000000955e5e7220 */ /* 0x080fe20000410000 */
[----:B------:R-:W-:Y:S01]  /*d340*/  FMUL.FTZ R95, R95, R149 ;  /* 0x000000955f5f7220 */ /* 0x000fe20000410000 */
[----:B------:R-:W-:Y:S01]  /*d350*/  HMMA.16816.F32 R32, R4, R36, R32 ;  /* 0x000000240420723c */ /* 0x000fe20000001820 */
[----:B------:R-:W-:Y:S01]  /*d360*/  FMUL.FTZ R49, R89, R151 ;  /* 0x0000009759317220 */ /* 0x000fe20000410000 */
[----:B------:R-:W-:Y:S01]  /*d370*/  FMUL.FTZ R51, R91, R149 ;  /* 0x000000955b337220 */ /* 0x000fe20000410000 */
        /* <DEDUP_REMOVED lines=15> */
[----:B------:R-:W-:Y:S01]  /*d470*/  FFMA.FTZ R104, R185, R148, -R141 ;  /* 0x00000094b9687223 */ /* 0x000fe2000001088d */
[-C--:B------:R-:W-:Y:S01]  /*d480*/  FMUL.FTZ R16, R120, R151.reuse ;  /* 0x0000009778107220 */ /* 0x080fe20000410000 */
[C---:B------:R-:W-:Y:S01]  /*d490*/  HMMA.16816.F32 R44, R4.reuse, R46, R92 ;  /* 0x0000002e042c723c */ /* 0x040fe2000000185c */
[----:B------:R-:W1:Y:S01]  /*d4a0*/  LDSM.16.MT88.4 R92, [R153+0x4000] ;  /* 0x00400000995c783b */ /* 0x000e620000004200 */
[----:B------:R-:W-:Y:S01]  /*d4b0*/  FMUL.FTZ R17, R121, R151 ;  /* 0x0000009779117220 */ /* 0x000fe20000410000 */
[-C--:B------:R-:W-:Y:S01]  /*d4c0*/  FMUL.FTZ R18, R122, R149.reuse ;  /* 0x000000957a127220 */ /* 0x080fe20000410000 */
[----:B------:R-:W-:Y:S01]  /*d4d0*/  FMUL.FTZ R19, R123, R149 ;  /* 0x000000957b137220 */ /* 0x000fe20000410000 */
[-C--:B------:R-:W-:Y:S01]  /*d4e0*/  FMUL.FTZ R116, R116, R151.reuse ;  /* 0x0000009774747220 */ /* 0x080fe20000410000 */
[----:B------:R-:W-:Y:S01]  /*d4f0*/  FMUL.FTZ R117, R117, R151 ;  /* 0x0000009775757220 */ /* 0x000fe20000410000 */
[-C--:B------:R-:W-:Y:S01]  /*d500*/  FMUL.FTZ R118, R118, R149.reuse ;  /* 0x0000009576767220 */ /* 0x080fe20000410000 */
[C---:B------:R-:W-:Y:S01]  /*d510*/  HMMA.16816.F32 R48, R4.reuse, R52, R48 ;  /* 0x000000340430723c */ /* 0x040fe20000001830 */
[----:B------:R-:W-:Y:S01]  /*d520*/  FMUL.FTZ R119, R119, R149 ;  /* 0x0000009577777220 */ /* 0x000fe20000410000 */
[----:B------:R-:W-:Y:S01]  /*d530*/  MUFU.EX2 R101, R101 ;  /* 0x0000006500657308 */ /* 0x000fe20000000800 */
[-C--:B------:R-:W-:Y:S01]  /*d540*/  FMUL.FTZ R8, R128, R151.reuse ;  /* 0x0000009780087220 */ /* 0x080fe20000410000 */
[----:B------:R-:W-:Y:S01]  /*d550*/  FMUL.FTZ R9, R129, R151 ;  /* 0x0000009781097220 */ /* 0x000fe20000410000 */
[-C--:B------:R-:W-:Y:S01]  /*d560*/  FMUL.FTZ R10, R130, R149.reuse ;  /* 0x00000095820a7220 */ /* 0x080fe20000410000 */
[----:B------:R-:W-:Y:S01]  /*d570*/  FMUL.FTZ R11, R131, R149 ;  /* 0x00000095830b7220 */ /* 0x000fe20000410000 */
[-C--:B------:R-:W-:Y:S01]  /*d580*/  FMUL.FTZ R24, R112, R151.reuse ;  /* 0x0000009770187220 */ /* 0x080fe20000410000 */
[C---:B------:R-:W-:Y:S01]  /*d590*/  HMMA.16816.F32 R52, R4.reuse, R54, R84 ;  /* 0x000000360434723c */ /* 0x040fe20000001854 */
[----:B------:R-:W2:Y:S01]  /*d5a0*/  LDSM.16.MT88.4 R84, [R133+0xc800] ;  /* 0x00c800008554783b */ /* 0x000ea20000004200 */
[----:B------:R-:W3:Y:S01]  /*d5b0*/  MUFU.EX2 R100, R100 ;  /* 0x0000006400647308 */ /* 0x000ee20000000800 */
[----:B------:R-:W-:Y:S01]  /*d5c0*/  FMUL.FTZ R25, R113, R151 ;  /* 0x0000009771197220 */ /* 0x000fe20000410000 */
[-C--:B------:R-:W-:Y:S01]  /*d5d0*/  FMUL.FTZ R26, R114, R149.reuse ;  /* 0x00000095721a7220 */ /* 0x080fe20000410000 */
[----:B------:R-:W-:Y:S01]  /*d5e0*/  FMUL.FTZ R27, R115, R149 ;  /* 0x00000095731b7220 */ /* 0x000fe20000410000 */
[----:B------:R-:W-:Y:S01]  /*d5f0*/  FMUL.FTZ R57, R81, R151 ;  /* 0x0000009751397220 */ /* 0x000fe20000410000 */
[----:B------:R-:W-:Y:S01]  /*d600*/  FMUL.FTZ R59, R83, R149 ;  /* 0x00000095533b7220 */ /* 0x000fe20000410000 */
[-C--:B------:R-:W-:Y:S01]  /*d610*/  FMUL.FTZ R124, R124, R151.reuse ;  /* 0x000000977c7c7220 */ /* 0x080fe20000410000 */
[----:B------:R-:W-:Y:S01]  /*d620*/  FMUL.FTZ R125, R125, R151 ;  /* 0x000000977d7d7220 */ /* 0x000fe20000410000 */
[----:B------:R-:W-:Y:S01]  /*d630*/  MUFU.EX2 R103, R103 ;  /* 0x0000006700677308 */ /* 0x000fe20000000800 */
[C---:B------:R-:W-:Y:S01]  /*d640*/  HMMA.16816.F32 R16, R4.reuse, R20, R16 ;  /* 0x000000140410723c */ /* 0x040fe20000001810 */
[-C--:B------:R-:W-:Y:S01]  /*d650*/  FMUL.FTZ R126, R126, R149.reuse ;  /* 0x000000957e7e7220 */ /* 0x080fe20000410000 */
[----:B------:R-:W-:Y:S01]  /*d660*/  FMUL.FTZ R127, R127, R149 ;  /* 0x000000957f7f7220 */ /* 0x000fe20000410000 */
[-C--:B------:R-:W-:Y:S01]  /*d670*/  FMUL.FTZ R108, R108, R151.reuse ;  /* 0x000000976c6c7220 */ /* 0x080fe20000410000 */
[----:B------:R-:W-:Y:S01]  /*d680*/  FMUL.FTZ R109, R109, R151 ;  /* 0x000000976d6d7220 */ /* 0x000fe20000410000 */
[-C--:B------:R-:W-:Y:S01]  /*d690*/  FMUL.FTZ R110, R110, R149.reuse ;  /* 0x000000956e6e7220 */ /* 0x080fe20000410000 */
[----:B------:R-:W-:Y:S01]  /*d6a0*/  FMUL.FTZ R111, R111, R149 ;  /* 0x000000956f6f7220 */ /* 0x000fe20000410000 */
[----:B------:R-:W4:Y:S01]  /*d6b0*/  MUFU.EX2 R102, R102 ;  /* 0x0000006600667308 */ /* 0x000f220000000800 */
[----:B------:R-:W-:Y:S01]  /*d6c0*/  HMMA.16816.F32 R20, R4, R22, R116 ;  /* 0x000000160414723c */ /* 0x000fe20000001874 */
[-C--:B------:R-:W-:Y:S01]  /*d6d0*/  FMUL.FTZ R76, R76, R151.reuse ;  /* 0x000000974c4c7220 */ /* 0x080fe20000410000 */
[----:B------:R-:W-:Y:S01]  /*d6e0*/  FMUL.FTZ R77, R77, R151 ;  /* 0x000000974d4d7220 */ /* 0x000fe20000410000 */
[-C--:B------:R-:W-:Y:S01]  /*d6f0*/  FMUL.FTZ R78, R78, R149.reuse ;  /* 0x000000954e4e7220 */ /* 0x080fe20000410000 */
[-C--:B------:R-:W-:Y:S01]  /*d700*/  FMUL.FTZ R79, R79, R149.reuse ;  /* 0x000000954f4f7220 */ /* 0x080fe20000410000 */
[----:B------:R-:W-:Y:S01]  /*d710*/  FMUL.FTZ R67, R75, R149 ;  /* 0x000000954b437220 */ /* 0x000fe20000410000 */
[-C--:B------:R-:W-:Y:S01]  /*d720*/  FMUL.FTZ R68, R68, R151.reuse ;  /* 0x0000009744447220 */ /* 0x080fe20000410000 */
[----:B------:R-:W-:Y:S01]  /*d730*/  MUFU.EX2 R107, R107 ;  /* 0x0000006b006b7308 */ /* 0x000fe20000000800 */
[-C--:B------:R-:W-:Y:S01]  /*d740*/  FMUL.FTZ R56, R80, R151.reuse ;  /* 0x0000009750387220 */ /* 0x080fe20000410000 */
[----:B------:R-:W-:Y:S01]  /*d750*/  FMUL.FTZ R69, R69, R151 ;  /* 0x0000009745457220 */ /* 0x000fe20000410000 */
[-C--:B------:R-:W-:Y:S01]  /*d760*/  FMUL.FTZ R70, R70, R149.reuse ;  /* 0x0000009546467220 */ /* 0x080fe20000410000 */
[-C--:B------:R-:W-:Y:S01]  /*d770*/  FMUL.FTZ R71, R71, R149.reuse ;  /* 0x0000009547477220 */ /* 0x080fe20000410000 */
[----:B------:R-:W5:Y:S03]  /*d780*/  LDSM.16.MT88.4 R88, [R132+0xc800] ;  /* 0x00c800008458783b */ /* 0x000f660000004200 */
[----:B------:R-:W2:Y:S01]  /*d790*/  MUFU.EX2 R106, R106 ;  /* 0x0000006a006a7308 */ /* 0x000ea20000000800 */
[----:B------:R-:W-:-:S07]  /*d7a0*/  FMUL.FTZ R58, R82, R149 ;  /* 0x00000095523a7220 */ /* 0x000fce0000410000 */
[----:B------:R-:W-:Y:S08]  /*d7b0*/  MUFU.EX2 R105, R105 ;  /* 0x0000006900697308 */ /* 0x000ff00000000800 */
[----:B------:R-:W2:Y:S01]  /*d7c0*/  MUFU.EX2 R104, R104 ;  /* 0x0000006800687308 */ /* 0x000ea20000000800 */
[-C--:B------:R-:W-:Y:S01]  /*d7d0*/  FMUL.FTZ R64, R72, R151.reuse ;  /* 0x0000009748407220 */ /* 0x080fe20000410000 */
[----:B------:R-:W-:Y:S01]  /*d7e0*/  FMUL.FTZ R65, R73, R151 ;  /* 0x0000009749417220 */ /* 0x000fe20000410000 */
[----:B------:R-:W-:Y:S01]  /*d7f0*/  FMUL.FTZ R66, R74, R149 ;  /* 0x000000954a427220 */ /* 0x000fe20000410000 */
[C---:B------:R-:W-:Y:S01]  /*d800*/  HMMA.16816.F32 R8, R4.reuse, R12, R8 ;  /* 0x0000000c0408723c */ /* 0x040fe20000001808 */
[----:B------:R-:W5:Y:S04]  /*d810*/  LDSM.16.MT88.4 R80, [R155+0x800] ;  /* 0x000800009b50783b */ /* 0x000f680000004200 */
        /* <DEDUP_REMOVED lines=26> */
[-CC-:B------:R-:W-:Y:S01]  /*d9c0*/  FFMA.FTZ R178, R178, R148.reuse, -R147.reuse ;  /* 0x00000094b2b27223 */ /* 0x180fe20000010893 */
[-C--:B------:R-:W-:Y:S01]  /*d9d0*/  FFMA.FTZ R174, R174, R148.reuse, -R147 ;  /* 0x00000094aeae7223 */ /* 0x080fe20000010893 */
[-CC-:B------:R-:W-:Y:S01]  /*d9e0*/  FFMA.FTZ R172, R172, R148.reuse, -R141.reuse ;  /* 0x00000094acac7223 */ /* 0x180fe2000001088d */
[-CC-:B------:R-:W-:Y:S01]  /*d9f0*/  FFMA.FTZ R185, R170, R148.reuse, -R141.reuse ;  /* 0x00000094aab97223 */ /* 0x180fe2000001088d */
[-CC-:B------:R-:W-:Y:S01]  /*da00*/  FFMA.FTZ R168, R168, R148.reuse, -R141.reuse ;  /* 0x00000094a8a87223 */ /* 0x180fe2000001088d */
[-C--:B------:R-:W-:Y:S01]  /*da10*/  FFMA.FTZ R187, R166, R148.reuse, -R141 ;  /* 0x00000094a6bb7223 */ /* 0x080fe2000001088d */
[----:B------:R-:W-:Y:S01]  /*da20*/  FFMA.FTZ R146, R249, R151, R146 ;  /* 0x00000097f9927223 */ /* 0x000fe20000010092 */
[C---:B------:R-:W-:Y:S01]  /*da30*/  HMMA.16816.F32 R60, R4.reuse, R62, R76 ;  /* 0x0000003e043c723c */ /* 0x040fe2000000184c */
[----:B------:R-:W5:Y:S01]  /*da40*/  LDSM.16.MT88.4 R76, [R153+0x800] ;  /* 0x00080000994c783b */ /* 0x000f620000004200 */
[-CC-:B------:R-:W-:Y:S01]  /*da50*/  FFMA.FTZ R164, R164, R148.reuse, -R147.reuse ;  /* 0x00000094a4a47223 */ /* 0x180fe20000010893 */
[-CC-:B------:R-:W-:Y:S01]  /*da60*/  FFMA.FTZ R189, R162, R148.reuse, -R147.reuse ;  /* 0x00000094a2bd7223 */ /* 0x180fe20000010893 */
[-C--:B------:R-:W-:Y:S01]  /*da70*/  FFMA.FTZ R160, R160, R148.reuse, -R147 ;  /* 0x00000094a0a07223 */ /* 0x080fe20000010893 */
[-CC-:B------:R-:W-:Y:S01]  /*da80*/  FFMA.FTZ R156, R156, R148.reuse, -R141.reuse ;  /* 0x000000949c9c7223 */ /* 0x180fe2000001088d */
[----:B------:R-:W-:Y:S01]  /*da90*/  FFMA.FTZ R191, R154, R148, -R141 ;  /* 0x000000949abf7223 */ /* 0x000fe2000001088d */
[----:B------:R-:W-:Y:S01]  /*daa0*/  LDSM.16.MT88.4 R116, [R133+0xf800] ;  /* 0x00f800008574783b */ /* 0x000fe20000004200 */
[C---:B-1----:R-:W-:Y:S01]  /*dab0*/  HMMA.16816.F32 R64, R4.reuse, R92, R64 ;  /* 0x0000005c0440723c */ /* 0x042fe20000001840 */
[----:B------:R-:W-:Y:S08]  /*dac0*/  MUFU.EX2 R112, R112 ;  /* 0x0000007000707308 */ /* 0x000ff00000000800 */
[----:B------:R-:W-:Y:S01]  /*dad0*/  MUFU.EX2 R113, R113 ;  /* 0x0000007100717308 */ /* 0x000fe20000000800 */
[----:B------:R-:W-:Y:S01]  /*dae0*/  HMMA.16816.F32 R4, R4, R94, R68 ;  /* 0x0000005e0404723c */ /* 0x000fe20000001844 */
[----:B---3--:R-:W-:Y:S01]  /*daf0*/  F2FP.F16.F32.PACK_AB R68, R100, R101 ;  /* 0x000000656444723e */ /* 0x008fe200000000ff */
[----:B------:R-:W-:Y:S01]  /*db00*/  LDSM.16.MT88.4 R92, [R133+0x10800] ;  /* 0x01080000855c783b */ /* 0x000fe20000004200 */
[----:B----4-:R-:W-:-:S02]  /*db10*/  F2FP.F16.F32.PACK_AB R70, R102, R103 ;  /* 0x000000676646723e */ /* 0x010fc400000000ff */
[----:B--2---:R-:W-:Y:S02]  /*db20*/  F2FP.F16.F32.PACK_AB R69, R106, R107 ;  /* 0x0000006b6a45723e */ /* 0x004fe400000000ff */
[----:B------:R-:W-:Y:S01]  /*db30*/  MUFU.EX2 R114, R114 ;  /* 0x0000007200727308 */ /* 0x000fe20000000800 */
[----:B------:R-:W-:-:S07]  /*db40*/  F2FP.F16.F32.PACK_AB R71, R104, R105 ;  /* 0x000000696847723e */ /* 0x000fce00000000ff */
[----:B------:R-:W-:Y:S01]  /*db50*/  MUFU.EX2 R115, R115 ;  /* 0x0000007300737308 */ /* 0x000fe20000000800 */
[C---:B------:R-:W-:Y:S07]  /*db60*/  HMMA.16816.F32 R16, R68.reuse, R84, R16 ;  /* 0x000000544410723c */ /* 0x040fee0000001810 */
[----:B------:R-:W-:Y:S01]  /*db70*/  MUFU.EX2 R157, R157 ;  /* 0x0000009d009d7308 */ /* 0x000fe20000000800 */
[C---:B------:R-:W-:Y:S01]  /*db80*/  HMMA.16816.F32 R20, R68.reuse, R86, R20 ;  /* 0x000000564414723c */ /* 0x040fe20000001814 */
[----:B------:R-:W1:Y:S01]  /*db90*/  LDSM.16.MT88.4 R84, [R132+0x10800] ;  /* 0x010800008454783b */ /* 0x000e620000004200 */
[-CC-:B------:R-:W-:Y:S01]  /*dba0*/  FFMA.FTZ R165, R252, R148.reuse, -R147.reuse ;  /* 0x00000094fca57223 */ /* 0x180fe20000010893 */
[-C--:B------:R-:W-:Y:S01]  /*dbb0*/  FFMA.FTZ R167, R248, R148.reuse, -R147 ;  /* 0x00000094f8a77223 */ /* 0x080fe20000010893 */
[-CC-:B------:R-:W-:Y:S01]  /*dbc0*/  FFMA.FTZ R169, R238, R148.reuse, -R141.reuse ;  /* 0x00000094eea97223 */ /* 0x180fe2000001088d */
[-C--:B------:R-:W-:Y:S01]  /*dbd0*/  FFMA.FTZ R171, R214, R148.reuse, -R141 ;  /* 0x00000094d6ab7223 */ /* 0x080fe2000001088d */
[-CC-:B------:R-:W-:Y:S01]  /*dbe0*/  FFMA.FTZ R173, R204, R148.reuse, -R147.reuse ;  /* 0x00000094ccad7223 */ /* 0x180fe20000010893 */
[----:B------:R-:W-:Y:S01]  /*dbf0*/  MUFU.EX2 R180, R180 ;  /* 0x000000b400b47308 */ /* 0x000fe20000000800 */
[C---:B-----5:R-:W-:Y:S01]  /*dc00*/  HMMA.16816.F32 R8, R68.reuse, R88, R8 ;  /* 0x000000584408723c */ /* 0x060fe20000001808 */
[----:B------:R-:W-:Y:S01]  /*dc10*/  FFMA.FTZ R149, R247, R149, R142 ;  /* 0x00000095f7957223 */ /* 0x000fe2000001008e */
[----:B------:R-:W-:Y:S06]  /*dc20*/  LDSM.16.MT88.4 R124, [R132+0xf800] ;  /* 0x00f80000847c783b */ /* 0x000fec0000004200 */
[C---:B------:R-:W-:Y:S01]  /*dc30*/  HMMA.16816.F32 R12, R68.reuse, R90, R12 ;  /* 0x0000005a440c723c */ /* 0x040fe2000000180c */
[----:B------:R-:W2:Y:S07]  /*dc40*/  LDSM.16.MT88.4 R88, [R155+0x4800] ;  /* 0x004800009b58783b */ /* 0x000eae0000004200 */
[C---:B------:R-:W-:Y:S08]  /*dc50*/  HMMA.16816.F32 R24, R68.reuse, R80, R24 ;  /* 0x000000504418723c */ /* 0x040ff00000001818 */
[C---:B------:R-:W-:Y:S01]  /*dc60*/  HMMA.16816.F32 R28, R68.reuse, R82, R28 ;  /* 0x00000052441c723c */ /* 0x040fe2000000181c */
[----:B------:R-:W3:Y:S07]  /*dc70*/  LDSM.16.MT88.4 R80, [R132+0xd000] ;  /* 0x00d000008450783b */ /* 0x000eee0000004200 */
        /* <DEDUP_REMOVED lines=19> */
[----:B------:R-:W-:Y:S01]  /*ddb0*/  MUFU.EX2 R184, R184 ;  /* 0x000000b800b87308 */ /* 0x000fe20000000800 */
        /* <DEDUP_REMOVED lines=20> */
[----:B------:R-:W5:Y:S08]  /*df00*/  MUFU.EX2 R159, R159 ;  /* 0x0000009f009f7308 */ /* 0x000f700000000800 */
[----:B------:R-:W-:Y:S08]  /*df10*/  MUFU.EX2 R161, R161 ;  /* 0x000000a100a17308 */ /* 0x000ff00000000800 */
[----:B------:R-:W5:Y:S08]  /*df20*/  MUFU.EX2 R186, R186 ;  /* 0x000000ba00ba7308 */ /* 0x000f700000000800 */
[----:B------:R-:W-:Y:S08]  /*df30*/  MUFU.EX2 R163, R163 ;  /* 0x000000a300a37308 */ /* 0x000ff00000000800 */
[----:B------:R-:W4:Y:S01]  /*df40*/  MUFU.EX2 R188, R188 ;  /* 0x000000bc00bc7308 */ /* 0x000f220000000800 */
        /* <DEDUP_REMOVED lines=13> */
[----:B-----5:R-:W-:-:S02]  /*e020*/  F2FP.F16.F32.PACK_AB R70, R159, R184 ;  /* 0x000000b89f46723e */ /* 0x020fc400000000ff */
[----:B------:R-:W-:Y:S02]  /*e030*/  F2FP.F16.F32.PACK_AB R69, R186, R161 ;  /* 0x000000a1ba45723e */ /* 0x000fe400000000ff */
[----:B----4-:R-:W-:-:S07]  /*e040*/  F2FP.F16.F32.PACK_AB R71, R188, R163 ;  /* 0x000000a3bc47723e */ /* 0x010fce00000000ff */
[C---:B------:R-:W-:Y:S08]  /*e050*/  HMMA.16816.F32 R24, R68.reuse, R72, R24 ;  /* 0x000000484418723c */ /* 0x040ff00000001818 */
        /* <DEDUP_REMOVED lines=44> */
[-C--:B------:R-:W-:Y:S01]  /*e320*/  FFMA.FTZ R175, R198, R148.reuse, -R147 ;  /* 0x00000094c6af7223 */ /* 0x080fe20000010893 */
[-CC-:B------:R-:W-:Y:S01]  /*e330*/  FFMA.FTZ R177, R196, R148.reuse, -R141.reuse ;  /* 0x00000094c4b17223 */ /* 0x180fe2000001088d */
        /* <DEDUP_REMOVED lines=40> */
[----:B------:R-:W-:Y:S01]  /*e5c0*/  FFMA.FTZ R183, R176, R148, -R147 ;  /* 0x00000094b0b77223 */ /* 0x000fe20000010893 */
[----:B------:R-:W-:Y:S01]  /*e5d0*/  FADD.FTZ R145, R145, R146 ;  /* 0x0000009291917221 */ /* 0x000fe20000010000 */
[----:B------:R-:W-:Y:S01]  /*e5e0*/  FADD.FTZ R140, R140, R149 ;  /* 0x000000958c8c7221 */ /* 0x000fe20000010000 */
[----:B------:R-:W-:Y:S02]  /*e5f0*/  MUFU.EX2 R181, R181 ;  /* 0x000000b500b57308 */ /* 0x000fe40000000800 */
[----:B------:R-:W-:Y:S01]  /*e600*/  FADD.FTZ R144, R144, R145 ;  /* 0x0000009190907221 */ /* 0x000fe20000010000 */
[----:B------:R-:W-:-:S05]  /*e610*/  FADD.FTZ R139, R139, R140 ;  /* 0x0000008c8b8b7221 */ /* 0x000fca0000010000 */
[----:B------:R-:W4:Y:S01]  /*e620*/  MUFU.EX2 R178, R178 ;  /* 0x000000b200b27308 */ /* 0x000f220000000800 */
[----:B------:R-:W-:-:S07]  /*e630*/  FADD.FTZ R144, R143, R144 ;  /* 0x000000908f907221 */ /* 0x000fce0000010000 */
[----:B------:R-:W-:Y:S01]  /*e640*/  MUFU.EX2 R183, R183 ;  /* 0x000000b700b77308 */ /* 0x000fe20000000800 */
[----:B------:R-:W-:-:S07]  /*e650*/  FADD.FTZ R134, R134, R139 ;  /* 0x0000008b86867221 */ /* 0x000fce0000010000 */
        /* <DEDUP_REMOVED lines=15> */
[----:B------:R-:W-:-:S07]  /*e750*/  FADD.FTZ R102, R102, R103 ;  /* 0x0000006766667221 */ /* 0x000fce0000010000 */
[C---:B------:R-:W-:Y:S01]  /*e760*/  HMMA.16816.F32 R52, R68.reuse, R78, R52 ;  /* 0x0000004e4434723c */ /* 0x040fe20000001834 */
[----:B------:R-:W-:Y:S01]  /*e770*/  FADD.FTZ R105, R104, R105 ;  /* 0x0000006968697221 */ /* 0x000fe20000010000 */
[----:B------:R-:W1:Y:S06]  /*e780*/  LDSM.16.MT88.4 R76, [R153+0x3000] ;  /* 0x00300000994c783b */ /* 0x000e6c0000004200 */
        /* <DEDUP_REMOVED lines=14> */
[----:B------:R-:W-:Y:S01]  /*e870*/  HMMA.16816.F32 R16, R68, R80, R16 ;  /* 0x000000504410723c */ /* 0x000fe20000001810 */
[----:B------:R-:W-:-:S07]  /*e880*/  FADD.FTZ R108, R108, R109 ;  /* 0x0000006d6c6c7221 */ /* 0x000fce0000010000 */
[C---:B------:R-:W-:Y:S01]  /*e890*/  HMMA.16816.F32 R20, R68.reuse, R82, R20 ;  /* 0x000000524414723c */ /* 0x040fe20000001814 */
[----:B------:R-:W2:Y:S07]  /*e8a0*/  LDSM.16.MT88.4 R80, [R155+0x7000] ;  /* 0x007000009b50783b */ /* 0x000eae0000004200 */
[----:B------:R-:W-:Y:S01]  /*e8b0*/  HMMA.16816.F32 R24, R68, R72, R24 ;  /* 0x000000484418723c */ /* 0x000fe20000001818 */
[----:B------:R-:W-:-:S07]  /*e8c0*/  FADD.FTZ R113, R113, R112 ;  /* 0x0000007071717221 */ /* 0x000fce0000010000 */
[C---:B------:R-:W-:Y:S01]  /*e8d0*/  HMMA.16816.F32 R28, R68.reuse, R74, R28 ;  /* 0x0000004a441c723c */ /* 0x040fe2000000181c */
[----:B------:R-:W3:Y:S01]  /*e8e0*/  LDSM.16.MT88.4 R72, [R153+0x7000] ;  /* 0x007000009948783b */ /* 0x000ee20000004200 */
[----:B------:R-:W-:Y:S01]  /*e8f0*/  FADD.FTZ R111, R111, R108 ;  /* 0x0000006c6f6f7221 */ /* 0x000fe20000010000 */
[----:B------:R-:W-:Y:S01]  /*e900*/  FADD.FTZ R114, R114, R113 ;  /* 0x0000007172727221 */ /* 0x000fe20000010000 */
[----:B------:R-:W5:Y:S01]  /*e910*/  MUFU.EX2 R189, R189 ;  /* 0x000000bd00bd7308 */ /* 0x000f620000000800 */
[----:B------:R-:W-:Y:S01]  /*e920*/  LDSM.16.MT88.4 R100, [R153+0x3800] ;  /* 0x003800009964783b */ /* 0x000fe20000004200 */
[----:B------:R-:W-:Y:S01]  /*e930*/  FADD.FTZ R110, R110, R111 ;  /* 0x0000006f6e6e7221 */ /* 0x000fe20000010000 */
[----:B------:R-:W-:Y:S01]  /*e940*/  FADD.FTZ R114, R115, R114 ;  /* 0x0000007273727221 */ /* 0x000fe20000010000 */
[-CC-:B------:R-:W-:Y:S01]  /*e950*/  FFMA.FTZ R158, R152, R148.reuse, -R141.reuse ;  /* 0x00000094989e7223 */ /* 0x180fe2000001088d */
[----:B------:R-:W-:Y:S01]  /*e960*/  FFMA.FTZ R141, R150, R148, -R141 ;  /* 0x00000094968d7223 */ /* 0x000fe2000001088d */
[----:B------:R-:W-:Y:S01]  /*e970*/  FADD.FTZ R157, R157, R110 ;  /* 0x0000006e9d9d7221 */ /* 0x000fe20000010000 */
[----:B------:R-:W-:Y:S01]  /*e980*/  FADD.FTZ R161, R161, R114 ;  /* 0x00000072a1a17221 */ /* 0x000fe20000010000 */
[----:B------:R-:W-:Y:S02]  /*e990*/  MUFU.EX2 R160, R160 ;  /* 0x000000a000a07308 */ /* 0x000fe40000000800 */
[----:B------:R-:W-:Y:S01]  /*e9a0*/  FADD.FTZ R157, R180, R157 ;  /* 0x0000009db49d7221 */ /* 0x000fe20000010000 */
[----:B------:R-:W-:Y:S01]  /*e9b0*/  FADD.FTZ R186, R186, R161 ;  /* 0x000000a1baba7221 */ /* 0x000fe20000010000 */
[----:B------:R-:W-:Y:S02]  /*e9c0*/  HMMA.16816.F32 R8, R68, R92, R8 ;  /* 0x0000005c4408723c */ /* 0x000fe40000001808 */
[----:B------:R-:W-:-:S02]  /*e9d0*/  FADD.FTZ R184, R184, R157 ;  /* 0x0000009db8b87221 */ /* 0x000fc40000010000 */
[----:B------:R-:W5:Y:S01]  /*e9e0*/  MUFU.EX2 R147, R147 ;  /* 0x0000009300937308 */ /* 0x000f620000000800 */
[----:B------:R-:W-:Y:S01]  /*e9f0*/  FADD.FTZ R163, R163, R186 ;  /* 0x000000baa3a37221 */ /* 0x000fe20000010000 */
[----:B------:R-:W-:-:S06]  /*ea00*/  FADD.FTZ R184, R159, R184 ;  /* 0x000000b89fb87221 */ /* 0x000fcc0000010000 */
[----:B------:R-:W-:Y:S01]  /*ea10*/  MUFU.EX2 R156, R156 ;  /* 0x0000009c009c7308 */ /* 0x000fe20000000800 */
[----:B------:R-:W-:-:S07]  /*ea20*/  FADD.FTZ R188, R188, R163 ;  /* 0x000000a3bcbc7221 */ /* 0x000fce0000010000 */
[----:B------:R-:W5:Y:S08]  /*ea30*/  MUFU.EX2 R191, R191 ;  /* 0x000000bf00bf7308 */ /* 0x000f700000000800 */
[----:B------:R-:W-:Y:S08]  /*ea40*/  MUFU.EX2 R158, R158 ;  /* 0x0000009e009e7308 */ /* 0x000ff00000000800 */
[----:B------:R-:W5:Y:S01]  /*ea50*/  MUFU.EX2 R141, R141 ;  /* 0x0000008d008d7308 */ /* 0x000f620000000800 */
[----:B------:R-:W-:Y:S01]  /*ea60*/  FADD.FTZ R165, R165, R184 ;  /* 0x000000b8a5a57221 */ /* 0x000fe20000010000 */
[----:B------:R-:W-:Y:S01]  /*ea70*/  FADD.FTZ R169, R169, R188 ;  /* 0x000000bca9a97221 */ /* 0x000fe20000010000 */
[----:B------:R-:W-:Y:S01]  /*ea80*/  HMMA.16816.F32 R12, R68, R94, R12 ;  /* 0x0000005e440c723c */ /* 0x000fe2000000180c */
[----:B------:R-:W5:Y:S01]  /*ea90*/  LDSM.16.MT88.4 R92, [R132+0x13800] ;  /* 0x01380000845c783b */ /* 0x000f620000004200 */
[----:B------:R-:W-:Y:S01]  /*eaa0*/  FADD.FTZ R165, R246, R165 ;  /* 0x000000a5f6a57221 */ /* 0x000fe20000010000 */
[----:B------:R-:W-:-:S03]  /*eab0*/  FADD.FTZ R236, R236, R169 ;  /* 0x000000a9ecec7221 */ /* 0x000fc60000010000 */
[----:B------:R-:W-:Y:S02]  /*eac0*/  FADD.FTZ R250, R250, R165 ;  /* 0x000000a5fafa7221 */ /* 0x000fe40000010000 */
[----:B-1----:R-:W-:Y:S01]  /*ead0*/  HMMA.16816.F32 R32, R68, R76, R32 ;  /* 0x0000004c4420723c */ /* 0x002fe20000001820 */
[----:B------:R-:W-:Y:S01]  /*eae0*/  FADD.FTZ R171, R171, R236 ;  /* 0x000000ecabab7221 */ /* 0x000fe20000010000 */
[----:B------:R-:W-:-:S06]  /*eaf0*/  FADD.FTZ R250, R167, R250 ;  /* 0x000000faa7fa7221 */ /* 0x000fcc0000010000 */
[C---:B------:R-:W-:Y:S01]  /*eb00*/  HMMA.16816.F32 R36, R68.reuse, R78, R36 ;  /* 0x0000004e4424723c */ /* 0x040fe20000001824 */
[----:B------:R-:W-:Y:S01]  /*eb10*/  FADD.FTZ R206, R206, R171 ;  /* 0x000000abcece7221 */ /* 0x000fe20000010000 */
[----:B------:R-:W-:Y:S06]  /*eb20*/  LDSM.16.MT88.4 R76, [R155+0x7800] ;  /* 0x007800009b4c783b */ /* 0x000fec0000004200 */
        /* <DEDUP_REMOVED lines=16> */
[----:B------:R-:W2:Y:S04]  /*ec30*/  LDSM.16.MT88.4 R8, [R155+0x3800] ;  /* 0x003800009b08783b */ /* 0x000ea80000004200 */
[----:B------:R-:W3:Y:S01]  /*ec40*/  LDSM.16.MT88.4 R152, [R153+0x7800] ;  /* 0x007800009998783b */ /* 0x000ee20000004200 */
        /* <DEDUP_REMOVED lines=41> */
[C---:B---3--:R-:W-:Y:S08]  /*eee0*/  HMMA.16816.F32 R72, R68.reuse, R152, R64 ;  /* 0x000000984448723c */ /* 0x048ff00000001840 */
[----:B------:R-:W-:Y:S01]  /*eef0*/  HMMA.16816.F32 R68, R68, R154, R4 ;  /* 0x0000009a4444723c */ /* 0x000fe20000001804 */
[----:B------:R-:W-:-:S04]  /*ef00*/  NOP ;  /* 0x0000000000007918 */ /* 0x000fc80000000000 */
[----:B------:R-:W-:-:S15]  /*ef10*/  @P0 BRA `(.L_x_2328) ;  /* 0x0000000000040947 */ /* 0x000fde0003800000 */
.L_x_2319:
[----:B------:R-:W-:-:S07]  /*ef20*/  IADD3 R237, PT, PT, R137, -0x1, RZ ;  /* 0xffffffff89ed7810 */ /* 0x000fce0007ffe0ff */
.L_x_2328:
[----:B------:R-:W-:Y:S05]  /*ef30*/  BSYNC B2 ;  /* 0x0000000000027941 */ /* 0x000fea0003800000 */
.L_x_2318:
        /* <DEDUP_REMOVED lines=10> */
.L_x_2336:
        /* <DEDUP_REMOVED lines=78> */
.L_x_2331:
[----:B------:R-:W-:Y:S05]  /*f4c0*/  BSYNC.RECONVERGENT B0 ;  /* 0x0000000000007941 */ /* 0x000fea0003800200 */
.L_x_2330:
        /* <DEDUP_REMOVED lines=56> */
[----:B------:R-:W-:Y:S03]  /*f850*/  MOV R213, 0x20 ;  /* 0x0000002000d57802 */ /* 0x000fe60000000f00 */
[----:B------:R-:W-:Y:S01]  /*f860*/  @P1 STS.128 [R241+0x10800], RZ ;  /* 0x010800fff1001388 */ /* 0x000fe20000000c00 */
[----:B------:R-:W-:Y:S02]  /*f870*/  LOP3.LUT R214, R137, R208, RZ, 0x3c, !PT ;  /* 0x000000d089d67212 */ /* 0x000fe400078e3cff */
[----:B------:R-:W-:Y:S03]  /*f880*/  MOV R134, 0x40 ;  /* 0x0000004000867802 */ /* 0x000fe60000000f00 */
[----:B------:R-:W-:Y:S01]  /*f890*/  @!PT LDS RZ, [RZ] ;  /* 0x00000000fffff984 */ /* 0x000fe20000000800 */
[----:B------:R-:W-:Y:S01]  /*f8a0*/  @!PT LDS RZ, [RZ] ;  /* 0x00000000fffff984 */ /* 0x000fe20000000800 */
[----:B------:R-:W-:Y:S01]  /*f8b0*/  @!PT LDS RZ, [RZ] ;  /* 0x00000000fffff984 */ /* 0x000fe20000000800 */
[----:B------:R-:W-:Y:S01]  /*f8c0*/  @!P4 LDGSTS.E.BYPASS.LTC128B.128 [R241+0xd000], desc[UR4][R22.64] ;  /* 0x0d00000016f1cfae */ /* 0x000fe2000b981a04 */
[----:B------:R-:W-:Y:S02]  /*f8d0*/  LOP3.LUT P2, RZ, R209, 0x4, RZ, 0xc0, !PT ;  /* 0x00000004d1ff7812 */ /* 0x000fe4000784c0ff */
[----:B------:R-:W-:Y:S03]  /*f8e0*/  IADD3 R237, PT, PT, R237, -0x1, RZ ;  /* 0xffffffffeded7810 */ /* 0x000fe60007ffe0ff */
        /* <DEDUP_REMOVED lines=12> */
[----:B------:R-:W-:Y:S02]  /*f9b0*/  IADD3 R14, P0, PT, R18, R13, RZ ;  /* 0x0000000d120e7210 */ /* 0x000fe40007f1e0ff */
        /* <DEDUP_REMOVED lines=14> */
[----:B------:R-:W-:Y:S01]  /*faa0*/  @P4 STS.128 [R241+0xe000], RZ ;  /* 0x00e000fff1004388 */ /* 0x000fe20000000c00 */
[----:B------:R-:W-:Y:S05]  /*fab0*/  SEL R135, R134, 0xffffffc0, !P2 ;  /* 0xffffffc086877807 */ /* 0x000fea0005000000 */
[----:B------:R-:W-:Y:S01]  /*fac0*/  @!PT LDS RZ, [RZ] ;  /* 0x00000000fffff984 */ /* 0x000fe20000000800 */
[----:B------:R-:W-:Y:S01]  /*fad0*/  @!PT LDS RZ, [RZ] ;  /* 0x00000000fffff984 */ /* 0x000fe20000000800 */
[----:B------:R-:W-:Y:S01]  /*fae0*/  @!PT LDS RZ, [RZ] ;  /* 0x00000000fffff984 */ /* 0x000fe20000000800 */
[----:B------:R1:W-:Y:S01]  /*faf0*/  @!P1 LDGSTS.E.BYPASS.LTC128B.128 [R241+0x12000], desc[UR4][R16.64+0x80] ;  /* 0x1200008010f19fae */ /* 0x0003e2000b981a04 */
[-C--:B------:R-:W-:Y:S02]  /*fb00*/  IADD3 R200, PT, PT, R184, R135.reuse, RZ ;  /* 0x00000087b8c87210 */ /* 0x080fe40007ffe0ff */
[----:B------:R-:W-:Y:S03]  /*fb10*/  IADD3 R134, PT, PT, R186, R135, RZ ;  /* 0x00000087ba867210 */ /* 0x000fe60007ffe0ff */
        /* <DEDUP_REMOVED lines=25> */
[----:B------:R-:W-:Y:S03]  /*fcb0*/  ISETP.GT.AND P0, PT, R237, R226, PT ;  /* 0x000000e2ed00720c */ /* 0x000fe60003f04270 */
[----:B------:R-:W-:Y:S01]  /*fcc0*/  @!PT LDS RZ, [RZ] ;  /* 0x00000000fffff984 */ /* 0x000fe20000000800 */
[----:B------:R-:W-:Y:S01]  /*fcd0*/  @!PT LDS RZ, [RZ] ;  /* 0x00000000fffff984 */ /* 0x000fe20000000800 */
[----:B------:R-:W-:Y:S01]  /*fce0*/  @!PT LDS RZ, [RZ] ;  /* 0x00000000fffff984 */ /* 0x000fe20000000800 */
[----:B------:R-:W-:Y:S01]  /*fcf0*/  @!P4 LDGSTS.E.BYPASS.LTC128B.128 [R241+0xf800], desc[UR4][R16.64] ;  /* 0x0f80000010f1cfae */ /* 0x000fe2000b981a04 */
[-C--:B------:R-:W-:Y:S02]  /*fd00*/  IADD3 R172, PT, PT, R184, R213.reuse, RZ ;  /* 0x000000d5b8ac7210 */ /* 0x080fe40007ffe0ff */
[CC--:B------:R-:W-:Y:S03]  /*fd10*/  IADD3 R133, PT, PT, R186.reuse, R213.reuse, RZ ;  /* 0x000000d5ba857210 */ /* 0x0c0fe60007ffe0ff */
[----:B------:R-:W-:Y:S01]  /*fd20*/  @P4 STS.128 [R241+0xf800], RZ ;  /* 0x00f800fff1004388 */ /* 0x000fe20000000c00 */
[C---:B------:R-:W-:Y:S02]  /*fd30*/  IADD3 R201, PT, PT, R213.reuse, R200, RZ ;  /* 0x000000c8d5c97210 */ /* 0x040fe40007ffe0ff */
[-C--:B------:R-:W-:Y:S03]  /*fd40*/  IADD3 R135, PT, PT, R186, R213.reuse, RZ ;  /* 0x000000d5ba877210 */ /* 0x080fe60007ffe0ff */
        /* <DEDUP_REMOVED lines=28> */
[----:B------:R-:W4:Y:S06]  /*ff10*/  LD.E R229, desc[UR4][R2.64+0x18c] ;  /* 0x00018c0402e57980 */ /* 0x000f2c000c101900 */
[----:B------:R-:W-:Y:S01]  /*ff20*/  LDSM.16.M88.4 R188, [R134+0xa000] ;  /* 0x00a0000086bc783b */ /* 0x000fe20000000200 */
[C---:B------:R-:W-:Y:S05]  /*ff30*/  HMMA.16816.F32 R32, R136.reuse, R154, RZ ;  /* 0x0000009a8820723c */ /* 0x040fea00000018ff */
[----:B------:R-:W-:Y:S03]  /*ff40*/  LDSM.16.M88.4 R152, [R133+0x7000] ;  /* 0x007000008598783b */ /* 0x000fe60000000200 */
[C---:B------:R-:W-:Y:S03]  /*ff50*/  HMMA.16816.F32 R36, R136.reuse, R156, RZ ;  /* 0x0000009c8824723c */ /* 0x040fe600000018ff */
[----:B------:R-:W-:Y:S06]  /*ff60*/  LDSM.16.M88.4 R192, [R134+0xa800] ;  /* 0x00a8000086c0783b */ /* 0x000fec0000000200 */
[----:B------:R-:W-:Y:S01]  /*ff70*/  LDSM.16.M88.4 R196, [R134+0xb000] ;  /* 0x00b0000086c4783b */ /* 0x000fe20000000200 */
[C---:B------:R-:W-:Y:S05]  /*ff80*/  HMMA.16816.F32 R40, R136.reuse, R158, RZ ;  /* 0x0000009e8828723c */ /* 0x040fea00000018ff */
[----:B------:R-:W-:Y:S03]  /*ff90*/  LDSM.16.M88.4 R156, [R133+0x7800] ;  /* 0x00780000859c783b */ /* 0x000fe60000000200 */
[C---:B------:R-:W-:Y:S08]  /*ffa0*/  HMMA.16816.F32 R44, R136.reuse, R160, RZ ;  /* 0x000000a0882c723c */ /* 0x040ff000000018ff */
[C---:B------:R-:W-:Y:S01]  /*ffb0*/  HMMA.16816.F32 R48, R136.reuse, R162, RZ ;  /* 0x000000a28830723c */ /* 0x040fe200000018ff */
[----:B------:R-:W-:Y:S07]  /*ffc0*/  LDSM.16.M88.4 R160, [R200] ;  /* 0x00000000c8a0783b */ /* 0x000fee0000000200 */
[C---:B---3--:R-:W-:Y:S08]  /*ffd0*/  HMMA.16816.F32 R52, R136.reuse, R164, RZ ;  /* 0x000000a48834723c */ /* 0x048ff000000018ff */
[C---:B------:R-:W-:Y:S01]  /*ffe0*/  HMMA.16816.F32 R56, R136.reuse, R166, RZ ;  /* 0x000000a68838723c */ /* 0x040fe200000018ff */
[----:B------:R-:W-:Y:S07]  /*fff0*/  LDSM.16.M88.4 R164, [R134+0x4000] ;  /* 0x0040000086a4783b */ /* 0x000fee0000000200 */
[C---:B------:R-:W-:Y:S08]  /*10000*/  HMMA.16816.F32 R60, R136.reuse, R168, RZ ;  /* 0x000000a8883c723c */ /* 0x040ff000000018ff */
[----:B------:R-:W-:Y:S01]  /*10010*/  HMMA.16816.F32 R64, R136, R170, RZ ;  /* 0x000000aa8840723c */ /* 0x000fe200000018ff */
[----:B------:R3:W5:Y:S06]  /*10020*/  LDSM.16.M88.4 R136, [R133+0x5800] ;  /* 0x005800008588783b */ /* 0x00076c0000000200 */
[----:B------:R-:W5:Y:S01]  /*10030*/  LDSM.16.M88.4 R168, [R134+0x4800] ;  /* 0x0048000086a8783b */ /* 0x000f620000000200 */
[C---:B-1----:R-:W-:Y:S08]  /*10040*/  HMMA.16816.F32 R4, R172.reuse, R176, R4 ;  /* 0x000000b0ac04723c */ /* 0x042ff00000001804 */
[C---:B------:R-:W-:Y:S01]  /*10050*/  HMMA.16816.F32 R8, R172.reuse, R178, R8 ;  /* 0x000000b2ac08723c */ /* 0x040fe20000001808 */
[----:B------:R-:W1:Y:S07]  /*10060*/  LDSM.16.M88.4 R176, [R134+0x5000] ;  /* 0x0050000086b0783b */ /* 0x000e6e0000000200 */
[C---:B--2---:R-:W-:Y:S03]  /*10070*/  HMMA.16816.F32 R12, R172.reuse, R180, R12 ;  /* 0x000000b4ac0c723c */ /* 0x044fe6000000180c */
[----:B---3--:R-:W-:Y:S05]  /*10080*/  IADD3 R133, PT, PT, R213, R134, RZ ;  /* 0x00000086d5857210 */ /* 0x008fea0007ffe0ff */
[C---:B------:R-:W-:Y:S01]  /*10090*/  HMMA.16816.F32 R16, R172.reuse, R182, R16 ;  /* 0x000000b6ac10723c */ /* 0x040fe20000001810 */
[----:B------:R-:W-:Y:S06]  /*100a0*/  LDSM.16.M88.4 R180, [R134+0x9000] ;  /* 0x0090000086b4783b */ /* 0x000fec0000000200 */
[----:B------:R-:W-:Y:S01]  /*100b0*/  LDSM.16.M88.4 R204, [R133+0x8000] ;  /* 0x0080000085cc783b */ /* 0x000fe20000000200 */
[C---:B------:R-:W-:Y:S08]  /*100c0*/  HMMA.16816.F32 R20, R172.reuse, R140, R20 ;  /* 0x0000008cac14723c */ /* 0x040ff00000001814 */
[C---:B------:R-:W-:Y:S01]  /*100d0*/  HMMA.16816.F32 R24, R172.reuse, R142, R24 ;  /* 0x0000008eac18723c */ /* 0x040fe20000001818 */
[----:B------:R-:W2:Y:S07]  /*100e0*/  LDSM.16.M88.4 R140, [R134+0x5800] ;  /* 0x00580000868c783b */ /* 0x000eae0000000200 */
[C---:B-----5:R-:W-:Y:S08]  /*100f0*/  HMMA.16816.F32 R28, R172.reuse, R136, R28 ;  /* 0x00000088ac1c723c */ /* 0x060ff0000000181c */
[C---:B------:R-:W-:Y:S01]  /*10100*/  HMMA.16816.F32 R32, R172.reuse, R138, R32 ;  /* 0x0000008aac20723c */ /* 0x040fe20000001820 */
[----:B------:R-:W3:Y:S07]  /*10110*/  LDSM.16.M88.4 R136, [R134+0x6000] ;  /* 0x006000008688783b */ /* 0x000eee0000000200 */
        /* <DEDUP_REMOVED lines=25> */
[C---:B---3--:R-:W-:Y:S08]  /*102b0*/  HMMA.16816.F32 R36, R160.reuse, R136, R36 ;  /* 0x00000088a024723c */ /* 0x048ff00000001824 */
[C---:B------:R-:W-:Y:S01]  /*102c0*/  HMMA.16816.F32 R40, R160.reuse, R138, R40 ;  /* 0x0000008aa028723c */ /* 0x040fe20000001828 */
[----:B------:R-:W2:Y:S07]  /*102d0*/  LDSM.16.M88.4 R136, [R201] ;  /* 0x00000000c988783b */ /* 0x000eae0000000200 */
[C---:B-----5:R-:W-:Y:S08]  /*102e0*/  HMMA.16816.F32 R44, R160.reuse, R144, R44 ;  /* 0x00000090a02c723c */ /* 0x060ff0000000182c */
        /* <DEDUP_REMOVED lines=11> */
[----:B------:R2:W-:Y:S07]  /*103a0*/  LDSM.16.M88.4 R152, [R184+0x2000] ;  /* 0x00200000b898783b */ /* 0x0005ee0000000200 */
[C---:B------:R-:W-:Y:S08]  /*103b0*/  HMMA.16816.F32 R12, R136.reuse, R156, R12 ;  /* 0x0000009c880c723c */ /* 0x040ff0000000180c */
[C---:B------:R-:W-:Y:S01]  /*103c0*/  HMMA.16816.F32 R16, R136.reuse, R158, R16 ;  /* 0x0000009e8810723c */ /* 0x040fe20000001810 */
[----:B------:R-:W4:Y:S07]  /*103d0*/  LDSM.16.M88.4 R156, [R186+0x8000] ;  /* 0x00800000ba9c783b */ /* 0x000f2e0000000200 */
[C---:B------:R-:W-:Y:S03]  /*103e0*/  HMMA.16816.F32 R20, R136.reuse, R164, R20 ;  /* 0x000000a48814723c */ /* 0x040fe60000001814 */
[----:B--2---:R-:W-:Y:S05]  /*103f0*/  IADD3 R184, PT, PT, R184, R213, RZ ;  /* 0x000000d5b8b87210 */ /* 0x004fea0007ffe0ff */
        /* <DEDUP_REMOVED lines=11> */
[C---:B-----5:R-:W-:Y:S08]  /*104b0*/  HMMA.16816.F32 R52, R136.reuse, R148, R52 ;  /* 0x000000948834723c */ /* 0x060ff00000001834 */
[C---:B------:R-:W-:Y:S01]  /*104c0*/  HMMA.16816.F32 R56, R136.reuse, R150, R56 ;  /* 0x000000968838723c */ /* 0x040fe20000001838 */
[----:B------:R-:W3:Y:S07]  /*104d0*/  LDSM.16.M88.4 R148, [R186+0x9800] ;  /* 0x00980000ba94783b */ /* 0x000eee0000000200 */
[C---:B-1----:R-:W-:Y:S08]  /*104e0*/  HMMA.16816.F32 R60, R136.reuse, R140, R60 ;  /* 0x0000008c883c723c */ /* 0x042ff0000000183c */
[----:B------:R-:W-:Y:S01]  /*104f0*/  HMMA.16816.F32 R64, R136, R142, R64 ;  /* 0x0000008e8840723c */ /* 0x000fe20000001840 */
[----:B------:R-:W-:Y:S06]  /*10500*/  LDSM.16.M88.4 R136, [R184+0x2000] ;  /* 0x00200000b888783b */ /* 0x000fec0000000200 */
[----:B------:R-:W1:Y:S01]  /*10510*/  LDSM.16.M88.4 R140, [R135+0x8000] ;  /* 0x00800000878c783b */ /* 0x000e620000000200 */
[C---:B----4-:R-:W-:Y:S05]  /*10520*/  HMMA.16816.F32 R4, R152.reuse, R156, R4 ;  /* 0x0000009c9804723c */ /* 0x050fea0000001804 */
[----:B------:R-:W-:Y:S03]  /*10530*/  LDSM.16.M88.4 R184, [R134+0x9800] ;  /* 0x0098000086b8783b */ /* 0x000fe60000000200 */
[C---:B------:R-:W-:Y:S03]  /*10540*/  HMMA.16816.F32 R8, R152.reuse, R158, R8 ;  /* 0x0000009e9808723c */ /* 0x040fe60000001808 */
[----:B------:R-:W4:Y:S05]  /*10550*/  LDSM.16.M88.4 R156, [R135+0x8800] ;  /* 0x00880000879c783b */ /* 0x000f2a0000000200 */
        /* <DEDUP_REMOVED lines=21> */
[----:B------:R-:W5:Y:S06]  /*106b0*/  LDSM.16.M88.4 R152, [R135+0xa000] ;  /* 0x00a000008798783b */ /* 0x000f6c0000000200 */
[----:B------:R-:W5:Y:S01]  /*106c0*/  LDSM.16.M88.4 R176, [R134+0x8000] ;  /* 0x0080000086b0783b */ /* 0x000f620000000200 */
[C---:B-1----:R-:W-:Y:S08]  /*106d0*/  HMMA.16816.F32 R4, R136.reuse, R140, R4 ;  /* 0x0000008c8804723c */ /* 0x042ff00000001804 */
[C---:B------:R-:W-:Y:S01]  /*106e0*/  HMMA.16816.F32 R8, R136.reuse, R142, R8 ;  /* 0x0000008e8808723c */ /* 0x040fe20000001808 */
[----:B------:R-:W1:Y:S07]  /*106f0*/  LDSM.16.M88.4 R140, [R134+0x8800] ;  /* 0x00880000868c783b */ /* 0x000e6e0000000200 */
[C---:B----4-:R-:W-:Y:S08]  /*10700*/  HMMA.16816.F32 R12, R136.reuse, R156, R12 ;  /* 0x0000009c880c723c */ /* 0x050ff0000000180c */
[C---:B------:R-:W-:Y:S01]  /*10710*/  HMMA.16816.F32 R16, R136.reuse, R158, R16 ;  /* 0x0000009e8810723c */ /* 0x040fe20000001810 */
[----:B------:R-:W4:Y:S07]  /*10720*/  LDSM.16.M88.4 R156, [R134+0xb800] ;  /* 0x00b80000869c783b */ /* 0x000f2e0000000200 */
[C---:B--2---:R-:W-:Y:S08]  /*10730*/  HMMA.16816.F32 R20, R136.reuse, R144, R20 ;  /* 0x000000908814723c */ /* 0x044ff00000001814 */
[C---:B------:R-:W-:Y:S08]  /*10740*/  HMMA.16816.F32 R24, R136.reuse, R146, R24 ;  /* 0x000000928818723c */ /* 0x040ff00000001818 */
[C---:B---3--:R-:W-:Y:S08]  /*10750*/  HMMA.16816.F32 R28, R136.reuse, R148, R28 ;  /* 0x00000094881c723c */ /* 0x048ff0000000181c */
        /* <DEDUP_REMOVED lines=34> */
[C---:B------:R-:W-:Y:S01]  /*10980*/  HMMA.16816.F32 R16, R200.reuse, R138, R16 ;  /* 0x0000008ac810723c */ /* 0x040fe20000001810 */
[----:B------:R-:W2:Y:S02]  /*10990*/  MUFU.TANH R185, R185 ;  /* 0x000000b900b97308 */ /* 0x000ea40000002400 */
[-C--:B------:R-:W-:Y:S01]  /*109a0*/  FMUL.FTZ R190, R8, R229.reuse ;  /* 0x000000e508be7220 */ /* 0x080fe20000410000 */
[-C--:B------:R-:W-:Y:S01]  /*109b0*/  FMUL.FTZ R191, R9, R229.reuse ;  /* 0x000000e509bf7220 */ /* 0x080fe20000410000 */
[-C--:B------:R-:W-:Y:S01]  /*109c0*/  FMUL.FTZ R192, R10, R229.reuse ;  /* 0x000000e50ac07220 */ /* 0x080fe20000410000 */
[-C--:B------:R-:W-:Y:S02]  /*109d0*/  FMUL.FTZ R193, R11, R229.reuse ;  /* 0x000000e50bc17220 */ /* 0x080fe40000410000 */
[C---:B-1----:R-:W-:Y:S03]  /*109e0*/  HMMA.16816.F32 R20, R200.reuse, R140, R20 ;  /* 0x0000008cc814723c */ /* 0x042fe60000001814 */
[----:B------:R-:W1:Y:S01]  /*109f0*/  MUFU.TANH R187, R187 ;  /* 0x000000bb00bb7308 */ /* 0x000e620000002400 */
[-C--:B------:R-:W-:Y:S01]  /*10a00*/  FMUL.FTZ R194, R12, R229.reuse ;  /* 0x000000e50cc27220 */ /* 0x080fe20000410000 */
[-C--:B------:R-:W-:Y:S01]  /*10a10*/  FMUL.FTZ R195, R13, R229.reuse ;  /* 0x000000e50dc37220 */ /* 0x080fe20000410000 */
[-C--:B------:R-:W-:Y:S01]  /*10a20*/  FMUL.FTZ R197, R14, R229.reuse ;  /* 0x000000e50ec57220 */ /* 0x080fe20000410000 */
[-C--:B------:R-:W-:Y:S02]  /*10a30*/  FMUL.FTZ R196, R15, R229.reuse ;  /* 0x000000e50fc47220 */ /* 0x080fe40000410000 */
[----:B------:R-:W3:Y:S04]  /*10a40*/  LDSM.16.M88.4 R12, [R133+0x9800] ;  /* 0x00980000850c783b */ /* 0x000ee80000000200 */
[----:B------:R-:W4:Y:S01]  /*10a50*/  MUFU.TANH R188, R188 ;  /* 0x000000bc00bc7308 */ /* 0x000f220000002400 */
[C---:B------:R-:W-:Y:S03]  /*10a60*/  HMMA.16816.F32 R24, R200.reuse, R142, R24 ;  /* 0x0000008ec818723c */ /* 0x040fe60000001818 */
[-C--:B------:R-:W-:Y:S01]  /*10a70*/  FMUL.FTZ R17, R17, R229.reuse ;  /* 0x000000e511117220 */ /* 0x080fe20000410000 */
[-C--:B------:R-:W-:Y:S01]  /*10a80*/  FMUL.FTZ R18, R18, R229.reuse ;  /* 0x000000e512127220 */ /* 0x080fe20000410000 */
[-C--:B------:R-:W-:Y:S01]  /*10a90*/  FMUL.FTZ R19, R19, R229.reuse ;  /* 0x000000e513137220 */ /* 0x080fe20000410000 */
[-C--:B------:R-:W-:Y:S03]  /*10aa0*/  FMUL.FTZ R198, R16, R229.reuse ;  /* 0x000000e510c67220 */ /* 0x080fe60000410000 */
[----:B------:R-:W1:Y:S01]  /*10ab0*/  MUFU.TANH R204, R17 ;  /* 0x0000001100cc7308 */ /* 0x000e620000002400 */
[-C--:B------:R-:W-:Y:S01]  /*10ac0*/  FMUL.FTZ R206, R21, R229.reuse ;  /* 0x000000e515ce7220 */ /* 0x080fe20000410000 */
[-C--:B------:R-:W-:Y:S01]  /*10ad0*/  FMUL.FTZ R21, R22, R229.reuse ;  /* 0x000000e516157220 */ /* 0x080fe20000410000 */
[-C--:B------:R-:W-:Y:S01]  /*10ae0*/  FMUL.FTZ R22, R23, R229.reuse ;  /* 0x000000e517167220 */ /* 0x080fe20000410000 */
[-C--:B------:R-:W-:Y:S06]  /*10af0*/  FMUL.FTZ R20, R20, R229.reuse ;  /* 0x000000e514147220 */ /* 0x080fec0000410000 */
[----:B------:R-:W1:Y:S01]  /*10b00*/  MUFU.TANH R199, R18 ;  /* 0x0000001200c77308 */ /* 0x000e620000002400 */
[-C--:B------:R-:W-:Y:S01]  /*10b10*/  FMUL.FTZ R23, R24, R229.reuse ;  /* 0x000000e518177220 */ /* 0x080fe20000410000 */
[-C--:B------:R-:W-:Y:S01]  /*10b20*/  FMUL.FTZ R24, R26, R229.reuse ;  /* 0x000000e51a187220 */ /* 0x080fe20000410000 */
[-C--:B------:R-:W-:Y:S01]  /*10b30*/  FMUL.FTZ R26, R27, R229.reuse ;  /* 0x000000e51b1a7220 */ /* 0x080fe20000410000 */
[-C--:B------:R-:W-:Y:S06]  /*10b40*/  FMUL.FTZ R25, R25, R229.reuse ;  /* 0x000000e519197220 */ /* 0x080fec0000410000 */
[----:B------:R5:W1:Y:S10]  /*10b50*/  MUFU.TANH R205, R19 ;  /* 0x0000001300cd7308 */ /* 0x000a740000002400 */
[----:B------:R-:W1:Y:S01]  /*10b60*/  MUFU.TANH R189, R189 ;  /* 0x000000bd00bd7308 */ /* 0x000e620000002400 */
[C---:B---3--:R-:W-:Y:S09]  /*10b70*/  HMMA.16816.F32 R28, R200.reuse, R12, R28 ;  /* 0x0000000cc81c723c */ /* 0x048ff2000000181c */
[----:B------:R-:W3:Y:S01]  /*10b80*/  MUFU.TANH R190, R190 ;  /* 0x000000be00be7308 */ /* 0x000ee20000002400 */
[----:B-----5:R-:W5:Y:S01]  /*10b90*/  LDSM.16.M88.4 R16, [R133+0xa000] ;  /* 0x00a000008510783b */ /* 0x020f620000000200 */
[C---:B------:R-:W-:Y:S08]  /*10ba0*/  HMMA.16816.F32 R32, R200.reuse, R14, R32 ;  /* 0x0000000ec820723c */ /* 0x040ff00000001820 */
[----:B------:R-:W1:Y:S01]  /*10bb0*/  MUFU.TANH R191, R191 ;  /* 0x000000bf00bf7308 */ /* 0x000e620000002400 */
[----:B------:R-:W2:Y:S09]  /*10bc0*/  LDSM.16.M88.4 R12, [R133+0xa800] ;  /* 0x00a80000850c783b */ /* 0x000eb20000000200 */
        /* <DEDUP_REMOVED lines=10> */
[----:B------:R-:W1:Y:S10]  /*10c70*/  MUFU.TANH R194, R194 ;  /* 0x000000c200c27308 */ /* 0x000e740000002400 */
[----:B------:R-:W1:Y:S01]  /*10c80*/  MUFU.TANH R195, R195 ;  /* 0x000000c300c37308 */ /* 0x000e620000002400 */
[C---:B-----5:R-:W-:Y:S09]  /*10c90*/  HMMA.16816.F32 R36, R200.reuse, R16, R36 ;  /* 0x00000010c824723c */ /* 0x060ff20000001824 */
[----:B------:R-:W1:Y:S01]  /*10ca0*/  MUFU.TANH R197, R197 ;  /* 0x000000c500c57308 */ /* 0x000e620000002400 */
[C---:B------:R-:W-:Y:S01]  /*10cb0*/  HMMA.16816.F32 R40, R200.reuse, R18, R40 ;  /* 0x00000012c828723c */ /* 0x040fe20000001828 */
[----:B------:R-:W5:Y:S08]  /*10cc0*/  LDSM.16.M88.4 R16, [R133+0xb000] ;  /* 0x00b000008510783b */ /* 0x000f700000000200 */
[----:B------:R-:W1:Y:S01]  /*10cd0*/  MUFU.TANH R196, R196 ;  /* 0x000000c400c47308 */ /* 0x000e620000002400 */
[C---:B--2---:R-:W-:Y:S03]  /*10ce0*/  HMMA.16816.F32 R44, R200.reuse, R12, R44 ;  /* 0x0000000cc82c723c */ /* 0x044fe6000000182c */
[-C--:B------:R-:W-:Y:S01]  /*10cf0*/  FMUL.FTZ R251, R36, R229.reuse ;  /* 0x000000e524fb7220 */ /* 0x080fe20000410000 */
[-C--:B------:R-:W-:Y:S01]  /*10d00*/  FMUL.FTZ R250, R38, R229.reuse ;  /* 0x000000e526fa7220 */ /* 0x080fe20000410000 */
[-C--:B------:R-:W-:Y:S01]  /*10d10*/  FMUL.FTZ R35, R37, R229.reuse ;  /* 0x000000e525237220 */ /* 0x080fe20000410000 */
[-C--:B------:R-:W-:Y:S03]  /*10d20*/  FMUL.FTZ R36, R39, R229.reuse ;  /* 0x000000e527247220 */ /* 0x080fe60000410000 */
[----:B------:R-:W2:Y:S01]  /*10d30*/  MUFU.TANH R198, R198 ;  /* 0x000000c600c67308 */ /* 0x000ea20000002400 */
[C---:B------:R-:W-:Y:S01]  /*10d40*/  HMMA.16816.F32 R48, R200.reuse, R14, R48 ;  /* 0x0000000ec830723c */ /* 0x040fe20000001830 */
[----:B------:R-:W4:Y:S01]  /*10d50*/  LDSM.16.M88.4 R12, [R133+0xb800] ;  /* 0x00b80000850c783b */ /* 0x000f220000000200 */
[----:B------:R-:W-:Y:S04]  /*10d60*/  DEPBAR.LE SB0, 0x0 ;  /* 0x000080000000791a */ /* 0x000fe80000000000 */
[-C--:B------:R-:W-:Y:S03]  /*10d70*/  FMUL.FTZ R38, R41, R229.reuse ;  /* 0x000000e529267220 */ /* 0x080fe60000410000 */
[----:B------:R-:W1:Y:S01]  /*10d80*/  MUFU.TANH R20, R20 ;  /* 0x0000001400147308 */ /* 0x000e620000002400 */
[----:B------:R-:W-:Y:S01]  /*10d90*/  BAR.SYNC.DEFER_BLOCKING 0x0 ;  /* 0x0000000000007b1d */ /* 0x000fe20000010000 */
[-C--:B------:R-:W-:Y:S01]  /*10da0*/  FMUL.FTZ R37, R40, R229.reuse ;  /* 0x000000e528257220 */ /* 0x080fe20000410000 */
[-C--:B------:R-:W-:Y:S01]  /*10db0*/  FMUL.FTZ R39, R42, R229.reuse ;  /* 0x000000e52a277220 */ /* 0x080fe20000410000 */
[-C--:B------:R-:W-:Y:S01]  /*10dc0*/  FMUL.FTZ R41, R44, R229.reuse ;  /* 0x000000e52c297220 */ /* 0x080fe20000410000 */
[-C--:B------:R-:W-:Y:S01]  /*10dd0*/  FMUL.FTZ R40, R43, R229.reuse ;  /* 0x000000e52b287220 */ /* 0x080fe20000410000 */
[-C--:B------:R-:W-:Y:S01]  /*10de0*/  FMUL.FTZ R42, R45, R229.reuse ;  /* 0x000000e52d2a7220 */ /* 0x080fe20000410000 */
[-C--:B------:R-:W-:Y:S03]  /*10df0*/  FMUL.FTZ R44, R46, R229.reuse ;  /* 0x000000e52e2c7220 */ /* 0x080fe60000410000 */
[----:B------:R-:W1:Y:S01]  /*10e00*/  MUFU.TANH R206, R206 ;  /* 0x000000ce00ce7308 */ /* 0x000e620000002400 */
[-C--:B------:R-:W-:Y:S01]  /*10e10*/  FMUL.FTZ R43, R47, R229.reuse ;  /* 0x000000e52f2b7220 */ /* 0x080fe20000410000 */
[-C--:B------:R-:W-:Y:S01]  /*10e20*/  FMUL.FTZ R45, R49, R229.reuse ;  /* 0x000000e5312d7220 */ /* 0x080fe20000410000 */
[-C--:B------:R-:W-:Y:S07]  /*10e30*/  FMUL.FTZ R46, R51, R229.reuse ;  /* 0x000000e5332e7220 */ /* 0x080fee0000410000 */
[----:B------:R-:W1:Y:S01]  /*10e40*/  MUFU.TANH R21, R21 ;  /* 0x0000001500157308 */ /* 0x000e620000002400 */
[C---:B-----5:R-:W-:Y:S05]  /*10e50*/  HMMA.16816.F32 R52, R200.reuse, R16, R52 ;  /* 0x00000010c834723c */ /* 0x060fea0000001834 */
[-C--:B------:R-:W-:Y:S04]  /*10e60*/  FMUL.FTZ R16, R48, R229.reuse ;  /* 0x000000e530107220 */ /* 0x080fe80000410000 */
[----:B------:R-:W1:Y:S01]  /*10e70*/  MUFU.TANH R22, R22 ;  /* 0x0000001600167308 */ /* 0x000e620000002400 */
[-C--:B------:R-:W-:Y:S01]  /*10e80*/  FMUL.FTZ R17, R50, R229.reuse ;  /* 0x000000e532117220 */ /* 0x080fe20000410000 */
[C---:B------:R-:W-:Y:S08]  /*10e90*/  HMMA.16816.F32 R56, R200.reuse, R18, R56 ;  /* 0x00000012c838723c */ /* 0x040ff00000001838 */
[----:B------:R-:W1:Y:S01]  /*10ea0*/  MUFU.TANH R23, R23 ;  /* 0x0000001700177308 */ /* 0x000e620000002400 */
[C---:B----4-:R-:W-:Y:S03]  /*10eb0*/  HMMA.16816.F32 R60, R200.reuse, R12, R60 ;  /* 0x0000000cc83c723c */ /* 0x050fe6000000183c */
[-C--:B------:R-:W-:Y:S01]  /*10ec0*/  FMUL.FTZ R48, R53, R229.reuse ;  /* 0x000000e535307220 */ /* 0x080fe20000410000 */
[-C--:B------:R-:W-:Y:S01]  /*10ed0*/  FMUL.FTZ R18, R54, R229.reuse ;  /* 0x000000e536127220 */ /* 0x080fe20000410000 */
[-C--:B------:R-:W-:Y:S04]  /*10ee0*/  FMUL.FTZ R47, R55, R229.reuse ;  /* 0x000000e5372f7220 */ /* 0x080fe80000410000 */
[----:B------:R-:W4:Y:S01]  /*10ef0*/  MUFU.TANH R25, R25 ;  /* 0x0000001900197308 */ /* 0x000f220000002400 */
[-C--:B------:R-:W-:Y:S01]  /*10f00*/  FMUL.FTZ R52, R52, R229.reuse ;  /* 0x000000e534347220 */ /* 0x080fe20000410000 */
[----:B------:R-:W-:Y:S03]  /*10f10*/  HMMA.16816.F32 R64, R200, R14, R64 ;  /* 0x0000000ec840723c */ /* 0x000fe60000001840 */
        /* <DEDUP_REMOVED lines=13> */
[----:B------:R-:W1:Y:S01]  /*10ff0*/  MUFU.TANH R27, R27 ;  /* 0x0000001b001b7308 */ /* 0x000e620000002400 */
[----:B------:R-:W-:Y:S09]  /*11000*/  FMUL.FTZ R65, R65, R229 ;  /* 0x000000e541417220 */ /* 0x000ff20000410000 */
[----:B------:R-:W1:Y:S10]  /*11010*/  MUFU.TANH R29, R29 ;  /* 0x0000001d001d7308 */ /* 0x000e740000002400 */
        /* <DEDUP_REMOVED lines=22> */
[----:B------:R1:W1:Y:S10]  /*11180*/  MUFU.TANH R19, R52 ;  /* 0x0000003400137308 */ /* 0x0002740000002400 */
        /* <DEDUP_REMOVED lines=14> */
[----:B------:R-:W1:Y:S01]  /*11270*/  MUFU.TANH R66, R66 ;  /* 0x0000004200427308 */ /* 0x000e620000002400 */
        /* <DEDUP_REMOVED lines=22> */
[----:B------:R-:W2:Y:S01]  /*113e0*/  I2F.RP R4, R9 ;  /* 0x0000000900047306 */ /* 0x000ea20000209400 */
[----:B------:R-:W-:Y:S02]  /*113f0*/  LOP3.LUT R11, R11, R50, RZ, 0x3c, !PT ;  /* 0x000000320b0b7212 */ /* 0x000fe400078e3cff */
[----:B------:R-:W-:Y:S07]  /*11400*/  IMAD.MOV R8, RZ, RZ, -R8 ;  /* 0x000000ffff087224 */ /* 0x000fee00078e0a08 */
[----:B--2---:R-:W1:Y:S02]  /*11410*/  MUFU.RCP R4, R4 ;  /* 0x0000000400047308 */ /* 0x004e640000001000 */
        /* <DEDUP_REMOVED lines=52> */
.L_x_2335:
[----:B------:R-:W-:Y:S05]  /*11760*/  BSYNC.RECONVERGENT B0 ;  /* 0x0000000000007941 */ /* 0x000fea0003800200 */
.L_x_2334:
        /* <DEDUP_REMOVED lines=12> */
[-C--:B-1----:R-:W-:Y:S01]  /*11830*/  IADD3 R52, P5, PT, R6, R5.reuse, RZ ;  /* 0x0000000506347210 */ /* 0x082fe20007fbe0ff */
        /* <DEDUP_REMOVED lines=85> */
.L_x_2333:
[----:B------:R-:W-:Y:S05]  /*11d90*/  BSYNC.RECONVERGENT B1 ;  /* 0x0000000000017941 */ /* 0x000fea0003800200 */
.L_x_2332:
[C---:B------:R-:W-:Y:S01]  /*11da0*/  VIADD R4, R238.reuse, 0xffffffc0 ;  /* 0xffffffc0ee047836 */ /* 0x040fe20000000000 */
[----:B------:R-:W2:Y:S01]  /*11db0*/  LD.E R135, desc[UR4][R2.64+0xdc] ;  /* 0x0000dc0402877980 */ /* 0x000ea2000c101900 */
[C---:B------:R-:W-:Y:S01]  /*11dc0*/  VIADD R58, R238.reuse, 0xffffffc8 ;  /* 0xffffffc8ee3a7836 */ /* 0x040fe20000000000 */
[CC--:B------:R-:W-:Y:S01]  /*11dd0*/  ISETP.GE.AND P1, PT, R238.reuse, R225.reuse, PT ;  /* 0x000000e1ee00720c */ /* 0x0c0fe20003f26270 */
[----:B---3--:R-:W-:Y:S01]  /*11de0*/  VIADD R9, R238, 0xffffffd0 ;  /* 0xffffffd0ee097836 */ /* 0x008fe20000000000 */
[----:B------:R-:W-:Y:S01]  /*11df0*/  ISETP.GE.AND P0, PT, R4, R225, PT ;  /* 0x000000e10400720c */ /* 0x000fe20003f06270 */
[----:B------:R-:W-:Y:S01]  /*11e00*/  VIADD R53, R238, 0xffffffd8 ;  /* 0xffffffd8ee357836 */ /* 0x000fe20000000000 */
[----:B------:R-:W-:Y:S01]  /*11e10*/  ISETP.GE.AND P5, PT, R4, R223, PT ;  /* 0x000000df0400720c */ /* 0x000fe20003fa6270 */
[C---:B-1----:R-:W-:Y:S01]  /*11e20*/  VIADD R52, R238.reuse, 0xffffffe0 ;  /* 0xffffffe0ee347836 */ /* 0x042fe20000000000 */
[----:B------:R-:W-:Y:S01]  /*11e30*/  FSEL R64, R185, -INF , P0 ;  /* 0xff800000b9407808 */ /* 0x000fe20000000000 */
[----:B------:R-:W-:Y:S01]  /*11e40*/  VIADD R55, R238, 0xffffffe1 ;  /* 0xffffffe1ee377836 */ /* 0x000fe20000000000 */
[-C--:B------:R-:W-:Y:S01]  /*11e50*/  ISETP.GE.AND P0, PT, R58, R225.reuse, PT ;  /* 0x000000e13a00720c */ /* 0x080fe20003f06270 */
[----:B------:R-:W-:Y:S01]  /*11e60*/  VIADD R63, R238, 0xffffffc1 ;  /* 0xffffffc1ee3f7836 */ /* 0x000fe20000000000 */
[----:B------:R-:W-:Y:S01]  /*11e70*/  FSEL R60, R188, -INF , P5 ;  /* 0xff800000bc3c7808 */ /* 0x000fe20002800000 */
[----:B------:R-:W-:Y:S01]  /*11e80*/  VIADD R50, R238, 0xffffffe9 ;  /* 0xffffffe9ee327836 */ /* 0x000fe20000000000 */
[----:B------:R-:W-:Y:S01]  /*11e90*/  FSEL R190, R190, -INF , P0 ;  /* 0xff800000bebe7808 */ /* 0x000fe20000000000 */
[C---:B------:R-:W-:Y:S01]  /*11ea0*/  VIADD R11, R238.reuse, 0xffffffc9 ;  /* 0xffffffc9ee0b7836 */ /* 0x040fe20000000000 */
[-C--:B------:R-:W-:Y:S01]  /*11eb0*/  ISETP.GE.AND P0, PT, R9, R225.reuse, PT ;  /* 0x000000e10900720c */ /* 0x080fe20003f06270 */
[----:B------:R-:W-:Y:S01]  /*11ec0*/  VIADD R54, R238, 0xffffffe8 ;  /* 0xffffffe8ee367836 */ /* 0x000fe20000000000 */
[----:B------:R-:W-:Y:S01]  /*11ed0*/  ISETP.GE.AND P6, PT, R4, R224, PT ;  /* 0x000000e00400720c */ /* 0x000fe20003fc6270 */
[----:B------:R-:W-:Y:S01]  /*11ee0*/  VIADD R10, R238, 0xfffffff1 ;  /* 0xfffffff1ee0a7836 */ /* 0x000fe20000000000 */
[----:B------:R-:W-:Y:S01]  /*11ef0*/  FSEL R194, R194, -INF , P0 ;  /* 0xff800000c2c27808 */ /* 0x000fe20000000000 */
[C---:B------:R-:W-:Y:S01]  /*11f00*/  VIADD R7, R238.reuse, 0xffffffd1 ;  /* 0xffffffd1ee077836 */ /* 0x040fe20000000000 */
[-C--:B------:R-:W-:Y:S01]  /*11f10*/  ISETP.GE.AND P0, PT, R53, R225.reuse, PT ;  /* 0x000000e13500720c */ /* 0x080fe20003f06270 */
[----:B------:R-:W-:Y:S01]  /*11f20*/  VIADD R6, R238, 0xfffffff0 ;  /* 0xfffffff0ee067836 */ /* 0x000fe20000000000 */
[-C--:B------:R-:W-:Y:S01]  /*11f30*/  ISETP.GE.AND P5, PT, R54, R225.reuse, PT ;  /* 0x000000e13600720c */ /* 0x080fe20003fa6270 */
[----:B------:R-:W-:Y:S01]  /*11f40*/  VIADD R8, R238, 0xfffffff9 ;  /* 0xfffffff9ee087836 */ /* 0x000fe20000000000 */
[----:B------:R-:W-:Y:S01]  /*11f50*/  FSEL R198, R198, -INF , P0 ;  /* 0xff800000c6c67808 */ /* 0x000fe20000000000 */
[----:B------:R-:W-:Y:S01]  /*11f60*/  VIADD R57, R238, 0xffffffd9 ;  /* 0xffffffd9ee397836 */ /* 0x000fe20000000000 */
[-C--:B------:R-:W-:Y:S01]  /*11f70*/  ISETP.GE.AND P0, PT, R52, R225.reuse, PT ;  /* 0x000000e13400720c */ /* 0x080fe20003f06270 */
[C---:B------:R-:W-:Y:S01]  /*11f80*/  VIADD R5, R238.reuse, 0xfffffff8 ;  /* 0xfffffff8ee057836 */ /* 0x040fe20000000000 */
[----:B------:R-:W-:Y:S01]  /*11f90*/  FSEL R184, R23, -INF , P5 ;  /* 0xff80000017b87808 */ /* 0x000fe20002800000 */
[----:B------:R-:W-:Y:S01]  /*11fa0*/  VIADD R23, R238, 0x20 ;  /* 0x00000020ee177836 */ /* 0x000fe20000000000 */
[----:B------:R-:W-:Y:S01]  /*11fb0*/  FSEL R62, R20, -INF , P0 ;  /* 0xff800000143e7808 */ /* 0x000fe20000000000 */
[C---:B------:R-:W-:Y:S01]  /*11fc0*/  VIADD R20, R238.reuse, 0x19 ;  /* 0x00000019ee147836 */ /* 0x040fe20000000000 */
[----:B------:R-:W-:Y:S01]  /*11fd0*/  ISETP.GE.AND P0, PT, R55, R225, PT ;  /* 0x000000e13700720c */ /* 0x000fe20003f06270 */
[----:B------:R-:W-:Y:S01]  /*11fe0*/  VIADD R14, R238, 0x21 ;  /* 0x00000021ee0e7836 */ /* 0x000fe20000000000 */
[-C--:B------:R-:W-:Y:S01]  /*11ff0*/  ISETP.GE.AND P5, PT, R58, R223.reuse, PT ;  /* 0x000000df3a00720c */ /* 0x080fe20003fa6270 */
[----:B------:R-:W-:Y:S01]  /*12000*/  VIADD R236, R236, 0xffffff80 ;  /* 0xffffff80ecec7836 */ /* 0x000fe20000000000 */
[----:B------:R-:W-:Y:S02]  /*12010*/  FSEL R186, R206, -INF , P0 ;  /* 0xff800000ceba7808 */ /* 0x000fe40000000000 */
[----:B------:R-:W-:Y:S02]  /*12020*/  ISETP.GE.AND P0, PT, R63, R223, PT ;  /* 0x000000df3f00720c */ /* 0x000fe40003f06270 */
[----:B------:R-:W-:Y:S02]  /*12030*/  FSEL R192, R192, -INF , P5 ;  /* 0xff800000c0c07808 */ /* 0x000fe40002800000 */
[----:B------:R-:W-:Y:S02]  /*12040*/  FSEL R189, R189, -INF , P0 ;  /* 0xff800000bdbd7808 */ /* 0x000fe40000000000 */
[-C--:B------:R-:W-:Y:S02]  /*12050*/  ISETP.GE.AND P0, PT, R50, R225.reuse, PT ;  /* 0x000000e13200720c */ /* 0x080fe40003f06270 */
[----:B------:R-:W-:Y:S02]  /*12060*/  ISETP.GE.AND P5, PT, R6, R225, PT ;  /* 0x000000e10600720c */ /* 0x000fe40003fa6270 */
[----:B------:R-:W-:Y:S01]  /*12070*/  FSEL R182, R25, -INF , P0 ;  /* 0xff80000019b67808 */ /* 0x000fe20000000000 */
[C---:B------:R-:W-:Y:S01]  /*12080*/  VIADD R25, R238.reuse, 0x18 ;  /* 0x00000018ee197836 */ /* 0x040fe20000000000 */
        /* <DEDUP_REMOVED lines=8> */
[----:B------:R-:W-:Y:S02]  /*12110*/  ISETP.GE.AND P0, PT, R7, R223, PT ;  /* 0x000000df0700720c */ /* 0x000fe40003f06270 */
[----:B------:R-:W-:Y:S02]  /*12120*/  FSEL R59, R197, -INF , P5 ;  /* 0xff800000c53b7808 */ /* 0x000fe40002800000 */
[----:B------:R-:W-:Y:S02]  /*12130*/  FSEL R196, R196, -INF , P0 ;  /* 0xff800000c4c47808 */ /* 0x000fe40000000000 */
[-C--:B------:R-:W-:Y:S02]  /*12140*/  ISETP.GE.AND P0, PT, R8, R225.reuse, PT ;  /* 0x000000e10800720c */ /* 0x080fe40003f06270 */
[----:B------:R-:W-:Y:S02]  /*12150*/  ISETP.GE.AND P5, PT, R5, R225, PT ;  /* 0x000000e10500720c */ /* 0x000fe40003fa6270 */
[----:B------:R-:W-:Y:S01]  /*12160*/  FSEL R166, R32, -INF , P0 ;  /* 0xff80000020a67808 */ /* 0x000fe20000000000 */
[C---:B------:R-:W-:Y:S01]  /*12170*/  VIADD R32, R238.reuse, 0x39 ;  /* 0x00000039ee207836 */ /* 0x040fe20000000000 */
[-C--:B------:R-:W-:Y:S02]  /*12180*/  ISETP.GE.AND P0, PT, R57, R223.reuse, PT ;  /* 0x000000df3900720c */ /* 0x080fe40003f06270 */
[----:B------:R-:W-:Y:S01]  /*12190*/  FSEL R61, R31, -INF , P5 ;  /* 0xff8000001f3d7808 */ /* 0x000fe20002800000 */
[----:B------:R-:W-:Y:S01]  /*121a0*/  VIADD R31, R238, 0x9 ;  /* 0x00000009ee1f7836 */ /* 0x000fe20000000000 */
[----:B------:R-:W-:Y:S02]  /*121b0*/  FSEL R65, R205, -INF , P0 ;  /* 0xff800000cd417808 */ /* 0x000fe40000000000 */
[-C--:B------:R-:W-:Y:S02]  /*121c0*/  ISETP.GE.AND P0, PT, R52, R223.reuse, PT ;  /* 0x000000df3400720c */ /* 0x080fe40003f06270 */
[----:B------:R-:W-:Y:S01]  /*121d0*/  ISETP.GE.AND P4, PT, R4, R222, PT ;  /* 0x000000de0400720c */ /* 0x000fe20003f86270 */
[----:B------:R-:W-:Y:S01]  /*121e0*/  VIADD R4, R238, 0x1 ;  /* 0x00000001ee047836 */ /* 0x000fe20000000000 */
[----:B------:R-:W-:Y:S02]  /*121f0*/  ISETP.GE.AND P5, PT, R53, R223, PT ;  /* 0x000000df3500720c */ /* 0x000fe40003fa6270 */
[----:B------:R-:W-:Y:S02]  /*12200*/  FSEL R160, R21, -INF , P0 ;  /* 0xff80000015a07808 */ /* 0x000fe40000000000 */
[-C--:B------:R-:W-:Y:S02]  /*12210*/  ISETP.GE.AND P0, PT, R29, R225.reuse, PT ;  /* 0x000000e11d00720c */ /* 0x080fe40003f06270 */
[----:B------:R-:W-:Y:S02]  /*12220*/  FSEL R67, R199, -INF , P5 ;  /* 0xff800000c7437808 */ /* 0x000fe40002800000 */
[----:B------:R-:W-:Y:S02]  /*12230*/  FSEL R37, R37, -INF , P0 ;  /* 0xff80000025257808 */ /* 0x000fe40000000000 */
[----:B------:R-:W-:Y:S02]  /*12240*/  ISETP.GE.AND P5, PT, R4, R225, PT ;  /* 0x000000e10400720c */ /* 0x000fe40003fa6270 */
[-C--:B------:R-:W-:Y:S02]  /*12250*/  ISETP.GE.AND P0, PT, R54, R223.reuse, PT ;  /* 0x000000df3600720c */ /* 0x080fe40003f06270 */
[----:B------:R-:W-:Y:S02]  /*12260*/  FSEL R180, R35, -INF , P5 ;  /* 0xff80000023b47808 */ /* 0x000fe40002800000 */
[----:B------:R-:W-:Y:S02]  /*12270*/  ISETP.GE.AND P5, PT, R55, R223, PT ;  /* 0x000000df3700720c */ /* 0x000fe40003fa6270 */
[----:B------:R-:W-:Y:S01]  /*12280*/  FSEL R162, R24, -INF , P0 ;  /* 0xff80000018a27808 */ /* 0x000fe20000000000 */
[----:B------:R-:W-:Y:S01]  /*12290*/  VIADD R24, R238, 0x38 ;  /* 0x00000038ee187836 */ /* 0x000fe20000000000 */
[-C--:B------:R-:W-:Y:S02]  /*122a0*/  ISETP.GE.AND P0, PT, R27, R225.reuse, PT ;  /* 0x000000e11b00720c */ /* 0x080fe40003f06270 */
[----:B------:R-:W-:Y:S01]  /*122b0*/  FSEL R179, R22, -INF , P5 ;  /* 0xff80000016b37808 */ /* 0x000fe20002800000 */
[----:B------:R-:W-:Y:S01]  /*122c0*/  VIADD R22, R238, 0x11 ;  /* 0x00000011ee167836 */ /* 0x000fe20000000000 */
[----:B------:R-:W-:Y:S02]  /*122d0*/  ISETP.GE.AND P5, PT, R31, R225, PT ;  /* 0x000000e11f00720c */ /* 0x000fe40003fa6270 */
[----:B------:R-:W-:Y:S02]  /*122e0*/  FSEL R197, R41, -INF , P0 ;  /* 0xff80000029c57808 */ /* 0x000fe40000000000 */
        /* <DEDUP_REMOVED lines=9> */
[----:B------:R-:W-:Y:S01]  /*12380*/  FSEL R35, R16, -INF , P0 ;  /* 0xff80000010237808 */ /* 0x000fe20000000000 */
[----:B------:R-:W-:Y:S01]  /*12390*/  VIADD R16, R238, 0x28 ;  /* 0x00000028ee107836 */ /* 0x000fe20000000000 */
[-C--:B------:R-:W-:Y:S02]  /*123a0*/  ISETP.GE.AND P0, PT, R5, R223.reuse, PT ;  /* 0x000000df0500720c */ /* 0x080fe40003f06270 */
[----:B------:R-:W-:Y:S02]  /*123b0*/  FSEL R42, R42, -INF , P5 ;  /* 0xff8000002a2a7808 */ /* 0x000fe40002800000 */
[----:B------:R-:W-:Y:S02]  /*123c0*/  ISETP.GE.AND P5, PT, R10, R223, PT ;  /* 0x000000df0a00720c */ /* 0x000fe40003fa6270 */
[----:B------:R-:W-:Y:S02]  /*123d0*/  FSEL R33, R33, -INF , P0 ;  /* 0xff80000021217808 */ /* 0x000fe40000000000 */
[-C--:B------:R-:W-:Y:S02]  /*123e0*/  ISETP.GE.AND P0, PT, R23, R225.reuse, PT ;  /* 0x000000e11700720c */ /* 0x080fe40003f06270 */
[----:B------:R-:W-:Y:S01]  /*123f0*/  FSEL R203, R30, -INF , P5 ;  /* 0xff8000001ecb7808 */ /* 0x000fe20002800000 */
[----:B------:R-:W-:Y:S01]  /*12400*/  VIADD R30, R238, 0x30 ;  /* 0x00000030ee1e7836 */ /* 0x000fe20000000000 */
[----:B------:R-:W-:Y:S02]  /*12410*/  ISETP.GE.AND P5, PT, R20, R225, PT ;  /* 0x000000e11400720c */ /* 0x000fe40003fa6270 */
[----:B------:R-:W-:Y:S02]  /*12420*/  FSEL R177, R19, -INF , P0 ;  /* 0xff80000013b17808 */ /* 0x000fe40000000000 */
        /* <DEDUP_REMOVED lines=8> */
[----:B------:R-:W-:Y:S02]  /*124b0*/  ISETP.GE.AND P5, PT, R14, R225, PT ;  /* 0x000000e10e00720c */ /* 0x000fe40003fa6270 */
[----:B------:R-:W-:Y:S02]  /*124c0*/  FSEL R171, R207, -INF , P0 ;  /* 0xff800000cfab7808 */ /* 0x000fe40000000000 */
[----:B------:R-:W-:Y:S02]  /*124d0*/  ISETP.GE.AND P0, PT, R31, R223, PT ;  /* 0x000000df1f00720c */ /* 0x000fe40003f06270 */
[----:B------:R-:W-:Y:S02]  /*124e0*/  FSEL R172, R250, -INF , P1 ;  /* 0xff800000faac7808 */ /* 0x000fe40000800000 */
[-C--:B------:R-:W-:Y:S02]  /*124f0*/  ISETP.GE.AND P1, PT, R63, R225.reuse, PT ;  /* 0x000000e13f00720c */ /* 0x080fe40003f26270 */
[----:B------:R-:W-:Y:S02]  /*12500*/  FSEL R48, R48, -INF , P5 ;  /* 0xff80000030307808 */ /* 0x000fe40002800000 */
[-C--:B------:R-:W-:Y:S02]  /*12510*/  ISETP.GE.AND P5, PT, R16, R225.reuse, PT ;  /* 0x000000e11000720c */ /* 0x080fe40003fa6270 */
[----:B------:R-:W-:Y:S02]  /*12520*/  FSEL R40, R40, -INF , P0 ;  /* 0xff80000028287808 */ /* 0x000fe40000000000 */
[-C--:B------:R-:W-:Y:S02]  /*12530*/  ISETP.GE.AND P0, PT, R28, R225.reuse, PT ;  /* 0x000000e11c00720c */ /* 0x080fe40003f06270 */
[----:B------:R-:W-:Y:S02]  /*12540*/  FSEL R187, R187, -INF , P1 ;  /* 0xff800000bbbb7808 */ /* 0x000fe40000800000 */
[----:B------:R-:W-:Y:S02]  /*12550*/  ISETP.GE.AND P1, PT, R11, R225, PT ;  /* 0x000000e10b00720c */ /* 0x000fe40003f26270 */
        /* <DEDUP_REMOVED lines=21> */
[----:B------:R-:W-:Y:S02]  /*126b0*/  ISETP.GE.AND P0, PT, R26, R223, PT ;  /* 0x000000df1a00720c */ /* 0x000fe40003f06270 */
[----:B------:R-:W-:Y:S02]  /*126c0*/  FSEL R176, R176, -INF , !P1 ;  /* 0xff800000b0b07808 */ /* 0x000fe40004800000 */
[----:B------:R-:W-:Y:S02]  /*126d0*/  ISETP.GE.AND P1, PT, R24, R225, PT ;  /* 0x000000e11800720c */ /* 0x000fe40003f26270 */
[----:B------:R-:W-:Y:S02]  /*126e0*/  FSEL R156, R202, -INF , P5 ;  /* 0xff800000ca9c7808 */ /* 0x000fe40002800000 */
[-C--:B------:R-:W-:Y:S02]  /*126f0*/  ISETP.GE.AND P5, PT, R20, R223.reuse, PT ;  /* 0x000000df1400720c */ /* 0x080fe40003fa6270 */
[----:B------:R-:W-:Y:S02]  /*12700*/  FSEL R163, R49, -INF , P0 ;  /* 0xff80000031a37808 */ /* 0x000fe40000000000 */
[-C--:B------:R-:W-:Y:S02]  /*12710*/  ISETP.GE.AND P0, PT, R32, R223.reuse, PT ;  /* 0x000000df2000720c */ /* 0x080fe40003f06270 */
[----:B------:R-:W-:Y:S02]  /*12720*/  FSEL R157, R200, -INF , P1 ;  /* 0xff800000c89d7808 */ /* 0x000fe40000800000 */
[C---:B------:R-:W-:Y:S01]  /*12730*/  ISETP.GE.AND P1, PT, R238.reuse, R222, PT ;  /* 0x000000deee00720c */ /* 0x040fe20003f26270 */
[----:B------:R-:W-:Y:S01]  /*12740*/  VIADD R238, R238, 0xffffff80 ;  /* 0xffffff80eeee7836 */ /* 0x000fe20000000000 */
[----:B------:R-:W-:Y:S02]  /*12750*/  FSEL R46, R46, -INF , P5 ;  /* 0xff8000002e2e7808 */ /* 0x000fe40002800000 */
[-C--:B------:R-:W-:Y:S02]  /*12760*/  ISETP.GE.AND P5, PT, R14, R223.reuse, PT ;  /* 0x000000df0e00720c */ /* 0x080fe40003fa6270 */
[----:B------:R-:W-:Y:S02]  /*12770*/  FSEL R136, R66, -INF , P0 ;  /* 0xff80000042887808 */ /* 0x000fe40000000000 */
[-C--:B------:R-:W-:Y:S02]  /*12780*/  ISETP.GE.AND P0, PT, R58, R224.reuse, PT ;  /* 0x000000e03a00720c */ /* 0x080fe40003f06270 */
[----:B------:R-:W-:Y:S02]  /*12790*/  FSEL R172, R172, -INF , !P1 ;  /* 0xff800000acac7808 */ /* 0x000fe40004800000 */
[-C--:B------:R-:W-:Y:S02]  /*127a0*/  ISETP.GE.AND P1, PT, R16, R223.reuse, PT ;  /* 0x000000df1000720c */ /* 0x080fe40003f26270 */
[----:B------:R-:W-:Y:S02]  /*127b0*/  FSEL R47, R47, -INF , P5 ;  /* 0xff8000002f2f7808 */ /* 0x000fe40002800000 */
[-C--:B------:R-:W-:Y:S02]  /*127c0*/  ISETP.GE.AND P5, PT, R30, R223.reuse, PT ;  /* 0x000000df1e00720c */ /* 0x080fe40003fa6270 */
[----:B------:R-:W-:Y:S02]  /*127d0*/  FSEL R17, R190, -INF , !P0 ;  /* 0xff800000be117808 */ /* 0x000fe40004000000 */
[-C--:B------:R-:W-:Y:S02]  /*127e0*/  ISETP.GE.AND P0, PT, R7, R224.reuse, PT ;  /* 0x000000e00700720c */ /* 0x080fe40003f06270 */
[----:B------:R-:W-:Y:S02]  /*127f0*/  FSEL R165, R13, -INF , P1 ;  /* 0xff8000000da57808 */ /* 0x000fe40000800000 */
[----:B------:R-:W-:Y:S02]  /*12800*/  ISETP.GE.AND P1, PT, R28, R223, PT ;  /* 0x000000df1c00720c */ /* 0x000fe40003f26270 */
[----:B------:R-:W-:Y:S02]  /*12810*/  FSEL R155, R51, -INF , P5 ;  /* 0xff800000339b7808 */ /* 0x000fe40002800000 */
[----:B------:R-:W-:Y:S02]  /*12820*/  FSEL R51, R195, -INF , !P0 ;  /* 0xff800000c3337808 */ /* 0x000fe40004000000 */
[----:B------:R-:W-:Y:S02]  /*12830*/  ISETP.GE.AND P0, PT, R52, R224, PT ;  /* 0x000000e03400720c */ /* 0x000fe40003f06270 */
[----:B------:R-:W-:Y:S02]  /*12840*/  FSEL R152, R15, -INF , P1 ;  /* 0xff8000000f987808 */ /* 0x000fe40000800000 */
[----:B------:R-:W-:Y:S02]  /*12850*/  ISETP.GE.AND P1, PT, R63, R222, PT ;  /* 0x000000de3f00720c */ /* 0x000fe40003f26270 */
[----:B------:R-:W-:Y:S02]  /*12860*/  FSEL R21, R64, -INF , !P6 ;  /* 0xff80000040157808 */ /* 0x000fe40007000000 */
[----:B------:R-:W-:Y:S02]  /*12870*/  FSEL R188, R62, -INF , !P0 ;  /* 0xff8000003ebc7808 */ /* 0x000fe40004000000 */
[C---:B------:R-:W-:Y:S02]  /*12880*/  ISETP.GE.AND P6, PT, R11.reuse, R224, PT ;  /* 0x000000e00b00720c */ /* 0x040fe40003fc6270 */
[-C--:B------:R-:W-:Y:S02]  /*12890*/  ISETP.GE.AND P0, PT, R11, R222.reuse, PT ;  /* 0x000000de0b00720c */ /* 0x080fe40003f06270 */
[----:B------:R-:W-:Y:S02]  /*128a0*/  FSEL R11, R189, -INF , !P1 ;  /* 0xff800000bd0b7808 */ /* 0x000fe40004800000 */
[----:B------:R-:W-:Y:S02]  /*128b0*/  ISETP.GE.AND P1, PT, R9, R222, PT ;  /* 0x000000de0900720c */ /* 0x000fe40003f26270 */
[-C--:B------:R-:W-:Y:S02]  /*128c0*/  ISETP.GE.AND P5, PT, R63, R224.reuse, PT ;  /* 0x000000e03f00720c */ /* 0x080fe40003fa6270 */
[----:B------:R-:W-:Y:S02]  /*128d0*/  FSEL R59, R59, -INF , !P1 ;  /* 0xff8000003b3b7808 */ /* 0x000fe40004800000 */
[-C--:B------:R-:W-:Y:S02]  /*128e0*/  ISETP.GE.AND P1, PT, R8, R224.reuse, PT ;  /* 0x000000e00800720c */ /* 0x080fe40003f26270 */
[----:B------:R-:W-:Y:S02]  /*128f0*/  FSEL R13, R60, -INF , !P4 ;  /* 0xff8000003c0d7808 */ /* 0x000fe40006000000 */
[----:B------:R-:W-:Y:S02]  /*12900*/  FSEL R166, R166, -INF , !P1 ;  /* 0xff800000a6a67808 */ /* 0x000fe40004800000 */
[-C--:B------:R-:W-:Y:S02]  /*12910*/  ISETP.GE.AND P1, PT, R4, R224.reuse, PT ;  /* 0x000000e00400720c */ /* 0x080fe40003f26270 */
[----:B------:R-:W-:Y:S02]  /*12920*/  FSEL R19, R187, -INF , !P5 ;  /* 0xff800000bb137808 */ /* 0x000fe40006800000 */
[----:B------:R-:W-:Y:S02]  /*12930*/  FSEL R180, R180, -INF , !P1 ;  /* 0xff800000b4b47808 */ /* 0x000fe40004800000 */
[-C--:B------:R-:W-:Y:S02]  /*12940*/  ISETP.GE.AND P1, PT, R29, R224.reuse, PT ;  /* 0x000000e01d00720c */ /* 0x080fe40003f26270 */
[-C--:B------:R-:W-:Y:S02]  /*12950*/  ISETP.GE.AND P4, PT, R50, R224.reuse, PT ;  /* 0x000000e03200720c */ /* 0x080fe40003f86270 */
[----:B------:R-:W-:Y:S02]  /*12960*/  ISETP.GE.AND P5, PT, R9, R224, PT ;  /* 0x000000e00900720c */ /* 0x000fe40003fa6270 */
[----:B------:R-:W-:Y:S02]  /*12970*/  FSEL R178, R37, -INF , !P1 ;  /* 0xff80000025b27808 */ /* 0x000fe40004800000 */
        /* <DEDUP_REMOVED lines=9> */
[----:B------:R-:W-:Y:S02]  /*12a10*/  ISETP.GE.AND P1, PT, R4, R222, PT ;  /* 0x000000de0400720c */ /* 0x000fe40003f26270 */
[----:B------:R-:W-:Y:S02]  /*12a20*/  ISETP.GE.AND P6, PT, R55, R224, PT ;  /* 0x000000e03700720c */ /* 0x000fe40003fc6270 */
[----:B------:R-:W-:Y:S02]  /*12a30*/  FMNMX3.FTZ R4, R0, R21, R19, !PT ;  /* 0x0000001500047276 */ /* 0x000fe40007810013 */
[----:B------:R-:W-:Y:S02]  /*12a40*/  FSEL R56, R204, -INF , !P5 ;  /* 0xff800000cc387808 */ /* 0x000fe40006800000 */
[----:B------:R-:W-:Y:S02]  /*12a50*/  FSEL R164, R164, -INF , !P4 ;  /* 0xff800000a4a47808 */ /* 0x000fe40006000000 */
[-C--:B------:R-:W-:Y:S02]  /*12a60*/  ISETP.GE.AND P5, PT, R58, R222.reuse, PT ;  /* 0x000000de3a00720c */ /* 0x080fe40003fa6270 */
[----:B------:R-:W-:Y:S02]  /*12a70*/  ISETP.GE.AND P4, PT, R57, R222, PT ;  /* 0x000000de3900720c */ /* 0x000fe40003f86270 */
[----:B------:R-:W-:Y:S02]  /*12a80*/  FMNMX3.FTZ R4, R4, R17, R15, !PT ;  /* 0x0000001104047276 */ /* 0x000fe4000781000f */
[----:B------:R-:W-:Y:S02]  /*12a90*/  FSEL R186, R186, -INF , !P6 ;  /* 0xff800000baba7808 */ /* 0x000fe40007000000 */
[-C--:B------:R-:W-:Y:S02]  /*12aa0*/  ISETP.GE.AND P6, PT, R54, R224.reuse, PT ;  /* 0x000000e03600720c */ /* 0x080fe40003fc6270 */
[----:B------:R-:W-:Y:S02]  /*12ab0*/  FSEL R9, R192, -INF , !P5 ;  /* 0xff800000c0097808 */ /* 0x000fe40006800000 */
[----:B------:R-:W-:Y:S02]  /*12ac0*/  FSEL R65, R65, -INF , !P4 ;  /* 0xff80000041417808 */ /* 0x000fe40006000000 */
[----:B------:R-:W-:Y:S02]  /*12ad0*/  ISETP.GE.AND P5, PT, R10, R224, PT ;  /* 0x000000e00a00720c */ /* 0x000fe40003fa6270 */
[-C--:B------:R-:W-:Y:S02]  /*12ae0*/  ISETP.GE.AND P4, PT, R50, R222.reuse, PT ;  /* 0x000000de3200720c */ /* 0x080fe40003f86270 */
[----:B------:R-:W-:Y:S02]  /*12af0*/  FMNMX3.FTZ R4, R4, R41, R51, !PT ;  /* 0x0000002904047276 */ /* 0x000fe40007810033 */
[----:B------:R-:W-:Y:S02]  /*12b00*/  FSEL R184, R184, -INF , !P6 ;  /* 0xff800000b8b87808 */ /* 0x000fe40007000000 */
[----:B------:R-:W-:Y:S02]  /*12b10*/  ISETP.GE.AND P6, PT, R7, R222, PT ;  /* 0x000000de0700720c */ /* 0x000fe40003fc6270 */
[----:B------:R-:W-:Y:S02]  /*12b20*/  FSEL R201, R201, -INF , !P5 ;  /* 0xff800000c9c97808 */ /* 0x000fe40006800000 */
[----:B------:R-:W-:Y:S02]  /*12b30*/  FSEL R181, R181, -INF , !P4 ;  /* 0xff800000b5b57808 */ /* 0x000fe40006000000 */
[C---:B------:R-:W-:Y:S02]  /*12b40*/  ISETP.GE.AND P5, PT, R5.reuse, R224, PT ;  /* 0x000000e00500720c */ /* 0x040fe40003fa6270 */
[-C--:B------:R-:W-:Y:S02]  /*12b50*/  ISETP.GE.AND P4, PT, R5, R222.reuse, PT ;  /* 0x000000de0500720c */ /* 0x080fe40003f86270 */
[----:B------:R-:W-:Y:S02]  /*12b60*/  FMNMX3.FTZ R5, R4, R49, R56, !PT ;  /* 0x0000003104057276 */ /* 0x000fe40007810038 */
[----:B------:R-:W-:Y:S02]  /*12b70*/  FMNMX3.FTZ R4, R132, R13, R11, !PT ;  /* 0x0000000d84047276 */ /* 0x000fe4000781000b */
[----:B------:R-:W-:Y:S02]  /*12b80*/  FSEL R7, R193, -INF , !P0 ;  /* 0xff800000c1077808 */ /* 0x000fe40004000000 */
[----:B------:R-:W-:Y:S02]  /*12b90*/  FSEL R57, R196, -INF , !P6 ;  /* 0xff800000c4397808 */ /* 0x000fe40007000000 */
[-C--:B------:R-:W-:Y:S02]  /*12ba0*/  ISETP.GE.AND P6, PT, R52, R222.reuse, PT ;  /* 0x000000de3400720c */ /* 0x080fe40003fc6270 */
[----:B------:R-:W-:Y:S02]  /*12bb0*/  ISETP.GE.AND P0, PT, R53, R222, PT ;  /* 0x000000de3500720c */ /* 0x000fe40003f06270 */
[----:B------:R-:W-:Y:S02]  /*12bc0*/  FMNMX3.FTZ R4, R4, R9, R7, !PT ;  /* 0x0000000904047276 */ /* 0x000fe40007810007 */
[----:B------:R-:W-:Y:S02]  /*12bd0*/  FSEL R160, R160, -INF , !P6 ;  /* 0xff800000a0a07808 */ /* 0x000fe40007000000 */
[----:B------:R-:W-:Y:S02]  /*12be0*/  FSEL R199, R61, -INF , !P5 ;  /* 0xff8000003dc77808 */ /* 0x000fe40006800000 */
[----:B------:R-:W-:Y:S02]  /*12bf0*/  ISETP.GE.AND P6, PT, R31, R224, PT ;  /* 0x000000e01f00720c */ /* 0x000fe40003fc6270 */
[-C--:B------:R-:W-:Y:S02]  /*12c00*/  ISETP.GE.AND P5, PT, R55, R222.reuse, PT ;  /* 0x000000de3700720c */ /* 0x080fe40003fa6270 */
[----:B------:R-:W-:Y:S02]  /*12c10*/  FSEL R67, R67, -INF , !P0 ;  /* 0xff80000043437808 */ /* 0x000fe40004000000 */
[----:B------:R-:W-:Y:S02]  /*12c20*/  FMNMX3.FTZ R4, R4, R59, R57, !PT ;  /* 0x0000003b04047276 */ /* 0x000fe40007810039 */
[----:B------:R-:W-:Y:S02]  /*12c30*/  ISETP.GE.AND P0, PT, R54, R222, PT ;  /* 0x000000de3600720c */ /* 0x000fe40003f06270 */
[----:B------:R-:W-:Y:S02]  /*12c40*/  FSEL R174, R38, -INF , !P6 ;  /* 0xff80000026ae7808 */ /* 0x000fe40007000000 */
[----:B------:R-:W-:Y:S02]  /*12c50*/  ISETP.GE.AND P6, PT, R27, R224, PT ;  /* 0x000000e01b00720c */ /* 0x000fe40003fc6270 */
[----:B------:R-:W-:Y:S02]  /*12c60*/  FSEL R179, R179, -INF , !P5 ;  /* 0xff800000b3b37808 */ /* 0x000fe40006800000 */
[----:B------:R-:W-:Y:S02]  /*12c70*/  FMNMX3.FTZ R4, R4, R67, R65, !PT ;  /* 0x0000004304047276 */ /* 0x000fe40007810041 */
[----:B------:R-:W-:Y:S02]  /*12c80*/  FSEL R162, R162, -INF , !P0 ;  /* 0xff800000a2a27808 */ /* 0x000fe40004000000 */
[----:B------:R-:W-:Y:S02]  /*12c90*/  FMNMX3.FTZ R5, R5, R188, R186, !PT ;  /* 0x000000bc05057276 */ /* 0x000fe400078100ba */
[----:B------:R-:W-:Y:S02]  /*12ca0*/  ISETP.GE.AND P0, PT, R22, R224, PT ;  /* 0x000000e01600720c */ /* 0x000fe40003f06270 */
[----:B------:R-:W-:Y:S02]  /*12cb0*/  ISETP.GE.AND P5, PT, R6, R222, PT ;  /* 0x000000de0600720c */ /* 0x000fe40003fa6270 */
[----:B------:R-:W-:Y:S02]  /*12cc0*/  FSEL R197, R197, -INF , !P6 ;  /* 0xff800000c5c57808 */ /* 0x000fe40007000000 */
[----:B------:R-:W-:Y:S02]  /*12cd0*/  FMNMX3.FTZ R4, R4, R160, R179, !PT ;  /* 0x000000a004047276 */ /* 0x000fe400078100b3 */
[----:B------:R-:W-:Y:S02]  /*12ce0*/  ISETP.GE.AND P6, PT, R8, R222, PT ;  /* 0x000000de0800720c */ /* 0x000fe40003fc6270 */
[----:B------:R-:W-:Y:S02]  /*12cf0*/  FMNMX3.FTZ R5, R5, R184, R182, !PT ;  /* 0x000000b805057276 */ /* 0x000fe400078100b6 */
[----:B------:R-:W-:Y:S02]  /*12d00*/  FSEL R195, R42, -INF , !P0 ;  /* 0xff8000002ac37808 */ /* 0x000fe40004000000 */
[----:B------:R-:W-:Y:S02]  /*12d10*/  FSEL R168, R168, -INF , !P5 ;  /* 0xff800000a8a87808 */ /* 0x000fe40006800000 */
[----:B------:R-:W-:Y:S02]  /*12d20*/  FMNMX3.FTZ R4, R4, R162, R181, !PT ;  /* 0x000000a204047276 */ /* 0x000fe400078100b5 */
[-C--:B------:R-:W-:Y:S02]  /*12d30*/  ISETP.GE.AND P0, PT, R25, R224.reuse, PT ;  /* 0x000000e01900720c */ /* 0x080fe40003f06270 */
[----:B------:R-:W-:Y:S02]  /*12d40*/  FSEL R205, R34, -INF , !P6 ;  /* 0xff80000022cd7808 */ /* 0x000fe40007000000 */
[-C--:B------:R-:W-:Y:S02]  /*12d50*/  ISETP.GE.AND P6, PT, R14, R224.reuse, PT ;  /* 0x000000e00e00720c */ /* 0x080fe40003fc6270 */
[----:B------:R-:W-:Y:S02]  /*12d60*/  ISETP.GE.AND P5, PT, R20, R224, PT ;  /* 0x000000e01400720c */ /* 0x000fe40003fa6270 */
[----:B------:R-:W-:Y:S02]  /*12d70*/  FMNMX3.FTZ R5, R5, R164, R201, !PT ;  /* 0x000000a405057276 */ /* 0x000fe400078100c9 */
[----:B------:R-:W-:Y:S02]  /*12d80*/  FSEL R170, R33, -INF , !P4 ;  /* 0xff80000021aa7808 */ /* 0x000fe40006000000 */
[----:B------:R-:W-:Y:S02]  /*12d90*/  FMNMX3.FTZ R4, R4, R168, R203, !PT ;  /* 0x000000a804047276 */ /* 0x000fe400078100cb */
[----:B------:R-:W-:Y:S02]  /*12da0*/  FSEL R193, R35, -INF , !P0 ;  /* 0xff80000023c17808 */ /* 0x000fe40004000000 */
[----:B------:R-:W-:Y:S02]  /*12db0*/  ISETP.GE.AND P4, PT, R23, R224, PT ;  /* 0x000000e01700720c */ /* 0x000fe40003f86270 */
[----:B------:R-:W-:Y:S02]  /*12dc0*/  ISETP.GE.AND P0, PT, R29, R222, PT ;  /* 0x000000de1d00720c */ /* 0x000fe40003f06270 */
[----:B------:R-:W-:Y:S02]  /*12dd0*/  FSEL R175, R48, -INF , !P6 ;  /* 0xff80000030af7808 */ /* 0x000fe40007000000 */
[----:B------:R-:W-:Y:S02]  /*12de0*/  FSEL R191, R45, -INF , !P5 ;  /* 0xff8000002dbf7808 */ /* 0x000fe40006800000 */
[----:B------:R-:W-:Y:S02]  /*12df0*/  ISETP.GE.AND P6, PT, R16, R224, PT ;  /* 0x000000e01000720c */ /* 0x000fe40003fc6270 */
[----:B------:R-:W-:Y:S02]  /*12e00*/  FMNMX3.FTZ R5, R5, R199, R166, !PT ;  /* 0x000000c705057276 */ /* 0x000fe400078100a6 */
[----:B------:R-:W-:Y:S02]  /*12e10*/  ISETP.GE.AND P5, PT, R31, R222, PT ;  /* 0x000000de1f00720c */ /* 0x000fe40003fa6270 */
[----:B------:R-:W-:Y:S02]  /*12e20*/  FSEL R251, R36, -INF , !P1 ;  /* 0xff80000024fb7808 */ /* 0x000fe40004800000 */
[----:B------:R-:W-:Y:S02]  /*12e30*/  FMNMX3.FTZ R4, R4, R170, R205, !PT ;  /* 0x000000aa04047276 */ /* 0x000fe400078100cd */
[----:B------:R-:W-:Y:S02]  /*12e40*/  FSEL R177, R177, -INF , !P4 ;  /* 0xff800000b1b17808 */ /* 0x000fe40006000000 */
[----:B------:R-:W-:Y:S02]  /*12e50*/  FSEL R229, R39, -INF , !P0 ;  /* 0xff80000027e57808 */ /* 0x000fe40004000000 */
[----:B------:R-:W-:Y:S02]  /*12e60*/  ISETP.GE.AND P4, PT, R27, R222, PT ;  /* 0x000000de1b00720c */ /* 0x000fe40003f86270 */
        /* <DEDUP_REMOVED lines=8> */
[-C--:B------:R-:W-:Y:S02]  /*12ef0*/  ISETP.GE.AND P5, PT, R28, R224.reuse, PT ;  /* 0x000000e01c00720c */ /* 0x080fe40003fa6270 */
[----:B------:R-:W-:Y:S02]  /*12f00*/  FSEL R161, R161, -INF , !P0 ;  /* 0xff800000a1a17808 */ /* 0x000fe40004000000 */
[----:B------:R-:W-:Y:S02]  /*12f10*/  ISETP.GE.AND P4, PT, R32, R224, PT ;  /* 0x000000e02000720c */ /* 0x000fe40003f86270 */
[----:B------:R-:W-:Y:S02]  /*12f20*/  FSEL R171, R171, -INF , !P1 ;  /* 0xff800000abab7808 */ /* 0x000fe40004800000 */
        /* <DEDUP_REMOVED lines=10> */
[----:B------:R-:W-:Y:S02]  /*12fd0*/  FSEL R183, R46, -INF , !P0 ;  /* 0xff8000002eb77808 */ /* 0x000fe40004000000 */
[-C--:B------:R-:W-:Y:S02]  /*12fe0*/  ISETP.GE.AND P5, PT, R23, R222.reuse, PT ;  /* 0x000000de1700720c */ /* 0x080fe40003fa6270 */
[----:B------:R-:W-:Y:S02]  /*12ff0*/  FSEL R185, R185, -INF , !P1 ;  /* 0xff800000b9b97808 */ /* 0x000fe40004800000 */
[----:B------:R-:W-:Y:S02]  /*13000*/  FMNMX3.FTZ R8, R8, R189, R187, !PT ;  /* 0x000000bd08087276 */ /* 0x000fe400078100bb */
[----:B------:R-:W-:Y:S02]  /*13010*/  FSEL R157, R157, -INF , !P6 ;  /* 0xff8000009d9d7808 */ /* 0x000fe40007000000 */
[-C--:B------:R-:W-:Y:S02]  /*13020*/  ISETP.GE.AND P6, PT, R16, R222.reuse, PT ;  /* 0x000000de1000720c */ /* 0x080fe40003fc6270 */
[----:B------:R-:W-:Y:S02]  /*13030*/  FMNMX3.FTZ R6, R6, R193, R191, !PT ;  /* 0x000000c106067276 */ /* 0x000fe400078100bf */
[----:B------:R-:W-:Y:S02]  /*13040*/  FSEL R167, R47, -INF , !P4 ;  /* 0xff8000002fa77808 */ /* 0x000fe40006000000 */
[-C--:B------:R-:W-:Y:S02]  /*13050*/  ISETP.GE.AND P1, PT, R26, R222.reuse, PT ;  /* 0x000000de1a00720c */ /* 0x080fe40003f26270 */
[----:B------:R-:W-:Y:S02]  /*13060*/  FSEL R169, R18, -INF , !P5 ;  /* 0xff80000012a97808 */ /* 0x000fe40006800000 */
[----:B------:R-:W-:Y:S02]  /*13070*/  FMNMX3.FTZ R8, R8, R185, R183, !PT ;  /* 0x000000b908087276 */ /* 0x000fe400078100b7 */
[----:B------:R-:W-:Y:S02]  /*13080*/  FSEL R165, R165, -INF , !P6 ;  /* 0xff800000a5a57808 */ /* 0x000fe40007000000 */
[----:B------:R-:W-:Y:S02]  /*13090*/  FMNMX3.FTZ R6, R6, R177, R175, !PT ;  /* 0x000000b106067276 */ /* 0x000fe400078100af */
[-C--:B------:R-:W-:Y:S02]  /*130a0*/  ISETP.GE.AND P0, PT, R30, R222.reuse, PT ;  /* 0x000000de1e00720c */ /* 0x080fe40003f06270 */
[-C--:B------:R-:W-:Y:S02]  /*130b0*/  ISETP.GE.AND P5, PT, R28, R222.reuse, PT ;  /* 0x000000de1c00720c */ /* 0x080fe40003fa6270 */
[----:B------:R-:W-:Y:S02]  /*130c0*/  ISETP.GE.AND P6, PT, R24, R223, PT ;  /* 0x000000df1800720c */ /* 0x000fe40003fc6270 */
[----:B------:R-:W-:Y:S02]  /*130d0*/  FSEL R163, R163, -INF , !P1 ;  /* 0xff800000a3a37808 */ /* 0x000fe40004800000 */
[----:B------:R-:W-:Y:S02]  /*130e0*/  FMNMX3.FTZ R8, R8, R169, R167, !PT ;  /* 0x000000a908087276 */ /* 0x000fe400078100a7 */
[----:B------:R-:W-:Y:S02]  /*130f0*/  FMNMX3.FTZ R6, R6, R173, R171, !PT ;  /* 0x000000ad06067276 */ /* 0x000fe400078100ab */
[----:B------:R-:W-:Y:S02]  /*13100*/  FSEL R12, R12, -INF , P6 ;  /* 0xff8000000c0c7808 */ /* 0x000fe40003000000 */
[-C--:B------:R-:W-:Y:S02]  /*13110*/  ISETP.GE.AND P4, PT, R32, R222.reuse, PT ;  /* 0x000000de2000720c */ /* 0x080fe40003f86270 */
[----:B------:R-:W-:Y:S02]  /*13120*/  ISETP.GE.AND P1, PT, R24, R222, PT ;  /* 0x000000de1800720c */ /* 0x000fe40003f26270 */
[----:B------:R-:W-:Y:S02]  /*13130*/  FMNMX3.FTZ R5, R8, R165, R163, !PT ;  /* 0x000000a508057276 */ /* 0x000fe400078100a3 */
[----:B------:R-:W-:Y:S02]  /*13140*/  FSEL R155, R155, -INF , !P0 ;  /* 0xff8000009b9b7808 */ /* 0x000fe40004000000 */
[----:B------:R-:W-:Y:S02]  /*13150*/  FSEL R152, R152, -INF , !P5 ;  /* 0xff80000098987808 */ /* 0x000fe40006800000 */
[----:B------:R-:W-:Y:S02]  /*13160*/  FMNMX3.FTZ R6, R6, R161, R159, !PT ;  /* 0x000000a106067276 */ /* 0x000fe4000781009f */
[----:B------:R-:W-:Y:S02]  /*13170*/  FSEL R137, R12, -INF , !P1 ;  /* 0xff8000000c897808 */ /* 0x000fe40004800000 */
[----:B------:R-:W-:Y:S02]  /*13180*/  FSEL R136, R136, -INF , !P4 ;  /* 0xff80000088887808 */ /* 0x000fe40006000000 */
[----:B------:R-:W-:Y:S02]  /*13190*/  FMNMX3.FTZ R5, R5, R155, R152, !PT ;  /* 0x0000009b05057276 */ /* 0x000fe40007810098 */
[----:B------:R-:W-:Y:S02]  /*131a0*/  FMNMX3.FTZ R4, R6, R157, R156, !PT ;  /* 0x0000009d06047276 */ /* 0x000fe4000781009c */
[----:B------:R-:W-:Y:S02]  /*131b0*/  FMNMX3.FTZ R6, R5, R137, R136, !PT ;  /* 0x0000008905067276 */ /* 0x000fe40007810088 */
[----:B------:R-:W-:Y:S01]  /*131c0*/  LOP3.LUT R215, R214, 0x200, R215, 0xf8, !PT ;  /* 0x00000200d6d77812 */ /* 0x000fe200078ef8d7 */
[----:B------:R-:W1:Y:S08]  /*131d0*/  SHFL.BFLY PT, R23, R4, 0x2, 0x1f ;  /* 0x0c401f0004177f89 */ /* 0x000e7000000e0000 */
[----:B------:R-:W3:Y:S01]  /*131e0*/  SHFL.BFLY PT, R5, R6, 0x2, 0x1f ;  /* 0x0c401f0006057f89 */ /* 0x000ee200000e0000 */
[----:B------:R-:W-:Y:S04]  /*131f0*/  IMAD R138, R215, 0x2, R212 ;  /* 0x00000002d78a7824 */ /* 0x000fe800078e02d4 */
[C---:B------:R-:W-:Y:S03]  /*13200*/  IMAD.IADD R139, R213.reuse, 0x1, R138 ;  /* 0x00000001d58b7824 */ /* 0x040fe600078e028a */
[----:B------:R-:W-:Y:S01]  /*13210*/  LDSM.16.MT88.4 R44, [R138+0x10000] ;  /* 0x010000008a2c783b */ /* 0x000fe20000004200 */
[C---:B------:R-:W-:Y:S02]  /*13220*/  VIADD R8, R138.reuse, 0xc000 ;  /* 0x0000c0008a087836 */ /* 0x040fe40000000000 */
[----:B------:R-:W-:Y:S02]  /*13230*/  VIADD R144, R138, 0xc040 ;  /* 0x0000c0408a907836 */ /* 0x000fe40000000000 */
[----:B------:R-:W-:Y:S03]  /*13240*/  @P2 VIADD R144, R8, 0xffffffc0 ;  /* 0xffffffc008902836 */ /* 0x000fe60000000000 */
[----:B------:R-:W-:Y:S01]  /*13250*/  LDSM.16.MT88.4 R52, [R139+0x10000] ;  /* 0x010000008b34783b */ /* 0x000fe20000004200 */
[----:B------:R-:W-:Y:S07]  /*13260*/  IMAD.IADD R213, R213, 0x1, R144 ;  /* 0x00000001d5d57824 */ /* 0x000fee00078e0290 */
[----:B------:R-:W-:Y:S08]  /*13270*/  LDSM.16.MT88.4 R28, [R144] ;  /* 0x00000000901c783b */ /* 0x000ff00000004200 */
[----:B------:R-:W-:Y:S08]  /*13280*/  LDSM.16.MT88.4 R36, [R213] ;  /* 0x00000000d524783b */ /* 0x000ff00000004200 */
[----:B------:R-:W-:Y:S01]  /*13290*/  LDSM.16.MT88.4 R60, [R144+0x4000] ;  /* 0x00400000903c783b */ /* 0x000fe20000004200 */
[----:B-1----:R-:W-:Y:S02]  /*132a0*/  FMNMX.FTZ R23, R4, R23, !PT ;  /* 0x0000001704177209 */ /* 0x002fe40007810000 */
[----:B---3--:R-:W-:Y:S05]  /*132b0*/  FMNMX.FTZ R4, R6, R5, !PT ;  /* 0x0000000506047209 */ /* 0x008fea0007810000 */
[----:B------:R-:W1:Y:S08]  /*132c0*/  SHFL.BFLY PT, R134, R23, 0x1, 0x1f ;  /* 0x0c201f0017867f89 */ /* 0x000e7000000e0000 */
[----:B------:R-:W3:Y:S01]  /*132d0*/  SHFL.BFLY PT, R133, R4, 0x1, 0x1f ;  /* 0x0c201f0004857f89 */ /* 0x000ee200000e0000 */
[----:B-1----:R-:W-:Y:S02]  /*132e0*/  FMNMX.FTZ R134, R23, R134, !PT ;  /* 0x0000008617867209 */ /* 0x002fe40007810000 */
[----:B---3--:R-:W-:Y:S03]  /*132f0*/  FMNMX.FTZ R133, R4, R133, !PT ;  /* 0x0000008504857209 */ /* 0x008fe60007810000 */
        /* <DEDUP_REMOVED lines=21> */
[----:B------:R-:W2:Y:S01]  /*13450*/  LDSM.16.MT88.4 R20, [R139+0xc000] ;  /* 0x00c000008b14783b */ /* 0x000ea20000004200 */
[----:B------:R-:W3:Y:S01]  /*13460*/  MUFU.EX2 R132, R4 ;  /* 0x0000000400847308 */ /* 0x000ee20000000800 */
[-CC-:B------:R-:W-:Y:S01]  /*13470*/  FFMA.FTZ R176, R176, R135.reuse, -R158.reuse ;  /* 0x00000087b0b07223 */ /* 0x180fe2000001089e */
[-C--:B------:R-:W-:Y:S01]  /*13480*/  FFMA.FTZ R180, R180, R135.reuse, -R158 ;  /* 0x00000087b4b47223 */ /* 0x080fe2000001089e */
[-CC-:B------:R-:W-:Y:S01]  /*13490*/  FFMA.FTZ R160, R160, R135.reuse, -R154.reuse ;  /* 0x00000087a0a07223 */ /* 0x180fe2000001089a */
[-CC-:B------:R-:W-:Y:S01]  /*134a0*/  FFMA.FTZ R179, R179, R135.reuse, -R154.reuse ;  /* 0x00000087b3b37223 */ /* 0x180fe2000001089a */
[-CC-:B------:R-:W-:Y:S01]  /*134b0*/  FFMA.FTZ R162, R162, R135.reuse, -R154.reuse ;  /* 0x00000087a2a27223 */ /* 0x180fe2000001089a */
[-C--:B------:R-:W-:Y:S01]  /*134c0*/  FFMA.FTZ R181, R181, R135.reuse, -R154 ;  /* 0x00000087b5b57223 */ /* 0x080fe2000001089a */
[-CC-:B------:R-:W-:Y:S03]  /*134d0*/  FFMA.FTZ R164, R164, R135.reuse, -R158.reuse ;  /* 0x00000087a4a47223 */ /* 0x180fe6000001089e */
[----:B------:R-:W4:Y:S01]  /*134e0*/  MUFU.EX2 R0, R6 ;  /* 0x0000000600007308 */ /* 0x000f220000000800 */
        /* <DEDUP_REMOVED lines=8> */
[C---:B---3--:R-:W-:Y:S01]  /*13570*/  FMUL.FTZ R4, R132.reuse, R128 ;  /* 0x0000008084047220 */ /* 0x048fe20000410000 */
[C---:B------:R-:W-:Y:S01]  /*13580*/  FMUL.FTZ R5, R132.reuse, R129 ;  /* 0x0000008184057220 */ /* 0x040fe20000410000 */
[C---:B------:R-:W-:Y:S01]  /*13590*/  FMUL.FTZ R8, R132.reuse, R124 ;  /* 0x0000007c84087220 */ /* 0x040fe20000410000 */
[C---:B------:R-:W-:Y:S01]  /*135a0*/  FMUL.FTZ R9, R132.reuse, R125 ;  /* 0x0000007d84097220 */ /* 0x040fe20000410000 */
[C---:B------:R-:W-:Y:S01]  /*135b0*/  FMUL.FTZ R16, R132.reuse, R116 ;  /* 0x0000007484107220 */ /* 0x040fe20000410000 */
[C---:B------:R-:W-:Y:S01]  /*135c0*/  FMUL.FTZ R17, R132.reuse, R117 ;  /* 0x0000007584117220 */ /* 0x040fe20000410000 */
[----:B------:R-:W-:Y:S03]  /*135d0*/  FMUL.FTZ R24, R132, R108 ;  /* 0x0000006c84187220 */ /* 0x000fe60000410000 */
[----:B------:R-:W3:Y:S01]  /*135e0*/  MUFU.EX2 R150, R150 ;  /* 0x0000009600967308 */ /* 0x000ee20000000800 */
[C---:B----4-:R-:W-:Y:S01]  /*135f0*/  FMUL.FTZ R6, R0.reuse, R130 ;  /* 0x0000008200067220 */ /* 0x050fe20000410000 */
        /* <DEDUP_REMOVED lines=14> */
[----:B------:R-:W4:Y:S01]  /*136e0*/  MUFU.EX2 R145, R145 ;  /* 0x0000009100917308 */ /* 0x000f220000000800 */
[----:B---3--:R-:W-:Y:S01]  /*136f0*/  F2FP.F16.F32.PACK_AB R140, R150, R147 ;  /* 0x00000093968c723e */ /* 0x008fe200000000ff */
        /* <DEDUP_REMOVED lines=14> */
[----:B------:R-:W3:Y:S01]  /*137e0*/  MUFU.EX2 R149, R149 ;  /* 0x0000009500957308 */ /* 0x000ee20000000800 */
[----:B----4-:R-:W-:Y:S01]  /*137f0*/  F2FP.F16.F32.PACK_AB R142, R145, R146 ;  /* 0x00000092918e723e */ /* 0x010fe200000000ff */
[-CC-:B------:R-:W-:Y:S01]  /*13800*/  FFMA.FTZ R172, R172, R135.reuse, -R154.reuse ;  /* 0x00000087acac7223 */ /* 0x180fe2000001089a */
[-CC-:B------:R-:W-:Y:S01]  /*13810*/  FFMA.FTZ R251, R251, R135.reuse, -R154.reuse ;  /* 0x00000087fbfb7223 */ /* 0x180fe2000001089a */
[-CC-:B------:R-:W-:Y:S01]  /*13820*/  FFMA.FTZ R174, R229, R135.reuse, -R154.reuse ;  /* 0x00000087e5ae7223 */ /* 0x180fe2000001089a */
[-C--:B------:R-:W-:Y:S01]  /*13830*/  FFMA.FTZ R207, R207, R135.reuse, -R154 ;  /* 0x00000087cfcf7223 */ /* 0x080fe2000001089a */
[-CC-:B------:R-:W-:Y:S01]  /*13840*/  FFMA.FTZ R195, R195, R135.reuse, -R158.reuse ;  /* 0x00000087c3c37223 */ /* 0x180fe2000001089e */
[-C--:B------:R-:W-:Y:S03]  /*13850*/  FFMA.FTZ R191, R191, R135.reuse, -R158 ;  /* 0x00000087bfbf7223 */ /* 0x080fe6000001089e */
        /* <DEDUP_REMOVED lines=8> */
[----:B------:R-:W4:Y:S01]  /*138e0*/  MUFU.EX2 R153, R153 ;  /* 0x0000009900997308 */ /* 0x000f220000000800 */
[----:B---3--:R-:W-:Y:S01]  /*138f0*/  F2FP.F16.F32.PACK_AB R141, R149, R151 ;  /* 0x00000097958d723e */ /* 0x008fe200000000ff */
        /* <DEDUP_REMOVED lines=14> */
[----:B----4-:R-:W-:Y:S01]  /*139e0*/  F2FP.F16.F32.PACK_AB R143, R153, R148 ;  /* 0x00000094998f723e */ /* 0x010fe200000000ff */
        /* <DEDUP_REMOVED lines=15> */
[C---:B--2---:R-:W-:Y:S03]  /*13ae0*/  HMMA.16816.F32 R12, R140.reuse, R20, R12 ;  /* 0x000000148c0c723c */ /* 0x044fe6000000180c */
        /* <DEDUP_REMOVED lines=88> */
[-CC-:B------:R-:W-:Y:S01]  /*14070*/  FFMA.FTZ R141, R182, R135.reuse, -R158.reuse ;  /* 0x00000087b68d7223 */ /* 0x180fe2000001089e */
[C---:B---3--:R-:W-:Y:S07]  /*14080*/  HMMA.16816.F32 R4, R68.reuse, R76, R4 ;  /* 0x0000004c4404723c */ /* 0x048fee0000001804 */
[----:B------:R-:W-:Y:S01]  /*14090*/  MUFU.EX2 R140, R140 ;  /* 0x0000008c008c7308 */ /* 0x000fe20000000800 */
[-CC-:B------:R-:W-:Y:S01]  /*140a0*/  FFMA.FTZ R182, R197, R135.reuse, -R158.reuse ;  /* 0x00000087c5b67223 */ /* 0x180fe2000001089e */
[-C--:B------:R-:W-:Y:S01]  /*140b0*/  FFMA.FTZ R184, R193, R135.reuse, -R158 ;  /* 0x00000087c1b87223 */ /* 0x080fe2000001089e */
[C---:B------:R-:W-:Y:S01]  /*140c0*/  HMMA.16816.F32 R8, R68.reuse, R78, R8 ;  /* 0x0000004e4408723c */ /* 0x040fe20000001808 */
[----:B------:R-:W1:Y:S02]  /*140d0*/  LDSM.16.MT88.4 R76, [R138+0x10800] ;  /* 0x010800008a4c783b */ /* 0x000e640000004200 */
[-CC-:B------:R-:W-:Y:S01]  /*140e0*/  FFMA.FTZ R186, R189, R135.reuse, -R154.reuse ;  /* 0x00000087bdba7223 */ /* 0x180fe2000001089a */
        /* <DEDUP_REMOVED lines=271> */
.L_x_2329:
        /* <DEDUP_REMOVED lines=11> */
.L_x_2352:
        /* <DEDUP_REMOVED lines=184> */
.L_x_2339:
[----:B------:R-:W-:Y:S05]  /*15e10*/  BSYNC.RECONVERGENT B0 ;  /* 0x0000000000007941 */ /* 0x000fea0003800200 */
.L_x_2338:
        /* <DEDUP_REMOVED lines=26> */
.L_x_2341:
[----:B------:R-:W-:Y:S05]  /*15fc0*/  BSYNC.RECONVERGENT B0 ;  /* 0x0000000000007941 */ /* 0x000fea0003800200 */
.L_x_2340:
        /* <DEDUP_REMOVED lines=35> */
.L_x_2343:
[----:B------:R-:W-:Y:S05]  /*16200*/  BSYNC.RECONVERGENT B0 ;  /* 0x0000000000007941 */ /* 0x000fea0003800200 */
.L_x_2342:
        /* <DEDUP_REMOVED lines=16> */
.L_x_2345:
[----:B------:R-:W-:Y:S05]  /*16310*/  BSYNC.RECONVERGENT B0 ;  /* 0x0000000000007941 */ /* 0x000fea0003800200 */
.L_x_2344:
        /* <DEDUP_REMOVED lines=16> */
.L_x_2347:
[----:B------:R-:W-:Y:S05]  /*16420*/  BSYNC.RECONVERGENT B0 ;  /* 0x0000000000007941 */ /* 0x000fea0003800200 */
.L_x_2346:
[----:B------:R-:W-:-:S04]  /*16430*/  MOV R233, 0x0 ;  /* 0x0000000000e97802 */ /* 0x000fc80000000f00 */
[----:B-12345:R-:W-:Y:S05]  /*16440*/  @P0 RET.REL.NODEC R232 `(_ZN5flash24flash_fwd_splitkv_kernelI23Flash_fwd_kernel_traitsILi128ELi64ELi128ELi4ELb0ELb0EN7cutlass6half_tE19Flash_kernel_traitsILi128ELi64ELi128ELi4ES3_EELb0ELb1ELb0ELb0ELb0ELb1ELb0ELb0EEEvNS_16Flash_fwd_paramsE) ;  /* 0xfffffe98e8ec0950 */ /* 0x03efea0003c3ffff */
        /* <DEDUP_REMOVED lines=14> */
[----:B-1----:R-:W-:Y:S05]  /*16530*/  @P0 RET.REL.NODEC R232 `(_ZN5flash24flash_fwd_splitkv_kernelI23Flash_fwd_kernel_traitsILi128ELi64ELi128ELi4ELb0ELb0EN7cutlass6half_tE19Flash_kernel_traitsILi128ELi64ELi128ELi4ES3_EELb0ELb1ELb0ELb0ELb0ELb1ELb0ELb0EEEvNS_16Flash_fwd_paramsE) ;  /* 0xfffffe98e8b00950 */ /* 0x002fea0003c3ffff */
[----:B------:R-:W-:Y:S01]  /*16540*/  MOV R233, 0x0 ;  /* 0x0000000000e97802 */ /* 0x000fe20000000f00 */
[----:B------:R1:W-:Y:S03]  /*16550*/  ST.E.128 desc[UR4][R6.64+0x80], R32 ;  /* 0x0000802006007985 */ /* 0x0003e6000c101d04 */
[----:B-1----:R-:W-:Y:S05]  /*16560*/  RET.REL.NODEC R232 `(_ZN5flash24flash_fwd_splitkv_kernelI23Flash_fwd_kernel_traitsILi128ELi64ELi128ELi4ELb0ELb0EN7cutlass6half_tE19Flash_kernel_traitsILi128ELi64ELi128ELi4ES3_EELb0ELb1ELb0ELb0ELb0ELb1ELb0ELb0EEEvNS_16Flash_fwd_paramsE) ;  /* 0xfffffe98e8a47950 */ /* 0x002fea0003c3ffff */
.L_x_2337:
[----:B------:R-:W-:Y:S01]  /*16570*/  MOV R5, 0x2 ;  /* 0x0000000200057802 */ /* 0x000fe20000000f00 */
[----:B------:R-:W-:Y:S01]  /*16580*/  IMAD.MOV.U32 R0, RZ, RZ, 0x1f ;  /* 0x0000001fff007424 */ /* 0x000fe200078e00ff */
[----:B------:R-:W-:-:S07]  /*16590*/  MOV R4, 0xffffffff ;  /* 0xffffffff00047802 */ /* 0x000fce0000000f00 */
[----:B-1---5:R-:W-:Y:S05]  /*165a0*/  WARPSYNC.COLLECTIVE R4, `(.L_x_2348) ;  /* 0x0000000004087348 */ /* 0x022fea0003c00000 */
[----:B------:R2:W3:Y:S02]  /*165b0*/  SHFL.BFLY P0, R11, R249, R5, R0 ;  /* 0x0c000005f90b7389 */ /* 0x0004e40000000000 */
[----:B-123-5:R-:W-:Y:S05]  /*165c0*/  ENDCOLLECTIVE ;  /* 0x000000000000791b */ /* 0x02efea0003800000 */
.L_x_2348:
[----:B------:R-:W-:Y:S02]  /*165d0*/  IMAD.MOV.U32 R8, RZ, RZ, R11 ;  /* 0x000000ffff087224 */ /* 0x000fe400078e000b */
[----:B------:R-:W-:Y:S02]  /*165e0*/  IMAD.MOV.U32 R5, RZ, RZ, 0x1 ;  /* 0x00000001ff057424 */ /* 0x000fe400078e00ff */
[----:B------:R-:W-:-:S05]  /*165f0*/  FADD.FTZ R9, R8, R249 ;  /* 0x000000f908097221 */ /* 0x000fca0000010000 */
[----:B------:R-:W-:-:S07]  /*16600*/  MOV R249, R9 ;  /* 0x0000000900f97202 */ /* 0x000fce0000000f00 */
[----:B------:R-:W-:Y:S05]  /*16610*/  WARPSYNC.COLLECTIVE R4, `(.L_x_2349) ;  /* 0x0000000004087348 */ /* 0x000fea0003c00000 */
[----:B------:R1:W2:Y:S02]  /*16620*/  SHFL.BFLY P0, R11, R249, R5, R0 ;  /* 0x0c000005f90b7389 */ /* 0x0002a40000000000 */
[----:B-12---:R-:W-:Y:S05]  /*16630*/  ENDCOLLECTIVE ;  /* 0x000000000000791b */ /* 0x006fea0003800000 */
.L_x_2349:
[----:B------:R-:W-:Y:S01]  /*16640*/  MOV R249, R247 ;  /* 0x000000f700f97202 */ /* 0x000fe20000000f00 */
[----:B------:R-:W-:Y:S01]  /*16650*/  IMAD.MOV.U32 R5, RZ, RZ, 0x2 ;  /* 0x00000002ff057424 */ /* 0x000fe200078e00ff */
[----:B------:R-:W-:-:S07]  /*16660*/  MOV R8, R11 ;  /* 0x0000000b00087202 */ /* 0x000fce0000000f00 */
[----:B------:R-:W-:Y:S05]  /*16670*/  WARPSYNC.COLLECTIVE R4, `(.L_x_2350) ;  /* 0x0000000004087348 */ /* 0x000fea0003c00000 */
[----:B------:R1:W2:Y:S02]  /*16680*/  SHFL.BFLY P0, R11, R249, R5, R0 ;  /* 0x0c000005f90b7389 */ /* 0x0002a40000000000 */
[----:B-12---:R-:W-:Y:S05]  /*16690*/  ENDCOLLECTIVE ;  /* 0x000000000000791b */ /* 0x006fea0003800000 */
.L_x_2350:
[----:B------:R-:W-:Y:S01]  /*166a0*/  FADD.FTZ R8, R9, R8 ;  /* 0x0000000809087221 */ /* 0x000fe20000010000 */
[----:B------:R-:W-:Y:S01]  /*166b0*/  FADD.FTZ R10, R11, R247 ;  /* 0x000000f70b0a7221 */ /* 0x000fe20000010000 */
[----:B------:R-:W-:-:S04]  /*166c0*/  MOV R5, 0x1 ;  /* 0x0000000100057802 */ /* 0x000fc80000000f00 */
[----:B------:R-:W-:-:S07]  /*166d0*/  MOV R249, R10 ;  /* 0x0000000a00f97202 */ /* 0x000fce0000000f00 */
[----:B------:R-:W-:Y:S05]  /*166e0*/  WARPSYNC.COLLECTIVE R4, `(.L_x_2351) ;  /* 0x0000000004087348 */ /* 0x000fea0003c00000 */
[----:B------:R1:W2:Y:S02]  /*166f0*/  SHFL.BFLY P0, R11, R249, R5, R0 ;  /* 0x0c000005f90b7389 */ /* 0x0002a40000000000 */
[----:B-12---:R-:W-:Y:S05]  /*16700*/  ENDCOLLECTIVE ;  /* 0x000000000000791b */ /* 0x006fea0003800000 */
.L_x_2351:
[----:B------:R-:W-:Y:S05]  /*16710*/  BRA `(.L_x_2352) ;  /* 0xffffffe800dc7947 */ /* 0x000fea000383ffff */
.L_x_2353:
        /* <DEDUP_REMOVED lines=14> */
.L_x_14907:


//--------------------- .text._ZN5flash24flash_fwd_splitkv_kernelI23Flash_fwd_kernel_traitsILi128ELi64ELi128ELi4ELb0ELb0EN7cutlass6half_tE19Flash_kernel_traitsILi128ELi64ELi128ELi4ES3_EELb0ELb1ELb0ELb0ELb0ELb0ELb0ELb1EEEvNS_16Flash_fwd_paramsE --------------------------
	.section	.text._ZN5flash24flash_fwd_splitkv_kernelI23Flash_fwd_kernel_traitsILi128ELi64ELi128ELi4ELb0ELb0EN7cutlass6half_tE19Flash_kernel_traitsILi128ELi64ELi128ELi4ES3_EELb0ELb1ELb0ELb0ELb0ELb0ELb0ELb1EEEvNS_16Flash_fwd_paramsE,"ax",@progbits
	.align	128
        .global         _ZN5flash24flash_fwd_splitkv_kernelI23Flash_fwd_kernel_traitsILi128ELi64ELi128ELi4ELb0ELb0EN7cutlass6half_tE19Flash_kernel_traitsILi128ELi64ELi128ELi4ES3_EELb0ELb1ELb0ELb0ELb0ELb0ELb0ELb1EEEvNS_16Flash_fwd_paramsE
        .type           _ZN5flash24flash_fwd_splitkv_kernelI23Flash_fwd_kernel_traitsILi128ELi64ELi128ELi4ELb0ELb0EN7cutlass6half_tE19Flash_kernel_traitsILi128ELi64ELi128ELi4ES3_EELb0ELb1ELb0ELb0ELb0ELb0ELb0ELb1EEEvNS_16Flash_fwd_paramsE,@function
        .size           _ZN5flash24flash_fwd_splitkv_kernelI23Flash_fwd_kernel_traitsILi128ELi64ELi128ELi4ELb0ELb0EN7cutlass6half_tE19Flash_kernel_traitsILi128ELi64ELi128ELi4ES3_EELb0ELb1ELb0ELb0ELb0ELb0ELb0ELb1EEEvNS_16Flash_fwd_paramsE,(.L_x_14908 - _ZN5flash24flash_fwd_splitkv_kernelI23Flash_fwd_kernel_traitsILi128ELi64ELi128ELi4ELb0ELb0EN7cutlass6half_tE19Flash_kernel_traitsILi128ELi64ELi128ELi4ES3_EELb0ELb1ELb0ELb0ELb0ELb0ELb0ELb1EEEvNS_16Flash_fwd_paramsE)
        .other          _ZN5flash24flash_fwd_splitkv_kernelI23Flash_fwd_kernel_traitsILi128ELi64ELi128ELi4ELb0ELb0EN7cutlass6half_tE19Flash_kernel_traitsILi128ELi64ELi128ELi4ES3_EELb0ELb1ELb0ELb0ELb0ELb0ELb0ELb1EEEvNS_16Flash_fwd_paramsE,@"STO_CUDA_ENTRY STV_DEFAULT"
_ZN5flash24flash_fwd_splitkv_kernelI23Flash_fwd_kernel_traitsILi128ELi64ELi128ELi4ELb0ELb0EN7cutlass6half_tE19Flash_kernel_traitsILi128ELi64ELi128ELi4ES3_EELb0ELb1ELb0ELb0ELb0ELb0ELb0ELb1EEEvNS_16Flash_fwd_paramsE:
.text._ZN5flash24flash_fwd_splitkv_kernelI23Flash_fwd_kernel_traitsILi128ELi64ELi128ELi4ELb0ELb0EN7cutlass6half_tE19Flash_kernel_traitsILi128ELi64ELi128ELi4ES3_EELb0ELb1ELb0ELb0ELb0ELb0ELb0ELb1EEEvNS_16Flash_fwd_paramsE:
[----:B------:R-:W-:Y:S01]  /*0000*/  LDC R1, c[0x0][0x37c] ;  /* 0x0000df00ff017b82 */ /* 0x000fe20000000800 */
[----:B------:R-:W1:Y:S07]  /*0010*/  S2R R215, SR_CTAID.X ;  /* 0x0000000000d77919 */ /* 0x000e6e0000002500 */
[----:B------:R-:W2:Y:S01]  /*0020*/  LDC.64 R132, c[0x0][0x348] ;  /* 0x0000d200ff847b82 */ /* 0x000ea20000000a00 */
[----:B------:R-:W-:Y:S01]  /*0030*/  BSSY.RECONVERGENT B4, `(.L_x_2354) ;  /* 0x0000005000047945 */ /* 0x000fe20003800200 */
[----:B------:R-:W-:Y:S01]  /*0040*/  MOV R212, 0x80 ;  /* 0x0000008000d47802 */ /* 0x000fe20000000f00 */
[----:B------:R-:W3:Y:S01]  /*0050*/  S2R R214, SR_CTAID.Y ;  /* 0x0000000000d67919 */ /* 0x000ee20000002600 */
[----:B------:R-:W4:Y:S05]  /*0060*/  S2R R213, SR_CTAID.Z ;  /* 0x0000000000d57919 */ /* 0x000f2a0000002700 */
[----:B-1234-:R-:W-:Y:S05]  /*0070*/  CALL.REL.NOINC `($_ZN5flash24flash_fwd_splitkv_kernelI23Flash_fwd_kernel_traitsILi128ELi64ELi128ELi4ELb0ELb0EN7cutlass6half_tE19Flash_kernel_traitsILi128ELi64ELi128ELi4ES3_EELb0ELb1ELb0ELb0ELb0ELb0ELb0ELb1EEEvNS_16Flash_fwd_paramsE$_ZN5flash30compute_attn_1rowblock_splitkvI23Flash_fwd_kernel_traitsILi128ELi64ELi128ELi4ELb0ELb0EN7cutlass6half_tE19Flash_kernel_traitsILi128ELi64ELi128ELi4ES3_EELb0ELb1ELb0ELb0ELb0ELb0ELb0ELb1ENS_16Flash_fwd_paramsEEEvRKT8_iiiii) ;  /* 0x0000000000087944 */ /* 0x01efea0003c00000 */
[----:B------:R-:W-:Y:S05]  /*0080*/  BSYNC.RECONVERGENT B4 ;  /* 0x0000000000047941 */ /* 0x000fea0003800200 */
.L_x_2354:
[----:B------:R-:W-:Y:S05]  /*0090*/  EXIT ;  /* 0x000000000000794d */ /* 0x000fea0003800000 */
        .type           $_ZN5flash24flash_fwd_splitkv_kernelI23Flash_fwd_kernel_traitsILi128ELi64ELi128ELi4ELb0ELb0EN7cutlass6half_tE19Flash_kernel_traitsILi128ELi64ELi128ELi4ES3_EELb0ELb1ELb0ELb0ELb0ELb0ELb0ELb1EEEvNS_16Flash_fwd_paramsE$_ZN5flash30compute_attn_1rowblock_splitkvI23Flash_fwd_kernel_traitsILi128ELi64ELi128ELi4ELb0ELb0EN7cutlass6half_tE19Flash_kernel_traitsILi128ELi64ELi128ELi4ES3_EELb0ELb1ELb0ELb0ELb0ELb0ELb0ELb1ENS_16Flash_fwd_paramsEEEvRKT8_iiiii,@function
        .size           $_ZN5flash24flash_fwd_splitkv_kernelI23Flash_fwd_kernel_traitsILi128ELi64ELi128ELi4ELb0ELb0EN7cutlass6half_tE19Flash_kernel_traitsILi128ELi64ELi128ELi4ES3_EELb0ELb1ELb0ELb0ELb0ELb0ELb0ELb1EEEvNS_16Flash_fwd_paramsE$_ZN5flash30compute_attn_1rowblock_splitkvI23Flash_fwd_kernel_traitsILi128ELi64ELi128ELi4ELb0ELb0EN7cutlass6half_tE19Flash_kernel_traitsILi128ELi64ELi128ELi4ES3_EELb0ELb1ELb0ELb0ELb0ELb0ELb0ELb1ENS_16Flash_fwd_paramsEEEvRKT8_iiiii,(.L_x_14908 - $_ZN5flash24flash_fwd_splitkv_kernelI23Flash_fwd_kernel_traitsILi128ELi64ELi128ELi4ELb0ELb0EN7cutlass6half_tE19Flash_kernel_traitsILi128ELi64ELi128ELi4ES3_EELb0ELb1ELb0ELb0ELb0ELb0ELb0ELb1EEEvNS_16Flash_fwd_paramsE$_ZN5flash30compute_attn_1rowblock_splitkvI23Flash_fwd_kernel_traitsILi128ELi64ELi128ELi4ELb0ELb0EN7cutlass6half_tE19Flash_kernel_traitsILi128ELi64ELi128ELi4ES3_EELb0ELb1ELb0ELb0ELb0ELb0ELb0ELb1ENS_16Flash_fwd_paramsEEEvRKT8_iiiii)
$_ZN5flash24flash_fwd_splitkv_kernelI23Flash_fwd_kernel_traitsILi128ELi64ELi128ELi4ELb0ELb0EN7cutlass6half_tE19Flash_kernel_traitsILi128ELi64ELi128ELi4ES3_EELb0ELb1ELb0ELb0ELb0ELb0ELb0ELb1EEEvNS_16Flash_fwd_paramsE$_ZN5flash30compute_attn_1rowblock_splitkvI23Flash_fwd_kernel_traitsILi128ELi64ELi128ELi4ELb0ELb0EN7cutlass6half_tE19Flash_kernel_traitsILi128ELi64ELi128ELi4ES3_EELb0ELb1ELb0ELb0ELb0ELb0ELb0ELb1ENS_16Flash_fwd_paramsEEEvRKT8_iiiii:
        /* <DEDUP_REMOVED lines=38> */
.L_x_2356:
[----:B------:R-:W-:Y:S05]  /*0300*/  BSYNC.RECONVERGENT B0 ;  /* 0x0000000000007941 */ /* 0x000fea0003800200 */
.L_x_2355:
[----:B------:R-:W-:Y:S04]  /*0310*/  BSSY.RECONVERGENT B0, `(.L_x_2357) ;  /* 0x0000007000007945 */ /* 0x000fe80003800200 */
[----:B------:R-:W-:Y:S05]  /*0320*/  @!P3 BRA `(.L_x_2358) ;  /* 0x000000000014b947 */ /* 0x000fea0003800000 */
[----:B-----5:R-:W3:Y:S02]  /*0330*/  LD.E.U8 R2, desc[UR6][R132.64+0x1b2] ;  /* 0x0001b20684027980 */ /* 0x020ee4000c101100 */
[----:B---3--:R-:W-:-:S13]  /*0340*/  ISETP.NE.AND P1, PT, R2, RZ, PT ;  /* 0x000000ff0200720c */ /* 0x008fda0003f25270 */
[----:B------:R-:W3:Y:S02]  /*0350*/  @P1 LD.E R9, desc[UR6][R10.64+0x4] ;  /* 0x000004060a091980 */ /* 0x000ee4000c101900 */
[----:B---3--:R-:W-:-:S06]  /*0360*/  @P1 IADD3 R2, PT, PT, R9, -R14, RZ ;  /* 0x8000000e09021210 */ /* 0x008fcc0007ffe0ff */
[----:B------:R3:W5:Y:S02]  /*0370*/  @!P1 LD.E R2, desc[UR6][R10.64] ;  /* 0x000000060a029980 */ /* 0x000764000c101900 */
.L_x_2358:
[----:B------:R-:W-:Y:S05]  /*0380*/  BSYNC.RECONVERGENT B0 ;  /* 0x0000000000007941 */ /* 0x000fea0003800200 */
.L_x_2357:
        /* <DEDUP_REMOVED lines=9> */
.L_x_2360:
[----:B------:R-:W4:Y:S01]  /*0420*/  LD.E.64 R4, desc[UR6][R132.64+0x108] ;  /* 0x0001080684047980 */ /* 0x000f22000c101b00 */
[----:B------:R-:W-:Y:S01]  /*0430*/  BSSY.RECONVERGENT B0, `(.L_x_2362) ;  /* 0x0000006000007945 */ /* 0x000fe20003800200 */
[----:B------:R-:W-:Y:S01]  /*0440*/  IMAD.MOV.U32 R2, RZ, RZ, RZ ;  /* 0x000000ffff027224 */ /* 0x000fe200078e00ff */
[----:B----4-:R-:W-:-:S04]  /*0450*/  ISETP.NE.U32.AND P0, PT, R4, RZ, PT ;  /* 0x000000ff0400720c */ /* 0x010fc80003f05070 */
[----:B------:R-:W-:-:S13]  /*0460*/  ISETP.NE.AND.EX P0, PT, R5, RZ, PT, P0 ;  /* 0x000000ff0500720c */ /* 0x000fda0003f05300 */
[----:B------:R-:W-:Y:S05]  /*0470*/  @!P0 BRA `(.L_x_2363) ;  /* 0x0000000000048947 */ /* 0x000fea0003800000 */
[----:B------:R4:W5:Y:S02]  /*0480*/  LD.E R2, desc[UR6][R132.64+0xbc] ;  /* 0x0000bc0684027980 */ /* 0x000964000c101900 */
.L_x_2363:
[----:B------:R-:W-:Y:S05]  /*0490*/  BSYNC.RECONVERGENT B0 ;  /* 0x0000000000007941 */ /* 0x000fea0003800200 */
.L_x_2362:
[----:B-----5:R-:W-:Y:S02]  /*04a0*/  IADD3 R65, PT, PT, R73, R2, RZ ;  /* 0x0000000249417210 */ /* 0x020fe40007ffe0ff */
.L_x_2361:
[----:B------:R-:W-:Y:S05]  /*04b0*/  BSYNC.RECONVERGENT B1 ;  /* 0x0000000000017941 */ /* 0x000fea0003800200 */
.L_x_2359:
[----:B------:R-:W-:Y:S01]  /*04c0*/  IMAD.SHL.U32 R77, R215, 0x40, RZ ;  /* 0x00000040d74d7824 */ /* 0x000fe200078e00ff */
[----:B------:R-:W-:Y:S01]  /*04d0*/  MOV R4, R212 ;  /* 0x000000d400047202 */ /* 0x000fe20000000f00 */
[----:B------:R-:W-:-:S03]  /*04e0*/  IMAD.MOV.U32 R5, RZ, RZ, 0x0 ;  /* 0x00000000ff057424 */ /* 0x000fc600078e00ff */
[----:B------:R-:W-:-:S13]  /*04f0*/  ISETP.GT.AND P0, PT, R216, R77, PT ;  /* 0x0000004dd800720c */ /* 0x000fda0003f04270 */
[----:B-1234-:R-:W-:Y:S05]  /*0500*/  @!P0 RET.REL.NODEC R4 `(_ZN5flash24flash_fwd_splitkv_kernelI23Flash_fwd_kernel_traitsILi128ELi64ELi128ELi4ELb0ELb0EN7cutlass6half_tE19Flash_kernel_traitsILi128ELi64ELi128ELi4ES3_EELb0ELb1ELb0ELb0ELb0ELb0ELb0ELb1EEEvNS_16Flash_fwd_paramsE) ;  /* 0xfffffff804bc8950 */ /* 0x01efea0003c3ffff */
[----:B------:R-:W2:Y:S04]  /*0510*/  LD.E R5, desc[UR6][R132.64+0x188] ;  /* 0x0001880684057980 */ /* 0x000ea8000c101900 */
[----:B------:R-:W3:Y:S04]  /*0520*/  LD.E R9, desc[UR6][R132.64+0x184] ;  /* 0x0001840684097980 */ /* 0x000ee8000c101900 */
[----:B------:R-:W4:Y:S01]  /*0530*/  LD.E R11, desc[UR6][R132.64+0xb8] ;  /* 0x0000b806840b7980 */ /* 0x000f22000c101900 */
[----:B------:R-:W-:Y:S02]  /*0540*/  VIADD R7, R65, 0x7f ;  /* 0x0000007f41077836 */ /* 0x000fe40000000000 */
[----:B------:R-:W-:-:S03]  /*0550*/  IMAD R2, R215, 0x40, -R216 ;  /* 0x00000040d7027824 */ /* 0x000fc600078e0ad8 */
[----:B------:R-:W-:-:S04]  /*0560*/  SHF.R.S32.HI R6, RZ, 0x1f, R7 ;  /* 0x0000001fff067819 */ /* 0x000fc80000011407 */
[----:B------:R-:W-:-:S04]  /*0570*/  LEA.HI R6, R6, R7, RZ, 0x7 ;  /* 0x0000000706067211 */ /* 0x000fc800078f38ff */
[----:B------:R-:W-:Y:S02]  /*0580*/  SHF.R.S32.HI R6, RZ, 0x7, R6 ;  /* 0x00000007ff067819 */ /* 0x000fe40000011406 */
[----:B--2---:R-:W-:Y:S02]  /*0590*/  IADD3 R5, PT, PT, R5, R2, R7 ;  /* 0x0000000205057210 */ /* 0x004fe40007ffe007 */
[----:B------:R-:W1:Y:S01]  /*05a0*/  S2R R2, SR_TID.X ;  /* 0x0000000000027919 */ /* 0x000e620000002100 */
[----:B---3--:R-:W-:Y:S02]  /*05b0*/  IMAD.IADD R4, R9, 0x1, R216 ;  /* 0x0000000109047824 */ /* 0x008fe400078e02d8 */
[----:B------:R-:W-:Y:S02]  /*05c0*/  VIADD R5, R5, 0x40 ;  /* 0x0000004005057836 */ /* 0x000fe40000000000 */
[----:B----4-:R-:W-:Y:S01]  /*05d0*/  VIADD R11, R11, 0x7f ;  /* 0x0000007f0b0b7836 */ /* 0x010fe20000000000 */
[----:B------:R-:W-:-:S02]  /*05e0*/  IADD3 R9, PT, PT, -R4, R77, R65 ;  /* 0x0000004d04097210 */ /* 0x000fc40007ffe141 */
[----:B------:R-:W-:Y:S02]  /*05f0*/  SHF.R.S32.HI R4, RZ, 0x1f, R5 ;  /* 0x0000001fff047819 */ /* 0x000fe40000011405 */
[----:B------:R-:W-:Y:S02]  /*0600*/  SHF.R.S32.HI R10, RZ, 0x1f, R11 ;  /* 0x0000001fff0a7819 */ /* 0x000fe4000001140b */
[----:B------:R-:W-:Y:S02]  /*0610*/  SHF.R.S32.HI R8, RZ, 0x1f, R9 ;  /* 0x0000001fff087819 */ /* 0x000fe40000011409 */
[----:B------:R-:W-:Y:S02]  /*0620*/  LEA.HI R10, R10, R11, RZ, 0x7 ;  /* 0x0000000b0a0a7211 */ /* 0x000fe400078f38ff */
[----:B------:R-:W-:Y:S02]  /*0630*/  LEA.HI R4, R4, R5, RZ, 0x7 ;  /* 0x0000000504047211 */ /* 0x000fe400078f38ff */
[----:B------:R-:W-:-:S02]  /*0640*/  LEA.HI R8, R8, R9, RZ, 0x7 ;  /* 0x0000000908087211 */ /* 0x000fc400078f38ff */
[----:B------:R-:W-:Y:S02]  /*0650*/  SHF.R.S32.HI R5, RZ, 0x7, R10 ;  /* 0x00000007ff057819 */ /* 0x000fe4000001140a */
        /* <DEDUP_REMOVED lines=19> */
[----:B------:R-:W-:Y:S02]  /*0790*/  BSSY.RECONVERGENT B0, `(.L_x_2365) ;  /* 0x0000023000007945 */ /* 0x000fe40003800200 */
[----:B------:R-:W-:Y:S01]  /*07a0*/  ISETP.NE.AND P6, PT, R10, RZ, PT ;  /* 0x000000ff0a00720c */ /* 0x000fe20003fc5270 */
[-C--:B--2---:R-:W-:Y:S02]  /*07b0*/  @P0 IMAD R5, R9, R218.reuse, RZ ;  /* 0x000000da09050224 */ /* 0x084fe400078e02ff */
[----:B------:R-:W-:-:S04]  /*07c0*/  @P0 IMAD.WIDE.U32 R218, R8, R218, RZ ;  /* 0x000000da08da0225 */ /* 0x000fc800078e00ff */
[----:B----4-:R-:W-:-:S04]  /*07d0*/  @!P0 IMAD.WIDE.U32 R16, R12, R214, RZ ;  /* 0x000000d60c108225 */ /* 0x010fc800078e00ff */
[----:B------:R-:W-:Y:S02]  /*07e0*/  @!P0 IMAD R12, R13, R214, RZ ;  /* 0x000000d60d0c8224 */ /* 0x000fe400078e02ff */
[----:B------:R-:W-:-:S04]  /*07f0*/  IMAD.WIDE.U32 R20, R77, R8, R10 ;  /* 0x000000084d147225 */ /* 0x000fc800078e000a */
[----:B------:R-:W-:Y:S01]  /*0800*/  @!P0 IMAD.IADD R12, R17, 0x1, R12 ;  /* 0x00000001110c8824 */ /* 0x000fe200078e020c */
[----:B------:R-:W-:Y:S01]  /*0810*/  @P0 IADD3 R12, PT, PT, R219, R5, RZ ;  /* 0x00000005db0c0210 */ /* 0x000fe20007ffe0ff */
[----:B------:R-:W-:Y:S01]  /*0820*/  @P0 IMAD.MOV.U32 R16, RZ, RZ, R218 ;  /* 0x000000ffff100224 */ /* 0x000fe200078e00da */
[----:B------:R-:W-:Y:S01]  /*0830*/  SHF.R.U32.HI R5, RZ, 0x3, R2 ;  /* 0x00000003ff057819 */ /* 0x000fe20000011602 */
[----:B------:R-:W-:-:S03]  /*0840*/  IMAD R13, R9, R77, RZ ;  /* 0x0000004d090d7224 */ /* 0x000fc600078e02ff */
[----:B------:R-:W-:Y:S02]  /*0850*/  ISETP.GE.AND P2, PT, R5, R216, PT ;  /* 0x000000d80500720c */ /* 0x000fe40003f46270 */
        /* <DEDUP_REMOVED lines=13> */
[----:B-----5:R-:W-:Y:S01]  /*0930*/  ISETP.GE.AND P5, PT, R10, R3, PT ;  /* 0x000000030a00720c */ /* 0x020fe20003fa6270 */
[----:B------:R-:W-:Y:S01]  /*0940*/  IMAD R2, R9, R5, RZ ;  /* 0x0000000509027224 */ /* 0x000fe200078e02ff */
[----:B------:R-:W-:Y:S01]  /*0950*/  ISETP.GE.AND P3, PT, R12, R3, PT ;  /* 0x000000030c00720c */ /* 0x000fe20003f66270 */
[----:B------:R-:W-:-:S04]  /*0960*/  IMAD.WIDE.U32 R16, R8, R5, R20 ;  /* 0x0000000508107225 */ /* 0x000fc800078e0014 */
[----:B------:R-:W-:Y:S01]  /*0970*/  IMAD.IADD R2, R17, 0x1, R2 ;  /* 0x0000000111027824 */ /* 0x000fe200078e0202 */
[----:B------:R-:W-:-:S04]  /*0980*/  LEA R22, P2, R16, R14, 0x1 ;  /* 0x0000000e10167211 */ /* 0x000fc800078408ff */
[----:B------:R-:W-:-:S05]  /*0990*/  LEA.HI.X R23, R16, R15, R2, 0x1, P2 ;  /* 0x0000000f10177211 */ /* 0x000fca00010f0c02 */
[----:B------:R1:W-:Y:S04]  /*09a0*/  @!P5 ST.E.128 desc[UR6][R22.64], RZ ;  /* 0x000000ff1600d985 */ /* 0x0003e8000c101d06 */
[----:B------:R1:W-:Y:S02]  /*09b0*/  @!P3 ST.E.128 desc[UR6][R22.64+0x80], RZ ;  /* 0x000080ff1600b985 */ /* 0x0003e4000c101d06 */
.L_x_2366:
[----:B------:R-:W-:Y:S05]  /*09c0*/  BSYNC.RECONVERGENT B0 ;  /* 0x0000000000007941 */ /* 0x000fea0003800200 */
.L_x_2365:
        /* <DEDUP_REMOVED lines=17> */
.L_x_2368:
[----:B------:R-:W-:Y:S05]  /*0ae0*/  BSYNC.RECONVERGENT B0 ;  /* 0x0000000000007941 */ /* 0x000fea0003800200 */
.L_x_2367:
[----:B-----5:R-:W-:Y:S01]  /*0af0*/  IMAD R4, R4, R214, R213 ;  /* 0x000000d604047224 */ /* 0x020fe200078e02d5 */
[----:B------:R-:W-:Y:S01]  /*0b00*/  BSSY.RECONVERGENT B0, `(.L_x_2369) ;  /* 0x0000013000007945 */ /* 0x000fe20003800200 */
[C---:B------:R-:W-:Y:S02]  /*0b10*/  ISETP.GE.OR P5, PT, R5.reuse, R216, P6 ;  /* 0x000000d80500720c */ /* 0x040fe400037a6670 */
[----:B------:R-:W-:Y:S01]  /*0b20*/  IMAD R0, R0, R4, R77 ;  /* 0x0000000400007224 */ /* 0x000fe200078e024d */
[----:B-1----:R-:W-:Y:S01]  /*0b30*/  IADD3 R23, PT, PT, R5, 0x30, RZ ;  /* 0x0000003005177810 */ /* 0x002fe20007ffe0ff */
[----:B------:R-:W-:Y:S05]  /*0b40*/  @P0 BRA `(.L_x_2370) ;  /* 0x0000000000380947 */ /* 0x000fea0003800000 */
[----:B--2---:R-:W-:Y:S01]  /*0b50*/  IADD3 R17, P0, PT, R5, 0x20, RZ ;  /* 0x0000002005117810 */ /* 0x004fe20007f1e0ff */
        /* <DEDUP_REMOVED lines=13> */
.L_x_2370:
[----:B------:R-:W-:Y:S05]  /*0c30*/  BSYNC.RECONVERGENT B0 ;  /* 0x0000000000007941 */ /* 0x000fea0003800200 */
.L_x_2369:
[CC--:B------:R-:W-:Y:S01]  /*0c40*/  ISETP.GE.AND P1, PT, R23.reuse, R216.reuse, PT ;  /* 0x000000d81700720c */ /* 0x0c0fe20003f26270 */
[----:B------:R-:W-:Y:S01]  /*0c50*/  BSSY.RECONVERGENT B0, `(.L_x_2371) ;  /* 0x0000017000007945 */ /* 0x000fe20003800200 */
[C---:B------:R-:W-:Y:S01]  /*0c60*/  IADD3 R13, P0, PT, R0.reuse, R5, RZ ;  /* 0x00000005000d7210 */ /* 0x040fe20007f1e0ff */
[----:B------:R-:W-:Y:S01]  /*0c70*/  @!P5 IMAD.MOV.U32 R4, RZ, RZ, 0x7f800000 ;  /* 0x7f800000ff04d424 */ /* 0x000fe200078e00ff */
[----:B------:R-:W-:Y:S01]  /*0c80*/  ISETP.GE.OR P6, PT, R23, R216, P6 ;  /* 0x000000d81700720c */ /* 0x000fe200037c6670 */
[----:B------:R-:W-:Y:S01]  /*0c90*/  @!P4 IMAD.MOV.U32 R2, RZ, RZ, 0x7f800000 ;  /* 0x7f800000ff02c424 */ /* 0x000fe200078e00ff */
[----:B------:R-:W-:Y:S02]  /*0ca0*/  LEA.HI.X.SX32 R0, R0, RZ, 0x1, P0 ;  /* 0x000000ff00007211 */ /* 0x000fe400000f0eff */
[----:B-12---:R-:W-:-:S04]  /*0cb0*/  LEA R16, P0, R13, R6, 0x2 ;  /* 0x000000060d107211 */ /* 0x006fc800078010ff */
[----:B------:R-:W-:Y:S01]  /*0cc0*/  LEA.HI.X R17, R13, R7, R0, 0x2, P0 ;  /* 0x000000070d117211 */ /* 0x000fe200000f1400 */
[----:B------:R-:W-:Y:S01]  /*0cd0*/  @!P3 IMAD.MOV.U32 R0, RZ, RZ, 0x7f800000 ;  /* 0x7f800000ff00b424 */ /* 0x000fe200078e00ff */
[----:B------:R-:W-:Y:S07]  /*0ce0*/  @P1 BRA `(.L_x_2372) ;  /* 0x0000000000341947 */ /* 0x000fee0003800000 */
[----:B------:R-:W-:Y:S02]  /*0cf0*/  IADD3 R7, P0, PT, R5, 0x30, RZ ;  /* 0x0000003005077810 */ /* 0x000fe40007f1e0ff */
        /* <DEDUP_REMOVED lines=12> */
.L_x_2372:
[----:B------:R-:W-:Y:S05]  /*0dc0*/  BSYNC.RECONVERGENT B0 ;  /* 0x0000000000007941 */ /* 0x000fea0003800200 */
.L_x_2371:
[----:B------:R-:W-:Y:S01]  /*0dd0*/  MOV R213, 0x0 ;  /* 0x0000000000d57802 */ /* 0x000fe20000000f00 */
[----:B------:R-:W-:Y:S04]  /*0de0*/  @!P5 ST.E desc[UR6][R16.64], R4 ;  /* 0x000000041000d985 */ /* 0x000fe8000c101906 */
[----:B------:R-:W-:Y:S04]  /*0df0*/  @!P4 ST.E desc[UR6][R16.64+0x40], R2 ;  /* 0x000040021000c985 */ /* 0x000fe8000c101906 */
[----:B------:R1:W-:Y:S02]  /*0e00*/  @!P3 ST.E desc[UR6][R16.64+0x80], R0 ;  /* 0x000080001000b985 */ /* 0x0003e4000c101906 */
[----:B-1----:R-:W-:Y:S05]  /*0e10*/  @P6 RET.REL.NODEC R212 `(_ZN5flash24flash_fwd_splitkv_kernelI23Flash_fwd_kernel_traitsILi128ELi64ELi128ELi4ELb0ELb0EN7cutlass6half_tE19Flash_kernel_traitsILi128ELi64ELi128ELi4ES3_EELb0ELb1ELb0ELb0ELb0ELb0ELb0ELb1EEEvNS_16Flash_fwd_paramsE) ;  /* 0xfffffff0d4786950 */ /* 0x002fea0003c3ffff */
[----:B------:R-:W-:Y:S02]  /*0e20*/  MOV R3, 0x7f800000 ;  /* 0x7f80000000037802 */ /* 0x000fe40000000f00 */
[----:B------:R-:W-:-:S03]  /*0e30*/  MOV R213, 0x0 ;  /* 0x0000000000d57802 */ /* 0x000fc60000000f00 */
[----:B------:R1:W-:Y:S02]  /*0e40*/  ST.E desc[UR6][R16.64+0xc0], R3 ;  /* 0x0000c00310007985 */ /* 0x0003e4000c101906 */
[----:B-1----:R-:W-:Y:S05]  /*0e50*/  RET.REL.NODEC R212 `(_ZN5flash24flash_fwd_splitkv_kernelI23Flash_fwd_kernel_traitsILi128ELi64ELi128ELi4ELb0ELb0EN7cutlass6half_tE19Flash_kernel_traitsILi128ELi64ELi128ELi4ES3_EELb0ELb1ELb0ELb0ELb0ELb0ELb0ELb1EEEvNS_16Flash_fwd_paramsE) ;  /* 0xfffffff0d4687950 */ /* 0x002fea0003c3ffff */
.L_x_2364:
        /* <DEDUP_REMOVED lines=12> */
[----:B------:R-:W1:Y:S04]  /*0f20*/  LD.E R13, desc[UR6][R132.64+0x170] ;  /* 0x00017006840d7980 */ /* 0x000e68000c101900 */
        /* <DEDUP_REMOVED lines=11> */
[----:B-----5:R-:W1:Y:S08]  /*0fe0*/  I2F.RP R12, R5 ;  /* 0x00000005000c7306 */ /* 0x020e700000209400 */
        /* <DEDUP_REMOVED lines=23> */
[C---:B------:R-:W-:Y:S02]  /*1160*/  LEA R220, P0, R14.reuse, R222, 0x2 ;  /* 0x000000de0edc7211 */ /* 0x040fe400078010ff */
[----:B------:R-:W-:Y:S02]  /*1170*/  @!P1 IADD3 R11, PT, PT, -R11, RZ, RZ ;  /* 0x000000ff0b0b9210 */ /* 0x000fe40007ffe1ff */
[----:B------:R-:W-:Y:S02]  /*1180*/  LEA.HI.X R221, R14, R223, R3, 0x2, P0 ;  /* 0x000000df0edd7211 */ /* 0x000fe400000f1403 */
[----:B------:R-:W-:Y:S01]  /*1190*/  @!P2 LOP3.LUT R11, RZ, R13, RZ, 0x33, !PT ;  /* 0x0000000dff0ba212 */ /* 0x000fe200078e33ff */
[----:B------:R-:W2:Y:S04]  /*11a0*/  LD.E.64 R14, desc[UR6][R8.64+0x28] ;  /* 0x00002806080e7980 */ /* 0x000ea8000c101b00 */
[----:B------:R-:W-:-:S05]  /*11b0*/  IMAD.WIDE R4, R11, 0x4, R220 ;  /* 0x000000040b047825 */ /* 0x000fca00078e02dc */
[----:B------:R1:W2:Y:S01]  /*11c0*/  LD.E R3, desc[UR6][R4.64] ;  /* 0x0000000604037980 */ /* 0x0002a2000c101900 */
[----:B---3--:R-:W-:-:S04]  /*11d0*/  IABS R10, R0 ;  /* 0x00000000000a7213 */ /* 0x008fc80000000000 */
[----:B------:R-:W3:Y:S08]  /*11e0*/  I2F.RP R20, R10 ;  /* 0x0000000a00147306 */ /* 0x000ef00000209400 */
[----:B---3--:R-:W3:Y:S02]  /*11f0*/  MUFU.RCP R12, R20 ;  /* 0x00000014000c7308 */ /* 0x008ee40000001000 */
[----:B---3--:R-:W-:-:S06]  /*1200*/  VIADD R12, R12, 0xffffffe ;  /* 0x0ffffffe0c0c7836 */ /* 0x008fcc0000000000 */
[----:B------:R-:W3:Y:S01]  /*1210*/  F2I.FTZ.U32.TRUNC.NTZ R23, R12 ;  /* 0x0000000c00177305 */ /* 0x000ee2000021f000 */
[----:B------:R-:W-:Y:S01]  /*1220*/  IMAD.MOV.U32 R22, RZ, RZ, RZ ;  /* 0x000000ffff167224 */ /* 0x000fe200078e00ff */
[----:B------:R-:W-:Y:S02]  /*1230*/  IABS R7, R213 ;  /* 0x000000d500077213 */ /* 0x000fe40000000000 */
[----:B-1----:R-:W-:Y:S02]  /*1240*/  IABS R5, R0 ;  /* 0x0000000000057213 */ /* 0x002fe40000000000 */
[----:B---3--:R-:W-:-:S05]  /*1250*/  IADD3 R4, PT, PT, RZ, -R23, RZ ;  /* 0x80000017ff047210 */ /* 0x008fca0007ffe0ff */
        /* <DEDUP_REMOVED lines=14> */
[----:B------:R-:W-:-:S04]  /*1340*/  @P2 IADD3 R4, PT, PT, R4, 0x1, RZ ;  /* 0x0000000104042810 */ /* 0x000fc80007ffe0ff */
[----:B------:R-:W-:Y:S01]  /*1350*/  MOV R11, R4 ;  /* 0x00000004000b7202 */ /* 0x000fe20000000f00 */
[----:B----4-:R-:W-:-:S04]  /*1360*/  IMAD R4, R205, R6, RZ ;  /* 0x00000006cd047224 */ /* 0x010fc800078e02ff */
[----:B------:R-:W-:Y:S01]  /*1370*/  @!P0 IMAD.MOV R11, RZ, RZ, -R11 ;  /* 0x000000ffff0b8224 */ /* 0x000fe200078e0a0b */
[----:B------:R-:W-:-:S04]  /*1380*/  @!P1 LOP3.LUT R11, RZ, R0, RZ, 0x33, !PT ;  /* 0x00000000ff0b9212 */ /* 0x000fc800078e33ff */
[----:B------:R-:W-:Y:S01]  /*1390*/  SHF.R.S32.HI R10, RZ, 0x1f, R11 ;  /* 0x0000001fff0a7819 */ /* 0x000fe2000001140b */
[----:B------:R-:W-:-:S04]  /*13a0*/  IMAD R13, R17, R11, RZ ;  /* 0x0000000b110d7224 */ /* 0x000fc800078e02ff */
[----:B------:R-:W-:Y:S01]  /*13b0*/  IMAD R10, R16, R10, R13 ;  /* 0x0000000a100a7224 */ /* 0x000fe200078e020d */
[----:B--2---:R-:W-:Y:S01]  /*13c0*/  SHF.R.S32.HI R7, RZ, 0x1f, R3 ;  /* 0x0000001fff077819 */ /* 0x004fe20000011403 */
        /* <DEDUP_REMOVED lines=16> */
.L_x_2374:
        /* <DEDUP_REMOVED lines=11> */
[----:B-----5:R-:W-:Y:S02]  /*1580*/  @!P2 SHF.R.S32.HI R10, RZ, 0x1f, R12 ;  /* 0x0000001fff0aa819 */ /* 0x020fe4000001140c */
        /* <DEDUP_REMOVED lines=34> */
[----:B------:R-:W-:-:S02]  /*17b0*/  @!P2 MOV R10, R22 ;  /* 0x00000016000aa202 */ /* 0x000fc40000000f00 */
[----:B------:R-:W-:Y:S01]  /*17c0*/  @P2 MOV R10, R20 ;  /* 0x00000014000a2202 */ /* 0x000fe20000000f00 */
[----:B------:R-:W-:Y:S01]  /*17d0*/  @!P2 IMAD R4, R207, R13, RZ ;  /* 0x0000000dcf04a224 */ /* 0x000fe200078e02ff */
[----:B------:R-:W-:Y:S02]  /*17e0*/  @!P2 SHF.R.S32.HI R3, RZ, 0x1f, R13 ;  /* 0x0000001fff03a819 */ /* 0x000fe4000001140d */
[----:B------:R-:W-:Y:S01]  /*17f0*/  LEA R6, R62, 0xffffff80, 0x7 ;  /* 0xffffff803e067811 */ /* 0x000fe200078e38ff */
[----:B------:R-:W-:Y:S01]  /*1800*/  IMAD.MOV.U32 R20, RZ, RZ, R10 ;  /* 0x000000ffff147224 */ /* 0x000fe200078e000a */
[----:B------:R-:W-:Y:S02]  /*1810*/  MOV R21, R7 ;  /* 0x0000000700157202 */ /* 0x000fe40000000f00 */
[----:B------:R-:W-:Y:S01]  /*1820*/  @P3 IADD3 R11, PT, PT, R11, 0x1, RZ ;  /* 0x000000010b0b3810 */ /* 0x000fe20007ffe0ff */
[----:B------:R-:W-:Y:S02]  /*1830*/  @!P2 IMAD R3, R3, R206, R4 ;  /* 0x000000ce0303a224 */ /* 0x000fe400078e0204 */
[----:B------:R-:W-:Y:S01]  /*1840*/  @!P2 IMAD.WIDE.U32 R22, R206, R13, RZ ;  /* 0x0000000dce16a225 */ /* 0x000fe200078e00ff */
[----:B------:R-:W-:-:S02]  /*1850*/  @!P0 IADD3 R11, PT, PT, -R11, RZ, RZ ;  /* 0x000000ff0b0b8210 */ /* 0x000fc40007ffe1ff */
[----:B------:R-:W-:Y:S01]  /*1860*/  @!P1 LOP3.LUT R11, RZ, R0, RZ, 0x33, !PT ;  /* 0x00000000ff0b9212 */ /* 0x000fe200078e33ff */
[----:B------:R-:W-:Y:S01]  /*1870*/  IMAD.WIDE.U32 R20, R204, R6, R20 ;  /* 0x00000006cc147225 */ /* 0x000fe200078e0014 */
[----:B------:R-:W-:-:S03]  /*1880*/  @P2 IADD3 R13, PT, PT, R13, R14, RZ ;  /* 0x0000000e0d0d2210 */ /* 0x000fc60007ffe0ff */
[----:B------:R-:W-:Y:S02]  /*1890*/  IMAD R5, R205, R6, RZ ;  /* 0x00000006cd057224 */ /* 0x000fe400078e02ff */
[----:B------:R-:W-:Y:S01]  /*18a0*/  @!P2 IMAD.IADD R23, R23, 0x1, R3 ;  /* 0x000000011717a824 */ /* 0x000fe200078e0203 */
[----:B------:R-:W-:Y:S01]  /*18b0*/  @!P2 SHF.R.S32.HI R3, RZ, 0x1f, R12 ;  /* 0x0000001fff03a819 */ /* 0x000fe2000001140c */
[----:B------:R-:W-:Y:S01]  /*18c0*/  @!P2 IMAD R4, R19, R12, RZ ;  /* 0x0000000c1304a224 */ /* 0x000fe200078e02ff */
[----:B------:R-:W-:Y:S01]  /*18d0*/  MOV R14, R20 ;  /* 0x00000014000e7202 */ /* 0x000fe20000000f00 */
[----:B------:R-:W-:Y:S01]  /*18e0*/  IMAD.IADD R15, R21, 0x1, R5 ;  /* 0x00000001150f7824 */ /* 0x000fe200078e0205 */
[----:B------:R-:W-:Y:S01]  /*18f0*/  SHF.R.S32.HI R7, RZ, 0x1f, R11 ;  /* 0x0000001fff077819 */ /* 0x000fe2000001140b */
[----:B------:R-:W-:Y:S02]  /*1900*/  IMAD R5, R17, R11, RZ ;  /* 0x0000000b11057224 */ /* 0x000fe400078e02ff */
[----:B------:R-:W-:-:S02]  /*1910*/  @!P2 IMAD R3, R18, R3, R4 ;  /* 0x000000031203a224 */ /* 0x000fc400078e0204 */
[----:B------:R-:W-:-:S04]  /*1920*/  @!P2 IMAD.WIDE.U32 R18, R18, R12, R22 ;  /* 0x0000000c1212a225 */ /* 0x000fc800078e0016 */
[----:B------:R-:W-:-:S04]  /*1930*/  IMAD.WIDE.U32 R14, R16, R11, R14 ;  /* 0x0000000b100e7225 */ /* 0x000fc800078e000e */
        /* <DEDUP_REMOVED lines=9> */
[----:B------:R-:W-:Y:S02]  /*19d0*/  MOV R5, RZ ;  /* 0x000000ff00057202 */ /* 0x000fe40000000f00 */
.L_x_2375:
[----:B------:R-:W-:Y:S05]  /*19e0*/  BSYNC.RECONVERGENT B0 ;  /* 0x0000000000007941 */ /* 0x000fea0003800200 */
.L_x_2373:
[----:B------:R-:W-:Y:S01]  /*19f0*/  ISETP.NE.AND P0, PT, R218, -0x1, PT ;  /* 0xffffffffda00780c */ /* 0x000fe20003f05270 */
[----:B------:R-:W2:Y:S04]  /*1a00*/  LD.E.64 R126, desc[UR6][R132.64+0x30] ;  /* 0x00003006847e7980 */ /* 0x000ea8000c101b00 */
[----:B------:R-:W3:Y:S04]  /*1a10*/  LD.E.64 R22, desc[UR6][R132.64+0x48] ;  /* 0x0000480684167980 */ /* 0x000ee8000c101b00 */
[----:B------:R-:W4:Y:S04]  /*1a20*/  LD.E.64 R10, desc[UR6][R132.64+0x10] ;  /* 0x00001006840a7980 */ /* 0x000f28000c101b00 */
[----:B------:R-:W3:Y:S04]  /*1a30*/  @!P0 LD.E.64 R26, desc[UR6][R132.64+0x18] ;  /* 0x00001806841a8980 */ /* 0x000ee8000c101b00 */
[----:B------:R-:W4:Y:S04]  /*1a40*/  LD.E.64 R8, desc[UR6][R8.64] ;  /* 0x0000000608087980 */ /* 0x000f28000c101b00 */
[----:B------:R-:W4:Y:S04]  /*1a50*/  LD.E.64 R18, desc[UR6][R132.64+0x8] ;  /* 0x0000080684127980 */ /* 0x000f28000c101b00 */
[----:B------:R-:W4:Y:S04]  /*1a60*/  LD.E R12, desc[UR6][R132.64+0xd0] ;  /* 0x0000d006840c7980 */ /* 0x000f28000c101900 */
        /* <DEDUP_REMOVED lines=16> */
[----:B------:R-:W-:Y:S02]  /*1b70*/  IMAD.MOV.U32 R17, RZ, RZ, RZ ;  /* 0x000000ffff117224 */ /* 0x000fe400078e00ff */
[----:B------:R-:W-:-:S04]  /*1b80*/  IMAD.SHL.U32 R63, R2, 0x8, RZ ;  /* 0x00000008023f7824 */ /* 0x000fc800078e00ff */
[----:B------:R1:W5:Y:S06]  /*1b90*/  @P4 LD.E R17, desc[UR6][R32.64] ;  /* 0x0000000620114980 */ /* 0x00036c000c101900 */
[----:B------:R-:W-:-:S04]  /*1ba0*/  @!P3 IADD3 R15, PT, PT, R15, -R14, RZ ;  /* 0x8000000e0f0fb210 */ /* 0x000fc80007ffe0ff */
[----:B------:R-:W-:Y:S02]  /*1bb0*/  ISETP.GE.U32.AND P4, PT, R15, R14, PT ;  /* 0x0000000e0f00720c */ /* 0x000fe40003f86070 */
[C---:B------:R-:W-:Y:S02]  /*1bc0*/  LOP3.LUT R14, R63.reuse, 0x38, RZ, 0xc0, !PT ;  /* 0x000000383f0e7812 */ /* 0x040fe400078ec0ff */
[----:B------:R-:W-:Y:S02]  /*1bd0*/  LOP3.LUT R21, R63, 0x1c0, RZ, 0xc0, !PT ;  /* 0x000001c03f157812 */ /* 0x000fe400078ec0ff */
[----:B------:R-:W-:Y:S02]  /*1be0*/  IADD3 R28, P1, PT, R14, R16, RZ ;  /* 0x000000100e1c7210 */ /* 0x000fe40007f3e0ff */
[----:B------:R-:W-:Y:S01]  /*1bf0*/  LOP3.LUT R15, R213, R0, RZ, 0x3c, !PT ;  /* 0x00000000d50f7212 */ /* 0x000fe200078e3cff */
[----:B------:R-:W-:Y:S01]  /*1c00*/  @!P3 VIADD R13, R13, 0x1 ;  /* 0x000000010d0db836 */ /* 0x000fe20000000000 */
[----:B------:R-:W-:Y:S01]  /*1c10*/  LOP3.LUT R20, R21, 0x38, R2, 0xf8, !PT ;  /* 0x0000003815147812 */ /* 0x000fe200078ef802 */
[----:B------:R-:W-:Y:S01]  /*1c20*/  IMAD.X R29, RZ, RZ, R7, P1 ;  /* 0x000000ffff1d7224 */ /* 0x000fe200008e0607 */
[----:B------:R-:W-:-:S02]  /*1c30*/  ISETP.GE.AND P2, PT, R15, RZ, PT ;  /* 0x000000ff0f00720c */ /* 0x000fc40003f46270 */
[----:B------:R-:W-:Y:S01]  /*1c40*/  ISETP.NE.AND P1, PT, R0, RZ, PT ;  /* 0x000000ff0000720c */ /* 0x000fe20003f25270 */
[-C--:B------:R-:W-:Y:S01]  /*1c50*/  IMAD R5, R5, R206.reuse, RZ ;  /* 0x000000ce05057224 */ /* 0x080fe200078e02ff */
[----:B------:R-:W-:Y:S02]  /*1c60*/  LOP3.LUT R20, R20, 0x38, R63, 0x78, !PT ;  /* 0x0000003814147812 */ /* 0x000fe400078e783f */
[----:B------:R-:W-:Y:S01]  /*1c70*/  @P4 IADD3 R13, PT, PT, R13, 0x1, RZ ;  /* 0x000000010d0d4810 */ /* 0x000fe20007ffe0ff */
[----:B------:R-:W-:Y:S01]  /*1c80*/  IMAD R5, R6, R207, R5 ;  /* 0x000000cf06057224 */ /* 0x000fe200078e0205 */
[----:B------:R-:W-:Y:S01]  /*1c90*/  LOP3.LUT R63, R20, 0x1e00, R63, 0xf8, !PT ;  /* 0x00001e00143f7812 */ /* 0x000fe200078ef83f */
[----:B------:R-:W-:-:S04]  /*1ca0*/  IMAD.WIDE.U32 R20, R6, R206, R28 ;  /* 0x000000ce06147225 */ /* 0x000fc800078e001c */
[----:B------:R-:W-:Y:S01]  /*1cb0*/  IMAD.MOV.U32 R6, RZ, RZ, R13 ;  /* 0x000000ffff067224 */ /* 0x000fe200078e000d */
[----:B------:R-:W-:-:S04]  /*1cc0*/  IADD3 R21, PT, PT, R21, R5, RZ ;  /* 0x0000000515157210 */ /* 0x000fc80007ffe0ff */
[----:B------:R-:W-:Y:S02]  /*1cd0*/  @!P2 IADD3 R6, PT, PT, -R6, RZ, RZ ;  /* 0x000000ff0606a210 */ /* 0x000fe40007ffe1ff */
[----:B------:R-:W-:-:S04]  /*1ce0*/  @!P1 LOP3.LUT R6, RZ, R0, RZ, 0x33, !PT ;  /* 0x00000000ff069212 */ /* 0x000fc800078e33ff */
[----:B------:R-:W-:Y:S01]  /*1cf0*/  SHF.R.S32.HI R0, RZ, 0x1f, R6 ;  /* 0x0000001fff007819 */ /* 0x000fe20000011406 */
[----:B------:R-:W-:Y:S02]  /*1d00*/  IMAD R5, R25, R6, RZ ;  /* 0x0000000619057224 */ /* 0x000fe400078e02ff */
[----:B------:R-:W-:Y:S01]  /*1d10*/  IMAD.WIDE.U32 R20, R6, R24, R20 ;  /* 0x0000001806147225 */ /* 0x000fe200078e0014 */
[----:B------:R-:W-:-:S03]  /*1d20*/  SHF.R.U32.HI R120, RZ, 0x3, R2 ;  /* 0x00000003ff787819 */ /* 0x000fc60000011602 */
[----:B------:R-:W-:Y:S02]  /*1d30*/  IMAD R24, R0, R24, R5 ;  /* 0x0000001800187224 */ /* 0x000fe400078e0205 */
[----:B------:R-:W-:Y:S01]  /*1d40*/  IMAD.MOV.U32 R121, RZ, RZ, RZ ;  /* 0x000000ffff797224 */ /* 0x000fe200078e00ff */
[----:B------:R-:W1:Y:S01]  /*1d50*/  S2UR UR4, SR_CgaCtaId ;  /* 0x00000000000479c3 */ /* 0x000e620000008800 */
[-C--:B------:R-:W-:Y:S01]  /*1d60*/  IMAD R211, R207, R120.reuse, RZ ;  /* 0x00000078cfd37224 */ /* 0x080fe200078e02ff */
[----:B------:R-:W-:Y:S01]  /*1d70*/  UMOV UR5, 0x400 ;  /* 0x0000040000057882 */ /* 0x000fe20000000000 */
[----:B------:R-:W-:Y:S01]  /*1d80*/  IMAD R209, R205, R120, RZ ;  /* 0x00000078cdd17224 */ /* 0x000fe200078e02ff */
[----:B------:R-:W-:Y:S01]  /*1d90*/  SHF.L.U32 R61, R62, 0x7, RZ ;  /* 0x000000073e3d7819 */ /* 0x000fe200000006ff */
[----:B------:R-:W-:Y:S01]  /*1da0*/  IMAD.SHL.U32 R75, R2, 0x4, RZ ;  /* 0x00000004024b7824 */ /* 0x000fe200078e00ff */
[C---:B------:R-:W-:Y:S01]  /*1db0*/  SHF.L.U64.HI R69, R204.reuse, 0x4, R205 ;  /* 0x00000004cc457819 */ /* 0x040fe200000102cd */
[----:B------:R-:W-:Y:S01]  /*1dc0*/  IMAD.SHL.U32 R66, R204, 0x10, RZ ;  /* 0x00000010cc427824 */ /* 0x000fe200078e00ff */
[C---:B------:R-:W-:Y:S01]  /*1dd0*/  SHF.L.U64.HI R67, R206.reuse, 0x4, R207 ;  /* 0x00000004ce437819 */ /* 0x040fe200000102cf */
[----:B------:R-:W-:Y:S01]  /*1de0*/  IMAD.SHL.U32 R64, R206, 0x10, RZ ;  /* 0x00000010ce407824 */ /* 0x000fe200078e00ff */
[----:B------:R-:W-:-:S02]  /*1df0*/  LOP3.LUT R75, R75, 0x1c, RZ, 0xc0, !PT ;  /* 0x0000001c4b4b7812 */ /* 0x000fc400078ec0ff */
[----:B------:R-:W-:Y:S01]  /*1e00*/  IADD3 R68, PT, PT, R61, -0x80, RZ ;  /* 0xffffff803d447810 */ /* 0x000fe20007ffe0ff */
[----:B-1----:R-:W-:-:S06]  /*1e10*/  ULEA UR4, UR4, UR5, 0x18 ;  /* 0x0000000504047291 */ /* 0x002fcc000f8ec0ff */
[----:B------:R-:W-:Y:S01]  /*1e20*/  LEA R63, R63, UR4, 0x1 ;  /* 0x000000043f3f7c11 */ /* 0x000fe2000f8e08ff */
[----:B--2---:R-:W-:Y:S02]  /*1e30*/  @P0 IMAD R13, R127, R218, RZ ;  /* 0x000000da7f0d0224 */ /* 0x004fe400078e02ff */
[----:B---3--:R-:W-:-:S04]  /*1e40*/  @!P0 IMAD.WIDE.U32 R30, R26, R214, RZ ;  /* 0x000000d61a1e8225 */ /* 0x008fc800078e00ff */
[----:B------:R-:W-:Y:S02]  /*1e50*/  @!P0 IMAD R7, R27, R214, RZ ;  /* 0x000000d61b078224 */ /* 0x000fe400078e02ff */
[----:B------:R-:W-:-:S04]  /*1e60*/  @P0 IMAD.WIDE.U32 R26, R126, R218, RZ ;  /* 0x000000da7e1a0225 */ /* 0x000fc800078e00ff */
[----:B------:R-:W-:Y:S02]  /*1e70*/  @!P0 IMAD.MOV.U32 R16, RZ, RZ, R30 ;  /* 0x000000ffff108224 */ /* 0x000fe400078e001e */
[----:B------:R-:W-:Y:S02]  /*1e80*/  @P0 IMAD.MOV.U32 R16, RZ, RZ, R26 ;  /* 0x000000ffff100224 */ /* 0x000fe400078e001a */
[----:B------:R-:W-:Y:S02]  /*1e90*/  @!P0 IMAD.IADD R7, R31, 0x1, R7 ;  /* 0x000000011f078824 */ /* 0x000fe400078e0207 */
[----:B------:R-:W-:Y:S01]  /*1ea0*/  @P0 IMAD.IADD R7, R27, 0x1, R13 ;  /* 0x000000011b070824 */ /* 0x000fe200078e020d */
[----:B------:R-:W-:Y:S01]  /*1eb0*/  IADD3 R26, P1, PT, R14, R16, RZ ;  /* 0x000000100e1a7210 */ /* 0x000fe20007f3e0ff */
[----:B------:R-:W-:-:S04]  /*1ec0*/  IMAD R5, R23, R213, RZ ;  /* 0x000000d517057224 */ /* 0x000fc800078e02ff */
[----:B------:R-:W-:Y:S01]  /*1ed0*/  IMAD.X R27, RZ, RZ, R7, P1 ;  /* 0x000000ffff1b7224 */ /* 0x000fe200008e0607 */
[----:B------:R-:W-:Y:S01]  /*1ee0*/  IADD3 R23, PT, PT, R21, R24, RZ ;  /* 0x0000001815177210 */ /* 0x000fe20007ffe0ff */
[----:B------:R-:W-:Y:S01]  /*1ef0*/  IMAD.WIDE.U32 R26, R22, R213, R26 ;  /* 0x000000d5161a7225 */ /* 0x000fe200078e001a */
[----:B------:R-:W-:-:S03]  /*1f00*/  IADD3 R24, P0, PT, R14, R4, RZ ;  /* 0x000000040e187210 */ /* 0x000fc60007f1e0ff */
[----:B------:R-:W-:Y:S02]  /*1f10*/  IMAD.IADD R27, R27, 0x1, R5 ;  /* 0x000000011b1b7824 */ /* 0x000fe400078e0205 */
[----:B------:R-:W-:-:S04]  /*1f20*/  IMAD.WIDE.U32 R4, R215, 0x40, R120 ;  /* 0x00000040d7047825 */ /* 0x000fc800078e0078 */
[----:B------:R-:W-:Y:S02]  /*1f30*/  IMAD.X R25, RZ, RZ, R3, P0 ;  /* 0x000000ffff197224 */ /* 0x000fe400000e0603 */
[----:B------:R-:W-:Y:S01]  /*1f40*/  IMAD R3, R5, R126, RZ ;  /* 0x0000007e05037224 */ /* 0x000fe200078e02ff */
[----:B------:R-:W-:Y:S01]  /*1f50*/  MOV R22, R20 ;  /* 0x0000001400167202 */ /* 0x000fe20000000f00 */
[----:B------:R-:W-:-:S04]  /*1f60*/  IMAD.WIDE.U32 R20, R4, R126, R26 ;  /* 0x0000007e04147225 */ /* 0x000fc800078e001a */
[----:B------:R-:W-:Y:S01]  /*1f70*/  IMAD R3, R4, R127, R3 ;  /* 0x0000007f04037224 */ /* 0x000fe200078e0203 */
[----:B------:R-:W-:Y:S01]  /*1f80*/  SHF.R.S32.HI R4, RZ, 0x1f, R73 ;  /* 0x0000001fff047819 */ /* 0x000fe20000011449 */
[----:B------:R-:W-:-:S03]  /*1f90*/  IMAD.WIDE.U32 R22, R120, R206, R22 ;  /* 0x000000ce78167225 */ /* 0x000fc600078e0016 */
[----:B------:R-:W-:Y:S01]  /*1fa0*/  LEA.HI R4, R4, R73, RZ, 0x7 ;  /* 0x0000004904047211 */ /* 0x000fe200078f38ff */
[----:B------:R-:W-:-:S03]  /*1fb0*/  IMAD.IADD R211, R23, 0x1, R211 ;  /* 0x0000000117d37824 */ /* 0x000fc600078e02d3 */
[----:B------:R-:W-:Y:S02]  /*1fc0*/  SHF.R.S32.HI R4, RZ, 0x7, R4 ;  /* 0x00000007ff047819 */ /* 0x000fe40000011404 */
[C---:B----4-:R-:W-:Y:S02]  /*1fd0*/  LEA R210, P0, R22.reuse, R10, 0x1 ;  /* 0x0000000a16d27211 */ /* 0x050fe400078008ff */
[----:B------:R-:W-:Y:S02]  /*1fe0*/  VIMNMX R71, PT, PT, R203, R4, !PT ;  /* 0x00000004cb477248 */ /* 0x000fe40007fe0100 */
[----:B------:R-:W-:Y:S02]  /*1ff0*/  LEA.HI.X R211, R22, R11, R211, 0x1, P0 ;  /* 0x0000000b16d37211 */ /* 0x000fe400000f0cd3 */
[----:B------:R-:W-:Y:S01]  /*2000*/  ISETP.GT.U32.AND P0, PT, R62, R71, PT ;  /* 0x000000473e00720c */ /* 0x000fe20003f04070 */
[----:B------:R-:W-:Y:S01]  /*2010*/  IMAD.WIDE.U32 R24, R120, R204, R24 ;  /* 0x000000cc78187225 */ /* 0x000fe200078e0018 */
[----:B------:R-:W-:-:S02]  /*2020*/  IADD3 R3, PT, PT, R21, R3, RZ ;  /* 0x0000000315037210 */ /* 0x000fc40007ffe0ff */
[----:B------:R-:W-:Y:S01]  /*2030*/  LEA R118, P2, R20, R8, 0x1 ;  /* 0x0000000814767211 */ /* 0x000fe200078408ff */
[----:B------:R-:W-:Y:S01]  /*2040*/  IMAD.IADD R209, R25, 0x1, R209 ;  /* 0x0000000119d17824 */ /* 0x000fe200078e02d1 */
        /* <DEDUP_REMOVED lines=16> */
[----:B------:R-:W-:Y:S01]  /*2150*/  MOV R15, RZ ;  /* 0x000000ff000f7202 */ /* 0x000fe20000000f00 */
[C---:B------:R-:W-:Y:S01]  /*2160*/  VIADD R72, R120.reuse, 0x20 ;  /* 0x0000002078487836 */ /* 0x040fe20000000000 */
[----:B------:R-:W-:Y:S01]  /*2170*/  SHF.R.S32.HI R12, RZ, 0x1, R12 ;  /* 0x00000001ff0c7819 */ /* 0x000fe2000001140c */
[----:B------:R-:W-:Y:S01]  /*2180*/  VIADD R112, R120, 0x40 ;  /* 0x0000004078707836 */ /* 0x000fe20000000000 */
[----:B-----5:R-:W-:Y:S01]  /*2190*/  IADD3 R17, PT, PT, R68, R17, RZ ;  /* 0x0000001144117210 */ /* 0x020fe20007ffe0ff */
[----:B------:R-:W-:Y:S01]  /*21a0*/  VIADD R108, R120, 0x60 ;  /* 0x00000060786c7836 */ /* 0x000fe20000000000 */
[----:B------:R-:W-:Y:S01]  /*21b0*/  IADD3 R13, P0, PT, -R73, R120, RZ ;  /* 0x00000078490d7210 */ /* 0x000fe20007f1e1ff */
[C---:B------:R-:W-:Y:S01]  /*21c0*/  IMAD R105, R12.reuse, 0x30, RZ ;  /* 0x000000300c697824 */ /* 0x040fe200078e02ff */
[C---:B------:R-:W-:Y:S01]  /*21d0*/  SHF.L.U32 R114, R12.reuse, 0x4, RZ ;  /* 0x000000040c727819 */ /* 0x040fe200000006ff */
[----:B------:R-:W-:Y:S01]  /*21e0*/  IMAD R17, R17, R12, RZ ;  /* 0x0000000c11117224 */ /* 0x000fe200078e02ff */
[C---:B------:R-:W-:Y:S01]  /*21f0*/  SHF.L.U32 R100, R12.reuse, 0x6, RZ ;  /* 0x000000060c647819 */ /* 0x040fe200000006ff */
[----:B------:R-:W-:Y:S01]  /*2200*/  IMAD R104, R12, 0x50, RZ ;  /* 0x000000500c687824 */ /* 0x000fe200078e02ff */
[----:B------:R-:W-:Y:S01]  /*2210*/  IADD3 R74, PT, PT, R120, 0x10, RZ ;  /* 0x00000010784a7810 */ /* 0x000fe20007ffe0ff */
[C---:B------:R-:W-:Y:S01]  /*2220*/  IMAD R103, R12.reuse, 0x60, RZ ;  /* 0x000000600c677824 */ /* 0x040fe200078e02ff */
[----:B------:R-:W-:Y:S01]  /*2230*/  SHF.R.S32.HI R83, RZ, 0x1f, R17 ;  /* 0x0000001fff537819 */ /* 0x000fe20000011411 */
[----:B------:R-:W-:Y:S01]  /*2240*/  IMAD R102, R12, 0x70, RZ ;  /* 0x000000700c667824 */ /* 0x000fe200078e02ff */
[----:B------:R-:W-:Y:S01]  /*2250*/  IADD3 R70, PT, PT, R120, 0x30, RZ ;  /* 0x0000003078467810 */ /* 0x000fe20007ffe0ff */
[----:B------:R-:W-:Y:S01]  /*2260*/  IMAD.SHL.U32 R101, R12, 0x20, RZ ;  /* 0x000000200c657824 */ /* 0x000fe200078e00ff */
[----:B------:R-:W-:Y:S01]  /*2270*/  IADD3 R110, PT, PT, R120, 0x50, RZ ;  /* 0x00000050786e7810 */ /* 0x000fe20007ffe0ff */
[----:B------:R-:W-:Y:S01]  /*2280*/  IMAD R99, R62, -0x80, R73 ;  /* 0xffffff803e637824 */ /* 0x000fe200078e0249 */
[----:B------:R-:W-:Y:S01]  /*2290*/  IADD3 R106, PT, PT, R120, 0x70, RZ ;  /* 0x00000070786a7810 */ /* 0x000fe20007ffe0ff */
[----:B------:R-:W-:Y:S01]  /*22a0*/  IMAD R97, R62, -0x80, R65 ;  /* 0xffffff803e617824 */ /* 0x000fe200078e0241 */
[----:B------:R-:W-:Y:S01]  /*22b0*/  MOV R96, R62 ;  /* 0x0000003e00607202 */ /* 0x000fe20000000f00 */
[----:B------:R-:W-:Y:S01]  /*22c0*/  IMAD.MOV.U32 R98, RZ, RZ, R68 ;  /* 0x000000ffff627224 */ /* 0x000fe200078e0044 */
[----:B------:R-:W-:Y:S01]  /*22d0*/  MOV R85, R209 ;  /* 0x000000d100557202 */ /* 0x000fe20000000f00 */
[----:B------:R-:W-:Y:S01]  /*22e0*/  IMAD.MOV.U32 R84, RZ, RZ, R208 ;  /* 0x000000ffff547224 */ /* 0x000fe200078e00d0 */
[----:B------:R-:W-:Y:S01]  /*22f0*/  MOV R87, R211 ;  /* 0x000000d300577202 */ /* 0x000fe20000000f00 */
[----:B------:R-:W-:Y:S01]  /*2300*/  IMAD.MOV.U32 R86, RZ, RZ, R210 ;  /* 0x000000ffff567224 */ /* 0x000fe200078e00d2 */
[----:B------:R-:W-:-:S02]  /*2310*/  SHF.R.S32.HI R95, RZ, 0x1f, R114 ;  /* 0x0000001fff5f7819 */ /* 0x000fc40000011472 */
[----:B------:R-:W-:Y:S02]  /*2320*/  SHF.R.S32.HI R94, RZ, 0x1f, R101 ;  /* 0x0000001fff5e7819 */ /* 0x000fe40000011465 */
[----:B------:R-:W-:Y:S02]  /*2330*/  SHF.R.S32.HI R93, RZ, 0x1f, R105 ;  /* 0x0000001fff5d7819 */ /* 0x000fe40000011469 */
[----:B------:R-:W-:Y:S02]  /*2340*/  SHF.R.S32.HI R92, RZ, 0x1f, R100 ;  /* 0x0000001fff5c7819 */ /* 0x000fe40000011464 */
[----:B------:R-:W-:Y:S02]  /*2350*/  SHF.R.S32.HI R91, RZ, 0x1f, R104 ;  /* 0x0000001fff5b7819 */ /* 0x000fe40000011468 */
[----:B------:R-:W-:Y:S02]  /*2360*/  SHF.R.S32.HI R90, RZ, 0x1f, R103 ;  /* 0x0000001fff5a7819 */ /* 0x000fe40000011467 */
[----:B------:R-:W-:Y:S01]  /*2370*/  SHF.R.S32.HI R88, RZ, 0x1f, R102 ;  /* 0x0000001fff587819 */ /* 0x000fe20000011466 */
[----:B--2---:R-:W-:-:S02]  /*2380*/  IMAD R7, R29, R214, RZ ;  /* 0x000000d61d077224 */ /* 0x004fc400078e02ff */
[----:B------:R-:W-:-:S04]  /*2390*/  IMAD.WIDE.U32 R28, R214, R28, R14 ;  /* 0x0000001cd61c7225 */ /* 0x000fc800078e000e */
[----:B------:R-:W-:Y:S02]  /*23a0*/  IMAD.IADD R29, R29, 0x1, R7 ;  /* 0x000000011d1d7824 */ /* 0x000fe400078e0207 */
[----:B---3--:R-:W-:-:S04]  /*23b0*/  IMAD.WIDE.U32 R26, R214, R10, R14 ;  /* 0x0000000ad61a7225 */ /* 0x008fc800078e000e */
[----:B------:R-:W-:Y:S01]  /*23c0*/  IMAD R7, R11, R214, RZ ;  /* 0x000000d60b077224 */ /* 0x000fe200078e02ff */
[C---:B----4-:R-:W-:Y:S01]  /*23d0*/  SHF.L.U64.HI R76, R124.reuse, 0x4, R125 ;  /* 0x000000047c4c7819 */ /* 0x050fe2000001027d */
[----:B------:R-:W-:Y:S01]  /*23e0*/  IMAD R8, R123, R68, RZ ;  /* 0x000000447b087224 */ /* 0x000fe200078e02ff */
[----:B------:R-:W-:Y:S01]  /*23f0*/  SHF.L.U32 R89, R124, 0x4, RZ ;  /* 0x000000047c597819 */ /* 0x000fe200000006ff */
[----:B------:R-:W-:Y:S01]  /*2400*/  IMAD.WIDE.U32 R28, R68, R122, R28 ;  /* 0x0000007a441c7225 */ /* 0x000fe200078e001c */
[----:B------:R-:W-:-:S03]  /*2410*/  IADD3 R27, PT, PT, R27, R7, RZ ;  /* 0x000000071b1b7210 */ /* 0x000fc60007ffe0ff */
[----:B------:R-:W-:Y:S02]  /*2420*/  IMAD.IADD R29, R29, 0x1, R8 ;  /* 0x000000011d1d7824 */ /* 0x000fe400078e0208 */
[----:B------:R-:W-:Y:S02]  /*2430*/  IMAD R8, R125, R68, RZ ;  /* 0x000000447d087224 */ /* 0x000fe400078e02ff */
[----:B------:R-:W-:-:S04]  /*2440*/  IMAD.WIDE.U32 R26, R68, R124, R26 ;  /* 0x0000007c441a7225 */ /* 0x000fc800078e001a */
[-C--:B------:R-:W-:Y:S02]  /*2450*/  IMAD R7, R23, R6.reuse, RZ ;  /* 0x0000000617077224 */ /* 0x080fe400078e02ff */
[----:B------:R-:W-:Y:S02]  /*2460*/  IMAD R11, R25, R6, RZ ;  /* 0x00000006190b7224 */ /* 0x000fe400078e02ff */
[----:B------:R-:W-:Y:S02]  /*2470*/  IMAD.IADD R27, R27, 0x1, R8 ;  /* 0x000000011b1b7824 */ /* 0x000fe400078e0208 */
[-C--:B------:R-:W-:Y:S02]  /*2480*/  IMAD R7, R22, R0.reuse, R7 ;  /* 0x0000000016077224 */ /* 0x080fe400078e0207 */
[----:B------:R-:W-:Y:S01]  /*2490*/  IMAD R0, R24, R0, R11 ;  /* 0x0000000018007224 */ /* 0x000fe200078e020b */
[----:B------:R-:W-:Y:S01]  /*24a0*/  SHF.R.S32.HI R11, RZ, 0x1f, R73 ;  /* 0x0000001fff0b7819 */ /* 0x000fe20000011449 */
[----:B------:R-:W-:-:S02]  /*24b0*/  IMAD R8, R120, R12, R75 ;  /* 0x0000000c78087224 */ /* 0x000fc400078e024b */
[----:B------:R-:W-:-:S03]  /*24c0*/  IMAD.WIDE.U32 R22, R6, R22, R28 ;  /* 0x0000001606167225 */ /* 0x000fc600078e001c */
[----:B------:R-:W-:Y:S01]  /*24d0*/  IADD3 R16, P1, PT, R17, R8, RZ ;  /* 0x0000000811107210 */ /* 0x000fe20007f3e0ff */
[----:B------:R-:W-:Y:S01]  /*24e0*/  IMAD.WIDE.U32 R24, R6, R24, R26 ;  /* 0x0000001806187225 */ /* 0x000fe200078e001a */
[----:B------:R-:W-:Y:S02]  /*24f0*/  IADD3 R6, PT, PT, R75, R8, RZ ;  /* 0x000000084b067210 */ /* 0x000fe40007ffe0ff */
[----:B------:R-:W-:Y:S01]  /*2500*/  IADD3 R23, PT, PT, R23, R7, RZ ;  /* 0x0000000717177210 */ /* 0x000fe20007ffe0ff */
[----:B------:R-:W-:Y:S01]  /*2510*/  IMAD.X R11, RZ, RZ, ~R11, P0 ;  /* 0x000000ffff0b7224 */ /* 0x000fe200000e0e0b */
[----:B------:R-:W-:Y:S01]  /*2520*/  IADD3 R82, P0, PT, R17, R6, RZ ;  /* 0x0000000611527210 */ /* 0x000fe20007f1e0ff */
[----:B------:R-:W-:Y:S01]  /*2530*/  IMAD.IADD R25, R25, 0x1, R0 ;  /* 0x0000000119197824 */ /* 0x000fe200078e0200 */
[-C--:B------:R-:W-:Y:S01]  /*2540*/  LEA.HI.X.SX32 R7, R8, R83.reuse, 0x1, P1 ;  /* 0x0000005308077211 */ /* 0x080fe200008f0eff */
[C---:B------:R-:W-:Y:S01]  /*2550*/  IMAD R79, R11.reuse, R122, RZ ;  /* 0x0000007a0b4f7224 */ /* 0x040fe200078e02ff */
[----:B------:R-:W-:Y:S01]  /*2560*/  LEA.HI.X.SX32 R83, R6, R83, 0x1, P0 ;  /* 0x0000005306537211 */ /* 0x000fe200000f0eff */
[----:B------:R-:W-:Y:S01]  /*2570*/  IMAD R11, R11, R124, RZ ;  /* 0x0000007c0b0b7224 */ /* 0x000fe200078e02ff */
[----:B------:R-:W-:Y:S01]  /*2580*/  SHF.L.U64.HI R0, R16, 0x1, R7 ;  /* 0x0000000110007819 */ /* 0x000fe20000010207 */
[-C--:B------:R-:W-:Y:S01]  /*2590*/  IMAD R79, R123, R13.reuse, R79 ;  /* 0x0000000d7b4f7224 */ /* 0x080fe200078e024f */
[----:B------:R-:W-:Y:S01]  /*25a0*/  SHF.L.U64.HI R83, R82, 0x1, R83 ;  /* 0x0000000152537819 */ /* 0x000fe20000010253 */
[----:B------:R-:W-:Y:S01]  /*25b0*/  IMAD.WIDE.U32 R22, R122, R13, R22 ;  /* 0x0000000d7a167225 */ /* 0x000fe200078e0016 */
[----:B------:R-:W-:-:S03]  /*25c0*/  SHF.L.U32 R16, R16, 0x1, RZ ;  /* 0x0000000110107819 */ /* 0x000fc600000006ff */
[-C--:B------:R-:W-:Y:S01]  /*25d0*/  IMAD R11, R125, R13.reuse, R11 ;  /* 0x0000000d7d0b7224 */ /* 0x080fe200078e020b */
[----:B------:R-:W-:Y:S01]  /*25e0*/  LEA R78, P1, R22, R20, 0x1 ;  /* 0x00000014164e7211 */ /* 0x000fe200078208ff */
[----:B------:R-:W-:-:S04]  /*25f0*/  IMAD.WIDE.U32 R24, R124, R13, R24 ;  /* 0x0000000d7c187225 */ /* 0x000fc800078e0018 */
[----:B------:R-:W-:Y:S01]  /*2600*/  IMAD.IADD R79, R23, 0x1, R79 ;  /* 0x00000001174f7824 */ /* 0x000fe200078e024f */
[----:B------:R-:W-:Y:S01]  /*2610*/  IADD3 R11, PT, PT, R25, R11, RZ ;  /* 0x0000000b190b7210 */ /* 0x000fe20007ffe0ff */
[----:B------:R-:W-:Y:S01]  /*2620*/  IMAD.SHL.U32 R82, R82, 0x2, RZ ;  /* 0x0000000252527824 */ /* 0x000fe200078e00ff */
[----:B------:R-:W-:Y:S02]  /*2630*/  LEA R10, P0, R24, R18, 0x1 ;  /* 0x00000012180a7211 */ /* 0x000fe400078008ff */
[----:B------:R-:W-:Y:S02]  /*2640*/  LEA.HI.X R79, R22, R21, R79, 0x1, P1 ;  /* 0x00000015164f7211 */ /* 0x000fe400008f0c4f */
[----:B------:R-:W-:Y:S02]  /*2650*/  IADD3 R80, P3, PT, R4, R82, RZ ;  /* 0x0000005204507210 */ /* 0x000fe40007f7e0ff */
[----:B------:R-:W-:Y:S02]  /*2660*/  LEA.HI.X R11, R24, R19, R11, 0x1, P0 ;  /* 0x00000013180b7211 */ /* 0x000fe400000f0c0b */
[----:B------:R-:W-:Y:S01]  /*2670*/  IADD3 R54, P1, PT, R4, R16, RZ ;  /* 0x0000001004367210 */ /* 0x000fe20007f3e0ff */
[----:B------:R-:W-:Y:S01]  /*2680*/  IMAD.X R81, R5, 0x1, R83, P3 ;  /* 0x0000000105517824 */ /* 0x000fe200018e0653 */
[----:B------:R-:W-:-:S02]  /*2690*/  IADD3 R82, P2, PT, R2, R82, RZ ;  /* 0x0000005202527210 */ /* 0x000fc40007f5e0ff */
[----:B------:R-:W-:Y:S02]  /*26a0*/  IADD3 R16, P0, PT, R2, R16, RZ ;  /* 0x0000001002107210 */ /* 0x000fe40007f1e0ff */
[-C--:B------:R-:W-:Y:S01]  /*26b0*/  IADD3.X R55, PT, PT, R5, R0.reuse, RZ, P1, !PT ;  /* 0x0000000005377210 */ /* 0x080fe20000ffe4ff */
[C---:B------:R-:W-:Y:S01]  /*26c0*/  IMAD.X R83, R3.reuse, 0x1, R83, P2 ;  /* 0x0000000103537824 */ /* 0x040fe200010e0653 */
[----:B------:R-:W-:-:S09]  /*26d0*/  IADD3.X R17, PT, PT, R3, R0, RZ, P0, !PT ;  /* 0x0000000003117210 */ /* 0x000fd200007fe4ff */
.L_x_2477:
[----:B------:R-:W-:Y:S01]  /*26e0*/  VIADD R97, R97, 0x80 ;  /* 0x0000008061617836 */ /* 0x000fe20000000000 */
[----:B------:R-:W-:Y:S01]  /*26f0*/  BSSY.RECONVERGENT B0, `(.L_x_2377) ;  /* 0x0000012000007945 */ /* 0x000fe20003800200 */
[----:B------:R-:W-:Y:S03]  /*2700*/  VIADD R99, R99, 0x80 ;  /* 0x0000008063637836 */ /* 0x000fe60000000000 */
[-C--:B------:R-:W-:Y:S02]  /*2710*/  ISETP.GE.AND P0, PT, R120, R97.reuse, PT ;  /* 0x000000617800720c */ /* 0x080fe40003f06270 */
[----:B------:R-:W-:Y:S02]  /*2720*/  ISETP.GE.AND P2, PT, R74, R97, PT ;  /* 0x000000614a00720c */ /* 0x000fe40003f46270 */
[----:B------:R-:W-:Y:S02]  /*2730*/  ISETP.GE.AND P0, PT, R120, R99, !P0 ;  /* 0x000000637800720c */ /* 0x000fe40004706270 */
[----:B------:R-:W-:Y:S02]  /*2740*/  ISETP.GE.AND P1, PT, R72, R97, PT ;  /* 0x000000614800720c */ /* 0x000fe40003f26270 */
[-C--:B------:R-:W-:Y:S02]  /*2750*/  ISETP.GE.AND P3, PT, R74, R99.reuse, !P2 ;  /* 0x000000634a00720c */ /* 0x080fe40005766270 */
        /* <DEDUP_REMOVED lines=11> */
.L_x_2378:
[----:B------:R-:W-:Y:S05]  /*2810*/  BSYNC.RECONVERGENT B0 ;  /* 0x0000000000007941 */ /* 0x000fea0003800200 */
.L_x_2377:
[----:B------:R-:W-:Y:S04]  /*2820*/  BSSY.RECONVERGENT B0, `(.L_x_2379) ;  /* 0x000000c000007945 */ /* 0x000fe80003800200 */
[----:B------:R-:W-:Y:S05]  /*2830*/  @!P3 BRA `(.L_x_2380) ;  /* 0x000000000028b947 */ /* 0x000fea0003800000 */
        /* <DEDUP_REMOVED lines=10> */
.L_x_2380:
[----:B------:R-:W-:Y:S05]  /*28e0*/  BSYNC.RECONVERGENT B0 ;  /* 0x0000000000007941 */ /* 0x000fea0003800200 */
.L_x_2379:
        /* <DEDUP_REMOVED lines=12> */
.L_x_2382:
[----:B------:R-:W-:Y:S05]  /*29b0*/  BSYNC.RECONVERGENT B0 ;  /* 0x0000000000007941 */ /* 0x000fea0003800200 */
.L_x_2381:
[----:B------:R-:W-:Y:S01]  /*29c0*/  ISETP.LT.OR P6, PT, R70, R99, P6 ;  /* 0x000000634600720c */ /* 0x000fe200037c1670 */
[----:B------:R-:W-:Y:S01]  /*29d0*/  BSSY.RECONVERGENT B0, `(.L_x_2383) ;  /* 0x0000010000007945 */ /* 0x000fe20003800200 */
[C---:B------:R-:W-:Y:S04]  /*29e0*/  ISETP.GE.AND P5, PT, R112.reuse, R97, PT ;  /* 0x000000617000720c */ /* 0x040fe80003fa6270 */
[----:B------:R-:W-:Y:S07]  /*29f0*/  ISETP.LT.OR P5, PT, R112, R99, P5 ;  /* 0x000000637000720c */ /* 0x000fee0002fa1670 */
[----:B------:R-:W-:Y:S05]  /*2a00*/  @P6 BRA `(.L_x_2384) ;  /* 0x0000000000306947 */ /* 0x000fea0003800000 */
        /* <DEDUP_REMOVED lines=12> */
.L_x_2384:
[----:B------:R-:W-:Y:S05]  /*2ad0*/  BSYNC.RECONVERGENT B0 ;  /* 0x0000000000007941 */ /* 0x000fea0003800200 */
.L_x_2383:
[----:B------:R-:W-:Y:S04]  /*2ae0*/  BSSY.RECONVERGENT B0, `(.L_x_2385) ;  /* 0x000000c000007945 */ /* 0x000fe80003800200 */
[----:B------:R-:W-:Y:S05]  /*2af0*/  @P5 BRA `(.L_x_2386) ;  /* 0x0000000000285947 */ /* 0x000fea0003800000 */
[----:B------:R-:W-:Y:S02]  /*2b00*/  ISETP.GE.AND P2, PT, R14, R217, PT ;  /* 0x000000d90e00720c */ /* 0x000fe40003f46270 */
[C---:B------:R-:W-:Y:S04]  /*2b10*/  LEA R18, P1, R122.reuse, R78, 0x7 ;  /* 0x0000004e7a127211 */ /* 0x040fe800078238ff */
[----:B------:R-:W-:Y:S02]  /*2b20*/  LEA.HI.X R19, R122, R79, R123, 0x7, P1 ;  /* 0x0000004f7a137211 */ /* 0x000fe400008f3c7b */
[C---:B--234-:R-:W-:Y:S04]  /*2b30*/  LEA R2, P1, R206.reuse, R86, 0x7 ;  /* 0x00000056ce027211 */ /* 0x05cfe800078238ff */
[----:B------:R-:W-:Y:S01]  /*2b40*/  LEA.HI.X R3, R206, R87, R207, 0x7, P1 ;  /* 0x00000057ce037211 */ /* 0x000fe200008f3ccf */
[----:B-1----:R-:W2:Y:S01]  /*2b50*/  @!P2 LD.E.128 R20, desc[UR6][R18.64] ;  /* 0x000000061214a980 */ /* 0x002ea2000c101d00 */
[----:B------:R-:W-:Y:S03]  /*2b60*/  ISETP.GE.AND P1, PT, R9, R217, PT ;  /* 0x000000d90900720c */ /* 0x000fe60003f26270 */
[----:B--2---:R1:W-:Y:S10]  /*2b70*/  @!P2 ST.E.128 desc[UR6][R2.64], R20 ;  /* 0x000000140200a985 */ /* 0x0043f4000c101d06 */
[----:B------:R-:W2:Y:S04]  /*2b80*/  @!P1 LD.E.128 R4, desc[UR6][R18.64+0x80] ;  /* 0x0000800612049980 */ /* 0x000ea8000c101d00 */
[----:B--2---:R1:W-:Y:S02]  /*2b90*/  @!P1 ST.E.128 desc[UR6][R2.64+0x80], R4 ;  /* 0x0000800402009985 */ /* 0x0043e4000c101d06 */
.L_x_2386:
[----:B------:R-:W-:Y:S05]  /*2ba0*/  BSYNC.RECONVERGENT B0 ;  /* 0x0000000000007941 */ /* 0x000fea0003800200 */
.L_x_2385:
[C---:B------:R-:W-:Y:S01]  /*2bb0*/  ISETP.GE.AND P4, PT, R110.reuse, R97, PT ;  /* 0x000000616e00720c */ /* 0x040fe20003f86270 */
[----:B------:R-:W-:Y:S03]  /*2bc0*/  BSSY.RECONVERGENT B0, `(.L_x_2387) ;  /* 0x0000011000007945 */ /* 0x000fe60003800200 */
[----:B------:R-:W-:Y:S11]  /*2bd0*/  ISETP.GE.AND P4, PT, R110, R99, !P4 ;  /* 0x000000636e00720c */ /* 0x000ff60006786270 */
[----:B------:R-:W-:Y:S02]  /*2be0*/  @!UPT UIADD3 URZ, UPT, UPT, URZ, URZ, URZ ;  /* 0x000000fffffff290 */ /* 0x000fe4000fffe0ff */
        /* <DEDUP_REMOVED lines=14> */
.L_x_2388:
[----:B------:R-:W-:Y:S05]  /*2cd0*/  BSYNC.RECONVERGENT B0 ;  /* 0x0000000000007941 */ /* 0x000fea0003800200 */
.L_x_2387:
        /* <DEDUP_REMOVED lines=18> */
.L_x_2390:
[----:B------:R-:W-:Y:S05]  /*2e00*/  BSYNC.RECONVERGENT B0 ;  /* 0x0000000000007941 */ /* 0x000fea0003800200 */
.L_x_2389:
        /* <DEDUP_REMOVED lines=18> */
.L_x_2392:
[----:B------:R-:W-:Y:S05]  /*2f30*/  BSYNC.RECONVERGENT B0 ;  /* 0x0000000000007941 */ /* 0x000fea0003800200 */
.L_x_2391:
[----:B------:R-:W5:Y:S01]  /*2f40*/  LD.E R0, desc[UR6][R132.64+0x130] ;  /* 0x0001300684007980 */ /* 0x000f62000c101900 */
[----:B------:R-:W-:Y:S01]  /*2f50*/  UMOV UR4, URZ ;  /* 0x000000ff00047c82 */ /* 0x000fe20008000000 */
[----:B------:R-:W-:Y:S01]  /*2f60*/  BSSY.RECONVERGENT B2, `(.L_x_2393) ;  /* 0x0000a4e000027945 */ /* 0x000fe20003800200 */
[----:B-1234-:R-:W-:Y:S01]  /*2f70*/  IADD3 R3, P1, PT, RZ, -UR4, RZ ;  /* 0x80000004ff037c10 */ /* 0x01efe2000ff3e0ff */
[----:B------:R-:W-:Y:S01]  /*2f80*/  IMAD.MOV.U32 R116, RZ, RZ, R98 ;  /* 0x000000ffff747224 */ /* 0x000fe200078e0062 */
[----:B------:R-:W2:Y:S01]  /*2f90*/  LD.E R13, desc[UR6][R132.64+0xd0] ;  /* 0x0000d006840d7980 */ /* 0x000ea2000c101900 */
[----:B------:R-:W-:Y:S02]  /*2fa0*/  VIADD R96, R96, 0xffffffff ;  /* 0xffffffff60607836 */ /* 0x000fe40000000000 */
        /* <DEDUP_REMOVED lines=19> */
.L_x_2396:
[----:B------:R-:W-:Y:S05]  /*30e0*/  BSYNC.RECONVERGENT B0 ;  /* 0x0000000000007941 */ /* 0x000fea0003800200 */
.L_x_2395:
[----:B------:R-:W-:Y:S01]  /*30f0*/  ISETP.NE.AND P0, PT, R53, RZ, PT ;  /* 0x000000ff3500720c */ /* 0x000fe20003f05270 */
[----:B------:R-:W-:Y:S11]  /*3100*/  BSSY.RECONVERGENT B0, `(.L_x_2397) ;  /* 0x000000f000007945 */ /* 0x000ff60003800200 */
[----:B------:R-:W-:Y:S01]  /*3110*/  @!UPT UIADD3 URZ, UPT, UPT, URZ, URZ, URZ ;  /* 0x000000fffffff290 */ /* 0x000fe2000fffe0ff */
[----:B------:R-:W-:Y:S05]  /*3120*/  @!P0 BRA `(.L_x_2398) ;  /* 0x0000000000308947 */ /* 0x000fea0003800000 */
        /* <DEDUP_REMOVED lines=12> */
.L_x_2398:
[----:B------:R-:W-:Y:S05]  /*31f0*/  BSYNC.RECONVERGENT B0 ;  /* 0x0000000000007941 */ /* 0x000fea0003800200 */
.L_x_2397:
[----:B------:R-:W-:Y:S01]  /*3200*/  ISETP.NE.AND P0, PT, R111, RZ, PT ;  /* 0x000000ff6f00720c */ /* 0x000fe20003f05270 */
[----:B------:R-:W-:Y:S11]  /*3210*/  BSSY.RECONVERGENT B0, `(.L_x_2399) ;  /* 0x000000d000007945 */ /* 0x000ff60003800200 */
[----:B------:R-:W-:Y:S01]  /*3220*/  @!UPT UIADD3 URZ, UPT, UPT, URZ, URZ, URZ ;  /* 0x000000fffffff290 */ /* 0x000fe2000fffe0ff */
[----:B------:R-:W-:Y:S05]  /*3230*/  @P0 BRA `(.L_x_2400) ;  /* 0x0000000000280947 */ /* 0x000fea0003800000 */
[----:B------:R-:W-:Y:S02]  /*3240*/  ISETP.GE.AND P1, PT, R14, R217, PT ;  /* 0x000000d90e00720c */ /* 0x000fe40003f26270 */
[C---:B------:R-:W-:Y:S04]  /*3250*/  LEA R18, P0, R124.reuse, R10, 0x6 ;  /* 0x0000000a7c127211 */ /* 0x040fe800078030ff */
[----:B------:R-:W-:Y:S02]  /*3260*/  LEA.HI.X R19, R124, R11, R125, 0x6, P0 ;  /* 0x0000000b7c137211 */ /* 0x000fe400000f347d */
[C---:B--2---:R-:W-:Y:S04]  /*3270*/  LEA R2, P0, R204.reuse, R84, 0x6 ;  /* 0x00000054cc027211 */ /* 0x044fe800078030ff */
[----:B------:R-:W-:Y:S01]  /*3280*/  LEA.HI.X R3, R204, R85, R205, 0x6, P0 ;  /* 0x00000055cc037211 */ /* 0x000fe200000f34cd */
[----:B-1----:R-:W2:Y:S01]  /*3290*/  @!P1 LD.E.128 R20, desc[UR6][R18.64] ;  /* 0x0000000612149980 */ /* 0x002ea2000c101d00 */
[----:B------:R-:W-:Y:S03]  /*32a0*/  ISETP.GE.AND P0, PT, R9, R217, PT ;  /* 0x000000d90900720c */ /* 0x000fe60003f06270 */
[----:B--2---:R3:W-:Y:S10]  /*32b0*/  @!P1 ST.E.128 desc[UR6][R2.64], R20 ;  /* 0x0000001402009985 */ /* 0x0047f4000c101d06 */
[----:B------:R-:W2:Y:S04]  /*32c0*/  @!P0 LD.E.128 R4, desc[UR6][R18.64+0x80] ;  /* 0x0000800612048980 */ /* 0x000ea8000c101d00 */
[----:B--2---:R3:W-:Y:S02]  /*32d0*/  @!P0 ST.E.128 desc[UR6][R2.64+0x80], R4 ;  /* 0x0000800402008985 */ /* 0x0047e4000c101d06 */
.L_x_2400:
[----:B------:R-:W-:Y:S05]  /*32e0*/  BSYNC.RECONVERGENT B0 ;  /* 0x0000000000007941 */ /* 0x000fea0003800200 */
.L_x_2399:
[----:B------:R-:W-:Y:S04]  /*32f0*/  BSSY.RECONVERGENT B0, `(.L_x_2401) ;  /* 0x000000e000007945 */ /* 0x000fe80003800200 */
        /* <DEDUP_REMOVED lines=13> */
.L_x_2402:
[----:B------:R-:W-:Y:S05]  /*33d0*/  BSYNC.RECONVERGENT B0 ;  /* 0x0000000000007941 */ /* 0x000fea0003800200 */
.L_x_2401:
        /* <DEDUP_REMOVED lines=12> */
.L_x_2404:
[----:B------:R-:W-:Y:S05]  /*34a0*/  BSYNC.RECONVERGENT B0 ;  /* 0x0000000000007941 */ /* 0x000fea0003800200 */
.L_x_2403:
        /* <DEDUP_REMOVED lines=14> */
.L_x_2406:
[----:B------:R-:W-:Y:S05]  /*3590*/  BSYNC.RECONVERGENT B0 ;  /* 0x0000000000007941 */ /* 0x000fea0003800200 */
.L_x_2405:
        /* <DEDUP_REMOVED lines=14> */
.L_x_2408:
[----:B------:R-:W-:Y:S05]  /*3680*/  BSYNC.RECONVERGENT B0 ;  /* 0x0000000000007941 */ /* 0x000fea0003800200 */
.L_x_2407:
        /* <DEDUP_REMOVED lines=16> */
.L_x_2394:
        /* <DEDUP_REMOVED lines=63> */
.L_x_2414:
[----:B------:R-:W-:Y:S05]  /*3b80*/  BSYNC.RECONVERGENT B0 ;  /* 0x0000000000007941 */ /* 0x000fea0003800200 */
.L_x_2413:
        /* <DEDUP_REMOVED lines=53> */
.L_x_2412:
[----:B------:R-:W-:Y:S05]  /*3ee0*/  BSYNC.RECONVERGENT B1 ;  /* 0x0000000000017941 */ /* 0x000fea0003800200 */
.L_x_2411:
        /* <DEDUP_REMOVED lines=67> */
.L_x_2418:
[----:B------:R-:W-:Y:S05]  /*4320*/  BSYNC.RECONVERGENT B0 ;  /* 0x0000000000007941 */ /* 0x000fea0003800200 */
.L_x_2417:
        /* <DEDUP_REMOVED lines=53> */
.L_x_2416:
[----:B------:R-:W-:Y:S05]  /*4680*/  BSYNC.RECONVERGENT B1 ;  /* 0x0000000000017941 */ /* 0x000fea0003800200 */
.L_x_2415:
[----:B------:R-:W-:Y:S01]  /*4690*/  ISETP.NE.AND P0, PT, R111, RZ, PT ;  /* 0x000000ff6f00720c */ /* 0x000fe20003f05270 */
[----:B------:R-:W-:Y:S11]  /*46a0*/  BSSY.RECONVERGENT B1, `(.L_x_2419) ;  /* 0x0000075000017945 */ /* 0x000ff60003800200 */
[----:B------:R-:W-:Y:S01]  /*46b0*/  @!UPT UIADD3 URZ, UPT, UPT, URZ, URZ, URZ ;  /* 0x000000fffffff290 */ /* 0x000fe2000fffe0ff */
[----:B------:R-:W-:Y:S05]  /*46c0*/  @P0 BRA `(.L_x_2420) ;  /* 0x0000000400c80947 */ /* 0x000fea0003800000 */
[C---:B------:R-:W-:Y:S01]  /*46d0*/  LEA R26, P0, R12.reuse, R6, 0x5 ;  /* 0x000000060c1a7211 */ /* 0x040fe200078028ff */
[----:B------:R-:W-:Y:S01]  /*46e0*/  BSSY.RECONVERGENT B0, `(.L_x_2421) ;  /* 0x000003d000007945 */ /* 0x000fe20003800200 */
[C---:B------:R-:W-:Y:S02]  /*46f0*/  LEA R40, P1, R12.reuse, R38, 0x5 ;  /* 0x000000260c287211 */ /* 0x040fe400078228ff */
[----:B------:R-:W-:Y:S02]  /*4700*/  LEA.HI.X.SX32 R27, R12, R7, 0x5, P0 ;  /* 0x000000070c1b7211 */ /* 0x000fe400000f2eff */
[----:B------:R-:W-:Y:S02]  /*4710*/  LEA R50, P0, R124, R10, 0x6 ;  /* 0x0000000a7c327211 */ /* 0x000fe400078030ff */
[----:B------:R-:W-:Y:S02]  /*4720*/  LEA.HI.X.SX32 R41, R12, R39, 0x5, P1 ;  /* 0x000000270c297211 */ /* 0x000fe400008f2eff */
[----:B------:R-:W-:Y:S02]  /*4730*/  LEA.HI.X R51, R124, R11, R125, 0x6, P0 ;  /* 0x0000000b7c337211 */ /* 0x000fe400000f347d */
[----:B-----5:R-:W-:Y:S02]  /*4740*/  ISETP.GE.AND P0, PT, R14, R42, PT ;  /* 0x0000002a0e00720c */ /* 0x020fe40003f06270 */
[C---:B------:R-:W-:Y:S04]  /*4750*/  LEA R44, P1, R204.reuse, R84, 0x6 ;  /* 0x00000054cc2c7211 */ /* 0x040fe800078230ff */
[----:B------:R-:W-:Y:S02]  /*4760*/  LEA.HI.X R45, R204, R85, R205, 0x6, P1 ;  /* 0x00000055cc2d7211 */ /* 0x000fe400008f34cd */
[----:B------:R-:W-:Y:S05]  /*4770*/  ISETP.GE.AND P1, PT, R9, R42, PT ;  /* 0x0000002a0900720c */ /* 0x000fea0003f26270 */
[----:B------:R-:W-:Y:S08]  /*4780*/  @P0 BRA `(.L_x_2422) ;  /* 0x0000000000c80947 */ /* 0x000ff00003800000 */
        /* <DEDUP_REMOVED lines=50> */
.L_x_2422:
[----:B------:R-:W-:Y:S05]  /*4ab0*/  BSYNC.RECONVERGENT B0 ;  /* 0x0000000000007941 */ /* 0x000fea0003800200 */
.L_x_2421:
        /* <DEDUP_REMOVED lines=51> */
.L_x_2420:
[----:B------:R-:W-:Y:S05]  /*4df0*/  BSYNC.RECONVERGENT B1 ;  /* 0x0000000000017941 */ /* 0x000fea0003800200 */
.L_x_2419:
[----:B------:R-:W-:Y:S04]  /*4e00*/  BSSY.RECONVERGENT B1, `(.L_x_2423) ;  /* 0x0000076000017945 */ /* 0x000fe80003800200 */
[----:B------:R-:W-:Y:S05]  /*4e10*/  @P6 BRA `(.L_x_2424) ;  /* 0x0000000400d06947 */ /* 0x000fea0003800000 */
[----:B------:R-:W-:Y:S01]  /*4e20*/  IMAD R5, R125, 0x60, RZ ;  /* 0x000000607d057824 */ /* 0x000fe200078e02ff */
[----:B-----5:R-:W-:Y:S01]  /*4e30*/  ISETP.GE.AND P6, PT, R14, R42, PT ;  /* 0x0000002a0e00720c */ /* 0x020fe20003fc6270 */
[----:B------:R-:W-:Y:S01]  /*4e40*/  IMAD R3, R205, 0x60, RZ ;  /* 0x00000060cd037824 */ /* 0x000fe200078e02ff */
[----:B------:R-:W-:Y:S01]  /*4e50*/  LEA R26, P0, R12, R6, 0x6 ;  /* 0x000000060c1a7211 */ /* 0x000fe200078030ff */
[----:B------:R-:W-:Y:S01]  /*4e60*/  IMAD.WIDE.U32 R50, R124, 0x60, R10 ;  /* 0x000000607c327825 */ /* 0x000fe200078e000a */
[----:B------:R-:W-:Y:S01]  /*4e70*/  ISETP.GE.AND P1, PT, R9, R42, PT ;  /* 0x0000002a0900720c */ /* 0x000fe20003f26270 */
[----:B------:R-:W-:Y:S01]  /*4e80*/  BSSY.RECONVERGENT B0, `(.L_x_2425) ;  /* 0x000003a000007945 */ /* 0x000fe20003800200 */
[----:B------:R-:W-:Y:S01]  /*4e90*/  LEA.HI.X.SX32 R27, R12, R7, 0x6, P0 ;  /* 0x000000070c1b7211 */ /* 0x000fe200000f36ff */
[----:B--2---:R-:W-:Y:S01]  /*4ea0*/  IMAD.WIDE.U32 R44, R204, 0x60, R84 ;  /* 0x00000060cc2c7825 */ /* 0x004fe200078e0054 */
[C---:B------:R-:W-:Y:S03]  /*4eb0*/  LEA R40, P0, R12.reuse, R38, 0x6 ;  /* 0x000000260c287211 */ /* 0x040fe600078030ff */
[----:B------:R-:W-:Y:S01]  /*4ec0*/  IMAD.IADD R51, R51, 0x1, R5 ;  /* 0x0000000133337824 */ /* 0x000fe200078e0205 */
[----:B------:R-:W-:Y:S01]  /*4ed0*/  LEA.HI.X.SX32 R41, R12, R39, 0x6, P0 ;  /* 0x000000270c297211 */ /* 0x000fe200000f36ff */
[----:B------:R-:W-:Y:S01]  /*4ee0*/  IMAD.IADD R45, R45, 0x1, R3 ;  /* 0x000000012d2d7824 */ /* 0x000fe200078e0203 */
[----:B------:R-:W-:Y:S07]  /*4ef0*/  @P6 BRA `(.L_x_2426) ;  /* 0x0000000000c86947 */ /* 0x000fee0003800000 */
        /* <DEDUP_REMOVED lines=50> */
.L_x_2426:
[----:B------:R-:W-:Y:S05]  /*5220*/  BSYNC.RECONVERGENT B0 ;  /* 0x0000000000007941 */ /* 0x000fea0003800200 */
.L_x_2425:
        /* <DEDUP_REMOVED lines=51> */
.L_x_2424:
[----:B------:R-:W-:Y:S05]  /*5560*/  BSYNC.RECONVERGENT B1 ;  /* 0x0000000000017941 */ /* 0x000fea0003800200 */
.L_x_2423:
[----:B------:R-:W-:Y:S04]  /*5570*/  BSSY.RECONVERGENT B1, `(.L_x_2427) ;  /* 0x0000072000017945 */ /* 0x000fe80003800200 */
[----:B------:R-:W-:Y:S05]  /*5580*/  @!P5 BRA `(.L_x_2428) ;  /* 0x0000000400c0d947 */ /* 0x000fea0003800000 */
[----:B-----5:R-:W-:Y:S01]  /*5590*/  ISETP.GE.AND P6, PT, R14, R42, PT ;  /* 0x0000002a0e00720c */ /* 0x020fe20003fc6270 */
[----:B------:R-:W-:Y:S01]  /*55a0*/  BSSY.RECONVERGENT B0, `(.L_x_2429) ;  /* 0x000003b000007945 */ /* 0x000fe20003800200 */
[----:B------:R-:W-:Y:S01]  /*55b0*/  LEA R50, P5, R124, R10, 0x7 ;  /* 0x0000000a7c327211 */ /* 0x000fe200078a38ff */
[----:B------:R-:W-:Y:S01]  /*55c0*/  IMAD.WIDE R26, R12, 0x60, R6 ;  /* 0x000000600c1a7825 */ /* 0x000fe200078e0206 */
[----:B--2---:R-:W-:Y:S02]  /*55d0*/  LEA R44, P0, R204, R84, 0x7 ;  /* 0x00000054cc2c7211 */ /* 0x004fe400078038ff */
[----:B------:R-:W-:Y:S01]  /*55e0*/  ISETP.GE.AND P1, PT, R9, R42, PT ;  /* 0x0000002a0900720c */ /* 0x000fe20003f26270 */
[----:B------:R-:W-:Y:S01]  /*55f0*/  IMAD.WIDE R40, R12, 0x60, R38 ;  /* 0x000000600c287825 */ /* 0x000fe200078e0226 */
[----:B------:R-:W-:Y:S02]  /*5600*/  LEA.HI.X R51, R124, R11, R125, 0x7, P5 ;  /* 0x0000000b7c337211 */ /* 0x000fe400028f3c7d */
[----:B------:R-:W-:Y:S03]  /*5610*/  LEA.HI.X R45, R204, R85, R205, 0x7, P0 ;  /* 0x00000055cc2d7211 */ /* 0x000fe600000f3ccd */
        /* <DEDUP_REMOVED lines=51> */
.L_x_2430:
[----:B------:R-:W-:Y:S05]  /*5950*/  BSYNC.RECONVERGENT B0 ;  /* 0x0000000000007941 */ /* 0x000fea0003800200 */
.L_x_2429:
        /* <DEDUP_REMOVED lines=51> */
.L_x_2428:
[----:B------:R-:W-:Y:S05]  /*5c90*/  BSYNC.RECONVERGENT B1 ;  /* 0x0000000000017941 */ /* 0x000fea0003800200 */
.L_x_2427:
        /* <DEDUP_REMOVED lines=66> */
.L_x_2434:
[----:B------:R-:W-:Y:S05]  /*60c0*/  BSYNC.RECONVERGENT B0 ;  /* 0x0000000000007941 */ /* 0x000fea0003800200 */
.L_x_2433:
        /* <DEDUP_REMOVED lines=51> */
.L_x_2432:
[----:B------:R-:W-:Y:S05]  /*6400*/  BSYNC.RECONVERGENT B1 ;  /* 0x0000000000017941 */ /* 0x000fea0003800200 */
.L_x_2431:
        /* <DEDUP_REMOVED lines=64> */
.L_x_2438:
[----:B------:R-:W-:Y:S05]  /*6810*/  BSYNC.RECONVERGENT B0 ;  /* 0x0000000000007941 */ /* 0x000fea0003800200 */
.L_x_2437:
        /* <DEDUP_REMOVED lines=51> */
.L_x_2436:
[----:B------:R-:W-:Y:S05]  /*6b50*/  BSYNC.RECONVERGENT B1 ;  /* 0x0000000000017941 */ /* 0x000fea0003800200 */
.L_x_2435:
        /* <DEDUP_REMOVED lines=64> */
.L_x_2442:
[----:B------:R-:W-:Y:S05]  /*6f60*/  BSYNC.RECONVERGENT B0 ;  /* 0x0000000000007941 */ /* 0x000fea0003800200 */
.L_x_2441:
        /* <DEDUP_REMOVED lines=51> */
.L_x_2440:
[----:B------:R-:W-:Y:S05]  /*72a0*/  BSYNC.RECONVERGENT B1 ;  /* 0x0000000000017941 */ /* 0x000fea0003800200 */
.L_x_2439:
[----:B------:R-:W3:Y:S02]  /*72b0*/  LD.E R3, desc[UR6][R132.64+0xd0] ;  /* 0x0000d00684037980 */ /* 0x000ee4000c101900 */
[----:B---3--:R-:W-:Y:S05]  /*72c0*/  IMAD.U32 R3, R3, -0x40, RZ ;  /* 0xffffffc003037824 */ /* 0x008fea00078e00ff */
[C---:B------:R-:W-:Y:S02]  /*72d0*/  LEA R16, P1, R3.reuse, R16, 0x1 ;  /* 0x0000001003107211 */ /* 0x040fe400078208ff */
[C---:B------:R-:W-:Y:S02]  /*72e0*/  LEA R54, P0, R3.reuse, R54, 0x1 ;  /* 0x0000003603367211 */ /* 0x040fe400078008ff */
[C---:B------:R-:W-:Y:S02]  /*72f0*/  LEA.HI.X.SX32 R17, R3.reuse, R17, 0x1, P1 ;  /* 0x0000001103117211 */ /* 0x040fe400008f0eff */
[----:B------:R-:W-:Y:S01]  /*7300*/  LEA.HI.X.SX32 R55, R3, R55, 0x1, P0 ;  /* 0x0000003703377211 */ /* 0x000fe200000f0eff */
[----:B------:R-:W-:Y:S05]  /*7310*/  BRA `(.L_x_2409) ;  /* 0x0000006000487947 */ /* 0x000fea0003800000 */
.L_x_2410:
        /* <DEDUP_REMOVED lines=99> */
.L_x_2446:
[----:B------:R-:W-:Y:S05]  /*7950*/  BSYNC.RECONVERGENT B0 ;  /* 0x0000000000007941 */ /* 0x000fea0003800200 */
.L_x_2445:
        /* <DEDUP_REMOVED lines=92> */
.L_x_2444:
[----:B------:R-:W-:Y:S05]  /*7f20*/  BSYNC.RECONVERGENT B1 ;  /* 0x0000000000017941 */ /* 0x000fea0003800200 */
.L_x_2443:
        /* <DEDUP_REMOVED lines=101> */
.L_x_2450:
[----:B------:R-:W-:Y:S05]  /*8580*/  BSYNC.RECONVERGENT B0 ;  /* 0x0000000000007941 */ /* 0x000fea0003800200 */
.L_x_2449:
        /* <DEDUP_REMOVED lines=92> */
.L_x_2448:
[----:B------:R-:W-:Y:S05]  /*8b50*/  BSYNC.RECONVERGENT B1 ;  /* 0x0000000000017941 */ /* 0x000fea0003800200 */
.L_x_2447:
[----:B------:R-:W-:Y:S01]  /*8b60*/  ISETP.NE.AND P0, PT, R111, RZ, PT ;  /* 0x000000ff6f00720c */ /* 0x000fe20003f05270 */
[----:B------:R-:W-:Y:S11]  /*8b70*/  BSSY.RECONVERGENT B1, `(.L_x_2451) ;  /* 0x00000c0000017945 */ /* 0x000ff60003800200 */
[----:B------:R-:W-:Y:S01]  /*8b80*/  @!UPT UIADD3 URZ, UPT, UPT, URZ, URZ, URZ ;  /* 0x000000fffffff290 */ /* 0x000fe2000fffe0ff */
[----:B------:R-:W-:Y:S05]  /*8b90*/  @P0 BRA `(.L_x_2452) ;  /* 0x0000000800f40947 */ /* 0x000fea0003800000 */
[----:B------:R-:W-:Y:S01]  /*8ba0*/  LEA R22, P1, R124, R10, 0x6 ;  /* 0x0000000a7c167211 */ /* 0x000fe200078230ff */
[----:B------:R-:W-:Y:S01]  /*8bb0*/  BSSY.RECONVERGENT B0, `(.L_x_2453) ;  /* 0x000005f000007945 */ /* 0x000fe20003800200 */
[----:B--2-4-:R-:W-:Y:S02]  /*8bc0*/  LEA R134, P0, R204, R84, 0x6 ;  /* 0x00000054cc867211 */ /* 0x014fe400078030ff */
[----:B------:R-:W-:Y:S02]  /*8bd0*/  LEA.HI.X R23, R124, R11, R125, 0x6, P1 ;  /* 0x0000000b7c177211 */ /* 0x000fe400008f347d */
[----:B-----5:R-:W-:Y:S02]  /*8be0*/  ISETP.GE.AND P1, PT, R14, R109, PT ;  /* 0x0000006d0e00720c */ /* 0x020fe40003f26270 */
[----:B------:R-:W-:Y:S11]  /*8bf0*/  LEA.HI.X R135, R204, R85, R205, 0x6, P0 ;  /* 0x00000055cc877211 */ /* 0x000ff600000f34cd */
        /* <DEDUP_REMOVED lines=90> */
.L_x_2454:
[----:B------:R-:W-:Y:S05]  /*91a0*/  BSYNC.RECONVERGENT B0 ;  /* 0x0000000000007941 */ /* 0x000fea0003800200 */
.L_x_2453:
        /* <DEDUP_REMOVED lines=92> */
.L_x_2452:
[----:B------:R-:W-:Y:S05]  /*9770*/  BSYNC.RECONVERGENT B1 ;  /* 0x0000000000017941 */ /* 0x000fea0003800200 */
.L_x_2451:
[----:B------:R-:W-:Y:S04]  /*9780*/  BSSY.RECONVERGENT B1, `(.L_x_2455) ;  /* 0x00000c1000017945 */ /* 0x000fe80003800200 */
[----:B------:R-:W-:Y:S05]  /*9790*/  @P6 BRA `(.L_x_2456) ;  /* 0x0000000800fc6947 */ /* 0x000fea0003800000 */
        /* <DEDUP_REMOVED lines=98> */
.L_x_2458:
[----:B------:R-:W-:Y:S05]  /*9dc0*/  BSYNC.RECONVERGENT B0 ;  /* 0x0000000000007941 */ /* 0x000fea0003800200 */
.L_x_2457:
        /* <DEDUP_REMOVED lines=92> */
.L_x_2456:
[----:B------:R-:W-:Y:S05]  /*a390*/  BSYNC.RECONVERGENT B1 ;  /* 0x0000000000017941 */ /* 0x000fea0003800200 */
.L_x_2455:
        /* <DEDUP_REMOVED lines=98> */
.L_x_2462:
[----:B------:R-:W-:Y:S05]  /*a9c0*/  BSYNC.RECONVERGENT B0 ;  /* 0x0000000000007941 */ /* 0x000fea0003800200 */
.L_x_2461:
        /* <DEDUP_REMOVED lines=92> */
.L_x_2460:
[----:B------:R-:W-:Y:S05]  /*af90*/  BSYNC.RECONVERGENT B1 ;  /* 0x0000000000017941 */ /* 0x000fea0003800200 */
.L_x_2459:
        /* <DEDUP_REMOVED lines=100> */
.L_x_2466:
[----:B------:R-:W-:Y:S05]  /*b5e0*/  BSYNC.RECONVERGENT B0 ;  /* 0x0000000000007941 */ /* 0x000fea0003800200 */
.L_x_2465:
        /* <DEDUP_REMOVED lines=92> */
.L_x_2464:
[----:B------:R-:W-:Y:S05]  /*bbb0*/  BSYNC.RECONVERGENT B1 ;  /* 0x0000000000017941 */ /* 0x000fea0003800200 */
.L_x_2463:
        /* <DEDUP_REMOVED lines=101> */
.L_x_2470:
[----:B------:R-:W-:Y:S05]  /*c210*/  BSYNC.RECONVERGENT B0 ;  /* 0x0000000000007941 */ /* 0x000fea0003800200 */
.L_x_2469:
        /* <DEDUP_REMOVED lines=90> */
.L_x_2468:
[----:B------:R-:W-:Y:S05]  /*c7c0*/  BSYNC.RECONVERGENT B1 ;  /* 0x0000000000017941 */ /* 0x000fea0003800200 */
.L_x_2467:
        /* <DEDUP_REMOVED lines=101> */
.L_x_2474:
[----:B------:R-:W-:Y:S05]  /*ce20*/  BSYNC.RECONVERGENT B0 ;  /* 0x0000000000007941 */ /* 0x000fea0003800200 */
.L_x_2473:
        /* <DEDUP_REMOVED lines=90> */
.L_x_2472:
[----:B------:R-:W-:Y:S05]  /*d3d0*/  BSYNC.RECONVERGENT B1 ;  /* 0x0000000000017941 */ /* 0x000fea0003800200 */
.L_x_2471:
[----:B------:R-:W3:Y:S02]  /*d3e0*/  LD.E R3, desc[UR6][R132.64+0xd0] ;  /* 0x0000d00684037980 */ /* 0x000ee4000c101900 */
[----:B---3--:R-:W-:Y:S05]  /*d3f0*/  IMAD.U32 R3, R3, -0x40, RZ ;  /* 0xffffffc003037824 */ /* 0x008fea00078e00ff */
[C---:B------:R-:W-:Y:S02]  /*d400*/  LEA R82, P1, R3.reuse, R82, 0x1 ;  /* 0x0000005203527211 */ /* 0x040fe400078208ff */
[C---:B------:R-:W-:Y:S02]  /*d410*/  LEA R80, P0, R3.reuse, R80, 0x1 ;  /* 0x0000005003507211 */ /* 0x040fe400078008ff */
[C---:B------:R-:W-:Y:S02]  /*d420*/  LEA.HI.X.SX32 R83, R3.reuse, R83, 0x1, P1 ;  /* 0x0000005303537211 */ /* 0x040fe400008f0eff */
[----:B------:R-:W-:Y:S09]  /*d430*/  LEA.HI.X.SX32 R81, R3, R81, 0x1, P0 ;  /* 0x0000005103517211 */ /* 0x000ff200000f0eff */
.L_x_2409:
[----:B------:R-:W-:Y:S05]  /*d440*/  BSYNC.RECONVERGENT B2 ;  /* 0x0000000000027941 */ /* 0x000fea0003800200 */
.L_x_2393:
        /* <DEDUP_REMOVED lines=101> */
.L_x_2476:
[----:B------:R-:W-:Y:S05]  /*daa0*/  BSYNC.RECONVERGENT B0 ;  /* 0x0000000000007941 */ /* 0x000fea0003800200 */
.L_x_2475:
[----:B------:R-:W-:Y:S11]  /*dab0*/  ISETP.GT.AND P0, PT, R96, R71, PT ;  /* 0x000000476000720c */ /* 0x000ff60003f04270 */
[----:B------:R-:W-:Y:S02]  /*dac0*/  @!UPT UIADD3 URZ, UPT, UPT, URZ, URZ, URZ ;  /* 0x000000fffffff290 */ /* 0x000fe4000fffe0ff */
[----:B------:R-:W-:Y:S05]  /*dad0*/  @P0 BRA `(.L_x_2477) ;  /* 0xffffff4c00000947 */ /* 0x000fea000383ffff */
.L_x_2376:
        /* <DEDUP_REMOVED lines=34> */
.L_x_2481:
[----:B------:R-:W-:Y:S05]  /*dd00*/  BSYNC.RECONVERGENT B0 ;  /* 0x0000000000007941 */ /* 0x000fea0003800200 */
.L_x_2480:
        /* <DEDUP_REMOVED lines=14> */
.L_x_2483:
[----:B------:R-:W-:Y:S05]  /*ddf0*/  BSYNC.RECONVERGENT B0 ;  /* 0x0000000000007941 */ /* 0x000fea0003800200 */
.L_x_2482:
        /* <DEDUP_REMOVED lines=16> */
.L_x_2485:
[----:B------:R-:W-:Y:S05]  /*df00*/  BSYNC.RECONVERGENT B0 ;  /* 0x0000000000007941 */ /* 0x000fea0003800200 */
.L_x_2484:
        /* <DEDUP_REMOVED lines=16> */
.L_x_2479:
[----:B------:R-:W2:Y:S01]  /*e010*/  LD.E.64 R2, desc[UR6][R132.64+0xf0] ;  /* 0x0000f00684027980 */ /* 0x000ea2000c101b00 */
[----:B------:R-:W-:-:S03]  /*e020*/  IMAD.MOV.U32 R6, RZ, RZ, RZ ;  /* 0x000000ffff067224 */ /* 0x000fc600078e00ff */
[----:B------:R-:W3:Y:S04]  /*e030*/  LD.E.U8 R4, desc[UR6][R132.64+0x1b3] ;  /* 0x0001b30684047980 */ /* 0x000ee8000c101100 */
[----:B------:R1:W5:Y:S01]  /*e040*/  LD.E.64 R12, desc[UR6][R132.64+0x150] ;  /* 0x00015006840c7980 */ /* 0x000362000c101b00 */
[----:B--2---:R-:W-:-:S04]  /*e050*/  ISETP.NE.U32.AND P1, PT, R2, RZ, PT ;  /* 0x000000ff0200720c */ /* 0x004fc80003f25070 */
[----:B------:R-:W-:-:S13]  /*e060*/  ISETP.NE.AND.EX P1, PT, R3, RZ, PT, P1 ;  /* 0x000000ff0300720c */ /* 0x000fda0003f25310 */
[----:B------:R-:W-:-:S04]  /*e070*/  @P1 LEA R16, P0, R214, R2, 0x2 ;  /* 0x00000002d6101211 */ /* 0x000fc800078010ff */
[----:B-----5:R-:W-:Y:S02]  /*e080*/  @P1 LEA.HI.X R17, R214, R3, RZ, 0x2, P0 ;  /* 0x00000003d6111211 */ /* 0x020fe400000f14ff */
[----:B------:R1:W5:Y:S04]  /*e090*/  LD.E.64 R2, desc[UR6][R132.64+0x148] ;  /* 0x0001480684027980 */ /* 0x000368000c101b00 */
[----:B------:R-:W2:Y:S01]  /*e0a0*/  @P1 LD.E R6, desc[UR6][R16.64] ;  /* 0x0000000610061980 */ /* 0x000ea2000c101900 */
[----:B------:R-:W-:-:S04]  /*e0b0*/  LEA.HI R11, R0, R0, RZ, 0x1 ;  /* 0x00000000000b7211 */ /* 0x000fc800078f08ff */
[----:B------:R-:W-:Y:S02]  /*e0c0*/  SHF.R.S32.HI R11, RZ, 0x1, R11 ;  /* 0x00000001ff0b7819 */ /* 0x000fe4000001140b */
[----:B---3--:R-:W-:-:S03]  /*e0d0*/  ISETP.NE.AND P2, PT, R4, RZ, PT ;  /* 0x000000ff0400720c */ /* 0x008fc60003f45270 */
[----:B------:R-:W-:-:S04]  /*e0e0*/  IMAD R20, R120, R11, R75 ;  /* 0x0000000b78147224 */ /* 0x000fc800078e024b */
[----:B------:R-:W-:Y:S02]  /*e0f0*/  IMAD.IADD R75, R75, 0x1, R20 ;  /* 0x000000014b4b7824 */ /* 0x000fe400078e0214 */
[----:B------:R-:W-:Y:S01]  /*e100*/  IMAD.SHL.U32 R31, R11, 0x10, RZ ;  /* 0x000000100b1f7824 */ /* 0x000fe200078e00ff */
[----:B--2---:R-:W-:-:S05]  /*e110*/  IADD3 R6, PT, PT, R6, R73, R77 ;  /* 0x0000004906067210 */ /* 0x004fca0007ffe04d */
[----:B------:R-:W-:-:S05]  /*e120*/  IMAD R10, R6, R11, RZ ;  /* 0x0000000b060a7224 */ /* 0x000fca00078e02ff */
[----:B------:R-:W-:Y:S02]  /*e130*/  SHF.R.S32.HI R8, RZ, 0x1f, R10 ;  /* 0x0000001fff087819 */ /* 0x000fe4000001140a */
[C---:B------:R-:W-:Y:S02]  /*e140*/  IADD3 R22, P1, PT, R10.reuse, R20, RZ ;  /* 0x000000140a167210 */ /* 0x040fe40007f3e0ff */
[----:B------:R-:W-:Y:S02]  /*e150*/  IADD3 R10, P0, PT, R10, R75, RZ ;  /* 0x0000004b0a0a7210 */ /* 0x000fe40007f1e0ff */
[-C--:B------:R-:W-:Y:S02]  /*e160*/  LEA.HI.X.SX32 R20, R20, R8.reuse, 0x1, P1 ;  /* 0x0000000814147211 */ /* 0x080fe400008f0eff */
[----:B------:R-:W-:Y:S01]  /*e170*/  LEA.HI.X.SX32 R8, R75, R8, 0x1, P0 ;  /* 0x000000084b087211 */ /* 0x000fe200000f0eff */
[----:B-1----:R-:W-:Y:S08]  /*e180*/  @!P2 BRA `(.L_x_2487) ;  /* 0x0000001c00a8a947 */ /* 0x002ff00003800000 */
[----:B------:R1:W5:Y:S01]  /*e190*/  LD.E R8, desc[UR6][R132.64+0xc0] ;  /* 0x0000c00684087980 */ /* 0x000362000c101900 */
[----:B------:R-:W-:Y:S01]  /*e1a0*/  IADD3 R21, PT, PT, -R77, R216, RZ ;  /* 0x000000d84d157210 */ /* 0x000fe20007ffe1ff */
[----:B------:R-:W-:Y:S03]  /*e1b0*/  BSSY.RECONVERGENT B2, `(.L_x_2488) ;  /* 0x0000076000027945 */ /* 0x000fe60003800200 */
[----:B------:R-:W-:-:S13]  /*e1c0*/  ISETP.GE.AND P0, PT, R120, R21, PT ;  /* 0x000000157800720c */ /* 0x000fda0003f06270 */
[----:B------:R-:W-:Y:S05]  /*e1d0*/  @P0 BRA `(.L_x_2489) ;  /* 0x0000000400cc0947 */ /* 0x000fea0003800000 */
[----:B-----5:R-:W-:Y:S01]  /*e1e0*/  ISETP.GE.AND P2, PT, R14, R8, PT ;  /* 0x000000080e00720c */ /* 0x020fe20003f46270 */
[C---:B------:R-:W-:Y:S01]  /*e1f0*/  IMAD.SHL.U32 R35, R22.reuse, 0x2, RZ ;  /* 0x0000000216237824 */ /* 0x040fe200078e00ff */
[----:B------:R-:W-:Y:S01]  /*e200*/  SHF.L.U64.HI R5, R22, 0x1, R20 ;  /* 0x0000000116057819 */ /* 0x000fe20000010214 */
[----:B------:R-:W-:Y:S01]  /*e210*/  BSSY.RECONVERGENT B1, `(.L_x_2490) ;  /* 0x000003b000017945 */ /* 0x000fe20003800200 */
[----:B------:R-:W-:Y:S02]  /*e220*/  CS2R R6, SRZ ;  /* 0x0000000000067805 */ /* 0x000fe4000001ff00 */
[-C--:B------:R-:W-:Y:S02]  /*e230*/  IADD3 R24, P1, PT, R2, R35.reuse, RZ ;  /* 0x0000002302187210 */ /* 0x080fe40007f3e0ff */
[----:B------:R-:W-:-:S03]  /*e240*/  IADD3 R34, P0, PT, R12, R35, RZ ;  /* 0x000000230c227210 */ /* 0x000fc60007f1e0ff */
[--C-:B------:R-:W-:Y:S02]  /*e250*/  IMAD.X R25, R3, 0x1, R5.reuse, P1 ;  /* 0x0000000103197824 */ /* 0x100fe400008e0605 */
[----:B------:R-:W-:Y:S01]  /*e260*/  IMAD.X R35, R13, 0x1, R5, P0 ;  /* 0x000000010d237824 */ /* 0x000fe200000e0605 */
[----:B------:R-:W-:Y:S01]  /*e270*/  CS2R R4, SRZ ;  /* 0x0000000000047805 */ /* 0x000fe2000001ff00 */
[----:B------:R-:W-:Y:S06]  /*e280*/  @P2 BRA `(.L_x_2491) ;  /* 0x0000000000cc2947 */ /* 0x000fec0003800000 */
        /* <DEDUP_REMOVED lines=8> */
[--C-:B-----5:R-:W-:Y:S01]  /*e310*/  HADD2.F32 R28, -RZ, R17.reuse.H0_H0 ;  /* 0x20000011ff1c7230 */ /* 0x120fe20000004100 */
[----:B------:R-:W-:Y:S01]  /*e320*/  MOV R26, R18 ;  /* 0x00000012001a7202 */ /* 0x000fe20000000f00 */
        /* <DEDUP_REMOVED lines=36> */
.L_x_2493:
[----:B------:R-:W-:Y:S05]  /*e570*/  BSYNC.RECONVERGENT B0 ;  /* 0x0000000000007941 */ /* 0x000fea0003800200 */
.L_x_2492:
[----:B-----5:R-:W-:Y:S01]  /*e580*/  IMAD.MOV.U32 R6, RZ, RZ, R18 ;  /* 0x000000ffff067224 */ /* 0x020fe200078e0012 */
[----:B------:R-:W-:Y:S01]  /*e590*/  MOV R4, R16 ;  /* 0x0000001000047202 */ /* 0x000fe20000000f00 */
[----:B------:R-:W-:Y:S01]  /*e5a0*/  IMAD.MOV.U32 R7, RZ, RZ, R19 ;  /* 0x000000ffff077224 */ /* 0x000fe200078e0013 */
[----:B------:R-:W-:Y:S02]  /*e5b0*/  MOV R5, R17 ;  /* 0x0000001100057202 */ /* 0x000fe40000000f00 */
.L_x_2491:
[----:B------:R-:W-:Y:S05]  /*e5c0*/  BSYNC.RECONVERGENT B1 ;  /* 0x0000000000017941 */ /* 0x000fea0003800200 */
.L_x_2490:
        /* <DEDUP_REMOVED lines=10> */
[----:B--2---:R-:W2:Y:S04]  /*e670*/  LD.E.64 R6, desc[UR6][R24.64+0x40] ;  /* 0x0000400618067980 */ /* 0x004ea8000c101b00 */
[----:B------:R-:W3:Y:S01]  /*e680*/  LD.E.64 R4, desc[UR6][R34.64+0x40] ;  /* 0x0000400622047980 */ /* 0x000ee2000c101b00 */
[----:B-----5:R-:W-:Y:S02]  /*e690*/  HADD2.F32 R32, -RZ, R17.H1_H1 ;  /* 0x30000011ff207230 */ /* 0x020fe40000004100 */
[----:B------:R-:W-:Y:S01]  /*e6a0*/  HADD2.F32 R27, -RZ, R19.H1_H1 ;  /* 0x30000013ff1b7230 */ /* 0x000fe20000004100 */
[----:B------:R-:W-:Y:S01]  /*e6b0*/  MOV R26, R18 ;  /* 0x00000012001a7202 */ /* 0x000fe20000000f00 */
[----:B------:R-:W-:Y:S02]  /*e6c0*/  HADD2.F32 R28, -RZ, R17.H0_H0 ;  /* 0x20000011ff1c7230 */ /* 0x000fe40000004100 */
[----:B------:R-:W-:-:S02]  /*e6d0*/  HADD2.F32 R30, -RZ, R19.H0_H0 ;  /* 0x20000013ff1e7230 */ /* 0x000fc40000004100 */
[----:B--2---:R-:W-:Y:S02]  /*e6e0*/  HADD2.F32 R23, -RZ, R6.H1_H1 ;  /* 0x30000006ff177230 */ /* 0x004fe40000004100 */
[----:B---3--:R-:W-:-:S03]  /*e6f0*/  HADD2.F32 R10, -RZ, R5.H1_H1 ;  /* 0x30000005ff0a7230 */ /* 0x008fc60000004100 */
[C---:B------:R-:W-:Y:S01]  /*e700*/  FMUL.FTZ R24, R32.reuse, R23 ;  /* 0x0000001720187220 */ /* 0x040fe20000410000 */
[----:B------:R-:W-:Y:S02]  /*e710*/  HADD2.F32 R17, -RZ, R4.H1_H1 ;  /* 0x30000004ff117230 */ /* 0x000fe40000004100 */
[----:B------:R-:W-:Y:S02]  /*e720*/  HADD2.F32 R18, -RZ, R7.H1_H1 ;  /* 0x30000007ff127230 */ /* 0x000fe40000004100 */
[C---:B------:R-:W-:Y:S01]  /*e730*/  FMUL.FTZ R19, R27.reuse, R10 ;  /* 0x0000000a1b137220 */ /* 0x040fe20000410000 */
[----:B------:R-:W-:Y:S02]  /*e740*/  HADD2.F32 R6, -RZ, R6.H0_H0 ;  /* 0x20000006ff067230 */ /* 0x000fe40000004100 */
[-C--:B------:R-:W-:Y:S01]  /*e750*/  FMUL.FTZ R25, R32, R17.reuse ;  /* 0x0000001120197220 */ /* 0x080fe20000410000 */
[----:B------:R-:W-:Y:S01]  /*e760*/  FFMA.FTZ R24, R28, R17, R24 ;  /* 0x000000111c187223 */ /* 0x000fe20000010018 */
[-C--:B------:R-:W-:Y:S01]  /*e770*/  FMUL.FTZ R27, R27, R18.reuse ;  /* 0x000000121b1b7220 */ /* 0x080fe20000410000 */
[----:B------:R-:W-:Y:S01]  /*e780*/  FFMA.FTZ R19, R30, R18, -R19 ;  /* 0x000000121e137223 */ /* 0x000fe20000010813 */
[----:B------:R-:W-:-:S02]  /*e790*/  HADD2.F32 R17, -RZ, R16.H1_H1 ;  /* 0x30000010ff117230 */ /* 0x000fc40000004100 */
[----:B------:R-:W-:Y:S02]  /*e7a0*/  HADD2.F32 R4, -RZ, R4.H0_H0 ;  /* 0x20000004ff047230 */ /* 0x000fe40000004100 */
[----:B------:R-:W-:Y:S02]  /*e7b0*/  HADD2.F32 R5, -RZ, R5.H0_H0 ;  /* 0x20000005ff057230 */ /* 0x000fe40000004100 */
[----:B------:R-:W-:Y:S02]  /*e7c0*/  HADD2.F32 R18, -RZ, R26.H1_H1 ;  /* 0x3000001aff127230 */ /* 0x000fe40000004100 */
[----:B------:R-:W-:Y:S01]  /*e7d0*/  FFMA.FTZ R25, R28, R23, -R25 ;  /* 0x000000171c197223 */ /* 0x000fe20000010819 */
[----:B------:R-:W-:Y:S02]  /*e7e0*/  HADD2.F32 R7, -RZ, R7.H0_H0 ;  /* 0x20000007ff077230 */ /* 0x000fe40000004100 */
[----:B------:R-:W-:Y:S01]  /*e7f0*/  FFMA.FTZ R10, R30, R10, R27 ;  /* 0x0000000a1e0a7223 */ /* 0x000fe2000001001b */
[----:B------:R-:W-:-:S02]  /*e800*/  HADD2.F32 R23, -RZ, R16.H0_H0 ;  /* 0x20000010ff177230 */ /* 0x000fc40000004100 */
[C---:B------:R-:W-:Y:S01]  /*e810*/  FMUL.FTZ R16, R17.reuse, R4 ;  /* 0x0000000411107220 */ /* 0x040fe20000410000 */
[-C--:B------:R-:W-:Y:S01]  /*e820*/  FMUL.FTZ R27, R17, R6.reuse ;  /* 0x00000006111b7220 */ /* 0x080fe20000410000 */
        /* <DEDUP_REMOVED lines=11> */
[----:B------:R-:W-:Y:S02]  /*e8e0*/  MOV R17, R24 ;  /* 0x0000001800117202 */ /* 0x000fe40000000f00 */
.L_x_2495:
[----:B------:R-:W-:Y:S05]  /*e8f0*/  BSYNC.RECONVERGENT B0 ;  /* 0x0000000000007941 */ /* 0x000fea0003800200 */
.L_x_2494:
[----:B-----5:R3:W-:Y:S02]  /*e900*/  STS.128 [R63+0x2000], R16 ;  /* 0x002000103f007388 */ /* 0x0207e40000000c00 */
.L_x_2489:
[----:B------:R-:W-:Y:S05]  /*e910*/  BSYNC.RECONVERGENT B2 ;  /* 0x0000000000027941 */ /* 0x000fea0003800200 */
.L_x_2488:
        /* <DEDUP_REMOVED lines=14> */
[----:B--2---:R-:W-:-:S04]  /*ea00*/  IADD3 R5, P0, PT, R31, R22, RZ ;  /* 0x000000161f057210 */ /* 0x004fc80007f1e0ff */
[----:B------:R-:W-:Y:S02]  /*ea10*/  LEA.HI.X.SX32 R4, R31, R20, 0x1, P0 ;  /* 0x000000141f047211 */ /* 0x000fe400000f0eff */
[C---:B------:R-:W-:Y:S02]  /*ea20*/  SHF.L.U32 R7, R5.reuse, 0x1, RZ ;  /* 0x0000000105077819 */ /* 0x040fe400000006ff */
[----:B------:R-:W-:Y:S02]  /*ea30*/  SHF.L.U64.HI R5, R5, 0x1, R4 ;  /* 0x0000000105057819 */ /* 0x000fe40000010204 */
[-C--:B------:R-:W-:Y:S02]  /*ea40*/  IADD3 R6, P1, PT, R2, R7.reuse, RZ ;  /* 0x0000000702067210 */ /* 0x080fe40007f3e0ff */
[----:B------:R-:W-:Y:S02]  /*ea50*/  IADD3 R4, P0, PT, R12, R7, RZ ;  /* 0x000000070c047210 */ /* 0x000fe40007f1e0ff */
[----:B------:R-:W-:-:S02]  /*ea60*/  IADD3.X R7, PT, PT, R3, R5, RZ, P1, !PT ;  /* 0x0000000503077210 */ /* 0x000fc40000ffe4ff */
[----:B------:R-:W-:-:S04]  /*ea70*/  IADD3.X R5, PT, PT, R13, R5, RZ, P0, !PT ;  /* 0x000000050d057210 */ /* 0x000fc800007fe4ff */
[----:B------:R-:W2:Y:S04]  /*ea80*/  LD.E.64 R6, desc[UR6][R6.64] ;  /* 0x0000000606067980 */ /* 0x000ea8000c101b00 */
[----:B------:R-:W4:Y:S01]  /*ea90*/  LD.E.64 R4, desc[UR6][R4.64] ;  /* 0x0000000604047980 */ /* 0x000f22000c101b00 */
[--C-:B-----5:R-:W-:Y:S02]  /*eaa0*/  HADD2.F32 R26, -RZ, R17.reuse.H0_H0 ;  /* 0x20000011ff1a7230 */ /* 0x120fe40000004100 */
[----:B------:R-:W-:Y:S02]  /*eab0*/  HADD2.F32 R30, -RZ, R17.H1_H1 ;  /* 0x30000011ff1e7230 */ /* 0x000fe40000004100 */
[--C-:B------:R-:W-:Y:S01]  /*eac0*/  HADD2.F32 R25, -RZ, R19.reuse.H1_H1 ;  /* 0x30000013ff197230 */ /* 0x100fe20000004100 */
[----:B------:R-:W-:Y:S01]  /*ead0*/  MOV R24, R18 ;  /* 0x0000001200187202 */ /* 0x000fe20000000f00 */
[----:B------:R-:W-:-:S02]  /*eae0*/  HADD2.F32 R32, -RZ, R19.H0_H0 ;  /* 0x20000013ff207230 */ /* 0x000fc40000004100 */
[----:B--2---:R-:W-:Y:S02]  /*eaf0*/  HADD2.F32 R23, -RZ, R6.H1_H1 ;  /* 0x30000006ff177230 */ /* 0x004fe40000004100 */
[----:B----4-:R-:W-:Y:S02]  /*eb00*/  HADD2.F32 R17, -RZ, R4.H1_H1 ;  /* 0x30000004ff117230 */ /* 0x010fe40000004100 */
[----:B------:R-:W-:Y:S02]  /*eb10*/  HADD2.F32 R10, -RZ, R5.H1_H1 ;  /* 0x30000005ff0a7230 */ /* 0x000fe40000004100 */
[----:B------:R-:W-:Y:S02]  /*eb20*/  HADD2.F32 R18, -RZ, R7.H1_H1 ;  /* 0x30000007ff127230 */ /* 0x000fe40000004100 */
[C---:B------:R-:W-:Y:S01]  /*eb30*/  FMUL.FTZ R27, R30.reuse, R17 ;  /* 0x000000111e1b7220 */ /* 0x040fe20000410000 */
[----:B------:R-:W-:Y:S01]  /*eb40*/  FMUL.FTZ R30, R30, R23 ;  /* 0x000000171e1e7220 */ /* 0x000fe20000410000 */
[----:B------:R-:W-:Y:S01]  /*eb50*/  FMUL.FTZ R19, R25, R10 ;  /* 0x0000000a19137220 */ /* 0x000fe20000410000 */
[----:B------:R-:W-:-:S02]  /*eb60*/  HADD2.F32 R6, -RZ, R6.H0_H0 ;  /* 0x20000006ff067230 */ /* 0x000fc40000004100 */
[-C--:B------:R-:W-:Y:S01]  /*eb70*/  FMUL.FTZ R25, R25, R18.reuse ;  /* 0x0000001219197220 */ /* 0x080fe20000410000 */
[----:B------:R-:W-:Y:S01]  /*eb80*/  FFMA.FTZ R30, R26, R17, R30 ;  /* 0x000000111a1e7223 */ /* 0x000fe2000001001e */
[----:B------:R-:W-:Y:S01]  /*eb90*/  FFMA.FTZ R19, R32, R18, -R19 ;  /* 0x0000001220137223 */ /* 0x000fe20000010813 */
[----:B------:R-:W-:Y:S02]  /*eba0*/  HADD2.F32 R17, -RZ, R16.H1_H1 ;  /* 0x30000010ff117230 */ /* 0x000fe40000004100 */
[----:B------:R-:W-:Y:S02]  /*ebb0*/  HADD2.F32 R4, -RZ, R4.H0_H0 ;  /* 0x20000004ff047230 */ /* 0x000fe40000004100 */
[----:B------:R-:W-:Y:S02]  /*ebc0*/  HADD2.F32 R5, -RZ, R5.H0_H0 ;  /* 0x20000005ff057230 */ /* 0x000fe40000004100 */
[----:B------:R-:W-:Y:S02]  /*ebd0*/  HADD2.F32 R18, -RZ, R24.H1_H1 ;  /* 0x30000018ff127230 */ /* 0x000fe40000004100 */
[----:B------:R-:W-:Y:S01]  /*ebe0*/  FFMA.FTZ R27, R26, R23, -R27 ;  /* 0x000000171a1b7223 */ /* 0x000fe2000001081b */
[----:B------:R-:W-:-:S02]  /*ebf0*/  HADD2.F32 R7, -RZ, R7.H0_H0 ;  /* 0x20000007ff077230 */ /* 0x000fc40000004100 */
[----:B------:R-:W-:Y:S01]  /*ec00*/  FFMA.FTZ R10, R32, R10, R25 ;  /* 0x0000000a200a7223 */ /* 0x000fe20000010019 */
[----:B------:R-:W-:Y:S02]  /*ec10*/  HADD2.F32 R23, -RZ, R16.H0_H0 ;  /* 0x20000010ff177230 */ /* 0x000fe40000004100 */
        /* <DEDUP_REMOVED lines=14> */
.L_x_2501:
[----:B------:R-:W-:Y:S05]  /*ed00*/  BSYNC.RECONVERGENT B0 ;  /* 0x0000000000007941 */ /* 0x000fea0003800200 */
.L_x_2500:
[----:B-----5:R1:W-:Y:S02]  /*ed10*/  STS.128 [R63+0x800], R16 ;  /* 0x000800103f007388 */ /* 0x0203e40000000c00 */
.L_x_2499:
[----:B------:R-:W-:Y:S05]  /*ed20*/  BSYNC.RECONVERGENT B1 ;  /* 0x0000000000017941 */ /* 0x000fea0003800200 */
.L_x_2498:
[----:B------:R-:W-:-:S13]  /*ed30*/  ISETP.GE.AND P0, PT, R9, R8, PT ;  /* 0x000000080900720c */ /* 0x000fda0003f06270 */
[----:B------:R1:W-:Y:S01]  /*ed40*/  @P0 STS.128 [R63+0x2800], RZ ;  /* 0x002800ff3f000388 */ /* 0x0003e20000000c00 */
[----:B------:R-:W-:Y:S05]  /*ed50*/  @P0 BRA `(.L_x_2497) ;  /* 0x0000000000d80947 */ /* 0x000fea0003800000 */
[----:B-1-3--:R1:W5:Y:S01]  /*ed60*/  LD.E.128 R16, desc[UR6][R34.64+0x80] ;  /* 0x0000800622107980 */ /* 0x00a362000c101d00 */
        /* <DEDUP_REMOVED lines=51> */
.L_x_2503:
[----:B------:R-:W-:Y:S05]  /*f0a0*/  BSYNC.RECONVERGENT B0 ;  /* 0x0000000000007941 */ /* 0x000fea0003800200 */
.L_x_2502:
[----:B-----5:R3:W-:Y:S02]  /*f0b0*/  STS.128 [R63+0x2800], R16 ;  /* 0x002800103f007388 */ /* 0x0207e40000000c00 */
.L_x_2497:
[----:B------:R-:W-:Y:S05]  /*f0c0*/  BSYNC.RECONVERGENT B2 ;  /* 0x0000000000027941 */ /* 0x000fea0003800200 */
.L_x_2496:
[----:B------:R-:W-:Y:S01]  /*f0d0*/  IADD3 R30, PT, PT, R120, 0x20, RZ ;  /* 0x00000020781e7810 */ /* 0x000fe20007ffe0ff */
[----:B------:R-:W-:Y:S03]  /*f0e0*/  BSSY.RECONVERGENT B2, `(.L_x_2504) ;  /* 0x0000079000027945 */ /* 0x000fe60003800200 */
[----:B------:R-:W-:-:S13]  /*f0f0*/  ISETP.GE.AND P0, PT, R30, R21, PT ;  /* 0x000000151e00720c */ /* 0x000fda0003f06270 */
[----:B------:R-:W-:Y:S05]  /*f100*/  @P0 BRA `(.L_x_2505) ;  /* 0x0000000400d80947 */ /* 0x000fea0003800000 */
[----:B-----5:R-:W-:Y:S01]  /*f110*/  ISETP.GE.AND P0, PT, R14, R8, PT ;  /* 0x000000080e00720c */ /* 0x020fe20003f06270 */
[----:B------:R-:W-:Y:S01]  /*f120*/  BSSY.RECONVERGENT B1, `(.L_x_2506) ;  /* 0x000003b000017945 */ /* 0x000fe20003800200 */
[----:B------:R-:W-:Y:S01]  /*f130*/  LEA R38, P1, R126, R118, 0x6 ;  /* 0x000000767e267211 */ /* 0x000fe200078230ff */
[----:B------:R-:W-:-:S03]  /*f140*/  IMAD.SHL.U32 R23, R11, 0x20, RZ ;  /* 0x000000200b177824 */ /* 0x000fc600078e00ff */
[----:B------:R-:W-:-:S07]  /*f150*/  LEA.HI.X R39, R126, R119, R127, 0x6, P1 ;  /* 0x000000777e277211 */ /* 0x000fce00008f347f */
        /* <DEDUP_REMOVED lines=16> */
[----:B-----5:R-:W-:Y:S01]  /*f260*/  MOV R26, R18 ;  /* 0x00000012001a7202 */ /* 0x020fe20000000f00 */
[----:B------:R-:W-:Y:S02]  /*f270*/  HADD2.F32 R25, -RZ, R19.H1_H1 ;  /* 0x30000013ff197230 */ /* 0x000fe40000004100 */
[--C-:B------:R-:W-:Y:S02]  /*f280*/  HADD2.F32 R27, -RZ, R17.reuse.H0_H0 ;  /* 0x20000011ff1b7230 */ /* 0x100fe40000004100 */
[----:B------:R-:W-:-:S02]  /*f290*/  HADD2.F32 R32, -RZ, R17.H1_H1 ;  /* 0x30000011ff207230 */ /* 0x000fc40000004100 */
[----:B------:R-:W-:Y:S02]  /*f2a0*/  HADD2.F32 R36, -RZ, R19.H0_H0 ;  /* 0x20000013ff247230 */ /* 0x000fe40000004100 */
[----:B--2---:R-:W-:Y:S02]  /*f2b0*/  HADD2.F32 R18, -RZ, R7.H1_H1 ;  /* 0x30000007ff127230 */ /* 0x004fe40000004100 */
[----:B---3--:R-:W-:Y:S02]  /*f2c0*/  HADD2.F32 R10, -RZ, R5.H1_H1 ;  /* 0x30000005ff0a7230 */ /* 0x008fe40000004100 */
[----:B------:R-:W-:Y:S02]  /*f2d0*/  HADD2.F32 R17, -RZ, R4.H1_H1 ;  /* 0x30000004ff117230 */ /* 0x000fe40000004100 */
[--C-:B------:R-:W-:Y:S02]  /*f2e0*/  HADD2.F32 R24, -RZ, R6.reuse.H1_H1 ;  /* 0x30000006ff187230 */ /* 0x100fe40000004100 */
[C---:B------:R-:W-:Y:S01]  /*f2f0*/  FMUL.FTZ R19, R25.reuse, R10 ;  /* 0x0000000a19137220 */ /* 0x040fe20000410000 */
[----:B------:R-:W-:Y:S01]  /*f300*/  FMUL.FTZ R25, R25, R18 ;  /* 0x0000001219197220 */ /* 0x000fe20000410000 */
[----:B------:R-:W-:Y:S01]  /*f310*/  FMUL.FTZ R34, R32, R17 ;  /* 0x0000001120227220 */ /* 0x000fe20000410000 */
[----:B------:R-:W-:-:S02]  /*f320*/  HADD2.F32 R6, -RZ, R6.H0_H0 ;  /* 0x20000006ff067230 */ /* 0x000fc40000004100 */
[----:B------:R-:W-:Y:S01]  /*f330*/  FMUL.FTZ R32, R32, R24 ;  /* 0x0000001820207220 */ /* 0x000fe20000410000 */
[C---:B------:R-:W-:Y:S01]  /*f340*/  FFMA.FTZ R10, R36.reuse, R10, R25 ;  /* 0x0000000a240a7223 */ /* 0x040fe20000010019 */
        /* <DEDUP_REMOVED lines=22> */
.L_x_2509:
[----:B------:R-:W-:Y:S05]  /*f4b0*/  BSYNC.RECONVERGENT B0 ;  /* 0x0000000000007941 */ /* 0x000fea0003800200 */
.L_x_2508:
[----:B-----5:R3:W-:Y:S02]  /*f4c0*/  STS.128 [R63+0x1000], R16 ;  /* 0x001000103f007388 */ /* 0x0207e40000000c00 */
.L_x_2507:
[----:B------:R-:W-:Y:S05]  /*f4d0*/  BSYNC.RECONVERGENT B1 ;  /* 0x0000000000017941 */ /* 0x000fea0003800200 */
.L_x_2506:
        /* <DEDUP_REMOVED lines=55> */
.L_x_2511:
[----:B------:R-:W-:Y:S05]  /*f850*/  BSYNC.RECONVERGENT B0 ;  /* 0x0000000000007941 */ /* 0x000fea0003800200 */
.L_x_2510:
[----:B-----5:R3:W-:Y:S02]  /*f860*/  STS.128 [R63+0x3000], R16 ;  /* 0x003000103f007388 */ /* 0x0207e40000000c00 */
.L_x_2505:
[----:B------:R-:W-:Y:S05]  /*f870*/  BSYNC.RECONVERGENT B2 ;  /* 0x0000000000027941 */ /* 0x000fea0003800200 */
.L_x_2504:
[----:B-1----:R-:W-:-:S04]  /*f880*/  IADD3 R38, PT, PT, R120, 0x30, RZ ;  /* 0x0000003078267810 */ /* 0x002fc80007ffe0ff */
[----:B------:R-:W-:-:S13]  /*f890*/  ISETP.GE.AND P0, PT, R38, R21, PT ;  /* 0x000000152600720c */ /* 0x000fda0003f06270 */
[----:B------:R-:W-:Y:S05]  /*f8a0*/  @P0 BRA `(.L_x_2486) ;  /* 0x0000003400600947 */ /* 0x000fea0003800000 */
[----:B-----5:R-:W-:Y:S01]  /*f8b0*/  ISETP.GE.AND P0, PT, R14, R8, PT ;  /* 0x000000080e00720c */ /* 0x020fe20003f06270 */
[----:B------:R-:W-:Y:S01]  /*f8c0*/  IMAD R36, R127, 0x60, RZ ;  /* 0x000000607f247824 */ /* 0x000fe200078e02ff */
[----:B------:R-:W-:Y:S01]  /*f8d0*/  BSSY.RECONVERGENT B1, `(.L_x_2512) ;  /* 0x000003d000017945 */ /* 0x000fe20003800200 */
[----:B------:R-:W-:-:S04]  /*f8e0*/  IMAD.WIDE.U32 R118, R126, 0x60, R118 ;  /* 0x000000607e767825 */ /* 0x000fc800078e0076 */
[----:B------:R-:W-:Y:S01]  /*f8f0*/  IMAD R11, R11, 0x30, RZ ;  /* 0x000000300b0b7824 */ /* 0x000fe200078e02ff */
[----:B------:R-:W-:Y:S02]  /*f900*/  IADD3 R37, PT, PT, R119, R36, RZ ;  /* 0x0000002477257210 */ /* 0x000fe40007ffe0ff */
[----:B------:R-:W-:-:S03]  /*f910*/  MOV R36, R118 ;  /* 0x0000007600247202 */ /* 0x000fc60000000f00 */
        /* <DEDUP_REMOVED lines=54> */
.L_x_2515:
[----:B------:R-:W-:Y:S05]  /*fc80*/  BSYNC.RECONVERGENT B0 ;  /* 0x0000000000007941 */ /* 0x000fea0003800200 */
.L_x_2514:
[----:B-----5:R1:W-:Y:S02]  /*fc90*/  STS.128 [R63+0x1800], R16 ;  /* 0x001800103f007388 */ /* 0x0203e40000000c00 */
.L_x_2513:
[----:B------:R-:W-:Y:S05]  /*fca0*/  BSYNC.RECONVERGENT B1 ;  /* 0x0000000000017941 */ /* 0x000fea0003800200 */
.L_x_2512:
[----:B------:R-:W-:-:S13]  /*fcb0*/  ISETP.GE.AND P0, PT, R9, R8, PT ;  /* 0x000000080900720c */ /* 0x000fda0003f06270 */
[----:B------:R1:W-:Y:S01]  /*fcc0*/  @P0 STS.128 [R63+0x3800], RZ ;  /* 0x003800ff3f000388 */ /* 0x0003e20000000c00 */
[----:B------:R-:W-:Y:S05]  /*fcd0*/  @P0 BRA `(.L_x_2486) ;  /* 0x0000003000540947 */ /* 0x000fea0003800000 */
[----:B-1-3--:R1:W5:Y:S01]  /*fce0*/  LD.E.128 R16, desc[UR6][R36.64+0x80] ;  /* 0x0000800624107980 */ /* 0x00a362000c101d00 */
[----:B------:R-:W-:Y:S01]  /*fcf0*/  ISETP.GE.AND P0, PT, R9, R0, PT ;  /* 0x000000000900720c */ /* 0x000fe20003f06270 */
[----:B------:R-:W-:-:S12]  /*fd00*/  BSSY.RECONVERGENT B0, `(.L_x_2516) ;  /* 0x0000030000007945 */ /* 0x000fd80003800200 */
[----:B------:R-:W-:Y:S05]  /*fd10*/  @P0 BRA `(.L_x_2517) ;  /* 0x0000000000b80947 */ /* 0x000fea0003800000 */
[----:B------:R-:W-:-:S04]  /*fd20*/  IADD3 R22, P0, PT, R11, R22, RZ ;  /* 0x000000160b167210 */ /* 0x000fc80007f1e0ff */
[----:B------:R-:W-:Y:S02]  /*fd30*/  LEA.HI.X.SX32 R11, R11, R20, 0x1, P0 ;  /* 0x000000140b0b7211 */ /* 0x000fe400000f0eff */
[C---:B--2---:R-:W-:Y:S02]  /*fd40*/  SHF.L.U32 R5, R22.reuse, 0x1, RZ ;  /* 0x0000000116057819 */ /* 0x044fe400000006ff */
[----:B------:R-:W-:Y:S02]  /*fd50*/  SHF.L.U64.HI R11, R22, 0x1, R11 ;  /* 0x00000001160b7819 */ /* 0x000fe4000001020b */
[-C--:B------:R-:W-:Y:S02]  /*fd60*/  IADD3 R4, P1, PT, R2, R5.reuse, RZ ;  /* 0x0000000502047210 */ /* 0x080fe40007f3e0ff */
[----:B------:R-:W-:Y:S02]  /*fd70*/  IADD3 R2, P0, PT, R12, R5, RZ ;  /* 0x000000050c027210 */ /* 0x000fe40007f1e0ff */
[----:B------:R-:W-:-:S02]  /*fd80*/  IADD3.X R5, PT, PT, R3, R11, RZ, P1, !PT ;  /* 0x0000000b03057210 */ /* 0x000fc40000ffe4ff */
[----:B------:R-:W-:-:S04]  /*fd90*/  IADD3.X R3, PT, PT, R13, R11, RZ, P0, !PT ;  /* 0x0000000b0d037210 */ /* 0x000fc800007fe4ff */
[----:B------:R-:W2:Y:S04]  /*fda0*/  LD.E.64 R4, desc[UR6][R4.64+0x40] ;  /* 0x0000400604047980 */ /* 0x000ea8000c101b00 */
[----:B------:R-:W3:Y:S01]  /*fdb0*/  LD.E.64 R2, desc[UR6][R2.64+0x40] ;  /* 0x0000400602027980 */ /* 0x000ee2000c101b00 */
[--C-:B-----5:R-:W-:Y:S02]  /*fdc0*/  HADD2.F32 R7, -RZ, R17.reuse.H1_H1 ;  /* 0x30000011ff077230 */ /* 0x120fe40000004100 */
[----:B------:R-:W-:Y:S02]  /*fdd0*/  HADD2.F32 R11, -RZ, R17.H0_H0 ;  /* 0x20000011ff0b7230 */ /* 0x000fe40000004100 */
[--C-:B------:R-:W-:Y:S02]  /*fde0*/  HADD2.F32 R8, -RZ, R16.reuse.H1_H1 ;  /* 0x30000010ff087230 */ /* 0x100fe40000004100 */
[----:B------:R-:W-:-:S02]  /*fdf0*/  HADD2.F32 R16, -RZ, R16.H0_H0 ;  /* 0x20000010ff107230 */ /* 0x000fc40000004100 */
[----:B------:R-:W-:Y:S02]  /*fe00*/  HADD2.F32 R10, -RZ, R19.H0_H0 ;  /* 0x20000013ff0a7230 */ /* 0x000fe40000004100 */
[----:B--2---:R-:W-:Y:S02]  /*fe10*/  HADD2.F32 R6, -RZ, R4.H1_H1 ;  /* 0x30000004ff067230 */ /* 0x004fe40000004100 */
[--C-:B---3--:R-:W-:Y:S02]  /*fe20*/  HADD2.F32 R0, -RZ, R2.reuse.H1_H1 ;  /* 0x30000002ff007230 */ /* 0x108fe40000004100 */
[----:B------:R-:W-:Y:S02]  /*fe30*/  HADD2.F32 R13, -RZ, R2.H0_H0 ;  /* 0x20000002ff0d7230 */ /* 0x000fe40000004100 */
[----:B------:R-:W-:Y:S02]  /*fe40*/  HADD2.F32 R17, -RZ, R4.H0_H0 ;  /* 0x20000004ff117230 */ /* 0x000fe40000004100 */
[C---:B------:R-:W-:Y:S01]  /*fe50*/  FMUL.FTZ R2, R7.reuse, R0 ;  /* 0x0000000007027220 */ /* 0x040fe20000410000 */
[----:B------:R-:W-:Y:S01]  /*fe60*/  FMUL.FTZ R7, R7, R6 ;  /* 0x0000000607077220 */ /* 0x000fe20000410000 */
[----:B------:R-:W-:Y:S01]  /*fe70*/  FMUL.FTZ R21, R8, R13 ;  /* 0x0000000d08157220 */ /* 0x000fe20000410000 */
[----:B------:R-:W-:-:S02]  /*fe80*/  HADD2.F32 R4, -RZ, R3.H0_H0 ;  /* 0x20000003ff047230 */ /* 0x000fc40000004100 */
[C---:B------:R-:W-:Y:S01]  /*fe90*/  FFMA.FTZ R2, R11.reuse, R6, -R2 ;  /* 0x000000060b027223 */ /* 0x040fe20000010802 */
[----:B------:R-:W-:Y:S01]  /*fea0*/  FFMA.FTZ R7, R11, R0, R7 ;  /* 0x000000000b077223 */ /* 0x000fe20000010007 */
[----:B------:R-:W-:Y:S01]  /*feb0*/  FMUL.FTZ R8, R8, R17 ;  /* 0x0000001108087220 */ /* 0x000fe20000410000 */
[----:B------:R-:W-:Y:S02]  /*fec0*/  HADD2.F32 R0, -RZ, R5.H0_H0 ;  /* 0x20000005ff007230 */ /* 0x000fe40000004100 */
[----:B------:R-:W-:Y:S02]  /*fed0*/  HADD2.F32 R11, -RZ, R18.H1_H1 ;  /* 0x30000012ff0b7230 */ /* 0x000fe40000004100 */
[----:B------:R-:W-:Y:S02]  /*fee0*/  HADD2.F32 R3, -RZ, R3.H1_H1 ;  /* 0x30000003ff037230 */ /* 0x000fe40000004100 */
[----:B------:R-:W-:Y:S02]  /*fef0*/  HADD2.F32 R6, -RZ, R19.H1_H1 ;  /* 0x30000013ff067230 */ /* 0x000fe40000004100 */
[----:B------:R-:W-:-:S02]  /*ff00*/  HADD2.F32 R5, -RZ, R5.H1_H1 ;  /* 0x30000005ff057230 */ /* 0x000fc40000004100 */
[C---:B------:R-:W-:Y:S01]  /*ff10*/  FFMA.FTZ R21, R16.reuse, R17, -R21 ;  /* 0x0000001110157223 */ /* 0x040fe20000010815 */
[----:B------:R-:W-:Y:S01]  /*ff20*/  FFMA.FTZ R8, R16, R13, R8 ;  /* 0x0000000d10087223 */ /* 0x000fe20000010008 */
[C---:B------:R-:W-:Y:S01]  /*ff30*/  FMUL.FTZ R13, R11.reuse, R4 ;  /* 0x000000040b0d7220 */ /* 0x040fe20000410000 */
[-C--:B------:R-:W-:Y:S01]  /*ff40*/  FMUL.FTZ R17, R11, R0.reuse ;  /* 0x000000000b117220 */ /* 0x080fe20000410000 */
[----:B------:R-:W-:Y:S02]  /*ff50*/  HADD2.F32 R18, -RZ, R18.H0_H0 ;  /* 0x20000012ff127230 */ /* 0x000fe40000004100 */
[C---:B------:R-:W-:Y:S01]  /*ff60*/  FMUL.FTZ R11, R6.reuse, R3 ;  /* 0x00000003060b7220 */ /* 0x040fe20000410000 */
[-C--:B------:R-:W-:Y:S02]  /*ff70*/  FMUL.FTZ R6, R6, R5.reuse ;  /* 0x0000000506067220 */ /* 0x080fe40000410000 */
        /* <DEDUP_REMOVED lines=8> */
.L_x_2517:
[----:B------:R-:W-:Y:S05]  /*10000*/  BSYNC.RECONVERGENT B0 ;  /* 0x0000000000007941 */ /* 0x000fea0003800200 */
.L_x_2516:
[----:B-----5:R3:W-:Y:S01]  /*10010*/  STS.128 [R63+0x3800], R16 ;  /* 0x003800103f007388 */ /* 0x0207e20000000c00 */
[----:B------:R-:W-:Y:S05]  /*10020*/  BRA `(.L_x_2486) ;  /* 0x0000002c00807947 */ /* 0x000fea0003800000 */
.L_x_2487:
        /* <DEDUP_REMOVED lines=45> */
[----:B------:R-:W-:Y:S02]  /*10300*/  HADD2.F32 R41, -RZ, R5.H0_H0 ;  /* 0x20000005ff297230 */ /* 0x000fe40000004100 */
[----:B------:R-:W-:Y:S01]  /*10310*/  @P1 FADD.FTZ R23, -R23, -RZ ;  /* 0x800000ff17171221 */ /* 0x000fe20000010100 */
        /* <DEDUP_REMOVED lines=8> */
[----:B------:R-:W-:-:S02]  /*103a0*/  HADD2.F32 R7, -RZ, R7.H1_H1 ;  /* 0x30000007ff077230 */ /* 0x000fc40000004100 */
[----:B------:R-:W-:Y:S01]  /*103b0*/  FMUL.FTZ R21, R21, R4 ;  /* 0x0000000415157220 */ /* 0x000fe20000410000 */
[----:B----4-:R-:W-:Y:S02]  /*103c0*/  HADD2.F32 R4, -RZ, R16.H0_H0 ;  /* 0x20000010ff047230 */ /* 0x010fe40000004100 */
[----:B------:R-:W-:Y:S01]  /*103d0*/  FMUL.FTZ R38, R38, R5 ;  /* 0x0000000526267220 */ /* 0x000fe20000410000 */
[--C-:B-----5:R-:W-:Y:S02]  /*103e0*/  HADD2.F32 R5, -RZ, R32.reuse.H0_H0 ;  /* 0x20000020ff057230 */ /* 0x120fe40000004100 */
[----:B------:R-:W-:Y:S01]  /*103f0*/  @P1 FADD.FTZ R41, -R41, -RZ ;  /* 0x800000ff29291221 */ /* 0x000fe20000010100 */
[----:B------:R-:W-:Y:S02]  /*10400*/  HADD2.F32 R23, -RZ, R32.H1_H1 ;  /* 0x30000020ff177230 */ /* 0x000fe40000004100 */
[----:B------:R-:W-:Y:S01]  /*10410*/  FMUL.FTZ R30, R30, R43 ;  /* 0x0000002b1e1e7220 */ /* 0x000fe20000410000 */
[----:B------:R-:W-:-:S02]  /*10420*/  HADD2.F32 R16, -RZ, R16.H1_H1 ;  /* 0x30000010ff107230 */ /* 0x000fc40000004100 */
[----:B------:R-:W-:Y:S01]  /*10430*/  @P1 FADD.FTZ R6, -R6, -RZ ;  /* 0x800000ff06061221 */ /* 0x000fe20000010100 */
        /* <DEDUP_REMOVED lines=10> */
[----:B------:R-:W-:Y:S02]  /*104e0*/  HADD2.F32 R32, -RZ, R18.H0_H0 ;  /* 0x20000012ff207230 */ /* 0x000fe40000004100 */
[----:B------:R-:W-:Y:S02]  /*104f0*/  HADD2.F32 R41, -RZ, R19.H0_H0 ;  /* 0x20000013ff297230 */ /* 0x000fe40000004100 */
[----:B------:R-:W-:Y:S01]  /*10500*/  FFMA.FTZ R6, R7, R6, R20 ;  /* 0x0000000607067223 */ /* 0x000fe20000010014 */
[----:B------:R-:W-:Y:S02]  /*10510*/  HADD2.F32 R16, -RZ, R34.H0_H0 ;  /* 0x20000022ff107230 */ /* 0x000fe40000004100 */
[----:B------:R-:W-:Y:S02]  /*10520*/  HADD2.F32 R5, -RZ, R35.H0_H0 ;  /* 0x20000023ff057230 */ /* 0x000fe40000004100 */
[----:B------:R-:W-:Y:S02]  /*10530*/  HADD2.F32 R17, -RZ, R17.H1_H1 ;  /* 0x30000011ff117230 */ /* 0x000fe40000004100 */
[----:B------:R-:W-:Y:S01]  /*10540*/  FFMA.FTZ R16, R16, R32, R21 ;  /* 0x0000002010107223 */ /* 0x000fe20000010015 */
[----:B------:R-:W-:-:S02]  /*10550*/  HADD2.F32 R18, -RZ, R18.H1_H1 ;  /* 0x30000012ff127230 */ /* 0x000fc40000004100 */
[----:B------:R-:W-:Y:S01]  /*10560*/  FFMA.FTZ R5, R5, R41, R22 ;  /* 0x0000002905057223 */ /* 0x000fe20000010016 */
[----:B------:R-:W-:Y:S01]  /*10570*/  HADD2.F32 R19, -RZ, R19.H1_H1 ;  /* 0x30000013ff137230 */ /* 0x000fe20000004100 */
[----:B------:R-:W-:Y:S01]  /*10580*/  F2FP.F16.F32.PACK_AB R32, R23, R4 ;  /* 0x000000041720723e */ /* 0x000fe200000000ff */
[----:B------:R-:W-:Y:S02]  /*10590*/  HADD2.F32 R33, -RZ, R33.H1_H1 ;  /* 0x30000021ff217230 */ /* 0x000fe40000004100 */
[----:B------:R-:W-:Y:S02]  /*105a0*/  HADD2.F32 R34, -RZ, R34.H1_H1 ;  /* 0x30000022ff227230 */ /* 0x000fe40000004100 */
[----:B------:R-:W-:Y:S02]  /*105b0*/  HADD2.F32 R35, -RZ, R35.H1_H1 ;  /* 0x30000023ff237230 */ /* 0x000fe40000004100 */
[----:B------:R-:W-:Y:S01]  /*105c0*/  FFMA.FTZ R17, R33, R17, R38 ;  /* 0x0000001121117223 */ /* 0x000fe20000010026 */
[----:B------:R-:W-:-:S02]  /*105d0*/  FFMA.FTZ R39, R34, R18, R39 ;  /* 0x0000001222277223 */ /* 0x000fc40000010027 */
[----:B------:R-:W-:Y:S02]  /*105e0*/  FFMA.FTZ R40, R35, R19, R40 ;  /* 0x0000001323287223 */ /* 0x000fe40000010028 */
[----:B------:R-:W-:Y:S02]  /*105f0*/  F2FP.F16.F32.PACK_AB R33, R17, R6 ;  /* 0x000000061121723e */ /* 0x000fe400000000ff */
[----:B------:R-:W-:Y:S02]  /*10600*/  F2FP.F16.F32.PACK_AB R34, R39, R16 ;  /* 0x000000102722723e */ /* 0x000fe400000000ff */
[----:B------:R-:W-:Y:S02]  /*10610*/  F2FP.F16.F32.PACK_AB R35, R40, R5 ;  /* 0x000000052823723e */ /* 0x000fe400000000ff */
.L_x_2523:
[----:B------:R-:W-:Y:S05]  /*10620*/  BSYNC.RECONVERGENT B0 ;  /* 0x0000000000007941 */ /* 0x000fea0003800200 */
.L_x_2522:
[----:B--2--5:R-:W-:Y:S01]  /*10630*/  IMAD.MOV.U32 R6, RZ, RZ, R34 ;  /* 0x000000ffff067224 */ /* 0x024fe200078e0022 */
[----:B------:R-:W-:Y:S01]  /*10640*/  MOV R4, R32 ;  /* 0x0000002000047202 */ /* 0x000fe20000000f00 */
[----:B------:R-:W-:Y:S01]  /*10650*/  IMAD.MOV.U32 R7, RZ, RZ, R35 ;  /* 0x000000ffff077224 */ /* 0x000fe200078e0023 */
[----:B------:R-:W-:Y:S02]  /*10660*/  MOV R5, R33 ;  /* 0x0000002100057202 */ /* 0x000fe40000000f00 */
.L_x_2521:
[----:B------:R-:W-:Y:S05]  /*10670*/  BSYNC.RECONVERGENT B1 ;  /* 0x0000000000017941 */ /* 0x000fea0003800200 */
.L_x_2520:
        /* <DEDUP_REMOVED lines=86> */
.L_x_2525:
[----:B------:R-:W-:Y:S05]  /*10be0*/  BSYNC.RECONVERGENT B0 ;  /* 0x0000000000007941 */ /* 0x000fea0003800200 */
.L_x_2524:
[----:B-----5:R3:W-:Y:S02]  /*10bf0*/  STS.128 [R63+0x2000], R32 ;  /* 0x002000203f007388 */ /* 0x0207e40000000c00 */
.L_x_2519:
[----:B------:R-:W-:Y:S05]  /*10c00*/  BSYNC.RECONVERGENT B2 ;  /* 0x0000000000027941 */ /* 0x000fea0003800200 */
.L_x_2518:
        /* <DEDUP_REMOVED lines=14> */
[----:B------:R-:W-:Y:S02]  /*10cf0*/  ISETP.GT.AND P0, PT, R27, RZ, PT ;  /* 0x000000ff1b00720c */ /* 0x000fe40003f04270 */
[--C-:B--2---:R-:W-:Y:S02]  /*10d00*/  SHF.R.S32.HI R4, RZ, 0x1f, R31.reuse ;  /* 0x0000001fff047819 */ /* 0x104fe4000001141f */
[----:B------:R-:W-:Y:S02]  /*10d10*/  SEL R17, R26, RZ, !P0 ;  /* 0x000000ff1a117207 */ /* 0x000fe40004000000 */
[----:B------:R-:W-:Y:S02]  /*10d20*/  SEL R7, R25, RZ, !P0 ;  /* 0x000000ff19077207 */ /* 0x000fe40004000000 */
[----:B------:R-:W-:Y:S02]  /*10d30*/  IADD3 R17, P2, P1, R17, R10, R31 ;  /* 0x0000000a11117210 */ /* 0x000fe4000795e01f */
[----:B------:R-:W-:-:S02]  /*10d40*/  SEL R5, R11, R26, P0 ;  /* 0x0000001a0b057207 */ /* 0x000fc40000000000 */
[----:B------:R-:W-:Y:S02]  /*10d50*/  IADD3.X R4, PT, PT, R7, R8, R4, P2, P1 ;  /* 0x0000000807047210 */ /* 0x000fe400017e2404 */
[----:B------:R-:W-:Y:S01]  /*10d60*/  SHF.L.U32 R19, R17, 0x1, RZ ;  /* 0x0000000111137819 */ /* 0x000fe200000006ff */
[----:B------:R-:W-:Y:S01]  /*10d70*/  IMAD.WIDE R20, R5, 0x2, R40 ;  /* 0x0000000205147825 */ /* 0x000fe200078e0228 */
[----:B------:R-:W-:Y:S02]  /*10d80*/  SHF.L.U64.HI R17, R17, 0x1, R4 ;  /* 0x0000000111117819 */ /* 0x000fe40000010204 */
        /* <DEDUP_REMOVED lines=33> */
[----:B---3--:R-:W-:Y:S02]  /*10fa0*/  HADD2.F32 R4, -RZ, R16.H0_H0 ;  /* 0x20000010ff047230 */ /* 0x008fe40000004100 */
        /* <DEDUP_REMOVED lines=33> */
.L_x_2531:
[----:B------:R-:W-:Y:S05]  /*111c0*/  BSYNC.RECONVERGENT B0 ;  /* 0x0000000000007941 */ /* 0x000fea0003800200 */
.L_x_2530:
[----:B-----5:R1:W-:Y:S02]  /*111d0*/  STS.128 [R63+0x800], R32 ;  /* 0x000800203f007388 */ /* 0x0203e40000000c00 */
.L_x_2529:
[----:B------:R-:W-:Y:S05]  /*111e0*/  BSYNC.RECONVERGENT B1 ;  /* 0x0000000000017941 */ /* 0x000fea0003800200 */
.L_x_2528:
[----:B------:R-:W-:-:S13]  /*111f0*/  ISETP.GE.AND P0, PT, R9, R24, PT ;  /* 0x000000180900720c */ /* 0x000fda0003f06270 */
[----:B------:R1:W-:Y:S01]  /*11200*/  @P0 STS.128 [R63+0x2800], RZ ;  /* 0x002800ff3f000388 */ /* 0x0003e20000000c00 */
[----:B------:R-:W-:Y:S05]  /*11210*/  @P0 BRA `(.L_x_2527) ;  /* 0x00000004004c0947 */ /* 0x000fea0003800000 */
[----:B-1-3--:R1:W5:Y:S01]  /*11220*/  LD.E.128 R32, desc[UR6][R40.64+0x80] ;  /* 0x0000800628207980 */ /* 0x00a362000c101d00 */
[----:B------:R-:W-:Y:S01]  /*11230*/  ISETP.GE.AND P0, PT, R9, R0, PT ;  /* 0x000000000900720c */ /* 0x000fe20003f06270 */
[----:B------:R-:W-:-:S12]  /*11240*/  BSSY.RECONVERGENT B0, `(.L_x_2532) ;  /* 0x000004f000007945 */ /* 0x000fd80003800200 */
[----:B------:R-:W-:Y:S05]  /*11250*/  @P0 BRA `(.L_x_2533) ;  /* 0x0000000400340947 */ /* 0x000fea0003800000 */
[----:B------:R-:W-:Y:S02]  /*11260*/  ISETP.GT.AND P0, PT, R27, 0x40, PT ;  /* 0x000000401b00780c */ /* 0x000fe40003f04270 */
        /* <DEDUP_REMOVED lines=24> */
[--C-:B---3--:R-:W-:Y:S02]  /*113f0*/  HADD2.F32 R23, -RZ, R4.reuse.H0_H0 ;  /* 0x20000004ff177230 */ /* 0x108fe40000004100 */
[--C-:B------:R-:W-:Y:S02]  /*11400*/  HADD2.F32 R39, -RZ, R5.reuse.H0_H0 ;  /* 0x20000005ff277230 */ /* 0x100fe40000004100 */
[----:B------:R-:W-:Y:S02]  /*11410*/  HADD2.F32 R4, -RZ, R4.H1_H1 ;  /* 0x30000004ff047230 */ /* 0x000fe40000004100 */
[----:B------:R-:W-:Y:S01]  /*11420*/  @P0 FADD.FTZ R23, -R23, -RZ ;  /* 0x800000ff17170221 */ /* 0x000fe20000010100 */
[----:B------:R-:W-:-:S02]  /*11430*/  HADD2.F32 R5, -RZ, R5.H1_H1 ;  /* 0x30000005ff057230 */ /* 0x000fc40000004100 */
[----:B------:R-:W-:Y:S01]  /*11440*/  @P0 FADD.FTZ R39, -R39, -RZ ;  /* 0x800000ff27270221 */ /* 0x000fe20000010100 */
[--C-:B-1----:R-:W-:Y:S02]  /*11450*/  HADD2.F32 R40, -RZ, R6.reuse.H0_H0 ;  /* 0x20000006ff287230 */ /* 0x102fe40000004100 */
        /* <DEDUP_REMOVED lines=45> */
.L_x_2533:
[----:B------:R-:W-:Y:S05]  /*11730*/  BSYNC.RECONVERGENT B0 ;  /* 0x0000000000007941 */ /* 0x000fea0003800200 */
.L_x_2532:
[----:B-----5:R3:W-:Y:S02]  /*11740*/  STS.128 [R63+0x2800], R32 ;  /* 0x002800203f007388 */ /* 0x0207e40000000c00 */
.L_x_2527:
[----:B------:R-:W-:Y:S05]  /*11750*/  BSYNC.RECONVERGENT B2 ;  /* 0x0000000000027941 */ /* 0x000fea0003800200 */
.L_x_2526:
        /* <DEDUP_REMOVED lines=32> */
[----:B-----5:R-:W-:Y:S01]  /*11960*/  MOV R36, R34 ;  /* 0x0000002200247202 */ /* 0x020fe20000000f00 */
[--C-:B--2---:R-:W-:Y:S02]  /*11970*/  HADD2.F32 R34, -RZ, R20.reuse.H0_H0 ;  /* 0x20000014ff227230 */ /* 0x104fe40000004100 */
[----:B------:R-:W-:Y:S02]  /*11980*/  HADD2.F32 R37, -RZ, R20.H1_H1 ;  /* 0x30000014ff257230 */ /* 0x000fe40000004100 */
[--C-:B------:R-:W-:Y:S02]  /*11990*/  HADD2.F32 R20, -RZ, R21.reuse.H0_H0 ;  /* 0x20000015ff147230 */ /* 0x100fe40000004100 */
[----:B------:R-:W-:Y:S02]  /*119a0*/  HADD2.F32 R38, -RZ, R21.H1_H1 ;  /* 0x30000015ff267230 */ /* 0x000fe40000004100 */
[----:B------:R-:W-:-:S02]  /*119b0*/  HADD2.F32 R21, -RZ, R22.H0_H0 ;  /* 0x20000016ff157230 */ /* 0x000fc40000004100 */
[----:B------:R-:W-:Y:S02]  /*119c0*/  HADD2.F32 R39, -RZ, R22.H1_H1 ;  /* 0x30000016ff277230 */ /* 0x000fe40000004100 */
[--C-:B------:R-:W-:Y:S02]  /*119d0*/  HADD2.F32 R22, -RZ, R23.reuse.H0_H0 ;  /* 0x20000017ff167230 */ /* 0x100fe40000004100 */
[----:B------:R-:W-:Y:S02]  /*119e0*/  HADD2.F32 R40, -RZ, R23.H1_H1 ;  /* 0x30000017ff287230 */ /* 0x000fe40000004100 */
[--C-:B---3--:R-:W-:Y:S02]  /*119f0*/  HADD2.F32 R23, -RZ, R4.reuse.H0_H0 ;  /* 0x20000004ff177230 */ /* 0x108fe40000004100 */
[----:B------:R-:W-:Y:S02]  /*11a00*/  HADD2.F32 R41, -RZ, R5.H0_H0 ;  /* 0x20000005ff297230 */ /* 0x000fe40000004100 */
[----:B------:R-:W-:-:S02]  /*11a10*/  HADD2.F32 R4, -RZ, R4.H1_H1 ;  /* 0x30000004ff047230 */ /* 0x000fc40000004100 */
[----:B------:R-:W-:Y:S01]  /*11a20*/  @P0 FADD.FTZ R23, -R23, -RZ ;  /* 0x800000ff17170221 */ /* 0x000fe20000010100 */
[----:B------:R-:W-:Y:S02]  /*11a30*/  HADD2.F32 R5, -RZ, R5.H1_H1 ;  /* 0x30000005ff057230 */ /* 0x000fe40000004100 */
[----:B------:R-:W-:Y:S01]  /*11a40*/  @P0 FADD.FTZ R41, -R41, -RZ ;  /* 0x800000ff29290221 */ /* 0x000fe20000010100 */
[--C-:B------:R-:W-:Y:S02]  /*11a50*/  HADD2.F32 R44, -RZ, R6.reuse.H0_H0 ;  /* 0x20000006ff2c7230 */ /* 0x100fe40000004100 */
[----:B------:R-:W-:Y:S01]  /*11a60*/  @P0 FADD.FTZ R4, -R4, -RZ ;  /* 0x800000ff04040221 */ /* 0x000fe20000010100 */
[----:B------:R-:W-:Y:S02]  /*11a70*/  HADD2.F32 R45, -RZ, R7.H0_H0 ;  /* 0x20000007ff2d7230 */ /* 0x000fe40000004100 */
[----:B------:R-:W-:Y:S01]  /*11a80*/  @P0 FADD.FTZ R5, -R5, -RZ ;  /* 0x800000ff05050221 */ /* 0x000fe20000010100 */
[----:B------:R-:W-:-:S02]  /*11a90*/  HADD2.F32 R6, -RZ, R6.H1_H1 ;  /* 0x30000006ff067230 */ /* 0x000fc40000004100 */
[----:B------:R-:W-:Y:S01]  /*11aa0*/  FMUL.FTZ R37, R37, R4 ;  /* 0x0000000425257220 */ /* 0x000fe20000410000 */
[----:B------:R-:W-:Y:S02]  /*11ab0*/  HADD2.F32 R7, -RZ, R7.H1_H1 ;  /* 0x30000007ff077230 */ /* 0x000fe40000004100 */
[----:B------:R-:W-:Y:S01]  /*11ac0*/  FMUL.FTZ R38, R38, R5 ;  /* 0x0000000526267220 */ /* 0x000fe20000410000 */
[----:B------:R-:W-:Y:S02]  /*11ad0*/  HADD2.F32 R5, -RZ, R32.H0_H0 ;  /* 0x20000020ff057230 */ /* 0x000fe40000004100 */
[----:B------:R-:W-:Y:S01]  /*11ae0*/  FMUL.FTZ R34, R34, R23 ;  /* 0x0000001722227220 */ /* 0x000fe20000410000 */
[----:B----4-:R-:W-:Y:S02]  /*11af0*/  HADD2.F32 R4, -RZ, R16.H0_H0 ;  /* 0x20000010ff047230 */ /* 0x010fe40000004100 */
[----:B------:R-:W-:Y:S01]  /*11b00*/  @P0 FADD.FTZ R44, -R44, -RZ ;  /* 0x800000ff2c2c0221 */ /* 0x000fe20000010100 */
[----:B------:R-:W-:-:S02]  /*11b10*/  HADD2.F32 R32, -RZ, R32.H1_H1 ;  /* 0x30000020ff207230 */ /* 0x000fc40000004100 */
[----:B------:R-:W-:Y:S01]  /*11b20*/  @P0 FADD.FTZ R6, -R6, -RZ ;  /* 0x800000ff06060221 */ /* 0x000fe20000010100 */
[----:B------:R-:W-:Y:S02]  /*11b30*/  HADD2.F32 R16, -RZ, R16.H1_H1 ;  /* 0x30000010ff107230 */ /* 0x000fe40000004100 */
[----:B------:R-:W-:Y:S01]  /*11b40*/  @P0 FADD.FTZ R7, -R7, -RZ ;  /* 0x800000ff07070221 */ /* 0x000fe20000010100 */
[----:B------:R-:W-:Y:S01]  /*11b50*/  @P0 FADD.FTZ R45, -R45, -RZ ;  /* 0x800000ff2d2d0221 */ /* 0x000fe20000010100 */
[----:B------:R-:W-:Y:S01]  /*11b60*/  FMUL.FTZ R21, R21, R44 ;  /* 0x0000002c15157220 */ /* 0x000fe20000410000 */
[----:B------:R-:W-:Y:S01]  /*11b70*/  FMUL.FTZ R39, R39, R6 ;  /* 0x0000000627277220 */ /* 0x000fe20000410000 */
[----:B------:R-:W-:Y:S01]  /*11b80*/  FMUL.FTZ R40, R40, R7 ;  /* 0x0000000728287220 */ /* 0x000fe20000410000 */
[----:B------:R-:W-:Y:S01]  /*11b90*/  FFMA.FTZ R4, R5, R4, R34 ;  /* 0x0000000405047223 */ /* 0x000fe20000010022 */
[----:B------:R-:W-:Y:S01]  /*11ba0*/  FFMA.FTZ R37, R32, R16, R37 ;  /* 0x0000001020257223 */ /* 0x000fe20000010025 */
[----:B------:R-:W-:-:S02]  /*11bb0*/  HADD2.F32 R7, -RZ, R33.H0_H0 ;  /* 0x20000021ff077230 */ /* 0x000fc40000004100 */
[----:B------:R-:W-:Y:S01]  /*11bc0*/  FMUL.FTZ R20, R20, R41 ;  /* 0x0000002914147220 */ /* 0x000fe20000410000 */
[----:B------:R-:W-:Y:S02]  /*11bd0*/  HADD2.F32 R6, -RZ, R17.H0_H0 ;  /* 0x20000011ff067230 */ /* 0x000fe40000004100 */
[----:B------:R-:W-:Y:S01]  /*11be0*/  FMUL.FTZ R22, R22, R45 ;  /* 0x0000002d16167220 */ /* 0x000fe20000410000 */
[----:B------:R-:W-:Y:S01]  /*11bf0*/  HADD2.F32 R44, -RZ, R18.H0_H0 ;  /* 0x20000012ff2c7230 */ /* 0x000fe20000004100 */
[----:B------:R-:W-:Y:S01]  /*11c00*/  F2FP.F16.F32.PACK_AB R32, R37, R4 ;  /* 0x000000042520723e */ /* 0x000fe200000000ff */
[----:B------:R-:W-:Y:S02]  /*11c10*/  HADD2.F32 R23, -RZ, R19.H0_H0 ;  /* 0x20000013ff177230 */ /* 0x000fe40000004100 */
[----:B------:R-:W-:Y:S01]  /*11c20*/  FFMA.FTZ R6, R7, R6, R20 ;  /* 0x0000000607067223 */ /* 0x000fe20000010014 */
[----:B------:R-:W-:Y:S02]  /*11c30*/  HADD2.F32 R16, -RZ, R36.H0_H0 ;  /* 0x20000024ff107230 */ /* 0x000fe40000004100 */
[----:B------:R-:W-:-:S02]  /*11c40*/  HADD2.F32 R5, -RZ, R35.H0_H0 ;  /* 0x20000023ff057230 */ /* 0x000fc40000004100 */
[----:B------:R-:W-:Y:S02]  /*11c50*/  HADD2.F32 R17, -RZ, R17.H1_H1 ;  /* 0x30000011ff117230 */ /* 0x000fe40000004100 */
[----:B------:R-:W-:Y:S01]  /*11c60*/  FFMA.FTZ R16, R16, R44, R21 ;  /* 0x0000002c10107223 */ /* 0x000fe20000010015 */
[----:B------:R-:W-:Y:S02]  /*11c70*/  HADD2.F32 R18, -RZ, R18.H1_H1 ;  /* 0x30000012ff127230 */ /* 0x000fe40000004100 */
[----:B------:R-:W-:Y:S01]  /*11c80*/  FFMA.FTZ R5, R5, R23, R22 ;  /* 0x0000001705057223 */ /* 0x000fe20000010016 */
[----:B------:R-:W-:Y:S02]  /*11c90*/  HADD2.F32 R19, -RZ, R19.H1_H1 ;  /* 0x30000013ff137230 */ /* 0x000fe40000004100 */
[----:B------:R-:W-:Y:S02]  /*11ca0*/  HADD2.F32 R33, -RZ, R33.H1_H1 ;  /* 0x30000021ff217230 */ /* 0x000fe40000004100 */
[----:B------:R-:W-:-:S02]  /*11cb0*/  HADD2.F32 R36, -RZ, R36.H1_H1 ;  /* 0x30000024ff247230 */ /* 0x000fc40000004100 */
[----:B------:R-:W-:Y:S02]  /*11cc0*/  HADD2.F32 R35, -RZ, R35.H1_H1 ;  /* 0x30000023ff237230 */ /* 0x000fe40000004100 */
[----:B------:R-:W-:Y:S01]  /*11cd0*/  FFMA.FTZ R17, R33, R17, R38 ;  /* 0x0000001121117223 */ /* 0x000fe20000010026 */
[----:B------:R-:W-:Y:S02]  /*11ce0*/  FFMA.FTZ R39, R36, R18, R39 ;  /* 0x0000001224277223 */ /* 0x000fe40000010027 */
[----:B------:R-:W-:Y:S02]  /*11cf0*/  FFMA.FTZ R40, R35, R19, R40 ;  /* 0x0000001323287223 */ /* 0x000fe40000010028 */
[----:B------:R-:W-:Y:S02]  /*11d00*/  F2FP.F16.F32.PACK_AB R33, R17, R6 ;  /* 0x000000061121723e */ /* 0x000fe400000000ff */
[----:B------:R-:W-:Y:S02]  /*11d10*/  F2FP.F16.F32.PACK_AB R34, R39, R16 ;  /* 0x000000102722723e */ /* 0x000fe400000000ff */
[----:B------:R-:W-:-:S02]  /*11d20*/  F2FP.F16.F32.PACK_AB R35, R40, R5 ;  /* 0x000000052823723e */ /* 0x000fc400000000ff */
.L_x_2539:
[----:B------:R-:W-:Y:S05]  /*11d30*/  BSYNC.RECONVERGENT B0 ;  /* 0x0000000000007941 */ /* 0x000fea0003800200 */
.L_x_2538:
[----:B-----5:R3:W-:Y:S02]  /*11d40*/  STS.128 [R63+0x1000], R32 ;  /* 0x001000203f007388 */ /* 0x0207e40000000c00 */
.L_x_2537:
[----:B------:R-:W-:Y:S05]  /*11d50*/  BSYNC.RECONVERGENT B1 ;  /* 0x0000000000017941 */ /* 0x000fea0003800200 */
.L_x_2536:
        /* <DEDUP_REMOVED lines=84> */
.L_x_2541:
[----:B------:R-:W-:Y:S05]  /*122a0*/  BSYNC.RECONVERGENT B0 ;  /* 0x0000000000007941 */ /* 0x000fea0003800200 */
.L_x_2540:
[----:B-----5:R3:W-:Y:S02]  /*122b0*/  STS.128 [R63+0x3000], R32 ;  /* 0x003000203f007388 */ /* 0x0207e40000000c00 */
.L_x_2535:
[----:B------:R-:W-:Y:S05]  /*122c0*/  BSYNC.RECONVERGENT B2 ;  /* 0x0000000000027941 */ /* 0x000fea0003800200 */
.L_x_2534:
[----:B------:R-:W-:-:S04]  /*122d0*/  IADD3 R38, PT, PT, R120, 0x30, RZ ;  /* 0x0000003078267810 */ /* 0x000fc80007ffe0ff */
[----:B------:R-:W-:-:S13]  /*122e0*/  ISETP.GE.AND P0, PT, R38, R29, PT ;  /* 0x0000001d2600720c */ /* 0x000fda0003f06270 */
[----:B------:R-:W-:Y:S05]  /*122f0*/  @P0 BRA `(.L_x_2486) ;  /* 0x0000000800cc0947 */ /* 0x000fea0003800000 */
[----:B-----5:R-:W-:Y:S01]  /*12300*/  ISETP.GE.AND P0, PT, R14, R24, PT ;  /* 0x000000180e00720c */ /* 0x020fe20003f06270 */
[----:B-1-3--:R-:W-:Y:S01]  /*12310*/  IMAD R40, R127, 0x60, RZ ;  /* 0x000000607f287824 */ /* 0x00afe200078e02ff */
[----:B------:R-:W-:Y:S01]  /*12320*/  BSSY.RECONVERGENT B1, `(.L_x_2542) ;  /* 0x000005a000017945 */ /* 0x000fe20003800200 */
[----:B------:R-:W-:-:S04]  /*12330*/  IMAD.WIDE.U32 R126, R126, 0x60, R118 ;  /* 0x000000607e7e7825 */ /* 0x000fc800078e0076 */
[----:B------:R-:W-:Y:S01]  /*12340*/  IMAD R29, R11, 0x30, RZ ;  /* 0x000000300b1d7824 */ /* 0x000fe200078e02ff */
        /* <DEDUP_REMOVED lines=29> */
[--C-:B----4-:R-:W-:Y:S02]  /*12520*/  HADD2.F32 R43, -RZ, R5.reuse.H0_H0 ;  /* 0x20000005ff2b7230 */ /* 0x110fe40000004100 */
[----:B------:R-:W-:-:S02]  /*12530*/  HADD2.F32 R44, -RZ, R5.H1_H1 ;  /* 0x30000005ff2c7230 */ /* 0x000fc40000004100 */
[--C-:B------:R-:W-:Y:S02]  /*12540*/  HADD2.F32 R42, -RZ, R4.reuse.H0_H0 ;  /* 0x20000004ff2a7230 */ /* 0x100fe40000004100 */
[----:B------:R-:W-:Y:S01]  /*12550*/  @P0 FADD.FTZ R43, -R43, -RZ ;  /* 0x800000ff2b2b0221 */ /* 0x000fe20000010100 */
[----:B------:R-:W-:Y:S02]  /*12560*/  HADD2.F32 R45, -RZ, R4.H1_H1 ;  /* 0x30000004ff2d7230 */ /* 0x000fe40000004100 */
[----:B------:R-:W-:Y:S01]  /*12570*/  @P0 FADD.FTZ R44, -R44, -RZ ;  /* 0x800000ff2c2c0221 */ /* 0x000fe20000010100 */
[----:B------:R-:W-:Y:S02]  /*12580*/  HADD2.F32 R5, -RZ, R7.H0_H0 ;  /* 0x20000007ff057230 */ /* 0x000fe40000004100 */
[----:B------:R-:W-:Y:S01]  /*12590*/  @P0 FADD.FTZ R42, -R42, -RZ ;  /* 0x800000ff2a2a0221 */ /* 0x000fe20000010100 */
[--C-:B------:R-:W-:Y:S02]  /*125a0*/  HADD2.F32 R4, -RZ, R6.reuse.H0_H0 ;  /* 0x20000006ff047230 */ /* 0x100fe40000004100 */
[----:B------:R-:W-:Y:S01]  /*125b0*/  @P0 FADD.FTZ R45, -R45, -RZ ;  /* 0x800000ff2d2d0221 */ /* 0x000fe20000010100 */
[----:B------:R-:W-:-:S02]  /*125c0*/  HADD2.F32 R6, -RZ, R6.H1_H1 ;  /* 0x30000006ff067230 */ /* 0x000fc40000004100 */
[----:B------:R-:W-:Y:S01]  /*125d0*/  @P0 FADD.FTZ R5, -R5, -RZ ;  /* 0x800000ff05050221 */ /* 0x000fe20000010100 */
[--C-:B------:R-:W-:Y:S02]  /*125e0*/  HADD2.F32 R21, -RZ, R22.reuse.H0_H0 ;  /* 0x20000016ff157230 */ /* 0x100fe40000004100 */
[----:B------:R-:W-:Y:S01]  /*125f0*/  @P0 FADD.FTZ R4, -R4, -RZ ;  /* 0x800000ff04040221 */ /* 0x000fe20000010100 */
[----:B------:R-:W-:Y:S02]  /*12600*/  HADD2.F32 R39, -RZ, R22.H1_H1 ;  /* 0x30000016ff277230 */ /* 0x000fe40000004100 */
[----:B------:R-:W-:Y:S01]  /*12610*/  @P0 FADD.FTZ R6, -R6, -RZ ;  /* 0x800000ff06060221 */ /* 0x000fe20000010100 */
[----:B------:R-:W-:Y:S02]  /*12620*/  HADD2.F32 R22, -RZ, R23.H0_H0 ;  /* 0x20000017ff167230 */ /* 0x000fe40000004100 */
[----:B------:R-:W-:Y:S01]  /*12630*/  FMUL.FTZ R20, R20, R43 ;  /* 0x0000002b14147220 */ /* 0x000fe20000410000 */
[----:B------:R-:W-:-:S02]  /*12640*/  HADD2.F32 R46, -RZ, R7.H1_H1 ;  /* 0x30000007ff2e7230 */ /* 0x000fc40000004100 */
[----:B------:R-:W-:Y:S01]  /*12650*/  FMUL.FTZ R21, R21, R4 ;  /* 0x0000000415157220 */ /* 0x000fe20000410000 */
[----:B------:R-:W-:Y:S01]  /*12660*/  FMUL.FTZ R39, R39, R6 ;  /* 0x0000000627277220 */ /* 0x000fe20000410000 */
[----:B------:R-:W-:Y:S01]  /*12670*/  FMUL.FTZ R22, R22, R5 ;  /* 0x0000000516167220 */ /* 0x000fe20000410000 */
[----:B---3--:R-:W-:Y:S02]  /*12680*/  HADD2.F32 R5, -RZ, R16.H0_H0 ;  /* 0x20000010ff057230 */ /* 0x008fe40000004100 */
[----:B------:R-:W-:Y:S01]  /*12690*/  FMUL.FTZ R36, R36, R45 ;  /* 0x0000002d24247220 */ /* 0x000fe20000410000 */
[----:B-----5:R-:W-:Y:S02]  /*126a0*/  HADD2.F32 R43, -RZ, R32.H1_H1 ;  /* 0x30000020ff2b7230 */ /* 0x020fe40000004100 */
[----:B------:R-:W-:Y:S01]  /*126b0*/  FMUL.FTZ R31, R31, R42 ;  /* 0x0000002a1f1f7220 */ /* 0x000fe20000410000 */
[----:B------:R-:W-:Y:S02]  /*126c0*/  HADD2.F32 R16, -RZ, R16.H1_H1 ;  /* 0x30000010ff107230 */ /* 0x000fe40000004100 */
[----:B------:R-:W-:Y:S01]  /*126d0*/  @P0 FADD.FTZ R46, -R46, -RZ ;  /* 0x800000ff2e2e0221 */ /* 0x000fe20000010100 */
[----:B------:R-:W-:-:S02]  /*126e0*/  HADD2.F32 R4, -RZ, R32.H0_H0 ;  /* 0x20000020ff047230 */ /* 0x000fc40000004100 */
[----:B------:R-:W-:Y:S01]  /*126f0*/  FMUL.FTZ R37, R37, R44 ;  /* 0x0000002c25257220 */ /* 0x000fe20000410000 */
[----:B------:R-:W-:Y:S02]  /*12700*/  HADD2.F32 R7, -RZ, R33.H0_H0 ;  /* 0x20000021ff077230 */ /* 0x000fe40000004100 */
[----:B------:R-:W-:Y:S01]  /*12710*/  FFMA.FTZ R43, R43, R16, R36 ;  /* 0x000000102b2b7223 */ /* 0x000fe20000010024 */
[----:B------:R-:W-:Y:S02]  /*12720*/  HADD2.F32 R6, -RZ, R17.H0_H0 ;  /* 0x20000011ff067230 */ /* 0x000fe40000004100 */
[----:B------:R-:W-:Y:S01]  /*12730*/  FFMA.FTZ R4, R4, R5, R31 ;  /* 0x0000000504047223 */ /* 0x000fe2000001001f */
[----:B------:R-:W-:Y:S02]  /*12740*/  HADD2.F32 R23, -RZ, R23.H1_H1 ;  /* 0x30000017ff177230 */ /* 0x000fe40000004100 */
[----:B------:R-:W-:Y:S02]  /*12750*/  HADD2.F32 R42, -RZ, R17.H1_H1 ;  /* 0x30000011ff2a7230 */ /* 0x000fe40000004100 */
[----:B------:R-:W-:Y:S01]  /*12760*/  FFMA.FTZ R6, R7, R6, R20 ;  /* 0x0000000607067223 */ /* 0x000fe20000010014 */
[----:B------:R-:W-:-:S02]  /*12770*/  HADD2.F32 R32, -RZ, R18.H0_H0 ;  /* 0x20000012ff207230 */ /* 0x000fc40000004100 */
[----:B------:R-:W-:Y:S01]  /*12780*/  FMUL.FTZ R23, R23, R46 ;  /* 0x0000002e17177220 */ /* 0x000fe20000410000 */
[----:B------:R-:W-:Y:S02]  /*12790*/  HADD2.F32 R16, -RZ, R34.H0_H0 ;  /* 0x20000022ff107230 */ /* 0x000fe40000004100 */
[----:B------:R-:W-:Y:S02]  /*127a0*/  HADD2.F32 R18, -RZ, R18.H1_H1 ;  /* 0x30000012ff127230 */ /* 0x000fe40000004100 */
[--C-:B------:R-:W-:Y:S02]  /*127b0*/  HADD2.F32 R17, -RZ, R19.reuse.H0_H0 ;  /* 0x20000013ff117230 */ /* 0x100fe40000004100 */
[----:B------:R-:W-:Y:S01]  /*127c0*/  FFMA.FTZ R16, R16, R32, R21 ;  /* 0x0000002010107223 */ /* 0x000fe20000010015 */
[----:B------:R-:W-:Y:S01]  /*127d0*/  HADD2.F32 R44, -RZ, R19.H1_H1 ;  /* 0x30000013ff2c7230 */ /* 0x000fe20000004100 */
[----:B------:R-:W-:Y:S01]  /*127e0*/  F2FP.F16.F32.PACK_AB R32, R43, R4 ;  /* 0x000000042b20723e */ /* 0x000fe200000000ff */
[----:B------:R-:W-:-:S02]  /*127f0*/  HADD2.F32 R20, -RZ, R33.H1_H1 ;  /* 0x30000021ff147230 */ /* 0x000fc40000004100 */
        /* <DEDUP_REMOVED lines=10> */
.L_x_2545:
[----:B------:R-:W-:Y:S05]  /*128a0*/  BSYNC.RECONVERGENT B0 ;  /* 0x0000000000007941 */ /* 0x000fea0003800200 */
.L_x_2544:
[----:B-----5:R1:W-:Y:S02]  /*128b0*/  STS.128 [R63+0x1800], R32 ;  /* 0x001800203f007388 */ /* 0x0203e40000000c00 */
.L_x_2543:
[----:B------:R-:W-:Y:S05]  /*128c0*/  BSYNC.RECONVERGENT B1 ;  /* 0x0000000000017941 */ /* 0x000fea0003800200 */
.L_x_2542:
[----:B------:R-:W-:-:S13]  /*128d0*/  ISETP.GE.AND P0, PT, R9, R24, PT ;  /* 0x000000180900720c */ /* 0x000fda0003f06270 */
[----:B------:R1:W-:Y:S01]  /*128e0*/  @P0 STS.128 [R63+0x3800], RZ ;  /* 0x003800ff3f000388 */ /* 0x0003e20000000c00 */
[----:B------:R-:W-:Y:S05]  /*128f0*/  @P0 BRA `(.L_x_2486) ;  /* 0x00000004004c0947 */ /* 0x000fea0003800000 */
[----:B-1----:R1:W5:Y:S01]  /*12900*/  LD.E.128 R32, desc[UR6][R40.64+0x80] ;  /* 0x0000800628207980 */ /* 0x002362000c101d00 */
        /* <DEDUP_REMOVED lines=10> */
[C---:B------:R-:W-:Y:S01]  /*129b0*/  SHF.L.U32 R11, R0.reuse, 0x1, RZ ;  /* 0x00000001000b7819 */ /* 0x040fe200000006ff */
        /* <DEDUP_REMOVED lines=69> */
.L_x_2547:
[----:B------:R-:W-:Y:S05]  /*12e10*/  BSYNC.RECONVERGENT B0 ;  /* 0x0000000000007941 */ /* 0x000fea0003800200 */
.L_x_2546:
[----:B-----5:R1:W-:Y:S02]  /*12e20*/  STS.128 [R63+0x3800], R32 ;  /* 0x003800203f007388 */ /* 0x0203e40000000c00 */
.L_x_2486:
[----:B------:R-:W-:Y:S05]  /*12e30*/  BSYNC.RECONVERGENT B3 ;  /* 0x0000000000037941 */ /* 0x000fea0003800200 */
.L_x_2478:
[----:B--2---:R-:W-:Y:S01]  /*12e40*/  IMAD.IADD R7, R65, 0x1, -R68 ;  /* 0x0000000141077824 */ /* 0x004fe200078e0a44 */
[----:B------:R-:W-:Y:S01]  /*12e50*/  BSSY.RECONVERGENT B0, `(.L_x_2548) ;  /* 0x0000017000007945 */ /* 0x000fe20003800200 */
[C---:B-1-3--:R-:W-:Y:S02]  /*12e60*/  VIADD R5, R120.reuse, 0x40 ;  /* 0x0000004078057836 */ /* 0x04afe40000000000 */
[C---:B------:R-:W-:Y:S01]  /*12e70*/  VIADD R4, R120.reuse, 0x50 ;  /* 0x0000005078047836 */ /* 0x040fe20000000000 */
[-C--:B------:R-:W-:Y:S02]  /*12e80*/  ISETP.GE.AND P6, PT, R120, R7.reuse, PT ;  /* 0x000000077800720c */ /* 0x080fe40003fc6270 */
[-C--:B------:R-:W-:Y:S02]  /*12e90*/  ISETP.GE.AND P0, PT, R28, R7.reuse, PT ;  /* 0x000000071c00720c */ /* 0x080fe40003f06270 */
[-C--:B------:R-:W-:Y:S02]  /*12ea0*/  ISETP.GE.AND P5, PT, R30, R7.reuse, PT ;  /* 0x000000071e00720c */ /* 0x080fe40003fa6270 */
[----:B------:R-:W-:-:S02]  /*12eb0*/  ISETP.GE.AND P4, PT, R38, R7, PT ;  /* 0x000000072600720c */ /* 0x000fc40003f86270 */
[----:B------:R-:W-:-:S05]  /*12ec0*/  ISETP.GE.AND P3, PT, R5, R7, PT ;  /* 0x000000070500720c */ /* 0x000fca0003f66270 */
[----:B------:R-:W-:Y:S05]  /*12ed0*/  @P6 BRA `(.L_x_2549) ;  /* 0x0000000000386947 */ /* 0x000fea0003800000 */
[-C--:B-----5:R-:W-:Y:S02]  /*12ee0*/  ISETP.GE.AND P2, PT, R14, R217.reuse, PT ;  /* 0x000000d90e00720c */ /* 0x0a0fe40003f46270 */
[----:B------:R-:W-:-:S11]  /*12ef0*/  ISETP.GE.AND P1, PT, R9, R217, PT ;  /* 0x000000d90900720c */ /* 0x000fd60003f26270 */
[----:B----4-:R-:W-:Y:S02]  /*12f00*/  @!P2 IMAD.MOV.U32 R2, RZ, RZ, R208 ;  /* 0x000000ffff02a224 */ /* 0x010fe400078e00d0 */
        /* <DEDUP_REMOVED lines=11> */
.L_x_2549:
[----:B------:R-:W-:Y:S05]  /*12fc0*/  BSYNC.RECONVERGENT B0 ;  /* 0x0000000000007941 */ /* 0x000fea0003800200 */
.L_x_2548:
[----:B------:R-:W-:Y:S01]  /*12fd0*/  LEA R10, P1, R66, R208, 0x1 ;  /* 0x000000d0420a7211 */ /* 0x000fe200078208ff */
[----:B------:R-:W-:Y:S01]  /*12fe0*/  BSSY.RECONVERGENT B0, `(.L_x_2550) ;  /* 0x0000013000007945 */ /* 0x000fe20003800200 */
[----:B------:R-:W-:Y:S01]  /*12ff0*/  ISETP.GE.AND P2, PT, R4, R7, PT ;  /* 0x000000070400720c */ /* 0x000fe20003f46270 */
[----:B------:R-:W-:Y:S01]  /*13000*/  VIADD R0, R120, 0x60 ;  /* 0x0000006078007836 */ /* 0x000fe20000000000 */
[----:B------:R-:W-:Y:S01]  /*13010*/  LEA.HI.X R11, R66, R209, R69, 0x1, P1 ;  /* 0x000000d1420b7211 */ /* 0x000fe200008f0c45 */
[----:B------:R-:W-:Y:S10]  /*13020*/  @P0 BRA `(.L_x_2551) ;  /* 0x0000000000380947 */ /* 0x000ff40003800000 */
[-C--:B-----5:R-:W-:Y:S02]  /*13030*/  ISETP.GE.AND P0, PT, R9, R217.reuse, PT ;  /* 0x000000d90900720c */ /* 0x0a0fe40003f06270 */
[----:B------:R-:W-:-:S11]  /*13040*/  ISETP.GE.AND P1, PT, R14, R217, PT ;  /* 0x000000d90e00720c */ /* 0x000fd60003f26270 */
[----:B-1--4-:R-:W-:Y:S02]  /*13050*/  @!P0 IMAD.MOV.U32 R2, RZ, RZ, R10 ;  /* 0x000000ffff028224 */ /* 0x012fe400078e000a */
        /* <DEDUP_REMOVED lines=11> */
.L_x_2551:
[----:B------:R-:W-:Y:S05]  /*13110*/  BSYNC.RECONVERGENT B0 ;  /* 0x0000000000007941 */ /* 0x000fea0003800200 */
.L_x_2550:
[----:B------:R-:W-:Y:S04]  /*13120*/  BSSY.RECONVERGENT B0, `(.L_x_2552) ;  /* 0x0000010000007945 */ /* 0x000fe80003800200 */
[----:B------:R-:W-:Y:S05]  /*13130*/  @P5 BRA `(.L_x_2553) ;  /* 0x0000000000385947 */ /* 0x000fea0003800000 */
[-C--:B-----5:R-:W-:Y:S02]  /*13140*/  ISETP.GE.AND P1, PT, R14, R217.reuse, PT ;  /* 0x000000d90e00720c */ /* 0x0a0fe40003f26270 */
        /* <DEDUP_REMOVED lines=13> */
.L_x_2553:
[----:B------:R-:W-:Y:S05]  /*13220*/  BSYNC.RECONVERGENT B0 ;  /* 0x0000000000007941 */ /* 0x000fea0003800200 */
.L_x_2552:
[----:B------:R-:W-:Y:S01]  /*13230*/  BSSY.RECONVERGENT B0, `(.L_x_2554) ;  /* 0x0000012000007945 */ /* 0x000fe20003800200 */
[----:B------:R-:W-:Y:S02]  /*13240*/  ISETP.GE.AND P0, PT, R0, R7, PT ;  /* 0x000000070000720c */ /* 0x000fe40003f06270 */
[----:B------:R-:W-:Y:S01]  /*13250*/  IADD3 R120, PT, PT, R120, 0x70, RZ ;  /* 0x0000007078787810 */ /* 0x000fe20007ffe0ff */
[----:B------:R-:W-:Y:S05]  /*13260*/  @P4 BRA `(.L_x_2555) ;  /* 0x0000000000384947 */ /* 0x000fea0003800000 */
[-C--:B-----5:R-:W-:Y:S02]  /*13270*/  ISETP.GE.AND P4, PT, R14, R217.reuse, PT ;  /* 0x000000d90e00720c */ /* 0x0a0fe40003f86270 */
        /* <DEDUP_REMOVED lines=13> */
.L_x_2555:
[----:B------:R-:W-:Y:S05]  /*13350*/  BSYNC.RECONVERGENT B0 ;  /* 0x0000000000007941 */ /* 0x000fea0003800200 */
.L_x_2554:
[----:B------:R-:W-:Y:S01]  /*13360*/  BSSY.RECONVERGENT B0, `(.L_x_2556) ;  /* 0x0000014000007945 */ /* 0x000fe20003800200 */
[----:B------:R-:W-:-:S03]  /*13370*/  ISETP.GE.AND P1, PT, R120, R7, PT ;  /* 0x000000077800720c */ /* 0x000fc60003f26270 */
[----:B------:R-:W-:Y:S10]  /*13380*/  @P3 BRA `(.L_x_2557) ;  /* 0x0000000000443947 */ /* 0x000ff40003800000 */
[----:B------:R-:W-:Y:S01]  /*13390*/  MOV R12, R10 ;  /* 0x0000000a000c7202 */ /* 0x000fe20000000f00 */
[----:B-12345:R-:W-:Y:S01]  /*133a0*/  IMAD R2, R205, 0x60, RZ ;  /* 0x00000060cd027824 */ /* 0x03efe200078e02ff */
        /* <DEDUP_REMOVED lines=15> */
.L_x_2557:
[----:B------:R-:W-:Y:S05]  /*134a0*/  BSYNC.RECONVERGENT B0 ;  /* 0x0000000000007941 */ /* 0x000fea0003800200 */
.L_x_2556:
[----:B------:R-:W-:Y:S04]  /*134b0*/  BSSY.RECONVERGENT B0, `(.L_x_2558) ;  /* 0x0000010000007945 */ /* 0x000fe80003800200 */
        /* <DEDUP_REMOVED lines=15> */
.L_x_2559:
[----:B------:R-:W-:Y:S05]  /*135b0*/  BSYNC.RECONVERGENT B0 ;  /* 0x0000000000007941 */ /* 0x000fea0003800200 */
.L_x_2558:
[----:B------:R-:W-:Y:S04]  /*135c0*/  BSSY.RECONVERGENT B0, `(.L_x_2560) ;  /* 0x0000013000007945 */ /* 0x000fe80003800200 */
[----:B------:R-:W-:Y:S05]  /*135d0*/  @P0 BRA `(.L_x_2561) ;  /* 0x0000000000440947 */ /* 0x000fea0003800000 */
[----:B-1----:R-:W-:Y:S01]  /*135e0*/  MOV R12, R10 ;  /* 0x0000000a000c7202 */ /* 0x002fe20000000f00 */
[----:B--2345:R-:W-:Y:S01]  /*135f0*/  IMAD R2, R205, 0xa0, RZ ;  /* 0x000000a0cd027824 */ /* 0x03cfe200078e02ff */
        /* <DEDUP_REMOVED lines=15> */
.L_x_2561:
[----:B------:R-:W-:Y:S05]  /*136f0*/  BSYNC.RECONVERGENT B0 ;  /* 0x0000000000007941 */ /* 0x000fea0003800200 */
.L_x_2560:
[----:B------:R-:W-:Y:S04]  /*13700*/  BSSY.RECONVERGENT B0, `(.L_x_2562) ;  /* 0x0000011000007945 */ /* 0x000fe80003800200 */
[----:B------:R-:W-:Y:S05]  /*13710*/  @P1 BRA `(.L_x_2563) ;  /* 0x00000000003c1947 */ /* 0x000fea0003800000 */
[-C--:B-----5:R-:W-:Y:S01]  /*13720*/  ISETP.GE.AND P1, PT, R14, R217.reuse, PT ;  /* 0x000000d90e00720c */ /* 0x0a0fe20003f26270 */
        /* <DEDUP_REMOVED lines=14> */
.L_x_2563:
[----:B------:R-:W-:Y:S05]  /*13810*/  BSYNC.RECONVERGENT B0 ;  /* 0x0000000000007941 */ /* 0x000fea0003800200 */
.L_x_2562:
[----:B------:R-:W0:Y:S01]  /*13820*/  LDGDEPBAR ;  /* 0x00000000000079af */ /* 0x000e220000000000 */
[----:B------:R-:W-:Y:S03]  /*13830*/  BSSY.RECONVERGENT B0, `(.L_x_2564) ;  /* 0x0000017000007945 */ /* 0x000fe60003800200 */
[----:B-12345:R1:W5:Y:S04]  /*13840*/  LD.E R3, desc[UR6][R132.64+0x184] ;  /* 0x0001840684037980 */ /* 0x03e368000c101900 */
[----:B------:R1:W5:Y:S01]  /*13850*/  LD.E R2, desc[UR6][R132.64+0x188] ;  /* 0x0001880684027980 */ /* 0x000362000c101900 */
[----:B------:R-:W-:-:S04]  /*13860*/  DEPBAR.LE SB0, 0x0 ;  /* 0x000080000000791a */ /* 0x000fc80000000000 */
[----:B------:R-:W-:Y:S06]  /*13870*/  BAR.SYNC.DEFER_BLOCKING 0x0 ;  /* 0x0000000000007b1d */ /* 0x000fec0000010000 */
        /* <DEDUP_REMOVED lines=16> */
.L_x_2565:
[----:B------:R3:W-:Y:S04]  /*13980*/  STS.128 [R63+0xc000], RZ ;  /* 0x00c000ff3f007388 */ /* 0x0007e80000000c00 */
[----:B------:R3:W-:Y:S02]  /*13990*/  STS.128 [R63+0x10000], RZ ;  /* 0x010000ff3f007388 */ /* 0x0007e40000000c00 */
.L_x_2566:
[----:B------:R-:W-:Y:S05]  /*139a0*/  BSYNC.RECONVERGENT B0 ;  /* 0x0000000000007941 */ /* 0x000fea0003800200 */
.L_x_2564:
[-C--:B------:R-:W-:Y:S01]  /*139b0*/  ISETP.GE.AND P2, PT, R28, R7.reuse, PT ;  /* 0x000000071c00720c */ /* 0x080fe20003f46270 */
[----:B------:R-:W4:Y:S01]  /*139c0*/  S2R R196, SR_TID.X ;  /* 0x0000000000c47919 */ /* 0x000f220000002100 */
        /* <DEDUP_REMOVED lines=23> */
.L_x_2568:
[----:B------:R-:W-:Y:S05]  /*13b40*/  BSYNC.RECONVERGENT B0 ;  /* 0x0000000000007941 */ /* 0x000fea0003800200 */
.L_x_2567:
[----:B------:R1:W-:Y:S01]  /*13b50*/  @P3 STS.128 [R63+0xd000], RZ ;  /* 0x00d000ff3f003388 */ /* 0x0003e20000000c00 */
[----:B------:R-:W-:Y:S03]  /*13b60*/  BSSY.RECONVERGENT B0, `(.L_x_2569) ;  /* 0x0000011000007945 */ /* 0x000fe60003800200 */
[----:B------:R1:W-:Y:S01]  /*13b70*/  @P3 STS.128 [R63+0x11000], RZ ;  /* 0x011000ff3f003388 */ /* 0x0003e20000000c00 */
        /* <DEDUP_REMOVED lines=15> */
.L_x_2570:
[----:B------:R-:W-:Y:S05]  /*13c70*/  BSYNC.RECONVERGENT B0 ;  /* 0x0000000000007941 */ /* 0x000fea0003800200 */
.L_x_2569:
        /* <DEDUP_REMOVED lines=19> */
.L_x_2572:
[----:B------:R-:W-:Y:S05]  /*13db0*/  BSYNC.RECONVERGENT B0 ;  /* 0x0000000000007941 */ /* 0x000fea0003800200 */
.L_x_2571:
        /* <DEDUP_REMOVED lines=21> */
.L_x_2574:
[----:B------:R-:W-:Y:S05]  /*13f10*/  BSYNC.RECONVERGENT B0 ;  /* 0x0000000000007941 */ /* 0x000fea0003800200 */
.L_x_2573:
        /* <DEDUP_REMOVED lines=18> */
.L_x_2576:
[----:B------:R-:W-:Y:S05]  /*14040*/  BSYNC.RECONVERGENT B0 ;  /* 0x0000000000007941 */ /* 0x000fea0003800200 */
.L_x_2575:
        /* <DEDUP_REMOVED lines=21> */
.L_x_2578:
[----:B------:R-:W-:Y:S05]  /*141a0*/  BSYNC.RECONVERGENT B0 ;  /* 0x0000000000007941 */ /* 0x000fea0003800200 */
.L_x_2577:
        /* <DEDUP_REMOVED lines=19> */
.L_x_2580:
[----:B------:R-:W-:Y:S05]  /*142e0*/  BSYNC.RECONVERGENT B0 ;  /* 0x0000000000007941 */ /* 0x000fea0003800200 */
.L_x_2579:
[----:B------:R-:W2:Y:S01]  /*142f0*/  S2UR UR8, SR_CgaCtaId ;  /* 0x00000000000879c3 */ /* 0x000ea20000008800 */
[----:B----4-:R-:W-:Y:S01]  /*14300*/  SHF.R.U32.HI R197, RZ, 0x1, R196 ;  /* 0x00000001ffc57819 */ /* 0x010fe200000116c4 */
[C---:B------:R-:W-:Y:S01]  /*14310*/  IMAD.SHL.U32 R32, R196.reuse, 0x40, RZ ;  /* 0x00000040c4207824 */ /* 0x040fe200078e00ff */
[C---:B-1----:R-:W-:Y:S01]  /*14320*/  LOP3.LUT R5, R196.reuse, 0x8, RZ, 0xc0, !PT ;  /* 0x00000008c4057812 */ /* 0x042fe200078ec0ff */
[C---:B------:R-:W-:Y:S01]  /*14330*/  IMAD.SHL.U32 R199, R196.reuse, 0x20, RZ ;  /* 0x00000020c4c77824 */ /* 0x040fe200078e00ff */
[----:B------:R-:W-:Y:S01]  /*14340*/  LOP3.LUT R33, R197, 0x8, RZ, 0xc0, !PT ;  /* 0x00000008c5217812 */ /* 0x000fe200078ec0ff */
[C---:B------:R-:W-:Y:S01]  /*14350*/  IMAD.SHL.U32 R219, R196.reuse, 0x8, RZ ;  /* 0x00000008c4db7824 */ /* 0x040fe200078e00ff */
[--C-:B------:R-:W-:Y:S01]  /*14360*/  LOP3.LUT R5, R5, 0x1c0, R32.reuse, 0xf8, !PT ;  /* 0x000001c005057812 */ /* 0x100fe200078ef820 */
[----:B------:R-:W-:Y:S01]  /*14370*/  UMOV UR4, 0x400 ;  /* 0x0000040000047882 */ /* 0x000fe20000000000 */
[----:B------:R-:W-:Y:S01]  /*14380*/  LOP3.LUT R199, R199, 0x7c00, RZ, 0xc0, !PT ;  /* 0x00007c00c7c77812 */ /* 0x000fe200078ec0ff */
[----:B------:R-:W-:Y:S01]  /*14390*/  IMAD.MOV.U32 R64, RZ, RZ, 0x40 ;  /* 0x00000040ff407424 */ /* 0x000fe200078e00ff */
[----:B------:R-:W-:Y:S01]  /*143a0*/  LOP3.LUT R198, R219, 0x38, RZ, 0xc0, !PT ;  /* 0x00000038dbc67812 */ /* 0x000fe200078ec0ff */
[----:B------:R-:W-:Y:S01]  /*143b0*/  IMAD.SHL.U32 R135, R196, 0x2, RZ ;  /* 0x00000002c4877824 */ /* 0x000fe200078e00ff */
[--C-:B------:R-:W-:Y:S01]  /*143c0*/  LOP3.LUT R33, R33, 0x1c0, R32.reuse, 0xf8, !PT ;  /* 0x000001c021217812 */ /* 0x100fe200078ef820 */
[----:B------:R-:W0:Y:S01]  /*143d0*/  LDGDEPBAR ;  /* 0x00000000000079af */ /* 0x000e220000000000 */
[----:B------:R-:W-:Y:S01]  /*143e0*/  LOP3.LUT R0, R199, 0x200, R32, 0xf8, !PT ;  /* 0x00000200c7007812 */ /* 0x000fe200078ef820 */
[----:B------:R-:W-:Y:S01]  /*143f0*/  BSSY.RECONVERGENT B1, `(.L_x_2581) ;  /* 0x00002c6000017945 */ /* 0x000fe20003800200 */
[----:B------:R-:W-:-:S02]  /*14400*/  LOP3.LUT R33, R33, R198, RZ, 0x3c, !PT ;  /* 0x000000c621217212 */ /* 0x000fc400078e3cff */
[----:B------:R-:W-:Y:S02]  /*14410*/  LOP3.LUT R60, R32, 0x400, RZ, 0xc0, !PT ;  /* 0x00000400203c7812 */ /* 0x000fe400078ec0ff */
[----:B------:R-:W-:Y:S02]  /*14420*/  LOP3.LUT R5, R5, R198, RZ, 0x3c, !PT ;  /* 0x000000c605057212 */ /* 0x000fe400078e3cff */
[----:B------:R-:W-:Y:S01]  /*14430*/  LOP3.LUT R121, R0, R33, RZ, 0xfc, !PT ;  /* 0x0000002100797212 */ /* 0x000fe200078efcff */
[----:B--2---:R-:W-:Y:S01]  /*14440*/  ULEA UR8, UR8, UR4, 0x18 ;  /* 0x0000000408087291 */ /* 0x004fe2000f8ec0ff */
[----:B------:R-:W-:Y:S01]  /*14450*/  IMAD.MOV.U32 R0, RZ, RZ, 0x20 ;  /* 0x00000020ff007424 */ /* 0x000fe200078e00ff */
[C---:B------:R-:W-:Y:S01]  /*14460*/  LOP3.LUT P6, RZ, R196.reuse, 0x2, RZ, 0xc0, !PT ;  /* 0x00000002c4ff7812 */ /* 0x040fe200078cc0ff */
[----:B------:R-:W-:Y:S01]  /*14470*/  IMAD R60, R5, 0x2, R60 ;  /* 0x00000002053c7824 */ /* 0x000fe200078e023c */
[----:B------:R-:W-:Y:S02]  /*14480*/  LOP3.LUT P2, RZ, R196, 0x4, RZ, 0xc0, !PT ;  /* 0x00000004c4ff7812 */ /* 0x000fe4000784c0ff */
[----:B------:R-:W-:Y:S01]  /*14490*/  LEA R121, R121, UR8, 0x1 ;  /* 0x0000000879797c11 */ /* 0x000fe2000f8e08ff */
[----:B------:R-:W-:Y:S01]  /*144a0*/  VIADD R67, R60, UR8 ;  /* 0x000000083c437c36 */ /* 0x000fe20008000000 */
[----:B------:R-:W-:Y:S01]  /*144b0*/  SEL R140, R0, 0xffffffe0, !P6 ;  /* 0xffffffe0008c7807 */ /* 0x000fe20007000000 */
[----:B------:R-:W-:Y:S01]  /*144c0*/  LDSM.16.M88.4 R40, [R60+UR8+0x4000] ;  /* 0x004000083c28783b */ /* 0x000fe20008000200 */
[----:B------:R-:W-:-:S02]  /*144d0*/  SEL R64, R64, 0xffffffc0, !P2 ;  /* 0xffffffc040407807 */ /* 0x000fc40005000000 */
[----:B------:R-:W-:Y:S01]  /*144e0*/  LOP3.LUT R135, R135, 0x6, RZ, 0xc0, !PT ;  /* 0x0000000687877812 */ /* 0x000fe200078ec0ff */
[----:B------:R-:W1:Y:S01]  /*144f0*/  LDSM.16.M88.4 R84, [R121] ;  /* 0x000000007954783b */ /* 0x000e620000000200 */
[--C-:B------:R-:W-:Y:S01]  /*14500*/  IMAD.IADD R120, R121, 0x1, R140.reuse ;  /* 0x0000000179787824 */ /* 0x100fe200078e028c */
[----:B-----5:R-:W-:Y:S01]  /*14510*/  IADD3 R228, PT, PT, R65, -R216, -R3 ;  /* 0x800000d841e47210 */ /* 0x020fe20007ffe803 */
[----:B------:R-:W-:Y:S01]  /*14520*/  IMAD.IADD R66, R67, 0x1, R140 ;  /* 0x0000000143427824 */ /* 0x000fe200078e028c */
[----:B------:R-:W2:Y:S01]  /*14530*/  LDSM.16.M88.4 R28, [R60+UR8+0x4800] ;  /* 0x004800083c1c783b */ /* 0x000ea20008000200 */
[--C-:B------:R-:W-:Y:S01]  /*14540*/  IMAD.IADD R137, R121, 0x1, R64.reuse ;  /* 0x0000000179897824 */ /* 0x100fe200078e0240 */
[----:B------:R-:W-:Y:S01]  /*14550*/  LOP3.LUT R226, R198, 0x40, RZ, 0xfc, !PT ;  /* 0x00000040c6e27812 */ /* 0x000fe200078efcff */
[----:B------:R-:W-:Y:S01]  /*14560*/  IMAD.IADD R67, R67, 0x1, R64 ;  /* 0x0000000143437824 */ /* 0x000fe200078e0240 */
[----:B------:R-:W4:Y:S01]  /*14570*/  LDSM.16.M88.4 R20, [R60+UR8+0x5000] ;  /* 0x005000083c14783b */ /* 0x000f220008000200 */
[----:B------:R-:W-:-:S02]  /*14580*/  IMAD.IADD R35, R140, 0x1, R137 ;  /* 0x000000018c237824 */ /* 0x000fc400078e0289 */
[----:B------:R-:W-:Y:S01]  /*14590*/  IMAD.IADD R34, R140, 0x1, R67 ;  /* 0x000000018c227824 */ /* 0x000fe200078e0243 */
[----:B------:R-:W3:Y:S04]  /*145a0*/  LDSM.16.M88.4 R12, [R60+UR8+0x5800] ;  /* 0x005800083c0c783b */ /* 0x000ee80008000200 */
[----:B------:R-:W3:Y:S04]  /*145b0*/  LDSM.16.M88.4 R108, [R60+UR8+0x6000] ;  /* 0x006000083c6c783b */ /* 0x000ee80008000200 */
[----:B------:R-:W3:Y:S04]  /*145c0*/  LDSM.16.M88.4 R100, [R60+UR8+0x6800] ;  /* 0x006800083c64783b */ /* 0x000ee80008000200 */
[----:B------:R-:W3:Y:S04]  /*145d0*/  LDSM.16.M88.4 R92, [R60+UR8+0x7000] ;  /* 0x007000083c5c783b */ /* 0x000ee80008000200 */
[----:B------:R-:W3:Y:S04]  /*145e0*/  LDSM.16.M88.4 R4, [R60+UR8+0x7800] ;  /* 0x007800083c04783b */ /* 0x000ee80008000200 */
[----:B------:R-:W-:Y:S04]  /*145f0*/  LDSM.16.M88.4 R48, [R120] ;  /* 0x000000007830783b */ /* 0x000fe80000000200 */
[----:B------:R-:W3:Y:S04]  /*14600*/  LDSM.16.M88.4 R52, [R66+0x4000] ;  /* 0x004000004234783b */ /* 0x000ee80000000200 */
[----:B------:R-:W3:Y:S01]  /*14610*/  LDSM.16.M88.4 R8, [R66+0x4800] ;  /* 0x004800004208783b */ /* 0x000ee20000000200 */
[C---:B-1----:R-:W-:Y:S03]  /*14620*/  HMMA.16816.F32 R44, R84.reuse, R40, RZ ;  /* 0x00000028542c723c */ /* 0x042fe600000018ff */
[----:B------:R-:W1:Y:S04]  /*14630*/  LDSM.16.M88.4 R80, [R66+0x5000] ;  /* 0x005000004250783b */ /* 0x000e680000000200 */
[----:B------:R-:W1:Y:S01]  /*14640*/  LDSM.16.M88.4 R76, [R66+0x5800] ;  /* 0x00580000424c783b */ /* 0x000e620000000200 */
[C---:B--2---:R-:W-:Y:S03]  /*14650*/  HMMA.16816.F32 R36, R84.reuse, R28, RZ ;  /* 0x0000001c5424723c */ /* 0x044fe600000018ff */
[----:B------:R-:W-:Y:S04]  /*14660*/  LDSM.16.M88.4 R72, [R66+0x6800] ;  /* 0x006800004248783b */ /* 0x000fe80000000200 */
[----:B------:R-:W-:Y:S01]  /*14670*/  LDSM.16.M88.4 R68, [R66+0x7000] ;  /* 0x007000004244783b */ /* 0x000fe20000000200 */
[C---:B------:R-:W-:Y:S03]  /*14680*/  HMMA.16816.F32 R40, R84.reuse, R42, RZ ;  /* 0x0000002a5428723c */ /* 0x040fe600000018ff */
[----:B------:R-:W-:Y:S04]  /*14690*/  LDSM.16.M88.4 R56, [R66+0x7800] ;  /* 0x007800004238783b */ /* 0x000fe80000000200 */
[----:B------:R-:W-:Y:S01]  /*146a0*/  LDSM.16.M88.4 R116, [R67+0x5000] ;  /* 0x005000004374783b */ /* 0x000fe20000000200 */
[C---:B------:R-:W-:Y:S03]  /*146b0*/  HMMA.16816.F32 R28, R84.reuse, R30, RZ ;  /* 0x0000001e541c723c */ /* 0x040fe600000018ff */
[----:B------:R-:W-:Y:S04]  /*146c0*/  LDSM.16.M88.4 R128, [R67+0xa000] ;  /* 0x00a000004380783b */ /* 0x000fe80000000200 */
[----:B------:R-:W-:Y:S01]  /*146d0*/  LDSM.16.M88.4 R124, [R67+0xa800] ;  /* 0x00a80000437c783b */ /* 0x000fe20000000200 */
[C---:B----4-:R-:W-:Y:S08]  /*146e0*/  HMMA.16816.F32 R24, R84.reuse, R20, RZ ;  /* 0x000000145418723c */ /* 0x050ff000000018ff */
[C---:B---3--:R-:W-:Y:S08]  /*146f0*/  HMMA.16816.F32 R16, R84.reuse, R12, RZ ;  /* 0x0000000c5410723c */ /* 0x048ff000000018ff */
        /* <DEDUP_REMOVED lines=20> */
[----:B------:R-:W-:Y:S07]  /*14840*/  LDSM.16.M88.4 R80, [R67+0x5800] ;  /* 0x005800004350783b */ /* 0x000fee0000000200 */
[C---:B------:R-:W-:Y:S08]  /*14850*/  HMMA.16816.F32 R16, R48.reuse, R76, R16 ;  /* 0x0000004c3010723c */ /* 0x040ff00000001810 */
        /* <DEDUP_REMOVED lines=17> */
[----:B------:R-:W2:Y:S07]  /*14970*/  LDSM.16.M88.4 R8, [R35] ;  /* 0x000000002308783b */ /* 0x000eae0000000200 */
[C---:B-1----:R-:W-:Y:S08]  /*14980*/  HMMA.16816.F32 R36, R52.reuse, R4, R36 ;  /* 0x000000043424723c */ /* 0x042ff00000001824 */
[C---:B------:R-:W-:Y:S01]  /*14990*/  HMMA.16816.F32 R28, R52.reuse, R6, R28 ;  /* 0x00000006341c723c */ /* 0x040fe2000000181c */
[----:B------:R-:W1:Y:S07]  /*149a0*/  LDSM.16.M88.4 R4, [R34+0x4800] ;  /* 0x004800002204783b */ /* 0x000e6e0000000200 */
[C---:B------:R-:W-:Y:S08]  /*149b0*/  HMMA.16816.F32 R16, R52.reuse, R80, R16 ;  /* 0x000000503410723c */ /* 0x040ff00000001810 */
[C---:B------:R-:W-:Y:S01]  /*149c0*/  HMMA.16816.F32 R12, R52.reuse, R82, R12 ;  /* 0x00000052340c723c */ /* 0x040fe2000000180c */
[----:B------:R-:W-:Y:S07]  /*149d0*/  LDSM.16.M88.4 R80, [R34+0x5000] ;  /* 0x005000002250783b */ /* 0x000fee0000000200 */
[----:B------:R-:W-:Y:S08]  /*149e0*/  HMMA.16816.F32 R112, R52, R76, R112 ;  /* 0x0000004c3470723c */ /* 0x000ff00000001870 */
[C---:B--2---:R-:W-:Y:S08]  /*149f0*/  HMMA.16816.F32 R44, R8.reuse, R48, R44 ;  /* 0x00000030082c723c */ /* 0x044ff0000000182c */
[----:B------:R-:W-:Y:S01]  /*14a00*/  HMMA.16816.F32 R40, R8, R50, R40 ;  /* 0x000000320828723c */ /* 0x000fe20000001828 */
[----:B------:R-:W2:Y:S07]  /*14a10*/  LDSM.16.M88.4 R48, [R34+0x7000] ;  /* 0x007000002230783b */ /* 0x000eae0000000200 */
[C---:B------:R-:W-:Y:S01]  /*14a20*/  HMMA.16816.F32 R108, R52.reuse, R78, R108 ;  /* 0x0000004e346c723c */ /* 0x040fe2000000186c */
[----:B------:R-:W3:Y:S07]  /*14a30*/  LDSM.16.M88.4 R76, [R34+0x5800] ;  /* 0x00580000224c783b */ /* 0x000eee0000000200 */
[C---:B------:R-:W-:Y:S08]  /*14a40*/  HMMA.16816.F32 R104, R52.reuse, R72, R104 ;  /* 0x000000483468723c */ /* 0x040ff00000001868 */
[C---:B------:R-:W-:Y:S01]  /*14a50*/  HMMA.16816.F32 R100, R52.reuse, R74, R100 ;  /* 0x0000004a3464723c */ /* 0x040fe20000001864 */
[----:B------:R-:W4:Y:S07]  /*14a60*/  LDSM.16.M88.4 R72, [R34+0x6000] ;  /* 0x006000002248783b */ /* 0x000f2e0000000200 */
[C---:B------:R-:W-:Y:S08]  /*14a70*/  HMMA.16816.F32 R96, R52.reuse, R68, R96 ;  /* 0x000000443460723c */ /* 0x040ff00000001860 */
[C---:B------:R-:W-:Y:S01]  /*14a80*/  HMMA.16816.F32 R92, R52.reuse, R70, R92 ;  /* 0x00000046345c723c */ /* 0x040fe2000000185c */
[----:B------:R-:W4:Y:S07]  /*14a90*/  LDSM.16.M88.4 R68, [R34+0x6800] ;  /* 0x006800002244783b */ /* 0x000f2e0000000200 */
[C---:B------:R-:W-:Y:S08]  /*14aa0*/  HMMA.16816.F32 R88, R52.reuse, R56, R88 ;  /* 0x000000383458723c */ /* 0x040ff00000001858 */
[C---:B------:R-:W-:Y:S01]  /*14ab0*/  HMMA.16816.F32 R84, R52.reuse, R58, R84 ;  /* 0x0000003a3454723c */ /* 0x040fe20000001854 */
[----:B------:R-:W4:Y:S07]  /*14ac0*/  LDSM.16.M88.4 R56, [R34+0x7800] ;  /* 0x007800002238783b */ /* 0x000f2e0000000200 */
[C---:B------:R-:W-:Y:S08]  /*14ad0*/  HMMA.16816.F32 R24, R52.reuse, R116, R24 ;  /* 0x000000743418723c */ /* 0x040ff00000001818 */
[----:B------:R-:W-:Y:S01]  /*14ae0*/  HMMA.16816.F32 R20, R52, R118, R20 ;  /* 0x000000763414723c */ /* 0x000fe20000001814 */
[----:B------:R-:W-:Y:S04]  /*14af0*/  LDSM.16.M88.4 R52, [R121+0x2000] ;  /* 0x002000007934783b */ /* 0x000fe80000000200 */
[----:B------:R-:W-:Y:S03]  /*14b00*/  LDSM.16.M88.4 R116, [R60+UR8+0x8800] ;  /* 0x008800083c74783b */ /* 0x000fe60008000200 */
[C---:B-1----:R-:W-:Y:S08]  /*14b10*/  HMMA.16816.F32 R36, R8.reuse, R4, R36 ;  /* 0x000000040824723c */ /* 0x042ff00000001824 */
[C---:B------:R-:W-:Y:S01]  /*14b20*/  HMMA.16816.F32 R28, R8.reuse, R6, R28 ;  /* 0x00000006081c723c */ /* 0x040fe2000000181c */
[----:B------:R-:W1:Y:S07]  /*14b30*/  LDSM.16.M88.4 R4, [R60+UR8+0x8000] ;  /* 0x008000083c04783b */ /* 0x000e6e0008000200 */
[C---:B--2---:R-:W-:Y:S08]  /*14b40*/  HMMA.16816.F32 R96, R8.reuse, R48, R96 ;  /* 0x000000300860723c */ /* 0x044ff00000001860 */
[C---:B------:R-:W-:Y:S01]  /*14b50*/  HMMA.16816.F32 R92, R8.reuse, R50, R92 ;  /* 0x00000032085c723c */ /* 0x040fe2000000185c */
[----:B------:R-:W2:Y:S07]  /*14b60*/  LDSM.16.M88.4 R48, [R60+UR8+0xa800] ;  /* 0x00a800083c30783b */ /* 0x000eae0008000200 */
[C---:B------:R-:W-:Y:S08]  /*14b70*/  HMMA.16816.F32 R24, R8.reuse, R80, R24 ;  /* 0x000000500818723c */ /* 0x040ff00000001818 */
[C---:B------:R-:W-:Y:S01]  /*14b80*/  HMMA.16816.F32 R20, R8.reuse, R82, R20 ;  /* 0x000000520814723c */ /* 0x040fe20000001814 */
[----:B------:R-:W-:Y:S07]  /*14b90*/  LDSM.16.M88.4 R80, [R60+UR8+0x9000] ;  /* 0x009000083c50783b */ /* 0x000fee0008000200 */
[C---:B---3--:R-:W-:Y:S08]  /*14ba0*/  HMMA.16816.F32 R16, R8.reuse, R76, R16 ;  /* 0x0000004c0810723c */ /* 0x048ff00000001810 */
[C---:B------:R-:W-:Y:S01]  /*14bb0*/  HMMA.16816.F32 R12, R8.reuse, R78, R12 ;  /* 0x0000004e080c723c */ /* 0x040fe2000000180c */
[----:B------:R-:W-:Y:S07]  /*14bc0*/  LDSM.16.M88.4 R76, [R60+UR8+0x9800] ;  /* 0x009800083c4c783b */ /* 0x000fee0008000200 */
[C---:B----4-:R-:W-:Y:S08]  /*14bd0*/  HMMA.16816.F32 R112, R8.reuse, R72, R112 ;  /* 0x000000480870723c */ /* 0x050ff00000001870 */
[C---:B------:R-:W-:Y:S01]  /*14be0*/  HMMA.16816.F32 R108, R8.reuse, R74, R108 ;  /* 0x0000004a086c723c */ /* 0x040fe2000000186c */
[----:B------:R-:W-:Y:S07]  /*14bf0*/  LDSM.16.M88.4 R72, [R60+UR8+0xa000] ;  /* 0x00a000083c48783b */ /* 0x000fee0008000200 */
[C---:B------:R-:W-:Y:S08]  /*14c00*/  HMMA.16816.F32 R104, R8.reuse, R68, R104 ;  /* 0x000000440868723c */ /* 0x040ff00000001868 */
[C---:B------:R-:W-:Y:S01]  /*14c10*/  HMMA.16816.F32 R100, R8.reuse, R70, R100 ;  /* 0x000000460864723c */ /* 0x040fe20000001864 */
[----:B------:R-:W-:Y:S07]  /*14c20*/  LDSM.16.M88.4 R68, [R60+UR8+0xb800] ;  /* 0x00b800083c44783b */ /* 0x000fee0008000200 */
[C---:B------:R-:W-:Y:S08]  /*14c30*/  HMMA.16816.F32 R88, R8.reuse, R56, R88 ;  /* 0x000000380858723c */ /* 0x040ff00000001858 */
[----:B------:R-:W-:Y:S01]  /*14c40*/  HMMA.16816.F32 R84, R8, R58, R84 ;  /* 0x0000003a0854723c */ /* 0x000fe20000001854 */
[----:B------:R-:W3:Y:S04]  /*14c50*/  LDSM.16.M88.4 R8, [R60+UR8+0xb000] ;  /* 0x00b000083c08783b */ /* 0x000ee80008000200 */
[----:B------:R-:W-:Y:S03]  /*14c60*/  LDSM.16.M88.4 R56, [R120+0x2000] ;  /* 0x002000007838783b */ /* 0x000fe60000000200 */
[C---:B-1----:R-:W-:Y:S01]  /*14c70*/  HMMA.16816.F32 R44, R52.reuse, R4, R44 ;  /* 0x00000004342c723c */ /* 0x042fe2000000182c */
[----:B------:R-:W-:Y:S07]  /*14c80*/  LDSM.16.M88.4 R120, [R67+0xb000] ;  /* 0x00b000004378783b */ /* 0x000fee0000000200 */
[C---:B------:R-:W-:Y:S01]  /*14c90*/  HMMA.16816.F32 R40, R52.reuse, R6, R40 ;  /* 0x000000063428723c */ /* 0x040fe20000001828 */
[----:B------:R-:W1:Y:S07]  /*14ca0*/  LDSM.16.M88.4 R4, [R66+0x8000] ;  /* 0x008000004204783b */ /* 0x000e6e0000000200 */
[C---:B--2---:R-:W-:Y:S08]  /*14cb0*/  HMMA.16816.F32 R104, R52.reuse, R48, R104 ;  /* 0x000000303468723c */ /* 0x044ff00000001868 */
[C---:B------:R-:W-:Y:S01]  /*14cc0*/  HMMA.16816.F32 R100, R52.reuse, R50, R100 ;  /* 0x000000323464723c */ /* 0x040fe20000001864 */
[----:B------:R-:W2:Y:S07]  /*14cd0*/  LDSM.16.M88.4 R48, [R66+0x8800] ;  /* 0x008800004230783b */ /* 0x000eae0000000200 */
[C---:B------:R-:W-:Y:S08]  /*14ce0*/  HMMA.16816.F32 R36, R52.reuse, R116, R36 ;  /* 0x000000743424723c */ /* 0x040ff00000001824 */
[C---:B---3--:R-:W-:Y:S08]  /*14cf0*/  HMMA.16816.F32 R96, R52.reuse, R8, R96 ;  /* 0x000000083460723c */ /* 0x048ff00000001860 */
[C---:B------:R-:W-:Y:S01]  /*14d00*/  HMMA.16816.F32 R92, R52.reuse, R10, R92 ;  /* 0x0000000a345c723c */ /* 0x040fe2000000185c */
[----:B------:R-:W3:Y:S07]  /*14d10*/  LDSM.16.M88.4 R8, [R66+0xa000] ;  /* 0x00a000004208783b */ /* 0x000eee0000000200 */
[C---:B------:R-:W-:Y:S01]  /*14d20*/  HMMA.16816.F32 R28, R52.reuse, R118, R28 ;  /* 0x00000076341c723c */ /* 0x040fe2000000181c */
[----:B------:R-:W4:Y:S07]  /*14d30*/  LDSM.16.M88.4 R116, [R66+0x9000] ;  /* 0x009000004274783b */ /* 0x000f2e0000000200 */
[C---:B------:R-:W-:Y:S08]  /*14d40*/  HMMA.16816.F32 R24, R52.reuse, R80, R24 ;  /* 0x000000503418723c */ /* 0x040ff00000001818 */
[C---:B------:R-:W-:Y:S01]  /*14d50*/  HMMA.16816.F32 R20, R52.reuse, R82, R20 ;  /* 0x000000523414723c */ /* 0x040fe20000001814 */
[----:B------:R-:W4:Y:S07]  /*14d60*/  LDSM.16.M88.4 R80, [R66+0x9800] ;  /* 0x009800004250783b */ /* 0x000f2e0000000200 */
[C---:B------:R-:W-:Y:S08]  /*14d70*/  HMMA.16816.F32 R112, R52.reuse, R72, R112 ;  /* 0x000000483470723c */ /* 0x040ff00000001870 */
[----:B------:R-:W-:Y:S01]  /*14d80*/  HMMA.16816.F32 R108, R52, R74, R108 ;  /* 0x0000004a346c723c */ /* 0x000fe2000000186c */
[----:B------:R-:W-:Y:S07]  /*14d90*/  LDSM.16.M88.4 R72, [R66+0xb000] ;  /* 0x00b000004248783b */ /* 0x000fee0000000200 */
[C---:B-1----:R-:W-:Y:S08]  /*14da0*/  HMMA.16816.F32 R44, R56.reuse, R4, R44 ;  /* 0x00000004382c723c */ /* 0x042ff0000000182c */
        /* <DEDUP_REMOVED lines=10> */
[----:B------:R-:W-:Y:S07]  /*14e50*/  LDSM.16.M88.4 R76, [R66+0xa800] ;  /* 0x00a80000424c783b */ /* 0x000fee0000000200 */
[C---:B------:R-:W-:Y:S08]  /*14e60*/  HMMA.16816.F32 R88, R52.reuse, R68, R88 ;  /* 0x000000443458723c */ /* 0x040ff00000001858 */
[----:B------:R-:W-:Y:S01]  /*14e70*/  HMMA.16816.F32 R84, R52, R70, R84 ;  /* 0x000000463454723c */ /* 0x000fe20000001854 */
[----:B------:R-:W3:Y:S04]  /*14e80*/  LDSM.16.M88.4 R68, [R66+0xb800] ;  /* 0x00b800004244783b */ /* 0x000ee80000000200 */
[----:B------:R-:W3:Y:S03]  /*14e90*/  LDSM.16.M88.4 R52, [R67+0x8000] ;  /* 0x008000004334783b */ /* 0x000ee60000000200 */
[C---:B----4-:R-:W-:Y:S08]  /*14ea0*/  HMMA.16816.F32 R24, R56.reuse, R116, R24 ;  /* 0x000000743818723c */ /* 0x050ff00000001818 */
[C---:B------:R-:W-:Y:S01]  /*14eb0*/  HMMA.16816.F32 R20, R56.reuse, R118, R20 ;  /* 0x000000763814723c */ /* 0x040fe20000001814 */
[----:B------:R-:W4:Y:S07]  /*14ec0*/  LDSM.16.M88.4 R116, [R67+0xb800] ;  /* 0x00b800004374783b */ /* 0x000f2e0000000200 */
[C---:B------:R-:W-:Y:S08]  /*14ed0*/  HMMA.16816.F32 R16, R56.reuse, R80, R16 ;  /* 0x000000503810723c */ /* 0x040ff00000001810 */
[----:B------:R-:W-:Y:S01]  /*14ee0*/  HMMA.16816.F32 R12, R56, R82, R12 ;  /* 0x00000052380c723c */ /* 0x000fe2000000180c */
[----:B------:R-:W-:Y:S07]  /*14ef0*/  LDSM.16.M88.4 R80, [R34+0x8000] ;  /* 0x008000002250783b */ /* 0x000fee0000000200 */
[C---:B-1----:R-:W-:Y:S08]  /*14f00*/  HMMA.16816.F32 R36, R136.reuse, R4, R36 ;  /* 0x000000048824723c */ /* 0x042ff00000001824 */
[C---:B------:R-:W-:Y:S01]  /*14f10*/  HMMA.16816.F32 R28, R136.reuse, R6, R28 ;  /* 0x00000006881c723c */ /* 0x040fe2000000181c */
[----:B------:R1:W-:Y:S07]  /*14f20*/  LDSM.16.M88.4 R4, [R35+0x2000] ;  /* 0x002000002304783b */ /* 0x0003ee0000000200 */
[C---:B--2---:R-:W-:Y:S08]  /*14f30*/  HMMA.16816.F32 R24, R136.reuse, R48, R24 ;  /* 0x000000308818723c */ /* 0x044ff00000001818 */
[----:B------:R-:W-:Y:S01]  /*14f40*/  HMMA.16816.F32 R20, R136, R50, R20 ;  /* 0x000000328814723c */ /* 0x000fe20000001814 */
[----:B------:R-:W2:Y:S07]  /*14f50*/  LDSM.16.M88.4 R48, [R34+0xb000] ;  /* 0x00b000002230783b */ /* 0x000eae0000000200 */
[----:B------:R-:W-:Y:S01]  /*14f60*/  HMMA.16816.F32 R96, R56, R72, R96 ;  /* 0x000000483860723c */ /* 0x000fe20000001860 */
[----:B-1----:R-:W-:-:S07]  /*14f70*/  SHF.R.U32.HI R35, RZ, 0x2, R196 ;  /* 0x00000002ff237819 */ /* 0x002fce00000116c4 */
[C---:B---3--:R-:W-:Y:S08]  /*14f80*/  HMMA.16816.F32 R16, R136.reuse, R8, R16 ;  /* 0x000000088810723c */ /* 0x048ff00000001810 */
[----:B------:R-:W-:Y:S01]  /*14f90*/  HMMA.16816.F32 R12, R136, R10, R12 ;  /* 0x0000000a880c723c */ /* 0x000fe2000000180c */
[----:B------:R-:W1:Y:S07]  /*14fa0*/  LDSM.16.M88.4 R8, [R34+0xb800] ;  /* 0x00b800002208783b */ /* 0x000e6e0000000200 */
[C---:B------:R-:W-:Y:S08]  /*14fb0*/  HMMA.16816.F32 R88, R56.reuse, R68, R88 ;  /* 0x000000443858723c */ /* 0x040ff00000001858 */
[C---:B------:R-:W-:Y:S08]  /*14fc0*/  HMMA.16816.F32 R104, R56.reuse, R76, R104 ;  /* 0x0000004c3868723c */ /* 0x040ff00000001868 */
[C---:B------:R-:W-:Y:S01]  /*14fd0*/  HMMA.16816.F32 R100, R56.reuse, R78, R100 ;  /* 0x0000004e3864723c */ /* 0x040fe20000001864 */
[----:B------:R-:W3:Y:S07]  /*14fe0*/  LDSM.16.M88.4 R76, [R34+0x8800] ;  /* 0x00880000224c783b */ /* 0x000eee0000000200 */
[C---:B------:R-:W-:Y:S01]  /*14ff0*/  HMMA.16816.F32 R92, R56.reuse, R74, R92 ;  /* 0x0000004a385c723c */ /* 0x040fe2000000185c */
[----:B------:R-:W3:Y:S07]  /*15000*/  LDSM.16.M88.4 R72, [R34+0x9000] ;  /* 0x009000002248783b */ /* 0x000eee0000000200 */
[----:B------:R-:W-:Y:S01]  /*15010*/  HMMA.16816.F32 R84, R56, R70, R84 ;  /* 0x000000463854723c */ /* 0x000fe20000001854 */
[----:B------:R-:W3:Y:S04]  /*15020*/  LDSM.16.M88.4 R68, [R34+0x9800] ;  /* 0x009800002244783b */ /* 0x000ee80000000200 */
[----:B------:R-:W3:Y:S03]  /*15030*/  LDSM.16.M88.4 R56, [R34+0xa000] ;  /* 0x00a000002238783b */ /* 0x000ee60000000200 */
[C---:B------:R-:W-:Y:S08]  /*15040*/  HMMA.16816.F32 R96, R136.reuse, R120, R96 ;  /* 0x000000788860723c */ /* 0x040ff00000001860 */
[C---:B------:R-:W-:Y:S08]  /*15050*/  HMMA.16816.F32 R44, R136.reuse, R52, R44 ;  /* 0x00000034882c723c */ /* 0x040ff0000000182c */
[----:B------:R-:W-:Y:S01]  /*15060*/  HMMA.16816.F32 R40, R136, R54, R40 ;  /* 0x000000368828723c */ /* 0x000fe20000001828 */
[----:B------:R1:W3:Y:S01]  /*15070*/  LDSM.16.M88.4 R52, [R34+0xa800] ;  /* 0x00a800002234783b */ /* 0x0002e20000000200 */
[----:B------:R-:W-:-:S06]  /*15080*/  DEPBAR.LE SB0, 0x0 ;  /* 0x000080000000791a */ /* 0x000fcc0000000000 */
[C---:B----4-:R-:W-:Y:S08]  /*15090*/  HMMA.16816.F32 R88, R136.reuse, R116, R88 ;  /* 0x000000748858723c */ /* 0x050ff00000001858 */
[----:B------:R-:W-:Y:S08]  /*150a0*/  HMMA.16816.F32 R112, R136, R128, R112 ;  /* 0x000000808870723c */ /* 0x000ff00000001870 */
[----:B--2---:R-:W-:Y:S01]  /*150b0*/  HMMA.16816.F32 R96, R4, R48, R96 ;  /* 0x000000300460723c */ /* 0x004fe20000001860 */
[----:B------:R-:W-:Y:S01]  /*150c0*/  LOP3.LUT R48, R197, 0x1f0, RZ, 0xc0, !PT ;  /* 0x000001f0c5307812 */ /* 0x000fe200078ec0ff */
[----:B-1----:R-:W-:-:S03]  /*150d0*/  VIADD R34, R62, 0xffffffff ;  /* 0xffffffff3e227836 */ /* 0x002fc60000000000 */
[----:B------:R-:W-:-:S03]  /*150e0*/  LOP3.LUT R48, R48, 0x7, R35, 0xf8, !PT ;  /* 0x0000000730307812 */ /* 0x000fc600078ef823 */
[C---:B------:R-:W-:Y:S08]  /*150f0*/  HMMA.16816.F32 R108, R136.reuse, R130, R108 ;  /* 0x00000082886c723c */ /* 0x040ff0000000186c */
[C---:B------:R-:W-:Y:S08]  /*15100*/  HMMA.16816.F32 R104, R136.reuse, R124, R104 ;  /* 0x0000007c8868723c */ /* 0x040ff00000001868 */
[C---:B------:R-:W-:Y:S08]  /*15110*/  HMMA.16816.F32 R100, R136.reuse, R126, R100 ;  /* 0x0000007e8864723c */ /* 0x040ff00000001864 */
[C---:B------:R-:W-:Y:S08]  /*15120*/  HMMA.16816.F32 R92, R136.reuse, R122, R92 ;  /* 0x0000007a885c723c */ /* 0x040ff0000000185c */
[----:B------:R-:W-:Y:S08]  /*15130*/  HMMA.16816.F32 R84, R136, R118, R84 ;  /* 0x000000768854723c */ /* 0x000ff00000001854 */
[----:B------:R-:W-:Y:S01]  /*15140*/  HMMA.16816.F32 R88, R4, R8, R88 ;  /* 0x000000080458723c */ /* 0x000fe20000001858 */
[----:B------:R-:W-:Y:S01]  /*15150*/  IADD3 R8, PT, PT, R2, R65, -R216 ;  /* 0x0000004102087210 */ /* 0x000fe20007ffe8d8 */
[----:B------:R-:W-:-:S02]  /*15160*/  IMAD.SHL.U32 R2, R34, 0x80, RZ ;  /* 0x0000008022027824 */ /* 0x000fc400078e00ff */
[----:B------:R-:W-:-:S03]  /*15170*/  IMAD R9, R215, 0x40, R48 ;  /* 0x00000040d7097824 */ /* 0x000fc600078e0230 */
[----:B------:R-:W-:Y:S01]  /*15180*/  LOP3.LUT R125, R2, R135, RZ, 0xfc, !PT ;  /* 0x00000087027d7212 */ /* 0x000fe200078efcff */
[C---:B------:R-:W-:Y:S01]  /*15190*/  HMMA.16816.F32 R44, R4.reuse, R80, R44 ;  /* 0x00000050042c723c */ /* 0x040fe2000000182c */
[C---:B------:R-:W-:Y:S02]  /*151a0*/  IMAD.IADD R228, R9.reuse, 0x1, R228 ;  /* 0x0000000109e47824 */ /* 0x040fe400078e02e4 */
[----:B------:R-:W-:Y:S02]  /*151b0*/  IMAD.IADD R8, R9, 0x1, R8 ;  /* 0x0000000109087824 */ /* 0x000fe400078e0208 */
[C---:B------:R-:W-:Y:S01]  /*151c0*/  VIADD R139, R125.reuse, 0x1 ;  /* 0x000000017d8b7836 */ /* 0x040fe20000000000 */
[C---:B------:R-:W-:Y:S01]  /*151d0*/  ISETP.GT.AND P4, PT, R228.reuse, R125, PT ;  /* 0x0000007de400720c */ /* 0x040fe20003f84270 */
[C---:B------:R-:W-:Y:S01]  /*151e0*/  VIADD R131, R125.reuse, 0x9 ;  /* 0x000000097d837836 */ /* 0x040fe20000000000 */
[C---:B------:R-:W-:Y:S01]  /*151f0*/  HMMA.16816.F32 R40, R4.reuse, R82, R40 ;  /* 0x000000520428723c */ /* 0x040fe20000001828 */
[C---:B------:R-:W-:Y:S01]  /*15200*/  VIADD R129, R125.reuse, 0x10 ;  /* 0x000000107d817836 */ /* 0x040fe20000000000 */
[C---:B------:R-:W-:Y:S01]  /*15210*/  ISETP.GT.AND P0, PT, R228.reuse, R139, PT ;  /* 0x0000008be400720c */ /* 0x040fe20003f04270 */
[C---:B------:R-:W-:Y:S01]  /*15220*/  VIADD R123, R125.reuse, 0x18 ;  /* 0x000000187d7b7836 */ /* 0x040fe20000000000 */
[C---:B------:R-:W-:Y:S01]  /*15230*/  ISETP.GT.AND P1, PT, R228.reuse, R131, PT ;  /* 0x00000083e400720c */ /* 0x040fe20003f24270 */
[C---:B------:R-:W-:Y:S01]  /*15240*/  VIADD R127, R125.reuse, 0x11 ;  /* 0x000000117d7f7836 */ /* 0x040fe20000000000 */
[----:B------:R-:W-:Y:S01]  /*15250*/  ISETP.GT.AND P3, PT, R228, R129, PT ;  /* 0x00000081e400720c */ /* 0x000fe20003f64270 */
[C---:B------:R-:W-:Y:S01]  /*15260*/  VIADD R119, R125.reuse, 0x20 ;  /* 0x000000207d777836 */ /* 0x040fe20000000000 */
[----:B---3--:R-:W-:Y:S01]  /*15270*/  HMMA.16816.F32 R36, R4, R76, R36 ;  /* 0x0000004c0424723c */ /* 0x008fe20000001824 */
[C---:B------:R-:W-:Y:S01]  /*15280*/  VIADD R117, R125.reuse, 0x21 ;  /* 0x000000217d757836 */ /* 0x040fe20000000000 */
[C-C-:B------:R-:W-:Y:S01]  /*15290*/  VIADDMNMX R224, R8.reuse, 0x1, R65.reuse, PT ;  /* 0x0000000108e07846 */ /* 0x140fe20003800141 */
[C---:B------:R-:W-:Y:S01]  /*152a0*/  VIADD R81, R125.reuse, 0x29 ;  /* 0x000000297d517836 */ /* 0x040fe20000000000 */
[----:B------:R-:W-:Y:S01]  /*152b0*/  VIADDMNMX R225, R8, 0x9, R65, PT ;  /* 0x0000000908e17846 */ /* 0x000fe20003800141 */
[----:B------:R-:W-:-:S02]  /*152c0*/  VIADD R83, R125, 0x28 ;  /* 0x000000287d537836 */ /* 0x000fc40000000000 */
[C---:B------:R-:W-:Y:S01]  /*152d0*/  VIADD R77, R125.reuse, 0x31 ;  /* 0x000000317d4d7836 */ /* 0x040fe20000000000 */
[C---:B------:R-:W-:Y:S01]  /*152e0*/  HMMA.16816.F32 R28, R4.reuse, R78, R28 ;  /* 0x0000004e041c723c */ /* 0x040fe2000000181c */
[----:B------:R-:W-:Y:S02]  /*152f0*/  VIADD R65, R125, 0x49 ;  /* 0x000000497d417836 */ /* 0x000fe40000000000 */
[----:B------:R-:W-:Y:S01]  /*15300*/  FSEL R41, R41, -INF , !P1 ;  /* 0xff80000029297808 */ /* 0x000fe20004800000 */
[C---:B------:R-:W-:Y:S01]  /*15310*/  VIADD R137, R125.reuse, 0x8 ;  /* 0x000000087d897836 */ /* 0x040fe20000000000 */
[C---:B------:R-:W-:Y:S01]  /*15320*/  ISETP.GT.AND P1, PT, R228.reuse, R119, PT ;  /* 0x00000077e400720c */ /* 0x040fe20003f24270 */
[C---:B------:R-:W-:Y:S02]  /*15330*/  VIADD R67, R125.reuse, 0x48 ;  /* 0x000000487d437836 */ /* 0x040fe40000000000 */
[C---:B------:R-:W-:Y:S01]  /*15340*/  HMMA.16816.F32 R24, R4.reuse, R72, R24 ;  /* 0x000000480418723c */ /* 0x040fe20000001818 */
[C---:B------:R-:W-:Y:S01]  /*15350*/  VIADD R73, R125.reuse, 0x39 ;  /* 0x000000397d497836 */ /* 0x040fe20000000000 */
[----:B------:R-:W-:Y:S01]  /*15360*/  ISETP.GT.AND P5, PT, R228, R137, PT ;  /* 0x00000089e400720c */ /* 0x000fe20003fa4270 */
[C---:B------:R-:W-:Y:S01]  /*15370*/  VIADD R35, R125.reuse, 0x68 ;  /* 0x000000687d237836 */ /* 0x040fe20000000000 */
[----:B------:R-:W-:Y:S01]  /*15380*/  FSEL R36, R36, -INF , !P3 ;  /* 0xff80000024247808 */ /* 0x000fe20005800000 */
[C---:B------:R-:W-:Y:S01]  /*15390*/  VIADD R49, R125.reuse, 0x61 ;  /* 0x000000617d317836 */ /* 0x040fe20000000000 */
[----:B------:R-:W-:Y:S01]  /*153a0*/  ISETP.GT.AND P3, PT, R228, R117, PT ;  /* 0x00000075e400720c */ /* 0x000fe20003f64270 */
[C---:B------:R-:W-:Y:S01]  /*153b0*/  VIADD R121, R125.reuse, 0x19 ;  /* 0x000000197d797836 */ /* 0x040fe20000000000 */
[----:B------:R-:W-:Y:S01]  /*153c0*/  HMMA.16816.F32 R20, R4, R74, R20 ;  /* 0x0000004a0414723c */ /* 0x000fe20000001814 */
[C---:B------:R-:W-:Y:S01]  /*153d0*/  VIADD R75, R125.reuse, 0x38 ;  /* 0x000000387d4b7836 */ /* 0x040fe20000000000 */
[----:B------:R-:W-:Y:S01]  /*153e0*/  FSEL R40, R40, -INF , !P5 ;  /* 0xff80000028287808 */ /* 0x000fe20006800000 */
[C---:B------:R-:W-:Y:S01]  /*153f0*/  VIADD R3, R125.reuse, 0x79 ;  /* 0x000000797d037836 */ /* 0x040fe20000000000 */
[----:B------:R-:W-:Y:S01]  /*15400*/  ISETP.GT.AND P5, PT, R228, R121, PT ;  /* 0x00000079e400720c */ /* 0x000fe20003fa4270 */
[----:B------:R-:W-:-:S02]  /*15410*/  VIADD R79, R125, 0x30 ;  /* 0x000000307d4f7836 */ /* 0x000fc40000000000 */
[C---:B------:R-:W-:Y:S01]  /*15420*/  VIADD R9, R125.reuse, 0x70 ;  /* 0x000000707d097836 */ /* 0x040fe20000000000 */
[C---:B------:R-:W-:Y:S01]  /*15430*/  HMMA.16816.F32 R12, R4.reuse, R70, R12 ;  /* 0x00000046040c723c */ /* 0x040fe2000000180c */
[----:B------:R-:W-:Y:S01]  /*15440*/  VIADD R71, R125, 0x40 ;  /* 0x000000407d477836 */ /* 0x000fe20000000000 */
[----:B------:R-:W-:Y:S02]  /*15450*/  FSEL R8, R29, -INF , !P5 ;  /* 0xff8000001d087808 */ /* 0x000fe40006800000 */
[----:B------:R-:W-:Y:S02]  /*15460*/  FSEL R25, R25, -INF , !P3 ;  /* 0xff80000019197808 */ /* 0x000fe40005800000 */
[C---:B------:R-:W-:Y:S02]  /*15470*/  ISETP.GT.AND P3, PT, R228.reuse, R75, PT ;  /* 0x0000004be400720c */ /* 0x040fe40003f64270 */
[----:B------:R-:W-:Y:S01]  /*15480*/  HMMA.16816.F32 R112, R4, R56, R112 ;  /* 0x000000380470723c */ /* 0x000fe20000001870 */
[----:B------:R-:W-:Y:S01]  /*15490*/  VIADD R57, R125, 0x51 ;  /* 0x000000517d397836 */ /* 0x000fe20000000000 */
[----:B------:R-:W-:-:S06]  /*154a0*/  ISETP.GT.AND P5, PT, R228, R79, PT ;  /* 0x0000004fe400720c */ /* 0x000fcc0003fa4270 */
[----:B------:R-:W-:Y:S01]  /*154b0*/  HMMA.16816.F32 R16, R4, R68, R16 ;  /* 0x000000440410723c */ /* 0x000fe20000001810 */
[----:B------:R-:W-:Y:S02]  /*154c0*/  VIADD R69, R125, 0x41 ;  /* 0x000000417d457836 */ /* 0x000fe40000000000 */
[----:B------:R-:W-:Y:S01]  /*154d0*/  FSEL R236, R12, -INF , !P3 ;  /* 0xff8000000cec7808 */ /* 0x000fe20005800000 */
[----:B------:R-:W-:Y:S01]  /*154e0*/  BAR.SYNC.DEFER_BLOCKING 0x0 ;  /* 0x0000000000007b1d */ /* 0x000fe20000010000 */
[----:B------:R-:W-:-:S03]  /*154f0*/  ISETP.GT.AND P3, PT, R228, R65, PT ;  /* 0x00000041e400720c */ /* 0x000fc60003f64270 */
[----:B------:R-:W-:Y:S01]  /*15500*/  HMMA.16816.F32 R108, R4, R58, R108 ;  /* 0x0000003a046c723c */ /* 0x000fe2000000186c */
[----:B------:R-:W-:-:S07]  /*15510*/  VIADD R59, R125, 0x50 ;  /* 0x000000507d3b7836 */ /* 0x000fce0000000000 */
[----:B------:R-:W-:Y:S01]  /*15520*/  HMMA.16816.F32 R104, R4, R52, R104 ;  /* 0x000000340468723c */ /* 0x000fe20000001868 */
[----:B------:R-:W-:Y:S02]  /*15530*/  VIADD R53, R125, 0x59 ;  /* 0x000000597d357836 */ /* 0x000fe40000000000 */
[----:B------:R-:W-:Y:S02]  /*15540*/  FSEL R240, R16, -INF , !P5 ;  /* 0xff80000010f07808 */ /* 0x000fe40006800000 */
[----:B------:R-:W-:-:S03]  /*15550*/  ISETP.GT.AND P5, PT, R228, R69, PT ;  /* 0x00000045e400720c */ /* 0x000fc60003fa4270 */
[C---:B------:R-:W-:Y:S01]  /*15560*/  HMMA.16816.F32 R100, R4.reuse, R54, R100 ;  /* 0x000000360464723c */ /* 0x040fe20000001864 */
[C---:B------:R-:W-:Y:S01]  /*15570*/  VIADD R54, R228.reuse, 0x8 ;  /* 0x00000008e4367836 */ /* 0x040fe20000000000 */
[----:B------:R-:W-:Y:S01]  /*15580*/  FSEL R113, R113, -INF , !P5 ;  /* 0xff80000071717808 */ /* 0x000fe20006800000 */
[----:B------:R-:W-:Y:S01]  /*15590*/  VIADD R55, R125, 0x58 ;  /* 0x000000587d377836 */ /* 0x000fe20000000000 */
[----:B------:R-:W-:Y:S02]  /*155a0*/  FSEL R109, R109, -INF , !P3 ;  /* 0xff8000006d6d7808 */ /* 0x000fe40005800000 */
[----:B------:R-:W-:Y:S02]  /*155b0*/  VIMNMX R227, PT, PT, RZ, R54, !PT ;  /* 0x00000036ffe37248 */ /* 0x000fe40007fe0100 */
[----:B------:R-:W-:Y:S01]  /*155c0*/  HMMA.16816.F32 R92, R4, R50, R92 ;  /* 0x00000032045c723c */ /* 0x000fe2000000185c */
[----:B------:R-:W-:Y:S01]  /*155d0*/  VIADD R51, R125, 0x60 ;  /* 0x000000607d337836 */ /* 0x000fe20000000000 */
[----:B------:R-:W-:-:S04]  /*155e0*/  ISETP.GT.AND P5, PT, R228, R55, PT ;  /* 0x00000037e400720c */ /* 0x000fc80003fa4270 */
[----:B------:R-:W-:Y:S02]  /*155f0*/  ISETP.GT.AND P3, PT, R228, R51, PT ;  /* 0x00000033e400720c */ /* 0x000fe40003f64270 */
[----:B------:R-:W-:Y:S01]  /*15600*/  HMMA.16816.F32 R84, R4, R10, R84 ;  /* 0x0000000a0454723c */ /* 0x000fe20000001854 */
[----:B------:R-:W-:Y:S01]  /*15610*/  FSEL R4, R44, -INF , !P4 ;  /* 0xff8000002c047808 */ /* 0x000fe20006000000 */
[----:B------:R-:W-:Y:S01]  /*15620*/  VIADD R7, R125, 0x71 ;  /* 0x000000717d077836 */ /* 0x000fe20000000000 */
[----:B------:R-:W-:Y:S01]  /*15630*/  FSEL R44, R45, -INF , !P0 ;  /* 0xff8000002d2c7808 */ /* 0x000fe20004000000 */
[C---:B------:R-:W-:Y:S01]  /*15640*/  VIADD R5, R125.reuse, 0x78 ;  /* 0x000000787d057836 */ /* 0x040fe20000000000 */
[C---:B------:R-:W-:Y:S01]  /*15650*/  ISETP.GT.AND P0, PT, R228.reuse, R123, PT ;  /* 0x0000007be400720c */ /* 0x040fe20003f04270 */
[----:B------:R-:W-:Y:S01]  /*15660*/  VIADD R11, R125, 0x69 ;  /* 0x000000697d0b7836 */ /* 0x000fe20000000000 */
[----:B------:R-:W-:Y:S02]  /*15670*/  ISETP.GT.AND P4, PT, R228, R127, PT ;  /* 0x0000007fe400720c */ /* 0x000fe40003f84270 */
[----:B------:R-:W-:-:S02]  /*15680*/  FSEL R10, R28, -INF , !P0 ;  /* 0xff8000001c0a7808 */ /* 0x000fc40004000000 */
[----:B------:R-:W-:Y:S02]  /*15690*/  FSEL R37, R37, -INF , !P4 ;  /* 0xff80000025257808 */ /* 0x000fe40006000000 */
[C---:B------:R-:W-:Y:S02]  /*156a0*/  ISETP.GT.AND P0, PT, R228.reuse, R81, PT ;  /* 0x00000051e400720c */ /* 0x040fe40003f04270 */
[----:B------:R-:W-:Y:S02]  /*156b0*/  ISETP.GT.AND P4, PT, R228, R83, PT ;  /* 0x00000053e400720c */ /* 0x000fe40003f84270 */
[----:B------:R-:W-:Y:S02]  /*156c0*/  FSEL R28, R24, -INF , !P1 ;  /* 0xff800000181c7808 */ /* 0x000fe40004800000 */
[----:B------:R-:W-:Y:S02]  /*156d0*/  FSEL R21, R21, -INF , !P0 ;  /* 0xff80000015157808 */ /* 0x000fe40004000000 */
[----:B------:R-:W-:-:S02]  /*156e0*/  FSEL R24, R20, -INF , !P4 ;  /* 0xff80000014187808 */ /* 0x000fc40006000000 */
[C---:B------:R-:W-:Y:S02]  /*156f0*/  ISETP.GT.AND P0, PT, R228.reuse, R71, PT ;  /* 0x00000047e400720c */ /* 0x040fe40003f04270 */
[C---:B------:R-:W-:Y:S02]  /*15700*/  ISETP.GT.AND P4, PT, R228.reuse, R73, PT ;  /* 0x00000049e400720c */ /* 0x040fe40003f84270 */
[----:B------:R-:W-:Y:S02]  /*15710*/  ISETP.GT.AND P1, PT, R228, R77, PT ;  /* 0x0000004de400720c */ /* 0x000fe40003f24270 */
[----:B------:R-:W-:Y:S02]  /*15720*/  FSEL R112, R112, -INF , !P0 ;  /* 0xff80000070707808 */ /* 0x000fe40004000000 */
[----:B------:R-:W-:Y:S02]  /*15730*/  FSEL R154, R13, -INF , !P4 ;  /* 0xff8000000d9a7808 */ /* 0x000fe40006000000 */
[----:B------:R-:W-:-:S02]  /*15740*/  ISETP.GT.AND P0, PT, R228, R57, PT ;  /* 0x00000039e400720c */ /* 0x000fc40003f04270 */
[C---:B------:R-:W-:Y:S02]  /*15750*/  ISETP.GT.AND P4, PT, R228.reuse, R59, PT ;  /* 0x0000003be400720c */ /* 0x040fe40003f84270 */
[----:B------:R-:W-:Y:S02]  /*15760*/  FSEL R238, R17, -INF , !P1 ;  /* 0xff80000011ee7808 */ /* 0x000fe40004800000 */
[----:B------:R-:W-:Y:S02]  /*15770*/  ISETP.GT.AND P1, PT, R228, R67, PT ;  /* 0x00000043e400720c */ /* 0x000fe40003f24270 */
[----:B------:R-:W-:Y:S02]  /*15780*/  FSEL R105, R105, -INF , !P0 ;  /* 0xff80000069697808 */ /* 0x000fe40004000000 */
[----:B------:R-:W-:Y:S02]  /*15790*/  FSEL R104, R104, -INF , !P4 ;  /* 0xff80000068687808 */ /* 0x000fe40006000000 */
[----:B------:R-:W-:-:S02]  /*157a0*/  ISETP.GT.AND P0, PT, R228, R35, PT ;  /* 0x00000023e400720c */ /* 0x000fc40003f04270 */
[----:B------:R-:W-:Y:S02]  /*157b0*/  ISETP.GT.AND P4, PT, R228, R49, PT ;  /* 0x00000031e400720c */ /* 0x000fe40003f84270 */
[----:B------:R-:W-:Y:S02]  /*157c0*/  FSEL R108, R108, -INF , !P1 ;  /* 0xff8000006c6c7808 */ /* 0x000fe40004800000 */
[----:B------:R-:W-:Y:S02]  /*157d0*/  ISETP.GT.AND P1, PT, R228, R53, PT ;  /* 0x00000035e400720c */ /* 0x000fe40003f24270 */
[----:B------:R-:W-:Y:S02]  /*157e0*/  FSEL R96, R96, -INF , !P3 ;  /* 0xff80000060607808 */ /* 0x000fe40005800000 */
[----:B------:R-:W-:Y:S02]  /*157f0*/  FSEL R92, R92, -INF , !P0 ;  /* 0xff8000005c5c7808 */ /* 0x000fe40004000000 */
[----:B------:R-:W-:-:S02]  /*15800*/  ISETP.GT.AND P3, PT, R228, R7, PT ;  /* 0x00000007e400720c */ /* 0x000fc40003f64270 */
[----:B------:R-:W-:Y:S02]  /*15810*/  FSEL R97, R97, -INF , !P4 ;  /* 0xff80000061617808 */ /* 0x000fe40006000000 */
[C---:B------:R-:W-:Y:S02]  /*15820*/  ISETP.GT.AND P0, PT, R228.reuse, R3, PT ;  /* 0x00000003e400720c */ /* 0x040fe40003f04270 */
[C---:B------:R-:W-:Y:S02]  /*15830*/  ISETP.GT.AND P4, PT, R228.reuse, R5, PT ;  /* 0x00000005e400720c */ /* 0x040fe40003f84270 */
[----:B------:R-:W-:Y:S02]  /*15840*/  FSEL R101, R101, -INF , !P1 ;  /* 0xff80000065657808 */ /* 0x000fe40004800000 */
[----:B------:R-:W-:Y:S02]  /*15850*/  ISETP.GT.AND P1, PT, R228, R9, PT ;  /* 0x00000009e400720c */ /* 0x000fe40003f24270 */
[----:B------:R-:W-:-:S02]  /*15860*/  FSEL R89, R89, -INF , !P3 ;  /* 0xff80000059597808 */ /* 0x000fc40005800000 */
[----:B------:R-:W-:Y:S02]  /*15870*/  FSEL R85, R85, -INF , !P0 ;  /* 0xff80000055557808 */ /* 0x000fe40004000000 */
[----:B------:R-:W-:Y:S02]  /*15880*/  ISETP.GT.AND P3, PT, R54, R125, PT ;  /* 0x0000007d3600720c */ /* 0x000fe40003f64270 */
[----:B------:R-:W-:Y:S02]  /*15890*/  FSEL R84, R84, -INF , !P4 ;  /* 0xff80000054547808 */ /* 0x000fe40006000000 */
[----:B------:R-:W-:Y:S02]  /*158a0*/  ISETP.GE.AND P0, PT, R139, R224, PT ;  /* 0x000000e08b00720c */ /* 0x000fe40003f06270 */
[----:B------:R-:W-:Y:S02]  /*158b0*/  ISETP.GT.AND P4, PT, R54, R139, PT ;  /* 0x0000008b3600720c */ /* 0x000fe40003f84270 */
[----:B------:R-:W-:-:S02]  /*158c0*/  FSEL R88, R88, -INF , !P1 ;  /* 0xff80000058587808 */ /* 0x000fc40004800000 */
[-C--:B------:R-:W-:Y:S02]  /*158d0*/  ISETP.GE.AND P1, PT, R125, R225.reuse, PT ;  /* 0x000000e17d00720c */ /* 0x080fe40003f26270 */
[----:B------:R-:W-:Y:S02]  /*158e0*/  FSEL R17, R46, -INF , !P3 ;  /* 0xff8000002e117808 */ /* 0x000fe40005800000 */
[----:B------:R-:W-:Y:S02]  /*158f0*/  FSEL R44, R44, -INF , !P0 ;  /* 0xff8000002c2c7808 */ /* 0x000fe40004000000 */
[----:B------:R-:W-:Y:S02]  /*15900*/  ISETP.GE.AND P3, PT, R139, R225, PT ;  /* 0x000000e18b00720c */ /* 0x000fe40003f66270 */
[----:B------:R-:W-:Y:S02]  /*15910*/  FSEL R47, R47, -INF , !P4 ;  /* 0xff8000002f2f7808 */ /* 0x000fe40006000000 */
[----:B------:R-:W-:-:S02]  /*15920*/  ISETP.GT.AND P0, PT, R54, R137, PT ;  /* 0x000000893600720c */ /* 0x000fc40003f04270 */
[----:B------:R-:W-:Y:S02]  /*15930*/  FSEL R17, R17, -INF , !P1 ;  /* 0xff80000011117808 */ /* 0x000fe40004800000 */
[----:B------:R-:W-:Y:S02]  /*15940*/  ISETP.GE.AND P1, PT, R137, R225, PT ;  /* 0x000000e18900720c */ /* 0x000fe40003f26270 */
[----:B------:R-:W-:Y:S02]  /*15950*/  FSEL R52, R47, -INF , !P3 ;  /* 0xff8000002f347808 */ /* 0x000fe40005800000 */
[----:B------:R-:W-:Y:S02]  /*15960*/  FSEL R42, R42, -INF , !P0 ;  /* 0xff8000002a2a7808 */ /* 0x000fe40004000000 */
[----:B------:R-:W-:Y:S02]  /*15970*/  ISETP.GE.AND P3, PT, R131, R224, PT ;  /* 0x000000e08300720c */ /* 0x000fe40003f66270 */
[----:B------:R-:W-:-:S02]  /*15980*/  ISETP.GT.AND P4, PT, R54, R131, PT ;  /* 0x000000833600720c */ /* 0x000fc40003f84270 */
[----:B------:R-:W-:Y:S02]  /*15990*/  FSEL R100, R100, -INF , !P5 ;  /* 0xff80000064647808 */ /* 0x000fe40006800000 */
[----:B------:R-:W-:Y:S02]  /*159a0*/  ISETP.GT.AND P5, PT, R228, R11, PT ;  /* 0x0000000be400720c */ /* 0x000fe40003fa4270 */
[----:B------:R-:W-:Y:S02]  /*159b0*/  FSEL R50, R42, -INF , !P1 ;  /* 0xff8000002a327808 */ /* 0x000fe40004800000 */
[----:B------:R-:W-:Y:S02]  /*159c0*/  FSEL R42, R41, -INF , !P3 ;  /* 0xff800000292a7808 */ /* 0x000fe40005800000 */
[----:B------:R-:W-:Y:S02]  /*159d0*/  ISETP.GE.AND P0, PT, R131, R225, PT ;  /* 0x000000e18300720c */ /* 0x000fe40003f06270 */
[----:B------:R-:W-:-:S02]  /*159e0*/  FSEL R43, R43, -INF , !P4 ;  /* 0xff8000002b2b7808 */ /* 0x000fc40006000000 */
[C---:B------:R-:W-:Y:S02]  /*159f0*/  ISETP.GT.AND P3, PT, R54.reuse, R129, PT ;  /* 0x000000813600720c */ /* 0x040fe40003f64270 */
[----:B------:R-:W-:Y:S02]  /*15a00*/  ISETP.GT.AND P4, PT, R54, R127, PT ;  /* 0x0000007f3600720c */ /* 0x000fe40003f84270 */
[----:B------:R-:W-:Y:S02]  /*15a10*/  FSEL R93, R93, -INF , !P5 ;  /* 0xff8000005d5d7808 */ /* 0x000fe40006800000 */
[----:B------:R-:W-:Y:S02]  /*15a20*/  ISETP.GE.AND P5, PT, R125, R224, PT ;  /* 0x000000e07d00720c */ /* 0x000fe40003fa6270 */
[----:B------:R-:W-:Y:S02]  /*15a30*/  FSEL R48, R43, -INF , !P0 ;  /* 0xff8000002b307808 */ /* 0x000fe40004000000 */
[----:B------:R-:W-:-:S02]  /*15a40*/  FSEL R38, R38, -INF , !P3 ;  /* 0xff80000026267808 */ /* 0x000fc40005800000 */
[CC--:B------:R-:W-:Y:S02]  /*15a50*/  ISETP.GE.AND P0, PT, R127.reuse, R224.reuse, PT ;  /* 0x000000e07f00720c */ /* 0x0c0fe40003f06270 */
[-C--:B------:R-:W-:Y:S02]  /*15a60*/  ISETP.GE.AND P3, PT, R127, R225.reuse, PT ;  /* 0x000000e17f00720c */ /* 0x080fe40003f66270 */
[----:B------:R-:W-:Y:S02]  /*15a70*/  FSEL R20, R39, -INF , !P4 ;  /* 0xff80000027147808 */ /* 0x000fe40006000000 */
[----:B------:R-:W-:Y:S02]  /*15a80*/  FSEL R13, R4, -INF , !P5 ;  /* 0xff800000040d7808 */ /* 0x000fe40006800000 */
[----:B------:R-:W-:Y:S02]  /*15a90*/  ISETP.GE.AND P5, PT, R137, R224, PT ;  /* 0x000000e08900720c */ /* 0x000fe40003fa6270 */
[----:B------:R-:W-:-:S02]  /*15aa0*/  ISETP.GE.AND P1, PT, R129, R225, PT ;  /* 0x000000e18100720c */ /* 0x000fc40003f26270 */
[----:B------:R-:W-:Y:S02]  /*15ab0*/  FSEL R12, R37, -INF , !P0 ;  /* 0xff800000250c7808 */ /* 0x000fe40004000000 */
[----:B------:R-:W-:Y:S02]  /*15ac0*/  FSEL R20, R20, -INF , !P3 ;  /* 0xff80000014147808 */ /* 0x000fe40005800000 */
[C---:B------:R-:W-:Y:S02]  /*15ad0*/  ISETP.GT.AND P0, PT, R54.reuse, R123, PT ;  /* 0x0000007b3600720c */ /* 0x040fe40003f04270 */
[----:B------:R-:W-:Y:S02]  /*15ae0*/  ISETP.GE.AND P3, PT, R121, R224, PT ;  /* 0x000000e07900720c */ /* 0x000fe40003f66270 */
[----:B------:R-:W-:Y:S02]  /*15af0*/  ISETP.GT.AND P4, PT, R54, R121, PT ;  /* 0x000000793600720c */ /* 0x000fe40003f84270 */
[----:B------:R-:W-:-:S02]  /*15b00*/  FSEL R46, R40, -INF , !P5 ;  /* 0xff800000282e7808 */ /* 0x000fc40006800000 */
[----:B------:R-:W-:Y:S02]  /*15b10*/  FSEL R40, R38, -INF , !P1 ;  /* 0xff80000026287808 */ /* 0x000fe40004800000 */
[-C--:B------:R-:W-:Y:S02]  /*15b20*/  ISETP.GE.AND P1, PT, R123, R225.reuse, PT ;  /* 0x000000e17b00720c */ /* 0x080fe40003f26270 */
[----:B------:R-:W-:Y:S02]  /*15b30*/  FSEL R6, R30, -INF , !P0 ;  /* 0xff8000001e067808 */ /* 0x000fe40004000000 */
[----:B------:R-:W-:Y:S02]  /*15b40*/  FSEL R8, R8, -INF , !P3 ;  /* 0xff80000008087808 */ /* 0x000fe40005800000 */
[----:B------:R-:W-:Y:S02]  /*15b50*/  ISETP.GE.AND P0, PT, R121, R225, PT ;  /* 0x000000e17900720c */ /* 0x000fe40003f06270 */
[----:B------:R-:W-:-:S02]  /*15b60*/  FSEL R4, R31, -INF , !P4 ;  /* 0xff8000001f047808 */ /* 0x000fc40006000000 */
[----:B------:R-:W-:Y:S02]  /*15b70*/  ISETP.GT.AND P3, PT, R54, R119, PT ;  /* 0x000000773600720c */ /* 0x000fe40003f64270 */
[----:B------:R-:W-:Y:S02]  /*15b80*/  ISETP.GE.AND P5, PT, R129, R224, PT ;  /* 0x000000e08100720c */ /* 0x000fe40003fa6270 */
[----:B------:R-:W-:Y:S02]  /*15b90*/  FSEL R6, R6, -INF , !P1 ;  /* 0xff80000006067808 */ /* 0x000fe40004800000 */
[----:B------:R-:W-:Y:S02]  /*15ba0*/  ISETP.GE.AND P1, PT, R119, R225, PT ;  /* 0x000000e17700720c */ /* 0x000fe40003f26270 */
[----:B------:R-:W-:Y:S02]  /*15bb0*/  FSEL R4, R4, -INF , !P0 ;  /* 0xff80000004047808 */ /* 0x000fe40004000000 */
[----:B------:R-:W-:-:S02]  /*15bc0*/  FSEL R26, R26, -INF , !P3 ;  /* 0xff8000001a1a7808 */ /* 0x000fc40005800000 */
[----:B------:R-:W-:Y:S02]  /*15bd0*/  ISETP.GE.AND P0, PT, R117, R224, PT ;  /* 0x000000e07500720c */ /* 0x000fe40003f06270 */
[----:B------:R-:W-:Y:S02]  /*15be0*/  ISETP.GT.AND P4, PT, R54, R117, PT ;  /* 0x000000753600720c */ /* 0x000fe40003f84270 */
[----:B------:R-:W-:Y:S02]  /*15bf0*/  FSEL R16, R36, -INF , !P5 ;  /* 0xff80000024107808 */ /* 0x000fe40006800000 */
[----:B------:R-:W-:Y:S02]  /*15c00*/  FSEL R36, R26, -INF , !P1 ;  /* 0xff8000001a247808 */ /* 0x000fe40004800000 */
[----:B------:R-:W-:Y:S02]  /*15c10*/  FSEL R26, R25, -INF , !P0 ;  /* 0xff800000191a7808 */ /* 0x000fe40004000000 */
[----:B------:R-:W-:-:S02]  /*15c20*/  FSEL R27, R27, -INF , !P4 ;  /* 0xff8000001b1b7808 */ /* 0x000fc40006000000 */
[C---:B------:R-:W-:Y:S02]  /*15c30*/  ISETP.GT.AND P0, PT, R54.reuse, R83, PT ;  /* 0x000000533600720c */ /* 0x040fe40003f04270 */
[----:B------:R-:W-:Y:S02]  /*15c40*/  ISETP.GT.AND P4, PT, R54, R81, PT ;  /* 0x000000513600720c */ /* 0x000fe40003f84270 */
[----:B------:R-:W-:Y:S02]  /*15c50*/  FSEL R22, R22, -INF , !P0 ;  /* 0xff80000016167808 */ /* 0x000fe40004000000 */
[----:B------:R-:W-:Y:S02]  /*15c60*/  ISETP.GE.AND P0, PT, R81, R225, PT ;  /* 0x000000e15100720c */ /* 0x000fe40003f06270 */
[----:B------:R-:W-:Y:S02]  /*15c70*/  FSEL R23, R23, -INF , !P4 ;  /* 0xff80000017177808 */ /* 0x000fe40006000000 */
[----:B------:R-:W-:-:S02]  /*15c80*/  ISETP.GT.AND P4, PT, R54, R77, PT ;  /* 0x0000004d3600720c */ /* 0x000fc40003f84270 */
[----:B------:R-:W-:Y:S02]  /*15c90*/  FSEL R246, R23, -INF , !P0 ;  /* 0xff80000017f67808 */ /* 0x000fe40004000000 */
[----:B------:R-:W-:Y:S02]  /*15ca0*/  ISETP.GE.AND P0, PT, R77, R224, PT ;  /* 0x000000e04d00720c */ /* 0x000fe40003f06270 */
[----:B------:R-:W-:Y:S02]  /*15cb0*/  ISETP.GE.AND P3, PT, R117, R225, PT ;  /* 0x000000e17500720c */ /* 0x000fe40003f66270 */
[----:B------:R-:W-:Y:S02]  /*15cc0*/  FSEL R238, R238, -INF , !P0 ;  /* 0xff800000eeee7808 */ /* 0x000fe40004000000 */
[----:B------:R-:W-:Y:S02]  /*15cd0*/  FSEL R19, R19, -INF , !P4 ;  /* 0xff80000013137808 */ /* 0x000fe40006000000 */
[----:B------:R-:W-:-:S02]  /*15ce0*/  ISETP.GT.AND P0, PT, R54, R75, PT ;  /* 0x0000004b3600720c */ /* 0x000fc40003f04270 */
[----:B------:R-:W-:Y:S02]  /*15cf0*/  FSEL R30, R27, -INF , !P3 ;  /* 0xff8000001b1e7808 */ /* 0x000fe40005800000 */
[----:B------:R-:W-:Y:S02]  /*15d00*/  ISETP.GT.AND P4, PT, R54, R73, PT ;  /* 0x000000493600720c */ /* 0x000fe40003f84270 */
[----:B------:R-:W-:Y:S02]  /*15d10*/  ISETP.GE.AND P3, PT, R81, R224, PT ;  /* 0x000000e05100720c */ /* 0x000fe40003f66270 */
[----:B------:R-:W-:Y:S02]  /*15d20*/  FSEL R14, R14, -INF , !P0 ;  /* 0xff8000000e0e7808 */ /* 0x000fe40004000000 */
[----:B------:R-:W-:Y:S02]  /*15d30*/  ISETP.GE.AND P0, PT, R73, R225, PT ;  /* 0x000000e14900720c */ /* 0x000fe40003f06270 */
[----:B------:R-:W-:-:S02]  /*15d40*/  FSEL R15, R15, -INF , !P4 ;  /* 0xff8000000f0f7808 */ /* 0x000fc40006000000 */
[----:B------:R-:W-:Y:S02]  /*15d50*/  FSEL R248, R21, -INF , !P3 ;  /* 0xff80000015f87808 */ /* 0x000fe40005800000 */
[----:B------:R-:W-:Y:S02]  /*15d60*/  ISETP.GT.AND P3, PT, R54, R79, PT ;  /* 0x0000004f3600720c */ /* 0x000fe40003f64270 */
[----:B------:R-:W-:Y:S02]  /*15d70*/  FSEL R234, R15, -INF , !P0 ;  /* 0xff8000000fea7808 */ /* 0x000fe40004000000 */
[----:B------:R-:W-:Y:S02]  /*15d80*/  ISETP.GE.AND P0, PT, R69, R224, PT ;  /* 0x000000e04500720c */ /* 0x000fe40003f06270 */
[----:B------:R-:W-:Y:S02]  /*15d90*/  FSEL R18, R18, -INF , !P3 ;  /* 0xff80000012127808 */ /* 0x000fe40005800000 */
[----:B------:R-:W-:-:S02]  /*15da0*/  ISETP.GT.AND P4, PT, R54, R69, PT ;  /* 0x000000453600720c */ /* 0x000fc40003f84270 */
[----:B------:R-:W-:Y:S02]  /*15db0*/  ISETP.GE.AND P3, PT, R77, R225, PT ;  /* 0x000000e14d00720c */ /* 0x000fe40003f66270 */
[----:B------:R-:W-:Y:S02]  /*15dc0*/  FSEL R176, R113, -INF , !P0 ;  /* 0xff80000071b07808 */ /* 0x000fe40004000000 */
[----:B------:R-:W-:Y:S02]  /*15dd0*/  ISETP.GE.AND P5, PT, R123, R224, PT ;  /* 0x000000e07b00720c */ /* 0x000fe40003fa6270 */
[----:B------:R-:W-:Y:S02]  /*15de0*/  FSEL R115, R115, -INF , !P4 ;  /* 0xff80000073737808 */ /* 0x000fe40006000000 */
[----:B------:R-:W-:Y:S02]  /*15df0*/  ISETP.GT.AND P0, PT, R54, R67, PT ;  /* 0x000000433600720c */ /* 0x000fe40003f04270 */
[----:B------:R-:W-:-:S02]  /*15e00*/  FSEL R244, R19, -INF , !P3 ;  /* 0xff80000013f47808 */ /* 0x000fc40005800000 */
[----:B------:R-:W-:Y:S02]  /*15e10*/  ISETP.GT.AND P4, PT, R54, R65, PT ;  /* 0x000000413600720c */ /* 0x000fe40003f84270 */
[-C--:B------:R-:W-:Y:S02]  /*15e20*/  ISETP.GE.AND P3, PT, R73, R224.reuse, PT ;  /* 0x000000e04900720c */ /* 0x080fe40003f66270 */
[----:B------:R-:W-:Y:S02]  /*15e30*/  FSEL R10, R10, -INF , !P5 ;  /* 0xff8000000a0a7808 */ /* 0x000fe40006800000 */
[----:B------:R-:W-:Y:S02]  /*15e40*/  FSEL R110, R110, -INF , !P0 ;  /* 0xff8000006e6e7808 */ /* 0x000fe40004000000 */
[----:B------:R-:W-:Y:S02]  /*15e50*/  ISETP.GE.AND P5, PT, R119, R224, PT ;  /* 0x000000e07700720c */ /* 0x000fe40003fa6270 */
[----:B------:R-:W-:-:S02]  /*15e60*/  ISETP.GE.AND P0, PT, R65, R225, PT ;  /* 0x000000e14100720c */ /* 0x000fc40003f06270 */
[----:B------:R-:W-:Y:S02]  /*15e70*/  FSEL R111, R111, -INF , !P4 ;  /* 0xff8000006f6f7808 */ /* 0x000fe40006000000 */
[----:B------:R-:W-:Y:S02]  /*15e80*/  ISETP.GE.AND P1, PT, R83, R225, PT ;  /* 0x000000e15300720c */ /* 0x000fe40003f26270 */
[----:B------:R-:W-:Y:S02]  /*15e90*/  FSEL R154, R154, -INF , !P3 ;  /* 0xff8000009a9a7808 */ /* 0x000fe40005800000 */
[----:B------:R-:W-:Y:S02]  /*15ea0*/  ISETP.GT.AND P3, PT, R54, R71, PT ;  /* 0x000000473600720c */ /* 0x000fe40003f64270 */
[----:B------:R-:W-:Y:S02]  /*15eb0*/  FSEL R38, R28, -INF , !P5 ;  /* 0xff8000001c267808 */ /* 0x000fe40006800000 */
[----:B------:R-:W-:-:S02]  /*15ec0*/  FSEL R188, R111, -INF , !P0 ;  /* 0xff8000006fbc7808 */ /* 0x000fc40004000000 */
[----:B------:R-:W-:Y:S02]  /*15ed0*/  FSEL R28, R22, -INF , !P1 ;  /* 0xff800000161c7808 */ /* 0x000fe40004800000 */
[-C--:B------:R-:W-:Y:S02]  /*15ee0*/  ISETP.GE.AND P0, PT, R57, R224.reuse, PT ;  /* 0x000000e03900720c */ /* 0x080fe40003f06270 */
[----:B------:R-:W-:Y:S02]  /*15ef0*/  ISETP.GE.AND P5, PT, R83, R224, PT ;  /* 0x000000e05300720c */ /* 0x000fe40003fa6270 */
[----:B------:R-:W-:Y:S02]  /*15f00*/  ISETP.GE.AND P1, PT, R79, R225, PT ;  /* 0x000000e14f00720c */ /* 0x000fe40003f26270 */
[----:B------:R-:W-:Y:S02]  /*15f10*/  FSEL R114, R114, -INF , !P3 ;  /* 0xff80000072727808 */ /* 0x000fe40005800000 */
[----:B------:R-:W-:-:S02]  /*15f20*/  ISETP.GT.AND P4, PT, R54, R57, PT ;  /* 0x000000393600720c */ /* 0x000fc40003f84270 */
[----:B------:R-:W-:Y:S02]  /*15f30*/  ISETP.GE.AND P3, PT, R69, R225, PT ;  /* 0x000000e14500720c */ /* 0x000fe40003f66270 */
[----:B------:R-:W-:Y:S02]  /*15f40*/  FSEL R184, R105, -INF , !P0 ;  /* 0xff80000069b87808 */ /* 0x000fe40004000000 */
[----:B------:R-:W-:Y:S02]  /*15f50*/  FSEL R24, R24, -INF , !P5 ;  /* 0xff80000018187808 */ /* 0x000fe40006800000 */
[----:B------:R-:W-:Y:S02]  /*15f60*/  FSEL R138, R18, -INF , !P1 ;  /* 0xff800000128a7808 */ /* 0x000fe40004800000 */
[----:B------:R-:W-:Y:S02]  /*15f70*/  FSEL R107, R107, -INF , !P4 ;  /* 0xff8000006b6b7808 */ /* 0x000fe40006000000 */
[----:B------:R-:W-:-:S02]  /*15f80*/  ISETP.GT.AND P0, PT, R54, R55, PT ;  /* 0x000000373600720c */ /* 0x000fc40003f04270 */
[-C--:B------:R-:W-:Y:S02]  /*15f90*/  ISETP.GE.AND P5, PT, R79, R224.reuse, PT ;  /* 0x000000e04f00720c */ /* 0x080fe40003fa6270 */
[----:B------:R-:W-:Y:S02]  /*15fa0*/  ISETP.GE.AND P1, PT, R75, R225, PT ;  /* 0x000000e14b00720c */ /* 0x000fe40003f26270 */
[----:B------:R-:W-:Y:S02]  /*15fb0*/  FSEL R172, R115, -INF , !P3 ;  /* 0xff80000073ac7808 */ /* 0x000fe40005800000 */
[----:B------:R-:W-:Y:S02]  /*15fc0*/  ISETP.GT.AND P4, PT, R54, R53, PT ;  /* 0x000000353600720c */ /* 0x000fe40003f84270 */
[----:B------:R-:W-:Y:S02]  /*15fd0*/  ISETP.GE.AND P3, PT, R65, R224, PT ;  /* 0x000000e04100720c */ /* 0x000fe40003f66270 */
[----:B------:R-:W-:-:S02]  /*15fe0*/  FSEL R102, R102, -INF , !P0 ;  /* 0xff80000066667808 */ /* 0x000fc40004000000 */
[----:B------:R-:W-:Y:S02]  /*15ff0*/  FSEL R240, R240, -INF , !P5 ;  /* 0xff800000f0f07808 */ /* 0x000fe40006800000 */
[----:B------:R-:W-:Y:S02]  /*16000*/  FSEL R242, R14, -INF , !P1 ;  /* 0xff8000000ef27808 */ /* 0x000fe40004800000 */
[-C--:B------:R-:W-:Y:S02]  /*16010*/  ISETP.GE.AND P0, PT, R53, R225.reuse, PT ;  /* 0x000000e13500720c */ /* 0x080fe40003f06270 */
[----:B------:R-:W-:Y:S02]  /*16020*/  FSEL R103, R103, -INF , !P4 ;  /* 0xff80000067677808 */ /* 0x000fe40006000000 */
[----:B------:R-:W-:Y:S02]  /*16030*/  ISETP.GE.AND P5, PT, R75, R224, PT ;  /* 0x000000e04b00720c */ /* 0x000fe40003fa6270 */
[----:B------:R-:W-:-:S02]  /*16040*/  ISETP.GE.AND P1, PT, R71, R225, PT ;  /* 0x000000e14700720c */ /* 0x000fc40003f26270 */
[----:B------:R-:W-:Y:S02]  /*16050*/  FSEL R182, R109, -INF , !P3 ;  /* 0xff8000006db67808 */ /* 0x000fe40005800000 */
[----:B------:R-:W-:Y:S02]  /*16060*/  ISETP.GT.AND P3, PT, R54, R59, PT ;  /* 0x0000003b3600720c */ /* 0x000fe40003f64270 */
[----:B------:R-:W-:Y:S02]  /*16070*/  FSEL R174, R103, -INF , !P0 ;  /* 0xff80000067ae7808 */ /* 0x000fe40004000000 */
[----:B------:R-:W-:Y:S02]  /*16080*/  FSEL R236, R236, -INF , !P5 ;  /* 0xff800000ecec7808 */ /* 0x000fe40006800000 */
[----:B------:R-:W-:Y:S02]  /*16090*/  FSEL R232, R114, -INF , !P1 ;  /* 0xff80000072e87808 */ /* 0x000fe40004800000 */
[----:B------:R-:W-:-:S02]  /*160a0*/  ISETP.GE.AND P0, PT, R49, R224, PT ;  /* 0x000000e03100720c */ /* 0x000fc40003f06270 */
[----:B------:R-:W-:Y:S02]  /*160b0*/  ISETP.GE.AND P5, PT, R71, R224, PT ;  /* 0x000000e04700720c */ /* 0x000fe40003fa6270 */
[----:B------:R-:W-:Y:S02]  /*160c0*/  ISETP.GE.AND P1, PT, R67, R225, PT ;  /* 0x000000e14300720c */ /* 0x000fe40003f26270 */
[----:B------:R-:W-:Y:S02]  /*160d0*/  FSEL R106, R106, -INF , !P3 ;  /* 0xff8000006a6a7808 */ /* 0x000fe40005800000 */
[----:B------:R-:W-:Y:S02]  /*160e0*/  ISETP.GT.AND P4, PT, R54, R49, PT ;  /* 0x000000313600720c */ /* 0x000fe40003f84270 */
[----:B------:R-:W-:Y:S02]  /*160f0*/  ISETP.GE.AND P3, PT, R57, R225, PT ;  /* 0x000000e13900720c */ /* 0x000fe40003f66270 */
[----:B------:R-:W-:-:S02]  /*16100*/  FSEL R162, R97, -INF , !P0 ;  /* 0xff80000061a27808 */ /* 0x000fc40004000000 */
[----:B------:R-:W-:Y:S02]  /*16110*/  FSEL R202, R112, -INF , !P5 ;  /* 0xff80000070ca7808 */ /* 0x000fe40006800000 */
[----:B------:R-:W-:Y:S02]  /*16120*/  FSEL R230, R110, -INF , !P1 ;  /* 0xff8000006ee67808 */ /* 0x000fe40004800000 */
[----:B------:R-:W-:Y:S02]  /*16130*/  FSEL R99, R99, -INF , !P4 ;  /* 0xff80000063637808 */ /* 0x000fe40006000000 */
[----:B------:R-:W-:Y:S02]  /*16140*/  ISETP.GT.AND P0, PT, R54, R35, PT ;  /* 0x000000233600720c */ /* 0x000fe40003f04270 */
[----:B------:R-:W-:Y:S02]  /*16150*/  ISETP.GE.AND P5, PT, R67, R224, PT ;  /* 0x000000e04300720c */ /* 0x000fe40003fa6270 */
[----:B------:R-:W-:-:S02]  /*16160*/  ISETP.GE.AND P1, PT, R59, R225, PT ;  /* 0x000000e13b00720c */ /* 0x000fc40003f26270 */
[----:B------:R-:W-:Y:S02]  /*16170*/  FSEL R192, R107, -INF , !P3 ;  /* 0xff8000006bc07808 */ /* 0x000fe40005800000 */
[----:B------:R-:W-:Y:S02]  /*16180*/  ISETP.GT.AND P4, PT, R54, R11, PT ;  /* 0x0000000b3600720c */ /* 0x000fe40003f84270 */
[----:B------:R-:W-:Y:S02]  /*16190*/  ISETP.GE.AND P3, PT, R53, R224, PT ;  /* 0x000000e03500720c */ /* 0x000fe40003f66270 */
[----:B------:R-:W-:Y:S02]  /*161a0*/  FSEL R94, R94, -INF , !P0 ;  /* 0xff8000005e5e7808 */ /* 0x000fe40004000000 */
[----:B------:R-:W-:Y:S02]  /*161b0*/  FSEL R200, R108, -INF , !P5 ;  /* 0xff8000006cc87808 */ /* 0x000fe40006800000 */
[----:B------:R-:W-:-:S02]  /*161c0*/  FSEL R194, R106, -INF , !P1 ;  /* 0xff8000006ac27808 */ /* 0x000fc40004800000 */
[-C--:B------:R-:W-:Y:S02]  /*161d0*/  ISETP.GE.AND P0, PT, R11, R225.reuse, PT ;  /* 0x000000e10b00720c */ /* 0x080fe40003f06270 */
[----:B------:R-:W-:Y:S02]  /*161e0*/  FSEL R95, R95, -INF , !P4 ;  /* 0xff8000005f5f7808 */ /* 0x000fe40006000000 */
[----:B------:R-:W-:Y:S02]  /*161f0*/  ISETP.GE.AND P5, PT, R59, R224, PT ;  /* 0x000000e03b00720c */ /* 0x000fe40003fa6270 */
[----:B------:R-:W-:Y:S02]  /*16200*/  ISETP.GE.AND P1, PT, R55, R225, PT ;  /* 0x000000e13700720c */ /* 0x000fe40003f26270 */
[----:B------:R-:W-:Y:S02]  /*16210*/  FSEL R178, R101, -INF , !P3 ;  /* 0xff80000065b27808 */ /* 0x000fe40005800000 */
[----:B------:R-:W-:-:S02]  /*16220*/  ISETP.GT.AND P3, PT, R54, R51, PT ;  /* 0x000000333600720c */ /* 0x000fc40003f64270 */
[----:B------:R-:W-:Y:S02]  /*16230*/  FSEL R156, R95, -INF , !P0 ;  /* 0xff8000005f9c7808 */ /* 0x000fe40004000000 */
[----:B------:R-:W-:Y:S02]  /*16240*/  FSEL R186, R104, -INF , !P5 ;  /* 0xff80000068ba7808 */ /* 0x000fe40006800000 */
[----:B------:R-:W-:Y:S02]  /*16250*/  FSEL R190, R102, -INF , !P1 ;  /* 0xff80000066be7808 */ /* 0x000fe40004800000 */
[-C--:B------:R-:W-:Y:S02]  /*16260*/  ISETP.GE.AND P0, PT, R7, R224.reuse, PT ;  /* 0x000000e00700720c */ /* 0x080fe40003f06270 */
[----:B------:R-:W-:Y:S02]  /*16270*/  ISETP.GE.AND P5, PT, R55, R224, PT ;  /* 0x000000e03700720c */ /* 0x000fe40003fa6270 */
[----:B------:R-:W-:-:S02]  /*16280*/  ISETP.GE.AND P1, PT, R51, R225, PT ;  /* 0x000000e13300720c */ /* 0x000fc40003f26270 */
[----:B------:R-:W-:Y:S02]  /*16290*/  FSEL R98, R98, -INF , !P3 ;  /* 0xff80000062627808 */ /* 0x000fe40005800000 */
[----:B------:R-:W-:Y:S02]  /*162a0*/  ISETP.GE.AND P3, PT, R49, R225, PT ;  /* 0x000000e13100720c */ /* 0x000fe40003f66270 */
[----:B------:R-:W-:Y:S02]  /*162b0*/  FSEL R144, R89, -INF , !P0 ;  /* 0xff80000059907808 */ /* 0x000fe40004000000 */
[----:B------:R-:W-:Y:S02]  /*162c0*/  FSEL R180, R100, -INF , !P5 ;  /* 0xff80000064b47808 */ /* 0x000fe40006800000 */
[----:B------:R-:W-:Y:S02]  /*162d0*/  FSEL R170, R98, -INF , !P1 ;  /* 0xff80000062aa7808 */ /* 0x000fe40004800000 */
[----:B------:R-:W-:-:S02]  /*162e0*/  ISETP.GT.AND P0, PT, R54, R3, PT ;  /* 0x000000033600720c */ /* 0x000fc40003f04270 */
[-C--:B------:R-:W-:Y:S02]  /*162f0*/  ISETP.GE.AND P5, PT, R51, R224.reuse, PT ;  /* 0x000000e03300720c */ /* 0x080fe40003fa6270 */
[----:B------:R-:W-:Y:S02]  /*16300*/  ISETP.GE.AND P1, PT, R35, R225, PT ;  /* 0x000000e12300720c */ /* 0x000fe40003f26270 */
[----:B------:R-:W-:Y:S02]  /*16310*/  FSEL R168, R99, -INF , !P3 ;  /* 0xff80000063a87808 */ /* 0x000fe40005800000 */
[----:B------:R-:W-:Y:S02]  /*16320*/  ISETP.GE.AND P3, PT, R11, R224, PT ;  /* 0x000000e00b00720c */ /* 0x000fe40003f66270 */
[----:B------:R-:W-:Y:S02]  /*16330*/  ISETP.GT.AND P4, PT, R54, R9, PT ;  /* 0x000000093600720c */ /* 0x000fe40003f84270 */
[----:B------:R-:W-:-:S02]  /*16340*/  FSEL R66, R87, -INF , !P0 ;  /* 0xff80000057427808 */ /* 0x000fc40004000000 */
[----:B------:R-:W-:Y:S02]  /*16350*/  FSEL R164, R96, -INF , !P5 ;  /* 0xff80000060a47808 */ /* 0x000fe40006800000 */
[----:B------:R-:W-:Y:S02]  /*16360*/  FSEL R166, R94, -INF , !P1 ;  /* 0xff8000005ea67808 */ /* 0x000fe40004800000 */
[----:B------:R-:W-:Y:S02]  /*16370*/  ISETP.GT.AND P0, PT, R34, R203, PT ;  /* 0x000000cb2200720c */ /* 0x000fe40003f04270 */
[----:B------:R-:W-:Y:S02]  /*16380*/  ISETP.GE.AND P5, PT, R35, R224, PT ;  /* 0x000000e02300720c */ /* 0x000fe40003fa6270 */
[----:B------:R-:W-:Y:S02]  /*16390*/  ISETP.GE.AND P1, PT, R9, R225, PT ;  /* 0x000000e10900720c */ /* 0x000fe40003f26270 */
[----:B------:R-:W-:-:S02]  /*163a0*/  FSEL R158, R93, -INF , !P3 ;  /* 0xff8000005d9e7808 */ /* 0x000fc40005800000 */
[----:B------:R-:W-:Y:S02]  /*163b0*/  FSEL R90, R90, -INF , !P4 ;  /* 0xff8000005a5a7808 */ /* 0x000fe40006000000 */
[----:B------:R-:W-:Y:S02]  /*163c0*/  ISETP.GT.AND P3, PT, R54, R7, PT ;  /* 0x000000073600720c */ /* 0x000fe40003f64270 */
[----:B------:R-:W-:Y:S02]  /*163d0*/  FSEL R160, R92, -INF , !P5 ;  /* 0xff8000005ca07808 */ /* 0x000fe40006800000 */
        /* <DEDUP_REMOVED lines=9> */
[-C--:B------:R-:W-:Y:S02]  /*16470*/  ISETP.GE.AND P3, PT, R5, R225.reuse, PT ;  /* 0x000000e10500720c */ /* 0x080fe40003f66270 */
[C---:B------:R-:W-:Y:S02]  /*16480*/  ISETP.GE.AND P4, PT, R3.reuse, R224, PT ;  /* 0x000000e00300720c */ /* 0x040fe40003f86270 */
[----:B------:R-:W-:Y:S02]  /*16490*/  ISETP.GE.AND P1, PT, R3, R225, PT ;  /* 0x000000e10300720c */ /* 0x000fe40003f26270 */
[----:B------:R-:W-:Y:S02]  /*164a0*/  FSEL R145, R84, -INF , !P5 ;  /* 0xff80000054917808 */ /* 0x000fe40006800000 */
[----:B------:R-:W-:Y:S02]  /*164b0*/  VIMNMX R228, PT, PT, RZ, R228, !PT ;  /* 0x000000e4ffe47248 */ /* 0x000fe40007fe0100 */
[----:B------:R-:W-:-:S02]  /*164c0*/  FSEL R148, R86, -INF , !P3 ;  /* 0xff80000056947808 */ /* 0x000fc40005800000 */
        /* <DEDUP_REMOVED lines=16> */
.L_x_2584:
        /* <DEDUP_REMOVED lines=8> */
[----:B------:R-:W-:Y:S01]  /*16650*/  IMAD.MOV R14, RZ, RZ, -R14 ;  /* 0x000000ffff0e7224 */ /* 0x000fe200078e0a0e */
[----:B------:R-:W-:-:S04]  /*16660*/  LOP3.LUT R2, R2, R18, RZ, 0x3c, !PT ;  /* 0x0000001202027212 */ /* 0x000fc800078e3cff */
[----:B------:R-:W-:Y:S02]  /*16670*/  ISETP.GE.AND P3, PT, R2, RZ, PT ;  /* 0x000000ff0200720c */ /* 0x000fe40003f66270 */
[----:B------:R-:W-:Y:S01]  /*16680*/  LOP3.LUT R2, RZ, R18, RZ, 0x33, !PT ;  /* 0x00000012ff027212 */ /* 0x000fe200078e33ff */
        /* <DEDUP_REMOVED lines=19> */
[----:B------:R-:W-:Y:S01]  /*167c0*/  ISETP.GE.U32.AND P5, PT, R14, R7, PT ;  /* 0x000000070e00720c */ /* 0x000fe20003fa6070 */
[----:B------:R-:W3:Y:S01]  /*167d0*/  LD.E.64 R22, desc[UR6][R132.64+0x38] ;  /* 0x0000380684167980 */ /* 0x000ee2000c101b00 */
[----:B------:R-:W-:Y:S02]  /*167e0*/  ISETP.GE.AND P0, PT, R11, RZ, PT ;  /* 0x000000ff0b00720c */ /* 0x000fe40003f06270 */
[----:B------:R-:W-:-:S07]  /*167f0*/  ISETP.NE.AND P1, PT, R18, RZ, PT ;  /* 0x000000ff1200720c */ /* 0x000fce0003f25270 */
[----:B------:R-:W-:Y:S02]  /*16800*/  @P4 VIADD R9, R9, 0x1 ;  /* 0x0000000109094836 */ /* 0x000fe40000000000 */
[----:B------:R-:W-:Y:S02]  /*16810*/  @P5 IADD3 R15, PT, PT, R15, 0x1, RZ ;  /* 0x000000010f0f5810 */ /* 0x000fe40007ffe0ff */
[----:B------:R-:W-:Y:S02]  /*16820*/  @!P0 IMAD.MOV R9, RZ, RZ, -R9 ;  /* 0x000000ffff098224 */ /* 0x000fe400078e0a09 */
[----:B------:R-:W-:-:S03]  /*16830*/  @!P3 IADD3 R15, PT, PT, -R15, RZ, RZ ;  /* 0x000000ff0f0fb210 */ /* 0x000fc60007ffe1ff */
        /* <DEDUP_REMOVED lines=11> */
[----:B------:R-:W-:-:S04]  /*168f0*/  IMAD R5, R22, R14, R5 ;  /* 0x0000000e16057224 */ /* 0x000fc800078e0205 */
[----:B------:R-:W-:Y:S01]  /*16900*/  IMAD.IADD R19, R19, 0x1, R5 ;  /* 0x0000000113137824 */ /* 0x000fe200078e0205 */
[----:B----4-:R-:W-:-:S04]  /*16910*/  IADD3 R3, PT, PT, R3, -R2, RZ ;  /* 0x8000000203037210 */ /* 0x010fc80007ffe0ff */
[----:B------:R-:W-:Y:S01]  /*16920*/  SHF.R.S32.HI R2, RZ, 0x1f, R3 ;  /* 0x0000001fff027819 */ /* 0x000fe20000011403 */
[----:B--2---:R-:W-:Y:S02]  /*16930*/  IMAD R5, R55, R3, RZ ;  /* 0x0000000337057224 */ /* 0x004fe400078e02ff */
[----:B------:R-:W-:-:S04]  /*16940*/  IMAD.WIDE.U32 R14, R3, R54, R18 ;  /* 0x00000036030e7225 */ /* 0x000fc800078e0012 */
[----:B------:R-:W-:Y:S01]  /*16950*/  IMAD R2, R54, R2, R5 ;  /* 0x0000000236027224 */ /* 0x000fe200078e0205 */
[----:B------:R-:W-:-:S04]  /*16960*/  LEA R208, P0, R14, R208, 0x1 ;  /* 0x000000d00ed07211 */ /* 0x000fc800078008ff */
[----:B------:R-:W-:-:S04]  /*16970*/  IADD3 R2, PT, PT, R15, R2, RZ ;  /* 0x000000020f027210 */ /* 0x000fc80007ffe0ff */
[----:B------:R-:W-:Y:S02]  /*16980*/  LEA.HI.X R209, R14, R209, R2, 0x1, P0 ;  /* 0x000000d10ed17211 */ /* 0x000fe400000f0c02 */
.L_x_2585:
[----:B------:R-:W-:Y:S05]  /*16990*/  BSYNC.RECONVERGENT B0 ;  /* 0x0000000000007941 */ /* 0x000fea0003800200 */
.L_x_2583:
        /* <DEDUP_REMOVED lines=107> */
.L_x_2582:
[----:B------:R-:W-:Y:S05]  /*17050*/  BSYNC.RECONVERGENT B1 ;  /* 0x0000000000017941 */ /* 0x000fea0003800200 */
.L_x_2581:
[----:B------:R-:W2:Y:S01]  /*17060*/  LD.E R136, desc[UR6][R132.64+0xdc] ;  /* 0x0000dc0684887980 */ /* 0x000ea2000c101900 */
[----:B------:R-:W-:Y:S01]  /*17070*/  FMNMX3.FTZ R7, R17, R52, R50, !PT ;  /* 0x0000003411077276 */ /* 0x000fe20007810032 */
[----:B------:R-:W-:Y:S01]  /*17080*/  BSSY B2, `(.L_x_2586) ;  /* 0x0000771000027945 */ /* 0x000fe20003800000 */
        /* <DEDUP_REMOVED lines=40> */
[----:B------:R-:W-:-:S02]  /*17310*/  LEA R65, R2, UR8, 0x1 ;  /* 0x0000000802417c11 */ /* 0x000fc4000f8e08ff */
[----:B------:R-:W-:Y:S02]  /*17320*/  FSETP.NEU.FTZ.AND P0, PT, R3, -INF , PT ;  /* 0xff8000000300780b */ /* 0x000fe40003f1d000 */
[-C--:B------:R-:W-:Y:S01]  /*17330*/  IADD3 R39, PT, PT, R64, R65.reuse, RZ ;  /* 0x0000004140277210 */ /* 0x080fe20007ffe0ff */
[----:B------:R-:W1:Y:S01]  /*17340*/  LDSM.16.MT88.4 R124, [R65+0xc000] ;  /* 0x00c00000417c783b */ /* 0x000e620000004200 */
[C---:B------:R-:W-:Y:S02]  /*17350*/  IADD3 R137, PT, PT, R140.reuse, R65, RZ ;  /* 0x000000418c897210 */ /* 0x040fe40007ffe0ff */
[----:B------:R-:W-:Y:S01]  /*17360*/  IADD3 R33, PT, PT, R140, R39, RZ ;  /* 0x000000278c217210 */ /* 0x000fe20007ffe0ff */
[----:B------:R-:W-:Y:S04]  /*17370*/  LDSM.16.MT88.4 R108, [R39+0xc000] ;  /* 0x00c00000276c783b */ /* 0x000fe80000004200 */
[----:B------:R-:W3:Y:S04]  /*17380*/  LDSM.16.MT88.4 R116, [R137+0xc000] ;  /* 0x00c000008974783b */ /* 0x000ee80000004200 */
[----:B------:R-:W4:Y:S04]  /*17390*/  LDSM.16.MT88.4 R84, [R137+0x10000] ;  /* 0x010000008954783b */ /* 0x000f280000004200 */
[----:B------:R-:W5:Y:S04]  /*173a0*/  LDSM.16.MT88.4 R100, [R33+0xc000] ;  /* 0x00c000002164783b */ /* 0x000f680000004200 */
[----:B------:R-:W5:Y:S04]  /*173b0*/  LDSM.16.MT88.4 R92, [R65+0x10000] ;  /* 0x01000000415c783b */ /* 0x000f680000004200 */
[----:B------:R-:W5:Y:S04]  /*173c0*/  LDSM.16.MT88.4 R76, [R39+0x10000] ;  /* 0x01000000274c783b */ /* 0x000f680000004200 */
[----:B------:R-:W-:Y:S01]  /*173d0*/  LDSM.16.MT88.4 R140, [R65+0x10800] ;  /* 0x01080000418c783b */ /* 0x000fe20000004200 */
[C---:B--2---:R-:W-:Y:S01]  /*173e0*/  FMUL.FTZ R67, R136.reuse, R3 ;  /* 0x0000000388437220 */ /* 0x044fe20000410000 */
        /* <DEDUP_REMOVED lines=13> */
[-C--:B------:R-:W-:Y:S01]  /*174c0*/  FFMA.FTZ R44, R4, R136.reuse, -R67 ;  /* 0x00000088042c7223 */ /* 0x080fe20000010843 */
[----:B------:R-:W-:Y:S01]  /*174d0*/  MUFU.EX2 R57, R57 ;  /* 0x0000003900397308 */ /* 0x000fe20000000800 */
[----:B------:R-:W2:Y:S01]  /*174e0*/  LDSM.16.MT88.4 R4, [R33+0x10000] ;  /* 0x010000002104783b */ /* 0x000ea20000004200 */
[-CC-:B------:R-:W-:Y:S01]  /*174f0*/  FFMA.FTZ R47, R10, R136.reuse, -R147.reuse ;  /* 0x000000880a2f7223 */ /* 0x180fe20000010893 */
[-C--:B------:R-:W-:Y:S01]  /*17500*/  FFMA.FTZ R46, R8, R136.reuse, -R147 ;  /* 0x00000088082e7223 */ /* 0x080fe20000010893 */
[-CC-:B------:R-:W-:Y:S01]  /*17510*/  FFMA.FTZ R49, R40, R136.reuse, -R67.reuse ;  /* 0x0000008828317223 */ /* 0x180fe20000010843 */
[----:B------:R-:W2:Y:S01]  /*17520*/  LDSM.16.MT88.4 R8, [R65+0xc800] ;  /* 0x00c800004108783b */ /* 0x000ea20000004200 */
[-C--:B------:R-:W-:Y:S01]  /*17530*/  FFMA.FTZ R48, R20, R136.reuse, -R67 ;  /* 0x0000008814307223 */ /* 0x080fe20000010843 */
[-CC-:B------:R-:W-:Y:S01]  /*17540*/  FFMA.FTZ R51, R16, R136.reuse, -R147.reuse ;  /* 0x0000008810337223 */ /* 0x180fe20000010893 */
[----:B------:R-:W1:Y:S01]  /*17550*/  MUFU.EX2 R56, R56 ;  /* 0x0000003800387308 */ /* 0x000e620000000800 */
[-C--:B------:R-:W-:Y:S01]  /*17560*/  FFMA.FTZ R50, R12, R136.reuse, -R147 ;  /* 0x000000880c327223 */ /* 0x080fe20000010893 */
[----:B------:R-:W2:Y:S01]  /*17570*/  LDSM.16.MT88.4 R16, [R137+0xc800] ;  /* 0x00c800008910783b */ /* 0x000ea20000004200 */
[-CC-:B------:R-:W-:Y:S01]  /*17580*/  FFMA.FTZ R41, R36, R136.reuse, -R67.reuse ;  /* 0x0000008824297223 */ /* 0x180fe20000010843 */
[-CC-:B------:R-:W-:Y:S01]  /*17590*/  FFMA.FTZ R40, R30, R136.reuse, -R67.reuse ;  /* 0x000000881e287223 */ /* 0x180fe20000010843 */
[-C--:B------:R-:W-:Y:S01]  /*175a0*/  FFMA.FTZ R36, R28, R136.reuse, -R67 ;  /* 0x000000881c247223 */ /* 0x080fe20000010843 */
[----:B------:R-:W2:Y:S01]  /*175b0*/  LDSM.16.MT88.4 R12, [R39+0xc800] ;  /* 0x00c80000270c783b */ /* 0x000ea20000004200 */
[-CC-:B------:R-:W-:Y:S01]  /*175c0*/  FFMA.FTZ R43, R38, R136.reuse, -R147.reuse ;  /* 0x00000088262b7223 */ /* 0x180fe20000010893 */
[----:B------:R-:W-:Y:S01]  /*175d0*/  MUFU.EX2 R53, R53 ;  /* 0x0000003500357308 */ /* 0x000fe20000000800 */
[-CC-:B------:R-:W-:Y:S01]  /*175e0*/  FFMA.FTZ R42, R26, R136.reuse, -R147.reuse ;  /* 0x000000881a2a7223 */ /* 0x180fe20000010893 */
[----:B------:R-:W2:Y:S01]  /*175f0*/  LDSM.16.MT88.4 R20, [R137+0x10800] ;  /* 0x010800008914783b */ /* 0x000ea20000004200 */
[-CC-:B------:R-:W-:Y:S01]  /*17600*/  FFMA.FTZ R38, R24, R136.reuse, -R147.reuse ;  /* 0x0000008818267223 */ /* 0x180fe20000010893 */
[-C--:B------:R-:W-:Y:S01]  /*17610*/  FFMA.FTZ R37, R248, R136.reuse, -R147 ;  /* 0x00000088f8257223 */ /* 0x080fe20000010893 */
[-CC-:B------:R-:W-:Y:S01]  /*17620*/  FFMA.FTZ R35, R246, R136.reuse, -R67.reuse ;  /* 0x00000088f6237223 */ /* 0x180fe20000010843 */
[----:B------:R-:W-:Y:S01]  /*17630*/  LDSM.16.MT88.4 R28, [R39+0x10800] ;  /* 0x01080000271c783b */ /* 0x000fe20000004200 */
[-C--:B------:R-:W-:Y:S01]  /*17640*/  FFMA.FTZ R138, R138, R136.reuse, -R67 ;  /* 0x000000888a8a7223 */ /* 0x080fe20000010843 */
[----:B------:R-:W3:Y:S01]  /*17650*/  MUFU.EX2 R52, R52 ;  /* 0x0000003400347308 */ /* 0x000ee20000000800 */
[----:B-1----:R-:W-:Y:S01]  /*17660*/  F2FP.F16.F32.PACK_AB R69, R56, R57 ;  /* 0x000000393845723e */ /* 0x002fe200000000ff */
[----:B------:R-:W-:Y:S01]  /*17670*/  LDSM.16.MT88.4 R24, [R137+0xd000] ;  /* 0x00d000008918783b */ /* 0x000fe20000004200 */
        /* <DEDUP_REMOVED lines=13> */
[----:B------:R-:W1:Y:S01]  /*17750*/  MUFU.EX2 R58, R58 ;  /* 0x0000003a003a7308 */ /* 0x000e620000000800 */
[----:B---3--:R-:W-:Y:S01]  /*17760*/  F2FP.F16.F32.PACK_AB R71, R52, R53 ;  /* 0x000000353447723e */ /* 0x008fe200000000ff */
        /* <DEDUP_REMOVED lines=14> */
[----:B------:R-:W3:Y:S01]  /*17850*/  MUFU.EX2 R54, R54 ;  /* 0x0000003600367308 */ /* 0x000ee20000000800 */
[----:B-1----:R-:W-:Y:S01]  /*17860*/  F2FP.F16.F32.PACK_AB R68, R58, R59 ;  /* 0x0000003b3a44723e */ /* 0x002fe200000000ff */
        /* <DEDUP_REMOVED lines=8> */
[----:B---3--:R-:W-:Y:S01]  /*178f0*/  F2FP.F16.F32.PACK_AB R70, R54, R55 ;  /* 0x000000373646723e */ /* 0x008fe200000000ff */
        /* <DEDUP_REMOVED lines=9> */
[C---:B----4-:R-:W-:Y:S07]  /*17990*/  HMMA.16816.F32 R88, R68.reuse, R84, RZ ;  /* 0x000000544458723c */ /* 0x050fee00000018ff */
[----:B------:R-:W-:Y:S01]  /*179a0*/  MUFU.EX2 R47, R47 ;  /* 0x0000002f002f7308 */ /* 0x000fe20000000800 */
[C---:B------:R-:W-:Y:S07]  /*179b0*/  HMMA.16816.F32 R112, R68.reuse, R108, RZ ;  /* 0x0000006c4470723c */ /* 0x040fee00000018ff */
[----:B------:R-:W3:Y:S01]  /*179c0*/  MUFU.EX2 R46, R46 ;  /* 0x0000002e002e7308 */ /* 0x000ee20000000800 */
[C---:B-----5:R-:W-:Y:S07]  /*179d0*/  HMMA.16816.F32 R104, R68.reuse, R100, RZ ;  /* 0x000000644468723c */ /* 0x060fee00000018ff */
        /* <DEDUP_REMOVED lines=17> */
[----:B--2---:R-:W-:Y:S01]  /*17af0*/  HMMA.16816.F32 R72, R68, R4, RZ ;  /* 0x000000044448723c */ /* 0x004fe200000018ff */
        /* <DEDUP_REMOVED lines=56> */
[----:B----4-:R-:W-:Y:S01]  /*17e80*/  F2FP.F16.F32.PACK_AB R4, R42, R43 ;  /* 0x0000002b2a04723e */ /* 0x010fe200000000ff */
[----:B------:R-:W-:Y:S01]  /*17e90*/  LDSM.16.MT88.4 R28, [R39+0x11000] ;  /* 0x01100000271c783b */ /* 0x000fe20000004200 */
[----:B------:R-:W-:-:S02]  /*17ea0*/  F2FP.F16.F32.PACK_AB R5, R40, R41 ;  /* 0x000000292805723e */ /* 0x000fc400000000ff */
[----:B-----5:R-:W-:Y:S01]  /*17eb0*/  F2FP.F16.F32.PACK_AB R6, R37, R38 ;  /* 0x000000262506723e */ /* 0x020fe200000000ff */
[----:B------:R-:W-:Y:S01]  /*17ec0*/  MUFU.EX2 R142, R142 ;  /* 0x0000008e008e7308 */ /* 0x000fe20000000800 */
[----:B------:R-:W-:-:S07]  /*17ed0*/  F2FP.F16.F32.PACK_AB R7, R35, R36 ;  /* 0x000000242307723e */ /* 0x000fce00000000ff */
[C---:B---3--:R-:W-:Y:S01]  /*17ee0*/  HMMA.16816.F32 R88, R4.reuse, R12, R88 ;  /* 0x0000000c0458723c */ /* 0x048fe20000001858 */
[----:B------:R-:W3:Y:S07]  /*17ef0*/  MUFU.EX2 R143, R143 ;  /* 0x0000008f008f7308 */ /* 0x000eee0000000800 */
[C---:B------:R-:W-:Y:S01]  /*17f00*/  HMMA.16816.F32 R84, R4.reuse, R14, R84 ;  /* 0x0000000e0454723c */ /* 0x040fe20000001854 */
[----:B------:R-:W4:Y:S01]  /*17f10*/  LDSM.16.MT88.4 R12, [R65+0x11000] ;  /* 0x01100000410c783b */ /* 0x000f220000004200 */
[----:B------:R-:W-:Y:S06]  /*17f20*/  MUFU.EX2 R165, R165 ;  /* 0x000000a500a57308 */ /* 0x000fec0000000800 */
[C---:B------:R-:W-:Y:S02]  /*17f30*/  HMMA.16816.F32 R128, R4.reuse, R20, R128 ;  /* 0x000000140480723c */ /* 0x040fe40000001880 */
[----:B------:R-:W-:Y:S06]  /*17f40*/  MUFU.EX2 R168, R168 ;  /* 0x000000a800a87308 */ /* 0x000fec0000000800 */
[C---:B------:R-:W-:Y:S01]  /*17f50*/  HMMA.16816.F32 R124, R4.reuse, R22, R124 ;  /* 0x00000016047c723c */ /* 0x040fe2000000187c */
[----:B------:R-:W5:Y:S01]  /*17f60*/  LDSM.16.MT88.4 R20, [R33+0x11000] ;  /* 0x011000002114783b */ /* 0x000f620000004200 */
        /* <DEDUP_REMOVED lines=21> */
[C---:B------:R-:W-:Y:S08]  /*180c0*/  HMMA.16816.F32 R80, R4.reuse, R28, R80 ;  /* 0x0000001c0450723c */ /* 0x040ff00000001850 */
[C---:B------:R-:W-:Y:S01]  /*180d0*/  HMMA.16816.F32 R76, R4.reuse, R30, R76 ;  /* 0x0000001e044c723c */ /* 0x040fe2000000184c */
[----:B------:R-:W-:Y:S07]  /*180e0*/  LDSM.16.MT88.4 R28, [R137+0xe000] ;  /* 0x00e00000891c783b */ /* 0x000fee0000004200 */
[C---:B-----5:R-:W-:Y:S08]  /*180f0*/  HMMA.16816.F32 R72, R4.reuse, R20, R72 ;  /* 0x000000140448723c */ /* 0x060ff00000001848 */
[----:B------:R-:W-:Y:S01]  /*18100*/  HMMA.16816.F32 R68, R4, R22, R68 ;  /* 0x000000160444723c */ /* 0x000fe20000001844 */
[----:B---3--:R-:W-:Y:S01]  /*18110*/  F2FP.F16.F32.PACK_AB R4, R143, R142 ;  /* 0x0000008e8f04723e */ /* 0x008fe200000000ff */
[----:B------:R-:W-:Y:S01]  /*18120*/  LDSM.16.MT88.4 R20, [R33+0xd800] ;  /* 0x00d800002114783b */ /* 0x000fe20000004200 */
        /* <DEDUP_REMOVED lines=107> */
[-C--:B------:R-:W-:Y:S01]  /*187e0*/  FFMA.FTZ R27, R146, R136.reuse, -R147 ;  /* 0x00000088921b7223 */ /* 0x080fe20000010893 */
[-C--:B------:R-:W-:Y:S01]  /*187f0*/  FFMA.FTZ R26, R148, R136.reuse, -R67 ;  /* 0x00000088941a7223 */ /* 0x080fe20000010843 */
[----:B------:R-:W-:-:S04]  /*18800*/  FFMA.FTZ R146, R139, R136, -R147 ;  /* 0x000000888b927223 */ /* 0x000fc80000010893 */
[----:B------:R-:W5:Y:S01]  /*18810*/  MUFU.EX2 R27, R27 ;  /* 0x0000001b001b7308 */ /* 0x000f620000000800 */
[----:B------:R-:W-:Y:S01]  /*18820*/  HMMA.16816.F32 R120, R4, R24, R120 ;  /* 0x000000180478723c */ /* 0x000fe20000001878 */
[-CC-:B------:R-:W-:Y:S01]  /*18830*/  FFMA.FTZ R24, R152, R136.reuse, -R67.reuse ;  /* 0x0000008898187223 */ /* 0x180fe20000010843 */
[----:B------:R-:W-:-:S05]  /*18840*/  FFMA.FTZ R25, R150, R136, -R67 ;  /* 0x0000008896197223 */ /* 0x000fca0000010843 */
[----:B------:R-:W-:Y:S01]  /*18850*/  MUFU.EX2 R24, R24 ;  /* 0x0000001800187308 */ /* 0x000fe20000000800 */
[C---:B--2---:R-:W-:Y:S07]  /*18860*/  HMMA.16816.F32 R80, R4.reuse, R12, R80 ;  /* 0x0000000c0450723c */ /* 0x044fee0000001850 */
[----:B------:R-:W2:Y:S01]  /*18870*/  MUFU.EX2 R25, R25 ;  /* 0x0000001900197308 */ /* 0x000ea20000000800 */
[C---:B------:R-:W-:Y:S01]  /*18880*/  HMMA.16816.F32 R76, R4.reuse, R14, R76 ;  /* 0x0000000e044c723c */ /* 0x040fe2000000184c */
[----:B------:R-:W1:Y:S06]  /*18890*/  LDSM.16.MT88.4 R12, [R65+0xf800] ;  /* 0x00f80000410c783b */ /* 0x000e6c0000004200 */
[----:B------:R-:W-:Y:S01]  /*188a0*/  MUFU.EX2 R26, R26 ;  /* 0x0000001a001a7308 */ /* 0x000fe20000000800 */
[C---:B---3--:R-:W-:Y:S07]  /*188b0*/  HMMA.16816.F32 R96, R4.reuse, R16, R96 ;  /* 0x000000100460723c */ /* 0x048fee0000001860 */
[----:B------:R-:W3:Y:S01]  /*188c0*/  MUFU.EX2 R146, R146 ;  /* 0x0000009200927308 */ /* 0x000ee20000000800 */
[C---:B------:R-:W-:Y:S01]  /*188d0*/  HMMA.16816.F32 R92, R4.reuse, R18, R92 ;  /* 0x00000012045c723c */ /* 0x040fe2000000185c */
[----:B------:R-:W1:Y:S07]  /*188e0*/  LDSM.16.MT88.4 R16, [R137+0x13800] ;  /* 0x013800008910783b */ /* 0x000e6e0000004200 */
[----:B----4-:R-:W-:Y:S01]  /*188f0*/  HMMA.16816.F32 R72, R4, R20, R72 ;  /* 0x000000140448723c */ /* 0x010fe20000001848 */
[----:B------:R-:W-:-:S04]  /*18900*/  FADD.FTZ R21, R41, R44 ;  /* 0x0000002c29157221 */ /* 0x000fc80000010000 */
[----:B------:R-:W-:-:S03]  /*18910*/  FADD.FTZ R21, R40, R21 ;  /* 0x0000001528157221 */ /* 0x000fc60000010000 */
[----:B------:R-:W-:Y:S01]  /*18920*/  HMMA.16816.F32 R68, R4, R22, R68 ;  /* 0x000000160444723c */ /* 0x000fe20000001844 */
[----:B-----5:R-:W-:Y:S01]  /*18930*/  F2FP.F16.F32.PACK_AB R4, R144, R27 ;  /* 0x0000001b9004723e */ /* 0x020fe200000000ff */
[----:B------:R-:W-:Y:S01]  /*18940*/  FADD.FTZ R23, R43, R46 ;  /* 0x0000002e2b177221 */ /* 0x000fe20000010000 */
[----:B--2---:R-:W-:Y:S01]  /*18950*/  F2FP.F16.F32.PACK_AB R5, R25, R24 ;  /* 0x000000181905723e */ /* 0x004fe200000000ff */
[----:B------:R-:W-:Y:S01]  /*18960*/  FADD.FTZ R36, R36, R21 ;  /* 0x0000001524247221 */ /* 0x000fe20000010000 */
[----:B---3--:R-:W-:Y:S01]  /*18970*/  F2FP.F16.F32.PACK_AB R6, R146, R145 ;  /* 0x000000919206723e */ /* 0x008fe200000000ff */
        /* <DEDUP_REMOVED lines=12> */
[----:B------:R-:W-:-:S04]  /*18a40*/  FADD.FTZ R20, R143, R20 ;  /* 0x000000148f147221 */ /* 0x000fc80000010000 */
[----:B------:R-:W-:Y:S01]  /*18a50*/  FADD.FTZ R149, R149, R20 ;  /* 0x0000001495957221 */ /* 0x000fe20000010000 */
[----:B------:R-:W-:Y:S01]  /*18a60*/  FADD.FTZ R20, R151, R140 ;  /* 0x0000008c97147221 */ /* 0x000fe20000010000 */
[----:B------:R-:W-:Y:S02]  /*18a70*/  HMMA.16816.F32 R128, R4, R12, R128 ;  /* 0x0000000c0480723c */ /* 0x000fe40000001880 */
[----:B------:R-:W-:Y:S01]  /*18a80*/  FADD.FTZ R154, R154, R149 ;  /* 0x000000959a9a7221 */ /* 0x000fe20000010000 */
[----:B------:R-:W-:-:S03]  /*18a90*/  FADD.FTZ R153, R153, R20 ;  /* 0x0000001499997221 */ /* 0x000fc60000010000 */
[----:B------:R-:W-:Y:S01]  /*18aa0*/  FADD.FTZ R157, R157, R154 ;  /* 0x0000009a9d9d7221 */ /* 0x000fe20000010000 */
[----:B------:R-:W-:Y:S01]  /*18ab0*/  FADD.FTZ R172, R172, R153 ;  /* 0x00000099acac7221 */ /* 0x000fe20000010000 */
[----:B------:R-:W-:Y:S01]  /*18ac0*/  HMMA.16816.F32 R124, R4, R14, R124 ;  /* 0x0000000e047c723c */ /* 0x000fe2000000187c */
[----:B------:R-:W2:Y:S01]  /*18ad0*/  LDSM.16.MT88.4 R12, [R39+0x13800] ;  /* 0x01380000270c783b */ /* 0x000ea20000004200 */
[----:B------:R-:W-:-:S04]  /*18ae0*/  FADD.FTZ R176, R176, R157 ;  /* 0x0000009db0b07221 */ /* 0x000fc80000010000 */
[----:B------:R-:W-:Y:S02]  /*18af0*/  FADD.FTZ R159, R159, R176 ;  /* 0x000000b09f9f7221 */ /* 0x000fe40000010000 */
[----:B------:R-:W-:Y:S02]  /*18b00*/  HMMA.16816.F32 R88, R4, R16, R88 ;  /* 0x000000100458723c */ /* 0x000fe40000001858 */
[----:B------:R-:W-:-:S04]  /*18b10*/  FADD.FTZ R182, R182, R159 ;  /* 0x0000009fb6b67221 */ /* 0x000fc80000010000 */
[----:B------:R-:W-:Y:S02]  /*18b20*/  FADD.FTZ R31, R31, R182 ;  /* 0x000000b61f1f7221 */ /* 0x000fe40000010000 */
[----:B------:R-:W-:Y:S01]  /*18b30*/  HMMA.16816.F32 R84, R4, R18, R84 ;  /* 0x000000120454723c */ /* 0x000fe20000001854 */
[----:B------:R-:W3:Y:S01]  /*18b40*/  LDSM.16.MT88.4 R16, [R39+0xf800] ;  /* 0x00f800002710783b */ /* 0x000ee20000004200 */
[----:B------:R-:W-:-:S06]  /*18b50*/  FADD.FTZ R184, R184, R31 ;  /* 0x0000001fb8b87221 */ /* 0x000fcc0000010000 */
[C---:B-1----:R-:W-:Y:S08]  /*18b60*/  HMMA.16816.F32 R96, R4.reuse, R8, R96 ;  /* 0x000000080460723c */ /* 0x042ff00000001860 */
[C---:B------:R-:W-:Y:S01]  /*18b70*/  HMMA.16816.F32 R92, R4.reuse, R10, R92 ;  /* 0x0000000a045c723c */ /* 0x040fe2000000185c */
[----:B------:R-:W1:Y:S07]  /*18b80*/  LDSM.16.MT88.4 R8, [R33+0xf800] ;  /* 0x00f800002108783b */ /* 0x000e6e0000004200 */
[----:B--2---:R-:W-:Y:S01]  /*18b90*/  HMMA.16816.F32 R80, R4, R12, R80 ;  /* 0x0000000c0450723c */ /* 0x004fe20000001850 */
[----:B------:R-:W-:-:S04]  /*18ba0*/  FADD.FTZ R13, R155, R172 ;  /* 0x000000ac9b0d7221 */ /* 0x000fc80000010000 */
[----:B------:R-:W-:-:S03]  /*18bb0*/  FADD.FTZ R13, R188, R13 ;  /* 0x0000000dbc0d7221 */ /* 0x000fc60000010000 */
[----:B------:R-:W-:Y:S01]  /*18bc0*/  HMMA.16816.F32 R76, R4, R14, R76 ;  /* 0x0000000e044c723c */ /* 0x000fe2000000184c */
[----:B------:R-:W-:-:S04]  /*18bd0*/  FADD.FTZ R28, R28, R13 ;  /* 0x0000000d1c1c7221 */ /* 0x000fc80000010000 */
[----:B------:R-:W-:-:S03]  /*18be0*/  FADD.FTZ R29, R29, R28 ;  /* 0x0000001c1d1d7221 */ /* 0x000fc60000010000 */
[C---:B---3--:R-:W-:Y:S08]  /*18bf0*/  HMMA.16816.F32 R112, R4.reuse, R16, R112 ;  /* 0x000000100470723c */ /* 0x048ff00000001870 */
[C---:B------:R-:W-:Y:S01]  /*18c00*/  HMMA.16816.F32 R108, R4.reuse, R18, R108 ;  /* 0x00000012046c723c */ /* 0x040fe2000000186c */
[----:B------:R-:W2:Y:S07]  /*18c10*/  LDSM.16.MT88.4 R16, [R33+0x13800] ;  /* 0x013800002110783b */ /* 0x000eae0000004200 */
[----:B-1----:R-:W-:Y:S01]  /*18c20*/  HMMA.16816.F32 R104, R4, R8, R104 ;  /* 0x000000080468723c */ /* 0x002fe20000001868 */
[----:B------:R-:W-:Y:S01]  /*18c30*/  FADD.FTZ R8, R30, R29 ;  /* 0x0000001d1e087221 */ /* 0x000fe20000010000 */
[----:B------:R-:W-:-:S03]  /*18c40*/  FADD.FTZ R9, R161, R184 ;  /* 0x000000b8a1097221 */ /* 0x000fc60000010000 */
[----:B------:R-:W-:Y:S01]  /*18c50*/  FADD.FTZ R8, R163, R8 ;  /* 0x00000008a3087221 */ /* 0x000fe20000010000 */
[----:B------:R-:W-:Y:S02]  /*18c60*/  FADD.FTZ R9, R178, R9 ;  /* 0x00000009b2097221 */ /* 0x000fe40000010000 */
[----:B------:R-:W-:Y:S01]  /*18c70*/  HMMA.16816.F32 R100, R4, R10, R100 ;  /* 0x0000000a0464723c */ /* 0x000fe20000001864 */
        /* <DEDUP_REMOVED lines=18> */
[----:B------:R-:W-:-:S04]  /*18da0*/  NOP ;  /* 0x0000000000007918 */ /* 0x000fc80000000000 */
[----:B------:R-:W-:-:S15]  /*18db0*/  @!P0 BRA `(.L_x_2587) ;  /* 0x0000005800708947 */ /* 0x000fde0003800000 */
[----:B------:R-:W-:Y:S01]  /*18dc0*/  ISETP.NE.U32.AND P3, PT, R222, RZ, PT ;  /* 0x000000ffde00720c */ /* 0x000fe20003f65070 */
[----:B------:R-:W-:-:S04]  /*18dd0*/  DEPBAR.LE SB0, 0x0 ;  /* 0x000080000000791a */ /* 0x000fc80000000000 */
[----:B------:R-:W-:Y:S01]  /*18de0*/  ISETP.NE.AND.EX P3, PT, R223, RZ, PT, P3 ;  /* 0x000000ffdf00720c */ /* 0x000fe20003f65330 */
[----:B------:R-:W-:Y:S05]  /*18df0*/  WARPSYNC.ALL ;  /* 0x0000000000007948 */ /* 0x000fea0003800000 */
[----:B------:R-:W-:Y:S01]  /*18e00*/  BSSY.RECONVERGENT B0, `(.L_x_2588) ;  /* 0x0000049000007945 */ /* 0x000fe20003800200 */
[----:B------:R-:W-:Y:S06]  /*18e10*/  BAR.SYNC.DEFER_BLOCKING 0x0 ;  /* 0x0000000000007b1d */ /* 0x000fec0000010000 */
[----:B------:R-:W-:Y:S05]  /*18e20*/  @!P3 BRA `(.L_x_2589) ;  /* 0x0000000000f8b947 */ /* 0x000fea0003800000 */
[----:B------:R-:W2:Y:S01]  /*18e30*/  LD.E R7, desc[UR6][R132.64+0x170] ;  /* 0x0001700684077980 */ /* 0x000ea2000c101900 */
[C---:B------:R-:W-:Y:S01]  /*18e40*/  VIADD R6, R61.reuse, 0xffffff00 ;  /* 0xffffff003d067836 */ /* 0x040fe20000000000 */
[----:B------:R-:W-:-:S04]  /*18e50*/  IADD3 R4, PT, PT, R61, -0x80, RZ ;  /* 0xffffff803d047810 */ /* 0x000fc80007ffe0ff */
[----:B------:R-:W-:Y:S02]  /*18e60*/  IABS R10, R4 ;  /* 0x00000004000a7213 */ /* 0x000fe40000000000 */
        /* <DEDUP_REMOVED lines=13> */
[----:B------:R-:W-:-:S06]  /*18f40*/  IMAD.HI.U32 R13, R15, R13, R14 ;  /* 0x0000000d0f0d7227 */ /* 0x000fcc00078e000e */
        /* <DEDUP_REMOVED lines=44> */
.L_x_2589:
        /* <DEDUP_REMOVED lines=8> */
.L_x_2590:
[----:B------:R-:W-:Y:S05]  /*19290*/  BSYNC.RECONVERGENT B0 ;  /* 0x0000000000007941 */ /* 0x000fea0003800200 */
.L_x_2588:
[C---:B------:R-:W-:Y:S01]  /*192a0*/  IMAD.SHL.U32 R7, R206.reuse, 0x20, RZ ;  /* 0x00000020ce077824 */ /* 0x040fe200078e00ff */
[----:B------:R-:W-:Y:S01]  /*192b0*/  SHF.L.U64.HI R4, R206, 0x5, R207 ;  /* 0x00000005ce047819 */ /* 0x000fe200000102cf */
[----:B------:R-:W-:Y:S01]  /*192c0*/  IMAD.SHL.U32 R199, R196, 0x20, RZ ;  /* 0x00000020c4c77824 */ /* 0x000fe200078e00ff */
[-C--:B------:R-:W-:Y:S01]  /*192d0*/  ISETP.GE.AND P1, PT, R198, R217.reuse, PT ;  /* 0x000000d9c600720c */ /* 0x080fe20003f26270 */
[----:B------:R-:W-:Y:S01]  /*192e0*/  IMAD.MOV.U32 R66, RZ, RZ, 0x20 ;  /* 0x00000020ff427424 */ /* 0x000fe200078e00ff */
[----:B------:R-:W-:Y:S01]  /*192f0*/  IADD3 R8, P4, PT, R7, R210, RZ ;  /* 0x000000d207087210 */ /* 0x000fe20007f9e0ff */
[----:B------:R-:W-:Y:S01]  /*19300*/  VIADD R187, R60, UR8 ;  /* 0x000000083cbb7c36 */ /* 0x000fe20008000000 */
[----:B------:R-:W-:Y:S01]  /*19310*/  ISETP.GE.AND P0, PT, R226, R217, PT ;  /* 0x000000d9e200720c */ /* 0x000fe20003f06270 */
[----:B------:R-:W-:Y:S01]  /*19320*/  BSSY.RECONVERGENT B1, `(.L_x_2591) ;  /* 0x00001fa000017945 */ /* 0x000fe20003800200 */
[----:B------:R-:W-:Y:S01]  /*19330*/  SHF.R.U32.HI R197, RZ, 0x1, R196 ;  /* 0x00000001ffc57819 */ /* 0x000fe200000116c4 */
[----:B------:R-:W-:Y:S01]  /*19340*/  IMAD.X R9, R4, 0x1, R211, P4 ;  /* 0x0000000104097824 */ /* 0x000fe200020e06d3 */
[----:B------:R-:W-:Y:S01]  /*19350*/  IADD3 R10, P4, PT, R8, R7, RZ ;  /* 0x00000007080a7210 */ /* 0x000fe20007f9e0ff */
[----:B------:R-:W-:Y:S01]  /*19360*/  IMAD.IADD R61, R187, 0x1, R64 ;  /* 0x00000001bb3d7824 */ /* 0x000fe200078e0240 */
[----:B------:R-:W-:-:S02]  /*19370*/  LOP3.LUT R5, R197, 0x8, RZ, 0xc0, !PT ;  /* 0x00000008c5057812 */ /* 0x000fc400078ec0ff */
[----:B------:R-:W-:Y:S01]  /*19380*/  LOP3.LUT R199, R199, 0x7c00, RZ, 0xc0, !PT ;  /* 0x00007c00c7c77812 */ /* 0x000fe200078ec0ff */
[----:B------:R-:W-:Y:S01]  /*19390*/  IMAD.X R11, R9, 0x1, R4, P4 ;  /* 0x00000001090b7824 */ /* 0x000fe200020e0604 */
[-C--:B------:R-:W-:Y:S01]  /*193a0*/  IADD3 R12, P4, PT, R10, R7.reuse, RZ ;  /* 0x000000070a0c7210 */ /* 0x080fe20007f9e0ff */
[----:B------:R-:W-:Y:S01]  /*193b0*/  @!PT LDS RZ, [RZ] ;  /* 0x00000000fffff984 */ /* 0x000fe20000000800 */
[----:B------:R-:W-:Y:S01]  /*193c0*/  @!PT LDS RZ, [RZ] ;  /* 0x00000000fffff984 */ /* 0x000fe20000000800 */
[----:B------:R-:W-:Y:S01]  /*193d0*/  @!PT LDS RZ, [RZ] ;  /* 0x00000000fffff984 */ /* 0x000fe20000000800 */
[----:B------:R-:W-:Y:S01]  /*193e0*/  @!P1 LDGSTS.E.BYPASS.LTC128B.128 [R63+0xc000], desc[UR6][R210.64] ;  /* 0x0c000000d23f9fae */ /* 0x000fe2000b981a06 */
[--C-:B------:R-:W-:Y:S02]  /*193f0*/  LOP3.LUT R5, R5, 0x1c0, R32.reuse, 0xf8, !PT ;  /* 0x000001c005057812 */ /* 0x100fe400078ef820 */
[----:B------:R-:W-:Y:S01]  /*19400*/  LOP3.LUT R32, R199, 0x200, R32, 0xf8, !PT ;  /* 0x00000200c7207812 */ /* 0x000fe200078ef820 */
[----:B------:R-:W-:Y:S01]  /*19410*/  @P1 STS.128 [R63+0xc000], RZ ;  /* 0x00c000ff3f001388 */ /* 0x000fe20000000c00 */
[----:B------:R-:W-:Y:S01]  /*19420*/  IMAD.X R13, R11, 0x1, R4, P4 ;  /* 0x000000010b0d7824 */ /* 0x000fe200020e0604 */
[----:B------:R-:W-:Y:S02]  /*19430*/  IADD3 R14, P4, PT, R12, R7, RZ ;  /* 0x000000070c0e7210 */ /* 0x000fe40007f9e0ff */
[----:B------:R-:W-:Y:S01]  /*19440*/  @!PT LDS RZ, [RZ] ;  /* 0x00000000fffff984 */ /* 0x000fe20000000800 */
[----:B------:R-:W-:Y:S01]  /*19450*/  @!PT LDS RZ, [RZ] ;  /* 0x00000000fffff984 */ /* 0x000fe20000000800 */
[----:B------:R-:W-:Y:S01]  /*19460*/  @!PT LDS RZ, [RZ] ;  /* 0x00000000fffff984 */ /* 0x000fe20000000800 */
[----:B------:R-:W-:Y:S01]  /*19470*/  @!P0 LDGSTS.E.BYPASS.LTC128B.128 [R63+0x10000], desc[UR6][R210.64+0x80] ;  /* 0x10000080d23f8fae */ /* 0x000fe2000b981a06 */
[----:B------:R-:W-:-:S02]  /*19480*/  LOP3.LUT R5, R32, R5, R198, 0xf6, !PT ;  /* 0x0000000520057212 */ /* 0x000fc400078ef6c6 */
[----:B------:R-:W-:Y:S01]  /*19490*/  IMAD.X R15, R13, 0x1, R4, P4 ;  /* 0x000000010d0f7824 */ /* 0x000fe200020e0604 */
[----:B------:R-:W-:Y:S01]  /*194a0*/  @P0 STS.128 [R63+0x10000], RZ ;  /* 0x010000ff3f000388 */ /* 0x000fe20000000c00 */
[----:B------:R-:W-:Y:S02]  /*194b0*/  LEA R185, R5, UR8, 0x1 ;  /* 0x0000000805b97c11 */ /* 0x000fe4000f8e08ff */
[----:B------:R-:W-:Y:S01]  /*194c0*/  SEL R66, R66, 0xffffffe0, !P6 ;  /* 0xffffffe042427807 */ /* 0x000fe20007000000 */
[----:B------:R-:W-:Y:S01]  /*194d0*/  @!PT LDS RZ, [RZ] ;  /* 0x00000000fffff984 */ /* 0x000fe20000000800 */
[----:B------:R-:W-:Y:S01]  /*194e0*/  @!PT LDS RZ, [RZ] ;  /* 0x00000000fffff984 */ /* 0x000fe20000000800 */
[----:B------:R-:W-:Y:S01]  /*194f0*/  @!PT LDS RZ, [RZ] ;  /* 0x00000000fffff984 */ /* 0x000fe20000000800 */
[----:B------:R-:W-:Y:S02]  /*19500*/  @!P1 LDGSTS.E.BYPASS.LTC128B.128 [R63+0xc800], desc[UR6][R8.64] ;  /* 0x0c800000083f9fae */ /* 0x000fe4000b981a06 */
[C---:B------:R-:W-:Y:S02]  /*19510*/  IMAD.IADD R236, R185.reuse, 0x1, R64 ;  /* 0x00000001b9ec7824 */ /* 0x040fe400078e0240 */
[----:B------:R-:W-:Y:S01]  /*19520*/  @P1 STS.128 [R63+0xc800], RZ ;  /* 0x00c800ff3f001388 */ /* 0x000fe20000000c00 */
[----:B------:R-:W-:-:S02]  /*19530*/  IMAD.IADD R48, R185, 0x1, R66 ;  /* 0x00000001b9307824 */ /* 0x000fc400078e0242 */
[----:B------:R-:W-:Y:S01]  /*19540*/  IMAD.IADD R200, R66, 0x1, R236 ;  /* 0x0000000142c87824 */ /* 0x000fe200078e02ec */
        /* <DEDUP_REMOVED lines=19> */
[----:B-1----:R-:W-:-:S03]  /*19680*/  IADD3 R8, P4, PT, R14, R7, RZ ;  /* 0x000000070e087210 */ /* 0x002fc60007f9e0ff */
[----:B------:R-:W-:Y:S01]  /*19690*/  @P1 STS.128 [R63+0xd800], RZ ;  /* 0x00d800ff3f001388 */ /* 0x000fe20000000c00 */
[----:B------:R-:W-:-:S03]  /*196a0*/  IADD3 R6, P5, PT, R8, R7, RZ ;  /* 0x0000000708067210 */ /* 0x000fc60007fbe0ff */
[----:B------:R-:W-:Y:S01]  /*196b0*/  @!PT LDS RZ, [RZ] ;  /* 0x00000000fffff984 */ /* 0x000fe20000000800 */
[----:B------:R-:W-:Y:S01]  /*196c0*/  @!PT LDS RZ, [RZ] ;  /* 0x00000000fffff984 */ /* 0x000fe20000000800 */
[----:B------:R-:W-:Y:S01]  /*196d0*/  @!PT LDS RZ, [RZ] ;  /* 0x00000000fffff984 */ /* 0x000fe20000000800 */
[----:B------:R-:W-:Y:S01]  /*196e0*/  @!P0 LDGSTS.E.BYPASS.LTC128B.128 [R63+0x11800], desc[UR6][R12.64+0x80] ;  /* 0x118000800c3f8fae */ /* 0x000fe2000b981a06 */
[--C-:B------:R-:W-:Y:S01]  /*196f0*/  IMAD.X R9, R15, 0x1, R4.reuse, P4 ;  /* 0x000000010f097824 */ /* 0x100fe200020e0604 */
[----:B------:R-:W-:Y:S02]  /*19700*/  IADD3 R16, P4, PT, R6, R7, RZ ;  /* 0x0000000706107210 */ /* 0x000fe40007f9e0ff */
[----:B------:R-:W-:Y:S01]  /*19710*/  @P0 STS.128 [R63+0x11800], RZ ;  /* 0x011800ff3f000388 */ /* 0x000fe20000000c00 */
[----:B------:R-:W-:-:S03]  /*19720*/  IMAD.X R7, R9, 0x1, R4, P5 ;  /* 0x0000000109077824 */ /* 0x000fc600028e0604 */
[----:B------:R-:W-:Y:S01]  /*19730*/  @!PT LDS RZ, [RZ] ;  /* 0x00000000fffff984 */ /* 0x000fe20000000800 */
[----:B------:R-:W-:Y:S01]  /*19740*/  @!PT LDS RZ, [RZ] ;  /* 0x00000000fffff984 */ /* 0x000fe20000000800 */
[----:B------:R-:W-:Y:S01]  /*19750*/  @!PT LDS RZ, [RZ] ;  /* 0x00000000fffff984 */ /* 0x000fe20000000800 */
[----:B------:R-:W-:Y:S01]  /*19760*/  @!P1 LDGSTS.E.BYPASS.LTC128B.128 [R63+0xe000], desc[UR6][R14.64] ;  /* 0x0e0000000e3f9fae */ /* 0x000fe2000b981a06 */
[----:B------:R-:W-:Y:S01]  /*19770*/  IMAD.X R17, R7, 0x1, R4, P4 ;  /* 0x0000000107117824 */ /* 0x000fe200020e0604 */
[----:B--2---:R-:W-:Y:S01]  /*19780*/  @!P0 MOV R10, R14 ;  /* 0x0000000e000a8202 */ /* 0x004fe20000000f00 */
[----:B------:R-:W-:Y:S01]  /*19790*/  @!P0 IMAD.MOV.U32 R11, RZ, RZ, R15 ;  /* 0x000000ffff0b8224 */ /* 0x000fe200078e000f */
        /* <DEDUP_REMOVED lines=19> */
[----:B------:R2:W-:Y:S04]  /*198d0*/  @!P1 LDGSTS.E.BYPASS.LTC128B.128 [R63+0xf000], desc[UR6][R6.64] ;  /* 0x0f000000063f9fae */ /* 0x0005e8000b981a06 */
[----:B------:R-:W-:Y:S01]  /*198e0*/  @P1 STS.128 [R63+0xf000], RZ ;  /* 0x00f000ff3f001388 */ /* 0x000fe20000000c00 */
[----:B-1----:R-:W-:Y:S01]  /*198f0*/  @!P0 MOV R8, R6 ;  /* 0x0000000600088202 */ /* 0x002fe20000000f00 */
[----:B------:R-:W-:-:S05]  /*19900*/  @!P0 IMAD.MOV.U32 R9, RZ, RZ, R7 ;  /* 0x000000ffff098224 */ /* 0x000fca00078e0007 */
        /* <DEDUP_REMOVED lines=14> */
[----:B------:R1:W-:Y:S04]  /*199f0*/  @P0 STS.128 [R63+0x13800], RZ ;  /* 0x013800ff3f000388 */ /* 0x0003e80000000c00 */
[----:B------:R-:W-:Y:S04]  /*19a00*/  LDSM.16.M88.4 R136, [R185] ;  /* 0x00000000b988783b */ /* 0x000fe80000000200 */
[----:B--2---:R-:W2:Y:S04]  /*19a10*/  LDSM.16.M88.4 R4, [R60+UR8+0x5000] ;  /* 0x005000083c04783b */ /* 0x004ea80008000200 */
[----:B------:R-:W-:Y:S04]  /*19a20*/  LDSM.16.M88.4 R48, [R48] ;  /* 0x000000003030783b */ /* 0x000fe80000000200 */
[----:B------:R-:W3:Y:S04]  /*19a30*/  LDSM.16.M88.4 R20, [R60+UR8+0x4000] ;  /* 0x004000083c14783b */ /* 0x000ee80008000200 */
[----:B------:R-:W-:Y:S01]  /*19a40*/  LDSM.16.M88.4 R12, [R60+UR8+0x4800] ;  /* 0x004800083c0c783b */ /* 0x000fe20008000200 */
[----:B-1----:R-:W-:-:S03]  /*19a50*/  IADD3 R63, PT, PT, R187, R66, RZ ;  /* 0x00000042bb3f7210 */ /* 0x002fc60007ffe0ff */
[----:B------:R-:W-:Y:S04]  /*19a60*/  LDSM.16.M88.4 R168, [R60+UR8+0x5800] ;  /* 0x005800083ca8783b */ /* 0x000fe80008000200 */
[----:B------:R-:W1:Y:S04]  /*19a70*/  LDSM.16.M88.4 R28, [R63+0x5000] ;  /* 0x005000003f1c783b */ /* 0x000e680000000200 */
[----:B------:R-:W4:Y:S04]  /*19a80*/  LDSM.16.M88.4 R160, [R60+UR8+0x6000] ;  /* 0x006000083ca0783b */ /* 0x000f280008000200 */
[----:B------:R-:W5:Y:S04]  /*19a90*/  LDSM.16.M88.4 R152, [R60+UR8+0x6800] ;  /* 0x006800083c98783b */ /* 0x000f680008000200 */
[----:B------:R-:W5:Y:S04]  /*19aa0*/  LDSM.16.M88.4 R144, [R60+UR8+0x7000] ;  /* 0x007000083c90783b */ /* 0x000f680008000200 */
[----:B------:R-:W5:Y:S01]  /*19ab0*/  LDSM.16.M88.4 R56, [R60+UR8+0x7800] ;  /* 0x007800083c38783b */ /* 0x000f620008000200 */
[C---:B--2---:R-:W-:Y:S03]  /*19ac0*/  HMMA.16816.F32 R8, R136.reuse, R4, RZ ;  /* 0x000000048808723c */ /* 0x044fe600000018ff */
[----:B------:R-:W2:Y:S04]  /*19ad0*/  LDSM.16.M88.4 R44, [R63+0x4000] ;  /* 0x004000003f2c783b */ /* 0x000ea80000000200 */
[----:B------:R-:W2:Y:S01]  /*19ae0*/  LDSM.16.M88.4 R40, [R63+0x4800] ;  /* 0x004800003f28783b */ /* 0x000ea20000000200 */
[C---:B------:R-:W-:Y:S03]  /*19af0*/  HMMA.16816.F32 R4, R136.reuse, R6, RZ ;  /* 0x000000068804723c */ /* 0x040fe600000018ff */
[----:B------:R-:W2:Y:S04]  /*19b00*/  LDSM.16.M88.4 R32, [R63+0x5800] ;  /* 0x005800003f20783b */ /* 0x000ea80000000200 */
[----:B------:R-:W2:Y:S01]  /*19b10*/  LDSM.16.M88.4 R36, [R63+0x6000] ;  /* 0x006000003f24783b */ /* 0x000ea20000000200 */
[----:B---3--:R-:W-:Y:S03]  /*19b20*/  HMMA.16816.F32 R24, R136, R20, RZ ;  /* 0x000000148818723c */ /* 0x008fe600000018ff */
[----:B------:R-:W-:Y:S04]  /*19b30*/  LDSM.16.M88.4 R52, [R63+0x6800] ;  /* 0x006800003f34783b */ /* 0x000fe80000000200 */
[----:B------:R-:W-:Y:S01]  /*19b40*/  LDSM.16.M88.4 R180, [R185+0x2000] ;  /* 0x00200000b9b4783b */ /* 0x000fe20000000200 */
[C---:B-1----:R-:W-:Y:S03]  /*19b50*/  HMMA.16816.F32 R8, R48.reuse, R28, R8 ;  /* 0x0000001c3008723c */ /* 0x042fe60000001808 */
[----:B------:R-:W-:Y:S04]  /*19b60*/  LDSM.16.M88.4 R188, [R60+UR8+0xb000] ;  /* 0x00b000083cbc783b */ /* 0x000fe80008000200 */
[----:B------:R-:W0:Y:S01]  /*19b70*/  LDGDEPBAR ;  /* 0x00000000000079af */ /* 0x000e220000000000 */
[----:B------:R-:W-:Y:S03]  /*19b80*/  HMMA.16816.F32 R4, R48, R30, R4 ;  /* 0x0000001e3004723c */ /* 0x000fe60000001804 */
[----:B------:R-:W1:Y:S05]  /*19b90*/  LDSM.16.M88.4 R28, [R63+0x7000] ;  /* 0x007000003f1c783b */ /* 0x000e6a0000000200 */
[C---:B------:R-:W-:Y:S08]  /*19ba0*/  HMMA.16816.F32 R16, R136.reuse, R12, RZ ;  /* 0x0000000c8810723c */ /* 0x040ff000000018ff */
[C---:B------:R-:W-:Y:S08]  /*19bb0*/  HMMA.16816.F32 R172, R136.reuse, R168, RZ ;  /* 0x000000a888ac723c */ /* 0x040ff000000018ff */
[C---:B------:R-:W-:Y:S08]  /*19bc0*/  HMMA.16816.F32 R20, R136.reuse, R22, RZ ;  /* 0x000000168814723c */ /* 0x040ff000000018ff */
[C---:B------:R-:W-:Y:S08]  /*19bd0*/  HMMA.16816.F32 R12, R136.reuse, R14, RZ ;  /* 0x0000000e880c723c */ /* 0x040ff000000018ff */
[C---:B------:R-:W-:Y:S08]  /*19be0*/  HMMA.16816.F32 R168, R136.reuse, R170, RZ ;  /* 0x000000aa88a8723c */ /* 0x040ff000000018ff */
[C---:B----4-:R-:W-:Y:S08]  /*19bf0*/  HMMA.16816.F32 R164, R136.reuse, R160, RZ ;  /* 0x000000a088a4723c */ /* 0x050ff000000018ff */
[C---:B-----5:R-:W-:Y:S08]  /*19c00*/  HMMA.16816.F32 R156, R136.reuse, R152, RZ ;  /* 0x00000098889c723c */ /* 0x060ff000000018ff */
[C---:B------:R-:W-:Y:S08]  /*19c10*/  HMMA.16816.F32 R148, R136.reuse, R144, RZ ;  /* 0x000000908894723c */ /* 0x040ff000000018ff */
[C---:B------:R-:W-:Y:S08]  /*19c20*/  HMMA.16816.F32 R160, R136.reuse, R162, RZ ;  /* 0x000000a288a0723c */ /* 0x040ff000000018ff */
[C---:B------:R-:W-:Y:S08]  /*19c30*/  HMMA.16816.F32 R152, R136.reuse, R154, RZ ;  /* 0x0000009a8898723c */ /* 0x040ff000000018ff */
[C---:B------:R-:W-:Y:S08]  /*19c40*/  HMMA.16816.F32 R144, R136.reuse, R146, RZ ;  /* 0x000000928890723c */ /* 0x040ff000000018ff */
[C---:B------:R-:W-:Y:S08]  /*19c50*/  HMMA.16816.F32 R140, R136.reuse, R56, RZ ;  /* 0x00000038888c723c */ /* 0x040ff000000018ff */
[----:B------:R-:W-:Y:S01]  /*19c60*/  HMMA.16816.F32 R136, R136, R58, RZ ;  /* 0x0000003a8888723c */ /* 0x000fe200000018ff */
[----:B------:R3:W4:Y:S07]  /*19c70*/  LDSM.16.M88.4 R56, [R63+0x7800] ;  /* 0x007800003f38783b */ /* 0x00072e0000000200 */
[C---:B--2---:R-:W-:Y:S08]  /*19c80*/  HMMA.16816.F32 R24, R48.reuse, R44, R24 ;  /* 0x0000002c3018723c */ /* 0x044ff00000001818 */
[C---:B------:R-:W-:Y:S01]  /*19c90*/  HMMA.16816.F32 R20, R48.reuse, R46, R20 ;  /* 0x0000002e3014723c */ /* 0x040fe20000001814 */
[----:B------:R-:W-:Y:S07]  /*19ca0*/  LDSM.16.M88.4 R44, [R61+0x4000] ;  /* 0x004000003d2c783b */ /* 0x000fee0000000200 */
[----:B------:R-:W-:Y:S01]  /*19cb0*/  HMMA.16816.F32 R16, R48, R40, R16 ;  /* 0x000000283010723c */ /* 0x000fe20000001810 */
[----:B---3--:R-:W-:-:S05]  /*19cc0*/  IMAD.IADD R63, R66, 0x1, R61 ;  /* 0x00000001423f7824 */ /* 0x008fca00078e023d */
[----:B------:R-:W-:Y:S02]  /*19cd0*/  LDSM.16.M88.4 R176, [R63+0x4000] ;  /* 0x004000003fb0783b */ /* 0x000fe40000000200 */
[C---:B------:R-:W-:Y:S02]  /*19ce0*/  HMMA.16816.F32 R12, R48.reuse, R42, R12 ;  /* 0x0000002a300c723c */ /* 0x040fe4000000180c */
[----:B------:R-:W-:Y:S04]  /*19cf0*/  LDSM.16.M88.4 R40, [R61+0x4800] ;  /* 0x004800003d28783b */ /* 0x000fe80000000200 */
[----:B------:R-:W-:Y:S02]  /*19d00*/  LDSM.16.M88.4 R64, [R63+0x4800] ;  /* 0x004800003f40783b */ /* 0x000fe40000000200 */
[C---:B------:R-:W-:Y:S08]  /*19d10*/  HMMA.16816.F32 R172, R48.reuse, R32, R172 ;  /* 0x0000002030ac723c */ /* 0x040ff000000018ac */
[C---:B------:R-:W-:Y:S01]  /*19d20*/  HMMA.16816.F32 R168, R48.reuse, R34, R168 ;  /* 0x0000002230a8723c */ /* 0x040fe200000018a8 */
[----:B------:R-:W2:Y:S04]  /*19d30*/  LDSM.16.M88.4 R32, [R236] ;  /* 0x00000000ec20783b */ /* 0x000ea80000000200 */
[----:B------:R-:W-:Y:S03]  /*19d40*/  LDSM.16.M88.4 R236, [R236+0x2000] ;  /* 0x00200000ecec783b */ /* 0x000fe60000000200 */
[C---:B------:R-:W-:Y:S08]  /*19d50*/  HMMA.16816.F32 R164, R48.reuse, R36, R164 ;  /* 0x0000002430a4723c */ /* 0x040ff000000018a4 */
[C---:B------:R-:W-:Y:S01]  /*19d60*/  HMMA.16816.F32 R160, R48.reuse, R38, R160 ;  /* 0x0000002630a0723c */ /* 0x040fe200000018a0 */
[----:B------:R-:W3:Y:S07]  /*19d70*/  LDSM.16.M88.4 R36, [R61+0x5000] ;  /* 0x005000003d24783b */ /* 0x000eee0000000200 */
[C---:B-1----:R-:W-:Y:S08]  /*19d80*/  HMMA.16816.F32 R148, R48.reuse, R28, R148 ;  /* 0x0000001c3094723c */ /* 0x042ff00000001894 */
[C---:B------:R-:W-:Y:S01]  /*19d90*/  HMMA.16816.F32 R144, R48.reuse, R30, R144 ;  /* 0x0000001e3090723c */ /* 0x040fe20000001890 */
[----:B------:R-:W1:Y:S07]  /*19da0*/  LDSM.16.M88.4 R28, [R61+0x6000] ;  /* 0x006000003d1c783b */ /* 0x000e6e0000000200 */
[C---:B------:R-:W-:Y:S08]  /*19db0*/  HMMA.16816.F32 R156, R48.reuse, R52, R156 ;  /* 0x00000034309c723c */ /* 0x040ff0000000189c */
[C---:B------:R-:W-:Y:S01]  /*19dc0*/  HMMA.16816.F32 R152, R48.reuse, R54, R152 ;  /* 0x000000363098723c */ /* 0x040fe20000001898 */
[----:B------:R-:W5:Y:S07]  /*19dd0*/  LDSM.16.M88.4 R52, [R61+0x5800] ;  /* 0x005800003d34783b */ /* 0x000f6e0000000200 */
[C---:B----4-:R-:W-:Y:S08]  /*19de0*/  HMMA.16816.F32 R140, R48.reuse, R56, R140 ;  /* 0x00000038308c723c */ /* 0x050ff0000000188c */
[----:B------:R-:W-:Y:S01]  /*19df0*/  HMMA.16816.F32 R136, R48, R58, R136 ;  /* 0x0000003a3088723c */ /* 0x000fe20000001888 */
[----:B------:R-:W4:Y:S04]  /*19e00*/  LDSM.16.M88.4 R48, [R61+0x6800] ;  /* 0x006800003d30783b */ /* 0x000f280000000200 */
[----:B------:R-:W-:Y:S03]  /*19e10*/  LDSM.16.M88.4 R56, [R63+0x5800] ;  /* 0x005800003f38783b */ /* 0x000fe60000000200 */
[C---:B--2---:R-:W-:Y:S08]  /*19e20*/  HMMA.16816.F32 R24, R32.reuse, R44, R24 ;  /* 0x0000002c2018723c */ /* 0x044ff00000001818 */
[C---:B------:R-:W-:Y:S01]  /*19e30*/  HMMA.16816.F32 R20, R32.reuse, R46, R20 ;  /* 0x0000002e2014723c */ /* 0x040fe20000001814 */
[----:B------:R-:W2:Y:S07]  /*19e40*/  LDSM.16.M88.4 R44, [R61+0x7000] ;  /* 0x007000003d2c783b */ /* 0x000eae0000000200 */
[C---:B------:R-:W-:Y:S08]  /*19e50*/  HMMA.16816.F32 R16, R32.reuse, R40, R16 ;  /* 0x000000282010723c */ /* 0x040ff00000001810 */
[C---:B------:R-:W-:Y:S01]  /*19e60*/  HMMA.16816.F32 R12, R32.reuse, R42, R12 ;  /* 0x0000002a200c723c */ /* 0x040fe2000000180c */
[----:B------:R-:W2:Y:S07]  /*19e70*/  LDSM.16.M88.4 R40, [R61+0x7800] ;  /* 0x007800003d28783b */ /* 0x000eae0000000200 */
[C---:B---3--:R-:W-:Y:S08]  /*19e80*/  HMMA.16816.F32 R8, R32.reuse, R36, R8 ;  /* 0x000000242008723c */ /* 0x048ff00000001808 */
[C---:B------:R-:W-:Y:S01]  /*19e90*/  HMMA.16816.F32 R4, R32.reuse, R38, R4 ;  /* 0x000000262004723c */ /* 0x040fe20000001804 */
[----:B------:R-:W-:Y:S07]  /*19ea0*/  LDSM.16.M88.4 R36, [R200] ;  /* 0x00000000c824783b */ /* 0x000fee0000000200 */
[C---:B-1----:R-:W-:Y:S08]  /*19eb0*/  HMMA.16816.F32 R164, R32.reuse, R28, R164 ;  /* 0x0000001c20a4723c */ /* 0x042ff000000018a4 */
[C---:B------:R-:W-:Y:S01]  /*19ec0*/  HMMA.16816.F32 R160, R32.reuse, R30, R160 ;  /* 0x0000001e20a0723c */ /* 0x040fe200000018a0 */
[----:B------:R-:W1:Y:S07]  /*19ed0*/  LDSM.16.M88.4 R28, [R63+0x5000] ;  /* 0x005000003f1c783b */ /* 0x000e6e0000000200 */
[C---:B-----5:R-:W-:Y:S08]  /*19ee0*/  HMMA.16816.F32 R172, R32.reuse, R52, R172 ;  /* 0x0000003420ac723c */ /* 0x060ff000000018ac */
[C---:B------:R-:W-:Y:S01]  /*19ef0*/  HMMA.16816.F32 R168, R32.reuse, R54, R168 ;  /* 0x0000003620a8723c */ /* 0x040fe200000018a8 */
[----:B------:R-:W3:Y:S07]  /*19f00*/  LDSM.16.M88.4 R52, [R63+0x6000] ;  /* 0x006000003f34783b */ /* 0x000eee0000000200 */
[C---:B----4-:R-:W-:Y:S08]  /*19f10*/  HMMA.16816.F32 R156, R32.reuse, R48, R156 ;  /* 0x00000030209c723c */ /* 0x050ff0000000189c */
[C---:B------:R-:W-:Y:S01]  /*19f20*/  HMMA.16816.F32 R152, R32.reuse, R50, R152 ;  /* 0x000000322098723c */ /* 0x040fe20000001898 */
[----:B------:R-:W4:Y:S07]  /*19f30*/  LDSM.16.M88.4 R48, [R63+0x6800] ;  /* 0x006800003f30783b */ /* 0x000f2e0000000200 */
[C---:B--2---:R-:W-:Y:S08]  /*19f40*/  HMMA.16816.F32 R148, R32.reuse, R44, R148 ;  /* 0x0000002c2094723c */ /* 0x044ff00000001894 */
[C---:B------:R-:W-:Y:S01]  /*19f50*/  HMMA.16816.F32 R144, R32.reuse, R46, R144 ;  /* 0x0000002e2090723c */ /* 0x040fe20000001890 */
[----:B------:R-:W-:Y:S07]  /*19f60*/  LDSM.16.M88.4 R44, [R63+0x7000] ;  /* 0x007000003f2c783b */ /* 0x000fee0000000200 */
[C---:B------:R-:W-:Y:S08]  /*19f70*/  HMMA.16816.F32 R140, R32.reuse, R40, R140 ;  /* 0x00000028208c723c */ /* 0x040ff0000000188c */
[----:B------:R-:W-:Y:S01]  /*19f80*/  HMMA.16816.F32 R136, R32, R42, R136 ;  /* 0x0000002a2088723c */ /* 0x000fe20000001888 */
[----:B------:R-:W2:Y:S04]  /*19f90*/  LDSM.16.M88.4 R32, [R60+UR8+0x8000] ;  /* 0x008000083c20783b */ /* 0x000ea80008000200 */
[----:B------:R-:W5:Y:S03]  /*19fa0*/  LDSM.16.M88.4 R40, [R63+0x7800] ;  /* 0x007800003f28783b */ /* 0x000f660000000200 */
[C---:B-1----:R-:W-:Y:S08]  /*19fb0*/  HMMA.16816.F32 R8, R36.reuse, R28, R8 ;  /* 0x0000001c2408723c */ /* 0x042ff00000001808 */
[C---:B------:R-:W-:Y:S01]  /*19fc0*/  HMMA.16816.F32 R4, R36.reuse, R30, R4 ;  /* 0x0000001e2404723c */ /* 0x040fe20000001804 */
[----:B------:R-:W1:Y:S07]  /*19fd0*/  LDSM.16.M88.4 R28, [R60+UR8+0x8800] ;  /* 0x008800083c1c783b */ /* 0x000e6e0008000200 */
[C---:B------:R-:W-:Y:S08]  /*19fe0*/  HMMA.16816.F32 R24, R36.reuse, R176, R24 ;  /* 0x000000b02418723c */ /* 0x040ff00000001818 */
[C---:B------:R-:W-:Y:S08]  /*19ff0*/  HMMA.16816.F32 R20, R36.reuse, R178, R20 ;  /* 0x000000b22414723c */ /* 0x040ff00000001814 */
[C---:B------:R-:W-:Y:S08]  /*1a000*/  HMMA.16816.F32 R16, R36.reuse, R64, R16 ;  /* 0x000000402410723c */ /* 0x040ff00000001810 */
[C---:B------:R-:W-:Y:S08]  /*1a010*/  HMMA.16816.F32 R12, R36.reuse, R66, R12 ;  /* 0x00000042240c723c */ /* 0x040ff0000000180c */
[C---:B---3--:R-:W-:Y:S08]  /*1a020*/  HMMA.16816.F32 R164, R36.reuse, R52, R164 ;  /* 0x0000003424a4723c */ /* 0x048ff000000018a4 */
[C---:B------:R-:W-:Y:S01]  /*1a030*/  HMMA.16816.F32 R160, R36.reuse, R54, R160 ;  /* 0x0000003624a0723c */ /* 0x040fe200000018a0 */
[----:B------:R-:W3:Y:S07]  /*1a040*/  LDSM.16.M88.4 R52, [R60+UR8+0x9000] ;  /* 0x009000083c34783b */ /* 0x000eee0008000200 */
[C---:B----4-:R-:W-:Y:S08]  /*1a050*/  HMMA.16816.F32 R156, R36.reuse, R48, R156 ;  /* 0x00000030249c723c */ /* 0x050ff0000000189c */
[----:B------:R-:W-:Y:S01]  /*1a060*/  HMMA.16816.F32 R152, R36, R50, R152 ;  /* 0x000000322498723c */ /* 0x000fe20000001898 */
[----:B------:R-:W4:Y:S07]  /*1a070*/  LDSM.16.M88.4 R48, [R60+UR8+0x9800] ;  /* 0x009800083c30783b */ /* 0x000f2e0008000200 */
[----:B--2---:R-:W-:Y:S01]  /*1a080*/  HMMA.16816.F32 R24, R180, R32, R24 ;  /* 0x00000020b418723c */ /* 0x004fe20000001818 */
[----:B------:R-:W-:-:S04]  /*1a090*/  MOV R32, 0x20 ;  /* 0x0000002000207802 */ /* 0x000fc80000000f00 */
[----:B------:R-:W-:-:S03]  /*1a0a0*/  SEL R32, R32, 0xffffffe0, !P6 ;  /* 0xffffffe020207807 */ /* 0x000fc60007000000 */
[C---:B-----5:R-:W-:Y:S02]  /*1a0b0*/  HMMA.16816.F32 R140, R36.reuse, R40, R140 ;  /* 0x00000028248c723c */ /* 0x060fe4000000188c */
[--C-:B------:R-:W-:Y:S02]  /*1a0c0*/  IMAD.IADD R40, R185, 0x1, R32.reuse ;  /* 0x00000001b9287824 */ /* 0x100fe400078e0220 */
[----:B------:R-:W-:Y:S02]  /*1a0d0*/  IMAD.IADD R192, R187, 0x1, R32 ;  /* 0x00000001bbc07824 */ /* 0x000fe400078e0220 */
[----:B------:R-:W-:Y:S02]  /*1a0e0*/  LDSM.16.M88.4 R184, [R60+UR8+0xb800] ;  /* 0x00b800083cb8783b */ /* 0x000fe40008000200 */
[C---:B------:R-:W-:Y:S02]  /*1a0f0*/  HMMA.16816.F32 R172, R36.reuse, R56, R172 ;  /* 0x0000003824ac723c */ /* 0x040fe400000018ac */
[----:B------:R-:W-:Y:S04]  /*1a100*/  LDSM.16.M88.4 R176, [R192+0x8000] ;  /* 0x00800000c0b0783b */ /* 0x000fe80000000200 */
[----:B------:R-:W-:Y:S02]  /*1a110*/  LDSM.16.M88.4 R64, [R192+0x8800] ;  /* 0x00880000c040783b */ /* 0x000fe40000000200 */
[C---:B------:R-:W-:Y:S02]  /*1a120*/  HMMA.16816.F32 R168, R36.reuse, R58, R168 ;  /* 0x0000003a24a8723c */ /* 0x040fe400000018a8 */
[----:B------:R-:W-:Y:S06]  /*1a130*/  LDSM.16.M88.4 R56, [R192+0xa000] ;  /* 0x00a00000c038783b */ /* 0x000fec0000000200 */
[C---:B------:R-:W-:Y:S08]  /*1a140*/  HMMA.16816.F32 R148, R36.reuse, R44, R148 ;  /* 0x0000002c2494723c */ /* 0x040ff00000001894 */
[C---:B------:R-:W-:Y:S01]  /*1a150*/  HMMA.16816.F32 R144, R36.reuse, R46, R144 ;  /* 0x0000002e2490723c */ /* 0x040fe20000001890 */
[----:B------:R-:W2:Y:S07]  /*1a160*/  LDSM.16.M88.4 R44, [R60+UR8+0xa000] ;  /* 0x00a000083c2c783b */ /* 0x000eae0008000200 */
[----:B------:R-:W-:Y:S01]  /*1a170*/  HMMA.16816.F32 R136, R36, R42, R136 ;  /* 0x0000002a2488723c */ /* 0x000fe20000001888 */
[----:B------:R5:W2:Y:S04]  /*1a180*/  LDSM.16.M88.4 R36, [R60+UR8+0xa800] ;  /* 0x00a800083c24783b */ /* 0x000aa80008000200 */
[----:B------:R-:W-:Y:S03]  /*1a190*/  LDSM.16.M88.4 R40, [R40+0x2000] ;  /* 0x002000002828783b */ /* 0x000fe60000000200 */
[C---:B------:R-:W-:Y:S01]  /*1a1a0*/  HMMA.16816.F32 R20, R180.reuse, R34, R20 ;  /* 0x00000022b414723c */ /* 0x040fe20000001814 */
[----:B------:R-:W2:Y:S07]  /*1a1b0*/  LDSM.16.M88.4 R32, [R192+0x9000] ;  /* 0x00900000c020783b */ /* 0x000eae0000000200 */
[C---:B-1----:R-:W-:Y:S08]  /*1a1c0*/  HMMA.16816.F32 R16, R180.reuse, R28, R16 ;  /* 0x0000001cb410723c */ /* 0x042ff00000001810 */
[----:B------:R-:W-:Y:S01]  /*1a1d0*/  HMMA.16816.F32 R12, R180, R30, R12 ;  /* 0x0000001eb40c723c */ /* 0x000fe2000000180c */
[----:B------:R-:W1:Y:S01]  /*1a1e0*/  LDSM.16.M88.4 R28, [R192+0x9800] ;  /* 0x00980000c01c783b */ /* 0x000e620000000200 */
[----:B-----5:R-:W-:-:S05]  /*1a1f0*/  VIADD R60, R62, 0xfffffffe ;  /* 0xfffffffe3e3c7836 */ /* 0x020fca0000000000 */
[----:B------:R-:W-:Y:S01]  /*1a200*/  ISETP.GT.AND P4, PT, R60, R203, PT ;  /* 0x000000cb3c00720c */ /* 0x000fe20003f84270 */
[C---:B---3--:R-:W-:Y:S08]  /*1a210*/  HMMA.16816.F32 R8, R180.reuse, R52, R8 ;  /* 0x00000034b408723c */ /* 0x048ff00000001808 */
[C---:B------:R-:W-:Y:S01]  /*1a220*/  HMMA.16816.F32 R4, R180.reuse, R54, R4 ;  /* 0x00000036b404723c */ /* 0x040fe20000001804 */
[----:B------:R-:W3:Y:S07]  /*1a230*/  LDSM.16.M88.4 R52, [R192+0xa800] ;  /* 0x00a80000c034783b */ /* 0x000eee0000000200 */
[C---:B----4-:R-:W-:Y:S08]  /*1a240*/  HMMA.16816.F32 R172, R180.reuse, R48, R172 ;  /* 0x00000030b4ac723c */ /* 0x050ff000000018ac */
[C---:B------:R-:W-:Y:S01]  /*1a250*/  HMMA.16816.F32 R168, R180.reuse, R50, R168 ;  /* 0x00000032b4a8723c */ /* 0x040fe200000018a8 */
[----:B------:R-:W4:Y:S07]  /*1a260*/  LDSM.16.M88.4 R48, [R192+0xb000] ;  /* 0x00b00000c030783b */ /* 0x000f2e0000000200 */
[C---:B--2---:R-:W-:Y:S08]  /*1a270*/  HMMA.16816.F32 R164, R180.reuse, R44, R164 ;  /* 0x0000002cb4a4723c */ /* 0x044ff000000018a4 */
[C---:B------:R-:W-:Y:S01]  /*1a280*/  HMMA.16816.F32 R160, R180.reuse, R46, R160 ;  /* 0x0000002eb4a0723c */ /* 0x040fe200000018a0 */
[----:B------:R-:W2:Y:S04]  /*1a290*/  LDSM.16.M88.4 R44, [R192+0xb800] ;  /* 0x00b80000c02c783b */ /* 0x000ea80000000200 */
[----:B------:R-:W-:Y:S03]  /*1a2a0*/  LDSM.16.M88.4 R192, [R61+0x9800] ;  /* 0x009800003dc0783b */ /* 0x000fe60000000200 */
[C---:B------:R-:W-:Y:S08]  /*1a2b0*/  HMMA.16816.F32 R156, R180.reuse, R36, R156 ;  /* 0x00000024b49c723c */ /* 0x040ff0000000189c */
[----:B------:R-:W-:Y:S01]  /*1a2c0*/  HMMA.16816.F32 R152, R180, R38, R152 ;  /* 0x00000026b498723c */ /* 0x000fe20000001898 */
[----:B------:R-:W5:Y:S07]  /*1a2d0*/  LDSM.16.M88.4 R36, [R61+0x8000] ;  /* 0x008000003d24783b */ /* 0x000f6e0000000200 */
[C---:B------:R-:W-:Y:S08]  /*1a2e0*/  HMMA.16816.F32 R8, R40.reuse, R32, R8 ;  /* 0x000000202808723c */ /* 0x040ff00000001808 */
[C---:B------:R-:W-:Y:S01]  /*1a2f0*/  HMMA.16816.F32 R4, R40.reuse, R34, R4 ;  /* 0x000000222804723c */ /* 0x040fe20000001804 */
[----:B------:R-:W5:Y:S07]  /*1a300*/  LDSM.16.M88.4 R32, [R61+0x8800] ;  /* 0x008800003d20783b */ /* 0x000f6e0000000200 */
[C---:B-1----:R-:W-:Y:S08]  /*1a310*/  HMMA.16816.F32 R172, R40.reuse, R28, R172 ;  /* 0x0000001c28ac723c */ /* 0x042ff000000018ac */
[----:B------:R-:W-:Y:S01]  /*1a320*/  HMMA.16816.F32 R168, R40, R30, R168 ;  /* 0x0000001e28a8723c */ /* 0x000fe200000018a8 */
[----:B------:R-:W1:Y:S07]  /*1a330*/  LDSM.16.M88.4 R28, [R61+0x9000] ;  /* 0x009000003d1c783b */ /* 0x000e6e0000000200 */
[C---:B------:R-:W-:Y:S08]  /*1a340*/  HMMA.16816.F32 R148, R180.reuse, R188, R148 ;  /* 0x000000bcb494723c */ /* 0x040ff00000001894 */
[C---:B------:R-:W-:Y:S01]  /*1a350*/  HMMA.16816.F32 R144, R180.reuse, R190, R144 ;  /* 0x000000beb490723c */ /* 0x040fe20000001890 */
[----:B------:R-:W1:Y:S07]  /*1a360*/  LDSM.16.M88.4 R188, [R61+0xa000] ;  /* 0x00a000003dbc783b */ /* 0x000e6e0000000200 */
[C---:B------:R-:W-:Y:S08]  /*1a370*/  HMMA.16816.F32 R140, R180.reuse, R184, R140 ;  /* 0x000000b8b48c723c */ /* 0x040ff0000000188c */
[----:B------:R-:W-:Y:S01]  /*1a380*/  HMMA.16816.F32 R136, R180, R186, R136 ;  /* 0x000000bab488723c */ /* 0x000fe20000001888 */
[----:B------:R-:W1:Y:S04]  /*1a390*/  LDSM.16.M88.4 R184, [R61+0xa800] ;  /* 0x00a800003db8783b */ /* 0x000e680000000200 */
[----:B------:R-:W1:Y:S03]  /*1a3a0*/  LDSM.16.M88.4 R180, [R61+0xb000] ;  /* 0x00b000003db4783b */ /* 0x000e660000000200 */
[C---:B------:R-:W-:Y:S08]  /*1a3b0*/  HMMA.16816.F32 R24, R40.reuse, R176, R24 ;  /* 0x000000b02818723c */ /* 0x040ff00000001818 */
[C---:B------:R-:W-:Y:S01]  /*1a3c0*/  HMMA.16816.F32 R20, R40.reuse, R178, R20 ;  /* 0x000000b22814723c */ /* 0x040fe20000001814 */
[----:B------:R-:W1:Y:S07]  /*1a3d0*/  LDSM.16.M88.4 R176, [R61+0xb800] ;  /* 0x00b800003db0783b */ /* 0x000e6e0000000200 */
[C---:B------:R-:W-:Y:S08]  /*1a3e0*/  HMMA.16816.F32 R16, R40.reuse, R64, R16 ;  /* 0x000000402810723c */ /* 0x040ff00000001810 */
[C---:B------:R-:W-:Y:S01]  /*1a3f0*/  HMMA.16816.F32 R12, R40.reuse, R66, R12 ;  /* 0x00000042280c723c */ /* 0x040fe2000000180c */
[----:B------:R-:W-:Y:S07]  /*1a400*/  LDSM.16.M88.4 R64, [R200+0x2000] ;  /* 0x00200000c840783b */ /* 0x000fee0000000200 */
[C---:B------:R-:W-:Y:S08]  /*1a410*/  HMMA.16816.F32 R164, R40.reuse, R56, R164 ;  /* 0x0000003828a4723c */ /* 0x040ff000000018a4 */
[C---:B------:R-:W-:Y:S01]  /*1a420*/  HMMA.16816.F32 R160, R40.reuse, R58, R160 ;  /* 0x0000003a28a0723c */ /* 0x040fe200000018a0 */
[----:B------:R-:W1:Y:S07]  /*1a430*/  LDSM.16.M88.4 R56, [R63+0x8000] ;  /* 0x008000003f38783b */ /* 0x000e6e0000000200 */
[C---:B---3--:R-:W-:Y:S08]  /*1a440*/  HMMA.16816.F32 R156, R40.reuse, R52, R156 ;  /* 0x00000034289c723c */ /* 0x048ff0000000189c */
[C---:B------:R-:W-:Y:S01]  /*1a450*/  HMMA.16816.F32 R152, R40.reuse, R54, R152 ;  /* 0x000000362898723c */ /* 0x040fe20000001898 */
[----:B------:R-:W3:Y:S07]  /*1a460*/  LDSM.16.M88.4 R52, [R63+0x8800] ;  /* 0x008800003f34783b */ /* 0x000eee0000000200 */
[C---:B----4-:R-:W-:Y:S08]  /*1a470*/  HMMA.16816.F32 R148, R40.reuse, R48, R148 ;  /* 0x000000302894723c */ /* 0x050ff00000001894 */
[C---:B------:R-:W-:Y:S01]  /*1a480*/  HMMA.16816.F32 R144, R40.reuse, R50, R144 ;  /* 0x000000322890723c */ /* 0x040fe20000001890 */
[----:B------:R-:W4:Y:S07]  /*1a490*/  LDSM.16.M88.4 R48, [R63+0x9000] ;  /* 0x009000003f30783b */ /* 0x000f2e0000000200 */
[C---:B--2---:R-:W-:Y:S08]  /*1a4a0*/  HMMA.16816.F32 R140, R40.reuse, R44, R140 ;  /* 0x0000002c288c723c */ /* 0x044ff0000000188c */
[----:B------:R-:W-:Y:S01]  /*1a4b0*/  HMMA.16816.F32 R136, R40, R46, R136 ;  /* 0x0000002e2888723c */ /* 0x000fe20000001888 */
[----:B------:R-:W2:Y:S04]  /*1a4c0*/  LDSM.16.M88.4 R44, [R63+0x9800] ;  /* 0x009800003f2c783b */ /* 0x000ea80000000200 */
[----:B------:R-:W2:Y:S03]  /*1a4d0*/  LDSM.16.M88.4 R40, [R63+0xa000] ;  /* 0x00a000003f28783b */ /* 0x000ea60000000200 */
[C---:B-----5:R-:W-:Y:S08]  /*1a4e0*/  HMMA.16816.F32 R24, R236.reuse, R36, R24 ;  /* 0x00000024ec18723c */ /* 0x060ff00000001818 */
[C---:B------:R-:W-:Y:S01]  /*1a4f0*/  HMMA.16816.F32 R20, R236.reuse, R38, R20 ;  /* 0x00000026ec14723c */ /* 0x040fe20000001814 */
[----:B------:R-:W5:Y:S07]  /*1a500*/  LDSM.16.M88.4 R36, [R63+0xa800] ;  /* 0x00a800003f24783b */ /* 0x000f6e0000000200 */
[C---:B------:R-:W-:Y:S08]  /*1a510*/  HMMA.16816.F32 R16, R236.reuse, R32, R16 ;  /* 0x00000020ec10723c */ /* 0x040ff00000001810 */
[C---:B------:R-:W-:Y:S01]  /*1a520*/  HMMA.16816.F32 R12, R236.reuse, R34, R12 ;  /* 0x00000022ec0c723c */ /* 0x040fe2000000180c */
[----:B------:R-:W5:Y:S07]  /*1a530*/  LDSM.16.M88.4 R32, [R63+0xb000] ;  /* 0x00b000003f20783b */ /* 0x000f6e0000000200 */
[C---:B-1----:R-:W-:Y:S08]  /*1a540*/  HMMA.16816.F32 R8, R236.reuse, R28, R8 ;  /* 0x0000001cec08723c */ /* 0x042ff00000001808 */
[----:B------:R-:W-:Y:S01]  /*1a550*/  HMMA.16816.F32 R4, R236, R30, R4 ;  /* 0x0000001eec04723c */ /* 0x000fe20000001804 */
[----:B------:R-:W1:Y:S01]  /*1a560*/  LDSM.16.M88.4 R28, [R63+0xb800] ;  /* 0x00b800003f1c783b */ /* 0x000e620000000200 */
[----:B------:R-:W-:-:S06]  /*1a570*/  DEPBAR.LE SB0, 0x0 ;  /* 0x000080000000791a */ /* 0x000fcc0000000000 */
        /* <DEDUP_REMOVED lines=14> */
[C---:B----4-:R-:W-:Y:S08]  /*1a660*/  HMMA.16816.F32 R8, R64.reuse, R48, R8 ;  /* 0x000000304008723c */ /* 0x050ff00000001808 */
[C---:B------:R-:W-:Y:S08]  /*1a670*/  HMMA.16816.F32 R4, R64.reuse, R50, R4 ;  /* 0x000000324004723c */ /* 0x040ff00000001804 */
[C---:B--2---:R-:W-:Y:S08]  /*1a680*/  HMMA.16816.F32 R172, R64.reuse, R44, R172 ;  /* 0x0000002c40ac723c */ /* 0x044ff000000018ac */
[C---:B------:R-:W-:Y:S08]  /*1a690*/  HMMA.16816.F32 R168, R64.reuse, R46, R168 ;  /* 0x0000002e40a8723c */ /* 0x040ff000000018a8 */
[C---:B------:R-:W-:Y:S08]  /*1a6a0*/  HMMA.16816.F32 R164, R64.reuse, R40, R164 ;  /* 0x0000002840a4723c */ /* 0x040ff000000018a4 */
[C---:B------:R-:W-:Y:S08]  /*1a6b0*/  HMMA.16816.F32 R160, R64.reuse, R42, R160 ;  /* 0x0000002a40a0723c */ /* 0x040ff000000018a0 */
[C---:B-----5:R-:W-:Y:S08]  /*1a6c0*/  HMMA.16816.F32 R156, R64.reuse, R36, R156 ;  /* 0x00000024409c723c */ /* 0x060ff0000000189c */
[C---:B------:R-:W-:Y:S08]  /*1a6d0*/  HMMA.16816.F32 R152, R64.reuse, R38, R152 ;  /* 0x000000264098723c */ /* 0x040ff00000001898 */
[C---:B------:R-:W-:Y:S08]  /*1a6e0*/  HMMA.16816.F32 R148, R64.reuse, R32, R148 ;  /* 0x000000204094723c */ /* 0x040ff00000001894 */
[C---:B------:R-:W-:Y:S08]  /*1a6f0*/  HMMA.16816.F32 R144, R64.reuse, R34, R144 ;  /* 0x000000224090723c */ /* 0x040ff00000001890 */
[C---:B-1----:R-:W-:Y:S08]  /*1a700*/  HMMA.16816.F32 R140, R64.reuse, R28, R140 ;  /* 0x0000001c408c723c */ /* 0x042ff0000000188c */
[----:B------:R-:W-:Y:S01]  /*1a710*/  HMMA.16816.F32 R136, R64, R30, R136 ;  /* 0x0000001e4088723c */ /* 0x000fe20000001888 */
[----:B------:R-:W-:Y:S06]  /*1a720*/  BAR.SYNC.DEFER_BLOCKING 0x0 ;  /* 0x0000000000007b1d */ /* 0x000fec0000010000 */
[----:B------:R-:W-:-:S13]  /*1a730*/  @!P4 BRA `(.L_x_2592) ;  /* 0x0000000800e0c947 */ /* 0x000fda0003800000 */
[----:B------:R-:W-:Y:S04]  /*1a740*/  BSSY.RECONVERGENT B0, `(.L_x_2593) ;  /* 0x0000049000007945 */ /* 0x000fe80003800200 */
[----:B------:R-:W-:Y:S05]  /*1a750*/  @!P3 BRA `(.L_x_2594) ;  /* 0x0000000000fcb947 */ /* 0x000fea0003800000 */
[----:B------:R-:W2:Y:S01]  /*1a760*/  LD.E R37, desc[UR6][R132.64+0x170] ;  /* 0x0001700684257980 */ /* 0x000ea2000c101900 */
[----:B------:R-:W-:Y:S01]  /*1a770*/  SHF.L.U32 R34, R60, 0x7, RZ ;  /* 0x000000073c227819 */ /* 0x000fe200000006ff */
[----:B------:R-:W-:-:S03]  /*1a780*/  IMAD.SHL.U32 R32, R62, 0x80, RZ ;  /* 0x000000803e207824 */ /* 0x000fc600078e00ff */
[----:B------:R-:W-:Y:S02]  /*1a790*/  IABS R30, R34 ;  /* 0x00000022001e7213 */ /* 0x000fe40000000000 */
[----:B------:R-:W-:Y:S02]  /*1a7a0*/  IADD3 R32, PT, PT, R32, -0x180, RZ ;  /* 0xfffffe8020207810 */ /* 0x000fe40007ffe0ff */
[-C--:B--2---:R-:W-:Y:S02]  /*1a7b0*/  IABS R31, R37.reuse ;  /* 0x00000025001f7213 */ /* 0x084fe40000000000 */
[-C--:B------:R-:W-:Y:S02]  /*1a7c0*/  IABS R29, R37.reuse ;  /* 0x00000025001d7213 */ /* 0x080fe40000000000 */
[----:B------:R-:W1:Y:S01]  /*1a7d0*/  I2F.RP R33, R31 ;  /* 0x0000001f00217306 */ /* 0x000e620000209400 */
[----:B------:R-:W-:Y:S02]  /*1a7e0*/  LOP3.LUT R34, R34, R37, RZ, 0x3c, !PT ;  /* 0x0000002522227212 */ /* 0x000fe400078e3cff */
        /* <DEDUP_REMOVED lines=54> */
.L_x_2594:
        /* <DEDUP_REMOVED lines=8> */
.L_x_2595:
[----:B------:R-:W-:Y:S05]  /*1abd0*/  BSYNC.RECONVERGENT B0 ;  /* 0x0000000000007941 */ /* 0x000fea0003800200 */
.L_x_2593:
[----:B------:R-:W-:Y:S01]  /*1abe0*/  LOP3.LUT R29, R219, 0x1c0, RZ, 0xc0, !PT ;  /* 0x000001c0db1d7812 */ /* 0x000fe200078ec0ff */
[C---:B------:R-:W-:Y:S01]  /*1abf0*/  IMAD.SHL.U32 R28, R204.reuse, 0x20, RZ ;  /* 0x00000020cc1c7824 */ /* 0x040fe200078e00ff */
[C---:B------:R-:W-:Y:S01]  /*1ac00*/  LEA R34, P3, R204.reuse, R208, 0x5 ;  /* 0x000000d0cc227211 */ /* 0x040fe200078628ff */
[----:B------:R-:W-:Y:S01]  /*1ac10*/  @!P1 IMAD.MOV.U32 R36, RZ, RZ, R208 ;  /* 0x000000ffff249224 */ /* 0x000fe200078e00d0 */
[----:B------:R-:W-:Y:S01]  /*1ac20*/  LOP3.LUT R29, R29, 0x38, R196, 0xf8, !PT ;  /* 0x000000381d1d7812 */ /* 0x000fe200078ef8c4 */
[----:B------:R-:W-:Y:S01]  /*1ac30*/  @!P1 IMAD.MOV.U32 R37, RZ, RZ, R209 ;  /* 0x000000ffff259224 */ /* 0x000fe200078e00d1 */
[C-C-:B------:R-:W-:Y:S02]  /*1ac40*/  LEA.HI.X R35, R204.reuse, R209, R205.reuse, 0x5, P3 ;  /* 0x000000d1cc237211 */ /* 0x140fe400018f2ccd */
[----:B------:R-:W-:Y:S02]  /*1ac50*/  LOP3.LUT R30, R29, R198, RZ, 0x3c, !PT ;  /* 0x000000c61d1e7212 */ /* 0x000fe400078e3cff */
[----:B------:R-:W-:-:S02]  /*1ac60*/  SHF.L.U64.HI R29, R204, 0x5, R205 ;  /* 0x00000005cc1d7819 */ /* 0x000fc400000102cd */
[----:B------:R-:W-:Y:S02]  /*1ac70*/  LOP3.LUT R30, R30, 0x1e00, R219, 0xf8, !PT ;  /* 0x00001e001e1e7812 */ /* 0x000fe400078ef8db */
[----:B------:R-:W-:Y:S02]  /*1ac80*/  IADD3 R32, P3, PT, R28, R34, RZ ;  /* 0x000000221c207210 */ /* 0x000fe40007f7e0ff */
[----:B------:R-:W-:-:S03]  /*1ac90*/  LEA R30, R30, UR8, 0x1 ;  /* 0x000000081e1e7c11 */ /* 0x000fc6000f8e08ff */
[----:B------:R-:W-:Y:S01]  /*1aca0*/  IMAD.X R33, R29, 0x1, R35, P3 ;  /* 0x000000011d217824 */ /* 0x000fe200018e0623 */
[-C--:B------:R-:W-:Y:S01]  /*1acb0*/  IADD3 R38, P3, PT, R32, R28.reuse, RZ ;  /* 0x0000001c20267210 */ /* 0x080fe20007f7e0ff */
[----:B------:R-:W-:Y:S01]  /*1acc0*/  @!PT LDS RZ, [RZ] ;  /* 0x00000000fffff984 */ /* 0x000fe20000000800 */
[----:B------:R-:W-:Y:S01]  /*1acd0*/  @!PT LDS RZ, [RZ] ;  /* 0x00000000fffff984 */ /* 0x000fe20000000800 */
[----:B------:R-:W-:Y:S01]  /*1ace0*/  @!PT LDS RZ, [RZ] ;  /* 0x00000000fffff984 */ /* 0x000fe20000000800 */
[----:B------:R1:W-:Y:S04]  /*1acf0*/  @!P1 LDGSTS.E.BYPASS.LTC128B.128 [R30+0x4000], desc[UR6][R36.64] ;  /* 0x04000000241e9fae */ /* 0x0003e8000b981a06 */
        /* <DEDUP_REMOVED lines=17> */
[----:B------:R3:W-:Y:S01]  /*1ae10*/  @!P0 LDGSTS.E.BYPASS.LTC128B.128 [R30+0x8800], desc[UR6][R34.64+0x80] ;  /* 0x08800080221e8fae */ /* 0x0007e2000b981a06 */
[----:B-1----:R-:W-:-:S03]  /*1ae20*/  IADD3 R36, P3, PT, R40, R28, RZ ;  /* 0x0000001c28247210 */ /* 0x002fc60007f7e0ff */
[----:B------:R2:W-:Y:S04]  /*1ae30*/  @P0 STS.128 [R30+0x8800], RZ ;  /* 0x008800ff1e000388 */ /* 0x0005e80000000c00 */
[----:B------:R-:W-:Y:S01]  /*1ae40*/  @!PT LDS RZ, [RZ] ;  /* 0x00000000fffff984 */ /* 0x000fe20000000800 */
[----:B------:R-:W-:Y:S01]  /*1ae50*/  @!PT LDS RZ, [RZ] ;  /* 0x00000000fffff984 */ /* 0x000fe20000000800 */
[----:B------:R-:W-:Y:S01]  /*1ae60*/  @!PT LDS RZ, [RZ] ;  /* 0x00000000fffff984 */ /* 0x000fe20000000800 */
[----:B------:R-:W-:Y:S01]  /*1ae70*/  @!P1 LDGSTS.E.BYPASS.LTC128B.128 [R30+0x5000], desc[UR6][R32.64] ;  /* 0x05000000201e9fae */ /* 0x000fe2000b981a06 */
[----:B------:R-:W-:-:S03]  /*1ae80*/  IMAD.X R37, R41, 0x1, R29, P3 ;  /* 0x0000000129257824 */ /* 0x000fc600018e061d */
        /* <DEDUP_REMOVED lines=9> */
[----:B------:R-:W-:Y:S01]  /*1af20*/  @!P1 LDGSTS.E.BYPASS.LTC128B.128 [R30+0x5800], desc[UR6][R38.64] ;  /* 0x05800000261e9fae */ /* 0x000fe2000b981a06 */
[----:B---3--:R-:W-:-:S03]  /*1af30*/  IADD3 R34, P4, PT, R36, R28, RZ ;  /* 0x0000001c24227210 */ /* 0x008fc60007f9e0ff */
[----:B------:R2:W-:Y:S01]  /*1af40*/  @P1 STS.128 [R30+0x5800], RZ ;  /* 0x005800ff1e001388 */ /* 0x0005e20000000c00 */
[----:B------:R-:W-:Y:S01]  /*1af50*/  IADD3 R28, P3, PT, R34, R28, RZ ;  /* 0x0000001c221c7210 */ /* 0x000fe20007f7e0ff */
[----:B------:R-:W-:-:S05]  /*1af60*/  IMAD.X R35, R37, 0x1, R29, P4 ;  /* 0x0000000125237824 */ /* 0x000fca00020e061d */
[----:B------:R-:W-:Y:S01]  /*1af70*/  IADD3.X R29, PT, PT, R35, R29, RZ, P3, !PT ;  /* 0x0000001d231d7210 */ /* 0x000fe20001ffe4ff */
        /* <DEDUP_REMOVED lines=21> */
[----:B-1----:R-:W-:-:S03]  /*1b0d0*/  @!P0 IMAD.MOV.U32 R32, RZ, RZ, R36 ;  /* 0x000000ffff208224 */ /* 0x002fc600078e0024 */
        /* <DEDUP_REMOVED lines=30> */
.L_x_2592:
[----:B------:R-:W-:Y:S05]  /*1b2c0*/  BSYNC.RECONVERGENT B1 ;  /* 0x0000000000017941 */ /* 0x000fea0003800200 */
.L_x_2591:
[----:B------:R-:W3:Y:S01]  /*1b2d0*/  LD.E R61, desc[UR6][R132.64+0xdc] ;  /* 0x0000dc06843d7980 */ /* 0x000ee2000c101900 */
[----:B--2---:R-:W-:-:S04]  /*1b2e0*/  IMAD R28, R62, 0x80, R135 ;  /* 0x000000803e1c7824 */ /* 0x004fc800078e0287 */
[C---:B------:R-:W-:Y:S02]  /*1b2f0*/  VIADD R29, R28.reuse, 0xffffff00 ;  /* 0xffffff001c1d7836 */ /* 0x040fe40000000000 */
[----:B------:R-:W-:-:S03]  /*1b300*/  VIADD R30, R28, 0xffffff01 ;  /* 0xffffff011c1e7836 */ /* 0x000fc60000000000 */
[CC--:B------:R-:W-:Y:S02]  /*1b310*/  ISETP.GE.AND P0, PT, R29.reuse, R228.reuse, PT ;  /* 0x000000e41d00720c */ /* 0x0c0fe40003f06270 */
[C---:B------:R-:W-:Y:S02]  /*1b320*/  ISETP.GE.AND P1, PT, R29.reuse, R227, PT ;  /* 0x000000e31d00720c */ /* 0x040fe40003f26270 */
[----:B------:R-:W-:Y:S02]  /*1b330*/  ISETP.GE.AND P4, PT, R30, R228, PT ;  /* 0x000000e41e00720c */ /* 0x000fe40003f86270 */
[----:B------:R-:W-:Y:S02]  /*1b340*/  FSEL R31, R24, -INF , P0 ;  /* 0xff800000181f7808 */ /* 0x000fe40000000000 */
[----:B------:R-:W-:Y:S02]  /*1b350*/  FSEL R24, R26, -INF , P1 ;  /* 0xff8000001a187808 */ /* 0x000fe40000800000 */
[----:B------:R-:W-:-:S02]  /*1b360*/  ISETP.GE.AND P5, PT, R29, R224, PT ;  /* 0x000000e01d00720c */ /* 0x000fc40003fa6270 */
[----:B------:R-:W-:Y:S02]  /*1b370*/  ISETP.GE.AND P3, PT, R29, R225, PT ;  /* 0x000000e11d00720c */ /* 0x000fe40003f66270 */
[----:B------:R-:W-:Y:S02]  /*1b380*/  ISETP.GE.AND P1, PT, R30, R227, PT ;  /* 0x000000e31e00720c */ /* 0x000fe40003f26270 */
[----:B------:R-:W-:Y:S01]  /*1b390*/  FSEL R29, R25, -INF , P4 ;  /* 0xff800000191d7808 */ /* 0x000fe20002000000 */
[----:B------:R-:W-:Y:S01]  /*1b3a0*/  VIADD R25, R28, 0xffffff08 ;  /* 0xffffff081c197836 */ /* 0x000fe20000000000 */
[C---:B------:R-:W-:Y:S02]  /*1b3b0*/  ISETP.GE.AND P0, PT, R30.reuse, R224, PT ;  /* 0x000000e01e00720c */ /* 0x040fe40003f06270 */
[----:B------:R-:W-:Y:S01]  /*1b3c0*/  ISETP.GE.AND P4, PT, R30, R225, PT ;  /* 0x000000e11e00720c */ /* 0x000fe20003f86270 */
[----:B------:R-:W-:Y:S01]  /*1b3d0*/  VIADD R30, R28, 0xffffff09 ;  /* 0xffffff091c1e7836 */ /* 0x000fe20000000000 */
[----:B------:R-:W-:-:S02]  /*1b3e0*/  FSEL R26, R27, -INF , P1 ;  /* 0xff8000001b1a7808 */ /* 0x000fc40000800000 */
[----:B------:R-:W-:Y:S02]  /*1b3f0*/  FSEL R31, R31, -INF , !P5 ;  /* 0xff8000001f1f7808 */ /* 0x000fe40006800000 */
[----:B------:R-:W-:Y:S02]  /*1b400*/  FSEL R24, R24, -INF , !P3 ;  /* 0xff80000018187808 */ /* 0x000fe40005800000 */
[----:B------:R-:W-:Y:S02]  /*1b410*/  FSEL R27, R29, -INF , !P0 ;  /* 0xff8000001d1b7808 */ /* 0x000fe40004000000 */
[C---:B------:R-:W-:Y:S02]  /*1b420*/  ISETP.GE.AND P1, PT, R25.reuse, R228, PT ;  /* 0x000000e41900720c */ /* 0x040fe40003f26270 */
[C---:B------:R-:W-:Y:S02]  /*1b430*/  ISETP.GE.AND P5, PT, R25.reuse, R224, PT ;  /* 0x000000e01900720c */ /* 0x040fe40003fa6270 */
[----:B------:R-:W-:-:S02]  /*1b440*/  ISETP.GE.AND P0, PT, R25, R227, PT ;  /* 0x000000e31900720c */ /* 0x000fc40003f06270 */
[----:B------:R-:W-:Y:S02]  /*1b450*/  ISETP.GE.AND P3, PT, R25, R225, PT ;  /* 0x000000e11900720c */ /* 0x000fe40003f66270 */
[----:B------:R-:W-:Y:S02]  /*1b460*/  FSEL R25, R26, -INF , !P4 ;  /* 0xff8000001a197808 */ /* 0x000fe40006000000 */
[----:B------:R-:W-:Y:S02]  /*1b470*/  ISETP.GE.AND P4, PT, R30, R228, PT ;  /* 0x000000e41e00720c */ /* 0x000fe40003f86270 */
[----:B------:R-:W-:Y:S02]  /*1b480*/  FSEL R26, R22, -INF , P0 ;  /* 0xff800000161a7808 */ /* 0x000fe40000000000 */
[----:B------:R-:W-:Y:S02]  /*1b490*/  ISETP.GE.AND P0, PT, R30, R227, PT ;  /* 0x000000e31e00720c */ /* 0x000fe40003f06270 */
[----:B------:R-:W-:Y:S01]  /*1b4a0*/  FSEL R33, R20, -INF , P1 ;  /* 0xff80000014217808 */ /* 0x000fe20000800000 */
[C---:B------:R-:W-:Y:S01]  /*1b4b0*/  VIADD R20, R28.reuse, 0xffffff11 ;  /* 0xffffff111c147836 */ /* 0x040fe20000000000 */
[----:B------:R-:W-:Y:S01]  /*1b4c0*/  FSEL R29, R21, -INF , P4 ;  /* 0xff800000151d7808 */ /* 0x000fe20002000000 */
[----:B------:R-:W-:Y:S01]  /*1b4d0*/  VIADD R21, R28, 0xffffff10 ;  /* 0xffffff101c157836 */ /* 0x000fe20000000000 */
[----:B------:R-:W-:-:S02]  /*1b4e0*/  ISETP.GE.AND P1, PT, R30, R224, PT ;  /* 0x000000e01e00720c */ /* 0x000fc40003f26270 */
[----:B------:R-:W-:Y:S02]  /*1b4f0*/  ISETP.GE.AND P4, PT, R30, R225, PT ;  /* 0x000000e11e00720c */ /* 0x000fe40003f86270 */
[----:B------:R-:W-:Y:S02]  /*1b500*/  FSEL R22, R23, -INF , P0 ;  /* 0xff80000017167808 */ /* 0x000fe40000000000 */
[----:B------:R-:W-:Y:S02]  /*1b510*/  FSEL R33, R33, -INF , !P5 ;  /* 0xff80000021217808 */ /* 0x000fe40006800000 */
[----:B------:R-:W-:Y:S02]  /*1b520*/  FSEL R23, R26, -INF , !P3 ;  /* 0xff8000001a177808 */ /* 0x000fe40005800000 */
[----:B------:R-:W-:Y:S02]  /*1b530*/  FSEL R29, R29, -INF , !P1 ;  /* 0xff8000001d1d7808 */ /* 0x000fe40004800000 */
[----:B------:R-:W-:-:S02]  /*1b540*/  ISETP.GE.AND P0, PT, R21, R228, PT ;  /* 0x000000e41500720c */ /* 0x000fc40003f06270 */
[C---:B------:R-:W-:Y:S02]  /*1b550*/  ISETP.GE.AND P5, PT, R21.reuse, R224, PT ;  /* 0x000000e01500720c */ /* 0x040fe40003fa6270 */
[C---:B------:R-:W-:Y:S02]  /*1b560*/  ISETP.GE.AND P1, PT, R21.reuse, R227, PT ;  /* 0x000000e31500720c */ /* 0x040fe40003f26270 */
[----:B------:R-:W-:Y:S02]  /*1b570*/  ISETP.GE.AND P3, PT, R21, R225, PT ;  /* 0x000000e11500720c */ /* 0x000fe40003f66270 */
[----:B------:R-:W-:Y:S02]  /*1b580*/  FSEL R21, R22, -INF , !P4 ;  /* 0xff80000016157808 */ /* 0x000fe40006000000 */
[----:B------:R-:W-:Y:S02]  /*1b590*/  ISETP.GE.AND P4, PT, R20, R228, PT ;  /* 0x000000e41400720c */ /* 0x000fe40003f86270 */
[----:B------:R-:W-:-:S02]  /*1b5a0*/  FSEL R18, R18, -INF , P1 ;  /* 0xff80000012127808 */ /* 0x000fc40000800000 */
[----:B------:R-:W-:Y:S02]  /*1b5b0*/  ISETP.GE.AND P1, PT, R20, R227, PT ;  /* 0x000000e31400720c */ /* 0x000fe40003f26270 */
[----:B------:R-:W-:Y:S01]  /*1b5c0*/  FSEL R51, R16, -INF , P0 ;  /* 0xff80000010337808 */ /* 0x000fe20000000000 */
[C---:B------:R-:W-:Y:S01]  /*1b5d0*/  VIADD R16, R28.reuse, 0xffffff19 ;  /* 0xffffff191c107836 */ /* 0x040fe20000000000 */
[----:B------:R-:W-:Y:S01]  /*1b5e0*/  FSEL R49, R17, -INF , P4 ;  /* 0xff80000011317808 */ /* 0x000fe20002000000 */
[----:B------:R-:W-:Y:S01]  /*1b5f0*/  VIADD R17, R28, 0xffffff18 ;  /* 0xffffff181c117836 */ /* 0x000fe20000000000 */
[C---:B------:R-:W-:Y:S02]  /*1b600*/  ISETP.GE.AND P0, PT, R20.reuse, R224, PT ;  /* 0x000000e01400720c */ /* 0x040fe40003f06270 */
[----:B------:R-:W-:Y:S02]  /*1b610*/  ISETP.GE.AND P4, PT, R20, R225, PT ;  /* 0x000000e11400720c */ /* 0x000fe40003f86270 */
[----:B------:R-:W-:-:S02]  /*1b620*/  FSEL R19, R19, -INF , P1 ;  /* 0xff80000013137808 */ /* 0x000fc40000800000 */
[----:B------:R-:W-:Y:S02]  /*1b630*/  FSEL R49, R49, -INF , !P0 ;  /* 0xff80000031317808 */ /* 0x000fe40004000000 */
[----:B------:R-:W-:Y:S02]  /*1b640*/  ISETP.GE.AND P0, PT, R17, R227, PT ;  /* 0x000000e31100720c */ /* 0x000fe40003f06270 */
[----:B------:R-:W-:Y:S02]  /*1b650*/  FSEL R200, R19, -INF , !P4 ;  /* 0xff80000013c87808 */ /* 0x000fe40006000000 */
[-C--:B------:R-:W-:Y:S02]  /*1b660*/  ISETP.GE.AND P1, PT, R17, R228.reuse, PT ;  /* 0x000000e41100720c */ /* 0x080fe40003f26270 */
[----:B------:R-:W-:Y:S02]  /*1b670*/  ISETP.GE.AND P4, PT, R16, R228, PT ;  /* 0x000000e41000720c */ /* 0x000fe40003f86270 */
[----:B------:R-:W-:-:S02]  /*1b680*/  FSEL R14, R14, -INF , P0 ;  /* 0xff8000000e0e7808 */ /* 0x000fc40000000000 */
[----:B------:R-:W-:Y:S02]  /*1b690*/  ISETP.GE.AND P0, PT, R16, R227, PT ;  /* 0x000000e31000720c */ /* 0x000fe40003f06270 */
[----:B------:R-:W-:Y:S02]  /*1b6a0*/  FSEL R59, R12, -INF , P1 ;  /* 0xff8000000c3b7808 */ /* 0x000fe40000800000 */
[----:B------:R-:W-:Y:S01]  /*1b6b0*/  FSEL R57, R13, -INF , P4 ;  /* 0xff8000000d397808 */ /* 0x000fe20002000000 */
[----:B------:R-:W-:Y:S01]  /*1b6c0*/  VIADD R13, R28, 0xffffff20 ;  /* 0xffffff201c0d7836 */ /* 0x000fe20000000000 */
[----:B------:R-:W-:Y:S01]  /*1b6d0*/  ISETP.GE.AND P1, PT, R16, R224, PT ;  /* 0x000000e01000720c */ /* 0x000fe20003f26270 */
[----:B------:R-:W-:Y:S01]  /*1b6e0*/  VIADD R12, R28, 0xffffff21 ;  /* 0xffffff211c0c7836 */ /* 0x000fe20000000000 */
        /* <DEDUP_REMOVED lines=19> */
[----:B------:R-:W-:Y:S02]  /*1b820*/  FSEL R202, R18, -INF , !P3 ;  /* 0xff80000012ca7808 */ /* 0x000fe40005800000 */
[----:B------:R-:W-:Y:S02]  /*1b830*/  FSEL R180, R11, -INF , !P4 ;  /* 0xff8000000bb47808 */ /* 0x000fe40006000000 */
[----:B------:R-:W-:-:S02]  /*1b840*/  ISETP.GE.AND P5, PT, R17, R224, PT ;  /* 0x000000e01100720c */ /* 0x000fc40003fa6270 */
[----:B------:R-:W-:Y:S02]  /*1b850*/  ISETP.GE.AND P3, PT, R17, R225, PT ;  /* 0x000000e11100720c */ /* 0x000fe40003f66270 */
[-C--:B------:R-:W-:Y:S02]  /*1b860*/  ISETP.GE.AND P1, PT, R9, R228.reuse, PT ;  /* 0x000000e40900720c */ /* 0x080fe40003f26270 */
[----:B------:R-:W-:Y:S02]  /*1b870*/  ISETP.GE.AND P4, PT, R8, R228, PT ;  /* 0x000000e40800720c */ /* 0x000fe40003f86270 */
[----:B------:R-:W-:Y:S02]  /*1b880*/  FSEL R6, R6, -INF , P0 ;  /* 0xff80000006067808 */ /* 0x000fe40000000000 */
[----:B------:R-:W-:Y:S02]  /*1b890*/  ISETP.GE.AND P0, PT, R8, R227, PT ;  /* 0x000000e30800720c */ /* 0x000fe40003f06270 */
[----:B------:R-:W-:-:S02]  /*1b8a0*/  FSEL R59, R59, -INF , !P5 ;  /* 0xff8000003b3b7808 */ /* 0x000fc40006800000 */
[----:B------:R-:W-:Y:S02]  /*1b8b0*/  FSEL R194, R14, -INF , !P3 ;  /* 0xff8000000ec27808 */ /* 0x000fe40005800000 */
[----:B------:R-:W-:Y:S02]  /*1b8c0*/  FSEL R188, R4, -INF , P1 ;  /* 0xff80000004bc7808 */ /* 0x000fe40000800000 */
[----:B------:R-:W-:Y:S01]  /*1b8d0*/  FSEL R184, R5, -INF , P4 ;  /* 0xff80000005b87808 */ /* 0x000fe20002000000 */
[----:B------:R-:W-:Y:S01]  /*1b8e0*/  VIADD R5, R28, 0xffffff30 ;  /* 0xffffff301c057836 */ /* 0x000fe20000000000 */
[CC--:B------:R-:W-:Y:S02]  /*1b8f0*/  ISETP.GE.AND P5, PT, R13.reuse, R224.reuse, PT ;  /* 0x000000e00d00720c */ /* 0x0c0fe40003fa6270 */
[-C--:B------:R-:W-:Y:S02]  /*1b900*/  ISETP.GE.AND P3, PT, R13, R225.reuse, PT ;  /* 0x000000e10d00720c */ /* 0x080fe40003f66270 */
[----:B------:R-:W-:Y:S01]  /*1b910*/  ISETP.GE.AND P1, PT, R8, R224, PT ;  /* 0x000000e00800720c */ /* 0x000fe20003f26270 */
[----:B------:R-:W-:Y:S01]  /*1b920*/  VIADD R4, R28, 0xffffff31 ;  /* 0xffffff311c047836 */ /* 0x000fe20000000000 */
[----:B------:R-:W-:-:S02]  /*1b930*/  ISETP.GE.AND P4, PT, R8, R225, PT ;  /* 0x000000e10800720c */ /* 0x000fc40003f86270 */
[----:B------:R-:W-:Y:S02]  /*1b940*/  FSEL R7, R7, -INF , P0 ;  /* 0xff80000007077808 */ /* 0x000fe40000000000 */
[----:B------:R-:W-:Y:S02]  /*1b950*/  FSEL R190, R190, -INF , !P5 ;  /* 0xff800000bebe7808 */ /* 0x000fe40006800000 */
[----:B------:R-:W-:Y:S02]  /*1b960*/  FSEL R182, R10, -INF , !P3 ;  /* 0xff8000000ab67808 */ /* 0x000fe40005800000 */
[----:B------:R-:W-:Y:S02]  /*1b970*/  FSEL R184, R184, -INF , !P1 ;  /* 0xff800000b8b87808 */ /* 0x000fe40004800000 */
[C---:B------:R-:W-:Y:S02]  /*1b980*/  ISETP.GE.AND P5, PT, R9.reuse, R224, PT ;  /* 0x000000e00900720c */ /* 0x040fe40003fa6270 */
[----:B------:R-:W-:-:S02]  /*1b990*/  ISETP.GE.AND P3, PT, R9, R225, PT ;  /* 0x000000e10900720c */ /* 0x000fc40003f66270 */
[C---:B------:R-:W-:Y:S02]  /*1b9a0*/  ISETP.GE.AND P1, PT, R5.reuse, R227, PT ;  /* 0x000000e30500720c */ /* 0x040fe40003f26270 */
[-C--:B------:R-:W-:Y:S02]  /*1b9b0*/  ISETP.GE.AND P0, PT, R5, R228.reuse, PT ;  /* 0x000000e40500720c */ /* 0x080fe40003f06270 */
[----:B------:R-:W-:Y:S02]  /*1b9c0*/  FSEL R176, R7, -INF , !P4 ;  /* 0xff80000007b07808 */ /* 0x000fe40006000000 */
[----:B------:R-:W-:Y:S02]  /*1b9d0*/  ISETP.GE.AND P4, PT, R4, R228, PT ;  /* 0x000000e40400720c */ /* 0x000fe40003f86270 */
[----:B------:R-:W-:Y:S02]  /*1b9e0*/  FSEL R188, R188, -INF , !P5 ;  /* 0xff800000bcbc7808 */ /* 0x000fe40006800000 */
[----:B------:R-:W-:-:S02]  /*1b9f0*/  FSEL R178, R6, -INF , !P3 ;  /* 0xff80000006b27808 */ /* 0x000fc40005800000 */
[----:B------:R-:W-:Y:S02]  /*1ba00*/  FSEL R174, R174, -INF , P1 ;  /* 0xff800000aeae7808 */ /* 0x000fe40000800000 */
[CC--:B------:R-:W-:Y:S02]  /*1ba10*/  ISETP.GE.AND P5, PT, R5.reuse, R224.reuse, PT ;  /* 0x000000e00500720c */ /* 0x0c0fe40003fa6270 */
[----:B------:R-:W-:Y:S01]  /*1ba20*/  ISETP.GE.AND P3, PT, R5, R225, PT ;  /* 0x000000e10500720c */ /* 0x000fe20003f66270 */
[----:B------:R-:W-:Y:S01]  /*1ba30*/  VIADD R5, R28, 0xffffff38 ;  /* 0xffffff381c057836 */ /* 0x000fe20000000000 */
[----:B------:R-:W-:Y:S02]  /*1ba40*/  FSEL R172, R172, -INF , P0 ;  /* 0xff800000acac7808 */ /* 0x000fe40000000000 */
[C---:B------:R-:W-:Y:S02]  /*1ba50*/  ISETP.GE.AND P1, PT, R4.reuse, R227, PT ;  /* 0x000000e30400720c */ /* 0x040fe40003f26270 */
        /* <DEDUP_REMOVED lines=10> */
[----:B------:R-:W-:Y:S02]  /*1bb00*/  FSEL R170, R170, -INF , P0 ;  /* 0xff800000aaaa7808 */ /* 0x000fe40000000000 */
[----:B------:R-:W-:Y:S02]  /*1bb10*/  FSEL R172, R172, -INF , !P5 ;  /* 0xff800000acac7808 */ /* 0x000fe40006800000 */
[----:B------:R-:W-:Y:S02]  /*1bb20*/  FSEL R251, R174, -INF , !P3 ;  /* 0xff800000aefb7808 */ /* 0x000fe40005800000 */
[----:B------:R-:W-:-:S02]  /*1bb30*/  ISETP.GE.AND P0, PT, R4, R227, PT ;  /* 0x000000e30400720c */ /* 0x000fc40003f06270 */
[CC--:B------:R-:W-:Y:S02]  /*1bb40*/  ISETP.GE.AND P5, PT, R5.reuse, R224.reuse, PT ;  /* 0x000000e00500720c */ /* 0x0c0fe40003fa6270 */
[-C--:B------:R-:W-:Y:S01]  /*1bb50*/  ISETP.GE.AND P3, PT, R5, R225.reuse, PT ;  /* 0x000000e10500720c */ /* 0x080fe20003f66270 */
[----:B------:R-:W-:Y:S01]  /*1bb60*/  VIADD R5, R28, 0xffffff40 ;  /* 0xffffff401c057836 */ /* 0x000fe20000000000 */
[----:B------:R-:W-:Y:S02]  /*1bb70*/  FSEL R177, R168, -INF , P1 ;  /* 0xff800000a8b17808 */ /* 0x000fe40000800000 */
        /* <DEDUP_REMOVED lines=10> */
[----:B------:R-:W-:-:S02]  /*1bc20*/  FSEL R177, R177, -INF , !P5 ;  /* 0xff800000b1b17808 */ /* 0x000fc40006800000 */
[----:B------:R-:W-:Y:S02]  /*1bc30*/  FSEL R249, R170, -INF , !P3 ;  /* 0xff800000aaf97808 */ /* 0x000fe40005800000 */
[----:B------:R-:W-:Y:S02]  /*1bc40*/  FSEL R166, R166, -INF , P1 ;  /* 0xff800000a6a67808 */ /* 0x000fe40000800000 */
[C---:B------:R-:W-:Y:S02]  /*1bc50*/  ISETP.GE.AND P5, PT, R5.reuse, R224, PT ;  /* 0x000000e00500720c */ /* 0x040fe40003fa6270 */
[----:B------:R-:W-:Y:S01]  /*1bc60*/  ISETP.GE.AND P3, PT, R5, R225, PT ;  /* 0x000000e10500720c */ /* 0x000fe20003f66270 */
[----:B------:R-:W-:Y:S01]  /*1bc70*/  VIADD R5, R28, 0xffffff48 ;  /* 0xffffff481c057836 */ /* 0x000fe20000000000 */
[----:B------:R-:W-:Y:S02]  /*1bc80*/  FSEL R164, R164, -INF , P0 ;  /* 0xff800000a4a47808 */ /* 0x000fe40000000000 */
[----:B------:R-:W-:-:S02]  /*1bc90*/  ISETP.GE.AND P1, PT, R4, R227, PT ;  /* 0x000000e30400720c */ /* 0x000fc40003f26270 */
        /* <DEDUP_REMOVED lines=10> */
[----:B------:R-:W-:Y:S02]  /*1bd40*/  FSEL R162, R162, -INF , P0 ;  /* 0xff800000a2a27808 */ /* 0x000fe40000000000 */
[----:B------:R-:W-:Y:S02]  /*1bd50*/  FSEL R247, R164, -INF , !P5 ;  /* 0xff800000a4f77808 */ /* 0x000fe40006800000 */
[----:B------:R-:W-:-:S02]  /*1bd60*/  FSEL R239, R166, -INF , !P3 ;  /* 0xff800000a6ef7808 */ /* 0x000fc40005800000 */
[----:B------:R-:W-:Y:S02]  /*1bd70*/  ISETP.GE.AND P0, PT, R4, R227, PT ;  /* 0x000000e30400720c */ /* 0x000fe40003f06270 */
[CC--:B------:R-:W-:Y:S02]  /*1bd80*/  ISETP.GE.AND P5, PT, R5.reuse, R224.reuse, PT ;  /* 0x000000e00500720c */ /* 0x0c0fe40003fa6270 */
[----:B------:R-:W-:Y:S01]  /*1bd90*/  ISETP.GE.AND P3, PT, R5, R225, PT ;  /* 0x000000e10500720c */ /* 0x000fe20003f66270 */
[----:B------:R-:W-:Y:S01]  /*1bda0*/  VIADD R5, R28, 0xffffff50 ;  /* 0xffffff501c057836 */ /* 0x000fe20000000000 */
[----:B------:R-:W-:Y:S02]  /*1bdb0*/  FSEL R160, R160, -INF , P1 ;  /* 0xff800000a0a07808 */ /* 0x000fe40000800000 */
[----:B------:R-:W-:Y:S02]  /*1bdc0*/  ISETP.GE.AND P1, PT, R4, R224, PT ;  /* 0x000000e00400720c */ /* 0x000fe40003f26270 */
[----:B------:R-:W-:-:S02]  /*1bdd0*/  FSEL R161, R161, -INF , P4 ;  /* 0xff800000a1a17808 */ /* 0x000fc40002000000 */
[----:B------:R-:W-:Y:S01]  /*1bde0*/  ISETP.GE.AND P4, PT, R4, R225, PT ;  /* 0x000000e10400720c */ /* 0x000fe20003f86270 */
[----:B------:R-:W-:Y:S01]  /*1bdf0*/  VIADD R4, R28, 0xffffff51 ;  /* 0xffffff511c047836 */ /* 0x000fe20000000000 */
[----:B------:R-:W-:Y:S02]  /*1be00*/  FSEL R163, R163, -INF , P0 ;  /* 0xff800000a3a37808 */ /* 0x000fe40000000000 */
[----:B------:R-:W-:Y:S02]  /*1be10*/  FSEL R241, R161, -INF , !P1 ;  /* 0xff800000a1f17808 */ /* 0x000fe40004800000 */
[C---:B------:R-:W-:Y:S02]  /*1be20*/  ISETP.GE.AND P1, PT, R5.reuse, R227, PT ;  /* 0x000000e30500720c */ /* 0x040fe40003f26270 */
[----:B------:R-:W-:Y:S02]  /*1be30*/  ISETP.GE.AND P0, PT, R5, R228, PT ;  /* 0x000000e40500720c */ /* 0x000fe40003f06270 */
[----:B------:R-:W-:-:S02]  /*1be40*/  FSEL R229, R163, -INF , !P4 ;  /* 0xff800000a3e57808 */ /* 0x000fc40006000000 */
[----:B------:R-:W-:Y:S02]  /*1be50*/  ISETP.GE.AND P4, PT, R4, R228, PT ;  /* 0x000000e40400720c */ /* 0x000fe40003f86270 */
[----:B------:R-:W-:Y:S02]  /*1be60*/  FMNMX3.FTZ R6, R134, R31, R27, !PT ;  /* 0x0000001f86067276 */ /* 0x000fe4000781001b */
        /* <DEDUP_REMOVED lines=8> */
[----:B------:R-:W-:Y:S02]  /*1bef0*/  ISETP.GE.AND P0, PT, R4, R224, PT ;  /* 0x000000e00400720c */ /* 0x000fe40003f06270 */
[----:B------:R-:W-:Y:S02]  /*1bf00*/  FSEL R157, R157, -INF , P4 ;  /* 0xff8000009d9d7808 */ /* 0x000fe40002000000 */
[----:B------:R-:W-:-:S02]  /*1bf10*/  FMNMX3.FTZ R6, R6, R33, R29, !PT ;  /* 0x0000002106067276 */ /* 0x000fc4000781001d */
[----:B------:R-:W-:Y:S01]  /*1bf20*/  ISETP.GE.AND P4, PT, R4, R225, PT ;  /* 0x000000e10400720c */ /* 0x000fe20003f86270 */
[----:B------:R-:W-:Y:S01]  /*1bf30*/  VIADD R4, R28, 0xffffff59 ;  /* 0xffffff591c047836 */ /* 0x000fe20000000000 */
[----:B------:R-:W-:Y:S02]  /*1bf40*/  FSEL R159, R159, -INF , P1 ;  /* 0xff8000009f9f7808 */ /* 0x000fe40000800000 */
[----:B------:R-:W-:Y:S02]  /*1bf50*/  FSEL R193, R157, -INF , !P0 ;  /* 0xff8000009dc17808 */ /* 0x000fe40004000000 */
[----:B------:R-:W-:Y:S02]  /*1bf60*/  FMNMX3.FTZ R6, R6, R51, R49, !PT ;  /* 0x0000003306067276 */ /* 0x000fe40007810031 */
[----:B------:R-:W-:Y:S02]  /*1bf70*/  ISETP.GE.AND P0, PT, R5, R227, PT ;  /* 0x000000e30500720c */ /* 0x000fe40003f06270 */
[----:B------:R-:W-:-:S02]  /*1bf80*/  FSEL R185, R159, -INF , !P4 ;  /* 0xff8000009fb97808 */ /* 0x000fc40006000000 */
[-C--:B------:R-:W-:Y:S02]  /*1bf90*/  ISETP.GE.AND P1, PT, R5, R228.reuse, PT ;  /* 0x000000e40500720c */ /* 0x080fe40003f26270 */
[----:B------:R-:W-:Y:S02]  /*1bfa0*/  ISETP.GE.AND P4, PT, R4, R228, PT ;  /* 0x000000e40400720c */ /* 0x000fe40003f86270 */
[----:B------:R-:W-:Y:S02]  /*1bfb0*/  FMNMX3.FTZ R7, R6, R59, R57, !PT ;  /* 0x0000003b06077276 */ /* 0x000fe40007810039 */
[----:B------:R-:W-:Y:S02]  /*1bfc0*/  FSEL R201, R156, -INF , !P5 ;  /* 0xff8000009cc97808 */ /* 0x000fe40006800000 */
[----:B------:R-:W-:Y:S02]  /*1bfd0*/  FSEL R187, R158, -INF , !P3 ;  /* 0xff8000009ebb7808 */ /* 0x000fe40005800000 */
[----:B------:R-:W-:-:S02]  /*1bfe0*/  FSEL R154, R154, -INF , P0 ;  /* 0xff8000009a9a7808 */ /* 0x000fc40000000000 */
[C---:B------:R-:W-:Y:S02]  /*1bff0*/  ISETP.GE.AND P5, PT, R5.reuse, R224, PT ;  /* 0x000000e00500720c */ /* 0x040fe40003fa6270 */
[----:B------:R-:W-:Y:S01]  /*1c000*/  ISETP.GE.AND P3, PT, R5, R225, PT ;  /* 0x000000e10500720c */ /* 0x000fe20003f66270 */
[----:B------:R-:W-:Y:S01]  /*1c010*/  VIADD R5, R28, 0xffffff60 ;  /* 0xffffff601c057836 */ /* 0x000fe20000000000 */
[----:B------:R-:W-:Y:S02]  /*1c020*/  ISETP.GE.AND P0, PT, R4, R227, PT ;  /* 0x000000e30400720c */ /* 0x000fe40003f06270 */
[----:B------:R-:W-:Y:S02]  /*1c030*/  FSEL R152, R152, -INF , P1 ;  /* 0xff80000098987808 */ /* 0x000fe40000800000 */
[----:B------:R-:W-:Y:S02]  /*1c040*/  FSEL R153, R153, -INF , P4 ;  /* 0xff80000099997808 */ /* 0x000fe40002000000 */
[----:B------:R-:W-:-:S02]  /*1c050*/  FMNMX3.FTZ R7, R7, R190, R186, !PT ;  /* 0x000000be07077276 */ /* 0x000fc400078100ba */
[C---:B------:R-:W-:Y:S02]  /*1c060*/  ISETP.GE.AND P1, PT, R4.reuse, R224, PT ;  /* 0x000000e00400720c */ /* 0x040fe40003f26270 */
[----:B------:R-:W-:Y:S01]  /*1c070*/  ISETP.GE.AND P4, PT, R4, R225, PT ;  /* 0x000000e10400720c */ /* 0x000fe20003f86270 */
[----:B------:R-:W-:Y:S01]  /*1c080*/  VIADD R4, R28, 0xffffff61 ;  /* 0xffffff611c047836 */ /* 0x000fe20000000000 */
[----:B------:R-:W-:Y:S02]  /*1c090*/  FMNMX3.FTZ R6, R3, R24, R25, !PT ;  /* 0x0000001803067276 */ /* 0x000fe40007810019 */
[----:B------:R-:W-:Y:S02]  /*1c0a0*/  FSEL R155, R155, -INF , P0 ;  /* 0xff8000009b9b7808 */ /* 0x000fe40000000000 */
[----:B------:R-:W-:Y:S02]  /*1c0b0*/  FSEL R183, R154, -INF , !P3 ;  /* 0xff8000009ab77808 */ /* 0x000fe40005800000 */
[----:B------:R-:W-:-:S02]  /*1c0c0*/  ISETP.GE.AND P3, PT, R5, R227, PT ;  /* 0x000000e30500720c */ /* 0x000fc40003f66270 */
[----:B------:R-:W-:Y:S02]  /*1c0d0*/  FMNMX3.FTZ R8, R7, R188, R184, !PT ;  /* 0x000000bc07087276 */ /* 0x000fe400078100b8 */
[----:B------:R-:W-:Y:S02]  /*1c0e0*/  FMNMX3.FTZ R7, R6, R23, R21, !PT ;  /* 0x0000001706077276 */ /* 0x000fe40007810015 */
[-C--:B------:R-:W-:Y:S02]  /*1c0f0*/  ISETP.GE.AND P0, PT, R5, R228.reuse, PT ;  /* 0x000000e40500720c */ /* 0x080fe40003f06270 */
[----:B------:R-:W-:Y:S02]  /*1c100*/  FSEL R179, R155, -INF , !P4 ;  /* 0xff8000009bb37808 */ /* 0x000fe40006000000 */
[----:B------:R-:W-:Y:S02]  /*1c110*/  ISETP.GE.AND P4, PT, R4, R228, PT ;  /* 0x000000e40400720c */ /* 0x000fe40003f86270 */
[----:B------:R-:W-:-:S02]  /*1c120*/  FSEL R150, R150, -INF , P3 ;  /* 0xff80000096967808 */ /* 0x000fc40001800000 */
[----:B------:R-:W-:Y:S02]  /*1c130*/  FSEL R195, R152, -INF , !P5 ;  /* 0xff80000098c37808 */ /* 0x000fe40006800000 */
[----:B------:R-:W-:Y:S02]  /*1c140*/  FSEL R189, R153, -INF , !P1 ;  /* 0xff80000099bd7808 */ /* 0x000fe40004800000 */
[----:B------:R-:W-:Y:S02]  /*1c150*/  ISETP.GE.AND P3, PT, R4, R227, PT ;  /* 0x000000e30400720c */ /* 0x000fe40003f66270 */
[----:B------:R-:W-:Y:S02]  /*1c160*/  FMNMX3.FTZ R7, R7, R202, R200, !PT ;  /* 0x000000ca07077276 */ /* 0x000fe400078100c8 */
        /* <DEDUP_REMOVED lines=9> */
[----:B------:R-:W-:Y:S02]  /*1c200*/  FMNMX3.FTZ R7, R7, R194, R192, !PT ;  /* 0x000000c207077276 */ /* 0x000fe400078100c0 */
[----:B------:R-:W-:-:S02]  /*1c210*/  FSEL R169, R149, -INF , !P0 ;  /* 0xff80000095a97808 */ /* 0x000fc40004000000 */
[----:B------:R-:W-:Y:S02]  /*1c220*/  ISETP.GE.AND P0, PT, R5, R227, PT ;  /* 0x000000e30500720c */ /* 0x000fe40003f06270 */
[----:B------:R-:W-:Y:S02]  /*1c230*/  FSEL R163, R151, -INF , !P4 ;  /* 0xff80000097a37808 */ /* 0x000fe40006000000 */
[----:B------:R-:W-:Y:S02]  /*1c240*/  FMNMX3.FTZ R7, R7, R182, R180, !PT ;  /* 0x000000b607077276 */ /* 0x000fe400078100b4 */
[-C--:B------:R-:W-:Y:S02]  /*1c250*/  ISETP.GE.AND P3, PT, R5, R228.reuse, PT ;  /* 0x000000e40500720c */ /* 0x080fe40003f66270 */
[----:B------:R-:W-:Y:S02]  /*1c260*/  ISETP.GE.AND P4, PT, R4, R228, PT ;  /* 0x000000e40400720c */ /* 0x000fe40003f86270 */
[----:B------:R-:W-:-:S02]  /*1c270*/  FSEL R146, R146, -INF , P0 ;  /* 0xff80000092927808 */ /* 0x000fc40000000000 */
[----:B------:R-:W-:Y:S02]  /*1c280*/  ISETP.GE.AND P0, PT, R4, R227, PT ;  /* 0x000000e30400720c */ /* 0x000fe40003f06270 */
[----:B------:R-:W-:Y:S02]  /*1c290*/  FMNMX3.FTZ R6, R7, R178, R176, !PT ;  /* 0x000000b207067276 */ /* 0x000fe400078100b0 */
[----:B------:R-:W-:Y:S02]  /*1c2a0*/  FSEL R144, R144, -INF , P3 ;  /* 0xff80000090907808 */ /* 0x000fe40001800000 */
[----:B------:R-:W-:Y:S02]  /*1c2b0*/  FSEL R145, R145, -INF , P4 ;  /* 0xff80000091917808 */ /* 0x000fe40002000000 */
[----:B------:R-:W-:Y:S02]  /*1c2c0*/  FSEL R173, R148, -INF , !P5 ;  /* 0xff80000094ad7808 */ /* 0x000fe40006800000 */
[----:B------:R-:W-:-:S02]  /*1c2d0*/  FSEL R165, R150, -INF , !P1 ;  /* 0xff80000096a57808 */ /* 0x000fc40004800000 */
[CC--:B------:R-:W-:Y:S02]  /*1c2e0*/  ISETP.GE.AND P3, PT, R4.reuse, R224.reuse, PT ;  /* 0x000000e00400720c */ /* 0x0c0fe40003f66270 */
[-C--:B------:R-:W-:Y:S01]  /*1c2f0*/  ISETP.GE.AND P4, PT, R4, R225.reuse, PT ;  /* 0x000000e10400720c */ /* 0x080fe20003f86270 */
[C---:B------:R-:W-:Y:S01]  /*1c300*/  VIADD R4, R28.reuse, 0xffffff70 ;  /* 0xffffff701c047836 */ /* 0x040fe20000000000 */
[C---:B------:R-:W-:Y:S02]  /*1c310*/  ISETP.GE.AND P5, PT, R5.reuse, R224, PT ;  /* 0x000000e00500720c */ /* 0x040fe40003fa6270 */
[----:B------:R-:W-:Y:S01]  /*1c320*/  ISETP.GE.AND P1, PT, R5, R225, PT ;  /* 0x000000e10500720c */ /* 0x000fe20003f26270 */
[----:B------:R-:W-:Y:S01]  /*1c330*/  VIADD R5, R28, 0xffffff71 ;  /* 0xffffff711c057836 */ /* 0x000fe20000000000 */
[----:B------:R-:W-:Y:S02]  /*1c340*/  FMNMX3.FTZ R8, R8, R172, R175, !PT ;  /* 0x000000ac08087276 */ /* 0x000fe400078100af */
[----:B------:R-:W-:-:S02]  /*1c350*/  FSEL R147, R147, -INF , P0 ;  /* 0xff80000093937808 */ /* 0x000fc40000000000 */
[----:B------:R-:W-:Y:S02]  /*1c360*/  FMNMX3.FTZ R6, R6, R251, R181, !PT ;  /* 0x000000fb06067276 */ /* 0x000fe400078100b5 */
[----:B------:R-:W-:Y:S02]  /*1c370*/  FMNMX3.FTZ R8, R8, R177, R168, !PT ;  /* 0x000000b108087276 */ /* 0x000fe400078100a8 */
[-C--:B------:R-:W-:Y:S02]  /*1c380*/  ISETP.GE.AND P0, PT, R4, R228.reuse, PT ;  /* 0x000000e40400720c */ /* 0x080fe40003f06270 */
[----:B------:R-:W-:Y:S02]  /*1c390*/  FSEL R159, R147, -INF , !P4 ;  /* 0xff800000939f7808 */ /* 0x000fe40006000000 */
[----:B------:R-:W-:Y:S02]  /*1c3a0*/  FMNMX3.FTZ R6, R6, R249, R191, !PT ;  /* 0x000000f906067276 */ /* 0x000fe400078100bf */
[----:B------:R-:W-:-:S02]  /*1c3b0*/  ISETP.GE.AND P4, PT, R5, R228, PT ;  /* 0x000000e40500720c */ /* 0x000fc40003f86270 */
[----:B------:R-:W-:Y:S02]  /*1c3c0*/  FSEL R171, R144, -INF , !P5 ;  /* 0xff80000090ab7808 */ /* 0x000fe40006800000 */
[----:B------:R-:W-:Y:S02]  /*1c3d0*/  FSEL R161, R146, -INF , !P1 ;  /* 0xff80000092a17808 */ /* 0x000fe40004800000 */
[----:B------:R-:W-:Y:S02]  /*1c3e0*/  FSEL R167, R145, -INF , !P3 ;  /* 0xff80000091a77808 */ /* 0x000fe40005800000 */
[C---:B------:R-:W-:Y:S02]  /*1c3f0*/  ISETP.GE.AND P1, PT, R4.reuse, R224, PT ;  /* 0x000000e00400720c */ /* 0x040fe40003f26270 */
[C---:B------:R-:W-:Y:S02]  /*1c400*/  ISETP.GE.AND P3, PT, R4.reuse, R227, PT ;  /* 0x000000e30400720c */ /* 0x040fe40003f66270 */
[----:B------:R-:W-:Y:S01]  /*1c410*/  ISETP.GE.AND P5, PT, R4, R225, PT ;  /* 0x000000e10400720c */ /* 0x000fe20003fa6270 */
[----:B------:R-:W-:Y:S01]  /*1c420*/  VIADD R4, R28, 0xffffff78 ;  /* 0xffffff781c047836 */ /* 0x000fe20000000000 */
[----:B------:R-:W-:Y:S01]  /*1c430*/  FMNMX3.FTZ R8, R8, R247, R243, !PT ;  /* 0x000000f708087276 */ /* 0x000fe200078100f3 */
[----:B------:R-:W-:Y:S01]  /*1c440*/  VIADD R28, R28, 0xffffff79 ;  /* 0xffffff791c1c7836 */ /* 0x000fe20000000000 */
[----:B------:R-:W-:-:S02]  /*1c450*/  FSEL R140, R140, -INF , P0 ;  /* 0xff8000008c8c7808 */ /* 0x000fc40000000000 */
[----:B------:R-:W-:Y:S02]  /*1c460*/  FMNMX3.FTZ R6, R6, R239, R237, !PT ;  /* 0x000000ef06067276 */ /* 0x000fe400078100ed */
[----:B------:R-:W-:Y:S02]  /*1c470*/  ISETP.GE.AND P0, PT, R5, R224, PT ;  /* 0x000000e00500720c */ /* 0x000fe40003f06270 */
[----:B------:R-:W-:Y:S02]  /*1c480*/  FSEL R141, R141, -INF , P4 ;  /* 0xff8000008d8d7808 */ /* 0x000fe40002000000 */
[----:B------:R-:W-:Y:S02]  /*1c490*/  FMNMX3.FTZ R8, R8, R245, R241, !PT ;  /* 0x000000f508087276 */ /* 0x000fe400078100f1 */
[----:B------:R-:W-:Y:S02]  /*1c4a0*/  FSEL R157, R140, -INF , !P1 ;  /* 0xff8000008c9d7808 */ /* 0x000fe40004800000 */
[----:B------:R-:W-:-:S02]  /*1c4b0*/  FMNMX3.FTZ R6, R6, R231, R229, !PT ;  /* 0x000000e706067276 */ /* 0x000fc400078100e5 */
[-C--:B------:R-:W-:Y:S02]  /*1c4c0*/  ISETP.GE.AND P1, PT, R4, R228.reuse, PT ;  /* 0x000000e40400720c */ /* 0x080fe40003f26270 */
[----:B------:R-:W-:Y:S02]  /*1c4d0*/  FSEL R155, R141, -INF , !P0 ;  /* 0xff8000008d9b7808 */ /* 0x000fe40004000000 */
[----:B------:R-:W-:Y:S02]  /*1c4e0*/  ISETP.GE.AND P0, PT, R28, R228, PT ;  /* 0x000000e41c00720c */ /* 0x000fe40003f06270 */
[----:B------:R-:W-:Y:S02]  /*1c4f0*/  FMNMX3.FTZ R8, R8, R201, R193, !PT ;  /* 0x000000c908087276 */ /* 0x000fe400078100c1 */
[----:B------:R-:W-:Y:S02]  /*1c500*/  FMNMX3.FTZ R6, R6, R187, R185, !PT ;  /* 0x000000bb06067276 */ /* 0x000fe400078100b9 */
[----:B------:R-:W-:-:S02]  /*1c510*/  FSEL R136, R136, -INF , P1 ;  /* 0xff80000088887808 */ /* 0x000fc40000800000 */
[-C--:B------:R-:W-:Y:S02]  /*1c520*/  ISETP.GE.AND P1, PT, R28, R224.reuse, PT ;  /* 0x000000e01c00720c */ /* 0x080fe40003f26270 */
[----:B------:R-:W-:Y:S02]  /*1c530*/  FSEL R137, R137, -INF , P0 ;  /* 0xff80000089897808 */ /* 0x000fe40000000000 */
[----:B------:R-:W-:Y:S02]  /*1c540*/  ISETP.GE.AND P4, PT, R4, R224, PT ;  /* 0x000000e00400720c */ /* 0x000fe40003f86270 */
[----:B------:R-:W-:Y:S02]  /*1c550*/  FMNMX3.FTZ R8, R8, R195, R189, !PT ;  /* 0x000000c308087276 */ /* 0x000fe400078100bd */
[----:B------:R-:W-:Y:S02]  /*1c560*/  ISETP.GE.AND P0, PT, R5, R227, PT ;  /* 0x000000e30500720c */ /* 0x000fe40003f06270 */
[----:B------:R-:W-:-:S02]  /*1c570*/  FMNMX3.FTZ R6, R6, R183, R179, !PT ;  /* 0x000000b706067276 */ /* 0x000fc400078100b3 */
[----:B------:R-:W-:Y:S02]  /*1c580*/  FSEL R149, R137, -INF , !P1 ;  /* 0xff80000089957808 */ /* 0x000fe40004800000 */
[----:B------:R-:W-:Y:S02]  /*1c590*/  FMNMX3.FTZ R8, R8, R173, R169, !PT ;  /* 0x000000ad08087276 */ /* 0x000fe400078100a9 */
[----:B------:R-:W-:Y:S02]  /*1c5a0*/  FSEL R151, R136, -INF , !P4 ;  /* 0xff80000088977808 */ /* 0x000fe40006000000 */
[----:B------:R-:W-:Y:S02]  /*1c5b0*/  ISETP.GE.AND P1, PT, R4, R227, PT ;  /* 0x000000e30400720c */ /* 0x000fe40003f26270 */
[----:B------:R-:W-:Y:S02]  /*1c5c0*/  FSEL R143, R143, -INF , P0 ;  /* 0xff8000008f8f7808 */ /* 0x000fe40000000000 */
[----:B------:R-:W-:-:S02]  /*1c5d0*/  ISETP.GE.AND P4, PT, R5, R225, PT ;  /* 0x000000e10500720c */ /* 0x000fc40003f86270 */
[----:B------:R-:W-:Y:S02]  /*1c5e0*/  FSEL R142, R142, -INF , P3 ;  /* 0xff8000008e8e7808 */ /* 0x000fe40001800000 */
[----:B------:R-:W-:Y:S02]  /*1c5f0*/  ISETP.GE.AND P0, PT, R28, R227, PT ;  /* 0x000000e31c00720c */ /* 0x000fe40003f06270 */
[----:B------:R-:W-:Y:S02]  /*1c600*/  FMNMX3.FTZ R6, R6, R165, R163, !PT ;  /* 0x000000a506067276 */ /* 0x000fe400078100a3 */
[----:B------:R-:W-:Y:S02]  /*1c610*/  FMNMX3.FTZ R8, R8, R171, R167, !PT ;  /* 0x000000ab08087276 */ /* 0x000fe400078100a7 */
[----:B------:R-:W-:Y:S02]  /*1c620*/  FSEL R138, R138, -INF , P1 ;  /* 0xff8000008a8a7808 */ /* 0x000fe40000800000 */
[----:B------:R-:W-:-:S02]  /*1c630*/  ISETP.GE.AND P3, PT, R4, R225, PT ;  /* 0x000000e10400720c */ /* 0x000fc40003f66270 */
[----:B------:R-:W-:Y:S02]  /*1c640*/  ISETP.GE.AND P1, PT, R28, R225, PT ;  /* 0x000000e11c00720c */ /* 0x000fe40003f26270 */
[----:B------:R-:W-:Y:S02]  /*1c650*/  FSEL R139, R139, -INF , P0 ;  /* 0xff8000008b8b7808 */ /* 0x000fe40000000000 */
[----:B------:R-:W-:Y:S02]  /*1c660*/  FSEL R147, R142, -INF , !P5 ;  /* 0xff8000008e937808 */ /* 0x000fe40006800000 */
[----:B------:R-:W-:Y:S02]  /*1c670*/  FSEL R145, R143, -INF , !P4 ;  /* 0xff8000008f917808 */ /* 0x000fe40006000000 */
[----:B------:R-:W-:Y:S02]  /*1c680*/  FMNMX3.FTZ R6, R6, R161, R159, !PT ;  /* 0x000000a106067276 */ /* 0x000fe4000781009f */
[----:B------:R-:W-:-:S02]  /*1c690*/  FMNMX3.FTZ R8, R8, R157, R155, !PT ;  /* 0x0000009d08087276 */ /* 0x000fc4000781009b */
[----:B------:R-:W-:Y:S02]  /*1c6a0*/  FSEL R143, R138, -INF , !P3 ;  /* 0xff8000008a8f7808 */ /* 0x000fe40005800000 */
[----:B------:R-:W-:Y:S02]  /*1c6b0*/  FSEL R141, R139, -INF , !P1 ;  /* 0xff8000008b8d7808 */ /* 0x000fe40004800000 */
[----:B------:R-:W-:Y:S02]  /*1c6c0*/  FMNMX3.FTZ R6, R6, R147, R145, !PT ;  /* 0x0000009306067276 */ /* 0x000fe40007810091 */
[----:B------:R-:W-:Y:S02]  /*1c6d0*/  FMNMX3.FTZ R5, R8, R151, R149, !PT ;  /* 0x0000009708057276 */ /* 0x000fe40007810095 */
[----:B------:R-:W-:-:S03]  /*1c6e0*/  FMNMX3.FTZ R9, R6, R143, R141, !PT ;  /* 0x0000008f06097276 */ /* 0x000fc6000781008d */
[----:B------:R-:W1:Y:S04]  /*1c6f0*/  SHFL.BFLY PT, R4, R5, 0x2, 0x1f ;  /* 0x0c401f0005047f89 */ /* 0x000e6800000e0000 */
[----:B------:R-:W2:Y:S01]  /*1c700*/  SHFL.BFLY PT, R6, R9, 0x2, 0x1f ;  /* 0x0c401f0009067f89 */ /* 0x000ea200000e0000 */
[----:B------:R-:W4:Y:S01]  /*1c710*/  S2UR UR4, SR_CgaCtaId ;  /* 0x00000000000479c3 */ /* 0x000f220000008800 */
[----:B-1----:R-:W-:Y:S02]  /*1c720*/  FMNMX.FTZ R7, R5, R4, !PT ;  /* 0x0000000405077209 */ /* 0x002fe40007810000 */
[----:B--2---:R-:W-:-:S05]  /*1c730*/  FMNMX.FTZ R5, R9, R6, !PT ;  /* 0x0000000609057209 */ /* 0x004fca0007810000 */
[----:B------:R-:W1:Y:S04]  /*1c740*/  SHFL.BFLY PT, R136, R5, 0x1, 0x1f ;  /* 0x0c201f0005887f89 */ /* 0x000e6800000e0000 */
[----:B------:R-:W2:Y:S01]  /*1c750*/  SHFL.BFLY PT, R138, R7, 0x1, 0x1f ;  /* 0x0c201f00078a7f89 */ /* 0x000ea200000e0000 */
[----:B------:R-:W-:Y:S02]  /*1c760*/  UMOV UR8, 0x400 ;  /* 0x0000040000087882 */ /* 0x000fe40000000000 */
[----:B----4-:R-:W-:-:S06]  /*1c770*/  ULEA UR8, UR4, UR8, 0x18 ;  /* 0x0000000804087291 */ /* 0x010fcc000f8ec0ff */
[----:B------:R-:W-:Y:S02]  /*1c780*/  LEA R2, R2, UR8, 0x1 ;  /* 0x0000000802027c11 */ /* 0x000fe4000f8e08ff */
[----:B-1----:R-:W-:-:S03]  /*1c790*/  FMNMX.FTZ R136, R5, R136, !PT ;  /* 0x0000008805887209 */ /* 0x002fc60007810000 */
[----:B------:R-:W-:Y:S01]  /*1c7a0*/  VIADD R16, R2, 0xc000 ;  /* 0x0000c00002107836 */ /* 0x000fe20000000000 */
[----:B------:R-:W1:Y:S01]  /*1c7b0*/  LDSM.16.MT88.4 R44, [R2+0x10000] ;  /* 0x01000000022c783b */ /* 0x000e620000004200 */
[----:B------:R-:W-:Y:S01]  /*1c7c0*/  FSETP.NEU.FTZ.AND P0, PT, R136, -INF , PT ;  /* 0xff8000008800780b */ /* 0x000fe20003f1d000 */
[----:B---3--:R-:W-:Y:S01]  /*1c7d0*/  FMUL.FTZ R142, R61, R136 ;  /* 0x000000883d8e7220 */ /* 0x008fe20000410000 */
[----:B--2---:R-:W-:Y:S01]  /*1c7e0*/  FMNMX.FTZ R138, R7, R138, !PT ;  /* 0x0000008a078a7209 */ /* 0x004fe20007810000 */
[----:B------:R-:W-:Y:S01]  /*1c7f0*/  VIADD R154, R2, 0xc040 ;  /* 0x0000c040029a7836 */ /* 0x000fe20000000000 */
[----:B------:R-:W-:Y:S02]  /*1c800*/  LDSM.16.MT88.4 R12, [R2+0xc000] ;  /* 0x00c00000020c783b */ /* 0x000fe40000004200 */
[----:B------:R-:W-:Y:S01]  /*1c810*/  FSEL R142, R142, RZ, P0 ;  /* 0x000000ff8e8e7208 */ /* 0x000fe20000000000 */
[----:B------:R-:W-:Y:S01]  /*1c820*/  @P2 VIADD R154, R16, 0xffffffc0 ;  /* 0xffffffc0109a2836 */ /* 0x000fe20000000000 */
[----:B------:R-:W-:-:S03]  /*1c830*/  FSETP.NEU.FTZ.AND P1, PT, R138, -INF , PT ;  /* 0xff8000008a00780b */ /* 0x000fc60003f3d000 */
[-CC-:B------:R-:W-:Y:S01]  /*1c840*/  FFMA.FTZ R63, R25, R61.reuse, -R142.reuse ;  /* 0x0000003d193f7223 */ /* 0x180fe2000001088e */
[----:B------:R-:W-:Y:S01]  /*1c850*/  SEL R25, R0, 0xffffffe0, !P6 ;  /* 0xffffffe000197807 */ /* 0x000fe20007000000 */
[----:B------:R-:W-:Y:S01]  /*1c860*/  FMUL.FTZ R148, R61, R138 ;  /* 0x0000008a3d947220 */ /* 0x000fe20000410000 */
[----:B------:R-:W-:Y:S01]  /*1c870*/  FSEL R6, R136, RZ, P0 ;  /* 0x000000ff88067208 */ /* 0x000fe20000000000 */
[-C--:B------:R-:W-:Y:S01]  /*1c880*/  FFMA.FTZ R140, R24, R61.reuse, -R142 ;  /* 0x0000003d188c7223 */ /* 0x080fe2000001088e */
[----:B------:R-:W-:Y:S01]  /*1c890*/  FSEL R5, R138, RZ, P1 ;  /* 0x000000ff8a057208 */ /* 0x000fe20000800000 */
[----:B------:R-:W-:Y:S01]  /*1c8a0*/  IMAD.IADD R152, R25, 0x1, R154 ;  /* 0x0000000119987824 */ /* 0x000fe200078e029a */
[----:B------:R-:W-:Y:S01]  /*1c8b0*/  FSEL R148, R148, RZ, P1 ;  /* 0x000000ff94947208 */ /* 0x000fe20000800000 */
[----:B------:R-:W-:Y:S01]  /*1c8c0*/  FADD.FTZ R6, R3, -R6 ;  /* 0x8000000603067221 */ /* 0x000fe20000010000 */
[-C--:B------:R-:W-:Y:S01]  /*1c8d0*/  FFMA.FTZ R150, R23, R61.reuse, -R142 ;  /* 0x0000003d17967223 */ /* 0x080fe2000001088e */
[----:B------:R-:W-:Y:S01]  /*1c8e0*/  FADD.FTZ R4, R134, -R5 ;  /* 0x8000000586047221 */ /* 0x000fe20000010000 */
[----:B------:R-:W2:Y:S01]  /*1c8f0*/  LDSM.16.MT88.4 R36, [R152] ;  /* 0x000000009824783b */ /* 0x000ea20000004200 */
[-CC-:B------:R-:W-:Y:S01]  /*1c900*/  FFMA.FTZ R146, R31, R61.reuse, -R148.reuse ;  /* 0x0000003d1f927223 */ /* 0x180fe20000010894 */
[-CC-:B------:R-:W-:Y:S01]  /*1c910*/  FFMA.FTZ R139, R27, R61.reuse, -R148.reuse ;  /* 0x0000003d1b8b7223 */ /* 0x180fe20000010894 */
[-CC-:B------:R-:W-:Y:S01]  /*1c920*/  FFMA.FTZ R144, R33, R61.reuse, -R148.reuse ;  /* 0x0000003d21907223 */ /* 0x180fe20000010894 */
[-C--:B------:R-:W-:Y:S01]  /*1c930*/  FFMA.FTZ R137, R29, R61.reuse, -R148 ;  /* 0x0000003d1d897223 */ /* 0x080fe20000010894 */
[----:B------:R-:W-:Y:S01]  /*1c940*/  FFMA.FTZ R153, R21, R61, -R142 ;  /* 0x0000003d15997223 */ /* 0x000fe2000001088e */
[C---:B------:R-:W-:Y:S01]  /*1c950*/  FMUL.FTZ R134, R61.reuse, R6 ;  /* 0x000000063d867220 */ /* 0x040fe20000410000 */
[----:B------:R-:W-:Y:S01]  /*1c960*/  FMUL.FTZ R9, R61, R4 ;  /* 0x000000043d097220 */ /* 0x000fe20000410000 */
[----:B------:R-:W-:Y:S01]  /*1c970*/  MUFU.EX2 R146, R146 ;  /* 0x0000009200927308 */ /* 0x000fe20000000800 */
[----:B------:R-:W3:Y:S07]  /*1c980*/  LDSM.16.MT88.4 R64, [R154+0x4000] ;  /* 0x004000009a40783b */ /* 0x000eee0000004200 */
[----:B------:R-:W-:Y:S01]  /*1c990*/  MUFU.EX2 R63, R63 ;  /* 0x0000003f003f7308 */ /* 0x000fe20000000800 */
[----:B------:R-:W-:Y:S01]  /*1c9a0*/  IMAD.IADD R0, R25, 0x1, R2 ;  /* 0x0000000119007824 */ /* 0x000fe200078e0202 */
[----:B------:R-:W-:Y:S04]  /*1c9b0*/  LDSM.16.MT88.4 R28, [R154] ;  /* 0x000000009a1c783b */ /* 0x000fe80000004200 */
[----:B------:R-:W-:Y:S02]  /*1c9c0*/  LDSM.16.MT88.4 R20, [R0+0xc000] ;  /* 0x00c000000014783b */ /* 0x000fe40000004200 */
[----:B------:R-:W4:Y:S02]  /*1c9d0*/  MUFU.EX2 R139, R139 ;  /* 0x0000008b008b7308 */ /* 0x000f240000000800 */
[----:B------:R-:W5:Y:S06]  /*1c9e0*/  LDSM.16.MT88.4 R52, [R0+0x10000] ;  /* 0x010000000034783b */ /* 0x000f6c0000004200 */
[----:B------:R-:W-:Y:S08]  /*1c9f0*/  MUFU.EX2 R144, R144 ;  /* 0x0000009000907308 */ /* 0x000ff00000000800 */
[----:B------:R-:W1:Y:S08]  /*1ca00*/  MUFU.EX2 R137, R137 ;  /* 0x0000008900897308 */ /* 0x000e700000000800 */
[----:B------:R-:W2:Y:S08]  /*1ca10*/  MUFU.EX2 R140, R140 ;  /* 0x0000008c008c7308 */ /* 0x000eb00000000800 */
[----:B------:R-:W-:Y:S08]  /*1ca20*/  MUFU.EX2 R150, R150 ;  /* 0x0000009600967308 */ /* 0x000ff00000000800 */
[----:B------:R-:W3:Y:S08]  /*1ca30*/  MUFU.EX2 R153, R153 ;  /* 0x0000009900997308 */ /* 0x000ef00000000800 */
[----:B------:R-:W5:Y:S08]  /*1ca40*/  MUFU.EX2 R3, R9 ;  /* 0x0000000900037308 */ /* 0x000f700000000800 */
[----:B------:R-:W5:Y:S01]  /*1ca50*/  MUFU.EX2 R134, R134 ;  /* 0x0000008600867308 */ /* 0x000f620000000800 */
[----:B----4-:R-:W-:-:S02]  /*1ca60*/  F2FP.F16.F32.PACK_AB R4, R139, R146 ;  /* 0x000000928b04723e */ /* 0x010fc400000000ff */
[----:B-1----:R-:W-:Y:S02]  /*1ca70*/  F2FP.F16.F32.PACK_AB R6, R137, R144 ;  /* 0x000000908906723e */ /* 0x002fe400000000ff */
[----:B--2---:R-:W-:Y:S02]  /*1ca80*/  F2FP.F16.F32.PACK_AB R5, R63, R140 ;  /* 0x0000008c3f05723e */ /* 0x004fe400000000ff */
[----:B---3--:R-:W-:Y:S01]  /*1ca90*/  F2FP.F16.F32.PACK_AB R7, R153, R150 ;  /* 0x000000969907723e */ /* 0x008fe200000000ff */
[-C--:B-----5:R-:W-:Y:S01]  /*1caa0*/  FMUL.FTZ R40, R96, R3.reuse ;  /* 0x0000000360287220 */ /* 0x0a0fe20000410000 */
        /* <DEDUP_REMOVED lines=32> */
[----:B------:R-:W-:Y:S01]  /*1ccb0*/  FMUL.FTZ R125, R125, R3 ;  /* 0x000000037d7d7220 */ /* 0x000fe20000410000 */
[-C--:B------:R-:W-:Y:S01]  /*1ccc0*/  FMUL.FTZ R126, R126, R134.reuse ;  /* 0x000000867e7e7220 */ /* 0x080fe20000410000 */
[-C--:B------:R-:W-:Y:S01]  /*1ccd0*/  FMUL.FTZ R127, R127, R134.reuse ;  /* 0x000000867f7f7220 */ /* 0x080fe20000410000 */
[C---:B------:R-:W-:Y:S01]  /*1cce0*/  HMMA.16816.F32 R36, R4.reuse, R38, R100 ;  /* 0x000000260424723c */ /* 0x040fe20000001864 */
[-CC-:B------:R-:W-:Y:S01]  /*1ccf0*/  FFMA.FTZ R101, R51, R61.reuse, -R148.reuse ;  /* 0x0000003d33657223 */ /* 0x180fe20000010894 */
[-CC-:B------:R-:W-:Y:S01]  /*1cd00*/  FFMA.FTZ R100, R49, R61.reuse, -R148.reuse ;  /* 0x0000003d31647223 */ /* 0x180fe20000010894 */
[-CC-:B------:R-:W-:Y:S01]  /*1cd10*/  FFMA.FTZ R103, R59, R61.reuse, -R148.reuse ;  /* 0x0000003d3b677223 */ /* 0x180fe20000010894 */
[----:B------:R-:W-:Y:S01]  /*1cd20*/  FFMA.FTZ R102, R57, R61, -R148 ;  /* 0x0000003d39667223 */ /* 0x000fe20000010894 */
[-C--:B------:R-:W-:Y:S01]  /*1cd30*/  FMUL.FTZ R49, R89, R3.reuse ;  /* 0x0000000359317220 */ /* 0x080fe20000410000 */
[-C--:B------:R-:W-:Y:S01]  /*1cd40*/  FMUL.FTZ R51, R91, R134.reuse ;  /* 0x000000865b337220 */ /* 0x080fe20000410000 */
[----:B------:R-:W-:Y:S01]  /*1cd50*/  FMUL.FTZ R57, R81, R3 ;  /* 0x0000000351397220 */ /* 0x000fe20000410000 */
[-C--:B------:R-:W-:Y:S01]  /*1cd60*/  FMUL.FTZ R59, R83, R134.reuse ;  /* 0x00000086533b7220 */ /* 0x080fe20000410000 */
[----:B------:R-:W2:Y:S01]  /*1cd70*/  LDSM.16.MT88.4 R88, [R2+0xc800] ;  /* 0x00c800000258783b */ /* 0x000ea20000004200 */
[-CC-:B------:R-:W-:Y:S01]  /*1cd80*/  FFMA.FTZ R107, R202, R61.reuse, -R142.reuse ;  /* 0x0000003dca6b7223 */ /* 0x180fe2000001088e */
[-CC-:B------:R-:W-:Y:S01]  /*1cd90*/  FFMA.FTZ R106, R200, R61.reuse, -R142.reuse ;  /* 0x0000003dc86a7223 */ /* 0x180fe2000001088e */
[-CC-:B------:R-:W-:Y:S01]  /*1cda0*/  FFMA.FTZ R105, R194, R61.reuse, -R142.reuse ;  /* 0x0000003dc2697223 */ /* 0x180fe2000001088e */
[--C-:B------:R-:W-:Y:S01]  /*1cdb0*/  FFMA.FTZ R104, R192, R61, -R142.reuse ;  /* 0x0000003dc0687223 */ /* 0x100fe2000001088e */
[----:B------:R-:W-:Y:S01]  /*1cdc0*/  MUFU.EX2 R101, R101 ;  /* 0x0000006500657308 */ /* 0x000fe20000000800 */
[C---:B------:R-:W-:Y:S01]  /*1cdd0*/  HMMA.16816.F32 R56, R4.reuse, R64, R56 ;  /* 0x000000400438723c */ /* 0x040fe20000001838 */
        /* <DEDUP_REMOVED lines=8> */
[----:B------:R-:W4:Y:S01]  /*1ce60*/  LDSM.16.MT88.4 R76, [R154+0x800] ;  /* 0x000800009a4c783b */ /* 0x000f220000004200 */
[-C--:B------:R-:W-:Y:S01]  /*1ce70*/  FMUL.FTZ R110, R110, R134.reuse ;  /* 0x000000866e6e7220 */ /* 0x080fe20000410000 */
[-C--:B------:R-:W-:Y:S01]  /*1ce80*/  FMUL.FTZ R111, R111, R134.reuse ;  /* 0x000000866f6f7220 */ /* 0x080fe20000410000 */
[-C--:B------:R-:W-:Y:S01]  /*1ce90*/  FMUL.FTZ R16, R120, R3.reuse ;  /* 0x0000000378107220 */ /* 0x080fe20000410000 */
[-C--:B------:R-:W-:Y:S01]  /*1cea0*/  FMUL.FTZ R17, R121, R3.reuse ;  /* 0x0000000379117220 */ /* 0x080fe20000410000 */
[-C--:B------:R-:W-:Y:S01]  /*1ceb0*/  FMUL.FTZ R18, R122, R134.reuse ;  /* 0x000000867a127220 */ /* 0x080fe20000410000 */
        /* <DEDUP_REMOVED lines=8> */
[----:B------:R-:W5:Y:S01]  /*1cf40*/  MUFU.EX2 R102, R102 ;  /* 0x0000006600667308 */ /* 0x000f620000000800 */
        /* <DEDUP_REMOVED lines=10> */
[----:B------:R-:W-:Y:S01]  /*1cff0*/  FMUL.FTZ R69, R69, R3 ;  /* 0x0000000345457220 */ /* 0x000fe20000410000 */
[-C--:B------:R-:W-:Y:S01]  /*1d000*/  FMUL.FTZ R70, R70, R134.reuse ;  /* 0x0000008646467220 */ /* 0x080fe20000410000 */
[----:B------:R-:W-:Y:S01]  /*1d010*/  FMUL.FTZ R71, R71, R134 ;  /* 0x0000008647477220 */ /* 0x000fe20000410000 */
[C---:B------:R-:W-:Y:S01]  /*1d020*/  HMMA.16816.F32 R48, R4.reuse, R52, R48 ;  /* 0x000000340430723c */ /* 0x040fe20000001830 */
[----:B------:R-:W-:Y:S01]  /*1d030*/  LDSM.16.MT88.4 R80, [R152+0x800] ;  /* 0x000800009850783b */ /* 0x000fe20000004200 */
[----:B------:R-:W2:Y:S03]  /*1d040*/  MUFU.EX2 R106, R106 ;  /* 0x0000006a006a7308 */ /* 0x000ea60000000800 */
[----:B------:R-:W-:Y:S05]  /*1d050*/  LDSM.16.MT88.4 R96, [R0+0x10800] ;  /* 0x010800000060783b */ /* 0x000fea0000004200 */
[----:B------:R-:W-:Y:S08]  /*1d060*/  MUFU.EX2 R105, R105 ;  /* 0x0000006900697308 */ /* 0x000ff00000000800 */
[----:B------:R-:W4:Y:S01]  /*1d070*/  MUFU.EX2 R104, R104 ;  /* 0x0000006800687308 */ /* 0x000f220000000800 */
        /* <DEDUP_REMOVED lines=15> */
[-CC-:B------:R-:W-:Y:S01]  /*1d170*/  FFMA.FTZ R243, R243, R61.reuse, -R148.reuse ;  /* 0x0000003df3f37223 */ /* 0x180fe20000010894 */
[C---:B------:R-:W-:Y:S01]  /*1d180*/  HMMA.16816.F32 R16, R4.reuse, R20, R16 ;  /* 0x000000140410723c */ /* 0x040fe20000001810 */
[-CC-:B------:R-:W-:Y:S01]  /*1d190*/  FFMA.FTZ R245, R245, R61.reuse, -R148.reuse ;  /* 0x0000003df5f57223 */ /* 0x180fe20000010894 */
[-C--:B------:R-:W-:Y:S01]  /*1d1a0*/  FFMA.FTZ R166, R241, R61.reuse, -R148 ;  /* 0x0000003df1a67223 */ /* 0x080fe20000010894 */
[-CC-:B------:R-:W-:Y:S01]  /*1d1b0*/  FFMA.FTZ R237, R237, R61.reuse, -R142.reuse ;  /* 0x0000003deded7223 */ /* 0x180fe2000001088e */
[-CC-:B------:R-:W-:Y:S01]  /*1d1c0*/  FFMA.FTZ R170, R231, R61.reuse, -R142.reuse ;  /* 0x0000003de7aa7223 */ /* 0x180fe2000001088e */
[-C--:B------:R-:W-:Y:S01]  /*1d1d0*/  FFMA.FTZ R229, R229, R61.reuse, -R142 ;  /* 0x0000003de5e57223 */ /* 0x080fe2000001088e */
[-CC-:B------:R-:W-:Y:S01]  /*1d1e0*/  FFMA.FTZ R193, R193, R61.reuse, -R148.reuse ;  /* 0x0000003dc1c17223 */ /* 0x180fe20000010894 */
[-CC-:B------:R-:W-:Y:S01]  /*1d1f0*/  FFMA.FTZ R195, R195, R61.reuse, -R148.reuse ;  /* 0x0000003dc3c37223 */ /* 0x180fe20000010894 */
[C---:B------:R-:W-:Y:S01]  /*1d200*/  HMMA.16816.F32 R20, R4.reuse, R22, R116 ;  /* 0x000000160414723c */ /* 0x040fe20000001874 */
[-C--:B------:R-:W-:Y:S01]  /*1d210*/  FFMA.FTZ R174, R189, R61.reuse, -R148 ;  /* 0x0000003dbdae7223 */ /* 0x080fe20000010894 */
[-CC-:B------:R-:W-:Y:S01]  /*1d220*/  FFMA.FTZ R185, R185, R61.reuse, -R142.reuse ;  /* 0x0000003db9b97223 */ /* 0x180fe2000001088e */
[-C--:B------:R-:W-:Y:S01]  /*1d230*/  FFMA.FTZ R179, R179, R61.reuse, -R142 ;  /* 0x0000003db3b37223 */ /* 0x080fe2000001088e */
[-CC-:B------:R-:W-:Y:S01]  /*1d240*/  FFMA.FTZ R173, R173, R61.reuse, -R148.reuse ;  /* 0x0000003dadad7223 */ /* 0x180fe20000010894 */
[-C--:B------:R-:W-:Y:S01]  /*1d250*/  FFMA.FTZ R167, R167, R61.reuse, -R148 ;  /* 0x0000003da7a77223 */ /* 0x080fe20000010894 */
[-CC-:B------:R-:W-:Y:S01]  /*1d260*/  FFMA.FTZ R165, R165, R61.reuse, -R142.reuse ;  /* 0x0000003da5a57223 */ /* 0x180fe2000001088e */
[----:B------:R-:W-:Y:S01]  /*1d270*/  FFMA.FTZ R161, R161, R61, -R142 ;  /* 0x0000003da1a17223 */ /* 0x000fe2000001088e */
[----:B------:R-:W-:Y:S01]  /*1d280*/  HMMA.16816.F32 R52, R4, R54, R84 ;  /* 0x000000360434723c */ /* 0x000fe20000001854 */
[----:B------:R-:W4:Y:S01]  /*1d290*/  LDSM.16.MT88.4 R84, [R0+0xc800] ;  /* 0x00c800000054783b */ /* 0x000f220000004200 */
[----:B------:R-:W-:-:S03]  /*1d2a0*/  FFMA.FTZ R146, R235, R3, R146 ;  /* 0x00000003eb927223 */ /* 0x000fc60000010092 */
[----:B------:R-:W-:Y:S03]  /*1d2b0*/  LDSM.16.MT88.4 R124, [R2+0xf800] ;  /* 0x00f80000027c783b */ /* 0x000fe60000004200 */
[C---:B-1----:R-:W-:Y:S01]  /*1d2c0*/  HMMA.16816.F32 R72, R4.reuse, R92, R72 ;  /* 0x0000005c0448723c */ /* 0x042fe20000001848 */
[-CC-:B------:R-:W-:Y:S01]  /*1d2d0*/  FFMA.FTZ R109, R190, R61.reuse, -R148.reuse ;  /* 0x0000003dbe6d7223 */ /* 0x180fe20000010894 */
[-CC-:B------:R-:W-:Y:S01]  /*1d2e0*/  FFMA.FTZ R108, R186, R61.reuse, -R148.reuse ;  /* 0x0000003dba6c7223 */ /* 0x180fe20000010894 */
[-CC-:B------:R-:W-:Y:S01]  /*1d2f0*/  FFMA.FTZ R111, R188, R61.reuse, -R148.reuse ;  /* 0x0000003dbc6f7223 */ /* 0x180fe20000010894 */
[----:B------:R-:W-:Y:S01]  /*1d300*/  FFMA.FTZ R110, R184, R61, -R148 ;  /* 0x0000003db86e7223 */ /* 0x000fe20000010894 */
[----:B------:R-:W-:Y:S08]  /*1d310*/  MUFU.EX2 R112, R112 ;  /* 0x0000007000707308 */ /* 0x000ff00000000800 */
[----:B------:R-:W-:Y:S01]  /*1d320*/  MUFU.EX2 R113, R113 ;  /* 0x0000007100717308 */ /* 0x000fe20000000800 */
[----:B------:R-:W-:Y:S01]  /*1d330*/  HMMA.16816.F32 R4, R4, R94, R68 ;  /* 0x0000005e0404723c */ /* 0x000fe20000001844 */
[----:B---3--:R-:W-:Y:S01]  /*1d340*/  F2FP.F16.F32.PACK_AB R68, R100, R101 ;  /* 0x000000656444723e */ /* 0x008fe200000000ff */
[----:B------:R-:W-:Y:S01]  /*1d350*/  LDSM.16.MT88.4 R92, [R154+0x4800] ;  /* 0x004800009a5c783b */ /* 0x000fe20000004200 */
[----:B-----5:R-:W-:-:S02]  /*1d360*/  F2FP.F16.F32.PACK_AB R70, R102, R103 ;  /* 0x000000676646723e */ /* 0x020fc400000000ff */
[----:B--2---:R-:W-:Y:S02]  /*1d370*/  F2FP.F16.F32.PACK_AB R69, R106, R107 ;  /* 0x0000006b6a45723e */ /* 0x004fe400000000ff */
[----:B------:R-:W-:Y:S01]  /*1d380*/  MUFU.EX2 R114, R114 ;  /* 0x0000007200727308 */ /* 0x000fe20000000800 */
[----:B----4-:R-:W-:-:S07]  /*1d390*/  F2FP.F16.F32.PACK_AB R71, R104, R105 ;  /* 0x000000696847723e */ /* 0x010fce00000000ff */
[----:B------:R-:W-:Y:S01]  /*1d3a0*/  MUFU.EX2 R115, R115 ;  /* 0x0000007300737308 */ /* 0x000fe20000000800 */
[C---:B------:R-:W-:Y:S07]  /*1d3b0*/  HMMA.16816.F32 R8, R68.reuse, R88, R8 ;  /* 0x000000584408723c */ /* 0x040fee0000001808 */
[----:B------:R-:W-:Y:S01]  /*1d3c0*/  MUFU.EX2 R156, R156 ;  /* 0x0000009c009c7308 */ /* 0x000fe20000000800 */
[C---:B------:R-:W-:Y:S01]  /*1d3d0*/  HMMA.16816.F32 R12, R68.reuse, R90, R12 ;  /* 0x0000005a440c723c */ /* 0x040fe2000000180c */
[----:B------:R-:W1:Y:S06]  /*1d3e0*/  LDSM.16.MT88.4 R88, [R2+0x10800] ;  /* 0x010800000258783b */ /* 0x000e6c0000004200 */
[----:B------:R-:W-:Y:S01]  /*1d3f0*/  MUFU.EX2 R175, R175 ;  /* 0x000000af00af7308 */ /* 0x000fe20000000800 */
[C---:B------:R-:W-:Y:S07]  /*1d400*/  HMMA.16816.F32 R24, R68.reuse, R76, R24 ;  /* 0x0000004c4418723c */ /* 0x040fee0000001818 */
[----:B------:R-:W-:Y:S01]  /*1d410*/  MUFU.EX2 R177, R177 ;  /* 0x000000b100b17308 */ /* 0x000fe20000000800 */
[C---:B------:R-:W-:Y:S01]  /*1d420*/  HMMA.16816.F32 R28, R68.reuse, R78, R28 ;  /* 0x0000004e441c723c */ /* 0x040fe2000000181c */
[----:B------:R-:W2:Y:S01]  /*1d430*/  LDSM.16.MT88.4 R76, [R152+0x4800] ;  /* 0x00480000984c783b */ /* 0x000ea20000004200 */
[-C--:B------:R-:W-:Y:S01]  /*1d440*/  FFMA.FTZ R168, R239, R61.reuse, -R142 ;  /* 0x0000003defa87223 */ /* 0x080fe2000001088e */
[-C--:B------:R-:W-:Y:S01]  /*1d450*/  FFMA.FTZ R172, R201, R61.reuse, -R148 ;  /* 0x0000003dc9ac7223 */ /* 0x080fe20000010894 */
[-CC-:B------:R-:W-:Y:S01]  /*1d460*/  FFMA.FTZ R176, R187, R61.reuse, -R142.reuse ;  /* 0x0000003dbbb07223 */ /* 0x180fe2000001088e */
[-C--:B------:R-:W-:Y:S01]  /*1d470*/  FFMA.FTZ R178, R183, R61.reuse, -R142 ;  /* 0x0000003db7b27223 */ /* 0x080fe2000001088e */
[-CC-:B------:R-:W-:Y:S01]  /*1d480*/  FFMA.FTZ R180, R169, R61.reuse, -R148.reuse ;  /* 0x0000003da9b47223 */ /* 0x180fe20000010894 */
[----:B------:R-:W-:Y:S01]  /*1d490*/  MUFU.EX2 R158, R158 ;  /* 0x0000009e009e7308 */ /* 0x000fe20000000800 */
[C---:B------:R-:W-:Y:S01]  /*1d4a0*/  HMMA.16816.F32 R16, R68.reuse, R84, R16 ;  /* 0x000000544410723c */ /* 0x040fe20000001810 */
[-C--:B------:R-:W-:Y:S01]  /*1d4b0*/  FFMA.FTZ R182, R171, R61.reuse, -R148 ;  /* 0x0000003dabb67223 */ /* 0x080fe20000010894 */
[----:B------:R-:W-:Y:S01]  /*1d4c0*/  FFMA.FTZ R134, R233, R134, R140 ;  /* 0x00000086e9867223 */ /* 0x000fe2000001008c */
[-CC-:B------:R-:W-:Y:S01]  /*1d4d0*/  FFMA.FTZ R157, R157, R61.reuse, -R148.reuse ;  /* 0x0000003d9d9d7223 */ /* 0x180fe20000010894 */
[-C--:B------:R-:W-:Y:S01]  /*1d4e0*/  FFMA.FTZ R151, R151, R61.reuse, -R148 ;  /* 0x0000003d97977223 */ /* 0x080fe20000010894 */
[-CC-:B------:R-:W-:Y:S01]  /*1d4f0*/  FFMA.FTZ R147, R147, R61.reuse, -R142.reuse ;  /* 0x0000003d93937223 */ /* 0x180fe2000001088e */
[----:B------:R-:W-:Y:S01]  /*1d500*/  FFMA.FTZ R143, R143, R61, -R142 ;  /* 0x0000003d8f8f7223 */ /* 0x000fe2000001088e */
[----:B------:R-:W-:Y:S01]  /*1d510*/  MUFU.EX2 R160, R160 ;  /* 0x000000a000a07308 */ /* 0x000fe20000000800 */
[C---:B------:R-:W-:Y:S01]  /*1d520*/  HMMA.16816.F32 R20, R68.reuse, R86, R20 ;  /* 0x000000564414723c */ /* 0x040fe20000001814 */
[----:B------:R-:W3:Y:S04]  /*1d530*/  LDSM.16.MT88.4 R84, [R2+0xd000] ;  /* 0x00d000000254783b */ /* 0x000ee80000004200 */
[----:B------:R-:W-:Y:S03]  /*1d540*/  LDSM.16.MT88.4 R116, [R0+0xf800] ;  /* 0x00f800000074783b */ /* 0x000fe60000004200 */
[C---:B------:R-:W-:Y:S08]  /*1d550*/  HMMA.16816.F32 R32, R68.reuse, R80, R32 ;  /* 0x000000504420723c */ /* 0x040ff00000001820 */
[C---:B------:R-:W-:Y:S01]  /*1d560*/  HMMA.16816.F32 R36, R68.reuse, R82, R36 ;  /* 0x000000524424723c */ /* 0x040fe20000001824 */
[----:B------:R-:W4:Y:S07]  /*1d570*/  LDSM.16.MT88.4 R80, [R0+0xd000] ;  /* 0x00d000000050783b */ /* 0x000f2e0000004200 */
[C---:B-1----:R-:W-:Y:S08]  /*1d580*/  HMMA.16816.F32 R40, R68.reuse, R88, R40 ;  /* 0x000000584428723c */ /* 0x042ff00000001828 */
[C---:B------:R-:W-:Y:S01]  /*1d590*/  HMMA.16816.F32 R44, R68.reuse, R90, R44 ;  /* 0x0000005a442c723c */ /* 0x040fe2000000182c */
[----:B------:R-:W1:Y:S07]  /*1d5a0*/  LDSM.16.MT88.4 R88, [R154+0x1000] ;  /* 0x001000009a58783b */ /* 0x000e6e0000004200 */
[C---:B--2---:R-:W-:Y:S08]  /*1d5b0*/  HMMA.16816.F32 R72, R68.reuse, R76, R72 ;  /* 0x0000004c4448723c */ /* 0x044ff00000001848 */
[C---:B------:R-:W-:Y:S01]  /*1d5c0*/  HMMA.16816.F32 R4, R68.reuse, R78, R4 ;  /* 0x0000004e4404723c */ /* 0x040fe20000001804 */
[----:B------:R-:W2:Y:S01]  /*1d5d0*/  LDSM.16.MT88.4 R76, [R2+0x11000] ;  /* 0x01100000024c783b */ /* 0x000ea20000004200 */
[----:B------:R-:W-:Y:S08]  /*1d5e0*/  MUFU.EX2 R109, R109 ;  /* 0x0000006d006d7308 */ /* 0x000ff00000000800 */
[----:B------:R-:W5:Y:S08]  /*1d5f0*/  MUFU.EX2 R108, R108 ;  /* 0x0000006c006c7308 */ /* 0x000f700000000800 */
[----:B------:R-:W-:Y:S08]  /*1d600*/  MUFU.EX2 R111, R111 ;  /* 0x0000006f006f7308 */ /* 0x000ff00000000800 */
[----:B------:R-:W3:Y:S01]  /*1d610*/  MUFU.EX2 R110, R110 ;  /* 0x0000006e006e7308 */ /* 0x000ee20000000800 */
[C---:B------:R-:W-:Y:S08]  /*1d620*/  HMMA.16816.F32 R48, R68.reuse, R96, R48 ;  /* 0x000000604430723c */ /* 0x040ff00000001830 */
[C---:B------:R-:W-:Y:S01]  /*1d630*/  HMMA.16816.F32 R52, R68.reuse, R98, R52 ;  /* 0x000000624434723c */ /* 0x040fe20000001834 */
[----:B------:R-:W2:Y:S01]  /*1d640*/  MUFU.EX2 R181, R181 ;  /* 0x000000b500b57308 */ /* 0x000ea20000000800 */
[----:B------:R-:W-:Y:S06]  /*1d650*/  LDSM.16.MT88.4 R96, [R2+0xd800] ;  /* 0x00d800000260783b */ /* 0x000fec0000004200 */
[C---:B------:R-:W-:Y:S08]  /*1d660*/  HMMA.16816.F32 R56, R68.reuse, R92, R56 ;  /* 0x0000005c4438723c */ /* 0x040ff00000001838 */
[----:B------:R-:W-:Y:S01]  /*1d670*/  HMMA.16816.F32 R64, R68, R94, R64 ;  /* 0x0000005e4440723c */ /* 0x000fe20000001840 */
[----:B------:R-:W2:Y:S01]  /*1d680*/  LDSM.16.MT88.4 R92, [R152+0x1000] ;  /* 0x00100000985c783b */ /* 0x000ea20000004200 */
[----:B-----5:R-:W-:-:S02]  /*1d690*/  F2FP.F16.F32.PACK_AB R68, R108, R109 ;  /* 0x0000006d6c44723e */ /* 0x020fc400000000ff */
[----:B---3--:R-:W-:Y:S02]  /*1d6a0*/  F2FP.F16.F32.PACK_AB R70, R110, R111 ;  /* 0x0000006f6e46723e */ /* 0x008fe400000000ff */
[----:B------:R-:W-:Y:S02]  /*1d6b0*/  F2FP.F16.F32.PACK_AB R69, R113, R112 ;  /* 0x000000707145723e */ /* 0x000fe400000000ff */
[----:B------:R-:W-:-:S07]  /*1d6c0*/  F2FP.F16.F32.PACK_AB R71, R115, R114 ;  /* 0x000000727347723e */ /* 0x000fce00000000ff */
[C---:B------:R-:W-:Y:S08]  /*1d6d0*/  HMMA.16816.F32 R8, R68.reuse, R84, R8 ;  /* 0x000000544408723c */ /* 0x040ff00000001808 */
[C---:B------:R-:W-:Y:S01]  /*1d6e0*/  HMMA.16816.F32 R12, R68.reuse, R86, R12 ;  /* 0x00000056440c723c */ /* 0x040fe2000000180c */
[----:B------:R-:W-:Y:S07]  /*1d6f0*/  LDSM.16.MT88.4 R84, [R152+0x5000] ;  /* 0x005000009854783b */ /* 0x000fee0000004200 */
[C---:B----4-:R-:W-:Y:S08]  /*1d700*/  HMMA.16816.F32 R16, R68.reuse, R80, R16 ;  /* 0x000000504410723c */ /* 0x050ff00000001810 */
[C---:B------:R-:W-:Y:S01]  /*1d710*/  HMMA.16816.F32 R20, R68.reuse, R82, R20 ;  /* 0x000000524414723c */ /* 0x040fe20000001814 */
[----:B------:R-:W3:Y:S07]  /*1d720*/  LDSM.16.MT88.4 R80, [R0+0x11000] ;  /* 0x011000000050783b */ /* 0x000eee0000004200 */
[C---:B-1----:R-:W-:Y:S08]  /*1d730*/  HMMA.16816.F32 R24, R68.reuse, R88, R24 ;  /* 0x000000584418723c */ /* 0x042ff00000001818 */
[C---:B------:R-:W-:Y:S01]  /*1d740*/  HMMA.16816.F32 R28, R68.reuse, R90, R28 ;  /* 0x0000005a441c723c */ /* 0x040fe2000000181c */
[----:B------:R-:W1:Y:S07]  /*1d750*/  LDSM.16.MT88.4 R88, [R154+0x5000] ;  /* 0x005000009a58783b */ /* 0x000e6e0000004200 */
[C---:B--2---:R-:W-:Y:S08]  /*1d760*/  HMMA.16816.F32 R40, R68.reuse, R76, R40 ;  /* 0x0000004c4428723c */ /* 0x044ff00000001828 */
[C---:B------:R-:W-:Y:S01]  /*1d770*/  HMMA.16816.F32 R44, R68.reuse, R78, R44 ;  /* 0x0000004e442c723c */ /* 0x040fe2000000182c */
[----:B------:R-:W2:Y:S01]  /*1d780*/  LDSM.16.MT88.4 R76, [R154+0x1800] ;  /* 0x001800009a4c783b */ /* 0x000ea20000004200 */
[----:B------:R-:W-:Y:S08]  /*1d790*/  MUFU.EX2 R162, R162 ;  /* 0x000000a200a27308 */ /* 0x000ff00000000800 */
[----:B------:R-:W4:Y:S01]  /*1d7a0*/  MUFU.EX2 R191, R191 ;  /* 0x000000bf00bf7308 */ /* 0x000f220000000800 */
[C---:B------:R-:W-:Y:S08]  /*1d7b0*/  HMMA.16816.F32 R32, R68.reuse, R92, R32 ;  /* 0x0000005c4420723c */ /* 0x040ff00000001820 */
[C---:B------:R-:W-:Y:S01]  /*1d7c0*/  HMMA.16816.F32 R36, R68.reuse, R94, R36 ;  /* 0x0000005e4424723c */ /* 0x040fe20000001824 */
[----:B------:R-:W5:Y:S07]  /*1d7d0*/  LDSM.16.MT88.4 R92, [R0+0xd800] ;  /* 0x00d80000005c783b */ /* 0x000f6e0000004200 */
        /* <DEDUP_REMOVED lines=12> */
[----:B----4-:R-:W-:-:S07]  /*1d8a0*/  F2FP.F16.F32.PACK_AB R71, R191, R162 ;  /* 0x000000a2bf47723e */ /* 0x010fce00000000ff */
[C---:B--2---:R-:W-:Y:S08]  /*1d8b0*/  HMMA.16816.F32 R24, R68.reuse, R76, R24 ;  /* 0x0000004c4418723c */ /* 0x044ff00000001818 */
[C---:B------:R-:W-:Y:S01]  /*1d8c0*/  HMMA.16816.F32 R28, R68.reuse, R78, R28 ;  /* 0x0000004e441c723c */ /* 0x040fe2000000181c */
[----:B------:R-:W2:Y:S07]  /*1d8d0*/  LDSM.16.MT88.4 R76, [R0+0x11800] ;  /* 0x01180000004c783b */ /* 0x000eae0000004200 */
[C---:B-----5:R-:W-:Y:S08]  /*1d8e0*/  HMMA.16816.F32 R16, R68.reuse, R92, R16 ;  /* 0x0000005c4410723c */ /* 0x060ff00000001810 */
[C---:B------:R-:W-:Y:S01]  /*1d8f0*/  HMMA.16816.F32 R20, R68.reuse, R94, R20 ;  /* 0x0000005e4414723c */ /* 0x040fe20000001814 */
[----:B------:R-:W4:Y:S07]  /*1d900*/  LDSM.16.MT88.4 R92, [R154+0x5800] ;  /* 0x005800009a5c783b */ /* 0x000f2e0000004200 */
[C---:B---3--:R-:W-:Y:S08]  /*1d910*/  HMMA.16816.F32 R32, R68.reuse, R80, R32 ;  /* 0x000000504420723c */ /* 0x048ff00000001820 */
        /* <DEDUP_REMOVED lines=11> */
[----:B------:R-:W3:Y:S08]  /*1d9d0*/  MUFU.EX2 R166, R166 ;  /* 0x000000a600a67308 */ /* 0x000ef00000000800 */
[----:B------:R-:W-:Y:S08]  /*1d9e0*/  MUFU.EX2 R168, R168 ;  /* 0x000000a800a87308 */ /* 0x000ff00000000800 */
[----:B------:R-:W1:Y:S08]  /*1d9f0*/  MUFU.EX2 R237, R237 ;  /* 0x000000ed00ed7308 */ /* 0x000e700000000800 */
[----:B------:R-:W-:Y:S08]  /*1da00*/  MUFU.EX2 R170, R170 ;  /* 0x000000aa00aa7308 */ /* 0x000ff00000000800 */
[----:B------:R-:W2:Y:S01]  /*1da10*/  MUFU.EX2 R229, R229 ;  /* 0x000000e500e57308 */ /* 0x000ea20000000800 */
[C---:B------:R-:W-:Y:S08]  /*1da20*/  HMMA.16816.F32 R8, R68.reuse, R96, R8 ;  /* 0x000000604408723c */ /* 0x040ff00000001808 */
[C---:B------:R-:W-:Y:S01]  /*1da30*/  HMMA.16816.F32 R12, R68.reuse, R98, R12 ;  /* 0x00000062440c723c */ /* 0x040fe2000000180c */
[----:B------:R-:W2:Y:S07]  /*1da40*/  LDSM.16.MT88.4 R96, [R2+0xe000] ;  /* 0x00e000000260783b */ /* 0x000eae0000004200 */
[C---:B----4-:R-:W-:Y:S08]  /*1da50*/  HMMA.16816.F32 R56, R68.reuse, R92, R56 ;  /* 0x0000005c4438723c */ /* 0x050ff00000001838 */
        /* <DEDUP_REMOVED lines=8> */
[----:B--2---:R-:W-:-:S07]  /*1dae0*/  F2FP.F16.F32.PACK_AB R71, R229, R170 ;  /* 0x000000aae547723e */ /* 0x004fce00000000ff */
        /* <DEDUP_REMOVED lines=90> */
[-C--:B------:R-:W-:Y:S01]  /*1e090*/  FFMA.FTZ R188, R155, R61.reuse, -R148 ;  /* 0x0000003d9bbc7223 */ /* 0x080fe20000010894 */
[----:B------:R-:W-:-:S03]  /*1e0a0*/  FFMA.FTZ R190, R145, R61, -R142 ;  /* 0x0000003d91be7223 */ /* 0x000fc6000001088e */
        /* <DEDUP_REMOVED lines=10> */
[----:B------:R-:W-:Y:S01]  /*1e150*/  MUFU.EX2 R157, R157 ;  /* 0x0000009d009d7308 */ /* 0x000fe20000000800 */
[----:B------:R-:W-:Y:S01]  /*1e160*/  LDSM.16.MT88.4 R100, [R152+0x3800] ;  /* 0x003800009864783b */ /* 0x000fe20000004200 */
[----:B------:R-:W-:Y:S01]  /*1e170*/  FADD.FTZ R111, R110, R111 ;  /* 0x0000006f6e6f7221 */ /* 0x000fe20000010000 */
[----:B------:R-:W-:Y:S01]  /*1e180*/  FADD.FTZ R115, R115, R114 ;  /* 0x0000007273737221 */ /* 0x000fe20000010000 */
[-C--:B------:R-:W-:Y:S01]  /*1e190*/  FFMA.FTZ R148, R149, R61.reuse, -R148 ;  /* 0x0000003d95947223 */ /* 0x080fe20000010894 */
[----:B------:R-:W-:Y:S01]  /*1e1a0*/  FFMA.FTZ R142, R141, R61, -R142 ;  /* 0x0000003d8d8e7223 */ /* 0x000fe2000001088e */
[----:B------:R-:W-:Y:S01]  /*1e1b0*/  FADD.FTZ R156, R156, R111 ;  /* 0x0000006f9c9c7221 */ /* 0x000fe20000010000 */
[----:B------:R-:W-:Y:S01]  /*1e1c0*/  FADD.FTZ R160, R160, R115 ;  /* 0x00000073a0a07221 */ /* 0x000fe20000010000 */
[----:B------:R-:W5:Y:S02]  /*1e1d0*/  MUFU.EX2 R188, R188 ;  /* 0x000000bc00bc7308 */ /* 0x000f640000000800 */
[----:B------:R-:W-:Y:S01]  /*1e1e0*/  FADD.FTZ R156, R175, R156 ;  /* 0x0000009caf9c7221 */ /* 0x000fe20000010000 */
[----:B------:R-:W-:Y:S01]  /*1e1f0*/  FADD.FTZ R181, R181, R160 ;  /* 0x000000a0b5b57221 */ /* 0x000fe20000010000 */
[----:B------:R-:W-:Y:S02]  /*1e200*/  HMMA.16816.F32 R8, R68, R96, R8 ;  /* 0x000000604408723c */ /* 0x000fe40000001808 */
[----:B------:R-:W-:-:S02]  /*1e210*/  FADD.FTZ R177, R177, R156 ;  /* 0x0000009cb1b17221 */ /* 0x000fc40000010000 */
[----:B------:R-:W-:Y:S01]  /*1e220*/  MUFU.EX2 R151, R151 ;  /* 0x0000009700977308 */ /* 0x000fe20000000800 */
[----:B------:R-:W-:Y:S01]  /*1e230*/  FADD.FTZ R162, R162, R181 ;  /* 0x000000b5a2a27221 */ /* 0x000fe20000010000 */
[----:B------:R-:W-:-:S06]  /*1e240*/  FADD.FTZ R177, R158, R177 ;  /* 0x000000b19eb17221 */ /* 0x000fcc0000010000 */
[----:B------:R-:W5:Y:S01]  /*1e250*/  MUFU.EX2 R148, R148 ;  /* 0x0000009400947308 */ /* 0x000f620000000800 */
[----:B------:R-:W-:-:S07]  /*1e260*/  FADD.FTZ R191, R191, R162 ;  /* 0x000000a2bfbf7221 */ /* 0x000fce0000010000 */
[----:B------:R-:W-:Y:S08]  /*1e270*/  MUFU.EX2 R147, R147 ;  /* 0x0000009300937308 */ /* 0x000ff00000000800 */
[----:B------:R-:W5:Y:S08]  /*1e280*/  MUFU.EX2 R190, R190 ;  /* 0x000000be00be7308 */ /* 0x000f700000000800 */
[----:B------:R-:W-:Y:S08]  /*1e290*/  MUFU.EX2 R143, R143 ;  /* 0x0000008f008f7308 */ /* 0x000ff00000000800 */
[----:B------:R-:W5:Y:S01]  /*1e2a0*/  MUFU.EX2 R142, R142 ;  /* 0x0000008e008e7308 */ /* 0x000f620000000800 */
[----:B------:R-:W-:Y:S01]  /*1e2b0*/  FADD.FTZ R164, R164, R177 ;  /* 0x000000b1a4a47221 */ /* 0x000fe20000010000 */
[----:B------:R-:W-:Y:S01]  /*1e2c0*/  FADD.FTZ R168, R168, R191 ;  /* 0x000000bfa8a87221 */ /* 0x000fe20000010000 */
[----:B------:R-:W-:Y:S02]  /*1e2d0*/  HMMA.16816.F32 R12, R68, R98, R12 ;  /* 0x00000062440c723c */ /* 0x000fe4000000180c */
[----:B------:R-:W-:Y:S01]  /*1e2e0*/  FADD.FTZ R164, R243, R164 ;  /* 0x000000a4f3a47221 */ /* 0x000fe20000010000 */
[----:B------:R-:W-:-:S03]  /*1e2f0*/  FADD.FTZ R237, R237, R168 ;  /* 0x000000a8eded7221 */ /* 0x000fc60000010000 */
[----:B------:R-:W-:Y:S02]  /*1e300*/  FADD.FTZ R245, R245, R164 ;  /* 0x000000a4f5f57221 */ /* 0x000fe40000010000 */
[----:B-1----:R-:W-:Y:S01]  /*1e310*/  HMMA.16816.F32 R32, R68, R80, R32 ;  /* 0x000000504420723c */ /* 0x002fe20000001820 */
[----:B------:R-:W-:Y:S01]  /*1e320*/  FADD.FTZ R170, R170, R237 ;  /* 0x000000edaaaa7221 */ /* 0x000fe20000010000 */
[----:B------:R-:W-:-:S06]  /*1e330*/  FADD.FTZ R245, R166, R245 ;  /* 0x000000f5a6f57221 */ /* 0x000fcc0000010000 */
[----:B------:R-:W-:Y:S01]  /*1e340*/  HMMA.16816.F32 R36, R68, R82, R36 ;  /* 0x000000524424723c */ /* 0x000fe20000001824 */
[----:B------:R-:W-:-:S07]  /*1e350*/  FADD.FTZ R229, R229, R170 ;  /* 0x000000aae5e57221 */ /* 0x000fce0000010000 */
[C---:B------:R-:W-:Y:S08]  /*1e360*/  HMMA.16816.F32 R40, R68.reuse, R92, R40 ;  /* 0x0000005c4428723c */ /* 0x040ff00000001828 */
[C---:B------:R-:W-:Y:S01]  /*1e370*/  HMMA.16816.F32 R44, R68.reuse, R94, R44 ;  /* 0x0000005e442c723c */ /* 0x040fe2000000182c */
[----:B------:R-:W1:Y:S07]  /*1e380*/  LDSM.16.MT88.4 R92, [R2+0x13800] ;  /* 0x01380000025c783b */ /* 0x000e6e0000004200 */
[C---:B----4-:R-:W-:Y:S08]  /*1e390*/  HMMA.16816.F32 R48, R68.reuse, R88, R48 ;  /* 0x000000584430723c */ /* 0x050ff00000001830 */
[C---:B------:R-:W-:Y:S08]  /*1e3a0*/  HMMA.16816.F32 R52, R68.reuse, R90, R52 ;  /* 0x0000005a4434723c */ /* 0x040ff00000001834 */
[C---:B--2---:R-:W-:Y:S08]  /*1e3b0*/  HMMA.16816.F32 R56, R68.reuse, R84, R56 ;  /* 0x000000544438723c */ /* 0x044ff00000001838 */
[C---:B------:R-:W-:Y:S01]  /*1e3c0*/  HMMA.16816.F32 R64, R68.reuse, R86, R64 ;  /* 0x000000564440723c */ /* 0x040fe20000001840 */
[----:B------:R-:W2:Y:S07]  /*1e3d0*/  LDSM.16.MT88.4 R84, [R0+0x13800] ;  /* 0x013800000054783b */ /* 0x000eae0000004200 */
[C---:B---3--:R-:W-:Y:S08]  /*1e3e0*/  HMMA.16816.F32 R72, R68.reuse, R76, R72 ;  /* 0x0000004c4448723c */ /* 0x048ff00000001848 */
[----:B------:R-:W-:Y:S01]  /*1e3f0*/  HMMA.16816.F32 R4, R68, R78, R4 ;  /* 0x0000004e4404723c */ /* 0x000fe20000001804 */
[----:B-----5:R-:W-:Y:S01]  /*1e400*/  F2FP.F16.F32.PACK_AB R68, R188, R157 ;  /* 0x0000009dbc44723e */ /* 0x020fe200000000ff */
[----:B------:R-:W3:Y:S01]  /*1e410*/  LDSM.16.MT88.4 R76, [R154+0x7800] ;  /* 0x007800009a4c783b */ /* 0x000ee20000004200 */
[----:B------:R-:W-:-:S02]  /*1e420*/  F2FP.F16.F32.PACK_AB R70, R148, R151 ;  /* 0x000000979446723e */ /* 0x000fc400000000ff */
[----:B------:R-:W-:Y:S02]  /*1e430*/  F2FP.F16.F32.PACK_AB R69, R190, R147 ;  /* 0x00000093be45723e */ /* 0x000fe400000000ff */
[----:B------:R-:W-:Y:S01]  /*1e440*/  F2FP.F16.F32.PACK_AB R71, R142, R143 ;  /* 0x0000008f8e47723e */ /* 0x000fe200000000ff */
[----:B------:R-:W-:Y:S01]  /*1e450*/  FADD.FTZ R172, R172, R245 ;  /* 0x000000f5acac7221 */ /* 0x000fe20000010000 */
[----:B------:R-:W-:-:S05]  /*1e460*/  FADD.FTZ R176, R176, R229 ;  /* 0x000000e5b0b07221 */ /* 0x000fca0000010000 */
[----:B------:R-:W-:Y:S01]  /*1e470*/  HMMA.16816.F32 R128, R68, R124, R8 ;  /* 0x0000007c4480723c */ /* 0x000fe20000001808 */
[----:B------:R-:W4:Y:S04]  /*1e480*/  LDSM.16.MT88.4 R8, [R154+0x3800] ;  /* 0x003800009a08783b */ /* 0x000f280000004200 */
[----:B------:R-:W5:Y:S01]  /*1e490*/  LDSM.16.MT88.4 R152, [R152+0x7800] ;  /* 0x007800009898783b */ /* 0x000f620000004200 */
        /* <DEDUP_REMOVED lines=19> */
[----:B-1----:R-:W-:Y:S02]  /*1e5d0*/  HMMA.16816.F32 R96, R68, R92, R40 ;  /* 0x0000005c4460723c */ /* 0x002fe40000001828 */
[----:B------:R-:W-:Y:S01]  /*1e5e0*/  FADD.FTZ R151, R151, R188 ;  /* 0x000000bc97977221 */ /* 0x000fe20000010000 */
[----:B------:R-:W-:Y:S01]  /*1e5f0*/  FADD.FTZ R143, R143, R190 ;  /* 0x000000be8f8f7221 */ /* 0x000fe20000010000 */
[----:B------:R-:W-:-:S04]  /*1e600*/  IMAD.MOV.U32 R3, RZ, RZ, R136 ;  /* 0x000000ffff037224 */ /* 0x000fc800078e0088 */
[----:B------:R-:W-:Y:S01]  /*1e610*/  HMMA.16816.F32 R120, R68, R116, R16 ;  /* 0x000000744478723c */ /* 0x000fe20000001810 */
[----:B------:R-:W-:Y:S02]  /*1e620*/  IMAD.MOV.U32 R134, RZ, RZ, R138 ;  /* 0x000000ffff867224 */ /* 0x000fe400078e008a */
[----:B------:R-:W-:Y:S01]  /*1e630*/  FADD.FTZ R235, R148, R151 ;  /* 0x0000009794eb7221 */ /* 0x000fe20000010000 */
[----:B------:R-:W-:-:S04]  /*1e640*/  @P0 IMAD.MOV.U32 R3, RZ, RZ, R136 ;  /* 0x000000ffff030224 */ /* 0x000fc800078e0088 */
[----:B--2---:R-:W-:Y:S01]  /*1e650*/  HMMA.16816.F32 R88, R68, R84, R48 ;  /* 0x000000544458723c */ /* 0x004fe20000001830 */
[----:B------:R-:W-:Y:S02]  /*1e660*/  @P0 IMAD.MOV.U32 R134, RZ, RZ, R138 ;  /* 0x000000ffff860224 */ /* 0x000fe400078e008a */
[----:B------:R-:W-:Y:S01]  /*1e670*/  FADD.FTZ R233, R142, R143 ;  /* 0x0000008f8ee97221 */ /* 0x000fe20000010000 */
[----:B------:R-:W-:-:S04]  /*1e680*/  @P0 VIADD R62, R62, 0xfffffffd ;  /* 0xfffffffd3e3e0836 */ /* 0x000fc80000000000 */
[C---:B---3--:R-:W-:Y:S08]  /*1e690*/  HMMA.16816.F32 R80, R68.reuse, R76, R56 ;  /* 0x0000004c4450723c */ /* 0x048ff00000001838 */
[----:B------:R-:W-:Y:S01]  /*1e6a0*/  HMMA.16816.F32 R104, R68, R100, R32 ;  /* 0x000000644468723c */ /* 0x000fe20000001820 */
[----:B------:R-:W-:-:S07]  /*1e6b0*/  IMAD.MOV.U32 R34, RZ, RZ, R60 ;  /* 0x000000ffff227224 */ /* 0x000fce00078e003c */
[C---:B------:R-:W-:Y:S08]  /*1e6c0*/  HMMA.16816.F32 R124, R68.reuse, R126, R12 ;  /* 0x0000007e447c723c */ /* 0x040ff0000000180c */
[C---:B------:R-:W-:Y:S08]  /*1e6d0*/  HMMA.16816.F32 R92, R68.reuse, R94, R44 ;  /* 0x0000005e445c723c */ /* 0x040ff0000000182c */
[C---:B------:R-:W-:Y:S08]  /*1e6e0*/  HMMA.16816.F32 R116, R68.reuse, R118, R20 ;  /* 0x000000764474723c */ /* 0x040ff00000001814 */
[C---:B------:R-:W-:Y:S08]  /*1e6f0*/  HMMA.16816.F32 R84, R68.reuse, R86, R52 ;  /* 0x000000564454723c */ /* 0x040ff00000001834 */
[C---:B----4-:R-:W-:Y:S08]  /*1e700*/  HMMA.16816.F32 R112, R68.reuse, R8, R24 ;  /* 0x000000084470723c */ /* 0x050ff00000001818 */
[C---:B------:R-:W-:Y:S08]  /*1e710*/  HMMA.16816.F32 R108, R68.reuse, R10, R28 ;  /* 0x0000000a446c723c */ /* 0x040ff0000000181c */
[C---:B------:R-:W-:Y:S08]  /*1e720*/  HMMA.16816.F32 R76, R68.reuse, R78, R64 ;  /* 0x0000004e444c723c */ /* 0x040ff00000001840 */
[C---:B------:R-:W-:Y:S08]  /*1e730*/  HMMA.16816.F32 R100, R68.reuse, R102, R36 ;  /* 0x000000664464723c */ /* 0x040ff00000001824 */
[C---:B-----5:R-:W-:Y:S08]  /*1e740*/  HMMA.16816.F32 R72, R68.reuse, R152, R72 ;  /* 0x000000984448723c */ /* 0x060ff00000001848 */
[----:B------:R-:W-:Y:S01]  /*1e750*/  HMMA.16816.F32 R68, R68, R154, R4 ;  /* 0x0000009a4444723c */ /* 0x000fe20000001804 */
[----:B------:R-:W-:-:S04]  /*1e760*/  NOP ;  /* 0x0000000000007918 */ /* 0x000fc80000000000 */
[----:B------:R-:W-:-:S15]  /*1e770*/  @P0 BRA `(.L_x_2596) ;  /* 0x0000000000040947 */ /* 0x000fde0003800000 */
.L_x_2587:
[----:B------:R-:W-:-:S07]  /*1e780*/  IADD3 R62, PT, PT, R34, -0x1, RZ ;  /* 0xffffffff223e7810 */ /* 0x000fce0007ffe0ff */
.L_x_2596:
[----:B------:R-:W-:Y:S05]  /*1e790*/  BSYNC B2 ;  /* 0x0000000000027941 */ /* 0x000fea0003800000 */
.L_x_2586:
[----:B------:R-:W-:-:S13]  /*1e7a0*/  ISETP.GE.AND P0, PT, R62, R203, PT ;  /* 0x000000cb3e00720c */ /* 0x000fda0003f06270 */
[----:B------:R-:W-:Y:S05]  /*1e7b0*/  @!P0 BRA `(.L_x_2597) ;  /* 0x0000005c00448947 */ /* 0x000fea0003800000 */
[----:B------:R-:W-:Y:S01]  /*1e7c0*/  IMAD.SHL.U32 R4, R62, 0x80, RZ ;  /* 0x000000803e047824 */ /* 0x000fe200078e00ff */
[----:B------:R-:W-:Y:S01]  /*1e7d0*/  ISETP.NE.U32.AND P3, PT, R222, RZ, PT ;  /* 0x000000ffde00720c */ /* 0x000fe20003f65070 */
[----:B------:R-:W-:Y:S01]  /*1e7e0*/  IMAD.MOV.U32 R2, RZ, RZ, R3 ;  /* 0x000000ffff027224 */ /* 0x000fe200078e0003 */
[----:B------:R-:W-:Y:S01]  /*1e7f0*/  MOV R0, R134 ;  /* 0x0000008600007202 */ /* 0x000fe20000000f00 */
[----:B------:R-:W-:Y:S01]  /*1e800*/  VIADD R230, R62, 0x1 ;  /* 0x000000013ee67836 */ /* 0x000fe20000000000 */
[----:B------:R-:W-:Y:S02]  /*1e810*/  ISETP.NE.AND.EX P3, PT, R223, RZ, PT, P3 ;  /* 0x000000ffdf00720c */ /* 0x000fe40003f65330 */
[C---:B------:R-:W-:Y:S02]  /*1e820*/  LOP3.LUT R231, R4.reuse, 0x40, R135, 0xfe, !PT ;  /* 0x0000004004e77812 */ /* 0x040fe400078efe87 */
[----:B------:R-:W-:-:S09]  /*1e830*/  IADD3 R229, PT, PT, R4, 0x80, RZ ;  /* 0x0000008004e57810 */ /* 0x000fd20007ffe0ff */
.L_x_2604:
[----:B------:R-:W1:Y:S01]  /*1e840*/  S2R R196, SR_TID.X ;  /* 0x0000000000c47919 */ /* 0x000e620000002100 */
[----:B------:R-:W2:Y:S01]  /*1e850*/  LDC.64 R4, c[0x0][0x358] ;  /* 0x0000d600ff047b82 */ /* 0x000ea20000000a00 */
[----:B------:R-:W-:Y:S04]  /*1e860*/  DEPBAR.LE SB0, 0x0 ;  /* 0x000080000000791a */ /* 0x000fe80000000000 */
[----:B------:R-:W-:Y:S05]  /*1e870*/  WARPSYNC.ALL ;  /* 0x0000000000007948 */ /* 0x000fea0003800000 */
[----:B------:R-:W-:Y:S01]  /*1e880*/  BAR.SYNC.DEFER_BLOCKING 0x0 ;  /* 0x0000000000007b1d */ /* 0x000fe20000010000 */
[----:B------:R-:W-:Y:S02]  /*1e890*/  @!P3 IMAD.MOV.U32 R3, RZ, RZ, RZ ;  /* 0x000000ffff03b224 */ /* 0x000fe400078e00ff */
[----:B------:R-:W-:Y:S03]  /*1e8a0*/  IMAD.MOV.U32 R6, RZ, RZ, R210 ;  /* 0x000000ffff067224 */ /* 0x000fe600078e00d2 */
[----:B------:R-:W-:Y:S02]  /*1e8b0*/  @!P3 IADD3 R3, P0, PT, RZ, -R3, RZ ;  /* 0x80000003ff03b210 */ /* 0x000fe40007f1e0ff */
[----:B--2---:R-:W-:Y:S02]  /*1e8c0*/  @!P3 R2UR UR4, R4 ;  /* 0x000000000404b2ca */ /* 0x004fe400000e0000 */
[----:B------:R-:W-:Y:S01]  /*1e8d0*/  @!P3 R2UR UR5, R5 ;  /* 0x000000000505b2ca */ /* 0x000fe200000e0000 */
[C---:B-1----:R-:W-:Y:S02]  /*1e8e0*/  IMAD.SHL.U32 R219, R196.reuse, 0x8, RZ ;  /* 0x00000008c4db7824 */ /* 0x042fe400078e00ff */
[----:B------:R-:W-:Y:S01]  /*1e8f0*/  IMAD.SHL.U32 R202, R196, 0x40, RZ ;  /* 0x00000040c4ca7824 */ /* 0x000fe200078e00ff */
[----:B------:R-:W-:Y:S02]  /*1e900*/  BSSY.RECONVERGENT B0, `(.L_x_2598) ;  /* 0x0000050000007945 */ /* 0x000fe40003800200 */
[----:B------:R-:W-:Y:S07]  /*1e910*/  LOP3.LUT R198, R219, 0x38, RZ, 0xc0, !PT ;  /* 0x00000038dbc67812 */ /* 0x000fee00078ec0ff */
[----:B------:R-:W2:Y:S02]  /*1e920*/  @!P3 LD.E R8, desc[UR4][R132.64+0x40] ;  /* 0x000040048408b980 */ /* 0x000ea4000c101900 */
[----:B--2---:R-:W-:Y:S04]  /*1e930*/  @!P3 IMAD.SHL.U32 R8, R8, 0x80, RZ ;  /* 0x000000800808b824 */ /* 0x004fe800078e00ff */
[----:B------:R-:W-:Y:S05]  /*1e940*/  @!P3 IMAD.X R8, RZ, RZ, ~R8, P0 ;  /* 0x000000ffff08b224 */ /* 0x000fea00000e0e08 */
[----:B------:R-:W-:Y:S04]  /*1e950*/  @!P3 SHF.R.S64 R3, R3, 0x1f, R8 ;  /* 0x0000001f0303b819 */ /* 0x000fe80000001008 */
[----:B------:R-:W-:Y:S01]  /*1e960*/  @!P3 IADD3 R210, P0, PT, R210, R3, RZ ;  /* 0x00000003d2d2b210 */ /* 0x000fe20007f1e0ff */
[----:B------:R-:W-:Y:S03]  /*1e970*/  IMAD.MOV.U32 R3, RZ, RZ, R211 ;  /* 0x000000ffff037224 */ /* 0x000fe600078e00d3 */
[----:B------:R-:W-:Y:S01]  /*1e980*/  @!P3 LEA.HI.X.SX32 R211, R8, R211, 0x1, P0 ;  /* 0x000000d308d3b211 */ /* 0x000fe200000f0eff */
[----:B------:R-:W-:Y:S08]  /*1e990*/  @!P3 BRA `(.L_x_2599) ;  /* 0x000000040018b947 */ /* 0x000ff00003800000 */
[C---:B------:R-:W-:Y:S02]  /*1e9a0*/  R2UR UR4, R4.reuse ;  /* 0x00000000040472ca */ /* 0x040fe400000e0000 */
[C---:B------:R-:W-:Y:S02]  /*1e9b0*/  R2UR UR5, R5.reuse ;  /* 0x00000000050572ca */ /* 0x040fe400000e0000 */
[C---:B------:R-:W-:Y:S02]  /*1e9c0*/  R2UR UR14, R4.reuse ;  /* 0x00000000040e72ca */ /* 0x040fe400000e0000 */
[C---:B------:R-:W-:Y:S02]  /*1e9d0*/  R2UR UR15, R5.reuse ;  /* 0x00000000050f72ca */ /* 0x040fe400000e0000 */
[C---:B------:R-:W-:Y:S02]  /*1e9e0*/  R2UR UR12, R4.reuse ;  /* 0x00000000040c72ca */ /* 0x040fe400000e0000 */
[C---:B------:R-:W-:Y:S02]  /*1e9f0*/  R2UR UR13, R5.reuse ;  /* 0x00000000050d72ca */ /* 0x040fe400000e0000 */
[----:B------:R-:W-:Y:S02]  /*1ea00*/  R2UR UR10, R4 ;  /* 0x00000000040a72ca */ /* 0x000fe400000e0000 */
[----:B------:R-:W-:Y:S01]  /*1ea10*/  R2UR UR11, R5 ;  /* 0x00000000050b72ca */ /* 0x000fe200000e0000 */
[----:B------:R-:W2:Y:S04]  /*1ea20*/  LD.E R14, desc[UR4][R132.64+0x170] ;  /* 0x00017004840e7980 */ /* 0x000ea8000c101900 */
[----:B------:R-:W3:Y:S08]  /*1ea30*/  LD.E.64 R16, desc[UR4][R132.64+0x40] ;  /* 0x0000400484107980 */ /* 0x000ef0000c101b00 */
[----:B------:R-:W4:Y:S01]  /*1ea40*/  LD.E.64 R18, desc[UR10][R132.64+0x28] ;  /* 0x0000280a84127980 */ /* 0x000f22000c101b00 */
[-C--:B--2---:R-:W-:Y:S02]  /*1ea50*/  IABS R11, R14.reuse ;  /* 0x0000000e000b7213 */ /* 0x084fe40000000000 */
[-C--:B------:R-:W-:Y:S02]  /*1ea60*/  IABS R9, R14.reuse ;  /* 0x0000000e00097213 */ /* 0x080fe40000000000 */
[----:B------:R-:W1:Y:S03]  /*1ea70*/  I2F.RP R10, R11 ;  /* 0x0000000b000a7306 */ /* 0x000e660000209400 */
[----:B------:R-:W-:Y:S07]  /*1ea80*/  IMAD.MOV R9, RZ, RZ, -R9 ;  /* 0x000000ffff097224 */ /* 0x000fee00078e0a09 */
[----:B-1----:R-:W1:Y:S02]  /*1ea90*/  MUFU.RCP R7, R10 ;  /* 0x0000000a00077308 */ /* 0x002e640000001000 */
[----:B-1----:R-:W-:Y:S01]  /*1eaa0*/  VIADD R12, R7, 0xffffffe ;  /* 0x0ffffffe070c7836 */ /* 0x002fe20000000000 */
[----:B------:R-:W-:Y:S01]  /*1eab0*/  IABS R10, R229 ;  /* 0x000000e5000a7213 */ /* 0x000fe20000000000 */
[----:B------:R-:W-:Y:S06]  /*1eac0*/  VIADD R7, R229, 0xffffff80 ;  /* 0xffffff80e5077836 */ /* 0x000fec0000000000 */
[----:B------:R-:W1:Y:S02]  /*1ead0*/  F2I.FTZ.U32.TRUNC.NTZ R13, R12 ;  /* 0x0000000c000d7305 */ /* 0x000e64000021f000 */
[--C-:B-1----:R-:W-:Y:S02]  /*1eae0*/  IMAD.MOV R8, RZ, RZ, -R13.reuse ;  /* 0x000000ffff087224 */ /* 0x102fe400078e0a0d */
[----:B------:R-:W-:Y:S02]  /*1eaf0*/  IMAD.MOV.U32 R12, RZ, RZ, RZ ;  /* 0x000000ffff0c7224 */ /* 0x000fe400078e00ff */
[----:B------:R-:W-:Y:S01]  /*1eb00*/  IMAD R15, R8, R11, RZ ;  /* 0x0000000b080f7224 */ /* 0x000fe200078e02ff */
[----:B------:R-:W-:Y:S02]  /*1eb10*/  IABS R8, R7 ;  /* 0x0000000700087213 */ /* 0x000fe40000000000 */
[-C--:B------:R-:W-:Y:S01]  /*1eb20*/  LOP3.LUT R7, R7, R14.reuse, RZ, 0x3c, !PT ;  /* 0x0000000e07077212 */ /* 0x080fe200078e3cff */
[----:B------:R-:W-:Y:S03]  /*1eb30*/  IMAD.HI.U32 R13, R13, R15, R12 ;  /* 0x0000000f0d0d7227 */ /* 0x000fe600078e000c */
        /* <DEDUP_REMOVED lines=9> */
[----:B------:R-:W-:Y:S02]  /*1ebd0*/  @!P2 IMAD.IADD R10, R10, 0x1, -R11 ;  /* 0x000000010a0aa824 */ /* 0x000fe400078e0a0b */
[----:B------:R-:W-:Y:S01]  /*1ebe0*/  @!P1 VIADD R12, R12, 0x1 ;  /* 0x000000010c0c9836 */ /* 0x000fe20000000000 */
        /* <DEDUP_REMOVED lines=8> */
[----:B------:R-:W-:Y:S02]  /*1ec70*/  @!P0 IMAD.MOV R12, RZ, RZ, -R12 ;  /* 0x000000ffff0c8224 */ /* 0x000fe400078e0a0c */
[----:B------:R-:W-:Y:S03]  /*1ec80*/  @!P1 IMAD.MOV R13, RZ, RZ, -R13 ;  /* 0x000000ffff0d9224 */ /* 0x000fe600078e0a0d */
[C---:B------:R-:W-:Y:S02]  /*1ec90*/  SEL R9, R7.reuse, R12, !P2 ;  /* 0x0000000c07097207 */ /* 0x040fe40005000000 */
[----:B------:R-:W-:Y:S02]  /*1eca0*/  SEL R13, R7, R13, !P2 ;  /* 0x0000000d070d7207 */ /* 0x000fe40005000000 */
[-C--:B------:R-:W-:Y:S02]  /*1ecb0*/  LEA R22, P1, R9, R220.reuse, 0x2 ;  /* 0x000000dc09167211 */ /* 0x080fe400078210ff */
[----:B------:R-:W-:Y:S02]  /*1ecc0*/  LEA R20, P0, R13, R220, 0x2 ;  /* 0x000000dc0d147211 */ /* 0x000fe400078010ff */
[-C--:B------:R-:W-:Y:S01]  /*1ecd0*/  LEA.HI.X.SX32 R23, R9, R221.reuse, 0x2, P1 ;  /* 0x000000dd09177211 */ /* 0x080fe200008f16ff */
[C---:B------:R-:W-:Y:S01]  /*1ece0*/  IMAD.IADD R9, R13.reuse, 0x1, -R9 ;  /* 0x000000010d097824 */ /* 0x040fe200078e0a09 */
[----:B------:R-:W-:Y:S03]  /*1ecf0*/  LEA.HI.X.SX32 R21, R13, R221, 0x2, P0 ;  /* 0x000000dd0d157211 */ /* 0x000fe600000f16ff */
[----:B------:R-:W-:Y:S01]  /*1ed00*/  IMAD R14, R14, R9, -0x80 ;  /* 0xffffff800e0e7424 */ /* 0x000fe200078e0209 */
[----:B------:R-:W2:Y:S03]  /*1ed10*/  LD.E R8, desc[UR14][R22.64] ;  /* 0x0000000e16087980 */ /* 0x000ea6000c101900 */
[-C--:B---3--:R-:W-:Y:S01]  /*1ed20*/  IMAD R9, R17, R14.reuse, RZ ;  /* 0x0000000e11097224 */ /* 0x088fe200078e02ff */
[----:B------:R-:W2:Y:S01]  /*1ed30*/  LD.E R7, desc[UR12][R20.64] ;  /* 0x0000000c14077980 */ /* 0x000ea2000c101900 */
[----:B------:R-:W-:Y:S01]  /*1ed40*/  SHF.R.S32.HI R10, RZ, 0x1f, R14 ;  /* 0x0000001fff0a7819 */ /* 0x000fe2000001140e */
[C---:B------:R-:W-:Y:S04]  /*1ed50*/  IMAD.WIDE.U32 R14, R16.reuse, R14, RZ ;  /* 0x0000000e100e7225 */ /* 0x040fe800078e00ff */
[----:B------:R-:W-:Y:S04]  /*1ed60*/  IMAD R9, R16, R10, R9 ;  /* 0x0000000a10097224 */ /* 0x000fe800078e0209 */
[----:B------:R-:W-:Y:S02]  /*1ed70*/  IMAD.IADD R15, R15, 0x1, R9 ;  /* 0x000000010f0f7824 */ /* 0x000fe400078e0209 */
[----:B--2---:R-:W-:Y:S04]  /*1ed80*/  IMAD.IADD R7, R8, 0x1, -R7 ;  /* 0x0000000108077824 */ /* 0x004fe800078e0a07 */
[----:B----4-:R-:W-:Y:S01]  /*1ed90*/  IMAD R9, R19, R7, RZ ;  /* 0x0000000713097224 */ /* 0x010fe200078e02ff */
[----:B------:R-:W-:Y:S01]  /*1eda0*/  SHF.R.S32.HI R8, RZ, 0x1f, R7 ;  /* 0x0000001fff087819 */ /* 0x000fe20000011407 */
[----:B------:R-:W-:Y:S04]  /*1edb0*/  IMAD.WIDE.U32 R14, R7, R18, R14 ;  /* 0x00000012070e7225 */ /* 0x000fe800078e000e */
[----:B------:R-:W-:Y:S01]  /*1edc0*/  IMAD R9, R18, R8, R9 ;  /* 0x0000000812097224 */ /* 0x000fe200078e0209 */
[C---:B------:R-:W-:Y:S03]  /*1edd0*/  LEA R210, P0, R14.reuse, R6, 0x1 ;  /* 0x000000060ed27211 */ /* 0x040fe600078008ff */
[----:B------:R-:W-:Y:S05]  /*1ede0*/  IMAD.IADD R9, R15, 0x1, R9 ;  /* 0x000000010f097824 */ /* 0x000fea00078e0209 */
[----:B------:R-:W-:Y:S02]  /*1edf0*/  LEA.HI.X R211, R14, R3, R9, 0x1, P0 ;  /* 0x000000030ed37211 */ /* 0x000fe400000f0c09 */
.L_x_2599:
[----:B------:R-:W-:Y:S05]  /*1ee00*/  BSYNC.RECONVERGENT B0 ;  /* 0x0000000000007941 */ /* 0x000fea0003800200 */
.L_x_2598:
[----:B------:R-:W1:Y:S01]  /*1ee10*/  S2UR UR9, SR_CgaCtaId ;  /* 0x00000000000979c3 */ /* 0x000e620000008800 */
[CC--:B------:R-:W-:Y:S01]  /*1ee20*/  ISETP.GE.AND P4, PT, R198.reuse, R217.reuse, PT ;  /* 0x000000d9c600720c */ /* 0x0c0fe20003f86270 */
[----:B------:R-:W-:Y:S01]  /*1ee30*/  UMOV UR10, 0x400 ;  /* 0x00000400000a7882 */ /* 0x000fe20000000000 */
[----:B------:R-:W-:Y:S01]  /*1ee40*/  LOP3.LUT R226, R198, 0x40, RZ, 0xfc, !PT ;  /* 0x00000040c6e27812 */ /* 0x000fe200078efcff */
[C---:B------:R-:W-:Y:S01]  /*1ee50*/  IMAD.SHL.U32 R199, R196.reuse, 0x20, RZ ;  /* 0x00000020c4c77824 */ /* 0x040fe200078e00ff */
[----:B------:R-:W-:Y:S01]  /*1ee60*/  LOP3.LUT R7, R196, 0x38, RZ, 0xc0, !PT ;  /* 0x00000038c4077812 */ /* 0x000fe200078ec0ff */
[----:B------:R-:W-:Y:S01]  /*1ee70*/  IMAD.MOV.U32 R160, RZ, RZ, 0x40 ;  /* 0x00000040ffa07424 */ /* 0x000fe200078e00ff */
[----:B------:R-:W-:Y:S01]  /*1ee80*/  ISETP.GE.AND P1, PT, R226, R217, PT ;  /* 0x000000d9e200720c */ /* 0x000fe20003f26270 */
[----:B------:R-:W-:Y:S01]  /*1ee90*/  IMAD.MOV.U32 R200, RZ, RZ, 0x20 ;  /* 0x00000020ffc87424 */ /* 0x000fe200078e00ff */
[C---:B------:R-:W-:Y:S01]  /*1eea0*/  LOP3.LUT R6, R219.reuse, 0x1c0, RZ, 0xc0, !PT ;  /* 0x000001c0db067812 */ /* 0x040fe200078ec0ff */
[----:B------:R-:W-:Y:S01]  /*1eeb0*/  VIADD R230, R230, 0xffffffff ;  /* 0xffffffffe6e67836 */ /* 0x000fe20000000000 */
[----:B------:R-:W-:Y:S01]  /*1eec0*/  LOP3.LUT R237, R219, 0x1e00, RZ, 0xc0, !PT ;  /* 0x00001e00dbed7812 */ /* 0x000fe200078ec0ff */
[----:B------:R-:W2:Y:S01]  /*1eed0*/  LDCU.64 UR4, c[0x0][0x358] ;  /* 0x00006b00ff0477ac */ /* 0x000ea20008000a00 */
[----:B------:R-:W-:Y:S01]  /*1eee0*/  LOP3.LUT R6, R198, R6, R7, 0x1e, !PT ;  /* 0x00000006c6067212 */ /* 0x000fe200078e1e07 */
[----:B------:R-:W-:Y:S01]  /*1eef0*/  BSSY.RECONVERGENT B1, `(.L_x_2600) ;  /* 0x000021a000017945 */ /* 0x000fe20003800200 */
[----:B------:R-:W-:Y:S02]  /*1ef00*/  @!P4 R2UR UR28, R4 ;  /* 0x00000000041cc2ca */ /* 0x000fe400000e0000 */
[----:B------:R-:W-:Y:S02]  /*1ef10*/  @!P4 R2UR UR29, R5 ;  /* 0x00000000051dc2ca */ /* 0x000fe400000e0000 */
[----:B------:R-:W-:Y:S02]  /*1ef20*/  LOP3.LUT R3, R202, 0x1c0, RZ, 0xc0, !PT ;  /* 0x000001c0ca037812 */ /* 0x000fe400078ec0ff */
[----:B------:R-:W-:Y:S02]  /*1ef30*/  LOP3.LUT R237, R6, R237, RZ, 0xfc, !PT ;  /* 0x000000ed06ed7212 */ /* 0x000fe400078efcff */
[----:B------:R-:W-:Y:S01]  /*1ef40*/  LOP3.LUT R3, R3, 0x8, R196, 0xf8, !PT ;  /* 0x0000000803037812 */ /* 0x000fe200078ef8c4 */
[----:B-1----:R-:W-:Y:S01]  /*1ef50*/  ULEA UR8, UR9, UR10, 0x18 ;  /* 0x0000000a09087291 */ /* 0x002fe2000f8ec0ff */
[----:B------:R-:W-:Y:S02]  /*1ef60*/  @!P1 R2UR UR26, R4 ;  /* 0x00000000041a92ca */ /* 0x000fe400000e0000 */
[----:B------:R-:W-:Y:S02]  /*1ef70*/  @!P1 R2UR UR27, R5 ;  /* 0x00000000051b92ca */ /* 0x000fe400000e0000 */
[----:B------:R-:W-:Y:S02]  /*1ef80*/  LOP3.LUT R184, R202, 0x400, RZ, 0xc0, !PT ;  /* 0x00000400cab87812 */ /* 0x000fe400078ec0ff */
[----:B------:R-:W-:Y:S02]  /*1ef90*/  LEA R237, R237, UR8, 0x1 ;  /* 0x00000008eded7c11 */ /* 0x000fe4000f8e08ff */
[----:B------:R-:W-:Y:S02]  /*1efa0*/  LOP3.LUT R3, R3, R198, RZ, 0x3c, !PT ;  /* 0x000000c603037212 */ /* 0x000fe400078e3cff */
[----:B------:R-:W-:Y:S01]  /*1efb0*/  @!P4 R2UR UR24, R4 ;  /* 0x000000000418c2ca */ /* 0x000fe200000e0000 */
[----:B------:R-:W-:Y:S01]  /*1efc0*/  @!PT LDS RZ, [RZ] ;  /* 0x00000000fffff984 */ /* 0x000fe20000000800 */
[----:B------:R-:W-:Y:S01]  /*1efd0*/  @!PT LDS RZ, [RZ] ;  /* 0x00000000fffff984 */ /* 0x000fe20000000800 */
[----:B------:R-:W-:Y:S01]  /*1efe0*/  @!PT LDS RZ, [RZ] ;  /* 0x00000000fffff984 */ /* 0x000fe20000000800 */
[----:B------:R-:W-:Y:S01]  /*1eff0*/  @!P4 LDGSTS.E.BYPASS.LTC128B.128 [R237+0xc000], desc[UR28][R210.64] ;  /* 0x0c000000d2edcfae */ /* 0x000fe2000b981a1c */
[----:B------:R-:W-:Y:S01]  /*1f000*/  @!P4 R2UR UR25, R5 ;  /* 0x000000000519c2ca */ /* 0x000fe200000e0000 */
[----:B------:R-:W-:Y:S01]  /*1f010*/  IMAD R184, R3, 0x2, R184 ;  /* 0x0000000203b87824 */ /* 0x000fe200078e02b8 */
[C---:B------:R-:W-:Y:S01]  /*1f020*/  SHF.L.U64.HI R6, R206.reuse, 0x5, R207 ;  /* 0x00000005ce067819 */ /* 0x040fe200000102cf */
[----:B------:R-:W-:Y:S01]  /*1f030*/  IMAD.SHL.U32 R3, R206, 0x20, RZ ;  /* 0x00000020ce037824 */ /* 0x000fe200078e00ff */
[----:B------:R-:W-:Y:S01]  /*1f040*/  @P4 STS.128 [R237+0xc000], RZ ;  /* 0x00c000ffed004388 */ /* 0x000fe20000000c00 */
[----:B------:R-:W-:Y:S01]  /*1f050*/  @!P1 R2UR UR22, R4 ;  /* 0x00000000041692ca */ /* 0x000fe200000e0000 */
[----:B------:R-:W-:Y:S01]  /*1f060*/  VIADD R183, R184, UR8 ;  /* 0x00000008b8b77c36 */ /* 0x000fe20008000000 */
[----:B------:R-:W-:Y:S02]  /*1f070*/  @!P1 R2UR UR23, R5 ;  /* 0x00000000051792ca */ /* 0x000fe400000e0000 */
[----:B------:R-:W-:Y:S01]  /*1f080*/  @!PT LDS RZ, [RZ] ;  /* 0x00000000fffff984 */ /* 0x000fe20000000800 */
[----:B------:R-:W-:Y:S01]  /*1f090*/  @!PT LDS RZ, [RZ] ;  /* 0x00000000fffff984 */ /* 0x000fe20000000800 */
[----:B------:R-:W-:Y:S01]  /*1f0a0*/  @!PT LDS RZ, [RZ] ;  /* 0x00000000fffff984 */ /* 0x000fe20000000800 */
[----:B------:R-:W-:Y:S01]  /*1f0b0*/  @!P1 LDGSTS.E.BYPASS.LTC128B.128 [R237+0x10000], desc[UR26][R210.64+0x80] ;  /* 0x10000080d2ed9fae */ /* 0x000fe2000b981a1a */
[----:B------:R-:W-:Y:S02]  /*1f0c0*/  IADD3 R12, P0, PT, R3, R210, RZ ;  /* 0x000000d2030c7210 */ /* 0x000fe40007f1e0ff */
[----:B------:R-:W-:Y:S02]  /*1f0d0*/  @!P4 R2UR UR20, R4 ;  /* 0x000000000414c2ca */ /* 0x000fe400000e0000 */
[----:B------:R-:W-:Y:S01]  /*1f0e0*/  @P1 STS.128 [R237+0x10000], RZ ;  /* 0x010000ffed001388 */ /* 0x000fe20000000c00 */
[C---:B------:R-:W-:Y:S01]  /*1f0f0*/  @!P4 R2UR UR21, R5.reuse ;  /* 0x000000000515c2ca */ /* 0x040fe200000e0000 */
[----:B------:R-:W-:Y:S01]  /*1f100*/  IMAD.X R13, R6, 0x1, R211, P0 ;  /* 0x00000001060d7824 */ /* 0x000fe200000e06d3 */
[-C--:B------:R-:W-:Y:S02]  /*1f110*/  IADD3 R10, P0, PT, R12, R3.reuse, RZ ;  /* 0x000000030c0a7210 */ /* 0x080fe40007f1e0ff */
[C---:B------:R-:W-:Y:S02]  /*1f120*/  @!P1 R2UR UR18, R4.reuse ;  /* 0x00000000041292ca */ /* 0x040fe400000e0000 */
[----:B------:R-:W-:Y:S01]  /*1f130*/  @!PT LDS RZ, [RZ] ;  /* 0x00000000fffff984 */ /* 0x000fe20000000800 */
[----:B------:R-:W-:Y:S01]  /*1f140*/  @!PT LDS RZ, [RZ] ;  /* 0x00000000fffff984 */ /* 0x000fe20000000800 */
[----:B------:R-:W-:Y:S01]  /*1f150*/  @!PT LDS RZ, [RZ] ;  /* 0x00000000fffff984 */ /* 0x000fe20000000800 */
[----:B------:R-:W-:Y:S01]  /*1f160*/  @!P4 LDGSTS.E.BYPASS.LTC128B.128 [R237+0xc800], desc[UR24][R12.64] ;  /* 0x0c8000000cedcfae */ /* 0x000fe2000b981a18 */
[----:B------:R-:W-:Y:S01]  /*1f170*/  @!P1 R2UR UR19, R5 ;  /* 0x00000000051392ca */ /* 0x000fe200000e0000 */
[--C-:B------:R-:W-:Y:S01]  /*1f180*/  IMAD.X R11, R13, 0x1, R6.reuse, P0 ;  /* 0x000000010d0b7824 */ /* 0x100fe200000e0606 */
[----:B------:R-:W-:Y:S02]  /*1f190*/  @!P4 R2UR UR16, R4 ;  /* 0x000000000410c2ca */ /* 0x000fe400000e0000 */
[----:B------:R-:W-:Y:S01]  /*1f1a0*/  @P4 STS.128 [R237+0xc800], RZ ;  /* 0x00c800ffed004388 */ /* 0x000fe20000000c00 */
[C---:B------:R-:W-:Y:S02]  /*1f1b0*/  @!P4 R2UR UR17, R5.reuse ;  /* 0x000000000511c2ca */ /* 0x040fe400000e0000 */
[-C--:B------:R-:W-:Y:S02]  /*1f1c0*/  IADD3 R8, P0, PT, R10, R3.reuse, RZ ;  /* 0x000000030a087210 */ /* 0x080fe40007f1e0ff */
[----:B------:R-:W-:Y:S01]  /*1f1d0*/  @!PT LDS RZ, [RZ] ;  /* 0x00000000fffff984 */ /* 0x000fe20000000800 */
[----:B------:R-:W-:Y:S01]  /*1f1e0*/  @!PT LDS RZ, [RZ] ;  /* 0x00000000fffff984 */ /* 0x000fe20000000800 */
[----:B------:R-:W-:Y:S01]  /*1f1f0*/  @!PT LDS RZ, [RZ] ;  /* 0x00000000fffff984 */ /* 0x000fe20000000800 */
[----:B------:R-:W-:Y:S01]  /*1f200*/  @!P1 LDGSTS.E.BYPASS.LTC128B.128 [R237+0x10800], desc[UR22][R12.64+0x80] ;  /* 0x108000800ced9fae */ /* 0x000fe2000b981a16 */
[C---:B------:R-:W-:Y:S02]  /*1f210*/  @!P1 R2UR UR14, R4.reuse ;  /* 0x00000000040e92ca */ /* 0x040fe400000e0000 */
[----:B------:R-:W-:Y:S02]  /*1f220*/  @!P1 R2UR UR15, R5 ;  /* 0x00000000050f92ca */ /* 0x000fe400000e0000 */
[----:B------:R-:W-:Y:S01]  /*1f230*/  @P1 STS.128 [R237+0x10800], RZ ;  /* 0x010800ffed001388 */ /* 0x000fe20000000c00 */
[--C-:B------:R-:W-:Y:S01]  /*1f240*/  IMAD.X R9, R11, 0x1, R6.reuse, P0 ;  /* 0x000000010b097824 */ /* 0x100fe200000e0606 */
[C---:B------:R-:W-:Y:S03]  /*1f250*/  @!P4 R2UR UR12, R4.reuse ;  /* 0x00000000040cc2ca */ /* 0x040fe600000e0000 */
[----:B------:R-:W-:Y:S01]  /*1f260*/  @!PT LDS RZ, [RZ] ;  /* 0x00000000fffff984 */ /* 0x000fe20000000800 */
[----:B------:R-:W-:Y:S01]  /*1f270*/  @!PT LDS RZ, [RZ] ;  /* 0x00000000fffff984 */ /* 0x000fe20000000800 */
[----:B------:R-:W-:Y:S01]  /*1f280*/  @!PT LDS RZ, [RZ] ;  /* 0x00000000fffff984 */ /* 0x000fe20000000800 */
[----:B------:R-:W-:Y:S01]  /*1f290*/  @!P4 LDGSTS.E.BYPASS.LTC128B.128 [R237+0xd000], desc[UR20][R10.64] ;  /* 0x0d0000000aedcfae */ /* 0x000fe2000b981a14 */
[C---:B------:R-:W-:Y:S02]  /*1f2a0*/  @!P4 R2UR UR13, R5.reuse ;  /* 0x00000000050dc2ca */ /* 0x040fe400000e0000 */
[C---:B------:R-:W-:Y:S02]  /*1f2b0*/  @!P1 R2UR UR40, R4.reuse ;  /* 0x00000000042892ca */ /* 0x040fe400000e0000 */
[----:B------:R-:W-:Y:S01]  /*1f2c0*/  @P4 STS.128 [R237+0xd000], RZ ;  /* 0x00d000ffed004388 */ /* 0x000fe20000000c00 */
[C---:B------:R-:W-:Y:S02]  /*1f2d0*/  @!P4 R2UR UR38, R4.reuse ;  /* 0x000000000426c2ca */ /* 0x040fe400000e0000 */
[C---:B------:R-:W-:Y:S02]  /*1f2e0*/  @!P1 R2UR UR36, R4.reuse ;  /* 0x00000000042492ca */ /* 0x040fe400000e0000 */
[----:B------:R-:W-:Y:S01]  /*1f2f0*/  @!PT LDS RZ, [RZ] ;  /* 0x00000000fffff984 */ /* 0x000fe20000000800 */
[----:B------:R-:W-:Y:S01]  /*1f300*/  @!PT LDS RZ, [RZ] ;  /* 0x00000000fffff984 */ /* 0x000fe20000000800 */
[----:B------:R-:W-:Y:S01]  /*1f310*/  @!PT LDS RZ, [RZ] ;  /* 0x00000000fffff984 */ /* 0x000fe20000000800 */
[----:B------:R1:W-:Y:S01]  /*1f320*/  @!P1 LDGSTS.E.BYPASS.LTC128B.128 [R237+0x11000], desc[UR18][R10.64+0x80] ;  /* 0x110000800aed9fae */ /* 0x0003e2000b981a12 */
[C---:B------:R-:W-:Y:S02]  /*1f330*/  @!P4 R2UR UR34, R4.reuse ;  /* 0x000000000422c2ca */ /* 0x040fe400000e0000 */
[C---:B------:R-:W-:Y:S02]  /*1f340*/  @!P1 R2UR UR32, R4.reuse ;  /* 0x00000000042092ca */ /* 0x040fe400000e0000 */
[----:B------:R-:W-:Y:S01]  /*1f350*/  @P1 STS.128 [R237+0x11000], RZ ;  /* 0x011000ffed001388 */ /* 0x000fe20000000c00 */
[C---:B------:R-:W-:Y:S02]  /*1f360*/  @!P4 R2UR UR30, R4.reuse ;  /* 0x00000000041ec2ca */ /* 0x040fe400000e0000 */
[----:B------:R-:W-:Y:S02]  /*1f370*/  @!P1 R2UR UR10, R4 ;  /* 0x00000000040a92ca */ /* 0x000fe400000e0000 */
[----:B------:R-:W-:Y:S01]  /*1f380*/  @!PT LDS RZ, [RZ] ;  /* 0x00000000fffff984 */ /* 0x000fe20000000800 */
[----:B------:R-:W-:Y:S01]  /*1f390*/  @!PT LDS RZ, [RZ] ;  /* 0x00000000fffff984 */ /* 0x000fe20000000800 */
[----:B------:R-:W-:Y:S01]  /*1f3a0*/  @!PT LDS RZ, [RZ] ;  /* 0x00000000fffff984 */ /* 0x000fe20000000800 */
[----:B------:R-:W-:Y:S01]  /*1f3b0*/  @!P4 LDGSTS.E.BYPASS.LTC128B.128 [R237+0xd800], desc[UR16][R8.64] ;  /* 0x0d80000008edcfae */ /* 0x000fe2000b981a10 */
[-C--:B------:R-:W-:Y:S02]  /*1f3c0*/  IADD3 R4, P0, PT, R8, R3.reuse, RZ ;  /* 0x0000000308047210 */ /* 0x080fe40007f1e0ff */
        /* <DEDUP_REMOVED lines=12> */
[----:B------:R-:W-:Y:S01]  /*1f490*/  @!P1 R2UR UR11, R5 ;  /* 0x00000000050b92ca */ /* 0x000fe200000e0000 */
[----:B------:R-:W-:Y:S01]  /*1f4a0*/  IMAD.X R5, R9, 0x1, R6, P0 ;  /* 0x0000000109057824 */ /* 0x000fe200000e0606 */
[----:B------:R-:W-:Y:S02]  /*1f4b0*/  SHF.R.U32.HI R197, RZ, 0x1, R196 ;  /* 0x00000001ffc57819 */ /* 0x000fe400000116c4 */
[-C--:B-1----:R-:W-:Y:S02]  /*1f4c0*/  IADD3 R10, P0, PT, R4, R3.reuse, RZ ;  /* 0x00000003040a7210 */ /* 0x082fe40007f1e0ff */
[----:B------:R-:W-:Y:S01]  /*1f4d0*/  @!PT LDS RZ, [RZ] ;  /* 0x00000000fffff984 */ /* 0x000fe20000000800 */
[----:B------:R-:W-:Y:S01]  /*1f4e0*/  @!PT LDS RZ, [RZ] ;  /* 0x00000000fffff984 */ /* 0x000fe20000000800 */
[----:B------:R-:W-:Y:S01]  /*1f4f0*/  @!PT LDS RZ, [RZ] ;  /* 0x00000000fffff984 */ /* 0x000fe20000000800 */
[----:B------:R-:W-:Y:S01]  /*1f500*/  @!P4 LDGSTS.E.BYPASS.LTC128B.128 [R237+0xe000], desc[UR12][R4.64] ;  /* 0x0e00000004edcfae */ /* 0x000fe2000b981a0c */
[----:B------:R-:W-:Y:S02]  /*1f510*/  LOP3.LUT R201, R197, 0x8, RZ, 0xc0, !PT ;  /* 0x00000008c5c97812 */ /* 0x000fe400078ec0ff */
[----:B------:R-:W-:Y:S02]  /*1f520*/  IMAD.X R11, R5, 0x1, R6, P0 ;  /* 0x00000001050b7824 */ /* 0x000fe400000e0606 */
[----:B------:R-:W-:Y:S01]  /*1f530*/  @P4 STS.128 [R237+0xe000], RZ ;  /* 0x00e000ffed004388 */ /* 0x000fe20000000c00 */
[----:B------:R-:W-:Y:S02]  /*1f540*/  LOP3.LUT R199, R199, 0x7c00, RZ, 0xc0, !PT ;  /* 0x00007c00c7c77812 */ /* 0x000fe400078ec0ff */
[----:B------:R-:W-:Y:S02]  /*1f550*/  LOP3.LUT R201, R201, 0x1c0, R202, 0xf8, !PT ;  /* 0x000001c0c9c97812 */ /* 0x000fe400078ef8ca */
[----:B------:R-:W-:Y:S01]  /*1f560*/  @!PT LDS RZ, [RZ] ;  /* 0x00000000fffff984 */ /* 0x000fe20000000800 */
[----:B------:R-:W-:Y:S01]  /*1f570*/  @!PT LDS RZ, [RZ] ;  /* 0x00000000fffff984 */ /* 0x000fe20000000800 */
[----:B------:R-:W-:Y:S01]  /*1f580*/  @!PT LDS RZ, [RZ] ;  /* 0x00000000fffff984 */ /* 0x000fe20000000800 */
[----:B------:R1:W-:Y:S01]  /*1f590*/  @!P1 LDGSTS.E.BYPASS.LTC128B.128 [R237+0x12000], desc[UR40][R4.64+0x80] ;  /* 0x1200008004ed9fae */ /* 0x0003e2000b981a28 */
[----:B------:R-:W-:Y:S02]  /*1f5a0*/  LOP3.LUT P2, RZ, R196, 0x4, RZ, 0xc0, !PT ;  /* 0x00000004c4ff7812 */ /* 0x000fe4000784c0ff */
[----:B------:R-:W-:Y:S02]  /*1f5b0*/  LOP3.LUT R201, R201, R198, RZ, 0x3c, !PT ;  /* 0x000000c6c9c97212 */ /* 0x000fe400078e3cff */
[----:B------:R-:W-:Y:S01]  /*1f5c0*/  @P1 STS.128 [R237+0x12000], RZ ;  /* 0x012000ffed001388 */ /* 0x000fe20000000c00 */
[----:B------:R-:W-:Y:S02]  /*1f5d0*/  SEL R160, R160, 0xffffffc0, !P2 ;  /* 0xffffffc0a0a07807 */ /* 0x000fe40005000000 */
[-C--:B---3--:R-:W-:Y:S02]  /*1f5e0*/  IADD3 R8, P0, PT, R10, R3.reuse, RZ ;  /* 0x000000030a087210 */ /* 0x088fe40007f1e0ff */
[----:B------:R-:W-:Y:S01]  /*1f5f0*/  @!PT LDS RZ, [RZ] ;  /* 0x00000000fffff984 */ /* 0x000fe20000000800 */
[----:B------:R-:W-:Y:S01]  /*1f600*/  @!PT LDS RZ, [RZ] ;  /* 0x00000000fffff984 */ /* 0x000fe20000000800 */
[----:B------:R-:W-:Y:S01]  /*1f610*/  @!PT LDS RZ, [RZ] ;  /* 0x00000000fffff984 */ /* 0x000fe20000000800 */
[----:B------:R-:W-:Y:S05]  /*1f620*/  @!P4 LDGSTS.E.BYPASS.LTC128B.128 [R237+0xe800], desc[UR38][R10.64] ;  /* 0x0e8000000aedcfae */ /* 0x000fea000b981a26 */
[----:B------:R-:W-:Y:S01]  /*1f630*/  @P4 STS.128 [R237+0xe800], RZ ;  /* 0x00e800ffed004388 */ /* 0x000fe20000000c00 */
[----:B------:R-:W-:Y:S01]  /*1f640*/  IMAD.X R9, R11, 0x1, R6, P0 ;  /* 0x000000010b097824 */ /* 0x000fe200000e0606 */
[----:B------:R-:W-:Y:S01]  /*1f650*/  IADD3 R12, P0, PT, R8, R3, RZ ;  /* 0x00000003080c7210 */ /* 0x000fe20007f1e0ff */
[----:B------:R-:W-:Y:S02]  /*1f660*/  IMAD.IADD R3, R183, 0x1, R160 ;  /* 0x00000001b7037824 */ /* 0x000fe400078e02a0 */
[----:B------:R-:W-:Y:S01]  /*1f670*/  @!PT LDS RZ, [RZ] ;  /* 0x00000000fffff984 */ /* 0x000fe20000000800 */
[----:B------:R-:W-:Y:S01]  /*1f680*/  @!PT LDS RZ, [RZ] ;  /* 0x00000000fffff984 */ /* 0x000fe20000000800 */
[----:B------:R-:W-:Y:S01]  /*1f690*/  @!PT LDS RZ, [RZ] ;  /* 0x00000000fffff984 */ /* 0x000fe20000000800 */
[----:B------:R-:W-:Y:S02]  /*1f6a0*/  @!P1 LDGSTS.E.BYPASS.LTC128B.128 [R237+0x12800], desc[UR36][R10.64+0x80] ;  /* 0x128000800aed9fae */ /* 0x000fe4000b981a24 */
[----:B------:R-:W-:Y:S03]  /*1f6b0*/  IMAD.X R13, R9, 0x1, R6, P0 ;  /* 0x00000001090d7824 */ /* 0x000fe600000e0606 */
[----:B------:R-:W-:Y:S01]  /*1f6c0*/  @P1 STS.128 [R237+0x12800], RZ ;  /* 0x012800ffed001388 */ /* 0x000fe20000000c00 */
[----:B------:R-:W-:Y:S04]  /*1f6d0*/  LOP3.LUT P0, RZ, R196, 0x2, RZ, 0xc0, !PT ;  /* 0x00000002c4ff7812 */ /* 0x000fe8000780c0ff */
[----:B------:R-:W-:Y:S01]  /*1f6e0*/  @!PT LDS RZ, [RZ] ;  /* 0x00000000fffff984 */ /* 0x000fe20000000800 */
[----:B------:R-:W-:Y:S01]  /*1f6f0*/  @!PT LDS RZ, [RZ] ;  /* 0x00000000fffff984 */ /* 0x000fe20000000800 */
[----:B------:R-:W-:Y:S01]  /*1f700*/  @!PT LDS RZ, [RZ] ;  /* 0x00000000fffff984 */ /* 0x000fe20000000800 */
[----:B------:R-:W-:Y:S01]  /*1f710*/  @!P4 LDGSTS.E.BYPASS.LTC128B.128 [R237+0xf000], desc[UR34][R8.64] ;  /* 0x0f00000008edcfae */ /* 0x000fe2000b981a22 */
[----:B------:R-:W-:Y:S02]  /*1f720*/  SEL R200, R200, 0xffffffe0, !P0 ;  /* 0xffffffe0c8c87807 */ /* 0x000fe40004000000 */
[----:B-1----:R-:W-:Y:S02]  /*1f730*/  LOP3.LUT R4, R199, 0x200, R202, 0xf8, !PT ;  /* 0x00000200c7047812 */ /* 0x002fe400078ef8ca */
[----:B------:R-:W-:Y:S01]  /*1f740*/  @P4 STS.128 [R237+0xf000], RZ ;  /* 0x00f000ffed004388 */ /* 0x000fe20000000c00 */
[----:B------:R-:W-:Y:S01]  /*1f750*/  ISETP.GT.AND P0, PT, R230, R203, PT ;  /* 0x000000cbe600720c */ /* 0x000fe20003f04270 */
[C-C-:B------:R-:W-:Y:S01]  /*1f760*/  IMAD.IADD R134, R183.reuse, 0x1, R200.reuse ;  /* 0x00000001b7867824 */ /* 0x140fe200078e02c8 */
[----:B------:R-:W-:Y:S02]  /*1f770*/  LOP3.LUT R181, R4, R201, RZ, 0xfc, !PT ;  /* 0x000000c904b57212 */ /* 0x000fe400078efcff */
[----:B------:R-:W-:Y:S01]  /*1f780*/  @!PT LDS RZ, [RZ] ;  /* 0x00000000fffff984 */ /* 0x000fe20000000800 */
[----:B------:R-:W-:Y:S01]  /*1f790*/  @!PT LDS RZ, [RZ] ;  /* 0x00000000fffff984 */ /* 0x000fe20000000800 */
[----:B------:R-:W-:Y:S01]  /*1f7a0*/  @!PT LDS RZ, [RZ] ;  /* 0x00000000fffff984 */ /* 0x000fe20000000800 */
[----:B------:R1:W-:Y:S01]  /*1f7b0*/  @!P1 LDGSTS.E.BYPASS.LTC128B.128 [R237+0x13000], desc[UR32][R8.64+0x80] ;  /* 0x1300008008ed9fae */ /* 0x0003e2000b981a20 */
[--C-:B------:R-:W-:Y:S01]  /*1f7c0*/  IMAD.IADD R192, R183, 0x1, R200.reuse ;  /* 0x00000001b7c07824 */ /* 0x100fe200078e02c8 */
[----:B------:R-:W-:Y:S03]  /*1f7d0*/  LEA R181, R181, UR8, 0x1 ;  /* 0x00000008b5b57c11 */ /* 0x000fe6000f8e08ff */
[----:B------:R-:W-:Y:S05]  /*1f7e0*/  @P1 STS.128 [R237+0x13000], RZ ;  /* 0x013000ffed001388 */ /* 0x000fea0000000c00 */
[----:B------:R-:W-:Y:S01]  /*1f7f0*/  @!PT LDS RZ, [RZ] ;  /* 0x00000000fffff984 */ /* 0x000fe20000000800 */
[----:B------:R-:W-:Y:S01]  /*1f800*/  @!PT LDS RZ, [RZ] ;  /* 0x00000000fffff984 */ /* 0x000fe20000000800 */
[----:B------:R-:W-:Y:S01]  /*1f810*/  @!PT LDS RZ, [RZ] ;  /* 0x00000000fffff984 */ /* 0x000fe20000000800 */
[----:B------:R-:W-:Y:S01]  /*1f820*/  @!P4 LDGSTS.E.BYPASS.LTC128B.128 [R237+0xf800], desc[UR30][R12.64] ;  /* 0x0f8000000cedcfae */ /* 0x000fe2000b981a1e */
[C---:B------:R-:W-:Y:S02]  /*1f830*/  IMAD.IADD R140, R181.reuse, 0x1, R200 ;  /* 0x00000001b58c7824 */ /* 0x040fe400078e02c8 */
[C---:B------:R-:W-:Y:S02]  /*1f840*/  IMAD.IADD R185, R181.reuse, 0x1, R160 ;  /* 0x00000001b5b97824 */ /* 0x040fe400078e02a0 */
[----:B------:R-:W-:Y:S02]  /*1f850*/  @P4 STS.128 [R237+0xf800], RZ ;  /* 0x00f800ffed004388 */ /* 0x000fe40000000c00 */
[C---:B------:R-:W-:Y:S03]  /*1f860*/  IMAD.IADD R135, R200.reuse, 0x1, R185 ;  /* 0x00000001c8877824 */ /* 0x040fe600078e02b9 */
[----:B------:R-:W-:Y:S01]  /*1f870*/  @!PT LDS RZ, [RZ] ;  /* 0x00000000fffff984 */ /* 0x000fe20000000800 */
[----:B------:R-:W-:Y:S01]  /*1f880*/  @!PT LDS RZ, [RZ] ;  /* 0x00000000fffff984 */ /* 0x000fe20000000800 */
[----:B------:R-:W-:Y:S01]  /*1f890*/  @!PT LDS RZ, [RZ] ;  /* 0x00000000fffff984 */ /* 0x000fe20000000800 */
[----:B------:R3:W-:Y:S05]  /*1f8a0*/  @!P1 LDGSTS.E.BYPASS.LTC128B.128 [R237+0x13800], desc[UR10][R12.64+0x80] ;  /* 0x138000800ced9fae */ /* 0x0007ea000b981a0a */
[----:B------:R-:W-:Y:S05]  /*1f8b0*/  @P1 STS.128 [R237+0x13800], RZ ;  /* 0x013800ffed001388 */ /* 0x000fea0000000c00 */
[----:B------:R-:W-:Y:S05]  /*1f8c0*/  LDSM.16.M88.4 R64, [R181] ;  /* 0x00000000b540783b */ /* 0x000fea0000000200 */
[----:B-1----:R-:W1:Y:S05]  /*1f8d0*/  LDSM.16.M88.4 R8, [R184+UR8+0x4000] ;  /* 0x00400008b808783b */ /* 0x002e6a0008000200 */
[----:B------:R-:W3:Y:S05]  /*1f8e0*/  LDSM.16.M88.4 R16, [R184+UR8+0x4800] ;  /* 0x00480008b810783b */ /* 0x000eea0008000200 */
[----:B------:R-:W4:Y:S05]  /*1f8f0*/  LDSM.16.M88.4 R24, [R184+UR8+0x5000] ;  /* 0x00500008b818783b */ /* 0x000f2a0008000200 */
[----:B------:R-:W0:Y:S05]  /*1f900*/  LDGDEPBAR ;  /* 0x00000000000079af */ /* 0x000e2a0000000000 */
[----:B------:R-:W5:Y:S05]  /*1f910*/  LDSM.16.M88.4 R32, [R184+UR8+0x5800] ;  /* 0x00580008b820783b */ /* 0x000f6a0008000200 */
[----:B------:R-:W2:Y:S05]  /*1f920*/  LDSM.16.M88.4 R40, [R184+UR8+0x6000] ;  /* 0x00600008b828783b */ /* 0x000eaa0008000200 */
[----:B------:R-:W2:Y:S05]  /*1f930*/  LDSM.16.M88.4 R48, [R184+UR8+0x6800] ;  /* 0x00680008b830783b */ /* 0x000eaa0008000200 */
[----:B------:R-:W2:Y:S05]  /*1f940*/  LDSM.16.M88.4 R56, [R184+UR8+0x7000] ;  /* 0x00700008b838783b */ /* 0x000eaa0008000200 */
[----:B------:R-:W2:Y:S01]  /*1f950*/  LDSM.16.M88.4 R136, [R184+UR8+0x7800] ;  /* 0x00780008b888783b */ /* 0x000ea20008000200 */
[C---:B-1----:R-:W-:Y:S04]  /*1f960*/  HMMA.16816.F32 R4, R64.reuse, R8, RZ ;  /* 0x000000084004723c */ /* 0x042fe800000018ff */
[----:B------:R-:W-:Y:S04]  /*1f970*/  LDSM.16.M88.4 R140, [R140] ;  /* 0x000000008c8c783b */ /* 0x000fe80000000200 */
[C---:B------:R-:W-:Y:S01]  /*1f980*/  HMMA.16816.F32 R8, R64.reuse, R10, RZ ;  /* 0x0000000a4008723c */ /* 0x040fe200000018ff */
[----:B------:R-:W1:Y:S05]  /*1f990*/  LDSM.16.M88.4 R144, [R134+0x4000] ;  /* 0x004000008690783b */ /* 0x000e6a0000000200 */
[----:B------:R-:W1:Y:S02]  /*1f9a0*/  LDSM.16.M88.4 R148, [R134+0x4800] ;  /* 0x004800008694783b */ /* 0x000e640000000200 */
[C---:B---3--:R-:W-:Y:S03]  /*1f9b0*/  HMMA.16816.F32 R12, R64.reuse, R16, RZ ;  /* 0x00000010400c723c */ /* 0x048fe600000018ff */
[----:B------:R-:W-:Y:S05]  /*1f9c0*/  LDSM.16.M88.4 R152, [R134+0x5800] ;  /* 0x005800008698783b */ /* 0x000fea0000000200 */
[C---:B------:R-:W-:Y:S01]  /*1f9d0*/  HMMA.16816.F32 R16, R64.reuse, R18, RZ ;  /* 0x000000124010723c */ /* 0x040fe200000018ff */
[----:B------:R-:W-:Y:S05]  /*1f9e0*/  LDSM.16.M88.4 R156, [R134+0x6800] ;  /* 0x00680000869c783b */ /* 0x000fea0000000200 */
[----:B------:R-:W-:Y:S02]  /*1f9f0*/  LDSM.16.M88.4 R160, [R134+0x7000] ;  /* 0x0070000086a0783b */ /* 0x000fe40000000200 */
[C---:B----4-:R-:W-:Y:S03]  /*1fa00*/  HMMA.16816.F32 R20, R64.reuse, R24, RZ ;  /* 0x000000184014723c */ /* 0x050fe600000018ff */
[----:B------:R-:W-:Y:S05]  /*1fa10*/  LDSM.16.M88.4 R164, [R134+0x7800] ;  /* 0x0078000086a4783b */ /* 0x000fea0000000200 */
[C---:B------:R-:W-:Y:S01]  /*1fa20*/  HMMA.16816.F32 R24, R64.reuse, R26, RZ ;  /* 0x0000001a4018723c */ /* 0x040fe200000018ff */
[----:B------:R-:W-:Y:S05]  /*1fa30*/  LDSM.16.M88.4 R168, [R185] ;  /* 0x00000000b9a8783b */ /* 0x000fea0000000200 */
[----:B------:R-:W-:Y:S02]  /*1fa40*/  LDSM.16.M88.4 R172, [R3+0x4000] ;  /* 0x0040000003ac783b */ /* 0x000fe40000000200 */
[C---:B-----5:R-:W-:Y:S03]  /*1fa50*/  HMMA.16816.F32 R28, R64.reuse, R32, RZ ;  /* 0x00000020401c723c */ /* 0x060fe600000018ff */
[----:B------:R-:W-:Y:S05]  /*1fa60*/  LDSM.16.M88.4 R176, [R3+0x4800] ;  /* 0x0048000003b0783b */ /* 0x000fea0000000200 */
[C---:B------:R-:W-:Y:S01]  /*1fa70*/  HMMA.16816.F32 R32, R64.reuse, R34, RZ ;  /* 0x000000224020723c */ /* 0x040fe200000018ff */
[----:B------:R-:W-:Y:S07]  /*1fa80*/  LDSM.16.M88.4 R188, [R3+0x8000] ;  /* 0x0080000003bc783b */ /* 0x000fee0000000200 */
        /* <DEDUP_REMOVED lines=11> */
[----:B------:R1:W3:Y:S07]  /*1fb40*/  LDSM.16.M88.4 R144, [R134+0x6000] ;  /* 0x006000008690783b */ /* 0x0002ee0000000200 */
[C---:B------:R-:W-:Y:S08]  /*1fb50*/  HMMA.16816.F32 R12, R140.reuse, R148, R12 ;  /* 0x000000948c0c723c */ /* 0x040ff0000000180c */
[C---:B------:R-:W-:Y:S01]  /*1fb60*/  HMMA.16816.F32 R16, R140.reuse, R150, R16 ;  /* 0x000000968c10723c */ /* 0x040fe20000001810 */
[----:B------:R-:W4:Y:S02]  /*1fb70*/  LDSM.16.M88.4 R148, [R3+0x5000] ;  /* 0x005000000394783b */ /* 0x000f240000000200 */
[----:B-1----:R-:W-:Y:S05]  /*1fb80*/  IMAD.IADD R134, R200, 0x1, R3 ;  /* 0x00000001c8867824 */ /* 0x002fea00078e0203 */
[C---:B--2---:R-:W-:Y:S08]  /*1fb90*/  HMMA.16816.F32 R20, R140.reuse, R136, R20 ;  /* 0x000000888c14723c */ /* 0x044ff00000001814 */
[C---:B------:R-:W-:Y:S01]  /*1fba0*/  HMMA.16816.F32 R24, R140.reuse, R138, R24 ;  /* 0x0000008a8c18723c */ /* 0x040fe20000001818 */
[----:B------:R-:W1:Y:S07]  /*1fbb0*/  LDSM.16.M88.4 R136, [R3+0x5800] ;  /* 0x005800000388783b */ /* 0x000e6e0000000200 */
[C---:B------:R-:W-:Y:S08]  /*1fbc0*/  HMMA.16816.F32 R28, R140.reuse, R152, R28 ;  /* 0x000000988c1c723c */ /* 0x040ff0000000181c */
[C---:B------:R-:W-:Y:S01]  /*1fbd0*/  HMMA.16816.F32 R32, R140.reuse, R154, R32 ;  /* 0x0000009a8c20723c */ /* 0x040fe20000001820 */
[----:B------:R-:W-:Y:S07]  /*1fbe0*/  LDSM.16.M88.4 R152, [R135] ;  /* 0x000000008798783b */ /* 0x000fee0000000200 */
        /* <DEDUP_REMOVED lines=11> */
[----:B------:R-:W3:Y:S05]  /*1fca0*/  LDSM.16.M88.4 R140, [R3+0x6800] ;  /* 0x00680000038c783b */ /* 0x000eea0000000200 */
[----:B------:R-:W-:Y:S02]  /*1fcb0*/  LDSM.16.M88.4 R164, [R134+0x6000] ;  /* 0x0060000086a4783b */ /* 0x000fe40000000200 */
[C---:B------:R-:W-:Y:S08]  /*1fcc0*/  HMMA.16816.F32 R4, R168.reuse, R172, R4 ;  /* 0x000000aca804723c */ /* 0x040ff00000001804 */
[C---:B------:R-:W-:Y:S01]  /*1fcd0*/  HMMA.16816.F32 R8, R168.reuse, R174, R8 ;  /* 0x000000aea808723c */ /* 0x040fe20000001808 */
[----:B------:R-:W-:Y:S07]  /*1fce0*/  LDSM.16.M88.4 R172, [R184+UR8+0x8800] ;  /* 0x00880008b8ac783b */ /* 0x000fee0008000200 */
[C---:B------:R-:W-:Y:S08]  /*1fcf0*/  HMMA.16816.F32 R12, R168.reuse, R176, R12 ;  /* 0x000000b0a80c723c */ /* 0x040ff0000000180c */
[C---:B------:R-:W-:Y:S01]  /*1fd00*/  HMMA.16816.F32 R16, R168.reuse, R178, R16 ;  /* 0x000000b2a810723c */ /* 0x040fe20000001810 */
[----:B------:R-:W-:Y:S07]  /*1fd10*/  LDSM.16.M88.4 R176, [R192+0x9000] ;  /* 0x00900000c0b0783b */ /* 0x000fee0000000200 */
[C---:B----4-:R-:W-:Y:S08]  /*1fd20*/  HMMA.16816.F32 R20, R168.reuse, R148, R20 ;  /* 0x00000094a814723c */ /* 0x050ff00000001814 */
        /* <DEDUP_REMOVED lines=12> */
[C---:B------:R-:W-:Y:S01]  /*1fdf0*/  HMMA.16816.F32 R56, R168.reuse, R150, R56 ;  /* 0x00000096a838723c */ /* 0x040fe20000001838 */
[----:B------:R-:W4:Y:S07]  /*1fe00*/  LDSM.16.M88.4 R148, [R134+0x6800] ;  /* 0x006800008694783b */ /* 0x000f2e0000000200 */
[C---:B-1----:R-:W-:Y:S08]  /*1fe10*/  HMMA.16816.F32 R60, R168.reuse, R136, R60 ;  /* 0x00000088a83c723c */ /* 0x042ff0000000183c */
[----:B------:R-:W-:Y:S01]  /*1fe20*/  HMMA.16816.F32 R64, R168, R138, R64 ;  /* 0x0000008aa840723c */ /* 0x000fe20000001840 */
[----:B------:R-:W1:Y:S05]  /*1fe30*/  LDSM.16.M88.4 R136, [R134+0x7000] ;  /* 0x007000008688783b */ /* 0x000e6a0000000200 */
[----:B------:R-:W-:Y:S02]  /*1fe40*/  LDSM.16.M88.4 R168, [R184+UR8+0x8000] ;  /* 0x00800008b8a8783b */ /* 0x000fe40008000200 */
        /* <DEDUP_REMOVED lines=8> */
[----:B------:R-:W-:Y:S07]  /*1fed0*/  LDSM.16.M88.4 R144, [R184+UR8+0x9800] ;  /* 0x00980008b890783b */ /* 0x000fee0008000200 */
[C---:B---3--:R-:W-:Y:S08]  /*1fee0*/  HMMA.16816.F32 R28, R152.reuse, R140, R28 ;  /* 0x0000008c981c723c */ /* 0x048ff0000000181c */
[C---:B------:R-:W-:Y:S01]  /*1fef0*/  HMMA.16816.F32 R32, R152.reuse, R142, R32 ;  /* 0x0000008e9820723c */ /* 0x040fe20000001820 */
[----:B------:R-:W2:Y:S07]  /*1ff00*/  LDSM.16.M88.4 R140, [R184+UR8+0x9000] ;  /* 0x00900008b88c783b */ /* 0x000eae0008000200 */
[C---:B------:R-:W-:Y:S08]  /*1ff10*/  HMMA.16816.F32 R36, R152.reuse, R164, R36 ;  /* 0x000000a49824723c */ /* 0x040ff00000001824 */
[C---:B------:R-:W-:Y:S01]  /*1ff20*/  HMMA.16816.F32 R40, R152.reuse, R166, R40 ;  /* 0x000000a69828723c */ /* 0x040fe20000001828 */
[----:B------:R-:W3:Y:S07]  /*1ff30*/  LDSM.16.M88.4 R164, [R184+UR8+0xa000] ;  /* 0x00a00008b8a4783b */ /* 0x000eee0008000200 */
[C---:B----4-:R-:W-:Y:S08]  /*1ff40*/  HMMA.16816.F32 R44, R152.reuse, R148, R44 ;  /* 0x00000094982c723c */ /* 0x050ff0000000182c */
[C---:B------:R-:W-:Y:S01]  /*1ff50*/  HMMA.16816.F32 R48, R152.reuse, R150, R48 ;  /* 0x000000969830723c */ /* 0x040fe20000001830 */
[----:B------:R-:W4:Y:S07]  /*1ff60*/  LDSM.16.M88.4 R148, [R184+UR8+0xa800] ;  /* 0x00a80008b894783b */ /* 0x000f2e0008000200 */
[C---:B-1----:R-:W-:Y:S08]  /*1ff70*/  HMMA.16816.F32 R52, R152.reuse, R136, R52 ;  /* 0x000000889834723c */ /* 0x042ff00000001834 */
[C---:B------:R-:W-:Y:S01]  /*1ff80*/  HMMA.16816.F32 R56, R152.reuse, R138, R56 ;  /* 0x0000008a9838723c */ /* 0x040fe20000001838 */
[----:B------:R-:W1:Y:S07]  /*1ff90*/  LDSM.16.M88.4 R136, [R184+UR8+0xb000] ;  /* 0x00b00008b888783b */ /* 0x000e6e0008000200 */
[C---:B-----5:R-:W-:Y:S03]  /*1ffa0*/  HMMA.16816.F32 R60, R152.reuse, R156, R60 ;  /* 0x0000009c983c723c */ /* 0x060fe6000000183c */
[----:B------:R-:W-:Y:S02]  /*1ffb0*/  IMAD.IADD R156, R181, 0x1, R200 ;  /* 0x00000001b59c7824 */ /* 0x000fe400078e02c8 */
[----:B------:R-:W-:Y:S03]  /*1ffc0*/  LDSM.16.M88.4 R180, [R192+0x9800] ;  /* 0x00980000c0b4783b */ /* 0x000fe60000000200 */
[----:B------:R-:W-:Y:S02]  /*1ffd0*/  HMMA.16816.F32 R64, R152, R158, R64 ;  /* 0x0000009e9840723c */ /* 0x000fe40000001840 */
[----:B------:R-:W5:Y:S05]  /*1ffe0*/  LDSM.16.M88.4 R152, [R184+UR8+0xb800] ;  /* 0x00b80008b898783b */ /* 0x000f6a0008000200 */
[----:B------:R-:W-:Y:S01]  /*1fff0*/  LDSM.16.M88.4 R156, [R156+0x2000] ;  /* 0x002000009c9c783b */ /* 0x000fe20000000200 */
[C---:B------:R-:W-:Y:S04]  /*20000*/  HMMA.16816.F32 R4, R160.reuse, R168, R4 ;  /* 0x000000a8a004723c */ /* 0x040fe80000001804 */
[----:B------:R-:W-:Y:S04]  /*20010*/  LDSM.16.M88.4 R184, [R185+0x2000] ;  /* 0x00200000b9b8783b */ /* 0x000fe80000000200 */
        /* <DEDUP_REMOVED lines=16> */
[----:B------:R-:W4:Y:S05]  /*20120*/  LDSM.16.M88.4 R148, [R192+0xb800] ;  /* 0x00b80000c094783b */ /* 0x000f2a0000000200 */
[----:B------:R-:W-:Y:S02]  /*20130*/  LDSM.16.M88.4 R192, [R134+0xb000] ;  /* 0x00b0000086c0783b */ /* 0x000fe40000000200 */
[C---:B-1----:R-:W-:Y:S08]  /*20140*/  HMMA.16816.F32 R52, R160.reuse, R136, R52 ;  /* 0x00000088a034723c */ /* 0x042ff00000001834 */
[C---:B------:R-:W-:Y:S01]  /*20150*/  HMMA.16816.F32 R56, R160.reuse, R138, R56 ;  /* 0x0000008aa038723c */ /* 0x040fe20000001838 */
[----:B------:R-:W1:Y:S07]  /*20160*/  LDSM.16.M88.4 R136, [R3+0x8800] ;  /* 0x008800000388783b */ /* 0x000e6e0000000200 */
[C---:B-----5:R-:W-:Y:S08]  /*20170*/  HMMA.16816.F32 R60, R160.reuse, R152, R60 ;  /* 0x00000098a03c723c */ /* 0x060ff0000000183c */
[----:B------:R-:W-:Y:S01]  /*20180*/  HMMA.16816.F32 R64, R160, R154, R64 ;  /* 0x0000009aa040723c */ /* 0x000fe20000001840 */
[----:B------:R-:W5:Y:S05]  /*20190*/  LDSM.16.M88.4 R152, [R3+0x9000] ;  /* 0x009000000398783b */ /* 0x000f6a0000000200 */
[----:B------:R-:W-:Y:S02]  /*201a0*/  LDSM.16.M88.4 R160, [R3+0xb800] ;  /* 0x00b8000003a0783b */ /* 0x000fe40000000200 */
        /* <DEDUP_REMOVED lines=20> */
[----:B------:R-:W-:Y:S07]  /*202f0*/  LDSM.16.M88.4 R164, [R135+0x2000] ;  /* 0x0020000087a4783b */ /* 0x000fee0000000200 */
[C---:B----4-:R-:W-:Y:S08]  /*20300*/  HMMA.16816.F32 R60, R156.reuse, R148, R60 ;  /* 0x000000949c3c723c */ /* 0x050ff0000000183c */
[----:B------:R-:W-:Y:S01]  /*20310*/  HMMA.16816.F32 R64, R156, R150, R64 ;  /* 0x000000969c40723c */ /* 0x000fe20000001840 */
[----:B------:R-:W3:Y:S05]  /*20320*/  LDSM.16.M88.4 R148, [R3+0xa800] ;  /* 0x00a800000394783b */ /* 0x000eea0000000200 */
[----:B------:R-:W4:Y:S02]  /*20330*/  LDSM.16.M88.4 R156, [R3+0xb000] ;  /* 0x00b00000039c783b */ /* 0x000f240000000200 */
[C---:B------:R-:W-:Y:S08]  /*20340*/  HMMA.16816.F32 R4, R184.reuse, R188, R4 ;  /* 0x000000bcb804723c */ /* 0x040ff00000001804 */
[C---:B------:R-:W-:Y:S01]  /*20350*/  HMMA.16816.F32 R8, R184.reuse, R190, R8 ;  /* 0x000000beb808723c */ /* 0x040fe20000001808 */
[----:B------:R-:W-:Y:S07]  /*20360*/  LDSM.16.M88.4 R188, [R134+0xa800] ;  /* 0x00a8000086bc783b */ /* 0x000fee0000000200 */
[C---:B-1----:R-:W-:Y:S08]  /*20370*/  HMMA.16816.F32 R12, R184.reuse, R136, R12 ;  /* 0x00000088b80c723c */ /* 0x042ff0000000180c */
[C---:B------:R-:W-:Y:S01]  /*20380*/  HMMA.16816.F32 R16, R184.reuse, R138, R16 ;  /* 0x0000008ab810723c */ /* 0x040fe20000001810 */
[----:B------:R-:W1:Y:S07]  /*20390*/  LDSM.16.M88.4 R136, [R134+0x8800] ;  /* 0x008800008688783b */ /* 0x000e6e0000000200 */
[C---:B-----5:R-:W-:Y:S08]  /*203a0*/  HMMA.16816.F32 R20, R184.reuse, R152, R20 ;  /* 0x00000098b814723c */ /* 0x060ff00000001814 */
[C---:B------:R-:W-:Y:S01]  /*203b0*/  HMMA.16816.F32 R24, R184.reuse, R154, R24 ;  /* 0x0000009ab818723c */ /* 0x040fe20000001818 */
[----:B------:R-:W5:Y:S01]  /*203c0*/  LDSM.16.M88.4 R152, [R134+0xb800] ;  /* 0x00b800008698783b */ /* 0x000f620000000200 */
[----:B------:R-:W-:Y:S04]  /*203d0*/  DEPBAR.LE SB0, 0x0 ;  /* 0x000080000000791a */ /* 0x000fe80000000000 */
[----:B------:R-:W-:Y:S02]  /*203e0*/  BAR.SYNC.DEFER_BLOCKING 0x0 ;  /* 0x0000000000007b1d */ /* 0x000fe40000010000 */
[C---:B--2---:R-:W-:Y:S08]  /*203f0*/  HMMA.16816.F32 R28, R184.reuse, R140, R28 ;  /* 0x0000008cb81c723c */ /* 0x044ff0000000181c */
[C---:B------:R-:W-:Y:S08]  /*20400*/  HMMA.16816.F32 R32, R184.reuse, R142, R32 ;  /* 0x0000008eb820723c */ /* 0x040ff00000001820 */
[C---:B------:R-:W-:Y:S08]  /*20410*/  HMMA.16816.F32 R36, R184.reuse, R144, R36 ;  /* 0x00000090b824723c */ /* 0x040ff00000001824 */
[C---:B------:R-:W-:Y:S08]  /*20420*/  HMMA.16816.F32 R40, R184.reuse, R146, R40 ;  /* 0x00000092b828723c */ /* 0x040ff00000001828 */
[C---:B---3--:R-:W-:Y:S08]  /*20430*/  HMMA.16816.F32 R44, R184.reuse, R148, R44 ;  /* 0x00000094b82c723c */ /* 0x048ff0000000182c */
[C---:B------:R-:W-:Y:S08]  /*20440*/  HMMA.16816.F32 R48, R184.reuse, R150, R48 ;  /* 0x00000096b830723c */ /* 0x040ff00000001830 */
[C---:B----4-:R-:W-:Y:S08]  /*20450*/  HMMA.16816.F32 R52, R184.reuse, R156, R52 ;  /* 0x0000009cb834723c */ /* 0x050ff00000001834 */
[C---:B------:R-:W-:Y:S08]  /*20460*/  HMMA.16816.F32 R56, R184.reuse, R158, R56 ;  /* 0x0000009eb838723c */ /* 0x040ff00000001838 */
[C---:B------:R-:W-:Y:S08]  /*20470*/  HMMA.16816.F32 R60, R184.reuse, R160, R60 ;  /* 0x000000a0b83c723c */ /* 0x040ff0000000183c */
[----:B------:R-:W-:Y:S08]  /*20480*/  HMMA.16816.F32 R64, R184, R162, R64 ;  /* 0x000000a2b840723c */ /* 0x000ff00000001840 */
[C---:B------:R-:W-:Y:S08]  /*20490*/  HMMA.16816.F32 R4, R164.reuse, R168, R4 ;  /* 0x000000a8a404723c */ /* 0x040ff00000001804 */
[C---:B------:R-:W-:Y:S08]  /*204a0*/  HMMA.16816.F32 R8, R164.reuse, R170, R8 ;  /* 0x000000aaa408723c */ /* 0x040ff00000001808 */
[C---:B-1----:R-:W-:Y:S08]  /*204b0*/  HMMA.16816.F32 R12, R164.reuse, R136, R12 ;  /* 0x00000088a40c723c */ /* 0x042ff0000000180c */
        /* <DEDUP_REMOVED lines=11> */
[C---:B-----5:R-:W-:Y:S08]  /*20570*/  HMMA.16816.F32 R60, R164.reuse, R152, R60 ;  /* 0x00000098a43c723c */ /* 0x060ff0000000183c */
        /* <DEDUP_REMOVED lines=80> */
.L_x_2603:
[----:B------:R-:W-:Y:S05]  /*20a80*/  BSYNC.RECONVERGENT B0 ;  /* 0x0000000000007941 */ /* 0x000fea0003800200 */
.L_x_2602:
        /* <DEDUP_REMOVED lines=96> */
.L_x_2601:
[----:B------:R-:W-:Y:S05]  /*21090*/  BSYNC.RECONVERGENT B1 ;  /* 0x0000000000017941 */ /* 0x000fea0003800200 */
.L_x_2600:
[----:B------:R-:W-:Y:S01]  /*210a0*/  VIADD R147, R231, 0xffffffc1 ;  /* 0xffffffc1e7937836 */ /* 0x000fe20000000000 */
[----:B------:R-:W-:Y:S01]  /*210b0*/  LOP3.LUT R201, R201, 0x200, R202, 0xf8, !PT ;  /* 0x00000200c9c97812 */ /* 0x000fe200078ef8ca */
[C---:B-1----:R-:W-:Y:S02]  /*210c0*/  VIADD R134, R231.reuse, 0xffffffc9 ;  /* 0xffffffc9e7867836 */ /* 0x042fe40000000000 */
[----:B------:R-:W-:Y:S01]  /*210d0*/  VIADD R140, R231, 0xffffffd1 ;  /* 0xffffffd1e78c7836 */ /* 0x000fe20000000000 */
[-C--:B------:R-:W-:Y:S01]  /*210e0*/  ISETP.GE.AND P4, PT, R147, R228.reuse, PT ;  /* 0x000000e49300720c */ /* 0x080fe20003f86270 */
[----:B------:R-:W-:Y:S01]  /*210f0*/  VIADD R3, R231, 0xffffffd9 ;  /* 0xffffffd9e7037836 */ /* 0x000fe20000000000 */
[-C--:B------:R-:W-:Y:S01]  /*21100*/  ISETP.GE.AND P0, PT, R147, R227.reuse, PT ;  /* 0x000000e39300720c */ /* 0x080fe20003f06270 */
[----:B------:R-:W-:Y:S01]  /*21110*/  VIADD R139, R231, 0xffffffe1 ;  /* 0xffffffe1e78b7836 */ /* 0x000fe20000000000 */
[----:B------:R-:W-:Y:S01]  /*21120*/  FSEL R148, R5, -INF , P4 ;  /* 0xff80000005947808 */ /* 0x000fe20002000000 */
[C---:B------:R-:W-:Y:S01]  /*21130*/  VIADD R138, R231.reuse, 0xffffffe8 ;  /* 0xffffffe8e78a7836 */ /* 0x040fe20000000000 */
[CC--:B------:R-:W-:Y:S01]  /*21140*/  ISETP.GE.AND P4, PT, R134.reuse, R228.reuse, PT ;  /* 0x000000e48600720c */ /* 0x0c0fe20003f86270 */
[----:B------:R-:W-:Y:S01]  /*21150*/  VIADD R135, R231, 0xffffffc0 ;  /* 0xffffffc0e7877836 */ /* 0x000fe20000000000 */
[----:B------:R-:W-:Y:S01]  /*21160*/  FSEL R5, R7, -INF , P0 ;  /* 0xff80000007057808 */ /* 0x000fe20000000000 */
[----:B------:R-:W-:Y:S01]  /*21170*/  VIADD R136, R231, 0xffffffc8 ;  /* 0xffffffc8e7887836 */ /* 0x000fe20000000000 */
[----:B------:R-:W-:Y:S01]  /*21180*/  FSEL R150, R9, -INF , P4 ;  /* 0xff80000009967808 */ /* 0x000fe20002000000 */
[C---:B------:R-:W-:Y:S01]  /*21190*/  VIADD R145, R231.reuse, 0xfffffff0 ;  /* 0xfffffff0e7917836 */ /* 0x040fe20000000000 */
[-C--:B------:R-:W-:Y:S01]  /*211a0*/  ISETP.GE.AND P0, PT, R134, R227.reuse, PT ;  /* 0x000000e38600720c */ /* 0x080fe20003f06270 */
[C---:B------:R-:W-:Y:S01]  /*211b0*/  VIADD R143, R231.reuse, 0xffffffd0 ;  /* 0xffffffd0e78f7836 */ /* 0x040fe20000000000 */
[-C--:B------:R-:W-:Y:S01]  /*211c0*/  ISETP.GE.AND P4, PT, R140, R228.reuse, PT ;  /* 0x000000e48c00720c */ /* 0x080fe20003f86270 */
[----:B------:R-:W-:Y:S01]  /*211d0*/  VIADD R141, R231, 0xfffffff1 ;  /* 0xfffffff1e78d7836 */ /* 0x000fe20000000000 */
[----:B------:R-:W-:Y:S01]  /*211e0*/  FSEL R7, R11, -INF , P0 ;  /* 0xff8000000b077808 */ /* 0x000fe20000000000 */
[----:B------:R-:W-:Y:S01]  /*211f0*/  VIADD R142, R231, 0xffffffe0 ;  /* 0xffffffe0e78e7836 */ /* 0x000fe20000000000 */
[----:B------:R-:W-:Y:S01]  /*21200*/  FSEL R11, R13, -INF , P4 ;  /* 0xff8000000d0b7808 */ /* 0x000fe20002000000 */
[----:B------:R-:W-:Y:S01]  /*21210*/  VIADD R146, R231, 0x9 ;  /* 0x00000009e7927836 */ /* 0x000fe20000000000 */
[-C--:B------:R-:W-:Y:S01]  /*21220*/  ISETP.GE.AND P4, PT, R3, R228.reuse, PT ;  /* 0x000000e40300720c */ /* 0x080fe20003f86270 */
[----:B------:R-:W-:Y:S01]  /*21230*/  VIADD R144, R231, 0x8 ;  /* 0x00000008e7907836 */ /* 0x000fe20000000000 */
[-C--:B------:R-:W-:Y:S01]  /*21240*/  ISETP.GE.AND P5, PT, R135, R228.reuse, PT ;  /* 0x000000e48700720c */ /* 0x080fe20003fa6270 */
[----:B------:R-:W-:Y:S01]  /*21250*/  VIADD R229, R229, 0xffffff80 ;  /* 0xffffff80e5e57836 */ /* 0x000fe20000000000 */
[----:B------:R-:W-:Y:S02]  /*21260*/  FSEL R153, R17, -INF , P4 ;  /* 0xff80000011997808 */ /* 0x000fe40002000000 */
[-C--:B------:R-:W-:Y:S02]  /*21270*/  ISETP.GE.AND P4, PT, R139, R228.reuse, PT ;  /* 0x000000e48b00720c */ /* 0x080fe40003f86270 */
[----:B------:R-:W-:Y:S02]  /*21280*/  ISETP.GE.AND P1, PT, R135, R227, PT ;  /* 0x000000e38700720c */ /* 0x000fe40003f26270 */
[----:B------:R-:W-:Y:S02]  /*21290*/  FSEL R186, R21, -INF , P4 ;  /* 0xff80000015ba7808 */ /* 0x000fe40002000000 */
[----:B------:R-:W-:Y:S02]  /*212a0*/  ISETP.GE.AND P4, PT, R138, R228, PT ;  /* 0x000000e48a00720c */ /* 0x000fe40003f86270 */
[----:B------:R-:W-:Y:S02]  /*212b0*/  ISETP.GE.AND P6, PT, R135, R224, PT ;  /* 0x000000e08700720c */ /* 0x000fe40003fc6270 */
[----:B------:R-:W-:Y:S01]  /*212c0*/  FSEL R184, R24, -INF , P4 ;  /* 0xff80000018b87808 */ /* 0x000fe20002000000 */
[----:B------:R-:W-:Y:S01]  /*212d0*/  VIADD R24, R231, 0x1 ;  /* 0x00000001e7187836 */ /* 0x000fe20000000000 */
[----:B------:R-:W-:Y:S02]  /*212e0*/  ISETP.GE.AND P4, PT, R135, R225, PT ;  /* 0x000000e18700720c */ /* 0x000fe40003f86270 */
[----:B------:R-:W2:Y:S01]  /*212f0*/  LD.E R135, desc[UR4][R132.64+0xdc] ;  /* 0x0000dc0484877980 */ /* 0x000ea2000c101900 */
[----:B------:R-:W-:Y:S01]  /*21300*/  FSEL R137, R6, -INF , P1 ;  /* 0xff80000006897808 */ /* 0x000fe20000800000 */
[----:B------:R-:W-:Y:S01]  /*21310*/  VIADD R6, R231, 0xffffffe9 ;  /* 0xffffffe9e7067836 */ /* 0x000fe20000000000 */
[-C--:B------:R-:W-:Y:S02]  /*21320*/  ISETP.GE.AND P1, PT, R136, R227.reuse, PT ;  /* 0x000000e38800720c */ /* 0x080fe40003f26270 */
[-C--:B------:R-:W-:Y:S02]  /*21330*/  ISETP.GE.AND P0, PT, R140, R227.reuse, PT ;  /* 0x000000e38c00720c */ /* 0x080fe40003f06270 */
[----:B------:R-:W-:Y:S02]  /*21340*/  FSEL R9, R10, -INF , P1 ;  /* 0xff8000000a097808 */ /* 0x000fe40000800000 */
[----:B------:R-:W-:Y:S02]  /*21350*/  FSEL R10, R15, -INF , P0 ;  /* 0xff8000000f0a7808 */ /* 0x000fe40000000000 */
[-C--:B------:R-:W-:Y:S02]  /*21360*/  ISETP.GE.AND P0, PT, R3, R227.reuse, PT ;  /* 0x000000e30300720c */ /* 0x080fe40003f06270 */
[----:B------:R-:W-:Y:S01]  /*21370*/  FSEL R149, R4, -INF , P5 ;  /* 0xff80000004957808 */ /* 0x000fe20002800000 */
[----:B------:R-:W-:Y:S01]  /*21380*/  VIADD R4, R231, 0xfffffff9 ;  /* 0xfffffff9e7047836 */ /* 0x000fe20000000000 */
[----:B------:R-:W-:Y:S02]  /*21390*/  FSEL R19, R19, -INF , P0 ;  /* 0xff80000013137808 */ /* 0x000fe40000000000 */
[-C--:B------:R-:W-:Y:S02]  /*213a0*/  ISETP.GE.AND P0, PT, R139, R227.reuse, PT ;  /* 0x000000e38b00720c */ /* 0x080fe40003f06270 */
[-C--:B------:R-:W-:Y:S02]  /*213b0*/  ISETP.GE.AND P5, PT, R136, R228.reuse, PT ;  /* 0x000000e48800720c */ /* 0x080fe40003fa6270 */
[----:B------:R-:W-:Y:S02]  /*213c0*/  FSEL R23, R23, -INF , P0 ;  /* 0xff80000017177808 */ /* 0x000fe40000000000 */
[-C--:B------:R-:W-:Y:S02]  /*213d0*/  ISETP.GE.AND P0, PT, R6, R227.reuse, PT ;  /* 0x000000e30600720c */ /* 0x080fe40003f06270 */
[----:B------:R-:W-:Y:S01]  /*213e0*/  FSEL R151, R8, -INF , P5 ;  /* 0xff80000008977808 */ /* 0x000fe20002800000 */
[----:B------:R-:W-:Y:S01]  /*213f0*/  VIADD R8, R231, 0xffffffd8 ;  /* 0xffffffd8e7087836 */ /* 0x000fe20000000000 */
[----:B------:R-:W-:Y:S02]  /*21400*/  FSEL R27, R27, -INF , P0 ;  /* 0xff8000001b1b7808 */ /* 0x000fe40000000000 */
[-C--:B------:R-:W-:Y:S02]  /*21410*/  ISETP.GE.AND P0, PT, R145, R228.reuse, PT ;  /* 0x000000e49100720c */ /* 0x080fe40003f06270 */
[-C--:B------:R-:W-:Y:S02]  /*21420*/  ISETP.GE.AND P1, PT, R143, R227.reuse, PT ;  /* 0x000000e38f00720c */ /* 0x080fe40003f26270 */
[----:B------:R-:W-:Y:S01]  /*21430*/  FSEL R164, R28, -INF , P0 ;  /* 0xff8000001ca47808 */ /* 0x000fe20000000000 */
[----:B------:R-:W-:Y:S01]  /*21440*/  VIADD R28, R231, 0x10 ;  /* 0x00000010e71c7836 */ /* 0x000fe20000000000 */
[-C--:B------:R-:W-:Y:S02]  /*21450*/  ISETP.GE.AND P0, PT, R141, R227.reuse, PT ;  /* 0x000000e38d00720c */ /* 0x080fe40003f06270 */
        /* <DEDUP_REMOVED lines=11> */
[C---:B------:R-:W-:Y:S01]  /*21510*/  VIADD R33, R231.reuse, 0x19 ;  /* 0x00000019e7217836 */ /* 0x040fe20000000000 */
[CC--:B------:R-:W-:Y:S02]  /*21520*/  ISETP.GE.AND P0, PT, R231.reuse, R228.reuse, PT ;  /* 0x000000e4e700720c */ /* 0x0c0fe40003f06270 */
[----:B------:R-:W-:Y:S02]  /*21530*/  FSEL R22, R22, -INF , P1 ;  /* 0xff80000016167808 */ /* 0x000fe40000800000 */
[----:B------:R-:W-:Y:S01]  /*21540*/  FSEL R154, R16, -INF , P5 ;  /* 0xff800000109a7808 */ /* 0x000fe20002800000 */
[C---:B------:R-:W-:Y:S01]  /*21550*/  VIADD R16, R231.reuse, 0x11 ;  /* 0x00000011e7107836 */ /* 0x040fe20000000000 */
[-C--:B------:R-:W-:Y:S02]  /*21560*/  ISETP.GE.AND P1, PT, R138, R227.reuse, PT ;  /* 0x000000e38a00720c */ /* 0x080fe40003f26270 */
[-C--:B------:R-:W-:Y:S02]  /*21570*/  ISETP.GE.AND P5, PT, R142, R228.reuse, PT ;  /* 0x000000e48e00720c */ /* 0x080fe40003fa6270 */
[----:B------:R-:W-:Y:S01]  /*21580*/  FSEL R174, R36, -INF , P0 ;  /* 0xff80000024ae7808 */ /* 0x000fe20000000000 */
[C---:B------:R-:W-:Y:S01]  /*21590*/  VIADD R36, R231.reuse, 0x18 ;  /* 0x00000018e7247836 */ /* 0x040fe20000000000 */
[-C--:B------:R-:W-:Y:S02]  /*215a0*/  ISETP.GE.AND P0, PT, R24, R227.reuse, PT ;  /* 0x000000e31800720c */ /* 0x080fe40003f06270 */
[----:B------:R-:W-:Y:S01]  /*215b0*/  FSEL R188, R20, -INF , P5 ;  /* 0xff80000014bc7808 */ /* 0x000fe20002800000 */
[----:B------:R-:W-:Y:S01]  /*215c0*/  VIADD R20, R231, 0xfffffff8 ;  /* 0xfffffff8e7147836 */ /* 0x000fe20000000000 */
[----:B------:R-:W-:Y:S02]  /*215d0*/  FSEL R26, R26, -INF , P1 ;  /* 0xff8000001a1a7808 */ /* 0x000fe40000800000 */
[-C--:B------:R-:W-:Y:S02]  /*215e0*/  ISETP.GE.AND P1, PT, R141, R228.reuse, PT ;  /* 0x000000e48d00720c */ /* 0x080fe40003f26270 */
        /* <DEDUP_REMOVED lines=8> */
[----:B------:R-:W-:Y:S01]  /*21670*/  FSEL R182, R25, -INF , P5 ;  /* 0xff80000019b67808 */ /* 0x000fe20002800000 */
[----:B------:R-:W-:Y:S01]  /*21680*/  VIADD R25, R231, 0x20 ;  /* 0x00000020e7197836 */ /* 0x000fe20000000000 */
        /* <DEDUP_REMOVED lines=11> */
[----:B------:R-:W-:Y:S02]  /*21740*/  FSEL R47, R47, -INF , P0 ;  /* 0xff8000002f2f7808 */ /* 0x000fe40000000000 */
[----:B------:R-:W-:Y:S02]  /*21750*/  FSEL R34, R34, -INF , P5 ;  /* 0xff80000022227808 */ /* 0x000fe40002800000 */
[-C--:B------:R-:W-:Y:S02]  /*21760*/  ISETP.GE.AND P0, PT, R33, R228.reuse, PT ;  /* 0x000000e42100720c */ /* 0x080fe40003f06270 */
[-C--:B------:R-:W-:Y:S02]  /*21770*/  ISETP.GE.AND P5, PT, R24, R228.reuse, PT ;  /* 0x000000e41800720c */ /* 0x080fe40003fa6270 */
[----:B------:R-:W-:Y:S01]  /*21780*/  FSEL R251, R38, -INF , P1 ;  /* 0xff80000026fb7808 */ /* 0x000fe20000800000 */
[----:B------:R-:W-:Y:S01]  /*21790*/  VIADD R38, R231, 0x29 ;  /* 0x00000029e7267836 */ /* 0x000fe20000000000 */
[CC--:B------:R-:W-:Y:S02]  /*217a0*/  ISETP.GE.AND P1, PT, R144.reuse, R228.reuse, PT ;  /* 0x000000e49000720c */ /* 0x0c0fe40003f26270 */
[----:B------:R-:W-:Y:S02]  /*217b0*/  FSEL R191, R49, -INF , P0 ;  /* 0xff80000031bf7808 */ /* 0x000fe40000000000 */
[----:B------:R-:W-:Y:S01]  /*217c0*/  FSEL R178, R37, -INF , P5 ;  /* 0xff80000025b27808 */ /* 0x000fe20002800000 */
[----:B------:R-:W-:Y:S01]  /*217d0*/  VIADD R37, R231, 0x30 ;  /* 0x00000030e7257836 */ /* 0x000fe20000000000 */
[-C--:B------:R-:W-:Y:S02]  /*217e0*/  ISETP.GE.AND P0, PT, R25, R228.reuse, PT ;  /* 0x000000e41900720c */ /* 0x080fe40003f06270 */
[-C--:B------:R-:W-:Y:S02]  /*217f0*/  ISETP.GE.AND P5, PT, R144, R227.reuse, PT ;  /* 0x000000e39000720c */ /* 0x080fe40003fa6270 */
[----:B------:R-:W-:Y:S01]  /*21800*/  FSEL R176, R40, -INF , P1 ;  /* 0xff80000028b07808 */ /* 0x000fe20000800000 */
[----:B------:R-:W-:Y:S01]  /*21810*/  VIADD R40, R231, 0x38 ;  /* 0x00000038e7287836 */ /* 0x000fe20000000000 */
[-C--:B------:R-:W-:Y:S02]  /*21820*/  ISETP.GE.AND P1, PT, R146, R227.reuse, PT ;  /* 0x000000e39200720c */ /* 0x080fe40003f26270 */
[----:B------:R-:W-:Y:S02]  /*21830*/  FSEL R52, R52, -INF , P0 ;  /* 0xff80000034347808 */ /* 0x000fe40000000000 */
[-C--:B------:R-:W-:Y:S02]  /*21840*/  ISETP.GE.AND P0, PT, R12, R227.reuse, PT ;  /* 0x000000e30c00720c */ /* 0x080fe40003f06270 */
[----:B------:R-:W-:Y:S02]  /*21850*/  FSEL R42, R42, -INF , P5 ;  /* 0xff8000002a2a7808 */ /* 0x000fe40002800000 */
[-C--:B------:R-:W-:Y:S02]  /*21860*/  ISETP.GE.AND P5, PT, R16, R228.reuse, PT ;  /* 0x000000e41000720c */ /* 0x080fe40003fa6270 */
[----:B------:R-:W-:Y:S02]  /*21870*/  FSEL R43, R43, -INF , P1 ;  /* 0xff8000002b2b7808 */ /* 0x000fe40000800000 */
        /* <DEDUP_REMOVED lines=8> */
[----:B------:R-:W-:Y:S02]  /*21900*/  ISETP.GE.AND P6, PT, R134, R224, PT ;  /* 0x000000e08600720c */ /* 0x000fe40003fc6270 */
[----:B------:R-:W-:Y:S02]  /*21910*/  FSEL R173, R56, -INF , P0 ;  /* 0xff80000038ad7808 */ /* 0x000fe40000000000 */
[-C--:B------:R-:W-:Y:S02]  /*21920*/  ISETP.GE.AND P0, PT, R38, R227.reuse, PT ;  /* 0x000000e32600720c */ /* 0x080fe40003f06270 */
[----:B------:R-:W-:Y:S02]  /*21930*/  FSEL R50, R50, -INF , P5 ;  /* 0xff80000032327808 */ /* 0x000fe40002800000 */
[----:B------:R-:W-:Y:S02]  /*21940*/  ISETP.GE.AND P5, PT, R12, R228, PT ;  /* 0x000000e40c00720c */ /* 0x000fe40003fa6270 */
[----:B------:R-:W-:Y:S02]  /*21950*/  FSEL R13, R150, -INF , !P6 ;  /* 0xff800000960d7808 */ /* 0x000fe40007000000 */
[----:B------:R-:W-:Y:S02]  /*21960*/  FSEL R48, R48, -INF , P1 ;  /* 0xff80000030307808 */ /* 0x000fe40000800000 */
[-C--:B------:R-:W-:Y:S02]  /*21970*/  ISETP.GE.AND P1, PT, R33, R227.reuse, PT ;  /* 0x000000e32100720c */ /* 0x080fe40003f26270 */
[----:B------:R-:W-:Y:S02]  /*21980*/  ISETP.GE.AND P6, PT, R8, R224, PT ;  /* 0x000000e00800720c */ /* 0x000fe40003fc6270 */
[----:B------:R-:W-:Y:S02]  /*21990*/  FSEL R163, R59, -INF , P0 ;  /* 0xff8000003ba37808 */ /* 0x000fe40000000000 */
[----:B------:R-:W-:Y:S02]  /*219a0*/  FSEL R53, R53, -INF , P5 ;  /* 0xff80000035357808 */ /* 0x000fe40002800000 */
[-C--:B------:R-:W-:Y:S02]  /*219b0*/  ISETP.GE.AND P0, PT, R29, R228.reuse, PT ;  /* 0x000000e41d00720c */ /* 0x080fe40003f06270 */
[----:B------:R-:W-:Y:S02]  /*219c0*/  ISETP.GE.AND P5, PT, R38, R228, PT ;  /* 0x000000e42600720c */ /* 0x000fe40003fa6270 */
[----:B------:R-:W-:Y:S02]  /*219d0*/  FSEL R49, R154, -INF , !P6 ;  /* 0xff8000009a317808 */ /* 0x000fe40007000000 */
[----:B------:R-:W-:Y:S02]  /*219e0*/  FSEL R183, R51, -INF , P1 ;  /* 0xff80000033b77808 */ /* 0x000fe40000800000 */
[-C--:B------:R-:W-:Y:S02]  /*219f0*/  ISETP.GE.AND P1, PT, R25, R227.reuse, PT ;  /* 0x000000e31900720c */ /* 0x080fe40003f26270 */
[----:B------:R-:W-:Y:S02]  /*21a00*/  ISETP.GE.AND P6, PT, R139, R224, PT ;  /* 0x000000e08b00720c */ /* 0x000fe40003fc6270 */
[----:B------:R-:W-:Y:S02]  /*21a10*/  FSEL R61, R61, -INF , P0 ;  /* 0xff8000003d3d7808 */ /* 0x000fe40000000000 */
[-C--:B------:R-:W-:Y:S02]  /*21a20*/  ISETP.GE.AND P0, PT, R29, R227.reuse, PT ;  /* 0x000000e31d00720c */ /* 0x080fe40003f06270 */
[----:B------:R-:W-:Y:S02]  /*21a30*/  FSEL R171, R57, -INF , P5 ;  /* 0xff80000039ab7808 */ /* 0x000fe40002800000 */
[----:B------:R-:W-:Y:S02]  /*21a40*/  ISETP.GE.AND P5, PT, R37, R228, PT ;  /* 0x000000e42500720c */ /* 0x000fe40003fa6270 */
[----:B------:R-:W-:Y:S02]  /*21a50*/  FSEL R54, R54, -INF , P1 ;  /* 0xff80000036367808 */ /* 0x000fe40000800000 */
[----:B------:R-:W-:Y:S02]  /*21a60*/  FSEL R186, R186, -INF , !P6 ;  /* 0xff800000baba7808 */ /* 0x000fe40007000000 */
[-C--:B------:R-:W-:Y:S02]  /*21a70*/  ISETP.GE.AND P1, PT, R32, R227.reuse, PT ;  /* 0x000000e32000720c */ /* 0x080fe40003f26270 */
[----:B------:R-:W-:Y:S02]  /*21a80*/  ISETP.GE.AND P6, PT, R138, R224, PT ;  /* 0x000000e08a00720c */ /* 0x000fe40003fc6270 */
[----:B------:R-:W-:Y:S02]  /*21a90*/  FSEL R63, R63, -INF , P0 ;  /* 0xff8000003f3f7808 */ /* 0x000fe40000000000 */
[----:B------:R-:W-:Y:S02]  /*21aa0*/  FSEL R60, R60, -INF , P5 ;  /* 0xff8000003c3c7808 */ /* 0x000fe40002800000 */
[----:B------:R-:W-:Y:S02]  /*21ab0*/  ISETP.GE.AND P0, PT, R44, R228, PT ;  /* 0x000000e42c00720c */ /* 0x000fe40003f06270 */
[----:B------:R-:W-:Y:S02]  /*21ac0*/  ISETP.GE.AND P5, PT, R37, R227, PT ;  /* 0x000000e32500720c */ /* 0x000fe40003fa6270 */
[----:B------:R-:W-:Y:S02]  /*21ad0*/  FSEL R58, R58, -INF , P1 ;  /* 0xff8000003a3a7808 */ /* 0x000fe40000800000 */
[----:B------:R-:W-:Y:S02]  /*21ae0*/  FSEL R184, R184, -INF , !P6 ;  /* 0xff800000b8b87808 */ /* 0x000fe40007000000 */
[----:B------:R-:W-:Y:S02]  /*21af0*/  ISETP.GE.AND P6, PT, R140, R225, PT ;  /* 0x000000e18c00720c */ /* 0x000fe40003fc6270 */
[----:B------:R-:W-:Y:S02]  /*21b00*/  ISETP.GE.AND P1, PT, R231, R224, PT ;  /* 0x000000e0e700720c */ /* 0x000fe40003f26270 */
[----:B------:R-:W-:Y:S02]  /*21b10*/  FSEL R156, R65, -INF , P0 ;  /* 0xff800000419c7808 */ /* 0x000fe40000000000 */
[----:B------:R-:W-:Y:S02]  /*21b20*/  FSEL R62, R62, -INF , P5 ;  /* 0xff8000003e3e7808 */ /* 0x000fe40002800000 */
[----:B------:R-:W-:Y:S02]  /*21b30*/  ISETP.GE.AND P0, PT, R44, R227, PT ;  /* 0x000000e32c00720c */ /* 0x000fe40003f06270 */
[----:B------:R-:W-:Y:S02]  /*21b40*/  ISETP.GE.AND P5, PT, R40, R228, PT ;  /* 0x000000e42800720c */ /* 0x000fe40003fa6270 */
[----:B------:R-:W-:Y:S02]  /*21b50*/  FSEL R57, R10, -INF , !P6 ;  /* 0xff8000000a397808 */ /* 0x000fe40007000000 */
[----:B------:R-:W-:Y:S02]  /*21b60*/  FSEL R174, R174, -INF , !P1 ;  /* 0xff800000aeae7808 */ /* 0x000fe40004800000 */
[-C--:B------:R-:W-:Y:S02]  /*21b70*/  ISETP.GE.AND P6, PT, R142, R225.reuse, PT ;  /* 0x000000e18e00720c */ /* 0x080fe40003fc6270 */
[CC--:B------:R-:W-:Y:S01]  /*21b80*/  ISETP.GE.AND P1, PT, R231.reuse, R225.reuse, PT ;  /* 0x000000e1e700720c */ /* 0x0c0fe20003f26270 */
[----:B------:R-:W-:Y:S01]  /*21b90*/  VIADD R231, R231, 0xffffff80 ;  /* 0xffffff80e7e77836 */ /* 0x000fe20000000000 */
[----:B------:R-:W-:Y:S02]  /*21ba0*/  FSEL R45, R67, -INF , P0 ;  /* 0xff800000432d7808 */ /* 0x000fe40000000000 */
[-C--:B------:R-:W-:Y:S02]  /*21bb0*/  ISETP.GE.AND P0, PT, R136, R224.reuse, PT ;  /* 0x000000e08800720c */ /* 0x080fe40003f06270 */
[----:B------:R-:W-:Y:S02]  /*21bc0*/  FSEL R64, R64, -INF , P5 ;  /* 0xff80000040407808 */ /* 0x000fe40002800000 */
[-C--:B------:R-:W-:Y:S02]  /*21bd0*/  ISETP.GE.AND P5, PT, R147, R224.reuse, PT ;  /* 0x000000e09300720c */ /* 0x080fe40003fa6270 */
[----:B------:R-:W-:Y:S02]  /*21be0*/  FSEL R160, R22, -INF , !P6 ;  /* 0xff80000016a07808 */ /* 0x000fe40007000000 */
[----:B------:R-:W-:Y:S02]  /*21bf0*/  FSEL R251, R251, -INF , !P1 ;  /* 0xff800000fbfb7808 */ /* 0x000fe40004800000 */
[-C--:B------:R-:W-:Y:S02]  /*21c00*/  ISETP.GE.AND P1, PT, R147, R225.reuse, PT ;  /* 0x000000e19300720c */ /* 0x080fe40003f26270 */
        /* <DEDUP_REMOVED lines=11> */
[----:B------:R-:W-:Y:S02]  /*21cc0*/  FSEL R11, R137, -INF , !P4 ;  /* 0xff800000890b7808 */ /* 0x000fe40006000000 */
[-C--:B------:R-:W-:Y:S02]  /*21cd0*/  ISETP.GE.AND P5, PT, R3, R224.reuse, PT ;  /* 0x000000e00300720c */ /* 0x080fe40003fa6270 */
[-C--:B------:R-:W-:Y:S02]  /*21ce0*/  ISETP.GE.AND P4, PT, R6, R224.reuse, PT ;  /* 0x000000e00600720c */ /* 0x080fe40003f86270 */
[----:B------:R-:W-:Y:S02]  /*21cf0*/  FSEL R59, R14, -INF , !P1 ;  /* 0xff8000000e3b7808 */ /* 0x000fe40004800000 */
[----:B------:R-:W-:Y:S02]  /*21d00*/  FSEL R237, R237, -INF , !P6 ;  /* 0xff800000eded7808 */ /* 0x000fe40007000000 */
[CC--:B------:R-:W-:Y:S02]  /*21d10*/  ISETP.GE.AND P1, PT, R4.reuse, R224.reuse, PT ;  /* 0x000000e00400720c */ /* 0x0c0fe40003f26270 */
[----:B------:R-:W-:Y:S02]  /*21d20*/  ISETP.GE.AND P6, PT, R4, R225, PT ;  /* 0x000000e10400720c */ /* 0x000fe40003fc6270 */
[----:B------:R-:W-:Y:S02]  /*21d30*/  FMNMX3.FTZ R4, R0, R21, R17, !PT ;  /* 0x0000001500047276 */ /* 0x000fe40007810011 */
[-C--:B------:R-:W-:Y:S02]  /*21d40*/  ISETP.GE.AND P0, PT, R142, R224.reuse, PT ;  /* 0x000000e08e00720c */ /* 0x080fe40003f06270 */
[----:B------:R-:W-:Y:S02]  /*21d50*/  FSEL R56, R153, -INF , !P5 ;  /* 0xff80000099387808 */ /* 0x000fe40006800000 */
[----:B------:R-:W-:Y:S02]  /*21d60*/  FSEL R182, R182, -INF , !P4 ;  /* 0xff800000b6b67808 */ /* 0x000fe40006000000 */
[----:B------:R-:W-:Y:S02]  /*21d70*/  ISETP.GE.AND P5, PT, R136, R225, PT ;  /* 0x000000e18800720c */ /* 0x000fe40003fa6270 */
[-C--:B------:R-:W-:Y:S02]  /*21d80*/  ISETP.GE.AND P4, PT, R145, R224.reuse, PT ;  /* 0x000000e09100720c */ /* 0x080fe40003f86270 */
[----:B------:R-:W-:Y:S02]  /*21d90*/  FMNMX3.FTZ R4, R4, R15, R13, !PT ;  /* 0x0000000f04047276 */ /* 0x000fe4000781000d */
[----:B------:R-:W-:Y:S02]  /*21da0*/  FSEL R188, R188, -INF , !P0 ;  /* 0xff800000bcbc7808 */ /* 0x000fe40004000000 */
[-C--:B------:R-:W-:Y:S02]  /*21db0*/  ISETP.GE.AND P0, PT, R134, R225.reuse, PT ;  /* 0x000000e18600720c */ /* 0x080fe40003f06270 */
[----:B------:R-:W-:Y:S02]  /*21dc0*/  FSEL R9, R9, -INF , !P5 ;  /* 0xff80000009097808 */ /* 0x000fe40006800000 */
[----:B------:R-:W-:Y:S02]  /*21dd0*/  FSEL R164, R164, -INF , !P4 ;  /* 0xff800000a4a47808 */ /* 0x000fe40006000000 */
[-C--:B------:R-:W-:Y:S02]  /*21de0*/  ISETP.GE.AND P5, PT, R141, R224.reuse, PT ;  /* 0x000000e08d00720c */ /* 0x080fe40003fa6270 */
[----:B------:R-:W-:Y:S02]  /*21df0*/  ISETP.GE.AND P4, PT, R3, R225, PT ;  /* 0x000000e10300720c */ /* 0x000fe40003f86270 */
[----:B------:R-:W-:Y:S02]  /*21e00*/  FMNMX3.FTZ R3, R4, R41, R51, !PT ;  /* 0x0000002904037276 */ /* 0x000fe40007810033 */
[----:B------:R-:W-:Y:S02]  /*21e10*/  FMNMX3.FTZ R4, R2, R11, R5, !PT ;  /* 0x0000000b02047276 */ /* 0x000fe40007810005 */
[----:B------:R-:W-:Y:S02]  /*21e20*/  FSEL R7, R7, -INF , !P0 ;  /* 0xff80000007077808 */ /* 0x000fe40004000000 */
[----:B------:R-:W-:Y:S02]  /*21e30*/  FSEL R239, R239, -INF , !P5 ;  /* 0xff800000efef7808 */ /* 0x000fe40006800000 */
[-C--:B------:R-:W-:Y:S02]  /*21e40*/  ISETP.GE.AND P5, PT, R20, R224.reuse, PT ;  /* 0x000000e01400720c */ /* 0x080fe40003fa6270 */
[----:B------:R-:W-:Y:S02]  /*21e50*/  FMNMX3.FTZ R4, R4, R9, R7, !PT ;  /* 0x0000000904047276 */ /* 0x000fe40007810007 */
[-C--:B------:R-:W-:Y:S02]  /*21e60*/  ISETP.GE.AND P0, PT, R8, R225.reuse, PT ;  /* 0x000000e10800720c */ /* 0x080fe40003f06270 */
[----:B------:R-:W-:Y:S02]  /*21e70*/  FSEL R166, R166, -INF , !P1 ;  /* 0xff800000a6a67808 */ /* 0x000fe40004800000 */
[-C--:B------:R-:W-:Y:S02]  /*21e80*/  ISETP.GE.AND P1, PT, R24, R224.reuse, PT ;  /* 0x000000e01800720c */ /* 0x080fe40003f26270 */
[----:B------:R-:W-:Y:S02]  /*21e90*/  FSEL R180, R180, -INF , !P5 ;  /* 0xff800000b4b47808 */ /* 0x000fe40006800000 */
[----:B------:R-:W-:Y:S02]  /*21ea0*/  ISETP.GE.AND P5, PT, R139, R225, PT ;  /* 0x000000e18b00720c */ /* 0x000fe40003fa6270 */
[----:B------:R-:W-:Y:S02]  /*21eb0*/  FSEL R67, R18, -INF , !P0 ;  /* 0xff80000012437808 */ /* 0x000fe40004000000 */
[----:B------:R-:W-:Y:S02]  /*21ec0*/  FMNMX3.FTZ R4, R4, R59, R57, !PT ;  /* 0x0000003b04047276 */ /* 0x000fe40007810039 */
[----:B------:R-:W-:Y:S02]  /*21ed0*/  FSEL R65, R19, -INF , !P4 ;  /* 0xff80000013417808 */ /* 0x000fe40006000000 */
[----:B------:R-:W-:Y:S02]  /*21ee0*/  FSEL R178, R178, -INF , !P1 ;  /* 0xff800000b2b27808 */ /* 0x000fe40004800000 */
[----:B------:R-:W-:Y:S02]  /*21ef0*/  ISETP.GE.AND P0, PT, R138, R225, PT ;  /* 0x000000e18a00720c */ /* 0x000fe40003f06270 */
[----:B------:R-:W-:Y:S02]  /*21f00*/  ISETP.GE.AND P1, PT, R144, R224, PT ;  /* 0x000000e09000720c */ /* 0x000fe40003f26270 */
[----:B------:R-:W-:Y:S02]  /*21f10*/  FMNMX3.FTZ R3, R3, R49, R56, !PT ;  /* 0x0000003103037276 */ /* 0x000fe40007810038 */
[----:B------:R-:W-:Y:S02]  /*21f20*/  FSEL R179, R23, -INF , !P5 ;  /* 0xff80000017b37808 */ /* 0x000fe40006800000 */
[----:B------:R-:W-:Y:S02]  /*21f30*/  ISETP.GE.AND P4, PT, R6, R225, PT ;  /* 0x000000e10600720c */ /* 0x000fe40003f86270 */
[----:B------:R-:W-:Y:S02]  /*21f40*/  FMNMX3.FTZ R4, R4, R67, R65, !PT ;  /* 0x0000004304047276 */ /* 0x000fe40007810041 */
[----:B------:R-:W-:Y:S02]  /*21f50*/  FSEL R162, R26, -INF , !P0 ;  /* 0xff8000001aa27808 */ /* 0x000fe40004000000 */
        /* <DEDUP_REMOVED lines=8> */
[-C--:B------:R-:W-:Y:S02]  /*21fe0*/  ISETP.GE.AND P4, PT, R20, R225.reuse, PT ;  /* 0x000000e11400720c */ /* 0x080fe40003f86270 */
[----:B------:R-:W-:Y:S02]  /*21ff0*/  FSEL R168, R30, -INF , !P5 ;  /* 0xff8000001ea87808 */ /* 0x000fe40006800000 */
        /* <DEDUP_REMOVED lines=8> */
[-C--:B------:R-:W-:Y:S02]  /*22080*/  ISETP.GE.AND P1, PT, R24, R225.reuse, PT ;  /* 0x000000e11800720c */ /* 0x080fe40003f26270 */
[----:B------:R-:W-:Y:S02]  /*22090*/  FSEL R170, R34, -INF , !P4 ;  /* 0xff80000022aa7808 */ /* 0x000fe40006000000 */
[----:B------:R-:W-:Y:S02]  /*220a0*/  FMNMX3.FTZ R4, R4, R168, R241, !PT ;  /* 0x000000a804047276 */ /* 0x000fe400078100f1 */
[----:B------:R-:W-:Y:S02]  /*220b0*/  FSEL R193, R48, -INF , !P0 ;  /* 0xff80000030c17808 */ /* 0x000fe40004000000 */
[-C--:B------:R-:W-:Y:S02]  /*220c0*/  ISETP.GE.AND P4, PT, R25, R224.reuse, PT ;  /* 0x000000e01900720c */ /* 0x080fe40003f86270 */
[----:B------:R-:W-:Y:S02]  /*220d0*/  FSEL R175, R53, -INF , !P6 ;  /* 0xff80000035af7808 */ /* 0x000fe40007000000 */
[-C--:B------:R-:W-:Y:S02]  /*220e0*/  ISETP.GE.AND P0, PT, R144, R225.reuse, PT ;  /* 0x000000e19000720c */ /* 0x080fe40003f06270 */
[----:B------:R-:W-:Y:S02]  /*220f0*/  ISETP.GE.AND P6, PT, R32, R224, PT ;  /* 0x000000e02000720c */ /* 0x000fe40003fc6270 */
        /* <DEDUP_REMOVED lines=22> */
[----:B------:R-:W-:Y:S02]  /*22260*/  FSEL R187, R47, -INF , !P6 ;  /* 0xff8000002fbb7808 */ /* 0x000fe40007000000 */
[----:B------:R-:W-:Y:S02]  /*22270*/  ISETP.GE.AND P0, PT, R33, R225, PT ;  /* 0x000000e12100720c */ /* 0x000fe40003f06270 */
[----:B------:R-:W-:Y:S02]  /*22280*/  FMNMX3.FTZ R8, R4, R247, R245, !PT ;  /* 0x000000f704087276 */ /* 0x000fe400078100f5 */
[----:B------:R-:W-:Y:S02]  /*22290*/  ISETP.GE.AND P6, PT, R40, R224, PT ;  /* 0x000000e02800720c */ /* 0x000fe40003fc6270 */
[----:B------:R-:W-:Y:S02]  /*222a0*/  FSEL R159, R61, -INF , !P5 ;  /* 0xff8000003d9f7808 */ /* 0x000fe40006800000 */
[----:B------:R-:W-:Y:S02]  /*222b0*/  FSEL R156, R156, -INF , !P4 ;  /* 0xff8000009c9c7808 */ /* 0x000fe40006000000 */
[----:B------:R-:W-:Y:S02]  /*222c0*/  FMNMX3.FTZ R6, R6, R237, R195, !PT ;  /* 0x000000ed06067276 */ /* 0x000fe400078100c3 */
[-C--:B------:R-:W-:Y:S02]  /*222d0*/  ISETP.GE.AND P4, PT, R12, R225.reuse, PT ;  /* 0x000000e10c00720c */ /* 0x080fe40003f86270 */
[----:B------:R-:W-:Y:S02]  /*222e0*/  ISETP.GE.AND P5, PT, R25, R225, PT ;  /* 0x000000e11900720c */ /* 0x000fe40003fa6270 */
[----:B------:R-:W-:Y:S02]  /*222f0*/  FSEL R185, R50, -INF , !P1 ;  /* 0xff80000032b97808 */ /* 0x000fe40004800000 */
[----:B------:R-:W-:Y:S02]  /*22300*/  FSEL R183, R183, -INF , !P0 ;  /* 0xff800000b7b77808 */ /* 0x000fe40004000000 */
[----:B------:R-:W-:Y:S02]  /*22310*/  FMNMX3.FTZ R8, R8, R189, R187, !PT ;  /* 0x000000bd08087276 */ /* 0x000fe400078100bb */
[----:B------:R-:W-:Y:S02]  /*22320*/  FSEL R157, R64, -INF , !P6 ;  /* 0xff800000409d7808 */ /* 0x000fe40007000000 */
[----:B------:R-:W-:Y:S02]  /*22330*/  ISETP.GE.AND P6, PT, R32, R225, PT ;  /* 0x000000e12000720c */ /* 0x000fe40003fc6270 */
[----:B------:R-:W-:Y:S02]  /*22340*/  FMNMX3.FTZ R6, R6, R193, R191, !PT ;  /* 0x000000c106067276 */ /* 0x000fe400078100bf */
[----:B------:R-:W-:Y:S02]  /*22350*/  ISETP.GE.AND P1, PT, R38, R225, PT ;  /* 0x000000e12600720c */ /* 0x000fe40003f26270 */
[----:B------:R-:W-:Y:S02]  /*22360*/  FSEL R169, R54, -INF , !P5 ;  /* 0xff80000036a97808 */ /* 0x000fe40006800000 */
[----:B------:R-:W-:Y:S02]  /*22370*/  FSEL R167, R55, -INF , !P4 ;  /* 0xff80000037a77808 */ /* 0x000fe40006000000 */
[----:B------:R-:W-:Y:S02]  /*22380*/  FMNMX3.FTZ R8, R8, R185, R183, !PT ;  /* 0x000000b908087276 */ /* 0x000fe400078100b7 */
[----:B------:R-:W-:Y:S02]  /*22390*/  FSEL R165, R58, -INF , !P6 ;  /* 0xff8000003aa57808 */ /* 0x000fe40007000000 */
[----:B------:R-:W-:Y:S02]  /*223a0*/  FMNMX3.FTZ R6, R6, R177, R175, !PT ;  /* 0x000000b106067276 */ /* 0x000fe400078100af */
[-C--:B------:R-:W-:Y:S02]  /*223b0*/  ISETP.GE.AND P0, PT, R37, R225.reuse, PT ;  /* 0x000000e12500720c */ /* 0x080fe40003f06270 */
[----:B------:R-:W-:Y:S02]  /*223c0*/  ISETP.GE.AND P5, PT, R29, R225, PT ;  /* 0x000000e11d00720c */ /* 0x000fe40003fa6270 */
[----:B------:R-:W-:Y:S02]  /*223d0*/  ISETP.GE.AND P6, PT, R40, R227, PT ;  /* 0x000000e32800720c */ /* 0x000fe40003fc6270 */
[----:B------:R-:W-:Y:S02]  /*223e0*/  FSEL R163, R163, -INF , !P1 ;  /* 0xff800000a3a37808 */ /* 0x000fe40004800000 */
[----:B------:R-:W-:Y:S02]  /*223f0*/  FMNMX3.FTZ R8, R8, R169, R167, !PT ;  /* 0x000000a908087276 */ /* 0x000fe400078100a7 */
[----:B------:R-:W-:Y:S02]  /*22400*/  FMNMX3.FTZ R6, R6, R173, R171, !PT ;  /* 0x000000ad06067276 */ /* 0x000fe400078100ab */
[-C--:B------:R-:W-:Y:S02]  /*22410*/  ISETP.GE.AND P4, PT, R44, R225.reuse, PT ;  /* 0x000000e12c00720c */ /* 0x080fe40003f86270 */
[----:B------:R-:W-:Y:S02]  /*22420*/  FSEL R155, R62, -INF , !P0 ;  /* 0xff8000003e9b7808 */ /* 0x000fe40004000000 */
[----:B------:R-:W-:Y:S02]  /*22430*/  FSEL R152, R63, -INF , !P5 ;  /* 0xff8000003f987808 */ /* 0x000fe40006800000 */
[----:B------:R-:W-:Y:S02]  /*22440*/  ISETP.GE.AND P1, PT, R40, R225, PT ;  /* 0x000000e12800720c */ /* 0x000fe40003f26270 */
[----:B------:R-:W-:Y:S02]  /*22450*/  FSEL R66, R66, -INF , P6 ;  /* 0xff80000042427808 */ /* 0x000fe40003000000 */
[----:B------:R-:W-:Y:S02]  /*22460*/  FMNMX3.FTZ R3, R8, R165, R163, !PT ;  /* 0x000000a508037276 */ /* 0x000fe400078100a3 */
[----:B------:R-:W-:Y:S02]  /*22470*/  FMNMX3.FTZ R6, R6, R161, R159, !PT ;  /* 0x000000a106067276 */ /* 0x000fe4000781009f */
[----:B------:R-:W-:Y:S02]  /*22480*/  FSEL R136, R45, -INF , !P4 ;  /* 0xff8000002d887808 */ /* 0x000fe40006000000 */
[----:B------:R-:W-:Y:S02]  /*22490*/  FSEL R137, R66, -INF , !P1 ;  /* 0xff80000042897808 */ /* 0x000fe40004800000 */
[----:B------:R-:W-:Y:S02]  /*224a0*/  FMNMX3.FTZ R3, R3, R155, R152, !PT ;  /* 0x0000009b03037276 */ /* 0x000fe40007810098 */
[----:B------:R-:W-:Y:S02]  /*224b0*/  FMNMX3.FTZ R4, R6, R157, R156, !PT ;  /* 0x0000009d06047276 */ /* 0x000fe4000781009c */
[----:B------:R-:W-:Y:S02]  /*224c0*/  FMNMX3.FTZ R6, R3, R137, R136, !PT ;  /* 0x0000008903067276 */ /* 0x000fe40007810088 */
[----:B------:R-:W-:Y:S01]  /*224d0*/  LEA R139, R201, UR8, 0x1 ;  /* 0x00000008c98b7c11 */ /* 0x000fe2000f8e08ff */
[----:B------:R-:W1:Y:S08]  /*224e0*/  SHFL.BFLY PT, R19, R4, 0x2, 0x1f ;  /* 0x0c401f0004137f89 */ /* 0x000e7000000e0000 */
[----:B------:R-:W3:Y:S01]  /*224f0*/  SHFL.BFLY PT, R3, R6, 0x2, 0x1f ;  /* 0x0c401f0006037f89 */ /* 0x000ee200000e0000 */
[----:B------:R-:W-:Y:S02]  /*22500*/  IMAD.IADD R138, R200, 0x1, R139 ;  /* 0x00000001c88a7824 */ /* 0x000fe400078e028b */
[C---:B------:R-:W-:Y:S05]  /*22510*/  VIADD R8, R139.reuse, 0xc000 ;  /* 0x0000c0008b087836 */ /* 0x040fea0000000000 */
[----:B------:R-:W-:Y:S01]  /*22520*/  LDSM.16.MT88.4 R44, [R139+0x10000] ;  /* 0x010000008b2c783b */ /* 0x000fe20000004200 */
[----:B------:R-:W-:Y:S02]  /*22530*/  VIADD R145, R139, 0xc040 ;  /* 0x0000c0408b917836 */ /* 0x000fe40000000000 */
[----:B------:R-:W-:Y:S04]  /*22540*/  @P2 VIADD R145, R8, 0xffffffc0 ;  /* 0xffffffc008912836 */ /* 0x000fe80000000000 */
[----:B------:R-:W-:Y:S01]  /*22550*/  IMAD.IADD R200, R200, 0x1, R145 ;  /* 0x00000001c8c87824 */ /* 0x000fe200078e0291 */
[----:B------:R-:W-:Y:S08]  /*22560*/  LDSM.16.MT88.4 R28, [R145] ;  /* 0x00000000911c783b */ /* 0x000ff00000004200 */
[----:B------:R-:W-:Y:S08]  /*22570*/  LDSM.16.MT88.4 R36, [R200] ;  /* 0x00000000c824783b */ /* 0x000ff00000004200 */
[----:B------:R-:W-:Y:S08]  /*22580*/  LDSM.16.MT88.4 R52, [R138+0x10000] ;  /* 0x010000008a34783b */ /* 0x000ff00000004200 */
        /* <DEDUP_REMOVED lines=11> */
[----:B------:R-:W-:Y:S04]  /*22640*/  FSEL R154, R154, RZ, P0 ;  /* 0x000000ff9a9a7208 */ /* 0x000fe80000000000 */
[----:B------:R-:W-:Y:S01]  /*22650*/  FSEL R158, R158, RZ, P1 ;  /* 0x000000ff9e9e7208 */ /* 0x000fe20000800000 */
[-CC-:B------:R-:W-:Y:S01]  /*22660*/  FFMA.FTZ R148, R5, R135.reuse, -R154.reuse ;  /* 0x0000008705947223 */ /* 0x180fe2000001089a */
[----:B------:R-:W-:Y:S01]  /*22670*/  FSEL R5, R134, RZ, P1 ;  /* 0x000000ff86057208 */ /* 0x000fe20000800000 */
[-CC-:B------:R-:W-:Y:S01]  /*22680*/  FFMA.FTZ R151, R11, R135.reuse, -R154.reuse ;  /* 0x000000870b977223 */ /* 0x180fe2000001089a */
[-C--:B------:R-:W-:Y:S01]  /*22690*/  FFMA.FTZ R146, R9, R135.reuse, -R154 ;  /* 0x0000008709927223 */ /* 0x080fe2000001089a */
[-CC-:B------:R-:W-:Y:S01]  /*226a0*/  FFMA.FTZ R147, R15, R135.reuse, -R158.reuse ;  /* 0x000000870f937223 */ /* 0x180fe2000001089e */
[-C--:B------:R-:W-:Y:S01]  /*226b0*/  FFMA.FTZ R144, R13, R135.reuse, -R158 ;  /* 0x000000870d907223 */ /* 0x080fe2000001089e */
[----:B------:R-:W-:Y:S01]  /*226c0*/  FADD.FTZ R0, -R5, R0 ;  /* 0x0000000005007221 */ /* 0x000fe20000010100 */
[----:B------:R-:W1:Y:S01]  /*226d0*/  LDSM.16.MT88.4 R12, [R139+0xc000] ;  /* 0x00c000008b0c783b */ /* 0x000e620000004200 */
[----:B------:R-:W-:Y:S01]  /*226e0*/  FSEL R5, R3, RZ, P0 ;  /* 0x000000ff03057208 */ /* 0x000fe20000000000 */
[-CC-:B------:R-:W-:Y:S01]  /*226f0*/  FFMA.FTZ R149, R21, R135.reuse, -R158.reuse ;  /* 0x0000008715957223 */ /* 0x180fe2000001089e */
[----:B------:R-:W-:Y:S01]  /*22700*/  FMUL.FTZ R4, R135, R0 ;  /* 0x0000000087047220 */ /* 0x000fe20000410000 */
[-C--:B------:R-:W-:Y:S01]  /*22710*/  FFMA.FTZ R150, R17, R135.reuse, -R158 ;  /* 0x0000008711967223 */ /* 0x080fe2000001089e */
[-C--:B------:R-:W-:Y:S01]  /*22720*/  FFMA.FTZ R153, R7, R135.reuse, -R154 ;  /* 0x0000008707997223 */ /* 0x080fe2000001089a */
[----:B------:R-:W-:Y:S01]  /*22730*/  FADD.FTZ R0, -R5, R2 ;  /* 0x0000000205007221 */ /* 0x000fe20000010100 */
[----:B------:R-:W-:Y:S01]  /*22740*/  MUFU.EX2 R147, R147 ;  /* 0x0000009300937308 */ /* 0x000fe20000000800 */
[----:B------:R-:W2:Y:S01]  /*22750*/  LDSM.16.MT88.4 R20, [R138+0xc000] ;  /* 0x00c000008a14783b */ /* 0x000ea20000004200 */
[-CC-:B------:R-:W-:Y:S01]  /*22760*/  FFMA.FTZ R174, R174, R135.reuse, -R158.reuse ;  /* 0x00000087aeae7223 */ /* 0x180fe2000001089e */
[----:B------:R-:W-:Y:S01]  /*22770*/  FMUL.FTZ R6, R135, R0 ;  /* 0x0000000087067220 */ /* 0x000fe20000410000 */
[-C--:B------:R-:W-:Y:S01]  /*22780*/  FFMA.FTZ R178, R178, R135.reuse, -R158 ;  /* 0x00000087b2b27223 */ /* 0x080fe2000001089e */
[-CC-:B------:R-:W-:Y:S01]  /*22790*/  FFMA.FTZ R160, R160, R135.reuse, -R154.reuse ;  /* 0x00000087a0a07223 */ /* 0x180fe2000001089a */
[-CC-:B------:R-:W-:Y:S01]  /*227a0*/  FFMA.FTZ R179, R179, R135.reuse, -R154.reuse ;  /* 0x00000087b3b37223 */ /* 0x180fe2000001089a */
[-CC-:B------:R-:W-:Y:S03]  /*227b0*/  FFMA.FTZ R162, R162, R135.reuse, -R154.reuse ;  /* 0x00000087a2a27223 */ /* 0x180fe6000001089a */
[----:B------:R-:W3:Y:S01]  /*227c0*/  MUFU.EX2 R2, R4 ;  /* 0x0000000400027308 */ /* 0x000ee20000000800 */
[-C--:B------:R-:W-:Y:S01]  /*227d0*/  FFMA.FTZ R181, R181, R135.reuse, -R154 ;  /* 0x00000087b5b57223 */ /* 0x080fe2000001089a */
[-CC-:B------:R-:W-:Y:S01]  /*227e0*/  FFMA.FTZ R164, R164, R135.reuse, -R158.reuse ;  /* 0x00000087a4a47223 */ /* 0x180fe2000001089e */
[-CC-:B------:R-:W-:Y:S01]  /*227f0*/  FFMA.FTZ R239, R239, R135.reuse, -R158.reuse ;  /* 0x00000087efef7223 */ /* 0x180fe2000001089e */
[-CC-:B------:R-:W-:Y:S01]  /*22800*/  FFMA.FTZ R201, R180, R135.reuse, -R158.reuse ;  /* 0x00000087b4c97223 */ /* 0x180fe2000001089e */
[-C--:B------:R-:W-:Y:S01]  /*22810*/  FFMA.FTZ R166, R166, R135.reuse, -R158 ;  /* 0x00000087a6a67223 */ /* 0x080fe2000001089e */
[-CC-:B------:R-:W-:Y:S01]  /*22820*/  FFMA.FTZ R168, R168, R135.reuse, -R154.reuse ;  /* 0x00000087a8a87223 */ /* 0x180fe2000001089a */
[-CC-:B------:R-:W-:Y:S03]  /*22830*/  FFMA.FTZ R241, R241, R135.reuse, -R154.reuse ;  /* 0x00000087f1f17223 */ /* 0x180fe6000001089a */
[----:B------:R-:W4:Y:S01]  /*22840*/  MUFU.EX2 R0, R6 ;  /* 0x0000000600007308 */ /* 0x000f220000000800 */
[-CC-:B------:R-:W-:Y:S01]  /*22850*/  FFMA.FTZ R170, R170, R135.reuse, -R154.reuse ;  /* 0x00000087aaaa7223 */ /* 0x180fe2000001089a */
[-C--:B------:R-:W-:Y:S01]  /*22860*/  FFMA.FTZ R243, R243, R135.reuse, -R154 ;  /* 0x00000087f3f37223 */ /* 0x080fe2000001089a */
[-CC-:B------:R-:W-:Y:S01]  /*22870*/  FFMA.FTZ R176, R176, R135.reuse, -R158.reuse ;  /* 0x00000087b0b07223 */ /* 0x180fe2000001089e */
[-C--:B------:R-:W-:Y:S01]  /*22880*/  FFMA.FTZ R172, R172, R135.reuse, -R158 ;  /* 0x00000087acac7223 */ /* 0x080fe2000001089e */
        /* <DEDUP_REMOVED lines=19> */
[----:B------:R-:W4:Y:S01]  /*229c0*/  MUFU.EX2 R144, R144 ;  /* 0x0000009000907308 */ /* 0x000f220000000800 */
[----:B------:R-:W-:Y:S01]  /*229d0*/  FMUL.FTZ R25, R2, R109 ;  /* 0x0000006d02197220 */ /* 0x000fe20000410000 */
[C---:B------:R-:W-:Y:S01]  /*229e0*/  FMUL.FTZ R26, R0.reuse, R110 ;  /* 0x0000006e001a7220 */ /* 0x040fe20000410000 */
[----:B------:R-:W-:Y:S01]  /*229f0*/  FMUL.FTZ R27, R0, R111 ;  /* 0x0000006f001b7220 */ /* 0x000fe20000410000 */
[C---:B------:R-:W-:Y:S01]  /*22a00*/  FMUL.FTZ R32, R2.reuse, R100 ;  /* 0x0000006402207220 */ /* 0x040fe20000410000 */
[----:B------:R-:W-:Y:S01]  /*22a10*/  FMUL.FTZ R33, R2, R101 ;  /* 0x0000006502217220 */ /* 0x000fe20000410000 */
[----:B------:R-:W-:Y:S01]  /*22a20*/  FMUL.FTZ R34, R0, R102 ;  /* 0x0000006600227220 */ /* 0x000fe20000410000 */
[----:B------:R-:W-:Y:S03]  /*22a30*/  LDSM.16.MT88.4 R116, [R138+0xf800] ;  /* 0x00f800008a74783b */ /* 0x000fe60000004200 */
[----:B------:R-:W-:Y:S01]  /*22a40*/  MUFU.EX2 R151, R151 ;  /* 0x0000009700977308 */ /* 0x000fe20000000800 */
[----:B---3--:R-:W-:Y:S01]  /*22a50*/  F2FP.F16.F32.PACK_AB R140, R150, R149 ;  /* 0x00000095968c723e */ /* 0x008fe200000000ff */
[----:B------:R-:W-:Y:S01]  /*22a60*/  FMUL.FTZ R35, R0, R103 ;  /* 0x0000006700237220 */ /* 0x000fe20000410000 */
[----:B------:R-:W-:Y:S01]  /*22a70*/  FMUL.FTZ R40, R2, R92 ;  /* 0x0000005c02287220 */ /* 0x000fe20000410000 */
[C---:B------:R-:W-:Y:S01]  /*22a80*/  FMUL.FTZ R42, R0.reuse, R94 ;  /* 0x0000005e002a7220 */ /* 0x040fe20000410000 */
[----:B------:R-:W-:Y:S01]  /*22a90*/  FMUL.FTZ R43, R0, R95 ;  /* 0x0000005f002b7220 */ /* 0x000fe20000410000 */
[----:B------:R-:W-:Y:S01]  /*22aa0*/  FMUL.FTZ R48, R2, R84 ;  /* 0x0000005402307220 */ /* 0x000fe20000410000 */
[----:B------:R-:W-:Y:S03]  /*22ab0*/  LDSM.16.MT88.4 R108, [R145+0x3800] ;  /* 0x00380000916c783b */ /* 0x000fe60000004200 */
[----:B------:R-:W3:Y:S01]  /*22ac0*/  MUFU.EX2 R148, R148 ;  /* 0x0000009400947308 */ /* 0x000ee20000000800 */
[----:B----4-:R-:W-:Y:S01]  /*22ad0*/  F2FP.F16.F32.PACK_AB R142, R144, R147 ;  /* 0x00000093908e723e */ /* 0x010fe200000000ff */
[C---:B------:R-:W-:Y:S01]  /*22ae0*/  FMUL.FTZ R50, R0.reuse, R86 ;  /* 0x0000005600327220 */ /* 0x040fe20000410000 */
[----:B------:R-:W-:Y:S01]  /*22af0*/  FMUL.FTZ R58, R0, R78 ;  /* 0x0000004e003a7220 */ /* 0x000fe20000410000 */
[----:B------:R-:W-:Y:S01]  /*22b00*/  FMUL.FTZ R64, R2, R68 ;  /* 0x0000004402407220 */ /* 0x000fe20000410000 */
[----:B------:R-:W-:Y:S01]  /*22b10*/  FMUL.FTZ R66, R0, R70 ;  /* 0x0000004600427220 */ /* 0x000fe20000410000 */
[-CC-:B------:R-:W-:Y:S01]  /*22b20*/  FFMA.FTZ R195, R195, R135.reuse, -R158.reuse ;  /* 0x00000087c3c37223 */ /* 0x180fe2000001089e */
[----:B------:R-:W-:Y:S03]  /*22b30*/  LDSM.16.MT88.4 R100, [R200+0x3800] ;  /* 0x00380000c864783b */ /* 0x000fe60000004200 */
[----:B------:R-:W-:Y:S01]  /*22b40*/  MUFU.EX2 R146, R146 ;  /* 0x0000009200927308 */ /* 0x000fe20000000800 */
[-C--:B------:R-:W-:Y:S01]  /*22b50*/  FFMA.FTZ R191, R191, R135.reuse, -R158 ;  /* 0x00000087bfbf7223 */ /* 0x080fe2000001089e */
[-CC-:B------:R-:W-:Y:S01]  /*22b60*/  FFMA.FTZ R187, R187, R135.reuse, -R154.reuse ;  /* 0x00000087bbbb7223 */ /* 0x180fe2000001089a */
[-CC-:B------:R-:W-:Y:S01]  /*22b70*/  FFMA.FTZ R185, R185, R135.reuse, -R154.reuse ;  /* 0x00000087b9b97223 */ /* 0x180fe2000001089a */
[-C--:B------:R-:W-:Y:S01]  /*22b80*/  FFMA.FTZ R190, R183, R135.reuse, -R154 ;  /* 0x00000087b7be7223 */ /* 0x080fe2000001089a */
[-CC-:B------:R-:W-:Y:S01]  /*22b90*/  FFMA.FTZ R177, R177, R135.reuse, -R158.reuse ;  /* 0x00000087b1b17223 */ /* 0x180fe2000001089e */
[-CC-:B------:R-:W-:Y:S01]  /*22ba0*/  FFMA.FTZ R192, R175, R135.reuse, -R158.reuse ;  /* 0x00000087afc07223 */ /* 0x180fe2000001089e */
[--C-:B------:R-:W-:Y:S03]  /*22bb0*/  FFMA.FTZ R173, R173, R135, -R158.reuse ;  /* 0x00000087adad7223 */ /* 0x100fe6000001089e */
[----:B------:R-:W4:Y:S01]  /*22bc0*/  MUFU.EX2 R153, R153 ;  /* 0x0000009900997308 */ /* 0x000f220000000800 */
[----:B---3--:R-:W-:Y:S01]  /*22bd0*/  F2FP.F16.F32.PACK_AB R141, R148, R151 ;  /* 0x00000097948d723e */ /* 0x008fe200000000ff */
[-C--:B------:R-:W-:Y:S01]  /*22be0*/  FFMA.FTZ R194, R171, R135.reuse, -R158 ;  /* 0x00000087abc27223 */ /* 0x080fe2000001089e */
[-CC-:B------:R-:W-:Y:S01]  /*22bf0*/  FFMA.FTZ R169, R169, R135.reuse, -R154.reuse ;  /* 0x00000087a9a97223 */ /* 0x180fe2000001089a */
[-CC-:B------:R-:W-:Y:S01]  /*22c00*/  FFMA.FTZ R202, R167, R135.reuse, -R154.reuse ;  /* 0x00000087a7ca7223 */ /* 0x180fe2000001089a */
        /* <DEDUP_REMOVED lines=8> */
[----:B------:R-:W-:Y:S01]  /*22c90*/  FFMA.FTZ R137, R137, R135, -R154 ;  /* 0x0000008789897223 */ /* 0x000fe2000001089a */
[----:B------:R-:W-:Y:S01]  /*22ca0*/  FFMA.FTZ R151, R0, R233, R151 ;  /* 0x000000e900977223 */ /* 0x000fe20000010097 */
[----:B------:R-:W-:Y:S03]  /*22cb0*/  FFMA.FTZ R149, R2, R235, R149 ;  /* 0x000000eb02957223 */ /* 0x000fe60000010095 */
[----:B------:R-:W-:Y:S01]  /*22cc0*/  MUFU.EX2 R178, R178 ;  /* 0x000000b200b27308 */ /* 0x000fe20000000800 */
[C---:B----4-:R-:W-:Y:S01]  /*22cd0*/  F2FP.F16.F32.PACK_AB R143, R153.reuse, R146 ;  /* 0x00000092998f723e */ /* 0x050fe200000000ff */
[----:B------:R-:W-:Y:S01]  /*22ce0*/  FADD.FTZ R151, R148, R151 ;  /* 0x0000009794977221 */ /* 0x000fe20000010000 */
[----:B------:R-:W-:Y:S01]  /*22cf0*/  FADD.FTZ R150, R150, R149 ;  /* 0x0000009596967221 */ /* 0x000fe20000010000 */
[----:B------:R-:W-:Y:S02]  /*22d00*/  ISETP.GT.AND P0, PT, R230, R203, PT ;  /* 0x000000cbe600720c */ /* 0x000fe40003f04270 */
[----:B------:R-:W-:Y:S02]  /*22d10*/  FADD.FTZ R146, R146, R151 ;  /* 0x0000009792927221 */ /* 0x000fe40000010000 */
        /* <DEDUP_REMOVED lines=8> */
[----:B------:R-:W-:Y:S08]  /*22da0*/  FMUL.FTZ R15, R0, R123 ;  /* 0x0000007b000f7220 */ /* 0x000ff00000410000 */
        /* <DEDUP_REMOVED lines=58> */
[----:B----4-:R-:W-:Y:S01]  /*23150*/  F2FP.F16.F32.PACK_AB R68, R97, R96 ;  /* 0x000000606144723e */ /* 0x010fe200000000ff */
[C---:B------:R-:W-:Y:S03]  /*23160*/  HMMA.16816.F32 R48, R140.reuse, R54, R48 ;  /* 0x000000368c30723c */ /* 0x040fe60000001830 */
[C---:B------:R-:W-:Y:S01]  /*23170*/  FMUL.FTZ R54, R0.reuse, R82 ;  /* 0x0000005200367220 */ /* 0x040fe20000410000 */
[----:B------:R-:W-:Y:S02]  /*23180*/  FMUL.FTZ R55, R0, R83 ;  /* 0x0000005300377220 */ /* 0x000fe40000410000 */
[----:B------:R-:W4:Y:S02]  /*23190*/  LDSM.16.MT88.4 R80, [R138+0xc800] ;  /* 0x00c800008a50783b */ /* 0x000f240000004200 */
[----:B------:R-:W-:Y:S03]  /*231a0*/  MUFU.EX2 R105, R105 ;  /* 0x0000006900697308 */ /* 0x000fe60000000800 */
[C---:B------:R-:W-:Y:S03]  /*231b0*/  HMMA.16816.F32 R52, R140.reuse, R60, R52 ;  /* 0x0000003c8c34723c */ /* 0x040fe60000001834 */
[C---:B------:R-:W-:Y:S01]  /*231c0*/  FMUL.FTZ R60, R2.reuse, R72 ;  /* 0x00000048023c7220 */ /* 0x040fe20000410000 */
[----:B------:R-:W-:Y:S01]  /*231d0*/  FMUL.FTZ R61, R2, R73 ;  /* 0x00000049023d7220 */ /* 0x000fe20000410000 */
[----:B-1----:R-:W-:Y:S02]  /*231e0*/  F2FP.F16.F32.PACK_AB R70, R99, R98 ;  /* 0x000000626346723e */ /* 0x002fe400000000ff */
[----:B------:R-:W1:Y:S01]  /*231f0*/  MUFU.EX2 R106, R106 ;  /* 0x0000006a006a7308 */ /* 0x000e620000000800 */
[----:B------:R-:W-:Y:S01]  /*23200*/  IMAD.MOV.U32 R2, RZ, RZ, R3 ;  /* 0x000000ffff027224 */ /* 0x000fe200078e0003 */
[C---:B------:R-:W-:Y:S03]  /*23210*/  HMMA.16816.F32 R56, R140.reuse, R62, R56 ;  /* 0x0000003e8c38723c */ /* 0x040fe60000001838 */
[C---:B------:R-:W-:Y:S01]  /*23220*/  FMUL.FTZ R62, R0.reuse, R74 ;  /* 0x0000004a003e7220 */ /* 0x040fe20000410000 */
[----:B------:R-:W-:Y:S01]  /*23230*/  FMUL.FTZ R63, R0, R75 ;  /* 0x0000004b003f7220 */ /* 0x000fe20000410000 */
[----:B------:R-:W-:Y:S01]  /*23240*/  FADD.FTZ R0, R104, R153 ;  /* 0x0000009968007221 */ /* 0x000fe20000010000 */
[----:B------:R-:W5:Y:S02]  /*23250*/  LDSM.16.MT88.4 R72, [R200+0x800] ;  /* 0x00080000c848783b */ /* 0x000f640000004200 */
[----:B------:R-:W-:Y:S01]  /*23260*/  MUFU.EX2 R201, R201 ;  /* 0x000000c900c97308 */ /* 0x000fe20000000800 */
[----:B------:R-:W-:Y:S02]  /*23270*/  FADD.FTZ R0, R107, R0 ;  /* 0x000000006b007221 */ /* 0x000fe40000010000 */
[C---:B--2---:R-:W-:Y:S03]  /*23280*/  HMMA.16816.F32 R60, R140.reuse, R84, R60 ;  /* 0x000000548c3c723c */ /* 0x044fe6000000183c */
[----:B-1----:R-:W-:Y:S04]  /*23290*/  F2FP.F16.F32.PACK_AB R71, R106, R105 ;  /* 0x000000696a47723e */ /* 0x002fe800000000ff */
[----:B------:R-:W-:Y:S01]  /*232a0*/  MUFU.EX2 R166, R166 ;  /* 0x000000a600a67308 */ /* 0x000fe20000000800 */
[----:B------:R-:W-:Y:S01]  /*232b0*/  HMMA.16816.F32 R64, R140, R86, R64 ;  /* 0x000000568c40723c */ /* 0x000fe20000001840 */
[----:B------:R-:W-:Y:S02]  /*232c0*/  LDSM.16.MT88.4 R84, [R145+0x4800] ;  /* 0x004800009154783b */ /* 0x000fe40000004200 */
[-CC-:B------:R-:W-:Y:S01]  /*232d0*/  FFMA.FTZ R140, R188, R135.reuse, -R158.reuse ;  /* 0x00000087bc8c7223 */ /* 0x180fe2000001089e */
[-CC-:B------:R-:W-:Y:S05]  /*232e0*/  FFMA.FTZ R143, R186, R135.reuse, -R158.reuse ;  /* 0x00000087ba8f7223 */ /* 0x180fea000001089e */
        /* <DEDUP_REMOVED lines=48> */
[----:B------:R-:W-:Y:S02]  /*235f0*/  F2FP.F16.F32.PACK_AB R68, R143, R140 ;  /* 0x0000008c8f44723e */ /* 0x000fe400000000ff */
[----:B----4-:R-:W-:Y:S04]  /*23600*/  F2FP.F16.F32.PACK_AB R70, R141, R142 ;  /* 0x0000008e8d46723e */ /* 0x010fe800000000ff */
[----:B------:R-:W-:Y:S01]  /*23610*/  MUFU.EX2 R186, R186 ;  /* 0x000000ba00ba7308 */ /* 0x000fe20000000800 */
[----:B------:R-:W-:Y:S02]  /*23620*/  F2FP.F16.F32.PACK_AB R69, R179, R160 ;  /* 0x000000a0b345723e */ /* 0x000fe400000000ff */
[----:B------:R-:W-:Y:S07]  /*23630*/  F2FP.F16.F32.PACK_AB R71, R181, R162 ;  /* 0x000000a2b547723e */ /* 0x000fee00000000ff */
[----:B------:R-:W4:Y:S01]  /*23640*/  MUFU.EX2 R191, R191 ;  /* 0x000000bf00bf7308 */ /* 0x000f220000000800 */
[C---:B-----5:R-:W-:Y:S09]  /*23650*/  HMMA.16816.F32 R4, R68.reuse, R72, R4 ;  /* 0x000000484404723c */ /* 0x060ff20000001804 */
        /* <DEDUP_REMOVED lines=157> */
[----:B------:R-:W-:Y:S04]  /*24030*/  FADD.FTZ R5, R147, R150 ;  /* 0x0000009693057221 */ /* 0x000fe80000010000 */
        /* <DEDUP_REMOVED lines=56> */
[----:B------:R-:W-:Y:S01]  /*243c0*/  FADD.FTZ R192, R192, R177 ;  /* 0x000000b1c0c07221 */ /* 0x000fe20000010000 */
[----:B------:R-:W-:Y:S02]  /*243d0*/  IMAD.MOV.U32 R0, RZ, RZ, R134 ;  /* 0x000000ffff007224 */ /* 0x000fe400078e0086 */
        /* <DEDUP_REMOVED lines=15> */
.L_x_2597:
[----:B------:R-:W1:Y:S01]  /*244d0*/  LDC.64 R10, c[0x0][0x358] ;  /* 0x0000d600ff0a7b82 */ /* 0x000e620000000a00 */
[----:B------:R-:W-:Y:S01]  /*244e0*/  IMAD.MOV.U32 R4, RZ, RZ, 0x20 ;  /* 0x00000020ff047424 */ /* 0x000fe200078e00ff */
[----:B-1----:R-:W-:Y:S02]  /*244f0*/  R2UR UR4, R10 ;  /* 0x000000000a0472ca */ /* 0x002fe400000e0000 */
[----:B------:R-:W-:-:S13]  /*24500*/  R2UR UR5, R11 ;  /* 0x000000000b0572ca */ /* 0x000fda00000e0000 */
        /* <DEDUP_REMOVED lines=10> */
.L_x_2620:
        /* <DEDUP_REMOVED lines=49> */
[----:B------:R-:W-:Y:S01]  /*248c0*/  LEA R5, R0, UR8, 0x1 ;  /* 0x0000000800057c11 */ /* 0x000fe2000f8e08ff */
        /* <DEDUP_REMOVED lines=59> */
[----:B------:R-:W-:Y:S01]  /*24c80*/  FMUL.FTZ R74, R8, R74 ;  /* 0x0000004a084a7220 */ /* 0x000fe20000410000 */
[----:B------:R-:W-:Y:S01]  /*24c90*/  F2FP.F16.F32.PACK_AB R98, R99, R98 ;  /* 0x000000626362723e */ /* 0x000fe200000000ff */
[----:B------:R-:W-:Y:S01]  /*24ca0*/  STS [R19], R116 ;  /* 0x0000007413007388 */ /* 0x000fe20000000800 */
[----:B------:R-:W-:Y:S01]  /*24cb0*/  R2UR UR4, R10 ;  /* 0x000000000a0472ca */ /* 0x000fe200000e0000 */
[C---:B------:R-:W-:Y:S01]  /*24cc0*/  FMUL.FTZ R75, R8.reuse, R75 ;  /* 0x0000004b084b7220 */ /* 0x040fe20000410000 */
[----:B------:R-:W-:Y:S01]  /*24cd0*/  R2UR UR5, R11 ;  /* 0x000000000b0572ca */ /* 0x000fe200000e0000 */
[----:B------:R-:W-:Y:S01]  /*24ce0*/  STS [R19+0x400], R118 ;  /* 0x0004007613007388 */ /* 0x000fe20000000800 */
[----:B------:R-:W-:Y:S01]  /*24cf0*/  F2FP.F16.F32.PACK_AB R92, R93, R92 ;  /* 0x0000005c5d5c723e */ /* 0x000fe200000000ff */
[C---:B------:R-:W-:Y:S01]  /*24d00*/  FMUL.FTZ R70, R8.reuse, R70 ;  /* 0x0000004608467220 */ /* 0x040fe20000410000 */
[----:B------:R-:W-:Y:S01]  /*24d10*/  F2FP.F16.F32.PACK_AB R94, R95, R94 ;  /* 0x0000005e5f5e723e */ /* 0x000fe200000000ff */
[----:B------:R-:W-:Y:S01]  /*24d20*/  STS [R17], R112 ;  /* 0x0000007011007388 */ /* 0x000fe20000000800 */
[----:B------:R-:W-:Y:S01]  /*24d30*/  FMUL.FTZ R71, R8, R71 ;  /* 0x0000004708477220 */ /* 0x000fe20000410000 */
[----:B------:R-:W-:-:S02]  /*24d40*/  F2FP.F16.F32.PACK_AB R88, R89, R88 ;  /* 0x000000585958723e */ /* 0x000fc400000000ff */
[----:B------:R-:W-:Y:S01]  /*24d50*/  STS [R17+0x400], R114 ;  /* 0x0004007211007388 */ /* 0x000fe20000000800 */
[----:B------:R-:W-:Y:S02]  /*24d60*/  F2FP.F16.F32.PACK_AB R90, R91, R90 ;  /* 0x0000005a5b5a723e */ /* 0x000fe400000000ff */
        /* <DEDUP_REMOVED lines=14> */
[----:B------:R-:W-:-:S03]  /*24e50*/  F2FP.F16.F32.PACK_AB R70, R71, R70 ;  /* 0x000000464746723e */ /* 0x000fc600000000ff */
        /* <DEDUP_REMOVED lines=18> */
[----:B------:R-:W-:-:S02]  /*24f80*/  R2UR UR12, R10 ;  /* 0x000000000a0c72ca */ /* 0x000fc400000e0000 */
[----:B------:R-:W-:-:S13]  /*24f90*/  R2UR UR13, R11 ;  /* 0x000000000b0d72ca */ /* 0x000fda00000e0000 */
[----:B------:R-:W2:Y:S01]  /*24fa0*/  LD.E.64 R44, desc[UR12][R132.64+0x88] ;  /* 0x0000880c842c7980 */ /* 0x000ea2000c101b00 */
[----:B----4-:R-:W-:-:S13]  /*24fb0*/  ISETP.NE.AND P2, PT, R0, RZ, PT ;  /* 0x000000ff0000720c */ /* 0x010fda0003f45270 */
[C---:B------:R-:W-:Y:S02]  /*24fc0*/  @!P2 R2UR UR10, R10.reuse ;  /* 0x000000000a0aa2ca */ /* 0x040fe400000e0000 */
[C---:B------:R-:W-:Y:S02]  /*24fd0*/  @!P2 R2UR UR11, R11.reuse ;  /* 0x000000000b0ba2ca */ /* 0x040fe400000e0000 */
[----:B------:R-:W-:Y:S02]  /*24fe0*/  @!P2 R2UR UR4, R10 ;  /* 0x000000000a04a2ca */ /* 0x000fe400000e0000 */
[----:B------:R-:W-:-:S09]  /*24ff0*/  @!P2 R2UR UR5, R11 ;  /* 0x000000000b05a2ca */ /* 0x000fd200000e0000 */
[----:B------:R-:W4:Y:S04]  /*25000*/  @!P2 LD.E R0, desc[UR10][R132.64+0x60] ;  /* 0x0000600a8400a980 */ /* 0x000f28000c101900 */
[----:B------:R-:W3:Y:S01]  /*25010*/  @!P2 LD.E R2, desc[UR4][R132.64+0xb4] ;  /* 0x0000b4048402a980 */ /* 0x000ee2000c101900 */
[----:B------:R-:W-:Y:S02]  /*25020*/  ISETP.NE.AND P0, PT, R218, -0x1, PT ;  /* 0xffffffffda00780c */ /* 0x000fe40003f05270 */
[C---:B------:R-:W-:Y:S02]  /*25030*/  R2UR UR4, R10.reuse ;  /* 0x000000000a0472ca */ /* 0x040fe400000e0000 */
[----:B------:R-:W-:Y:S01]  /*25040*/  R2UR UR5, R11 ;  /* 0x000000000b0572ca */ /* 0x000fe200000e0000 */
[----:B------:R-:W1:Y:S08]  /*25050*/  @P5 MUFU.LG2 R7, R7 ;  /* 0x0000000700075308 */ /* 0x000e700000000c00 */
[----:B------:R-:W-:-:S02]  /*25060*/  @!P0 R2UR UR10, R10 ;  /* 0x000000000a0a82ca */ /* 0x000fc400000e0000 */
[----:B------:R-:W-:Y:S01]  /*25070*/  @!P0 R2UR UR11, R11 ;  /* 0x000000000b0b82ca */ /* 0x000fe200000e0000 */
[----:B------:R1:W1:Y:S01]  /*25080*/  @P1 MUFU.LG2 R4, R9 ;  /* 0x0000000900041308 */ /* 0x0002620000000c00 */
[----:B------:R1:W5:Y:S01]  /*25090*/  LD.E.64 R48, desc[UR4][R132.64+0x90] ;  /* 0x0000900484307980 */ /* 0x000362000c101b00 */
[----:B------:R-:W-:Y:S01]  /*250a0*/  BSSY.RECONVERGENT B0, `(.L_x_2606) ;  /* 0x0000010000007945 */ /* 0x000fe20003800200 */
[----:B--2---:R-:W-:-:S09]  /*250b0*/  @P0 IMAD.WIDE.U32 R46, R44, R218, RZ ;  /* 0x000000da2c2e0225 */ /* 0x004fd200078e00ff */
[----:B------:R2:W5:Y:S01]  /*250c0*/  @!P0 LD.E.64 R52, desc[UR10][R132.64+0x80] ;  /* 0x0000800a84348980 */ /* 0x000562000c101b00 */
[----:B----4-:R-:W-:Y:S02]  /*250d0*/  @!P2 IMAD R5, R0, R214, R213 ;  /* 0x000000d60005a224 */ /* 0x010fe400078e02d5 */
[----:B------:R-:W-:Y:S02]  /*250e0*/  @P0 IMAD R0, R45, R218, RZ ;  /* 0x000000da2d000224 */ /* 0x000fe400078e02ff */
[----:B---3--:R-:W-:Y:S01]  /*250f0*/  @!P2 IMAD R2, R5, R2, RZ ;  /* 0x000000020502a224 */ /* 0x008fe200078e02ff */
[----:B-12---:R-:W-:Y:S06]  /*25100*/  @!P2 BRA `(.L_x_2607) ;  /* 0x000000000024a947 */ /* 0x006fec0003800000 */
[C---:B------:R-:W-:Y:S02]  /*25110*/  @!P0 R2UR UR4, R10.reuse ;  /* 0x000000000a0482ca */ /* 0x040fe400000e0000 */
[C---:B------:R-:W-:Y:S02]  /*25120*/  @!P0 R2UR UR5, R11.reuse ;  /* 0x000000000b0582ca */ /* 0x040fe400000e0000 */
[----:B------:R-:W-:Y:S02]  /*25130*/  R2UR UR10, R10 ;  /* 0x000000000a0a72ca */ /* 0x000fe400000e0000 */
[----:B------:R-:W-:-:S09]  /*25140*/  R2UR UR11, R11 ;  /* 0x000000000b0b72ca */ /* 0x000fd200000e0000 */
[----:B------:R-:W2:Y:S04]  /*25150*/  @!P0 LD.E R5, desc[UR4][R132.64+0xb4] ;  /* 0x0000b40484058980 */ /* 0x000ea8000c101900 */
[----:B------:R-:W3:Y:S01]  /*25160*/  LD.E R2, desc[UR10][R132.64+0xd4] ;  /* 0x0000d40a84027980 */ /* 0x000ee2000c101900 */
[----:B--2---:R-:W-:Y:S02]  /*25170*/  @!P0 IMAD R218, R5, R214, RZ ;  /* 0x000000d605da8224 */ /* 0x004fe400078e02ff */
[----:B---3--:R-:W-:-:S04]  /*25180*/  IMAD R5, R2, R213, RZ ;  /* 0x000000d502057224 */ /* 0x008fc800078e02ff */
[----:B------:R-:W-:Y:S02]  /*25190*/  IMAD.IADD R2, R5, 0x1, R218 ;  /* 0x0000000105027824 */ /* 0x000fe400078e02da */
.L_x_2607:
[----:B------:R-:W-:Y:S05]  /*251a0*/  BSYNC.RECONVERGENT B0 ;  /* 0x0000000000007941 */ /* 0x000fea0003800200 */
.L_x_2606:
[----:B------:R-:W-:Y:S01]  /*251b0*/  R2UR UR10, R10 ;  /* 0x000000000a0a72ca */ /* 0x000fe200000e0000 */
[----:B------:R-:W-:Y:S01]  /*251c0*/  @P1 FMUL.FTZ R4, R4, 0.69314718246459960938 ;  /* 0x3f31721804041820 */ /* 0x000fe20000410000 */
[----:B------:R-:W-:Y:S01]  /*251d0*/  R2UR UR11, R11 ;  /* 0x000000000b0b72ca */ /* 0x000fe200000e0000 */
[----:B------:R-:W-:Y:S01]  /*251e0*/  IMAD.MOV.U32 R9, RZ, RZ, 0x7f800000 ;  /* 0x7f800000ff097424 */ /* 0x000fe200078e00ff */
[----:B------:R-:W-:Y:S01]  /*251f0*/  R2UR UR4, R10 ;  /* 0x000000000a0472ca */ /* 0x000fe200000e0000 */
[----:B------:R-:W-:Y:S01]  /*25200*/  @P5 FMUL.FTZ R7, R7, 0.69314718246459960938 ;  /* 0x3f31721807075820 */ /* 0x000fe20000410000 */
[----:B------:R-:W-:Y:S01]  /*25210*/  R2UR UR5, R11 ;  /* 0x000000000b0572ca */ /* 0x000fe200000e0000 */
[C---:B-----5:R-:W-:Y:S01]  /*25220*/  @P1 FFMA.FTZ R9, R6.reuse, R3, R4 ;  /* 0x0000000306091223 */ /* 0x060fe20000010004 */
[----:B------:R-:W-:Y:S01]  /*25230*/  LOP3.LUT R5, R219, 0x1c0, RZ, 0xc0, !PT ;  /* 0x000001c0db057812 */ /* 0x000fe200078ec0ff */
[----:B------:R-:W-:Y:S02]  /*25240*/  IMAD.MOV.U32 R40, RZ, RZ, 0x7f800000 ;  /* 0x7f800000ff287424 */ /* 0x000fe400078e00ff */
[----:B------:R-:W-:Y:S01]  /*25250*/  @P5 FFMA.FTZ R40, R6, R134, R7 ;  /* 0x0000008606285223 */ /* 0x000fe20000010007 */
[----:B------:R-:W-:Y:S01]  /*25260*/  LOP3.LUT P1, RZ, R196, 0x3, RZ, 0xc0, !PT ;  /* 0x00000003c4ff7812 */ /* 0x000fe2000782c0ff */
[----:B------:R-:W-:Y:S01]  /*25270*/  IMAD.SHL.U32 R215, R215, 0x40, RZ ;  /* 0x00000040d7d77824 */ /* 0x000fe200078e00ff */
[----:B------:R-:W-:Y:S01]  /*25280*/  LOP3.LUT R5, R5, 0x38, R196, 0xf8, !PT ;  /* 0x0000003805057812 */ /* 0x000fe200078ef8c4 */
[----:B------:R1:W5:Y:S01]  /*25290*/  LD.E.64 R50, desc[UR10][R132.64+0x70] ;  /* 0x0000700a84327980 */ /* 0x000362000c101b00 */
[----:B------:R-:W-:-:S02]  /*252a0*/  LOP3.LUT R197, R197, 0x30, RZ, 0xc0, !PT ;  /* 0x00000030c5c57812 */ /* 0x000fc400078ec0ff */
[----:B------:R-:W-:Y:S01]  /*252b0*/  LOP3.LUT R12, R5, R198, RZ, 0x3c, !PT ;  /* 0x000000c6050c7212 */ /* 0x000fe200078e3cff */
[----:B------:R1:W5:Y:S01]  /*252c0*/  LD.E.64 R54, desc[UR4][R132.64+0xa0] ;  /* 0x0000a00484367980 */ /* 0x000362000c101b00 */
[----:B------:R-:W-:Y:S05]  /*252d0*/  WARPSYNC.ALL ;  /* 0x0000000000007948 */ /* 0x000fea0003800000 */
[----:B------:R-:W-:Y:S02]  /*252e0*/  LOP3.LUT R12, R12, 0x1e00, R219, 0xf8, !PT ;  /* 0x00001e000c0c7812 */ /* 0x000fe400078ef8db */
[----:B------:R-:W-:Y:S02]  /*252f0*/  SHF.R.U32.HI R8, RZ, 0x2, R196 ;  /* 0x00000002ff087819 */ /* 0x000fe400000116c4 */
[----:B------:R-:W-:Y:S01]  /*25300*/  LEA R3, R12, UR8, 0x1 ;  /* 0x000000080c037c11 */ /* 0x000fe2000f8e08ff */
[----:B------:R-:W-:Y:S01]  /*25310*/  BAR.SYNC.DEFER_BLOCKING 0x0 ;  /* 0x0000000000007b1d */ /* 0x000fe20000010000 */
[----:B------:R-:W-:-:S05]  /*25320*/  LOP3.LUT R8, R197, 0x7, R8, 0xf8, !PT ;  /* 0x00000007c5087812 */ /* 0x000fca00078ef808 */
        /* <DEDUP_REMOVED lines=10> */
[----:B-1----:R-:W-:Y:S02]  /*253d0*/  IMAD.IADD R3, R216, 0x1, -R215 ;  /* 0x00000001d8037824 */ /* 0x002fe400078e0ad7 */
[----:B------:R-:W-:-:S03]  /*253e0*/  VIADD R42, R8, 0x8 ;  /* 0x00000008082a7836 */ /* 0x000fc60000000000 */
[-C--:B------:R-:W-:Y:S02]  /*253f0*/  ISETP.GE.AND P3, PT, R8, R3.reuse, PT ;  /* 0x000000030800720c */ /* 0x080fe40003f66270 */
[----:B------:R-:W-:Y:S01]  /*25400*/  ISETP.GE.AND P2, PT, R42, R3, PT ;  /* 0x000000032a00720c */ /* 0x000fe20003f46270 */
[----:B------:R-:W-:-:S05]  /*25410*/  IMAD.IADD R3, R215, 0x1, R2 ;  /* 0x00000001d7037824 */ /* 0x000fca00078e0202 */
[----:B------:R-:W-:-:S04]  /*25420*/  IADD3 R8, P1, PT, R8, R3, RZ ;  /* 0x0000000308087210 */ /* 0x000fc80007f3e0ff */
[----:B------:R-:W-:Y:S02]  /*25430*/  LEA.HI.X.SX32 R3, R3, RZ, 0x1, P1 ;  /* 0x000000ff03037211 */ /* 0x000fe400008f0eff */
[C---:B------:R-:W-:Y:S02]  /*25440*/  @!P3 R2UR UR10, R10.reuse ;  /* 0x000000000a0ab2ca */ /* 0x040fe400000e0000 */
[C---:B------:R-:W-:Y:S02]  /*25450*/  @!P3 R2UR UR11, R11.reuse ;  /* 0x000000000b0bb2ca */ /* 0x040fe400000e0000 */
[----:B------:R-:W-:Y:S02]  /*25460*/  @!P2 R2UR UR4, R10 ;  /* 0x000000000a04a2ca */ /* 0x000fe400000e0000 */
[----:B------:R-:W-:Y:S02]  /*25470*/  @!P2 R2UR UR5, R11 ;  /* 0x000000000b05a2ca */ /* 0x000fe400000e0000 */
[----:B-----5:R-:W-:-:S04]  /*25480*/  LEA R2, P1, R8, R54, 0x2 ;  /* 0x0000003608027211 */ /* 0x020fc800078210ff */
[----:B------:R-:W-:-:S05]  /*25490*/  LEA.HI.X R3, R8, R55, R3, 0x2, P1 ;  /* 0x0000003708037211 */ /* 0x000fca00008f1403 */
[----:B------:R1:W-:Y:S04]  /*254a0*/  @!P3 ST.E desc[UR10][R2.64], R40 ;  /* 0x000000280200b985 */ /* 0x0003e8000c10190a */
[----:B------:R1:W-:Y:S02]  /*254b0*/  @!P2 ST.E desc[UR4][R2.64+0x20], R9 ;  /* 0x000020090200a985 */ /* 0x0003e4000c101904 */
.L_x_2609:
[----:B------:R-:W-:Y:S05]  /*254c0*/  BSYNC.RECONVERGENT B0 ;  /* 0x0000000000007941 */ /* 0x000fea0003800200 */
.L_x_2608:
[----:B-1----:R-:W-:Y:S01]  /*254d0*/  SHF.R.U32.HI R3, RZ, 0x3, R196 ;  /* 0x00000003ff037819 */ /* 0x002fe200000116c4 */
[----:B------:R-:W-:Y:S01]  /*254e0*/  IMAD.IADD R216, R216, 0x1, -R215 ;  /* 0x00000001d8d87824 */ /* 0x000fe200078e0ad7 */
[----:B------:R-:W-:Y:S01]  /*254f0*/  R2UR UR4, R10 ;  /* 0x000000000a0472ca */ /* 0x000fe200000e0000 */
[-C--:B------:R-:W-:Y:S01]  /*25500*/  @!P0 IMAD R2, R53, R214.reuse, RZ ;  /* 0x000000d635028224 */ /* 0x080fe200078e02ff */
[----:B------:R-:W-:Y:S01]  /*25510*/  R2UR UR5, R11 ;  /* 0x000000000b0572ca */ /* 0x000fe200000e0000 */
[C---:B------:R-:W-:Y:S01]  /*25520*/  VIADD R40, R3.reuse, 0x10 ;  /* 0x0000001003287836 */ /* 0x040fe20000000000 */
[C---:B------:R-:W-:Y:S01]  /*25530*/  IADD3 R9, PT, PT, R3.reuse, 0x20, RZ ;  /* 0x0000002003097810 */ /* 0x040fe20007ffe0ff */
[C---:B------:R-:W-:Y:S01]  /*25540*/  VIADD R8, R3.reuse, 0x30 ;  /* 0x0000003003087836 */ /* 0x040fe20000000000 */
[----:B------:R-:W-:Y:S01]  /*25550*/  MOV R199, RZ ;  /* 0x000000ff00c77202 */ /* 0x000fe20000000f00 */
[----:B------:R-:W-:Y:S01]  /*25560*/  @!P0 IMAD.WIDE.U32 R52, R52, R214, RZ ;  /* 0x000000d634348225 */ /* 0x000fe200078e00ff */
[----:B------:R-:W-:-:S02]  /*25570*/  ISETP.GE.AND P5, PT, R3, R216, PT ;  /* 0x000000d80300720c */ /* 0x000fc40003fa6270 */
[----:B------:R-:W-:Y:S01]  /*25580*/  ISETP.GE.AND P3, PT, R40, R216, PT ;  /* 0x000000d82800720c */ /* 0x000fe20003f66270 */
[----:B------:R-:W-:Y:S01]  /*25590*/  IMAD.WIDE.U32 R40, R215, R44, R198 ;  /* 0x0000002cd7287225 */ /* 0x000fe200078e00c6 */
[-C--:B------:R-:W-:Y:S02]  /*255a0*/  ISETP.GE.AND P2, PT, R9, R216.reuse, PT ;  /* 0x000000d80900720c */ /* 0x080fe40003f46270 */
[----:B------:R-:W-:Y:S01]  /*255b0*/  ISETP.GE.AND P1, PT, R8, R216, PT ;  /* 0x000000d80800720c */ /* 0x000fe20003f26270 */
[----:B------:R-:W-:Y:S01]  /*255c0*/  @!P0 IMAD.MOV.U32 R8, RZ, RZ, R52 ;  /* 0x000000ffff088224 */ /* 0x000fe200078e0034 */
[----:B------:R1:W5:Y:S01]  /*255d0*/  LD.E R133, desc[UR4][R132.64+0xc0] ;  /* 0x0000c00484857980 */ /* 0x000362000c101900 */
[----:B------:R-:W-:Y:S01]  /*255e0*/  IMAD R9, R49, R213, RZ ;  /* 0x000000d531097224 */ /* 0x000fe200078e02ff */
[----:B------:R-:W-:Y:S01]  /*255f0*/  @!P0 IADD3 R2, PT, PT, R53, R2, RZ ;  /* 0x0000000235028210 */ /* 0x000fe20007ffe0ff */
[----:B------:R-:W-:Y:S01]  /*25600*/  IMAD R215, R45, R215, RZ ;  /* 0x000000d72dd77224 */ /* 0x000fe200078e02ff */
[----:B------:R-:W-:Y:S01]  /*25610*/  @P0 IADD3 R2, PT, PT, R47, R0, RZ ;  /* 0x000000002f020210 */ /* 0x000fe20007ffe0ff */
[----:B------:R-:W-:Y:S01]  /*25620*/  IMAD.WIDE.U32 R48, R48, R213, RZ ;  /* 0x000000d530307225 */ /* 0x000fe200078e00ff */
[----:B------:R-:W-:Y:S03]  /*25630*/  BSSY.RECONVERGENT B0, `(.L_x_2610) ;  /* 0x0000014000007945 */ /* 0x000fe60003800200 */
[----:B------:R-:W-:Y:S01]  /*25640*/  @P0 IMAD.MOV.U32 R8, RZ, RZ, R46 ;  /* 0x000000ffff080224 */ /* 0x000fe200078e002e */
[----:B------:R-:W-:Y:S01]  /*25650*/  IADD3 R9, PT, PT, R49, R9, RZ ;  /* 0x0000000931097210 */ /* 0x000fe20007ffe0ff */
[----:B------:R-:W-:-:S03]  /*25660*/  IMAD.IADD R215, R41, 0x1, R215 ;  /* 0x0000000129d77824 */ /* 0x000fc600078e02d7 */
[----:B------:R-:W-:-:S04]  /*25670*/  IADD3 R40, P4, P0, R48, R40, R8 ;  /* 0x0000002830287210 */ /* 0x000fc8000789e008 */
[----:B------:R-:W-:Y:S01]  /*25680*/  IADD3.X R41, PT, PT, R9, R215, R2, P4, P0 ;  /* 0x000000d709297210 */ /* 0x000fe200027e0402 */
[----:B------:R-:W-:Y:S08]  /*25690*/  @P5 BRA `(.L_x_2611) ;  /* 0x0000000000345947 */ /* 0x000ff00003800000 */
[----:B-----5:R-:W-:Y:S01]  /*256a0*/  ISETP.GE.AND P5, PT, R198, R133, PT ;  /* 0x00000085c600720c */ /* 0x020fe20003fa6270 */
[----:B------:R-:W-:Y:S01]  /*256b0*/  IMAD R0, R45, R3, RZ ;  /* 0x000000032d007224 */ /* 0x000fe200078e02ff */
[----:B------:R-:W-:Y:S01]  /*256c0*/  ISETP.GE.AND P4, PT, R226, R133, PT ;  /* 0x00000085e200720c */ /* 0x000fe20003f86270 */
[----:B------:R-:W-:-:S04]  /*256d0*/  IMAD.WIDE.U32 R8, R3, R44, R40 ;  /* 0x0000002c03087225 */ /* 0x000fc800078e0028 */
[----:B------:R-:W-:Y:S01]  /*256e0*/  IMAD.IADD R9, R9, 0x1, R0 ;  /* 0x0000000109097824 */ /* 0x000fe200078e0200 */
[----:B------:R-:W-:-:S04]  /*256f0*/  LEA R42, P0, R8, R50, 0x1 ;  /* 0x00000032082a7211 */ /* 0x000fc800078008ff */
[----:B------:R-:W-:Y:S02]  /*25700*/  LEA.HI.X R43, R8, R51, R9, 0x1, P0 ;  /* 0x00000033082b7211 */ /* 0x000fe400000f0c09 */
[C---:B------:R-:W-:Y:S02]  /*25710*/  @!P5 R2UR UR8, R10.reuse ;  /* 0x000000000a08d2ca */ /* 0x040fe400000e0000 */
[C---:B------:R-:W-:Y:S02]  /*25720*/  @!P5 R2UR UR9, R11.reuse ;  /* 0x000000000b09d2ca */ /* 0x040fe400000e0000 */
[----:B------:R-:W-:Y:S02]  /*25730*/  @!P4 R2UR UR4, R10 ;  /* 0x000000000a04c2ca */ /* 0x000fe400000e0000 */
[----:B------:R-:W-:-:S09]  /*25740*/  @!P4 R2UR UR5, R11 ;  /* 0x000000000b05c2ca */ /* 0x000fd200000e0000 */
[----:B--2---:R2:W-:Y:S04]  /*25750*/  @!P5 ST.E.128 desc[UR8][R42.64], R36 ;  /* 0x000000242a00d985 */ /* 0x0045e8000c101d08 */
[----:B------:R2:W-:Y:S02]  /*25760*/  @!P4 ST.E.128 desc[UR4][R42.64+0x80], R20 ;  /* 0x000080142a00c985 */ /* 0x0005e4000c101d04 */
.L_x_2611:
[----:B------:R-:W-:Y:S05]  /*25770*/  BSYNC.RECONVERGENT B0 ;  /* 0x0000000000007941 */ /* 0x000fea0003800200 */
.L_x_2610:
[----:B------:R-:W-:Y:S04]  /*25780*/  BSSY.RECONVERGENT B0, `(.L_x_2612) ;  /* 0x0000014000007945 */ /* 0x000fe80003800200 */
[----:B------:R-:W-:Y:S05]  /*25790*/  @P3 BRA `(.L_x_2613) ;  /* 0x0000000000483947 */ /* 0x000fea0003800000 */
[----:B--2---:R-:W-:Y:S01]  /*257a0*/  IADD3 R21, P3, PT, R3, 0x10, RZ ;  /* 0x0000001003157810 */ /* 0x004fe20007f7e0ff */
[----:B------:R-:W-:Y:S01]  /*257b0*/  IMAD.MOV.U32 R22, RZ, RZ, R40 ;  /* 0x000000ffff167224 */ /* 0x000fe200078e0028 */
[-C--:B-----5:R-:W-:Y:S01]  /*257c0*/  ISETP.GE.AND P4, PT, R198, R133.reuse, PT ;  /* 0x00000085c600720c */ /* 0x0a0fe20003f86270 */
[----:B------:R-:W-:Y:S01]  /*257d0*/  IMAD.MOV.U32 R23, RZ, RZ, R41 ;  /* 0x000000ffff177224 */ /* 0x000fe200078e0029 */
[----:B------:R-:W-:Y:S01]  /*257e0*/  ISETP.GE.AND P0, PT, R226, R133, PT ;  /* 0x00000085e200720c */ /* 0x000fe20003f06270 */
[----:B------:R-:W-:Y:S02]  /*257f0*/  IMAD.X R9, RZ, RZ, RZ, P3 ;  /* 0x000000ffff097224 */ /* 0x000fe400018e06ff */
[----:B------:R-:W-:-:S04]  /*25800*/  IMAD.WIDE.U32 R22, R44, R21, R22 ;  /* 0x000000152c167225 */ /* 0x000fc800078e0016 */
[----:B------:R-:W-:Y:S01]  /*25810*/  IMAD R9, R9, R44, RZ ;  /* 0x0000002c09097224 */ /* 0x000fe200078e02ff */
[----:B------:R-:W-:-:S03]  /*25820*/  LEA R8, P3, R22, R50, 0x1 ;  /* 0x0000003216087211 */ /* 0x000fc600078608ff */
[----:B------:R-:W-:Y:S01]  /*25830*/  IMAD R9, R45, R21, R9 ;  /* 0x000000152d097224 */ /* 0x000fe200078e0209 */
[C---:B------:R-:W-:Y:S02]  /*25840*/  @!P4 R2UR UR8, R10.reuse ;  /* 0x000000000a08c2ca */ /* 0x040fe400000e0000 */
[----:B------:R-:W-:Y:S01]  /*25850*/  @!P4 R2UR UR9, R11 ;  /* 0x000000000b09c2ca */ /* 0x000fe200000e0000 */
[----:B------:R-:W-:Y:S01]  /*25860*/  IMAD.IADD R9, R23, 0x1, R9 ;  /* 0x0000000117097824 */ /* 0x000fe200078e0209 */
[----:B------:R-:W-:Y:S02]  /*25870*/  @!P0 R2UR UR4, R10 ;  /* 0x000000000a0482ca */ /* 0x000fe400000e0000 */
[----:B------:R-:W-:Y:S02]  /*25880*/  @!P0 R2UR UR5, R11 ;  /* 0x000000000b0582ca */ /* 0x000fe400000e0000 */
[----:B------:R-:W-:-:S07]  /*25890*/  LEA.HI.X R9, R22, R51, R9, 0x1, P3 ;  /* 0x0000003316097211 */ /* 0x000fce00018f0c09 */
[----:B---3--:R2:W-:Y:S04]  /*258a0*/  @!P4 ST.E.128 desc[UR8][R8.64], R32 ;  /* 0x000000200800c985 */ /* 0x0085e8000c101d08 */
[----:B------:R2:W-:Y:S02]  /*258b0*/  @!P0 ST.E.128 desc[UR4][R8.64+0x80], R16 ;  /* 0x0000801008008985 */ /* 0x0005e4000c101d04 */
.L_x_2613:
[----:B------:R-:W-:Y:S05]  /*258c0*/  BSYNC.RECONVERGENT B0 ;  /* 0x0000000000007941 */ /* 0x000fea0003800200 */
.L_x_2612:
        /* <DEDUP_REMOVED lines=18> */
[----:B----4-:R2:W-:Y:S04]  /*259f0*/  @!P3 ST.E.128 desc[UR8][R8.64], R28 ;  /* 0x0000001c0800b985 */ /* 0x0105e8000c101d08 */
[----:B------:R2:W-:Y:S02]  /*25a00*/  @!P0 ST.E.128 desc[UR4][R8.64+0x80], R12 ;  /* 0x0000800c08008985 */ /* 0x0005e4000c101d04 */
.L_x_2615:
[----:B------:R-:W-:Y:S05]  /*25a10*/  BSYNC.RECONVERGENT B0 ;  /* 0x0000000000007941 */ /* 0x000fea0003800200 */
.L_x_2614:
[----:B------:R-:W-:-:S04]  /*25a20*/  MOV R213, 0x0 ;  /* 0x0000000000d57802 */ /* 0x000fc80000000f00 */
[----:B-12345:R-:W-:Y:S05]  /*25a30*/  @P1 RET.REL.NODEC R212 `(_ZN5flash24flash_fwd_splitkv_kernelI23Flash_fwd_kernel_traitsILi128ELi64ELi128ELi4ELb0ELb0EN7cutlass6half_tE19Flash_kernel_traitsILi128ELi64ELi128ELi4ES3_EELb0ELb1ELb0ELb0ELb0ELb0ELb0ELb1EEEvNS_16Flash_fwd_paramsE) ;  /* 0xfffffda4d4701950 */ /* 0x03efea0003c3ffff */
[----:B------:R-:W-:Y:S01]  /*25a40*/  IADD3 R3, P0, PT, R3, 0x30, RZ ;  /* 0x0000003003037810 */ /* 0x000fe20007f1e0ff */
[----:B------:R-:W-:Y:S01]  /*25a50*/  IMAD.MOV.U32 R12, RZ, RZ, R40 ;  /* 0x000000ffff0c7224 */ /* 0x000fe200078e0028 */
[----:B------:R-:W-:Y:S02]  /*25a60*/  ISETP.GE.AND P1, PT, R198, R133, PT ;  /* 0x00000085c600720c */ /* 0x000fe40003f26270 */
[----:B------:R-:W-:Y:S01]  /*25a70*/  MOV R13, R41 ;  /* 0x00000029000d7202 */ /* 0x000fe20000000f00 */
[----:B------:R-:W-:Y:S01]  /*25a80*/  IMAD.X R9, RZ, RZ, RZ, P0 ;  /* 0x000000ffff097224 */ /* 0x000fe200000e06ff */
[----:B------:R-:W-:Y:S02]  /*25a90*/  ISETP.GE.AND P0, PT, R226, R133, PT ;  /* 0x00000085e200720c */ /* 0x000fe40003f06270 */
[----:B------:R-:W-:Y:S01]  /*25aa0*/  MOV R213, 0x0 ;  /* 0x0000000000d57802 */ /* 0x000fe20000000f00 */
[----:B------:R-:W-:Y:S02]  /*25ab0*/  IMAD R9, R9, R44, RZ ;  /* 0x0000002c09097224 */ /* 0x000fe400078e02ff */
[----:B------:R-:W-:-:S04]  /*25ac0*/  IMAD.WIDE.U32 R12, R44, R3, R12 ;  /* 0x000000032c0c7225 */ /* 0x000fc800078e000c */
[----:B------:R-:W-:Y:S01]  /*25ad0*/  IMAD R9, R45, R3, R9 ;  /* 0x000000032d097224 */ /* 0x000fe200078e0209 */
[----:B------:R-:W-:Y:S02]  /*25ae0*/  @!P1 R2UR UR4, R10 ;  /* 0x000000000a0492ca */ /* 0x000fe400000e0000 */
[----:B------:R-:W-:Y:S01]  /*25af0*/  @!P1 R2UR UR5, R11 ;  /* 0x000000000b0592ca */ /* 0x000fe200000e0000 */
[----:B------:R-:W-:Y:S01]  /*25b00*/  IMAD.IADD R9, R13, 0x1, R9 ;  /* 0x000000010d097824 */ /* 0x000fe200078e0209 */
[----:B------:R-:W-:-:S04]  /*25b10*/  LEA R2, P2, R12, R50, 0x1 ;  /* 0x000000320c027211 */ /* 0x000fc800078408ff */
[----:B------:R-:W-:-:S07]  /*25b20*/  LEA.HI.X R3, R12, R51, R9, 0x1, P2 ;  /* 0x000000330c037211 */ /* 0x000fce00010f0c09 */
[----:B------:R1:W-:Y:S02]  /*25b30*/  @!P1 ST.E.128 desc[UR4][R2.64], R24 ;  /* 0x0000001802009985 */ /* 0x0003e4000c101d04 */
[----:B-1----:R-:W-:Y:S05]  /*25b40*/  @P0 RET.REL.NODEC R212 `(_ZN5flash24flash_fwd_splitkv_kernelI23Flash_fwd_kernel_traitsILi128ELi64ELi128ELi4ELb0ELb0EN7cutlass6half_tE19Flash_kernel_traitsILi128ELi64ELi128ELi4ES3_EELb0ELb1ELb0ELb0ELb0ELb0ELb0ELb1EEEvNS_16Flash_fwd_paramsE) ;  /* 0xfffffda4d42c0950 */ /* 0x002fea0003c3ffff */
[----:B------:R-:W-:Y:S01]  /*25b50*/  R2UR UR4, R10 ;  /* 0x000000000a0472ca */ /* 0x000fe200000e0000 */
[----:B------:R-:W-:Y:S01]  /*25b60*/  IMAD.MOV.U32 R213, RZ, RZ, 0x0 ;  /* 0x00000000ffd57424 */ /* 0x000fe200078e00ff */
[----:B------:R-:W-:-:S13]  /*25b70*/  R2UR UR5, R11 ;  /* 0x000000000b0572ca */ /* 0x000fda00000e0000 */
[----:B------:R1:W-:Y:S02]  /*25b80*/  ST.E.128 desc[UR4][R2.64+0x80], R4 ;  /* 0x0000800402007985 */ /* 0x0003e4000c101d04 */
[----:B-1----:R-:W-:Y:S05]  /*25b90*/  RET.REL.NODEC R212 `(_ZN5flash24flash_fwd_splitkv_kernelI23Flash_fwd_kernel_traitsILi128ELi64ELi128ELi4ELb0ELb0EN7cutlass6half_tE19Flash_kernel_traitsILi128ELi64ELi128ELi4ES3_EELb0ELb1ELb0ELb0ELb0ELb0ELb0ELb1EEEvNS_16Flash_fwd_paramsE) ;  /* 0xfffffda4d4187950 */ /* 0x002fea0003c3ffff */
.L_x_2605:
[----:B------:R-:W-:Y:S01]  /*25ba0*/  MOV R5, 0x2 ;  /* 0x0000000200057802 */ /* 0x000fe20000000f00 */
[----:B------:R-:W-:Y:S01]  /*25bb0*/  IMAD.MOV.U32 R0, RZ, RZ, 0x1f ;  /* 0x0000001fff007424 */ /* 0x000fe200078e00ff */
[----:B------:R-:W-:-:S07]  /*25bc0*/  MOV R2, 0xffffffff ;  /* 0xffffffff00027802 */ /* 0x000fce0000000f00 */
[----:B-1---5:R-:W-:Y:S05]  /*25bd0*/  WARPSYNC.COLLECTIVE R2, `(.L_x_2616) ;  /* 0x0000000002087348 */ /* 0x022fea0003c00000 */
[----:B------:R2:W3:Y:S02]  /*25be0*/  SHFL.BFLY P0, R12, R235, R5, R0 ;  /* 0x0c000005eb0c7389 */ /* 0x0004e40000000000 */
[----:B-123-5:R-:W-:Y:S05]  /*25bf0*/  ENDCOLLECTIVE ;  /* 0x000000000000791b */ /* 0x02efea0003800000 */
.L_x_2616:
[----:B------:R-:W-:Y:S02]  /*25c00*/  IMAD.MOV.U32 R8, RZ, RZ, R12 ;  /* 0x000000ffff087224 */ /* 0x000fe400078e000c */
[----:B------:R-:W-:Y:S02]  /*25c10*/  IMAD.MOV.U32 R5, RZ, RZ, 0x1 ;  /* 0x00000001ff057424 */ /* 0x000fe400078e00ff */
[----:B------:R-:W-:-:S05]  /*25c20*/  FADD.FTZ R8, R8, R235 ;  /* 0x000000eb08087221 */ /* 0x000fca0000010000 */
[----:B------:R-:W-:-:S07]  /*25c30*/  MOV R235, R8 ;  /* 0x0000000800eb7202 */ /* 0x000fce0000000f00 */
[----:B------:R-:W-:Y:S05]  /*25c40*/  WARPSYNC.COLLECTIVE R2, `(.L_x_2617) ;  /* 0x0000000002087348 */ /* 0x000fea0003c00000 */
[----:B------:R1:W2:Y:S02]  /*25c50*/  SHFL.BFLY P0, R12, R235, R5, R0 ;  /* 0x0c000005eb0c7389 */ /* 0x0002a40000000000 */
[----:B-12---:R-:W-:Y:S05]  /*25c60*/  ENDCOLLECTIVE ;  /* 0x000000000000791b */ /* 0x006fea0003800000 */
.L_x_2617:
[----:B------:R-:W-:Y:S01]  /*25c70*/  MOV R235, R233 ;  /* 0x000000e900eb7202 */ /* 0x000fe20000000f00 */
[----:B------:R-:W-:Y:S01]  /*25c80*/  IMAD.MOV.U32 R5, RZ, RZ, 0x2 ;  /* 0x00000002ff057424 */ /* 0x000fe200078e00ff */
[----:B------:R-:W-:-:S07]  /*25c90*/  MOV R7, R12 ;  /* 0x0000000c00077202 */ /* 0x000fce0000000f00 */
[----:B------:R-:W-:Y:S05]  /*25ca0*/  WARPSYNC.COLLECTIVE R2, `(.L_x_2618) ;  /* 0x0000000002087348 */ /* 0x000fea0003c00000 */
[----:B------:R1:W2:Y:S02]  /*25cb0*/  SHFL.BFLY P0, R12, R235, R5, R0 ;  /* 0x0c000005eb0c7389 */ /* 0x0002a40000000000 */
[----:B-12---:R-:W-:Y:S05]  /*25cc0*/  ENDCOLLECTIVE ;  /* 0x000000000000791b */ /* 0x006fea0003800000 */
.L_x_2618:
[----:B------:R-:W-:Y:S01]  /*25cd0*/  FADD.FTZ R7, R8, R7 ;  /* 0x0000000708077221 */ /* 0x000fe20000010000 */
[----:B------:R-:W-:Y:S01]  /*25ce0*/  FADD.FTZ R9, R12, R233 ;  /* 0x000000e90c097221 */ /* 0x000fe20000010000 */
[----:B------:R-:W-:-:S04]  /*25cf0*/  MOV R5, 0x1 ;  /* 0x0000000100057802 */ /* 0x000fc80000000f00 */
[----:B------:R-:W-:-:S07]  /*25d00*/  MOV R235, R9 ;  /* 0x0000000900eb7202 */ /* 0x000fce0000000f00 */
[----:B------:R-:W-:Y:S05]  /*25d10*/  WARPSYNC.COLLECTIVE R2, `(.L_x_2619) ;  /* 0x0000000002087348 */ /* 0x000fea0003c00000 */
[----:B------:R1:W2:Y:S02]  /*25d20*/  SHFL.BFLY P0, R12, R235, R5, R0 ;  /* 0x0c000005eb0c7389 */ /* 0x0002a40000000000 */
[----:B-12---:R-:W-:Y:S05]  /*25d30*/  ENDCOLLECTIVE ;  /* 0x000000000000791b */ /* 0x006fea0003800000 */
.L_x_2619:
[----:B------:R-:W-:Y:S05]  /*25d40*/  BRA `(.L_x_2620) ;  /* 0xffffffe800187947 */ /* 0x000fea000383ffff */
.L_x_2621:
        /* <DEDUP_REMOVED lines=11> */
.L_x_14908:


//--------------------- .text._ZN5flash24flash_fwd_splitkv_kernelI23Flash_fwd_kernel_traitsILi128ELi64ELi128ELi4ELb0ELb0EN7cutlass6half_tE19Flash_kernel_traitsILi128ELi64ELi128ELi4ES3_EELb0ELb1ELb0ELb0ELb0ELb1ELb0ELb1EEEvNS_16Flash_fwd_paramsE --------------------------
	.section	.text._ZN5flash24flash_fwd_splitkv_kernelI23Flash_fwd_kernel_traitsILi128ELi64ELi128ELi4ELb0ELb0EN7cutlass6half_tE19Flash_kernel_traitsILi128ELi64ELi128ELi4ES3_EELb0ELb1ELb0ELb0ELb0ELb1ELb0ELb1EEEvNS_16Flash_fwd_paramsE,"ax",@progbits
	.align	128
        .global         _ZN5flash24flash_fwd_splitkv_kernelI23Flash_fwd_kernel_traitsILi128ELi64ELi128ELi4ELb0ELb0EN7cutlass6half_tE19Flash_kernel_traitsILi128ELi64ELi128ELi4ES3_EELb0ELb1ELb0ELb0ELb0ELb1ELb0ELb1EEEvNS_16Flash_fwd_paramsE
        .type           _ZN5flash24flash_fwd_splitkv_kernelI23Flash_fwd_kernel_traitsILi128ELi64ELi128ELi4ELb0ELb0EN7cutlass6half_tE19Flash_kernel_traitsILi128ELi64ELi128ELi4ES3_EELb0ELb1ELb0ELb0ELb0ELb1ELb0ELb1EEEvNS_16Flash_fwd_paramsE,@function
        .size           _ZN5flash24flash_fwd_splitkv_kernelI23Flash_fwd_kernel_traitsILi128ELi64ELi128ELi4ELb0ELb0EN7cutlass6half_tE19Flash_kernel_traitsILi128ELi64ELi128ELi4ES3_EELb0ELb1ELb0ELb0ELb0ELb1ELb0ELb1EEEvNS_16Flash_fwd_paramsE,(.L_x_14909 - _ZN5flash24flash_fwd_splitkv_kernelI23Flash_fwd_kernel_traitsILi128ELi64ELi128ELi4ELb0ELb0EN7cutlass6half_tE19Flash_kernel_traitsILi128ELi64ELi128ELi4ES3_EELb0ELb1ELb0ELb0ELb0ELb1ELb0ELb1EEEvNS_16Flash_fwd_paramsE)
        .other          _ZN5flash24flash_fwd_splitkv_kernelI23Flash_fwd_kernel_traitsILi128ELi64ELi128ELi4ELb0ELb0EN7cutlass6half_tE19Flash_kernel_traitsILi128ELi64ELi128ELi4ES3_EELb0ELb1ELb0ELb0ELb0ELb1ELb0ELb1EEEvNS_16Flash_fwd_paramsE,@"STO_CUDA_ENTRY STV_DEFAULT"
_ZN5flash24flash_fwd_splitkv_kernelI23Flash_fwd_kernel_traitsILi128ELi64ELi128ELi4ELb0ELb0EN7cutlass6half_tE19Flash_kernel_traitsILi128ELi64ELi128ELi4ES3_EELb0ELb1ELb0ELb0ELb0ELb1ELb0ELb1EEEvNS_16Flash_fwd_paramsE:
.text._ZN5flash24flash_fwd_splitkv_kernelI23Flash_fwd_kernel_traitsILi128ELi64ELi128ELi4ELb0ELb0EN7cutlass6half_tE19Flash_kernel_traitsILi128ELi64ELi128ELi4ES3_EELb0ELb1ELb0ELb0ELb0ELb1ELb0ELb1EEEvNS_16Flash_fwd_paramsE:
[----:B------:R-:W-:Y:S01]  /*0000*/  LDC R1, c[0x0][0x37c] ;  /* 0x0000df00ff017b82 */ /* 0x000fe20000000800 */
[----:B------:R-:W1:Y:S07]  /*0010*/  S2R R227, SR_CTAID.X ;  /* 0x0000000000e37919 */ /* 0x000e6e0000002500 */
[----:B------:R-:W2:Y:S01]  /*0020*/  LDC.64 R132, c[0x0][0x348] ;  /* 0x0000d200ff847b82 */ /* 0x000ea20000000a00 */
[----:B------:R-:W-:Y:S01]  /*0030*/  BSSY.RECONVERGENT B4, `(.L_x_2622) ;  /* 0x0000005000047945 */ /* 0x000fe20003800200 */
[----:B------:R-:W-:Y:S01]  /*0040*/  MOV R224, 0x80 ;  /* 0x0000008000e07802 */ /* 0x000fe20000000f00 */
[----:B------:R-:W3:Y:S01]  /*0050*/  S2R R226, SR_CTAID.Y ;  /* 0x0000000000e27919 */ /* 0x000ee20000002600 */
[----:B------:R-:W4:Y:S05]  /*0060*/  S2R R225, SR_CTAID.Z ;  /* 0x0000000000e17919 */ /* 0x000f2a0000002700 */
[----:B-1234-:R-:W-:Y:S05]  /*0070*/  CALL.REL.NOINC `($_ZN5flash24flash_fwd_splitkv_kernelI23Flash_fwd_kernel_traitsILi128ELi64ELi128ELi4ELb0ELb0EN7cutlass6half_tE19Flash_kernel_traitsILi128ELi64ELi128ELi4ES3_EELb0ELb1ELb0ELb0ELb0ELb1ELb0ELb1EEEvNS_16Flash_fwd_paramsE$_ZN5flash30compute_attn_1rowblock_splitkvI23Flash_fwd_kernel_traitsILi128ELi64ELi128ELi4ELb0ELb0EN7cutlass6half_tE19Flash_kernel_traitsILi128ELi64ELi128ELi4ES3_EELb0ELb1ELb0ELb0ELb0ELb1ELb0ELb1ENS_16Flash_fwd_paramsEEEvRKT8_iiiii) ;  /* 0x0000000000087944 */ /* 0x01efea0003c00000 */
[----:B------:R-:W-:Y:S05]  /*0080*/  BSYNC.RECONVERGENT B4 ;  /* 0x0000000000047941 */ /* 0x000fea0003800200 */
.L_x_2622:
[----:B------:R-:W-:Y:S05]  /*0090*/  EXIT ;  /* 0x000000000000794d */ /* 0x000fea0003800000 */
        .type           $_ZN5flash24flash_fwd_splitkv_kernelI23Flash_fwd_kernel_traitsILi128ELi64ELi128ELi4ELb0ELb0EN7cutlass6half_tE19Flash_kernel_traitsILi128ELi64ELi128ELi4ES3_EELb0ELb1ELb0ELb0ELb0ELb1ELb0ELb1EEEvNS_16Flash_fwd_paramsE$_ZN5flash30compute_attn_1rowblock_splitkvI23Flash_fwd_kernel_traitsILi128ELi64ELi128ELi4ELb0ELb0EN7cutlass6half_tE19Flash_kernel_traitsILi128ELi64ELi128ELi4ES3_EELb0ELb1ELb0ELb0ELb0ELb1ELb0ELb1ENS_16Flash_fwd_paramsEEEvRKT8_iiiii,@function
        .size           $_ZN5flash24flash_fwd_splitkv_kernelI23Flash_fwd_kernel_traitsILi128ELi64ELi128ELi4ELb0ELb0EN7cutlass6half_tE19Flash_kernel_traitsILi128ELi64ELi128ELi4ES3_EELb0ELb1ELb0ELb0ELb0ELb1ELb0ELb1EEEvNS_16Flash_fwd_paramsE$_ZN5flash30compute_attn_1rowblock_splitkvI23Flash_fwd_kernel_traitsILi128ELi64ELi128ELi4ELb0ELb0EN7cutlass6half_tE19Flash_kernel_traitsILi128ELi64ELi128ELi4ES3_EELb0ELb1ELb0ELb0ELb0ELb1ELb0ELb1ENS_16Flash_fwd_paramsEEEvRKT8_iiiii,(.L_x_14909 - $_ZN5flash24flash_fwd_splitkv_kernelI23Flash_fwd_kernel_traitsILi128ELi64ELi128ELi4ELb0ELb0EN7cutlass6half_tE19Flash_kernel_traitsILi128ELi64ELi128ELi4ES3_EELb0ELb1ELb0ELb0ELb0ELb1ELb0ELb1EEEvNS_16Flash_fwd_paramsE$_ZN5flash30compute_attn_1rowblock_splitkvI23Flash_fwd_kernel_traitsILi128ELi64ELi128ELi4ELb0ELb0EN7cutlass6half_tE19Flash_kernel_traitsILi128ELi64ELi128ELi4ES3_EELb0ELb1ELb0ELb0ELb0ELb1ELb0ELb1ENS_16Flash_fwd_paramsEEEvRKT8_iiiii)
$_ZN5flash24flash_fwd_splitkv_kernelI23Flash_fwd_kernel_traitsILi128ELi64ELi128ELi4ELb0ELb0EN7cutlass6half_tE19Flash_kernel_traitsILi128ELi64ELi128ELi4ES3_EELb0ELb1ELb0ELb0ELb0ELb1ELb0ELb1EEEvNS_16Flash_fwd_paramsE$_ZN5flash30compute_attn_1rowblock_splitkvI23Flash_fwd_kernel_traitsILi128ELi64ELi128ELi4ELb0ELb0EN7cutlass6half_tE19Flash_kernel_traitsILi128ELi64ELi128ELi4ES3_EELb0ELb1ELb0ELb0ELb0ELb1ELb0ELb1ENS_16Flash_fwd_paramsEEEvRKT8_iiiii:
        /* <DEDUP_REMOVED lines=38> */
.L_x_2624:
[----:B------:R-:W-:Y:S05]  /*0300*/  BSYNC.RECONVERGENT B0 ;  /* 0x0000000000007941 */ /* 0x000fea0003800200 */
.L_x_2623:
[----:B------:R-:W-:Y:S04]  /*0310*/  BSSY.RECONVERGENT B0, `(.L_x_2625) ;  /* 0x0000007000007945 */ /* 0x000fe80003800200 */
[----:B------:R-:W-:Y:S05]  /*0320*/  @!P3 BRA `(.L_x_2626) ;  /* 0x000000000014b947 */ /* 0x000fea0003800000 */
[----:B-----5:R-:W3:Y:S02]  /*0330*/  LD.E.U8 R2, desc[UR6][R132.64+0x1b2] ;  /* 0x0001b20684027980 */ /* 0x020ee4000c101100 */
[----:B---3--:R-:W-:-:S13]  /*0340*/  ISETP.NE.AND P1, PT, R2, RZ, PT ;  /* 0x000000ff0200720c */ /* 0x008fda0003f25270 */
[----:B------:R-:W3:Y:S02]  /*0350*/  @P1 LD.E R9, desc[UR6][R10.64+0x4] ;  /* 0x000004060a091980 */ /* 0x000ee4000c101900 */
[----:B---3--:R-:W-:-:S06]  /*0360*/  @P1 IADD3 R2, PT, PT, R9, -R14, RZ ;  /* 0x8000000e09021210 */ /* 0x008fcc0007ffe0ff */
[----:B------:R3:W5:Y:S02]  /*0370*/  @!P1 LD.E R2, desc[UR6][R10.64] ;  /* 0x000000060a029980 */ /* 0x000764000c101900 */
.L_x_2626:
[----:B------:R-:W-:Y:S05]  /*0380*/  BSYNC.RECONVERGENT B0 ;  /* 0x0000000000007941 */ /* 0x000fea0003800200 */
.L_x_2625:
        /* <DEDUP_REMOVED lines=9> */
.L_x_2628:
[----:B------:R-:W4:Y:S01]  /*0420*/  LD.E.64 R4, desc[UR6][R132.64+0x108] ;  /* 0x0001080684047980 */ /* 0x000f22000c101b00 */
[----:B------:R-:W-:Y:S01]  /*0430*/  BSSY.RECONVERGENT B0, `(.L_x_2630) ;  /* 0x0000006000007945 */ /* 0x000fe20003800200 */
[----:B------:R-:W-:Y:S01]  /*0440*/  IMAD.MOV.U32 R2, RZ, RZ, RZ ;  /* 0x000000ffff027224 */ /* 0x000fe200078e00ff */
[----:B----4-:R-:W-:-:S04]  /*0450*/  ISETP.NE.U32.AND P0, PT, R4, RZ, PT ;  /* 0x000000ff0400720c */ /* 0x010fc80003f05070 */
[----:B------:R-:W-:-:S13]  /*0460*/  ISETP.NE.AND.EX P0, PT, R5, RZ, PT, P0 ;  /* 0x000000ff0500720c */ /* 0x000fda0003f05300 */
[----:B------:R-:W-:Y:S05]  /*0470*/  @!P0 BRA `(.L_x_2631) ;  /* 0x0000000000048947 */ /* 0x000fea0003800000 */
[----:B------:R4:W5:Y:S02]  /*0480*/  LD.E R2, desc[UR6][R132.64+0xbc] ;  /* 0x0000bc0684027980 */ /* 0x000964000c101900 */
.L_x_2631:
[----:B------:R-:W-:Y:S05]  /*0490*/  BSYNC.RECONVERGENT B0 ;  /* 0x0000000000007941 */ /* 0x000fea0003800200 */
.L_x_2630:
[----:B-----5:R-:W-:Y:S02]  /*04a0*/  IADD3 R65, PT, PT, R73, R2, RZ ;  /* 0x0000000249417210 */ /* 0x020fe40007ffe0ff */
.L_x_2629:
[----:B------:R-:W-:Y:S05]  /*04b0*/  BSYNC.RECONVERGENT B1 ;  /* 0x0000000000017941 */ /* 0x000fea0003800200 */
.L_x_2627:
[----:B------:R-:W-:Y:S01]  /*04c0*/  IMAD.SHL.U32 R77, R227, 0x40, RZ ;  /* 0x00000040e34d7824 */ /* 0x000fe200078e00ff */
[----:B------:R-:W-:Y:S01]  /*04d0*/  MOV R4, R224 ;  /* 0x000000e000047202 */ /* 0x000fe20000000f00 */
[----:B------:R-:W-:-:S03]  /*04e0*/  IMAD.MOV.U32 R5, RZ, RZ, 0x0 ;  /* 0x00000000ff057424 */ /* 0x000fc600078e00ff */
[----:B------:R-:W-:-:S13]  /*04f0*/  ISETP.GT.AND P0, PT, R228, R77, PT ;  /* 0x0000004de400720c */ /* 0x000fda0003f04270 */
[----:B-1234-:R-:W-:Y:S05]  /*0500*/  @!P0 RET.REL.NODEC R4 `(_ZN5flash24flash_fwd_splitkv_kernelI23Flash_fwd_kernel_traitsILi128ELi64ELi128ELi4ELb0ELb0EN7cutlass6half_tE19Flash_kernel_traitsILi128ELi64ELi128ELi4ES3_EELb0ELb1ELb0ELb0ELb0ELb1ELb0ELb1EEEvNS_16Flash_fwd_paramsE) ;  /* 0xfffffff804bc8950 */ /* 0x01efea0003c3ffff */
        /* <DEDUP_REMOVED lines=75> */
.L_x_2634:
[----:B------:R-:W-:Y:S05]  /*09c0*/  BSYNC.RECONVERGENT B0 ;  /* 0x0000000000007941 */ /* 0x000fea0003800200 */
.L_x_2633:
        /* <DEDUP_REMOVED lines=17> */
.L_x_2636:
[----:B------:R-:W-:Y:S05]  /*0ae0*/  BSYNC.RECONVERGENT B0 ;  /* 0x0000000000007941 */ /* 0x000fea0003800200 */
.L_x_2635:
        /* <DEDUP_REMOVED lines=20> */
.L_x_2638:
[----:B------:R-:W-:Y:S05]  /*0c30*/  BSYNC.RECONVERGENT B0 ;  /* 0x0000000000007941 */ /* 0x000fea0003800200 */
.L_x_2637:
        /* <DEDUP_REMOVED lines=24> */
.L_x_2640:
[----:B------:R-:W-:Y:S05]  /*0dc0*/  BSYNC.RECONVERGENT B0 ;  /* 0x0000000000007941 */ /* 0x000fea0003800200 */
.L_x_2639:
[----:B------:R-:W-:Y:S01]  /*0dd0*/  MOV R225, 0x0 ;  /* 0x0000000000e17802 */ /* 0x000fe20000000f00 */
[----:B------:R-:W-:Y:S04]  /*0de0*/  @!P5 ST.E desc[UR6][R16.64], R4 ;  /* 0x000000041000d985 */ /* 0x000fe8000c101906 */
[----:B------:R-:W-:Y:S04]  /*0df0*/  @!P4 ST.E desc[UR6][R16.64+0x40], R2 ;  /* 0x000040021000c985 */ /* 0x000fe8000c101906 */
[----:B------:R1:W-:Y:S02]  /*0e00*/  @!P3 ST.E desc[UR6][R16.64+0x80], R0 ;  /* 0x000080001000b985 */ /* 0x0003e4000c101906 */
[----:B-1----:R-:W-:Y:S05]  /*0e10*/  @P6 RET.REL.NODEC R224 `(_ZN5flash24flash_fwd_splitkv_kernelI23Flash_fwd_kernel_traitsILi128ELi64ELi128ELi4ELb0ELb0EN7cutlass6half_tE19Flash_kernel_traitsILi128ELi64ELi128ELi4ES3_EELb0ELb1ELb0ELb0ELb0ELb1ELb0ELb1EEEvNS_16Flash_fwd_paramsE) ;  /* 0xfffffff0e0786950 */ /* 0x002fea0003c3ffff */
[----:B------:R-:W-:Y:S02]  /*0e20*/  MOV R3, 0x7f800000 ;  /* 0x7f80000000037802 */ /* 0x000fe40000000f00 */
[----:B------:R-:W-:-:S03]  /*0e30*/  MOV R225, 0x0 ;  /* 0x0000000000e17802 */ /* 0x000fc60000000f00 */
[----:B------:R1:W-:Y:S02]  /*0e40*/  ST.E desc[UR6][R16.64+0xc0], R3 ;  /* 0x0000c00310007985 */ /* 0x0003e4000c101906 */
[----:B-1----:R-:W-:Y:S05]  /*0e50*/  RET.REL.NODEC R224 `(_ZN5flash24flash_fwd_splitkv_kernelI23Flash_fwd_kernel_traitsILi128ELi64ELi128ELi4ELb0ELb0EN7cutlass6half_tE19Flash_kernel_traitsILi128ELi64ELi128ELi4ES3_EELb0ELb1ELb0ELb0ELb0ELb1ELb0ELb1EEEvNS_16Flash_fwd_paramsE) ;  /* 0xfffffff0e0687950 */ /* 0x002fea0003c3ffff */
.L_x_2632:
        /* <DEDUP_REMOVED lines=103> */
.L_x_2642:
        /* <DEDUP_REMOVED lines=81> */
.L_x_2643:
[----:B------:R-:W-:Y:S05]  /*19e0*/  BSYNC.RECONVERGENT B0 ;  /* 0x0000000000007941 */ /* 0x000fea0003800200 */
.L_x_2641:
        /* <DEDUP_REMOVED lines=207> */
.L_x_2745:
        /* <DEDUP_REMOVED lines=19> */
.L_x_2646:
[----:B------:R-:W-:Y:S05]  /*2810*/  BSYNC.RECONVERGENT B0 ;  /* 0x0000000000007941 */ /* 0x000fea0003800200 */
.L_x_2645:
        /* <DEDUP_REMOVED lines=12> */
.L_x_2648:
[----:B------:R-:W-:Y:S05]  /*28e0*/  BSYNC.RECONVERGENT B0 ;  /* 0x0000000000007941 */ /* 0x000fea0003800200 */
.L_x_2647:
        /* <DEDUP_REMOVED lines=12> */
.L_x_2650:
[----:B------:R-:W-:Y:S05]  /*29b0*/  BSYNC.RECONVERGENT B0 ;  /* 0x0000000000007941 */ /* 0x000fea0003800200 */
.L_x_2649:
        /* <DEDUP_REMOVED lines=8> */
[----:B--23--:R-:W-:Y:S02]  /*2a40*/  IMAD R2, R123, 0x60, RZ ;  /* 0x000000607b027824 */ /* 0x00cfe400078e02ff */
[----:B------:R-:W-:Y:S03]  /*2a50*/  IMAD.WIDE.U32 R18, R218, 0x60, R86 ;  /* 0x00000060da127825 */ /* 0x000fe600078e0056 */
[----:B------:R-:W-:Y:S01]  /*2a60*/  IADD3 R25, PT, PT, R25, R2, RZ ;  /* 0x0000000219197210 */ /* 0x000fe20007ffe0ff */
[----:B------:R-:W-:Y:S04]  /*2a70*/  IMAD R2, R219, 0x60, RZ ;  /* 0x00000060db027824 */ /* 0x000fe800078e02ff */
[----:B-1----:R-:W2:Y:S01]  /*2a80*/  @!P2 LD.E.128 R20, desc[UR6][R24.64] ;  /* 0x000000061814a980 */ /* 0x002ea2000c101d00 */
[----:B------:R-:W-:Y:S05]  /*2a90*/  IADD3 R19, PT, PT, R19, R2, RZ ;  /* 0x0000000213137210 */ /* 0x000fea0007ffe0ff */
[----:B--2---:R4:W-:Y:S04]  /*2aa0*/  @!P2 ST.E.128 desc[UR6][R18.64], R20 ;  /* 0x000000141200a985 */ /* 0x0049e8000c101d06 */
[----:B------:R-:W2:Y:S04]  /*2ab0*/  @!P1 LD.E.128 R4, desc[UR6][R24.64+0x80] ;  /* 0x0000800618049980 */ /* 0x000ea8000c101d00 */
[----:B--2---:R4:W-:Y:S02]  /*2ac0*/  @!P1 ST.E.128 desc[UR6][R18.64+0x80], R4 ;  /* 0x0000800412009985 */ /* 0x0049e4000c101d06 */
.L_x_2652:
[----:B------:R-:W-:Y:S05]  /*2ad0*/  BSYNC.RECONVERGENT B0 ;  /* 0x0000000000007941 */ /* 0x000fea0003800200 */
.L_x_2651:
[----:B------:R-:W-:Y:S04]  /*2ae0*/  BSSY.RECONVERGENT B0, `(.L_x_2653) ;  /* 0x000000c000007945 */ /* 0x000fe80003800200 */
[----:B------:R-:W-:Y:S05]  /*2af0*/  @P5 BRA `(.L_x_2654) ;  /* 0x0000000000285947 */ /* 0x000fea0003800000 */
[----:B------:R-:W-:Y:S02]  /*2b00*/  ISETP.GE.AND P2, PT, R14, R229, PT ;  /* 0x000000e50e00720c */ /* 0x000fe40003f46270 */
[C---:B----4-:R-:W-:Y:S04]  /*2b10*/  LEA R18, P1, R122.reuse, R78, 0x7 ;  /* 0x0000004e7a127211 */ /* 0x050fe800078238ff */
[----:B------:R-:W-:Y:S02]  /*2b20*/  LEA.HI.X R19, R122, R79, R123, 0x7, P1 ;  /* 0x0000004f7a137211 */ /* 0x000fe400008f3c7b */
[C---:B--23--:R-:W-:Y:S04]  /*2b30*/  LEA R2, P1, R218.reuse, R86, 0x7 ;  /* 0x00000056da027211 */ /* 0x04cfe800078238ff */
[----:B------:R-:W-:Y:S01]  /*2b40*/  LEA.HI.X R3, R218, R87, R219, 0x7, P1 ;  /* 0x00000057da037211 */ /* 0x000fe200008f3cdb */
[----:B-1----:R-:W2:Y:S01]  /*2b50*/  @!P2 LD.E.128 R20, desc[UR6][R18.64] ;  /* 0x000000061214a980 */ /* 0x002ea2000c101d00 */
[----:B------:R-:W-:Y:S03]  /*2b60*/  ISETP.GE.AND P1, PT, R9, R229, PT ;  /* 0x000000e50900720c */ /* 0x000fe60003f26270 */
[----:B--2---:R1:W-:Y:S10]  /*2b70*/  @!P2 ST.E.128 desc[UR6][R2.64], R20 ;  /* 0x000000140200a985 */ /* 0x0043f4000c101d06 */
[----:B------:R-:W2:Y:S04]  /*2b80*/  @!P1 LD.E.128 R4, desc[UR6][R18.64+0x80] ;  /* 0x0000800612049980 */ /* 0x000ea8000c101d00 */
[----:B--2---:R1:W-:Y:S02]  /*2b90*/  @!P1 ST.E.128 desc[UR6][R2.64+0x80], R4 ;  /* 0x0000800402009985 */ /* 0x0043e4000c101d06 */
.L_x_2654:
[----:B------:R-:W-:Y:S05]  /*2ba0*/  BSYNC.RECONVERGENT B0 ;  /* 0x0000000000007941 */ /* 0x000fea0003800200 */
.L_x_2653:
[C---:B------:R-:W-:Y:S01]  /*2bb0*/  ISETP.GE.AND P4, PT, R110.reuse, R97, PT ;  /* 0x000000616e00720c */ /* 0x040fe20003f86270 */
[----:B------:R-:W-:Y:S03]  /*2bc0*/  BSSY.RECONVERGENT B0, `(.L_x_2655) ;  /* 0x0000011000007945 */ /* 0x000fe60003800200 */
[----:B------:R-:W-:Y:S11]  /*2bd0*/  ISETP.GE.AND P4, PT, R110, R99, !P4 ;  /* 0x000000636e00720c */ /* 0x000ff60006786270 */
[----:B------:R-:W-:Y:S02]  /*2be0*/  @!UPT UIADD3 URZ, UPT, UPT, URZ, URZ, URZ ;  /* 0x000000fffffff290 */ /* 0x000fe4000fffe0ff */
[----:B------:R-:W-:Y:S05]  /*2bf0*/  @!P4 BRA `(.L_x_2656) ;  /* 0x000000000034c947 */ /* 0x000fea0003800000 */
[-C--:B------:R-:W-:Y:S01]  /*2c00*/  ISETP.GE.AND P1, PT, R14, R229.reuse, PT ;  /* 0x000000e50e00720c */ /* 0x080fe20003f26270 */
[----:B------:R-:W-:Y:S04]  /*2c10*/  IMAD.WIDE.U32 R24, R122, 0xa0, R78 ;  /* 0x000000a07a187825 */ /* 0x000fe800078e004e */
[----:B-123--:R-:W-:Y:S02]  /*2c20*/  IMAD R2, R123, 0xa0, RZ ;  /* 0x000000a07b027824 */ /* 0x00efe400078e02ff */
[----:B----4-:R-:W-:Y:S03]  /*2c30*/  IMAD.WIDE.U32 R18, R218, 0xa0, R86 ;  /* 0x000000a0da127825 */ /* 0x010fe600078e0056 */
        /* <DEDUP_REMOVED lines=9> */
.L_x_2656:
[----:B------:R-:W-:Y:S05]  /*2cd0*/  BSYNC.RECONVERGENT B0 ;  /* 0x0000000000007941 */ /* 0x000fea0003800200 */
.L_x_2655:
        /* <DEDUP_REMOVED lines=18> */
.L_x_2658:
[----:B------:R-:W-:Y:S05]  /*2e00*/  BSYNC.RECONVERGENT B0 ;  /* 0x0000000000007941 */ /* 0x000fea0003800200 */
.L_x_2657:
        /* <DEDUP_REMOVED lines=18> */
.L_x_2660:
[----:B------:R-:W-:Y:S05]  /*2f30*/  BSYNC.RECONVERGENT B0 ;  /* 0x0000000000007941 */ /* 0x000fea0003800200 */
.L_x_2659:
[----:B-123--:R-:W2:Y:S01]  /*2f40*/  LD.E R2, desc[UR6][R132.64+0x130] ;  /* 0x0001300684027980 */ /* 0x00eea2000c101900 */
[----:B------:R-:W-:Y:S01]  /*2f50*/  UMOV UR4, URZ ;  /* 0x000000ff00047c82 */ /* 0x000fe20008000000 */
[----:B------:R-:W-:Y:S01]  /*2f60*/  BSSY.RECONVERGENT B2, `(.L_x_2661) ;  /* 0x0000a4f000027945 */ /* 0x000fe20003800200 */
[----:B------:R-:W-:Y:S01]  /*2f70*/  IADD3 R3, P1, PT, RZ, -UR4, RZ ;  /* 0x80000004ff037c10 */ /* 0x000fe2000ff3e0ff */
[----:B------:R-:W-:Y:S01]  /*2f80*/  IMAD.MOV.U32 R116, RZ, RZ, R98 ;  /* 0x000000ffff747224 */ /* 0x000fe200078e0062 */
[----:B------:R-:W3:Y:S01]  /*2f90*/  LD.E R13, desc[UR6][R132.64+0xd0] ;  /* 0x0000d006840d7980 */ /* 0x000ee2000c101900 */
[----:B------:R-:W-:Y:S02]  /*2fa0*/  VIADD R96, R96, 0xffffffff ;  /* 0xffffffff60607836 */ /* 0x000fe40000000000 */
        /* <DEDUP_REMOVED lines=19> */
.L_x_2664:
[----:B------:R-:W-:Y:S05]  /*30e0*/  BSYNC.RECONVERGENT B0 ;  /* 0x0000000000007941 */ /* 0x000fea0003800200 */
.L_x_2663:
[----:B------:R-:W-:Y:S01]  /*30f0*/  ISETP.NE.AND P0, PT, R53, RZ, PT ;  /* 0x000000ff3500720c */ /* 0x000fe20003f05270 */
[----:B------:R-:W-:Y:S11]  /*3100*/  BSSY.RECONVERGENT B0, `(.L_x_2665) ;  /* 0x000000f000007945 */ /* 0x000ff60003800200 */
[----:B------:R-:W-:Y:S01]  /*3110*/  @!UPT UIADD3 URZ, UPT, UPT, URZ, URZ, URZ ;  /* 0x000000fffffff290 */ /* 0x000fe2000fffe0ff */
[----:B------:R-:W-:Y:S05]  /*3120*/  @!P0 BRA `(.L_x_2666) ;  /* 0x0000000000308947 */ /* 0x000fea0003800000 */
        /* <DEDUP_REMOVED lines=12> */
.L_x_2666:
[----:B------:R-:W-:Y:S05]  /*31f0*/  BSYNC.RECONVERGENT B0 ;  /* 0x0000000000007941 */ /* 0x000fea0003800200 */
.L_x_2665:
[----:B------:R-:W-:Y:S01]  /*3200*/  ISETP.NE.AND P0, PT, R0, RZ, PT ;  /* 0x000000ff0000720c */ /* 0x000fe20003f05270 */
[----:B------:R-:W-:Y:S11]  /*3210*/  BSSY.RECONVERGENT B0, `(.L_x_2667) ;  /* 0x000000d000007945 */ /* 0x000ff60003800200 */
[----:B------:R-:W-:Y:S01]  /*3220*/  @!UPT UIADD3 URZ, UPT, UPT, URZ, URZ, URZ ;  /* 0x000000fffffff290 */ /* 0x000fe2000fffe0ff */
[----:B------:R-:W-:Y:S05]  /*3230*/  @P0 BRA `(.L_x_2668) ;  /* 0x0000000000280947 */ /* 0x000fea0003800000 */
[----:B------:R-:W-:Y:S02]  /*3240*/  ISETP.GE.AND P1, PT, R14, R229, PT ;  /* 0x000000e50e00720c */ /* 0x000fe40003f26270 */
[C---:B----4-:R-:W-:Y:S04]  /*3250*/  LEA R18, P0, R124.reuse, R10, 0x6 ;  /* 0x0000000a7c127211 */ /* 0x050fe800078030ff */
        /* <DEDUP_REMOVED lines=8> */
.L_x_2668:
[----:B------:R-:W-:Y:S05]  /*32e0*/  BSYNC.RECONVERGENT B0 ;  /* 0x0000000000007941 */ /* 0x000fea0003800200 */
.L_x_2667:
[----:B------:R-:W-:Y:S04]  /*32f0*/  BSSY.RECONVERGENT B0, `(.L_x_2669) ;  /* 0x000000e000007945 */ /* 0x000fe80003800200 */
[----:B------:R-:W-:Y:S05]  /*3300*/  @P6 BRA `(.L_x_2670) ;  /* 0x0000000000306947 */ /* 0x000fea0003800000 */
        /* <DEDUP_REMOVED lines=12> */
.L_x_2670:
[----:B------:R-:W-:Y:S05]  /*33d0*/  BSYNC.RECONVERGENT B0 ;  /* 0x0000000000007941 */ /* 0x000fea0003800200 */
.L_x_2669:
        /* <DEDUP_REMOVED lines=12> */
.L_x_2672:
[----:B------:R-:W-:Y:S05]  /*34a0*/  BSYNC.RECONVERGENT B0 ;  /* 0x0000000000007941 */ /* 0x000fea0003800200 */
.L_x_2671:
        /* <DEDUP_REMOVED lines=14> */
.L_x_2674:
[----:B------:R-:W-:Y:S05]  /*3590*/  BSYNC.RECONVERGENT B0 ;  /* 0x0000000000007941 */ /* 0x000fea0003800200 */
.L_x_2673:
        /* <DEDUP_REMOVED lines=14> */
.L_x_2676:
[----:B------:R-:W-:Y:S05]  /*3680*/  BSYNC.RECONVERGENT B0 ;  /* 0x0000000000007941 */ /* 0x000fea0003800200 */
.L_x_2675:
        /* <DEDUP_REMOVED lines=16> */
.L_x_2662:
        /* <DEDUP_REMOVED lines=64> */
.L_x_2682:
[----:B------:R-:W-:Y:S05]  /*3b90*/  BSYNC.RECONVERGENT B0 ;  /* 0x0000000000007941 */ /* 0x000fea0003800200 */
.L_x_2681:
        /* <DEDUP_REMOVED lines=53> */
.L_x_2680:
[----:B------:R-:W-:Y:S05]  /*3ef0*/  BSYNC.RECONVERGENT B1 ;  /* 0x0000000000017941 */ /* 0x000fea0003800200 */
.L_x_2679:
        /* <DEDUP_REMOVED lines=67> */
.L_x_2686:
[----:B------:R-:W-:Y:S05]  /*4330*/  BSYNC.RECONVERGENT B0 ;  /* 0x0000000000007941 */ /* 0x000fea0003800200 */
.L_x_2685:
        /* <DEDUP_REMOVED lines=53> */
.L_x_2684:
[----:B------:R-:W-:Y:S05]  /*4690*/  BSYNC.RECONVERGENT B1 ;  /* 0x0000000000017941 */ /* 0x000fea0003800200 */
.L_x_2683:
[----:B------:R-:W-:Y:S01]  /*46a0*/  ISETP.NE.AND P0, PT, R111, RZ, PT ;  /* 0x000000ff6f00720c */ /* 0x000fe20003f05270 */
[----:B------:R-:W-:Y:S11]  /*46b0*/  BSSY.RECONVERGENT B1, `(.L_x_2687) ;  /* 0x0000075000017945 */ /* 0x000ff60003800200 */
[----:B------:R-:W-:Y:S01]  /*46c0*/  @!UPT UIADD3 URZ, UPT, UPT, URZ, URZ, URZ ;  /* 0x000000fffffff290 */ /* 0x000fe2000fffe0ff */
[----:B------:R-:W-:Y:S05]  /*46d0*/  @!P0 BRA `(.L_x_2688) ;  /* 0x0000000400c88947 */ /* 0x000fea0003800000 */
        /* <DEDUP_REMOVED lines=62> */
.L_x_2690:
[----:B------:R-:W-:Y:S05]  /*4ac0*/  BSYNC.RECONVERGENT B0 ;  /* 0x0000000000007941 */ /* 0x000fea0003800200 */
.L_x_2689:
        /* <DEDUP_REMOVED lines=51> */
.L_x_2688:
[----:B------:R-:W-:Y:S05]  /*4e00*/  BSYNC.RECONVERGENT B1 ;  /* 0x0000000000017941 */ /* 0x000fea0003800200 */
.L_x_2687:
        /* <DEDUP_REMOVED lines=66> */
.L_x_2694:
[----:B------:R-:W-:Y:S05]  /*5230*/  BSYNC.RECONVERGENT B0 ;  /* 0x0000000000007941 */ /* 0x000fea0003800200 */
.L_x_2693:
        /* <DEDUP_REMOVED lines=51> */
.L_x_2692:
[----:B------:R-:W-:Y:S05]  /*5570*/  BSYNC.RECONVERGENT B1 ;  /* 0x0000000000017941 */ /* 0x000fea0003800200 */
.L_x_2691:
[----:B------:R-:W-:Y:S04]  /*5580*/  BSSY.RECONVERGENT B1, `(.L_x_2695) ;  /* 0x0000072000017945 */ /* 0x000fe80003800200 */
[----:B------:R-:W-:Y:S05]  /*5590*/  @P5 BRA `(.L_x_2696) ;  /* 0x0000000400c05947 */ /* 0x000fea0003800000 */
        /* <DEDUP_REMOVED lines=60> */
.L_x_2698:
[----:B------:R-:W-:Y:S05]  /*5960*/  BSYNC.RECONVERGENT B0 ;  /* 0x0000000000007941 */ /* 0x000fea0003800200 */
.L_x_2697:
        /* <DEDUP_REMOVED lines=51> */
.L_x_2696:
[----:B------:R-:W-:Y:S05]  /*5ca0*/  BSYNC.RECONVERGENT B1 ;  /* 0x0000000000017941 */ /* 0x000fea0003800200 */
.L_x_2695:
        /* <DEDUP_REMOVED lines=66> */
.L_x_2702:
[----:B------:R-:W-:Y:S05]  /*60d0*/  BSYNC.RECONVERGENT B0 ;  /* 0x0000000000007941 */ /* 0x000fea0003800200 */
.L_x_2701:
        /* <DEDUP_REMOVED lines=51> */
.L_x_2700:
[----:B------:R-:W-:Y:S05]  /*6410*/  BSYNC.RECONVERGENT B1 ;  /* 0x0000000000017941 */ /* 0x000fea0003800200 */
.L_x_2699:
        /* <DEDUP_REMOVED lines=64> */
.L_x_2706:
[----:B------:R-:W-:Y:S05]  /*6820*/  BSYNC.RECONVERGENT B0 ;  /* 0x0000000000007941 */ /* 0x000fea0003800200 */
.L_x_2705:
        /* <DEDUP_REMOVED lines=51> */
.L_x_2704:
[----:B------:R-:W-:Y:S05]  /*6b60*/  BSYNC.RECONVERGENT B1 ;  /* 0x0000000000017941 */ /* 0x000fea0003800200 */
.L_x_2703:
        /* <DEDUP_REMOVED lines=64> */
.L_x_2710:
[----:B------:R-:W-:Y:S05]  /*6f70*/  BSYNC.RECONVERGENT B0 ;  /* 0x0000000000007941 */ /* 0x000fea0003800200 */
.L_x_2709:
        /* <DEDUP_REMOVED lines=51> */
.L_x_2708:
[----:B------:R-:W-:Y:S05]  /*72b0*/  BSYNC.RECONVERGENT B1 ;  /* 0x0000000000017941 */ /* 0x000fea0003800200 */
.L_x_2707:
[----:B------:R-:W3:Y:S02]  /*72c0*/  LD.E R3, desc[UR6][R132.64+0xd0] ;  /* 0x0000d00684037980 */ /* 0x000ee4000c101900 */
[----:B---3--:R-:W-:Y:S05]  /*72d0*/  IMAD.U32 R3, R3, -0x40, RZ ;  /* 0xffffffc003037824 */ /* 0x008fea00078e00ff */
[C---:B------:R-:W-:Y:S02]  /*72e0*/  LEA R16, P1, R3.reuse, R16, 0x1 ;  /* 0x0000001003107211 */ /* 0x040fe400078208ff */
[C---:B------:R-:W-:Y:S02]  /*72f0*/  LEA R54, P0, R3.reuse, R54, 0x1 ;  /* 0x0000003603367211 */ /* 0x040fe400078008ff */
[C---:B------:R-:W-:Y:S02]  /*7300*/  LEA.HI.X.SX32 R17, R3.reuse, R17, 0x1, P1 ;  /* 0x0000001103117211 */ /* 0x040fe400008f0eff */
[----:B------:R-:W-:Y:S01]  /*7310*/  LEA.HI.X.SX32 R55, R3, R55, 0x1, P0 ;  /* 0x0000003703377211 */ /* 0x000fe200000f0eff */
[----:B------:R-:W-:Y:S05]  /*7320*/  BRA `(.L_x_2677) ;  /* 0x0000006000487947 */ /* 0x000fea0003800000 */
.L_x_2678:
        /* <DEDUP_REMOVED lines=99> */
.L_x_2714:
[----:B------:R-:W-:Y:S05]  /*7960*/  BSYNC.RECONVERGENT B0 ;  /* 0x0000000000007941 */ /* 0x000fea0003800200 */
.L_x_2713:
        /* <DEDUP_REMOVED lines=92> */
.L_x_2712:
[----:B------:R-:W-:Y:S05]  /*7f30*/  BSYNC.RECONVERGENT B1 ;  /* 0x0000000000017941 */ /* 0x000fea0003800200 */
.L_x_2711:
        /* <DEDUP_REMOVED lines=101> */
.L_x_2718:
[----:B------:R-:W-:Y:S05]  /*8590*/  BSYNC.RECONVERGENT B0 ;  /* 0x0000000000007941 */ /* 0x000fea0003800200 */
.L_x_2717:
        /* <DEDUP_REMOVED lines=92> */
.L_x_2716:
[----:B------:R-:W-:Y:S05]  /*8b60*/  BSYNC.RECONVERGENT B1 ;  /* 0x0000000000017941 */ /* 0x000fea0003800200 */
.L_x_2715:
[----:B------:R-:W-:Y:S01]  /*8b70*/  ISETP.NE.AND P0, PT, R111, RZ, PT ;  /* 0x000000ff6f00720c */ /* 0x000fe20003f05270 */
[----:B------:R-:W-:Y:S11]  /*8b80*/  BSSY.RECONVERGENT B1, `(.L_x_2719) ;  /* 0x00000c0000017945 */ /* 0x000ff60003800200 */
[----:B------:R-:W-:Y:S01]  /*8b90*/  @!UPT UIADD3 URZ, UPT, UPT, URZ, URZ, URZ ;  /* 0x000000fffffff290 */ /* 0x000fe2000fffe0ff */
[----:B------:R-:W-:Y:S05]  /*8ba0*/  @!P0 BRA `(.L_x_2720) ;  /* 0x0000000800f48947 */ /* 0x000fea0003800000 */
        /* <DEDUP_REMOVED lines=96> */
.L_x_2722:
[----:B------:R-:W-:Y:S05]  /*91b0*/  BSYNC.RECONVERGENT B0 ;  /* 0x0000000000007941 */ /* 0x000fea0003800200 */
.L_x_2721:
        /* <DEDUP_REMOVED lines=92> */
.L_x_2720:
[----:B------:R-:W-:Y:S05]  /*9780*/  BSYNC.RECONVERGENT B1 ;  /* 0x0000000000017941 */ /* 0x000fea0003800200 */
.L_x_2719:
        /* <DEDUP_REMOVED lines=100> */
.L_x_2726:
[----:B------:R-:W-:Y:S05]  /*9dd0*/  BSYNC.RECONVERGENT B0 ;  /* 0x0000000000007941 */ /* 0x000fea0003800200 */
.L_x_2725:
        /* <DEDUP_REMOVED lines=92> */
.L_x_2724:
[----:B------:R-:W-:Y:S05]  /*a3a0*/  BSYNC.RECONVERGENT B1 ;  /* 0x0000000000017941 */ /* 0x000fea0003800200 */
.L_x_2723:
[----:B------:R-:W-:Y:S04]  /*a3b0*/  BSSY.RECONVERGENT B1, `(.L_x_2727) ;  /* 0x00000bf000017945 */ /* 0x000fe80003800200 */
[----:B------:R-:W-:Y:S05]  /*a3c0*/  @P5 BRA `(.L_x_2728) ;  /* 0x0000000800f45947 */ /* 0x000fea0003800000 */
        /* <DEDUP_REMOVED lines=96> */
.L_x_2730:
[----:B------:R-:W-:Y:S05]  /*a9d0*/  BSYNC.RECONVERGENT B0 ;  /* 0x0000000000007941 */ /* 0x000fea0003800200 */
.L_x_2729:
        /* <DEDUP_REMOVED lines=92> */
.L_x_2728:
[----:B------:R-:W-:Y:S05]  /*afa0*/  BSYNC.RECONVERGENT B1 ;  /* 0x0000000000017941 */ /* 0x000fea0003800200 */
.L_x_2727:
        /* <DEDUP_REMOVED lines=100> */
.L_x_2734:
[----:B------:R-:W-:Y:S05]  /*b5f0*/  BSYNC.RECONVERGENT B0 ;  /* 0x0000000000007941 */ /* 0x000fea0003800200 */
.L_x_2733:
        /* <DEDUP_REMOVED lines=92> */
.L_x_2732:
[----:B------:R-:W-:Y:S05]  /*bbc0*/  BSYNC.RECONVERGENT B1 ;  /* 0x0000000000017941 */ /* 0x000fea0003800200 */
.L_x_2731:
        /* <DEDUP_REMOVED lines=101> */
.L_x_2738:
[----:B------:R-:W-:Y:S05]  /*c220*/  BSYNC.RECONVERGENT B0 ;  /* 0x0000000000007941 */ /* 0x000fea0003800200 */
.L_x_2737:
        /* <DEDUP_REMOVED lines=90> */
.L_x_2736:
[----:B------:R-:W-:Y:S05]  /*c7d0*/  BSYNC.RECONVERGENT B1 ;  /* 0x0000000000017941 */ /* 0x000fea0003800200 */
.L_x_2735:
        /* <DEDUP_REMOVED lines=101> */
.L_x_2742:
[----:B------:R-:W-:Y:S05]  /*ce30*/  BSYNC.RECONVERGENT B0 ;  /* 0x0000000000007941 */ /* 0x000fea0003800200 */
.L_x_2741:
        /* <DEDUP_REMOVED lines=90> */
.L_x_2740:
[----:B------:R-:W-:Y:S05]  /*d3e0*/  BSYNC.RECONVERGENT B1 ;  /* 0x0000000000017941 */ /* 0x000fea0003800200 */
.L_x_2739:
[----:B------:R-:W3:Y:S02]  /*d3f0*/  LD.E R3, desc[UR6][R132.64+0xd0] ;  /* 0x0000d00684037980 */ /* 0x000ee4000c101900 */
[----:B---3--:R-:W-:Y:S05]  /*d400*/  IMAD.U32 R3, R3, -0x40, RZ ;  /* 0xffffffc003037824 */ /* 0x008fea00078e00ff */
[C---:B------:R-:W-:Y:S02]  /*d410*/  LEA R82, P1, R3.reuse, R82, 0x1 ;  /* 0x0000005203527211 */ /* 0x040fe400078208ff */
[C---:B------:R-:W-:Y:S02]  /*d420*/  LEA R80, P0, R3.reuse, R80, 0x1 ;  /* 0x0000005003507211 */ /* 0x040fe400078008ff */
[C---:B------:R-:W-:Y:S02]  /*d430*/  LEA.HI.X.SX32 R83, R3.reuse, R83, 0x1, P1 ;  /* 0x0000005303537211 */ /* 0x040fe400008f0eff */
[----:B------:R-:W-:Y:S09]  /*d440*/  LEA.HI.X.SX32 R81, R3, R81, 0x1, P0 ;  /* 0x0000005103517211 */ /* 0x000ff200000f0eff */
.L_x_2677:
[----:B------:R-:W-:Y:S05]  /*d450*/  BSYNC.RECONVERGENT B2 ;  /* 0x0000000000027941 */ /* 0x000fea0003800200 */
.L_x_2661:
        /* <DEDUP_REMOVED lines=101> */
.L_x_2744:
[----:B------:R-:W-:Y:S05]  /*dab0*/  BSYNC.RECONVERGENT B0 ;  /* 0x0000000000007941 */ /* 0x000fea0003800200 */
.L_x_2743:
[----:B------:R-:W-:Y:S11]  /*dac0*/  ISETP.GT.AND P0, PT, R96, R71, PT ;  /* 0x000000476000720c */ /* 0x000ff60003f04270 */
[----:B------:R-:W-:Y:S02]  /*dad0*/  @!UPT UIADD3 URZ, UPT, UPT, URZ, URZ, URZ ;  /* 0x000000fffffff290 */ /* 0x000fe4000fffe0ff */
[----:B------:R-:W-:Y:S05]  /*dae0*/  @P0 BRA `(.L_x_2745) ;  /* 0xffffff4800fc0947 */ /* 0x000fea000383ffff */
.L_x_2644:
        /* <DEDUP_REMOVED lines=34> */
.L_x_2749:
[----:B------:R-:W-:Y:S05]  /*dd10*/  BSYNC.RECONVERGENT B0 ;  /* 0x0000000000007941 */ /* 0x000fea0003800200 */
.L_x_2748:
        /* <DEDUP_REMOVED lines=14> */
.L_x_2751:
[----:B------:R-:W-:Y:S05]  /*de00*/  BSYNC.RECONVERGENT B0 ;  /* 0x0000000000007941 */ /* 0x000fea0003800200 */
.L_x_2750:
        /* <DEDUP_REMOVED lines=16> */
.L_x_2753:
[----:B------:R-:W-:Y:S05]  /*df10*/  BSYNC.RECONVERGENT B0 ;  /* 0x0000000000007941 */ /* 0x000fea0003800200 */
.L_x_2752:
        /* <DEDUP_REMOVED lines=16> */
.L_x_2747:
        /* <DEDUP_REMOVED lines=86> */
.L_x_2761:
[----:B------:R-:W-:Y:S05]  /*e580*/  BSYNC.RECONVERGENT B0 ;  /* 0x0000000000007941 */ /* 0x000fea0003800200 */
.L_x_2760:
[----:B-----5:R-:W-:Y:S01]  /*e590*/  IMAD.MOV.U32 R6, RZ, RZ, R18 ;  /* 0x000000ffff067224 */ /* 0x020fe200078e0012 */
[----:B------:R-:W-:Y:S01]  /*e5a0*/  MOV R4, R16 ;  /* 0x0000001000047202 */ /* 0x000fe20000000f00 */
[----:B------:R-:W-:Y:S01]  /*e5b0*/  IMAD.MOV.U32 R7, RZ, RZ, R19 ;  /* 0x000000ffff077224 */ /* 0x000fe200078e0013 */
[----:B------:R-:W-:Y:S02]  /*e5c0*/  MOV R5, R17 ;  /* 0x0000001100057202 */ /* 0x000fe40000000f00 */
.L_x_2759:
[----:B------:R-:W-:Y:S05]  /*e5d0*/  BSYNC.RECONVERGENT B1 ;  /* 0x0000000000017941 */ /* 0x000fea0003800200 */
.L_x_2758:
        /* <DEDUP_REMOVED lines=50> */
.L_x_2763:
[----:B------:R-:W-:Y:S05]  /*e900*/  BSYNC.RECONVERGENT B0 ;  /* 0x0000000000007941 */ /* 0x000fea0003800200 */
.L_x_2762:
[----:B-----5:R3:W-:Y:S02]  /*e910*/  STS.128 [R63+0x2000], R16 ;  /* 0x002000103f007388 */ /* 0x0207e40000000c00 */
.L_x_2757:
[----:B------:R-:W-:Y:S05]  /*e920*/  BSYNC.RECONVERGENT B2 ;  /* 0x0000000000027941 */ /* 0x000fea0003800200 */
.L_x_2756:
        /* <DEDUP_REMOVED lines=62> */
.L_x_2769:
[----:B------:R-:W-:Y:S05]  /*ed10*/  BSYNC.RECONVERGENT B0 ;  /* 0x0000000000007941 */ /* 0x000fea0003800200 */
.L_x_2768:
[----:B-----5:R1:W-:Y:S02]  /*ed20*/  STS.128 [R63+0x800], R16 ;  /* 0x000800103f007388 */ /* 0x0203e40000000c00 */
.L_x_2767:
[----:B------:R-:W-:Y:S05]  /*ed30*/  BSYNC.RECONVERGENT B1 ;  /* 0x0000000000017941 */ /* 0x000fea0003800200 */
.L_x_2766:
        /* <DEDUP_REMOVED lines=55> */
.L_x_2771:
[----:B------:R-:W-:Y:S05]  /*f0b0*/  BSYNC.RECONVERGENT B0 ;  /* 0x0000000000007941 */ /* 0x000fea0003800200 */
.L_x_2770:
[----:B-----5:R3:W-:Y:S02]  /*f0c0*/  STS.128 [R63+0x2800], R16 ;  /* 0x002800103f007388 */ /* 0x0207e40000000c00 */
.L_x_2765:
[----:B------:R-:W-:Y:S05]  /*f0d0*/  BSYNC.RECONVERGENT B2 ;  /* 0x0000000000027941 */ /* 0x000fea0003800200 */
.L_x_2764:
        /* <DEDUP_REMOVED lines=62> */
.L_x_2777:
[----:B------:R-:W-:Y:S05]  /*f4c0*/  BSYNC.RECONVERGENT B0 ;  /* 0x0000000000007941 */ /* 0x000fea0003800200 */
.L_x_2776:
[----:B-----5:R3:W-:Y:S02]  /*f4d0*/  STS.128 [R63+0x1000], R16 ;  /* 0x001000103f007388 */ /* 0x0207e40000000c00 */
.L_x_2775:
[----:B------:R-:W-:Y:S05]  /*f4e0*/  BSYNC.RECONVERGENT B1 ;  /* 0x0000000000017941 */ /* 0x000fea0003800200 */
.L_x_2774:
        /* <DEDUP_REMOVED lines=55> */
.L_x_2779:
[----:B------:R-:W-:Y:S05]  /*f860*/  BSYNC.RECONVERGENT B0 ;  /* 0x0000000000007941 */ /* 0x000fea0003800200 */
.L_x_2778:
[----:B-----5:R3:W-:Y:S02]  /*f870*/  STS.128 [R63+0x3000], R16 ;  /* 0x003000103f007388 */ /* 0x0207e40000000c00 */
.L_x_2773:
[----:B------:R-:W-:Y:S05]  /*f880*/  BSYNC.RECONVERGENT B2 ;  /* 0x0000000000027941 */ /* 0x000fea0003800200 */
.L_x_2772:
        /* <DEDUP_REMOVED lines=64> */
.L_x_2783:
[----:B------:R-:W-:Y:S05]  /*fc90*/  BSYNC.RECONVERGENT B0 ;  /* 0x0000000000007941 */ /* 0x000fea0003800200 */
.L_x_2782:
[----:B-----5:R1:W-:Y:S02]  /*fca0*/  STS.128 [R63+0x1800], R16 ;  /* 0x001800103f007388 */ /* 0x0203e40000000c00 */
.L_x_2781:
[----:B------:R-:W-:Y:S05]  /*fcb0*/  BSYNC.RECONVERGENT B1 ;  /* 0x0000000000017941 */ /* 0x000fea0003800200 */
.L_x_2780:
        /* <DEDUP_REMOVED lines=53> */
.L_x_2785:
[----:B------:R-:W-:Y:S05]  /*10010*/  BSYNC.RECONVERGENT B0 ;  /* 0x0000000000007941 */ /* 0x000fea0003800200 */
.L_x_2784:
[----:B-----5:R3:W-:Y:S01]  /*10020*/  STS.128 [R63+0x3800], R16 ;  /* 0x003800103f007388 */ /* 0x0207e20000000c00 */
[----:B------:R-:W-:Y:S05]  /*10030*/  BRA `(.L_x_2754) ;  /* 0x0000002c00807947 */ /* 0x000fea0003800000 */
.L_x_2755:
        /* <DEDUP_REMOVED lines=95> */
.L_x_2791:
[----:B------:R-:W-:Y:S05]  /*10630*/  BSYNC.RECONVERGENT B0 ;  /* 0x0000000000007941 */ /* 0x000fea0003800200 */
.L_x_2790:
[----:B--2--5:R-:W-:Y:S01]  /*10640*/  IMAD.MOV.U32 R6, RZ, RZ, R34 ;  /* 0x000000ffff067224 */ /* 0x024fe200078e0022 */
[----:B------:R-:W-:Y:S01]  /*10650*/  MOV R4, R32 ;  /* 0x0000002000047202 */ /* 0x000fe20000000f00 */
[----:B------:R-:W-:Y:S01]  /*10660*/  IMAD.MOV.U32 R7, RZ, RZ, R35 ;  /* 0x000000ffff077224 */ /* 0x000fe200078e0023 */
[----:B------:R-:W-:Y:S02]  /*10670*/  MOV R5, R33 ;  /* 0x0000002100057202 */ /* 0x000fe40000000f00 */
.L_x_2789:
[----:B------:R-:W-:Y:S05]  /*10680*/  BSYNC.RECONVERGENT B1 ;  /* 0x0000000000017941 */ /* 0x000fea0003800200 */
.L_x_2788:
        /* <DEDUP_REMOVED lines=86> */
.L_x_2793:
[----:B------:R-:W-:Y:S05]  /*10bf0*/  BSYNC.RECONVERGENT B0 ;  /* 0x0000000000007941 */ /* 0x000fea0003800200 */
.L_x_2792:
[----:B-----5:R3:W-:Y:S02]  /*10c00*/  STS.128 [R63+0x2000], R32 ;  /* 0x002000203f007388 */ /* 0x0207e40000000c00 */
.L_x_2787:
[----:B------:R-:W-:Y:S05]  /*10c10*/  BSYNC.RECONVERGENT B2 ;  /* 0x0000000000027941 */ /* 0x000fea0003800200 */
.L_x_2786:
        /* <DEDUP_REMOVED lines=91> */
.L_x_2799:
[----:B------:R-:W-:Y:S05]  /*111d0*/  BSYNC.RECONVERGENT B0 ;  /* 0x0000000000007941 */ /* 0x000fea0003800200 */
.L_x_2798:
[----:B-----5:R1:W-:Y:S02]  /*111e0*/  STS.128 [R63+0x800], R32 ;  /* 0x000800203f007388 */ /* 0x0203e40000000c00 */
.L_x_2797:
[----:B------:R-:W-:Y:S05]  /*111f0*/  BSYNC.RECONVERGENT B1 ;  /* 0x0000000000017941 */ /* 0x000fea0003800200 */
.L_x_2796:
        /* <DEDUP_REMOVED lines=84> */
.L_x_2801:
[----:B------:R-:W-:Y:S05]  /*11740*/  BSYNC.RECONVERGENT B0 ;  /* 0x0000000000007941 */ /* 0x000fea0003800200 */
.L_x_2800:
[----:B-----5:R3:W-:Y:S02]  /*11750*/  STS.128 [R63+0x2800], R32 ;  /* 0x002800203f007388 */ /* 0x0207e40000000c00 */
.L_x_2795:
[----:B------:R-:W-:Y:S05]  /*11760*/  BSYNC.RECONVERGENT B2 ;  /* 0x0000000000027941 */ /* 0x000fea0003800200 */
.L_x_2794:
        /* <DEDUP_REMOVED lines=93> */
.L_x_2807:
[----:B------:R-:W-:Y:S05]  /*11d40*/  BSYNC.RECONVERGENT B0 ;  /* 0x0000000000007941 */ /* 0x000fea0003800200 */
.L_x_2806:
[----:B-----5:R3:W-:Y:S02]  /*11d50*/  STS.128 [R63+0x1000], R32 ;  /* 0x001000203f007388 */ /* 0x0207e40000000c00 */
.L_x_2805:
[----:B------:R-:W-:Y:S05]  /*11d60*/  BSYNC.RECONVERGENT B1 ;  /* 0x0000000000017941 */ /* 0x000fea0003800200 */
.L_x_2804:
        /* <DEDUP_REMOVED lines=84> */
.L_x_2809:
[----:B------:R-:W-:Y:S05]  /*122b0*/  BSYNC.RECONVERGENT B0 ;  /* 0x0000000000007941 */ /* 0x000fea0003800200 */
.L_x_2808:
[----:B-----5:R3:W-:Y:S02]  /*122c0*/  STS.128 [R63+0x3000], R32 ;  /* 0x003000203f007388 */ /* 0x0207e40000000c00 */
.L_x_2803:
[----:B------:R-:W-:Y:S05]  /*122d0*/  BSYNC.RECONVERGENT B2 ;  /* 0x0000000000027941 */ /* 0x000fea0003800200 */
.L_x_2802:
        /* <DEDUP_REMOVED lines=93> */
.L_x_2813:
[----:B------:R-:W-:Y:S05]  /*128b0*/  BSYNC.RECONVERGENT B0 ;  /* 0x0000000000007941 */ /* 0x000fea0003800200 */
.L_x_2812:
[----:B-----5:R1:W-:Y:S02]  /*128c0*/  STS.128 [R63+0x1800], R32 ;  /* 0x001800203f007388 */ /* 0x0203e40000000c00 */
.L_x_2811:
[----:B------:R-:W-:Y:S05]  /*128d0*/  BSYNC.RECONVERGENT B1 ;  /* 0x0000000000017941 */ /* 0x000fea0003800200 */
.L_x_2810:
        /* <DEDUP_REMOVED lines=84> */
.L_x_2815:
[----:B------:R-:W-:Y:S05]  /*12e20*/  BSYNC.RECONVERGENT B0 ;  /* 0x0000000000007941 */ /* 0x000fea0003800200 */
.L_x_2814:
[----:B-----5:R1:W-:Y:S02]  /*12e30*/  STS.128 [R63+0x3800], R32 ;  /* 0x003800203f007388 */ /* 0x0203e40000000c00 */
.L_x_2754:
[----:B------:R-:W-:Y:S05]  /*12e40*/  BSYNC.RECONVERGENT B3 ;  /* 0x0000000000037941 */ /* 0x000fea0003800200 */
.L_x_2746:
[----:B-123--:R-:W-:Y:S01]  /*12e50*/  IMAD.IADD R5, R65, 0x1, -R68 ;  /* 0x0000000141057824 */ /* 0x00efe200078e0a44 */
[----:B------:R-:W-:Y:S01]  /*12e60*/  BSSY.RECONVERGENT B0, `(.L_x_2816) ;  /* 0x0000017000007945 */ /* 0x000fe20003800200 */
[C---:B------:R-:W-:Y:S02]  /*12e70*/  VIADD R4, R120.reuse, 0x40 ;  /* 0x0000004078047836 */ /* 0x040fe40000000000 */
[C---:B----45:R-:W-:Y:S01]  /*12e80*/  VIADD R2, R120.reuse, 0x50 ;  /* 0x0000005078027836 */ /* 0x070fe20000000000 */
        /* <DEDUP_REMOVED lines=20> */
.L_x_2817:
[----:B------:R-:W-:Y:S05]  /*12fd0*/  BSYNC.RECONVERGENT B0 ;  /* 0x0000000000007941 */ /* 0x000fea0003800200 */
.L_x_2816:
[----:B-1----:R-:W-:Y:S01]  /*12fe0*/  LEA R6, P1, R66, R220, 0x1 ;  /* 0x000000dc42067211 */ /* 0x002fe200078208ff */
        /* <DEDUP_REMOVED lines=17> */
.L_x_2819:
[----:B------:R-:W-:Y:S05]  /*13100*/  BSYNC.RECONVERGENT B0 ;  /* 0x0000000000007941 */ /* 0x000fea0003800200 */
.L_x_2818:
        /* <DEDUP_REMOVED lines=16> */
.L_x_2821:
[----:B------:R-:W-:Y:S05]  /*13210*/  BSYNC.RECONVERGENT B0 ;  /* 0x0000000000007941 */ /* 0x000fea0003800200 */
.L_x_2820:
        /* <DEDUP_REMOVED lines=18> */
.L_x_2823:
[----:B------:R-:W-:Y:S05]  /*13340*/  BSYNC.RECONVERGENT B0 ;  /* 0x0000000000007941 */ /* 0x000fea0003800200 */
.L_x_2822:
        /* <DEDUP_REMOVED lines=20> */
.L_x_2825:
[----:B------:R-:W-:Y:S05]  /*13490*/  BSYNC.RECONVERGENT B0 ;  /* 0x0000000000007941 */ /* 0x000fea0003800200 */
.L_x_2824:
[----:B------:R-:W-:Y:S04]  /*134a0*/  BSSY.RECONVERGENT B0, `(.L_x_2826) ;  /* 0x0000010000007945 */ /* 0x000fe80003800200 */
[----:B------:R-:W-:Y:S05]  /*134b0*/  @P2 BRA `(.L_x_2827) ;  /* 0x0000000000382947 */ /* 0x000fea0003800000 */
[-C--:B------:R-:W-:Y:S02]  /*134c0*/  ISETP.GE.AND P3, PT, R14, R229.reuse, PT ;  /* 0x000000e50e00720c */ /* 0x080fe40003f66270 */
[----:B------:R-:W-:Y:S02]  /*134d0*/  ISETP.GE.AND P2, PT, R9, R229, PT ;  /* 0x000000e50900720c */ /* 0x000fe40003f46270 */
[----:B--234-:R-:W-:-:S04]  /*134e0*/  LEA R10, P4, R216, R6, 0x7 ;  /* 0x00000006d80a7211 */ /* 0x01cfc800078838ff */
        /* <DEDUP_REMOVED lines=11> */
.L_x_2827:
[----:B------:R-:W-:Y:S05]  /*135a0*/  BSYNC.RECONVERGENT B0 ;  /* 0x0000000000007941 */ /* 0x000fea0003800200 */
.L_x_2826:
[----:B------:R-:W-:Y:S04]  /*135b0*/  BSSY.RECONVERGENT B0, `(.L_x_2828) ;  /* 0x0000013000007945 */ /* 0x000fe80003800200 */
[----:B------:R-:W-:Y:S05]  /*135c0*/  @P0 BRA `(.L_x_2829) ;  /* 0x0000000000440947 */ /* 0x000fea0003800000 */
[----:B--234-:R-:W-:Y:S01]  /*135d0*/  MOV R10, R6 ;  /* 0x00000006000a7202 */ /* 0x01cfe20000000f00 */
        /* <DEDUP_REMOVED lines=16> */
.L_x_2829:
[----:B------:R-:W-:Y:S05]  /*136e0*/  BSYNC.RECONVERGENT B0 ;  /* 0x0000000000007941 */ /* 0x000fea0003800200 */
.L_x_2828:
        /* <DEDUP_REMOVED lines=17> */
.L_x_2831:
[----:B------:R-:W-:Y:S05]  /*13800*/  BSYNC.RECONVERGENT B0 ;  /* 0x0000000000007941 */ /* 0x000fea0003800200 */
.L_x_2830:
[----:B------:R-:W0:Y:S01]  /*13810*/  LDGDEPBAR ;  /* 0x00000000000079af */ /* 0x000e220000000000 */
[----:B------:R-:W-:Y:S03]  /*13820*/  BSSY.RECONVERGENT B0, `(.L_x_2832) ;  /* 0x0000017000007945 */ /* 0x000fe60003800200 */
[----:B------:R1:W5:Y:S04]  /*13830*/  LD.E R34, desc[UR6][R132.64+0x184] ;  /* 0x0001840684227980 */ /* 0x000368000c101900 */
[----:B------:R1:W5:Y:S01]  /*13840*/  LD.E R3, desc[UR6][R132.64+0x188] ;  /* 0x0001880684037980 */ /* 0x000362000c101900 */
        /* <DEDUP_REMOVED lines=18> */
.L_x_2833:
[----:B------:R1:W-:Y:S04]  /*13970*/  STS.128 [R63+0xc000], RZ ;  /* 0x00c000ff3f007388 */ /* 0x0003e80000000c00 */
[----:B------:R1:W-:Y:S02]  /*13980*/  STS.128 [R63+0x10000], RZ ;  /* 0x010000ff3f007388 */ /* 0x0003e40000000c00 */
.L_x_2834:
[----:B------:R-:W-:Y:S05]  /*13990*/  BSYNC.RECONVERGENT B0 ;  /* 0x0000000000007941 */ /* 0x000fea0003800200 */
.L_x_2832:
[-C--:B------:R-:W-:Y:S01]  /*139a0*/  ISETP.GE.AND P2, PT, R28, R5.reuse, PT ;  /* 0x000000051c00720c */ /* 0x080fe20003f46270 */
[----:B------:R-:W2:Y:S01]  /*139b0*/  S2R R208, SR_TID.X ;  /* 0x0000000000d07919 */ /* 0x000ea20000002100 */
[----:B-1----:R-:W-:Y:S01]  /*139c0*/  LEA R6, P1, R64, R222, 0x1 ;  /* 0x000000de40067211 */ /* 0x002fe200078208ff */
[----:B------:R-:W-:Y:S01]  /*139d0*/  BSSY.RECONVERGENT B0, `(.L_x_2835) ;  /* 0x0000016000007945 */ /* 0x000fe20003800200 */
[-C--:B------:R-:W-:Y:S02]  /*139e0*/  ISETP.GE.AND P3, PT, R30, R5.reuse, PT ;  /* 0x000000051e00720c */ /* 0x080fe40003f66270 */
        /* <DEDUP_REMOVED lines=20> */
.L_x_2836:
[----:B------:R-:W-:Y:S05]  /*13b30*/  BSYNC.RECONVERGENT B0 ;  /* 0x0000000000007941 */ /* 0x000fea0003800200 */
.L_x_2835:
[----:B------:R1:W-:Y:S01]  /*13b40*/  @P3 STS.128 [R63+0xd000], RZ ;  /* 0x00d000ff3f003388 */ /* 0x0003e20000000c00 */
[----:B------:R-:W-:Y:S03]  /*13b50*/  BSSY.RECONVERGENT B0, `(.L_x_2837) ;  /* 0x0000011000007945 */ /* 0x000fe60003800200 */
[----:B------:R1:W-:Y:S01]  /*13b60*/  @P3 STS.128 [R63+0x11000], RZ ;  /* 0x011000ff3f003388 */ /* 0x0003e20000000c00 */
        /* <DEDUP_REMOVED lines=15> */
.L_x_2838:
[----:B------:R-:W-:Y:S05]  /*13c60*/  BSYNC.RECONVERGENT B0 ;  /* 0x0000000000007941 */ /* 0x000fea0003800200 */
.L_x_2837:
        /* <DEDUP_REMOVED lines=19> */
.L_x_2840:
[----:B------:R-:W-:Y:S05]  /*13da0*/  BSYNC.RECONVERGENT B0 ;  /* 0x0000000000007941 */ /* 0x000fea0003800200 */
.L_x_2839:
        /* <DEDUP_REMOVED lines=21> */
.L_x_2842:
[----:B------:R-:W-:Y:S05]  /*13f00*/  BSYNC.RECONVERGENT B0 ;  /* 0x0000000000007941 */ /* 0x000fea0003800200 */
.L_x_2841:
        /* <DEDUP_REMOVED lines=18> */
.L_x_2844:
[----:B------:R-:W-:Y:S05]  /*14030*/  BSYNC.RECONVERGENT B0 ;  /* 0x0000000000007941 */ /* 0x000fea0003800200 */
.L_x_2843:
        /* <DEDUP_REMOVED lines=21> */
.L_x_2846:
[----:B------:R-:W-:Y:S05]  /*14190*/  BSYNC.RECONVERGENT B0 ;  /* 0x0000000000007941 */ /* 0x000fea0003800200 */
.L_x_2845:
        /* <DEDUP_REMOVED lines=19> */
.L_x_2848:
[----:B------:R-:W-:Y:S05]  /*142d0*/  BSYNC.RECONVERGENT B0 ;  /* 0x0000000000007941 */ /* 0x000fea0003800200 */
.L_x_2847:
[----:B------:R-:W3:Y:S01]  /*142e0*/  S2UR UR8, SR_CgaCtaId ;  /* 0x00000000000879c3 */ /* 0x000ee20000008800 */
[----:B--2---:R-:W-:Y:S01]  /*142f0*/  SHF.R.U32.HI R209, RZ, 0x1, R208 ;  /* 0x00000001ffd17819 */ /* 0x004fe200000116d0 */
[C---:B------:R-:W-:Y:S01]  /*14300*/  IMAD.SHL.U32 R32, R208.reuse, 0x40, RZ ;  /* 0x00000040d0207824 */ /* 0x040fe200078e00ff */
[C---:B-1----:R-:W-:Y:S01]  /*14310*/  LOP3.LUT R5, R208.reuse, 0x8, RZ, 0xc0, !PT ;  /* 0x00000008d0057812 */ /* 0x042fe200078ec0ff */
[C---:B------:R-:W-:Y:S01]  /*14320*/  IMAD.SHL.U32 R211, R208.reuse, 0x20, RZ ;  /* 0x00000020d0d37824 */ /* 0x040fe200078e00ff */
[----:B------:R-:W-:Y:S01]  /*14330*/  LOP3.LUT R35, R209, 0x8, RZ, 0xc0, !PT ;  /* 0x00000008d1237812 */ /* 0x000fe200078ec0ff */
[----:B------:R-:W-:Y:S01]  /*14340*/  IMAD.SHL.U32 R231, R208, 0x8, RZ ;  /* 0x00000008d0e77824 */ /* 0x000fe200078e00ff */
[--C-:B------:R-:W-:Y:S01]  /*14350*/  LOP3.LUT R5, R5, 0x1c0, R32.reuse, 0xf8, !PT ;  /* 0x000001c005057812 */ /* 0x100fe200078ef820 */
[----:B------:R-:W-:Y:S01]  /*14360*/  UMOV UR4, 0x400 ;  /* 0x0000040000047882 */ /* 0x000fe20000000000 */
[----:B------:R-:W-:Y:S01]  /*14370*/  LOP3.LUT R211, R211, 0x7c00, RZ, 0xc0, !PT ;  /* 0x00007c00d3d37812 */ /* 0x000fe200078ec0ff */
[----:B------:R-:W-:Y:S01]  /*14380*/  IMAD.MOV.U32 R184, RZ, RZ, 0x20 ;  /* 0x00000020ffb87424 */ /* 0x000fe200078e00ff */
[----:B------:R-:W-:Y:S01]  /*14390*/  LOP3.LUT R210, R231, 0x38, RZ, 0xc0, !PT ;  /* 0x00000038e7d27812 */ /* 0x000fe200078ec0ff */
[----:B------:R-:W2:Y:S01]  /*143a0*/  LD.E R0, desc[UR6][R132.64+0x18c] ;  /* 0x00018c0684007980 */ /* 0x000ea2000c101900 */
[----:B------:R-:W-:-:S02]  /*143b0*/  LOP3.LUT R35, R35, 0x1c0, R32, 0xf8, !PT ;  /* 0x000001c023237812 */ /* 0x000fc400078ef820 */
[----:B------:R-:W-:Y:S02]  /*143c0*/  LOP3.LUT R144, R211, 0x200, R32, 0xf8, !PT ;  /* 0x00000200d3907812 */ /* 0x000fe400078ef820 */
[----:B------:R-:W-:Y:S01]  /*143d0*/  LOP3.LUT P6, RZ, R208, 0x2, RZ, 0xc0, !PT ;  /* 0x00000002d0ff7812 */ /* 0x000fe200078cc0ff */
[----:B------:R-:W-:Y:S01]  /*143e0*/  IMAD.MOV.U32 R172, RZ, RZ, 0x40 ;  /* 0x00000040ffac7424 */ /* 0x000fe200078e00ff */
[-C--:B------:R-:W-:Y:S01]  /*143f0*/  LOP3.LUT R35, R35, R210.reuse, RZ, 0x3c, !PT ;  /* 0x000000d223237212 */ /* 0x080fe200078e3cff */
[----:B------:R-:W0:Y:S01]  /*14400*/  LDGDEPBAR ;  /* 0x00000000000079af */ /* 0x000e220000000000 */
[----:B------:R-:W-:Y:S02]  /*14410*/  LOP3.LUT R2, R32, 0x400, RZ, 0xc0, !PT ;  /* 0x0000040020027812 */ /* 0x000fe400078ec0ff */
[----:B------:R-:W-:Y:S01]  /*14420*/  LOP3.LUT R5, R5, R210, RZ, 0x3c, !PT ;  /* 0x000000d205057212 */ /* 0x000fe200078e3cff */
[----:B---3--:R-:W-:Y:S01]  /*14430*/  ULEA UR8, UR8, UR4, 0x18 ;  /* 0x0000000408087291 */ /* 0x008fe2000f8ec0ff */
[----:B------:R-:W-:-:S02]  /*14440*/  LOP3.LUT R144, R144, R35, RZ, 0xfc, !PT ;  /* 0x0000002390907212 */ /* 0x000fc400078efcff */
[----:B------:R-:W-:Y:S01]  /*14450*/  SEL R33, R184, 0xffffffe0, !P6 ;  /* 0xffffffe0b8217807 */ /* 0x000fe20007000000 */
[----:B------:R-:W-:Y:S02]  /*14460*/  IMAD R2, R5, 0x2, R2 ;  /* 0x0000000205027824 */ /* 0x000fe400078e0202 */
[----:B------:R-:W-:Y:S02]  /*14470*/  LEA R144, R144, UR8, 0x1 ;  /* 0x0000000890907c11 */ /* 0x000fe4000f8e08ff */
[----:B------:R-:W-:Y:S01]  /*14480*/  VIADD R60, R2, UR8 ;  /* 0x00000008023c7c36 */ /* 0x000fe20008000000 */
[----:B------:R-:W-:Y:S02]  /*14490*/  LDSM.16.M88.4 R68, [R2+UR8+0x4000] ;  /* 0x004000080244783b */ /* 0x000fe40008000200 */
[--C-:B------:R-:W-:Y:S02]  /*144a0*/  IMAD.IADD R135, R144, 0x1, R33.reuse ;  /* 0x0000000190877824 */ /* 0x100fe400078e0221 */
[----:B------:R-:W1:Y:S01]  /*144b0*/  LDSM.16.M88.4 R112, [R144] ;  /* 0x000000009070783b */ /* 0x000e620000000200 */
[----:B------:R-:W-:-:S03]  /*144c0*/  IMAD.IADD R67, R60, 0x1, R33 ;  /* 0x000000013c437824 */ /* 0x000fc600078e0221 */
[----:B------:R-:W3:Y:S04]  /*144d0*/  LDSM.16.M88.4 R52, [R2+UR8+0x4800] ;  /* 0x004800080234783b */ /* 0x000ee80008000200 */
[----:B------:R-:W-:Y:S04]  /*144e0*/  LDSM.16.M88.4 R140, [R135] ;  /* 0x00000000878c783b */ /* 0x000fe80000000200 */
[----:B----4-:R-:W4:Y:S04]  /*144f0*/  LDSM.16.M88.4 R8, [R67+0x4000] ;  /* 0x004000004308783b */ /* 0x010f280000000200 */
[----:B------:R-:W4:Y:S04]  /*14500*/  LDSM.16.M88.4 R4, [R67+0x4800] ;  /* 0x004800004304783b */ /* 0x000f280000000200 */
[----:B------:R-:W4:Y:S04]  /*14510*/  LDSM.16.M88.4 R36, [R2+UR8+0x5800] ;  /* 0x005800080224783b */ /* 0x000f280008000200 */
[----:B------:R-:W4:Y:S04]  /*14520*/  LDSM.16.M88.4 R24, [R2+UR8+0x6000] ;  /* 0x006000080218783b */ /* 0x000f280008000200 */
[----:B------:R-:W4:Y:S04]  /*14530*/  LDSM.16.M88.4 R44, [R2+UR8+0x5000] ;  /* 0x00500008022c783b */ /* 0x000f280008000200 */
[----:B------:R-:W4:Y:S04]  /*14540*/  LDSM.16.M88.4 R16, [R2+UR8+0x6800] ;  /* 0x006800080210783b */ /* 0x000f280008000200 */
[----:B------:R-:W4:Y:S01]  /*14550*/  LDSM.16.M88.4 R12, [R67+0x5800] ;  /* 0x00580000430c783b */ /* 0x000f220000000200 */
[----:B-1----:R-:W-:Y:S03]  /*14560*/  HMMA.16816.F32 R72, R112, R68, RZ ;  /* 0x000000447048723c */ /* 0x002fe600000018ff */
[----:B------:R-:W-:Y:S01]  /*14570*/  LDSM.16.M88.4 R120, [R2+UR8+0x7000] ;  /* 0x007000080278783b */ /* 0x000fe20008000200 */
[----:B------:R-:W-:-:S03]  /*14580*/  LOP3.LUT P2, RZ, R208, 0x4, RZ, 0xc0, !PT ;  /* 0x00000004d0ff7812 */ /* 0x000fc6000784c0ff */
[----:B------:R-:W-:Y:S01]  /*14590*/  LDSM.16.M88.4 R80, [R2+UR8+0x7800] ;  /* 0x007800080250783b */ /* 0x000fe20008000200 */
[C---:B------:R-:W-:Y:S03]  /*145a0*/  HMMA.16816.F32 R68, R112.reuse, R70, RZ ;  /* 0x000000467044723c */ /* 0x040fe600000018ff */
[----:B------:R-:W-:Y:S04]  /*145b0*/  LDSM.16.M88.4 R76, [R67+0x5000] ;  /* 0x00500000434c783b */ /* 0x000fe80000000200 */
[----:B------:R-:W-:Y:S01]  /*145c0*/  LDSM.16.M88.4 R136, [R67+0x7000] ;  /* 0x007000004388783b */ /* 0x000fe20000000200 */
[C---:B---3--:R-:W-:Y:S03]  /*145d0*/  HMMA.16816.F32 R56, R112.reuse, R52, RZ ;  /* 0x000000347038723c */ /* 0x048fe600000018ff */
[----:B------:R-:W-:Y:S05]  /*145e0*/  LDSM.16.M88.4 R128, [R67+0x7800] ;  /* 0x007800004380783b */ /* 0x000fea0000000200 */
[----:B------:R-:W-:Y:S08]  /*145f0*/  HMMA.16816.F32 R52, R112, R54, RZ ;  /* 0x000000367034723c */ /* 0x000ff000000018ff */
[C---:B----4-:R-:W-:Y:S08]  /*14600*/  HMMA.16816.F32 R72, R140.reuse, R8, R72 ;  /* 0x000000088c48723c */ /* 0x050ff00000001848 */
[----:B------:R-:W-:Y:S01]  /*14610*/  HMMA.16816.F32 R68, R140, R10, R68 ;  /* 0x0000000a8c44723c */ /* 0x000fe20000001844 */
[----:B------:R-:W1:Y:S01]  /*14620*/  LDSM.16.M88.4 R8, [R67+0x6000] ;  /* 0x006000004308783b */ /* 0x000e620000000200 */
[----:B------:R-:W-:-:S06]  /*14630*/  SEL R172, R172, 0xffffffc0, !P2 ;  /* 0xffffffc0acac7807 */ /* 0x000fcc0005000000 */
[C---:B------:R-:W-:Y:S08]  /*14640*/  HMMA.16816.F32 R56, R140.reuse, R4, R56 ;  /* 0x000000048c38723c */ /* 0x040ff00000001838 */
[----:B------:R-:W-:Y:S01]  /*14650*/  HMMA.16816.F32 R52, R140, R6, R52 ;  /* 0x000000068c34723c */ /* 0x000fe20000001834 */
[----:B------:R-:W3:Y:S01]  /*14660*/  LDSM.16.M88.4 R4, [R67+0x6800] ;  /* 0x006800004304783b */ /* 0x000ee20000000200 */
[----:B------:R-:W-:-:S02]  /*14670*/  IMAD.IADD R134, R144, 0x1, R172 ;  /* 0x0000000190867824 */ /* 0x000fc400078e02ac */
[----:B------:R-:W-:-:S03]  /*14680*/  IMAD.IADD R60, R60, 0x1, R172 ;  /* 0x000000013c3c7824 */ /* 0x000fc600078e02ac */
[----:B------:R-:W-:Y:S01]  /*14690*/  LDSM.16.M88.4 R108, [R134] ;  /* 0x00000000866c783b */ /* 0x000fe20000000200 */
[C---:B------:R-:W-:Y:S03]  /*146a0*/  HMMA.16816.F32 R40, R112.reuse, R36, RZ ;  /* 0x000000247028723c */ /* 0x040fe600000018ff */
[----:B------:R-:W4:Y:S04]  /*146b0*/  LDSM.16.M88.4 R104, [R60+0x4000] ;  /* 0x004000003c68783b */ /* 0x000f280000000200 */
[----:B------:R-:W4:Y:S01]  /*146c0*/  LDSM.16.M88.4 R100, [R60+0x4800] ;  /* 0x004800003c64783b */ /* 0x000f220000000200 */
[C---:B------:R-:W-:Y:S08]  /*146d0*/  HMMA.16816.F32 R28, R112.reuse, R24, RZ ;  /* 0x00000018701c723c */ /* 0x040ff000000018ff */
[C---:B------:R-:W-:Y:S08]  /*146e0*/  HMMA.16816.F32 R48, R112.reuse, R44, RZ ;  /* 0x0000002c7030723c */ /* 0x040ff000000018ff */
[----:B------:R-:W-:Y:S01]  /*146f0*/  HMMA.16816.F32 R20, R112, R16, RZ ;  /* 0x000000107014723c */ /* 0x000fe200000018ff */
[C---:B------:R-:W-:Y:S01]  /*14700*/  IMAD.IADD R66, R33.reuse, 0x1, R134 ;  /* 0x0000000121427824 */ /* 0x040fe200078e0286 */
[----:B------:R-:W4:Y:S01]  /*14710*/  LDSM.16.M88.4 R96, [R60+0x5000] ;  /* 0x005000003c60783b */ /* 0x000f220000000200 */
[----:B------:R-:W-:-:S03]  /*14720*/  IMAD.IADD R64, R33, 0x1, R60 ;  /* 0x0000000121407824 */ /* 0x000fc600078e023c */
[----:B------:R-:W-:Y:S02]  /*14730*/  LDSM.16.M88.4 R88, [R60+0x6000] ;  /* 0x006000003c58783b */ /* 0x000fe40000000200 */
[C---:B------:R-:W-:Y:S02]  /*14740*/  HMMA.16816.F32 R36, R112.reuse, R38, RZ ;  /* 0x000000267024723c */ /* 0x040fe400000018ff */
[----:B------:R-:W-:Y:S04]  /*14750*/  LDSM.16.M88.4 R84, [R60+0x6800] ;  /* 0x006800003c54783b */ /* 0x000fe80000000200 */
[----:B------:R-:W-:Y:S02]  /*14760*/  LDSM.16.M88.4 R92, [R60+0x5800] ;  /* 0x005800003c5c783b */ /* 0x000fe40000000200 */
[C---:B------:R-:W-:Y:S08]  /*14770*/  HMMA.16816.F32 R24, R112.reuse, R26, RZ ;  /* 0x0000001a7018723c */ /* 0x040ff000000018ff */
[C---:B------:R-:W-:Y:S08]  /*14780*/  HMMA.16816.F32 R44, R112.reuse, R46, RZ ;  /* 0x0000002e702c723c */ /* 0x040ff000000018ff */
[----:B------:R-:W-:Y:S08]  /*14790*/  HMMA.16816.F32 R16, R112, R18, RZ ;  /* 0x000000127010723c */ /* 0x000ff000000018ff */
[C---:B------:R-:W-:Y:S08]  /*147a0*/  HMMA.16816.F32 R40, R140.reuse, R12, R40 ;  /* 0x0000000c8c28723c */ /* 0x040ff00000001828 */
[C---:B------:R-:W-:Y:S01]  /*147b0*/  HMMA.16816.F32 R36, R140.reuse, R14, R36 ;  /* 0x0000000e8c24723c */ /* 0x040fe20000001824 */
[----:B------:R-:W-:Y:S07]  /*147c0*/  LDSM.16.M88.4 R12, [R66] ;  /* 0x00000000420c783b */ /* 0x000fee0000000200 */
[C---:B-1----:R-:W-:Y:S08]  /*147d0*/  HMMA.16816.F32 R28, R140.reuse, R8, R28 ;  /* 0x000000088c1c723c */ /* 0x042ff0000000181c */
[----:B------:R-:W-:Y:S01]  /*147e0*/  HMMA.16816.F32 R24, R140, R10, R24 ;  /* 0x0000000a8c18723c */ /* 0x000fe20000001818 */
[----:B------:R-:W1:Y:S07]  /*147f0*/  LDSM.16.M88.4 R8, [R64+0x4000] ;  /* 0x004000004008783b */ /* 0x000e6e0000000200 */
[C---:B------:R-:W-:Y:S08]  /*14800*/  HMMA.16816.F32 R124, R112.reuse, R120, RZ ;  /* 0x00000078707c723c */ /* 0x040ff000000018ff */
[C---:B------:R-:W-:Y:S08]  /*14810*/  HMMA.16816.F32 R120, R112.reuse, R122, RZ ;  /* 0x0000007a7078723c */ /* 0x040ff000000018ff */
[C---:B------:R-:W-:Y:S08]  /*14820*/  HMMA.16816.F32 R116, R112.reuse, R80, RZ ;  /* 0x000000507074723c */ /* 0x040ff000000018ff */
[----:B------:R-:W-:Y:S01]  /*14830*/  HMMA.16816.F32 R112, R112, R82, RZ ;  /* 0x000000527070723c */ /* 0x000fe200000018ff */
[----:B------:R-:W2:Y:S07]  /*14840*/  LDSM.16.M88.4 R80, [R60+0x7000] ;  /* 0x007000003c50783b */ /* 0x000eae0000000200 */
[C---:B------:R-:W-:Y:S08]  /*14850*/  HMMA.16816.F32 R48, R140.reuse, R76, R48 ;  /* 0x0000004c8c30723c */ /* 0x040ff00000001830 */
[C---:B------:R-:W-:Y:S01]  /*14860*/  HMMA.16816.F32 R44, R140.reuse, R78, R44 ;  /* 0x0000004e8c2c723c */ /* 0x040fe2000000182c */
[----:B------:R-:W2:Y:S07]  /*14870*/  LDSM.16.M88.4 R76, [R60+0x7800] ;  /* 0x007800003c4c783b */ /* 0x000eae0000000200 */
[C---:B---3--:R-:W-:Y:S08]  /*14880*/  HMMA.16816.F32 R20, R140.reuse, R4, R20 ;  /* 0x000000048c14723c */ /* 0x048ff00000001814 */
[----:B------:R-:W-:Y:S01]  /*14890*/  HMMA.16816.F32 R16, R140, R6, R16 ;  /* 0x000000068c10723c */ /* 0x000fe20000001810 */
[----:B------:R-:W3:Y:S07]  /*148a0*/  LDSM.16.M88.4 R4, [R64+0x4800] ;  /* 0x004800004004783b */ /* 0x000eee0000000200 */
[C---:B----4-:R-:W-:Y:S08]  /*148b0*/  HMMA.16816.F32 R72, R108.reuse, R104, R72 ;  /* 0x000000686c48723c */ /* 0x050ff00000001848 */
[----:B------:R-:W-:Y:S01]  /*148c0*/  HMMA.16816.F32 R68, R108, R106, R68 ;  /* 0x0000006a6c44723c */ /* 0x000fe20000001844 */
[----:B------:R-:W-:Y:S07]  /*148d0*/  LDSM.16.M88.4 R104, [R2+UR8+0x9000] ;  /* 0x009000080268783b */ /* 0x000fee0008000200 */
[C---:B------:R-:W-:Y:S08]  /*148e0*/  HMMA.16816.F32 R124, R140.reuse, R136, R124 ;  /* 0x000000888c7c723c */ /* 0x040ff0000000187c */
[C---:B------:R-:W-:Y:S08]  /*148f0*/  HMMA.16816.F32 R120, R140.reuse, R138, R120 ;  /* 0x0000008a8c78723c */ /* 0x040ff00000001878 */
[C---:B------:R-:W-:Y:S08]  /*14900*/  HMMA.16816.F32 R116, R140.reuse, R128, R116 ;  /* 0x000000808c74723c */ /* 0x040ff00000001874 */
[----:B------:R-:W-:Y:S01]  /*14910*/  HMMA.16816.F32 R112, R140, R130, R112 ;  /* 0x000000828c70723c */ /* 0x000fe20000001870 */
[----:B------:R-:W-:Y:S07]  /*14920*/  LDSM.16.M88.4 R128, [R67+0x9800] ;  /* 0x009800004380783b */ /* 0x000fee0000000200 */
[C---:B------:R-:W-:Y:S08]  /*14930*/  HMMA.16816.F32 R56, R108.reuse, R100, R56 ;  /* 0x000000646c38723c */ /* 0x040ff00000001838 */
[C---:B------:R-:W-:Y:S01]  /*14940*/  HMMA.16816.F32 R52, R108.reuse, R102, R52 ;  /* 0x000000666c34723c */ /* 0x040fe20000001834 */
[----:B------:R-:W-:Y:S07]  /*14950*/  LDSM.16.M88.4 R100, [R64+0x5800] ;  /* 0x005800004064783b */ /* 0x000fee0000000200 */
[C---:B------:R-:W-:Y:S08]  /*14960*/  HMMA.16816.F32 R48, R108.reuse, R96, R48 ;  /* 0x000000606c30723c */ /* 0x040ff00000001830 */
[----:B------:R-:W-:Y:S01]  /*14970*/  HMMA.16816.F32 R44, R108, R98, R44 ;  /* 0x000000626c2c723c */ /* 0x000fe2000000182c */
[----:B------:R-:W4:Y:S07]  /*14980*/  LDSM.16.M88.4 R96, [R64+0x5000] ;  /* 0x005000004060783b */ /* 0x000f2e0000000200 */
[C---:B-1----:R-:W-:Y:S08]  /*14990*/  HMMA.16816.F32 R72, R12.reuse, R8, R72 ;  /* 0x000000080c48723c */ /* 0x042ff00000001848 */
[----:B------:R-:W-:Y:S01]  /*149a0*/  HMMA.16816.F32 R68, R12, R10, R68 ;  /* 0x0000000a0c44723c */ /* 0x000fe20000001844 */
[----:B------:R-:W1:Y:S07]  /*149b0*/  LDSM.16.M88.4 R8, [R64+0x6000] ;  /* 0x006000004008783b */ /* 0x000e6e0000000200 */
        /* <DEDUP_REMOVED lines=8> */
[----:B------:R-:W-:Y:S07]  /*14a40*/  LDSM.16.M88.4 R80, [R2+UR8+0x8000] ;  /* 0x008000080250783b */ /* 0x000fee0008000200 */
[C---:B------:R-:W-:Y:S08]  /*14a50*/  HMMA.16816.F32 R116, R108.reuse, R76, R116 ;  /* 0x0000004c6c74723c */ /* 0x040ff00000001874 */
[----:B------:R-:W-:Y:S01]  /*14a60*/  HMMA.16816.F32 R112, R108, R78, R112 ;  /* 0x0000004e6c70723c */ /* 0x000fe20000001870 */
[----:B------:R-:W-:Y:S07]  /*14a70*/  LDSM.16.M88.4 R76, [R64+0x7000] ;  /* 0x00700000404c783b */ /* 0x000fee0000000200 */
[C---:B---3--:R-:W-:Y:S08]  /*14a80*/  HMMA.16816.F32 R56, R12.reuse, R4, R56 ;  /* 0x000000040c38723c */ /* 0x048ff00000001838 */
[----:B------:R-:W-:Y:S01]  /*14a90*/  HMMA.16816.F32 R52, R12, R6, R52 ;  /* 0x000000060c34723c */ /* 0x000fe20000001834 */
[----:B------:R-:W2:Y:S07]  /*14aa0*/  LDSM.16.M88.4 R4, [R64+0x6800] ;  /* 0x006800004004783b */ /* 0x000eae0000000200 */
[C---:B------:R-:W-:Y:S08]  /*14ab0*/  HMMA.16816.F32 R40, R108.reuse, R92, R40 ;  /* 0x0000005c6c28723c */ /* 0x040ff00000001828 */
[----:B------:R-:W-:Y:S01]  /*14ac0*/  HMMA.16816.F32 R36, R108, R94, R36 ;  /* 0x0000005e6c24723c */ /* 0x000fe20000001824 */
[----:B------:R-:W3:Y:S04]  /*14ad0*/  LDSM.16.M88.4 R92, [R2+UR8+0x8800] ;  /* 0x00880008025c783b */ /* 0x000ee80008000200 */
[----:B------:R-:W-:Y:S03]  /*14ae0*/  LDSM.16.M88.4 R108, [R2+UR8+0xb000] ;  /* 0x00b00008026c783b */ /* 0x000fe60008000200 */
[C---:B----4-:R-:W-:Y:S08]  /*14af0*/  HMMA.16816.F32 R48, R12.reuse, R96, R48 ;  /* 0x000000600c30723c */ /* 0x050ff00000001830 */
[C---:B------:R-:W-:Y:S01]  /*14b00*/  HMMA.16816.F32 R44, R12.reuse, R98, R44 ;  /* 0x000000620c2c723c */ /* 0x040fe2000000182c */
[----:B------:R-:W-:Y:S07]  /*14b10*/  LDSM.16.M88.4 R96, [R2+UR8+0xa000] ;  /* 0x00a000080260783b */ /* 0x000fee0008000200 */
[C---:B------:R-:W-:Y:S08]  /*14b20*/  HMMA.16816.F32 R40, R12.reuse, R100, R40 ;  /* 0x000000640c28723c */ /* 0x040ff00000001828 */
[C---:B------:R-:W-:Y:S01]  /*14b30*/  HMMA.16816.F32 R36, R12.reuse, R102, R36 ;  /* 0x000000660c24723c */ /* 0x040fe20000001824 */
[----:B------:R-:W4:Y:S07]  /*14b40*/  LDSM.16.M88.4 R100, [R2+UR8+0x9800] ;  /* 0x009800080264783b */ /* 0x000f2e0008000200 */
[C---:B-1----:R-:W-:Y:S08]  /*14b50*/  HMMA.16816.F32 R28, R12.reuse, R8, R28 ;  /* 0x000000080c1c723c */ /* 0x042ff0000000181c */
[C---:B------:R-:W-:Y:S01]  /*14b60*/  HMMA.16816.F32 R24, R12.reuse, R10, R24 ;  /* 0x0000000a0c18723c */ /* 0x040fe20000001818 */
[----:B------:R-:W1:Y:S07]  /*14b70*/  LDSM.16.M88.4 R8, [R2+UR8+0xa800] ;  /* 0x00a800080208783b */ /* 0x000e6e0008000200 */
[C---:B--2---:R-:W-:Y:S08]  /*14b80*/  HMMA.16816.F32 R20, R12.reuse, R4, R20 ;  /* 0x000000040c14723c */ /* 0x044ff00000001814 */
[C---:B------:R-:W-:Y:S01]  /*14b90*/  HMMA.16816.F32 R16, R12.reuse, R6, R16 ;  /* 0x000000060c10723c */ /* 0x040fe20000001810 */
[----:B------:R-:W-:Y:S07]  /*14ba0*/  LDSM.16.M88.4 R4, [R67+0x9000] ;  /* 0x009000004304783b */ /* 0x000fee0000000200 */
[C---:B------:R-:W-:Y:S08]  /*14bb0*/  HMMA.16816.F32 R124, R12.reuse, R76, R124 ;  /* 0x0000004c0c7c723c */ /* 0x040ff0000000187c */
[C---:B------:R-:W-:Y:S01]  /*14bc0*/  HMMA.16816.F32 R120, R12.reuse, R78, R120 ;  /* 0x0000004e0c78723c */ /* 0x040fe20000001878 */
[----:B------:R-:W-:Y:S07]  /*14bd0*/  LDSM.16.M88.4 R76, [R67+0x8000] ;  /* 0x00800000434c783b */ /* 0x000fee0000000200 */
[C---:B------:R-:W-:Y:S08]  /*14be0*/  HMMA.16816.F32 R116, R12.reuse, R88, R116 ;  /* 0x000000580c74723c */ /* 0x040ff00000001874 */
[----:B------:R-:W-:Y:S01]  /*14bf0*/  HMMA.16816.F32 R112, R12, R90, R112 ;  /* 0x0000005a0c70723c */ /* 0x000fe20000001870 */
[----:B------:R-:W2:Y:S04]  /*14c00*/  LDSM.16.M88.4 R88, [R2+UR8+0xb800] ;  /* 0x00b800080258783b */ /* 0x000ea80008000200 */
[----:B------:R-:W-:Y:S03]  /*14c10*/  LDSM.16.M88.4 R12, [R67+0x8800] ;  /* 0x00880000430c783b */ /* 0x000fe60000000200 */
[C---:B------:R-:W-:Y:S08]  /*14c20*/  HMMA.16816.F32 R72, R84.reuse, R80, R72 ;  /* 0x000000505448723c */ /* 0x040ff00000001848 */
[C---:B------:R-:W-:Y:S01]  /*14c30*/  HMMA.16816.F32 R68, R84.reuse, R82, R68 ;  /* 0x000000525444723c */ /* 0x040fe20000001844 */
[----:B------:R-:W2:Y:S07]  /*14c40*/  LDSM.16.M88.4 R80, [R135+0x2000] ;  /* 0x002000008750783b */ /* 0x000eae0000000200 */
[C---:B---3--:R-:W-:Y:S08]  /*14c50*/  HMMA.16816.F32 R56, R84.reuse, R92, R56 ;  /* 0x0000005c5438723c */ /* 0x048ff00000001838 */
        /* <DEDUP_REMOVED lines=8> */
[C---:B------:R-:W-:Y:S08]  /*14ce0*/  HMMA.16816.F32 R28, R84.reuse, R96, R28 ;  /* 0x00000060541c723c */ /* 0x040ff0000000181c */
[C---:B------:R-:W-:Y:S01]  /*14cf0*/  HMMA.16816.F32 R24, R84.reuse, R98, R24 ;  /* 0x000000625418723c */ /* 0x040fe20000001818 */
[----:B------:R-:W3:Y:S07]  /*14d00*/  LDSM.16.M88.4 R96, [R67+0xa000] ;  /* 0x00a000004360783b */ /* 0x000eee0000000200 */
[C---:B-1----:R-:W-:Y:S08]  /*14d10*/  HMMA.16816.F32 R20, R84.reuse, R8, R20 ;  /* 0x000000085414723c */ /* 0x042ff00000001814 */
[C---:B------:R-:W-:Y:S01]  /*14d20*/  HMMA.16816.F32 R16, R84.reuse, R10, R16 ;  /* 0x0000000a5410723c */ /* 0x040fe20000001810 */
[----:B------:R-:W1:Y:S07]  /*14d30*/  LDSM.16.M88.4 R8, [R67+0xb000] ;  /* 0x00b000004308783b */ /* 0x000e6e0000000200 */
[C---:B--2---:R-:W-:Y:S08]  /*14d40*/  HMMA.16816.F32 R116, R84.reuse, R88, R116 ;  /* 0x000000585474723c */ /* 0x044ff00000001874 */
[----:B------:R-:W-:Y:S01]  /*14d50*/  HMMA.16816.F32 R112, R84, R90, R112 ;  /* 0x0000005a5470723c */ /* 0x000fe20000001870 */
[----:B------:R-:W-:Y:S07]  /*14d60*/  LDSM.16.M88.4 R88, [R134+0x2000] ;  /* 0x002000008658783b */ /* 0x000fee0000000200 */
[C---:B------:R-:W-:Y:S08]  /*14d70*/  HMMA.16816.F32 R56, R80.reuse, R12, R56 ;  /* 0x0000000c5038723c */ /* 0x040ff00000001838 */
[C---:B------:R-:W-:Y:S01]  /*14d80*/  HMMA.16816.F32 R52, R80.reuse, R14, R52 ;  /* 0x0000000e5034723c */ /* 0x040fe20000001834 */
[----:B------:R-:W2:Y:S07]  /*14d90*/  LDSM.16.M88.4 R12, [R60+0x9000] ;  /* 0x009000003c0c783b */ /* 0x000eae0000000200 */
[C---:B------:R-:W-:Y:S08]  /*14da0*/  HMMA.16816.F32 R48, R80.reuse, R4, R48 ;  /* 0x000000045030723c */ /* 0x040ff00000001830 */
[----:B------:R-:W-:Y:S01]  /*14db0*/  HMMA.16816.F32 R44, R80, R6, R44 ;  /* 0x00000006502c723c */ /* 0x000fe2000000182c */
[----:B------:R-:W4:Y:S07]  /*14dc0*/  LDSM.16.M88.4 R4, [R60+0x9800] ;  /* 0x009800003c04783b */ /* 0x000f2e0000000200 */
[C---:B------:R-:W-:Y:S08]  /*14dd0*/  HMMA.16816.F32 R124, R84.reuse, R108, R124 ;  /* 0x0000006c547c723c */ /* 0x040ff0000000187c */
[----:B------:R-:W-:Y:S01]  /*14de0*/  HMMA.16816.F32 R120, R84, R110, R120 ;  /* 0x0000006e5478723c */ /* 0x000fe20000001878 */
[----:B------:R-:W-:Y:S07]  /*14df0*/  LDSM.16.M88.4 R84, [R60+0x8000] ;  /* 0x008000003c54783b */ /* 0x000fee0000000200 */
[C---:B------:R-:W-:Y:S08]  /*14e00*/  HMMA.16816.F32 R72, R80.reuse, R76, R72 ;  /* 0x0000004c5048723c */ /* 0x040ff00000001848 */
[C---:B------:R-:W-:Y:S01]  /*14e10*/  HMMA.16816.F32 R68, R80.reuse, R78, R68 ;  /* 0x0000004e5044723c */ /* 0x040fe20000001844 */
[----:B------:R-:W4:Y:S07]  /*14e20*/  LDSM.16.M88.4 R76, [R60+0x8800] ;  /* 0x008800003c4c783b */ /* 0x000f2e0000000200 */
[C---:B------:R-:W-:Y:S08]  /*14e30*/  HMMA.16816.F32 R40, R80.reuse, R128, R40 ;  /* 0x000000805028723c */ /* 0x040ff00000001828 */
[C---:B------:R-:W-:Y:S08]  /*14e40*/  HMMA.16816.F32 R36, R80.reuse, R130, R36 ;  /* 0x000000825024723c */ /* 0x040ff00000001824 */
[C---:B---3--:R-:W-:Y:S08]  /*14e50*/  HMMA.16816.F32 R28, R80.reuse, R96, R28 ;  /* 0x00000060501c723c */ /* 0x048ff0000000181c */
        /* <DEDUP_REMOVED lines=8> */
[C---:B------:R-:W-:Y:S08]  /*14ee0*/  HMMA.16816.F32 R116, R80.reuse, R100, R116 ;  /* 0x000000645074723c */ /* 0x040ff00000001874 */
[----:B------:R-:W-:Y:S01]  /*14ef0*/  HMMA.16816.F32 R112, R80, R102, R112 ;  /* 0x000000665070723c */ /* 0x000fe20000001870 */
[----:B------:R-:W1:Y:S07]  /*14f00*/  LDSM.16.M88.4 R80, [R60+0xb000] ;  /* 0x00b000003c50783b */ /* 0x000e6e0000000200 */
[C---:B--2---:R-:W-:Y:S08]  /*14f10*/  HMMA.16816.F32 R48, R88.reuse, R12, R48 ;  /* 0x0000000c5830723c */ /* 0x044ff00000001830 */
[C---:B------:R-:W-:Y:S01]  /*14f20*/  HMMA.16816.F32 R44, R88.reuse, R14, R44 ;  /* 0x0000000e582c723c */ /* 0x040fe2000000182c */
[----:B------:R-:W-:Y:S07]  /*14f30*/  LDSM.16.M88.4 R12, [R60+0xb800] ;  /* 0x00b800003c0c783b */ /* 0x000fee0000000200 */
[C---:B----4-:R-:W-:Y:S08]  /*14f40*/  HMMA.16816.F32 R40, R88.reuse, R4, R40 ;  /* 0x000000045828723c */ /* 0x050ff00000001828 */
[C---:B------:R-:W-:Y:S01]  /*14f50*/  HMMA.16816.F32 R36, R88.reuse, R6, R36 ;  /* 0x000000065824723c */ /* 0x040fe20000001824 */
[----:B------:R-:W2:Y:S07]  /*14f60*/  LDSM.16.M88.4 R4, [R64+0x8800] ;  /* 0x008800004004783b */ /* 0x000eae0000000200 */
[C---:B------:R-:W-:Y:S08]  /*14f70*/  HMMA.16816.F32 R56, R88.reuse, R76, R56 ;  /* 0x0000004c5838723c */ /* 0x040ff00000001838 */
[C---:B------:R-:W-:Y:S01]  /*14f80*/  HMMA.16816.F32 R52, R88.reuse, R78, R52 ;  /* 0x0000004e5834723c */ /* 0x040fe20000001834 */
[----:B------:R-:W3:Y:S07]  /*14f90*/  LDSM.16.M88.4 R76, [R64+0x9000] ;  /* 0x00900000404c783b */ /* 0x000eee0000000200 */
[C---:B-1----:R-:W-:Y:S08]  /*14fa0*/  HMMA.16816.F32 R124, R88.reuse, R80, R124 ;  /* 0x00000050587c723c */ /* 0x042ff0000000187c */
[C---:B------:R-:W-:Y:S01]  /*14fb0*/  HMMA.16816.F32 R120, R88.reuse, R82, R120 ;  /* 0x000000525878723c */ /* 0x040fe20000001878 */
[----:B------:R-:W1:Y:S07]  /*14fc0*/  LDSM.16.M88.4 R80, [R64+0x9800] ;  /* 0x009800004050783b */ /* 0x000e6e0000000200 */
[C---:B------:R-:W-:Y:S08]  /*14fd0*/  HMMA.16816.F32 R72, R88.reuse, R84, R72 ;  /* 0x000000545848723c */ /* 0x040ff00000001848 */
[----:B------:R-:W-:Y:S01]  /*14fe0*/  HMMA.16816.F32 R68, R88, R86, R68 ;  /* 0x000000565844723c */ /* 0x000fe20000001844 */
[----:B------:R-:W-:Y:S07]  /*14ff0*/  LDSM.16.M88.4 R84, [R64+0xa000] ;  /* 0x00a000004054783b */ /* 0x000fee0000000200 */
[----:B--2---:R-:W-:Y:S08]  /*15000*/  HMMA.16816.F32 R56, R8, R4, R56 ;  /* 0x000000040838723c */ /* 0x004ff00000001838 */
[----:B------:R-:W-:Y:S08]  /*15010*/  HMMA.16816.F32 R116, R88, R12, R116 ;  /* 0x0000000c5874723c */ /* 0x000ff00000001874 */
[----:B------:R-:W-:Y:S01]  /*15020*/  HMMA.16816.F32 R52, R8, R6, R52 ;  /* 0x000000060834723c */ /* 0x000fe20000001834 */
[----:B------:R-:W-:Y:S07]  /*15030*/  LDSM.16.M88.4 R4, [R64+0xa800] ;  /* 0x00a800004004783b */ /* 0x000fee0000000200 */
[----:B------:R-:W-:Y:S01]  /*15040*/  HMMA.16816.F32 R112, R88, R14, R112 ;  /* 0x0000000e5870723c */ /* 0x000fe20000001870 */
[----:B------:R-:W2:Y:S07]  /*15050*/  LDSM.16.M88.4 R12, [R64+0xb000] ;  /* 0x00b00000400c783b */ /* 0x000eae0000000200 */
[C---:B---3--:R-:W-:Y:S08]  /*15060*/  HMMA.16816.F32 R48, R8.reuse, R76, R48 ;  /* 0x0000004c0830723c */ /* 0x048ff00000001830 */
[----:B------:R-:W-:Y:S01]  /*15070*/  HMMA.16816.F32 R44, R8, R78, R44 ;  /* 0x0000004e082c723c */ /* 0x000fe2000000182c */
[----:B------:R-:W3:Y:S07]  /*15080*/  LDSM.16.M88.4 R76, [R64+0xb800] ;  /* 0x00b80000404c783b */ /* 0x000eee0000000200 */
[C---:B------:R-:W-:Y:S08]  /*15090*/  HMMA.16816.F32 R28, R88.reuse, R104, R28 ;  /* 0x00000068581c723c */ /* 0x040ff0000000181c */
[C---:B------:R-:W-:Y:S08]  /*150a0*/  HMMA.16816.F32 R20, R88.reuse, R96, R20 ;  /* 0x000000605814723c */ /* 0x040ff00000001814 */
[----:B------:R-:W-:Y:S08]  /*150b0*/  HMMA.16816.F32 R16, R88, R98, R16 ;  /* 0x000000625810723c */ /* 0x000ff00000001810 */
[C---:B------:R-:W-:Y:S08]  /*150c0*/  HMMA.16816.F32 R72, R8.reuse, R92, R72 ;  /* 0x0000005c0848723c */ /* 0x040ff00000001848 */
[----:B------:R-:W-:Y:S08]  /*150d0*/  HMMA.16816.F32 R68, R8, R94, R68 ;  /* 0x0000005e0844723c */ /* 0x000ff00000001844 */
[----:B------:R-:W-:Y:S01]  /*150e0*/  HMMA.16816.F32 R24, R88, R106, R24 ;  /* 0x0000006a5818723c */ /* 0x000fe20000001818 */
[----:B------:R-:W-:-:S07]  /*150f0*/  FMUL.FTZ R44, R44, R0 ;  /* 0x000000002c2c7220 */ /* 0x000fce0000410000 */
[----:B-1----:R-:W-:Y:S01]  /*15100*/  HMMA.16816.F32 R40, R8, R80, R40 ;  /* 0x000000500828723c */ /* 0x002fe20000001828 */
[-C--:B------:R-:W-:Y:S01]  /*15110*/  FMUL.FTZ R66, R72, R0.reuse ;  /* 0x0000000048427220 */ /* 0x080fe20000410000 */
[----:B------:R-:W-:Y:S01]  /*15120*/  FMUL.FTZ R60, R73, R0 ;  /* 0x00000000493c7220 */ /* 0x000fe20000410000 */
[----:B------:R-:W-:-:S05]  /*15130*/  VIADD R136, R62, 0xffffffff ;  /* 0xffffffff3e887836 */ /* 0x000fca0000000000 */
[----:B------:R-:W-:Y:S01]  /*15140*/  HMMA.16816.F32 R36, R8, R82, R36 ;  /* 0x000000520824723c */ /* 0x000fe20000001824 */
[----:B------:R-:W-:Y:S02]  /*15150*/  IMAD.SHL.U32 R135, R208, 0x2, RZ ;  /* 0x00000002d0877824 */ /* 0x000fe400078e00ff */
[-C--:B------:R-:W-:Y:S01]  /*15160*/  FMUL.FTZ R67, R68, R0.reuse ;  /* 0x0000000044437220 */ /* 0x080fe20000410000 */
[----:B------:R-:W-:-:S04]  /*15170*/  FMUL.FTZ R68, R69, R0 ;  /* 0x0000000045447220 */ /* 0x000fc80000410000 */
[C---:B--2---:R-:W-:Y:S01]  /*15180*/  HMMA.16816.F32 R120, R8.reuse, R14, R120 ;  /* 0x0000000e0878723c */ /* 0x044fe20000001878 */
[----:B------:R-:W-:Y:S01]  /*15190*/  LOP3.LUT R14, R209, 0x1f0, RZ, 0xc0, !PT ;  /* 0x000001f0d10e7812 */ /* 0x000fe200078ec0ff */
[----:B------:R1:W-:Y:S01]  /*151a0*/  MUFU.TANH R69, R44 ;  /* 0x0000002c00457308 */ /* 0x0003e20000002400 */
[-C--:B------:R-:W-:Y:S01]  /*151b0*/  FMUL.FTZ R56, R56, R0.reuse ;  /* 0x0000000038387220 */ /* 0x080fe20000410000 */
[-C--:B------:R-:W-:Y:S01]  /*151c0*/  FMUL.FTZ R57, R57, R0.reuse ;  /* 0x0000000039397220 */ /* 0x080fe20000410000 */
[-C--:B------:R-:W-:Y:S01]  /*151d0*/  FMUL.FTZ R52, R52, R0.reuse ;  /* 0x0000000034347220 */ /* 0x080fe20000410000 */
[----:B------:R-:W-:Y:S01]  /*151e0*/  FMUL.FTZ R53, R53, R0 ;  /* 0x0000000035357220 */ /* 0x000fe20000410000 */
[----:B-----5:R-:W-:Y:S01]  /*151f0*/  IADD3 R34, PT, PT, R65, -R228, -R34 ;  /* 0x800000e441227210 */ /* 0x020fe20007ffe822 */
[----:B------:R-:W-:Y:S01]  /*15200*/  HMMA.16816.F32 R28, R8, R84, R28 ;  /* 0x00000054081c723c */ /* 0x000fe2000000181c */
[----:B------:R-:W-:Y:S01]  /*15210*/  LOP3.LUT R135, R135, 0x6, RZ, 0xc0, !PT ;  /* 0x0000000687877812 */ /* 0x000fe200078ec0ff */
[----:B------:R-:W2:Y:S01]  /*15220*/  MUFU.TANH R66, R66 ;  /* 0x0000004200427308 */ /* 0x000ea20000002400 */
[-C--:B------:R-:W-:Y:S01]  /*15230*/  FMUL.FTZ R49, R49, R0.reuse ;  /* 0x0000000031317220 */ /* 0x080fe20000410000 */
[-C--:B------:R-:W-:Y:S01]  /*15240*/  FMUL.FTZ R48, R48, R0.reuse ;  /* 0x0000000030307220 */ /* 0x080fe20000410000 */
[----:B------:R-:W-:Y:S01]  /*15250*/  IADD3 R3, PT, PT, R3, R65, -R228 ;  /* 0x0000004103037210 */ /* 0x000fe20007ffe8e4 */
[----:B------:R-:W-:Y:S01]  /*15260*/  FMUL.FTZ R59, R59, R0 ;  /* 0x000000003b3b7220 */ /* 0x000fe20000410000 */
[----:B------:R-:W-:-:S04]  /*15270*/  DEPBAR.LE SB0, 0x0 ;  /* 0x000080000000791a */ /* 0x000fc80000000000 */
[C---:B------:R-:W-:Y:S01]  /*15280*/  HMMA.16816.F32 R20, R8.reuse, R4, R20 ;  /* 0x000000040814723c */ /* 0x040fe20000001814 */
[----:B-1----:R-:W-:Y:S01]  /*15290*/  IMAD.SHL.U32 R44, R136, 0x80, RZ ;  /* 0x00000080882c7824 */ /* 0x002fe200078e00ff */
[----:B------:R-:W1:Y:S06]  /*152a0*/  MUFU.TANH R60, R60 ;  /* 0x0000003c003c7308 */ /* 0x000e6c0000002400 */
[----:B------:R-:W-:Y:S01]  /*152b0*/  HMMA.16816.F32 R16, R8, R6, R16 ;  /* 0x000000060810723c */ /* 0x000fe20000001810 */
[----:B------:R-:W-:Y:S01]  /*152c0*/  SHF.R.U32.HI R7, RZ, 0x2, R208 ;  /* 0x00000002ff077819 */ /* 0x000fe200000116d0 */
[----:B------:R-:W-:Y:S03]  /*152d0*/  MUFU.TANH R67, R67 ;  /* 0x0000004300437308 */ /* 0x000fe60000002400 */
[----:B------:R-:W-:-:S03]  /*152e0*/  LOP3.LUT R14, R14, 0x7, R7, 0xf8, !PT ;  /* 0x000000070e0e7812 */ /* 0x000fc600078ef807 */
[----:B------:R-:W-:Y:S01]  /*152f0*/  HMMA.16816.F32 R24, R8, R86, R24 ;  /* 0x000000560818723c */ /* 0x000fe20000001818 */
[-C--:B------:R-:W-:Y:S01]  /*15300*/  FMUL.FTZ R4, R45, R0.reuse ;  /* 0x000000002d047220 */ /* 0x080fe20000410000 */
[----:B------:R-:W-:Y:S01]  /*15310*/  LOP3.LUT R45, R44, R135, RZ, 0xfc, !PT ;  /* 0x000000872c2d7212 */ /* 0x000fe200078efcff */
[----:B------:R-:W-:Y:S01]  /*15320*/  IMAD R14, R227, 0x40, R14 ;  /* 0x00000040e30e7824 */ /* 0x000fe200078e020e */
[----:B------:R-:W4:Y:S01]  /*15330*/  MUFU.TANH R56, R56 ;  /* 0x0000003800387308 */ /* 0x000f220000002400 */
[----:B------:R-:W-:-:S03]  /*15340*/  FMUL.FTZ R5, R40, R0 ;  /* 0x0000000028057220 */ /* 0x000fc60000410000 */
[----:B------:R-:W-:Y:S01]  /*15350*/  HMMA.16816.F32 R124, R8, R12, R124 ;  /* 0x0000000c087c723c */ /* 0x000fe2000000187c */
[----:B------:R-:W-:-:S03]  /*15360*/  IMAD.IADD R240, R14, 0x1, R34 ;  /* 0x000000010ef07824 */ /* 0x000fc600078e0222 */
[----:B------:R-:W4:Y:S01]  /*15370*/  MUFU.TANH R57, R57 ;  /* 0x0000003900397308 */ /* 0x000f220000002400 */
[C---:B------:R-:W-:Y:S02]  /*15380*/  VIADD R107, R45.reuse, 0x1 ;  /* 0x000000012d6b7836 */ /* 0x040fe40000000000 */
[-C--:B------:R-:W-:Y:S01]  /*15390*/  FMUL.FTZ R12, R36, R0.reuse ;  /* 0x00000000240c7220 */ /* 0x080fe20000410000 */
[----:B------:R-:W-:Y:S01]  /*153a0*/  VIADD R105, R45, 0x8 ;  /* 0x000000082d697836 */ /* 0x000fe20000000000 */
[----:B---3--:R-:W-:Y:S03]  /*153b0*/  HMMA.16816.F32 R116, R8, R76, R116 ;  /* 0x0000004c0874723c */ /* 0x008fe60000001874 */
[----:B------:R-:W3:Y:S01]  /*153c0*/  MUFU.TANH R52, R52 ;  /* 0x0000003400347308 */ /* 0x000ee20000002400 */
[-C--:B------:R-:W-:Y:S01]  /*153d0*/  FMUL.FTZ R6, R41, R0.reuse ;  /* 0x0000000029067220 */ /* 0x080fe20000410000 */
[-C--:B------:R-:W-:Y:S01]  /*153e0*/  FMUL.FTZ R37, R37, R0.reuse ;  /* 0x0000000025257220 */ /* 0x080fe20000410000 */
[----:B------:R-:W-:-:S05]  /*153f0*/  FMUL.FTZ R28, R28, R0 ;  /* 0x000000001c1c7220 */ /* 0x000fca0000410000 */
[----:B------:R-:W3:Y:S01]  /*15400*/  MUFU.TANH R53, R53 ;  /* 0x0000003500357308 */ /* 0x000ee20000002400 */
[----:B------:R-:W-:Y:S01]  /*15410*/  HMMA.16816.F32 R112, R8, R78, R112 ;  /* 0x0000004e0870723c */ /* 0x000fe20000001870 */
[----:B------:R-:W-:-:S06]  /*15420*/  FMUL.FTZ R29, R29, R0 ;  /* 0x000000001d1d7220 */ /* 0x000fcc0000410000 */
[----:B------:R-:W-:Y:S01]  /*15430*/  MUFU.TANH R68, R68 ;  /* 0x0000004400447308 */ /* 0x000fe20000002400 */
[C---:B------:R-:W-:Y:S02]  /*15440*/  VIADD R101, R45.reuse, 0x10 ;  /* 0x000000102d657836 */ /* 0x040fe40000000000 */
[----:B------:R-:W-:Y:S01]  /*15450*/  FMUL.FTZ R20, R20, R0 ;  /* 0x0000000014147220 */ /* 0x000fe20000410000 */
[C---:B------:R-:W-:Y:S01]  /*15460*/  VIADD R99, R45.reuse, 0x11 ;  /* 0x000000112d637836 */ /* 0x040fe20000000000 */
[C---:B------:R-:W-:Y:S01]  /*15470*/  ISETP.GT.AND P4, PT, R240.reuse, R45, PT ;  /* 0x0000002df000720c */ /* 0x040fe20003f84270 */
[C---:B------:R-:W-:Y:S02]  /*15480*/  VIADD R97, R45.reuse, 0x18 ;  /* 0x000000182d617836 */ /* 0x040fe40000000000 */
[----:B------:R-:W3:Y:S01]  /*15490*/  MUFU.TANH R49, R49 ;  /* 0x0000003100317308 */ /* 0x000ee20000002400 */
[----:B------:R-:W-:Y:S01]  /*154a0*/  ISETP.GT.AND P0, PT, R240, R107, PT ;  /* 0x0000006bf000720c */ /* 0x000fe20003f04270 */
[----:B------:R-:W-:-:S02]  /*154b0*/  VIADD R95, R45, 0x19 ;  /* 0x000000192d5f7836 */ /* 0x000fc40000000000 */
[----:B------:R-:W-:Y:S01]  /*154c0*/  FMUL.FTZ R186, R21, R0 ;  /* 0x0000000015ba7220 */ /* 0x000fe20000410000 */
[----:B------:R-:W-:-:S03]  /*154d0*/  ISETP.GT.AND P3, PT, R240, R105, PT ;  /* 0x00000069f000720c */ /* 0x000fc60003f64270 */
[----:B------:R-:W3:Y:S01]  /*154e0*/  MUFU.TANH R4, R4 ;  /* 0x0000000400047308 */ /* 0x000ee20000002400 */
[----:B------:R-:W-:Y:S02]  /*154f0*/  VIADD R103, R45, 0x9 ;  /* 0x000000092d677836 */ /* 0x000fe40000000000 */
[----:B------:R-:W-:Y:S01]  /*15500*/  FMUL.FTZ R25, R25, R0 ;  /* 0x0000000019197220 */ /* 0x000fe20000410000 */
[----:B------:R-:W-:-:S04]  /*15510*/  IMAD.IADD R14, R14, 0x1, R3 ;  /* 0x000000010e0e7824 */ /* 0x000fc800078e0203 */
[----:B------:R-:W3:Y:S01]  /*15520*/  MUFU.TANH R5, R5 ;  /* 0x0000000500057308 */ /* 0x000ee20000002400 */
[----:B------:R-:W-:Y:S01]  /*15530*/  FMUL.FTZ R16, R16, R0 ;  /* 0x0000000010107220 */ /* 0x000fe20000410000 */
[----:B--2---:R-:W-:-:S06]  /*15540*/  FSEL R66, R66, -INF , !P4 ;  /* 0xff80000042427808 */ /* 0x004fcc0006000000 */
[----:B------:R-:W2:Y:S01]  /*15550*/  MUFU.TANH R48, R48 ;  /* 0x0000003000307308 */ /* 0x000ea20000002400 */
[----:B-1----:R-:W-:Y:S01]  /*15560*/  FSEL R60, R60, -INF , !P0 ;  /* 0xff8000003c3c7808 */ /* 0x002fe20004000000 */
[----:B------:R-:W-:Y:S01]  /*15570*/  FMUL.FTZ R24, R24, R0 ;  /* 0x0000000018187220 */ /* 0x000fe20000410000 */
[C---:B------:R-:W-:Y:S01]  /*15580*/  VIADD R91, R45.reuse, 0x21 ;  /* 0x000000212d5b7836 */ /* 0x040fe20000000000 */
[----:B------:R-:W-:Y:S01]  /*15590*/  ISETP.GT.AND P1, PT, R240, R101, PT ;  /* 0x00000065f000720c */ /* 0x000fe20003f24270 */
[----:B------:R-:W-:-:S03]  /*155a0*/  VIADD R89, R45, 0x28 ;  /* 0x000000282d597836 */ /* 0x000fc60000000000 */
[----:B------:R-:W1:Y:S01]  /*155b0*/  MUFU.TANH R12, R12 ;  /* 0x0000000c000c7308 */ /* 0x000e620000002400 */
[C---:B------:R-:W-:Y:S01]  /*155c0*/  VIADD R87, R45.reuse, 0x29 ;  /* 0x000000292d577836 */ /* 0x040fe20000000000 */
[C---:B------:R-:W-:Y:S01]  /*155d0*/  ISETP.GT.AND P4, PT, R240.reuse, R99, PT ;  /* 0x00000063f000720c */ /* 0x040fe20003f84270 */
[----:B------:R-:W-:Y:S01]  /*155e0*/  VIADD R85, R45, 0x30 ;  /* 0x000000302d557836 */ /* 0x000fe20000000000 */
[----:B------:R-:W-:-:S04]  /*155f0*/  ISETP.GT.AND P0, PT, R240, R97, PT ;  /* 0x00000061f000720c */ /* 0x000fc80003f04270 */
[----:B------:R-:W1:Y:S01]  /*15600*/  MUFU.TANH R154, R37 ;  /* 0x00000025009a7308 */ /* 0x000e620000002400 */
[----:B------:R-:W-:Y:S01]  /*15610*/  VIADD R93, R45, 0x20 ;  /* 0x000000202d5d7836 */ /* 0x000fe20000000000 */
[----:B------:R-:W-:-:S06]  /*15620*/  ISETP.GT.AND P5, PT, R240, R103, PT ;  /* 0x00000067f000720c */ /* 0x000fcc0003fa4270 */
[----:B------:R3:W1:Y:S01]  /*15630*/  MUFU.TANH R202, R28 ;  /* 0x0000001c00ca7308 */ /* 0x0006620000002400 */
[--C-:B------:R-:W-:Y:S01]  /*15640*/  VIADDMNMX R236, R14, 0x1, R65.reuse, PT ;  /* 0x000000010eec7846 */ /* 0x100fe20003800141 */
[----:B------:R-:W-:Y:S01]  /*15650*/  FMUL.FTZ R124, R124, R0 ;  /* 0x000000007c7c7220 */ /* 0x000fe20000410000 */
[----:B------:R-:W-:-:S05]  /*15660*/  VIADDMNMX R237, R14, 0x9, R65, PT ;  /* 0x000000090eed7846 */ /* 0x000fca0003800141 */
[----:B------:R-:W1:Y:S01]  /*15670*/  MUFU.TANH R178, R29 ;  /* 0x0000001d00b27308 */ /* 0x000e620000002400 */
[-C--:B------:R-:W-:Y:S01]  /*15680*/  FMUL.FTZ R125, R125, R0.reuse ;  /* 0x000000007d7d7220 */ /* 0x080fe20000410000 */
[----:B------:R-:W-:Y:S01]  /*15690*/  FMUL.FTZ R120, R120, R0 ;  /* 0x0000000078787220 */ /* 0x000fe20000410000 */
[----:B----4-:R-:W-:-:S05]  /*156a0*/  FSEL R14, R56, -INF , !P1 ;  /* 0xff800000380e7808 */ /* 0x010fca0004800000 */
[----:B------:R-:W4:Y:S01]  /*156b0*/  MUFU.TANH R6, R6 ;  /* 0x0000000600067308 */ /* 0x000f220000002400 */
[----:B------:R-:W-:Y:S01]  /*156c0*/  FSEL R57, R57, -INF , !P4 ;  /* 0xff80000039397808 */ /* 0x000fe20006000000 */
[----:B------:R-:W-:Y:S01]  /*156d0*/  FMUL.FTZ R121, R121, R0 ;  /* 0x0000000079797220 */ /* 0x000fe20000410000 */
[----:B---3--:R-:W-:-:S05]  /*156e0*/  FSEL R28, R52, -INF , !P0 ;  /* 0xff800000341c7808 */ /* 0x008fca0004000000 */
[----:B------:R3:W-:Y:S01]  /*156f0*/  MUFU.TANH R190, R20 ;  /* 0x0000001400be7308 */ /* 0x0007e20000002400 */
[-C--:B------:R-:W-:Y:S01]  /*15700*/  FMUL.FTZ R10, R75, R0.reuse ;  /* 0x000000004b0a7220 */ /* 0x080fe20000410000 */
[----:B------:R-:W-:Y:S02]  /*15710*/  VIADD R81, R45, 0x38 ;  /* 0x000000382d517836 */ /* 0x000fe40000000000 */
[----:B------:R-:W-:Y:S01]  /*15720*/  FMUL.FTZ R17, R17, R0 ;  /* 0x0000000011117220 */ /* 0x000fe20000410000 */
[C---:B------:R-:W-:Y:S01]  /*15730*/  VIADD R79, R45.reuse, 0x39 ;  /* 0x000000392d4f7836 */ /* 0x040fe20000000000 */
[C---:B------:R-:W-:Y:S02]  /*15740*/  ISETP.GT.AND P1, PT, R240.reuse, R91, PT ;  /* 0x0000005bf000720c */ /* 0x040fe40003f24270 */
[----:B------:R-:W4:Y:S01]  /*15750*/  MUFU.TANH R188, R25 ;  /* 0x0000001900bc7308 */ /* 0x000f220000002400 */
[C---:B------:R-:W-:Y:S01]  /*15760*/  VIADD R77, R45.reuse, 0x40 ;  /* 0x000000402d4d7836 */ /* 0x040fe20000000000 */
[C---:B------:R-:W-:Y:S01]  /*15770*/  ISETP.GT.AND P4, PT, R240.reuse, R89, PT ;  /* 0x00000059f000720c */ /* 0x040fe20003f84270 */
[----:B------:R-:W-:Y:S01]  /*15780*/  VIADD R75, R45, 0x41 ;  /* 0x000000412d4b7836 */ /* 0x000fe20000000000 */
[----:B------:R-:W-:-:S02]  /*15790*/  ISETP.GT.AND P0, PT, R240, R87, PT ;  /* 0x00000057f000720c */ /* 0x000fc40003f04270 */
[----:B---3--:R-:W-:Y:S02]  /*157a0*/  FSEL R20, R67, -INF , !P3 ;  /* 0xff80000043147808 */ /* 0x008fe40005800000 */
[----:B------:R-:W3:Y:S01]  /*157b0*/  MUFU.TANH R186, R186 ;  /* 0x000000ba00ba7308 */ /* 0x000ee20000002400 */
[----:B------:R-:W-:Y:S01]  /*157c0*/  ISETP.GT.AND P3, PT, R240, R95, PT ;  /* 0x0000005ff000720c */ /* 0x000fe20003f64270 */
[----:B------:R-:W-:Y:S01]  /*157d0*/  FMUL.FTZ R74, R74, R0 ;  /* 0x000000004a4a7220 */ /* 0x000fe20000410000 */
[----:B------:R-:W-:Y:S02]  /*157e0*/  VIADD R83, R45, 0x31 ;  /* 0x000000312d537836 */ /* 0x000fe40000000000 */
[----:B------:R-:W-:-:S03]  /*157f0*/  FSEL R8, R53, -INF , !P3 ;  /* 0xff80000035087808 */ /* 0x000fc60005800000 */
[----:B------:R2:W3:Y:S01]  /*15800*/  MUFU.TANH R182, R16 ;  /* 0x0000001000b67308 */ /* 0x0004e20000002400 */
[----:B------:R-:W-:Y:S01]  /*15810*/  ISETP.GT.AND P3, PT, R240, R85, PT ;  /* 0x00000055f000720c */ /* 0x000fe20003f64270 */
[----:B------:R-:W-:Y:S01]  /*15820*/  FMUL.FTZ R117, R117, R0 ;  /* 0x0000000075757220 */ /* 0x000fe20000410000 */
[----:B------:R-:W-:-:S05]  /*15830*/  FSEL R49, R49, -INF , !P1 ;  /* 0xff80000031317808 */ /* 0x000fca0004800000 */
[----:B------:R1:W3:Y:S01]  /*15840*/  MUFU.TANH R200, R24 ;  /* 0x0000001800c87308 */ /* 0x0002e20000002400 */
[----:B------:R-:W-:Y:S01]  /*15850*/  FSEL R36, R4, -INF , !P0 ;  /* 0xff80000004247808 */ /* 0x000fe20004000000 */
[C---:B------:R-:W-:Y:S01]  /*15860*/  VIADD R65, R45.reuse, 0x49 ;  /* 0x000000492d417836 */ /* 0x040fe20000000000 */
[C---:B------:R-:W-:Y:S01]  /*15870*/  ISETP.GT.AND P1, PT, R240.reuse, R81, PT ;  /* 0x00000051f000720c */ /* 0x040fe20003f24270 */
[----:B------:R-:W-:Y:S01]  /*15880*/  VIADD R41, R45, 0x50 ;  /* 0x000000502d297836 */ /* 0x000fe20000000000 */
[----:B------:R-:W-:-:S03]  /*15890*/  ISETP.GT.AND P0, PT, R240, R77, PT ;  /* 0x0000004df000720c */ /* 0x000fc60003f04270 */
[----:B------:R-:W3:Y:S01]  /*158a0*/  MUFU.TANH R164, R124 ;  /* 0x0000007c00a47308 */ /* 0x000ee20000002400 */
[----:B--2---:R-:W-:Y:S02]  /*158b0*/  FSEL R16, R68, -INF , !P5 ;  /* 0xff80000044107808 */ /* 0x004fe40006800000 */
[----:B------:R-:W-:Y:S01]  /*158c0*/  ISETP.GT.AND P5, PT, R240, R93, PT ;  /* 0x0000005df000720c */ /* 0x000fe20003fa4270 */
[----:B------:R-:W-:Y:S02]  /*158d0*/  VIADD R37, R45, 0x51 ;  /* 0x000000512d257836 */ /* 0x000fe40000000000 */
[----:B------:R-:W-:Y:S02]  /*158e0*/  FMUL.FTZ R116, R116, R0 ;  /* 0x0000000074747220 */ /* 0x000fe40000410000 */
[----:B------:R-:W2:Y:S01]  /*158f0*/  MUFU.TANH R162, R125 ;  /* 0x0000007d00a27308 */ /* 0x000ea20000002400 */
[----:B-1----:R-:W-:Y:S01]  /*15900*/  FSEL R24, R69, -INF , !P4 ;  /* 0xff80000045187808 */ /* 0x002fe20006000000 */
[----:B------:R-:W-:Y:S01]  /*15910*/  VIADD R29, R45, 0x58 ;  /* 0x000000582d1d7836 */ /* 0x000fe20000000000 */
[----:B------:R-:W-:-:S02]  /*15920*/  ISETP.GT.AND P4, PT, R240, R79, PT ;  /* 0x0000004ff000720c */ /* 0x000fc40003f84270 */
[----:B------:R-:W-:-:S03]  /*15930*/  FSEL R244, R5, -INF , !P3 ;  /* 0xff80000005f47808 */ /* 0x000fc60005800000 */
[----:B------:R-:W1:Y:S01]  /*15940*/  MUFU.TANH R160, R120 ;  /* 0x0000007800a07308 */ /* 0x000e620000002400 */
[----:B------:R-:W-:Y:S01]  /*15950*/  FSEL R252, R48, -INF , !P5 ;  /* 0xff80000030fc7808 */ /* 0x000fe20006800000 */
[----:B------:R-:W-:Y:S01]  /*15960*/  VIADD R73, R45, 0x48 ;  /* 0x000000482d497836 */ /* 0x000fe20000000000 */
[----:B------:R-:W-:Y:S01]  /*15970*/  ISETP.GT.AND P3, PT, R240, R75, PT ;  /* 0x0000004bf000720c */ /* 0x000fe20003f64270 */
[----:B------:R-:W-:-:S04]  /*15980*/  FMUL.FTZ R67, R113, R0 ;  /* 0x0000000071437220 */ /* 0x000fc80000410000 */
[----:B------:R-:W1:Y:S01]  /*15990*/  MUFU.TANH R158, R121 ;  /* 0x00000079009e7308 */ /* 0x000e620000002400 */
[----:B------:R-:W-:Y:S01]  /*159a0*/  ISETP.GT.AND P5, PT, R240, R83, PT ;  /* 0x00000053f000720c */ /* 0x000fe20003fa4270 */
[----:B------:R-:W-:Y:S01]  /*159b0*/  VIADD R21, R45, 0x60 ;  /* 0x000000602d157836 */ /* 0x000fe20000000000 */
[----:B------:R-:W-:-:S05]  /*159c0*/  FSEL R214, R12, -INF , !P1 ;  /* 0xff8000000cd67808 */ /* 0x000fca0004800000 */
[----:B------:R-:W1:Y:S01]  /*159d0*/  MUFU.TANH R180, R17 ;  /* 0x0000001100b47308 */ /* 0x000e620000002400 */
[----:B------:R-:W-:Y:S01]  /*159e0*/  FSEL R154, R154, -INF , !P4 ;  /* 0xff8000009a9a7808 */ /* 0x000fe20006000000 */
[C---:B------:R-:W-:Y:S01]  /*159f0*/  VIADD R15, R45.reuse, 0x61 ;  /* 0x000000612d0f7836 */ /* 0x040fe20000000000 */
[----:B------:R-:W-:Y:S01]  /*15a00*/  FSEL R202, R202, -INF , !P0 ;  /* 0xff800000caca7808 */ /* 0x000fe20004000000 */
[C---:B------:R-:W-:Y:S01]  /*15a10*/  VIADD R13, R45.reuse, 0x68 ;  /* 0x000000682d0d7836 */ /* 0x040fe20000000000 */
[----:B------:R-:W-:Y:S01]  /*15a20*/  ISETP.GT.AND P1, PT, R240, R65, PT ;  /* 0x00000041f000720c */ /* 0x000fe20003f24270 */
[----:B------:R-:W-:Y:S02]  /*15a30*/  FMUL.FTZ R112, R112, R0 ;  /* 0x0000000070707220 */ /* 0x000fe40000410000 */
[----:B------:R-:W1:Y:S01]  /*15a40*/  MUFU.TANH R144, R117 ;  /* 0x0000007500907308 */ /* 0x000e620000002400 */
[C---:B------:R-:W-:Y:S01]  /*15a50*/  ISETP.GT.AND P4, PT, R240.reuse, R41, PT ;  /* 0x00000029f000720c */ /* 0x040fe20003f84270 */
[----:B------:R-:W-:Y:S01]  /*15a60*/  VIADD R11, R45, 0x69 ;  /* 0x000000692d0b7836 */ /* 0x000fe20000000000 */
[----:B------:R-:W-:-:S02]  /*15a70*/  ISETP.GT.AND P0, PT, R240, R37, PT ;  /* 0x00000025f000720c */ /* 0x000fc40003f04270 */
[----:B------:R-:W-:-:S03]  /*15a80*/  FSEL R178, R178, -INF , !P3 ;  /* 0xff800000b2b27808 */ /* 0x000fc60005800000 */
[----:B------:R-:W1:Y:S01]  /*15a90*/  MUFU.TANH R74, R74 ;  /* 0x0000004a004a7308 */ /* 0x000e620000002400 */
[----:B----4-:R-:W-:Y:S01]  /*15aa0*/  FSEL R242, R6, -INF , !P5 ;  /* 0xff80000006f27808 */ /* 0x010fe20006800000 */
[----:B------:R-:W-:Y:S01]  /*15ab0*/  VIADD R25, R45, 0x59 ;  /* 0x000000592d197836 */ /* 0x000fe20000000000 */
[----:B------:R-:W-:Y:S01]  /*15ac0*/  ISETP.GT.AND P3, PT, R240, R29, PT ;  /* 0x0000001df000720c */ /* 0x000fe20003f64270 */
[----:B------:R-:W-:Y:S01]  /*15ad0*/  FMUL.FTZ R4, R70, R0 ;  /* 0x0000000046047220 */ /* 0x000fe20000410000 */
[----:B------:R-:W-:-:S03]  /*15ae0*/  ISETP.GT.AND P5, PT, R240, R73, PT ;  /* 0x00000049f000720c */ /* 0x000fc60003fa4270 */
[----:B------:R-:W4:Y:S01]  /*15af0*/  MUFU.TANH R146, R116 ;  /* 0x0000007400927308 */ /* 0x000f220000002400 */
[----:B------:R-:W-:Y:S01]  /*15b00*/  FSEL R188, R188, -INF , !P1 ;  /* 0xff800000bcbc7808 */ /* 0x000fe20004800000 */
[----:B------:R-:W-:Y:S01]  /*15b10*/  VIADD R56, R240, 0x8 ;  /* 0x00000008f0387836 */ /* 0x000fe20000000000 */
[----:B------:R-:W-:Y:S02]  /*15b20*/  FSEL R190, R190, -INF , !P4 ;  /* 0xff800000bebe7808 */ /* 0x000fe40006000000 */
[----:B---3--:R-:W-:-:S03]  /*15b30*/  FSEL R186, R186, -INF , !P0 ;  /* 0xff800000baba7808 */ /* 0x008fc60004000000 */
[----:B------:R-:W3:Y:S01]  /*15b40*/  MUFU.TANH R67, R67 ;  /* 0x0000004300437308 */ /* 0x000ee20000002400 */
[C---:B------:R-:W-:Y:S01]  /*15b50*/  ISETP.GT.AND P1, PT, R240.reuse, R21, PT ;  /* 0x00000015f000720c */ /* 0x040fe20003f24270 */
[----:B------:R-:W-:Y:S01]  /*15b60*/  VIADD R7, R45, 0x71 ;  /* 0x000000712d077836 */ /* 0x000fe20000000000 */
[C---:B------:R-:W-:Y:S02]  /*15b70*/  ISETP.GT.AND P4, PT, R240.reuse, R15, PT ;  /* 0x0000000ff000720c */ /* 0x040fe40003f84270 */
[----:B------:R-:W-:-:S03]  /*15b80*/  ISETP.GT.AND P0, PT, R240, R13, PT ;  /* 0x0000000df000720c */ /* 0x000fc60003f04270 */
[----:B------:R-:W3:Y:S01]  /*15b90*/  MUFU.TANH R10, R10 ;  /* 0x0000000a000a7308 */ /* 0x000ee20000002400 */
[----:B------:R-:W-:Y:S01]  /*15ba0*/  FSEL R182, R182, -INF , !P3 ;  /* 0xff800000b6b67808 */ /* 0x000fe20005800000 */
[----:B------:R-:W-:Y:S01]  /*15bb0*/  VIADD R9, R45, 0x70 ;  /* 0x000000702d097836 */ /* 0x000fe20000000000 */
[----:B------:R-:W-:Y:S01]  /*15bc0*/  FSEL R200, R200, -INF , !P5 ;  /* 0xff800000c8c87808 */ /* 0x000fe20006800000 */
[----:B------:R-:W-:Y:S01]  /*15bd0*/  FMUL.FTZ R6, R71, R0 ;  /* 0x0000000047067220 */ /* 0x000fe20000410000 */
[----:B------:R-:W-:-:S03]  /*15be0*/  ISETP.GT.AND P3, PT, R240, R11, PT ;  /* 0x0000000bf000720c */ /* 0x000fc60003f64270 */
[----:B------:R-:W3:Y:S01]  /*15bf0*/  MUFU.TANH R137, R112 ;  /* 0x0000007000897308 */ /* 0x000ee20000002400 */
[----:B------:R-:W-:Y:S01]  /*15c00*/  ISETP.GT.AND P5, PT, R240, R25, PT ;  /* 0x00000019f000720c */ /* 0x000fe20003fa4270 */
[C---:B------:R-:W-:Y:S01]  /*15c10*/  VIADD R3, R45.reuse, 0x78 ;  /* 0x000000782d037836 */ /* 0x040fe20000000000 */
[----:B------:R-:W-:Y:S02]  /*15c20*/  FSEL R164, R164, -INF , !P1 ;  /* 0xff800000a4a47808 */ /* 0x000fe40004800000 */
[----:B--2---:R-:W-:Y:S02]  /*15c30*/  FSEL R162, R162, -INF , !P4 ;  /* 0xff800000a2a27808 */ /* 0x004fe40006000000 */
[----:B-1----:R-:W-:Y:S01]  /*15c40*/  FSEL R160, R160, -INF , !P0 ;  /* 0xff800000a0a07808 */ /* 0x002fe20004000000 */
[----:B------:R-:W1:Y:S01]  /*15c50*/  MUFU.TANH R4, R4 ;  /* 0x0000000400047308 */ /* 0x000e620000002400 */
[C---:B------:R-:W-:Y:S02]  /*15c60*/  ISETP.GE.AND P1, PT, R45.reuse, R236, PT ;  /* 0x000000ec2d00720c */ /* 0x040fe40003f26270 */
[----:B------:R-:W-:-:S02]  /*15c70*/  ISETP.GE.AND P4, PT, R45, R237, PT ;  /* 0x000000ed2d00720c */ /* 0x000fc40003f86270 */
[----:B------:R-:W-:Y:S01]  /*15c80*/  ISETP.GT.AND P0, PT, R56, R45, PT ;  /* 0x0000002d3800720c */ /* 0x000fe20003f04270 */
[----:B------:R-:W-:Y:S01]  /*15c90*/  VIADD R45, R45, 0x79 ;  /* 0x000000792d2d7836 */ /* 0x000fe20000000000 */
[----:B------:R-:W-:Y:S02]  /*15ca0*/  FSEL R158, R158, -INF , !P3 ;  /* 0xff8000009e9e7808 */ /* 0x000fe40005800000 */
[----:B------:R-:W-:Y:S02]  /*15cb0*/  FSEL R180, R180, -INF , !P5 ;  /* 0xff800000b4b47808 */ /* 0x000fe40006800000 */
[C---:B------:R-:W-:Y:S01]  /*15cc0*/  ISETP.GT.AND P3, PT, R240.reuse, R7, PT ;  /* 0x00000007f000720c */ /* 0x040fe20003f64270 */
[----:B------:R-:W2:Y:S01]  /*15cd0*/  MUFU.TANH R6, R6 ;  /* 0x0000000600067308 */ /* 0x000ea20000002400 */
[----:B------:R-:W-:Y:S02]  /*15ce0*/  ISETP.GT.AND P5, PT, R240, R9, PT ;  /* 0x00000009f000720c */ /* 0x000fe40003fa4270 */
[----:B------:R-:W-:-:S02]  /*15cf0*/  FSEL R144, R144, -INF , !P3 ;  /* 0xff80000090907808 */ /* 0x000fc40005800000 */
[----:B------:R-:W-:Y:S02]  /*15d00*/  FSEL R17, R74, -INF , !P0 ;  /* 0xff8000004a117808 */ /* 0x000fe40004000000 */
[----:B----4-:R-:W-:Y:S02]  /*15d10*/  FSEL R146, R146, -INF , !P5 ;  /* 0xff80000092927808 */ /* 0x010fe40006800000 */
[----:B------:R-:W-:Y:S02]  /*15d20*/  ISETP.GT.AND P3, PT, R240, R45, PT ;  /* 0x0000002df000720c */ /* 0x000fe40003f64270 */
[----:B------:R-:W-:Y:S02]  /*15d30*/  ISETP.GT.AND P0, PT, R56, R107, PT ;  /* 0x0000006b3800720c */ /* 0x000fe40003f04270 */
[----:B------:R-:W-:Y:S02]  /*15d40*/  ISETP.GT.AND P5, PT, R240, R3, PT ;  /* 0x00000003f000720c */ /* 0x000fe40003fa4270 */
[----:B---3--:R-:W-:-:S02]  /*15d50*/  FSEL R67, R67, -INF , !P3 ;  /* 0xff80000043437808 */ /* 0x008fc40005800000 */
[----:B------:R-:W-:Y:S01]  /*15d60*/  FSEL R10, R10, -INF , !P0 ;  /* 0xff8000000a0a7808 */ /* 0x000fe20004000000 */
[----:B------:R-:W-:Y:S01]  /*15d70*/  FMUL.FTZ R12, R58, R0 ;  /* 0x000000003a0c7220 */ /* 0x000fe20000410000 */
[----:B------:R-:W-:Y:S02]  /*15d80*/  FSEL R137, R137, -INF , !P5 ;  /* 0xff80000089897808 */ /* 0x000fe40006800000 */
[C---:B------:R-:W-:Y:S02]  /*15d90*/  ISETP.GE.AND P3, PT, R107.reuse, R237, PT ;  /* 0x000000ed6b00720c */ /* 0x040fe40003f66270 */
[----:B------:R-:W-:Y:S02]  /*15da0*/  ISETP.GT.AND P0, PT, R56, R105, PT ;  /* 0x000000693800720c */ /* 0x000fe40003f04270 */
[----:B------:R-:W-:Y:S02]  /*15db0*/  ISETP.GE.AND P5, PT, R107, R236, PT ;  /* 0x000000ec6b00720c */ /* 0x000fe40003fa6270 */
[----:B------:R-:W-:-:S02]  /*15dc0*/  FSEL R17, R17, -INF , !P4 ;  /* 0xff80000011117808 */ /* 0x000fc40006000000 */
[----:B------:R-:W-:Y:S02]  /*15dd0*/  FSEL R58, R10, -INF , !P3 ;  /* 0xff8000000a3a7808 */ /* 0x000fe40005800000 */
[----:B-1----:R-:W-:Y:S01]  /*15de0*/  FSEL R4, R4, -INF , !P0 ;  /* 0xff80000004047808 */ /* 0x002fe20004000000 */
[----:B------:R-:W1:Y:S01]  /*15df0*/  MUFU.TANH R10, R12 ;  /* 0x0000000c000a7308 */ /* 0x000e620000002400 */
[----:B------:R-:W-:Y:S02]  /*15e00*/  ISETP.GE.AND P4, PT, R105, R237, PT ;  /* 0x000000ed6900720c */ /* 0x000fe40003f86270 */
[----:B------:R-:W-:Y:S02]  /*15e10*/  FSEL R70, R60, -INF , !P5 ;  /* 0xff8000003c467808 */ /* 0x000fe40006800000 */
[----:B------:R-:W-:Y:S02]  /*15e20*/  ISETP.GT.AND P0, PT, R56, R103, PT ;  /* 0x000000673800720c */ /* 0x000fe40003f04270 */
[----:B------:R-:W-:-:S02]  /*15e30*/  ISETP.GE.AND P5, PT, R103, R236, PT ;  /* 0x000000ec6700720c */ /* 0x000fc40003fa6270 */
[----:B------:R-:W-:Y:S02]  /*15e40*/  FSEL R52, R4, -INF , !P4 ;  /* 0xff80000004347808 */ /* 0x000fe40006000000 */
[----:B--2---:R-:W-:Y:S01]  /*15e50*/  FSEL R6, R6, -INF , !P0 ;  /* 0xff80000006067808 */ /* 0x004fe20004000000 */
[----:B------:R-:W2:Y:S01]  /*15e60*/  MUFU.TANH R4, R59 ;  /* 0x0000003b00047308 */ /* 0x000ea20000002400 */
[----:B------:R-:W-:Y:S02]  /*15e70*/  ISETP.GE.AND P3, PT, R103, R237, PT ;  /* 0x000000ed6700720c */ /* 0x000fe40003f66270 */
[----:B------:R-:W-:Y:S01]  /*15e80*/  FSEL R48, R16, -INF , !P5 ;  /* 0xff80000010307808 */ /* 0x000fe20006800000 */
[-C--:B------:R-:W-:Y:S01]  /*15e90*/  FMUL.FTZ R16, R54, R0.reuse ;  /* 0x0000000036107220 */ /* 0x080fe20000410000 */
[----:B------:R-:W-:Y:S01]  /*15ea0*/  FSEL R54, R6, -INF , !P3 ;  /* 0xff80000006367808 */ /* 0x000fe20005800000 */
[----:B------:R-:W-:Y:S02]  /*15eb0*/  FMUL.FTZ R34, R55, R0 ;  /* 0x0000000037227220 */ /* 0x000fe40000410000 */
[----:B------:R-:W3:Y:S01]  /*15ec0*/  MUFU.TANH R6, R16 ;  /* 0x0000001000067308 */ /* 0x000ee20000002400 */
[----:B------:R-:W-:-:S02]  /*15ed0*/  FSEL R5, R66, -INF , !P1 ;  /* 0xff80000042057808 */ /* 0x000fc40004800000 */
[----:B------:R-:W-:Y:S02]  /*15ee0*/  ISETP.GE.AND P1, PT, R105, R236, PT ;  /* 0x000000ec6900720c */ /* 0x000fe40003f26270 */
[----:B------:R-:W-:-:S03]  /*15ef0*/  ISETP.GT.AND P0, PT, R56, R101, PT ;  /* 0x000000653800720c */ /* 0x000fc60003f04270 */
[----:B------:R-:W4:Y:S01]  /*15f00*/  MUFU.TANH R34, R34 ;  /* 0x0000002200227308 */ /* 0x000f220000002400 */
[----:B------:R-:W-:Y:S02]  /*15f10*/  FSEL R68, R20, -INF , !P1 ;  /* 0xff80000014447808 */ /* 0x000fe40004800000 */
[----:B-1----:R-:W-:Y:S02]  /*15f20*/  FSEL R10, R10, -INF , !P0 ;  /* 0xff8000000a0a7808 */ /* 0x002fe40004000000 */
[C---:B------:R-:W-:Y:S02]  /*15f30*/  ISETP.GE.AND P1, PT, R101.reuse, R236, PT ;  /* 0x000000ec6500720c */ /* 0x040fe40003f26270 */
[----:B------:R-:W-:Y:S01]  /*15f40*/  ISETP.GT.AND P0, PT, R56, R99, PT ;  /* 0x000000633800720c */ /* 0x000fe20003f04270 */
[----:B------:R-:W-:Y:S01]  /*15f50*/  FMUL.FTZ R40, R50, R0 ;  /* 0x0000000032287220 */ /* 0x000fe20000410000 */
[----:B------:R-:W-:Y:S02]  /*15f60*/  ISETP.GE.AND P4, PT, R101, R237, PT ;  /* 0x000000ed6500720c */ /* 0x000fe40003f86270 */
[----:B------:R-:W-:-:S02]  /*15f70*/  FSEL R14, R14, -INF , !P1 ;  /* 0xff8000000e0e7808 */ /* 0x000fc40004800000 */
[----:B--2---:R-:W-:Y:S02]  /*15f80*/  FSEL R4, R4, -INF , !P0 ;  /* 0xff80000004047808 */ /* 0x004fe40004000000 */
[----:B------:R-:W-:Y:S02]  /*15f90*/  ISETP.GE.AND P1, PT, R97, R236, PT ;  /* 0x000000ec6100720c */ /* 0x000fe40003f26270 */
[----:B------:R-:W-:Y:S02]  /*15fa0*/  ISETP.GT.AND P0, PT, R56, R97, PT ;  /* 0x000000613800720c */ /* 0x000fe40003f04270 */
[----:B------:R-:W-:Y:S02]  /*15fb0*/  FSEL R20, R10, -INF , !P4 ;  /* 0xff8000000a147808 */ /* 0x000fe40006000000 */
[----:B------:R-:W-:Y:S02]  /*15fc0*/  ISETP.GE.AND P3, PT, R99, R237, PT ;  /* 0x000000ed6300720c */ /* 0x000fe40003f66270 */
[----:B---3--:R-:W-:-:S02]  /*15fd0*/  FSEL R6, R6, -INF , !P0 ;  /* 0xff80000006067808 */ /* 0x008fc40004000000 */
[----:B------:R-:W-:Y:S01]  /*15fe0*/  FSEL R10, R28, -INF , !P1 ;  /* 0xff8000001c0a7808 */ /* 0x000fe20004800000 */
[-C--:B------:R-:W-:Y:S01]  /*15ff0*/  FMUL.FTZ R28, R51, R0.reuse ;  /* 0x00000000331c7220 */ /* 0x080fe20000410000 */
[----:B------:R-:W-:Y:S01]  /*16000*/  ISETP.GT.AND P0, PT, R56, R95, PT ;  /* 0x0000005f3800720c */ /* 0x000fe20003f04270 */
[----:B------:R-:W1:Y:S01]  /*16010*/  MUFU.TANH R40, R40 ;  /* 0x0000002800287308 */ /* 0x000e620000002400 */
[----:B------:R-:W-:Y:S02]  /*16020*/  FSEL R16, R4, -INF , !P3 ;  /* 0xff80000004107808 */ /* 0x000fe40005800000 */
[----:B----4-:R-:W-:Y:S01]  /*16030*/  FSEL R4, R34, -INF , !P0 ;  /* 0xff80000022047808 */ /* 0x010fe20004000000 */
[----:B------:R-:W-:-:S04]  /*16040*/  FMUL.FTZ R34, R46, R0 ;  /* 0x000000002e227220 */ /* 0x000fc80000410000 */
[----:B------:R-:W2:Y:S01]  /*16050*/  MUFU.TANH R28, R28 ;  /* 0x0000001c001c7308 */ /* 0x000ea20000002400 */
[-C--:B------:R-:W-:Y:S01]  /*16060*/  FMUL.FTZ R46, R47, R0.reuse ;  /* 0x000000002f2e7220 */ /* 0x080fe20000410000 */
[----:B------:R-:W-:Y:S01]  /*16070*/  ISETP.GT.AND P0, PT, R56, R93, PT ;  /* 0x0000005d3800720c */ /* 0x000fe20003f04270 */
[----:B------:R-:W-:-:S05]  /*16080*/  FMUL.FTZ R47, R42, R0 ;  /* 0x000000002a2f7220 */ /* 0x000fca0000410000 */
[----:B------:R-:W3:Y:S01]  /*16090*/  MUFU.TANH R34, R34 ;  /* 0x0000002200227308 */ /* 0x000ee20000002400 */
[----:B------:R-:W-:Y:S02]  /*160a0*/  ISETP.GE.AND P3, PT, R95, R237, PT ;  /* 0x000000ed5f00720c */ /* 0x000fe40003f66270 */
[----:B-1----:R-:W-:Y:S01]  /*160b0*/  FSEL R40, R40, -INF , !P0 ;  /* 0xff80000028287808 */ /* 0x002fe20004000000 */
[----:B------:R-:W-:Y:S01]  /*160c0*/  FMUL.FTZ R43, R43, R0 ;  /* 0x000000002b2b7220 */ /* 0x000fe20000410000 */
[----:B------:R-:W-:-:S03]  /*160d0*/  ISETP.GT.AND P0, PT, R56, R91, PT ;  /* 0x0000005b3800720c */ /* 0x000fc60003f04270 */
[----:B------:R-:W1:Y:S01]  /*160e0*/  MUFU.TANH R46, R46 ;  /* 0x0000002e002e7308 */ /* 0x000e620000002400 */
[----:B------:R-:W-:Y:S02]  /*160f0*/  FSEL R4, R4, -INF , !P3 ;  /* 0xff80000004047808 */ /* 0x000fe40005800000 */
[----:B------:R-:W-:Y:S02]  /*16100*/  ISETP.GE.AND P3, PT, R91, R237, PT ;  /* 0x000000ed5b00720c */ /* 0x000fe40003f66270 */
[----:B--2---:R-:W-:-:S03]  /*16110*/  FSEL R28, R28, -INF , !P0 ;  /* 0xff8000001c1c7808 */ /* 0x004fc60004000000 */
[----:B------:R-:W2:Y:S01]  /*16120*/  MUFU.TANH R47, R47 ;  /* 0x0000002f002f7308 */ /* 0x000ea20000002400 */
[----:B------:R-:W-:Y:S01]  /*16130*/  ISETP.GT.AND P0, PT, R56, R89, PT ;  /* 0x000000593800720c */ /* 0x000fe20003f04270 */
[----:B------:R-:W-:Y:S01]  /*16140*/  FMUL.FTZ R38, R38, R0 ;  /* 0x0000000026267220 */ /* 0x000fe20000410000 */
[----:B------:R-:W-:Y:S02]  /*16150*/  FSEL R42, R28, -INF , !P3 ;  /* 0xff8000001c2a7808 */ /* 0x000fe40005800000 */
[----:B---3--:R-:W-:-:S03]  /*16160*/  FSEL R28, R34, -INF , !P0 ;  /* 0xff800000221c7808 */ /* 0x008fc60004000000 */
[----:B------:R-:W3:Y:S01]  /*16170*/  MUFU.TANH R43, R43 ;  /* 0x0000002b002b7308 */ /* 0x000ee20000002400 */
[----:B------:R-:W-:Y:S01]  /*16180*/  ISETP.GT.AND P0, PT, R56, R87, PT ;  /* 0x000000573800720c */ /* 0x000fe20003f04270 */
[-C--:B------:R-:W-:Y:S01]  /*16190*/  FMUL.FTZ R39, R39, R0.reuse ;  /* 0x0000000027277220 */ /* 0x080fe20000410000 */
[----:B------:R-:W-:Y:S02]  /*161a0*/  FMUL.FTZ R30, R30, R0 ;  /* 0x000000001e1e7220 */ /* 0x000fe40000410000 */
[----:B-1----:R-:W-:-:S03]  /*161b0*/  FSEL R34, R46, -INF , !P0 ;  /* 0xff8000002e227808 */ /* 0x002fc60004000000 */
[----:B------:R-:W1:Y:S01]  /*161c0*/  MUFU.TANH R38, R38 ;  /* 0x0000002600267308 */ /* 0x000e620000002400 */
[----:B------:R-:W-:Y:S01]  /*161d0*/  ISETP.GT.AND P0, PT, R56, R85, PT ;  /* 0x000000553800720c */ /* 0x000fe20003f04270 */
[----:B------:R-:W-:-:S03]  /*161e0*/  FMUL.FTZ R31, R31, R0 ;  /* 0x000000001f1f7220 */ /* 0x000fc60000410000 */
[----:B--2---:R-:W-:-:S03]  /*161f0*/  FSEL R47, R47, -INF , !P0 ;  /* 0xff8000002f2f7808 */ /* 0x004fc60004000000 */
[----:B------:R-:W2:Y:S01]  /*16200*/  MUFU.TANH R39, R39 ;  /* 0x0000002700277308 */ /* 0x000ea20000002400 */
[----:B------:R-:W-:Y:S01]  /*16210*/  ISETP.GT.AND P0, PT, R56, R83, PT ;  /* 0x000000533800720c */ /* 0x000fe20003f04270 */
[----:B------:R-:W-:Y:S01]  /*16220*/  FMUL.FTZ R26, R26, R0 ;  /* 0x000000001a1a7220 */ /* 0x000fe20000410000 */
[----:B------:R-:W-:Y:S02]  /*16230*/  ISETP.GE.AND P4, PT, R97, R237, PT ;  /* 0x000000ed6100720c */ /* 0x000fe40003f86270 */
[----:B---3--:R-:W-:-:S03]  /*16240*/  FSEL R43, R43, -INF , !P0 ;  /* 0xff8000002b2b7808 */ /* 0x008fc60004000000 */
[----:B------:R-:W3:Y:S01]  /*16250*/  MUFU.TANH R30, R30 ;  /* 0x0000001e001e7308 */ /* 0x000ee20000002400 */
[----:B------:R-:W-:Y:S02]  /*16260*/  ISETP.GT.AND P0, PT, R56, R81, PT ;  /* 0x000000513800720c */ /* 0x000fe40003f04270 */
[----:B------:R-:W-:Y:S02]  /*16270*/  ISETP.GE.AND P5, PT, R99, R236, PT ;  /* 0x000000ec6300720c */ /* 0x000fe40003fa6270 */
[----:B-1----:R-:W-:-:S03]  /*16280*/  FSEL R38, R38, -INF , !P0 ;  /* 0xff80000026267808 */ /* 0x002fc60004000000 */
[----:B------:R-:W1:Y:S01]  /*16290*/  MUFU.TANH R31, R31 ;  /* 0x0000001f001f7308 */ /* 0x000e620000002400 */
[----:B------:R-:W-:Y:S01]  /*162a0*/  FSEL R6, R6, -INF , !P4 ;  /* 0xff80000006067808 */ /* 0x000fe20006000000 */
[----:B------:R-:W-:Y:S01]  /*162b0*/  FMUL.FTZ R27, R27, R0 ;  /* 0x000000001b1b7220 */ /* 0x000fe20000410000 */
[----:B------:R-:W-:Y:S02]  /*162c0*/  ISETP.GT.AND P0, PT, R56, R79, PT ;  /* 0x0000004f3800720c */ /* 0x000fe40003f04270 */
[----:B------:R-:W-:Y:S02]  /*162d0*/  ISETP.GE.AND P4, PT, R93, R237, PT ;  /* 0x000000ed5d00720c */ /* 0x000fe40003f86270 */
[----:B------:R-:W-:Y:S01]  /*162e0*/  FSEL R12, R57, -INF , !P5 ;  /* 0xff800000390c7808 */ /* 0x000fe20006800000 */
[----:B------:R-:W4:Y:S01]  /*162f0*/  MUFU.TANH R26, R26 ;  /* 0x0000001a001a7308 */ /* 0x000f220000002400 */
[-C--:B------:R-:W-:Y:S02]  /*16300*/  ISETP.GE.AND P5, PT, R95, R236.reuse, PT ;  /* 0x000000ec5f00720c */ /* 0x080fe40003fa6270 */
[----:B------:R-:W-:-:S02]  /*16310*/  ISETP.GE.AND P1, PT, R93, R236, PT ;  /* 0x000000ec5d00720c */ /* 0x000fc40003f26270 */
[----:B--2---:R-:W-:Y:S01]  /*16320*/  FSEL R39, R39, -INF , !P0 ;  /* 0xff80000027277808 */ /* 0x004fe20004000000 */
[----:B------:R-:W-:Y:S01]  /*16330*/  FMUL.FTZ R22, R22, R0 ;  /* 0x0000000016167220 */ /* 0x000fe20000410000 */
[----:B------:R-:W-:Y:S02]  /*16340*/  FSEL R40, R40, -INF , !P4 ;  /* 0xff80000028287808 */ /* 0x000fe40006000000 */
[----:B------:R-:W-:Y:S01]  /*16350*/  ISETP.GT.AND P0, PT, R56, R77, PT ;  /* 0x0000004d3800720c */ /* 0x000fe20003f04270 */
[----:B------:R-:W2:Y:S01]  /*16360*/  MUFU.TANH R27, R27 ;  /* 0x0000001b001b7308 */ /* 0x000ea20000002400 */
[----:B------:R-:W-:Y:S02]  /*16370*/  ISETP.GE.AND P4, PT, R89, R237, PT ;  /* 0x000000ed5900720c */ /* 0x000fe40003f86270 */
[----:B------:R-:W-:Y:S02]  /*16380*/  FSEL R8, R8, -INF , !P5 ;  /* 0xff80000008087808 */ /* 0x000fe40006800000 */
[----:B------:R-:W-:-:S02]  /*16390*/  FSEL R252, R252, -INF , !P1 ;  /* 0xff800000fcfc7808 */ /* 0x000fc40004800000 */
[-C--:B------:R-:W-:Y:S02]  /*163a0*/  ISETP.GE.AND P5, PT, R91, R236.reuse, PT ;  /* 0x000000ec5b00720c */ /* 0x080fe40003fa6270 */
[----:B------:R-:W-:Y:S02]  /*163b0*/  ISETP.GE.AND P1, PT, R89, R236, PT ;  /* 0x000000ec5900720c */ /* 0x000fe40003f26270 */
[----:B---3--:R-:W-:Y:S01]  /*163c0*/  FSEL R30, R30, -INF , !P0 ;  /* 0xff8000001e1e7808 */ /* 0x008fe20004000000 */
[----:B------:R-:W-:Y:S01]  /*163d0*/  FMUL.FTZ R23, R23, R0 ;  /* 0x0000000017177220 */ /* 0x000fe20000410000 */
[----:B------:R-:W-:Y:S02]  /*163e0*/  FSEL R28, R28, -INF , !P4 ;  /* 0xff8000001c1c7808 */ /* 0x000fe40006000000 */
[----:B------:R-:W-:Y:S01]  /*163f0*/  ISETP.GT.AND P0, PT, R56, R75, PT ;  /* 0x0000004b3800720c */ /* 0x000fe20003f04270 */
[----:B------:R-:W3:Y:S01]  /*16400*/  MUFU.TANH R22, R22 ;  /* 0x0000001600167308 */ /* 0x000ee20000002400 */
[----:B------:R-:W-:-:S02]  /*16410*/  ISETP.GE.AND P4, PT, R85, R237, PT ;  /* 0x000000ed5500720c */ /* 0x000fc40003f86270 */
[----:B------:R-:W-:Y:S02]  /*16420*/  FSEL R250, R49, -INF , !P5 ;  /* 0xff80000031fa7808 */ /* 0x000fe40006800000 */
[----:B------:R-:W-:Y:S02]  /*16430*/  FSEL R24, R24, -INF , !P1 ;  /* 0xff80000018187808 */ /* 0x000fe40004800000 */
[CC--:B------:R-:W-:Y:S02]  /*16440*/  ISETP.GE.AND P5, PT, R87.reuse, R236.reuse, PT ;  /* 0x000000ec5700720c */ /* 0x0c0fe40003fa6270 */
[----:B------:R-:W-:Y:S02]  /*16450*/  ISETP.GE.AND P3, PT, R87, R237, PT ;  /* 0x000000ed5700720c */ /* 0x000fe40003f66270 */
[----:B------:R-:W-:Y:S02]  /*16460*/  ISETP.GE.AND P1, PT, R85, R236, PT ;  /* 0x000000ec5500720c */ /* 0x000fe40003f26270 */
[----:B-1----:R-:W-:Y:S01]  /*16470*/  FSEL R31, R31, -INF , !P0 ;  /* 0xff8000001f1f7808 */ /* 0x002fe20004000000 */
[----:B------:R-:W-:Y:S01]  /*16480*/  FMUL.FTZ R18, R18, R0 ;  /* 0x0000000012127220 */ /* 0x000fe20000410000 */
[----:B------:R-:W-:-:S02]  /*16490*/  FSEL R138, R47, -INF , !P4 ;  /* 0xff8000002f8a7808 */ /* 0x000fc40006000000 */
[----:B------:R-:W-:Y:S01]  /*164a0*/  ISETP.GT.AND P0, PT, R56, R73, PT ;  /* 0x000000493800720c */ /* 0x000fe20003f04270 */
[----:B------:R-:W1:Y:S01]  /*164b0*/  MUFU.TANH R23, R23 ;  /* 0x0000001700177308 */ /* 0x000e620000002400 */
[----:B------:R-:W-:Y:S02]  /*164c0*/  ISETP.GE.AND P4, PT, R81, R237, PT ;  /* 0x000000ed5100720c */ /* 0x000fe40003f86270 */
[----:B------:R-:W-:Y:S02]  /*164d0*/  FSEL R36, R36, -INF , !P5 ;  /* 0xff80000024247808 */ /* 0x000fe40006800000 */
[----:B------:R-:W-:Y:S02]  /*164e0*/  FSEL R34, R34, -INF , !P3 ;  /* 0xff80000022227808 */ /* 0x000fe40005800000 */
[----:B------:R-:W-:Y:S02]  /*164f0*/  FSEL R244, R244, -INF , !P1 ;  /* 0xff800000f4f47808 */ /* 0x000fe40004800000 */
[----:B------:R-:W-:-:S02]  /*16500*/  ISETP.GE.AND P5, PT, R83, R236, PT ;  /* 0x000000ec5300720c */ /* 0x000fc40003fa6270 */
[----:B------:R-:W-:Y:S02]  /*16510*/  ISETP.GE.AND P3, PT, R83, R237, PT ;  /* 0x000000ed5300720c */ /* 0x000fe40003f66270 */
[----:B------:R-:W-:Y:S02]  /*16520*/  ISETP.GE.AND P1, PT, R81, R236, PT ;  /* 0x000000ec5100720c */ /* 0x000fe40003f26270 */
[----:B----4-:R-:W-:Y:S01]  /*16530*/  FSEL R26, R26, -INF , !P0 ;  /* 0xff8000001a1a7808 */ /* 0x010fe20004000000 */
[----:B------:R-:W-:Y:S01]  /*16540*/  FMUL.FTZ R19, R19, R0 ;  /* 0x0000000013137220 */ /* 0x000fe20000410000 */
[----:B------:R-:W-:Y:S02]  /*16550*/  FSEL R246, R38, -INF , !P4 ;  /* 0xff80000026f67808 */ /* 0x000fe40006000000 */
[----:B------:R-:W-:Y:S01]  /*16560*/  ISETP.GT.AND P0, PT, R56, R65, PT ;  /* 0x000000413800720c */ /* 0x000fe20003f04270 */
[----:B------:R-:W4:Y:S01]  /*16570*/  MUFU.TANH R18, R18 ;  /* 0x0000001200127308 */ /* 0x000f220000002400 */
[----:B------:R-:W-:-:S02]  /*16580*/  ISETP.GE.AND P4, PT, R77, R237, PT ;  /* 0x000000ed4d00720c */ /* 0x000fc40003f86270 */
[----:B------:R-:W-:Y:S02]  /*16590*/  FSEL R242, R242, -INF , !P5 ;  /* 0xff800000f2f27808 */ /* 0x000fe40006800000 */
[----:B------:R-:W-:Y:S02]  /*165a0*/  FSEL R248, R43, -INF , !P3 ;  /* 0xff8000002bf87808 */ /* 0x000fe40005800000 */
[----:B------:R-:W-:Y:S02]  /*165b0*/  FSEL R214, R214, -INF , !P1 ;  /* 0xff800000d6d67808 */ /* 0x000fe40004800000 */
[CC--:B------:R-:W-:Y:S02]  /*165c0*/  ISETP.GE.AND P5, PT, R79.reuse, R236.reuse, PT ;  /* 0x000000ec4f00720c */ /* 0x0c0fe40003fa6270 */
[----:B------:R-:W-:Y:S02]  /*165d0*/  ISETP.GE.AND P3, PT, R79, R237, PT ;  /* 0x000000ed4f00720c */ /* 0x000fe40003f66270 */
[----:B------:R-:W-:-:S02]  /*165e0*/  ISETP.GE.AND P1, PT, R77, R236, PT ;  /* 0x000000ec4d00720c */ /* 0x000fc40003f26270 */
[----:B--2---:R-:W-:Y:S02]  /*165f0*/  FSEL R27, R27, -INF , !P0 ;  /* 0xff8000001b1b7808 */ /* 0x004fe40004000000 */
[----:B------:R-:W-:Y:S02]  /*16600*/  FSEL R206, R30, -INF , !P4 ;  /* 0xff8000001ece7808 */ /* 0x000fe40006000000 */
[----:B------:R-:W-:Y:S01]  /*16610*/  ISETP.GT.AND P0, PT, R56, R41, PT ;  /* 0x000000293800720c */ /* 0x000fe20003f04270 */
[----:B------:R-:W2:Y:S01]  /*16620*/  MUFU.TANH R19, R19 ;  /* 0x0000001300137308 */ /* 0x000ea20000002400 */
[----:B------:R-:W-:Y:S02]  /*16630*/  ISETP.GE.AND P4, PT, R73, R237, PT ;  /* 0x000000ed4900720c */ /* 0x000fe40003f86270 */
[----:B------:R-:W-:Y:S02]  /*16640*/  FSEL R154, R154, -INF , !P5 ;  /* 0xff8000009a9a7808 */ /* 0x000fe40006800000 */
[----:B------:R-:W-:-:S02]  /*16650*/  FSEL R212, R39, -INF , !P3 ;  /* 0xff80000027d47808 */ /* 0x000fc40005800000 */
[----:B------:R-:W-:Y:S02]  /*16660*/  FSEL R202, R202, -INF , !P1 ;  /* 0xff800000caca7808 */ /* 0x000fe40004800000 */
[CC--:B------:R-:W-:Y:S02]  /*16670*/  ISETP.GE.AND P5, PT, R75.reuse, R236.reuse, PT ;  /* 0x000000ec4b00720c */ /* 0x0c0fe40003fa6270 */
[----:B------:R-:W-:Y:S02]  /*16680*/  ISETP.GE.AND P3, PT, R75, R237, PT ;  /* 0x000000ed4b00720c */ /* 0x000fe40003f66270 */
[----:B------:R-:W-:Y:S02]  /*16690*/  ISETP.GE.AND P1, PT, R73, R236, PT ;  /* 0x000000ec4900720c */ /* 0x000fe40003f26270 */
[----:B---3--:R-:W-:Y:S02]  /*166a0*/  FSEL R22, R22, -INF , !P0 ;  /* 0xff80000016167808 */ /* 0x008fe40004000000 */
[----:B------:R-:W-:-:S02]  /*166b0*/  FSEL R204, R26, -INF , !P4 ;  /* 0xff8000001acc7808 */ /* 0x000fc40006000000 */
[----:B------:R-:W-:Y:S02]  /*166c0*/  ISETP.GT.AND P0, PT, R56, R37, PT ;  /* 0x000000253800720c */ /* 0x000fe40003f04270 */
[----:B------:R-:W-:Y:S02]  /*166d0*/  ISETP.GE.AND P4, PT, R41, R237, PT ;  /* 0x000000ed2900720c */ /* 0x000fe40003f86270 */
[----:B------:R-:W-:Y:S02]  /*166e0*/  FSEL R178, R178, -INF , !P5 ;  /* 0xff800000b2b27808 */ /* 0x000fe40006800000 */
[----:B------:R-:W-:Y:S02]  /*166f0*/  FSEL R174, R31, -INF , !P3 ;  /* 0xff8000001fae7808 */ /* 0x000fe40005800000 */
[----:B------:R-:W-:Y:S02]  /*16700*/  FSEL R200, R200, -INF , !P1 ;  /* 0xff800000c8c87808 */ /* 0x000fe40004800000 */
[----:B------:R-:W-:-:S02]  /*16710*/  ISETP.GE.AND P5, PT, R65, R236, PT ;  /* 0x000000ec4100720c */ /* 0x000fc40003fa6270 */
[----:B------:R-:W-:Y:S02]  /*16720*/  ISETP.GE.AND P3, PT, R65, R237, PT ;  /* 0x000000ed4100720c */ /* 0x000fe40003f66270 */
[----:B------:R-:W-:Y:S02]  /*16730*/  ISETP.GE.AND P1, PT, R41, R236, PT ;  /* 0x000000ec2900720c */ /* 0x000fe40003f26270 */
[----:B-1----:R-:W-:Y:S02]  /*16740*/  FSEL R23, R23, -INF , !P0 ;  /* 0xff80000017177808 */ /* 0x002fe40004000000 */
[----:B------:R-:W-:Y:S01]  /*16750*/  FSEL R198, R22, -INF , !P4 ;  /* 0xff80000016c67808 */ /* 0x000fe20006000000 */
[----:B------:R-:W-:Y:S01]  /*16760*/  FMUL.FTZ R22, R126, R0 ;  /* 0x000000007e167220 */ /* 0x000fe20000410000 */
[----:B------:R-:W-:Y:S02]  /*16770*/  ISETP.GT.AND P0, PT, R56, R29, PT ;  /* 0x0000001d3800720c */ /* 0x000fe40003f04270 */
[----:B------:R-:W-:-:S02]  /*16780*/  FSEL R188, R188, -INF , !P5 ;  /* 0xff800000bcbc7808 */ /* 0x000fc40006800000 */
[----:B------:R-:W-:Y:S02]  /*16790*/  FSEL R192, R27, -INF , !P3 ;  /* 0xff8000001bc07808 */ /* 0x000fe40005800000 */
[----:B------:R-:W-:Y:S02]  /*167a0*/  FSEL R190, R190, -INF , !P1 ;  /* 0xff800000bebe7808 */ /* 0x000fe40004800000 */
[CC--:B------:R-:W-:Y:S02]  /*167b0*/  ISETP.GE.AND P5, PT, R37.reuse, R236.reuse, PT ;  /* 0x000000ec2500720c */ /* 0x0c0fe40003fa6270 */
[----:B------:R-:W-:Y:S02]  /*167c0*/  ISETP.GE.AND P3, PT, R37, R237, PT ;  /* 0x000000ed2500720c */ /* 0x000fe40003f66270 */
[----:B------:R-:W-:Y:S02]  /*167d0*/  ISETP.GE.AND P1, PT, R29, R236, PT ;  /* 0x000000ec1d00720c */ /* 0x000fe40003f26270 */
[----:B----4-:R-:W-:-:S02]  /*167e0*/  FSEL R18, R18, -INF , !P0 ;  /* 0xff80000012127808 */ /* 0x010fc40004000000 */
[----:B------:R-:W-:Y:S01]  /*167f0*/  ISETP.GT.AND P0, PT, R56, R25, PT ;  /* 0x000000193800720c */ /* 0x000fe20003f04270 */
[----:B------:R-:W1:Y:S01]  /*16800*/  MUFU.TANH R22, R22 ;  /* 0x0000001600167308 */ /* 0x000e620000002400 */
[----:B------:R-:W-:Y:S01]  /*16810*/  ISETP.GE.AND P4, PT, R29, R237, PT ;  /* 0x000000ed1d00720c */ /* 0x000fe20003f86270 */
[----:B------:R-:W-:Y:S01]  /*16820*/  FMUL.FTZ R127, R127, R0 ;  /* 0x000000007f7f7220 */ /* 0x000fe20000410000 */
[----:B------:R-:W-:Y:S02]  /*16830*/  FSEL R186, R186, -INF , !P5 ;  /* 0xff800000baba7808 */ /* 0x000fe40006800000 */
[----:B------:R-:W-:Y:S02]  /*16840*/  FSEL R196, R23, -INF , !P3 ;  /* 0xff80000017c47808 */ /* 0x000fe40005800000 */
[----:B------:R-:W-:Y:S02]  /*16850*/  FSEL R182, R182, -INF , !P1 ;  /* 0xff800000b6b67808 */ /* 0x000fe40004800000 */
[----:B------:R-:W-:-:S02]  /*16860*/  ISETP.GE.AND P5, PT, R25, R236, PT ;  /* 0x000000ec1900720c */ /* 0x000fc40003fa6270 */
[----:B------:R-:W-:Y:S02]  /*16870*/  ISETP.GE.AND P3, PT, R25, R237, PT ;  /* 0x000000ed1900720c */ /* 0x000fe40003f66270 */
[----:B------:R-:W-:Y:S02]  /*16880*/  ISETP.GE.AND P1, PT, R21, R236, PT ;  /* 0x000000ec1500720c */ /* 0x000fe40003f26270 */
[----:B--2---:R-:W-:Y:S02]  /*16890*/  FSEL R19, R19, -INF , !P0 ;  /* 0xff80000013137808 */ /* 0x004fe40004000000 */
[----:B------:R-:W-:Y:S02]  /*168a0*/  FSEL R194, R18, -INF , !P4 ;  /* 0xff80000012c27808 */ /* 0x000fe40006000000 */
[----:B------:R-:W2:Y:S01]  /*168b0*/  MUFU.TANH R18, R127 ;  /* 0x0000007f00127308 */ /* 0x000ea20000002400 */
[----:B------:R-:W-:Y:S01]  /*168c0*/  FSEL R180, R180, -INF , !P5 ;  /* 0xff800000b4b47808 */ /* 0x000fe20006800000 */
[----:B------:R-:W-:Y:S01]  /*168d0*/  FMUL.FTZ R122, R122, R0 ;  /* 0x000000007a7a7220 */ /* 0x000fe20000410000 */
[----:B------:R-:W-:-:S02]  /*168e0*/  FSEL R176, R19, -INF , !P3 ;  /* 0xff80000013b07808 */ /* 0x000fc40005800000 */
[----:B------:R-:W-:Y:S02]  /*168f0*/  FSEL R164, R164, -INF , !P1 ;  /* 0xff800000a4a47808 */ /* 0x000fe40004800000 */
[C---:B------:R-:W-:Y:S02]  /*16900*/  ISETP.GE.AND P5, PT, R15.reuse, R236, PT ;  /* 0x000000ec0f00720c */ /* 0x040fe40003fa6270 */
[----:B------:R-:W-:Y:S02]  /*16910*/  ISETP.GE.AND P3, PT, R15, R237, PT ;  /* 0x000000ed0f00720c */ /* 0x000fe40003f66270 */
[C---:B------:R-:W-:Y:S01]  /*16920*/  ISETP.GT.AND P1, PT, R56.reuse, R15, PT ;  /* 0x0000000f3800720c */ /* 0x040fe20003f24270 */
[----:B------:R-:W-:Y:S01]  /*16930*/  FMUL.FTZ R15, R123, R0 ;  /* 0x000000007b0f7220 */ /* 0x000fe20000410000 */
[----:B------:R-:W3:Y:S01]  /*16940*/  MUFU.TANH R19, R122 ;  /* 0x0000007a00137308 */ /* 0x000ee20000002400 */
[----:B------:R-:W-:Y:S02]  /*16950*/  ISETP.GT.AND P0, PT, R56, R21, PT ;  /* 0x000000153800720c */ /* 0x000fe40003f04270 */
[----:B------:R-:W-:-:S02]  /*16960*/  ISETP.GE.AND P4, PT, R21, R237, PT ;  /* 0x000000ed1500720c */ /* 0x000fc40003f86270 */
[----:B-1----:R-:W-:-:S03]  /*16970*/  FSEL R22, R22, -INF , !P0 ;  /* 0xff80000016167808 */ /* 0x002fc60004000000 */
[----:B------:R-:W1:Y:S01]  /*16980*/  MUFU.TANH R15, R15 ;  /* 0x0000000f000f7308 */ /* 0x000e620000002400 */
[----:B------:R-:W-:Y:S02]  /*16990*/  FSEL R170, R22, -INF , !P4 ;  /* 0xff80000016aa7808 */ /* 0x000fe40006000000 */
[----:B--2---:R-:W-:Y:S02]  /*169a0*/  FSEL R18, R18, -INF , !P1 ;  /* 0xff80000012127808 */ /* 0x004fe40004800000 */
[C---:B------:R-:W-:Y:S02]  /*169b0*/  ISETP.GE.AND P0, PT, R13.reuse, R236, PT ;  /* 0x000000ec0d00720c */ /* 0x040fe40003f06270 */
[----:B------:R-:W-:Y:S02]  /*169c0*/  ISETP.GE.AND P4, PT, R13, R237, PT ;  /* 0x000000ed0d00720c */ /* 0x000fe40003f86270 */
[----:B------:R-:W-:Y:S01]  /*169d0*/  ISETP.GT.AND P1, PT, R56, R13, PT ;  /* 0x0000000d3800720c */ /* 0x000fe20003f24270 */
[----:B------:R-:W-:Y:S01]  /*169e0*/  FMUL.FTZ R13, R118, R0 ;  /* 0x00000000760d7220 */ /* 0x000fe20000410000 */
[----:B------:R-:W-:-:S02]  /*169f0*/  FSEL R162, R162, -INF , !P5 ;  /* 0xff800000a2a27808 */ /* 0x000fc40006800000 */
[----:B------:R-:W-:Y:S02]  /*16a00*/  FSEL R168, R18, -INF , !P3 ;  /* 0xff80000012a87808 */ /* 0x000fe40005800000 */
[----:B------:R-:W-:Y:S02]  /*16a10*/  FSEL R160, R160, -INF , !P0 ;  /* 0xff800000a0a07808 */ /* 0x000fe40004000000 */
[C---:B------:R-:W-:Y:S02]  /*16a20*/  ISETP.GE.AND P5, PT, R11.reuse, R236, PT ;  /* 0x000000ec0b00720c */ /* 0x040fe40003fa6270 */
[----:B------:R-:W-:Y:S02]  /*16a30*/  ISETP.GE.AND P3, PT, R11, R237, PT ;  /* 0x000000ed0b00720c */ /* 0x000fe40003f66270 */
[----:B------:R-:W-:Y:S01]  /*16a40*/  ISETP.GT.AND P0, PT, R56, R11, PT ;  /* 0x0000000b3800720c */ /* 0x000fe20003f04270 */
[----:B------:R-:W-:Y:S01]  /*16a50*/  FMUL.FTZ R11, R119, R0 ;  /* 0x00000000770b7220 */ /* 0x000fe20000410000 */
[----:B---3--:R-:W-:Y:S01]  /*16a60*/  FSEL R19, R19, -INF , !P1 ;  /* 0xff80000013137808 */ /* 0x008fe20004800000 */
[----:B------:R-:W2:Y:S01]  /*16a70*/  MUFU.TANH R13, R13 ;  /* 0x0000000d000d7308 */ /* 0x000ea20000002400 */
[----:B-1----:R-:W-:-:S02]  /*16a80*/  FSEL R15, R15, -INF , !P0 ;  /* 0xff8000000f0f7808 */ /* 0x002fc40004000000 */
[----:B------:R-:W-:Y:S02]  /*16a90*/  FSEL R166, R19, -INF , !P4 ;  /* 0xff80000013a67808 */ /* 0x000fe40006000000 */
[C---:B------:R-:W-:Y:S02]  /*16aa0*/  ISETP.GE.AND P1, PT, R9.reuse, R236, PT ;  /* 0x000000ec0900720c */ /* 0x040fe40003f26270 */
[----:B------:R-:W-:Y:S02]  /*16ab0*/  ISETP.GE.AND P4, PT, R9, R237, PT ;  /* 0x000000ed0900720c */ /* 0x000fe40003f86270 */
[----:B------:R-:W-:Y:S01]  /*16ac0*/  ISETP.GT.AND P0, PT, R56, R9, PT ;  /* 0x000000093800720c */ /* 0x000fe20003f04270 */
[-C--:B------:R-:W-:Y:S01]  /*16ad0*/  FMUL.FTZ R9, R114, R0.reuse ;  /* 0x0000000072097220 */ /* 0x080fe20000410000 */
[----:B------:R-:W1:Y:S01]  /*16ae0*/  MUFU.TANH R11, R11 ;  /* 0x0000000b000b7308 */ /* 0x000e620000002400 */
[----:B------:R-:W-:-:S07]  /*16af0*/  FMUL.FTZ R0, R115, R0 ;  /* 0x0000000073007220 */ /* 0x000fce0000410000 */
[----:B------:R-:W3:Y:S01]  /*16b00*/  MUFU.TANH R9, R9 ;  /* 0x0000000900097308 */ /* 0x000ee20000002400 */
[----:B--2---:R-:W-:Y:S02]  /*16b10*/  FSEL R13, R13, -INF , !P0 ;  /* 0xff8000000d0d7808 */ /* 0x004fe40004000000 */
[----:B------:R-:W-:-:S05]  /*16b20*/  ISETP.GT.AND P0, PT, R56, R7, PT ;  /* 0x000000073800720c */ /* 0x000fca0003f04270 */
[----:B------:R-:W2:Y:S01]  /*16b30*/  MUFU.TANH R0, R0 ;  /* 0x0000000000007308 */ /* 0x000ea20000002400 */
[----:B-1----:R-:W-:Y:S02]  /*16b40*/  FSEL R11, R11, -INF , !P0 ;  /* 0xff8000000b0b7808 */ /* 0x002fe40004000000 */
[----:B------:R-:W-:Y:S02]  /*16b50*/  ISETP.GT.AND P0, PT, R56, R3, PT ;  /* 0x000000033800720c */ /* 0x000fe40003f04270 */
[----:B------:R-:W-:Y:S02]  /*16b60*/  FSEL R146, R146, -INF , !P1 ;  /* 0xff80000092927808 */ /* 0x000fe40004800000 */
[----:B---3--:R-:W-:Y:S02]  /*16b70*/  FSEL R9, R9, -INF , !P0 ;  /* 0xff80000009097808 */ /* 0x008fe40004000000 */
[----:B------:R-:W-:Y:S02]  /*16b80*/  ISETP.GT.AND P0, PT, R136, R215, PT ;  /* 0x000000d78800720c */ /* 0x000fe40003f04270 */
[----:B------:R-:W-:-:S02]  /*16b90*/  ISETP.GE.AND P1, PT, R3, R236, PT ;  /* 0x000000ec0300720c */ /* 0x000fc40003f26270 */
[----:B------:R-:W-:Y:S02]  /*16ba0*/  FSEL R158, R158, -INF , !P5 ;  /* 0xff8000009e9e7808 */ /* 0x000fe40006800000 */
[----:B------:R-:W-:Y:S02]  /*16bb0*/  FSEL R156, R15, -INF , !P3 ;  /* 0xff8000000f9c7808 */ /* 0x000fe40005800000 */
[C---:B------:R-:W-:Y:S02]  /*16bc0*/  ISETP.GE.AND P5, PT, R7.reuse, R236, PT ;  /* 0x000000ec0700720c */ /* 0x040fe40003fa6270 */
[----:B------:R-:W-:Y:S02]  /*16bd0*/  ISETP.GE.AND P3, PT, R7, R237, PT ;  /* 0x000000ed0700720c */ /* 0x000fe40003f66270 */
[----:B------:R-:W-:Y:S02]  /*16be0*/  FSEL R137, R137, -INF , !P1 ;  /* 0xff80000089897808 */ /* 0x000fe40004800000 */
[----:B------:R-:W-:-:S02]  /*16bf0*/  ISETP.GT.AND P1, PT, R56, R45, PT ;  /* 0x0000002d3800720c */ /* 0x000fc40003f24270 */
[----:B------:R-:W-:Y:S02]  /*16c00*/  FSEL R152, R13, -INF , !P4 ;  /* 0xff8000000d987808 */ /* 0x000fe40006000000 */
[----:B------:R-:W-:Y:S02]  /*16c10*/  FSEL R144, R144, -INF , !P5 ;  /* 0xff80000090907808 */ /* 0x000fe40006800000 */
[----:B------:R-:W-:Y:S01]  /*16c20*/  FSEL R150, R11, -INF , !P3 ;  /* 0xff8000000b967808 */ /* 0x000fe20005800000 */
[----:B------:R-:W-:Y:S01]  /*16c30*/  BSSY.RECONVERGENT B1, `(.L_x_2849) ;  /* 0x00000c2000017945 */ /* 0x000fe20003800200 */
[----:B------:R-:W-:Y:S01]  /*16c40*/  BAR.SYNC.DEFER_BLOCKING 0x0 ;  /* 0x0000000000007b1d */ /* 0x000fe20000010000 */
[-C--:B------:R-:W-:Y:S02]  /*16c50*/  ISETP.GE.AND P4, PT, R3, R237.reuse, PT ;  /* 0x000000ed0300720c */ /* 0x080fe40003f86270 */
[C---:B------:R-:W-:Y:S02]  /*16c60*/  ISETP.GE.AND P5, PT, R45.reuse, R236, PT ;  /* 0x000000ec2d00720c */ /* 0x040fe40003fa6270 */
[----:B------:R-:W-:-:S02]  /*16c70*/  ISETP.GE.AND P3, PT, R45, R237, PT ;  /* 0x000000ed2d00720c */ /* 0x000fc40003f66270 */
[----:B--2---:R-:W-:Y:S02]  /*16c80*/  FSEL R0, R0, -INF , !P1 ;  /* 0xff80000000007808 */ /* 0x004fe40004800000 */
[----:B------:R-:W-:Y:S02]  /*16c90*/  LOP3.LUT R238, R210, 0x40, RZ, 0xfc, !PT ;  /* 0x00000040d2ee7812 */ /* 0x000fe400078efcff */
[----:B------:R-:W-:Y:S02]  /*16ca0*/  VIMNMX R240, PT, PT, RZ, R240, !PT ;  /* 0x000000f0fff07248 */ /* 0x000fe40007fe0100 */
[----:B------:R-:W-:Y:S02]  /*16cb0*/  VIMNMX R239, PT, PT, RZ, R56, !PT ;  /* 0x00000038ffef7248 */ /* 0x000fe40007fe0100 */
[----:B------:R-:W-:Y:S02]  /*16cc0*/  FSEL R148, R9, -INF , !P4 ;  /* 0xff80000009947808 */ /* 0x000fe40006000000 */
        /* <DEDUP_REMOVED lines=16> */
.L_x_2852:
[----:B------:R-:W2:Y:S01]  /*16dd0*/  LD.E R15, desc[UR6][R132.64+0x170] ;  /* 0x00017006840f7980 */ /* 0x000ea2000c101900 */
[----:B------:R-:W-:Y:S02]  /*16de0*/  IADD3 R11, PT, PT, R61, -0x100, RZ ;  /* 0xffffff003d0b7810 */ /* 0x000fe40007ffe0ff */
[----:B------:R-:W-:Y:S01]  /*16df0*/  IABS R18, R44 ;  /* 0x0000002c00127213 */ /* 0x000fe20000000000 */
[----:B------:R-:W3:Y:S01]  /*16e00*/  LD.E.64 R26, desc[UR6][R132.64+0x20] ;  /* 0x00002006841a7980 */ /* 0x000ee2000c101b00 */
        /* <DEDUP_REMOVED lines=29> */
[----:B------:R-:W-:-:S02]  /*16fe0*/  ISETP.NE.AND P1, PT, R15, RZ, PT ;  /* 0x000000ff0f00720c */ /* 0x000fc40003f25270 */
[----:B------:R-:W-:-:S05]  /*16ff0*/  LOP3.LUT R0, RZ, R15, RZ, 0x33, !PT ;  /* 0x0000000fff007212 */ /* 0x000fca00078e33ff */
        /* <DEDUP_REMOVED lines=25> */
.L_x_2853:
[----:B------:R-:W-:Y:S05]  /*17190*/  BSYNC.RECONVERGENT B0 ;  /* 0x0000000000007941 */ /* 0x000fea0003800200 */
.L_x_2851:
        /* <DEDUP_REMOVED lines=107> */
.L_x_2850:
[----:B------:R-:W-:Y:S05]  /*17850*/  BSYNC.RECONVERGENT B1 ;  /* 0x0000000000017941 */ /* 0x000fea0003800200 */
.L_x_2849:
[----:B------:R-:W2:Y:S01]  /*17860*/  LD.E R64, desc[UR6][R132.64+0xdc] ;  /* 0x0000dc0684407980 */ /* 0x000ea2000c101900 */
        /* <DEDUP_REMOVED lines=28> */
[----:B-1----:R-:W-:Y:S02]  /*17a30*/  FMNMX3.FTZ R18, R3, R158, R146, !PT ;  /* 0x0000009e03127276 */ /* 0x002fe40007810092 */
        /* <DEDUP_REMOVED lines=64> */
[----:B------:R-:W-:Y:S01]  /*17e40*/  FFMA.FTZ R138, R138, R64, -R65 ;  /* 0x000000408a8a7223 */ /* 0x000fe20000010841 */
        /* <DEDUP_REMOVED lines=31> */
[----:B------:R-:W-:Y:S01]  /*18040*/  FFMA.FTZ R137, R137, R64, -R139 ;  /* 0x0000004089897223 */ /* 0x000fe2000001088b */
        /* <DEDUP_REMOVED lines=412> */
.L_x_2857:
        /* <DEDUP_REMOVED lines=8> */
.L_x_2858:
[----:B------:R-:W-:Y:S05]  /*19a90*/  BSYNC.RECONVERGENT B0 ;  /* 0x0000000000007941 */ /* 0x000fea0003800200 */
.L_x_2856:
[----:B------:R-:W-:Y:S02]  /*19aa0*/  SHF.L.U32 R7, R218, 0x5, RZ ;  /* 0x00000005da077819 */ /* 0x000fe400000006ff */
[-C--:B------:R-:W-:Y:S02]  /*19ab0*/  ISETP.GE.AND P1, PT, R210, R229.reuse, PT ;  /* 0x000000e5d200720c */ /* 0x080fe40003f26270 */
[----:B------:R-:W-:Y:S02]  /*19ac0*/  ISETP.GE.AND P0, PT, R238, R229, PT ;  /* 0x000000e5ee00720c */ /* 0x000fe40003f06270 */
[----:B------:R-:W-:Y:S02]  /*19ad0*/  SHF.L.U64.HI R4, R218, 0x5, R219 ;  /* 0x00000005da047819 */ /* 0x000fe400000102db */
[----:B------:R-:W-:Y:S02]  /*19ae0*/  IADD3 R8, P4, PT, R7, R222, RZ ;  /* 0x000000de07087210 */ /* 0x000fe40007f9e0ff */
[----:B------:R-:W-:-:S02]  /*19af0*/  SHF.R.U32.HI R209, RZ, 0x1, R208 ;  /* 0x00000001ffd17819 */ /* 0x000fc400000116d0 */
[----:B------:R-:W-:Y:S02]  /*19b00*/  IADD3.X R9, PT, PT, R4, R223, RZ, P4, !PT ;  /* 0x000000df04097210 */ /* 0x000fe400027fe4ff */
[-C--:B------:R-:W-:Y:S01]  /*19b10*/  IADD3 R10, P4, PT, R8, R7.reuse, RZ ;  /* 0x00000007080a7210 */ /* 0x080fe20007f9e0ff */
[----:B------:R-:W-:Y:S01]  /*19b20*/  @!PT LDS RZ, [RZ] ;  /* 0x00000000fffff984 */ /* 0x000fe20000000800 */
[----:B------:R-:W-:Y:S01]  /*19b30*/  @!PT LDS RZ, [RZ] ;  /* 0x00000000fffff984 */ /* 0x000fe20000000800 */
[----:B------:R-:W-:Y:S01]  /*19b40*/  @!PT LDS RZ, [RZ] ;  /* 0x00000000fffff984 */ /* 0x000fe20000000800 */
[----:B------:R-:W-:Y:S01]  /*19b50*/  @!P1 LDGSTS.E.BYPASS.LTC128B.128 [R63+0xc000], desc[UR6][R222.64] ;  /* 0x0c000000de3f9fae */ /* 0x000fe2000b981a06 */
[----:B------:R-:W-:Y:S02]  /*19b60*/  SHF.L.U32 R211, R208, 0x5, RZ ;  /* 0x00000005d0d37819 */ /* 0x000fe400000006ff */
[-C--:B------:R-:W-:Y:S01]  /*19b70*/  IADD3.X R11, PT, PT, R9, R4.reuse, RZ, P4, !PT ;  /* 0x00000004090b7210 */ /* 0x080fe200027fe4ff */
[----:B------:R-:W-:Y:S01]  /*19b80*/  @P1 STS.128 [R63+0xc000], RZ ;  /* 0x00c000ff3f001388 */ /* 0x000fe20000000c00 */
[----:B------:R-:W-:Y:S02]  /*19b90*/  IADD3 R12, P4, PT, R10, R7, RZ ;  /* 0x000000070a0c7210 */ /* 0x000fe40007f9e0ff */
[----:B------:R-:W-:Y:S01]  /*19ba0*/  LOP3.LUT R5, R209, 0x8, RZ, 0xc0, !PT ;  /* 0x00000008d1057812 */ /* 0x000fe200078ec0ff */
[----:B------:R-:W-:Y:S01]  /*19bb0*/  @!PT LDS RZ, [RZ] ;  /* 0x00000000fffff984 */ /* 0x000fe20000000800 */
[----:B------:R-:W-:Y:S01]  /*19bc0*/  @!PT LDS RZ, [RZ] ;  /* 0x00000000fffff984 */ /* 0x000fe20000000800 */
[----:B------:R-:W-:Y:S01]  /*19bd0*/  @!PT LDS RZ, [RZ] ;  /* 0x00000000fffff984 */ /* 0x000fe20000000800 */
[----:B------:R-:W-:Y:S01]  /*19be0*/  @!P0 LDGSTS.E.BYPASS.LTC128B.128 [R63+0x10000], desc[UR6][R222.64+0x80] ;  /* 0x10000080de3f8fae */ /* 0x000fe2000b981a06 */
[----:B------:R-:W-:-:S02]  /*19bf0*/  IADD3.X R13, PT, PT, R11, R4, RZ, P4, !PT ;  /* 0x000000040b0d7210 */ /* 0x000fc400027fe4ff */
[----:B------:R-:W-:Y:S01]  /*19c00*/  IADD3 R14, P4, PT, R12, R7, RZ ;  /* 0x000000070c0e7210 */ /* 0x000fe20007f9e0ff */
[----:B------:R-:W-:Y:S01]  /*19c10*/  @P0 STS.128 [R63+0x10000], RZ ;  /* 0x010000ff3f000388 */ /* 0x000fe20000000c00 */
[----:B------:R-:W-:Y:S02]  /*19c20*/  LOP3.LUT R211, R211, 0x7c00, RZ, 0xc0, !PT ;  /* 0x00007c00d3d37812 */ /* 0x000fe400078ec0ff */
[----:B------:R-:W-:Y:S01]  /*19c30*/  IADD3.X R15, PT, PT, R13, R4, RZ, P4, !PT ;  /* 0x000000040d0f7210 */ /* 0x000fe200027fe4ff */
[----:B------:R-:W-:Y:S01]  /*19c40*/  @!PT LDS RZ, [RZ] ;  /* 0x00000000fffff984 */ /* 0x000fe20000000800 */
[----:B------:R-:W-:Y:S01]  /*19c50*/  @!PT LDS RZ, [RZ] ;  /* 0x00000000fffff984 */ /* 0x000fe20000000800 */
[----:B------:R-:W-:Y:S01]  /*19c60*/  @!PT LDS RZ, [RZ] ;  /* 0x00000000fffff984 */ /* 0x000fe20000000800 */
[----:B------:R-:W-:Y:S01]  /*19c70*/  @!P1 LDGSTS.E.BYPASS.LTC128B.128 [R63+0xc800], desc[UR6][R8.64] ;  /* 0x0c800000083f9fae */ /* 0x000fe2000b981a06 */
[--C-:B------:R-:W-:Y:S02]  /*19c80*/  LOP3.LUT R5, R5, 0x1c0, R32.reuse, 0xf8, !PT ;  /* 0x000001c005057812 */ /* 0x100fe400078ef820 */
[----:B------:R-:W-:Y:S01]  /*19c90*/  LOP3.LUT R32, R211, 0x200, R32, 0xf8, !PT ;  /* 0x00000200d3207812 */ /* 0x000fe200078ef820 */
[----:B------:R-:W-:Y:S01]  /*19ca0*/  @P1 STS.128 [R63+0xc800], RZ ;  /* 0x00c800ff3f001388 */ /* 0x000fe20000000c00 */
[----:B------:R-:W-:-:S02]  /*19cb0*/  MOV R190, 0x20 ;  /* 0x0000002000be7802 */ /* 0x000fc40000000f00 */
[----:B------:R-:W-:Y:S01]  /*19cc0*/  LOP3.LUT R5, R32, R5, R210, 0xf6, !PT ;  /* 0x0000000520057212 */ /* 0x000fe200078ef6d2 */
[----:B------:R-:W-:Y:S01]  /*19cd0*/  @!PT LDS RZ, [RZ] ;  /* 0x00000000fffff984 */ /* 0x000fe20000000800 */
[----:B------:R-:W-:Y:S01]  /*19ce0*/  @!PT LDS RZ, [RZ] ;  /* 0x00000000fffff984 */ /* 0x000fe20000000800 */
[----:B------:R-:W-:Y:S01]  /*19cf0*/  @!PT LDS RZ, [RZ] ;  /* 0x00000000fffff984 */ /* 0x000fe20000000800 */
[----:B------:R1:W-:Y:S01]  /*19d00*/  @!P0 LDGSTS.E.BYPASS.LTC128B.128 [R63+0x10800], desc[UR6][R8.64+0x80] ;  /* 0x10800080083f8fae */ /* 0x0003e2000b981a06 */
[----:B------:R-:W-:Y:S02]  /*19d10*/  SEL R190, R190, 0xffffffe0, !P6 ;  /* 0xffffffe0bebe7807 */ /* 0x000fe40007000000 */
[----:B------:R-:W-:Y:S01]  /*19d20*/  LEA R185, R5, UR8, 0x1 ;  /* 0x0000000805b97c11 */ /* 0x000fe2000f8e08ff */
[----:B------:R-:W-:Y:S01]  /*19d30*/  @P0 STS.128 [R63+0x10800], RZ ;  /* 0x010800ff3f000388 */ /* 0x000fe20000000c00 */
[----:B------:R-:W-:Y:S02]  /*19d40*/  IADD3 R187, PT, PT, R2, UR8, RZ ;  /* 0x0000000802bb7c10 */ /* 0x000fe4000fffe0ff */
[----:B------:R-:W-:Y:S01]  /*19d50*/  IADD3 R36, PT, PT, R185, R190, RZ ;  /* 0x000000beb9247210 */ /* 0x000fe20007ffe0ff */
        /* <DEDUP_REMOVED lines=21> */
[-C--:B------:R-:W-:Y:S02]  /*19eb0*/  IADD3.X R9, PT, PT, R15, R4.reuse, RZ, P4, !PT ;  /* 0x000000040f097210 */ /* 0x080fe400027fe4ff */
[----:B------:R-:W-:Y:S01]  /*19ec0*/  IADD3 R16, P4, PT, R6, R7, RZ ;  /* 0x0000000706107210 */ /* 0x000fe20007f9e0ff */
[----:B------:R-:W-:Y:S01]  /*19ed0*/  @P0 STS.128 [R63+0x11800], RZ ;  /* 0x011800ff3f000388 */ /* 0x000fe20000000c00 */
[----:B------:R-:W-:-:S03]  /*19ee0*/  IADD3.X R7, PT, PT, R9, R4, RZ, P5, !PT ;  /* 0x0000000409077210 */ /* 0x000fc60002ffe4ff */
[----:B------:R-:W-:Y:S01]  /*19ef0*/  @!PT LDS RZ, [RZ] ;  /* 0x00000000fffff984 */ /* 0x000fe20000000800 */
[----:B------:R-:W-:Y:S01]  /*19f00*/  @!PT LDS RZ, [RZ] ;  /* 0x00000000fffff984 */ /* 0x000fe20000000800 */
[----:B------:R-:W-:Y:S01]  /*19f10*/  @!PT LDS RZ, [RZ] ;  /* 0x00000000fffff984 */ /* 0x000fe20000000800 */
[----:B------:R-:W-:Y:S01]  /*19f20*/  @!P1 LDGSTS.E.BYPASS.LTC128B.128 [R63+0xe000], desc[UR6][R14.64] ;  /* 0x0e0000000e3f9fae */ /* 0x000fe2000b981a06 */
[----:B------:R-:W-:Y:S02]  /*19f30*/  IADD3.X R17, PT, PT, R7, R4, RZ, P4, !PT ;  /* 0x0000000407117210 */ /* 0x000fe400027fe4ff */
[----:B--2---:R-:W-:Y:S01]  /*19f40*/  @!P0 MOV R10, R14 ;  /* 0x0000000e000a8202 */ /* 0x004fe20000000f00 */
[----:B------:R-:W-:Y:S01]  /*19f50*/  @P1 STS.128 [R63+0xe000], RZ ;  /* 0x00e000ff3f001388 */ /* 0x000fe20000000c00 */
[----:B------:R-:W-:-:S05]  /*19f60*/  @!P0 MOV R11, R15 ;  /* 0x0000000f000b8202 */ /* 0x000fca0000000f00 */
        /* <DEDUP_REMOVED lines=20> */
[----:B-1----:R-:W-:-:S02]  /*1a0b0*/  @!P0 MOV R8, R6 ;  /* 0x0000000600088202 */ /* 0x002fc40000000f00 */
        /* <DEDUP_REMOVED lines=17> */
[----:B------:R-:W3:Y:S04]  /*1a1d0*/  LDSM.16.M88.4 R20, [R2+UR8+0x4000] ;  /* 0x004000080214783b */ /* 0x000ee80008000200 */
[----:B------:R-:W4:Y:S04]  /*1a1e0*/  LDSM.16.M88.4 R12, [R2+UR8+0x4800] ;  /* 0x00480008020c783b */ /* 0x000f280008000200 */
[----:B--2---:R-:W2:Y:S04]  /*1a1f0*/  LDSM.16.M88.4 R4, [R2+UR8+0x5000] ;  /* 0x005000080204783b */ /* 0x004ea80008000200 */
[----:B------:R-:W5:Y:S04]  /*1a200*/  LDSM.16.M88.4 R148, [R2+UR8+0x5800] ;  /* 0x005800080294783b */ /* 0x000f680008000200 */
[----:B------:R-:W5:Y:S04]  /*1a210*/  LDSM.16.M88.4 R140, [R2+UR8+0x6000] ;  /* 0x00600008028c783b */ /* 0x000f680008000200 */
[----:B------:R-:W5:Y:S04]  /*1a220*/  LDSM.16.M88.4 R64, [R2+UR8+0x6800] ;  /* 0x006800080240783b */ /* 0x000f680008000200 */
[----:B------:R-:W5:Y:S04]  /*1a230*/  LDSM.16.M88.4 R52, [R2+UR8+0x7000] ;  /* 0x007000080234783b */ /* 0x000f680008000200 */
[----:B------:R-:W5:Y:S04]  /*1a240*/  LDSM.16.M88.4 R28, [R2+UR8+0x7800] ;  /* 0x00780008021c783b */ /* 0x000f680008000200 */
[----:B------:R-:W5:Y:S01]  /*1a250*/  LD.E R60, desc[UR6][R132.64+0x18c] ;  /* 0x00018c06843c7980 */ /* 0x000f62000c101900 */
[----:B-1----:R-:W-:-:S03]  /*1a260*/  IADD3 R63, PT, PT, R187, R190, RZ ;  /* 0x000000bebb3f7210 */ /* 0x002fc60007ffe0ff */
[----:B------:R-:W-:Y:S04]  /*1a270*/  LDSM.16.M88.4 R36, [R36] ;  /* 0x000000002424783b */ /* 0x000fe80000000200 */
[----:B------:R-:W1:Y:S01]  /*1a280*/  LDSM.16.M88.4 R40, [R63+0x4000] ;  /* 0x004000003f28783b */ /* 0x000e620000000200 */
[C---:B---3--:R-:W-:Y:S03]  /*1a290*/  HMMA.16816.F32 R24, R44.reuse, R20, RZ ;  /* 0x000000142c18723c */ /* 0x048fe600000018ff */
[----:B------:R-:W3:Y:S01]  /*1a2a0*/  LDSM.16.M88.4 R32, [R63+0x4800] ;  /* 0x004800003f20783b */ /* 0x000ee20000000200 */
[-C--:B------:R-:W-:Y:S02]  /*1a2b0*/  IADD3 R186, PT, PT, R185, R172.reuse, RZ ;  /* 0x000000acb9ba7210 */ /* 0x080fe40007ffe0ff */
[----:B------:R-:W-:Y:S01]  /*1a2c0*/  IADD3 R61, PT, PT, R187, R172, RZ ;  /* 0x000000acbb3d7210 */ /* 0x000fe20007ffe0ff */
[----:B------:R-:W-:Y:S01]  /*1a2d0*/  LDSM.16.M88.4 R168, [R63+0x5000] ;  /* 0x005000003fa8783b */ /* 0x000fe20000000200 */
[C---:B----4-:R-:W-:Y:S03]  /*1a2e0*/  HMMA.16816.F32 R16, R44.reuse, R12, RZ ;  /* 0x0000000c2c10723c */ /* 0x050fe600000018ff */
[----:B------:R-:W-:Y:S04]  /*1a2f0*/  LDSM.16.M88.4 R176, [R186] ;  /* 0x00000000bab0783b */ /* 0x000fe80000000200 */
[----:B------:R-:W-:Y:S01]  /*1a300*/  LDSM.16.M88.4 R164, [R63+0x5800] ;  /* 0x005800003fa4783b */ /* 0x000fe20000000200 */
[C---:B--2---:R-:W-:Y:S03]  /*1a310*/  HMMA.16816.F32 R8, R44.reuse, R4, RZ ;  /* 0x000000042c08723c */ /* 0x044fe600000018ff */
[----:B------:R-:W-:Y:S04]  /*1a320*/  LDSM.16.M88.4 R160, [R63+0x6000] ;  /* 0x006000003fa0783b */ /* 0x000fe80000000200 */
[----:B------:R-:W-:Y:S01]  /*1a330*/  LDSM.16.M88.4 R156, [R63+0x7000] ;  /* 0x007000003f9c783b */ /* 0x000fe20000000200 */
[C---:B-----5:R-:W-:Y:S03]  /*1a340*/  HMMA.16816.F32 R152, R44.reuse, R148, RZ ;  /* 0x000000942c98723c */ /* 0x060fe600000018ff */
[----:B------:R-:W0:Y:S05]  /*1a350*/  LDGDEPBAR ;  /* 0x00000000000079af */ /* 0x000e2a0000000000 */
[C---:B------:R-:W-:Y:S08]  /*1a360*/  HMMA.16816.F32 R144, R44.reuse, R140, RZ ;  /* 0x0000008c2c90723c */ /* 0x040ff000000018ff */
[C---:B------:R-:W-:Y:S08]  /*1a370*/  HMMA.16816.F32 R136, R44.reuse, R64, RZ ;  /* 0x000000402c88723c */ /* 0x040ff000000018ff */
[C---:B------:R-:W-:Y:S08]  /*1a380*/  HMMA.16816.F32 R56, R44.reuse, R52, RZ ;  /* 0x000000342c38723c */ /* 0x040ff000000018ff */
[C---:B------:R-:W-:Y:S08]  /*1a390*/  HMMA.16816.F32 R20, R44.reuse, R22, RZ ;  /* 0x000000162c14723c */ /* 0x040ff000000018ff */
[----:B------:R-:W-:Y:S08]  /*1a3a0*/  HMMA.16816.F32 R48, R44, R28, RZ ;  /* 0x0000001c2c30723c */ /* 0x000ff000000018ff */
[----:B-1----:R-:W-:Y:S01]  /*1a3b0*/  HMMA.16816.F32 R24, R36, R40, R24 ;  /* 0x000000282418723c */ /* 0x002fe20000001818 */
[C---:B------:R-:W-:Y:S01]  /*1a3c0*/  IADD3 R188, PT, PT, R190.reuse, R186, RZ ;  /* 0x000000babebc7210 */ /* 0x040fe20007ffe0ff */
[----:B------:R-:W-:Y:S04]  /*1a3d0*/  LDSM.16.M88.4 R180, [R61+0x5000] ;  /* 0x005000003db4783b */ /* 0x000fe80000000200 */
[----:B------:R-:W-:Y:S02]  /*1a3e0*/  LDSM.16.M88.4 R172, [R61+0x5800] ;  /* 0x005800003dac783b */ /* 0x000fe40000000200 */
        /* <DEDUP_REMOVED lines=9> */
[----:B------:R2:W4:Y:S07]  /*1a480*/  LDSM.16.M88.4 R40, [R63+0x7800] ;  /* 0x007800003f28783b */ /* 0x00052e0000000200 */
[C---:B---3--:R-:W-:Y:S08]  /*1a490*/  HMMA.16816.F32 R16, R36.reuse, R32, R16 ;  /* 0x000000202410723c */ /* 0x048ff00000001810 */
[C---:B------:R-:W-:Y:S01]  /*1a4a0*/  HMMA.16816.F32 R12, R36.reuse, R34, R12 ;  /* 0x00000022240c723c */ /* 0x040fe2000000180c */
[----:B------:R-:W3:Y:S07]  /*1a4b0*/  LDSM.16.M88.4 R32, [R61+0x4000] ;  /* 0x004000003d20783b */ /* 0x000eee0000000200 */
[C---:B-1----:R-:W-:Y:S08]  /*1a4c0*/  HMMA.16816.F32 R136, R36.reuse, R28, R136 ;  /* 0x0000001c2488723c */ /* 0x042ff00000001888 */
[----:B------:R-:W-:Y:S01]  /*1a4d0*/  HMMA.16816.F32 R64, R36, R30, R64 ;  /* 0x0000001e2440723c */ /* 0x000fe20000001840 */
[----:B------:R-:W1:Y:S01]  /*1a4e0*/  LDSM.16.M88.4 R28, [R61+0x4800] ;  /* 0x004800003d1c783b */ /* 0x000e620000000200 */
[----:B--2---:R-:W-:-:S06]  /*1a4f0*/  IADD3 R63, PT, PT, R190, R61, RZ ;  /* 0x0000003dbe3f7210 */ /* 0x004fcc0007ffe0ff */
[C---:B----4-:R-:W-:Y:S08]  /*1a500*/  HMMA.16816.F32 R48, R36.reuse, R40, R48 ;  /* 0x000000282430723c */ /* 0x050ff00000001830 */
        /* <DEDUP_REMOVED lines=40> */
[----:B------:R-:W1:Y:S07]  /*1a790*/  LDSM.16.M88.4 R28, [R2+UR8+0x8000] ;  /* 0x00800008021c783b */ /* 0x000e6e0008000200 */
[C---:B------:R-:W-:Y:S08]  /*1a7a0*/  HMMA.16816.F32 R152, R176.reuse, R172, R152 ;  /* 0x000000acb098723c */ /* 0x040ff00000001898 */
[C---:B------:R-:W-:Y:S08]  /*1a7b0*/  HMMA.16816.F32 R148, R176.reuse, R174, R148 ;  /* 0x000000aeb094723c */ /* 0x040ff00000001894 */
[----:B------:R-:W-:Y:S08]  /*1a7c0*/  HMMA.16816.F32 R144, R176, R168, R144 ;  /* 0x000000a8b090723c */ /* 0x000ff00000001890 */
[C---:B--2---:R-:W-:Y:S08]  /*1a7d0*/  HMMA.16816.F32 R136, R40.reuse, R32, R136 ;  /* 0x000000202888723c */ /* 0x044ff00000001888 */
[C---:B------:R-:W-:Y:S01]  /*1a7e0*/  HMMA.16816.F32 R64, R40.reuse, R34, R64 ;  /* 0x000000222840723c */ /* 0x040fe20000001840 */
[----:B------:R-:W2:Y:S07]  /*1a7f0*/  LDSM.16.M88.4 R32, [R2+UR8+0x8800] ;  /* 0x008800080220783b */ /* 0x000eae0008000200 */
[C---:B---3--:R-:W-:Y:S08]  /*1a800*/  HMMA.16816.F32 R56, R40.reuse, R36, R56 ;  /* 0x000000242838723c */ /* 0x048ff00000001838 */
[C---:B------:R-:W-:Y:S01]  /*1a810*/  HMMA.16816.F32 R52, R40.reuse, R38, R52 ;  /* 0x000000262834723c */ /* 0x040fe20000001834 */
[----:B------:R-:W3:Y:S07]  /*1a820*/  LDSM.16.M88.4 R36, [R2+UR8+0x9000] ;  /* 0x009000080224783b */ /* 0x000eee0008000200 */
        /* <DEDUP_REMOVED lines=35> */
[----:B------:R-:W5:Y:S07]  /*1aa60*/  LDSM.16.M88.4 R24, [R2+UR8+0x9800] ;  /* 0x009800080218783b */ /* 0x000f6e0008000200 */
[C---:B--2---:R-:W-:Y:S08]  /*1aa70*/  HMMA.16816.F32 R144, R156.reuse, R8, R144 ;  /* 0x000000089c90723c */ /* 0x044ff00000001890 */
[----:B------:R-:W-:Y:S01]  /*1aa80*/  HMMA.16816.F32 R12, R156, R10, R12 ;  /* 0x0000000a9c0c723c */ /* 0x000fe2000000180c */
[----:B------:R-:W-:Y:S07]  /*1aa90*/  LDSM.16.M88.4 R8, [R2+UR8+0xa000] ;  /* 0x00a000080208783b */ /* 0x000fee0008000200 */
        /* <DEDUP_REMOVED lines=35> */
[----:B------:R-:W4:Y:S04]  /*1acd0*/  LDSM.16.M88.4 R24, [R2+UR8+0xa800] ;  /* 0x00a800080218783b */ /* 0x000f280008000200 */
[----:B------:R-:W-:Y:S03]  /*1ace0*/  HMMA.16816.F32 R40, R164, R32, R40 ;  /* 0x00000020a428723c */ /* 0x000fe60000001828 */
[----:B------:R-:W1:Y:S05]  /*1acf0*/  MUFU.TANH R32, R13 ;  /* 0x0000000d00207308 */ /* 0x000e6a0000002400 */
[----:B-----5:R-:W-:Y:S03]  /*1ad00*/  HMMA.16816.F32 R152, R156, R20, R152 ;  /* 0x000000149c98723c */ /* 0x020fe60000001898 */
[----:B------:R-:W1:Y:S05]  /*1ad10*/  MUFU.TANH R33, R14 ;  /* 0x0000000e00217308 */ /* 0x000e6a0000002400 */
[----:B------:R-:W-:Y:S01]  /*1ad20*/  HMMA.16816.F32 R148, R168, R18, R148 ;  /* 0x00000012a894723c */ /* 0x000fe20000001894 */
[----:B------:R-:W5:Y:S02]  /*1ad30*/  LDSM.16.M88.4 R16, [R2+UR8+0xb000] ;  /* 0x00b000080210783b */ /* 0x000f640008000200 */
        /* <DEDUP_REMOVED lines=26> */
[----:B------:R-:W2:Y:S07]  /*1aee0*/  LDSM.16.M88.4 R12, [R2+UR8+0xb800] ;  /* 0x00b80008020c783b */ /* 0x000eae0008000200 */
        /* <DEDUP_REMOVED lines=43> */
[----:B------:R1:W2:Y:S01]  /*1b1a0*/  MUFU.TANH R140, R136 ;  /* 0x00000088008c7308 */ /* 0x0002a20000002400 */
        /* <DEDUP_REMOVED lines=16> */
[----:B-1----:R-:W-:Y:S01]  /*1b2b0*/  IADD3 R136, PT, PT, R62, -0x2, RZ ;  /* 0xfffffffe3e887810 */ /* 0x002fe20007ffe0ff */
        /* <DEDUP_REMOVED lines=76> */
[----:B------:R-:W-:Y:S01]  /*1b780*/  SHF.L.U32 R52, R136, 0x7, RZ ;  /* 0x0000000788347819 */ /* 0x000fe200000006ff */
[----:B-1----:R-:W-:Y:S02]  /*1b790*/  IMAD.SHL.U32 R46, R62, 0x80, RZ ;  /* 0x000000803e2e7824 */ /* 0x002fe400078e00ff */
[----:B------:R-:W3:Y:S03]  /*1b7a0*/  LD.E.64 R64, desc[UR6][R132.64+0x20] ;  /* 0x0000200684407980 */ /* 0x000ee6000c101b00 */
[----:B------:R-:W-:Y:S02]  /*1b7b0*/  IADD3 R46, PT, PT, R46, -0x180, RZ ;  /* 0xfffffe802e2e7810 */ /* 0x000fe40007ffe0ff */
[-C--:B--2---:R-:W-:Y:S02]  /*1b7c0*/  IABS R44, R57.reuse ;  /* 0x00000039002c7213 */ /* 0x084fe40000000000 */
[----:B------:R-:W-:-:S02]  /*1b7d0*/  IABS R22, R57 ;  /* 0x0000003900167213 */ /* 0x000fc40000000000 */
[----:B------:R-:W1:Y:S03]  /*1b7e0*/  I2F.RP R6, R44 ;  /* 0x0000002c00067306 */ /* 0x000e660000209400 */
[----:B------:R-:W-:-:S05]  /*1b7f0*/  IMAD.MOV R22, RZ, RZ, -R22 ;  /* 0x000000ffff167224 */ /* 0x000fca00078e0a16 */
[----:B-1----:R-:W1:Y:S02]  /*1b800*/  MUFU.RCP R58, R6 ;  /* 0x00000006003a7308 */ /* 0x002e640000001000 */
[----:B-1----:R-:W-:Y:S01]  /*1b810*/  VIADD R58, R58, 0xffffffe ;  /* 0x0ffffffe3a3a7836 */ /* 0x002fe20000000000 */
[----:B------:R-:W-:Y:S02]  /*1b820*/  IABS R6, R46 ;  /* 0x0000002e00067213 */ /* 0x000fe40000000000 */
[----:B------:R-:W-:-:S03]  /*1b830*/  LOP3.LUT R46, R46, R57, RZ, 0x3c, !PT ;  /* 0x000000392e2e7212 */ /* 0x000fc600078e3cff */
        /* <DEDUP_REMOVED lines=26> */
[----:B------:R-:W-:-:S07]  /*1b9e0*/  ISETP.NE.AND P5, PT, R57, RZ, PT ;  /* 0x000000ff3900720c */ /* 0x000fce0003fa5270 */
[----:B------:R-:W-:-:S05]  /*1b9f0*/  @!P3 IMAD.MOV R59, RZ, RZ, -R59 ;  /* 0x000000ffff3bb224 */ /* 0x000fca00078e0a3b */
        /* <DEDUP_REMOVED lines=22> */
.L_x_2862:
        /* <DEDUP_REMOVED lines=8> */
.L_x_2863:
[----:B------:R-:W-:Y:S05]  /*1bbe0*/  BSYNC.RECONVERGENT B0 ;  /* 0x0000000000007941 */ /* 0x000fea0003800200 */
.L_x_2861:
        /* <DEDUP_REMOVED lines=110> */
.L_x_2860:
[----:B------:R-:W-:Y:S05]  /*1c2d0*/  BSYNC.RECONVERGENT B1 ;  /* 0x0000000000017941 */ /* 0x000fea0003800200 */
.L_x_2859:
[----:B--2---:R-:W-:-:S04]  /*1c2e0*/  IMAD R57, R62, 0x80, R135 ;  /* 0x000000803e397824 */ /* 0x004fc800078e0287 */
[C---:B------:R-:W-:Y:S02]  /*1c2f0*/  VIADD R22, R57.reuse, 0xffffff00 ;  /* 0xffffff0039167836 */ /* 0x040fe40000000000 */
[C---:B------:R-:W-:Y:S02]  /*1c300*/  VIADD R6, R57.reuse, 0xffffff01 ;  /* 0xffffff0139067836 */ /* 0x040fe40000000000 */
[C---:B-1----:R-:W-:Y:S01]  /*1c310*/  VIADD R44, R57.reuse, 0xffffff08 ;  /* 0xffffff08392c7836 */ /* 0x042fe20000000000 */
[C---:B------:R-:W-:Y:S01]  /*1c320*/  ISETP.GE.AND P0, PT, R22.reuse, R240, PT ;  /* 0x000000f01600720c */ /* 0x040fe20003f06270 */
[C---:B------:R-:W-:Y:S01]  /*1c330*/  VIADD R48, R57.reuse, 0xffffff11 ;  /* 0xffffff1139307836 */ /* 0x040fe20000000000 */
[----:B------:R-:W-:Y:S01]  /*1c340*/  ISETP.GE.AND P1, PT, R22, R236, PT ;  /* 0x000000ec1600720c */ /* 0x000fe20003f26270 */
[----:B------:R-:W-:Y:S01]  /*1c350*/  VIADD R56, R57, 0xffffff18 ;  /* 0xffffff1839387836 */ /* 0x000fe20000000000 */
[----:B------:R-:W-:Y:S02]  /*1c360*/  FSEL R52, R176, -INF , P0 ;  /* 0xff800000b0347808 */ /* 0x000fe40000000000 */
[----:B------:R-:W-:-:S02]  /*1c370*/  ISETP.GE.AND P5, PT, R22, R239, PT ;  /* 0x000000ef1600720c */ /* 0x000fc40003fa6270 */
[----:B------:R-:W-:Y:S02]  /*1c380*/  ISETP.GE.AND P0, PT, R6, R240, PT ;  /* 0x000000f00600720c */ /* 0x000fe40003f06270 */
[----:B------:R-:W-:Y:S02]  /*1c390*/  ISETP.GE.AND P3, PT, R22, R237, PT ;  /* 0x000000ed1600720c */ /* 0x000fe40003f66270 */
[----:B------:R-:W-:Y:S02]  /*1c3a0*/  ISETP.GE.AND P4, PT, R6, R236, PT ;  /* 0x000000ec0600720c */ /* 0x000fe40003f86270 */
[----:B------:R-:W-:Y:S02]  /*1c3b0*/  FSEL R52, R52, -INF , !P1 ;  /* 0xff80000034347808 */ /* 0x000fe40004800000 */
[----:B------:R-:W-:Y:S02]  /*1c3c0*/  FSEL R22, R178, -INF , P5 ;  /* 0xff800000b2167808 */ /* 0x000fe40002800000 */
[----:B------:R-:W-:-:S02]  /*1c3d0*/  FSEL R45, R177, -INF , P0 ;  /* 0xff800000b12d7808 */ /* 0x000fc40000000000 */
[----:B------:R-:W-:Y:S02]  /*1c3e0*/  ISETP.GE.AND P1, PT, R6, R239, PT ;  /* 0x000000ef0600720c */ /* 0x000fe40003f26270 */
[----:B------:R-:W-:Y:S02]  /*1c3f0*/  ISETP.GE.AND P0, PT, R44, R240, PT ;  /* 0x000000f02c00720c */ /* 0x000fe40003f06270 */
[----:B------:R-:W-:Y:S01]  /*1c400*/  ISETP.GE.AND P5, PT, R6, R237, PT ;  /* 0x000000ed0600720c */ /* 0x000fe20003fa6270 */
[----:B------:R-:W-:Y:S01]  /*1c410*/  VIADD R6, R57, 0xffffff09 ;  /* 0xffffff0939067836 */ /* 0x000fe20000000000 */
[----:B------:R-:W-:Y:S02]  /*1c420*/  FSEL R22, R22, -INF , !P3 ;  /* 0xff80000016167808 */ /* 0x000fe40005800000 */
[----:B------:R-:W-:Y:S02]  /*1c430*/  FSEL R45, R45, -INF , !P4 ;  /* 0xff8000002d2d7808 */ /* 0x000fe40006000000 */
[----:B------:R-:W-:-:S02]  /*1c440*/  ISETP.GE.AND P3, PT, R44, R236, PT ;  /* 0x000000ec2c00720c */ /* 0x000fc40003f66270 */
[----:B------:R-:W-:Y:S02]  /*1c450*/  FSEL R179, R179, -INF , P1 ;  /* 0xff800000b3b37808 */ /* 0x000fe40000800000 */
[C---:B------:R-:W-:Y:S02]  /*1c460*/  ISETP.GE.AND P4, PT, R44.reuse, R239, PT ;  /* 0x000000ef2c00720c */ /* 0x040fe40003f86270 */
[----:B------:R-:W-:Y:S02]  /*1c470*/  FSEL R54, R181, -INF , P0 ;  /* 0xff800000b5367808 */ /* 0x000fe40000000000 */
[----:B------:R-:W-:Y:S02]  /*1c480*/  ISETP.GE.AND P1, PT, R44, R237, PT ;  /* 0x000000ed2c00720c */ /* 0x000fe40003f26270 */
[----:B------:R-:W-:Y:S02]  /*1c490*/  FSEL R44, R179, -INF , !P5 ;  /* 0xff800000b32c7808 */ /* 0x000fe40006800000 */
[----:B------:R-:W-:-:S02]  /*1c4a0*/  FSEL R54, R54, -INF , !P3 ;  /* 0xff80000036367808 */ /* 0x000fc40005800000 */
        /* <DEDUP_REMOVED lines=24> */
[----:B------:R-:W2:Y:S01]  /*1c630*/  LD.E R144, desc[UR6][R132.64+0xdc] ;  /* 0x0000dc0684907980 */ /* 0x000ea2000c101900 */
        /* <DEDUP_REMOVED lines=90> */
[----:B------:R-:W-:Y:S02]  /*1cbe0*/  ISETP.GE.AND P0, PT, R29, R240, PT ;  /* 0x000000f01d00720c */ /* 0x000fe40003f06270 */
[----:B------:R-:W-:Y:S02]  /*1cbf0*/  FSEL R250, R150, -INF , !P1 ;  /* 0xff80000096fa7808 */ /* 0x000fe40004800000 */
[----:B------:R-:W-:Y:S02]  /*1cc00*/  FSEL R151, R151, -INF , P3 ;  /* 0xff80000097977808 */ /* 0x000fe40001800000 */
[----:B------:R-:W-:-:S02]  /*1cc10*/  FSEL R155, R149, -INF , !P5 ;  /* 0xff800000959b7808 */ /* 0x000fc40006800000 */
[C---:B------:R-:W-:Y:S02]  /*1cc20*/  ISETP.GE.AND P1, PT, R29.reuse, R236, PT ;  /* 0x000000ec1d00720c */ /* 0x040fe40003f26270 */
[C---:B------:R-:W-:Y:S02]  /*1cc30*/  ISETP.GE.AND P5, PT, R29.reuse, R239, PT ;  /* 0x000000ef1d00720c */ /* 0x040fe40003fa6270 */
[----:B------:R-:W-:Y:S01]  /*1cc40*/  ISETP.GE.AND P3, PT, R29, R237, PT ;  /* 0x000000ed1d00720c */ /* 0x000fe20003f66270 */
[----:B------:R-:W-:Y:S01]  /*1cc50*/  VIADD R29, R57, 0xffffff48 ;  /* 0xffffff48391d7836 */ /* 0x000fe20000000000 */
[----:B------:R-:W-:Y:S02]  /*1cc60*/  FSEL R154, R154, -INF , P0 ;  /* 0xff8000009a9a7808 */ /* 0x000fe40000000000 */
[----:B------:R-:W-:Y:S02]  /*1cc70*/  ISETP.GE.AND P0, PT, R28, R240, PT ;  /* 0x000000f01c00720c */ /* 0x000fe40003f06270 */
[----:B------:R-:W-:-:S02]  /*1cc80*/  FSEL R172, R172, -INF , P5 ;  /* 0xff800000acac7808 */ /* 0x000fc40002800000 */
[----:B------:R-:W-:Y:S02]  /*1cc90*/  FSEL R2, R2, -INF , P0 ;  /* 0xff80000002027808 */ /* 0x000fe40000000000 */
[----:B------:R-:W-:Y:S02]  /*1cca0*/  ISETP.GE.AND P0, PT, R29, R240, PT ;  /* 0x000000f01d00720c */ /* 0x000fe40003f06270 */
[----:B------:R-:W-:Y:S02]  /*1ccb0*/  FSEL R248, R151, -INF , !P4 ;  /* 0xff80000097f87808 */ /* 0x000fe40006000000 */
[----:B------:R-:W-:Y:S02]  /*1ccc0*/  FSEL R246, R154, -INF , !P1 ;  /* 0xff8000009af67808 */ /* 0x000fe40004800000 */
[C---:B------:R-:W-:Y:S02]  /*1ccd0*/  ISETP.GE.AND P4, PT, R28.reuse, R236, PT ;  /* 0x000000ec1c00720c */ /* 0x040fe40003f86270 */
[----:B------:R-:W-:-:S02]  /*1cce0*/  ISETP.GE.AND P1, PT, R28, R239, PT ;  /* 0x000000ef1c00720c */ /* 0x000fc40003f26270 */
[----:B------:R-:W-:Y:S01]  /*1ccf0*/  ISETP.GE.AND P5, PT, R28, R237, PT ;  /* 0x000000ed1c00720c */ /* 0x000fe20003fa6270 */
[----:B------:R-:W-:Y:S01]  /*1cd00*/  VIADD R28, R57, 0xffffff49 ;  /* 0xffffff49391c7836 */ /* 0x000fe20000000000 */
[----:B------:R-:W-:Y:S02]  /*1cd10*/  FSEL R212, R172, -INF , !P3 ;  /* 0xff800000acd47808 */ /* 0x000fe40005800000 */
[----:B------:R-:W-:Y:S02]  /*1cd20*/  ISETP.GE.AND P3, PT, R29, R236, PT ;  /* 0x000000ec1d00720c */ /* 0x000fe40003f66270 */
[----:B------:R-:W-:Y:S02]  /*1cd30*/  FSEL R12, R12, -INF , P0 ;  /* 0xff8000000c0c7808 */ /* 0x000fe40000000000 */
[----:B------:R-:W-:Y:S02]  /*1cd40*/  ISETP.GE.AND P0, PT, R28, R240, PT ;  /* 0x000000f01c00720c */ /* 0x000fe40003f06270 */
[----:B------:R-:W-:Y:S01]  /*1cd50*/  FSEL R244, R12, -INF , !P3 ;  /* 0xff8000000cf47808 */ /* 0x000fe20005800000 */
[----:B------:R-:W-:Y:S01]  /*1cd60*/  VIADD R12, R57, 0xffffff50 ;  /* 0xffffff50390c7836 */ /* 0x000fe20000000000 */
[----:B------:R-:W-:-:S02]  /*1cd70*/  FSEL R174, R174, -INF , P1 ;  /* 0xff800000aeae7808 */ /* 0x000fc40000800000 */
[----:B------:R-:W-:Y:S01]  /*1cd80*/  FSEL R214, R2, -INF , !P4 ;  /* 0xff80000002d67808 */ /* 0x000fe20006000000 */
[----:B------:R-:W-:Y:S01]  /*1cd90*/  VIADD R2, R57, 0xffffff51 ;  /* 0xffffff5139027836 */ /* 0x000fe20000000000 */
[-C--:B------:R-:W-:Y:S02]  /*1cda0*/  ISETP.GE.AND P4, PT, R29, R239.reuse, PT ;  /* 0x000000ef1d00720c */ /* 0x080fe40003f86270 */
[----:B------:R-:W-:Y:S02]  /*1cdb0*/  FSEL R13, R13, -INF , P0 ;  /* 0xff8000000d0d7808 */ /* 0x000fe40000000000 */
[----:B------:R-:W-:Y:S02]  /*1cdc0*/  ISETP.GE.AND P3, PT, R28, R239, PT ;  /* 0x000000ef1c00720c */ /* 0x000fe40003f66270 */
[----:B------:R-:W-:Y:S02]  /*1cdd0*/  ISETP.GE.AND P0, PT, R12, R240, PT ;  /* 0x000000f00c00720c */ /* 0x000fe40003f06270 */
[----:B------:R-:W-:-:S02]  /*1cde0*/  FSEL R206, R174, -INF , !P5 ;  /* 0xff800000aece7808 */ /* 0x000fc40006800000 */
[-C--:B------:R-:W-:Y:S02]  /*1cdf0*/  ISETP.GE.AND P1, PT, R29, R237.reuse, PT ;  /* 0x000000ed1d00720c */ /* 0x080fe40003f26270 */
[----:B------:R-:W-:Y:S02]  /*1ce00*/  ISETP.GE.AND P5, PT, R28, R236, PT ;  /* 0x000000ec1c00720c */ /* 0x000fe40003fa6270 */
[----:B------:R-:W-:Y:S02]  /*1ce10*/  FSEL R24, R24, -INF , P4 ;  /* 0xff80000018187808 */ /* 0x000fe40002000000 */
[----:B------:R-:W-:Y:S02]  /*1ce20*/  ISETP.GE.AND P4, PT, R28, R237, PT ;  /* 0x000000ed1c00720c */ /* 0x000fe40003f86270 */
[----:B------:R-:W-:Y:S02]  /*1ce30*/  FSEL R25, R25, -INF , P3 ;  /* 0xff80000019197808 */ /* 0x000fe40001800000 */
[----:B------:R-:W-:-:S02]  /*1ce40*/  FSEL R140, R140, -INF , P0 ;  /* 0xff8000008c8c7808 */ /* 0x000fc40000000000 */
[----:B------:R-:W-:Y:S02]  /*1ce50*/  ISETP.GE.AND P0, PT, R2, R240, PT ;  /* 0x000000f00200720c */ /* 0x000fe40003f06270 */
        /* <DEDUP_REMOVED lines=16> */
[C---:B------:R-:W-:Y:S02]  /*1cf60*/  ISETP.GE.AND P4, PT, R12.reuse, R239, PT ;  /* 0x000000ef0c00720c */ /* 0x040fe40003f86270 */
[----:B------:R-:W-:Y:S02]  /*1cf70*/  FSEL R192, R27, -INF , !P3 ;  /* 0xff8000001bc07808 */ /* 0x000fe40005800000 */
[----:B------:R-:W-:Y:S02]  /*1cf80*/  ISETP.GE.AND P3, PT, R12, R236, PT ;  /* 0x000000ec0c00720c */ /* 0x000fe40003f66270 */
[----:B------:R-:W-:Y:S02]  /*1cf90*/  FSEL R20, R20, -INF , P1 ;  /* 0xff80000014147808 */ /* 0x000fe40000800000 */
[----:B------:R-:W-:-:S02]  /*1cfa0*/  FSEL R21, R21, -INF , P0 ;  /* 0xff80000015157808 */ /* 0x000fc40000000000 */
[----:B------:R-:W-:Y:S01]  /*1cfb0*/  FSEL R188, R9, -INF , P4 ;  /* 0xff80000009bc7808 */ /* 0x000fe20002000000 */
[----:B------:R-:W-:Y:S01]  /*1cfc0*/  VIADD R9, R57, 0xffffff60 ;  /* 0xffffff6039097836 */ /* 0x000fe20000000000 */
[----:B------:R-:W-:Y:S02]  /*1cfd0*/  ISETP.GE.AND P0, PT, R2, R240, PT ;  /* 0x000000f00200720c */ /* 0x000fe40003f06270 */
[----:B------:R-:W-:Y:S02]  /*1cfe0*/  FSEL R190, R20, -INF , !P5 ;  /* 0xff80000014be7808 */ /* 0x000fe40006800000 */
[----:B------:R-:W-:Y:S02]  /*1cff0*/  FSEL R196, R21, -INF , !P3 ;  /* 0xff80000015c47808 */ /* 0x000fe40005800000 */
[C---:B------:R-:W-:Y:S02]  /*1d000*/  ISETP.GE.AND P5, PT, R2.reuse, R236, PT ;  /* 0x000000ec0200720c */ /* 0x040fe40003fa6270 */
[----:B------:R-:W-:-:S02]  /*1d010*/  ISETP.GE.AND P3, PT, R2, R239, PT ;  /* 0x000000ef0200720c */ /* 0x000fc40003f66270 */
[-C--:B------:R-:W-:Y:S01]  /*1d020*/  ISETP.GE.AND P4, PT, R2, R237.reuse, PT ;  /* 0x000000ed0200720c */ /* 0x080fe20003f86270 */
[----:B------:R-:W-:Y:S01]  /*1d030*/  VIADD R2, R57, 0xffffff61 ;  /* 0xffffff6139027836 */ /* 0x000fe20000000000 */
[----:B------:R-:W-:Y:S02]  /*1d040*/  FSEL R8, R8, -INF , P0 ;  /* 0xff80000008087808 */ /* 0x000fe40000000000 */
        /* <DEDUP_REMOVED lines=8> */
[C---:B------:R-:W-:Y:S02]  /*1d0d0*/  ISETP.GE.AND P3, PT, R9.reuse, R239, PT ;  /* 0x000000ef0900720c */ /* 0x040fe40003f66270 */
[----:B------:R-:W-:Y:S02]  /*1d0e0*/  ISETP.GE.AND P0, PT, R2, R240, PT ;  /* 0x000000f00200720c */ /* 0x000fe40003f06270 */
[----:B------:R-:W-:-:S02]  /*1d0f0*/  ISETP.GE.AND P5, PT, R9, R237, PT ;  /* 0x000000ed0900720c */ /* 0x000fc40003fa6270 */
[----:B------:R-:W-:Y:S02]  /*1d100*/  FSEL R186, R14, -INF , !P4 ;  /* 0xff8000000eba7808 */ /* 0x000fe40006000000 */
[----:B------:R-:W-:Y:S02]  /*1d110*/  FMNMX3.FTZ R9, R134, R52, R45, !PT ;  /* 0x0000003486097276 */ /* 0x000fe4000781002d */
[----:B------:R-:W-:Y:S02]  /*1d120*/  ISETP.GE.AND P4, PT, R2, R236, PT ;  /* 0x000000ec0200720c */ /* 0x000fe40003f86270 */
[----:B------:R-:W-:Y:S02]  /*1d130*/  FSEL R176, R10, -INF , !P1 ;  /* 0xff8000000ab07808 */ /* 0x000fe40004800000 */
[----:B------:R-:W-:Y:S02]  /*1d140*/  FSEL R16, R16, -INF , P3 ;  /* 0xff80000010107808 */ /* 0x000fe40001800000 */
[----:B------:R-:W-:-:S02]  /*1d150*/  FSEL R11, R11, -INF , P0 ;  /* 0xff8000000b0b7808 */ /* 0x000fc40000000000 */
[----:B------:R-:W-:Y:S02]  /*1d160*/  ISETP.GE.AND P1, PT, R2, R239, PT ;  /* 0x000000ef0200720c */ /* 0x000fe40003f26270 */
[----:B------:R-:W-:Y:S02]  /*1d170*/  ISETP.GE.AND P0, PT, R8, R240, PT ;  /* 0x000000f00800720c */ /* 0x000fe40003f06270 */
[----:B------:R-:W-:Y:S02]  /*1d180*/  FMNMX3.FTZ R9, R9, R54, R36, !PT ;  /* 0x0000003609097276 */ /* 0x000fe40007810024 */
[----:B------:R-:W-:Y:S01]  /*1d190*/  ISETP.GE.AND P3, PT, R2, R237, PT ;  /* 0x000000ed0200720c */ /* 0x000fe20003f66270 */
[----:B------:R-:W-:Y:S01]  /*1d1a0*/  VIADD R2, R57, 0xffffff69 ;  /* 0xffffff6939027836 */ /* 0x000fe20000000000 */
[----:B------:R-:W-:Y:S02]  /*1d1b0*/  FSEL R168, R16, -INF , !P5 ;  /* 0xff80000010a87808 */ /* 0x000fe40006800000 */
[----:B------:R-:W-:-:S02]  /*1d1c0*/  FSEL R174, R11, -INF , !P4 ;  /* 0xff8000000bae7808 */ /* 0x000fc40006000000 */
[C---:B------:R-:W-:Y:S02]  /*1d1d0*/  ISETP.GE.AND P5, PT, R8.reuse, R236, PT ;  /* 0x000000ec0800720c */ /* 0x040fe40003fa6270 */
[----:B------:R-:W-:Y:S02]  /*1d1e0*/  FSEL R15, R15, -INF , P1 ;  /* 0xff8000000f0f7808 */ /* 0x000fe40000800000 */
[----:B------:R-:W-:Y:S02]  /*1d1f0*/  ISETP.GE.AND P4, PT, R8, R239, PT ;  /* 0x000000ef0800720c */ /* 0x000fe40003f86270 */
[----:B------:R-:W-:Y:S02]  /*1d200*/  FSEL R4, R4, -INF , P0 ;  /* 0xff80000004047808 */ /* 0x000fe40000000000 */
[----:B------:R-:W-:Y:S02]  /*1d210*/  FMNMX3.FTZ R9, R9, R50, R48, !PT ;  /* 0x0000003209097276 */ /* 0x000fe40007810030 */
[----:B------:R-:W-:-:S02]  /*1d220*/  FSEL R166, R15, -INF , !P3 ;  /* 0xff8000000fa67808 */ /* 0x000fc40005800000 */
[----:B------:R-:W-:Y:S02]  /*1d230*/  FSEL R172, R4, -INF , !P5 ;  /* 0xff80000004ac7808 */ /* 0x000fe40006800000 */
[----:B------:R-:W-:Y:S02]  /*1d240*/  FSEL R19, R19, -INF , P4 ;  /* 0xff80000013137808 */ /* 0x000fe40002000000 */
[C---:B------:R-:W-:Y:S02]  /*1d250*/  ISETP.GE.AND P0, PT, R2.reuse, R240, PT ;  /* 0x000000f00200720c */ /* 0x040fe40003f06270 */
[C---:B------:R-:W-:Y:S02]  /*1d260*/  ISETP.GE.AND P3, PT, R2.reuse, R236, PT ;  /* 0x000000ec0200720c */ /* 0x040fe40003f66270 */
[C---:B------:R-:W-:Y:S02]  /*1d270*/  ISETP.GE.AND P5, PT, R2.reuse, R239, PT ;  /* 0x000000ef0200720c */ /* 0x040fe40003fa6270 */
[----:B------:R-:W-:-:S02]  /*1d280*/  ISETP.GE.AND P4, PT, R2, R237, PT ;  /* 0x000000ed0200720c */ /* 0x000fc40003f86270 */
[----:B------:R-:W-:Y:S02]  /*1d290*/  FMNMX3.FTZ R2, R9, R58, R56, !PT ;  /* 0x0000003a09027276 */ /* 0x000fe40007810038 */
[----:B------:R-:W-:Y:S02]  /*1d2a0*/  FMNMX3.FTZ R11, R3, R22, R44, !PT ;  /* 0x00000016030b7276 */ /* 0x000fe4000781002c */
[----:B------:R-:W-:Y:S02]  /*1d2b0*/  FMNMX3.FTZ R2, R2, R171, R169, !PT ;  /* 0x000000ab02027276 */ /* 0x000fe400078100a9 */
[----:B------:R-:W-:Y:S02]  /*1d2c0*/  ISETP.GE.AND P1, PT, R8, R237, PT ;  /* 0x000000ed0800720c */ /* 0x000fe40003f26270 */
[----:B------:R-:W-:Y:S02]  /*1d2d0*/  FMNMX3.FTZ R9, R2, R167, R165, !PT ;  /* 0x000000a702097276 */ /* 0x000fe400078100a5 */
[----:B------:R-:W-:Y:S01]  /*1d2e0*/  FMNMX3.FTZ R8, R11, R46, R6, !PT ;  /* 0x0000002e0b087276 */ /* 0x000fe20007810006 */
[----:B------:R-:W-:Y:S01]  /*1d2f0*/  VIADD R4, R57, 0xffffff70 ;  /* 0xffffff7039047836 */ /* 0x000fe20000000000 */
[----:B------:R-:W-:-:S02]  /*1d300*/  FMNMX3.FTZ R9, R9, R153, R178, !PT ;  /* 0x0000009909097276 */ /* 0x000fc400078100b2 */
[----:B------:R-:W-:Y:S02]  /*1d310*/  FMNMX3.FTZ R8, R8, R179, R177, !PT ;  /* 0x000000b308087276 */ /* 0x000fe400078100b1 */
[----:B------:R-:W-:Y:S02]  /*1d320*/  FSEL R18, R18, -INF , P0 ;  /* 0xff80000012127808 */ /* 0x000fe40000000000 */
[----:B------:R-:W-:Y:S02]  /*1d330*/  ISETP.GE.AND P0, PT, R4, R240, PT ;  /* 0x000000f00400720c */ /* 0x000fe40003f06270 */
[----:B------:R-:W-:Y:S02]  /*1d340*/  FMNMX3.FTZ R9, R9, R180, R155, !PT ;  /* 0x000000b409097276 */ /* 0x000fe4000781009b */
[----:B------:R-:W-:Y:S02]  /*1d350*/  FMNMX3.FTZ R8, R8, R175, R173, !PT ;  /* 0x000000af08087276 */ /* 0x000fe400078100ad */
[----:B------:R-:W-:-:S02]  /*1d360*/  FSEL R164, R19, -INF , !P1 ;  /* 0xff80000013a47808 */ /* 0x000fc40004800000 */
[----:B------:R-:W-:Y:S02]  /*1d370*/  ISETP.GE.AND P1, PT, R4, R236, PT ;  /* 0x000000ec0400720c */ /* 0x000fe40003f26270 */
[----:B------:R-:W-:Y:S02]  /*1d380*/  FSEL R170, R18, -INF , !P3 ;  /* 0xff80000012aa7808 */ /* 0x000fe40005800000 */
[----:B------:R-:W-:Y:S02]  /*1d390*/  FSEL R17, R17, -INF , P5 ;  /* 0xff80000011117808 */ /* 0x000fe40002800000 */
[----:B------:R-:W-:Y:S02]  /*1d3a0*/  FSEL R5, R5, -INF , P0 ;  /* 0xff80000005057808 */ /* 0x000fe40000000000 */
[----:B------:R-:W-:Y:S02]  /*1d3b0*/  FMNMX3.FTZ R9, R9, R246, R214, !PT ;  /* 0x000000f609097276 */ /* 0x000fe400078100d6 */
[----:B------:R-:W-:-:S02]  /*1d3c0*/  ISETP.GE.AND P3, PT, R4, R239, PT ;  /* 0x000000ef0400720c */ /* 0x000fc40003f66270 */
[----:B------:R-:W-:Y:S01]  /*1d3d0*/  ISETP.GE.AND P5, PT, R4, R237, PT ;  /* 0x000000ed0400720c */ /* 0x000fe20003fa6270 */
[----:B------:R-:W-:Y:S01]  /*1d3e0*/  VIADD R4, R57, 0xffffff71 ;  /* 0xffffff7139047836 */ /* 0x000fe20000000000 */
[----:B------:R-:W-:Y:S02]  /*1d3f0*/  FMNMX3.FTZ R8, R8, R163, R161, !PT ;  /* 0x000000a308087276 */ /* 0x000fe400078100a1 */
[----:B------:R-:W-:Y:S02]  /*1d400*/  FSEL R160, R5, -INF , !P1 ;  /* 0xff80000005a07808 */ /* 0x000fe40004800000 */
[----:B------:R-:W-:Y:S02]  /*1d410*/  FMNMX3.FTZ R9, R9, R244, R242, !PT ;  /* 0x000000f409097276 */ /* 0x000fe400078100f2 */
[----:B------:R-:W-:Y:S02]  /*1d420*/  FMNMX3.FTZ R5, R8, R159, R157, !PT ;  /* 0x0000009f08057276 */ /* 0x000fe4000781009d */
[----:B------:R-:W-:-:S02]  /*1d430*/  FSEL R162, R17, -INF , !P4 ;  /* 0xff80000011a27808 */ /* 0x000fc40006000000 */
[C---:B------:R-:W-:Y:S02]  /*1d440*/  ISETP.GE.AND P4, PT, R4.reuse, R240, PT ;  /* 0x000000f00400720c */ /* 0x040fe40003f86270 */
[----:B------:R-:W-:Y:S01]  /*1d450*/  FMNMX3.FTZ R9, R9, R200, R198, !PT ;  /* 0x000000c809097276 */ /* 0x000fe200078100c6 */
[----:B------:R-:W-:Y:S01]  /*1d460*/  VIADD R2, R57, 0xffffff78 ;  /* 0xffffff7839027836 */ /* 0x000fe20000000000 */
[----:B------:R-:W-:Y:S01]  /*1d470*/  FMNMX3.FTZ R5, R5, R252, R182, !PT ;  /* 0x000000fc05057276 */ /* 0x000fe200078100b6 */
[----:B------:R-:W-:Y:S01]  /*1d480*/  VIADD R57, R57, 0xffffff79 ;  /* 0xffffff7939397836 */ /* 0x000fe20000000000 */
[----:B------:R-:W-:Y:S02]  /*1d490*/  ISETP.GE.AND P0, PT, R4, R236, PT ;  /* 0x000000ec0400720c */ /* 0x000fe40003f06270 */
[----:B------:R-:W-:Y:S02]  /*1d4a0*/  FSEL R49, R49, -INF , P4 ;  /* 0xff80000031317808 */ /* 0x000fe40002000000 */
[----:B------:R-:W-:-:S02]  /*1d4b0*/  FMNMX3.FTZ R9, R9, R196, R194, !PT ;  /* 0x000000c409097276 */ /* 0x000fc400078100c2 */
[----:B------:R-:W-:Y:S02]  /*1d4c0*/  FMNMX3.FTZ R5, R5, R250, R248, !PT ;  /* 0x000000fa05057276 */ /* 0x000fe400078100f8 */
[-C--:B------:R-:W-:Y:S02]  /*1d4d0*/  ISETP.GE.AND P1, PT, R2, R240.reuse, PT ;  /* 0x000000f00200720c */ /* 0x080fe40003f26270 */
[----:B------:R-:W-:Y:S02]  /*1d4e0*/  FSEL R158, R49, -INF , !P0 ;  /* 0xff800000319e7808 */ /* 0x000fe40004000000 */
[----:B------:R-:W-:Y:S02]  /*1d4f0*/  ISETP.GE.AND P0, PT, R57, R240, PT ;  /* 0x000000f03900720c */ /* 0x000fe40003f06270 */
[----:B------:R-:W-:Y:S02]  /*1d500*/  FMNMX3.FTZ R9, R9, R176, R174, !PT ;  /* 0x000000b009097276 */ /* 0x000fe400078100ae */
[----:B------:R-:W-:-:S02]  /*1d510*/  FMNMX3.FTZ R5, R5, R212, R206, !PT ;  /* 0x000000d405057276 */ /* 0x000fc400078100ce */
[----:B------:R-:W-:Y:S02]  /*1d520*/  FSEL R53, R53, -INF , P1 ;  /* 0xff80000035357808 */ /* 0x000fe40000800000 */
[-C--:B------:R-:W-:Y:S02]  /*1d530*/  ISETP.GE.AND P4, PT, R2, R236.reuse, PT ;  /* 0x000000ec0200720c */ /* 0x080fe40003f86270 */
[----:B------:R-:W-:Y:S02]  /*1d540*/  ISETP.GE.AND P1, PT, R57, R236, PT ;  /* 0x000000ec3900720c */ /* 0x000fe40003f26270 */
[----:B------:R-:W-:Y:S02]  /*1d550*/  FSEL R55, R55, -INF , P0 ;  /* 0xff80000037377808 */ /* 0x000fe40000000000 */
[----:B------:R-:W-:Y:S02]  /*1d560*/  FMNMX3.FTZ R9, R9, R172, R170, !PT ;  /* 0x000000ac09097276 */ /* 0x000fe400078100aa */
[----:B------:R-:W-:-:S02]  /*1d570*/  FMNMX3.FTZ R5, R5, R204, R202, !PT ;  /* 0x000000cc05057276 */ /* 0x000fc400078100ca */
[----:B------:R-:W-:Y:S02]  /*1d580*/  FSEL R156, R53, -INF , !P4 ;  /* 0xff800000359c7808 */ /* 0x000fe40006000000 */
[----:B------:R-:W-:Y:S02]  /*1d590*/  FSEL R154, R55, -INF , !P1 ;  /* 0xff800000379a7808 */ /* 0x000fe40004800000 */
[----:B------:R-:W-:Y:S02]  /*1d5a0*/  FMNMX3.FTZ R9, R9, R160, R158, !PT ;  /* 0x000000a009097276 */ /* 0x000fe4000781009e */
[----:B------:R-:W-:Y:S02]  /*1d5b0*/  FMNMX3.FTZ R5, R5, R192, R190, !PT ;  /* 0x000000c005057276 */ /* 0x000fe400078100be */
[C---:B------:R-:W-:Y:S02]  /*1d5c0*/  ISETP.GE.AND P0, PT, R4.reuse, R239, PT ;  /* 0x000000ef0400720c */ /* 0x040fe40003f06270 */
[----:B------:R-:W-:-:S02]  /*1d5d0*/  ISETP.GE.AND P4, PT, R4, R237, PT ;  /* 0x000000ed0400720c */ /* 0x000fc40003f86270 */
[----:B------:R-:W-:Y:S02]  /*1d5e0*/  FMNMX3.FTZ R4, R9, R156, R154, !PT ;  /* 0x0000009c09047276 */ /* 0x000fe4000781009a */
[----:B------:R-:W-:Y:S02]  /*1d5f0*/  FMNMX3.FTZ R9, R5, R188, R186, !PT ;  /* 0x000000bc05097276 */ /* 0x000fe400078100ba */
[-C--:B------:R-:W-:Y:S02]  /*1d600*/  ISETP.GE.AND P1, PT, R2, R239.reuse, PT ;  /* 0x000000ef0200720c */ /* 0x080fe40003f26270 */
[----:B------:R-:W-:Y:S02]  /*1d610*/  FSEL R23, R23, -INF , P0 ;  /* 0xff80000017177808 */ /* 0x000fe40000000000 */
[----:B------:R-:W-:Y:S02]  /*1d620*/  FSEL R7, R7, -INF , P3 ;  /* 0xff80000007077808 */ /* 0x000fe40001800000 */
[----:B------:R-:W-:-:S02]  /*1d630*/  ISETP.GE.AND P0, PT, R57, R239, PT ;  /* 0x000000ef3900720c */ /* 0x000fc40003f06270 */
[----:B------:R-:W-:Y:S02]  /*1d640*/  FMNMX3.FTZ R9, R9, R168, R166, !PT ;  /* 0x000000a809097276 */ /* 0x000fe400078100a6 */
[----:B------:R-:W-:Y:S02]  /*1d650*/  FSEL R51, R51, -INF , P1 ;  /* 0xff80000033337808 */ /* 0x000fe40000800000 */
[-C--:B------:R-:W-:Y:S02]  /*1d660*/  ISETP.GE.AND P3, PT, R2, R237.reuse, PT ;  /* 0x000000ed0200720c */ /* 0x080fe40003f66270 */
[----:B------:R-:W-:Y:S02]  /*1d670*/  ISETP.GE.AND P1, PT, R57, R237, PT ;  /* 0x000000ed3900720c */ /* 0x000fe40003f26270 */
[----:B------:R-:W-:Y:S02]  /*1d680*/  FSEL R47, R47, -INF , P0 ;  /* 0xff8000002f2f7808 */ /* 0x000fe40000000000 */
[----:B------:R-:W-:-:S02]  /*1d690*/  FSEL R152, R7, -INF , !P5 ;  /* 0xff80000007987808 */ /* 0x000fc40006800000 */
[----:B------:R-:W-:Y:S02]  /*1d6a0*/  FSEL R150, R23, -INF , !P4 ;  /* 0xff80000017967808 */ /* 0x000fe40006000000 */
[----:B------:R-:W-:Y:S02]  /*1d6b0*/  FMNMX3.FTZ R9, R9, R164, R162, !PT ;  /* 0x000000a409097276 */ /* 0x000fe400078100a2 */
[----:B------:R-:W-:Y:S02]  /*1d6c0*/  FSEL R148, R51, -INF , !P3 ;  /* 0xff80000033947808 */ /* 0x000fe40005800000 */
[----:B------:R-:W-:Y:S02]  /*1d6d0*/  FSEL R146, R47, -INF , !P1 ;  /* 0xff8000002f927808 */ /* 0x000fe40004800000 */
        /* <DEDUP_REMOVED lines=11> */
[----:B------:R-:W-:Y:S02]  /*1d790*/  LEA R0, R0, UR8, 0x1 ;  /* 0x0000000800007c11 */ /* 0x000fe4000f8e08ff */
[----:B-1----:R-:W-:Y:S02]  /*1d7a0*/  FMNMX.FTZ R60, R7, R60, !PT ;  /* 0x0000003c073c7209 */ /* 0x002fe40007810000 */
[----:B---3--:R-:W-:-:S03]  /*1d7b0*/  FMNMX.FTZ R2, R5, R2, !PT ;  /* 0x0000000205027209 */ /* 0x008fc60007810000 */
[----:B--2---:R-:W-:Y:S01]  /*1d7c0*/  FMUL.FTZ R143, R144, R60 ;  /* 0x0000003c908f7220 */ /* 0x004fe20000410000 */
[----:B------:R-:W-:Y:S01]  /*1d7d0*/  FSETP.NEU.FTZ.AND P1, PT, R60, -INF , PT ;  /* 0xff8000003c00780b */ /* 0x000fe20003f3d000 */
[----:B------:R-:W-:Y:S01]  /*1d7e0*/  VIADD R16, R0, 0xc000 ;  /* 0x0000c00000107836 */ /* 0x000fe20000000000 */
[----:B------:R-:W-:Y:S01]  /*1d7f0*/  FSETP.NEU.FTZ.AND P0, PT, R2, -INF , PT ;  /* 0xff8000000200780b */ /* 0x000fe20003f1d000 */
[----:B------:R-:W-:Y:S01]  /*1d800*/  FMUL.FTZ R137, R144, R2 ;  /* 0x0000000290897220 */ /* 0x000fe20000410000 */
[----:B------:R-:W-:Y:S01]  /*1d810*/  FSEL R143, R143, RZ, P1 ;  /* 0x000000ff8f8f7208 */ /* 0x000fe20000800000 */
[----:B------:R-:W-:Y:S01]  /*1d820*/  VIADD R151, R0, 0xc040 ;  /* 0x0000c04000977836 */ /* 0x000fe20000000000 */
[----:B------:R-:W-:Y:S01]  /*1d830*/  FSEL R4, R2, RZ, P0 ;  /* 0x000000ff02047208 */ /* 0x000fe20000000000 */
[----:B------:R-:W-:Y:S01]  /*1d840*/  LDSM.16.MT88.4 R12, [R0+0xc000] ;  /* 0x00c00000000c783b */ /* 0x000fe20000004200 */
[----:B------:R-:W-:Y:S02]  /*1d850*/  FSEL R137, R137, RZ, P0 ;  /* 0x000000ff89897208 */ /* 0x000fe40000000000 */
[----:B------:R-:W-:Y:S01]  /*1d860*/  SEL R149, R184, 0xffffffe0, !P6 ;  /* 0xffffffe0b8957807 */ /* 0x000fe20007000000 */
[----:B------:R-:W-:-:S02]  /*1d870*/  @P2 VIADD R151, R16, 0xffffffc0 ;  /* 0xffffffc010972836 */ /* 0x000fc40000000000 */
[-C--:B------:R-:W-:Y:S01]  /*1d880*/  FFMA.FTZ R141, R45, R144.reuse, -R143 ;  /* 0x000000902d8d7223 */ /* 0x080fe2000001088f */
[-CC-:B------:R-:W-:Y:S01]  /*1d890*/  FFMA.FTZ R63, R44, R144.reuse, -R137.reuse ;  /* 0x000000902c3f7223 */ /* 0x180fe20000010889 */
[-C--:B------:R-:W-:Y:S01]  /*1d8a0*/  FFMA.FTZ R61, R46, R144.reuse, -R137 ;  /* 0x000000902e3d7223 */ /* 0x080fe20000010889 */
[----:B------:R-:W-:Y:S01]  /*1d8b0*/  FADD.FTZ R145, R3, -R4 ;  /* 0x8000000403917221 */ /* 0x000fe20000010000 */
[----:B------:R-:W1:Y:S01]  /*1d8c0*/  LDSM.16.MT88.4 R44, [R0+0x10000] ;  /* 0x01000000002c783b */ /* 0x000e620000004200 */
[----:B------:R-:W-:Y:S01]  /*1d8d0*/  FSEL R5, R60, RZ, P1 ;  /* 0x000000ff3c057208 */ /* 0x000fe20000800000 */
[C---:B------:R-:W-:Y:S02]  /*1d8e0*/  IMAD.IADD R3, R149.reuse, 0x1, R0 ;  /* 0x0000000195037824 */ /* 0x040fe400078e0200 */
[----:B------:R-:W-:Y:S02]  /*1d8f0*/  IMAD.IADD R149, R149, 0x1, R151 ;  /* 0x0000000195957824 */ /* 0x000fe400078e0297 */
[-C--:B------:R-:W-:Y:S01]  /*1d900*/  FFMA.FTZ R139, R36, R144.reuse, -R143 ;  /* 0x00000090248b7223 */ /* 0x080fe2000001088f */
[----:B------:R-:W-:Y:S01]  /*1d910*/  FADD.FTZ R5, R134, -R5 ;  /* 0x8000000586057221 */ /* 0x000fe20000010000 */
[-CC-:B------:R-:W-:Y:S01]  /*1d920*/  FFMA.FTZ R142, R52, R144.reuse, -R143.reuse ;  /* 0x00000090348e7223 */ /* 0x180fe2000001088f */
[-C--:B------:R-:W-:Y:S01]  /*1d930*/  FFMA.FTZ R140, R54, R144.reuse, -R143 ;  /* 0x00000090368c7223 */ /* 0x080fe2000001088f */
[----:B------:R-:W2:Y:S01]  /*1d940*/  LDSM.16.MT88.4 R36, [R149] ;  /* 0x000000009524783b */ /* 0x000ea20000004200 */
[-CC-:B------:R-:W-:Y:S01]  /*1d950*/  FFMA.FTZ R138, R22, R144.reuse, -R137.reuse ;  /* 0x00000090168a7223 */ /* 0x180fe20000010889 */
[----:B------:R-:W-:Y:S01]  /*1d960*/  FFMA.FTZ R134, R6, R144, -R137 ;  /* 0x0000009006867223 */ /* 0x000fe20000010889 */
[C---:B------:R-:W-:Y:S01]  /*1d970*/  FMUL.FTZ R147, R144.reuse, R5 ;  /* 0x0000000590937220 */ /* 0x040fe20000410000 */
[----:B------:R-:W-:Y:S01]  /*1d980*/  FMUL.FTZ R145, R144, R145 ;  /* 0x0000009190917220 */ /* 0x000fe20000410000 */
[----:B------:R-:W-:Y:S01]  /*1d990*/  MUFU.EX2 R142, R142 ;  /* 0x0000008e008e7308 */ /* 0x000fe20000000800 */
[----:B------:R-:W3:Y:S04]  /*1d9a0*/  LDSM.16.MT88.4 R64, [R151+0x4000] ;  /* 0x004000009740783b */ /* 0x000ee80000004200 */
[----:B------:R-:W-:Y:S03]  /*1d9b0*/  LDSM.16.MT88.4 R28, [R151] ;  /* 0x00000000971c783b */ /* 0x000fe60000004200 */
[----:B------:R-:W4:Y:S01]  /*1d9c0*/  MUFU.EX2 R141, R141 ;  /* 0x0000008d008d7308 */ /* 0x000f220000000800 */
[----:B------:R-:W-:Y:S04]  /*1d9d0*/  LDSM.16.MT88.4 R20, [R3+0xc000] ;  /* 0x00c000000314783b */ /* 0x000fe80000004200 */
[----:B------:R-:W5:Y:S03]  /*1d9e0*/  LDSM.16.MT88.4 R52, [R3+0x10000] ;  /* 0x010000000334783b */ /* 0x000f660000004200 */
[----:B------:R-:W-:Y:S08]  /*1d9f0*/  MUFU.EX2 R140, R140 ;  /* 0x0000008c008c7308 */ /* 0x000ff00000000800 */
[----:B------:R-:W1:Y:S08]  /*1da00*/  MUFU.EX2 R139, R139 ;  /* 0x0000008b008b7308 */ /* 0x000e700000000800 */
[----:B------:R-:W-:Y:S08]  /*1da10*/  MUFU.EX2 R138, R138 ;  /* 0x0000008a008a7308 */ /* 0x000ff00000000800 */
        /* <DEDUP_REMOVED lines=12> */
[----:B------:R-:W-:Y:S01]  /*1dae0*/  FMUL.FTZ R93, R93, R147 ;  /* 0x000000935d5d7220 */ /* 0x000fe20000410000 */
[-C--:B------:R-:W-:Y:S01]  /*1daf0*/  FMUL.FTZ R42, R98, R145.reuse ;  /* 0x00000091622a7220 */ /* 0x080fe20000410000 */
[-C--:B------:R-:W-:Y:S01]  /*1db00*/  FMUL.FTZ R43, R99, R145.reuse ;  /* 0x00000091632b7220 */ /* 0x080fe20000410000 */
[-C--:B------:R-:W-:Y:S01]  /*1db10*/  FMUL.FTZ R94, R94, R145.reuse ;  /* 0x000000915e5e7220 */ /* 0x080fe20000410000 */
[----:B------:R-:W-:Y:S01]  /*1db20*/  FMUL.FTZ R95, R95, R145 ;  /* 0x000000915f5f7220 */ /* 0x000fe20000410000 */
[-C--:B------:R-:W-:Y:S01]  /*1db30*/  FMUL.FTZ R32, R104, R147.reuse ;  /* 0x0000009368207220 */ /* 0x080fe20000410000 */
[----:B------:R-:W-:Y:S01]  /*1db40*/  FMUL.FTZ R33, R105, R147 ;  /* 0x0000009369217220 */ /* 0x000fe20000410000 */
[-C--:B------:R-:W-:Y:S01]  /*1db50*/  FMUL.FTZ R34, R106, R145.reuse ;  /* 0x000000916a227220 */ /* 0x080fe20000410000 */
[----:B------:R-:W-:Y:S01]  /*1db60*/  FMUL.FTZ R35, R107, R145 ;  /* 0x000000916b237220 */ /* 0x000fe20000410000 */
[C---:B------:R-:W-:Y:S01]  /*1db70*/  HMMA.16816.F32 R40, R4.reuse, R44, R40 ;  /* 0x0000002c0428723c */ /* 0x040fe20000001828 */
[-C--:B------:R-:W-:Y:S01]  /*1db80*/  FMUL.FTZ R100, R100, R147.reuse ;  /* 0x0000009364647220 */ /* 0x080fe20000410000 */
[----:B------:R-:W-:Y:S01]  /*1db90*/  FMUL.FTZ R101, R101, R147 ;  /* 0x0000009365657220 */ /* 0x000fe20000410000 */
[-C--:B------:R-:W-:Y:S01]  /*1dba0*/  FMUL.FTZ R102, R102, R145.reuse ;  /* 0x0000009166667220 */ /* 0x080fe20000410000 */
[----:B------:R-:W-:Y:S01]  /*1dbb0*/  FMUL.FTZ R103, R103, R145 ;  /* 0x0000009167677220 */ /* 0x000fe20000410000 */
[----:B------:R-:W-:Y:S01]  /*1dbc0*/  FMUL.FTZ R49, R89, R147 ;  /* 0x0000009359317220 */ /* 0x000fe20000410000 */
[----:B------:R-:W-:Y:S01]  /*1dbd0*/  FMUL.FTZ R51, R91, R145 ;  /* 0x000000915b337220 */ /* 0x000fe20000410000 */
[----:B------:R-:W-:Y:S01]  /*1dbe0*/  FMUL.FTZ R57, R81, R147 ;  /* 0x0000009351397220 */ /* 0x000fe20000410000 */
        /* <DEDUP_REMOVED lines=10> */
[-C--:B------:R-:W-:Y:S01]  /*1dc90*/  FMUL.FTZ R10, R130, R145.reuse ;  /* 0x00000091820a7220 */ /* 0x080fe20000410000 */
[----:B------:R-:W-:Y:S01]  /*1dca0*/  FMUL.FTZ R11, R131, R145 ;  /* 0x00000091830b7220 */ /* 0x000fe20000410000 */
[-C--:B------:R-:W-:Y:S01]  /*1dcb0*/  FMUL.FTZ R124, R124, R147.reuse ;  /* 0x000000937c7c7220 */ /* 0x080fe20000410000 */
[----:B------:R-:W-:Y:S01]  /*1dcc0*/  FMUL.FTZ R125, R125, R147 ;  /* 0x000000937d7d7220 */ /* 0x000fe20000410000 */
[-C--:B------:R-:W-:Y:S01]  /*1dcd0*/  FMUL.FTZ R126, R126, R145.reuse ;  /* 0x000000917e7e7220 */ /* 0x080fe20000410000 */
[----:B------:R-:W-:Y:S01]  /*1dce0*/  FMUL.FTZ R127, R127, R145 ;  /* 0x000000917f7f7220 */ /* 0x000fe20000410000 */
[C---:B------:R-:W-:Y:S01]  /*1dcf0*/  HMMA.16816.F32 R36, R4.reuse, R38, R100 ;  /* 0x000000260424723c */ /* 0x040fe20000001864 */
[-CC-:B------:R-:W-:Y:S01]  /*1dd00*/  FFMA.FTZ R101, R50, R144.reuse, -R143.reuse ;  /* 0x0000009032657223 */ /* 0x180fe2000001088f */
[-CC-:B------:R-:W-:Y:S01]  /*1dd10*/  FFMA.FTZ R100, R48, R144.reuse, -R143.reuse ;  /* 0x0000009030647223 */ /* 0x180fe2000001088f */
[-CC-:B------:R-:W-:Y:S01]  /*1dd20*/  FFMA.FTZ R103, R58, R144.reuse, -R143.reuse ;  /* 0x000000903a677223 */ /* 0x180fe2000001088f */
[-C--:B------:R-:W-:Y:S01]  /*1dd30*/  FFMA.FTZ R102, R56, R144.reuse, -R143 ;  /* 0x0000009038667223 */ /* 0x080fe2000001088f */
[----:B------:R-:W-:Y:S01]  /*1dd40*/  FMUL.FTZ R48, R88, R147 ;  /* 0x0000009358307220 */ /* 0x000fe20000410000 */
[----:B------:R-:W-:Y:S01]  /*1dd50*/  FMUL.FTZ R50, R90, R145 ;  /* 0x000000915a327220 */ /* 0x000fe20000410000 */
[----:B------:R-:W-:Y:S01]  /*1dd60*/  FMUL.FTZ R56, R80, R147 ;  /* 0x0000009350387220 */ /* 0x000fe20000410000 */
[----:B------:R-:W-:Y:S01]  /*1dd70*/  FMUL.FTZ R58, R82, R145 ;  /* 0x00000091523a7220 */ /* 0x000fe20000410000 */
[----:B------:R-:W2:Y:S01]  /*1dd80*/  LDSM.16.MT88.4 R88, [R0+0xc800] ;  /* 0x00c800000058783b */ /* 0x000ea20000004200 */
[-CC-:B------:R-:W-:Y:S01]  /*1dd90*/  FFMA.FTZ R107, R179, R144.reuse, -R137.reuse ;  /* 0x00000090b36b7223 */ /* 0x180fe20000010889 */
[-CC-:B------:R-:W-:Y:S01]  /*1dda0*/  FFMA.FTZ R106, R177, R144.reuse, -R137.reuse ;  /* 0x00000090b16a7223 */ /* 0x180fe20000010889 */
[-CC-:B------:R-:W-:Y:S01]  /*1ddb0*/  FFMA.FTZ R105, R175, R144.reuse, -R137.reuse ;  /* 0x00000090af697223 */ /* 0x180fe20000010889 */
[-CC-:B------:R-:W-:Y:S01]  /*1ddc0*/  FFMA.FTZ R104, R173, R144.reuse, -R137.reuse ;  /* 0x00000090ad687223 */ /* 0x180fe20000010889 */
        /* <DEDUP_REMOVED lines=8> */
[----:B------:R-:W3:Y:S01]  /*1de50*/  MUFU.EX2 R100, R100 ;  /* 0x0000006400647308 */ /* 0x000ee20000000800 */
[C---:B------:R-:W-:Y:S01]  /*1de60*/  HMMA.16816.F32 R64, R4.reuse, R66, R76 ;  /* 0x000000420440723c */ /* 0x040fe2000000184c */
[----:B------:R-:W4:Y:S01]  /*1de70*/  LDSM.16.MT88.4 R76, [R151+0x800] ;  /* 0x00080000974c783b */ /* 0x000f220000004200 */
[-C--:B------:R-:W-:Y:S01]  /*1de80*/  FMUL.FTZ R110, R110, R145.reuse ;  /* 0x000000916e6e7220 */ /* 0x080fe20000410000 */
[----:B------:R-:W-:Y:S01]  /*1de90*/  FMUL.FTZ R111, R111, R145 ;  /* 0x000000916f6f7220 */ /* 0x000fe20000410000 */
[-C--:B------:R-:W-:Y:S01]  /*1dea0*/  FMUL.FTZ R16, R120, R147.reuse ;  /* 0x0000009378107220 */ /* 0x080fe20000410000 */
[----:B------:R-:W-:Y:S01]  /*1deb0*/  FMUL.FTZ R17, R121, R147 ;  /* 0x0000009379117220 */ /* 0x000fe20000410000 */
[-C--:B------:R-:W-:Y:S01]  /*1dec0*/  FMUL.FTZ R18, R122, R145.reuse ;  /* 0x000000917a127220 */ /* 0x080fe20000410000 */
[----:B------:R-:W-:Y:S01]  /*1ded0*/  MUFU.EX2 R103, R103 ;  /* 0x0000006700677308 */ /* 0x000fe20000000800 */
[C---:B------:R-:W-:Y:S01]  /*1dee0*/  HMMA.16816.F32 R8, R4.reuse, R12, R8 ;  /* 0x0000000c0408723c */ /* 0x040fe20000001808 */
[----:B------:R-:W-:Y:S01]  /*1def0*/  FMUL.FTZ R19, R123, R145 ;  /* 0x000000917b137220 */ /* 0x000fe20000410000 */
[-C--:B------:R-:W-:Y:S01]  /*1df00*/  FMUL.FTZ R116, R116, R147.reuse ;  /* 0x0000009374747220 */ /* 0x080fe20000410000 */
[----:B------:R-:W-:Y:S01]  /*1df10*/  FMUL.FTZ R117, R117, R147 ;  /* 0x0000009375757220 */ /* 0x000fe20000410000 */
[-C--:B------:R-:W-:Y:S01]  /*1df20*/  FMUL.FTZ R118, R118, R145.reuse ;  /* 0x0000009176767220 */ /* 0x080fe20000410000 */
[----:B------:R-:W-:Y:S01]  /*1df30*/  FMUL.FTZ R119, R119, R145 ;  /* 0x0000009177777220 */ /* 0x000fe20000410000 */
[-C--:B------:R-:W-:Y:S01]  /*1df40*/  FMUL.FTZ R84, R84, R147.reuse ;  /* 0x0000009354547220 */ /* 0x080fe20000410000 */
[----:B------:R-:W5:Y:S01]  /*1df50*/  MUFU.EX2 R102, R102 ;  /* 0x0000006600667308 */ /* 0x000f620000000800 */
[C---:B------:R-:W-:Y:S01]  /*1df60*/  HMMA.16816.F32 R12, R4.reuse, R14, R124 ;  /* 0x0000000e040c723c */ /* 0x040fe2000000187c */
[----:B------:R-:W-:Y:S01]  /*1df70*/  FMUL.FTZ R85, R85, R147 ;  /* 0x0000009355557220 */ /* 0x000fe20000410000 */
[-C--:B------:R-:W-:Y:S01]  /*1df80*/  FMUL.FTZ R86, R86, R145.reuse ;  /* 0x0000009156567220 */ /* 0x080fe20000410000 */
[----:B------:R-:W-:Y:S01]  /*1df90*/  FMUL.FTZ R87, R87, R145 ;  /* 0x0000009157577220 */ /* 0x000fe20000410000 */
[-C--:B------:R-:W-:Y:S01]  /*1dfa0*/  FMUL.FTZ R72, R72, R147.reuse ;  /* 0x0000009348487220 */ /* 0x080fe20000410000 */
[----:B------:R-:W-:Y:S01]  /*1dfb0*/  FMUL.FTZ R73, R73, R147 ;  /* 0x0000009349497220 */ /* 0x000fe20000410000 */
[-C--:B------:R-:W-:Y:S01]  /*1dfc0*/  FMUL.FTZ R74, R74, R145.reuse ;  /* 0x000000914a4a7220 */ /* 0x080fe20000410000 */
[----:B------:R-:W-:Y:S01]  /*1dfd0*/  MUFU.EX2 R107, R107 ;  /* 0x0000006b006b7308 */ /* 0x000fe20000000800 */
[----:B------:R-:W-:Y:S01]  /*1dfe0*/  FMUL.FTZ R75, R75, R145 ;  /* 0x000000914b4b7220 */ /* 0x000fe20000410000 */
        /* <DEDUP_REMOVED lines=30> */
[-CC-:B------:R-:W-:Y:S01]  /*1e1d0*/  FFMA.FTZ R190, R190, R144.reuse, -R137.reuse ;  /* 0x00000090bebe7223 */ /* 0x180fe20000010889 */
[-CC-:B------:R-:W-:Y:S01]  /*1e1e0*/  FFMA.FTZ R175, R188, R144.reuse, -R137.reuse ;  /* 0x00000090bcaf7223 */ /* 0x180fe20000010889 */
[-C--:B------:R-:W-:Y:S01]  /*1e1f0*/  FFMA.FTZ R186, R186, R144.reuse, -R137 ;  /* 0x00000090baba7223 */ /* 0x080fe20000010889 */
[-CC-:B------:R-:W-:Y:S01]  /*1e200*/  FFMA.FTZ R176, R176, R144.reuse, -R143.reuse ;  /* 0x00000090b0b07223 */ /* 0x180fe2000001088f */
[C---:B------:R-:W-:Y:S01]  /*1e210*/  HMMA.16816.F32 R20, R4.reuse, R22, R116 ;  /* 0x000000160414723c */ /* 0x040fe20000001874 */
[-CC-:B------:R-:W-:Y:S01]  /*1e220*/  FFMA.FTZ R177, R174, R144.reuse, -R143.reuse ;  /* 0x00000090aeb17223 */ /* 0x180fe2000001088f */
[-CC-:B------:R-:W-:Y:S01]  /*1e230*/  FFMA.FTZ R179, R172, R144.reuse, -R143.reuse ;  /* 0x00000090acb37223 */ /* 0x180fe2000001088f */
[-C--:B------:R-:W-:Y:S01]  /*1e240*/  FFMA.FTZ R170, R170, R144.reuse, -R143 ;  /* 0x00000090aaaa7223 */ /* 0x080fe2000001088f */
[-CC-:B------:R-:W-:Y:S01]  /*1e250*/  FFMA.FTZ R168, R168, R144.reuse, -R137.reuse ;  /* 0x00000090a8a87223 */ /* 0x180fe20000010889 */
[-CC-:B------:R-:W-:Y:S01]  /*1e260*/  FFMA.FTZ R181, R166, R144.reuse, -R137.reuse ;  /* 0x00000090a6b57223 */ /* 0x180fe20000010889 */
[-CC-:B------:R-:W-:Y:S01]  /*1e270*/  FFMA.FTZ R164, R164, R144.reuse, -R137.reuse ;  /* 0x00000090a4a47223 */ /* 0x180fe20000010889 */
[----:B------:R-:W-:Y:S01]  /*1e280*/  FFMA.FTZ R183, R162, R144, -R137 ;  /* 0x00000090a2b77223 */ /* 0x000fe20000010889 */
[----:B------:R-:W-:Y:S01]  /*1e290*/  HMMA.16816.F32 R52, R4, R54, R84 ;  /* 0x000000360434723c */ /* 0x000fe20000001854 */
[----:B------:R-:W4:Y:S01]  /*1e2a0*/  LDSM.16.MT88.4 R84, [R3+0xc800] ;  /* 0x00c800000354783b */ /* 0x000f220000004200 */
[----:B------:R-:W-:Y:S01]  /*1e2b0*/  FFMA.FTZ R142, R247, R147, R142 ;  /* 0x00000093f78e7223 */ /* 0x000fe2000001008e */
[----:B------:R-:W-:-:S02]  /*1e2c0*/  FFMA.FTZ R138, R245, R145, R138 ;  /* 0x00000091f58a7223 */ /* 0x000fc4000001008a */
        /* <DEDUP_REMOVED lines=14> */
[----:B----4-:R-:W-:Y:S01]  /*1e3b0*/  F2FP.F16.F32.PACK_AB R71, R104, R105 ;  /* 0x000000696847723e */ /* 0x010fe200000000ff */
[-CC-:B------:R-:W-:Y:S01]  /*1e3c0*/  FFMA.FTZ R157, R252, R144.reuse, -R137.reuse ;  /* 0x00000090fc9d7223 */ /* 0x180fe20000010889 */
[-C--:B------:R-:W-:Y:S01]  /*1e3d0*/  FFMA.FTZ R159, R250, R144.reuse, -R137 ;  /* 0x00000090fa9f7223 */ /* 0x080fe20000010889 */
[-CC-:B------:R-:W-:Y:S01]  /*1e3e0*/  FFMA.FTZ R161, R246, R144.reuse, -R143.reuse ;  /* 0x00000090f6a17223 */ /* 0x180fe2000001088f */
[-CC-:B------:R-:W-:Y:S01]  /*1e3f0*/  FFMA.FTZ R163, R242, R144.reuse, -R143.reuse ;  /* 0x00000090f2a37223 */ /* 0x180fe2000001088f */
[-CC-:B------:R-:W-:Y:S01]  /*1e400*/  FFMA.FTZ R160, R160, R144.reuse, -R143.reuse ;  /* 0x00000090a0a07223 */ /* 0x180fe2000001088f */
[-CC-:B------:R-:W-:Y:S01]  /*1e410*/  FFMA.FTZ R185, R158, R144.reuse, -R143.reuse ;  /* 0x000000909eb97223 */ /* 0x180fe2000001088f */
[C---:B------:R-:W-:Y:S01]  /*1e420*/  HMMA.16816.F32 R8, R68.reuse, R88, R8 ;  /* 0x000000584408723c */ /* 0x040fe20000001808 */
[----:B------:R-:W-:Y:S01]  /*1e430*/  MUFU.EX2 R115, R115 ;  /* 0x0000007300737308 */ /* 0x000fe20000000800 */
[-C--:B------:R-:W-:Y:S01]  /*1e440*/  FFMA.FTZ R156, R156, R144.reuse, -R143 ;  /* 0x000000909c9c7223 */ /* 0x080fe2000001088f */
[-CC-:B------:R-:W-:Y:S01]  /*1e450*/  FFMA.FTZ R152, R152, R144.reuse, -R137.reuse ;  /* 0x0000009098987223 */ /* 0x180fe20000010889 */
[----:B------:R-:W-:Y:S01]  /*1e460*/  FFMA.FTZ R187, R150, R144, -R137 ;  /* 0x0000009096bb7223 */ /* 0x000fe20000010889 */
[----:B------:R-:W-:Y:S03]  /*1e470*/  LDSM.16.MT88.4 R116, [R3+0xf800] ;  /* 0x00f800000374783b */ /* 0x000fe60000004200 */
[C---:B------:R-:W-:Y:S01]  /*1e480*/  HMMA.16816.F32 R12, R68.reuse, R90, R12 ;  /* 0x0000005a440c723c */ /* 0x040fe2000000180c */
[----:B------:R-:W1:Y:S07]  /*1e490*/  LDSM.16.MT88.4 R88, [R0+0x10800] ;  /* 0x010800000058783b */ /* 0x000e6e0000004200 */
[C---:B------:R-:W-:Y:S08]  /*1e4a0*/  HMMA.16816.F32 R24, R68.reuse, R76, R24 ;  /* 0x0000004c4418723c */ /* 0x040ff00000001818 */
        /* <DEDUP_REMOVED lines=19> */
[C---:B------:R-:W-:Y:S08]  /*1e5e0*/  HMMA.16816.F32 R52, R68.reuse, R98, R52 ;  /* 0x000000624434723c */ /* 0x040ff00000001834 */
[C---:B------:R-:W-:Y:S08]  /*1e5f0*/  HMMA.16816.F32 R56, R68.reuse, R92, R56 ;  /* 0x0000005c4438723c */ /* 0x040ff00000001838 */
[----:B------:R-:W-:Y:S01]  /*1e600*/  HMMA.16816.F32 R64, R68, R94, R64 ;  /* 0x0000005e4440723c */ /* 0x000fe20000001840 */
[----:B------:R-:W2:Y:S01]  /*1e610*/  LDSM.16.MT88.4 R92, [R149+0x1000] ;  /* 0x00100000955c783b */ /* 0x000ea20000004200 */
[----:B-----5:R-:W-:-:S02]  /*1e620*/  F2FP.F16.F32.PACK_AB R68, R108, R109 ;  /* 0x0000006d6c44723e */ /* 0x020fc400000000ff */
[----:B---3--:R-:W-:Y:S01]  /*1e630*/  F2FP.F16.F32.PACK_AB R70, R110, R111 ;  /* 0x0000006f6e46723e */ /* 0x008fe200000000ff */
[----:B------:R-:W-:Y:S01]  /*1e640*/  MUFU.EX2 R153, R153 ;  /* 0x0000009900997308 */ /* 0x000fe20000000800 */
[----:B------:R-:W-:Y:S01]  /*1e650*/  F2FP.F16.F32.PACK_AB R69, R113, R112 ;  /* 0x000000707145723e */ /* 0x000fe200000000ff */
[----:B------:R-:W-:Y:S01]  /*1e660*/  LDSM.16.MT88.4 R96, [R0+0xd800] ;  /* 0x00d800000060783b */ /* 0x000fe20000004200 */
        /* <DEDUP_REMOVED lines=13> */
[----:B------:R-:W4:Y:S08]  /*1e740*/  MUFU.EX2 R178, R178 ;  /* 0x000000b200b27308 */ /* 0x000f300000000800 */
[----:B------:R-:W-:Y:S08]  /*1e750*/  MUFU.EX2 R180, R180 ;  /* 0x000000b400b47308 */ /* 0x000ff00000000800 */
[----:B------:R-:W5:Y:S08]  /*1e760*/  MUFU.EX2 R155, R155 ;  /* 0x0000009b009b7308 */ /* 0x000f700000000800 */
[----:B------:R-:W-:Y:S08]  /*1e770*/  MUFU.EX2 R157, R157 ;  /* 0x0000009d009d7308 */ /* 0x000ff00000000800 */
[----:B------:R-:W2:Y:S08]  /*1e780*/  MUFU.EX2 R182, R182 ;  /* 0x000000b600b67308 */ /* 0x000eb00000000800 */
[----:B------:R-:W-:Y:S08]  /*1e790*/  MUFU.EX2 R159, R159 ;  /* 0x0000009f009f7308 */ /* 0x000ff00000000800 */
[----:B------:R-:W2:Y:S01]  /*1e7a0*/  MUFU.EX2 R184, R184 ;  /* 0x000000b800b87308 */ /* 0x000ea20000000800 */
[C---:B------:R-:W-:Y:S08]  /*1e7b0*/  HMMA.16816.F32 R32, R68.reuse, R92, R32 ;  /* 0x0000005c4420723c */ /* 0x040ff00000001820 */
        /* <DEDUP_REMOVED lines=10> */
[----:B----4-:R-:W-:Y:S01]  /*1e860*/  F2FP.F16.F32.PACK_AB R68, R178, R153 ;  /* 0x00000099b244723e */ /* 0x010fe200000000ff */
[----:B------:R-:W1:Y:S01]  /*1e870*/  LDSM.16.MT88.4 R84, [R0+0x11800] ;  /* 0x011800000054783b */ /* 0x000e620000004200 */
[----:B-----5:R-:W-:-:S02]  /*1e880*/  F2FP.F16.F32.PACK_AB R70, R155, R180 ;  /* 0x000000b49b46723e */ /* 0x020fc400000000ff */
[----:B--2---:R-:W-:Y:S02]  /*1e890*/  F2FP.F16.F32.PACK_AB R69, R182, R157 ;  /* 0x0000009db645723e */ /* 0x004fe400000000ff */
[----:B------:R-:W-:-:S07]  /*1e8a0*/  F2FP.F16.F32.PACK_AB R71, R184, R159 ;  /* 0x0000009fb847723e */ /* 0x000fce00000000ff */
[C---:B------:R-:W-:Y:S08]  /*1e8b0*/  HMMA.16816.F32 R24, R68.reuse, R76, R24 ;  /* 0x0000004c4418723c */ /* 0x040ff00000001818 */
[C---:B------:R-:W-:Y:S01]  /*1e8c0*/  HMMA.16816.F32 R28, R68.reuse, R78, R28 ;  /* 0x0000004e441c723c */ /* 0x040fe2000000181c */
[----:B------:R-:W2:Y:S07]  /*1e8d0*/  LDSM.16.MT88.4 R76, [R3+0x11800] ;  /* 0x01180000034c783b */ /* 0x000eae0000004200 */
[C---:B------:R-:W-:Y:S08]  /*1e8e0*/  HMMA.16816.F32 R16, R68.reuse, R92, R16 ;  /* 0x0000005c4410723c */ /* 0x040ff00000001810 */
[C---:B------:R-:W-:Y:S01]  /*1e8f0*/  HMMA.16816.F32 R20, R68.reuse, R94, R20 ;  /* 0x0000005e4414723c */ /* 0x040fe20000001814 */
[----:B------:R-:W4:Y:S07]  /*1e900*/  LDSM.16.MT88.4 R92, [R151+0x5800] ;  /* 0x00580000975c783b */ /* 0x000f2e0000004200 */
[C---:B---3--:R-:W-:Y:S08]  /*1e910*/  HMMA.16816.F32 R32, R68.reuse, R80, R32 ;  /* 0x000000504420723c */ /* 0x048ff00000001820 */
[C---:B------:R-:W-:Y:S01]  /*1e920*/  HMMA.16816.F32 R36, R68.reuse, R82, R36 ;  /* 0x000000524424723c */ /* 0x040fe20000001824 */
[----:B------:R-:W3:Y:S07]  /*1e930*/  LDSM.16.MT88.4 R80, [R3+0xe000] ;  /* 0x00e000000350783b */ /* 0x000eee0000004200 */
[C---:B-1----:R-:W-:Y:S08]  /*1e940*/  HMMA.16816.F32 R40, R68.reuse, R84, R40 ;  /* 0x000000544428723c */ /* 0x042ff00000001828 */
[----:B------:R-:W-:Y:S01]  /*1e950*/  HMMA.16816.F32 R44, R68, R86, R44 ;  /* 0x00000056442c723c */ /* 0x000fe2000000182c */
[----:B------:R-:W1:Y:S01]  /*1e960*/  LDSM.16.MT88.4 R84, [R151+0x2000] ;  /* 0x002000009754783b */ /* 0x000e620000004200 */
[-CC-:B------:R-:W-:Y:S01]  /*1e970*/  FFMA.FTZ R165, R212, R144.reuse, -R137.reuse ;  /* 0x00000090d4a57223 */ /* 0x180fe20000010889 */
[----:B------:R-:W-:-:S05]  /*1e980*/  FFMA.FTZ R167, R204, R144, -R137 ;  /* 0x00000090cca77223 */ /* 0x000fca0000010889 */
        /* <DEDUP_REMOVED lines=165> */
[----:B------:R2:W4:Y:S07]  /*1f3e0*/  LDSM.16.MT88.4 R84, [R3+0x13800] ;  /* 0x013800000354783b */ /* 0x00052e0000004200 */
        /* <DEDUP_REMOVED lines=10> */
[----:B------:R-:W5:Y:S04]  /*1f490*/  LDSM.16.MT88.4 R8, [R151+0x3800] ;  /* 0x003800009708783b */ /* 0x000f680000004200 */
        /* <DEDUP_REMOVED lines=23> */
[----:B--2---:R-:W-:-:S04]  /*1f610*/  IMAD.MOV.U32 R3, RZ, RZ, R2 ;  /* 0x000000ffff037224 */ /* 0x004fc800078e0002 */
        /* <DEDUP_REMOVED lines=8> */
[C---:B---3--:R-:W-:Y:S08]  /*1f6a0*/  HMMA.16816.F32 R80, R68.reuse, R76, R56 ;  /* 0x0000004c4450723c */ /* 0x048ff00000001838 */
[C---:B------:R-:W-:Y:S08]  /*1f6b0*/  HMMA.16816.F32 R104, R68.reuse, R100, R32 ;  /* 0x000000644468723c */ /* 0x040ff00000001820 */
[C---:B------:R-:W-:Y:S08]  /*1f6c0*/  HMMA.16816.F32 R124, R68.reuse, R126, R12 ;  /* 0x0000007e447c723c */ /* 0x040ff0000000180c */
[C---:B------:R-:W-:Y:S08]  /*1f6d0*/  HMMA.16816.F32 R92, R68.reuse, R94, R44 ;  /* 0x0000005e445c723c */ /* 0x040ff0000000182c */
[C---:B------:R-:W-:Y:S08]  /*1f6e0*/  HMMA.16816.F32 R116, R68.reuse, R118, R20 ;  /* 0x000000764474723c */ /* 0x040ff00000001814 */
[C---:B------:R-:W-:Y:S08]  /*1f6f0*/  HMMA.16816.F32 R84, R68.reuse, R86, R52 ;  /* 0x000000564454723c */ /* 0x040ff00000001834 */
[C---:B-----5:R-:W-:Y:S08]  /*1f700*/  HMMA.16816.F32 R112, R68.reuse, R8, R24 ;  /* 0x000000084470723c */ /* 0x060ff00000001818 */
[C---:B------:R-:W-:Y:S08]  /*1f710*/  HMMA.16816.F32 R108, R68.reuse, R10, R28 ;  /* 0x0000000a446c723c */ /* 0x040ff0000000181c */
[C---:B------:R-:W-:Y:S08]  /*1f720*/  HMMA.16816.F32 R76, R68.reuse, R78, R64 ;  /* 0x0000004e444c723c */ /* 0x040ff00000001840 */
[C---:B------:R-:W-:Y:S08]  /*1f730*/  HMMA.16816.F32 R100, R68.reuse, R102, R36 ;  /* 0x000000664464723c */ /* 0x040ff00000001824 */
[C---:B------:R-:W-:Y:S08]  /*1f740*/  HMMA.16816.F32 R72, R68.reuse, R148, R72 ;  /* 0x000000944448723c */ /* 0x040ff00000001848 */
[----:B------:R-:W-:Y:S01]  /*1f750*/  HMMA.16816.F32 R68, R68, R150, R4 ;  /* 0x000000964444723c */ /* 0x000fe20000001804 */
[----:B------:R-:W-:-:S04]  /*1f760*/  NOP ;  /* 0x0000000000007918 */ /* 0x000fc80000000000 */
[----:B------:R-:W-:-:S15]  /*1f770*/  @P0 BRA `(.L_x_2864) ;  /* 0x0000000000040947 */ /* 0x000fde0003800000 */
.L_x_2855:
[----:B------:R-:W-:-:S07]  /*1f780*/  IADD3 R62, PT, PT, R136, -0x1, RZ ;  /* 0xffffffff883e7810 */ /* 0x000fce0007ffe0ff */
.L_x_2864:
[----:B------:R-:W-:Y:S05]  /*1f790*/  BSYNC B2 ;  /* 0x0000000000027941 */ /* 0x000fea0003800000 */
.L_x_2854:
        /* <DEDUP_REMOVED lines=10> */
.L_x_2872:
        /* <DEDUP_REMOVED lines=92> */
.L_x_2867:
[----:B------:R-:W-:Y:S05]  /*1fe00*/  BSYNC.RECONVERGENT B0 ;  /* 0x0000000000007941 */ /* 0x000fea0003800200 */
.L_x_2866:
[----:B------:R-:W1:Y:S01]  /*1fe10*/  S2UR UR9, SR_CgaCtaId ;  /* 0x00000000000979c3 */ /* 0x000e620000008800 */
[CC--:B------:R-:W-:Y:S01]  /*1fe20*/  ISETP.GE.AND P4, PT, R210.reuse, R229.reuse, PT ;  /* 0x000000e5d200720c */ /* 0x0c0fe20003f86270 */
[----:B------:R-:W-:Y:S01]  /*1fe30*/  UMOV UR10, 0x400 ;  /* 0x00000400000a7882 */ /* 0x000fe20000000000 */
[----:B------:R-:W-:Y:S01]  /*1fe40*/  LOP3.LUT R238, R210, 0x40, RZ, 0xfc, !PT ;  /* 0x00000040d2ee7812 */ /* 0x000fe200078efcff */
[C---:B------:R-:W-:Y:S01]  /*1fe50*/  IMAD.SHL.U32 R211, R208.reuse, 0x20, RZ ;  /* 0x00000020d0d37824 */ /* 0x040fe200078e00ff */
[----:B------:R-:W-:Y:S01]  /*1fe60*/  LOP3.LUT R7, R208, 0x38, RZ, 0xc0, !PT ;  /* 0x00000038d0077812 */ /* 0x000fe200078ec0ff */
[----:B------:R-:W2:Y:S01]  /*1fe70*/  LDCU.64 UR4, c[0x0][0x358] ;  /* 0x00006b00ff0477ac */ /* 0x000ea20008000a00 */
[----:B------:R-:W-:Y:S01]  /*1fe80*/  ISETP.GE.AND P1, PT, R238, R229, PT ;  /* 0x000000e5ee00720c */ /* 0x000fe20003f26270 */
[----:B------:R-:W-:Y:S01]  /*1fe90*/  VIADD R242, R242, 0xffffffff ;  /* 0xfffffffff2f27836 */ /* 0x000fe20000000000 */
[C---:B------:R-:W-:Y:S01]  /*1fea0*/  LOP3.LUT R6, R231.reuse, 0x1c0, RZ, 0xc0, !PT ;  /* 0x000001c0e7067812 */ /* 0x040fe200078ec0ff */
[----:B------:R-:W-:Y:S01]  /*1feb0*/  BSSY.RECONVERGENT B1, `(.L_x_2868) ;  /* 0x000029e000017945 */ /* 0x000fe20003800200 */
[----:B------:R-:W-:Y:S02]  /*1fec0*/  LOP3.LUT R249, R231, 0x1e00, RZ, 0xc0, !PT ;  /* 0x00001e00e7f97812 */ /* 0x000fe400078ec0ff */
[----:B------:R-:W-:Y:S02]  /*1fed0*/  LOP3.LUT R6, R210, R6, R7, 0x1e, !PT ;  /* 0x00000006d2067212 */ /* 0x000fe400078e1e07 */
        /* <DEDUP_REMOVED lines=19> */
[----:B------:R-:W-:Y:S02]  /*20010*/  IMAD.SHL.U32 R3, R218, 0x20, RZ ;  /* 0x00000020da037824 */ /* 0x000fe400078e00ff */
[----:B------:R-:W-:Y:S01]  /*20020*/  @P4 STS.128 [R249+0xc000], RZ ;  /* 0x00c000fff9004388 */ /* 0x000fe20000000c00 */
[----:B------:R-:W-:Y:S01]  /*20030*/  @!P1 R2UR UR22, R4 ;  /* 0x00000000041692ca */ /* 0x000fe200000e0000 */
[----:B------:R-:W-:Y:S01]  /*20040*/  VIADD R183, R134, UR8 ;  /* 0x0000000886b77c36 */ /* 0x000fe20008000000 */
[----:B------:R-:W-:Y:S03]  /*20050*/  @!P1 R2UR UR23, R5 ;  /* 0x00000000051792ca */ /* 0x000fe600000e0000 */
[----:B------:R-:W-:Y:S01]  /*20060*/  @!PT LDS RZ, [RZ] ;  /* 0x00000000fffff984 */ /* 0x000fe20000000800 */
[----:B------:R-:W-:Y:S01]  /*20070*/  @!PT LDS RZ, [RZ] ;  /* 0x00000000fffff984 */ /* 0x000fe20000000800 */
[----:B------:R-:W-:Y:S01]  /*20080*/  @!PT LDS RZ, [RZ] ;  /* 0x00000000fffff984 */ /* 0x000fe20000000800 */
[----:B------:R-:W-:Y:S01]  /*20090*/  @!P1 LDGSTS.E.BYPASS.LTC128B.128 [R249+0x10000], desc[UR26][R222.64+0x80] ;  /* 0x10000080def99fae */ /* 0x000fe2000b981a1a */
[----:B------:R-:W-:Y:S02]  /*200a0*/  IADD3 R12, P0, PT, R3, R222, RZ ;  /* 0x000000de030c7210 */ /* 0x000fe40007f1e0ff */
[----:B------:R-:W-:Y:S03]  /*200b0*/  @!P4 R2UR UR20, R4 ;  /* 0x000000000414c2ca */ /* 0x000fe600000e0000 */
[----:B------:R-:W-:Y:S01]  /*200c0*/  @P1 STS.128 [R249+0x10000], RZ ;  /* 0x010000fff9001388 */ /* 0x000fe20000000c00 */
[----:B------:R-:W-:Y:S02]  /*200d0*/  IADD3.X R13, PT, PT, R6, R223, RZ, P0, !PT ;  /* 0x000000df060d7210 */ /* 0x000fe400007fe4ff */
[C---:B------:R-:W-:Y:S02]  /*200e0*/  @!P4 R2UR UR21, R5.reuse ;  /* 0x000000000515c2ca */ /* 0x040fe400000e0000 */
[-C--:B------:R-:W-:Y:S01]  /*200f0*/  IADD3 R10, P0, PT, R12, R3.reuse, RZ ;  /* 0x000000030c0a7210 */ /* 0x080fe20007f1e0ff */
[----:B------:R-:W-:Y:S01]  /*20100*/  @!PT LDS RZ, [RZ] ;  /* 0x00000000fffff984 */ /* 0x000fe20000000800 */
[----:B------:R-:W-:Y:S01]  /*20110*/  @!PT LDS RZ, [RZ] ;  /* 0x00000000fffff984 */ /* 0x000fe20000000800 */
[----:B------:R-:W-:Y:S01]  /*20120*/  @!PT LDS RZ, [RZ] ;  /* 0x00000000fffff984 */ /* 0x000fe20000000800 */
[----:B------:R-:W-:Y:S01]  /*20130*/  @!P4 LDGSTS.E.BYPASS.LTC128B.128 [R249+0xc800], desc[UR24][R12.64] ;  /* 0x0c8000000cf9cfae */ /* 0x000fe2000b981a18 */
[C---:B------:R-:W-:Y:S02]  /*20140*/  @!P1 R2UR UR18, R4.reuse ;  /* 0x00000000041292ca */ /* 0x040fe400000e0000 */
[----:B------:R-:W-:Y:S03]  /*20150*/  @!P1 R2UR UR19, R5 ;  /* 0x00000000051392ca */ /* 0x000fe600000e0000 */
[----:B------:R-:W-:Y:S01]  /*20160*/  @P4 STS.128 [R249+0xc800], RZ ;  /* 0x00c800fff9004388 */ /* 0x000fe20000000c00 */
[--C-:B------:R-:W-:Y:S01]  /*20170*/  IMAD.X R11, R13, 0x1, R6.reuse, P0 ;  /* 0x000000010d0b7824 */ /* 0x100fe200000e0606 */
[----:B------:R-:W-:Y:S04]  /*20180*/  @!P4 R2UR UR16, R4 ;  /* 0x000000000410c2ca */ /* 0x000fe800000e0000 */
[----:B------:R-:W-:Y:S01]  /*20190*/  @!PT LDS RZ, [RZ] ;  /* 0x00000000fffff984 */ /* 0x000fe20000000800 */
[----:B------:R-:W-:Y:S01]  /*201a0*/  @!PT LDS RZ, [RZ] ;  /* 0x00000000fffff984 */ /* 0x000fe20000000800 */
[----:B------:R-:W-:Y:S01]  /*201b0*/  @!PT LDS RZ, [RZ] ;  /* 0x00000000fffff984 */ /* 0x000fe20000000800 */
[----:B------:R-:W-:Y:S01]  /*201c0*/  @!P1 LDGSTS.E.BYPASS.LTC128B.128 [R249+0x10800], desc[UR22][R12.64+0x80] ;  /* 0x108000800cf99fae */ /* 0x000fe2000b981a16 */
[C---:B------:R-:W-:Y:S02]  /*201d0*/  @!P4 R2UR UR17, R5.reuse ;  /* 0x000000000511c2ca */ /* 0x040fe400000e0000 */
[-C--:B------:R-:W-:Y:S03]  /*201e0*/  IADD3 R8, P0, PT, R10, R3.reuse, RZ ;  /* 0x000000030a087210 */ /* 0x080fe60007f1e0ff */
[----:B------:R-:W-:Y:S01]  /*201f0*/  @P1 STS.128 [R249+0x10800], RZ ;  /* 0x010800fff9001388 */ /* 0x000fe20000000c00 */
[C---:B------:R-:W-:Y:S02]  /*20200*/  @!P1 R2UR UR14, R4.reuse ;  /* 0x00000000040e92ca */ /* 0x040fe400000e0000 */
[----:B------:R-:W-:Y:S03]  /*20210*/  @!P1 R2UR UR15, R5 ;  /* 0x00000000050f92ca */ /* 0x000fe600000e0000 */
[----:B------:R-:W-:Y:S01]  /*20220*/  @!PT LDS RZ, [RZ] ;  /* 0x00000000fffff984 */ /* 0x000fe20000000800 */
[----:B------:R-:W-:Y:S01]  /*20230*/  @!PT LDS RZ, [RZ] ;  /* 0x00000000fffff984 */ /* 0x000fe20000000800 */
[----:B------:R-:W-:Y:S01]  /*20240*/  @!PT LDS RZ, [RZ] ;  /* 0x00000000fffff984 */ /* 0x000fe20000000800 */
[----:B------:R-:W-:Y:S01]  /*20250*/  @!P4 LDGSTS.E.BYPASS.LTC128B.128 [R249+0xd000], desc[UR20][R10.64] ;  /* 0x0d0000000af9cfae */ /* 0x000fe2000b981a14 */
[-C--:B------:R-:W-:Y:S02]  /*20260*/  IADD3.X R9, PT, PT, R11, R6.reuse, RZ, P0, !PT ;  /* 0x000000060b097210 */ /* 0x080fe400007fe4ff */
[C---:B------:R-:W-:Y:S03]  /*20270*/  @!P4 R2UR UR12, R4.reuse ;  /* 0x00000000040cc2ca */ /* 0x040fe600000e0000 */
[----:B------:R-:W-:Y:S01]  /*20280*/  @P4 STS.128 [R249+0xd000], RZ ;  /* 0x00d000fff9004388 */ /* 0x000fe20000000c00 */
[C---:B------:R-:W-:Y:S02]  /*20290*/  @!P4 R2UR UR13, R5.reuse ;  /* 0x00000000050dc2ca */ /* 0x040fe400000e0000 */
[C---:B------:R-:W-:Y:S03]  /*202a0*/  @!P1 R2UR UR40, R4.reuse ;  /* 0x00000000042892ca */ /* 0x040fe600000e0000 */
[----:B------:R-:W-:Y:S01]  /*202b0*/  @!PT LDS RZ, [RZ] ;  /* 0x00000000fffff984 */ /* 0x000fe20000000800 */
[----:B------:R-:W-:Y:S01]  /*202c0*/  @!PT LDS RZ, [RZ] ;  /* 0x00000000fffff984 */ /* 0x000fe20000000800 */
[----:B------:R-:W-:Y:S01]  /*202d0*/  @!PT LDS RZ, [RZ] ;  /* 0x00000000fffff984 */ /* 0x000fe20000000800 */
[----:B------:R1:W-:Y:S01]  /*202e0*/  @!P1 LDGSTS.E.BYPASS.LTC128B.128 [R249+0x11000], desc[UR18][R10.64+0x80] ;  /* 0x110000800af99fae */ /* 0x0003e2000b981a12 */
[C---:B------:R-:W-:Y:S02]  /*202f0*/  @!P4 R2UR UR38, R4.reuse ;  /* 0x000000000426c2ca */ /* 0x040fe400000e0000 */
[C---:B------:R-:W-:Y:S03]  /*20300*/  @!P1 R2UR UR36, R4.reuse ;  /* 0x00000000042492ca */ /* 0x040fe600000e0000 */
[----:B------:R-:W-:Y:S01]  /*20310*/  @P1 STS.128 [R249+0x11000], RZ ;  /* 0x011000fff9001388 */ /* 0x000fe20000000c00 */
[C---:B------:R-:W-:Y:S02]  /*20320*/  @!P4 R2UR UR34, R4.reuse ;  /* 0x000000000422c2ca */ /* 0x040fe400000e0000 */
[C---:B------:R-:W-:Y:S03]  /*20330*/  @!P1 R2UR UR32, R4.reuse ;  /* 0x00000000042092ca */ /* 0x040fe600000e0000 */
[----:B------:R-:W-:Y:S01]  /*20340*/  @!PT LDS RZ, [RZ] ;  /* 0x00000000fffff984 */ /* 0x000fe20000000800 */
[----:B------:R-:W-:Y:S01]  /*20350*/  @!PT LDS RZ, [RZ] ;  /* 0x00000000fffff984 */ /* 0x000fe20000000800 */
[----:B------:R-:W-:Y:S01]  /*20360*/  @!PT LDS RZ, [RZ] ;  /* 0x00000000fffff984 */ /* 0x000fe20000000800 */
[----:B------:R-:W-:Y:S01]  /*20370*/  @!P4 LDGSTS.E.BYPASS.LTC128B.128 [R249+0xd800], desc[UR16][R8.64] ;  /* 0x0d80000008f9cfae */ /* 0x000fe2000b981a10 */
[C---:B------:R-:W-:Y:S02]  /*20380*/  @!P4 R2UR UR30, R4.reuse ;  /* 0x00000000041ec2ca */ /* 0x040fe400000e0000 */
[----:B------:R-:W-:Y:S03]  /*20390*/  @!P1 R2UR UR10, R4 ;  /* 0x00000000040a92ca */ /* 0x000fe600000e0000 */
[----:B------:R-:W-:Y:S01]  /*203a0*/  @P4 STS.128 [R249+0xd800], RZ ;  /* 0x00d800fff9004388 */ /* 0x000fe20000000c00 */
[-C--:B------:R-:W-:Y:S02]  /*203b0*/  IADD3 R4, P0, PT, R8, R3.reuse, RZ ;  /* 0x0000000308047210 */ /* 0x080fe40007f1e0ff */
        /* <DEDUP_REMOVED lines=9> */
[C---:B------:R-:W-:Y:S02]  /*20450*/  @!P1 R2UR UR33, R5.reuse ;  /* 0x00000000052192ca */ /* 0x040fe400000e0000 */
[C---:B------:R-:W-:Y:S02]  /*20460*/  @!P4 R2UR UR31, R5.reuse ;  /* 0x00000000051fc2ca */ /* 0x040fe400000e0000 */
[----:B------:R-:W-:Y:S01]  /*20470*/  @!P1 R2UR UR11, R5 ;  /* 0x00000000050b92ca */ /* 0x000fe200000e0000 */
[----:B------:R-:W-:Y:S01]  /*20480*/  IMAD.X R5, R9, 0x1, R6, P0 ;  /* 0x0000000109057824 */ /* 0x000fe200000e0606 */
[-C--:B-1----:R-:W-:Y:S02]  /*20490*/  IADD3 R10, P0, PT, R4, R3.reuse, RZ ;  /* 0x00000003040a7210 */ /* 0x082fe40007f1e0ff */
[----:B------:R-:W-:Y:S02]  /*204a0*/  SHF.R.U32.HI R209, RZ, 0x1, R208 ;  /* 0x00000001ffd17819 */ /* 0x000fe400000116d0 */
[----:B------:R-:W-:Y:S01]  /*204b0*/  @!PT LDS RZ, [RZ] ;  /* 0x00000000fffff984 */ /* 0x000fe20000000800 */
[----:B------:R-:W-:Y:S01]  /*204c0*/  @!PT LDS RZ, [RZ] ;  /* 0x00000000fffff984 */ /* 0x000fe20000000800 */
[----:B------:R-:W-:Y:S01]  /*204d0*/  @!PT LDS RZ, [RZ] ;  /* 0x00000000fffff984 */ /* 0x000fe20000000800 */
[----:B------:R-:W-:Y:S01]  /*204e0*/  @!P4 LDGSTS.E.BYPASS.LTC128B.128 [R249+0xe000], desc[UR12][R4.64] ;  /* 0x0e00000004f9cfae */ /* 0x000fe2000b981a0c */
[----:B------:R-:W-:Y:S02]  /*204f0*/  IADD3.X R11, PT, PT, R5, R6, RZ, P0, !PT ;  /* 0x00000006050b7210 */ /* 0x000fe400007fe4ff */
[----:B------:R-:W-:Y:S03]  /*20500*/  LOP3.LUT R213, R209, 0x8, RZ, 0xc0, !PT ;  /* 0x00000008d1d57812 */ /* 0x000fe600078ec0ff */
[----:B------:R-:W-:Y:S01]  /*20510*/  @P4 STS.128 [R249+0xe000], RZ ;  /* 0x00e000fff9004388 */ /* 0x000fe20000000c00 */
[----:B------:R-:W-:Y:S02]  /*20520*/  LOP3.LUT R211, R211, 0x7c00, RZ, 0xc0, !PT ;  /* 0x00007c00d3d37812 */ /* 0x000fe400078ec0ff */
[----:B------:R-:W-:Y:S03]  /*20530*/  LOP3.LUT R213, R213, 0x1c0, R214, 0xf8, !PT ;  /* 0x000001c0d5d57812 */ /* 0x000fe600078ef8d6 */
[----:B------:R-:W-:Y:S01]  /*20540*/  @!PT LDS RZ, [RZ] ;  /* 0x00000000fffff984 */ /* 0x000fe20000000800 */
[----:B------:R-:W-:Y:S01]  /*20550*/  @!PT LDS RZ, [RZ] ;  /* 0x00000000fffff984 */ /* 0x000fe20000000800 */
[----:B------:R-:W-:Y:S01]  /*20560*/  @!PT LDS RZ, [RZ] ;  /* 0x00000000fffff984 */ /* 0x000fe20000000800 */
[----:B------:R1:W-:Y:S01]  /*20570*/  @!P1 LDGSTS.E.BYPASS.LTC128B.128 [R249+0x12000], desc[UR40][R4.64+0x80] ;  /* 0x1200008004f99fae */ /* 0x0003e2000b981a28 */
[----:B------:R-:W-:Y:S02]  /*20580*/  MOV R212, 0x20 ;  /* 0x0000002000d47802 */ /* 0x000fe40000000f00 */
[-C--:B---3--:R-:W-:Y:S03]  /*20590*/  IADD3 R8, P0, PT, R10, R3.reuse, RZ ;  /* 0x000000030a087210 */ /* 0x088fe60007f1e0ff */
[----:B------:R-:W-:Y:S01]  /*205a0*/  @P1 STS.128 [R249+0x12000], RZ ;  /* 0x012000fff9001388 */ /* 0x000fe20000000c00 */
[----:B------:R-:W-:Y:S02]  /*205b0*/  LOP3.LUT R213, R213, R210, RZ, 0x3c, !PT ;  /* 0x000000d2d5d57212 */ /* 0x000fe400078e3cff */
[----:B------:R-:W-:Y:S03]  /*205c0*/  IADD3.X R9, PT, PT, R11, R6, RZ, P0, !PT ;  /* 0x000000060b097210 */ /* 0x000fe600007fe4ff */
[----:B------:R-:W-:Y:S01]  /*205d0*/  @!PT LDS RZ, [RZ] ;  /* 0x00000000fffff984 */ /* 0x000fe20000000800 */
[----:B------:R-:W-:Y:S01]  /*205e0*/  @!PT LDS RZ, [RZ] ;  /* 0x00000000fffff984 */ /* 0x000fe20000000800 */
[----:B------:R-:W-:Y:S01]  /*205f0*/  @!PT LDS RZ, [RZ] ;  /* 0x00000000fffff984 */ /* 0x000fe20000000800 */
[----:B------:R-:W-:Y:S01]  /*20600*/  @!P4 LDGSTS.E.BYPASS.LTC128B.128 [R249+0xe800], desc[UR38][R10.64] ;  /* 0x0e8000000af9cfae */ /* 0x000fe2000b981a26 */
[----:B------:R-:W-:Y:S02]  /*20610*/  IADD3 R12, P0, PT, R8, R3, RZ ;  /* 0x00000003080c7210 */ /* 0x000fe40007f1e0ff */
[----:B------:R-:W-:Y:S03]  /*20620*/  MOV R135, 0x40 ;  /* 0x0000004000877802 */ /* 0x000fe60000000f00 */
[----:B------:R-:W-:Y:S01]  /*20630*/  @P4 STS.128 [R249+0xe800], RZ ;  /* 0x00e800fff9004388 */ /* 0x000fe20000000c00 */
[C---:B------:R-:W-:Y:S01]  /*20640*/  LOP3.LUT P2, RZ, R208.reuse, 0x4, RZ, 0xc0, !PT ;  /* 0x00000004d0ff7812 */ /* 0x040fe2000784c0ff */
[----:B------:R-:W-:Y:S01]  /*20650*/  IMAD.X R13, R9, 0x1, R6, P0 ;  /* 0x00000001090d7824 */ /* 0x000fe200000e0606 */
        /* <DEDUP_REMOVED lines=8> */
[CC--:B------:R-:W-:Y:S03]  /*206e0*/  IADD3 R202, PT, PT, R183.reuse, R212.reuse, RZ ;  /* 0x000000d4b7ca7210 */ /* 0x0c0fe60007ffe0ff */
[----:B------:R-:W-:Y:S01]  /*206f0*/  @!PT LDS RZ, [RZ] ;  /* 0x00000000fffff984 */ /* 0x000fe20000000800 */
[----:B------:R-:W-:Y:S01]  /*20700*/  @!PT LDS RZ, [RZ] ;  /* 0x00000000fffff984 */ /* 0x000fe20000000800 */
[----:B------:R-:W-:Y:S01]  /*20710*/  @!PT LDS RZ, [RZ] ;  /* 0x00000000fffff984 */ /* 0x000fe20000000800 */
[----:B------:R-:W-:Y:S01]  /*20720*/  @!P4 LDGSTS.E.BYPASS.LTC128B.128 [R249+0xf000], desc[UR34][R8.64] ;  /* 0x0f00000008f9cfae */ /* 0x000fe2000b981a22 */
[----:B------:R-:W-:Y:S01]  /*20730*/  IMAD.IADD R3, R183, 0x1, R212 ;  /* 0x00000001b7037824 */ /* 0x000fe200078e02d4 */
[----:B-1----:R-:W-:Y:S04]  /*20740*/  LOP3.LUT R4, R211, 0x200, R214, 0xf8, !PT ;  /* 0x00000200d3047812 */ /* 0x002fe800078ef8d6 */
[----:B------:R-:W-:Y:S01]  /*20750*/  @P4 STS.128 [R249+0xf000], RZ ;  /* 0x00f000fff9004388 */ /* 0x000fe20000000c00 */
[----:B------:R-:W-:Y:S05]  /*20760*/  LOP3.LUT R181, R4, R213, RZ, 0xfc, !PT ;  /* 0x000000d504b57212 */ /* 0x000fea00078efcff */
[----:B------:R-:W-:Y:S01]  /*20770*/  @!PT LDS RZ, [RZ] ;  /* 0x00000000fffff984 */ /* 0x000fe20000000800 */
[----:B------:R-:W-:Y:S01]  /*20780*/  @!PT LDS RZ, [RZ] ;  /* 0x00000000fffff984 */ /* 0x000fe20000000800 */
[----:B------:R-:W-:Y:S01]  /*20790*/  @!PT LDS RZ, [RZ] ;  /* 0x00000000fffff984 */ /* 0x000fe20000000800 */
[----:B------:R1:W-:Y:S01]  /*207a0*/  @!P1 LDGSTS.E.BYPASS.LTC128B.128 [R249+0x13000], desc[UR32][R8.64+0x80] ;  /* 0x1300008008f99fae */ /* 0x0003e2000b981a20 */
[----:B------:R-:W-:Y:S05]  /*207b0*/  LEA R181, R181, UR8, 0x1 ;  /* 0x00000008b5b57c11 */ /* 0x000fea000f8e08ff */
        /* <DEDUP_REMOVED lines=13> */
[----:B-1----:R-:W1:Y:S06]  /*20890*/  LDSM.16.M88.4 R8, [R134+UR8+0x4000] ;  /* 0x004000088608783b */ /* 0x002e6c0008000200 */
[----:B------:R-:W3:Y:S06]  /*208a0*/  LDSM.16.M88.4 R16, [R134+UR8+0x4800] ;  /* 0x004800088610783b */ /* 0x000eec0008000200 */
[----:B------:R-:W4:Y:S06]  /*208b0*/  LDSM.16.M88.4 R24, [R134+UR8+0x5000] ;  /* 0x005000088618783b */ /* 0x000f2c0008000200 */
[----:B------:R-:W0:Y:S06]  /*208c0*/  LDGDEPBAR ;  /* 0x00000000000079af */ /* 0x000e2c0000000000 */
[----:B------:R-:W5:Y:S06]  /*208d0*/  LDSM.16.M88.4 R32, [R134+UR8+0x5800] ;  /* 0x005800088620783b */ /* 0x000f6c0008000200 */
[----:B------:R-:W2:Y:S06]  /*208e0*/  LDSM.16.M88.4 R40, [R134+UR8+0x6000] ;  /* 0x006000088628783b */ /* 0x000eac0008000200 */
[----:B------:R-:W2:Y:S01]  /*208f0*/  LDSM.16.M88.4 R48, [R134+UR8+0x6800] ;  /* 0x006800088630783b */ /* 0x000ea20008000200 */
[C---:B-1----:R-:W-:Y:S05]  /*20900*/  HMMA.16816.F32 R4, R64.reuse, R8, RZ ;  /* 0x000000084004723c */ /* 0x042fea00000018ff */
[----:B------:R-:W1:Y:S06]  /*20910*/  LDSM.16.M88.4 R56, [R134+UR8+0x7000] ;  /* 0x007000088638783b */ /* 0x000e6c0008000200 */
[----:B------:R-:W1:Y:S01]  /*20920*/  LDSM.16.M88.4 R136, [R134+UR8+0x7800] ;  /* 0x007800088688783b */ /* 0x000e620008000200 */
[C---:B------:R-:W-:Y:S05]  /*20930*/  HMMA.16816.F32 R8, R64.reuse, R10, RZ ;  /* 0x0000000a4008723c */ /* 0x040fea00000018ff */
[----:B------:R-:W-:Y:S03]  /*20940*/  LDSM.16.M88.4 R140, [R140] ;  /* 0x000000008c8c783b */ /* 0x000fe60000000200 */
[C---:B---3--:R-:W-:Y:S03]  /*20950*/  HMMA.16816.F32 R12, R64.reuse, R16, RZ ;  /* 0x00000010400c723c */ /* 0x048fe600000018ff */
[----:B------:R-:W3:Y:S05]  /*20960*/  LDSM.16.M88.4 R144, [R3+0x4000] ;  /* 0x004000000390783b */ /* 0x000eea0000000200 */
[C---:B------:R-:W-:Y:S01]  /*20970*/  HMMA.16816.F32 R16, R64.reuse, R18, RZ ;  /* 0x000000124010723c */ /* 0x040fe200000018ff */
[----:B------:R-:W3:Y:S06]  /*20980*/  LDSM.16.M88.4 R148, [R3+0x4800] ;  /* 0x004800000394783b */ /* 0x000eec0000000200 */
[----:B------:R-:W3:Y:S01]  /*20990*/  LDSM.16.M88.4 R152, [R3+0x5000] ;  /* 0x005000000398783b */ /* 0x000ee20000000200 */
[C---:B----4-:R-:W-:Y:S05]  /*209a0*/  HMMA.16816.F32 R20, R64.reuse, R24, RZ ;  /* 0x000000184014723c */ /* 0x050fea00000018ff */
[----:B------:R-:W-:Y:S03]  /*209b0*/  LDSM.16.M88.4 R156, [R3+0x6800] ;  /* 0x00680000039c783b */ /* 0x000fe60000000200 */
[C---:B------:R-:W-:Y:S03]  /*209c0*/  HMMA.16816.F32 R24, R64.reuse, R26, RZ ;  /* 0x0000001a4018723c */ /* 0x040fe600000018ff */
[----:B------:R-:W-:Y:S05]  /*209d0*/  LDSM.16.M88.4 R160, [R3+0x7000] ;  /* 0x0070000003a0783b */ /* 0x000fea0000000200 */
[C---:B-----5:R-:W-:Y:S01]  /*209e0*/  HMMA.16816.F32 R28, R64.reuse, R32, RZ ;  /* 0x00000020401c723c */ /* 0x060fe200000018ff */
[----:B--2---:R-:W2:Y:S07]  /*209f0*/  LD.E R244, desc[UR4][R132.64+0x18c] ;  /* 0x00018c0484f47980 */ /* 0x004eae000c101900 */
[C---:B------:R-:W-:Y:S08]  /*20a00*/  HMMA.16816.F32 R32, R64.reuse, R34, RZ ;  /* 0x000000224020723c */ /* 0x040ff000000018ff */
[C---:B------:R-:W-:Y:S08]  /*20a10*/  HMMA.16816.F32 R36, R64.reuse, R40, RZ ;  /* 0x000000284024723c */ /* 0x040ff000000018ff */
[C---:B------:R-:W-:Y:S08]  /*20a20*/  HMMA.16816.F32 R40, R64.reuse, R42, RZ ;  /* 0x0000002a4028723c */ /* 0x040ff000000018ff */
[C---:B------:R-:W-:Y:S08]  /*20a30*/  HMMA.16816.F32 R44, R64.reuse, R48, RZ ;  /* 0x00000030402c723c */ /* 0x040ff000000018ff */
[C---:B------:R-:W-:Y:S08]  /*20a40*/  HMMA.16816.F32 R48, R64.reuse, R50, RZ ;  /* 0x000000324030723c */ /* 0x040ff000000018ff */
[C---:B-1----:R-:W-:Y:S08]  /*20a50*/  HMMA.16816.F32 R52, R64.reuse, R56, RZ ;  /* 0x000000384034723c */ /* 0x042ff000000018ff */
[C---:B------:R-:W-:Y:S08]  /*20a60*/  HMMA.16816.F32 R56, R64.reuse, R58, RZ ;  /* 0x0000003a4038723c */ /* 0x040ff000000018ff */
[C---:B------:R-:W-:Y:S08]  /*20a70*/  HMMA.16816.F32 R60, R64.reuse, R136, RZ ;  /* 0x00000088403c723c */ /* 0x040ff000000018ff */
[----:B------:R-:W-:Y:S01]  /*20a80*/  HMMA.16816.F32 R64, R64, R138, RZ ;  /* 0x0000008a4040723c */ /* 0x000fe200000018ff */
[----:B------:R-:W1:Y:S07]  /*20a90*/  LDSM.16.M88.4 R136, [R3+0x5800] ;  /* 0x005800000388783b */ /* 0x000e6e0000000200 */
[C---:B---3--:R-:W-:Y:S08]  /*20aa0*/  HMMA.16816.F32 R4, R140.reuse, R144, R4 ;  /* 0x000000908c04723c */ /* 0x048ff00000001804 */
[C---:B------:R-:W-:Y:S01]  /*20ab0*/  HMMA.16816.F32 R8, R140.reuse, R146, R8 ;  /* 0x000000928c08723c */ /* 0x040fe20000001808 */
[----:B------:R-:W3:Y:S07]  /*20ac0*/  LDSM.16.M88.4 R144, [R3+0x6000] ;  /* 0x006000000390783b */ /* 0x000eee0000000200 */
[C---:B------:R-:W-:Y:S03]  /*20ad0*/  HMMA.16816.F32 R12, R140.reuse, R148, R12 ;  /* 0x000000948c0c723c */ /* 0x040fe6000000180c */
[----:B------:R-:W-:Y:S04]  /*20ae0*/  SEL R148, R135, 0xffffffc0, !P2 ;  /* 0xffffffc087947807 */ /* 0x000fe80005000000 */
[----:B------:R-:W-:Y:S01]  /*20af0*/  IADD3 R135, PT, PT, R183, R148, RZ ;  /* 0x00000094b7877210 */ /* 0x000fe20007ffe0ff */
[C---:B------:R-:W-:Y:S03]  /*20b00*/  HMMA.16816.F32 R16, R140.reuse, R150, R16 ;  /* 0x000000968c10723c */ /* 0x040fe60000001810 */
[C---:B------:R-:W-:Y:S01]  /*20b10*/  IMAD.IADD R201, R181.reuse, 0x1, R148 ;  /* 0x00000001b5c97824 */ /* 0x040fe200078e0294 */
[----:B------:R-:W-:Y:S03]  /*20b20*/  LDSM.16.M88.4 R168, [R135+0x4000] ;  /* 0x0040000087a8783b */ /* 0x000fe60000000200 */
[C---:B------:R-:W-:Y:S01]  /*20b30*/  IMAD.IADD R200, R212.reuse, 0x1, R201 ;  /* 0x00000001d4c87824 */ /* 0x040fe200078e02c9 */
[C---:B------:R-:W-:Y:S02]  /*20b40*/  HMMA.16816.F32 R20, R140.reuse, R152, R20 ;  /* 0x000000988c14723c */ /* 0x040fe40000001814 */
[----:B------:R4:W5:Y:S06]  /*20b50*/  LDSM.16.M88.4 R148, [R3+0x7800] ;  /* 0x007800000394783b */ /* 0x00096c0000000200 */
[C---:B------:R-:W-:Y:S01]  /*20b60*/  HMMA.16816.F32 R24, R140.reuse, R154, R24 ;  /* 0x0000009a8c18723c */ /* 0x040fe20000001818 */
[----:B------:R-:W5:Y:S06]  /*20b70*/  LDSM.16.M88.4 R164, [R201] ;  /* 0x00000000c9a4783b */ /* 0x000f6c0000000200 */
[----:B------:R-:W5:Y:S01]  /*20b80*/  LDSM.16.M88.4 R172, [R135+0x4800] ;  /* 0x0048000087ac783b */ /* 0x000f620000000200 */
[C---:B-1----:R-:W-:Y:S05]  /*20b90*/  HMMA.16816.F32 R28, R140.reuse, R136, R28 ;  /* 0x000000888c1c723c */ /* 0x042fea000000181c */
[----:B------:R-:W1:Y:S03]  /*20ba0*/  LDSM.16.M88.4 R176, [R135+0x5000] ;  /* 0x0050000087b0783b */ /* 0x000e660000000200 */
[C---:B------:R-:W-:Y:S03]  /*20bb0*/  HMMA.16816.F32 R32, R140.reuse, R138, R32 ;  /* 0x0000008a8c20723c */ /* 0x040fe60000001820 */
[----:B------:R-:W1:Y:S01]  /*20bc0*/  LDSM.16.M88.4 R152, [R135+0x5800] ;  /* 0x005800008798783b */ /* 0x000e620000000200 */
[----:B----4-:R-:W-:Y:S04]  /*20bd0*/  IADD3 R3, PT, PT, R212, R135, RZ ;  /* 0x00000087d4037210 */ /* 0x010fe80007ffe0ff */
[C---:B---3--:R-:W-:Y:S01]  /*20be0*/  HMMA.16816.F32 R36, R140.reuse, R144, R36 ;  /* 0x000000908c24723c */ /* 0x048fe20000001824 */
[----:B------:R-:W3:Y:S06]  /*20bf0*/  LDSM.16.M88.4 R136, [R135+0x6000] ;  /* 0x006000008788783b */ /* 0x000eec0000000200 */
[----:B------:R-:W-:Y:S01]  /*20c00*/  LDSM.16.M88.4 R184, [R135+0x9800] ;  /* 0x0098000087b8783b */ /* 0x000fe20000000200 */
[C---:B------:R-:W-:Y:S05]  /*20c10*/  HMMA.16816.F32 R40, R140.reuse, R146, R40 ;  /* 0x000000928c28723c */ /* 0x040fea0000001828 */
[----:B------:R-:W4:Y:S03]  /*20c20*/  LDSM.16.M88.4 R144, [R135+0x6800] ;  /* 0x006800008790783b */ /* 0x000f260000000200 */
[C---:B------:R-:W-:Y:S03]  /*20c30*/  HMMA.16816.F32 R44, R140.reuse, R156, R44 ;  /* 0x0000009c8c2c723c */ /* 0x040fe6000000182c */
[----:B------:R-:W-:Y:S05]  /*20c40*/  LDSM.16.M88.4 R188, [R135+0xa000] ;  /* 0x00a0000087bc783b */ /* 0x000fea0000000200 */
[C---:B------:R-:W-:Y:S01]  /*20c50*/  HMMA.16816.F32 R48, R140.reuse, R158, R48 ;  /* 0x0000009e8c30723c */ /* 0x040fe20000001830 */
[----:B------:R-:W-:Y:S06]  /*20c60*/  LDSM.16.M88.4 R156, [R3+0x4800] ;  /* 0x00480000039c783b */ /* 0x000fec0000000200 */
[----:B------:R-:W-:Y:S01]  /*20c70*/  LDSM.16.M88.4 R192, [R135+0xa800] ;  /* 0x00a8000087c0783b */ /* 0x000fe20000000200 */
[C---:B------:R-:W-:Y:S05]  /*20c80*/  HMMA.16816.F32 R52, R140.reuse, R160, R52 ;  /* 0x000000a08c34723c */ /* 0x040fea0000001834 */
[----:B------:R-:W-:Y:S03]  /*20c90*/  LDSM.16.M88.4 R196, [R135+0xb000] ;  /* 0x00b0000087c4783b */ /* 0x000fe60000000200 */
[C---:B------:R-:W-:Y:S03]  /*20ca0*/  HMMA.16816.F32 R56, R140.reuse, R162, R56 ;  /* 0x000000a28c38723c */ /* 0x040fe60000001838 */
[----:B------:R-:W-:Y:S05]  /*20cb0*/  LDSM.16.M88.4 R160, [R3+0x5000] ;  /* 0x0050000003a0783b */ /* 0x000fea0000000200 */
[C---:B-----5:R-:W-:Y:S01]  /*20cc0*/  HMMA.16816.F32 R60, R140.reuse, R148, R60 ;  /* 0x000000948c3c723c */ /* 0x060fe2000000183c */
[----:B------:R-:W-:Y:S07]  /*20cd0*/  LDSM.16.M88.4 R204, [R3+0x8000] ;  /* 0x0080000003cc783b */ /* 0x000fee0000000200 */
[----:B------:R-:W-:Y:S01]  /*20ce0*/  HMMA.16816.F32 R64, R140, R150, R64 ;  /* 0x000000968c40723c */ /* 0x000fe20000001840 */
[----:B------:R-:W5:Y:S06]  /*20cf0*/  LDSM.16.M88.4 R140, [R135+0x7000] ;  /* 0x00700000878c783b */ /* 0x000f6c0000000200 */
[----:B------:R-:W5:Y:S01]  /*20d00*/  LDSM.16.M88.4 R148, [R135+0x7800] ;  /* 0x007800008794783b */ /* 0x000f620000000200 */
        /* <DEDUP_REMOVED lines=8> */
[----:B------:R-:W-:Y:S07]  /*20d90*/  LDSM.16.M88.4 R176, [R134+UR8+0xb800] ;  /* 0x00b8000886b0783b */ /* 0x000fee0008000200 */
[C---:B------:R-:W-:Y:S08]  /*20da0*/  HMMA.16816.F32 R28, R164.reuse, R152, R28 ;  /* 0x00000098a41c723c */ /* 0x040ff0000000181c */
[C---:B------:R-:W-:Y:S01]  /*20db0*/  HMMA.16816.F32 R32, R164.reuse, R154, R32 ;  /* 0x0000009aa420723c */ /* 0x040fe20000001820 */
[----:B------:R-:W-:Y:S07]  /*20dc0*/  LDSM.16.M88.4 R152, [R3+0x4000] ;  /* 0x004000000398783b */ /* 0x000fee0000000200 */
[C---:B---3--:R-:W-:Y:S08]  /*20dd0*/  HMMA.16816.F32 R36, R164.reuse, R136, R36 ;  /* 0x00000088a424723c */ /* 0x048ff00000001824 */
[C---:B------:R-:W-:Y:S01]  /*20de0*/  HMMA.16816.F32 R40, R164.reuse, R138, R40 ;  /* 0x0000008aa428723c */ /* 0x040fe20000001828 */
[----:B------:R-:W1:Y:S07]  /*20df0*/  LDSM.16.M88.4 R136, [R200] ;  /* 0x00000000c888783b */ /* 0x000e6e0000000200 */
[C---:B----4-:R-:W-:Y:S08]  /*20e00*/  HMMA.16816.F32 R44, R164.reuse, R144, R44 ;  /* 0x00000090a42c723c */ /* 0x050ff0000000182c */
[C---:B------:R-:W-:Y:S01]  /*20e10*/  HMMA.16816.F32 R48, R164.reuse, R146, R48 ;  /* 0x00000092a430723c */ /* 0x040fe20000001830 */
[----:B------:R-:W3:Y:S07]  /*20e20*/  LDSM.16.M88.4 R144, [R3+0x6800] ;  /* 0x006800000390783b */ /* 0x000eee0000000200 */
[C---:B-----5:R-:W-:Y:S08]  /*20e30*/  HMMA.16816.F32 R52, R164.reuse, R140, R52 ;  /* 0x0000008ca434723c */ /* 0x060ff00000001834 */
[C---:B------:R-:W-:Y:S01]  /*20e40*/  HMMA.16816.F32 R56, R164.reuse, R142, R56 ;  /* 0x0000008ea438723c */ /* 0x040fe20000001838 */
[----:B------:R-:W4:Y:S07]  /*20e50*/  LDSM.16.M88.4 R140, [R3+0x7000] ;  /* 0x00700000038c783b */ /* 0x000f2e0000000200 */
[C---:B------:R-:W-:Y:S08]  /*20e60*/  HMMA.16816.F32 R60, R164.reuse, R148, R60 ;  /* 0x00000094a43c723c */ /* 0x040ff0000000183c */
[----:B------:R-:W-:Y:S01]  /*20e70*/  HMMA.16816.F32 R64, R164, R150, R64 ;  /* 0x00000096a440723c */ /* 0x000fe20000001840 */
[----:B------:R-:W5:Y:S06]  /*20e80*/  LDSM.16.M88.4 R148, [R3+0x7800] ;  /* 0x007800000394783b */ /* 0x000f6c0000000200 */
[----:B------:R-:W-:Y:S01]  /*20e90*/  LDSM.16.M88.4 R164, [R134+UR8+0xa000] ;  /* 0x00a0000886a4783b */ /* 0x000fe20008000200 */
[C---:B-1----:R-:W-:Y:S08]  /*20ea0*/  HMMA.16816.F32 R4, R136.reuse, R152, R4 ;  /* 0x000000988804723c */ /* 0x042ff00000001804 */
[C---:B------:R-:W-:Y:S01]  /*20eb0*/  HMMA.16816.F32 R8, R136.reuse, R154, R8 ;  /* 0x0000009a8808723c */ /* 0x040fe20000001808 */
[----:B------:R1:W-:Y:S07]  /*20ec0*/  LDSM.16.M88.4 R152, [R181+0x2000] ;  /* 0x00200000b598783b */ /* 0x0003ee0000000200 */
[C---:B------:R-:W-:Y:S08]  /*20ed0*/  HMMA.16816.F32 R12, R136.reuse, R156, R12 ;  /* 0x0000009c880c723c */ /* 0x040ff0000000180c */
[C---:B------:R-:W-:Y:S01]  /*20ee0*/  HMMA.16816.F32 R16, R136.reuse, R158, R16 ;  /* 0x0000009e8810723c */ /* 0x040fe20000001810 */
[----:B------:R-:W2:Y:S07]  /*20ef0*/  LDSM.16.M88.4 R156, [R134+UR8+0x8000] ;  /* 0x00800008869c783b */ /* 0x000eae0008000200 */
[C---:B------:R-:W-:Y:S03]  /*20f00*/  HMMA.16816.F32 R20, R136.reuse, R160, R20 ;  /* 0x000000a08814723c */ /* 0x040fe60000001814 */
[----:B-1----:R-:W-:Y:S05]  /*20f10*/  IMAD.IADD R181, R181, 0x1, R212 ;  /* 0x00000001b5b57824 */ /* 0x002fea00078e02d4 */
[C---:B------:R-:W-:Y:S01]  /*20f20*/  HMMA.16816.F32 R24, R136.reuse, R162, R24 ;  /* 0x000000a28818723c */ /* 0x040fe20000001818 */
[----:B------:R-:W1:Y:S07]  /*20f30*/  LDSM.16.M88.4 R160, [R134+UR8+0x8800] ;  /* 0x0088000886a0783b */ /* 0x000e6e0008000200 */
[C---:B------:R-:W-:Y:S08]  /*20f40*/  HMMA.16816.F32 R28, R136.reuse, R168, R28 ;  /* 0x000000a8881c723c */ /* 0x040ff0000000181c */
[C---:B------:R-:W-:Y:S01]  /*20f50*/  HMMA.16816.F32 R32, R136.reuse, R170, R32 ;  /* 0x000000aa8820723c */ /* 0x040fe20000001820 */
[----:B------:R-:W-:Y:S07]  /*20f60*/  LDSM.16.M88.4 R168, [R134+UR8+0xa800] ;  /* 0x00a8000886a8783b */ /* 0x000fee0008000200 */
[C---:B------:R-:W-:Y:S08]  /*20f70*/  HMMA.16816.F32 R36, R136.reuse, R172, R36 ;  /* 0x000000ac8824723c */ /* 0x040ff00000001824 */
[C---:B------:R-:W-:Y:S01]  /*20f80*/  HMMA.16816.F32 R40, R136.reuse, R174, R40 ;  /* 0x000000ae8828723c */ /* 0x040fe20000001828 */
[----:B------:R-:W-:Y:S07]  /*20f90*/  LDSM.16.M88.4 R172, [R134+UR8+0xb000] ;  /* 0x00b0000886ac783b */ /* 0x000fee0008000200 */
[C---:B---3--:R-:W-:Y:S08]  /*20fa0*/  HMMA.16816.F32 R44, R136.reuse, R144, R44 ;  /* 0x00000090882c723c */ /* 0x048ff0000000182c */
[C---:B------:R-:W-:Y:S01]  /*20fb0*/  HMMA.16816.F32 R48, R136.reuse, R146, R48 ;  /* 0x000000928830723c */ /* 0x040fe20000001830 */
[----:B------:R-:W3:Y:S07]  /*20fc0*/  LDSM.16.M88.4 R144, [R134+UR8+0x9000] ;  /* 0x009000088690783b */ /* 0x000eee0008000200 */
[C---:B----4-:R-:W-:Y:S08]  /*20fd0*/  HMMA.16816.F32 R52, R136.reuse, R140, R52 ;  /* 0x0000008c8834723c */ /* 0x050ff00000001834 */
[C---:B------:R-:W-:Y:S01]  /*20fe0*/  HMMA.16816.F32 R56, R136.reuse, R142, R56 ;  /* 0x0000008e8838723c */ /* 0x040fe20000001838 */
[----:B------:R-:W4:Y:S07]  /*20ff0*/  LDSM.16.M88.4 R140, [R134+UR8+0x9800] ;  /* 0x00980008868c783b */ /* 0x000f2e0008000200 */
[C---:B-----5:R-:W-:Y:S08]  /*21000*/  HMMA.16816.F32 R60, R136.reuse, R148, R60 ;  /* 0x00000094883c723c */ /* 0x060ff0000000183c */
[----:B------:R-:W-:Y:S01]  /*21010*/  HMMA.16816.F32 R64, R136, R150, R64 ;  /* 0x000000968840723c */ /* 0x000fe20000001840 */
[----:B------:R-:W-:Y:S06]  /*21020*/  LDSM.16.M88.4 R136, [R181+0x2000] ;  /* 0x00200000b588783b */ /* 0x000fec0000000200 */
[----:B------:R-:W5:Y:S01]  /*21030*/  LDSM.16.M88.4 R148, [R202+0x8000] ;  /* 0x00800000ca94783b */ /* 0x000f620000000200 */
[C---:B--2---:R-:W-:Y:S05]  /*21040*/  HMMA.16816.F32 R4, R152.reuse, R156, R4 ;  /* 0x0000009c9804723c */ /* 0x044fea0000001804 */
[----:B------:R-:W-:Y:S03]  /*21050*/  LDSM.16.M88.4 R180, [R135+0x9000] ;  /* 0x0090000087b4783b */ /* 0x000fe60000000200 */
[C---:B------:R-:W-:Y:S03]  /*21060*/  HMMA.16816.F32 R8, R152.reuse, R158, R8 ;  /* 0x0000009e9808723c */ /* 0x040fe60000001808 */
[----:B------:R-:W2:Y:S05]  /*21070*/  LDSM.16.M88.4 R156, [R202+0x8800] ;  /* 0x00880000ca9c783b */ /* 0x000eaa0000000200 */
[C---:B-1----:R-:W-:Y:S08]  /*21080*/  HMMA.16816.F32 R12, R152.reuse, R160, R12 ;  /* 0x000000a0980c723c */ /* 0x042ff0000000180c */
[C---:B------:R-:W-:Y:S01]  /*21090*/  HMMA.16816.F32 R16, R152.reuse, R162, R16 ;  /* 0x000000a29810723c */ /* 0x040fe20000001810 */
[----:B------:R-:W-:Y:S07]  /*210a0*/  LDSM.16.M88.4 R160, [R202+0xa800] ;  /* 0x00a80000caa0783b */ /* 0x000fee0000000200 */
[C---:B---3--:R-:W-:Y:S08]  /*210b0*/  HMMA.16816.F32 R20, R152.reuse, R144, R20 ;  /* 0x000000909814723c */ /* 0x048ff00000001814 */
        /* <DEDUP_REMOVED lines=17> */
[----:B------:R-:W4:Y:S01]  /*211d0*/  LDSM.16.M88.4 R176, [R135+0x8000] ;  /* 0x0080000087b0783b */ /* 0x000f220000000200 */
[C---:B-----5:R-:W-:Y:S05]  /*211e0*/  HMMA.16816.F32 R4, R136.reuse, R148, R4 ;  /* 0x000000948804723c */ /* 0x060fea0000001804 */
[----:B------:R-:W-:Y:S03]  /*211f0*/  LDSM.16.M88.4 R200, [R200+0x2000] ;  /* 0x00200000c8c8783b */ /* 0x000fe60000000200 */
[C---:B------:R-:W-:Y:S03]  /*21200*/  HMMA.16816.F32 R8, R136.reuse, R150, R8 ;  /* 0x000000968808723c */ /* 0x040fe60000001808 */
[----:B------:R-:W5:Y:S05]  /*21210*/  LDSM.16.M88.4 R148, [R135+0x8800] ;  /* 0x008800008794783b */ /* 0x000f6a0000000200 */
        /* <DEDUP_REMOVED lines=64> */
[----:B------:R1:W1:Y:S01]  /*21620*/  MUFU.TANH R136, R144 ;  /* 0x0000009000887308 */ /* 0x0002620000002400 */
        /* <DEDUP_REMOVED lines=21> */
[----:B------:R-:W3:Y:S01]  /*21780*/  MUFU.TANH R17, R17 ;  /* 0x0000001100117308 */ /* 0x000ee20000002400 */
[C---:B------:R-:W-:Y:S01]  /*21790*/  HMMA.16816.F32 R40, R200.reuse, R6, R40 ;  /* 0x00000006c828723c */ /* 0x040fe20000001828 */
[----:B------:R-:W4:Y:S02]  /*217a0*/  LDSM.16.M88.4 R4, [R3+0xb000] ;  /* 0x00b000000304783b */ /* 0x000f240000000200 */
        /* <DEDUP_REMOVED lines=15> */
[C---:B-----5:R-:W-:Y:S09]  /*218a0*/  HMMA.16816.F32 R44, R200.reuse, R8, R44 ;  /* 0x00000008c82c723c */ /* 0x060ff2000000182c */
[----:B------:R-:W1:Y:S01]  /*218b0*/  MUFU.TANH R21, R21 ;  /* 0x0000001500157308 */ /* 0x000e620000002400 */
[C---:B------:R-:W-:Y:S01]  /*218c0*/  HMMA.16816.F32 R48, R200.reuse, R10, R48 ;  /* 0x0000000ac830723c */ /* 0x040fe20000001830 */
[----:B------:R-:W5:Y:S01]  /*218d0*/  LDSM.16.M88.4 R8, [R3+0xb800] ;  /* 0x00b800000308783b */ /* 0x000f620000000200 */
[----:B------:R-:W-:Y:S07]  /*218e0*/  DEPBAR.LE SB0, 0x0 ;  /* 0x000080000000791a */ /* 0x000fee0000000000 */
[----:B------:R-:W1:Y:S01]  /*218f0*/  MUFU.TANH R20, R20 ;  /* 0x0000001400147308 */ /* 0x000e620000002400 */
[----:B------:R-:W-:Y:S01]  /*21900*/  BAR.SYNC.DEFER_BLOCKING 0x0 ;  /* 0x0000000000007b1d */ /* 0x000fe20000010000 */
[C---:B----4-:R-:W-:Y:S05]  /*21910*/  HMMA.16816.F32 R52, R200.reuse, R4, R52 ;  /* 0x00000004c834723c */ /* 0x050fea0000001834 */
[-C--:B------:R-:W-:Y:S03]  /*21920*/  FMUL.FTZ R41, R44, R244.reuse ;  /* 0x000000f42c297220 */ /* 0x080fe60000410000 */
[----:B------:R-:W4:Y:S01]  /*21930*/  MUFU.TANH R22, R22 ;  /* 0x0000001600167308 */ /* 0x000f220000002400 */
        /* <DEDUP_REMOVED lines=12> */
[----:B------:R-:W1:Y:S01]  /*21a00*/  MUFU.TANH R25, R25 ;  /* 0x0000001900197308 */ /* 0x000e620000002400 */
[-C--:B------:R-:W-:Y:S01]  /*21a10*/  FMUL.FTZ R52, R52, R244.reuse ;  /* 0x000000f434347220 */ /* 0x080fe20000410000 */
[-C--:B------:R-:W-:Y:S01]  /*21a20*/  FMUL.FTZ R173, R56, R244.reuse ;  /* 0x000000f438ad7220 */ /* 0x080fe20000410000 */
[-C--:B------:R-:W-:Y:S07]  /*21a30*/  FMUL.FTZ R57, R57, R244.reuse ;  /* 0x000000f439397220 */ /* 0x080fee0000410000 */
[----:B------:R-:W1:Y:S01]  /*21a40*/  MUFU.TANH R24, R24 ;  /* 0x0000001800187308 */ /* 0x000e620000002400 */
[C---:B-----5:R-:W-:Y:S03]  /*21a50*/  HMMA.16816.F32 R60, R200.reuse, R8, R60 ;  /* 0x00000008c83c723c */ /* 0x060fe6000000183c */
[-C--:B------:R-:W-:Y:S01]  /*21a60*/  FMUL.FTZ R8, R58, R244.reuse ;  /* 0x000000f43a087220 */ /* 0x080fe20000410000 */
[-C--:B------:R-:W-:Y:S05]  /*21a70*/  FMUL.FTZ R9, R59, R244.reuse ;  /* 0x000000f43b097220 */ /* 0x080fea0000410000 */
[----:B------:R-:W1:Y:S01]  /*21a80*/  MUFU.TANH R26, R26 ;  /* 0x0000001a001a7308 */ /* 0x000e620000002400 */
[----:B------:R-:W-:Y:S09]  /*21a90*/  HMMA.16816.F32 R64, R200, R10, R64 ;  /* 0x0000000ac840723c */ /* 0x000ff20000001840 */
[----:B------:R-:W1:Y:S01]  /*21aa0*/  MUFU.TANH R27, R27 ;  /* 0x0000001b001b7308 */ /* 0x000e620000002400 */
[-C--:B------:R-:W-:Y:S01]  /*21ab0*/  FMUL.FTZ R161, R60, R244.reuse ;  /* 0x000000f43ca17220 */ /* 0x080fe20000410000 */
[-C--:B------:R-:W-:Y:S08]  /*21ac0*/  FMUL.FTZ R61, R61, R244.reuse ;  /* 0x000000f43d3d7220 */ /* 0x080ff00000410000 */
[----:B------:R-:W1:Y:S01]  /*21ad0*/  MUFU.TANH R29, R29 ;  /* 0x0000001d001d7308 */ /* 0x000e620000002400 */
[-C--:B------:R-:W-:Y:S01]  /*21ae0*/  FMUL.FTZ R62, R62, R244.reuse ;  /* 0x000000f43e3e7220 */ /* 0x080fe20000410000 */
[-C--:B------:R-:W-:Y:S01]  /*21af0*/  FMUL.FTZ R63, R63, R244.reuse ;  /* 0x000000f43f3f7220 */ /* 0x080fe20000410000 */
[-C--:B------:R-:W-:Y:S01]  /*21b00*/  FMUL.FTZ R157, R64, R244.reuse ;  /* 0x000000f4409d7220 */ /* 0x080fe20000410000 */
[-C--:B------:R-:W-:Y:S06]  /*21b10*/  FMUL.FTZ R3, R66, R244.reuse ;  /* 0x000000f442037220 */ /* 0x080fec0000410000 */
[----:B------:R-:W1:Y:S01]  /*21b20*/  MUFU.TANH R28, R28 ;  /* 0x0000001c001c7308 */ /* 0x000e620000002400 */
[-C--:B------:R-:W-:Y:S01]  /*21b30*/  FMUL.FTZ R49, R67, R244.reuse ;  /* 0x000000f443317220 */ /* 0x080fe20000410000 */
[----:B------:R-:W-:Y:S08]  /*21b40*/  FMUL.FTZ R65, R65, R244 ;  /* 0x000000f441417220 */ /* 0x000ff00000410000 */
        /* <DEDUP_REMOVED lines=31> */
[----:B------:R1:W1:Y:S10]  /*21d40*/  MUFU.TANH R155, R62 ;  /* 0x0000003e009b7308 */ /* 0x0002740000002400 */
[----:B------:R1:W1:Y:S10]  /*21d50*/  MUFU.TANH R152, R63 ;  /* 0x0000003f00987308 */ /* 0x0002740000002400 */
        /* <DEDUP_REMOVED lines=20> */
[----:B-1----:R-:W2:Y:S01]  /*21ea0*/  LD.E R57, desc[UR4][R132.64+0x170] ;  /* 0x0001700484397980 */ /* 0x002ea2000c101900 */
        /* <DEDUP_REMOVED lines=61> */
.L_x_2871:
[----:B------:R-:W-:Y:S05]  /*22280*/  BSYNC.RECONVERGENT B0 ;  /* 0x0000000000007941 */ /* 0x000fea0003800200 */
.L_x_2870:
[----:B------:R-:W-:Y:S01]  /*22290*/  @!PT LDS RZ, [RZ] ;  /* 0x00000000fffff984 */ /* 0x000fe20000000800 */
[----:B------:R-:W-:Y:S01]  /*222a0*/  @!PT LDS RZ, [RZ] ;  /* 0x00000000fffff984 */ /* 0x000fe20000000800 */
[----:B------:R-:W-:Y:S01]  /*222b0*/  @!PT LDS RZ, [RZ] ;  /* 0x00000000fffff984 */ /* 0x000fe20000000800 */
[----:B------:R-:W-:Y:S01]  /*222c0*/  @!P4 LDGSTS.E.BYPASS.LTC128B.128 [R249+0x4000], desc[UR4][R220.64] ;  /* 0x04000000dcf9cfae */ /* 0x000fe2000b981a04 */
[C---:B-1----:R-:W-:Y:S02]  /*222d0*/  LEA R52, P0, R216.reuse, R220, 0x5 ;  /* 0x000000dcd8347211 */ /* 0x042fe400078028ff */
        /* <DEDUP_REMOVED lines=91> */
.L_x_2869:
[----:B------:R-:W-:Y:S05]  /*22890*/  BSYNC.RECONVERGENT B1 ;  /* 0x0000000000017941 */ /* 0x000fea0003800200 */
.L_x_2868:
[C---:B------:R-:W-:Y:S01]  /*228a0*/  VIADD R10, R243.reuse, 0xffffffc0 ;  /* 0xffffffc0f30a7836 */ /* 0x040fe20000000000 */
[CC--:B------:R-:W-:Y:S01]  /*228b0*/  ISETP.GE.AND P1, PT, R243.reuse, R240.reuse, PT ;  /* 0x000000f0f300720c */ /* 0x0c0fe20003f26270 */
[----:B-1----:R-:W-:Y:S01]  /*228c0*/  VIADD R61, R243, 0xffffffc8 ;  /* 0xffffffc8f33d7836 */ /* 0x002fe20000000000 */
[----:B------:R-:W-:Y:S01]  /*228d0*/  LOP3.LUT R213, R213, 0x200, R214, 0xf8, !PT ;  /* 0x00000200d5d57812 */ /* 0x000fe200078ef8d6 */
[C---:B------:R-:W-:Y:S01]  /*228e0*/  VIADD R60, R243.reuse, 0xffffffd0 ;  /* 0xffffffd0f33c7836 */ /* 0x040fe20000000000 */
[-C--:B------:R-:W-:Y:S01]  /*228f0*/  ISETP.GE.AND P0, PT, R10, R240.reuse, PT ;  /* 0x000000f00a00720c */ /* 0x080fe20003f06270 */
[C---:B------:R-:W-:Y:S01]  /*22900*/  VIADD R139, R243.reuse, 0xffffffc1 ;  /* 0xffffffc1f38b7836 */ /* 0x040fe20000000000 */
[----:B------:R-:W-:Y:S01]  /*22910*/  FSEL R176, R176, -INF , P1 ;  /* 0xff800000b0b07808 */ /* 0x000fe20000800000 */
[C---:B--2---:R-:W-:Y:S01]  /*22920*/  VIADD R54, R243.reuse, 0xffffffd8 ;  /* 0xffffffd8f3367836 */ /* 0x044fe20000000000 */
[----:B------:R-:W-:Y:S01]  /*22930*/  FSEL R144, R134, -INF , P0 ;  /* 0xff80000086907808 */ /* 0x000fe20000000000 */
[----:B------:R-:W-:Y:S01]  /*22940*/  VIADD R53, R243, 0xffffffe0 ;  /* 0xffffffe0f3357836 */ /* 0x000fe20000000000 */
[-C--:B------:R-:W-:Y:S01]  /*22950*/  ISETP.GE.AND P0, PT, R61, R240.reuse, PT ;  /* 0x000000f03d00720c */ /* 0x080fe20003f06270 */
[C---:B------:R-:W-:Y:S01]  /*22960*/  VIADD R58, R243.reuse, 0xffffffe1 ;  /* 0xffffffe1f33a7836 */ /* 0x040fe20000000000 */
[CC--:B------:R-:W-:Y:S01]  /*22970*/  ISETP.GE.AND P1, PT, R243.reuse, R239.reuse, PT ;  /* 0x000000eff300720c */ /* 0x0c0fe20003f26270 */
[C---:B------:R-:W-:Y:S01]  /*22980*/  VIADD R52, R243.reuse, 0xffffffe9 ;  /* 0xffffffe9f3347836 */ /* 0x040fe20000000000 */
[----:B------:R-:W-:Y:S01]  /*22990*/  FSEL R66, R136, -INF , P0 ;  /* 0xff80000088427808 */ /* 0x000fe20000000000 */
[C---:B------:R-:W-:Y:S01]  /*229a0*/  VIADD R11, R243.reuse, 0xffffffc9 ;  /* 0xffffffc9f30b7836 */ /* 0x040fe20000000000 */
[-C--:B------:R-:W-:Y:S01]  /*229b0*/  ISETP.GE.AND P0, PT, R60, R240.reuse, PT ;  /* 0x000000f03c00720c */ /* 0x080fe20003f06270 */
[C---:B------:R-:W-:Y:S01]  /*229c0*/  VIADD R55, R243.reuse, 0xffffffe8 ;  /* 0xffffffe8f3377836 */ /* 0x040fe20000000000 */
[----:B------:R-:W-:Y:S01]  /*229d0*/  FSEL R172, R172, -INF , P1 ;  /* 0xff800000acac7808 */ /* 0x000fe20000800000 */
[----:B------:R-:W-:Y:S01]  /*229e0*/  VIADD R50, R243, 0xfffffff1 ;  /* 0xfffffff1f3327836 */ /* 0x000fe20000000000 */
[-C--:B------:R-:W-:Y:S01]  /*229f0*/  ISETP.GE.AND P1, PT, R139, R240.reuse, PT ;  /* 0x000000f08b00720c */ /* 0x080fe20003f26270 */
[C---:B------:R-:W-:Y:S01]  /*22a00*/  VIADD R59, R243.reuse, 0xffffffd1 ;  /* 0xffffffd1f33b7836 */ /* 0x040fe20000000000 */
[----:B------:R-:W-:Y:S01]  /*22a10*/  FSEL R64, R12, -INF , P0 ;  /* 0xff8000000c407808 */ /* 0x000fe20000000000 */
[C---:B------:R-:W-:Y:S01]  /*22a20*/  VIADD R57, R243.reuse, 0xffffffd9 ;  /* 0xffffffd9f3397836 */ /* 0x040fe20000000000 */
[-C--:B------:R-:W-:Y:S01]  /*22a30*/  ISETP.GE.AND P0, PT, R54, R240.reuse, PT ;  /* 0x000000f03600720c */ /* 0x080fe20003f06270 */
[----:B------:R-:W-:Y:S01]  /*22a40*/  VIADD R12, R243, 0xfffffff8 ;  /* 0xfffffff8f30c7836 */ /* 0x000fe20000000000 */
[----:B------:R-:W-:Y:S01]  /*22a50*/  FSEL R134, R135, -INF , P1 ;  /* 0xff80000087867808 */ /* 0x000fe20000800000 */
[----:B------:R-:W-:Y:S01]  /*22a60*/  VIADD R241, R241, 0xffffff80 ;  /* 0xffffff80f1f17836 */ /* 0x000fe20000000000 */
[----:B------:R-:W-:Y:S01]  /*22a70*/  FSEL R63, R15, -INF , P0 ;  /* 0xff8000000f3f7808 */ /* 0x000fe20000000000 */
[----:B------:R-:W2:Y:S01]  /*22a80*/  LD.E R135, desc[UR4][R132.64+0xdc] ;  /* 0x0000dc0484877980 */ /* 0x000ea2000c101900 */
[-C--:B------:R-:W-:Y:S02]  /*22a90*/  ISETP.GE.AND P0, PT, R53, R240.reuse, PT ;  /* 0x000000f03500720c */ /* 0x080fe40003f06270 */
[-C--:B------:R-:W-:Y:S02]  /*22aa0*/  ISETP.GE.AND P5, PT, R10, R239.reuse, PT ;  /* 0x000000ef0a00720c */ /* 0x080fe40003fa6270 */
[----:B------:R-:W-:Y:S01]  /*22ab0*/  FSEL R188, R19, -INF , P0 ;  /* 0xff80000013bc7808 */ /* 0x000fe20000000000 */
[----:B------:R-:W-:Y:S01]  /*22ac0*/  VIADD R19, R243, 0xfffffff0 ;  /* 0xfffffff0f3137836 */ /* 0x000fe20000000000 */
[-C--:B------:R-:W-:Y:S02]  /*22ad0*/  ISETP.GE.AND P0, PT, R58, R240.reuse, PT ;  /* 0x000000f03a00720c */ /* 0x080fe40003f06270 */
[----:B------:R-:W-:Y:S02]  /*22ae0*/  FSEL R140, R140, -INF , P5 ;  /* 0xff8000008c8c7808 */ /* 0x000fe40002800000 */
[----:B------:R-:W-:Y:S01]  /*22af0*/  FSEL R186, R21, -INF , P0 ;  /* 0xff80000015ba7808 */ /* 0x000fe20000000000 */
[----:B------:R-:W-:Y:S01]  /*22b00*/  VIADD R21, R243, 0xfffffff9 ;  /* 0xfffffff9f3157836 */ /* 0x000fe20000000000 */
[-C--:B------:R-:W-:Y:S02]  /*22b10*/  ISETP.GE.AND P0, PT, R139, R239.reuse, PT ;  /* 0x000000ef8b00720c */ /* 0x080fe40003f06270 */
[-C--:B------:R-:W-:Y:S02]  /*22b20*/  ISETP.GE.AND P5, PT, R55, R240.reuse, PT ;  /* 0x000000f03700720c */ /* 0x080fe40003fa6270 */
[----:B------:R-:W-:Y:S02]  /*22b30*/  FSEL R141, R141, -INF , P0 ;  /* 0xff8000008d8d7808 */ /* 0x000fe40000000000 */
        /* <DEDUP_REMOVED lines=16> */
[----:B------:R-:W-:Y:S01]  /*22c40*/  FSEL R164, R27, -INF , P5 ;  /* 0xff8000001ba47808 */ /* 0x000fe20002800000 */
[----:B------:R-:W-:Y:S01]  /*22c50*/  VIADD R27, R243, 0x8 ;  /* 0x00000008f31b7836 */ /* 0x000fe20000000000 */
[----:B------:R-:W-:Y:S02]  /*22c60*/  FSEL R32, R32, -INF , P0 ;  /* 0xff80000020207808 */ /* 0x000fe40000000000 */
[-C--:B------:R-:W-:Y:S02]  /*22c70*/  ISETP.GE.AND P5, PT, R60, R239.reuse, PT ;  /* 0x000000ef3c00720c */ /* 0x080fe40003fa6270 */
[-C--:B------:R-:W-:Y:S02]  /*22c80*/  ISETP.GE.AND P0, PT, R57, R239.reuse, PT ;  /* 0x000000ef3900720c */ /* 0x080fe40003f06270 */
[----:B------:R-:W-:Y:S02]  /*22c90*/  FSEL R138, R138, -INF , P5 ;  /* 0xff8000008a8a7808 */ /* 0x000fe40002800000 */
[----:B------:R-:W-:Y:S01]  /*22ca0*/  FSEL R65, R18, -INF , P0 ;  /* 0xff80000012417808 */ /* 0x000fe20000000000 */
[----:B------:R-:W-:Y:S01]  /*22cb0*/  VIADD R18, R243, 0x11 ;  /* 0x00000011f3127836 */ /* 0x000fe20000000000 */
[----:B------:R-:W-:Y:S02]  /*22cc0*/  ISETP.GE.AND P0, PT, R53, R239, PT ;  /* 0x000000ef3500720c */ /* 0x000fe40003f06270 */
[----:B------:R-:W-:Y:S02]  /*22cd0*/  ISETP.GE.AND P5, PT, R12, R240, PT ;  /* 0x000000f00c00720c */ /* 0x000fe40003fa6270 */
[C---:B------:R-:W-:Y:S02]  /*22ce0*/  ISETP.GE.AND P6, PT, R10.reuse, R236, PT ;  /* 0x000000ec0a00720c */ /* 0x040fe40003fc6270 */
[----:B------:R-:W-:Y:S01]  /*22cf0*/  ISETP.GE.AND P4, PT, R10, R237, PT ;  /* 0x000000ed0a00720c */ /* 0x000fe20003f86270 */
[----:B------:R-:W-:Y:S01]  /*22d00*/  VIADD R10, R243, 0x1 ;  /* 0x00000001f30a7836 */ /* 0x000fe20000000000 */
[----:B------:R-:W-:Y:S01]  /*22d10*/  FSEL R199, R31, -INF , P5 ;  /* 0xff8000001fc77808 */ /* 0x000fe20002800000 */
[C---:B------:R-:W-:Y:S01]  /*22d20*/  VIADD R31, R243.reuse, 0x39 ;  /* 0x00000039f31f7836 */ /* 0x040fe20000000000 */
[----:B------:R-:W-:Y:S01]  /*22d30*/  FSEL R160, R20, -INF , P0 ;  /* 0xff80000014a07808 */ /* 0x000fe20000000000 */
[----:B------:R-:W-:Y:S01]  /*22d40*/  VIADD R20, R243, 0x20 ;  /* 0x00000020f3147836 */ /* 0x000fe20000000000 */
[-C--:B------:R-:W-:Y:S02]  /*22d50*/  ISETP.GE.AND P5, PT, R54, R239.reuse, PT ;  /* 0x000000ef3600720c */ /* 0x080fe40003fa6270 */
        /* <DEDUP_REMOVED lines=18> */
[C---:B------:R-:W-:Y:S01]  /*22e80*/  VIADD R28, R243.reuse, 0x31 ;  /* 0x00000031f31c7836 */ /* 0x040fe20000000000 */
[-C--:B------:R-:W-:Y:S02]  /*22e90*/  ISETP.GE.AND P5, PT, R52, R239.reuse, PT ;  /* 0x000000ef3400720c */ /* 0x080fe40003fa6270 */
[-C--:B------:R-:W-:Y:S02]  /*22ea0*/  ISETP.GE.AND P0, PT, R22, R240.reuse, PT ;  /* 0x000000f01600720c */ /* 0x080fe40003f06270 */
[----:B------:R-:W-:Y:S01]  /*22eb0*/  FSEL R181, R26, -INF , P5 ;  /* 0xff8000001ab57808 */ /* 0x000fe20002800000 */
[C---:B------:R-:W-:Y:S01]  /*22ec0*/  VIADD R26, R243.reuse, 0x29 ;  /* 0x00000029f31a7836 */ /* 0x040fe20000000000 */
[----:B------:R-:W-:Y:S01]  /*22ed0*/  FSEL R193, R4, -INF , P0 ;  /* 0xff80000004c17808 */ /* 0x000fe20000000000 */
[----:B------:R-:W-:Y:S01]  /*22ee0*/  VIADD R4, R243, 0x28 ;  /* 0x00000028f3047836 */ /* 0x000fe20000000000 */
[-C--:B------:R-:W-:Y:S02]  /*22ef0*/  ISETP.GE.AND P5, PT, R18, R240.reuse, PT ;  /* 0x000000f01200720c */ /* 0x080fe40003fa6270 */
[-C--:B------:R-:W-:Y:S02]  /*22f00*/  ISETP.GE.AND P0, PT, R12, R239.reuse, PT ;  /* 0x000000ef0c00720c */ /* 0x080fe40003f06270 */
[----:B------:R-:W-:Y:S02]  /*22f10*/  FSEL R42, R42, -INF , P5 ;  /* 0xff8000002a2a7808 */ /* 0x000fe40002800000 */
[----:B------:R-:W-:Y:S02]  /*22f20*/  FSEL R33, R33, -INF , P0 ;  /* 0xff80000021217808 */ /* 0x000fe40000000000 */
[-C--:B------:R-:W-:Y:S02]  /*22f30*/  ISETP.GE.AND P0, PT, R20, R240.reuse, PT ;  /* 0x000000f01400720c */ /* 0x080fe40003f06270 */
[-C--:B------:R-:W-:Y:S02]  /*22f40*/  ISETP.GE.AND P5, PT, R50, R239.reuse, PT ;  /* 0x000000ef3200720c */ /* 0x080fe40003fa6270 */
[----:B------:R-:W-:Y:S02]  /*22f50*/  FSEL R177, R7, -INF , P0 ;  /* 0xff80000007b17808 */ /* 0x000fe40000000000 */
        /* <DEDUP_REMOVED lines=8> */
[-C--:B------:R-:W-:Y:S02]  /*22fe0*/  ISETP.GE.AND P1, PT, R11, R240.reuse, PT ;  /* 0x000000f00b00720c */ /* 0x080fe40003f26270 */
[----:B------:R-:W-:Y:S02]  /*22ff0*/  FSEL R34, R34, -INF , P5 ;  /* 0xff80000022227808 */ /* 0x000fe40002800000 */
        /* <DEDUP_REMOVED lines=21> */
[----:B------:R-:W-:Y:S02]  /*23150*/  FSEL R176, R176, -INF , !P1 ;  /* 0xff800000b0b07808 */ /* 0x000fe40004800000 */
[-C--:B------:R-:W-:Y:S02]  /*23160*/  ISETP.GE.AND P1, PT, R24, R240.reuse, PT ;  /* 0x000000f01800720c */ /* 0x080fe40003f26270 */
[----:B------:R-:W-:Y:S02]  /*23170*/  FSEL R185, R5, -INF , P0 ;  /* 0xff80000005b97808 */ /* 0x000fe40000000000 */
[----:B------:R-:W-:Y:S02]  /*23180*/  FSEL R161, R161, -INF , P5 ;  /* 0xff800000a1a17808 */ /* 0x000fe40002800000 */
[-C--:B------:R-:W-:Y:S02]  /*23190*/  ISETP.GE.AND P0, PT, R20, R239.reuse, PT ;  /* 0x000000ef1400720c */ /* 0x080fe40003f06270 */
[----:B------:R-:W-:Y:S02]  /*231a0*/  ISETP.GE.AND P5, PT, R25, R239, PT ;  /* 0x000000ef1900720c */ /* 0x000fe40003fa6270 */
[----:B------:R-:W-:Y:S02]  /*231b0*/  FSEL R157, R157, -INF , P1 ;  /* 0xff8000009d9d7808 */ /* 0x000fe40000800000 */
[C---:B------:R-:W-:Y:S01]  /*231c0*/  ISETP.GE.AND P1, PT, R243.reuse, R237, PT ;  /* 0x000000edf300720c */ /* 0x040fe20003f26270 */
[----:B------:R-:W-:Y:S01]  /*231d0*/  VIADD R243, R243, 0xffffff80 ;  /* 0xffffff80f3f37836 */ /* 0x000fe20000000000 */
[----:B------:R-:W-:Y:S02]  /*231e0*/  FSEL R44, R44, -INF , P5 ;  /* 0xff8000002c2c7808 */ /* 0x000fe40002800000 */
[----:B------:R-:W-:Y:S02]  /*231f0*/  FSEL R6, R6, -INF , P0 ;  /* 0xff80000006067808 */ /* 0x000fe40000000000 */
[----:B------:R-:W-:Y:S02]  /*23200*/  ISETP.GE.AND P5, PT, R31, R240, PT ;  /* 0x000000f01f00720c */ /* 0x000fe40003fa6270 */
[----:B------:R-:W-:Y:S02]  /*23210*/  FSEL R23, R144, -INF , !P6 ;  /* 0xff80000090177808 */ /* 0x000fe40007000000 */
[-C--:B------:R-:W-:Y:S02]  /*23220*/  ISETP.GE.AND P0, PT, R26, R239.reuse, PT ;  /* 0x000000ef1a00720c */ /* 0x080fe40003f06270 */
[-C--:B------:R-:W-:Y:S02]  /*23230*/  ISETP.GE.AND P6, PT, R11, R236.reuse, PT ;  /* 0x000000ec0b00720c */ /* 0x080fe40003fc6270 */
[----:B------:R-:W-:Y:S02]  /*23240*/  FSEL R172, R172, -INF , !P1 ;  /* 0xff800000acac7808 */ /* 0x000fe40004800000 */
[-C--:B------:R-:W-:Y:S02]  /*23250*/  ISETP.GE.AND P1, PT, R4, R239.reuse, PT ;  /* 0x000000ef0400720c */ /* 0x080fe40003f26270 */
[----:B------:R-:W-:Y:S02]  /*23260*/  FSEL R163, R9, -INF , P0 ;  /* 0xff80000009a37808 */ /* 0x000fe40000000000 */
[----:B------:R-:W-:Y:S02]  /*23270*/  FSEL R156, R156, -INF , P5 ;  /* 0xff8000009c9c7808 */ /* 0x000fe40002800000 */
[-C--:B------:R-:W-:Y:S02]  /*23280*/  ISETP.GE.AND P0, PT, R31, R239.reuse, PT ;  /* 0x000000ef1f00720c */ /* 0x080fe40003f06270 */
[----:B------:R-:W-:Y:S02]  /*23290*/  FSEL R13, R137, -INF , !P6 ;  /* 0xff800000890d7808 */ /* 0x000fe40007000000 */
[-C--:B------:R-:W-:Y:S02]  /*232a0*/  ISETP.GE.AND P5, PT, R16, R239.reuse, PT ;  /* 0x000000ef1000720c */ /* 0x080fe40003fa6270 */
[-C--:B------:R-:W-:Y:S02]  /*232b0*/  ISETP.GE.AND P6, PT, R54, R236.reuse, PT ;  /* 0x000000ec3600720c */ /* 0x080fe40003fc6270 */
[----:B------:R-:W-:Y:S02]  /*232c0*/  FSEL R8, R8, -INF , P1 ;  /* 0xff80000008087808 */ /* 0x000fe40000800000 */
[-C--:B------:R-:W-:Y:S02]  /*232d0*/  ISETP.GE.AND P1, PT, R28, R239.reuse, PT ;  /* 0x000000ef1c00720c */ /* 0x080fe40003f26270 */
[----:B------:R-:W-:Y:S02]  /*232e0*/  FSEL R46, R46, -INF , P5 ;  /* 0xff8000002e2e7808 */ /* 0x000fe40002800000 */
[----:B------:R-:W-:Y:S02]  /*232f0*/  FSEL R136, R49, -INF , P0 ;  /* 0xff80000031887808 */ /* 0x000fe40000000000 */
[----:B------:R-:W-:Y:S02]  /*23300*/  ISETP.GE.AND P5, PT, R14, R239, PT ;  /* 0x000000ef0e00720c */ /* 0x000fe40003fa6270 */
[----:B------:R-:W-:Y:S02]  /*23310*/  FSEL R49, R63, -INF , !P6 ;  /* 0xff8000003f317808 */ /* 0x000fe40007000000 */
[-C--:B------:R-:W-:Y:S02]  /*23320*/  ISETP.GE.AND P6, PT, R58, R236.reuse, PT ;  /* 0x000000ec3a00720c */ /* 0x080fe40003fc6270 */
[----:B------:R-:W-:Y:S02]  /*23330*/  FSEL R152, R152, -INF , P1 ;  /* 0xff80000098987808 */ /* 0x000fe40000800000 */
[----:B------:R-:W-:Y:S02]  /*23340*/  ISETP.GE.AND P1, PT, R139, R237, PT ;  /* 0x000000ed8b00720c */ /* 0x000fe40003f26270 */
        /* <DEDUP_REMOVED lines=8> */
[----:B------:R-:W-:Y:S02]  /*233d0*/  FSEL R15, R66, -INF , !P0 ;  /* 0xff800000420f7808 */ /* 0x000fe40004000000 */
[-C--:B------:R-:W-:Y:S02]  /*233e0*/  ISETP.GE.AND P5, PT, R139, R236.reuse, PT ;  /* 0x000000ec8b00720c */ /* 0x080fe40003fa6270 */
[----:B------:R-:W-:Y:S02]  /*233f0*/  FSEL R184, R184, -INF , !P6 ;  /* 0xff800000b8b87808 */ /* 0x000fe40007000000 */
[CC--:B------:R-:W-:Y:S02]  /*23400*/  ISETP.GE.AND P0, PT, R59.reuse, R236.reuse, PT ;  /* 0x000000ec3b00720c */ /* 0x0c0fe40003f06270 */
[-C--:B------:R-:W-:Y:S02]  /*23410*/  ISETP.GE.AND P6, PT, R59, R237.reuse, PT ;  /* 0x000000ed3b00720c */ /* 0x080fe40003fc6270 */
[----:B------:R-:W-:Y:S02]  /*23420*/  FSEL R59, R138, -INF , !P1 ;  /* 0xff8000008a3b7808 */ /* 0x000fe40004800000 */
        /* <DEDUP_REMOVED lines=26> */
[----:B------:R-:W-:Y:S02]  /*235d0*/  FMNMX3.FTZ R10, R10, R15, R13, !PT ;  /* 0x0000000f0a0a7276 */ /* 0x000fe4000781000d */
[----:B------:R-:W-:Y:S02]  /*235e0*/  FSEL R182, R182, -INF , !P4 ;  /* 0xff800000b6b67808 */ /* 0x000fe40006000000 */
[-C--:B------:R-:W-:Y:S02]  /*235f0*/  ISETP.GE.AND P4, PT, R19, R236.reuse, PT ;  /* 0x000000ec1300720c */ /* 0x080fe40003f86270 */
[----:B------:R-:W-:Y:S02]  /*23600*/  FSEL R199, R199, -INF , !P5 ;  /* 0xff800000c7c77808 */ /* 0x000fe40006800000 */
[----:B------:R-:W-:Y:S02]  /*23610*/  ISETP.GE.AND P5, PT, R58, R237, PT ;  /* 0x000000ed3a00720c */ /* 0x000fe40003fa6270 */
        /* <DEDUP_REMOVED lines=12> */
[-C--:B------:R-:W-:Y:S02]  /*236e0*/  ISETP.GE.AND P6, PT, R29, R236.reuse, PT ;  /* 0x000000ec1d00720c */ /* 0x080fe40003fc6270 */
[----:B------:R-:W-:Y:S02]  /*236f0*/  FMNMX3.FTZ R10, R10, R9, R7, !PT ;  /* 0x000000090a0a7276 */ /* 0x000fe40007810007 */
[----:B------:R-:W-:Y:S02]  /*23700*/  FSEL R174, R38, -INF , !P6 ;  /* 0xff80000026ae7808 */ /* 0x000fe40007000000 */
[----:B------:R-:W-:Y:S02]  /*23710*/  FSEL R67, R67, -INF , !P0 ;  /* 0xff80000043437808 */ /* 0x000fe40004000000 */
[----:B------:R-:W-:Y:S02]  /*23720*/  FSEL R65, R65, -INF , !P4 ;  /* 0xff80000041417808 */ /* 0x000fe40006000000 */
[----:B------:R-:W-:Y:S02]  /*23730*/  FMNMX3.FTZ R10, R10, R59, R57, !PT ;  /* 0x0000003b0a0a7276 */ /* 0x000fe40007810039 */
[----:B------:R-:W-:Y:S02]  /*23740*/  ISETP.GE.AND P6, PT, R25, R236, PT ;  /* 0x000000ec1900720c */ /* 0x000fe40003fc6270 */
[-C--:B------:R-:W-:Y:S02]  /*23750*/  ISETP.GE.AND P0, PT, R55, R237.reuse, PT ;  /* 0x000000ed3700720c */ /* 0x080fe40003f06270 */
[----:B------:R-:W-:Y:S02]  /*23760*/  ISETP.GE.AND P4, PT, R52, R237, PT ;  /* 0x000000ed3400720c */ /* 0x000fe40003f86270 */
[----:B------:R-:W-:Y:S02]  /*23770*/  FMNMX3.FTZ R10, R10, R67, R65, !PT ;  /* 0x000000430a0a7276 */ /* 0x000fe40007810041 */
[----:B------:R-:W-:Y:S02]  /*23780*/  FSEL R197, R197, -INF , !P6 ;  /* 0xff800000c5c57808 */ /* 0x000fe40007000000 */
[-C--:B------:R-:W-:Y:S02]  /*23790*/  ISETP.GE.AND P6, PT, R21, R237.reuse, PT ;  /* 0x000000ed1500720c */ /* 0x080fe40003fc6270 */
[----:B------:R-:W-:Y:S02]  /*237a0*/  FSEL R162, R162, -INF , !P0 ;  /* 0xff800000a2a27808 */ /* 0x000fe40004000000 */
[----:B------:R-:W-:Y:S02]  /*237b0*/  FMNMX3.FTZ R19, R19, R188, R186, !PT ;  /* 0x000000bc13137276 */ /* 0x000fe400078100ba */
[----:B------:R-:W-:Y:S02]  /*237c0*/  ISETP.GE.AND P0, PT, R18, R236, PT ;  /* 0x000000ec1200720c */ /* 0x000fe40003f06270 */
[----:B------:R-:W-:Y:S02]  /*237d0*/  FSEL R181, R181, -INF , !P4 ;  /* 0xff800000b5b57808 */ /* 0x000fe40006000000 */
[----:B------:R-:W-:Y:S02]  /*237e0*/  FMNMX3.FTZ R10, R10, R160, R179, !PT ;  /* 0x000000a00a0a7276 */ /* 0x000fe400078100b3 */
[-C--:B------:R-:W-:Y:S02]  /*237f0*/  ISETP.GE.AND P4, PT, R12, R237.reuse, PT ;  /* 0x000000ed0c00720c */ /* 0x080fe40003f86270 */
[----:B------:R-:W-:Y:S02]  /*23800*/  FSEL R205, R34, -INF , !P6 ;  /* 0xff80000022cd7808 */ /* 0x000fe40007000000 */
[----:B------:R-:W-:Y:S02]  /*23810*/  ISETP.GE.AND P6, PT, R14, R236, PT ;  /* 0x000000ec0e00720c */ /* 0x000fe40003fc6270 */
[----:B------:R-:W-:Y:S02]  /*23820*/  FMNMX3.FTZ R12, R19, R184, R182, !PT ;  /* 0x000000b8130c7276 */ /* 0x000fe400078100b6 */
[----:B------:R-:W-:Y:S02]  /*23830*/  FSEL R195, R42, -INF , !P0 ;  /* 0xff8000002ac37808 */ /* 0x000fe40004000000 */
[----:B------:R-:W-:Y:S02]  /*23840*/  FSEL R168, R168, -INF , !P5 ;  /* 0xff800000a8a87808 */ /* 0x000fe40006800000 */
[----:B------:R-:W-:Y:S02]  /*23850*/  FMNMX3.FTZ R10, R10, R162, R181, !PT ;  /* 0x000000a20a0a7276 */ /* 0x000fe400078100b5 */
[-C--:B------:R-:W-:Y:S02]  /*23860*/  ISETP.GE.AND P0, PT, R22, R236.reuse, PT ;  /* 0x000000ec1600720c */ /* 0x080fe40003f06270 */
[----:B------:R-:W-:Y:S02]  /*23870*/  ISETP.GE.AND P5, PT, R16, R236, PT ;  /* 0x000000ec1000720c */ /* 0x000fe40003fa6270 */
[----:B------:R-:W-:Y:S02]  /*23880*/  FSEL R175, R48, -INF , !P6 ;  /* 0xff80000030af7808 */ /* 0x000fe40007000000 */
[----:B------:R-:W-:Y:S02]  /*23890*/  FMNMX3.FTZ R12, R12, R164, R201, !PT ;  /* 0x000000a40c0c7276 */ /* 0x000fe400078100c9 */
[----:B------:R-:W-:Y:S02]  /*238a0*/  FSEL R170, R33, -INF , !P4 ;  /* 0xff80000021aa7808 */ /* 0x000fe40006000000 */
[----:B------:R-:W-:Y:S02]  /*238b0*/  ISETP.GE.AND P6, PT, R4, R236, PT ;  /* 0x000000ec0400720c */ /* 0x000fe40003fc6270 */
[----:B------:R-:W-:Y:S02]  /*238c0*/  FMNMX3.FTZ R10, R10, R168, R203, !PT ;  /* 0x000000a80a0a7276 */ /* 0x000fe400078100cb */
[----:B------:R-:W-:Y:S02]  /*238d0*/  ISETP.GE.AND P4, PT, R20, R236, PT ;  /* 0x000000ec1400720c */ /* 0x000fe40003f86270 */
[----:B------:R-:W-:Y:S02]  /*238e0*/  FSEL R193, R193, -INF , !P0 ;  /* 0xff800000c1c17808 */ /* 0x000fe40004000000 */
[----:B------:R-:W-:Y:S02]  /*238f0*/  ISETP.GE.AND P0, PT, R27, R237, PT ;  /* 0x000000ed1b00720c */ /* 0x000fe40003f06270 */
[----:B------:R-:W-:Y:S02]  /*23900*/  FSEL R191, R45, -INF , !P5 ;  /* 0xff8000002dbf7808 */ /* 0x000fe40006800000 */
[----:B------:R-:W-:Y:S02]  /*23910*/  FMNMX3.FTZ R19, R12, R199, R166, !PT ;  /* 0x000000c70c137276 */ /* 0x000fe400078100a6 */
[-C--:B------:R-:W-:Y:S02]  /*23920*/  ISETP.GE.AND P5, PT, R29, R237.reuse, PT ;  /* 0x000000ed1d00720c */ /* 0x080fe40003fa6270 */
[----:B------:R-:W-:Y:S02]  /*23930*/  FSEL R251, R36, -INF , !P1 ;  /* 0xff80000024fb7808 */ /* 0x000fe40004800000 */
[----:B------:R-:W-:Y:S02]  /*23940*/  FSEL R173, R173, -INF , !P6 ;  /* 0xff800000adad7808 */ /* 0x000fe40007000000 */
[----:B------:R-:W-:Y:S02]  /*23950*/  FMNMX3.FTZ R10, R10, R170, R205, !PT ;  /* 0x000000aa0a0a7276 */ /* 0x000fe400078100cd */
[-C--:B------:R-:W-:Y:S02]  /*23960*/  ISETP.GE.AND P6, PT, R18, R237.reuse, PT ;  /* 0x000000ed1200720c */ /* 0x080fe40003fc6270 */
[----:B------:R-:W-:Y:S02]  /*23970*/  FSEL R177, R177, -INF , !P4 ;  /* 0xff800000b1b17808 */ /* 0x000fe40006000000 */
[----:B------:R-:W-:Y:S02]  /*23980*/  FSEL R249, R39, -INF , !P0 ;  /* 0xff80000027f97808 */ /* 0x000fe40004000000 */
[-C--:B------:R-:W-:Y:S02]  /*23990*/  ISETP.GE.AND P4, PT, R25, R237.reuse, PT ;  /* 0x000000ed1900720c */ /* 0x080fe40003f86270 */
[-C--:B------:R-:W-:Y:S02]  /*239a0*/  ISETP.GE.AND P0, PT, R30, R236.reuse, PT ;  /* 0x000000ec1e00720c */ /* 0x080fe40003f06270 */
[----:B------:R-:W-:Y:S02]  /*239b0*/  ISETP.GE.AND P1, PT, R26, R236, PT ;  /* 0x000000ec1a00720c */ /* 0x000fe40003f26270 */
[----:B------:R-:W-:Y:S02]  /*239c0*/  FMNMX3.FTZ R19, R19, R176, R180, !PT ;  /* 0x000000b013137276 */ /* 0x000fe400078100b4 */
[----:B------:R-:W-:Y:S02]  /*239d0*/  FSEL R207, R40, -INF , !P5 ;  /* 0xff80000028cf7808 */ /* 0x000fe40006800000 */
[----:B------:R-:W-:Y:S02]  /*239e0*/  FMNMX3.FTZ R10, R10, R172, R251, !PT ;  /* 0x000000ac0a0a7276 */ /* 0x000fe400078100fb */
[----:B------:R-:W-:Y:S02]  /*239f0*/  FSEL R187, R43, -INF , !P6 ;  /* 0xff8000002bbb7808 */ /* 0x000fe40007000000 */
[----:B------:R-:W-:Y:S02]  /*23a00*/  FSEL R189, R44, -INF , !P4 ;  /* 0xff8000002cbd7808 */ /* 0x000fe40006000000 */
[-C--:B------:R-:W-:Y:S02]  /*23a10*/  ISETP.GE.AND P6, PT, R24, R236.reuse, PT ;  /* 0x000000ec1800720c */ /* 0x080fe40003fc6270 */
[-C--:B------:R-:W-:Y:S02]  /*23a20*/  ISETP.GE.AND P5, PT, R28, R236.reuse, PT ;  /* 0x000000ec1c00720c */ /* 0x080fe40003fa6270 */
[----:B------:R-:W-:Y:S02]  /*23a30*/  ISETP.GE.AND P4, PT, R31, R236, PT ;  /* 0x000000ec1f00720c */ /* 0x000fe40003f86270 */
[----:B------:R-:W-:Y:S02]  /*23a40*/  FSEL R171, R171, -INF , !P1 ;  /* 0xff800000abab7808 */ /* 0x000fe40004800000 */
[----:B------:R-:W-:Y:S02]  /*23a50*/  FSEL R161, R161, -INF , !P0 ;  /* 0xff800000a1a17808 */ /* 0x000fe40004000000 */
[----:B------:R-:W-:Y:S02]  /*23a60*/  FMNMX3.FTZ R12, R19, R178, R174, !PT ;  /* 0x000000b2130c7276 */ /* 0x000fe400078100ae */
[-C--:B------:R-:W-:Y:S02]  /*23a70*/  ISETP.GE.AND P1, PT, R22, R237.reuse, PT ;  /* 0x000000ed1600720c */ /* 0x080fe40003f26270 */
[----:B------:R-:W-:Y:S02]  /*23a80*/  ISETP.GE.AND P0, PT, R16, R237, PT ;  /* 0x000000ed1000720c */ /* 0x000fe40003f06270 */
[----:B------:R-:W-:Y:S02]  /*23a90*/  FMNMX3.FTZ R10, R10, R249, R207, !PT ;  /* 0x000000f90a0a7276 */ /* 0x000fe400078100cf */
[----:B------:R-:W-:Y:S02]  /*23aa0*/  FSEL R157, R157, -INF , !P6 ;  /* 0xff8000009d9d7808 */ /* 0x000fe40007000000 */
[----:B------:R-:W-:Y:S02]  /*23ab0*/  FSEL R159, R159, -INF , !P5 ;  /* 0xff8000009f9f7808 */ /* 0x000fe40006800000 */
[----:B------:R-:W-:Y:S02]  /*23ac0*/  FSEL R156, R156, -INF , !P4 ;  /* 0xff8000009c9c7808 */ /* 0x000fe40006000000 */
[----:B------:R-:W-:Y:S02]  /*23ad0*/  ISETP.GE.AND P6, PT, R4, R237, PT ;  /* 0x000000ed0400720c */ /* 0x000fe40003fc6270 */
[----:B------:R-:W-:Y:S02]  /*23ae0*/  FMNMX3.FTZ R12, R12, R197, R195, !PT ;  /* 0x000000c50c0c7276 */ /* 0x000fe400078100c3 */
[-C--:B------:R-:W-:Y:S02]  /*23af0*/  ISETP.GE.AND P5, PT, R20, R237.reuse, PT ;  /* 0x000000ed1400720c */ /* 0x080fe40003fa6270 */
[----:B------:R-:W-:Y:S02]  /*23b00*/  ISETP.GE.AND P4, PT, R14, R237, PT ;  /* 0x000000ed0e00720c */ /* 0x000fe40003f86270 */
[----:B------:R-:W-:Y:S02]  /*23b10*/  FSEL R183, R46, -INF , !P0 ;  /* 0xff8000002eb77808 */ /* 0x000fe40004000000 */
[----:B------:R-:W-:Y:S02]  /*23b20*/  FMNMX3.FTZ R10, R10, R189, R187, !PT ;  /* 0x000000bd0a0a7276 */ /* 0x000fe400078100bb */
[----:B------:R-:W-:Y:S02]  /*23b30*/  FSEL R185, R185, -INF , !P1 ;  /* 0xff800000b9b97808 */ /* 0x000fe40004800000 */
[----:B------:R-:W-:Y:S02]  /*23b40*/  FSEL R165, R8, -INF , !P6 ;  /* 0xff80000008a57808 */ /* 0x000fe40007000000 */
[----:B------:R-:W-:Y:S02]  /*23b50*/  FMNMX3.FTZ R12, R12, R193, R191, !PT ;  /* 0x000000c10c0c7276 */ /* 0x000fe400078100bf */
[----:B------:R-:W-:Y:S02]  /*23b60*/  FSEL R167, R47, -INF , !P4 ;  /* 0xff8000002fa77808 */ /* 0x000fe40006000000 */
[----:B------:R-:W-:Y:S02]  /*23b70*/  ISETP.GE.AND P1, PT, R26, R237, PT ;  /* 0x000000ed1a00720c */ /* 0x000fe40003f26270 */
[----:B------:R-:W-:Y:S02]  /*23b80*/  FSEL R169, R6, -INF , !P5 ;  /* 0xff80000006a97808 */ /* 0x000fe40006800000 */
[----:B------:R-:W-:Y:S02]  /*23b90*/  FMNMX3.FTZ R8, R10, R185, R183, !PT ;  /* 0x000000b90a087276 */ /* 0x000fe400078100b7 */
[----:B------:R-:W-:Y:S02]  /*23ba0*/  ISETP.GE.AND P6, PT, R24, R239, PT ;  /* 0x000000ef1800720c */ /* 0x000fe40003fc6270 */
[----:B------:R-:W-:Y:S02]  /*23bb0*/  FMNMX3.FTZ R12, R12, R177, R175, !PT ;  /* 0x000000b10c0c7276 */ /* 0x000fe400078100af */
[-C--:B------:R-:W-:Y:S02]  /*23bc0*/  ISETP.GE.AND P0, PT, R30, R237.reuse, PT ;  /* 0x000000ed1e00720c */ /* 0x080fe40003f06270 */
[----:B------:R-:W-:Y:S02]  /*23bd0*/  ISETP.GE.AND P5, PT, R28, R237, PT ;  /* 0x000000ed1c00720c */ /* 0x000fe40003fa6270 */
[----:B------:R-:W-:Y:S02]  /*23be0*/  FSEL R163, R163, -INF , !P1 ;  /* 0xff800000a3a37808 */ /* 0x000fe40004800000 */
[----:B------:R-:W-:Y:S02]  /*23bf0*/  FMNMX3.FTZ R8, R8, R169, R167, !PT ;  /* 0x000000a908087276 */ /* 0x000fe400078100a7 */
[----:B------:R-:W-:Y:S02]  /*23c00*/  FMNMX3.FTZ R12, R12, R173, R171, !PT ;  /* 0x000000ad0c0c7276 */ /* 0x000fe400078100ab */
[-C--:B------:R-:W-:Y:S02]  /*23c10*/  ISETP.GE.AND P1, PT, R24, R237.reuse, PT ;  /* 0x000000ed1800720c */ /* 0x080fe40003f26270 */
[----:B------:R-:W-:Y:S02]  /*23c20*/  FSEL R3, R3, -INF , P6 ;  /* 0xff80000003037808 */ /* 0x000fe40003000000 */
[----:B------:R-:W-:Y:S02]  /*23c30*/  ISETP.GE.AND P4, PT, R31, R237, PT ;  /* 0x000000ed1f00720c */ /* 0x000fe40003f86270 */
[----:B------:R-:W-:Y:S02]  /*23c40*/  FMNMX3.FTZ R8, R8, R165, R163, !PT ;  /* 0x000000a508087276 */ /* 0x000fe400078100a3 */
[----:B------:R-:W-:Y:S02]  /*23c50*/  FSEL R155, R155, -INF , !P0 ;  /* 0xff8000009b9b7808 */ /* 0x000fe40004000000 */
[----:B------:R-:W-:Y:S02]  /*23c60*/  FSEL R152, R152, -INF , !P5 ;  /* 0xff80000098987808 */ /* 0x000fe40006800000 */
[----:B------:R-:W-:Y:S02]  /*23c70*/  FMNMX3.FTZ R12, R12, R161, R159, !PT ;  /* 0x000000a10c0c7276 */ /* 0x000fe4000781009f */
[----:B------:R-:W-:Y:S02]  /*23c80*/  FSEL R137, R3, -INF , !P1 ;  /* 0xff80000003897808 */ /* 0x000fe40004800000 */
[----:B------:R-:W-:Y:S02]  /*23c90*/  FMNMX3.FTZ R3, R8, R155, R152, !PT ;  /* 0x0000009b08037276 */ /* 0x000fe40007810098 */
[----:B------:R-:W-:Y:S02]  /*23ca0*/  FSEL R136, R136, -INF , !P4 ;  /* 0xff80000088887808 */ /* 0x000fe40006000000 */
        /* <DEDUP_REMOVED lines=64> */
[--C-:B------:R-:W-:Y:S03]  /*240b0*/  FFMA.FTZ R174, R249, R135, -R154.reuse ;  /* 0x00000087f9ae7223 */ /* 0x100fe6000001089a */
        /* <DEDUP_REMOVED lines=38> */
[-C--:B------:R-:W-:Y:S01]  /*24320*/  FFMA.FTZ R207, R207, R135.reuse, -R154 ;  /* 0x00000087cfcf7223 */ /* 0x080fe2000001089a */
[----:B------:R-:W-:Y:S03]  /*24330*/  LDSM.16.MT88.4 R100, [R212+0x3800] ;  /* 0x00380000d464783b */ /* 0x000fe60000004200 */
[----:B------:R-:W-:Y:S01]  /*24340*/  MUFU.EX2 R146, R146 ;  /* 0x0000009200927308 */ /* 0x000fe20000000800 */
[-CC-:B------:R-:W-:Y:S01]  /*24350*/  FFMA.FTZ R195, R195, R135.reuse, -R158.reuse ;  /* 0x00000087c3c37223 */ /* 0x180fe2000001089e */
[-C--:B------:R-:W-:Y:S01]  /*24360*/  FFMA.FTZ R191, R191, R135.reuse, -R158 ;  /* 0x00000087bfbf7223 */ /* 0x080fe2000001089e */
        /* <DEDUP_REMOVED lines=406> */
.L_x_2865:
        /* <DEDUP_REMOVED lines=14> */
.L_x_2888:
        /* <DEDUP_REMOVED lines=191> */
.L_x_2875:
[----:B------:R-:W-:Y:S05]  /*269a0*/  BSYNC.RECONVERGENT B0 ;  /* 0x0000000000007941 */ /* 0x000fea0003800200 */
.L_x_2874:
        /* <DEDUP_REMOVED lines=49> */
.L_x_2877:
[----:B------:R-:W-:Y:S05]  /*26cc0*/  BSYNC.RECONVERGENT B0 ;  /* 0x0000000000007941 */ /* 0x000fea0003800200 */
.L_x_2876:
        /* <DEDUP_REMOVED lines=42> */
.L_x_2879:
[----:B------:R-:W-:Y:S05]  /*26f70*/  BSYNC.RECONVERGENT B0 ;  /* 0x0000000000007941 */ /* 0x000fea0003800200 */
.L_x_2878:
        /* <DEDUP_REMOVED lines=20> */
.L_x_2881:
[----:B------:R-:W-:Y:S05]  /*270c0*/  BSYNC.RECONVERGENT B0 ;  /* 0x0000000000007941 */ /* 0x000fea0003800200 */
.L_x_2880:
        /* <DEDUP_REMOVED lines=20> */
.L_x_2883:
[----:B------:R-:W-:Y:S05]  /*27210*/  BSYNC.RECONVERGENT B0 ;  /* 0x0000000000007941 */ /* 0x000fea0003800200 */
.L_x_2882:
[----:B------:R-:W-:-:S04]  /*27220*/  MOV R225, 0x0 ;  /* 0x0000000000e17802 */ /* 0x000fc80000000f00 */
[----:B-12345:R-:W-:Y:S05]  /*27230*/  @P1 RET.REL.NODEC R224 `(_ZN5flash24flash_fwd_splitkv_kernelI23Flash_fwd_kernel_traitsILi128ELi64ELi128ELi4ELb0ELb0EN7cutlass6half_tE19Flash_kernel_traitsILi128ELi64ELi128ELi4ES3_EELb0ELb1ELb0ELb0ELb0ELb1ELb0ELb1EEEvNS_16Flash_fwd_paramsE) ;  /* 0xfffffd8ce0701950 */ /* 0x03efea0003c3ffff */
        /* <DEDUP_REMOVED lines=16> */
[----:B-1----:R-:W-:Y:S05]  /*27340*/  @P0 RET.REL.NODEC R224 `(_ZN5flash24flash_fwd_splitkv_kernelI23Flash_fwd_kernel_traitsILi128ELi64ELi128ELi4ELb0ELb0EN7cutlass6half_tE19Flash_kernel_traitsILi128ELi64ELi128ELi4ES3_EELb0ELb1ELb0ELb0ELb0ELb1ELb0ELb1EEEvNS_16Flash_fwd_paramsE) ;  /* 0xfffffd8ce02c0950 */ /* 0x002fea0003c3ffff */
[----:B------:R-:W-:Y:S01]  /*27350*/  R2UR UR4, R10 ;  /* 0x000000000a0472ca */ /* 0x000fe200000e0000 */
[----:B------:R-:W-:Y:S01]  /*27360*/  IMAD.MOV.U32 R225, RZ, RZ, 0x0 ;  /* 0x00000000ffe17424 */ /* 0x000fe200078e00ff */
[----:B------:R-:W-:-:S13]  /*27370*/  R2UR UR5, R11 ;  /* 0x000000000b0572ca */ /* 0x000fda00000e0000 */
[----:B------:R1:W-:Y:S02]  /*27380*/  ST.E.128 desc[UR4][R2.64+0x80], R4 ;  /* 0x0000800402007985 */ /* 0x0003e4000c101d04 */
[----:B-1----:R-:W-:Y:S05]  /*27390*/  RET.REL.NODEC R224 `(_ZN5flash24flash_fwd_splitkv_kernelI23Flash_fwd_kernel_traitsILi128ELi64ELi128ELi4ELb0ELb0EN7cutlass6half_tE19Flash_kernel_traitsILi128ELi64ELi128ELi4ES3_EELb0ELb1ELb0ELb0ELb0ELb1ELb0ELb1EEEvNS_16Flash_fwd_paramsE) ;  /* 0xfffffd8ce0187950 */ /* 0x002fea0003c3ffff */
.L_x_2873:
[----:B------:R-:W-:Y:S01]  /*273a0*/  MOV R5, 0x2 ;  /* 0x0000000200057802 */ /* 0x000fe20000000f00 */
[----:B------:R-:W-:Y:S01]  /*273b0*/  IMAD.MOV.U32 R0, RZ, RZ, 0x1f ;  /* 0x0000001fff007424 */ /* 0x000fe200078e00ff */
[----:B------:R-:W-:-:S07]  /*273c0*/  MOV R2, 0xffffffff ;  /* 0xffffffff00027802 */ /* 0x000fce0000000f00 */
[----:B-1---5:R-:W-:Y:S05]  /*273d0*/  WARPSYNC.COLLECTIVE R2, `(.L_x_2884) ;  /* 0x0000000002087348 */ /* 0x022fea0003c00000 */
[----:B------:R2:W3:Y:S02]  /*273e0*/  SHFL.BFLY P0, R12, R247, R5, R0 ;  /* 0x0c000005f70c7389 */ /* 0x0004e40000000000 */
[----:B-123-5:R-:W-:Y:S05]  /*273f0*/  ENDCOLLECTIVE ;  /* 0x000000000000791b */ /* 0x02efea0003800000 */
.L_x_2884:
[----:B------:R-:W-:Y:S02]  /*27400*/  IMAD.MOV.U32 R8, RZ, RZ, R12 ;  /* 0x000000ffff087224 */ /* 0x000fe400078e000c */
[----:B------:R-:W-:Y:S02]  /*27410*/  IMAD.MOV.U32 R5, RZ, RZ, 0x1 ;  /* 0x00000001ff057424 */ /* 0x000fe400078e00ff */
[----:B------:R-:W-:-:S05]  /*27420*/  FADD.FTZ R8, R8, R247 ;  /* 0x000000f708087221 */ /* 0x000fca0000010000 */
[----:B------:R-:W-:-:S07]  /*27430*/  MOV R247, R8 ;  /* 0x0000000800f77202 */ /* 0x000fce0000000f00 */
[----:B------:R-:W-:Y:S05]  /*27440*/  WARPSYNC.COLLECTIVE R2, `(.L_x_2885) ;  /* 0x0000000002087348 */ /* 0x000fea0003c00000 */
[----:B------:R1:W2:Y:S02]  /*27450*/  SHFL.BFLY P0, R12, R247, R5, R0 ;  /* 0x0c000005f70c7389 */ /* 0x0002a40000000000 */
[----:B-12---:R-:W-:Y:S05]  /*27460*/  ENDCOLLECTIVE ;  /* 0x000000000000791b */ /* 0x006fea0003800000 */
.L_x_2885:
[----:B------:R-:W-:Y:S01]  /*27470*/  MOV R247, R245 ;  /* 0x000000f500f77202 */ /* 0x000fe20000000f00 */
[----:B------:R-:W-:Y:S01]  /*27480*/  IMAD.MOV.U32 R5, RZ, RZ, 0x2 ;  /* 0x00000002ff057424 */ /* 0x000fe200078e00ff */
[----:B------:R-:W-:-:S07]  /*27490*/  MOV R7, R12 ;  /* 0x0000000c00077202 */ /* 0x000fce0000000f00 */
[----:B------:R-:W-:Y:S05]  /*274a0*/  WARPSYNC.COLLECTIVE R2, `(.L_x_2886) ;  /* 0x0000000002087348 */ /* 0x000fea0003c00000 */
[----:B------:R1:W2:Y:S02]  /*274b0*/  SHFL.BFLY P0, R12, R247, R5, R0 ;  /* 0x0c000005f70c7389 */ /* 0x0002a40000000000 */
[----:B-12---:R-:W-:Y:S05]  /*274c0*/  ENDCOLLECTIVE ;  /* 0x000000000000791b */ /* 0x006fea0003800000 */
.L_x_2886:
[----:B------:R-:W-:Y:S01]  /*274d0*/  FADD.FTZ R7, R8, R7 ;  /* 0x0000000708077221 */ /* 0x000fe20000010000 */
[----:B------:R-:W-:Y:S01]  /*274e0*/  FADD.FTZ R9, R12, R245 ;  /* 0x000000f50c097221 */ /* 0x000fe20000010000 */
[----:B------:R-:W-:-:S04]  /*274f0*/  MOV R5, 0x1 ;  /* 0x0000000100057802 */ /* 0x000fc80000000f00 */
[----:B------:R-:W-:-:S07]  /*27500*/  MOV R247, R9 ;  /* 0x0000000900f77202 */ /* 0x000fce0000000f00 */
[----:B------:R-:W-:Y:S05]  /*27510*/  WARPSYNC.COLLECTIVE R2, `(.L_x_2887) ;  /* 0x0000000002087348 */ /* 0x000fea0003c00000 */
[----:B------:R1:W2:Y:S02]  /*27520*/  SHFL.BFLY P0, R12, R247, R5, R0 ;  /* 0x0c000005f70c7389 */ /* 0x0002a40000000000 */
[----:B-12---:R-:W-:Y:S05]  /*27530*/  ENDCOLLECTIVE ;  /* 0x000000000000791b */ /* 0x006fea0003800000 */
.L_x_2887:
[----:B------:R-:W-:Y:S05]  /*27540*/  BRA `(.L_x_2888) ;  /* 0xffffffe800187947 */ /* 0x000fea000383ffff */
.L_x_2889:
        /* <DEDUP_REMOVED lines=11> */
.L_x_14909:


//--------------------- .text._ZN5flash24flash_fwd_splitkv_kernelI23Flash_fwd_kernel_traitsILi128ELi64ELi128ELi4ELb0ELb0EN7cutlass6half_tE19Flash_kernel_traitsILi128ELi64ELi128ELi4ES3_EELb0ELb1ELb0ELb0ELb0ELb0ELb1ELb0EEEvNS_16Flash_fwd_paramsE --------------------------
	.section	.text._ZN5flash24flash_fwd_splitkv_kernelI23Flash_fwd_kernel_traitsILi128ELi64ELi128ELi4ELb0ELb0EN7cutlass6half_tE19Flash_kernel_traitsILi128ELi64ELi128ELi4ES3_EELb0ELb1ELb0ELb0ELb0ELb0ELb1ELb0EEEvNS_16Flash_fwd_paramsE,"ax",@progbits
	.align	128
        .global         _ZN5flash24flash_fwd_splitkv_kernelI23Flash_fwd_kernel_traitsILi128ELi64ELi128ELi4ELb0ELb0EN7cutlass6half_tE19Flash_kernel_traitsILi128ELi64ELi128ELi4ES3_EELb0ELb1ELb0ELb0ELb0ELb0ELb1ELb0EEEvNS_16Flash_fwd_paramsE
        .type           _ZN5flash24flash_fwd_splitkv_kernelI23Flash_fwd_kernel_traitsILi128ELi64ELi128ELi4ELb0ELb0EN7cutlass6half_tE19Flash_kernel_traitsILi128ELi64ELi128ELi4ES3_EELb0ELb1ELb0ELb0ELb0ELb0ELb1ELb0EEEvNS_16Flash_fwd_paramsE,@function
        .size           _ZN5flash24flash_fwd_splitkv_kernelI23Flash_fwd_kernel_traitsILi128ELi64ELi128ELi4ELb0ELb0EN7cutlass6half_tE19Flash_kernel_traitsILi128ELi64ELi128ELi4ES3_EELb0ELb1ELb0ELb0ELb0ELb0ELb1ELb0EEEvNS_16Flash_fwd_paramsE,(.L_x_14910 - _ZN5flash24flash_fwd_splitkv_kernelI23Flash_fwd_kernel_traitsILi128ELi64ELi128ELi4ELb0ELb0EN7cutlass6half_tE19Flash_kernel_traitsILi128ELi64ELi128ELi4ES3_EELb0ELb1ELb0ELb0ELb0ELb0ELb1ELb0EEEvNS_16Flash_fwd_paramsE)
        .other          _ZN5flash24flash_fwd_splitkv_kernelI23Flash_fwd_kernel_traitsILi128ELi64ELi128ELi4ELb0ELb0EN7cutlass6half_tE19Flash_kernel_traitsILi128ELi64ELi128ELi4ES3_EELb0ELb1ELb0ELb0ELb0ELb0ELb1ELb0EEEvNS_16Flash_fwd_paramsE,@"STO_CUDA_ENTRY STV_DEFAULT"
_ZN5flash24flash_fwd_splitkv_kernelI23Flash_fwd_kernel_traitsILi128ELi64ELi128ELi4ELb0ELb0EN7cutlass6half_tE19Flash_kernel_traitsILi128ELi64ELi128ELi4ES3_EELb0ELb1ELb0ELb0ELb0ELb0ELb1ELb0EEEvNS_16Flash_fwd_paramsE:
.text._ZN5flash24flash_fwd_splitkv_kernelI23Flash_fwd_kernel_traitsILi128ELi64ELi128ELi4ELb0ELb0EN7cutlass6half_tE19Flash_kernel_traitsILi128ELi64ELi128ELi4ES3_EELb0ELb1ELb0ELb0ELb0ELb0ELb1ELb0EEEvNS_16Flash_fwd_paramsE:
        /* <DEDUP_REMOVED lines=29> */
[----:B-1----:R-:W-:Y:S05]  /*01d0*/  CALL.REL.NOINC `($_ZN5flash24flash_fwd_splitkv_kernelI23Flash_fwd_kernel_traitsILi128ELi64ELi128ELi4ELb0ELb0EN7cutlass6half_tE19Flash_kernel_traitsILi128ELi64ELi128ELi4ES3_EELb0ELb1ELb0ELb0ELb0ELb0ELb1ELb0EEEvNS_16Flash_fwd_paramsE$_ZN5flash30compute_attn_1rowblock_splitkvI23Flash_fwd_kernel_traitsILi128ELi64ELi128ELi4ELb0ELb0EN7cutlass6half_tE19Flash_kernel_traitsILi128ELi64ELi128ELi4ES3_EELb0ELb1ELb0ELb0ELb0ELb0ELb1ELb0ENS_16Flash_fwd_paramsEEEvRKT8_iiiii) ;  /* 0x0000000000087944 */ /* 0x002fea0003c00000 */
[----:B------:R-:W-:Y:S05]  /*01e0*/  BSYNC.RECONVERGENT B3 ;  /* 0x0000000000037941 */ /* 0x000fea0003800200 */
.L_x_2890:
[----:B------:R-:W-:Y:S05]  /*01f0*/  EXIT ;  /* 0x000000000000794d */ /* 0x000fea0003800000 */
        .type           $_ZN5flash24flash_fwd_splitkv_kernelI23Flash_fwd_kernel_traitsILi128ELi64ELi128ELi4ELb0ELb0EN7cutlass6half_tE19Flash_kernel_traitsILi128ELi64ELi128ELi4ES3_EELb0ELb1ELb0ELb0ELb0ELb0ELb1ELb0EEEvNS_16Flash_fwd_paramsE$_ZN5flash30compute_attn_1rowblock_splitkvI23Flash_fwd_kernel_traitsILi128ELi64ELi128ELi4ELb0ELb0EN7cutlass6half_tE19Flash_kernel_traitsILi128ELi64ELi128ELi4ES3_EELb0ELb1ELb0ELb0ELb0ELb0ELb1ELb0ENS_16Flash_fwd_paramsEEEvRKT8_iiiii,@function
        .size           $_ZN5flash24flash_fwd_splitkv_kernelI23Flash_fwd_kernel_traitsILi128ELi64ELi128ELi4ELb0ELb0EN7cutlass6half_tE19Flash_kernel_traitsILi128ELi64ELi128ELi4ES3_EELb0ELb1ELb0ELb0ELb0ELb0ELb1ELb0EEEvNS_16Flash_fwd_paramsE$_ZN5flash30compute_attn_1rowblock_splitkvI23Flash_fwd_kernel_traitsILi128ELi64ELi128ELi4ELb0ELb0EN7cutlass6half_tE19Flash_kernel_traitsILi128ELi64ELi128ELi4ES3_EELb0ELb1ELb0ELb0ELb0ELb0ELb1ELb0ENS_16Flash_fwd_paramsEEEvRKT8_iiiii,(.L_x_14910 - $_ZN5flash24flash_fwd_splitkv_kernelI23Flash_fwd_kernel_traitsILi128ELi64ELi128ELi4ELb0ELb0EN7cutlass6half_tE19Flash_kernel_traitsILi128ELi64ELi128ELi4ES3_EELb0ELb1ELb0ELb0ELb0ELb0ELb1ELb0EEEvNS_16Flash_fwd_paramsE$_ZN5flash30compute_attn_1rowblock_splitkvI23Flash_fwd_kernel_traitsILi128ELi64ELi128ELi4ELb0ELb0EN7cutlass6half_tE19Flash_kernel_traitsILi128ELi64ELi128ELi4ES3_EELb0ELb1ELb0ELb0ELb0ELb0ELb1ELb0ENS_16Flash_fwd_paramsEEEvRKT8_iiiii)
$_ZN5flash24flash_fwd_splitkv_kernelI23Flash_fwd_kernel_traitsILi128ELi64ELi128ELi4ELb0ELb0EN7cutlass6half_tE19Flash_kernel_traitsILi128ELi64ELi128ELi4ES3_EELb0ELb1ELb0ELb0ELb0ELb0ELb1ELb0EEEvNS_16Flash_fwd_paramsE$_ZN5flash30compute_attn_1rowblock_splitkvI23Flash_fwd_kernel_traitsILi128ELi64ELi128ELi4ELb0ELb0EN7cutlass6half_tE19Flash_kernel_traitsILi128ELi64ELi128ELi4ES3_EELb0ELb1ELb0ELb0ELb0ELb0ELb1ELb0ENS_16Flash_fwd_paramsEEEvRKT8_iiiii:
        /* <DEDUP_REMOVED lines=38> */
.L_x_2892:
[----:B------:R-:W-:Y:S05]  /*0460*/  BSYNC.RECONVERGENT B0 ;  /* 0x0000000000007941 */ /* 0x000fea0003800200 */
.L_x_2891:
[----:B------:R-:W-:Y:S04]  /*0470*/  BSSY.RECONVERGENT B0, `(.L_x_2893) ;  /* 0x0000007000007945 */ /* 0x000fe80003800200 */
[----:B------:R-:W-:Y:S05]  /*0480*/  @!P3 BRA `(.L_x_2894) ;  /* 0x000000000014b947 */ /* 0x000fea0003800000 */
[----:B------:R-:W3:Y:S02]  /*0490*/  LD.E.U8 R5, desc[UR4][R2.64+0x1b2] ;  /* 0x0001b20402057980 */ /* 0x000ee4000c101100 */
[----:B---3--:R-:W-:-:S13]  /*04a0*/  ISETP.NE.AND P1, PT, R5, RZ, PT ;  /* 0x000000ff0500720c */ /* 0x008fda0003f25270 */
[----:B------:R-:W3:Y:S02]  /*04b0*/  @P1 LD.E R8, desc[UR4][R16.64+0x4] ;  /* 0x0000040410081980 */ /* 0x000ee4000c101900 */
[----:B---3-5:R-:W-:-:S06]  /*04c0*/  @P1 IADD3 R39, PT, PT, R8, -R15, RZ ;  /* 0x8000000f08271210 */ /* 0x028fcc0007ffe0ff */
[----:B------:R3:W5:Y:S02]  /*04d0*/  @!P1 LD.E R39, desc[UR4][R16.64] ;  /* 0x0000000410279980 */ /* 0x000764000c101900 */
.L_x_2894:
[----:B------:R-:W-:Y:S05]  /*04e0*/  BSYNC.RECONVERGENT B0 ;  /* 0x0000000000007941 */ /* 0x000fea0003800200 */
.L_x_2893:
[----:B------:R-:W-:Y:S01]  /*04f0*/  BSSY.RECONVERGENT B1, `(.L_x_2895) ;  /* 0x0000011000017945 */ /* 0x000fe20003800200 */
[----:B-----5:R-:W-:-:S03]  /*0500*/  @P4 IADD3 R38, PT, PT, R6, -R9, RZ ;  /* 0x8000000906264210 */ /* 0x020fc60007ffe0ff */
[----:B------:R-:W-:Y:S05]  /*0510*/  @!P0 BRA `(.L_x_2896) ;  /* 0x0000000000148947 */ /* 0x000fea0003800000 */
[----:B------:R-:W-:-:S05]  /*0520*/  IADD3 R6, P0, PT, R12, R4, RZ ;  /* 0x000000040c067210 */ /* 0x000fca0007f1e0ff */
[----:B------:R-:W-:-:S05]  /*0530*/  IMAD.X R7, R13, 0x1, R0, P0 ;  /* 0x000000010d077824 */ /* 0x000fca00000e0600 */
[----:B------:R-:W4:Y:S02]  /*0540*/  LD.E R39, desc[UR4][R6.64] ;  /* 0x0000000406277980 */ /* 0x000f24000c101900 */
[----:B----4-:R-:W-:Y:S01]  /*0550*/  IADD3 R39, PT, PT, R39, -R14, RZ ;  /* 0x8000000e27277210 */ /* 0x010fe20007ffe0ff */
[----:B------:R-:W-:Y:S05]  /*0560*/  BRA `(.L_x_2897) ;  /* 0x0000000000247947 */ /* 0x000fea0003800000 */
.L_x_2896:
[----:B------:R-:W4:Y:S01]  /*0570*/  LD.E.64 R6, desc[UR4][R2.64+0x108] ;  /* 0x0001080402067980 */ /* 0x000f22000c101b00 */
[----:B------:R-:W-:Y:S01]  /*0580*/  BSSY.RECONVERGENT B0, `(.L_x_2898) ;  /* 0x0000006000007945 */ /* 0x000fe20003800200 */
[----:B------:R-:W-:Y:S01]  /*0590*/  IMAD.MOV.U32 R5, RZ, RZ, RZ ;  /* 0x000000ffff057224 */ /* 0x000fe200078e00ff */
[----:B----4-:R-:W-:-:S04]  /*05a0*/  ISETP.NE.U32.AND P0, PT, R6, RZ, PT ;  /* 0x000000ff0600720c */ /* 0x010fc80003f05070 */
[----:B------:R-:W-:-:S13]  /*05b0*/  ISETP.NE.AND.EX P0, PT, R7, RZ, PT, P0 ;  /* 0x000000ff0700720c */ /* 0x000fda0003f05300 */
[----:B------:R-:W-:Y:S05]  /*05c0*/  @!P0 BRA `(.L_x_2899) ;  /* 0x0000000000048947 */ /* 0x000fea0003800000 */
[----:B------:R4:W5:Y:S02]  /*05d0*/  LD.E R5, desc[UR4][R2.64+0xbc] ;  /* 0x0000bc0402057980 */ /* 0x000964000c101900 */
.L_x_2899:
[----:B------:R-:W-:Y:S05]  /*05e0*/  BSYNC.RECONVERGENT B0 ;  /* 0x0000000000007941 */ /* 0x000fea0003800200 */
.L_x_2898:
[----:B-----5:R-:W-:Y:S02]  /*05f0*/  IADD3 R39, PT, PT, R5, R39, -R14 ;  /* 0x0000002705277210 */ /* 0x020fe40007ffe80e */
.L_x_2897:
[----:B------:R-:W-:Y:S05]  /*0600*/  BSYNC.RECONVERGENT B1 ;  /* 0x0000000000017941 */ /* 0x000fea0003800200 */
.L_x_2895:
[----:B------:R-:W-:Y:S01]  /*0610*/  IMAD.SHL.U32 R5, R219, 0x40, RZ ;  /* 0x00000040db057824 */ /* 0x000fe200078e00ff */
[----:B------:R-:W-:Y:S01]  /*0620*/  MOV R6, R218 ;  /* 0x000000da00067202 */ /* 0x000fe20000000f00 */
[----:B------:R-:W-:-:S03]  /*0630*/  IMAD.MOV.U32 R7, RZ, RZ, 0x0 ;  /* 0x00000000ff077424 */ /* 0x000fc600078e00ff */
[----:B------:R-:W-:-:S13]  /*0640*/  ISETP.GT.AND P0, PT, R38, R5, PT ;  /* 0x000000052600720c */ /* 0x000fda0003f04270 */
[----:B-1234-:R-:W-:Y:S05]  /*0650*/  @!P0 RET.REL.NODEC R6 `(_ZN5flash24flash_fwd_splitkv_kernelI23Flash_fwd_kernel_traitsILi128ELi64ELi128ELi4ELb0ELb0EN7cutlass6half_tE19Flash_kernel_traitsILi128ELi64ELi128ELi4ES3_EELb0ELb1ELb0ELb0ELb0ELb0ELb1ELb0EEEvNS_16Flash_fwd_paramsE) ;  /* 0xfffffff806688950 */ /* 0x01efea0003c3ffff */
[----:B------:R-:W2:Y:S04]  /*0660*/  LD.E R6, desc[UR4][R2.64+0xb8] ;  /* 0x0000b80402067980 */ /* 0x000ea8000c101900 */
[----:B------:R-:W3:Y:S04]  /*0670*/  LD.E R11, desc[UR4][R2.64+0x188] ;  /* 0x00018804020b7980 */ /* 0x000ee8000c101900 */
[----:B------:R-:W4:Y:S01]  /*0680*/  LD.E R13, desc[UR4][R2.64+0x184] ;  /* 0x00018404020d7980 */ /* 0x000f22000c101900 */
        /* <DEDUP_REMOVED lines=8> */
[----:B------:R-:W-:Y:S01]  /*0710*/  IMAD.HI.U32 R12, R19, R12, R18 ;  /* 0x0000000c130c7227 */ /* 0x000fe200078e0012 */
[----:B------:R-:W1:Y:S03]  /*0720*/  S2R R197, SR_TID.X ;  /* 0x0000000000c57919 */ /* 0x000e660000002100 */
[----:B--2---:R-:W-:-:S05]  /*0730*/  VIADD R6, R6, 0x7f ;  /* 0x0000007f06067836 */ /* 0x004fca0000000000 */
[----:B------:R-:W-:-:S04]  /*0740*/  SHF.R.S32.HI R17, RZ, 0x1f, R6 ;  /* 0x0000001fff117819 */ /* 0x000fc80000011406 */
[----:B------:R-:W-:-:S04]  /*0750*/  LEA.HI R17, R17, R6, RZ, 0x7 ;  /* 0x0000000611117211 */ /* 0x000fc800078f38ff */
[----:B------:R-:W-:-:S05]  /*0760*/  LEA.HI.SX32 R17, R17, R10, 0x19 ;  /* 0x0000000a11117211 */ /* 0x000fca00078fcaff */
[----:B------:R-:W-:Y:S01]  /*0770*/  VIADD R17, R17, 0xffffffff ;  /* 0xffffffff11117836 */ /* 0x000fe20000000000 */
[----:B------:R-:W-:-:S04]  /*0780*/  IABS R6, R10 ;  /* 0x0000000a00067213 */ /* 0x000fc80000000000 */
[----:B------:R-:W-:Y:S01]  /*0790*/  IABS R7, R17 ;  /* 0x0000001100077213 */ /* 0x000fe20000000000 */
[----:B------:R-:W-:-:S04]  /*07a0*/  IMAD.MOV R6, RZ, RZ, -R6 ;  /* 0x000000ffff067224 */ /* 0x000fc800078e0a06 */
[----:B------:R-:W-:-:S04]  /*07b0*/  IMAD.HI.U32 R12, R12, R7, RZ ;  /* 0x000000070c0c7227 */ /* 0x000fc800078e00ff */
[----:B------:R-:W-:-:S05]  /*07c0*/  IMAD R7, R12, R6, R7 ;  /* 0x000000060c077224 */ /* 0x000fca00078e0207 */
[----:B------:R-:W-:-:S13]  /*07d0*/  ISETP.GT.U32.AND P1, PT, R8, R7, PT ;  /* 0x000000070800720c */ /* 0x000fda0003f24070 */
[----:B------:R-:W-:-:S05]  /*07e0*/  @!P1 IMAD.IADD R7, R7, 0x1, -R8 ;  /* 0x0000000107079824 */ /* 0x000fca00078e0a08 */
[----:B------:R-:W-:Y:S01]  /*07f0*/  ISETP.GE.U32.AND P2, PT, R7, R8, PT ;  /* 0x000000080700720c */ /* 0x000fe20003f46070 */
[----:B------:R-:W-:Y:S01]  /*0800*/  @!P1 VIADD R12, R12, 0x1 ;  /* 0x000000010c0c9836 */ /* 0x000fe20000000000 */
[----:B------:R-:W-:Y:S01]  /*0810*/  LOP3.LUT R17, R17, R10, RZ, 0x3c, !PT ;  /* 0x0000000a11117212 */ /* 0x000fe200078e3cff */
[----:B------:R-:W-:Y:S01]  /*0820*/  IMAD R8, R219, 0x40, -R38 ;  /* 0x00000040db087824 */ /* 0x000fe200078e0a26 */
[----:B------:R-:W-:Y:S02]  /*0830*/  ISETP.NE.AND P1, PT, R10, RZ, PT ;  /* 0x000000ff0a00720c */ /* 0x000fe40003f25270 */
[----:B------:R-:W-:-:S07]  /*0840*/  ISETP.GE.AND P0, PT, R17, RZ, PT ;  /* 0x000000ff1100720c */ /* 0x000fce0003f06270 */
[----:B------:R-:W-:-:S04]  /*0850*/  @P2 VIADD R12, R12, 0x1 ;  /* 0x000000010c0c2836 */ /* 0x000fc80000000000 */
[----:B------:R-:W-:Y:S02]  /*0860*/  IMAD.MOV.U32 R6, RZ, RZ, R12 ;  /* 0x000000ffff067224 */ /* 0x000fe400078e000c */
[----:B------:R-:W-:Y:S02]  /*0870*/  VIADD R12, R39, 0x7f ;  /* 0x0000007f270c7836 */ /* 0x000fe40000000000 */
[----:B----4-:R-:W-:-:S03]  /*0880*/  IMAD.IADD R16, R13, 0x1, R38 ;  /* 0x000000010d107824 */ /* 0x010fc600078e0226 */
[----:B---3--:R-:W-:Y:S01]  /*0890*/  IADD3 R8, PT, PT, R11, R8, R12 ;  /* 0x000000080b087210 */ /* 0x008fe20007ffe00c */
[----:B------:R-:W-:Y:S01]  /*08a0*/  @!P0 IMAD.MOV R6, RZ, RZ, -R6 ;  /* 0x000000ffff068224 */ /* 0x000fe200078e0a06 */
[----:B------:R-:W-:Y:S02]  /*08b0*/  SHF.R.S32.HI R11, RZ, 0x1f, R12 ;  /* 0x0000001fff0b7819 */ /* 0x000fe4000001140c */
[----:B------:R-:W-:Y:S01]  /*08c0*/  IADD3 R13, PT, PT, -R16, R5, R39 ;  /* 0x00000005100d7210 */ /* 0x000fe20007ffe127 */
[----:B------:R-:W-:Y:S01]  /*08d0*/  VIADD R8, R8, 0x40 ;  /* 0x0000004008087836 */ /* 0x000fe20000000000 */
[----:B------:R-:W-:Y:S02]  /*08e0*/  @!P1 LOP3.LUT R6, RZ, R10, RZ, 0x33, !PT ;  /* 0x0000000aff069212 */ /* 0x000fe400078e33ff */
[----:B------:R-:W-:Y:S02]  /*08f0*/  LEA.HI R11, R11, R12, RZ, 0x7 ;  /* 0x0000000c0b0b7211 */ /* 0x000fe400078f38ff */
[----:B------:R-:W-:-:S02]  /*0900*/  SHF.R.S32.HI R10, RZ, 0x1f, R13 ;  /* 0x0000001fff0a7819 */ /* 0x000fc4000001140d */
[----:B------:R-:W-:Y:S01]  /*0910*/  SHF.R.S32.HI R7, RZ, 0x1f, R8 ;  /* 0x0000001fff077819 */ /* 0x000fe20000011408 */
[----:B------:R-:W-:Y:S01]  /*0920*/  IMAD R213, R6, UR8, RZ ;  /* 0x0000000806d57c24 */ /* 0x000fe2000f8e02ff */
[----:B------:R-:W-:Y:S02]  /*0930*/  SHF.R.S32.HI R11, RZ, 0x7, R11 ;  /* 0x00000007ff0b7819 */ /* 0x000fe4000001140b */
[----:B------:R-:W-:Y:S02]  /*0940*/  LEA.HI R10, R10, R13, RZ, 0x7 ;  /* 0x0000000d0a0a7211 */ /* 0x000fe400078f38ff */
[----:B------:R-:W-:Y:S02]  /*0950*/  LEA.HI R7, R7, R8, RZ, 0x7 ;  /* 0x0000000807077211 */ /* 0x000fe400078f38ff */
[----:B------:R-:W-:Y:S02]  /*0960*/  VIADDMNMX R11, R213, R6, R11, PT ;  /* 0x00000006d50b7246 */ /* 0x000fe4000380010b */
[----:B------:R-:W-:-:S02]  /*0970*/  SHF.R.S32.HI R10, RZ, 0x7, R10 ;  /* 0x00000007ff0a7819 */ /* 0x000fc4000001140a */
[----:B------:R-:W-:Y:S02]  /*0980*/  SHF.R.S32.HI R132, RZ, 0x7, R7 ;  /* 0x00000007ff847819 */ /* 0x000fe40000011407 */
[----:B------:R-:W-:Y:S02]  /*0990*/  VIMNMX R213, PT, PT, R213, R10, !PT ;  /* 0x0000000ad5d57248 */ /* 0x000fe40007fe0100 */
[----:B------:R-:W-:-:S04]  /*09a0*/  VIMNMX R132, PT, PT, R11, R132, PT ;  /* 0x000000840b847248 */ /* 0x000fc80003fe0100 */
[----:B------:R-:W-:-:S13]  /*09b0*/  ISETP.GE.AND P0, PT, R213, R132, PT ;  /* 0x00000084d500720c */ /* 0x000fda0003f06270 */
[----:B-1----:R-:W-:Y:S05]  /*09c0*/  @!P0 BRA `(.L_x_2900) ;  /* 0x0000000800648947 */ /* 0x002fea0003800000 */
[----:B------:R-:W2:Y:S04]  /*09d0*/  LD.E.64 R6, desc[UR4][R2.64+0xb0] ;  /* 0x0000b00402067980 */ /* 0x000ea8000c101b00 */
[----:B------:R-:W3:Y:S04]  /*09e0*/  LD.E R8, desc[UR4][R2.64+0x60] ;  /* 0x0000600402087980 */ /* 0x000ee8000c101900 */
[----:B------:R-:W4:Y:S01]  /*09f0*/  LD.E R4, desc[UR4][R2.64+0xcc] ;  /* 0x0000cc0402047980 */ /* 0x000f22000c101900 */
[----:B------:R-:W-:Y:S01]  /*0a00*/  IMAD.SHL.U32 R11, R197, 0x4, RZ ;  /* 0x00000004c50b7824 */ /* 0x000fe200078e00ff */
[----:B------:R-:W-:Y:S01]  /*0a10*/  SHF.R.U32.HI R9, RZ, 0x4, R197 ;  /* 0x00000004ff097819 */ /* 0x000fe200000116c5 */
[----:B------:R-:W-:Y:S01]  /*0a20*/  IMAD.IADD R38, R38, 0x1, -R5 ;  /* 0x0000000126267824 */ /* 0x000fe200078e0a05 */
[----:B------:R-:W5:Y:S02]  /*0a30*/  LD.E.64 R12, desc[UR4][R2.64+0xa8] ;  /* 0x0000a804020c7980 */ /* 0x000f64000c101b00 */
[----:B------:R-:W-:Y:S01]  /*0a40*/  LOP3.LUT R11, R11, 0x3c, RZ, 0xc0, !PT ;  /* 0x0000003c0b0b7812 */ /* 0x000fe200078ec0ff */
[C---:B------:R-:W-:Y:S01]  /*0a50*/  VIADD R17, R9.reuse, 0x8 ;  /* 0x0000000809117836 */ /* 0x040fe20000000000 */
[----:B------:R-:W-:Y:S01]  /*0a60*/  ISETP.GE.AND P3, PT, R9, R38, PT ;  /* 0x000000260900720c */ /* 0x000fe20003f66270 */
[----:B------:R-:W5:Y:S01]  /*0a70*/  LD.E R0, desc[UR4][R2.64+0xc0] ;  /* 0x0000c00402007980 */ /* 0x000f62000c101900 */
[----:B------:R-:W-:-:S03]  /*0a80*/  ISETP.NE.AND P6, PT, R11, RZ, PT ;  /* 0x000000ff0b00720c */ /* 0x000fc60003fc5270 */
[----:B------:R1:W5:Y:S01]  /*0a90*/  LD.E.64 R14, desc[UR4][R2.64+0x78] ;  /* 0x00007804020e7980 */ /* 0x000362000c101b00 */
[CC--:B------:R-:W-:Y:S01]  /*0aa0*/  ISETP.GE.AND P2, PT, R17.reuse, R38.reuse, PT ;  /* 0x000000261100720c */ /* 0x0c0fe20003f46270 */
[----:B------:R-:W-:Y:S01]  /*0ab0*/  BSSY.RECONVERGENT B0, `(.L_x_2901) ;  /* 0x0000015000007945 */ /* 0x000fe20003800200 */
[----:B------:R-:W-:Y:S01]  /*0ac0*/  ISETP.GE.OR P4, PT, R17, R38, P6 ;  /* 0x000000261100720c */ /* 0x000fe20003786670 */
[----:B------:R-:W-:Y:S01]  /*0ad0*/  VIADD R27, R9, 0x18 ;  /* 0x00000018091b7836 */ /* 0x000fe20000000000 */
[----:B------:R-:W-:Y:S01]  /*0ae0*/  LOP3.LUT R29, R11, 0x40, RZ, 0xfc, !PT ;  /* 0x000000400b1d7812 */ /* 0x000fe200078efcff */
[----:B-1----:R-:W-:Y:S02]  /*0af0*/  IMAD.SHL.U32 R2, R197, 0x8, RZ ;  /* 0x00000008c5027824 */ /* 0x002fe400078e00ff */
[----:B------:R-:W-:-:S03]  /*0b00*/  VIADD R3, R9, 0x10 ;  /* 0x0000001009037836 */ /* 0x000fc60000000000 */
[----:B------:R-:W-:Y:S02]  /*0b10*/  LOP3.LUT R17, R11, 0x1f80, R2, 0xf8, !PT ;  /* 0x00001f800b117812 */ /* 0x000fe400078ef802 */
[----:B------:R-:W-:Y:S01]  /*0b20*/  ISETP.GE.AND P0, PT, R3, R38, PT ;  /* 0x000000260300720c */ /* 0x000fe20003f06270 */
[----:B--2---:R-:W-:-:S04]  /*0b30*/  IMAD R6, R6, UR8, R225 ;  /* 0x0000000806067c24 */ /* 0x004fc8000f8e02e1 */
[----:B---3--:R-:W-:-:S04]  /*0b40*/  IMAD R6, R6, R8, R223 ;  /* 0x0000000806067224 */ /* 0x008fc800078e02df */
[----:B------:R-:W-:-:S04]  /*0b50*/  IMAD R7, R7, R6, R5 ;  /* 0x0000000607077224 */ /* 0x000fc800078e0205 */
[----:B----4-:R-:W-:-:S05]  /*0b60*/  IMAD R4, R7, R4, RZ ;  /* 0x0000000407047224 */ /* 0x010fca00078e02ff */
        /* <DEDUP_REMOVED lines=9> */
.L_x_2902:
[----:B------:R-:W-:Y:S05]  /*0c00*/  BSYNC.RECONVERGENT B0 ;  /* 0x0000000000007941 */ /* 0x000fea0003800200 */
.L_x_2901:
        /* <DEDUP_REMOVED lines=12> */
.L_x_2904:
[----:B------:R-:W-:Y:S05]  /*0cd0*/  BSYNC.RECONVERGENT B0 ;  /* 0x0000000000007941 */ /* 0x000fea0003800200 */
.L_x_2903:
        /* <DEDUP_REMOVED lines=12> */
.L_x_2906:
[----:B------:R-:W-:Y:S05]  /*0da0*/  BSYNC.RECONVERGENT B0 ;  /* 0x0000000000007941 */ /* 0x000fea0003800200 */
.L_x_2905:
        /* <DEDUP_REMOVED lines=12> */
.L_x_2908:
[----:B------:R-:W-:Y:S05]  /*0e70*/  BSYNC.RECONVERGENT B0 ;  /* 0x0000000000007941 */ /* 0x000fea0003800200 */
.L_x_2907:
        /* <DEDUP_REMOVED lines=11> */
.L_x_2910:
[----:B------:R-:W-:Y:S05]  /*0f30*/  BSYNC.RECONVERGENT B0 ;  /* 0x0000000000007941 */ /* 0x000fea0003800200 */
.L_x_2909:
        /* <DEDUP_REMOVED lines=11> */
.L_x_2912:
[----:B------:R-:W-:Y:S05]  /*0ff0*/  BSYNC.RECONVERGENT B0 ;  /* 0x0000000000007941 */ /* 0x000fea0003800200 */
.L_x_2911:
        /* <DEDUP_REMOVED lines=12> */
.L_x_2914:
[----:B------:R-:W-:Y:S05]  /*10c0*/  BSYNC.RECONVERGENT B0 ;  /* 0x0000000000007941 */ /* 0x000fea0003800200 */
.L_x_2913:
        /* <DEDUP_REMOVED lines=15> */
.L_x_2916:
[----:B------:R-:W-:Y:S05]  /*11c0*/  BSYNC.RECONVERGENT B0 ;  /* 0x0000000000007941 */ /* 0x000fea0003800200 */
.L_x_2915:
        /* <DEDUP_REMOVED lines=20> */
[----:B-1----:R-:W-:Y:S05]  /*1310*/  @P6 RET.REL.NODEC R218 `(_ZN5flash24flash_fwd_splitkv_kernelI23Flash_fwd_kernel_traitsILi128ELi64ELi128ELi4ELb0ELb0EN7cutlass6half_tE19Flash_kernel_traitsILi128ELi64ELi128ELi4ES3_EELb0ELb1ELb0ELb0ELb0ELb0ELb1ELb0EEEvNS_16Flash_fwd_paramsE) ;  /* 0xffffffecda386950 */ /* 0x002fea0003c3ffff */
[----:B------:R-:W-:Y:S02]  /*1320*/  MOV R5, 0xff800000 ;  /* 0xff80000000057802 */ /* 0x000fe40000000f00 */
[----:B------:R-:W-:-:S03]  /*1330*/  MOV R219, 0x0 ;  /* 0x0000000000db7802 */ /* 0x000fc60000000f00 */
[----:B------:R1:W-:Y:S02]  /*1340*/  ST.E desc[UR4][R2.64+0xe0], R5 ;  /* 0x0000e00502007985 */ /* 0x0003e4000c101904 */
[----:B-1----:R-:W-:Y:S05]  /*1350*/  RET.REL.NODEC R218 `(_ZN5flash24flash_fwd_splitkv_kernelI23Flash_fwd_kernel_traitsILi128ELi64ELi128ELi4ELb0ELb0EN7cutlass6half_tE19Flash_kernel_traitsILi128ELi64ELi128ELi4ES3_EELb0ELb1ELb0ELb0ELb0ELb0ELb1ELb0EEEvNS_16Flash_fwd_paramsE) ;  /* 0xffffffecda287950 */ /* 0x002fea0003c3ffff */
.L_x_2900:
        /* <DEDUP_REMOVED lines=13> */
[----:B------:R-:W2:Y:S04]  /*1430*/  LD.E.64 R14, desc[UR4][R2.64+0x168] ;  /* 0x00016804020e7980 */ /* 0x000ea8000c101b00 */
[----:B------:R-:W3:Y:S01]  /*1440*/  LD.E R10, desc[UR4][R2.64+0x68] ;  /* 0x00006804020a7980 */ /* 0x000ee2000c101900 */
[----:B------:R-:W-:-:S03]  /*1450*/  LEA R34, R132, 0xffffff80, 0x7 ;  /* 0xffffff8084227811 */ /* 0x000fc600078e38ff */
[----:B------:R-:W4:Y:S01]  /*1460*/  LD.E.64 R22, desc[UR4][R2.64+0x20] ;  /* 0x0000200402167980 */ /* 0x000f22000c101b00 */
[----:B------:R-:W-:-:S03]  /*1470*/  IABS R4, R34 ;  /* 0x0000002200047213 */ /* 0x000fc60000000000 */
[----:B------:R-:W4:Y:S04]  /*1480*/  LD.E.64 R204, desc[UR4][R2.64+0x38] ;  /* 0x0000380402cc7980 */ /* 0x000f28000c101b00 */
[----:B------:R-:W4:Y:S04]  /*1490*/  LD.E.64 R18, desc[UR4][R2.64+0x50] ;  /* 0x0000500402127980 */ /* 0x000f28000c101b00 */
[----:B------:R-:W5:Y:S04]  /*14a0*/  LD.E.64 R20, desc[UR4][R2.64+0x58] ;  /* 0x0000580402147980 */ /* 0x000f68000c101b00 */
[----:B------:R-:W5:Y:S01]  /*14b0*/  LD.E.64 R206, desc[UR4][R2.64+0x40] ;  /* 0x0000400402ce7980 */ /* 0x000f62000c101b00 */
[----:B-1----:R-:W-:-:S04]  /*14c0*/  IABS R6, R13 ;  /* 0x0000000d00067213 */ /* 0x002fc80000000000 */
[----:B------:R-:W1:Y:S08]  /*14d0*/  I2F.RP R8, R6 ;  /* 0x0000000600087306 */ /* 0x000e700000209400 */
[----:B-1----:R-:W1:Y:S02]  /*14e0*/  MUFU.RCP R16, R8 ;  /* 0x0000000800107308 */ /* 0x002e640000001000 */
[----:B-1----:R-:W-:-:S06]  /*14f0*/  VIADD R16, R16, 0xffffffe ;  /* 0x0ffffffe10107836 */ /* 0x002fcc0000000000 */
[----:B------:R-:W1:Y:S01]  /*1500*/  F2I.FTZ.U32.TRUNC.NTZ R17, R16 ;  /* 0x0000001000117305 */ /* 0x000e62000021f000 */
[----:B------:R-:W-:Y:S01]  /*1510*/  IABS R0, R13 ;  /* 0x0000000d00007213 */ /* 0x000fe20000000000 */
[----:B-1----:R-:W-:Y:S01]  /*1520*/  IMAD.MOV R7, RZ, RZ, -R17 ;  /* 0x000000ffff077224 */ /* 0x002fe200078e0a11 */
[----:B------:R-:W-:-:S03]  /*1530*/  MOV R16, RZ ;  /* 0x000000ff00107202 */ /* 0x000fc60000000f00 */
[----:B------:R-:W-:-:S04]  /*1540*/  IMAD R7, R7, R6, RZ ;  /* 0x0000000607077224 */ /* 0x000fc800078e02ff */
        /* <DEDUP_REMOVED lines=19> */
[----:B------:R-:W-:-:S05]  /*1680*/  @!P3 LOP3.LUT R11, RZ, R13, RZ, 0x33, !PT ;  /* 0x0000000dff0bb212 */ /* 0x000fca00078e33ff */
[----:B------:R-:W-:-:S05]  /*1690*/  IMAD.WIDE R14, R11, 0x4, R226 ;  /* 0x000000040b0e7825 */ /* 0x000fca00078e02e2 */
[----:B------:R1:W2:Y:S01]  /*16a0*/  LD.E R0, desc[UR4][R14.64] ;  /* 0x000000040e007980 */ /* 0x0002a2000c101900 */
[----:B---3--:R-:W-:-:S04]  /*16b0*/  IABS R8, R10 ;  /* 0x0000000a00087213 */ /* 0x008fc80000000000 */
[----:B-----5:R-:W3:Y:S08]  /*16c0*/  I2F.RP R12, R8 ;  /* 0x00000008000c7306 */ /* 0x020ef00000209400 */
[----:B---3--:R-:W3:Y:S02]  /*16d0*/  MUFU.RCP R6, R12 ;  /* 0x0000000c00067308 */ /* 0x008ee40000001000 */
[----:B---3--:R-:W-:-:S06]  /*16e0*/  VIADD R6, R6, 0xffffffe ;  /* 0x0ffffffe06067836 */ /* 0x008fcc0000000000 */
[----:B------:R-:W3:Y:S01]  /*16f0*/  F2I.FTZ.U32.TRUNC.NTZ R25, R6 ;  /* 0x0000000600197305 */ /* 0x000ee2000021f000 */
[----:B------:R-:W-:Y:S01]  /*1700*/  IMAD.MOV.U32 R24, RZ, RZ, RZ ;  /* 0x000000ffff187224 */ /* 0x000fe200078e00ff */
[----:B------:R-:W-:Y:S02]  /*1710*/  IABS R7, R10 ;  /* 0x0000000a00077213 */ /* 0x000fe40000000000 */
[----:B---3--:R-:W-:-:S05]  /*1720*/  IADD3 R4, PT, PT, RZ, -R25, RZ ;  /* 0x80000019ff047210 */ /* 0x008fca0007ffe0ff */
[----:B-1----:R-:W-:Y:S01]  /*1730*/  IMAD R15, R4, R8, RZ ;  /* 0x00000008040f7224 */ /* 0x002fe200078e02ff */
[----:B------:R-:W-:-:S03]  /*1740*/  IABS R4, R223 ;  /* 0x000000df00047213 */ /* 0x000fc60000000000 */
[----:B------:R-:W-:Y:S01]  /*1750*/  IMAD.HI.U32 R15, R25, R15, R24 ;  /* 0x0000000f190f7227 */ /* 0x000fe200078e0018 */
[----:B------:R-:W-:-:S05]  /*1760*/  IADD3 R7, PT, PT, RZ, -R7, RZ ;  /* 0x80000007ff077210 */ /* 0x000fca0007ffe0ff */
[----:B------:R-:W-:-:S04]  /*1770*/  IMAD.HI.U32 R6, R15, R4, RZ ;  /* 0x000000040f067227 */ /* 0x000fc800078e00ff */
[----:B------:R-:W-:-:S05]  /*1780*/  IMAD R7, R6, R7, R4 ;  /* 0x0000000706077224 */ /* 0x000fca00078e0204 */
[----:B------:R-:W-:Y:S02]  /*1790*/  ISETP.GT.U32.AND P2, PT, R8, R7, PT ;  /* 0x000000070800720c */ /* 0x000fe40003f44070 */
[----:B------:R-:W-:-:S11]  /*17a0*/  IADD3 R4, PT, PT, -R11, RZ, RZ ;  /* 0x000000ff0b047210 */ /* 0x000fd60007ffe1ff */
[----:B------:R-:W-:-:S05]  /*17b0*/  @!P2 IMAD.IADD R7, R7, 0x1, -R8 ;  /* 0x000000010707a824 */ /* 0x000fca00078e0a08 */
[----:B------:R-:W-:Y:S02]  /*17c0*/  ISETP.GE.U32.AND P3, PT, R7, R8, PT ;  /* 0x000000080700720c */ /* 0x000fe40003f66070 */
[----:B------:R-:W-:Y:S01]  /*17d0*/  LOP3.LUT R11, R223, R10, RZ, 0x3c, !PT ;  /* 0x0000000adf0b7212 */ /* 0x000fe200078e3cff */
[----:B------:R-:W-:Y:S01]  /*17e0*/  @!P2 VIADD R6, R6, 0x1 ;  /* 0x000000010606a836 */ /* 0x000fe20000000000 */
[----:B------:R-:W-:Y:S02]  /*17f0*/  ISETP.NE.AND P2, PT, R10, RZ, PT ;  /* 0x000000ff0a00720c */ /* 0x000fe40003f45270 */
[----:B------:R-:W-:Y:S01]  /*1800*/  ISETP.GE.AND P1, PT, R11, RZ, PT ;  /* 0x000000ff0b00720c */ /* 0x000fe20003f26270 */
[----:B------:R-:W-:-:S06]  /*1810*/  IMAD R4, R13, R4, R34 ;  /* 0x000000040d047224 */ /* 0x000fcc00078e0222 */
[----:B------:R-:W-:Y:S02]  /*1820*/  @P3 IADD3 R6, PT, PT, R6, 0x1, RZ ;  /* 0x0000000106063810 */ /* 0x000fe40007ffe0ff */
[----:B------:R-:W-:Y:S02]  /*1830*/  SHF.R.S32.HI R13, RZ, 0x1f, R4 ;  /* 0x0000001fff0d7819 */ /* 0x000fe40000011404 */
[----:B------:R-:W-:Y:S01]  /*1840*/  MOV R11, R6 ;  /* 0x00000006000b7202 */ /* 0x000fe20000000f00 */
[----:B----4-:R-:W-:-:S04]  /*1850*/  IMAD R6, R205, R4, RZ ;  /* 0x00000004cd067224 */ /* 0x010fc800078e02ff */
[----:B------:R-:W-:Y:S01]  /*1860*/  @!P1 IMAD.MOV R11, RZ, RZ, -R11 ;  /* 0x000000ffff0b9224 */ /* 0x000fe200078e0a0b */
[----:B------:R-:W-:Y:S01]  /*1870*/  @!P2 LOP3.LUT R11, RZ, R10, RZ, 0x33, !PT ;  /* 0x0000000aff0ba212 */ /* 0x000fe200078e33ff */
[----:B------:R-:W-:-:S03]  /*1880*/  IMAD R6, R204, R13, R6 ;  /* 0x0000000dcc067224 */ /* 0x000fc600078e0206 */
[----:B------:R-:W-:Y:S01]  /*1890*/  SHF.R.S32.HI R12, RZ, 0x1f, R11 ;  /* 0x0000001fff0c7819 */ /* 0x000fe2000001140b */
[----:B------:R-:W-:-:S04]  /*18a0*/  IMAD R15, R19, R11, RZ ;  /* 0x0000000b130f7224 */ /* 0x000fc800078e02ff */
[----:B------:R-:W-:Y:S01]  /*18b0*/  IMAD R12, R18, R12, R15 ;  /* 0x0000000c120c7224 */ /* 0x000fe200078e020f */
[----:B--2---:R-:W-:Y:S01]  /*18c0*/  SHF.R.S32.HI R7, RZ, 0x1f, R0 ;  /* 0x0000001fff077819 */ /* 0x004fe20000011400 */
[----:B------:R-:W-:-:S04]  /*18d0*/  IMAD R8, R23, R0, RZ ;  /* 0x0000000017087224 */ /* 0x000fc800078e02ff */
[C---:B------:R-:W-:Y:S02]  /*18e0*/  IMAD R8, R22.reuse, R7, R8 ;  /* 0x0000000716087224 */ /* 0x040fe400078e0208 */
[----:B------:R-:W-:-:S04]  /*18f0*/  IMAD.WIDE.U32 R22, R22, R0, RZ ;  /* 0x0000000016167225 */ /* 0x000fc800078e00ff */
[----:B------:R-:W-:Y:S02]  /*1900*/  IMAD.IADD R23, R23, 0x1, R8 ;  /* 0x0000000117177824 */ /* 0x000fe400078e0208 */
[----:B------:R-:W-:-:S05]  /*1910*/  IMAD.WIDE.U32 R22, R4, R204, R22 ;  /* 0x000000cc04167225 */ /* 0x000fca00078e0016 */
[----:B------:R-:W-:Y:S01]  /*1920*/  IADD3 R23, PT, PT, R23, R6, RZ ;  /* 0x0000000617177210 */ /* 0x000fe20007ffe0ff */
[-C--:B------:R-:W-:Y:S02]  /*1930*/  IMAD R6, R17, R0.reuse, RZ ;  /* 0x0000000011067224 */ /* 0x080fe400078e02ff */
[----:B------:R-:W-:-:S04]  /*1940*/  IMAD.WIDE.U32 R14, R16, R0, RZ ;  /* 0x00000000100e7225 */ /* 0x000fc800078e00ff */
[----:B------:R-:W-:Y:S02]  /*1950*/  IMAD R6, R16, R7, R6 ;  /* 0x0000000710067224 */ /* 0x000fe400078e0206 */
[----:B------:R-:W-:Y:S01]  /*1960*/  IMAD.WIDE.U32 R40, R11, R18, R22 ;  /* 0x000000120b287225 */ /* 0x000fe200078e0016 */
[----:B------:R-:W-:Y:S02]  /*1970*/  MOV R8, R14 ;  /* 0x0000000e00087202 */ /* 0x000fe40000000f00 */
[----:B------:R-:W-:Y:S01]  /*1980*/  IADD3 R6, PT, PT, R15, R6, RZ ;  /* 0x000000060f067210 */ /* 0x000fe20007ffe0ff */
[----:B------:R-:W-:Y:S01]  /*1990*/  IMAD.IADD R12, R41, 0x1, R12 ;  /* 0x00000001290c7824 */ /* 0x000fe200078e020c */
[----:B------:R-:W-:Y:S05]  /*19a0*/  BRA `(.L_x_2919) ;  /* 0x0000000400407947 */ /* 0x000fea0003800000 */
.L_x_2918:
[----:B------:R-:W2:Y:S01]  /*19b0*/  LD.E R10, desc[UR4][R2.64+0x68] ;  /* 0x00006804020a7980 */ /* 0x000ea2000c101900 */
[----:B------:R-:W-:-:S03]  /*19c0*/  ISETP.NE.AND P3, PT, R15, -0x1, PT ;  /* 0xffffffff0f00780c */ /* 0x000fc60003f65270 */
[----:B------:R-:W3:Y:S04]  /*19d0*/  LD.E.64 R204, desc[UR4][R2.64+0x38] ;  /* 0x0000380402cc7980 */ /* 0x000ee8000c101b00 */
[----:B------:R-:W4:Y:S04]  /*19e0*/  LD.E.64 R206, desc[UR4][R2.64+0x40] ;  /* 0x0000400402ce7980 */ /* 0x000f28000c101b00 */
[----:B------:R-:W4:Y:S04]  /*19f0*/  LD.E.64 R16, desc[UR4][R2.64+0x50] ;  /* 0x0000500402107980 */ /* 0x000f28000c101b00 */
[----:B------:R-:W4:Y:S04]  /*1a00*/  @!P3 LD.E.64 R22, desc[UR4][R2.64+0x20] ;  /* 0x000020040216b980 */ /* 0x000f28000c101b00 */
[----:B------:R-:W4:Y:S04]  /*1a10*/  @!P3 LD.E.64 R18, desc[UR4][R2.64+0x28] ;  /* 0x000028040212b980 */ /* 0x000f28000c101b00 */
[----:B------:R2:W5:Y:S01]  /*1a20*/  LD.E.64 R20, desc[UR4][R2.64+0x58] ;  /* 0x0000580402147980 */ /* 0x000562000c101b00 */
        /* <DEDUP_REMOVED lines=39> */
[----:B------:R-:W-:Y:S01]  /*1ca0*/  @!P3 IMAD R0, R207, R14, RZ ;  /* 0x0000000ecf00b224 */ /* 0x000fe200078e02ff */
[----:B------:R-:W-:Y:S01]  /*1cb0*/  @!P3 SHF.R.S32.HI R7, RZ, 0x1f, R14 ;  /* 0x0000001fff07b819 */ /* 0x000fe2000001140e */
[----:B------:R-:W-:Y:S01]  /*1cc0*/  IMAD R4, R205, R34, RZ ;  /* 0x00000022cd047224 */ /* 0x000fe200078e02ff */
[----:B------:R-:W-:Y:S01]  /*1cd0*/  SHF.R.S32.HI R13, RZ, 0x1f, R34 ;  /* 0x0000001fff0d7819 */ /* 0x000fe20000011422 */
[----:B------:R-:W-:Y:S01]  /*1ce0*/  @P5 VIADD R8, R8, 0x1 ;  /* 0x0000000108085836 */ /* 0x000fe20000000000 */
[----:B------:R-:W-:Y:S02]  /*1cf0*/  MOV R22, R6 ;  /* 0x0000000600167202 */ /* 0x000fe40000000f00 */
[----:B------:R-:W-:Y:S01]  /*1d00*/  MOV R23, R11 ;  /* 0x0000000b00177202 */ /* 0x000fe20000000f00 */
[----:B------:R-:W-:Y:S01]  /*1d10*/  @!P3 IMAD R0, R7, R206, R0 ;  /* 0x000000ce0700b224 */ /* 0x000fe200078e0200 */
[----:B------:R-:W-:Y:S01]  /*1d20*/  @!P1 IADD3 R8, PT, PT, -R8, RZ, RZ ;  /* 0x000000ff08089210 */ /* 0x000fe20007ffe1ff */
[----:B------:R-:W-:-:S02]  /*1d30*/  IMAD R4, R13, R204, R4 ;  /* 0x000000cc0d047224 */ /* 0x000fc400078e0204 */
[----:B------:R-:W-:Y:S01]  /*1d40*/  IMAD.WIDE.U32 R22, R204, R34, R22 ;  /* 0x00000022cc167225 */ /* 0x000fe200078e0016 */
[----:B------:R-:W-:-:S03]  /*1d50*/  @!P4 LOP3.LUT R8, RZ, R10, RZ, 0x33, !PT ;  /* 0x0000000aff08c212 */ /* 0x000fc600078e33ff */
[----:B------:R-:W-:Y:S01]  /*1d60*/  @!P3 IMAD.WIDE.U32 R6, R206, R14, RZ ;  /* 0x0000000ece06b225 */ /* 0x000fe200078e00ff */
[----:B------:R-:W-:Y:S02]  /*1d70*/  IADD3 R23, PT, PT, R23, R4, RZ ;  /* 0x0000000417177210 */ /* 0x000fe40007ffe0ff */
[----:B------:R-:W-:Y:S02]  /*1d80*/  SHF.R.S32.HI R4, RZ, 0x1f, R8 ;  /* 0x0000001fff047819 */ /* 0x000fe40000011408 */
[----:B------:R-:W-:Y:S01]  /*1d90*/  @!P3 IADD3 R25, PT, PT, R7, R0, RZ ;  /* 0x000000000719b210 */ /* 0x000fe20007ffe0ff */
[----:B------:R-:W-:Y:S01]  /*1da0*/  @!P3 IMAD R0, R19, R12, RZ ;  /* 0x0000000c1300b224 */ /* 0x000fe200078e02ff */
[----:B------:R-:W-:Y:S01]  /*1db0*/  @!P3 SHF.R.S32.HI R7, RZ, 0x1f, R12 ;  /* 0x0000001fff07b819 */ /* 0x000fe2000001140c */
[----:B------:R-:W-:Y:S01]  /*1dc0*/  IMAD R11, R17, R8, RZ ;  /* 0x00000008110b7224 */ /* 0x000fe200078e02ff */
[----:B------:R-:W-:Y:S01]  /*1dd0*/  @!P3 MOV R24, R6 ;  /* 0x000000060018b202 */ /* 0x000fe20000000f00 */
[----:B------:R-:W-:-:S02]  /*1de0*/  @P3 IMAD.IADD R14, R14, 0x1, R15 ;  /* 0x000000010e0e3824 */ /* 0x000fc400078e020f */
[----:B------:R-:W-:Y:S02]  /*1df0*/  @!P3 IMAD R0, R18, R7, R0 ;  /* 0x000000071200b224 */ /* 0x000fe400078e0200 */
[----:B------:R-:W-:Y:S02]  /*1e00*/  IMAD R11, R16, R4, R11 ;  /* 0x00000004100b7224 */ /* 0x000fe400078e020b */
[----:B------:R-:W-:-:S04]  /*1e10*/  @!P3 IMAD.WIDE.U32 R18, R18, R12, R24 ;  /* 0x0000000c1212b225 */ /* 0x000fc800078e0018 */
[----:B------:R-:W-:Y:S02]  /*1e20*/  @P3 IMAD R4, R207, R14, RZ ;  /* 0x0000000ecf043224 */ /* 0x000fe400078e02ff */
[----:B------:R-:W-:-:S04]  /*1e30*/  IMAD.WIDE.U32 R40, R16, R8, R22 ;  /* 0x0000000810287225 */ /* 0x000fc800078e0016 */
[----:B------:R-:W-:Y:S01]  /*1e40*/  @P3 IMAD.WIDE.U32 R14, R206, R14, RZ ;  /* 0x0000000ece0e3225 */ /* 0x000fe200078e00ff */
[----:B------:R-:W-:-:S03]  /*1e50*/  @!P3 MOV R8, R18 ;  /* 0x000000120008b202 */ /* 0x000fc60000000f00 */
[----:B------:R-:W-:Y:S01]  /*1e60*/  @!P3 IMAD.IADD R6, R19, 0x1, R0 ;  /* 0x000000011306b824 */ /* 0x000fe200078e0200 */
[----:B------:R-:W-:Y:S01]  /*1e70*/  IADD3 R12, PT, PT, R41, R11, RZ ;  /* 0x0000000b290c7210 */ /* 0x000fe20007ffe0ff */
[----:B------:R-:W-:Y:S01]  /*1e80*/  @P3 IMAD.IADD R6, R15, 0x1, R4 ;  /* 0x000000010f063824 */ /* 0x000fe200078e0204 */
[----:B------:R-:W-:Y:S02]  /*1e90*/  @P3 MOV R8, R14 ;  /* 0x0000000e00083202 */ /* 0x000fe40000000f00 */
[----:B------:R-:W-:Y:S02]  /*1ea0*/  MOV R4, R34 ;  /* 0x0000002200047202 */ /* 0x000fe40000000f00 */
.L_x_2919:
[----:B------:R-:W-:Y:S05]  /*1eb0*/  BSYNC.RECONVERGENT B0 ;  /* 0x0000000000007941 */ /* 0x000fea0003800200 */
.L_x_2917:
        /* <DEDUP_REMOVED lines=9> */
[----:B--2---:R-:W-:-:S04]  /*1f50*/  @P2 IMAD.WIDE.U32 R14, R26, R9, RZ ;  /* 0x000000091a0e2225 */ /* 0x004fc800078e00ff */
[----:B------:R-:W-:Y:S02]  /*1f60*/  @P2 IMAD R0, R27, R9, RZ ;  /* 0x000000091b002224 */ /* 0x000fe400078e02ff */
[-C--:B----4-:R-:W-:Y:S02]  /*1f70*/  @!P2 IMAD R7, R23, R225.reuse, RZ ;  /* 0x000000e11707a224 */ /* 0x090fe400078e02ff */
[----:B------:R-:W-:-:S04]  /*1f80*/  @!P2 IMAD.WIDE.U32 R22, R22, R225, RZ ;  /* 0x000000e11616a225 */ /* 0x000fc800078e00ff */
[----:B------:R-:W-:Y:S02]  /*1f90*/  @P2 IMAD.MOV.U32 R22, RZ, RZ, R14 ;  /* 0x000000ffff162224 */ /* 0x000fe400078e000e */
[----:B------:R-:W-:Y:S01]  /*1fa0*/  @!P2 IMAD.IADD R7, R23, 0x1, R7 ;  /* 0x000000011707a824 */ /* 0x000fe200078e0207 */
[----:B------:R-:W-:Y:S02]  /*1fb0*/  @P2 IADD3 R7, PT, PT, R15, R0, RZ ;  /* 0x000000000f072210 */ /* 0x000fe40007ffe0ff */
[----:B------:R-:W-:Y:S01]  /*1fc0*/  IADD3 R22, P1, PT, R37, R22, RZ ;  /* 0x0000001625167210 */ /* 0x000fe20007f3e0ff */
[----:B---3--:R-:W-:Y:S01]  /*1fd0*/  IMAD R25, R17, R223, RZ ;  /* 0x000000df11197224 */ /* 0x008fe200078e02ff */
[----:B------:R-:W-:-:S03]  /*1fe0*/  SHF.R.S32.HI R0, RZ, 0x1f, R223 ;  /* 0x0000001fff007819 */ /* 0x000fc600000114df */
[----:B------:R-:W-:Y:S02]  /*1ff0*/  IMAD.X R23, RZ, RZ, R7, P1 ;  /* 0x000000ffff177224 */ /* 0x000fe400008e0607 */
[----:B------:R-:W-:Y:S02]  /*2000*/  IMAD R25, R16, R0, R25 ;  /* 0x0000000010197224 */ /* 0x000fe400078e0219 */
[----:B------:R-:W-:Y:S02]  /*2010*/  IMAD.WIDE.U32 R22, R223, R16, R22 ;  /* 0x00000010df167225 */ /* 0x000fe400078e0016 */
[----:B------:R1:W5:Y:S01]  /*2020*/  LD.E.64 R16, desc[UR4][R2.64+0x10] ;  /* 0x0000100402107980 */ /* 0x000362000c101b00 */
[----:B------:R-:W2:Y:S01]  /*2030*/  S2UR UR6, SR_CgaCtaId ;  /* 0x00000000000679c3 */ /* 0x000ea20000008800 */
[----:B------:R-:W-:Y:S02]  /*2040*/  IADD3 R208, PT, PT, -R5, R38, RZ ;  /* 0x0000002605d07210 */ /* 0x000fe40007ffe1ff */
[----:B------:R-:W-:Y:S01]  /*2050*/  SHF.R.U32.HI R18, RZ, 0x3, R197 ;  /* 0x00000003ff127819 */ /* 0x000fe200000116c5 */
[----:B------:R-:W-:Y:S01]  /*2060*/  UMOV UR7, 0x400 ;  /* 0x0000040000077882 */ /* 0x000fe20000000000 */
[----:B------:R-:W-:-:S02]  /*2070*/  LOP3.LUT R14, R196, 0x1c0, RZ, 0xc0, !PT ;  /* 0x000001c0c40e7812 */ /* 0x000fc400078ec0ff */
[----:B------:R-:W-:Y:S02]  /*2080*/  ISETP.GE.AND P1, PT, R18, R208, PT ;  /* 0x000000d01200720c */ /* 0x000fe40003f26270 */
[----:B------:R-:W-:Y:S02]  /*2090*/  LOP3.LUT R203, R196, 0x1e00, RZ, 0xc0, !PT ;  /* 0x00001e00c4cb7812 */ /* 0x000fe400078ec0ff */
[----:B------:R-:W-:Y:S01]  /*20a0*/  LOP3.LUT R14, R14, 0x38, R197, 0xf8, !PT ;  /* 0x000000380e0e7812 */ /* 0x000fe200078ef8c5 */
[C---:B------:R-:W-:Y:S01]  /*20b0*/  VIADD R11, R18.reuse, 0x10 ;  /* 0x00000010120b7836 */ /* 0x040fe20000000000 */
[----:B------:R-:W-:Y:S01]  /*20c0*/  MOV R19, RZ ;  /* 0x000000ff00137202 */ /* 0x000fe20000000f00 */
[----:B------:R-:W-:Y:S01]  /*20d0*/  VIADD R9, R18, 0x20 ;  /* 0x0000002012097836 */ /* 0x000fe20000000000 */
[----:B------:R-:W-:Y:S01]  /*20e0*/  LOP3.LUT R203, R203, R14, R37, 0xf6, !PT ;  /* 0x0000000ecbcb7212 */ /* 0x000fe200078ef625 */
[----:B------:R-:W-:Y:S01]  /*20f0*/  BSSY.RECONVERGENT B0, `(.L_x_2920) ;  /* 0x000001f000007945 */ /* 0x000fe20003800200 */
[----:B--2---:R-:W-:Y:S01]  /*2100*/  ULEA UR6, UR6, UR7, 0x18 ;  /* 0x0000000706067291 */ /* 0x004fe2000f8ec0ff */
[----:B------:R-:W-:Y:S01]  /*2110*/  IADD3 R40, P2, PT, R37, R40, RZ ;  /* 0x0000002825287210 */ /* 0x000fe20007f5e0ff */
[----:B------:R-:W-:-:S04]  /*2120*/  IMAD.WIDE.U32 R30, R219, 0x40, R18 ;  /* 0x00000040db1e7825 */ /* 0x000fc800078e0012 */
[----:B------:R-:W-:Y:S01]  /*2130*/  IMAD.U32 R200, RZ, RZ, UR6 ;  /* 0x00000006ffc87e24 */ /* 0x000fe2000f8e00ff */
[-C--:B------:R-:W-:Y:S02]  /*2140*/  ISETP.GE.AND P3, PT, R11, R208.reuse, PT ;  /* 0x000000d00b00720c */ /* 0x080fe40003f66270 */
[----:B------:R-:W-:Y:S01]  /*2150*/  ISETP.GE.AND P4, PT, R9, R208, PT ;  /* 0x000000d00900720c */ /* 0x000fe20003f86270 */
[----:B------:R-:W-:Y:S01]  /*2160*/  IMAD R203, R203, 0x2, R200 ;  /* 0x00000002cbcb7824 */ /* 0x000fe200078e02c8 */
[----:B------:R-:W-:Y:S02]  /*2170*/  IADD3 R7, PT, PT, R18, 0x30, RZ ;  /* 0x0000003012077810 */ /* 0x000fe40007ffe0ff */
[----:B------:R-:W-:Y:S02]  /*2180*/  LOP3.LUT R35, R37, 0x40, RZ, 0xfc, !PT ;  /* 0x0000004025237812 */ /* 0x000fe400078efcff */
[----:B------:R-:W-:Y:S01]  /*2190*/  IADD3 R25, PT, PT, R23, R25, RZ ;  /* 0x0000001917197210 */ /* 0x000fe20007ffe0ff */
[----:B-1----:R-:W-:Y:S06]  /*21a0*/  @P1 BRA `(.L_x_2921) ;  /* 0x00000000004c1947 */ /* 0x002fec0003800000 */
        /* <DEDUP_REMOVED lines=19> */
.L_x_2921:
[----:B------:R-:W-:Y:S05]  /*22e0*/  BSYNC.RECONVERGENT B0 ;  /* 0x0000000000007941 */ /* 0x000fea0003800200 */
.L_x_2920:
[----:B------:R-:W-:Y:S01]  /*22f0*/  IMAD R0, R132, -0x80, R39 ;  /* 0xffffff8084007824 */ /* 0x000fe200078e0227 */
[----:B------:R-:W-:Y:S01]  /*2300*/  BSSY.RECONVERGENT B0, `(.L_x_2922) ;  /* 0x000001a000007945 */ /* 0x000fe20003800200 */
[----:B------:R-:W-:-:S03]  /*2310*/  ISETP.GE.AND P1, PT, R7, R208, PT ;  /* 0x000000d00700720c */ /* 0x000fc60003f26270 */
        /* <DEDUP_REMOVED lines=24> */
.L_x_2923:
[----:B------:R-:W-:Y:S05]  /*24a0*/  BSYNC.RECONVERGENT B0 ;  /* 0x0000000000007941 */ /* 0x000fea0003800200 */
.L_x_2922:
[----:B------:R-:W-:Y:S01]  /*24b0*/  IADD3.X R41, PT, PT, RZ, R12, RZ, P2, !PT ;  /* 0x0000000cff297210 */ /* 0x000fe200017fe4ff */
[----:B------:R-:W-:Y:S01]  /*24c0*/  BSSY.RECONVERGENT B0, `(.L_x_2924) ;  /* 0x000001c000007945 */ /* 0x000fe20003800200 */
[C---:B------:R-:W-:Y:S01]  /*24d0*/  ISETP.GE.AND P6, PT, R18.reuse, R0, PT ;  /* 0x000000001200720c */ /* 0x040fe20003fc6270 */
[----:B------:R-:W-:Y:S01]  /*24e0*/  IMAD R12, R205, R18, RZ ;  /* 0x00000012cd0c7224 */ /* 0x000fe200078e02ff */
[----:B------:R-:W-:Y:S01]  /*24f0*/  ISETP.GE.AND P3, PT, R11, R0, PT ;  /* 0x000000000b00720c */ /* 0x000fe20003f66270 */
[----:B------:R-:W-:Y:S01]  /*2500*/  IMAD.WIDE.U32 R40, R18, R204, R40 ;  /* 0x000000cc12287225 */ /* 0x000fe200078e0028 */
[----:B------:R-:W-:Y:S11]  /*2510*/  @P4 BRA `(.L_x_2925) ;  /* 0x0000000000584947 */ /* 0x000ff60003800000 */
[----:B--2---:R-:W-:Y:S01]  /*2520*/  IADD3 R15, P2, PT, R30, 0x20, RZ ;  /* 0x000000201e0f7810 */ /* 0x004fe20007f5e0ff */
        /* <DEDUP_REMOVED lines=21> */
.L_x_2925:
[----:B------:R-:W-:Y:S05]  /*2680*/  BSYNC.RECONVERGENT B0 ;  /* 0x0000000000007941 */ /* 0x000fea0003800200 */
.L_x_2924:
        /* <DEDUP_REMOVED lines=9> */
[----:B--23--:R-:W-:Y:S02]  /*2720*/  IADD3 R15, P1, PT, R30, 0x30, RZ ;  /* 0x000000301e0f7810 */ /* 0x00cfe40007f3e0ff */
        /* <DEDUP_REMOVED lines=20> */
.L_x_2927:
[----:B------:R-:W-:Y:S05]  /*2870*/  BSYNC.RECONVERGENT B0 ;  /* 0x0000000000007941 */ /* 0x000fea0003800200 */
.L_x_2926:
[----:B------:R-:W-:Y:S04]  /*2880*/  BSSY.RECONVERGENT B0, `(.L_x_2928) ;  /* 0x0000010000007945 */ /* 0x000fe80003800200 */
[----:B------:R-:W-:Y:S05]  /*2890*/  @P6 BRA `(.L_x_2929) ;  /* 0x0000000000386947 */ /* 0x000fea0003800000 */
[-C--:B------:R-:W-:Y:S02]  /*28a0*/  ISETP.GE.AND P4, PT, R37, R224.reuse, PT ;  /* 0x000000e02500720c */ /* 0x080fe40003f86270 */
[----:B------:R-:W-:-:S11]  /*28b0*/  ISETP.GE.AND P1, PT, R35, R224, PT ;  /* 0x000000e02300720c */ /* 0x000fd60003f26270 */
[----:B--23--:R-:W-:Y:S02]  /*28c0*/  @!P4 IMAD.MOV.U32 R14, RZ, RZ, R214 ;  /* 0x000000ffff0ec224 */ /* 0x00cfe400078e00d6 */
        /* <DEDUP_REMOVED lines=11> */
.L_x_2929:
[----:B------:R-:W-:Y:S05]  /*2980*/  BSYNC.RECONVERGENT B0 ;  /* 0x0000000000007941 */ /* 0x000fea0003800200 */
.L_x_2928:
[----:B--23--:R-:W-:Y:S01]  /*2990*/  SHF.L.U64.HI R14, R204, 0x4, R205 ;  /* 0x00000004cc0e7819 */ /* 0x00cfe200000102cd */
        /* <DEDUP_REMOVED lines=20> */
.L_x_2931:
[----:B------:R-:W-:Y:S05]  /*2ae0*/  BSYNC.RECONVERGENT B0 ;  /* 0x0000000000007941 */ /* 0x000fea0003800200 */
.L_x_2930:
[----:B------:R-:W-:Y:S04]  /*2af0*/  BSSY.RECONVERGENT B0, `(.L_x_2932) ;  /* 0x0000010000007945 */ /* 0x000fe80003800200 */
        /* <DEDUP_REMOVED lines=15> */
.L_x_2933:
[----:B------:R-:W-:Y:S05]  /*2bf0*/  BSYNC.RECONVERGENT B0 ;  /* 0x0000000000007941 */ /* 0x000fea0003800200 */
.L_x_2932:
[----:B------:R-:W-:Y:S01]  /*2c00*/  BSSY.RECONVERGENT B0, `(.L_x_2934) ;  /* 0x0000013000007945 */ /* 0x000fe20003800200 */
[----:B------:R-:W-:Y:S01]  /*2c10*/  ISETP.GE.AND P5, PT, R25, R0, PT ;  /* 0x000000001900720c */ /* 0x000fe20003fa6270 */
[C---:B------:R-:W-:Y:S01]  /*2c20*/  VIADD R23, R18.reuse, 0x60 ;  /* 0x0000006012177836 */ /* 0x040fe20000000000 */
[----:B--23--:R-:W-:Y:S01]  /*2c30*/  IADD3 R15, PT, PT, R18, 0x70, RZ ;  /* 0x00000070120f7810 */ /* 0x00cfe20007ffe0ff */
        /* <DEDUP_REMOVED lines=15> */
.L_x_2935:
[----:B------:R-:W-:Y:S05]  /*2d30*/  BSYNC.RECONVERGENT B0 ;  /* 0x0000000000007941 */ /* 0x000fea0003800200 */
.L_x_2934:
[----:B------:R-:W-:Y:S01]  /*2d40*/  BSSY.RECONVERGENT B0, `(.L_x_2936) ;  /* 0x0000015000007945 */ /* 0x000fe20003800200 */
[-C--:B------:R-:W-:Y:S02]  /*2d50*/  ISETP.GE.AND P4, PT, R23, R0.reuse, PT ;  /* 0x000000001700720c */ /* 0x080fe40003f86270 */
[----:B------:R-:W-:Y:S01]  /*2d60*/  ISETP.GE.AND P3, PT, R15, R0, PT ;  /* 0x000000000f00720c */ /* 0x000fe20003f66270 */
[----:B------:R-:W-:-:S12]  /*2d70*/  @P1 BRA `(.L_x_2937) ;  /* 0x0000000000441947 */ /* 0x000fd80003800000 */
[----:B--2---:R-:W-:Y:S01]  /*2d80*/  MOV R28, R26 ;  /* 0x0000001a001c7202 */ /* 0x004fe20000000f00 */
        /* <DEDUP_REMOVED lines=16> */
.L_x_2937:
[----:B------:R-:W-:Y:S05]  /*2e90*/  BSYNC.RECONVERGENT B0 ;  /* 0x0000000000007941 */ /* 0x000fea0003800200 */
.L_x_2936:
        /* <DEDUP_REMOVED lines=16> */
.L_x_2939:
[----:B------:R-:W-:Y:S05]  /*2fa0*/  BSYNC.RECONVERGENT B0 ;  /* 0x0000000000007941 */ /* 0x000fea0003800200 */
.L_x_2938:
        /* <DEDUP_REMOVED lines=19> */
.L_x_2941:
[----:B------:R-:W-:Y:S05]  /*30e0*/  BSYNC.RECONVERGENT B0 ;  /* 0x0000000000007941 */ /* 0x000fea0003800200 */
.L_x_2940:
        /* <DEDUP_REMOVED lines=17> */
.L_x_2943:
[----:B------:R-:W-:Y:S05]  /*3200*/  BSYNC.RECONVERGENT B0 ;  /* 0x0000000000007941 */ /* 0x000fea0003800200 */
.L_x_2942:
[----:B------:R-:W-:Y:S01]  /*3210*/  IABS R19, R10 ;  /* 0x0000000a00137213 */ /* 0x000fe20000000000 */
[----:B------:R1:W5:Y:S03]  /*3220*/  LD.E R36, desc[UR4][R2.64+0x184] ;  /* 0x0001840402247980 */ /* 0x000366000c101900 */
[----:B------:R-:W2:Y:S01]  /*3230*/  I2F.RP R22, R19 ;  /* 0x0000001300167306 */ /* 0x000ea20000209400 */
[----:B------:R-:W-:Y:S01]  /*3240*/  IABS R14, R223 ;  /* 0x000000df000e7213 */ /* 0x000fe20000000000 */
[----:B------:R-:W-:Y:S01]  /*3250*/  IMAD R13, R13, R206, RZ ;  /* 0x000000ce0d0d7224 */ /* 0x000fe200078e02ff */
[----:B------:R-:W0:Y:S04]  /*3260*/  LDGDEPBAR ;  /* 0x00000000000079af */ /* 0x000e280000000000 */
[----:B------:R1:W5:Y:S01]  /*3270*/  LD.E R61, desc[UR4][R2.64+0x188] ;  /* 0x00018804023d7980 */ /* 0x000362000c101900 */
[----:B------:R-:W-:Y:S01]  /*3280*/  IMAD R217, R207, R18, RZ ;  /* 0x00000012cfd97224 */ /* 0x000fe200078e02ff */
[----:B--234-:R1:W2:Y:S01]  /*3290*/  MUFU.RCP R28, R22 ;  /* 0x00000016001c7308 */ /* 0x01c2a20000001000 */
[----:B------:R-:W-:-:S05]  /*32a0*/  DEPBAR.LE SB0, 0x0 ;  /* 0x000080000000791a */ /* 0x000fca0000000000 */
[----:B------:R-:W-:Y:S05]  /*32b0*/  WARPSYNC.ALL ;  /* 0x0000000000007948 */ /* 0x000fea0003800000 */
[----:B--2---:R-:W-:Y:S01]  /*32c0*/  VIADD R28, R28, 0xffffffe ;  /* 0x0ffffffe1c1c7836 */ /* 0x004fe20000000000 */
[----:B------:R-:W-:Y:S03]  /*32d0*/  BSSY.RECONVERGENT B0, `(.L_x_2944) ;  /* 0x0000039000007945 */ /* 0x000fe60003800200 */
[----:B------:R-:W2:Y:S02]  /*32e0*/  F2I.FTZ.U32.TRUNC.NTZ R29, R28 ;  /* 0x0000001c001d7305 */ /* 0x000ea4000021f000 */
[----:B--2---:R-:W-:Y:S01]  /*32f0*/  IMAD.MOV R12, RZ, RZ, -R29 ;  /* 0x000000ffff0c7224 */ /* 0x004fe200078e0a1d */
[----:B------:R-:W-:-:S03]  /*3300*/  MOV R28, RZ ;  /* 0x000000ff001c7202 */ /* 0x000fc60000000f00 */
[----:B-1----:R-:W-:Y:S01]  /*3310*/  IMAD R27, R12, R19, RZ ;  /* 0x000000130c1b7224 */ /* 0x002fe200078e02ff */
        /* <DEDUP_REMOVED lines=50> */
.L_x_2945:
[----:B------:R2:W-:Y:S04]  /*3640*/  STS.128 [R203+0xc000], RZ ;  /* 0x00c000ffcb007388 */ /* 0x0005e80000000c00 */
[----:B------:R2:W-:Y:S02]  /*3650*/  STS.128 [R203+0x10000], RZ ;  /* 0x010000ffcb007388 */ /* 0x0005e40000000c00 */
.L_x_2946:
[----:B------:R-:W-:Y:S05]  /*3660*/  BSYNC.RECONVERGENT B0 ;  /* 0x0000000000007941 */ /* 0x000fea0003800200 */
.L_x_2944:
[----:B------:R-:W-:Y:S01]  /*3670*/  ISETP.GE.AND P3, PT, R11, R0, PT ;  /* 0x000000000b00720c */ /* 0x000fe20003f66270 */
[----:B------:R-:W-:Y:S01]  /*3680*/  IMAD.SHL.U32 R202, R197, 0x40, RZ ;  /* 0x00000040c5ca7824 */ /* 0x000fe200078e00ff */
[----:B------:R-:W-:Y:S01]  /*3690*/  LEA R6, P2, R13, R216, 0x1 ;  /* 0x000000d80d067211 */ /* 0x000fe200078408ff */
[----:B------:R-:W-:Y:S01]  /*36a0*/  BSSY.RECONVERGENT B0, `(.L_x_2947) ;  /* 0x0000019000007945 */ /* 0x000fe20003800200 */
[----:B------:R-:W-:Y:S01]  /*36b0*/  SHF.R.U32.HI R198, RZ, 0x1, R197 ;  /* 0x00000001ffc67819 */ /* 0x000fe200000116c5 */
[----:B------:R-:W-:Y:S01]  /*36c0*/  IMAD.SHL.U32 R199, R197, 0x20, RZ ;  /* 0x00000020c5c77824 */ /* 0x000fe200078e00ff */
[-C--:B------:R-:W-:Y:S02]  /*36d0*/  ISETP.GE.AND P1, PT, R7, R0.reuse, PT ;  /* 0x000000000700720c */ /* 0x080fe40003f26270 */
[----:B------:R-:W-:Y:S02]  /*36e0*/  ISETP.GE.AND P6, PT, R5, R0, PT ;  /* 0x000000000500720c */ /* 0x000fe40003fc6270 */
[----:B------:R-:W-:-:S02]  /*36f0*/  LEA.HI.X R7, R13, R217, R4, 0x1, P2 ;  /* 0x000000d90d077211 */ /* 0x000fc400010f0c04 */
        /* <DEDUP_REMOVED lines=19> */
.L_x_2948:
[----:B------:R-:W-:Y:S05]  /*3830*/  BSYNC.RECONVERGENT B0 ;  /* 0x0000000000007941 */ /* 0x000fea0003800200 */
.L_x_2947:
        /* <DEDUP_REMOVED lines=18> */
.L_x_2950:
[----:B------:R-:W-:Y:S05]  /*3960*/  BSYNC.RECONVERGENT B0 ;  /* 0x0000000000007941 */ /* 0x000fea0003800200 */
.L_x_2949:
        /* <DEDUP_REMOVED lines=8> */
[----:B------:R-:W-:-:S02]  /*39f0*/  LOP3.LUT R5, R199, 0x200, R202, 0xf8, !PT ;  /* 0x00000200c7057812 */ /* 0x000fc400078ef8ca */
[-C--:B------:R-:W-:Y:S02]  /*3a00*/  LOP3.LUT R4, R4, R37.reuse, RZ, 0x3c, !PT ;  /* 0x0000002504047212 */ /* 0x080fe400078e3cff */
[----:B------:R-:W-:Y:S01]  /*3a10*/  LOP3.LUT R32, R32, R37, RZ, 0x3c, !PT ;  /* 0x0000002520207212 */ /* 0x000fe200078e3cff */
        /* <DEDUP_REMOVED lines=15> */
.L_x_2952:
[----:B------:R-:W-:Y:S05]  /*3b10*/  BSYNC.RECONVERGENT B0 ;  /* 0x0000000000007941 */ /* 0x000fea0003800200 */
.L_x_2951:
        /* <DEDUP_REMOVED lines=26> */
.L_x_2954:
[----:B------:R-:W-:Y:S05]  /*3cc0*/  BSYNC.RECONVERGENT B0 ;  /* 0x0000000000007941 */ /* 0x000fea0003800200 */
.L_x_2953:
        /* <DEDUP_REMOVED lines=18> */
.L_x_2956:
[----:B------:R-:W-:Y:S05]  /*3df0*/  BSYNC.RECONVERGENT B0 ;  /* 0x0000000000007941 */ /* 0x000fea0003800200 */
.L_x_2955:
        /* <DEDUP_REMOVED lines=21> */
.L_x_2958:
[----:B------:R-:W-:Y:S05]  /*3f50*/  BSYNC.RECONVERGENT B0 ;  /* 0x0000000000007941 */ /* 0x000fea0003800200 */
.L_x_2957:
[----:B------:R1:W-:Y:S01]  /*3f60*/  @P1 STS.128 [R203+0xf800], RZ ;  /* 0x00f800ffcb001388 */ /* 0x0003e20000000c00 */
[----:B------:R-:W-:Y:S03]  /*3f70*/  BSSY.RECONVERGENT B0, `(.L_x_2959) ;  /* 0x0000012000007945 */ /* 0x000fe60003800200 */
[----:B------:R1:W-:Y:S01]  /*3f80*/  @P1 STS.128 [R203+0x13800], RZ ;  /* 0x013800ffcb001388 */ /* 0x0003e20000000c00 */
[----:B------:R-:W-:Y:S05]  /*3f90*/  @P1 BRA `(.L_x_2960) ;  /* 0x00000000003c1947 */ /* 0x000fea0003800000 */
[-C--:B------:R-:W-:Y:S01]  /*3fa0*/  ISETP.GE.AND P2, PT, R37, R224.reuse, PT ;  /* 0x000000e02500720c */ /* 0x080fe20003f46270 */
[----:B------:R-:W-:Y:S01]  /*3fb0*/  IMAD R0, R207, 0xc0, RZ ;  /* 0x000000c0cf007824 */ /* 0x000fe200078e02ff */
        /* <DEDUP_REMOVED lines=13> */
.L_x_2960:
[----:B------:R-:W-:Y:S05]  /*4090*/  BSYNC.RECONVERGENT B0 ;  /* 0x0000000000007941 */ /* 0x000fea0003800200 */
.L_x_2959:
[----:B------:R-:W-:Y:S01]  /*40a0*/  LDSM.16.M88.4 R76, [R117] ;  /* 0x00000000754c783b */ /* 0x000fe20000000200 */
[----:B------:R-:W-:Y:S01]  /*40b0*/  IMAD.MOV.U32 R201, RZ, RZ, 0x20 ;  /* 0x00000020ffc97424 */ /* 0x000fe200078e00ff */
[C---:B------:R-:W-:Y:S01]  /*40c0*/  LOP3.LUT P6, RZ, R197.reuse, 0x2, RZ, 0xc0, !PT ;  /* 0x00000002c5ff7812 */ /* 0x040fe200078cc0ff */
[----:B------:R-:W-:Y:S01]  /*40d0*/  IMAD.MOV.U32 R60, RZ, RZ, 0x40 ;  /* 0x00000040ff3c7424 */ /* 0x000fe200078e00ff */
[----:B------:R-:W2:Y:S01]  /*40e0*/  LDSM.16.M88.4 R20, [R137+0x4000] ;  /* 0x004000008914783b */ /* 0x000ea20000000200 */
[----:B------:R-:W-:Y:S01]  /*40f0*/  LOP3.LUT P2, RZ, R197, 0x4, RZ, 0xc0, !PT ;  /* 0x00000004c5ff7812 */ /* 0x000fe2000784c0ff */
[----:B------:R-:W-:Y:S01]  /*4100*/  BSSY.RECONVERGENT B1, `(.L_x_2961) ;  /* 0x0000197000017945 */ /* 0x000fe20003800200 */
[----:B------:R-:W-:Y:S01]  /*4110*/  SEL R0, R201, 0xffffffe0, !P6 ;  /* 0xffffffe0c9007807 */ /* 0x000fe20007000000 */
[----:B------:R-:W3:Y:S01]  /*4120*/  LDSM.16.M88.4 R12, [R137+0x4800] ;  /* 0x00480000890c783b */ /* 0x000ee20000000200 */
[----:B------:R-:W-:Y:S02]  /*4130*/  SEL R60, R60, 0xffffffc0, !P2 ;  /* 0xffffffc03c3c7807 */ /* 0x000fe40005000000 */
[----:B-----5:R-:W-:Y:S01]  /*4140*/  IADD3 R61, PT, PT, R61, R39, -R38 ;  /* 0x000000273d3d7210 */ /* 0x020fe20007ffe826 */
[----:B-1--4-:R-:W1:Y:S01]  /*4150*/  LDSM.16.M88.4 R4, [R137+0x5000] ;  /* 0x005000008904783b */ /* 0x012e620000000200 */
[----:B------:R-:W-:-:S02]  /*4160*/  IMAD.IADD R135, R117, 0x1, R0 ;  /* 0x0000000175877824 */ /* 0x000fc400078e0200 */
[----:B------:R-:W-:Y:S01]  /*4170*/  IMAD.IADD R134, R137, 0x1, R0 ;  /* 0x0000000189867824 */ /* 0x000fe200078e0200 */
[----:B------:R-:W4:Y:S01]  /*4180*/  LDSM.16.M88.4 R108, [R137+0x5800] ;  /* 0x00580000896c783b */ /* 0x000f220000000200 */
[--C-:B------:R-:W-:Y:S02]  /*4190*/  IMAD.IADD R141, R117, 0x1, R60.reuse ;  /* 0x00000001758d7824 */ /* 0x100fe400078e023c */
[----:B------:R-:W-:Y:S01]  /*41a0*/  IMAD.IADD R63, R137, 0x1, R60 ;  /* 0x00000001893f7824 */ /* 0x000fe200078e023c */
[----:B------:R-:W4:Y:S01]  /*41b0*/  LDSM.16.M88.4 R100, [R137+0x6000] ;  /* 0x006000008964783b */ /* 0x000f220000000200 */
[C---:B------:R-:W-:Y:S02]  /*41c0*/  IMAD.IADD R133, R0.reuse, 0x1, R141 ;  /* 0x0000000100857824 */ /* 0x040fe400078e028d */
[----:B------:R-:W-:Y:S01]  /*41d0*/  IMAD.IADD R62, R0, 0x1, R63 ;  /* 0x00000001003e7824 */ /* 0x000fe200078e023f */
[----:B------:R-:W4:Y:S04]  /*41e0*/  LDSM.16.M88.4 R92, [R137+0x6800] ;  /* 0x00680000895c783b */ /* 0x000f280000000200 */
[----:B------:R-:W4:Y:S04]  /*41f0*/  LDSM.16.M88.4 R84, [R137+0x7000] ;  /* 0x007000008954783b */ /* 0x000f280000000200 */
[----:B------:R-:W4:Y:S04]  /*4200*/  LDSM.16.M88.4 R28, [R137+0x7800] ;  /* 0x00780000891c783b */ /* 0x000f280000000200 */
[----:B------:R-:W-:Y:S04]  /*4210*/  LDSM.16.M88.4 R52, [R135] ;  /* 0x000000008734783b */ /* 0x000fe80000000200 */
[----:B------:R-:W4:Y:S01]  /*4220*/  LDSM.16.M88.4 R44, [R134+0x4000] ;  /* 0x00400000862c783b */ /* 0x000f220000000200 */
[C---:B--2---:R-:W-:Y:S03]  /*4230*/  HMMA.16816.F32 R24, R76.reuse, R20, RZ ;  /* 0x000000144c18723c */ /* 0x044fe600000018ff */
[----:B------:R-:W2:Y:S04]  /*4240*/  LDSM.16.M88.4 R40, [R134+0x5000] ;  /* 0x005000008628783b */ /* 0x000ea80000000200 */
[----:B------:R-:W2:Y:S01]  /*4250*/  LDSM.16.M88.4 R48, [R134+0x4800] ;  /* 0x004800008630783b */ /* 0x000ea20000000200 */
[C---:B---3--:R-:W-:Y:S03]  /*4260*/  HMMA.16816.F32 R16, R76.reuse, R12, RZ ;  /* 0x0000000c4c10723c */ /* 0x048fe600000018ff */
[----:B------:R-:W-:Y:S04]  /*4270*/  LDSM.16.M88.4 R56, [R141] ;  /* 0x000000008d38783b */ /* 0x000fe80000000200 */
[----:B------:R-:W-:Y:S01]  /*4280*/  LDSM.16.M88.4 R72, [R134+0x6800] ;  /* 0x006800008648783b */ /* 0x000fe20000000200 */
[C---:B-1----:R-:W-:Y:S03]  /*4290*/  HMMA.16816.F32 R8, R76.reuse, R4, RZ ;  /* 0x000000044c08723c */ /* 0x042fe600000018ff */
[----:B------:R-:W-:Y:S04]  /*42a0*/  LDSM.16.M88.4 R68, [R134+0x7000] ;  /* 0x007000008644783b */ /* 0x000fe80000000200 */
[----:B------:R-:W-:Y:S01]  /*42b0*/  LDSM.16.M88.4 R64, [R134+0x7800] ;  /* 0x007800008640783b */ /* 0x000fe20000000200 */
[C---:B----4-:R-:W-:Y:S03]  /*42c0*/  HMMA.16816.F32 R112, R76.reuse, R108, RZ ;  /* 0x0000006c4c70723c */ /* 0x050fe600000018ff */
[----:B------:R-:W-:Y:S04]  /*42d0*/  LDSM.16.M88.4 R120, [R117+0x2000] ;  /* 0x002000007578783b */ /* 0x000fe80000000200 */
[----:B------:R-:W-:Y:S01]  /*42e0*/  LDSM.16.M88.4 R116, [R134+0x8000] ;  /* 0x008000008674783b */ /* 0x000fe20000000200 */
[C---:B------:R-:W-:Y:S03]  /*42f0*/  HMMA.16816.F32 R104, R76.reuse, R100, RZ ;  /* 0x000000644c68723c */ /* 0x040fe600000018ff */
[----:B------:R-:W-:Y:S04]  /*4300*/  LDSM.16.M88.4 R124, [R137+0xb800] ;  /* 0x00b80000897c783b */ /* 0x000fe80000000200 */
[----:B------:R-:W-:Y:S01]  /*4310*/  LDSM.16.M88.4 R128, [R137+0xb000] ;  /* 0x00b000008980783b */ /* 0x000fe20000000200 */
[C---:B------:R-:W-:Y:S03]  /*4320*/  HMMA.16816.F32 R96, R76.reuse, R92, RZ ;  /* 0x0000005c4c60723c */ /* 0x040fe600000018ff */
        /* <DEDUP_REMOVED lines=15> */
[----:B------:R-:W3:Y:S07]  /*4420*/  LDSM.16.M88.4 R44, [R134+0x6000] ;  /* 0x00600000862c783b */ /* 0x000eee0000000200 */
[C---:B--2---:R-:W-:Y:S08]  /*4430*/  HMMA.16816.F32 R8, R52.reuse, R40, R8 ;  /* 0x000000283408723c */ /* 0x044ff00000001808 */
[C---:B------:R-:W-:Y:S01]  /*4440*/  HMMA.16816.F32 R4, R52.reuse, R42, R4 ;  /* 0x0000002a3404723c */ /* 0x040fe20000001804 */
[----:B------:R-:W2:Y:S07]  /*4450*/  LDSM.16.M88.4 R40, [R63+0x4000] ;  /* 0x004000003f28783b */ /* 0x000eae0000000200 */
[C---:B------:R-:W-:Y:S08]  /*4460*/  HMMA.16816.F32 R16, R52.reuse, R48, R16 ;  /* 0x000000303410723c */ /* 0x040ff00000001810 */
[C---:B-1----:R-:W-:Y:S08]  /*4470*/  HMMA.16816.F32 R112, R52.reuse, R28, R112 ;  /* 0x0000001c3470723c */ /* 0x042ff00000001870 */
[C---:B------:R-:W-:Y:S01]  /*4480*/  HMMA.16816.F32 R108, R52.reuse, R30, R108 ;  /* 0x0000001e346c723c */ /* 0x040fe2000000186c */
[----:B------:R-:W1:Y:S07]  /*4490*/  LDSM.16.M88.4 R28, [R63+0x4800] ;  /* 0x004800003f1c783b */ /* 0x000e6e0000000200 */
[C---:B------:R-:W-:Y:S01]  /*44a0*/  HMMA.16816.F32 R12, R52.reuse, R50, R12 ;  /* 0x00000032340c723c */ /* 0x040fe2000000180c */
[----:B------:R-:W4:Y:S07]  /*44b0*/  LDSM.16.M88.4 R48, [R63+0x5800] ;  /* 0x005800003f30783b */ /* 0x000f2e0000000200 */
[C---:B---3--:R-:W-:Y:S08]  /*44c0*/  HMMA.16816.F32 R104, R52.reuse, R44, R104 ;  /* 0x0000002c3468723c */ /* 0x048ff00000001868 */
[----:B------:R-:W-:Y:S01]  /*44d0*/  HMMA.16816.F32 R100, R52, R46, R100 ;  /* 0x0000002e3464723c */ /* 0x000fe20000001864 */
[----:B------:R-:W-:Y:S07]  /*44e0*/  LDSM.16.M88.4 R44, [R63+0x5000] ;  /* 0x005000003f2c783b */ /* 0x000fee0000000200 */
[C---:B--2---:R-:W-:Y:S08]  /*44f0*/  HMMA.16816.F32 R24, R56.reuse, R40, R24 ;  /* 0x000000283818723c */ /* 0x044ff00000001818 */
[C---:B------:R-:W-:Y:S01]  /*4500*/  HMMA.16816.F32 R20, R56.reuse, R42, R20 ;  /* 0x0000002a3814723c */ /* 0x040fe20000001814 */
[----:B------:R-:W-:Y:S07]  /*4510*/  LDSM.16.M88.4 R40, [R63+0x6000] ;  /* 0x006000003f28783b */ /* 0x000fee0000000200 */
        /* <DEDUP_REMOVED lines=11> */
[----:B------:R-:W-:Y:S04]  /*45d0*/  LDSM.16.M88.4 R52, [R133] ;  /* 0x000000008534783b */ /* 0x000fe80000000200 */
[----:B------:R-:W-:Y:S03]  /*45e0*/  LDSM.16.M88.4 R64, [R63+0x7800] ;  /* 0x007800003f40783b */ /* 0x000fe60000000200 */
[C---:B----4-:R-:W-:Y:S08]  /*45f0*/  HMMA.16816.F32 R112, R56.reuse, R48, R112 ;  /* 0x000000303870723c */ /* 0x050ff00000001870 */
        /* <DEDUP_REMOVED lines=20> */
[C---:B----4-:R-:W-:Y:S08]  /*4740*/  HMMA.16816.F32 R16, R52.reuse, R40, R16 ;  /* 0x000000283410723c */ /* 0x050ff00000001810 */
[C---:B------:R-:W-:Y:S01]  /*4750*/  HMMA.16816.F32 R12, R52.reuse, R42, R12 ;  /* 0x0000002a340c723c */ /* 0x040fe2000000180c */
        /* <DEDUP_REMOVED lines=8> */
[----:B------:R-:W-:Y:S01]  /*47e0*/  HMMA.16816.F32 R76, R56, R66, R76 ;  /* 0x00000042384c723c */ /* 0x000fe2000000184c */
[----:B------:R-:W1:Y:S04]  /*47f0*/  LDSM.16.M88.4 R56, [R62+0x7800] ;  /* 0x007800003e38783b */ /* 0x000e680000000200 */
[----:B------:R-:W-:Y:S03]  /*4800*/  LDSM.16.M88.4 R64, [R134+0xa800] ;  /* 0x00a800008640783b */ /* 0x000fe60000000200 */
[C---:B---3--:R-:W-:Y:S08]  /*4810*/  HMMA.16816.F32 R112, R52.reuse, R44, R112 ;  /* 0x0000002c3470723c */ /* 0x048ff00000001870 */
[C---:B------:R-:W-:Y:S01]  /*4820*/  HMMA.16816.F32 R108, R52.reuse, R46, R108 ;  /* 0x0000002e346c723c */ /* 0x040fe2000000186c */
[----:B------:R-:W3:Y:S07]  /*4830*/  LDSM.16.M88.4 R44, [R137+0x8000] ;  /* 0x00800000892c783b */ /* 0x000eee0000000200 */
[C---:B----4-:R-:W-:Y:S08]  /*4840*/  HMMA.16816.F32 R96, R52.reuse, R40, R96 ;  /* 0x000000283460723c */ /* 0x050ff00000001860 */
        /* <DEDUP_REMOVED lines=14> */
[----:B------:R-:W3:Y:S04]  /*4930*/  LDSM.16.M88.4 R44, [R137+0xa800] ;  /* 0x00a80000892c783b */ /* 0x000ee80000000200 */
[----:B------:R-:W-:Y:S03]  /*4940*/  LDSM.16.M88.4 R136, [R63+0x9800] ;  /* 0x009800003f88783b */ /* 0x000fe60000000200 */
[C---:B----4-:R-:W-:Y:S08]  /*4950*/  HMMA.16816.F32 R8, R120.reuse, R40, R8 ;  /* 0x000000287808723c */ /* 0x050ff00000001808 */
[----:B------:R-:W-:Y:S01]  /*4960*/  HMMA.16816.F32 R4, R120, R42, R4 ;  /* 0x0000002a7804723c */ /* 0x000fe20000001804 */
[----:B------:R-:W4:Y:S07]  /*4970*/  LDSM.16.M88.4 R40, [R134+0x8800] ;  /* 0x008800008628783b */ /* 0x000f2e0000000200 */
[C---:B--2---:R-:W-:Y:S08]  /*4980*/  HMMA.16816.F32 R24, R48.reuse, R116, R24 ;  /* 0x000000743018723c */ /* 0x044ff00000001818 */
[C---:B-1----:R-:W-:Y:S08]  /*4990*/  HMMA.16816.F32 R8, R48.reuse, R28, R8 ;  /* 0x0000001c3008723c */ /* 0x042ff00000001808 */
[----:B------:R-:W-:Y:S01]  /*49a0*/  HMMA.16816.F32 R4, R48, R30, R4 ;  /* 0x0000001e3004723c */ /* 0x000fe20000001804 */
[----:B------:R-:W1:Y:S07]  /*49b0*/  LDSM.16.M88.4 R28, [R63+0x9000] ;  /* 0x009000003f1c783b */ /* 0x000e6e0000000200 */
[C---:B------:R-:W-:Y:S08]  /*49c0*/  HMMA.16816.F32 R104, R120.reuse, R52, R104 ;  /* 0x000000347868723c */ /* 0x040ff00000001868 */
[C---:B------:R-:W-:Y:S01]  /*49d0*/  HMMA.16816.F32 R100, R120.reuse, R54, R100 ;  /* 0x000000367864723c */ /* 0x040fe20000001864 */
[----:B------:R-:W2:Y:S07]  /*49e0*/  LDSM.16.M88.4 R52, [R134+0xb800] ;  /* 0x00b800008634783b */ /* 0x000eae0000000200 */
[C---:B---3--:R-:W-:Y:S08]  /*49f0*/  HMMA.16816.F32 R96, R120.reuse, R44, R96 ;  /* 0x0000002c7860723c */ /* 0x048ff00000001860 */
[----:B------:R-:W-:Y:S01]  /*4a00*/  HMMA.16816.F32 R92, R120, R46, R92 ;  /* 0x0000002e785c723c */ /* 0x000fe2000000185c */
[----:B------:R-:W3:Y:S07]  /*4a10*/  LDSM.16.M88.4 R44, [R63+0x8000] ;  /* 0x008000003f2c783b */ /* 0x000eee0000000200 */
[C---:B----4-:R-:W-:Y:S08]  /*4a20*/  HMMA.16816.F32 R16, R48.reuse, R40, R16 ;  /* 0x000000283010723c */ /* 0x050ff00000001810 */
[C---:B------:R-:W-:Y:S01]  /*4a30*/  HMMA.16816.F32 R12, R48.reuse, R42, R12 ;  /* 0x0000002a300c723c */ /* 0x040fe2000000180c */
[----:B------:R-:W4:Y:S07]  /*4a40*/  LDSM.16.M88.4 R40, [R63+0x8800] ;  /* 0x008800003f28783b */ /* 0x000f2e0000000200 */
[----:B------:R-:W-:Y:S01]  /*4a50*/  HMMA.16816.F32 R20, R48, R118, R20 ;  /* 0x000000763014723c */ /* 0x000fe20000001814 */
[----:B------:R-:W4:Y:S07]  /*4a60*/  LDSM.16.M88.4 R116, [R63+0xb800] ;  /* 0x00b800003f74783b */ /* 0x000f2e0000000200 */
[C---:B------:R-:W-:Y:S08]  /*4a70*/  HMMA.16816.F32 R80, R120.reuse, R124, R80 ;  /* 0x0000007c7850723c */ /* 0x040ff00000001850 */
[C---:B------:R-:W-:Y:S01]  /*4a80*/  HMMA.16816.F32 R76, R120.reuse, R126, R76 ;  /* 0x0000007e784c723c */ /* 0x040fe2000000184c */
[----:B------:R-:W-:Y:S07]  /*4a90*/  LDSM.16.M88.4 R124, [R63+0xa800] ;  /* 0x00a800003f7c783b */ /* 0x000fee0000000200 */
[C---:B------:R-:W-:Y:S08]  /*4aa0*/  HMMA.16816.F32 R88, R120.reuse, R128, R88 ;  /* 0x000000807858723c */ /* 0x040ff00000001858 */
[----:B------:R-:W-:Y:S01]  /*4ab0*/  HMMA.16816.F32 R84, R120, R130, R84 ;  /* 0x000000827854723c */ /* 0x000fe20000001854 */
[----:B------:R-:W4:Y:S04]  /*4ac0*/  LDSM.16.M88.4 R128, [R63+0xa000] ;  /* 0x00a000003f80783b */ /* 0x000f280000000200 */
[----:B------:R-:W4:Y:S03]  /*4ad0*/  LDSM.16.M88.4 R120, [R63+0xb000] ;  /* 0x00b000003f78783b */ /* 0x000f260000000200 */
[C---:B------:R-:W-:Y:S08]  /*4ae0*/  HMMA.16816.F32 R112, R48.reuse, R72, R112 ;  /* 0x000000483070723c */ /* 0x040ff00000001870 */
[----:B------:R-:W-:Y:S01]  /*4af0*/  HMMA.16816.F32 R108, R48, R74, R108 ;  /* 0x0000004a306c723c */ /* 0x000fe2000000186c */
[----:B------:R-:W-:Y:S07]  /*4b00*/  LDSM.16.M88.4 R72, [R133+0x2000] ;  /* 0x002000008548783b */ /* 0x000fee0000000200 */
[C---:B-1----:R-:W-:Y:S08]  /*4b10*/  HMMA.16816.F32 R8, R140.reuse, R28, R8 ;  /* 0x0000001c8c08723c */ /* 0x042ff00000001808 */
[----:B------:R-:W-:Y:S01]  /*4b20*/  HMMA.16816.F32 R4, R140, R30, R4 ;  /* 0x0000001e8c04723c */ /* 0x000fe20000001804 */
[----:B------:R-:W1:Y:S07]  /*4b30*/  LDSM.16.M88.4 R28, [R62+0xb800] ;  /* 0x00b800003e1c783b */ /* 0x000e6e0000000200 */
        /* <DEDUP_REMOVED lines=8> */
[----:B------:R-:W2:Y:S07]  /*4bc0*/  LDSM.16.M88.4 R64, [R62+0x8800] ;  /* 0x008800003e40783b */ /* 0x000eae0000000200 */
[C---:B------:R-:W-:Y:S08]  /*4bd0*/  HMMA.16816.F32 R88, R48.reuse, R56, R88 ;  /* 0x000000383058723c */ /* 0x040ff00000001858 */
[----:B------:R-:W-:Y:S01]  /*4be0*/  HMMA.16816.F32 R84, R48, R58, R84 ;  /* 0x0000003a3054723c */ /* 0x000fe20000001854 */
[----:B------:R-:W2:Y:S04]  /*4bf0*/  LDSM.16.M88.4 R56, [R62+0x9000] ;  /* 0x009000003e38783b */ /* 0x000ea80000000200 */
[----:B------:R-:W2:Y:S03]  /*4c00*/  LDSM.16.M88.4 R48, [R62+0xa000] ;  /* 0x00a000003e30783b */ /* 0x000ea60000000200 */
[C---:B---3--:R-:W-:Y:S08]  /*4c10*/  HMMA.16816.F32 R24, R140.reuse, R44, R24 ;  /* 0x0000002c8c18723c */ /* 0x048ff00000001818 */
[C---:B------:R-:W-:Y:S01]  /*4c20*/  HMMA.16816.F32 R20, R140.reuse, R46, R20 ;  /* 0x0000002e8c14723c */ /* 0x040fe20000001814 */
[----:B------:R-:W3:Y:S07]  /*4c30*/  LDSM.16.M88.4 R44, [R62+0xa800] ;  /* 0x00a800003e2c783b */ /* 0x000eee0000000200 */
[C---:B----4-:R-:W-:Y:S08]  /*4c40*/  HMMA.16816.F32 R16, R140.reuse, R40, R16 ;  /* 0x000000288c10723c */ /* 0x050ff00000001810 */
[----:B------:R-:W-:Y:S01]  /*4c50*/  HMMA.16816.F32 R12, R140, R42, R12 ;  /* 0x0000002a8c0c723c */ /* 0x000fe2000000180c */
[----:B------:R-:W4:Y:S01]  /*4c60*/  LDSM.16.M88.4 R40, [R62+0xb000] ;  /* 0x00b000003e28783b */ /* 0x000f220000000200 */
[----:B------:R-:W-:-:S06]  /*4c70*/  DEPBAR.LE SB0, 0x0 ;  /* 0x000080000000791a */ /* 0x000fcc0000000000 */
[C---:B------:R-:W-:Y:S08]  /*4c80*/  HMMA.16816.F32 R80, R140.reuse, R116, R80 ;  /* 0x000000748c50723c */ /* 0x040ff00000001850 */
[C---:B------:R-:W-:Y:S08]  /*4c90*/  HMMA.16816.F32 R76, R140.reuse, R118, R76 ;  /* 0x000000768c4c723c */ /* 0x040ff0000000184c */
[----:B------:R-:W-:Y:S01]  /*4ca0*/  HMMA.16816.F32 R112, R140, R136, R112 ;  /* 0x000000888c70723c */ /* 0x000fe20000001870 */
[----:B------:R-:W-:-:S05]  /*4cb0*/  VIADD R136, R132, 0xffffffff ;  /* 0xffffffff84887836 */ /* 0x000fca0000000000 */
[----:B------:R-:W-:Y:S02]  /*4cc0*/  ISETP.GT.AND P1, PT, R136, R213, PT ;  /* 0x000000d58800720c */ /* 0x000fe40003f24270 */
[C---:B------:R-:W-:Y:S08]  /*4cd0*/  HMMA.16816.F32 R108, R140.reuse, R138, R108 ;  /* 0x0000008a8c6c723c */ /* 0x040ff0000000186c */
[C---:B------:R-:W-:Y:S08]  /*4ce0*/  HMMA.16816.F32 R104, R140.reuse, R128, R104 ;  /* 0x000000808c68723c */ /* 0x040ff00000001868 */
[C---:B------:R-:W-:Y:S08]  /*4cf0*/  HMMA.16816.F32 R100, R140.reuse, R130, R100 ;  /* 0x000000828c64723c */ /* 0x040ff00000001864 */
[C---:B------:R-:W-:Y:S08]  /*4d00*/  HMMA.16816.F32 R96, R140.reuse, R124, R96 ;  /* 0x0000007c8c60723c */ /* 0x040ff00000001860 */
[C---:B------:R-:W-:Y:S08]  /*4d10*/  HMMA.16816.F32 R92, R140.reuse, R126, R92 ;  /* 0x0000007e8c5c723c */ /* 0x040ff0000000185c */
[C---:B------:R-:W-:Y:S08]  /*4d20*/  HMMA.16816.F32 R88, R140.reuse, R120, R88 ;  /* 0x000000788c58723c */ /* 0x040ff00000001858 */
[----:B------:R-:W-:Y:S08]  /*4d30*/  HMMA.16816.F32 R84, R140, R122, R84 ;  /* 0x0000007a8c54723c */ /* 0x000ff00000001854 */
[----:B-1----:R-:W-:Y:S01]  /*4d40*/  HMMA.16816.F32 R80, R72, R28, R80 ;  /* 0x0000001c4850723c */ /* 0x002fe20000001850 */
[----:B------:R-:W-:-:S02]  /*4d50*/  SHF.R.U32.HI R28, RZ, 0x2, R197 ;  /* 0x00000002ff1c7819 */ /* 0x000fc400000116c5 */
[----:B------:R-:W-:-:S04]  /*4d60*/  LOP3.LUT R29, R198, 0x1f0, RZ, 0xc0, !PT ;  /* 0x000001f0c61d7812 */ /* 0x000fc800078ec0ff */
[----:B------:R-:W-:Y:S01]  /*4d70*/  LOP3.LUT R28, R29, 0x7, R28, 0xf8, !PT ;  /* 0x000000071d1c7812 */ /* 0x000fe200078ef81c */
[----:B------:R-:W-:Y:S01]  /*4d80*/  HMMA.16816.F32 R76, R72, R30, R76 ;  /* 0x0000001e484c723c */ /* 0x000fe2000000184c */
[----:B------:R-:W-:-:S03]  /*4d90*/  IADD3 R29, PT, PT, R39, -R38, -R36 ;  /* 0x80000026271d7210 */ /* 0x000fc60007ffe824 */
[----:B------:R-:W-:-:S04]  /*4da0*/  IMAD R28, R219, 0x40, R28 ;  /* 0x00000040db1c7824 */ /* 0x000fc800078e021c */
[C---:B------:R-:W-:Y:S01]  /*4db0*/  IMAD.IADD R210, R28.reuse, 0x1, R29 ;  /* 0x000000011cd27824 */ /* 0x040fe200078e021d */
[----:B--2---:R-:W-:Y:S01]  /*4dc0*/  HMMA.16816.F32 R24, R72, R68, R24 ;  /* 0x000000444818723c */ /* 0x004fe20000001818 */
[----:B------:R-:W-:-:S03]  /*4dd0*/  IMAD.IADD R30, R28, 0x1, R61 ;  /* 0x000000011c1e7824 */ /* 0x000fc600078e023d */
[----:B------:R-:W-:Y:S02]  /*4de0*/  VIMNMX R212, PT, PT, RZ, R210, !PT ;  /* 0x000000d2ffd47248 */ /* 0x000fe40007fe0100 */
[C-C-:B------:R-:W-:Y:S02]  /*4df0*/  VIADDMNMX R211, R30.reuse, 0x1, R39.reuse, PT ;  /* 0x000000011ed37846 */ /* 0x140fe40003800127 */
[----:B------:R-:W-:Y:S01]  /*4e00*/  HMMA.16816.F32 R20, R72, R70, R20 ;  /* 0x000000464814723c */ /* 0x000fe20000001814 */
[----:B------:R-:W-:Y:S02]  /*4e10*/  VIADDMNMX R209, R30, 0x9, R39, PT ;  /* 0x000000091ed17846 */ /* 0x000fe40003800127 */
[----:B------:R-:W-:-:S05]  /*4e20*/  VIADDMNMX R210, R210, 0x8, RZ, !PT ;  /* 0x00000008d2d27846 */ /* 0x000fca00078001ff */
        /* <DEDUP_REMOVED lines=9> */
[----:B------:R-:W-:Y:S01]  /*4ec0*/  HMMA.16816.F32 R92, R72, R46, R92 ;  /* 0x0000002e485c723c */ /* 0x000fe2000000185c */
[----:B------:R-:W-:-:S07]  /*4ed0*/  LOP3.LUT R47, R202, 0x200, RZ, 0xc0, !PT ;  /* 0x00000200ca2f7812 */ /* 0x000fce00078ec0ff */
[C---:B----4-:R-:W-:Y:S08]  /*4ee0*/  HMMA.16816.F32 R88, R72.reuse, R40, R88 ;  /* 0x000000284858723c */ /* 0x050ff00000001858 */
[----:B------:R-:W-:Y:S01]  /*4ef0*/  HMMA.16816.F32 R84, R72, R42, R84 ;  /* 0x0000002a4854723c */ /* 0x000fe20000001854 */
[----:B------:R-:W-:Y:S06]  /*4f00*/  BAR.SYNC.DEFER_BLOCKING 0x0 ;  /* 0x0000000000007b1d */ /* 0x000fec0000010000 */
[----:B------:R-:W-:-:S13]  /*4f10*/  @!P1 BRA `(.L_x_2962) ;  /* 0x0000000800d49947 */ /* 0x000fda0003800000 */
        /* <DEDUP_REMOVED lines=13> */
.L_x_2964:
[----:B------:R-:W2:Y:S01]  /*4ff0*/  LD.E R41, desc[UR4][R2.64+0x170] ;  /* 0x0001700402297980 */ /* 0x000ea2000c101900 */
[----:B------:R-:W-:Y:S02]  /*5000*/  LEA R38, R132, 0xffffff00, 0x7 ;  /* 0xffffff0084267811 */ /* 0x000fe400078e38ff */
        /* <DEDUP_REMOVED lines=25> */
[----:B------:R-:W-:Y:S01]  /*51a0*/  ISETP.GE.AND P1, PT, R38, RZ, PT ;  /* 0x000000ff2600720c */ /* 0x000fe20003f26270 */
[----:B------:R-:W-:Y:S01]  /*51b0*/  @!P3 VIADD R36, R36, 0x1 ;  /* 0x000000012424b836 */ /* 0x000fe20000000000 */
[-C--:B------:R-:W-:Y:S02]  /*51c0*/  ISETP.GE.U32.AND P4, PT, R28, R31.reuse, PT ;  /* 0x0000001f1c00720c */ /* 0x080fe40003f86070 */
[----:B------:R-:W-:Y:S02]  /*51d0*/  ISETP.GE.U32.AND P5, PT, R30, R31, PT ;  /* 0x0000001f1e00720c */ /* 0x000fe40003fa6070 */
[----:B------:R-:W-:-:S02]  /*51e0*/  ISETP.GE.AND P3, PT, R34, RZ, PT ;  /* 0x000000ff2200720c */ /* 0x000fc40003f66270 */
[----:B------:R-:W-:-:S07]  /*51f0*/  LOP3.LUT R31, RZ, R41, RZ, 0x33, !PT ;  /* 0x00000029ff1f7212 */ /* 0x000fce00078e33ff */
[----:B------:R-:W-:Y:S02]  /*5200*/  @P4 IADD3 R36, PT, PT, R36, 0x1, RZ ;  /* 0x0000000124244810 */ /* 0x000fe40007ffe0ff */
[----:B------:R-:W-:Y:S01]  /*5210*/  @P5 VIADD R39, R39, 0x1 ;  /* 0x0000000127275836 */ /* 0x000fe20000000000 */
[----:B------:R-:W-:Y:S02]  /*5220*/  ISETP.NE.AND P4, PT, R41, RZ, PT ;  /* 0x000000ff2900720c */ /* 0x000fe40003f85270 */
[----:B------:R-:W-:Y:S02]  /*5230*/  @!P1 IMAD.MOV R36, RZ, RZ, -R36 ;  /* 0x000000ffff249224 */ /* 0x000fe400078e0a24 */
[----:B------:R-:W-:-:S03]  /*5240*/  @!P3 IADD3 R39, PT, PT, -R39, RZ, RZ ;  /* 0x000000ff2727b210 */ /* 0x000fc60007ffe1ff */
        /* <DEDUP_REMOVED lines=22> */
.L_x_2965:
[----:B------:R-:W-:Y:S05]  /*53b0*/  BSYNC.RECONVERGENT B0 ;  /* 0x0000000000007941 */ /* 0x000fea0003800200 */
.L_x_2963:
[C---:B------:R-:W-:Y:S01]  /*53c0*/  IMAD.SHL.U32 R29, R204.reuse, 0x20, RZ ;  /* 0x00000020cc1d7824 */ /* 0x040fe200078e00ff */
[----:B------:R-:W-:Y:S02]  /*53d0*/  ISETP.GE.AND P3, PT, R37, R224, PT ;  /* 0x000000e02500720c */ /* 0x000fe40003f66270 */
        /* <DEDUP_REMOVED lines=105> */
.L_x_2962:
[----:B------:R-:W-:Y:S05]  /*5a70*/  BSYNC.RECONVERGENT B1 ;  /* 0x0000000000017941 */ /* 0x000fea0003800200 */
.L_x_2961:
[----:B------:R-:W-:Y:S01]  /*5a80*/  IMAD.SHL.U32 R135, R197, 0x2, RZ ;  /* 0x00000002c5877824 */ /* 0x000fe200078e00ff */
[----:B------:R-:W2:Y:S04]  /*5a90*/  LD.E R65, desc[UR4][R2.64+0xdc] ;  /* 0x0000dc0402417980 */ /* 0x000ea8000c101900 */
[----:B------:R-:W-:-:S05]  /*5aa0*/  LOP3.LUT R135, R135, 0x6, RZ, 0xc0, !PT ;  /* 0x0000000687877812 */ /* 0x000fca00078ec0ff */
[----:B------:R-:W-:-:S04]  /*5ab0*/  IMAD R68, R136, 0x80, R135 ;  /* 0x0000008088447824 */ /* 0x000fc800078e0287 */
[C---:B------:R-:W-:Y:S01]  /*5ac0*/  VIADD R67, R68.reuse, 0x1 ;  /* 0x0000000144437836 */ /* 0x040fe20000000000 */
[C---:B------:R-:W-:Y:S01]  /*5ad0*/  ISETP.GE.AND P1, PT, R68.reuse, R212, PT ;  /* 0x000000d44400720c */ /* 0x040fe20003f26270 */
[----:B------:R-:W-:-:S03]  /*5ae0*/  VIADD R66, R68, 0x8 ;  /* 0x0000000844427836 */ /* 0x000fc60000000000 */
[CC--:B------:R-:W-:Y:S01]  /*5af0*/  ISETP.GE.AND P4, PT, R67.reuse, R212.reuse, PT ;  /* 0x000000d44300720c */ /* 0x0c0fe20003f86270 */
[----:B------:R-:W-:Y:S01]  /*5b00*/  VIADD R55, R68, 0x9 ;  /* 0x0000000944377836 */ /* 0x000fe20000000000 */
[----:B------:R-:W-:Y:S02]  /*5b10*/  FSEL R24, R24, -INF , P1 ;  /* 0xff80000018187808 */ /* 0x000fe40000800000 */
[----:B------:R-:W-:Y:S02]  /*5b20*/  ISETP.GE.AND P1, PT, R67, R211, PT ;  /* 0x000000d34300720c */ /* 0x000fe40003f26270 */
[----:B------:R-:W-:Y:S02]  /*5b30*/  FSEL R25, R25, -INF , P4 ;  /* 0xff80000019197808 */ /* 0x000fe40002000000 */
[----:B------:R-:W-:Y:S02]  /*5b40*/  ISETP.GE.AND P4, PT, R66, R212, PT ;  /* 0x000000d44200720c */ /* 0x000fe40003f86270 */
[----:B------:R-:W-:-:S02]  /*5b50*/  FSEL R53, R25, -INF , !P1 ;  /* 0xff80000019357808 */ /* 0x000fc40004800000 */
[CC--:B------:R-:W-:Y:S01]  /*5b60*/  ISETP.GE.AND P1, PT, R55.reuse, R212.reuse, PT ;  /* 0x000000d43700720c */ /* 0x0c0fe20003f26270 */
[----:B------:R-:W-:Y:S01]  /*5b70*/  VIADD R63, R68, 0x10 ;  /* 0x00000010443f7836 */ /* 0x000fe20000000000 */
[----:B------:R-:W-:Y:S01]  /*5b80*/  FSEL R51, R20, -INF , P4 ;  /* 0xff80000014337808 */ /* 0x000fe20002000000 */
[----:B------:R-:W-:Y:S01]  /*5b90*/  VIADD R62, R68, 0x11 ;  /* 0x00000011443e7836 */ /* 0x000fe20000000000 */
[----:B------:R-:W-:Y:S02]  /*5ba0*/  ISETP.GE.AND P4, PT, R55, R211, PT ;  /* 0x000000d33700720c */ /* 0x000fe40003f86270 */
[----:B------:R-:W-:Y:S02]  /*5bb0*/  FSEL R21, R21, -INF , P1 ;  /* 0xff80000015157808 */ /* 0x000fe40000800000 */
[----:B------:R-:W-:Y:S02]  /*5bc0*/  ISETP.GE.AND P1, PT, R63, R212, PT ;  /* 0x000000d43f00720c */ /* 0x000fe40003f26270 */
[----:B-1----:R-:W-:-:S02]  /*5bd0*/  FSEL R49, R21, -INF , !P4 ;  /* 0xff80000015317808 */ /* 0x002fc40006000000 */
[-C--:B------:R-:W-:Y:S01]  /*5be0*/  ISETP.GE.AND P4, PT, R62, R212.reuse, PT ;  /* 0x000000d43e00720c */ /* 0x080fe20003f86270 */
[----:B------:R-:W-:Y:S01]  /*5bf0*/  VIADD R59, R68, 0x18 ;  /* 0x00000018443b7836 */ /* 0x000fe20000000000 */
[----:B------:R-:W-:Y:S01]  /*5c00*/  FSEL R45, R16, -INF , P1 ;  /* 0xff800000102d7808 */ /* 0x000fe20000800000 */
[----:B------:R-:W-:Y:S01]  /*5c10*/  VIADD R58, R68, 0x19 ;  /* 0x00000019443a7836 */ /* 0x000fe20000000000 */
[----:B------:R-:W-:Y:S02]  /*5c20*/  ISETP.GE.AND P1, PT, R62, R211, PT ;  /* 0x000000d33e00720c */ /* 0x000fe40003f26270 */
[----:B------:R-:W-:Y:S02]  /*5c30*/  FSEL R17, R17, -INF , P4 ;  /* 0xff80000011117808 */ /* 0x000fe40002000000 */
[----:B------:R-:W-:Y:S02]  /*5c40*/  ISETP.GE.AND P4, PT, R59, R212, PT ;  /* 0x000000d43b00720c */ /* 0x000fe40003f86270 */
[----:B------:R-:W-:-:S02]  /*5c50*/  FSEL R21, R17, -INF , !P1 ;  /* 0xff80000011157808 */ /* 0x000fc40004800000 */
        /* <DEDUP_REMOVED lines=15> */
[----:B------:R-:W-:-:S02]  /*5d50*/  FSEL R31, R9, -INF , !P1 ;  /* 0xff800000091f7808 */ /* 0x000fc40004800000 */
[C---:B------:R-:W-:Y:S01]  /*5d60*/  ISETP.GE.AND P1, PT, R39.reuse, R212, PT ;  /* 0x000000d42700720c */ /* 0x040fe20003f26270 */
[C---:B------:R-:W-:Y:S01]  /*5d70*/  VIADD R42, R68.reuse, 0x30 ;  /* 0x00000030442a7836 */ /* 0x040fe20000000000 */
[CC--:B------:R-:W-:Y:S01]  /*5d80*/  ISETP.GE.AND P5, PT, R68.reuse, R211.reuse, PT ;  /* 0x000000d34400720c */ /* 0x0c0fe20003fa6270 */
[----:B------:R-:W-:Y:S01]  /*5d90*/  VIADD R40, R68, 0x31 ;  /* 0x0000003144287836 */ /* 0x000fe20000000000 */
[----:B------:R-:W-:Y:S02]  /*5da0*/  FSEL R29, R4, -INF , P4 ;  /* 0xff800000041d7808 */ /* 0x000fe40002000000 */
[----:B------:R-:W-:Y:S02]  /*5db0*/  ISETP.GE.AND P4, PT, R39, R211, PT ;  /* 0x000000d32700720c */ /* 0x000fe40003f86270 */
[----:B------:R-:W-:Y:S02]  /*5dc0*/  FSEL R5, R5, -INF , P1 ;  /* 0xff80000005057808 */ /* 0x000fe40000800000 */
[----:B------:R-:W-:-:S02]  /*5dd0*/  FSEL R24, R24, -INF , !P5 ;  /* 0xff80000018187808 */ /* 0x000fc40006800000 */
[----:B------:R-:W-:Y:S02]  /*5de0*/  ISETP.GE.AND P5, PT, R66, R211, PT ;  /* 0x000000d34200720c */ /* 0x000fe40003fa6270 */
[-C--:B------:R-:W-:Y:S02]  /*5df0*/  ISETP.GE.AND P1, PT, R42, R212.reuse, PT ;  /* 0x000000d42a00720c */ /* 0x080fe40003f26270 */
[----:B------:R-:W-:Y:S02]  /*5e00*/  FSEL R25, R5, -INF , !P4 ;  /* 0xff80000005197808 */ /* 0x000fe40006000000 */
[----:B------:R-:W-:Y:S01]  /*5e10*/  ISETP.GE.AND P4, PT, R40, R212, PT ;  /* 0x000000d42800720c */ /* 0x000fe20003f86270 */
[C---:B------:R-:W-:Y:S01]  /*5e20*/  VIADD R38, R68.reuse, 0x38 ;  /* 0x0000003844267836 */ /* 0x040fe20000000000 */
[----:B------:R-:W-:Y:S01]  /*5e30*/  FSEL R51, R51, -INF , !P5 ;  /* 0xff80000033337808 */ /* 0x000fe20006800000 */
[----:B------:R-:W-:Y:S01]  /*5e40*/  VIADD R36, R68, 0x39 ;  /* 0x0000003944247836 */ /* 0x000fe20000000000 */
[----:B------:R-:W-:-:S02]  /*5e50*/  FSEL R112, R112, -INF , P1 ;  /* 0xff80000070707808 */ /* 0x000fc40000800000 */
[-C--:B------:R-:W-:Y:S02]  /*5e60*/  ISETP.GE.AND P5, PT, R63, R211.reuse, PT ;  /* 0x000000d33f00720c */ /* 0x080fe40003fa6270 */
[----:B------:R-:W-:Y:S02]  /*5e70*/  ISETP.GE.AND P1, PT, R40, R211, PT ;  /* 0x000000d32800720c */ /* 0x000fe40003f26270 */
[----:B------:R-:W-:Y:S02]  /*5e80*/  FSEL R113, R113, -INF , P4 ;  /* 0xff80000071717808 */ /* 0x000fe40002000000 */
[----:B------:R-:W-:Y:S02]  /*5e90*/  FSEL R45, R45, -INF , !P5 ;  /* 0xff8000002d2d7808 */ /* 0x000fe40006800000 */
[----:B------:R-:W-:Y:S02]  /*5ea0*/  ISETP.GE.AND P4, PT, R38, R212, PT ;  /* 0x000000d42600720c */ /* 0x000fe40003f86270 */
[----:B------:R-:W-:-:S02]  /*5eb0*/  FSEL R241, R113, -INF , !P1 ;  /* 0xff80000071f17808 */ /* 0x000fc40004800000 */
[-C--:B------:R-:W-:Y:S02]  /*5ec0*/  ISETP.GE.AND P5, PT, R59, R211.reuse, PT ;  /* 0x000000d33b00720c */ /* 0x080fe40003fa6270 */
[----:B------:R-:W-:Y:S01]  /*5ed0*/  ISETP.GE.AND P1, PT, R36, R212, PT ;  /* 0x000000d42400720c */ /* 0x000fe20003f26270 */
[----:B------:R-:W-:Y:S01]  /*5ee0*/  VIADD R34, R68, 0x40 ;  /* 0x0000004044227836 */ /* 0x000fe20000000000 */
[----:B------:R-:W-:Y:S01]  /*5ef0*/  FSEL R108, R108, -INF , P4 ;  /* 0xff8000006c6c7808 */ /* 0x000fe20002000000 */
[----:B------:R-:W-:Y:S01]  /*5f00*/  VIADD R30, R68, 0x41 ;  /* 0x00000041441e7836 */ /* 0x000fe20000000000 */
[----:B------:R-:W-:Y:S02]  /*5f10*/  FSEL R17, R17, -INF , !P5 ;  /* 0xff80000011117808 */ /* 0x000fe40006800000 */
[----:B------:R-:W-:Y:S02]  /*5f20*/  ISETP.GE.AND P4, PT, R36, R211, PT ;  /* 0x000000d32400720c */ /* 0x000fe40003f86270 */
[----:B------:R-:W-:-:S02]  /*5f30*/  FSEL R109, R109, -INF , P1 ;  /* 0xff8000006d6d7808 */ /* 0x000fc40000800000 */
[-C--:B------:R-:W-:Y:S02]  /*5f40*/  ISETP.GE.AND P5, PT, R54, R211.reuse, PT ;  /* 0x000000d33600720c */ /* 0x080fe40003fa6270 */
[-C--:B------:R-:W-:Y:S02]  /*5f50*/  ISETP.GE.AND P1, PT, R34, R212.reuse, PT ;  /* 0x000000d42200720c */ /* 0x080fe40003f26270 */
[----:B------:R-:W-:Y:S02]  /*5f60*/  FSEL R155, R109, -INF , !P4 ;  /* 0xff8000006d9b7808 */ /* 0x000fe40006000000 */
[----:B------:R-:W-:Y:S02]  /*5f70*/  FSEL R41, R41, -INF , !P5 ;  /* 0xff80000029297808 */ /* 0x000fe40006800000 */
[----:B------:R-:W-:Y:S02]  /*5f80*/  ISETP.GE.AND P4, PT, R30, R212, PT ;  /* 0x000000d41e00720c */ /* 0x000fe40003f86270 */
[-C--:B------:R-:W-:Y:S01]  /*5f90*/  ISETP.GE.AND P5, PT, R48, R211.reuse, PT ;  /* 0x000000d33000720c */ /* 0x080fe20003fa6270 */
[----:B------:R-:W-:Y:S01]  /*5fa0*/  VIADD R28, R68, 0x48 ;  /* 0x00000048441c7836 */ /* 0x000fe20000000000 */
[----:B------:R-:W-:Y:S01]  /*5fb0*/  FSEL R104, R104, -INF , P1 ;  /* 0xff80000068687808 */ /* 0x000fe20000800000 */
[----:B------:R-:W-:Y:S01]  /*5fc0*/  VIADD R20, R68, 0x49 ;  /* 0x0000004944147836 */ /* 0x000fe20000000000 */
[----:B------:R-:W-:-:S02]  /*5fd0*/  ISETP.GE.AND P1, PT, R30, R211, PT ;  /* 0x000000d31e00720c */ /* 0x000fc40003f26270 */
[----:B------:R-:W-:Y:S02]  /*5fe0*/  FSEL R105, R105, -INF , P4 ;  /* 0xff80000069697808 */ /* 0x000fe40002000000 */
[----:B------:R-:W-:Y:S02]  /*5ff0*/  FSEL R29, R29, -INF , !P5 ;  /* 0xff8000001d1d7808 */ /* 0x000fe40006800000 */
[----:B------:R-:W-:Y:S02]  /*6000*/  ISETP.GE.AND P5, PT, R42, R211, PT ;  /* 0x000000d32a00720c */ /* 0x000fe40003fa6270 */
[-C--:B------:R-:W-:Y:S02]  /*6010*/  ISETP.GE.AND P4, PT, R28, R212.reuse, PT ;  /* 0x000000d41c00720c */ /* 0x080fe40003f86270 */
[----:B------:R-:W-:Y:S02]  /*6020*/  FSEL R175, R105, -INF , !P1 ;  /* 0xff80000069af7808 */ /* 0x000fe40004800000 */
[----:B------:R-:W-:-:S02]  /*6030*/  ISETP.GE.AND P1, PT, R20, R212, PT ;  /* 0x000000d41400720c */ /* 0x000fc40003f26270 */
[----:B------:R-:W-:Y:S01]  /*6040*/  FSEL R249, R112, -INF , !P5 ;  /* 0xff80000070f97808 */ /* 0x000fe20006800000 */
[----:B------:R-:W-:Y:S01]  /*6050*/  VIADD R16, R68, 0x50 ;  /* 0x0000005044107836 */ /* 0x000fe20000000000 */
[-C--:B------:R-:W-:Y:S01]  /*6060*/  ISETP.GE.AND P5, PT, R38, R211.reuse, PT ;  /* 0x000000d32600720c */ /* 0x080fe20003fa6270 */
[----:B------:R-:W-:Y:S01]  /*6070*/  VIADD R12, R68, 0x51 ;  /* 0x00000051440c7836 */ /* 0x000fe20000000000 */
[----:B------:R-:W-:Y:S02]  /*6080*/  FSEL R100, R100, -INF , P4 ;  /* 0xff80000064647808 */ /* 0x000fe40002000000 */
[----:B------:R-:W-:Y:S02]  /*6090*/  ISETP.GE.AND P4, PT, R20, R211, PT ;  /* 0x000000d31400720c */ /* 0x000fe40003f86270 */
[----:B------:R-:W-:Y:S02]  /*60a0*/  FSEL R101, R101, -INF , P1 ;  /* 0xff80000065657808 */ /* 0x000fe40000800000 */
[----:B------:R-:W-:-:S02]  /*60b0*/  FSEL R239, R108, -INF , !P5 ;  /* 0xff8000006cef7808 */ /* 0x000fc40006800000 */
[-C--:B------:R-:W-:Y:S02]  /*60c0*/  ISETP.GE.AND P5, PT, R34, R211.reuse, PT ;  /* 0x000000d32200720c */ /* 0x080fe40003fa6270 */
[-C--:B------:R-:W-:Y:S02]  /*60d0*/  ISETP.GE.AND P1, PT, R16, R212.reuse, PT ;  /* 0x000000d41000720c */ /* 0x080fe40003f26270 */
[----:B------:R-:W-:Y:S02]  /*60e0*/  FSEL R177, R101, -INF , !P4 ;  /* 0xff80000065b17808 */ /* 0x000fe40006000000 */
[----:B------:R-:W-:Y:S02]  /*60f0*/  ISETP.GE.AND P4, PT, R12, R212, PT ;  /* 0x000000d40c00720c */ /* 0x000fe40003f86270 */
[----:B------:R-:W-:Y:S01]  /*6100*/  FSEL R233, R104, -INF , !P5 ;  /* 0xff80000068e97808 */ /* 0x000fe20006800000 */
[----:B------:R-:W-:Y:S01]  /*6110*/  VIADD R8, R68, 0x58 ;  /* 0x0000005844087836 */ /* 0x000fe20000000000 */
[----:B------:R-:W-:Y:S01]  /*6120*/  ISETP.GE.AND P5, PT, R28, R211, PT ;  /* 0x000000d31c00720c */ /* 0x000fe20003fa6270 */
[----:B------:R-:W-:Y:S01]  /*6130*/  VIADD R4, R68, 0x59 ;  /* 0x0000005944047836 */ /* 0x000fe20000000000 */
[----:B------:R-:W-:-:S02]  /*6140*/  FSEL R96, R96, -INF , P1 ;  /* 0xff80000060607808 */ /* 0x000fc40000800000 */
[-C--:B------:R-:W-:Y:S02]  /*6150*/  ISETP.GE.AND P1, PT, R12, R211.reuse, PT ;  /* 0x000000d30c00720c */ /* 0x080fe40003f26270 */
[----:B------:R-:W-:Y:S02]  /*6160*/  FSEL R97, R97, -INF , P4 ;  /* 0xff80000061617808 */ /* 0x000fe40002000000 */
[----:B------:R-:W-:Y:S01]  /*6170*/  FSEL R185, R100, -INF , !P5 ;  /* 0xff80000064b97808 */ /* 0x000fe20006800000 */
[----:B------:R-:W-:Y:S01]  /*6180*/  VIADD R44, R68, 0x60 ;  /* 0x00000060442c7836 */ /* 0x000fe20000000000 */
[----:B------:R-:W-:Y:S02]  /*6190*/  ISETP.GE.AND P5, PT, R16, R211, PT ;  /* 0x000000d31000720c */ /* 0x000fe40003fa6270 */
[----:B------:R-:W-:Y:S02]  /*61a0*/  FSEL R195, R97, -INF , !P1 ;  /* 0xff80000061c37808 */ /* 0x000fe40004800000 */
[----:B------:R-:W-:-:S02]  /*61b0*/  ISETP.GE.AND P4, PT, R8, R212, PT ;  /* 0x000000d40800720c */ /* 0x000fc40003f86270 */
[-C--:B------:R-:W-:Y:S02]  /*61c0*/  ISETP.GE.AND P1, PT, R4, R212.reuse, PT ;  /* 0x000000d40400720c */ /* 0x080fe40003f26270 */
[----:B------:R-:W-:Y:S02]  /*61d0*/  FSEL R221, R96, -INF , !P5 ;  /* 0xff80000060dd7808 */ /* 0x000fe40006800000 */
[-C--:B------:R-:W-:Y:S02]  /*61e0*/  ISETP.GE.AND P5, PT, R8, R211.reuse, PT ;  /* 0x000000d30800720c */ /* 0x080fe40003fa6270 */
[----:B------:R-:W-:Y:S02]  /*61f0*/  FSEL R92, R92, -INF , P4 ;  /* 0xff8000005c5c7808 */ /* 0x000fe40002000000 */
[----:B------:R-:W-:Y:S02]  /*6200*/  FSEL R93, R93, -INF , P1 ;  /* 0xff8000005d5d7808 */ /* 0x000fe40000800000 */
[----:B------:R-:W-:Y:S01]  /*6210*/  ISETP.GE.AND P1, PT, R44, R212, PT ;  /* 0x000000d42c00720c */ /* 0x000fe20003f26270 */
[----:B------:R-:W-:Y:S01]  /*6220*/  VIADD R46, R68, 0x61 ;  /* 0x00000061442e7836 */ /* 0x000fe20000000000 */
[----:B------:R-:W-:Y:S01]  /*6230*/  ISETP.GE.AND P4, PT, R4, R211, PT ;  /* 0x000000d30400720c */ /* 0x000fe20003f86270 */
[----:B------:R-:W-:Y:S01]  /*6240*/  VIADD R50, R68, 0x68 ;  /* 0x0000006844327836 */ /* 0x000fe20000000000 */
[----:B------:R-:W-:-:S02]  /*6250*/  FSEL R193, R92, -INF , !P5 ;  /* 0xff8000005cc17808 */ /* 0x000fc40006800000 */
[-C--:B------:R-:W-:Y:S02]  /*6260*/  ISETP.GE.AND P5, PT, R44, R211.reuse, PT ;  /* 0x000000d32c00720c */ /* 0x080fe40003fa6270 */
[----:B------:R-:W-:Y:S02]  /*6270*/  FSEL R88, R88, -INF , P1 ;  /* 0xff80000058587808 */ /* 0x000fe40000800000 */
[----:B------:R-:W-:Y:S02]  /*6280*/  FSEL R191, R93, -INF , !P4 ;  /* 0xff8000005dbf7808 */ /* 0x000fe40006000000 */
[-C--:B------:R-:W-:Y:S02]  /*6290*/  ISETP.GE.AND P4, PT, R46, R212.reuse, PT ;  /* 0x000000d42e00720c */ /* 0x080fe40003f86270 */
[----:B------:R-:W-:Y:S02]  /*62a0*/  FSEL R173, R88, -INF , !P5 ;  /* 0xff80000058ad7808 */ /* 0x000fe40006800000 */
[----:B------:R-:W-:Y:S01]  /*62b0*/  ISETP.GE.AND P5, PT, R50, R212, PT ;  /* 0x000000d43200720c */ /* 0x000fe20003fa6270 */
[C---:B------:R-:W-:Y:S01]  /*62c0*/  VIADD R56, R68.reuse, 0x70 ;  /* 0x0000007044387836 */ /* 0x040fe20000000000 */
[----:B------:R-:W-:Y:S01]  /*62d0*/  FSEL R89, R89, -INF , P4 ;  /* 0xff80000059597808 */ /* 0x000fe20002000000 */
[----:B------:R-:W-:Y:S01]  /*62e0*/  VIADD R52, R68, 0x69 ;  /* 0x0000006944347836 */ /* 0x000fe20000000000 */
[----:B------:R-:W-:-:S02]  /*62f0*/  ISETP.GE.AND P4, PT, R50, R211, PT ;  /* 0x000000d33200720c */ /* 0x000fc40003f86270 */
[----:B------:R-:W-:Y:S02]  /*6300*/  FSEL R84, R84, -INF , P5 ;  /* 0xff80000054547808 */ /* 0x000fe40002800000 */
[----:B------:R-:W-:Y:S01]  /*6310*/  ISETP.GE.AND P1, PT, R46, R211, PT ;  /* 0x000000d32e00720c */ /* 0x000fe20003f26270 */
[----:B------:R-:W-:Y:S01]  /*6320*/  VIADD R64, R68, 0x79 ;  /* 0x0000007944407836 */ /* 0x000fe20000000000 */
[----:B------:R-:W-:Y:S01]  /*6330*/  FSEL R169, R84, -INF , !P4 ;  /* 0xff80000054a97808 */ /* 0x000fe20006000000 */
[----:B------:R-:W-:Y:S01]  /*6340*/  VIADD R57, R68, 0x71 ;  /* 0x0000007144397836 */ /* 0x000fe20000000000 */
[----:B------:R-:W-:Y:S02]  /*6350*/  FSEL R171, R89, -INF , !P1 ;  /* 0xff80000059ab7808 */ /* 0x000fe40004800000 */
[-C--:B------:R-:W-:Y:S02]  /*6360*/  ISETP.GE.AND P4, PT, R56, R212.reuse, PT ;  /* 0x000000d43800720c */ /* 0x080fe40003f86270 */
[----:B------:R-:W-:-:S02]  /*6370*/  ISETP.GE.AND P1, PT, R52, R212, PT ;  /* 0x000000d43400720c */ /* 0x000fc40003f26270 */
[----:B------:R-:W-:Y:S01]  /*6380*/  FSEL R80, R80, -INF , P4 ;  /* 0xff80000050507808 */ /* 0x000fe20002000000 */
[----:B------:R-:W-:Y:S01]  /*6390*/  VIADD R61, R68, 0x78 ;  /* 0x00000078443d7836 */ /* 0x000fe20000000000 */
[----:B------:R-:W-:Y:S02]  /*63a0*/  FSEL R85, R85, -INF , P1 ;  /* 0xff80000055557808 */ /* 0x000fe40000800000 */
[-C--:B------:R-:W-:Y:S02]  /*63b0*/  ISETP.GE.AND P4, PT, R64, R212.reuse, PT ;  /* 0x000000d44000720c */ /* 0x080fe40003f86270 */
[----:B------:R-:W-:Y:S02]  /*63c0*/  ISETP.GE.AND P5, PT, R52, R211, PT ;  /* 0x000000d33400720c */ /* 0x000fe40003fa6270 */
[----:B------:R-:W-:Y:S02]  /*63d0*/  ISETP.GE.AND P1, PT, R57, R212, PT ;  /* 0x000000d43900720c */ /* 0x000fe40003f26270 */
[----:B------:R-:W-:-:S02]  /*63e0*/  FSEL R77, R77, -INF , P4 ;  /* 0xff8000004d4d7808 */ /* 0x000fc40002000000 */
[----:B------:R-:W-:Y:S02]  /*63f0*/  FSEL R167, R85, -INF , !P5 ;  /* 0xff80000055a77808 */ /* 0x000fe40006800000 */
[----:B------:R-:W-:Y:S02]  /*6400*/  FSEL R81, R81, -INF , P1 ;  /* 0xff80000051517808 */ /* 0x000fe40000800000 */
[----:B------:R-:W-:Y:S02]  /*6410*/  ISETP.GE.AND P4, PT, R57, R211, PT ;  /* 0x000000d33900720c */ /* 0x000fe40003f86270 */
[----:B------:R-:W-:Y:S02]  /*6420*/  ISETP.GE.AND P5, PT, R61, R212, PT ;  /* 0x000000d43d00720c */ /* 0x000fe40003fa6270 */
[----:B------:R-:W-:Y:S02]  /*6430*/  ISETP.GE.AND P3, PT, R68, R210, PT ;  /* 0x000000d24400720c */ /* 0x000fe40003f66270 */
[----:B------:R-:W-:-:S02]  /*6440*/  FSEL R151, R81, -INF , !P4 ;  /* 0xff80000051977808 */ /* 0x000fc40006000000 */
[----:B------:R-:W-:Y:S02]  /*6450*/  FSEL R76, R76, -INF , P5 ;  /* 0xff8000004c4c7808 */ /* 0x000fe40002800000 */
[----:B------:R-:W-:Y:S02]  /*6460*/  ISETP.GE.AND P4, PT, R61, R211, PT ;  /* 0x000000d33d00720c */ /* 0x000fe40003f86270 */
[----:B------:R-:W-:Y:S02]  /*6470*/  ISETP.GE.AND P1, PT, R68, R209, PT ;  /* 0x000000d14400720c */ /* 0x000fe40003f26270 */
[----:B------:R-:W-:Y:S02]  /*6480*/  FSEL R26, R26, -INF , P3 ;  /* 0xff8000001a1a7808 */ /* 0x000fe40001800000 */
[----:B------:R-:W-:Y:S02]  /*6490*/  ISETP.GE.AND P5, PT, R56, R211, PT ;  /* 0x000000d33800720c */ /* 0x000fe40003fa6270 */
[----:B------:R-:W-:-:S02]  /*64a0*/  ISETP.GE.AND P3, PT, R67, R210, PT ;  /* 0x000000d24300720c */ /* 0x000fc40003f66270 */
[----:B------:R-:W-:Y:S02]  /*64b0*/  FSEL R149, R76, -INF , !P4 ;  /* 0xff8000004c957808 */ /* 0x000fe40006000000 */
[----:B------:R-:W-:Y:S02]  /*64c0*/  FSEL R26, R26, -INF , !P1 ;  /* 0xff8000001a1a7808 */ /* 0x000fe40004800000 */
[----:B------:R-:W-:Y:S02]  /*64d0*/  ISETP.GE.AND P4, PT, R66, R210, PT ;  /* 0x000000d24200720c */ /* 0x000fe40003f86270 */
[----:B------:R-:W-:Y:S02]  /*64e0*/  FSEL R153, R80, -INF , !P5 ;  /* 0xff80000050997808 */ /* 0x000fe40006800000 */
[----:B------:R-:W-:Y:S02]  /*64f0*/  ISETP.GE.AND P1, PT, R64, R211, PT ;  /* 0x000000d34000720c */ /* 0x000fe40003f26270 */
[----:B------:R-:W-:-:S02]  /*6500*/  ISETP.GE.AND P5, PT, R67, R209, PT ;  /* 0x000000d14300720c */ /* 0x000fc40003fa6270 */
[----:B------:R-:W-:Y:S02]  /*6510*/  FSEL R27, R27, -INF , P3 ;  /* 0xff8000001b1b7808 */ /* 0x000fe40001800000 */
[----:B------:R-:W-:Y:S02]  /*6520*/  ISETP.GE.AND P3, PT, R55, R210, PT ;  /* 0x000000d23700720c */ /* 0x000fe40003f66270 */
[----:B------:R-:W-:Y:S02]  /*6530*/  FSEL R5, R22, -INF , P4 ;  /* 0xff80000016057808 */ /* 0x000fe40002000000 */
[----:B------:R-:W-:Y:S02]  /*6540*/  FSEL R147, R77, -INF , !P1 ;  /* 0xff8000004d937808 */ /* 0x000fe40004800000 */
[-C--:B------:R-:W-:Y:S02]  /*6550*/  ISETP.GE.AND P4, PT, R55, R209.reuse, PT ;  /* 0x000000d13700720c */ /* 0x080fe40003f86270 */
[----:B------:R-:W-:-:S02]  /*6560*/  ISETP.GE.AND P1, PT, R66, R209, PT ;  /* 0x000000d14200720c */ /* 0x000fc40003f26270 */
[----:B------:R-:W-:Y:S02]  /*6570*/  FSEL R55, R27, -INF , !P5 ;  /* 0xff8000001b377808 */ /* 0x000fe40006800000 */
[----:B------:R-:W-:Y:S02]  /*6580*/  FSEL R23, R23, -INF , P3 ;  /* 0xff80000017177808 */ /* 0x000fe40001800000 */
[-C--:B------:R-:W-:Y:S02]  /*6590*/  ISETP.GE.AND P5, PT, R63, R210.reuse, PT ;  /* 0x000000d23f00720c */ /* 0x080fe40003fa6270 */
[----:B------:R-:W-:Y:S02]  /*65a0*/  ISETP.GE.AND P3, PT, R62, R210, PT ;  /* 0x000000d23e00720c */ /* 0x000fe40003f66270 */
[----:B------:R-:W-:Y:S02]  /*65b0*/  FSEL R5, R5, -INF , !P1 ;  /* 0xff80000005057808 */ /* 0x000fe40004800000 */
[----:B------:R-:W-:-:S02]  /*65c0*/  ISETP.GE.AND P1, PT, R63, R209, PT ;  /* 0x000000d13f00720c */ /* 0x000fc40003f26270 */
[----:B------:R-:W-:Y:S02]  /*65d0*/  FSEL R18, R18, -INF , P5 ;  /* 0xff80000012127808 */ /* 0x000fe40002800000 */
[----:B------:R-:W-:Y:S02]  /*65e0*/  FSEL R69, R23, -INF , !P4 ;  /* 0xff80000017457808 */ /* 0x000fe40006000000 */
[----:B------:R-:W-:Y:S02]  /*65f0*/  ISETP.GE.AND P5, PT, R62, R209, PT ;  /* 0x000000d13e00720c */ /* 0x000fe40003fa6270 */
[----:B------:R-:W-:Y:S02]  /*6600*/  FSEL R19, R19, -INF , P3 ;  /* 0xff80000013137808 */ /* 0x000fe40001800000 */
[-C--:B------:R-:W-:Y:S02]  /*6610*/  ISETP.GE.AND P4, PT, R59, R210.reuse, PT ;  /* 0x000000d23b00720c */ /* 0x080fe40003f86270 */
[----:B------:R-:W-:-:S02]  /*6620*/  ISETP.GE.AND P3, PT, R58, R210, PT ;  /* 0x000000d23a00720c */ /* 0x000fc40003f66270 */
[----:B------:R-:W-:Y:S02]  /*6630*/  FSEL R23, R18, -INF , !P1 ;  /* 0xff80000012177808 */ /* 0x000fe40004800000 */
[-C--:B------:R-:W-:Y:S02]  /*6640*/  ISETP.GE.AND P1, PT, R59, R209.reuse, PT ;  /* 0x000000d13b00720c */ /* 0x080fe40003f26270 */
[----:B------:R-:W-:Y:S02]  /*6650*/  FSEL R14, R14, -INF , P4 ;  /* 0xff8000000e0e7808 */ /* 0x000fe40002000000 */
[----:B------:R-:W-:Y:S02]  /*6660*/  FSEL R19, R19, -INF , !P5 ;  /* 0xff80000013137808 */ /* 0x000fe40006800000 */
[----:B------:R-:W-:Y:S02]  /*6670*/  ISETP.GE.AND P4, PT, R58, R209, PT ;  /* 0x000000d13a00720c */ /* 0x000fe40003f86270 */
[----:B------:R-:W-:-:S02]  /*6680*/  FSEL R9, R15, -INF , P3 ;  /* 0xff8000000f097808 */ /* 0x000fc40001800000 */
[-C--:B------:R-:W-:Y:S02]  /*6690*/  ISETP.GE.AND P5, PT, R54, R210.reuse, PT ;  /* 0x000000d23600720c */ /* 0x080fe40003fa6270 */
[----:B------:R-:W-:Y:S02]  /*66a0*/  ISETP.GE.AND P3, PT, R43, R210, PT ;  /* 0x000000d22b00720c */ /* 0x000fe40003f66270 */
[----:B------:R-:W-:Y:S02]  /*66b0*/  FSEL R15, R14, -INF , !P1 ;  /* 0xff8000000e0f7808 */ /* 0x000fe40004800000 */
[----:B------:R-:W-:Y:S02]  /*66c0*/  ISETP.GE.AND P1, PT, R54, R209, PT ;  /* 0x000000d13600720c */ /* 0x000fe40003f26270 */
[----:B------:R-:W-:Y:S02]  /*66d0*/  FSEL R10, R10, -INF , P5 ;  /* 0xff8000000a0a7808 */ /* 0x000fe40002800000 */
[----:B------:R-:W-:-:S02]  /*66e0*/  FSEL R9, R9, -INF , !P4 ;  /* 0xff80000009097808 */ /* 0x000fc40006000000 */
[-C--:B------:R-:W-:Y:S02]  /*66f0*/  ISETP.GE.AND P5, PT, R43, R209.reuse, PT ;  /* 0x000000d12b00720c */ /* 0x080fe40003fa6270 */
        /* <DEDUP_REMOVED lines=18> */
[----:B------:R-:W-:Y:S02]  /*6820*/  FSEL R247, R114, -INF , !P1 ;  /* 0xff80000072f77808 */ /* 0x000fe40004800000 */
[----:B------:R-:W-:Y:S02]  /*6830*/  ISETP.GE.AND P3, PT, R36, R210, PT ;  /* 0x000000d22400720c */ /* 0x000fe40003f66270 */
[----:B------:R-:W-:Y:S02]  /*6840*/  ISETP.GE.AND P1, PT, R38, R209, PT ;  /* 0x000000d12600720c */ /* 0x000fe40003f26270 */
[----:B------:R-:W-:Y:S02]  /*6850*/  FSEL R110, R110, -INF , P4 ;  /* 0xff8000006e6e7808 */ /* 0x000fe40002000000 */
[----:B------:R-:W-:-:S02]  /*6860*/  FSEL R245, R115, -INF , !P5 ;  /* 0xff80000073f57808 */ /* 0x000fc40006800000 */
[-C--:B------:R-:W-:Y:S02]  /*6870*/  ISETP.GE.AND P5, PT, R34, R210.reuse, PT ;  /* 0x000000d22200720c */ /* 0x080fe40003fa6270 */
[----:B------:R-:W-:Y:S02]  /*6880*/  FSEL R111, R111, -INF , P3 ;  /* 0xff8000006f6f7808 */ /* 0x000fe40001800000 */
[----:B------:R-:W-:Y:S02]  /*6890*/  FSEL R243, R110, -INF , !P1 ;  /* 0xff8000006ef37808 */ /* 0x000fe40004800000 */
[----:B------:R-:W-:Y:S02]  /*68a0*/  ISETP.GE.AND P3, PT, R30, R210, PT ;  /* 0x000000d21e00720c */ /* 0x000fe40003f66270 */
[----:B------:R-:W-:Y:S02]  /*68b0*/  ISETP.GE.AND P1, PT, R34, R209, PT ;  /* 0x000000d12200720c */ /* 0x000fe40003f26270 */
[----:B------:R-:W-:-:S02]  /*68c0*/  FSEL R106, R106, -INF , P5 ;  /* 0xff8000006a6a7808 */ /* 0x000fc40002800000 */
[----:B------:R-:W-:Y:S02]  /*68d0*/  FMNMX3.FTZ R6, R24, R53, R51, !PT ;  /* 0x0000003518067276 */ /* 0x000fe40007810033 */
[----:B------:R-:W-:Y:S02]  /*68e0*/  ISETP.GE.AND P5, PT, R30, R209, PT ;  /* 0x000000d11e00720c */ /* 0x000fe40003fa6270 */
[----:B------:R-:W-:Y:S02]  /*68f0*/  FSEL R107, R107, -INF , P3 ;  /* 0xff8000006b6b7808 */ /* 0x000fe40001800000 */
[----:B------:R-:W-:Y:S02]  /*6900*/  FSEL R237, R106, -INF , !P1 ;  /* 0xff8000006aed7808 */ /* 0x000fe40004800000 */
[----:B------:R-:W-:Y:S02]  /*6910*/  ISETP.GE.AND P1, PT, R20, R210, PT ;  /* 0x000000d21400720c */ /* 0x000fe40003f26270 */
[----:B------:R-:W-:-:S02]  /*6920*/  FMNMX3.FTZ R6, R6, R49, R45, !PT ;  /* 0x0000003106067276 */ /* 0x000fc4000781002d */
[----:B------:R-:W-:Y:S02]  /*6930*/  FSEL R235, R107, -INF , !P5 ;  /* 0xff8000006beb7808 */ /* 0x000fe40006800000 */
[----:B------:R-:W-:Y:S02]  /*6940*/  ISETP.GE.AND P5, PT, R20, R209, PT ;  /* 0x000000d11400720c */ /* 0x000fe40003fa6270 */
[----:B------:R-:W-:Y:S02]  /*6950*/  FSEL R103, R103, -INF , P1 ;  /* 0xff80000067677808 */ /* 0x000fe40000800000 */
[----:B------:R-:W-:Y:S02]  /*6960*/  ISETP.GE.AND P1, PT, R12, R210, PT ;  /* 0x000000d20c00720c */ /* 0x000fe40003f26270 */
[----:B------:R-:W-:Y:S02]  /*6970*/  FMNMX3.FTZ R6, R6, R21, R17, !PT ;  /* 0x0000001506067276 */ /* 0x000fe40007810011 */
[----:B------:R-:W-:-:S02]  /*6980*/  FSEL R189, R103, -INF , !P5 ;  /* 0xff80000067bd7808 */ /* 0x000fc40006800000 */
[----:B------:R-:W-:Y:S02]  /*6990*/  ISETP.GE.AND P5, PT, R12, R209, PT ;  /* 0x000000d10c00720c */ /* 0x000fe40003fa6270 */
[----:B------:R-:W-:Y:S02]  /*69a0*/  FSEL R99, R99, -INF , P1 ;  /* 0xff80000063637808 */ /* 0x000fe40000800000 */
[----:B------:R-:W-:Y:S02]  /*69b0*/  FMNMX3.FTZ R6, R6, R13, R41, !PT ;  /* 0x0000000d06067276 */ /* 0x000fe40007810029 */
[----:B------:R-:W-:Y:S02]  /*69c0*/  FSEL R183, R99, -INF , !P5 ;  /* 0xff80000063b77808 */ /* 0x000fe40006800000 */
[----:B------:R-:W-:Y:S02]  /*69d0*/  ISETP.GE.AND P1, PT, R4, R210, PT ;  /* 0x000000d20400720c */ /* 0x000fe40003f26270 */
[----:B------:R-:W-:-:S02]  /*69e0*/  FMNMX3.FTZ R6, R6, R31, R29, !PT ;  /* 0x0000001f06067276 */ /* 0x000fc4000781001d */
[----:B------:R-:W-:Y:S02]  /*69f0*/  ISETP.GE.AND P5, PT, R4, R209, PT ;  /* 0x000000d10400720c */ /* 0x000fe40003fa6270 */
[----:B------:R-:W-:Y:S02]  /*6a00*/  FMNMX3.FTZ R4, R26, R55, R5, !PT ;  /* 0x000000371a047276 */ /* 0x000fe40007810005 */
[----:B------:R-:W-:Y:S02]  /*6a10*/  FMNMX3.FTZ R6, R6, R25, R249, !PT ;  /* 0x0000001906067276 */ /* 0x000fe400078100f9 */
[----:B------:R-:W-:Y:S02]  /*6a20*/  FMNMX3.FTZ R4, R4, R69, R23, !PT ;  /* 0x0000004504047276 */ /* 0x000fe40007810017 */
[----:B------:R-:W-:Y:S02]  /*6a30*/  FMNMX3.FTZ R6, R6, R241, R239, !PT ;  /* 0x000000f106067276 */ /* 0x000fe400078100ef */
[----:B------:R-:W-:-:S02]  /*6a40*/  FMNMX3.FTZ R4, R4, R19, R15, !PT ;  /* 0x0000001304047276 */ /* 0x000fc4000781000f */
[----:B------:R-:W-:Y:S02]  /*6a50*/  FMNMX3.FTZ R6, R6, R155, R233, !PT ;  /* 0x0000009b06067276 */ /* 0x000fe400078100e9 */
[----:B------:R-:W-:Y:S02]  /*6a60*/  FMNMX3.FTZ R4, R4, R9, R43, !PT ;  /* 0x0000000904047276 */ /* 0x000fe4000781002b */
[----:B------:R-:W-:Y:S02]  /*6a70*/  ISETP.GE.AND P4, PT, R36, R209, PT ;  /* 0x000000d12400720c */ /* 0x000fe40003f86270 */
[----:B------:R-:W-:Y:S02]  /*6a80*/  ISETP.GE.AND P3, PT, R28, R210, PT ;  /* 0x000000d21c00720c */ /* 0x000fe40003f66270 */
[----:B------:R-:W-:Y:S02]  /*6a90*/  FMNMX3.FTZ R6, R6, R175, R185, !PT ;  /* 0x000000af06067276 */ /* 0x000fe400078100b9 */
[----:B------:R-:W-:-:S02]  /*6aa0*/  FMNMX3.FTZ R4, R4, R27, R39, !PT ;  /* 0x0000001b04047276 */ /* 0x000fc40007810027 */
[----:B------:R-:W-:Y:S02]  /*6ab0*/  FSEL R157, R111, -INF , !P4 ;  /* 0xff8000006f9d7808 */ /* 0x000fe40006000000 */
[----:B------:R-:W-:Y:S02]  /*6ac0*/  ISETP.GE.AND P4, PT, R28, R209, PT ;  /* 0x000000d11c00720c */ /* 0x000fe40003f86270 */
[----:B------:R-:W-:Y:S02]  /*6ad0*/  FSEL R102, R102, -INF , P3 ;  /* 0xff80000066667808 */ /* 0x000fe40001800000 */
[----:B------:R-:W-:Y:S02]  /*6ae0*/  ISETP.GE.AND P3, PT, R16, R210, PT ;  /* 0x000000d21000720c */ /* 0x000fe40003f66270 */
[----:B------:R-:W-:Y:S02]  /*6af0*/  FMNMX3.FTZ R6, R6, R177, R221, !PT ;  /* 0x000000b106067276 */ /* 0x000fe400078100dd */
[----:B------:R-:W-:-:S02]  /*6b00*/  FMNMX3.FTZ R4, R4, R251, R247, !PT ;  /* 0x000000fb04047276 */ /* 0x000fc400078100f7 */
[----:B------:R-:W-:Y:S02]  /*6b10*/  FSEL R231, R102, -INF , !P4 ;  /* 0xff80000066e77808 */ /* 0x000fe40006000000 */
[----:B------:R-:W-:Y:S02]  /*6b20*/  ISETP.GE.AND P4, PT, R16, R209, PT ;  /* 0x000000d11000720c */ /* 0x000fe40003f86270 */
[----:B------:R-:W-:Y:S02]  /*6b30*/  FSEL R98, R98, -INF , P3 ;  /* 0xff80000062627808 */ /* 0x000fe40001800000 */
[----:B------:R-:W-:Y:S02]  /*6b40*/  FMNMX3.FTZ R6, R6, R195, R193, !PT ;  /* 0x000000c306067276 */ /* 0x000fe400078100c1 */
[----:B------:R-:W-:Y:S02]  /*6b50*/  ISETP.GE.AND P3, PT, R8, R210, PT ;  /* 0x000000d20800720c */ /* 0x000fe40003f66270 */
[----:B------:R-:W-:-:S02]  /*6b60*/  FMNMX3.FTZ R4, R4, R245, R243, !PT ;  /* 0x000000f504047276 */ /* 0x000fc400078100f3 */
[----:B------:R-:W-:Y:S02]  /*6b70*/  FSEL R187, R98, -INF , !P4 ;  /* 0xff80000062bb7808 */ /* 0x000fe40006000000 */
[----:B------:R-:W-:Y:S02]  /*6b80*/  FMNMX3.FTZ R6, R6, R191, R173, !PT ;  /* 0x000000bf06067276 */ /* 0x000fe400078100ad */
[----:B------:R-:W-:Y:S02]  /*6b90*/  ISETP.GE.AND P4, PT, R8, R209, PT ;  /* 0x000000d10800720c */ /* 0x000fe40003f86270 */
[----:B------:R-:W-:Y:S02]  /*6ba0*/  FSEL R94, R94, -INF , P3 ;  /* 0xff8000005e5e7808 */ /* 0x000fe40001800000 */
[----:B------:R-:W-:Y:S02]  /*6bb0*/  FMNMX3.FTZ R4, R4, R157, R237, !PT ;  /* 0x0000009d04047276 */ /* 0x000fe400078100ed */
[----:B------:R-:W-:-:S02]  /*6bc0*/  ISETP.GE.AND P3, PT, R44, R210, PT ;  /* 0x000000d22c00720c */ /* 0x000fc40003f66270 */
[----:B------:R-:W-:Y:S02]  /*6bd0*/  FMNMX3.FTZ R6, R6, R171, R169, !PT ;  /* 0x000000ab06067276 */ /* 0x000fe400078100a9 */
[----:B------:R-:W-:Y:S02]  /*6be0*/  FSEL R181, R94, -INF , !P4 ;  /* 0xff8000005eb57808 */ /* 0x000fe40006000000 */
[----:B------:R-:W-:Y:S02]  /*6bf0*/  FSEL R95, R95, -INF , P1 ;  /* 0xff8000005f5f7808 */ /* 0x000fe40000800000 */
[----:B------:R-:W-:Y:S02]  /*6c00*/  FMNMX3.FTZ R4, R4, R235, R231, !PT ;  /* 0x000000eb04047276 */ /* 0x000fe400078100e7 */
[----:B------:R-:W-:Y:S02]  /*6c10*/  ISETP.GE.AND P4, PT, R44, R209, PT ;  /* 0x000000d12c00720c */ /* 0x000fe40003f86270 */
[----:B------:R-:W-:-:S02]  /*6c20*/  ISETP.GE.AND P1, PT, R46, R210, PT ;  /* 0x000000d22e00720c */ /* 0x000fc40003f26270 */
[----:B------:R-:W-:Y:S02]  /*6c30*/  FSEL R90, R90, -INF , P3 ;  /* 0xff8000005a5a7808 */ /* 0x000fe40001800000 */
[----:B------:R-:W-:Y:S02]  /*6c40*/  ISETP.GE.AND P3, PT, R50, R210, PT ;  /* 0x000000d23200720c */ /* 0x000fe40003f66270 */
[----:B------:R-:W-:Y:S02]  /*6c50*/  FMNMX3.FTZ R6, R6, R167, R153, !PT ;  /* 0x000000a706067276 */ /* 0x000fe40007810099 */
[----:B------:R-:W-:Y:S02]  /*6c60*/  FMNMX3.FTZ R8, R4, R189, R187, !PT ;  /* 0x000000bd04087276 */ /* 0x000fe400078100bb */
[----:B------:R-:W-:Y:S02]  /*6c70*/  FSEL R179, R95, -INF , !P5 ;  /* 0xff8000005fb37808 */ /* 0x000fe40006800000 */
[----:B------:R-:W-:-:S02]  /*6c80*/  FSEL R165, R90, -INF , !P4 ;  /* 0xff8000005aa57808 */ /* 0x000fc40006000000 */
[----:B------:R-:W-:Y:S02]  /*6c90*/  FSEL R91, R91, -INF , P1 ;  /* 0xff8000005b5b7808 */ /* 0x000fe40000800000 */
[-C--:B------:R-:W-:Y:S02]  /*6ca0*/  ISETP.GE.AND P5, PT, R46, R209.reuse, PT ;  /* 0x000000d12e00720c */ /* 0x080fe40003fa6270 */
[----:B------:R-:W-:Y:S02]  /*6cb0*/  ISETP.GE.AND P4, PT, R50, R209, PT ;  /* 0x000000d13200720c */ /* 0x000fe40003f86270 */
[-C--:B------:R-:W-:Y:S02]  /*6cc0*/  ISETP.GE.AND P1, PT, R52, R210.reuse, PT ;  /* 0x000000d23400720c */ /* 0x080fe40003f26270 */
[----:B------:R-:W-:Y:S02]  /*6cd0*/  FSEL R86, R86, -INF , P3 ;  /* 0xff80000056567808 */ /* 0x000fe40001800000 */
[----:B------:R-:W-:-:S02]  /*6ce0*/  ISETP.GE.AND P3, PT, R56, R210, PT ;  /* 0x000000d23800720c */ /* 0x000fc40003f66270 */
[----:B------:R-:W-:Y:S02]  /*6cf0*/  FMNMX3.FTZ R6, R6, R151, R149, !PT ;  /* 0x0000009706067276 */ /* 0x000fe40007810095 */
[----:B------:R-:W-:Y:S02]  /*6d00*/  FMNMX3.FTZ R8, R8, R183, R181, !PT ;  /* 0x000000b708087276 */ /* 0x000fe400078100b5 */
[----:B------:R-:W-:Y:S02]  /*6d10*/  FSEL R163, R91, -INF , !P5 ;  /* 0xff8000005ba37808 */ /* 0x000fe40006800000 */
[----:B------:R-:W-:Y:S02]  /*6d20*/  FSEL R161, R86, -INF , !P4 ;  /* 0xff80000056a17808 */ /* 0x000fe40006000000 */
[----:B------:R-:W-:Y:S02]  /*6d30*/  FSEL R87, R87, -INF , P1 ;  /* 0xff80000057577808 */ /* 0x000fe40000800000 */
[----:B------:R-:W-:-:S02]  /*6d40*/  ISETP.GE.AND P5, PT, R52, R209, PT ;  /* 0x000000d13400720c */ /* 0x000fc40003fa6270 */
[----:B------:R-:W-:Y:S02]  /*6d50*/  ISETP.GE.AND P4, PT, R56, R209, PT ;  /* 0x000000d13800720c */ /* 0x000fe40003f86270 */
[----:B------:R-:W-:Y:S02]  /*6d60*/  ISETP.GE.AND P1, PT, R57, R210, PT ;  /* 0x000000d23900720c */ /* 0x000fe40003f26270 */
[----:B------:R-:W-:Y:S02]  /*6d70*/  FMNMX.FTZ R4, R147, R6, !PT ;  /* 0x0000000693047209 */ /* 0x000fe40007810000 */
[----:B------:R-:W-:Y:S02]  /*6d80*/  FSEL R82, R82, -INF , P3 ;  /* 0xff80000052527808 */ /* 0x000fe40001800000 */
[----:B------:R-:W-:Y:S02]  /*6d90*/  ISETP.GE.AND P3, PT, R61, R210, PT ;  /* 0x000000d23d00720c */ /* 0x000fe40003f66270 */
[----:B------:R-:W-:-:S02]  /*6da0*/  FMNMX3.FTZ R6, R8, R179, R165, !PT ;  /* 0x000000b308067276 */ /* 0x000fc400078100a5 */
[----:B------:R-:W-:Y:S02]  /*6db0*/  FSEL R159, R87, -INF , !P5 ;  /* 0xff800000579f7808 */ /* 0x000fe40006800000 */
[----:B------:R-:W-:Y:S02]  /*6dc0*/  FSEL R145, R82, -INF , !P4 ;  /* 0xff80000052917808 */ /* 0x000fe40006000000 */
[----:B------:R-:W-:Y:S02]  /*6dd0*/  FSEL R83, R83, -INF , P1 ;  /* 0xff80000053537808 */ /* 0x000fe40000800000 */
[-C--:B------:R-:W-:Y:S02]  /*6de0*/  ISETP.GE.AND P5, PT, R57, R209.reuse, PT ;  /* 0x000000d13900720c */ /* 0x080fe40003fa6270 */
[----:B------:R-:W-:Y:S02]  /*6df0*/  ISETP.GE.AND P4, PT, R61, R209, PT ;  /* 0x000000d13d00720c */ /* 0x000fe40003f86270 */
[----:B------:R-:W-:-:S02]  /*6e00*/  ISETP.GE.AND P1, PT, R64, R210, PT ;  /* 0x000000d24000720c */ /* 0x000fc40003f26270 */
[----:B------:R-:W-:Y:S02]  /*6e10*/  FSEL R78, R78, -INF , P3 ;  /* 0xff8000004e4e7808 */ /* 0x000fe40001800000 */
[----:B------:R-:W-:Y:S02]  /*6e20*/  FMNMX3.FTZ R6, R6, R163, R161, !PT ;  /* 0x000000a306067276 */ /* 0x000fe400078100a1 */
[----:B------:R-:W-:Y:S02]  /*6e30*/  ISETP.GE.AND P3, PT, R64, R209, PT ;  /* 0x000000d14000720c */ /* 0x000fe40003f66270 */
[----:B------:R-:W-:Y:S02]  /*6e40*/  FSEL R67, R79, -INF , P1 ;  /* 0xff8000004f437808 */ /* 0x000fe40000800000 */
[----:B------:R-:W-:Y:S02]  /*6e50*/  FSEL R139, R83, -INF , !P5 ;  /* 0xff800000538b7808 */ /* 0x000fe40006800000 */
[----:B------:R-:W-:-:S02]  /*6e60*/  FSEL R137, R78, -INF , !P4 ;  /* 0xff8000004e897808 */ /* 0x000fc40006000000 */
[----:B------:R-:W-:Y:S02]  /*6e70*/  FMNMX3.FTZ R6, R6, R159, R145, !PT ;  /* 0x0000009f06067276 */ /* 0x000fe40007810091 */
[----:B------:R-:W-:Y:S02]  /*6e80*/  FSEL R67, R67, -INF , !P3 ;  /* 0xff80000043437808 */ /* 0x000fe40005800000 */
[----:B------:R-:W-:Y:S01]  /*6e90*/  FMNMX3.FTZ R6, R6, R139, R137, !PT ;  /* 0x0000008b06067276 */ /* 0x000fe20007810089 */
[----:B------:R-:W1:Y:S03]  /*6ea0*/  SHFL.BFLY PT, R7, R4, 0x2, 0x1f ;  /* 0x0c401f0004077f89 */ /* 0x000e6600000e0000 */
[----:B------:R-:W-:-:S05]  /*6eb0*/  FMNMX.FTZ R6, R67, R6, !PT ;  /* 0x0000000643067209 */ /* 0x000fca0007810000 */
[----:B------:R-:W3:Y:S01]  /*6ec0*/  SHFL.BFLY PT, R11, R6, 0x2, 0x1f ;  /* 0x0c401f00060b7f89 */ /* 0x000ee200000e0000 */
[----:B-1----:R-:W-:-:S05]  /*6ed0*/  FMNMX.FTZ R7, R4, R7, !PT ;  /* 0x0000000704077209 */ /* 0x002fca0007810000 */
[----:B------:R-:W1:Y:S01]  /*6ee0*/  SHFL.BFLY PT, R134, R7, 0x1, 0x1f ;  /* 0x0c201f0007867f89 */ /* 0x000e6200000e0000 */
[----:B---3--:R-:W-:-:S05]  /*6ef0*/  FMNMX.FTZ R4, R6, R11, !PT ;  /* 0x0000000b06047209 */ /* 0x008fca0007810000 */
[----:B------:R-:W3:Y:S01]  /*6f00*/  SHFL.BFLY PT, R133, R4, 0x1, 0x1f ;  /* 0x0c201f0004857f89 */ /* 0x000ee200000e0000 */
[----:B------:R-:W-:-:S04]  /*6f10*/  IMAD.IADD R47, R47, 0x1, R32 ;  /* 0x000000012f2f7824 */ /* 0x000fc800078e0220 */
[----:B------:R-:W-:-:S05]  /*6f20*/  IMAD R63, R47, 0x2, R200 ;  /* 0x000000022f3f7824 */ /* 0x000fca00078e02c8 */
[----:B------:R-:W4:Y:S01]  /*6f30*/  LDSM.16.MT88.4 R124, [R63+0xc000] ;  /* 0x00c000003f7c783b */ /* 0x000f220000004200 */
[----:B-1----:R-:W-:-:S03]  /*6f40*/  FMNMX.FTZ R134, R7, R134, !PT ;  /* 0x0000008607867209 */ /* 0x002fc60007810000 */
[----:B------:R-:W-:Y:S01]  /*6f50*/  LDSM.16.MT88.4 R92, [R63+0x10000] ;  /* 0x010000003f5c783b */ /* 0x000fe20000004200 */
[----:B------:R-:W-:Y:S01]  /*6f60*/  FSETP.NEU.FTZ.AND P1, PT, R134, -INF , PT ;  /* 0xff8000008600780b */ /* 0x000fe20003f3d000 */
[----:B--2---:R-:W-:Y:S01]  /*6f70*/  FMUL.FTZ R66, R65, R134 ;  /* 0x0000008641427220 */ /* 0x004fe20000410000 */
[----:B---3--:R-:W-:Y:S01]  /*6f80*/  FMNMX.FTZ R133, R4, R133, !PT ;  /* 0x0000008504857209 */ /* 0x008fe20007810000 */
[----:B------:R-:W-:Y:S03]  /*6f90*/  LDSM.16.MT88.4 R140, [R63+0x10800] ;  /* 0x010800003f8c783b */ /* 0x000fe60000004200 */
[----:B------:R-:W-:Y:S02]  /*6fa0*/  FSEL R66, R66, RZ, P1 ;  /* 0x000000ff42427208 */ /* 0x000fe40000800000 */
[----:B------:R-:W-:Y:S01]  /*6fb0*/  FSETP.NEU.FTZ.AND P1, PT, R133, -INF , PT ;  /* 0xff8000008500780b */ /* 0x000fe20003f3d000 */
[----:B------:R-:W-:Y:S01]  /*6fc0*/  FMUL.FTZ R58, R65, R133 ;  /* 0x00000085413a7220 */ /* 0x000fe20000410000 */
[----:B------:R-:W-:-:S02]  /*6fd0*/  IMAD.IADD R36, R60, 0x1, R63 ;  /* 0x000000013c247824 */ /* 0x000fc400078e023f */
[----:B------:R-:W-:Y:S02]  /*6fe0*/  IMAD.IADD R62, R0, 0x1, R63 ;  /* 0x00000001003e7824 */ /* 0x000fe400078e023f */
[----:B------:R-:W-:Y:S01]  /*6ff0*/  FSEL R58, R58, RZ, P1 ;  /* 0x000000ff3a3a7208 */ /* 0x000fe20000800000 */
[----:B------:R-:W-:Y:S02]  /*7000*/  IMAD.IADD R0, R0, 0x1, R36 ;  /* 0x0000000100007824 */ /* 0x000fe400078e0224 */
[-CC-:B------:R-:W-:Y:S01]  /*7010*/  FFMA.FTZ R61, R24, R65.reuse, -R66.reuse ;  /* 0x00000041183d7223 */ /* 0x180fe20000010842 */
[----:B------:R-:W1:Y:S01]  /*7020*/  LDSM.16.MT88.4 R116, [R62+0xc000] ;  /* 0x00c000003e74783b */ /* 0x000e620000004200 */
[-C--:B------:R-:W-:Y:S01]  /*7030*/  FFMA.FTZ R56, R53, R65.reuse, -R66 ;  /* 0x0000004135387223 */ /* 0x080fe20000010842 */
[-C--:B------:R-:W-:Y:S01]  /*7040*/  FFMA.FTZ R54, R55, R65.reuse, -R58 ;  /* 0x0000004137367223 */ /* 0x080fe2000001083a */
[-CC-:B------:R-:W-:Y:S01]  /*7050*/  FFMA.FTZ R57, R51, R65.reuse, -R66.reuse ;  /* 0x0000004133397223 */ /* 0x180fe20000010842 */
[-C--:B------:R-:W-:Y:S01]  /*7060*/  FFMA.FTZ R52, R49, R65.reuse, -R66 ;  /* 0x0000004131347223 */ /* 0x080fe20000010842 */
[-CC-:B------:R-:W-:Y:S01]  /*7070*/  FFMA.FTZ R59, R26, R65.reuse, -R58.reuse ;  /* 0x000000411a3b7223 */ /* 0x180fe2000001083a */
[-CC-:B------:R-:W-:Y:S01]  /*7080*/  FFMA.FTZ R55, R5, R65.reuse, -R58.reuse ;  /* 0x0000004105377223 */ /* 0x180fe2000001083a */
[-CC-:B------:R-:W-:Y:S01]  /*7090*/  FFMA.FTZ R50, R69, R65.reuse, -R58.reuse ;  /* 0x0000004145327223 */ /* 0x180fe2000001083a */
[----:B------:R-:W2:Y:S04]  /*70a0*/  LDSM.16.MT88.4 R84, [R62+0x10000] ;  /* 0x010000003e54783b */ /* 0x000ea80000004200 */
[----:B------:R-:W3:Y:S04]  /*70b0*/  LDSM.16.MT88.4 R108, [R36+0xc000] ;  /* 0x00c00000246c783b */ /* 0x000ee80000004200 */
[----:B------:R-:W5:Y:S04]  /*70c0*/  LDSM.16.MT88.4 R100, [R0+0xc000] ;  /* 0x00c000000064783b */ /* 0x000f680000004200 */
[----:B------:R-:W5:Y:S04]  /*70d0*/  LDSM.16.MT88.4 R76, [R36+0x10000] ;  /* 0x01000000244c783b */ /* 0x000f680000004200 */
[----:B------:R-:W5:Y:S01]  /*70e0*/  LDSM.16.MT88.4 R4, [R0+0x10000] ;  /* 0x010000000004783b */ /* 0x000f620000004200 */
[----:B------:R-:W-:Y:S01]  /*70f0*/  MUFU.EX2 R61, R61 ;  /* 0x0000003d003d7308 */ /* 0x000fe20000000800 */
[----:B------:R-:W-:-:S02]  /*7100*/  FFMA.FTZ R42, R9, R65, -R58 ;  /* 0x00000041092a7223 */ /* 0x000fc4000001083a */
[----:B------:R-:W5:Y:S05]  /*7110*/  LDSM.16.MT88.4 R8, [R63+0xc800] ;  /* 0x00c800003f08783b */ /* 0x000f6a0000004200 */
[----:B------:R-:W4:Y:S08]  /*7120*/  MUFU.EX2 R56, R56 ;  /* 0x0000003800387308 */ /* 0x000f300000000800 */
[----:B------:R-:W-:Y:S08]  /*7130*/  MUFU.EX2 R57, R57 ;  /* 0x0000003900397308 */ /* 0x000ff00000000800 */
[----:B------:R-:W1:Y:S08]  /*7140*/  MUFU.EX2 R52, R52 ;  /* 0x0000003400347308 */ /* 0x000e700000000800 */
[----:B------:R-:W-:Y:S08]  /*7150*/  MUFU.EX2 R59, R59 ;  /* 0x0000003b003b7308 */ /* 0x000ff00000000800 */
[----:B------:R-:W2:Y:S08]  /*7160*/  MUFU.EX2 R54, R54 ;  /* 0x0000003600367308 */ /* 0x000eb00000000800 */
[----:B------:R-:W-:Y:S08]  /*7170*/  MUFU.EX2 R55, R55 ;  /* 0x0000003700377308 */ /* 0x000ff00000000800 */
[----:B------:R-:W3:Y:S01]  /*7180*/  MUFU.EX2 R50, R50 ;  /* 0x0000003200327308 */ /* 0x000ee20000000800 */
[-C--:B------:R-:W-:Y:S01]  /*7190*/  FFMA.FTZ R49, R17, R65.reuse, -R66 ;  /* 0x0000004111317223 */ /* 0x080fe20000010842 */
[----:B------:R-:W-:-:S02]  /*71a0*/  FFMA.FTZ R46, R19, R65, -R58 ;  /* 0x00000041132e7223 */ /* 0x000fc4000001083a */
[----:B------:R-:W5:Y:S01]  /*71b0*/  LDSM.16.MT88.4 R16, [R62+0xc800] ;  /* 0x00c800003e10783b */ /* 0x000f620000004200 */
[-CC-:B------:R-:W-:Y:S01]  /*71c0*/  FFMA.FTZ R53, R45, R65.reuse, -R66.reuse ;  /* 0x000000412d357223 */ /* 0x180fe20000010842 */
[-CC-:B------:R-:W-:Y:S01]  /*71d0*/  FFMA.FTZ R48, R21, R65.reuse, -R66.reuse ;  /* 0x0000004115307223 */ /* 0x180fe20000010842 */
[-C--:B------:R-:W-:Y:S01]  /*71e0*/  FFMA.FTZ R44, R13, R65.reuse, -R66 ;  /* 0x000000410d2c7223 */ /* 0x080fe20000010842 */
[-CC-:B------:R-:W-:Y:S01]  /*71f0*/  FFMA.FTZ R51, R23, R65.reuse, -R58.reuse ;  /* 0x0000004117337223 */ /* 0x180fe2000001083a */
[----:B------:R-:W-:Y:S01]  /*7200*/  FFMA.FTZ R47, R15, R65, -R58 ;  /* 0x000000410f2f7223 */ /* 0x000fe2000001083a */
[----:B----4-:R-:W-:Y:S02]  /*7210*/  F2FP.F16.F32.PACK_AB R68, R56, R61 ;  /* 0x0000003d3844723e */ /* 0x010fe400000000ff */
[----:B-1----:R-:W-:Y:S02]  /*7220*/  F2FP.F16.F32.PACK_AB R70, R52, R57 ;  /* 0x000000393446723e */ /* 0x002fe400000000ff */
[----:B--2---:R-:W-:-:S02]  /*7230*/  F2FP.F16.F32.PACK_AB R69, R54, R59 ;  /* 0x0000003b3645723e */ /* 0x004fc400000000ff */
[----:B---3--:R-:W-:Y:S01]  /*7240*/  F2FP.F16.F32.PACK_AB R71, R50, R55 ;  /* 0x000000373247723e */ /* 0x008fe200000000ff */
[----:B------:R-:W-:Y:S01]  /*7250*/  MUFU.EX2 R53, R53 ;  /* 0x0000003500357308 */ /* 0x000fe20000000800 */
[----:B------:R-:W1:Y:S04]  /*7260*/  LDSM.16.MT88.4 R20, [R62+0x10800] ;  /* 0x010800003e14783b */ /* 0x000e680000004200 */
[----:B------:R-:W2:Y:S03]  /*7270*/  LDSM.16.MT88.4 R12, [R36+0xc800] ;  /* 0x00c80000240c783b */ /* 0x000ea60000004200 */
[----:B------:R-:W3:Y:S01]  /*7280*/  MUFU.EX2 R48, R48 ;  /* 0x0000003000307308 */ /* 0x000ee20000000800 */
[C---:B------:R-:W-:Y:S07]  /*7290*/  HMMA.16816.F32 R128, R68.reuse, R124, RZ ;  /* 0x0000007c4480723c */ /* 0x040fee00000018ff */
[----:B------:R-:W-:Y:S01]  /*72a0*/  MUFU.EX2 R49, R49 ;  /* 0x0000003100317308 */ /* 0x000fe20000000800 */
[C---:B------:R-:W-:Y:S07]  /*72b0*/  HMMA.16816.F32 R124, R68.reuse, R126, RZ ;  /* 0x0000007e447c723c */ /* 0x040fee00000018ff */
[----:B------:R-:W-:Y:S08]  /*72c0*/  MUFU.EX2 R44, R44 ;  /* 0x0000002c002c7308 */ /* 0x000ff00000000800 */
[----:B------:R-:W-:Y:S08]  /*72d0*/  MUFU.EX2 R51, R51 ;  /* 0x0000003300337308 */ /* 0x000ff00000000800 */
[----:B------:R-:W4:Y:S08]  /*72e0*/  MUFU.EX2 R46, R46 ;  /* 0x0000002e002e7308 */ /* 0x000f300000000800 */
[----:B------:R-:W-:Y:S08]  /*72f0*/  MUFU.EX2 R47, R47 ;  /* 0x0000002f002f7308 */ /* 0x000ff00000000800 */
[----:B------:R-:W1:Y:S01]  /*7300*/  MUFU.EX2 R42, R42 ;  /* 0x0000002a002a7308 */ /* 0x000e620000000800 */
[C---:B------:R-:W-:Y:S08]  /*7310*/  HMMA.16816.F32 R120, R68.reuse, R116, RZ ;  /* 0x000000744478723c */ /* 0x040ff000000018ff */
        /* <DEDUP_REMOVED lines=12> */
[----:B---3--:R-:W-:-:S02]  /*73e0*/  F2FP.F16.F32.PACK_AB R4, R48, R53 ;  /* 0x000000353004723e */ /* 0x008fc400000000ff */
[----:B----4-:R-:W-:-:S05]  /*73f0*/  F2FP.F16.F32.PACK_AB R5, R46, R51 ;  /* 0x000000332e05723e */ /* 0x010fca00000000ff */
[----:B------:R-:W-:Y:S01]  /*7400*/  HMMA.16816.F32 R68, R68, R6, RZ ;  /* 0x000000064444723c */ /* 0x000fe200000018ff */
[----:B------:R-:W-:Y:S02]  /*7410*/  F2FP.F16.F32.PACK_AB R6, R44, R49 ;  /* 0x000000312c06723e */ /* 0x000fe400000000ff */
[----:B-1----:R-:W-:-:S07]  /*7420*/  F2FP.F16.F32.PACK_AB R7, R42, R47 ;  /* 0x0000002f2a07723e */ /* 0x002fce00000000ff */
[C---:B------:R-:W-:Y:S08]  /*7430*/  HMMA.16816.F32 R128, R4.reuse, R8, R128 ;  /* 0x000000080480723c */ /* 0x040ff00000001880 */
[C---:B------:R-:W-:Y:S01]  /*7440*/  HMMA.16816.F32 R124, R4.reuse, R10, R124 ;  /* 0x0000000a047c723c */ /* 0x040fe2000000187c */
[----:B------:R-:W1:Y:S07]  /*7450*/  LDSM.16.MT88.4 R8, [R0+0x10800] ;  /* 0x010800000008783b */ /* 0x000e6e0000004200 */
[C---:B------:R-:W-:Y:S08]  /*7460*/  HMMA.16816.F32 R120, R4.reuse, R16, R120 ;  /* 0x000000100478723c */ /* 0x040ff00000001878 */
[----:B------:R-:W-:Y:S01]  /*7470*/  HMMA.16816.F32 R116, R4, R18, R116 ;  /* 0x000000120474723c */ /* 0x000fe20000001874 */
[----:B------:R-:W3:Y:S01]  /*7480*/  LDSM.16.MT88.4 R16, [R0+0xc800] ;  /* 0x00c800000010783b */ /* 0x000ee20000004200 */
[-CC-:B------:R-:W-:Y:S01]  /*7490*/  FFMA.FTZ R45, R41, R65.reuse, -R66.reuse ;  /* 0x00000041292d7223 */ /* 0x180fe20000010842 */
[-CC-:B------:R-:W-:Y:S01]  /*74a0*/  FFMA.FTZ R40, R31, R65.reuse, -R66.reuse ;  /* 0x000000411f287223 */ /* 0x180fe20000010842 */
[----:B------:R-:W-:-:S02]  /*74b0*/  FFMA.FTZ R41, R29, R65, -R66 ;  /* 0x000000411d297223 */ /* 0x000fc40000010842 */
[----:B------:R-:W4:Y:S02]  /*74c0*/  LDSM.16.MT88.4 R28, [R36+0x10800] ;  /* 0x01080000241c783b */ /* 0x000f240000004200 */
[C---:B------:R-:W-:Y:S08]  /*74d0*/  HMMA.16816.F32 R88, R4.reuse, R20, R88 ;  /* 0x000000140458723c */ /* 0x040ff00000001858 */
[C---:B------:R-:W-:Y:S01]  /*74e0*/  HMMA.16816.F32 R84, R4.reuse, R22, R84 ;  /* 0x000000160454723c */ /* 0x040fe20000001854 */
[----:B------:R-:W-:Y:S07]  /*74f0*/  LDSM.16.MT88.4 R20, [R63+0xd000] ;  /* 0x00d000003f14783b */ /* 0x000fee0000004200 */
[C---:B--2---:R-:W-:Y:S08]  /*7500*/  HMMA.16816.F32 R112, R4.reuse, R12, R112 ;  /* 0x0000000c0470723c */ /* 0x044ff00000001870 */
[----:B------:R-:W-:Y:S01]  /*7510*/  HMMA.16816.F32 R108, R4, R14, R108 ;  /* 0x0000000e046c723c */ /* 0x000fe2000000186c */
[----:B------:R-:W2:Y:S01]  /*7520*/  LDSM.16.MT88.4 R12, [R62+0x11000] ;  /* 0x011000003e0c783b */ /* 0x000ea20000004200 */
[-C--:B------:R-:W-:Y:S01]  /*7530*/  FFMA.FTZ R34, R25, R65.reuse, -R66 ;  /* 0x0000004119227223 */ /* 0x080fe20000010842 */
[-CC-:B------:R-:W-:Y:S01]  /*7540*/  FFMA.FTZ R43, R43, R65.reuse, -R58.reuse ;  /* 0x000000412b2b7223 */ /* 0x180fe2000001083a */
[-CC-:B------:R-:W-:Y:S01]  /*7550*/  FFMA.FTZ R38, R27, R65.reuse, -R58.reuse ;  /* 0x000000411b267223 */ /* 0x180fe2000001083a */
[----:B------:R-:W-:-:S03]  /*7560*/  FFMA.FTZ R39, R39, R65, -R58 ;  /* 0x0000004127277223 */ /* 0x000fc6000001083a */
[----:B-1----:R-:W-:Y:S01]  /*7570*/  HMMA.16816.F32 R72, R4, R8, R72 ;  /* 0x000000080448723c */ /* 0x002fe20000001848 */
[----:B------:R-:W-:-:S07]  /*7580*/  FFMA.FTZ R32, R251, R65, -R58 ;  /* 0x00000041fb207223 */ /* 0x000fce000001083a */
[C---:B------:R-:W-:Y:S01]  /*7590*/  HMMA.16816.F32 R68, R4.reuse, R10, R68 ;  /* 0x0000000a0444723c */ /* 0x040fe20000001844 */
[----:B------:R-:W1:Y:S01]  /*75a0*/  LDSM.16.MT88.4 R8, [R0+0xd000] ;  /* 0x00d000000008783b */ /* 0x000e620000004200 */
[----:B------:R-:W-:Y:S03]  /*75b0*/  MUFU.EX2 R45, R45 ;  /* 0x0000002d002d7308 */ /* 0x000fe60000000800 */
[----:B------:R-:W-:Y:S03]  /*75c0*/  LDSM.16.MT88.4 R24, [R62+0xd000] ;  /* 0x00d000003e18783b */ /* 0x000fe60000004200 */
[C---:B---3--:R-:W-:Y:S02]  /*75d0*/  HMMA.16816.F32 R104, R4.reuse, R16, R104 ;  /* 0x000000100468723c */ /* 0x048fe40000001868 */
[----:B------:R-:W3:Y:S06]  /*75e0*/  MUFU.EX2 R40, R40 ;  /* 0x0000002800287308 */ /* 0x000eec0000000800 */
[C---:B------:R-:W-:Y:S01]  /*75f0*/  HMMA.16816.F32 R100, R4.reuse, R18, R100 ;  /* 0x000000120464723c */ /* 0x040fe20000001864 */
[----:B------:R-:W5:Y:S01]  /*7600*/  LDSM.16.MT88.4 R16, [R36+0xd000] ;  /* 0x00d000002410783b */ /* 0x000f620000004200 */
[----:B------:R-:W-:Y:S08]  /*7610*/  MUFU.EX2 R41, R41 ;  /* 0x0000002900297308 */ /* 0x000ff00000000800 */
[----:B------:R-:W2:Y:S08]  /*7620*/  MUFU.EX2 R34, R34 ;  /* 0x0000002200227308 */ /* 0x000eb00000000800 */
[----:B------:R-:W-:Y:S08]  /*7630*/  MUFU.EX2 R43, R43 ;  /* 0x0000002b002b7308 */ /* 0x000ff00000000800 */
[----:B------:R-:W1:Y:S08]  /*7640*/  MUFU.EX2 R38, R38 ;  /* 0x0000002600267308 */ /* 0x000e700000000800 */
[----:B------:R-:W-:Y:S08]  /*7650*/  MUFU.EX2 R39, R39 ;  /* 0x0000002700277308 */ /* 0x000ff00000000800 */
[----:B------:R-:W5:Y:S01]  /*7660*/  MUFU.EX2 R32, R32 ;  /* 0x0000002000207308 */ /* 0x000f620000000800 */
[C---:B------:R-:W-:Y:S08]  /*7670*/  HMMA.16816.F32 R96, R4.reuse, R140, R96 ;  /* 0x0000008c0460723c */ /* 0x040ff00000001860 */
[C---:B------:R-:W-:Y:S08]  /*7680*/  HMMA.16816.F32 R92, R4.reuse, R142, R92 ;  /* 0x0000008e045c723c */ /* 0x040ff0000000185c */
[C---:B----4-:R-:W-:Y:S08]  /*7690*/  HMMA.16816.F32 R80, R4.reuse, R28, R80 ;  /* 0x0000001c0450723c */ /* 0x050ff00000001850 */
[----:B------:R-:W-:Y:S01]  /*76a0*/  HMMA.16816.F32 R76, R4, R30, R76 ;  /* 0x0000001e044c723c */ /* 0x000fe2000000184c */
[----:B---3--:R-:W-:Y:S01]  /*76b0*/  F2FP.F16.F32.PACK_AB R4, R40, R45 ;  /* 0x0000002d2804723e */ /* 0x008fe200000000ff */
[----:B------:R-:W-:Y:S01]  /*76c0*/  LDSM.16.MT88.4 R28, [R36+0x11000] ;  /* 0x01100000241c783b */ /* 0x000fe20000004200 */
[----:B--2---:R-:W-:-:S02]  /*76d0*/  F2FP.F16.F32.PACK_AB R6, R34, R41 ;  /* 0x000000292206723e */ /* 0x004fc400000000ff */
[----:B-1----:R-:W-:Y:S02]  /*76e0*/  F2FP.F16.F32.PACK_AB R5, R38, R43 ;  /* 0x0000002b2605723e */ /* 0x002fe400000000ff */
[----:B-----5:R-:W-:-:S07]  /*76f0*/  F2FP.F16.F32.PACK_AB R7, R32, R39 ;  /* 0x000000272007723e */ /* 0x020fce00000000ff */
[C---:B------:R-:W-:Y:S08]  /*7700*/  HMMA.16816.F32 R88, R4.reuse, R12, R88 ;  /* 0x0000000c0458723c */ /* 0x040ff00000001858 */
[C---:B------:R-:W-:Y:S01]  /*7710*/  HMMA.16816.F32 R84, R4.reuse, R14, R84 ;  /* 0x0000000e0454723c */ /* 0x040fe20000001854 */
[----:B------:R-:W1:Y:S07]  /*7720*/  LDSM.16.MT88.4 R12, [R63+0x11000] ;  /* 0x011000003f0c783b */ /* 0x000e6e0000004200 */
[C---:B------:R-:W-:Y:S08]  /*7730*/  HMMA.16816.F32 R128, R4.reuse, R20, R128 ;  /* 0x000000140480723c */ /* 0x040ff00000001880 */
[C---:B------:R-:W-:Y:S01]  /*7740*/  HMMA.16816.F32 R124, R4.reuse, R22, R124 ;  /* 0x00000016047c723c */ /* 0x040fe2000000187c */
[----:B------:R-:W2:Y:S07]  /*7750*/  LDSM.16.MT88.4 R20, [R0+0x11000] ;  /* 0x011000000014783b */ /* 0x000eae0000004200 */
[C---:B------:R-:W-:Y:S08]  /*7760*/  HMMA.16816.F32 R104, R4.reuse, R8, R104 ;  /* 0x000000080468723c */ /* 0x040ff00000001868 */
[----:B------:R-:W-:Y:S01]  /*7770*/  HMMA.16816.F32 R100, R4, R10, R100 ;  /* 0x0000000a0464723c */ /* 0x000fe20000001864 */
[----:B------:R-:W3:Y:S01]  /*7780*/  LDSM.16.MT88.4 R8, [R63+0xd800] ;  /* 0x00d800003f08783b */ /* 0x000ee20000004200 */
[-CC-:B------:R-:W-:Y:S01]  /*7790*/  FFMA.FTZ R143, R155, R65.reuse, -R66.reuse ;  /* 0x000000419b8f7223 */ /* 0x180fe20000010842 */
[-CC-:B------:R-:W-:Y:S01]  /*77a0*/  FFMA.FTZ R64, R249, R65.reuse, -R66.reuse ;  /* 0x00000041f9407223 */ /* 0x180fe20000010842 */
[-CC-:B------:R-:W-:Y:S01]  /*77b0*/  FFMA.FTZ R141, R241, R65.reuse, -R66.reuse ;  /* 0x00000041f18d7223 */ /* 0x180fe20000010842 */
[----:B------:R-:W-:-:S03]  /*77c0*/  FFMA.FTZ R138, R239, R65, -R66 ;  /* 0x00000041ef8a7223 */ /* 0x000fc60000010842 */
[----:B------:R-:W-:Y:S01]  /*77d0*/  HMMA.16816.F32 R112, R4, R16, R112 ;  /* 0x000000100470723c */ /* 0x000fe20000001870 */
[-CC-:B------:R-:W-:Y:S01]  /*77e0*/  FFMA.FTZ R140, R247, R65.reuse, -R58.reuse ;  /* 0x00000041f78c7223 */ /* 0x180fe2000001083a */
[-CC-:B------:R-:W-:Y:S01]  /*77f0*/  FFMA.FTZ R155, R245, R65.reuse, -R58.reuse ;  /* 0x00000041f59b7223 */ /* 0x180fe2000001083a */
[-CC-:B------:R-:W-:Y:S01]  /*7800*/  FFMA.FTZ R142, R243, R65.reuse, -R58.reuse ;  /* 0x00000041f38e7223 */ /* 0x180fe2000001083a */
[----:B------:R-:W-:-:S04]  /*7810*/  FFMA.FTZ R157, R157, R65, -R58 ;  /* 0x000000419d9d7223 */ /* 0x000fc8000001083a */
[C---:B------:R-:W-:Y:S01]  /*7820*/  HMMA.16816.F32 R108, R4.reuse, R18, R108 ;  /* 0x00000012046c723c */ /* 0x040fe2000000186c */
[----:B------:R-:W4:Y:S01]  /*7830*/  LDSM.16.MT88.4 R16, [R62+0xd800] ;  /* 0x00d800003e10783b */ /* 0x000f220000004200 */
[----:B------:R-:W-:Y:S08]  /*7840*/  MUFU.EX2 R64, R64 ;  /* 0x0000004000407308 */ /* 0x000ff00000000800 */
[----:B------:R-:W5:Y:S08]  /*7850*/  MUFU.EX2 R141, R141 ;  /* 0x0000008d008d7308 */ /* 0x000f700000000800 */
[----:B------:R-:W-:Y:S08]  /*7860*/  MUFU.EX2 R138, R138 ;  /* 0x0000008a008a7308 */ /* 0x000ff00000000800 */
[----:B------:R-:W3:Y:S08]  /*7870*/  MUFU.EX2 R143, R143 ;  /* 0x0000008f008f7308 */ /* 0x000ef00000000800 */
[----:B------:R-:W-:Y:S08]  /*7880*/  MUFU.EX2 R140, R140 ;  /* 0x0000008c008c7308 */ /* 0x000ff00000000800 */
[----:B------:R-:W4:Y:S08]  /*7890*/  MUFU.EX2 R155, R155 ;  /* 0x0000009b009b7308 */ /* 0x000f300000000800 */
[----:B------:R-:W-:Y:S08]  /*78a0*/  MUFU.EX2 R142, R142 ;  /* 0x0000008e008e7308 */ /* 0x000ff00000000800 */
[----:B------:R-:W4:Y:S01]  /*78b0*/  MUFU.EX2 R157, R157 ;  /* 0x0000009d009d7308 */ /* 0x000f220000000800 */
[C---:B------:R-:W-:Y:S08]  /*78c0*/  HMMA.16816.F32 R120, R4.reuse, R24, R120 ;  /* 0x000000180478723c */ /* 0x040ff00000001878 */
[C---:B------:R-:W-:Y:S01]  /*78d0*/  HMMA.16816.F32 R116, R4.reuse, R26, R116 ;  /* 0x0000001a0474723c */ /* 0x040fe20000001874 */
[----:B------:R-:W-:Y:S07]  /*78e0*/  LDSM.16.MT88.4 R24, [R62+0x11800] ;  /* 0x011800003e18783b */ /* 0x000fee0000004200 */
[C---:B-1----:R-:W-:Y:S08]  /*78f0*/  HMMA.16816.F32 R96, R4.reuse, R12, R96 ;  /* 0x0000000c0460723c */ /* 0x042ff00000001860 */
[C---:B------:R-:W-:Y:S01]  /*7900*/  HMMA.16816.F32 R92, R4.reuse, R14, R92 ;  /* 0x0000000e045c723c */ /* 0x040fe2000000185c */
[----:B------:R-:W1:Y:S07]  /*7910*/  LDSM.16.MT88.4 R12, [R36+0xd800] ;  /* 0x00d80000240c783b */ /* 0x000e6e0000004200 */
[C---:B------:R-:W-:Y:S08]  /*7920*/  HMMA.16816.F32 R80, R4.reuse, R28, R80 ;  /* 0x0000001c0450723c */ /* 0x040ff00000001850 */
[----:B------:R-:W-:Y:S01]  /*7930*/  HMMA.16816.F32 R76, R4, R30, R76 ;  /* 0x0000001e044c723c */ /* 0x000fe2000000184c */
[----:B------:R-:W-:-:S07]  /*7940*/  FFMA.FTZ R146, R185, R65, -R66 ;  /* 0x00000041b9927223 */ /* 0x000fce0000010842 */
[C---:B--2---:R-:W-:Y:S08]  /*7950*/  HMMA.16816.F32 R72, R4.reuse, R20, R72 ;  /* 0x000000140448723c */ /* 0x044ff00000001848 */
[----:B------:R-:W-:Y:S01]  /*7960*/  HMMA.16816.F32 R68, R4, R22, R68 ;  /* 0x000000160444723c */ /* 0x000fe20000001844 */
[----:B-----5:R-:W-:Y:S01]  /*7970*/  F2FP.F16.F32.PACK_AB R4, R141, R64 ;  /* 0x000000408d04723e */ /* 0x020fe200000000ff */
[----:B------:R-:W-:Y:S01]  /*7980*/  LDSM.16.MT88.4 R20, [R0+0xd800] ;  /* 0x00d800000014783b */ /* 0x000fe20000004200 */
[----:B---3--:R-:W-:-:S02]  /*7990*/  F2FP.F16.F32.PACK_AB R6, R143, R138 ;  /* 0x0000008a8f06723e */ /* 0x008fc400000000ff */
[----:B----4-:R-:W-:Y:S01]  /*79a0*/  F2FP.F16.F32.PACK_AB R5, R155, R140 ;  /* 0x0000008c9b05723e */ /* 0x010fe200000000ff */
[-CC-:B------:R-:W-:Y:S01]  /*79b0*/  FFMA.FTZ R144, R233, R65.reuse, -R66.reuse ;  /* 0x00000041e9907223 */ /* 0x180fe20000010842 */
[----:B------:R-:W-:Y:S01]  /*79c0*/  F2FP.F16.F32.PACK_AB R7, R157, R142 ;  /* 0x0000008e9d07723e */ /* 0x000fe200000000ff */
[-CC-:B------:R-:W-:Y:S01]  /*79d0*/  FFMA.FTZ R175, R175, R65.reuse, -R66.reuse ;  /* 0x00000041afaf7223 */ /* 0x180fe20000010842 */
[-C--:B------:R-:W-:Y:S01]  /*79e0*/  FFMA.FTZ R177, R177, R65.reuse, -R66 ;  /* 0x00000041b1b17223 */ /* 0x080fe20000010842 */
[-CC-:B------:R-:W-:Y:S01]  /*79f0*/  FFMA.FTZ R148, R237, R65.reuse, -R58.reuse ;  /* 0x00000041ed947223 */ /* 0x180fe2000001083a */
[-CC-:B------:R-:W-:Y:S01]  /*7a00*/  FFMA.FTZ R150, R231, R65.reuse, -R58.reuse ;  /* 0x00000041e7967223 */ /* 0x180fe2000001083a */
[-CC-:B------:R-:W-:Y:S01]  /*7a10*/  FFMA.FTZ R189, R189, R65.reuse, -R58.reuse ;  /* 0x00000041bdbd7223 */ /* 0x180fe2000001083a */
[----:B------:R-:W-:Y:S01]  /*7a20*/  LDSM.16.MT88.4 R28, [R62+0xe000] ;  /* 0x00e000003e1c783b */ /* 0x000fe20000004200 */
[C---:B------:R-:W-:Y:S08]  /*7a30*/  HMMA.16816.F32 R128, R4.reuse, R8, R128 ;  /* 0x000000080480723c */ /* 0x040ff00000001880 */
[C---:B------:R-:W-:Y:S01]  /*7a40*/  HMMA.16816.F32 R124, R4.reuse, R10, R124 ;  /* 0x0000000a047c723c */ /* 0x040fe2000000187c */
[----:B------:R-:W2:Y:S07]  /*7a50*/  LDSM.16.MT88.4 R8, [R36+0x11800] ;  /* 0x011800002408783b */ /* 0x000eae0000004200 */
[C---:B------:R-:W-:Y:S08]  /*7a60*/  HMMA.16816.F32 R120, R4.reuse, R16, R120 ;  /* 0x000000100478723c */ /* 0x040ff00000001878 */
[C---:B------:R-:W-:Y:S01]  /*7a70*/  HMMA.16816.F32 R116, R4.reuse, R18, R116 ;  /* 0x000000120474723c */ /* 0x040fe20000001874 */
[----:B------:R-:W3:Y:S07]  /*7a80*/  LDSM.16.MT88.4 R16, [R63+0x11800] ;  /* 0x011800003f10783b */ /* 0x000eee0000004200 */
[C---:B-1----:R-:W-:Y:S08]  /*7a90*/  HMMA.16816.F32 R112, R4.reuse, R12, R112 ;  /* 0x0000000c0470723c */ /* 0x042ff00000001870 */
[C---:B------:R-:W-:Y:S01]  /*7aa0*/  HMMA.16816.F32 R108, R4.reuse, R14, R108 ;  /* 0x0000000e046c723c */ /* 0x040fe2000000186c */
[----:B------:R-:W1:Y:S07]  /*7ab0*/  LDSM.16.MT88.4 R12, [R0+0x11800] ;  /* 0x01180000000c783b */ /* 0x000e6e0000004200 */
[C---:B--2---:R-:W-:Y:S08]  /*7ac0*/  HMMA.16816.F32 R80, R4.reuse, R8, R80 ;  /* 0x000000080450723c */ /* 0x044ff00000001850 */
[----:B------:R-:W-:Y:S01]  /*7ad0*/  HMMA.16816.F32 R76, R4, R10, R76 ;  /* 0x0000000a044c723c */ /* 0x000fe2000000184c */
[----:B------:R-:W2:Y:S01]  /*7ae0*/  LDSM.16.MT88.4 R8, [R36+0xe000] ;  /* 0x00e000002408783b */ /* 0x000ea20000004200 */
[----:B------:R-:W-:-:S06]  /*7af0*/  FFMA.FTZ R185, R235, R65, -R58 ;  /* 0x00000041ebb97223 */ /* 0x000fcc000001083a */
[C---:B---3--:R-:W-:Y:S08]  /*7b00*/  HMMA.16816.F32 R96, R4.reuse, R16, R96 ;  /* 0x000000100460723c */ /* 0x048ff00000001860 */
[C---:B------:R-:W-:Y:S01]  /*7b10*/  HMMA.16816.F32 R92, R4.reuse, R18, R92 ;  /* 0x00000012045c723c */ /* 0x040fe2000000185c */
[----:B------:R-:W3:Y:S01]  /*7b20*/  LDSM.16.MT88.4 R16, [R0+0xe000] ;  /* 0x00e000000010783b */ /* 0x000ee20000004200 */
[----:B------:R-:W-:Y:S08]  /*7b30*/  MUFU.EX2 R144, R144 ;  /* 0x0000009000907308 */ /* 0x000ff00000000800 */
[----:B------:R-:W4:Y:S08]  /*7b40*/  MUFU.EX2 R175, R175 ;  /* 0x000000af00af7308 */ /* 0x000f300000000800 */
[----:B------:R-:W-:Y:S08]  /*7b50*/  MUFU.EX2 R146, R146 ;  /* 0x0000009200927308 */ /* 0x000ff00000000800 */
[----:B------:R-:W5:Y:S08]  /*7b60*/  MUFU.EX2 R177, R177 ;  /* 0x000000b100b17308 */ /* 0x000f700000000800 */
[----:B------:R-:W-:Y:S08]  /*7b70*/  MUFU.EX2 R148, R148 ;  /* 0x0000009400947308 */ /* 0x000ff00000000800 */
[----:B------:R-:W2:Y:S08]  /*7b80*/  MUFU.EX2 R185, R185 ;  /* 0x000000b900b97308 */ /* 0x000eb00000000800 */
[----:B------:R-:W-:Y:S08]  /*7b90*/  MUFU.EX2 R150, R150 ;  /* 0x0000009600967308 */ /* 0x000ff00000000800 */
[----:B------:R-:W3:Y:S01]  /*7ba0*/  MUFU.EX2 R189, R189 ;  /* 0x000000bd00bd7308 */ /* 0x000ee20000000800 */
[C---:B------:R-:W-:Y:S08]  /*7bb0*/  HMMA.16816.F32 R104, R4.reuse, R20, R104 ;  /* 0x000000140468723c */ /* 0x040ff00000001868 */
[C---:B------:R-:W-:Y:S01]  /*7bc0*/  HMMA.16816.F32 R100, R4.reuse, R22, R100 ;  /* 0x000000160464723c */ /* 0x040fe20000001864 */
[----:B------:R-:W3:Y:S07]  /*7bd0*/  LDSM.16.MT88.4 R20, [R63+0xe000] ;  /* 0x00e000003f14783b */ /* 0x000eee0000004200 */
[C---:B------:R-:W-:Y:S08]  /*7be0*/  HMMA.16816.F32 R88, R4.reuse, R24, R88 ;  /* 0x000000180458723c */ /* 0x040ff00000001858 */
[C---:B------:R-:W-:Y:S01]  /*7bf0*/  HMMA.16816.F32 R84, R4.reuse, R26, R84 ;  /* 0x0000001a0454723c */ /* 0x040fe20000001854 */
[----:B------:R-:W-:Y:S07]  /*7c00*/  LDSM.16.MT88.4 R24, [R62+0x12000] ;  /* 0x012000003e18783b */ /* 0x000fee0000004200 */
[C---:B-1----:R-:W-:Y:S08]  /*7c10*/  HMMA.16816.F32 R72, R4.reuse, R12, R72 ;  /* 0x0000000c0448723c */ /* 0x042ff00000001848 */
[----:B------:R-:W-:Y:S01]  /*7c20*/  HMMA.16816.F32 R68, R4, R14, R68 ;  /* 0x0000000e0444723c */ /* 0x000fe20000001844 */
[----:B----4-:R-:W-:Y:S01]  /*7c30*/  F2FP.F16.F32.PACK_AB R4, R175, R144 ;  /* 0x00000090af04723e */ /* 0x010fe200000000ff */
[----:B------:R-:W1:Y:S01]  /*7c40*/  LDSM.16.MT88.4 R12, [R63+0x12000] ;  /* 0x012000003f0c783b */ /* 0x000e620000004200 */
[----:B-----5:R-:W-:-:S02]  /*7c50*/  F2FP.F16.F32.PACK_AB R6, R177, R146 ;  /* 0x00000092b106723e */ /* 0x020fc400000000ff */
[----:B--2---:R-:W-:Y:S02]  /*7c60*/  F2FP.F16.F32.PACK_AB R5, R185, R148 ;  /* 0x00000094b905723e */ /* 0x004fe400000000ff */
[----:B---3--:R-:W-:-:S07]  /*7c70*/  F2FP.F16.F32.PACK_AB R7, R189, R150 ;  /* 0x00000096bd07723e */ /* 0x008fce00000000ff */
        /* <DEDUP_REMOVED lines=8> */
[----:B------:R-:W-:Y:S07]  /*7d00*/  LDSM.16.MT88.4 R20, [R63+0xe800] ;  /* 0x00e800003f14783b */ /* 0x000fee0000004200 */
[C---:B-1----:R-:W-:Y:S08]  /*7d10*/  HMMA.16816.F32 R96, R4.reuse, R12, R96 ;  /* 0x0000000c0460723c */ /* 0x042ff00000001860 */
[C---:B------:R-:W-:Y:S01]  /*7d20*/  HMMA.16816.F32 R92, R4.reuse, R14, R92 ;  /* 0x0000000e045c723c */ /* 0x040fe2000000185c */
[----:B------:R-:W1:Y:S07]  /*7d30*/  LDSM.16.MT88.4 R12, [R62+0x12800] ;  /* 0x012800003e0c783b */ /* 0x000e6e0000004200 */
[C---:B--2---:R-:W-:Y:S08]  /*7d40*/  HMMA.16816.F32 R80, R4.reuse, R8, R80 ;  /* 0x000000080450723c */ /* 0x044ff00000001850 */
[----:B------:R-:W-:Y:S01]  /*7d50*/  HMMA.16816.F32 R76, R4, R10, R76 ;  /* 0x0000000a044c723c */ /* 0x000fe2000000184c */
[----:B------:R-:W2:Y:S01]  /*7d60*/  LDSM.16.MT88.4 R8, [R36+0xe800] ;  /* 0x00e800002408783b */ /* 0x000ea20000004200 */
[-CC-:B------:R-:W-:Y:S01]  /*7d70*/  FFMA.FTZ R152, R187, R65.reuse, -R58.reuse ;  /* 0x00000041bb987223 */ /* 0x180fe2000001083a */
[-CC-:B------:R-:W-:Y:S01]  /*7d80*/  FFMA.FTZ R183, R183, R65.reuse, -R58.reuse ;  /* 0x00000041b7b77223 */ /* 0x180fe2000001083a */
[-CC-:B------:R-:W-:Y:S01]  /*7d90*/  FFMA.FTZ R154, R181, R65.reuse, -R58.reuse ;  /* 0x00000041b59a7223 */ /* 0x180fe2000001083a */
[----:B------:R-:W-:-:S03]  /*7da0*/  FFMA.FTZ R179, R179, R65, -R58 ;  /* 0x00000041b3b37223 */ /* 0x000fc6000001083a */
[C---:B---3--:R-:W-:Y:S08]  /*7db0*/  HMMA.16816.F32 R72, R4.reuse, R16, R72 ;  /* 0x000000100448723c */ /* 0x048ff00000001848 */
[C---:B------:R-:W-:Y:S01]  /*7dc0*/  HMMA.16816.F32 R68, R4.reuse, R18, R68 ;  /* 0x000000120444723c */ /* 0x040fe20000001844 */
[----:B------:R-:W3:Y:S07]  /*7dd0*/  LDSM.16.MT88.4 R16, [R0+0xe800] ;  /* 0x00e800000010783b */ /* 0x000eee0000004200 */
[----:B------:R-:W-:Y:S01]  /*7de0*/  HMMA.16816.F32 R120, R4, R28, R120 ;  /* 0x0000001c0478723c */ /* 0x000fe20000001878 */
[-CC-:B------:R-:W-:Y:S01]  /*7df0*/  FFMA.FTZ R28, R221, R65.reuse, -R66.reuse ;  /* 0x00000041dd1c7223 */ /* 0x180fe20000010842 */
[----:B------:R-:W-:-:S06]  /*7e00*/  FFMA.FTZ R29, R195, R65, -R66 ;  /* 0x00000041c31d7223 */ /* 0x000fcc0000010842 */
[C---:B------:R-:W-:Y:S01]  /*7e10*/  HMMA.16816.F32 R116, R4.reuse, R30, R116 ;  /* 0x0000001e0474723c */ /* 0x040fe20000001874 */
[-CC-:B------:R-:W-:Y:S01]  /*7e20*/  FFMA.FTZ R30, R193, R65.reuse, -R66.reuse ;  /* 0x00000041c11e7223 */ /* 0x180fe20000010842 */
[----:B------:R-:W-:Y:S01]  /*7e30*/  FFMA.FTZ R31, R191, R65, -R66 ;  /* 0x00000041bf1f7223 */ /* 0x000fe20000010842 */
[----:B------:R-:W-:Y:S08]  /*7e40*/  MUFU.EX2 R28, R28 ;  /* 0x0000001c001c7308 */ /* 0x000ff00000000800 */
[----:B------:R-:W4:Y:S01]  /*7e50*/  MUFU.EX2 R29, R29 ;  /* 0x0000001d001d7308 */ /* 0x000f220000000800 */
[C---:B------:R-:W-:Y:S07]  /*7e60*/  HMMA.16816.F32 R88, R4.reuse, R24, R88 ;  /* 0x000000180458723c */ /* 0x040fee0000001858 */
[----:B------:R-:W-:Y:S01]  /*7e70*/  MUFU.EX2 R30, R30 ;  /* 0x0000001e001e7308 */ /* 0x000fe20000000800 */
[----:B------:R-:W-:Y:S01]  /*7e80*/  HMMA.16816.F32 R84, R4, R26, R84 ;  /* 0x0000001a0454723c */ /* 0x000fe20000001854 */
[----:B------:R-:W5:Y:S06]  /*7e90*/  LDSM.16.MT88.4 R24, [R62+0xe800] ;  /* 0x00e800003e18783b */ /* 0x000f6c0000004200 */
[----:B------:R-:W1:Y:S08]  /*7ea0*/  MUFU.EX2 R31, R31 ;  /* 0x0000001f001f7308 */ /* 0x000e700000000800 */
[----:B------:R-:W-:Y:S08]  /*7eb0*/  MUFU.EX2 R152, R152 ;  /* 0x0000009800987308 */ /* 0x000ff00000000800 */
[----:B------:R-:W2:Y:S08]  /*7ec0*/  MUFU.EX2 R183, R183 ;  /* 0x000000b700b77308 */ /* 0x000eb00000000800 */
[----:B------:R-:W-:Y:S08]  /*7ed0*/  MUFU.EX2 R154, R154 ;  /* 0x0000009a009a7308 */ /* 0x000ff00000000800 */
[----:B------:R-:W3:Y:S01]  /*7ee0*/  MUFU.EX2 R179, R179 ;  /* 0x000000b300b37308 */ /* 0x000ee20000000800 */
[----:B----4-:R-:W-:-:S02]  /*7ef0*/  F2FP.F16.F32.PACK_AB R4, R29, R28 ;  /* 0x0000001c1d04723e */ /* 0x010fc400000000ff */
[----:B-1----:R-:W-:Y:S02]  /*7f00*/  F2FP.F16.F32.PACK_AB R6, R31, R30 ;  /* 0x0000001e1f06723e */ /* 0x002fe400000000ff */
[----:B--2---:R-:W-:Y:S02]  /*7f10*/  F2FP.F16.F32.PACK_AB R5, R183, R152 ;  /* 0x00000098b705723e */ /* 0x004fe400000000ff */
[----:B---3--:R-:W-:-:S07]  /*7f20*/  F2FP.F16.F32.PACK_AB R7, R179, R154 ;  /* 0x0000009ab307723e */ /* 0x008fce00000000ff */
        /* <DEDUP_REMOVED lines=11> */
[----:B------:R-:W4:Y:S01]  /*7fe0*/  LDSM.16.MT88.4 R16, [R62+0x13000] ;  /* 0x013000003e10783b */ /* 0x000f220000004200 */
[-CC-:B------:R-:W-:Y:S01]  /*7ff0*/  FFMA.FTZ R156, R173, R65.reuse, -R66.reuse ;  /* 0x00000041ad9c7223 */ /* 0x180fe20000010842 */
[-CC-:B------:R-:W-:Y:S01]  /*8000*/  FFMA.FTZ R171, R171, R65.reuse, -R66.reuse ;  /* 0x00000041abab7223 */ /* 0x180fe20000010842 */
[-CC-:B------:R-:W-:Y:S01]  /*8010*/  FFMA.FTZ R158, R169, R65.reuse, -R66.reuse ;  /* 0x00000041a99e7223 */ /* 0x180fe20000010842 */
[-C--:B------:R-:W-:Y:S01]  /*8020*/  FFMA.FTZ R167, R167, R65.reuse, -R66 ;  /* 0x00000041a7a77223 */ /* 0x080fe20000010842 */
[-CC-:B------:R-:W-:Y:S01]  /*8030*/  FFMA.FTZ R160, R165, R65.reuse, -R58.reuse ;  /* 0x00000041a5a07223 */ /* 0x180fe2000001083a */
[-CC-:B------:R-:W-:Y:S01]  /*8040*/  FFMA.FTZ R163, R163, R65.reuse, -R58.reuse ;  /* 0x00000041a3a37223 */ /* 0x180fe2000001083a */
[-CC-:B------:R-:W-:Y:S01]  /*8050*/  FFMA.FTZ R161, R161, R65.reuse, -R58.reuse ;  /* 0x00000041a1a17223 */ /* 0x180fe2000001083a */
[----:B------:R-:W-:Y:S01]  /*8060*/  FFMA.FTZ R162, R159, R65, -R58 ;  /* 0x000000419fa27223 */ /* 0x000fe2000001083a */
[----:B------:R-:W-:Y:S08]  /*8070*/  MUFU.EX2 R156, R156 ;  /* 0x0000009c009c7308 */ /* 0x000ff00000000800 */
[----:B------:R-:W4:Y:S08]  /*8080*/  MUFU.EX2 R171, R171 ;  /* 0x000000ab00ab7308 */ /* 0x000f300000000800 */
[----:B------:R-:W-:Y:S08]  /*8090*/  MUFU.EX2 R158, R158 ;  /* 0x0000009e009e7308 */ /* 0x000ff00000000800 */
[----:B------:R-:W4:Y:S08]  /*80a0*/  MUFU.EX2 R167, R167 ;  /* 0x000000a700a77308 */ /* 0x000f300000000800 */
[----:B------:R-:W-:Y:S08]  /*80b0*/  MUFU.EX2 R160, R160 ;  /* 0x000000a000a07308 */ /* 0x000ff00000000800 */
[----:B------:R-:W4:Y:S08]  /*80c0*/  MUFU.EX2 R163, R163 ;  /* 0x000000a300a37308 */ /* 0x000f300000000800 */
[----:B------:R-:W-:Y:S08]  /*80d0*/  MUFU.EX2 R161, R161 ;  /* 0x000000a100a17308 */ /* 0x000ff00000000800 */
[----:B------:R-:W4:Y:S01]  /*80e0*/  MUFU.EX2 R162, R162 ;  /* 0x000000a200a27308 */ /* 0x000f220000000800 */
[C---:B-----5:R-:W-:Y:S08]  /*80f0*/  HMMA.16816.F32 R120, R4.reuse, R24, R120 ;  /* 0x000000180478723c */ /* 0x060ff00000001878 */
        /* <DEDUP_REMOVED lines=10> */
[----:B----4-:R-:W-:Y:S01]  /*81a0*/  F2FP.F16.F32.PACK_AB R4, R171, R156 ;  /* 0x0000009cab04723e */ /* 0x010fe200000000ff */
[----:B------:R-:W3:Y:S01]  /*81b0*/  LDSM.16.MT88.4 R8, [R0+0xf000] ;  /* 0x00f000000008783b */ /* 0x000ee20000004200 */
[----:B------:R-:W-:-:S02]  /*81c0*/  F2FP.F16.F32.PACK_AB R6, R167, R158 ;  /* 0x0000009ea706723e */ /* 0x000fc400000000ff */
[----:B------:R-:W-:Y:S02]  /*81d0*/  F2FP.F16.F32.PACK_AB R5, R163, R160 ;  /* 0x000000a0a305723e */ /* 0x000fe400000000ff */
[----:B------:R-:W-:-:S07]  /*81e0*/  F2FP.F16.F32.PACK_AB R7, R162, R161 ;  /* 0x000000a1a207723e */ /* 0x000fce00000000ff */
[C---:B------:R-:W-:Y:S08]  /*81f0*/  HMMA.16816.F32 R88, R4.reuse, R16, R88 ;  /* 0x000000100458723c */ /* 0x040ff00000001858 */
[C---:B------:R-:W-:Y:S01]  /*8200*/  HMMA.16816.F32 R84, R4.reuse, R18, R84 ;  /* 0x000000120454723c */ /* 0x040fe20000001854 */
[----:B------:R-:W4:Y:S07]  /*8210*/  LDSM.16.MT88.4 R16, [R63+0x13000] ;  /* 0x013000003f10783b */ /* 0x000f2e0000004200 */
[C---:B-1----:R-:W-:Y:S08]  /*8220*/  HMMA.16816.F32 R128, R4.reuse, R12, R128 ;  /* 0x0000000c0480723c */ /* 0x042ff00000001880 */
[C---:B------:R-:W-:Y:S01]  /*8230*/  HMMA.16816.F32 R124, R4.reuse, R14, R124 ;  /* 0x0000000e047c723c */ /* 0x040fe2000000187c */
[----:B------:R-:W1:Y:S07]  /*8240*/  LDSM.16.MT88.4 R12, [R36+0x13000] ;  /* 0x01300000240c783b */ /* 0x000e6e0000004200 */
[C---:B--2---:R-:W-:Y:S08]  /*8250*/  HMMA.16816.F32 R112, R4.reuse, R20, R112 ;  /* 0x000000140470723c */ /* 0x044ff00000001870 */
[----:B------:R-:W-:Y:S01]  /*8260*/  HMMA.16816.F32 R108, R4, R22, R108 ;  /* 0x00000016046c723c */ /* 0x000fe2000000186c */
[----:B------:R-:W2:Y:S01]  /*8270*/  LDSM.16.MT88.4 R20, [R0+0x13000] ;  /* 0x013000000014783b */ /* 0x000ea20000004200 */
[----:B------:R-:W-:-:S06]  /*8280*/  FADD.FTZ R56, R61, R56 ;  /* 0x000000383d387221 */ /* 0x000fcc0000010000 */
[----:B---3--:R-:W-:Y:S01]  /*8290*/  HMMA.16816.F32 R104, R4, R8, R104 ;  /* 0x000000080468723c */ /* 0x008fe20000001868 */
[----:B------:R-:W-:-:S07]  /*82a0*/  FADD.FTZ R54, R59, R54 ;  /* 0x000000363b367221 */ /* 0x000fce0000010000 */
[C---:B------:R-:W-:Y:S01]  /*82b0*/  HMMA.16816.F32 R100, R4.reuse, R10, R100 ;  /* 0x0000000a0464723c */ /* 0x040fe20000001864 */
[----:B------:R-:W3:Y:S07]  /*82c0*/  LDSM.16.MT88.4 R8, [R62+0xf800] ;  /* 0x00f800003e08783b */ /* 0x000eee0000004200 */
[C---:B----4-:R-:W-:Y:S08]  /*82d0*/  HMMA.16816.F32 R96, R4.reuse, R16, R96 ;  /* 0x000000100460723c */ /* 0x050ff00000001860 */
[----:B------:R-:W-:Y:S01]  /*82e0*/  HMMA.16816.F32 R92, R4, R18, R92 ;  /* 0x00000012045c723c */ /* 0x000fe2000000185c */
[----:B------:R-:W4:Y:S01]  /*82f0*/  LDSM.16.MT88.4 R16, [R62+0x13800] ;  /* 0x013800003e10783b */ /* 0x000f220000004200 */
[-C--:B------:R-:W-:Y:S01]  /*8300*/  FFMA.FTZ R233, R147, R65.reuse, -R66 ;  /* 0x0000004193e97223 */ /* 0x080fe20000010842 */
[----:B------:R-:W-:Y:S01]  /*8310*/  FFMA.FTZ R137, R137, R65, -R58 ;  /* 0x0000004189897223 */ /* 0x000fe2000001083a */
[----:B------:R-:W-:Y:S01]  /*8320*/  FADD.FTZ R57, R57, R56 ;  /* 0x0000003839397221 */ /* 0x000fe20000010000 */
[----:B------:R-:W-:-:S03]  /*8330*/  FADD.FTZ R55, R55, R54 ;  /* 0x0000003637377221 */ /* 0x000fc60000010000 */
[----:B------:R-:W-:Y:S01]  /*8340*/  HMMA.16816.F32 R120, R4, R24, R120 ;  /* 0x000000180478723c */ /* 0x000fe20000001878 */
[-CC-:B------:R-:W-:Y:S01]  /*8350*/  FFMA.FTZ R24, R153, R65.reuse, -R66.reuse ;  /* 0x0000004199187223 */ /* 0x180fe20000010842 */
[----:B------:R-:W-:-:S06]  /*8360*/  FFMA.FTZ R25, R151, R65, -R66 ;  /* 0x0000004197197223 */ /* 0x000fcc0000010842 */
[----:B------:R-:W-:Y:S01]  /*8370*/  HMMA.16816.F32 R116, R4, R26, R116 ;  /* 0x0000001a0474723c */ /* 0x000fe20000001874 */
[-C--:B------:R-:W-:Y:S01]  /*8380*/  FFMA.FTZ R26, R149, R65.reuse, -R66 ;  /* 0x00000041951a7223 */ /* 0x080fe20000010842 */
[-CC-:B------:R-:W-:Y:S01]  /*8390*/  FFMA.FTZ R27, R145, R65.reuse, -R58.reuse ;  /* 0x00000041911b7223 */ /* 0x180fe2000001083a */
[-CC-:B------:R-:W-:Y:S01]  /*83a0*/  FFMA.FTZ R66, R139, R65.reuse, -R58.reuse ;  /* 0x000000418b427223 */ /* 0x180fe2000001083a */
[----:B------:R-:W-:Y:S01]  /*83b0*/  FFMA.FTZ R58, R67, R65, -R58 ;  /* 0x00000041433a7223 */ /* 0x000fe2000001083a */
[----:B------:R-:W-:Y:S01]  /*83c0*/  FADD.FTZ R52, R52, R57 ;  /* 0x0000003934347221 */ /* 0x000fe20000010000 */
[----:B------:R-:W-:Y:S01]  /*83d0*/  FADD.FTZ R50, R50, R55 ;  /* 0x0000003732327221 */ /* 0x000fe20000010000 */
[----:B------:R-:W-:Y:S02]  /*83e0*/  MUFU.EX2 R24, R24 ;  /* 0x0000001800187308 */ /* 0x000fe40000000800 */
[----:B------:R-:W-:Y:S01]  /*83f0*/  FADD.FTZ R53, R53, R52 ;  /* 0x0000003435357221 */ /* 0x000fe20000010000 */
[----:B------:R-:W-:-:S05]  /*8400*/  FADD.FTZ R51, R51, R50 ;  /* 0x0000003233337221 */ /* 0x000fca0000010000 */
[----:B------:R-:W5:Y:S01]  /*8410*/  MUFU.EX2 R25, R25 ;  /* 0x0000001900197308 */ /* 0x000f620000000800 */
[----:B------:R-:W-:Y:S01]  /*8420*/  FADD.FTZ R48, R48, R53 ;  /* 0x0000003530307221 */ /* 0x000fe20000010000 */
[----:B------:R-:W-:-:S06]  /*8430*/  FADD.FTZ R46, R46, R51 ;  /* 0x000000332e2e7221 */ /* 0x000fcc0000010000 */
[----:B------:R-:W-:Y:S08]  /*8440*/  MUFU.EX2 R26, R26 ;  /* 0x0000001a001a7308 */ /* 0x000ff00000000800 */
[----:B------:R-:W3:Y:S08]  /*8450*/  MUFU.EX2 R233, R233 ;  /* 0x000000e900e97308 */ /* 0x000ef00000000800 */
[----:B------:R-:W-:Y:S08]  /*8460*/  MUFU.EX2 R27, R27 ;  /* 0x0000001b001b7308 */ /* 0x000ff00000000800 */
[----:B------:R-:W4:Y:S08]  /*8470*/  MUFU.EX2 R66, R66 ;  /* 0x0000004200427308 */ /* 0x000f300000000800 */
[----:B------:R-:W-:Y:S08]  /*8480*/  MUFU.EX2 R137, R137 ;  /* 0x0000008900897308 */ /* 0x000ff00000000800 */
[----:B------:R-:W4:Y:S01]  /*8490*/  MUFU.EX2 R58, R58 ;  /* 0x0000003a003a7308 */ /* 0x000f220000000800 */
[----:B------:R-:W-:Y:S01]  /*84a0*/  FADD.FTZ R49, R49, R48 ;  /* 0x0000003031317221 */ /* 0x000fe20000010000 */
[----:B------:R-:W-:-:S03]  /*84b0*/  FADD.FTZ R47, R47, R46 ;  /* 0x0000002e2f2f7221 */ /* 0x000fc60000010000 */
[----:B------:R-:W-:Y:S01]  /*84c0*/  FADD.FTZ R44, R44, R49 ;  /* 0x000000312c2c7221 */ /* 0x000fe20000010000 */
[----:B------:R-:W-:Y:S01]  /*84d0*/  FADD.FTZ R42, R42, R47 ;  /* 0x0000002f2a2a7221 */ /* 0x000fe20000010000 */
[----:B-1----:R-:W-:Y:S02]  /*84e0*/  HMMA.16816.F32 R80, R4, R12, R80 ;  /* 0x0000000c0450723c */ /* 0x002fe40000001850 */
[----:B------:R-:W-:Y:S01]  /*84f0*/  FADD.FTZ R45, R45, R44 ;  /* 0x0000002c2d2d7221 */ /* 0x000fe20000010000 */
[----:B------:R-:W-:-:S05]  /*8500*/  FADD.FTZ R43, R43, R42 ;  /* 0x0000002a2b2b7221 */ /* 0x000fca0000010000 */
[C---:B------:R-:W-:Y:S01]  /*8510*/  HMMA.16816.F32 R76, R4.reuse, R14, R76 ;  /* 0x0000000e044c723c */ /* 0x040fe2000000184c */
[----:B------:R-:W-:Y:S01]  /*8520*/  FADD.FTZ R40, R40, R45 ;  /* 0x0000002d28287221 */ /* 0x000fe20000010000 */
[----:B------:R-:W-:Y:S01]  /*8530*/  FADD.FTZ R38, R38, R43 ;  /* 0x0000002b26267221 */ /* 0x000fe20000010000 */
[----:B------:R-:W1:Y:S05]  /*8540*/  LDSM.16.MT88.4 R12, [R63+0xf800] ;  /* 0x00f800003f0c783b */ /* 0x000e6a0000004200 */
[C---:B--2---:R-:W-:Y:S08]  /*8550*/  HMMA.16816.F32 R72, R4.reuse, R20, R72 ;  /* 0x000000140448723c */ /* 0x044ff00000001848 */
[----:B------:R-:W-:Y:S01]  /*8560*/  HMMA.16816.F32 R68, R4, R22, R68 ;  /* 0x000000160444723c */ /* 0x000fe20000001844 */
[----:B-----5:R-:W-:-:S02]  /*8570*/  F2FP.F16.F32.PACK_AB R4, R25, R24 ;  /* 0x000000181904723e */ /* 0x020fc400000000ff */
[----:B---3--:R-:W-:Y:S02]  /*8580*/  F2FP.F16.F32.PACK_AB R6, R233, R26 ;  /* 0x0000001ae906723e */ /* 0x008fe400000000ff */
[----:B----4-:R-:W-:Y:S02]  /*8590*/  F2FP.F16.F32.PACK_AB R5, R66, R27 ;  /* 0x0000001b4205723e */ /* 0x010fe400000000ff */
[----:B------:R-:W-:Y:S01]  /*85a0*/  F2FP.F16.F32.PACK_AB R7, R58, R137 ;  /* 0x000000893a07723e */ /* 0x000fe200000000ff */
[----:B------:R-:W-:Y:S01]  /*85b0*/  FADD.FTZ R21, R41, R40 ;  /* 0x0000002829157221 */ /* 0x000fe20000010000 */
[----:B------:R-:W-:-:S05]  /*85c0*/  FADD.FTZ R23, R39, R38 ;  /* 0x0000002627177221 */ /* 0x000fca0000010000 */
[----:B------:R-:W-:Y:S01]  /*85d0*/  HMMA.16816.F32 R120, R4, R8, R120 ;  /* 0x000000080478723c */ /* 0x000fe20000001878 */
[----:B------:R-:W-:Y:S01]  /*85e0*/  FADD.FTZ R21, R34, R21 ;  /* 0x0000001522157221 */ /* 0x000fe20000010000 */
[----:B------:R-:W-:-:S06]  /*85f0*/  FADD.FTZ R23, R32, R23 ;  /* 0x0000001720177221 */ /* 0x000fcc0000010000 */
        /* <DEDUP_REMOVED lines=23> */
[----:B------:R-:W-:-:S05]  /*8770*/  FADD.FTZ R152, R152, R189 ;  /* 0x000000bd98987221 */ /* 0x000fca0000010000 */
[----:B------:R-:W-:Y:S01]  /*8780*/  HMMA.16816.F32 R124, R4, R14, R124 ;  /* 0x0000000e047c723c */ /* 0x000fe2000000187c */
[----:B------:R-:W1:Y:S01]  /*8790*/  LDSM.16.MT88.4 R12, [R36+0x13800] ;  /* 0x01380000240c783b */ /* 0x000e620000004200 */
[----:B------:R-:W-:Y:S01]  /*87a0*/  FADD.FTZ R29, R29, R28 ;  /* 0x0000001c1d1d7221 */ /* 0x000fe20000010000 */
[----:B------:R-:W-:-:S05]  /*87b0*/  FADD.FTZ R183, R183, R152 ;  /* 0x00000098b7b77221 */ /* 0x000fca0000010000 */
[C---:B--2---:R-:W-:Y:S08]  /*87c0*/  HMMA.16816.F32 R96, R4.reuse, R8, R96 ;  /* 0x000000080460723c */ /* 0x044ff00000001860 */
[C---:B------:R-:W-:Y:S01]  /*87d0*/  HMMA.16816.F32 R92, R4.reuse, R10, R92 ;  /* 0x0000000a045c723c */ /* 0x040fe2000000185c */
[----:B------:R-:W2:Y:S07]  /*87e0*/  LDSM.16.MT88.4 R8, [R0+0xf800] ;  /* 0x00f800000008783b */ /* 0x000eae0000004200 */
[C---:B---3--:R-:W-:Y:S08]  /*87f0*/  HMMA.16816.F32 R112, R4.reuse, R16, R112 ;  /* 0x000000100470723c */ /* 0x048ff00000001870 */
[----:B------:R-:W-:Y:S01]  /*8800*/  HMMA.16816.F32 R108, R4, R18, R108 ;  /* 0x00000012046c723c */ /* 0x000fe2000000186c */
[----:B------:R3:W4:Y:S01]  /*8810*/  LDSM.16.MT88.4 R16, [R0+0x13800] ;  /* 0x013800000010783b */ /* 0x0007220000004200 */
[----:B------:R-:W-:Y:S01]  /*8820*/  FADD.FTZ R30, R30, R29 ;  /* 0x0000001d1e1e7221 */ /* 0x000fe20000010000 */
[----:B------:R-:W-:-:S03]  /*8830*/  FADD.FTZ R154, R154, R183 ;  /* 0x000000b79a9a7221 */ /* 0x000fc60000010000 */
[----:B------:R-:W-:Y:S01]  /*8840*/  FADD.FTZ R31, R31, R30 ;  /* 0x0000001e1f1f7221 */ /* 0x000fe20000010000 */
[----:B------:R-:W-:-:S03]  /*8850*/  FADD.FTZ R179, R179, R154 ;  /* 0x0000009ab3b37221 */ /* 0x000fc60000010000 */
[----:B------:R-:W-:-:S04]  /*8860*/  FADD.FTZ R156, R156, R31 ;  /* 0x0000001f9c9c7221 */ /* 0x000fc80000010000 */
[----:B------:R-:W-:Y:S01]  /*8870*/  FADD.FTZ R171, R171, R156 ;  /* 0x0000009cabab7221 */ /* 0x000fe20000010000 */
[----:B---3--:R-:W-:-:S04]  /*8880*/  FADD.FTZ R0, R160, R179 ;  /* 0x000000b3a0007221 */ /* 0x008fc80000010000 */
        /* <DEDUP_REMOVED lines=11> */
[----:B-1----:R-:W-:Y:S01]  /*8940*/  HMMA.16816.F32 R80, R4, R12, R80 ;  /* 0x0000000c0450723c */ /* 0x002fe20000001850 */
[----:B------:R-:W-:Y:S01]  /*8950*/  BSSY B2, `(.L_x_2966) ;  /* 0x00005a6000027945 */ /* 0x000fe20003800000 */
[----:B------:R-:W-:Y:S01]  /*8960*/  FADD.FTZ R137, R137, R66 ;  /* 0x0000004289897221 */ /* 0x000fe20000010000 */
[----:B------:R-:W-:-:S05]  /*8970*/  FADD.FTZ R233, R233, R26 ;  /* 0x0000001ae9e97221 */ /* 0x000fca0000010000 */
[----:B------:R-:W-:Y:S01]  /*8980*/  HMMA.16816.F32 R76, R4, R14, R76 ;  /* 0x0000000e044c723c */ /* 0x000fe2000000184c */
[----:B------:R-:W-:-:S07]  /*8990*/  FADD.FTZ R231, R58, R137 ;  /* 0x000000893ae77221 */ /* 0x000fce0000010000 */
[C---:B--2---:R-:W-:Y:S08]  /*89a0*/  HMMA.16816.F32 R104, R4.reuse, R8, R104 ;  /* 0x000000080468723c */ /* 0x044ff00000001868 */
[C---:B------:R-:W-:Y:S08]  /*89b0*/  HMMA.16816.F32 R100, R4.reuse, R10, R100 ;  /* 0x0000000a0464723c */ /* 0x040ff00000001864 */
[C---:B----4-:R-:W-:Y:S08]  /*89c0*/  HMMA.16816.F32 R72, R4.reuse, R16, R72 ;  /* 0x000000100448723c */ /* 0x050ff00000001848 */
        /* <DEDUP_REMOVED lines=9> */
[----:B------:R-:W-:-:S04]  /*8a60*/  VIADD R0, R132, 0xfffffffe ;  /* 0xfffffffe84007836 */ /* 0x000fc80000000000 */
[----:B------:R-:W-:-:S04]  /*8a70*/  IMAD.SHL.U32 R0, R0, 0x80, RZ ;  /* 0x0000008000007824 */ /* 0x000fc800078e00ff */
[----:B------:R-:W-:Y:S01]  /*8a80*/  VIADD R10, R0, 0x80 ;  /* 0x00000080000a7836 */ /* 0x000fe20000000000 */
[-C--:B--2---:R-:W-:Y:S02]  /*8a90*/  IABS R7, R11.reuse ;  /* 0x0000000b00077213 */ /* 0x084fe40000000000 */
[----:B------:R-:W-:Y:S02]  /*8aa0*/  IABS R5, R11 ;  /* 0x0000000b00057213 */ /* 0x000fe40000000000 */
[----:B------:R-:W1:Y:S03]  /*8ab0*/  I2F.RP R6, R7 ;  /* 0x0000000700067306 */ /* 0x000e660000209400 */
[----:B------:R-:W-:-:S05]  /*8ac0*/  IMAD.MOV R5, RZ, RZ, -R5 ;  /* 0x000000ffff057224 */ /* 0x000fca00078e0a05 */
[----:B-1----:R-:W1:Y:S02]  /*8ad0*/  MUFU.RCP R12, R6 ;  /* 0x00000006000c7308 */ /* 0x002e640000001000 */
[----:B-1----:R-:W-:Y:S01]  /*8ae0*/  VIADD R12, R12, 0xffffffe ;  /* 0x0ffffffe0c0c7836 */ /* 0x002fe20000000000 */
[----:B------:R-:W-:Y:S02]  /*8af0*/  IABS R6, R10 ;  /* 0x0000000a00067213 */ /* 0x000fe40000000000 */
[----:B------:R-:W-:-:S03]  /*8b00*/  LOP3.LUT R10, R10, R11, RZ, 0x3c, !PT ;  /* 0x0000000b0a0a7212 */ /* 0x000fc600078e3cff */
[----:B------:R-:W1:Y:S02]  /*8b10*/  F2I.FTZ.U32.TRUNC.NTZ R13, R12 ;  /* 0x0000000c000d7305 */ /* 0x000e64000021f000 */
[----:B-1----:R-:W-:Y:S02]  /*8b20*/  IADD3 R4, PT, PT, RZ, -R13, RZ ;  /* 0x8000000dff047210 */ /* 0x002fe40007ffe0ff */
        /* <DEDUP_REMOVED lines=49> */
.L_x_2969:
        /* <DEDUP_REMOVED lines=8> */
.L_x_2970:
[----:B------:R-:W-:Y:S05]  /*8ec0*/  BSYNC.RECONVERGENT B0 ;  /* 0x0000000000007941 */ /* 0x000fea0003800200 */
.L_x_2968:
[----:B------:R-:W-:Y:S01]  /*8ed0*/  SHF.R.U32.HI R198, RZ, 0x1, R197 ;  /* 0x00000001ffc67819 */ /* 0x000fe200000116c5 */
[----:B------:R-:W-:Y:S01]  /*8ee0*/  IMAD.SHL.U32 R199, R197, 0x20, RZ ;  /* 0x00000020c5c77824 */ /* 0x000fe200078e00ff */
[-C--:B------:R-:W-:Y:S01]  /*8ef0*/  ISETP.GE.AND P3, PT, R37, R224.reuse, PT ;  /* 0x000000e02500720c */ /* 0x080fe20003f66270 */
[----:B------:R-:W-:Y:S01]  /*8f00*/  IMAD.IADD R189, R200, 0x1, R33 ;  /* 0x00000001c8bd7824 */ /* 0x000fe200078e0221 */
[----:B------:R-:W-:Y:S01]  /*8f10*/  LOP3.LUT R5, R198, 0x8, RZ, 0xc0, !PT ;  /* 0x00000008c6057812 */ /* 0x000fe200078ec0ff */
[----:B------:R-:W-:Y:S01]  /*8f20*/  IMAD.MOV.U32 R220, RZ, RZ, 0x20 ;  /* 0x00000020ffdc7424 */ /* 0x000fe200078e00ff */
[----:B------:R-:W-:Y:S01]  /*8f30*/  ISETP.GE.AND P1, PT, R35, R224, PT ;  /* 0x000000e02300720c */ /* 0x000fe20003f26270 */
[----:B------:R-:W-:Y:S01]  /*8f40*/  BSSY.RECONVERGENT B1, `(.L_x_2971) ;  /* 0x00001f9000017945 */ /* 0x000fe20003800200 */
[----:B------:R-:W-:Y:S01]  /*8f50*/  LOP3.LUT R0, R5, 0x1c0, R202, 0xf8, !PT ;  /* 0x000001c005007812 */ /* 0x000fe200078ef8ca */
[C---:B------:R-:W-:Y:S01]  /*8f60*/  IMAD.SHL.U32 R5, R206.reuse, 0x20, RZ ;  /* 0x00000020ce057824 */ /* 0x040fe200078e00ff */
[----:B------:R-:W-:-:S02]  /*8f70*/  SHF.L.U64.HI R4, R206, 0x5, R207 ;  /* 0x00000005ce047819 */ /* 0x000fc400000102cf */
[----:B------:R-:W-:Y:S02]  /*8f80*/  LOP3.LUT R199, R199, 0x7c00, RZ, 0xc0, !PT ;  /* 0x00007c00c7c77812 */ /* 0x000fe400078ec0ff */
[----:B------:R-:W-:Y:S01]  /*8f90*/  IADD3 R6, P4, PT, R5, R216, RZ ;  /* 0x000000d805067210 */ /* 0x000fe20007f9e0ff */
[----:B------:R-:W-:Y:S01]  /*8fa0*/  @!PT LDS RZ, [RZ] ;  /* 0x00000000fffff984 */ /* 0x000fe20000000800 */
[----:B------:R-:W-:Y:S01]  /*8fb0*/  @!PT LDS RZ, [RZ] ;  /* 0x00000000fffff984 */ /* 0x000fe20000000800 */
[----:B------:R-:W-:Y:S01]  /*8fc0*/  @!PT LDS RZ, [RZ] ;  /* 0x00000000fffff984 */ /* 0x000fe20000000800 */
[----:B------:R-:W-:Y:S01]  /*8fd0*/  @!P3 LDGSTS.E.BYPASS.LTC128B.128 [R203+0xc000], desc[UR4][R216.64] ;  /* 0x0c000000d8cbbfae */ /* 0x000fe2000b981a04 */
[----:B------:R-:W-:Y:S02]  /*8fe0*/  LOP3.LUT R0, R0, R37, RZ, 0x3c, !PT ;  /* 0x0000002500007212 */ /* 0x000fe400078e3cff */
[----:B------:R-:W-:Y:S01]  /*8ff0*/  LOP3.LUT R181, R199, 0x200, R202, 0xf8, !PT ;  /* 0x00000200c7b57812 */ /* 0x000fe200078ef8ca */
[----:B------:R-:W-:Y:S01]  /*9000*/  IMAD.X R7, R4, 0x1, R217, P4 ;  /* 0x0000000104077824 */ /* 0x000fe200020e06d9 */
[-C--:B------:R-:W-:Y:S01]  /*9010*/  IADD3 R8, P4, PT, R6, R5.reuse, RZ ;  /* 0x0000000506087210 */ /* 0x080fe20007f9e0ff */
[----:B------:R-:W-:Y:S01]  /*9020*/  @P3 STS.128 [R203+0xc000], RZ ;  /* 0x00c000ffcb003388 */ /* 0x000fe20000000c00 */
[----:B------:R-:W-:Y:S01]  /*9030*/  @!P1 IMAD.MOV.U32 R12, RZ, RZ, R6 ;  /* 0x000000ffff0c9224 */ /* 0x000fe200078e0006 */
[----:B------:R-:W-:Y:S01]  /*9040*/  LOP3.LUT R181, R181, R0, RZ, 0xfc, !PT ;  /* 0x00000000b5b57212 */ /* 0x000fe200078efcff */
[----:B------:R-:W-:Y:S01]  /*9050*/  @!P1 IMAD.MOV.U32 R13, RZ, RZ, R7 ;  /* 0x000000ffff0d9224 */ /* 0x000fe200078e0007 */
[----:B------:R-:W-:Y:S01]  /*9060*/  IADD3.X R9, PT, PT, R7, R4, RZ, P4, !PT ;  /* 0x0000000407097210 */ /* 0x000fe200027fe4ff */
[----:B------:R-:W-:Y:S01]  /*9070*/  @!PT LDS RZ, [RZ] ;  /* 0x00000000fffff984 */ /* 0x000fe20000000800 */
[----:B------:R-:W-:Y:S01]  /*9080*/  @!PT LDS RZ, [RZ] ;  /* 0x00000000fffff984 */ /* 0x000fe20000000800 */
[----:B------:R-:W-:Y:S01]  /*9090*/  @!PT LDS RZ, [RZ] ;  /* 0x00000000fffff984 */ /* 0x000fe20000000800 */
[----:B------:R-:W-:Y:S01]  /*90a0*/  @!P1 LDGSTS.E.BYPASS.LTC128B.128 [R203+0x10000], desc[UR4][R216.64+0x80] ;  /* 0x10000080d8cb9fae */ /* 0x000fe2000b981a04 */
[----:B------:R-:W-:Y:S01]  /*90b0*/  IADD3 R10, P4, PT, R8, R5, RZ ;  /* 0x00000005080a7210 */ /* 0x000fe20007f9e0ff */
[----:B------:R-:W-:Y:S01]  /*90c0*/  IMAD R181, R181, 0x2, R200 ;  /* 0x00000002b5b57824 */ /* 0x000fe200078e02c8 */
[----:B------:R-:W-:Y:S01]  /*90d0*/  SEL R220, R220, 0xffffffe0, !P6 ;  /* 0xffffffe0dcdc7807 */ /* 0x000fe20007000000 */
[----:B------:R-:W-:Y:S01]  /*90e0*/  @P1 STS.128 [R203+0x10000], RZ ;  /* 0x010000ffcb001388 */ /* 0x000fe20000000c00 */
[----:B------:R-:W-:-:S02]  /*90f0*/  IMAD.IADD R200, R189, 0x1, R60 ;  /* 0x00000001bdc87824 */ /* 0x000fc400078e023c */
[----:B------:R-:W-:Y:S01]  /*9100*/  IMAD.X R11, R9, 0x1, R4, P4 ;  /* 0x00000001090b7824 */ /* 0x000fe200020e0604 */
[----:B------:R-:W-:Y:S01]  /*9110*/  @!PT LDS RZ, [RZ] ;  /* 0x00000000fffff984 */ /* 0x000fe20000000800 */
[----:B------:R-:W-:Y:S01]  /*9120*/  @!PT LDS RZ, [RZ] ;  /* 0x00000000fffff984 */ /* 0x000fe20000000800 */
[----:B------:R-:W-:Y:S01]  /*9130*/  @!PT LDS RZ, [RZ] ;  /* 0x00000000fffff984 */ /* 0x000fe20000000800 */
[----:B------:R1:W-:Y:S01]  /*9140*/  @!P3 LDGSTS.E.BYPASS.LTC128B.128 [R203+0xc800], desc[UR4][R6.64] ;  /* 0x0c80000006cbbfae */ /* 0x0003e2000b981a04 */
[C-C-:B------:R-:W-:Y:S01]  /*9150*/  IMAD.IADD R48, R181.reuse, 0x1, R220.reuse ;  /* 0x00000001b5307824 */ /* 0x140fe200078e02dc */
[----:B------:R-:W-:Y:S01]  /*9160*/  IADD3 R192, PT, PT, R181, R60, RZ ;  /* 0x0000003cb5c07210 */ /* 0x000fe20007ffe0ff */
[----:B------:R-:W-:Y:S01]  /*9170*/  IMAD.IADD R61, R189, 0x1, R220 ;  /* 0x00000001bd3d7824 */ /* 0x000fe200078e02dc */
[----:B------:R-:W-:Y:S03]  /*9180*/  @P3 STS.128 [R203+0xc800], RZ ;  /* 0x00c800ffcb003388 */ /* 0x000fe60000000c00 */
[C---:B------:R-:W-:Y:S01]  /*9190*/  IMAD.IADD R221, R220.reuse, 0x1, R192 ;  /* 0x00000001dcdd7824 */ /* 0x040fe200078e02c0 */
[----:B------:R-:W-:Y:S01]  /*91a0*/  @!PT LDS RZ, [RZ] ;  /* 0x00000000fffff984 */ /* 0x000fe20000000800 */
[----:B------:R-:W-:Y:S01]  /*91b0*/  @!PT LDS RZ, [RZ] ;  /* 0x00000000fffff984 */ /* 0x000fe20000000800 */
[----:B------:R-:W-:Y:S01]  /*91c0*/  @!PT LDS RZ, [RZ] ;  /* 0x00000000fffff984 */ /* 0x000fe20000000800 */
[----:B------:R2:W-:Y:S01]  /*91d0*/  @!P1 LDGSTS.E.BYPASS.LTC128B.128 [R203+0x10800], desc[UR4][R12.64+0x80] ;  /* 0x108000800ccb9fae */ /* 0x0005e2000b981a04 */
[----:B------:R-:W-:-:S03]  /*91e0*/  IMAD.IADD R220, R220, 0x1, R200 ;  /* 0x00000001dcdc7824 */ /* 0x000fc600078e02c8 */
[----:B------:R-:W-:Y:S04]  /*91f0*/  @P1 STS.128 [R203+0x10800], RZ ;  /* 0x010800ffcb001388 */ /* 0x000fe80000000c00 */
        /* <DEDUP_REMOVED lines=285> */
[----:B------:R-:W-:-:S05]  /*a3d0*/  SHF.L.U32 R29, R136, 0x7, RZ ;  /* 0x00000007881d7819 */ /* 0x000fca00000006ff */
        /* <DEDUP_REMOVED lines=30> */
[----:B------:R-:W1:Y:S05]  /*a5c0*/  LDC.64 R40, c[0x0][0x348] ;  /* 0x0000d200ff287b82 */ /* 0x000e6a0000000a00 */
[----:B------:R-:W-:-:S02]  /*a5d0*/  @P0 IADD3 R38, PT, PT, R38, 0x1, RZ ;  /* 0x0000000126260810 */ /* 0x000fc40007ffe0ff */
[----:B------:R-:W-:Y:S02]  /*a5e0*/  ISETP.GE.AND P0, PT, R37, RZ, PT ;  /* 0x000000ff2500720c */ /* 0x000fe40003f06270 */
[----:B------:R-:W-:Y:S02]  /*a5f0*/  @!P4 IADD3 R38, PT, PT, -R38, RZ, RZ ;  /* 0x000000ff2626c210 */ /* 0x000fe40007ffe1ff */
[----:B------:R-:W-:Y:S02]  /*a600*/  @P5 IADD3 R39, PT, PT, R39, 0x1, RZ ;  /* 0x0000000127275810 */ /* 0x000fe40007ffe0ff */
[----:B------:R-:W-:-:S04]  /*a610*/  ISETP.NE.AND P5, PT, R42, RZ, PT ;  /* 0x000000ff2a00720c */ /* 0x000fc80003fa5270 */
[----:B------:R-:W-:-:S03]  /*a620*/  SEL R31, R28, R38, !P5 ;  /* 0x000000261c1f7207 */ /* 0x000fc60006800000 */
[----:B------:R-:W-:Y:S01]  /*a630*/  @!P0 IMAD.MOV R39, RZ, RZ, -R39 ;  /* 0x000000ffff278224 */ /* 0x000fe200078e0a27 */
[----:B-1----:R-:W2:Y:S04]  /*a640*/  LD.E.64 R36, desc[UR4][R40.64+0x38] ;  /* 0x0000380428247980 */ /* 0x002ea8000c101b00 */
        /* <DEDUP_REMOVED lines=22> */
.L_x_2974:
        /* <DEDUP_REMOVED lines=8> */
.L_x_2975:
[----:B------:R-:W-:Y:S05]  /*a830*/  BSYNC.RECONVERGENT B0 ;  /* 0x0000000000007941 */ /* 0x000fea0003800200 */
.L_x_2973:
[C---:B------:R-:W-:Y:S01]  /*a840*/  LEA R30, P0, R204.reuse, R214, 0x5 ;  /* 0x000000d6cc1e7211 */ /* 0x040fe200078028ff */
[C---:B------:R-:W-:Y:S01]  /*a850*/  IMAD.SHL.U32 R28, R204.reuse, 0x20, RZ ;  /* 0x00000020cc1c7824 */ /* 0x040fe200078e00ff */
[C-C-:B------:R-:W-:Y:S01]  /*a860*/  SHF.L.U64.HI R29, R204.reuse, 0x5, R205.reuse ;  /* 0x00000005cc1d7819 */ /* 0x140fe200000102cd */
[----:B------:R-:W-:Y:S01]  /*a870*/  @!PT LDS RZ, [RZ] ;  /* 0x00000000fffff984 */ /* 0x000fe20000000800 */
[----:B------:R-:W-:Y:S01]  /*a880*/  @!PT LDS RZ, [RZ] ;  /* 0x00000000fffff984 */ /* 0x000fe20000000800 */
[----:B------:R-:W-:Y:S01]  /*a890*/  @!PT LDS RZ, [RZ] ;  /* 0x00000000fffff984 */ /* 0x000fe20000000800 */
[----:B------:R-:W-:Y:S01]  /*a8a0*/  @!P3 LDGSTS.E.BYPASS.LTC128B.128 [R203+0x4000], desc[UR4][R214.64] ;  /* 0x04000000d6cbbfae */ /* 0x000fe2000b981a04 */
[----:B------:R-:W-:Y:S02]  /*a8b0*/  LEA.HI.X R31, R204, R215, R205, 0x5, P0 ;  /* 0x000000d7cc1f7211 */ /* 0x000fe400000f2ccd */
[----:B------:R-:W-:Y:S01]  /*a8c0*/  IADD3 R44, P0, PT, R28, R30, RZ ;  /* 0x0000001e1c2c7210 */ /* 0x000fe20007f1e0ff */
[----:B------:R1:W-:Y:S04]  /*a8d0*/  @P3 STS.128 [R203+0x4000], RZ ;  /* 0x004000ffcb003388 */ /* 0x0003e80000000c00 */
[----:B------:R-:W-:Y:S01]  /*a8e0*/  IMAD.X R45, R29, 0x1, R31, P0 ;  /* 0x000000011d2d7824 */ /* 0x000fe200000e061f */
[-C--:B------:R-:W-:Y:S01]  /*a8f0*/  IADD3 R42, P0, PT, R44, R28.reuse, RZ ;  /* 0x0000001c2c2a7210 */ /* 0x080fe20007f1e0ff */
[----:B------:R-:W-:Y:S01]  /*a900*/  @!PT LDS RZ, [RZ] ;  /* 0x00000000fffff984 */ /* 0x000fe20000000800 */
[----:B------:R-:W-:Y:S01]  /*a910*/  @!PT LDS RZ, [RZ] ;  /* 0x00000000fffff984 */ /* 0x000fe20000000800 */
[----:B------:R-:W-:Y:S01]  /*a920*/  @!PT LDS RZ, [RZ] ;  /* 0x00000000fffff984 */ /* 0x000fe20000000800 */
[----:B------:R-:W-:Y:S04]  /*a930*/  @!P1 LDGSTS.E.BYPASS.LTC128B.128 [R203+0x8000], desc[UR4][R214.64+0x80] ;  /* 0x08000080d6cb9fae */ /* 0x000fe8000b981a04 */
[----:B------:R1:W-:Y:S01]  /*a940*/  @P1 STS.128 [R203+0x8000], RZ ;  /* 0x008000ffcb001388 */ /* 0x0003e20000000c00 */
[----:B------:R-:W-:Y:S01]  /*a950*/  IMAD.X R43, R45, 0x1, R29, P0 ;  /* 0x000000012d2b7824 */ /* 0x000fe200000e061d */
[----:B------:R-:W-:-:S02]  /*a960*/  IADD3 R40, P0, PT, R42, R28, RZ ;  /* 0x0000001c2a287210 */ /* 0x000fc40007f1e0ff */
        /* <DEDUP_REMOVED lines=10> */
[----:B------:R2:W-:Y:S01]  /*aa10*/  @!P1 LDGSTS.E.BYPASS.LTC128B.128 [R203+0x8800], desc[UR4][R30.64+0x80] ;  /* 0x088000801ecb9fae */ /* 0x0005e2000b981a04 */
[-C--:B------:R-:W-:Y:S01]  /*aa20*/  IADD3 R36, P4, PT, R38, R28.reuse, RZ ;  /* 0x0000001c26247210 */ /* 0x080fe20007f9e0ff */
[--C-:B------:R-:W-:Y:S02]  /*aa30*/  IMAD.X R39, R41, 0x1, R29.reuse, P0 ;  /* 0x0000000129277824 */ /* 0x100fe400000e061d */
[----:B------:R1:W-:Y:S01]  /*aa40*/  @P1 STS.128 [R203+0x8800], RZ ;  /* 0x008800ffcb001388 */ /* 0x0003e20000000c00 */
[----:B------:R-:W-:Y:S01]  /*aa50*/  IADD3 R28, P0, PT, R36, R28, RZ ;  /* 0x0000001c241c7210 */ /* 0x000fe20007f1e0ff */
[--C-:B------:R-:W-:Y:S02]  /*aa60*/  IMAD.X R37, R39, 0x1, R29.reuse, P4 ;  /* 0x0000000127257824 */ /* 0x100fe400020e061d */
[----:B------:R-:W-:Y:S01]  /*aa70*/  @!PT LDS RZ, [RZ] ;  /* 0x00000000fffff984 */ /* 0x000fe20000000800 */
[----:B------:R-:W-:Y:S01]  /*aa80*/  @!PT LDS RZ, [RZ] ;  /* 0x00000000fffff984 */ /* 0x000fe20000000800 */
[----:B------:R-:W-:Y:S01]  /*aa90*/  @!PT LDS RZ, [RZ] ;  /* 0x00000000fffff984 */ /* 0x000fe20000000800 */
[----:B------:R-:W-:Y:S02]  /*aaa0*/  @!P3 LDGSTS.E.BYPASS.LTC128B.128 [R203+0x5000], desc[UR4][R44.64] ;  /* 0x050000002ccbbfae */ /* 0x000fe4000b981a04 */
[----:B------:R-:W-:-:S02]  /*aab0*/  IMAD.X R29, R37, 0x1, R29, P0 ;  /* 0x00000001251d7824 */ /* 0x000fc400000e061d */
        /* <DEDUP_REMOVED lines=65> */
.L_x_2972:
[----:B------:R-:W-:Y:S05]  /*aed0*/  BSYNC.RECONVERGENT B1 ;  /* 0x0000000000017941 */ /* 0x000fea0003800200 */
.L_x_2971:
[----:B------:R-:W2:Y:S01]  /*aee0*/  LD.E R137, desc[UR4][R2.64+0xdc] ;  /* 0x0000dc0402897980 */ /* 0x000ea2000c101900 */
[----:B-1----:R-:W-:-:S04]  /*aef0*/  IMAD R28, R132, 0x80, R135 ;  /* 0x00000080841c7824 */ /* 0x002fc800078e0287 */
[C---:B------:R-:W-:Y:S02]  /*af00*/  VIADD R29, R28.reuse, 0xffffff00 ;  /* 0xffffff001c1d7836 */ /* 0x040fe40000000000 */
[----:B------:R-:W-:-:S03]  /*af10*/  VIADD R30, R28, 0xffffff01 ;  /* 0xffffff011c1e7836 */ /* 0x000fc60000000000 */
[C---:B------:R-:W-:Y:S02]  /*af20*/  ISETP.GE.AND P0, PT, R29.reuse, R212, PT ;  /* 0x000000d41d00720c */ /* 0x040fe40003f06270 */
        /* <DEDUP_REMOVED lines=23> */
[----:B------:R-:W-:Y:S01]  /*b0a0*/  FSEL R37, R20, -INF , P1 ;  /* 0xff80000014257808 */ /* 0x000fe20000800000 */
[----:B------:R-:W-:Y:S01]  /*b0b0*/  VIADD R20, R28, 0xffffff11 ;  /* 0xffffff111c147836 */ /* 0x000fe20000000000 */
[----:B------:R-:W-:-:S02]  /*b0c0*/  ISETP.GE.AND P0, PT, R30, R210, PT ;  /* 0x000000d21e00720c */ /* 0x000fc40003f06270 */
[----:B------:R-:W-:Y:S01]  /*b0d0*/  FSEL R29, R21, -INF , P4 ;  /* 0xff800000151d7808 */ /* 0x000fe20002000000 */
[----:B------:R-:W-:Y:S01]  /*b0e0*/  VIADD R21, R28, 0xffffff10 ;  /* 0xffffff101c157836 */ /* 0x000fe20000000000 */
[C---:B------:R-:W-:Y:S02]  /*b0f0*/  ISETP.GE.AND P1, PT, R30.reuse, R211, PT ;  /* 0x000000d31e00720c */ /* 0x040fe40003f26270 */
[----:B------:R-:W-:Y:S02]  /*b100*/  ISETP.GE.AND P4, PT, R30, R209, PT ;  /* 0x000000d11e00720c */ /* 0x000fe40003f86270 */
[----:B------:R-:W-:Y:S02]  /*b110*/  FSEL R22, R23, -INF , P0 ;  /* 0xff80000017167808 */ /* 0x000fe40000000000 */
[----:B------:R-:W-:Y:S02]  /*b120*/  FSEL R29, R29, -INF , !P1 ;  /* 0xff8000001d1d7808 */ /* 0x000fe40004800000 */
[----:B------:R-:W-:-:S02]  /*b130*/  FSEL R37, R37, -INF , !P5 ;  /* 0xff80000025257808 */ /* 0x000fc40006800000 */
[----:B------:R-:W-:Y:S02]  /*b140*/  FSEL R23, R26, -INF , !P3 ;  /* 0xff8000001a177808 */ /* 0x000fe40005800000 */
[C---:B------:R-:W-:Y:S02]  /*b150*/  ISETP.GE.AND P1, PT, R21.reuse, R210, PT ;  /* 0x000000d21500720c */ /* 0x040fe40003f26270 */
[C---:B------:R-:W-:Y:S02]  /*b160*/  ISETP.GE.AND P0, PT, R21.reuse, R212, PT ;  /* 0x000000d41500720c */ /* 0x040fe40003f06270 */
[C---:B------:R-:W-:Y:S02]  /*b170*/  ISETP.GE.AND P5, PT, R21.reuse, R211, PT ;  /* 0x000000d31500720c */ /* 0x040fe40003fa6270 */
[----:B------:R-:W-:Y:S02]  /*b180*/  ISETP.GE.AND P3, PT, R21, R209, PT ;  /* 0x000000d11500720c */ /* 0x000fe40003f66270 */
[----:B------:R-:W-:-:S02]  /*b190*/  FSEL R21, R22, -INF , !P4 ;  /* 0xff80000016157808 */ /* 0x000fc40006000000 */
        /* <DEDUP_REMOVED lines=11> */
[----:B------:R-:W-:Y:S02]  /*b250*/  ISETP.GE.AND P0, PT, R17, R210, PT ;  /* 0x000000d21100720c */ /* 0x000fe40003f06270 */
[----:B------:R-:W-:Y:S02]  /*b260*/  FSEL R192, R19, -INF , !P4 ;  /* 0xff80000013c07808 */ /* 0x000fe40006000000 */
[----:B------:R-:W-:-:S02]  /*b270*/  ISETP.GE.AND P1, PT, R17, R212, PT ;  /* 0x000000d41100720c */ /* 0x000fc40003f26270 */
[----:B------:R-:W-:Y:S02]  /*b280*/  ISETP.GE.AND P4, PT, R16, R212, PT ;  /* 0x000000d41000720c */ /* 0x000fe40003f86270 */
[----:B------:R-:W-:Y:S02]  /*b290*/  FSEL R14, R14, -INF , P0 ;  /* 0xff8000000e0e7808 */ /* 0x000fe40000000000 */
[----:B------:R-:W-:Y:S02]  /*b2a0*/  FSEL R59, R12, -INF , P1 ;  /* 0xff8000000c3b7808 */ /* 0x000fe40000800000 */
[----:B------:R-:W-:Y:S02]  /*b2b0*/  ISETP.GE.AND P0, PT, R16, R210, PT ;  /* 0x000000d21000720c */ /* 0x000fe40003f06270 */
[----:B------:R-:W-:Y:S01]  /*b2c0*/  FSEL R57, R13, -INF , P4 ;  /* 0xff8000000d397808 */ /* 0x000fe20002000000 */
[----:B------:R-:W-:Y:S01]  /*b2d0*/  VIADD R13, R28, 0xffffff20 ;  /* 0xffffff201c0d7836 */ /* 0x000fe20000000000 */
[----:B------:R-:W-:Y:S01]  /*b2e0*/  ISETP.GE.AND P1, PT, R16, R211, PT ;  /* 0x000000d31000720c */ /* 0x000fe20003f26270 */
        /* <DEDUP_REMOVED lines=12> */
[----:B------:R-:W-:Y:S01]  /*b3b0*/  VIADD R9, R28, 0xffffff28 ;  /* 0xffffff281c097836 */ /* 0x000fe20000000000 */
[----:B------:R-:W-:Y:S01]  /*b3c0*/  ISETP.GE.AND P0, PT, R12, R211, PT ;  /* 0x000000d30c00720c */ /* 0x000fe20003f06270 */
[----:B------:R-:W-:Y:S01]  /*b3d0*/  VIADD R8, R28, 0xffffff29 ;  /* 0xffffff291c087836 */ /* 0x000fe20000000000 */
[----:B------:R-:W-:-:S02]  /*b3e0*/  ISETP.GE.AND P4, PT, R12, R209, PT ;  /* 0x000000d10c00720c */ /* 0x000fc40003f86270 */
[----:B------:R-:W-:Y:S02]  /*b3f0*/  FSEL R11, R11, -INF , P1 ;  /* 0xff8000000b0b7808 */ /* 0x000fe40000800000 */
[----:B------:R-:W-:Y:S02]  /*b400*/  FSEL R194, R18, -INF , !P3 ;  /* 0xff80000012c27808 */ /* 0x000fe40005800000 */
[----:B------:R-:W-:Y:S02]  /*b410*/  FSEL R182, R182, -INF , !P0 ;  /* 0xff800000b6b67808 */ /* 0x000fe40004000000 */
[----:B------:R-:W-:Y:S02]  /*b420*/  ISETP.GE.AND P3, PT, R17, R209, PT ;  /* 0x000000d11100720c */ /* 0x000fe40003f66270 */
[----:B------:R-:W-:Y:S02]  /*b430*/  ISETP.GE.AND P0, PT, R9, R210, PT ;  /* 0x000000d20900720c */ /* 0x000fe40003f06270 */
[----:B------:R-:W-:-:S02]  /*b440*/  FSEL R176, R11, -INF , !P4 ;  /* 0xff8000000bb07808 */ /* 0x000fc40006000000 */
[----:B------:R-:W-:Y:S02]  /*b450*/  FSEL R51, R51, -INF , !P5 ;  /* 0xff80000033337808 */ /* 0x000fe40006800000 */
[-C--:B------:R-:W-:Y:S02]  /*b460*/  ISETP.GE.AND P4, PT, R8, R212.reuse, PT ;  /* 0x000000d40800720c */ /* 0x080fe40003f86270 */
[----:B------:R-:W-:Y:S02]  /*b470*/  ISETP.GE.AND P5, PT, R17, R211, PT ;  /* 0x000000d31100720c */ /* 0x000fe40003fa6270 */
[----:B------:R-:W-:Y:S02]  /*b480*/  ISETP.GE.AND P1, PT, R9, R212, PT ;  /* 0x000000d40900720c */ /* 0x000fe40003f26270 */
[----:B------:R-:W-:Y:S02]  /*b490*/  FSEL R190, R14, -INF , !P3 ;  /* 0xff8000000ebe7808 */ /* 0x000fe40005800000 */
[----:B------:R-:W-:-:S02]  /*b4a0*/  FSEL R6, R6, -INF , P0 ;  /* 0xff80000006067808 */ /* 0x000fc40000000000 */
[----:B------:R-:W-:Y:S02]  /*b4b0*/  ISETP.GE.AND P3, PT, R13, R209, PT ;  /* 0x000000d10d00720c */ /* 0x000fe40003f66270 */
[----:B------:R-:W-:Y:S02]  /*b4c0*/  ISETP.GE.AND P0, PT, R8, R210, PT ;  /* 0x000000d20800720c */ /* 0x000fe40003f06270 */
[----:B------:R-:W-:Y:S01]  /*b4d0*/  FSEL R180, R5, -INF , P4 ;  /* 0xff80000005b47808 */ /* 0x000fe20002000000 */
[----:B------:R-:W-:Y:S01]  /*b4e0*/  VIADD R5, R28, 0xffffff30 ;  /* 0xffffff301c057836 */ /* 0x000fe20000000000 */
[----:B------:R-:W-:Y:S02]  /*b4f0*/  FSEL R59, R59, -INF , !P5 ;  /* 0xff8000003b3b7808 */ /* 0x000fe40006800000 */
[----:B------:R-:W-:Y:S02]  /*b500*/  FSEL R184, R4, -INF , P1 ;  /* 0xff80000004b87808 */ /* 0x000fe40000800000 */
[----:B------:R-:W-:-:S02]  /*b510*/  ISETP.GE.AND P5, PT, R13, R211, PT ;  /* 0x000000d30d00720c */ /* 0x000fc40003fa6270 */
[----:B------:R-:W-:Y:S01]  /*b520*/  ISETP.GE.AND P1, PT, R8, R211, PT ;  /* 0x000000d30800720c */ /* 0x000fe20003f26270 */
[----:B------:R-:W-:Y:S01]  /*b530*/  VIADD R4, R28, 0xffffff31 ;  /* 0xffffff311c047836 */ /* 0x000fe20000000000 */
[----:B------:R-:W-:Y:S02]  /*b540*/  FSEL R178, R10, -INF , !P3 ;  /* 0xff8000000ab27808 */ /* 0x000fe40005800000 */
[-C--:B------:R-:W-:Y:S02]  /*b550*/  ISETP.GE.AND P4, PT, R8, R209.reuse, PT ;  /* 0x000000d10800720c */ /* 0x080fe40003f86270 */
[----:B------:R-:W-:Y:S02]  /*b560*/  FSEL R7, R7, -INF , P0 ;  /* 0xff80000007077808 */ /* 0x000fe40000000000 */
[----:B------:R-:W-:Y:S02]  /*b570*/  ISETP.GE.AND P3, PT, R9, R209, PT ;  /* 0x000000d10900720c */ /* 0x000fe40003f66270 */
[----:B------:R-:W-:-:S02]  /*b580*/  FSEL R186, R186, -INF , !P5 ;  /* 0xff800000baba7808 */ /* 0x000fc40006800000 */
[----:B------:R-:W-:Y:S02]  /*b590*/  ISETP.GE.AND P0, PT, R5, R212, PT ;  /* 0x000000d40500720c */ /* 0x000fe40003f06270 */
[----:B------:R-:W-:Y:S02]  /*b5a0*/  FSEL R180, R180, -INF , !P1 ;  /* 0xff800000b4b47808 */ /* 0x000fe40004800000 */
[----:B------:R-:W-:Y:S02]  /*b5b0*/  ISETP.GE.AND P5, PT, R9, R211, PT ;  /* 0x000000d30900720c */ /* 0x000fe40003fa6270 */
[----:B------:R-:W-:Y:S02]  /*b5c0*/  ISETP.GE.AND P1, PT, R5, R210, PT ;  /* 0x000000d20500720c */ /* 0x000fe40003f26270 */
[----:B------:R-:W-:Y:S02]  /*b5d0*/  FSEL R172, R7, -INF , !P4 ;  /* 0xff80000007ac7808 */ /* 0x000fe40006000000 */
        /* <DEDUP_REMOVED lines=23> */
[C---:B------:R-:W-:Y:S02]  /*b750*/  ISETP.GE.AND P5, PT, R5.reuse, R211, PT ;  /* 0x000000d30500720c */ /* 0x040fe40003fa6270 */
        /* <DEDUP_REMOVED lines=61> */
[----:B------:R-:W-:-:S02]  /*bb30*/  FMNMX3.FTZ R6, R134, R31, R27, !PT ;  /* 0x0000001f86067276 */ /* 0x000fc4000781001b */
[----:B------:R-:W-:Y:S02]  /*bb40*/  FSEL R155, R155, -INF , P1 ;  /* 0xff8000009b9b7808 */ /* 0x000fe40000800000 */
[----:B------:R-:W-:Y:S02]  /*bb50*/  FSEL R203, R153, -INF , !P0 ;  /* 0xff80000099cb7808 */ /* 0x000fe40004000000 */
[----:B------:R-:W-:Y:S02]  /*bb60*/  ISETP.GE.AND P0, PT, R5, R210, PT ;  /* 0x000000d20500720c */ /* 0x000fe40003f06270 */
[----:B------:R-:W-:Y:S02]  /*bb70*/  FMNMX3.FTZ R6, R6, R37, R29, !PT ;  /* 0x0000002506067276 */ /* 0x000fe4000781001d */
[----:B------:R-:W-:Y:S02]  /*bb80*/  FSEL R189, R155, -INF , !P4 ;  /* 0xff8000009bbd7808 */ /* 0x000fe40006000000 */
[----:B------:R-:W-:-:S02]  /*bb90*/  ISETP.GE.AND P1, PT, R5, R212, PT ;  /* 0x000000d40500720c */ /* 0x000fc40003f26270 */
[----:B------:R-:W-:Y:S02]  /*bba0*/  ISETP.GE.AND P4, PT, R4, R212, PT ;  /* 0x000000d40400720c */ /* 0x000fe40003f86270 */
[----:B------:R-:W-:Y:S02]  /*bbb0*/  FSEL R235, R152, -INF , !P5 ;  /* 0xff80000098eb7808 */ /* 0x000fe40006800000 */
[----:B------:R-:W-:Y:S02]  /*bbc0*/  FSEL R193, R154, -INF , !P3 ;  /* 0xff8000009ac17808 */ /* 0x000fe40005800000 */
[----:B------:R-:W-:Y:S02]  /*bbd0*/  FSEL R150, R150, -INF , P0 ;  /* 0xff80000096967808 */ /* 0x000fe40000000000 */
[C---:B------:R-:W-:Y:S02]  /*bbe0*/  ISETP.GE.AND P5, PT, R5.reuse, R211, PT ;  /* 0x000000d30500720c */ /* 0x040fe40003fa6270 */
[----:B------:R-:W-:Y:S01]  /*bbf0*/  ISETP.GE.AND P3, PT, R5, R209, PT ;  /* 0x000000d10500720c */ /* 0x000fe20003f66270 */
[----:B------:R-:W-:Y:S01]  /*bc00*/  VIADD R5, R28, 0xffffff60 ;  /* 0xffffff601c057836 */ /* 0x000fe20000000000 */
[----:B------:R-:W-:-:S02]  /*bc10*/  ISETP.GE.AND P0, PT, R4, R210, PT ;  /* 0x000000d20400720c */ /* 0x000fc40003f06270 */
[----:B------:R-:W-:Y:S02]  /*bc20*/  FMNMX3.FTZ R6, R6, R51, R49, !PT ;  /* 0x0000003306067276 */ /* 0x000fe40007810031 */
[----:B------:R-:W-:Y:S02]  /*bc30*/  FSEL R148, R148, -INF , P1 ;  /* 0xff80000094947808 */ /* 0x000fe40000800000 */
[----:B------:R-:W-:Y:S02]  /*bc40*/  FSEL R149, R149, -INF , P4 ;  /* 0xff80000095957808 */ /* 0x000fe40002000000 */
[C---:B------:R-:W-:Y:S02]  /*bc50*/  ISETP.GE.AND P1, PT, R4.reuse, R211, PT ;  /* 0x000000d30400720c */ /* 0x040fe40003f26270 */
[----:B------:R-:W-:Y:S01]  /*bc60*/  ISETP.GE.AND P4, PT, R4, R209, PT ;  /* 0x000000d10400720c */ /* 0x000fe20003f86270 */
[----:B------:R-:W-:Y:S01]  /*bc70*/  VIADD R4, R28, 0xffffff61 ;  /* 0xffffff611c047836 */ /* 0x000fe20000000000 */
[----:B------:R-:W-:-:S02]  /*bc80*/  FSEL R151, R151, -INF , P0 ;  /* 0xff80000097977808 */ /* 0x000fc40000000000 */
[----:B------:R-:W-:Y:S02]  /*bc90*/  FMNMX3.FTZ R7, R6, R59, R57, !PT ;  /* 0x0000003b06077276 */ /* 0x000fe40007810039 */
[----:B------:R-:W-:Y:S02]  /*bca0*/  FSEL R187, R150, -INF , !P3 ;  /* 0xff80000096bb7808 */ /* 0x000fe40005800000 */
[C---:B------:R-:W-:Y:S02]  /*bcb0*/  ISETP.GE.AND P3, PT, R5.reuse, R210, PT ;  /* 0x000000d20500720c */ /* 0x040fe40003f66270 */
[----:B------:R-:W-:Y:S02]  /*bcc0*/  ISETP.GE.AND P0, PT, R5, R212, PT ;  /* 0x000000d40500720c */ /* 0x000fe40003f06270 */
[----:B------:R-:W-:Y:S02]  /*bcd0*/  FSEL R183, R151, -INF , !P4 ;  /* 0xff80000097b77808 */ /* 0x000fe40006000000 */
[----:B------:R-:W-:-:S02]  /*bce0*/  FMNMX3.FTZ R7, R7, R186, R182, !PT ;  /* 0x000000ba07077276 */ /* 0x000fc400078100b6 */
[----:B------:R-:W-:Y:S02]  /*bcf0*/  ISETP.GE.AND P4, PT, R4, R212, PT ;  /* 0x000000d40400720c */ /* 0x000fe40003f86270 */
[----:B------:R-:W-:Y:S02]  /*bd00*/  FMNMX3.FTZ R6, R133, R24, R25, !PT ;  /* 0x0000001885067276 */ /* 0x000fe40007810019 */
[----:B------:R-:W-:Y:S02]  /*bd10*/  FSEL R146, R146, -INF , P3 ;  /* 0xff80000092927808 */ /* 0x000fe40001800000 */
[----:B------:R-:W-:Y:S02]  /*bd20*/  FSEL R221, R148, -INF , !P5 ;  /* 0xff80000094dd7808 */ /* 0x000fe40006800000 */
[----:B------:R-:W-:Y:S02]  /*bd30*/  FSEL R195, R149, -INF , !P1 ;  /* 0xff80000095c37808 */ /* 0x000fe40004800000 */
[----:B------:R-:W-:-:S02]  /*bd40*/  ISETP.GE.AND P3, PT, R4, R210, PT ;  /* 0x000000d20400720c */ /* 0x000fc40003f66270 */
[C---:B------:R-:W-:Y:S02]  /*bd50*/  ISETP.GE.AND P5, PT, R5.reuse, R211, PT ;  /* 0x000000d30500720c */ /* 0x040fe40003fa6270 */
[----:B------:R-:W-:Y:S01]  /*bd60*/  ISETP.GE.AND P1, PT, R5, R209, PT ;  /* 0x000000d10500720c */ /* 0x000fe20003f26270 */
[----:B------:R-:W-:Y:S01]  /*bd70*/  VIADD R5, R28, 0xffffff68 ;  /* 0xffffff681c057836 */ /* 0x000fe20000000000 */
[----:B------:R-:W-:Y:S02]  /*bd80*/  FSEL R144, R144, -INF , P0 ;  /* 0xff80000090907808 */ /* 0x000fe40000000000 */
[----:B------:R-:W-:Y:S02]  /*bd90*/  FMNMX3.FTZ R8, R7, R184, R180, !PT ;  /* 0x000000b807087276 */ /* 0x000fe400078100b4 */
[----:B------:R-:W-:Y:S02]  /*bda0*/  ISETP.GE.AND P0, PT, R4, R211, PT ;  /* 0x000000d30400720c */ /* 0x000fe40003f06270 */
[----:B------:R-:W-:-:S02]  /*bdb0*/  FSEL R145, R145, -INF , P4 ;  /* 0xff80000091917808 */ /* 0x000fc40002000000 */
[----:B------:R-:W-:Y:S02]  /*bdc0*/  FMNMX3.FTZ R7, R6, R23, R21, !PT ;  /* 0x0000001706077276 */ /* 0x000fe40007810015 */
[----:B------:R-:W-:Y:S01]  /*bdd0*/  ISETP.GE.AND P4, PT, R4, R209, PT ;  /* 0x000000d10400720c */ /* 0x000fe20003f86270 */
[----:B------:R-:W-:Y:S01]  /*bde0*/  VIADD R4, R28, 0xffffff69 ;  /* 0xffffff691c047836 */ /* 0x000fe20000000000 */
[----:B------:R-:W-:Y:S02]  /*bdf0*/  FSEL R147, R147, -INF , P3 ;  /* 0xff80000093937808 */ /* 0x000fe40001800000 */
[----:B------:R-:W-:Y:S02]  /*be00*/  FSEL R173, R145, -INF , !P0 ;  /* 0xff80000091ad7808 */ /* 0x000fe40004000000 */
[----:B------:R-:W-:Y:S02]  /*be10*/  FMNMX3.FTZ R8, R8, R170, R179, !PT ;  /* 0x000000aa08087276 */ /* 0x000fe400078100b3 */
[----:B------:R-:W-:-:S02]  /*be20*/  FMNMX3.FTZ R7, R7, R194, R192, !PT ;  /* 0x000000c207077276 */ /* 0x000fc400078100c0 */
[----:B------:R-:W-:Y:S02]  /*be30*/  ISETP.GE.AND P0, PT, R5, R210, PT ;  /* 0x000000d20500720c */ /* 0x000fe40003f06270 */
[----:B------:R-:W-:Y:S02]  /*be40*/  FSEL R167, R147, -INF , !P4 ;  /* 0xff80000093a77808 */ /* 0x000fe40006000000 */
[-C--:B------:R-:W-:Y:S02]  /*be50*/  ISETP.GE.AND P3, PT, R5, R212.reuse, PT ;  /* 0x000000d40500720c */ /* 0x080fe40003f66270 */
[----:B------:R-:W-:Y:S02]  /*be60*/  ISETP.GE.AND P4, PT, R4, R212, PT ;  /* 0x000000d40400720c */ /* 0x000fe40003f86270 */
[----:B------:R-:W-:Y:S02]  /*be70*/  FMNMX3.FTZ R8, R8, R181, R164, !PT ;  /* 0x000000b508087276 */ /* 0x000fe400078100a4 */
[----:B------:R-:W-:-:S02]  /*be80*/  FMNMX3.FTZ R7, R7, R190, R188, !PT ;  /* 0x000000be07077276 */ /* 0x000fc400078100bc */
[----:B------:R-:W-:Y:S02]  /*be90*/  FSEL R142, R142, -INF , P0 ;  /* 0xff8000008e8e7808 */ /* 0x000fe40000000000 */
[----:B------:R-:W-:Y:S02]  /*bea0*/  ISETP.GE.AND P0, PT, R4, R210, PT ;  /* 0x000000d20400720c */ /* 0x000fe40003f06270 */
[----:B------:R-:W-:Y:S02]  /*beb0*/  FSEL R140, R140, -INF , P3 ;  /* 0xff8000008c8c7808 */ /* 0x000fe40001800000 */
[----:B------:R-:W-:Y:S02]  /*bec0*/  FSEL R141, R141, -INF , P4 ;  /* 0xff8000008d8d7808 */ /* 0x000fe40002000000 */
[----:B------:R-:W-:Y:S02]  /*bed0*/  FSEL R177, R144, -INF , !P5 ;  /* 0xff80000090b17808 */ /* 0x000fe40006800000 */
[----:B------:R-:W-:-:S02]  /*bee0*/  FSEL R169, R146, -INF , !P1 ;  /* 0xff80000092a97808 */ /* 0x000fc40004800000 */
[C---:B------:R-:W-:Y:S02]  /*bef0*/  ISETP.GE.AND P3, PT, R4.reuse, R211, PT ;  /* 0x000000d30400720c */ /* 0x040fe40003f66270 */
[----:B------:R-:W-:Y:S01]  /*bf00*/  ISETP.GE.AND P4, PT, R4, R209, PT ;  /* 0x000000d10400720c */ /* 0x000fe20003f86270 */
[----:B------:R-:W-:Y:S01]  /*bf10*/  VIADD R4, R28, 0xffffff70 ;  /* 0xffffff701c047836 */ /* 0x000fe20000000000 */
[----:B------:R-:W-:Y:S02]  /*bf20*/  FMNMX3.FTZ R8, R8, R251, R247, !PT ;  /* 0x000000fb08087276 */ /* 0x000fe400078100f7 */
[----:B------:R-:W-:Y:S02]  /*bf30*/  FMNMX3.FTZ R7, R7, R178, R176, !PT ;  /* 0x000000b207077276 */ /* 0x000fe400078100b0 */
[C---:B------:R-:W-:Y:S02]  /*bf40*/  ISETP.GE.AND P5, PT, R5.reuse, R211, PT ;  /* 0x000000d30500720c */ /* 0x040fe40003fa6270 */
[----:B------:R-:W-:Y:S01]  /*bf50*/  ISETP.GE.AND P1, PT, R5, R209, PT ;  /* 0x000000d10500720c */ /* 0x000fe20003f26270 */
[----:B------:R-:W-:Y:S01]  /*bf60*/  VIADD R5, R28, 0xffffff71 ;  /* 0xffffff711c057836 */ /* 0x000fe20000000000 */
[----:B------:R-:W-:-:S02]  /*bf70*/  FSEL R143, R143, -INF , P0 ;  /* 0xff8000008f8f7808 */ /* 0x000fc40000000000 */
[----:B------:R-:W-:Y:S02]  /*bf80*/  FMNMX3.FTZ R8, R8, R249, R245, !PT ;  /* 0x000000f908087276 */ /* 0x000fe400078100f5 */
[----:B------:R-:W-:Y:S02]  /*bf90*/  FMNMX3.FTZ R6, R7, R174, R172, !PT ;  /* 0x000000ae07067276 */ /* 0x000fe400078100ac */
[-C--:B------:R-:W-:Y:S02]  /*bfa0*/  ISETP.GE.AND P0, PT, R4, R212.reuse, PT ;  /* 0x000000d40400720c */ /* 0x080fe40003f06270 */
[----:B------:R-:W-:Y:S02]  /*bfb0*/  FSEL R163, R143, -INF , !P4 ;  /* 0xff8000008fa37808 */ /* 0x000fe40006000000 */
[----:B------:R-:W-:Y:S02]  /*bfc0*/  ISETP.GE.AND P4, PT, R5, R212, PT ;  /* 0x000000d40500720c */ /* 0x000fe40003f86270 */
[----:B------:R-:W-:-:S02]  /*bfd0*/  FSEL R175, R140, -INF , !P5 ;  /* 0xff8000008caf7808 */ /* 0x000fc40006800000 */
[----:B------:R-:W-:Y:S02]  /*bfe0*/  FSEL R165, R142, -INF , !P1 ;  /* 0xff8000008ea57808 */ /* 0x000fe40004800000 */
[----:B------:R-:W-:Y:S02]  /*bff0*/  FSEL R171, R141, -INF , !P3 ;  /* 0xff8000008dab7808 */ /* 0x000fe40005800000 */
[----:B------:R-:W-:Y:S02]  /*c000*/  FMNMX3.FTZ R8, R8, R235, R203, !PT ;  /* 0x000000eb08087276 */ /* 0x000fe400078100cb */
[----:B------:R-:W-:Y:S02]  /*c010*/  FMNMX3.FTZ R6, R6, R168, R185, !PT ;  /* 0x000000a806067276 */ /* 0x000fe400078100b9 */
[C---:B------:R-:W-:Y:S02]  /*c020*/  ISETP.GE.AND P1, PT, R4.reuse, R211, PT ;  /* 0x000000d30400720c */ /* 0x040fe40003f26270 */
[----:B------:R-:W-:-:S02]  /*c030*/  ISETP.GE.AND P3, PT, R4, R210, PT ;  /* 0x000000d20400720c */ /* 0x000fc40003f66270 */
[----:B------:R-:W-:Y:S01]  /*c040*/  ISETP.GE.AND P5, PT, R4, R209, PT ;  /* 0x000000d10400720c */ /* 0x000fe20003fa6270 */
[----:B------:R-:W-:Y:S01]  /*c050*/  VIADD R4, R28, 0xffffff78 ;  /* 0xffffff781c047836 */ /* 0x000fe20000000000 */
[----:B------:R-:W-:Y:S01]  /*c060*/  FSEL R32, R32, -INF , P0 ;  /* 0xff80000020207808 */ /* 0x000fe20000000000 */
[----:B------:R-:W-:Y:S01]  /*c070*/  VIADD R28, R28, 0xffffff79 ;  /* 0xffffff791c1c7836 */ /* 0x000fe20000000000 */
[----:B------:R-:W-:Y:S02]  /*c080*/  ISETP.GE.AND P0, PT, R5, R211, PT ;  /* 0x000000d30500720c */ /* 0x000fe40003f06270 */
[----:B------:R-:W-:Y:S02]  /*c090*/  FSEL R33, R33, -INF , P4 ;  /* 0xff80000021217808 */ /* 0x000fe40002000000 */
[----:B------:R-:W-:Y:S02]  /*c0a0*/  FMNMX3.FTZ R8, R8, R221, R195, !PT ;  /* 0x000000dd08087276 */ /* 0x000fe400078100c3 */
[----:B------:R-:W-:-:S02]  /*c0b0*/  FMNMX3.FTZ R6, R6, R166, R191, !PT ;  /* 0x000000a606067276 */ /* 0x000fc400078100bf */
[----:B------:R-:W-:Y:S02]  /*c0c0*/  FSEL R161, R32, -INF , !P1 ;  /* 0xff80000020a17808 */ /* 0x000fe40004800000 */
        /* <DEDUP_REMOVED lines=19> */
[----:B------:R-:W-:Y:S02]  /*c200*/  ISETP.GE.AND P1, PT, R4, R210, PT ;  /* 0x000000d20400720c */ /* 0x000fe40003f26270 */
[----:B------:R-:W-:Y:S02]  /*c210*/  FSEL R34, R34, -INF , P3 ;  /* 0xff80000022227808 */ /* 0x000fe40001800000 */
[----:B------:R-:W-:Y:S02]  /*c220*/  FSEL R35, R35, -INF , P0 ;  /* 0xff80000023237808 */ /* 0x000fe40000000000 */
[----:B------:R-:W-:-:S02]  /*c230*/  ISETP.GE.AND P3, PT, R4, R209, PT ;  /* 0x000000d10400720c */ /* 0x000fc40003f66270 */
[----:B------:R-:W-:Y:S01]  /*c240*/  ISETP.GE.AND P0, PT, R28, R210, PT ;  /* 0x000000d21c00720c */ /* 0x000fe20003f06270 */
[----:B------:R-:W1:Y:S01]  /*c250*/  SHFL.BFLY PT, R4, R5, 0x2, 0x1f ;  /* 0x0c401f0005047f89 */ /* 0x000e6200000e0000 */
[----:B------:R-:W-:Y:S02]  /*c260*/  FMNMX3.FTZ R6, R6, R169, R167, !PT ;  /* 0x000000a906067276 */ /* 0x000fe400078100a7 */
[----:B------:R-:W-:Y:S02]  /*c270*/  FSEL R66, R66, -INF , P1 ;  /* 0xff80000042427808 */ /* 0x000fe40000800000 */
        /* <DEDUP_REMOVED lines=8> */
[----:B------:R-:W-:-:S05]  /*c300*/  FMNMX3.FTZ R9, R6, R145, R143, !PT ;  /* 0x0000009106097276 */ /* 0x000fca000781008f */
[----:B------:R-:W3:Y:S01]  /*c310*/  SHFL.BFLY PT, R6, R9, 0x2, 0x1f ;  /* 0x0c401f0009067f89 */ /* 0x000ee200000e0000 */
[----:B-1----:R-:W-:Y:S01]  /*c320*/  FMNMX.FTZ R7, R5, R4, !PT ;  /* 0x0000000405077209 */ /* 0x002fe20007810000 */
[----:B------:R-:W1:Y:S04]  /*c330*/  S2UR UR7, SR_CgaCtaId ;  /* 0x00000000000779c3 */ /* 0x000e680000008800 */
[----:B------:R-:W4:Y:S01]  /*c340*/  SHFL.BFLY PT, R140, R7, 0x1, 0x1f ;  /* 0x0c201f00078c7f89 */ /* 0x000f2200000e0000 */
[----:B------:R-:W-:Y:S01]  /*c350*/  UMOV UR6, 0x400 ;  /* 0x0000040000067882 */ /* 0x000fe20000000000 */
[----:B---3--:R-:W-:-:S05]  /*c360*/  FMNMX.FTZ R5, R9, R6, !PT ;  /* 0x0000000609057209 */ /* 0x008fca0007810000 */
[----:B------:R-:W3:Y:S01]  /*c370*/  SHFL.BFLY PT, R138, R5, 0x1, 0x1f ;  /* 0x0c201f00058a7f89 */ /* 0x000ee200000e0000 */
[----:B-1----:R-:W-:Y:S01]  /*c380*/  ULEA UR6, UR7, UR6, 0x18 ;  /* 0x0000000607067291 */ /* 0x002fe2000f8ec0ff */
[----:B----4-:R-:W-:Y:S02]  /*c390*/  FMNMX.FTZ R140, R7, R140, !PT ;  /* 0x0000008c078c7209 */ /* 0x010fe40007810000 */
[----:B------:R-:W-:-:S03]  /*c3a0*/  LOP3.LUT R7, R0, 0x200, R202, 0xf8, !PT ;  /* 0x0000020000077812 */ /* 0x000fc600078ef8ca */
[----:B------:R-:W-:-:S04]  /*c3b0*/  IMAD.U32 R200, RZ, RZ, UR6 ;  /* 0x00000006ffc87e24 */ /* 0x000fc8000f8e00ff */
[----:B------:R-:W-:Y:S02]  /*c3c0*/  IMAD R152, R7, 0x2, R200 ;  /* 0x0000000207987824 */ /* 0x000fe400078e02c8 */
[----:B--2---:R-:W-:Y:S02]  /*c3d0*/  FMUL.FTZ R150, R137, R140 ;  /* 0x0000008c89967220 */ /* 0x004fe40000410000 */
[----:B------:R-:W-:Y:S01]  /*c3e0*/  VIADD R16, R152, 0xc000 ;  /* 0x0000c00098107836 */ /* 0x000fe20000000000 */
[----:B------:R-:W-:Y:S01]  /*c3f0*/  FSETP.NEU.FTZ.AND P1, PT, R140, -INF , PT ;  /* 0xff8000008c00780b */ /* 0x000fe20003f3d000 */
[----:B------:R-:W-:Y:S01]  /*c400*/  VIADD R158, R152, 0xc040 ;  /* 0x0000c040989e7836 */ /* 0x000fe20000000000 */
[----:B------:R-:W-:Y:S01]  /*c410*/  SEL R201, R201, 0xffffffe0, !P6 ;  /* 0xffffffe0c9c97807 */ /* 0x000fe20007000000 */
[----:B------:R-:W-:Y:S01]  /*c420*/  @P2 VIADD R158, R16, 0xffffffc0 ;  /* 0xffffffc0109e2836 */ /* 0x000fe20000000000 */
[----:B------:R-:W-:Y:S01]  /*c430*/  FSEL R150, R150, RZ, P1 ;  /* 0x000000ff96967208 */ /* 0x000fe20000800000 */
[----:B------:R-:W-:Y:S01]  /*c440*/  LDSM.16.MT88.4 R44, [R152+0x10000] ;  /* 0x01000000982c783b */ /* 0x000fe20000004200 */
[----:B---3--:R-:W-:Y:S01]  /*c450*/  FMNMX.FTZ R138, R5, R138, !PT ;  /* 0x0000008a058a7209 */ /* 0x008fe20007810000 */
[----:B------:R-:W-:-:S02]  /*c460*/  IMAD.IADD R156, R201, 0x1, R158 ;  /* 0x00000001c99c7824 */ /* 0x000fc400078e029e */
[----:B------:R-:W-:Y:S01]  /*c470*/  FFMA.FTZ R146, R37, R137, -R150 ;  /* 0x0000008925927223 */ /* 0x000fe20000010896 */
[----:B------:R-:W-:Y:S01]  /*c480*/  LDSM.16.MT88.4 R12, [R152+0xc000] ;  /* 0x00c00000980c783b */ /* 0x000fe20000004200 */
[----:B------:R-:W-:Y:S01]  /*c490*/  FSETP.NEU.FTZ.AND P0, PT, R138, -INF , PT ;  /* 0xff8000008a00780b */ /* 0x000fe20003f1d000 */
[----:B------:R-:W-:Y:S01]  /*c4a0*/  FMUL.FTZ R144, R137, R138 ;  /* 0x0000008a89907220 */ /* 0x000fe20000410000 */
[----:B------:R-:W-:Y:S01]  /*c4b0*/  FSEL R5, R140, RZ, P1 ;  /* 0x000000ff8c057208 */ /* 0x000fe20000800000 */
[----:B------:R-:W1:Y:S01]  /*c4c0*/  LDSM.16.MT88.4 R36, [R156] ;  /* 0x000000009c24783b */ /* 0x000e620000004200 */
[----:B------:R-:W-:Y:S02]  /*c4d0*/  FSEL R6, R138, RZ, P0 ;  /* 0x000000ff8a067208 */ /* 0x000fe40000000000 */
[----:B------:R-:W-:Y:S01]  /*c4e0*/  FSEL R144, R144, RZ, P0 ;  /* 0x000000ff90907208 */ /* 0x000fe20000000000 */
[----:B------:R-:W-:Y:S01]  /*c4f0*/  FADD.FTZ R4, R134, -R5 ;  /* 0x8000000586047221 */ /* 0x000fe20000010000 */
[----:B------:R-:W-:-:S02]  /*c500*/  IMAD.IADD R134, R201, 0x1, R152 ;  /* 0x00000001c9867824 */ /* 0x000fc400078e0298 */
[----:B------:R-:W-:Y:S01]  /*c510*/  FADD.FTZ R6, R133, -R6 ;  /* 0x8000000685067221 */ /* 0x000fe20000010000 */
[-CC-:B------:R-:W-:Y:S01]  /*c520*/  FFMA.FTZ R148, R31, R137.reuse, -R150.reuse ;  /* 0x000000891f947223 */ /* 0x180fe20000010896 */
[-CC-:B------:R-:W-:Y:S01]  /*c530*/  FFMA.FTZ R141, R27, R137.reuse, -R150.reuse ;  /* 0x000000891b8d7223 */ /* 0x180fe20000010896 */
[-C--:B------:R-:W-:Y:S01]  /*c540*/  FFMA.FTZ R139, R29, R137.reuse, -R150 ;  /* 0x000000891d8b7223 */ /* 0x080fe20000010896 */
[-CC-:B------:R-:W-:Y:S01]  /*c550*/  FFMA.FTZ R142, R24, R137.reuse, -R144.reuse ;  /* 0x00000089188e7223 */ /* 0x180fe20000010890 */
[-CC-:B------:R-:W-:Y:S01]  /*c560*/  FFMA.FTZ R157, R25, R137.reuse, -R144.reuse ;  /* 0x00000089199d7223 */ /* 0x180fe20000010890 */
[-CC-:B------:R-:W-:Y:S01]  /*c570*/  FFMA.FTZ R0, R23, R137.reuse, -R144.reuse ;  /* 0x0000008917007223 */ /* 0x180fe20000010890 */
[----:B------:R-:W-:Y:S01]  /*c580*/  FFMA.FTZ R159, R21, R137, -R144 ;  /* 0x00000089159f7223 */ /* 0x000fe20000010890 */
[C---:B------:R-:W-:Y:S01]  /*c590*/  FMUL.FTZ R154, R137.reuse, R6 ;  /* 0x00000006899a7220 */ /* 0x040fe20000410000 */
[----:B------:R-:W2:Y:S01]  /*c5a0*/  LDSM.16.MT88.4 R52, [R134+0x10000] ;  /* 0x010000008634783b */ /* 0x000ea20000004200 */
[----:B------:R-:W-:Y:S01]  /*c5b0*/  FMUL.FTZ R9, R137, R4 ;  /* 0x0000000489097220 */ /* 0x000fe20000410000 */
[----:B------:R-:W-:Y:S02]  /*c5c0*/  MUFU.EX2 R148, R148 ;  /* 0x0000009400947308 */ /* 0x000fe40000000800 */
[----:B------:R-:W3:Y:S04]  /*c5d0*/  LDSM.16.MT88.4 R20, [R134+0xc000] ;  /* 0x00c000008614783b */ /* 0x000ee80000004200 */
[----:B------:R-:W4:Y:S02]  /*c5e0*/  LDSM.16.MT88.4 R28, [R158] ;  /* 0x000000009e1c783b */ /* 0x000f240000004200 */
[----:B------:R-:W5:Y:S02]  /*c5f0*/  MUFU.EX2 R141, R141 ;  /* 0x0000008d008d7308 */ /* 0x000f640000000800 */
[----:B------:R-:W4:Y:S06]  /*c600*/  LDSM.16.MT88.4 R60, [R158+0x4000] ;  /* 0x004000009e3c783b */ /* 0x000f2c0000004200 */
[----:B------:R-:W-:Y:S08]  /*c610*/  MUFU.EX2 R146, R146 ;  /* 0x0000009200927308 */ /* 0x000ff00000000800 */
[----:B------:R-:W1:Y:S08]  /*c620*/  MUFU.EX2 R139, R139 ;  /* 0x0000008b008b7308 */ /* 0x000e700000000800 */
[----:B------:R-:W-:Y:S08]  /*c630*/  MUFU.EX2 R142, R142 ;  /* 0x0000008e008e7308 */ /* 0x000ff00000000800 */
[----:B------:R-:W2:Y:S08]  /*c640*/  MUFU.EX2 R157, R157 ;  /* 0x0000009d009d7308 */ /* 0x000eb00000000800 */
[----:B------:R-:W-:Y:S08]  /*c650*/  MUFU.EX2 R0, R0 ;  /* 0x0000000000007308 */ /* 0x000ff00000000800 */
[----:B------:R-:W3:Y:S08]  /*c660*/  MUFU.EX2 R159, R159 ;  /* 0x0000009f009f7308 */ /* 0x000ef00000000800 */
[----:B------:R-:W4:Y:S08]  /*c670*/  MUFU.EX2 R133, R9 ;  /* 0x0000000900857308 */ /* 0x000f300000000800 */
[----:B------:R-:W4:Y:S01]  /*c680*/  MUFU.EX2 R154, R154 ;  /* 0x0000009a009a7308 */ /* 0x000f220000000800 */
[----:B-----5:R-:W-:-:S02]  /*c690*/  F2FP.F16.F32.PACK_AB R4, R141, R148 ;  /* 0x000000948d04723e */ /* 0x020fc400000000ff */
[----:B-1----:R-:W-:Y:S02]  /*c6a0*/  F2FP.F16.F32.PACK_AB R6, R139, R146 ;  /* 0x000000928b06723e */ /* 0x002fe400000000ff */
[----:B--2---:R-:W-:Y:S02]  /*c6b0*/  F2FP.F16.F32.PACK_AB R5, R157, R142 ;  /* 0x0000008e9d05723e */ /* 0x004fe400000000ff */
[----:B---3--:R-:W-:Y:S01]  /*c6c0*/  F2FP.F16.F32.PACK_AB R7, R159, R0 ;  /* 0x000000009f07723e */ /* 0x008fe200000000ff */
[-C--:B----4-:R-:W-:Y:S01]  /*c6d0*/  FMUL.FTZ R32, R104, R133.reuse ;  /* 0x0000008568207220 */ /* 0x090fe20000410000 */
        /* <DEDUP_REMOVED lines=53> */
[----:B------:R-:W3:Y:S01]  /*ca30*/  MUFU.EX2 R100, R100 ;  /* 0x0000006400647308 */ /* 0x000ee20000000800 */
        /* <DEDUP_REMOVED lines=15> */
[----:B------:R-:W4:Y:S01]  /*cb30*/  MUFU.EX2 R102, R102 ;  /* 0x0000006600667308 */ /* 0x000f220000000800 */
        /* <DEDUP_REMOVED lines=16> */
[-C--:B------:R-:W-:Y:S01]  /*cc40*/  FMUL.FTZ R59, R83, R154.reuse ;  /* 0x0000009a533b7220 */ /* 0x080fe20000410000 */
        /* <DEDUP_REMOVED lines=18> */
[-C--:B------:R-:W-:Y:S01]  /*cd70*/  FFMA.FTZ R191, R191, R137.reuse, -R144 ;  /* 0x00000089bfbf7223 */ /* 0x080fe20000010890 */
        /* <DEDUP_REMOVED lines=13> */
[-CC-:B------:R-:W-:Y:S01]  /*ce50*/  FFMA.FTZ R165, R165, R137.reuse, -R144.reuse ;  /* 0x00000089a5a57223 */ /* 0x180fe20000010890 */
[----:B------:R-:W-:Y:S01]  /*ce60*/  FFMA.FTZ R190, R163, R137, -R144 ;  /* 0x00000089a3be7223 */ /* 0x000fe20000010890 */
[----:B------:R-:W-:Y:S01]  /*ce70*/  FFMA.FTZ R148, R233, R133, R148 ;  /* 0x00000085e9947223 */ /* 0x000fe20000010094 */
[----:B------:R-:W-:Y:S01]  /*ce80*/  FFMA.FTZ R142, R231, R154, R142 ;  /* 0x0000009ae78e7223 */ /* 0x000fe2000001008e */
[-CC-:B------:R-:W-:Y:S01]  /*ce90*/  FFMA.FTZ R161, R161, R137.reuse, -R150.reuse ;  /* 0x00000089a1a17223 */ /* 0x180fe20000010896 */
[-CC-:B------:R-:W-:Y:S01]  /*cea0*/  FFMA.FTZ R192, R155, R137.reuse, -R150.reuse ;  /* 0x000000899bc07223 */ /* 0x180fe20000010896 */
[C---:B------:R-:W-:Y:S01]  /*ceb0*/  HMMA.16816.F32 R60, R4.reuse, R62, R76 ;  /* 0x0000003e043c723c */ /* 0x040fe2000000184c */
[----:B------:R-:W2:Y:S01]  /*cec0*/  LDSM.16.MT88.4 R76, [R156+0x800] ;  /* 0x000800009c4c783b */ /* 0x000ea20000004200 */
[-C--:B------:R-:W-:Y:S01]  /*ced0*/  FFMA.FTZ R153, R153, R137.reuse, -R150 ;  /* 0x0000008999997223 */ /* 0x080fe20000010896 */
[-CC-:B------:R-:W-:Y:S01]  /*cee0*/  FFMA.FTZ R149, R149, R137.reuse, -R144.reuse ;  /* 0x0000008995957223 */ /* 0x180fe20000010890 */
[-CC-:B------:R-:W-:Y:S01]  /*cef0*/  FFMA.FTZ R194, R147, R137.reuse, -R144.reuse ;  /* 0x0000008993c27223 */ /* 0x180fe20000010890 */
[----:B------:R-:W-:Y:S01]  /*cf00*/  FFMA.FTZ R145, R145, R137, -R144 ;  /* 0x0000008991917223 */ /* 0x000fe20000010890 */
[----:B------:R-:W-:Y:S02]  /*cf10*/  LDSM.16.MT88.4 R116, [R134+0xf800] ;  /* 0x00f800008674783b */ /* 0x000fe40000004200 */
[C---:B-1----:R-:W-:Y:S01]  /*cf20*/  HMMA.16816.F32 R64, R4.reuse, R92, R64 ;  /* 0x0000005c0440723c */ /* 0x042fe20000001840 */
[----:B------:R-:W-:Y:S08]  /*cf30*/  MUFU.EX2 R112, R112 ;  /* 0x0000007000707308 */ /* 0x000ff00000000800 */
[----:B------:R-:W-:Y:S01]  /*cf40*/  MUFU.EX2 R113, R113 ;  /* 0x0000007100717308 */ /* 0x000fe20000000800 */
[----:B------:R-:W-:Y:S01]  /*cf50*/  HMMA.16816.F32 R4, R4, R94, R68 ;  /* 0x0000005e0404723c */ /* 0x000fe20000001844 */
[----:B---3--:R-:W-:Y:S01]  /*cf60*/  F2FP.F16.F32.PACK_AB R68, R100, R101 ;  /* 0x000000656444723e */ /* 0x008fe200000000ff */
[----:B------:R-:W-:Y:S01]  /*cf70*/  LDSM.16.MT88.4 R92, [R134+0x10800] ;  /* 0x01080000865c783b */ /* 0x000fe20000004200 */
[----:B----4-:R-:W-:-:S02]  /*cf80*/  F2FP.F16.F32.PACK_AB R70, R102, R103 ;  /* 0x000000676646723e */ /* 0x010fc400000000ff */
[----:B-----5:R-:W-:Y:S02]  /*cf90*/  F2FP.F16.F32.PACK_AB R69, R106, R107 ;  /* 0x0000006b6a45723e */ /* 0x020fe400000000ff */
[----:B------:R-:W-:Y:S01]  /*cfa0*/  MUFU.EX2 R114, R114 ;  /* 0x0000007200727308 */ /* 0x000fe20000000800 */
[----:B------:R-:W-:-:S07]  /*cfb0*/  F2FP.F16.F32.PACK_AB R71, R104, R105 ;  /* 0x000000696847723e */ /* 0x000fce00000000ff */
[----:B------:R-:W-:Y:S01]  /*cfc0*/  MUFU.EX2 R115, R115 ;  /* 0x0000007300737308 */ /* 0x000fe20000000800 */
[----:B--2---:R-:W-:Y:S01]  /*cfd0*/  HMMA.16816.F32 R16, R68, R84, R16 ;  /* 0x000000544410723c */ /* 0x004fe20000001810 */
[----:B------:R-:W-:-:S06]  /*cfe0*/  FFMA.FTZ R164, R168, R137, -R144 ;  /* 0x00000089a8a47223 */ /* 0x000fcc0000010890 */
        /* <DEDUP_REMOVED lines=9> */
[C---:B------:R-:W-:Y:S07]  /*d080*/  HMMA.16816.F32 R24, R68.reuse, R80, R24 ;  /* 0x000000504418723c */ /* 0x040fee0000001818 */
[----:B------:R-:W-:Y:S01]  /*d090*/  MUFU.EX2 R185, R185 ;  /* 0x000000b900b97308 */ /* 0x000fe20000000800 */
[C---:B------:R-:W-:Y:S01]  /*d0a0*/  HMMA.16816.F32 R28, R68.reuse, R82, R28 ;  /* 0x00000052441c723c */ /* 0x040fe2000000181c */
[----:B------:R-:W3:Y:S06]  /*d0b0*/  LDSM.16.MT88.4 R80, [R152+0xd000] ;  /* 0x00d000009850783b */ /* 0x000eec0000004200 */
[----:B------:R-:W-:Y:S01]  /*d0c0*/  MUFU.EX2 R166, R166 ;  /* 0x000000a600a67308 */ /* 0x000fe20000000800 */
[C---:B------:R-:W-:Y:S07]  /*d0d0*/  HMMA.16816.F32 R32, R68.reuse, R76, R32 ;  /* 0x0000004c4420723c */ /* 0x040fee0000001820 */
[----:B------:R-:W-:Y:S01]  /*d0e0*/  MUFU.EX2 R191, R191 ;  /* 0x000000bf00bf7308 */ /* 0x000fe20000000800 */
[C---:B------:R-:W-:Y:S01]  /*d0f0*/  HMMA.16816.F32 R36, R68.reuse, R78, R36 ;  /* 0x0000004e4424723c */ /* 0x040fe20000001824 */
[----:B------:R-:W4:Y:S01]  /*d100*/  LDSM.16.MT88.4 R76, [R134+0xd000] ;  /* 0x00d00000864c783b */ /* 0x000f220000004200 */
[-CC-:B------:R-:W-:Y:S01]  /*d110*/  FFMA.FTZ R247, R249, R137.reuse, -R150.reuse ;  /* 0x00000089f9f77223 */ /* 0x180fe20000010896 */
[-C--:B------:R-:W-:Y:S01]  /*d120*/  FFMA.FTZ R170, R245, R137.reuse, -R150 ;  /* 0x00000089f5aa7223 */ /* 0x080fe20000010896 */
[-CC-:B------:R-:W-:Y:S01]  /*d130*/  FFMA.FTZ R172, R243, R137.reuse, -R144.reuse ;  /* 0x00000089f3ac7223 */ /* 0x180fe20000010890 */
[-C--:B------:R-:W-:Y:S01]  /*d140*/  FFMA.FTZ R174, R239, R137.reuse, -R144 ;  /* 0x00000089efae7223 */ /* 0x080fe20000010890 */
[-CC-:B------:R-:W-:Y:S01]  /*d150*/  FFMA.FTZ R176, R235, R137.reuse, -R150.reuse ;  /* 0x00000089ebb07223 */ /* 0x180fe20000010896 */
[----:B------:R-:W-:Y:S01]  /*d160*/  MUFU.EX2 R201, R201 ;  /* 0x000000c900c97308 */ /* 0x000fe20000000800 */
[C---:B-1----:R-:W-:Y:S01]  /*d170*/  HMMA.16816.F32 R40, R68.reuse, R84, R40 ;  /* 0x000000544428723c */ /* 0x042fe20000001828 */
[-CC-:B------:R-:W-:Y:S01]  /*d180*/  FFMA.FTZ R178, R195, R137.reuse, -R150.reuse ;  /* 0x00000089c3b27223 */ /* 0x180fe20000010896 */
[----:B------:R-:W-:Y:S06]  /*d190*/  LDSM.16.MT88.4 R124, [R152+0xf800] ;  /* 0x00f80000987c783b */ /* 0x000fec0000004200 */
        /* <DEDUP_REMOVED lines=51> */
[----:B------:R-:W-:-:S07]  /*d4d0*/  F2FP.F16.F32.PACK_AB R71, R191, R166 ;  /* 0x000000a6bf47723e */ /* 0x000fce00000000ff */
        /* <DEDUP_REMOVED lines=10> */
[----:B------:R-:W-:Y:S01]  /*d580*/  HMMA.16816.F32 R44, R68, R82, R44 ;  /* 0x00000052442c723c */ /* 0x000fe2000000182c */
[----:B------:R-:W1:Y:S01]  /*d590*/  LDSM.16.MT88.4 R80, [R158+0x2000] ;  /* 0x002000009e50783b */ /* 0x000e620000004200 */
[----:B------:R-:W-:-:S06]  /*d5a0*/  FFMA.FTZ R168, R251, R137, -R150 ;  /* 0x00000089fba87223 */ /* 0x000fcc0000010896 */
[C---:B----4-:R-:W-:Y:S08]  /*d5b0*/  HMMA.16816.F32 R48, R68.reuse, R72, R48 ;  /* 0x000000484430723c */ /* 0x050ff00000001830 */
[C---:B------:R-:W-:Y:S01]  /*d5c0*/  HMMA.16816.F32 R52, R68.reuse, R74, R52 ;  /* 0x0000004a4434723c */ /* 0x040fe20000001834 */
[----:B------:R-:W4:Y:S01]  /*d5d0*/  LDSM.16.MT88.4 R72, [R156+0x2000] ;  /* 0x002000009c48783b */ /* 0x000f220000004200 */
        /* <DEDUP_REMOVED lines=120> */
[----:B------:R-:W-:Y:S01]  /*dd60*/  HMMA.16816.F32 R28, R68, R74, R28 ;  /* 0x0000004a441c723c */ /* 0x000fe2000000181c */
[----:B------:R-:W3:Y:S01]  /*dd70*/  LDSM.16.MT88.4 R72, [R156+0x7000] ;  /* 0x007000009c48783b */ /* 0x000ee20000004200 */
[----:B------:R-:W-:Y:S01]  /*dd80*/  FADD.FTZ R111, R111, R110 ;  /* 0x0000006e6f6f7221 */ /* 0x000fe20000010000 */
[----:B------:R-:W-:Y:S01]  /*dd90*/  FADD.FTZ R114, R114, R113 ;  /* 0x0000007172727221 */ /* 0x000fe20000010000 */
[----:B------:R-:W-:Y:S01]  /*dda0*/  MUFU.EX2 R161, R161 ;  /* 0x000000a100a17308 */ /* 0x000fe20000000800 */
[----:B------:R-:W-:Y:S01]  /*ddb0*/  LDSM.16.MT88.4 R100, [R156+0x3800] ;  /* 0x003800009c64783b */ /* 0x000fe20000004200 */
[----:B------:R-:W-:Y:S01]  /*ddc0*/  FADD.FTZ R111, R108, R111 ;  /* 0x0000006f6c6f7221 */ /* 0x000fe20000010000 */
[----:B------:R-:W-:-:S03]  /*ddd0*/  FADD.FTZ R115, R115, R114 ;  /* 0x0000007273737221 */ /* 0x000fc60000010000 */
[----:B------:R-:W-:Y:S01]  /*dde0*/  FADD.FTZ R160, R160, R111 ;  /* 0x0000006fa0a07221 */ /* 0x000fe20000010000 */
[----:B------:R-:W-:Y:S01]  /*ddf0*/  FADD.FTZ R164, R164, R115 ;  /* 0x00000073a4a47221 */ /* 0x000fe20000010000 */
[----:B------:R-:W5:Y:S02]  /*de00*/  MUFU.EX2 R192, R192 ;  /* 0x000000c000c07308 */ /* 0x000f640000000800 */
[----:B------:R-:W-:Y:S01]  /*de10*/  FADD.FTZ R160, R179, R160 ;  /* 0x000000a0b3a07221 */ /* 0x000fe20000010000 */
[----:B------:R-:W-:Y:S01]  /*de20*/  FADD.FTZ R185, R185, R164 ;  /* 0x000000a4b9b97221 */ /* 0x000fe20000010000 */
[----:B------:R-:W-:Y:S02]  /*de30*/  HMMA.16816.F32 R8, R68, R92, R8 ;  /* 0x0000005c4408723c */ /* 0x000fe40000001808 */
[----:B------:R-:W-:Y:S02]  /*de40*/  FADD.FTZ R181, R181, R160 ;  /* 0x000000a0b5b57221 */ /* 0x000fe40000010000 */
        /* <DEDUP_REMOVED lines=62> */
[----:B------:R-:W-:-:S04]  /*e230*/  IMAD.MOV.U32 R133, RZ, RZ, R138 ;  /* 0x000000ffff857224 */ /* 0x000fc800078e008a */
[----:B------:R-:W-:Y:S01]  /*e240*/  HMMA.16816.F32 R120, R68, R116, R16 ;  /* 0x000000744478723c */ /* 0x000fe20000001810 */
[----:B-1----:R-:W-:Y:S02]  /*e250*/  IMAD.MOV.U32 R134, RZ, RZ, R140 ;  /* 0x000000ffff867224 */ /* 0x002fe400078e008c */
        /* <DEDUP_REMOVED lines=20> */
.L_x_2967:
[----:B------:R-:W-:-:S07]  /*e3a0*/  IADD3 R220, PT, PT, R136, -0x1, RZ ;  /* 0xffffffff88dc7810 */ /* 0x000fce0007ffe0ff */
.L_x_2976:
[----:B------:R-:W-:Y:S05]  /*e3b0*/  BSYNC B2 ;  /* 0x0000000000027941 */ /* 0x000fea0003800000 */
.L_x_2966:
        /* <DEDUP_REMOVED lines=10> */
.L_x_2984:
        /* <DEDUP_REMOVED lines=78> */
.L_x_2979:
[----:B------:R-:W-:Y:S05]  /*e940*/  BSYNC.RECONVERGENT B0 ;  /* 0x0000000000007941 */ /* 0x000fea0003800200 */
.L_x_2978:
[----:B------:R-:W1:Y:S01]  /*e950*/  S2UR UR6, SR_CgaCtaId ;  /* 0x00000000000679c3 */ /* 0x000e620000008800 */
[C---:B------:R-:W-:Y:S01]  /*e960*/  IMAD.SHL.U32 R196, R197.reuse, 0x8, RZ ;  /* 0x00000008c5c47824 */ /* 0x040fe200078e00ff */
[C---:B------:R-:W-:Y:S01]  /*e970*/  LOP3.LUT R40, R197.reuse, 0x38, RZ, 0xc0, !PT ;  /* 0x00000038c5287812 */ /* 0x040fe200078ec0ff */
[----:B------:R-:W-:Y:S01]  /*e980*/  UMOV UR7, 0x400 ;  /* 0x0000040000077882 */ /* 0x000fe20000000000 */
[----:B------:R-:W-:Y:S01]  /*e990*/  IMAD.SHL.U32 R203, R197, 0x40, RZ ;  /* 0x00000040c5cb7824 */ /* 0x000fe200078e00ff */
[----:B------:R-:W-:Y:S01]  /*e9a0*/  SHF.R.U32.HI R198, RZ, 0x1, R197 ;  /* 0x00000001ffc67819 */ /* 0x000fe200000116c5 */
[----:B------:R-:W-:Y:S01]  /*e9b0*/  IMAD.MOV.U32 R201, RZ, RZ, 0x20 ;  /* 0x00000020ffc97424 */ /* 0x000fe200078e00ff */
[----:B------:R-:W-:Y:S01]  /*e9c0*/  LOP3.LUT R133, R196, 0x38, RZ, 0xc0, !PT ;  /* 0x00000038c4857812 */ /* 0x000fe200078ec0ff */
[----:B------:R-:W-:Y:S01]  /*e9d0*/  VIADD R220, R220, 0xffffffff ;  /* 0xffffffffdcdc7836 */ /* 0x000fe20000000000 */
[C---:B------:R-:W-:Y:S01]  /*e9e0*/  LOP3.LUT R41, R196.reuse, 0x1c0, RZ, 0xc0, !PT ;  /* 0x000001c0c4297812 */ /* 0x040fe200078ec0ff */
[----:B------:R-:W-:Y:S01]  /*e9f0*/  BSSY.RECONVERGENT B1, `(.L_x_2980) ;  /* 0x0000201000017945 */ /* 0x000fe20003800200 */
        /* <DEDUP_REMOVED lines=84> */
[--C-:B------:R-:W-:Y:S02]  /*ef40*/  IMAD.X R47, R49, 0x1, R40.reuse, P0 ;  /* 0x00000001312f7824 */ /* 0x100fe400000e0628 */
[----:B------:R-:W-:Y:S01]  /*ef50*/  IMAD.MOV.U32 R135, RZ, RZ, 0x40 ;  /* 0x00000040ff877424 */ /* 0x000fe200078e00ff */
[----:B------:R-:W-:Y:S04]  /*ef60*/  @P1 STS.128 [R235+0x12000], RZ ;  /* 0x012000ffeb001388 */ /* 0x000fe80000000c00 */
[----:B------:R-:W-:Y:S01]  /*ef70*/  @!PT LDS RZ, [RZ] ;  /* 0x00000000fffff984 */ /* 0x000fe20000000800 */
[----:B------:R-:W-:Y:S01]  /*ef80*/  @!PT LDS RZ, [RZ] ;  /* 0x00000000fffff984 */ /* 0x000fe20000000800 */
[----:B------:R-:W-:Y:S01]  /*ef90*/  @!PT LDS RZ, [RZ] ;  /* 0x00000000fffff984 */ /* 0x000fe20000000800 */
[----:B------:R-:W-:Y:S01]  /*efa0*/  @!P4 LDGSTS.E.BYPASS.LTC128B.128 [R235+0xe800], desc[UR4][R46.64] ;  /* 0x0e8000002eebcfae */ /* 0x000fe2000b981a04 */
[----:B------:R-:W-:Y:S02]  /*efb0*/  SEL R135, R135, 0xffffffc0, !P2 ;  /* 0xffffffc087877807 */ /* 0x000fe40005000000 */
[-C--:B-1----:R-:W-:Y:S01]  /*efc0*/  IADD3 R44, P0, PT, R46, R41.reuse, RZ ;  /* 0x000000292e2c7210 */ /* 0x082fe20007f1e0ff */
[----:B------:R-:W-:Y:S02]  /*efd0*/  @P4 STS.128 [R235+0xe800], RZ ;  /* 0x00e800ffeb004388 */ /* 0x000fe40000000c00 */
[--C-:B------:R-:W-:Y:S02]  /*efe0*/  IMAD.IADD R184, R180, 0x1, R135.reuse ;  /* 0x00000001b4b87824 */ /* 0x100fe400078e0287 */
[----:B------:R-:W-:Y:S01]  /*eff0*/  @!PT LDS RZ, [RZ] ;  /* 0x00000000fffff984 */ /* 0x000fe20000000800 */
[----:B------:R-:W-:Y:S01]  /*f000*/  @!PT LDS RZ, [RZ] ;  /* 0x00000000fffff984 */ /* 0x000fe20000000800 */
[----:B------:R-:W-:Y:S01]  /*f010*/  @!PT LDS RZ, [RZ] ;  /* 0x00000000fffff984 */ /* 0x000fe20000000800 */
[----:B------:R-:W-:Y:S01]  /*f020*/  @!P1 LDGSTS.E.BYPASS.LTC128B.128 [R235+0x12800], desc[UR4][R46.64+0x80] ;  /* 0x128000802eeb9fae */ /* 0x000fe2000b981a04 */
[--C-:B------:R-:W-:Y:S01]  /*f030*/  IMAD.X R45, R47, 0x1, R40.reuse, P0 ;  /* 0x000000012f2d7824 */ /* 0x100fe200000e0628 */
[----:B------:R-:W-:Y:S01]  /*f040*/  IADD3 R42, P0, PT, R44, R41, RZ ;  /* 0x000000292c2a7210 */ /* 0x000fe20007f1e0ff */
[----:B------:R-:W-:Y:S01]  /*f050*/  IMAD.IADD R134, R186, 0x1, R135 ;  /* 0x00000001ba867824 */ /* 0x000fe200078e0287 */
        /* <DEDUP_REMOVED lines=14> */
[--C-:B------:R-:W-:Y:S02]  /*f140*/  IMAD.IADD R172, R180, 0x1, R201.reuse ;  /* 0x00000001b4ac7824 */ /* 0x100fe400078e02c9 */
[----:B------:R-:W-:Y:S01]  /*f150*/  @P1 STS.128 [R235+0x13000], RZ ;  /* 0x013000ffeb001388 */ /* 0x000fe20000000c00 */
[C-C-:B------:R-:W-:Y:S02]  /*f160*/  IMAD.IADD R133, R186.reuse, 0x1, R201.reuse ;  /* 0x00000001ba857824 */ /* 0x140fe400078e02c9 */
[C---:B------:R-:W-:Y:S01]  /*f170*/  IMAD.IADD R135, R201.reuse, 0x1, R184 ;  /* 0x00000001c9877824 */ /* 0x040fe200078e02b8 */
[----:B------:R-:W-:Y:S01]  /*f180*/  @!PT LDS RZ, [RZ] ;  /* 0x00000000fffff984 */ /* 0x000fe20000000800 */
[----:B------:R-:W-:Y:S01]  /*f190*/  @!PT LDS RZ, [RZ] ;  /* 0x00000000fffff984 */ /* 0x000fe20000000800 */
[----:B------:R-:W-:Y:S01]  /*f1a0*/  @!PT LDS RZ, [RZ] ;  /* 0x00000000fffff984 */ /* 0x000fe20000000800 */
[----:B------:R-:W-:Y:S01]  /*f1b0*/  @!P4 LDGSTS.E.BYPASS.LTC128B.128 [R235+0xf800], desc[UR4][R42.64] ;  /* 0x0f8000002aebcfae */ /* 0x000fe2000b981a04 */
[--C-:B------:R-:W-:Y:S03]  /*f1c0*/  IMAD.IADD R192, R186, 0x1, R201.reuse ;  /* 0x00000001bac07824 */ /* 0x100fe600078e02c9 */
        /* <DEDUP_REMOVED lines=19> */
[----:B------:R-:W-:Y:S01]  /*f300*/  LDSM.16.M88.4 R188, [R134+0x8000] ;  /* 0x0080000086bc783b */ /* 0x000fe20000000200 */
        /* <DEDUP_REMOVED lines=22> */
[----:B------:R1:W3:Y:S04]  /*f470*/  LDSM.16.M88.4 R136, [R133+0x5000] ;  /* 0x005000008588783b */ /* 0x0002e80000000200 */
[----:B------:R-:W4:Y:S03]  /*f480*/  LDSM.16.M88.4 R168, [R134+0x4000] ;  /* 0x0040000086a8783b */ /* 0x000f260000000200 */
[C---:B--2---:R-:W-:Y:S08]  /*f490*/  HMMA.16816.F32 R4, R172.reuse, R176, R4 ;  /* 0x000000b0ac04723c */ /* 0x044ff00000001804 */
[C---:B------:R-:W-:Y:S01]  /*f4a0*/  HMMA.16816.F32 R8, R172.reuse, R178, R8 ;  /* 0x000000b2ac08723c */ /* 0x040fe20000001808 */
[----:B------:R-:W2:Y:S07]  /*f4b0*/  LDSM.16.M88.4 R176, [R134+0x4800] ;  /* 0x0048000086b0783b */ /* 0x000eae0000000200 */
[C---:B------:R-:W-:Y:S03]  /*f4c0*/  HMMA.16816.F32 R12, R172.reuse, R140, R12 ;  /* 0x0000008cac0c723c */ /* 0x040fe6000000180c */
[----:B-1----:R-:W-:Y:S05]  /*f4d0*/  IMAD.IADD R133, R201, 0x1, R134 ;  /* 0x00000001c9857824 */ /* 0x002fea00078e0286 */
[C---:B------:R-:W-:Y:S01]  /*f4e0*/  HMMA.16816.F32 R16, R172.reuse, R142, R16 ;  /* 0x0000008eac10723c */ /* 0x040fe20000001810 */
[----:B------:R-:W1:Y:S07]  /*f4f0*/  LDSM.16.M88.4 R140, [R134+0x5000] ;  /* 0x00500000868c783b */ /* 0x000e6e0000000200 */
[C---:B---3--:R-:W-:Y:S08]  /*f500*/  HMMA.16816.F32 R20, R172.reuse, R136, R20 ;  /* 0x00000088ac14723c */ /* 0x048ff00000001814 */
        /* <DEDUP_REMOVED lines=238> */
.L_x_2983:
[----:B------:R-:W-:Y:S05]  /*103f0*/  BSYNC.RECONVERGENT B0 ;  /* 0x0000000000007941 */ /* 0x000fea0003800200 */
.L_x_2982:
        /* <DEDUP_REMOVED lines=96> */
.L_x_2981:
[----:B------:R-:W-:Y:S05]  /*10a00*/  BSYNC.RECONVERGENT B1 ;  /* 0x0000000000017941 */ /* 0x000fea0003800200 */
.L_x_2980:
[----:B------:R-:W-:Y:S01]  /*10a10*/  VIADD R147, R222, 0xffffffc1 ;  /* 0xffffffc1de937836 */ /* 0x000fe20000000000 */
[----:B------:R-:W-:Y:S01]  /*10a20*/  LOP3.LUT R203, R202, 0x200, R203, 0xf8, !PT ;  /* 0x00000200cacb7812 */ /* 0x000fe200078ef8cb */
[C---:B-1----:R-:W-:Y:S02]  /*10a30*/  VIADD R135, R222.reuse, 0xffffffc0 ;  /* 0xffffffc0de877836 */ /* 0x042fe40000000000 */
        /* <DEDUP_REMOVED lines=24> */
[C---:B------:R-:W-:Y:S01]  /*10bc0*/  VIADD R144, R222.reuse, 0x8 ;  /* 0x00000008de907836 */ /* 0x040fe20000000000 */
        /* <DEDUP_REMOVED lines=177> */
[----:B------:R-:W-:Y:S02]  /*116e0*/  ISETP.GE.AND P1, PT, R143, R209, PT ;  /* 0x000000d18f00720c */ /* 0x000fe40003f26270 */
        /* <DEDUP_REMOVED lines=19> */
[----:B------:R-:W-:Y:S02]  /*11820*/  ISETP.GE.AND P5, PT, R139, R209, PT ;  /* 0x000000d18b00720c */ /* 0x000fe40003fa6270 */
        /* <DEDUP_REMOVED lines=16> */
[-C--:B------:R-:W-:Y:S02]  /*11930*/  ISETP.GE.AND P1, PT, R141, R209.reuse, PT ;  /* 0x000000d18d00720c */ /* 0x080fe40003f26270 */
        /* <DEDUP_REMOVED lines=25> */
[-C--:B------:R-:W-:Y:S02]  /*11ad0*/  ISETP.GE.AND P5, PT, R146, R209.reuse, PT ;  /* 0x000000d19200720c */ /* 0x080fe40003fa6270 */
        /* <DEDUP_REMOVED lines=33> */
[----:B------:R-:W-:Y:S02]  /*11cf0*/  FSEL R169, R54, -INF , !P5 ;  /* 0xff80000036a97808 */ /* 0x000fe40006800000 */
[----:B------:R-:W-:Y:S02]  /*11d00*/  FSEL R167, R55, -INF , !P4 ;  /* 0xff80000037a77808 */ /* 0x000fe40006000000 */
[----:B------:R-:W-:Y:S01]  /*11d10*/  ISETP.GE.AND P1, PT, R40, R209, PT ;  /* 0x000000d12800720c */ /* 0x000fe20003f26270 */
[----:B------:R-:W-:Y:S01]  /*11d20*/  LDSM.16.MT88.4 R52, [R139+0x10000] ;  /* 0x010000008b34783b */ /* 0x000fe20000004200 */
        /* <DEDUP_REMOVED lines=530> */
.L_x_2977:
[----:B------:R1:W5:Y:S01]  /*13e50*/  LD.E R5, desc[UR4][R2.64+0xd8] ;  /* 0x0000d80402057980 */ /* 0x000362000c101900 */
[----:B------:R-:W-:Y:S01]  /*13e60*/  UMOV UR6, 0xffffffff ;  /* 0xffffffff00067882 */ /* 0x000fe20000000000 */
[----:B------:R-:W-:Y:S02]  /*13e70*/  MOV R4, 0x20 ;  /* 0x0000002000047802 */ /* 0x000fe40000000f00 */
[----:B------:R-:W-:Y:S01]  /*13e80*/  MOV R0, 0x40 ;  /* 0x0000004000007802 */ /* 0x000fe20000000f00 */
        /* <DEDUP_REMOVED lines=8> */
.L_x_3006:
        /* <DEDUP_REMOVED lines=51> */
[C---:B------:R-:W-:Y:S01]  /*14240*/  FMUL.FTZ R131, R9.reuse, R131 ;  /* 0x0000008309837220 */ /* 0x040fe20000410000 */
        /* <DEDUP_REMOVED lines=67> */
[----:B------:R1:W-:Y:S04]  /*14680*/  STS.64 [R15+0x4000], R72 ;  /* 0x004000480f007388 */ /* 0x0003e80000000a00 */
[----:B------:R-:W-:Y:S04]  /*14690*/  STS.64 [R15+0x4800], R74 ;  /* 0x0048004a0f007388 */ /* 0x000fe80000000a00 */
[----:B------:R1:W-:Y:S04]  /*146a0*/  STS.64 [R4+0x4000], R68 ;  /* 0x0040004404007388 */ /* 0x0003e80000000a00 */
[----:B------:R1:W-:Y:S04]  /*146b0*/  STS.64 [R4+0x4800], R70 ;  /* 0x0048004604007388 */ /* 0x0003e80000000a00 */
[----:B------:R-:W4:Y:S04]  /*146c0*/  LD.E.64 R16, desc[UR4][R2.64+0xb0] ;  /* 0x0000b00402107980 */ /* 0x000f28000c101b00 */
[----:B------:R-:W4:Y:S01]  /*146d0*/  LD.E R14, desc[UR4][R2.64+0x60] ;  /* 0x00006004020e7980 */ /* 0x000f22000c101900 */
[----:B------:R-:W1:Y:S03]  /*146e0*/  @P1 MUFU.LG2 R7, R7 ;  /* 0x0000000700071308 */ /* 0x000e660000000c00 */
[----:B--2---:R2:W5:Y:S01]  /*146f0*/  LD.E R0, desc[UR4][R2.64+0xcc] ;  /* 0x0000cc0402007980 */ /* 0x004562000c101900 */
[----:B---3--:R-:W-:-:S02]  /*14700*/  SHF.L.U32 R80, R197, 0x2, RZ ;  /* 0x00000002c5507819 */ /* 0x008fc400000006ff */
[----:B------:R-:W-:Y:S01]  /*14710*/  LOP3.LUT R8, R8, 0x10, RZ, 0xc0, !PT ;  /* 0x0000001008087812 */ /* 0x000fe200078ec0ff */
[----:B----4-:R2:W5:Y:S01]  /*14720*/  LD.E.64 R78, desc[UR4][R2.64+0x78] ;  /* 0x00007804024e7980 */ /* 0x010562000c101b00 */
[----:B------:R-:W3:Y:S01]  /*14730*/  @P0 MUFU.LG2 R6, R6 ;  /* 0x0000000600060308 */ /* 0x000ee20000000c00 */
[----:B------:R-:W-:Y:S02]  /*14740*/  LOP3.LUT R9, R80, 0x1f8, RZ, 0xc0, !PT ;  /* 0x000001f850097812 */ /* 0x000fe400078ec0ff */
[----:B------:R2:W5:Y:S01]  /*14750*/  LD.E.64 R76, desc[UR4][R2.64+0xa8] ;  /* 0x0000a804024c7980 */ /* 0x000562000c101b00 */
[----:B-1----:R-:W-:Y:S02]  /*14760*/  SHF.L.U32 R72, R219, 0x6, RZ ;  /* 0x00000006db487819 */ /* 0x002fe400000006ff */
[----:B------:R-:W-:Y:S02]  /*14770*/  LOP3.LUT R9, R9, 0x38, R198, 0x78, !PT ;  /* 0x0000003809097812 */ /* 0x000fe400078e78c6 */
[----:B------:R-:W-:-:S02]  /*14780*/  MOV R68, 0xff800000 ;  /* 0xff80000000447802 */ /* 0x000fc40000000f00 */
[----:B------:R-:W-:Y:S01]  /*14790*/  LEA R9, R9, R8, 0x2 ;  /* 0x0000000809097211 */ /* 0x000fe200078e10ff */
[----:B------:R-:W-:Y:S01]  /*147a0*/  @P1 FMUL.FTZ R4, R7, 0.69314718246459960938 ;  /* 0x3f31721807041820 */ /* 0x000fe20000410000 */
[----:B------:R-:W-:Y:S02]  /*147b0*/  MOV R70, 0xff800000 ;  /* 0xff80000000467802 */ /* 0x000fe40000000f00 */
[----:B------:R-:W-:Y:S01]  /*147c0*/  IADD3 R200, PT, PT, R200, R9, RZ ;  /* 0x00000009c8c87210 */ /* 0x000fe20007ffe0ff */
[----:B------:R-:W-:Y:S01]  /*147d0*/  BAR.SYNC.DEFER_BLOCKING 0x0 ;  /* 0x0000000000007b1d */ /* 0x000fe20000010000 */
[C---:B-----5:R-:W-:Y:S01]  /*147e0*/  @P1 FFMA.FTZ R70, R5.reuse, R134, R4 ;  /* 0x0000008605461223 */ /* 0x060fe20000010004 */
[----:B---3--:R-:W-:Y:S01]  /*147f0*/  @P0 FMUL.FTZ R6, R6, 0.69314718246459960938 ;  /* 0x3f31721806060820 */ /* 0x008fe20000410000 */
[----:B------:R-:W-:Y:S02]  /*14800*/  LOP3.LUT R198, R198, 0x30, RZ, 0xc0, !PT ;  /* 0x00000030c6c67812 */ /* 0x000fe400078ec0ff */
[----:B------:R-:W-:Y:S01]  /*14810*/  SHF.R.U32.HI R69, RZ, 0x2, R197 ;  /* 0x00000002ff457819 */ /* 0x000fe200000116c5 */
[----:B------:R-:W-:Y:S01]  /*14820*/  @P0 FFMA.FTZ R68, R5, R133, R6 ;  /* 0x0000008505440223 */ /* 0x000fe20000010006 */
[----:B------:R-:W-:Y:S01]  /*14830*/  LOP3.LUT P0, RZ, R197, 0x3, RZ, 0xc0, !PT ;  /* 0x00000003c5ff7812 */ /* 0x000fe2000780c0ff */
[----:B------:R-:W-:Y:S01]  /*14840*/  BSSY.RECONVERGENT B0, `(.L_x_2986) ;  /* 0x000001f000007945 */ /* 0x000fe20003800200 */
[----:B------:R-:W-:Y:S01]  /*14850*/  LOP3.LUT R69, R198, 0x7, R69, 0xf8, !PT ;  /* 0x00000007c6457812 */ /* 0x000fe200078ef845 */
[----:B------:R2:W1:Y:S04]  /*14860*/  LDS.128 R64, [R200] ;  /* 0x00000000c8407984 */ /* 0x0004680000000c00 */
[----:B------:R2:W3:Y:S04]  /*14870*/  LDS.128 R60, [R200+0x800] ;  /* 0x00080000c83c7984 */ /* 0x0004e80000000c00 */
        /* <DEDUP_REMOVED lines=13> */
[----:B------:R-:W-:-:S04]  /*14950*/  IMAD R14, R16, R14, R223 ;  /* 0x0000000e100e7224 */ /* 0x000fc800078e02df */
[----:B------:R-:W-:Y:S02]  /*14960*/  IMAD R72, R17, R14, R72 ;  /* 0x0000000e11487224 */ /* 0x000fe400078e0248 */
[----:B------:R2:W1:Y:S04]  /*14970*/  LDS.128 R16, [R200+0x6000] ;  /* 0x00600000c8107984 */ /* 0x0004680000000c00 */
[----:B------:R2:W1:Y:S01]  /*14980*/  LDS.128 R12, [R200+0x6800] ;  /* 0x00680000c80c7984 */ /* 0x0004620000000c00 */
[----:B---34-:R-:W-:Y:S05]  /*14990*/  @P0 BRA `(.L_x_2987) ;  /* 0x0000000000240947 */ /* 0x018fea0003800000 */
        /* <DEDUP_REMOVED lines=9> */
.L_x_2987:
[----:B------:R-:W-:Y:S05]  /*14a30*/  BSYNC.RECONVERGENT B0 ;  /* 0x0000000000007941 */ /* 0x000fea0003800200 */
.L_x_2986:
[----:B------:R-:W-:Y:S01]  /*14a40*/  SHF.R.U32.HI R197, RZ, 0x4, R197 ;  /* 0x00000004ffc57819 */ /* 0x000fe200000116c5 */
[----:B--2---:R2:W5:Y:S01]  /*14a50*/  LD.E R2, desc[UR4][R2.64+0xc0] ;  /* 0x0000c00402027980 */ /* 0x004562000c101900 */
        /* <DEDUP_REMOVED lines=12> */
[----:B---3--:R-:W-:Y:S02]  /*14b20*/  P2R R68, PR, RZ, 0x4 ;  /* 0x00000004ff447803 */ /* 0x008fe40000000000 */
[----:B------:R-:W-:-:S02]  /*14b30*/  IADD3 R73, P2, PT, R71, R0, RZ ;  /* 0x0000000047497210 */ /* 0x000fc40007f5e0ff */
[----:B------:R-:W-:Y:S01]  /*14b40*/  ISETP.GE.AND P6, PT, R69, R208, PT ;  /* 0x000000d04500720c */ /* 0x000fe20003fc6270 */
[C---:B------:R-:W-:Y:S01]  /*14b50*/  VIADD R69, R197.reuse, 0x30 ;  /* 0x00000030c5457836 */ /* 0x040fe20000000000 */
[----:B------:R-:W-:Y:S01]  /*14b60*/  LEA.HI.X.SX32 R0, R0, RZ, 0x1, P2 ;  /* 0x000000ff00007211 */ /* 0x000fe200010f0eff */
[----:B--2---:R-:W-:-:S05]  /*14b70*/  VIADD R3, R197, 0x28 ;  /* 0x00000028c5037836 */ /* 0x004fca0000000000 */
[----:B------:R-:W-:Y:S02]  /*14b80*/  ISETP.GE.AND P5, PT, R3, R208, PT ;  /* 0x000000d00300720c */ /* 0x000fe40003fa6270 */
[----:B------:R-:W-:-:S04]  /*14b90*/  LOP3.LUT R3, R80, 0x3c, RZ, 0xc0, !PT ;  /* 0x0000003c50037812 */ /* 0x000fc800078ec0ff */
[----:B------:R-:W-:Y:S01]  /*14ba0*/  LOP3.LUT R71, R3, 0x40, RZ, 0xfc, !PT ;  /* 0x0000004003477812 */ /* 0x000fe200078efcff */
[----:B------:R-:W-:Y:S06]  /*14bb0*/  @P3 BRA `(.L_x_2989) ;  /* 0x0000000000183947 */ /* 0x000fec0003800000 */
[----:B------:R-:W-:Y:S02]  /*14bc0*/  LEA R74, P2, R73, R78, 0x2 ;  /* 0x0000004e494a7211 */ /* 0x000fe400078410ff */
[-C--:B-----5:R-:W-:Y:S02]  /*14bd0*/  ISETP.GE.AND P3, PT, R3, R2.reuse, PT ;  /* 0x000000020300720c */ /* 0x0a0fe40003f66270 */
[----:B------:R-:W-:Y:S02]  /*14be0*/  LEA.HI.X R75, R73, R79, R0, 0x2, P2 ;  /* 0x0000004f494b7211 */ /* 0x000fe400010f1400 */
[----:B------:R-:W-:-:S09]  /*14bf0*/  ISETP.GE.AND P2, PT, R71, R2, PT ;  /* 0x000000024700720c */ /* 0x000fd20003f46270 */
[----:B-1----:R2:W-:Y:S04]  /*14c00*/  @!P3 ST.E.128 desc[UR4][R74.64], R64 ;  /* 0x000000404a00b985 */ /* 0x0025e8000c101d04 */
[----:B------:R2:W-:Y:S02]  /*14c10*/  @!P2 ST.E.128 desc[UR4][R74.64+0x100], R32 ;  /* 0x000100204a00a985 */ /* 0x0005e4000c101d04 */
.L_x_2989:
[----:B------:R-:W-:Y:S05]  /*14c20*/  BSYNC.RECONVERGENT B0 ;  /* 0x0000000000007941 */ /* 0x000fea0003800200 */
.L_x_2988:
        /* <DEDUP_REMOVED lines=9> */
[----:B------:R3:W-:Y:S01]  /*14cc0*/  @!P3 ST.E.128 desc[UR4][R34.64+0x1000], R60 ;  /* 0x0010003c2200b985 */ /* 0x0007e2000c101d04 */
[----:B------:R-:W-:-:S05]  /*14cd0*/  @!P2 LEA.HI.X R33, R73, R79, R0, 0x2, P1 ;  /* 0x0000004f4921a211 */ /* 0x000fca00008f1400 */
[----:B------:R3:W-:Y:S04]  /*14ce0*/  @!P2 ST.E.128 desc[UR4][R32.64+0x1100], R28 ;  /* 0x0011001c2000a985 */ /* 0x0007e8000c101d04 */
.L_x_2991:
[----:B------:R-:W-:Y:S05]  /*14cf0*/  BSYNC.RECONVERGENT B0 ;  /* 0x0000000000007941 */ /* 0x000fea0003800200 */
.L_x_2990:
[----:B------:R-:W-:Y:S01]  /*14d00*/  BSSY.RECONVERGENT B0, `(.L_x_2992) ;  /* 0x000000b000007945 */ /* 0x000fe20003800200 */
[----:B------:R-:W-:-:S03]  /*14d10*/  ISETP.GE.AND P3, PT, R197, R208, PT ;  /* 0x000000d0c500720c */ /* 0x000fc60003f66270 */
[----:B------:R-:W-:Y:S10]  /*14d20*/  @P0 BRA `(.L_x_2993) ;  /* 0x0000000000200947 */ /* 0x000ff40003800000 */
        /* <DEDUP_REMOVED lines=8> */
.L_x_2993:
[----:B------:R-:W-:Y:S05]  /*14db0*/  BSYNC.RECONVERGENT B0 ;  /* 0x0000000000007941 */ /* 0x000fea0003800200 */
.L_x_2992:
[----:B------:R-:W-:Y:S01]  /*14dc0*/  ISETP.NE.AND P0, PT, R68, RZ, PT ;  /* 0x000000ff4400720c */ /* 0x000fe20003f05270 */
[----:B------:R-:W-:-:S12]  /*14dd0*/  BSSY.RECONVERGENT B0, `(.L_x_2994) ;  /* 0x000000a000007945 */ /* 0x000fd80003800200 */
[----:B------:R-:W-:Y:S05]  /*14de0*/  @P0 BRA `(.L_x_2995) ;  /* 0x0000000000200947 */ /* 0x000fea0003800000 */
        /* <DEDUP_REMOVED lines=8> */
.L_x_2995:
[----:B------:R-:W-:Y:S05]  /*14e70*/  BSYNC.RECONVERGENT B0 ;  /* 0x0000000000007941 */ /* 0x000fea0003800200 */
.L_x_2994:
        /* <DEDUP_REMOVED lines=10> */
.L_x_2997:
[----:B------:R-:W-:Y:S05]  /*14f20*/  BSYNC.RECONVERGENT B0 ;  /* 0x0000000000007941 */ /* 0x000fea0003800200 */
.L_x_2996:
        /* <DEDUP_REMOVED lines=10> */
.L_x_2999:
[----:B------:R-:W-:Y:S05]  /*14fd0*/  BSYNC.RECONVERGENT B0 ;  /* 0x0000000000007941 */ /* 0x000fea0003800200 */
.L_x_2998:
        /* <DEDUP_REMOVED lines=10> */
.L_x_3001:
[----:B------:R-:W-:Y:S05]  /*15080*/  BSYNC.RECONVERGENT B0 ;  /* 0x0000000000007941 */ /* 0x000fea0003800200 */
.L_x_3000:
[----:B------:R-:W-:-:S04]  /*15090*/  MOV R219, 0x0 ;  /* 0x0000000000db7802 */ /* 0x000fc80000000f00 */
[----:B-12345:R-:W-:Y:S05]  /*150a0*/  @P3 RET.REL.NODEC R218 `(_ZN5flash24flash_fwd_splitkv_kernelI23Flash_fwd_kernel_traitsILi128ELi64ELi128ELi4ELb0ELb0EN7cutlass6half_tE19Flash_kernel_traitsILi128ELi64ELi128ELi4ES3_EELb0ELb1ELb0ELb0ELb0ELb0ELb1ELb0EEEvNS_16Flash_fwd_paramsE) ;  /* 0xfffffeacdad43950 */ /* 0x03efea0003c3ffff */
[-C--:B------:R-:W-:Y:S01]  /*150b0*/  ISETP.GE.AND P2, PT, R3, R2.reuse, PT ;  /* 0x000000020300720c */ /* 0x080fe20003f46270 */
[----:B------:R-:W-:Y:S01]  /*150c0*/  IMAD.MOV.U32 R219, RZ, RZ, 0x0 ;  /* 0x00000000ffdb7424 */ /* 0x000fe200078e00ff */
[----:B------:R-:W-:-:S11]  /*150d0*/  ISETP.GE.AND P0, PT, R71, R2, PT ;  /* 0x000000024700720c */ /* 0x000fd60003f06270 */
[----:B------:R-:W-:-:S04]  /*150e0*/  @!P2 LEA R8, P1, R73, R78, 0x2 ;  /* 0x0000004e4908a211 */ /* 0x000fc800078210ff */
[----:B------:R-:W-:-:S05]  /*150f0*/  @!P2 LEA.HI.X R9, R73, R79, R0, 0x2, P1 ;  /* 0x0000004f4909a211 */ /* 0x000fca00008f1400 */
[----:B------:R1:W-:Y:S02]  /*15100*/  @!P2 ST.E.128 desc[UR4][R8.64+0x7000], R36 ;  /* 0x007000240800a985 */ /* 0x0003e4000c101d04 */
[----:B-1----:R-:W-:Y:S05]  /*15110*/  @P0 RET.REL.NODEC R218 `(_ZN5flash24flash_fwd_splitkv_kernelI23Flash_fwd_kernel_traitsILi128ELi64ELi128ELi4ELb0ELb0EN7cutlass6half_tE19Flash_kernel_traitsILi128ELi64ELi128ELi4ES3_EELb0ELb1ELb0ELb0ELb0ELb0ELb1ELb0EEEvNS_16Flash_fwd_paramsE) ;  /* 0xfffffeacdab80950 */ /* 0x002fea0003c3ffff */
[----:B------:R-:W-:Y:S01]  /*15120*/  LEA R2, P0, R73, R78, 0x2 ;  /* 0x0000004e49027211 */ /* 0x000fe200078010ff */
[----:B------:R-:W-:-:S03]  /*15130*/  IMAD.MOV.U32 R219, RZ, RZ, 0x0 ;  /* 0x00000000ffdb7424 */ /* 0x000fc600078e00ff */
[----:B------:R-:W-:-:S05]  /*15140*/  LEA.HI.X R3, R73, R79, R0, 0x2, P0 ;  /* 0x0000004f49037211 */ /* 0x000fca00000f1400 */
[----:B------:R1:W-:Y:S02]  /*15150*/  ST.E.128 desc[UR4][R2.64+0x7100], R4 ;  /* 0x0071000402007985 */ /* 0x0003e4000c101d04 */
[----:B-1----:R-:W-:Y:S05]  /*15160*/  RET.REL.NODEC R218 `(_ZN5flash24flash_fwd_splitkv_kernelI23Flash_fwd_kernel_traitsILi128ELi64ELi128ELi4ELb0ELb0EN7cutlass6half_tE19Flash_kernel_traitsILi128ELi64ELi128ELi4ES3_EELb0ELb1ELb0ELb0ELb0ELb0ELb1ELb0EEEvNS_16Flash_fwd_paramsE) ;  /* 0xfffffeacdaa47950 */ /* 0x002fea0003c3ffff */
.L_x_2985:
[----:B------:R-:W-:Y:S01]  /*15170*/  MOV R9, 0x2 ;  /* 0x0000000200097802 */ /* 0x000fe20000000f00 */
[----:B------:R-:W-:Y:S01]  /*15180*/  IMAD.MOV.U32 R6, RZ, RZ, 0x1f ;  /* 0x0000001fff067424 */ /* 0x000fe200078e00ff */
[----:B------:R-:W-:-:S07]  /*15190*/  MOV R8, 0xffffffff ;  /* 0xffffffff00087802 */ /* 0x000fce0000000f00 */
[----:B-1---5:R-:W-:Y:S05]  /*151a0*/  WARPSYNC.COLLECTIVE R8, `(.L_x_3002) ;  /* 0x0000000008087348 */ /* 0x022fea0003c00000 */
[----:B------:R2:W3:Y:S02]  /*151b0*/  SHFL.BFLY P0, R12, R233, R9, R6 ;  /* 0x0c000009e90c7389 */ /* 0x0004e40000000006 */
[----:B-123-5:R-:W-:Y:S05]  /*151c0*/  ENDCOLLECTIVE ;  /* 0x000000000000791b */ /* 0x02efea0003800000 */
.L_x_3002:
[----:B------:R-:W-:Y:S02]  /*151d0*/  IMAD.MOV.U32 R10, RZ, RZ, R12 ;  /* 0x000000ffff0a7224 */ /* 0x000fe400078e000c */
[----:B------:R-:W-:Y:S02]  /*151e0*/  IMAD.MOV.U32 R9, RZ, RZ, 0x1 ;  /* 0x00000001ff097424 */ /* 0x000fe400078e00ff */
[----:B------:R-:W-:-:S05]  /*151f0*/  FADD.FTZ R10, R10, R233 ;  /* 0x000000e90a0a7221 */ /* 0x000fca0000010000 */
[----:B------:R-:W-:-:S07]  /*15200*/  MOV R233, R10 ;  /* 0x0000000a00e97202 */ /* 0x000fce0000000f00 */
[----:B------:R-:W-:Y:S05]  /*15210*/  WARPSYNC.COLLECTIVE R8, `(.L_x_3003) ;  /* 0x0000000008087348 */ /* 0x000fea0003c00000 */
[----:B------:R1:W2:Y:S02]  /*15220*/  SHFL.BFLY P0, R12, R233, R9, R6 ;  /* 0x0c000009e90c7389 */ /* 0x0002a40000000006 */
[----:B-12---:R-:W-:Y:S05]  /*15230*/  ENDCOLLECTIVE ;  /* 0x000000000000791b */ /* 0x006fea0003800000 */
.L_x_3003:
[----:B------:R-:W-:Y:S01]  /*15240*/  MOV R233, R231 ;  /* 0x000000e700e97202 */ /* 0x000fe20000000f00 */
[----:B------:R-:W-:Y:S01]  /*15250*/  IMAD.MOV.U32 R9, RZ, RZ, 0x2 ;  /* 0x00000002ff097424 */ /* 0x000fe200078e00ff */
[----:B------:R-:W-:-:S07]  /*15260*/  MOV R7, R12 ;  /* 0x0000000c00077202 */ /* 0x000fce0000000f00 */
[----:B------:R-:W-:Y:S05]  /*15270*/  WARPSYNC.COLLECTIVE R8, `(.L_x_3004) ;  /* 0x0000000008087348 */ /* 0x000fea0003c00000 */
[----:B------:R1:W2:Y:S02]  /*15280*/  SHFL.BFLY P0, R12, R233, R9, R6 ;  /* 0x0c000009e90c7389 */ /* 0x0002a40000000006 */
[----:B-12---:R-:W-:Y:S05]  /*15290*/  ENDCOLLECTIVE ;  /* 0x000000000000791b */ /* 0x006fea0003800000 */
.L_x_3004:
[----:B------:R-:W-:Y:S01]  /*152a0*/  FADD.FTZ R7, R10, R7 ;  /* 0x000000070a077221 */ /* 0x000fe20000010000 */
[----:B------:R-:W-:Y:S01]  /*152b0*/  FADD.FTZ R11, R12, R231 ;  /* 0x000000e70c0b7221 */ /* 0x000fe20000010000 */
[----:B------:R-:W-:-:S04]  /*152c0*/  MOV R9, 0x1 ;  /* 0x0000000100097802 */ /* 0x000fc80000000f00 */
[----:B------:R-:W-:-:S07]  /*152d0*/  MOV R233, R11 ;  /* 0x0000000b00e97202 */ /* 0x000fce0000000f00 */
[----:B------:R-:W-:Y:S05]  /*152e0*/  WARPSYNC.COLLECTIVE R8, `(.L_x_3005) ;  /* 0x0000000008087348 */ /* 0x000fea0003c00000 */
[----:B------:R1:W2:Y:S02]  /*152f0*/  SHFL.BFLY P0, R12, R233, R9, R6 ;  /* 0x0c000009e90c7389 */ /* 0x0002a40000000006 */
[----:B-12---:R-:W-:Y:S05]  /*15300*/  ENDCOLLECTIVE ;  /* 0x000000000000791b */ /* 0x006fea0003800000 */
.L_x_3005:
[----:B------:R-:W-:Y:S05]  /*15310*/  BRA `(.L_x_3006) ;  /* 0xffffffe800fc7947 */ /* 0x000fea000383ffff */
.L_x_3007:
        /* <DEDUP_REMOVED lines=14> */
.L_x_14910:


//--------------------- .text._ZN5flash24flash_fwd_splitkv_kernelI23Flash_fwd_kernel_traitsILi128ELi64ELi128ELi4ELb0ELb0EN7cutlass6half_tE19Flash_kernel_traitsILi128ELi64ELi128ELi4ES3_EELb0ELb1ELb0ELb0ELb0ELb1ELb1ELb0EEEvNS_16Flash_fwd_paramsE --------------------------
	.section	.text._ZN5flash24flash_fwd_splitkv_kernelI23Flash_fwd_kernel_traitsILi128ELi64ELi128ELi4ELb0ELb0EN7cutlass6half_tE19Flash_kernel_traitsILi128ELi64ELi128ELi4ES3_EELb0ELb1ELb0ELb0ELb0ELb1ELb1ELb0EEEvNS_16Flash_fwd_paramsE,"ax",@progbits
	.align	128
        .global         _ZN5flash24flash_fwd_splitkv_kernelI23Flash_fwd_kernel_traitsILi128ELi64ELi128ELi4ELb0ELb0EN7cutlass6half_tE19Flash_kernel_traitsILi128ELi64ELi128ELi4ES3_EELb0ELb1ELb0ELb0ELb0ELb1ELb1ELb0EEEvNS_16Flash_fwd_paramsE
        .type           _ZN5flash24flash_fwd_splitkv_kernelI23Flash_fwd_kernel_traitsILi128ELi64ELi128ELi4ELb0ELb0EN7cutlass6half_tE19Flash_kernel_traitsILi128ELi64ELi128ELi4ES3_EELb0ELb1ELb0ELb0ELb0ELb1ELb1ELb0EEEvNS_16Flash_fwd_paramsE,@function
        .size           _ZN5flash24flash_fwd_splitkv_kernelI23Flash_fwd_kernel_traitsILi128ELi64ELi128ELi4ELb0ELb0EN7cutlass6half_tE19Flash_kernel_traitsILi128ELi64ELi128ELi4ES3_EELb0ELb1ELb0ELb0ELb0ELb1ELb1ELb0EEEvNS_16Flash_fwd_paramsE,(.L_x_14911 - _ZN5flash24flash_fwd_splitkv_kernelI23Flash_fwd_kernel_traitsILi128ELi64ELi128ELi4ELb0ELb0EN7cutlass6half_tE19Flash_kernel_traitsILi128ELi64ELi128ELi4ES3_EELb0ELb1ELb0ELb0ELb0ELb1ELb1ELb0EEEvNS_16Flash_fwd_paramsE)
        .other          _ZN5flash24flash_fwd_splitkv_kernelI23Flash_fwd_kernel_traitsILi128ELi64ELi128ELi4ELb0ELb0EN7cutlass6half_tE19Flash_kernel_traitsILi128ELi64ELi128ELi4ES3_EELb0ELb1ELb0ELb0ELb0ELb1ELb1ELb0EEEvNS_16Flash_fwd_paramsE,@"STO_CUDA_ENTRY STV_DEFAULT"
_ZN5flash24flash_fwd_splitkv_kernelI23Flash_fwd_kernel_traitsILi128ELi64ELi128ELi4ELb0ELb0EN7cutlass6half_tE19Flash_kernel_traitsILi128ELi64ELi128ELi4ES3_EELb0ELb1ELb0ELb0ELb0ELb1ELb1ELb0EEEvNS_16Flash_fwd_paramsE:
.text._ZN5flash24flash_fwd_splitkv_kernelI23Flash_fwd_kernel_traitsILi128ELi64ELi128ELi4ELb0ELb0EN7cutlass6half_tE19Flash_kernel_traitsILi128ELi64ELi128ELi4ES3_EELb0ELb1ELb0ELb0ELb0ELb1ELb1ELb0EEEvNS_16Flash_fwd_paramsE:
        /* <DEDUP_REMOVED lines=29> */
[----:B-1----:R-:W-:Y:S05]  /*01d0*/  CALL.REL.NOINC `($_ZN5flash24flash_fwd_splitkv_kernelI23Flash_fwd_kernel_traitsILi128ELi64ELi128ELi4ELb0ELb0EN7cutlass6half_tE19Flash_kernel_traitsILi128ELi64ELi128ELi4ES3_EELb0ELb1ELb0ELb0ELb0ELb1ELb1ELb0EEEvNS_16Flash_fwd_paramsE$_ZN5flash30compute_attn_1rowblock_splitkvI23Flash_fwd_kernel_traitsILi128ELi64ELi128ELi4ELb0ELb0EN7cutlass6half_tE19Flash_kernel_traitsILi128ELi64ELi128ELi4ES3_EELb0ELb1ELb0ELb0ELb0ELb1ELb1ELb0ENS_16Flash_fwd_paramsEEEvRKT8_iiiii) ;  /* 0x0000000000087944 */ /* 0x002fea0003c00000 */
[----:B------:R-:W-:Y:S05]  /*01e0*/  BSYNC.RECONVERGENT B3 ;  /* 0x0000000000037941 */ /* 0x000fea0003800200 */
.L_x_3008:
[----:B------:R-:W-:Y:S05]  /*01f0*/  EXIT ;  /* 0x000000000000794d */ /* 0x000fea0003800000 */
        .type           $_ZN5flash24flash_fwd_splitkv_kernelI23Flash_fwd_kernel_traitsILi128ELi64ELi128ELi4ELb0ELb0EN7cutlass6half_tE19Flash_kernel_traitsILi128ELi64ELi128ELi4ES3_EELb0ELb1ELb0ELb0ELb0ELb1ELb1ELb0EEEvNS_16Flash_fwd_paramsE$_ZN5flash30compute_attn_1rowblock_splitkvI23Flash_fwd_kernel_traitsILi128ELi64ELi128ELi4ELb0ELb0EN7cutlass6half_tE19Flash_kernel_traitsILi128ELi64ELi128ELi4ES3_EELb0ELb1ELb0ELb0ELb0ELb1ELb1ELb0ENS_16Flash_fwd_paramsEEEvRKT8_iiiii,@function
        .size           $_ZN5flash24flash_fwd_splitkv_kernelI23Flash_fwd_kernel_traitsILi128ELi64ELi128ELi4ELb0ELb0EN7cutlass6half_tE19Flash_kernel_traitsILi128ELi64ELi128ELi4ES3_EELb0ELb1ELb0ELb0ELb0ELb1ELb1ELb0EEEvNS_16Flash_fwd_paramsE$_ZN5flash30compute_attn_1rowblock_splitkvI23Flash_fwd_kernel_traitsILi128ELi64ELi128ELi4ELb0ELb0EN7cutlass6half_tE19Flash_kernel_traitsILi128ELi64ELi128ELi4ES3_EELb0ELb1ELb0ELb0ELb0ELb1ELb1ELb0ENS_16Flash_fwd_paramsEEEvRKT8_iiiii,(.L_x_14911 - $_ZN5flash24flash_fwd_splitkv_kernelI23Flash_fwd_kernel_traitsILi128ELi64ELi128ELi4ELb0ELb0EN7cutlass6half_tE19Flash_kernel_traitsILi128ELi64ELi128ELi4ES3_EELb0ELb1ELb0ELb0ELb0ELb1ELb1ELb0EEEvNS_16Flash_fwd_paramsE$_ZN5flash30compute_attn_1rowblock_splitkvI23Flash_fwd_kernel_traitsILi128ELi64ELi128ELi4ELb0ELb0EN7cutlass6half_tE19Flash_kernel_traitsILi128ELi64ELi128ELi4ES3_EELb0ELb1ELb0ELb0ELb0ELb1ELb1ELb0ENS_16Flash_fwd_paramsEEEvRKT8_iiiii)
$_ZN5flash24flash_fwd_splitkv_kernelI23Flash_fwd_kernel_traitsILi128ELi64ELi128ELi4ELb0ELb0EN7cutlass6half_tE19Flash_kernel_traitsILi128ELi64ELi128ELi4ES3_EELb0ELb1ELb0ELb0ELb0ELb1ELb1ELb0EEEvNS_16Flash_fwd_paramsE$_ZN5flash30compute_attn_1rowblock_splitkvI23Flash_fwd_kernel_traitsILi128ELi64ELi128ELi4ELb0ELb0EN7cutlass6half_tE19Flash_kernel_traitsILi128ELi64ELi128ELi4ES3_EELb0ELb1ELb0ELb0ELb0ELb1ELb1ELb0ENS_16Flash_fwd_paramsEEEvRKT8_iiiii:
        /* <DEDUP_REMOVED lines=23> */
[----:B------:R-:W-:-:S05]  /*0370*/  @P1 IADD3 R20, P0, PT, R14, R6, RZ ;  /* 0x000000060e141210 */ /* 0x000fca0007f1e0ff */
[----:B------:R-:W-:Y:S02]  /*0380*/  @P1 IMAD.X R21, R15, 0x1, R4, P0 ;  /* 0x000000010f151824 */ /* 0x000fe400000e0604 */
[----:B------:R-:W-:Y:S01]  /*0390*/  IMAD.MOV.U32 R15, RZ, RZ, RZ ;  /* 0x000000ffff0f7224 */ /* 0x000fe200078e00ff */
[----:B------:R-:W-:Y:S01]  /*03a0*/  ISETP.NE.U32.AND P0, PT, R12, RZ, PT ;  /* 0x000000ff0c00720c */ /* 0x000fe20003f05070 */
[----:B------:R-:W-:Y:S04]  /*03b0*/  BSSY.RECONVERGENT B0, `(.L_x_3009) ;  /* 0x000000b000007945 */ /* 0x000fe80003800200 */
        /* <DEDUP_REMOVED lines=10> */
.L_x_3010:
[----:B------:R-:W-:Y:S05]  /*0460*/  BSYNC.RECONVERGENT B0 ;  /* 0x0000000000007941 */ /* 0x000fea0003800200 */
.L_x_3009:
[----:B------:R-:W-:Y:S04]  /*0470*/  BSSY.RECONVERGENT B0, `(.L_x_3011) ;  /* 0x0000007000007945 */ /* 0x000fe80003800200 */
[----:B------:R-:W-:Y:S05]  /*0480*/  @!P3 BRA `(.L_x_3012) ;  /* 0x000000000014b947 */ /* 0x000fea0003800000 */
[----:B-----5:R-:W3:Y:S02]  /*0490*/  LD.E.U8 R0, desc[UR4][R2.64+0x1b2] ;  /* 0x0001b20402007980 */ /* 0x020ee4000c101100 */
[----:B---3--:R-:W-:-:S13]  /*04a0*/  ISETP.NE.AND P1, PT, R0, RZ, PT ;  /* 0x000000ff0000720c */ /* 0x008fda0003f25270 */
[----:B------:R-:W3:Y:S02]  /*04b0*/  @P1 LD.E R5, desc[UR4][R18.64+0x4] ;  /* 0x0000040412051980 */ /* 0x000ee4000c101900 */
[----:B---3--:R-:W-:-:S06]  /*04c0*/  @P1 IADD3 R0, PT, PT, R5, -R16, RZ ;  /* 0x8000001005001210 */ /* 0x008fcc0007ffe0ff */
[----:B------:R3:W5:Y:S02]  /*04d0*/  @!P1 LD.E R0, desc[UR4][R18.64] ;  /* 0x0000000412009980 */ /* 0x000764000c101900 */
.L_x_3012:
[----:B------:R-:W-:Y:S05]  /*04e0*/  BSYNC.RECONVERGENT B0 ;  /* 0x0000000000007941 */ /* 0x000fea0003800200 */
.L_x_3011:
        /* <DEDUP_REMOVED lines=8> */
.L_x_3014:
[----:B------:R-:W4:Y:S01]  /*0570*/  LD.E.64 R12, desc[UR4][R2.64+0x108] ;  /* 0x00010804020c7980 */ /* 0x000f22000c101b00 */
[----:B------:R-:W-:Y:S01]  /*0580*/  BSSY.RECONVERGENT B0, `(.L_x_3016) ;  /* 0x0000006000007945 */ /* 0x000fe20003800200 */
[----:B------:R-:W-:Y:S01]  /*0590*/  IMAD.MOV.U32 R121, RZ, RZ, RZ ;  /* 0x000000ffff797224 */ /* 0x000fe200078e00ff */
[----:B----4-:R-:W-:-:S04]  /*05a0*/  ISETP.NE.U32.AND P0, PT, R12, RZ, PT ;  /* 0x000000ff0c00720c */ /* 0x010fc80003f05070 */
[----:B------:R-:W-:-:S13]  /*05b0*/  ISETP.NE.AND.EX P0, PT, R13, RZ, PT, P0 ;  /* 0x000000ff0d00720c */ /* 0x000fda0003f05300 */
[----:B------:R-:W-:Y:S05]  /*05c0*/  @!P0 BRA `(.L_x_3017) ;  /* 0x0000000000048947 */ /* 0x000fea0003800000 */
[----:B------:R4:W5:Y:S02]  /*05d0*/  LD.E R121, desc[UR4][R2.64+0xbc] ;  /* 0x0000bc0402797980 */ /* 0x000964000c101900 */
.L_x_3017:
[----:B------:R-:W-:Y:S05]  /*05e0*/  BSYNC.RECONVERGENT B0 ;  /* 0x0000000000007941 */ /* 0x000fea0003800200 */
.L_x_3016:
[----:B-----5:R-:W-:Y:S02]  /*05f0*/  IADD3 R121, PT, PT, R121, R0, -R15 ;  /* 0x0000000079797210 */ /* 0x020fe40007ffe80f */
.L_x_3015:
[----:B------:R-:W-:Y:S05]  /*0600*/  BSYNC.RECONVERGENT B1 ;  /* 0x0000000000017941 */ /* 0x000fea0003800200 */
.L_x_3013:
[----:B------:R-:W-:Y:S01]  /*0610*/  IMAD.SHL.U32 R5, R231, 0x40, RZ ;  /* 0x00000040e7057824 */ /* 0x000fe200078e00ff */
[----:B------:R-:W-:Y:S01]  /*0620*/  MOV R12, R230 ;  /* 0x000000e6000c7202 */ /* 0x000fe20000000f00 */
[----:B------:R-:W-:-:S03]  /*0630*/  IMAD.MOV.U32 R13, RZ, RZ, 0x0 ;  /* 0x00000000ff0d7424 */ /* 0x000fc600078e00ff */
[----:B------:R-:W-:-:S13]  /*0640*/  ISETP.GT.AND P0, PT, R38, R5, PT ;  /* 0x000000052600720c */ /* 0x000fda0003f04270 */
[----:B-1234-:R-:W-:Y:S05]  /*0650*/  @!P0 RET.REL.NODEC R12 `(_ZN5flash24flash_fwd_splitkv_kernelI23Flash_fwd_kernel_traitsILi128ELi64ELi128ELi4ELb0ELb0EN7cutlass6half_tE19Flash_kernel_traitsILi128ELi64ELi128ELi4ES3_EELb0ELb1ELb0ELb0ELb0ELb1ELb1ELb0EEEvNS_16Flash_fwd_paramsE) ;  /* 0xfffffff80c688950 */ /* 0x01efea0003c3ffff */
        /* <DEDUP_REMOVED lines=90> */
.L_x_3020:
[----:B------:R-:W-:Y:S05]  /*0c00*/  BSYNC.RECONVERGENT B0 ;  /* 0x0000000000007941 */ /* 0x000fea0003800200 */
.L_x_3019:
        /* <DEDUP_REMOVED lines=12> */
.L_x_3022:
[----:B------:R-:W-:Y:S05]  /*0cd0*/  BSYNC.RECONVERGENT B0 ;  /* 0x0000000000007941 */ /* 0x000fea0003800200 */
.L_x_3021:
        /* <DEDUP_REMOVED lines=12> */
.L_x_3024:
[----:B------:R-:W-:Y:S05]  /*0da0*/  BSYNC.RECONVERGENT B0 ;  /* 0x0000000000007941 */ /* 0x000fea0003800200 */
.L_x_3023:
        /* <DEDUP_REMOVED lines=12> */
.L_x_3026:
[----:B------:R-:W-:Y:S05]  /*0e70*/  BSYNC.RECONVERGENT B0 ;  /* 0x0000000000007941 */ /* 0x000fea0003800200 */
.L_x_3025:
        /* <DEDUP_REMOVED lines=11> */
.L_x_3028:
[----:B------:R-:W-:Y:S05]  /*0f30*/  BSYNC.RECONVERGENT B0 ;  /* 0x0000000000007941 */ /* 0x000fea0003800200 */
.L_x_3027:
        /* <DEDUP_REMOVED lines=11> */
.L_x_3030:
[----:B------:R-:W-:Y:S05]  /*0ff0*/  BSYNC.RECONVERGENT B0 ;  /* 0x0000000000007941 */ /* 0x000fea0003800200 */
.L_x_3029:
        /* <DEDUP_REMOVED lines=12> */
.L_x_3032:
[----:B------:R-:W-:Y:S05]  /*10c0*/  BSYNC.RECONVERGENT B0 ;  /* 0x0000000000007941 */ /* 0x000fea0003800200 */
.L_x_3031:
        /* <DEDUP_REMOVED lines=15> */
.L_x_3034:
[----:B------:R-:W-:Y:S05]  /*11c0*/  BSYNC.RECONVERGENT B0 ;  /* 0x0000000000007941 */ /* 0x000fea0003800200 */
.L_x_3033:
        /* <DEDUP_REMOVED lines=20> */
[----:B-1----:R-:W-:Y:S05]  /*1310*/  @P6 RET.REL.NODEC R230 `(_ZN5flash24flash_fwd_splitkv_kernelI23Flash_fwd_kernel_traitsILi128ELi64ELi128ELi4ELb0ELb0EN7cutlass6half_tE19Flash_kernel_traitsILi128ELi64ELi128ELi4ES3_EELb0ELb1ELb0ELb0ELb0ELb1ELb1ELb0EEEvNS_16Flash_fwd_paramsE) ;  /* 0xffffffece6386950 */ /* 0x002fea0003c3ffff */
[----:B------:R-:W-:Y:S02]  /*1320*/  MOV R5, 0xff800000 ;  /* 0xff80000000057802 */ /* 0x000fe40000000f00 */
[----:B------:R-:W-:-:S03]  /*1330*/  MOV R231, 0x0 ;  /* 0x0000000000e77802 */ /* 0x000fc60000000f00 */
[----:B------:R1:W-:Y:S02]  /*1340*/  ST.E desc[UR4][R2.64+0xe0], R5 ;  /* 0x0000e00502007985 */ /* 0x0003e4000c101904 */
[----:B-1----:R-:W-:Y:S05]  /*1350*/  RET.REL.NODEC R230 `(_ZN5flash24flash_fwd_splitkv_kernelI23Flash_fwd_kernel_traitsILi128ELi64ELi128ELi4ELb0ELb0EN7cutlass6half_tE19Flash_kernel_traitsILi128ELi64ELi128ELi4ES3_EELb0ELb1ELb0ELb0ELb0ELb1ELb1ELb0EEEvNS_16Flash_fwd_paramsE) ;  /* 0xffffffece6287950 */ /* 0x002fea0003c3ffff */
.L_x_3018:
        /* <DEDUP_REMOVED lines=13> */
[----:B-----5:R-:W3:Y:S04]  /*1430*/  LD.E.64 R14, desc[UR4][R2.64+0x168] ;  /* 0x00016804020e7980 */ /* 0x020ee8000c101b00 */
        /* <DEDUP_REMOVED lines=64> */
[----:B--2---:R-:W-:Y:S01]  /*1840*/  SHF.R.S32.HI R11, RZ, 0x1f, R4 ;  /* 0x0000001fff0b7819 */ /* 0x004fe20000011404 */
[-C--:B------:R-:W-:Y:S02]  /*1850*/  IMAD R8, R19, R4.reuse, RZ ;  /* 0x0000000413087224 */ /* 0x080fe400078e02ff */
[----:B------:R-:W-:Y:S01]  /*1860*/  IMAD.WIDE.U32 R20, R18, R4, RZ ;  /* 0x0000000412147225 */ /* 0x000fe200078e00ff */
[----:B------:R-:W-:-:S03]  /*1870*/  MOV R19, R7 ;  /* 0x0000000700137202 */ /* 0x000fc60000000f00 */
[----:B------:R-:W-:Y:S02]  /*1880*/  IMAD R8, R18, R11, R8 ;  /* 0x0000000b12087224 */ /* 0x000fe400078e0208 */
[----:B------:R-:W-:Y:S02]  /*1890*/  IMAD R7, R217, R6, RZ ;  /* 0x00000006d9077224 */ /* 0x000fe400078e02ff */
[----:B------:R-:W-:Y:S02]  /*18a0*/  IMAD.IADD R21, R21, 0x1, R8 ;  /* 0x0000000115157824 */ /* 0x000fe400078e0208 */
[----:B------:R-:W-:Y:S01]  /*18b0*/  @!P1 IMAD.MOV R19, RZ, RZ, -R19 ;  /* 0x000000ffff139224 */ /* 0x000fe200078e0a13 */
[----:B------:R-:W-:Y:S01]  /*18c0*/  @!P2 LOP3.LUT R19, RZ, R12, RZ, 0x33, !PT ;  /* 0x0000000cff13a212 */ /* 0x000fe200078e33ff */
[----:B------:R-:W-:Y:S02]  /*18d0*/  IMAD R7, R216, R13, R7 ;  /* 0x0000000dd8077224 */ /* 0x000fe400078e0207 */
[----:B------:R-:W-:Y:S01]  /*18e0*/  IMAD.WIDE.U32 R20, R6, R216, R20 ;  /* 0x000000d806147225 */ /* 0x000fe200078e0014 */
[----:B------:R-:W-:-:S04]  /*18f0*/  SHF.R.S32.HI R8, RZ, 0x1f, R19 ;  /* 0x0000001fff087819 */ /* 0x000fc80000011413 */
[----:B------:R-:W-:Y:S01]  /*1900*/  IADD3 R21, PT, PT, R21, R7, RZ ;  /* 0x0000000715157210 */ /* 0x000fe20007ffe0ff */
[----:B------:R-:W-:-:S04]  /*1910*/  IMAD R7, R17, R19, RZ ;  /* 0x0000001311077224 */ /* 0x000fc800078e02ff */
[----:B------:R-:W-:Y:S02]  /*1920*/  IMAD R8, R16, R8, R7 ;  /* 0x0000000810087224 */ /* 0x000fe400078e0207 */
[----:B---3--:R-:W-:Y:S02]  /*1930*/  IMAD R7, R15, R4, RZ ;  /* 0x000000040f077224 */ /* 0x008fe400078e02ff */
[----:B------:R-:W-:-:S04]  /*1940*/  IMAD.WIDE.U32 R42, R19, R16, R20 ;  /* 0x00000010132a7225 */ /* 0x000fc800078e0014 */
[----:B------:R-:W-:-:S04]  /*1950*/  IMAD.WIDE.U32 R16, R14, R4, RZ ;  /* 0x000000040e107225 */ /* 0x000fc800078e00ff */
[----:B------:R-:W-:Y:S01]  /*1960*/  IMAD R7, R14, R11, R7 ;  /* 0x0000000b0e077224 */ /* 0x000fe200078e0207 */
[----:B------:R-:W-:Y:S01]  /*1970*/  MOV R10, R16 ;  /* 0x00000010000a7202 */ /* 0x000fe20000000f00 */
[----:B------:R-:W-:-:S03]  /*1980*/  IMAD.IADD R14, R43, 0x1, R8 ;  /* 0x000000012b0e7824 */ /* 0x000fc600078e0208 */
[----:B------:R-:W-:Y:S01]  /*1990*/  IADD3 R8, PT, PT, R17, R7, RZ ;  /* 0x0000000711087210 */ /* 0x000fe20007ffe0ff */
[----:B------:R-:W-:Y:S05]  /*19a0*/  BRA `(.L_x_3037) ;  /* 0x0000000400387947 */ /* 0x000fea0003800000 */
.L_x_3036:
[----:B------:R-:W1:Y:S01]  /*19b0*/  LD.E R12, desc[UR4][R2.64+0x68] ;  /* 0x00006804020c7980 */ /* 0x000e62000c101900 */
[----:B------:R-:W-:-:S03]  /*19c0*/  ISETP.NE.AND P3, PT, R16, -0x1, PT ;  /* 0xffffffff1000780c */ /* 0x000fc60003f65270 */
[----:B------:R-:W2:Y:S04]  /*19d0*/  LD.E.64 R216, desc[UR4][R2.64+0x38] ;  /* 0x0000380402d87980 */ /* 0x000ea8000c101b00 */
[----:B------:R-:W3:Y:S04]  /*19e0*/  LD.E.64 R218, desc[UR4][R2.64+0x40] ;  /* 0x0000400402da7980 */ /* 0x000ee8000c101b00 */
[----:B------:R-:W4:Y:S04]  /*19f0*/  LD.E.64 R18, desc[UR4][R2.64+0x50] ;  /* 0x0000500402127980 */ /* 0x000f28000c101b00 */
[----:B------:R-:W3:Y:S04]  /*1a00*/  @!P3 LD.E.64 R24, desc[UR4][R2.64+0x20] ;  /* 0x000020040218b980 */ /* 0x000ee8000c101b00 */
[----:B------:R-:W4:Y:S04]  /*1a10*/  @!P3 LD.E.64 R20, desc[UR4][R2.64+0x28] ;  /* 0x000028040214b980 */ /* 0x000f28000c101b00 */
[----:B------:R1:W5:Y:S01]  /*1a20*/  LD.E.64 R22, desc[UR4][R2.64+0x58] ;  /* 0x0000580402167980 */ /* 0x000362000c101b00 */
[----:B------:R-:W-:Y:S01]  /*1a30*/  IMAD.MOV.U32 R26, RZ, RZ, RZ ;  /* 0x000000ffff1a7224 */ /* 0x000fe200078e00ff */
[----:B------:R-:W-:-:S02]  /*1a40*/  IABS R10, R235 ;  /* 0x000000eb000a7213 */ /* 0x000fc40000000000 */
[----:B------:R-:W-:Y:S02]  /*1a50*/  LEA R34, R0, 0xffffff80, 0x7 ;  /* 0xffffff8000227811 */ /* 0x000fe400078e38ff */
[----:B------:R-:W-:Y:S02]  /*1a60*/  CS2R R238, SRZ ;  /* 0x0000000000ee7805 */ /* 0x000fe4000001ff00 */
[----:B-1----:R-:W-:-:S04]  /*1a70*/  IABS R6, R12 ;  /* 0x0000000c00067213 */ /* 0x002fc80000000000 */
[----:B------:R-:W1:Y:S08]  /*1a80*/  I2F.RP R13, R6 ;  /* 0x00000006000d7306 */ /* 0x000e700000209400 */
[----:B-1----:R-:W1:Y:S02]  /*1a90*/  MUFU.RCP R8, R13 ;  /* 0x0000000d00087308 */ /* 0x002e640000001000 */
[----:B-1----:R-:W-:-:S06]  /*1aa0*/  IADD3 R8, PT, PT, R8, 0xffffffe, RZ ;  /* 0x0ffffffe08087810 */ /* 0x002fcc0007ffe0ff */
        /* <DEDUP_REMOVED lines=13> */
[----:B------:R-:W-:Y:S02]  /*1b80*/  @!P2 IMAD.IADD R7, R7, 0x1, -R6 ;  /* 0x000000010707a824 */ /* 0x000fe400078e0a06 */
        /* <DEDUP_REMOVED lines=9> */
[----:B------:R-:W-:-:S02]  /*1c20*/  ISETP.NE.AND P4, PT, R12, RZ, PT ;  /* 0x000000ff0c00720c */ /* 0x000fc40003f85270 */
[----:B------:R-:W-:Y:S01]  /*1c30*/  @!P2 IADD3 R8, PT, PT, R8, 0x1, RZ ;  /* 0x000000010808a810 */ /* 0x000fe20007ffe0ff */
[----:B------:R-:W-:Y:S01]  /*1c40*/  @P3 IMAD.WIDE.U32 R24, R216, R10, RZ ;  /* 0x0000000ad8183225 */ /* 0x000fe200078e00ff */
[----:B------:R-:W-:-:S03]  /*1c50*/  @!P3 IADD3 R11, PT, PT, R27, R11, RZ ;  /* 0x0000000b1b0bb210 */ /* 0x000fc60007ffe0ff */
[C---:B------:R-:W-:Y:S01]  /*1c60*/  @P3 IMAD R4, R217.reuse, R10, RZ ;  /* 0x0000000ad9043224 */ /* 0x040fe200078e02ff */
[----:B------:R-:W-:Y:S01]  /*1c70*/  @!P3 MOV R10, R26 ;  /* 0x0000001a000ab202 */ /* 0x000fe20000000f00 */
[----:B------:R-:W-:Y:S01]  /*1c80*/  IMAD R6, R217, R34, RZ ;  /* 0x00000022d9067224 */ /* 0x000fe200078e02ff */
[----:B------:R-:W-:Y:S01]  /*1c90*/  @P3 MOV R10, R24 ;  /* 0x00000018000a3202 */ /* 0x000fe20000000f00 */
[----:B------:R-:W-:Y:S01]  /*1ca0*/  @P3 IMAD.IADD R11, R25, 0x1, R4 ;  /* 0x00000001190b3824 */ /* 0x000fe200078e0204 */
[----:B------:R-:W-:Y:S01]  /*1cb0*/  SHF.R.S32.HI R13, RZ, 0x1f, R34 ;  /* 0x0000001fff0d7819 */ /* 0x000fe20000011422 */
[----:B------:R-:W-:Y:S01]  /*1cc0*/  @!P3 IMAD R4, R219, R15, RZ ;  /* 0x0000000fdb04b224 */ /* 0x000fe200078e02ff */
[----:B------:R-:W-:Y:S01]  /*1cd0*/  @!P3 SHF.R.S32.HI R7, RZ, 0x1f, R15 ;  /* 0x0000001fff07b819 */ /* 0x000fe2000001140f */
[----:B------:R-:W-:Y:S02]  /*1ce0*/  @P5 VIADD R8, R8, 0x1 ;  /* 0x0000000108085836 */ /* 0x000fe40000000000 */
[----:B------:R-:W-:-:S02]  /*1cf0*/  IMAD R6, R13, R216, R6 ;  /* 0x000000d80d067224 */ /* 0x000fc400078e0206 */
[----:B------:R-:W-:Y:S01]  /*1d00*/  IMAD.WIDE.U32 R10, R216, R34, R10 ;  /* 0x00000022d80a7225 */ /* 0x000fe200078e000a */
[----:B------:R-:W-:-:S03]  /*1d10*/  @!P1 IADD3 R8, PT, PT, -R8, RZ, RZ ;  /* 0x000000ff08089210 */ /* 0x000fc60007ffe1ff */
[----:B------:R-:W-:Y:S02]  /*1d20*/  @!P3 IMAD R4, R7, R218, R4 ;  /* 0x000000da0704b224 */ /* 0x000fe400078e0204 */
[----:B------:R-:W-:Y:S01]  /*1d30*/  @!P3 IMAD.WIDE.U32 R24, R218, R15, RZ ;  /* 0x0000000fda18b225 */ /* 0x000fe200078e00ff */
[----:B------:R-:W-:Y:S02]  /*1d40*/  @!P4 LOP3.LUT R8, RZ, R12, RZ, 0x33, !PT ;  /* 0x0000000cff08c212 */ /* 0x000fe400078e33ff */
[----:B------:R-:W-:Y:S01]  /*1d50*/  IADD3 R17, PT, PT, R11, R6, RZ ;  /* 0x000000060b117210 */ /* 0x000fe20007ffe0ff */
[----:B------:R-:W-:Y:S01]  /*1d60*/  @P3 IMAD.IADD R15, R15, 0x1, R16 ;  /* 0x000000010f0f3824 */ /* 0x000fe200078e0210 */
[----:B------:R-:W-:Y:S01]  /*1d70*/  @!P3 IADD3 R25, PT, PT, R25, R4, RZ ;  /* 0x000000041919b210 */ /* 0x000fe20007ffe0ff */
[----:B----4-:R-:W-:Y:S01]  /*1d80*/  @!P3 IMAD R4, R21, R14, RZ ;  /* 0x0000000e1504b224 */ /* 0x010fe200078e02ff */
[----:B------:R-:W-:Y:S01]  /*1d90*/  @!P3 SHF.R.S32.HI R7, RZ, 0x1f, R14 ;  /* 0x0000001fff07b819 */ /* 0x000fe2000001140e */
[----:B------:R-:W-:Y:S01]  /*1da0*/  IMAD R11, R19, R8, RZ ;  /* 0x00000008130b7224 */ /* 0x000fe200078e02ff */
[----:B------:R-:W-:-:S02]  /*1db0*/  MOV R16, R10 ;  /* 0x0000000a00107202 */ /* 0x000fc40000000f00 */
[----:B------:R-:W-:Y:S01]  /*1dc0*/  SHF.R.S32.HI R6, RZ, 0x1f, R8 ;  /* 0x0000001fff067819 */ /* 0x000fe20000011408 */
[C---:B------:R-:W-:Y:S02]  /*1dd0*/  @!P3 IMAD R4, R20.reuse, R7, R4 ;  /* 0x000000071404b224 */ /* 0x040fe400078e0204 */
        /* <DEDUP_REMOVED lines=10> */
[----:B------:R-:W-:Y:S02]  /*1e80*/  MOV R6, R34 ;  /* 0x0000002200067202 */ /* 0x000fe40000000f00 */
.L_x_3037:
[----:B------:R-:W-:Y:S05]  /*1e90*/  BSYNC.RECONVERGENT B0 ;  /* 0x0000000000007941 */ /* 0x000fea0003800200 */
.L_x_3035:
        /* <DEDUP_REMOVED lines=66> */
.L_x_3039:
[----:B------:R-:W-:Y:S05]  /*22c0*/  BSYNC.RECONVERGENT B0 ;  /* 0x0000000000007941 */ /* 0x000fea0003800200 */
.L_x_3038:
        /* <DEDUP_REMOVED lines=27> */
.L_x_3041:
[----:B------:R-:W-:Y:S05]  /*2480*/  BSYNC.RECONVERGENT B0 ;  /* 0x0000000000007941 */ /* 0x000fea0003800200 */
.L_x_3040:
        /* <DEDUP_REMOVED lines=29> */
.L_x_3043:
[----:B------:R-:W-:Y:S05]  /*2660*/  BSYNC.RECONVERGENT B0 ;  /* 0x0000000000007941 */ /* 0x000fea0003800200 */
.L_x_3042:
        /* <DEDUP_REMOVED lines=9> */
[----:B-1----:R-:W-:Y:S02]  /*2700*/  IADD3 R16, P1, PT, R32, 0x30, RZ ;  /* 0x0000003020107810 */ /* 0x002fe40007f3e0ff */
[----:B------:R-:W-:Y:S02]  /*2710*/  MOV R25, R27 ;  /* 0x0000001b00197202 */ /* 0x000fe40000000f00 */
[----:B------:R-:W-:Y:S01]  /*2720*/  ISETP.GE.AND P4, PT, R37, R236, PT ;  /* 0x000000ec2500720c */ /* 0x000fe20003f86270 */
[----:B------:R-:W-:Y:S02]  /*2730*/  IMAD.X R15, RZ, RZ, R33, P1 ;  /* 0x000000ffff0f7224 */ /* 0x000fe400008e0621 */
[----:B------:R-:W-:-:S04]  /*2740*/  IMAD.WIDE.U32 R24, R28, R16, R24 ;  /* 0x000000101c187225 */ /* 0x000fc800078e0018 */
[----:B------:R-:W-:-:S04]  /*2750*/  IMAD R15, R15, R28, RZ ;  /* 0x0000001c0f0f7224 */ /* 0x000fc800078e02ff */
[----:B------:R-:W-:Y:S01]  /*2760*/  IMAD R15, R29, R16, R15 ;  /* 0x000000101d0f7224 */ /* 0x000fe200078e020f */
[----:B------:R-:W-:-:S03]  /*2770*/  LEA R16, P1, R24, R30, 0x1 ;  /* 0x0000001e18107211 */ /* 0x000fc600078208ff */
        /* <DEDUP_REMOVED lines=13> */
.L_x_3045:
[----:B------:R-:W-:Y:S05]  /*2850*/  BSYNC.RECONVERGENT B0 ;  /* 0x0000000000007941 */ /* 0x000fea0003800200 */
.L_x_3044:
[----:B------:R-:W-:Y:S04]  /*2860*/  BSSY.RECONVERGENT B0, `(.L_x_3046) ;  /* 0x0000010000007945 */ /* 0x000fe80003800200 */
        /* <DEDUP_REMOVED lines=15> */
.L_x_3047:
[----:B------:R-:W-:Y:S05]  /*2960*/  BSYNC.RECONVERGENT B0 ;  /* 0x0000000000007941 */ /* 0x000fea0003800200 */
.L_x_3046:
        /* <DEDUP_REMOVED lines=21> */
.L_x_3049:
[----:B------:R-:W-:Y:S05]  /*2ac0*/  BSYNC.RECONVERGENT B0 ;  /* 0x0000000000007941 */ /* 0x000fea0003800200 */
.L_x_3048:
        /* <DEDUP_REMOVED lines=16> */
.L_x_3051:
[----:B------:R-:W-:Y:S05]  /*2bd0*/  BSYNC.RECONVERGENT B0 ;  /* 0x0000000000007941 */ /* 0x000fea0003800200 */
.L_x_3050:
[----:B------:R-:W-:Y:S01]  /*2be0*/  BSSY.RECONVERGENT B0, `(.L_x_3052) ;  /* 0x0000013000007945 */ /* 0x000fe20003800200 */
[----:B------:R-:W-:Y:S01]  /*2bf0*/  ISETP.GE.AND P5, PT, R25, R4, PT ;  /* 0x000000041900720c */ /* 0x000fe20003fa6270 */
[C---:B-1-34-:R-:W-:Y:S01]  /*2c00*/  VIADD R17, R20.reuse, 0x60 ;  /* 0x0000006014117836 */ /* 0x05afe20000000000 */
        /* <DEDUP_REMOVED lines=16> */
.L_x_3053:
[----:B------:R-:W-:Y:S05]  /*2d10*/  BSYNC.RECONVERGENT B0 ;  /* 0x0000000000007941 */ /* 0x000fea0003800200 */
.L_x_3052:
        /* <DEDUP_REMOVED lines=21> */
.L_x_3055:
[----:B------:R-:W-:Y:S05]  /*2e70*/  BSYNC.RECONVERGENT B0 ;  /* 0x0000000000007941 */ /* 0x000fea0003800200 */
.L_x_3054:
        /* <DEDUP_REMOVED lines=16> */
.L_x_3057:
[----:B------:R-:W-:Y:S05]  /*2f80*/  BSYNC.RECONVERGENT B0 ;  /* 0x0000000000007941 */ /* 0x000fea0003800200 */
.L_x_3056:
        /* <DEDUP_REMOVED lines=19> */
.L_x_3059:
[----:B------:R-:W-:Y:S05]  /*30c0*/  BSYNC.RECONVERGENT B0 ;  /* 0x0000000000007941 */ /* 0x000fea0003800200 */
.L_x_3058:
        /* <DEDUP_REMOVED lines=17> */
.L_x_3061:
[----:B------:R-:W-:Y:S05]  /*31e0*/  BSYNC.RECONVERGENT B0 ;  /* 0x0000000000007941 */ /* 0x000fea0003800200 */
.L_x_3060:
[----:B------:R-:W-:Y:S01]  /*31f0*/  IABS R21, R12 ;  /* 0x0000000c00157213 */ /* 0x000fe20000000000 */
[----:B------:R2:W5:Y:S03]  /*3200*/  LD.E R36, desc[UR4][R2.64+0x184] ;  /* 0x0001840402247980 */ /* 0x000566000c101900 */
[----:B------:R-:W1:Y:S01]  /*3210*/  I2F.RP R24, R21 ;  /* 0x0000001500187306 */ /* 0x000e620000209400 */
[----:B------:R-:W-:Y:S01]  /*3220*/  IABS R16, R235 ;  /* 0x000000eb00107213 */ /* 0x000fe20000000000 */
[----:B------:R-:W-:Y:S01]  /*3230*/  IMAD R13, R13, R218, RZ ;  /* 0x000000da0d0d7224 */ /* 0x000fe200078e02ff */
[----:B------:R-:W0:Y:S04]  /*3240*/  LDGDEPBAR ;  /* 0x00000000000079af */ /* 0x000e280000000000 */
[----:B------:R2:W5:Y:S01]  /*3250*/  LD.E R125, desc[UR4][R2.64+0x188] ;  /* 0x00018804027d7980 */ /* 0x000562000c101900 */
[----:B------:R-:W-:Y:S01]  /*3260*/  IMAD R229, R219, R20, RZ ;  /* 0x00000014dbe57224 */ /* 0x000fe200078e02ff */
[----:B-1-34-:R2:W1:Y:S01]  /*3270*/  MUFU.RCP R28, R24 ;  /* 0x00000018001c7308 */ /* 0x01a4620000001000 */
[----:B------:R-:W-:-:S05]  /*3280*/  DEPBAR.LE SB0, 0x0 ;  /* 0x000080000000791a */ /* 0x000fca0000000000 */
[----:B------:R-:W-:Y:S05]  /*3290*/  WARPSYNC.ALL ;  /* 0x0000000000007948 */ /* 0x000fea0003800000 */
[----:B-1----:R-:W-:Y:S01]  /*32a0*/  VIADD R28, R28, 0xffffffe ;  /* 0x0ffffffe1c1c7836 */ /* 0x002fe20000000000 */
[----:B------:R-:W-:Y:S03]  /*32b0*/  BSSY.RECONVERGENT B0, `(.L_x_3062) ;  /* 0x0000039000007945 */ /* 0x000fe60003800200 */
        /* <DEDUP_REMOVED lines=54> */
.L_x_3063:
[----:B------:R3:W-:Y:S04]  /*3620*/  STS.128 [R183+0xc000], RZ ;  /* 0x00c000ffb7007388 */ /* 0x0007e80000000c00 */
[----:B------:R3:W-:Y:S02]  /*3630*/  STS.128 [R183+0x10000], RZ ;  /* 0x010000ffb7007388 */ /* 0x0007e40000000c00 */
.L_x_3064:
[----:B------:R-:W-:Y:S05]  /*3640*/  BSYNC.RECONVERGENT B0 ;  /* 0x0000000000007941 */ /* 0x000fea0003800200 */
.L_x_3062:
        /* <DEDUP_REMOVED lines=28> */
.L_x_3066:
[----:B------:R-:W-:Y:S05]  /*3810*/  BSYNC.RECONVERGENT B0 ;  /* 0x0000000000007941 */ /* 0x000fea0003800200 */
.L_x_3065:
        /* <DEDUP_REMOVED lines=18> */
.L_x_3068:
[----:B------:R-:W-:Y:S05]  /*3940*/  BSYNC.RECONVERGENT B0 ;  /* 0x0000000000007941 */ /* 0x000fea0003800200 */
.L_x_3067:
        /* <DEDUP_REMOVED lines=26> */
.L_x_3070:
[----:B------:R-:W-:Y:S05]  /*3af0*/  BSYNC.RECONVERGENT B0 ;  /* 0x0000000000007941 */ /* 0x000fea0003800200 */
.L_x_3069:
        /* <DEDUP_REMOVED lines=26> */
.L_x_3072:
[----:B------:R-:W-:Y:S05]  /*3ca0*/  BSYNC.RECONVERGENT B0 ;  /* 0x0000000000007941 */ /* 0x000fea0003800200 */
.L_x_3071:
        /* <DEDUP_REMOVED lines=18> */
.L_x_3074:
[----:B------:R-:W-:Y:S05]  /*3dd0*/  BSYNC.RECONVERGENT B0 ;  /* 0x0000000000007941 */ /* 0x000fea0003800200 */
.L_x_3073:
        /* <DEDUP_REMOVED lines=21> */
.L_x_3076:
[----:B------:R-:W-:Y:S05]  /*3f30*/  BSYNC.RECONVERGENT B0 ;  /* 0x0000000000007941 */ /* 0x000fea0003800200 */
.L_x_3075:
        /* <DEDUP_REMOVED lines=19> */
.L_x_3078:
[----:B------:R-:W-:Y:S05]  /*4070*/  BSYNC.RECONVERGENT B0 ;  /* 0x0000000000007941 */ /* 0x000fea0003800200 */
.L_x_3077:
[----:B------:R-:W-:Y:S01]  /*4080*/  LDSM.16.M88.4 R76, [R130] ;  /* 0x00000000824c783b */ /* 0x000fe20000000200 */
[----:B------:R-:W-:Y:S02]  /*4090*/  LOP3.LUT P6, RZ, R209, 0x2, RZ, 0xc0, !PT ;  /* 0x00000002d1ff7812 */ /* 0x000fe400078cc0ff */
[----:B------:R-:W-:Y:S01]  /*40a0*/  MOV R180, 0x20 ;  /* 0x0000002000b47802 */ /* 0x000fe20000000f00 */
[----:B--2---:R-:W2:Y:S03]  /*40b0*/  LDSM.16.M88.4 R44, [R124+0x4000] ;  /* 0x004000007c2c783b */ /* 0x004ea60000000200 */
[----:B------:R-:W-:Y:S01]  /*40c0*/  SEL R39, R180, 0xffffffe0, !P6 ;  /* 0xffffffe0b4277807 */ /* 0x000fe20007000000 */
[----:B------:R-:W3:Y:S03]  /*40d0*/  LDSM.16.M88.4 R28, [R124+0x4800] ;  /* 0x004800007c1c783b */ /* 0x000ee60000000200 */
[-C--:B------:R-:W-:Y:S01]  /*40e0*/  IADD3 R126, PT, PT, R130, R39.reuse, RZ ;  /* 0x00000027827e7210 */ /* 0x080fe20007ffe0ff */
[----:B------:R-:W4:Y:S01]  /*40f0*/  LDSM.16.M88.4 R20, [R124+0x5000] ;  /* 0x005000007c14783b */ /* 0x000f220000000200 */
[----:B------:R-:W-:-:S03]  /*4100*/  IADD3 R122, PT, PT, R124, R39, RZ ;  /* 0x000000277c7a7210 */ /* 0x000fc60007ffe0ff */
[----:B------:R-:W4:Y:S04]  /*4110*/  LDSM.16.M88.4 R12, [R124+0x5800] ;  /* 0x005800007c0c783b */ /* 0x000f280000000200 */
[----:B-1----:R-:W1:Y:S04]  /*4120*/  LDSM.16.M88.4 R4, [R124+0x6000] ;  /* 0x006000007c04783b */ /* 0x002e680000000200 */
[----:B------:R-:W1:Y:S04]  /*4130*/  LDSM.16.M88.4 R92, [R124+0x6800] ;  /* 0x006800007c5c783b */ /* 0x000e680000000200 */
[----:B------:R-:W1:Y:S04]  /*4140*/  LDSM.16.M88.4 R84, [R124+0x7000] ;  /* 0x007000007c54783b */ /* 0x000e680000000200 */
[----:B------:R-:W1:Y:S04]  /*4150*/  LDSM.16.M88.4 R52, [R124+0x7800] ;  /* 0x007800007c34783b */ /* 0x000e680000000200 */
[----:B------:R-:W-:Y:S04]  /*4160*/  LDSM.16.M88.4 R112, [R126] ;  /* 0x000000007e70783b */ /* 0x000fe80000000200 */
[----:B------:R-:W1:Y:S04]  /*4170*/  LDSM.16.M88.4 R64, [R122+0x4000] ;  /* 0x004000007a40783b */ /* 0x000e680000000200 */
[----:B------:R-:W4:Y:S01]  /*4180*/  LD.E R123, desc[UR4][R2.64+0x18c] ;  /* 0x00018c04027b7980 */ /* 0x000f22000c101900 */
[----:B--2---:R-:W-:Y:S03]  /*4190*/  HMMA.16816.F32 R48, R76, R44, RZ ;  /* 0x0000002c4c30723c */ /* 0x004fe600000018ff */
[----:B------:R-:W2:Y:S01]  /*41a0*/  LDSM.16.M88.4 R60, [R122+0x4800] ;  /* 0x004800007a3c783b */ /* 0x000ea20000000200 */
[----:B------:R-:W-:-:S02]  /*41b0*/  LOP3.LUT P2, RZ, R209, 0x4, RZ, 0xc0, !PT ;  /* 0x00000004d1ff7812 */ /* 0x000fc4000784c0ff */
[----:B------:R-:W-:Y:S01]  /*41c0*/  MOV R169, 0x40 ;  /* 0x0000004000a97802 */ /* 0x000fe20000000f00 */
[----:B------:R-:W2:Y:S01]  /*41d0*/  LDSM.16.M88.4 R56, [R122+0x5000] ;  /* 0x005000007a38783b */ /* 0x000ea20000000200 */
[C---:B------:R-:W-:Y:S02]  /*41e0*/  HMMA.16816.F32 R44, R76.reuse, R46, RZ ;  /* 0x0000002e4c2c723c */ /* 0x040fe400000018ff */
[----:B------:R-:W-:Y:S01]  /*41f0*/  SEL R169, R169, 0xffffffc0, !P2 ;  /* 0xffffffc0a9a97807 */ /* 0x000fe20005000000 */
[----:B------:R-:W-:Y:S03]  /*4200*/  LDSM.16.M88.4 R100, [R122+0x7800] ;  /* 0x007800007a64783b */ /* 0x000fe60000000200 */
[-C--:B------:R-:W-:Y:S01]  /*4210*/  IADD3 R128, PT, PT, R130, R169.reuse, RZ ;  /* 0x000000a982807210 */ /* 0x080fe20007ffe0ff */
[----:B------:R-:W-:Y:S01]  /*4220*/  LDSM.16.M88.4 R116, [R122+0x6000] ;  /* 0x006000007a74783b */ /* 0x000fe20000000200 */
[----:B------:R-:W-:Y:S01]  /*4230*/  IADD3 R120, PT, PT, R124, R169, RZ ;  /* 0x000000a97c787210 */ /* 0x000fe20007ffe0ff */
[C---:B---3--:R-:W-:Y:S02]  /*4240*/  HMMA.16816.F32 R40, R76.reuse, R28, RZ ;  /* 0x0000001c4c28723c */ /* 0x048fe400000018ff */
[----:B------:R-:W-:Y:S04]  /*4250*/  LDSM.16.M88.4 R72, [R128] ;  /* 0x000000008048783b */ /* 0x000fe80000000200 */
[----:B------:R-:W-:Y:S02]  /*4260*/  LDSM.16.M88.4 R68, [R120+0x4000] ;  /* 0x004000007844783b */ /* 0x000fe40000000200 */
[C---:B----4-:R-:W-:Y:S02]  /*4270*/  HMMA.16816.F32 R24, R76.reuse, R20, RZ ;  /* 0x000000144c18723c */ /* 0x050fe400000018ff */
[----:B------:R-:W-:Y:S04]  /*4280*/  LDSM.16.M88.4 R108, [R122+0x6800] ;  /* 0x006800007a6c783b */ /* 0x000fe80000000200 */
[----:B------:R-:W-:Y:S02]  /*4290*/  LDSM.16.M88.4 R104, [R122+0x7000] ;  /* 0x007000007a68783b */ /* 0x000fe40000000200 */
[C---:B------:R-:W-:Y:S02]  /*42a0*/  HMMA.16816.F32 R16, R76.reuse, R12, RZ ;  /* 0x0000000c4c10723c */ /* 0x040fe400000018ff */
[----:B------:R-:W0:Y:S06]  /*42b0*/  LDGDEPBAR ;  /* 0x00000000000079af */ /* 0x000e2c0000000000 */
        /* <DEDUP_REMOVED lines=19> */
[C---:B------:R-:W-:Y:S01]  /*43f0*/  HMMA.16816.F32 R20, R112.reuse, R58, R20 ;  /* 0x0000003a7014723c */ /* 0x040fe20000001814 */
[----:B------:R-:W4:Y:S07]  /*4400*/  LDSM.16.M88.4 R56, [R120+0x5800] ;  /* 0x005800007838783b */ /* 0x000f2e0000000200 */
[C---:B-1----:R-:W-:Y:S08]  /*4410*/  HMMA.16816.F32 R16, R112.reuse, R52, R16 ;  /* 0x000000347010723c */ /* 0x042ff00000001810 */
[C---:B------:R-:W-:Y:S01]  /*4420*/  HMMA.16816.F32 R12, R112.reuse, R54, R12 ;  /* 0x00000036700c723c */ /* 0x040fe2000000180c */
[----:B------:R-:W1:Y:S07]  /*4430*/  LDSM.16.M88.4 R52, [R120+0x6000] ;  /* 0x006000007834783b */ /* 0x000e6e0000000200 */
[C---:B------:R-:W-:Y:S08]  /*4440*/  HMMA.16816.F32 R80, R112.reuse, R100, R80 ;  /* 0x000000647050723c */ /* 0x040ff00000001850 */
[----:B------:R-:W-:Y:S01]  /*4450*/  HMMA.16816.F32 R76, R112, R102, R76 ;  /* 0x00000066704c723c */ /* 0x000fe2000000184c */
[----:B------:R-:W-:Y:S07]  /*4460*/  LDSM.16.M88.4 R100, [R120+0x7800] ;  /* 0x007800007864783b */ /* 0x000fee0000000200 */
[C---:B------:R-:W-:Y:S08]  /*4470*/  HMMA.16816.F32 R48, R72.reuse, R68, R48 ;  /* 0x000000444830723c */ /* 0x040ff00000001830 */
[C---:B------:R-:W-:Y:S01]  /*4480*/  HMMA.16816.F32 R44, R72.reuse, R70, R44 ;  /* 0x00000046482c723c */ /* 0x040fe2000000182c */
[----:B------:R-:W1:Y:S07]  /*4490*/  LDSM.16.M88.4 R68, [R120+0x6800] ;  /* 0x006800007844783b */ /* 0x000e6e0000000200 */
[C---:B---3--:R-:W-:Y:S08]  /*44a0*/  HMMA.16816.F32 R40, R72.reuse, R64, R40 ;  /* 0x000000404828723c */ /* 0x048ff00000001828 */
[----:B------:R-:W-:Y:S01]  /*44b0*/  HMMA.16816.F32 R28, R72, R66, R28 ;  /* 0x00000042481c723c */ /* 0x000fe2000000181c */
[----:B------:R-:W3:Y:S07]  /*44c0*/  LDSM.16.M88.4 R64, [R120+0x7000] ;  /* 0x007000007840783b */ /* 0x000eee0000000200 */
[C---:B------:R-:W-:Y:S08]  /*44d0*/  HMMA.16816.F32 R8, R112.reuse, R116, R8 ;  /* 0x000000747008723c */ /* 0x040ff00000001808 */
[C---:B------:R-:W-:Y:S08]  /*44e0*/  HMMA.16816.F32 R4, R112.reuse, R118, R4 ;  /* 0x000000767004723c */ /* 0x040ff00000001804 */
[C---:B------:R-:W-:Y:S08]  /*44f0*/  HMMA.16816.F32 R96, R112.reuse, R108, R96 ;  /* 0x0000006c7060723c */ /* 0x040ff00000001860 */
[C---:B------:R-:W-:Y:S08]  /*4500*/  HMMA.16816.F32 R92, R112.reuse, R110, R92 ;  /* 0x0000006e705c723c */ /* 0x040ff0000000185c */
[C---:B------:R-:W-:Y:S08]  /*4510*/  HMMA.16816.F32 R88, R112.reuse, R104, R88 ;  /* 0x000000687058723c */ /* 0x040ff00000001858 */
[----:B------:R-:W-:Y:S01]  /*4520*/  HMMA.16816.F32 R84, R112, R106, R84 ;  /* 0x0000006a7054723c */ /* 0x000fe20000001854 */
[C---:B------:R-:W-:Y:S01]  /*4530*/  IADD3 R117, PT, PT, R39.reuse, R128, RZ ;  /* 0x0000008027757210 */ /* 0x040fe20007ffe0ff */
[----:B------:R-:W-:Y:S01]  /*4540*/  LDSM.16.M88.4 R104, [R130+0x2000] ;  /* 0x002000008268783b */ /* 0x000fe20000000200 */
[----:B------:R-:W-:-:S05]  /*4550*/  IADD3 R116, PT, PT, R39, R120, RZ ;  /* 0x0000007827747210 */ /* 0x000fca0007ffe0ff */
[C---:B--2---:R-:W-:Y:S08]  /*4560*/  HMMA.16816.F32 R24, R72.reuse, R60, R24 ;  /* 0x0000003c4818723c */ /* 0x044ff00000001818 */
[C---:B------:R-:W-:Y:S01]  /*4570*/  HMMA.16816.F32 R20, R72.reuse, R62, R20 ;  /* 0x0000003e4814723c */ /* 0x040fe20000001814 */
[----:B------:R-:W-:Y:S07]  /*4580*/  LDSM.16.M88.4 R60, [R117] ;  /* 0x00000000753c783b */ /* 0x000fee0000000200 */
        /* <DEDUP_REMOVED lines=8> */
[----:B------:R-:W4:Y:S07]  /*4610*/  LDSM.16.M88.4 R68, [R116+0x5000] ;  /* 0x005000007444783b */ /* 0x000f2e0000000200 */
[C---:B---3--:R-:W-:Y:S08]  /*4620*/  HMMA.16816.F32 R88, R72.reuse, R64, R88 ;  /* 0x000000404858723c */ /* 0x048ff00000001858 */
[C---:B------:R-:W-:Y:S01]  /*4630*/  HMMA.16816.F32 R84, R72.reuse, R66, R84 ;  /* 0x000000424854723c */ /* 0x040fe20000001854 */
[----:B------:R-:W-:Y:S07]  /*4640*/  LDSM.16.M88.4 R64, [R116+0x5800] ;  /* 0x005800007440783b */ /* 0x000fee0000000200 */
[C---:B------:R-:W-:Y:S08]  /*4650*/  HMMA.16816.F32 R80, R72.reuse, R100, R80 ;  /* 0x000000644850723c */ /* 0x040ff00000001850 */
[----:B------:R-:W-:Y:S01]  /*4660*/  HMMA.16816.F32 R76, R72, R102, R76 ;  /* 0x00000066484c723c */ /* 0x000fe2000000184c */
[----:B------:R-:W3:Y:S04]  /*4670*/  LDSM.16.M88.4 R72, [R116+0x6000] ;  /* 0x006000007448783b */ /* 0x000ee80000000200 */
[----:B------:R-:W3:Y:S03]  /*4680*/  LDSM.16.M88.4 R100, [R124+0x8000] ;  /* 0x008000007c64783b */ /* 0x000ee60000000200 */
[C---:B--2---:R-:W-:Y:S08]  /*4690*/  HMMA.16816.F32 R48, R60.reuse, R56, R48 ;  /* 0x000000383c30723c */ /* 0x044ff00000001830 */
[C---:B------:R-:W-:Y:S01]  /*46a0*/  HMMA.16816.F32 R44, R60.reuse, R58, R44 ;  /* 0x0000003a3c2c723c */ /* 0x040fe2000000182c */
[----:B------:R-:W2:Y:S07]  /*46b0*/  LDSM.16.M88.4 R56, [R116+0x6800] ;  /* 0x006800007438783b */ /* 0x000eae0000000200 */
[C---:B-1----:R-:W-:Y:S08]  /*46c0*/  HMMA.16816.F32 R40, R60.reuse, R52, R40 ;  /* 0x000000343c28723c */ /* 0x042ff00000001828 */
[C---:B------:R-:W-:Y:S01]  /*46d0*/  HMMA.16816.F32 R28, R60.reuse, R54, R28 ;  /* 0x000000363c1c723c */ /* 0x040fe2000000181c */
[----:B------:R-:W1:Y:S07]  /*46e0*/  LDSM.16.M88.4 R52, [R116+0x7000] ;  /* 0x007000007434783b */ /* 0x000e6e0000000200 */
[C---:B----4-:R-:W-:Y:S08]  /*46f0*/  HMMA.16816.F32 R24, R60.reuse, R68, R24 ;  /* 0x000000443c18723c */ /* 0x050ff00000001818 */
[C---:B------:R-:W-:Y:S01]  /*4700*/  HMMA.16816.F32 R20, R60.reuse, R70, R20 ;  /* 0x000000463c14723c */ /* 0x040fe20000001814 */
[----:B------:R-:W-:Y:S07]  /*4710*/  LDSM.16.M88.4 R68, [R126+0x2000] ;  /* 0x002000007e44783b */ /* 0x000fee0000000200 */
[C---:B---3--:R-:W-:Y:S01]  /*4720*/  HMMA.16816.F32 R108, R60.reuse, R72, R8 ;  /* 0x000000483c6c723c */ /* 0x048fe20000001808 */
[----:B------:R-:W3:Y:S07]  /*4730*/  LDSM.16.M88.4 R8, [R122+0x8000] ;  /* 0x008000007a08783b */ /* 0x000eee0000000200 */
[C---:B------:R-:W-:Y:S08]  /*4740*/  HMMA.16816.F32 R16, R60.reuse, R64, R16 ;  /* 0x000000403c10723c */ /* 0x040ff00000001810 */
[C---:B------:R-:W-:Y:S01]  /*4750*/  HMMA.16816.F32 R12, R60.reuse, R66, R12 ;  /* 0x000000423c0c723c */ /* 0x040fe2000000180c */
[----:B------:R-:W4:Y:S07]  /*4760*/  LDSM.16.M88.4 R64, [R116+0x7800] ;  /* 0x007800007440783b */ /* 0x000f2e0000000200 */
[----:B------:R-:W-:Y:S01]  /*4770*/  HMMA.16816.F32 R4, R60, R74, R4 ;  /* 0x0000004a3c04723c */ /* 0x000fe20000001804 */
[----:B------:R-:W-:Y:S07]  /*4780*/  LDSM.16.M88.4 R72, [R128+0x2000] ;  /* 0x002000008048783b */ /* 0x000fee0000000200 */
[C---:B------:R-:W-:Y:S01]  /*4790*/  HMMA.16816.F32 R112, R104.reuse, R100, R48 ;  /* 0x000000646870723c */ /* 0x040fe20000001830 */
[----:B------:R-:W4:Y:S07]  /*47a0*/  LDSM.16.M88.4 R48, [R120+0x8000] ;  /* 0x008000007830783b */ /* 0x000f2e0000000200 */
        /* <DEDUP_REMOVED lines=10> */
[----:B------:R-:W-:Y:S07]  /*4850*/  LDSM.16.M88.4 R8, [R120+0x8800] ;  /* 0x008800007808783b */ /* 0x000fee0000000200 */
[C---:B----4-:R-:W-:Y:S08]  /*4860*/  HMMA.16816.F32 R80, R60.reuse, R64, R80 ;  /* 0x000000403c50723c */ /* 0x050ff00000001850 */
[----:B------:R-:W-:Y:S01]  /*4870*/  HMMA.16816.F32 R76, R60, R66, R76 ;  /* 0x000000423c4c723c */ /* 0x000fe2000000184c */
[----:B------:R-:W-:Y:S04]  /*4880*/  LDSM.16.M88.4 R64, [R117+0x2000] ;  /* 0x002000007540783b */ /* 0x000fe80000000200 */
[----:B------:R-:W3:Y:S03]  /*4890*/  LDSM.16.M88.4 R60, [R116+0x8000] ;  /* 0x00800000743c783b */ /* 0x000ee60000000200 */
[C---:B------:R-:W-:Y:S08]  /*48a0*/  HMMA.16816.F32 R112, R72.reuse, R48, R112 ;  /* 0x000000304870723c */ /* 0x040ff00000001870 */
[----:B------:R-:W-:Y:S01]  /*48b0*/  HMMA.16816.F32 R44, R72, R50, R44 ;  /* 0x00000032482c723c */ /* 0x000fe2000000182c */
[----:B------:R-:W4:Y:S07]  /*48c0*/  LDSM.16.M88.4 R48, [R124+0x9800] ;  /* 0x009800007c30783b */ /* 0x000f2e0000000200 */
[C---:B--2---:R-:W-:Y:S08]  /*48d0*/  HMMA.16816.F32 R40, R104.reuse, R56, R40 ;  /* 0x000000386828723c */ /* 0x044ff00000001828 */
[C---:B------:R-:W-:Y:S08]  /*48e0*/  HMMA.16816.F32 R28, R104.reuse, R58, R28 ;  /* 0x0000003a681c723c */ /* 0x040ff0000000181c */
[C---:B-1----:R-:W-:Y:S08]  /*48f0*/  HMMA.16816.F32 R24, R104.reuse, R52, R24 ;  /* 0x000000346818723c */ /* 0x042ff00000001818 */
[----:B------:R-:W-:Y:S01]  /*4900*/  HMMA.16816.F32 R20, R104, R54, R20 ;  /* 0x000000366814723c */ /* 0x000fe20000001814 */
[----:B------:R-:W1:Y:S07]  /*4910*/  LDSM.16.M88.4 R52, [R122+0x9000] ;  /* 0x009000007a34783b */ /* 0x000e6e0000000200 */
[C---:B------:R-:W-:Y:S01]  /*4920*/  HMMA.16816.F32 R56, R68.reuse, R100, R40 ;  /* 0x000000644438723c */ /* 0x040fe20000001828 */
[----:B------:R-:W2:Y:S07]  /*4930*/  LDSM.16.M88.4 R40, [R116+0x8800] ;  /* 0x008800007428783b */ /* 0x000eae0000000200 */
[----:B------:R-:W-:Y:S08]  /*4940*/  HMMA.16816.F32 R28, R68, R102, R28 ;  /* 0x00000066441c723c */ /* 0x000ff0000000181c */
[C---:B---3--:R-:W-:Y:S08]  /*4950*/  HMMA.16816.F32 R112, R64.reuse, R60, R112 ;  /* 0x0000003c4070723c */ /* 0x048ff00000001870 */
[----:B------:R-:W-:Y:S08]  /*4960*/  HMMA.16816.F32 R44, R64, R62, R44 ;  /* 0x0000003e402c723c */ /* 0x000ff0000000182c */
[----:B----4-:R-:W-:Y:S01]  /*4970*/  HMMA.16816.F32 R60, R104, R48, R16 ;  /* 0x00000030683c723c */ /* 0x010fe20000001810 */
[----:B------:R-:W3:Y:S07]  /*4980*/  LDSM.16.M88.4 R16, [R120+0x9000] ;  /* 0x009000007810783b */ /* 0x000eee0000000200 */
[C---:B------:R-:W-:Y:S08]  /*4990*/  HMMA.16816.F32 R56, R72.reuse, R8, R56 ;  /* 0x000000084838723c */ /* 0x040ff00000001838 */
[----:B------:R-:W-:Y:S01]  /*49a0*/  HMMA.16816.F32 R28, R72, R10, R28 ;  /* 0x0000000a481c723c */ /* 0x000fe2000000181c */
[----:B------:R-:W4:Y:S07]  /*49b0*/  LDSM.16.M88.4 R8, [R124+0xa000] ;  /* 0x00a000007c08783b */ /* 0x000f2e0000000200 */
[C---:B-1----:R-:W-:Y:S01]  /*49c0*/  HMMA.16816.F32 R100, R68.reuse, R52, R24 ;  /* 0x000000344464723c */ /* 0x042fe20000001818 */
[----:B------:R-:W1:Y:S07]  /*49d0*/  LDSM.16.M88.4 R24, [R116+0x9000] ;  /* 0x009000007418783b */ /* 0x000e6e0000000200 */
[----:B------:R-:W-:Y:S08]  /*49e0*/  HMMA.16816.F32 R20, R68, R54, R20 ;  /* 0x000000364414723c */ /* 0x000ff00000001814 */
[C---:B--2---:R-:W-:Y:S08]  /*49f0*/  HMMA.16816.F32 R56, R64.reuse, R40, R56 ;  /* 0x000000284038723c */ /* 0x044ff00000001838 */
        /* <DEDUP_REMOVED lines=8> */
[-C--:B------:R-:W-:Y:S01]  /*4a80*/  FMUL.FTZ R47, R47, R123.reuse ;  /* 0x0000007b2f2f7220 */ /* 0x080fe20000410000 */
[-C--:B------:R-:W-:Y:S01]  /*4a90*/  FMUL.FTZ R117, R113, R123.reuse ;  /* 0x0000007b71757220 */ /* 0x080fe20000410000 */
[-C--:B------:R-:W-:Y:S01]  /*4aa0*/  FMUL.FTZ R113, R114, R123.reuse ;  /* 0x0000007b72717220 */ /* 0x080fe20000410000 */
[-C--:B------:R-:W-:Y:S01]  /*4ab0*/  FMUL.FTZ R114, R115, R123.reuse ;  /* 0x0000007b73727220 */ /* 0x080fe20000410000 */
[----:B------:R-:W1:Y:S01]  /*4ac0*/  MUFU.TANH R118, R44 ;  /* 0x0000002c00767308 */ /* 0x000e620000002400 */
[C---:B------:R-:W-:Y:S01]  /*4ad0*/  HMMA.16816.F32 R12, R104.reuse, R50, R12 ;  /* 0x00000032680c723c */ /* 0x040fe2000000180c */
[----:B------:R-:W-:Y:S06]  /*4ae0*/  LDSM.16.M88.4 R48, [R116+0x9800] ;  /* 0x009800007430783b */ /* 0x000fec0000000200 */
[----:B------:R-:W1:Y:S01]  /*4af0*/  MUFU.TANH R119, R45 ;  /* 0x0000002d00777308 */ /* 0x000e620000002400 */
[C---:B----4-:R-:W-:Y:S07]  /*4b00*/  HMMA.16816.F32 R108, R104.reuse, R8, R108 ;  /* 0x00000008686c723c */ /* 0x050fee000000186c */
[----:B------:R-:W4:Y:S01]  /*4b10*/  MUFU.TANH R115, R46 ;  /* 0x0000002e00737308 */ /* 0x000f220000002400 */
[----:B------:R-:W-:Y:S01]  /*4b20*/  HMMA.16816.F32 R4, R104, R10, R4 ;  /* 0x0000000a6804723c */ /* 0x000fe20000001804 */
[----:B------:R-:W-:Y:S06]  /*4b30*/  LDSM.16.M88.4 R8, [R122+0xa000] ;  /* 0x00a000007a08783b */ /* 0x000fec0000000200 */
[----:B------:R2:W1:Y:S02]  /*4b40*/  MUFU.TANH R52, R47 ;  /* 0x0000002f00347308 */ /* 0x0004640000002400 */
[----:B--2---:R-:W2:Y:S01]  /*4b50*/  LDSM.16.M88.4 R44, [R120+0x9800] ;  /* 0x00980000782c783b */ /* 0x004ea20000000200 */
[C---:B-1----:R-:W-:Y:S08]  /*4b60*/  HMMA.16816.F32 R100, R64.reuse, R24, R100 ;  /* 0x000000184064723c */ /* 0x042ff00000001864 */
[----:B------:R-:W-:Y:S01]  /*4b70*/  HMMA.16816.F32 R20, R64, R26, R20 ;  /* 0x0000001a4014723c */ /* 0x000fe20000001814 */
[----:B------:R-:W1:Y:S07]  /*4b80*/  LDSM.16.M88.4 R24, [R120+0xa000] ;  /* 0x00a000007818783b */ /* 0x000e6e0000000200 */
[C---:B------:R-:W-:Y:S08]  /*4b90*/  HMMA.16816.F32 R12, R68.reuse, R42, R12 ;  /* 0x0000002a440c723c */ /* 0x040ff0000000180c */
[----:B------:R-:W-:Y:S01]  /*4ba0*/  HMMA.16816.F32 R60, R68, R40, R60 ;  /* 0x00000028443c723c */ /* 0x000fe2000000183c */
[-C--:B------:R-:W-:Y:S01]  /*4bb0*/  FMUL.FTZ R28, R28, R123.reuse ;  /* 0x0000007b1c1c7220 */ /* 0x080fe20000410000 */
[-C--:B------:R-:W-:Y:S01]  /*4bc0*/  FMUL.FTZ R29, R29, R123.reuse ;  /* 0x0000007b1d1d7220 */ /* 0x080fe20000410000 */
[-C--:B------:R-:W-:Y:S01]  /*4bd0*/  FMUL.FTZ R30, R30, R123.reuse ;  /* 0x0000007b1e1e7220 */ /* 0x080fe20000410000 */
[-C--:B------:R-:W-:Y:S01]  /*4be0*/  FMUL.FTZ R31, R31, R123.reuse ;  /* 0x0000007b1f1f7220 */ /* 0x080fe20000410000 */
[----:B------:R-:W-:Y:S03]  /*4bf0*/  LDSM.16.M88.4 R40, [R116+0xa000] ;  /* 0x00a000007428783b */ /* 0x000fe60000000200 */
[C---:B---3--:R-:W-:Y:S08]  /*4c00*/  HMMA.16816.F32 R96, R104.reuse, R16, R96 ;  /* 0x000000106860723c */ /* 0x048ff00000001860 */
[----:B------:R-:W-:Y:S01]  /*4c10*/  HMMA.16816.F32 R92, R104, R18, R92 ;  /* 0x00000012685c723c */ /* 0x000fe2000000185c */
[----:B------:R-:W3:Y:S01]  /*4c20*/  LDSM.16.M88.4 R16, [R122+0xa800] ;  /* 0x00a800007a10783b */ /* 0x000ee20000000200 */
[-C--:B------:R-:W-:Y:S01]  /*4c30*/  FMUL.FTZ R53, R58, R123.reuse ;  /* 0x0000007b3a357220 */ /* 0x080fe20000410000 */
[-C--:B------:R-:W-:Y:S01]  /*4c40*/  FMUL.FTZ R54, R59, R123.reuse ;  /* 0x0000007b3b367220 */ /* 0x080fe20000410000 */
[----:B------:R-:W1:Y:S04]  /*4c50*/  MUFU.TANH R58, R28 ;  /* 0x0000001c003a7308 */ /* 0x000e680000002400 */
[----:B--2---:R-:W-:Y:S04]  /*4c60*/  HMMA.16816.F32 R12, R72, R46, R12 ;  /* 0x0000002e480c723c */ /* 0x004fe8000000180c */
[----:B------:R-:W2:Y:S04]  /*4c70*/  MUFU.TANH R126, R29 ;  /* 0x0000001d007e7308 */ /* 0x000ea80000002400 */
[----:B------:R-:W-:Y:S04]  /*4c80*/  HMMA.16816.F32 R4, R68, R10, R4 ;  /* 0x0000000a4404723c */ /* 0x000fe80000001804 */
[----:B------:R-:W1:Y:S04]  /*4c90*/  MUFU.TANH R55, R30 ;  /* 0x0000001e00377308 */ /* 0x000e680000002400 */
[----:B------:R-:W-:Y:S04]  /*4ca0*/  HMMA.16816.F32 R60, R72, R44, R60 ;  /* 0x0000002c483c723c */ /* 0x000fe8000000183c */
[----:B------:R4:W1:Y:S04]  /*4cb0*/  MUFU.TANH R59, R31 ;  /* 0x0000001f003b7308 */ /* 0x0008680000002400 */
[----:B------:R-:W-:Y:S01]  /*4cc0*/  HMMA.16816.F32 R108, R68, R8, R108 ;  /* 0x00000008446c723c */ /* 0x000fe2000000186c */
[----:B------:R-:W2:Y:S04]  /*4cd0*/  LDSM.16.M88.4 R8, [R120+0xa800] ;  /* 0x00a800007808783b */ /* 0x000ea80000000200 */
[----:B----4-:R-:W4:Y:S01]  /*4ce0*/  LDSM.16.M88.4 R28, [R124+0xb000] ;  /* 0x00b000007c1c783b */ /* 0x010f220000000200 */
[-C--:B------:R-:W-:Y:S01]  /*4cf0*/  FMUL.FTZ R20, R20, R123.reuse ;  /* 0x0000007b14147220 */ /* 0x080fe20000410000 */
[-C--:B------:R-:W-:Y:S01]  /*4d00*/  FMUL.FTZ R21, R21, R123.reuse ;  /* 0x0000007b15157220 */ /* 0x080fe20000410000 */
[-C--:B------:R-:W-:Y:S01]  /*4d10*/  FMUL.FTZ R22, R22, R123.reuse ;  /* 0x0000007b16167220 */ /* 0x080fe20000410000 */
[-C--:B------:R-:W-:Y:S01]  /*4d20*/  FMUL.FTZ R23, R23, R123.reuse ;  /* 0x0000007b17177220 */ /* 0x080fe20000410000 */
[----:B------:R-:W-:Y:S01]  /*4d30*/  HMMA.16816.F32 R12, R64, R50, R12 ;  /* 0x00000032400c723c */ /* 0x000fe2000000180c */
[-C--:B------:R-:W-:Y:S01]  /*4d40*/  FMUL.FTZ R44, R102, R123.reuse ;  /* 0x0000007b662c7220 */ /* 0x080fe20000410000 */
[----:B------:R-:W2:Y:S06]  /*4d50*/  MUFU.TANH R46, R22 ;  /* 0x00000016002e7308 */ /* 0x000eac0000002400 */
[----:B-1----:R-:W-:Y:S02]  /*4d60*/  HMMA.16816.F32 R4, R72, R26, R4 ;  /* 0x0000001a4804723c */ /* 0x002fe40000001804 */
[----:B------:R-:W1:Y:S06]  /*4d70*/  MUFU.TANH R102, R20 ;  /* 0x0000001400667308 */ /* 0x000e6c0000002400 */
[----:B------:R-:W-:Y:S02]  /*4d80*/  HMMA.16816.F32 R60, R64, R48, R60 ;  /* 0x00000030403c723c */ /* 0x000fe4000000183c */
[----:B------:R-:W1:Y:S06]  /*4d90*/  MUFU.TANH R48, R21 ;  /* 0x0000001500307308 */ /* 0x000e6c0000002400 */
[----:B------:R-:W-:Y:S01]  /*4da0*/  HMMA.16816.F32 R108, R72, R24, R108 ;  /* 0x00000018486c723c */ /* 0x000fe2000000186c */
[----:B------:R-:W-:Y:S01]  /*4db0*/  LDSM.16.M88.4 R24, [R116+0xa800] ;  /* 0x00a800007418783b */ /* 0x000fe20000000200 */
[----:B------:R2:W1:Y:S06]  /*4dc0*/  MUFU.TANH R47, R23 ;  /* 0x00000017002f7308 */ /* 0x00046c0000002400 */
[----:B---3--:R-:W-:Y:S01]  /*4dd0*/  HMMA.16816.F32 R96, R68, R16, R96 ;  /* 0x000000104460723c */ /* 0x008fe20000001860 */
[----:B--2---:R-:W2:Y:S01]  /*4de0*/  LDSM.16.M88.4 R20, [R124+0xb800] ;  /* 0x00b800007c14783b */ /* 0x004ea20000000200 */
[-C--:B------:R-:W-:Y:S01]  /*4df0*/  FMUL.FTZ R12, R12, R123.reuse ;  /* 0x0000007b0c0c7220 */ /* 0x080fe20000410000 */
[----:B------:R-:W-:-:S05]  /*4e00*/  FMUL.FTZ R13, R13, R123 ;  /* 0x0000007b0d0d7220 */ /* 0x000fca0000410000 */
[C---:B------:R-:W-:Y:S01]  /*4e10*/  HMMA.16816.F32 R4, R64.reuse, R42, R4 ;  /* 0x0000002a4004723c */ /* 0x040fe20000001804 */
[-C--:B------:R-:W-:Y:S01]  /*4e20*/  FMUL.FTZ R51, R61, R123.reuse ;  /* 0x0000007b3d337220 */ /* 0x080fe20000410000 */
[-C--:B------:R-:W-:Y:S01]  /*4e30*/  FMUL.FTZ R49, R62, R123.reuse ;  /* 0x0000007b3e317220 */ /* 0x080fe20000410000 */
[----:B------:R-:W3:Y:S05]  /*4e40*/  MUFU.TANH R61, R12 ;  /* 0x0000000c003d7308 */ /* 0x000eea0000002400 */
[----:B------:R-:W-:Y:S01]  /*4e50*/  HMMA.16816.F32 R108, R64, R40, R108 ;  /* 0x00000028406c723c */ /* 0x000fe2000000186c */
[-C--:B------:R-:W-:Y:S01]  /*4e60*/  FMUL.FTZ R40, R14, R123.reuse ;  /* 0x0000007b0e287220 */ /* 0x080fe20000410000 */
[-C--:B------:R-:W-:Y:S01]  /*4e70*/  FMUL.FTZ R41, R15, R123.reuse ;  /* 0x0000007b0f297220 */ /* 0x080fe20000410000 */
[----:B------:R1:W1:Y:S05]  /*4e80*/  MUFU.TANH R62, R13 ;  /* 0x0000000d003e7308 */ /* 0x00026a0000002400 */
[----:B------:R-:W-:Y:S08]  /*4e90*/  HMMA.16816.F32 R96, R72, R8, R96 ;  /* 0x000000084860723c */ /* 0x000ff00000001860 */
[C---:B----4-:R-:W-:Y:S01]  /*4ea0*/  HMMA.16816.F32 R88, R104.reuse, R28, R88 ;  /* 0x0000001c6858723c */ /* 0x050fe20000001858 */
[----:B-1----:R-:W1:Y:S07]  /*4eb0*/  LDSM.16.M88.4 R12, [R122+0xb000] ;  /* 0x00b000007a0c783b */ /* 0x002e6e0000000200 */
[----:B------:R-:W-:Y:S01]  /*4ec0*/  HMMA.16816.F32 R84, R104, R30, R84 ;  /* 0x0000001e6854723c */ /* 0x000fe20000001854 */
[----:B------:R-:W4:Y:S01]  /*4ed0*/  LDSM.16.M88.4 R28, [R122+0xb800] ;  /* 0x00b800007a1c783b */ /* 0x000f220000000200 */
[-C--:B------:R-:W-:Y:S01]  /*4ee0*/  FMUL.FTZ R4, R4, R123.reuse ;  /* 0x0000007b04047220 */ /* 0x080fe20000410000 */
[-C--:B------:R-:W-:Y:S01]  /*4ef0*/  FMUL.FTZ R5, R5, R123.reuse ;  /* 0x0000007b05057220 */ /* 0x080fe20000410000 */
[----:B------:R-:W-:-:S02]  /*4f00*/  FMUL.FTZ R43, R109, R123 ;  /* 0x0000007b6d2b7220 */ /* 0x000fc40000410000 */
[----:B------:R-:W1:Y:S02]  /*4f10*/  MUFU.TANH R109, R4 ;  /* 0x00000004006d7308 */ /* 0x000e640000002400 */
[----:B--2---:R-:W-:Y:S01]  /*4f20*/  HMMA.16816.F32 R80, R104, R20, R80 ;  /* 0x000000146850723c */ /* 0x004fe20000001850 */
[-C--:B------:R-:W-:Y:S01]  /*4f30*/  FMUL.FTZ R20, R6, R123.reuse ;  /* 0x0000007b06147220 */ /* 0x080fe20000410000 */
[----:B------:R-:W-:-:S06]  /*4f40*/  FMUL.FTZ R21, R7, R123 ;  /* 0x0000007b07157220 */ /* 0x000fcc0000410000 */
[----:B------:R-:W-:Y:S01]  /*4f50*/  HMMA.16816.F32 R96, R64, R24, R96 ;  /* 0x000000184060723c */ /* 0x000fe20000001860 */
[----:B------:R2:W1:Y:S07]  /*4f60*/  MUFU.TANH R24, R5 ;  /* 0x0000000500187308 */ /* 0x00046e0000002400 */
[----:B------:R-:W-:Y:S01]  /*4f70*/  HMMA.16816.F32 R92, R68, R18, R92 ;  /* 0x00000012445c723c */ /* 0x000fe2000000185c */
[----:B------:R-:W3:Y:S07]  /*4f80*/  LDSM.16.M88.4 R16, [R120+0xb000] ;  /* 0x00b000007810783b */ /* 0x000eee0000000200 */
[----:B------:R-:W-:Y:S01]  /*4f90*/  HMMA.16816.F32 R76, R104, R22, R76 ;  /* 0x00000016684c723c */ /* 0x000fe2000000184c */
[----:B--2---:R-:W2:Y:S07]  /*4fa0*/  LDSM.16.M88.4 R4, [R120+0xb800] ;  /* 0x00b800007804783b */ /* 0x004eae0000000200 */
[----:B-1----:R-:W-:Y:S08]  /*4fb0*/  HMMA.16816.F32 R88, R68, R12, R88 ;  /* 0x0000000c4458723c */ /* 0x002ff00000001858 */
[----:B------:R-:W-:Y:S01]  /*4fc0*/  HMMA.16816.F32 R92, R72, R10, R92 ;  /* 0x0000000a485c723c */ /* 0x000fe2000000185c */
[----:B------:R-:W1:Y:S07]  /*4fd0*/  LDSM.16.M88.4 R8, [R116+0xb000] ;  /* 0x00b000007408783b */ /* 0x000e6e0000000200 */
[C---:B------:R-:W-:Y:S01]  /*4fe0*/  HMMA.16816.F32 R84, R68.reuse, R14, R84 ;  /* 0x0000000e4454723c */ /* 0x040fe20000001854 */
[----:B------:R-:W1:Y:S07]  /*4ff0*/  LDSM.16.M88.4 R12, [R116+0xb800] ;  /* 0x00b80000740c783b */ /* 0x000e6e0000000200 */
[C---:B----4-:R-:W-:Y:S01]  /*5000*/  HMMA.16816.F32 R80, R68.reuse, R28, R80 ;  /* 0x0000001c4450723c */ /* 0x050fe20000001850 */
[-C--:B------:R-:W-:Y:S01]  /*5010*/  FMUL.FTZ R45, R103, R123.reuse ;  /* 0x0000007b672d7220 */ /* 0x080fe20000410000 */
[----:B------:R-:W-:Y:S01]  /*5020*/  IADD3 R132, PT, PT, R0, -0x1, RZ ;  /* 0xffffffff00847810 */ /* 0x000fe20007ffe0ff */
        /* <DEDUP_REMOVED lines=9> */
[-C--:B------:R-:W-:Y:S01]  /*50c0*/  FMUL.FTZ R42, R110, R123.reuse ;  /* 0x0000007b6e2a7220 */ /* 0x080fe20000410000 */
[----:B------:R-:W-:Y:S01]  /*50d0*/  FMUL.FTZ R96, R96, R123 ;  /* 0x0000007b60607220 */ /* 0x000fe20000410000 */
[----:B------:R-:W4:Y:S01]  /*50e0*/  MUFU.TANH R117, R117 ;  /* 0x0000007500757308 */ /* 0x000f220000002400 */
[----:B-----5:R-:W-:Y:S01]  /*50f0*/  IADD3 R125, PT, PT, R125, R121, -R38 ;  /* 0x000000797d7d7210 */ /* 0x020fe20007ffe826 */
[----:B---3--:R-:W-:Y:S01]  /*5100*/  HMMA.16816.F32 R88, R72, R16, R88 ;  /* 0x000000104858723c */ /* 0x008fe20000001858 */
[----:B------:R-:W-:-:S07]  /*5110*/  DEPBAR.LE SB0, 0x0 ;  /* 0x000080000000791a */ /* 0x000fce0000000000 */
[C---:B------:R-:W-:Y:S08]  /*5120*/  HMMA.16816.F32 R84, R72.reuse, R18, R84 ;  /* 0x000000124854723c */ /* 0x040ff00000001854 */
[C---:B--2---:R-:W-:Y:S08]  /*5130*/  HMMA.16816.F32 R80, R72.reuse, R4, R80 ;  /* 0x000000044850723c */ /* 0x044ff00000001850 */
[----:B------:R-:W-:Y:S08]  /*5140*/  HMMA.16816.F32 R76, R72, R6, R76 ;  /* 0x00000006484c723c */ /* 0x000ff0000000184c */
[C---:B------:R-:W-:Y:S08]  /*5150*/  HMMA.16816.F32 R92, R64.reuse, R26, R92 ;  /* 0x0000001a405c723c */ /* 0x040ff0000000185c */
[C---:B-1----:R-:W-:Y:S08]  /*5160*/  HMMA.16816.F32 R88, R64.reuse, R8, R88 ;  /* 0x000000084058723c */ /* 0x042ff00000001858 */
[C---:B------:R-:W-:Y:S08]  /*5170*/  HMMA.16816.F32 R84, R64.reuse, R10, R84 ;  /* 0x0000000a4054723c */ /* 0x040ff00000001854 */
[C---:B------:R-:W-:Y:S08]  /*5180*/  HMMA.16816.F32 R80, R64.reuse, R12, R80 ;  /* 0x0000000c4050723c */ /* 0x040ff00000001850 */
[----:B------:R-:W-:Y:S01]  /*5190*/  HMMA.16816.F32 R76, R64, R14, R76 ;  /* 0x0000000e404c723c */ /* 0x000fe2000000184c */
[----:B------:R-:W-:-:S02]  /*51a0*/  SHF.R.U32.HI R5, RZ, 0x2, R209 ;  /* 0x00000002ff057819 */ /* 0x000fc400000116d1 */
[----:B------:R-:W-:Y:S01]  /*51b0*/  LOP3.LUT R64, R210, 0x1f0, RZ, 0xc0, !PT ;  /* 0x000001f0d2407812 */ /* 0x000fe200078ec0ff */
        /* <DEDUP_REMOVED lines=22> */
[----:B------:R-:W-:Y:S01]  /*5320*/  LOP3.LUT R64, R64, 0x7, R5, 0xf8, !PT ;  /* 0x0000000740407812 */ /* 0x000fe200078ef805 */
[-C--:B------:R-:W-:Y:S01]  /*5330*/  FMUL.FTZ R76, R76, R123.reuse ;  /* 0x0000007b4c4c7220 */ /* 0x080fe20000410000 */
[----:B------:R-:W-:Y:S01]  /*5340*/  FMUL.FTZ R79, R79, R123 ;  /* 0x0000007b4f4f7220 */ /* 0x000fe20000410000 */
[----:B------:R-:W-:Y:S01]  /*5350*/  ISETP.GT.AND P1, PT, R132, R225, PT ;  /* 0x000000e18400720c */ /* 0x000fe20003f24270 */
[----:B------:R-:W1:Y:S01]  /*5360*/  MUFU.TANH R112, R112 ;  /* 0x0000007000707308 */ /* 0x000e620000002400 */
[----:B------:R-:W-:-:S02]  /*5370*/  LEA R222, R231, R64, 0x6 ;  /* 0x00000040e7de7211 */ /* 0x000fc400078e30ff */
[----:B------:R-:W-:-:S05]  /*5380*/  IADD3 R5, PT, PT, R121, -R38, -R36 ;  /* 0x8000002679057210 */ /* 0x000fca0007ffe824 */
[----:B------:R-:W2:Y:S01]  /*5390*/  MUFU.TANH R113, R113 ;  /* 0x0000007100717308 */ /* 0x000ea20000002400 */
[----:B------:R-:W-:-:S07]  /*53a0*/  IADD3 R36, PT, PT, R222, R125, RZ ;  /* 0x0000007dde247210 */ /* 0x000fce0007ffe0ff */
[----:B------:R-:W3:Y:S01]  /*53b0*/  MUFU.TANH R114, R114 ;  /* 0x0000007200727308 */ /* 0x000ee20000002400 */
[----:B------:R-:W-:-:S07]  /*53c0*/  IADD3 R222, PT, PT, R222, R5, RZ ;  /* 0x00000005dede7210 */ /* 0x000fce0007ffe0ff */
        /* <DEDUP_REMOVED lines=43> */
[----:B------:R1:W1:Y:S01]  /*5680*/  MUFU.TANH R64, R79 ;  /* 0x0000004f00407308 */ /* 0x0002620000002400 */
[----:B------:R-:W-:Y:S01]  /*5690*/  BSSY.RECONVERGENT B1, `(.L_x_3079) ;  /* 0x00000bd000017945 */ /* 0x000fe20003800200 */
[----:B------:R-:W-:-:S02]  /*56a0*/  VIMNMX R224, PT, PT, RZ, R222, !PT ;  /* 0x000000deffe07248 */ /* 0x000fc40007fe0100 */
[C-C-:B------:R-:W-:Y:S02]  /*56b0*/  VIADDMNMX R223, R36.reuse, 0x1, R121.reuse, PT ;  /* 0x0000000124df7846 */ /* 0x140fe40003800179 */
[----:B------:R-:W-:Y:S02]  /*56c0*/  VIADDMNMX R221, R36, 0x9, R121, PT ;  /* 0x0000000924dd7846 */ /* 0x000fe40003800179 */
[----:B------:R-:W-:Y:S02]  /*56d0*/  LOP3.LUT R69, R182, 0x200, RZ, 0xc0, !PT ;  /* 0x00000200b6457812 */ /* 0x000fe400078ec0ff */
[----:B------:R-:W-:Y:S01]  /*56e0*/  VIADDMNMX R222, R222, 0x8, RZ, !PT ;  /* 0x00000008dede7846 */ /* 0x000fe200078001ff */
[----:B------:R-:W-:Y:S06]  /*56f0*/  BAR.SYNC.DEFER_BLOCKING 0x0 ;  /* 0x0000000000007b1d */ /* 0x000fec0000010000 */
[----:B--234-:R-:W-:Y:S05]  /*5700*/  @!P1 BRA `(.L_x_3080) ;  /* 0x0000000800d49947 */ /* 0x01cfea0003800000 */
        /* <DEDUP_REMOVED lines=13> */
.L_x_3082:
[----:B------:R-:W2:Y:S01]  /*57e0*/  LD.E R31, desc[UR4][R2.64+0x170] ;  /* 0x00017004021f7980 */ /* 0x000ea2000c101900 */
[----:B------:R-:W-:Y:S02]  /*57f0*/  LEA R25, R0, 0xffffff00, 0x7 ;  /* 0xffffff0000197811 */ /* 0x000fe400078e38ff */
[----:B------:R-:W-:Y:S01]  /*5800*/  IABS R7, R34 ;  /* 0x0000002200077213 */ /* 0x000fe20000000000 */
[----:B------:R-:W3:Y:S01]  /*5810*/  LD.E.64 R72, desc[UR4][R2.64+0x20] ;  /* 0x0000200402487980 */ /* 0x000ee2000c101b00 */
[----:B------:R-:W-:Y:S02]  /*5820*/  IABS R5, R25 ;  /* 0x0000001900057213 */ /* 0x000fe40000000000 */
[-C--:B--2---:R-:W-:Y:S02]  /*5830*/  IABS R19, R31.reuse ;  /* 0x0000001f00137213 */ /* 0x084fe40000000000 */
[-C--:B------:R-:W-:Y:S02]  /*5840*/  IABS R36, R31.reuse ;  /* 0x0000001f00247213 */ /* 0x080fe40000000000 */
[----:B------:R-:W2:Y:S01]  /*5850*/  I2F.RP R23, R19 ;  /* 0x0000001300177306 */ /* 0x000ea20000209400 */
[----:B------:R-:W-:-:S02]  /*5860*/  LOP3.LUT R25, R25, R31, RZ, 0x3c, !PT ;  /* 0x0000001f19197212 */ /* 0x000fc400078e3cff */
[----:B------:R-:W-:Y:S01]  /*5870*/  IMAD.MOV R36, RZ, RZ, -R36 ;  /* 0x000000ffff247224 */ /* 0x000fe200078e0a24 */
[----:B------:R-:W-:-:S04]  /*5880*/  LOP3.LUT R34, R34, R31, RZ, 0x3c, !PT ;  /* 0x0000001f22227212 */ /* 0x000fc800078e3cff */
[----:B--2---:R-:W2:Y:S02]  /*5890*/  MUFU.RCP R66, R23 ;  /* 0x0000001700427308 */ /* 0x004ea40000001000 */
[----:B--2---:R-:W-:-:S06]  /*58a0*/  VIADD R66, R66, 0xffffffe ;  /* 0x0ffffffe42427836 */ /* 0x004fcc0000000000 */
[----:B------:R-:W2:Y:S02]  /*58b0*/  F2I.FTZ.U32.TRUNC.NTZ R67, R66 ;  /* 0x0000004200437305 */ /* 0x000ea4000021f000 */
[----:B--2---:R-:W-:Y:S01]  /*58c0*/  IMAD.MOV R38, RZ, RZ, -R67 ;  /* 0x000000ffff267224 */ /* 0x004fe200078e0a43 */
[----:B------:R-:W-:-:S03]  /*58d0*/  MOV R66, RZ ;  /* 0x000000ff00427202 */ /* 0x000fc60000000f00 */
        /* <DEDUP_REMOVED lines=24> */
[----:B------:R-:W-:-:S03]  /*5a60*/  SEL R7, R34, R29, !P4 ;  /* 0x0000001d22077207 */ /* 0x000fc60006000000 */
[----:B------:R-:W-:-:S04]  /*5a70*/  IMAD.WIDE R80, R19, 0x4, R238 ;  /* 0x0000000413507825 */ /* 0x000fc800078e02ee */
[C---:B-1----:R-:W-:Y:S01]  /*5a80*/  IMAD.WIDE R78, R7.reuse, 0x4, R238 ;  /* 0x00000004074e7825 */ /* 0x042fe200078e02ee */
        /* <DEDUP_REMOVED lines=17> */
.L_x_3083:
[----:B------:R-:W-:Y:S05]  /*5ba0*/  BSYNC.RECONVERGENT B0 ;  /* 0x0000000000007941 */ /* 0x000fea0003800200 */
.L_x_3081:
        /* <DEDUP_REMOVED lines=21> */
[----:B-1----:R-:W-:Y:S01]  /*5d00*/  IMAD.X R79, R81, 0x1, R34, P4 ;  /* 0x00000001514f7824 */ /* 0x002fe200020e0622 */
        /* <DEDUP_REMOVED lines=85> */
.L_x_3080:
[----:B------:R-:W-:Y:S05]  /*6260*/  BSYNC.RECONVERGENT B1 ;  /* 0x0000000000017941 */ /* 0x000fea0003800200 */
.L_x_3079:
[----:B------:R-:W-:Y:S01]  /*6270*/  IMAD.SHL.U32 R135, R209, 0x2, RZ ;  /* 0x00000002d1877824 */ /* 0x000fe200078e00ff */
[----:B------:R-:W3:Y:S04]  /*6280*/  LD.E R63, desc[UR4][R2.64+0xdc] ;  /* 0x0000dc04023f7980 */ /* 0x000ee8000c101900 */
[----:B------:R-:W-:-:S05]  /*6290*/  LOP3.LUT R135, R135, 0x6, RZ, 0xc0, !PT ;  /* 0x0000000687877812 */ /* 0x000fca00078ec0ff */
[----:B------:R-:W-:-:S05]  /*62a0*/  IMAD R92, R132, 0x80, R135 ;  /* 0x00000080845c7824 */ /* 0x000fca00078e0287 */
[CC--:B------:R-:W-:Y:S01]  /*62b0*/  ISETP.GE.AND P3, PT, R92.reuse, R224.reuse, PT ;  /* 0x000000e05c00720c */ /* 0x0c0fe20003f66270 */
[C---:B------:R-:W-:Y:S01]  /*62c0*/  VIADD R91, R92.reuse, 0x1 ;  /* 0x000000015c5b7836 */ /* 0x040fe20000000000 */
[CC--:B------:R-:W-:Y:S01]  /*62d0*/  ISETP.GE.AND P4, PT, R92.reuse, R223.reuse, PT ;  /* 0x000000df5c00720c */ /* 0x0c0fe20003f86270 */
[----:B-1----:R-:W-:Y:S01]  /*62e0*/  VIADD R79, R92, 0x8 ;  /* 0x000000085c4f7836 */ /* 0x002fe20000000000 */
[----:B------:R-:W-:Y:S02]  /*62f0*/  FSEL R75, R112, -INF , P3 ;  /* 0xff800000704b7808 */ /* 0x000fe40001800000 */
[-C--:B------:R-:W-:Y:S02]  /*6300*/  ISETP.GE.AND P3, PT, R91, R224.reuse, PT ;  /* 0x000000e05b00720c */ /* 0x080fe40003f66270 */
[----:B------:R-:W-:Y:S02]  /*6310*/  FSEL R75, R75, -INF , !P4 ;  /* 0xff8000004b4b7808 */ /* 0x000fe40006000000 */
[----:B------:R-:W-:Y:S01]  /*6320*/  ISETP.GE.AND P4, PT, R79, R224, PT ;  /* 0x000000e04f00720c */ /* 0x000fe20003f86270 */
[C---:B------:R-:W-:Y:S01]  /*6330*/  VIADD R90, R92.reuse, 0x9 ;  /* 0x000000095c5a7836 */ /* 0x040fe20000000000 */
[----:B------:R-:W-:Y:S01]  /*6340*/  FSEL R34, R117, -INF , P3 ;  /* 0xff80000075227808 */ /* 0x000fe20001800000 */
[----:B------:R-:W-:Y:S01]  /*6350*/  VIADD R89, R92, 0x10 ;  /* 0x000000105c597836 */ /* 0x000fe20000000000 */
[----:B------:R-:W-:-:S02]  /*6360*/  ISETP.GE.AND P3, PT, R79, R223, PT ;  /* 0x000000df4f00720c */ /* 0x000fc40003f66270 */
[----:B--2---:R-:W-:Y:S02]  /*6370*/  FSEL R73, R118, -INF , P4 ;  /* 0xff80000076497808 */ /* 0x004fe40002000000 */
        /* <DEDUP_REMOVED lines=19> */
[----:B------:R-:W-:Y:S01]  /*64b0*/  VIADD R81, R92, 0x21 ;  /* 0x000000215c517836 */ /* 0x000fe20000000000 */
        /* <DEDUP_REMOVED lines=24> */
[----:B------:R-:W-:Y:S01]  /*6640*/  ISETP.GE.AND P5, PT, R91, R223, PT ;  /* 0x000000df5b00720c */ /* 0x000fe20003fa6270 */
[----:B------:R-:W-:Y:S01]  /*6650*/  VIADD R65, R92, 0x40 ;  /* 0x000000405c417836 */ /* 0x000fe20000000000 */
[----:B------:R-:W-:-:S02]  /*6660*/  FSEL R51, R51, -INF , P3 ;  /* 0xff80000033337808 */ /* 0x000fc40001800000 */
[-C--:B------:R-:W-:Y:S02]  /*6670*/  ISETP.GE.AND P3, PT, R72, R223.reuse, PT ;  /* 0x000000df4800720c */ /* 0x080fe40003f66270 */
[----:B------:R-:W-:Y:S02]  /*6680*/  FSEL R61, R61, -INF , P4 ;  /* 0xff8000003d3d7808 */ /* 0x000fe40002000000 */
[----:B------:R-:W-:Y:S02]  /*6690*/  FSEL R34, R34, -INF , !P5 ;  /* 0xff80000022227808 */ /* 0x000fe40006800000 */
[----:B------:R-:W-:Y:S02]  /*66a0*/  ISETP.GE.AND P5, PT, R90, R223, PT ;  /* 0x000000df5a00720c */ /* 0x000fe40003fa6270 */
[----:B------:R-:W-:Y:S02]  /*66b0*/  ISETP.GE.AND P4, PT, R67, R224, PT ;  /* 0x000000e04300720c */ /* 0x000fe40003f86270 */
[----:B------:R-:W-:-:S02]  /*66c0*/  FSEL R243, R61, -INF , !P3 ;  /* 0xff8000003df37808 */ /* 0x000fc40005800000 */
[----:B------:R-:W-:Y:S01]  /*66d0*/  ISETP.GE.AND P3, PT, R65, R224, PT ;  /* 0x000000e04100720c */ /* 0x000fe20003f66270 */
[C---:B------:R-:W-:Y:S01]  /*66e0*/  VIADD R38, R92.reuse, 0x41 ;  /* 0x000000415c267836 */ /* 0x040fe20000000000 */
[----:B------:R-:W-:Y:S01]  /*66f0*/  FSEL R71, R71, -INF , !P5 ;  /* 0xff80000047477808 */ /* 0x000fe20006800000 */
[----:B------:R-:W-:Y:S01]  /*6700*/  VIADD R36, R92, 0x48 ;  /* 0x000000485c247836 */ /* 0x000fe20000000000 */
[----:B------:R-:W-:Y:S02]  /*6710*/  FSEL R62, R62, -INF , P4 ;  /* 0xff8000003e3e7808 */ /* 0x000fe40002000000 */
[-C--:B------:R-:W-:Y:S02]  /*6720*/  ISETP.GE.AND P5, PT, R87, R223.reuse, PT ;  /* 0x000000df5700720c */ /* 0x080fe40003fa6270 */
[----:B------:R-:W-:Y:S02]  /*6730*/  ISETP.GE.AND P4, PT, R65, R223, PT ;  /* 0x000000df4100720c */ /* 0x000fe40003f86270 */
[----:B------:R-:W-:-:S02]  /*6740*/  FSEL R108, R108, -INF , P3 ;  /* 0xff8000006c6c7808 */ /* 0x000fc40001800000 */
[----:B------:R-:W-:Y:S02]  /*6750*/  FSEL R19, R19, -INF , !P5 ;  /* 0xff80000013137808 */ /* 0x000fe40006800000 */
[-C--:B------:R-:W-:Y:S02]  /*6760*/  ISETP.GE.AND P3, PT, R38, R224.reuse, PT ;  /* 0x000000e02600720c */ /* 0x080fe40003f66270 */
[----:B------:R-:W-:Y:S02]  /*6770*/  FSEL R207, R108, -INF , !P4 ;  /* 0xff8000006ccf7808 */ /* 0x000fe40006000000 */
[----:B------:R-:W-:Y:S02]  /*6780*/  ISETP.GE.AND P5, PT, R83, R223, PT ;  /* 0x000000df5300720c */ /* 0x000fe40003fa6270 */
[----:B------:R-:W-:Y:S01]  /*6790*/  ISETP.GE.AND P4, PT, R36, R224, PT ;  /* 0x000000e02400720c */ /* 0x000fe20003f86270 */
[C---:B------:R-:W-:Y:S01]  /*67a0*/  VIADD R66, R92.reuse, 0x49 ;  /* 0x000000495c427836 */ /* 0x040fe20000000000 */
[----:B------:R-:W-:Y:S01]  /*67b0*/  FSEL R43, R43, -INF , P3 ;  /* 0xff8000002b2b7808 */ /* 0x000fe20001800000 */
[----:B------:R-:W-:Y:S01]  /*67c0*/  VIADD R56, R92, 0x50 ;  /* 0x000000505c387836 */ /* 0x000fe20000000000 */
[----:B------:R-:W-:-:S02]  /*67d0*/  FSEL R5, R5, -INF , !P5 ;  /* 0xff80000005057808 */ /* 0x000fc40006800000 */
[-C--:B------:R-:W-:Y:S02]  /*67e0*/  ISETP.GE.AND P3, PT, R36, R223.reuse, PT ;  /* 0x000000df2400720c */ /* 0x080fe40003f66270 */
[----:B------:R-:W-:Y:S02]  /*67f0*/  FSEL R109, R109, -INF , P4 ;  /* 0xff8000006d6d7808 */ /* 0x000fe40002000000 */
[----:B------:R-:W-:Y:S02]  /*6800*/  ISETP.GE.AND P5, PT, R81, R223, PT ;  /* 0x000000df5100720c */ /* 0x000fe40003fa6270 */
[----:B------:R-:W-:Y:S02]  /*6810*/  ISETP.GE.AND P4, PT, R66, R224, PT ;  /* 0x000000e04200720c */ /* 0x000fe40003f86270 */
[----:B------:R-:W-:Y:S02]  /*6820*/  FSEL R205, R109, -INF , !P3 ;  /* 0xff8000006dcd7808 */ /* 0x000fe40005800000 */
[----:B------:R-:W-:-:S02]  /*6830*/  FSEL R31, R31, -INF , !P5 ;  /* 0xff8000001f1f7808 */ /* 0x000fc40006800000 */
[----:B------:R-:W-:Y:S02]  /*6840*/  ISETP.GE.AND P3, PT, R56, R224, PT ;  /* 0x000000e03800720c */ /* 0x000fe40003f66270 */
[-C--:B------:R-:W-:Y:S01]  /*6850*/  ISETP.GE.AND P5, PT, R78, R223.reuse, PT ;  /* 0x000000df4e00720c */ /* 0x080fe20003fa6270 */
[----:B------:R-:W-:Y:S01]  /*6860*/  VIADD R57, R92, 0x51 ;  /* 0x000000515c397836 */ /* 0x000fe20000000000 */
[----:B------:R-:W-:Y:S01]  /*6870*/  FSEL R177, R24, -INF , P4 ;  /* 0xff80000018b17808 */ /* 0x000fe20002000000 */
[----:B------:R-:W-:Y:S01]  /*6880*/  VIADD R58, R92, 0x58 ;  /* 0x000000585c3a7836 */ /* 0x000fe20000000000 */
        /* <DEDUP_REMOVED lines=22> */
[-C--:B------:R-:W-:Y:S02]  /*69f0*/  ISETP.GE.AND P5, PT, R66, R223.reuse, PT ;  /* 0x000000df4200720c */ /* 0x080fe40003fa6270 */
[----:B------:R-:W-:Y:S02]  /*6a00*/  FSEL R9, R9, -INF , P4 ;  /* 0xff80000009097808 */ /* 0x000fe40002000000 */
[----:B------:R-:W-:Y:S02]  /*6a10*/  ISETP.GE.AND P4, PT, R60, R223, PT ;  /* 0x000000df3c00720c */ /* 0x000fe40003f86270 */
[----:B------:R-:W-:-:S02]  /*6a20*/  FSEL R11, R11, -INF , P3 ;  /* 0xff8000000b0b7808 */ /* 0x000fc40001800000 */
[----:B------:R-:W-:Y:S02]  /*6a30*/  FSEL R177, R177, -INF , !P5 ;  /* 0xff800000b1b17808 */ /* 0x000fe40006800000 */
        /* <DEDUP_REMOVED lines=15> */
[----:B------:R-:W-:Y:S02]  /*6b30*/  ISETP.GE.AND P3, PT, R26, R224, PT ;  /* 0x000000e01a00720c */ /* 0x000fe40003f66270 */
[----:B------:R-:W-:Y:S01]  /*6b40*/  FSEL R165, R68, -INF , P4 ;  /* 0xff80000044a57808 */ /* 0x000fe20002000000 */
[C---:B------:R-:W-:Y:S01]  /*6b50*/  VIADD R68, R92.reuse, 0x79 ;  /* 0x000000795c447836 */ /* 0x040fe20000000000 */
[----:B------:R-:W-:Y:S01]  /*6b60*/  FSEL R171, R27, -INF , !P5 ;  /* 0xff8000001bab7808 */ /* 0x000fe20006800000 */
[----:B------:R-:W-:Y:S01]  /*6b70*/  VIADD R86, R92, 0x71 ;  /* 0x000000715c567836 */ /* 0x000fe20000000000 */
[----:B------:R-:W-:Y:S01]  /*6b80*/  ISETP.GE.AND P4, PT, R26, R223, PT ;  /* 0x000000df1a00720c */ /* 0x000fe20003f86270 */
[----:B------:R-:W-:Y:S01]  /*6b90*/  VIADD R88, R92, 0x78 ;  /* 0x000000785c587836 */ /* 0x000fe20000000000 */
[----:B------:R-:W-:-:S02]  /*6ba0*/  FSEL R70, R70, -INF , P3 ;  /* 0xff80000046467808 */ /* 0x000fc40001800000 */
[----:B------:R-:W-:Y:S02]  /*6bb0*/  ISETP.GE.AND P5, PT, R24, R223, PT ;  /* 0x000000df1800720c */ /* 0x000fe40003fa6270 */
[----:B------:R-:W-:Y:S02]  /*6bc0*/  FSEL R151, R70, -INF , !P4 ;  /* 0xff80000046977808 */ /* 0x000fe40006000000 */
[----:B------:R-:W-:Y:S02]  /*6bd0*/  ISETP.GE.AND P1, PT, R92, R222, PT ;  /* 0x000000de5c00720c */ /* 0x000fe40003f26270 */
[----:B------:R-:W-:Y:S02]  /*6be0*/  FSEL R165, R165, -INF , !P5 ;  /* 0xff800000a5a57808 */ /* 0x000fe40006800000 */
[-C--:B------:R-:W-:Y:S02]  /*6bf0*/  ISETP.GE.AND P4, PT, R68, R224.reuse, PT ;  /* 0x000000e04400720c */ /* 0x080fe40003f86270 */
[----:B------:R-:W-:-:S02]  /*6c00*/  ISETP.GE.AND P3, PT, R86, R224, PT ;  /* 0x000000e05600720c */ /* 0x000fc40003f66270 */
[----:B------:R-:W-:Y:S02]  /*6c10*/  ISETP.GE.AND P5, PT, R88, R224, PT ;  /* 0x000000e05800720c */ /* 0x000fe40003fa6270 */
[----:B------:R-:W-:Y:S02]  /*6c20*/  FSEL R77, R77, -INF , P4 ;  /* 0xff8000004d4d7808 */ /* 0x000fe40002000000 */
[----:B------:R-:W-:Y:S02]  /*6c30*/  FSEL R18, R113, -INF , P1 ;  /* 0xff80000071127808 */ /* 0x000fe40000800000 */
[----:B------:R-:W-:Y:S02]  /*6c40*/  FSEL R15, R15, -INF , P3 ;  /* 0xff8000000f0f7808 */ /* 0x000fe40001800000 */
[----:B------:R-:W-:Y:S02]  /*6c50*/  FSEL R84, R84, -INF , P5 ;  /* 0xff80000054547808 */ /* 0x000fe40002800000 */
[----:B------:R-:W-:-:S02]  /*6c60*/  ISETP.GE.AND P4, PT, R88, R223, PT ;  /* 0x000000df5800720c */ /* 0x000fc40003f86270 */
[----:B------:R-:W-:Y:S02]  /*6c70*/  ISETP.GE.AND P1, PT, R91, R222, PT ;  /* 0x000000de5b00720c */ /* 0x000fe40003f26270 */
[----:B------:R-:W-:Y:S02]  /*6c80*/  ISETP.GE.AND P3, PT, R92, R221, PT ;  /* 0x000000dd5c00720c */ /* 0x000fe40003f66270 */
[----:B------:R-:W-:Y:S02]  /*6c90*/  FSEL R147, R84, -INF , !P4 ;  /* 0xff80000054937808 */ /* 0x000fe40006000000 */
[----:B------:R-:W-:Y:S02]  /*6ca0*/  FSEL R114, R114, -INF , P1 ;  /* 0xff80000072727808 */ /* 0x000fe40000800000 */
[----:B------:R-:W-:Y:S02]  /*6cb0*/  ISETP.GE.AND P4, PT, R68, R223, PT ;  /* 0x000000df4400720c */ /* 0x000fe40003f86270 */
[----:B------:R-:W-:-:S02]  /*6cc0*/  FSEL R18, R18, -INF , !P3 ;  /* 0xff80000012127808 */ /* 0x000fc40005800000 */
[-C--:B------:R-:W-:Y:S02]  /*6cd0*/  ISETP.GE.AND P1, PT, R90, R222.reuse, PT ;  /* 0x000000de5a00720c */ /* 0x080fe40003f26270 */
[----:B------:R-:W-:Y:S02]  /*6ce0*/  ISETP.GE.AND P3, PT, R79, R222, PT ;  /* 0x000000de4f00720c */ /* 0x000fe40003f66270 */
[----:B------:R-:W-:Y:S02]  /*6cf0*/  FSEL R145, R77, -INF , !P4 ;  /* 0xff8000004d917808 */ /* 0x000fe40006000000 */
[----:B------:R-:W-:Y:S02]  /*6d00*/  FSEL R51, R52, -INF , P1 ;  /* 0xff80000034337808 */ /* 0x000fe40000800000 */
[----:B------:R-:W-:Y:S02]  /*6d10*/  ISETP.GE.AND P5, PT, R86, R223, PT ;  /* 0x000000df5600720c */ /* 0x000fe40003fa6270 */
[----:B------:R-:W-:-:S02]  /*6d20*/  ISETP.GE.AND P4, PT, R79, R221, PT ;  /* 0x000000dd4f00720c */ /* 0x000fc40003f86270 */
[----:B------:R-:W-:Y:S02]  /*6d30*/  FSEL R77, R115, -INF , P3 ;  /* 0xff800000734d7808 */ /* 0x000fe40001800000 */
[-C--:B------:R-:W-:Y:S02]  /*6d40*/  ISETP.GE.AND P1, PT, R87, R222.reuse, PT ;  /* 0x000000de5700720c */ /* 0x080fe40003f26270 */
[----:B------:R-:W-:Y:S02]  /*6d50*/  ISETP.GE.AND P3, PT, R89, R222, PT ;  /* 0x000000de5900720c */ /* 0x000fe40003f66270 */
[----:B------:R-:W-:Y:S02]  /*6d60*/  FSEL R149, R15, -INF , !P5 ;  /* 0xff8000000f957808 */ /* 0x000fe40006800000 */
[----:B------:R-:W-:Y:S02]  /*6d70*/  FSEL R77, R77, -INF , !P4 ;  /* 0xff8000004d4d7808 */ /* 0x000fe40006000000 */
[----:B------:R-:W-:-:S02]  /*6d80*/  FSEL R13, R54, -INF , P1 ;  /* 0xff800000360d7808 */ /* 0x000fc40000800000 */
[----:B------:R-:W-:Y:S02]  /*6d90*/  ISETP.GE.AND P4, PT, R89, R221, PT ;  /* 0x000000dd5900720c */ /* 0x000fe40003f86270 */
[----:B------:R-:W-:Y:S02]  /*6da0*/  FSEL R15, R53, -INF , P3 ;  /* 0xff800000350f7808 */ /* 0x000fe40001800000 */
[-C--:B------:R-:W-:Y:S02]  /*6db0*/  ISETP.GE.AND P1, PT, R83, R222.reuse, PT ;  /* 0x000000de5300720c */ /* 0x080fe40003f26270 */
[----:B------:R-:W-:Y:S02]  /*6dc0*/  ISETP.GE.AND P3, PT, R85, R222, PT ;  /* 0x000000de5500720c */ /* 0x000fe40003f66270 */
        /* <DEDUP_REMOVED lines=8> */
[-C--:B------:R-:W-:Y:S02]  /*6e50*/  ISETP.GE.AND P4, PT, R82, R221.reuse, PT ;  /* 0x000000dd5200720c */ /* 0x080fe40003f86270 */
[----:B------:R-:W-:Y:S02]  /*6e60*/  FSEL R43, R44, -INF , P3 ;  /* 0xff8000002c2b7808 */ /* 0x000fe40001800000 */
[-C--:B------:R-:W-:Y:S02]  /*6e70*/  ISETP.GE.AND P1, PT, R78, R222.reuse, PT ;  /* 0x000000de4e00720c */ /* 0x080fe40003f26270 */
[----:B------:R-:W-:Y:S02]  /*6e80*/  ISETP.GE.AND P5, PT, R91, R221, PT ;  /* 0x000000dd5b00720c */ /* 0x000fe40003fa6270 */
[----:B------:R-:W-:Y:S02]  /*6e90*/  ISETP.GE.AND P3, PT, R80, R222, PT ;  /* 0x000000de5000720c */ /* 0x000fe40003f66270 */
[----:B------:R-:W-:-:S02]  /*6ea0*/  FSEL R43, R43, -INF , !P4 ;  /* 0xff8000002b2b7808 */ /* 0x000fc40006000000 */
[----:B------:R-:W-:Y:S02]  /*6eb0*/  FSEL R47, R47, -INF , P1 ;  /* 0xff8000002f2f7808 */ /* 0x000fe40000800000 */
[----:B------:R-:W-:Y:S02]  /*6ec0*/  FSEL R79, R114, -INF , !P5 ;  /* 0xff800000724f7808 */ /* 0x000fe40006800000 */
[-C--:B------:R-:W-:Y:S02]  /*6ed0*/  ISETP.GE.AND P4, PT, R80, R221.reuse, PT ;  /* 0x000000dd5000720c */ /* 0x080fe40003f86270 */
[----:B------:R-:W-:Y:S02]  /*6ee0*/  FSEL R46, R46, -INF , P3 ;  /* 0xff8000002e2e7808 */ /* 0x000fe40001800000 */
[----:B------:R-:W-:Y:S02]  /*6ef0*/  ISETP.GE.AND P1, PT, R74, R222, PT ;  /* 0x000000de4a00720c */ /* 0x000fe40003f26270 */
[----:B------:R-:W-:-:S02]  /*6f00*/  ISETP.GE.AND P5, PT, R90, R221, PT ;  /* 0x000000dd5a00720c */ /* 0x000fc40003fa6270 */
[----:B------:R-:W-:Y:S02]  /*6f10*/  ISETP.GE.AND P3, PT, R76, R222, PT ;  /* 0x000000de4c00720c */ /* 0x000fe40003f66270 */
[----:B------:R-:W-:Y:S02]  /*6f20*/  FSEL R251, R46, -INF , !P4 ;  /* 0xff8000002efb7808 */ /* 0x000fe40006000000 */
[----:B------:R-:W-:Y:S02]  /*6f30*/  FSEL R50, R50, -INF , P1 ;  /* 0xff80000032327808 */ /* 0x000fe40000800000 */
[----:B------:R-:W-:Y:S02]  /*6f40*/  FSEL R51, R51, -INF , !P5 ;  /* 0xff80000033337808 */ /* 0x000fe40006800000 */
[----:B------:R-:W-:Y:S02]  /*6f50*/  ISETP.GE.AND P4, PT, R76, R221, PT ;  /* 0x000000dd4c00720c */ /* 0x000fe40003f86270 */
[----:B------:R-:W-:-:S02]  /*6f60*/  FSEL R49, R49, -INF , P3 ;  /* 0xff80000031317808 */ /* 0x000fc40001800000 */
[-C--:B------:R-:W-:Y:S02]  /*6f70*/  ISETP.GE.AND P1, PT, R67, R222.reuse, PT ;  /* 0x000000de4300720c */ /* 0x080fe40003f26270 */
[----:B------:R-:W-:Y:S02]  /*6f80*/  ISETP.GE.AND P5, PT, R87, R221, PT ;  /* 0x000000dd5700720c */ /* 0x000fe40003fa6270 */
[----:B------:R-:W-:Y:S02]  /*6f90*/  ISETP.GE.AND P3, PT, R72, R222, PT ;  /* 0x000000de4800720c */ /* 0x000fe40003f66270 */
[----:B------:R-:W-:Y:S02]  /*6fa0*/  FSEL R215, R49, -INF , !P4 ;  /* 0xff80000031d77808 */ /* 0x000fe40006000000 */
[----:B------:R-:W-:Y:S02]  /*6fb0*/  FSEL R41, R41, -INF , P1 ;  /* 0xff80000029297808 */ /* 0x000fe40000800000 */
[----:B------:R-:W-:-:S02]  /*6fc0*/  FSEL R13, R13, -INF , !P5 ;  /* 0xff8000000d0d7808 */ /* 0x000fc40006800000 */
        /* <DEDUP_REMOVED lines=18> */
[----:B------:R-:W-:Y:S02]  /*70f0*/  ISETP.GE.AND P1, PT, R57, R222, PT ;  /* 0x000000de3900720c */ /* 0x000fe40003f26270 */
[----:B------:R-:W-:Y:S02]  /*7100*/  ISETP.GE.AND P5, PT, R78, R221, PT ;  /* 0x000000dd4e00720c */ /* 0x000fe40003fa6270 */
[----:B------:R-:W-:Y:S02]  /*7110*/  FSEL R201, R20, -INF , !P4 ;  /* 0xff80000014c97808 */ /* 0x000fe40006000000 */
[----:B------:R-:W-:Y:S02]  /*7120*/  FSEL R17, R17, -INF , P1 ;  /* 0xff80000011117808 */ /* 0x000fe40000800000 */
[----:B------:R-:W-:Y:S02]  /*7130*/  FSEL R249, R47, -INF , !P5 ;  /* 0xff8000002ff97808 */ /* 0x000fe40006800000 */
[----:B------:R-:W-:-:S02]  /*7140*/  FMNMX3.FTZ R20, R75, R34, R73, !PT ;  /* 0x000000224b147276 */ /* 0x000fc40007810049 */
[----:B------:R-:W-:Y:S02]  /*7150*/  ISETP.GE.AND P1, PT, R48, R222, PT ;  /* 0x000000de3000720c */ /* 0x000fe40003f26270 */
[----:B------:R-:W-:Y:S02]  /*7160*/  ISETP.GE.AND P5, PT, R74, R221, PT ;  /* 0x000000dd4a00720c */ /* 0x000fe40003fa6270 */
[----:B------:R-:W-:Y:S02]  /*7170*/  FMNMX3.FTZ R20, R20, R71, R23, !PT ;  /* 0x0000004714147276 */ /* 0x000fe40007810017 */
[----:B------:R-:W-:Y:S02]  /*7180*/  FSEL R179, R4, -INF , P1 ;  /* 0xff80000004b37808 */ /* 0x000fe40000800000 */
[----:B------:R-:W-:Y:S02]  /*7190*/  FSEL R153, R50, -INF , !P5 ;  /* 0xff80000032997808 */ /* 0x000fe40006800000 */
[----:B------:R-:W-:-:S02]  /*71a0*/  FMNMX3.FTZ R4, R18, R79, R77, !PT ;  /* 0x0000004f12047276 */ /* 0x000fc4000781004d */
[----:B------:R-:W-:Y:S02]  /*71b0*/  ISETP.GE.AND P5, PT, R67, R221, PT ;  /* 0x000000dd4300720c */ /* 0x000fe40003fa6270 */
[----:B------:R-:W-:Y:S02]  /*71c0*/  FMNMX3.FTZ R20, R20, R19, R7, !PT ;  /* 0x0000001314147276 */ /* 0x000fe40007810007 */
[----:B------:R-:W-:Y:S02]  /*71d0*/  FMNMX3.FTZ R4, R4, R51, R15, !PT ;  /* 0x0000003304047276 */ /* 0x000fe4000781000f */
[----:B------:R-:W-:Y:S02]  /*71e0*/  FSEL R155, R41, -INF , !P5 ;  /* 0xff800000299b7808 */ /* 0x000fe40006800000 */
[----:B------:R-:W-:Y:S02]  /*71f0*/  ISETP.GE.AND P5, PT, R38, R221, PT ;  /* 0x000000dd2600720c */ /* 0x000fe40003fa6270 */
[----:B------:R-:W-:-:S02]  /*7200*/  FMNMX3.FTZ R20, R20, R5, R137, !PT ;  /* 0x0000000514147276 */ /* 0x000fc40007810089 */
[----:B------:R-:W-:Y:S02]  /*7210*/  FMNMX3.FTZ R4, R4, R13, R11, !PT ;  /* 0x0000000d04047276 */ /* 0x000fe4000781000b */
[----:B------:R-:W-:Y:S02]  /*7220*/  FSEL R187, R103, -INF , !P5 ;  /* 0xff80000067bb7808 */ /* 0x000fe40006800000 */
[----:B------:R-:W-:Y:S02]  /*7230*/  ISETP.GE.AND P5, PT, R66, R221, PT ;  /* 0x000000dd4200720c */ /* 0x000fe40003fa6270 */
[----:B------:R-:W-:Y:S02]  /*7240*/  FMNMX3.FTZ R20, R20, R31, R29, !PT ;  /* 0x0000001f14147276 */ /* 0x000fe4000781001d */
[----:B------:R-:W-:Y:S02]  /*7250*/  FMNMX3.FTZ R4, R4, R9, R43, !PT ;  /* 0x0000000904047276 */ /* 0x000fe4000781002b */
[----:B------:R-:W-:-:S02]  /*7260*/  FSEL R191, R21, -INF , !P5 ;  /* 0xff80000015bf7808 */ /* 0x000fc40006800000 */
[----:B------:R-:W-:Y:S02]  /*7270*/  FMNMX3.FTZ R20, R20, R25, R247, !PT ;  /* 0x0000001914147276 */ /* 0x000fe400078100f7 */
[----:B------:R-:W-:Y:S02]  /*7280*/  ISETP.GE.AND P5, PT, R57, R221, PT ;  /* 0x000000dd3900720c */ /* 0x000fe40003fa6270 */
[----:B------:R-:W-:Y:S02]  /*7290*/  FMNMX3.FTZ R4, R4, R27, R251, !PT ;  /* 0x0000001b04047276 */ /* 0x000fe400078100fb */
[----:B------:R-:W-:Y:S02]  /*72a0*/  ISETP.GE.AND P3, PT, R56, R222, PT ;  /* 0x000000de3800720c */ /* 0x000fe40003f66270 */
[----:B------:R-:W-:Y:S02]  /*72b0*/  FMNMX3.FTZ R20, R20, R245, R243, !PT ;  /* 0x000000f514147276 */ /* 0x000fe400078100f3 */
[----:B------:R-:W-:-:S02]  /*72c0*/  FSEL R185, R17, -INF , !P5 ;  /* 0xff80000011b97808 */ /* 0x000fc40006800000 */
[----:B------:R-:W-:Y:S02]  /*72d0*/  FMNMX3.FTZ R4, R4, R249, R215, !PT ;  /* 0x000000f904047276 */ /* 0x000fe400078100d7 */
[-C--:B------:R-:W-:Y:S02]  /*72e0*/  ISETP.GE.AND P5, PT, R48, R221.reuse, PT ;  /* 0x000000dd3000720c */ /* 0x080fe40003fa6270 */
[----:B------:R-:W-:Y:S02]  /*72f0*/  ISETP.GE.AND P1, PT, R61, R222, PT ;  /* 0x000000de3d00720c */ /* 0x000fe40003f26270 */
[----:B------:R-:W-:Y:S02]  /*7300*/  ISETP.GE.AND P4, PT, R56, R221, PT ;  /* 0x000000dd3800720c */ /* 0x000fe40003f86270 */
[----:B------:R-:W-:Y:S02]  /*7310*/  FSEL R16, R16, -INF , P3 ;  /* 0xff80000010107808 */ /* 0x000fe40001800000 */
[----:B------:R-:W-:-:S02]  /*7320*/  FMNMX3.FTZ R20, R20, R233, R207, !PT ;  /* 0x000000e914147276 */ /* 0x000fc400078100cf */
[----:B------:R-:W-:Y:S02]  /*7330*/  ISETP.GE.AND P3, PT, R58, R222, PT ;  /* 0x000000de3a00720c */ /* 0x000fe40003f66270 */
[----:B------:R-:W-:Y:S02]  /*7340*/  FMNMX3.FTZ R4, R4, R153, R213, !PT ;  /* 0x0000009904047276 */ /* 0x000fe400078100d5 */
[----:B------:R-:W-:Y:S02]  /*7350*/  FSEL R179, R179, -INF , !P5 ;  /* 0xff800000b3b37808 */ /* 0x000fe40006800000 */
[----:B------:R-:W-:Y:S02]  /*7360*/  ISETP.GE.AND P5, PT, R61, R221, PT ;  /* 0x000000dd3d00720c */ /* 0x000fe40003fa6270 */
[----:B------:R-:W-:Y:S02]  /*7370*/  FSEL R10, R10, -INF , P1 ;  /* 0xff8000000a0a7808 */ /* 0x000fe40000800000 */
[----:B------:R-:W-:-:S02]  /*7380*/  FSEL R189, R16, -INF , !P4 ;  /* 0xff80000010bd7808 */ /* 0x000fc40006000000 */
[----:B------:R-:W-:Y:S02]  /*7390*/  FMNMX3.FTZ R20, R20, R175, R205, !PT ;  /* 0x000000af14147276 */ /* 0x000fe400078100cd */
[-C--:B------:R-:W-:Y:S02]  /*73a0*/  ISETP.GE.AND P1, PT, R24, R222.reuse, PT ;  /* 0x000000de1800720c */ /* 0x080fe40003f26270 */
[----:B------:R-:W-:Y:S02]  /*73b0*/  ISETP.GE.AND P4, PT, R58, R221, PT ;  /* 0x000000dd3a00720c */ /* 0x000fe40003f86270 */
[----:B------:R-:W-:Y:S02]  /*73c0*/  FSEL R8, R8, -INF , P3 ;  /* 0xff80000008087808 */ /* 0x000fe40001800000 */
[----:B------:R-:W-:Y:S02]  /*73d0*/  FMNMX3.FTZ R4, R4, R155, R203, !PT ;  /* 0x0000009b04047276 */ /* 0x000fe400078100cb */
[----:B------:R-:W-:-:S02]  /*73e0*/  ISETP.GE.AND P3, PT, R60, R222, PT ;  /* 0x000000de3c00720c */ /* 0x000fc40003f66270 */
[----:B------:R-:W-:Y:S02]  /*73f0*/  FSEL R161, R10, -INF , !P5 ;  /* 0xff8000000aa17808 */ /* 0x000fe40006800000 */
[----:B------:R-:W-:Y:S02]  /*7400*/  FMNMX3.FTZ R20, R20, R177, R199, !PT ;  /* 0x000000b114147276 */ /* 0x000fe400078100c7 */
[----:B------:R-:W-:Y:S02]  /*7410*/  ISETP.GE.AND P5, PT, R24, R221, PT ;  /* 0x000000dd1800720c */ /* 0x000fe40003fa6270 */
[----:B------:R-:W-:Y:S02]  /*7420*/  FSEL R6, R6, -INF , P1 ;  /* 0xff80000006067808 */ /* 0x000fe40000800000 */
[----:B------:R-:W-:Y:S02]  /*7430*/  FSEL R181, R8, -INF , !P4 ;  /* 0xff80000008b57808 */ /* 0x000fe40006000000 */
[----:B------:R-:W-:-:S02]  /*7440*/  FMNMX3.FTZ R4, R4, R187, R201, !PT ;  /* 0x000000bb04047276 */ /* 0x000fc400078100c9 */
[----:B------:R-:W-:Y:S02]  /*7450*/  ISETP.GE.AND P4, PT, R60, R221, PT ;  /* 0x000000dd3c00720c */ /* 0x000fe40003f86270 */
[----:B------:R-:W-:Y:S02]  /*7460*/  FSEL R22, R22, -INF , P3 ;  /* 0xff80000016167808 */ /* 0x000fe40001800000 */
[----:B------:R-:W-:Y:S02]  /*7470*/  ISETP.GE.AND P3, PT, R62, R222, PT ;  /* 0x000000de3e00720c */ /* 0x000fe40003f66270 */
[----:B------:R-:W-:Y:S02]  /*7480*/  FMNMX3.FTZ R20, R20, R197, R195, !PT ;  /* 0x000000c514147276 */ /* 0x000fe400078100c3 */
[----:B------:R-:W-:Y:S02]  /*7490*/  FSEL R157, R6, -INF , !P5 ;  /* 0xff800000069d7808 */ /* 0x000fe40006800000 */
        /* <DEDUP_REMOVED lines=10> */
[-C--:B------:R-:W-:Y:S02]  /*7540*/  ISETP.GE.AND P1, PT, R86, R222.reuse, PT ;  /* 0x000000de5600720c */ /* 0x080fe40003f26270 */
[----:B------:R-:W-:Y:S02]  /*7550*/  FSEL R28, R28, -INF , P3 ;  /* 0xff8000001c1c7808 */ /* 0x000fe40001800000 */
[----:B------:R-:W-:-:S02]  /*7560*/  ISETP.GE.AND P3, PT, R88, R222, PT ;  /* 0x000000de5800720c */ /* 0x000fc40003f66270 */
[----:B------:R-:W-:Y:S02]  /*7570*/  FMNMX3.FTZ R6, R6, R179, R163, !PT ;  /* 0x000000b306067276 */ /* 0x000fe400078100a3 */
[----:B------:R-:W-:Y:S02]  /*7580*/  FMNMX3.FTZ R20, R20, R165, R151, !PT ;  /* 0x000000a514147276 */ /* 0x000fe40007810097 */
[----:B------:R-:W-:Y:S02]  /*7590*/  FSEL R143, R28, -INF , !P4 ;  /* 0xff8000001c8f7808 */ /* 0x000fe40006000000 */
[----:B------:R-:W-:Y:S02]  /*75a0*/  FSEL R14, R14, -INF , P1 ;  /* 0xff8000000e0e7808 */ /* 0x000fe40000800000 */
[-C--:B------:R-:W-:Y:S02]  /*75b0*/  ISETP.GE.AND P5, PT, R86, R221.reuse, PT ;  /* 0x000000dd5600720c */ /* 0x080fe40003fa6270 */
[----:B------:R-:W-:-:S02]  /*75c0*/  ISETP.GE.AND P4, PT, R88, R221, PT ;  /* 0x000000dd5800720c */ /* 0x000fc40003f86270 */
[----:B------:R-:W-:Y:S02]  /*75d0*/  ISETP.GE.AND P1, PT, R68, R222, PT ;  /* 0x000000de4400720c */ /* 0x000fe40003f26270 */
[----:B------:R-:W-:Y:S02]  /*75e0*/  FSEL R30, R30, -INF , P3 ;  /* 0xff8000001e1e7808 */ /* 0x000fe40001800000 */
[----:B------:R-:W-:Y:S02]  /*75f0*/  FMNMX3.FTZ R6, R6, R161, R159, !PT ;  /* 0x000000a106067276 */ /* 0x000fe4000781009f */
[----:B------:R-:W-:Y:S02]  /*7600*/  FMNMX3.FTZ R20, R20, R149, R147, !PT ;  /* 0x0000009514147276 */ /* 0x000fe40007810093 */
[----:B------:R-:W-:Y:S02]  /*7610*/  ISETP.GE.AND P3, PT, R68, R221, PT ;  /* 0x000000dd4400720c */ /* 0x000fe40003f66270 */
[----:B------:R-:W-:-:S02]  /*7620*/  FSEL R64, R64, -INF , P1 ;  /* 0xff80000040407808 */ /* 0x000fc40000800000 */
[----:B------:R-:W-:Y:S02]  /*7630*/  FSEL R141, R14, -INF , !P5 ;  /* 0xff8000000e8d7808 */ /* 0x000fe40006800000 */
[----:B------:R-:W-:Y:S02]  /*7640*/  FSEL R67, R30, -INF , !P4 ;  /* 0xff8000001e437808 */ /* 0x000fe40006000000 */
[----:B------:R-:W-:Y:S02]  /*7650*/  FMNMX3.FTZ R6, R6, R157, R143, !PT ;  /* 0x0000009d06067276 */ /* 0x000fe4000781008f */
[----:B------:R-:W-:Y:S02]  /*7660*/  FMNMX.FTZ R4, R145, R20, !PT ;  /* 0x0000001491047209 */ /* 0x000fe40007810000 */
[----:B------:R-:W-:Y:S02]  /*7670*/  FSEL R65, R64, -INF , !P3 ;  /* 0xff80000040417808 */ /* 0x000fe40005800000 */
[----:B------:R-:W-:Y:S01]  /*7680*/  FMNMX3.FTZ R6, R6, R141, R67, !PT ;  /* 0x0000008d06067276 */ /* 0x000fe20007810043 */
[----:B------:R-:W1:Y:S03]  /*7690*/  SHFL.BFLY PT, R17, R4, 0x2, 0x1f ;  /* 0x0c401f0004117f89 */ /* 0x000e6600000e0000 */
[----:B------:R-:W-:-:S05]  /*76a0*/  FMNMX.FTZ R6, R65, R6, !PT ;  /* 0x0000000641067209 */ /* 0x000fca0007810000 */
[----:B------:R-:W2:Y:S01]  /*76b0*/  SHFL.BFLY PT, R21, R6, 0x2, 0x1f ;  /* 0x0c401f0006157f89 */ /* 0x000ea200000e0000 */
[----:B-1----:R-:W-:-:S05]  /*76c0*/  FMNMX.FTZ R17, R4, R17, !PT ;  /* 0x0000001104117209 */ /* 0x002fca0007810000 */
[----:B------:R-:W1:Y:S01]  /*76d0*/  SHFL.BFLY PT, R134, R17, 0x1, 0x1f ;  /* 0x0c201f0011867f89 */ /* 0x000e6200000e0000 */
[----:B--2---:R-:W-:-:S05]  /*76e0*/  FMNMX.FTZ R4, R6, R21, !PT ;  /* 0x0000001506047209 */ /* 0x004fca0007810000 */
[----:B------:R-:W2:Y:S01]  /*76f0*/  SHFL.BFLY PT, R133, R4, 0x1, 0x1f ;  /* 0x0c201f0004857f89 */ /* 0x000ea200000e0000 */
[----:B------:R-:W-:-:S04]  /*7700*/  IMAD.IADD R69, R69, 0x1, R32 ;  /* 0x0000000145457824 */ /* 0x000fc800078e0220 */
[----:B------:R-:W-:-:S05]  /*7710*/  IMAD R60, R69, 0x2, R212 ;  /* 0x00000002453c7824 */ /* 0x000fca00078e02d4 */
[----:B------:R-:W4:Y:S01]  /*7720*/  LDSM.16.MT88.4 R124, [R60+0xc000] ;  /* 0x00c000003c7c783b */ /* 0x000f220000004200 */
[----:B-1----:R-:W-:-:S03]  /*7730*/  FMNMX.FTZ R134, R17, R134, !PT ;  /* 0x0000008611867209 */ /* 0x002fc60007810000 */
[----:B------:R-:W-:Y:S01]  /*7740*/  LDSM.16.MT88.4 R92, [R60+0x10000] ;  /* 0x010000003c5c783b */ /* 0x000fe20000004200 */
[----:B------:R-:W-:Y:S01]  /*7750*/  FSETP.NEU.FTZ.AND P1, PT, R134, -INF , PT ;  /* 0xff8000008600780b */ /* 0x000fe20003f3d000 */
[----:B---3--:R-:W-:Y:S01]  /*7760*/  FMUL.FTZ R140, R63, R134 ;  /* 0x000000863f8c7220 */ /* 0x008fe20000410000 */
[----:B--2---:R-:W-:-:S04]  /*7770*/  FMNMX.FTZ R133, R4, R133, !PT ;  /* 0x0000008504857209 */ /* 0x004fc80007810000 */
[----:B------:R-:W-:Y:S01]  /*7780*/  FSEL R140, R140, RZ, P1 ;  /* 0x000000ff8c8c7208 */ /* 0x000fe20000800000 */
[--C-:B------:R-:W-:Y:S01]  /*7790*/  IMAD.IADD R38, R169, 0x1, R60.reuse ;  /* 0x00000001a9267824 */ /* 0x100fe200078e023c */
[----:B------:R-:W-:Y:S01]  /*77a0*/  FSETP.NEU.FTZ.AND P1, PT, R133, -INF , PT ;  /* 0xff8000008500780b */ /* 0x000fe20003f3d000 */
[----:B------:R-:W-:Y:S01]  /*77b0*/  FMUL.FTZ R62, R63, R133 ;  /* 0x000000853f3e7220 */ /* 0x000fe20000410000 */
[C---:B------:R-:W-:Y:S02]  /*77c0*/  IMAD.IADD R64, R39.reuse, 0x1, R60 ;  /* 0x0000000127407824 */ /* 0x040fe400078e023c */
[----:B------:R-:W-:Y:S02]  /*77d0*/  IMAD.IADD R32, R39, 0x1, R38 ;  /* 0x0000000127207824 */ /* 0x000fe400078e0226 */
[-CC-:B------:R-:W-:Y:S01]  /*77e0*/  FFMA.FTZ R61, R75, R63.reuse, -R140.reuse ;  /* 0x0000003f4b3d7223 */ /* 0x180fe2000001088c */
[----:B------:R-:W-:Y:S01]  /*77f0*/  FSEL R62, R62, RZ, P1 ;  /* 0x000000ff3e3e7208 */ /* 0x000fe20000800000 */
[-CC-:B------:R-:W-:Y:S01]  /*7800*/  FFMA.FTZ R58, R34, R63.reuse, -R140.reuse ;  /* 0x0000003f223a7223 */ /* 0x180fe2000001088c */
[-CC-:B------:R-:W-:Y:S01]  /*7810*/  FFMA.FTZ R57, R73, R63.reuse, -R140.reuse ;  /* 0x0000003f49397223 */ /* 0x180fe2000001088c */
[-C--:B------:R-:W-:Y:S01]  /*7820*/  FFMA.FTZ R54, R71, R63.reuse, -R140 ;  /* 0x0000003f47367223 */ /* 0x080fe2000001088c */
[----:B------:R-:W1:Y:S01]  /*7830*/  LDSM.16.MT88.4 R116, [R64+0xc000] ;  /* 0x00c000004074783b */ /* 0x000e620000004200 */
[-CC-:B------:R-:W-:Y:S01]  /*7840*/  FFMA.FTZ R59, R18, R63.reuse, -R62.reuse ;  /* 0x0000003f123b7223 */ /* 0x180fe2000001083e */
[-CC-:B------:R-:W-:Y:S01]  /*7850*/  FFMA.FTZ R56, R79, R63.reuse, -R62.reuse ;  /* 0x0000003f4f387223 */ /* 0x180fe2000001083e */
[-CC-:B------:R-:W-:Y:S01]  /*7860*/  FFMA.FTZ R55, R77, R63.reuse, -R62.reuse ;  /* 0x0000003f4d377223 */ /* 0x180fe2000001083e */
[-C--:B------:R-:W-:Y:S01]  /*7870*/  FFMA.FTZ R52, R51, R63.reuse, -R62 ;  /* 0x0000003f33347223 */ /* 0x080fe2000001083e */
[----:B------:R-:W2:Y:S01]  /*7880*/  LDSM.16.MT88.4 R84, [R64+0x10000] ;  /* 0x010000004054783b */ /* 0x000ea20000004200 */
[-CC-:B------:R-:W-:Y:S01]  /*7890*/  FFMA.FTZ R49, R7, R63.reuse, -R140.reuse ;  /* 0x0000003f07317223 */ /* 0x180fe2000001088c */
[----:B------:R-:W-:-:S02]  /*78a0*/  FFMA.FTZ R46, R5, R63, -R140 ;  /* 0x0000003f052e7223 */ /* 0x000fc4000001088c */
[----:B------:R-:W3:Y:S04]  /*78b0*/  LDSM.16.MT88.4 R108, [R38+0xc000] ;  /* 0x00c00000266c783b */ /* 0x000ee80000004200 */
[----:B------:R-:W5:Y:S04]  /*78c0*/  LDSM.16.MT88.4 R100, [R32+0xc000] ;  /* 0x00c000002064783b */ /* 0x000f680000004200 */
[----:B------:R-:W5:Y:S04]  /*78d0*/  LDSM.16.MT88.4 R76, [R38+0x10000] ;  /* 0x01000000264c783b */ /* 0x000f680000004200 */
[----:B------:R-:W5:Y:S01]  /*78e0*/  LDSM.16.MT88.4 R4, [R32+0x10000] ;  /* 0x010000002004783b */ /* 0x000f620000004200 */
[----:B------:R-:W-:Y:S01]  /*78f0*/  MUFU.EX2 R61, R61 ;  /* 0x0000003d003d7308 */ /* 0x000fe20000000800 */
[-CC-:B------:R-:W-:Y:S01]  /*7900*/  FFMA.FTZ R47, R11, R63.reuse, -R62.reuse ;  /* 0x0000003f0b2f7223 */ /* 0x180fe2000001083e */
[----:B------:R-:W-:-:S02]  /*7910*/  FFMA.FTZ R44, R9, R63, -R62 ;  /* 0x0000003f092c7223 */ /* 0x000fc4000001083e */
[----:B------:R-:W5:Y:S04]  /*7920*/  LDSM.16.MT88.4 R8, [R60+0xc800] ;  /* 0x00c800003c08783b */ /* 0x000f680000004200 */
[----:B------:R-:W4:Y:S08]  /*7930*/  MUFU.EX2 R58, R58 ;  /* 0x0000003a003a7308 */ /* 0x000f300000000800 */
[----:B------:R-:W-:Y:S08]  /*7940*/  MUFU.EX2 R57, R57 ;  /* 0x0000003900397308 */ /* 0x000ff00000000800 */
[----:B------:R-:W1:Y:S08]  /*7950*/  MUFU.EX2 R54, R54 ;  /* 0x0000003600367308 */ /* 0x000e700000000800 */
[----:B------:R-:W-:Y:S08]  /*7960*/  MUFU.EX2 R59, R59 ;  /* 0x0000003b003b7308 */ /* 0x000ff00000000800 */
[----:B------:R-:W2:Y:S08]  /*7970*/  MUFU.EX2 R56, R56 ;  /* 0x0000003800387308 */ /* 0x000eb00000000800 */
[----:B------:R-:W-:Y:S08]  /*7980*/  MUFU.EX2 R55, R55 ;  /* 0x0000003700377308 */ /* 0x000ff00000000800 */
[----:B------:R-:W3:Y:S01]  /*7990*/  MUFU.EX2 R52, R52 ;  /* 0x0000003400347308 */ /* 0x000ee20000000800 */
[-CC-:B------:R-:W-:Y:S01]  /*79a0*/  FFMA.FTZ R53, R23, R63.reuse, -R140.reuse ;  /* 0x0000003f17357223 */ /* 0x180fe2000001088c */
[-C--:B------:R-:W-:Y:S01]  /*79b0*/  FFMA.FTZ R50, R19, R63.reuse, -R140 ;  /* 0x0000003f13327223 */ /* 0x080fe2000001088c */
[-CC-:B------:R-:W-:Y:S01]  /*79c0*/  FFMA.FTZ R51, R15, R63.reuse, -R62.reuse ;  /* 0x0000003f0f337223 */ /* 0x180fe2000001083e */
[----:B------:R-:W-:Y:S01]  /*79d0*/  FFMA.FTZ R48, R13, R63, -R62 ;  /* 0x0000003f0d307223 */ /* 0x000fe2000001083e */
[----:B----4-:R-:W-:Y:S01]  /*79e0*/  F2FP.F16.F32.PACK_AB R68, R58, R61 ;  /* 0x0000003d3a44723e */ /* 0x010fe200000000ff */
[----:B------:R-:W4:Y:S01]  /*79f0*/  LDSM.16.MT88.4 R16, [R64+0xc800] ;  /* 0x00c800004010783b */ /* 0x000f220000004200 */
[----:B-1----:R-:W-:-:S02]  /*7a00*/  F2FP.F16.F32.PACK_AB R70, R54, R57 ;  /* 0x000000393646723e */ /* 0x002fc400000000ff */
[----:B--2---:R-:W-:Y:S01]  /*7a10*/  F2FP.F16.F32.PACK_AB R69, R56, R59 ;  /* 0x0000003b3845723e */ /* 0x004fe200000000ff */
[----:B------:R-:W-:Y:S01]  /*7a20*/  MUFU.EX2 R53, R53 ;  /* 0x0000003500357308 */ /* 0x000fe20000000800 */
[----:B------:R-:W1:Y:S04]  /*7a30*/  LDSM.16.MT88.4 R20, [R64+0x10800] ;  /* 0x010800004014783b */ /* 0x000e680000004200 */
[----:B------:R-:W2:Y:S01]  /*7a40*/  LDSM.16.MT88.4 R12, [R38+0xc800] ;  /* 0x00c80000260c783b */ /* 0x000ea20000004200 */
[----:B---3--:R-:W-:Y:S02]  /*7a50*/  F2FP.F16.F32.PACK_AB R71, R52, R55 ;  /* 0x000000373447723e */ /* 0x008fe400000000ff */
[----:B------:R-:W3:Y:S08]  /*7a60*/  MUFU.EX2 R50, R50 ;  /* 0x0000003200327308 */ /* 0x000ef00000000800 */
[----:B------:R-:W-:Y:S01]  /*7a70*/  MUFU.EX2 R49, R49 ;  /* 0x0000003100317308 */ /* 0x000fe20000000800 */
[C---:B------:R-:W-:Y:S07]  /*7a80*/  HMMA.16816.F32 R128, R68.reuse, R124, RZ ;  /* 0x0000007c4480723c */ /* 0x040fee00000018ff */
[----:B------:R-:W-:Y:S01]  /*7a90*/  MUFU.EX2 R46, R46 ;  /* 0x0000002e002e7308 */ /* 0x000fe20000000800 */
[C---:B------:R-:W-:Y:S07]  /*7aa0*/  HMMA.16816.F32 R124, R68.reuse, R126, RZ ;  /* 0x0000007e447c723c */ /* 0x040fee00000018ff */
[----:B------:R-:W-:Y:S08]  /*7ab0*/  MUFU.EX2 R51, R51 ;  /* 0x0000003300337308 */ /* 0x000ff00000000800 */
[----:B------:R-:W4:Y:S08]  /*7ac0*/  MUFU.EX2 R48, R48 ;  /* 0x0000003000307308 */ /* 0x000f300000000800 */
[----:B------:R-:W-:Y:S08]  /*7ad0*/  MUFU.EX2 R47, R47 ;  /* 0x0000002f002f7308 */ /* 0x000ff00000000800 */
[----:B------:R-:W1:Y:S01]  /*7ae0*/  MUFU.EX2 R44, R44 ;  /* 0x0000002c002c7308 */ /* 0x000e620000000800 */
        /* <DEDUP_REMOVED lines=20> */
[----:B------:R-:W1:Y:S01]  /*7c30*/  LDSM.16.MT88.4 R8, [R32+0x10800] ;  /* 0x010800002008783b */ /* 0x000e620000004200 */
[-CC-:B------:R-:W-:Y:S01]  /*7c40*/  FFMA.FTZ R45, R137, R63.reuse, -R140.reuse ;  /* 0x0000003f892d7223 */ /* 0x180fe2000001088c */
[-CC-:B------:R-:W-:Y:S01]  /*7c50*/  FFMA.FTZ R42, R31, R63.reuse, -R140.reuse ;  /* 0x0000003f1f2a7223 */ /* 0x180fe2000001088c */
[-CC-:B------:R-:W-:Y:S01]  /*7c60*/  FFMA.FTZ R41, R29, R63.reuse, -R140.reuse ;  /* 0x0000003f1d297223 */ /* 0x180fe2000001088c */
[----:B------:R-:W-:Y:S03]  /*7c70*/  LDSM.16.MT88.4 R136, [R60+0x10800] ;  /* 0x010800003c88783b */ /* 0x000fe60000004200 */
[C---:B------:R-:W-:Y:S01]  /*7c80*/  HMMA.16816.F32 R120, R4.reuse, R16, R120 ;  /* 0x000000100478723c */ /* 0x040fe20000001878 */
[----:B------:R-:W-:Y:S07]  /*7c90*/  LDSM.16.MT88.4 R28, [R38+0x10800] ;  /* 0x01080000261c783b */ /* 0x000fee0000004200 */
[C---:B------:R-:W-:Y:S01]  /*7ca0*/  HMMA.16816.F32 R116, R4.reuse, R18, R116 ;  /* 0x000000120474723c */ /* 0x040fe20000001874 */
[----:B------:R-:W3:Y:S07]  /*7cb0*/  LDSM.16.MT88.4 R16, [R32+0xc800] ;  /* 0x00c800002010783b */ /* 0x000eee0000004200 */
        /* <DEDUP_REMOVED lines=15> */
[----:B------:R-:W-:Y:S05]  /*7db0*/  LDSM.16.MT88.4 R24, [R64+0xd000] ;  /* 0x00d000004018783b */ /* 0x000fea0000004200 */
[----:B------:R-:W4:Y:S08]  /*7dc0*/  MUFU.EX2 R42, R42 ;  /* 0x0000002a002a7308 */ /* 0x000f300000000800 */
[----:B------:R-:W-:Y:S08]  /*7dd0*/  MUFU.EX2 R41, R41 ;  /* 0x0000002900297308 */ /* 0x000ff00000000800 */
[----:B------:R-:W5:Y:S08]  /*7de0*/  MUFU.EX2 R36, R36 ;  /* 0x0000002400247308 */ /* 0x000f700000000800 */
[----:B------:R-:W-:Y:S08]  /*7df0*/  MUFU.EX2 R43, R43 ;  /* 0x0000002b002b7308 */ /* 0x000ff00000000800 */
[----:B------:R-:W2:Y:S08]  /*7e00*/  MUFU.EX2 R40, R40 ;  /* 0x0000002800287308 */ /* 0x000eb00000000800 */
[----:B------:R-:W-:Y:S08]  /*7e10*/  MUFU.EX2 R39, R39 ;  /* 0x0000002700277308 */ /* 0x000ff00000000800 */
[----:B------:R-:W1:Y:S01]  /*7e20*/  MUFU.EX2 R34, R34 ;  /* 0x0000002200227308 */ /* 0x000e620000000800 */
[C---:B---3--:R-:W-:Y:S08]  /*7e30*/  HMMA.16816.F32 R104, R4.reuse, R16, R104 ;  /* 0x000000100468723c */ /* 0x048ff00000001868 */
[C---:B------:R-:W-:Y:S01]  /*7e40*/  HMMA.16816.F32 R100, R4.reuse, R18, R100 ;  /* 0x000000120464723c */ /* 0x040fe20000001864 */
[----:B------:R-:W3:Y:S07]  /*7e50*/  LDSM.16.MT88.4 R16, [R38+0xd000] ;  /* 0x00d000002610783b */ /* 0x000eee0000004200 */
[C---:B------:R-:W-:Y:S08]  /*7e60*/  HMMA.16816.F32 R96, R4.reuse, R136, R96 ;  /* 0x000000880460723c */ /* 0x040ff00000001860 */
[C---:B------:R-:W-:Y:S08]  /*7e70*/  HMMA.16816.F32 R92, R4.reuse, R138, R92 ;  /* 0x0000008a045c723c */ /* 0x040ff0000000185c */
[C---:B------:R-:W-:Y:S08]  /*7e80*/  HMMA.16816.F32 R80, R4.reuse, R28, R80 ;  /* 0x0000001c0450723c */ /* 0x040ff00000001850 */
[----:B------:R-:W-:Y:S01]  /*7e90*/  HMMA.16816.F32 R76, R4, R30, R76 ;  /* 0x0000001e044c723c */ /* 0x000fe2000000184c */
[----:B----4-:R-:W-:Y:S01]  /*7ea0*/  F2FP.F16.F32.PACK_AB R4, R42, R45 ;  /* 0x0000002d2a04723e */ /* 0x010fe200000000ff */
[----:B------:R-:W-:Y:S01]  /*7eb0*/  LDSM.16.MT88.4 R28, [R38+0x11000] ;  /* 0x01100000261c783b */ /* 0x000fe20000004200 */
[----:B-----5:R-:W-:-:S02]  /*7ec0*/  F2FP.F16.F32.PACK_AB R6, R36, R41 ;  /* 0x000000292406723e */ /* 0x020fc400000000ff */
[----:B--2---:R-:W-:Y:S02]  /*7ed0*/  F2FP.F16.F32.PACK_AB R5, R40, R43 ;  /* 0x0000002b2805723e */ /* 0x004fe400000000ff */
[----:B-1----:R-:W-:-:S07]  /*7ee0*/  F2FP.F16.F32.PACK_AB R7, R34, R39 ;  /* 0x000000272207723e */ /* 0x002fce00000000ff */
        /* <DEDUP_REMOVED lines=17> */
[----:B------:R-:W-:Y:S08]  /*8000*/  MUFU.EX2 R66, R66 ;  /* 0x0000004200427308 */ /* 0x000ff00000000800 */
[----:B------:R-:W5:Y:S08]  /*8010*/  MUFU.EX2 R137, R137 ;  /* 0x0000008900897308 */ /* 0x000f700000000800 */
[----:B------:R-:W-:Y:S08]  /*8020*/  MUFU.EX2 R136, R136 ;  /* 0x0000008800887308 */ /* 0x000ff00000000800 */
[----:B------:R-:W4:Y:S08]  /*8030*/  MUFU.EX2 R139, R139 ;  /* 0x0000008b008b7308 */ /* 0x000f300000000800 */
[----:B------:R-:W-:Y:S08]  /*8040*/  MUFU.EX2 R138, R138 ;  /* 0x0000008a008a7308 */ /* 0x000ff00000000800 */
[----:B------:R-:W4:Y:S08]  /*8050*/  MUFU.EX2 R153, R153 ;  /* 0x0000009900997308 */ /* 0x000f300000000800 */
[----:B------:R-:W-:Y:S08]  /*8060*/  MUFU.EX2 R142, R142 ;  /* 0x0000008e008e7308 */ /* 0x000ff00000000800 */
[----:B------:R-:W4:Y:S01]  /*8070*/  MUFU.EX2 R155, R155 ;  /* 0x0000009b009b7308 */ /* 0x000f220000000800 */
[C---:B---3--:R-:W-:Y:S08]  /*8080*/  HMMA.16816.F32 R112, R4.reuse, R16, R112 ;  /* 0x000000100470723c */ /* 0x048ff00000001870 */
        /* <DEDUP_REMOVED lines=10> */
[-CC-:B------:R-:W-:Y:S01]  /*8130*/  FFMA.FTZ R144, R207, R63.reuse, -R140.reuse ;  /* 0x0000003fcf907223 */ /* 0x180fe2000001088c */
[-CC-:B------:R-:W-:Y:S01]  /*8140*/  FFMA.FTZ R175, R175, R63.reuse, -R140.reuse ;  /* 0x0000003fafaf7223 */ /* 0x180fe2000001088c */
[-CC-:B------:R-:W-:Y:S01]  /*8150*/  FFMA.FTZ R146, R205, R63.reuse, -R140.reuse ;  /* 0x0000003fcd927223 */ /* 0x180fe2000001088c */
[-C--:B------:R-:W-:Y:S01]  /*8160*/  FFMA.FTZ R177, R177, R63.reuse, -R140 ;  /* 0x0000003fb1b17223 */ /* 0x080fe2000001088c */
[-CC-:B------:R-:W-:Y:S01]  /*8170*/  FFMA.FTZ R148, R203, R63.reuse, -R62.reuse ;  /* 0x0000003fcb947223 */ /* 0x180fe2000001083e */
[----:B------:R-:W-:-:S02]  /*8180*/  FFMA.FTZ R187, R187, R63, -R62 ;  /* 0x0000003fbbbb7223 */ /* 0x000fc4000001083e */
[C---:B--2---:R-:W-:Y:S08]  /*8190*/  HMMA.16816.F32 R72, R4.reuse, R20, R72 ;  /* 0x000000140448723c */ /* 0x044ff00000001848 */
[----:B------:R-:W-:Y:S01]  /*81a0*/  HMMA.16816.F32 R68, R4, R22, R68 ;  /* 0x000000160444723c */ /* 0x000fe20000001844 */
[----:B-----5:R-:W-:Y:S01]  /*81b0*/  F2FP.F16.F32.PACK_AB R4, R137, R66 ;  /* 0x000000428904723e */ /* 0x020fe200000000ff */
[----:B------:R-:W-:Y:S01]  /*81c0*/  LDSM.16.MT88.4 R20, [R32+0xd800] ;  /* 0x00d800002014783b */ /* 0x000fe20000004200 */
[----:B----4-:R-:W-:-:S02]  /*81d0*/  F2FP.F16.F32.PACK_AB R6, R139, R136 ;  /* 0x000000888b06723e */ /* 0x010fc400000000ff */
[----:B------:R-:W-:Y:S01]  /*81e0*/  F2FP.F16.F32.PACK_AB R5, R153, R138 ;  /* 0x0000008a9905723e */ /* 0x000fe200000000ff */
[-CC-:B------:R-:W-:Y:S01]  /*81f0*/  FFMA.FTZ R150, R201, R63.reuse, -R62.reuse ;  /* 0x0000003fc9967223 */ /* 0x180fe2000001083e */
[----:B------:R-:W-:Y:S01]  /*8200*/  F2FP.F16.F32.PACK_AB R7, R155, R142 ;  /* 0x0000008e9b07723e */ /* 0x000fe200000000ff */
[----:B------:R-:W-:Y:S01]  /*8210*/  FFMA.FTZ R191, R191, R63, -R62 ;  /* 0x0000003fbfbf7223 */ /* 0x000fe2000001083e */
[----:B------:R-:W-:Y:S05]  /*8220*/  LDSM.16.MT88.4 R28, [R64+0xe000] ;  /* 0x00e00000401c783b */ /* 0x000fea0000004200 */
        /* <DEDUP_REMOVED lines=13> */
[----:B------:R-:W4:Y:S08]  /*8300*/  MUFU.EX2 R175, R175 ;  /* 0x000000af00af7308 */ /* 0x000f300000000800 */
[----:B------:R-:W-:Y:S08]  /*8310*/  MUFU.EX2 R146, R146 ;  /* 0x0000009200927308 */ /* 0x000ff00000000800 */
[----:B------:R-:W5:Y:S08]  /*8320*/  MUFU.EX2 R177, R177 ;  /* 0x000000b100b17308 */ /* 0x000f700000000800 */
[----:B------:R-:W-:Y:S08]  /*8330*/  MUFU.EX2 R148, R148 ;  /* 0x0000009400947308 */ /* 0x000ff00000000800 */
[----:B------:R-:W2:Y:S08]  /*8340*/  MUFU.EX2 R187, R187 ;  /* 0x000000bb00bb7308 */ /* 0x000eb00000000800 */
[----:B------:R-:W-:Y:S08]  /*8350*/  MUFU.EX2 R150, R150 ;  /* 0x0000009600967308 */ /* 0x000ff00000000800 */
[----:B------:R-:W2:Y:S01]  /*8360*/  MUFU.EX2 R191, R191 ;  /* 0x000000bf00bf7308 */ /* 0x000ea20000000800 */
[C---:B---3--:R-:W-:Y:S08]  /*8370*/  HMMA.16816.F32 R96, R4.reuse, R16, R96 ;  /* 0x000000100460723c */ /* 0x048ff00000001860 */
[C---:B------:R-:W-:Y:S01]  /*8380*/  HMMA.16816.F32 R92, R4.reuse, R18, R92 ;  /* 0x00000012045c723c */ /* 0x040fe2000000185c */
[----:B------:R-:W3:Y:S07]  /*8390*/  LDSM.16.MT88.4 R16, [R32+0xe000] ;  /* 0x00e000002010783b */ /* 0x000eee0000004200 */
[C---:B------:R-:W-:Y:S08]  /*83a0*/  HMMA.16816.F32 R88, R4.reuse, R24, R88 ;  /* 0x000000180458723c */ /* 0x040ff00000001858 */
[C---:B------:R-:W-:Y:S01]  /*83b0*/  HMMA.16816.F32 R84, R4.reuse, R26, R84 ;  /* 0x0000001a0454723c */ /* 0x040fe20000001854 */
[----:B------:R-:W-:Y:S07]  /*83c0*/  LDSM.16.MT88.4 R24, [R64+0x12000] ;  /* 0x012000004018783b */ /* 0x000fee0000004200 */
[C---:B------:R-:W-:Y:S08]  /*83d0*/  HMMA.16816.F32 R104, R4.reuse, R20, R104 ;  /* 0x000000140468723c */ /* 0x040ff00000001868 */
[C---:B------:R-:W-:Y:S01]  /*83e0*/  HMMA.16816.F32 R100, R4.reuse, R22, R100 ;  /* 0x000000160464723c */ /* 0x040fe20000001864 */
[----:B------:R-:W3:Y:S07]  /*83f0*/  LDSM.16.MT88.4 R20, [R60+0xe000] ;  /* 0x00e000003c14783b */ /* 0x000eee0000004200 */
[C---:B-1----:R-:W-:Y:S08]  /*8400*/  HMMA.16816.F32 R72, R4.reuse, R12, R72 ;  /* 0x0000000c0448723c */ /* 0x042ff00000001848 */
        /* <DEDUP_REMOVED lines=9> */
[C---:B---3--:R-:W-:Y:S08]  /*84a0*/  HMMA.16816.F32 R104, R4.reuse, R16, R104 ;  /* 0x000000100468723c */ /* 0x048ff00000001868 */
[C---:B------:R-:W-:Y:S01]  /*84b0*/  HMMA.16816.F32 R100, R4.reuse, R18, R100 ;  /* 0x000000120464723c */ /* 0x040fe20000001864 */
[----:B------:R-:W3:Y:S07]  /*84c0*/  LDSM.16.MT88.4 R16, [R32+0x12000] ;  /* 0x012000002010783b */ /* 0x000eee0000004200 */
[C---:B------:R-:W-:Y:S08]  /*84d0*/  HMMA.16816.F32 R128, R4.reuse, R20, R128 ;  /* 0x000000140480723c */ /* 0x040ff00000001880 */
[C---:B------:R-:W-:Y:S01]  /*84e0*/  HMMA.16816.F32 R124, R4.reuse, R22, R124 ;  /* 0x00000016047c723c */ /* 0x040fe2000000187c */
[----:B------:R-:W-:Y:S07]  /*84f0*/  LDSM.16.MT88.4 R20, [R60+0xe800] ;  /* 0x00e800003c14783b */ /* 0x000fee0000004200 */
[C---:B-1----:R-:W-:Y:S08]  /*8500*/  HMMA.16816.F32 R96, R4.reuse, R12, R96 ;  /* 0x0000000c0460723c */ /* 0x042ff00000001860 */
[----:B------:R-:W-:Y:S01]  /*8510*/  HMMA.16816.F32 R92, R4, R14, R92 ;  /* 0x0000000e045c723c */ /* 0x000fe2000000185c */
[----:B------:R-:W1:Y:S01]  /*8520*/  LDSM.16.MT88.4 R12, [R64+0x12800] ;  /* 0x01280000400c783b */ /* 0x000e620000004200 */
[-CC-:B------:R-:W-:Y:S01]  /*8530*/  FFMA.FTZ R152, R189, R63.reuse, -R62.reuse ;  /* 0x0000003fbd987223 */ /* 0x180fe2000001083e */
[-CC-:B------:R-:W-:Y:S01]  /*8540*/  FFMA.FTZ R185, R185, R63.reuse, -R62.reuse ;  /* 0x0000003fb9b97223 */ /* 0x180fe2000001083e */
[-CC-:B------:R-:W-:Y:S01]  /*8550*/  FFMA.FTZ R154, R181, R63.reuse, -R62.reuse ;  /* 0x0000003fb59a7223 */ /* 0x180fe2000001083e */
[----:B------:R-:W-:-:S03]  /*8560*/  FFMA.FTZ R179, R179, R63, -R62 ;  /* 0x0000003fb3b37223 */ /* 0x000fc6000001083e */
[C---:B--2---:R-:W-:Y:S08]  /*8570*/  HMMA.16816.F32 R80, R4.reuse, R8, R80 ;  /* 0x000000080450723c */ /* 0x044ff00000001850 */
[C---:B------:R-:W-:Y:S01]  /*8580*/  HMMA.16816.F32 R76, R4.reuse, R10, R76 ;  /* 0x0000000a044c723c */ /* 0x040fe2000000184c */
[----:B------:R-:W2:Y:S07]  /*8590*/  LDSM.16.MT88.4 R8, [R38+0xe800] ;  /* 0x00e800002608783b */ /* 0x000eae0000004200 */
        /* <DEDUP_REMOVED lines=10> */
[C---:B------:R-:W-:Y:S01]  /*8640*/  HMMA.16816.F32 R84, R4.reuse, R26, R84 ;  /* 0x0000001a0454723c */ /* 0x040fe20000001854 */
[----:B------:R-:W-:Y:S06]  /*8650*/  LDSM.16.MT88.4 R24, [R64+0xe800] ;  /* 0x00e800004018783b */ /* 0x000fec0000004200 */
[----:B------:R-:W5:Y:S08]  /*8660*/  MUFU.EX2 R31, R31 ;  /* 0x0000001f001f7308 */ /* 0x000f700000000800 */
[----:B------:R-:W-:Y:S08]  /*8670*/  MUFU.EX2 R152, R152 ;  /* 0x0000009800987308 */ /* 0x000ff00000000800 */
[----:B------:R-:W1:Y:S08]  /*8680*/  MUFU.EX2 R185, R185 ;  /* 0x000000b900b97308 */ /* 0x000e700000000800 */
[----:B------:R-:W-:Y:S08]  /*8690*/  MUFU.EX2 R154, R154 ;  /* 0x0000009a009a7308 */ /* 0x000ff00000000800 */
[----:B------:R-:W2:Y:S01]  /*86a0*/  MUFU.EX2 R179, R179 ;  /* 0x000000b300b37308 */ /* 0x000ea20000000800 */
[C---:B---3--:R-:W-:Y:S08]  /*86b0*/  HMMA.16816.F32 R72, R4.reuse, R16, R72 ;  /* 0x000000100448723c */ /* 0x048ff00000001848 */
[----:B------:R-:W-:Y:S01]  /*86c0*/  HMMA.16816.F32 R68, R4, R18, R68 ;  /* 0x000000120444723c */ /* 0x000fe20000001844 */
[----:B----4-:R-:W-:Y:S01]  /*86d0*/  F2FP.F16.F32.PACK_AB R4, R29, R28 ;  /* 0x0000001c1d04723e */ /* 0x010fe200000000ff */
[----:B------:R-:W3:Y:S01]  /*86e0*/  LDSM.16.MT88.4 R16, [R32+0xe800] ;  /* 0x00e800002010783b */ /* 0x000ee20000004200 */
[----:B-----5:R-:W-:-:S02]  /*86f0*/  F2FP.F16.F32.PACK_AB R6, R31, R30 ;  /* 0x0000001e1f06723e */ /* 0x020fc400000000ff */
        /* <DEDUP_REMOVED lines=10> */
[----:B------:R-:W4:Y:S07]  /*87a0*/  LDSM.16.MT88.4 R8, [R32+0x12800] ;  /* 0x012800002008783b */ /* 0x000f2e0000004200 */
[C---:B---3--:R-:W-:Y:S08]  /*87b0*/  HMMA.16816.F32 R104, R4.reuse, R16, R104 ;  /* 0x000000100468723c */ /* 0x048ff00000001868 */
[----:B------:R-:W-:Y:S01]  /*87c0*/  HMMA.16816.F32 R100, R4, R18, R100 ;  /* 0x000000120464723c */ /* 0x000fe20000001864 */
[----:B------:R-:W3:Y:S01]  /*87d0*/  LDSM.16.MT88.4 R16, [R64+0x13000] ;  /* 0x013000004010783b */ /* 0x000ee20000004200 */
[-CC-:B------:R-:W-:Y:S01]  /*87e0*/  FFMA.FTZ R156, R173, R63.reuse, -R140.reuse ;  /* 0x0000003fad9c7223 */ /* 0x180fe2000001088c */
[-CC-:B------:R-:W-:Y:S01]  /*87f0*/  FFMA.FTZ R171, R171, R63.reuse, -R140.reuse ;  /* 0x0000003fabab7223 */ /* 0x180fe2000001088c */
[----:B------:R-:W-:-:S04]  /*8800*/  FFMA.FTZ R158, R167, R63, -R140 ;  /* 0x0000003fa79e7223 */ /* 0x000fc8000001088c */
[----:B-1----:R-:W-:Y:S01]  /*8810*/  HMMA.16816.F32 R96, R4, R12, R96 ;  /* 0x0000000c0460723c */ /* 0x002fe20000001860 */
[-C--:B------:R-:W-:Y:S01]  /*8820*/  FFMA.FTZ R165, R165, R63.reuse, -R140 ;  /* 0x0000003fa5a57223 */ /* 0x080fe2000001088c */
[-CC-:B------:R-:W-:Y:S01]  /*8830*/  FFMA.FTZ R160, R163, R63.reuse, -R62.reuse ;  /* 0x0000003fa3a07223 */ /* 0x180fe2000001083e */
[-CC-:B------:R-:W-:Y:S01]  /*8840*/  FFMA.FTZ R161, R161, R63.reuse, -R62.reuse ;  /* 0x0000003fa1a17223 */ /* 0x180fe2000001083e */
[----:B------:R-:W-:-:S04]  /*8850*/  FFMA.FTZ R159, R159, R63, -R62 ;  /* 0x0000003f9f9f7223 */ /* 0x000fc8000001083e */
[----:B------:R-:W-:Y:S01]  /*8860*/  HMMA.16816.F32 R92, R4, R14, R92 ;  /* 0x0000000e045c723c */ /* 0x000fe2000000185c */
[----:B------:R-:W1:Y:S01]  /*8870*/  LDSM.16.MT88.4 R12, [R60+0xf000] ;  /* 0x00f000003c0c783b */ /* 0x000e620000004200 */
[----:B------:R-:W-:-:S06]  /*8880*/  FFMA.FTZ R162, R157, R63, -R62 ;  /* 0x0000003f9da27223 */ /* 0x000fcc000001083e */
[C---:B--2---:R-:W-:Y:S08]  /*8890*/  HMMA.16816.F32 R80, R4.reuse, R20, R80 ;  /* 0x000000140450723c */ /* 0x044ff00000001850 */
[C---:B------:R-:W-:Y:S01]  /*88a0*/  HMMA.16816.F32 R76, R4.reuse, R22, R76 ;  /* 0x00000016044c723c */ /* 0x040fe2000000184c */
[----:B------:R-:W2:Y:S01]  /*88b0*/  LDSM.16.MT88.4 R20, [R38+0xf000] ;  /* 0x00f000002614783b */ /* 0x000ea20000004200 */
[----:B------:R-:W-:Y:S06]  /*88c0*/  MUFU.EX2 R156, R156 ;  /* 0x0000009c009c7308 */ /* 0x000fec0000000800 */
[C---:B----4-:R-:W-:Y:S02]  /*88d0*/  HMMA.16816.F32 R72, R4.reuse, R8, R72 ;  /* 0x000000080448723c */ /* 0x050fe40000001848 */
[----:B------:R-:W4:Y:S06]  /*88e0*/  MUFU.EX2 R171, R171 ;  /* 0x000000ab00ab7308 */ /* 0x000f2c0000000800 */
[C---:B------:R-:W-:Y:S01]  /*88f0*/  HMMA.16816.F32 R68, R4.reuse, R10, R68 ;  /* 0x0000000a0444723c */ /* 0x040fe20000001844 */
[----:B------:R-:W5:Y:S01]  /*8900*/  LDSM.16.MT88.4 R8, [R32+0xf000] ;  /* 0x00f000002008783b */ /* 0x000f620000004200 */
[----:B------:R-:W-:Y:S08]  /*8910*/  MUFU.EX2 R158, R158 ;  /* 0x0000009e009e7308 */ /* 0x000ff00000000800 */
[----:B------:R-:W3:Y:S01]  /*8920*/  MUFU.EX2 R165, R165 ;  /* 0x000000a500a57308 */ /* 0x000ee20000000800 */
[C---:B------:R-:W-:Y:S07]  /*8930*/  HMMA.16816.F32 R120, R4.reuse, R24, R120 ;  /* 0x000000180478723c */ /* 0x040fee0000001878 */
[----:B------:R-:W-:Y:S01]  /*8940*/  MUFU.EX2 R160, R160 ;  /* 0x000000a000a07308 */ /* 0x000fe20000000800 */
[----:B------:R-:W-:Y:S01]  /*8950*/  HMMA.16816.F32 R116, R4, R26, R116 ;  /* 0x0000001a0474723c */ /* 0x000fe20000001874 */
[----:B------:R-:W5:Y:S06]  /*8960*/  LDSM.16.MT88.4 R24, [R64+0xf000] ;  /* 0x00f000004018783b */ /* 0x000f6c0000004200 */
[----:B------:R-:W1:Y:S08]  /*8970*/  MUFU.EX2 R161, R161 ;  /* 0x000000a100a17308 */ /* 0x000e700000000800 */
[----:B------:R-:W-:Y:S08]  /*8980*/  MUFU.EX2 R159, R159 ;  /* 0x0000009f009f7308 */ /* 0x000ff00000000800 */
[----:B------:R-:W2:Y:S01]  /*8990*/  MUFU.EX2 R162, R162 ;  /* 0x000000a200a27308 */ /* 0x000ea20000000800 */
[----:B----4-:R-:W-:-:S02]  /*89a0*/  F2FP.F16.F32.PACK_AB R4, R171, R156 ;  /* 0x0000009cab04723e */ /* 0x010fc400000000ff */
[----:B---3--:R-:W-:Y:S02]  /*89b0*/  F2FP.F16.F32.PACK_AB R6, R165, R158 ;  /* 0x0000009ea506723e */ /* 0x008fe400000000ff */
        /* <DEDUP_REMOVED lines=11> */
[C---:B-----5:R-:W-:Y:S08]  /*8a70*/  HMMA.16816.F32 R104, R4.reuse, R8, R104 ;  /* 0x000000080468723c */ /* 0x060ff00000001868 */
[----:B------:R-:W-:Y:S01]  /*8a80*/  HMMA.16816.F32 R100, R4, R10, R100 ;  /* 0x0000000a0464723c */ /* 0x000fe20000001864 */
[----:B------:R-:W4:Y:S01]  /*8a90*/  LDSM.16.MT88.4 R8, [R64+0xf800] ;  /* 0x00f800004008783b */ /* 0x000f220000004200 */
[-C--:B------:R-:W-:Y:S01]  /*8aa0*/  FFMA.FTZ R245, R145, R63.reuse, -R140 ;  /* 0x0000003f91f57223 */ /* 0x080fe2000001088c */
[----:B------:R-:W-:-:S05]  /*8ab0*/  FFMA.FTZ R67, R67, R63, -R62 ;  /* 0x0000003f43437223 */ /* 0x000fca000001083e */
[----:B------:R-:W-:Y:S01]  /*8ac0*/  HMMA.16816.F32 R120, R4, R24, R120 ;  /* 0x000000180478723c */ /* 0x000fe20000001878 */
[-CC-:B------:R-:W-:Y:S01]  /*8ad0*/  FFMA.FTZ R24, R151, R63.reuse, -R140.reuse ;  /* 0x0000003f97187223 */ /* 0x180fe2000001088c */
[----:B------:R-:W-:-:S06]  /*8ae0*/  FFMA.FTZ R25, R149, R63, -R140 ;  /* 0x0000003f95197223 */ /* 0x000fcc000001088c */
[C---:B------:R-:W-:Y:S01]  /*8af0*/  HMMA.16816.F32 R116, R4.reuse, R26, R116 ;  /* 0x0000001a0474723c */ /* 0x040fe20000001874 */
[-C--:B------:R-:W-:Y:S01]  /*8b00*/  FFMA.FTZ R26, R147, R63.reuse, -R140 ;  /* 0x0000003f931a7223 */ /* 0x080fe2000001088c */
[-CC-:B------:R-:W-:Y:S01]  /*8b10*/  FFMA.FTZ R27, R143, R63.reuse, -R62.reuse ;  /* 0x0000003f8f1b7223 */ /* 0x180fe2000001083e */
[-CC-:B------:R-:W-:Y:S01]  /*8b20*/  FFMA.FTZ R140, R141, R63.reuse, -R62.reuse ;  /* 0x0000003f8d8c7223 */ /* 0x180fe2000001083e */
[----:B------:R-:W-:Y:S01]  /*8b30*/  FFMA.FTZ R62, R65, R63, -R62 ;  /* 0x0000003f413e7223 */ /* 0x000fe2000001083e */
        /* <DEDUP_REMOVED lines=8> */
[----:B-1----:R-:W-:Y:S01]  /*8bc0*/  HMMA.16816.F32 R96, R4, R16, R96 ;  /* 0x000000100460723c */ /* 0x002fe20000001860 */
[----:B------:R-:W-:Y:S01]  /*8bd0*/  FADD.FTZ R58, R61, R58 ;  /* 0x0000003a3d3a7221 */ /* 0x000fe20000010000 */
[----:B------:R-:W-:-:S06]  /*8be0*/  FADD.FTZ R56, R59, R56 ;  /* 0x000000383b387221 */ /* 0x000fcc0000010000 */
[----:B------:R-:W-:Y:S01]  /*8bf0*/  HMMA.16816.F32 R92, R4, R18, R92 ;  /* 0x00000012045c723c */ /* 0x000fe2000000185c */
[----:B------:R-:W1:Y:S01]  /*8c00*/  LDSM.16.MT88.4 R16, [R64+0x13800] ;  /* 0x013800004010783b */ /* 0x000e620000004200 */
[----:B------:R-:W-:Y:S01]  /*8c10*/  FADD.FTZ R57, R57, R58 ;  /* 0x0000003a39397221 */ /* 0x000fe20000010000 */
[----:B------:R-:W-:-:S05]  /*8c20*/  FADD.FTZ R55, R55, R56 ;  /* 0x0000003837377221 */ /* 0x000fca0000010000 */
[----:B--2---:R-:W-:Y:S01]  /*8c30*/  HMMA.16816.F32 R80, R4, R12, R80 ;  /* 0x0000000c0450723c */ /* 0x004fe20000001850 */
[----:B------:R-:W-:-:S07]  /*8c40*/  FADD.FTZ R54, R54, R57 ;  /* 0x0000003936367221 */ /* 0x000fce0000010000 */
[----:B------:R-:W-:Y:S01]  /*8c50*/  HMMA.16816.F32 R76, R4, R14, R76 ;  /* 0x0000000e044c723c */ /* 0x000fe2000000184c */
[----:B------:R-:W-:-:S07]  /*8c60*/  FADD.FTZ R52, R52, R55 ;  /* 0x0000003734347221 */ /* 0x000fce0000010000 */
[C---:B---3--:R-:W-:Y:S08]  /*8c70*/  HMMA.16816.F32 R72, R4.reuse, R20, R72 ;  /* 0x000000140448723c */ /* 0x048ff00000001848 */
[----:B------:R-:W-:Y:S01]  /*8c80*/  HMMA.16816.F32 R68, R4, R22, R68 ;  /* 0x000000160444723c */ /* 0x000fe20000001844 */
[----:B-----5:R-:W-:Y:S01]  /*8c90*/  F2FP.F16.F32.PACK_AB R4, R25, R24 ;  /* 0x000000181904723e */ /* 0x020fe200000000ff */
[----:B------:R-:W-:Y:S01]  /*8ca0*/  FADD.FTZ R53, R53, R54 ;  /* 0x0000003635357221 */ /* 0x000fe20000010000 */
[----:B----4-:R-:W-:Y:S01]  /*8cb0*/  F2FP.F16.F32.PACK_AB R6, R245, R26 ;  /* 0x0000001af506723e */ /* 0x010fe200000000ff */
[----:B------:R-:W-:Y:S01]  /*8cc0*/  LDSM.16.MT88.4 R12, [R60+0xf800] ;  /* 0x00f800003c0c783b */ /* 0x000fe20000004200 */
[----:B------:R-:W-:-:S02]  /*8cd0*/  F2FP.F16.F32.PACK_AB R5, R140, R27 ;  /* 0x0000001b8c05723e */ /* 0x000fc400000000ff */
[----:B------:R-:W-:Y:S01]  /*8ce0*/  F2FP.F16.F32.PACK_AB R7, R62, R67 ;  /* 0x000000433e07723e */ /* 0x000fe200000000ff */
[----:B------:R-:W-:-:S06]  /*8cf0*/  FADD.FTZ R51, R51, R52 ;  /* 0x0000003433337221 */ /* 0x000fcc0000010000 */
[----:B------:R-:W-:Y:S01]  /*8d00*/  HMMA.16816.F32 R120, R4, R8, R120 ;  /* 0x000000080478723c */ /* 0x000fe20000001878 */
[----:B------:R-:W-:-:S07]  /*8d10*/  FADD.FTZ R50, R50, R53 ;  /* 0x0000003532327221 */ /* 0x000fce0000010000 */
        /* <DEDUP_REMOVED lines=11> */
[----:B-1----:R-:W-:Y:S01]  /*8dd0*/  HMMA.16816.F32 R88, R4, R16, R88 ;  /* 0x000000100458723c */ /* 0x002fe20000001858 */
[----:B------:R-:W-:Y:S02]  /*8de0*/  FADD.FTZ R21, R41, R42 ;  /* 0x0000002a29157221 */ /* 0x000fe40000010000 */
[----:B------:R-:W-:-:S05]  /*8df0*/  FADD.FTZ R23, R39, R40 ;  /* 0x0000002827177221 */ /* 0x000fca0000010000 */
[----:B------:R-:W-:Y:S01]  /*8e00*/  HMMA.16816.F32 R84, R4, R18, R84 ;  /* 0x000000120454723c */ /* 0x000fe20000001854 */
[----:B------:R-:W1:Y:S01]  /*8e10*/  LDSM.16.MT88.4 R16, [R38+0xf800] ;  /* 0x00f800002610783b */ /* 0x000e620000004200 */
        /* <DEDUP_REMOVED lines=28> */
[C---:B-1----:R-:W-:Y:S08]  /*8fe0*/  HMMA.16816.F32 R112, R4.reuse, R16, R112 ;  /* 0x000000100470723c */ /* 0x042ff00000001870 */
        /* <DEDUP_REMOVED lines=20> */
[----:B---3--:R-:W-:Y:S01]  /*9130*/  HMMA.16816.F32 R80, R4, R12, R80 ;  /* 0x0000000c0450723c */ /* 0x008fe20000001850 */
[----:B------:R-:W-:Y:S01]  /*9140*/  BSSY B2, `(.L_x_3084) ;  /* 0x0000627000027945 */ /* 0x000fe20003800000 */
[----:B------:R-:W-:Y:S01]  /*9150*/  FADD.FTZ R26, R26, R25 ;  /* 0x000000191a1a7221 */ /* 0x000fe20000010000 */
[----:B------:R-:W-:-:S05]  /*9160*/  FADD.FTZ R67, R67, R140 ;  /* 0x0000008c43437221 */ /* 0x000fca0000010000 */
[----:B------:R-:W-:Y:S01]  /*9170*/  HMMA.16816.F32 R76, R4, R14, R76 ;  /* 0x0000000e044c723c */ /* 0x000fe2000000184c */
[----:B------:R-:W-:Y:S01]  /*9180*/  FADD.FTZ R245, R245, R26 ;  /* 0x0000001af5f57221 */ /* 0x000fe20000010000 */
[----:B------:R-:W-:-:S06]  /*9190*/  FADD.FTZ R243, R62, R67 ;  /* 0x000000433ef37221 */ /* 0x000fcc0000010000 */
[C---:B------:R-:W-:Y:S08]  /*91a0*/  HMMA.16816.F32 R100, R4.reuse, R10, R100 ;  /* 0x0000000a0464723c */ /* 0x040ff00000001864 */
[C---:B-1----:R-:W-:Y:S08]  /*91b0*/  HMMA.16816.F32 R72, R4.reuse, R16, R72 ;  /* 0x000000100448723c */ /* 0x042ff00000001848 */
        /* <DEDUP_REMOVED lines=41> */
[----:B------:R-:W-:Y:S01]  /*9450*/  LOP3.LUT R4, RZ, R11, RZ, 0x33, !PT ;  /* 0x0000000bff047212 */ /* 0x000fe200078e33ff */
[----:B------:R-:W2:Y:S04]  /*9460*/  LD.E.64 R12, desc[UR4][R2.64+0x28] ;  /* 0x00002804020c7980 */ /* 0x000ea8000c101b00 */
        /* <DEDUP_REMOVED lines=28> */
.L_x_3087:
        /* <DEDUP_REMOVED lines=8> */
.L_x_3088:
[----:B------:R-:W-:Y:S05]  /*96b0*/  BSYNC.RECONVERGENT B0 ;  /* 0x0000000000007941 */ /* 0x000fea0003800200 */
.L_x_3086:
[----:B------:R-:W-:Y:S02]  /*96c0*/  SHF.R.U32.HI R210, RZ, 0x1, R209 ;  /* 0x00000001ffd27819 */ /* 0x000fe400000116d1 */
[----:B------:R-:W-:Y:S02]  /*96d0*/  SHF.L.U32 R211, R209, 0x5, RZ ;  /* 0x00000005d1d37819 */ /* 0x000fe400000006ff */
[----:B------:R-:W-:Y:S02]  /*96e0*/  LOP3.LUT R5, R210, 0x8, RZ, 0xc0, !PT ;  /* 0x00000008d2057812 */ /* 0x000fe400078ec0ff */
[-C--:B------:R-:W-:Y:S02]  /*96f0*/  ISETP.GE.AND P3, PT, R37, R236.reuse, PT ;  /* 0x000000ec2500720c */ /* 0x080fe40003f66270 */
[----:B------:R-:W-:Y:S02]  /*9700*/  ISETP.GE.AND P1, PT, R35, R236, PT ;  /* 0x000000ec2300720c */ /* 0x000fe40003f26270 */
[----:B------:R-:W-:-:S02]  /*9710*/  LOP3.LUT R4, R5, 0x1c0, R182, 0xf8, !PT ;  /* 0x000001c005047812 */ /* 0x000fc400078ef8b6 */
[----:B------:R-:W-:Y:S02]  /*9720*/  SHF.L.U32 R5, R218, 0x5, RZ ;  /* 0x00000005da057819 */ /* 0x000fe400000006ff */
[----:B------:R-:W-:Y:S02]  /*9730*/  LOP3.LUT R211, R211, 0x7c00, RZ, 0xc0, !PT ;  /* 0x00007c00d3d37812 */ /* 0x000fe400078ec0ff */
[----:B------:R-:W-:Y:S02]  /*9740*/  LOP3.LUT R181, R4, R37, RZ, 0x3c, !PT ;  /* 0x0000002504b57212 */ /* 0x000fe400078e3cff */
[----:B------:R-:W-:Y:S01]  /*9750*/  SHF.L.U64.HI R4, R218, 0x5, R219 ;  /* 0x00000005da047819 */ /* 0x000fe200000102db */
        /* <DEDUP_REMOVED lines=8> */
[----:B------:R-:W-:Y:S01]  /*97e0*/  LOP3.LUT R7, R6, R181, RZ, 0xfc, !PT ;  /* 0x000000b506077212 */ /* 0x000fe200078efcff */
        /* <DEDUP_REMOVED lines=447> */
[----:B-1----:R-:W1:Y:S04]  /*b3e0*/  LDC.64 R64, c[0x0][0x348] ;  /* 0x0000d200ff407b82 */ /* 0x002e680000000a00 */
[----:B------:R-:W-:Y:S01]  /*b3f0*/  VIADD R48, R22, 0xffffff80 ;  /* 0xffffff8016307836 */ /* 0x000fe20000000000 */
[----:B-1----:R-:W3:Y:S01]  /*b400*/  LD.E.64 R62, desc[UR4][R64.64+0x20] ;  /* 0x00002004403e7980 */ /* 0x002ee2000c101b00 */
[-C--:B--2---:R-:W-:Y:S02]  /*b410*/  IABS R46, R57.reuse ;  /* 0x00000039002e7213 */ /* 0x084fe40000000000 */
[----:B------:R-:W-:-:S02]  /*b420*/  IABS R44, R57 ;  /* 0x00000039002c7213 */ /* 0x000fc40000000000 */
        /* <DEDUP_REMOVED lines=56> */
.L_x_3092:
        /* <DEDUP_REMOVED lines=8> */
.L_x_3093:
[----:B------:R-:W-:Y:S05]  /*b830*/  BSYNC.RECONVERGENT B0 ;  /* 0x0000000000007941 */ /* 0x000fea0003800200 */
.L_x_3091:
        /* <DEDUP_REMOVED lines=105> */
.L_x_3090:
[----:B------:R-:W-:Y:S05]  /*bed0*/  BSYNC.RECONVERGENT B1 ;  /* 0x0000000000017941 */ /* 0x000fea0003800200 */
.L_x_3089:
        /* <DEDUP_REMOVED lines=263> */
[-C--:B------:R-:W-:Y:S02]  /*cf50*/  ISETP.GE.AND P1, PT, R4, R223.reuse, PT ;  /* 0x000000df0400720c */ /* 0x080fe40003f26270 */
        /* <DEDUP_REMOVED lines=38> */
[----:B------:R-:W-:Y:S02]  /*d1c0*/  ISETP.GE.AND P0, PT, R8, R222, PT ;  /* 0x000000de0800720c */ /* 0x000fe40003f06270 */
        /* <DEDUP_REMOVED lines=22> */
[----:B------:R-:W-:Y:S01]  /*d330*/  UMOV UR6, 0x400 ;  /* 0x0000040000067882 */ /* 0x000fe20000000000 */
[----:B-1----:R-:W-:Y:S02]  /*d340*/  FMNMX.FTZ R4, R5, R4, !PT ;  /* 0x0000000405047209 */ /* 0x002fe40007810000 */
[----:B---3--:R-:W-:-:S03]  /*d350*/  FMNMX.FTZ R5, R8, R7, !PT ;  /* 0x0000000708057209 */ /* 0x008fc60007810000 */
[----:B------:R-:W1:Y:S04]  /*d360*/  SHFL.BFLY PT, R137, R4, 0x1, 0x1f ;  /* 0x0c201f0004897f89 */ /* 0x000e6800000e0000 */
[----:B------:R-:W3:Y:S01]  /*d370*/  SHFL.BFLY PT, R136, R5, 0x1, 0x1f ;  /* 0x0c201f0005887f89 */ /* 0x000ee200000e0000 */
[----:B----4-:R-:W-:Y:S01]  /*d380*/  ULEA UR6, UR7, UR6, 0x18 ;  /* 0x0000000607067291 */ /* 0x010fe2000f8ec0ff */
[----:B------:R-:W-:-:S05]  /*d390*/  LOP3.LUT R147, R181, 0x200, R182, 0xf8, !PT ;  /* 0x00000200b5937812 */ /* 0x000fca00078ef8b6 */
[----:B------:R-:W-:-:S04]  /*d3a0*/  IMAD.U32 R212, RZ, RZ, UR6 ;  /* 0x00000006ffd47e24 */ /* 0x000fc8000f8e00ff */
[----:B------:R-:W-:Y:S01]  /*d3b0*/  IMAD R147, R147, 0x2, R212 ;  /* 0x0000000293937824 */ /* 0x000fe200078e02d4 */
[----:B------:R-:W-:-:S03]  /*d3c0*/  SEL R180, R180, 0xffffffe0, !P6 ;  /* 0xffffffe0b4b47807 */ /* 0x000fc60007000000 */
[----:B------:R-:W-:Y:S01]  /*d3d0*/  VIADD R16, R147, 0xc000 ;  /* 0x0000c00093107836 */ /* 0x000fe20000000000 */
[----:B------:R-:W-:Y:S01]  /*d3e0*/  LDSM.16.MT88.4 R12, [R147+0xc000] ;  /* 0x00c00000930c783b */ /* 0x000fe20000004200 */
[----:B-1----:R-:W-:Y:S02]  /*d3f0*/  FMNMX.FTZ R137, R4, R137, !PT ;  /* 0x0000008904897209 */ /* 0x002fe40007810000 */
[----:B---3--:R-:W-:-:S03]  /*d400*/  FMNMX.FTZ R136, R5, R136, !PT ;  /* 0x0000008805887209 */ /* 0x008fc60007810000 */
[----:B--2---:R-:W-:Y:S01]  /*d410*/  FMUL.FTZ R145, R148, R137 ;  /* 0x0000008994917220 */ /* 0x004fe20000410000 */
[----:B------:R-:W-:Y:S01]  /*d420*/  FSETP.NEU.FTZ.AND P1, PT, R137, -INF , PT ;  /* 0xff8000008900780b */ /* 0x000fe20003f3d000 */
[----:B------:R-:W-:Y:S01]  /*d430*/  VIADD R155, R147, 0xc040 ;  /* 0x0000c040939b7836 */ /* 0x000fe20000000000 */
[----:B------:R-:W-:Y:S01]  /*d440*/  FSETP.NEU.FTZ.AND P0, PT, R136, -INF , PT ;  /* 0xff8000008800780b */ /* 0x000fe20003f1d000 */
[----:B------:R-:W-:Y:S01]  /*d450*/  FMUL.FTZ R141, R148, R136 ;  /* 0x00000088948d7220 */ /* 0x000fe20000410000 */
[----:B------:R-:W-:Y:S01]  /*d460*/  @P2 VIADD R155, R16, 0xffffffc0 ;  /* 0xffffffc0109b2836 */ /* 0x000fe20000000000 */
[----:B------:R-:W-:Y:S02]  /*d470*/  FSEL R145, R145, RZ, P1 ;  /* 0x000000ff91917208 */ /* 0x000fe40000800000 */
[----:B------:R-:W-:Y:S01]  /*d480*/  FSEL R5, R137, RZ, P1 ;  /* 0x000000ff89057208 */ /* 0x000fe20000800000 */
[----:B------:R-:W-:Y:S01]  /*d490*/  IMAD.IADD R153, R180, 0x1, R155 ;  /* 0x00000001b4997824 */ /* 0x000fe200078e029b */
[----:B------:R-:W-:Y:S01]  /*d4a0*/  FSEL R141, R141, RZ, P0 ;  /* 0x000000ff8d8d7208 */ /* 0x000fe20000000000 */
[-C--:B------:R-:W-:Y:S01]  /*d4b0*/  FFMA.FTZ R142, R36, R148.reuse, -R145 ;  /* 0x00000094248e7223 */ /* 0x080fe20000010891 */
[----:B------:R-:W-:Y:S01]  /*d4c0*/  FSEL R4, R136, RZ, P0 ;  /* 0x000000ff88047208 */ /* 0x000fe20000000000 */
[----:B------:R-:W-:Y:S01]  /*d4d0*/  FADD.FTZ R5, R134, -R5 ;  /* 0x8000000586057221 */ /* 0x000fe20000010000 */
[-C--:B------:R-:W-:Y:S01]  /*d4e0*/  FFMA.FTZ R144, R45, R148.reuse, -R145 ;  /* 0x000000942d907223 */ /* 0x080fe20000010891 */
[-CC-:B------:R-:W-:Y:S01]  /*d4f0*/  FFMA.FTZ R139, R46, R148.reuse, -R141.reuse ;  /* 0x000000942e8b7223 */ /* 0x180fe2000001088d */
[----:B------:R-:W-:Y:S01]  /*d500*/  FFMA.FTZ R138, R44, R148, -R141 ;  /* 0x000000942c8a7223 */ /* 0x000fe2000001088d */
[----:B------:R-:W1:Y:S01]  /*d510*/  LDSM.16.MT88.4 R36, [R153] ;  /* 0x000000009924783b */ /* 0x000e620000004200 */
[----:B------:R-:W-:-:S03]  /*d520*/  FMUL.FTZ R151, R148, R5 ;  /* 0x0000000594977220 */ /* 0x000fc60000410000 */
[----:B------:R-:W2:Y:S01]  /*d530*/  LDSM.16.MT88.4 R44, [R147+0x10000] ;  /* 0x01000000932c783b */ /* 0x000ea20000004200 */
[----:B------:R-:W-:Y:S01]  /*d540*/  FADD.FTZ R5, R133, -R4 ;  /* 0x8000000485057221 */ /* 0x000fe20000010000 */
[----:B------:R-:W-:Y:S02]  /*d550*/  IMAD.IADD R133, R180, 0x1, R147 ;  /* 0x00000001b4857824 */ /* 0x000fe400078e0293 */
[-CC-:B------:R-:W-:Y:S01]  /*d560*/  FFMA.FTZ R146, R52, R148.reuse, -R145.reuse ;  /* 0x0000009434927223 */ /* 0x180fe20000010891 */
[-C--:B------:R-:W-:Y:S01]  /*d570*/  FFMA.FTZ R143, R54, R148.reuse, -R145 ;  /* 0x00000094368f7223 */ /* 0x080fe20000010891 */
[-CC-:B------:R-:W-:Y:S01]  /*d580*/  FFMA.FTZ R140, R22, R148.reuse, -R141.reuse ;  /* 0x00000094168c7223 */ /* 0x180fe2000001088d */
[----:B------:R-:W-:Y:S01]  /*d590*/  FFMA.FTZ R149, R6, R148, -R141 ;  /* 0x0000009406957223 */ /* 0x000fe2000001088d */
        /* <DEDUP_REMOVED lines=90> */
[----:B------:R-:W-:Y:S01]  /*db40*/  HMMA.16816.F32 R20, R4, R22, R116 ;  /* 0x000000160414723c */ /* 0x000fe20000001874 */
        /* <DEDUP_REMOVED lines=55> */
[----:B------:R-:W5:Y:S01]  /*dec0*/  LDSM.16.MT88.4 R76, [R153+0x800] ;  /* 0x00080000994c783b */ /* 0x000f620000004200 */
        /* <DEDUP_REMOVED lines=15> */
[C---:B------:R-:W-:Y:S01]  /*dfc0*/  HMMA.16816.F32 R16, R68.reuse, R84, R16 ;  /* 0x000000544410723c */ /* 0x040fe20000001810 */
[-CC-:B------:R-:W-:Y:S01]  /*dfd0*/  FFMA.FTZ R161, R252, R148.reuse, -R141.reuse ;  /* 0x00000094fca17223 */ /* 0x180fe2000001088d */
[-C--:B------:R-:W-:Y:S01]  /*dfe0*/  FFMA.FTZ R163, R250, R148.reuse, -R141 ;  /* 0x00000094faa37223 */ /* 0x080fe2000001088d */
[-CC-:B------:R-:W-:Y:S01]  /*dff0*/  FFMA.FTZ R165, R248, R148.reuse, -R145.reuse ;  /* 0x00000094f8a57223 */ /* 0x180fe20000010891 */
[-C--:B------:R-:W-:Y:S01]  /*e000*/  FFMA.FTZ R167, R242, R148.reuse, -R145 ;  /* 0x00000094f2a77223 */ /* 0x080fe20000010891 */
[-CC-:B------:R-:W-:Y:S01]  /*e010*/  FFMA.FTZ R169, R234, R148.reuse, -R141.reuse ;  /* 0x00000094eaa97223 */ /* 0x180fe2000001088d */
[----:B------:R-:W-:Y:S01]  /*e020*/  FFMA.FTZ R171, R214, R148, -R141 ;  /* 0x00000094d6ab7223 */ /* 0x000fe2000001088d */
[----:B------:R-:W-:Y:S01]  /*e030*/  MUFU.EX2 R157, R157 ;  /* 0x0000009d009d7308 */ /* 0x000fe20000000800 */
[----:B------:R-:W-:Y:S01]  /*e040*/  HMMA.16816.F32 R20, R68, R86, R20 ;  /* 0x000000564414723c */ /* 0x000fe20000001814 */
[----:B------:R-:W1:Y:S01]  /*e050*/  LDSM.16.MT88.4 R84, [R147+0x10800] ;  /* 0x010800009354783b */ /* 0x000e620000004200 */
[----:B------:R-:W-:Y:S01]  /*e060*/  FFMA.FTZ R151, R245, R151, R146 ;  /* 0x00000097f5977223 */ /* 0x000fe20000010092 */
[----:B------:R-:W-:-:S02]  /*e070*/  FFMA.FTZ R134, R243, R134, R140 ;  /* 0x00000086f3867223 */ /* 0x000fc4000001008c */
[----:B------:R-:W-:Y:S03]  /*e080*/  LDSM.16.MT88.4 R124, [R147+0xf800] ;  /* 0x00f80000937c783b */ /* 0x000fe60000004200 */
[C---:B-----5:R-:W-:Y:S08]  /*e090*/  HMMA.16816.F32 R8, R68.reuse, R88, R8 ;  /* 0x000000584408723c */ /* 0x060ff00000001808 */
        /* <DEDUP_REMOVED lines=46> */
[----:B------:R-:W5:Y:S08]  /*e380*/  MUFU.EX2 R159, R159 ;  /* 0x0000009f009f7308 */ /* 0x000f700000000800 */
[----:B------:R-:W-:Y:S08]  /*e390*/  MUFU.EX2 R161, R161 ;  /* 0x000000a100a17308 */ /* 0x000ff00000000800 */
[----:B------:R-:W4:Y:S08]  /*e3a0*/  MUFU.EX2 R186, R186 ;  /* 0x000000ba00ba7308 */ /* 0x000f300000000800 */
        /* <DEDUP_REMOVED lines=16> */
[----:B----4-:R-:W-:Y:S02]  /*e4b0*/  F2FP.F16.F32.PACK_AB R69, R186, R161 ;  /* 0x000000a1ba45723e */ /* 0x010fe400000000ff */
[----:B------:R-:W-:-:S07]  /*e4c0*/  F2FP.F16.F32.PACK_AB R71, R188, R163 ;  /* 0x000000a3bc47723e */ /* 0x000fce00000000ff */
        /* <DEDUP_REMOVED lines=237> */
.L_x_3085:
[----:B------:R-:W-:-:S07]  /*f3a0*/  IADD3 R232, PT, PT, R132, -0x1, RZ ;  /* 0xffffffff84e87810 */ /* 0x000fce0007ffe0ff */
.L_x_3094:
[----:B------:R-:W-:Y:S05]  /*f3b0*/  BSYNC B2 ;  /* 0x0000000000027941 */ /* 0x000fea0003800000 */
.L_x_3084:
        /* <DEDUP_REMOVED lines=10> */
.L_x_3102:
        /* <DEDUP_REMOVED lines=78> */
.L_x_3097:
[----:B------:R-:W-:Y:S05]  /*f940*/  BSYNC.RECONVERGENT B0 ;  /* 0x0000000000007941 */ /* 0x000fea0003800200 */
.L_x_3096:
[----:B------:R-:W1:Y:S01]  /*f950*/  S2UR UR6, SR_CgaCtaId ;  /* 0x00000000000679c3 */ /* 0x000e620000008800 */
[C---:B------:R-:W-:Y:S01]  /*f960*/  SHF.L.U32 R208, R209.reuse, 0x3, RZ ;  /* 0x00000003d1d07819 */ /* 0x040fe200000006ff */
[----:B------:R-:W-:Y:S01]  /*f970*/  UMOV UR7, 0x400 ;  /* 0x0000040000077882 */ /* 0x000fe20000000000 */
[----:B------:R-:W-:Y:S01]  /*f980*/  LOP3.LUT R12, R209, 0x38, RZ, 0xc0, !PT ;  /* 0x00000038d10c7812 */ /* 0x000fe200078ec0ff */
[----:B------:R-:W-:Y:S01]  /*f990*/  BSSY.RECONVERGENT B1, `(.L_x_3098) ;  /* 0x0000287000017945 */ /* 0x000fe20003800200 */
[C---:B------:R-:W-:Y:S02]  /*f9a0*/  LOP3.LUT R133, R208.reuse, 0x38, RZ, 0xc0, !PT ;  /* 0x00000038d0857812 */ /* 0x040fe400078ec0ff */
[C---:B------:R-:W-:Y:S02]  /*f9b0*/  LOP3.LUT R13, R208.reuse, 0x1c0, RZ, 0xc0, !PT ;  /* 0x000001c0d00d7812 */ /* 0x040fe400078ec0ff */
[CC--:B------:R-:W-:Y:S02]  /*f9c0*/  ISETP.GE.AND P4, PT, R133.reuse, R236.reuse, PT ;  /* 0x000000ec8500720c */ /* 0x0c0fe40003f86270 */
[C---:B------:R-:W-:Y:S02]  /*f9d0*/  LOP3.LUT R12, R133.reuse, R13, R12, 0x1e, !PT ;  /* 0x0000000d850c7212 */ /* 0x040fe400078e1e0c */
[----:B------:R-:W-:Y:S02]  /*f9e0*/  LOP3.LUT R247, R208, 0x1e00, RZ, 0xc0, !PT ;  /* 0x00001e00d0f77812 */ /* 0x000fe400078ec0ff */
[----:B------:R-:W-:Y:S02]  /*f9f0*/  LOP3.LUT R13, R133, 0x40, RZ, 0xfc, !PT ;  /* 0x00000040850d7812 */ /* 0x000fe400078efcff */
[----:B------:R-:W-:Y:S02]  /*fa00*/  LOP3.LUT R247, R12, R247, RZ, 0xfc, !PT ;  /* 0x000000f70cf77212 */ /* 0x000fe400078efcff */
[----:B------:R-:W-:Y:S02]  /*fa10*/  ISETP.GE.AND P1, PT, R13, R236, PT ;  /* 0x000000ec0d00720c */ /* 0x000fe40003f26270 */
[C---:B------:R-:W-:Y:S02]  /*fa20*/  SHF.L.U32 R13, R218.reuse, 0x5, RZ ;  /* 0x00000005da0d7819 */ /* 0x040fe400000006ff */
[----:B------:R-:W-:Y:S01]  /*fa30*/  SHF.L.U64.HI R12, R218, 0x5, R219 ;  /* 0x00000005da0c7819 */ /* 0x000fe200000102db */
[----:B-1----:R-:W-:Y:S01]  /*fa40*/  ULEA UR6, UR6, UR7, 0x18 ;  /* 0x0000000706067291 */ /* 0x002fe2000f8ec0ff */
[----:B------:R-:W-:Y:S02]  /*fa50*/  IADD3 R14, P0, PT, R13, R228, RZ ;  /* 0x000000e40d0e7210 */ /* 0x000fe40007f1e0ff */
[----:B------:R-:W-:Y:S02]  /*fa60*/  SHF.L.U32 R215, R209, 0x6, RZ ;  /* 0x00000006d1d77819 */ /* 0x000fe400000006ff */
        /* <DEDUP_REMOVED lines=9> */
[----:B------:R-:W-:Y:S01]  /*fb00*/  @!P4 LDGSTS.E.BYPASS.LTC128B.128 [R247+0xc000], desc[UR4][R228.64] ;  /* 0x0c000000e4f7cfae */ /* 0x000fe2000b981a04 */
[--C-:B------:R-:W-:Y:S02]  /*fb10*/  SHF.R.U32.HI R210, RZ, 0x1, R209.reuse ;  /* 0x00000001ffd27819 */ /* 0x100fe400000116d1 */
[-C--:B------:R-:W-:Y:S03]  /*fb20*/  IADD3.X R17, PT, PT, R19, R12.reuse, RZ, P0, !PT ;  /* 0x0000000c13117210 */ /* 0x080fe600007fe4ff */
        /* <DEDUP_REMOVED lines=8> */
[----:B------:R-:W-:Y:S03]  /*fbb0*/  LOP3.LUT R214, R210, 0x8, RZ, 0xc0, !PT ;  /* 0x00000008d2d67812 */ /* 0x000fe600078ec0ff */
[----:B------:R-:W-:Y:S01]  /*fbc0*/  @P1 STS.128 [R247+0x10000], RZ ;  /* 0x010000fff7001388 */ /* 0x000fe20000000c00 */
[----:B------:R-:W-:Y:S02]  /*fbd0*/  LOP3.LUT R134, R134, 0x8, R209, 0xf8, !PT ;  /* 0x0000000886867812 */ /* 0x000fe400078ef8d1 */
[--C-:B------:R-:W-:Y:S03]  /*fbe0*/  LOP3.LUT R214, R214, 0x1c0, R215.reuse, 0xf8, !PT ;  /* 0x000001c0d6d67812 */ /* 0x100fe600078ef8d7 */
[----:B------:R-:W-:Y:S01]  /*fbf0*/  @!PT LDS RZ, [RZ] ;  /* 0x00000000fffff984 */ /* 0x000fe20000000800 */
[----:B------:R-:W-:Y:S01]  /*fc00*/  @!PT LDS RZ, [RZ] ;  /* 0x00000000fffff984 */ /* 0x000fe20000000800 */
[----:B------:R-:W-:Y:S01]  /*fc10*/  @!PT LDS RZ, [RZ] ;  /* 0x00000000fffff984 */ /* 0x000fe20000000800 */
[----:B------:R-:W-:Y:S01]  /*fc20*/  @!P4 LDGSTS.E.BYPASS.LTC128B.128 [R247+0xc800], desc[UR4][R14.64] ;  /* 0x0c8000000ef7cfae */ /* 0x000fe2000b981a04 */
[-C--:B------:R-:W-:Y:S02]  /*fc30*/  LOP3.LUT R134, R134, R133.reuse, RZ, 0x3c, !PT ;  /* 0x0000008586867212 */ /* 0x080fe400078e3cff */
[----:B------:R-:W-:Y:S03]  /*fc40*/  LOP3.LUT R214, R214, R133, RZ, 0x3c, !PT ;  /* 0x00000085d6d67212 */ /* 0x000fe600078e3cff */
[----:B------:R-:W-:Y:S01]  /*fc50*/  @P4 STS.128 [R247+0xc800], RZ ;  /* 0x00c800fff7004388 */ /* 0x000fe20000000c00 */
[----:B------:R-:W-:Y:S02]  /*fc60*/  LOP3.LUT R133, R215, 0x400, RZ, 0xc0, !PT ;  /* 0x00000400d7857812 */ /* 0x000fe400078ec0ff */
[----:B------:R-:W-:Y:S03]  /*fc70*/  MOV R213, 0x20 ;  /* 0x0000002000d57802 */ /* 0x000fe60000000f00 */
[----:B------:R-:W-:Y:S01]  /*fc80*/  @!PT LDS RZ, [RZ] ;  /* 0x00000000fffff984 */ /* 0x000fe20000000800 */
[----:B------:R-:W-:Y:S01]  /*fc90*/  @!PT LDS RZ, [RZ] ;  /* 0x00000000fffff984 */ /* 0x000fe20000000800 */
[----:B------:R-:W-:Y:S01]  /*fca0*/  @!PT LDS RZ, [RZ] ;  /* 0x00000000fffff984 */ /* 0x000fe20000000800 */
[----:B------:R1:W-:Y:S01]  /*fcb0*/  @!P1 LDGSTS.E.BYPASS.LTC128B.128 [R247+0x10800], desc[UR4][R14.64+0x80] ;  /* 0x108000800ef79fae */ /* 0x0003e2000b981a04 */
[----:B------:R-:W-:Y:S02]  /*fcc0*/  LEA R133, R134, R133, 0x1 ;  /* 0x0000008586857211 */ /* 0x000fe400078e08ff */
[----:B------:R-:W-:Y:S03]  /*fcd0*/  MOV R134, 0x40 ;  /* 0x0000004000867802 */ /* 0x000fe60000000f00 */
[----:B------:R-:W-:Y:S01]  /*fce0*/  @P1 STS.128 [R247+0x10800], RZ ;  /* 0x010800fff7001388 */ /* 0x000fe20000000c00 */
[----:B------:R-:W-:Y:S02]  /*fcf0*/  IADD3 R186, PT, PT, R212, R133, RZ ;  /* 0x00000085d4ba7210 */ /* 0x000fe40007ffe0ff */
[C---:B------:R-:W-:Y:S03]  /*fd00*/  LOP3.LUT P2, RZ, R209.reuse, 0x4, RZ, 0xc0, !PT ;  /* 0x00000004d1ff7812 */ /* 0x040fe6000784c0ff */
[----:B------:R-:W-:Y:S01]  /*fd10*/  @!PT LDS RZ, [RZ] ;  /* 0x00000000fffff984 */ /* 0x000fe20000000800 */
[----:B------:R-:W-:Y:S01]  /*fd20*/  @!PT LDS RZ, [RZ] ;  /* 0x00000000fffff984 */ /* 0x000fe20000000800 */
[----:B------:R-:W-:Y:S01]  /*fd30*/  @!PT LDS RZ, [RZ] ;  /* 0x00000000fffff984 */ /* 0x000fe20000000800 */
[----:B------:R-:W-:Y:S01]  /*fd40*/  @!P4 LDGSTS.E.BYPASS.LTC128B.128 [R247+0xd000], desc[UR4][R18.64] ;  /* 0x0d00000012f7cfae */ /* 0x000fe2000b981a04 */
[----:B------:R-:W-:Y:S05]  /*fd50*/  IADD3 R232, PT, PT, R232, -0x1, RZ ;  /* 0xffffffffe8e87810 */ /* 0x000fea0007ffe0ff */
        /* <DEDUP_REMOVED lines=31> */
[----:B------:R-:W-:Y:S01]  /*ff50*/  @!P1 LDGSTS.E.BYPASS.LTC128B.128 [R247+0x12000], desc[UR4][R20.64+0x80] ;  /* 0x1200008014f79fae */ /* 0x000fe2000b981a04 */
[----:B------:R-:W-:Y:S05]  /*ff60*/  SEL R135, R134, 0xffffffc0, !P2 ;  /* 0xffffffc086877807 */ /* 0x000fea0005000000 */
[----:B------:R-:W-:Y:S01]  /*ff70*/  @P1 STS.128 [R247+0x12000], RZ ;  /* 0x012000fff7001388 */ /* 0x000fe20000000c00 */
[-C--:B------:R-:W-:Y:S02]  /*ff80*/  IADD3 R200, PT, PT, R184, R135.reuse, RZ ;  /* 0x00000087b8c87210 */ /* 0x080fe40007ffe0ff */
[----:B------:R-:W-:Y:S03]  /*ff90*/  IADD3 R134, PT, PT, R186, R135, RZ ;  /* 0x00000087ba867210 */ /* 0x000fe60007ffe0ff */
        /* <DEDUP_REMOVED lines=22> */
[-C--:B------:R-:W-:Y:S03]  /*10100*/  IADD3 R172, PT, PT, R184, R213.reuse, RZ ;  /* 0x000000d5b8ac7210 */ /* 0x080fe60007ffe0ff */
[----:B------:R-:W-:Y:S01]  /*10110*/  @!PT LDS RZ, [RZ] ;  /* 0x00000000fffff984 */ /* 0x000fe20000000800 */
[----:B------:R-:W-:Y:S01]  /*10120*/  @!PT LDS RZ, [RZ] ;  /* 0x00000000fffff984 */ /* 0x000fe20000000800 */
[----:B------:R-:W-:Y:S01]  /*10130*/  @!PT LDS RZ, [RZ] ;  /* 0x00000000fffff984 */ /* 0x000fe20000000800 */
[----:B------:R-:W-:Y:S01]  /*10140*/  @!P1 LDGSTS.E.BYPASS.LTC128B.128 [R247+0x13000], desc[UR4][R16.64+0x80] ;  /* 0x1300008010f79fae */ /* 0x000fe2000b981a04 */
[CC--:B------:R-:W-:Y:S02]  /*10150*/  IADD3 R133, PT, PT, R186.reuse, R213.reuse, RZ ;  /* 0x000000d5ba857210 */ /* 0x0c0fe40007ffe0ff */
[C---:B------:R-:W-:Y:S03]  /*10160*/  IADD3 R201, PT, PT, R213.reuse, R200, RZ ;  /* 0x000000c8d5c97210 */ /* 0x040fe60007ffe0ff */
[----:B------:R-:W-:Y:S01]  /*10170*/  @P1 STS.128 [R247+0x13000], RZ ;  /* 0x013000fff7001388 */ /* 0x000fe20000000c00 */
[-C--:B------:R-:W-:Y:S05]  /*10180*/  IADD3 R135, PT, PT, R186, R213.reuse, RZ ;  /* 0x000000d5ba877210 */ /* 0x080fea0007ffe0ff */
        /* <DEDUP_REMOVED lines=33> */
[----:B------:R-:W3:Y:S06]  /*103a0*/  LD.E R242, desc[UR4][R2.64+0x18c] ;  /* 0x00018c0402f27980 */ /* 0x000eec000c101900 */
[----:B------:R-:W-:Y:S01]  /*103b0*/  LDSM.16.M88.4 R188, [R134+0xa000] ;  /* 0x00a0000086bc783b */ /* 0x000fe20000000200 */
[C---:B------:R-:W-:Y:S05]  /*103c0*/  HMMA.16816.F32 R32, R136.reuse, R154, RZ ;  /* 0x0000009a8820723c */ /* 0x040fea00000018ff */
[----:B------:R-:W-:Y:S03]  /*103d0*/  LDSM.16.M88.4 R152, [R133+0x7000] ;  /* 0x007000008598783b */ /* 0x000fe60000000200 */
[C---:B-----5:R-:W-:Y:S03]  /*103e0*/  HMMA.16816.F32 R36, R136.reuse, R156, RZ ;  /* 0x0000009c8824723c */ /* 0x060fe600000018ff */
[----:B------:R-:W-:Y:S06]  /*103f0*/  LDSM.16.M88.4 R192, [R134+0xa800] ;  /* 0x00a8000086c0783b */ /* 0x000fec0000000200 */
[----:B------:R-:W-:Y:S01]  /*10400*/  LDSM.16.M88.4 R196, [R134+0xb000] ;  /* 0x00b0000086c4783b */ /* 0x000fe20000000200 */
[C---:B------:R-:W-:Y:S05]  /*10410*/  HMMA.16816.F32 R40, R136.reuse, R158, RZ ;  /* 0x0000009e8828723c */ /* 0x040fea00000018ff */
[----:B------:R-:W-:Y:S03]  /*10420*/  LDSM.16.M88.4 R156, [R133+0x7800] ;  /* 0x00780000859c783b */ /* 0x000fe60000000200 */
[C---:B------:R-:W-:Y:S08]  /*10430*/  HMMA.16816.F32 R44, R136.reuse, R160, RZ ;  /* 0x000000a0882c723c */ /* 0x040ff000000018ff */
[C---:B------:R-:W-:Y:S01]  /*10440*/  HMMA.16816.F32 R48, R136.reuse, R162, RZ ;  /* 0x000000a28830723c */ /* 0x040fe200000018ff */
[----:B------:R-:W-:Y:S07]  /*10450*/  LDSM.16.M88.4 R160, [R200] ;  /* 0x00000000c8a0783b */ /* 0x000fee0000000200 */
[C---:B--2---:R-:W-:Y:S08]  /*10460*/  HMMA.16816.F32 R52, R136.reuse, R164, RZ ;  /* 0x000000a48834723c */ /* 0x044ff000000018ff */
[C---:B------:R-:W-:Y:S01]  /*10470*/  HMMA.16816.F32 R56, R136.reuse, R166, RZ ;  /* 0x000000a68838723c */ /* 0x040fe200000018ff */
[----:B------:R-:W-:Y:S07]  /*10480*/  LDSM.16.M88.4 R164, [R134+0x4000] ;  /* 0x0040000086a4783b */ /* 0x000fee0000000200 */
[C---:B------:R-:W-:Y:S08]  /*10490*/  HMMA.16816.F32 R60, R136.reuse, R168, RZ ;  /* 0x000000a8883c723c */ /* 0x040ff000000018ff */
[----:B------:R-:W-:Y:S01]  /*104a0*/  HMMA.16816.F32 R64, R136, R170, RZ ;  /* 0x000000aa8840723c */ /* 0x000fe200000018ff */
[----:B------:R2:W4:Y:S06]  /*104b0*/  LDSM.16.M88.4 R136, [R133+0x5800] ;  /* 0x005800008588783b */ /* 0x00052c0000000200 */
[----:B------:R-:W5:Y:S01]  /*104c0*/  LDSM.16.M88.4 R168, [R134+0x4800] ;  /* 0x0048000086a8783b */ /* 0x000f620000000200 */
[C---:B-1----:R-:W-:Y:S08]  /*104d0*/  HMMA.16816.F32 R4, R172.reuse, R176, R4 ;  /* 0x000000b0ac04723c */ /* 0x042ff00000001804 */
[C---:B------:R-:W-:Y:S01]  /*104e0*/  HMMA.16816.F32 R8, R172.reuse, R178, R8 ;  /* 0x000000b2ac08723c */ /* 0x040fe20000001808 */
[----:B------:R-:W1:Y:S07]  /*104f0*/  LDSM.16.M88.4 R176, [R134+0x5000] ;  /* 0x0050000086b0783b */ /* 0x000e6e0000000200 */
[C---:B------:R-:W-:Y:S03]  /*10500*/  HMMA.16816.F32 R12, R172.reuse, R180, R12 ;  /* 0x000000b4ac0c723c */ /* 0x040fe6000000180c */
[----:B--2---:R-:W-:Y:S05]  /*10510*/  IADD3 R133, PT, PT, R213, R134, RZ ;  /* 0x00000086d5857210 */ /* 0x004fea0007ffe0ff */
[C---:B------:R-:W-:Y:S01]  /*10520*/  HMMA.16816.F32 R16, R172.reuse, R182, R16 ;  /* 0x000000b6ac10723c */ /* 0x040fe20000001810 */
[----:B------:R-:W-:Y:S06]  /*10530*/  LDSM.16.M88.4 R180, [R134+0x9000] ;  /* 0x0090000086b4783b */ /* 0x000fec0000000200 */
[----:B------:R-:W-:Y:S01]  /*10540*/  LDSM.16.M88.4 R204, [R133+0x8000] ;  /* 0x0080000085cc783b */ /* 0x000fe20000000200 */
[C---:B------:R-:W-:Y:S08]  /*10550*/  HMMA.16816.F32 R20, R172.reuse, R140, R20 ;  /* 0x0000008cac14723c */ /* 0x040ff00000001814 */
[C---:B------:R-:W-:Y:S01]  /*10560*/  HMMA.16816.F32 R24, R172.reuse, R142, R24 ;  /* 0x0000008eac18723c */ /* 0x040fe20000001818 */
[----:B------:R-:W2:Y:S07]  /*10570*/  LDSM.16.M88.4 R140, [R134+0x5800] ;  /* 0x00580000868c783b */ /* 0x000eae0000000200 */
[C---:B----4-:R-:W-:Y:S08]  /*10580*/  HMMA.16816.F32 R28, R172.reuse, R136, R28 ;  /* 0x00000088ac1c723c */ /* 0x050ff0000000181c */
        /* <DEDUP_REMOVED lines=30> */
[C---:B------:R-:W-:Y:S08]  /*10770*/  HMMA.16816.F32 R44, R160.reuse, R144, R44 ;  /* 0x00000090a02c723c */ /* 0x040ff0000000182c */
        /* <DEDUP_REMOVED lines=14> */
[----:B------:R-:W3:Y:S07]  /*10860*/  LDSM.16.M88.4 R156, [R186+0x8000] ;  /* 0x00800000ba9c783b */ /* 0x000eee0000000200 */
        /* <DEDUP_REMOVED lines=16> */
[C---:B-1----:R-:W-:Y:S08]  /*10970*/  HMMA.16816.F32 R60, R136.reuse, R140, R60 ;  /* 0x0000008c883c723c */ /* 0x042ff0000000183c */
[----:B------:R-:W-:Y:S01]  /*10980*/  HMMA.16816.F32 R64, R136, R142, R64 ;  /* 0x0000008e8840723c */ /* 0x000fe20000001840 */
[----:B------:R-:W-:Y:S06]  /*10990*/  LDSM.16.M88.4 R136, [R184+0x2000] ;  /* 0x00200000b888783b */ /* 0x000fec0000000200 */
[----:B------:R-:W1:Y:S01]  /*109a0*/  LDSM.16.M88.4 R140, [R135+0x8000] ;  /* 0x00800000878c783b */ /* 0x000e620000000200 */
[C---:B---3--:R-:W-:Y:S05]  /*109b0*/  HMMA.16816.F32 R4, R152.reuse, R156, R4 ;  /* 0x0000009c9804723c */ /* 0x048fea0000001804 */
[----:B------:R-:W-:Y:S03]  /*109c0*/  LDSM.16.M88.4 R184, [R134+0x9800] ;  /* 0x0098000086b8783b */ /* 0x000fe60000000200 */
[C---:B------:R-:W-:Y:S03]  /*109d0*/  HMMA.16816.F32 R8, R152.reuse, R158, R8 ;  /* 0x0000009e9808723c */ /* 0x040fe60000001808 */
[----:B------:R-:W3:Y:S05]  /*109e0*/  LDSM.16.M88.4 R156, [R135+0x8800] ;  /* 0x00880000879c783b */ /* 0x000eea0000000200 */
        /* <DEDUP_REMOVED lines=8> */
[----:B------:R-:W4:Y:S07]  /*10a70*/  LDSM.16.M88.4 R148, [R135+0x9800] ;  /* 0x009800008794783b */ /* 0x000f2e0000000200 */
        /* <DEDUP_REMOVED lines=17> */
[C---:B---3--:R-:W-:Y:S08]  /*10b90*/  HMMA.16816.F32 R12, R136.reuse, R156, R12 ;  /* 0x0000009c880c723c */ /* 0x048ff0000000180c */
[C---:B------:R-:W-:Y:S01]  /*10ba0*/  HMMA.16816.F32 R16, R136.reuse, R158, R16 ;  /* 0x0000009e8810723c */ /* 0x040fe20000001810 */
[----:B------:R-:W3:Y:S07]  /*10bb0*/  LDSM.16.M88.4 R156, [R134+0xb800] ;  /* 0x00b80000869c783b */ /* 0x000eee0000000200 */
[C---:B--2---:R-:W-:Y:S08]  /*10bc0*/  HMMA.16816.F32 R20, R136.reuse, R144, R20 ;  /* 0x000000908814723c */ /* 0x044ff00000001814 */
[C---:B------:R-:W-:Y:S08]  /*10bd0*/  HMMA.16816.F32 R24, R136.reuse, R146, R24 ;  /* 0x000000928818723c */ /* 0x040ff00000001818 */
        /* <DEDUP_REMOVED lines=257> */
.L_x_3101:
[----:B------:R-:W-:Y:S05]  /*11bf0*/  BSYNC.RECONVERGENT B0 ;  /* 0x0000000000007941 */ /* 0x000fea0003800200 */
.L_x_3100:
        /* <DEDUP_REMOVED lines=16> */
[-C--:B-1----:R-:W-:Y:S01]  /*11d00*/  IADD3 R52, P5, PT, R6, R5.reuse, RZ ;  /* 0x0000000506347210 */ /* 0x082fe20007fbe0ff */
        /* <DEDUP_REMOVED lines=79> */
.L_x_3099:
[----:B------:R-:W-:Y:S05]  /*12200*/  BSYNC.RECONVERGENT B1 ;  /* 0x0000000000017941 */ /* 0x000fea0003800200 */
.L_x_3098:
[C---:B------:R-:W-:Y:S01]  /*12210*/  VIADD R4, R234.reuse, 0xffffffc0 ;  /* 0xffffffc0ea047836 */ /* 0x040fe20000000000 */
[----:B------:R-:W3:Y:S01]  /*12220*/  LD.E R135, desc[UR4][R2.64+0xdc] ;  /* 0x0000dc0402877980 */ /* 0x000ee2000c101900 */
[C---:B------:R-:W-:Y:S01]  /*12230*/  VIADD R58, R234.reuse, 0xffffffc8 ;  /* 0xffffffc8ea3a7836 */ /* 0x040fe20000000000 */
[CC--:B------:R-:W-:Y:S01]  /*12240*/  ISETP.GE.AND P1, PT, R234.reuse, R224.reuse, PT ;  /* 0x000000e0ea00720c */ /* 0x0c0fe20003f26270 */
[----:B--2---:R-:W-:Y:S01]  /*12250*/  VIADD R9, R234, 0xffffffd0 ;  /* 0xffffffd0ea097836 */ /* 0x004fe20000000000 */
        /* <DEDUP_REMOVED lines=207> */
[----:B------:R-:W-:Y:S02]  /*12f50*/  ISETP.GE.AND P4, PT, R50, R221, PT ;  /* 0x000000dd3200720c */ /* 0x000fe40003f86270 */
[----:B------:R-:W-:Y:S02]  /*12f60*/  FMNMX3.FTZ R4, R4, R41, R51, !PT ;  /* 0x0000002904047276 */ /* 0x000fe40007810033 */
[----:B------:R-:W-:Y:S02]  /*12f70*/  FSEL R182, R182, -INF , !P6 ;  /* 0xff800000b6b67808 */ /* 0x000fe40007000000 */
[----:B------:R-:W-:Y:S02]  /*12f80*/  ISETP.GE.AND P6, PT, R7, R221, PT ;  /* 0x000000dd0700720c */ /* 0x000fe40003fc6270 */
[----:B------:R-:W-:Y:S02]  /*12f90*/  FSEL R201, R201, -INF , !P5 ;  /* 0xff800000c9c97808 */ /* 0x000fe40006800000 */
[----:B------:R-:W-:Y:S02]  /*12fa0*/  FSEL R181, R181, -INF , !P4 ;  /* 0xff800000b5b57808 */ /* 0x000fe40006000000 */
[C---:B------:R-:W-:Y:S02]  /*12fb0*/  ISETP.GE.AND P5, PT, R5.reuse, R223, PT ;  /* 0x000000df0500720c */ /* 0x040fe40003fa6270 */
[----:B------:R-:W-:Y:S02]  /*12fc0*/  ISETP.GE.AND P4, PT, R5, R221, PT ;  /* 0x000000dd0500720c */ /* 0x000fe40003f86270 */
        /* <DEDUP_REMOVED lines=10> */
[----:B------:R-:W-:Y:S02]  /*13070*/  ISETP.GE.AND P5, PT, R55, R221, PT ;  /* 0x000000dd3700720c */ /* 0x000fe40003fa6270 */
        /* <DEDUP_REMOVED lines=10> */
[----:B------:R-:W-:Y:S02]  /*13120*/  FSEL R197, R37, -INF , !P6 ;  /* 0xff80000025c57808 */ /* 0x000fe40007000000 */
[-C--:B------:R-:W-:Y:S02]  /*13130*/  ISETP.GE.AND P5, PT, R6, R221.reuse, PT ;  /* 0x000000dd0600720c */ /* 0x080fe40003fa6270 */
        /* <DEDUP_REMOVED lines=9> */
[-C--:B------:R-:W-:Y:S02]  /*131d0*/  ISETP.GE.AND P5, PT, R20, R223.reuse, PT ;  /* 0x000000df1400720c */ /* 0x080fe40003fa6270 */
        /* <DEDUP_REMOVED lines=10> */
[-C--:B------:R-:W-:Y:S02]  /*13280*/  ISETP.GE.AND P5, PT, R31, R221.reuse, PT ;  /* 0x000000dd1f00720c */ /* 0x080fe40003fa6270 */
        /* <DEDUP_REMOVED lines=60> */
[----:B------:R-:W2:Y:S01]  /*13650*/  SHFL.BFLY PT, R5, R6, 0x2, 0x1f ;  /* 0x0c401f0006057f89 */ /* 0x000ea200000e0000 */
        /* <DEDUP_REMOVED lines=12> */
[----:B--2---:R-:W-:Y:S05]  /*13720*/  FMNMX.FTZ R4, R6, R5, !PT ;  /* 0x0000000506047209 */ /* 0x004fea0007810000 */
[----:B------:R-:W1:Y:S08]  /*13730*/  SHFL.BFLY PT, R134, R23, 0x1, 0x1f ;  /* 0x0c201f0017867f89 */ /* 0x000e7000000e0000 */
[----:B------:R-:W2:Y:S01]  /*13740*/  SHFL.BFLY PT, R133, R4, 0x1, 0x1f ;  /* 0x0c201f0004857f89 */ /* 0x000ea200000e0000 */
[----:B-1----:R-:W-:Y:S02]  /*13750*/  FMNMX.FTZ R134, R23, R134, !PT ;  /* 0x0000008617867209 */ /* 0x002fe40007810000 */
[----:B--2---:R-:W-:Y:S03]  /*13760*/  FMNMX.FTZ R133, R4, R133, !PT ;  /* 0x0000008504857209 */ /* 0x004fe60007810000 */
[----:B---3--:R-:W-:Y:S01]  /*13770*/  FMUL.FTZ R158, R135, R134 ;  /* 0x00000086879e7220 */ /* 0x008fe20000410000 */
        /* <DEDUP_REMOVED lines=493> */
.L_x_3095:
        /* <DEDUP_REMOVED lines=12> */
.L_x_3124:
        /* <DEDUP_REMOVED lines=178> */
.L_x_3105:
[----:B------:R-:W-:Y:S05]  /*16230*/  BSYNC.RECONVERGENT B0 ;  /* 0x0000000000007941 */ /* 0x000fea0003800200 */
.L_x_3104:
        /* <DEDUP_REMOVED lines=30> */
.L_x_3107:
[----:B------:R-:W-:Y:S05]  /*16420*/  BSYNC.RECONVERGENT B0 ;  /* 0x0000000000007941 */ /* 0x000fea0003800200 */
.L_x_3106:
        /* <DEDUP_REMOVED lines=12> */
.L_x_3109:
[----:B------:R-:W-:Y:S05]  /*164f0*/  BSYNC.RECONVERGENT B0 ;  /* 0x0000000000007941 */ /* 0x000fea0003800200 */
.L_x_3108:
        /* <DEDUP_REMOVED lines=11> */
.L_x_3111:
[----:B------:R-:W-:Y:S05]  /*165b0*/  BSYNC.RECONVERGENT B0 ;  /* 0x0000000000007941 */ /* 0x000fea0003800200 */
.L_x_3110:
        /* <DEDUP_REMOVED lines=11> */
.L_x_3113:
[----:B------:R-:W-:Y:S05]  /*16670*/  BSYNC.RECONVERGENT B0 ;  /* 0x0000000000007941 */ /* 0x000fea0003800200 */
.L_x_3112:
        /* <DEDUP_REMOVED lines=10> */
.L_x_3115:
[----:B------:R-:W-:Y:S05]  /*16720*/  BSYNC.RECONVERGENT B0 ;  /* 0x0000000000007941 */ /* 0x000fea0003800200 */
.L_x_3114:
        /* <DEDUP_REMOVED lines=10> */
.L_x_3117:
[----:B------:R-:W-:Y:S05]  /*167d0*/  BSYNC.RECONVERGENT B0 ;  /* 0x0000000000007941 */ /* 0x000fea0003800200 */
.L_x_3116:
        /* <DEDUP_REMOVED lines=10> */
.L_x_3119:
[----:B------:R-:W-:Y:S05]  /*16880*/  BSYNC.RECONVERGENT B0 ;  /* 0x0000000000007941 */ /* 0x000fea0003800200 */
.L_x_3118:
[----:B------:R-:W-:-:S04]  /*16890*/  MOV R231, 0x0 ;  /* 0x0000000000e77802 */ /* 0x000fc80000000f00 */
[----:B-12345:R-:W-:Y:S05]  /*168a0*/  @P3 RET.REL.NODEC R230 `(_ZN5flash24flash_fwd_splitkv_kernelI23Flash_fwd_kernel_traitsILi128ELi64ELi128ELi4ELb0ELb0EN7cutlass6half_tE19Flash_kernel_traitsILi128ELi64ELi128ELi4ES3_EELb0ELb1ELb0ELb0ELb0ELb1ELb1ELb0EEEvNS_16Flash_fwd_paramsE) ;  /* 0xfffffe94e6d43950 */ /* 0x03efea0003c3ffff */
[-C--:B------:R-:W-:Y:S01]  /*168b0*/  ISETP.GE.AND P2, PT, R3, R2.reuse, PT ;  /* 0x000000020300720c */ /* 0x080fe20003f46270 */
[----:B------:R-:W-:Y:S01]  /*168c0*/  IMAD.MOV.U32 R231, RZ, RZ, 0x0 ;  /* 0x00000000ffe77424 */ /* 0x000fe200078e00ff */
[----:B------:R-:W-:-:S11]  /*168d0*/  ISETP.GE.AND P0, PT, R71, R2, PT ;  /* 0x000000024700720c */ /* 0x000fd60003f06270 */
[----:B------:R-:W-:-:S04]  /*168e0*/  @!P2 LEA R8, P1, R73, R78, 0x2 ;  /* 0x0000004e4908a211 */ /* 0x000fc800078210ff */
[----:B------:R-:W-:-:S05]  /*168f0*/  @!P2 LEA.HI.X R9, R73, R79, R0, 0x2, P1 ;  /* 0x0000004f4909a211 */ /* 0x000fca00008f1400 */
[----:B------:R1:W-:Y:S02]  /*16900*/  @!P2 ST.E.128 desc[UR4][R8.64+0x7000], R36 ;  /* 0x007000240800a985 */ /* 0x0003e4000c101d04 */
[----:B-1----:R-:W-:Y:S05]  /*16910*/  @P0 RET.REL.NODEC R230 `(_ZN5flash24flash_fwd_splitkv_kernelI23Flash_fwd_kernel_traitsILi128ELi64ELi128ELi4ELb0ELb0EN7cutlass6half_tE19Flash_kernel_traitsILi128ELi64ELi128ELi4ES3_EELb0ELb1ELb0ELb0ELb0ELb1ELb1ELb0EEEvNS_16Flash_fwd_paramsE) ;  /* 0xfffffe94e6b80950 */ /* 0x002fea0003c3ffff */
[----:B------:R-:W-:Y:S01]  /*16920*/  LEA R2, P0, R73, R78, 0x2 ;  /* 0x0000004e49027211 */ /* 0x000fe200078010ff */
[----:B------:R-:W-:-:S03]  /*16930*/  IMAD.MOV.U32 R231, RZ, RZ, 0x0 ;  /* 0x00000000ffe77424 */ /* 0x000fc600078e00ff */
[----:B------:R-:W-:-:S05]  /*16940*/  LEA.HI.X R3, R73, R79, R0, 0x2, P0 ;  /* 0x0000004f49037211 */ /* 0x000fca00000f1400 */
[----:B------:R1:W-:Y:S02]  /*16950*/  ST.E.128 desc[UR4][R2.64+0x7100], R4 ;  /* 0x0071000402007985 */ /* 0x0003e4000c101d04 */
[----:B-1----:R-:W-:Y:S05]  /*16960*/  RET.REL.NODEC R230 `(_ZN5flash24flash_fwd_splitkv_kernelI23Flash_fwd_kernel_traitsILi128ELi64ELi128ELi4ELb0ELb0EN7cutlass6half_tE19Flash_kernel_traitsILi128ELi64ELi128ELi4ES3_EELb0ELb1ELb0ELb0ELb0ELb1ELb1ELb0EEEvNS_16Flash_fwd_paramsE) ;  /* 0xfffffe94e6a47950 */ /* 0x002fea0003c3ffff */
.L_x_3103:
[----:B------:R-:W-:Y:S01]  /*16970*/  MOV R9, 0x2 ;  /* 0x0000000200097802 */ /* 0x000fe20000000f00 */
[----:B------:R-:W-:Y:S01]  /*16980*/  IMAD.MOV.U32 R6, RZ, RZ, 0x1f ;  /* 0x0000001fff067424 */ /* 0x000fe200078e00ff */
[----:B------:R-:W-:-:S07]  /*16990*/  MOV R8, 0xffffffff ;  /* 0xffffffff00087802 */ /* 0x000fce0000000f00 */
[----:B-1---5:R-:W-:Y:S05]  /*169a0*/  WARPSYNC.COLLECTIVE R8, `(.L_x_3120) ;  /* 0x0000000008087348 */ /* 0x022fea0003c00000 */
[----:B------:R2:W3:Y:S02]  /*169b0*/  SHFL.BFLY P0, R12, R245, R9, R6 ;  /* 0x0c000009f50c7389 */ /* 0x0004e40000000006 */
[----:B-123-5:R-:W-:Y:S05]  /*169c0*/  ENDCOLLECTIVE ;  /* 0x000000000000791b */ /* 0x02efea0003800000 */
.L_x_3120:
[----:B------:R-:W-:Y:S02]  /*169d0*/  IMAD.MOV.U32 R10, RZ, RZ, R12 ;  /* 0x000000ffff0a7224 */ /* 0x000fe400078e000c */
[----:B------:R-:W-:Y:S02]  /*169e0*/  IMAD.MOV.U32 R9, RZ, RZ, 0x1 ;  /* 0x00000001ff097424 */ /* 0x000fe400078e00ff */
[----:B------:R-:W-:-:S05]  /*169f0*/  FADD.FTZ R10, R10, R245 ;  /* 0x000000f50a0a7221 */ /* 0x000fca0000010000 */
[----:B------:R-:W-:-:S07]  /*16a00*/  MOV R245, R10 ;  /* 0x0000000a00f57202 */ /* 0x000fce0000000f00 */
[----:B------:R-:W-:Y:S05]  /*16a10*/  WARPSYNC.COLLECTIVE R8, `(.L_x_3121) ;  /* 0x0000000008087348 */ /* 0x000fea0003c00000 */
[----:B------:R1:W2:Y:S02]  /*16a20*/  SHFL.BFLY P0, R12, R245, R9, R6 ;  /* 0x0c000009f50c7389 */ /* 0x0002a40000000006 */
[----:B-12---:R-:W-:Y:S05]  /*16a30*/  ENDCOLLECTIVE ;  /* 0x000000000000791b */ /* 0x006fea0003800000 */
.L_x_3121:
[----:B------:R-:W-:Y:S01]  /*16a40*/  MOV R245, R243 ;  /* 0x000000f300f57202 */ /* 0x000fe20000000f00 */
[----:B------:R-:W-:Y:S01]  /*16a50*/  IMAD.MOV.U32 R9, RZ, RZ, 0x2 ;  /* 0x00000002ff097424 */ /* 0x000fe200078e00ff */
[----:B------:R-:W-:-:S07]  /*16a60*/  MOV R7, R12 ;  /* 0x0000000c00077202 */ /* 0x000fce0000000f00 */
[----:B------:R-:W-:Y:S05]  /*16a70*/  WARPSYNC.COLLECTIVE R8, `(.L_x_3122) ;  /* 0x0000000008087348 */ /* 0x000fea0003c00000 */
[----:B------:R1:W2:Y:S02]  /*16a80*/  SHFL.BFLY P0, R12, R245, R9, R6 ;  /* 0x0c000009f50c7389 */ /* 0x0002a40000000006 */
[----:B-12---:R-:W-:Y:S05]  /*16a90*/  ENDCOLLECTIVE ;  /* 0x000000000000791b */ /* 0x006fea0003800000 */
.L_x_3122:
[----:B------:R-:W-:Y:S01]  /*16aa0*/  FADD.FTZ R7, R10, R7 ;  /* 0x000000070a077221 */ /* 0x000fe20000010000 */
[----:B------:R-:W-:Y:S01]  /*16ab0*/  FADD.FTZ R11, R12, R243 ;  /* 0x000000f30c0b7221 */ /* 0x000fe20000010000 */
[----:B------:R-:W-:-:S04]  /*16ac0*/  MOV R9, 0x1 ;  /* 0x0000000100097802 */ /* 0x000fc80000000f00 */
[----:B------:R-:W-:-:S07]  /*16ad0*/  MOV R245, R11 ;  /* 0x0000000b00f57202 */ /* 0x000fce0000000f00 */
[----:B------:R-:W-:Y:S05]  /*16ae0*/  WARPSYNC.COLLECTIVE R8, `(.L_x_3123) ;  /* 0x0000000008087348 */ /* 0x000fea0003c00000 */
[----:B------:R1:W2:Y:S02]  /*16af0*/  SHFL.BFLY P0, R12, R245, R9, R6 ;  /* 0x0c000009f50c7389 */ /* 0x0002a40000000006 */
[----:B-12---:R-:W-:Y:S05]  /*16b00*/  ENDCOLLECTIVE ;  /* 0x000000000000791b */ /* 0x006fea0003800000 */
.L_x_3123:
[----:B------:R-:W-:Y:S05]  /*16b10*/  BRA `(.L_x_3124) ;  /* 0xffffffe800fc7947 */ /* 0x000fea000383ffff */
.L_x_3125:
        /* <DEDUP_REMOVED lines=14> */
.L_x_14911:


//--------------------- .text._ZN5flash24flash_fwd_splitkv_kernelI23Flash_fwd_kernel_traitsILi128ELi64ELi128ELi4ELb0ELb0EN7cutlass6half_tE19Flash_kernel_traitsILi128ELi64ELi128ELi4ES3_EELb0ELb1ELb0ELb0ELb0ELb0ELb1ELb1EEEvNS_16Flash_fwd_paramsE --------------------------
	.section	.text._ZN5flash24flash_fwd_splitkv_kernelI23Flash_fwd_kernel_traitsILi128ELi64ELi128ELi4ELb0ELb0EN7cutlass6half_tE19Flash_kernel_traitsILi128ELi64ELi128ELi4ES3_EELb0ELb1ELb0ELb0ELb0ELb0ELb1ELb1EEEvNS_16Flash_fwd_paramsE,"ax",@progbits
	.align	128
        .global         _ZN5flash24flash_fwd_splitkv_kernelI23Flash_fwd_kernel_traitsILi128ELi64ELi128ELi4ELb0ELb0EN7cutlass6half_tE19Flash_kernel_traitsILi128ELi64ELi128ELi4ES3_EELb0ELb1ELb0ELb0ELb0ELb0ELb1ELb1EEEvNS_16Flash_fwd_paramsE
        .type           _ZN5flash24flash_fwd_splitkv_kernelI23Flash_fwd_kernel_traitsILi128ELi64ELi128ELi4ELb0ELb0EN7cutlass6half_tE19Flash_kernel_traitsILi128ELi64ELi128ELi4ES3_EELb0ELb1ELb0ELb0ELb0ELb0ELb1ELb1EEEvNS_16Flash_fwd_paramsE,@function
        .size           _ZN5flash24flash_fwd_splitkv_kernelI23Flash_fwd_kernel_traitsILi128ELi64ELi128ELi4ELb0ELb0EN7cutlass6half_tE19Flash_kernel_traitsILi128ELi64ELi128ELi4ES3_EELb0ELb1ELb0ELb0ELb0ELb0ELb1ELb1EEEvNS_16Flash_fwd_paramsE,(.L_x_14912 - _ZN5flash24flash_fwd_splitkv_kernelI23Flash_fwd_kernel_traitsILi128ELi64ELi128ELi4ELb0ELb0EN7cutlass6half_tE19Flash_kernel_traitsILi128ELi64ELi128ELi4ES3_EELb0ELb1ELb0ELb0ELb0ELb0ELb1ELb1EEEvNS_16Flash_fwd_paramsE)
        .other          _ZN5flash24flash_fwd_splitkv_kernelI23Flash_fwd_kernel_traitsILi128ELi64ELi128ELi4ELb0ELb0EN7cutlass6half_tE19Flash_kernel_traitsILi128ELi64ELi128ELi4ES3_EELb0ELb1ELb0ELb0ELb0ELb0ELb1ELb1EEEvNS_16Flash_fwd_paramsE,@"STO_CUDA_ENTRY STV_DEFAULT"
_ZN5flash24flash_fwd_splitkv_kernelI23Flash_fwd_kernel_traitsILi128ELi64ELi128ELi4ELb0ELb0EN7cutlass6half_tE19Flash_kernel_traitsILi128ELi64ELi128ELi4ES3_EELb0ELb1ELb0ELb0ELb0ELb0ELb1ELb1EEEvNS_16Flash_fwd_paramsE:
.text._ZN5flash24flash_fwd_splitkv_kernelI23Flash_fwd_kernel_traitsILi128ELi64ELi128ELi4ELb0ELb0EN7cutlass6half_tE19Flash_kernel_traitsILi128ELi64ELi128ELi4ES3_EELb0ELb1ELb0ELb0ELb0ELb0ELb1ELb1EEEvNS_16Flash_fwd_paramsE:
        /* <DEDUP_REMOVED lines=13> */
[----:B-1----:R-:W-:Y:S01]  /*00d0*/  IMAD.MOV R0, RZ, RZ, -R5 ;  /* 0x000000ffff007224 */ /* 0x002fe200078e0a05 */
[----:B------:R-:W-:-:S03]  /*00e0*/  MOV R4, RZ ;  /* 0x000000ff00047202 */ /* 0x000fc60000000f00 */
[----:B------:R-:W-:-:S04]  /*00f0*/  IMAD R7, R0, R3, RZ ;  /* 0x0000000300077224 */ /* 0x000fc800078e02ff */
[----:B------:R-:W-:-:S06]  /*0100*/  IMAD.HI.U32 R7, R5, R7, R4 ;  /* 0x0000000705077227 */ /* 0x000fcc00078e0004 */
[----:B---3--:R-:W-:Y:S02]  /*0110*/  IMAD.HI.U32 R219, R7, UR4, RZ ;  /* 0x0000000407db7c27 */ /* 0x008fe4000f8e00ff */
[----:B------:R-:W1:Y:S02]  /*0120*/  LDC R7, c[0x0][0x374] ;  /* 0x0000dd00ff077b82 */ /* 0x000e640000000800 */
        /* <DEDUP_REMOVED lines=10> */
[----:B------:R-:W-:Y:S05]  /*01d0*/  CALL.REL.NOINC `($_ZN5flash24flash_fwd_splitkv_kernelI23Flash_fwd_kernel_traitsILi128ELi64ELi128ELi4ELb0ELb0EN7cutlass6half_tE19Flash_kernel_traitsILi128ELi64ELi128ELi4ES3_EELb0ELb1ELb0ELb0ELb0ELb0ELb1ELb1EEEvNS_16Flash_fwd_paramsE$_ZN5flash30compute_attn_1rowblock_splitkvI23Flash_fwd_kernel_traitsILi128ELi64ELi128ELi4ELb0ELb0EN7cutlass6half_tE19Flash_kernel_traitsILi128ELi64ELi128ELi4ES3_EELb0ELb1ELb0ELb0ELb0ELb0ELb1ELb1ENS_16Flash_fwd_paramsEEEvRKT8_iiiii) ;  /* 0x0000000000087944 */ /* 0x000fea0003c00000 */
[----:B------:R-:W-:Y:S05]  /*01e0*/  BSYNC.RECONVERGENT B4 ;  /* 0x0000000000047941 */ /* 0x000fea0003800200 */
.L_x_3126:
[----:B------:R-:W-:Y:S05]  /*01f0*/  EXIT ;  /* 0x000000000000794d */ /* 0x000fea0003800000 */
        .type           $_ZN5flash24flash_fwd_splitkv_kernelI23Flash_fwd_kernel_traitsILi128ELi64ELi128ELi4ELb0ELb0EN7cutlass6half_tE19Flash_kernel_traitsILi128ELi64ELi128ELi4ES3_EELb0ELb1ELb0ELb0ELb0ELb0ELb1ELb1EEEvNS_16Flash_fwd_paramsE$_ZN5flash30compute_attn_1rowblock_splitkvI23Flash_fwd_kernel_traitsILi128ELi64ELi128ELi4ELb0ELb0EN7cutlass6half_tE19Flash_kernel_traitsILi128ELi64ELi128ELi4ES3_EELb0ELb1ELb0ELb0ELb0ELb0ELb1ELb1ENS_16Flash_fwd_paramsEEEvRKT8_iiiii,@function
        .size           $_ZN5flash24flash_fwd_splitkv_kernelI23Flash_fwd_kernel_traitsILi128ELi64ELi128ELi4ELb0ELb0EN7cutlass6half_tE19Flash_kernel_traitsILi128ELi64ELi128ELi4ES3_EELb0ELb1ELb0ELb0ELb0ELb0ELb1ELb1EEEvNS_16Flash_fwd_paramsE$_ZN5flash30compute_attn_1rowblock_splitkvI23Flash_fwd_kernel_traitsILi128ELi64ELi128ELi4ELb0ELb0EN7cutlass6half_tE19Flash_kernel_traitsILi128ELi64ELi128ELi4ES3_EELb0ELb1ELb0ELb0ELb0ELb0ELb1ELb1ENS_16Flash_fwd_paramsEEEvRKT8_iiiii,(.L_x_14912 - $_ZN5flash24flash_fwd_splitkv_kernelI23Flash_fwd_kernel_traitsILi128ELi64ELi128ELi4ELb0ELb0EN7cutlass6half_tE19Flash_kernel_traitsILi128ELi64ELi128ELi4ES3_EELb0ELb1ELb0ELb0ELb0ELb0ELb1ELb1EEEvNS_16Flash_fwd_paramsE$_ZN5flash30compute_attn_1rowblock_splitkvI23Flash_fwd_kernel_traitsILi128ELi64ELi128ELi4ELb0ELb0EN7cutlass6half_tE19Flash_kernel_traitsILi128ELi64ELi128ELi4ES3_EELb0ELb1ELb0ELb0ELb0ELb0ELb1ELb1ENS_16Flash_fwd_paramsEEEvRKT8_iiiii)
$_ZN5flash24flash_fwd_splitkv_kernelI23Flash_fwd_kernel_traitsILi128ELi64ELi128ELi4ELb0ELb0EN7cutlass6half_tE19Flash_kernel_traitsILi128ELi64ELi128ELi4ES3_EELb0ELb1ELb0ELb0ELb0ELb0ELb1ELb1EEEvNS_16Flash_fwd_paramsE$_ZN5flash30compute_attn_1rowblock_splitkvI23Flash_fwd_kernel_traitsILi128ELi64ELi128ELi4ELb0ELb0EN7cutlass6half_tE19Flash_kernel_traitsILi128ELi64ELi128ELi4ES3_EELb0ELb1ELb0ELb0ELb0ELb0ELb1ELb1ENS_16Flash_fwd_paramsEEEvRKT8_iiiii:
        /* <DEDUP_REMOVED lines=38> */
.L_x_3128:
[----:B------:R-:W-:Y:S05]  /*0460*/  BSYNC.RECONVERGENT B0 ;  /* 0x0000000000007941 */ /* 0x000fea0003800200 */
.L_x_3127:
[----:B------:R-:W-:Y:S04]  /*0470*/  BSSY.RECONVERGENT B0, `(.L_x_3129) ;  /* 0x0000007000007945 */ /* 0x000fe80003800200 */
[----:B------:R-:W-:Y:S05]  /*0480*/  @!P3 BRA `(.L_x_3130) ;  /* 0x000000000014b947 */ /* 0x000fea0003800000 */
[----:B------:R-:W3:Y:S02]  /*0490*/  LD.E.U8 R2, desc[UR4][R132.64+0x1b2] ;  /* 0x0001b20484027980 */ /* 0x000ee4000c101100 */
[----:B---3--:R-:W-:-:S13]  /*04a0*/  ISETP.NE.AND P1, PT, R2, RZ, PT ;  /* 0x000000ff0200720c */ /* 0x008fda0003f25270 */
[----:B------:R-:W3:Y:S02]  /*04b0*/  @P1 LD.E R2, desc[UR4][R10.64+0x4] ;  /* 0x000004040a021980 */ /* 0x000ee4000c101900 */
[----:B---3-5:R-:W-:-:S06]  /*04c0*/  @P1 IADD3 R73, PT, PT, R2, -R13, RZ ;  /* 0x8000000d02491210 */ /* 0x028fcc0007ffe0ff */
[----:B------:R3:W5:Y:S02]  /*04d0*/  @!P1 LD.E R73, desc[UR4][R10.64] ;  /* 0x000000040a499980 */ /* 0x000764000c101900 */
.L_x_3130:
[----:B------:R-:W-:Y:S05]  /*04e0*/  BSYNC.RECONVERGENT B0 ;  /* 0x0000000000007941 */ /* 0x000fea0003800200 */
.L_x_3129:
[----:B------:R-:W-:Y:S01]  /*04f0*/  BSSY.RECONVERGENT B1, `(.L_x_3131) ;  /* 0x0000012000017945 */ /* 0x000fe20003800200 */
[----:B-----5:R-:W-:Y:S02]  /*0500*/  @P5 IADD3 R216, PT, PT, R5, -R0, RZ ;  /* 0x8000000005d85210 */ /* 0x020fe40007ffe0ff */
[----:B------:R-:W-:Y:S01]  /*0510*/  IADD3 R73, PT, PT, R73, -R12, RZ ;  /* 0x8000000c49497210 */ /* 0x000fe20007ffe0ff */
[----:B------:R-:W-:Y:S05]  /*0520*/  @!P0 BRA `(.L_x_3132) ;  /* 0x0000000000148947 */ /* 0x000fea0003800000 */
[----:B------:R-:W-:-:S05]  /*0530*/  IADD3 R8, P0, PT, R8, R4, RZ ;  /* 0x0000000408087210 */ /* 0x000fca0007f1e0ff */
[----:B------:R-:W-:-:S05]  /*0540*/  IMAD.X R9, R9, 0x1, R3, P0 ;  /* 0x0000000109097824 */ /* 0x000fca00000e0603 */
[----:B------:R-:W4:Y:S02]  /*0550*/  LD.E R65, desc[UR4][R8.64] ;  /* 0x0000000408417980 */ /* 0x000f24000c101900 */
[----:B----4-:R-:W-:Y:S01]  /*0560*/  IADD3 R65, PT, PT, R65, -R12, RZ ;  /* 0x8000000c41417210 */ /* 0x010fe20007ffe0ff */
[----:B------:R-:W-:Y:S05]  /*0570*/  BRA `(.L_x_3133) ;  /* 0x0000000000247947 */ /* 0x000fea0003800000 */
.L_x_3132:
[----:B------:R-:W4:Y:S01]  /*0580*/  LD.E.64 R8, desc[UR4][R132.64+0x108] ;  /* 0x0001080484087980 */ /* 0x000f22000c101b00 */
[----:B------:R-:W-:Y:S01]  /*0590*/  BSSY.RECONVERGENT B0, `(.L_x_3134) ;  /* 0x0000006000007945 */ /* 0x000fe20003800200 */
[----:B------:R-:W-:Y:S01]  /*05a0*/  IMAD.MOV.U32 R2, RZ, RZ, RZ ;  /* 0x000000ffff027224 */ /* 0x000fe200078e00ff */
[----:B----4-:R-:W-:-:S04]  /*05b0*/  ISETP.NE.U32.AND P0, PT, R8, RZ, PT ;  /* 0x000000ff0800720c */ /* 0x010fc80003f05070 */
[----:B------:R-:W-:-:S13]  /*05c0*/  ISETP.NE.AND.EX P0, PT, R9, RZ, PT, P0 ;  /* 0x000000ff0900720c */ /* 0x000fda0003f05300 */
[----:B------:R-:W-:Y:S05]  /*05d0*/  @!P0 BRA `(.L_x_3135) ;  /* 0x0000000000048947 */ /* 0x000fea0003800000 */
[----:B------:R4:W5:Y:S02]  /*05e0*/  LD.E R2, desc[UR4][R132.64+0xbc] ;  /* 0x0000bc0484027980 */ /* 0x000964000c101900 */
.L_x_3135:
[----:B------:R-:W-:Y:S05]  /*05f0*/  BSYNC.RECONVERGENT B0 ;  /* 0x0000000000007941 */ /* 0x000fea0003800200 */
.L_x_3134:
[----:B-----5:R-:W-:Y:S02]  /*0600*/  IADD3 R65, PT, PT, R73, R2, RZ ;  /* 0x0000000249417210 */ /* 0x020fe40007ffe0ff */
.L_x_3133:
[----:B------:R-:W-:Y:S05]  /*0610*/  BSYNC.RECONVERGENT B1 ;  /* 0x0000000000017941 */ /* 0x000fea0003800200 */
.L_x_3131:
[----:B------:R-:W-:Y:S01]  /*0620*/  IMAD.SHL.U32 R75, R215, 0x40, RZ ;  /* 0x00000040d74b7824 */ /* 0x000fe200078e00ff */
[----:B------:R-:W-:Y:S01]  /*0630*/  MOV R8, R214 ;  /* 0x000000d600087202 */ /* 0x000fe20000000f00 */
[----:B------:R-:W-:-:S03]  /*0640*/  IMAD.MOV.U32 R9, RZ, RZ, 0x0 ;  /* 0x00000000ff097424 */ /* 0x000fc600078e00ff */
[----:B------:R-:W-:-:S13]  /*0650*/  ISETP.GT.AND P0, PT, R216, R75, PT ;  /* 0x0000004bd800720c */ /* 0x000fda0003f04270 */
[----:B-1234-:R-:W-:Y:S05]  /*0660*/  @!P0 RET.REL.NODEC R8 `(_ZN5flash24flash_fwd_splitkv_kernelI23Flash_fwd_kernel_traitsILi128ELi64ELi128ELi4ELb0ELb0EN7cutlass6half_tE19Flash_kernel_traitsILi128ELi64ELi128ELi4ES3_EELb0ELb1ELb0ELb0ELb0ELb0ELb1ELb1EEEvNS_16Flash_fwd_paramsE) ;  /* 0xfffffff808648950 */ /* 0x01efea0003c3ffff */
[----:B------:R-:W2:Y:S04]  /*0670*/  LD.E R5, desc[UR4][R132.64+0xb8] ;  /* 0x0000b80484057980 */ /* 0x000ea8000c101900 */
[----:B------:R-:W3:Y:S04]  /*0680*/  LD.E R8, desc[UR4][R132.64+0x188] ;  /* 0x0001880484087980 */ /* 0x000ee8000c101900 */
[----:B------:R-:W4:Y:S01]  /*0690*/  LD.E R9, desc[UR4][R132.64+0x184] ;  /* 0x0001840484097980 */ /* 0x000f22000c101900 */
[----:B------:R-:W-:-:S04]  /*06a0*/  IABS R6, R7 ;  /* 0x0000000700067213 */ /* 0x000fc80000000000 */
[----:B------:R-:W1:Y:S08]  /*06b0*/  I2F.RP R2, R6 ;  /* 0x0000000600027306 */ /* 0x000e700000209400 */
[----:B-1----:R-:W1:Y:S02]  /*06c0*/  MUFU.RCP R16, R2 ;  /* 0x0000000200107308 */ /* 0x002e640000001000 */
[----:B-1----:R-:W-:-:S06]  /*06d0*/  VIADD R16, R16, 0xffffffe ;  /* 0x0ffffffe10107836 */ /* 0x002fcc0000000000 */
[----:B------:R1:W5:Y:S01]  /*06e0*/  F2I.FTZ.U32.TRUNC.NTZ R17, R16 ;  /* 0x0000001000117305 */ /* 0x000362000021f000 */
[----:B------:R-:W-:Y:S01]  /*06f0*/  IABS R2, R7 ;  /* 0x0000000700027213 */ /* 0x000fe20000000000 */
[----:B-1----:R-:W-:-:S04]  /*0700*/  IMAD.MOV.U32 R16, RZ, RZ, RZ ;  /* 0x000000ffff107224 */ /* 0x002fc800078e00ff */
[----:B------:R-:W-:Y:S02]  /*0710*/  IMAD.MOV R2, RZ, RZ, -R2 ;  /* 0x000000ffff027224 */ /* 0x000fe400078e0a02 */
[----:B------:R-:W-:Y:S02]  /*0720*/  VIADD R11, R65, 0x7f ;  /* 0x0000007f410b7836 */ /* 0x000fe40000000000 */
[----:B--2---:R-:W-:-:S05]  /*0730*/  VIADD R5, R5, 0x7f ;  /* 0x0000007f05057836 */ /* 0x004fca0000000000 */
[----:B------:R-:W-:-:S04]  /*0740*/  SHF.R.S32.HI R14, RZ, 0x1f, R5 ;  /* 0x0000001fff0e7819 */ /* 0x000fc80000011405 */
[----:B------:R-:W-:Y:S01]  /*0750*/  LEA.HI R14, R14, R5, RZ, 0x7 ;  /* 0x000000050e0e7211 */ /* 0x000fe200078f38ff */
[----:B-----5:R-:W-:-:S03]  /*0760*/  IMAD.MOV R5, RZ, RZ, -R17 ;  /* 0x000000ffff057224 */ /* 0x020fc600078e0a11 */
[----:B------:R-:W-:Y:S01]  /*0770*/  LEA.HI.SX32 R14, R14, R7, 0x19 ;  /* 0x000000070e0e7211 */ /* 0x000fe200078fcaff */
[----:B------:R-:W-:-:S04]  /*0780*/  IMAD R10, R5, R6, RZ ;  /* 0x00000006050a7224 */ /* 0x000fc800078e02ff */
[----:B------:R-:W-:Y:S02]  /*0790*/  VIADD R14, R14, 0xffffffff ;  /* 0xffffffff0e0e7836 */ /* 0x000fe40000000000 */
[----:B------:R-:W-:-:S03]  /*07a0*/  IMAD.HI.U32 R10, R17, R10, R16 ;  /* 0x0000000a110a7227 */ /* 0x000fc600078e0010 */
[----:B------:R-:W-:-:S05]  /*07b0*/  IABS R5, R14 ;  /* 0x0000000e00057213 */ /* 0x000fca0000000000 */
[----:B------:R-:W-:-:S04]  /*07c0*/  IMAD.HI.U32 R10, R10, R5, RZ ;  /* 0x000000050a0a7227 */ /* 0x000fc800078e00ff */
[----:B------:R-:W-:-:S05]  /*07d0*/  IMAD R5, R10, R2, R5 ;  /* 0x000000020a057224 */ /* 0x000fca00078e0205 */
[----:B------:R-:W-:Y:S02]  /*07e0*/  ISETP.GT.U32.AND P1, PT, R6, R5, PT ;  /* 0x000000050600720c */ /* 0x000fe40003f24070 */
[----:B------:R-:W-:-:S11]  /*07f0*/  LOP3.LUT R14, R14, R7, RZ, 0x3c, !PT ;  /* 0x000000070e0e7212 */ /* 0x000fd600078e3cff */
[----:B------:R-:W-:-:S05]  /*0800*/  @!P1 IMAD.IADD R5, R5, 0x1, -R6 ;  /* 0x0000000105059824 */ /* 0x000fca00078e0a06 */
[----:B------:R-:W-:Y:S01]  /*0810*/  ISETP.GE.U32.AND P2, PT, R5, R6, PT ;  /* 0x000000060500720c */ /* 0x000fe20003f46070 */
[----:B------:R-:W-:Y:S01]  /*0820*/  @!P1 VIADD R10, R10, 0x1 ;  /* 0x000000010a0a9836 */ /* 0x000fe20000000000 */
[----:B------:R-:W-:Y:S02]  /*0830*/  ISETP.GE.AND P0, PT, R14, RZ, PT ;  /* 0x000000ff0e00720c */ /* 0x000fe40003f06270 */
[----:B------:R-:W-:Y:S01]  /*0840*/  ISETP.NE.AND P1, PT, R7, RZ, PT ;  /* 0x000000ff0700720c */ /* 0x000fe20003f25270 */
[----:B------:R-:W-:-:S08]  /*0850*/  IMAD R2, R215, 0x40, -R216 ;  /* 0x00000040d7027824 */ /* 0x000fd000078e0ad8 */
[----:B------:R-:W-:Y:S01]  /*0860*/  @P2 VIADD R10, R10, 0x1 ;  /* 0x000000010a0a2836 */ /* 0x000fe20000000000 */
[----:B---3--:R-:W-:-:S03]  /*0870*/  IADD3 R2, PT, PT, R8, R2, R11 ;  /* 0x0000000208027210 */ /* 0x008fc60007ffe00b */
[----:B------:R-:W-:Y:S02]  /*0880*/  IMAD.MOV.U32 R5, RZ, RZ, R10 ;  /* 0x000000ffff057224 */ /* 0x000fe400078e000a */
[----:B----4-:R-:W-:Y:S02]  /*0890*/  IMAD.IADD R10, R9, 0x1, R216 ;  /* 0x00000001090a7824 */ /* 0x010fe400078e02d8 */
[----:B------:R-:W-:Y:S01]  /*08a0*/  @!P0 IMAD.MOV R5, RZ, RZ, -R5 ;  /* 0x000000ffff058224 */ /* 0x000fe200078e0a05 */
[----:B------:R-:W-:Y:S01]  /*08b0*/  @!P1 LOP3.LUT R5, RZ, R7, RZ, 0x33, !PT ;  /* 0x00000007ff059212 */ /* 0x000fe200078e33ff */
[----:B------:R-:W-:Y:S01]  /*08c0*/  VIADD R7, R2, 0x40 ;  /* 0x0000004002077836 */ /* 0x000fe20000000000 */
[----:B------:R-:W-:Y:S02]  /*08d0*/  SHF.R.S32.HI R8, RZ, 0x1f, R11 ;  /* 0x0000001fff087819 */ /* 0x000fe4000001140b */
[----:B------:R-:W-:Y:S02]  /*08e0*/  IADD3 R10, PT, PT, -R10, R75, R65 ;  /* 0x0000004b0a0a7210 */ /* 0x000fe40007ffe141 */
[----:B------:R-:W-:-:S02]  /*08f0*/  LEA.HI R8, R8, R11, RZ, 0x7 ;  /* 0x0000000b08087211 */ /* 0x000fc400078f38ff */
[----:B------:R-:W-:Y:S02]  /*0900*/  SHF.R.S32.HI R9, RZ, 0x1f, R10 ;  /* 0x0000001fff097819 */ /* 0x000fe4000001140a */
[----:B------:R-:W-:Y:S01]  /*0910*/  SHF.R.S32.HI R6, RZ, 0x1f, R7 ;  /* 0x0000001fff067819 */ /* 0x000fe20000011407 */
[----:B------:R-:W-:Y:S01]  /*0920*/  IMAD R205, R5, UR8, RZ ;  /* 0x0000000805cd7c24 */ /* 0x000fe2000f8e02ff */
[----:B------:R-:W-:Y:S02]  /*0930*/  SHF.R.S32.HI R8, RZ, 0x7, R8 ;  /* 0x00000007ff087819 */ /* 0x000fe40000011408 */
[----:B------:R-:W-:Y:S02]  /*0940*/  LEA.HI R9, R9, R10, RZ, 0x7 ;  /* 0x0000000a09097211 */ /* 0x000fe400078f38ff */
[----:B------:R-:W-:Y:S02]  /*0950*/  LEA.HI R6, R6, R7, RZ, 0x7 ;  /* 0x0000000706067211 */ /* 0x000fe400078f38ff */
[----:B------:R-:W-:-:S02]  /*0960*/  VIADDMNMX R8, R205, R5, R8, PT ;  /* 0x00000005cd087246 */ /* 0x000fc40003800108 */
[----:B------:R-:W-:Y:S02]  /*0970*/  SHF.R.S32.HI R10, RZ, 0x7, R9 ;  /* 0x00000007ff0a7819 */ /* 0x000fe40000011409 */
[----:B------:R-:W-:Y:S01]  /*0980*/  SHF.R.S32.HI R5, RZ, 0x7, R6 ;  /* 0x00000007ff057819 */ /* 0x000fe20000011406 */
[----:B------:R-:W1:Y:S01]  /*0990*/  S2R R2, SR_TID.X ;  /* 0x0000000000027919 */ /* 0x000e620000002100 */
[----:B------:R-:W-:Y:S02]  /*09a0*/  VIMNMX R205, PT, PT, R205, R10, !PT ;  /* 0x0000000acdcd7248 */ /* 0x000fe40007fe0100 */
[----:B------:R-:W-:-:S04]  /*09b0*/  VIMNMX R62, PT, PT, R8, R5, PT ;  /* 0x00000005083e7248 */ /* 0x000fc80003fe0100 */
[----:B------:R-:W-:-:S13]  /*09c0*/  ISETP.GE.AND P0, PT, R205, R62, PT ;  /* 0x0000003ecd00720c */ /* 0x000fda0003f06270 */
[----:B------:R-:W-:Y:S05]  /*09d0*/  @!P0 BRA `(.L_x_3136) ;  /* 0x0000000800648947 */ /* 0x000fea0003800000 */
[----:B------:R-:W2:Y:S04]  /*09e0*/  LD.E.64 R4, desc[UR4][R132.64+0xb0] ;  /* 0x0000b00484047980 */ /* 0x000ea8000c101b00 */
[----:B------:R-:W3:Y:S04]  /*09f0*/  LD.E R7, desc[UR4][R132.64+0x60] ;  /* 0x0000600484077980 */ /* 0x000ee8000c101900 */
[----:B------:R-:W4:Y:S04]  /*0a00*/  LD.E R3, desc[UR4][R132.64+0xcc] ;  /* 0x0000cc0484037980 */ /* 0x000f28000c101900 */
[----:B------:R2:W5:Y:S04]  /*0a10*/  LD.E.64 R10, desc[UR4][R132.64+0xa8] ;  /* 0x0000a804840a7980 */ /* 0x000568000c101b00 */
[----:B------:R2:W5:Y:S04]  /*0a20*/  LD.E R0, desc[UR4][R132.64+0xc0] ;  /* 0x0000c00484007980 */ /* 0x000568000c101900 */
[----:B------:R2:W5:Y:S01]  /*0a30*/  LD.E.64 R12, desc[UR4][R132.64+0x78] ;  /* 0x00007804840c7980 */ /* 0x000562000c101b00 */
[----:B------:R-:W-:Y:S01]  /*0a40*/  IMAD.IADD R15, R216, 0x1, -R75 ;  /* 0x00000001d80f7824 */ /* 0x000fe200078e0a4b */
[----:B-1----:R-:W-:Y:S01]  /*0a50*/  SHF.R.U32.HI R6, RZ, 0x4, R2 ;  /* 0x00000004ff067819 */ /* 0x002fe20000011602 */
[----:B------:R-:W-:Y:S01]  /*0a60*/  IMAD.SHL.U32 R9, R2, 0x4, RZ ;  /* 0x0000000402097824 */ /* 0x000fe200078e00ff */
[----:B------:R-:W-:Y:S02]  /*0a70*/  BSSY.RECONVERGENT B0, `(.L_x_3137) ;  /* 0x000001a000007945 */ /* 0x000fe40003800200 */
[C---:B------:R-:W-:Y:S01]  /*0a80*/  ISETP.GE.AND P3, PT, R6.reuse, R15, PT ;  /* 0x0000000f0600720c */ /* 0x040fe20003f66270 */
[C---:B------:R-:W-:Y:S01]  /*0a90*/  VIADD R8, R6.reuse, 0x8 ;  /* 0x0000000806087836 */ /* 0x040fe20000000000 */
[----:B------:R-:W-:Y:S01]  /*0aa0*/  LOP3.LUT R9, R9, 0x3c, RZ, 0xc0, !PT ;  /* 0x0000003c09097812 */ /* 0x000fe200078ec0ff */
[----:B------:R-:W-:-:S03]  /*0ab0*/  VIADD R16, R6, 0x18 ;  /* 0x0000001806107836 */ /* 0x000fc60000000000 */
[C---:B------:R-:W-:Y:S02]  /*0ac0*/  ISETP.NE.AND P6, PT, R9.reuse, RZ, PT ;  /* 0x000000ff0900720c */ /* 0x040fe40003fc5270 */
[CC--:B------:R-:W-:Y:S02]  /*0ad0*/  ISETP.GE.AND P2, PT, R8.reuse, R15.reuse, PT ;  /* 0x0000000f0800720c */ /* 0x0c0fe40003f46270 */
[----:B------:R-:W-:Y:S02]  /*0ae0*/  ISETP.GE.OR P4, PT, R8, R15, P6 ;  /* 0x0000000f0800720c */ /* 0x000fe40003786670 */
[----:B------:R-:W-:Y:S01]  /*0af0*/  LOP3.LUT R19, R9, 0x40, RZ, 0xfc, !PT ;  /* 0x0000004009137812 */ /* 0x000fe200078efcff */
[----:B--2---:R-:W-:-:S04]  /*0b00*/  IMAD R4, R4, UR8, R219 ;  /* 0x0000000804047c24 */ /* 0x004fc8000f8e02db */
[----:B---3--:R-:W-:-:S04]  /*0b10*/  IMAD R4, R4, R7, R218 ;  /* 0x0000000704047224 */ /* 0x008fc800078e02da */
[----:B------:R-:W-:Y:S02]  /*0b20*/  IMAD R5, R5, R4, R75 ;  /* 0x0000000405057224 */ /* 0x000fe400078e024b */
[----:B------:R-:W-:Y:S02]  /*0b30*/  IMAD.SHL.U32 R4, R2, 0x8, RZ ;  /* 0x0000000802047824 */ /* 0x000fe400078e00ff */
[----:B----4-:R-:W-:Y:S02]  /*0b40*/  IMAD R3, R5, R3, RZ ;  /* 0x0000000305037224 */ /* 0x010fe400078e02ff */
[----:B------:R-:W-:Y:S01]  /*0b50*/  VIADD R2, R6, 0x10 ;  /* 0x0000001006027836 */ /* 0x000fe20000000000 */
[----:B------:R-:W-:-:S04]  /*0b60*/  LOP3.LUT R4, R9, 0x1f80, R4, 0xf8, !PT ;  /* 0x00001f8009047812 */ /* 0x000fc800078ef804 */
[C---:B------:R-:W-:Y:S02]  /*0b70*/  IADD3 R7, P1, PT, R3.reuse, R4, RZ ;  /* 0x0000000403077210 */ /* 0x040fe40007f3e0ff */
[----:B------:R-:W-:Y:S02]  /*0b80*/  ISETP.GE.AND P0, PT, R2, R15, PT ;  /* 0x0000000f0200720c */ /* 0x000fe40003f06270 */
[----:B------:R-:W-:Y:S01]  /*0b90*/  LEA.HI.X.SX32 R3, R3, RZ, 0x1, P1 ;  /* 0x000000ff03037211 */ /* 0x000fe200008f0eff */
[----:B------:R-:W-:Y:S10]  /*0ba0*/  @P3 BRA `(.L_x_3138) ;  /* 0x0000000000183947 */ /* 0x000ff40003800000 */
[-C--:B-----5:R-:W-:Y:S02]  /*0bb0*/  ISETP.GE.AND P5, PT, R9, R0.reuse, PT ;  /* 0x000000000900720c */ /* 0x0a0fe40003fa6270 */
[----:B------:R-:W-:Y:S02]  /*0bc0*/  ISETP.GE.AND P3, PT, R19, R0, PT ;  /* 0x000000001300720c */ /* 0x000fe40003f66270 */
[----:B------:R-:W-:-:S04]  /*0bd0*/  LEA R20, P1, R7, R12, 0x2 ;  /* 0x0000000c07147211 */ /* 0x000fc800078210ff */
[----:B------:R-:W-:-:S05]  /*0be0*/  LEA.HI.X R21, R7, R13, R3, 0x2, P1 ;  /* 0x0000000d07157211 */ /* 0x000fca00008f1403 */
[----:B------:R1:W-:Y:S04]  /*0bf0*/  @!P5 ST.E.128 desc[UR4][R20.64], RZ ;  /* 0x000000ff1400d985 */ /* 0x0003e8000c101d04 */
[----:B------:R1:W-:Y:S02]  /*0c00*/  @!P3 ST.E.128 desc[UR4][R20.64+0x100], RZ ;  /* 0x000100ff1400b985 */ /* 0x0003e4000c101d04 */
.L_x_3138:
[----:B------:R-:W-:Y:S05]  /*0c10*/  BSYNC.RECONVERGENT B0 ;  /* 0x0000000000007941 */ /* 0x000fea0003800200 */
.L_x_3137:
        /* <DEDUP_REMOVED lines=12> */
.L_x_3140:
[----:B------:R-:W-:Y:S05]  /*0ce0*/  BSYNC.RECONVERGENT B0 ;  /* 0x0000000000007941 */ /* 0x000fea0003800200 */
.L_x_3139:
        /* <DEDUP_REMOVED lines=12> */
.L_x_3142:
[----:B------:R-:W-:Y:S05]  /*0db0*/  BSYNC.RECONVERGENT B0 ;  /* 0x0000000000007941 */ /* 0x000fea0003800200 */
.L_x_3141:
[----:B------:R-:W-:Y:S01]  /*0dc0*/  BSSY.RECONVERGENT B0, `(.L_x_3143) ;  /* 0x000000c000007945 */ /* 0x000fe20003800200 */
[----:B------:R-:W-:Y:S02]  /*0dd0*/  ISETP.GE.AND P0, PT, R8, R15, PT ;  /* 0x0000000f0800720c */ /* 0x000fe40003f06270 */
[----:B------:R-:W-:Y:S01]  /*0de0*/  IADD3 R4, PT, PT, R6, 0x30, RZ ;  /* 0x0000003006047810 */ /* 0x000fe20007ffe0ff */
[----:B------:R-:W-:Y:S05]  /*0df0*/  @P1 BRA `(.L_x_3144) ;  /* 0x0000000000201947 */ /* 0x000fea0003800000 */
        /* <DEDUP_REMOVED lines=8> */
.L_x_3144:
[----:B------:R-:W-:Y:S05]  /*0e80*/  BSYNC.RECONVERGENT B0 ;  /* 0x0000000000007941 */ /* 0x000fea0003800200 */
.L_x_3143:
[----:B------:R-:W-:Y:S01]  /*0e90*/  BSSY.RECONVERGENT B0, `(.L_x_3145) ;  /* 0x000000b000007945 */ /* 0x000fe20003800200 */
[----:B------:R-:W-:-:S03]  /*0ea0*/  ISETP.GE.AND P1, PT, R4, R15, PT ;  /* 0x0000000f0400720c */ /* 0x000fc60003f26270 */
[----:B------:R-:W-:Y:S10]  /*0eb0*/  @P2 BRA `(.L_x_3146) ;  /* 0x0000000000202947 */ /* 0x000ff40003800000 */
[-C--:B-----5:R-:W-:Y:S02]  /*0ec0*/  ISETP.GE.AND P5, PT, R9, R0.reuse, PT ;  /* 0x000000000900720c */ /* 0x0a0fe40003fa6270 */
[----:B------:R-:W-:-:S11]  /*0ed0*/  ISETP.GE.AND P3, PT, R19, R0, PT ;  /* 0x000000001300720c */ /* 0x000fd60003f66270 */
[----:B--234-:R-:W-:-:S04]  /*0ee0*/  @!P5 LEA R22, P2, R7, R12, 0x2 ;  /* 0x0000000c0716d211 */ /* 0x01cfc800078410ff */
[C---:B------:R-:W-:Y:S02]  /*0ef0*/  @!P5 LEA.HI.X R23, R7.reuse, R13, R3, 0x2, P2 ;  /* 0x0000000d0717d211 */ /* 0x040fe400010f1403 */
[----:B-1----:R-:W-:-:S03]  /*0f00*/  @!P3 LEA R20, P2, R7, R12, 0x2 ;  /* 0x0000000c0714b211 */ /* 0x002fc600078410ff */
[----:B------:R1:W-:Y:S01]  /*0f10*/  @!P5 ST.E.128 desc[UR4][R22.64+0x4000], RZ ;  /* 0x004000ff1600d985 */ /* 0x0003e2000c101d04 */
[----:B------:R-:W-:-:S05]  /*0f20*/  @!P3 LEA.HI.X R21, R7, R13, R3, 0x2, P2 ;  /* 0x0000000d0715b211 */ /* 0x000fca00010f1403 */
[----:B------:R1:W-:Y:S04]  /*0f30*/  @!P3 ST.E.128 desc[UR4][R20.64+0x4100], RZ ;  /* 0x004100ff1400b985 */ /* 0x0003e8000c101d04 */
.L_x_3146:
[----:B------:R-:W-:Y:S05]  /*0f40*/  BSYNC.RECONVERGENT B0 ;  /* 0x0000000000007941 */ /* 0x000fea0003800200 */
.L_x_3145:
        /* <DEDUP_REMOVED lines=11> */
.L_x_3148:
[----:B------:R-:W-:Y:S05]  /*1000*/  BSYNC.RECONVERGENT B0 ;  /* 0x0000000000007941 */ /* 0x000fea0003800200 */
.L_x_3147:
        /* <DEDUP_REMOVED lines=12> */
.L_x_3150:
[----:B------:R-:W-:Y:S05]  /*10d0*/  BSYNC.RECONVERGENT B0 ;  /* 0x0000000000007941 */ /* 0x000fea0003800200 */
.L_x_3149:
        /* <DEDUP_REMOVED lines=15> */
.L_x_3152:
[----:B------:R-:W-:Y:S05]  /*11d0*/  BSYNC.RECONVERGENT B0 ;  /* 0x0000000000007941 */ /* 0x000fea0003800200 */
.L_x_3151:
        /* <DEDUP_REMOVED lines=20> */
[----:B--234-:R-:W-:Y:S05]  /*1320*/  @P6 RET.REL.NODEC R214 `(_ZN5flash24flash_fwd_splitkv_kernelI23Flash_fwd_kernel_traitsILi128ELi64ELi128ELi4ELb0ELb0EN7cutlass6half_tE19Flash_kernel_traitsILi128ELi64ELi128ELi4ES3_EELb0ELb1ELb0ELb0ELb0ELb0ELb1ELb1EEEvNS_16Flash_fwd_paramsE) ;  /* 0xffffffecd6346950 */ /* 0x01cfea0003c3ffff */
[----:B------:R-:W-:Y:S02]  /*1330*/  MOV R3, 0xff800000 ;  /* 0xff80000000037802 */ /* 0x000fe40000000f00 */
[----:B------:R-:W-:-:S03]  /*1340*/  MOV R215, 0x0 ;  /* 0x0000000000d77802 */ /* 0x000fc60000000f00 */
[----:B------:R1:W-:Y:S02]  /*1350*/  ST.E desc[UR4][R10.64+0xe0], R3 ;  /* 0x0000e0030a007985 */ /* 0x0003e4000c101904 */
[----:B-1----:R-:W-:Y:S05]  /*1360*/  RET.REL.NODEC R214 `(_ZN5flash24flash_fwd_splitkv_kernelI23Flash_fwd_kernel_traitsILi128ELi64ELi128ELi4ELb0ELb0EN7cutlass6half_tE19Flash_kernel_traitsILi128ELi64ELi128ELi4ES3_EELb0ELb1ELb0ELb0ELb0ELb0ELb1ELb1EEEvNS_16Flash_fwd_paramsE) ;  /* 0xffffffecd6247950 */ /* 0x002fea0003c3ffff */
.L_x_3136:
        /* <DEDUP_REMOVED lines=12> */
[----:B-----5:R-:W3:Y:S04]  /*1430*/  LD.E R11, desc[UR4][R132.64+0x170] ;  /* 0x00017004840b7980 */ /* 0x020ee8000c101900 */
[----:B------:R-:W4:Y:S04]  /*1440*/  LD.E.64 R12, desc[UR4][R132.64+0x168] ;  /* 0x00016804840c7980 */ /* 0x000f28000c101b00 */
[----:B--2---:R-:W2:Y:S01]  /*1450*/  LD.E R5, desc[UR4][R132.64+0x68] ;  /* 0x0000680484057980 */ /* 0x004ea2000c101900 */
[----:B------:R-:W-:-:S03]  /*1460*/  LEA R6, R62, 0xffffff80, 0x7 ;  /* 0xffffff803e067811 */ /* 0x000fc600078e38ff */
[----:B------:R-:W2:Y:S04]  /*1470*/  LD.E.64 R206, desc[UR4][R132.64+0x38] ;  /* 0x0000380484ce7980 */ /* 0x000ea8000c101b00 */
[----:B------:R-:W2:Y:S04]  /*1480*/  LD.E.64 R16, desc[UR4][R132.64+0x28] ;  /* 0x0000280484107980 */ /* 0x000ea8000c101b00 */
[----:B------:R-:W2:Y:S04]  /*1490*/  LD.E.64 R18, desc[UR4][R132.64+0x50] ;  /* 0x0000500484127980 */ /* 0x000ea8000c101b00 */
[----:B------:R-:W5:Y:S04]  /*14a0*/  LD.E.64 R26, desc[UR4][R132.64+0x58] ;  /* 0x00005804841a7980 */ /* 0x000f68000c101b00 */
[----:B------:R-:W5:Y:S01]  /*14b0*/  LD.E.64 R208, desc[UR4][R132.64+0x40] ;  /* 0x0000400484d07980 */ /* 0x000f62000c101b00 */
[----:B---3--:R-:W-:-:S04]  /*14c0*/  IABS R7, R11 ;  /* 0x0000000b00077213 */ /* 0x008fc80000000000 */
[----:B------:R-:W3:Y:S08]  /*14d0*/  I2F.RP R8, R7 ;  /* 0x0000000700087306 */ /* 0x000ef00000209400 */
[----:B---3--:R-:W3:Y:S02]  /*14e0*/  MUFU.RCP R14, R8 ;  /* 0x00000008000e7308 */ /* 0x008ee40000001000 */
[----:B---3--:R-:W-:-:S06]  /*14f0*/  VIADD R14, R14, 0xffffffe ;  /* 0x0ffffffe0e0e7836 */ /* 0x008fcc0000000000 */
[----:B------:R-:W3:Y:S01]  /*1500*/  F2I.FTZ.U32.TRUNC.NTZ R15, R14 ;  /* 0x0000000e000f7305 */ /* 0x000ee2000021f000 */
[----:B------:R-:W-:Y:S01]  /*1510*/  IABS R3, R11 ;  /* 0x0000000b00037213 */ /* 0x000fe20000000000 */
[----:B---3--:R-:W-:Y:S01]  /*1520*/  IMAD.MOV R4, RZ, RZ, -R15 ;  /* 0x000000ffff047224 */ /* 0x008fe200078e0a0f */
[----:B------:R-:W-:-:S03]  /*1530*/  MOV R14, RZ ;  /* 0x000000ff000e7202 */ /* 0x000fc60000000f00 */
[----:B------:R-:W-:Y:S01]  /*1540*/  IMAD R9, R4, R7, RZ ;  /* 0x0000000704097224 */ /* 0x000fe200078e02ff */
[----:B------:R-:W-:-:S03]  /*1550*/  IABS R4, R6 ;  /* 0x0000000600047213 */ /* 0x000fc60000000000 */
[----:B------:R-:W-:Y:S02]  /*1560*/  IMAD.HI.U32 R9, R15, R9, R14 ;  /* 0x000000090f097227 */ /* 0x000fe400078e000e */
[----:B------:R-:W3:Y:S02]  /*1570*/  LD.E.64 R14, desc[UR4][R132.64+0x20] ;  /* 0x00002004840e7980 */ /* 0x000ee4000c101b00 */
        /* <DEDUP_REMOVED lines=10> */
[-C--:B----4-:R-:W-:Y:S02]  /*1620*/  IMAD R3, R13, R219.reuse, RZ ;  /* 0x000000db0d037224 */ /* 0x090fe400078e02ff */
[----:B------:R-:W-:-:S04]  /*1630*/  IMAD.WIDE.U32 R12, R12, R219, RZ ;  /* 0x000000db0c0c7225 */ /* 0x000fc800078e00ff */
[----:B------:R-:W-:Y:S02]  /*1640*/  IMAD.IADD R3, R13, 0x1, R3 ;  /* 0x000000010d037824 */ /* 0x000fe400078e0203 */
[----:B------:R-:W-:Y:S02]  /*1650*/  @P0 IADD3 R10, PT, PT, R10, 0x1, RZ ;  /* 0x000000010a0a0810 */ /* 0x000fe40007ffe0ff */
[----:B------:R-:W-:Y:S02]  /*1660*/  LEA R220, P0, R12, R222, 0x2 ;  /* 0x000000de0cdc7211 */ /* 0x000fe400078010ff */
[----:B------:R-:W-:Y:S02]  /*1670*/  @!P1 IADD3 R10, PT, PT, -R10, RZ, RZ ;  /* 0x000000ff0a0a9210 */ /* 0x000fe40007ffe1ff */
[----:B------:R-:W-:Y:S02]  /*1680*/  LEA.HI.X R221, R12, R223, R3, 0x2, P0 ;  /* 0x000000df0cdd7211 */ /* 0x000fe400000f1403 */
[----:B------:R-:W-:-:S05]  /*1690*/  @!P2 LOP3.LUT R10, RZ, R11, RZ, 0x33, !PT ;  /* 0x0000000bff0aa212 */ /* 0x000fca00078e33ff */
[----:B------:R-:W-:-:S05]  /*16a0*/  IMAD.WIDE R22, R10, 0x4, R220 ;  /* 0x000000040a167825 */ /* 0x000fca00078e02dc */
[----:B------:R4:W3:Y:S01]  /*16b0*/  LD.E R3, desc[UR4][R22.64] ;  /* 0x0000000416037980 */ /* 0x0008e2000c101900 */
[----:B--2---:R-:W-:-:S04]  /*16c0*/  IABS R9, R5 ;  /* 0x0000000500097213 */ /* 0x004fc80000000000 */
[----:B------:R-:W2:Y:S08]  /*16d0*/  I2F.RP R20, R9 ;  /* 0x0000000900147306 */ /* 0x000eb00000209400 */
[----:B--2---:R-:W2:Y:S02]  /*16e0*/  MUFU.RCP R12, R20 ;  /* 0x00000014000c7308 */ /* 0x004ea40000001000 */
[----:B--2---:R-:W-:-:S06]  /*16f0*/  VIADD R12, R12, 0xffffffe ;  /* 0x0ffffffe0c0c7836 */ /* 0x004fcc0000000000 */
[----:B----4-:R-:W2:Y:S01]  /*1700*/  F2I.FTZ.U32.TRUNC.NTZ R23, R12 ;  /* 0x0000000c00177305 */ /* 0x010ea2000021f000 */
[----:B------:R-:W-:Y:S01]  /*1710*/  IMAD.MOV.U32 R22, RZ, RZ, RZ ;  /* 0x000000ffff167224 */ /* 0x000fe200078e00ff */
[----:B------:R-:W-:Y:S02]  /*1720*/  IABS R8, R218 ;  /* 0x000000da00087213 */ /* 0x000fe40000000000 */
[----:B------:R-:W-:Y:S02]  /*1730*/  IABS R7, R5 ;  /* 0x0000000500077213 */ /* 0x000fe40000000000 */
[----:B--2---:R-:W-:-:S05]  /*1740*/  IADD3 R4, PT, PT, RZ, -R23, RZ ;  /* 0x80000017ff047210 */ /* 0x004fca0007ffe0ff */
[----:B------:R-:W-:-:S04]  /*1750*/  IMAD R13, R4, R9, RZ ;  /* 0x00000009040d7224 */ /* 0x000fc800078e02ff */
[----:B------:R-:W-:Y:S01]  /*1760*/  IMAD.HI.U32 R13, R23, R13, R22 ;  /* 0x0000000d170d7227 */ /* 0x000fe200078e0016 */
[----:B------:R-:W-:-:S05]  /*1770*/  IADD3 R7, PT, PT, RZ, -R7, RZ ;  /* 0x80000007ff077210 */ /* 0x000fca0007ffe0ff */
[----:B------:R-:W-:-:S04]  /*1780*/  IMAD.HI.U32 R4, R13, R8, RZ ;  /* 0x000000080d047227 */ /* 0x000fc800078e00ff */
[----:B------:R-:W-:-:S05]  /*1790*/  IMAD R8, R4, R7, R8 ;  /* 0x0000000704087224 */ /* 0x000fca00078e0208 */
[----:B------:R-:W-:-:S13]  /*17a0*/  ISETP.GT.U32.AND P1, PT, R9, R8, PT ;  /* 0x000000080900720c */ /* 0x000fda0003f24070 */
[----:B------:R-:W-:-:S05]  /*17b0*/  @!P1 IMAD.IADD R8, R8, 0x1, -R9 ;  /* 0x0000000108089824 */ /* 0x000fca00078e0a09 */
[----:B------:R-:W-:Y:S01]  /*17c0*/  ISETP.GE.U32.AND P2, PT, R8, R9, PT ;  /* 0x000000090800720c */ /* 0x000fe20003f46070 */
[----:B------:R-:W-:Y:S01]  /*17d0*/  @!P1 VIADD R4, R4, 0x1 ;  /* 0x0000000104049836 */ /* 0x000fe20000000000 */
[----:B------:R-:W-:Y:S02]  /*17e0*/  IADD3 R10, PT, PT, -R10, RZ, RZ ;  /* 0x000000ff0a0a7210 */ /* 0x000fe40007ffe1ff */
[----:B------:R-:W-:Y:S02]  /*17f0*/  LOP3.LUT R9, R218, R5, RZ, 0x3c, !PT ;  /* 0x00000005da097212 */ /* 0x000fe400078e3cff */
[----:B------:R-:W-:Y:S01]  /*1800*/  ISETP.NE.AND P1, PT, R5, RZ, PT ;  /* 0x000000ff0500720c */ /* 0x000fe20003f25270 */
[----:B------:R-:W-:Y:S01]  /*1810*/  IMAD R6, R11, R10, R6 ;  /* 0x0000000a0b067224 */ /* 0x000fe200078e0206 */
[----:B------:R-:W-:-:S05]  /*1820*/  ISETP.GE.AND P0, PT, R9, RZ, PT ;  /* 0x000000ff0900720c */ /* 0x000fca0003f06270 */
[----:B------:R-:W-:-:S04]  /*1830*/  @P2 IADD3 R4, PT, PT, R4, 0x1, RZ ;  /* 0x0000000104042810 */ /* 0x000fc80007ffe0ff */
[----:B------:R-:W-:Y:S01]  /*1840*/  MOV R9, R4 ;  /* 0x0000000400097202 */ /* 0x000fe20000000f00 */
[----:B------:R-:W-:-:S04]  /*1850*/  IMAD R4, R207, R6, RZ ;  /* 0x00000006cf047224 */ /* 0x000fc800078e02ff */
[----:B------:R-:W-:Y:S01]  /*1860*/  @!P0 IMAD.MOV R9, RZ, RZ, -R9 ;  /* 0x000000ffff098224 */ /* 0x000fe200078e0a09 */
[----:B------:R-:W-:-:S05]  /*1870*/  @!P1 LOP3.LUT R9, RZ, R5, RZ, 0x33, !PT ;  /* 0x00000005ff099212 */ /* 0x000fca00078e33ff */
[----:B------:R-:W-:Y:S01]  /*1880*/  IMAD R11, R19, R9, RZ ;  /* 0x00000009130b7224 */ /* 0x000fe200078e02ff */
[----:B---3--:R-:W-:Y:S01]  /*1890*/  SHF.R.S32.HI R7, RZ, 0x1f, R3 ;  /* 0x0000001fff077819 */ /* 0x008fe20000011403 */
[-C--:B------:R-:W-:Y:S02]  /*18a0*/  IMAD R8, R15, R3.reuse, RZ ;  /* 0x000000030f087224 */ /* 0x080fe400078e02ff */
[----:B------:R-:W-:Y:S01]  /*18b0*/  IMAD.WIDE.U32 R12, R14, R3, RZ ;  /* 0x000000030e0c7225 */ /* 0x000fe200078e00ff */
[----:B------:R-:W-:-:S03]  /*18c0*/  SHF.R.S32.HI R15, RZ, 0x1f, R6 ;  /* 0x0000001fff0f7819 */ /* 0x000fc60000011406 */
[----:B------:R-:W-:-:S04]  /*18d0*/  IMAD R8, R14, R7, R8 ;  /* 0x000000070e087224 */ /* 0x000fc800078e0208 */
[----:B------:R-:W-:Y:S02]  /*18e0*/  IMAD.IADD R13, R13, 0x1, R8 ;  /* 0x000000010d0d7824 */ /* 0x000fe400078e0208 */
[----:B------:R-:W-:Y:S02]  /*18f0*/  IMAD R4, R206, R15, R4 ;  /* 0x0000000fce047224 */ /* 0x000fe400078e0204 */
[----:B------:R-:W-:Y:S01]  /*1900*/  IMAD.WIDE.U32 R12, R6, R206, R12 ;  /* 0x000000ce060c7225 */ /* 0x000fe200078e000c */
[----:B------:R-:W-:-:S04]  /*1910*/  SHF.R.S32.HI R8, RZ, 0x1f, R9 ;  /* 0x0000001fff087819 */ /* 0x000fc80000011409 */
[----:B------:R-:W-:Y:S01]  /*1920*/  IADD3 R13, PT, PT, R13, R4, RZ ;  /* 0x000000040d0d7210 */ /* 0x000fe20007ffe0ff */
[-C--:B------:R-:W-:Y:S02]  /*1930*/  IMAD R4, R17, R3.reuse, RZ ;  /* 0x0000000311047224 */ /* 0x080fe400078e02ff */
[----:B------:R-:W-:-:S04]  /*1940*/  IMAD.WIDE.U32 R20, R16, R3, RZ ;  /* 0x0000000310147225 */ /* 0x000fc800078e00ff */
[----:B------:R-:W-:-:S04]  /*1950*/  IMAD.WIDE.U32 R12, R9, R18, R12 ;  /* 0x00000012090c7225 */ /* 0x000fc800078e000c */
[----:B------:R-:W-:Y:S02]  /*1960*/  IMAD R7, R16, R7, R4 ;  /* 0x0000000710077224 */ /* 0x000fe400078e0204 */
[----:B------:R-:W-:Y:S01]  /*1970*/  IMAD R8, R18, R8, R11 ;  /* 0x0000000812087224 */ /* 0x000fe200078e020b */
[----:B------:R-:W-:Y:S02]  /*1980*/  MOV R4, R12 ;  /* 0x0000000c00047202 */ /* 0x000fe40000000f00 */
[----:B------:R-:W-:Y:S01]  /*1990*/  IADD3 R12, PT, PT, R21, R7, RZ ;  /* 0x00000007150c7210 */ /* 0x000fe20007ffe0ff */
[----:B------:R-:W-:Y:S01]  /*19a0*/  IMAD.IADD R3, R13, 0x1, R8 ;  /* 0x000000010d037824 */ /* 0x000fe200078e0208 */
[----:B------:R-:W-:Y:S05]  /*19b0*/  BRA `(.L_x_3155) ;  /* 0x0000000400387947 */ /* 0x000fea0003800000 */
.L_x_3154:
[----:B--2---:R-:W2:Y:S01]  /*19c0*/  LD.E R5, desc[UR4][R132.64+0x68] ;  /* 0x0000680484057980 */ /* 0x004ea2000c101900 */
[----:B------:R-:W-:-:S03]  /*19d0*/  ISETP.NE.AND P2, PT, R13, -0x1, PT ;  /* 0xffffffff0d00780c */ /* 0x000fc60003f45270 */
[----:B------:R-:W3:Y:S04]  /*19e0*/  LD.E.64 R206, desc[UR4][R132.64+0x38] ;  /* 0x0000380484ce7980 */ /* 0x000ee8000c101b00 */
[----:B------:R-:W4:Y:S04]  /*19f0*/  LD.E.64 R208, desc[UR4][R132.64+0x40] ;  /* 0x0000400484d07980 */ /* 0x000f28000c101b00 */
[----:B------:R-:W4:Y:S04]  /*1a00*/  LD.E.64 R16, desc[UR4][R132.64+0x50] ;  /* 0x0000500484107980 */ /* 0x000f28000c101b00 */
[----:B------:R-:W4:Y:S04]  /*1a10*/  @!P2 LD.E.64 R14, desc[UR4][R132.64+0x20] ;  /* 0x00002004840ea980 */ /* 0x000f28000c101b00 */
[----:B------:R-:W4:Y:S04]  /*1a20*/  @!P2 LD.E.64 R18, desc[UR4][R132.64+0x28] ;  /* 0x000028048412a980 */ /* 0x000f28000c101b00 */
[----:B------:R1:W5:Y:S01]  /*1a30*/  LD.E.64 R26, desc[UR4][R132.64+0x58] ;  /* 0x00005804841a7980 */ /* 0x000362000c101b00 */
[----:B------:R-:W-:Y:S01]  /*1a40*/  IMAD.MOV.U32 R20, RZ, RZ, RZ ;  /* 0x000000ffff147224 */ /* 0x000fe200078e00ff */
[----:B------:R-:W-:-:S02]  /*1a50*/  IABS R8, R218 ;  /* 0x000000da00087213 */ /* 0x000fc40000000000 */
[----:B------:R-:W-:Y:S02]  /*1a60*/  CS2R R220, SRZ ;  /* 0x0000000000dc7805 */ /* 0x000fe4000001ff00 */
[----:B--2---:R-:W-:-:S04]  /*1a70*/  IABS R4, R5 ;  /* 0x0000000500047213 */ /* 0x004fc80000000000 */
[----:B------:R-:W2:Y:S08]  /*1a80*/  I2F.RP R9, R4 ;  /* 0x0000000400097306 */ /* 0x000eb00000209400 */
[----:B--2---:R-:W2:Y:S02]  /*1a90*/  MUFU.RCP R6, R9 ;  /* 0x0000000900067308 */ /* 0x004ea40000001000 */
[----:B--2---:R-:W-:-:S06]  /*1aa0*/  IADD3 R6, PT, PT, R6, 0xffffffe, RZ ;  /* 0x0ffffffe06067810 */ /* 0x004fcc0007ffe0ff */
[----:B------:R-:W2:Y:S01]  /*1ab0*/  F2I.FTZ.U32.TRUNC.NTZ R21, R6 ;  /* 0x0000000600157305 */ /* 0x000ea2000021f000 */
[----:B------:R-:W-:Y:S02]  /*1ac0*/  IABS R7, R5 ;  /* 0x0000000500077213 */ /* 0x000fe40000000000 */
[----:B--2---:R-:W-:-:S05]  /*1ad0*/  IADD3 R3, PT, PT, RZ, -R21, RZ ;  /* 0x80000015ff037210 */ /* 0x004fca0007ffe0ff */
[----:B------:R-:W-:-:S04]  /*1ae0*/  IMAD R3, R3, R4, RZ ;  /* 0x0000000403037224 */ /* 0x000fc800078e02ff */
[----:B------:R-:W-:Y:S01]  /*1af0*/  IMAD.HI.U32 R3, R21, R3, R20 ;  /* 0x0000000315037227 */ /* 0x000fe200078e0014 */
[----:B------:R-:W-:-:S05]  /*1b00*/  IADD3 R7, PT, PT, RZ, -R7, RZ ;  /* 0x80000007ff077210 */ /* 0x000fca0007ffe0ff */
[----:B------:R-:W-:-:S04]  /*1b10*/  IMAD.HI.U32 R10, R3, R8, RZ ;  /* 0x00000008030a7227 */ /* 0x000fc800078e00ff */
[----:B------:R-:W-:-:S05]  /*1b20*/  IMAD R7, R10, R7, R8 ;  /* 0x000000070a077224 */ /* 0x000fca00078e0208 */
[----:B------:R-:W-:Y:S01]  /*1b30*/  ISETP.GT.U32.AND P1, PT, R4, R7, PT ;  /* 0x000000070400720c */ /* 0x000fe20003f24070 */
[-C--:B---3--:R-:W-:Y:S01]  /*1b40*/  @!P2 IMAD R3, R207, R12.reuse, RZ ;  /* 0x0000000ccf03a224 */ /* 0x088fe200078e02ff */
[----:B------:R-:W-:Y:S01]  /*1b50*/  @!P2 SHF.R.S32.HI R6, RZ, 0x1f, R12 ;  /* 0x0000001fff06a819 */ /* 0x000fe2000001140c */
[----:B------:R-:W-:Y:S01]  /*1b60*/  @!P2 IMAD.WIDE.U32 R20, R206, R12, RZ ;  /* 0x0000000cce14a225 */ /* 0x000fe200078e00ff */
[----:B-----5:R-:W-:-:S03]  /*1b70*/  @!P2 SHF.R.S32.HI R8, RZ, 0x1f, R11 ;  /* 0x0000001fff08a819 */ /* 0x020fc6000001140b */
[----:B------:R-:W-:Y:S01]  /*1b80*/  @!P2 IMAD R3, R6, R206, R3 ;  /* 0x000000ce0603a224 */ /* 0x000fe200078e0203 */
[----:B------:R-:W-:Y:S01]  /*1b90*/  @P2 IADD3 R6, PT, PT, R12, R13, RZ ;  /* 0x0000000d0c062210 */ /* 0x000fe20007ffe0ff */
[----:B----4-:R-:W-:-:S04]  /*1ba0*/  @!P2 IMAD R9, R15, R11, RZ ;  /* 0x0000000b0f09a224 */ /* 0x010fc800078e02ff */
[----:B------:R-:W-:Y:S02]  /*1bb0*/  @!P1 IMAD.IADD R7, R7, 0x1, -R4 ;  /* 0x0000000107079824 */ /* 0x000fe400078e0a04 */
[----:B------:R-:W-:-:S03]  /*1bc0*/  @!P2 IMAD.IADD R21, R21, 0x1, R3 ;  /* 0x000000011515a824 */ /* 0x000fc600078e0203 */
[----:B------:R-:W-:Y:S02]  /*1bd0*/  ISETP.GE.U32.AND P5, PT, R7, R4, PT ;  /* 0x000000040700720c */ /* 0x000fe40003fa6070 */
[----:B------:R-:W-:Y:S01]  /*1be0*/  LOP3.LUT R4, R218, R5, RZ, 0x3c, !PT ;  /* 0x00000005da047212 */ /* 0x000fe200078e3cff */
[C---:B------:R-:W-:Y:S02]  /*1bf0*/  @!P2 IMAD R9, R14.reuse, R8, R9 ;  /* 0x000000080e09a224 */ /* 0x040fe400078e0209 */
[----:B------:R-:W-:Y:S01]  /*1c00*/  @!P2 IMAD.WIDE.U32 R20, R14, R11, R20 ;  /* 0x0000000b0e14a225 */ /* 0x000fe200078e0014 */
[----:B------:R-:W-:-:S03]  /*1c10*/  ISETP.GE.AND P0, PT, R4, RZ, PT ;  /* 0x000000ff0400720c */ /* 0x000fc60003f06270 */
[----:B------:R-:W-:Y:S01]  /*1c20*/  @P2 IMAD.WIDE.U32 R14, R206, R6, RZ ;  /* 0x00000006ce0e2225 */ /* 0x000fe200078e00ff */
[----:B------:R-:W-:-:S03]  /*1c30*/  ISETP.NE.AND P3, PT, R5, RZ, PT ;  /* 0x000000ff0500720c */ /* 0x000fc60003f65270 */
[----:B------:R-:W-:Y:S01]  /*1c40*/  @P2 IMAD R3, R207, R6, RZ ;  /* 0x00000006cf032224 */ /* 0x000fe200078e02ff */
[----:B------:R-:W-:Y:S02]  /*1c50*/  @!P2 IADD3 R9, PT, PT, R21, R9, RZ ;  /* 0x000000091509a210 */ /* 0x000fe40007ffe0ff */
[----:B------:R-:W-:Y:S01]  /*1c60*/  @!P2 MOV R8, R20 ;  /* 0x000000140008a202 */ /* 0x000fe20000000f00 */
[----:B------:R-:W-:Y:S01]  /*1c70*/  @P2 IMAD.IADD R9, R15, 0x1, R3 ;  /* 0x000000010f092824 */ /* 0x000fe200078e0203 */
[----:B------:R-:W-:Y:S02]  /*1c80*/  @!P1 IADD3 R10, PT, PT, R10, 0x1, RZ ;  /* 0x000000010a0a9810 */ /* 0x000fe40007ffe0ff */
[----:B------:R-:W-:Y:S02]  /*1c90*/  LEA R6, R62, 0xffffff80, 0x7 ;  /* 0xffffff803e067811 */ /* 0x000fe400078e38ff */
[----:B------:R-:W-:Y:S01]  /*1ca0*/  @P2 MOV R8, R14 ;  /* 0x0000000e00082202 */ /* 0x000fe20000000f00 */
[----:B------:R-:W-:Y:S01]  /*1cb0*/  @!P2 IMAD R4, R209, R12, RZ ;  /* 0x0000000cd104a224 */ /* 0x000fe200078e02ff */
[----:B------:R-:W-:Y:S01]  /*1cc0*/  @!P2 SHF.R.S32.HI R3, RZ, 0x1f, R12 ;  /* 0x0000001fff03a819 */ /* 0x000fe2000001140c */
[----:B------:R-:W-:Y:S01]  /*1cd0*/  @P5 VIADD R10, R10, 0x1 ;  /* 0x000000010a0a5836 */ /* 0x000fe20000000000 */
[----:B------:R-:W-:Y:S01]  /*1ce0*/  SHF.R.S32.HI R15, RZ, 0x1f, R6 ;  /* 0x0000001fff0f7819 */ /* 0x000fe20000011406 */
[----:B------:R-:W-:-:S02]  /*1cf0*/  IMAD R7, R207, R6, RZ ;  /* 0x00000006cf077224 */ /* 0x000fc400078e02ff */
[----:B------:R-:W-:Y:S01]  /*1d00*/  IMAD.WIDE.U32 R20, R206, R6, R8 ;  /* 0x00000006ce147225 */ /* 0x000fe200078e0008 */
[----:B------:R-:W-:-:S03]  /*1d10*/  @!P0 IADD3 R10, PT, PT, -R10, RZ, RZ ;  /* 0x000000ff0a0a8210 */ /* 0x000fc60007ffe1ff */
[----:B------:R-:W-:Y:S02]  /*1d20*/  @!P2 IMAD R3, R3, R208, R4 ;  /* 0x000000d00303a224 */ /* 0x000fe400078e0204 */
[----:B------:R-:W-:Y:S01]  /*1d30*/  @!P2 IMAD.WIDE.U32 R8, R208, R12, RZ ;  /* 0x0000000cd008a225 */ /* 0x000fe200078e00ff */
[----:B------:R-:W-:-:S03]  /*1d40*/  @!P3 LOP3.LUT R10, RZ, R5, RZ, 0x33, !PT ;  /* 0x00000005ff0ab212 */ /* 0x000fc600078e33ff */
[----:B------:R-:W-:Y:S01]  /*1d50*/  IMAD R7, R15, R206, R7 ;  /* 0x000000ce0f077224 */ /* 0x000fe200078e0207 */
[----:B------:R-:W-:Y:S01]  /*1d60*/  @!P2 IADD3 R23, PT, PT, R9, R3, RZ ;  /* 0x000000030917a210 */ /* 0x000fe20007ffe0ff */
[----:B------:R-:W-:Y:S01]  /*1d70*/  @!P2 IMAD R4, R19, R11, RZ ;  /* 0x0000000b1304a224 */ /* 0x000fe200078e02ff */
[----:B------:R-:W-:Y:S02]  /*1d80*/  @!P2 SHF.R.S32.HI R3, RZ, 0x1f, R11 ;  /* 0x0000001fff03a819 */ /* 0x000fe4000001140b */
[----:B------:R-:W-:Y:S02]  /*1d90*/  @!P2 MOV R22, R8 ;  /* 0x000000080016a202 */ /* 0x000fe40000000f00 */
        /* <DEDUP_REMOVED lines=8> */
[-C--:B------:R-:W-:Y:S02]  /*1e20*/  @P2 IMAD R7, R209, R12.reuse, RZ ;  /* 0x0000000cd1072224 */ /* 0x080fe400078e02ff */
[----:B------:R-:W-:Y:S01]  /*1e30*/  @P2 IMAD.WIDE.U32 R16, R208, R12, RZ ;  /* 0x0000000cd0102225 */ /* 0x000fe200078e00ff */
[----:B------:R-:W-:Y:S02]  /*1e40*/  @!P2 MOV R20, R18 ;  /* 0x000000120014a202 */ /* 0x000fe40000000f00 */
[----:B------:R-:W-:Y:S01]  /*1e50*/  MOV R4, R10 ;  /* 0x0000000a00047202 */ /* 0x000fe20000000f00 */
[----:B------:R-:W-:Y:S01]  /*1e60*/  @!P2 IMAD.IADD R12, R19, 0x1, R3 ;  /* 0x00000001130ca824 */ /* 0x000fe200078e0203 */
[----:B------:R-:W-:Y:S01]  /*1e70*/  @P2 IADD3 R12, PT, PT, R17, R7, RZ ;  /* 0x00000007110c2210 */ /* 0x000fe20007ffe0ff */
[----:B------:R-:W-:Y:S01]  /*1e80*/  IMAD.IADD R3, R11, 0x1, R8 ;  /* 0x000000010b037824 */ /* 0x000fe200078e0208 */
[----:B-1----:R-:W-:-:S02]  /*1e90*/  @P2 MOV R20, R16 ;  /* 0x0000001000142202 */ /* 0x002fc40000000f00 */
.L_x_3155:
[----:B------:R-:W-:Y:S05]  /*1ea0*/  BSYNC.RECONVERGENT B0 ;  /* 0x0000000000007941 */ /* 0x000fea0003800200 */
.L_x_3153:
        /* <DEDUP_REMOVED lines=27> */
[C---:B------:R-:W-:Y:S02]  /*2060*/  LOP3.LUT R23, R63.reuse, 0x1c0, RZ, 0xc0, !PT ;  /* 0x000001c03f177812 */ /* 0x040fe400078ec0ff */
[----:B------:R-:W-:-:S05]  /*2070*/  LOP3.LUT R14, R63, 0x38, RZ, 0xc0, !PT ;  /* 0x000000383f0e7812 */ /* 0x000fca00078ec0ff */
[-C--:B------:R-:W-:Y:S02]  /*2080*/  @!P2 IADD3 R21, PT, PT, R21, -R10.reuse, RZ ;  /* 0x8000000a1515a210 */ /* 0x080fe40007ffe0ff */
[----:B------:R-:W-:Y:S02]  /*2090*/  LOP3.LUT R22, R23, 0x38, R2, 0xf8, !PT ;  /* 0x0000003817167812 */ /* 0x000fe400078ef802 */
[----:B------:R-:W-:Y:S02]  /*20a0*/  ISETP.GE.U32.AND P3, PT, R21, R10, PT ;  /* 0x0000000a1500720c */ /* 0x000fe40003f66070 */
[----:B------:R-:W-:Y:S02]  /*20b0*/  IADD3 R30, P1, PT, R14, R20, RZ ;  /* 0x000000140e1e7210 */ /* 0x000fe40007f3e0ff */
[----:B------:R-:W-:Y:S01]  /*20c0*/  LOP3.LUT R10, R218, R5, RZ, 0x3c, !PT ;  /* 0x00000005da0a7212 */ /* 0x000fe200078e3cff */
[-C--:B-----5:R-:W-:Y:S01]  /*20d0*/  IMAD R20, R15, R208.reuse, RZ ;  /* 0x000000d00f147224 */ /* 0x0a0fe200078e02ff */
[--C-:B------:R-:W-:Y:S01]  /*20e0*/  LOP3.LUT R22, R22, 0x38, R63.reuse, 0x78, !PT ;  /* 0x0000003816167812 */ /* 0x100fe200078e783f */
[----:B------:R-:W-:Y:S01]  /*20f0*/  IMAD.X R31, RZ, RZ, R12, P1 ;  /* 0x000000ffff1f7224 */ /* 0x000fe200008e060c */
[----:B------:R-:W-:Y:S01]  /*2100*/  ISETP.GE.AND P1, PT, R10, RZ, PT ;  /* 0x000000ff0a00720c */ /* 0x000fe20003f26270 */
[----:B------:R-:W-:Y:S01]  /*2110*/  @!P2 VIADD R7, R7, 0x1 ;  /* 0x000000010707a836 */ /* 0x000fe20000000000 */
[----:B------:R-:W-:Y:S01]  /*2120*/  LOP3.LUT R63, R22, 0x1e00, R63, 0xf8, !PT ;  /* 0x00001e00163f7812 */ /* 0x000fe200078ef83f */
[C---:B------:R-:W-:Y:S01]  /*2130*/  IMAD R20, R6.reuse, R209, R20 ;  /* 0x000000d106147224 */ /* 0x040fe200078e0214 */
[----:B------:R-:W-:Y:S01]  /*2140*/  ISETP.NE.AND P2, PT, R5, RZ, PT ;  /* 0x000000ff0500720c */ /* 0x000fe20003f45270 */
[----:B------:R-:W-:Y:S01]  /*2150*/  IMAD.WIDE.U32 R22, R6, R208, R30 ;  /* 0x000000d006167225 */ /* 0x000fe200078e001e */
[----:B------:R-:W-:-:S03]  /*2160*/  @P3 IADD3 R7, PT, PT, R7, 0x1, RZ ;  /* 0x0000000107073810 */ /* 0x000fc60007ffe0ff */
[----:B------:R-:W-:Y:S02]  /*2170*/  IMAD.IADD R23, R23, 0x1, R20 ;  /* 0x0000000117177824 */ /* 0x000fe400078e0214 */
[----:B------:R-:W-:-:S04]  /*2180*/  IMAD.MOV.U32 R6, RZ, RZ, R7 ;  /* 0x000000ffff067224 */ /* 0x000fc800078e0007 */
[----:B------:R-:W-:Y:S02]  /*2190*/  @!P1 IMAD.MOV R6, RZ, RZ, -R6 ;  /* 0x000000ffff069224 */ /* 0x000fe400078e0a06 */
[----:B------:R-:W-:Y:S02]  /*21a0*/  @!P2 LOP3.LUT R6, RZ, R5, RZ, 0x33, !PT ;  /* 0x00000005ff06a212 */ /* 0x000fe400078e33ff */
[----:B------:R-:W-:-:S03]  /*21b0*/  SHF.R.S32.HI R5, RZ, 0x1f, R218 ;  /* 0x0000001fff057819 */ /* 0x000fc600000114da */
[----:B------:R-:W-:Y:S01]  /*21c0*/  IMAD.WIDE.U32 R22, R6, R26, R22 ;  /* 0x0000001a06167225 */ /* 0x000fe200078e0016 */
[----:B------:R-:W1:Y:S01]  /*21d0*/  S2UR UR6, SR_CgaCtaId ;  /* 0x00000000000679c3 */ /* 0x000e620000008800 */
[----:B------:R-:W-:Y:S02]  /*21e0*/  SHF.R.U32.HI R122, RZ, 0x3, R2 ;  /* 0x00000003ff7a7819 */ /* 0x000fe40000011602 */
[----:B------:R-:W-:-:S03]  /*21f0*/  IMAD.MOV.U32 R123, RZ, RZ, RZ ;  /* 0x000000ffff7b7224 */ /* 0x000fc600078e00ff */
[-C--:B------:R-:W-:Y:S01]  /*2200*/  IMAD R213, R209, R122.reuse, RZ ;  /* 0x0000007ad1d57224 */ /* 0x080fe200078e02ff */
[----:B------:R-:W-:Y:S01]  /*2210*/  UMOV UR7, 0x400 ;  /* 0x0000040000077882 */ /* 0x000fe20000000000 */
[----:B------:R-:W-:Y:S02]  /*2220*/  IMAD R211, R207, R122, RZ ;  /* 0x0000007acfd37224 */ /* 0x000fe400078e02ff */
[----:B------:R-:W-:Y:S02]  /*2230*/  IMAD.SHL.U32 R70, R2, 0x4, RZ ;  /* 0x0000000402467824 */ /* 0x000fe400078e00ff */
[----:B------:R-:W-:Y:S01]  /*2240*/  IMAD.SHL.U32 R61, R62, 0x80, RZ ;  /* 0x000000803e3d7824 */ /* 0x000fe200078e00ff */
[----:B------:R-:W-:Y:S01]  /*2250*/  SHF.L.U64.HI R69, R206, 0x4, R207 ;  /* 0x00000004ce457819 */ /* 0x000fe200000102cf */
[----:B------:R-:W-:Y:S01]  /*2260*/  IMAD.SHL.U32 R64, R208, 0x10, RZ ;  /* 0x00000010d0407824 */ /* 0x000fe200078e00ff */
[----:B------:R-:W-:Y:S01]  /*2270*/  SHF.L.U32 R66, R206, 0x4, RZ ;  /* 0x00000004ce427819 */ /* 0x000fe200000006ff */
[----:B-1----:R-:W-:Y:S01]  /*2280*/  ULEA UR6, UR6, UR7, 0x18 ;  /* 0x0000000706067291 */ /* 0x002fe2000f8ec0ff */
[----:B------:R-:W-:-:S02]  /*2290*/  SHF.L.U64.HI R67, R208, 0x4, R209 ;  /* 0x00000004d0437819 */ /* 0x000fc400000102d1 */
[----:B------:R-:W-:-:S03]  /*22a0*/  LOP3.LUT R70, R70, 0x1c, RZ, 0xc0, !PT ;  /* 0x0000001c46467812 */ /* 0x000fc600078ec0ff */
[----:B------:R-:W-:Y:S02]  /*22b0*/  LEA R63, R63, UR6, 0x1 ;  /* 0x000000063f3f7c11 */ /* 0x000fe4000f8e08ff */
[----:B------:R-:W-:Y:S01]  /*22c0*/  IADD3 R68, PT, PT, R61, -0x80, RZ ;  /* 0xffffff803d447810 */ /* 0x000fe20007ffe0ff */
[----:B--2---:R-:W-:-:S04]  /*22d0*/  @P0 IMAD.WIDE.U32 R20, R128, R0, RZ ;  /* 0x0000000080140225 */ /* 0x004fc800078e00ff */
[----:B------:R-:W-:Y:S02]  /*22e0*/  @P0 IMAD R12, R129, R0, RZ ;  /* 0x00000000810c0224 */ /* 0x000fe400078e02ff */
[-C--:B---3--:R-:W-:Y:S02]  /*22f0*/  @!P0 IMAD R10, R29, R219.reuse, RZ ;  /* 0x000000db1d0a8224 */ /* 0x088fe400078e02ff */
[----:B------:R-:W-:-:S03]  /*2300*/  @!P0 IMAD.WIDE.U32 R28, R28, R219, RZ ;  /* 0x000000db1c1c8225 */ /* 0x000fc600078e00ff */
[----:B------:R-:W-:Y:S02]  /*2310*/  @!P0 MOV R0, R28 ;  /* 0x0000001c00008202 */ /* 0x000fe40000000f00 */
[----:B------:R-:W-:Y:S01]  /*2320*/  @P0 MOV R0, R20 ;  /* 0x0000001400000202 */ /* 0x000fe20000000f00 */
[----:B------:R-:W-:Y:S02]  /*2330*/  @!P0 IMAD.IADD R10, R29, 0x1, R10 ;  /* 0x000000011d0a8824 */ /* 0x000fe400078e020a */
[----:B------:R-:W-:Y:S01]  /*2340*/  @P0 IMAD.IADD R10, R21, 0x1, R12 ;  /* 0x00000001150a0824 */ /* 0x000fe200078e020c */
[----:B------:R-:W-:Y:S01]  /*2350*/  IADD3 R28, P1, PT, R14, R0, RZ ;  /* 0x000000000e1c7210 */ /* 0x000fe20007f3e0ff */
[----:B------:R-:W-:Y:S01]  /*2360*/  IMAD R21, R27, R6, RZ ;  /* 0x000000061b157224 */ /* 0x000fe200078e02ff */
[----:B------:R-:W-:Y:S01]  /*2370*/  SHF.R.S32.HI R0, RZ, 0x1f, R6 ;  /* 0x0000001fff007819 */ /* 0x000fe20000011406 */
[----:B------:R-:W-:Y:S02]  /*2380*/  IMAD R7, R25, R218, RZ ;  /* 0x000000da19077224 */ /* 0x000fe400078e02ff */
[----:B------:R-:W-:-:S02]  /*2390*/  IMAD.X R29, RZ, RZ, R10, P1 ;  /* 0x000000ffff1d7224 */ /* 0x000fc400008e060a */
[----:B------:R-:W-:Y:S02]  /*23a0*/  IMAD R26, R0, R26, R21 ;  /* 0x0000001a001a7224 */ /* 0x000fe400078e0215 */
[----:B------:R-:W-:Y:S02]  /*23b0*/  IMAD R5, R24, R5, R7 ;  /* 0x0000000518057224 */ /* 0x000fe400078e0207 */
[----:B------:R-:W-:Y:S01]  /*23c0*/  IMAD.WIDE.U32 R28, R218, R24, R28 ;  /* 0x00000018da1c7225 */ /* 0x000fe200078e001c */
[----:B------:R-:W-:Y:S02]  /*23d0*/  IADD3 R24, P0, PT, R14, R4, RZ ;  /* 0x000000040e187210 */ /* 0x000fe40007f1e0ff */
[----:B------:R-:W-:Y:S02]  /*23e0*/  SHF.R.S32.HI R4, RZ, 0x1f, R73 ;  /* 0x0000001fff047819 */ /* 0x000fe40000011449 */
[----:B------:R-:W-:Y:S02]  /*23f0*/  IADD3 R23, PT, PT, R23, R26, RZ ;  /* 0x0000001a17177210 */ /* 0x000fe40007ffe0ff */
[----:B------:R-:W-:Y:S01]  /*2400*/  LEA.HI R4, R4, R73, RZ, 0x7 ;  /* 0x0000004904047211 */ /* 0x000fe200078f38ff */
[----:B------:R-:W-:-:S03]  /*2410*/  IMAD.WIDE.U32 R22, R122, R208, R22 ;  /* 0x000000d07a167225 */ /* 0x000fc600078e0016 */
[----:B------:R-:W-:Y:S02]  /*2420*/  SHF.R.S32.HI R4, RZ, 0x7, R4 ;  /* 0x00000007ff047819 */ /* 0x000fe40000011404 */
[----:B------:R-:W-:Y:S02]  /*2430*/  IADD3.X R25, PT, PT, RZ, R3, RZ, P0, !PT ;  /* 0x00000003ff197210 */ /* 0x000fe400007fe4ff */
[----:B------:R-:W-:Y:S02]  /*2440*/  IADD3 R213, PT, PT, R23, R213, RZ ;  /* 0x000000d517d57210 */ /* 0x000fe40007ffe0ff */
[C---:B----4-:R-:W-:Y:S01]  /*2450*/  LEA R212, P0, R22.reuse, R16, 0x1 ;  /* 0x0000001016d47211 */ /* 0x050fe200078008ff */
[----:B------:R-:W-:Y:S01]  /*2460*/  IMAD.WIDE.U32 R20, R215, 0x40, R122 ;  /* 0x00000040d7147825 */ /* 0x000fe200078e007a */
[----:B------:R-:W-:Y:S02]  /*2470*/  VIMNMX R71, PT, PT, R205, R4, !PT ;  /* 0x00000004cd477248 */ /* 0x000fe40007fe0100 */
[----:B------:R-:W-:Y:S01]  /*2480*/  LEA.HI.X R213, R22, R17, R213, 0x1, P0 ;  /* 0x0000001116d57211 */ /* 0x000fe200000f0cd5 */
[----:B------:R-:W-:Y:S01]  /*2490*/  IMAD R3, R21, R128, RZ ;  /* 0x0000008015037224 */ /* 0x000fe200078e02ff */
[----:B------:R-:W-:Y:S01]  /*24a0*/  ISETP.GT.AND P0, PT, R62, R71, PT ;  /* 0x000000473e00720c */ /* 0x000fe20003f04270 */
[----:B------:R-:W-:-:S02]  /*24b0*/  IMAD.IADD R29, R29, 0x1, R5 ;  /* 0x000000011d1d7824 */ /* 0x000fc400078e0205 */
[----:B------:R-:W-:Y:S02]  /*24c0*/  IMAD R3, R20, R129, R3 ;  /* 0x0000008114037224 */ /* 0x000fe400078e0203 */
[----:B------:R-:W-:-:S04]  /*24d0*/  IMAD.WIDE.U32 R24, R122, R206, R24 ;  /* 0x000000ce7a187225 */ /* 0x000fc800078e0018 */
[----:B------:R-:W-:Y:S01]  /*24e0*/  IMAD.WIDE.U32 R20, R20, R128, R28 ;  /* 0x0000008014147225 */ /* 0x000fe200078e001c */
[----:B------:R-:W-:-:S03]  /*24f0*/  LEA R210, P1, R24, R18, 0x1 ;  /* 0x0000001218d27211 */ /* 0x000fc600078208ff */
[----:B------:R-:W-:Y:S01]  /*2500*/  IMAD.IADD R211, R25, 0x1, R211 ;  /* 0x0000000119d37824 */ /* 0x000fe200078e02d3 */
[----:B------:R-:W-:Y:S01]  /*2510*/  LEA R120, P2, R20, R8, 0x1 ;  /* 0x0000000814787211 */ /* 0x000fe200078408ff */
[----:B------:R-:W-:Y:S01]  /*2520*/  IMAD.IADD R3, R21, 0x1, R3 ;  /* 0x0000000115037824 */ /* 0x000fe200078e0203 */
[----:B------:R-:W-:Y:S02]  /*2530*/  LEA.HI R11, R11, R11, RZ, 0x1 ;  /* 0x0000000b0b0b7211 */ /* 0x000fe400078f08ff */
[----:B------:R-:W-:Y:S02]  /*2540*/  LEA.HI.X R211, R24, R19, R211, 0x1, P1 ;  /* 0x0000001318d37211 */ /* 0x000fe400008f0cd3 */
[----:B------:R-:W-:Y:S02]  /*2550*/  LEA.HI.X R121, R20, R9, R3, 0x1, P2 ;  /* 0x0000000914797211 */ /* 0x000fe400010f0c03 */
[----:B------:R-:W-:Y:S01]  /*2560*/  LOP3.LUT R12, R14, 0x40, RZ, 0xfc, !PT ;  /* 0x000000400e0c7812 */ /* 0x000fe200078efcff */
[----:B------:R-:W-:Y:S06]  /*2570*/  @!P0 BRA `(.L_x_3156) ;  /* 0x000000b800d08947 */ /* 0x000fec0003800000 */
[----:B------:R-:W2:Y:S04]  /*2580*/  LD.E.64 R28, desc[UR4][R132.64+0x120] ;  /* 0x00012004841c7980 */ /* 0x000ea8000c101b00 */
[----:B------:R-:W3:Y:S04]  /*2590*/  LD.E.64 R8, desc[UR4][R132.64+0x118] ;  /* 0x0001180484087980 */ /* 0x000ee8000c101b00 */
[----:B------:R-:W4:Y:S04]  /*25a0*/  LD.E.64 R124, desc[UR4][R132.64+0x130] ;  /* 0x00013004847c7980 */ /* 0x000f28000c101b00 */
[----:B------:R-:W5:Y:S04]  /*25b0*/  LD.E.64 R126, desc[UR4][R132.64+0x128] ;  /* 0x00012804847e7980 */ /* 0x000f68000c101b00 */
        /* <DEDUP_REMOVED lines=9> */
[C---:B------:R-:W-:Y:S01]  /*2650*/  VIADD R110, R122.reuse, 0x40 ;  /* 0x000000407a6e7836 */ /* 0x040fe20000000000 */
[C---:B------:R-:W-:Y:S01]  /*2660*/  IADD3 R116, PT, PT, R122.reuse, 0x10, RZ ;  /* 0x000000107a747810 */ /* 0x040fe20007ffe0ff */
[C---:B------:R-:W-:Y:S01]  /*2670*/  VIADD R106, R122.reuse, 0x60 ;  /* 0x000000607a6a7836 */ /* 0x040fe20000000000 */
[C---:B------:R-:W-:Y:S01]  /*2680*/  SHF.L.U32 R103, R11.reuse, 0x4, RZ ;  /* 0x000000040b677819 */ /* 0x040fe200000006ff */
[C---:B------:R-:W-:Y:S01]  /*2690*/  IMAD R102, R11.reuse, 0x30, RZ ;  /* 0x000000300b667824 */ /* 0x040fe200078e02ff */
[C---:B------:R-:W-:Y:S01]  /*26a0*/  SHF.L.U32 R97, R11.reuse, 0x6, RZ ;  /* 0x000000060b617819 */ /* 0x040fe200000006ff */
[C---:B------:R-:W-:Y:S01]  /*26b0*/  IMAD R101, R11.reuse, 0x50, RZ ;  /* 0x000000500b657824 */ /* 0x040fe200078e02ff */
[C---:B------:R-:W-:Y:S01]  /*26c0*/  IADD3 R112, PT, PT, R122.reuse, 0x30, RZ ;  /* 0x000000307a707810 */ /* 0x040fe20007ffe0ff */
[C---:B------:R-:W-:Y:S01]  /*26d0*/  IMAD R100, R11.reuse, 0x60, RZ ;  /* 0x000000600b647824 */ /* 0x040fe200078e02ff */
[C---:B------:R-:W-:Y:S01]  /*26e0*/  IADD3 R108, PT, PT, R122.reuse, 0x50, RZ ;  /* 0x000000507a6c7810 */ /* 0x040fe20007ffe0ff */
[C---:B------:R-:W-:Y:S01]  /*26f0*/  IMAD R99, R11.reuse, 0x70, RZ ;  /* 0x000000700b637824 */ /* 0x040fe200078e02ff */
[----:B------:R-:W-:Y:S01]  /*2700*/  IADD3 R104, PT, PT, R122, 0x70, RZ ;  /* 0x000000707a687810 */ /* 0x000fe20007ffe0ff */
[----:B------:R-:W-:Y:S01]  /*2710*/  IMAD.SHL.U32 R98, R11, 0x20, RZ ;  /* 0x000000200b627824 */ /* 0x000fe200078e00ff */
        /* <DEDUP_REMOVED lines=18> */
[----:B---3--:R-:W-:Y:S01]  /*2840*/  IMAD.WIDE.U32 R24, R219, R8, R14 ;  /* 0x00000008db187225 */ /* 0x008fe200078e000e */
[----:B------:R-:W-:-:S03]  /*2850*/  SHF.R.S32.HI R8, RZ, 0x1f, R68 ;  /* 0x0000001fff087819 */ /* 0x000fc60000011444 */
[----:B------:R-:W-:Y:S01]  /*2860*/  IMAD R7, R9, R219, RZ ;  /* 0x000000db09077224 */ /* 0x000fe200078e02ff */
[C---:B-----5:R-:W-:Y:S01]  /*2870*/  SHF.L.U64.HI R72, R126.reuse, 0x4, R127 ;  /* 0x000000047e487819 */ /* 0x060fe2000001027f */
[----:B----4-:R-:W-:Y:S01]  /*2880*/  IMAD R9, R125, R68, RZ ;  /* 0x000000447d097224 */ /* 0x010fe200078e02ff */
[----:B------:R-:W-:Y:S01]  /*2890*/  SHF.L.U32 R87, R126, 0x4, RZ ;  /* 0x000000047e577819 */ /* 0x000fe200000006ff */
[----:B------:R-:W-:Y:S01]  /*28a0*/  IMAD.WIDE.U32 R28, R68, R124, R28 ;  /* 0x0000007c441c7225 */ /* 0x000fe200078e001c */
[----:B------:R-:W-:-:S03]  /*28b0*/  IADD3 R25, PT, PT, R25, R7, RZ ;  /* 0x0000000719197210 */ /* 0x000fc60007ffe0ff */
[----:B------:R-:W-:Y:S02]  /*28c0*/  IMAD R7, R127, R68, RZ ;  /* 0x000000447f077224 */ /* 0x000fe400078e02ff */
[-C--:B------:R-:W-:Y:S02]  /*28d0*/  IMAD R9, R124, R8.reuse, R9 ;  /* 0x000000087c097224 */ /* 0x080fe400078e0209 */
[----:B------:R-:W-:Y:S02]  /*28e0*/  IMAD R7, R126, R8, R7 ;  /* 0x000000087e077224 */ /* 0x000fe400078e0207 */
[----:B------:R-:W-:-:S04]  /*28f0*/  IMAD.WIDE.U32 R26, R68, R126, R24 ;  /* 0x0000007e441a7225 */ /* 0x000fc800078e0018 */
[----:B------:R-:W-:Y:S01]  /*2900*/  IMAD.IADD R29, R29, 0x1, R9 ;  /* 0x000000011d1d7824 */ /* 0x000fe200078e0209 */
[----:B------:R-:W-:Y:S01]  /*2910*/  IADD3 R27, PT, PT, R27, R7, RZ ;  /* 0x000000071b1b7210 */ /* 0x000fe20007ffe0ff */
[-C--:B------:R-:W-:Y:S02]  /*2920*/  IMAD R17, R17, R6.reuse, RZ ;  /* 0x0000000611117224 */ /* 0x080fe400078e02ff */
[----:B------:R-:W-:Y:S02]  /*2930*/  IMAD R9, R23, R6, RZ ;  /* 0x0000000617097224 */ /* 0x000fe400078e02ff */
[-C--:B------:R-:W-:Y:S02]  /*2940*/  IMAD R7, R16, R0.reuse, R17 ;  /* 0x0000000010077224 */ /* 0x080fe400078e0211 */
[----:B------:R-:W-:Y:S01]  /*2950*/  IMAD R0, R22, R0, R9 ;  /* 0x0000000016007224 */ /* 0x000fe200078e0209 */
[----:B------:R-:W-:Y:S01]  /*2960*/  SHF.R.S32.HI R9, RZ, 0x1f, R73 ;  /* 0x0000001fff097819 */ /* 0x000fe20000011449 */
[----:B------:R-:W-:-:S04]  /*2970*/  IMAD.WIDE.U32 R24, R6, R16, R28 ;  /* 0x0000001006187225 */ /* 0x000fc800078e001c */
[----:B------:R-:W-:Y:S01]  /*2980*/  IMAD.WIDE.U32 R22, R6, R22, R26 ;  /* 0x0000001606167225 */ /* 0x000fe200078e001a */
[----:B------:R-:W-:-:S03]  /*2990*/  IADD3 R25, PT, PT, R25, R7, RZ ;  /* 0x0000000719197210 */ /* 0x000fc60007ffe0ff */
[----:B------:R-:W-:Y:S01]  /*29a0*/  IMAD.IADD R6, R68, 0x1, R13 ;  /* 0x0000000144067824 */ /* 0x000fe200078e020d */
[----:B------:R-:W-:Y:S01]  /*29b0*/  IADD3 R13, P0, PT, -R73, R122, RZ ;  /* 0x0000007a490d7210 */ /* 0x000fe20007f1e1ff */
[----:B------:R-:W-:Y:S02]  /*29c0*/  IMAD.IADD R23, R23, 0x1, R0 ;  /* 0x0000000117177824 */ /* 0x000fe400078e0200 */
[----:B------:R-:W-:Y:S01]  /*29d0*/  IMAD R17, R6, R11, RZ ;  /* 0x0000000b06117224 */ /* 0x000fe200078e02ff */
[----:B------:R-:W-:Y:S01]  /*29e0*/  IADD3.X R9, PT, PT, RZ, ~R9, RZ, P0, !PT ;  /* 0x80000009ff097210 */ /* 0x000fe200007fe4ff */
[----:B------:R-:W-:Y:S02]  /*29f0*/  IMAD R6, R122, R11, R70 ;  /* 0x0000000b7a067224 */ /* 0x000fe400078e0246 */
[----:B------:R-:W-:Y:S01]  /*2a00*/  IMAD.WIDE.U32 R24, R124, R13, R24 ;  /* 0x0000000d7c187225 */ /* 0x000fe200078e0018 */
[----:B------:R-:W-:Y:S02]  /*2a10*/  SHF.R.S32.HI R81, RZ, 0x1f, R17 ;  /* 0x0000001fff517819 */ /* 0x000fe40000011411 */
[----:B------:R-:W-:Y:S01]  /*2a20*/  IADD3 R16, P0, PT, R17, R6, RZ ;  /* 0x0000000611107210 */ /* 0x000fe20007f1e0ff */
[----:B------:R-:W-:Y:S01]  /*2a30*/  IMAD.IADD R0, R70, 0x1, R6 ;  /* 0x0000000146007824 */ /* 0x000fe200078e0206 */
[----:B------:R-:W-:Y:S01]  /*2a40*/  LEA R76, P1, R24, R20, 0x1 ;  /* 0x00000014184c7211 */ /* 0x000fe200078208ff */
[C---:B------:R-:W-:Y:S01]  /*2a50*/  IMAD R77, R9.reuse, R124, RZ ;  /* 0x0000007c094d7224 */ /* 0x040fe200078e02ff */
[----:B------:R-:W-:Y:S01]  /*2a60*/  LEA.HI.X.SX32 R7, R6, R81, 0x1, P0 ;  /* 0x0000005106077211 */ /* 0x000fe200000f0eff */
[----:B------:R-:W-:Y:S01]  /*2a70*/  IMAD R9, R9, R126, RZ ;  /* 0x0000007e09097224 */ /* 0x000fe200078e02ff */
[----:B------:R-:W-:Y:S01]  /*2a80*/  IADD3 R80, P0, PT, R17, R0, RZ ;  /* 0x0000000011507210 */ /* 0x000fe20007f1e0ff */
[----:B------:R-:W-:-:S02]  /*2a90*/  IMAD R77, R125, R13, R77 ;  /* 0x0000000d7d4d7224 */ /* 0x000fc400078e024d */
[----:B------:R-:W-:Y:S01]  /*2aa0*/  IMAD R9, R127, R13, R9 ;  /* 0x0000000d7f097224 */ /* 0x000fe200078e0209 */
[----:B------:R-:W-:Y:S01]  /*2ab0*/  LEA.HI.X.SX32 R81, R0, R81, 0x1, P0 ;  /* 0x0000005100517211 */ /* 0x000fe200000f0eff */
[----:B------:R-:W-:Y:S01]  /*2ac0*/  IMAD.WIDE.U32 R22, R126, R13, R22 ;  /* 0x0000000d7e167225 */ /* 0x000fe200078e0016 */
[----:B------:R-:W-:Y:S02]  /*2ad0*/  SHF.L.U64.HI R0, R16, 0x1, R7 ;  /* 0x0000000110007819 */ /* 0x000fe40000010207 */
[----:B------:R-:W-:Y:S01]  /*2ae0*/  SHF.L.U64.HI R81, R80, 0x1, R81 ;  /* 0x0000000150517819 */ /* 0x000fe20000010251 */
[----:B------:R-:W-:Y:S01]  /*2af0*/  IMAD.IADD R77, R25, 0x1, R77 ;  /* 0x00000001194d7824 */ /* 0x000fe200078e024d */
[----:B------:R-:W-:Y:S01]  /*2b00*/  SHF.L.U32 R16, R16, 0x1, RZ ;  /* 0x0000000110107819 */ /* 0x000fe200000006ff */
[----:B------:R-:W-:Y:S01]  /*2b10*/  IMAD.SHL.U32 R80, R80, 0x2, RZ ;  /* 0x0000000250507824 */ /* 0x000fe200078e00ff */
[----:B------:R-:W-:Y:S02]  /*2b20*/  IADD3 R9, PT, PT, R23, R9, RZ ;  /* 0x0000000917097210 */ /* 0x000fe40007ffe0ff */
[----:B------:R-:W-:-:S02]  /*2b30*/  LEA R10, P0, R22, R18, 0x1 ;  /* 0x00000012160a7211 */ /* 0x000fc400078008ff */
[----:B------:R-:W-:Y:S02]  /*2b40*/  LEA.HI.X R77, R24, R21, R77, 0x1, P1 ;  /* 0x00000015184d7211 */ /* 0x000fe400008f0c4d */
[----:B------:R-:W-:Y:S02]  /*2b50*/  IADD3 R78, P3, PT, R4, R80, RZ ;  /* 0x00000050044e7210 */ /* 0x000fe40007f7e0ff */
[----:B------:R-:W-:Y:S02]  /*2b60*/  LEA.HI.X R9, R22, R19, R9, 0x1, P0 ;  /* 0x0000001316097211 */ /* 0x000fe400000f0c09 */
[----:B------:R-:W-:Y:S01]  /*2b70*/  IADD3 R54, P1, PT, R4, R16, RZ ;  /* 0x0000001004367210 */ /* 0x000fe20007f3e0ff */
[----:B------:R-:W-:Y:S01]  /*2b80*/  IMAD.X R79, R5, 0x1, R81, P3 ;  /* 0x00000001054f7824 */ /* 0x000fe200018e0651 */
[C---:B------:R-:W-:Y:S02]  /*2b90*/  IADD3 R80, P2, PT, R2.reuse, R80, RZ ;  /* 0x0000005002507210 */ /* 0x040fe40007f5e0ff */
[----:B------:R-:W-:-:S02]  /*2ba0*/  IADD3 R16, P0, PT, R2, R16, RZ ;  /* 0x0000001002107210 */ /* 0x000fc40007f1e0ff */
[-C--:B------:R-:W-:Y:S01]  /*2bb0*/  IADD3.X R55, PT, PT, R5, R0.reuse, RZ, P1, !PT ;  /* 0x0000000005377210 */ /* 0x080fe20000ffe4ff */
[C---:B------:R-:W-:Y:S01]  /*2bc0*/  IMAD.X R81, R3.reuse, 0x1, R81, P2 ;  /* 0x0000000103517824 */ /* 0x040fe200010e0651 */
[----:B------:R-:W-:-:S09]  /*2bd0*/  IADD3.X R17, PT, PT, R3, R0, RZ, P0, !PT ;  /* 0x0000000003117210 */ /* 0x000fd200007fe4ff */
.L_x_3257:
        /* <DEDUP_REMOVED lines=8> */
[----:B------:R-:W-:Y:S02]  /*2c60*/  ISETP.GE.AND P4, PT, R114, R95, !P1 ;  /* 0x0000005f7200720c */ /* 0x000fe40004f86270 */
        /* <DEDUP_REMOVED lines=10> */
.L_x_3158:
[----:B------:R-:W-:Y:S05]  /*2d10*/  BSYNC.RECONVERGENT B0 ;  /* 0x0000000000007941 */ /* 0x000fea0003800200 */
.L_x_3157:
        /* <DEDUP_REMOVED lines=12> */
.L_x_3160:
[----:B------:R-:W-:Y:S05]  /*2de0*/  BSYNC.RECONVERGENT B0 ;  /* 0x0000000000007941 */ /* 0x000fea0003800200 */
.L_x_3159:
[----:B------:R-:W-:Y:S04]  /*2df0*/  BSSY.RECONVERGENT B0, `(.L_x_3161) ;  /* 0x000000c000007945 */ /* 0x000fe80003800200 */
[----:B------:R-:W-:Y:S05]  /*2e00*/  @!P4 BRA `(.L_x_3162) ;  /* 0x000000000028c947 */ /* 0x000fea0003800000 */
        /* <DEDUP_REMOVED lines=10> */
.L_x_3162:
[----:B------:R-:W-:Y:S05]  /*2eb0*/  BSYNC.RECONVERGENT B0 ;  /* 0x0000000000007941 */ /* 0x000fea0003800200 */
.L_x_3161:
        /* <DEDUP_REMOVED lines=17> */
.L_x_3164:
[----:B------:R-:W-:Y:S05]  /*2fd0*/  BSYNC.RECONVERGENT B0 ;  /* 0x0000000000007941 */ /* 0x000fea0003800200 */
.L_x_3163:
        /* <DEDUP_REMOVED lines=12> */
.L_x_3166:
[----:B------:R-:W-:Y:S05]  /*30a0*/  BSYNC.RECONVERGENT B0 ;  /* 0x0000000000007941 */ /* 0x000fea0003800200 */
.L_x_3165:
        /* <DEDUP_REMOVED lines=18> */
.L_x_3168:
[----:B------:R-:W-:Y:S05]  /*31d0*/  BSYNC.RECONVERGENT B0 ;  /* 0x0000000000007941 */ /* 0x000fea0003800200 */
.L_x_3167:
        /* <DEDUP_REMOVED lines=18> */
.L_x_3170:
[----:B------:R-:W-:Y:S05]  /*3300*/  BSYNC.RECONVERGENT B0 ;  /* 0x0000000000007941 */ /* 0x000fea0003800200 */
.L_x_3169:
        /* <DEDUP_REMOVED lines=18> */
.L_x_3172:
[----:B------:R-:W-:Y:S05]  /*3430*/  BSYNC.RECONVERGENT B0 ;  /* 0x0000000000007941 */ /* 0x000fea0003800200 */
.L_x_3171:
        /* <DEDUP_REMOVED lines=28> */
.L_x_3176:
[----:B------:R-:W-:Y:S05]  /*3600*/  BSYNC.RECONVERGENT B0 ;  /* 0x0000000000007941 */ /* 0x000fea0003800200 */
.L_x_3175:
        /* <DEDUP_REMOVED lines=16> */
.L_x_3178:
[----:B------:R-:W-:Y:S05]  /*3710*/  BSYNC.RECONVERGENT B0 ;  /* 0x0000000000007941 */ /* 0x000fea0003800200 */
.L_x_3177:
[----:B------:R-:W-:Y:S01]  /*3720*/  ISETP.NE.AND P0, PT, R109, RZ, PT ;  /* 0x000000ff6d00720c */ /* 0x000fe20003f05270 */
[----:B------:R-:W-:Y:S11]  /*3730*/  BSSY.RECONVERGENT B0, `(.L_x_3179) ;  /* 0x000000d000007945 */ /* 0x000ff60003800200 */
[----:B------:R-:W-:Y:S01]  /*3740*/  @!UPT UIADD3 URZ, UPT, UPT, URZ, URZ, URZ ;  /* 0x000000fffffff290 */ /* 0x000fe2000fffe0ff */
[----:B------:R-:W-:Y:S05]  /*3750*/  @!P0 BRA `(.L_x_3180) ;  /* 0x0000000000288947 */ /* 0x000fea0003800000 */
        /* <DEDUP_REMOVED lines=10> */
.L_x_3180:
[----:B------:R-:W-:Y:S05]  /*3800*/  BSYNC.RECONVERGENT B0 ;  /* 0x0000000000007941 */ /* 0x000fea0003800200 */
.L_x_3179:
[----:B------:R-:W-:Y:S04]  /*3810*/  BSSY.RECONVERGENT B0, `(.L_x_3181) ;  /* 0x000000f000007945 */ /* 0x000fe80003800200 */
[----:B------:R-:W-:Y:S05]  /*3820*/  @P6 BRA `(.L_x_3182) ;  /* 0x0000000000346947 */ /* 0x000fea0003800000 */
        /* <DEDUP_REMOVED lines=13> */
.L_x_3182:
[----:B------:R-:W-:Y:S05]  /*3900*/  BSYNC.RECONVERGENT B0 ;  /* 0x0000000000007941 */ /* 0x000fea0003800200 */
.L_x_3181:
        /* <DEDUP_REMOVED lines=12> */
.L_x_3184:
[----:B------:R-:W-:Y:S05]  /*39d0*/  BSYNC.RECONVERGENT B0 ;  /* 0x0000000000007941 */ /* 0x000fea0003800200 */
.L_x_3183:
        /* <DEDUP_REMOVED lines=15> */
.L_x_3186:
[----:B------:R-:W-:Y:S05]  /*3ad0*/  BSYNC.RECONVERGENT B0 ;  /* 0x0000000000007941 */ /* 0x000fea0003800200 */
.L_x_3185:
        /* <DEDUP_REMOVED lines=15> */
.L_x_3188:
[----:B------:R-:W-:Y:S05]  /*3bd0*/  BSYNC.RECONVERGENT B0 ;  /* 0x0000000000007941 */ /* 0x000fea0003800200 */
.L_x_3187:
        /* <DEDUP_REMOVED lines=17> */
.L_x_3174:
        /* <DEDUP_REMOVED lines=63> */
.L_x_3194:
[----:B------:R-:W-:Y:S05]  /*40e0*/  BSYNC.RECONVERGENT B0 ;  /* 0x0000000000007941 */ /* 0x000fea0003800200 */
.L_x_3193:
        /* <DEDUP_REMOVED lines=53> */
.L_x_3192:
[----:B------:R-:W-:Y:S05]  /*4440*/  BSYNC.RECONVERGENT B1 ;  /* 0x0000000000017941 */ /* 0x000fea0003800200 */
.L_x_3191:
        /* <DEDUP_REMOVED lines=67> */
.L_x_3198:
[----:B------:R-:W-:Y:S05]  /*4880*/  BSYNC.RECONVERGENT B0 ;  /* 0x0000000000007941 */ /* 0x000fea0003800200 */
.L_x_3197:
        /* <DEDUP_REMOVED lines=53> */
.L_x_3196:
[----:B------:R-:W-:Y:S05]  /*4be0*/  BSYNC.RECONVERGENT B1 ;  /* 0x0000000000017941 */ /* 0x000fea0003800200 */
.L_x_3195:
[----:B------:R-:W-:Y:S01]  /*4bf0*/  ISETP.NE.AND P0, PT, R109, RZ, PT ;  /* 0x000000ff6d00720c */ /* 0x000fe20003f05270 */
[----:B------:R-:W-:Y:S11]  /*4c00*/  BSSY.RECONVERGENT B1, `(.L_x_3199) ;  /* 0x0000075000017945 */ /* 0x000ff60003800200 */
[----:B------:R-:W-:Y:S01]  /*4c10*/  @!UPT UIADD3 URZ, UPT, UPT, URZ, URZ, URZ ;  /* 0x000000fffffff290 */ /* 0x000fe2000fffe0ff */
[----:B------:R-:W-:Y:S05]  /*4c20*/  @!P0 BRA `(.L_x_3200) ;  /* 0x0000000400c88947 */ /* 0x000fea0003800000 */
[C---:B------:R-:W-:Y:S01]  /*4c30*/  LEA R26, P0, R11.reuse, R6, 0x5 ;  /* 0x000000060b1a7211 */ /* 0x040fe200078028ff */
[----:B------:R-:W-:Y:S01]  /*4c40*/  BSSY.RECONVERGENT B0, `(.L_x_3201) ;  /* 0x000003d000007945 */ /* 0x000fe20003800200 */
[C---:B------:R-:W-:Y:S02]  /*4c50*/  LEA R40, P1, R11.reuse, R38, 0x5 ;  /* 0x000000260b287211 */ /* 0x040fe400078228ff */
[C---:B------:R-:W-:Y:S02]  /*4c60*/  LEA.HI.X.SX32 R27, R11.reuse, R7, 0x5, P0 ;  /* 0x000000070b1b7211 */ /* 0x040fe400000f2eff */
[C---:B------:R-:W-:Y:S02]  /*4c70*/  LEA R52, P0, R126.reuse, R10, 0x6 ;  /* 0x0000000a7e347211 */ /* 0x040fe400078030ff */
        /* <DEDUP_REMOVED lines=57> */
.L_x_3202:
[----:B------:R-:W-:Y:S05]  /*5010*/  BSYNC.RECONVERGENT B0 ;  /* 0x0000000000007941 */ /* 0x000fea0003800200 */
.L_x_3201:
        /* <DEDUP_REMOVED lines=51> */
.L_x_3200:
[----:B------:R-:W-:Y:S05]  /*5350*/  BSYNC.RECONVERGENT B1 ;  /* 0x0000000000017941 */ /* 0x000fea0003800200 */
.L_x_3199:
[----:B------:R-:W-:Y:S04]  /*5360*/  BSSY.RECONVERGENT B1, `(.L_x_3203) ;  /* 0x0000077000017945 */ /* 0x000fe80003800200 */
[----:B------:R-:W-:Y:S05]  /*5370*/  @P6 BRA `(.L_x_3204) ;  /* 0x0000000400d46947 */ /* 0x000fea0003800000 */
[----:B------:R-:W-:Y:S01]  /*5380*/  IMAD.MOV.U32 R8, RZ, RZ, R10 ;  /* 0x000000ffff087224 */ /* 0x000fe200078e000a */
[-C--:B-----5:R-:W-:Y:S01]  /*5390*/  ISETP.GE.AND P6, PT, R14, R43.reuse, PT ;  /* 0x0000002b0e00720c */ /* 0x0a0fe20003fc6270 */
[----:B------:R-:W-:Y:S01]  /*53a0*/  IMAD R5, R127, 0x60, RZ ;  /* 0x000000607f057824 */ /* 0x000fe200078e02ff */
[C---:B------:R-:W-:Y:S01]  /*53b0*/  LEA R26, P0, R11.reuse, R6, 0x6 ;  /* 0x000000060b1a7211 */ /* 0x040fe200078030ff */
[----:B------:R-:W-:Y:S01]  /*53c0*/  IMAD.WIDE.U32 R52, R126, 0x60, R8 ;  /* 0x000000607e347825 */ /* 0x000fe200078e0008 */
[----:B------:R-:W-:Y:S01]  /*53d0*/  ISETP.GE.AND P1, PT, R12, R43, PT ;  /* 0x0000002b0c00720c */ /* 0x000fe20003f26270 */
[----:B------:R-:W-:Y:S01]  /*53e0*/  BSSY.RECONVERGENT B0, `(.L_x_3205) ;  /* 0x000003b000007945 */ /* 0x000fe20003800200 */
[----:B------:R-:W-:Y:S01]  /*53f0*/  LEA.HI.X.SX32 R27, R11, R7, 0x6, P0 ;  /* 0x000000070b1b7211 */ /* 0x000fe200000f36ff */
[----:B------:R-:W-:Y:S01]  /*5400*/  IMAD R3, R207, 0x60, RZ ;  /* 0x00000060cf037824 */ /* 0x000fe200078e02ff */
[----:B------:R-:W-:Y:S01]  /*5410*/  LEA R40, P0, R11, R38, 0x6 ;  /* 0x000000260b287211 */ /* 0x000fe200078030ff */
[----:B--2---:R-:W-:Y:S01]  /*5420*/  IMAD.WIDE.U32 R44, R206, 0x60, R82 ;  /* 0x00000060ce2c7825 */ /* 0x004fe200078e0052 */
[----:B------:R-:W-:Y:S02]  /*5430*/  IADD3 R53, PT, PT, R53, R5, RZ ;  /* 0x0000000535357210 */ /* 0x000fe40007ffe0ff */
        /* <DEDUP_REMOVED lines=53> */
.L_x_3206:
[----:B------:R-:W-:Y:S05]  /*5790*/  BSYNC.RECONVERGENT B0 ;  /* 0x0000000000007941 */ /* 0x000fea0003800200 */
.L_x_3205:
        /* <DEDUP_REMOVED lines=51> */
.L_x_3204:
[----:B------:R-:W-:Y:S05]  /*5ad0*/  BSYNC.RECONVERGENT B1 ;  /* 0x0000000000017941 */ /* 0x000fea0003800200 */
.L_x_3203:
[----:B------:R-:W-:Y:S04]  /*5ae0*/  BSSY.RECONVERGENT B1, `(.L_x_3207) ;  /* 0x0000072000017945 */ /* 0x000fe80003800200 */
[----:B------:R-:W-:Y:S05]  /*5af0*/  @!P5 BRA `(.L_x_3208) ;  /* 0x0000000400c0d947 */ /* 0x000fea0003800000 */
[-C--:B-----5:R-:W-:Y:S01]  /*5b00*/  ISETP.GE.AND P6, PT, R14, R43.reuse, PT ;  /* 0x0000002b0e00720c */ /* 0x0a0fe20003fc6270 */
[----:B------:R-:W-:Y:S01]  /*5b10*/  BSSY.RECONVERGENT B0, `(.L_x_3209) ;  /* 0x000003b000007945 */ /* 0x000fe20003800200 */
[----:B------:R-:W-:Y:S01]  /*5b20*/  LEA R52, P5, R126, R10, 0x7 ;  /* 0x0000000a7e347211 */ /* 0x000fe200078a38ff */
[C---:B------:R-:W-:Y:S01]  /*5b30*/  IMAD.WIDE R26, R11.reuse, 0x60, R6 ;  /* 0x000000600b1a7825 */ /* 0x040fe200078e0206 */
        /* <DEDUP_REMOVED lines=56> */
.L_x_3210:
[----:B------:R-:W-:Y:S05]  /*5ec0*/  BSYNC.RECONVERGENT B0 ;  /* 0x0000000000007941 */ /* 0x000fea0003800200 */
.L_x_3209:
        /* <DEDUP_REMOVED lines=51> */
.L_x_3208:
[----:B------:R-:W-:Y:S05]  /*6200*/  BSYNC.RECONVERGENT B1 ;  /* 0x0000000000017941 */ /* 0x000fea0003800200 */
.L_x_3207:
[----:B------:R-:W-:Y:S04]  /*6210*/  BSSY.RECONVERGENT B1, `(.L_x_3211) ;  /* 0x0000077000017945 */ /* 0x000fe80003800200 */
[----:B------:R-:W-:Y:S05]  /*6220*/  @!P4 BRA `(.L_x_3212) ;  /* 0x0000000400d4c947 */ /* 0x000fea0003800000 */
[----:B------:R-:W-:Y:S01]  /*6230*/  IMAD.MOV.U32 R8, RZ, RZ, R10 ;  /* 0x000000ffff087224 */ /* 0x000fe200078e000a */
[-C--:B-----5:R-:W-:Y:S01]  /*6240*/  ISETP.GE.AND P5, PT, R14, R43.reuse, PT ;  /* 0x0000002b0e00720c */ /* 0x0a0fe20003fa6270 */
[----:B------:R-:W-:Y:S01]  /*6250*/  IMAD R5, R127, 0xa0, RZ ;  /* 0x000000a07f057824 */ /* 0x000fe200078e02ff */
[C---:B------:R-:W-:Y:S01]  /*6260*/  LEA R26, P4, R11.reuse, R6, 0x7 ;  /* 0x000000060b1a7211 */ /* 0x040fe200078838ff */
        /* <DEDUP_REMOVED lines=61> */
.L_x_3214:
[----:B------:R-:W-:Y:S05]  /*6640*/  BSYNC.RECONVERGENT B0 ;  /* 0x0000000000007941 */ /* 0x000fea0003800200 */
.L_x_3213:
        /* <DEDUP_REMOVED lines=51> */
.L_x_3212:
[----:B------:R-:W-:Y:S05]  /*6980*/  BSYNC.RECONVERGENT B1 ;  /* 0x0000000000017941 */ /* 0x000fea0003800200 */
.L_x_3211:
[----:B------:R-:W-:Y:S04]  /*6990*/  BSSY.RECONVERGENT B1, `(.L_x_3215) ;  /* 0x0000075000017945 */ /* 0x000fe80003800200 */
[----:B------:R-:W-:Y:S05]  /*69a0*/  @!P3 BRA `(.L_x_3216) ;  /* 0x0000000400ccb947 */ /* 0x000fea0003800000 */
[----:B------:R-:W-:Y:S01]  /*69b0*/  IMAD R5, R127, 0xc0, RZ ;  /* 0x000000c07f057824 */ /* 0x000fe200078e02ff */
[-C--:B-----5:R-:W-:Y:S01]  /*69c0*/  ISETP.GE.AND P0, PT, R14, R43.reuse, PT ;  /* 0x0000002b0e00720c */ /* 0x0a0fe20003f06270 */
[----:B------:R-:W-:Y:S01]  /*69d0*/  IMAD R3, R207, 0xc0, RZ ;  /* 0x000000c0cf037824 */ /* 0x000fe200078e02ff */
[----:B------:R-:W-:Y:S01]  /*69e0*/  MOV R8, R10 ;  /* 0x0000000a00087202 */ /* 0x000fe20000000f00 */
[----:B--2---:R-:W-:Y:S01]  /*69f0*/  IMAD.WIDE.U32 R44, R206, 0xc0, R82 ;  /* 0x000000c0ce2c7825 */ /* 0x004fe200078e0052 */
[----:B------:R-:W-:Y:S01]  /*6a00*/  BSSY.RECONVERGENT B0, `(.L_x_3217) ;  /* 0x000003a000007945 */ /* 0x000fe20003800200 */
[----:B------:R-:W-:Y:S02]  /*6a10*/  ISETP.GE.AND P1, PT, R12, R43, PT ;  /* 0x0000002b0c00720c */ /* 0x000fe40003f26270 */
[----:B------:R-:W-:Y:S01]  /*6a20*/  IMAD.WIDE.U32 R52, R126, 0xc0, R8 ;  /* 0x000000c07e347825 */ /* 0x000fe200078e0008 */
[----:B------:R-:W-:Y:S03]  /*6a30*/  IADD3 R45, PT, PT, R45, R3, RZ ;  /* 0x000000032d2d7210 */ /* 0x000fe60007ffe0ff */
[----:B------:R-:W-:Y:S01]  /*6a40*/  IMAD.WIDE R26, R11, 0xa0, R6 ;  /* 0x000000a00b1a7825 */ /* 0x000fe200078e0206 */
        /* <DEDUP_REMOVED lines=53> */
.L_x_3218:
[----:B------:R-:W-:Y:S05]  /*6da0*/  BSYNC.RECONVERGENT B0 ;  /* 0x0000000000007941 */ /* 0x000fea0003800200 */
.L_x_3217:
        /* <DEDUP_REMOVED lines=51> */
.L_x_3216:
[----:B------:R-:W-:Y:S05]  /*70e0*/  BSYNC.RECONVERGENT B1 ;  /* 0x0000000000017941 */ /* 0x000fea0003800200 */
.L_x_3215:
[----:B------:R-:W-:Y:S04]  /*70f0*/  BSSY.RECONVERGENT B1, `(.L_x_3219) ;  /* 0x0000075000017945 */ /* 0x000fe80003800200 */
[----:B------:R-:W-:Y:S05]  /*7100*/  @!P2 BRA `(.L_x_3220) ;  /* 0x0000000400cca947 */ /* 0x000fea0003800000 */
[----:B------:R-:W-:Y:S01]  /*7110*/  IMAD R5, R127, 0xe0, RZ ;  /* 0x000000e07f057824 */ /* 0x000fe200078e02ff */
[-C--:B-----5:R-:W-:Y:S01]  /*7120*/  ISETP.GE.AND P0, PT, R14, R43.reuse, PT ;  /* 0x0000002b0e00720c */ /* 0x0a0fe20003f06270 */
[----:B------:R-:W-:Y:S01]  /*7130*/  IMAD R3, R207, 0xe0, RZ ;  /* 0x000000e0cf037824 */ /* 0x000fe200078e02ff */
[----:B------:R-:W-:Y:S01]  /*7140*/  MOV R8, R10 ;  /* 0x0000000a00087202 */ /* 0x000fe20000000f00 */
[----:B--2-4-:R-:W-:Y:S01]  /*7150*/  IMAD.WIDE.U32 R36, R206, 0xe0, R82 ;  /* 0x000000e0ce247825 */ /* 0x014fe200078e0052 */
        /* <DEDUP_REMOVED lines=58> */
.L_x_3222:
[----:B------:R-:W-:Y:S05]  /*7500*/  BSYNC.RECONVERGENT B0 ;  /* 0x0000000000007941 */ /* 0x000fea0003800200 */
.L_x_3221:
        /* <DEDUP_REMOVED lines=51> */
.L_x_3220:
[----:B------:R-:W-:Y:S05]  /*7840*/  BSYNC.RECONVERGENT B1 ;  /* 0x0000000000017941 */ /* 0x000fea0003800200 */
.L_x_3219:
[----:B------:R-:W3:Y:S02]  /*7850*/  LD.E R3, desc[UR4][R132.64+0xd0] ;  /* 0x0000d00484037980 */ /* 0x000ee4000c101900 */
[----:B---3--:R-:W-:Y:S05]  /*7860*/  IMAD.U32 R3, R3, -0x40, RZ ;  /* 0xffffffc003037824 */ /* 0x008fea00078e00ff */
[C---:B------:R-:W-:Y:S02]  /*7870*/  LEA R16, P1, R3.reuse, R16, 0x1 ;  /* 0x0000001003107211 */ /* 0x040fe400078208ff */
[C---:B------:R-:W-:Y:S02]  /*7880*/  LEA R54, P0, R3.reuse, R54, 0x1 ;  /* 0x0000003603367211 */ /* 0x040fe400078008ff */
[C---:B------:R-:W-:Y:S02]  /*7890*/  LEA.HI.X.SX32 R17, R3.reuse, R17, 0x1, P1 ;  /* 0x0000001103117211 */ /* 0x040fe400008f0eff */
[----:B------:R-:W-:Y:S01]  /*78a0*/  LEA.HI.X.SX32 R55, R3, R55, 0x1, P0 ;  /* 0x0000003703377211 */ /* 0x000fe200000f0eff */
[----:B------:R-:W-:Y:S05]  /*78b0*/  BRA `(.L_x_3189) ;  /* 0x0000006000587947 */ /* 0x000fea0003800000 */
.L_x_3190:
        /* <DEDUP_REMOVED lines=99> */
.L_x_3226:
[----:B------:R-:W-:Y:S05]  /*7ef0*/  BSYNC.RECONVERGENT B0 ;  /* 0x0000000000007941 */ /* 0x000fea0003800200 */
.L_x_3225:
        /* <DEDUP_REMOVED lines=92> */
.L_x_3224:
[----:B------:R-:W-:Y:S05]  /*84c0*/  BSYNC.RECONVERGENT B1 ;  /* 0x0000000000017941 */ /* 0x000fea0003800200 */
.L_x_3223:
        /* <DEDUP_REMOVED lines=72> */
[----:B------:R-:W-:Y:S02]  /*8950*/  @!P0 HADD2.F32 R26, -RZ, R26.H1_H1 ;  /* 0x3000001aff1a8230 */ /* 0x000fe40000004100 */
[----:B------:R-:W-:Y:S01]  /*8960*/  @P1 FADD.FTZ R29, -R29, -RZ ;  /* 0x800000ff1d1d1221 */ /* 0x000fe20000010100 */
[----:B------:R-:W-:Y:S02]  /*8970*/  @!P0 HADD2.F32 R25, -RZ, R27.H0_H0 ;  /* 0x2000001bff198230 */ /* 0x000fe40000004100 */
[----:B------:R-:W-:Y:S01]  /*8980*/  @!P0 FMUL.FTZ R5, R33, R30 ;  /* 0x0000001e21058220 */ /* 0x000fe20000410000 */
[--C-:B------:R-:W-:Y:S02]  /*8990*/  @!P0 HADD2.F32 R44, -RZ, R53.reuse.H0_H0 ;  /* 0x20000035ff2c8230 */ /* 0x100fe40000004100 */
[----:B------:R-:W-:Y:S01]  /*89a0*/  @P1 FADD.FTZ R28, -R28, -RZ ;  /* 0x800000ff1c1c1221 */ /* 0x000fe20000010100 */
[----:B------:R-:W-:Y:S02]  /*89b0*/  @!P0 HADD2.F32 R43, -RZ, R53.H1_H1 ;  /* 0x30000035ff2b8230 */ /* 0x000fe40000004100 */
[----:B------:R-:W-:Y:S01]  /*89c0*/  @P1 FADD.FTZ R20, -R20, -RZ ;  /* 0x800000ff14141221 */ /* 0x000fe20000010100 */
        /* <DEDUP_REMOVED lines=21> */
.L_x_3230:
[----:B------:R-:W-:Y:S05]  /*8b20*/  BSYNC.RECONVERGENT B0 ;  /* 0x0000000000007941 */ /* 0x000fea0003800200 */
.L_x_3229:
        /* <DEDUP_REMOVED lines=92> */
.L_x_3228:
[----:B------:R-:W-:Y:S05]  /*90f0*/  BSYNC.RECONVERGENT B1 ;  /* 0x0000000000017941 */ /* 0x000fea0003800200 */
.L_x_3227:
        /* <DEDUP_REMOVED lines=100> */
.L_x_3234:
[----:B------:R-:W-:Y:S05]  /*9740*/  BSYNC.RECONVERGENT B0 ;  /* 0x0000000000007941 */ /* 0x000fea0003800200 */
.L_x_3233:
        /* <DEDUP_REMOVED lines=92> */
.L_x_3232:
[----:B------:R-:W-:Y:S05]  /*9d10*/  BSYNC.RECONVERGENT B1 ;  /* 0x0000000000017941 */ /* 0x000fea0003800200 */
.L_x_3231:
[----:B------:R-:W-:Y:S04]  /*9d20*/  BSSY.RECONVERGENT B1, `(.L_x_3235) ;  /* 0x00000c2000017945 */ /* 0x000fe80003800200 */
[----:B------:R-:W-:Y:S05]  /*9d30*/  @P6 BRA `(.L_x_3236) ;  /* 0x0000000c00006947 */ /* 0x000fea0003800000 */
        /* <DEDUP_REMOVED lines=99> */
.L_x_3238:
[----:B------:R-:W-:Y:S05]  /*a370*/  BSYNC.RECONVERGENT B0 ;  /* 0x0000000000007941 */ /* 0x000fea0003800200 */
.L_x_3237:
        /* <DEDUP_REMOVED lines=92> */
.L_x_3236:
[----:B------:R-:W-:Y:S05]  /*a940*/  BSYNC.RECONVERGENT B1 ;  /* 0x0000000000017941 */ /* 0x000fea0003800200 */
.L_x_3235:
        /* <DEDUP_REMOVED lines=98> */
.L_x_3242:
[----:B------:R-:W-:Y:S05]  /*af70*/  BSYNC.RECONVERGENT B0 ;  /* 0x0000000000007941 */ /* 0x000fea0003800200 */
.L_x_3241:
        /* <DEDUP_REMOVED lines=92> */
.L_x_3240:
[----:B------:R-:W-:Y:S05]  /*b540*/  BSYNC.RECONVERGENT B1 ;  /* 0x0000000000017941 */ /* 0x000fea0003800200 */
.L_x_3239:
        /* <DEDUP_REMOVED lines=101> */
.L_x_3246:
[----:B------:R-:W-:Y:S05]  /*bba0*/  BSYNC.RECONVERGENT B0 ;  /* 0x0000000000007941 */ /* 0x000fea0003800200 */
.L_x_3245:
        /* <DEDUP_REMOVED lines=92> */
.L_x_3244:
[----:B------:R-:W-:Y:S05]  /*c170*/  BSYNC.RECONVERGENT B1 ;  /* 0x0000000000017941 */ /* 0x000fea0003800200 */
.L_x_3243:
[----:B------:R-:W-:Y:S04]  /*c180*/  BSSY.RECONVERGENT B1, `(.L_x_3247) ;  /* 0x00000c1000017945 */ /* 0x000fe80003800200 */
[----:B------:R-:W-:Y:S05]  /*c190*/  @!P3 BRA `(.L_x_3248) ;  /* 0x0000000800fcb947 */ /* 0x000fea0003800000 */
[----:B------:R-:W-:Y:S01]  /*c1a0*/  IMAD R5, R127, 0xc0, RZ ;  /* 0x000000c07f057824 */ /* 0x000fe200078e02ff */
[-C--:B-----5:R-:W-:Y:S01]  /*c1b0*/  ISETP.GE.AND P0, PT, R14, R107.reuse, PT ;  /* 0x0000006b0e00720c */ /* 0x0a0fe20003f06270 */
[----:B------:R-:W-:Y:S01]  /*c1c0*/  IMAD R3, R207, 0xc0, RZ ;  /* 0x000000c0cf037824 */ /* 0x000fe200078e02ff */
[----:B------:R-:W-:Y:S01]  /*c1d0*/  MOV R8, R10 ;  /* 0x0000000a00087202 */ /* 0x000fe20000000f00 */
[----:B------:R-:W-:Y:S01]  /*c1e0*/  IMAD.WIDE.U32 R48, R206, 0xc0, R82 ;  /* 0x000000c0ce307825 */ /* 0x000fe200078e0052 */
        /* <DEDUP_REMOVED lines=95> */
.L_x_3250:
[----:B------:R-:W-:Y:S05]  /*c7e0*/  BSYNC.RECONVERGENT B0 ;  /* 0x0000000000007941 */ /* 0x000fea0003800200 */
.L_x_3249:
        /* <DEDUP_REMOVED lines=90> */
.L_x_3248:
[----:B------:R-:W-:Y:S05]  /*cd90*/  BSYNC.RECONVERGENT B1 ;  /* 0x0000000000017941 */ /* 0x000fea0003800200 */
.L_x_3247:
        /* <DEDUP_REMOVED lines=102> */
.L_x_3254:
[----:B------:R-:W-:Y:S05]  /*d400*/  BSYNC.RECONVERGENT B0 ;  /* 0x0000000000007941 */ /* 0x000fea0003800200 */
.L_x_3253:
        /* <DEDUP_REMOVED lines=90> */
.L_x_3252:
[----:B------:R-:W-:Y:S05]  /*d9b0*/  BSYNC.RECONVERGENT B1 ;  /* 0x0000000000017941 */ /* 0x000fea0003800200 */
.L_x_3251:
[----:B------:R-:W3:Y:S02]  /*d9c0*/  LD.E R3, desc[UR4][R132.64+0xd0] ;  /* 0x0000d00484037980 */ /* 0x000ee4000c101900 */
[----:B---3--:R-:W-:Y:S05]  /*d9d0*/  IMAD.U32 R3, R3, -0x40, RZ ;  /* 0xffffffc003037824 */ /* 0x008fea00078e00ff */
[C---:B------:R-:W-:Y:S02]  /*d9e0*/  LEA R80, P1, R3.reuse, R80, 0x1 ;  /* 0x0000005003507211 */ /* 0x040fe400078208ff */
[C---:B------:R-:W-:Y:S02]  /*d9f0*/  LEA R78, P0, R3.reuse, R78, 0x1 ;  /* 0x0000004e034e7211 */ /* 0x040fe400078008ff */
[C---:B------:R-:W-:Y:S02]  /*da00*/  LEA.HI.X.SX32 R81, R3.reuse, R81, 0x1, P1 ;  /* 0x0000005103517211 */ /* 0x040fe400008f0eff */
[----:B------:R-:W-:Y:S09]  /*da10*/  LEA.HI.X.SX32 R79, R3, R79, 0x1, P0 ;  /* 0x0000004f034f7211 */ /* 0x000ff200000f0eff */
.L_x_3189:
[----:B------:R-:W-:Y:S05]  /*da20*/  BSYNC.RECONVERGENT B2 ;  /* 0x0000000000027941 */ /* 0x000fea0003800200 */
.L_x_3173:
        /* <DEDUP_REMOVED lines=101> */
.L_x_3256:
[----:B------:R-:W-:Y:S05]  /*e080*/  BSYNC.RECONVERGENT B0 ;  /* 0x0000000000007941 */ /* 0x000fea0003800200 */
.L_x_3255:
[----:B------:R-:W-:Y:S11]  /*e090*/  ISETP.GT.AND P0, PT, R94, R71, PT ;  /* 0x000000475e00720c */ /* 0x000ff60003f04270 */
[----:B------:R-:W-:Y:S02]  /*e0a0*/  @!UPT UIADD3 URZ, UPT, UPT, URZ, URZ, URZ ;  /* 0x000000fffffff290 */ /* 0x000fe4000fffe0ff */
[----:B------:R-:W-:Y:S05]  /*e0b0*/  @P0 BRA `(.L_x_3257) ;  /* 0xffffff4800c80947 */ /* 0x000fea000383ffff */
.L_x_3156:
        /* <DEDUP_REMOVED lines=34> */
.L_x_3261:
[----:B------:R-:W-:Y:S05]  /*e2e0*/  BSYNC.RECONVERGENT B0 ;  /* 0x0000000000007941 */ /* 0x000fea0003800200 */
.L_x_3260:
        /* <DEDUP_REMOVED lines=14> */
.L_x_3263:
[----:B------:R-:W-:Y:S05]  /*e3d0*/  BSYNC.RECONVERGENT B0 ;  /* 0x0000000000007941 */ /* 0x000fea0003800200 */
.L_x_3262:
        /* <DEDUP_REMOVED lines=16> */
.L_x_3265:
[----:B------:R-:W-:Y:S05]  /*e4e0*/  BSYNC.RECONVERGENT B0 ;  /* 0x0000000000007941 */ /* 0x000fea0003800200 */
.L_x_3264:
        /* <DEDUP_REMOVED lines=16> */
.L_x_3259:
        /* <DEDUP_REMOVED lines=64> */
[----:B------:R-:W-:Y:S01]  /*e9f0*/  FFMA.FTZ R30, R28, R9, R30 ;  /* 0x000000091c1e7223 */ /* 0x000fe2000001001e */
[----:B------:R-:W-:Y:S02]  /*ea00*/  HADD2.F32 R9, -RZ, R8.H1_H1 ;  /* 0x30000008ff097230 */ /* 0x000fe40000004100 */
[----:B------:R-:W-:Y:S01]  /*ea10*/  FFMA.FTZ R0, R32, R0, R27 ;  /* 0x0000000020007223 */ /* 0x000fe2000001001b */
[----:B------:R-:W-:Y:S02]  /*ea20*/  HADD2.F32 R5, -RZ, R5.H0_H0 ;  /* 0x20000005ff057230 */ /* 0x000fe40000004100 */
[----:B------:R-:W-:Y:S01]  /*ea30*/  FFMA.FTZ R29, R28, R20, -R29 ;  /* 0x000000141c1d7223 */ /* 0x000fe2000001081d */
        /* <DEDUP_REMOVED lines=17> */
.L_x_3273:
[----:B------:R-:W-:Y:S05]  /*eb50*/  BSYNC.RECONVERGENT B0 ;  /* 0x0000000000007941 */ /* 0x000fea0003800200 */
.L_x_3272:
[----:B-----5:R-:W-:Y:S01]  /*eb60*/  IMAD.MOV.U32 R6, RZ, RZ, R10 ;  /* 0x000000ffff067224 */ /* 0x020fe200078e000a */
[----:B------:R-:W-:Y:S01]  /*eb70*/  MOV R4, R8 ;  /* 0x0000000800047202 */ /* 0x000fe20000000f00 */
[----:B------:R-:W-:Y:S01]  /*eb80*/  IMAD.MOV.U32 R7, RZ, RZ, R11 ;  /* 0x000000ffff077224 */ /* 0x000fe200078e000b */
[----:B------:R-:W-:Y:S02]  /*eb90*/  MOV R5, R9 ;  /* 0x0000000900057202 */ /* 0x000fe40000000f00 */
.L_x_3271:
[----:B------:R-:W-:Y:S05]  /*eba0*/  BSYNC.RECONVERGENT B1 ;  /* 0x0000000000017941 */ /* 0x000fea0003800200 */
.L_x_3270:
        /* <DEDUP_REMOVED lines=19> */
[----:B------:R-:W-:Y:S01]  /*ece0*/  FMUL.FTZ R24, R29, R20 ;  /* 0x000000141d187220 */ /* 0x000fe20000410000 */
[----:B------:R-:W-:Y:S02]  /*ecf0*/  HADD2.F32 R9, -RZ, R4.H1_H1 ;  /* 0x30000004ff097230 */ /* 0x000fe40000004100 */
[----:B------:R-:W-:Y:S02]  /*ed00*/  HADD2.F32 R10, -RZ, R7.H1_H1 ;  /* 0x30000007ff0a7230 */ /* 0x000fe40000004100 */
[----:B------:R-:W-:Y:S01]  /*ed10*/  FMUL.FTZ R11, R27, R0 ;  /* 0x000000001b0b7220 */ /* 0x000fe20000410000 */
        /* <DEDUP_REMOVED lines=9> */
[----:B------:R-:W-:Y:S01]  /*edb0*/  FFMA.FTZ R0, R30, R0, R27 ;  /* 0x000000001e007223 */ /* 0x000fe2000001001b */
[----:B------:R-:W-:Y:S02]  /*edc0*/  HADD2.F32 R7, -RZ, R7.H0_H0 ;  /* 0x20000007ff077230 */ /* 0x000fe40000004100 */
[----:B------:R-:W-:Y:S01]  /*edd0*/  FMUL.FTZ R29, R9, R6 ;  /* 0x00000006091d7220 */ /* 0x000fe20000410000 */
[----:B------:R-:W-:-:S02]  /*ede0*/  HADD2.F32 R27, -RZ, R8.H0_H0 ;  /* 0x20000008ff1b7230 */ /* 0x000fc40000004100 */
[----:B------:R-:W-:Y:S01]  /*edf0*/  FMUL.FTZ R8, R9, R4 ;  /* 0x0000000409087220 */ /* 0x000fe20000410000 */
[----:B------:R-:W-:Y:S02]  /*ee00*/  HADD2.F32 R26, -RZ, R26.H0_H0 ;  /* 0x2000001aff1a7230 */ /* 0x000fe40000004100 */
[C---:B------:R-:W-:Y:S01]  /*ee10*/  FMUL.FTZ R9, R10.reuse, R5 ;  /* 0x000000050a097220 */ /* 0x040fe20000410000 */
[-C--:B------:R-:W-:Y:S01]  /*ee20*/  FMUL.FTZ R10, R10, R7.reuse ;  /* 0x000000070a0a7220 */ /* 0x080fe20000410000 */
[----:B------:R-:W-:Y:S01]  /*ee30*/  FFMA.FTZ R25, R28, R20, -R25 ;  /* 0x000000141c197223 */ /* 0x000fe20000010819 */
[C---:B------:R-:W-:Y:S01]  /*ee40*/  FFMA.FTZ R8, R27.reuse, R6, -R8 ;  /* 0x000000061b087223 */ /* 0x040fe20000010808 */
[C---:B------:R-:W-:Y:S01]  /*ee50*/  FFMA.FTZ R9, R26.reuse, R7, -R9 ;  /* 0x000000071a097223 */ /* 0x040fe20000010809 */
[----:B------:R-:W-:Y:S01]  /*ee60*/  FFMA.FTZ R10, R26, R5, R10 ;  /* 0x000000051a0a7223 */ /* 0x000fe2000001000a */
[----:B------:R-:W-:Y:S01]  /*ee70*/  FFMA.FTZ R29, R27, R4, R29 ;  /* 0x000000041b1d7223 */ /* 0x000fe2000001001d */
[----:B------:R-:W-:-:S02]  /*ee80*/  F2FP.F16.F32.PACK_AB R24, R24, R25 ;  /* 0x000000191818723e */ /* 0x000fc400000000ff */
[----:B------:R-:W-:Y:S02]  /*ee90*/  F2FP.F16.F32.PACK_AB R11, R0, R11 ;  /* 0x0000000b000b723e */ /* 0x000fe400000000ff */
[----:B------:R-:W-:Y:S02]  /*eea0*/  F2FP.F16.F32.PACK_AB R10, R10, R9 ;  /* 0x000000090a0a723e */ /* 0x000fe400000000ff */
[----:B------:R-:W-:Y:S02]  /*eeb0*/  F2FP.F16.F32.PACK_AB R8, R29, R8 ;  /* 0x000000081d08723e */ /* 0x000fe400000000ff */
[----:B------:R-:W-:Y:S02]  /*eec0*/  MOV R9, R24 ;  /* 0x0000001800097202 */ /* 0x000fe40000000f00 */
.L_x_3275:
[----:B------:R-:W-:Y:S05]  /*eed0*/  BSYNC.RECONVERGENT B0 ;  /* 0x0000000000007941 */ /* 0x000fea0003800200 */
.L_x_3274:
[----:B-----5:R3:W-:Y:S02]  /*eee0*/  STS.128 [R63+0x2000], R8 ;  /* 0x002000083f007388 */ /* 0x0207e40000000c00 */
.L_x_3269:
[----:B------:R-:W-:Y:S05]  /*eef0*/  BSYNC.RECONVERGENT B2 ;  /* 0x0000000000027941 */ /* 0x000fea0003800200 */
.L_x_3268:
        /* <DEDUP_REMOVED lines=39> */
[C---:B------:R-:W-:Y:S01]  /*f170*/  FFMA.FTZ R11, R32.reuse, R10, -R11 ;  /* 0x0000000a200b7223 */ /* 0x040fe2000001080b */
[----:B------:R-:W-:Y:S02]  /*f180*/  HADD2.F32 R9, -RZ, R8.H1_H1 ;  /* 0x30000008ff097230 */ /* 0x000fe40000004100 */
[----:B------:R-:W-:Y:S02]  /*f190*/  HADD2.F32 R4, -RZ, R4.H0_H0 ;  /* 0x20000004ff047230 */ /* 0x000fe40000004100 */
[----:B------:R-:W-:Y:S02]  /*f1a0*/  HADD2.F32 R5, -RZ, R5.H0_H0 ;  /* 0x20000005ff057230 */ /* 0x000fe40000004100 */
[----:B------:R-:W-:Y:S02]  /*f1b0*/  HADD2.F32 R10, -RZ, R24.H1_H1 ;  /* 0x30000018ff0a7230 */ /* 0x000fe40000004100 */
[----:B------:R-:W-:Y:S01]  /*f1c0*/  FFMA.FTZ R0, R32, R0, R25 ;  /* 0x0000000020007223 */ /* 0x000fe20000010019 */
[----:B------:R-:W-:-:S02]  /*f1d0*/  HADD2.F32 R7, -RZ, R7.H0_H0 ;  /* 0x20000007ff077230 */ /* 0x000fc40000004100 */
[C---:B------:R-:W-:Y:S01]  /*f1e0*/  FMUL.FTZ R29, R9.reuse, R6 ;  /* 0x00000006091d7220 */ /* 0x040fe20000410000 */
[----:B------:R-:W-:Y:S02]  /*f1f0*/  HADD2.F32 R25, -RZ, R8.H0_H0 ;  /* 0x20000008ff197230 */ /* 0x000fe40000004100 */
        /* <DEDUP_REMOVED lines=14> */
.L_x_3281:
[----:B------:R-:W-:Y:S05]  /*f2e0*/  BSYNC.RECONVERGENT B0 ;  /* 0x0000000000007941 */ /* 0x000fea0003800200 */
.L_x_3280:
[----:B-----5:R1:W-:Y:S02]  /*f2f0*/  STS.128 [R63+0x800], R8 ;  /* 0x000800083f007388 */ /* 0x0203e40000000c00 */
.L_x_3279:
[----:B------:R-:W-:Y:S05]  /*f300*/  BSYNC.RECONVERGENT B1 ;  /* 0x0000000000017941 */ /* 0x000fea0003800200 */
.L_x_3278:
        /* <DEDUP_REMOVED lines=55> */
.L_x_3283:
[----:B------:R-:W-:Y:S05]  /*f680*/  BSYNC.RECONVERGENT B0 ;  /* 0x0000000000007941 */ /* 0x000fea0003800200 */
.L_x_3282:
[----:B-----5:R3:W-:Y:S02]  /*f690*/  STS.128 [R63+0x2800], R8 ;  /* 0x002800083f007388 */ /* 0x0207e40000000c00 */
.L_x_3277:
[----:B------:R-:W-:Y:S05]  /*f6a0*/  BSYNC.RECONVERGENT B2 ;  /* 0x0000000000027941 */ /* 0x000fea0003800200 */
.L_x_3276:
        /* <DEDUP_REMOVED lines=25> */
[--C-:B-----5:R-:W-:Y:S02]  /*f840*/  HADD2.F32 R26, -RZ, R9.reuse.H0_H0 ;  /* 0x20000009ff1a7230 */ /* 0x120fe40000004100 */
[----:B------:R-:W-:Y:S02]  /*f850*/  HADD2.F32 R32, -RZ, R9.H1_H1 ;  /* 0x30000009ff207230 */ /* 0x000fe40000004100 */
[--C-:B------:R-:W-:Y:S01]  /*f860*/  HADD2.F32 R27, -RZ, R11.reuse.H1_H1 ;  /* 0x3000000bff1b7230 */ /* 0x100fe20000004100 */
[----:B------:R-:W-:Y:S01]  /*f870*/  MOV R24, R10 ;  /* 0x0000000a00187202 */ /* 0x000fe20000000f00 */
[----:B------:R-:W-:-:S02]  /*f880*/  HADD2.F32 R34, -RZ, R11.H0_H0 ;  /* 0x2000000bff227230 */ /* 0x000fc40000004100 */
[----:B--2---:R-:W-:Y:S02]  /*f890*/  HADD2.F32 R20, -RZ, R6.H1_H1 ;  /* 0x30000006ff147230 */ /* 0x004fe40000004100 */
[----:B---3--:R-:W-:Y:S02]  /*f8a0*/  HADD2.F32 R9, -RZ, R4.H1_H1 ;  /* 0x30000004ff097230 */ /* 0x008fe40000004100 */
        /* <DEDUP_REMOVED lines=31> */
.L_x_3289:
[----:B------:R-:W-:Y:S05]  /*faa0*/  BSYNC.RECONVERGENT B0 ;  /* 0x0000000000007941 */ /* 0x000fea0003800200 */
.L_x_3288:
[----:B-----5:R3:W-:Y:S02]  /*fab0*/  STS.128 [R63+0x1000], R8 ;  /* 0x001000083f007388 */ /* 0x0207e40000000c00 */
.L_x_3287:
[----:B------:R-:W-:Y:S05]  /*fac0*/  BSYNC.RECONVERGENT B1 ;  /* 0x0000000000017941 */ /* 0x000fea0003800200 */
.L_x_3286:
        /* <DEDUP_REMOVED lines=55> */
.L_x_3291:
[----:B------:R-:W-:Y:S05]  /*fe40*/  BSYNC.RECONVERGENT B0 ;  /* 0x0000000000007941 */ /* 0x000fea0003800200 */
.L_x_3290:
[----:B-----5:R3:W-:Y:S02]  /*fe50*/  STS.128 [R63+0x3000], R8 ;  /* 0x003000083f007388 */ /* 0x0207e40000000c00 */
.L_x_3285:
[----:B------:R-:W-:Y:S05]  /*fe60*/  BSYNC.RECONVERGENT B2 ;  /* 0x0000000000027941 */ /* 0x000fea0003800200 */
.L_x_3284:
        /* <DEDUP_REMOVED lines=64> */
.L_x_3295:
[----:B------:R-:W-:Y:S05]  /*10270*/  BSYNC.RECONVERGENT B0 ;  /* 0x0000000000007941 */ /* 0x000fea0003800200 */
.L_x_3294:
[----:B-----5:R1:W-:Y:S02]  /*10280*/  STS.128 [R63+0x1800], R8 ;  /* 0x001800083f007388 */ /* 0x0203e40000000c00 */
.L_x_3293:
[----:B------:R-:W-:Y:S05]  /*10290*/  BSYNC.RECONVERGENT B1 ;  /* 0x0000000000017941 */ /* 0x000fea0003800200 */
.L_x_3292:
[----:B------:R-:W-:-:S13]  /*102a0*/  ISETP.GE.AND P0, PT, R12, R17, PT ;  /* 0x000000110c00720c */ /* 0x000fda0003f06270 */
[----:B------:R1:W-:Y:S01]  /*102b0*/  @P0 STS.128 [R63+0x3800], RZ ;  /* 0x003800ff3f000388 */ /* 0x0003e20000000c00 */
[----:B------:R-:W-:Y:S05]  /*102c0*/  @P0 BRA `(.L_x_3266) ;  /* 0x0000003000600947 */ /* 0x000fea0003800000 */
[----:B-1----:R1:W5:Y:S01]  /*102d0*/  LD.E.128 R8, desc[UR4][R34.64+0x80] ;  /* 0x0000800422087980 */ /* 0x002362000c101d00 */
        /* <DEDUP_REMOVED lines=14> */
[----:B------:R-:W-:-:S04]  /*103c0*/  HADD2.F32 R13, -RZ, R8.H1_H1 ;  /* 0x30000008ff0d7230 */ /* 0x000fc80000004100 */
[--C-:B------:R-:W-:Y:S02]  /*103d0*/  HADD2.F32 R9, -RZ, R7.reuse.H0_H0 ;  /* 0x20000007ff097230 */ /* 0x100fe40000004100 */
[----:B------:R-:W-:Y:S02]  /*103e0*/  HADD2.F32 R7, -RZ, R7.H1_H1 ;  /* 0x30000007ff077230 */ /* 0x000fe40000004100 */
[----:B------:R-:W-:Y:S02]  /*103f0*/  HADD2.F32 R17, -RZ, R8.H0_H0 ;  /* 0x20000008ff117230 */ /* 0x000fe40000004100 */
[--C-:B--2---:R-:W-:Y:S02]  /*10400*/  HADD2.F32 R6, -RZ, R4.reuse.H1_H1 ;  /* 0x30000004ff067230 */ /* 0x104fe40000004100 */
[----:B------:R-:W-:Y:S02]  /*10410*/  HADD2.F32 R4, -RZ, R4.H0_H0 ;  /* 0x20000004ff047230 */ /* 0x000fe40000004100 */
[----:B---3--:R-:W-:-:S02]  /*10420*/  HADD2.F32 R0, -RZ, R2.H1_H1 ;  /* 0x30000002ff007230 */ /* 0x008fc40000004100 */
[----:B------:R-:W-:-:S03]  /*10430*/  HADD2.F32 R2, -RZ, R2.H0_H0 ;  /* 0x20000002ff027230 */ /* 0x000fc60000004100 */
[C---:B------:R-:W-:Y:S01]  /*10440*/  FMUL.FTZ R8, R7.reuse, R0 ;  /* 0x0000000007087220 */ /* 0x040fe20000410000 */
[----:B------:R-:W-:Y:S01]  /*10450*/  FMUL.FTZ R7, R7, R6 ;  /* 0x0000000607077220 */ /* 0x000fe20000410000 */
[C---:B------:R-:W-:Y:S01]  /*10460*/  FMUL.FTZ R16, R13.reuse, R2 ;  /* 0x000000020d107220 */ /* 0x040fe20000410000 */
[----:B------:R-:W-:Y:S01]  /*10470*/  FMUL.FTZ R13, R13, R4 ;  /* 0x000000040d0d7220 */ /* 0x000fe20000410000 */
[C---:B------:R-:W-:Y:S01]  /*10480*/  FFMA.FTZ R8, R9.reuse, R6, -R8 ;  /* 0x0000000609087223 */ /* 0x040fe20000010808 */
[----:B------:R-:W-:Y:S01]  /*10490*/  FFMA.FTZ R7, R9, R0, R7 ;  /* 0x0000000009077223 */ /* 0x000fe20000010007 */
[C---:B------:R-:W-:Y:S01]  /*104a0*/  FFMA.FTZ R16, R17.reuse, R4, -R16 ;  /* 0x0000000411107223 */ /* 0x040fe20000010810 */
[----:B------:R-:W-:Y:S01]  /*104b0*/  FFMA.FTZ R13, R17, R2, R13 ;  /* 0x00000002110d7223 */ /* 0x000fe2000001000d */
[----:B------:R-:W-:Y:S02]  /*104c0*/  HADD2.F32 R0, -RZ, R5.H0_H0 ;  /* 0x20000005ff007230 */ /* 0x000fe40000004100 */
[----:B------:R-:W-:-:S02]  /*104d0*/  HADD2.F32 R9, -RZ, R10.H1_H1 ;  /* 0x3000000aff097230 */ /* 0x000fc40000004100 */
[--C-:B------:R-:W-:Y:S02]  /*104e0*/  HADD2.F32 R2, -RZ, R3.reuse.H0_H0 ;  /* 0x20000003ff027230 */ /* 0x100fe40000004100 */
[----:B------:R-:W-:Y:S02]  /*104f0*/  HADD2.F32 R3, -RZ, R3.H1_H1 ;  /* 0x30000003ff037230 */ /* 0x000fe40000004100 */
[----:B------:R-:W-:Y:S02]  /*10500*/  HADD2.F32 R4, -RZ, R11.H1_H1 ;  /* 0x3000000bff047230 */ /* 0x000fe40000004100 */
[----:B------:R-:W-:Y:S02]  /*10510*/  HADD2.F32 R5, -RZ, R5.H1_H1 ;  /* 0x30000005ff057230 */ /* 0x000fe40000004100 */
[C---:B------:R-:W-:Y:S01]  /*10520*/  FMUL.FTZ R17, R9.reuse, R0 ;  /* 0x0000000009117220 */ /* 0x040fe20000410000 */
[----:B------:R-:W-:Y:S02]  /*10530*/  HADD2.F32 R6, -RZ, R11.H0_H0 ;  /* 0x2000000bff067230 */ /* 0x000fe40000004100 */
[----:B------:R-:W-:Y:S01]  /*10540*/  FMUL.FTZ R11, R9, R2 ;  /* 0x00000002090b7220 */ /* 0x000fe20000410000 */
[----:B------:R-:W-:-:S02]  /*10550*/  HADD2.F32 R10, -RZ, R10.H0_H0 ;  /* 0x2000000aff0a7230 */ /* 0x000fc40000004100 */
[C---:B------:R-:W-:Y:S01]  /*10560*/  FMUL.FTZ R9, R4.reuse, R3 ;  /* 0x0000000304097220 */ /* 0x040fe20000410000 */
[-C--:B------:R-:W-:Y:S02]  /*10570*/  FMUL.FTZ R4, R4, R5.reuse ;  /* 0x0000000504047220 */ /* 0x080fe40000410000 */
[C---:B------:R-:W-:Y:S01]  /*10580*/  FFMA.FTZ R11, R10.reuse, R0, -R11 ;  /* 0x000000000a0b7223 */ /* 0x040fe2000001080b */
[----:B------:R-:W-:Y:S01]  /*10590*/  FFMA.FTZ R2, R10, R2, R17 ;  /* 0x000000020a027223 */ /* 0x000fe20000010011 */
[C---:B------:R-:W-:Y:S01]  /*105a0*/  FFMA.FTZ R9, R6.reuse, R5, -R9 ;  /* 0x0000000506097223 */ /* 0x040fe20000010809 */
[----:B------:R-:W-:Y:S01]  /*105b0*/  FFMA.FTZ R4, R6, R3, R4 ;  /* 0x0000000306047223 */ /* 0x000fe20000010004 */
[----:B------:R-:W-:Y:S02]  /*105c0*/  F2FP.F16.F32.PACK_AB R13, R13, R16 ;  /* 0x000000100d0d723e */ /* 0x000fe400000000ff */
[----:B------:R-:W-:Y:S02]  /*105d0*/  F2FP.F16.F32.PACK_AB R0, R7, R8 ;  /* 0x000000080700723e */ /* 0x000fe400000000ff */
[----:B------:R-:W-:-:S02]  /*105e0*/  F2FP.F16.F32.PACK_AB R10, R2, R11 ;  /* 0x0000000b020a723e */ /* 0x000fc400000000ff */
[----:B------:R-:W-:Y:S02]  /*105f0*/  F2FP.F16.F32.PACK_AB R11, R4, R9 ;  /* 0x00000009040b723e */ /* 0x000fe400000000ff */
[----:B------:R-:W-:Y:S02]  /*10600*/  MOV R8, R13 ;  /* 0x0000000d00087202 */ /* 0x000fe40000000f00 */
[----:B------:R-:W-:Y:S02]  /*10610*/  MOV R9, R0 ;  /* 0x0000000000097202 */ /* 0x000fe40000000f00 */
.L_x_3297:
[----:B------:R-:W-:Y:S05]  /*10620*/  BSYNC.RECONVERGENT B0 ;  /* 0x0000000000007941 */ /* 0x000fea0003800200 */
.L_x_3296:
[----:B-----5:R1:W-:Y:S01]  /*10630*/  STS.128 [R63+0x3800], R8 ;  /* 0x003800083f007388 */ /* 0x0203e20000000c00 */
[----:B------:R-:W-:Y:S05]  /*10640*/  BRA `(.L_x_3266) ;  /* 0x0000002c00807947 */ /* 0x000fea0003800000 */
.L_x_3267:
        /* <DEDUP_REMOVED lines=95> */
.L_x_3303:
[----:B------:R-:W-:Y:S05]  /*10c40*/  BSYNC.RECONVERGENT B0 ;  /* 0x0000000000007941 */ /* 0x000fea0003800200 */
.L_x_3302:
[----:B--2--5:R-:W-:Y:S01]  /*10c50*/  IMAD.MOV.U32 R6, RZ, RZ, R34 ;  /* 0x000000ffff067224 */ /* 0x024fe200078e0022 */
[----:B------:R-:W-:Y:S01]  /*10c60*/  MOV R4, R32 ;  /* 0x0000002000047202 */ /* 0x000fe20000000f00 */
[----:B------:R-:W-:Y:S01]  /*10c70*/  IMAD.MOV.U32 R7, RZ, RZ, R35 ;  /* 0x000000ffff077224 */ /* 0x000fe200078e0023 */
[----:B------:R-:W-:Y:S02]  /*10c80*/  MOV R5, R33 ;  /* 0x0000002100057202 */ /* 0x000fe40000000f00 */
.L_x_3301:
[----:B------:R-:W-:Y:S05]  /*10c90*/  BSYNC.RECONVERGENT B1 ;  /* 0x0000000000017941 */ /* 0x000fea0003800200 */
.L_x_3300:
        /* <DEDUP_REMOVED lines=86> */
.L_x_3305:
[----:B------:R-:W-:Y:S05]  /*11200*/  BSYNC.RECONVERGENT B0 ;  /* 0x0000000000007941 */ /* 0x000fea0003800200 */
.L_x_3304:
[----:B-----5:R3:W-:Y:S02]  /*11210*/  STS.128 [R63+0x2000], R32 ;  /* 0x002000203f007388 */ /* 0x0207e40000000c00 */
.L_x_3299:
[----:B------:R-:W-:Y:S05]  /*11220*/  BSYNC.RECONVERGENT B2 ;  /* 0x0000000000027941 */ /* 0x000fea0003800200 */
.L_x_3298:
        /* <DEDUP_REMOVED lines=91> */
.L_x_3311:
[----:B------:R-:W-:Y:S05]  /*117e0*/  BSYNC.RECONVERGENT B0 ;  /* 0x0000000000007941 */ /* 0x000fea0003800200 */
.L_x_3310:
[----:B-----5:R1:W-:Y:S02]  /*117f0*/  STS.128 [R63+0x800], R32 ;  /* 0x000800203f007388 */ /* 0x0203e40000000c00 */
.L_x_3309:
[----:B------:R-:W-:Y:S05]  /*11800*/  BSYNC.RECONVERGENT B1 ;  /* 0x0000000000017941 */ /* 0x000fea0003800200 */
.L_x_3308:
        /* <DEDUP_REMOVED lines=84> */
.L_x_3313:
[----:B------:R-:W-:Y:S05]  /*11d50*/  BSYNC.RECONVERGENT B0 ;  /* 0x0000000000007941 */ /* 0x000fea0003800200 */
.L_x_3312:
[----:B-----5:R3:W-:Y:S02]  /*11d60*/  STS.128 [R63+0x2800], R32 ;  /* 0x002800203f007388 */ /* 0x0207e40000000c00 */
.L_x_3307:
[----:B------:R-:W-:Y:S05]  /*11d70*/  BSYNC.RECONVERGENT B2 ;  /* 0x0000000000027941 */ /* 0x000fea0003800200 */
.L_x_3306:
        /* <DEDUP_REMOVED lines=93> */
.L_x_3319:
[----:B------:R-:W-:Y:S05]  /*12350*/  BSYNC.RECONVERGENT B0 ;  /* 0x0000000000007941 */ /* 0x000fea0003800200 */
.L_x_3318:
[----:B-----5:R3:W-:Y:S02]  /*12360*/  STS.128 [R63+0x1000], R32 ;  /* 0x001000203f007388 */ /* 0x0207e40000000c00 */
.L_x_3317:
[----:B------:R-:W-:Y:S05]  /*12370*/  BSYNC.RECONVERGENT B1 ;  /* 0x0000000000017941 */ /* 0x000fea0003800200 */
.L_x_3316:
        /* <DEDUP_REMOVED lines=84> */
.L_x_3321:
[----:B------:R-:W-:Y:S05]  /*128c0*/  BSYNC.RECONVERGENT B0 ;  /* 0x0000000000007941 */ /* 0x000fea0003800200 */
.L_x_3320:
[----:B-----5:R3:W-:Y:S02]  /*128d0*/  STS.128 [R63+0x3000], R32 ;  /* 0x003000203f007388 */ /* 0x0207e40000000c00 */
.L_x_3315:
[----:B------:R-:W-:Y:S05]  /*128e0*/  BSYNC.RECONVERGENT B2 ;  /* 0x0000000000027941 */ /* 0x000fea0003800200 */
.L_x_3314:
        /* <DEDUP_REMOVED lines=93> */
.L_x_3325:
[----:B------:R-:W-:Y:S05]  /*12ec0*/  BSYNC.RECONVERGENT B0 ;  /* 0x0000000000007941 */ /* 0x000fea0003800200 */
.L_x_3324:
[----:B-----5:R1:W-:Y:S02]  /*12ed0*/  STS.128 [R63+0x1800], R32 ;  /* 0x001800203f007388 */ /* 0x0203e40000000c00 */
.L_x_3323:
[----:B------:R-:W-:Y:S05]  /*12ee0*/  BSYNC.RECONVERGENT B1 ;  /* 0x0000000000017941 */ /* 0x000fea0003800200 */
.L_x_3322:
        /* <DEDUP_REMOVED lines=26> */
[----:B------:R-:W-:Y:S02]  /*13090*/  HADD2.F32 R3, -RZ, R18.H0_H0 ;  /* 0x20000012ff037230 */ /* 0x000fe40000004100 */
[----:B------:R-:W-:Y:S02]  /*130a0*/  HADD2.F32 R0, -RZ, R16.H0_H0 ;  /* 0x20000010ff007230 */ /* 0x000fe40000004100 */
        /* <DEDUP_REMOVED lines=16> */
[----:B------:R-:W-:Y:S02]  /*131b0*/  HADD2.F32 R16, -RZ, R16.H1_H1 ;  /* 0x30000010ff107230 */ /* 0x000fe40000004100 */
[----:B------:R-:W-:Y:S01]  /*131c0*/  @P0 FADD.FTZ R7, -R7, -RZ ;  /* 0x800000ff07070221 */ /* 0x000fe20000010100 */
[----:B------:R-:W-:-:S02]  /*131d0*/  HADD2.F32 R2, -RZ, R17.H0_H0 ;  /* 0x20000011ff027230 */ /* 0x000fc40000004100 */
[----:B------:R-:W-:Y:S01]  /*131e0*/  FMUL.FTZ R3, R3, R4 ;  /* 0x0000000403037220 */ /* 0x000fe20000410000 */
[----:B------:R-:W-:Y:S02]  /*131f0*/  HADD2.F32 R17, -RZ, R17.H1_H1 ;  /* 0x30000011ff117230 */ /* 0x000fe40000004100 */
[----:B------:R-:W-:Y:S01]  /*13200*/  @P0 FADD.FTZ R22, -R22, -RZ ;  /* 0x800000ff16160221 */ /* 0x000fe20000010100 */
[----:B----4-:R-:W-:Y:S02]  /*13210*/  HADD2.F32 R4, -RZ, R8.H0_H0 ;  /* 0x20000008ff047230 */ /* 0x010fe40000004100 */
[----:B------:R-:W-:Y:S01]  /*13220*/  FMUL.FTZ R18, R18, R5 ;  /* 0x0000000512127220 */ /* 0x000fe20000410000 */
[----:B------:R-:W-:Y:S01]  /*13230*/  FMUL.FTZ R13, R13, R6 ;  /* 0x000000060d0d7220 */ /* 0x000fe20000410000 */
[----:B------:R-:W-:Y:S01]  /*13240*/  FMUL.FTZ R20, R20, R7 ;  /* 0x0000000714147220 */ /* 0x000fe20000410000 */
[----:B-----5:R-:W-:Y:S02]  /*13250*/  HADD2.F32 R19, -RZ, R32.H1_H1 ;  /* 0x30000020ff137230 */ /* 0x020fe40000004100 */
[----:B------:R-:W-:Y:S01]  /*13260*/  FMUL.FTZ R16, R16, R23 ;  /* 0x0000001710107220 */ /* 0x000fe20000410000 */
[----:B------:R-:W-:-:S02]  /*13270*/  HADD2.F32 R8, -RZ, R8.H1_H1 ;  /* 0x30000008ff087230 */ /* 0x000fc40000004100 */
[----:B------:R-:W-:Y:S01]  /*13280*/  FMUL.FTZ R2, R2, R21 ;  /* 0x0000001502027220 */ /* 0x000fe20000410000 */
[----:B------:R-:W-:Y:S02]  /*13290*/  HADD2.F32 R5, -RZ, R32.H0_H0 ;  /* 0x20000020ff057230 */ /* 0x000fe40000004100 */
[----:B------:R-:W-:Y:S01]  /*132a0*/  FMUL.FTZ R17, R17, R22 ;  /* 0x0000001611117220 */ /* 0x000fe20000410000 */
[----:B------:R-:W-:Y:S02]  /*132b0*/  HADD2.F32 R7, -RZ, R33.H0_H0 ;  /* 0x20000021ff077230 */ /* 0x000fe40000004100 */
[----:B------:R-:W-:Y:S01]  /*132c0*/  FFMA.FTZ R19, R19, R8, R16 ;  /* 0x0000000813137223 */ /* 0x000fe20000010010 */
[--C-:B------:R-:W-:Y:S02]  /*132d0*/  HADD2.F32 R6, -RZ, R9.reuse.H0_H0 ;  /* 0x20000009ff067230 */ /* 0x100fe40000004100 */
[----:B------:R-:W-:Y:S01]  /*132e0*/  FFMA.FTZ R0, R5, R4, R0 ;  /* 0x0000000405007223 */ /* 0x000fe20000010000 */
[----:B------:R-:W-:-:S02]  /*132f0*/  HADD2.F32 R24, -RZ, R9.H1_H1 ;  /* 0x30000009ff187230 */ /* 0x000fc40000004100 */
[--C-:B------:R-:W-:Y:S02]  /*13300*/  HADD2.F32 R22, -RZ, R10.reuse.H0_H0 ;  /* 0x2000000aff167230 */ /* 0x100fe40000004100 */
[----:B------:R-:W-:Y:S01]  /*13310*/  FFMA.FTZ R2, R7, R6, R2 ;  /* 0x0000000607027223 */ /* 0x000fe20000010002 */
[----:B------:R-:W-:Y:S01]  /*13320*/  HADD2.F32 R9, -RZ, R10.H1_H1 ;  /* 0x3000000aff097230 */ /* 0x000fe20000004100 */
[----:B------:R-:W-:Y:S01]  /*13330*/  F2FP.F16.F32.PACK_AB R32, R19, R0 ;  /* 0x000000001320723e */ /* 0x000fe200000000ff */
[----:B------:R-:W-:Y:S02]  /*13340*/  HADD2.F32 R10, -RZ, R11.H0_H0 ;  /* 0x2000000bff0a7230 */ /* 0x000fe40000004100 */
[----:B------:R-:W-:Y:S02]  /*13350*/  HADD2.F32 R8, -RZ, R35.H0_H0 ;  /* 0x20000023ff087230 */ /* 0x000fe40000004100 */
[----:B------:R-:W-:Y:S02]  /*13360*/  HADD2.F32 R11, -RZ, R11.H1_H1 ;  /* 0x3000000bff0b7230 */ /* 0x000fe40000004100 */
[----:B------:R-:W-:-:S02]  /*13370*/  HADD2.F32 R6, -RZ, R33.H1_H1 ;  /* 0x30000021ff067230 */ /* 0x000fc40000004100 */
[----:B------:R-:W-:Y:S01]  /*13380*/  FFMA.FTZ R8, R8, R10, R13 ;  /* 0x0000000a08087223 */ /* 0x000fe2000001000d */
[--C-:B------:R-:W-:Y:S02]  /*13390*/  HADD2.F32 R4, -RZ, R34.reuse.H0_H0 ;  /* 0x20000022ff047230 */ /* 0x100fe40000004100 */
[----:B------:R-:W-:Y:S02]  /*133a0*/  HADD2.F32 R5, -RZ, R34.H1_H1 ;  /* 0x30000022ff057230 */ /* 0x000fe40000004100 */
[----:B------:R-:W-:Y:S01]  /*133b0*/  FFMA.FTZ R17, R6, R24, R17 ;  /* 0x0000001806117223 */ /* 0x000fe20000010011 */
[----:B------:R-:W-:Y:S02]  /*133c0*/  HADD2.F32 R35, -RZ, R35.H1_H1 ;  /* 0x30000023ff237230 */ /* 0x000fe40000004100 */
[----:B------:R-:W-:Y:S01]  /*133d0*/  FFMA.FTZ R3, R4, R22, R3 ;  /* 0x0000001604037223 */ /* 0x000fe20000010003 */
[----:B------:R-:W-:Y:S01]  /*133e0*/  FFMA.FTZ R18, R5, R9, R18 ;  /* 0x0000000905127223 */ /* 0x000fe20000010012 */
[----:B------:R-:W-:Y:S01]  /*133f0*/  F2FP.F16.F32.PACK_AB R33, R17, R2 ;  /* 0x000000021121723e */ /* 0x000fe200000000ff */
[----:B------:R-:W-:-:S03]  /*13400*/  FFMA.FTZ R11, R35, R11, R20 ;  /* 0x0000000b230b7223 */ /* 0x000fc60000010014 */
[----:B------:R-:W-:Y:S02]  /*13410*/  F2FP.F16.F32.PACK_AB R34, R18, R3 ;  /* 0x000000031222723e */ /* 0x000fe400000000ff */
[----:B------:R-:W-:Y:S02]  /*13420*/  F2FP.F16.F32.PACK_AB R35, R11, R8 ;  /* 0x000000080b23723e */ /* 0x000fe400000000ff */
.L_x_3327:
[----:B------:R-:W-:Y:S05]  /*13430*/  BSYNC.RECONVERGENT B0 ;  /* 0x0000000000007941 */ /* 0x000fea0003800200 */
.L_x_3326:
[----:B-----5:R1:W-:Y:S02]  /*13440*/  STS.128 [R63+0x3800], R32 ;  /* 0x003800203f007388 */ /* 0x0203e40000000c00 */
.L_x_3266:
[----:B------:R-:W-:Y:S05]  /*13450*/  BSYNC.RECONVERGENT B3 ;  /* 0x0000000000037941 */ /* 0x000fea0003800200 */
.L_x_3258:
        /* <DEDUP_REMOVED lines=12> */
[----:B-----5:R-:W-:Y:S02]  /*13520*/  @!P2 IMAD.MOV.U32 R2, RZ, RZ, R210 ;  /* 0x000000ffff02a224 */ /* 0x020fe400078e00d2 */
        /* <DEDUP_REMOVED lines=11> */
.L_x_3329:
[----:B------:R-:W-:Y:S05]  /*135e0*/  BSYNC.RECONVERGENT B0 ;  /* 0x0000000000007941 */ /* 0x000fea0003800200 */
.L_x_3328:
[----:B------:R-:W-:Y:S01]  /*135f0*/  LEA R8, P1, R66, R210, 0x1 ;  /* 0x000000d242087211 */ /* 0x000fe200078208ff */
[----:B------:R-:W-:Y:S01]  /*13600*/  BSSY.RECONVERGENT B0, `(.L_x_3330) ;  /* 0x0000013000007945 */ /* 0x000fe20003800200 */
[----:B------:R-:W-:Y:S01]  /*13610*/  ISETP.GE.AND P2, PT, R4, R7, PT ;  /* 0x000000070400720c */ /* 0x000fe20003f46270 */
[----:B------:R-:W-:Y:S01]  /*13620*/  VIADD R0, R122, 0x60 ;  /* 0x000000607a007836 */ /* 0x000fe20000000000 */
[----:B------:R-:W-:Y:S01]  /*13630*/  LEA.HI.X R9, R66, R211, R69, 0x1, P1 ;  /* 0x000000d342097211 */ /* 0x000fe200008f0c45 */
[----:B------:R-:W-:Y:S10]  /*13640*/  @P0 BRA `(.L_x_3331) ;  /* 0x0000000000380947 */ /* 0x000ff40003800000 */
[-C--:B------:R-:W-:Y:S02]  /*13650*/  ISETP.GE.AND P0, PT, R12, R217.reuse, PT ;  /* 0x000000d90c00720c */ /* 0x080fe40003f06270 */
[----:B------:R-:W-:-:S11]  /*13660*/  ISETP.GE.AND P1, PT, R14, R217, PT ;  /* 0x000000d90e00720c */ /* 0x000fd60003f26270 */
[----:B-1---5:R-:W-:Y:S02]  /*13670*/  @!P0 IMAD.MOV.U32 R2, RZ, RZ, R8 ;  /* 0x000000ffff028224 */ /* 0x022fe400078e0008 */
        /* <DEDUP_REMOVED lines=11> */
.L_x_3331:
[----:B------:R-:W-:Y:S05]  /*13730*/  BSYNC.RECONVERGENT B0 ;  /* 0x0000000000007941 */ /* 0x000fea0003800200 */
.L_x_3330:
[----:B------:R-:W-:Y:S04]  /*13740*/  BSSY.RECONVERGENT B0, `(.L_x_3332) ;  /* 0x0000010000007945 */ /* 0x000fe80003800200 */
[----:B------:R-:W-:Y:S05]  /*13750*/  @P5 BRA `(.L_x_3333) ;  /* 0x0000000000385947 */ /* 0x000fea0003800000 */
[-C--:B------:R-:W-:Y:S02]  /*13760*/  ISETP.GE.AND P1, PT, R14, R217.reuse, PT ;  /* 0x000000d90e00720c */ /* 0x080fe40003f26270 */
[----:B------:R-:W-:Y:S02]  /*13770*/  ISETP.GE.AND P0, PT, R12, R217, PT ;  /* 0x000000d90c00720c */ /* 0x000fe40003f06270 */
[----:B-12--5:R-:W-:-:S04]  /*13780*/  LEA R2, P5, R206, R8, 0x5 ;  /* 0x00000008ce027211 */ /* 0x026fc800078a28ff */
        /* <DEDUP_REMOVED lines=11> */
.L_x_3333:
[----:B------:R-:W-:Y:S05]  /*13840*/  BSYNC.RECONVERGENT B0 ;  /* 0x0000000000007941 */ /* 0x000fea0003800200 */
.L_x_3332:
[----:B------:R-:W-:Y:S01]  /*13850*/  BSSY.RECONVERGENT B0, `(.L_x_3334) ;  /* 0x0000012000007945 */ /* 0x000fe20003800200 */
[----:B------:R-:W-:Y:S02]  /*13860*/  ISETP.GE.AND P0, PT, R0, R7, PT ;  /* 0x000000070000720c */ /* 0x000fe40003f06270 */
[----:B------:R-:W-:Y:S01]  /*13870*/  IADD3 R122, PT, PT, R122, 0x70, RZ ;  /* 0x000000707a7a7810 */ /* 0x000fe20007ffe0ff */
[----:B------:R-:W-:Y:S05]  /*13880*/  @P4 BRA `(.L_x_3335) ;  /* 0x0000000000384947 */ /* 0x000fea0003800000 */
[-C--:B------:R-:W-:Y:S02]  /*13890*/  ISETP.GE.AND P4, PT, R14, R217.reuse, PT ;  /* 0x000000d90e00720c */ /* 0x080fe40003f86270 */
[----:B------:R-:W-:Y:S02]  /*138a0*/  ISETP.GE.AND P1, PT, R12, R217, PT ;  /* 0x000000d90c00720c */ /* 0x000fe40003f26270 */
[----:B-123-5:R-:W-:-:S04]  /*138b0*/  LEA R2, P5, R206, R8, 0x6 ;  /* 0x00000008ce027211 */ /* 0x02efc800078a30ff */
        /* <DEDUP_REMOVED lines=11> */
.L_x_3335:
[----:B------:R-:W-:Y:S05]  /*13970*/  BSYNC.RECONVERGENT B0 ;  /* 0x0000000000007941 */ /* 0x000fea0003800200 */
.L_x_3334:
[----:B------:R-:W-:Y:S01]  /*13980*/  BSSY.RECONVERGENT B0, `(.L_x_3336) ;  /* 0x0000014000007945 */ /* 0x000fe20003800200 */
[----:B------:R-:W-:-:S03]  /*13990*/  ISETP.GE.AND P1, PT, R122, R7, PT ;  /* 0x000000077a00720c */ /* 0x000fc60003f26270 */
[----:B------:R-:W-:Y:S10]  /*139a0*/  @P3 BRA `(.L_x_3337) ;  /* 0x0000000000443947 */ /* 0x000ff40003800000 */
[----:B------:R-:W-:Y:S01]  /*139b0*/  MOV R10, R8 ;  /* 0x00000008000a7202 */ /* 0x000fe20000000f00 */
[----:B-123-5:R-:W-:Y:S01]  /*139c0*/  IMAD R2, R207, 0x60, RZ ;  /* 0x00000060cf027824 */ /* 0x02efe200078e02ff */
        /* <DEDUP_REMOVED lines=15> */
.L_x_3337:
[----:B------:R-:W-:Y:S05]  /*13ac0*/  BSYNC.RECONVERGENT B0 ;  /* 0x0000000000007941 */ /* 0x000fea0003800200 */
.L_x_3336:
[----:B------:R-:W-:Y:S04]  /*13ad0*/  BSSY.RECONVERGENT B0, `(.L_x_3338) ;  /* 0x0000010000007945 */ /* 0x000fe80003800200 */
        /* <DEDUP_REMOVED lines=15> */
.L_x_3339:
[----:B------:R-:W-:Y:S05]  /*13bd0*/  BSYNC.RECONVERGENT B0 ;  /* 0x0000000000007941 */ /* 0x000fea0003800200 */
.L_x_3338:
[----:B------:R-:W-:Y:S04]  /*13be0*/  BSSY.RECONVERGENT B0, `(.L_x_3340) ;  /* 0x0000013000007945 */ /* 0x000fe80003800200 */
[----:B------:R-:W-:Y:S05]  /*13bf0*/  @P0 BRA `(.L_x_3341) ;  /* 0x0000000000440947 */ /* 0x000fea0003800000 */
[----:B-1----:R-:W-:Y:S01]  /*13c00*/  MOV R10, R8 ;  /* 0x00000008000a7202 */ /* 0x002fe20000000f00 */
[----:B--23-5:R-:W-:Y:S01]  /*13c10*/  IMAD R2, R207, 0xa0, RZ ;  /* 0x000000a0cf027824 */ /* 0x02cfe200078e02ff */
        /* <DEDUP_REMOVED lines=15> */
.L_x_3341:
[----:B------:R-:W-:Y:S05]  /*13d10*/  BSYNC.RECONVERGENT B0 ;  /* 0x0000000000007941 */ /* 0x000fea0003800200 */
.L_x_3340:
[----:B------:R-:W-:Y:S04]  /*13d20*/  BSSY.RECONVERGENT B0, `(.L_x_3342) ;  /* 0x0000011000007945 */ /* 0x000fe80003800200 */
[----:B------:R-:W-:Y:S05]  /*13d30*/  @P1 BRA `(.L_x_3343) ;  /* 0x00000000003c1947 */ /* 0x000fea0003800000 */
[-C--:B------:R-:W-:Y:S01]  /*13d40*/  ISETP.GE.AND P1, PT, R14, R217.reuse, PT ;  /* 0x000000d90e00720c */ /* 0x080fe20003f26270 */
[----:B-123-5:R-:W-:Y:S01]  /*13d50*/  IMAD R2, R207, 0xc0, RZ ;  /* 0x000000c0cf027824 */ /* 0x02efe200078e02ff */
        /* <DEDUP_REMOVED lines=13> */
.L_x_3343:
[----:B------:R-:W-:Y:S05]  /*13e30*/  BSYNC.RECONVERGENT B0 ;  /* 0x0000000000007941 */ /* 0x000fea0003800200 */
.L_x_3342:
[----:B------:R-:W0:Y:S01]  /*13e40*/  LDGDEPBAR ;  /* 0x00000000000079af */ /* 0x000e220000000000 */
[----:B------:R-:W-:Y:S03]  /*13e50*/  BSSY.RECONVERGENT B0, `(.L_x_3344) ;  /* 0x0000017000007945 */ /* 0x000fe60003800200 */
[----:B-123-5:R1:W5:Y:S04]  /*13e60*/  LD.E R3, desc[UR4][R132.64+0x184] ;  /* 0x0001840484037980 */ /* 0x02e368000c101900 */
        /* <DEDUP_REMOVED lines=19> */
.L_x_3345:
[----:B------:R2:W-:Y:S04]  /*13fa0*/  STS.128 [R63+0xc000], RZ ;  /* 0x00c000ff3f007388 */ /* 0x0005e80000000c00 */
[----:B------:R2:W-:Y:S02]  /*13fb0*/  STS.128 [R63+0x10000], RZ ;  /* 0x010000ff3f007388 */ /* 0x0005e40000000c00 */
.L_x_3346:
[----:B------:R-:W-:Y:S05]  /*13fc0*/  BSYNC.RECONVERGENT B0 ;  /* 0x0000000000007941 */ /* 0x000fea0003800200 */
.L_x_3344:
        /* <DEDUP_REMOVED lines=25> */
.L_x_3348:
[----:B------:R-:W-:Y:S05]  /*14160*/  BSYNC.RECONVERGENT B0 ;  /* 0x0000000000007941 */ /* 0x000fea0003800200 */
.L_x_3347:
[----:B------:R1:W-:Y:S01]  /*14170*/  @P3 STS.128 [R63+0xd000], RZ ;  /* 0x00d000ff3f003388 */ /* 0x0003e20000000c00 */
[----:B------:R-:W-:Y:S03]  /*14180*/  BSSY.RECONVERGENT B0, `(.L_x_3349) ;  /* 0x0000011000007945 */ /* 0x000fe60003800200 */
[----:B------:R1:W-:Y:S01]  /*14190*/  @P3 STS.128 [R63+0x11000], RZ ;  /* 0x011000ff3f003388 */ /* 0x0003e20000000c00 */
[----:B------:R-:W-:Y:S05]  /*141a0*/  @P3 BRA `(.L_x_3350) ;  /* 0x0000000000383947 */ /* 0x000fea0003800000 */
[-C--:B------:R-:W-:Y:S02]  /*141b0*/  ISETP.GE.AND P2, PT, R14, R217.reuse, PT ;  /* 0x000000d90e00720c */ /* 0x080fe40003f46270 */
[----:B------:R-:W-:Y:S02]  /*141c0*/  ISETP.GE.AND P1, PT, R12, R217, PT ;  /* 0x000000d90c00720c */ /* 0x000fe40003f26270 */
[----:B---3--:R-:W-:-:S04]  /*141d0*/  LEA R8, P3, R208, R4, 0x5 ;  /* 0x00000004d0087211 */ /* 0x008fc800078628ff */
        /* <DEDUP_REMOVED lines=11> */
.L_x_3350:
[----:B------:R-:W-:Y:S05]  /*14290*/  BSYNC.RECONVERGENT B0 ;  /* 0x0000000000007941 */ /* 0x000fea0003800200 */
.L_x_3349:
        /* <DEDUP_REMOVED lines=19> */
.L_x_3352:
[----:B------:R-:W-:Y:S05]  /*143d0*/  BSYNC.RECONVERGENT B0 ;  /* 0x0000000000007941 */ /* 0x000fea0003800200 */
.L_x_3351:
        /* <DEDUP_REMOVED lines=21> */
.L_x_3354:
[----:B------:R-:W-:Y:S05]  /*14530*/  BSYNC.RECONVERGENT B0 ;  /* 0x0000000000007941 */ /* 0x000fea0003800200 */
.L_x_3353:
        /* <DEDUP_REMOVED lines=18> */
.L_x_3356:
[----:B------:R-:W-:Y:S05]  /*14660*/  BSYNC.RECONVERGENT B0 ;  /* 0x0000000000007941 */ /* 0x000fea0003800200 */
.L_x_3355:
        /* <DEDUP_REMOVED lines=21> */
.L_x_3358:
[----:B------:R-:W-:Y:S05]  /*147c0*/  BSYNC.RECONVERGENT B0 ;  /* 0x0000000000007941 */ /* 0x000fea0003800200 */
.L_x_3357:
        /* <DEDUP_REMOVED lines=19> */
.L_x_3360:
[----:B------:R-:W-:Y:S05]  /*14900*/  BSYNC.RECONVERGENT B0 ;  /* 0x0000000000007941 */ /* 0x000fea0003800200 */
.L_x_3359:
[----:B------:R-:W2:Y:S01]  /*14910*/  S2UR UR6, SR_CgaCtaId ;  /* 0x00000000000679c3 */ /* 0x000ea20000008800 */
[----:B-1----:R-:W-:Y:S01]  /*14920*/  SHF.R.U32.HI R199, RZ, 0x1, R196 ;  /* 0x00000001ffc77819 */ /* 0x002fe200000116c4 */
[C---:B------:R-:W-:Y:S01]  /*14930*/  IMAD.SHL.U32 R201, R196.reuse, 0x40, RZ ;  /* 0x00000040c4c97824 */ /* 0x040fe200078e00ff */
[C---:B------:R-:W-:Y:S01]  /*14940*/  LOP3.LUT R4, R196.reuse, 0x8, RZ, 0xc0, !PT ;  /* 0x00000008c4047812 */ /* 0x040fe200078ec0ff */
        /* <DEDUP_REMOVED lines=8> */
[----:B------:R-:W-:Y:S01]  /*149d0*/  IMAD.MOV.U32 R64, RZ, RZ, 0x40 ;  /* 0x00000040ff407424 */ /* 0x000fe200078e00ff */
        /* <DEDUP_REMOVED lines=9> */
[C---:B------:R-:W-:Y:S01]  /*14a70*/  LOP3.LUT P6, RZ, R196.reuse, 0x2, RZ, 0xc0, !PT ;  /* 0x00000002c4ff7812 */ /* 0x040fe200078cc0ff */
[----:B------:R-:W-:Y:S01]  /*14a80*/  IMAD R60, R5, 0x2, R60 ;  /* 0x00000002053c7824 */ /* 0x000fe200078e023c */
[----:B------:R-:W-:Y:S02]  /*14a90*/  LOP3.LUT P2, RZ, R196, 0x4, RZ, 0xc0, !PT ;  /* 0x00000004c4ff7812 */ /* 0x000fe4000784c0ff */
[----:B------:R-:W-:Y:S01]  /*14aa0*/  SEL R128, R198, 0xffffffe0, !P6 ;  /* 0xffffffe0c6807807 */ /* 0x000fe20007000000 */
[----:B------:R-:W-:Y:S01]  /*14ab0*/  VIADD R129, R60, UR6 ;  /* 0x000000063c817c36 */ /* 0x000fe20008000000 */
[----:B------:R-:W-:-:S02]  /*14ac0*/  LEA R117, R117, UR6, 0x1 ;  /* 0x0000000675757c11 */ /* 0x000fc4000f8e08ff */
[----:B------:R-:W-:Y:S01]  /*14ad0*/  LDSM.16.M88.4 R36, [R60+UR6+0x4000] ;  /* 0x004000063c24783b */ /* 0x000fe20008000200 */
[--C-:B------:R-:W-:Y:S01]  /*14ae0*/  IMAD.IADD R130, R129, 0x1, R128.reuse ;  /* 0x0000000181827824 */ /* 0x100fe200078e0280 */
[----:B------:R-:W-:Y:S01]  /*14af0*/  SEL R64, R64, 0xffffffc0, !P2 ;  /* 0xffffffc040407807 */ /* 0x000fe20005000000 */
[----:B------:R-:W-:Y:S01]  /*14b00*/  IMAD.IADD R124, R117, 0x1, R128 ;  /* 0x00000001757c7824 */ /* 0x000fe200078e0280 */
[----:B------:R-:W1:Y:S01]  /*14b10*/  LDSM.16.M88.4 R88, [R117] ;  /* 0x000000007558783b */ /* 0x000e620000000200 */
[----:B-----5:R-:W-:Y:S02]  /*14b20*/  IADD3 R3, PT, PT, R65, -R216, -R3 ;  /* 0x800000d841037210 */ /* 0x020fe40007ffe803 */
[--C-:B------:R-:W-:Y:S01]  /*14b30*/  IMAD.IADD R125, R117, 0x1, R64.reuse ;  /* 0x00000001757d7824 */ /* 0x100fe200078e0240 */
[----:B------:R-:W2:Y:S01]  /*14b40*/  LDSM.16.M88.4 R28, [R60+UR6+0x4800] ;  /* 0x004800063c1c783b */ /* 0x000ea20008000200 */
[----:B------:R-:W-:Y:S02]  /*14b50*/  IMAD.IADD R129, R129, 0x1, R64 ;  /* 0x0000000181817824 */ /* 0x000fe400078e0240 */
[C---:B------:R-:W-:Y:S01]  /*14b60*/  IMAD.IADD R131, R128.reuse, 0x1, R125 ;  /* 0x0000000180837824 */ /* 0x040fe200078e027d */
[----:B------:R-:W3:Y:S01]  /*14b70*/  LDSM.16.M88.4 R20, [R60+UR6+0x5000] ;  /* 0x005000063c14783b */ /* 0x000ee20008000200 */
[----:B------:R-:W-:-:S03]  /*14b80*/  IMAD.IADD R66, R128, 0x1, R129 ;  /* 0x0000000180427824 */ /* 0x000fc600078e0281 */
[----:B------:R-:W4:Y:S04]  /*14b90*/  LDSM.16.M88.4 R12, [R60+UR6+0x5800] ;  /* 0x005800063c0c783b */ /* 0x000f280008000200 */
[----:B------:R-:W4:Y:S04]  /*14ba0*/  LDSM.16.M88.4 R4, [R60+UR6+0x6000] ;  /* 0x006000063c04783b */ /* 0x000f280008000200 */
[----:B------:R-:W4:Y:S04]  /*14bb0*/  LDSM.16.M88.4 R104, [R60+UR6+0x6800] ;  /* 0x006800063c68783b */ /* 0x000f280008000200 */
[----:B------:R-:W4:Y:S04]  /*14bc0*/  LDSM.16.M88.4 R96, [R60+UR6+0x7000] ;  /* 0x007000063c60783b */ /* 0x000f280008000200 */
[----:B------:R-:W4:Y:S04]  /*14bd0*/  LDSM.16.M88.4 R44, [R60+UR6+0x7800] ;  /* 0x007800063c2c783b */ /* 0x000f280008000200 */
[----:B------:R-:W-:Y:S04]  /*14be0*/  LDSM.16.M88.4 R76, [R124] ;  /* 0x000000007c4c783b */ /* 0x000fe80000000200 */
[----:B------:R-:W4:Y:S01]  /*14bf0*/  LDSM.16.M88.4 R48, [R130+0x4000] ;  /* 0x004000008230783b */ /* 0x000f220000000200 */
[C---:B-1----:R-:W-:Y:S03]  /*14c00*/  HMMA.16816.F32 R40, R88.reuse, R36, RZ ;  /* 0x000000245828723c */ /* 0x042fe600000018ff */
[----:B------:R-:W1:Y:S04]  /*14c10*/  LDSM.16.M88.4 R52, [R130+0x5000] ;  /* 0x005000008234783b */ /* 0x000e680000000200 */
[----:B------:R-:W1:Y:S01]  /*14c20*/  LDSM.16.M88.4 R56, [R130+0x4800] ;  /* 0x004800008238783b */ /* 0x000e620000000200 */
[C---:B--2---:R-:W-:Y:S03]  /*14c30*/  HMMA.16816.F32 R32, R88.reuse, R28, RZ ;  /* 0x0000001c5820723c */ /* 0x044fe600000018ff */
[----:B------:R-:W-:Y:S04]  /*14c40*/  LDSM.16.M88.4 R68, [R125] ;  /* 0x000000007d44783b */ /* 0x000fe80000000200 */
[----:B------:R-:W-:Y:S01]  /*14c50*/  LDSM.16.M88.4 R112, [R130+0x6800] ;  /* 0x006800008270783b */ /* 0x000fe20000000200 */
[C---:B---3--:R-:W-:Y:S03]  /*14c60*/  HMMA.16816.F32 R24, R88.reuse, R20, RZ ;  /* 0x000000145818723c */ /* 0x048fe600000018ff */
[----:B------:R-:W-:Y:S04]  /*14c70*/  LDSM.16.M88.4 R84, [R130+0x7000] ;  /* 0x007000008254783b */ /* 0x000fe80000000200 */
[----:B------:R-:W-:Y:S01]  /*14c80*/  LDSM.16.M88.4 R80, [R130+0x7800] ;  /* 0x007800008250783b */ /* 0x000fe20000000200 */
[C---:B----4-:R-:W-:Y:S03]  /*14c90*/  HMMA.16816.F32 R16, R88.reuse, R12, RZ ;  /* 0x0000000c5810723c */ /* 0x050fe600000018ff */
[----:B------:R-:W-:Y:S04]  /*14ca0*/  LDSM.16.M88.4 R72, [R129+0x4000] ;  /* 0x004000008148783b */ /* 0x000fe80000000200 */
        /* <DEDUP_REMOVED lines=43> */
[----:B------:R-:W4:Y:S04]  /*14f60*/  LDSM.16.M88.4 R76, [R129+0x7800] ;  /* 0x00780000814c783b */ /* 0x000f280000000200 */
[----:B------:R-:W-:Y:S03]  /*14f70*/  LDSM.16.M88.4 R80, [R130+0xb000] ;  /* 0x00b000008250783b */ /* 0x000fe60000000200 */
[C---:B---3--:R-:W-:Y:S08]  /*14f80*/  HMMA.16816.F32 R16, R68.reuse, R48, R16 ;  /* 0x000000304410723c */ /* 0x048ff00000001810 */
[C---:B------:R-:W-:Y:S01]  /*14f90*/  HMMA.16816.F32 R12, R68.reuse, R50, R12 ;  /* 0x00000032440c723c */ /* 0x040fe2000000180c */
[----:B------:R-:W-:Y:S07]  /*14fa0*/  LDSM.16.M88.4 R48, [R131] ;  /* 0x000000008330783b */ /* 0x000fee0000000200 */
[C---:B------:R-:W-:Y:S08]  /*14fb0*/  HMMA.16816.F32 R8, R68.reuse, R56, R8 ;  /* 0x000000384408723c */ /* 0x040ff00000001808 */
        /* <DEDUP_REMOVED lines=23> */
[----:B------:R-:W-:Y:S04]  /*15130*/  LDSM.16.M88.4 R52, [R117+0x2000] ;  /* 0x002000007534783b */ /* 0x000fe80000000200 */
[----:B------:R-:W-:Y:S03]  /*15140*/  LDSM.16.M88.4 R116, [R130+0x8800] ;  /* 0x008800008274783b */ /* 0x000fe60000000200 */
[C---:B--2---:R-:W-:Y:S08]  /*15150*/  HMMA.16816.F32 R16, R48.reuse, R44, R16 ;  /* 0x0000002c3010723c */ /* 0x044ff00000001810 */
[C---:B------:R-:W-:Y:S01]  /*15160*/  HMMA.16816.F32 R12, R48.reuse, R46, R12 ;  /* 0x0000002e300c723c */ /* 0x040fe2000000180c */
[----:B------:R-:W1:Y:S07]  /*15170*/  LDSM.16.M88.4 R44, [R60+UR6+0x8000] ;  /* 0x008000063c2c783b */ /* 0x000e6e0008000200 */
[C---:B----4-:R-:W-:Y:S08]  /*15180*/  HMMA.16816.F32 R8, R48.reuse, R68, R8 ;  /* 0x000000443008723c */ /* 0x050ff00000001808 */
[C---:B------:R-:W-:Y:S01]  /*15190*/  HMMA.16816.F32 R4, R48.reuse, R70, R4 ;  /* 0x000000463004723c */ /* 0x040fe20000001804 */
[----:B------:R-:W2:Y:S07]  /*151a0*/  LDSM.16.M88.4 R68, [R60+UR6+0x8800] ;  /* 0x008800063c44783b */ /* 0x000eae0008000200 */
[C---:B---3--:R-:W-:Y:S08]  /*151b0*/  HMMA.16816.F32 R108, R48.reuse, R56, R108 ;  /* 0x00000038306c723c */ /* 0x048ff0000000186c */
[C---:B------:R-:W-:Y:S01]  /*151c0*/  HMMA.16816.F32 R104, R48.reuse, R58, R104 ;  /* 0x0000003a3068723c */ /* 0x040fe20000001868 */
[----:B------:R-:W3:Y:S07]  /*151d0*/  LDSM.16.M88.4 R56, [R60+UR6+0x9000] ;  /* 0x009000063c38783b */ /* 0x000eee0008000200 */
[C---:B------:R-:W-:Y:S08]  /*151e0*/  HMMA.16816.F32 R100, R48.reuse, R72, R100 ;  /* 0x000000483064723c */ /* 0x040ff00000001864 */
[C---:B------:R-:W-:Y:S01]  /*151f0*/  HMMA.16816.F32 R96, R48.reuse, R74, R96 ;  /* 0x0000004a3060723c */ /* 0x040fe20000001860 */
[----:B------:R-:W4:Y:S07]  /*15200*/  LDSM.16.M88.4 R72, [R60+UR6+0x9800] ;  /* 0x009800063c48783b */ /* 0x000f2e0008000200 */
[C---:B------:R-:W-:Y:S08]  /*15210*/  HMMA.16816.F32 R92, R48.reuse, R76, R92 ;  /* 0x0000004c305c723c */ /* 0x040ff0000000185c */
[----:B------:R-:W-:Y:S01]  /*15220*/  HMMA.16816.F32 R88, R48, R78, R88 ;  /* 0x0000004e3058723c */ /* 0x000fe20000001858 */
[----:B------:R-:W4:Y:S04]  /*15230*/  LDSM.16.M88.4 R48, [R60+UR6+0xa000] ;  /* 0x00a000063c30783b */ /* 0x000f280008000200 */
[----:B------:R-:W-:Y:S03]  /*15240*/  LDSM.16.M88.4 R76, [R130+0xb800] ;  /* 0x00b80000824c783b */ /* 0x000fe60000000200 */
[C---:B-1----:R-:W-:Y:S08]  /*15250*/  HMMA.16816.F32 R40, R52.reuse, R44, R40 ;  /* 0x0000002c3428723c */ /* 0x042ff00000001828 */
[C---:B------:R-:W-:Y:S01]  /*15260*/  HMMA.16816.F32 R36, R52.reuse, R46, R36 ;  /* 0x0000002e3424723c */ /* 0x040fe20000001824 */
[----:B------:R-:W1:Y:S07]  /*15270*/  LDSM.16.M88.4 R44, [R60+UR6+0xa800] ;  /* 0x00a800063c2c783b */ /* 0x000e6e0008000200 */
[C---:B--2---:R-:W-:Y:S08]  /*15280*/  HMMA.16816.F32 R32, R52.reuse, R68, R32 ;  /* 0x000000443420723c */ /* 0x044ff00000001820 */
[C---:B------:R-:W-:Y:S01]  /*15290*/  HMMA.16816.F32 R28, R52.reuse, R70, R28 ;  /* 0x00000046341c723c */ /* 0x040fe2000000181c */
[----:B------:R-:W2:Y:S07]  /*152a0*/  LDSM.16.M88.4 R68, [R60+UR6+0xb000] ;  /* 0x00b000063c44783b */ /* 0x000eae0008000200 */
[C---:B---3--:R-:W-:Y:S08]  /*152b0*/  HMMA.16816.F32 R24, R52.reuse, R56, R24 ;  /* 0x000000383418723c */ /* 0x048ff00000001818 */
[C---:B------:R-:W-:Y:S01]  /*152c0*/  HMMA.16816.F32 R20, R52.reuse, R58, R20 ;  /* 0x0000003a3414723c */ /* 0x040fe20000001814 */
[----:B------:R-:W3:Y:S07]  /*152d0*/  LDSM.16.M88.4 R56, [R60+UR6+0xb800] ;  /* 0x00b800063c38783b */ /* 0x000eee0008000200 */
[C---:B----4-:R-:W-:Y:S08]  /*152e0*/  HMMA.16816.F32 R16, R52.reuse, R72, R16 ;  /* 0x000000483410723c */ /* 0x050ff00000001810 */
[C---:B------:R-:W-:Y:S01]  /*152f0*/  HMMA.16816.F32 R12, R52.reuse, R74, R12 ;  /* 0x0000004a340c723c */ /* 0x040fe2000000180c */
[----:B------:R-:W-:Y:S04]  /*15300*/  LDSM.16.M88.4 R72, [R124+0x2000] ;  /* 0x002000007c48783b */ /* 0x000fe80000000200 */
[----:B------:R-:W-:Y:S03]  /*15310*/  LDSM.16.M88.4 R124, [R125+0x2000] ;  /* 0x002000007d7c783b */ /* 0x000fe60000000200 */
        /* <DEDUP_REMOVED lines=11> */
[----:B------:R-:W3:Y:S04]  /*153d0*/  LDSM.16.M88.4 R56, [R129+0x8800] ;  /* 0x008800008138783b */ /* 0x000ee80000000200 */
[----:B------:R-:W3:Y:S03]  /*153e0*/  LDSM.16.M88.4 R52, [R129+0x9000] ;  /* 0x009000008134783b */ /* 0x000ee60000000200 */
[C---:B----4-:R-:W-:Y:S08]  /*153f0*/  HMMA.16816.F32 R16, R72.reuse, R48, R16 ;  /* 0x000000304810723c */ /* 0x050ff00000001810 */
[C---:B------:R-:W-:Y:S01]  /*15400*/  HMMA.16816.F32 R12, R72.reuse, R50, R12 ;  /* 0x00000032480c723c */ /* 0x040fe2000000180c */
[----:B------:R-:W4:Y:S07]  /*15410*/  LDSM.16.M88.4 R48, [R129+0x9800] ;  /* 0x009800008130783b */ /* 0x000f2e0000000200 */
        /* <DEDUP_REMOVED lines=30> */
[----:B------:R-:W3:Y:S07]  /*15600*/  LDSM.16.M88.4 R52, [R66+0xa800] ;  /* 0x00a800004234783b */ /* 0x000eee0000000200 */
[C---:B----4-:R-:W-:Y:S08]  /*15610*/  HMMA.16816.F32 R16, R124.reuse, R48, R16 ;  /* 0x000000307c10723c */ /* 0x050ff00000001810 */
[C---:B------:R-:W-:Y:S01]  /*15620*/  HMMA.16816.F32 R12, R124.reuse, R50, R12 ;  /* 0x000000327c0c723c */ /* 0x040fe2000000180c */
[----:B------:R-:W4:Y:S07]  /*15630*/  LDSM.16.M88.4 R48, [R66+0xb000] ;  /* 0x00b000004230783b */ /* 0x000f2e0000000200 */
[C---:B-1----:R-:W-:Y:S08]  /*15640*/  HMMA.16816.F32 R8, R124.reuse, R44, R8 ;  /* 0x0000002c7c08723c */ /* 0x042ff00000001808 */
[----:B------:R-:W-:Y:S01]  /*15650*/  HMMA.16816.F32 R4, R124, R46, R4 ;  /* 0x0000002e7c04723c */ /* 0x000fe20000001804 */
[----:B------:R-:W1:Y:S01]  /*15660*/  LDSM.16.M88.4 R44, [R66+0xb800] ;  /* 0x00b80000422c783b */ /* 0x000e620000000200 */
[----:B------:R-:W-:-:S06]  /*15670*/  DEPBAR.LE SB0, 0x0 ;  /* 0x000080000000791a */ /* 0x000fcc0000000000 */
[C---:B------:R-:W-:Y:S08]  /*15680*/  HMMA.16816.F32 R40, R84.reuse, R80, R40 ;  /* 0x000000505428723c */ /* 0x040ff00000001828 */
[C---:B------:R-:W-:Y:S08]  /*15690*/  HMMA.16816.F32 R36, R84.reuse, R82, R36 ;  /* 0x000000525424723c */ /* 0x040ff00000001824 */
[----:B------:R-:W-:Y:S01]  /*156a0*/  HMMA.16816.F32 R80, R84, R76, R32 ;  /* 0x0000004c5450723c */ /* 0x000fe20000001820 */
[----:B------:R-:W-:-:S02]  /*156b0*/  SHF.R.U32.HI R32, RZ, 0x2, R196 ;  /* 0x00000002ff207819 */ /* 0x000fc400000116c4 */
[----:B------:R-:W-:-:S04]  /*156c0*/  LOP3.LUT R33, R199, 0x1f0, RZ, 0xc0, !PT ;  /* 0x000001f0c7217812 */ /* 0x000fc800078ec0ff */
[----:B------:R-:W-:Y:S01]  /*156d0*/  LOP3.LUT R32, R33, 0x7, R32, 0xf8, !PT ;  /* 0x0000000721207812 */ /* 0x000fe200078ef820 */
[----:B------:R-:W-:Y:S01]  /*156e0*/  HMMA.16816.F32 R108, R124, R120, R108 ;  /* 0x000000787c6c723c */ /* 0x000fe2000000186c */
[----:B------:R-:W-:Y:S01]  /*156f0*/  IADD3 R33, PT, PT, R2, R65, -R216 ;  /* 0x0000004102217210 */ /* 0x000fe20007ffe8d8 */
[----:B------:R-:W-:Y:S02]  /*15700*/  VIADD R2, R62, 0xffffffff ;  /* 0xffffffff3e027836 */ /* 0x000fe40000000000 */
[----:B------:R-:W-:-:S03]  /*15710*/  IMAD R226, R215, 0x40, R32 ;  /* 0x00000040d7e27824 */ /* 0x000fc600078e0220 */
[----:B------:R-:W-:Y:S01]  /*15720*/  ISETP.GT.AND P0, PT, R2, R205, PT ;  /* 0x000000cd0200720c */ /* 0x000fe20003f04270 */
[----:B------:R-:W-:Y:S01]  /*15730*/  HMMA.16816.F32 R104, R124, R122, R104 ;  /* 0x0000007a7c68723c */ /* 0x000fe20000001868 */
[C---:B------:R-:W-:Y:S02]  /*15740*/  IMAD.IADD R32, R226.reuse, 0x1, R33 ;  /* 0x00000001e2207824 */ /* 0x040fe400078e0221 */
[----:B------:R-:W-:-:S03]  /*15750*/  IMAD.IADD R226, R226, 0x1, R3 ;  /* 0x00000001e2e27824 */ /* 0x000fc600078e0203 */
[C-C-:B------:R-:W-:Y:S02]  /*15760*/  VIADDMNMX R224, R32.reuse, 0x1, R65.reuse, PT ;  /* 0x0000000120e07846 */ /* 0x140fe40003800141 */
[C---:B------:R-:W-:Y:S01]  /*15770*/  HMMA.16816.F32 R100, R124.reuse, R116, R100 ;  /* 0x000000747c64723c */ /* 0x040fe20000001864 */
[----:B------:R-:W-:Y:S02]  /*15780*/  VIADDMNMX R225, R32, 0x9, R65, PT ;  /* 0x0000000920e17846 */ /* 0x000fe40003800141 */
[----:B------:R-:W-:Y:S02]  /*15790*/  VIMNMX R227, PT, PT, RZ, R226, !PT ;  /* 0x000000e2ffe37248 */ /* 0x000fe40007fe0100 */
[----:B------:R-:W-:Y:S02]  /*157a0*/  LOP3.LUT R32, R0, 0x40, RZ, 0xfc, !PT ;  /* 0x0000004000207812 */ /* 0x000fe400078efcff */
[----:B------:R-:W-:Y:S01]  /*157b0*/  VIADDMNMX R226, R226, 0x8, RZ, !PT ;  /* 0x00000008e2e27846 */ /* 0x000fe200078001ff */
[C---:B------:R-:W-:Y:S08]  /*157c0*/  HMMA.16816.F32 R96, R124.reuse, R118, R96 ;  /* 0x000000767c60723c */ /* 0x040ff00000001860 */
[C---:B------:R-:W-:Y:S08]  /*157d0*/  HMMA.16816.F32 R92, R124.reuse, R112, R92 ;  /* 0x000000707c5c723c */ /* 0x040ff0000000185c */
[----:B------:R-:W-:Y:S08]  /*157e0*/  HMMA.16816.F32 R88, R124, R114, R88 ;  /* 0x000000727c58723c */ /* 0x000ff00000001858 */
[C---:B------:R-:W-:Y:S08]  /*157f0*/  HMMA.16816.F32 R28, R84.reuse, R78, R28 ;  /* 0x0000004e541c723c */ /* 0x040ff0000000181c */
[C---:B------:R-:W-:Y:S08]  /*15800*/  HMMA.16816.F32 R24, R84.reuse, R72, R24 ;  /* 0x000000485418723c */ /* 0x040ff00000001818 */
[C---:B------:R-:W-:Y:S08]  /*15810*/  HMMA.16816.F32 R20, R84.reuse, R74, R20 ;  /* 0x0000004a5414723c */ /* 0x040ff00000001814 */
[C---:B--2---:R-:W-:Y:S08]  /*15820*/  HMMA.16816.F32 R16, R84.reuse, R68, R16 ;  /* 0x000000445410723c */ /* 0x044ff00000001810 */
[C---:B------:R-:W-:Y:S08]  /*15830*/  HMMA.16816.F32 R12, R84.reuse, R70, R12 ;  /* 0x00000046540c723c */ /* 0x040ff0000000180c */
[C---:B---3--:R-:W-:Y:S08]  /*15840*/  HMMA.16816.F32 R8, R84.reuse, R56, R8 ;  /* 0x000000385408723c */ /* 0x048ff00000001808 */
[C---:B------:R-:W-:Y:S08]  /*15850*/  HMMA.16816.F32 R4, R84.reuse, R58, R4 ;  /* 0x0000003a5404723c */ /* 0x040ff00000001804 */
[----:B------:R-:W-:Y:S01]  /*15860*/  HMMA.16816.F32 R108, R84, R52, R108 ;  /* 0x00000034546c723c */ /* 0x000fe2000000186c */
[----:B------:R-:W-:-:S07]  /*15870*/  LOP3.LUT R52, R201, 0x200, RZ, 0xc0, !PT ;  /* 0x00000200c9347812 */ /* 0x000fce00078ec0ff */
[C---:B------:R-:W-:Y:S08]  /*15880*/  HMMA.16816.F32 R104, R84.reuse, R54, R104 ;  /* 0x000000365468723c */ /* 0x040ff00000001868 */
[C---:B----4-:R-:W-:Y:S08]  /*15890*/  HMMA.16816.F32 R100, R84.reuse, R48, R100 ;  /* 0x000000305464723c */ /* 0x050ff00000001864 */
[C---:B------:R-:W-:Y:S08]  /*158a0*/  HMMA.16816.F32 R96, R84.reuse, R50, R96 ;  /* 0x000000325460723c */ /* 0x040ff00000001860 */
[C---:B-1----:R-:W-:Y:S08]  /*158b0*/  HMMA.16816.F32 R92, R84.reuse, R44, R92 ;  /* 0x0000002c545c723c */ /* 0x042ff0000000185c */
        /* <DEDUP_REMOVED lines=16> */
.L_x_3364:
[----:B------:R-:W2:Y:S01]  /*159c0*/  LD.E R48, desc[UR4][R132.64+0x170] ;  /* 0x0001700484307980 */ /* 0x000ea2000c101900 */
[----:B------:R-:W-:Y:S01]  /*159d0*/  VIADD R45, R61, 0xffffff00 ;  /* 0xffffff003d2d7836 */ /* 0x000fe20000000000 */
[----:B------:R-:W-:-:S04]  /*159e0*/  SHF.L.U32 R47, R2, 0x7, RZ ;  /* 0x00000007022f7819 */ /* 0x000fc800000006ff */
[----:B------:R-:W-:Y:S02]  /*159f0*/  IABS R3, R45 ;  /* 0x0000002d00037213 */ /* 0x000fe40000000000 */
[----:B------:R-:W-:Y:S02]  /*15a00*/  IABS R33, R47 ;  /* 0x0000002f00217213 */ /* 0x000fe40000000000 */
[-C--:B--2---:R-:W-:Y:S02]  /*15a10*/  IABS R35, R48.reuse ;  /* 0x0000003000237213 */ /* 0x084fe40000000000 */
[-C--:B------:R-:W-:Y:S02]  /*15a20*/  IABS R34, R48.reuse ;  /* 0x0000003000227213 */ /* 0x080fe40000000000 */
[----:B------:R-:W1:Y:S01]  /*15a30*/  I2F.RP R44, R35 ;  /* 0x00000023002c7306 */ /* 0x000e620000209400 */
[----:B------:R-:W-:Y:S02]  /*15a40*/  LOP3.LUT R45, R45, R48, RZ, 0x3c, !PT ;  /* 0x000000302d2d7212 */ /* 0x000fe400078e3cff */
[----:B------:R-:W-:-:S02]  /*15a50*/  IADD3 R34, PT, PT, RZ, -R34, RZ ;  /* 0x80000022ff227210 */ /* 0x000fc40007ffe0ff */
[----:B------:R-:W-:-:S04]  /*15a60*/  LOP3.LUT R47, R47, R48, RZ, 0x3c, !PT ;  /* 0x000000302f2f7212 */ /* 0x000fc800078e3cff */
[----:B------:R-:W-:Y:S01]  /*15a70*/  ISETP.GE.AND P3, PT, R47, RZ, PT ;  /* 0x000000ff2f00720c */ /* 0x000fe20003f66270 */
[----:B-1----:R-:W1:Y:S02]  /*15a80*/  MUFU.RCP R50, R44 ;  /* 0x0000002c00327308 */ /* 0x002e640000001000 */
[----:B-1----:R-:W-:-:S06]  /*15a90*/  VIADD R50, R50, 0xffffffe ;  /* 0x0ffffffe32327836 */ /* 0x002fcc0000000000 */
[----:B------:R-:W1:Y:S02]  /*15aa0*/  F2I.FTZ.U32.TRUNC.NTZ R51, R50 ;  /* 0x0000003200337305 */ /* 0x000e64000021f000 */
[----:B-1----:R-:W-:Y:S02]  /*15ab0*/  IMAD.MOV R46, RZ, RZ, -R51 ;  /* 0x000000ffff2e7224 */ /* 0x002fe400078e0a33 */
[----:B------:R-:W-:Y:S02]  /*15ac0*/  IMAD.MOV.U32 R50, RZ, RZ, RZ ;  /* 0x000000ffff327224 */ /* 0x000fe400078e00ff */
[----:B------:R-:W-:-:S04]  /*15ad0*/  IMAD R46, R46, R35, RZ ;  /* 0x000000232e2e7224 */ /* 0x000fc800078e02ff */
[----:B------:R-:W-:-:S06]  /*15ae0*/  IMAD.HI.U32 R46, R51, R46, R50 ;  /* 0x0000002e332e7227 */ /* 0x000fcc00078e0032 */
[----:B------:R-:W-:-:S04]  /*15af0*/  IMAD.HI.U32 R44, R46, R3, RZ ;  /* 0x000000032e2c7227 */ /* 0x000fc800078e00ff */
[----:B------:R-:W-:-:S04]  /*15b00*/  IMAD.HI.U32 R46, R46, R33, RZ ;  /* 0x000000212e2e7227 */ /* 0x000fc800078e00ff */
[-C--:B------:R-:W-:Y:S02]  /*15b10*/  IMAD R50, R44, R34.reuse, R3 ;  /* 0x000000222c327224 */ /* 0x080fe400078e0203 */
[----:B------:R-:W-:Y:S01]  /*15b20*/  IMAD R34, R46, R34, R33 ;  /* 0x000000222e227224 */ /* 0x000fe200078e0221 */
[----:B------:R-:W-:Y:S02]  /*15b30*/  LOP3.LUT R33, RZ, R48, RZ, 0x33, !PT ;  /* 0x00000030ff217212 */ /* 0x000fe400078e33ff */
[C---:B------:R-:W-:Y:S02]  /*15b40*/  ISETP.GT.U32.AND P1, PT, R35.reuse, R50, PT ;  /* 0x000000322300720c */ /* 0x040fe40003f24070 */
[----:B------:R-:W-:-:S11]  /*15b50*/  ISETP.GT.U32.AND P0, PT, R35, R34, PT ;  /* 0x000000222300720c */ /* 0x000fd60003f04070 */
[----:B------:R-:W-:Y:S01]  /*15b60*/  @!P1 IMAD.IADD R50, R50, 0x1, -R35 ;  /* 0x0000000132329824 */ /* 0x000fe200078e0a23 */
[----:B------:R-:W-:Y:S01]  /*15b70*/  @!P1 IADD3 R44, PT, PT, R44, 0x1, RZ ;  /* 0x000000012c2c9810 */ /* 0x000fe20007ffe0ff */
[----:B------:R-:W-:Y:S01]  /*15b80*/  @!P0 VIADD R46, R46, 0x1 ;  /* 0x000000012e2e8836 */ /* 0x000fe20000000000 */
[-C--:B------:R-:W-:Y:S02]  /*15b90*/  @!P0 IADD3 R34, PT, PT, R34, -R35.reuse, RZ ;  /* 0x8000002322228210 */ /* 0x080fe40007ffe0ff */
[-C--:B------:R-:W-:Y:S02]  /*15ba0*/  ISETP.GE.U32.AND P4, PT, R50, R35.reuse, PT ;  /* 0x000000233200720c */ /* 0x080fe40003f86070 */
[----:B------:R-:W-:Y:S01]  /*15bb0*/  ISETP.GE.U32.AND P5, PT, R34, R35, PT ;  /* 0x000000232200720c */ /* 0x000fe20003fa6070 */
[----:B------:R-:W2:Y:S01]  /*15bc0*/  LD.E.64 R50, desc[UR4][R132.64+0x20] ;  /* 0x0000200484327980 */ /* 0x000ea2000c101b00 */
[----:B------:R-:W-:Y:S02]  /*15bd0*/  ISETP.GE.AND P0, PT, R45, RZ, PT ;  /* 0x000000ff2d00720c */ /* 0x000fe40003f06270 */
[----:B------:R-:W-:-:S07]  /*15be0*/  ISETP.NE.AND P1, PT, R48, RZ, PT ;  /* 0x000000ff3000720c */ /* 0x000fce0003f25270 */
[----:B------:R-:W-:Y:S02]  /*15bf0*/  @P4 VIADD R44, R44, 0x1 ;  /* 0x000000012c2c4836 */ /* 0x000fe40000000000 */
[----:B------:R-:W-:Y:S02]  /*15c00*/  @P5 IADD3 R46, PT, PT, R46, 0x1, RZ ;  /* 0x000000012e2e5810 */ /* 0x000fe40007ffe0ff */
        /* <DEDUP_REMOVED lines=24> */
.L_x_3365:
[----:B------:R-:W-:Y:S05]  /*15d90*/  BSYNC.RECONVERGENT B0 ;  /* 0x0000000000007941 */ /* 0x000fea0003800200 */
.L_x_3363:
        /* <DEDUP_REMOVED lines=107> */
.L_x_3362:
[----:B------:R-:W-:Y:S05]  /*16450*/  BSYNC.RECONVERGENT B1 ;  /* 0x0000000000017941 */ /* 0x000fea0003800200 */
.L_x_3361:
[----:B------:R-:W-:Y:S01]  /*16460*/  IMAD.SHL.U32 R135, R196, 0x2, RZ ;  /* 0x00000002c4877824 */ /* 0x000fe200078e00ff */
[----:B------:R-:W2:Y:S04]  /*16470*/  LD.E R66, desc[UR4][R132.64+0xdc] ;  /* 0x0000dc0484427980 */ /* 0x000ea8000c101900 */
[----:B------:R-:W-:-:S05]  /*16480*/  LOP3.LUT R135, R135, 0x6, RZ, 0xc0, !PT ;  /* 0x0000000687877812 */ /* 0x000fca00078ec0ff */
[----:B------:R-:W-:-:S04]  /*16490*/  IMAD R76, R2, 0x80, R135 ;  /* 0x00000080024c7824 */ /* 0x000fc800078e0287 */
[C---:B------:R-:W-:Y:S01]  /*164a0*/  VIADD R78, R76.reuse, 0x1 ;  /* 0x000000014c4e7836 */ /* 0x040fe20000000000 */
[C---:B------:R-:W-:Y:S01]  /*164b0*/  ISETP.GE.AND P4, PT, R76.reuse, R227, PT ;  /* 0x000000e34c00720c */ /* 0x040fe20003f86270 */
[----:B------:R-:W-:-:S03]  /*164c0*/  VIADD R77, R76, 0x8 ;  /* 0x000000084c4d7836 */ /* 0x000fc60000000000 */
[-C--:B------:R-:W-:Y:S01]  /*164d0*/  ISETP.GE.AND P0, PT, R78, R227.reuse, PT ;  /* 0x000000e34e00720c */ /* 0x080fe20003f06270 */
        /* <DEDUP_REMOVED lines=22> */
[C---:B------:R-:W-:Y:S02]  /*16640*/  ISETP.GE.AND P4, PT, R59.reuse, R227, PT ;  /* 0x000000e33b00720c */ /* 0x040fe40003f86270 */
[CC--:B------:R-:W-:Y:S01]  /*16650*/  ISETP.GE.AND P5, PT, R76.reuse, R224.reuse, PT ;  /* 0x000000e04c00720c */ /* 0x0c0fe20003fa6270 */
        /* <DEDUP_REMOVED lines=21> */
[C---:B------:R-:W-:Y:S01]  /*167b0*/  ISETP.GE.AND P4, PT, R53.reuse, R227, PT ;  /* 0x000000e33500720c */ /* 0x040fe20003f86270 */
[----:B------:R-:W-:Y:S01]  /*167c0*/  VIADD R51, R76, 0x30 ;  /* 0x000000304c337836 */ /* 0x000fe20000000000 */
[----:B------:R-:W-:Y:S01]  /*167d0*/  FSEL R46, R28, -INF , !P5 ;  /* 0xff8000001c2e7808 */ /* 0x000fe20006800000 */
[----:B------:R-:W-:Y:S01]  /*167e0*/  VIADD R34, R76, 0x31 ;  /* 0x000000314c227836 */ /* 0x000fe20000000000 */
[-C--:B------:R-:W-:Y:S02]  /*167f0*/  ISETP.GE.AND P5, PT, R58, R224.reuse, PT ;  /* 0x000000e03a00720c */ /* 0x080fe40003fa6270 */
[----:B------:R-:W-:Y:S02]  /*16800*/  FSEL R20, R20, -INF , P0 ;  /* 0xff80000014147808 */ /* 0x000fe40000000000 */
[----:B------:R-:W-:Y:S02]  /*16810*/  ISETP.GE.AND P0, PT, R53, R224, PT ;  /* 0x000000e03500720c */ /* 0x000fe40003f06270 */
[----:B------:R-:W-:-:S02]  /*16820*/  FSEL R21, R21, -INF , P4 ;  /* 0xff80000015157808 */ /* 0x000fc40002000000 */
[----:B------:R-:W-:Y:S02]  /*16830*/  FSEL R140, R24, -INF , !P5 ;  /* 0xff800000188c7808 */ /* 0x000fe40006800000 */
        /* <DEDUP_REMOVED lines=10> */
[C---:B------:R-:W-:Y:S01]  /*168e0*/  ISETP.GE.AND P4, PT, R45.reuse, R227, PT ;  /* 0x000000e32d00720c */ /* 0x040fe20003f86270 */
        /* <DEDUP_REMOVED lines=47> */
[----:B------:R-:W-:Y:S02]  /*16be0*/  ISETP.GE.AND P4, PT, R65, R227, PT ;  /* 0x000000e34100720c */ /* 0x000fe40003f86270 */
[----:B------:R-:W-:Y:S01]  /*16bf0*/  ISETP.GE.AND P5, PT, R55, R224, PT ;  /* 0x000000e03700720c */ /* 0x000fe20003fa6270 */
[----:B------:R-:W-:Y:S01]  /*16c00*/  VIADD R72, R76, 0x71 ;  /* 0x000000714c487836 */ /* 0x000fe20000000000 */
[----:B------:R-:W-:-:S02]  /*16c10*/  FSEL R96, R96, -INF , P0 ;  /* 0xff80000060607808 */ /* 0x000fc40000000000 */
[-C--:B------:R-:W-:Y:S02]  /*16c20*/  ISETP.GE.AND P0, PT, R65, R224.reuse, PT ;  /* 0x000000e04100720c */ /* 0x080fe40003f06270 */
[----:B------:R-:W-:Y:S02]  /*16c30*/  FSEL R97, R97, -INF , P4 ;  /* 0xff80000061617808 */ /* 0x000fe40002000000 */
[----:B------:R-:W-:Y:S02]  /*16c40*/  FSEL R28, R20, -INF , !P5 ;  /* 0xff800000141c7808 */ /* 0x000fe40006800000 */
[----:B------:R-:W-:Y:S01]  /*16c50*/  ISETP.GE.AND P5, PT, R51, R224, PT ;  /* 0x000000e03300720c */ /* 0x000fe20003fa6270 */
[----:B------:R-:W-:Y:S01]  /*16c60*/  VIADD R74, R76, 0x78 ;  /* 0x000000784c4a7836 */ /* 0x000fe20000000000 */
[----:B------:R-:W-:Y:S02]  /*16c70*/  FSEL R168, R97, -INF , !P0 ;  /* 0xff80000061a87808 */ /* 0x000fe40004000000 */
[----:B------:R-:W-:-:S02]  /*16c80*/  ISETP.GE.AND P0, PT, R72, R227, PT ;  /* 0x000000e34800720c */ /* 0x000fc40003f06270 */
[----:B------:R-:W-:Y:S02]  /*16c90*/  FSEL R246, R16, -INF , !P5 ;  /* 0xff80000010f67808 */ /* 0x000fe40006800000 */
[-C--:B------:R-:W-:Y:S02]  /*16ca0*/  ISETP.GE.AND P5, PT, R47, R224.reuse, PT ;  /* 0x000000e02f00720c */ /* 0x080fe40003fa6270 */
[----:B------:R-:W-:Y:S02]  /*16cb0*/  FSEL R93, R93, -INF , P0 ;  /* 0xff8000005d5d7808 */ /* 0x000fe40000000000 */
[----:B------:R-:W-:Y:S02]  /*16cc0*/  ISETP.GE.AND P0, PT, R74, R227, PT ;  /* 0x000000e34a00720c */ /* 0x000fe40003f06270 */
[----:B------:R-:W-:Y:S02]  /*16cd0*/  FSEL R236, R12, -INF , !P5 ;  /* 0xff8000000cec7808 */ /* 0x000fe40006800000 */
[----:B------:R-:W-:-:S02]  /*16ce0*/  ISETP.GE.AND P5, PT, R35, R224, PT ;  /* 0x000000e02300720c */ /* 0x000fc40003fa6270 */
[-C--:B------:R-:W-:Y:S02]  /*16cf0*/  ISETP.GE.AND P1, PT, R76, R226.reuse, PT ;  /* 0x000000e24c00720c */ /* 0x080fe40003f26270 */
[----:B------:R-:W-:Y:S02]  /*16d00*/  FSEL R88, R88, -INF , P0 ;  /* 0xff80000058587808 */ /* 0x000fe40000000000 */
[----:B------:R-:W-:Y:S02]  /*16d10*/  ISETP.GE.AND P0, PT, R78, R226, PT ;  /* 0x000000e24e00720c */ /* 0x000fe40003f06270 */
[----:B------:R-:W-:Y:S02]  /*16d20*/  FSEL R230, R8, -INF , !P5 ;  /* 0xff80000008e67808 */ /* 0x000fe40006800000 */
[----:B------:R-:W-:Y:S02]  /*16d30*/  ISETP.GE.AND P5, PT, R41, R224, PT ;  /* 0x000000e02900720c */ /* 0x000fe40003fa6270 */
[----:B------:R-:W-:-:S02]  /*16d40*/  FSEL R5, R42, -INF , P1 ;  /* 0xff8000002a057808 */ /* 0x000fc40000800000 */
[----:B------:R-:W-:Y:S02]  /*16d50*/  FSEL R42, R43, -INF , P0 ;  /* 0xff8000002b2a7808 */ /* 0x000fe40000000000 */
[----:B------:R-:W-:Y:S02]  /*16d60*/  ISETP.GE.AND P0, PT, R75, R226, PT ;  /* 0x000000e24b00720c */ /* 0x000fe40003f06270 */
[----:B------:R-:W-:Y:S02]  /*16d70*/  FSEL R186, R4, -INF , !P5 ;  /* 0xff80000004ba7808 */ /* 0x000fe40006800000 */
[----:B------:R-:W-:Y:S02]  /*16d80*/  ISETP.GE.AND P5, PT, R49, R224, PT ;  /* 0x000000e03100720c */ /* 0x000fe40003fa6270 */
[----:B------:R-:W-:Y:S02]  /*16d90*/  FSEL R4, R39, -INF , P0 ;  /* 0xff80000027047808 */ /* 0x000fe40000000000 */
[----:B------:R-:W-:-:S02]  /*16da0*/  ISETP.GE.AND P0, PT, R71, R226, PT ;  /* 0x000000e24700720c */ /* 0x000fc40003f06270 */
[----:B------:R-:W-:Y:S02]  /*16db0*/  FSEL R204, R108, -INF , !P5 ;  /* 0xff8000006ccc7808 */ /* 0x000fe40006800000 */
[----:B------:R-:W-:Y:S02]  /*16dc0*/  ISETP.GE.AND P5, PT, R25, R224, PT ;  /* 0x000000e01900720c */ /* 0x000fe40003fa6270 */
[----:B------:R-:W-:Y:S02]  /*16dd0*/  FSEL R16, R83, -INF , P0 ;  /* 0xff80000053107808 */ /* 0x000fe40000000000 */
[----:B------:R-:W-:Y:S02]  /*16de0*/  ISETP.GE.AND P0, PT, R59, R226, PT ;  /* 0x000000e23b00720c */ /* 0x000fe40003f06270 */
[----:B------:R-:W-:Y:S02]  /*16df0*/  FSEL R194, R104, -INF , !P5 ;  /* 0xff80000068c27808 */ /* 0x000fe40006800000 */
[----:B------:R-:W-:-:S02]  /*16e00*/  ISETP.GE.AND P5, PT, R17, R224, PT ;  /* 0x000000e01100720c */ /* 0x000fc40003fa6270 */
[----:B------:R-:W-:Y:S02]  /*16e10*/  FSEL R8, R31, -INF , P0 ;  /* 0xff8000001f087808 */ /* 0x000fe40000000000 */
[----:B------:R-:W-:Y:S01]  /*16e20*/  ISETP.GE.AND P0, PT, R57, R226, PT ;  /* 0x000000e23900720c */ /* 0x000fe20003f06270 */
[----:B------:R-:W-:Y:S01]  /*16e30*/  VIADD R70, R76, 0x70 ;  /* 0x000000704c467836 */ /* 0x000fe20000000000 */
[----:B------:R-:W-:Y:S02]  /*16e40*/  FSEL R174, R100, -INF , !P5 ;  /* 0xff80000064ae7808 */ /* 0x000fe40006800000 */
[----:B------:R-:W-:Y:S02]  /*16e50*/  ISETP.GE.AND P5, PT, R9, R224, PT ;  /* 0x000000e00900720c */ /* 0x000fe40003fa6270 */
[----:B------:R-:W-:Y:S02]  /*16e60*/  FSEL R27, R27, -INF , P0 ;  /* 0xff8000001b1b7808 */ /* 0x000fe40000000000 */
[----:B------:R-:W-:-:S02]  /*16e70*/  ISETP.GE.AND P0, PT, R53, R226, PT ;  /* 0x000000e23500720c */ /* 0x000fc40003f06270 */
[----:B------:R-:W-:Y:S02]  /*16e80*/  FSEL R170, R96, -INF , !P5 ;  /* 0xff80000060aa7808 */ /* 0x000fe40006800000 */
[----:B------:R-:W-:Y:S02]  /*16e90*/  ISETP.GE.AND P5, PT, R70, R227, PT ;  /* 0x000000e34600720c */ /* 0x000fe40003fa6270 */
[-C--:B------:R-:W-:Y:S02]  /*16ea0*/  ISETP.GE.AND P1, PT, R77, R226.reuse, PT ;  /* 0x000000e24d00720c */ /* 0x080fe40003f26270 */
[----:B------:R-:W-:Y:S02]  /*16eb0*/  FSEL R23, R23, -INF , P0 ;  /* 0xff80000017177808 */ /* 0x000fe40000000000 */
[C---:B------:R-:W-:Y:S01]  /*16ec0*/  ISETP.GE.AND P3, PT, R76.reuse, R225, PT ;  /* 0x000000e14c00720c */ /* 0x040fe20003f66270 */
[----:B------:R-:W-:Y:S01]  /*16ed0*/  VIADD R76, R76, 0x79 ;  /* 0x000000794c4c7836 */ /* 0x000fe20000000000 */
[----:B------:R-:W-:-:S02]  /*16ee0*/  ISETP.GE.AND P0, PT, R34, R226, PT ;  /* 0x000000e22200720c */ /* 0x000fc40003f06270 */
[----:B------:R-:W-:Y:S02]  /*16ef0*/  ISETP.GE.AND P4, PT, R70, R224, PT ;  /* 0x000000e04600720c */ /* 0x000fe40003f86270 */
[----:B------:R-:W-:Y:S02]  /*16f00*/  FSEL R92, R92, -INF , P5 ;  /* 0xff8000005c5c7808 */ /* 0x000fe40002800000 */
[----:B------:R-:W-:Y:S02]  /*16f10*/  FSEL R38, R38, -INF , P1 ;  /* 0xff80000026267808 */ /* 0x000fe40000800000 */
[----:B------:R-:W-:Y:S02]  /*16f20*/  ISETP.GE.AND P1, PT, R73, R226, PT ;  /* 0x000000e24900720c */ /* 0x000fe40003f26270 */
[----:B------:R-:W-:Y:S02]  /*16f30*/  FSEL R19, R19, -INF , P0 ;  /* 0xff80000013137808 */ /* 0x000fe40000000000 */
[----:B------:R-:W-:-:S02]  /*16f40*/  FSEL R154, R92, -INF , !P4 ;  /* 0xff8000005c9a7808 */ /* 0x000fc40006000000 */
[-C--:B------:R-:W-:Y:S02]  /*16f50*/  ISETP.GE.AND P0, PT, R45, R226.reuse, PT ;  /* 0x000000e22d00720c */ /* 0x080fe40003f06270 */
[----:B------:R-:W-:Y:S02]  /*16f60*/  ISETP.GE.AND P4, PT, R76, R227, PT ;  /* 0x000000e34c00720c */ /* 0x000fe40003f86270 */
[----:B------:R-:W-:Y:S02]  /*16f70*/  FSEL R20, R82, -INF , P1 ;  /* 0xff80000052147808 */ /* 0x000fe40000800000 */
[----:B------:R-:W-:Y:S02]  /*16f80*/  ISETP.GE.AND P1, PT, R69, R226, PT ;  /* 0x000000e24500720c */ /* 0x000fe40003f26270 */
[----:B------:R-:W-:Y:S02]  /*16f90*/  FSEL R15, R15, -INF , P0 ;  /* 0xff8000000f0f7808 */ /* 0x000fe40000000000 */
[----:B------:R-:W-:-:S02]  /*16fa0*/  FSEL R89, R89, -INF , P4 ;  /* 0xff80000059597808 */ /* 0x000fc40002000000 */
[-C--:B------:R-:W-:Y:S02]  /*16fb0*/  ISETP.GE.AND P0, PT, R33, R226.reuse, PT ;  /* 0x000000e22100720c */ /* 0x080fe40003f06270 */
[-C--:B------:R-:W-:Y:S02]  /*16fc0*/  ISETP.GE.AND P4, PT, R78, R225.reuse, PT ;  /* 0x000000e14e00720c */ /* 0x080fe40003f86270 */
[----:B------:R-:W-:Y:S02]  /*16fd0*/  FSEL R5, R5, -INF , !P3 ;  /* 0xff80000005057808 */ /* 0x000fe40005800000 */
[----:B------:R-:W-:Y:S02]  /*16fe0*/  ISETP.GE.AND P3, PT, R77, R225, PT ;  /* 0x000000e14d00720c */ /* 0x000fe40003f66270 */
[----:B------:R-:W-:Y:S02]  /*16ff0*/  FSEL R12, R30, -INF , P1 ;  /* 0xff8000001e0c7808 */ /* 0x000fe40000800000 */
[----:B------:R-:W-:-:S02]  /*17000*/  ISETP.GE.AND P1, PT, R58, R226, PT ;  /* 0x000000e23a00720c */ /* 0x000fc40003f26270 */
[----:B------:R-:W-:Y:S02]  /*17010*/  FSEL R11, R11, -INF , P0 ;  /* 0xff8000000b0b7808 */ /* 0x000fe40000000000 */
[----:B------:R-:W-:Y:S02]  /*17020*/  FSEL R42, R42, -INF , !P4 ;  /* 0xff8000002a2a7808 */ /* 0x000fe40006000000 */
[----:B------:R-:W-:Y:S02]  /*17030*/  ISETP.GE.AND P0, PT, R37, R226, PT ;  /* 0x000000e22500720c */ /* 0x000fe40003f06270 */
[----:B------:R-:W-:Y:S02]  /*17040*/  ISETP.GE.AND P5, PT, R72, R224, PT ;  /* 0x000000e04800720c */ /* 0x000fe40003fa6270 */
[----:B------:R-:W-:Y:S02]  /*17050*/  ISETP.GE.AND P4, PT, R73, R225, PT ;  /* 0x000000e14900720c */ /* 0x000fe40003f86270 */
[----:B------:R-:W-:-:S02]  /*17060*/  FSEL R38, R38, -INF , !P3 ;  /* 0xff80000026267808 */ /* 0x000fc40005800000 */
[----:B------:R-:W-:Y:S02]  /*17070*/  ISETP.GE.AND P3, PT, R71, R225, PT ;  /* 0x000000e14700720c */ /* 0x000fe40003f66270 */
[----:B------:R-:W-:Y:S02]  /*17080*/  FSEL R26, R26, -INF , P1 ;  /* 0xff8000001a1a7808 */ /* 0x000fe40000800000 */
[----:B------:R-:W-:Y:S02]  /*17090*/  ISETP.GE.AND P1, PT, R55, R226, PT ;  /* 0x000000e23700720c */ /* 0x000fe40003f26270 */
[----:B------:R-:W-:Y:S02]  /*170a0*/  FSEL R190, R7, -INF , P0 ;  /* 0xff80000007be7808 */ /* 0x000fe40000000000 */
[----:B------:R-:W-:Y:S02]  /*170b0*/  FSEL R152, R93, -INF , !P5 ;  /* 0xff8000005d987808 */ /* 0x000fe40006800000 */
[----:B------:R-:W-:-:S02]  /*170c0*/  FSEL R20, R20, -INF , !P4 ;  /* 0xff80000014147808 */ /* 0x000fc40006000000 */
[----:B------:R-:W-:Y:S02]  /*170d0*/  FMNMX3.FTZ R7, R3, R68, R54, !PT ;  /* 0x0000004403077276 */ /* 0x000fe40007810036 */
[----:B------:R-:W-:Y:S02]  /*170e0*/  ISETP.GE.AND P5, PT, R74, R224, PT ;  /* 0x000000e04a00720c */ /* 0x000fe40003fa6270 */
[-C--:B------:R-:W-:Y:S02]  /*170f0*/  ISETP.GE.AND P4, PT, R59, R225.reuse, PT ;  /* 0x000000e13b00720c */ /* 0x080fe40003f86270 */
[----:B------:R-:W-:Y:S02]  /*17100*/  FSEL R16, R16, -INF , !P3 ;  /* 0xff80000010107808 */ /* 0x000fe40005800000 */
[----:B------:R-:W-:Y:S02]  /*17110*/  ISETP.GE.AND P3, PT, R58, R225, PT ;  /* 0x000000e13a00720c */ /* 0x000fe40003f66270 */
[----:B------:R-:W-:-:S02]  /*17120*/  FSEL R22, R22, -INF , P1 ;  /* 0xff80000016167808 */ /* 0x000fc40000800000 */
[----:B------:R-:W-:Y:S02]  /*17130*/  ISETP.GE.AND P1, PT, R51, R226, PT ;  /* 0x000000e23300720c */ /* 0x000fe40003f26270 */
[----:B------:R-:W-:Y:S02]  /*17140*/  FMNMX3.FTZ R7, R7, R56, R50, !PT ;  /* 0x0000003807077276 */ /* 0x000fe40007810032 */
[----:B------:R-:W-:Y:S02]  /*17150*/  FSEL R150, R88, -INF , !P5 ;  /* 0xff80000058967808 */ /* 0x000fe40006800000 */
[----:B------:R-:W-:Y:S02]  /*17160*/  FSEL R8, R8, -INF , !P4 ;  /* 0xff80000008087808 */ /* 0x000fe40006000000 */
[----:B------:R-:W-:Y:S02]  /*17170*/  ISETP.GE.AND P5, PT, R76, R224, PT ;  /* 0x000000e04c00720c */ /* 0x000fe40003fa6270 */
[----:B------:R-:W-:-:S02]  /*17180*/  ISETP.GE.AND P4, PT, R55, R225, PT ;  /* 0x000000e13700720c */ /* 0x000fc40003f86270 */
[----:B------:R-:W-:Y:S02]  /*17190*/  FSEL R40, R26, -INF , !P3 ;  /* 0xff8000001a287808 */ /* 0x000fe40005800000 */
[----:B------:R-:W-:Y:S02]  /*171a0*/  ISETP.GE.AND P3, PT, R53, R225, PT ;  /* 0x000000e13500720c */ /* 0x000fe40003f66270 */
[----:B------:R-:W-:Y:S02]  /*171b0*/  FSEL R18, R18, -INF , P1 ;  /* 0xff80000012127808 */ /* 0x000fe40000800000 */
[----:B------:R-:W-:Y:S02]  /*171c0*/  FMNMX3.FTZ R7, R7, R48, R46, !PT ;  /* 0x0000003007077276 */ /* 0x000fe4000781002e */
[----:B------:R-:W-:Y:S02]  /*171d0*/  ISETP.GE.AND P1, PT, R47, R226, PT ;  /* 0x000000e22f00720c */ /* 0x000fe40003f26270 */
[----:B------:R-:W-:-:S02]  /*171e0*/  FSEL R148, R89, -INF , !P5 ;  /* 0xff80000059947808 */ /* 0x000fc40006800000 */
[----:B------:R-:W-:Y:S02]  /*171f0*/  FSEL R248, R22, -INF , !P4 ;  /* 0xff80000016f87808 */ /* 0x000fe40006000000 */
[-C--:B------:R-:W-:Y:S02]  /*17200*/  ISETP.GE.AND P5, PT, R75, R225.reuse, PT ;  /* 0x000000e14b00720c */ /* 0x080fe40003fa6270 */
[-C--:B------:R-:W-:Y:S02]  /*17210*/  ISETP.GE.AND P4, PT, R34, R225.reuse, PT ;  /* 0x000000e12200720c */ /* 0x080fe40003f86270 */
[----:B------:R-:W-:Y:S02]  /*17220*/  FSEL R34, R23, -INF , !P3 ;  /* 0xff80000017227808 */ /* 0x000fe40005800000 */
[----:B------:R-:W-:Y:S02]  /*17230*/  FMNMX3.FTZ R7, R7, R44, R140, !PT ;  /* 0x0000002c07077276 */ /* 0x000fe4000781008c */
[----:B------:R-:W-:-:S02]  /*17240*/  ISETP.GE.AND P3, PT, R47, R225, PT ;  /* 0x000000e12f00720c */ /* 0x000fc40003f66270 */
[----:B------:R-:W-:Y:S02]  /*17250*/  FSEL R14, R14, -INF , P1 ;  /* 0xff8000000e0e7808 */ /* 0x000fe40000800000 */
[----:B------:R-:W-:Y:S02]  /*17260*/  FSEL R4, R4, -INF , !P5 ;  /* 0xff80000004047808 */ /* 0x000fe40006800000 */
[-C--:B------:R-:W-:Y:S02]  /*17270*/  ISETP.GE.AND P5, PT, R69, R225.reuse, PT ;  /* 0x000000e14500720c */ /* 0x080fe40003fa6270 */
[----:B------:R-:W-:Y:S02]  /*17280*/  FMNMX3.FTZ R7, R7, R36, R28, !PT ;  /* 0x0000002407077276 */ /* 0x000fe4000781001c */
[----:B------:R-:W-:Y:S02]  /*17290*/  FSEL R240, R14, -INF , !P3 ;  /* 0xff8000000ef07808 */ /* 0x000fe40005800000 */
[----:B------:R-:W-:-:S02]  /*172a0*/  ISETP.GE.AND P3, PT, R33, R225, PT ;  /* 0x000000e12100720c */ /* 0x000fc40003f66270 */
[----:B------:R-:W-:Y:S02]  /*172b0*/  FSEL R12, R12, -INF , !P5 ;  /* 0xff8000000c0c7808 */ /* 0x000fe40006800000 */
[----:B------:R-:W-:Y:S02]  /*172c0*/  FMNMX3.FTZ R7, R7, R24, R246, !PT ;  /* 0x0000001807077276 */ /* 0x000fe400078100f6 */
[----:B------:R-:W-:Y:S02]  /*172d0*/  ISETP.GE.AND P5, PT, R57, R225, PT ;  /* 0x000000e13900720c */ /* 0x000fe40003fa6270 */
[----:B------:R-:W-:Y:S02]  /*172e0*/  FSEL R232, R11, -INF , !P3 ;  /* 0xff8000000be87808 */ /* 0x000fe40005800000 */
[----:B------:R-:W-:Y:S02]  /*172f0*/  FMNMX3.FTZ R11, R5, R42, R38, !PT ;  /* 0x0000002a050b7276 */ /* 0x000fe40007810026 */
[----:B------:R-:W-:-:S02]  /*17300*/  FMNMX3.FTZ R7, R7, R238, R236, !PT ;  /* 0x000000ee07077276 */ /* 0x000fc400078100ec */
[----:B------:R-:W-:Y:S02]  /*17310*/  FSEL R26, R27, -INF , !P5 ;  /* 0xff8000001b1a7808 */ /* 0x000fe40006800000 */
[-C--:B------:R-:W-:Y:S02]  /*17320*/  ISETP.GE.AND P5, PT, R51, R225.reuse, PT ;  /* 0x000000e13300720c */ /* 0x080fe40003fa6270 */
[----:B------:R-:W-:Y:S02]  /*17330*/  FMNMX3.FTZ R11, R11, R4, R20, !PT ;  /* 0x000000040b0b7276 */ /* 0x000fe40007810014 */
[----:B------:R-:W-:Y:S02]  /*17340*/  FMNMX3.FTZ R7, R7, R156, R230, !PT ;  /* 0x0000009c07077276 */ /* 0x000fe400078100e6 */
[----:B------:R-:W-:Y:S02]  /*17350*/  FSEL R244, R18, -INF , !P5 ;  /* 0xff80000012f47808 */ /* 0x000fe40006800000 */
[----:B------:R-:W-:-:S02]  /*17360*/  ISETP.GE.AND P5, PT, R45, R225, PT ;  /* 0x000000e12d00720c */ /* 0x000fc40003fa6270 */
[----:B------:R-:W-:Y:S02]  /*17370*/  FMNMX3.FTZ R11, R11, R16, R12, !PT ;  /* 0x000000100b0b7276 */ /* 0x000fe4000781000c */
[----:B------:R-:W-:Y:S02]  /*17380*/  FMNMX3.FTZ R7, R7, R176, R186, !PT ;  /* 0x000000b007077276 */ /* 0x000fe400078100ba */
[----:B------:R-:W-:Y:S02]  /*17390*/  FSEL R242, R19, -INF , !P4 ;  /* 0xff80000013f27808 */ /* 0x000fe40006000000 */
[----:B------:R-:W-:Y:S02]  /*173a0*/  ISETP.GE.AND P4, PT, R35, R226, PT ;  /* 0x000000e22300720c */ /* 0x000fe40003f86270 */
[----:B------:R-:W-:Y:S02]  /*173b0*/  FSEL R158, R15, -INF , !P5 ;  /* 0xff8000000f9e7808 */ /* 0x000fe40006800000 */
[----:B------:R-:W-:-:S02]  /*173c0*/  FMNMX3.FTZ R11, R11, R8, R40, !PT ;  /* 0x000000080b0b7276 */ /* 0x000fc40007810028 */
[----:B------:R-:W-:Y:S02]  /*173d0*/  ISETP.GE.AND P5, PT, R41, R226, PT ;  /* 0x000000e22900720c */ /* 0x000fe40003fa6270 */
[----:B------:R-:W-:Y:S02]  /*173e0*/  FMNMX3.FTZ R7, R7, R178, R204, !PT ;  /* 0x000000b207077276 */ /* 0x000fe400078100cc */
[----:B------:R-:W-:Y:S02]  /*173f0*/  FSEL R10, R10, -INF , P4 ;  /* 0xff8000000a0a7808 */ /* 0x000fe40002000000 */
[----:B------:R-:W-:Y:S02]  /*17400*/  FMNMX3.FTZ R11, R11, R26, R248, !PT ;  /* 0x0000001a0b0b7276 */ /* 0x000fe400078100f8 */
[-C--:B------:R-:W-:Y:S02]  /*17410*/  ISETP.GE.AND P1, PT, R35, R225.reuse, PT ;  /* 0x000000e12300720c */ /* 0x080fe40003f26270 */
[----:B------:R-:W-:-:S02]  /*17420*/  ISETP.GE.AND P4, PT, R41, R225, PT ;  /* 0x000000e12900720c */ /* 0x000fc40003f86270 */
[----:B------:R-:W-:Y:S02]  /*17430*/  FSEL R6, R6, -INF , P5 ;  /* 0xff80000006067808 */ /* 0x000fe40002800000 */
[----:B------:R-:W-:Y:S02]  /*17440*/  FMNMX3.FTZ R7, R7, R202, R194, !PT ;  /* 0x000000ca07077276 */ /* 0x000fe400078100c2 */
[-C--:B------:R-:W-:Y:S02]  /*17450*/  ISETP.GE.AND P3, PT, R49, R226.reuse, PT ;  /* 0x000000e23100720c */ /* 0x080fe40003f66270 */
[----:B------:R-:W-:Y:S02]  /*17460*/  ISETP.GE.AND P0, PT, R29, R226, PT ;  /* 0x000000e21d00720c */ /* 0x000fe40003f06270 */
[----:B------:R-:W-:Y:S02]  /*17470*/  FMNMX3.FTZ R11, R11, R34, R244, !PT ;  /* 0x000000220b0b7276 */ /* 0x000fe400078100f4 */
[----:B------:R-:W-:-:S02]  /*17480*/  FSEL R234, R10, -INF , !P1 ;  /* 0xff8000000aea7808 */ /* 0x000fc40004800000 */
[----:B------:R-:W-:Y:S02]  /*17490*/  FSEL R228, R6, -INF , !P4 ;  /* 0xff80000006e47808 */ /* 0x000fe40006000000 */
[----:B------:R-:W-:Y:S02]  /*174a0*/  FMNMX3.FTZ R7, R7, R192, R174, !PT ;  /* 0x000000c007077276 */ /* 0x000fe400078100ae */
[-C--:B------:R-:W-:Y:S02]  /*174b0*/  ISETP.GE.AND P1, PT, R37, R225.reuse, PT ;  /* 0x000000e12500720c */ /* 0x080fe40003f26270 */
[-C--:B------:R-:W-:Y:S02]  /*174c0*/  ISETP.GE.AND P5, PT, R49, R225.reuse, PT ;  /* 0x000000e13100720c */ /* 0x080fe40003fa6270 */
[----:B------:R-:W-:Y:S02]  /*174d0*/  ISETP.GE.AND P4, PT, R29, R225, PT ;  /* 0x000000e11d00720c */ /* 0x000fe40003f86270 */
[----:B------:R-:W-:-:S02]  /*174e0*/  FSEL R110, R110, -INF , P3 ;  /* 0xff8000006e6e7808 */ /* 0x000fc40001800000 */
[----:B------:R-:W-:Y:S02]  /*174f0*/  FSEL R111, R111, -INF , P0 ;  /* 0xff8000006f6f7808 */ /* 0x000fe40000000000 */
[----:B------:R-:W-:Y:S02]  /*17500*/  ISETP.GE.AND P0, PT, R21, R226, PT ;  /* 0x000000e21500720c */ /* 0x000fe40003f06270 */
[----:B------:R-:W-:Y:S02]  /*17510*/  FMNMX3.FTZ R11, R11, R242, R240, !PT ;  /* 0x000000f20b0b7276 */ /* 0x000fe400078100f0 */
[----:B------:R-:W-:Y:S02]  /*17520*/  FMNMX3.FTZ R7, R7, R172, R170, !PT ;  /* 0x000000ac07077276 */ /* 0x000fe400078100aa */
[----:B------:R-:W-:Y:S02]  /*17530*/  FSEL R190, R190, -INF , !P1 ;  /* 0xff800000bebe7808 */ /* 0x000fe40004800000 */
[----:B------:R-:W-:-:S02]  /*17540*/  FSEL R188, R110, -INF , !P5 ;  /* 0xff8000006ebc7808 */ /* 0x000fc40006800000 */
[----:B------:R-:W-:Y:S02]  /*17550*/  FSEL R184, R111, -INF , !P4 ;  /* 0xff8000006fb87808 */ /* 0x000fe40006000000 */
[-C--:B------:R-:W-:Y:S02]  /*17560*/  ISETP.GE.AND P1, PT, R25, R226.reuse, PT ;  /* 0x000000e21900720c */ /* 0x080fe40003f26270 */
[----:B------:R-:W-:Y:S02]  /*17570*/  ISETP.GE.AND P5, PT, R21, R225, PT ;  /* 0x000000e11500720c */ /* 0x000fe40003fa6270 */
[----:B------:R-:W-:Y:S02]  /*17580*/  ISETP.GE.AND P4, PT, R17, R226, PT ;  /* 0x000000e21100720c */ /* 0x000fe40003f86270 */
[----:B------:R-:W-:Y:S02]  /*17590*/  FSEL R107, R107, -INF , P0 ;  /* 0xff8000006b6b7808 */ /* 0x000fe40000000000 */
[----:B------:R-:W-:-:S02]  /*175a0*/  FMNMX3.FTZ R11, R11, R158, R234, !PT ;  /* 0x0000009e0b0b7276 */ /* 0x000fc400078100ea */
[----:B------:R-:W-:Y:S02]  /*175b0*/  FMNMX3.FTZ R7, R7, R168, R154, !PT ;  /* 0x000000a807077276 */ /* 0x000fe4000781009a */
[----:B------:R-:W-:Y:S02]  /*175c0*/  FSEL R106, R106, -INF , P1 ;  /* 0xff8000006a6a7808 */ /* 0x000fe40000800000 */
[----:B------:R-:W-:Y:S02]  /*175d0*/  FSEL R180, R107, -INF , !P5 ;  /* 0xff8000006bb47808 */ /* 0x000fe40006800000 */
[----:B------:R-:W-:Y:S02]  /*175e0*/  FSEL R102, R102, -INF , P4 ;  /* 0xff80000066667808 */ /* 0x000fe40002000000 */
[-C--:B------:R-:W-:Y:S02]  /*175f0*/  ISETP.GE.AND P3, PT, R25, R225.reuse, PT ;  /* 0x000000e11900720c */ /* 0x080fe40003f66270 */
[----:B------:R-:W-:-:S02]  /*17600*/  ISETP.GE.AND P1, PT, R17, R225, PT ;  /* 0x000000e11100720c */ /* 0x000fc40003f26270 */
[C---:B------:R-:W-:Y:S02]  /*17610*/  ISETP.GE.AND P5, PT, R9.reuse, R226, PT ;  /* 0x000000e20900720c */ /* 0x040fe40003fa6270 */
[----:B------:R-:W-:Y:S02]  /*17620*/  ISETP.GE.AND P4, PT, R9, R225, PT ;  /* 0x000000e10900720c */ /* 0x000fe40003f86270 */
[----:B------:R-:W-:Y:S02]  /*17630*/  FMNMX3.FTZ R11, R11, R232, R228, !PT ;  /* 0x000000e80b0b7276 */ /* 0x000fe400078100e4 */
[----:B------:R-:W-:Y:S02]  /*17640*/  ISETP.GE.AND P0, PT, R13, R226, PT ;  /* 0x000000e20d00720c */ /* 0x000fe40003f06270 */
[----:B------:R-:W-:Y:S02]  /*17650*/  FMNMX3.FTZ R9, R7, R152, R150, !PT ;  /* 0x0000009807097276 */ /* 0x000fe40007810096 */
[----:B------:R-:W-:-:S02]  /*17660*/  FSEL R182, R106, -INF , !P3 ;  /* 0xff8000006ab67808 */ /* 0x000fc40005800000 */
[----:B------:R-:W-:Y:S02]  /*17670*/  FSEL R166, R102, -INF , !P1 ;  /* 0xff80000066a67808 */ /* 0x000fe40004800000 */
[----:B------:R-:W-:Y:S02]  /*17680*/  FMNMX3.FTZ R7, R11, R190, R188, !PT ;  /* 0x000000be0b077276 */ /* 0x000fe400078100bc */
[----:B------:R-:W-:Y:S02]  /*17690*/  ISETP.GE.AND P3, PT, R13, R225, PT ;  /* 0x000000e10d00720c */ /* 0x000fe40003f66270 */
[----:B------:R-:W-:Y:S02]  /*176a0*/  FSEL R103, R103, -INF , P0 ;  /* 0xff80000067677808 */ /* 0x000fe40000000000 */
[----:B------:R-:W-:Y:S02]  /*176b0*/  ISETP.GE.AND P1, PT, R65, R226, PT ;  /* 0x000000e24100720c */ /* 0x000fe40003f26270 */
[----:B------:R-:W-:-:S02]  /*176c0*/  FMNMX.FTZ R6, R148, R9, !PT ;  /* 0x0000000994067209 */ /* 0x000fc40007810000 */
[----:B------:R-:W-:Y:S02]  /*176d0*/  ISETP.GE.AND P0, PT, R65, R225, PT ;  /* 0x000000e14100720c */ /* 0x000fe40003f06270 */
[----:B------:R-:W-:Y:S02]  /*176e0*/  FSEL R164, R103, -INF , !P3 ;  /* 0xff80000067a47808 */ /* 0x000fe40005800000 */
[----:B------:R-:W-:Y:S02]  /*176f0*/  FSEL R99, R99, -INF , P1 ;  /* 0xff80000063637808 */ /* 0x000fe40000800000 */
[----:B------:R-:W-:Y:S02]  /*17700*/  FMNMX3.FTZ R9, R7, R184, R182, !PT ;  /* 0x000000b807097276 */ /* 0x000fe400078100b6 */
[----:B------:R-:W-:Y:S01]  /*17710*/  ISETP.GE.AND P3, PT, R70, R226, PT ;  /* 0x000000e24600720c */ /* 0x000fe20003f66270 */
[----:B------:R-:W1:Y:S01]  /*17720*/  SHFL.BFLY PT, R7, R6, 0x2, 0x1f ;  /* 0x0c401f0006077f89 */ /* 0x000e6200000e0000 */
[----:B------:R-:W-:-:S02]  /*17730*/  FSEL R98, R98, -INF , P5 ;  /* 0xff80000062627808 */ /* 0x000fc40002800000 */
[-C--:B------:R-:W-:Y:S02]  /*17740*/  ISETP.GE.AND P1, PT, R72, R226.reuse, PT ;  /* 0x000000e24800720c */ /* 0x080fe40003f26270 */
[----:B------:R-:W-:Y:S02]  /*17750*/  FSEL R160, R99, -INF , !P0 ;  /* 0xff80000063a07808 */ /* 0x000fe40004000000 */
[----:B------:R-:W-:Y:S02]  /*17760*/  ISETP.GE.AND P5, PT, R70, R225, PT ;  /* 0x000000e14600720c */ /* 0x000fe40003fa6270 */
[----:B------:R-:W-:Y:S02]  /*17770*/  FSEL R162, R98, -INF , !P4 ;  /* 0xff80000062a27808 */ /* 0x000fe40006000000 */
[----:B------:R-:W-:Y:S02]  /*17780*/  ISETP.GE.AND P0, PT, R74, R226, PT ;  /* 0x000000e24a00720c */ /* 0x000fe40003f06270 */
[----:B------:R-:W-:-:S02]  /*17790*/  FSEL R94, R94, -INF , P3 ;  /* 0xff8000005e5e7808 */ /* 0x000fc40001800000 */
[----:B------:R-:W-:Y:S02]  /*177a0*/  FMNMX3.FTZ R9, R9, R180, R166, !PT ;  /* 0x000000b409097276 */ /* 0x000fe400078100a6 */
[----:B------:R-:W-:Y:S02]  /*177b0*/  FSEL R95, R95, -INF , P1 ;  /* 0xff8000005f5f7808 */ /* 0x000fe40000800000 */
[-C--:B------:R-:W-:Y:S02]  /*177c0*/  ISETP.GE.AND P4, PT, R72, R225.reuse, PT ;  /* 0x000000e14800720c */ /* 0x080fe40003f86270 */
[----:B------:R-:W-:Y:S02]  /*177d0*/  ISETP.GE.AND P3, PT, R74, R225, PT ;  /* 0x000000e14a00720c */ /* 0x000fe40003f66270 */
[----:B------:R-:W-:Y:S02]  /*177e0*/  FSEL R146, R94, -INF , !P5 ;  /* 0xff8000005e927808 */ /* 0x000fe40006800000 */
        /* <DEDUP_REMOVED lines=9> */
[----:B------:R-:W-:-:S04]  /*17880*/  FMNMX3.FTZ R9, R9, R144, R138, !PT ;  /* 0x0000009009097276 */ /* 0x000fc8000781008a */
[----:B------:R-:W-:Y:S02]  /*17890*/  FMNMX.FTZ R9, R136, R9, !PT ;  /* 0x0000000988097209 */ /* 0x000fe40007810000 */
[----:B-1----:R-:W-:-:S03]  /*178a0*/  FMNMX.FTZ R11, R6, R7, !PT ;  /* 0x00000007060b7209 */ /* 0x002fc60007810000 */
[----:B------:R-:W1:Y:S04]  /*178b0*/  SHFL.BFLY PT, R6, R9, 0x2, 0x1f ;  /* 0x0c401f0009067f89 */ /* 0x000e6800000e0000 */
[----:B------:R-:W3:Y:S01]  /*178c0*/  SHFL.BFLY PT, R134, R11, 0x1, 0x1f ;  /* 0x0c201f000b867f89 */ /* 0x000ee200000e0000 */
[----:B-1----:R-:W-:-:S05]  /*178d0*/  FMNMX.FTZ R7, R9, R6, !PT ;  /* 0x0000000609077209 */ /* 0x002fca0007810000 */
[----:B------:R-:W1:Y:S01]  /*178e0*/  SHFL.BFLY PT, R6, R7, 0x1, 0x1f ;  /* 0x0c201f0007067f89 */ /* 0x000e6200000e0000 */
[----:B---3--:R-:W-:-:S04]  /*178f0*/  FMNMX.FTZ R134, R11, R134, !PT ;  /* 0x000000860b867209 */ /* 0x008fc80007810000 */
[----:B------:R-:W-:Y:S01]  /*17900*/  FSETP.NEU.FTZ.AND P0, PT, R134, -INF , PT ;  /* 0xff8000008600780b */ /* 0x000fe20003f1d000 */
[----:B--2---:R-:W-:-:S05]  /*17910*/  FMUL.FTZ R139, R66, R134 ;  /* 0x00000086428b7220 */ /* 0x004fca0000410000 */
[----:B------:R-:W-:-:S05]  /*17920*/  FSEL R139, R139, RZ, P0 ;  /* 0x000000ff8b8b7208 */ /* 0x000fca0000000000 */
[----:B------:R-:W-:Y:S01]  /*17930*/  FFMA.FTZ R58, R3, R66, -R139 ;  /* 0x00000042033a7223 */ /* 0x000fe2000001088b */
[----:B------:R-:W-:Y:S01]  /*17940*/  IMAD.IADD R52, R52, 0x1, R67 ;  /* 0x0000000134347824 */ /* 0x000fe200078e0243 */
[----:B-1----:R-:W-:-:S04]  /*17950*/  FMNMX.FTZ R3, R7, R6, !PT ;  /* 0x0000000607037209 */ /* 0x002fc80007810000 */
[----:B------:R-:W-:Y:S01]  /*17960*/  FSETP.NEU.FTZ.AND P0, PT, R3, -INF , PT ;  /* 0xff8000000300780b */ /* 0x000fe20003f1d000 */
[----:B------:R-:W-:Y:S01]  /*17970*/  FMUL.FTZ R65, R66, R3 ;  /* 0x0000000342417220 */ /* 0x000fe20000410000 */
[----:B------:R-:W-:-:S04]  /*17980*/  LEA R59, R52, UR6, 0x1 ;  /* 0x00000006343b7c11 */ /* 0x000fc8000f8e08ff */
[----:B------:R-:W-:Y:S01]  /*17990*/  FSEL R65, R65, RZ, P0 ;  /* 0x000000ff41417208 */ /* 0x000fe20000000000 */
[----:B------:R-:W1:Y:S04]  /*179a0*/  LDSM.16.MT88.4 R124, [R59+0xc000] ;  /* 0x00c000003b7c783b */ /* 0x000e680000004200 */
[-C--:B------:R-:W-:Y:S01]  /*179b0*/  FFMA.FTZ R52, R38, R66.reuse, -R65 ;  /* 0x0000004226347223 */ /* 0x080fe20000010841 */
[----:B------:R-:W-:Y:S02]  /*179c0*/  IMAD.IADD R38, R64, 0x1, R59 ;  /* 0x0000000140267824 */ /* 0x000fe400078e023b */
[-C--:B------:R-:W-:Y:S01]  /*179d0*/  FFMA.FTZ R53, R56, R66.reuse, -R139 ;  /* 0x0000004238357223 */ /* 0x080fe2000001088b */
[----:B------:R-:W-:Y:S02]  /*179e0*/  IMAD.IADD R67, R128, 0x1, R59 ;  /* 0x0000000180437824 */ /* 0x000fe400078e023b */
[----:B------:R-:W-:Y:S01]  /*179f0*/  FFMA.FTZ R57, R68, R66, -R139 ;  /* 0x0000004244397223 */ /* 0x000fe2000001088b */
[----:B------:R-:W-:-:S02]  /*17a00*/  IMAD.IADD R33, R128, 0x1, R38 ;  /* 0x0000000180217824 */ /* 0x000fc400078e0226 */
[-C--:B------:R-:W-:Y:S01]  /*17a10*/  FFMA.FTZ R54, R54, R66.reuse, -R139 ;  /* 0x0000004236367223 */ /* 0x080fe2000001088b */
[-CC-:B------:R-:W-:Y:S01]  /*17a20*/  FFMA.FTZ R56, R5, R66.reuse, -R65.reuse ;  /* 0x0000004205387223 */ /* 0x180fe20000010841 */
[-CC-:B------:R-:W-:Y:S01]  /*17a30*/  FFMA.FTZ R55, R42, R66.reuse, -R65.reuse ;  /* 0x000000422a377223 */ /* 0x180fe20000010841 */
[-CC-:B------:R-:W-:Y:S01]  /*17a40*/  FFMA.FTZ R51, R4, R66.reuse, -R65.reuse ;  /* 0x0000004204337223 */ /* 0x180fe20000010841 */
[----:B------:R-:W2:Y:S04]  /*17a50*/  LDSM.16.MT88.4 R116, [R67+0xc000] ;  /* 0x00c000004374783b */ /* 0x000ea80000004200 */
[----:B------:R-:W3:Y:S04]  /*17a60*/  LDSM.16.MT88.4 R84, [R67+0x10000] ;  /* 0x010000004354783b */ /* 0x000ee80000004200 */
[----:B------:R-:W4:Y:S04]  /*17a70*/  LDSM.16.MT88.4 R108, [R38+0xc000] ;  /* 0x00c00000266c783b */ /* 0x000f280000004200 */
[----:B------:R-:W5:Y:S04]  /*17a80*/  LDSM.16.MT88.4 R100, [R33+0xc000] ;  /* 0x00c000002164783b */ /* 0x000f680000004200 */
[----:B------:R-:W5:Y:S04]  /*17a90*/  LDSM.16.MT88.4 R92, [R59+0x10000] ;  /* 0x010000003b5c783b */ /* 0x000f680000004200 */
[----:B------:R-:W5:Y:S04]  /*17aa0*/  LDSM.16.MT88.4 R76, [R38+0x10000] ;  /* 0x01000000264c783b */ /* 0x000f680000004200 */
[----:B------:R-:W5:Y:S01]  /*17ab0*/  LDSM.16.MT88.4 R4, [R33+0x10000] ;  /* 0x010000002104783b */ /* 0x000f620000004200 */
[----:B------:R-:W-:Y:S01]  /*17ac0*/  MUFU.EX2 R58, R58 ;  /* 0x0000003a003a7308 */ /* 0x000fe20000000800 */
[----:B------:R-:W-:-:S02]  /*17ad0*/  FFMA.FTZ R43, R8, R66, -R65 ;  /* 0x00000042082b7223 */ /* 0x000fc40000010841 */
[----:B------:R-:W5:Y:S05]  /*17ae0*/  LDSM.16.MT88.4 R8, [R59+0xc800] ;  /* 0x00c800003b08783b */ /* 0x000f6a0000004200 */
[----:B------:R-:W1:Y:S08]  /*17af0*/  MUFU.EX2 R57, R57 ;  /* 0x0000003900397308 */ /* 0x000e700000000800 */
[----:B------:R-:W-:Y:S08]  /*17b00*/  MUFU.EX2 R54, R54 ;  /* 0x0000003600367308 */ /* 0x000ff00000000800 */
[----:B------:R-:W2:Y:S08]  /*17b10*/  MUFU.EX2 R53, R53 ;  /* 0x0000003500357308 */ /* 0x000eb00000000800 */
[----:B------:R-:W-:Y:S08]  /*17b20*/  MUFU.EX2 R56, R56 ;  /* 0x0000003800387308 */ /* 0x000ff00000000800 */
[----:B------:R-:W3:Y:S08]  /*17b30*/  MUFU.EX2 R55, R55 ;  /* 0x0000003700377308 */ /* 0x000ef00000000800 */
[----:B------:R-:W-:Y:S08]  /*17b40*/  MUFU.EX2 R52, R52 ;  /* 0x0000003400347308 */ /* 0x000ff00000000800 */
[----:B------:R-:W4:Y:S01]  /*17b50*/  MUFU.EX2 R51, R51 ;  /* 0x0000003300337308 */ /* 0x000f220000000800 */
[-CC-:B------:R-:W-:Y:S01]  /*17b60*/  FFMA.FTZ R49, R48, R66.reuse, -R139.reuse ;  /* 0x0000004230317223 */ /* 0x180fe2000001088b */
[-CC-:B------:R-:W-:Y:S01]  /*17b70*/  FFMA.FTZ R45, R44, R66.reuse, -R139.reuse ;  /* 0x000000422c2d7223 */ /* 0x180fe2000001088b */
[-CC-:B------:R-:W-:Y:S01]  /*17b80*/  FFMA.FTZ R50, R50, R66.reuse, -R139.reuse ;  /* 0x0000004232327223 */ /* 0x180fe2000001088b */
[-C--:B------:R-:W-:Y:S01]  /*17b90*/  FFMA.FTZ R46, R46, R66.reuse, -R139 ;  /* 0x000000422e2e7223 */ /* 0x080fe2000001088b */
[-CC-:B------:R-:W-:Y:S01]  /*17ba0*/  FFMA.FTZ R48, R20, R66.reuse, -R65.reuse ;  /* 0x0000004214307223 */ /* 0x180fe20000010841 */
[-CC-:B------:R-:W-:Y:S01]  /*17bb0*/  FFMA.FTZ R47, R16, R66.reuse, -R65.reuse ;  /* 0x00000042102f7223 */ /* 0x180fe20000010841 */
[----:B------:R-:W-:Y:S01]  /*17bc0*/  FFMA.FTZ R44, R12, R66, -R65 ;  /* 0x000000420c2c7223 */ /* 0x000fe20000010841 */
[----:B-1----:R-:W-:-:S02]  /*17bd0*/  F2FP.F16.F32.PACK_AB R68, R57, R58 ;  /* 0x0000003a3944723e */ /* 0x002fc400000000ff */
[----:B--2---:R-:W-:Y:S02]  /*17be0*/  F2FP.F16.F32.PACK_AB R70, R53, R54 ;  /* 0x000000363546723e */ /* 0x004fe400000000ff */
[----:B---3--:R-:W-:Y:S01]  /*17bf0*/  F2FP.F16.F32.PACK_AB R69, R55, R56 ;  /* 0x000000383745723e */ /* 0x008fe200000000ff */
[----:B------:R-:W-:Y:S01]  /*17c00*/  MUFU.EX2 R50, R50 ;  /* 0x0000003200327308 */ /* 0x000fe20000000800 */
[----:B------:R-:W1:Y:S01]  /*17c10*/  LDSM.16.MT88.4 R16, [R67+0xc800] ;  /* 0x00c800004310783b */ /* 0x000e620000004200 */
[----:B----4-:R-:W-:-:S03]  /*17c20*/  F2FP.F16.F32.PACK_AB R71, R51, R52 ;  /* 0x000000343347723e */ /* 0x010fc600000000ff */
[----:B------:R-:W2:Y:S03]  /*17c30*/  LDSM.16.MT88.4 R12, [R38+0xc800] ;  /* 0x00c80000260c783b */ /* 0x000ea60000004200 */
[----:B------:R-:W3:Y:S01]  /*17c40*/  MUFU.EX2 R49, R49 ;  /* 0x0000003100317308 */ /* 0x000ee20000000800 */
[----:B------:R-:W4:Y:S01]  /*17c50*/  LDSM.16.MT88.4 R20, [R67+0x10800] ;  /* 0x010800004314783b */ /* 0x000f220000004200 */
[C---:B------:R-:W-:Y:S06]  /*17c60*/  HMMA.16816.F32 R128, R68.reuse, R124, RZ ;  /* 0x0000007c4480723c */ /* 0x040fec00000018ff */
[----:B------:R-:W-:Y:S02]  /*17c70*/  MUFU.EX2 R46, R46 ;  /* 0x0000002e002e7308 */ /* 0x000fe40000000800 */
[C---:B------:R-:W-:Y:S06]  /*17c80*/  HMMA.16816.F32 R124, R68.reuse, R126, RZ ;  /* 0x0000007e447c723c */ /* 0x040fec00000018ff */
[----:B------:R-:W-:Y:S08]  /*17c90*/  MUFU.EX2 R45, R45 ;  /* 0x0000002d002d7308 */ /* 0x000ff00000000800 */
[----:B------:R-:W-:Y:S08]  /*17ca0*/  MUFU.EX2 R48, R48 ;  /* 0x0000003000307308 */ /* 0x000ff00000000800 */
[----:B------:R-:W1:Y:S08]  /*17cb0*/  MUFU.EX2 R47, R47 ;  /* 0x0000002f002f7308 */ /* 0x000e700000000800 */
[----:B------:R-:W-:Y:S08]  /*17cc0*/  MUFU.EX2 R44, R44 ;  /* 0x0000002c002c7308 */ /* 0x000ff00000000800 */
[----:B------:R-:W2:Y:S01]  /*17cd0*/  MUFU.EX2 R43, R43 ;  /* 0x0000002b002b7308 */ /* 0x000ea20000000800 */
        /* <DEDUP_REMOVED lines=14> */
[----:B-1----:R-:W-:-:S05]  /*17dc0*/  F2FP.F16.F32.PACK_AB R5, R47, R48 ;  /* 0x000000302f05723e */ /* 0x002fca00000000ff */
[----:B------:R-:W-:Y:S01]  /*17dd0*/  HMMA.16816.F32 R68, R68, R6, RZ ;  /* 0x000000064444723c */ /* 0x000fe200000018ff */
[----:B------:R-:W-:Y:S02]  /*17de0*/  F2FP.F16.F32.PACK_AB R6, R45, R46 ;  /* 0x0000002e2d06723e */ /* 0x000fe400000000ff */
[----:B--2---:R-:W-:-:S07]  /*17df0*/  F2FP.F16.F32.PACK_AB R7, R43, R44 ;  /* 0x0000002c2b07723e */ /* 0x004fce00000000ff */
[C---:B------:R-:W-:Y:S08]  /*17e00*/  HMMA.16816.F32 R128, R4.reuse, R8, R128 ;  /* 0x000000080480723c */ /* 0x040ff00000001880 */
[----:B------:R-:W-:Y:S01]  /*17e10*/  HMMA.16816.F32 R124, R4, R10, R124 ;  /* 0x0000000a047c723c */ /* 0x000fe2000000187c */
[----:B------:R-:W1:Y:S01]  /*17e20*/  LDSM.16.MT88.4 R8, [R33+0x10800] ;  /* 0x010800002108783b */ /* 0x000e620000004200 */
[-CC-:B------:R-:W-:Y:S01]  /*17e30*/  FFMA.FTZ R42, R140, R66.reuse, -R139.reuse ;  /* 0x000000428c2a7223 */ /* 0x180fe2000001088b */
[----:B------:R-:W-:-:S02]  /*17e40*/  FFMA.FTZ R37, R28, R66, -R139 ;  /* 0x000000421c257223 */ /* 0x000fc4000001088b */
[----:B------:R-:W-:Y:S03]  /*17e50*/  LDSM.16.MT88.4 R140, [R59+0x10800] ;  /* 0x010800003b8c783b */ /* 0x000fe60000004200 */
[C---:B------:R-:W-:Y:S01]  /*17e60*/  HMMA.16816.F32 R120, R4.reuse, R16, R120 ;  /* 0x000000100478723c */ /* 0x040fe20000001878 */
[----:B------:R-:W-:Y:S07]  /*17e70*/  LDSM.16.MT88.4 R28, [R38+0x10800] ;  /* 0x01080000261c783b */ /* 0x000fee0000004200 */
[C---:B------:R-:W-:Y:S01]  /*17e80*/  HMMA.16816.F32 R116, R4.reuse, R18, R116 ;  /* 0x000000120474723c */ /* 0x040fe20000001874 */
[----:B------:R-:W2:Y:S07]  /*17e90*/  LDSM.16.MT88.4 R16, [R33+0xc800] ;  /* 0x00c800002110783b */ /* 0x000eae0000004200 */
[C---:B------:R-:W-:Y:S08]  /*17ea0*/  HMMA.16816.F32 R112, R4.reuse, R12, R112 ;  /* 0x0000000c0470723c */ /* 0x040ff00000001870 */
[----:B------:R-:W-:Y:S01]  /*17eb0*/  HMMA.16816.F32 R108, R4, R14, R108 ;  /* 0x0000000e046c723c */ /* 0x000fe2000000186c */
[----:B------:R-:W3:Y:S01]  /*17ec0*/  LDSM.16.MT88.4 R12, [R67+0x11000] ;  /* 0x01100000430c783b */ /* 0x000ee20000004200 */
[-CC-:B------:R-:W-:Y:S01]  /*17ed0*/  FFMA.FTZ R41, R36, R66.reuse, -R139.reuse ;  /* 0x0000004224297223 */ /* 0x180fe2000001088b */
[-C--:B------:R-:W-:Y:S01]  /*17ee0*/  FFMA.FTZ R36, R24, R66.reuse, -R139 ;  /* 0x0000004218247223 */ /* 0x080fe2000001088b */
[-CC-:B------:R-:W-:Y:S01]  /*17ef0*/  FFMA.FTZ R40, R40, R66.reuse, -R65.reuse ;  /* 0x0000004228287223 */ /* 0x180fe20000010841 */
[----:B------:R-:W-:-:S03]  /*17f00*/  FFMA.FTZ R39, R26, R66, -R65 ;  /* 0x000000421a277223 */ /* 0x000fc60000010841 */
[----:B----4-:R-:W-:Y:S01]  /*17f10*/  HMMA.16816.F32 R88, R4, R20, R88 ;  /* 0x000000140458723c */ /* 0x010fe20000001858 */
[-CC-:B------:R-:W-:Y:S01]  /*17f20*/  FFMA.FTZ R35, R248, R66.reuse, -R65.reuse ;  /* 0x00000042f8237223 */ /* 0x180fe20000010841 */
[----:B------:R-:W-:-:S06]  /*17f30*/  FFMA.FTZ R34, R34, R66, -R65 ;  /* 0x0000004222227223 */ /* 0x000fcc0000010841 */
[C---:B------:R-:W-:Y:S01]  /*17f40*/  HMMA.16816.F32 R84, R4.reuse, R22, R84 ;  /* 0x000000160454723c */ /* 0x040fe20000001854 */
[----:B------:R-:W4:Y:S01]  /*17f50*/  LDSM.16.MT88.4 R20, [R59+0xd000] ;  /* 0x00d000003b14783b */ /* 0x000f220000004200 */
[----:B------:R-:W-:Y:S03]  /*17f60*/  MUFU.EX2 R42, R42 ;  /* 0x0000002a002a7308 */ /* 0x000fe60000000800 */
[----:B------:R-:W-:Y:S03]  /*17f70*/  LDSM.16.MT88.4 R24, [R67+0xd000] ;  /* 0x00d000004318783b */ /* 0x000fe60000004200 */
[C---:B-1----:R-:W-:Y:S02]  /*17f80*/  HMMA.16816.F32 R72, R4.reuse, R8, R72 ;  /* 0x000000080448723c */ /* 0x042fe40000001848 */
[----:B------:R-:W1:Y:S06]  /*17f90*/  MUFU.EX2 R41, R41 ;  /* 0x0000002900297308 */ /* 0x000e6c0000000800 */
[C---:B------:R-:W-:Y:S01]  /*17fa0*/  HMMA.16816.F32 R68, R4.reuse, R10, R68 ;  /* 0x0000000a0444723c */ /* 0x040fe20000001844 */
[----:B------:R-:W5:Y:S01]  /*17fb0*/  LDSM.16.MT88.4 R8, [R33+0xd000] ;  /* 0x00d000002108783b */ /* 0x000f620000004200 */
[----:B------:R-:W-:Y:S08]  /*17fc0*/  MUFU.EX2 R37, R37 ;  /* 0x0000002500257308 */ /* 0x000ff00000000800 */
[----:B------:R-:W3:Y:S08]  /*17fd0*/  MUFU.EX2 R36, R36 ;  /* 0x0000002400247308 */ /* 0x000ef00000000800 */
[----:B------:R-:W-:Y:S08]  /*17fe0*/  MUFU.EX2 R40, R40 ;  /* 0x0000002800287308 */ /* 0x000ff00000000800 */
[----:B------:R-:W4:Y:S08]  /*17ff0*/  MUFU.EX2 R39, R39 ;  /* 0x0000002700277308 */ /* 0x000f300000000800 */
[----:B------:R-:W-:Y:S08]  /*18000*/  MUFU.EX2 R35, R35 ;  /* 0x0000002300237308 */ /* 0x000ff00000000800 */
[----:B------:R-:W5:Y:S01]  /*18010*/  MUFU.EX2 R34, R34 ;  /* 0x0000002200227308 */ /* 0x000f620000000800 */
[C---:B--2---:R-:W-:Y:S08]  /*18020*/  HMMA.16816.F32 R104, R4.reuse, R16, R104 ;  /* 0x000000100468723c */ /* 0x044ff00000001868 */
[C---:B------:R-:W-:Y:S01]  /*18030*/  HMMA.16816.F32 R100, R4.reuse, R18, R100 ;  /* 0x000000120464723c */ /* 0x040fe20000001864 */
[----:B------:R-:W2:Y:S07]  /*18040*/  LDSM.16.MT88.4 R16, [R38+0xd000] ;  /* 0x00d000002610783b */ /* 0x000eae0000004200 */
[C---:B------:R-:W-:Y:S08]  /*18050*/  HMMA.16816.F32 R96, R4.reuse, R140, R96 ;  /* 0x0000008c0460723c */ /* 0x040ff00000001860 */
[C---:B------:R-:W-:Y:S08]  /*18060*/  HMMA.16816.F32 R92, R4.reuse, R142, R92 ;  /* 0x0000008e045c723c */ /* 0x040ff0000000185c */
[C---:B------:R-:W-:Y:S08]  /*18070*/  HMMA.16816.F32 R80, R4.reuse, R28, R80 ;  /* 0x0000001c0450723c */ /* 0x040ff00000001850 */
[----:B------:R-:W-:Y:S01]  /*18080*/  HMMA.16816.F32 R76, R4, R30, R76 ;  /* 0x0000001e044c723c */ /* 0x000fe2000000184c */
[----:B-1----:R-:W-:Y:S01]  /*18090*/  F2FP.F16.F32.PACK_AB R4, R41, R42 ;  /* 0x0000002a2904723e */ /* 0x002fe200000000ff */
[----:B------:R-:W-:Y:S01]  /*180a0*/  LDSM.16.MT88.4 R28, [R38+0x11000] ;  /* 0x01100000261c783b */ /* 0x000fe20000004200 */
[----:B---3--:R-:W-:-:S02]  /*180b0*/  F2FP.F16.F32.PACK_AB R6, R36, R37 ;  /* 0x000000252406723e */ /* 0x008fc400000000ff */
[----:B----4-:R-:W-:Y:S02]  /*180c0*/  F2FP.F16.F32.PACK_AB R5, R39, R40 ;  /* 0x000000282705723e */ /* 0x010fe400000000ff */
[----:B-----5:R-:W-:-:S07]  /*180d0*/  F2FP.F16.F32.PACK_AB R7, R34, R35 ;  /* 0x000000232207723e */ /* 0x020fce00000000ff */
[C---:B------:R-:W-:Y:S08]  /*180e0*/  HMMA.16816.F32 R88, R4.reuse, R12, R88 ;  /* 0x0000000c0458723c */ /* 0x040ff00000001858 */
[C---:B------:R-:W-:Y:S01]  /*180f0*/  HMMA.16816.F32 R84, R4.reuse, R14, R84 ;  /* 0x0000000e0454723c */ /* 0x040fe20000001854 */
[----:B------:R-:W1:Y:S07]  /*18100*/  LDSM.16.MT88.4 R12, [R59+0x11000] ;  /* 0x011000003b0c783b */ /* 0x000e6e0000004200 */
        /* <DEDUP_REMOVED lines=14> */
[----:B------:R-:W-:Y:S01]  /*181f0*/  MUFU.EX2 R137, R137 ;  /* 0x0000008900897308 */ /* 0x000fe20000000800 */
[C---:B--2---:R-:W-:Y:S07]  /*18200*/  HMMA.16816.F32 R112, R4.reuse, R16, R112 ;  /* 0x000000100470723c */ /* 0x044fee0000001870 */
[----:B------:R-:W2:Y:S01]  /*18210*/  MUFU.EX2 R140, R140 ;  /* 0x0000008c008c7308 */ /* 0x000ea20000000800 */
[C---:B------:R-:W-:Y:S01]  /*18220*/  HMMA.16816.F32 R108, R4.reuse, R18, R108 ;  /* 0x00000012046c723c */ /* 0x040fe2000000186c */
[----:B------:R-:W5:Y:S06]  /*18230*/  LDSM.16.MT88.4 R16, [R67+0xd800] ;  /* 0x00d800004310783b */ /* 0x000f6c0000004200 */
[----:B------:R-:W-:Y:S08]  /*18240*/  MUFU.EX2 R141, R141 ;  /* 0x0000008d008d7308 */ /* 0x000ff00000000800 */
[----:B------:R-:W4:Y:S08]  /*18250*/  MUFU.EX2 R142, R142 ;  /* 0x0000008e008e7308 */ /* 0x000f300000000800 */
[----:B------:R-:W-:Y:S08]  /*18260*/  MUFU.EX2 R143, R143 ;  /* 0x0000008f008f7308 */ /* 0x000ff00000000800 */
[----:B------:R-:W5:Y:S08]  /*18270*/  MUFU.EX2 R156, R156 ;  /* 0x0000009c009c7308 */ /* 0x000f700000000800 */
[----:B------:R-:W-:Y:S08]  /*18280*/  MUFU.EX2 R145, R145 ;  /* 0x0000009100917308 */ /* 0x000ff00000000800 */
[----:B------:R-:W5:Y:S01]  /*18290*/  MUFU.EX2 R158, R158 ;  /* 0x0000009e009e7308 */ /* 0x000f620000000800 */
        /* <DEDUP_REMOVED lines=8> */
[----:B------:R-:W-:-:S07]  /*18320*/  FFMA.FTZ R149, R186, R66, -R139 ;  /* 0x00000042ba957223 */ /* 0x000fce000001088b */
[C---:B---3--:R-:W-:Y:S08]  /*18330*/  HMMA.16816.F32 R72, R4.reuse, R20, R72 ;  /* 0x000000140448723c */ /* 0x048ff00000001848 */
[----:B------:R-:W-:Y:S01]  /*18340*/  HMMA.16816.F32 R68, R4, R22, R68 ;  /* 0x000000160444723c */ /* 0x000fe20000001844 */
[----:B--2---:R-:W-:Y:S01]  /*18350*/  F2FP.F16.F32.PACK_AB R4, R140, R137 ;  /* 0x000000898c04723e */ /* 0x004fe200000000ff */
[----:B------:R-:W-:Y:S01]  /*18360*/  LDSM.16.MT88.4 R20, [R33+0xd800] ;  /* 0x00d800002114783b */ /* 0x000fe20000004200 */
[----:B----4-:R-:W-:-:S02]  /*18370*/  F2FP.F16.F32.PACK_AB R6, R142, R141 ;  /* 0x0000008d8e06723e */ /* 0x010fc400000000ff */
[----:B-----5:R-:W-:Y:S01]  /*18380*/  F2FP.F16.F32.PACK_AB R5, R156, R143 ;  /* 0x0000008f9c05723e */ /* 0x020fe200000000ff */
        /* <DEDUP_REMOVED lines=20> */
[----:B------:R-:W-:Y:S01]  /*184d0*/  FFMA.FTZ R186, R232, R66, -R65 ;  /* 0x00000042e8ba7223 */ /* 0x000fe20000010841 */
[----:B------:R-:W-:Y:S05]  /*184e0*/  MUFU.EX2 R147, R147 ;  /* 0x0000009300937308 */ /* 0x000fea0000000800 */
[C---:B---3--:R-:W-:Y:S03]  /*184f0*/  HMMA.16816.F32 R96, R4.reuse, R16, R96 ;  /* 0x000000100460723c */ /* 0x048fe60000001860 */
[----:B------:R-:W3:Y:S05]  /*18500*/  MUFU.EX2 R176, R176 ;  /* 0x000000b000b07308 */ /* 0x000eea0000000800 */
[C---:B------:R-:W-:Y:S01]  /*18510*/  HMMA.16816.F32 R92, R4.reuse, R18, R92 ;  /* 0x00000012045c723c */ /* 0x040fe2000000185c */
[----:B------:R-:W4:Y:S02]  /*18520*/  LDSM.16.MT88.4 R16, [R33+0xe000] ;  /* 0x00e000002110783b */ /* 0x000f240000004200 */
[----:B------:R-:W-:Y:S08]  /*18530*/  MUFU.EX2 R149, R149 ;  /* 0x0000009500957308 */ /* 0x000ff00000000800 */
[----:B------:R-:W5:Y:S08]  /*18540*/  MUFU.EX2 R178, R178 ;  /* 0x000000b200b27308 */ /* 0x000f700000000800 */
[----:B------:R-:W-:Y:S08]  /*18550*/  MUFU.EX2 R151, R151 ;  /* 0x0000009700977308 */ /* 0x000ff00000000800 */
[----:B------:R-:W2:Y:S08]  /*18560*/  MUFU.EX2 R186, R186 ;  /* 0x000000ba00ba7308 */ /* 0x000eb00000000800 */
[----:B------:R-:W-:Y:S08]  /*18570*/  MUFU.EX2 R153, R153 ;  /* 0x0000009900997308 */ /* 0x000ff00000000800 */
[----:B------:R-:W4:Y:S01]  /*18580*/  MUFU.EX2 R190, R190 ;  /* 0x000000be00be7308 */ /* 0x000f220000000800 */
        /* <DEDUP_REMOVED lines=8> */
[----:B------:R-:W1:Y:S01]  /*18610*/  LDSM.16.MT88.4 R20, [R59+0xe000] ;  /* 0x00e000003b14783b */ /* 0x000e620000004200 */
[----:B---3--:R-:W-:-:S02]  /*18620*/  F2FP.F16.F32.PACK_AB R4, R176, R147 ;  /* 0x00000093b004723e */ /* 0x008fc400000000ff */
[----:B-----5:R-:W-:Y:S02]  /*18630*/  F2FP.F16.F32.PACK_AB R6, R178, R149 ;  /* 0x00000095b206723e */ /* 0x020fe400000000ff */
[----:B--2---:R-:W-:Y:S02]  /*18640*/  F2FP.F16.F32.PACK_AB R5, R186, R151 ;  /* 0x00000097ba05723e */ /* 0x004fe400000000ff */
[----:B----4-:R-:W-:-:S07]  /*18650*/  F2FP.F16.F32.PACK_AB R7, R190, R153 ;  /* 0x00000099be07723e */ /* 0x010fce00000000ff */
[C---:B------:R-:W-:Y:S08]  /*18660*/  HMMA.16816.F32 R112, R4.reuse, R8, R112 ;  /* 0x000000080470723c */ /* 0x040ff00000001870 */
[C---:B------:R-:W-:Y:S01]  /*18670*/  HMMA.16816.F32 R108, R4.reuse, R10, R108 ;  /* 0x0000000a046c723c */ /* 0x040fe2000000186c */
[----:B------:R-:W2:Y:S07]  /*18680*/  LDSM.16.MT88.4 R8, [R38+0x12000] ;  /* 0x012000002608783b */ /* 0x000eae0000004200 */
[C---:B------:R-:W-:Y:S08]  /*18690*/  HMMA.16816.F32 R104, R4.reuse, R16, R104 ;  /* 0x000000100468723c */ /* 0x040ff00000001868 */
[C---:B------:R-:W-:Y:S01]  /*186a0*/  HMMA.16816.F32 R100, R4.reuse, R18, R100 ;  /* 0x000000120464723c */ /* 0x040fe20000001864 */
[----:B------:R-:W3:Y:S07]  /*186b0*/  LDSM.16.MT88.4 R16, [R33+0x12000] ;  /* 0x012000002110783b */ /* 0x000eee0000004200 */
        /* <DEDUP_REMOVED lines=9> */
[----:B------:R-:W4:Y:S07]  /*18750*/  LDSM.16.MT88.4 R20, [R59+0xe800] ;  /* 0x00e800003b14783b */ /* 0x000f2e0000004200 */
[----:B------:R-:W-:Y:S01]  /*18760*/  HMMA.16816.F32 R120, R4, R28, R120 ;  /* 0x0000001c0478723c */ /* 0x000fe20000001878 */
[-CC-:B------:R-:W-:Y:S01]  /*18770*/  FFMA.FTZ R28, R204, R66.reuse, -R139.reuse ;  /* 0x00000042cc1c7223 */ /* 0x180fe2000001088b */
[----:B------:R-:W-:-:S06]  /*18780*/  FFMA.FTZ R29, R202, R66, -R139 ;  /* 0x00000042ca1d7223 */ /* 0x000fcc000001088b */
[C---:B------:R-:W-:Y:S01]  /*18790*/  HMMA.16816.F32 R116, R4.reuse, R30, R116 ;  /* 0x0000001e0474723c */ /* 0x040fe20000001874 */
[-CC-:B------:R-:W-:Y:S01]  /*187a0*/  FFMA.FTZ R30, R194, R66.reuse, -R139.reuse ;  /* 0x00000042c21e7223 */ /* 0x180fe2000001088b */
[----:B------:R-:W-:Y:S01]  /*187b0*/  FFMA.FTZ R31, R192, R66, -R139 ;  /* 0x00000042c01f7223 */ /* 0x000fe2000001088b */
[----:B------:R-:W-:Y:S05]  /*187c0*/  MUFU.EX2 R28, R28 ;  /* 0x0000001c001c7308 */ /* 0x000fea0000000800 */
[C---:B--2---:R-:W-:Y:S03]  /*187d0*/  HMMA.16816.F32 R80, R4.reuse, R8, R80 ;  /* 0x000000080450723c */ /* 0x044fe60000001850 */
[----:B------:R-:W2:Y:S05]  /*187e0*/  MUFU.EX2 R29, R29 ;  /* 0x0000001d001d7308 */ /* 0x000eaa0000000800 */
[C---:B------:R-:W-:Y:S01]  /*187f0*/  HMMA.16816.F32 R76, R4.reuse, R10, R76 ;  /* 0x0000000a044c723c */ /* 0x040fe2000000184c */
[----:B------:R-:W5:Y:S02]  /*18800*/  LDSM.16.MT88.4 R8, [R38+0xe800] ;  /* 0x00e800002608783b */ /* 0x000f640000004200 */
[----:B------:R-:W-:Y:S08]  /*18810*/  MUFU.EX2 R30, R30 ;  /* 0x0000001e001e7308 */ /* 0x000ff00000000800 */
[----:B------:R-:W1:Y:S01]  /*18820*/  MUFU.EX2 R31, R31 ;  /* 0x0000001f001f7308 */ /* 0x000e620000000800 */
[C---:B------:R-:W-:Y:S07]  /*18830*/  HMMA.16816.F32 R88, R4.reuse, R24, R88 ;  /* 0x000000180458723c */ /* 0x040fee0000001858 */
[----:B------:R-:W-:Y:S01]  /*18840*/  MUFU.EX2 R155, R155 ;  /* 0x0000009b009b7308 */ /* 0x000fe20000000800 */
[C---:B------:R-:W-:Y:S01]  /*18850*/  HMMA.16816.F32 R84, R4.reuse, R26, R84 ;  /* 0x0000001a0454723c */ /* 0x040fe20000001854 */
[----:B------:R-:W-:Y:S06]  /*18860*/  LDSM.16.MT88.4 R24, [R67+0xe800] ;  /* 0x00e800004318783b */ /* 0x000fec0000004200 */
[----:B------:R-:W4:Y:S08]  /*18870*/  MUFU.EX2 R184, R184 ;  /* 0x000000b800b87308 */ /* 0x000f300000000800 */
[----:B------:R-:W-:Y:S08]  /*18880*/  MUFU.EX2 R157, R157 ;  /* 0x0000009d009d7308 */ /* 0x000ff00000000800 */
[----:B------:R-:W5:Y:S01]  /*18890*/  MUFU.EX2 R180, R180 ;  /* 0x000000b400b47308 */ /* 0x000f620000000800 */
[C---:B---3--:R-:W-:Y:S08]  /*188a0*/  HMMA.16816.F32 R72, R4.reuse, R16, R72 ;  /* 0x000000100448723c */ /* 0x048ff00000001848 */
[----:B------:R-:W-:Y:S01]  /*188b0*/  HMMA.16816.F32 R68, R4, R18, R68 ;  /* 0x000000120444723c */ /* 0x000fe20000001844 */
[----:B--2---:R-:W-:Y:S01]  /*188c0*/  F2FP.F16.F32.PACK_AB R4, R29, R28 ;  /* 0x0000001c1d04723e */ /* 0x004fe200000000ff */
[----:B------:R-:W-:Y:S01]  /*188d0*/  LDSM.16.MT88.4 R16, [R33+0xe800] ;  /* 0x00e800002110783b */ /* 0x000fe20000004200 */
[----:B-1----:R-:W-:-:S02]  /*188e0*/  F2FP.F16.F32.PACK_AB R6, R31, R30 ;  /* 0x0000001e1f06723e */ /* 0x002fc400000000ff */
[----:B----4-:R-:W-:Y:S02]  /*188f0*/  F2FP.F16.F32.PACK_AB R5, R184, R155 ;  /* 0x0000009bb805723e */ /* 0x010fe400000000ff */
        /* <DEDUP_REMOVED lines=23> */
[----:B------:R-:W4:Y:S07]  /*18a70*/  LDSM.16.MT88.4 R16, [R67+0x13000] ;  /* 0x013000004310783b */ /* 0x000f2e0000004200 */
[C---:B--2---:R-:W-:Y:S08]  /*18a80*/  HMMA.16816.F32 R80, R4.reuse, R20, R80 ;  /* 0x000000140450723c */ /* 0x044ff00000001850 */
[C---:B------:R-:W-:Y:S01]  /*18a90*/  HMMA.16816.F32 R76, R4.reuse, R22, R76 ;  /* 0x00000016044c723c */ /* 0x040fe2000000184c */
[----:B------:R-:W2:Y:S01]  /*18aa0*/  LDSM.16.MT88.4 R20, [R38+0xf000] ;  /* 0x00f000002614783b */ /* 0x000ea20000004200 */
[----:B------:R-:W-:Y:S06]  /*18ab0*/  MUFU.EX2 R159, R159 ;  /* 0x0000009f009f7308 */ /* 0x000fec0000000800 */
[C---:B---3--:R-:W-:Y:S02]  /*18ac0*/  HMMA.16816.F32 R72, R4.reuse, R8, R72 ;  /* 0x000000080448723c */ /* 0x048fe40000001848 */
[----:B------:R-:W3:Y:S06]  /*18ad0*/  MUFU.EX2 R172, R172 ;  /* 0x000000ac00ac7308 */ /* 0x000eec0000000800 */
[C---:B------:R-:W-:Y:S01]  /*18ae0*/  HMMA.16816.F32 R68, R4.reuse, R10, R68 ;  /* 0x0000000a0444723c */ /* 0x040fe20000001844 */
[----:B------:R-:W5:Y:S01]  /*18af0*/  LDSM.16.MT88.4 R8, [R33+0xf000] ;  /* 0x00f000002108783b */ /* 0x000f620000004200 */
[----:B------:R-:W-:Y:S08]  /*18b00*/  MUFU.EX2 R161, R161 ;  /* 0x000000a100a17308 */ /* 0x000ff00000000800 */
[----:B------:R-:W1:Y:S08]  /*18b10*/  MUFU.EX2 R168, R168 ;  /* 0x000000a800a87308 */ /* 0x000e700000000800 */
[----:B------:R-:W-:Y:S08]  /*18b20*/  MUFU.EX2 R163, R163 ;  /* 0x000000a300a37308 */ /* 0x000ff00000000800 */
[----:B------:R-:W4:Y:S08]  /*18b30*/  MUFU.EX2 R164, R164 ;  /* 0x000000a400a47308 */ /* 0x000f300000000800 */
[----:B------:R-:W-:Y:S08]  /*18b40*/  MUFU.EX2 R162, R162 ;  /* 0x000000a200a27308 */ /* 0x000ff00000000800 */
[----:B------:R-:W2:Y:S01]  /*18b50*/  MUFU.EX2 R165, R165 ;  /* 0x000000a500a57308 */ /* 0x000ea20000000800 */
[C---:B------:R-:W-:Y:S08]  /*18b60*/  HMMA.16816.F32 R120, R4.reuse, R24, R120 ;  /* 0x000000180478723c */ /* 0x040ff00000001878 */
[----:B------:R-:W-:Y:S01]  /*18b70*/  HMMA.16816.F32 R116, R4, R26, R116 ;  /* 0x0000001a0474723c */ /* 0x000fe20000001874 */
[----:B------:R-:W5:Y:S01]  /*18b80*/  LDSM.16.MT88.4 R24, [R67+0xf000] ;  /* 0x00f000004318783b */ /* 0x000f620000004200 */
[----:B---3--:R-:W-:-:S02]  /*18b90*/  F2FP.F16.F32.PACK_AB R4, R172, R159 ;  /* 0x0000009fac04723e */ /* 0x008fc400000000ff */
[----:B-1----:R-:W-:Y:S02]  /*18ba0*/  F2FP.F16.F32.PACK_AB R6, R168, R161 ;  /* 0x000000a1a806723e */ /* 0x002fe400000000ff */
[----:B----4-:R-:W-:Y:S02]  /*18bb0*/  F2FP.F16.F32.PACK_AB R5, R164, R163 ;  /* 0x000000a3a405723e */ /* 0x010fe400000000ff */
        /* <DEDUP_REMOVED lines=14> */
[-CC-:B------:R-:W-:Y:S01]  /*18ca0*/  FFMA.FTZ R144, R144, R66.reuse, -R65.reuse ;  /* 0x0000004290907223 */ /* 0x180fe20000010841 */
[-CC-:B------:R-:W-:Y:S01]  /*18cb0*/  FFMA.FTZ R138, R138, R66.reuse, -R65.reuse ;  /* 0x000000428a8a7223 */ /* 0x180fe20000010841 */
[----:B------:R-:W-:-:S03]  /*18cc0*/  FFMA.FTZ R231, R136, R66, -R65 ;  /* 0x0000004288e77223 */ /* 0x000fc60000010841 */
[----:B------:R-:W-:Y:S01]  /*18cd0*/  HMMA.16816.F32 R120, R4, R24, R120 ;  /* 0x000000180478723c */ /* 0x000fe20000001878 */
[-CC-:B------:R-:W-:Y:S01]  /*18ce0*/  FFMA.FTZ R24, R154, R66.reuse, -R139.reuse ;  /* 0x000000429a187223 */ /* 0x180fe2000001088b */
[----:B------:R-:W-:-:S06]  /*18cf0*/  FFMA.FTZ R25, R152, R66, -R139 ;  /* 0x0000004298197223 */ /* 0x000fcc000001088b */
[C---:B------:R-:W-:Y:S01]  /*18d00*/  HMMA.16816.F32 R116, R4.reuse, R26, R116 ;  /* 0x0000001a0474723c */ /* 0x040fe20000001874 */
[-C--:B------:R-:W-:Y:S01]  /*18d10*/  FFMA.FTZ R26, R150, R66.reuse, -R139 ;  /* 0x00000042961a7223 */ /* 0x080fe2000001088b */
        /* <DEDUP_REMOVED lines=9> */
[C---:B-1----:R-:W-:Y:S08]  /*18db0*/  HMMA.16816.F32 R80, R4.reuse, R12, R80 ;  /* 0x0000000c0450723c */ /* 0x042ff00000001850 */
[C---:B------:R-:W-:Y:S01]  /*18dc0*/  HMMA.16816.F32 R76, R4.reuse, R14, R76 ;  /* 0x0000000e044c723c */ /* 0x040fe2000000184c */
[----:B------:R-:W1:Y:S07]  /*18dd0*/  LDSM.16.MT88.4 R12, [R59+0xf800] ;  /* 0x00f800003b0c783b */ /* 0x000e6e0000004200 */
[----:B--2---:R-:W-:Y:S01]  /*18de0*/  HMMA.16816.F32 R96, R4, R16, R96 ;  /* 0x000000100460723c */ /* 0x004fe20000001860 */
[----:B------:R-:W-:-:S07]  /*18df0*/  FADD.FTZ R57, R58, R57 ;  /* 0x000000393a397221 */ /* 0x000fce0000010000 */
[C---:B------:R-:W-:Y:S01]  /*18e00*/  HMMA.16816.F32 R92, R4.reuse, R18, R92 ;  /* 0x00000012045c723c */ /* 0x040fe2000000185c */
[----:B------:R-:W2:Y:S07]  /*18e10*/  LDSM.16.MT88.4 R16, [R67+0x13800] ;  /* 0x013800004310783b */ /* 0x000eae0000004200 */
[----:B---3--:R-:W-:Y:S01]  /*18e20*/  HMMA.16816.F32 R72, R4, R20, R72 ;  /* 0x000000140448723c */ /* 0x008fe20000001848 */
[----:B------:R-:W-:-:S07]  /*18e30*/  FADD.FTZ R55, R56, R55 ;  /* 0x0000003738377221 */ /* 0x000fce0000010000 */
[----:B------:R-:W-:Y:S01]  /*18e40*/  HMMA.16816.F32 R68, R4, R22, R68 ;  /* 0x000000160444723c */ /* 0x000fe20000001844 */
[----:B-----5:R-:W-:Y:S02]  /*18e50*/  F2FP.F16.F32.PACK_AB R4, R25, R24 ;  /* 0x000000181904723e */ /* 0x020fe400000000ff */
[----:B----4-:R-:W-:Y:S02]  /*18e60*/  F2FP.F16.F32.PACK_AB R6, R233, R26 ;  /* 0x0000001ae906723e */ /* 0x010fe400000000ff */
[----:B------:R-:W-:Y:S02]  /*18e70*/  F2FP.F16.F32.PACK_AB R5, R144, R27 ;  /* 0x0000001b9005723e */ /* 0x000fe400000000ff */
[----:B------:R-:W-:Y:S01]  /*18e80*/  F2FP.F16.F32.PACK_AB R7, R231, R138 ;  /* 0x0000008ae707723e */ /* 0x000fe200000000ff */
[----:B------:R-:W-:Y:S01]  /*18e90*/  FADD.FTZ R54, R54, R57 ;  /* 0x0000003936367221 */ /* 0x000fe20000010000 */
[----:B------:R-:W-:-:S05]  /*18ea0*/  FADD.FTZ R52, R52, R55 ;  /* 0x0000003734347221 */ /* 0x000fca0000010000 */
[----:B------:R-:W-:Y:S01]  /*18eb0*/  HMMA.16816.F32 R120, R4, R8, R120 ;  /* 0x000000080478723c */ /* 0x000fe20000001878 */
[----:B------:R-:W-:-:S07]  /*18ec0*/  FADD.FTZ R53, R53, R54 ;  /* 0x0000003635357221 */ /* 0x000fce0000010000 */
        /* <DEDUP_REMOVED lines=12> */
[----:B------:R-:W-:-:S03]  /*18f90*/  FADD.FTZ R20, R42, R45 ;  /* 0x0000002d2a147221 */ /* 0x000fc60000010000 */
        /* <DEDUP_REMOVED lines=13> */
[----:B------:R-:W-:-:S05]  /*19070*/  FADD.FTZ R143, R143, R34 ;  /* 0x000000228f8f7221 */ /* 0x000fca0000010000 */
[----:B---3--:R-:W-:Y:S01]  /*19080*/  HMMA.16816.F32 R96, R4, R8, R96 ;  /* 0x000000080460723c */ /* 0x008fe20000001860 */
[----:B------:R-:W-:Y:S01]  /*19090*/  FADD.FTZ R140, R140, R137 ;  /* 0x000000898c8c7221 */ /* 0x000fe20000010000 */
[----:B------:R-:W-:-:S06]  /*190a0*/  FADD.FTZ R156, R156, R143 ;  /* 0x0000008f9c9c7221 */ /* 0x000fcc0000010000 */
        /* <DEDUP_REMOVED lines=19> */
[----:B------:R-:W1:Y:S01]  /*191e0*/  LDSM.16.MT88.4 R16, [R33+0x13800] ;  /* 0x013800002110783b */ /* 0x000e620000004200 */
[----:B------:R-:W-:Y:S01]  /*191f0*/  FADD.FTZ R29, R29, R28 ;  /* 0x0000001c1d1d7221 */ /* 0x000fe20000010000 */
[----:B------:R-:W-:-:S04]  /*19200*/  FADD.FTZ R184, R184, R155 ;  /* 0x0000009bb8b87221 */ /* 0x000fc80000010000 */
[----:B------:R-:W-:Y:S01]  /*19210*/  FADD.FTZ R157, R157, R184 ;  /* 0x000000b89d9d7221 */ /* 0x000fe20000010000 */
[----:B---3--:R-:W-:Y:S01]  /*19220*/  HMMA.16816.F32 R104, R4, R8, R104 ;  /* 0x000000080468723c */ /* 0x008fe20000001868 */
[----:B------:R-:W-:Y:S02]  /*19230*/  FADD.FTZ R8, R30, R29 ;  /* 0x0000001d1e087221 */ /* 0x000fe40000010000 */
[----:B------:R-:W-:Y:S02]  /*19240*/  FADD.FTZ R180, R180, R157 ;  /* 0x0000009db4b47221 */ /* 0x000fe40000010000 */
[----:B------:R-:W-:Y:S02]  /*19250*/  FADD.FTZ R8, R31, R8 ;  /* 0x000000081f087221 */ /* 0x000fe40000010000 */
[----:B------:R-:W-:Y:S02]  /*19260*/  FADD.FTZ R9, R163, R180 ;  /* 0x000000b4a3097221 */ /* 0x000fe40000010000 */
[----:B------:R-:W-:-:S02]  /*19270*/  FADD.FTZ R159, R159, R8 ;  /* 0x000000089f9f7221 */ /* 0x000fc40000010000 */
[----:B------:R-:W-:Y:S02]  /*19280*/  FADD.FTZ R9, R164, R9 ;  /* 0x00000009a4097221 */ /* 0x000fe40000010000 */
[----:B------:R-:W-:Y:S02]  /*19290*/  FADD.FTZ R172, R172, R159 ;  /* 0x0000009facac7221 */ /* 0x000fe40000010000 */
[----:B------:R-:W-:Y:S02]  /*192a0*/  FADD.FTZ R8, R162, R9 ;  /* 0x00000009a2087221 */ /* 0x000fe40000010000 */
[----:B------:R-:W-:Y:S01]  /*192b0*/  FADD.FTZ R161, R161, R172 ;  /* 0x000000aca1a17221 */ /* 0x000fe20000010000 */
[----:B------:R-:W-:Y:S01]  /*192c0*/  ISETP.GT.AND P0, PT, R2, R205, PT ;  /* 0x000000cd0200720c */ /* 0x000fe20003f04270 */
[----:B------:R-:W-:Y:S02]  /*192d0*/  FADD.FTZ R8, R165, R8 ;  /* 0x00000008a5087221 */ /* 0x000fe40000010000 */
[----:B------:R-:W-:-:S02]  /*192e0*/  FADD.FTZ R9, R168, R161 ;  /* 0x000000a1a8097221 */ /* 0x000fc40000010000 */
[----:B------:R-:W-:Y:S02]  /*192f0*/  FADD.FTZ R27, R27, R8 ;  /* 0x000000081b1b7221 */ /* 0x000fe40000010000 */
[----:B------:R-:W-:Y:S02]  /*19300*/  FADD.FTZ R24, R24, R9 ;  /* 0x0000000918187221 */ /* 0x000fe40000010000 */
[----:B------:R-:W-:Y:S02]  /*19310*/  FADD.FTZ R27, R144, R27 ;  /* 0x0000001b901b7221 */ /* 0x000fe40000010000 */
[----:B------:R-:W-:Y:S01]  /*19320*/  FADD.FTZ R25, R25, R24 ;  /* 0x0000001819197221 */ /* 0x000fe20000010000 */
[----:B------:R-:W-:Y:S01]  /*19330*/  HMMA.16816.F32 R76, R4, R14, R76 ;  /* 0x0000000e044c723c */ /* 0x000fe2000000184c */
[----:B------:R-:W-:Y:S01]  /*19340*/  FADD.FTZ R138, R138, R27 ;  /* 0x0000001b8a8a7221 */ /* 0x000fe20000010000 */
[----:B------:R-:W-:Y:S01]  /*19350*/  BSSY B2, `(.L_x_3366) ;  /* 0x00005a6000027945 */ /* 0x000fe20003800000 */
[----:B------:R-:W-:-:S02]  /*19360*/  FADD.FTZ R26, R26, R25 ;  /* 0x000000191a1a7221 */ /* 0x000fc40000010000 */
[----:B------:R-:W-:-:S03]  /*19370*/  FADD.FTZ R231, R231, R138 ;  /* 0x0000008ae7e77221 */ /* 0x000fc60000010000 */
[----:B------:R-:W-:Y:S01]  /*19380*/  HMMA.16816.F32 R100, R4, R10, R100 ;  /* 0x0000000a0464723c */ /* 0x000fe20000001864 */
[----:B------:R-:W-:-:S07]  /*19390*/  FADD.FTZ R233, R233, R26 ;  /* 0x0000001ae9e97221 */ /* 0x000fce0000010000 */
[C---:B-1----:R-:W-:Y:S08]  /*193a0*/  HMMA.16816.F32 R72, R4.reuse, R16, R72 ;  /* 0x000000100448723c */ /* 0x042ff00000001848 */
        /* <DEDUP_REMOVED lines=29> */
[----:B------:R-:W-:Y:S02]  /*19580*/  IMAD.HI.U32 R11, R12, R9, RZ ;  /* 0x000000090c0b7227 */ /* 0x000fe400078e00ff */
[----:B------:R-:W2:Y:S02]  /*19590*/  LD.E.64 R12, desc[UR4][R132.64+0x28] ;  /* 0x00002804840c7980 */ /* 0x000ea4000c101b00 */
        /* <DEDUP_REMOVED lines=41> */
.L_x_3369:
        /* <DEDUP_REMOVED lines=8> */
.L_x_3370:
[----:B------:R-:W-:Y:S05]  /*198b0*/  BSYNC.RECONVERGENT B0 ;  /* 0x0000000000007941 */ /* 0x000fea0003800200 */
.L_x_3368:
[----:B------:R-:W-:Y:S01]  /*198c0*/  IMAD.SHL.U32 R5, R208, 0x20, RZ ;  /* 0x00000020d0057824 */ /* 0x000fe200078e00ff */
[-C--:B------:R-:W-:Y:S01]  /*198d0*/  ISETP.GE.AND P1, PT, R0, R217.reuse, PT ;  /* 0x000000d90000720c */ /* 0x080fe20003f26270 */
[----:B------:R-:W-:Y:S01]  /*198e0*/  IMAD.SHL.U32 R200, R196, 0x20, RZ ;  /* 0x00000020c4c87824 */ /* 0x000fe200078e00ff */
[----:B------:R-:W-:Y:S01]  /*198f0*/  SHF.L.U64.HI R4, R208, 0x5, R209 ;  /* 0x00000005d0047819 */ /* 0x000fe200000102d1 */
[----:B------:R-:W-:Y:S01]  /*19900*/  VIADD R187, R60, UR6 ;  /* 0x000000063cbb7c36 */ /* 0x000fe20008000000 */
[----:B------:R-:W-:Y:S01]  /*19910*/  IADD3 R6, P4, PT, R5, R212, RZ ;  /* 0x000000d405067210 */ /* 0x000fe20007f9e0ff */
[----:B------:R-:W-:Y:S01]  /*19920*/  BSSY.RECONVERGENT B1, `(.L_x_3371) ;  /* 0x00001fb000017945 */ /* 0x000fe20003800200 */
[----:B------:R-:W-:Y:S01]  /*19930*/  ISETP.GE.AND P0, PT, R32, R217, PT ;  /* 0x000000d92000720c */ /* 0x000fe20003f06270 */
[----:B------:R-:W-:Y:S01]  /*19940*/  IMAD.IADD R61, R187, 0x1, R64 ;  /* 0x00000001bb3d7824 */ /* 0x000fe200078e0240 */
[----:B------:R-:W-:Y:S01]  /*19950*/  SHF.R.U32.HI R199, RZ, 0x1, R196 ;  /* 0x00000001ffc77819 */ /* 0x000fe200000116c4 */
[----:B------:R-:W-:Y:S01]  /*19960*/  IMAD.X R7, R4, 0x1, R213, P4 ;  /* 0x0000000104077824 */ /* 0x000fe200020e06d5 */
[----:B------:R-:W-:-:S02]  /*19970*/  IADD3 R12, P4, PT, R6, R5, RZ ;  /* 0x00000005060c7210 */ /* 0x000fc40007f9e0ff */
[----:B------:R-:W-:Y:S01]  /*19980*/  LOP3.LUT R2, R199, 0x8, RZ, 0xc0, !PT ;  /* 0x00000008c7027812 */ /* 0x000fe200078ec0ff */
        /* <DEDUP_REMOVED lines=8> */
[----:B------:R-:W-:Y:S02]  /*19a10*/  LOP3.LUT R185, R200, 0x200, R201, 0xf8, !PT ;  /* 0x00000200c8b97812 */ /* 0x000fe400078ef8c9 */
[----:B------:R-:W-:Y:S01]  /*19a20*/  MOV R66, 0x20 ;  /* 0x0000002000427802 */ /* 0x000fe20000000f00 */
[----:B------:R-:W-:Y:S01]  /*19a30*/  @!PT LDS RZ, [RZ] ;  /* 0x00000000fffff984 */ /* 0x000fe20000000800 */
[----:B------:R-:W-:Y:S01]  /*19a40*/  @!PT LDS RZ, [RZ] ;  /* 0x00000000fffff984 */ /* 0x000fe20000000800 */
[----:B------:R-:W-:Y:S01]  /*19a50*/  @!PT LDS RZ, [RZ] ;  /* 0x00000000fffff984 */ /* 0x000fe20000000800 */
[----:B------:R-:W-:Y:S01]  /*19a60*/  @!P0 LDGSTS.E.BYPASS.LTC128B.128 [R63+0x10000], desc[UR4][R212.64+0x80] ;  /* 0x10000080d43f8fae */ /* 0x000fe2000b981a04 */
[----:B------:R-:W-:Y:S01]  /*19a70*/  IMAD.X R11, R13, 0x1, R4, P4 ;  /* 0x000000010d0b7824 */ /* 0x000fe200020e0604 */
[----:B------:R-:W-:-:S02]  /*19a80*/  IADD3 R8, P4, PT, R10, R5, RZ ;  /* 0x000000050a087210 */ /* 0x000fc40007f9e0ff */
[----:B------:R-:W-:Y:S01]  /*19a90*/  @P0 STS.128 [R63+0x10000], RZ ;  /* 0x010000ff3f000388 */ /* 0x000fe20000000c00 */
[----:B------:R-:W-:Y:S02]  /*19aa0*/  SEL R66, R66, 0xffffffe0, !P6 ;  /* 0xffffffe042427807 */ /* 0x000fe40007000000 */
[----:B------:R-:W-:Y:S01]  /*19ab0*/  IMAD.X R9, R11, 0x1, R4, P4 ;  /* 0x000000010b097824 */ /* 0x000fe200020e0604 */
        /* <DEDUP_REMOVED lines=23> */
[----:B------:R3:W-:Y:S01]  /*19c30*/  @!P1 LDGSTS.E.BYPASS.LTC128B.128 [R63+0xd800], desc[UR4][R10.64] ;  /* 0x0d8000000a3f9fae */ /* 0x0007e2000b981a04 */
[----:B-1----:R-:W-:-:S03]  /*19c40*/  LOP3.LUT R7, R2, 0x1c0, R201, 0xf8, !PT ;  /* 0x000001c002077812 */ /* 0x002fc600078ef8c9 */
[----:B------:R-:W-:Y:S01]  /*19c50*/  @P1 STS.128 [R63+0xd800], RZ ;  /* 0x00d800ff3f001388 */ /* 0x000fe20000000c00 */
[----:B------:R-:W-:Y:S02]  /*19c60*/  IADD3 R6, P4, PT, R8, R5, RZ ;  /* 0x0000000508067210 */ /* 0x000fe40007f9e0ff */
[----:B------:R-:W-:-:S03]  /*19c70*/  LOP3.LUT R2, R7, R0, RZ, 0x3c, !PT ;  /* 0x0000000007027212 */ /* 0x000fc600078e3cff */
[----:B------:R-:W-:Y:S01]  /*19c80*/  IMAD.X R7, R9, 0x1, R4, P4 ;  /* 0x0000000109077824 */ /* 0x000fe200020e0604 */
[----:B------:R-:W-:-:S04]  /*19c90*/  LOP3.LUT R185, R185, R2, RZ, 0xfc, !PT ;  /* 0x00000002b9b97212 */ /* 0x000fc800078efcff */
[----:B------:R-:W-:Y:S01]  /*19ca0*/  LEA R185, R185, UR6, 0x1 ;  /* 0x00000006b9b97c11 */ /* 0x000fe2000f8e08ff */
[----:B--2---:R-:W-:Y:S02]  /*19cb0*/  @!P0 IMAD.MOV.U32 R12, RZ, RZ, R10 ;  /* 0x000000ffff0c8224 */ /* 0x004fe400078e000a */
[----:B------:R-:W-:Y:S02]  /*19cc0*/  @!P0 IMAD.MOV.U32 R13, RZ, RZ, R11 ;  /* 0x000000ffff0d8224 */ /* 0x000fe400078e000b */
[C---:B------:R-:W-:Y:S02]  /*19cd0*/  IMAD.IADD R48, R185.reuse, 0x1, R66 ;  /* 0x00000001b9307824 */ /* 0x040fe400078e0242 */
[----:B------:R-:W-:Y:S01]  /*19ce0*/  IMAD.IADD R236, R185, 0x1, R64 ;  /* 0x00000001b9ec7824 */ /* 0x000fe200078e0240 */
[----:B------:R-:W-:Y:S01]  /*19cf0*/  @!PT LDS RZ, [RZ] ;  /* 0x00000000fffff984 */ /* 0x000fe20000000800 */
[----:B------:R-:W-:Y:S01]  /*19d00*/  @!PT LDS RZ, [RZ] ;  /* 0x00000000fffff984 */ /* 0x000fe20000000800 */
[----:B------:R-:W-:Y:S01]  /*19d10*/  @!PT LDS RZ, [RZ] ;  /* 0x00000000fffff984 */ /* 0x000fe20000000800 */
[----:B------:R-:W-:Y:S01]  /*19d20*/  @!P0 LDGSTS.E.BYPASS.LTC128B.128 [R63+0x11800], desc[UR4][R12.64+0x80] ;  /* 0x118000800c3f8fae */ /* 0x000fe2000b981a04 */
[-C--:B---3--:R-:W-:Y:S02]  /*19d30*/  IADD3 R10, P5, PT, R6, R5.reuse, RZ ;  /* 0x00000005060a7210 */ /* 0x088fe40007fbe0ff */
[----:B------:R-:W-:Y:S01]  /*19d40*/  IMAD.IADD R202, R66, 0x1, R236 ;  /* 0x0000000142ca7824 */ /* 0x000fe200078e02ec */
[----:B------:R-:W-:Y:S01]  /*19d50*/  @P0 STS.128 [R63+0x11800], RZ ;  /* 0x011800ff3f000388 */ /* 0x000fe20000000c00 */
[----:B------:R-:W-:Y:S01]  /*19d60*/  IADD3 R16, P4, PT, R10, R5, RZ ;  /* 0x000000050a107210 */ /* 0x000fe20007f9e0ff */
[----:B------:R-:W-:-:S02]  /*19d70*/  IMAD.X R11, R7, 0x1, R4, P5 ;  /* 0x00000001070b7824 */ /* 0x000fc400028e0604 */
[----:B------:R-:W-:Y:S01]  /*19d80*/  @!PT LDS RZ, [RZ] ;  /* 0x00000000fffff984 */ /* 0x000fe20000000800 */
[----:B------:R-:W-:Y:S01]  /*19d90*/  @!PT LDS RZ, [RZ] ;  /* 0x00000000fffff984 */ /* 0x000fe20000000800 */
[----:B------:R-:W-:Y:S01]  /*19da0*/  @!PT LDS RZ, [RZ] ;  /* 0x00000000fffff984 */ /* 0x000fe20000000800 */
[----:B------:R-:W-:Y:S02]  /*19db0*/  @!P1 LDGSTS.E.BYPASS.LTC128B.128 [R63+0xe000], desc[UR4][R8.64] ;  /* 0x0e000000083f9fae */ /* 0x000fe4000b981a04 */
[----:B------:R-:W-:Y:S02]  /*19dc0*/  IMAD.X R17, R11, 0x1, R4, P4 ;  /* 0x000000010b117824 */ /* 0x000fe400020e0604 */
        /* <DEDUP_REMOVED lines=37> */
[----:B-1----:R-:W1:Y:S04]  /*1a020*/  LDSM.16.M88.4 R4, [R60+UR6+0x5000] ;  /* 0x005000063c04783b */ /* 0x002e680008000200 */
[----:B------:R-:W-:Y:S04]  /*1a030*/  LDSM.16.M88.4 R48, [R48] ;  /* 0x000000003030783b */ /* 0x000fe80000000200 */
[----:B------:R-:W3:Y:S04]  /*1a040*/  LDSM.16.M88.4 R20, [R60+UR6+0x4000] ;  /* 0x004000063c14783b */ /* 0x000ee80008000200 */
[----:B------:R-:W-:Y:S01]  /*1a050*/  LDSM.16.M88.4 R12, [R60+UR6+0x4800] ;  /* 0x004800063c0c783b */ /* 0x000fe20008000200 */
[----:B--2---:R-:W-:-:S03]  /*1a060*/  IMAD.IADD R63, R187, 0x1, R66 ;  /* 0x00000001bb3f7824 */ /* 0x004fc600078e0242 */
[----:B------:R-:W-:Y:S04]  /*1a070*/  LDSM.16.M88.4 R168, [R60+UR6+0x5800] ;  /* 0x005800063ca8783b */ /* 0x000fe80008000200 */
[----:B------:R-:W2:Y:S04]  /*1a080*/  LDSM.16.M88.4 R28, [R63+0x5000] ;  /* 0x005000003f1c783b */ /* 0x000ea80000000200 */
[----:B------:R-:W4:Y:S04]  /*1a090*/  LDSM.16.M88.4 R160, [R60+UR6+0x6000] ;  /* 0x006000063ca0783b */ /* 0x000f280008000200 */
[----:B------:R-:W5:Y:S04]  /*1a0a0*/  LDSM.16.M88.4 R152, [R60+UR6+0x6800] ;  /* 0x006800063c98783b */ /* 0x000f680008000200 */
[----:B------:R-:W5:Y:S04]  /*1a0b0*/  LDSM.16.M88.4 R144, [R60+UR6+0x7000] ;  /* 0x007000063c90783b */ /* 0x000f680008000200 */
[----:B------:R-:W5:Y:S01]  /*1a0c0*/  LDSM.16.M88.4 R56, [R60+UR6+0x7800] ;  /* 0x007800063c38783b */ /* 0x000f620008000200 */
[C---:B-1----:R-:W-:Y:S03]  /*1a0d0*/  HMMA.16816.F32 R8, R136.reuse, R4, RZ ;  /* 0x000000048808723c */ /* 0x042fe600000018ff */
[----:B------:R-:W1:Y:S04]  /*1a0e0*/  LDSM.16.M88.4 R44, [R63+0x4000] ;  /* 0x004000003f2c783b */ /* 0x000e680000000200 */
[----:B------:R-:W1:Y:S01]  /*1a0f0*/  LDSM.16.M88.4 R40, [R63+0x4800] ;  /* 0x004800003f28783b */ /* 0x000e620000000200 */
[C---:B------:R-:W-:Y:S03]  /*1a100*/  HMMA.16816.F32 R4, R136.reuse, R6, RZ ;  /* 0x000000068804723c */ /* 0x040fe600000018ff */
[----:B------:R-:W1:Y:S04]  /*1a110*/  LDSM.16.M88.4 R32, [R63+0x5800] ;  /* 0x005800003f20783b */ /* 0x000e680000000200 */
[----:B------:R-:W1:Y:S01]  /*1a120*/  LDSM.16.M88.4 R36, [R63+0x6000] ;  /* 0x006000003f24783b */ /* 0x000e620000000200 */
[----:B---3--:R-:W-:Y:S03]  /*1a130*/  HMMA.16816.F32 R24, R136, R20, RZ ;  /* 0x000000148818723c */ /* 0x008fe600000018ff */
[----:B------:R-:W-:Y:S04]  /*1a140*/  LDSM.16.M88.4 R52, [R63+0x6800] ;  /* 0x006800003f34783b */ /* 0x000fe80000000200 */
[----:B------:R-:W-:Y:S01]  /*1a150*/  LDSM.16.M88.4 R180, [R185+0x2000] ;  /* 0x00200000b9b4783b */ /* 0x000fe20000000200 */
[C---:B--2---:R-:W-:Y:S03]  /*1a160*/  HMMA.16816.F32 R8, R48.reuse, R28, R8 ;  /* 0x0000001c3008723c */ /* 0x044fe60000001808 */
[----:B------:R-:W-:Y:S04]  /*1a170*/  LDSM.16.M88.4 R188, [R60+UR6+0xb000] ;  /* 0x00b000063cbc783b */ /* 0x000fe80008000200 */
[----:B------:R-:W0:Y:S01]  /*1a180*/  LDGDEPBAR ;  /* 0x00000000000079af */ /* 0x000e220000000000 */
[----:B------:R-:W-:Y:S03]  /*1a190*/  HMMA.16816.F32 R4, R48, R30, R4 ;  /* 0x0000001e3004723c */ /* 0x000fe60000001804 */
[----:B------:R-:W2:Y:S05]  /*1a1a0*/  LDSM.16.M88.4 R28, [R63+0x7000] ;  /* 0x007000003f1c783b */ /* 0x000eaa0000000200 */
        /* <DEDUP_REMOVED lines=14> */
[C---:B-1----:R-:W-:Y:S08]  /*1a290*/  HMMA.16816.F32 R24, R48.reuse, R44, R24 ;  /* 0x0000002c3018723c */ /* 0x042ff00000001818 */
[C---:B------:R-:W-:Y:S01]  /*1a2a0*/  HMMA.16816.F32 R20, R48.reuse, R46, R20 ;  /* 0x0000002e3014723c */ /* 0x040fe20000001814 */
[----:B------:R-:W-:Y:S07]  /*1a2b0*/  LDSM.16.M88.4 R44, [R61+0x4000] ;  /* 0x004000003d2c783b */ /* 0x000fee0000000200 */
[----:B------:R-:W-:Y:S01]  /*1a2c0*/  HMMA.16816.F32 R16, R48, R40, R16 ;  /* 0x000000283010723c */ /* 0x000fe20000001810 */
[----:B---3--:R-:W-:-:S05]  /*1a2d0*/  IADD3 R63, PT, PT, R66, R61, RZ ;  /* 0x0000003d423f7210 */ /* 0x008fca0007ffe0ff */
[----:B------:R-:W-:Y:S02]  /*1a2e0*/  LDSM.16.M88.4 R176, [R63+0x4000] ;  /* 0x004000003fb0783b */ /* 0x000fe40000000200 */
[C---:B------:R-:W-:Y:S02]  /*1a2f0*/  HMMA.16816.F32 R12, R48.reuse, R42, R12 ;  /* 0x0000002a300c723c */ /* 0x040fe4000000180c */
[----:B------:R-:W-:Y:S04]  /*1a300*/  LDSM.16.M88.4 R40, [R61+0x4800] ;  /* 0x004800003d28783b */ /* 0x000fe80000000200 */
[----:B------:R-:W-:Y:S02]  /*1a310*/  LDSM.16.M88.4 R64, [R63+0x4800] ;  /* 0x004800003f40783b */ /* 0x000fe40000000200 */
[C---:B------:R-:W-:Y:S08]  /*1a320*/  HMMA.16816.F32 R172, R48.reuse, R32, R172 ;  /* 0x0000002030ac723c */ /* 0x040ff000000018ac */
[C---:B------:R-:W-:Y:S01]  /*1a330*/  HMMA.16816.F32 R168, R48.reuse, R34, R168 ;  /* 0x0000002230a8723c */ /* 0x040fe200000018a8 */
[----:B------:R-:W1:Y:S04]  /*1a340*/  LDSM.16.M88.4 R32, [R236] ;  /* 0x00000000ec20783b */ /* 0x000e680000000200 */
[----:B------:R-:W-:Y:S03]  /*1a350*/  LDSM.16.M88.4 R236, [R236+0x2000] ;  /* 0x00200000ecec783b */ /* 0x000fe60000000200 */
        /* <DEDUP_REMOVED lines=8> */
[----:B------:R-:W5:Y:S07]  /*1a3e0*/  LDSM.16.M88.4 R52, [R61+0x5800] ;  /* 0x005800003d34783b */ /* 0x000f6e0000000200 */
[C---:B----4-:R-:W-:Y:S08]  /*1a3f0*/  HMMA.16816.F32 R140, R48.reuse, R56, R140 ;  /* 0x00000038308c723c */ /* 0x050ff0000000188c */
[----:B------:R-:W-:Y:S01]  /*1a400*/  HMMA.16816.F32 R136, R48, R58, R136 ;  /* 0x0000003a3088723c */ /* 0x000fe20000001888 */
[----:B------:R-:W4:Y:S04]  /*1a410*/  LDSM.16.M88.4 R48, [R61+0x6800] ;  /* 0x006800003d30783b */ /* 0x000f280000000200 */
[----:B------:R-:W-:Y:S03]  /*1a420*/  LDSM.16.M88.4 R56, [R63+0x5800] ;  /* 0x005800003f38783b */ /* 0x000fe60000000200 */
[C---:B-1----:R-:W-:Y:S08]  /*1a430*/  HMMA.16816.F32 R24, R32.reuse, R44, R24 ;  /* 0x0000002c2018723c */ /* 0x042ff00000001818 */
[C---:B------:R-:W-:Y:S01]  /*1a440*/  HMMA.16816.F32 R20, R32.reuse, R46, R20 ;  /* 0x0000002e2014723c */ /* 0x040fe20000001814 */
[----:B------:R-:W1:Y:S07]  /*1a450*/  LDSM.16.M88.4 R44, [R61+0x7000] ;  /* 0x007000003d2c783b */ /* 0x000e6e0000000200 */
[C---:B------:R-:W-:Y:S08]  /*1a460*/  HMMA.16816.F32 R16, R32.reuse, R40, R16 ;  /* 0x000000282010723c */ /* 0x040ff00000001810 */
[C---:B------:R-:W-:Y:S01]  /*1a470*/  HMMA.16816.F32 R12, R32.reuse, R42, R12 ;  /* 0x0000002a200c723c */ /* 0x040fe2000000180c */
[----:B------:R-:W1:Y:S07]  /*1a480*/  LDSM.16.M88.4 R40, [R61+0x7800] ;  /* 0x007800003d28783b */ /* 0x000e6e0000000200 */
[C---:B---3--:R-:W-:Y:S08]  /*1a490*/  HMMA.16816.F32 R8, R32.reuse, R36, R8 ;  /* 0x000000242008723c */ /* 0x048ff00000001808 */
[C---:B------:R-:W-:Y:S01]  /*1a4a0*/  HMMA.16816.F32 R4, R32.reuse, R38, R4 ;  /* 0x000000262004723c */ /* 0x040fe20000001804 */
[----:B------:R-:W-:Y:S07]  /*1a4b0*/  LDSM.16.M88.4 R36, [R202] ;  /* 0x00000000ca24783b */ /* 0x000fee0000000200 */
[C---:B--2---:R-:W-:Y:S08]  /*1a4c0*/  HMMA.16816.F32 R164, R32.reuse, R28, R164 ;  /* 0x0000001c20a4723c */ /* 0x044ff000000018a4 */
[C---:B------:R-:W-:Y:S01]  /*1a4d0*/  HMMA.16816.F32 R160, R32.reuse, R30, R160 ;  /* 0x0000001e20a0723c */ /* 0x040fe200000018a0 */
[----:B------:R-:W2:Y:S07]  /*1a4e0*/  LDSM.16.M88.4 R28, [R63+0x5000] ;  /* 0x005000003f1c783b */ /* 0x000eae0000000200 */
[C---:B-----5:R-:W-:Y:S08]  /*1a4f0*/  HMMA.16816.F32 R172, R32.reuse, R52, R172 ;  /* 0x0000003420ac723c */ /* 0x060ff000000018ac */
[C---:B------:R-:W-:Y:S01]  /*1a500*/  HMMA.16816.F32 R168, R32.reuse, R54, R168 ;  /* 0x0000003620a8723c */ /* 0x040fe200000018a8 */
[----:B------:R-:W3:Y:S07]  /*1a510*/  LDSM.16.M88.4 R52, [R63+0x6000] ;  /* 0x006000003f34783b */ /* 0x000eee0000000200 */
[C---:B----4-:R-:W-:Y:S08]  /*1a520*/  HMMA.16816.F32 R156, R32.reuse, R48, R156 ;  /* 0x00000030209c723c */ /* 0x050ff0000000189c */
[C---:B------:R-:W-:Y:S01]  /*1a530*/  HMMA.16816.F32 R152, R32.reuse, R50, R152 ;  /* 0x000000322098723c */ /* 0x040fe20000001898 */
[----:B------:R-:W4:Y:S07]  /*1a540*/  LDSM.16.M88.4 R48, [R63+0x6800] ;  /* 0x006800003f30783b */ /* 0x000f2e0000000200 */
[C---:B-1----:R-:W-:Y:S08]  /*1a550*/  HMMA.16816.F32 R148, R32.reuse, R44, R148 ;  /* 0x0000002c2094723c */ /* 0x042ff00000001894 */
[C---:B------:R-:W-:Y:S01]  /*1a560*/  HMMA.16816.F32 R144, R32.reuse, R46, R144 ;  /* 0x0000002e2090723c */ /* 0x040fe20000001890 */
[----:B------:R-:W-:Y:S07]  /*1a570*/  LDSM.16.M88.4 R44, [R63+0x7000] ;  /* 0x007000003f2c783b */ /* 0x000fee0000000200 */
[C---:B------:R-:W-:Y:S08]  /*1a580*/  HMMA.16816.F32 R140, R32.reuse, R40, R140 ;  /* 0x00000028208c723c */ /* 0x040ff0000000188c */
[----:B------:R-:W-:Y:S01]  /*1a590*/  HMMA.16816.F32 R136, R32, R42, R136 ;  /* 0x0000002a2088723c */ /* 0x000fe20000001888 */
[----:B------:R-:W1:Y:S04]  /*1a5a0*/  LDSM.16.M88.4 R32, [R60+UR6+0x8000] ;  /* 0x008000063c20783b */ /* 0x000e680008000200 */
[----:B------:R-:W5:Y:S03]  /*1a5b0*/  LDSM.16.M88.4 R40, [R63+0x7800] ;  /* 0x007800003f28783b */ /* 0x000f660000000200 */
[C---:B--2---:R-:W-:Y:S08]  /*1a5c0*/  HMMA.16816.F32 R8, R36.reuse, R28, R8 ;  /* 0x0000001c2408723c */ /* 0x044ff00000001808 */
[C---:B------:R-:W-:Y:S01]  /*1a5d0*/  HMMA.16816.F32 R4, R36.reuse, R30, R4 ;  /* 0x0000001e2404723c */ /* 0x040fe20000001804 */
[----:B------:R-:W2:Y:S07]  /*1a5e0*/  LDSM.16.M88.4 R28, [R60+UR6+0x8800] ;  /* 0x008800063c1c783b */ /* 0x000eae0008000200 */
        /* <DEDUP_REMOVED lines=10> */
[----:B-1----:R-:W-:Y:S01]  /*1a690*/  HMMA.16816.F32 R24, R180, R32, R24 ;  /* 0x00000020b418723c */ /* 0x002fe20000001818 */
[----:B------:R-:W-:-:S05]  /*1a6a0*/  IMAD.MOV.U32 R32, RZ, RZ, 0x20 ;  /* 0x00000020ff207424 */ /* 0x000fca00078e00ff */
[----:B------:R-:W-:Y:S02]  /*1a6b0*/  SEL R32, R32, 0xffffffe0, !P6 ;  /* 0xffffffe020207807 */ /* 0x000fe40007000000 */
[C---:B-----5:R-:W-:Y:S03]  /*1a6c0*/  HMMA.16816.F32 R140, R36.reuse, R40, R140 ;  /* 0x00000028248c723c */ /* 0x060fe6000000188c */
[--C-:B------:R-:W-:Y:S02]  /*1a6d0*/  IMAD.IADD R40, R185, 0x1, R32.reuse ;  /* 0x00000001b9287824 */ /* 0x100fe400078e0220 */
[----:B------:R-:W-:Y:S02]  /*1a6e0*/  IMAD.IADD R192, R187, 0x1, R32 ;  /* 0x00000001bbc07824 */ /* 0x000fe400078e0220 */
[----:B------:R-:W-:Y:S01]  /*1a6f0*/  LDSM.16.M88.4 R184, [R60+UR6+0xb800] ;  /* 0x00b800063cb8783b */ /* 0x000fe20008000200 */
[C---:B------:R-:W-:Y:S03]  /*1a700*/  HMMA.16816.F32 R172, R36.reuse, R56, R172 ;  /* 0x0000003824ac723c */ /* 0x040fe600000018ac */
[----:B------:R-:W-:Y:S04]  /*1a710*/  LDSM.16.M88.4 R176, [R192+0x8000] ;  /* 0x00800000c0b0783b */ /* 0x000fe80000000200 */
[----:B------:R-:W-:Y:S01]  /*1a720*/  LDSM.16.M88.4 R64, [R192+0x8800] ;  /* 0x00880000c040783b */ /* 0x000fe20000000200 */
[C---:B------:R-:W-:Y:S03]  /*1a730*/  HMMA.16816.F32 R168, R36.reuse, R58, R168 ;  /* 0x0000003a24a8723c */ /* 0x040fe600000018a8 */
[----:B------:R-:W-:Y:S05]  /*1a740*/  LDSM.16.M88.4 R56, [R192+0xa000] ;  /* 0x00a00000c038783b */ /* 0x000fea0000000200 */
[C---:B------:R-:W-:Y:S08]  /*1a750*/  HMMA.16816.F32 R148, R36.reuse, R44, R148 ;  /* 0x0000002c2494723c */ /* 0x040ff00000001894 */
[C---:B------:R-:W-:Y:S01]  /*1a760*/  HMMA.16816.F32 R144, R36.reuse, R46, R144 ;  /* 0x0000002e2490723c */ /* 0x040fe20000001890 */
[----:B------:R-:W1:Y:S07]  /*1a770*/  LDSM.16.M88.4 R44, [R60+UR6+0xa000] ;  /* 0x00a000063c2c783b */ /* 0x000e6e0008000200 */
[----:B------:R-:W-:Y:S01]  /*1a780*/  HMMA.16816.F32 R136, R36, R42, R136 ;  /* 0x0000002a2488723c */ /* 0x000fe20000001888 */
[----:B------:R5:W1:Y:S04]  /*1a790*/  LDSM.16.M88.4 R36, [R60+UR6+0xa800] ;  /* 0x00a800063c24783b */ /* 0x000a680008000200 */
[----:B------:R-:W-:Y:S03]  /*1a7a0*/  LDSM.16.M88.4 R40, [R40+0x2000] ;  /* 0x002000002828783b */ /* 0x000fe60000000200 */
[C---:B------:R-:W-:Y:S01]  /*1a7b0*/  HMMA.16816.F32 R20, R180.reuse, R34, R20 ;  /* 0x00000022b414723c */ /* 0x040fe20000001814 */
[----:B------:R-:W1:Y:S07]  /*1a7c0*/  LDSM.16.M88.4 R32, [R192+0x9000] ;  /* 0x00900000c020783b */ /* 0x000e6e0000000200 */
[C---:B--2---:R-:W-:Y:S08]  /*1a7d0*/  HMMA.16816.F32 R16, R180.reuse, R28, R16 ;  /* 0x0000001cb410723c */ /* 0x044ff00000001810 */
[----:B------:R-:W-:Y:S01]  /*1a7e0*/  HMMA.16816.F32 R12, R180, R30, R12 ;  /* 0x0000001eb40c723c */ /* 0x000fe2000000180c */
[----:B------:R-:W2:Y:S01]  /*1a7f0*/  LDSM.16.M88.4 R28, [R192+0x9800] ;  /* 0x00980000c01c783b */ /* 0x000ea20000000200 */
        /* <DEDUP_REMOVED lines=8> */
[C---:B-1----:R-:W-:Y:S08]  /*1a880*/  HMMA.16816.F32 R164, R180.reuse, R44, R164 ;  /* 0x0000002cb4a4723c */ /* 0x042ff000000018a4 */
[C---:B------:R-:W-:Y:S01]  /*1a890*/  HMMA.16816.F32 R160, R180.reuse, R46, R160 ;  /* 0x0000002eb4a0723c */ /* 0x040fe200000018a0 */
[----:B------:R-:W1:Y:S04]  /*1a8a0*/  LDSM.16.M88.4 R44, [R192+0xb800] ;  /* 0x00b80000c02c783b */ /* 0x000e680000000200 */
[----:B------:R-:W-:Y:S03]  /*1a8b0*/  LDSM.16.M88.4 R192, [R61+0x9800] ;  /* 0x009800003dc0783b */ /* 0x000fe60000000200 */
[C---:B------:R-:W-:Y:S08]  /*1a8c0*/  HMMA.16816.F32 R156, R180.reuse, R36, R156 ;  /* 0x00000024b49c723c */ /* 0x040ff0000000189c */
[----:B------:R-:W-:Y:S01]  /*1a8d0*/  HMMA.16816.F32 R152, R180, R38, R152 ;  /* 0x00000026b498723c */ /* 0x000fe20000001898 */
[----:B------:R-:W5:Y:S07]  /*1a8e0*/  LDSM.16.M88.4 R36, [R61+0x8000] ;  /* 0x008000003d24783b */ /* 0x000f6e0000000200 */
[C---:B------:R-:W-:Y:S08]  /*1a8f0*/  HMMA.16816.F32 R8, R40.reuse, R32, R8 ;  /* 0x000000202808723c */ /* 0x040ff00000001808 */
[C---:B------:R-:W-:Y:S01]  /*1a900*/  HMMA.16816.F32 R4, R40.reuse, R34, R4 ;  /* 0x000000222804723c */ /* 0x040fe20000001804 */
[----:B------:R-:W5:Y:S07]  /*1a910*/  LDSM.16.M88.4 R32, [R61+0x8800] ;  /* 0x008800003d20783b */ /* 0x000f6e0000000200 */
[C---:B--2---:R-:W-:Y:S08]  /*1a920*/  HMMA.16816.F32 R172, R40.reuse, R28, R172 ;  /* 0x0000001c28ac723c */ /* 0x044ff000000018ac */
[----:B------:R-:W-:Y:S01]  /*1a930*/  HMMA.16816.F32 R168, R40, R30, R168 ;  /* 0x0000001e28a8723c */ /* 0x000fe200000018a8 */
        /* <DEDUP_REMOVED lines=25> */
[----:B------:R-:W1:Y:S04]  /*1aad0*/  LDSM.16.M88.4 R44, [R63+0x9800] ;  /* 0x009800003f2c783b */ /* 0x000e680000000200 */
[----:B------:R-:W1:Y:S03]  /*1aae0*/  LDSM.16.M88.4 R40, [R63+0xa000] ;  /* 0x00a000003f28783b */ /* 0x000e660000000200 */
[C---:B-----5:R-:W-:Y:S08]  /*1aaf0*/  HMMA.16816.F32 R24, R236.reuse, R36, R24 ;  /* 0x00000024ec18723c */ /* 0x060ff00000001818 */
[C---:B------:R-:W-:Y:S01]  /*1ab00*/  HMMA.16816.F32 R20, R236.reuse, R38, R20 ;  /* 0x00000026ec14723c */ /* 0x040fe20000001814 */
[----:B------:R-:W5:Y:S07]  /*1ab10*/  LDSM.16.M88.4 R36, [R63+0xa800] ;  /* 0x00a800003f24783b */ /* 0x000f6e0000000200 */
[C---:B------:R-:W-:Y:S08]  /*1ab20*/  HMMA.16816.F32 R16, R236.reuse, R32, R16 ;  /* 0x00000020ec10723c */ /* 0x040ff00000001810 */
[C---:B------:R-:W-:Y:S01]  /*1ab30*/  HMMA.16816.F32 R12, R236.reuse, R34, R12 ;  /* 0x00000022ec0c723c */ /* 0x040fe2000000180c */
[----:B------:R-:W5:Y:S07]  /*1ab40*/  LDSM.16.M88.4 R32, [R63+0xb000] ;  /* 0x00b000003f20783b */ /* 0x000f6e0000000200 */
[C---:B--2---:R-:W-:Y:S08]  /*1ab50*/  HMMA.16816.F32 R8, R236.reuse, R28, R8 ;  /* 0x0000001cec08723c */ /* 0x044ff00000001808 */
[----:B------:R-:W-:Y:S01]  /*1ab60*/  HMMA.16816.F32 R4, R236, R30, R4 ;  /* 0x0000001eec04723c */ /* 0x000fe20000001804 */
[----:B------:R-:W2:Y:S01]  /*1ab70*/  LDSM.16.M88.4 R28, [R63+0xb800] ;  /* 0x00b800003f1c783b */ /* 0x000ea20000000200 */
        /* <DEDUP_REMOVED lines=17> */
[C---:B-1----:R-:W-:Y:S08]  /*1ac90*/  HMMA.16816.F32 R172, R64.reuse, R44, R172 ;  /* 0x0000002c40ac723c */ /* 0x042ff000000018ac */
[C---:B------:R-:W-:Y:S08]  /*1aca0*/  HMMA.16816.F32 R168, R64.reuse, R46, R168 ;  /* 0x0000002e40a8723c */ /* 0x040ff000000018a8 */
[C---:B------:R-:W-:Y:S08]  /*1acb0*/  HMMA.16816.F32 R164, R64.reuse, R40, R164 ;  /* 0x0000002840a4723c */ /* 0x040ff000000018a4 */
[C---:B------:R-:W-:Y:S08]  /*1acc0*/  HMMA.16816.F32 R160, R64.reuse, R42, R160 ;  /* 0x0000002a40a0723c */ /* 0x040ff000000018a0 */
[C---:B-----5:R-:W-:Y:S08]  /*1acd0*/  HMMA.16816.F32 R156, R64.reuse, R36, R156 ;  /* 0x00000024409c723c */ /* 0x060ff0000000189c */
[C---:B------:R-:W-:Y:S08]  /*1ace0*/  HMMA.16816.F32 R152, R64.reuse, R38, R152 ;  /* 0x000000264098723c */ /* 0x040ff00000001898 */
[C---:B------:R-:W-:Y:S08]  /*1acf0*/  HMMA.16816.F32 R148, R64.reuse, R32, R148 ;  /* 0x000000204094723c */ /* 0x040ff00000001894 */
[C---:B------:R-:W-:Y:S08]  /*1ad00*/  HMMA.16816.F32 R144, R64.reuse, R34, R144 ;  /* 0x000000224090723c */ /* 0x040ff00000001890 */
[C---:B--2---:R-:W-:Y:S08]  /*1ad10*/  HMMA.16816.F32 R140, R64.reuse, R28, R140 ;  /* 0x0000001c408c723c */ /* 0x044ff0000000188c */
        /* <DEDUP_REMOVED lines=68> */
.L_x_3374:
        /* <DEDUP_REMOVED lines=8> */
.L_x_3375:
[----:B------:R-:W-:Y:S05]  /*1b1e0*/  BSYNC.RECONVERGENT B0 ;  /* 0x0000000000007941 */ /* 0x000fea0003800200 */
.L_x_3373:
[----:B------:R-:W-:Y:S01]  /*1b1f0*/  LOP3.LUT R29, R197, 0x1c0, RZ, 0xc0, !PT ;  /* 0x000001c0c51d7812 */ /* 0x000fe200078ec0ff */
[----:B------:R-:W-:Y:S01]  /*1b200*/  @!P1 IMAD.MOV.U32 R34, RZ, RZ, R210 ;  /* 0x000000ffff229224 */ /* 0x000fe200078e00d2 */
[C---:B------:R-:W-:Y:S01]  /*1b210*/  LEA R32, P3, R206.reuse, R210, 0x5 ;  /* 0x000000d2ce207211 */ /* 0x040fe200078628ff */
[----:B------:R-:W-:Y:S01]  /*1b220*/  @!P1 IMAD.MOV.U32 R35, RZ, RZ, R211 ;  /* 0x000000ffff239224 */ /* 0x000fe200078e00d3 */
[----:B------:R-:W-:Y:S02]  /*1b230*/  LOP3.LUT R29, R29, 0x38, R196, 0xf8, !PT ;  /* 0x000000381d1d7812 */ /* 0x000fe400078ef8c4 */
[C---:B------:R-:W-:Y:S02]  /*1b240*/  LEA.HI.X R33, R206.reuse, R211, R207, 0x5, P3 ;  /* 0x000000d3ce217211 */ /* 0x040fe400018f2ccf */
[----:B------:R-:W-:Y:S01]  /*1b250*/  LOP3.LUT R28, R29, R0, RZ, 0x3c, !PT ;  /* 0x000000001d1c7212 */ /* 0x000fe200078e3cff */
[----:B------:R-:W-:-:S03]  /*1b260*/  IMAD.SHL.U32 R0, R206, 0x20, RZ ;  /* 0x00000020ce007824 */ /* 0x000fc600078e00ff */
[----:B------:R-:W-:Y:S02]  /*1b270*/  LOP3.LUT R29, R28, 0x1e00, R197, 0xf8, !PT ;  /* 0x00001e001c1d7812 */ /* 0x000fe400078ef8c5 */
[----:B------:R-:W-:Y:S02]  /*1b280*/  SHF.L.U64.HI R28, R206, 0x5, R207 ;  /* 0x00000005ce1c7819 */ /* 0x000fe400000102cf */
        /* <DEDUP_REMOVED lines=100> */
.L_x_3372:
[----:B------:R-:W-:Y:S05]  /*1b8d0*/  BSYNC.RECONVERGENT B1 ;  /* 0x0000000000017941 */ /* 0x000fea0003800200 */
.L_x_3371:
[----:B--2---:R-:W-:-:S04]  /*1b8e0*/  IMAD R29, R62, 0x80, R135 ;  /* 0x000000803e1d7824 */ /* 0x004fc800078e0287 */
[C---:B------:R-:W-:Y:S02]  /*1b8f0*/  VIADD R28, R29.reuse, 0xffffff00 ;  /* 0xffffff001d1c7836 */ /* 0x040fe40000000000 */
[----:B------:R-:W-:-:S03]  /*1b900*/  VIADD R0, R29, 0xffffff01 ;  /* 0xffffff011d007836 */ /* 0x000fc60000000000 */
[CC--:B------:R-:W-:Y:S02]  /*1b910*/  ISETP.GE.AND P0, PT, R28.reuse, R226.reuse, PT ;  /* 0x000000e21c00720c */ /* 0x0c0fe40003f06270 */
[-C--:B------:R-:W-:Y:S02]  /*1b920*/  ISETP.GE.AND P3, PT, R28, R227.reuse, PT ;  /* 0x000000e31c00720c */ /* 0x080fe40003f66270 */
[----:B------:R-:W-:Y:S02]  /*1b930*/  ISETP.GE.AND P1, PT, R0, R227, PT ;  /* 0x000000e30000720c */ /* 0x000fe40003f26270 */
[----:B------:R-:W-:Y:S02]  /*1b940*/  FSEL R26, R26, -INF , P0 ;  /* 0xff8000001a1a7808 */ /* 0x000fe40000000000 */
[----:B------:R-:W-:Y:S02]  /*1b950*/  ISETP.GE.AND P0, PT, R0, R226, PT ;  /* 0x000000e20000720c */ /* 0x000fe40003f06270 */
[----:B------:R-:W-:-:S02]  /*1b960*/  ISETP.GE.AND P5, PT, R28, R224, PT ;  /* 0x000000e01c00720c */ /* 0x000fc40003fa6270 */
[-C--:B------:R-:W-:Y:S02]  /*1b970*/  ISETP.GE.AND P4, PT, R28, R225.reuse, PT ;  /* 0x000000e11c00720c */ /* 0x080fe40003f86270 */
[----:B------:R-:W-:Y:S01]  /*1b980*/  FSEL R30, R24, -INF , P3 ;  /* 0xff800000181e7808 */ /* 0x000fe20001800000 */
[----:B------:R-:W-:Y:S01]  /*1b990*/  VIADD R24, R29, 0xffffff08 ;  /* 0xffffff081d187836 */ /* 0x000fe20000000000 */
[C---:B------:R-:W-:Y:S02]  /*1b9a0*/  ISETP.GE.AND P3, PT, R0.reuse, R224, PT ;  /* 0x000000e00000720c */ /* 0x040fe40003f66270 */
[----:B------:R-:W-:Y:S02]  /*1b9b0*/  FSEL R28, R25, -INF , P1 ;  /* 0xff800000191c7808 */ /* 0x000fe40000800000 */
        /* <DEDUP_REMOVED lines=33> */
[----:B------:R-:W-:Y:S01]  /*1bbd0*/  VIADD R16, R29, 0xffffff18 ;  /* 0xffffff181d107836 */ /* 0x000fe20000000000 */
[----:B------:R-:W-:Y:S02]  /*1bbe0*/  FSEL R17, R17, -INF , P1 ;  /* 0xff80000011117808 */ /* 0x000fe40000800000 */
[----:B------:R-:W-:-:S02]  /*1bbf0*/  ISETP.GE.AND P3, PT, R0, R224, PT ;  /* 0x000000e00000720c */ /* 0x000fc40003f66270 */
[----:B------:R-:W-:Y:S01]  /*1bc00*/  ISETP.GE.AND P1, PT, R0, R225, PT ;  /* 0x000000e10000720c */ /* 0x000fe20003f26270 */
[----:B------:R-:W-:Y:S01]  /*1bc10*/  VIADD R0, R29, 0xffffff19 ;  /* 0xffffff191d007836 */ /* 0x000fe20000000000 */
[----:B------:R-:W-:Y:S02]  /*1bc20*/  FSEL R19, R19, -INF , P0 ;  /* 0xff80000013137808 */ /* 0x000fe40000000000 */
[----:B------:R-:W-:Y:S02]  /*1bc30*/  FSEL R48, R17, -INF , !P3 ;  /* 0xff80000011307808 */ /* 0x000fe40005800000 */
[----:B------:R-:W-:Y:S02]  /*1bc40*/  FSEL R195, R19, -INF , !P1 ;  /* 0xff80000013c37808 */ /* 0x000fe40004800000 */
[C---:B------:R-:W-:Y:S02]  /*1bc50*/  ISETP.GE.AND P0, PT, R16.reuse, R227, PT ;  /* 0x000000e31000720c */ /* 0x040fe40003f06270 */
[----:B------:R-:W-:-:S02]  /*1bc60*/  ISETP.GE.AND P3, PT, R16, R226, PT ;  /* 0x000000e21000720c */ /* 0x000fc40003f66270 */
[----:B------:R-:W-:Y:S02]  /*1bc70*/  ISETP.GE.AND P1, PT, R0, R227, PT ;  /* 0x000000e30000720c */ /* 0x000fe40003f26270 */
[----:B------:R-:W-:Y:S02]  /*1bc80*/  FSEL R58, R12, -INF , P0 ;  /* 0xff8000000c3a7808 */ /* 0x000fe40000000000 */
[----:B------:R-:W-:Y:S02]  /*1bc90*/  FSEL R14, R14, -INF , P3 ;  /* 0xff8000000e0e7808 */ /* 0x000fe40001800000 */
[----:B------:R-:W-:Y:S02]  /*1bca0*/  FSEL R56, R13, -INF , P1 ;  /* 0xff8000000d387808 */ /* 0x000fe40000800000 */
[C---:B------:R-:W-:Y:S02]  /*1bcb0*/  ISETP.GE.AND P0, PT, R0.reuse, R224, PT ;  /* 0x000000e00000720c */ /* 0x040fe40003f06270 */
[----:B------:R-:W-:-:S02]  /*1bcc0*/  ISETP.GE.AND P3, PT, R0, R226, PT ;  /* 0x000000e20000720c */ /* 0x000fc40003f66270 */
[----:B------:R-:W-:Y:S02]  /*1bcd0*/  ISETP.GE.AND P1, PT, R0, R225, PT ;  /* 0x000000e10000720c */ /* 0x000fe40003f26270 */
[----:B------:R-:W2:Y:S01]  /*1bce0*/  LD.E R0, desc[UR4][R132.64+0xdc] ;  /* 0x0000dc0484007980 */ /* 0x000ea2000c101900 */
[----:B------:R-:W-:Y:S01]  /*1bcf0*/  VIADD R13, R29, 0xffffff20 ;  /* 0xffffff201d0d7836 */ /* 0x000fe20000000000 */
[----:B------:R-:W-:Y:S01]  /*1bd00*/  FSEL R15, R15, -INF , P3 ;  /* 0xff8000000f0f7808 */ /* 0x000fe20001800000 */
[----:B------:R-:W-:Y:S01]  /*1bd10*/  VIADD R12, R29, 0xffffff21 ;  /* 0xffffff211d0c7836 */ /* 0x000fe20000000000 */
[----:B------:R-:W-:Y:S02]  /*1bd20*/  FSEL R56, R56, -INF , !P0 ;  /* 0xff80000038387808 */ /* 0x000fe40004000000 */
[----:B------:R-:W-:Y:S02]  /*1bd30*/  ISETP.GE.AND P0, PT, R13, R226, PT ;  /* 0x000000e20d00720c */ /* 0x000fe40003f06270 */
[----:B------:R-:W-:-:S02]  /*1bd40*/  FSEL R191, R15, -INF , !P1 ;  /* 0xff8000000fbf7808 */ /* 0x000fc40004800000 */
[-C--:B------:R-:W-:Y:S02]  /*1bd50*/  ISETP.GE.AND P3, PT, R13, R227.reuse, PT ;  /* 0x000000e30d00720c */ /* 0x080fe40003f66270 */
[----:B------:R-:W-:Y:S02]  /*1bd60*/  ISETP.GE.AND P1, PT, R12, R227, PT ;  /* 0x000000e30c00720c */ /* 0x000fe40003f26270 */
        /* <DEDUP_REMOVED lines=62> */
[CC--:B------:R-:W-:Y:S02]  /*1c150*/  ISETP.GE.AND P5, PT, R5.reuse, R224.reuse, PT ;  /* 0x000000e00500720c */ /* 0x0c0fe40003fa6270 */
        /* <DEDUP_REMOVED lines=17> */
[-C--:B------:R-:W-:Y:S01]  /*1c270*/  ISETP.GE.AND P4, PT, R5, R225.reuse, PT ;  /* 0x000000e10500720c */ /* 0x080fe20003f86270 */
        /* <DEDUP_REMOVED lines=54> */
[-C--:B------:R-:W-:Y:S01]  /*1c5e0*/  ISETP.GE.AND P4, PT, R5, R225.reuse, PT ;  /* 0x000000e10500720c */ /* 0x080fe20003f86270 */
        /* <DEDUP_REMOVED lines=8> */
[CC--:B------:R-:W-:Y:S02]  /*1c670*/  ISETP.GE.AND P3, PT, R5.reuse, R227.reuse, PT ;  /* 0x000000e30500720c */ /* 0x0c0fe40003f66270 */
[----:B------:R-:W-:Y:S02]  /*1c680*/  ISETP.GE.AND P0, PT, R5, R226, PT ;  /* 0x000000e20500720c */ /* 0x000fe40003f06270 */
[----:B------:R-:W-:Y:S02]  /*1c690*/  FSEL R180, R155, -INF , !P1 ;  /* 0xff8000009bb47808 */ /* 0x000fe40004800000 */
[----:B------:R-:W-:Y:S02]  /*1c6a0*/  ISETP.GE.AND P1, PT, R4, R227, PT ;  /* 0x000000e30400720c */ /* 0x000fe40003f26270 */
[----:B------:R-:W-:-:S02]  /*1c6b0*/  FSEL R202, R152, -INF , !P5 ;  /* 0xff80000098ca7808 */ /* 0x000fc40006800000 */
[----:B------:R-:W-:Y:S02]  /*1c6c0*/  FSEL R184, R154, -INF , !P4 ;  /* 0xff8000009ab87808 */ /* 0x000fe40006000000 */
[CC--:B------:R-:W-:Y:S02]  /*1c6d0*/  ISETP.GE.AND P5, PT, R5.reuse, R224.reuse, PT ;  /* 0x000000e00500720c */ /* 0x0c0fe40003fa6270 */
        /* <DEDUP_REMOVED lines=30> */
[----:B------:R-:W-:Y:S02]  /*1c8c0*/  FMNMX3.FTZ R7, R6, R177, R252, !PT ;  /* 0x000000b106077276 */ /* 0x000fe400078100fc */
[----:B------:R-:W-:Y:S02]  /*1c8d0*/  FSEL R144, R144, -INF , P0 ;  /* 0xff80000090907808 */ /* 0x000fe40000000000 */
[----:B------:R-:W-:Y:S02]  /*1c8e0*/  FSEL R146, R146, -INF , P4 ;  /* 0xff80000092927808 */ /* 0x000fe40002000000 */
[----:B------:R-:W-:Y:S02]  /*1c8f0*/  FSEL R145, R145, -INF , P1 ;  /* 0xff80000091917808 */ /* 0x000fe40000800000 */
[C---:B------:R-:W-:Y:S02]  /*1c900*/  ISETP.GE.AND P0, PT, R4.reuse, R224, PT ;  /* 0x000000e00400720c */ /* 0x040fe40003f06270 */
[----:B------:R-:W-:-:S02]  /*1c910*/  ISETP.GE.AND P4, PT, R4, R226, PT ;  /* 0x000000e20400720c */ /* 0x000fc40003f86270 */
[----:B------:R-:W-:Y:S01]  /*1c920*/  ISETP.GE.AND P1, PT, R4, R225, PT ;  /* 0x000000e10400720c */ /* 0x000fe20003f26270 */
[----:B------:R-:W-:Y:S01]  /*1c930*/  VIADD R4, R29, 0xffffff70 ;  /* 0xffffff701d047836 */ /* 0x000fe20000000000 */
[----:B------:R-:W-:Y:S02]  /*1c940*/  FMNMX3.FTZ R9, R9, R250, R176, !PT ;  /* 0x000000fa09097276 */ /* 0x000fe400078100b0 */
[----:B------:R-:W-:Y:S01]  /*1c950*/  FMNMX3.FTZ R7, R7, R246, R182, !PT ;  /* 0x000000f607077276 */ /* 0x000fe200078100b6 */
[----:B------:R-:W-:Y:S01]  /*1c960*/  VIADD R5, R29, 0xffffff71 ;  /* 0xffffff711d057836 */ /* 0x000fe20000000000 */
[----:B------:R-:W-:Y:S02]  /*1c970*/  FSEL R147, R147, -INF , P4 ;  /* 0xff80000093937808 */ /* 0x000fe40002000000 */
[----:B------:R-:W-:Y:S02]  /*1c980*/  FMNMX3.FTZ R9, R9, R178, R248, !PT ;  /* 0x000000b209097276 */ /* 0x000fe400078100f8 */
[----:B------:R-:W-:-:S02]  /*1c990*/  ISETP.GE.AND P4, PT, R4, R227, PT ;  /* 0x000000e30400720c */ /* 0x000fc40003f86270 */
[----:B------:R-:W-:Y:S02]  /*1c9a0*/  FMNMX3.FTZ R7, R7, R244, R188, !PT ;  /* 0x000000f407077276 */ /* 0x000fe400078100bc */
[----:B------:R-:W-:Y:S02]  /*1c9b0*/  FSEL R172, R144, -INF , !P5 ;  /* 0xff80000090ac7808 */ /* 0x000fe40006800000 */
[----:B------:R-:W-:Y:S02]  /*1c9c0*/  FSEL R162, R146, -INF , !P3 ;  /* 0xff80000092a27808 */ /* 0x000fe40005800000 */
[----:B------:R-:W-:Y:S02]  /*1c9d0*/  FSEL R168, R145, -INF , !P0 ;  /* 0xff80000091a87808 */ /* 0x000fe40004000000 */
[----:B------:R-:W-:Y:S02]  /*1c9e0*/  FMNMX3.FTZ R9, R9, R242, R238, !PT ;  /* 0x000000f209097276 */ /* 0x000fe400078100ee */
[----:B------:R-:W-:-:S02]  /*1c9f0*/  ISETP.GE.AND P3, PT, R4, R224, PT ;  /* 0x000000e00400720c */ /* 0x000fc40003f66270 */
[C---:B------:R-:W-:Y:S02]  /*1ca00*/  ISETP.GE.AND P0, PT, R4.reuse, R226, PT ;  /* 0x000000e20400720c */ /* 0x040fe40003f06270 */
[----:B------:R-:W-:Y:S01]  /*1ca10*/  ISETP.GE.AND P5, PT, R4, R225, PT ;  /* 0x000000e10400720c */ /* 0x000fe20003fa6270 */
[----:B------:R-:W-:Y:S01]  /*1ca20*/  VIADD R4, R29, 0xffffff78 ;  /* 0xffffff781d047836 */ /* 0x000fe20000000000 */
[----:B------:R-:W-:Y:S02]  /*1ca30*/  FSEL R140, R140, -INF , P4 ;  /* 0xff8000008c8c7808 */ /* 0x000fe40002000000 */
[----:B------:R-:W-:Y:S02]  /*1ca40*/  FMNMX3.FTZ R7, R7, R234, R232, !PT ;  /* 0x000000ea07077276 */ /* 0x000fe400078100e8 */
[----:B------:R-:W-:Y:S02]  /*1ca50*/  ISETP.GE.AND P4, PT, R5, R227, PT ;  /* 0x000000e30500720c */ /* 0x000fe40003f86270 */
[----:B------:R-:W-:-:S02]  /*1ca60*/  FMNMX3.FTZ R9, R9, R240, R236, !PT ;  /* 0x000000f009097276 */ /* 0x000fc400078100ec */
[----:B------:R-:W-:Y:S02]  /*1ca70*/  FSEL R158, R140, -INF , !P3 ;  /* 0xff8000008c9e7808 */ /* 0x000fe40005800000 */
[----:B------:R-:W-:Y:S01]  /*1ca80*/  FMNMX3.FTZ R7, R7, R230, R228, !PT ;  /* 0x000000e607077276 */ /* 0x000fe200078100e4 */
[----:B------:R-:W-:Y:S01]  /*1ca90*/  VIADD R29, R29, 0xffffff79 ;  /* 0xffffff791d1d7836 */ /* 0x000fe20000000000 */
[----:B------:R-:W-:Y:S02]  /*1caa0*/  ISETP.GE.AND P3, PT, R5, R224, PT ;  /* 0x000000e00500720c */ /* 0x000fe40003f66270 */
[----:B------:R-:W-:Y:S02]  /*1cab0*/  FSEL R141, R141, -INF , P4 ;  /* 0xff8000008d8d7808 */ /* 0x000fe40002000000 */
[----:B------:R-:W-:Y:S02]  /*1cac0*/  ISETP.GE.AND P4, PT, R4, R227, PT ;  /* 0x000000e30400720c */ /* 0x000fe40003f86270 */
[----:B------:R-:W-:-:S02]  /*1cad0*/  FMNMX3.FTZ R9, R9, R204, R194, !PT ;  /* 0x000000cc09097276 */ /* 0x000fc400078100c2 */
[----:B------:R-:W-:Y:S02]  /*1cae0*/  FMNMX3.FTZ R7, R7, R190, R186, !PT ;  /* 0x000000be07077276 */ /* 0x000fe400078100ba */
[----:B------:R-:W-:Y:S02]  /*1caf0*/  FSEL R156, R141, -INF , !P3 ;  /* 0xff8000008d9c7808 */ /* 0x000fe40005800000 */
[----:B------:R-:W-:Y:S02]  /*1cb00*/  FSEL R142, R142, -INF , P0 ;  /* 0xff8000008e8e7808 */ /* 0x000fe40000000000 */
[----:B------:R-:W-:Y:S02]  /*1cb10*/  ISETP.GE.AND P3, PT, R4, R224, PT ;  /* 0x000000e00400720c */ /* 0x000fe40003f66270 */
[----:B------:R-:W-:Y:S02]  /*1cb20*/  FSEL R136, R136, -INF , P4 ;  /* 0xff80000088887808 */ /* 0x000fe40002000000 */
[----:B------:R-:W-:-:S02]  /*1cb30*/  ISETP.GE.AND P0, PT, R5, R226, PT ;  /* 0x000000e20500720c */ /* 0x000fc40003f06270 */
[----:B------:R-:W-:Y:S02]  /*1cb40*/  FMNMX3.FTZ R9, R9, R202, R192, !PT ;  /* 0x000000ca09097276 */ /* 0x000fe400078100c0 */
[----:B------:R-:W-:Y:S02]  /*1cb50*/  ISETP.GE.AND P4, PT, R29, R227, PT ;  /* 0x000000e31d00720c */ /* 0x000fe40003f86270 */
[----:B------:R-:W-:Y:S02]  /*1cb60*/  FMNMX3.FTZ R7, R7, R184, R180, !PT ;  /* 0x000000b807077276 */ /* 0x000fe400078100b4 */
[----:B------:R-:W-:Y:S02]  /*1cb70*/  FSEL R154, R136, -INF , !P3 ;  /* 0xff800000889a7808 */ /* 0x000fe40005800000 */
[----:B------:R-:W-:Y:S02]  /*1cb80*/  FSEL R160, R147, -INF , !P1 ;  /* 0xff80000093a07808 */ /* 0x000fe40004800000 */
[----:B------:R-:W-:-:S02]  /*1cb90*/  FMNMX3.FTZ R9, R9, R174, R170, !PT ;  /* 0x000000ae09097276 */ /* 0x000fc400078100aa */
[----:B------:R-:W-:Y:S02]  /*1cba0*/  ISETP.GE.AND P3, PT, R29, R224, PT ;  /* 0x000000e01d00720c */ /* 0x000fe40003f66270 */
[----:B------:R-:W-:Y:S02]  /*1cbb0*/  FSEL R137, R137, -INF , P4 ;  /* 0xff80000089897808 */ /* 0x000fe40002000000 */
[-C--:B------:R-:W-:Y:S02]  /*1cbc0*/  ISETP.GE.AND P1, PT, R4, R226.reuse, PT ;  /* 0x000000e20400720c */ /* 0x080fe40003f26270 */
[----:B------:R-:W-:Y:S02]  /*1cbd0*/  FSEL R143, R143, -INF , P0 ;  /* 0xff8000008f8f7808 */ /* 0x000fe40000000000 */
[----:B------:R-:W-:Y:S02]  /*1cbe0*/  ISETP.GE.AND P4, PT, R5, R225, PT ;  /* 0x000000e10500720c */ /* 0x000fe40003f86270 */
[----:B------:R-:W-:-:S02]  /*1cbf0*/  ISETP.GE.AND P0, PT, R29, R226, PT ;  /* 0x000000e21d00720c */ /* 0x000fc40003f06270 */
[----:B------:R-:W-:Y:S02]  /*1cc00*/  FMNMX3.FTZ R7, R7, R166, R164, !PT ;  /* 0x000000a607077276 */ /* 0x000fe400078100a4 */
[----:B------:R-:W-:Y:S02]  /*1cc10*/  FMNMX3.FTZ R9, R9, R172, R168, !PT ;  /* 0x000000ac09097276 */ /* 0x000fe400078100a8 */
[----:B------:R-:W-:Y:S02]  /*1cc20*/  FSEL R152, R137, -INF , !P3 ;  /* 0xff80000089987808 */ /* 0x000fe40005800000 */
        /* <DEDUP_REMOVED lines=23> */
[----:B------:R-:W-:Y:S02]  /*1cda0*/  LEA R145, R145, UR6, 0x1 ;  /* 0x0000000691917c11 */ /* 0x000fe4000f8e08ff */
[----:B-1----:R-:W-:-:S03]  /*1cdb0*/  FMNMX.FTZ R61, R4, R61, !PT ;  /* 0x0000003d043d7209 */ /* 0x002fc60007810000 */
[----:B------:R-:W-:Y:S01]  /*1cdc0*/  VIADD R16, R145, 0xc000 ;  /* 0x0000c00091107836 */ /* 0x000fe20000000000 */
[----:B------:R-:W1:Y:S01]  /*1cdd0*/  LDSM.16.MT88.4 R44, [R145+0x10000] ;  /* 0x01000000912c783b */ /* 0x000e620000004200 */
[----:B------:R-:W-:Y:S01]  /*1cde0*/  FSETP.NEU.FTZ.AND P0, PT, R61, -INF , PT ;  /* 0xff8000003d00780b */ /* 0x000fe20003f1d000 */
[----:B--2---:R-:W-:Y:S01]  /*1cdf0*/  FMUL.FTZ R137, R0, R61 ;  /* 0x0000003d00897220 */ /* 0x004fe20000410000 */
[----:B---3--:R-:W-:Y:S01]  /*1ce00*/  FMNMX.FTZ R63, R8, R63, !PT ;  /* 0x0000003f083f7209 */ /* 0x008fe20007810000 */
[----:B------:R-:W-:Y:S01]  /*1ce10*/  VIADD R153, R145, 0xc040 ;  /* 0x0000c04091997836 */ /* 0x000fe20000000000 */
[----:B------:R-:W-:Y:S02]  /*1ce20*/  LDSM.16.MT88.4 R12, [R145+0xc000] ;  /* 0x00c00000910c783b */ /* 0x000fe40000004200 */
[----:B------:R-:W-:Y:S01]  /*1ce30*/  FSEL R137, R137, RZ, P0 ;  /* 0x000000ff89897208 */ /* 0x000fe20000000000 */
[----:B------:R-:W-:Y:S01]  /*1ce40*/  @P2 VIADD R153, R16, 0xffffffc0 ;  /* 0xffffffc010992836 */ /* 0x000fe20000000000 */
[----:B------:R-:W-:-:S03]  /*1ce50*/  FSETP.NEU.FTZ.AND P1, PT, R63, -INF , PT ;  /* 0xff8000003f00780b */ /* 0x000fc60003f3d000 */
[-C--:B------:R-:W-:Y:S01]  /*1ce60*/  FFMA.FTZ R136, R24, R0.reuse, -R137 ;  /* 0x0000000018887223 */ /* 0x080fe20000010889 */
[----:B------:R-:W-:Y:S01]  /*1ce70*/  SEL R24, R198, 0xffffffe0, !P6 ;  /* 0xffffffe0c6187807 */ /* 0x000fe20007000000 */
[----:B------:R-:W-:Y:S01]  /*1ce80*/  FMUL.FTZ R143, R0, R63 ;  /* 0x0000003f008f7220 */ /* 0x000fe20000410000 */
[----:B------:R-:W-:Y:S02]  /*1ce90*/  FSEL R5, R63, RZ, P1 ;  /* 0x000000ff3f057208 */ /* 0x000fe40000800000 */
        /* <DEDUP_REMOVED lines=11> */
[-CC-:B------:R-:W-:Y:S01]  /*1cf50*/  FFMA.FTZ R2, R22, R0.reuse, -R137.reuse ;  /* 0x0000000016027223 */ /* 0x180fe20000010889 */
[----:B------:R-:W-:Y:S01]  /*1cf60*/  FFMA.FTZ R147, R20, R0, -R137 ;  /* 0x0000000014937223 */ /* 0x000fe20000010889 */
[C---:B------:R-:W-:Y:S01]  /*1cf70*/  FMUL.FTZ R149, R0.reuse, R5 ;  /* 0x0000000500957220 */ /* 0x040fe20000410000 */
[----:B------:R-:W-:Y:S01]  /*1cf80*/  FMUL.FTZ R134, R0, R3 ;  /* 0x0000000300867220 */ /* 0x000fe20000410000 */
[----:B------:R-:W-:Y:S01]  /*1cf90*/  MUFU.EX2 R142, R142 ;  /* 0x0000008e008e7308 */ /* 0x000fe20000000800 */
[----:B------:R-:W3:Y:S04]  /*1cfa0*/  LDSM.16.MT88.4 R64, [R153+0x4000] ;  /* 0x004000009940783b */ /* 0x000ee80000004200 */
[----:B------:R-:W-:Y:S03]  /*1cfb0*/  LDSM.16.MT88.4 R28, [R153] ;  /* 0x00000000991c783b */ /* 0x000fe60000004200 */
[----:B------:R-:W4:Y:S08]  /*1cfc0*/  MUFU.EX2 R141, R141 ;  /* 0x0000008d008d7308 */ /* 0x000f300000000800 */
[----:B------:R-:W-:Y:S08]  /*1cfd0*/  MUFU.EX2 R140, R140 ;  /* 0x0000008c008c7308 */ /* 0x000ff00000000800 */
[----:B------:R-:W5:Y:S08]  /*1cfe0*/  MUFU.EX2 R139, R139 ;  /* 0x0000008b008b7308 */ /* 0x000f700000000800 */
[----:B------:R-:W-:Y:S08]  /*1cff0*/  MUFU.EX2 R138, R138 ;  /* 0x0000008a008a7308 */ /* 0x000ff00000000800 */
[----:B------:R-:W1:Y:S08]  /*1d000*/  MUFU.EX2 R136, R136 ;  /* 0x0000008800887308 */ /* 0x000e700000000800 */
[----:B------:R-:W-:Y:S08]  /*1d010*/  MUFU.EX2 R2, R2 ;  /* 0x0000000200027308 */ /* 0x000ff00000000800 */
[----:B------:R-:W2:Y:S08]  /*1d020*/  MUFU.EX2 R147, R147 ;  /* 0x0000009300937308 */ /* 0x000eb00000000800 */
[----:B------:R-:W3:Y:S08]  /*1d030*/  MUFU.EX2 R149, R149 ;  /* 0x0000009500957308 */ /* 0x000ef00000000800 */
[----:B------:R-:W3:Y:S01]  /*1d040*/  MUFU.EX2 R134, R134 ;  /* 0x0000008600867308 */ /* 0x000ee20000000800 */
[----:B----4-:R-:W-:-:S02]  /*1d050*/  F2FP.F16.F32.PACK_AB R4, R141, R142 ;  /* 0x0000008e8d04723e */ /* 0x010fc400000000ff */
[----:B-----5:R-:W-:Y:S02]  /*1d060*/  F2FP.F16.F32.PACK_AB R6, R139, R140 ;  /* 0x0000008c8b06723e */ /* 0x020fe400000000ff */
[----:B-1----:R-:W-:Y:S02]  /*1d070*/  F2FP.F16.F32.PACK_AB R5, R136, R138 ;  /* 0x0000008a8805723e */ /* 0x002fe400000000ff */
[----:B--2---:R-:W-:Y:S01]  /*1d080*/  F2FP.F16.F32.PACK_AB R7, R147, R2 ;  /* 0x000000029307723e */ /* 0x004fe200000000ff */
[-C--:B---3--:R-:W-:Y:S01]  /*1d090*/  FMUL.FTZ R40, R96, R149.reuse ;  /* 0x0000009560287220 */ /* 0x088fe20000410000 */
[-C--:B------:R-:W-:Y:S01]  /*1d0a0*/  FMUL.FTZ R41, R97, R149.reuse ;  /* 0x0000009561297220 */ /* 0x080fe20000410000 */
[-C--:B------:R-:W-:Y:S01]  /*1d0b0*/  FMUL.FTZ R92, R92, R149.reuse ;  /* 0x000000955c5c7220 */ /* 0x080fe20000410000 */
[-C--:B------:R-:W-:Y:S01]  /*1d0c0*/  FMUL.FTZ R93, R93, R149.reuse ;  /* 0x000000955d5d7220 */ /* 0x080fe20000410000 */
[----:B------:R-:W-:Y:S02]  /*1d0d0*/  IMAD.IADD R3, R24, 0x1, R145 ;  /* 0x0000000118037824 */ /* 0x000fe400078e0291 */
        /* <DEDUP_REMOVED lines=9> */
[----:B------:R-:W-:Y:S01]  /*1d170*/  LDSM.16.MT88.4 R20, [R3+0xc000] ;  /* 0x00c000000314783b */ /* 0x000fe20000004200 */
[-C--:B------:R-:W-:Y:S01]  /*1d180*/  FMUL.FTZ R100, R100, R149.reuse ;  /* 0x0000009564647220 */ /* 0x080fe20000410000 */
[-C--:B------:R-:W-:Y:S01]  /*1d190*/  FMUL.FTZ R101, R101, R149.reuse ;  /* 0x0000009565657220 */ /* 0x080fe20000410000 */
[-C--:B------:R-:W-:Y:S01]  /*1d1a0*/  FMUL.FTZ R102, R102, R134.reuse ;  /* 0x0000008666667220 */ /* 0x080fe20000410000 */
[-C--:B------:R-:W-:Y:S01]  /*1d1b0*/  FMUL.FTZ R103, R103, R134.reuse ;  /* 0x0000008667677220 */ /* 0x080fe20000410000 */
[----:B------:R-:W1:Y:S02]  /*1d1c0*/  LDSM.16.MT88.4 R52, [R3+0x10000] ;  /* 0x010000000334783b */ /* 0x000e640000004200 */
[C---:B------:R-:W-:Y:S02]  /*1d1d0*/  HMMA.16816.F32 R44, R4.reuse, R46, R92 ;  /* 0x0000002e042c723c */ /* 0x040fe4000000185c */
[----:B------:R-:W2:Y:S01]  /*1d1e0*/  LDSM.16.MT88.4 R92, [R151+0x4000] ;  /* 0x00400000975c783b */ /* 0x000ea20000004200 */
        /* <DEDUP_REMOVED lines=12> */
[----:B------:R-:W-:Y:S01]  /*1d2b0*/  FMUL.FTZ R11, R131, R134 ;  /* 0x00000086830b7220 */ /* 0x000fe20000410000 */
[C---:B------:R-:W-:Y:S01]  /*1d2c0*/  HMMA.16816.F32 R36, R4.reuse, R38, R100 ;  /* 0x000000260424723c */ /* 0x040fe20000001864 */
[-CC-:B------:R-:W-:Y:S01]  /*1d2d0*/  FFMA.FTZ R101, R50, R0.reuse, -R143.reuse ;  /* 0x0000000032657223 */ /* 0x180fe2000001088f */
[-CC-:B------:R-:W-:Y:S01]  /*1d2e0*/  FFMA.FTZ R100, R48, R0.reuse, -R143.reuse ;  /* 0x0000000030647223 */ /* 0x180fe2000001088f */
[-CC-:B------:R-:W-:Y:S01]  /*1d2f0*/  FFMA.FTZ R103, R58, R0.reuse, -R143.reuse ;  /* 0x000000003a677223 */ /* 0x180fe2000001088f */
[----:B------:R-:W-:Y:S01]  /*1d300*/  FFMA.FTZ R102, R56, R0, -R143 ;  /* 0x0000000038667223 */ /* 0x000fe2000001088f */
[-C--:B------:R-:W-:Y:S01]  /*1d310*/  FMUL.FTZ R48, R88, R149.reuse ;  /* 0x0000009558307220 */ /* 0x080fe20000410000 */
[-C--:B------:R-:W-:Y:S01]  /*1d320*/  FMUL.FTZ R50, R90, R134.reuse ;  /* 0x000000865a327220 */ /* 0x080fe20000410000 */
[-C--:B------:R-:W-:Y:S01]  /*1d330*/  FMUL.FTZ R56, R80, R149.reuse ;  /* 0x0000009550387220 */ /* 0x080fe20000410000 */
[----:B------:R-:W-:Y:S01]  /*1d340*/  FMUL.FTZ R58, R82, R134 ;  /* 0x00000086523a7220 */ /* 0x000fe20000410000 */
[----:B------:R-:W3:Y:S01]  /*1d350*/  LDSM.16.MT88.4 R88, [R145+0xc800] ;  /* 0x00c800009158783b */ /* 0x000ee20000004200 */
[-CC-:B------:R-:W-:Y:S01]  /*1d360*/  FFMA.FTZ R107, R203, R0.reuse, -R137.reuse ;  /* 0x00000000cb6b7223 */ /* 0x180fe20000010889 */
[-CC-:B------:R-:W-:Y:S01]  /*1d370*/  FFMA.FTZ R106, R195, R0.reuse, -R137.reuse ;  /* 0x00000000c36a7223 */ /* 0x180fe20000010889 */
[-CC-:B------:R-:W-:Y:S01]  /*1d380*/  FFMA.FTZ R105, R193, R0.reuse, -R137.reuse ;  /* 0x00000000c1697223 */ /* 0x180fe20000010889 */
[--C-:B------:R-:W-:Y:S01]  /*1d390*/  FFMA.FTZ R104, R191, R0, -R137.reuse ;  /* 0x00000000bf687223 */ /* 0x100fe20000010889 */
[-C--:B------:R-:W-:Y:S01]  /*1d3a0*/  FMUL.FTZ R124, R124, R149.reuse ;  /* 0x000000957c7c7220 */ /* 0x080fe20000410000 */
[C---:B------:R-:W-:Y:S01]  /*1d3b0*/  HMMA.16816.F32 R56, R4.reuse, R64, R56 ;  /* 0x000000400438723c */ /* 0x040fe20000001838 */
[-C--:B------:R-:W-:Y:S01]  /*1d3c0*/  FMUL.FTZ R125, R125, R149.reuse ;  /* 0x000000957d7d7220 */ /* 0x080fe20000410000 */
[-C--:B------:R-:W-:Y:S01]  /*1d3d0*/  FMUL.FTZ R126, R126, R134.reuse ;  /* 0x000000867e7e7220 */ /* 0x080fe20000410000 */
[-C--:B------:R-:W-:Y:S01]  /*1d3e0*/  FMUL.FTZ R127, R127, R134.reuse ;  /* 0x000000867f7f7220 */ /* 0x080fe20000410000 */
[----:B------:R-:W-:Y:S01]  /*1d3f0*/  MUFU.EX2 R101, R101 ;  /* 0x0000006500657308 */ /* 0x000fe20000000800 */
[-C--:B------:R-:W-:Y:S01]  /*1d400*/  FMUL.FTZ R24, R112, R149.reuse ;  /* 0x0000009570187220 */ /* 0x080fe20000410000 */
[-C--:B------:R-:W-:Y:S01]  /*1d410*/  FMUL.FTZ R25, R113, R149.reuse ;  /* 0x0000009571197220 */ /* 0x080fe20000410000 */
[-C--:B------:R-:W-:Y:S01]  /*1d420*/  FMUL.FTZ R26, R114, R134.reuse ;  /* 0x00000086721a7220 */ /* 0x080fe20000410000 */
[C---:B------:R-:W-:Y:S01]  /*1d430*/  HMMA.16816.F32 R64, R4.reuse, R66, R76 ;  /* 0x000000420440723c */ /* 0x040fe2000000184c */
[----:B------:R-:W4:Y:S03]  /*1d440*/  LDSM.16.MT88.4 R76, [R153+0x800] ;  /* 0x00080000994c783b */ /* 0x000f260000004200 */
[----:B------:R-:W5:Y:S01]  /*1d450*/  MUFU.EX2 R100, R100 ;  /* 0x0000006400647308 */ /* 0x000f620000000800 */
[-C--:B------:R-:W-:Y:S01]  /*1d460*/  FMUL.FTZ R27, R115, R134.reuse ;  /* 0x00000086731b7220 */ /* 0x080fe20000410000 */
[-C--:B------:R-:W-:Y:S01]  /*1d470*/  FMUL.FTZ R108, R108, R149.reuse ;  /* 0x000000956c6c7220 */ /* 0x080fe20000410000 */
        /* <DEDUP_REMOVED lines=10> */
[-C--:B------:R-:W-:Y:S01]  /*1d520*/  FMUL.FTZ R116, R116, R149.reuse ;  /* 0x0000009574747220 */ /* 0x080fe20000410000 */
[-C--:B------:R-:W-:Y:S01]  /*1d530*/  FMUL.FTZ R117, R117, R149.reuse ;  /* 0x0000009575757220 */ /* 0x080fe20000410000 */
[-C--:B------:R-:W-:Y:S01]  /*1d540*/  FMUL.FTZ R118, R118, R134.reuse ;  /* 0x0000008676767220 */ /* 0x080fe20000410000 */
        /* <DEDUP_REMOVED lines=13> */
[-C--:B------:R-:W-:Y:S01]  /*1d620*/  FMUL.FTZ R70, R70, R134.reuse ;  /* 0x0000008646467220 */ /* 0x080fe20000410000 */
[----:B------:R-:W-:Y:S01]  /*1d630*/  FMUL.FTZ R71, R71, R134 ;  /* 0x0000008647477220 */ /* 0x000fe20000410000 */
[C---:B-1----:R-:W-:Y:S01]  /*1d640*/  HMMA.16816.F32 R48, R4.reuse, R52, R48 ;  /* 0x000000340430723c */ /* 0x042fe20000001830 */
[----:B------:R-:W1:Y:S01]  /*1d650*/  MUFU.EX2 R106, R106 ;  /* 0x0000006a006a7308 */ /* 0x000e620000000800 */
[----:B------:R-:W-:Y:S04]  /*1d660*/  LDSM.16.MT88.4 R80, [R151+0x800] ;  /* 0x000800009750783b */ /* 0x000fe80000004200 */
[----:B------:R-:W-:Y:S03]  /*1d670*/  LDSM.16.MT88.4 R96, [R3+0x10800] ;  /* 0x010800000360783b */ /* 0x000fe60000004200 */
        /* <DEDUP_REMOVED lines=32> */
[-C--:B------:R-:W-:Y:S01]  /*1d880*/  FFMA.FTZ R180, R180, R0.reuse, -R137 ;  /* 0x00000000b4b47223 */ /* 0x080fe20000010889 */
[-CC-:B------:R-:W-:Y:S01]  /*1d890*/  FFMA.FTZ R174, R174, R0.reuse, -R143.reuse ;  /* 0x00000000aeae7223 */ /* 0x180fe2000001088f */
[C---:B------:R-:W-:Y:S01]  /*1d8a0*/  HMMA.16816.F32 R52, R4.reuse, R54, R84 ;  /* 0x000000360434723c */ /* 0x040fe20000001854 */
[----:B------:R-:W4:Y:S01]  /*1d8b0*/  LDSM.16.MT88.4 R84, [R3+0xc800] ;  /* 0x00c800000354783b */ /* 0x000f220000004200 */
[-C--:B------:R-:W-:Y:S01]  /*1d8c0*/  FFMA.FTZ R168, R168, R0.reuse, -R143 ;  /* 0x00000000a8a87223 */ /* 0x080fe2000001088f */
[-CC-:B------:R-:W-:Y:S01]  /*1d8d0*/  FFMA.FTZ R166, R166, R0.reuse, -R137.reuse ;  /* 0x00000000a6a67223 */ /* 0x180fe20000010889 */
[----:B------:R-:W-:Y:S01]  /*1d8e0*/  FFMA.FTZ R162, R162, R0, -R137 ;  /* 0x00000000a2a27223 */ /* 0x000fe20000010889 */
[----:B------:R-:W-:Y:S01]  /*1d8f0*/  FFMA.FTZ R142, R233, R149, R142 ;  /* 0x00000095e98e7223 */ /* 0x000fe2000001008e */
[----:B------:R-:W-:Y:S01]  /*1d900*/  FFMA.FTZ R231, R231, R134, R138 ;  /* 0x00000086e7e77223 */ /* 0x000fe2000001008a */
[----:B------:R-:W-:Y:S01]  /*1d910*/  LDSM.16.MT88.4 R124, [R145+0xf800] ;  /* 0x00f80000917c783b */ /* 0x000fe20000004200 */
[C---:B--2---:R-:W-:Y:S01]  /*1d920*/  HMMA.16816.F32 R72, R4.reuse, R92, R72 ;  /* 0x0000005c0448723c */ /* 0x044fe20000001848 */
[-CC-:B------:R-:W-:Y:S01]  /*1d930*/  FFMA.FTZ R110, R189, R0.reuse, -R143.reuse ;  /* 0x00000000bd6e7223 */ /* 0x180fe2000001088f */
[-CC-:B------:R-:W-:Y:S01]  /*1d940*/  FFMA.FTZ R109, R185, R0.reuse, -R143.reuse ;  /* 0x00000000b96d7223 */ /* 0x180fe2000001088f */
[-CC-:B------:R-:W-:Y:S01]  /*1d950*/  FFMA.FTZ R111, R187, R0.reuse, -R143.reuse ;  /* 0x00000000bb6f7223 */ /* 0x180fe2000001088f */
[----:B------:R-:W-:Y:S01]  /*1d960*/  FFMA.FTZ R108, R183, R0, -R143 ;  /* 0x00000000b76c7223 */ /* 0x000fe2000001088f */
[----:B------:R-:W-:Y:S08]  /*1d970*/  MUFU.EX2 R112, R112 ;  /* 0x0000007000707308 */ /* 0x000ff00000000800 */
[----:B------:R-:W-:Y:S01]  /*1d980*/  MUFU.EX2 R113, R113 ;  /* 0x0000007100717308 */ /* 0x000fe20000000800 */
[----:B------:R-:W-:Y:S01]  /*1d990*/  HMMA.16816.F32 R4, R4, R94, R68 ;  /* 0x0000005e0404723c */ /* 0x000fe20000001844 */
[----:B-----5:R-:W-:Y:S01]  /*1d9a0*/  F2FP.F16.F32.PACK_AB R68, R100, R101 ;  /* 0x000000656444723e */ /* 0x020fe200000000ff */
[----:B------:R-:W-:Y:S01]  /*1d9b0*/  LDSM.16.MT88.4 R92, [R153+0x4800] ;  /* 0x00480000995c783b */ /* 0x000fe20000004200 */
[----:B---3--:R-:W-:-:S02]  /*1d9c0*/  F2FP.F16.F32.PACK_AB R70, R102, R103 ;  /* 0x000000676646723e */ /* 0x008fc400000000ff */
[----:B-1----:R-:W-:Y:S01]  /*1d9d0*/  F2FP.F16.F32.PACK_AB R69, R106, R107 ;  /* 0x0000006b6a45723e */ /* 0x002fe200000000ff */
[-C--:B------:R-:W-:Y:S01]  /*1d9e0*/  FFMA.FTZ R177, R184, R0.reuse, -R137 ;  /* 0x00000000b8b17223 */ /* 0x080fe20000010889 */
[----:B----4-:R-:W-:Y:S01]  /*1d9f0*/  F2FP.F16.F32.PACK_AB R71, R104, R105 ;  /* 0x000000696847723e */ /* 0x010fe200000000ff */
[----:B------:R-:W-:Y:S01]  /*1da00*/  MUFU.EX2 R114, R114 ;  /* 0x0000007200727308 */ /* 0x000fe20000000800 */
[-CC-:B------:R-:W-:Y:S01]  /*1da10*/  FFMA.FTZ R179, R170, R0.reuse, -R143.reuse ;  /* 0x00000000aab37223 */ /* 0x180fe2000001088f */
[-CC-:B------:R-:W-:Y:S01]  /*1da20*/  FFMA.FTZ R181, R172, R0.reuse, -R143.reuse ;  /* 0x00000000acb57223 */ /* 0x180fe2000001088f */
[-CC-:B------:R-:W-:Y:S01]  /*1da30*/  FFMA.FTZ R158, R158, R0.reuse, -R143.reuse ;  /* 0x000000009e9e7223 */ /* 0x180fe2000001088f */
[-C--:B------:R-:W-:Y:S01]  /*1da40*/  FFMA.FTZ R154, R154, R0.reuse, -R143 ;  /* 0x000000009a9a7223 */ /* 0x080fe2000001088f */
[----:B------:R-:W-:Y:S01]  /*1da50*/  FFMA.FTZ R146, R146, R0, -R137 ;  /* 0x0000000092927223 */ /* 0x000fe20000010889 */
[C---:B------:R-:W-:Y:S01]  /*1da60*/  HMMA.16816.F32 R8, R68.reuse, R88, R8 ;  /* 0x000000584408723c */ /* 0x040fe20000001808 */
[----:B------:R-:W-:Y:S07]  /*1da70*/  LDSM.16.MT88.4 R116, [R3+0xf800] ;  /* 0x00f800000374783b */ /* 0x000fee0000004200 */
        /* <DEDUP_REMOVED lines=21> */
[----:B------:R-:W4:Y:S01]  /*1dbd0*/  MUFU.EX2 R115, R115 ;  /* 0x0000007300737308 */ /* 0x000f220000000800 */
[C---:B------:R-:W-:Y:S08]  /*1dbe0*/  HMMA.16816.F32 R48, R68.reuse, R96, R48 ;  /* 0x000000604430723c */ /* 0x040ff00000001830 */
[C---:B------:R-:W-:Y:S01]  /*1dbf0*/  HMMA.16816.F32 R52, R68.reuse, R98, R52 ;  /* 0x000000624434723c */ /* 0x040fe20000001834 */
[----:B------:R-:W-:Y:S01]  /*1dc00*/  MUFU.EX2 R155, R155 ;  /* 0x0000009b009b7308 */ /* 0x000fe20000000800 */
[----:B------:R-:W-:Y:S06]  /*1dc10*/  LDSM.16.MT88.4 R96, [R145+0xd800] ;  /* 0x00d800009160783b */ /* 0x000fec0000004200 */
[C---:B------:R-:W-:Y:S08]  /*1dc20*/  HMMA.16816.F32 R56, R68.reuse, R92, R56 ;  /* 0x0000005c4438723c */ /* 0x040ff00000001838 */
[----:B------:R-:W-:Y:S01]  /*1dc30*/  HMMA.16816.F32 R64, R68, R94, R64 ;  /* 0x0000005e4440723c */ /* 0x000fe20000001840 */
[----:B------:R-:W2:Y:S01]  /*1dc40*/  LDSM.16.MT88.4 R92, [R151+0x1000] ;  /* 0x00100000975c783b */ /* 0x000ea20000004200 */
[----:B-----5:R-:W-:-:S02]  /*1dc50*/  F2FP.F16.F32.PACK_AB R68, R109, R110 ;  /* 0x0000006e6d44723e */ /* 0x020fc400000000ff */
[----:B---3--:R-:W-:Y:S02]  /*1dc60*/  F2FP.F16.F32.PACK_AB R70, R108, R111 ;  /* 0x0000006f6c46723e */ /* 0x008fe400000000ff */
[----:B------:R-:W-:Y:S02]  /*1dc70*/  F2FP.F16.F32.PACK_AB R69, R113, R112 ;  /* 0x000000707145723e */ /* 0x000fe400000000ff */
[----:B----4-:R-:W-:-:S07]  /*1dc80*/  F2FP.F16.F32.PACK_AB R71, R115, R114 ;  /* 0x000000727347723e */ /* 0x010fce00000000ff */
        /* <DEDUP_REMOVED lines=163> */
[C---:B------:R-:W-:Y:S01]  /*1e6c0*/  HMMA.16816.F32 R16, R68.reuse, R84, R16 ;  /* 0x000000544410723c */ /* 0x040fe20000001810 */
[----:B------:R-:W-:Y:S01]  /*1e6d0*/  FADD.FTZ R110, R109, R110 ;  /* 0x0000006e6d6e7221 */ /* 0x000fe20000010000 */
[----:B------:R-:W-:Y:S01]  /*1e6e0*/  FADD.FTZ R113, R113, R112 ;  /* 0x0000007071717221 */ /* 0x000fe20000010000 */
[----:B------:R-:W-:Y:S01]  /*1e6f0*/  MUFU.EX2 R158, R158 ;  /* 0x0000009e009e7308 */ /* 0x000fe20000000800 */
[----:B------:R-:W-:Y:S04]  /*1e700*/  LDSM.16.MT88.4 R100, [R151+0x3800] ;  /* 0x003800009764783b */ /* 0x000fe80000004200 */
        /* <DEDUP_REMOVED lines=9> */
[-C--:B------:R-:W-:Y:S01]  /*1e7a0*/  FFMA.FTZ R143, R152, R0.reuse, -R143 ;  /* 0x00000000988f7223 */ /* 0x080fe2000001088f */
[-CC-:B------:R-:W-:Y:S01]  /*1e7b0*/  FFMA.FTZ R152, R150, R0.reuse, -R137.reuse ;  /* 0x0000000096987223 */ /* 0x180fe20000010889 */
[----:B------:R-:W-:Y:S01]  /*1e7c0*/  FADD.FTZ R155, R155, R108 ;  /* 0x0000006c9b9b7221 */ /* 0x000fe20000010000 */
[----:B------:R-:W-:Y:S01]  /*1e7d0*/  FADD.FTZ R159, R159, R114 ;  /* 0x000000729f9f7221 */ /* 0x000fe20000010000 */
[----:B------:R-:W-:Y:S01]  /*1e7e0*/  FFMA.FTZ R137, R144, R0, -R137 ;  /* 0x0000000090897223 */ /* 0x000fe20000010889 */
[----:B------:R-:W5:Y:S01]  /*1e7f0*/  MUFU.EX2 R187, R187 ;  /* 0x000000bb00bb7308 */ /* 0x000f620000000800 */
[----:B------:R-:W-:Y:S01]  /*1e800*/  FADD.FTZ R155, R176, R155 ;  /* 0x0000009bb09b7221 */ /* 0x000fe20000010000 */
[----:B------:R-:W-:Y:S01]  /*1e810*/  FADD.FTZ R182, R182, R159 ;  /* 0x0000009fb6b67221 */ /* 0x000fe20000010000 */
[----:B------:R-:W-:Y:S01]  /*1e820*/  HMMA.16816.F32 R8, R68, R96, R8 ;  /* 0x000000604408723c */ /* 0x000fe20000001808 */
[----:B------:R-:W-:Y:S01]  /*1e830*/  LDSM.16.MT88.4 R148, [R151+0x7800] ;  /* 0x007800009794783b */ /* 0x000fe20000004200 */
[----:B------:R-:W-:Y:S01]  /*1e840*/  FADD.FTZ R178, R178, R155 ;  /* 0x0000009bb2b27221 */ /* 0x000fe20000010000 */
[----:B------:R-:W-:-:S02]  /*1e850*/  FADD.FTZ R161, R161, R182 ;  /* 0x000000b6a1a17221 */ /* 0x000fc40000010000 */
[----:B------:R-:W-:Y:S01]  /*1e860*/  MUFU.EX2 R154, R154 ;  /* 0x0000009a009a7308 */ /* 0x000fe20000000800 */
[----:B------:R-:W-:Y:S01]  /*1e870*/  FADD.FTZ R178, R157, R178 ;  /* 0x000000b29db27221 */ /* 0x000fe20000010000 */
[----:B------:R-:W-:-:S06]  /*1e880*/  FADD.FTZ R188, R188, R161 ;  /* 0x000000a1bcbc7221 */ /* 0x000fcc0000010000 */
        /* <DEDUP_REMOVED lines=9> */
[----:B------:R-:W-:Y:S02]  /*1e920*/  HMMA.16816.F32 R12, R68, R98, R12 ;  /* 0x00000062440c723c */ /* 0x000fe4000000180c */
[----:B------:R-:W-:Y:S01]  /*1e930*/  FADD.FTZ R240, R240, R163 ;  /* 0x000000a3f0f07221 */ /* 0x000fe20000010000 */
[----:B------:R-:W-:-:S05]  /*1e940*/  FADD.FTZ R169, R169, R232 ;  /* 0x000000e8a9a97221 */ /* 0x000fca0000010000 */
[----:B-1----:R-:W-:Y:S01]  /*1e950*/  HMMA.16816.F32 R32, R68, R80, R32 ;  /* 0x000000504420723c */ /* 0x002fe20000001820 */
[----:B------:R-:W-:Y:S01]  /*1e960*/  FADD.FTZ R240, R165, R240 ;  /* 0x000000f0a5f07221 */ /* 0x000fe20000010000 */
[----:B------:R-:W-:-:S06]  /*1e970*/  FADD.FTZ R228, R228, R169 ;  /* 0x000000a9e4e47221 */ /* 0x000fcc0000010000 */
[C---:B------:R-:W-:Y:S08]  /*1e980*/  HMMA.16816.F32 R36, R68.reuse, R82, R36 ;  /* 0x000000524424723c */ /* 0x040ff00000001824 */
        /* <DEDUP_REMOVED lines=49> */
[----:B------:R-:W-:-:S04]  /*1eca0*/  IMAD.MOV.U32 R2, RZ, RZ, R60 ;  /* 0x000000ffff027224 */ /* 0x000fc800078e003c */
[----:B---3--:R-:W-:Y:S01]  /*1ecb0*/  HMMA.16816.F32 R80, R68, R76, R56 ;  /* 0x0000004c4450723c */ /* 0x008fe20000001838 */
[----:B------:R-:W-:-:S07]  /*1ecc0*/  @P0 VIADD R62, R62, 0xfffffffd ;  /* 0xfffffffd3e3e0836 */ /* 0x000fce0000000000 */
        /* <DEDUP_REMOVED lines=13> */
.L_x_3367:
[----:B------:R-:W-:-:S07]  /*1eda0*/  IADD3 R62, PT, PT, R2, -0x1, RZ ;  /* 0xffffffff023e7810 */ /* 0x000fce0007ffe0ff */
.L_x_3376:
[----:B------:R-:W-:Y:S05]  /*1edb0*/  BSYNC B2 ;  /* 0x0000000000027941 */ /* 0x000fea0003800000 */
.L_x_3366:
        /* <DEDUP_REMOVED lines=10> */
.L_x_3384:
[----:B------:R-:W1:Y:S01]  /*1ee60*/  S2R R196, SR_TID.X ;  /* 0x0000000000c47919 */ /* 0x000e620000002100 */
[----:B------:R-:W-:Y:S04]  /*1ee70*/  DEPBAR.LE SB0, 0x0 ;  /* 0x000080000000791a */ /* 0x000fe80000000000 */
[----:B------:R-:W-:Y:S05]  /*1ee80*/  WARPSYNC.ALL ;  /* 0x0000000000007948 */ /* 0x000fea0003800000 */
[----:B------:R-:W-:Y:S01]  /*1ee90*/  BAR.SYNC.DEFER_BLOCKING 0x0 ;  /* 0x0000000000007b1d */ /* 0x000fe20000010000 */
        /* <DEDUP_REMOVED lines=8> */
[----:B------:R-:W-:Y:S02]  /*1ef20*/  @!P3 IADD3 R212, P0, PT, R212, R3, RZ ;  /* 0x00000003d4d4b210 */ /* 0x000fe40007f1e0ff */
[-C--:B------:R-:W-:Y:S02]  /*1ef30*/  MOV R3, R213.reuse ;  /* 0x000000d500037202 */ /* 0x080fe40000000f00 */
[----:B------:R-:W-:Y:S01]  /*1ef40*/  @!P3 LEA.HI.X.SX32 R213, R6, R213, 0x1, P0 ;  /* 0x000000d506d5b211 */ /* 0x000fe200000f0eff */
[----:B-1----:R-:W-:Y:S08]  /*1ef50*/  @!P3 BRA `(.L_x_3379) ;  /* 0x0000000000f8b947 */ /* 0x002ff00003800000 */
[----:B------:R-:W2:Y:S01]  /*1ef60*/  LD.E R6, desc[UR4][R132.64+0x170] ;  /* 0x0001700484067980 */ /* 0x000ea2000c101900 */
[----:B------:R-:W-:Y:S02]  /*1ef70*/  IABS R9, R229 ;  /* 0x000000e500097213 */ /* 0x000fe40000000000 */
[-C--:B--2---:R-:W-:Y:S02]  /*1ef80*/  IABS R10, R6.reuse ;  /* 0x00000006000a7213 */ /* 0x084fe40000000000 */
[----:B------:R-:W-:Y:S02]  /*1ef90*/  IABS R8, R6 ;  /* 0x0000000600087213 */ /* 0x000fe40000000000 */
        /* <DEDUP_REMOVED lines=23> */
[----:B------:R-:W-:Y:S01]  /*1f110*/  ISETP.GE.U32.AND P5, PT, R7, R10, PT ;  /* 0x0000000a0700720c */ /* 0x000fe20003fa6070 */
        /* <DEDUP_REMOVED lines=10> */
[----:B------:R-:W-:Y:S01]  /*1f1c0*/  SEL R5, R5, R12, !P1 ;  /* 0x0000000c05057207 */ /* 0x000fe20004800000 */
[----:B------:R-:W2:Y:S01]  /*1f1d0*/  LD.E.64 R10, desc[UR4][R132.64+0x40] ;  /* 0x00004004840a7980 */ /* 0x000ea2000c101b00 */
[-C--:B------:R-:W-:Y:S02]  /*1f1e0*/  LEA R18, P1, R7, R220.reuse, 0x2 ;  /* 0x000000dc07127211 */ /* 0x080fe400078210ff */
[----:B------:R-:W-:Y:S02]  /*1f1f0*/  LEA R16, P0, R5, R220, 0x2 ;  /* 0x000000dc05107211 */ /* 0x000fe400078010ff */
[-C--:B------:R-:W-:Y:S01]  /*1f200*/  LEA.HI.X.SX32 R19, R7, R221.reuse, 0x2, P1 ;  /* 0x000000dd07137211 */ /* 0x080fe200008f16ff */
[C---:B------:R-:W-:Y:S01]  /*1f210*/  IMAD.IADD R7, R5.reuse, 0x1, -R7 ;  /* 0x0000000105077824 */ /* 0x040fe200078e0a07 */
[----:B------:R-:W-:Y:S01]  /*1f220*/  LEA.HI.X.SX32 R17, R5, R221, 0x2, P0 ;  /* 0x000000dd05117211 */ /* 0x000fe200000f16ff */
[----:B------:R-:W3:Y:S02]  /*1f230*/  LD.E.64 R12, desc[UR4][R132.64+0x28] ;  /* 0x00002804840c7980 */ /* 0x000ee4000c101b00 */
[----:B------:R-:W-:Y:S04]  /*1f240*/  IMAD R7, R6, R7, -0x80 ;  /* 0xffffff8006077424 */ /* 0x000fe800078e0207 */
[----:B------:R-:W4:Y:S01]  /*1f250*/  LD.E R9, desc[UR4][R18.64] ;  /* 0x0000000412097980 */ /* 0x000f22000c101900 */
[----:B------:R-:W-:Y:S03]  /*1f260*/  SHF.R.S32.HI R6, RZ, 0x1f, R7 ;  /* 0x0000001fff067819 */ /* 0x000fe60000011407 */
        /* <DEDUP_REMOVED lines=13> */
.L_x_3379:
[----:B------:R-:W-:Y:S05]  /*1f340*/  BSYNC.RECONVERGENT B0 ;  /* 0x0000000000007941 */ /* 0x000fea0003800200 */
.L_x_3378:
[----:B------:R-:W1:Y:S01]  /*1f350*/  S2UR UR7, SR_CgaCtaId ;  /* 0x00000000000779c3 */ /* 0x000e620000008800 */
[C---:B------:R-:W-:Y:S01]  /*1f360*/  IMAD.SHL.U32 R197, R196.reuse, 0x8, RZ ;  /* 0x00000008c4c57824 */ /* 0x040fe200078e00ff */
[----:B------:R-:W-:Y:S01]  /*1f370*/  LOP3.LUT R6, R196, 0x38, RZ, 0xc0, !PT ;  /* 0x00000038c4067812 */ /* 0x000fe200078ec0ff */
[----:B------:R-:W-:Y:S01]  /*1f380*/  UMOV UR9, 0x400 ;  /* 0x0000040000097882 */ /* 0x000fe20000000000 */
[----:B------:R-:W-:Y:S01]  /*1f390*/  IMAD.SHL.U32 R7, R208, 0x20, RZ ;  /* 0x00000020d0077824 */ /* 0x000fe200078e00ff */
[----:B------:R-:W-:Y:S01]  /*1f3a0*/  SHF.R.U32.HI R199, RZ, 0x1, R196 ;  /* 0x00000001ffc77819 */ /* 0x000fe200000116c4 */
[C---:B------:R-:W-:Y:S01]  /*1f3b0*/  IMAD.SHL.U32 R203, R196.reuse, 0x40, RZ ;  /* 0x00000040c4cb7824 */ /* 0x040fe200078e00ff */
[C---:B------:R-:W-:Y:S01]  /*1f3c0*/  LOP3.LUT R3, R197.reuse, 0x38, RZ, 0xc0, !PT ;  /* 0x00000038c5037812 */ /* 0x040fe200078ec0ff */
[----:B------:R-:W-:Y:S01]  /*1f3d0*/  IMAD.SHL.U32 R200, R196, 0x20, RZ ;  /* 0x00000020c4c87824 */ /* 0x000fe200078e00ff */
[----:B------:R-:W-:Y:S01]  /*1f3e0*/  LOP3.LUT R4, R197, 0x1c0, RZ, 0xc0, !PT ;  /* 0x000001c0c5047812 */ /* 0x000fe200078ec0ff */
[----:B------:R-:W-:Y:S01]  /*1f3f0*/  IMAD.MOV.U32 R161, RZ, RZ, 0x40 ;  /* 0x00000040ffa17424 */ /* 0x000fe200078e00ff */
[----:B------:R-:W-:Y:S01]  /*1f400*/  ISETP.GE.AND P1, PT, R3, R217, PT ;  /* 0x000000d90300720c */ /* 0x000fe20003f26270 */
[----:B------:R-:W-:Y:S01]  /*1f410*/  VIADD R228, R228, 0xffffffff ;  /* 0xffffffffe4e47836 */ /* 0x000fe20000000000 */
[----:B------:R-:W-:Y:S01]  /*1f420*/  LOP3.LUT R235, R197, 0x1e00, RZ, 0xc0, !PT ;  /* 0x00001e00c5eb7812 */ /* 0x000fe200078ec0ff */
[----:B------:R-:W-:Y:S01]  /*1f430*/  BSSY.RECONVERGENT B1, `(.L_x_3380) ;  /* 0x00001fd000017945 */ /* 0x000fe20003800200 */
        /* <DEDUP_REMOVED lines=21> */
[----:B------:R-:W-:Y:S02]  /*1f590*/  LOP3.LUT R4, R4, R3, RZ, 0x3c, !PT ;  /* 0x0000000304047212 */ /* 0x000fe400078e3cff */
[----:B------:R-:W-:Y:S01]  /*1f5a0*/  LOP3.LUT R200, R200, 0x7c00, RZ, 0xc0, !PT ;  /* 0x00007c00c8c87812 */ /* 0x000fe200078ec0ff */
[----:B------:R-:W-:Y:S01]  /*1f5b0*/  @!PT LDS RZ, [RZ] ;  /* 0x00000000fffff984 */ /* 0x000fe20000000800 */
[----:B------:R-:W-:Y:S01]  /*1f5c0*/  @!PT LDS RZ, [RZ] ;  /* 0x00000000fffff984 */ /* 0x000fe20000000800 */
[----:B------:R-:W-:Y:S01]  /*1f5d0*/  @!PT LDS RZ, [RZ] ;  /* 0x00000000fffff984 */ /* 0x000fe20000000800 */
[----:B------:R-:W-:Y:S01]  /*1f5e0*/  @!P0 LDGSTS.E.BYPASS.LTC128B.128 [R235+0x10000], desc[UR4][R212.64+0x80] ;  /* 0x10000080d4eb8fae */ /* 0x000fe2000b981a04 */
[--C-:B------:R-:W-:Y:S01]  /*1f5f0*/  IMAD.X R13, R15, 0x1, R6.reuse, P2 ;  /* 0x000000010f0d7824 */ /* 0x100fe200010e0606 */
[----:B------:R-:W-:Y:S01]  /*1f600*/  LOP3.LUT R202, R202, 0x1c0, R203, 0xf8, !PT ;  /* 0x000001c0caca7812 */ /* 0x000fe200078ef8cb */
[----:B------:R-:W-:Y:S01]  /*1f610*/  IMAD R185, R4, 0x2, R185 ;  /* 0x0000000204b97824 */ /* 0x000fe200078e02b9 */
[----:B------:R-:W-:Y:S01]  /*1f620*/  @P0 STS.128 [R235+0x10000], RZ ;  /* 0x010000ffeb000388 */ /* 0x000fe20000000c00 */
[----:B------:R-:W-:Y:S02]  /*1f630*/  IADD3 R4, P2, PT, R12, R7, RZ ;  /* 0x000000070c047210 */ /* 0x000fe40007f5e0ff */
[----:B------:R-:W-:Y:S01]  /*1f640*/  LOP3.LUT R202, R202, R3, RZ, 0x3c, !PT ;  /* 0x00000003caca7212 */ /* 0x000fe200078e3cff */
[----:B------:R-:W-:Y:S01]  /*1f650*/  @!PT LDS RZ, [RZ] ;  /* 0x00000000fffff984 */ /* 0x000fe20000000800 */
[----:B------:R-:W-:Y:S01]  /*1f660*/  @!PT LDS RZ, [RZ] ;  /* 0x00000000fffff984 */ /* 0x000fe20000000800 */
[----:B------:R-:W-:Y:S01]  /*1f670*/  @!PT LDS RZ, [RZ] ;  /* 0x00000000fffff984 */ /* 0x000fe20000000800 */
[----:B------:R-:W-:Y:S01]  /*1f680*/  @!P1 LDGSTS.E.BYPASS.LTC128B.128 [R235+0xc800], desc[UR4][R8.64] ;  /* 0x0c80000008eb9fae */ /* 0x000fe2000b981a04 */
[----:B------:R-:W-:Y:S02]  /*1f690*/  VIADD R182, R185, UR6 ;  /* 0x00000006b9b67c36 */ /* 0x000fe40008000000 */
[--C-:B------:R-:W-:Y:S01]  /*1f6a0*/  IMAD.X R5, R13, 0x1, R6.reuse, P2 ;  /* 0x000000010d057824 */ /* 0x100fe200010e0606 */
[----:B------:R-:W-:Y:S01]  /*1f6b0*/  @P1 STS.128 [R235+0xc800], RZ ;  /* 0x00c800ffeb001388 */ /* 0x000fe20000000c00 */
[-C--:B------:R-:W-:Y:S03]  /*1f6c0*/  IADD3 R10, P2, PT, R4, R7.reuse, RZ ;  /* 0x00000007040a7210 */ /* 0x080fe60007f5e0ff */
[----:B------:R-:W-:Y:S01]  /*1f6d0*/  @!PT LDS RZ, [RZ] ;  /* 0x00000000fffff984 */ /* 0x000fe20000000800 */
[----:B------:R-:W-:Y:S01]  /*1f6e0*/  @!PT LDS RZ, [RZ] ;  /* 0x00000000fffff984 */ /* 0x000fe20000000800 */
[----:B------:R-:W-:Y:S01]  /*1f6f0*/  @!PT LDS RZ, [RZ] ;  /* 0x00000000fffff984 */ /* 0x000fe20000000800 */
[----:B------:R1:W-:Y:S02]  /*1f700*/  @!P0 LDGSTS.E.BYPASS.LTC128B.128 [R235+0x10800], desc[UR4][R8.64+0x80] ;  /* 0x1080008008eb8fae */ /* 0x0003e4000b981a04 */
[--C-:B------:R-:W-:Y:S02]  /*1f710*/  IMAD.X R11, R5, 0x1, R6.reuse, P2 ;  /* 0x00000001050b7824 */ /* 0x100fe400010e0606 */
        /* <DEDUP_REMOVED lines=48> */
[----:B------:R-:W-:Y:S01]  /*1fa20*/  @P1 STS.128 [R235+0xf000], RZ ;  /* 0x00f000ffeb001388 */ /* 0x000fe20000000c00 */
[----:B------:R-:W-:Y:S03]  /*1fa30*/  LOP3.LUT R5, R200, 0x200, R203, 0xf8, !PT ;  /* 0x00000200c8057812 */ /* 0x000fe600078ef8cb */
[----:B------:R-:W-:Y:S01]  /*1fa40*/  @!PT LDS RZ, [RZ] ;  /* 0x00000000fffff984 */ /* 0x000fe20000000800 */
[----:B------:R-:W-:Y:S01]  /*1fa50*/  @!PT LDS RZ, [RZ] ;  /* 0x00000000fffff984 */ /* 0x000fe20000000800 */
[----:B------:R-:W-:Y:S01]  /*1fa60*/  @!PT LDS RZ, [RZ] ;  /* 0x00000000fffff984 */ /* 0x000fe20000000800 */
[----:B------:R1:W-:Y:S01]  /*1fa70*/  @!P0 LDGSTS.E.BYPASS.LTC128B.128 [R235+0x13000], desc[UR4][R8.64+0x80] ;  /* 0x1300008008eb8fae */ /* 0x0003e2000b981a04 */
[----:B------:R-:W-:Y:S01]  /*1fa80*/  LOP3.LUT R180, R5, R202, RZ, 0xfc, !PT ;  /* 0x000000ca05b47212 */ /* 0x000fe200078efcff */
[----:B------:R-:W-:Y:S01]  /*1fa90*/  IMAD.X R5, R9, 0x1, R6, P2 ;  /* 0x0000000109057824 */ /* 0x000fe200010e0606 */
[----:B------:R-:W-:Y:S01]  /*1faa0*/  LOP3.LUT P2, RZ, R196, 0x4, RZ, 0xc0, !PT ;  /* 0x00000004c4ff7812 */ /* 0x000fe2000784c0ff */
[----:B------:R-:W-:Y:S01]  /*1fab0*/  @P0 STS.128 [R235+0x13000], RZ ;  /* 0x013000ffeb000388 */ /* 0x000fe20000000c00 */
[----:B------:R-:W-:Y:S02]  /*1fac0*/  LEA R180, R180, UR6, 0x1 ;  /* 0x00000006b4b47c11 */ /* 0x000fe4000f8e08ff */
[----:B------:R-:W-:Y:S01]  /*1fad0*/  SEL R161, R161, 0xffffffc0, !P2 ;  /* 0xffffffc0a1a17807 */ /* 0x000fe20005000000 */
[----:B------:R-:W-:Y:S01]  /*1fae0*/  @!PT LDS RZ, [RZ] ;  /* 0x00000000fffff984 */ /* 0x000fe20000000800 */
[----:B------:R-:W-:Y:S01]  /*1faf0*/  @!PT LDS RZ, [RZ] ;  /* 0x00000000fffff984 */ /* 0x000fe20000000800 */
[----:B------:R-:W-:Y:S01]  /*1fb00*/  @!PT LDS RZ, [RZ] ;  /* 0x00000000fffff984 */ /* 0x000fe20000000800 */
[----:B------:R-:W-:Y:S04]  /*1fb10*/  @!P1 LDGSTS.E.BYPASS.LTC128B.128 [R235+0xf800], desc[UR4][R4.64] ;  /* 0x0f80000004eb9fae */ /* 0x000fe8000b981a04 */
[----:B------:R-:W-:Y:S01]  /*1fb20*/  @P1 STS.128 [R235+0xf800], RZ ;  /* 0x00f800ffeb001388 */ /* 0x000fe20000000c00 */
[--C-:B------:R-:W-:Y:S02]  /*1fb30*/  IMAD.IADD R184, R180, 0x1, R161.reuse ;  /* 0x00000001b4b87824 */ /* 0x100fe400078e02a1 */
[----:B------:R-:W-:Y:S01]  /*1fb40*/  IMAD.IADD R134, R182, 0x1, R161 ;  /* 0x00000001b6867824 */ /* 0x000fe200078e02a1 */
[----:B------:R-:W-:Y:S01]  /*1fb50*/  @!PT LDS RZ, [RZ] ;  /* 0x00000000fffff984 */ /* 0x000fe20000000800 */
[----:B------:R-:W-:Y:S01]  /*1fb60*/  @!PT LDS RZ, [RZ] ;  /* 0x00000000fffff984 */ /* 0x000fe20000000800 */
[----:B------:R-:W-:Y:S01]  /*1fb70*/  @!PT LDS RZ, [RZ] ;  /* 0x00000000fffff984 */ /* 0x000fe20000000800 */
[----:B------:R2:W-:Y:S04]  /*1fb80*/  @!P0 LDGSTS.E.BYPASS.LTC128B.128 [R235+0x13800], desc[UR4][R4.64+0x80] ;  /* 0x1380008004eb8fae */ /* 0x0005e8000b981a04 */
[----:B------:R-:W-:Y:S01]  /*1fb90*/  @P0 STS.128 [R235+0x13800], RZ ;  /* 0x013800ffeb000388 */ /* 0x000fe20000000c00 */
[----:B------:R-:W-:Y:S03]  /*1fba0*/  LOP3.LUT P0, RZ, R196, 0x2, RZ, 0xc0, !PT ;  /* 0x00000002c4ff7812 */ /* 0x000fe6000780c0ff */
[----:B------:R-:W-:Y:S01]  /*1fbb0*/  LDSM.16.M88.4 R64, [R180] ;  /* 0x00000000b440783b */ /* 0x000fe20000000200 */
[----:B------:R-:W-:Y:S02]  /*1fbc0*/  SEL R201, R198, 0xffffffe0, !P0 ;  /* 0xffffffe0c6c97807 */ /* 0x000fe40004000000 */
[----:B------:R-:W-:Y:S01]  /*1fbd0*/  ISETP.GT.AND P0, PT, R228, R205, PT ;  /* 0x000000cde400720c */ /* 0x000fe20003f04270 */
[----:B-1----:R-:W2:Y:S02]  /*1fbe0*/  LDSM.16.M88.4 R8, [R185+UR6+0x4000] ;  /* 0x00400006b908783b */ /* 0x002ea40008000200 */
[--C-:B------:R-:W-:Y:S02]  /*1fbf0*/  IMAD.IADD R140, R180, 0x1, R201.reuse ;  /* 0x00000001b48c7824 */ /* 0x100fe400078e02c9 */
[----:B------:R-:W1:Y:S01]  /*1fc00*/  LDSM.16.M88.4 R16, [R185+UR6+0x4800] ;  /* 0x00480006b910783b */ /* 0x000e620008000200 */
[C-C-:B------:R-:W-:Y:S02]  /*1fc10*/  IMAD.IADD R135, R182.reuse, 0x1, R201.reuse ;  /* 0x00000001b6877824 */ /* 0x140fe400078e02c9 */
[C---:B------:R-:W-:Y:S01]  /*1fc20*/  IMAD.IADD R204, R201.reuse, 0x1, R184 ;  /* 0x00000001c9cc7824 */ /* 0x040fe200078e02b8 */
[----:B------:R-:W3:Y:S01]  /*1fc30*/  LDSM.16.M88.4 R24, [R185+UR6+0x5000] ;  /* 0x00500006b918783b */ /* 0x000ee20008000200 */
[--C-:B------:R-:W-:Y:S03]  /*1fc40*/  IMAD.IADD R192, R182, 0x1, R201.reuse ;  /* 0x00000001b6c07824 */ /* 0x100fe600078e02c9 */
        /* <DEDUP_REMOVED lines=11> */
[----:B------:R-:W-:Y:S04]  /*1fd00*/  LDSM.16.M88.4 R152, [R135+0x5800] ;  /* 0x005800008798783b */ /* 0x000fe80000000200 */
[----:B------:R-:W-:Y:S01]  /*1fd10*/  LDSM.16.M88.4 R156, [R135+0x6800] ;  /* 0x00680000879c783b */ /* 0x000fe20000000200 */
[C---:B-1----:R-:W-:Y:S03]  /*1fd20*/  HMMA.16816.F32 R12, R64.reuse, R16, RZ ;  /* 0x00000010400c723c */ /* 0x042fe600000018ff */
[----:B------:R-:W-:Y:S04]  /*1fd30*/  LDSM.16.M88.4 R160, [R135+0x7000] ;  /* 0x0070000087a0783b */ /* 0x000fe80000000200 */
[----:B------:R-:W-:Y:S01]  /*1fd40*/  LDSM.16.M88.4 R164, [R135+0x7800] ;  /* 0x0078000087a4783b */ /* 0x000fe20000000200 */
[C---:B------:R-:W-:Y:S03]  /*1fd50*/  HMMA.16816.F32 R16, R64.reuse, R18, RZ ;  /* 0x000000124010723c */ /* 0x040fe600000018ff */
[----:B------:R-:W-:Y:S04]  /*1fd60*/  LDSM.16.M88.4 R168, [R184] ;  /* 0x00000000b8a8783b */ /* 0x000fe80000000200 */
[----:B------:R-:W-:Y:S01]  /*1fd70*/  LDSM.16.M88.4 R172, [R134+0x4000] ;  /* 0x0040000086ac783b */ /* 0x000fe20000000200 */
[C---:B---3--:R-:W-:Y:S03]  /*1fd80*/  HMMA.16816.F32 R20, R64.reuse, R24, RZ ;  /* 0x000000184014723c */ /* 0x048fe600000018ff */
[----:B------:R-:W-:Y:S04]  /*1fd90*/  LDSM.16.M88.4 R176, [R134+0x4800] ;  /* 0x0048000086b0783b */ /* 0x000fe80000000200 */
[----:B------:R-:W-:Y:S01]  /*1fda0*/  LDSM.16.M88.4 R188, [R134+0x8000] ;  /* 0x0080000086bc783b */ /* 0x000fe20000000200 */
[C---:B------:R-:W-:Y:S08]  /*1fdb0*/  HMMA.16816.F32 R24, R64.reuse, R26, RZ ;  /* 0x0000001a4018723c */ /* 0x040ff000000018ff */
        /* <DEDUP_REMOVED lines=13> */
[----:B------:R2:W3:Y:S07]  /*1fe90*/  LDSM.16.M88.4 R144, [R135+0x6000] ;  /* 0x006000008790783b */ /* 0x0004ee0000000200 */
[C---:B------:R-:W-:Y:S08]  /*1fea0*/  HMMA.16816.F32 R12, R140.reuse, R148, R12 ;  /* 0x000000948c0c723c */ /* 0x040ff0000000180c */
[C---:B------:R-:W-:Y:S01]  /*1feb0*/  HMMA.16816.F32 R16, R140.reuse, R150, R16 ;  /* 0x000000968c10723c */ /* 0x040fe20000001810 */
[----:B------:R-:W4:Y:S02]  /*1fec0*/  LDSM.16.M88.4 R148, [R134+0x5000] ;  /* 0x005000008694783b */ /* 0x000f240000000200 */
[----:B--2---:R-:W-:Y:S05]  /*1fed0*/  IMAD.IADD R135, R201, 0x1, R134 ;  /* 0x00000001c9877824 */ /* 0x004fea00078e0286 */
[C---:B-1----:R-:W-:Y:S08]  /*1fee0*/  HMMA.16816.F32 R20, R140.reuse, R136, R20 ;  /* 0x000000888c14723c */ /* 0x042ff00000001814 */
        /* <DEDUP_REMOVED lines=42> */
[----:B------:R-:W-:Y:S03]  /*20190*/  LDSM.16.M88.4 R168, [R185+UR6+0x8000] ;  /* 0x00800006b9a8783b */ /* 0x000fe60008000200 */
        /* <DEDUP_REMOVED lines=24> */
[----:B------:R-:W-:Y:S01]  /*20320*/  HMMA.16816.F32 R64, R152, R158, R64 ;  /* 0x0000009e9840723c */ /* 0x000fe20000001840 */
[----:B------:R-:W5:Y:S04]  /*20330*/  LDSM.16.M88.4 R152, [R185+UR6+0xb800] ;  /* 0x00b80006b998783b */ /* 0x000f680008000200 */
        /* <DEDUP_REMOVED lines=19> */
[----:B------:R-:W4:Y:S04]  /*20470*/  LDSM.16.M88.4 R148, [R192+0xb800] ;  /* 0x00b80000c094783b */ /* 0x000f280000000200 */
[----:B------:R-:W-:Y:S03]  /*20480*/  LDSM.16.M88.4 R192, [R135+0xb000] ;  /* 0x00b0000087c0783b */ /* 0x000fe60000000200 */
[C---:B-1----:R-:W-:Y:S08]  /*20490*/  HMMA.16816.F32 R52, R160.reuse, R136, R52 ;  /* 0x00000088a034723c */ /* 0x042ff00000001834 */
[C---:B------:R-:W-:Y:S01]  /*204a0*/  HMMA.16816.F32 R56, R160.reuse, R138, R56 ;  /* 0x0000008aa038723c */ /* 0x040fe20000001838 */
[----:B------:R-:W1:Y:S07]  /*204b0*/  LDSM.16.M88.4 R136, [R134+0x8800] ;  /* 0x008800008688783b */ /* 0x000e6e0000000200 */
        /* <DEDUP_REMOVED lines=27> */
[----:B------:R-:W3:Y:S04]  /*20670*/  LDSM.16.M88.4 R148, [R134+0xa800] ;  /* 0x00a800008694783b */ /* 0x000ee80000000200 */
[----:B------:R-:W4:Y:S03]  /*20680*/  LDSM.16.M88.4 R156, [R134+0xb000] ;  /* 0x00b00000869c783b */ /* 0x000f260000000200 */
        /* <DEDUP_REMOVED lines=41> */
[----:B------:R-:W-:Y:S02]  /*20920*/  LOP3.LUT R134, R3, 0x40, RZ, 0xfc, !PT ;  /* 0x0000004003867812 */ /* 0x000fe400078efcff */
[----:B------:R-:W-:Y:S02]  /*20930*/  ISETP.NE.AND.EX P3, PT, R223, RZ, PT, P3 ;  /* 0x000000ffdf00720c */ /* 0x000fe40003f65330 */
[----:B------:R-:W-:Y:S11]  /*20940*/  ISETP.GE.AND P1, PT, R3, R217, PT ;  /* 0x000000d90300720c */ /* 0x000ff60003f26270 */
[----:B------:R-:W2:Y:S01]  /*20950*/  @!P3 LD.E R136, desc[UR4][R132.64+0x38] ;  /* 0x000038048488b980 */ /* 0x000ea2000c101900 */
[----:B------:R-:W-:Y:S05]  /*20960*/  @!P3 IMAD.MOV.U32 R135, RZ, RZ, RZ ;  /* 0x000000ffff87b224 */ /* 0x000fea00078e00ff */
[----:B------:R-:W-:Y:S01]  /*20970*/  @!P3 IADD3 R135, P0, PT, RZ, -R135, RZ ;  /* 0x80000087ff87b210 */ /* 0x000fe20007f1e0ff */
[----:B--2---:R-:W-:Y:S04]  /*20980*/  @!P3 IMAD.SHL.U32 R136, R136, 0x80, RZ ;  /* 0x000000808888b824 */ /* 0x004fe800078e00ff */
[----:B------:R-:W-:Y:S01]  /*20990*/  @!P3 IMAD.X R136, RZ, RZ, ~R136, P0 ;  /* 0x000000ffff88b224 */ /* 0x000fe200000e0e88 */
[----:B------:R-:W-:Y:S01]  /*209a0*/  ISETP.GE.AND P0, PT, R134, R217, PT ;  /* 0x000000d98600720c */ /* 0x000fe20003f06270 */
[----:B------:R-:W-:Y:S03]  /*209b0*/  IMAD.SHL.U32 R134, R206, 0x20, RZ ;  /* 0x00000020ce867824 */ /* 0x000fe600078e00ff */
        /* <DEDUP_REMOVED lines=67> */
.L_x_3383:
[----:B------:R-:W-:Y:S05]  /*20df0*/  BSYNC.RECONVERGENT B0 ;  /* 0x0000000000007941 */ /* 0x000fea0003800200 */
.L_x_3382:
        /* <DEDUP_REMOVED lines=96> */
.L_x_3381:
[----:B------:R-:W-:Y:S05]  /*21400*/  BSYNC.RECONVERGENT B1 ;  /* 0x0000000000017941 */ /* 0x000fea0003800200 */
.L_x_3380:
[----:B------:R-:W-:Y:S01]  /*21410*/  VIADD R147, R230, 0xffffffc1 ;  /* 0xffffffc1e6937836 */ /* 0x000fe20000000000 */
[----:B------:R-:W-:Y:S01]  /*21420*/  LOP3.LUT R202, R202, 0x200, R203, 0xf8, !PT ;  /* 0x00000200caca7812 */ /* 0x000fe200078ef8cb */
[C---:B-1----:R-:W-:Y:S02]  /*21430*/  VIADD R134, R230.reuse, 0xffffffc9 ;  /* 0xffffffc9e6867836 */ /* 0x042fe40000000000 */
[C---:B------:R-:W-:Y:S01]  /*21440*/  VIADD R140, R230.reuse, 0xffffffd1 ;  /* 0xffffffd1e68c7836 */ /* 0x040fe20000000000 */
[CC--:B------:R-:W-:Y:S01]  /*21450*/  ISETP.GE.AND P4, PT, R147.reuse, R227.reuse, PT ;  /* 0x000000e39300720c */ /* 0x0c0fe20003f86270 */
        /* <DEDUP_REMOVED lines=9> */
[----:B------:R-:W-:Y:S01]  /*214f0*/  FSEL R150, R9, -INF , P4 ;  /* 0xff80000009967808 */ /* 0x000fe20002000000 */
[----:B------:R-:W-:Y:S01]  /*21500*/  VIADD R145, R230, 0xfffffff0 ;  /* 0xfffffff0e6917836 */ /* 0x000fe20000000000 */
[-C--:B------:R-:W-:Y:S01]  /*21510*/  ISETP.GE.AND P0, PT, R134, R226.reuse, PT ;  /* 0x000000e28600720c */ /* 0x080fe20003f06270 */
[----:B------:R-:W-:Y:S01]  /*21520*/  VIADD R143, R230, 0xffffffd0 ;  /* 0xffffffd0e68f7836 */ /* 0x000fe20000000000 */
[-C--:B------:R-:W-:Y:S01]  /*21530*/  ISETP.GE.AND P4, PT, R140, R227.reuse, PT ;  /* 0x000000e38c00720c */ /* 0x080fe20003f86270 */
[C---:B------:R-:W-:Y:S01]  /*21540*/  VIADD R141, R230.reuse, 0xfffffff1 ;  /* 0xfffffff1e68d7836 */ /* 0x040fe20000000000 */
[----:B------:R-:W-:Y:S01]  /*21550*/  FSEL R7, R11, -INF , P0 ;  /* 0xff8000000b077808 */ /* 0x000fe20000000000 */
[C---:B------:R-:W-:Y:S01]  /*21560*/  VIADD R142, R230.reuse, 0xffffffe0 ;  /* 0xffffffe0e68e7836 */ /* 0x040fe20000000000 */
[----:B------:R-:W-:Y:S01]  /*21570*/  FSEL R11, R13, -INF , P4 ;  /* 0xff8000000d0b7808 */ /* 0x000fe20002000000 */
[C---:B------:R-:W-:Y:S01]  /*21580*/  VIADD R146, R230.reuse, 0x9 ;  /* 0x00000009e6927836 */ /* 0x040fe20000000000 */
        /* <DEDUP_REMOVED lines=9> */
[C---:B------:R-:W-:Y:S02]  /*21620*/  ISETP.GE.AND P6, PT, R135.reuse, R224, PT ;  /* 0x000000e08700720c */ /* 0x040fe40003fc6270 */
        /* <DEDUP_REMOVED lines=96> */
[----:B------:R-:W-:Y:S02]  /*21c30*/  ISETP.GE.AND P5, PT, R36, R226, PT ;  /* 0x000000e22400720c */ /* 0x000fe40003fa6270 */
[----:B------:R-:W-:Y:S02]  /*21c40*/  FSEL R46, R46, -INF , P1 ;  /* 0xff8000002e2e7808 */ /* 0x000fe40000800000 */
[----:B------:R-:W-:Y:S02]  /*21c50*/  FSEL R21, R149, -INF , !P6 ;  /* 0xff80000095157808 */ /* 0x000fe40007000000 */
[-C--:B------:R-:W-:Y:S02]  /*21c60*/  ISETP.GE.AND P1, PT, R36, R227.reuse, PT ;  /* 0x000000e32400720c */ /* 0x080fe40003f26270 */
[----:B------:R-:W-:Y:S02]  /*21c70*/  ISETP.GE.AND P6, PT, R134, R224, PT ;  /* 0x000000e08600720c */ /* 0x000fe40003fc6270 */
[----:B------:R-:W-:Y:S02]  /*21c80*/  FSEL R173, R56, -INF , P0 ;  /* 0xff80000038ad7808 */ /* 0x000fe40000000000 */
[-C--:B------:R-:W-:Y:S02]  /*21c90*/  ISETP.GE.AND P0, PT, R38, R226.reuse, PT ;  /* 0x000000e22600720c */ /* 0x080fe40003f06270 */
[----:B------:R-:W-:Y:S02]  /*21ca0*/  FSEL R50, R50, -INF , P5 ;  /* 0xff80000032327808 */ /* 0x000fe40002800000 */
[-C--:B------:R-:W-:Y:S02]  /*21cb0*/  ISETP.GE.AND P5, PT, R12, R227.reuse, PT ;  /* 0x000000e30c00720c */ /* 0x080fe40003fa6270 */
[----:B------:R-:W-:Y:S02]  /*21cc0*/  FSEL R13, R150, -INF , !P6 ;  /* 0xff800000960d7808 */ /* 0x000fe40007000000 */
[----:B------:R-:W-:Y:S02]  /*21cd0*/  FSEL R48, R48, -INF , P1 ;  /* 0xff80000030307808 */ /* 0x000fe40000800000 */
[----:B------:R-:W-:Y:S02]  /*21ce0*/  ISETP.GE.AND P1, PT, R33, R226, PT ;  /* 0x000000e22100720c */ /* 0x000fe40003f26270 */
[----:B------:R-:W-:Y:S02]  /*21cf0*/  ISETP.GE.AND P6, PT, R8, R224, PT ;  /* 0x000000e00800720c */ /* 0x000fe40003fc6270 */
[----:B------:R-:W-:Y:S02]  /*21d00*/  FSEL R163, R59, -INF , P0 ;  /* 0xff8000003ba37808 */ /* 0x000fe40000000000 */
[----:B------:R-:W-:Y:S02]  /*21d10*/  FSEL R53, R53, -INF , P5 ;  /* 0xff80000035357808 */ /* 0x000fe40002800000 */
[-C--:B------:R-:W-:Y:S02]  /*21d20*/  ISETP.GE.AND P0, PT, R29, R227.reuse, PT ;  /* 0x000000e31d00720c */ /* 0x080fe40003f06270 */
[-C--:B------:R-:W-:Y:S02]  /*21d30*/  ISETP.GE.AND P5, PT, R38, R227.reuse, PT ;  /* 0x000000e32600720c */ /* 0x080fe40003fa6270 */
[----:B------:R-:W-:Y:S02]  /*21d40*/  FSEL R49, R154, -INF , !P6 ;  /* 0xff8000009a317808 */ /* 0x000fe40007000000 */
[----:B------:R-:W-:Y:S02]  /*21d50*/  FSEL R183, R51, -INF , P1 ;  /* 0xff80000033b77808 */ /* 0x000fe40000800000 */
[----:B------:R-:W-:Y:S02]  /*21d60*/  ISETP.GE.AND P1, PT, R25, R226, PT ;  /* 0x000000e21900720c */ /* 0x000fe40003f26270 */
[----:B------:R-:W-:Y:S02]  /*21d70*/  ISETP.GE.AND P6, PT, R139, R224, PT ;  /* 0x000000e08b00720c */ /* 0x000fe40003fc6270 */
[----:B------:R-:W-:Y:S02]  /*21d80*/  FSEL R61, R61, -INF , P0 ;  /* 0xff8000003d3d7808 */ /* 0x000fe40000000000 */
[-C--:B------:R-:W-:Y:S02]  /*21d90*/  ISETP.GE.AND P0, PT, R29, R226.reuse, PT ;  /* 0x000000e21d00720c */ /* 0x080fe40003f06270 */
[----:B------:R-:W-:Y:S02]  /*21da0*/  FSEL R171, R57, -INF , P5 ;  /* 0xff80000039ab7808 */ /* 0x000fe40002800000 */
[-C--:B------:R-:W-:Y:S02]  /*21db0*/  ISETP.GE.AND P5, PT, R37, R227.reuse, PT ;  /* 0x000000e32500720c */ /* 0x080fe40003fa6270 */
        /* <DEDUP_REMOVED lines=171> */
[C---:B------:R-:W-:Y:S02]  /*22870*/  IMAD.IADD R139, R201.reuse, 0x1, R138 ;  /* 0x00000001c98b7824 */ /* 0x040fe400078e028a */
        /* <DEDUP_REMOVED lines=124> */
[----:B----4-:R-:W-:Y:S01]  /*23040*/  F2FP.F16.F32.PACK_AB R143, R153, R148 ;  /* 0x00000094998f723e */ /* 0x010fe200000000ff */
[----:B------:R-:W-:Y:S01]  /*23050*/  FADD.FTZ R151, R149, R151 ;  /* 0x0000009795977221 */ /* 0x000fe20000010000 */
[----:B------:R-:W-:Y:S01]  /*23060*/  FADD.FTZ R147, R150, R147 ;  /* 0x0000009396937221 */ /* 0x000fe20000010000 */
[----:B------:R-:W-:Y:S02]  /*23070*/  ISETP.GT.AND P0, PT, R228, R205, PT ;  /* 0x000000cde400720c */ /* 0x000fe40003f04270 */
        /* <DEDUP_REMOVED lines=381> */
.L_x_3377:
        /* <DEDUP_REMOVED lines=11> */
.L_x_3406:
[----:B---34-:R-:W-:Y:S01]  /*24900*/  FADD.FTZ R9, R9, R12 ;  /* 0x0000000c09097221 */ /* 0x018fe20000010000 */
[----:B------:R-:W-:Y:S01]  /*24910*/  FSETP.NE.FTZ.AND P1, PT, R14, RZ, PT ;  /* 0x000000ff0e00720b */ /* 0x000fe20003f35000 */
[----:B------:R-:W2:Y:S01]  /*24920*/  MUFU.RCP R10, R14 ;  /* 0x0000000e000a7308 */ /* 0x000ea20000001000 */
[C---:B------:R-:W-:Y:S01]  /*24930*/  SHF.L.U32 R5, R196.reuse, 0x4, RZ ;  /* 0x00000004c4057819 */ /* 0x040fe200000006ff */
[----:B------:R-:W-:Y:S05]  /*24940*/  WARPSYNC.ALL ;  /* 0x0000000000007948 */ /* 0x000fea0003800000 */
[----:B------:R-:W-:Y:S01]  /*24950*/  FSETP.NE.FTZ.AND P0, PT, R9, RZ, PT ;  /* 0x000000ff0900720b */ /* 0x000fe20003f15000 */
[----:B------:R-:W3:Y:S01]  /*24960*/  MUFU.RCP R8, R9 ;  /* 0x0000000900087308 */ /* 0x000ee20000001000 */
[----:B------:R-:W-:-:S02]  /*24970*/  SHF.L.U32 R13, R196, 0x1, RZ ;  /* 0x00000001c40d7819 */ /* 0x000fc400000006ff */
[----:B------:R-:W-:Y:S02]  /*24980*/  LOP3.LUT R6, R5, 0x1c0, RZ, 0xc0, !PT ;  /* 0x000001c005067812 */ /* 0x000fe400078ec0ff */
[--C-:B------:R-:W-:Y:S02]  /*24990*/  LOP3.LUT R7, R200, 0x6, R13.reuse, 0xf8, !PT ;  /* 0x00000006c8077812 */ /* 0x100fe400078ef80d */
[----:B------:R-:W-:Y:S01]  /*249a0*/  LOP3.LUT R6, R6, 0x38, R13, 0xf8, !PT ;  /* 0x0000003806067812 */ /* 0x000fe200078ef80d */
[----:B------:R-:W4:Y:S01]  /*249b0*/  @P1 MUFU.LG2 R11, R14 ;  /* 0x0000000e000b1308 */ /* 0x000f220000000c00 */
[----:B--2---:R-:W-:Y:S02]  /*249c0*/  FSEL R10, R10, 1, P1 ;  /* 0x3f8000000a0a7808 */ /* 0x004fe40000800000 */
[----:B------:R-:W-:Y:S02]  /*249d0*/  MOV R0, 0xff800000 ;  /* 0xff80000000007802 */ /* 0x000fe40000000f00 */
[----:B------:R-:W-:Y:S01]  /*249e0*/  LOP3.LUT R6, R7, R6, RZ, 0xfc, !PT ;  /* 0x0000000607067212 */ /* 0x000fe200078efcff */
        /* <DEDUP_REMOVED lines=11> */
[----:B----4-:R-:W-:Y:S01]  /*24aa0*/  @P1 FMUL.FTZ R11, R11, 0.69314718246459960938 ;  /* 0x3f3172180b0b1820 */ /* 0x010fe20000410000 */
[C---:B------:R-:W-:Y:S01]  /*24ab0*/  FMUL.FTZ R113, R10.reuse, R113 ;  /* 0x000000710a717220 */ /* 0x040fe20000410000 */
[C---:B------:R-:W-:Y:S01]  /*24ac0*/  FMUL.FTZ R108, R10.reuse, R108 ;  /* 0x0000006c0a6c7220 */ /* 0x040fe20000410000 */
[----:B------:R-:W-:Y:S01]  /*24ad0*/  FMUL.FTZ R109, R10, R109 ;  /* 0x0000006d0a6d7220 */ /* 0x000fe20000410000 */
[----:B-----5:R-:W-:Y:S01]  /*24ae0*/  @P1 FFMA.FTZ R0, R4, R134, R11 ;  /* 0x0000008604001223 */ /* 0x020fe2000001000b */
[----:B------:R-:W-:Y:S01]  /*24af0*/  MOV R134, 0xff800000 ;  /* 0xff80000000867802 */ /* 0x000fe20000000f00 */
[C---:B------:R-:W-:Y:S01]  /*24b00*/  FMUL.FTZ R104, R10.reuse, R104 ;  /* 0x000000680a687220 */ /* 0x040fe20000410000 */
[C---:B------:R-:W-:Y:S01]  /*24b10*/  FMUL.FTZ R105, R10.reuse, R105 ;  /* 0x000000690a697220 */ /* 0x040fe20000410000 */
[----:B--2---:R-:W-:Y:S01]  /*24b20*/  @P0 FMUL.FTZ R9, R9, 0.69314718246459960938 ;  /* 0x3f31721809090820 */ /* 0x004fe20000410000 */
        /* <DEDUP_REMOVED lines=95> */
[----:B------:R1:W-:Y:S04]  /*25120*/  STS.64 [R198+0x4800], R70 ;  /* 0x00480046c6007388 */ /* 0x0003e80000000a00 */
[----:B--2---:R-:W2:Y:S04]  /*25130*/  LD.E.64 R8, desc[UR4][R132.64+0xb0] ;  /* 0x0000b00484087980 */ /* 0x004ea8000c101b00 */
[----:B------:R-:W2:Y:S04]  /*25140*/  LD.E R13, desc[UR4][R132.64+0x60] ;  /* 0x00006004840d7980 */ /* 0x000ea8000c101900 */
[----:B------:R2:W5:Y:S01]  /*25150*/  LD.E R3, desc[UR4][R132.64+0xcc] ;  /* 0x0000cc0484037980 */ /* 0x000562000c101900 */
[----:B------:R-:W-:Y:S01]  /*25160*/  IMAD.SHL.U32 R2, R196, 0x4, RZ ;  /* 0x00000004c4027824 */ /* 0x000fe200078e00ff */
[----:B------:R-:W-:-:S02]  /*25170*/  LOP3.LUT R5, R5, 0x10, RZ, 0xc0, !PT ;  /* 0x0000001005057812 */ /* 0x000fc400078ec0ff */
[----:B---3--:R3:W5:Y:S01]  /*25180*/  LD.E.64 R76, desc[UR4][R132.64+0x78] ;  /* 0x00007804844c7980 */ /* 0x008762000c101b00 */
[----:B------:R-:W-:Y:S02]  /*25190*/  SHF.L.U32 R215, R215, 0x6, RZ ;  /* 0x00000006d7d77819 */ /* 0x000fe400000006ff */
[----:B------:R-:W-:Y:S01]  /*251a0*/  LOP3.LUT R6, R2, 0x1f8, RZ, 0xc0, !PT ;  /* 0x000001f802067812 */ /* 0x000fe200078ec0ff */
[----:B----4-:R3:W5:Y:S01]  /*251b0*/  LD.E.64 R74, desc[UR4][R132.64+0xa8] ;  /* 0x0000a804844a7980 */ /* 0x010762000c101b00 */
[----:B------:R-:W-:Y:S02]  /*251c0*/  LOP3.LUT R4, R199, 0x30, RZ, 0xc0, !PT ;  /* 0x00000030c7047812 */ /* 0x000fe400078ec0ff */
[----:B------:R-:W-:Y:S02]  /*251d0*/  LOP3.LUT R6, R6, 0x38, R199, 0x78, !PT ;  /* 0x0000003806067812 */ /* 0x000fe400078e78c7 */
[----:B------:R-:W-:Y:S01]  /*251e0*/  SHF.R.U32.HI R73, RZ, 0x2, R196 ;  /* 0x00000002ff497819 */ /* 0x000fe200000116c4 */
[----:B------:R-:W-:Y:S01]  /*251f0*/  BAR.SYNC.DEFER_BLOCKING 0x0 ;  /* 0x0000000000007b1d */ /* 0x000fe20000010000 */
[----:B------:R-:W-:Y:S01]  /*25200*/  LOP3.LUT P0, RZ, R196, 0x3, RZ, 0xc0, !PT ;  /* 0x00000003c4ff7812 */ /* 0x000fe2000780c0ff */
[----:B-1----:R-:W-:Y:S01]  /*25210*/  IMAD R68, R6, 0x4, R5 ;  /* 0x0000000406447824 */ /* 0x002fe200078e0205 */
[----:B------:R-:W-:-:S04]  /*25220*/  LOP3.LUT R73, R4, 0x7, R73, 0xf8, !PT ;  /* 0x0000000704497812 */ /* 0x000fc800078ef849 */
[----:B------:R3:W1:Y:S04]  /*25230*/  LDS.128 R64, [R68+UR6] ;  /* 0x0000000644407984 */ /* 0x0006680008000c00 */
        /* <DEDUP_REMOVED lines=15> */
[----:B------:R-:W-:Y:S02]  /*25330*/  IMAD R8, R8, R13, R218 ;  /* 0x0000000d08087224 */ /* 0x000fe400078e02da */
[----:B------:R3:W2:Y:S02]  /*25340*/  LDS.128 R12, [R68+UR6+0x6800] ;  /* 0x00680006440c7984 */ /* 0x0006a40008000c00 */
[----:B------:R-:W-:Y:S02]  /*25350*/  IMAD R70, R9, R8, R215 ;  /* 0x0000000809467224 */ /* 0x000fe400078e02d7 */
[----:B------:R3:W1:Y:S01]  /*25360*/  LDS.128 R8, [R68+UR6+0x7000] ;  /* 0x0070000644087984 */ /* 0x0006620008000c00 */
[----:B----4-:R-:W-:Y:S05]  /*25370*/  @P0 BRA `(.L_x_3387) ;  /* 0x0000000000280947 */ /* 0x010fea0003800000 */
[----:B---3--:R-:W-:Y:S01]  /*25380*/  IMAD.IADD R68, R216, 0x1, -R215 ;  /* 0x00000001d8447824 */ /* 0x008fe200078e0ad7 */
        /* <DEDUP_REMOVED lines=9> */
.L_x_3387:
[----:B------:R-:W-:Y:S05]  /*25420*/  BSYNC.RECONVERGENT B0 ;  /* 0x0000000000007941 */ /* 0x000fea0003800200 */
.L_x_3386:
[----:B---3--:R3:W5:Y:S01]  /*25430*/  LD.E R132, desc[UR4][R132.64+0xc0] ;  /* 0x0000c00484847980 */ /* 0x008762000c101900 */
[----:B------:R-:W-:Y:S01]  /*25440*/  SHF.R.U32.HI R196, RZ, 0x4, R196 ;  /* 0x00000004ffc47819 */ /* 0x000fe200000116c4 */
[----:B------:R-:W-:Y:S01]  /*25450*/  IMAD.IADD R215, R216, 0x1, -R215 ;  /* 0x00000001d8d77824 */ /* 0x000fe200078e0ad7 */
[----:B------:R-:W-:Y:S01]  /*25460*/  LOP3.LUT R197, R197, 0x1f80, RZ, 0xc0, !PT ;  /* 0x00001f80c5c57812 */ /* 0x000fe200078ec0ff */
[----:B-----5:R-:W-:Y:S01]  /*25470*/  IMAD R3, R70, R3, RZ ;  /* 0x0000000346037224 */ /* 0x020fe200078e02ff */
[----:B------:R-:W-:Y:S01]  /*25480*/  BSSY.RECONVERGENT B0, `(.L_x_3388) ;  /* 0x000001a000007945 */ /* 0x000fe20003800200 */
[C---:B----4-:R-:W-:Y:S01]  /*25490*/  VIADD R0, R196.reuse, 0x8 ;  /* 0x00000008c4007836 */ /* 0x050fe20000000000 */
        /* <DEDUP_REMOVED lines=22> */
[----:B-1----:R3:W-:Y:S04]  /*25600*/  @!P3 ST.E.128 desc[UR4][R74.64], R64 ;  /* 0x000000404a00b985 */ /* 0x0027e8000c101d04 */
[----:B------:R3:W-:Y:S02]  /*25610*/  @!P2 ST.E.128 desc[UR4][R74.64+0x100], R32 ;  /* 0x000100204a00a985 */ /* 0x0007e4000c101d04 */
.L_x_3389:
[----:B------:R-:W-:Y:S05]  /*25620*/  BSYNC.RECONVERGENT B0 ;  /* 0x0000000000007941 */ /* 0x000fea0003800200 */
.L_x_3388:
[----:B------:R-:W-:Y:S01]  /*25630*/  BSSY.RECONVERGENT B0, `(.L_x_3390) ;  /* 0x000000c000007945 */ /* 0x000fe20003800200 */
[----:B------:R-:W-:Y:S02]  /*25640*/  ISETP.GE.AND P4, PT, R0, R215, PT ;  /* 0x000000d70000720c */ /* 0x000fe40003f86270 */
[----:B------:R-:W-:Y:S01]  /*25650*/  IADD3 R196, PT, PT, R196, 0x38, RZ ;  /* 0x00000038c4c47810 */ /* 0x000fe20007ffe0ff */
[----:B------:R-:W-:Y:S05]  /*25660*/  @P1 BRA `(.L_x_3391) ;  /* 0x0000000000201947 */ /* 0x000fea0003800000 */
        /* <DEDUP_REMOVED lines=8> */
.L_x_3391:
[----:B------:R-:W-:Y:S05]  /*256f0*/  BSYNC.RECONVERGENT B0 ;  /* 0x0000000000007941 */ /* 0x000fea0003800200 */
.L_x_3390:
[----:B------:R-:W-:Y:S01]  /*25700*/  BSSY.RECONVERGENT B0, `(.L_x_3392) ;  /* 0x000000b000007945 */ /* 0x000fe20003800200 */
[----:B------:R-:W-:-:S03]  /*25710*/  ISETP.GE.AND P3, PT, R196, R215, PT ;  /* 0x000000d7c400720c */ /* 0x000fc60003f66270 */
[----:B------:R-:W-:Y:S10]  /*25720*/  @P0 BRA `(.L_x_3393) ;  /* 0x0000000000200947 */ /* 0x000ff40003800000 */
        /* <DEDUP_REMOVED lines=8> */
.L_x_3393:
[----:B------:R-:W-:Y:S05]  /*257b0*/  BSYNC.RECONVERGENT B0 ;  /* 0x0000000000007941 */ /* 0x000fea0003800200 */
.L_x_3392:
[----:B------:R-:W-:Y:S01]  /*257c0*/  ISETP.NE.AND P0, PT, R68, RZ, PT ;  /* 0x000000ff4400720c */ /* 0x000fe20003f05270 */
[----:B------:R-:W-:-:S12]  /*257d0*/  BSSY.RECONVERGENT B0, `(.L_x_3394) ;  /* 0x000000a000007945 */ /* 0x000fd80003800200 */
        /* <DEDUP_REMOVED lines=9> */
.L_x_3395:
[----:B------:R-:W-:Y:S05]  /*25870*/  BSYNC.RECONVERGENT B0 ;  /* 0x0000000000007941 */ /* 0x000fea0003800200 */
.L_x_3394:
        /* <DEDUP_REMOVED lines=10> */
.L_x_3397:
[----:B------:R-:W-:Y:S05]  /*25920*/  BSYNC.RECONVERGENT B0 ;  /* 0x0000000000007941 */ /* 0x000fea0003800200 */
.L_x_3396:
        /* <DEDUP_REMOVED lines=9> */
[----:B--2---:R1:W-:Y:S02]  /*259c0*/  @!P1 ST.E.128 desc[UR4][R16.64+0x5100], R12 ;  /* 0x0051000c10009985 */ /* 0x0043e4000c101d04 */
.L_x_3399:
[----:B------:R-:W-:Y:S05]  /*259d0*/  BSYNC.RECONVERGENT B0 ;  /* 0x0000000000007941 */ /* 0x000fea0003800200 */
.L_x_3398:
[----:B------:R-:W-:Y:S04]  /*259e0*/  BSSY.RECONVERGENT B0, `(.L_x_3400) ;  /* 0x000000a000007945 */ /* 0x000fe80003800200 */
[----:B------:R-:W-:Y:S05]  /*259f0*/  @P4 BRA `(.L_x_3401) ;  /* 0x0000000000204947 */ /* 0x000fea0003800000 */
[-C--:B------:R-:W-:Y:S02]  /*25a00*/  ISETP.GE.AND P4, PT, R69, R132.reuse, PT ;  /* 0x000000844500720c */ /* 0x080fe40003f86270 */
[----:B------:R-:W-:-:S11]  /*25a10*/  ISETP.GE.AND P1, PT, R71, R132, PT ;  /* 0x000000844700720c */ /* 0x000fd60003f26270 */
[CC--:B-12---:R-:W-:Y:S02]  /*25a20*/  @!P4 LEA R14, P2, R73.reuse, R76.reuse, 0x2 ;  /* 0x0000004c490ec211 */ /* 0x0c6fe400078410ff */
[C---:B------:R-:W-:Y:S02]  /*25a30*/  @!P1 LEA R12, P0, R73.reuse, R76, 0x2 ;  /* 0x0000004c490c9211 */ /* 0x040fe400078010ff */
[CCC-:B------:R-:W-:Y:S02]  /*25a40*/  @!P4 LEA.HI.X R15, R73.reuse, R77.reuse, R3.reuse, 0x2, P2 ;  /* 0x0000004d490fc211 */ /* 0x1c0fe400010f1403 */
[----:B------:R-:W-:-:S03]  /*25a50*/  @!P1 LEA.HI.X R13, R73, R77, R3, 0x2, P0 ;  /* 0x0000004d490d9211 */ /* 0x000fc600000f1403 */
[----:B------:R1:W-:Y:S04]  /*25a60*/  @!P4 ST.E.128 desc[UR4][R14.64+0x6000], R40 ;  /* 0x006000280e00c985 */ /* 0x0003e8000c101d04 */
[----:B------:R1:W-:Y:S02]  /*25a70*/  @!P1 ST.E.128 desc[UR4][R12.64+0x6100], R8 ;  /* 0x006100080c009985 */ /* 0x0003e4000c101d04 */
.L_x_3401:
[----:B------:R-:W-:Y:S05]  /*25a80*/  BSYNC.RECONVERGENT B0 ;  /* 0x0000000000007941 */ /* 0x000fea0003800200 */
.L_x_3400:
[----:B------:R-:W-:-:S04]  /*25a90*/  MOV R215, 0x0 ;  /* 0x0000000000d77802 */ /* 0x000fc80000000f00 */
[----:B-1234-:R-:W-:Y:S05]  /*25aa0*/  @P3 RET.REL.NODEC R214 `(_ZN5flash24flash_fwd_splitkv_kernelI23Flash_fwd_kernel_traitsILi128ELi64ELi128ELi4ELb0ELb0EN7cutlass6half_tE19Flash_kernel_traitsILi128ELi64ELi128ELi4ES3_EELb0ELb1ELb0ELb0ELb0ELb0ELb1ELb1EEEvNS_16Flash_fwd_paramsE) ;  /* 0xfffffda4d6543950 */ /* 0x01efea0003c3ffff */
[-C--:B------:R-:W-:Y:S01]  /*25ab0*/  ISETP.GE.AND P2, PT, R69, R132.reuse, PT ;  /* 0x000000844500720c */ /* 0x080fe20003f46270 */
[----:B------:R-:W-:Y:S01]  /*25ac0*/  IMAD.MOV.U32 R215, RZ, RZ, 0x0 ;  /* 0x00000000ffd77424 */ /* 0x000fe200078e00ff */
[----:B------:R-:W-:-:S11]  /*25ad0*/  ISETP.GE.AND P0, PT, R71, R132, PT ;  /* 0x000000844700720c */ /* 0x000fd60003f06270 */
[----:B------:R-:W-:-:S04]  /*25ae0*/  @!P2 LEA R8, P1, R73, R76, 0x2 ;  /* 0x0000004c4908a211 */ /* 0x000fc800078210ff */
[----:B------:R-:W-:-:S05]  /*25af0*/  @!P2 LEA.HI.X R9, R73, R77, R3, 0x2, P1 ;  /* 0x0000004d4909a211 */ /* 0x000fca00008f1403 */
[----:B------:R1:W-:Y:S02]  /*25b00*/  @!P2 ST.E.128 desc[UR4][R8.64+0x7000], R36 ;  /* 0x007000240800a985 */ /* 0x0003e4000c101d04 */
[----:B-1----:R-:W-:Y:S05]  /*25b10*/  @P0 RET.REL.NODEC R214 `(_ZN5flash24flash_fwd_splitkv_kernelI23Flash_fwd_kernel_traitsILi128ELi64ELi128ELi4ELb0ELb0EN7cutlass6half_tE19Flash_kernel_traitsILi128ELi64ELi128ELi4ES3_EELb0ELb1ELb0ELb0ELb0ELb0ELb1ELb1EEEvNS_16Flash_fwd_paramsE) ;  /* 0xfffffda4d6380950 */ /* 0x002fea0003c3ffff */
[----:B------:R-:W-:Y:S01]  /*25b20*/  LEA R2, P0, R73, R76, 0x2 ;  /* 0x0000004c49027211 */ /* 0x000fe200078010ff */
[----:B------:R-:W-:-:S03]  /*25b30*/  IMAD.MOV.U32 R215, RZ, RZ, 0x0 ;  /* 0x00000000ffd77424 */ /* 0x000fc600078e00ff */
[----:B------:R-:W-:-:S05]  /*25b40*/  LEA.HI.X R3, R73, R77, R3, 0x2, P0 ;  /* 0x0000004d49037211 */ /* 0x000fca00000f1403 */
[----:B------:R1:W-:Y:S02]  /*25b50*/  ST.E.128 desc[UR4][R2.64+0x7100], R4 ;  /* 0x0071000402007985 */ /* 0x0003e4000c101d04 */
[----:B-1----:R-:W-:Y:S05]  /*25b60*/  RET.REL.NODEC R214 `(_ZN5flash24flash_fwd_splitkv_kernelI23Flash_fwd_kernel_traitsILi128ELi64ELi128ELi4ELb0ELb0EN7cutlass6half_tE19Flash_kernel_traitsILi128ELi64ELi128ELi4ES3_EELb0ELb1ELb0ELb0ELb0ELb0ELb1ELb1EEEvNS_16Flash_fwd_paramsE) ;  /* 0xfffffda4d6247950 */ /* 0x002fea0003c3ffff */
.L_x_3385:
[----:B------:R-:W-:Y:S01]  /*25b70*/  MOV R5, 0x2 ;  /* 0x0000000200057802 */ /* 0x000fe20000000f00 */
[----:B------:R-:W-:Y:S01]  /*25b80*/  IMAD.MOV.U32 R6, RZ, RZ, -0x1 ;  /* 0xffffffffff067424 */ /* 0x000fe200078e00ff */
[----:B------:R-:W-:-:S07]  /*25b90*/  MOV R0, 0x1f ;  /* 0x0000001f00007802 */ /* 0x000fce0000000f00 */
[----:B-1---5:R-:W-:Y:S05]  /*25ba0*/  WARPSYNC.COLLECTIVE R6, `(.L_x_3402) ;  /* 0x0000000006087348 */ /* 0x022fea0003c00000 */
[----:B------:R2:W3:Y:S02]  /*25bb0*/  SHFL.BFLY P0, R10, R233, R5, R0 ;  /* 0x0c000005e90a7389 */ /* 0x0004e40000000000 */
[----:B-123-5:R-:W-:Y:S05]  /*25bc0*/  ENDCOLLECTIVE ;  /* 0x000000000000791b */ /* 0x02efea0003800000 */
.L_x_3402:
[----:B------:R-:W-:Y:S02]  /*25bd0*/  MOV R8, R10 ;  /* 0x0000000a00087202 */ /* 0x000fe40000000f00 */
[----:B------:R-:W-:-:S03]  /*25be0*/  MOV R5, 0x1 ;  /* 0x0000000100057802 */ /* 0x000fc60000000f00 */
[----:B------:R-:W-:-:S04]  /*25bf0*/  FADD.FTZ R8, R8, R233 ;  /* 0x000000e908087221 */ /* 0x000fc80000010000 */
[----:B------:R-:W-:-:S07]  /*25c00*/  IMAD.MOV.U32 R233, RZ, RZ, R8 ;  /* 0x000000ffffe97224 */ /* 0x000fce00078e0008 */
[----:B------:R-:W-:Y:S05]  /*25c10*/  WARPSYNC.COLLECTIVE R6, `(.L_x_3403) ;  /* 0x0000000006087348 */ /* 0x000fea0003c00000 */
[----:B------:R1:W2:Y:S02]  /*25c20*/  SHFL.BFLY P0, R10, R233, R5, R0 ;  /* 0x0c000005e90a7389 */ /* 0x0002a40000000000 */
[----:B-12---:R-:W-:Y:S05]  /*25c30*/  ENDCOLLECTIVE ;  /* 0x000000000000791b */ /* 0x006fea0003800000 */
.L_x_3403:
[----:B------:R-:W-:Y:S01]  /*25c40*/  MOV R233, R231 ;  /* 0x000000e700e97202 */ /* 0x000fe20000000f00 */
[----:B------:R-:W-:Y:S01]  /*25c50*/  IMAD.MOV.U32 R7, RZ, RZ, R10 ;  /* 0x000000ffff077224 */ /* 0x000fe200078e000a */
[----:B------:R-:W-:-:S03]  /*25c60*/  MOV R5, 0x2 ;  /* 0x0000000200057802 */ /* 0x000fc60000000f00 */
[----:B------:R-:W-:-:S07]  /*25c70*/  FADD.FTZ R14, R8, R7 ;  /* 0x00000007080e7221 */ /* 0x000fce0000010000 */
[----:B------:R-:W-:Y:S05]  /*25c80*/  WARPSYNC.COLLECTIVE R6, `(.L_x_3404) ;  /* 0x0000000006087348 */ /* 0x000fea0003c00000 */
[----:B------:R1:W2:Y:S02]  /*25c90*/  SHFL.BFLY P0, R10, R233, R5, R0 ;  /* 0x0c000005e90a7389 */ /* 0x0002a40000000000 */
[----:B-12---:R-:W-:Y:S05]  /*25ca0*/  ENDCOLLECTIVE ;  /* 0x000000000000791b */ /* 0x006fea0003800000 */
.L_x_3404:
[----:B------:R-:W-:Y:S01]  /*25cb0*/  FADD.FTZ R9, R10, R231 ;  /* 0x000000e70a097221 */ /* 0x000fe20000010000 */
[----:B------:R-:W-:-:S03]  /*25cc0*/  MOV R5, 0x1 ;  /* 0x0000000100057802 */ /* 0x000fc60000000f00 */
[----:B------:R-:W-:-:S07]  /*25cd0*/  IMAD.MOV.U32 R233, RZ, RZ, R9 ;  /* 0x000000ffffe97224 */ /* 0x000fce00078e0009 */
[----:B------:R-:W-:Y:S05]  /*25ce0*/  WARPSYNC.COLLECTIVE R6, `(.L_x_3405) ;  /* 0x0000000006087348 */ /* 0x000fea0003c00000 */
[----:B------:R1:W2:Y:S02]  /*25cf0*/  SHFL.BFLY P0, R10, R233, R5, R0 ;  /* 0x0c000005e90a7389 */ /* 0x0002a40000000000 */
[----:B-12---:R-:W-:Y:S05]  /*25d00*/  ENDCOLLECTIVE ;  /* 0x000000000000791b */ /* 0x006fea0003800000 */
.L_x_3405:
[----:B------:R-:W-:Y:S01]  /*25d10*/  MOV R12, R10 ;  /* 0x0000000a000c7202 */ /* 0x000fe20000000f00 */
[----:B------:R-:W-:Y:S06]  /*25d20*/  BRA `(.L_x_3406) ;  /* 0xffffffe800f47947 */ /* 0x000fec000383ffff */
.L_x_3407:
        /* <DEDUP_REMOVED lines=13> */
.L_x_14912:


//--------------------- .text._ZN5flash24flash_fwd_splitkv_kernelI23Flash_fwd_kernel_traitsILi128ELi64ELi128ELi4ELb0ELb0EN7cutlass6half_tE19Flash_kernel_traitsILi128ELi64ELi128ELi4ES3_EELb0ELb1ELb0ELb0ELb0ELb1ELb1ELb1EEEvNS_16Flash_fwd_paramsE --------------------------
	.section	.text._ZN5flash24flash_fwd_splitkv_kernelI23Flash_fwd_kernel_traitsILi128ELi64ELi128ELi4ELb0ELb0EN7cutlass6half_tE19Flash_kernel_traitsILi128ELi64ELi128ELi4ES3_EELb0ELb1ELb0ELb0ELb0ELb1ELb1ELb1EEEvNS_16Flash_fwd_paramsE,"ax",@progbits
	.align	128
        .global         _ZN5flash24flash_fwd_splitkv_kernelI23Flash_fwd_kernel_traitsILi128ELi64ELi128ELi4ELb0ELb0EN7cutlass6half_tE19Flash_kernel_traitsILi128ELi64ELi128ELi4ES3_EELb0ELb1ELb0ELb0ELb0ELb1ELb1ELb1EEEvNS_16Flash_fwd_paramsE
        .type           _ZN5flash24flash_fwd_splitkv_kernelI23Flash_fwd_kernel_traitsILi128ELi64ELi128ELi4ELb0ELb0EN7cutlass6half_tE19Flash_kernel_traitsILi128ELi64ELi128ELi4ES3_EELb0ELb1ELb0ELb0ELb0ELb1ELb1ELb1EEEvNS_16Flash_fwd_paramsE,@function
        .size           _ZN5flash24flash_fwd_splitkv_kernelI23Flash_fwd_kernel_traitsILi128ELi64ELi128ELi4ELb0ELb0EN7cutlass6half_tE19Flash_kernel_traitsILi128ELi64ELi128ELi4ES3_EELb0ELb1ELb0ELb0ELb0ELb1ELb1ELb1EEEvNS_16Flash_fwd_paramsE,(.L_x_14913 - _ZN5flash24flash_fwd_splitkv_kernelI23Flash_fwd_kernel_traitsILi128ELi64ELi128ELi4ELb0ELb0EN7cutlass6half_tE19Flash_kernel_traitsILi128ELi64ELi128ELi4ES3_EELb0ELb1ELb0ELb0ELb0ELb1ELb1ELb1EEEvNS_16Flash_fwd_paramsE)
        .other          _ZN5flash24flash_fwd_splitkv_kernelI23Flash_fwd_kernel_traitsILi128ELi64ELi128ELi4ELb0ELb0EN7cutlass6half_tE19Flash_kernel_traitsILi128ELi64ELi128ELi4ES3_EELb0ELb1ELb0ELb0ELb0ELb1ELb1ELb1EEEvNS_16Flash_fwd_paramsE,@"STO_CUDA_ENTRY STV_DEFAULT"
_ZN5flash24flash_fwd_splitkv_kernelI23Flash_fwd_kernel_traitsILi128ELi64ELi128ELi4ELb0ELb0EN7cutlass6half_tE19Flash_kernel_traitsILi128ELi64ELi128ELi4ES3_EELb0ELb1ELb0ELb0ELb0ELb1ELb1ELb1EEEvNS_16Flash_fwd_paramsE:
.text._ZN5flash24flash_fwd_splitkv_kernelI23Flash_fwd_kernel_traitsILi128ELi64ELi128ELi4ELb0ELb0EN7cutlass6half_tE19Flash_kernel_traitsILi128ELi64ELi128ELi4ES3_EELb0ELb1ELb0ELb0ELb0ELb1ELb1ELb1EEEvNS_16Flash_fwd_paramsE:
        /* <DEDUP_REMOVED lines=29> */
[----:B------:R-:W-:Y:S05]  /*01d0*/  CALL.REL.NOINC `($_ZN5flash24flash_fwd_splitkv_kernelI23Flash_fwd_kernel_traitsILi128ELi64ELi128ELi4ELb0ELb0EN7cutlass6half_tE19Flash_kernel_traitsILi128ELi64ELi128ELi4ES3_EELb0ELb1ELb0ELb0ELb0ELb1ELb1ELb1EEEvNS_16Flash_fwd_paramsE$_ZN5flash30compute_attn_1rowblock_splitkvI23Flash_fwd_kernel_traitsILi128ELi64ELi128ELi4ELb0ELb0EN7cutlass6half_tE19Flash_kernel_traitsILi128ELi64ELi128ELi4ES3_EELb0ELb1ELb0ELb0ELb0ELb1ELb1ELb1ENS_16Flash_fwd_paramsEEEvRKT8_iiiii) ;  /* 0x0000000000087944 */ /* 0x000fea0003c00000 */
[----:B------:R-:W-:Y:S05]  /*01e0*/  BSYNC.RECONVERGENT B4 ;  /* 0x0000000000047941 */ /* 0x000fea0003800200 */
.L_x_3408:
[----:B------:R-:W-:Y:S05]  /*01f0*/  EXIT ;  /* 0x000000000000794d */ /* 0x000fea0003800000 */
        .type           $_ZN5flash24flash_fwd_splitkv_kernelI23Flash_fwd_kernel_traitsILi128ELi64ELi128ELi4ELb0ELb0EN7cutlass6half_tE19Flash_kernel_traitsILi128ELi64ELi128ELi4ES3_EELb0ELb1ELb0ELb0ELb0ELb1ELb1ELb1EEEvNS_16Flash_fwd_paramsE$_ZN5flash30compute_attn_1rowblock_splitkvI23Flash_fwd_kernel_traitsILi128ELi64ELi128ELi4ELb0ELb0EN7cutlass6half_tE19Flash_kernel_traitsILi128ELi64ELi128ELi4ES3_EELb0ELb1ELb0ELb0ELb0ELb1ELb1ELb1ENS_16Flash_fwd_paramsEEEvRKT8_iiiii,@function
        .size           $_ZN5flash24flash_fwd_splitkv_kernelI23Flash_fwd_kernel_traitsILi128ELi64ELi128ELi4ELb0ELb0EN7cutlass6half_tE19Flash_kernel_traitsILi128ELi64ELi128ELi4ES3_EELb0ELb1ELb0ELb0ELb0ELb1ELb1ELb1EEEvNS_16Flash_fwd_paramsE$_ZN5flash30compute_attn_1rowblock_splitkvI23Flash_fwd_kernel_traitsILi128ELi64ELi128ELi4ELb0ELb0EN7cutlass6half_tE19Flash_kernel_traitsILi128ELi64ELi128ELi4ES3_EELb0ELb1ELb0ELb0ELb0ELb1ELb1ELb1ENS_16Flash_fwd_paramsEEEvRKT8_iiiii,(.L_x_14913 - $_ZN5flash24flash_fwd_splitkv_kernelI23Flash_fwd_kernel_traitsILi128ELi64ELi128ELi4ELb0ELb0EN7cutlass6half_tE19Flash_kernel_traitsILi128ELi64ELi128ELi4ES3_EELb0ELb1ELb0ELb0ELb0ELb1ELb1ELb1EEEvNS_16Flash_fwd_paramsE$_ZN5flash30compute_attn_1rowblock_splitkvI23Flash_fwd_kernel_traitsILi128ELi64ELi128ELi4ELb0ELb0EN7cutlass6half_tE19Flash_kernel_traitsILi128ELi64ELi128ELi4ES3_EELb0ELb1ELb0ELb0ELb0ELb1ELb1ELb1ENS_16Flash_fwd_paramsEEEvRKT8_iiiii)
$_ZN5flash24flash_fwd_splitkv_kernelI23Flash_fwd_kernel_traitsILi128ELi64ELi128ELi4ELb0ELb0EN7cutlass6half_tE19Flash_kernel_traitsILi128ELi64ELi128ELi4ES3_EELb0ELb1ELb0ELb0ELb0ELb1ELb1ELb1EEEvNS_16Flash_fwd_paramsE$_ZN5flash30compute_attn_1rowblock_splitkvI23Flash_fwd_kernel_traitsILi128ELi64ELi128ELi4ELb0ELb0EN7cutlass6half_tE19Flash_kernel_traitsILi128ELi64ELi128ELi4ES3_EELb0ELb1ELb0ELb0ELb0ELb1ELb1ELb1ENS_16Flash_fwd_paramsEEEvRKT8_iiiii:
        /* <DEDUP_REMOVED lines=38> */
.L_x_3410:
[----:B------:R-:W-:Y:S05]  /*0460*/  BSYNC.RECONVERGENT B0 ;  /* 0x0000000000007941 */ /* 0x000fea0003800200 */
.L_x_3409:
[----:B------:R-:W-:Y:S04]  /*0470*/  BSSY.RECONVERGENT B0, `(.L_x_3411) ;  /* 0x0000007000007945 */ /* 0x000fe80003800200 */
[----:B------:R-:W-:Y:S05]  /*0480*/  @!P3 BRA `(.L_x_3412) ;  /* 0x000000000014b947 */ /* 0x000fea0003800000 */
[----:B------:R-:W3:Y:S02]  /*0490*/  LD.E.U8 R2, desc[UR4][R132.64+0x1b2] ;  /* 0x0001b20484027980 */ /* 0x000ee4000c101100 */
[----:B---3--:R-:W-:-:S13]  /*04a0*/  ISETP.NE.AND P1, PT, R2, RZ, PT ;  /* 0x000000ff0200720c */ /* 0x008fda0003f25270 */
[----:B------:R-:W3:Y:S02]  /*04b0*/  @P1 LD.E R2, desc[UR4][R10.64+0x4] ;  /* 0x000004040a021980 */ /* 0x000ee4000c101900 */
[----:B---3-5:R-:W-:-:S06]  /*04c0*/  @P1 IADD3 R73, PT, PT, R2, -R13, RZ ;  /* 0x8000000d02491210 */ /* 0x028fcc0007ffe0ff */
[----:B------:R3:W5:Y:S02]  /*04d0*/  @!P1 LD.E R73, desc[UR4][R10.64] ;  /* 0x000000040a499980 */ /* 0x000764000c101900 */
.L_x_3412:
[----:B------:R-:W-:Y:S05]  /*04e0*/  BSYNC.RECONVERGENT B0 ;  /* 0x0000000000007941 */ /* 0x000fea0003800200 */
.L_x_3411:
        /* <DEDUP_REMOVED lines=9> */
.L_x_3414:
[----:B------:R-:W4:Y:S01]  /*0580*/  LD.E.64 R8, desc[UR4][R132.64+0x108] ;  /* 0x0001080484087980 */ /* 0x000f22000c101b00 */
[----:B------:R-:W-:Y:S01]  /*0590*/  BSSY.RECONVERGENT B0, `(.L_x_3416) ;  /* 0x0000006000007945 */ /* 0x000fe20003800200 */
[----:B------:R-:W-:Y:S01]  /*05a0*/  IMAD.MOV.U32 R2, RZ, RZ, RZ ;  /* 0x000000ffff027224 */ /* 0x000fe200078e00ff */
[----:B----4-:R-:W-:-:S04]  /*05b0*/  ISETP.NE.U32.AND P0, PT, R8, RZ, PT ;  /* 0x000000ff0800720c */ /* 0x010fc80003f05070 */
[----:B------:R-:W-:-:S13]  /*05c0*/  ISETP.NE.AND.EX P0, PT, R9, RZ, PT, P0 ;  /* 0x000000ff0900720c */ /* 0x000fda0003f05300 */
[----:B------:R-:W-:Y:S05]  /*05d0*/  @!P0 BRA `(.L_x_3417) ;  /* 0x0000000000048947 */ /* 0x000fea0003800000 */
[----:B------:R4:W5:Y:S02]  /*05e0*/  LD.E R2, desc[UR4][R132.64+0xbc] ;  /* 0x0000bc0484027980 */ /* 0x000964000c101900 */
.L_x_3417:
[----:B------:R-:W-:Y:S05]  /*05f0*/  BSYNC.RECONVERGENT B0 ;  /* 0x0000000000007941 */ /* 0x000fea0003800200 */
.L_x_3416:
[----:B-----5:R-:W-:Y:S02]  /*0600*/  IADD3 R65, PT, PT, R73, R2, RZ ;  /* 0x0000000249417210 */ /* 0x020fe40007ffe0ff */
.L_x_3415:
[----:B------:R-:W-:Y:S05]  /*0610*/  BSYNC.RECONVERGENT B1 ;  /* 0x0000000000017941 */ /* 0x000fea0003800200 */
.L_x_3413:
[----:B------:R-:W-:Y:S01]  /*0620*/  IMAD.SHL.U32 R75, R227, 0x40, RZ ;  /* 0x00000040e34b7824 */ /* 0x000fe200078e00ff */
[----:B------:R-:W-:Y:S01]  /*0630*/  MOV R8, R226 ;  /* 0x000000e200087202 */ /* 0x000fe20000000f00 */
[----:B------:R-:W-:-:S03]  /*0640*/  IMAD.MOV.U32 R9, RZ, RZ, 0x0 ;  /* 0x00000000ff097424 */ /* 0x000fc600078e00ff */
[----:B------:R-:W-:-:S13]  /*0650*/  ISETP.GT.AND P0, PT, R228, R75, PT ;  /* 0x0000004be400720c */ /* 0x000fda0003f04270 */
[----:B-1234-:R-:W-:Y:S05]  /*0660*/  @!P0 RET.REL.NODEC R8 `(_ZN5flash24flash_fwd_splitkv_kernelI23Flash_fwd_kernel_traitsILi128ELi64ELi128ELi4ELb0ELb0EN7cutlass6half_tE19Flash_kernel_traitsILi128ELi64ELi128ELi4ES3_EELb0ELb1ELb0ELb0ELb0ELb1ELb1ELb1EEEvNS_16Flash_fwd_paramsE) ;  /* 0xfffffff808648950 */ /* 0x01efea0003c3ffff */
        /* <DEDUP_REMOVED lines=90> */
.L_x_3420:
[----:B------:R-:W-:Y:S05]  /*0c10*/  BSYNC.RECONVERGENT B0 ;  /* 0x0000000000007941 */ /* 0x000fea0003800200 */
.L_x_3419:
        /* <DEDUP_REMOVED lines=12> */
.L_x_3422:
[----:B------:R-:W-:Y:S05]  /*0ce0*/  BSYNC.RECONVERGENT B0 ;  /* 0x0000000000007941 */ /* 0x000fea0003800200 */
.L_x_3421:
        /* <DEDUP_REMOVED lines=12> */
.L_x_3424:
[----:B------:R-:W-:Y:S05]  /*0db0*/  BSYNC.RECONVERGENT B0 ;  /* 0x0000000000007941 */ /* 0x000fea0003800200 */
.L_x_3423:
        /* <DEDUP_REMOVED lines=12> */
.L_x_3426:
[----:B------:R-:W-:Y:S05]  /*0e80*/  BSYNC.RECONVERGENT B0 ;  /* 0x0000000000007941 */ /* 0x000fea0003800200 */
.L_x_3425:
        /* <DEDUP_REMOVED lines=11> */
.L_x_3428:
[----:B------:R-:W-:Y:S05]  /*0f40*/  BSYNC.RECONVERGENT B0 ;  /* 0x0000000000007941 */ /* 0x000fea0003800200 */
.L_x_3427:
        /* <DEDUP_REMOVED lines=11> */
.L_x_3430:
[----:B------:R-:W-:Y:S05]  /*1000*/  BSYNC.RECONVERGENT B0 ;  /* 0x0000000000007941 */ /* 0x000fea0003800200 */
.L_x_3429:
        /* <DEDUP_REMOVED lines=12> */
.L_x_3432:
[----:B------:R-:W-:Y:S05]  /*10d0*/  BSYNC.RECONVERGENT B0 ;  /* 0x0000000000007941 */ /* 0x000fea0003800200 */
.L_x_3431:
        /* <DEDUP_REMOVED lines=15> */
.L_x_3434:
[----:B------:R-:W-:Y:S05]  /*11d0*/  BSYNC.RECONVERGENT B0 ;  /* 0x0000000000007941 */ /* 0x000fea0003800200 */
.L_x_3433:
        /* <DEDUP_REMOVED lines=20> */
[----:B--234-:R-:W-:Y:S05]  /*1320*/  @P6 RET.REL.NODEC R226 `(_ZN5flash24flash_fwd_splitkv_kernelI23Flash_fwd_kernel_traitsILi128ELi64ELi128ELi4ELb0ELb0EN7cutlass6half_tE19Flash_kernel_traitsILi128ELi64ELi128ELi4ES3_EELb0ELb1ELb0ELb0ELb0ELb1ELb1ELb1EEEvNS_16Flash_fwd_paramsE) ;  /* 0xffffffece2346950 */ /* 0x01cfea0003c3ffff */
[----:B------:R-:W-:Y:S02]  /*1330*/  MOV R3, 0xff800000 ;  /* 0xff80000000037802 */ /* 0x000fe40000000f00 */
[----:B------:R-:W-:-:S03]  /*1340*/  MOV R227, 0x0 ;  /* 0x0000000000e37802 */ /* 0x000fc60000000f00 */
[----:B------:R1:W-:Y:S02]  /*1350*/  ST.E desc[UR4][R10.64+0xe0], R3 ;  /* 0x0000e0030a007985 */ /* 0x0003e4000c101904 */
[----:B-1----:R-:W-:Y:S05]  /*1360*/  RET.REL.NODEC R226 `(_ZN5flash24flash_fwd_splitkv_kernelI23Flash_fwd_kernel_traitsILi128ELi64ELi128ELi4ELb0ELb0EN7cutlass6half_tE19Flash_kernel_traitsILi128ELi64ELi128ELi4ES3_EELb0ELb1ELb0ELb0ELb0ELb1ELb1ELb1EEEvNS_16Flash_fwd_paramsE) ;  /* 0xffffffece2247950 */ /* 0x002fea0003c3ffff */
.L_x_3418:
        /* <DEDUP_REMOVED lines=101> */
.L_x_3436:
        /* <DEDUP_REMOVED lines=78> */
.L_x_3437:
[----:B------:R-:W-:Y:S05]  /*1ea0*/  BSYNC.RECONVERGENT B0 ;  /* 0x0000000000007941 */ /* 0x000fea0003800200 */
.L_x_3435:
        /* <DEDUP_REMOVED lines=211> */
.L_x_3539:
        /* <DEDUP_REMOVED lines=19> */
.L_x_3440:
[----:B------:R-:W-:Y:S05]  /*2d10*/  BSYNC.RECONVERGENT B0 ;  /* 0x0000000000007941 */ /* 0x000fea0003800200 */
.L_x_3439:
        /* <DEDUP_REMOVED lines=12> */
.L_x_3442:
[----:B------:R-:W-:Y:S05]  /*2de0*/  BSYNC.RECONVERGENT B0 ;  /* 0x0000000000007941 */ /* 0x000fea0003800200 */
.L_x_3441:
        /* <DEDUP_REMOVED lines=12> */
.L_x_3444:
[----:B------:R-:W-:Y:S05]  /*2eb0*/  BSYNC.RECONVERGENT B0 ;  /* 0x0000000000007941 */ /* 0x000fea0003800200 */
.L_x_3443:
[----:B------:R-:W-:Y:S01]  /*2ec0*/  ISETP.LT.OR P6, PT, R112, R95, P6 ;  /* 0x0000005f7000720c */ /* 0x000fe200037c1670 */
[----:B------:R-:W-:Y:S01]  /*2ed0*/  BSSY.RECONVERGENT B0, `(.L_x_3445) ;  /* 0x0000010000007945 */ /* 0x000fe20003800200 */
[C---:B------:R-:W-:Y:S04]  /*2ee0*/  ISETP.GE.AND P5, PT, R110.reuse, R93, PT ;  /* 0x0000005d6e00720c */ /* 0x040fe80003fa6270 */
[----:B------:R-:W-:Y:S07]  /*2ef0*/  ISETP.GE.AND P5, PT, R110, R95, !P5 ;  /* 0x0000005f6e00720c */ /* 0x000fee0006fa6270 */
        /* <DEDUP_REMOVED lines=13> */
.L_x_3446:
[----:B------:R-:W-:Y:S05]  /*2fd0*/  BSYNC.RECONVERGENT B0 ;  /* 0x0000000000007941 */ /* 0x000fea0003800200 */
.L_x_3445:
[----:B------:R-:W-:Y:S04]  /*2fe0*/  BSSY.RECONVERGENT B0, `(.L_x_3447) ;  /* 0x000000c000007945 */ /* 0x000fe80003800200 */
[----:B------:R-:W-:Y:S05]  /*2ff0*/  @!P5 BRA `(.L_x_3448) ;  /* 0x000000000028d947 */ /* 0x000fea0003800000 */
        /* <DEDUP_REMOVED lines=10> */
.L_x_3448:
[----:B------:R-:W-:Y:S05]  /*30a0*/  BSYNC.RECONVERGENT B0 ;  /* 0x0000000000007941 */ /* 0x000fea0003800200 */
.L_x_3447:
        /* <DEDUP_REMOVED lines=18> */
.L_x_3450:
[----:B------:R-:W-:Y:S05]  /*31d0*/  BSYNC.RECONVERGENT B0 ;  /* 0x0000000000007941 */ /* 0x000fea0003800200 */
.L_x_3449:
        /* <DEDUP_REMOVED lines=18> */
.L_x_3452:
[----:B------:R-:W-:Y:S05]  /*3300*/  BSYNC.RECONVERGENT B0 ;  /* 0x0000000000007941 */ /* 0x000fea0003800200 */
.L_x_3451:
        /* <DEDUP_REMOVED lines=18> */
.L_x_3454:
[----:B------:R-:W-:Y:S05]  /*3430*/  BSYNC.RECONVERGENT B0 ;  /* 0x0000000000007941 */ /* 0x000fea0003800200 */
.L_x_3453:
        /* <DEDUP_REMOVED lines=20> */
[--C-:B------:R-:W-:Y:S05]  /*3580*/  @!P0 IMAD.MOV.U32 R8, RZ, RZ, R10.reuse ;  /* 0x000000ffff088224 */ /* 0x100fea00078e000a */
[----:B----4-:R-:W2:Y:S04]  /*3590*/  @!P0 LD.E.128 R20, desc[UR4][R8.64] ;  /* 0x0000000408148980 */ /* 0x010ea8000c101d00 */
[----:B--2---:R1:W-:Y:S01]  /*35a0*/  @!P0 ST.E.128 desc[UR4][R82.64], R20 ;  /* 0x0000001452008985 */ /* 0x0043e2000c101d04 */
[----:B------:R-:W-:Y:S11]  /*35b0*/  ISETP.GE.AND P0, PT, R12, R229, PT ;  /* 0x000000e50c00720c */ /* 0x000ff60003f06270 */
[----:B------:R-:W-:Y:S02]  /*35c0*/  @!UPT UIADD3 URZ, UPT, UPT, URZ, URZ, URZ ;  /* 0x000000fffffff290 */ /* 0x000fe4000fffe0ff */
[----:B------:R-:W-:Y:S05]  /*35d0*/  @!P0 IMAD.MOV.U32 R8, RZ, RZ, R10 ;  /* 0x000000ffff088224 */ /* 0x000fea00078e000a */
[----:B------:R-:W2:Y:S04]  /*35e0*/  @!P0 LD.E.128 R4, desc[UR4][R8.64+0x80] ;  /* 0x0000800408048980 */ /* 0x000ea8000c101d00 */
[----:B--2---:R1:W-:Y:S02]  /*35f0*/  @!P0 ST.E.128 desc[UR4][R82.64+0x80], R4 ;  /* 0x0000800452008985 */ /* 0x0043e4000c101d04 */
.L_x_3458:
[----:B------:R-:W-:Y:S05]  /*3600*/  BSYNC.RECONVERGENT B0 ;  /* 0x0000000000007941 */ /* 0x000fea0003800200 */
.L_x_3457:
        /* <DEDUP_REMOVED lines=16> */
.L_x_3460:
[----:B------:R-:W-:Y:S05]  /*3710*/  BSYNC.RECONVERGENT B0 ;  /* 0x0000000000007941 */ /* 0x000fea0003800200 */
.L_x_3459:
        /* <DEDUP_REMOVED lines=14> */
.L_x_3462:
[----:B------:R-:W-:Y:S05]  /*3800*/  BSYNC.RECONVERGENT B0 ;  /* 0x0000000000007941 */ /* 0x000fea0003800200 */
.L_x_3461:
[----:B------:R-:W-:Y:S04]  /*3810*/  BSSY.RECONVERGENT B0, `(.L_x_3463) ;  /* 0x000000f000007945 */ /* 0x000fe80003800200 */
[----:B------:R-:W-:Y:S05]  /*3820*/  @P6 BRA `(.L_x_3464) ;  /* 0x0000000000346947 */ /* 0x000fea0003800000 */
[----:B------:R-:W-:Y:S01]  /*3830*/  MOV R8, R10 ;  /* 0x0000000a00087202 */ /* 0x000fe20000000f00 */
[----:B------:R-:W-:Y:S01]  /*3840*/  IMAD R0, R127, 0x60, RZ ;  /* 0x000000607f007824 */ /* 0x000fe200078e02ff */
[-C--:B------:R-:W-:Y:S01]  /*3850*/  ISETP.GE.AND P1, PT, R14, R229.reuse, PT ;  /* 0x000000e50e00720c */ /* 0x080fe20003f26270 */
[----:B--23--:R-:W-:Y:S01]  /*3860*/  IMAD.WIDE.U32 R2, R218, 0x60, R82 ;  /* 0x00000060da027825 */ /* 0x00cfe200078e0052 */
[----:B------:R-:W-:Y:S03]  /*3870*/  ISETP.GE.AND P0, PT, R12, R229, PT ;  /* 0x000000e50c00720c */ /* 0x000fe60003f06270 */
[----:B----4-:R-:W-:Y:S05]  /*3880*/  IMAD.WIDE.U32 R18, R126, 0x60, R8 ;  /* 0x000000607e127825 */ /* 0x010fea00078e0008 */
[----:B------:R-:W-:Y:S01]  /*3890*/  IADD3 R19, PT, PT, R19, R0, RZ ;  /* 0x0000000013137210 */ /* 0x000fe20007ffe0ff */
[----:B------:R-:W-:Y:S04]  /*38a0*/  IMAD R0, R219, 0x60, RZ ;  /* 0x00000060db007824 */ /* 0x000fe800078e02ff */
[----:B-1----:R-:W2:Y:S01]  /*38b0*/  @!P1 LD.E.128 R20, desc[UR4][R18.64] ;  /* 0x0000000412149980 */ /* 0x002ea2000c101d00 */
[----:B------:R-:W-:Y:S05]  /*38c0*/  IADD3 R3, PT, PT, R3, R0, RZ ;  /* 0x0000000003037210 */ /* 0x000fea0007ffe0ff */
[----:B--2---:R1:W-:Y:S04]  /*38d0*/  @!P1 ST.E.128 desc[UR4][R2.64], R20 ;  /* 0x0000001402009985 */ /* 0x0043e8000c101d04 */
[----:B------:R-:W2:Y:S04]  /*38e0*/  @!P0 LD.E.128 R4, desc[UR4][R18.64+0x80] ;  /* 0x0000800412048980 */ /* 0x000ea8000c101d00 */
[----:B--2---:R1:W-:Y:S02]  /*38f0*/  @!P0 ST.E.128 desc[UR4][R2.64+0x80], R4 ;  /* 0x0000800402008985 */ /* 0x0043e4000c101d04 */
.L_x_3464:
[----:B------:R-:W-:Y:S05]  /*3900*/  BSYNC.RECONVERGENT B0 ;  /* 0x0000000000007941 */ /* 0x000fea0003800200 */
.L_x_3463:
[----:B------:R-:W-:Y:S04]  /*3910*/  BSSY.RECONVERGENT B0, `(.L_x_3465) ;  /* 0x000000c000007945 */ /* 0x000fe80003800200 */
[----:B------:R-:W-:Y:S05]  /*3920*/  @!P5 BRA `(.L_x_3466) ;  /* 0x000000000028d947 */ /* 0x000fea0003800000 */
        /* <DEDUP_REMOVED lines=10> */
.L_x_3466:
[----:B------:R-:W-:Y:S05]  /*39d0*/  BSYNC.RECONVERGENT B0 ;  /* 0x0000000000007941 */ /* 0x000fea0003800200 */
.L_x_3465:
[----:B------:R-:W-:Y:S04]  /*39e0*/  BSSY.RECONVERGENT B0, `(.L_x_3467) ;  /* 0x000000f000007945 */ /* 0x000fe80003800200 */
[----:B------:R-:W-:Y:S05]  /*39f0*/  @!P4 BRA `(.L_x_3468) ;  /* 0x000000000034c947 */ /* 0x000fea0003800000 */
[----:B------:R-:W-:Y:S01]  /*3a00*/  MOV R8, R10 ;  /* 0x0000000a00087202 */ /* 0x000fe20000000f00 */
[----:B------:R-:W-:Y:S01]  /*3a10*/  IMAD R0, R127, 0xa0, RZ ;  /* 0x000000a07f007824 */ /* 0x000fe200078e02ff */
[-C--:B------:R-:W-:Y:S01]  /*3a20*/  ISETP.GE.AND P1, PT, R14, R229.reuse, PT ;  /* 0x000000e50e00720c */ /* 0x080fe20003f26270 */
[----:B-123--:R-:W-:Y:S01]  /*3a30*/  IMAD.WIDE.U32 R2, R218, 0xa0, R82 ;  /* 0x000000a0da027825 */ /* 0x00efe200078e0052 */
[----:B------:R-:W-:Y:S03]  /*3a40*/  ISETP.GE.AND P0, PT, R12, R229, PT ;  /* 0x000000e50c00720c */ /* 0x000fe60003f06270 */
[----:B----4-:R-:W-:Y:S05]  /*3a50*/  IMAD.WIDE.U32 R18, R126, 0xa0, R8 ;  /* 0x000000a07e127825 */ /* 0x010fea00078e0008 */
[----:B------:R-:W-:Y:S01]  /*3a60*/  IADD3 R19, PT, PT, R19, R0, RZ ;  /* 0x0000000013137210 */ /* 0x000fe20007ffe0ff */
[----:B------:R-:W-:Y:S04]  /*3a70*/  IMAD R0, R219, 0xa0, RZ ;  /* 0x000000a0db007824 */ /* 0x000fe800078e02ff */
[----:B------:R-:W2:Y:S01]  /*3a80*/  @!P1 LD.E.128 R20, desc[UR4][R18.64] ;  /* 0x0000000412149980 */ /* 0x000ea2000c101d00 */
[----:B------:R-:W-:Y:S05]  /*3a90*/  IADD3 R3, PT, PT, R3, R0, RZ ;  /* 0x0000000003037210 */ /* 0x000fea0007ffe0ff */
[----:B--2---:R1:W-:Y:S04]  /*3aa0*/  @!P1 ST.E.128 desc[UR4][R2.64], R20 ;  /* 0x0000001402009985 */ /* 0x0043e8000c101d04 */
[----:B------:R-:W2:Y:S04]  /*3ab0*/  @!P0 LD.E.128 R4, desc[UR4][R18.64+0x80] ;  /* 0x0000800412048980 */ /* 0x000ea8000c101d00 */
[----:B--2---:R1:W-:Y:S02]  /*3ac0*/  @!P0 ST.E.128 desc[UR4][R2.64+0x80], R4 ;  /* 0x0000800402008985 */ /* 0x0043e4000c101d04 */
.L_x_3468:
[----:B------:R-:W-:Y:S05]  /*3ad0*/  BSYNC.RECONVERGENT B0 ;  /* 0x0000000000007941 */ /* 0x000fea0003800200 */
.L_x_3467:
        /* <DEDUP_REMOVED lines=15> */
.L_x_3470:
[----:B------:R-:W-:Y:S05]  /*3bd0*/  BSYNC.RECONVERGENT B0 ;  /* 0x0000000000007941 */ /* 0x000fea0003800200 */
.L_x_3469:
[----:B------:R-:W-:Y:S05]  /*3be0*/  @!P2 BRA `(.L_x_3471) ;  /* 0x0000009c0090a947 */ /* 0x000fea0003800000 */
[----:B------:R-:W-:Y:S01]  /*3bf0*/  IMAD R0, R127, 0xe0, RZ ;  /* 0x000000e07f007824 */ /* 0x000fe200078e02ff */
[----:B------:R-:W-:Y:S01]  /*3c00*/  MOV R8, R10 ;  /* 0x0000000a00087202 */ /* 0x000fe20000000f00 */
[----:B-123--:R-:W-:Y:S01]  /*3c10*/  IMAD.WIDE.U32 R2, R218, 0xe0, R82 ;  /* 0x000000e0da027825 */ /* 0x00efe200078e0052 */
[-C--:B------:R-:W-:Y:S03]  /*3c20*/  ISETP.GE.AND P0, PT, R14, R229.reuse, PT ;  /* 0x000000e50e00720c */ /* 0x080fe60003f06270 */
[----:B----4-:R-:W-:Y:S05]  /*3c30*/  IMAD.WIDE.U32 R18, R126, 0xe0, R8 ;  /* 0x000000e07e127825 */ /* 0x010fea00078e0008 */
        /* <DEDUP_REMOVED lines=11> */
.L_x_3456:
        /* <DEDUP_REMOVED lines=16> */
[----:B----4-:R-:W2:Y:S08]  /*3df0*/  LD.E.128 R20, desc[UR4][R8.64] ;  /* 0x0000000408147980 */ /* 0x010eb0000c101d00 */
        /* <DEDUP_REMOVED lines=47> */
.L_x_3476:
[----:B------:R-:W-:Y:S05]  /*40f0*/  BSYNC.RECONVERGENT B0 ;  /* 0x0000000000007941 */ /* 0x000fea0003800200 */
.L_x_3475:
[----:B------:R-:W-:Y:S11]  /*4100*/  ISETP.GE.AND P0, PT, R12, R43, PT ;  /* 0x0000002b0c00720c */ /* 0x000ff60003f06270 */
[----:B------:R-:W-:Y:S02]  /*4110*/  @!UPT UIADD3 URZ, UPT, UPT, URZ, URZ, URZ ;  /* 0x000000fffffff290 */ /* 0x000fe4000fffe0ff */
[----:B------:R-:W-:Y:S05]  /*4120*/  @P0 BRA `(.L_x_3474) ;  /* 0x0000000000c80947 */ /* 0x000fea0003800000 */
[----:B------:R-:W-:Y:S02]  /*4130*/  ISETP.GE.AND P0, PT, R12, R13, PT ;  /* 0x0000000d0c00720c */ /* 0x000fe40003f06270 */
[----:B------:R-:W-:Y:S05]  /*4140*/  MOV R8, R10 ;  /* 0x0000000a00087202 */ /* 0x000fea0000000f00 */
[----:B--2-4-:R-:W2:Y:S08]  /*4150*/  LD.E.128 R20, desc[UR4][R8.64+0x80] ;  /* 0x0000800408147980 */ /* 0x014eb0000c101d00 */
        /* <DEDUP_REMOVED lines=47> */
.L_x_3474:
[----:B------:R-:W-:Y:S05]  /*4450*/  BSYNC.RECONVERGENT B1 ;  /* 0x0000000000017941 */ /* 0x000fea0003800200 */
.L_x_3473:
        /* <DEDUP_REMOVED lines=67> */
.L_x_3480:
[----:B------:R-:W-:Y:S05]  /*4890*/  BSYNC.RECONVERGENT B0 ;  /* 0x0000000000007941 */ /* 0x000fea0003800200 */
.L_x_3479:
        /* <DEDUP_REMOVED lines=53> */
.L_x_3478:
[----:B------:R-:W-:Y:S05]  /*4bf0*/  BSYNC.RECONVERGENT B1 ;  /* 0x0000000000017941 */ /* 0x000fea0003800200 */
.L_x_3477:
        /* <DEDUP_REMOVED lines=66> */
.L_x_3484:
[----:B------:R-:W-:Y:S05]  /*5020*/  BSYNC.RECONVERGENT B0 ;  /* 0x0000000000007941 */ /* 0x000fea0003800200 */
.L_x_3483:
        /* <DEDUP_REMOVED lines=51> */
.L_x_3482:
[----:B------:R-:W-:Y:S05]  /*5360*/  BSYNC.RECONVERGENT B1 ;  /* 0x0000000000017941 */ /* 0x000fea0003800200 */
.L_x_3481:
        /* <DEDUP_REMOVED lines=67> */
.L_x_3488:
[----:B------:R-:W-:Y:S05]  /*57a0*/  BSYNC.RECONVERGENT B0 ;  /* 0x0000000000007941 */ /* 0x000fea0003800200 */
.L_x_3487:
        /* <DEDUP_REMOVED lines=51> */
.L_x_3486:
[----:B------:R-:W-:Y:S05]  /*5ae0*/  BSYNC.RECONVERGENT B1 ;  /* 0x0000000000017941 */ /* 0x000fea0003800200 */
.L_x_3485:
        /* <DEDUP_REMOVED lines=62> */
.L_x_3492:
[----:B------:R-:W-:Y:S05]  /*5ed0*/  BSYNC.RECONVERGENT B0 ;  /* 0x0000000000007941 */ /* 0x000fea0003800200 */
.L_x_3491:
        /* <DEDUP_REMOVED lines=51> */
.L_x_3490:
[----:B------:R-:W-:Y:S05]  /*6210*/  BSYNC.RECONVERGENT B1 ;  /* 0x0000000000017941 */ /* 0x000fea0003800200 */
.L_x_3489:
        /* <DEDUP_REMOVED lines=67> */
.L_x_3496:
[----:B------:R-:W-:Y:S05]  /*6650*/  BSYNC.RECONVERGENT B0 ;  /* 0x0000000000007941 */ /* 0x000fea0003800200 */
.L_x_3495:
        /* <DEDUP_REMOVED lines=51> */
.L_x_3494:
[----:B------:R-:W-:Y:S05]  /*6990*/  BSYNC.RECONVERGENT B1 ;  /* 0x0000000000017941 */ /* 0x000fea0003800200 */
.L_x_3493:
        /* <DEDUP_REMOVED lines=65> */
.L_x_3500:
[----:B------:R-:W-:Y:S05]  /*6db0*/  BSYNC.RECONVERGENT B0 ;  /* 0x0000000000007941 */ /* 0x000fea0003800200 */
.L_x_3499:
        /* <DEDUP_REMOVED lines=51> */
.L_x_3498:
[----:B------:R-:W-:Y:S05]  /*70f0*/  BSYNC.RECONVERGENT B1 ;  /* 0x0000000000017941 */ /* 0x000fea0003800200 */
.L_x_3497:
        /* <DEDUP_REMOVED lines=65> */
.L_x_3504:
[----:B------:R-:W-:Y:S05]  /*7510*/  BSYNC.RECONVERGENT B0 ;  /* 0x0000000000007941 */ /* 0x000fea0003800200 */
.L_x_3503:
        /* <DEDUP_REMOVED lines=51> */
.L_x_3502:
[----:B------:R-:W-:Y:S05]  /*7850*/  BSYNC.RECONVERGENT B1 ;  /* 0x0000000000017941 */ /* 0x000fea0003800200 */
.L_x_3501:
[----:B------:R-:W3:Y:S02]  /*7860*/  LD.E R3, desc[UR4][R132.64+0xd0] ;  /* 0x0000d00484037980 */ /* 0x000ee4000c101900 */
[----:B---3--:R-:W-:Y:S05]  /*7870*/  IMAD.U32 R3, R3, -0x40, RZ ;  /* 0xffffffc003037824 */ /* 0x008fea00078e00ff */
[C---:B------:R-:W-:Y:S02]  /*7880*/  LEA R16, P1, R3.reuse, R16, 0x1 ;  /* 0x0000001003107211 */ /* 0x040fe400078208ff */
[C---:B------:R-:W-:Y:S02]  /*7890*/  LEA R54, P0, R3.reuse, R54, 0x1 ;  /* 0x0000003603367211 */ /* 0x040fe400078008ff */
[C---:B------:R-:W-:Y:S02]  /*78a0*/  LEA.HI.X.SX32 R17, R3.reuse, R17, 0x1, P1 ;  /* 0x0000001103117211 */ /* 0x040fe400008f0eff */
[----:B------:R-:W-:Y:S01]  /*78b0*/  LEA.HI.X.SX32 R55, R3, R55, 0x1, P0 ;  /* 0x0000003703377211 */ /* 0x000fe200000f0eff */
[----:B------:R-:W-:Y:S05]  /*78c0*/  BRA `(.L_x_3471) ;  /* 0x0000006000587947 */ /* 0x000fea0003800000 */
.L_x_3472:
        /* <DEDUP_REMOVED lines=99> */
.L_x_3508:
[----:B------:R-:W-:Y:S05]  /*7f00*/  BSYNC.RECONVERGENT B0 ;  /* 0x0000000000007941 */ /* 0x000fea0003800200 */
.L_x_3507:
        /* <DEDUP_REMOVED lines=92> */
.L_x_3506:
[----:B------:R-:W-:Y:S05]  /*84d0*/  BSYNC.RECONVERGENT B1 ;  /* 0x0000000000017941 */ /* 0x000fea0003800200 */
.L_x_3505:
        /* <DEDUP_REMOVED lines=101> */
.L_x_3512:
[----:B------:R-:W-:Y:S05]  /*8b30*/  BSYNC.RECONVERGENT B0 ;  /* 0x0000000000007941 */ /* 0x000fea0003800200 */
.L_x_3511:
        /* <DEDUP_REMOVED lines=92> */
.L_x_3510:
[----:B------:R-:W-:Y:S05]  /*9100*/  BSYNC.RECONVERGENT B1 ;  /* 0x0000000000017941 */ /* 0x000fea0003800200 */
.L_x_3509:
        /* <DEDUP_REMOVED lines=100> */
.L_x_3516:
[----:B------:R-:W-:Y:S05]  /*9750*/  BSYNC.RECONVERGENT B0 ;  /* 0x0000000000007941 */ /* 0x000fea0003800200 */
.L_x_3515:
        /* <DEDUP_REMOVED lines=92> */
.L_x_3514:
[----:B------:R-:W-:Y:S05]  /*9d20*/  BSYNC.RECONVERGENT B1 ;  /* 0x0000000000017941 */ /* 0x000fea0003800200 */
.L_x_3513:
        /* <DEDUP_REMOVED lines=101> */
.L_x_3520:
[----:B------:R-:W-:Y:S05]  /*a380*/  BSYNC.RECONVERGENT B0 ;  /* 0x0000000000007941 */ /* 0x000fea0003800200 */
.L_x_3519:
        /* <DEDUP_REMOVED lines=92> */
.L_x_3518:
[----:B------:R-:W-:Y:S05]  /*a950*/  BSYNC.RECONVERGENT B1 ;  /* 0x0000000000017941 */ /* 0x000fea0003800200 */
.L_x_3517:
        /* <DEDUP_REMOVED lines=98> */
.L_x_3524:
[----:B------:R-:W-:Y:S05]  /*af80*/  BSYNC.RECONVERGENT B0 ;  /* 0x0000000000007941 */ /* 0x000fea0003800200 */
.L_x_3523:
        /* <DEDUP_REMOVED lines=92> */
.L_x_3522:
[----:B------:R-:W-:Y:S05]  /*b550*/  BSYNC.RECONVERGENT B1 ;  /* 0x0000000000017941 */ /* 0x000fea0003800200 */
.L_x_3521:
        /* <DEDUP_REMOVED lines=101> */
.L_x_3528:
[----:B------:R-:W-:Y:S05]  /*bbb0*/  BSYNC.RECONVERGENT B0 ;  /* 0x0000000000007941 */ /* 0x000fea0003800200 */
.L_x_3527:
        /* <DEDUP_REMOVED lines=92> */
.L_x_3526:
[----:B------:R-:W-:Y:S05]  /*c180*/  BSYNC.RECONVERGENT B1 ;  /* 0x0000000000017941 */ /* 0x000fea0003800200 */
.L_x_3525:
        /* <DEDUP_REMOVED lines=102> */
.L_x_3532:
[----:B------:R-:W-:Y:S05]  /*c7f0*/  BSYNC.RECONVERGENT B0 ;  /* 0x0000000000007941 */ /* 0x000fea0003800200 */
.L_x_3531:
        /* <DEDUP_REMOVED lines=90> */
.L_x_3530:
[----:B------:R-:W-:Y:S05]  /*cda0*/  BSYNC.RECONVERGENT B1 ;  /* 0x0000000000017941 */ /* 0x000fea0003800200 */
.L_x_3529:
        /* <DEDUP_REMOVED lines=102> */
.L_x_3536:
[----:B------:R-:W-:Y:S05]  /*d410*/  BSYNC.RECONVERGENT B0 ;  /* 0x0000000000007941 */ /* 0x000fea0003800200 */
.L_x_3535:
        /* <DEDUP_REMOVED lines=90> */
.L_x_3534:
[----:B------:R-:W-:Y:S05]  /*d9c0*/  BSYNC.RECONVERGENT B1 ;  /* 0x0000000000017941 */ /* 0x000fea0003800200 */
.L_x_3533:
[----:B------:R-:W3:Y:S02]  /*d9d0*/  LD.E R3, desc[UR4][R132.64+0xd0] ;  /* 0x0000d00484037980 */ /* 0x000ee4000c101900 */
[----:B---3--:R-:W-:Y:S05]  /*d9e0*/  IMAD.U32 R3, R3, -0x40, RZ ;  /* 0xffffffc003037824 */ /* 0x008fea00078e00ff */
[C---:B------:R-:W-:Y:S02]  /*d9f0*/  LEA R80, P1, R3.reuse, R80, 0x1 ;  /* 0x0000005003507211 */ /* 0x040fe400078208ff */
[C---:B------:R-:W-:Y:S02]  /*da00*/  LEA R78, P0, R3.reuse, R78, 0x1 ;  /* 0x0000004e034e7211 */ /* 0x040fe400078008ff */
[C---:B------:R-:W-:Y:S02]  /*da10*/  LEA.HI.X.SX32 R81, R3.reuse, R81, 0x1, P1 ;  /* 0x0000005103517211 */ /* 0x040fe400008f0eff */
[----:B------:R-:W-:Y:S09]  /*da20*/  LEA.HI.X.SX32 R79, R3, R79, 0x1, P0 ;  /* 0x0000004f034f7211 */ /* 0x000ff200000f0eff */
.L_x_3471:
[----:B------:R-:W-:Y:S05]  /*da30*/  BSYNC.RECONVERGENT B2 ;  /* 0x0000000000027941 */ /* 0x000fea0003800200 */
.L_x_3455:
        /* <DEDUP_REMOVED lines=101> */
.L_x_3538:
[----:B------:R-:W-:Y:S05]  /*e090*/  BSYNC.RECONVERGENT B0 ;  /* 0x0000000000007941 */ /* 0x000fea0003800200 */
.L_x_3537:
[----:B------:R-:W-:Y:S11]  /*e0a0*/  ISETP.GT.AND P0, PT, R94, R71, PT ;  /* 0x000000475e00720c */ /* 0x000ff60003f04270 */
[----:B------:R-:W-:Y:S02]  /*e0b0*/  @!UPT UIADD3 URZ, UPT, UPT, URZ, URZ, URZ ;  /* 0x000000fffffff290 */ /* 0x000fe4000fffe0ff */
[----:B------:R-:W-:Y:S05]  /*e0c0*/  @P0 BRA `(.L_x_3539) ;  /* 0xffffff4800c40947 */ /* 0x000fea000383ffff */
.L_x_3438:
        /* <DEDUP_REMOVED lines=34> */
.L_x_3543:
[----:B------:R-:W-:Y:S05]  /*e2f0*/  BSYNC.RECONVERGENT B0 ;  /* 0x0000000000007941 */ /* 0x000fea0003800200 */
.L_x_3542:
        /* <DEDUP_REMOVED lines=14> */
.L_x_3545:
[----:B------:R-:W-:Y:S05]  /*e3e0*/  BSYNC.RECONVERGENT B0 ;  /* 0x0000000000007941 */ /* 0x000fea0003800200 */
.L_x_3544:
        /* <DEDUP_REMOVED lines=16> */
.L_x_3547:
[----:B------:R-:W-:Y:S05]  /*e4f0*/  BSYNC.RECONVERGENT B0 ;  /* 0x0000000000007941 */ /* 0x000fea0003800200 */
.L_x_3546:
        /* <DEDUP_REMOVED lines=16> */
.L_x_3541:
        /* <DEDUP_REMOVED lines=86> */
.L_x_3555:
[----:B------:R-:W-:Y:S05]  /*eb60*/  BSYNC.RECONVERGENT B0 ;  /* 0x0000000000007941 */ /* 0x000fea0003800200 */
.L_x_3554:
[----:B-----5:R-:W-:Y:S01]  /*eb70*/  IMAD.MOV.U32 R6, RZ, RZ, R10 ;  /* 0x000000ffff067224 */ /* 0x020fe200078e000a */
[----:B------:R-:W-:Y:S01]  /*eb80*/  MOV R4, R8 ;  /* 0x0000000800047202 */ /* 0x000fe20000000f00 */
[----:B------:R-:W-:Y:S01]  /*eb90*/  IMAD.MOV.U32 R7, RZ, RZ, R11 ;  /* 0x000000ffff077224 */ /* 0x000fe200078e000b */
[----:B------:R-:W-:Y:S02]  /*eba0*/  MOV R5, R9 ;  /* 0x0000000900057202 */ /* 0x000fe40000000f00 */
.L_x_3553:
[----:B------:R-:W-:Y:S05]  /*ebb0*/  BSYNC.RECONVERGENT B1 ;  /* 0x0000000000017941 */ /* 0x000fea0003800200 */
.L_x_3552:
        /* <DEDUP_REMOVED lines=50> */
.L_x_3557:
[----:B------:R-:W-:Y:S05]  /*eee0*/  BSYNC.RECONVERGENT B0 ;  /* 0x0000000000007941 */ /* 0x000fea0003800200 */
.L_x_3556:
[----:B-----5:R3:W-:Y:S02]  /*eef0*/  STS.128 [R63+0x2000], R8 ;  /* 0x002000083f007388 */ /* 0x0207e40000000c00 */
.L_x_3551:
[----:B------:R-:W-:Y:S05]  /*ef00*/  BSYNC.RECONVERGENT B2 ;  /* 0x0000000000027941 */ /* 0x000fea0003800200 */
.L_x_3550:
        /* <DEDUP_REMOVED lines=62> */
.L_x_3563:
[----:B------:R-:W-:Y:S05]  /*f2f0*/  BSYNC.RECONVERGENT B0 ;  /* 0x0000000000007941 */ /* 0x000fea0003800200 */
.L_x_3562:
[----:B-----5:R1:W-:Y:S02]  /*f300*/  STS.128 [R63+0x800], R8 ;  /* 0x000800083f007388 */ /* 0x0203e40000000c00 */
.L_x_3561:
[----:B------:R-:W-:Y:S05]  /*f310*/  BSYNC.RECONVERGENT B1 ;  /* 0x0000000000017941 */ /* 0x000fea0003800200 */
.L_x_3560:
        /* <DEDUP_REMOVED lines=55> */
.L_x_3565:
[----:B------:R-:W-:Y:S05]  /*f690*/  BSYNC.RECONVERGENT B0 ;  /* 0x0000000000007941 */ /* 0x000fea0003800200 */
.L_x_3564:
[----:B-----5:R3:W-:Y:S02]  /*f6a0*/  STS.128 [R63+0x2800], R8 ;  /* 0x002800083f007388 */ /* 0x0207e40000000c00 */
.L_x_3559:
[----:B------:R-:W-:Y:S05]  /*f6b0*/  BSYNC.RECONVERGENT B2 ;  /* 0x0000000000027941 */ /* 0x000fea0003800200 */
.L_x_3558:
        /* <DEDUP_REMOVED lines=63> */
.L_x_3571:
[----:B------:R-:W-:Y:S05]  /*fab0*/  BSYNC.RECONVERGENT B0 ;  /* 0x0000000000007941 */ /* 0x000fea0003800200 */
.L_x_3570:
[----:B-----5:R3:W-:Y:S02]  /*fac0*/  STS.128 [R63+0x1000], R8 ;  /* 0x001000083f007388 */ /* 0x0207e40000000c00 */
.L_x_3569:
[----:B------:R-:W-:Y:S05]  /*fad0*/  BSYNC.RECONVERGENT B1 ;  /* 0x0000000000017941 */ /* 0x000fea0003800200 */
.L_x_3568:
        /* <DEDUP_REMOVED lines=55> */
.L_x_3573:
[----:B------:R-:W-:Y:S05]  /*fe50*/  BSYNC.RECONVERGENT B0 ;  /* 0x0000000000007941 */ /* 0x000fea0003800200 */
.L_x_3572:
[----:B-----5:R3:W-:Y:S02]  /*fe60*/  STS.128 [R63+0x3000], R8 ;  /* 0x003000083f007388 */ /* 0x0207e40000000c00 */
.L_x_3567:
[----:B------:R-:W-:Y:S05]  /*fe70*/  BSYNC.RECONVERGENT B2 ;  /* 0x0000000000027941 */ /* 0x000fea0003800200 */
.L_x_3566:
        /* <DEDUP_REMOVED lines=64> */
.L_x_3577:
[----:B------:R-:W-:Y:S05]  /*10280*/  BSYNC.RECONVERGENT B0 ;  /* 0x0000000000007941 */ /* 0x000fea0003800200 */
.L_x_3576:
[----:B-----5:R1:W-:Y:S02]  /*10290*/  STS.128 [R63+0x1800], R8 ;  /* 0x001800083f007388 */ /* 0x0203e40000000c00 */
.L_x_3575:
[----:B------:R-:W-:Y:S05]  /*102a0*/  BSYNC.RECONVERGENT B1 ;  /* 0x0000000000017941 */ /* 0x000fea0003800200 */
.L_x_3574:
        /* <DEDUP_REMOVED lines=56> */
.L_x_3579:
[----:B------:R-:W-:Y:S05]  /*10630*/  BSYNC.RECONVERGENT B0 ;  /* 0x0000000000007941 */ /* 0x000fea0003800200 */
.L_x_3578:
[----:B-----5:R1:W-:Y:S01]  /*10640*/  STS.128 [R63+0x3800], R8 ;  /* 0x003800083f007388 */ /* 0x0203e20000000c00 */
[----:B------:R-:W-:Y:S05]  /*10650*/  BRA `(.L_x_3548) ;  /* 0x0000002c00807947 */ /* 0x000fea0003800000 */
.L_x_3549:
        /* <DEDUP_REMOVED lines=95> */
.L_x_3585:
[----:B------:R-:W-:Y:S05]  /*10c50*/  BSYNC.RECONVERGENT B0 ;  /* 0x0000000000007941 */ /* 0x000fea0003800200 */
.L_x_3584:
[----:B--2--5:R-:W-:Y:S01]  /*10c60*/  IMAD.MOV.U32 R6, RZ, RZ, R34 ;  /* 0x000000ffff067224 */ /* 0x024fe200078e0022 */
[----:B------:R-:W-:Y:S01]  /*10c70*/  MOV R4, R32 ;  /* 0x0000002000047202 */ /* 0x000fe20000000f00 */
[----:B------:R-:W-:Y:S01]  /*10c80*/  IMAD.MOV.U32 R7, RZ, RZ, R35 ;  /* 0x000000ffff077224 */ /* 0x000fe200078e0023 */
[----:B------:R-:W-:Y:S02]  /*10c90*/  MOV R5, R33 ;  /* 0x0000002100057202 */ /* 0x000fe40000000f00 */
.L_x_3583:
[----:B------:R-:W-:Y:S05]  /*10ca0*/  BSYNC.RECONVERGENT B1 ;  /* 0x0000000000017941 */ /* 0x000fea0003800200 */
.L_x_3582:
        /* <DEDUP_REMOVED lines=86> */
.L_x_3587:
[----:B------:R-:W-:Y:S05]  /*11210*/  BSYNC.RECONVERGENT B0 ;  /* 0x0000000000007941 */ /* 0x000fea0003800200 */
.L_x_3586:
[----:B-----5:R3:W-:Y:S02]  /*11220*/  STS.128 [R63+0x2000], R32 ;  /* 0x002000203f007388 */ /* 0x0207e40000000c00 */
.L_x_3581:
[----:B------:R-:W-:Y:S05]  /*11230*/  BSYNC.RECONVERGENT B2 ;  /* 0x0000000000027941 */ /* 0x000fea0003800200 */
.L_x_3580:
        /* <DEDUP_REMOVED lines=91> */
.L_x_3593:
[----:B------:R-:W-:Y:S05]  /*117f0*/  BSYNC.RECONVERGENT B0 ;  /* 0x0000000000007941 */ /* 0x000fea0003800200 */
.L_x_3592:
[----:B-----5:R1:W-:Y:S02]  /*11800*/  STS.128 [R63+0x800], R32 ;  /* 0x000800203f007388 */ /* 0x0203e40000000c00 */
.L_x_3591:
[----:B------:R-:W-:Y:S05]  /*11810*/  BSYNC.RECONVERGENT B1 ;  /* 0x0000000000017941 */ /* 0x000fea0003800200 */
.L_x_3590:
        /* <DEDUP_REMOVED lines=84> */
.L_x_3595:
[----:B------:R-:W-:Y:S05]  /*11d60*/  BSYNC.RECONVERGENT B0 ;  /* 0x0000000000007941 */ /* 0x000fea0003800200 */
.L_x_3594:
[----:B-----5:R3:W-:Y:S02]  /*11d70*/  STS.128 [R63+0x2800], R32 ;  /* 0x002800203f007388 */ /* 0x0207e40000000c00 */
.L_x_3589:
[----:B------:R-:W-:Y:S05]  /*11d80*/  BSYNC.RECONVERGENT B2 ;  /* 0x0000000000027941 */ /* 0x000fea0003800200 */
.L_x_3588:
        /* <DEDUP_REMOVED lines=93> */
.L_x_3601:
[----:B------:R-:W-:Y:S05]  /*12360*/  BSYNC.RECONVERGENT B0 ;  /* 0x0000000000007941 */ /* 0x000fea0003800200 */
.L_x_3600:
[----:B-----5:R3:W-:Y:S02]  /*12370*/  STS.128 [R63+0x1000], R32 ;  /* 0x001000203f007388 */ /* 0x0207e40000000c00 */
.L_x_3599:
[----:B------:R-:W-:Y:S05]  /*12380*/  BSYNC.RECONVERGENT B1 ;  /* 0x0000000000017941 */ /* 0x000fea0003800200 */
.L_x_3598:
        /* <DEDUP_REMOVED lines=84> */
.L_x_3603:
[----:B------:R-:W-:Y:S05]  /*128d0*/  BSYNC.RECONVERGENT B0 ;  /* 0x0000000000007941 */ /* 0x000fea0003800200 */
.L_x_3602:
[----:B-----5:R3:W-:Y:S02]  /*128e0*/  STS.128 [R63+0x3000], R32 ;  /* 0x003000203f007388 */ /* 0x0207e40000000c00 */
.L_x_3597:
[----:B------:R-:W-:Y:S05]  /*128f0*/  BSYNC.RECONVERGENT B2 ;  /* 0x0000000000027941 */ /* 0x000fea0003800200 */
.L_x_3596:
        /* <DEDUP_REMOVED lines=93> */
.L_x_3607:
[----:B------:R-:W-:Y:S05]  /*12ed0*/  BSYNC.RECONVERGENT B0 ;  /* 0x0000000000007941 */ /* 0x000fea0003800200 */
.L_x_3606:
[----:B-----5:R1:W-:Y:S02]  /*12ee0*/  STS.128 [R63+0x1800], R32 ;  /* 0x001800203f007388 */ /* 0x0203e40000000c00 */
.L_x_3605:
[----:B------:R-:W-:Y:S05]  /*12ef0*/  BSYNC.RECONVERGENT B1 ;  /* 0x0000000000017941 */ /* 0x000fea0003800200 */
.L_x_3604:
        /* <DEDUP_REMOVED lines=84> */
.L_x_3609:
[----:B------:R-:W-:Y:S05]  /*13440*/  BSYNC.RECONVERGENT B0 ;  /* 0x0000000000007941 */ /* 0x000fea0003800200 */
.L_x_3608:
[----:B-----5:R1:W-:Y:S02]  /*13450*/  STS.128 [R63+0x3800], R32 ;  /* 0x003800203f007388 */ /* 0x0203e40000000c00 */
.L_x_3548:
[----:B------:R-:W-:Y:S05]  /*13460*/  BSYNC.RECONVERGENT B3 ;  /* 0x0000000000037941 */ /* 0x000fea0003800200 */
.L_x_3540:
[----:B-123--:R-:W-:Y:S01]  /*13470*/  IMAD.IADD R5, R65, 0x1, -R68 ;  /* 0x0000000141057824 */ /* 0x00efe200078e0a44 */
[----:B------:R-:W-:Y:S01]  /*13480*/  BSSY.RECONVERGENT B0, `(.L_x_3610) ;  /* 0x0000017000007945 */ /* 0x000fe20003800200 */
[C---:B------:R-:W-:Y:S02]  /*13490*/  VIADD R4, R122.reuse, 0x40 ;  /* 0x000000407a047836 */ /* 0x040fe40000000000 */
[C---:B-----5:R-:W-:Y:S01]  /*134a0*/  VIADD R2, R122.reuse, 0x50 ;  /* 0x000000507a027836 */ /* 0x060fe20000000000 */
        /* <DEDUP_REMOVED lines=20> */
.L_x_3611:
[----:B------:R-:W-:Y:S05]  /*135f0*/  BSYNC.RECONVERGENT B0 ;  /* 0x0000000000007941 */ /* 0x000fea0003800200 */
.L_x_3610:
        /* <DEDUP_REMOVED lines=18> */
.L_x_3613:
[----:B------:R-:W-:Y:S05]  /*13720*/  BSYNC.RECONVERGENT B0 ;  /* 0x0000000000007941 */ /* 0x000fea0003800200 */
.L_x_3612:
        /* <DEDUP_REMOVED lines=16> */
.L_x_3615:
[----:B------:R-:W-:Y:S05]  /*13830*/  BSYNC.RECONVERGENT B0 ;  /* 0x0000000000007941 */ /* 0x000fea0003800200 */
.L_x_3614:
        /* <DEDUP_REMOVED lines=18> */
.L_x_3617:
[----:B------:R-:W-:Y:S05]  /*13960*/  BSYNC.RECONVERGENT B0 ;  /* 0x0000000000007941 */ /* 0x000fea0003800200 */
.L_x_3616:
        /* <DEDUP_REMOVED lines=20> */
.L_x_3619:
[----:B------:R-:W-:Y:S05]  /*13ab0*/  BSYNC.RECONVERGENT B0 ;  /* 0x0000000000007941 */ /* 0x000fea0003800200 */
.L_x_3618:
        /* <DEDUP_REMOVED lines=16> */
.L_x_3621:
[----:B------:R-:W-:Y:S05]  /*13bc0*/  BSYNC.RECONVERGENT B0 ;  /* 0x0000000000007941 */ /* 0x000fea0003800200 */
.L_x_3620:
        /* <DEDUP_REMOVED lines=19> */
.L_x_3623:
[----:B------:R-:W-:Y:S05]  /*13d00*/  BSYNC.RECONVERGENT B0 ;  /* 0x0000000000007941 */ /* 0x000fea0003800200 */
.L_x_3622:
        /* <DEDUP_REMOVED lines=17> */
.L_x_3625:
[----:B------:R-:W-:Y:S05]  /*13e20*/  BSYNC.RECONVERGENT B0 ;  /* 0x0000000000007941 */ /* 0x000fea0003800200 */
.L_x_3624:
        /* <DEDUP_REMOVED lines=22> */
.L_x_3627:
[----:B------:R1:W-:Y:S04]  /*13f90*/  STS.128 [R63+0xc000], RZ ;  /* 0x00c000ff3f007388 */ /* 0x0003e80000000c00 */
[----:B------:R1:W-:Y:S02]  /*13fa0*/  STS.128 [R63+0x10000], RZ ;  /* 0x010000ff3f007388 */ /* 0x0003e40000000c00 */
.L_x_3628:
[----:B------:R-:W-:Y:S05]  /*13fb0*/  BSYNC.RECONVERGENT B0 ;  /* 0x0000000000007941 */ /* 0x000fea0003800200 */
.L_x_3626:
        /* <DEDUP_REMOVED lines=25> */
.L_x_3630:
[----:B------:R-:W-:Y:S05]  /*14150*/  BSYNC.RECONVERGENT B0 ;  /* 0x0000000000007941 */ /* 0x000fea0003800200 */
.L_x_3629:
[----:B------:R1:W-:Y:S01]  /*14160*/  @P3 STS.128 [R63+0xd000], RZ ;  /* 0x00d000ff3f003388 */ /* 0x0003e20000000c00 */
[----:B------:R-:W-:Y:S03]  /*14170*/  BSSY.RECONVERGENT B0, `(.L_x_3631) ;  /* 0x0000011000007945 */ /* 0x000fe60003800200 */
[----:B------:R1:W-:Y:S01]  /*14180*/  @P3 STS.128 [R63+0x11000], RZ ;  /* 0x011000ff3f003388 */ /* 0x0003e20000000c00 */
        /* <DEDUP_REMOVED lines=15> */
.L_x_3632:
[----:B------:R-:W-:Y:S05]  /*14280*/  BSYNC.RECONVERGENT B0 ;  /* 0x0000000000007941 */ /* 0x000fea0003800200 */
.L_x_3631:
        /* <DEDUP_REMOVED lines=19> */
.L_x_3634:
[----:B------:R-:W-:Y:S05]  /*143c0*/  BSYNC.RECONVERGENT B0 ;  /* 0x0000000000007941 */ /* 0x000fea0003800200 */
.L_x_3633:
        /* <DEDUP_REMOVED lines=21> */
.L_x_3636:
[----:B------:R-:W-:Y:S05]  /*14520*/  BSYNC.RECONVERGENT B0 ;  /* 0x0000000000007941 */ /* 0x000fea0003800200 */
.L_x_3635:
        /* <DEDUP_REMOVED lines=18> */
.L_x_3638:
[----:B------:R-:W-:Y:S05]  /*14650*/  BSYNC.RECONVERGENT B0 ;  /* 0x0000000000007941 */ /* 0x000fea0003800200 */
.L_x_3637:
        /* <DEDUP_REMOVED lines=21> */
.L_x_3640:
[----:B------:R-:W-:Y:S05]  /*147b0*/  BSYNC.RECONVERGENT B0 ;  /* 0x0000000000007941 */ /* 0x000fea0003800200 */
.L_x_3639:
        /* <DEDUP_REMOVED lines=19> */
.L_x_3642:
[----:B------:R-:W-:Y:S05]  /*148f0*/  BSYNC.RECONVERGENT B0 ;  /* 0x0000000000007941 */ /* 0x000fea0003800200 */
.L_x_3641:
[----:B------:R-:W3:Y:S01]  /*14900*/  S2UR UR6, SR_CgaCtaId ;  /* 0x00000000000679c3 */ /* 0x000ee20000008800 */
[----:B--2---:R-:W-:Y:S01]  /*14910*/  SHF.R.U32.HI R211, RZ, 0x1, R208 ;  /* 0x00000001ffd37819 */ /* 0x004fe200000116d0 */
[----:B------:R-:W-:Y:S01]  /*14920*/  UMOV UR7, 0x400 ;  /* 0x0000040000077882 */ /* 0x000fe20000000000 */
[C---:B------:R-:W-:Y:S01]  /*14930*/  SHF.L.U32 R185, R208.reuse, 0x6, RZ ;  /* 0x00000006d0b97819 */ /* 0x040fe200000006ff */
[----:B------:R-:W2:Y:S01]  /*14940*/  LD.E R120, desc[UR4][R132.64+0x18c] ;  /* 0x00018c0484787980 */ /* 0x000ea2000c101900 */
[C---:B------:R-:W-:Y:S02]  /*14950*/  SHF.L.U32 R212, R208.reuse, 0x5, RZ ;  /* 0x00000005d0d47819 */ /* 0x040fe400000006ff */
[C---:B------:R-:W-:Y:S01]  /*14960*/  SHF.L.U32 R209, R208.reuse, 0x3, RZ ;  /* 0x00000003d0d17819 */ /* 0x040fe200000006ff */
[----:B------:R-:W0:Y:S01]  /*14970*/  LDGDEPBAR ;  /* 0x00000000000079af */ /* 0x000e220000000000 */
[----:B-1----:R-:W-:Y:S02]  /*14980*/  LOP3.LUT R4, R211, 0x8, RZ, 0xc0, !PT ;  /* 0x00000008d3047812 */ /* 0x002fe400078ec0ff */
[----:B------:R-:W-:-:S02]  /*14990*/  LOP3.LUT R2, R208, 0x8, RZ, 0xc0, !PT ;  /* 0x00000008d0027812 */ /* 0x000fc400078ec0ff */
[----:B------:R-:W-:Y:S02]  /*149a0*/  LOP3.LUT R212, R212, 0x7c00, RZ, 0xc0, !PT ;  /* 0x00007c00d4d47812 */ /* 0x000fe400078ec0ff */
[----:B------:R-:W-:Y:S02]  /*149b0*/  LOP3.LUT R0, R209, 0x38, RZ, 0xc0, !PT ;  /* 0x00000038d1007812 */ /* 0x000fe400078ec0ff */
[--C-:B------:R-:W-:Y:S02]  /*149c0*/  LOP3.LUT R7, R4, 0x1c0, R185.reuse, 0xf8, !PT ;  /* 0x000001c004077812 */ /* 0x100fe400078ef8b9 */
[--C-:B------:R-:W-:Y:S02]  /*149d0*/  LOP3.LUT R5, R2, 0x1c0, R185.reuse, 0xf8, !PT ;  /* 0x000001c002057812 */ /* 0x100fe400078ef8b9 */
[----:B------:R-:W-:Y:S02]  /*149e0*/  LOP3.LUT R123, R212, 0x200, R185, 0xf8, !PT ;  /* 0x00000200d47b7812 */ /* 0x000fe400078ef8b9 */
[----:B------:R-:W-:Y:S01]  /*149f0*/  LOP3.LUT R64, R7, R0, RZ, 0x3c, !PT ;  /* 0x0000000007407212 */ /* 0x000fe200078e3cff */
[----:B---3--:R-:W-:Y:S01]  /*14a00*/  ULEA UR6, UR6, UR7, 0x18 ;  /* 0x0000000706067291 */ /* 0x008fe2000f8ec0ff */
[----:B------:R-:W-:-:S02]  /*14a10*/  LOP3.LUT R2, R185, 0x400, RZ, 0xc0, !PT ;  /* 0x00000400b9027812 */ /* 0x000fc400078ec0ff */
[----:B------:R-:W-:Y:S02]  /*14a20*/  LOP3.LUT R5, R5, R0, RZ, 0x3c, !PT ;  /* 0x0000000005057212 */ /* 0x000fe400078e3cff */
[----:B------:R-:W-:Y:S02]  /*14a30*/  LOP3.LUT R123, R123, R64, RZ, 0xfc, !PT ;  /* 0x000000407b7b7212 */ /* 0x000fe400078efcff */
[----:B------:R-:W-:Y:S02]  /*14a40*/  LEA R2, R5, R2, 0x1 ;  /* 0x0000000205027211 */ /* 0x000fe400078e08ff */
[----:B------:R-:W-:Y:S02]  /*14a50*/  LEA R123, R123, UR6, 0x1 ;  /* 0x000000067b7b7c11 */ /* 0x000fe4000f8e08ff */
[----:B------:R-:W-:Y:S01]  /*14a60*/  MOV R210, 0x20 ;  /* 0x0000002000d27802 */ /* 0x000fe20000000f00 */
[----:B------:R-:W-:Y:S01]  /*14a70*/  LDSM.16.M88.4 R36, [R2+UR6+0x4000] ;  /* 0x004000060224783b */ /* 0x000fe20008000200 */
[----:B------:R-:W-:-:S02]  /*14a80*/  LOP3.LUT P6, RZ, R208, 0x2, RZ, 0xc0, !PT ;  /* 0x00000002d0ff7812 */ /* 0x000fc400078cc0ff */
[----:B------:R-:W-:Y:S01]  /*14a90*/  IADD3 R67, PT, PT, R2, UR6, RZ ;  /* 0x0000000602437c10 */ /* 0x000fe2000fffe0ff */
[----:B------:R-:W1:Y:S01]  /*14aa0*/  LDSM.16.M88.4 R76, [R123] ;  /* 0x000000007b4c783b */ /* 0x000e620000000200 */
[----:B------:R-:W-:-:S03]  /*14ab0*/  SEL R124, R210, 0xffffffe0, !P6 ;  /* 0xffffffe0d27c7807 */ /* 0x000fc60007000000 */
[----:B------:R-:W3:Y:S01]  /*14ac0*/  LDSM.16.M88.4 R28, [R2+UR6+0x4800] ;  /* 0x00480006021c783b */ /* 0x000ee20008000200 */
[-C--:B------:R-:W-:Y:S02]  /*14ad0*/  IADD3 R122, PT, PT, R123, R124.reuse, RZ ;  /* 0x0000007c7b7a7210 */ /* 0x080fe40007ffe0ff */
[----:B------:R-:W-:Y:S01]  /*14ae0*/  IADD3 R66, PT, PT, R67, R124, RZ ;  /* 0x0000007c43427210 */ /* 0x000fe20007ffe0ff */
[----:B------:R-:W4:Y:S04]  /*14af0*/  LDSM.16.M88.4 R20, [R2+UR6+0x5000] ;  /* 0x005000060214783b */ /* 0x000f280008000200 */
[----:B------:R-:W4:Y:S04]  /*14b00*/  LDSM.16.M88.4 R12, [R2+UR6+0x5800] ;  /* 0x00580006020c783b */ /* 0x000f280008000200 */
[----:B------:R-:W4:Y:S04]  /*14b10*/  LDSM.16.M88.4 R4, [R2+UR6+0x6000] ;  /* 0x006000060204783b */ /* 0x000f280008000200 */
[----:B------:R-:W4:Y:S04]  /*14b20*/  LDSM.16.M88.4 R92, [R2+UR6+0x6800] ;  /* 0x00680006025c783b */ /* 0x000f280008000200 */
[----:B------:R-:W4:Y:S04]  /*14b30*/  LDSM.16.M88.4 R84, [R2+UR6+0x7000] ;  /* 0x007000060254783b */ /* 0x000f280008000200 */
[----:B------:R-:W4:Y:S04]  /*14b40*/  LDSM.16.M88.4 R44, [R2+UR6+0x7800] ;  /* 0x00780006022c783b */ /* 0x000f280008000200 */
[----:B------:R-:W-:Y:S04]  /*14b50*/  LDSM.16.M88.4 R112, [R122] ;  /* 0x000000007a70783b */ /* 0x000fe80000000200 */
[----:B------:R-:W4:Y:S01]  /*14b60*/  LDSM.16.M88.4 R56, [R66+0x4000] ;  /* 0x004000004238783b */ /* 0x000f220000000200 */
[----:B-1----:R-:W-:Y:S03]  /*14b70*/  HMMA.16816.F32 R40, R76, R36, RZ ;  /* 0x000000244c28723c */ /* 0x002fe600000018ff */
[----:B------:R-:W1:Y:S01]  /*14b80*/  LDSM.16.M88.4 R52, [R66+0x4800] ;  /* 0x004800004234783b */ /* 0x000e620000000200 */
[----:B------:R-:W-:-:S02]  /*14b90*/  MOV R172, 0x40 ;  /* 0x0000004000ac7802 */ /* 0x000fc40000000f00 */
[----:B------:R-:W-:Y:S01]  /*14ba0*/  LOP3.LUT P2, RZ, R208, 0x4, RZ, 0xc0, !PT ;  /* 0x00000004d0ff7812 */ /* 0x000fe2000784c0ff */
[----:B------:R-:W1:Y:S01]  /*14bb0*/  LDSM.16.M88.4 R48, [R66+0x5000] ;  /* 0x005000004230783b */ /* 0x000e620000000200 */
        /* <DEDUP_REMOVED lines=39> */
[----:B------:R-:W-:Y:S07]  /*14e30*/  LDSM.16.M88.4 R100, [R67+0x7800] ;  /* 0x007800004364783b */ /* 0x000fee0000000200 */
[C---:B------:R-:W-:Y:S08]  /*14e40*/  HMMA.16816.F32 R40, R72.reuse, R68, R40 ;  /* 0x000000444828723c */ /* 0x040ff00000001828 */
[C---:B------:R-:W-:Y:S01]  /*14e50*/  HMMA.16816.F32 R36, R72.reuse, R70, R36 ;  /* 0x000000464824723c */ /* 0x040fe20000001824 */
[----:B------:R-:W3:Y:S07]  /*14e60*/  LDSM.16.M88.4 R68, [R67+0x6800] ;  /* 0x006800004344783b */ /* 0x000eee0000000200 */
[C---:B----4-:R-:W-:Y:S08]  /*14e70*/  HMMA.16816.F32 R32, R72.reuse, R56, R32 ;  /* 0x000000384820723c */ /* 0x050ff00000001820 */
[----:B------:R-:W-:Y:S01]  /*14e80*/  HMMA.16816.F32 R28, R72, R58, R28 ;  /* 0x0000003a481c723c */ /* 0x000fe2000000181c */
[----:B------:R-:W4:Y:S07]  /*14e90*/  LDSM.16.M88.4 R56, [R67+0x7000] ;  /* 0x007000004338783b */ /* 0x000f2e0000000200 */
        /* <DEDUP_REMOVED lines=9> */
[C---:B-1----:R-:W-:Y:S08]  /*14f30*/  HMMA.16816.F32 R24, R72.reuse, R52, R24 ;  /* 0x000000344818723c */ /* 0x042ff00000001818 */
[C---:B------:R-:W-:Y:S01]  /*14f40*/  HMMA.16816.F32 R20, R72.reuse, R54, R20 ;  /* 0x000000364814723c */ /* 0x040fe20000001814 */
[----:B------:R-:W-:Y:S07]  /*14f50*/  LDSM.16.M88.4 R52, [R117] ;  /* 0x000000007534783b */ /* 0x000fee0000000200 */
[C---:B--2---:R-:W-:Y:S08]  /*14f60*/  HMMA.16816.F32 R16, R72.reuse, R48, R16 ;  /* 0x000000304810723c */ /* 0x044ff00000001810 */
        /* <DEDUP_REMOVED lines=14> */
[----:B------:R-:W4:Y:S03]  /*15050*/  LDSM.16.M88.4 R100, [R2+UR6+0x8000] ;  /* 0x008000060264783b */ /* 0x000f260008000200 */
        /* <DEDUP_REMOVED lines=8> */
[----:B------:R-:W-:Y:S07]  /*150e0*/  LDSM.16.M88.4 R68, [R122+0x2000] ;  /* 0x002000007a44783b */ /* 0x000fee0000000200 */
[C---:B----4-:R-:W-:Y:S01]  /*150f0*/  HMMA.16816.F32 R108, R52.reuse, R72, R8 ;  /* 0x00000048346c723c */ /* 0x050fe20000001808 */
        /* <DEDUP_REMOVED lines=10> */
[C---:B-1----:R-:W-:Y:S08]  /*151a0*/  HMMA.16816.F32 R96, R52.reuse, R48, R96 ;  /* 0x000000303460723c */ /* 0x042ff00000001860 */
[C---:B------:R-:W-:Y:S01]  /*151b0*/  HMMA.16816.F32 R92, R52.reuse, R50, R92 ;  /* 0x00000032345c723c */ /* 0x040fe2000000185c */
[----:B------:R-:W1:Y:S07]  /*151c0*/  LDSM.16.M88.4 R48, [R2+UR6+0x8800] ;  /* 0x008800060230783b */ /* 0x000e6e0008000200 */
[C---:B--2---:R-:W-:Y:S08]  /*151d0*/  HMMA.16816.F32 R88, R52.reuse, R44, R88 ;  /* 0x0000002c3458723c */ /* 0x044ff00000001858 */
[----:B------:R-:W-:Y:S01]  /*151e0*/  HMMA.16816.F32 R84, R52, R46, R84 ;  /* 0x0000002e3454723c */ /* 0x000fe20000001854 */
[----:B------:R-:W2:Y:S07]  /*151f0*/  LDSM.16.M88.4 R44, [R2+UR6+0x9000] ;  /* 0x00900006022c783b */ /* 0x000eae0008000200 */
        /* <DEDUP_REMOVED lines=9> */
[----:B------:R-:W4:Y:S07]  /*15290*/  LDSM.16.M88.4 R40, [R2+UR6+0x9800] ;  /* 0x009800060228783b */ /* 0x000f2e0008000200 */
[C---:B-1----:R-:W-:Y:S08]  /*152a0*/  HMMA.16816.F32 R32, R104.reuse, R48, R32 ;  /* 0x000000306820723c */ /* 0x042ff00000001820 */
[C---:B------:R-:W-:Y:S08]  /*152b0*/  HMMA.16816.F32 R28, R104.reuse, R50, R28 ;  /* 0x00000032681c723c */ /* 0x040ff0000000181c */
[C---:B--2---:R-:W-:Y:S08]  /*152c0*/  HMMA.16816.F32 R24, R104.reuse, R44, R24 ;  /* 0x0000002c6818723c */ /* 0x044ff00000001818 */
        /* <DEDUP_REMOVED lines=11> */
[----:B------:R-:W4:Y:S07]  /*15380*/  LDSM.16.M88.4 R8, [R2+UR6+0xa000] ;  /* 0x00a000060208783b */ /* 0x000f2e0008000200 */
        /* <DEDUP_REMOVED lines=8> */
[----:B------:R-:W3:Y:S01]  /*15410*/  LDSM.16.M88.4 R16, [R2+UR6+0xa800] ;  /* 0x00a800060210783b */ /* 0x000ee20008000200 */
        /* <DEDUP_REMOVED lines=42> */
[----:B----4-:R-:W4:Y:S01]  /*156c0*/  LDSM.16.M88.4 R28, [R2+UR6+0xb000] ;  /* 0x00b00006021c783b */ /* 0x010f220008000200 */
        /* <DEDUP_REMOVED lines=15> */
[----:B--2---:R-:W2:Y:S01]  /*157c0*/  LDSM.16.M88.4 R20, [R2+UR6+0xb800] ;  /* 0x00b800060214783b */ /* 0x004ea20008000200 */
[-C--:B------:R-:W-:Y:S01]  /*157d0*/  FMUL.FTZ R12, R12, R120.reuse ;  /* 0x000000780c0c7220 */ /* 0x080fe20000410000 */
[----:B------:R-:W-:-:S05]  /*157e0*/  FMUL.FTZ R13, R13, R120 ;  /* 0x000000780d0d7220 */ /* 0x000fca0000410000 */
[----:B------:R-:W-:Y:S01]  /*157f0*/  HMMA.16816.F32 R4, R56, R34, R4 ;  /* 0x000000223804723c */ /* 0x000fe20000001804 */
[-C--:B------:R-:W-:Y:S01]  /*15800*/  FMUL.FTZ R43, R53, R120.reuse ;  /* 0x00000078352b7220 */ /* 0x080fe20000410000 */
[-C--:B------:R-:W-:Y:S01]  /*15810*/  FMUL.FTZ R41, R54, R120.reuse ;  /* 0x0000007836297220 */ /* 0x080fe20000410000 */
[-C--:B------:R-:W-:Y:S01]  /*15820*/  FMUL.FTZ R42, R55, R120.reuse ;  /* 0x00000078372a7220 */ /* 0x080fe20000410000 */
[----:B------:R-:W3:Y:S01]  /*15830*/  MUFU.TANH R54, R12 ;  /* 0x0000000c00367308 */ /* 0x000ee20000002400 */
[----:B------:R-:W-:-:S03]  /*15840*/  FMUL.FTZ R53, R15, R120 ;  /* 0x000000780f357220 */ /* 0x000fc60000410000 */
[----:B------:R-:W-:Y:S01]  /*15850*/  HMMA.16816.F32 R108, R56, R32, R108 ;  /* 0x00000020386c723c */ /* 0x000fe2000000186c */
[----:B------:R-:W-:-:S03]  /*15860*/  FMUL.FTZ R33, R14, R120 ;  /* 0x000000780e217220 */ /* 0x000fc60000410000 */
[----:B------:R1:W1:Y:S04]  /*15870*/  MUFU.TANH R55, R13 ;  /* 0x0000000d00377308 */ /* 0x0002680000002400 */
        /* <DEDUP_REMOVED lines=35> */
[----:B-----5:R-:W-:Y:S01]  /*15ab0*/  IADD3 R3, PT, PT, R3, R65, -R228 ;  /* 0x0000004103037210 */ /* 0x020fe20007ffe8e4 */
[----:B------:R-:W-:-:S04]  /*15ac0*/  DEPBAR.LE SB0, 0x0 ;  /* 0x000080000000791a */ /* 0x000fc80000000000 */
[C---:B---3--:R-:W-:Y:S08]  /*15ad0*/  HMMA.16816.F32 R88, R72.reuse, R16, R88 ;  /* 0x000000104858723c */ /* 0x048ff00000001858 */
        /* <DEDUP_REMOVED lines=10> */
[----:B------:R-:W-:-:S03]  /*15b80*/  FMUL.FTZ R103, R111, R120 ;  /* 0x000000786f677220 */ /* 0x000fc60000410000 */
[----:B------:R-:W-:Y:S02]  /*15b90*/  LOP3.LUT R30, R13, 0x7, R30, 0xf8, !PT ;  /* 0x000000070d1e7812 */ /* 0x000fe400078ef81e */
[----:B------:R-:W-:Y:S01]  /*15ba0*/  IADD3 R13, PT, PT, R65, -R228, -R60 ;  /* 0x800000e4410d7210 */ /* 0x000fe20007ffe83c */
        /* <DEDUP_REMOVED lines=25> */
[----:B------:R-:W1:Y:S01]  /*15d40*/  MUFU.TANH R118, R118 ;  /* 0x0000007600767308 */ /* 0x000e620000002400 */
[----:B------:R-:W-:-:S07]  /*15d50*/  LEA R30, R227, R30, 0x6 ;  /* 0x0000001ee31e7211 */ /* 0x000fce00078e30ff */
        /* <DEDUP_REMOVED lines=47> */
[----:B------:R-:W1:Y:S01]  /*16050*/  MUFU.TANH R56, R56 ;  /* 0x0000003800387308 */ /* 0x000e620000002400 */
[----:B------:R-:W-:Y:S01]  /*16060*/  BSSY.RECONVERGENT B1, `(.L_x_3643) ;  /* 0x00000bf000017945 */ /* 0x000fe20003800200 */
[----:B------:R-:W-:-:S02]  /*16070*/  VIADDMNMX R236, R32, 0x1, R65, PT ;  /* 0x0000000120ec7846 */ /* 0x000fc40003800141 */
[----:B------:R-:W-:Y:S02]  /*16080*/  VIADDMNMX R237, R32, 0x9, R65, PT ;  /* 0x0000000920ed7846 */ /* 0x000fe40003800141 */
[----:B------:R-:W-:Y:S02]  /*16090*/  VIMNMX R239, PT, PT, RZ, R238, !PT ;  /* 0x000000eeffef7248 */ /* 0x000fe40007fe0100 */
[----:B------:R-:W-:Y:S02]  /*160a0*/  LOP3.LUT R59, R185, 0x200, RZ, 0xc0, !PT ;  /* 0x00000200b93b7812 */ /* 0x000fe400078ec0ff */
        /* <DEDUP_REMOVED lines=17> */
.L_x_3646:
[----:B------:R-:W2:Y:S01]  /*161c0*/  LD.E R58, desc[UR4][R132.64+0x170] ;  /* 0x00017004843a7980 */ /* 0x000ea2000c101900 */
[----:B------:R-:W-:Y:S01]  /*161d0*/  VIADD R29, R61, 0xffffff00 ;  /* 0xffffff003d1d7836 */ /* 0x000fe20000000000 */
[----:B------:R-:W-:-:S04]  /*161e0*/  SHF.L.U32 R57, R60, 0x7, RZ ;  /* 0x000000073c397819 */ /* 0x000fc800000006ff */
[----:B------:R-:W-:Y:S02]  /*161f0*/  IABS R3, R29 ;  /* 0x0000001d00037213 */ /* 0x000fe40000000000 */
[----:B------:R-:W-:Y:S02]  /*16200*/  IABS R13, R57 ;  /* 0x00000039000d7213 */ /* 0x000fe40000000000 */
[-C--:B--2---:R-:W-:Y:S02]  /*16210*/  IABS R19, R58.reuse ;  /* 0x0000003a00137213 */ /* 0x084fe40000000000 */
[-C--:B------:R-:W-:Y:S02]  /*16220*/  IABS R30, R58.reuse ;  /* 0x0000003a001e7213 */ /* 0x080fe40000000000 */
[----:B------:R-:W2:Y:S01]  /*16230*/  I2F.RP R25, R19 ;  /* 0x0000001300197306 */ /* 0x000ea20000209400 */
[----:B------:R-:W-:Y:S02]  /*16240*/  LOP3.LUT R29, R29, R58, RZ, 0x3c, !PT ;  /* 0x0000003a1d1d7212 */ /* 0x000fe400078e3cff */
[----:B------:R-:W-:-:S02]  /*16250*/  IADD3 R30, PT, PT, RZ, -R30, RZ ;  /* 0x8000001eff1e7210 */ /* 0x000fc40007ffe0ff */
[----:B------:R-:W-:-:S04]  /*16260*/  LOP3.LUT R57, R57, R58, RZ, 0x3c, !PT ;  /* 0x0000003a39397212 */ /* 0x000fc800078e3cff */
[----:B------:R-:W-:Y:S01]  /*16270*/  ISETP.GE.AND P3, PT, R57, RZ, PT ;  /* 0x000000ff3900720c */ /* 0x000fe20003f66270 */
[----:B--2---:R-:W2:Y:S02]  /*16280*/  MUFU.RCP R70, R25 ;  /* 0x0000001900467308 */ /* 0x004ea40000001000 */
[----:B--2---:R-:W-:-:S06]  /*16290*/  VIADD R70, R70, 0xffffffe ;  /* 0x0ffffffe46467836 */ /* 0x004fcc0000000000 */
[----:B------:R-:W2:Y:S02]  /*162a0*/  F2I.FTZ.U32.TRUNC.NTZ R71, R70 ;  /* 0x0000004600477305 */ /* 0x000ea4000021f000 */
[----:B--2---:R-:W-:Y:S02]  /*162b0*/  IMAD.MOV R68, RZ, RZ, -R71 ;  /* 0x000000ffff447224 */ /* 0x004fe400078e0a47 */
        /* <DEDUP_REMOVED lines=16> */
[----:B------:R-:W3:Y:S01]  /*163c0*/  LD.E.64 R68, desc[UR4][R132.64+0x38] ;  /* 0x0000380484447980 */ /* 0x000ee2000c101b00 */
        /* <DEDUP_REMOVED lines=10> */
[C---:B-1----:R-:W-:Y:S02]  /*16470*/  IMAD.WIDE R76, R13.reuse, 0x4, R232 ;  /* 0x000000040d4c7825 */ /* 0x042fe400078e02e8 */
        /* <DEDUP_REMOVED lines=17> */
.L_x_3647:
[----:B------:R-:W-:Y:S05]  /*16590*/  BSYNC.RECONVERGENT B0 ;  /* 0x0000000000007941 */ /* 0x000fea0003800200 */
.L_x_3645:
        /* <DEDUP_REMOVED lines=107> */
.L_x_3644:
[----:B------:R-:W-:Y:S05]  /*16c50*/  BSYNC.RECONVERGENT B1 ;  /* 0x0000000000017941 */ /* 0x000fea0003800200 */
.L_x_3643:
[----:B------:R-:W-:Y:S01]  /*16c60*/  IMAD.SHL.U32 R135, R208, 0x2, RZ ;  /* 0x00000002d0877824 */ /* 0x000fe200078e00ff */
[----:B------:R-:W3:Y:S04]  /*16c70*/  LD.E R65, desc[UR4][R132.64+0xdc] ;  /* 0x0000dc0484417980 */ /* 0x000ee8000c101900 */
[----:B------:R-:W-:-:S05]  /*16c80*/  LOP3.LUT R135, R135, 0x6, RZ, 0xc0, !PT ;  /* 0x0000000687877812 */ /* 0x000fca00078ec0ff */
[----:B------:R-:W-:-:S04]  /*16c90*/  IMAD R92, R60, 0x80, R135 ;  /* 0x000000803c5c7824 */ /* 0x000fc800078e0287 */
[C---:B------:R-:W-:Y:S01]  /*16ca0*/  VIADD R91, R92.reuse, 0x1 ;  /* 0x000000015c5b7836 */ /* 0x040fe20000000000 */
[C---:B------:R-:W-:Y:S01]  /*16cb0*/  ISETP.GE.AND P3, PT, R92.reuse, R239, PT ;  /* 0x000000ef5c00720c */ /* 0x040fe20003f66270 */
[----:B------:R-:W-:-:S03]  /*16cc0*/  VIADD R90, R92, 0x8 ;  /* 0x000000085c5a7836 */ /* 0x000fc60000000000 */
[-C--:B------:R-:W-:Y:S01]  /*16cd0*/  ISETP.GE.AND P1, PT, R91, R239.reuse, PT ;  /* 0x000000ef5b00720c */ /* 0x080fe20003f26270 */
[----:B------:R-:W-:Y:S01]  /*16ce0*/  VIADD R89, R92, 0x9 ;  /* 0x000000095c597836 */ /* 0x000fe20000000000 */
[----:B--2---:R-:W-:Y:S02]  /*16cf0*/  FSEL R30, R117, -INF , P3 ;  /* 0xff800000751e7808 */ /* 0x004fe40001800000 */
[----:B------:R-:W-:Y:S02]  /*16d00*/  ISETP.GE.AND P3, PT, R91, R236, PT ;  /* 0x000000ec5b00720c */ /* 0x000fe40003f66270 */
[----:B-1----:R-:W-:Y:S02]  /*16d10*/  FSEL R3, R118, -INF , P1 ;  /* 0xff80000076037808 */ /* 0x002fe40000800000 */
[----:B------:R-:W-:Y:S02]  /*16d20*/  ISETP.GE.AND P1, PT, R90, R239, PT ;  /* 0x000000ef5a00720c */ /* 0x000fe40003f26270 */
[----:B------:R-:W-:-:S02]  /*16d30*/  FSEL R3, R3, -INF , !P3 ;  /* 0xff80000003037808 */ /* 0x000fc40005800000 */
[-C--:B------:R-:W-:Y:S01]  /*16d40*/  ISETP.GE.AND P3, PT, R89, R239.reuse, PT ;  /* 0x000000ef5900720c */ /* 0x080fe20003f66270 */
[C---:B------:R-:W-:Y:S01]  /*16d50*/  VIADD R88, R92.reuse, 0x10 ;  /* 0x000000105c587836 */ /* 0x040fe20000000000 */
        /* <DEDUP_REMOVED lines=58> */
[C---:B------:R-:W-:Y:S02]  /*17100*/  ISETP.GE.AND P1, PT, R57.reuse, R239, PT ;  /* 0x000000ef3900720c */ /* 0x040fe40003f26270 */
        /* <DEDUP_REMOVED lines=22> */
[----:B------:R-:W-:Y:S01]  /*17270*/  ISETP.GE.AND P1, PT, R76, R239, PT ;  /* 0x000000ef4c00720c */ /* 0x000fe20003f26270 */
[C---:B------:R-:W-:Y:S01]  /*17280*/  VIADD R78, R92.reuse, 0x58 ;  /* 0x000000585c4e7836 */ /* 0x040fe20000000000 */
[----:B------:R-:W-:Y:S01]  /*17290*/  FSEL R29, R29, -INF , !P5 ;  /* 0xff8000001d1d7808 */ /* 0x000fe20006800000 */
[----:B------:R-:W-:Y:S01]  /*172a0*/  VIADD R40, R92, 0x59 ;  /* 0x000000595c287836 */ /* 0x000fe20000000000 */
[----:B------:R-:W-:-:S02]  /*172b0*/  ISETP.GE.AND P5, PT, R77, R236, PT ;  /* 0x000000ec4d00720c */ /* 0x000fc40003fa6270 */
[----:B------:R-:W-:Y:S02]  /*172c0*/  FSEL R66, R66, -INF , P3 ;  /* 0xff80000042427808 */ /* 0x000fe40001800000 */
[-C--:B------:R-:W-:Y:S02]  /*172d0*/  ISETP.GE.AND P3, PT, R76, R236.reuse, PT ;  /* 0x000000ec4c00720c */ /* 0x080fe40003f66270 */
[----:B------:R-:W-:Y:S02]  /*172e0*/  FSEL R26, R26, -INF , P1 ;  /* 0xff8000001a1a7808 */ /* 0x000fe40000800000 */
[----:B------:R-:W-:Y:S02]  /*172f0*/  FSEL R247, R52, -INF , !P5 ;  /* 0xff80000034f77808 */ /* 0x000fe40006800000 */
[----:B------:R-:W-:Y:S02]  /*17300*/  ISETP.GE.AND P5, PT, R72, R236, PT ;  /* 0x000000ec4800720c */ /* 0x000fe40003fa6270 */
[----:B------:R-:W-:-:S02]  /*17310*/  ISETP.GE.AND P1, PT, R78, R239, PT ;  /* 0x000000ef4e00720c */ /* 0x000fc40003f26270 */
[----:B------:R-:W-:Y:S02]  /*17320*/  FSEL R197, R26, -INF , !P3 ;  /* 0xff8000001ac57808 */ /* 0x000fe40005800000 */
[----:B------:R-:W-:Y:S01]  /*17330*/  ISETP.GE.AND P3, PT, R40, R239, PT ;  /* 0x000000ef2800720c */ /* 0x000fe20003f66270 */
[----:B------:R-:W-:Y:S01]  /*17340*/  VIADD R52, R92, 0x60 ;  /* 0x000000605c347836 */ /* 0x000fe20000000000 */
[----:B------:R-:W-:Y:S01]  /*17350*/  FSEL R243, R54, -INF , !P5 ;  /* 0xff80000036f37808 */ /* 0x000fe20006800000 */
[----:B------:R-:W-:Y:S01]  /*17360*/  VIADD R54, R92, 0x61 ;  /* 0x000000615c367836 */ /* 0x000fe20000000000 */
[----:B------:R-:W-:Y:S02]  /*17370*/  FSEL R18, R18, -INF , P1 ;  /* 0xff80000012127808 */ /* 0x000fe40000800000 */
[----:B------:R-:W-:Y:S02]  /*17380*/  ISETP.GE.AND P1, PT, R40, R236, PT ;  /* 0x000000ec2800720c */ /* 0x000fe40003f26270 */
[----:B------:R-:W-:-:S02]  /*17390*/  FSEL R9, R9, -INF , P3 ;  /* 0xff80000009097808 */ /* 0x000fc40001800000 */
[-C--:B------:R-:W-:Y:S02]  /*173a0*/  ISETP.GE.AND P5, PT, R58, R236.reuse, PT ;  /* 0x000000ec3a00720c */ /* 0x080fe40003fa6270 */
[-C--:B------:R-:W-:Y:S02]  /*173b0*/  ISETP.GE.AND P3, PT, R52, R239.reuse, PT ;  /* 0x000000ef3400720c */ /* 0x080fe40003f66270 */
[----:B------:R-:W-:Y:S02]  /*173c0*/  FSEL R193, R9, -INF , !P1 ;  /* 0xff80000009c17808 */ /* 0x000fe40004800000 */
[----:B------:R-:W-:Y:S01]  /*173d0*/  ISETP.GE.AND P1, PT, R54, R239, PT ;  /* 0x000000ef3600720c */ /* 0x000fe20003f26270 */
[----:B------:R-:W-:Y:S01]  /*173e0*/  VIADD R83, R92, 0x68 ;  /* 0x000000685c537836 */ /* 0x000fe20000000000 */
        /* <DEDUP_REMOVED lines=15> */
[-C--:B------:R-:W-:Y:S02]  /*174e0*/  ISETP.GE.AND P5, PT, R78, R236.reuse, PT ;  /* 0x000000ec4e00720c */ /* 0x080fe40003fa6270 */
[----:B------:R-:W-:-:S02]  /*174f0*/  ISETP.GE.AND P1, PT, R24, R236, PT ;  /* 0x000000ec1800720c */ /* 0x000fc40003f26270 */
[----:B------:R-:W-:Y:S01]  /*17500*/  FSEL R27, R27, -INF , P3 ;  /* 0xff8000001b1b7808 */ /* 0x000fe20001800000 */
[----:B------:R-:W-:Y:S01]  /*17510*/  VIADD R22, R92, 0x78 ;  /* 0x000000785c167836 */ /* 0x000fe20000000000 */
[----:B------:R-:W-:Y:S02]  /*17520*/  FSEL R195, R18, -INF , !P5 ;  /* 0xff80000012c37808 */ /* 0x000fe40006800000 */
[-C--:B------:R-:W-:Y:S02]  /*17530*/  ISETP.GE.AND P3, PT, R26, R239.reuse, PT ;  /* 0x000000ef1a00720c */ /* 0x080fe40003f66270 */
[----:B------:R-:W-:Y:S02]  /*17540*/  FSEL R167, R27, -INF , !P1 ;  /* 0xff8000001ba77808 */ /* 0x000fe40004800000 */
[----:B------:R-:W-:Y:S02]  /*17550*/  ISETP.GE.AND P5, PT, R52, R236, PT ;  /* 0x000000ec3400720c */ /* 0x000fe40003fa6270 */
[----:B------:R-:W-:-:S02]  /*17560*/  ISETP.GE.AND P1, PT, R66, R239, PT ;  /* 0x000000ef4200720c */ /* 0x000fc40003f26270 */
[----:B------:R-:W-:Y:S02]  /*17570*/  FSEL R153, R67, -INF , P3 ;  /* 0xff80000043997808 */ /* 0x000fe40001800000 */
[----:B------:R-:W-:Y:S02]  /*17580*/  FSEL R173, R11, -INF , !P5 ;  /* 0xff8000000bad7808 */ /* 0x000fe40006800000 */
[----:B------:R-:W-:Y:S02]  /*17590*/  ISETP.GE.AND P3, PT, R66, R236, PT ;  /* 0x000000ec4200720c */ /* 0x000fe40003f66270 */
[----:B------:R-:W-:Y:S02]  /*175a0*/  FSEL R15, R15, -INF , P1 ;  /* 0xff8000000f0f7808 */ /* 0x000fe40000800000 */
[----:B------:R-:W-:Y:S02]  /*175b0*/  ISETP.GE.AND P0, PT, R92, R238, PT ;  /* 0x000000ee5c00720c */ /* 0x000fe40003f06270 */
[----:B------:R-:W-:-:S02]  /*175c0*/  ISETP.GE.AND P5, PT, R83, R236, PT ;  /* 0x000000ec5300720c */ /* 0x000fc40003fa6270 */
[----:B------:R-:W-:Y:S02]  /*175d0*/  ISETP.GE.AND P1, PT, R22, R239, PT ;  /* 0x000000ef1600720c */ /* 0x000fe40003f26270 */
[----:B------:R-:W-:Y:S01]  /*175e0*/  FSEL R151, R15, -INF , !P3 ;  /* 0xff8000000f977808 */ /* 0x000fe20005800000 */
[----:B------:R-:W-:Y:S01]  /*175f0*/  VIADD R67, R92, 0x79 ;  /* 0x000000795c437836 */ /* 0x000fe20000000000 */
[----:B------:R-:W-:Y:S02]  /*17600*/  FSEL R169, R23, -INF , !P5 ;  /* 0xff80000017a97808 */ /* 0x000fe40006800000 */
[----:B------:R-:W-:Y:S02]  /*17610*/  ISETP.GE.AND P3, PT, R22, R236, PT ;  /* 0x000000ec1600720c */ /* 0x000fe40003f66270 */
[----:B------:R-:W-:Y:S02]  /*17620*/  FSEL R75, R75, -INF , P1 ;  /* 0xff8000004b4b7808 */ /* 0x000fe40000800000 */
[----:B------:R-:W-:-:S02]  /*17630*/  FSEL R18, R112, -INF , P0 ;  /* 0xff80000070127808 */ /* 0x000fc40000000000 */
[----:B------:R-:W-:Y:S02]  /*17640*/  ISETP.GE.AND P5, PT, R26, R236, PT ;  /* 0x000000ec1a00720c */ /* 0x000fe40003fa6270 */
[-C--:B------:R-:W-:Y:S02]  /*17650*/  ISETP.GE.AND P1, PT, R91, R238.reuse, PT ;  /* 0x000000ee5b00720c */ /* 0x080fe40003f26270 */
[----:B------:R-:W-:Y:S02]  /*17660*/  ISETP.GE.AND P0, PT, R90, R238, PT ;  /* 0x000000ee5a00720c */ /* 0x000fe40003f06270 */
[----:B------:R-:W-:Y:S02]  /*17670*/  FSEL R149, R75, -INF , !P3 ;  /* 0xff8000004b957808 */ /* 0x000fe40005800000 */
[----:B------:R-:W-:Y:S02]  /*17680*/  FSEL R153, R153, -INF , !P5 ;  /* 0xff80000099997808 */ /* 0x000fe40006800000 */
[----:B------:R-:W-:-:S02]  /*17690*/  FSEL R55, R113, -INF , P1 ;  /* 0xff80000071377808 */ /* 0x000fc40000800000 */
[----:B------:R-:W-:Y:S02]  /*176a0*/  FSEL R75, R114, -INF , P0 ;  /* 0xff800000724b7808 */ /* 0x000fe40000000000 */
[----:B------:R-:W-:Y:S02]  /*176b0*/  ISETP.GE.AND P5, PT, R67, R239, PT ;  /* 0x000000ef4300720c */ /* 0x000fe40003fa6270 */
[-C--:B------:R-:W-:Y:S02]  /*176c0*/  ISETP.GE.AND P1, PT, R89, R238.reuse, PT ;  /* 0x000000ee5900720c */ /* 0x080fe40003f26270 */
[----:B------:R-:W-:Y:S02]  /*176d0*/  ISETP.GE.AND P0, PT, R88, R238, PT ;  /* 0x000000ee5800720c */ /* 0x000fe40003f06270 */
[----:B------:R-:W-:Y:S02]  /*176e0*/  FSEL R86, R86, -INF , P5 ;  /* 0xff80000056567808 */ /* 0x000fe40002800000 */
[----:B------:R-:W-:-:S02]  /*176f0*/  ISETP.GE.AND P3, PT, R67, R236, PT ;  /* 0x000000ec4300720c */ /* 0x000fc40003f66270 */
[----:B------:R-:W-:Y:S02]  /*17700*/  FSEL R43, R44, -INF , P1 ;  /* 0xff8000002c2b7808 */ /* 0x000fe40000800000 */
[----:B------:R-:W-:Y:S02]  /*17710*/  FSEL R23, R45, -INF , P0 ;  /* 0xff8000002d177808 */ /* 0x000fe40000000000 */
[-C--:B------:R-:W-:Y:S02]  /*17720*/  ISETP.GE.AND P1, PT, R87, R238.reuse, PT ;  /* 0x000000ee5700720c */ /* 0x080fe40003f26270 */
[----:B------:R-:W-:Y:S02]  /*17730*/  ISETP.GE.AND P0, PT, R85, R238, PT ;  /* 0x000000ee5500720c */ /* 0x000fe40003f06270 */
[----:B------:R-:W-:Y:S02]  /*17740*/  FSEL R147, R86, -INF , !P3 ;  /* 0xff80000056937808 */ /* 0x000fe40005800000 */
        /* <DEDUP_REMOVED lines=19> */
[----:B------:R-:W-:Y:S02]  /*17880*/  ISETP.GE.AND P3, PT, R77, R237, PT ;  /* 0x000000ed4d00720c */ /* 0x000fe40003f66270 */
[----:B------:R-:W-:Y:S02]  /*17890*/  FSEL R41, R41, -INF , P0 ;  /* 0xff80000029297808 */ /* 0x000fe40000000000 */
[----:B------:R-:W-:Y:S02]  /*178a0*/  FSEL R39, R39, -INF , P1 ;  /* 0xff80000027277808 */ /* 0x000fe40000800000 */
[----:B------:R-:W-:Y:S02]  /*178b0*/  FSEL R55, R55, -INF , !P5 ;  /* 0xff80000037377808 */ /* 0x000fe40006800000 */
[----:B------:R-:W-:Y:S02]  /*178c0*/  ISETP.GE.AND P1, PT, R74, R238, PT ;  /* 0x000000ee4a00720c */ /* 0x000fe40003f26270 */
[----:B------:R-:W-:-:S02]  /*178d0*/  FSEL R215, R41, -INF , !P3 ;  /* 0xff80000029d77808 */ /* 0x000fc40005800000 */
[-C--:B------:R-:W-:Y:S02]  /*178e0*/  ISETP.GE.AND P5, PT, R88, R237.reuse, PT ;  /* 0x000000ed5800720c */ /* 0x080fe40003fa6270 */
[-C--:B------:R-:W-:Y:S02]  /*178f0*/  ISETP.GE.AND P3, PT, R70, R238.reuse, PT ;  /* 0x000000ee4600720c */ /* 0x080fe40003f66270 */
[----:B------:R-:W-:Y:S02]  /*17900*/  ISETP.GE.AND P0, PT, R72, R238, PT ;  /* 0x000000ee4800720c */ /* 0x000fe40003f06270 */
[----:B------:R-:W-:Y:S02]  /*17910*/  FSEL R42, R42, -INF , P1 ;  /* 0xff8000002a2a7808 */ /* 0x000fe40000800000 */
[----:B------:R-:W-:Y:S02]  /*17920*/  FSEL R23, R23, -INF , !P5 ;  /* 0xff80000017177808 */ /* 0x000fe40006800000 */
[----:B------:R-:W-:-:S02]  /*17930*/  ISETP.GE.AND P1, PT, R70, R237, PT ;  /* 0x000000ed4600720c */ /* 0x000fc40003f26270 */
[----:B------:R-:W-:Y:S02]  /*17940*/  FSEL R53, R53, -INF , P3 ;  /* 0xff80000035357808 */ /* 0x000fe40001800000 */
[----:B------:R-:W-:Y:S02]  /*17950*/  ISETP.GE.AND P5, PT, R84, R237, PT ;  /* 0x000000ed5400720c */ /* 0x000fe40003fa6270 */
[----:B------:R-:W-:Y:S02]  /*17960*/  FSEL R33, R33, -INF , P0 ;  /* 0xff80000021217808 */ /* 0x000fe40000000000 */
[----:B------:R-:W-:Y:S02]  /*17970*/  ISETP.GE.AND P0, PT, R58, R238, PT ;  /* 0x000000ee3a00720c */ /* 0x000fe40003f06270 */
[----:B------:R-:W-:Y:S02]  /*17980*/  FSEL R157, R53, -INF , !P1 ;  /* 0xff800000359d7808 */ /* 0x000fe40004800000 */
[----:B------:R-:W-:-:S02]  /*17990*/  FSEL R9, R9, -INF , !P5 ;  /* 0xff80000009097808 */ /* 0x000fc40006800000 */
[----:B------:R-:W-:Y:S02]  /*179a0*/  ISETP.GE.AND P1, PT, R68, R238, PT ;  /* 0x000000ee4400720c */ /* 0x000fe40003f26270 */
[-C--:B------:R-:W-:Y:S02]  /*179b0*/  ISETP.GE.AND P5, PT, R80, R237.reuse, PT ;  /* 0x000000ed5000720c */ /* 0x080fe40003fa6270 */
[----:B------:R-:W-:Y:S02]  /*179c0*/  FSEL R34, R34, -INF , P0 ;  /* 0xff80000022227808 */ /* 0x000fe40000000000 */
[----:B------:R-:W-:Y:S02]  /*179d0*/  ISETP.GE.AND P0, PT, R68, R237, PT ;  /* 0x000000ed4400720c */ /* 0x000fe40003f06270 */
[----:B------:R-:W-:Y:S02]  /*179e0*/  FSEL R20, R20, -INF , P1 ;  /* 0xff80000014147808 */ /* 0x000fe40000800000 */
[----:B------:R-:W-:-:S02]  /*179f0*/  FSEL R35, R35, -INF , !P5 ;  /* 0xff80000023237808 */ /* 0x000fc40006800000 */
[----:B------:R-:W-:Y:S02]  /*17a00*/  ISETP.GE.AND P5, PT, R74, R237, PT ;  /* 0x000000ed4a00720c */ /* 0x000fe40003fa6270 */
[----:B------:R-:W-:Y:S02]  /*17a10*/  FSEL R201, R20, -INF , !P0 ;  /* 0xff80000014c97808 */ /* 0x000fe40004000000 */
[----:B------:R-:W-:Y:S02]  /*17a20*/  FMNMX3.FTZ R20, R30, R3, R71, !PT ;  /* 0x000000031e147276 */ /* 0x000fe40007810047 */
[----:B------:R-:W-:Y:S02]  /*17a30*/  FSEL R155, R42, -INF , !P5 ;  /* 0xff8000002a9b7808 */ /* 0x000fe40006800000 */
[----:B------:R-:W-:Y:S02]  /*17a40*/  ISETP.GE.AND P5, PT, R58, R237, PT ;  /* 0x000000ed3a00720c */ /* 0x000fe40003fa6270 */
[----:B------:R-:W-:-:S02]  /*17a50*/  FMNMX3.FTZ R20, R20, R69, R73, !PT ;  /* 0x0000004514147276 */ /* 0x000fc40007810049 */
[-C--:B------:R-:W-:Y:S02]  /*17a60*/  ISETP.GE.AND P3, PT, R57, R238.reuse, PT ;  /* 0x000000ee3900720c */ /* 0x080fe40003f66270 */
[----:B------:R-:W-:Y:S02]  /*17a70*/  FSEL R203, R34, -INF , !P5 ;  /* 0xff80000022cb7808 */ /* 0x000fe40006800000 */
[----:B------:R-:W-:Y:S02]  /*17a80*/  ISETP.GE.AND P4, PT, R92, R237, PT ;  /* 0x000000ed5c00720c */ /* 0x000fe40003f86270 */
[----:B------:R-:W-:Y:S02]  /*17a90*/  ISETP.GE.AND P5, PT, R48, R238, PT ;  /* 0x000000ee3000720c */ /* 0x000fe40003fa6270 */
[----:B------:R-:W-:Y:S02]  /*17aa0*/  FMNMX3.FTZ R20, R20, R49, R19, !PT ;  /* 0x0000003114147276 */ /* 0x000fe40007810013 */
[----:B------:R-:W-:-:S02]  /*17ab0*/  FSEL R103, R103, -INF , P3 ;  /* 0xff80000067677808 */ /* 0x000fc40001800000 */
[----:B------:R-:W-:Y:S02]  /*17ac0*/  FSEL R18, R18, -INF , !P4 ;  /* 0xff80000012127808 */ /* 0x000fe40006000000 */
[-C--:B------:R-:W-:Y:S02]  /*17ad0*/  ISETP.GE.AND P3, PT, R48, R237.reuse, PT ;  /* 0x000000ed3000720c */ /* 0x080fe40003f66270 */
[----:B------:R-:W-:Y:S02]  /*17ae0*/  FSEL R21, R21, -INF , P5 ;  /* 0xff80000015157808 */ /* 0x000fe40002800000 */
[----:B------:R-:W-:Y:S02]  /*17af0*/  ISETP.GE.AND P4, PT, R90, R237, PT ;  /* 0x000000ed5a00720c */ /* 0x000fe40003f86270 */
[----:B------:R-:W-:Y:S02]  /*17b00*/  FMNMX3.FTZ R20, R20, R13, R137, !PT ;  /* 0x0000000d14147276 */ /* 0x000fe40007810089 */
[----:B------:R-:W-:-:S02]  /*17b10*/  ISETP.GE.AND P1, PT, R50, R238, PT ;  /* 0x000000ee3200720c */ /* 0x000fc40003f26270 */
[----:B------:R-:W-:Y:S02]  /*17b20*/  FSEL R191, R21, -INF , !P3 ;  /* 0xff80000015bf7808 */ /* 0x000fe40005800000 */
[----:B------:R-:W-:Y:S02]  /*17b30*/  FSEL R75, R75, -INF , !P4 ;  /* 0xff8000004b4b7808 */ /* 0x000fe40006000000 */
[----:B------:R-:W-:Y:S02]  /*17b40*/  ISETP.GE.AND P3, PT, R78, R238, PT ;  /* 0x000000ee4e00720c */ /* 0x000fe40003f66270 */
[----:B------:R-:W-:Y:S02]  /*17b50*/  FMNMX3.FTZ R20, R20, R31, R29, !PT ;  /* 0x0000001f14147276 */ /* 0x000fe4000781001d */
[----:B------:R-:W-:Y:S02]  /*17b60*/  ISETP.GE.AND P4, PT, R87, R237, PT ;  /* 0x000000ed5700720c */ /* 0x000fe40003f86270 */
[----:B------:R-:W-:-:S02]  /*17b70*/  FSEL R16, R16, -INF , P1 ;  /* 0xff80000010107808 */ /* 0x000fc40000800000 */
[----:B------:R-:W-:Y:S02]  /*17b80*/  ISETP.GE.AND P1, PT, R78, R237, PT ;  /* 0x000000ed4e00720c */ /* 0x000fe40003f26270 */
[----:B------:R-:W-:Y:S02]  /*17b90*/  FSEL R8, R8, -INF , P3 ;  /* 0xff80000008087808 */ /* 0x000fe40001800000 */
[----:B------:R-:W-:Y:S02]  /*17ba0*/  FMNMX3.FTZ R20, R20, R25, R247, !PT ;  /* 0x0000001914147276 */ /* 0x000fe400078100f7 */
[----:B------:R-:W-:Y:S02]  /*17bb0*/  FSEL R15, R15, -INF , !P4 ;  /* 0xff8000000f0f7808 */ /* 0x000fe40006000000 */
[----:B------:R-:W-:Y:S02]  /*17bc0*/  ISETP.GE.AND P4, PT, R82, R237, PT ;  /* 0x000000ed5200720c */ /* 0x000fe40003f86270 */
[----:B------:R-:W-:-:S02]  /*17bd0*/  FSEL R181, R8, -INF , !P1 ;  /* 0xff80000008b57808 */ /* 0x000fc40004800000 */
[----:B------:R-:W-:Y:S02]  /*17be0*/  FMNMX3.FTZ R20, R20, R245, R243, !PT ;  /* 0x000000f514147276 */ /* 0x000fe400078100f3 */
[----:B------:R-:W-:Y:S02]  /*17bf0*/  FMNMX3.FTZ R8, R18, R55, R75, !PT ;  /* 0x0000003712087276 */ /* 0x000fe4000781004b */
[----:B------:R-:W-:Y:S02]  /*17c00*/  FSEL R251, R36, -INF , !P4 ;  /* 0xff80000024fb7808 */ /* 0x000fe40006000000 */
[----:B------:R-:W-:Y:S02]  /*17c10*/  ISETP.GE.AND P4, PT, R79, R237, PT ;  /* 0x000000ed4f00720c */ /* 0x000fe40003f86270 */
[----:B------:R-:W-:Y:S02]  /*17c20*/  FMNMX3.FTZ R20, R20, R241, R207, !PT ;  /* 0x000000f114147276 */ /* 0x000fe400078100cf */
[----:B------:R-:W-:-:S02]  /*17c30*/  FMNMX3.FTZ R8, R8, R43, R23, !PT ;  /* 0x0000002b08087276 */ /* 0x000fc40007810017 */
[----:B------:R-:W-:Y:S02]  /*17c40*/  FSEL R249, R39, -INF , !P4 ;  /* 0xff80000027f97808 */ /* 0x000fe40006000000 */
[----:B------:R-:W-:Y:S02]  /*17c50*/  ISETP.GE.AND P4, PT, R72, R237, PT ;  /* 0x000000ed4800720c */ /* 0x000fe40003f86270 */
[----:B------:R-:W-:Y:S02]  /*17c60*/  FMNMX3.FTZ R20, R20, R175, R205, !PT ;  /* 0x000000af14147276 */ /* 0x000fe400078100cd */
[----:B------:R-:W-:Y:S02]  /*17c70*/  FMNMX3.FTZ R8, R8, R15, R11, !PT ;  /* 0x0000000f08087276 */ /* 0x000fe4000781000b */
[----:B------:R-:W-:Y:S02]  /*17c80*/  FSEL R213, R33, -INF , !P4 ;  /* 0xff80000021d57808 */ /* 0x000fe40006000000 */
[----:B------:R-:W-:-:S02]  /*17c90*/  FMNMX3.FTZ R20, R20, R177, R199, !PT ;  /* 0x000000b114147276 */ /* 0x000fc400078100c7 */
[----:B------:R-:W-:Y:S02]  /*17ca0*/  ISETP.GE.AND P4, PT, R57, R237, PT ;  /* 0x000000ed3900720c */ /* 0x000fe40003f86270 */
[----:B------:R-:W-:Y:S02]  /*17cb0*/  FMNMX3.FTZ R8, R8, R9, R251, !PT ;  /* 0x0000000908087276 */ /* 0x000fe400078100fb */
[----:B------:R-:W-:Y:S02]  /*17cc0*/  FMNMX3.FTZ R20, R20, R197, R195, !PT ;  /* 0x000000c514147276 */ /* 0x000fe400078100c3 */
[----:B------:R-:W-:Y:S02]  /*17cd0*/  FSEL R187, R103, -INF , !P4 ;  /* 0xff80000067bb7808 */ /* 0x000fe40006000000 */
[----:B------:R-:W-:Y:S02]  /*17ce0*/  FMNMX3.FTZ R8, R8, R27, R35, !PT ;  /* 0x0000001b08087276 */ /* 0x000fe40007810023 */
[----:B------:R-:W-:-:S02]  /*17cf0*/  ISETP.GE.AND P4, PT, R50, R237, PT ;  /* 0x000000ed3200720c */ /* 0x000fc40003f86270 */
[----:B------:R-:W-:Y:S02]  /*17d00*/  FMNMX3.FTZ R20, R20, R193, R173, !PT ;  /* 0x000000c114147276 */ /* 0x000fe400078100ad */
[----:B------:R-:W-:Y:S02]  /*17d10*/  FMNMX3.FTZ R8, R8, R249, R215, !PT ;  /* 0x000000f908087276 */ /* 0x000fe400078100d7 */
[-C--:B------:R-:W-:Y:S02]  /*17d20*/  ISETP.GE.AND P0, PT, R76, R238.reuse, PT ;  /* 0x000000ee4c00720c */ /* 0x080fe40003f06270 */
[----:B------:R-:W-:Y:S02]  /*17d30*/  FSEL R189, R16, -INF , !P4 ;  /* 0xff80000010bd7808 */ /* 0x000fe40006000000 */
[----:B------:R-:W-:Y:S02]  /*17d40*/  ISETP.GE.AND P4, PT, R40, R238, PT ;  /* 0x000000ee2800720c */ /* 0x000fe40003f86270 */
[----:B------:R-:W-:-:S02]  /*17d50*/  FMNMX3.FTZ R20, R20, R171, R169, !PT ;  /* 0x000000ab14147276 */ /* 0x000fc400078100a9 */
[----:B------:R-:W-:Y:S02]  /*17d60*/  FMNMX3.FTZ R8, R8, R155, R213, !PT ;  /* 0x0000009b08087276 */ /* 0x000fe400078100d5 */
[-C--:B------:R-:W-:Y:S02]  /*17d70*/  ISETP.GE.AND P5, PT, R76, R237.reuse, PT ;  /* 0x000000ed4c00720c */ /* 0x080fe40003fa6270 */
[----:B------:R-:W-:Y:S02]  /*17d80*/  FSEL R17, R17, -INF , P0 ;  /* 0xff80000011117808 */ /* 0x000fe40000000000 */
[----:B------:R-:W-:Y:S02]  /*17d90*/  ISETP.GE.AND P0, PT, R40, R237, PT ;  /* 0x000000ed2800720c */ /* 0x000fe40003f06270 */
[----:B------:R-:W-:Y:S02]  /*17da0*/  ISETP.GE.AND P3, PT, R52, R238, PT ;  /* 0x000000ee3400720c */ /* 0x000fe40003f66270 */
[----:B------:R-:W-:-:S02]  /*17db0*/  FSEL R4, R4, -INF , P4 ;  /* 0xff80000004047808 */ /* 0x000fc40002000000 */
[----:B------:R-:W-:Y:S02]  /*17dc0*/  FMNMX3.FTZ R20, R20, R167, R153, !PT ;  /* 0x000000a714147276 */ /* 0x000fe40007810099 */
[----:B------:R-:W-:Y:S02]  /*17dd0*/  FMNMX3.FTZ R8, R8, R157, R203, !PT ;  /* 0x0000009d08087276 */ /* 0x000fe400078100cb */
[----:B------:R-:W-:Y:S02]  /*17de0*/  FSEL R183, R17, -INF , !P5 ;  /* 0xff80000011b77808 */ /* 0x000fe40006800000 */
[----:B------:R-:W-:Y:S02]  /*17df0*/  ISETP.GE.AND P5, PT, R52, R237, PT ;  /* 0x000000ed3400720c */ /* 0x000fe40003fa6270 */
[----:B------:R-:W-:Y:S02]  /*17e00*/  ISETP.GE.AND P1, PT, R54, R238, PT ;  /* 0x000000ee3600720c */ /* 0x000fe40003f26270 */
[----:B------:R-:W-:-:S02]  /*17e10*/  FSEL R179, R4, -INF , !P0 ;  /* 0xff80000004b37808 */ /* 0x000fc40004000000 */
[----:B------:R-:W-:Y:S02]  /*17e20*/  FSEL R10, R10, -INF , P3 ;  /* 0xff8000000a0a7808 */ /* 0x000fe40001800000 */
[----:B------:R-:W-:Y:S02]  /*17e30*/  FMNMX3.FTZ R4, R20, R151, R149, !PT ;  /* 0x0000009714047276 */ /* 0x000fe40007810095 */
[----:B------:R-:W-:Y:S02]  /*17e40*/  FMNMX3.FTZ R8, R8, R187, R201, !PT ;  /* 0x000000bb08087276 */ /* 0x000fe400078100c9 */
[----:B------:R-:W-:Y:S02]  /*17e50*/  ISETP.GE.AND P4, PT, R54, R237, PT ;  /* 0x000000ed3600720c */ /* 0x000fe40003f86270 */
[----:B------:R-:W-:Y:S02]  /*17e60*/  FSEL R165, R10, -INF , !P5 ;  /* 0xff8000000aa57808 */ /* 0x000fe40006800000 */
[----:B------:R-:W-:-:S02]  /*17e70*/  FSEL R5, R5, -INF , P1 ;  /* 0xff80000005057808 */ /* 0x000fc40000800000 */
[-C--:B------:R-:W-:Y:S02]  /*17e80*/  ISETP.GE.AND P0, PT, R83, R238.reuse, PT ;  /* 0x000000ee5300720c */ /* 0x080fe40003f06270 */
[----:B------:R-:W-:Y:S02]  /*17e90*/  ISETP.GE.AND P5, PT, R24, R238, PT ;  /* 0x000000ee1800720c */ /* 0x000fe40003fa6270 */
[----:B------:R-:W-:Y:S02]  /*17ea0*/  FMNMX.FTZ R4, R147, R4, !PT ;  /* 0x0000000493047209 */ /* 0x000fe40007810000 */
[----:B------:R-:W-:Y:S02]  /*17eb0*/  FMNMX3.FTZ R8, R8, R191, R189, !PT ;  /* 0x000000bf08087276 */ /* 0x000fe400078100bd */
[----:B------:R-:W-:Y:S02]  /*17ec0*/  FSEL R163, R5, -INF , !P4 ;  /* 0xff80000005a37808 */ /* 0x000fe40006000000 */
[-C--:B------:R-:W-:Y:S01]  /*17ed0*/  ISETP.GE.AND P3, PT, R83, R237.reuse, PT ;  /* 0x000000ed5300720c */ /* 0x080fe20003f66270 */
[----:B------:R-:W1:Y:S01]  /*17ee0*/  SHFL.BFLY PT, R5, R4, 0x2, 0x1f ;  /* 0x0c401f0004057f89 */ /* 0x000e6200000e0000 */
[----:B------:R-:W-:-:S02]  /*17ef0*/  ISETP.GE.AND P1, PT, R24, R237, PT ;  /* 0x000000ed1800720c */ /* 0x000fc40003f26270 */
[----:B------:R-:W-:Y:S02]  /*17f00*/  ISETP.GE.AND P4, PT, R26, R238, PT ;  /* 0x000000ee1a00720c */ /* 0x000fe40003f86270 */
[----:B------:R-:W-:Y:S02]  /*17f10*/  FSEL R7, R7, -INF , P0 ;  /* 0xff80000007077808 */ /* 0x000fe40000000000 */
[----:B------:R-:W-:Y:S02]  /*17f20*/  FSEL R6, R6, -INF , P5 ;  /* 0xff80000006067808 */ /* 0x000fe40002800000 */
[----:B------:R-:W-:Y:S02]  /*17f30*/  FMNMX3.FTZ R8, R8, R183, R181, !PT ;  /* 0x000000b708087276 */ /* 0x000fe400078100b5 */
[----:B------:R-:W-:Y:S02]  /*17f40*/  ISETP.GE.AND P0, PT, R26, R237, PT ;  /* 0x000000ed1a00720c */ /* 0x000fe40003f06270 */
[----:B------:R-:W-:-:S02]  /*17f50*/  FSEL R161, R7, -INF , !P3 ;  /* 0xff80000007a17808 */ /* 0x000fc40005800000 */
[----:B------:R-:W-:Y:S02]  /*17f60*/  FSEL R159, R6, -INF , !P1 ;  /* 0xff800000069f7808 */ /* 0x000fe40004800000 */
[----:B------:R-:W-:Y:S02]  /*17f70*/  FSEL R14, R14, -INF , P4 ;  /* 0xff8000000e0e7808 */ /* 0x000fe40002000000 */
[-C--:B------:R-:W-:Y:S02]  /*17f80*/  ISETP.GE.AND P3, PT, R66, R238.reuse, PT ;  /* 0x000000ee4200720c */ /* 0x080fe40003f66270 */
[----:B------:R-:W-:Y:S02]  /*17f90*/  ISETP.GE.AND P1, PT, R22, R238, PT ;  /* 0x000000ee1600720c */ /* 0x000fe40003f26270 */
[----:B------:R-:W-:Y:S02]  /*17fa0*/  FMNMX3.FTZ R8, R8, R179, R165, !PT ;  /* 0x000000b308087276 */ /* 0x000fe400078100a5 */
[----:B------:R-:W-:-:S02]  /*17fb0*/  FSEL R145, R14, -INF , !P0 ;  /* 0xff8000000e917808 */ /* 0x000fc40004000000 */
[-C--:B------:R-:W-:Y:S02]  /*17fc0*/  ISETP.GE.AND P5, PT, R66, R237.reuse, PT ;  /* 0x000000ed4200720c */ /* 0x080fe40003fa6270 */
[----:B------:R-:W-:Y:S02]  /*17fd0*/  ISETP.GE.AND P4, PT, R22, R237, PT ;  /* 0x000000ed1600720c */ /* 0x000fe40003f86270 */
[----:B------:R-:W-:Y:S02]  /*17fe0*/  ISETP.GE.AND P0, PT, R67, R238, PT ;  /* 0x000000ee4300720c */ /* 0x000fe40003f06270 */
[----:B------:R-:W-:Y:S02]  /*17ff0*/  FSEL R12, R12, -INF , P3 ;  /* 0xff8000000c0c7808 */ /* 0x000fe40001800000 */
[----:B------:R-:W-:Y:S02]  /*18000*/  FSEL R28, R28, -INF , P1 ;  /* 0xff8000001c1c7808 */ /* 0x000fe40000800000 */
[----:B------:R-:W-:-:S02]  /*18010*/  FMNMX3.FTZ R8, R8, R163, R161, !PT ;  /* 0x000000a308087276 */ /* 0x000fc400078100a1 */
[----:B------:R-:W-:Y:S02]  /*18020*/  ISETP.GE.AND P3, PT, R67, R237, PT ;  /* 0x000000ed4300720c */ /* 0x000fe40003f66270 */
[----:B------:R-:W-:Y:S02]  /*18030*/  FSEL R56, R56, -INF , P0 ;  /* 0xff80000038387808 */ /* 0x000fe40000000000 */
[----:B------:R-:W-:Y:S02]  /*18040*/  FSEL R143, R12, -INF , !P5 ;  /* 0xff8000000c8f7808 */ /* 0x000fe40006800000 */
[----:B------:R-:W-:Y:S02]  /*18050*/  FSEL R141, R28, -INF , !P4 ;  /* 0xff8000001c8d7808 */ /* 0x000fe40006000000 */
[----:B------:R-:W-:Y:S02]  /*18060*/  FMNMX3.FTZ R8, R8, R159, R145, !PT ;  /* 0x0000009f08087276 */ /* 0x000fe40007810091 */
[----:B------:R-:W-:-:S02]  /*18070*/  FSEL R67, R56, -INF , !P3 ;  /* 0xff80000038437808 */ /* 0x000fc40005800000 */
[----:B------:R-:W-:-:S04]  /*18080*/  FMNMX3.FTZ R6, R8, R143, R141, !PT ;  /* 0x0000008f08067276 */ /* 0x000fc8000781008d */
[----:B------:R-:W-:Y:S02]  /*18090*/  FMNMX.FTZ R6, R67, R6, !PT ;  /* 0x0000000643067209 */ /* 0x000fe40007810000 */
[----:B-1----:R-:W-:-:S03]  /*180a0*/  FMNMX.FTZ R7, R4, R5, !PT ;  /* 0x0000000504077209 */ /* 0x002fc60007810000 */
[----:B------:R-:W1:Y:S04]  /*180b0*/  SHFL.BFLY PT, R5, R6, 0x2, 0x1f ;  /* 0x0c401f0006057f89 */ /* 0x000e6800000e0000 */
[----:B------:R-:W2:Y:S01]  /*180c0*/  SHFL.BFLY PT, R134, R7, 0x1, 0x1f ;  /* 0x0c201f0007867f89 */ /* 0x000ea200000e0000 */
[----:B-1----:R-:W-:-:S05]  /*180d0*/  FMNMX.FTZ R5, R6, R5, !PT ;  /* 0x0000000506057209 */ /* 0x002fca0007810000 */
[----:B------:R-:W1:Y:S01]  /*180e0*/  SHFL.BFLY PT, R4, R5, 0x1, 0x1f ;  /* 0x0c201f0005047f89 */ /* 0x000e6200000e0000 */
[----:B--2---:R-:W-:-:S04]  /*180f0*/  FMNMX.FTZ R134, R7, R134, !PT ;  /* 0x0000008607867209 */ /* 0x004fc80007810000 */
[----:B------:R-:W-:Y:S01]  /*18100*/  FSETP.NEU.FTZ.AND P0, PT, R134, -INF , PT ;  /* 0xff8000008600780b */ /* 0x000fe20003f1d000 */
[----:B---3--:R-:W-:Y:S01]  /*18110*/  FMUL.FTZ R140, R65, R134 ;  /* 0x00000086418c7220 */ /* 0x008fe20000410000 */
[----:B------:R-:W-:-:S04]  /*18120*/  IMAD.IADD R59, R59, 0x1, R64 ;  /* 0x000000013b3b7824 */ /* 0x000fc800078e0240 */
[----:B------:R-:W-:Y:S02]  /*18130*/  FSEL R140, R140, RZ, P0 ;  /* 0x000000ff8c8c7208 */ /* 0x000fe40000000000 */
[----:B------:R-:W-:-:S03]  /*18140*/  LEA R59, R59, UR6, 0x1 ;  /* 0x000000063b3b7c11 */ /* 0x000fc6000f8e08ff */
[-CC-:B------:R-:W-:Y:S01]  /*18150*/  FFMA.FTZ R57, R3, R65.reuse, -R140.reuse ;  /* 0x0000004103397223 */ /* 0x180fe2000001088c */
[-CC-:B------:R-:W-:Y:S01]  /*18160*/  FFMA.FTZ R58, R30, R65.reuse, -R140.reuse ;  /* 0x000000411e3a7223 */ /* 0x180fe2000001088c */
[-CC-:B------:R-:W-:Y:S01]  /*18170*/  FFMA.FTZ R54, R71, R65.reuse, -R140.reuse ;  /* 0x0000004147367223 */ /* 0x180fe2000001088c */
[----:B------:R-:W-:Y:S01]  /*18180*/  FFMA.FTZ R53, R69, R65, -R140 ;  /* 0x0000004145357223 */ /* 0x000fe2000001088c */
[----:B------:R-:W-:Y:S01]  /*18190*/  LDSM.16.MT88.4 R92, [R59+0x10000] ;  /* 0x010000003b5c783b */ /* 0x000fe20000004200 */
[----:B-1----:R-:W-:-:S03]  /*181a0*/  FMNMX.FTZ R3, R5, R4, !PT ;  /* 0x0000000405037209 */ /* 0x002fc60007810000 */
[----:B------:R-:W1:Y:S01]  /*181b0*/  LDSM.16.MT88.4 R4, [R59+0xc000] ;  /* 0x00c000003b04783b */ /* 0x000e620000004200 */
[----:B------:R-:W-:Y:S01]  /*181c0*/  FSETP.NEU.FTZ.AND P0, PT, R3, -INF , PT ;  /* 0xff8000000300780b */ /* 0x000fe20003f1d000 */
[----:B------:R-:W-:-:S05]  /*181d0*/  FMUL.FTZ R64, R65, R3 ;  /* 0x0000000341407220 */ /* 0x000fca0000410000 */
[----:B------:R-:W-:-:S05]  /*181e0*/  FSEL R64, R64, RZ, P0 ;  /* 0x000000ff40407208 */ /* 0x000fca0000000000 */
[-CC-:B------:R-:W-:Y:S01]  /*181f0*/  FFMA.FTZ R56, R18, R65.reuse, -R64.reuse ;  /* 0x0000004112387223 */ /* 0x180fe20000010840 */
[-CC-:B------:R-:W-:Y:S01]  /*18200*/  FFMA.FTZ R55, R55, R65.reuse, -R64.reuse ;  /* 0x0000004137377223 */ /* 0x180fe20000010840 */
[-CC-:B------:R-:W-:Y:S01]  /*18210*/  FFMA.FTZ R52, R75, R65.reuse, -R64.reuse ;  /* 0x000000414b347223 */ /* 0x180fe20000010840 */
[----:B------:R-:W-:Y:S01]  /*18220*/  FFMA.FTZ R51, R43, R65, -R64 ;  /* 0x000000412b337223 */ /* 0x000fe20000010840 */
[----:B------:R-:W-:Y:S08]  /*18230*/  MUFU.EX2 R58, R58 ;  /* 0x0000003a003a7308 */ /* 0x000ff00000000800 */
[----:B------:R-:W2:Y:S08]  /*18240*/  MUFU.EX2 R57, R57 ;  /* 0x0000003900397308 */ /* 0x000eb00000000800 */
[----:B------:R-:W-:Y:S08]  /*18250*/  MUFU.EX2 R54, R54 ;  /* 0x0000003600367308 */ /* 0x000ff00000000800 */
[----:B------:R-:W3:Y:S08]  /*18260*/  MUFU.EX2 R53, R53 ;  /* 0x0000003500357308 */ /* 0x000ef00000000800 */
[----:B------:R-:W-:Y:S08]  /*18270*/  MUFU.EX2 R56, R56 ;  /* 0x0000003800387308 */ /* 0x000ff00000000800 */
[----:B------:R-:W4:Y:S08]  /*18280*/  MUFU.EX2 R55, R55 ;  /* 0x0000003700377308 */ /* 0x000f300000000800 */
[----:B------:R-:W-:Y:S08]  /*18290*/  MUFU.EX2 R52, R52 ;  /* 0x0000003400347308 */ /* 0x000ff00000000800 */
[----:B------:R-:W5:Y:S01]  /*182a0*/  MUFU.EX2 R51, R51 ;  /* 0x0000003300337308 */ /* 0x000f620000000800 */
[----:B------:R-:W-:Y:S01]  /*182b0*/  IMAD.IADD R38, R172, 0x1, R59 ;  /* 0x00000001ac267824 */ /* 0x000fe200078e023b */
[----:B--2---:R-:W-:-:S02]  /*182c0*/  F2FP.F16.F32.PACK_AB R68, R57, R58 ;  /* 0x0000003a3944723e */ /* 0x004fc400000000ff */
[----:B---3--:R-:W-:Y:S02]  /*182d0*/  F2FP.F16.F32.PACK_AB R70, R53, R54 ;  /* 0x000000363546723e */ /* 0x008fe400000000ff */
[----:B----4-:R-:W-:Y:S01]  /*182e0*/  F2FP.F16.F32.PACK_AB R69, R55, R56 ;  /* 0x000000383745723e */ /* 0x010fe200000000ff */
[C---:B------:R-:W-:Y:S01]  /*182f0*/  IMAD.IADD R66, R124.reuse, 0x1, R59 ;  /* 0x000000017c427824 */ /* 0x040fe200078e023b */
[----:B------:R-:W-:Y:S01]  /*18300*/  LDSM.16.MT88.4 R108, [R38+0xc000] ;  /* 0x00c00000266c783b */ /* 0x000fe20000004200 */
[----:B------:R-:W-:-:S03]  /*18310*/  IMAD.IADD R33, R124, 0x1, R38 ;  /* 0x000000017c217824 */ /* 0x000fc600078e0226 */
[----:B------:R-:W2:Y:S04]  /*18320*/  LDSM.16.MT88.4 R116, [R66+0xc000] ;  /* 0x00c000004274783b */ /* 0x000ea80000004200 */
[----:B------:R-:W3:Y:S01]  /*18330*/  LDSM.16.MT88.4 R84, [R66+0x10000] ;  /* 0x010000004254783b */ /* 0x000ee20000004200 */
[----:B-----5:R-:W-:-:S03]  /*18340*/  F2FP.F16.F32.PACK_AB R71, R51, R52 ;  /* 0x000000343347723e */ /* 0x020fc600000000ff */
[----:B------:R-:W4:Y:S04]  /*18350*/  LDSM.16.MT88.4 R100, [R33+0xc000] ;  /* 0x00c000002164783b */ /* 0x000f280000004200 */
[C---:B-1----:R-:W-:Y:S01]  /*18360*/  HMMA.16816.F32 R128, R68.reuse, R4, RZ ;  /* 0x000000044480723c */ /* 0x042fe200000018ff */
[----:B------:R-:W1:Y:S07]  /*18370*/  LDSM.16.MT88.4 R76, [R38+0x10000] ;  /* 0x01000000264c783b */ /* 0x000e6e0000004200 */
[----:B------:R-:W-:Y:S01]  /*18380*/  HMMA.16816.F32 R124, R68, R6, RZ ;  /* 0x00000006447c723c */ /* 0x000fe200000018ff */
[----:B------:R-:W5:Y:S01]  /*18390*/  LDSM.16.MT88.4 R4, [R33+0x10000] ;  /* 0x010000002104783b */ /* 0x000f620000004200 */
[-CC-:B------:R-:W-:Y:S01]  /*183a0*/  FFMA.FTZ R44, R11, R65.reuse, -R64.reuse ;  /* 0x000000410b2c7223 */ /* 0x180fe20000010840 */
[----:B------:R-:W-:-:S02]  /*183b0*/  FFMA.FTZ R43, R9, R65, -R64 ;  /* 0x00000041092b7223 */ /* 0x000fc40000010840 */
[----:B------:R-:W5:Y:S01]  /*183c0*/  LDSM.16.MT88.4 R8, [R59+0xc800] ;  /* 0x00c800003b08783b */ /* 0x000f620000004200 */
[-CC-:B------:R-:W-:Y:S01]  /*183d0*/  FFMA.FTZ R50, R73, R65.reuse, -R140.reuse ;  /* 0x0000004149327223 */ /* 0x180fe2000001088c */
[-CC-:B------:R-:W-:Y:S01]  /*183e0*/  FFMA.FTZ R49, R49, R65.reuse, -R140.reuse ;  /* 0x0000004131317223 */ /* 0x180fe2000001088c */
[-CC-:B------:R-:W-:Y:S01]  /*183f0*/  FFMA.FTZ R46, R19, R65.reuse, -R140.reuse ;  /* 0x00000041132e7223 */ /* 0x180fe2000001088c */
[-C--:B------:R-:W-:Y:S01]  /*18400*/  FFMA.FTZ R45, R13, R65.reuse, -R140 ;  /* 0x000000410d2d7223 */ /* 0x080fe2000001088c */
[-CC-:B------:R-:W-:Y:S01]  /*18410*/  FFMA.FTZ R48, R23, R65.reuse, -R64.reuse ;  /* 0x0000004117307223 */ /* 0x180fe20000010840 */
[----:B------:R-:W-:Y:S01]  /*18420*/  FFMA.FTZ R47, R15, R65, -R64 ;  /* 0x000000410f2f7223 */ /* 0x000fe20000010840 */
[----:B------:R-:W-:Y:S01]  /*18430*/  MUFU.EX2 R50, R50 ;  /* 0x0000003200327308 */ /* 0x000fe20000000800 */
[----:B------:R-:W5:Y:S01]  /*18440*/  LDSM.16.MT88.4 R16, [R66+0xc800] ;  /* 0x00c800004210783b */ /* 0x000f620000004200 */
[C---:B------:R-:W-:Y:S03]  /*18450*/  HMMA.16816.F32 R96, R68.reuse, R92, RZ ;  /* 0x0000005c4460723c */ /* 0x040fe600000018ff */
[----:B------:R-:W5:Y:S03]  /*18460*/  LDSM.16.MT88.4 R20, [R66+0x10800] ;  /* 0x010800004214783b */ /* 0x000f660000004200 */
[----:B------:R-:W5:Y:S01]  /*18470*/  MUFU.EX2 R49, R49 ;  /* 0x0000003100317308 */ /* 0x000f620000000800 */
[----:B------:R-:W5:Y:S07]  /*18480*/  LDSM.16.MT88.4 R12, [R38+0xc800] ;  /* 0x00c80000260c783b */ /* 0x000f6e0000004200 */
[----:B------:R-:W-:Y:S08]  /*18490*/  MUFU.EX2 R46, R46 ;  /* 0x0000002e002e7308 */ /* 0x000ff00000000800 */
[----:B------:R-:W-:Y:S08]  /*184a0*/  MUFU.EX2 R45, R45 ;  /* 0x0000002d002d7308 */ /* 0x000ff00000000800 */
[----:B------:R-:W-:Y:S08]  /*184b0*/  MUFU.EX2 R48, R48 ;  /* 0x0000003000307308 */ /* 0x000ff00000000800 */
[----:B------:R-:W5:Y:S08]  /*184c0*/  MUFU.EX2 R47, R47 ;  /* 0x0000002f002f7308 */ /* 0x000f700000000800 */
[----:B------:R-:W-:Y:S08]  /*184d0*/  MUFU.EX2 R44, R44 ;  /* 0x0000002c002c7308 */ /* 0x000ff00000000800 */
[----:B------:R-:W5:Y:S01]  /*184e0*/  MUFU.EX2 R43, R43 ;  /* 0x0000002b002b7308 */ /* 0x000f620000000800 */
[C---:B--2---:R-:W-:Y:S08]  /*184f0*/  HMMA.16816.F32 R120, R68.reuse, R116, RZ ;  /* 0x000000744478723c */ /* 0x044ff000000018ff */
[C---:B---3--:R-:W-:Y:S08]  /*18500*/  HMMA.16816.F32 R88, R68.reuse, R84, RZ ;  /* 0x000000544458723c */ /* 0x048ff000000018ff */
[C---:B------:R-:W-:Y:S08]  /*18510*/  HMMA.16816.F32 R112, R68.reuse, R108, RZ ;  /* 0x0000006c4470723c */ /* 0x040ff000000018ff */
[C---:B----4-:R-:W-:Y:S08]  /*18520*/  HMMA.16816.F32 R104, R68.reuse, R100, RZ ;  /* 0x000000644468723c */ /* 0x050ff000000018ff */
[C---:B-1----:R-:W-:Y:S08]  /*18530*/  HMMA.16816.F32 R80, R68.reuse, R76, RZ ;  /* 0x0000004c4450723c */ /* 0x042ff000000018ff */
[C---:B------:R-:W-:Y:S08]  /*18540*/  HMMA.16816.F32 R116, R68.reuse, R118, RZ ;  /* 0x000000764474723c */ /* 0x040ff000000018ff */
[C---:B------:R-:W-:Y:S08]  /*18550*/  HMMA.16816.F32 R84, R68.reuse, R86, RZ ;  /* 0x000000564454723c */ /* 0x040ff000000018ff */
[C---:B------:R-:W-:Y:S08]  /*18560*/  HMMA.16816.F32 R108, R68.reuse, R110, RZ ;  /* 0x0000006e446c723c */ /* 0x040ff000000018ff */
[C---:B------:R-:W-:Y:S08]  /*18570*/  HMMA.16816.F32 R100, R68.reuse, R102, RZ ;  /* 0x000000664464723c */ /* 0x040ff000000018ff */
[C---:B------:R-:W-:Y:S08]  /*18580*/  HMMA.16816.F32 R92, R68.reuse, R94, RZ ;  /* 0x0000005e445c723c */ /* 0x040ff000000018ff */
[C---:B------:R-:W-:Y:S08]  /*18590*/  HMMA.16816.F32 R76, R68.reuse, R78, RZ ;  /* 0x0000004e444c723c */ /* 0x040ff000000018ff */
[----:B-----5:R-:W-:Y:S01]  /*185a0*/  HMMA.16816.F32 R72, R68, R4, RZ ;  /* 0x000000044448723c */ /* 0x020fe200000018ff */
[----:B------:R-:W-:-:S02]  /*185b0*/  F2FP.F16.F32.PACK_AB R4, R49, R50 ;  /* 0x000000323104723e */ /* 0x000fc400000000ff */
[----:B------:R-:W-:-:S05]  /*185c0*/  F2FP.F16.F32.PACK_AB R5, R47, R48 ;  /* 0x000000302f05723e */ /* 0x000fca00000000ff */
[----:B------:R-:W-:Y:S01]  /*185d0*/  HMMA.16816.F32 R68, R68, R6, RZ ;  /* 0x000000064444723c */ /* 0x000fe200000018ff */
[----:B------:R-:W-:Y:S02]  /*185e0*/  F2FP.F16.F32.PACK_AB R6, R45, R46 ;  /* 0x0000002e2d06723e */ /* 0x000fe400000000ff */
[----:B------:R-:W-:-:S07]  /*185f0*/  F2FP.F16.F32.PACK_AB R7, R43, R44 ;  /* 0x0000002c2b07723e */ /* 0x000fce00000000ff */
        /* <DEDUP_REMOVED lines=10> */
[----:B------:R-:W2:Y:S07]  /*186a0*/  LDSM.16.MT88.4 R16, [R33+0xc800] ;  /* 0x00c800002110783b */ /* 0x000eae0000004200 */
[C---:B------:R-:W-:Y:S08]  /*186b0*/  HMMA.16816.F32 R88, R4.reuse, R20, R88 ;  /* 0x000000140458723c */ /* 0x040ff00000001858 */
[C---:B------:R-:W-:Y:S01]  /*186c0*/  HMMA.16816.F32 R84, R4.reuse, R22, R84 ;  /* 0x000000160454723c */ /* 0x040fe20000001854 */
[----:B------:R-:W-:Y:S07]  /*186d0*/  LDSM.16.MT88.4 R20, [R59+0xd000] ;  /* 0x00d000003b14783b */ /* 0x000fee0000004200 */
[C---:B------:R-:W-:Y:S08]  /*186e0*/  HMMA.16816.F32 R112, R4.reuse, R12, R112 ;  /* 0x0000000c0470723c */ /* 0x040ff00000001870 */
[----:B------:R-:W-:Y:S01]  /*186f0*/  HMMA.16816.F32 R108, R4, R14, R108 ;  /* 0x0000000e046c723c */ /* 0x000fe2000000186c */
[----:B------:R-:W3:Y:S01]  /*18700*/  LDSM.16.MT88.4 R12, [R66+0x11000] ;  /* 0x01100000420c783b */ /* 0x000ee20000004200 */
        /* <DEDUP_REMOVED lines=14> */
[----:B------:R-:W3:Y:S08]  /*187f0*/  MUFU.EX2 R39, R39 ;  /* 0x0000002700277308 */ /* 0x000ef00000000800 */
[----:B------:R-:W-:Y:S08]  /*18800*/  MUFU.EX2 R35, R35 ;  /* 0x0000002300237308 */ /* 0x000ff00000000800 */
[----:B------:R-:W1:Y:S01]  /*18810*/  MUFU.EX2 R34, R34 ;  /* 0x0000002200227308 */ /* 0x000e620000000800 */
[C---:B--2---:R-:W-:Y:S08]  /*18820*/  HMMA.16816.F32 R104, R4.reuse, R16, R104 ;  /* 0x000000100468723c */ /* 0x044ff00000001868 */
[C---:B------:R-:W-:Y:S01]  /*18830*/  HMMA.16816.F32 R100, R4.reuse, R18, R100 ;  /* 0x000000120464723c */ /* 0x040fe20000001864 */
[----:B------:R-:W2:Y:S07]  /*18840*/  LDSM.16.MT88.4 R16, [R38+0xd000] ;  /* 0x00d000002610783b */ /* 0x000eae0000004200 */
[C---:B------:R-:W-:Y:S08]  /*18850*/  HMMA.16816.F32 R96, R4.reuse, R136, R96 ;  /* 0x000000880460723c */ /* 0x040ff00000001860 */
[C---:B------:R-:W-:Y:S08]  /*18860*/  HMMA.16816.F32 R92, R4.reuse, R138, R92 ;  /* 0x0000008a045c723c */ /* 0x040ff0000000185c */
[C---:B------:R-:W-:Y:S08]  /*18870*/  HMMA.16816.F32 R80, R4.reuse, R28, R80 ;  /* 0x0000001c0450723c */ /* 0x040ff00000001850 */
[----:B------:R-:W-:Y:S01]  /*18880*/  HMMA.16816.F32 R76, R4, R30, R76 ;  /* 0x0000001e044c723c */ /* 0x000fe2000000184c */
[----:B----4-:R-:W-:Y:S01]  /*18890*/  F2FP.F16.F32.PACK_AB R4, R41, R42 ;  /* 0x0000002a2904723e */ /* 0x010fe200000000ff */
[----:B------:R-:W-:Y:S01]  /*188a0*/  LDSM.16.MT88.4 R28, [R38+0x11000] ;  /* 0x01100000261c783b */ /* 0x000fe20000004200 */
[----:B-----5:R-:W-:-:S02]  /*188b0*/  F2FP.F16.F32.PACK_AB R6, R36, R37 ;  /* 0x000000252406723e */ /* 0x020fc400000000ff */
[----:B---3--:R-:W-:Y:S02]  /*188c0*/  F2FP.F16.F32.PACK_AB R5, R39, R40 ;  /* 0x000000282705723e */ /* 0x008fe400000000ff */
[----:B-1----:R-:W-:-:S07]  /*188d0*/  F2FP.F16.F32.PACK_AB R7, R34, R35 ;  /* 0x000000232207723e */ /* 0x002fce00000000ff */
        /* <DEDUP_REMOVED lines=25> */
[C---:B--2---:R-:W-:Y:S08]  /*18a70*/  HMMA.16816.F32 R112, R4.reuse, R16, R112 ;  /* 0x000000100470723c */ /* 0x044ff00000001870 */
        /* <DEDUP_REMOVED lines=16> */
[C---:B---3--:R-:W-:Y:S08]  /*18b80*/  HMMA.16816.F32 R72, R4.reuse, R20, R72 ;  /* 0x000000140448723c */ /* 0x048ff00000001848 */
        /* <DEDUP_REMOVED lines=29> */
[C---:B--2---:R-:W-:Y:S08]  /*18d60*/  HMMA.16816.F32 R96, R4.reuse, R16, R96 ;  /* 0x000000100460723c */ /* 0x044ff00000001860 */
[C---:B------:R-:W-:Y:S01]  /*18d70*/  HMMA.16816.F32 R92, R4.reuse, R18, R92 ;  /* 0x00000012045c723c */ /* 0x040fe2000000185c */
[----:B------:R-:W2:Y:S07]  /*18d80*/  LDSM.16.MT88.4 R16, [R33+0xe000] ;  /* 0x00e000002110783b */ /* 0x000eae0000004200 */
[C---:B------:R-:W-:Y:S08]  /*18d90*/  HMMA.16816.F32 R88, R4.reuse, R24, R88 ;  /* 0x000000180458723c */ /* 0x040ff00000001858 */
[C---:B------:R-:W-:Y:S01]  /*18da0*/  HMMA.16816.F32 R84, R4.reuse, R26, R84 ;  /* 0x0000001a0454723c */ /* 0x040fe20000001854 */
[----:B------:R-:W-:Y:S07]  /*18db0*/  LDSM.16.MT88.4 R24, [R66+0x12000] ;  /* 0x012000004218783b */ /* 0x000fee0000004200 */
[C---:B------:R-:W-:Y:S08]  /*18dc0*/  HMMA.16816.F32 R104, R4.reuse, R20, R104 ;  /* 0x000000140468723c */ /* 0x040ff00000001868 */
[C---:B------:R-:W-:Y:S01]  /*18dd0*/  HMMA.16816.F32 R100, R4.reuse, R22, R100 ;  /* 0x000000160464723c */ /* 0x040fe20000001864 */
[----:B------:R-:W2:Y:S07]  /*18de0*/  LDSM.16.MT88.4 R20, [R59+0xe000] ;  /* 0x00e000003b14783b */ /* 0x000eae0000004200 */
[C---:B-1----:R-:W-:Y:S08]  /*18df0*/  HMMA.16816.F32 R72, R4.reuse, R12, R72 ;  /* 0x0000000c0448723c */ /* 0x042ff00000001848 */
[----:B------:R-:W-:Y:S01]  /*18e00*/  HMMA.16816.F32 R68, R4, R14, R68 ;  /* 0x0000000e0444723c */ /* 0x000fe20000001844 */
[----:B----4-:R-:W-:Y:S01]  /*18e10*/  F2FP.F16.F32.PACK_AB R4, R175, R146 ;  /* 0x00000092af04723e */ /* 0x010fe200000000ff */
[----:B------:R-:W1:Y:S01]  /*18e20*/  LDSM.16.MT88.4 R12, [R59+0x12000] ;  /* 0x012000003b0c783b */ /* 0x000e620000004200 */
[----:B-----5:R-:W-:-:S02]  /*18e30*/  F2FP.F16.F32.PACK_AB R6, R177, R148 ;  /* 0x00000094b106723e */ /* 0x020fc400000000ff */
[----:B---3--:R-:W-:Y:S02]  /*18e40*/  F2FP.F16.F32.PACK_AB R5, R187, R150 ;  /* 0x00000096bb05723e */ /* 0x008fe400000000ff */
[----:B------:R-:W-:-:S07]  /*18e50*/  F2FP.F16.F32.PACK_AB R7, R191, R152 ;  /* 0x00000098bf07723e */ /* 0x000fce00000000ff */
[C---:B------:R-:W-:Y:S08]  /*18e60*/  HMMA.16816.F32 R112, R4.reuse, R8, R112 ;  /* 0x000000080470723c */ /* 0x040ff00000001870 */
[C---:B------:R-:W-:Y:S01]  /*18e70*/  HMMA.16816.F32 R108, R4.reuse, R10, R108 ;  /* 0x0000000a046c723c */ /* 0x040fe2000000186c */
[----:B------:R-:W3:Y:S07]  /*18e80*/  LDSM.16.MT88.4 R8, [R38+0x12000] ;  /* 0x012000002608783b */ /* 0x000eee0000004200 */
[C---:B--2---:R-:W-:Y:S08]  /*18e90*/  HMMA.16816.F32 R104, R4.reuse, R16, R104 ;  /* 0x000000100468723c */ /* 0x044ff00000001868 */
[C---:B------:R-:W-:Y:S01]  /*18ea0*/  HMMA.16816.F32 R100, R4.reuse, R18, R100 ;  /* 0x000000120464723c */ /* 0x040fe20000001864 */
[----:B------:R-:W2:Y:S07]  /*18eb0*/  LDSM.16.MT88.4 R16, [R33+0x12000] ;  /* 0x012000002110783b */ /* 0x000eae0000004200 */
        /* <DEDUP_REMOVED lines=29> */
[----:B------:R-:W3:Y:S01]  /*19090*/  MUFU.EX2 R179, R179 ;  /* 0x000000b300b37308 */ /* 0x000ee20000000800 */
[C---:B--2---:R-:W-:Y:S08]  /*190a0*/  HMMA.16816.F32 R72, R4.reuse, R16, R72 ;  /* 0x000000100448723c */ /* 0x044ff00000001848 */
[----:B------:R-:W-:Y:S01]  /*190b0*/  HMMA.16816.F32 R68, R4, R18, R68 ;  /* 0x000000120444723c */ /* 0x000fe20000001844 */
[----:B----4-:R-:W-:Y:S01]  /*190c0*/  F2FP.F16.F32.PACK_AB R4, R29, R28 ;  /* 0x0000001c1d04723e */ /* 0x010fe200000000ff */
[----:B------:R-:W2:Y:S01]  /*190d0*/  LDSM.16.MT88.4 R16, [R33+0xe800] ;  /* 0x00e800002110783b */ /* 0x000ea20000004200 */
[----:B-----5:R-:W-:-:S02]  /*190e0*/  F2FP.F16.F32.PACK_AB R6, R31, R30 ;  /* 0x0000001e1f06723e */ /* 0x020fc400000000ff */
[----:B-1----:R-:W-:Y:S02]  /*190f0*/  F2FP.F16.F32.PACK_AB R5, R183, R154 ;  /* 0x0000009ab705723e */ /* 0x002fe400000000ff */
[----:B---3--:R-:W-:-:S07]  /*19100*/  F2FP.F16.F32.PACK_AB R7, R179, R156 ;  /* 0x0000009cb307723e */ /* 0x008fce00000000ff */
        /* <DEDUP_REMOVED lines=8> */
[----:B------:R-:W4:Y:S07]  /*19190*/  LDSM.16.MT88.4 R8, [R33+0x12800] ;  /* 0x012800002108783b */ /* 0x000f2e0000004200 */
[C---:B--2---:R-:W-:Y:S08]  /*191a0*/  HMMA.16816.F32 R104, R4.reuse, R16, R104 ;  /* 0x000000100468723c */ /* 0x044ff00000001868 */
[----:B------:R-:W-:Y:S01]  /*191b0*/  HMMA.16816.F32 R100, R4, R18, R100 ;  /* 0x000000120464723c */ /* 0x000fe20000001864 */
[----:B------:R-:W2:Y:S01]  /*191c0*/  LDSM.16.MT88.4 R16, [R66+0x13000] ;  /* 0x013000004210783b */ /* 0x000ea20000004200 */
        /* <DEDUP_REMOVED lines=11> */
[C---:B---3--:R-:W-:Y:S08]  /*19280*/  HMMA.16816.F32 R80, R4.reuse, R20, R80 ;  /* 0x000000140450723c */ /* 0x048ff00000001850 */
[C---:B------:R-:W-:Y:S01]  /*19290*/  HMMA.16816.F32 R76, R4.reuse, R22, R76 ;  /* 0x00000016044c723c */ /* 0x040fe2000000184c */
[----:B------:R-:W3:Y:S01]  /*192a0*/  LDSM.16.MT88.4 R20, [R38+0xf000] ;  /* 0x00f000002614783b */ /* 0x000ee20000004200 */
[----:B------:R-:W-:Y:S06]  /*192b0*/  MUFU.EX2 R158, R158 ;  /* 0x0000009e009e7308 */ /* 0x000fec0000000800 */
[C---:B----4-:R-:W-:Y:S02]  /*192c0*/  HMMA.16816.F32 R72, R4.reuse, R8, R72 ;  /* 0x000000080448723c */ /* 0x050fe40000001848 */
[----:B------:R-:W4:Y:S06]  /*192d0*/  MUFU.EX2 R171, R171 ;  /* 0x000000ab00ab7308 */ /* 0x000f2c0000000800 */
[C---:B------:R-:W-:Y:S01]  /*192e0*/  HMMA.16816.F32 R68, R4.reuse, R10, R68 ;  /* 0x0000000a0444723c */ /* 0x040fe20000001844 */
[----:B------:R-:W5:Y:S01]  /*192f0*/  LDSM.16.MT88.4 R8, [R33+0xf000] ;  /* 0x00f000002108783b */ /* 0x000f620000004200 */
[----:B------:R-:W-:Y:S08]  /*19300*/  MUFU.EX2 R160, R160 ;  /* 0x000000a000a07308 */ /* 0x000ff00000000800 */
[----:B------:R-:W2:Y:S01]  /*19310*/  MUFU.EX2 R167, R167 ;  /* 0x000000a700a77308 */ /* 0x000ea20000000800 */
[C---:B------:R-:W-:Y:S07]  /*19320*/  HMMA.16816.F32 R120, R4.reuse, R24, R120 ;  /* 0x000000180478723c */ /* 0x040fee0000001878 */
[----:B------:R-:W-:Y:S01]  /*19330*/  MUFU.EX2 R162, R162 ;  /* 0x000000a200a27308 */ /* 0x000fe20000000800 */
[----:B------:R-:W-:Y:S01]  /*19340*/  HMMA.16816.F32 R116, R4, R26, R116 ;  /* 0x0000001a0474723c */ /* 0x000fe20000001874 */
[----:B------:R-:W5:Y:S06]  /*19350*/  LDSM.16.MT88.4 R24, [R66+0xf000] ;  /* 0x00f000004218783b */ /* 0x000f6c0000004200 */
[----:B------:R-:W1:Y:S08]  /*19360*/  MUFU.EX2 R163, R163 ;  /* 0x000000a300a37308 */ /* 0x000e700000000800 */
[----:B------:R-:W-:Y:S08]  /*19370*/  MUFU.EX2 R161, R161 ;  /* 0x000000a100a17308 */ /* 0x000ff00000000800 */
[----:B------:R-:W3:Y:S01]  /*19380*/  MUFU.EX2 R164, R164 ;  /* 0x000000a400a47308 */ /* 0x000ee20000000800 */
[----:B----4-:R-:W-:-:S02]  /*19390*/  F2FP.F16.F32.PACK_AB R4, R171, R158 ;  /* 0x0000009eab04723e */ /* 0x010fc400000000ff */
[----:B--2---:R-:W-:Y:S02]  /*193a0*/  F2FP.F16.F32.PACK_AB R6, R167, R160 ;  /* 0x000000a0a706723e */ /* 0x004fe400000000ff */
[----:B-1----:R-:W-:Y:S02]  /*193b0*/  F2FP.F16.F32.PACK_AB R5, R163, R162 ;  /* 0x000000a2a305723e */ /* 0x002fe400000000ff */
        /* <DEDUP_REMOVED lines=199> */
.L_x_3651:
        /* <DEDUP_REMOVED lines=8> */
.L_x_3652:
[----:B------:R-:W-:Y:S05]  /*1a0b0*/  BSYNC.RECONVERGENT B0 ;  /* 0x0000000000007941 */ /* 0x000fea0003800200 */
.L_x_3650:
[-C--:B------:R-:W-:Y:S02]  /*1a0c0*/  ISETP.GE.AND P1, PT, R0, R229.reuse, PT ;  /* 0x000000e50000720c */ /* 0x080fe40003f26270 */
[----:B------:R-:W-:Y:S02]  /*1a0d0*/  SHF.L.U32 R5, R220, 0x5, RZ ;  /* 0x00000005dc057819 */ /* 0x000fe400000006ff */
[----:B------:R-:W-:Y:S02]  /*1a0e0*/  ISETP.GE.AND P0, PT, R32, R229, PT ;  /* 0x000000e52000720c */ /* 0x000fe40003f06270 */
[----:B------:R-:W-:Y:S02]  /*1a0f0*/  SHF.L.U64.HI R4, R220, 0x5, R221 ;  /* 0x00000005dc047819 */ /* 0x000fe400000102dd */
[----:B------:R-:W-:Y:S02]  /*1a100*/  IADD3 R12, P4, PT, R5, R224, RZ ;  /* 0x000000e0050c7210 */ /* 0x000fe40007f9e0ff */
[----:B------:R-:W-:-:S02]  /*1a110*/  SHF.R.U32.HI R211, RZ, 0x1, R208 ;  /* 0x00000001ffd37819 */ /* 0x000fc400000116d0 */
[----:B------:R-:W-:Y:S01]  /*1a120*/  IADD3.X R13, PT, PT, R4, R225, RZ, P4, !PT ;  /* 0x000000e1040d7210 */ /* 0x000fe200027fe4ff */
[----:B------:R-:W-:Y:S01]  /*1a130*/  @!PT LDS RZ, [RZ] ;  /* 0x00000000fffff984 */ /* 0x000fe20000000800 */
[----:B------:R-:W-:Y:S01]  /*1a140*/  @!PT LDS RZ, [RZ] ;  /* 0x00000000fffff984 */ /* 0x000fe20000000800 */
[----:B------:R-:W-:Y:S01]  /*1a150*/  @!PT LDS RZ, [RZ] ;  /* 0x00000000fffff984 */ /* 0x000fe20000000800 */
[----:B------:R-:W-:Y:S01]  /*1a160*/  @!P1 LDGSTS.E.BYPASS.LTC128B.128 [R63+0xc000], desc[UR4][R224.64] ;  /* 0x0c000000e03f9fae */ /* 0x000fe2000b981a04 */
[-C--:B------:R-:W-:Y:S02]  /*1a170*/  IADD3 R14, P4, PT, R12, R5.reuse, RZ ;  /* 0x000000050c0e7210 */ /* 0x080fe40007f9e0ff */
[----:B------:R-:W-:Y:S01]  /*1a180*/  LOP3.LUT R6, R211, 0x8, RZ, 0xc0, !PT ;  /* 0x00000008d3067812 */ /* 0x000fe200078ec0ff */
[----:B------:R-:W-:Y:S01]  /*1a190*/  @P1 STS.128 [R63+0xc000], RZ ;  /* 0x00c000ff3f001388 */ /* 0x000fe20000000c00 */
[----:B------:R-:W-:Y:S02]  /*1a1a0*/  IADD3.X R15, PT, PT, R13, R4, RZ, P4, !PT ;  /* 0x000000040d0f7210 */ /* 0x000fe400027fe4ff */
[----:B------:R-:W-:Y:S01]  /*1a1b0*/  IADD3 R10, P4, PT, R14, R5, RZ ;  /* 0x000000050e0a7210 */ /* 0x000fe20007f9e0ff */
[----:B------:R-:W-:Y:S01]  /*1a1c0*/  @!PT LDS RZ, [RZ] ;  /* 0x00000000fffff984 */ /* 0x000fe20000000800 */
[----:B------:R-:W-:Y:S01]  /*1a1d0*/  @!PT LDS RZ, [RZ] ;  /* 0x00000000fffff984 */ /* 0x000fe20000000800 */
[----:B------:R-:W-:Y:S01]  /*1a1e0*/  @!PT LDS RZ, [RZ] ;  /* 0x00000000fffff984 */ /* 0x000fe20000000800 */
[----:B------:R-:W-:Y:S01]  /*1a1f0*/  @!P0 LDGSTS.E.BYPASS.LTC128B.128 [R63+0x10000], desc[UR4][R224.64+0x80] ;  /* 0x10000080e03f8fae */ /* 0x000fe2000b981a04 */
[----:B------:R-:W-:-:S02]  /*1a200*/  LOP3.LUT R7, R6, 0x1c0, R185, 0xf8, !PT ;  /* 0x000001c006077812 */ /* 0x000fc400078ef8b9 */
[-C--:B------:R-:W-:Y:S01]  /*1a210*/  IADD3.X R11, PT, PT, R15, R4.reuse, RZ, P4, !PT ;  /* 0x000000040f0b7210 */ /* 0x080fe200027fe4ff */
[----:B------:R-:W-:Y:S01]  /*1a220*/  @P0 STS.128 [R63+0x10000], RZ ;  /* 0x010000ff3f000388 */ /* 0x000fe20000000c00 */
[-C--:B------:R-:W-:Y:S02]  /*1a230*/  IADD3 R8, P4, PT, R10, R5.reuse, RZ ;  /* 0x000000050a087210 */ /* 0x080fe40007f9e0ff */
[----:B------:R-:W-:Y:S01]  /*1a240*/  SHF.L.U32 R212, R208, 0x5, RZ ;  /* 0x00000005d0d47819 */ /* 0x000fe200000006ff */
[----:B------:R-:W-:Y:S01]  /*1a250*/  @!PT LDS RZ, [RZ] ;  /* 0x00000000fffff984 */ /* 0x000fe20000000800 */
[----:B------:R-:W-:Y:S01]  /*1a260*/  @!PT LDS RZ, [RZ] ;  /* 0x00000000fffff984 */ /* 0x000fe20000000800 */
[----:B------:R-:W-:Y:S01]  /*1a270*/  @!PT LDS RZ, [RZ] ;  /* 0x00000000fffff984 */ /* 0x000fe20000000800 */
[----:B------:R-:W-:Y:S01]  /*1a280*/  @!P1 LDGSTS.E.BYPASS.LTC128B.128 [R63+0xc800], desc[UR4][R12.64] ;  /* 0x0c8000000c3f9fae */ /* 0x000fe2000b981a04 */
[----:B------:R-:W-:Y:S02]  /*1a290*/  IADD3.X R9, PT, PT, R11, R4, RZ, P4, !PT ;  /* 0x000000040b097210 */ /* 0x000fe400027fe4ff */
[----:B------:R-:W-:Y:S01]  /*1a2a0*/  IADD3 R6, P4, PT, R8, R5, RZ ;  /* 0x0000000508067210 */ /* 0x000fe20007f9e0ff */
[----:B------:R-:W-:Y:S01]  /*1a2b0*/  @P1 STS.128 [R63+0xc800], RZ ;  /* 0x00c800ff3f001388 */ /* 0x000fe20000000c00 */
[----:B------:R-:W-:-:S02]  /*1a2c0*/  LOP3.LUT R184, R7, R0, RZ, 0x3c, !PT ;  /* 0x0000000007b87212 */ /* 0x000fc400078e3cff */
[----:B------:R-:W-:Y:S01]  /*1a2d0*/  LOP3.LUT R212, R212, 0x7c00, RZ, 0xc0, !PT ;  /* 0x00007c00d4d47812 */ /* 0x000fe200078ec0ff */
[----:B------:R-:W-:Y:S01]  /*1a2e0*/  @!PT LDS RZ, [RZ] ;  /* 0x00000000fffff984 */ /* 0x000fe20000000800 */
[----:B------:R-:W-:Y:S01]  /*1a2f0*/  @!PT LDS RZ, [RZ] ;  /* 0x00000000fffff984 */ /* 0x000fe20000000800 */
[----:B------:R-:W-:Y:S01]  /*1a300*/  @!PT LDS RZ, [RZ] ;  /* 0x00000000fffff984 */ /* 0x000fe20000000800 */
[----:B------:R1:W-:Y:S01]  /*1a310*/  @!P0 LDGSTS.E.BYPASS.LTC128B.128 [R63+0x10800], desc[UR4][R12.64+0x80] ;  /* 0x108000800c3f8fae */ /* 0x0003e2000b981a04 */
[----:B------:R-:W-:Y:S02]  /*1a320*/  IADD3.X R7, PT, PT, R9, R4, RZ, P4, !PT ;  /* 0x0000000409077210 */ /* 0x000fe400027fe4ff */
[----:B------:R-:W-:Y:S01]  /*1a330*/  LOP3.LUT R187, R212, 0x200, R185, 0xf8, !PT ;  /* 0x00000200d4bb7812 */ /* 0x000fe200078ef8b9 */
[----:B------:R-:W-:Y:S01]  /*1a340*/  @P0 STS.128 [R63+0x10800], RZ ;  /* 0x010800ff3f000388 */ /* 0x000fe20000000c00 */
[----:B------:R-:W-:Y:S02]  /*1a350*/  MOV R190, 0x20 ;  /* 0x0000002000be7802 */ /* 0x000fe40000000f00 */
[----:B------:R-:W-:Y:S01]  /*1a360*/  LOP3.LUT R187, R187, R184, RZ, 0xfc, !PT ;  /* 0x000000b8bbbb7212 */ /* 0x000fe200078efcff */
[----:B------:R-:W-:Y:S01]  /*1a370*/  @!PT LDS RZ, [RZ] ;  /* 0x00000000fffff984 */ /* 0x000fe20000000800 */
[----:B------:R-:W-:Y:S01]  /*1a380*/  @!PT LDS RZ, [RZ] ;  /* 0x00000000fffff984 */ /* 0x000fe20000000800 */
[----:B------:R-:W-:Y:S01]  /*1a390*/  @!PT LDS RZ, [RZ] ;  /* 0x00000000fffff984 */ /* 0x000fe20000000800 */
[----:B------:R-:W-:Y:S01]  /*1a3a0*/  @!P1 LDGSTS.E.BYPASS.LTC128B.128 [R63+0xd000], desc[UR4][R14.64] ;  /* 0x0d0000000e3f9fae */ /* 0x000fe2000b981a04 */
[----:B------:R-:W-:-:S02]  /*1a3b0*/  SEL R190, R190, 0xffffffe0, !P6 ;  /* 0xffffffe0bebe7807 */ /* 0x000fc40007000000 */
        /* <DEDUP_REMOVED lines=12> */
[----:B------:R2:W-:Y:S01]  /*1a480*/  @!P1 LDGSTS.E.BYPASS.LTC128B.128 [R63+0xd800], desc[UR4][R10.64] ;  /* 0x0d8000000a3f9fae */ /* 0x0005e2000b981a04 */
[----:B-1----:R-:W-:-:S03]  /*1a490*/  @!P0 MOV R12, R10 ;  /* 0x0000000a000c8202 */ /* 0x002fc60000000f00 */
[----:B------:R-:W-:Y:S01]  /*1a4a0*/  @P1 STS.128 [R63+0xd800], RZ ;  /* 0x00d800ff3f001388 */ /* 0x000fe20000000c00 */
[----:B------:R-:W-:-:S05]  /*1a4b0*/  @!P0 MOV R13, R11 ;  /* 0x0000000b000d8202 */ /* 0x000fca0000000f00 */
        /* <DEDUP_REMOVED lines=50> */
[----:B------:R-:W4:Y:S04]  /*1a7e0*/  LDSM.16.M88.4 R20, [R2+UR6+0x4000] ;  /* 0x004000060214783b */ /* 0x000f280008000200 */
[----:B-1----:R-:W1:Y:S04]  /*1a7f0*/  LDSM.16.M88.4 R12, [R2+UR6+0x4800] ;  /* 0x00480006020c783b */ /* 0x002e680008000200 */
[----:B--2---:R-:W2:Y:S04]  /*1a800*/  LDSM.16.M88.4 R4, [R2+UR6+0x5000] ;  /* 0x005000060204783b */ /* 0x004ea80008000200 */
[----:B------:R-:W5:Y:S04]  /*1a810*/  LDSM.16.M88.4 R148, [R2+UR6+0x5800] ;  /* 0x005800060294783b */ /* 0x000f680008000200 */
[----:B------:R-:W5:Y:S04]  /*1a820*/  LDSM.16.M88.4 R140, [R2+UR6+0x6000] ;  /* 0x00600006028c783b */ /* 0x000f680008000200 */
[----:B------:R-:W5:Y:S04]  /*1a830*/  LDSM.16.M88.4 R64, [R2+UR6+0x6800] ;  /* 0x006800060240783b */ /* 0x000f680008000200 */
[----:B------:R-:W5:Y:S04]  /*1a840*/  LDSM.16.M88.4 R52, [R2+UR6+0x7000] ;  /* 0x007000060234783b */ /* 0x000f680008000200 */
[----:B------:R-:W5:Y:S04]  /*1a850*/  LDSM.16.M88.4 R28, [R2+UR6+0x7800] ;  /* 0x00780006021c783b */ /* 0x000f680008000200 */
[----:B------:R-:W5:Y:S01]  /*1a860*/  LD.E R60, desc[UR4][R132.64+0x18c] ;  /* 0x00018c04843c7980 */ /* 0x000f62000c101900 */
[----:B---3--:R-:W-:-:S03]  /*1a870*/  IADD3 R63, PT, PT, R189, R190, RZ ;  /* 0x000000bebd3f7210 */ /* 0x008fc60007ffe0ff */
[----:B------:R-:W-:Y:S04]  /*1a880*/  LDSM.16.M88.4 R36, [R36] ;  /* 0x000000002424783b */ /* 0x000fe80000000200 */
[----:B------:R-:W3:Y:S01]  /*1a890*/  LDSM.16.M88.4 R40, [R63+0x4000] ;  /* 0x004000003f28783b */ /* 0x000ee20000000200 */
[C---:B----4-:R-:W-:Y:S03]  /*1a8a0*/  HMMA.16816.F32 R24, R44.reuse, R20, RZ ;  /* 0x000000142c18723c */ /* 0x050fe600000018ff */
[----:B------:R-:W4:Y:S01]  /*1a8b0*/  LDSM.16.M88.4 R32, [R63+0x4800] ;  /* 0x004800003f20783b */ /* 0x000f220000000200 */
[-C--:B------:R-:W-:Y:S02]  /*1a8c0*/  IADD3 R186, PT, PT, R187, R172.reuse, RZ ;  /* 0x000000acbbba7210 */ /* 0x080fe40007ffe0ff */
[----:B------:R-:W-:Y:S01]  /*1a8d0*/  IADD3 R61, PT, PT, R189, R172, RZ ;  /* 0x000000acbd3d7210 */ /* 0x000fe20007ffe0ff */
[----:B------:R-:W-:Y:S01]  /*1a8e0*/  LDSM.16.M88.4 R168, [R63+0x5000] ;  /* 0x005000003fa8783b */ /* 0x000fe20000000200 */
[C---:B-1----:R-:W-:Y:S03]  /*1a8f0*/  HMMA.16816.F32 R16, R44.reuse, R12, RZ ;  /* 0x0000000c2c10723c */ /* 0x042fe600000018ff */
        /* <DEDUP_REMOVED lines=12> */
[----:B---3--:R-:W-:Y:S01]  /*1a9c0*/  HMMA.16816.F32 R24, R36, R40, R24 ;  /* 0x000000282418723c */ /* 0x008fe20000001818 */
        /* <DEDUP_REMOVED lines=12> */
[----:B------:R2:W3:Y:S07]  /*1aa90*/  LDSM.16.M88.4 R40, [R63+0x7800] ;  /* 0x007800003f28783b */ /* 0x0004ee0000000200 */
[C---:B----4-:R-:W-:Y:S08]  /*1aaa0*/  HMMA.16816.F32 R16, R36.reuse, R32, R16 ;  /* 0x000000202410723c */ /* 0x050ff00000001810 */
[C---:B------:R-:W-:Y:S01]  /*1aab0*/  HMMA.16816.F32 R12, R36.reuse, R34, R12 ;  /* 0x00000022240c723c */ /* 0x040fe2000000180c */
[----:B------:R-:W4:Y:S07]  /*1aac0*/  LDSM.16.M88.4 R32, [R61+0x4000] ;  /* 0x004000003d20783b */ /* 0x000f2e0000000200 */
[C---:B-1----:R-:W-:Y:S08]  /*1aad0*/  HMMA.16816.F32 R136, R36.reuse, R28, R136 ;  /* 0x0000001c2488723c */ /* 0x042ff00000001888 */
[----:B------:R-:W-:Y:S01]  /*1aae0*/  HMMA.16816.F32 R64, R36, R30, R64 ;  /* 0x0000001e2440723c */ /* 0x000fe20000001840 */
[----:B------:R-:W1:Y:S01]  /*1aaf0*/  LDSM.16.M88.4 R28, [R61+0x4800] ;  /* 0x004800003d1c783b */ /* 0x000e620000000200 */
[----:B--2---:R-:W-:-:S06]  /*1ab00*/  IADD3 R63, PT, PT, R190, R61, RZ ;  /* 0x0000003dbe3f7210 */ /* 0x004fcc0007ffe0ff */
[C---:B---3--:R-:W-:Y:S08]  /*1ab10*/  HMMA.16816.F32 R48, R36.reuse, R40, R48 ;  /* 0x000000282430723c */ /* 0x048ff00000001830 */
[----:B------:R-:W-:Y:S01]  /*1ab20*/  HMMA.16816.F32 R44, R36, R42, R44 ;  /* 0x0000002a242c723c */ /* 0x000fe2000000182c */
[----:B------:R-:W-:Y:S07]  /*1ab30*/  LDSM.16.M88.4 R40, [R188] ;  /* 0x00000000bc28783b */ /* 0x000fee0000000200 */
[C---:B----4-:R-:W-:Y:S08]  /*1ab40*/  HMMA.16816.F32 R24, R176.reuse, R32, R24 ;  /* 0x00000020b018723c */ /* 0x050ff00000001818 */
        /* <DEDUP_REMOVED lines=166> */
[C---:B-1----:R-:W-:Y:S08]  /*1b5b0*/  HMMA.16816.F32 R56, R156.reuse, R4, R56 ;  /* 0x000000049c38723c */ /* 0x042ff00000001838 */
[----:B------:R-:W-:Y:S01]  /*1b5c0*/  HMMA.16816.F32 R52, R156, R6, R52 ;  /* 0x000000069c34723c */ /* 0x000fe20000001834 */
[----:B------:R-:W1:Y:S07]  /*1b5d0*/  LDSM.16.M88.4 R4, [R63+0xb800] ;  /* 0x00b800003f04783b */ /* 0x000e6e0000000200 */
[----:B----4-:R-:W-:Y:S08]  /*1b5e0*/  HMMA.16816.F32 R48, R168, R20, R48 ;  /* 0x00000014a830723c */ /* 0x010ff00000001830 */
[C---:B------:R-:W-:Y:S08]  /*1b5f0*/  HMMA.16816.F32 R136, R156.reuse, R8, R136 ;  /* 0x000000089c88723c */ /* 0x040ff00000001888 */
[----:B------:R-:W-:Y:S01]  /*1b600*/  HMMA.16816.F32 R64, R156, R10, R64 ;  /* 0x0000000a9c40723c */ /* 0x000fe20000001840 */
[----:B------:R-:W2:Y:S07]  /*1b610*/  LDSM.16.M88.4 R8, [R63+0xb000] ;  /* 0x00b000003f08783b */ /* 0x000eae0000000200 */
[----:B------:R-:W-:Y:S08]  /*1b620*/  HMMA.16816.F32 R148, R164, R30, R148 ;  /* 0x0000001ea494723c */ /* 0x000ff00000001894 */
        /* <DEDUP_REMOVED lines=8> */
[----:B---3--:R-:W-:Y:S01]  /*1b6b0*/  HMMA.16816.F32 R48, R156, R16, R48 ;  /* 0x000000109c30723c */ /* 0x008fe20000001830 */
[-C--:B------:R-:W-:Y:S01]  /*1b6c0*/  FMUL.FTZ R12, R140, R60.reuse ;  /* 0x0000003c8c0c7220 */ /* 0x080fe20000410000 */
[----:B------:R-:W-:Y:S01]  /*1b6d0*/  FMUL.FTZ R13, R141, R60 ;  /* 0x0000003c8d0d7220 */ /* 0x000fe20000410000 */
[----:B------:R-:W3:Y:S01]  /*1b6e0*/  MUFU.TANH R37, R37 ;  /* 0x0000002500257308 */ /* 0x000ee20000002400 */
[----:B------:R-:W-:-:S08]  /*1b6f0*/  DEPBAR.LE SB0, 0x0 ;  /* 0x000080000000791a */ /* 0x000fd00000000000 */
[----:B------:R-:W-:Y:S08]  /*1b700*/  HMMA.16816.F32 R44, R156, R18, R44 ;  /* 0x000000129c2c723c */ /* 0x000ff0000000182c */
[C---:B-1----:R-:W-:Y:S08]  /*1b710*/  HMMA.16816.F32 R48, R164.reuse, R4, R48 ;  /* 0x00000004a430723c */ /* 0x042ff00000001830 */
[C---:B------:R-:W-:Y:S08]  /*1b720*/  HMMA.16816.F32 R136, R164.reuse, R24, R136 ;  /* 0x00000018a488723c */ /* 0x040ff00000001888 */
[C---:B------:R-:W-:Y:S08]  /*1b730*/  HMMA.16816.F32 R44, R164.reuse, R6, R44 ;  /* 0x00000006a42c723c */ /* 0x040ff0000000182c */
[C---:B------:R-:W-:Y:S08]  /*1b740*/  HMMA.16816.F32 R64, R164.reuse, R26, R64 ;  /* 0x0000001aa440723c */ /* 0x040ff00000001840 */
[C---:B--2---:R-:W-:Y:S08]  /*1b750*/  HMMA.16816.F32 R56, R164.reuse, R8, R56 ;  /* 0x00000008a438723c */ /* 0x044ff00000001838 */
        /* <DEDUP_REMOVED lines=38> */
[----:B------:R-:W-:Y:S01]  /*1b9c0*/  IADD3 R60, PT, PT, R62, -0x2, RZ ;  /* 0xfffffffe3e3c7810 */ /* 0x000fe20007ffe0ff */
[----:B------:R-:W1:Y:S03]  /*1b9d0*/  MUFU.TANH R176, R176 ;  /* 0x000000b000b07308 */ /* 0x000e660000002400 */
[----:B------:R-:W-:-:S05]  /*1b9e0*/  ISETP.GT.AND P4, PT, R60, R217, PT ;  /* 0x000000d93c00720c */ /* 0x000fca0003f84270 */
[----:B------:R-:W2:Y:S08]  /*1b9f0*/  MUFU.TANH R177, R177 ;  /* 0x000000b100b17308 */ /* 0x000eb00000002400 */
[----:B------:R-:W4:Y:S08]  /*1ba00*/  MUFU.TANH R178, R178 ;  /* 0x000000b200b27308 */ /* 0x000f300000002400 */
        /* <DEDUP_REMOVED lines=46> */
[----:B------:R1:W1:Y:S08]  /*1bcf0*/  MUFU.TANH R54, R44 ;  /* 0x0000002c00367308 */ /* 0x0002700000002400 */
[----:B------:R-:W1:Y:S08]  /*1bd00*/  MUFU.TANH R51, R51 ;  /* 0x0000003300337308 */ /* 0x000e700000002400 */
[----:B------:R-:W1:Y:S08]  /*1bd10*/  MUFU.TANH R45, R45 ;  /* 0x0000002d002d7308 */ /* 0x000e700000002400 */
[----:B------:R-:W1:Y:S01]  /*1bd20*/  MUFU.TANH R47, R47 ;  /* 0x0000002f002f7308 */ /* 0x000e620000002400 */
[----:B------:R-:W-:Y:S01]  /*1bd30*/  BSSY.RECONVERGENT B1, `(.L_x_3653) ;  /* 0x00000bb000017945 */ /* 0x000fe20003800200 */
[----:B------:R-:W-:Y:S06]  /*1bd40*/  BAR.SYNC.DEFER_BLOCKING 0x0 ;  /* 0x0000000000007b1d */ /* 0x000fec0000010000 */
[----:B--234-:R-:W-:Y:S05]  /*1bd50*/  @!P4 BRA `(.L_x_3654) ;  /* 0x0000000800e0c947 */ /* 0x01cfea0003800000 */
[----:B------:R-:W-:Y:S04]  /*1bd60*/  BSSY.RECONVERGENT B0, `(.L_x_3655) ;  /* 0x0000049000007945 */ /* 0x000fe80003800200 */
[----:B------:R-:W-:Y:S05]  /*1bd70*/  @!P3 BRA `(.L_x_3656) ;  /* 0x0000000000fcb947 */ /* 0x000fea0003800000 */
[----:B------:R-:W1:Y:S01]  /*1bd80*/  LD.E R55, desc[UR4][R132.64+0x170] ;  /* 0x0001700484377980 */ /* 0x000e62000c101900 */
[----:B------:R-:W-:Y:S01]  /*1bd90*/  SHF.L.U32 R52, R60, 0x7, RZ ;  /* 0x000000073c347819 */ /* 0x000fe200000006ff */
[----:B------:R-:W-:Y:S02]  /*1bda0*/  IMAD.SHL.U32 R46, R62, 0x80, RZ ;  /* 0x000000803e2e7824 */ /* 0x000fe400078e00ff */
[----:B------:R-:W2:Y:S03]  /*1bdb0*/  LD.E.64 R64, desc[UR4][R132.64+0x20] ;  /* 0x0000200484407980 */ /* 0x000ea6000c101b00 */
[----:B------:R-:W-:Y:S02]  /*1bdc0*/  IADD3 R46, PT, PT, R46, -0x180, RZ ;  /* 0xfffffe802e2e7810 */ /* 0x000fe40007ffe0ff */
[-C--:B-1----:R-:W-:Y:S02]  /*1bdd0*/  IABS R44, R55.reuse ;  /* 0x00000037002c7213 */ /* 0x082fe40000000000 */
        /* <DEDUP_REMOVED lines=28> */
[----:B------:R-:W3:Y:S05]  /*1bfa0*/  LD.E.64 R58, desc[UR4][R132.64+0x38] ;  /* 0x00003804843a7980 */ /* 0x000eea000c101b00 */
        /* <DEDUP_REMOVED lines=28> */
.L_x_3656:
        /* <DEDUP_REMOVED lines=8> */
.L_x_3657:
[----:B------:R-:W-:Y:S05]  /*1c1f0*/  BSYNC.RECONVERGENT B0 ;  /* 0x0000000000007941 */ /* 0x000fea0003800200 */
.L_x_3655:
[----:B------:R-:W-:Y:S01]  /*1c200*/  LOP3.LUT R23, R209, 0x1c0, RZ, 0xc0, !PT ;  /* 0x000001c0d1177812 */ /* 0x000fe200078ec0ff */
[----:B------:R-:W-:Y:S01]  /*1c210*/  @!P1 IMAD.MOV.U32 R64, RZ, RZ, R222 ;  /* 0x000000ffff409224 */ /* 0x000fe200078e00de */
[C---:B------:R-:W-:Y:S01]  /*1c220*/  LEA R58, P3, R218.reuse, R222, 0x5 ;  /* 0x000000deda3a7211 */ /* 0x040fe200078628ff */
[----:B------:R-:W-:Y:S01]  /*1c230*/  @!P1 IMAD.MOV.U32 R65, RZ, RZ, R223 ;  /* 0x000000ffff419224 */ /* 0x000fe200078e00df */
[----:B------:R-:W-:Y:S02]  /*1c240*/  LOP3.LUT R23, R23, 0x38, R208, 0xf8, !PT ;  /* 0x0000003817177812 */ /* 0x000fe400078ef8d0 */
[C-C-:B------:R-:W-:Y:S02]  /*1c250*/  LEA.HI.X R59, R218.reuse, R223, R219.reuse, 0x5, P3 ;  /* 0x000000dfda3b7211 */ /* 0x140fe400018f2cdb */
[----:B------:R-:W-:Y:S01]  /*1c260*/  LOP3.LUT R22, R23, R0, RZ, 0x3c, !PT ;  /* 0x0000000017167212 */ /* 0x000fe200078e3cff */
[C---:B------:R-:W-:Y:S01]  /*1c270*/  IMAD.SHL.U32 R0, R218.reuse, 0x20, RZ ;  /* 0x00000020da007824 */ /* 0x040fe200078e00ff */
        /* <DEDUP_REMOVED lines=28> */
[----:B--2---:R-:W-:-:S03]  /*1c440*/  IADD3 R64, P3, PT, R138, R0, RZ ;  /* 0x000000008a407210 */ /* 0x004fc60007f7e0ff */
        /* <DEDUP_REMOVED lines=16> */
[----:B----4-:R-:W-:-:S03]  /*1c550*/  IADD3 R58, P4, PT, R64, R0, RZ ;  /* 0x00000000403a7210 */ /* 0x010fc60007f9e0ff */
[----:B------:R3:W-:Y:S01]  /*1c560*/  @P1 STS.128 [R22+0x5800], RZ ;  /* 0x005800ff16001388 */ /* 0x0007e20000000c00 */
[----:B------:R-:W-:Y:S01]  /*1c570*/  IADD3 R140, P3, PT, R58, R0, RZ ;  /* 0x000000003a8c7210 */ /* 0x000fe20007f7e0ff */
[----:B------:R-:W-:-:S05]  /*1c580*/  IMAD.X R59, R65, 0x1, R6, P4 ;  /* 0x00000001413b7824 */ /* 0x000fca00020e0606 */
[----:B------:R-:W-:Y:S01]  /*1c590*/  IADD3.X R141, PT, PT, R59, R6, RZ, P3, !PT ;  /* 0x000000063b8d7210 */ /* 0x000fe20001ffe4ff */
        /* <DEDUP_REMOVED lines=52> */
.L_x_3654:
[----:B------:R-:W-:Y:S05]  /*1c8e0*/  BSYNC.RECONVERGENT B1 ;  /* 0x0000000000017941 */ /* 0x000fea0003800200 */
.L_x_3653:
[----:B------:R-:W-:-:S04]  /*1c8f0*/  IMAD R55, R62, 0x80, R135 ;  /* 0x000000803e377824 */ /* 0x000fc800078e0287 */
[C---:B------:R-:W-:Y:S02]  /*1c900*/  VIADD R0, R55.reuse, 0xffffff00 ;  /* 0xffffff0037007836 */ /* 0x040fe40000000000 */
[C---:B------:R-:W-:Y:S02]  /*1c910*/  VIADD R6, R55.reuse, 0xffffff01 ;  /* 0xffffff0137067836 */ /* 0x040fe40000000000 */
[C---:B-1----:R-:W-:Y:S01]  /*1c920*/  VIADD R44, R55.reuse, 0xffffff08 ;  /* 0xffffff08372c7836 */ /* 0x042fe20000000000 */
[C---:B------:R-:W-:Y:S01]  /*1c930*/  ISETP.GE.AND P0, PT, R0.reuse, R239, PT ;  /* 0x000000ef0000720c */ /* 0x040fe20003f06270 */
[C---:B------:R-:W-:Y:S01]  /*1c940*/  VIADD R48, R55.reuse, 0xffffff11 ;  /* 0xffffff1137307836 */ /* 0x040fe20000000000 */
[----:B------:R-:W-:Y:S01]  /*1c950*/  ISETP.GE.AND P1, PT, R0, R236, PT ;  /* 0x000000ec0000720c */ /* 0x000fe20003f26270 */
[----:B---3--:R-:W-:Y:S01]  /*1c960*/  VIADD R56, R55, 0xffffff18 ;  /* 0xffffff1837387836 */ /* 0x008fe20000000000 */
        /* <DEDUP_REMOVED lines=162> */
[----:B------:R-:W-:Y:S02]  /*1d390*/  FSEL R240, R2, -INF , !P4 ;  /* 0xff80000002f07808 */ /* 0x000fe40006000000 */
[-C--:B------:R-:W-:Y:S01]  /*1d3a0*/  ISETP.GE.AND P4, PT, R29, R238.reuse, PT ;  /* 0x000000ee1d00720c */ /* 0x080fe20003f86270 */
[----:B------:R-:W-:Y:S01]  /*1d3b0*/  VIADD R2, R55, 0xffffff51 ;  /* 0xffffff5137027836 */ /* 0x000fe20000000000 */
[----:B------:R-:W-:Y:S02]  /*1d3c0*/  FSEL R13, R13, -INF , P0 ;  /* 0xff8000000d0d7808 */ /* 0x000fe40000000000 */
[----:B------:R-:W-:Y:S02]  /*1d3d0*/  FSEL R206, R174, -INF , !P5 ;  /* 0xff800000aece7808 */ /* 0x000fe40006800000 */
[----:B------:R-:W-:Y:S02]  /*1d3e0*/  ISETP.GE.AND P3, PT, R28, R238, PT ;  /* 0x000000ee1c00720c */ /* 0x000fe40003f66270 */
[----:B------:R-:W-:-:S02]  /*1d3f0*/  ISETP.GE.AND P0, PT, R12, R239, PT ;  /* 0x000000ef0c00720c */ /* 0x000fc40003f06270 */
[-C--:B------:R-:W-:Y:S02]  /*1d400*/  ISETP.GE.AND P1, PT, R29, R237.reuse, PT ;  /* 0x000000ed1d00720c */ /* 0x080fe40003f26270 */
[----:B------:R-:W-:Y:S02]  /*1d410*/  ISETP.GE.AND P5, PT, R28, R236, PT ;  /* 0x000000ec1c00720c */ /* 0x000fe40003fa6270 */
[----:B------:R-:W-:Y:S02]  /*1d420*/  FSEL R24, R24, -INF , P4 ;  /* 0xff80000018187808 */ /* 0x000fe40002000000 */
[----:B------:R-:W-:Y:S02]  /*1d430*/  ISETP.GE.AND P4, PT, R28, R237, PT ;  /* 0x000000ed1c00720c */ /* 0x000fe40003f86270 */
[----:B------:R-:W-:Y:S02]  /*1d440*/  FSEL R25, R25, -INF , P3 ;  /* 0xff80000019197808 */ /* 0x000fe40001800000 */
[----:B------:R-:W-:-:S02]  /*1d450*/  FSEL R136, R136, -INF , P0 ;  /* 0xff80000088887808 */ /* 0x000fc40000000000 */
[----:B------:R-:W-:Y:S02]  /*1d460*/  FSEL R204, R24, -INF , !P1 ;  /* 0xff80000018cc7808 */ /* 0x000fe40004800000 */
[----:B------:R-:W-:Y:S02]  /*1d470*/  FSEL R216, R13, -INF , !P5 ;  /* 0xff8000000dd87808 */ /* 0x000fe40006800000 */
[----:B------:R-:W-:Y:S02]  /*1d480*/  ISETP.GE.AND P0, PT, R2, R239, PT ;  /* 0x000000ef0200720c */ /* 0x000fe40003f06270 */
        /* <DEDUP_REMOVED lines=13> */
[----:B------:R-:W-:Y:S02]  /*1d560*/  FSEL R198, R26, -INF , !P4 ;  /* 0xff8000001ac67808 */ /* 0x000fe40006000000 */
[C---:B------:R-:W-:Y:S02]  /*1d570*/  ISETP.GE.AND P4, PT, R12.reuse, R238, PT ;  /* 0x000000ee0c00720c */ /* 0x040fe40003f86270 */
[----:B------:R-:W-:Y:S02]  /*1d580*/  FSEL R192, R27, -INF , !P3 ;  /* 0xff8000001bc07808 */ /* 0x000fe40005800000 */
[----:B------:R-:W-:Y:S02]  /*1d590*/  ISETP.GE.AND P3, PT, R12, R236, PT ;  /* 0x000000ec0c00720c */ /* 0x000fe40003f66270 */
[----:B------:R-:W-:Y:S02]  /*1d5a0*/  FSEL R20, R20, -INF , P1 ;  /* 0xff80000014147808 */ /* 0x000fe40000800000 */
[----:B------:R-:W-:-:S02]  /*1d5b0*/  FSEL R21, R21, -INF , P0 ;  /* 0xff80000015157808 */ /* 0x000fc40000000000 */
[----:B------:R-:W-:Y:S02]  /*1d5c0*/  ISETP.GE.AND P0, PT, R2, R239, PT ;  /* 0x000000ef0200720c */ /* 0x000fe40003f06270 */
[----:B------:R-:W-:Y:S01]  /*1d5d0*/  FSEL R188, R9, -INF , P4 ;  /* 0xff80000009bc7808 */ /* 0x000fe20002000000 */
[----:B------:R-:W-:Y:S01]  /*1d5e0*/  VIADD R9, R55, 0xffffff60 ;  /* 0xffffff6037097836 */ /* 0x000fe20000000000 */
[----:B------:R-:W-:Y:S02]  /*1d5f0*/  FSEL R190, R20, -INF , !P5 ;  /* 0xff80000014be7808 */ /* 0x000fe40006800000 */
[----:B------:R-:W-:Y:S02]  /*1d600*/  FSEL R196, R21, -INF , !P3 ;  /* 0xff80000015c47808 */ /* 0x000fe40005800000 */
[----:B------:R-:W-:Y:S02]  /*1d610*/  ISETP.GE.AND P1, PT, R12, R237, PT ;  /* 0x000000ed0c00720c */ /* 0x000fe40003f26270 */
[----:B------:R-:W-:-:S02]  /*1d620*/  ISETP.GE.AND P5, PT, R2, R236, PT ;  /* 0x000000ec0200720c */ /* 0x000fc40003fa6270 */
[----:B------:R-:W-:Y:S02]  /*1d630*/  ISETP.GE.AND P3, PT, R2, R238, PT ;  /* 0x000000ee0200720c */ /* 0x000fe40003f66270 */
[----:B------:R-:W-:Y:S02]  /*1d640*/  FSEL R8, R8, -INF , P0 ;  /* 0xff80000008087808 */ /* 0x000fe40000000000 */
[----:B------:R-:W-:Y:S01]  /*1d650*/  ISETP.GE.AND P4, PT, R2, R237, PT ;  /* 0x000000ed0200720c */ /* 0x000fe20003f86270 */
[----:B------:R-:W-:Y:S01]  /*1d660*/  VIADD R2, R55, 0xffffff61 ;  /* 0xffffff6137027836 */ /* 0x000fe20000000000 */
[----:B------:R-:W-:Y:S02]  /*1d670*/  ISETP.GE.AND P0, PT, R9, R239, PT ;  /* 0x000000ef0900720c */ /* 0x000fe40003f06270 */
[----:B------:R-:W-:Y:S02]  /*1d680*/  FSEL R188, R188, -INF , !P1 ;  /* 0xff800000bcbc7808 */ /* 0x000fe40004800000 */
[----:B------:R-:W-:-:S02]  /*1d690*/  FSEL R14, R14, -INF , P3 ;  /* 0xff8000000e0e7808 */ /* 0x000fc40001800000 */
[----:B------:R-:W-:Y:S02]  /*1d6a0*/  FSEL R194, R8, -INF , !P5 ;  /* 0xff80000008c27808 */ /* 0x000fe40006800000 */
[C---:B------:R-:W-:Y:S02]  /*1d6b0*/  ISETP.GE.AND P1, PT, R9.reuse, R236, PT ;  /* 0x000000ec0900720c */ /* 0x040fe40003f26270 */
[C---:B------:R-:W-:Y:S02]  /*1d6c0*/  ISETP.GE.AND P3, PT, R9.reuse, R238, PT ;  /* 0x000000ee0900720c */ /* 0x040fe40003f66270 */
[----:B------:R-:W-:Y:S02]  /*1d6d0*/  ISETP.GE.AND P5, PT, R9, R237, PT ;  /* 0x000000ed0900720c */ /* 0x000fe40003fa6270 */
[----:B------:R-:W-:Y:S02]  /*1d6e0*/  FMNMX3.FTZ R9, R134, R0, R23, !PT ;  /* 0x0000000086097276 */ /* 0x000fe40007810017 */
[----:B------:R-:W-:-:S02]  /*1d6f0*/  FSEL R10, R10, -INF , P0 ;  /* 0xff8000000a0a7808 */ /* 0x000fc40000000000 */
[----:B------:R-:W-:Y:S02]  /*1d700*/  ISETP.GE.AND P0, PT, R2, R239, PT ;  /* 0x000000ef0200720c */ /* 0x000fe40003f06270 */
[----:B------:R-:W-:Y:S01]  /*1d710*/  FMNMX3.FTZ R9, R9, R52, R36, !PT ;  /* 0x0000003409097276 */ /* 0x000fe20007810024 */
[----:B------:R-:W-:Y:S01]  /*1d720*/  VIADD R8, R55, 0xffffff68 ;  /* 0xffffff6837087836 */ /* 0x000fe20000000000 */
[----:B------:R-:W-:Y:S02]  /*1d730*/  FSEL R186, R14, -INF , !P4 ;  /* 0xff8000000eba7808 */ /* 0x000fe40006000000 */
[----:B------:R-:W-:Y:S02]  /*1d740*/  FSEL R176, R10, -INF , !P1 ;  /* 0xff8000000ab07808 */ /* 0x000fe40004800000 */
[C---:B------:R-:W-:Y:S02]  /*1d750*/  ISETP.GE.AND P4, PT, R2.reuse, R236, PT ;  /* 0x000000ec0200720c */ /* 0x040fe40003f86270 */
[----:B------:R-:W-:-:S02]  /*1d760*/  ISETP.GE.AND P1, PT, R2, R238, PT ;  /* 0x000000ee0200720c */ /* 0x000fc40003f26270 */
[----:B------:R-:W-:Y:S02]  /*1d770*/  FSEL R16, R16, -INF , P3 ;  /* 0xff80000010107808 */ /* 0x000fe40001800000 */
[----:B------:R-:W-:Y:S02]  /*1d780*/  FSEL R11, R11, -INF , P0 ;  /* 0xff8000000b0b7808 */ /* 0x000fe40000000000 */
[----:B------:R-:W-:Y:S02]  /*1d790*/  FMNMX3.FTZ R9, R9, R50, R48, !PT ;  /* 0x0000003209097276 */ /* 0x000fe40007810030 */
[----:B------:R-:W-:Y:S02]  /*1d7a0*/  FSEL R168, R16, -INF , !P5 ;  /* 0xff80000010a87808 */ /* 0x000fe40006800000 */
[----:B------:R-:W-:Y:S02]  /*1d7b0*/  FSEL R15, R15, -INF , P1 ;  /* 0xff8000000f0f7808 */ /* 0x000fe40000800000 */
[----:B------:R-:W-:-:S02]  /*1d7c0*/  FSEL R174, R11, -INF , !P4 ;  /* 0xff8000000bae7808 */ /* 0x000fc40006000000 */
[C---:B------:R-:W-:Y:S02]  /*1d7d0*/  ISETP.GE.AND P0, PT, R8.reuse, R239, PT ;  /* 0x000000ef0800720c */ /* 0x040fe40003f06270 */
[C---:B------:R-:W-:Y:S02]  /*1d7e0*/  ISETP.GE.AND P5, PT, R8.reuse, R236, PT ;  /* 0x000000ec0800720c */ /* 0x040fe40003fa6270 */
[C---:B------:R-:W-:Y:S02]  /*1d7f0*/  ISETP.GE.AND P1, PT, R8.reuse, R238, PT ;  /* 0x000000ee0800720c */ /* 0x040fe40003f26270 */
[----:B------:R-:W-:Y:S02]  /*1d800*/  ISETP.GE.AND P4, PT, R8, R237, PT ;  /* 0x000000ed0800720c */ /* 0x000fe40003f86270 */
[----:B------:R-:W-:Y:S02]  /*1d810*/  FMNMX3.FTZ R8, R9, R58, R56, !PT ;  /* 0x0000003a09087276 */ /* 0x000fe40007810038 */
[----:B------:R-:W-:-:S02]  /*1d820*/  FMNMX3.FTZ R9, R3, R22, R44, !PT ;  /* 0x0000001603097276 */ /* 0x000fc4000781002c */
[----:B------:R-:W-:Y:S02]  /*1d830*/  FMNMX3.FTZ R8, R8, R169, R167, !PT ;  /* 0x000000a908087276 */ /* 0x000fe400078100a7 */
[----:B------:R-:W-:Y:S02]  /*1d840*/  ISETP.GE.AND P3, PT, R2, R237, PT ;  /* 0x000000ed0200720c */ /* 0x000fe40003f66270 */
[----:B------:R-:W-:Y:S01]  /*1d850*/  FMNMX3.FTZ R8, R8, R165, R163, !PT ;  /* 0x000000a508087276 */ /* 0x000fe200078100a3 */
[----:B------:R-:W-:Y:S01]  /*1d860*/  VIADD R2, R55, 0xffffff69 ;  /* 0xffffff6937027836 */ /* 0x000fe20000000000 */
[----:B------:R-:W-:Y:S02]  /*1d870*/  FMNMX3.FTZ R10, R9, R46, R6, !PT ;  /* 0x0000002e090a7276 */ /* 0x000fe40007810006 */
[----:B------:R-:W-:Y:S02]  /*1d880*/  FSEL R4, R4, -INF , P0 ;  /* 0xff80000004047808 */ /* 0x000fe40000000000 */
[----:B------:R-:W-:-:S02]  /*1d890*/  FMNMX3.FTZ R9, R8, R153, R178, !PT ;  /* 0x0000009908097276 */ /* 0x000fc400078100b2 */
[----:B------:R-:W-:Y:S02]  /*1d8a0*/  FMNMX3.FTZ R10, R10, R177, R175, !PT ;  /* 0x000000b10a0a7276 */ /* 0x000fe400078100af */
[----:B------:R-:W-:Y:S02]  /*1d8b0*/  FSEL R166, R15, -INF , !P3 ;  /* 0xff8000000fa67808 */ /* 0x000fe40005800000 */
[----:B------:R-:W-:Y:S02]  /*1d8c0*/  FSEL R172, R4, -INF , !P5 ;  /* 0xff80000004ac7808 */ /* 0x000fe40006800000 */
[----:B------:R-:W-:Y:S02]  /*1d8d0*/  FSEL R19, R19, -INF , P1 ;  /* 0xff80000013137808 */ /* 0x000fe40000800000 */
[C---:B------:R-:W-:Y:S02]  /*1d8e0*/  ISETP.GE.AND P3, PT, R2.reuse, R239, PT ;  /* 0x000000ef0200720c */ /* 0x040fe40003f66270 */
[----:B------:R-:W-:-:S02]  /*1d8f0*/  ISETP.GE.AND P0, PT, R2, R236, PT ;  /* 0x000000ec0200720c */ /* 0x000fc40003f06270 */
[C---:B------:R-:W-:Y:S02]  /*1d900*/  ISETP.GE.AND P5, PT, R2.reuse, R238, PT ;  /* 0x000000ee0200720c */ /* 0x040fe40003fa6270 */
[----:B------:R-:W-:Y:S01]  /*1d910*/  ISETP.GE.AND P1, PT, R2, R237, PT ;  /* 0x000000ed0200720c */ /* 0x000fe20003f26270 */
[----:B------:R-:W-:Y:S01]  /*1d920*/  VIADD R2, R55, 0xffffff70 ;  /* 0xffffff7037027836 */ /* 0x000fe20000000000 */
[----:B------:R-:W-:Y:S02]  /*1d930*/  FMNMX3.FTZ R9, R9, R180, R252, !PT ;  /* 0x000000b409097276 */ /* 0x000fe400078100fc */
[----:B------:R-:W-:Y:S01]  /*1d940*/  FMNMX3.FTZ R10, R10, R173, R171, !PT ;  /* 0x000000ad0a0a7276 */ /* 0x000fe200078100ab */
[----:B------:R-:W-:Y:S01]  /*1d950*/  VIADD R4, R55, 0xffffff71 ;  /* 0xffffff7137047836 */ /* 0x000fe20000000000 */
[----:B------:R-:W-:Y:S02]  /*1d960*/  FSEL R17, R17, -INF , P3 ;  /* 0xff80000011117808 */ /* 0x000fe40001800000 */
[----:B------:R-:W-:-:S02]  /*1d970*/  FSEL R164, R19, -INF , !P4 ;  /* 0xff80000013a47808 */ /* 0x000fc40006000000 */
[----:B------:R-:W-:Y:S02]  /*1d980*/  FMNMX3.FTZ R9, R9, R244, R240, !PT ;  /* 0x000000f409097276 */ /* 0x000fe400078100f0 */
[----:B------:R-:W-:Y:S02]  /*1d990*/  ISETP.GE.AND P4, PT, R2, R239, PT ;  /* 0x000000ef0200720c */ /* 0x000fe40003f86270 */
[----:B------:R-:W-:Y:S02]  /*1d9a0*/  FMNMX3.FTZ R10, R10, R161, R159, !PT ;  /* 0x000000a10a0a7276 */ /* 0x000fe4000781009f */
[----:B------:R-:W-:Y:S02]  /*1d9b0*/  FSEL R170, R17, -INF , !P0 ;  /* 0xff80000011aa7808 */ /* 0x000fe40004000000 */
[----:B------:R-:W-:Y:S02]  /*1d9c0*/  FSEL R5, R5, -INF , P5 ;  /* 0xff80000005057808 */ /* 0x000fe40002800000 */
[----:B------:R-:W-:-:S02]  /*1d9d0*/  FMNMX3.FTZ R9, R9, R242, R216, !PT ;  /* 0x000000f209097276 */ /* 0x000fc400078100d8 */
[C---:B------:R-:W-:Y:S02]  /*1d9e0*/  ISETP.GE.AND P3, PT, R2.reuse, R236, PT ;  /* 0x000000ec0200720c */ /* 0x040fe40003f66270 */
[C---:B------:R-:W-:Y:S02]  /*1d9f0*/  ISETP.GE.AND P0, PT, R2.reuse, R238, PT ;  /* 0x000000ee0200720c */ /* 0x040fe40003f06270 */
[----:B------:R-:W-:Y:S01]  /*1da00*/  ISETP.GE.AND P5, PT, R2, R237, PT ;  /* 0x000000ed0200720c */ /* 0x000fe20003fa6270 */
[----:B------:R-:W-:Y:S01]  /*1da10*/  VIADD R2, R55, 0xffffff78 ;  /* 0xffffff7837027836 */ /* 0x000fe20000000000 */
[----:B------:R-:W-:Y:S02]  /*1da20*/  FSEL R18, R18, -INF , P4 ;  /* 0xff80000012127808 */ /* 0x000fe40002000000 */
[----:B------:R-:W-:Y:S02]  /*1da30*/  FMNMX3.FTZ R11, R10, R157, R155, !PT ;  /* 0x0000009d0a0b7276 */ /* 0x000fe4000781009b */
[----:B------:R-:W-:-:S02]  /*1da40*/  ISETP.GE.AND P4, PT, R4, R239, PT ;  /* 0x000000ef0400720c */ /* 0x000fc40003f86270 */
[----:B------:R-:W-:Y:S02]  /*1da50*/  FMNMX3.FTZ R9, R9, R200, R198, !PT ;  /* 0x000000c809097276 */ /* 0x000fe400078100c6 */
[----:B------:R-:W-:Y:S02]  /*1da60*/  FSEL R160, R18, -INF , !P3 ;  /* 0xff80000012a07808 */ /* 0x000fe40005800000 */
[----:B------:R-:W-:Y:S01]  /*1da70*/  FMNMX3.FTZ R11, R11, R250, R182, !PT ;  /* 0x000000fa0b0b7276 */ /* 0x000fe200078100b6 */
[----:B------:R-:W-:Y:S01]  /*1da80*/  VIADD R55, R55, 0xffffff79 ;  /* 0xffffff7937377836 */ /* 0x000fe20000000000 */
[----:B------:R-:W-:Y:S02]  /*1da90*/  ISETP.GE.AND P3, PT, R4, R236, PT ;  /* 0x000000ec0400720c */ /* 0x000fe40003f66270 */
[----:B------:R-:W-:Y:S02]  /*1daa0*/  FSEL R49, R49, -INF , P4 ;  /* 0xff80000031317808 */ /* 0x000fe40002000000 */
[----:B------:R-:W-:-:S02]  /*1dab0*/  ISETP.GE.AND P4, PT, R2, R239, PT ;  /* 0x000000ef0200720c */ /* 0x000fc40003f86270 */
[----:B------:R-:W-:Y:S02]  /*1dac0*/  FMNMX3.FTZ R9, R9, R196, R194, !PT ;  /* 0x000000c409097276 */ /* 0x000fe400078100c2 */
[----:B------:R-:W-:Y:S02]  /*1dad0*/  FMNMX3.FTZ R11, R11, R248, R246, !PT ;  /* 0x000000f80b0b7276 */ /* 0x000fe400078100f6 */
[----:B------:R-:W-:Y:S02]  /*1dae0*/  FSEL R158, R49, -INF , !P3 ;  /* 0xff800000319e7808 */ /* 0x000fe40005800000 */
        /* <DEDUP_REMOVED lines=8> */
[----:B------:R-:W-:-:S02]  /*1db70*/  FMNMX3.FTZ R9, R9, R172, R170, !PT ;  /* 0x000000ac09097276 */ /* 0x000fc400078100aa */
[----:B------:R-:W-:Y:S02]  /*1db80*/  FMNMX3.FTZ R11, R11, R204, R202, !PT ;  /* 0x000000cc0b0b7276 */ /* 0x000fe400078100ca */
[----:B------:R-:W-:Y:S02]  /*1db90*/  FSEL R154, R51, -INF , !P3 ;  /* 0xff800000339a7808 */ /* 0x000fe40005800000 */
[----:B------:R-:W-:Y:S02]  /*1dba0*/  FMNMX3.FTZ R9, R9, R160, R158, !PT ;  /* 0x000000a009097276 */ /* 0x000fe4000781009e */
[----:B------:R-:W-:Y:S02]  /*1dbb0*/  FMNMX3.FTZ R11, R11, R192, R190, !PT ;  /* 0x000000c00b0b7276 */ /* 0x000fe400078100be */
[----:B------:R-:W-:Y:S02]  /*1dbc0*/  FSEL R53, R53, -INF , P0 ;  /* 0xff80000035357808 */ /* 0x000fe40000000000 */
[----:B------:R-:W-:-:S02]  /*1dbd0*/  ISETP.GE.AND P0, PT, R4, R238, PT ;  /* 0x000000ee0400720c */ /* 0x000fc40003f06270 */
[----:B------:R-:W-:Y:S02]  /*1dbe0*/  ISETP.GE.AND P4, PT, R4, R237, PT ;  /* 0x000000ed0400720c */ /* 0x000fe40003f86270 */
[----:B------:R-:W-:Y:S02]  /*1dbf0*/  FMNMX3.FTZ R4, R9, R156, R154, !PT ;  /* 0x0000009c09047276 */ /* 0x000fe4000781009a */
[----:B------:R-:W-:Y:S02]  /*1dc00*/  FMNMX3.FTZ R9, R11, R188, R186, !PT ;  /* 0x000000bc0b097276 */ /* 0x000fe400078100ba */
[----:B------:R-:W-:Y:S02]  /*1dc10*/  FSEL R162, R5, -INF , !P1 ;  /* 0xff80000005a27808 */ /* 0x000fe40004800000 */
[-C--:B------:R-:W-:Y:S02]  /*1dc20*/  ISETP.GE.AND P1, PT, R2, R238.reuse, PT ;  /* 0x000000ee0200720c */ /* 0x080fe40003f26270 */
[----:B------:R-:W-:Y:S01]  /*1dc30*/  FSEL R7, R7, -INF , P0 ;  /* 0xff80000007077808 */ /* 0x000fe20000000000 */
[----:B------:R-:W1:Y:S01]  /*1dc40*/  SHFL.BFLY PT, R5, R4, 0x2, 0x1f ;  /* 0x0c401f0004057f89 */ /* 0x000e6200000e0000 */
        /* <DEDUP_REMOVED lines=14> */
[----:B-1----:R-:W-:-:S05]  /*1dd30*/  FMNMX.FTZ R8, R4, R5, !PT ;  /* 0x0000000504087209 */ /* 0x002fca0007810000 */
[----:B------:R-:W1:Y:S01]  /*1dd40*/  SHFL.BFLY PT, R7, R8, 0x1, 0x1f ;  /* 0x0c201f0008077f89 */ /* 0x000e6200000e0000 */
[----:B------:R-:W4:Y:S01]  /*1dd50*/  S2UR UR6, SR_CgaCtaId ;  /* 0x00000000000679c3 */ /* 0x000f220000008800 */
[----:B---3--:R-:W-:-:S05]  /*1dd60*/  FMNMX.FTZ R5, R9, R2, !PT ;  /* 0x0000000209057209 */ /* 0x008fca0007810000 */
[----:B------:R-:W3:Y:S01]  /*1dd70*/  SHFL.BFLY PT, R4, R5, 0x1, 0x1f ;  /* 0x0c201f0005047f89 */ /* 0x000ee200000e0000 */
[----:B-1----:R-:W-:-:S04]  /*1dd80*/  FMNMX.FTZ R2, R8, R7, !PT ;  /* 0x0000000708027209 */ /* 0x002fc80007810000 */
[----:B------:R-:W-:Y:S01]  /*1dd90*/  FSETP.NEU.FTZ.AND P1, PT, R2, -INF , PT ;  /* 0xff8000000200780b */ /* 0x000fe20003f3d000 */
[----:B--2---:R-:W-:Y:S01]  /*1dda0*/  FMUL.FTZ R141, R144, R2 ;  /* 0x00000002908d7220 */ /* 0x004fe20000410000 */
[----:B------:R-:W-:-:S04]  /*1ddb0*/  UMOV UR7, 0x400 ;  /* 0x0000040000077882 */ /* 0x000fc80000000000 */
[----:B------:R-:W-:Y:S01]  /*1ddc0*/  FSEL R141, R141, RZ, P1 ;  /* 0x000000ff8d8d7208 */ /* 0x000fe20000800000 */
[----:B----4-:R-:W-:Y:S01]  /*1ddd0*/  ULEA UR6, UR6, UR7, 0x18 ;  /* 0x0000000706067291 */ /* 0x010fe2000f8ec0ff */
[----:B------:R-:W-:-:S03]  /*1dde0*/  LOP3.LUT R143, R184, 0x200, R185, 0xf8, !PT ;  /* 0x00000200b88f7812 */ /* 0x000fc600078ef8b9 */
[----:B------:R-:W-:Y:S02]  /*1ddf0*/  FFMA.FTZ R142, R0, R144, -R141 ;  /* 0x00000090008e7223 */ /* 0x000fe4000001088d */
[----:B------:R-:W-:Y:S02]  /*1de00*/  LEA R143, R143, UR6, 0x1 ;  /* 0x000000068f8f7c11 */ /* 0x000fe4000f8e08ff */
[----:B---3--:R-:W-:-:S03]  /*1de10*/  FMNMX.FTZ R0, R5, R4, !PT ;  /* 0x0000000405007209 */ /* 0x008fc60007810000 */
[C---:B------:R-:W-:Y:S01]  /*1de20*/  VIADD R16, R143.reuse, 0xc000 ;  /* 0x0000c0008f107836 */ /* 0x040fe20000000000 */
[----:B------:R-:W-:Y:S01]  /*1de30*/  SEL R24, R210, 0xffffffe0, !P6 ;  /* 0xffffffe0d2187807 */ /* 0x000fe20007000000 */
[----:B------:R-:W-:Y:S01]  /*1de40*/  VIADD R151, R143, 0xc040 ;  /* 0x0000c0408f977836 */ /* 0x000fe20000000000 */
[----:B------:R-:W-:Y:S01]  /*1de50*/  FSETP.NEU.FTZ.AND P0, PT, R0, -INF , PT ;  /* 0xff8000000000780b */ /* 0x000fe20003f1d000 */
[----:B------:R-:W-:Y:S01]  /*1de60*/  FMUL.FTZ R137, R144, R0 ;  /* 0x0000000090897220 */ /* 0x000fe20000410000 */
[----:B------:R-:W-:Y:S02]  /*1de70*/  @P2 VIADD R151, R16, 0xffffffc0 ;  /* 0xffffffc010972836 */ /* 0x000fe40000000000 */
[-CC-:B------:R-:W-:Y:S01]  /*1de80*/  FFMA.FTZ R138, R36, R144.reuse, -R141.reuse ;  /* 0x00000090248a7223 */ /* 0x180fe2000001088d */
[-CC-:B------:R-:W-:Y:S01]  /*1de90*/  FFMA.FTZ R140, R23, R144.reuse, -R141.reuse ;  /* 0x00000090178c7223 */ /* 0x180fe2000001088d */
[-C--:B------:R-:W-:Y:S01]  /*1dea0*/  FFMA.FTZ R139, R52, R144.reuse, -R141 ;  /* 0x00000090348b7223 */ /* 0x080fe2000001088d */
[----:B------:R-:W-:Y:S01]  /*1deb0*/  FSEL R137, R137, RZ, P0 ;  /* 0x000000ff89897208 */ /* 0x000fe20000000000 */
[----:B------:R-:W-:Y:S01]  /*1dec0*/  IMAD.IADD R149, R24, 0x1, R151 ;  /* 0x0000000118957824 */ /* 0x000fe200078e0297 */
[----:B------:R-:W-:Y:S01]  /*1ded0*/  FSEL R5, R2, RZ, P1 ;  /* 0x000000ff02057208 */ /* 0x000fe20000800000 */
[----:B------:R-:W-:Y:S01]  /*1dee0*/  MUFU.EX2 R142, R142 ;  /* 0x0000008e008e7308 */ /* 0x000fe20000000800 */
[----:B------:R-:W-:Y:S01]  /*1def0*/  FSEL R4, R0, RZ, P0 ;  /* 0x000000ff00047208 */ /* 0x000fe20000000000 */
[-CC-:B------:R-:W-:Y:S01]  /*1df00*/  FFMA.FTZ R63, R44, R144.reuse, -R137.reuse ;  /* 0x000000902c3f7223 */ /* 0x180fe20000010889 */
[-C--:B------:R-:W-:Y:S01]  /*1df10*/  FFMA.FTZ R61, R46, R144.reuse, -R137 ;  /* 0x000000902e3d7223 */ /* 0x080fe20000010889 */
[----:B------:R-:W-:Y:S04]  /*1df20*/  LDSM.16.MT88.4 R36, [R149] ;  /* 0x000000009524783b */ /* 0x000fe80000004200 */
[----:B------:R-:W1:Y:S01]  /*1df30*/  LDSM.16.MT88.4 R44, [R143+0x10000] ;  /* 0x010000008f2c783b */ /* 0x000e620000004200 */
[----:B------:R-:W-:Y:S01]  /*1df40*/  FADD.FTZ R5, R134, -R5 ;  /* 0x8000000586057221 */ /* 0x000fe20000010000 */
[----:B------:R-:W-:Y:S01]  /*1df50*/  FADD.FTZ R145, R3, -R4 ;  /* 0x8000000403917221 */ /* 0x000fe20000010000 */
[-CC-:B------:R-:W-:Y:S01]  /*1df60*/  FFMA.FTZ R136, R22, R144.reuse, -R137.reuse ;  /* 0x0000009016887223 */ /* 0x180fe20000010889 */
[----:B------:R-:W-:Y:S01]  /*1df70*/  FFMA.FTZ R134, R6, R144, -R137 ;  /* 0x0000009006867223 */ /* 0x000fe20000010889 */
[C---:B------:R-:W-:Y:S01]  /*1df80*/  FMUL.FTZ R147, R144.reuse, R5 ;  /* 0x0000000590937220 */ /* 0x040fe20000410000 */
[----:B------:R-:W-:Y:S01]  /*1df90*/  FMUL.FTZ R145, R144, R145 ;  /* 0x0000009190917220 */ /* 0x000fe20000410000 */
[----:B------:R-:W2:Y:S01]  /*1dfa0*/  MUFU.EX2 R140, R140 ;  /* 0x0000008c008c7308 */ /* 0x000ea20000000800 */
[----:B------:R-:W3:Y:S04]  /*1dfb0*/  LDSM.16.MT88.4 R64, [R151+0x4000] ;  /* 0x004000009740783b */ /* 0x000ee80000004200 */
[----:B------:R-:W4:Y:S03]  /*1dfc0*/  LDSM.16.MT88.4 R12, [R143+0xc000] ;  /* 0x00c000008f0c783b */ /* 0x000f260000004200 */
[----:B------:R-:W-:Y:S01]  /*1dfd0*/  MUFU.EX2 R139, R139 ;  /* 0x0000008b008b7308 */ /* 0x000fe20000000800 */
[----:B------:R-:W-:Y:S07]  /*1dfe0*/  LDSM.16.MT88.4 R28, [R151] ;  /* 0x00000000971c783b */ /* 0x000fee0000004200 */
[----:B------:R-:W5:Y:S08]  /*1dff0*/  MUFU.EX2 R138, R138 ;  /* 0x0000008a008a7308 */ /* 0x000f700000000800 */
[----:B------:R-:W-:Y:S08]  /*1e000*/  MUFU.EX2 R136, R136 ;  /* 0x0000008800887308 */ /* 0x000ff00000000800 */
[----:B------:R-:W1:Y:S08]  /*1e010*/  MUFU.EX2 R63, R63 ;  /* 0x0000003f003f7308 */ /* 0x000e700000000800 */
[----:B------:R-:W-:Y:S08]  /*1e020*/  MUFU.EX2 R61, R61 ;  /* 0x0000003d003d7308 */ /* 0x000ff00000000800 */
[----:B------:R-:W3:Y:S08]  /*1e030*/  MUFU.EX2 R134, R134 ;  /* 0x0000008600867308 */ /* 0x000ef00000000800 */
[----:B------:R-:W4:Y:S08]  /*1e040*/  MUFU.EX2 R147, R147 ;  /* 0x0000009300937308 */ /* 0x000f300000000800 */
[----:B------:R-:W4:Y:S01]  /*1e050*/  MUFU.EX2 R145, R145 ;  /* 0x0000009100917308 */ /* 0x000f220000000800 */
[----:B--2---:R-:W-:-:S02]  /*1e060*/  F2FP.F16.F32.PACK_AB R4, R140, R142 ;  /* 0x0000008e8c04723e */ /* 0x004fc400000000ff */
[----:B-----5:R-:W-:Y:S02]  /*1e070*/  F2FP.F16.F32.PACK_AB R6, R138, R139 ;  /* 0x0000008b8a06723e */ /* 0x020fe400000000ff */
[----:B-1----:R-:W-:Y:S02]  /*1e080*/  F2FP.F16.F32.PACK_AB R5, R63, R136 ;  /* 0x000000883f05723e */ /* 0x002fe400000000ff */
[----:B---3--:R-:W-:Y:S01]  /*1e090*/  F2FP.F16.F32.PACK_AB R7, R134, R61 ;  /* 0x0000003d8607723e */ /* 0x008fe200000000ff */
[-C--:B----4-:R-:W-:Y:S01]  /*1e0a0*/  FMUL.FTZ R40, R96, R147.reuse ;  /* 0x0000009360287220 */ /* 0x090fe20000410000 */
[-C--:B------:R-:W-:Y:S01]  /*1e0b0*/  FMUL.FTZ R41, R97, R147.reuse ;  /* 0x0000009361297220 */ /* 0x080fe20000410000 */
[-C--:B------:R-:W-:Y:S01]  /*1e0c0*/  FMUL.FTZ R92, R92, R147.reuse ;  /* 0x000000935c5c7220 */ /* 0x080fe20000410000 */
[----:B------:R-:W-:Y:S01]  /*1e0d0*/  FMUL.FTZ R93, R93, R147 ;  /* 0x000000935d5d7220 */ /* 0x000fe20000410000 */
[----:B------:R-:W-:Y:S02]  /*1e0e0*/  IMAD.IADD R3, R24, 0x1, R143 ;  /* 0x0000000118037824 */ /* 0x000fe400078e028f */
        /* <DEDUP_REMOVED lines=9> */
[----:B------:R-:W-:Y:S01]  /*1e180*/  LDSM.16.MT88.4 R20, [R3+0xc000] ;  /* 0x00c000000314783b */ /* 0x000fe20000004200 */
[-C--:B------:R-:W-:Y:S01]  /*1e190*/  FMUL.FTZ R100, R100, R147.reuse ;  /* 0x0000009364647220 */ /* 0x080fe20000410000 */
[----:B------:R-:W-:Y:S01]  /*1e1a0*/  FMUL.FTZ R101, R101, R147 ;  /* 0x0000009365657220 */ /* 0x000fe20000410000 */
[-C--:B------:R-:W-:Y:S01]  /*1e1b0*/  FMUL.FTZ R102, R102, R145.reuse ;  /* 0x0000009166667220 */ /* 0x080fe20000410000 */
[----:B------:R-:W-:Y:S01]  /*1e1c0*/  FMUL.FTZ R103, R103, R145 ;  /* 0x0000009167677220 */ /* 0x000fe20000410000 */
[----:B------:R-:W1:Y:S02]  /*1e1d0*/  LDSM.16.MT88.4 R52, [R3+0x10000] ;  /* 0x010000000334783b */ /* 0x000e640000004200 */
[C---:B------:R-:W-:Y:S02]  /*1e1e0*/  HMMA.16816.F32 R44, R4.reuse, R46, R92 ;  /* 0x0000002e042c723c */ /* 0x040fe4000000185c */
[----:B------:R-:W2:Y:S01]  /*1e1f0*/  LDSM.16.MT88.4 R92, [R149+0x4000] ;  /* 0x00400000955c783b */ /* 0x000ea20000004200 */
[----:B------:R-:W-:Y:S01]  /*1e200*/  FMUL.FTZ R49, R89, R147 ;  /* 0x0000009359317220 */ /* 0x000fe20000410000 */
[----:B------:R-:W-:Y:S01]  /*1e210*/  FMUL.FTZ R51, R91, R145 ;  /* 0x000000915b337220 */ /* 0x000fe20000410000 */
[----:B------:R-:W-:Y:S01]  /*1e220*/  FMUL.FTZ R57, R81, R147 ;  /* 0x0000009351397220 */ /* 0x000fe20000410000 */
        /* <DEDUP_REMOVED lines=19> */
[----:B------:R-:W3:Y:S01]  /*1e360*/  LDSM.16.MT88.4 R88, [R143+0xc800] ;  /* 0x00c800008f58783b */ /* 0x000ee20000004200 */
[-CC-:B------:R-:W-:Y:S01]  /*1e370*/  FFMA.FTZ R107, R177, R144.reuse, -R137.reuse ;  /* 0x00000090b16b7223 */ /* 0x180fe20000010889 */
[-CC-:B------:R-:W-:Y:S01]  /*1e380*/  FFMA.FTZ R106, R175, R144.reuse, -R137.reuse ;  /* 0x00000090af6a7223 */ /* 0x180fe20000010889 */
[-CC-:B------:R-:W-:Y:S01]  /*1e390*/  FFMA.FTZ R105, R173, R144.reuse, -R137.reuse ;  /* 0x00000090ad697223 */ /* 0x180fe20000010889 */
[-CC-:B------:R-:W-:Y:S01]  /*1e3a0*/  FFMA.FTZ R104, R171, R144.reuse, -R137.reuse ;  /* 0x00000090ab687223 */ /* 0x180fe20000010889 */
[-C--:B------:R-:W-:Y:S01]  /*1e3b0*/  FMUL.FTZ R124, R124, R147.reuse ;  /* 0x000000937c7c7220 */ /* 0x080fe20000410000 */
[C---:B------:R-:W-:Y:S01]  /*1e3c0*/  HMMA.16816.F32 R56, R4.reuse, R64, R56 ;  /* 0x000000400438723c */ /* 0x040fe20000001838 */
[----:B------:R-:W-:Y:S01]  /*1e3d0*/  FMUL.FTZ R125, R125, R147 ;  /* 0x000000937d7d7220 */ /* 0x000fe20000410000 */
[-C--:B------:R-:W-:Y:S01]  /*1e3e0*/  FMUL.FTZ R126, R126, R145.reuse ;  /* 0x000000917e7e7220 */ /* 0x080fe20000410000 */
[----:B------:R-:W-:Y:S01]  /*1e3f0*/  FMUL.FTZ R127, R127, R145 ;  /* 0x000000917f7f7220 */ /* 0x000fe20000410000 */
[----:B------:R-:W-:Y:S01]  /*1e400*/  MUFU.EX2 R101, R101 ;  /* 0x0000006500657308 */ /* 0x000fe20000000800 */
[-C--:B------:R-:W-:Y:S01]  /*1e410*/  FMUL.FTZ R24, R112, R147.reuse ;  /* 0x0000009370187220 */ /* 0x080fe20000410000 */
[----:B------:R-:W-:Y:S01]  /*1e420*/  FMUL.FTZ R25, R113, R147 ;  /* 0x0000009371197220 */ /* 0x000fe20000410000 */
[-C--:B------:R-:W-:Y:S01]  /*1e430*/  FMUL.FTZ R26, R114, R145.reuse ;  /* 0x00000091721a7220 */ /* 0x080fe20000410000 */
[C---:B------:R-:W-:Y:S01]  /*1e440*/  HMMA.16816.F32 R64, R4.reuse, R66, R76 ;  /* 0x000000420440723c */ /* 0x040fe2000000184c */
[----:B------:R-:W4:Y:S03]  /*1e450*/  LDSM.16.MT88.4 R76, [R151+0x800] ;  /* 0x00080000974c783b */ /* 0x000f260000004200 */
[----:B------:R-:W5:Y:S01]  /*1e460*/  MUFU.EX2 R100, R100 ;  /* 0x0000006400647308 */ /* 0x000f620000000800 */
[----:B------:R-:W-:Y:S01]  /*1e470*/  FMUL.FTZ R27, R115, R145 ;  /* 0x00000091731b7220 */ /* 0x000fe20000410000 */
[-C--:B------:R-:W-:Y:S01]  /*1e480*/  FMUL.FTZ R108, R108, R147.reuse ;  /* 0x000000936c6c7220 */ /* 0x080fe20000410000 */
[----:B------:R-:W-:Y:S01]  /*1e490*/  FMUL.FTZ R109, R109, R147 ;  /* 0x000000936d6d7220 */ /* 0x000fe20000410000 */
[C---:B------:R-:W-:Y:S01]  /*1e4a0*/  HMMA.16816.F32 R8, R4.reuse, R12, R8 ;  /* 0x0000000c0408723c */ /* 0x040fe20000001808 */
[-C--:B------:R-:W-:Y:S01]  /*1e4b0*/  FMUL.FTZ R110, R110, R145.reuse ;  /* 0x000000916e6e7220 */ /* 0x080fe20000410000 */
[----:B------:R-:W-:Y:S01]  /*1e4c0*/  FMUL.FTZ R111, R111, R145 ;  /* 0x000000916f6f7220 */ /* 0x000fe20000410000 */
[-C--:B------:R-:W-:Y:S01]  /*1e4d0*/  FMUL.FTZ R16, R120, R147.reuse ;  /* 0x0000009378107220 */ /* 0x080fe20000410000 */
[----:B------:R-:W-:Y:S01]  /*1e4e0*/  MUFU.EX2 R103, R103 ;  /* 0x0000006700677308 */ /* 0x000fe20000000800 */
[----:B------:R-:W-:Y:S01]  /*1e4f0*/  FMUL.FTZ R17, R121, R147 ;  /* 0x0000009379117220 */ /* 0x000fe20000410000 */
[-C--:B------:R-:W-:Y:S01]  /*1e500*/  FMUL.FTZ R18, R122, R145.reuse ;  /* 0x000000917a127220 */ /* 0x080fe20000410000 */
[----:B------:R-:W-:Y:S01]  /*1e510*/  FMUL.FTZ R19, R123, R145 ;  /* 0x000000917b137220 */ /* 0x000fe20000410000 */
[C---:B------:R-:W-:Y:S01]  /*1e520*/  HMMA.16816.F32 R12, R4.reuse, R14, R124 ;  /* 0x0000000e040c723c */ /* 0x040fe2000000187c */
[-C--:B------:R-:W-:Y:S01]  /*1e530*/  FMUL.FTZ R116, R116, R147.reuse ;  /* 0x0000009374747220 */ /* 0x080fe20000410000 */
[----:B------:R-:W-:Y:S01]  /*1e540*/  FMUL.FTZ R117, R117, R147 ;  /* 0x0000009375757220 */ /* 0x000fe20000410000 */
[-C--:B------:R-:W-:Y:S01]  /*1e550*/  FMUL.FTZ R118, R118, R145.reuse ;  /* 0x0000009176767220 */ /* 0x080fe20000410000 */
[----:B------:R-:W3:Y:S01]  /*1e560*/  MUFU.EX2 R102, R102 ;  /* 0x0000006600667308 */ /* 0x000ee20000000800 */
[----:B------:R-:W-:Y:S01]  /*1e570*/  FMUL.FTZ R119, R119, R145 ;  /* 0x0000009177777220 */ /* 0x000fe20000410000 */
[-C--:B------:R-:W-:Y:S01]  /*1e580*/  FMUL.FTZ R84, R84, R147.reuse ;  /* 0x0000009354547220 */ /* 0x080fe20000410000 */
[----:B------:R-:W-:Y:S01]  /*1e590*/  FMUL.FTZ R85, R85, R147 ;  /* 0x0000009355557220 */ /* 0x000fe20000410000 */
[-C--:B------:R-:W-:Y:S01]  /*1e5a0*/  FMUL.FTZ R86, R86, R145.reuse ;  /* 0x0000009156567220 */ /* 0x080fe20000410000 */
[----:B------:R-:W-:Y:S01]  /*1e5b0*/  FMUL.FTZ R87, R87, R145 ;  /* 0x0000009157577220 */ /* 0x000fe20000410000 */
[-C--:B------:R-:W-:Y:S01]  /*1e5c0*/  FMUL.FTZ R72, R72, R147.reuse ;  /* 0x0000009348487220 */ /* 0x080fe20000410000 */
[----:B------:R-:W-:Y:S01]  /*1e5d0*/  FMUL.FTZ R73, R73, R147 ;  /* 0x0000009349497220 */ /* 0x000fe20000410000 */
[----:B------:R-:W-:Y:S01]  /*1e5e0*/  MUFU.EX2 R107, R107 ;  /* 0x0000006b006b7308 */ /* 0x000fe20000000800 */
[-C--:B------:R-:W-:Y:S01]  /*1e5f0*/  FMUL.FTZ R74, R74, R145.reuse ;  /* 0x000000914a4a7220 */ /* 0x080fe20000410000 */
[----:B------:R-:W-:Y:S01]  /*1e600*/  FMUL.FTZ R75, R75, R145 ;  /* 0x000000914b4b7220 */ /* 0x000fe20000410000 */
[-C--:B------:R-:W-:Y:S01]  /*1e610*/  FMUL.FTZ R68, R68, R147.reuse ;  /* 0x0000009344447220 */ /* 0x080fe20000410000 */
[----:B------:R-:W-:Y:S01]  /*1e620*/  FMUL.FTZ R69, R69, R147 ;  /* 0x0000009345457220 */ /* 0x000fe20000410000 */
[-C--:B------:R-:W-:Y:S01]  /*1e630*/  FMUL.FTZ R70, R70, R145.reuse ;  /* 0x0000009146467220 */ /* 0x080fe20000410000 */
[-C--:B------:R-:W-:Y:S01]  /*1e640*/  FMUL.FTZ R71, R71, R145.reuse ;  /* 0x0000009147477220 */ /* 0x080fe20000410000 */
        /* <DEDUP_REMOVED lines=40> */
[----:B------:R-:W-:-:S03]  /*1e8d0*/  FFMA.FTZ R136, R243, R145, R136 ;  /* 0x00000091f3887223 */ /* 0x000fc60000010088 */
[----:B------:R-:W-:Y:S03]  /*1e8e0*/  LDSM.16.MT88.4 R124, [R143+0xf800] ;  /* 0x00f800008f7c783b */ /* 0x000fe60000004200 */
        /* <DEDUP_REMOVED lines=11> */
[----:B-1----:R-:W-:Y:S02]  /*1e9a0*/  F2FP.F16.F32.PACK_AB R69, R106, R107 ;  /* 0x0000006b6a45723e */ /* 0x002fe400000000ff */
[----:B------:R-:W-:Y:S01]  /*1e9b0*/  MUFU.EX2 R114, R114 ;  /* 0x0000007200727308 */ /* 0x000fe20000000800 */
[----:B----4-:R-:W-:Y:S01]  /*1e9c0*/  F2FP.F16.F32.PACK_AB R71, R104, R105 ;  /* 0x000000696847723e */ /* 0x010fe200000000ff */
[-C--:B------:R-:W-:Y:S01]  /*1e9d0*/  FFMA.FTZ R155, R252, R144.reuse, -R141 ;  /* 0x00000090fc9b7223 */ /* 0x080fe2000001088d */
[-CC-:B------:R-:W-:Y:S01]  /*1e9e0*/  FFMA.FTZ R157, R250, R144.reuse, -R137.reuse ;  /* 0x00000090fa9d7223 */ /* 0x180fe20000010889 */
[-C--:B------:R-:W-:Y:S01]  /*1e9f0*/  FFMA.FTZ R159, R248, R144.reuse, -R137 ;  /* 0x00000090f89f7223 */ /* 0x080fe20000010889 */
[-CC-:B------:R-:W-:Y:S01]  /*1ea00*/  FFMA.FTZ R161, R244, R144.reuse, -R141.reuse ;  /* 0x00000090f4a17223 */ /* 0x180fe2000001088d */
[----:B------:R-:W-:Y:S01]  /*1ea10*/  FFMA.FTZ R147, R245, R147, R142 ;  /* 0x00000093f5937223 */ /* 0x000fe2000001008e */
[-CC-:B------:R-:W-:Y:S01]  /*1ea20*/  FFMA.FTZ R160, R160, R144.reuse, -R141.reuse ;  /* 0x00000090a0a07223 */ /* 0x180fe2000001088d */
[C---:B------:R-:W-:Y:S01]  /*1ea30*/  HMMA.16816.F32 R8, R68.reuse, R88, R8 ;  /* 0x000000584408723c */ /* 0x040fe20000001808 */
[----:B------:R-:W-:Y:S01]  /*1ea40*/  MUFU.EX2 R115, R115 ;  /* 0x0000007300737308 */ /* 0x000fe20000000800 */
[-CC-:B------:R-:W-:Y:S01]  /*1ea50*/  FFMA.FTZ R185, R158, R144.reuse, -R141.reuse ;  /* 0x000000909eb97223 */ /* 0x180fe2000001088d */
[-C--:B------:R-:W-:Y:S01]  /*1ea60*/  FFMA.FTZ R156, R156, R144.reuse, -R141 ;  /* 0x000000909c9c7223 */ /* 0x080fe2000001088d */
[-CC-:B------:R-:W-:Y:S01]  /*1ea70*/  FFMA.FTZ R152, R152, R144.reuse, -R137.reuse ;  /* 0x0000009098987223 */ /* 0x180fe20000010889 */
[----:B------:R-:W-:Y:S01]  /*1ea80*/  FFMA.FTZ R187, R150, R144, -R137 ;  /* 0x0000009096bb7223 */ /* 0x000fe20000010889 */
[----:B------:R-:W-:Y:S02]  /*1ea90*/  LDSM.16.MT88.4 R116, [R3+0xf800] ;  /* 0x00f800000374783b */ /* 0x000fe40000004200 */
[C---:B------:R-:W-:Y:S02]  /*1eaa0*/  HMMA.16816.F32 R12, R68.reuse, R90, R12 ;  /* 0x0000005a440c723c */ /* 0x040fe4000000180c */
[----:B------:R-:W1:Y:S06]  /*1eab0*/  LDSM.16.MT88.4 R88, [R143+0x10800] ;  /* 0x010800008f58783b */ /* 0x000e6c0000004200 */
        /* <DEDUP_REMOVED lines=77> */
[-C--:B------:R-:W-:Y:S01]  /*1ef90*/  FFMA.FTZ R163, R216, R144.reuse, -R141 ;  /* 0x00000090d8a37223 */ /* 0x080fe2000001088d */
[-CC-:B------:R-:W-:Y:S01]  /*1efa0*/  FFMA.FTZ R165, R214, R144.reuse, -R137.reuse ;  /* 0x00000090d6a57223 */ /* 0x180fe20000010889 */
[----:B------:R-:W-:-:S04]  /*1efb0*/  FFMA.FTZ R167, R204, R144, -R137 ;  /* 0x00000090cca77223 */ /* 0x000fc80000010889 */
        /* <DEDUP_REMOVED lines=222> */
.L_x_3649:
[----:B------:R-:W-:-:S07]  /*1fda0*/  IADD3 R62, PT, PT, R60, -0x1, RZ ;  /* 0xffffffff3c3e7810 */ /* 0x000fce0007ffe0ff */
.L_x_3658:
[----:B------:R-:W-:Y:S05]  /*1fdb0*/  BSYNC B2 ;  /* 0x0000000000027941 */ /* 0x000fea0003800000 */
.L_x_3648:
        /* <DEDUP_REMOVED lines=10> */
.L_x_3666:
        /* <DEDUP_REMOVED lines=78> */
.L_x_3661:
[----:B------:R-:W-:Y:S05]  /*20340*/  BSYNC.RECONVERGENT B0 ;  /* 0x0000000000007941 */ /* 0x000fea0003800200 */
.L_x_3660:
[----:B------:R-:W1:Y:S01]  /*20350*/  S2UR UR7, SR_CgaCtaId ;  /* 0x00000000000779c3 */ /* 0x000e620000008800 */
[C---:B------:R-:W-:Y:S01]  /*20360*/  SHF.L.U32 R209, R208.reuse, 0x3, RZ ;  /* 0x00000003d0d17819 */ /* 0x040fe200000006ff */
[----:B------:R-:W-:Y:S01]  /*20370*/  UMOV UR9, 0x400 ;  /* 0x0000040000097882 */ /* 0x000fe20000000000 */
[----:B------:R-:W-:Y:S01]  /*20380*/  LOP3.LUT R6, R208, 0x38, RZ, 0xc0, !PT ;  /* 0x00000038d0067812 */ /* 0x000fe200078ec0ff */
[----:B------:R-:W-:Y:S01]  /*20390*/  BSSY.RECONVERGENT B1, `(.L_x_3662) ;  /* 0x0000287000017945 */ /* 0x000fe20003800200 */
[C---:B------:R-:W-:Y:S02]  /*203a0*/  LOP3.LUT R3, R209.reuse, 0x38, RZ, 0xc0, !PT ;  /* 0x00000038d1037812 */ /* 0x040fe400078ec0ff */
[----:B------:R-:W-:Y:S02]  /*203b0*/  LOP3.LUT R4, R209, 0x1c0, RZ, 0xc0, !PT ;  /* 0x000001c0d1047812 */ /* 0x000fe400078ec0ff */
[----:B------:R-:W-:Y:S02]  /*203c0*/  ISETP.GE.AND P1, PT, R3, R229, PT ;  /* 0x000000e50300720c */ /* 0x000fe40003f26270 */
[----:B------:R-:W-:Y:S02]  /*203d0*/  LOP3.LUT R247, R209, 0x1e00, RZ, 0xc0, !PT ;  /* 0x00001e00d1f77812 */ /* 0x000fe400078ec0ff */
[C---:B------:R-:W-:Y:S02]  /*203e0*/  LOP3.LUT R6, R3.reuse, R4, R6, 0x1e, !PT ;  /* 0x0000000403067212 */ /* 0x040fe400078e1e06 */
        /* <DEDUP_REMOVED lines=9> */
[----:B------:R-:W-:Y:S02]  /*20480*/  LEA R247, R247, UR6, 0x1 ;  /* 0x00000006f7f77c11 */ /* 0x000fe4000f8e08ff */
[-C--:B------:R-:W-:Y:S02]  /*20490*/  IADD3 R14, P2, PT, R8, R7.reuse, RZ ;  /* 0x00000007080e7210 */ /* 0x080fe40007f5e0ff */
[----:B------:R-:W-:Y:S01]  /*204a0*/  LOP3.LUT R5, R215, 0x1c0, RZ, 0xc0, !PT ;  /* 0x000001c0d7057812 */ /* 0x000fe200078ec0ff */
[----:B------:R-:W-:Y:S01]  /*204b0*/  @!PT LDS RZ, [RZ] ;  /* 0x00000000fffff984 */ /* 0x000fe20000000800 */
[----:B------:R-:W-:Y:S01]  /*204c0*/  @!PT LDS RZ, [RZ] ;  /* 0x00000000fffff984 */ /* 0x000fe20000000800 */
[----:B------:R-:W-:Y:S01]  /*204d0*/  @!PT LDS RZ, [RZ] ;  /* 0x00000000fffff984 */ /* 0x000fe20000000800 */
[----:B------:R-:W-:Y:S01]  /*204e0*/  @!P1 LDGSTS.E.BYPASS.LTC128B.128 [R247+0xc000], desc[UR4][R224.64] ;  /* 0x0c000000e0f79fae */ /* 0x000fe2000b981a04 */
[-C--:B------:R-:W-:Y:S02]  /*204f0*/  IADD3.X R15, PT, PT, R9, R6.reuse, RZ, P2, !PT ;  /* 0x00000006090f7210 */ /* 0x080fe400017fe4ff */
[----:B------:R-:W-:Y:S03]  /*20500*/  IADD3 R12, P2, PT, R14, R7, RZ ;  /* 0x000000070e0c7210 */ /* 0x000fe60007f5e0ff */
[----:B------:R-:W-:Y:S01]  /*20510*/  @P1 STS.128 [R247+0xc000], RZ ;  /* 0x00c000fff7001388 */ /* 0x000fe20000000c00 */
[--C-:B------:R-:W-:Y:S02]  /*20520*/  LOP3.LUT R4, R5, 0x8, R208.reuse, 0xf8, !PT ;  /* 0x0000000805047812 */ /* 0x100fe400078ef8d0 */
[-C--:B------:R-:W-:Y:S03]  /*20530*/  IADD3.X R13, PT, PT, R15, R6.reuse, RZ, P2, !PT ;  /* 0x000000060f0d7210 */ /* 0x080fe600017fe4ff */
[----:B------:R-:W-:Y:S01]  /*20540*/  @!PT LDS RZ, [RZ] ;  /* 0x00000000fffff984 */ /* 0x000fe20000000800 */
[----:B------:R-:W-:Y:S01]  /*20550*/  @!PT LDS RZ, [RZ] ;  /* 0x00000000fffff984 */ /* 0x000fe20000000800 */
[----:B------:R-:W-:Y:S01]  /*20560*/  @!PT LDS RZ, [RZ] ;  /* 0x00000000fffff984 */ /* 0x000fe20000000800 */
[----:B------:R-:W-:Y:S01]  /*20570*/  @!P0 LDGSTS.E.BYPASS.LTC128B.128 [R247+0x10000], desc[UR4][R224.64+0x80] ;  /* 0x10000080e0f78fae */ /* 0x000fe2000b981a04 */
[----:B------:R-:W-:Y:S02]  /*20580*/  LOP3.LUT R135, R215, 0x400, RZ, 0xc0, !PT ;  /* 0x00000400d7877812 */ /* 0x000fe400078ec0ff */
[----:B------:R-:W-:Y:S03]  /*20590*/  LOP3.LUT R4, R4, R3, RZ, 0x3c, !PT ;  /* 0x0000000304047212 */ /* 0x000fe600078e3cff */
[----:B------:R-:W-:Y:S01]  /*205a0*/  @P0 STS.128 [R247+0x10000], RZ ;  /* 0x010000fff7000388 */ /* 0x000fe20000000c00 */
[----:B------:R-:W-:Y:S02]  /*205b0*/  SHF.R.U32.HI R211, RZ, 0x1, R208 ;  /* 0x00000001ffd37819 */ /* 0x000fe400000116d0 */
[----:B------:R-:W-:Y:S03]  /*205c0*/  LEA R135, R4, R135, 0x1 ;  /* 0x0000008704877211 */ /* 0x000fe600078e08ff */
[----:B------:R-:W-:Y:S01]  /*205d0*/  @!PT LDS RZ, [RZ] ;  /* 0x00000000fffff984 */ /* 0x000fe20000000800 */
[----:B------:R-:W-:Y:S01]  /*205e0*/  @!PT LDS RZ, [RZ] ;  /* 0x00000000fffff984 */ /* 0x000fe20000000800 */
[----:B------:R-:W-:Y:S01]  /*205f0*/  @!PT LDS RZ, [RZ] ;  /* 0x00000000fffff984 */ /* 0x000fe20000000800 */
[----:B------:R-:W-:Y:S01]  /*20600*/  @!P1 LDGSTS.E.BYPASS.LTC128B.128 [R247+0xc800], desc[UR4][R8.64] ;  /* 0x0c80000008f79fae */ /* 0x000fe2000b981a04 */
[-C--:B------:R-:W-:Y:S02]  /*20610*/  IADD3 R4, P2, PT, R12, R7.reuse, RZ ;  /* 0x000000070c047210 */ /* 0x080fe40007f5e0ff */
[----:B------:R-:W-:Y:S03]  /*20620*/  SHF.L.U32 R212, R208, 0x5, RZ ;  /* 0x00000005d0d47819 */ /* 0x000fe600000006ff */
[----:B------:R-:W-:Y:S01]  /*20630*/  @P1 STS.128 [R247+0xc800], RZ ;  /* 0x00c800fff7001388 */ /* 0x000fe20000000c00 */
[-C--:B------:R-:W-:Y:S02]  /*20640*/  IADD3.X R5, PT, PT, R13, R6.reuse, RZ, P2, !PT ;  /* 0x000000060d057210 */ /* 0x080fe400017fe4ff */
[----:B------:R-:W-:Y:S03]  /*20650*/  IADD3 R10, P2, PT, R4, R7, RZ ;  /* 0x00000007040a7210 */ /* 0x000fe60007f5e0ff */
[----:B------:R-:W-:Y:S01]  /*20660*/  @!PT LDS RZ, [RZ] ;  /* 0x00000000fffff984 */ /* 0x000fe20000000800 */
[----:B------:R-:W-:Y:S01]  /*20670*/  @!PT LDS RZ, [RZ] ;  /* 0x00000000fffff984 */ /* 0x000fe20000000800 */
[----:B------:R-:W-:Y:S01]  /*20680*/  @!PT LDS RZ, [RZ] ;  /* 0x00000000fffff984 */ /* 0x000fe20000000800 */
[----:B------:R1:W-:Y:S01]  /*20690*/  @!P0 LDGSTS.E.BYPASS.LTC128B.128 [R247+0x10800], desc[UR4][R8.64+0x80] ;  /* 0x1080008008f78fae */ /* 0x0003e2000b981a04 */
[----:B------:R-:W-:Y:S02]  /*206a0*/  LOP3.LUT R214, R211, 0x8, RZ, 0xc0, !PT ;  /* 0x00000008d3d67812 */ /* 0x000fe400078ec0ff */
[-C--:B------:R-:W-:Y:S03]  /*206b0*/  IADD3.X R11, PT, PT, R5, R6.reuse, RZ, P2, !PT ;  /* 0x00000006050b7210 */ /* 0x080fe600017fe4ff */
[----:B------:R-:W-:Y:S01]  /*206c0*/  @P0 STS.128 [R247+0x10800], RZ ;  /* 0x010800fff7000388 */ /* 0x000fe20000000c00 */
[----:B------:R-:W-:Y:S02]  /*206d0*/  LOP3.LUT R212, R212, 0x7c00, RZ, 0xc0, !PT ;  /* 0x00007c00d4d47812 */ /* 0x000fe400078ec0ff */
        /* <DEDUP_REMOVED lines=8> */
[----:B------:R-:W-:Y:S05]  /*20760*/  IADD3 R240, PT, PT, R240, -0x1, RZ ;  /* 0xfffffffff0f07810 */ /* 0x000fea0007ffe0ff */
        /* <DEDUP_REMOVED lines=11> */
[----:B------:R-:W-:Y:S05]  /*20820*/  IADD3.X R9, PT, PT, R11, R6, RZ, P2, !PT ;  /* 0x000000060b097210 */ /* 0x000fea00017fe4ff */
        /* <DEDUP_REMOVED lines=31> */
[----:B------:R-:W-:Y:S02]  /*20a20*/  IADD3 R4, P2, PT, R8, R7, RZ ;  /* 0x0000000708047210 */ /* 0x000fe40007f5e0ff */
[----:B------:R-:W-:Y:S03]  /*20a30*/  LOP3.LUT R180, R5, R214, RZ, 0xfc, !PT ;  /* 0x000000d605b47212 */ /* 0x000fe600078efcff */
[----:B------:R-:W-:Y:S01]  /*20a40*/  @!PT LDS RZ, [RZ] ;  /* 0x00000000fffff984 */ /* 0x000fe20000000800 */
[----:B------:R-:W-:Y:S01]  /*20a50*/  @!PT LDS RZ, [RZ] ;  /* 0x00000000fffff984 */ /* 0x000fe20000000800 */
[----:B------:R-:W-:Y:S01]  /*20a60*/  @!PT LDS RZ, [RZ] ;  /* 0x00000000fffff984 */ /* 0x000fe20000000800 */
[----:B------:R1:W-:Y:S01]  /*20a70*/  @!P0 LDGSTS.E.BYPASS.LTC128B.128 [R247+0x13000], desc[UR4][R8.64+0x80] ;  /* 0x1300008008f78fae */ /* 0x0003e2000b981a04 */
[----:B------:R-:W-:Y:S02]  /*20a80*/  IADD3.X R5, PT, PT, R9, R6, RZ, P2, !PT ;  /* 0x0000000609057210 */ /* 0x000fe400017fe4ff */
[----:B------:R-:W-:Y:S03]  /*20a90*/  LEA R180, R180, UR6, 0x1 ;  /* 0x00000006b4b47c11 */ /* 0x000fe6000f8e08ff */
[----:B------:R-:W-:Y:S01]  /*20aa0*/  @P0 STS.128 [R247+0x13000], RZ ;  /* 0x013000fff7000388 */ /* 0x000fe20000000c00 */
[C---:B------:R-:W-:Y:S05]  /*20ab0*/  LOP3.LUT P2, RZ, R208.reuse, 0x4, RZ, 0xc0, !PT ;  /* 0x00000004d0ff7812 */ /* 0x040fea000784c0ff */
        /* <DEDUP_REMOVED lines=9> */
[----:B------:R-:W-:Y:S01]  /*20b50*/  @P0 STS.128 [R247+0x13800], RZ ;  /* 0x013800fff7000388 */ /* 0x000fe20000000c00 */
[----:B------:R-:W-:Y:S05]  /*20b60*/  LOP3.LUT P0, RZ, R208, 0x2, RZ, 0xc0, !PT ;  /* 0x00000002d0ff7812 */ /* 0x000fea000780c0ff */
[----:B------:R-:W-:Y:S01]  /*20b70*/  LDSM.16.M88.4 R64, [R180] ;  /* 0x00000000b440783b */ /* 0x000fe20000000200 */
[----:B------:R-:W-:Y:S02]  /*20b80*/  SEL R213, R210, 0xffffffe0, !P0 ;  /* 0xffffffe0d2d57807 */ /* 0x000fe40004000000 */
[----:B------:R-:W-:Y:S02]  /*20b90*/  ISETP.GT.AND P0, PT, R240, R217, PT ;  /* 0x000000d9f000720c */ /* 0x000fe40003f04270 */
[-C--:B------:R-:W-:Y:S01]  /*20ba0*/  IADD3 R140, PT, PT, R180, R213.reuse, RZ ;  /* 0x000000d5b48c7210 */ /* 0x080fe20007ffe0ff */
[----:B-1----:R-:W2:Y:S01]  /*20bb0*/  LDSM.16.M88.4 R8, [R135+UR6+0x4000] ;  /* 0x004000068708783b */ /* 0x002ea20008000200 */
[CC--:B------:R-:W-:Y:S02]  /*20bc0*/  IADD3 R134, PT, PT, R182.reuse, R213.reuse, RZ ;  /* 0x000000d5b6867210 */ /* 0x0c0fe40007ffe0ff */
[----:B------:R-:W-:Y:S03]  /*20bd0*/  IADD3 R202, PT, PT, R182, R213, RZ ;  /* 0x000000d5b6ca7210 */ /* 0x000fe60007ffe0ff */
        /* <DEDUP_REMOVED lines=21> */
[----:B------:R-:W3:Y:S07]  /*20d30*/  LD.E R244, desc[UR4][R132.64+0x18c] ;  /* 0x00018c0484f47980 */ /* 0x000eee000c101900 */
[C---:B------:R-:W-:Y:S08]  /*20d40*/  HMMA.16816.F32 R32, R64.reuse, R34, RZ ;  /* 0x000000224020723c */ /* 0x040ff000000018ff */
[C---:B-----5:R-:W-:Y:S08]  /*20d50*/  HMMA.16816.F32 R36, R64.reuse, R40, RZ ;  /* 0x000000284024723c */ /* 0x060ff000000018ff */
[C---:B------:R-:W-:Y:S08]  /*20d60*/  HMMA.16816.F32 R40, R64.reuse, R42, RZ ;  /* 0x0000002a4028723c */ /* 0x040ff000000018ff */
[C---:B------:R-:W-:Y:S08]  /*20d70*/  HMMA.16816.F32 R44, R64.reuse, R48, RZ ;  /* 0x00000030402c723c */ /* 0x040ff000000018ff */
[C---:B------:R-:W-:Y:S08]  /*20d80*/  HMMA.16816.F32 R48, R64.reuse, R50, RZ ;  /* 0x000000324030723c */ /* 0x040ff000000018ff */
[C---:B--2---:R-:W-:Y:S08]  /*20d90*/  HMMA.16816.F32 R52, R64.reuse, R56, RZ ;  /* 0x000000384034723c */ /* 0x044ff000000018ff */
[C---:B------:R-:W-:Y:S08]  /*20da0*/  HMMA.16816.F32 R56, R64.reuse, R58, RZ ;  /* 0x0000003a4038723c */ /* 0x040ff000000018ff */
[C---:B------:R-:W-:Y:S08]  /*20db0*/  HMMA.16816.F32 R60, R64.reuse, R136, RZ ;  /* 0x00000088403c723c */ /* 0x040ff000000018ff */
[----:B------:R-:W-:Y:S01]  /*20dc0*/  HMMA.16816.F32 R64, R64, R138, RZ ;  /* 0x0000008a4040723c */ /* 0x000fe200000018ff */
[----:B------:R-:W2:Y:S07]  /*20dd0*/  LDSM.16.M88.4 R136, [R134+0x5800] ;  /* 0x005800008688783b */ /* 0x000eae0000000200 */
[C---:B-1----:R-:W-:Y:S08]  /*20de0*/  HMMA.16816.F32 R4, R140.reuse, R144, R4 ;  /* 0x000000908c04723c */ /* 0x042ff00000001804 */
[C---:B------:R-:W-:Y:S01]  /*20df0*/  HMMA.16816.F32 R8, R140.reuse, R146, R8 ;  /* 0x000000928c08723c */ /* 0x040fe20000001808 */
[----:B------:R-:W1:Y:S07]  /*20e00*/  LDSM.16.M88.4 R144, [R134+0x6000] ;  /* 0x006000008690783b */ /* 0x000e6e0000000200 */
[C---:B------:R-:W-:Y:S01]  /*20e10*/  HMMA.16816.F32 R12, R140.reuse, R148, R12 ;  /* 0x000000948c0c723c */ /* 0x040fe2000000180c */
[----:B------:R-:W-:Y:S04]  /*20e20*/  MOV R148, 0x40 ;  /* 0x0000004000947802 */ /* 0x000fe80000000f00 */
[----:B------:R-:W-:Y:S03]  /*20e30*/  SEL R149, R148, 0xffffffc0, !P2 ;  /* 0xffffffc094957807 */ /* 0x000fe60005000000 */
[C---:B------:R-:W-:Y:S03]  /*20e40*/  HMMA.16816.F32 R16, R140.reuse, R150, R16 ;  /* 0x000000968c10723c */ /* 0x040fe60000001810 */
[-C--:B------:R-:W-:Y:S02]  /*20e50*/  IADD3 R200, PT, PT, R180, R149.reuse, RZ ;  /* 0x00000095b4c87210 */ /* 0x080fe40007ffe0ff */
[----:B------:R-:W-:Y:S02]  /*20e60*/  IADD3 R216, PT, PT, R182, R149, RZ ;  /* 0x00000095b6d87210 */ /* 0x000fe40007ffe0ff */
[----:B------:R4:W5:Y:S01]  /*20e70*/  LDSM.16.M88.4 R148, [R134+0x7800] ;  /* 0x007800008694783b */ /* 0x0009620000000200 */
[C---:B------:R-:W-:Y:S03]  /*20e80*/  HMMA.16816.F32 R20, R140.reuse, R152, R20 ;  /* 0x000000988c14723c */ /* 0x040fe60000001814 */
[C---:B------:R-:W-:Y:S02]  /*20e90*/  IADD3 R201, PT, PT, R213.reuse, R200, RZ ;  /* 0x000000c8d5c97210 */ /* 0x040fe40007ffe0ff */
[----:B------:R-:W-:Y:S03]  /*20ea0*/  LDSM.16.M88.4 R164, [R200] ;  /* 0x00000000c8a4783b */ /* 0x000fe60000000200 */
[C---:B------:R-:W-:Y:S03]  /*20eb0*/  HMMA.16816.F32 R24, R140.reuse, R154, R24 ;  /* 0x0000009a8c18723c */ /* 0x040fe60000001818 */
[----:B------:R-:W5:Y:S05]  /*20ec0*/  LDSM.16.M88.4 R168, [R216+0x4000] ;  /* 0x00400000d8a8783b */ /* 0x000f6a0000000200 */
[C---:B--2---:R-:W-:Y:S01]  /*20ed0*/  HMMA.16816.F32 R28, R140.reuse, R136, R28 ;  /* 0x000000888c1c723c */ /* 0x044fe2000000181c */
[----:B------:R-:W2:Y:S02]  /*20ee0*/  LDSM.16.M88.4 R172, [R216+0x4800] ;  /* 0x00480000d8ac783b */ /* 0x000ea40000000200 */
[----:B----4-:R-:W-:Y:S04]  /*20ef0*/  IADD3 R134, PT, PT, R213, R216, RZ ;  /* 0x000000d8d5867210 */ /* 0x010fe80007ffe0ff */
[----:B------:R-:W4:Y:S01]  /*20f00*/  LDSM.16.M88.4 R176, [R216+0x5000] ;  /* 0x00500000d8b0783b */ /* 0x000f220000000200 */
[C---:B------:R-:W-:Y:S05]  /*20f10*/  HMMA.16816.F32 R32, R140.reuse, R138, R32 ;  /* 0x0000008a8c20723c */ /* 0x040fea0000001820 */
[----:B------:R-:W4:Y:S03]  /*20f20*/  LDSM.16.M88.4 R152, [R216+0x5800] ;  /* 0x00580000d898783b */ /* 0x000f260000000200 */
[C---:B-1----:R-:W-:Y:S03]  /*20f30*/  HMMA.16816.F32 R36, R140.reuse, R144, R36 ;  /* 0x000000908c24723c */ /* 0x042fe60000001824 */
[----:B------:R-:W1:Y:S05]  /*20f40*/  LDSM.16.M88.4 R136, [R216+0x6000] ;  /* 0x00600000d888783b */ /* 0x000e6a0000000200 */
[C---:B------:R-:W-:Y:S01]  /*20f50*/  HMMA.16816.F32 R40, R140.reuse, R146, R40 ;  /* 0x000000928c28723c */ /* 0x040fe20000001828 */
[----:B------:R-:W1:Y:S06]  /*20f60*/  LDSM.16.M88.4 R144, [R216+0x6800] ;  /* 0x00680000d890783b */ /* 0x000e6c0000000200 */
[----:B------:R-:W-:Y:S01]  /*20f70*/  LDSM.16.M88.4 R184, [R216+0x9800] ;  /* 0x00980000d8b8783b */ /* 0x000fe20000000200 */
[C---:B------:R-:W-:Y:S05]  /*20f80*/  HMMA.16816.F32 R44, R140.reuse, R156, R44 ;  /* 0x0000009c8c2c723c */ /* 0x040fea000000182c */
[----:B------:R-:W-:Y:S03]  /*20f90*/  LDSM.16.M88.4 R188, [R216+0xa000] ;  /* 0x00a00000d8bc783b */ /* 0x000fe60000000200 */
[C---:B------:R-:W-:Y:S03]  /*20fa0*/  HMMA.16816.F32 R48, R140.reuse, R158, R48 ;  /* 0x0000009e8c30723c */ /* 0x040fe60000001830 */
[----:B------:R-:W-:Y:S05]  /*20fb0*/  LDSM.16.M88.4 R156, [R134+0x4800] ;  /* 0x00480000869c783b */ /* 0x000fea0000000200 */
[C---:B------:R-:W-:Y:S01]  /*20fc0*/  HMMA.16816.F32 R52, R140.reuse, R160, R52 ;  /* 0x000000a08c34723c */ /* 0x040fe20000001834 */
[----:B------:R-:W-:Y:S06]  /*20fd0*/  LDSM.16.M88.4 R192, [R216+0xa800] ;  /* 0x00a80000d8c0783b */ /* 0x000fec0000000200 */
[----:B------:R-:W-:Y:S01]  /*20fe0*/  LDSM.16.M88.4 R196, [R216+0xb000] ;  /* 0x00b00000d8c4783b */ /* 0x000fe20000000200 */
[C---:B------:R-:W-:Y:S05]  /*20ff0*/  HMMA.16816.F32 R56, R140.reuse, R162, R56 ;  /* 0x000000a28c38723c */ /* 0x040fea0000001838 */
[----:B------:R-:W-:Y:S03]  /*21000*/  LDSM.16.M88.4 R160, [R134+0x5000] ;  /* 0x0050000086a0783b */ /* 0x000fe60000000200 */
[C---:B-----5:R-:W-:Y:S03]  /*21010*/  HMMA.16816.F32 R60, R140.reuse, R148, R60 ;  /* 0x000000948c3c723c */ /* 0x060fe6000000183c */
[----:B------:R-:W-:Y:S05]  /*21020*/  LDSM.16.M88.4 R204, [R134+0x8000] ;  /* 0x0080000086cc783b */ /* 0x000fea0000000200 */
[----:B------:R-:W-:Y:S01]  /*21030*/  HMMA.16816.F32 R64, R140, R150, R64 ;  /* 0x000000968c40723c */ /* 0x000fe20000001840 */
[----:B------:R-:W5:Y:S06]  /*21040*/  LDSM.16.M88.4 R140, [R216+0x7000] ;  /* 0x00700000d88c783b */ /* 0x000f6c0000000200 */
[----:B------:R-:W5:Y:S01]  /*21050*/  LDSM.16.M88.4 R148, [R216+0x7800] ;  /* 0x00780000d894783b */ /* 0x000f620000000200 */
[C---:B------:R-:W-:Y:S08]  /*21060*/  HMMA.16816.F32 R4, R164.reuse, R168, R4 ;  /* 0x000000a8a404723c */ /* 0x040ff00000001804 */
[C---:B------:R-:W-:Y:S01]  /*21070*/  HMMA.16816.F32 R8, R164.reuse, R170, R8 ;  /* 0x000000aaa408723c */ /* 0x040fe20000001808 */
[----:B------:R-:W-:Y:S07]  /*21080*/  LDSM.16.M88.4 R168, [R134+0x5800] ;  /* 0x0058000086a8783b */ /* 0x000fee0000000200 */
[C---:B--2---:R-:W-:Y:S08]  /*21090*/  HMMA.16816.F32 R12, R164.reuse, R172, R12 ;  /* 0x000000aca40c723c */ /* 0x044ff0000000180c */
[C---:B------:R-:W-:Y:S01]  /*210a0*/  HMMA.16816.F32 R16, R164.reuse, R174, R16 ;  /* 0x000000aea410723c */ /* 0x040fe20000001810 */
[----:B------:R-:W-:Y:S07]  /*210b0*/  LDSM.16.M88.4 R172, [R134+0x6000] ;  /* 0x0060000086ac783b */ /* 0x000fee0000000200 */
[C---:B----4-:R-:W-:Y:S08]  /*210c0*/  HMMA.16816.F32 R20, R164.reuse, R176, R20 ;  /* 0x000000b0a414723c */ /* 0x050ff00000001814 */
[C---:B------:R-:W-:Y:S01]  /*210d0*/  HMMA.16816.F32 R24, R164.reuse, R178, R24 ;  /* 0x000000b2a418723c */ /* 0x040fe20000001818 */
[----:B------:R-:W-:Y:S07]  /*210e0*/  LDSM.16.M88.4 R176, [R135+UR6+0xb800] ;  /* 0x00b8000687b0783b */ /* 0x000fee0008000200 */
[C---:B------:R-:W-:Y:S08]  /*210f0*/  HMMA.16816.F32 R28, R164.reuse, R152, R28 ;  /* 0x00000098a41c723c */ /* 0x040ff0000000181c */
[C---:B------:R-:W-:Y:S01]  /*21100*/  HMMA.16816.F32 R32, R164.reuse, R154, R32 ;  /* 0x0000009aa420723c */ /* 0x040fe20000001820 */
[----:B------:R-:W-:Y:S07]  /*21110*/  LDSM.16.M88.4 R152, [R134+0x4000] ;  /* 0x004000008698783b */ /* 0x000fee0000000200 */
[C---:B-1----:R-:W-:Y:S08]  /*21120*/  HMMA.16816.F32 R36, R164.reuse, R136, R36 ;  /* 0x00000088a424723c */ /* 0x042ff00000001824 */
[C---:B------:R-:W-:Y:S01]  /*21130*/  HMMA.16816.F32 R40, R164.reuse, R138, R40 ;  /* 0x0000008aa428723c */ /* 0x040fe20000001828 */
[----:B------:R-:W1:Y:S07]  /*21140*/  LDSM.16.M88.4 R136, [R201] ;  /* 0x00000000c988783b */ /* 0x000e6e0000000200 */
[C---:B------:R-:W-:Y:S08]  /*21150*/  HMMA.16816.F32 R44, R164.reuse, R144, R44 ;  /* 0x00000090a42c723c */ /* 0x040ff0000000182c */
[C---:B------:R-:W-:Y:S01]  /*21160*/  HMMA.16816.F32 R48, R164.reuse, R146, R48 ;  /* 0x00000092a430723c */ /* 0x040fe20000001830 */
[----:B------:R-:W2:Y:S07]  /*21170*/  LDSM.16.M88.4 R144, [R134+0x6800] ;  /* 0x006800008690783b */ /* 0x000eae0000000200 */
        /* <DEDUP_REMOVED lines=12> */
[----:B------:R-:W3:Y:S07]  /*21240*/  LDSM.16.M88.4 R156, [R135+UR6+0x8000] ;  /* 0x00800006879c783b */ /* 0x000eee0008000200 */
[C---:B------:R-:W-:Y:S03]  /*21250*/  HMMA.16816.F32 R20, R136.reuse, R160, R20 ;  /* 0x000000a08814723c */ /* 0x040fe60000001814 */
[----:B-1----:R-:W-:Y:S05]  /*21260*/  IADD3 R180, PT, PT, R180, R213, RZ ;  /* 0x000000d5b4b47210 */ /* 0x002fea0007ffe0ff */
        /* <DEDUP_REMOVED lines=11> */
[C---:B----4-:R-:W-:Y:S08]  /*21320*/  HMMA.16816.F32 R52, R136.reuse, R140, R52 ;  /* 0x0000008c8834723c */ /* 0x050ff00000001834 */
[C---:B------:R-:W-:Y:S01]  /*21330*/  HMMA.16816.F32 R56, R136.reuse, R142, R56 ;  /* 0x0000008e8838723c */ /* 0x040fe20000001838 */
[----:B------:R-:W4:Y:S07]  /*21340*/  LDSM.16.M88.4 R140, [R135+UR6+0x9800] ;  /* 0x00980006878c783b */ /* 0x000f2e0008000200 */
[C---:B-----5:R-:W-:Y:S08]  /*21350*/  HMMA.16816.F32 R60, R136.reuse, R148, R60 ;  /* 0x00000094883c723c */ /* 0x060ff0000000183c */
[----:B------:R-:W-:Y:S01]  /*21360*/  HMMA.16816.F32 R64, R136, R150, R64 ;  /* 0x000000968840723c */ /* 0x000fe20000001840 */
[----:B------:R-:W-:Y:S06]  /*21370*/  LDSM.16.M88.4 R136, [R180+0x2000] ;  /* 0x00200000b488783b */ /* 0x000fec0000000200 */
[----:B------:R-:W5:Y:S01]  /*21380*/  LDSM.16.M88.4 R148, [R202+0x8000] ;  /* 0x00800000ca94783b */ /* 0x000f620000000200 */
[C---:B---3--:R-:W-:Y:S05]  /*21390*/  HMMA.16816.F32 R4, R152.reuse, R156, R4 ;  /* 0x0000009c9804723c */ /* 0x048fea0000001804 */
[----:B------:R-:W-:Y:S03]  /*213a0*/  LDSM.16.M88.4 R180, [R216+0x9000] ;  /* 0x00900000d8b4783b */ /* 0x000fe60000000200 */
[C---:B------:R-:W-:Y:S03]  /*213b0*/  HMMA.16816.F32 R8, R152.reuse, R158, R8 ;  /* 0x0000009e9808723c */ /* 0x040fe60000001808 */
[----:B------:R-:W3:Y:S05]  /*213c0*/  LDSM.16.M88.4 R156, [R202+0x8800] ;  /* 0x00880000ca9c783b */ /* 0x000eea0000000200 */
[C---:B-1----:R-:W-:Y:S08]  /*213d0*/  HMMA.16816.F32 R12, R152.reuse, R160, R12 ;  /* 0x000000a0980c723c */ /* 0x042ff0000000180c */
[C---:B------:R-:W-:Y:S01]  /*213e0*/  HMMA.16816.F32 R16, R152.reuse, R162, R16 ;  /* 0x000000a29810723c */ /* 0x040fe20000001810 */
[----:B------:R-:W-:Y:S07]  /*213f0*/  LDSM.16.M88.4 R160, [R202+0xa800] ;  /* 0x00a80000caa0783b */ /* 0x000fee0000000200 */
[C---:B--2---:R-:W-:Y:S08]  /*21400*/  HMMA.16816.F32 R20, R152.reuse, R144, R20 ;  /* 0x000000909814723c */ /* 0x044ff00000001814 */
        /* <DEDUP_REMOVED lines=16> */
[----:B------:R-:W2:Y:S06]  /*21510*/  LDSM.16.M88.4 R152, [R202+0xa000] ;  /* 0x00a00000ca98783b */ /* 0x000eac0000000200 */
[----:B------:R-:W4:Y:S01]  /*21520*/  LDSM.16.M88.4 R176, [R216+0x8000] ;  /* 0x00800000d8b0783b */ /* 0x000f220000000200 */
[C---:B-----5:R-:W-:Y:S05]  /*21530*/  HMMA.16816.F32 R4, R136.reuse, R148, R4 ;  /* 0x000000948804723c */ /* 0x060fea0000001804 */
[----:B------:R-:W-:Y:S03]  /*21540*/  LDSM.16.M88.4 R200, [R201+0x2000] ;  /* 0x00200000c9c8783b */ /* 0x000fe60000000200 */
[C---:B------:R-:W-:Y:S03]  /*21550*/  HMMA.16816.F32 R8, R136.reuse, R150, R8 ;  /* 0x000000968808723c */ /* 0x040fe60000001808 */
[----:B------:R-:W5:Y:S05]  /*21560*/  LDSM.16.M88.4 R148, [R216+0x8800] ;  /* 0x00880000d894783b */ /* 0x000f6a0000000200 */
[C---:B---3--:R-:W-:Y:S08]  /*21570*/  HMMA.16816.F32 R12, R136.reuse, R156, R12 ;  /* 0x0000009c880c723c */ /* 0x048ff0000000180c */
[C---:B------:R-:W-:Y:S01]  /*21580*/  HMMA.16816.F32 R16, R136.reuse, R158, R16 ;  /* 0x0000009e8810723c */ /* 0x040fe20000001810 */
[----:B------:R-:W3:Y:S07]  /*21590*/  LDSM.16.M88.4 R156, [R216+0xb800] ;  /* 0x00b80000d89c783b */ /* 0x000eee0000000200 */
        /* <DEDUP_REMOVED lines=126> */
[-C--:B------:R-:W-:Y:S01]  /*21d80*/  FMUL.FTZ R51, R57, R244.reuse ;  /* 0x000000f439337220 */ /* 0x080fe20000410000 */
[-C--:B------:R-:W-:Y:S06]  /*21d90*/  FMUL.FTZ R50, R59, R244.reuse ;  /* 0x000000f43b327220 */ /* 0x080fec0000410000 */
[----:B------:R2:W1:Y:S01]  /*21da0*/  MUFU.TANH R7, R52 ;  /* 0x0000003400077308 */ /* 0x0004620000002400 */
[C---:B-----5:R-:W-:Y:S03]  /*21db0*/  HMMA.16816.F32 R60, R200.reuse, R8, R60 ;  /* 0x00000008c83c723c */ /* 0x060fe6000000183c */
[-C--:B------:R-:W-:Y:S06]  /*21dc0*/  FMUL.FTZ R8, R58, R244.reuse ;  /* 0x000000f43a087220 */ /* 0x080fec0000410000 */
[----:B------:R5:W1:Y:S01]  /*21dd0*/  MUFU.TANH R9, R4 ;  /* 0x0000000400097308 */ /* 0x000a620000002400 */
[----:B------:R-:W-:Y:S09]  /*21de0*/  HMMA.16816.F32 R64, R200, R10, R64 ;  /* 0x0000000ac840723c */ /* 0x000ff20000001840 */
[----:B------:R-:W1:Y:S01]  /*21df0*/  MUFU.TANH R24, R24 ;  /* 0x0000001800187308 */ /* 0x000e620000002400 */
[-C--:B--2---:R-:W-:Y:S01]  /*21e00*/  FMUL.FTZ R52, R60, R244.reuse ;  /* 0x000000f43c347220 */ /* 0x084fe20000410000 */
[-C--:B------:R-:W-:Y:S08]  /*21e10*/  FMUL.FTZ R56, R62, R244.reuse ;  /* 0x000000f43e387220 */ /* 0x080ff00000410000 */
[----:B------:R-:W2:Y:S01]  /*21e20*/  MUFU.TANH R26, R26 ;  /* 0x0000001a001a7308 */ /* 0x000ea20000002400 */
[-C--:B------:R-:W-:Y:S01]  /*21e30*/  FMUL.FTZ R63, R63, R244.reuse ;  /* 0x000000f43f3f7220 */ /* 0x080fe20000410000 */
[-C--:B------:R-:W-:Y:S01]  /*21e40*/  FMUL.FTZ R61, R61, R244.reuse ;  /* 0x000000f43d3d7220 */ /* 0x080fe20000410000 */
[-C--:B------:R-:W-:Y:S01]  /*21e50*/  FMUL.FTZ R157, R64, R244.reuse ;  /* 0x000000f4409d7220 */ /* 0x080fe20000410000 */
[-C--:B-----5:R-:W-:Y:S06]  /*21e60*/  FMUL.FTZ R4, R66, R244.reuse ;  /* 0x000000f442047220 */ /* 0x0a0fec0000410000 */
        /* <DEDUP_REMOVED lines=57> */
[----:B------:R-:W-:Y:S01]  /*22200*/  VIADD R57, R241, 0xffffff00 ;  /* 0xffffff00f1397836 */ /* 0x000fe20000000000 */
[----:B------:R-:W2:Y:S04]  /*22210*/  LD.E R62, desc[UR4][R132.64+0x170] ;  /* 0x00017004843e7980 */ /* 0x000ea8000c101900 */
[----:B------:R-:W-:Y:S02]  /*22220*/  IABS R53, R57 ;  /* 0x0000003900357213 */ /* 0x000fe40000000000 */
        /* <DEDUP_REMOVED lines=28> */
[----:B------:R-:W-:Y:S07]  /*223f0*/  ISETP.GE.U32.AND P6, PT, R3, R58, PT ;  /* 0x0000003a0300720c */ /* 0x000fee0003fc6070 */
        /* <DEDUP_REMOVED lines=11> */
[----:B-1----:R-:W3:Y:S01]  /*224b0*/  LD.E.64 R60, desc[UR4][R132.64+0x38] ;  /* 0x00003804843c7980 */ /* 0x002ee2000c101b00 */
[C---:B------:R-:W-:Y:S04]  /*224c0*/  LEA R148, P4, R11.reuse, R232, 0x2 ;  /* 0x000000e80b947211 */ /* 0x040fe800078810ff */
[C---:B------:R-:W-:Y:S01]  /*224d0*/  LEA.HI.X.SX32 R149, R11.reuse, R233, 0x2, P4 ;  /* 0x000000e90b957211 */ /* 0x040fe200020f16ff */
[----:B------:R-:W-:Y:S01]  /*224e0*/  IMAD.IADD R11, R11, 0x1, -R55 ;  /* 0x000000010b0b7824 */ /* 0x000fe200078e0a37 */
[----:B------:R-:W4:Y:S03]  /*224f0*/  LD.E R54, desc[UR4][R150.64] ;  /* 0x0000000496367980 */ /* 0x000f26000c101900 */
[----:B------:R-:W-:Y:S01]  /*22500*/  IMAD R62, R62, R11, -0x80 ;  /* 0xffffff803e3e7424 */ /* 0x000fe200078e020b */
[----:B------:R-:W4:Y:S04]  /*22510*/  LD.E R3, desc[UR4][R148.64] ;  /* 0x0000000494037980 */ /* 0x000f28000c101900 */
[----:B------:R-:W-:Y:S01]  /*22520*/  SHF.R.S32.HI R58, RZ, 0x1f, R62 ;  /* 0x0000001fff3a7819 */ /* 0x000fe2000001143e */
[-C--:B---3--:R-:W-:Y:S02]  /*22530*/  IMAD R11, R61, R62.reuse, RZ ;  /* 0x0000003e3d0b7224 */ /* 0x088fe400078e02ff */
[C---:B------:R-:W-:Y:S04]  /*22540*/  IMAD.WIDE.U32 R146, R60.reuse, R62, RZ ;  /* 0x0000003e3c927225 */ /* 0x040fe800078e00ff */
[----:B------:R-:W-:Y:S02]  /*22550*/  IMAD R11, R60, R58, R11 ;  /* 0x0000003a3c0b7224 */ /* 0x000fe400078e020b */
[----:B----4-:R-:W-:Y:S03]  /*22560*/  IMAD.IADD R3, R54, 0x1, -R3 ;  /* 0x0000000136037824 */ /* 0x010fe600078e0a03 */
[----:B------:R-:W-:Y:S01]  /*22570*/  IADD3 R147, PT, PT, R147, R11, RZ ;  /* 0x0000000b93937210 */ /* 0x000fe20007ffe0ff */
[----:B--2---:R-:W-:Y:S01]  /*22580*/  IMAD R11, R67, R3, RZ ;  /* 0x00000003430b7224 */ /* 0x004fe200078e02ff */
[----:B------:R-:W-:Y:S01]  /*22590*/  SHF.R.S32.HI R53, RZ, 0x1f, R3 ;  /* 0x0000001fff357819 */ /* 0x000fe20000011403 */
[----:B------:R-:W-:Y:S04]  /*225a0*/  IMAD.WIDE.U32 R146, R3, R66, R146 ;  /* 0x0000004203927225 */ /* 0x000fe800078e0092 */
[----:B------:R-:W-:Y:S01]  /*225b0*/  IMAD R11, R66, R53, R11 ;  /* 0x00000035420b7224 */ /* 0x000fe200078e020b */
[C---:B------:R-:W-:Y:S03]  /*225c0*/  LEA R222, P4, R146.reuse, R222, 0x1 ;  /* 0x000000de92de7211 */ /* 0x040fe600078808ff */
[----:B------:R-:W-:Y:S05]  /*225d0*/  IMAD.IADD R11, R147, 0x1, R11 ;  /* 0x00000001930b7824 */ /* 0x000fea00078e020b */
[----:B------:R-:W-:Y:S02]  /*225e0*/  LEA.HI.X R223, R146, R223, R11, 0x1, P4 ;  /* 0x000000df92df7211 */ /* 0x000fe400020f0c0b */
.L_x_3665:
[----:B------:R-:W-:Y:S05]  /*225f0*/  BSYNC.RECONVERGENT B0 ;  /* 0x0000000000007941 */ /* 0x000fea0003800200 */
.L_x_3664:
        /* <DEDUP_REMOVED lines=29> */
[--C-:B-1----:R-:W-:Y:S03]  /*227d0*/  IMAD.X R61, R67, 0x1, R3.reuse, P4 ;  /* 0x00000001433d7824 */ /* 0x102fe600020e0603 */
        /* <DEDUP_REMOVED lines=66> */
.L_x_3663:
[----:B------:R-:W-:Y:S05]  /*22c00*/  BSYNC.RECONVERGENT B1 ;  /* 0x0000000000017941 */ /* 0x000fea0003800200 */
.L_x_3662:
[C---:B------:R-:W-:Y:S01]  /*22c10*/  VIADD R3, R242.reuse, 0xffffffc0 ;  /* 0xffffffc0f2037836 */ /* 0x040fe20000000000 */
[CC--:B------:R-:W-:Y:S01]  /*22c20*/  ISETP.GE.AND P1, PT, R242.reuse, R239.reuse, PT ;  /* 0x000000eff200720c */ /* 0x0c0fe20003f26270 */
[----:B------:R-:W-:Y:S01]  /*22c30*/  VIADD R62, R242, 0xffffffc8 ;  /* 0xffffffc8f23e7836 */ /* 0x000fe20000000000 */
[----:B------:R-:W-:Y:S01]  /*22c40*/  LOP3.LUT R214, R214, 0x200, R215, 0xf8, !PT ;  /* 0x00000200d6d67812 */ /* 0x000fe200078ef8d7 */
[C---:B------:R-:W-:Y:S01]  /*22c50*/  VIADD R148, R242.reuse, 0xffffffc1 ;  /* 0xffffffc1f2947836 */ /* 0x040fe20000000000 */
[-C--:B------:R-:W-:Y:S01]  /*22c60*/  ISETP.GE.AND P0, PT, R3, R239.reuse, PT ;  /* 0x000000ef0300720c */ /* 0x080fe20003f06270 */
[----:B-12---:R-:W-:Y:S01]  /*22c70*/  VIADD R61, R242, 0xffffffd0 ;  /* 0xffffffd0f23d7836 */ /* 0x006fe20000000000 */
[----:B------:R-:W-:Y:S01]  /*22c80*/  FSEL R174, R174, -INF , P1 ;  /* 0xff800000aeae7808 */ /* 0x000fe20000800000 */
[C---:B------:R-:W-:Y:S01]  /*22c90*/  VIADD R11, R242.reuse, 0xffffffc9 ;  /* 0xffffffc9f20b7836 */ /* 0x040fe20000000000 */
[----:B------:R-:W-:Y:S01]  /*22ca0*/  FSEL R149, R135, -INF , P0 ;  /* 0xff80000087957808 */ /* 0x000fe20000000000 */
[C---:B------:R-:W-:Y:S01]  /*22cb0*/  VIADD R55, R242.reuse, 0xffffffd8 ;  /* 0xffffffd8f2377836 */ /* 0x040fe20000000000 */
[CC--:B------:R-:W-:Y:S01]  /*22cc0*/  ISETP.GE.AND P1, PT, R242.reuse, R238.reuse, PT ;  /* 0x000000eef200720c */ /* 0x0c0fe20003f26270 */
[----:B------:R-:W-:Y:S01]  /*22cd0*/  VIADD R54, R242, 0xffffffe0 ;  /* 0xffffffe0f2367836 */ /* 0x000fe20000000000 */
[-C--:B------:R-:W-:Y:S01]  /*22ce0*/  ISETP.GE.AND P0, PT, R62, R239.reuse, PT ;  /* 0x000000ef3e00720c */ /* 0x080fe20003f06270 */
[----:B------:R-:W2:Y:S01]  /*22cf0*/  LD.E R135, desc[UR4][R132.64+0xdc] ;  /* 0x0000dc0484877980 */ /* 0x000ea2000c101900 */
[----:B------:R-:W-:Y:S01]  /*22d00*/  FSEL R251, R251, -INF , P1 ;  /* 0xff800000fbfb7808 */ /* 0x000fe20000800000 */
[----:B------:R-:W-:Y:S01]  /*22d10*/  VIADD R60, R242, 0xffffffe1 ;  /* 0xffffffe1f23c7836 */ /* 0x000fe20000000000 */
[----:B------:R-:W-:Y:S01]  /*22d20*/  FSEL R146, R136, -INF , P0 ;  /* 0xff80000088927808 */ /* 0x000fe20000000000 */
[----:B------:R-:W-:Y:S01]  /*22d30*/  VIADD R59, R242, 0xffffffd1 ;  /* 0xffffffd1f23b7836 */ /* 0x000fe20000000000 */
[-C--:B------:R-:W-:Y:S01]  /*22d40*/  ISETP.GE.AND P1, PT, R148, R239.reuse, PT ;  /* 0x000000ef9400720c */ /* 0x080fe20003f26270 */
[C---:B------:R-:W-:Y:S01]  /*22d50*/  VIADD R53, R242.reuse, 0xffffffe9 ;  /* 0xffffffe9f2357836 */ /* 0x040fe20000000000 */
[-C--:B------:R-:W-:Y:S01]  /*22d60*/  ISETP.GE.AND P0, PT, R61, R239.reuse, PT ;  /* 0x000000ef3d00720c */ /* 0x080fe20003f06270 */
        /* <DEDUP_REMOVED lines=29> */
[-C--:B------:R-:W-:Y:S02]  /*22f40*/  ISETP.GE.AND P0, PT, R17, R239.reuse, PT ;  /* 0x000000ef1100720c */ /* 0x080fe40003f06270 */
[----:B------:R-:W-:Y:S02]  /*22f50*/  FSEL R141, R141, -INF , P5 ;  /* 0xff8000008d8d7808 */ /* 0x000fe40002800000 */
[-C--:B------:R-:W-:Y:S02]  /*22f60*/  ISETP.GE.AND P5, PT, R58, R239.reuse, PT ;  /* 0x000000ef3a00720c */ /* 0x080fe40003fa6270 */
[----:B------:R-:W-:Y:S01]  /*22f70*/  FSEL R201, R29, -INF , P0 ;  /* 0xff8000001dc97808 */ /* 0x000fe20000000000 */
[C---:B------:R-:W-:Y:S01]  /*22f80*/  VIADD R29, R242.reuse, 0x9 ;  /* 0x00000009f21d7836 */ /* 0x040fe20000000000 */
[-C--:B------:R-:W-:Y:S02]  /*22f90*/  ISETP.GE.AND P0, PT, R59, R238.reuse, PT ;  /* 0x000000ee3b00720c */ /* 0x080fe40003f06270 */
[----:B------:R-:W-:Y:S01]  /*22fa0*/  FSEL R182, R23, -INF , P5 ;  /* 0xff80000017b67808 */ /* 0x000fe20002800000 */
[----:B------:R-:W-:Y:S01]  /*22fb0*/  VIADD R23, R242, 0x18 ;  /* 0x00000018f2177836 */ /* 0x000fe20000000000 */
[-C--:B------:R-:W-:Y:S02]  /*22fc0*/  ISETP.GE.AND P5, PT, R62, R238.reuse, PT ;  /* 0x000000ee3e00720c */ /* 0x080fe40003fa6270 */
[----:B------:R-:W-:Y:S01]  /*22fd0*/  FSEL R66, R14, -INF , P0 ;  /* 0xff8000000e427808 */ /* 0x000fe20000000000 */
[----:B------:R-:W-:Y:S01]  /*22fe0*/  VIADD R14, R242, 0x21 ;  /* 0x00000021f20e7836 */ /* 0x000fe20000000000 */
        /* <DEDUP_REMOVED lines=14> */
[----:B------:R-:W-:Y:S01]  /*230d0*/  FSEL R160, R20, -INF , P0 ;  /* 0xff80000014a07808 */ /* 0x000fe20000000000 */
[C---:B------:R-:W-:Y:S01]  /*230e0*/  VIADD R20, R242.reuse, 0x28 ;  /* 0x00000028f2147836 */ /* 0x040fe20000000000 */
[----:B------:R-:W-:Y:S02]  /*230f0*/  ISETP.GE.AND P0, PT, R27, R239, PT ;  /* 0x000000ef1b00720c */ /* 0x000fe40003f06270 */
[C---:B------:R-:W-:Y:S02]  /*23100*/  ISETP.GE.AND P6, PT, R3.reuse, R236, PT ;  /* 0x000000ec0300720c */ /* 0x040fe40003fc6270 */
[----:B------:R-:W-:Y:S01]  /*23110*/  ISETP.GE.AND P4, PT, R3, R237, PT ;  /* 0x000000ed0300720c */ /* 0x000fe20003f86270 */
[----:B------:R-:W-:Y:S01]  /*23120*/  VIADD R3, R242, 0x1 ;  /* 0x00000001f2037836 */ /* 0x000fe20000000000 */
[----:B------:R-:W-:Y:S02]  /*23130*/  FSEL R199, R31, -INF , P5 ;  /* 0xff8000001fc77808 */ /* 0x000fe40002800000 */
        /* <DEDUP_REMOVED lines=60> */
[----:B------:R-:W-:Y:S02]  /*23500*/  ISETP.GE.AND P1, PT, R242, R236, PT ;  /* 0x000000ecf200720c */ /* 0x000fe40003f26270 */
[-C--:B------:R-:W-:Y:S02]  /*23510*/  ISETP.GE.AND P0, PT, R24, R238.reuse, PT ;  /* 0x000000ee1800720c */ /* 0x080fe40003f06270 */
[----:B------:R-:W-:Y:S02]  /*23520*/  FSEL R44, R44, -INF , P5 ;  /* 0xff8000002c2c7808 */ /* 0x000fe40002800000 */
[-C--:B------:R-:W-:Y:S02]  /*23530*/  ISETP.GE.AND P5, PT, R32, R239.reuse, PT ;  /* 0x000000ef2000720c */ /* 0x080fe40003fa6270 */
[----:B------:R-:W-:Y:S02]  /*23540*/  FSEL R174, R174, -INF , !P1 ;  /* 0xff800000aeae7808 */ /* 0x000fe40004800000 */
[----:B------:R-:W-:Y:S02]  /*23550*/  FSEL R50, R50, -INF , P0 ;  /* 0xff80000032327808 */ /* 0x000fe40000000000 */
[----:B------:R-:W-:Y:S02]  /*23560*/  ISETP.GE.AND P1, PT, R30, R239, PT ;  /* 0x000000ef1e00720c */ /* 0x000fe40003f26270 */
[-C--:B------:R-:W-:Y:S02]  /*23570*/  ISETP.GE.AND P0, PT, R32, R238.reuse, PT ;  /* 0x000000ee2000720c */ /* 0x080fe40003f06270 */
[----:B------:R-:W-:Y:S02]  /*23580*/  FSEL R156, R156, -INF , P5 ;  /* 0xff8000009c9c7808 */ /* 0x000fe40002800000 */
[----:B------:R-:W-:Y:S02]  /*23590*/  ISETP.GE.AND P5, PT, R16, R238, PT ;  /* 0x000000ee1000720c */ /* 0x000fe40003fa6270 */
[----:B------:R-:W-:Y:S02]  /*235a0*/  FSEL R136, R64, -INF , P0 ;  /* 0xff80000040887808 */ /* 0x000fe40000000000 */
[----:B------:R-:W-:Y:S02]  /*235b0*/  FSEL R157, R157, -INF , P1 ;  /* 0xff8000009d9d7808 */ /* 0x000fe40000800000 */
[----:B------:R-:W-:Y:S02]  /*235c0*/  ISETP.GE.AND P0, PT, R62, R236, PT ;  /* 0x000000ec3e00720c */ /* 0x000fe40003f06270 */
[CC--:B------:R-:W-:Y:S01]  /*235d0*/  ISETP.GE.AND P1, PT, R242.reuse, R237.reuse, PT ;  /* 0x000000edf200720c */ /* 0x0c0fe20003f26270 */
[----:B------:R-:W-:Y:S01]  /*235e0*/  VIADD R242, R242, 0xffffff80 ;  /* 0xffffff80f2f27836 */ /* 0x000fe20000000000 */
[----:B------:R-:W-:Y:S02]  /*235f0*/  FSEL R47, R47, -INF , P5 ;  /* 0xff8000002f2f7808 */ /* 0x000fe40002800000 */
[----:B------:R-:W-:Y:S02]  /*23600*/  ISETP.GE.AND P5, PT, R14, R238, PT ;  /* 0x000000ee0e00720c */ /* 0x000fe40003fa6270 */
[----:B------:R-:W-:Y:S02]  /*23610*/  FSEL R31, R149, -INF , !P6 ;  /* 0xff800000951f7808 */ /* 0x000fe40007000000 */
[----:B------:R-:W-:Y:S02]  /*23620*/  ISETP.GE.AND P6, PT, R11, R236, PT ;  /* 0x000000ec0b00720c */ /* 0x000fe40003fc6270 */
[----:B------:R-:W-:Y:S02]  /*23630*/  FSEL R251, R251, -INF , !P1 ;  /* 0xff800000fbfb7808 */ /* 0x000fe40004800000 */
[----:B------:R-:W-:Y:S02]  /*23640*/  FSEL R19, R146, -INF , !P0 ;  /* 0xff80000092137808 */ /* 0x000fe40004000000 */
[----:B------:R-:W-:Y:S02]  /*23650*/  ISETP.GE.AND P1, PT, R20, R238, PT ;  /* 0x000000ee1400720c */ /* 0x000fe40003f26270 */
[----:B------:R-:W-:Y:S02]  /*23660*/  ISETP.GE.AND P0, PT, R59, R236, PT ;  /* 0x000000ec3b00720c */ /* 0x000fe40003f06270 */
[----:B------:R-:W-:Y:S02]  /*23670*/  FSEL R48, R48, -INF , P5 ;  /* 0xff80000030307808 */ /* 0x000fe40002800000 */
[----:B------:R-:W-:Y:S02]  /*23680*/  FSEL R13, R145, -INF , !P6 ;  /* 0xff800000910d7808 */ /* 0x000fe40007000000 */
[----:B------:R-:W-:Y:S02]  /*23690*/  ISETP.GE.AND P5, PT, R26, R238, PT ;  /* 0x000000ee1a00720c */ /* 0x000fe40003fa6270 */
[----:B------:R-:W-:Y:S02]  /*236a0*/  ISETP.GE.AND P6, PT, R55, R236, PT ;  /* 0x000000ec3700720c */ /* 0x000fe40003fc6270 */
[----:B------:R-:W-:Y:S02]  /*236b0*/  FSEL R8, R8, -INF , P1 ;  /* 0xff80000008087808 */ /* 0x000fe40000800000 */
[----:B------:R-:W-:Y:S02]  /*236c0*/  FSEL R51, R139, -INF , !P0 ;  /* 0xff8000008b337808 */ /* 0x000fe40004000000 */
[----:B------:R-:W-:Y:S02]  /*236d0*/  ISETP.GE.AND P1, PT, R28, R238, PT ;  /* 0x000000ee1c00720c */ /* 0x000fe40003f26270 */
[-C--:B------:R-:W-:Y:S02]  /*236e0*/  ISETP.GE.AND P0, PT, R54, R236.reuse, PT ;  /* 0x000000ec3600720c */ /* 0x080fe40003f06270 */
[----:B------:R-:W-:Y:S02]  /*236f0*/  FSEL R155, R56, -INF , P5 ;  /* 0xff800000389b7808 */ /* 0x000fe40002800000 */
[-C--:B------:R-:W-:Y:S02]  /*23700*/  ISETP.GE.AND P5, PT, R148, R236.reuse, PT ;  /* 0x000000ec9400720c */ /* 0x080fe40003fa6270 */
[----:B------:R-:W-:Y:S02]  /*23710*/  FSEL R49, R137, -INF , !P6 ;  /* 0xff80000089317808 */ /* 0x000fe40007000000 */
[-C--:B------:R-:W-:Y:S02]  /*23720*/  ISETP.GE.AND P6, PT, R60, R236.reuse, PT ;  /* 0x000000ec3c00720c */ /* 0x080fe40003fc6270 */
[----:B------:R-:W-:Y:S02]  /*23730*/  FSEL R63, R63, -INF , P1 ;  /* 0xff8000003f3f7808 */ /* 0x000fe40000800000 */
        /* <DEDUP_REMOVED lines=8> */
[-C--:B------:R-:W-:Y:S02]  /*237c0*/  ISETP.GE.AND P6, PT, R58, R236.reuse, PT ;  /* 0x000000ec3a00720c */ /* 0x080fe40003fc6270 */
[----:B------:R-:W-:Y:S02]  /*237d0*/  FSEL R5, R142, -INF , !P1 ;  /* 0xff8000008e057808 */ /* 0x000fe40004800000 */
[-C--:B------:R-:W-:Y:S02]  /*237e0*/  ISETP.GE.AND P1, PT, R61, R237.reuse, PT ;  /* 0x000000ed3d00720c */ /* 0x080fe40003f26270 */
[----:B------:R-:W-:Y:S02]  /*237f0*/  FSEL R41, R140, -INF , !P5 ;  /* 0xff8000008c297808 */ /* 0x000fe40006800000 */
[----:B------:R-:W-:Y:S02]  /*23800*/  FSEL R180, R180, -INF , !P4 ;  /* 0xff800000b4b47808 */ /* 0x000fe40006000000 */
[-C--:B------:R-:W-:Y:S02]  /*23810*/  ISETP.GE.AND P5, PT, R57, R236.reuse, PT ;  /* 0x000000ec3900720c */ /* 0x080fe40003fa6270 */
[----:B------:R-:W-:Y:S02]  /*23820*/  FSEL R182, R182, -INF , !P6 ;  /* 0xff800000b6b67808 */ /* 0x000fe40007000000 */
[-C--:B------:R-:W-:Y:S02]  /*23830*/  ISETP.GE.AND P4, PT, R12, R236.reuse, PT ;  /* 0x000000ec0c00720c */ /* 0x080fe40003f86270 */
[-C--:B------:R-:W-:Y:S02]  /*23840*/  ISETP.GE.AND P6, PT, R59, R237.reuse, PT ;  /* 0x000000ed3b00720c */ /* 0x080fe40003fc6270 */
[----:B------:R-:W-:Y:S02]  /*23850*/  FSEL R59, R138, -INF , !P1 ;  /* 0xff8000008a3b7808 */ /* 0x000fe40004800000 */
        /* <DEDUP_REMOVED lines=15> */
[CC--:B------:R-:W-:Y:S02]  /*23950*/  ISETP.GE.AND P5, PT, R10.reuse, R236.reuse, PT ;  /* 0x000000ec0a00720c */ /* 0x0c0fe40003fa6270 */
[----:B------:R-:W-:Y:S02]  /*23960*/  ISETP.GE.AND P4, PT, R10, R237, PT ;  /* 0x000000ed0a00720c */ /* 0x000fe40003f86270 */
[----:B------:R-:W-:Y:S02]  /*23970*/  FMNMX3.FTZ R10, R0, R31, R21, !PT ;  /* 0x0000001f000a7276 */ /* 0x000fe40007810015 */
[----:B------:R-:W-:Y:S02]  /*23980*/  FSEL R176, R37, -INF , !P1 ;  /* 0xff80000025b07808 */ /* 0x000fe40004800000 */
[----:B------:R-:W-:Y:S02]  /*23990*/  ISETP.GE.AND P1, PT, R17, R237, PT ;  /* 0x000000ed1100720c */ /* 0x000fe40003f26270 */
[----:B------:R-:W-:Y:S02]  /*239a0*/  FMNMX3.FTZ R10, R10, R19, R13, !PT ;  /* 0x000000130a0a7276 */ /* 0x000fe4000781000d */
[----:B------:R-:W-:Y:S02]  /*239b0*/  FSEL R203, R203, -INF , !P1 ;  /* 0xff800000cbcb7808 */ /* 0x000fe40004800000 */
[----:B------:R-:W-:Y:S02]  /*239c0*/  ISETP.GE.AND P1, PT, R3, R237, PT ;  /* 0x000000ed0300720c */ /* 0x000fe40003f26270 */
[----:B------:R-:W-:Y:S02]  /*239d0*/  FMNMX3.FTZ R3, R10, R41, R51, !PT ;  /* 0x000000290a037276 */ /* 0x000fe40007810033 */
[----:B------:R-:W-:Y:S02]  /*239e0*/  FSEL R7, R144, -INF , !P0 ;  /* 0xff80000090077808 */ /* 0x000fe40004000000 */
[----:B------:R-:W-:Y:S02]  /*239f0*/  FMNMX3.FTZ R10, R2, R11, R5, !PT ;  /* 0x0000000b020a7276 */ /* 0x000fe40007810005 */
[----:B------:R-:W-:Y:S02]  /*23a00*/  FSEL R57, R66, -INF , !P6 ;  /* 0xff80000042397808 */ /* 0x000fe40007000000 */
[-C--:B------:R-:W-:Y:S02]  /*23a10*/  ISETP.GE.AND P6, PT, R54, R237.reuse, PT ;  /* 0x000000ed3600720c */ /* 0x080fe40003fc6270 */
[----:B------:R-:W-:Y:S02]  /*23a20*/  ISETP.GE.AND P0, PT, R55, R237, PT ;  /* 0x000000ed3700720c */ /* 0x000fe40003f06270 */
[----:B------:R-:W-:Y:S02]  /*23a30*/  FMNMX3.FTZ R10, R10, R9, R7, !PT ;  /* 0x000000090a0a7276 */ /* 0x000fe40007810007 */
[----:B------:R-:W-:Y:S02]  /*23a40*/  FSEL R199, R199, -INF , !P5 ;  /* 0xff800000c7c77808 */ /* 0x000fe40006800000 */
[----:B------:R-:W-:Y:S02]  /*23a50*/  ISETP.GE.AND P5, PT, R60, R237, PT ;  /* 0x000000ed3c00720c */ /* 0x000fe40003fa6270 */
[----:B------:R-:W-:Y:S02]  /*23a60*/  FSEL R160, R160, -INF , !P6 ;  /* 0xff800000a0a07808 */ /* 0x000fe40007000000 */
[-C--:B------:R-:W-:Y:S02]  /*23a70*/  ISETP.GE.AND P6, PT, R29, R236.reuse, PT ;  /* 0x000000ec1d00720c */ /* 0x080fe40003fc6270 */
[----:B------:R-:W-:Y:S02]  /*23a80*/  FMNMX3.FTZ R10, R10, R59, R57, !PT ;  /* 0x0000003b0a0a7276 */ /* 0x000fe40007810039 */
[----:B------:R-:W-:Y:S02]  /*23a90*/  FSEL R67, R67, -INF , !P0 ;  /* 0xff80000043437808 */ /* 0x000fe40004000000 */
[----:B------:R-:W-:Y:S02]  /*23aa0*/  FSEL R179, R179, -INF , !P5 ;  /* 0xff800000b3b37808 */ /* 0x000fe40006800000 */
[----:B------:R-:W-:Y:S02]  /*23ab0*/  FSEL R172, R38, -INF , !P6 ;  /* 0xff80000026ac7808 */ /* 0x000fe40007000000 */
[-C--:B------:R-:W-:Y:S02]  /*23ac0*/  ISETP.GE.AND P0, PT, R58, R237.reuse, PT ;  /* 0x000000ed3a00720c */ /* 0x080fe40003f06270 */
[----:B------:R-:W-:Y:S02]  /*23ad0*/  ISETP.GE.AND P5, PT, R12, R237, PT ;  /* 0x000000ed0c00720c */ /* 0x000fe40003fa6270 */
[-C--:B------:R-:W-:Y:S02]  /*23ae0*/  ISETP.GE.AND P6, PT, R25, R236.reuse, PT ;  /* 0x000000ec1900720c */ /* 0x080fe40003fc6270 */
[----:B------:R-:W-:Y:S02]  /*23af0*/  FMNMX3.FTZ R10, R10, R67, R65, !PT ;  /* 0x000000430a0a7276 */ /* 0x000fe40007810041 */
[----:B------:R-:W-:Y:S02]  /*23b00*/  FMNMX3.FTZ R3, R3, R49, R56, !PT ;  /* 0x0000003103037276 */ /* 0x000fe40007810038 */
[----:B------:R-:W-:Y:S02]  /*23b10*/  FSEL R162, R162, -INF , !P0 ;  /* 0xff800000a2a27808 */ /* 0x000fe40004000000 */
[----:B------:R-:W-:Y:S02]  /*23b20*/  FSEL R168, R168, -INF , !P5 ;  /* 0xff800000a8a87808 */ /* 0x000fe40006800000 */
[-C--:B------:R-:W-:Y:S02]  /*23b30*/  ISETP.GE.AND P0, PT, R18, R236.reuse, PT ;  /* 0x000000ec1200720c */ /* 0x080fe40003f06270 */
[----:B------:R-:W-:Y:S02]  /*23b40*/  ISETP.GE.AND P5, PT, R16, R236, PT ;  /* 0x000000ec1000720c */ /* 0x000fe40003fa6270 */
[----:B------:R-:W-:Y:S02]  /*23b50*/  FSEL R197, R197, -INF , !P6 ;  /* 0xff800000c5c57808 */ /* 0x000fe40007000000 */
[----:B------:R-:W-:Y:S02]  /*23b60*/  FMNMX3.FTZ R10, R10, R160, R179, !PT ;  /* 0x000000a00a0a7276 */ /* 0x000fe400078100b3 */
[-C--:B------:R-:W-:Y:S02]  /*23b70*/  ISETP.GE.AND P6, PT, R15, R237.reuse, PT ;  /* 0x000000ed0f00720c */ /* 0x080fe40003fc6270 */
[----:B------:R-:W-:Y:S02]  /*23b80*/  FMNMX3.FTZ R3, R3, R186, R184, !PT ;  /* 0x000000ba03037276 */ /* 0x000fe400078100b8 */
[----:B------:R-:W-:Y:S02]  /*23b90*/  FSEL R191, R46, -INF , !P5 ;  /* 0xff8000002ebf7808 */ /* 0x000fe40006800000 */
[----:B------:R-:W-:Y:S02]  /*23ba0*/  FSEL R195, R42, -INF , !P0 ;  /* 0xff8000002ac37808 */ /* 0x000fe40004000000 */
[----:B------:R-:W-:Y:S02]  /*23bb0*/  FMNMX3.FTZ R10, R10, R162, R181, !PT ;  /* 0x000000a20a0a7276 */ /* 0x000fe400078100b5 */
[-C--:B------:R-:W-:Y:S02]  /*23bc0*/  ISETP.GE.AND P0, PT, R23, R236.reuse, PT ;  /* 0x000000ec1700720c */ /* 0x080fe40003f06270 */
[-C--:B------:R-:W-:Y:S02]  /*23bd0*/  ISETP.GE.AND P5, PT, R29, R237.reuse, PT ;  /* 0x000000ed1d00720c */ /* 0x080fe40003fa6270 */
[----:B------:R-:W-:Y:S02]  /*23be0*/  FSEL R205, R34, -INF , !P6 ;  /* 0xff80000022cd7808 */ /* 0x000fe40007000000 */
[----:B------:R-:W-:Y:S02]  /*23bf0*/  ISETP.GE.AND P6, PT, R14, R236, PT ;  /* 0x000000ec0e00720c */ /* 0x000fe40003fc6270 */
[----:B------:R-:W-:Y:S02]  /*23c00*/  FMNMX3.FTZ R3, R3, R182, R180, !PT ;  /* 0x000000b603037276 */ /* 0x000fe400078100b4 */
[----:B------:R-:W-:Y:S02]  /*23c10*/  FSEL R170, R33, -INF , !P4 ;  /* 0xff80000021aa7808 */ /* 0x000fe40006000000 */
[----:B------:R-:W-:Y:S02]  /*23c20*/  FMNMX3.FTZ R10, R10, R168, R203, !PT ;  /* 0x000000a80a0a7276 */ /* 0x000fe400078100cb */
[-C--:B------:R-:W-:Y:S02]  /*23c30*/  ISETP.GE.AND P4, PT, R22, R236.reuse, PT ;  /* 0x000000ec1600720c */ /* 0x080fe40003f86270 */
        /* <DEDUP_REMOVED lines=8> */
[----:B------:R-:W-:Y:S02]  /*23cc0*/  FMNMX3.FTZ R10, R10, R170, R205, !PT ;  /* 0x000000aa0a0a7276 */ /* 0x000fe400078100cd */
[----:B------:R-:W-:Y:S02]  /*23cd0*/  FSEL R177, R177, -INF , !P4 ;  /* 0xff800000b1b17808 */ /* 0x000fe40006000000 */
[----:B------:R-:W-:Y:S02]  /*23ce0*/  FSEL R247, R39, -INF , !P0 ;  /* 0xff80000027f77808 */ /* 0x000fe40004000000 */
[----:B------:R-:W-:Y:S02]  /*23cf0*/  ISETP.GE.AND P4, PT, R25, R237, PT ;  /* 0x000000ed1900720c */ /* 0x000fe40003f86270 */
[----:B------:R-:W-:Y:S02]  /*23d00*/  FSEL R159, R159, -INF , !P5 ;  /* 0xff8000009f9f7808 */ /* 0x000fe40006800000 */
[----:B------:R-:W-:Y:S02]  /*23d10*/  FMNMX3.FTZ R3, R3, R199, R166, !PT ;  /* 0x000000c703037276 */ /* 0x000fe400078100a6 */
[-C--:B------:R-:W-:Y:S02]  /*23d20*/  ISETP.GE.AND P5, PT, R22, R237.reuse, PT ;  /* 0x000000ed1600720c */ /* 0x080fe40003fa6270 */
[-C--:B------:R-:W-:Y:S02]  /*23d30*/  ISETP.GE.AND P1, PT, R24, R236.reuse, PT ;  /* 0x000000ec1800720c */ /* 0x080fe40003f26270 */
[----:B------:R-:W-:Y:S02]  /*23d40*/  ISETP.GE.AND P0, PT, R26, R236, PT ;  /* 0x000000ec1a00720c */ /* 0x000fe40003f06270 */
[----:B------:R-:W-:Y:S02]  /*23d50*/  FSEL R173, R173, -INF , !P6 ;  /* 0xff800000adad7808 */ /* 0x000fe40007000000 */
[----:B------:R-:W-:Y:S02]  /*23d60*/  ISETP.GE.AND P6, PT, R18, R237, PT ;  /* 0x000000ed1200720c */ /* 0x000fe40003fc6270 */
[----:B------:R-:W-:Y:S02]  /*23d70*/  FMNMX3.FTZ R10, R10, R251, R249, !PT ;  /* 0x000000fb0a0a7276 */ /* 0x000fe400078100f9 */
[----:B------:R-:W-:Y:S02]  /*23d80*/  FSEL R189, R44, -INF , !P4 ;  /* 0xff8000002cbd7808 */ /* 0x000fe40006000000 */
[----:B------:R-:W-:Y:S02]  /*23d90*/  FMNMX3.FTZ R3, R3, R174, R178, !PT ;  /* 0x000000ae03037276 */ /* 0x000fe400078100b2 */
[----:B------:R-:W-:Y:S02]  /*23da0*/  FSEL R161, R52, -INF , !P0 ;  /* 0xff80000034a17808 */ /* 0x000fe40004000000 */
        /* <DEDUP_REMOVED lines=8> */
[----:B------:R-:W-:Y:S02]  /*23e30*/  FMNMX3.FTZ R12, R3, R176, R172, !PT ;  /* 0x000000b0030c7276 */ /* 0x000fe400078100ac */
[----:B------:R-:W-:Y:S02]  /*23e40*/  FSEL R156, R156, -INF , !P4 ;  /* 0xff8000009c9c7808 */ /* 0x000fe40006000000 */
        /* <DEDUP_REMOVED lines=8> */
[----:B------:R-:W-:Y:S02]  /*23ed0*/  FSEL R167, R48, -INF , !P4 ;  /* 0xff80000030a77808 */ /* 0x000fe40006000000 */
[----:B------:R-:W-:Y:S02]  /*23ee0*/  FMNMX3.FTZ R6, R6, R185, R183, !PT ;  /* 0x000000b906067276 */ /* 0x000fe400078100b7 */
[----:B------:R-:W-:Y:S02]  /*23ef0*/  FMNMX3.FTZ R12, R12, R193, R191, !PT ;  /* 0x000000c10c0c7276 */ /* 0x000fe400078100bf */
[----:B------:R-:W-:Y:S02]  /*23f00*/  FSEL R165, R8, -INF , !P6 ;  /* 0xff80000008a57808 */ /* 0x000fe40007000000 */
        /* <DEDUP_REMOVED lines=8> */
[----:B------:R-:W-:Y:S02]  /*23f90*/  ISETP.GE.AND P4, PT, R32, R237, PT ;  /* 0x000000ed2000720c */ /* 0x000fe40003f86270 */
[----:B------:R-:W-:Y:S02]  /*23fa0*/  FMNMX3.FTZ R3, R8, R165, R163, !PT ;  /* 0x000000a508037276 */ /* 0x000fe400078100a3 */
[----:B------:R-:W-:Y:S02]  /*23fb0*/  FSEL R4, R4, -INF , P6 ;  /* 0xff80000004047808 */ /* 0x000fe40003000000 */
[----:B------:R-:W-:Y:S02]  /*23fc0*/  FSEL R155, R155, -INF , !P0 ;  /* 0xff8000009b9b7808 */ /* 0x000fe40004000000 */
[----:B------:R-:W-:Y:S02]  /*23fd0*/  FMNMX3.FTZ R12, R12, R173, R171, !PT ;  /* 0x000000ad0c0c7276 */ /* 0x000fe400078100ab */
[----:B------:R-:W-:Y:S02]  /*23fe0*/  FSEL R137, R4, -INF , !P1 ;  /* 0xff80000004897808 */ /* 0x000fe40004800000 */
[----:B------:R-:W-:Y:S02]  /*23ff0*/  FSEL R136, R136, -INF , !P4 ;  /* 0xff80000088887808 */ /* 0x000fe40006000000 */
[----:B------:R-:W-:Y:S02]  /*24000*/  FMNMX3.FTZ R3, R3, R155, R152, !PT ;  /* 0x0000009b03037276 */ /* 0x000fe40007810098 */
        /* <DEDUP_REMOVED lines=12> */
[----:B------:R-:W-:Y:S08]  /*240d0*/  LDSM.16.MT88.4 R52, [R139+0x10000] ;  /* 0x010000008b34783b */ /* 0x000ff00000004200 */
        /* <DEDUP_REMOVED lines=20> */
[----:B------:R-:W1:Y:S01]  /*24220*/  LDSM.16.MT88.4 R12, [R138+0xc000] ;  /* 0x00c000008a0c783b */ /* 0x000e620000004200 */
[----:B------:R-:W-:Y:S01]  /*24230*/  FADD.FTZ R0, -R5, R0 ;  /* 0x0000000005007221 */ /* 0x000fe20000010100 */
[----:B------:R-:W-:Y:S01]  /*24240*/  FSEL R5, R3, RZ, P0 ;  /* 0x000000ff03057208 */ /* 0x000fe20000000000 */
[-CC-:B------:R-:W-:Y:S01]  /*24250*/  FFMA.FTZ R150, R21, R135.reuse, -R158.reuse ;  /* 0x0000008715967223 */ /* 0x180fe2000001089e */
[-C--:B------:R-:W-:Y:S01]  /*24260*/  FFMA.FTZ R146, R19, R135.reuse, -R158 ;  /* 0x0000008713927223 */ /* 0x080fe2000001089e */
[----:B------:R-:W-:Y:S01]  /*24270*/  FMUL.FTZ R4, R135, R0 ;  /* 0x0000000087047220 */ /* 0x000fe20000410000 */
[-C--:B------:R-:W-:Y:S01]  /*24280*/  FFMA.FTZ R153, R7, R135.reuse, -R154 ;  /* 0x0000008707997223 */ /* 0x080fe2000001089a */
[----:B------:R-:W-:Y:S01]  /*24290*/  FADD.FTZ R0, -R5, R2 ;  /* 0x0000000205007221 */ /* 0x000fe20000010100 */
[----:B------:R-:W2:Y:S01]  /*242a0*/  LDSM.16.MT88.4 R20, [R139+0xc000] ;  /* 0x00c000008b14783b */ /* 0x000ea20000004200 */
[----:B------:R-:W3:Y:S01]  /*242b0*/  MUFU.EX2 R2, R4 ;  /* 0x0000000400027308 */ /* 0x000ee20000000800 */
[-CC-:B------:R-:W-:Y:S01]  /*242c0*/  FFMA.FTZ R174, R174, R135.reuse, -R158.reuse ;  /* 0x00000087aeae7223 */ /* 0x180fe2000001089e */
[----:B------:R-:W-:Y:S01]  /*242d0*/  FMUL.FTZ R6, R135, R0 ;  /* 0x0000000087067220 */ /* 0x000fe20000410000 */
[-C--:B------:R-:W-:Y:S01]  /*242e0*/  FFMA.FTZ R178, R178, R135.reuse, -R158 ;  /* 0x00000087b2b27223 */ /* 0x080fe2000001089e */
[-CC-:B------:R-:W-:Y:S01]  /*242f0*/  FFMA.FTZ R160, R160, R135.reuse, -R154.reuse ;  /* 0x00000087a0a07223 */ /* 0x180fe2000001089a */
[-CC-:B------:R-:W-:Y:S01]  /*24300*/  FFMA.FTZ R179, R179, R135.reuse, -R154.reuse ;  /* 0x00000087b3b37223 */ /* 0x180fe2000001089a */
[-CC-:B------:R-:W-:Y:S01]  /*24310*/  FFMA.FTZ R162, R162, R135.reuse, -R154.reuse ;  /* 0x00000087a2a27223 */ /* 0x180fe2000001089a */
[----:B------:R-:W4:Y:S03]  /*24320*/  LDSM.16.MT88.4 R28, [R144] ;  /* 0x00000000901c783b */ /* 0x000f260000004200 */
[----:B------:R-:W5:Y:S01]  /*24330*/  MUFU.EX2 R0, R6 ;  /* 0x0000000600007308 */ /* 0x000f620000000800 */
[-C--:B------:R-:W-:Y:S01]  /*24340*/  FFMA.FTZ R181, R181, R135.reuse, -R154 ;  /* 0x00000087b5b57223 */ /* 0x080fe2000001089a */
[-CC-:B------:R-:W-:Y:S01]  /*24350*/  FFMA.FTZ R164, R164, R135.reuse, -R158.reuse ;  /* 0x00000087a4a47223 */ /* 0x180fe2000001089e */
[-CC-:B------:R-:W-:Y:S01]  /*24360*/  FFMA.FTZ R201, R201, R135.reuse, -R158.reuse ;  /* 0x00000087c9c97223 */ /* 0x180fe2000001089e */
[-CC-:B------:R-:W-:Y:S01]  /*24370*/  FFMA.FTZ R199, R199, R135.reuse, -R158.reuse ;  /* 0x00000087c7c77223 */ /* 0x180fe2000001089e */
[-C--:B------:R-:W-:Y:S01]  /*24380*/  FFMA.FTZ R166, R166, R135.reuse, -R158 ;  /* 0x00000087a6a67223 */ /* 0x080fe2000001089e */
        /* <DEDUP_REMOVED lines=11> */
[C---:B-----5:R-:W-:Y:S01]  /*24440*/  FMUL.FTZ R6, R0.reuse, R130 ;  /* 0x0000008200067220 */ /* 0x060fe20000410000 */
        /* <DEDUP_REMOVED lines=14> */
[----:B------:R-:W5:Y:S01]  /*24530*/  MUFU.EX2 R145, R145 ;  /* 0x0000009100917308 */ /* 0x000f620000000800 */
        /* <DEDUP_REMOVED lines=16> */
[----:B-----5:R-:W-:Y:S01]  /*24640*/  F2FP.F16.F32.PACK_AB R142, R145, R146 ;  /* 0x00000092918e723e */ /* 0x020fe200000000ff */
[-CC-:B------:R-:W-:Y:S01]  /*24650*/  FFMA.FTZ R215, R172, R135.reuse, -R158.reuse ;  /* 0x00000087acd77223 */ /* 0x180fe2000001089e */
[-C--:B------:R-:W-:Y:S01]  /*24660*/  FFMA.FTZ R176, R176, R135.reuse, -R158 ;  /* 0x00000087b0b07223 */ /* 0x080fe2000001089e */
[-CC-:B------:R-:W-:Y:S01]  /*24670*/  FFMA.FTZ R172, R251, R135.reuse, -R154.reuse ;  /* 0x00000087fbac7223 */ /* 0x180fe2000001089a */
[-CC-:B------:R-:W-:Y:S01]  /*24680*/  FFMA.FTZ R249, R249, R135.reuse, -R154.reuse ;  /* 0x00000087f9f97223 */ /* 0x180fe2000001089a */
[-C--:B------:R-:W-:Y:S01]  /*24690*/  FFMA.FTZ R207, R207, R135.reuse, -R154 ;  /* 0x00000087cfcf7223 */ /* 0x080fe2000001089a */
[-CC-:B------:R-:W-:Y:S03]  /*246a0*/  FFMA.FTZ R195, R195, R135.reuse, -R158.reuse ;  /* 0x00000087c3c37223 */ /* 0x180fe6000001089e */
        /* <DEDUP_REMOVED lines=8> */
[----:B------:R-:W5:Y:S01]  /*24730*/  MUFU.EX2 R153, R153 ;  /* 0x0000009900997308 */ /* 0x000f620000000800 */
        /* <DEDUP_REMOVED lines=16> */
[----:B-----5:R-:W-:Y:S01]  /*24840*/  F2FP.F16.F32.PACK_AB R143, R153, R148 ;  /* 0x00000094998f723e */ /* 0x020fe200000000ff */
        /* <DEDUP_REMOVED lines=24> */
[C---:B----4-:R-:W-:Y:S03]  /*249d0*/  HMMA.16816.F32 R20, R140.reuse, R28, R20 ;  /* 0x0000001c8c14723c */ /* 0x050fe60000001814 */
        /* <DEDUP_REMOVED lines=359> */
.L_x_3659:
        /* <DEDUP_REMOVED lines=11> */
.L_x_3688:
        /* <DEDUP_REMOVED lines=178> */
.L_x_3669:
[----:B------:R-:W-:Y:S05]  /*26c20*/  BSYNC.RECONVERGENT B0 ;  /* 0x0000000000007941 */ /* 0x000fea0003800200 */
.L_x_3668:
        /* <DEDUP_REMOVED lines=31> */
.L_x_3671:
[----:B------:R-:W-:Y:S05]  /*26e20*/  BSYNC.RECONVERGENT B0 ;  /* 0x0000000000007941 */ /* 0x000fea0003800200 */
.L_x_3670:
        /* <DEDUP_REMOVED lines=12> */
.L_x_3673:
[----:B------:R-:W-:Y:S05]  /*26ef0*/  BSYNC.RECONVERGENT B0 ;  /* 0x0000000000007941 */ /* 0x000fea0003800200 */
.L_x_3672:
        /* <DEDUP_REMOVED lines=11> */
.L_x_3675:
[----:B------:R-:W-:Y:S05]  /*26fb0*/  BSYNC.RECONVERGENT B0 ;  /* 0x0000000000007941 */ /* 0x000fea0003800200 */
.L_x_3674:
        /* <DEDUP_REMOVED lines=11> */
.L_x_3677:
[----:B------:R-:W-:Y:S05]  /*27070*/  BSYNC.RECONVERGENT B0 ;  /* 0x0000000000007941 */ /* 0x000fea0003800200 */
.L_x_3676:
        /* <DEDUP_REMOVED lines=10> */
.L_x_3679:
[----:B------:R-:W-:Y:S05]  /*27120*/  BSYNC.RECONVERGENT B0 ;  /* 0x0000000000007941 */ /* 0x000fea0003800200 */
.L_x_3678:
        /* <DEDUP_REMOVED lines=10> */
.L_x_3681:
[----:B------:R-:W-:Y:S05]  /*271d0*/  BSYNC.RECONVERGENT B0 ;  /* 0x0000000000007941 */ /* 0x000fea0003800200 */
.L_x_3680:
        /* <DEDUP_REMOVED lines=10> */
.L_x_3683:
[----:B------:R-:W-:Y:S05]  /*27280*/  BSYNC.RECONVERGENT B0 ;  /* 0x0000000000007941 */ /* 0x000fea0003800200 */
.L_x_3682:
[----:B------:R-:W-:-:S04]  /*27290*/  MOV R227, 0x0 ;  /* 0x0000000000e37802 */ /* 0x000fc80000000f00 */
[----:B-1234-:R-:W-:Y:S05]  /*272a0*/  @P3 RET.REL.NODEC R226 `(_ZN5flash24flash_fwd_splitkv_kernelI23Flash_fwd_kernel_traitsILi128ELi64ELi128ELi4ELb0ELb0EN7cutlass6half_tE19Flash_kernel_traitsILi128ELi64ELi128ELi4ES3_EELb0ELb1ELb0ELb0ELb0ELb1ELb1ELb1EEEvNS_16Flash_fwd_paramsE) ;  /* 0xfffffd8ce2543950 */ /* 0x01efea0003c3ffff */
[-C--:B------:R-:W-:Y:S01]  /*272b0*/  ISETP.GE.AND P2, PT, R69, R132.reuse, PT ;  /* 0x000000844500720c */ /* 0x080fe20003f46270 */
[----:B------:R-:W-:Y:S01]  /*272c0*/  IMAD.MOV.U32 R227, RZ, RZ, 0x0 ;  /* 0x00000000ffe37424 */ /* 0x000fe200078e00ff */
[----:B------:R-:W-:-:S11]  /*272d0*/  ISETP.GE.AND P0, PT, R71, R132, PT ;  /* 0x000000844700720c */ /* 0x000fd60003f06270 */
[----:B------:R-:W-:-:S04]  /*272e0*/  @!P2 LEA R8, P1, R73, R76, 0x2 ;  /* 0x0000004c4908a211 */ /* 0x000fc800078210ff */
[----:B------:R-:W-:-:S05]  /*272f0*/  @!P2 LEA.HI.X R9, R73, R77, R3, 0x2, P1 ;  /* 0x0000004d4909a211 */ /* 0x000fca00008f1403 */
[----:B------:R1:W-:Y:S02]  /*27300*/  @!P2 ST.E.128 desc[UR4][R8.64+0x7000], R36 ;  /* 0x007000240800a985 */ /* 0x0003e4000c101d04 */
[----:B-1----:R-:W-:Y:S05]  /*27310*/  @P0 RET.REL.NODEC R226 `(_ZN5flash24flash_fwd_splitkv_kernelI23Flash_fwd_kernel_traitsILi128ELi64ELi128ELi4ELb0ELb0EN7cutlass6half_tE19Flash_kernel_traitsILi128ELi64ELi128ELi4ES3_EELb0ELb1ELb0ELb0ELb0ELb1ELb1ELb1EEEvNS_16Flash_fwd_paramsE) ;  /* 0xfffffd8ce2380950 */ /* 0x002fea0003c3ffff */
[----:B------:R-:W-:Y:S01]  /*27320*/  LEA R2, P0, R73, R76, 0x2 ;  /* 0x0000004c49027211 */ /* 0x000fe200078010ff */
[----:B------:R-:W-:-:S03]  /*27330*/  IMAD.MOV.U32 R227, RZ, RZ, 0x0 ;  /* 0x00000000ffe37424 */ /* 0x000fc600078e00ff */
[----:B------:R-:W-:-:S05]  /*27340*/  LEA.HI.X R3, R73, R77, R3, 0x2, P0 ;  /* 0x0000004d49037211 */ /* 0x000fca00000f1403 */
[----:B------:R1:W-:Y:S02]  /*27350*/  ST.E.128 desc[UR4][R2.64+0x7100], R4 ;  /* 0x0071000402007985 */ /* 0x0003e4000c101d04 */
[----:B-1----:R-:W-:Y:S05]  /*27360*/  RET.REL.NODEC R226 `(_ZN5flash24flash_fwd_splitkv_kernelI23Flash_fwd_kernel_traitsILi128ELi64ELi128ELi4ELb0ELb0EN7cutlass6half_tE19Flash_kernel_traitsILi128ELi64ELi128ELi4ES3_EELb0ELb1ELb0ELb0ELb0ELb1ELb1ELb1EEEvNS_16Flash_fwd_paramsE) ;  /* 0xfffffd8ce2247950 */ /* 0x002fea0003c3ffff */
.L_x_3667:
[----:B------:R-:W-:Y:S01]  /*27370*/  MOV R5, 0x2 ;  /* 0x0000000200057802 */ /* 0x000fe20000000f00 */
[----:B------:R-:W-:Y:S01]  /*27380*/  IMAD.MOV.U32 R6, RZ, RZ, -0x1 ;  /* 0xffffffffff067424 */ /* 0x000fe200078e00ff */
[----:B------:R-:W-:-:S07]  /*27390*/  MOV R0, 0x1f ;  /* 0x0000001f00007802 */ /* 0x000fce0000000f00 */
[----:B-1---5:R-:W-:Y:S05]  /*273a0*/  WARPSYNC.COLLECTIVE R6, `(.L_x_3684) ;  /* 0x0000000006087348 */ /* 0x022fea0003c00000 */
[----:B------:R2:W3:Y:S02]  /*273b0*/  SHFL.BFLY P0, R10, R245, R5, R0 ;  /* 0x0c000005f50a7389 */ /* 0x0004e40000000000 */
[----:B-123-5:R-:W-:Y:S05]  /*273c0*/  ENDCOLLECTIVE ;  /* 0x000000000000791b */ /* 0x02efea0003800000 */
.L_x_3684:
[----:B------:R-:W-:Y:S02]  /*273d0*/  MOV R8, R10 ;  /* 0x0000000a00087202 */ /* 0x000fe40000000f00 */
[----:B------:R-:W-:-:S03]  /*273e0*/  MOV R5, 0x1 ;  /* 0x0000000100057802 */ /* 0x000fc60000000f00 */
[----:B------:R-:W-:-:S04]  /*273f0*/  FADD.FTZ R8, R8, R245 ;  /* 0x000000f508087221 */ /* 0x000fc80000010000 */
[----:B------:R-:W-:-:S07]  /*27400*/  IMAD.MOV.U32 R245, RZ, RZ, R8 ;  /* 0x000000fffff57224 */ /* 0x000fce00078e0008 */
[----:B------:R-:W-:Y:S05]  /*27410*/  WARPSYNC.COLLECTIVE R6, `(.L_x_3685) ;  /* 0x0000000006087348 */ /* 0x000fea0003c00000 */
[----:B------:R1:W2:Y:S02]  /*27420*/  SHFL.BFLY P0, R10, R245, R5, R0 ;  /* 0x0c000005f50a7389 */ /* 0x0002a40000000000 */
[----:B-12---:R-:W-:Y:S05]  /*27430*/  ENDCOLLECTIVE ;  /* 0x000000000000791b */ /* 0x006fea0003800000 */
.L_x_3685:
[----:B------:R-:W-:Y:S01]  /*27440*/  MOV R245, R243 ;  /* 0x000000f300f57202 */ /* 0x000fe20000000f00 */
[----:B------:R-:W-:Y:S01]  /*27450*/  IMAD.MOV.U32 R7, RZ, RZ, R10 ;  /* 0x000000ffff077224 */ /* 0x000fe200078e000a */
[----:B------:R-:W-:-:S03]  /*27460*/  MOV R5, 0x2 ;  /* 0x0000000200057802 */ /* 0x000fc60000000f00 */
[----:B------:R-:W-:-:S07]  /*27470*/  FADD.FTZ R14, R8, R7 ;  /* 0x00000007080e7221 */ /* 0x000fce0000010000 */
[----:B------:R-:W-:Y:S05]  /*27480*/  WARPSYNC.COLLECTIVE R6, `(.L_x_3686) ;  /* 0x0000000006087348 */ /* 0x000fea0003c00000 */
[----:B------:R1:W2:Y:S02]  /*27490*/  SHFL.BFLY P0, R10, R245, R5, R0 ;  /* 0x0c000005f50a7389 */ /* 0x0002a40000000000 */
[----:B-12---:R-:W-:Y:S05]  /*274a0*/  ENDCOLLECTIVE ;  /* 0x000000000000791b */ /* 0x006fea0003800000 */
.L_x_3686:
[----:B------:R-:W-:Y:S01]  /*274b0*/  FADD.FTZ R9, R10, R243 ;  /* 0x000000f30a097221 */ /* 0x000fe20000010000 */
[----:B------:R-:W-:-:S03]  /*274c0*/  MOV R5, 0x1 ;  /* 0x0000000100057802 */ /* 0x000fc60000000f00 */
[----:B------:R-:W-:-:S07]  /*274d0*/  IMAD.MOV.U32 R245, RZ, RZ, R9 ;  /* 0x000000fffff57224 */ /* 0x000fce00078e0009 */
[----:B------:R-:W-:Y:S05]  /*274e0*/  WARPSYNC.COLLECTIVE R6, `(.L_x_3687) ;  /* 0x0000000006087348 */ /* 0x000fea0003c00000 */
[----:B------:R1:W2:Y:S02]  /*274f0*/  SHFL.BFLY P0, R10, R245, R5, R0 ;  /* 0x0c000005f50a7389 */ /* 0x0002a40000000000 */
[----:B-12---:R-:W-:Y:S05]  /*27500*/  ENDCOLLECTIVE ;  /* 0x000000000000791b */ /* 0x006fea0003800000 */
.L_x_3687:
[----:B------:R-:W-:Y:S01]  /*27510*/  MOV R12, R10 ;  /* 0x0000000a000c7202 */ /* 0x000fe20000000f00 */
[----:B------:R-:W-:Y:S06]  /*27520*/  BRA `(.L_x_3688) ;  /* 0xffffffe800f47947 */ /* 0x000fec000383ffff */
.L_x_3689:
        /* <DEDUP_REMOVED lines=13> */
.L_x_14913:


//--------------------- .text._ZN5flash24flash_fwd_splitkv_kernelI23Flash_fwd_kernel_traitsILi128ELi64ELi128ELi4ELb0ELb0EN7cutlass6half_tE19Flash_kernel_traitsILi128ELi64ELi128ELi4ES3_EELb0ELb0ELb0ELb1ELb1ELb0ELb0ELb0EEEvNS_16Flash_fwd_paramsE --------------------------
	.section	.text._ZN5flash24flash_fwd_splitkv_kernelI23Flash_fwd_kernel_traitsILi128ELi64ELi128ELi4ELb0ELb0EN7cutlass6half_tE19Flash_kernel_traitsILi128ELi64ELi128ELi4ES3_EELb0ELb0ELb0ELb1ELb1ELb0ELb0ELb0EEEvNS_16Flash_fwd_paramsE,"ax",@progbits
	.align	128
        .global         _ZN5flash24flash_fwd_splitkv_kernelI23Flash_fwd_kernel_traitsILi128ELi64ELi128ELi4ELb0ELb0EN7cutlass6half_tE19Flash_kernel_traitsILi128ELi64ELi128ELi4ES3_EELb0ELb0ELb0ELb1ELb1ELb0ELb0ELb0EEEvNS_16Flash_fwd_paramsE
        .type           _ZN5flash24flash_fwd_splitkv_kernelI23Flash_fwd_kernel_traitsILi128ELi64ELi128ELi4ELb0ELb0EN7cutlass6half_tE19Flash_kernel_traitsILi128ELi64ELi128ELi4ES3_EELb0ELb0ELb0ELb1ELb1ELb0ELb0ELb0EEEvNS_16Flash_fwd_paramsE,@function
        .size           _ZN5flash24flash_fwd_splitkv_kernelI23Flash_fwd_kernel_traitsILi128ELi64ELi128ELi4ELb0ELb0EN7cutlass6half_tE19Flash_kernel_traitsILi128ELi64ELi128ELi4ES3_EELb0ELb0ELb0ELb1ELb1ELb0ELb0ELb0EEEvNS_16Flash_fwd_paramsE,(.L_x_14914 - _ZN5flash24flash_fwd_splitkv_kernelI23Flash_fwd_kernel_traitsILi128ELi64ELi128ELi4ELb0ELb0EN7cutlass6half_tE19Flash_kernel_traitsILi128ELi64ELi128ELi4ES3_EELb0ELb0ELb0ELb1ELb1ELb0ELb0ELb0EEEvNS_16Flash_fwd_paramsE)
        .other          _ZN5flash24flash_fwd_splitkv_kernelI23Flash_fwd_kernel_traitsILi128ELi64ELi128ELi4ELb0ELb0EN7cutlass6half_tE19Flash_kernel_traitsILi128ELi64ELi128ELi4ES3_EELb0ELb0ELb0ELb1ELb1ELb0ELb0ELb0EEEvNS_16Flash_fwd_paramsE,@"STO_CUDA_ENTRY STV_DEFAULT"
_ZN5flash24flash_fwd_splitkv_kernelI23Flash_fwd_kernel_traitsILi128ELi64ELi128ELi4ELb0ELb0EN7cutlass6half_tE19Flash_kernel_traitsILi128ELi64ELi128ELi4ES3_EELb0ELb0ELb0ELb1ELb1ELb0ELb0ELb0EEEvNS_16Flash_fwd_paramsE:
.text._ZN5flash24flash_fwd_splitkv_kernelI23Flash_fwd_kernel_traitsILi128ELi64ELi128ELi4ELb0ELb0EN7cutlass6half_tE19Flash_kernel_traitsILi128ELi64ELi128ELi4ES3_EELb0ELb0ELb0ELb1ELb1ELb0ELb0ELb0EEEvNS_16Flash_fwd_paramsE:
[----:B------:R-:W-:Y:S01]  /*0000*/  LDC R1, c[0x0][0x37c] ;  /* 0x0000df00ff017b82 */ /* 0x000fe20000000800 */
[----:B------:R-:W1:Y:S07]  /*0010*/  S2R R221, SR_CTAID.X ;  /* 0x0000000000dd7919 */ /* 0x000e6e0000002500 */
[----:B------:R-:W2:Y:S01]  /*0020*/  LDC.64 R2, c[0x0][0x348] ;  /* 0x0000d200ff027b82 */ /* 0x000ea20000000a00 */
[----:B------:R-:W-:Y:S01]  /*0030*/  BSSY.RECONVERGENT B2, `(.L_x_3690) ;  /* 0x0000005000027945 */ /* 0x000fe20003800200 */
[----:B------:R-:W-:Y:S01]  /*0040*/  MOV R218, 0x80 ;  /* 0x0000008000da7802 */ /* 0x000fe20000000f00 */
[----:B------:R-:W3:Y:S01]  /*0050*/  S2R R220, SR_CTAID.Y ;  /* 0x0000000000dc7919 */ /* 0x000ee20000002600 */
[----:B------:R-:W4:Y:S05]  /*0060*/  S2R R219, SR_CTAID.Z ;  /* 0x0000000000db7919 */ /* 0x000f2a0000002700 */
[----:B-1234-:R-:W-:Y:S05]  /*0070*/  CALL.REL.NOINC `($_ZN5flash24flash_fwd_splitkv_kernelI23Flash_fwd_kernel_traitsILi128ELi64ELi128ELi4ELb0ELb0EN7cutlass6half_tE19Flash_kernel_traitsILi128ELi64ELi128ELi4ES3_EELb0ELb0ELb0ELb1ELb1ELb0ELb0ELb0EEEvNS_16Flash_fwd_paramsE$_ZN5flash30compute_attn_1rowblock_splitkvI23Flash_fwd_kernel_traitsILi128ELi64ELi128ELi4ELb0ELb0EN7cutlass6half_tE19Flash_kernel_traitsILi128ELi64ELi128ELi4ES3_EELb0ELb0ELb0ELb1ELb1ELb0ELb0ELb0ENS_16Flash_fwd_paramsEEEvRKT8_iiiii) ;  /* 0x0000000000087944 */ /* 0x01efea0003c00000 */
[----:B------:R-:W-:Y:S05]  /*0080*/  BSYNC.RECONVERGENT B2 ;  /* 0x0000000000027941 */ /* 0x000fea0003800200 */
.L_x_3690:
[----:B------:R-:W-:Y:S05]  /*0090*/  EXIT ;  /* 0x000000000000794d */ /* 0x000fea0003800000 */
        .type           $_ZN5flash24flash_fwd_splitkv_kernelI23Flash_fwd_kernel_traitsILi128ELi64ELi128ELi4ELb0ELb0EN7cutlass6half_tE19Flash_kernel_traitsILi128ELi64ELi128ELi4ES3_EELb0ELb0ELb0ELb1ELb1ELb0ELb0ELb0EEEvNS_16Flash_fwd_paramsE$_ZN5flash30compute_attn_1rowblock_splitkvI23Flash_fwd_kernel_traitsILi128ELi64ELi128ELi4ELb0ELb0EN7cutlass6half_tE19Flash_kernel_traitsILi128ELi64ELi128ELi4ES3_EELb0ELb0ELb0ELb1ELb1ELb0ELb0ELb0ENS_16Flash_fwd_paramsEEEvRKT8_iiiii,@function
        .size           $_ZN5flash24flash_fwd_splitkv_kernelI23Flash_fwd_kernel_traitsILi128ELi64ELi128ELi4ELb0ELb0EN7cutlass6half_tE19Flash_kernel_traitsILi128ELi64ELi128ELi4ES3_EELb0ELb0ELb0ELb1ELb1ELb0ELb0ELb0EEEvNS_16Flash_fwd_paramsE$_ZN5flash30compute_attn_1rowblock_splitkvI23Flash_fwd_kernel_traitsILi128ELi64ELi128ELi4ELb0ELb0EN7cutlass6half_tE19Flash_kernel_traitsILi128ELi64ELi128ELi4ES3_EELb0ELb0ELb0ELb1ELb1ELb0ELb0ELb0ENS_16Flash_fwd_paramsEEEvRKT8_iiiii,(.L_x_14914 - $_ZN5flash24flash_fwd_splitkv_kernelI23Flash_fwd_kernel_traitsILi128ELi64ELi128ELi4ELb0ELb0EN7cutlass6half_tE19Flash_kernel_traitsILi128ELi64ELi128ELi4ES3_EELb0ELb0ELb0ELb1ELb1ELb0ELb0ELb0EEEvNS_16Flash_fwd_paramsE$_ZN5flash30compute_attn_1rowblock_splitkvI23Flash_fwd_kernel_traitsILi128ELi64ELi128ELi4ELb0ELb0EN7cutlass6half_tE19Flash_kernel_traitsILi128ELi64ELi128ELi4ES3_EELb0ELb0ELb0ELb1ELb1ELb0ELb0ELb0ENS_16Flash_fwd_paramsEEEvRKT8_iiiii)
$_ZN5flash24flash_fwd_splitkv_kernelI23Flash_fwd_kernel_traitsILi128ELi64ELi128ELi4ELb0ELb0EN7cutlass6half_tE19Flash_kernel_traitsILi128ELi64ELi128ELi4ES3_EELb0ELb0ELb0ELb1ELb1ELb0ELb0ELb0EEEvNS_16Flash_fwd_paramsE$_ZN5flash30compute_attn_1rowblock_splitkvI23Flash_fwd_kernel_traitsILi128ELi64ELi128ELi4ELb0ELb0EN7cutlass6half_tE19Flash_kernel_traitsILi128ELi64ELi128ELi4ES3_EELb0ELb0ELb0ELb1ELb1ELb0ELb0ELb0ENS_16Flash_fwd_paramsEEEvRKT8_iiiii:
[----:B------:R-:W1:Y:S02]  /*00a0*/  LDCU.64 UR4, c[0x0][0x358] ;  /* 0x00006b00ff0477ac */ /* 0x000e640008000a00 */
[----:B-1----:R-:W2:Y:S04]  /*00b0*/  LD.E.64 R10, desc[UR4][R2.64+0xf0] ;  /* 0x0000f004020a7980 */ /* 0x002ea8000c101b00 */
[----:B------:R-:W3:Y:S01]  /*00c0*/  LD.E.64 R8, desc[UR4][R2.64+0xf8] ;  /* 0x0000f80402087980 */ /* 0x000ee2000c101b00 */
[----:B------:R-:W-:-:S03]  /*00d0*/  IMAD.MOV.U32 R7, RZ, RZ, RZ ;  /* 0x000000ffff077224 */ /* 0x000fc600078e00ff */
[----:B------:R1:W5:Y:S04]  /*00e0*/  LD.E R225, desc[UR4][R2.64+0xb4] ;  /* 0x0000b40402e17980 */ /* 0x000368000c101900 */
[----:B------:R1:W5:Y:S01]  /*00f0*/  LD.E R4, desc[UR4][R2.64+0xb8] ;  /* 0x0000b80402047980 */ /* 0x000362000c101900 */
[----:B--2---:R-:W-:Y:S02]  /*0100*/  ISETP.NE.U32.AND P1, PT, R10, RZ, PT ;  /* 0x000000ff0a00720c */ /* 0x004fe40003f25070 */
[----:B---3--:R-:W-:Y:S02]  /*0110*/  ISETP.NE.U32.AND P0, PT, R8, RZ, PT ;  /* 0x000000ff0800720c */ /* 0x008fe40003f05070 */
[----:B------:R-:W-:Y:S02]  /*0120*/  ISETP.NE.AND.EX P1, PT, R11, RZ, PT, P1 ;  /* 0x000000ff0b00720c */ /* 0x000fe40003f25310 */
[----:B------:R-:W-:-:S11]  /*0130*/  ISETP.NE.AND.EX P0, PT, R9, RZ, PT, P0 ;  /* 0x000000ff0900720c */ /* 0x000fd60003f05300 */
[----:B------:R-:W-:-:S04]  /*0140*/  @P1 IMAD.WIDE.U32 R10, R220, 0x4, R10 ;  /* 0x00000004dc0a1825 */ /* 0x000fc800078e000a */
[----:B------:R-:W-:Y:S01]  /*0150*/  @P0 IMAD.WIDE.U32 R8, R220, 0x4, R8 ;  /* 0x00000004dc080825 */ /* 0x000fe200078e0008 */
[----:B------:R-:W2:Y:S04]  /*0160*/  @P1 LD.E R7, desc[UR4][R10.64] ;  /* 0x000000040a071980 */ /* 0x000ea8000c101900 */
[----:B------:R-:W2:Y:S01]  /*0170*/  @P0 LD.E R0, desc[UR4][R8.64] ;  /* 0x0000000408000980 */ /* 0x000ea2000c101900 */
[----:B------:R-:W-:Y:S01]  /*0180*/  BSSY.RECONVERGENT B1, `(.L_x_3691) ;  /* 0x000000c000017945 */ /* 0x000fe20003800200 */
[----:B--2---:R-:W-:-:S03]  /*0190*/  @P0 IMAD.IADD R5, R0, 0x1, -R7 ;  /* 0x0000000100050824 */ /* 0x004fc600078e0a07 */
[----:B-1----:R-:W-:Y:S05]  /*01a0*/  @P0 BRA `(.L_x_3692) ;  /* 0x0000000000240947 */ /* 0x002fea0003800000 */
[----:B------:R-:W2:Y:S01]  /*01b0*/  LD.E.64 R8, desc[UR4][R2.64+0x108] ;  /* 0x0001080402087980 */ /* 0x000ea2000c101b00 */
[----:B------:R-:W-:Y:S01]  /*01c0*/  BSSY.RECONVERGENT B0, `(.L_x_3693) ;  /* 0x0000006000007945 */ /* 0x000fe20003800200 */
[----:B------:R-:W-:Y:S01]  /*01d0*/  IMAD.MOV.U32 R5, RZ, RZ, RZ ;  /* 0x000000ffff057224 */ /* 0x000fe200078e00ff */
[----:B--2---:R-:W-:-:S04]  /*01e0*/  ISETP.NE.U32.AND P0, PT, R8, RZ, PT ;  /* 0x000000ff0800720c */ /* 0x004fc80003f05070 */
[----:B------:R-:W-:-:S13]  /*01f0*/  ISETP.NE.AND.EX P0, PT, R9, RZ, PT, P0 ;  /* 0x000000ff0900720c */ /* 0x000fda0003f05300 */
[----:B------:R-:W-:Y:S05]  /*0200*/  @!P0 BRA `(.L_x_3694) ;  /* 0x0000000000048947 */ /* 0x000fea0003800000 */
[----:B------:R1:W5:Y:S02]  /*0210*/  LD.E R5, desc[UR4][R2.64+0xbc] ;  /* 0x0000bc0402057980 */ /* 0x000364000c101900 */
.L_x_3694:
[----:B------:R-:W-:Y:S05]  /*0220*/  BSYNC.RECONVERGENT B0 ;  /* 0x0000000000007941 */ /* 0x000fea0003800200 */
.L_x_3693:
[----:B-----5:R-:W-:Y:S02]  /*0230*/  IADD3 R5, PT, PT, R5, R4, -R7 ;  /* 0x0000000405057210 */ /* 0x020fe40007ffe807 */
.L_x_3692:
[----:B------:R-:W-:Y:S05]  /*0240*/  BSYNC.RECONVERGENT B1 ;  /* 0x0000000000017941 */ /* 0x000fea0003800200 */
.L_x_3691:
[----:B------:R-:W-:Y:S01]  /*0250*/  IMAD.SHL.U32 R0, R221, 0x40, RZ ;  /* 0x00000040dd007824 */ /* 0x000fe200078e00ff */
[----:B------:R-:W-:Y:S01]  /*0260*/  MOV R8, R218 ;  /* 0x000000da00087202 */ /* 0x000fe20000000f00 */
[----:B------:R-:W-:-:S03]  /*0270*/  IMAD.MOV.U32 R9, RZ, RZ, 0x0 ;  /* 0x00000000ff097424 */ /* 0x000fc600078e00ff */
[----:B-----5:R-:W-:-:S13]  /*0280*/  ISETP.GT.AND P0, PT, R225, R0, PT ;  /* 0x00000000e100720c */ /* 0x020fda0003f04270 */
[----:B-1----:R-:W-:Y:S05]  /*0290*/  @!P0 RET.REL.NODEC R8 `(_ZN5flash24flash_fwd_splitkv_kernelI23Flash_fwd_kernel_traitsILi128ELi64ELi128ELi4ELb0ELb0EN7cutlass6half_tE19Flash_kernel_traitsILi128ELi64ELi128ELi4ES3_EELb0ELb0ELb0ELb1ELb1ELb0ELb0ELb0EEEvNS_16Flash_fwd_paramsE) ;  /* 0xfffffffc08588950 */ /* 0x002fea0003c3ffff */
[----:B------:R-:W-:Y:S01]  /*02a0*/  VIADD R9, R4, 0x7f ;  /* 0x0000007f04097836 */ /* 0x000fe20000000000 */
[----:B------:R-:W1:Y:S01]  /*02b0*/  S2R R198, SR_TID.X ;  /* 0x0000000000c67919 */ /* 0x000e620000002100 */
[----:B------:R-:W-:-:S03]  /*02c0*/  VIADD R5, R5, 0x7f ;  /* 0x0000007f05057836 */ /* 0x000fc60000000000 */
[----:B------:R-:W-:Y:S02]  /*02d0*/  SHF.R.S32.HI R6, RZ, 0x1f, R9 ;  /* 0x0000001fff067819 */ /* 0x000fe40000011409 */
[----:B------:R-:W-:Y:S02]  /*02e0*/  SHF.R.S32.HI R4, RZ, 0x1f, R5 ;  /* 0x0000001fff047819 */ /* 0x000fe40000011405 */
[----:B------:R-:W-:Y:S02]  /*02f0*/  LEA.HI R6, R6, R9, RZ, 0x7 ;  /* 0x0000000906067211 */ /* 0x000fe400078f38ff */
[----:B------:R-:W-:Y:S02]  /*0300*/  LEA.HI R4, R4, R5, RZ, 0x7 ;  /* 0x0000000504047211 */ /* 0x000fe400078f38ff */
[----:B------:R-:W-:Y:S02]  /*0310*/  SHF.R.S32.HI R6, RZ, 0x7, R6 ;  /* 0x00000007ff067819 */ /* 0x000fe40000011406 */
[----:B------:R-:W-:-:S04]  /*0320*/  SHF.R.S32.HI R5, RZ, 0x7, R4 ;  /* 0x00000007ff057819 */ /* 0x000fc80000011404 */
[----:B------:R-:W-:-:S04]  /*0330*/  VIMNMX R132, PT, PT, R6, R5, PT ;  /* 0x0000000506847248 */ /* 0x000fc80003fe0100 */
[----:B------:R-:W-:-:S13]  /*0340*/  ISETP.GT.AND P0, PT, R132, RZ, PT ;  /* 0x000000ff8400720c */ /* 0x000fda0003f04270 */
[----:B-1----:R-:W-:Y:S05]  /*0350*/  @P0 BRA `(.L_x_3695) ;  /* 0x0000000400180947 */ /* 0x002fea0003800000 */
[----:B------:R-:W2:Y:S04]  /*0360*/  LD.E.64 R6, desc[UR4][R2.64+0x88] ;  /* 0x0000880402067980 */ /* 0x000ea8000c101b00 */
[----:B------:R-:W3:Y:S04]  /*0370*/  LD.E.64 R14, desc[UR4][R2.64+0x80] ;  /* 0x00008004020e7980 */ /* 0x000ee8000c101b00 */
[----:B------:R-:W4:Y:S04]  /*0380*/  LD.E.64 R12, desc[UR4][R2.64+0x90] ;  /* 0x00009004020c7980 */ /* 0x000f28000c101b00 */
[----:B------:R-:W5:Y:S04]  /*0390*/  LD.E R8, desc[UR4][R2.64+0x60] ;  /* 0x0000600402087980 */ /* 0x000f68000c101900 */
[----:B------:R-:W5:Y:S04]  /*03a0*/  LD.E.64 R4, desc[UR4][R2.64+0x70] ;  /* 0x0000700402047980 */ /* 0x000f68000c101b00 */
[----:B------:R4:W5:Y:S01]  /*03b0*/  LD.E.64 R10, desc[UR4][R2.64+0xa0] ;  /* 0x0000a004020a7980 */ /* 0x000962000c101b00 */
[----:B------:R-:W-:-:S02]  /*03c0*/  IMAD.SHL.U32 R9, R198, 0x8, RZ ;  /* 0x00000008c6097824 */ /* 0x000fc400078e00ff */
[----:B------:R-:W-:-:S03]  /*03d0*/  IMAD.MOV.U32 R17, RZ, RZ, RZ ;  /* 0x000000ffff117224 */ /* 0x000fc600078e00ff */
[----:B------:R-:W-:Y:S01]  /*03e0*/  LOP3.LUT R16, R9, 0x38, RZ, 0xc0, !PT ;  /* 0x0000003809107812 */ /* 0x000fe200078ec0ff */
[----:B--2---:R-:W-:-:S04]  /*03f0*/  IMAD R9, R7, R0, RZ ;  /* 0x0000000007097224 */ /* 0x004fc800078e02ff */
[----:B------:R-:W-:-:S04]  /*0400*/  IMAD.WIDE.U32 R16, R0, R6, R16 ;  /* 0x0000000600107225 */ /* 0x000fc800078e0010 */
[----:B------:R-:W-:Y:S02]  /*0410*/  IMAD.IADD R17, R17, 0x1, R9 ;  /* 0x0000000111117824 */ /* 0x000fe400078e0209 */
[-C--:B---3--:R-:W-:Y:S02]  /*0420*/  IMAD R9, R15, R220.reuse, RZ ;  /* 0x000000dc0f097224 */ /* 0x088fe400078e02ff */
[----:B------:R-:W-:-:S04]  /*0430*/  IMAD.WIDE.U32 R14, R14, R220, R16 ;  /* 0x000000dc0e0e7225 */ /* 0x000fc800078e0010 */
[----:B------:R-:W-:Y:S02]  /*0440*/  IMAD.IADD R15, R15, 0x1, R9 ;  /* 0x000000010f0f7824 */ /* 0x000fe400078e0209 */
[-C--:B----4-:R-:W-:Y:S02]  /*0450*/  IMAD R2, R13, R219.reuse, RZ ;  /* 0x000000db0d027224 */ /* 0x090fe400078e02ff */
[----:B------:R-:W-:-:S04]  /*0460*/  IMAD.WIDE.U32 R12, R12, R219, R14 ;  /* 0x000000db0c0c7225 */ /* 0x000fc800078e000e */
[----:B-----5:R-:W-:Y:S01]  /*0470*/  IMAD R219, R8, R220, R219 ;  /* 0x000000dc08db7224 */ /* 0x020fe200078e02db */
[----:B------:R-:W-:Y:S01]  /*0480*/  IADD3 R13, PT, PT, R13, R2, RZ ;  /* 0x000000020d0d7210 */ /* 0x000fe20007ffe0ff */
[C---:B------:R-:W-:Y:S01]  /*0490*/  IMAD.IADD R9, R225.reuse, 0x1, -R0 ;  /* 0x00000001e1097824 */ /* 0x040fe200078e0a00 */
[----:B------:R-:W-:Y:S01]  /*04a0*/  SHF.R.U32.HI R2, RZ, 0x3, R198 ;  /* 0x00000003ff027819 */ /* 0x000fe200000116c6 */
[----:B------:R-:W-:Y:S01]  /*04b0*/  IMAD R225, R225, R219, R0 ;  /* 0x000000dbe1e17224 */ /* 0x000fe200078e0200 */
[----:B------:R-:W-:Y:S01]  /*04c0*/  LOP3.LUT P4, R198, R198, 0x7, RZ, 0xc0, !PT ;  /* 0x00000007c6c67812 */ /* 0x000fe2000788c0ff */
[----:B------:R-:W-:Y:S02]  /*04d0*/  IMAD.SHL.U32 R15, R6, 0x20, RZ ;  /* 0x00000020060f7824 */ /* 0x000fe400078e00ff */
[-C--:B------:R-:W-:Y:S01]  /*04e0*/  IMAD R3, R7, R2.reuse, RZ ;  /* 0x0000000207037224 */ /* 0x080fe200078e02ff */
[----:B------:R-:W-:Y:S01]  /*04f0*/  ISETP.GE.OR P4, PT, R2, R9, P4 ;  /* 0x000000090200720c */ /* 0x000fe20002786670 */
[----:B------:R-:W-:-:S04]  /*0500*/  IMAD.WIDE.U32 R12, R6, R2, R12 ;  /* 0x00000002060c7225 */ /* 0x000fc800078e000c */
[C---:B------:R-:W-:Y:S01]  /*0510*/  VIADD R8, R2.reuse, 0x10 ;  /* 0x0000001002087836 */ /* 0x040fe20000000000 */
[----:B------:R-:W-:Y:S01]  /*0520*/  IADD3 R3, PT, PT, R13, R3, RZ ;  /* 0x000000030d037210 */ /* 0x000fe20007ffe0ff */
[----:B------:R-:W-:Y:S01]  /*0530*/  VIADD R0, R2, 0x20 ;  /* 0x0000002002007836 */ /* 0x000fe20000000000 */
[C---:B------:R-:W-:Y:S01]  /*0540*/  IADD3 R13, P0, PT, R225.reuse, R2, RZ ;  /* 0x00000002e10d7210 */ /* 0x040fe20007f1e0ff */
[----:B------:R-:W-:Y:S01]  /*0550*/  IMAD.MOV.U32 R219, RZ, RZ, 0x0 ;  /* 0x00000000ffdb7424 */ /* 0x000fe200078e00ff */
[C---:B------:R-:W-:Y:S02]  /*0560*/  LEA R4, P1, R12.reuse, R4, 0x1 ;  /* 0x000000040c047211 */ /* 0x040fe400078208ff */
[----:B------:R-:W-:Y:S02]  /*0570*/  LEA.HI.X.SX32 R225, R225, RZ, 0x1, P0 ;  /* 0x000000ffe1e17211 */ /* 0x000fe400000f0eff */
[----:B------:R-:W-:Y:S02]  /*0580*/  LEA R10, P0, R13, R10, 0x2 ;  /* 0x0000000a0d0a7211 */ /* 0x000fe400078010ff */
[----:B------:R-:W-:-:S02]  /*0590*/  LEA.HI.X R5, R12, R5, R3, 0x1, P1 ;  /* 0x000000050c057211 */ /* 0x000fc400008f0c03 */
[----:B------:R-:W-:Y:S02]  /*05a0*/  LEA.HI.X R11, R13, R11, R225, 0x2, P0 ;  /* 0x0000000b0d0b7211 */ /* 0x000fe400000f14e1 */
[C---:B------:R-:W-:Y:S01]  /*05b0*/  SHF.L.U64.HI R3, R6.reuse, 0x5, R7 ;  /* 0x0000000506037819 */ /* 0x040fe20000010207 */
[----:B------:R-:W-:Y:S01]  /*05c0*/  ST.E.128 desc[UR4][R4.64], RZ ;  /* 0x000000ff04007985 */ /* 0x000fe2000c101d04 */
[-C--:B------:R-:W-:Y:S02]  /*05d0*/  IADD3 R18, P0, PT, R15, R4.reuse, RZ ;  /* 0x000000040f127210 */ /* 0x080fe40007f1e0ff */
[----:B------:R-:W-:Y:S01]  /*05e0*/  LEA R16, P1, R6, R4, 0x6 ;  /* 0x0000000406107211 */ /* 0x000fe200078230ff */
[----:B------:R-:W-:Y:S01]  /*05f0*/  ST.E.128 desc[UR4][R4.64+0x80], RZ ;  /* 0x000080ff04007985 */ /* 0x000fe2000c101d04 */
[-C--:B------:R-:W-:Y:S01]  /*0600*/  ISETP.GE.AND P3, PT, R8, R9.reuse, PT ;  /* 0x000000090800720c */ /* 0x080fe20003f66270 */
[----:B------:R-:W-:Y:S01]  /*0610*/  IMAD.X R19, R3, 0x1, R5, P0 ;  /* 0x0000000103137824 */ /* 0x000fe200000e0605 */
[----:B------:R-:W-:-:S02]  /*0620*/  ISETP.GE.AND P2, PT, R0, R9, PT ;  /* 0x000000090000720c */ /* 0x000fc40003f46270 */
[----:B------:R-:W-:Y:S02]  /*0630*/  LEA.HI.X R17, R6, R5, R7, 0x6, P1 ;  /* 0x0000000506117211 */ /* 0x000fe400008f3407 */
[----:B------:R-:W-:Y:S01]  /*0640*/  IADD3 R14, P0, PT, R16, R15, RZ ;  /* 0x0000000f100e7210 */ /* 0x000fe20007f1e0ff */
[----:B------:R-:W-:Y:S01]  /*0650*/  ST.E.128 desc[UR4][R18.64], RZ ;  /* 0x000000ff12007985 */ /* 0x000fe2000c101d04 */
[----:B------:R-:W-:Y:S02]  /*0660*/  IADD3 R2, PT, PT, R2, 0x30, RZ ;  /* 0x0000003002027810 */ /* 0x000fe40007ffe0ff */
[C---:B------:R-:W-:Y:S01]  /*0670*/  ISETP.NE.OR P3, PT, R198.reuse, RZ, P3 ;  /* 0x000000ffc600720c */ /* 0x040fe20001f65670 */
[----:B------:R-:W-:Y:S01]  /*0680*/  IMAD.X R15, R17, 0x1, R3, P0 ;  /* 0x00000001110f7824 */ /* 0x000fe200000e0603 */
[----:B------:R-:W-:Y:S01]  /*0690*/  ISETP.NE.OR P2, PT, R198, RZ, P2 ;  /* 0x000000ffc600720c */ /* 0x000fe20001745670 */
[----:B------:R-:W-:Y:S01]  /*06a0*/  ST.E.128 desc[UR4][R18.64+0x80], RZ ;  /* 0x000080ff12007985 */ /* 0x000fe2000c101d04 */
[----:B------:R-:W-:-:S02]  /*06b0*/  ISETP.GE.AND P0, PT, R2, R9, PT ;  /* 0x000000090200720c */ /* 0x000fc40003f06270 */
[----:B------:R-:W-:Y:S01]  /*06c0*/  @!P4 MOV R13, 0x7f800000 ;  /* 0x7f800000000dc802 */ /* 0x000fe20000000f00 */
[----:B------:R-:W-:Y:S01]  /*06d0*/  ST.E.128 desc[UR4][R16.64], RZ ;  /* 0x000000ff10007985 */ /* 0x000fe2000c101d04 */
[----:B------:R-:W-:-:S03]  /*06e0*/  ISETP.NE.OR P0, PT, R198, RZ, P0 ;  /* 0x000000ffc600720c */ /* 0x000fc60000705670 */
[----:B------:R-:W-:Y:S02]  /*06f0*/  ST.E.128 desc[UR4][R16.64+0x80], RZ ;  /* 0x000080ff10007985 */ /* 0x000fe4000c101d04 */
[----:B------:R-:W-:Y:S02]  /*0700*/  @!P3 IMAD.MOV.U32 R7, RZ, RZ, 0x7f800000 ;  /* 0x7f800000ff07b424 */ /* 0x000fe400078e00ff */
[----:B------:R-:W-:Y:S01]  /*0710*/  @!P2 IMAD.MOV.U32 R3, RZ, RZ, 0x7f800000 ;  /* 0x7f800000ff03a424 */ /* 0x000fe200078e00ff */
[----:B------:R-:W-:Y:S04]  /*0720*/  ST.E.128 desc[UR4][R14.64], RZ ;  /* 0x000000ff0e007985 */ /* 0x000fe8000c101d04 */
[----:B------:R-:W-:Y:S04]  /*0730*/  ST.E.128 desc[UR4][R14.64+0x80], RZ ;  /* 0x000080ff0e007985 */ /* 0x000fe8000c101d04 */
[----:B------:R-:W-:Y:S04]  /*0740*/  @!P4 ST.E desc[UR4][R10.64], R13 ;  /* 0x0000000d0a00c985 */ /* 0x000fe8000c101904 */
[----:B------:R-:W-:Y:S04]  /*0750*/  @!P3 ST.E desc[UR4][R10.64+0x40], R7 ;  /* 0x000040070a00b985 */ /* 0x000fe8000c101904 */
[----:B------:R1:W-:Y:S02]  /*0760*/  @!P2 ST.E desc[UR4][R10.64+0x80], R3 ;  /* 0x000080030a00a985 */ /* 0x0003e4000c101904 */
[----:B-1----:R-:W-:Y:S05]  /*0770*/  @P0 RET.REL.NODEC R218 `(_ZN5flash24flash_fwd_splitkv_kernelI23Flash_fwd_kernel_traitsILi128ELi64ELi128ELi4ELb0ELb0EN7cutlass6half_tE19Flash_kernel_traitsILi128ELi64ELi128ELi4ES3_EELb0ELb0ELb0ELb1ELb1ELb0ELb0ELb0EEEvNS_16Flash_fwd_paramsE) ;  /* 0xfffffff8da200950 */ /* 0x002fea0003c3ffff */
[----:B------:R-:W-:Y:S02]  /*0780*/  MOV R3, 0x7f800000 ;  /* 0x7f80000000037802 */ /* 0x000fe40000000f00 */
[----:B------:R-:W-:-:S03]  /*0790*/  MOV R219, 0x0 ;  /* 0x0000000000db7802 */ /* 0x000fc60000000f00 */
[----:B------:R1:W-:Y:S02]  /*07a0*/  ST.E desc[UR4][R10.64+0xc0], R3 ;  /* 0x0000c0030a007985 */ /* 0x0003e4000c101904 */
[----:B-1----:R-:W-:Y:S05]  /*07b0*/  RET.REL.NODEC R218 `(_ZN5flash24flash_fwd_splitkv_kernelI23Flash_fwd_kernel_traitsILi128ELi64ELi128ELi4ELb0ELb0EN7cutlass6half_tE19Flash_kernel_traitsILi128ELi64ELi128ELi4ES3_EELb0ELb0ELb0ELb1ELb1ELb0ELb0ELb0EEEvNS_16Flash_fwd_paramsE) ;  /* 0xfffffff8da107950 */ /* 0x002fea0003c3ffff */
.L_x_3695:
[----:B------:R-:W2:Y:S04]  /*07c0*/  LD.E.64 R4, desc[UR4][R2.64+0x158] ;  /* 0x0001580402047980 */ /* 0x000ea8000c101b00 */
[----:B------:R-:W3:Y:S01]  /*07d0*/  LD.E.64 R230, desc[UR4][R2.64+0x160] ;  /* 0x0001600402e67980 */ /* 0x000ee2000c101b00 */
[----:B------:R-:W-:Y:S01]  /*07e0*/  IMAD.MOV.U32 R6, RZ, RZ, R220 ;  /* 0x000000ffff067224 */ /* 0x000fe200078e00dc */
[----:B------:R-:W-:Y:S01]  /*07f0*/  BSSY.RECONVERGENT B0, `(.L_x_3696) ;  /* 0x00000a5000007945 */ /* 0x000fe20003800200 */
[----:B--2---:R-:W-:-:S04]  /*0800*/  ISETP.NE.U32.AND P0, PT, R4, RZ, PT ;  /* 0x000000ff0400720c */ /* 0x004fc80003f05070 */
[----:B------:R-:W-:-:S13]  /*0810*/  ISETP.NE.AND.EX P0, PT, R5, RZ, PT, P0 ;  /* 0x000000ff0500720c */ /* 0x000fda0003f05300 */
[----:B------:R-:W-:-:S05]  /*0820*/  @P0 IMAD.WIDE.U32 R4, R220, 0x4, R4 ;  /* 0x00000004dc040825 */ /* 0x000fca00078e0004 */
[----:B------:R1:W5:Y:S01]  /*0830*/  @P0 LD.E R6, desc[UR4][R4.64] ;  /* 0x0000000404060980 */ /* 0x000362000c101900 */
[----:B---3--:R-:W-:-:S04]  /*0840*/  ISETP.NE.U32.AND P0, PT, R230, RZ, PT ;  /* 0x000000ffe600720c */ /* 0x008fc80003f05070 */
[----:B------:R-:W-:-:S13]  /*0850*/  ISETP.NE.AND.EX P0, PT, R231, RZ, PT, P0 ;  /* 0x000000ffe700720c */ /* 0x000fda0003f05300 */
        /* <DEDUP_REMOVED lines=14> */
[----:B-----5:R-:W1:Y:S08]  /*0940*/  I2F.RP R6, R5 ;  /* 0x0000000500067306 */ /* 0x020e700000209400 */
        /* <DEDUP_REMOVED lines=21> */
[----:B------:R-:W-:Y:S02]  /*0aa0*/  @P0 IADD3 R7, PT, PT, R7, 0x1, RZ ;  /* 0x0000000107070810 */ /* 0x000fe40007ffe0ff */
[----:B------:R-:W-:Y:S02]  /*0ab0*/  IADD3 R227, PT, PT, R5, R0, RZ ;  /* 0x0000000005e37210 */ /* 0x000fe40007ffe0ff */
[----:B------:R-:W-:Y:S01]  /*0ac0*/  LEA R226, P0, R4, R230, 0x2 ;  /* 0x000000e604e27211 */ /* 0x000fe200078010ff */
[----:B------:R-:W-:-:S03]  /*0ad0*/  IMAD.MOV.U32 R8, RZ, RZ, R7 ;  /* 0x000000ffff087224 */ /* 0x000fc600078e0007 */
[----:B------:R-:W-:Y:S01]  /*0ae0*/  LEA.HI.X R227, R4, R231, R227, 0x2, P0 ;  /* 0x000000e704e37211 */ /* 0x000fe200000f14e3 */
[----:B------:R-:W-:Y:S01]  /*0af0*/  @!P1 IMAD.MOV R8, RZ, RZ, -R8 ;  /* 0x000000ffff089224 */ /* 0x000fe200078e0a08 */
        /* <DEDUP_REMOVED lines=27> */
[----:B------:R-:W-:Y:S01]  /*0cb0*/  IMAD.MOV.U32 R11, RZ, RZ, R4 ;  /* 0x000000ffff0b7224 */ /* 0x000fe200078e0004 */
[----:B------:R-:W-:Y:S01]  /*0cc0*/  SHF.R.S32.HI R7, RZ, 0x1f, R9 ;  /* 0x0000001fff077819 */ /* 0x000fe20000011409 */
[----:B------:R-:W-:-:S03]  /*0cd0*/  IMAD R4, R85, R9, RZ ;  /* 0x0000000955047224 */ /* 0x000fc600078e02ff */
[----:B------:R-:W-:Y:S02]  /*0ce0*/  @!P0 IADD3 R11, PT, PT, -R11, RZ, RZ ;  /* 0x000000ff0b0b8210 */ /* 0x000fe40007ffe1ff */
[----:B------:R-:W-:Y:S01]  /*0cf0*/  @!P1 LOP3.LUT R11, RZ, R14, RZ, 0x33, !PT ;  /* 0x0000000eff0b9212 */ /* 0x000fe200078e33ff */
[----:B------:R-:W-:-:S04]  /*0d00*/  IMAD R4, R84, R7, R4 ;  /* 0x0000000754047224 */ /* 0x000fc800078e0204 */
        /* <DEDUP_REMOVED lines=14> */
[----:B------:R-:W-:Y:S01]  /*0df0*/  MOV R12, R10 ;  /* 0x0000000a000c7202 */ /* 0x000fe20000000f00 */
[----:B------:R-:W-:Y:S01]  /*0e00*/  IMAD.MOV.U32 R8, RZ, RZ, R16 ;  /* 0x000000ffff087224 */ /* 0x000fe200078e0010 */
[----:B------:R-:W-:Y:S02]  /*0e10*/  IADD3 R6, PT, PT, R17, R6, RZ ;  /* 0x0000000611067210 */ /* 0x000fe40007ffe0ff */
[----:B------:R-:W-:Y:S01]  /*0e20*/  IADD3 R10, PT, PT, R11, R4, RZ ;  /* 0x000000040b0a7210 */ /* 0x000fe20007ffe0ff */
[----:B------:R-:W-:Y:S05]  /*0e30*/  BRA `(.L_x_3698) ;  /* 0x0000000400007947 */ /* 0x000fea0003800000 */
.L_x_3697:
[----:B------:R-:W2:Y:S04]  /*0e40*/  LD.E R14, desc[UR4][R2.64+0x68] ;  /* 0x00006804020e7980 */ /* 0x000ea8000c101900 */
[----:B------:R-:W3:Y:S01]  /*0e50*/  LD.E.64 R84, desc[UR4][R2.64+0x38] ;  /* 0x0000380402547980 */ /* 0x000ee2000c101b00 */
[----:B------:R-:W-:-:S03]  /*0e60*/  MOV R90, R2 ;  /* 0x00000002005a7202 */ /* 0x000fc60000000f00 */
[----:B------:R-:W4:Y:S01]  /*0e70*/  LD.E.64 R10, desc[UR4][R2.64+0x20] ;  /* 0x00002004020a7980 */ /* 0x000f22000c101b00 */
[----:B------:R-:W-:-:S05]  /*0e80*/  MOV R91, R3 ;  /* 0x00000003005b7202 */ /* 0x000fca0000000f00 */
[----:B------:R-:W3:Y:S04]  /*0e90*/  LD.E.64 R92, desc[UR4][R90.64+0x40] ;  /* 0x000040045a5c7980 */ /* 0x000ee8000c101b00 */
[----:B------:R-:W3:Y:S04]  /*0ea0*/  LD.E.64 R16, desc[UR4][R90.64+0x50] ;  /* 0x000050045a107980 */ /* 0x000ee8000c101b00 */
[----:B------:R-:W3:Y:S04]  /*0eb0*/  LD.E.64 R12, desc[UR4][R90.64+0x28] ;  /* 0x000028045a0c7980 */ /* 0x000ee8000c101b00 */
[----:B------:R2:W5:Y:S01]  /*0ec0*/  LD.E.64 R28, desc[UR4][R90.64+0x58] ;  /* 0x000058045a1c7980 */ /* 0x000562000c101b00 */
[----:B------:R-:W-:Y:S01]  /*0ed0*/  IMAD.MOV.U32 R18, RZ, RZ, RZ ;  /* 0x000000ffff127224 */ /* 0x000fe200078e00ff */
[----:B-1----:R-:W-:-:S02]  /*0ee0*/  IABS R5, R219 ;  /* 0x000000db00057213 */ /* 0x002fc40000000000 */
[----:B------:R-:W-:Y:S02]  /*0ef0*/  CS2R R226, SRZ ;  /* 0x0000000000e27805 */ /* 0x000fe4000001ff00 */
[----:B------:R-:W-:Y:S02]  /*0f00*/  LEA R223, R132, 0xffffff80, 0x7 ;  /* 0xffffff8084df7811 */ /* 0x000fe400078e38ff */
[-C--:B--2---:R-:W-:Y:S02]  /*0f10*/  IABS R0, R14.reuse ;  /* 0x0000000e00007213 */ /* 0x084fe40000000000 */
[----:B------:R-:W-:Y:S02]  /*0f20*/  IABS R9, R14 ;  /* 0x0000000e00097213 */ /* 0x000fe40000000000 */
[----:B------:R-:W1:Y:S02]  /*0f30*/  I2F.RP R15, R0 ;  /* 0x00000000000f7306 */ /* 0x000e640000209400 */
[----:B------:R-:W-:Y:S01]  /*0f40*/  IADD3 R9, PT, PT, RZ, -R9, RZ ;  /* 0x80000009ff097210 */ /* 0x000fe20007ffe0ff */
[----:B----45:R-:W-:-:S05]  /*0f50*/  IMAD R11, R11, R6, RZ ;  /* 0x000000060b0b7224 */ /* 0x030fca00078e02ff */
[----:B-1----:R-:W1:Y:S02]  /*0f60*/  MUFU.RCP R8, R15 ;  /* 0x0000000f00087308 */ /* 0x002e640000001000 */
[----:B-1----:R-:W-:-:S06]  /*0f70*/  VIADD R8, R8, 0xffffffe ;  /* 0x0ffffffe08087836 */ /* 0x002fcc0000000000 */
[----:B------:R-:W1:Y:S02]  /*0f80*/  F2I.FTZ.U32.TRUNC.NTZ R19, R8 ;  /* 0x0000000800137305 */ /* 0x000e64000021f000 */
[----:B-1----:R-:W-:Y:S01]  /*0f90*/  IADD3 R4, PT, PT, RZ, -R19, RZ ;  /* 0x80000013ff047210 */ /* 0x002fe20007ffe0ff */
[----:B---3--:R-:W-:-:S04]  /*0fa0*/  IMAD R8, R85, R7, RZ ;  /* 0x0000000755087224 */ /* 0x008fc800078e02ff */
[----:B------:R-:W-:-:S04]  /*0fb0*/  IMAD R4, R4, R0, RZ ;  /* 0x0000000004047224 */ /* 0x000fc800078e02ff */
[----:B------:R-:W-:-:S04]  /*0fc0*/  IMAD.HI.U32 R4, R19, R4, R18 ;  /* 0x0000000413047227 */ /* 0x000fc800078e0012 */
[----:B------:R-:W-:-:S04]  /*0fd0*/  IMAD.WIDE.U32 R18, R84, R7, RZ ;  /* 0x0000000754127225 */ /* 0x000fc800078e00ff */
[----:B------:R-:W-:-:S04]  /*0fe0*/  IMAD.HI.U32 R4, R4, R5, RZ ;  /* 0x0000000504047227 */ /* 0x000fc800078e00ff */
[----:B------:R-:W-:Y:S01]  /*0ff0*/  IMAD R9, R4, R9, R5 ;  /* 0x0000000904097224 */ /* 0x000fe200078e0205 */
[----:B------:R-:W-:-:S04]  /*1000*/  SHF.R.S32.HI R5, RZ, 0x1f, R7 ;  /* 0x0000001fff057819 */ /* 0x000fc80000011407 */
[----:B------:R-:W-:Y:S01]  /*1010*/  ISETP.GT.U32.AND P1, PT, R0, R9, PT ;  /* 0x000000090000720c */ /* 0x000fe20003f24070 */
[----:B------:R-:W-:-:S04]  /*1020*/  IMAD R8, R84, R5, R8 ;  /* 0x0000000554087224 */ /* 0x000fc800078e0208 */
[----:B------:R-:W-:-:S08]  /*1030*/  IMAD.IADD R19, R19, 0x1, R8 ;  /* 0x0000000113137824 */ /* 0x000fd000078e0208 */
[-C--:B------:R-:W-:Y:S02]  /*1040*/  @!P1 IADD3 R9, PT, PT, R9, -R0.reuse, RZ ;  /* 0x8000000009099210 */ /* 0x080fe40007ffe0ff */
[----:B------:R-:W-:Y:S02]  /*1050*/  @!P1 IADD3 R4, PT, PT, R4, 0x1, RZ ;  /* 0x0000000104049810 */ /* 0x000fe40007ffe0ff */
[----:B------:R-:W-:Y:S02]  /*1060*/  ISETP.GE.U32.AND P2, PT, R9, R0, PT ;  /* 0x000000000900720c */ /* 0x000fe40003f46070 */
[----:B------:R-:W-:Y:S02]  /*1070*/  LOP3.LUT R9, R219, R14, RZ, 0x3c, !PT ;  /* 0x0000000edb097212 */ /* 0x000fe400078e3cff */
[----:B------:R-:W-:Y:S02]  /*1080*/  SHF.R.S32.HI R0, RZ, 0x1f, R6 ;  /* 0x0000001fff007819 */ /* 0x000fe40000011406 */
[----:B------:R-:W-:-:S02]  /*1090*/  ISETP.GE.AND P0, PT, R9, RZ, PT ;  /* 0x000000ff0900720c */ /* 0x000fc40003f06270 */
[----:B------:R-:W-:Y:S01]  /*10a0*/  ISETP.NE.AND P1, PT, R14, RZ, PT ;  /* 0x000000ff0e00720c */ /* 0x000fe20003f25270 */
[C---:B------:R-:W-:Y:S02]  /*10b0*/  IMAD R8, R10.reuse, R0, R11 ;  /* 0x000000000a087224 */ /* 0x040fe400078e020b */
[----:B------:R-:W-:-:S04]  /*10c0*/  IMAD.WIDE.U32 R10, R10, R6, R18 ;  /* 0x000000060a0a7225 */ /* 0x000fc800078e0012 */
[----:B------:R-:W-:Y:S01]  /*10d0*/  @P2 VIADD R4, R4, 0x1 ;  /* 0x0000000104042836 */ /* 0x000fe20000000000 */
[----:B------:R-:W-:Y:S01]  /*10e0*/  IADD3 R11, PT, PT, R11, R8, RZ ;  /* 0x000000080b0b7210 */ /* 0x000fe20007ffe0ff */
[----:B------:R-:W-:-:S03]  /*10f0*/  IMAD.WIDE.U32 R18, R92, R7, RZ ;  /* 0x000000075c127225 */ /* 0x000fc600078e00ff */
[----:B------:R-:W-:Y:S01]  /*1100*/  MOV R9, R4 ;  /* 0x0000000400097202 */ /* 0x000fe20000000f00 */
[----:B------:R-:W-:Y:S02]  /*1110*/  IMAD R4, R93, R7, RZ ;  /* 0x000000075d047224 */ /* 0x000fe400078e02ff */
[----:B------:R-:W-:Y:S01]  /*1120*/  IMAD R8, R85, R223, RZ ;  /* 0x000000df55087224 */ /* 0x000fe200078e02ff */
[----:B------:R-:W-:Y:S01]  /*1130*/  @!P0 IADD3 R9, PT, PT, -R9, RZ, RZ ;  /* 0x000000ff09098210 */ /* 0x000fe20007ffe1ff */
[----:B------:R-:W-:Y:S01]  /*1140*/  IMAD R4, R92, R5, R4 ;  /* 0x000000055c047224 */ /* 0x000fe200078e0204 */
[----:B------:R-:W-:Y:S01]  /*1150*/  @!P1 LOP3.LUT R9, RZ, R14, RZ, 0x33, !PT ;  /* 0x0000000eff099212 */ /* 0x000fe200078e33ff */
[----:B------:R-:W-:-:S03]  /*1160*/  IMAD.WIDE.U32 R10, R84, R223, R10 ;  /* 0x000000df540a7225 */ /* 0x000fc600078e000a */
[----:B------:R-:W-:Y:S01]  /*1170*/  IADD3 R19, PT, PT, R19, R4, RZ ;  /* 0x0000000413137210 */ /* 0x000fe20007ffe0ff */
[----:B------:R-:W-:Y:S01]  /*1180*/  IMAD.IADD R11, R11, 0x1, R8 ;  /* 0x000000010b0b7824 */ /* 0x000fe200078e0208 */
[----:B------:R-:W-:Y:S01]  /*1190*/  SHF.R.S32.HI R4, RZ, 0x1f, R9 ;  /* 0x0000001fff047819 */ /* 0x000fe20000011409 */
[-C--:B------:R-:W-:Y:S02]  /*11a0*/  IMAD R7, R17, R9.reuse, RZ ;  /* 0x0000000911077224 */ /* 0x080fe400078e02ff */
[----:B------:R-:W-:Y:S02]  /*11b0*/  IMAD R5, R13, R6, RZ ;  /* 0x000000060d057224 */ /* 0x000fe400078e02ff */
[----:B------:R-:W-:-:S04]  /*11c0*/  IMAD.WIDE.U32 R8, R16, R9, R10 ;  /* 0x0000000910087225 */ /* 0x000fc800078e000a */
[----:B------:R-:W-:Y:S01]  /*11d0*/  IMAD R4, R16, R4, R7 ;  /* 0x0000000410047224 */ /* 0x000fe200078e0207 */
[----:B------:R-:W-:Y:S01]  /*11e0*/  MOV R7, RZ ;  /* 0x000000ff00077202 */ /* 0x000fe20000000f00 */
[C---:B------:R-:W-:Y:S02]  /*11f0*/  IMAD R5, R12.reuse, R0, R5 ;  /* 0x000000000c057224 */ /* 0x040fe400078e0205 */
[----:B------:R-:W-:Y:S01]  /*1200*/  IMAD.WIDE.U32 R12, R12, R6, R18 ;  /* 0x000000060c0c7225 */ /* 0x000fe200078e0012 */
[----:B------:R-:W-:Y:S02]  /*1210*/  IADD3 R6, PT, PT, R9, R4, RZ ;  /* 0x0000000409067210 */ /* 0x000fe40007ffe0ff */
[----:B------:R-:W-:Y:S01]  /*1220*/  MOV R9, R223 ;  /* 0x000000df00097202 */ /* 0x000fe20000000f00 */
[----:B------:R-:W-:Y:S02]  /*1230*/  IMAD.IADD R10, R13, 0x1, R5 ;  /* 0x000000010d0a7824 */ /* 0x000fe400078e0205 */
.L_x_3698:
[----:B------:R-:W-:Y:S05]  /*1240*/  BSYNC.RECONVERGENT B0 ;  /* 0x0000000000007941 */ /* 0x000fea0003800200 */
.L_x_3696:
[----:B------:R-:W2:Y:S04]  /*1250*/  LD.E.64 R26, desc[UR4][R90.64+0x18] ;  /* 0x000018045a1a7980 */ /* 0x000ea8000c101b00 */
[----:B------:R-:W3:Y:S04]  /*1260*/  LD.E.64 R22, desc[UR4][R90.64+0x8] ;  /* 0x000008045a167980 */ /* 0x000ee8000c101b00 */
[----:B------:R-:W4:Y:S04]  /*1270*/  LD.E.64 R18, desc[UR4][R90.64+0x48] ;  /* 0x000048045a127980 */ /* 0x000f28000c101b00 */
[----:B------:R-:W5:Y:S04]  /*1280*/  LD.E.64 R20, desc[UR4][R90.64+0x30] ;  /* 0x000030045a147980 */ /* 0x000f68000c101b00 */
[----:B------:R-:W4:Y:S04]  /*1290*/  LD.E.64 R16, desc[UR4][R90.64] ;  /* 0x000000045a107980 */ /* 0x000f28000c101b00 */
[----:B------:R-:W4:Y:S01]  /*12a0*/  LD.E.64 R4, desc[UR4][R90.64+0x10] ;  /* 0x000010045a047980 */ /* 0x000f22000c101b00 */
[-C--:B------:R-:W-:Y:S01]  /*12b0*/  IABS R13, R14.reuse ;  /* 0x0000000e000d7213 */ /* 0x080fe20000000000 */
[----:B------:R-:W-:Y:S01]  /*12c0*/  IMAD.MOV.U32 R30, RZ, RZ, RZ ;  /* 0x000000ffff1e7224 */ /* 0x000fe200078e00ff */
[----:B------:R-:W-:Y:S01]  /*12d0*/  IABS R15, R14 ;  /* 0x0000000e000f7213 */ /* 0x000fe20000000000 */
[----:B------:R-:W-:Y:S01]  /*12e0*/  IMAD R7, R7, R92, RZ ;  /* 0x0000005c07077224 */ /* 0x000fe200078e02ff */
[----:B------:R-:W1:Y:S01]  /*12f0*/  I2F.RP R25, R13 ;  /* 0x0000000d00197306 */ /* 0x000e620000209400 */
[----:B------:R-:W-:Y:S01]  /*1300*/  IMAD.MOV.U32 R197, RZ, RZ, RZ ;  /* 0x000000ffffc57224 */ /* 0x000fe200078e00ff */
[----:B------:R-:W1:Y:S01]  /*1310*/  S2UR UR6, SR_CgaCtaId ;  /* 0x00000000000679c3 */ /* 0x000e620000008800 */
[----:B------:R-:W-:Y:S01]  /*1320*/  IMAD.MOV R15, RZ, RZ, -R15 ;  /* 0x000000ffff0f7224 */ /* 0x000fe200078e0a0f */
[----:B------:R-:W-:Y:S01]  /*1330*/  UMOV UR7, 0x400 ;  /* 0x0000040000077882 */ /* 0x000fe20000000000 */
[----:B------:R-:W-:Y:S01]  /*1340*/  IMAD R7, R9, R93, R7 ;  /* 0x0000005d09077224 */ /* 0x000fe200078e0207 */
[C---:B------:R-:W-:Y:S01]  /*1350*/  SHF.L.U64.HI R211, R84.reuse, 0x5, R85 ;  /* 0x0000000554d37819 */ /* 0x040fe20000010255 */
[----:B------:R-:W-:Y:S01]  /*1360*/  IMAD.SHL.U32 R210, R84, 0x20, RZ ;  /* 0x0000002054d27824 */ /* 0x000fe200078e00ff */
[C-C-:B------:R-:W-:Y:S01]  /*1370*/  SHF.L.U64.HI R209, R92.reuse, 0x5, R93.reuse ;  /* 0x000000055cd17819 */ /* 0x140fe2000001025d */
[----:B------:R-:W-:Y:S01]  /*1380*/  IMAD.SHL.U32 R208, R92, 0x20, RZ ;  /* 0x000000205cd07824 */ /* 0x000fe200078e00ff */
[----:B------:R-:W-:Y:S01]  /*1390*/  SHF.R.U32.HI R201, RZ, 0x1, R198 ;  /* 0x00000001ffc97819 */ /* 0x000fe200000116c6 */
[----:B------:R-:W-:Y:S01]  /*13a0*/  IMAD.SHL.U32 R89, R198, 0x40, RZ ;  /* 0x00000040c6597824 */ /* 0x000fe200078e00ff */
[----:B------:R-:W-:Y:S01]  /*13b0*/  SHF.L.U64.HI R135, R92, 0x4, R93 ;  /* 0x000000045c877819 */ /* 0x000fe2000001025d */
[----:B------:R-:W-:Y:S01]  /*13c0*/  IMAD.SHL.U32 R200, R198, 0x20, RZ ;  /* 0x00000020c6c87824 */ /* 0x000fe200078e00ff */
[----:B------:R-:W-:Y:S01]  /*13d0*/  SHF.L.U64.HI R213, R84, 0x4, R85 ;  /* 0x0000000454d57819 */ /* 0x000fe20000010255 */
[----:B-1----:R-:W1:Y:S01]  /*13e0*/  MUFU.RCP R24, R25 ;  /* 0x0000001900187308 */ /* 0x002e620000001000 */
[----:B------:R-:W-:-:S02]  /*13f0*/  IMAD.MOV.U32 R88, RZ, RZ, 0x40 ;  /* 0x00000040ff587424 */ /* 0x000fc400078e00ff */
[----:B------:R-:W-:Y:S01]  /*1400*/  LOP3.LUT R200, R200, 0x7c00, RZ, 0xc0, !PT ;  /* 0x00007c00c8c87812 */ /* 0x000fe200078ec0ff */
[----:B------:R-:W-:Y:S01]  /*1410*/  IMAD.SHL.U32 R212, R84, 0x10, RZ ;  /* 0x0000001054d47824 */ /* 0x000fe200078e00ff */
[----:B------:R-:W-:Y:S01]  /*1420*/  ULEA UR6, UR6, UR7, 0x18 ;  /* 0x0000000706067291 */ /* 0x000fe2000f8ec0ff */
[----:B-1----:R-:W-:-:S05]  /*1430*/  VIADD R24, R24, 0xffffffe ;  /* 0x0ffffffe18187836 */ /* 0x002fca0000000000 */
[----:B------:R-:W-:Y:S01]  /*1440*/  IMAD.U32 R199, RZ, RZ, UR6 ;  /* 0x00000006ffc77e24 */ /* 0x000fe2000f8e00ff */
[----:B------:R-:W1:Y:S02]  /*1450*/  F2I.FTZ.U32.TRUNC.NTZ R31, R24 ;  /* 0x00000018001f7305 */ /* 0x000e64000021f000 */
[----:B-1----:R-:W-:-:S04]  /*1460*/  IMAD.MOV R0, RZ, RZ, -R31 ;  /* 0x000000ffff007224 */ /* 0x002fc800078e0a1f */
[----:B------:R-:W-:Y:S01]  /*1470*/  IMAD R11, R0, R13, RZ ;  /* 0x0000000d000b7224 */ /* 0x000fe200078e02ff */
[----:B------:R-:W-:-:S03]  /*1480*/  IABS R0, R219 ;  /* 0x000000db00007213 */ /* 0x000fc60000000000 */
[----:B------:R-:W-:-:S06]  /*1490*/  IMAD.HI.U32 R11, R31, R11, R30 ;  /* 0x0000000b1f0b7227 */ /* 0x000fcc00078e001e */
[----:B------:R-:W-:-:S04]  /*14a0*/  IMAD.HI.U32 R11, R11, R0, RZ ;  /* 0x000000000b0b7227 */ /* 0x000fc800078e00ff */
[----:B------:R-:W-:Y:S02]  /*14b0*/  IMAD R24, R11, R15, R0 ;  /* 0x0000000f0b187224 */ /* 0x000fe400078e0200 */
[----:B------:R-:W-:-:S03]  /*14c0*/  IMAD.SHL.U32 R0, R198, 0x8, RZ ;  /* 0x00000008c6007824 */ /* 0x000fc600078e00ff */
[----:B------:R-:W-:Y:S02]  /*14d0*/  ISETP.GT.U32.AND P2, PT, R13, R24, PT ;  /* 0x000000180d00720c */ /* 0x000fe40003f44070 */
[----:B------:R-:W-:-:S04]  /*14e0*/  LOP3.LUT R196, R0, 0x38, RZ, 0xc0, !PT ;  /* 0x0000003800c47812 */ /* 0x000fc800078ec0ff */
[----:B------:R-:W-:-:S07]  /*14f0*/  IADD3 R12, P0, PT, R196, R12, RZ ;  /* 0x0000000cc40c7210 */ /* 0x000fce0007f1e0ff */
[----:B------:R-:W-:Y:S01]  /*1500*/  @!P2 IMAD.IADD R24, R24, 0x1, -R13 ;  /* 0x000000011818a824 */ /* 0x000fe200078e0a0d */
[----:B------:R-:W-:-:S04]  /*1510*/  @!P2 IADD3 R11, PT, PT, R11, 0x1, RZ ;  /* 0x000000010b0ba810 */ /* 0x000fc80007ffe0ff */
[----:B------:R-:W-:Y:S02]  /*1520*/  ISETP.GE.U32.AND P3, PT, R24, R13, PT ;  /* 0x0000000d1800720c */ /* 0x000fe40003f66070 */
[----:B------:R-:W-:-:S04]  /*1530*/  LOP3.LUT R13, R219, R14, RZ, 0x3c, !PT ;  /* 0x0000000edb0d7212 */ /* 0x000fc800078e3cff */
[----:B------:R-:W-:Y:S01]  /*1540*/  ISETP.GE.AND P1, PT, R13, RZ, PT ;  /* 0x000000ff0d00720c */ /* 0x000fe20003f26270 */
[----:B------:R-:W-:Y:S01]  /*1550*/  IMAD.X R13, RZ, RZ, R10, P0 ;  /* 0x000000ffff0d7224 */ /* 0x000fe200000e060a */
[----:B------:R-:W-:Y:S02]  /*1560*/  ISETP.NE.AND P0, PT, R14, RZ, PT ;  /* 0x000000ff0e00720c */ /* 0x000fe40003f05270 */
[----:B------:R-:W-:Y:S01]  /*1570*/  SHF.R.U32.HI R10, RZ, 0x3, R198 ;  /* 0x00000003ff0a7819 */ /* 0x000fe200000116c6 */
[----:B------:R-:W-:Y:S01]  /*1580*/  IMAD.WIDE.U32 R12, R9, R92, R12 ;  /* 0x0000005c090c7225 */ /* 0x000fe200078e000c */
[----:B------:R-:W-:-:S03]  /*1590*/  LOP3.LUT R9, R0, 0x1c0, RZ, 0xc0, !PT ;  /* 0x000001c000097812 */ /* 0x000fc600078ec0ff */
[----:B------:R-:W-:Y:S01]  /*15a0*/  @P3 VIADD R11, R11, 0x1 ;  /* 0x000000010b0b3836 */ /* 0x000fe20000000000 */
[----:B------:R-:W-:Y:S01]  /*15b0*/  LOP3.LUT R9, R9, 0x38, R198, 0xf8, !PT ;  /* 0x0000003809097812 */ /* 0x000fe200078ef8c6 */
[----:B------:R-:W-:Y:S02]  /*15c0*/  IMAD.IADD R13, R13, 0x1, R7 ;  /* 0x000000010d0d7824 */ /* 0x000fe400078e0207 */
[----:B------:R-:W-:Y:S01]  /*15d0*/  @!P1 IMAD.MOV R11, RZ, RZ, -R11 ;  /* 0x000000ffff0b9224 */ /* 0x000fe200078e0a0b */
[----:B------:R-:W-:Y:S02]  /*15e0*/  LOP3.LUT R9, R9, R196, RZ, 0x3c, !PT ;  /* 0x000000c409097212 */ /* 0x000fe400078e3cff */
[----:B------:R-:W-:Y:S02]  /*15f0*/  @!P0 LOP3.LUT R11, RZ, R14, RZ, 0x33, !PT ;  /* 0x0000000eff0b8212 */ /* 0x000fe400078e33ff */
[----:B------:R-:W-:Y:S02]  /*1600*/  IADD3 R14, P0, PT, R196, R8, RZ ;  /* 0x00000008c40e7210 */ /* 0x000fe40007f1e0ff */
[----:B------:R-:W-:Y:S01]  /*1610*/  SHF.R.S32.HI R8, RZ, 0x1f, R11 ;  /* 0x0000001fff087819 */ /* 0x000fe2000001140b */
[----:B------:R-:W-:Y:S01]  /*1620*/  IMAD R7, R29, R11, RZ ;  /* 0x0000000b1d077224 */ /* 0x000fe200078e02ff */
[----:B------:R-:W-:Y:S01]  /*1630*/  LOP3.LUT R0, R9, 0x1e00, R0, 0xf8, !PT ;  /* 0x00001e0009007812 */ /* 0x000fe200078ef800 */
[----:B------:R-:W-:-:S02]  /*1640*/  IMAD.X R15, RZ, RZ, R6, P0 ;  /* 0x000000ffff0f7224 */ /* 0x000fc400000e0606 */
[----:B------:R-:W-:Y:S02]  /*1650*/  IMAD R7, R8, R28, R7 ;  /* 0x0000001c08077224 */ /* 0x000fe400078e0207 */
[----:B------:R-:W-:Y:S02]  /*1660*/  IMAD R8, R85, R10, RZ ;  /* 0x0000000a55087224 */ /* 0x000fe400078e02ff */
[----:B------:R-:W-:-:S04]  /*1670*/  IMAD.WIDE.U32 R14, R10, R84, R14 ;  /* 0x000000540a0e7225 */ /* 0x000fc800078e000e */
[----:B------:R-:W-:Y:S01]  /*1680*/  IMAD.WIDE.U32 R12, R11, R28, R12 ;  /* 0x0000001c0b0c7225 */ /* 0x000fe200078e000c */
[----:B------:R-:W-:-:S03]  /*1690*/  IADD3 R215, PT, PT, R15, R8, RZ ;  /* 0x000000080fd77210 */ /* 0x000fc60007ffe0ff */
[----:B------:R-:W-:Y:S02]  /*16a0*/  IMAD.MOV.U32 R11, RZ, RZ, RZ ;  /* 0x000000ffff0b7224 */ /* 0x000fe400078e00ff */
[----:B------:R-:W-:Y:S02]  /*16b0*/  IMAD.IADD R7, R13, 0x1, R7 ;  /* 0x000000010d077824 */ /* 0x000fe400078e0207 */
[----:B------:R-:W-:Y:S01]  /*16c0*/  IMAD R229, R0, 0x2, R199 ;  /* 0x0000000200e57824 */ /* 0x000fe200078e02c7 */
[----:B------:R-:W-:Y:S01]  /*16d0*/  LOP3.LUT R0, R89, 0x400, RZ, 0xc0, !PT ;  /* 0x0000040059007812 */ /* 0x000fe200078ec0ff */
[-C--:B--2---:R-:W-:Y:S02]  /*16e0*/  IMAD R6, R27, R220.reuse, RZ ;  /* 0x000000dc1b067224 */ /* 0x084fe400078e02ff */
[----:B------:R-:W-:Y:S01]  /*16f0*/  IMAD.WIDE.U32 R26, R26, R220, R196 ;  /* 0x000000dc1a1a7225 */ /* 0x000fe200078e00c4 */
[----:B---3--:R-:W-:-:S03]  /*1700*/  LEA R214, P0, R14, R22, 0x1 ;  /* 0x000000160ed67211 */ /* 0x008fc600078008ff */
[----:B------:R-:W-:Y:S01]  /*1710*/  IMAD.IADD R27, R27, 0x1, R6 ;  /* 0x000000011b1b7824 */ /* 0x000fe200078e0206 */
[----:B------:R-:W-:Y:S01]  /*1720*/  LEA.HI.X R215, R14, R23, R215, 0x1, P0 ;  /* 0x000000170ed77211 */ /* 0x000fe200000f0cd7 */
[----:B------:R-:W-:Y:S01]  /*1730*/  IMAD.WIDE.U32 R22, R221, 0x40, R10 ;  /* 0x00000040dd167825 */ /* 0x000fe200078e000a */
[----:B-----5:R-:W-:-:S03]  /*1740*/  SHF.L.U64.HI R13, R20, 0x5, R21 ;  /* 0x00000005140d7819 */ /* 0x020fc60000010215 */
[----:B----4-:R-:W-:Y:S01]  /*1750*/  IMAD R8, R19, R219, RZ ;  /* 0x000000db13087224 */ /* 0x010fe200078e02ff */
[----:B------:R-:W-:Y:S01]  /*1760*/  SHF.L.U64.HI R19, R20, 0x4, R21 ;  /* 0x0000000414137819 */ /* 0x000fe20000010215 */
[----:B------:R-:W-:-:S04]  /*1770*/  IMAD.WIDE.U32 R24, R219, R18, R26 ;  /* 0x00000012db187225 */ /* 0x000fc800078e001a */
[----:B------:R-:W-:Y:S02]  /*1780*/  IMAD.MOV.U32 R6, RZ, RZ, R12 ;  /* 0x000000ffff067224 */ /* 0x000fe400078e000c */
[C---:B------:R-:W-:Y:S02]  /*1790*/  IMAD.SHL.U32 R12, R20.reuse, 0x20, RZ ;  /* 0x00000020140c7824 */ /* 0x040fe400078e00ff */
[----:B------:R-:W-:Y:S02]  /*17a0*/  IMAD R9, R23, R20, RZ ;  /* 0x0000001417097224 */ /* 0x000fe400078e02ff */
[C---:B------:R-:W-:Y:S02]  /*17b0*/  IMAD.SHL.U32 R18, R20.reuse, 0x10, RZ ;  /* 0x0000001014127824 */ /* 0x040fe400078e00ff */
[----:B------:R-:W-:Y:S02]  /*17c0*/  IMAD.IADD R25, R25, 0x1, R8 ;  /* 0x0000000119197824 */ /* 0x000fe400078e0208 */
[----:B------:R-:W-:-:S04]  /*17d0*/  IMAD.WIDE.U32 R12, R20, R22, R12 ;  /* 0x00000016140c7225 */ /* 0x000fc800078e000c */
[----:B------:R-:W-:Y:S01]  /*17e0*/  IMAD R9, R21, R22, R9 ;  /* 0x0000001615097224 */ /* 0x000fe200078e0209 */
[--C-:B------:R-:W-:Y:S01]  /*17f0*/  IADD3 R21, P1, P0, R24, R12, R18.reuse ;  /* 0x0000000c18157210 */ /* 0x100fe2000783e012 */
[----:B------:R-:W-:Y:S01]  /*1800*/  IMAD.WIDE.U32 R26, R20, R22, R18 ;  /* 0x00000016141a7225 */ /* 0x000fe200078e0012 */
[----:B------:R-:W-:Y:S02]  /*1810*/  IADD3 R15, P2, PT, R24, R12, RZ ;  /* 0x0000000c180f7210 */ /* 0x000fe40007f5e0ff */
[----:B------:R-:W-:Y:S01]  /*1820*/  IADD3 R13, PT, PT, R9, R13, RZ ;  /* 0x0000000d090d7210 */ /* 0x000fe20007ffe0ff */
[----:B------:R-:W-:Y:S01]  /*1830*/  IMAD.WIDE.U32 R22, R20, R22, R24 ;  /* 0x0000001614167225 */ /* 0x000fe200078e0018 */
[----:B------:R-:W-:Y:S02]  /*1840*/  IADD3 R11, P3, PT, R24, R26, RZ ;  /* 0x0000001a180b7210 */ /* 0x000fe40007f7e0ff */
[----:B------:R-:W-:Y:S01]  /*1850*/  IADD3.X R19, PT, PT, R25, R13, R19, P1, P0 ;  /* 0x0000000d19137210 */ /* 0x000fe20000fe0413 */
[----:B------:R-:W-:Y:S01]  /*1860*/  IMAD.IADD R23, R23, 0x1, R9 ;  /* 0x0000000117177824 */ /* 0x000fe200078e0209 */
[----:B------:R-:W-:Y:S01]  /*1870*/  LEA R24, P4, R22, R16, 0x1 ;  /* 0x0000001016187211 */ /* 0x000fe200078808ff */
[----:B------:R-:W-:Y:S01]  /*1880*/  IMAD.X R13, R13, 0x1, R25, P2 ;  /* 0x000000010d0d7824 */ /* 0x000fe200010e0619 */
[----:B------:R-:W-:Y:S01]  /*1890*/  IADD3.X R9, PT, PT, R25, R9, R27, P3, !PT ;  /* 0x0000000919097210 */ /* 0x000fe20001ffe41b */
[----:B------:R-:W-:Y:S01]  /*18a0*/  IMAD.WIDE.U32 R216, R10, R92, R6 ;  /* 0x0000005c0ad87225 */ /* 0x000fe200078e0006 */
[----:B------:R-:W-:-:S02]  /*18b0*/  LEA.HI.X R25, R22, R17, R23, 0x1, P4 ;  /* 0x0000001116197211 */ /* 0x000fc400020f0c17 */
[-C--:B------:R-:W-:Y:S01]  /*18c0*/  LEA R22, P2, R11, R16.reuse, 0x1 ;  /* 0x000000100b167211 */ /* 0x080fe200078408ff */
[----:B------:R-:W-:Y:S01]  /*18d0*/  IMAD.MOV.U32 R197, RZ, RZ, 0x20 ;  /* 0x00000020ffc57424 */ /* 0x000fe200078e00ff */
[-C--:B------:R-:W-:Y:S01]  /*18e0*/  LEA R8, P1, R15, R16.reuse, 0x1 ;  /* 0x000000100f087211 */ /* 0x080fe200078208ff */
[----:B------:R-:W-:Y:S01]  /*18f0*/  @!PT LDS RZ, [RZ] ;  /* 0x00000000fffff984 */ /* 0x000fe20000000800 */
[----:B------:R-:W-:Y:S01]  /*1900*/  @!PT LDS RZ, [RZ] ;  /* 0x00000000fffff984 */ /* 0x000fe20000000800 */
[----:B------:R-:W-:Y:S01]  /*1910*/  @!PT LDS RZ, [RZ] ;  /* 0x00000000fffff984 */ /* 0x000fe20000000800 */
[----:B------:R-:W-:Y:S01]  /*1920*/  LDGSTS.E.BYPASS.LTC128B.128 [R229], desc[UR4][R24.64] ;  /* 0x0000000018e57fae */ /* 0x000fe2000b981a04 */
[----:B------:R-:W-:Y:S02]  /*1930*/  LEA R12, P0, R21, R16, 0x1 ;  /* 0x00000010150c7211 */ /* 0x000fe400078008ff */
[-C--:B------:R-:W-:Y:S01]  /*1940*/  LEA.HI.X R23, R11, R17.reuse, R9, 0x1, P2 ;  /* 0x000000110b177211 */ /* 0x080fe200010f0c09 */
[----:B------:R-:W-:Y:S01]  /*1950*/  LDGSTS.E.BYPASS.LTC128B.128 [R229+0x2000], desc[UR4][R24.64+0x80] ;  /* 0x0200008018e57fae */ /* 0x000fe2000b981a04 */
[-C--:B------:R-:W-:Y:S02]  /*1960*/  LEA.HI.X R9, R15, R17.reuse, R13, 0x1, P1 ;  /* 0x000000110f097211 */ /* 0x080fe400008f0c0d */
[----:B------:R-:W-:Y:S01]  /*1970*/  LEA.HI.X R13, R21, R17, R19, 0x1, P0 ;  /* 0x00000011150d7211 */ /* 0x000fe200000f0c13 */
[----:B------:R-:W-:Y:S01]  /*1980*/  LDGSTS.E.BYPASS.LTC128B.128 [R229+0x800], desc[UR4][R22.64] ;  /* 0x0080000016e57fae */ /* 0x000fe2000b981a04 */
[----:B------:R-:W-:-:S02]  /*1990*/  IADD3 R14, P0, PT, R210, R214, RZ ;  /* 0x000000d6d20e7210 */ /* 0x000fc40007f1e0ff */
[----:B------:R-:W-:Y:S01]  /*19a0*/  LOP3.LUT R7, R89, 0x1c0, RZ, 0xc0, !PT ;  /* 0x000001c059077812 */ /* 0x000fe200078ec0ff */
[----:B------:R-:W-:Y:S02]  /*19b0*/  LDGSTS.E.BYPASS.LTC128B.128 [R229+0x2800], desc[UR4][R22.64+0x80] ;  /* 0x0280008016e57fae */ /* 0x000fe4000b981a04 */
[----:B------:R-:W-:Y:S01]  /*19c0*/  IMAD.X R15, R211, 0x1, R215, P0 ;  /* 0x00000001d30f7824 */ /* 0x000fe200000e06d7 */
[-C--:B------:R-:W-:Y:S01]  /*19d0*/  IADD3 R16, P0, PT, R14, R210.reuse, RZ ;  /* 0x000000d20e107210 */ /* 0x080fe20007f1e0ff */
[----:B------:R-:W-:Y:S01]  /*19e0*/  LDGSTS.E.BYPASS.LTC128B.128 [R229+0x1000], desc[UR4][R8.64] ;  /* 0x0100000008e57fae */ /* 0x000fe2000b981a04 */
[----:B------:R-:W-:Y:S02]  /*19f0*/  LOP3.LUT R7, R7, 0x8, R198, 0xf8, !PT ;  /* 0x0000000807077812 */ /* 0x000fe400078ef8c6 */
[----:B------:R-:W-:Y:S01]  /*1a00*/  IADD3.X R17, PT, PT, R15, R211, RZ, P0, !PT ;  /* 0x000000d30f117210 */ /* 0x000fe200007fe4ff */
[----:B------:R1:W-:Y:S01]  /*1a10*/  LDGSTS.E.BYPASS.LTC128B.128 [R229+0x3000], desc[UR4][R8.64+0x80] ;  /* 0x0300008008e57fae */ /* 0x0003e2000b981a04 */
[----:B------:R-:W-:-:S02]  /*1a20*/  IADD3 R20, P0, PT, R16, R210, RZ ;  /* 0x000000d210147210 */ /* 0x000fc40007f1e0ff */
[----:B------:R-:W-:Y:S01]  /*1a30*/  LOP3.LUT R7, R7, R196, RZ, 0x3c, !PT ;  /* 0x000000c407077212 */ /* 0x000fe200078e3cff */
[----:B------:R-:W-:Y:S02]  /*1a40*/  LDGSTS.E.BYPASS.LTC128B.128 [R229+0x1800], desc[UR4][R12.64] ;  /* 0x018000000ce57fae */ /* 0x000fe4000b981a04 */
[----:B------:R-:W-:Y:S01]  /*1a50*/  IMAD.X R21, R17, 0x1, R211, P0 ;  /* 0x0000000111157824 */ /* 0x000fe200000e06d3 */
[----:B------:R-:W-:Y:S01]  /*1a60*/  IADD3 R18, P0, PT, R20, R210, RZ ;  /* 0x000000d214127210 */ /* 0x000fe20007f1e0ff */
[----:B------:R2:W-:Y:S01]  /*1a70*/  LDGSTS.E.BYPASS.LTC128B.128 [R229+0x3800], desc[UR4][R12.64+0x80] ;  /* 0x038000800ce57fae */ /* 0x0005e2000b981a04 */
[----:B------:R-:W-:-:S03]  /*1a80*/  IMAD R0, R7, 0x2, R0 ;  /* 0x0000000207007824 */ /* 0x000fc600078e0200 */
[----:B------:R-:W-:Y:S01]  /*1a90*/  IMAD.X R19, R21, 0x1, R211, P0 ;  /* 0x0000000115137824 */ /* 0x000fe200000e06d3 */
[----:B------:R-:W-:Y:S01]  /*1aa0*/  LDGSTS.E.BYPASS.LTC128B.128 [R229+0x4000], desc[UR4][R214.64] ;  /* 0x04000000d6e57fae */ /* 0x000fe2000b981a04 */
[----:B------:R-:W-:-:S03]  /*1ab0*/  IADD3 R83, PT, PT, R199, R0, RZ ;  /* 0x00000000c7537210 */ /* 0x000fc60007ffe0ff */
[----:B------:R-:W-:Y:S04]  /*1ac0*/  LDGSTS.E.BYPASS.LTC128B.128 [R229+0x8000], desc[UR4][R214.64+0x80] ;  /* 0x08000080d6e57fae */ /* 0x000fe8000b981a04 */
[----:B------:R-:W-:Y:S04]  /*1ad0*/  LDGSTS.E.BYPASS.LTC128B.128 [R229+0x4800], desc[UR4][R14.64] ;  /* 0x048000000ee57fae */ /* 0x000fe8000b981a04 */
[----:B------:R-:W-:Y:S01]  /*1ae0*/  LDGSTS.E.BYPASS.LTC128B.128 [R229+0x8800], desc[UR4][R14.64+0x80] ;  /* 0x088000800ee57fae */ /* 0x000fe2000b981a04 */
[----:B-1----:R-:W-:-:S03]  /*1af0*/  IMAD R9, R93, R10, RZ ;  /* 0x0000000a5d097224 */ /* 0x002fc600078e02ff */
[----:B------:R-:W-:Y:S02]  /*1b00*/  LDGSTS.E.BYPASS.LTC128B.128 [R229+0x5000], desc[UR4][R16.64] ;  /* 0x0500000010e57fae */ /* 0x000fe4000b981a04 */
[----:B------:R-:W-:Y:S02]  /*1b10*/  IADD3 R9, PT, PT, R217, R9, RZ ;  /* 0x00000009d9097210 */ /* 0x000fe40007ffe0ff */
[----:B------:R-:W-:Y:S01]  /*1b20*/  LDGSTS.E.BYPASS.LTC128B.128 [R229+0x9000], desc[UR4][R16.64+0x80] ;  /* 0x0900008010e57fae */ /* 0x000fe2000b981a04 */
[----:B--2---:R-:W-:-:S03]  /*1b30*/  IADD3 R12, P0, PT, R18, R210, RZ ;  /* 0x000000d2120c7210 */ /* 0x004fc60007f1e0ff */
[----:B------:R-:W-:Y:S02]  /*1b40*/  LDGSTS.E.BYPASS.LTC128B.128 [R229+0x5800], desc[UR4][R20.64] ;  /* 0x0580000014e57fae */ /* 0x000fe4000b981a04 */
[--C-:B------:R-:W-:Y:S01]  /*1b50*/  IMAD.X R13, R19, 0x1, R211.reuse, P0 ;  /* 0x00000001130d7824 */ /* 0x100fe200000e06d3 */
[-C--:B------:R-:W-:Y:S01]  /*1b60*/  IADD3 R24, P0, PT, R12, R210.reuse, RZ ;  /* 0x000000d20c187210 */ /* 0x080fe20007f1e0ff */
[----:B------:R-:W-:Y:S04]  /*1b70*/  LDGSTS.E.BYPASS.LTC128B.128 [R229+0x9800], desc[UR4][R20.64+0x80] ;  /* 0x0980008014e57fae */ /* 0x000fe8000b981a04 */
[--C-:B------:R-:W-:Y:S01]  /*1b80*/  IMAD.X R25, R13, 0x1, R211.reuse, P0 ;  /* 0x000000010d197824 */ /* 0x100fe200000e06d3 */
[----:B------:R-:W-:Y:S01]  /*1b90*/  IADD3 R22, P0, PT, R24, R210, RZ ;  /* 0x000000d218167210 */ /* 0x000fe20007f1e0ff */
[----:B------:R-:W-:Y:S04]  /*1ba0*/  LDGSTS.E.BYPASS.LTC128B.128 [R229+0x6000], desc[UR4][R18.64] ;  /* 0x0600000012e57fae */ /* 0x000fe8000b981a04 */
[----:B------:R-:W-:Y:S01]  /*1bb0*/  LDGSTS.E.BYPASS.LTC128B.128 [R229+0xa000], desc[UR4][R18.64+0x80] ;  /* 0x0a00008012e57fae */ /* 0x000fe2000b981a04 */
[----:B------:R-:W-:Y:S01]  /*1bc0*/  IMAD.X R23, R25, 0x1, R211, P0 ;  /* 0x0000000119177824 */ /* 0x000fe200000e06d3 */
[----:B------:R-:W-:-:S02]  /*1bd0*/  LEA R217, P0, R216, R4, 0x1 ;  /* 0x00000004d8d97211 */ /* 0x000fc400078008ff */
[----:B------:R-:W-:Y:S02]  /*1be0*/  LDGSTS.E.BYPASS.LTC128B.128 [R229+0x6800], desc[UR4][R12.64] ;  /* 0x068000000ce57fae */ /* 0x000fe4000b981a04 */
[----:B------:R-:W-:Y:S01]  /*1bf0*/  LEA.HI.X R216, R216, R5, R9, 0x1, P0 ;  /* 0x00000005d8d87211 */ /* 0x000fe200000f0c09 */
[----:B------:R-:W-:Y:S01]  /*1c00*/  IMAD.MOV.U32 R4, RZ, RZ, R217 ;  /* 0x000000ffff047224 */ /* 0x000fe200078e00d9 */
[----:B------:R1:W-:Y:S01]  /*1c10*/  LDGSTS.E.BYPASS.LTC128B.128 [R229+0xa800], desc[UR4][R12.64+0x80] ;  /* 0x0a8000800ce57fae */ /* 0x0003e2000b981a04 */
[----:B------:R-:W-:Y:S02]  /*1c20*/  IADD3 R8, P0, PT, R208, R217, RZ ;  /* 0x000000d9d0087210 */ /* 0x000fe40007f1e0ff */
[--C-:B------:R-:W-:Y:S01]  /*1c30*/  IMAD.MOV.U32 R5, RZ, RZ, R216.reuse ;  /* 0x000000ffff057224 */ /* 0x100fe200078e00d8 */
[----:B------:R2:W-:Y:S02]  /*1c40*/  LDGSTS.E.BYPASS.LTC128B.128 [R229+0x7000], desc[UR4][R24.64] ;  /* 0x0700000018e57fae */ /* 0x0005e4000b981a04 */
[----:B------:R-:W-:-:S02]  /*1c50*/  IMAD.X R9, R209, 0x1, R216, P0 ;  /* 0x00000001d1097824 */ /* 0x000fc400000e06d8 */
[----:B------:R2:W-:Y:S04]  /*1c60*/  LDGSTS.E.BYPASS.LTC128B.128 [R229+0xb000], desc[UR4][R24.64+0x80] ;  /* 0x0b00008018e57fae */ /* 0x0005e8000b981a04 */
[----:B------:R2:W-:Y:S04]  /*1c70*/  LDGSTS.E.BYPASS.LTC128B.128 [R229+0x7800], desc[UR4][R22.64] ;  /* 0x0780000016e57fae */ /* 0x0005e8000b981a04 */
[----:B------:R2:W-:Y:S04]  /*1c80*/  LDGSTS.E.BYPASS.LTC128B.128 [R229+0xb800], desc[UR4][R22.64+0x80] ;  /* 0x0b80008016e57fae */ /* 0x0005e8000b981a04 */
[----:B------:R-:W0:Y:S01]  /*1c90*/  LDGDEPBAR ;  /* 0x00000000000079af */ /* 0x000e220000000000 */
[----:B-1----:R-:W-:-:S05]  /*1ca0*/  IADD3 R12, P0, PT, R8, R208, RZ ;  /* 0x000000d0080c7210 */ /* 0x002fca0007f1e0ff */
[----:B------:R-:W-:Y:S01]  /*1cb0*/  IMAD.X R13, R9, 0x1, R209, P0 ;  /* 0x00000001090d7824 */ /* 0x000fe200000e06d1 */
[----:B------:R-:W-:-:S04]  /*1cc0*/  IADD3 R10, P0, PT, R12, R208, RZ ;  /* 0x000000d00c0a7210 */ /* 0x000fc80007f1e0ff */
[----:B------:R-:W-:Y:S02]  /*1cd0*/  IADD3.X R11, PT, PT, R13, R209, RZ, P0, !PT ;  /* 0x000000d10d0b7210 */ /* 0x000fe400007fe4ff */
[----:B------:R-:W-:Y:S01]  /*1ce0*/  IADD3 R6, P0, PT, R10, R208, RZ ;  /* 0x000000d00a067210 */ /* 0x000fe20007f1e0ff */
[----:B------:R-:W-:-:S12]  /*1cf0*/  DEPBAR.LE SB0, 0x0 ;  /* 0x000080000000791a */ /* 0x000fd80000000000 */
[----:B------:R-:W-:Y:S05]  /*1d00*/  WARPSYNC.ALL ;  /* 0x0000000000007948 */ /* 0x000fea0003800000 */
[----:B------:R-:W-:Y:S01]  /*1d10*/  BAR.SYNC.DEFER_BLOCKING 0x0 ;  /* 0x0000000000007b1d */ /* 0x000fe20000010000 */
[----:B------:R-:W-:-:S05]  /*1d20*/  IMAD.X R7, R11, 0x1, R209, P0 ;  /* 0x000000010b077824 */ /* 0x000fca00000e06d1 */
[----:B------:R-:W-:Y:S01]  /*1d30*/  BSSY.RECONVERGENT B1, `(.L_x_3699) ;  /* 0x0000164000017945 */ /* 0x000fe20003800200 */
[----:B------:R-:W-:Y:S01]  /*1d40*/  @!PT LDS RZ, [RZ] ;  /* 0x00000000fffff984 */ /* 0x000fe20000000800 */
[----:B------:R-:W-:Y:S01]  /*1d50*/  @!PT LDS RZ, [RZ] ;  /* 0x00000000fffff984 */ /* 0x000fe20000000800 */
[----:B------:R-:W-:Y:S01]  /*1d60*/  @!PT LDS RZ, [RZ] ;  /* 0x00000000fffff984 */ /* 0x000fe20000000800 */
[----:B------:R-:W-:Y:S04]  /*1d70*/  LDGSTS.E.BYPASS.LTC128B.128 [R229+0xc000], desc[UR4][R4.64] ;  /* 0x0c00000004e57fae */ /* 0x000fe8000b981a04 */
[----:B------:R1:W-:Y:S04]  /*1d80*/  LDGSTS.E.BYPASS.LTC128B.128 [R229+0x10000], desc[UR4][R4.64+0x80] ;  /* 0x1000008004e57fae */ /* 0x0003e8000b981a04 */
[----:B------:R-:W-:Y:S04]  /*1d90*/  LDGSTS.E.BYPASS.LTC128B.128 [R229+0xc800], desc[UR4][R8.64] ;  /* 0x0c80000008e57fae */ /* 0x000fe8000b981a04 */
[----:B------:R3:W-:Y:S04]  /*1da0*/  LDGSTS.E.BYPASS.LTC128B.128 [R229+0x10800], desc[UR4][R8.64+0x80] ;  /* 0x1080008008e57fae */ /* 0x0007e8000b981a04 */
[----:B------:R-:W-:Y:S04]  /*1db0*/  LDGSTS.E.BYPASS.LTC128B.128 [R229+0xd000], desc[UR4][R12.64] ;  /* 0x0d0000000ce57fae */ /* 0x000fe8000b981a04 */
[----:B------:R4:W-:Y:S04]  /*1dc0*/  LDGSTS.E.BYPASS.LTC128B.128 [R229+0x11000], desc[UR4][R12.64+0x80] ;  /* 0x110000800ce57fae */ /* 0x0009e8000b981a04 */
[----:B------:R-:W-:Y:S04]  /*1dd0*/  LDGSTS.E.BYPASS.LTC128B.128 [R229+0xd800], desc[UR4][R10.64] ;  /* 0x0d8000000ae57fae */ /* 0x000fe8000b981a04 */
[----:B------:R-:W-:Y:S01]  /*1de0*/  LDGSTS.E.BYPASS.LTC128B.128 [R229+0x11800], desc[UR4][R10.64+0x80] ;  /* 0x118000800ae57fae */ /* 0x000fe2000b981a04 */
[----:B-1----:R-:W-:-:S03]  /*1df0*/  LOP3.LUT R4, R201, 0x8, RZ, 0xc0, !PT ;  /* 0x00000008c9047812 */ /* 0x002fc600078ec0ff */
[----:B------:R-:W-:Y:S01]  /*1e00*/  LDGSTS.E.BYPASS.LTC128B.128 [R229+0xe000], desc[UR4][R6.64] ;  /* 0x0e00000006e57fae */ /* 0x000fe2000b981a04 */
[----:B------:R-:W-:-:S03]  /*1e10*/  LOP3.LUT R87, R4, 0x1c0, R89, 0xf8, !PT ;  /* 0x000001c004577812 */ /* 0x000fc600078ef859 */
[----:B------:R1:W-:Y:S01]  /*1e20*/  LDGSTS.E.BYPASS.LTC128B.128 [R229+0x12000], desc[UR4][R6.64+0x80] ;  /* 0x1200008006e57fae */ /* 0x0003e2000b981a04 */
[----:B------:R-:W-:Y:S02]  /*1e30*/  LOP3.LUT R4, R200, 0x200, R89, 0xf8, !PT ;  /* 0x00000200c8047812 */ /* 0x000fe400078ef859 */
[----:B---3--:R-:W-:Y:S02]  /*1e40*/  IADD3 R8, P0, PT, R6, R208, RZ ;  /* 0x000000d006087210 */ /* 0x008fe40007f1e0ff */
[----:B------:R-:W-:-:S03]  /*1e50*/  LOP3.LUT R87, R87, R196, RZ, 0x3c, !PT ;  /* 0x000000c457577212 */ /* 0x000fc600078e3cff */
[--C-:B------:R-:W-:Y:S01]  /*1e60*/  IMAD.X R9, R7, 0x1, R209.reuse, P0 ;  /* 0x0000000107097824 */ /* 0x100fe200000e06d1 */
[-C--:B------:R-:W-:Y:S02]  /*1e70*/  IADD3 R14, P0, PT, R8, R208.reuse, RZ ;  /* 0x000000d0080e7210 */ /* 0x080fe40007f1e0ff */
[----:B------:R-:W-:Y:S02]  /*1e80*/  LOP3.LUT R4, R4, R87, RZ, 0xfc, !PT ;  /* 0x0000005704047212 */ /* 0x000fe400078efcff */
[----:B------:R-:W-:Y:S01]  /*1e90*/  LDGSTS.E.BYPASS.LTC128B.128 [R229+0xe800], desc[UR4][R8.64] ;  /* 0x0e80000008e57fae */ /* 0x000fe2000b981a04 */
[----:B------:R-:W-:Y:S01]  /*1ea0*/  IMAD.X R15, R9, 0x1, R209, P0 ;  /* 0x00000001090f7824 */ /* 0x000fe200000e06d1 */
[----:B----4-:R-:W-:Y:S01]  /*1eb0*/  IADD3 R12, P0, PT, R14, R208, RZ ;  /* 0x000000d00e0c7210 */ /* 0x010fe20007f1e0ff */
[----:B------:R-:W-:Y:S01]  /*1ec0*/  IMAD R65, R4, 0x2, R199 ;  /* 0x0000000204417824 */ /* 0x000fe200078e02c7 */
[----:B------:R3:W-:Y:S02]  /*1ed0*/  LDGSTS.E.BYPASS.LTC128B.128 [R229+0x12800], desc[UR4][R8.64+0x80] ;  /* 0x1280008008e57fae */ /* 0x0007e4000b981a04 */
[----:B------:R-:W-:Y:S01]  /*1ee0*/  R2P PR, R198, 0x6 ;  /* 0x00000006c6007804 */ /* 0x000fe20000000000 */
[----:B------:R-:W-:Y:S01]  /*1ef0*/  IMAD.X R13, R15, 0x1, R209, P0 ;  /* 0x000000010f0d7824 */ /* 0x000fe200000e06d1 */
[----:B------:R-:W-:Y:S01]  /*1f00*/  LDGSTS.E.BYPASS.LTC128B.128 [R229+0xf000], desc[UR4][R14.64] ;  /* 0x0f0000000ee57fae */ /* 0x000fe2000b981a04 */
[----:B------:R-:W-:-:S02]  /*1f10*/  ISETP.NE.AND P4, PT, R132, 0x1, PT ;  /* 0x000000018400780c */ /* 0x000fc40003f85270 */
[----:B------:R-:W-:Y:S01]  /*1f20*/  SEL R86, R197, 0xffffffe0, !P1 ;  /* 0xffffffe0c5567807 */ /* 0x000fe20004800000 */
[----:B------:R-:W-:Y:S01]  /*1f30*/  LDGSTS.E.BYPASS.LTC128B.128 [R229+0x13000], desc[UR4][R14.64+0x80] ;  /* 0x130000800ee57fae */ /* 0x000fe2000b981a04 */
[----:B------:R-:W-:-:S03]  /*1f40*/  SEL R88, R88, 0xffffffc0, !P2 ;  /* 0xffffffc058587807 */ /* 0x000fc60005000000 */
[----:B------:R-:W-:Y:S01]  /*1f50*/  LDGSTS.E.BYPASS.LTC128B.128 [R229+0xf800], desc[UR4][R12.64] ;  /* 0x0f8000000ce57fae */ /* 0x000fe2000b981a04 */
[----:B------:R-:W-:Y:S01]  /*1f60*/  IMAD.IADD R82, R86, 0x1, R65 ;  /* 0x0000000156527824 */ /* 0x000fe200078e0241 */
[----:B------:R-:W-:Y:S01]  /*1f70*/  IADD3 R95, PT, PT, R88, R83, RZ ;  /* 0x00000053585f7210 */ /* 0x000fe20007ffe0ff */
[----:B------:R-:W-:Y:S01]  /*1f80*/  IMAD.IADD R80, R86, 0x1, R83 ;  /* 0x0000000156507824 */ /* 0x000fe200078e0253 */
[----:B------:R4:W-:Y:S01]  /*1f90*/  LDGSTS.E.BYPASS.LTC128B.128 [R229+0x13800], desc[UR4][R12.64+0x80] ;  /* 0x138000800ce57fae */ /* 0x0009e2000b981a04 */
[----:B------:R-:W-:Y:S02]  /*1fa0*/  IMAD.IADD R81, R88, 0x1, R65 ;  /* 0x0000000158517824 */ /* 0x000fe400078e0241 */
[C---:B------:R-:W-:Y:S01]  /*1fb0*/  IMAD.IADD R0, R86.reuse, 0x1, R95 ;  /* 0x0000000156007824 */ /* 0x040fe200078e025f */
[----:B------:R-:W-:Y:S01]  /*1fc0*/  LDSM.16.M88.4 R96, [R65] ;  /* 0x000000004160783b */ /* 0x000fe20000000200 */
[----:B------:R-:W-:-:S03]  /*1fd0*/  IMAD.IADD R94, R86, 0x1, R81 ;  /* 0x00000001565e7824 */ /* 0x000fc600078e0251 */
[----:B-1----:R-:W4:Y:S04]  /*1fe0*/  LDSM.16.M88.4 R4, [R83+0x4000] ;  /* 0x004000005304783b */ /* 0x002f280000000200 */
[----:B---3--:R-:W1:Y:S04]  /*1ff0*/  LDSM.16.M88.4 R8, [R83+0x4800] ;  /* 0x004800005308783b */ /* 0x008e680000000200 */
[----:B------:R-:W3:Y:S04]  /*2000*/  LDSM.16.M88.4 R144, [R83+0x5000] ;  /* 0x005000005390783b */ /* 0x000ee80000000200 */
[----:B------:R-:W5:Y:S04]  /*2010*/  LDSM.16.M88.4 R128, [R83+0x5800] ;  /* 0x005800005380783b */ /* 0x000f680000000200 */
[----:B------:R-:W5:Y:S04]  /*2020*/  LDSM.16.M88.4 R120, [R83+0x6000] ;  /* 0x006000005378783b */ /* 0x000f680000000200 */
[----:B------:R-:W5:Y:S04]  /*2030*/  LDSM.16.M88.4 R112, [R83+0x6800] ;  /* 0x006800005370783b */ /* 0x000f680000000200 */
[----:B------:R-:W5:Y:S04]  /*2040*/  LDSM.16.M88.4 R104, [R83+0x7000] ;  /* 0x007000005368783b */ /* 0x000f680000000200 */
[----:B--2---:R-:W2:Y:S04]  /*2050*/  LDSM.16.M88.4 R20, [R83+0x7800] ;  /* 0x007800005314783b */ /* 0x004ea80000000200 */
[----:B------:R-:W-:Y:S04]  /*2060*/  LDSM.16.M88.4 R40, [R82] ;  /* 0x000000005228783b */ /* 0x000fe80000000200 */
[----:B------:R-:W2:Y:S01]  /*2070*/  LDSM.16.M88.4 R24, [R80+0x4000] ;  /* 0x004000005018783b */ /* 0x000ea20000000200 */
[C---:B----4-:R-:W-:Y:S03]  /*2080*/  HMMA.16816.F32 R12, R96.reuse, R4, RZ ;  /* 0x00000004600c723c */ /* 0x050fe600000018ff */
[----:B------:R-:W4:Y:S04]  /*2090*/  LDSM.16.M88.4 R32, [R80+0x4800] ;  /* 0x004800005020783b */ /* 0x000f280000000200 */
[----:B------:R-:W4:Y:S01]  /*20a0*/  LDSM.16.M88.4 R28, [R80+0x5000] ;  /* 0x00500000501c783b */ /* 0x000f220000000200 */
[C---:B------:R-:W-:Y:S03]  /*20b0*/  HMMA.16816.F32 R4, R96.reuse, R6, RZ ;  /* 0x000000066004723c */ /* 0x040fe600000018ff */
[----:B------:R-:W-:Y:S04]  /*20c0*/  LDSM.16.M88.4 R48, [R80+0x7800] ;  /* 0x007800005030783b */ /* 0x000fe80000000200 */
[----:B------:R-:W-:Y:S01]  /*20d0*/  LDSM.16.M88.4 R44, [R81] ;  /* 0x00000000512c783b */ /* 0x000fe20000000200 */
[C---:B-1----:R-:W-:Y:S03]  /*20e0*/  HMMA.16816.F32 R16, R96.reuse, R8, RZ ;  /* 0x000000086010723c */ /* 0x042fe600000018ff */
[----:B------:R-:W-:Y:S04]  /*20f0*/  LDSM.16.M88.4 R36, [R95+0x4000] ;  /* 0x004000005f24783b */ /* 0x000fe80000000200 */
[----:B------:R-:W-:Y:S01]  /*2100*/  LDSM.16.M88.4 R56, [R80+0x6800] ;  /* 0x006800005038783b */ /* 0x000fe20000000200 */
[C---:B---3--:R-:W-:Y:S03]  /*2110*/  HMMA.16816.F32 R60, R96.reuse, R144, RZ ;  /* 0x00000090603c723c */ /* 0x048fe600000018ff */
[----:B------:R-:W-:Y:S04]  /*2120*/  LDSM.16.M88.4 R52, [R80+0x7000] ;  /* 0x007000005034783b */ /* 0x000fe80000000200 */
[----:B------:R-:W-:Y:S01]  /*2130*/  LDSM.16.M88.4 R68, [R65+0x2000] ;  /* 0x002000004144783b */ /* 0x000fe20000000200 */
[C---:B-----5:R-:W-:Y:S03]  /*2140*/  HMMA.16816.F32 R136, R96.reuse, R128, RZ ;  /* 0x000000806088723c */ /* 0x060fe600000018ff */
        /* <DEDUP_REMOVED lines=16> */
[C---:B------:R-:W-:Y:S08]  /*2250*/  HMMA.16816.F32 R12, R40.reuse, R24, R12 ;  /* 0x00000018280c723c */ /* 0x040ff0000000180c */
        /* <DEDUP_REMOVED lines=15> */
[----:B------:R-:W-:Y:S01]  /*2350*/  HMMA.16816.F32 R96, R40, R50, R96 ;  /* 0x000000322860723c */ /* 0x000fe20000001860 */
[----:B------:R-:W-:Y:S07]  /*2360*/  LDSM.16.M88.4 R48, [R95+0x7800] ;  /* 0x007800005f30783b */ /* 0x000fee0000000200 */
[C---:B------:R-:W-:Y:S08]  /*2370*/  HMMA.16816.F32 R12, R44.reuse, R36, R12 ;  /* 0x000000242c0c723c */ /* 0x040ff0000000180c */
[C---:B------:R-:W-:Y:S01]  /*2380*/  HMMA.16816.F32 R4, R44.reuse, R38, R4 ;  /* 0x000000262c04723c */ /* 0x040fe20000001804 */
[----:B------:R-:W4:Y:S07]  /*2390*/  LDSM.16.M88.4 R36, [R95+0x6800] ;  /* 0x006800005f24783b */ /* 0x000f2e0000000200 */
[C---:B---3--:R-:W-:Y:S08]  /*23a0*/  HMMA.16816.F32 R16, R44.reuse, R32, R16 ;  /* 0x000000202c10723c */ /* 0x048ff00000001810 */
[C---:B------:R-:W-:Y:S01]  /*23b0*/  HMMA.16816.F32 R8, R44.reuse, R34, R8 ;  /* 0x000000222c08723c */ /* 0x040fe20000001808 */
[----:B------:R-:W-:Y:S07]  /*23c0*/  LDSM.16.M88.4 R32, [R94] ;  /* 0x000000005e20783b */ /* 0x000fee0000000200 */
[C---:B-1----:R-:W-:Y:S08]  /*23d0*/  HMMA.16816.F32 R60, R44.reuse, R20, R60 ;  /* 0x000000142c3c723c */ /* 0x042ff0000000183c */
[C---:B------:R-:W-:Y:S01]  /*23e0*/  HMMA.16816.F32 R144, R44.reuse, R22, R144 ;  /* 0x000000162c90723c */ /* 0x040fe20000001890 */
[----:B------:R-:W1:Y:S07]  /*23f0*/  LDSM.16.M88.4 R20, [R95+0x7000] ;  /* 0x007000005f14783b */ /* 0x000e6e0000000200 */
[C---:B------:R-:W-:Y:S08]  /*2400*/  HMMA.16816.F32 R136, R44.reuse, R28, R136 ;  /* 0x0000001c2c88723c */ /* 0x040ff00000001888 */
[C---:B------:R-:W-:Y:S01]  /*2410*/  HMMA.16816.F32 R128, R44.reuse, R30, R128 ;  /* 0x0000001e2c80723c */ /* 0x040fe20000001880 */
[----:B------:R-:W3:Y:S07]  /*2420*/  LDSM.16.M88.4 R28, [R0+0x4000] ;  /* 0x00400000001c783b */ /* 0x000eee0000000200 */
[C---:B--2---:R-:W-:Y:S08]  /*2430*/  HMMA.16816.F32 R124, R44.reuse, R24, R124 ;  /* 0x000000182c7c723c */ /* 0x044ff0000000187c */
[----:B------:R-:W-:Y:S01]  /*2440*/  HMMA.16816.F32 R120, R44, R26, R120 ;  /* 0x0000001a2c78723c */ /* 0x000fe20000001878 */
[----:B------:R-:W2:Y:S07]  /*2450*/  LDSM.16.M88.4 R24, [R0+0x4800] ;  /* 0x004800000018783b */ /* 0x000eae0000000200 */
        /* <DEDUP_REMOVED lines=9> */
[----:B------:R-:W4:Y:S07]  /*24f0*/  LDSM.16.M88.4 R36, [R0+0x5800] ;  /* 0x005800000024783b */ /* 0x000f2e0000000200 */
[C---:B-1----:R-:W-:Y:S08]  /*2500*/  HMMA.16816.F32 R108, R44.reuse, R20, R108 ;  /* 0x000000142c6c723c */ /* 0x042ff0000000186c */
[C---:B------:R-:W-:Y:S01]  /*2510*/  HMMA.16816.F32 R104, R44.reuse, R22, R104 ;  /* 0x000000162c68723c */ /* 0x040fe20000001868 */
        /* <DEDUP_REMOVED lines=8> */
[C---:B--2---:R-:W-:Y:S08]  /*25a0*/  HMMA.16816.F32 R16, R32.reuse, R24, R16 ;  /* 0x000000182010723c */ /* 0x044ff00000001810 */
[C---:B------:R-:W-:Y:S01]  /*25b0*/  HMMA.16816.F32 R8, R32.reuse, R26, R8 ;  /* 0x0000001a2008723c */ /* 0x040fe20000001808 */
[----:B------:R-:W2:Y:S07]  /*25c0*/  LDSM.16.M88.4 R24, [R83+0x8800] ;  /* 0x008800005318783b */ /* 0x000eae0000000200 */
[C---:B-----5:R-:W-:Y:S08]  /*25d0*/  HMMA.16816.F32 R60, R32.reuse, R40, R60 ;  /* 0x00000028203c723c */ /* 0x060ff0000000183c */
[C---:B------:R-:W-:Y:S01]  /*25e0*/  HMMA.16816.F32 R144, R32.reuse, R42, R144 ;  /* 0x0000002a2090723c */ /* 0x040fe20000001890 */
[----:B------:R-:W5:Y:S07]  /*25f0*/  LDSM.16.M88.4 R40, [R83+0x9800] ;  /* 0x009800005328783b */ /* 0x000f6e0000000200 */
        /* <DEDUP_REMOVED lines=19> */
[C---:B--2---:R-:W-:Y:S08]  /*2730*/  HMMA.16816.F32 R16, R68.reuse, R24, R16 ;  /* 0x000000184410723c */ /* 0x044ff00000001810 */
[C---:B------:R-:W-:Y:S01]  /*2740*/  HMMA.16816.F32 R8, R68.reuse, R26, R8 ;  /* 0x0000001a4408723c */ /* 0x040fe20000001808 */
[----:B------:R-:W2:Y:S07]  /*2750*/  LDSM.16.M88.4 R24, [R80+0x9800] ;  /* 0x009800005018783b */ /* 0x000eae0000000200 */
[C---:B------:R-:W-:Y:S08]  /*2760*/  HMMA.16816.F32 R60, R68.reuse, R44, R60 ;  /* 0x0000002c443c723c */ /* 0x040ff0000000183c */
[C---:B------:R-:W-:Y:S01]  /*2770*/  HMMA.16816.F32 R144, R68.reuse, R46, R144 ;  /* 0x0000002e4490723c */ /* 0x040fe20000001890 */
[----:B------:R-:W2:Y:S07]  /*2780*/  LDSM.16.M88.4 R44, [R80+0xa800] ;  /* 0x00a80000502c783b */ /* 0x000eae0000000200 */
[C---:B-----5:R-:W-:Y:S08]  /*2790*/  HMMA.16816.F32 R136, R68.reuse, R40, R136 ;  /* 0x000000284488723c */ /* 0x060ff00000001888 */
[C---:B------:R-:W-:Y:S01]  /*27a0*/  HMMA.16816.F32 R128, R68.reuse, R42, R128 ;  /* 0x0000002a4480723c */ /* 0x040fe20000001880 */
[----:B------:R-:W5:Y:S07]  /*27b0*/  LDSM.16.M88.4 R40, [R80+0xb000] ;  /* 0x00b000005028783b */ /* 0x000f6e0000000200 */
[C---:B----4-:R-:W-:Y:S08]  /*27c0*/  HMMA.16816.F32 R124, R68.reuse, R36, R124 ;  /* 0x00000024447c723c */ /* 0x050ff0000000187c */
[C---:B------:R-:W-:Y:S01]  /*27d0*/  HMMA.16816.F32 R120, R68.reuse, R38, R120 ;  /* 0x000000264478723c */ /* 0x040fe20000001878 */
[----:B------:R-:W4:Y:S04]  /*27e0*/  LDSM.16.M88.4 R36, [R80+0xb800] ;  /* 0x00b800005024783b */ /* 0x000f280000000200 */
[----:B------:R-:W-:Y:S03]  /*27f0*/  LDSM.16.M88.4 R80, [R95+0x9800] ;  /* 0x009800005f50783b */ /* 0x000fe60000000200 */
[C---:B-1----:R-:W-:Y:S08]  /*2800*/  HMMA.16816.F32 R116, R68.reuse, R20, R116 ;  /* 0x000000144474723c */ /* 0x042ff00000001874 */
[----:B------:R-:W-:Y:S01]  /*2810*/  HMMA.16816.F32 R112, R68, R22, R112 ;  /* 0x000000164470723c */ /* 0x000fe20000001870 */
[----:B------:R-:W1:Y:S07]  /*2820*/  LDSM.16.M88.4 R20, [R95+0x8000] ;  /* 0x008000005f14783b */ /* 0x000e6e0000000200 */
[C---:B---3--:R-:W-:Y:S08]  /*2830*/  HMMA.16816.F32 R60, R32.reuse, R28, R60 ;  /* 0x0000001c203c723c */ /* 0x048ff0000000183c */
[C---:B------:R-:W-:Y:S01]  /*2840*/  HMMA.16816.F32 R144, R32.reuse, R30, R144 ;  /* 0x0000001e2090723c */ /* 0x040fe20000001890 */
[----:B------:R-:W3:Y:S07]  /*2850*/  LDSM.16.M88.4 R28, [R95+0x8800] ;  /* 0x008800005f1c783b */ /* 0x000eee0000000200 */
        /* <DEDUP_REMOVED lines=25> */
[C---:B----4-:R-:W-:Y:S08]  /*29f0*/  HMMA.16816.F32 R100, R32.reuse, R36, R100 ;  /* 0x000000242064723c */ /* 0x050ff00000001864 */
        /* <DEDUP_REMOVED lines=9> */
[C---:B--2---:R-:W-:Y:S08]  /*2a90*/  HMMA.16816.F32 R60, R56.reuse, R24, R60 ;  /* 0x00000018383c723c */ /* 0x044ff0000000183c */
[----:B------:R-:W-:Y:S01]  /*2aa0*/  HMMA.16816.F32 R144, R56, R26, R144 ;  /* 0x0000001a3890723c */ /* 0x000fe20000001890 */
[----:B------:R2:W4:Y:S01]  /*2ab0*/  LDSM.16.M88.4 R24, [R0+0xb800] ;  /* 0x00b800000018783b */ /* 0x0005220000000200 */
[----:B------:R-:W-:-:S06]  /*2ac0*/  DEPBAR.LE SB0, 0x0 ;  /* 0x000080000000791a */ /* 0x000fcc0000000000 */
[C---:B------:R-:W-:Y:S08]  /*2ad0*/  HMMA.16816.F32 R136, R56.reuse, R80, R136 ;  /* 0x000000503888723c */ /* 0x040ff00000001888 */
[C---:B------:R-:W-:Y:S08]  /*2ae0*/  HMMA.16816.F32 R128, R56.reuse, R82, R128 ;  /* 0x000000523880723c */ /* 0x040ff00000001880 */
[----:B------:R-:W-:Y:S01]  /*2af0*/  HMMA.16816.F32 R124, R56, R76, R124 ;  /* 0x0000004c387c723c */ /* 0x000fe2000000187c */
[----:B--2---:R-:W-:-:S07]  /*2b00*/  IMAD.SHL.U32 R0, R92, 0x10, RZ ;  /* 0x000000105c007824 */ /* 0x004fce00078e00ff */
[C---:B------:R-:W-:Y:S08]  /*2b10*/  HMMA.16816.F32 R120, R56.reuse, R78, R120 ;  /* 0x0000004e3878723c */ /* 0x040ff00000001878 */
[C---:B------:R-:W-:Y:S08]  /*2b20*/  HMMA.16816.F32 R116, R56.reuse, R72, R116 ;  /* 0x000000483874723c */ /* 0x040ff00000001874 */
[C---:B------:R-:W-:Y:S08]  /*2b30*/  HMMA.16816.F32 R112, R56.reuse, R74, R112 ;  /* 0x0000004a3870723c */ /* 0x040ff00000001870 */
[C---:B------:R-:W-:Y:S08]  /*2b40*/  HMMA.16816.F32 R108, R56.reuse, R68, R108 ;  /* 0x00000044386c723c */ /* 0x040ff0000000186c */
[C---:B------:R-:W-:Y:S08]  /*2b50*/  HMMA.16816.F32 R104, R56.reuse, R70, R104 ;  /* 0x000000463868723c */ /* 0x040ff00000001868 */
[C---:B------:R-:W-:Y:S08]  /*2b60*/  HMMA.16816.F32 R100, R56.reuse, R64, R100 ;  /* 0x000000403864723c */ /* 0x040ff00000001864 */
[----:B------:R-:W-:Y:S08]  /*2b70*/  HMMA.16816.F32 R96, R56, R66, R96 ;  /* 0x000000423860723c */ /* 0x000ff00000001860 */
        /* <DEDUP_REMOVED lines=13> */
[C---:B------:R-:W-:Y:S08]  /*2c50*/  HMMA.16816.F32 R104, R20.reuse, R30, R104 ;  /* 0x0000001e1468723c */ /* 0x040ff00000001868 */
        /* <DEDUP_REMOVED lines=17> */
.L_x_3702:
[----:B------:R-:W2:Y:S01]  /*2d70*/  LD.E R28, desc[UR4][R2.64+0x170] ;  /* 0x00017004021c7980 */ /* 0x000ea2000c101900 */
[C---:B------:R-:W-:Y:S02]  /*2d80*/  LEA R25, R132.reuse, 0xffffff00, 0x7 ;  /* 0xffffff0084197811 */ /* 0x040fe400078e38ff */
[----:B------:R-:W-:-:S04]  /*2d90*/  LEA R27, R132, 0xffffff80, 0x7 ;  /* 0xffffff80841b7811 */ /* 0x000fc800078e38ff */
[----:B------:R-:W-:Y:S02]  /*2da0*/  IABS R22, R27 ;  /* 0x0000001b00167213 */ /* 0x000fe40000000000 */
[-C--:B--2---:R-:W-:Y:S02]  /*2db0*/  IABS R23, R28.reuse ;  /* 0x0000001c00177213 */ /* 0x084fe40000000000 */
[-C--:B------:R-:W-:Y:S02]  /*2dc0*/  IABS R21, R28.reuse ;  /* 0x0000001c00157213 */ /* 0x080fe40000000000 */
[----:B------:R-:W1:Y:S01]  /*2dd0*/  I2F.RP R24, R23 ;  /* 0x0000001700187306 */ /* 0x000e620000209400 */
[----:B------:R-:W-:Y:S02]  /*2de0*/  LOP3.LUT R27, R27, R28, RZ, 0x3c, !PT ;  /* 0x0000001c1b1b7212 */ /* 0x000fe400078e3cff */
[----:B------:R-:W-:Y:S02]  /*2df0*/  IMAD.MOV R21, RZ, RZ, -R21 ;  /* 0x000000ffff157224 */ /* 0x000fe400078e0a15 */
[----:B------:R-:W-:-:S03]  /*2e00*/  ISETP.GE.AND P3, PT, R27, RZ, PT ;  /* 0x000000ff1b00720c */ /* 0x000fc60003f66270 */
        /* <DEDUP_REMOVED lines=24> */
[----:B------:R-:W-:-:S09]  /*2f90*/  ISETP.NE.AND P1, PT, R28, RZ, PT ;  /* 0x000000ff1c00720c */ /* 0x000fd20003f25270 */
[----:B------:R-:W-:Y:S02]  /*2fa0*/  @P5 IADD3 R24, PT, PT, R24, 0x1, RZ ;  /* 0x0000000118185810 */ /* 0x000fe40007ffe0ff */
[----:B------:R-:W-:-:S03]  /*2fb0*/  @P6 VIADD R26, R26, 0x1 ;  /* 0x000000011a1a6836 */ /* 0x000fc60000000000 */
[----:B------:R-:W-:Y:S02]  /*2fc0*/  @!P0 IMAD.MOV R24, RZ, RZ, -R24 ;  /* 0x000000ffff188224 */ /* 0x000fe400078e0a18 */
[----:B------:R-:W-:-:S03]  /*2fd0*/  @!P3 IADD3 R26, PT, PT, -R26, RZ, RZ ;  /* 0x000000ff1a1ab210 */ /* 0x000fc60007ffe1ff */
        /* <DEDUP_REMOVED lines=22> */
.L_x_3703:
[----:B------:R-:W-:Y:S05]  /*3140*/  BSYNC.RECONVERGENT B0 ;  /* 0x0000000000007941 */ /* 0x000fea0003800200 */
.L_x_3701:
[C---:B------:R-:W-:Y:S01]  /*3150*/  LEA R30, P0, R212.reuse, R214, 0x1 ;  /* 0x000000d6d41e7211 */ /* 0x040fe200078008ff */
[----:B------:R-:W-:Y:S01]  /*3160*/  @!PT LDS RZ, [RZ] ;  /* 0x00000000fffff984 */ /* 0x000fe20000000800 */
[----:B------:R-:W-:Y:S01]  /*3170*/  @!PT LDS RZ, [RZ] ;  /* 0x00000000fffff984 */ /* 0x000fe20000000800 */
[----:B------:R-:W-:Y:S01]  /*3180*/  @!PT LDS RZ, [RZ] ;  /* 0x00000000fffff984 */ /* 0x000fe20000000800 */
[----:B------:R1:W-:Y:S03]  /*3190*/  LDGSTS.E.BYPASS.LTC128B.128 [R229+0x4000], desc[UR4][R214.64] ;  /* 0x04000000d6e57fae */ /* 0x0003e6000b981a04 */
[----:B------:R-:W-:Y:S01]  /*31a0*/  LEA.HI.X R31, R212, R215, R213, 0x1, P0 ;  /* 0x000000d7d41f7211 */ /* 0x000fe200000f0cd5 */
[----:B------:R1:W-:Y:S01]  /*31b0*/  LDGSTS.E.BYPASS.LTC128B.128 [R229+0x8000], desc[UR4][R214.64+0x80] ;  /* 0x08000080d6e57fae */ /* 0x0003e2000b981a04 */
[----:B------:R-:W-:-:S03]  /*31c0*/  IADD3 R28, P0, PT, R30, R210, RZ ;  /* 0x000000d21e1c7210 */ /* 0x000fc60007f1e0ff */
[----:B------:R1:W-:Y:S02]  /*31d0*/  LDGSTS.E.BYPASS.LTC128B.128 [R229+0x4800], desc[UR4][R30.64] ;  /* 0x048000001ee57fae */ /* 0x0003e4000b981a04 */
[--C-:B------:R-:W-:Y:S01]  /*31e0*/  IMAD.X R29, R31, 0x1, R211.reuse, P0 ;  /* 0x000000011f1d7824 */ /* 0x100fe200000e06d3 */
[-C--:B------:R-:W-:Y:S01]  /*31f0*/  IADD3 R26, P0, PT, R28, R210.reuse, RZ ;  /* 0x000000d21c1a7210 */ /* 0x080fe20007f1e0ff */
[----:B------:R1:W-:Y:S04]  /*3200*/  LDGSTS.E.BYPASS.LTC128B.128 [R229+0x8800], desc[UR4][R30.64+0x80] ;  /* 0x088000801ee57fae */ /* 0x0003e8000b981a04 */
        /* <DEDUP_REMOVED lines=10> */
[----:B------:R-:W-:Y:S01]  /*32b0*/  IADD3 R32, P0, PT, R20, R210, RZ ;  /* 0x000000d214207210 */ /* 0x000fe20007f1e0ff */
        /* <DEDUP_REMOVED lines=11> */
.L_x_3700:
[----:B------:R-:W-:Y:S05]  /*3370*/  BSYNC.RECONVERGENT B1 ;  /* 0x0000000000017941 */ /* 0x000fea0003800200 */
.L_x_3699:
        /* <DEDUP_REMOVED lines=47> */
[----:B------:R-:W-:Y:S01]  /*3670*/  LOP3.LUT R6, R87, 0x200, R89, 0xf8, !PT ;  /* 0x0000020057067812 */ /* 0x000fe200078ef859 */
[-CC-:B------:R-:W-:Y:S01]  /*3680*/  FFMA.FTZ R164, R14, R170.reuse, -R168.reuse ;  /* 0x000000aa0ea47223 */ /* 0x180fe200000108a8 */
[----:B------:R-:W-:Y:S01]  /*3690*/  FSEL R169, R169, RZ, P0 ;  /* 0x000000ffa9a97208 */ /* 0x000fe20000000000 */
[-CC-:B------:R-:W-:Y:S01]  /*36a0*/  FFMA.FTZ R163, R15, R170.reuse, -R168.reuse ;  /* 0x000000aa0fa37223 */ /* 0x180fe200000108a8 */
[----:B------:R-:W-:Y:S01]  /*36b0*/  LEA R167, R6, R199, 0x1 ;  /* 0x000000c706a77211 */ /* 0x000fe200078e08ff */
[-CC-:B------:R-:W-:Y:S01]  /*36c0*/  FFMA.FTZ R158, R7, R170.reuse, -R168.reuse ;  /* 0x000000aa079e7223 */ /* 0x180fe200000108a8 */
[----:B------:R-:W-:Y:S01]  /*36d0*/  MUFU.EX2 R159, R159 ;  /* 0x0000009f009f7308 */ /* 0x000fe20000000800 */
[-CC-:B------:R-:W-:Y:S01]  /*36e0*/  FFMA.FTZ R166, R12, R170.reuse, -R169.reuse ;  /* 0x000000aa0ca67223 */ /* 0x180fe200000108a9 */
[-CC-:B------:R-:W-:Y:S01]  /*36f0*/  FFMA.FTZ R165, R13, R170.reuse, -R169.reuse ;  /* 0x000000aa0da57223 */ /* 0x180fe200000108a9 */
[----:B------:R-:W1:Y:S01]  /*3700*/  LDSM.16.MT88.4 R44, [R167+0xc000] ;  /* 0x00c00000a72c783b */ /* 0x000e620000004200 */
[-CC-:B------:R-:W-:Y:S01]  /*3710*/  FFMA.FTZ R161, R4, R170.reuse, -R169.reuse ;  /* 0x000000aa04a17223 */ /* 0x180fe200000108a9 */
[-CC-:B------:R-:W-:Y:S01]  /*3720*/  FFMA.FTZ R160, R5, R170.reuse, -R169.reuse ;  /* 0x000000aa05a07223 */ /* 0x180fe200000108a9 */
[-C--:B------:R-:W-:Y:S01]  /*3730*/  IADD3 R149, PT, PT, R88, R167.reuse, RZ ;  /* 0x000000a758957210 */ /* 0x080fe20007ffe0ff */
[----:B------:R-:W-:Y:S01]  /*3740*/  LDSM.16.MT88.4 R12, [R167+0x10000] ;  /* 0x01000000a70c783b */ /* 0x000fe20000004200 */
[----:B------:R-:W-:Y:S01]  /*3750*/  MUFU.EX2 R164, R164 ;  /* 0x000000a400a47308 */ /* 0x000fe20000000800 */
[----:B------:R-:W-:Y:S01]  /*3760*/  IADD3 R162, PT, PT, R86, R167, RZ ;  /* 0x000000a756a27210 */ /* 0x000fe20007ffe0ff */
[-CC-:B------:R-:W-:Y:S01]  /*3770*/  FFMA.FTZ R155, R18, R170.reuse, -R168.reuse ;  /* 0x000000aa129b7223 */ /* 0x180fe200000108a8 */
[----:B------:R-:W-:Y:S01]  /*3780*/  IADD3 R148, PT, PT, R86, R149, RZ ;  /* 0x0000009556947210 */ /* 0x000fe20007ffe0ff */
[----:B------:R-:W-:Y:S01]  /*3790*/  LDSM.16.MT88.4 R28, [R149+0xc000] ;  /* 0x00c00000951c783b */ /* 0x000fe20000004200 */
[-CC-:B------:R-:W-:Y:S01]  /*37a0*/  FFMA.FTZ R154, R19, R170.reuse, -R168.reuse ;  /* 0x000000aa139a7223 */ /* 0x180fe200000108a8 */
[-CC-:B------:R-:W-:Y:S01]  /*37b0*/  FFMA.FTZ R151, R10, R170.reuse, -R168.reuse ;  /* 0x000000aa0a977223 */ /* 0x180fe200000108a8 */
[-CC-:B------:R-:W-:Y:S01]  /*37c0*/  FFMA.FTZ R150, R11, R170.reuse, -R168.reuse ;  /* 0x000000aa0b967223 */ /* 0x180fe200000108a8 */
[----:B------:R-:W2:Y:S01]  /*37d0*/  MUFU.EX2 R163, R163 ;  /* 0x000000a300a37308 */ /* 0x000ea20000000800 */
[----:B------:R-:W3:Y:S01]  /*37e0*/  LDSM.16.MT88.4 R36, [R162+0xc000] ;  /* 0x00c00000a224783b */ /* 0x000ee20000004200 */
[-CC-:B------:R-:W-:Y:S01]  /*37f0*/  FFMA.FTZ R157, R16, R170.reuse, -R169.reuse ;  /* 0x000000aa109d7223 */ /* 0x180fe200000108a9 */
[-CC-:B------:R-:W-:Y:S01]  /*3800*/  FFMA.FTZ R156, R17, R170.reuse, -R169.reuse ;  /* 0x000000aa119c7223 */ /* 0x180fe200000108a9 */
[-CC-:B------:R-:W-:Y:S01]  /*3810*/  FFMA.FTZ R153, R8, R170.reuse, -R169.reuse ;  /* 0x000000aa08997223 */ /* 0x180fe200000108a9 */
[----:B------:R-:W4:Y:S01]  /*3820*/  LDSM.16.MT88.4 R20, [R148+0xc000] ;  /* 0x00c000009414783b */ /* 0x000f220000004200 */
[-CC-:B------:R-:W-:Y:S01]  /*3830*/  FFMA.FTZ R152, R9, R170.reuse, -R169.reuse ;  /* 0x000000aa09987223 */ /* 0x180fe200000108a9 */
[-CC-:B------:R-:W-:Y:S01]  /*3840*/  FFMA.FTZ R171, R62, R170.reuse, -R168.reuse ;  /* 0x000000aa3eab7223 */ /* 0x180fe200000108a8 */
[----:B------:R-:W5:Y:S01]  /*3850*/  MUFU.EX2 R158, R158 ;  /* 0x0000009e009e7308 */ /* 0x000f620000000800 */
[----:B------:R-:W4:Y:S01]  /*3860*/  LDSM.16.MT88.4 R4, [R162+0x10000] ;  /* 0x01000000a204783b */ /* 0x000f220000004200 */
[-CC-:B------:R-:W-:Y:S01]  /*3870*/  FFMA.FTZ R172, R63, R170.reuse, -R168.reuse ;  /* 0x000000aa3fac7223 */ /* 0x180fe200000108a8 */
[-CC-:B------:R-:W-:Y:S01]  /*3880*/  FFMA.FTZ R173, R60, R170.reuse, -R169.reuse ;  /* 0x000000aa3cad7223 */ /* 0x180fe200000108a9 */
[-CC-:B------:R-:W-:Y:S01]  /*3890*/  FFMA.FTZ R174, R61, R170.reuse, -R169.reuse ;  /* 0x000000aa3dae7223 */ /* 0x180fe200000108a9 */
[----:B------:R-:W4:Y:S01]  /*38a0*/  LDSM.16.MT88.4 R76, [R149+0x10000] ;  /* 0x01000000954c783b */ /* 0x000f220000004200 */
[-CC-:B------:R-:W-:Y:S01]  /*38b0*/  FFMA.FTZ R146, R146, R170.reuse, -R168.reuse ;  /* 0x000000aa92927223 */ /* 0x180fe200000108a8 */
[--C-:B------:R-:W-:Y:S01]  /*38c0*/  FFMA.FTZ R144, R144, R170, -R169.reuse ;  /* 0x000000aa90907223 */ /* 0x100fe200000108a9 */
[----:B------:R-:W-:Y:S01]  /*38d0*/  MUFU.EX2 R166, R166 ;  /* 0x000000a600a67308 */ /* 0x000fe20000000800 */
[----:B------:R-:W4:Y:S01]  /*38e0*/  LDSM.16.MT88.4 R52, [R167+0xc800] ;  /* 0x00c80000a734783b */ /* 0x000f220000004200 */
[----:B--2---:R-:W-:Y:S01]  /*38f0*/  F2FP.F16.F32.PACK_AB R69, R163, R164 ;  /* 0x000000a4a345723e */ /* 0x004fe200000000ff */
[-CC-:B------:R-:W-:Y:S01]  /*3900*/  FFMA.FTZ R145, R145, R170.reuse, -R169.reuse ;  /* 0x000000aa91917223 */ /* 0x180fe200000108a9 */
[-CC-:B------:R-:W-:Y:S01]  /*3910*/  FFMA.FTZ R147, R147, R170.reuse, -R168.reuse ;  /* 0x000000aa93937223 */ /* 0x180fe200000108a8 */
[----:B------:R-:W2:Y:S01]  /*3920*/  LDSM.16.MT88.4 R56, [R148+0x10000] ;  /* 0x010000009438783b */ /* 0x000ea20000004200 */
[-CC-:B------:R-:W-:Y:S01]  /*3930*/  FFMA.FTZ R138, R138, R170.reuse, -R168.reuse ;  /* 0x000000aa8a8a7223 */ /* 0x180fe200000108a8 */
[-CC-:B------:R-:W-:Y:S01]  /*3940*/  FFMA.FTZ R139, R139, R170.reuse, -R168.reuse ;  /* 0x000000aa8b8b7223 */ /* 0x180fe200000108a8 */
[----:B------:R-:W1:Y:S01]  /*3950*/  MUFU.EX2 R165, R165 ;  /* 0x000000a500a57308 */ /* 0x000e620000000800 */
[----:B-----5:R-:W-:Y:S01]  /*3960*/  F2FP.F16.F32.PACK_AB R71, R158, R159 ;  /* 0x0000009f9e47723e */ /* 0x020fe200000000ff */
[----:B------:R-:W5:Y:S01]  /*3970*/  LDSM.16.MT88.4 R84, [R162+0xc800] ;  /* 0x00c80000a254783b */ /* 0x000f620000004200 */
[-CC-:B------:R-:W-:Y:S01]  /*3980*/  FFMA.FTZ R136, R136, R170.reuse, -R169.reuse ;  /* 0x000000aa88887223 */ /* 0x180fe200000108a9 */
[-CC-:B------:R-:W-:Y:S01]  /*3990*/  FFMA.FTZ R137, R137, R170.reuse, -R169.reuse ;  /* 0x000000aa89897223 */ /* 0x180fe200000108a9 */
[-CC-:B------:R-:W-:Y:S01]  /*39a0*/  FFMA.FTZ R175, R126, R170.reuse, -R168.reuse ;  /* 0x000000aa7eaf7223 */ /* 0x180fe200000108a8 */
[----:B------:R-:W-:Y:S01]  /*39b0*/  LDSM.16.MT88.4 R140, [R162+0x10800] ;  /* 0x01080000a28c783b */ /* 0x000fe20000004200 */
[-CC-:B------:R-:W-:Y:S01]  /*39c0*/  FFMA.FTZ R176, R127, R170.reuse, -R168.reuse ;  /* 0x000000aa7fb07223 */ /* 0x180fe200000108a8 */
[----:B------:R-:W-:Y:S01]  /*39d0*/  MUFU.EX2 R161, R161 ;  /* 0x000000a100a17308 */ /* 0x000fe20000000800 */
[-CC-:B------:R-:W-:Y:S01]  /*39e0*/  FFMA.FTZ R177, R122, R170.reuse, -R168.reuse ;  /* 0x000000aa7ab17223 */ /* 0x180fe200000108a8 */
[----:B------:R-:W-:Y:S01]  /*39f0*/  LDSM.16.MT88.4 R64, [R149+0xc800] ;  /* 0x00c800009540783b */ /* 0x000fe20000004200 */
[-CC-:B------:R-:W-:Y:S01]  /*3a00*/  FFMA.FTZ R178, R124, R170.reuse, -R169.reuse ;  /* 0x000000aa7cb27223 */ /* 0x180fe200000108a9 */
[-CC-:B------:R-:W-:Y:S01]  /*3a10*/  FFMA.FTZ R179, R125, R170.reuse, -R169.reuse ;  /* 0x000000aa7db37223 */ /* 0x180fe200000108a9 */
[-CC-:B------:R-:W-:Y:S01]  /*3a20*/  FFMA.FTZ R180, R120, R170.reuse, -R169.reuse ;  /* 0x000000aa78b47223 */ /* 0x180fe200000108a9 */
[----:B------:R-:W-:Y:S01]  /*3a30*/  LDSM.16.MT88.4 R88, [R149+0x10800] ;  /* 0x010800009558783b */ /* 0x000fe20000004200 */
[--C-:B------:R-:W-:Y:S01]  /*3a40*/  FFMA.FTZ R181, R121, R170, -R169.reuse ;  /* 0x000000aa79b57223 */ /* 0x100fe200000108a9 */
[----:B------:R-:W3:Y:S01]  /*3a50*/  MUFU.EX2 R160, R160 ;  /* 0x000000a000a07308 */ /* 0x000ee20000000800 */
[----:B-1----:R-:W-:Y:S01]  /*3a60*/  F2FP.F16.F32.PACK_AB R68, R165, R166 ;  /* 0x000000a6a544723e */ /* 0x002fe200000000ff */
[----:B------:R-:W-:Y:S01]  /*3a70*/  LDSM.16.MT88.4 R60, [R162+0xd000] ;  /* 0x00d00000a23c783b */ /* 0x000fe20000004200 */
[-CC-:B------:R-:W-:Y:S01]  /*3a80*/  FFMA.FTZ R182, R123, R170.reuse, -R168.reuse ;  /* 0x000000aa7bb67223 */ /* 0x180fe200000108a8 */
[-CC-:B------:R-:W-:Y:S01]  /*3a90*/  FFMA.FTZ R183, R118, R170.reuse, -R168.reuse ;  /* 0x000000aa76b77223 */ /* 0x180fe200000108a8 */
[-CC-:B------:R-:W-:Y:S01]  /*3aa0*/  FFMA.FTZ R184, R119, R170.reuse, -R168.reuse ;  /* 0x000000aa77b87223 */ /* 0x180fe200000108a8 */
[-CC-:B------:R-:W-:Y:S01]  /*3ab0*/  FFMA.FTZ R185, R114, R170.reuse, -R168.reuse ;  /* 0x000000aa72b97223 */ /* 0x180fe200000108a8 */
[-CC-:B------:R-:W-:Y:S01]  /*3ac0*/  FFMA.FTZ R186, R116, R170.reuse, -R169.reuse ;  /* 0x000000aa74ba7223 */ /* 0x180fe200000108a9 */
[----:B------:R-:W-:Y:S01]  /*3ad0*/  MUFU.EX2 R155, R155 ;  /* 0x0000009b009b7308 */ /* 0x000fe20000000800 */
[-CC-:B------:R-:W-:Y:S01]  /*3ae0*/  FFMA.FTZ R187, R117, R170.reuse, -R169.reuse ;  /* 0x000000aa75bb7223 */ /* 0x180fe200000108a9 */
[-CC-:B------:R-:W-:Y:S01]  /*3af0*/  FFMA.FTZ R188, R112, R170.reuse, -R169.reuse ;  /* 0x000000aa70bc7223 */ /* 0x180fe200000108a9 */
[-CC-:B------:R-:W-:Y:S01]  /*3b00*/  FFMA.FTZ R189, R113, R170.reuse, -R169.reuse ;  /* 0x000000aa71bd7223 */ /* 0x180fe200000108a9 */
[-CC-:B------:R-:W-:Y:S01]  /*3b10*/  FFMA.FTZ R190, R115, R170.reuse, -R168.reuse ;  /* 0x000000aa73be7223 */ /* 0x180fe200000108a8 */
[-CC-:B------:R-:W-:Y:S01]  /*3b20*/  FFMA.FTZ R191, R110, R170.reuse, -R168.reuse ;  /* 0x000000aa6ebf7223 */ /* 0x180fe200000108a8 */
[-CC-:B------:R-:W-:Y:S01]  /*3b30*/  FFMA.FTZ R192, R111, R170.reuse, -R168.reuse ;  /* 0x000000aa6fc07223 */ /* 0x180fe200000108a8 */
[-CC-:B------:R-:W-:Y:S01]  /*3b40*/  FFMA.FTZ R193, R106, R170.reuse, -R168.reuse ;  /* 0x000000aa6ac17223 */ /* 0x180fe200000108a8 */
[----:B------:R-:W1:Y:S01]  /*3b50*/  MUFU.EX2 R154, R154 ;  /* 0x0000009a009a7308 */ /* 0x000e620000000800 */
[----:B---3--:R-:W-:Y:S01]  /*3b60*/  F2FP.F16.F32.PACK_AB R70, R160, R161 ;  /* 0x000000a1a046723e */ /* 0x008fe200000000ff */
[-CC-:B------:R-:W-:Y:S01]  /*3b70*/  FFMA.FTZ R194, R108, R170.reuse, -R169.reuse ;  /* 0x000000aa6cc27223 */ /* 0x180fe200000108a9 */
[-CC-:B------:R-:W-:Y:S01]  /*3b80*/  FFMA.FTZ R195, R109, R170.reuse, -R169.reuse ;  /* 0x000000aa6dc37223 */ /* 0x180fe200000108a9 */
[-CC-:B------:R-:W-:Y:S01]  /*3b90*/  FFMA.FTZ R202, R104, R170.reuse, -R169.reuse ;  /* 0x000000aa68ca7223 */ /* 0x180fe200000108a9 */
[-CC-:B------:R-:W-:Y:S01]  /*3ba0*/  FFMA.FTZ R203, R105, R170.reuse, -R169.reuse ;  /* 0x000000aa69cb7223 */ /* 0x180fe200000108a9 */
[-CC-:B------:R-:W-:Y:S01]  /*3bb0*/  FFMA.FTZ R204, R107, R170.reuse, -R168.reuse ;  /* 0x000000aa6bcc7223 */ /* 0x180fe200000108a8 */
[-CC-:B------:R-:W-:Y:S01]  /*3bc0*/  FFMA.FTZ R205, R102, R170.reuse, -R168.reuse ;  /* 0x000000aa66cd7223 */ /* 0x180fe200000108a8 */
[----:B------:R-:W-:Y:S01]  /*3bd0*/  MUFU.EX2 R151, R151 ;  /* 0x0000009700977308 */ /* 0x000fe20000000800 */
[C---:B------:R-:W-:Y:S01]  /*3be0*/  HMMA.16816.F32 R48, R68.reuse, R44, RZ ;  /* 0x0000002c4430723c */ /* 0x040fe200000018ff */
[-CC-:B------:R-:W-:Y:S01]  /*3bf0*/  FFMA.FTZ R206, R103, R170.reuse, -R168.reuse ;  /* 0x000000aa67ce7223 */ /* 0x180fe200000108a8 */
[-C--:B------:R-:W-:Y:S01]  /*3c00*/  FFMA.FTZ R207, R98, R170.reuse, -R168 ;  /* 0x000000aa62cf7223 */ /* 0x080fe200000108a8 */
[-CC-:B------:R-:W-:Y:S01]  /*3c10*/  FFMA.FTZ R222, R100, R170.reuse, -R169.reuse ;  /* 0x000000aa64de7223 */ /* 0x180fe200000108a9 */
[-CC-:B------:R-:W-:Y:S01]  /*3c20*/  FFMA.FTZ R233, R101, R170.reuse, -R169.reuse ;  /* 0x000000aa65e97223 */ /* 0x180fe200000108a9 */
[----:B------:R-:W-:Y:S01]  /*3c30*/  FFMA.FTZ R235, R97, R170, -R169 ;  /* 0x000000aa61eb7223 */ /* 0x000fe200000108a9 */
[----:B------:R-:W-:Y:S01]  /*3c40*/  FADD.FTZ R164, R164, R163 ;  /* 0x000000a3a4a47221 */ /* 0x000fe20000010000 */
[----:B------:R-:W3:Y:S01]  /*3c50*/  MUFU.EX2 R150, R150 ;  /* 0x0000009600967308 */ /* 0x000ee20000000800 */
[C---:B------:R-:W-:Y:S01]  /*3c60*/  HMMA.16816.F32 R44, R68.reuse, R46, RZ ;  /* 0x0000002e442c723c */ /* 0x040fe200000018ff */
[----:B-1----:R-:W-:Y:S01]  /*3c70*/  F2FP.F16.F32.PACK_AB R93, R154, R155 ;  /* 0x0000009b9a5d723e */ /* 0x002fe200000000ff */
[----:B------:R-:W-:Y:S01]  /*3c80*/  FADD.FTZ R166, R166, R165 ;  /* 0x000000a5a6a67221 */ /* 0x000fe20000010000 */
[----:B------:R-:W-:Y:S01]  /*3c90*/  FADD.FTZ R159, R159, R164 ;  /* 0x000000a49f9f7221 */ /* 0x000fe20000010000 */
[----:B------:R-:W-:Y:S02]  /*3ca0*/  LDSM.16.MT88.4 R104, [R162+0x13800] ;  /* 0x01380000a268783b */ /* 0x000fe40000004200 */
[----:B------:R-:W-:Y:S01]  /*3cb0*/  FADD.FTZ R161, R161, R166 ;  /* 0x000000a6a1a17221 */ /* 0x000fe20000010000 */
[----:B------:R-:W-:Y:S01]  /*3cc0*/  MUFU.EX2 R157, R157 ;  /* 0x0000009d009d7308 */ /* 0x000fe20000000800 */
[----:B------:R-:W-:Y:S01]  /*3cd0*/  HMMA.16816.F32 R40, R68, R36, RZ ;  /* 0x000000244428723c */ /* 0x000fe200000018ff */
[----:B------:R-:W-:Y:S01]  /*3ce0*/  FADD.FTZ R158, R158, R159 ;  /* 0x0000009f9e9e7221 */ /* 0x000fe20000010000 */
[----:B------:R-:W-:Y:S01]  /*3cf0*/  FADD.FTZ R160, R160, R161 ;  /* 0x000000a1a0a07221 */ /* 0x000fe20000010000 */
[----:B------:R-:W-:Y:S02]  /*3d00*/  LDSM.16.MT88.4 R108, [R149+0x13000] ;  /* 0x01300000956c783b */ /* 0x000fe40000004200 */
[----:B------:R-:W-:-:S02]  /*3d10*/  FADD.FTZ R155, R155, R158 ;  /* 0x0000009e9b9b7221 */ /* 0x000fc40000010000 */
[----:B------:R-:W1:Y:S01]  /*3d20*/  MUFU.EX2 R156, R156 ;  /* 0x0000009c009c7308 */ /* 0x000e620000000800 */
[----:B---3--:R-:W-:Y:S01]  /*3d30*/  F2FP.F16.F32.PACK_AB R95, R150, R151 ;  /* 0x00000097965f723e */ /* 0x008fe200000000ff */
[C---:B------:R-:W-:Y:S01]  /*3d40*/  HMMA.16816.F32 R32, R68.reuse, R28, RZ ;  /* 0x0000001c4420723c */ /* 0x040fe200000018ff */
[----:B------:R-:W-:Y:S01]  /*3d50*/  FADD.FTZ R154, R154, R155 ;  /* 0x0000009b9a9a7221 */ /* 0x000fe20000010000 */
[----:B------:R-:W-:Y:S03]  /*3d60*/  LDSM.16.MT88.4 R124, [R167+0xf800] ;  /* 0x00f80000a77c783b */ /* 0x000fe60000004200 */
[----:B------:R-:W-:Y:S01]  /*3d70*/  FADD.FTZ R151, R151, R154 ;  /* 0x0000009a97977221 */ /* 0x000fe20000010000 */
[----:B------:R-:W-:Y:S02]  /*3d80*/  MUFU.EX2 R153, R153 ;  /* 0x0000009900997308 */ /* 0x000fe40000000800 */
[----:B----4-:R-:W-:Y:S01]  /*3d90*/  HMMA.16816.F32 R24, R68, R20, RZ ;  /* 0x000000144418723c */ /* 0x010fe200000018ff */
[----:B------:R-:W-:-:S05]  /*3da0*/  FADD.FTZ R150, R150, R151 ;  /* 0x0000009796967221 */ /* 0x000fca0000010000 */
[----:B------:R-:W3:Y:S01]  /*3db0*/  MUFU.EX2 R152, R152 ;  /* 0x0000009800987308 */ /* 0x000ee20000000800 */
[----:B-1----:R-:W-:Y:S01]  /*3dc0*/  F2FP.F16.F32.PACK_AB R92, R156, R157 ;  /* 0x0000009d9c5c723e */ /* 0x002fe200000000ff */
[----:B------:R-:W-:Y:S01]  /*3dd0*/  HMMA.16816.F32 R16, R68, R12, RZ ;  /* 0x0000000c4410723c */ /* 0x000fe200000018ff */
[----:B------:R-:W-:-:S04]  /*3de0*/  FADD.FTZ R157, R157, R160 ;  /* 0x000000a09d9d7221 */ /* 0x000fc80000010000 */
[----:B------:R-:W-:Y:S01]  /*3df0*/  FADD.FTZ R156, R156, R157 ;  /* 0x0000009d9c9c7221 */ /* 0x000fe20000010000 */
[----:B------:R-:W-:Y:S02]  /*3e00*/  MUFU.EX2 R171, R171 ;  /* 0x000000ab00ab7308 */ /* 0x000fe40000000800 */
[C---:B------:R-:W-:Y:S06]  /*3e10*/  HMMA.16816.F32 R8, R68.reuse, R4, RZ ;  /* 0x000000044408723c */ /* 0x040fec00000018ff */
[----:B------:R-:W-:Y:S01]  /*3e20*/  MUFU.EX2 R172, R172 ;  /* 0x000000ac00ac7308 */ /* 0x000fe20000000800 */
[----:B---3--:R-:W-:Y:S01]  /*3e30*/  F2FP.F16.F32.PACK_AB R94, R152, R153 ;  /* 0x00000099985e723e */ /* 0x008fe200000000ff */
[----:B------:R-:W-:Y:S01]  /*3e40*/  HMMA.16816.F32 R80, R68, R76, RZ ;  /* 0x0000004c4450723c */ /* 0x000fe200000018ff */
[----:B------:R-:W-:-:S04]  /*3e50*/  FADD.FTZ R153, R153, R156 ;  /* 0x0000009c99997221 */ /* 0x000fc80000010000 */
[----:B------:R-:W-:Y:S01]  /*3e60*/  FADD.FTZ R152, R152, R153 ;  /* 0x0000009998987221 */ /* 0x000fe20000010000 */
[----:B------:R-:W-:Y:S02]  /*3e70*/  MUFU.EX2 R146, R146 ;  /* 0x0000009200927308 */ /* 0x000fe40000000800 */
[C---:B------:R-:W-:Y:S06]  /*3e80*/  HMMA.16816.F32 R48, R92.reuse, R52, R48 ;  /* 0x000000345c30723c */ /* 0x040fec0000001830 */
[----:B------:R-:W-:Y:S02]  /*3e90*/  MUFU.EX2 R173, R173 ;  /* 0x000000ad00ad7308 */ /* 0x000fe40000000800 */
[----:B------:R-:W-:Y:S01]  /*3ea0*/  HMMA.16816.F32 R44, R92, R54, R44 ;  /* 0x000000365c2c723c */ /* 0x000fe2000000182c */
[----:B------:R-:W1:Y:S05]  /*3eb0*/  LDSM.16.MT88.4 R52, [R167+0x10800] ;  /* 0x01080000a734783b */ /* 0x000e6a0000004200 */
[----:B------:R-:W3:Y:S02]  /*3ec0*/  MUFU.EX2 R174, R174 ;  /* 0x000000ae00ae7308 */ /* 0x000ee40000000800 */
[C---:B------:R-:W-:Y:S06]  /*3ed0*/  HMMA.16816.F32 R36, R68.reuse, R38, RZ ;  /* 0x000000264424723c */ /* 0x040fec00000018ff */
[----:B------:R-:W-:Y:S02]  /*3ee0*/  MUFU.EX2 R144, R144 ;  /* 0x0000009000907308 */ /* 0x000fe40000000800 */
[C---:B------:R-:W-:Y:S06]  /*3ef0*/  HMMA.16816.F32 R28, R68.reuse, R30, RZ ;  /* 0x0000001e441c723c */ /* 0x040fec00000018ff */
[----:B------:R-:W4:Y:S02]  /*3f00*/  MUFU.EX2 R145, R145 ;  /* 0x0000009100917308 */ /* 0x000f240000000800 */
[C---:B------:R-:W-:Y:S06]  /*3f10*/  HMMA.16816.F32 R20, R68.reuse, R22, RZ ;  /* 0x000000164414723c */ /* 0x040fec00000018ff */
[----:B------:R-:W-:Y:S02]  /*3f20*/  MUFU.EX2 R138, R138 ;  /* 0x0000008a008a7308 */ /* 0x000fe40000000800 */
[C---:B------:R-:W-:Y:S06]  /*3f30*/  HMMA.16816.F32 R12, R68.reuse, R14, RZ ;  /* 0x0000000e440c723c */ /* 0x040fec00000018ff */
[----:B------:R-:W-:Y:S02]  /*3f40*/  MUFU.EX2 R139, R139 ;  /* 0x0000008b008b7308 */ /* 0x000fe40000000800 */
[C---:B------:R-:W-:Y:S06]  /*3f50*/  HMMA.16816.F32 R4, R68.reuse, R6, RZ ;  /* 0x000000064404723c */ /* 0x040fec00000018ff */
[----:B------:R-:W-:Y:S02]  /*3f60*/  MUFU.EX2 R136, R136 ;  /* 0x0000008800887308 */ /* 0x000fe40000000800 */
[C---:B------:R-:W-:Y:S06]  /*3f70*/  HMMA.16816.F32 R76, R68.reuse, R78, RZ ;  /* 0x0000004e444c723c */ /* 0x040fec00000018ff */
[----:B------:R-:W-:Y:S02]  /*3f80*/  MUFU.EX2 R137, R137 ;  /* 0x0000008900897308 */ /* 0x000fe40000000800 */
[C---:B--2---:R-:W-:Y:S06]  /*3f90*/  HMMA.16816.F32 R72, R68.reuse, R56, RZ ;  /* 0x000000384448723c */ /* 0x044fec00000018ff */
[----:B------:R-:W-:Y:S02]  /*3fa0*/  MUFU.EX2 R175, R175 ;  /* 0x000000af00af7308 */ /* 0x000fe40000000800 */
[----:B------:R-:W-:Y:S01]  /*3fb0*/  HMMA.16816.F32 R68, R68, R58, RZ ;  /* 0x0000003a4444723c */ /* 0x000fe200000018ff */
[----:B------:R-:W2:Y:S05]  /*3fc0*/  LDSM.16.MT88.4 R56, [R148+0xc800] ;  /* 0x00c800009438783b */ /* 0x000eaa0000004200 */
[----:B------:R-:W-:Y:S02]  /*3fd0*/  MUFU.EX2 R176, R176 ;  /* 0x000000b000b07308 */ /* 0x000fe40000000800 */
[C---:B-----5:R-:W-:Y:S06]  /*3fe0*/  HMMA.16816.F32 R40, R92.reuse, R84, R40 ;  /* 0x000000545c28723c */ /* 0x060fec0000001828 */
        /* <DEDUP_REMOVED lines=9> */
[----:B------:R-:W-:Y:S01]  /*4080*/  HMMA.16816.F32 R8, R92, R140, R8 ;  /* 0x0000008c5c08723c */ /* 0x000fe20000001808 */
[----:B------:R-:W-:-:S05]  /*4090*/  FFMA.FTZ R140, R130, R170, -R168 ;  /* 0x000000aa828c7223 */ /* 0x000fca00000108a8 */
[----:B------:R3:W5:Y:S02]  /*40a0*/  MUFU.EX2 R141, R147 ;  /* 0x00000093008d7308 */ /* 0x0007640000000800 */
[C---:B--2---:R-:W-:Y:S06]  /*40b0*/  HMMA.16816.F32 R24, R92.reuse, R56, R24 ;  /* 0x000000385c18723c */ /* 0x044fec0000001818 */
[----:B------:R-:W-:Y:S02]  /*40c0*/  MUFU.EX2 R140, R140 ;  /* 0x0000008c008c7308 */ /* 0x000fe40000000800 */
[C---:B------:R-:W-:Y:S01]  /*40d0*/  HMMA.16816.F32 R20, R92.reuse, R58, R20 ;  /* 0x0000003a5c14723c */ /* 0x040fe20000001814 */
[----:B------:R-:W2:Y:S05]  /*40e0*/  LDSM.16.MT88.4 R56, [R149+0xd000] ;  /* 0x00d000009538783b */ /* 0x000eaa0000004200 */
[----:B------:R-:W-:Y:S01]  /*40f0*/  MUFU.EX2 R181, R181 ;  /* 0x000000b500b57308 */ /* 0x000fe20000000800 */
[----:B---3--:R-:W-:Y:S01]  /*4100*/  FFMA.FTZ R147, R131, R170, -R168 ;  /* 0x000000aa83937223 */ /* 0x008fe200000108a8 */
[C---:B------:R-:W-:Y:S06]  /*4110*/  HMMA.16816.F32 R32, R92.reuse, R64, R32 ;  /* 0x000000405c20723c */ /* 0x040fec0000001820 */
[----:B------:R-:W-:Y:S02]  /*4120*/  MUFU.EX2 R147, R147 ;  /* 0x0000009300937308 */ /* 0x000fe40000000800 */
[C---:B------:R-:W-:Y:S01]  /*4130*/  HMMA.16816.F32 R28, R92.reuse, R66, R28 ;  /* 0x000000425c1c723c */ /* 0x040fe2000000181c */
[----:B------:R-:W3:Y:S05]  /*4140*/  LDSM.16.MT88.4 R64, [R167+0xd000] ;  /* 0x00d00000a740783b */ /* 0x000eea0000004200 */
[----:B------:R-:W-:Y:S02]  /*4150*/  MUFU.EX2 R182, R182 ;  /* 0x000000b600b67308 */ /* 0x000fe40000000800 */
[----:B------:R-:W-:Y:S01]  /*4160*/  HMMA.16816.F32 R80, R92, R88, R80 ;  /* 0x000000585c50723c */ /* 0x000fe20000001850 */
[----:B------:R-:W-:-:S02]  /*4170*/  F2FP.F16.F32.PACK_AB R88, R174, R173 ;  /* 0x000000adae58723e */ /* 0x000fc400000000ff */
[----:B------:R-:W-:-:S03]  /*4180*/  F2FP.F16.F32.PACK_AB R89, R172, R171 ;  /* 0x000000abac59723e */ /* 0x000fc600000000ff */
[----:B------:R-:W-:Y:S02]  /*4190*/  MUFU.EX2 R183, R183 ;  /* 0x000000b700b77308 */ /* 0x000fe40000000800 */
[----:B------:R-:W-:Y:S01]  /*41a0*/  HMMA.16816.F32 R76, R92, R90, R76 ;  /* 0x0000005a5c4c723c */ /* 0x000fe2000000184c */
[----:B----4-:R-:W-:Y:S02]  /*41b0*/  F2FP.F16.F32.PACK_AB R90, R145, R144 ;  /* 0x00000090915a723e */ /* 0x010fe400000000ff */
[----:B-----5:R-:W-:-:S03]  /*41c0*/  F2FP.F16.F32.PACK_AB R91, R141, R146 ;  /* 0x000000928d5b723e */ /* 0x020fc600000000ff */
[----:B------:R-:W-:Y:S02]  /*41d0*/  MUFU.EX2 R184, R184 ;  /* 0x000000b800b87308 */ /* 0x000fe40000000800 */
[C---:B------:R-:W-:Y:S06]  /*41e0*/  HMMA.16816.F32 R72, R92.reuse, R84, R72 ;  /* 0x000000545c48723c */ /* 0x040fec0000001848 */
[----:B------:R-:W-:Y:S02]  /*41f0*/  MUFU.EX2 R185, R185 ;  /* 0x000000b900b97308 */ /* 0x000fe40000000800 */
[----:B------:R-:W-:Y:S01]  /*4200*/  HMMA.16816.F32 R68, R92, R86, R68 ;  /* 0x000000565c44723c */ /* 0x000fe20000001844 */
[----:B------:R-:W4:Y:S05]  /*4210*/  LDSM.16.MT88.4 R84, [R167+0x11000] ;  /* 0x01100000a754783b */ /* 0x000f2a0000004200 */
        /* <DEDUP_REMOVED lines=18> */
[----:B------:R-:W-:Y:S01]  /*4340*/  HMMA.16816.F32 R44, R88, R66, R44 ;  /* 0x00000042582c723c */ /* 0x000fe2000000182c */
[----:B------:R-:W3:Y:S05]  /*4350*/  LDSM.16.MT88.4 R64, [R167+0xd800] ;  /* 0x00d80000a740783b */ /* 0x000eea0000004200 */
[----:B------:R-:W-:Y:S02]  /*4360*/  MUFU.EX2 R194, R194 ;  /* 0x000000c200c27308 */ /* 0x000fe40000000800 */
[----:B------:R-:W-:Y:S01]  /*4370*/  HMMA.16816.F32 R4, R92, R142, R4 ;  /* 0x0000008e5c04723c */ /* 0x000fe20000001804 */
[-CC-:B------:R-:W-:Y:S01]  /*4380*/  FFMA.FTZ R142, R128, R170.reuse, -R169.reuse ;  /* 0x000000aa808e7223 */ /* 0x180fe200000108a9 */
[----:B------:R-:W-:Y:S01]  /*4390*/  FFMA.FTZ R143, R129, R170, -R169 ;  /* 0x000000aa818f7223 */ /* 0x000fe200000108a9 */
[----:B------:R-:W-:Y:S03]  /*43a0*/  LDSM.16.MT88.4 R92, [R149+0xd800] ;  /* 0x00d80000955c783b */ /* 0x000fe60000004200 */
[----:B------:R-:W-:Y:S02]  /*43b0*/  MUFU.EX2 R195, R195 ;  /* 0x000000c300c37308 */ /* 0x000fe40000000800 */
[C---:B----4-:R-:W-:Y:S06]  /*43c0*/  HMMA.16816.F32 R16, R88.reuse, R84, R16 ;  /* 0x000000545810723c */ /* 0x050fec0000001810 */
[----:B------:R-:W-:Y:S02]  /*43d0*/  MUFU.EX2 R142, R142 ;  /* 0x0000008e008e7308 */ /* 0x000fe40000000800 */
[C---:B------:R-:W-:Y:S01]  /*43e0*/  HMMA.16816.F32 R12, R88.reuse, R86, R12 ;  /* 0x00000056580c723c */ /* 0x040fe2000000180c */
[----:B------:R-:W4:Y:S05]  /*43f0*/  LDSM.16.MT88.4 R84, [R162+0xd800] ;  /* 0x00d80000a254783b */ /* 0x000f2a0000004200 */
[----:B------:R-:W3:Y:S02]  /*4400*/  MUFU.EX2 R143, R143 ;  /* 0x0000008f008f7308 */ /* 0x000ee40000000800 */
        /* <DEDUP_REMOVED lines=10> */
[----:B--2---:R-:W-:Y:S01]  /*44b0*/  HMMA.16816.F32 R80, R88, R56, R80 ;  /* 0x000000385850723c */ /* 0x004fe20000001850 */
[----:B------:R-:W-:-:S02]  /*44c0*/  F2FP.F16.F32.PACK_AB R56, R137, R136 ;  /* 0x000000888938723e */ /* 0x000fc400000000ff */
[----:B------:R-:W-:-:S03]  /*44d0*/  F2FP.F16.F32.PACK_AB R57, R139, R138 ;  /* 0x0000008a8b39723e */ /* 0x000fc600000000ff */
[----:B------:R-:W2:Y:S02]  /*44e0*/  MUFU.EX2 R206, R206 ;  /* 0x000000ce00ce7308 */ /* 0x000ea40000000800 */
[----:B------:R-:W-:Y:S01]  /*44f0*/  HMMA.16816.F32 R76, R88, R58, R76 ;  /* 0x0000003a584c723c */ /* 0x000fe2000000184c */
[----:B---3--:R-:W-:Y:S01]  /*4500*/  F2FP.F16.F32.PACK_AB R58, R143, R142 ;  /* 0x0000008e8f3a723e */ /* 0x008fe200000000ff */
[----:B------:R-:W-:Y:S01]  /*4510*/  LDSM.16.MT88.4 R88, [R149+0xe000] ;  /* 0x00e000009558783b */ /* 0x000fe20000004200 */
[----:B------:R-:W-:-:S03]  /*4520*/  F2FP.F16.F32.PACK_AB R59, R147, R140 ;  /* 0x0000008c933b723e */ /* 0x000fc600000000ff */
[----:B------:R-:W-:Y:S04]  /*4530*/  MUFU.EX2 R207, R207 ;  /* 0x000000cf00cf7308 */ /* 0x000fe80000000800 */
[----:B------:R-:W-:Y:S04]  /*4540*/  HMMA.16816.F32 R48, R56, R64, R48 ;  /* 0x000000403830723c */ /* 0x000fe80000001830 */
[----:B------:R-:W-:Y:S01]  /*4550*/  MUFU.EX2 R222, R222 ;  /* 0x000000de00de7308 */ /* 0x000fe20000000800 */
[----:B--2---:R-:W-:-:S03]  /*4560*/  F2FP.F16.F32.PACK_AB R113, R206, R205 ;  /* 0x000000cdce71723e */ /* 0x004fc600000000ff */
[C---:B------:R-:W-:Y:S01]  /*4570*/  HMMA.16816.F32 R44, R56.reuse, R66, R44 ;  /* 0x00000042382c723c */ /* 0x040fe2000000182c */
[----:B------:R-:W2:Y:S03]  /*4580*/  LDSM.16.MT88.4 R64, [R162+0x11800] ;  /* 0x01180000a240783b */ /* 0x000ea60000004200 */
[----:B------:R-:W3:Y:S04]  /*4590*/  MUFU.EX2 R233, R233 ;  /* 0x000000e900e97308 */ /* 0x000ee80000000800 */
[C---:B----4-:R-:W-:Y:S04]  /*45a0*/  HMMA.16816.F32 R40, R56.reuse, R84, R40 ;  /* 0x000000543828723c */ /* 0x050fe80000001828 */
[----:B------:R-:W-:Y:S04]  /*45b0*/  MUFU.EX2 R235, R235 ;  /* 0x000000eb00eb7308 */ /* 0x000fe80000000800 */
[----:B------:R-:W-:Y:S01]  /*45c0*/  HMMA.16816.F32 R36, R56, R86, R36 ;  /* 0x000000563824723c */ /* 0x000fe20000001824 */
[----:B------:R-:W4:Y:S01]  /*45d0*/  LDSM.16.MT88.4 R84, [R149+0x11800] ;  /* 0x011800009554783b */ /* 0x000f220000004200 */
[----:B---3--:R-:W-:-:S06]  /*45e0*/  F2FP.F16.F32.PACK_AB R112, R233, R222 ;  /* 0x000000dee970723e */ /* 0x008fcc00000000ff */
[C---:B-----5:R-:W-:Y:S08]  /*45f0*/  HMMA.16816.F32 R24, R56.reuse, R60, R24 ;  /* 0x0000003c3818723c */ /* 0x060ff00000001818 */
        /* <DEDUP_REMOVED lines=29> */
[----:B------:R-:W-:Y:S07]  /*47d0*/  LDSM.16.MT88.4 R84, [R162+0xe800] ;  /* 0x00e80000a254783b */ /* 0x000fee0000004200 */
[C---:B---3--:R-:W-:Y:S08]  /*47e0*/  HMMA.16816.F32 R8, R56.reuse, R60, R8 ;  /* 0x0000003c3808723c */ /* 0x048ff00000001808 */
[C---:B-1----:R-:W-:Y:S08]  /*47f0*/  HMMA.16816.F32 R80, R56.reuse, R52, R80 ;  /* 0x000000343850723c */ /* 0x042ff00000001850 */
[C---:B------:R-:W-:Y:S01]  /*4800*/  HMMA.16816.F32 R76, R56.reuse, R54, R76 ;  /* 0x00000036384c723c */ /* 0x040fe2000000184c */
[----:B------:R-:W1:Y:S07]  /*4810*/  LDSM.16.MT88.4 R52, [R148+0xe800] ;  /* 0x00e800009434783b */ /* 0x000e6e0000004200 */
[C---:B------:R-:W-:Y:S01]  /*4820*/  HMMA.16816.F32 R4, R56.reuse, R62, R4 ;  /* 0x0000003e3804723c */ /* 0x040fe20000001804 */
[----:B------:R-:W3:Y:S07]  /*4830*/  LDSM.16.MT88.4 R60, [R167+0xe800] ;  /* 0x00e80000a73c783b */ /* 0x000eee0000004200 */
[C---:B--2---:R-:W-:Y:S08]  /*4840*/  HMMA.16816.F32 R72, R56.reuse, R64, R72 ;  /* 0x000000403848723c */ /* 0x044ff00000001848 */
[C---:B------:R-:W-:Y:S01]  /*4850*/  HMMA.16816.F32 R68, R56.reuse, R66, R68 ;  /* 0x000000423844723c */ /* 0x040fe20000001844 */
[----:B------:R-:W2:Y:S07]  /*4860*/  LDSM.16.MT88.4 R64, [R167+0x12800] ;  /* 0x01280000a740783b */ /* 0x000eae0000004200 */
[C---:B------:R-:W-:Y:S08]  /*4870*/  HMMA.16816.F32 R16, R56.reuse, R92, R16 ;  /* 0x0000005c3810723c */ /* 0x040ff00000001810 */
[C---:B------:R-:W-:Y:S08]  /*4880*/  HMMA.16816.F32 R12, R56.reuse, R94, R12 ;  /* 0x0000005e380c723c */ /* 0x040ff0000000180c */
[C---:B------:R-:W-:Y:S08]  /*4890*/  HMMA.16816.F32 R32, R56.reuse, R88, R32 ;  /* 0x000000583820723c */ /* 0x040ff00000001820 */
[----:B------:R-:W-:Y:S01]  /*48a0*/  HMMA.16816.F32 R28, R56, R90, R28 ;  /* 0x0000005a381c723c */ /* 0x000fe2000000181c */
[----:B------:R-:W-:Y:S01]  /*48b0*/  F2FP.F16.F32.PACK_AB R56, R187, R186 ;  /* 0x000000babb38723e */ /* 0x000fe200000000ff */
[----:B------:R-:W-:Y:S01]  /*48c0*/  LDSM.16.MT88.4 R88, [R149+0xe800] ;  /* 0x00e800009558783b */ /* 0x000fe20000004200 */
        /* <DEDUP_REMOVED lines=11> */
[----:B------:R-:W4:Y:S07]  /*4980*/  LDSM.16.MT88.4 R84, [R149+0x12800] ;  /* 0x012800009554783b */ /* 0x000f2e0000004200 */
[C---:B--2---:R-:W-:Y:S08]  /*4990*/  HMMA.16816.F32 R16, R56.reuse, R64, R16 ;  /* 0x000000403810723c */ /* 0x044ff00000001810 */
[C---:B------:R-:W-:Y:S01]  /*49a0*/  HMMA.16816.F32 R12, R56.reuse, R66, R12 ;  /* 0x00000042380c723c */ /* 0x040fe2000000180c */
[----:B------:R-:W2:Y:S07]  /*49b0*/  LDSM.16.MT88.4 R64, [R162+0xf000] ;  /* 0x00f00000a240783b */ /* 0x000eae0000004200 */
[C---:B-1----:R-:W-:Y:S08]  /*49c0*/  HMMA.16816.F32 R72, R56.reuse, R52, R72 ;  /* 0x000000343848723c */ /* 0x042ff00000001848 */
[C---:B------:R-:W-:Y:S01]  /*49d0*/  HMMA.16816.F32 R68, R56.reuse, R54, R68 ;  /* 0x000000363844723c */ /* 0x040fe20000001844 */
[----:B------:R-:W1:Y:S07]  /*49e0*/  LDSM.16.MT88.4 R52, [R167+0x13000] ;  /* 0x01300000a734783b */ /* 0x000e6e0000004200 */
[C---:B------:R-:W-:Y:S08]  /*49f0*/  HMMA.16816.F32 R32, R56.reuse, R88, R32 ;  /* 0x000000583820723c */ /* 0x040ff00000001820 */
[C---:B------:R-:W-:Y:S01]  /*4a00*/  HMMA.16816.F32 R28, R56.reuse, R90, R28 ;  /* 0x0000005a381c723c */ /* 0x040fe2000000181c */
[----:B------:R-:W-:Y:S07]  /*4a10*/  LDSM.16.MT88.4 R88, [R167+0xf000] ;  /* 0x00f00000a758783b */ /* 0x000fee0000004200 */
[C---:B---3--:R-:W-:Y:S08]  /*4a20*/  HMMA.16816.F32 R8, R56.reuse, R60, R8 ;  /* 0x0000003c3808723c */ /* 0x048ff00000001808 */
[C---:B------:R-:W-:Y:S01]  /*4a30*/  HMMA.16816.F32 R4, R56.reuse, R62, R4 ;  /* 0x0000003e3804723c */ /* 0x040fe20000001804 */
[----:B------:R-:W3:Y:S07]  /*4a40*/  LDSM.16.MT88.4 R60, [R149+0xf000] ;  /* 0x00f00000953c783b */ /* 0x000eee0000004200 */
[C---:B----4-:R-:W-:Y:S08]  /*4a50*/  HMMA.16816.F32 R80, R56.reuse, R84, R80 ;  /* 0x000000543850723c */ /* 0x050ff00000001850 */
        /* <DEDUP_REMOVED lines=8> */
[----:B------:R-:W2:Y:S07]  /*4ae0*/  LDSM.16.MT88.4 R64, [R162+0x13000] ;  /* 0x01300000a240783b */ /* 0x000eae0000004200 */
[C---:B-1----:R-:W-:Y:S08]  /*4af0*/  HMMA.16816.F32 R16, R56.reuse, R52, R16 ;  /* 0x000000343810723c */ /* 0x042ff00000001810 */
[C---:B------:R-:W-:Y:S01]  /*4b00*/  HMMA.16816.F32 R12, R56.reuse, R54, R12 ;  /* 0x00000036380c723c */ /* 0x040fe2000000180c */
[----:B------:R-:W-:Y:S07]  /*4b10*/  LDSM.16.MT88.4 R52, [R167+0x13800] ;  /* 0x01380000a734783b */ /* 0x000fee0000004200 */
[C---:B---3--:R-:W-:Y:S08]  /*4b20*/  HMMA.16816.F32 R32, R56.reuse, R60, R32 ;  /* 0x0000003c3820723c */ /* 0x048ff00000001820 */
[C---:B------:R-:W-:Y:S01]  /*4b30*/  HMMA.16816.F32 R28, R56.reuse, R62, R28 ;  /* 0x0000003e381c723c */ /* 0x040fe2000000181c */
[----:B------:R-:W1:Y:S07]  /*4b40*/  LDSM.16.MT88.4 R60, [R148+0x13000] ;  /* 0x01300000943c783b */ /* 0x000e6e0000004200 */
[C---:B------:R-:W-:Y:S08]  /*4b50*/  HMMA.16816.F32 R48, R56.reuse, R88, R48 ;  /* 0x000000583830723c */ /* 0x040ff00000001830 */
[----:B--2---:R-:W-:Y:S01]  /*4b60*/  HMMA.16816.F32 R8, R56, R64, R8 ;  /* 0x000000403808723c */ /* 0x004fe20000001808 */
[----:B------:R-:W-:-:S06]  /*4b70*/  FFMA.FTZ R64, R96, R170, -R169 ;  /* 0x000000aa60407223 */ /* 0x000fcc00000108a9 */
[----:B------:R-:W2:Y:S01]  /*4b80*/  MUFU.EX2 R64, R64 ;  /* 0x0000004000407308 */ /* 0x000ea20000000800 */
[----:B------:R-:W-:Y:S01]  /*4b90*/  HMMA.16816.F32 R4, R56, R66, R4 ;  /* 0x000000423804723c */ /* 0x000fe20000001804 */
[----:B------:R-:W-:-:S06]  /*4ba0*/  FFMA.FTZ R66, R99, R170, -R168 ;  /* 0x000000aa63427223 */ /* 0x000fcc00000108a8 */
[----:B------:R-:W3:Y:S01]  /*4bb0*/  MUFU.EX2 R66, R66 ;  /* 0x0000004200427308 */ /* 0x000ee20000000800 */
[----:B------:R-:W-:Y:S01]  /*4bc0*/  HMMA.16816.F32 R44, R56, R90, R44 ;  /* 0x0000005a382c723c */ /* 0x000fe2000000182c */
[----:B------:R-:W-:Y:S01]  /*4bd0*/  LDSM.16.MT88.4 R88, [R148+0xf800] ;  /* 0x00f800009458783b */ /* 0x000fe20000004200 */
[----:B--2---:R-:W-:-:S06]  /*4be0*/  F2FP.F16.F32.PACK_AB R114, R235, R64 ;  /* 0x00000040eb72723e */ /* 0x004fcc00000000ff */
[----:B------:R-:W-:Y:S01]  /*4bf0*/  HMMA.16816.F32 R120, R56, R108, R80 ;  /* 0x0000006c3878723c */ /* 0x000fe20000001850 */
[----:B------:R-:W-:Y:S01]  /*4c00*/  LDSM.16.MT88.4 R80, [R149+0xf800] ;  /* 0x00f800009550783b */ /* 0x000fe20000004200 */
[----:B---3--:R-:W-:-:S06]  /*4c10*/  F2FP.F16.F32.PACK_AB R115, R66, R207 ;  /* 0x000000cf4273723e */ /* 0x008fcc00000000ff */
[----:B-1----:R-:W-:Y:S01]  /*4c20*/  HMMA.16816.F32 R116, R56, R60, R72 ;  /* 0x0000003c3874723c */ /* 0x002fe20000001848 */
[----:B------:R-:W1:Y:S07]  /*4c30*/  LDSM.16.MT88.4 R72, [R162+0xf800] ;  /* 0x00f80000a248783b */ /* 0x000e6e0000004200 */
[----:B------:R-:W-:Y:S01]  /*4c40*/  HMMA.16816.F32 R92, R112, R52, R16 ;  /* 0x00000034705c723c */ /* 0x000fe20000001810 */
        /* <DEDUP_REMOVED lines=16> */
[----:B------:R-:W-:Y:S01]  /*4d50*/  FADD.FTZ R142, R142, R137 ;  /* 0x000000898e8e7221 */ /* 0x000fe20000010000 */
[----:B------:R-:W2:Y:S02]  /*4d60*/  LDSM.16.MT88.4 R12, [R149+0x13800] ;  /* 0x01380000950c783b */ /* 0x000ea40000004200 */
[----:B------:R-:W-:Y:S01]  /*4d70*/  FADD.FTZ R4, R147, R4 ;  /* 0x0000000493047221 */ /* 0x000fe20000010000 */
[----:B------:R-:W-:Y:S01]  /*4d80*/  FADD.FTZ R143, R143, R142 ;  /* 0x0000008e8f8f7221 */ /* 0x000fe20000010000 */
[----:B------:R-:W3:Y:S01]  /*4d90*/  LDSM.16.MT88.4 R148, [R148+0x13800] ;  /* 0x013800009494783b */ /* 0x000ee20000004200 */
        /* <DEDUP_REMOVED lines=40> */
[C---:B------:R-:W-:Y:S08]  /*5020*/  HMMA.16816.F32 R124, R112.reuse, R126, R44 ;  /* 0x0000007e707c723c */ /* 0x040ff0000000182c */
[C---:B------:R-:W-:Y:S08]  /*5030*/  HMMA.16816.F32 R72, R112.reuse, R74, R36 ;  /* 0x0000004a7048723c */ /* 0x040ff00000001824 */
[C---:B------:R-:W-:Y:S08]  /*5040*/  HMMA.16816.F32 R80, R112.reuse, R82, R28 ;  /* 0x000000527050723c */ /* 0x040ff0000000181c */
[C---:B--2---:R-:W-:Y:S08]  /*5050*/  HMMA.16816.F32 R120, R112.reuse, R12, R120 ;  /* 0x0000000c7078723c */ /* 0x044ff00000001878 */
[C---:B------:R-:W-:Y:S08]  /*5060*/  HMMA.16816.F32 R108, R112.reuse, R14, R108 ;  /* 0x0000000e706c723c */ /* 0x040ff0000000186c */
[C---:B------:R-:W-:Y:S08]  /*5070*/  HMMA.16816.F32 R88, R112.reuse, R90, R20 ;  /* 0x0000005a7058723c */ /* 0x040ff00000001814 */
[C---:B---3--:R-:W-:Y:S08]  /*5080*/  HMMA.16816.F32 R116, R112.reuse, R148, R116 ;  /* 0x000000947074723c */ /* 0x048ff00000001874 */
        /* <DEDUP_REMOVED lines=11> */
.L_x_3711:
        /* <DEDUP_REMOVED lines=78> */
.L_x_3706:
[----:B------:R-:W-:Y:S05]  /*5620*/  BSYNC.RECONVERGENT B0 ;  /* 0x0000000000007941 */ /* 0x000fea0003800200 */
.L_x_3705:
[----:B------:R-:W1:Y:S01]  /*5630*/  S2UR UR6, SR_CgaCtaId ;  /* 0x00000000000679c3 */ /* 0x000e620000008800 */
[C---:B------:R-:W-:Y:S01]  /*5640*/  IMAD.SHL.U32 R41, R198.reuse, 0x8, RZ ;  /* 0x00000008c6297824 */ /* 0x040fe200078e00ff */
[----:B------:R-:W-:Y:S01]  /*5650*/  LOP3.LUT R40, R198, 0x38, RZ, 0xc0, !PT ;  /* 0x00000038c6287812 */ /* 0x000fe200078ec0ff */
[----:B------:R-:W-:Y:S01]  /*5660*/  UMOV UR7, 0x400 ;  /* 0x0000040000077882 */ /* 0x000fe20000000000 */
[----:B------:R-:W-:Y:S01]  /*5670*/  IMAD.MOV.U32 R44, RZ, RZ, R217 ;  /* 0x000000ffff2c7224 */ /* 0x000fe200078e00d9 */
[----:B------:R-:W-:Y:S01]  /*5680*/  IADD3 R42, P0, PT, R206, R217, RZ ;  /* 0x000000d9ce2a7210 */ /* 0x000fe20007f1e0ff */
[--C-:B------:R-:W-:Y:S01]  /*5690*/  IMAD.MOV.U32 R45, RZ, RZ, R216.reuse ;  /* 0x000000ffff2d7224 */ /* 0x100fe200078e00d8 */
[--C-:B------:R-:W-:Y:S01]  /*56a0*/  LOP3.LUT R43, R40, 0x1c0, R41.reuse, 0xf8, !PT ;  /* 0x000001c0282b7812 */ /* 0x100fe200078ef829 */
[----:B------:R-:W-:Y:S01]  /*56b0*/  IMAD.SHL.U32 R203, R198, 0x40, RZ ;  /* 0x00000040c6cb7824 */ /* 0x000fe200078e00ff */
[----:B------:R-:W-:Y:S01]  /*56c0*/  LOP3.LUT R196, R41, 0x38, RZ, 0xc0, !PT ;  /* 0x0000003829c47812 */ /* 0x000fe200078ec0ff */
[----:B------:R-:W-:Y:S01]  /*56d0*/  VIADD R222, R222, 0x1 ;  /* 0x00000001dede7836 */ /* 0x000fe20000000000 */
[----:B------:R-:W-:Y:S01]  /*56e0*/  LOP3.LUT R132, R198, 0x8, RZ, 0xc0, !PT ;  /* 0x00000008c6847812 */ /* 0x000fe200078ec0ff */
[----:B------:R-:W-:Y:S01]  /*56f0*/  BSSY.RECONVERGENT B1, `(.L_x_3707) ;  /* 0x000017c000017945 */ /* 0x000fe20003800200 */
[----:B------:R-:W-:Y:S01]  /*5700*/  LOP3.LUT R40, R43, R196, RZ, 0x3c, !PT ;  /* 0x000000c42b287212 */ /* 0x000fe200078e3cff */
[----:B------:R-:W-:Y:S01]  /*5710*/  IMAD.X R43, R207, 0x1, R216, P0 ;  /* 0x00000001cf2b7824 */ /* 0x000fe200000e06d8 */
[-C--:B------:R-:W-:Y:S02]  /*5720*/  IADD3 R50, P0, PT, R42, R208.reuse, RZ ;  /* 0x000000d02a327210 */ /* 0x080fe40007f1e0ff */
[----:B------:R-:W-:Y:S02]  /*5730*/  LOP3.LUT R40, R40, 0x1e00, R41, 0xf8, !PT ;  /* 0x00001e0028287812 */ /* 0x000fe400078ef829 */
[----:B------:R-:W-:Y:S01]  /*5740*/  SHF.R.U32.HI R201, RZ, 0x1, R198 ;  /* 0x00000001ffc97819 */ /* 0x000fe200000116c6 */
[----:B------:R-:W-:Y:S01]  /*5750*/  IMAD.X R51, R43, 0x1, R209, P0 ;  /* 0x000000012b337824 */ /* 0x000fe200000e06d1 */
[-C--:B------:R-:W-:Y:S02]  /*5760*/  IADD3 R48, P0, PT, R50, R208.reuse, RZ ;  /* 0x000000d032307210 */ /* 0x080fe40007f1e0ff */
[----:B------:R-:W-:Y:S01]  /*5770*/  LOP3.LUT R133, R132, 0x1c0, R203, 0xf8, !PT ;  /* 0x000001c084857812 */ /* 0x000fe200078ef8cb */
[----:B-1----:R-:W-:Y:S01]  /*5780*/  ULEA UR6, UR6, UR7, 0x18 ;  /* 0x0000000706067291 */ /* 0x002fe2000f8ec0ff */
[----:B------:R-:W-:Y:S01]  /*5790*/  LOP3.LUT R134, R201, 0x8, RZ, 0xc0, !PT ;  /* 0x00000008c9867812 */ /* 0x000fe200078ec0ff */
[--C-:B------:R-:W-:Y:S01]  /*57a0*/  IMAD.X R49, R51, 0x1, R209.reuse, P0 ;  /* 0x0000000133317824 */ /* 0x100fe200000e06d1 */
[----:B------:R-:W-:Y:S02]  /*57b0*/  IADD3 R46, P0, PT, R48, R208, RZ ;  /* 0x000000d0302e7210 */ /* 0x000fe40007f1e0ff */
[----:B------:R-:W-:Y:S01]  /*57c0*/  LOP3.LUT R132, R203, 0x400, RZ, 0xc0, !PT ;  /* 0x00000400cb847812 */ /* 0x000fe200078ec0ff */
[----:B------:R-:W-:Y:S01]  /*57d0*/  IMAD.U32 R199, RZ, RZ, UR6 ;  /* 0x00000006ffc77e24 */ /* 0x000fe2000f8e00ff */
[-C--:B------:R-:W-:Y:S01]  /*57e0*/  LOP3.LUT R133, R133, R196.reuse, RZ, 0x3c, !PT ;  /* 0x000000c485857212 */ /* 0x080fe200078e3cff */
[----:B------:R-:W-:Y:S01]  /*57f0*/  IMAD.X R47, R49, 0x1, R209, P0 ;  /* 0x00000001312f7824 */ /* 0x000fe200000e06d1 */
[----:B------:R-:W-:Y:S01]  /*5800*/  LOP3.LUT R135, R134, 0x1c0, R203, 0xf8, !PT ;  /* 0x000001c086877812 */ /* 0x000fe200078ef8cb */
[----:B------:R-:W-:Y:S01]  /*5810*/  IMAD R229, R40, 0x2, R199 ;  /* 0x0000000228e57824 */ /* 0x000fe200078e02c7 */
[C---:B------:R-:W-:Y:S01]  /*5820*/  LOP3.LUT P2, RZ, R198.reuse, 0x4, RZ, 0xc0, !PT ;  /* 0x00000004c6ff7812 */ /* 0x040fe2000784c0ff */
[----:B------:R-:W-:Y:S01]  /*5830*/  IMAD.SHL.U32 R40, R198, 0x20, RZ ;  /* 0x00000020c6287824 */ /* 0x000fe200078e00ff */
[----:B------:R-:W-:Y:S01]  /*5840*/  LOP3.LUT R138, R135, R196, RZ, 0x3c, !PT ;  /* 0x000000c4878a7212 */ /* 0x000fe200078e3cff */
[----:B------:R-:W-:Y:S01]  /*5850*/  IMAD R132, R133, 0x2, R132 ;  /* 0x0000000285847824 */ /* 0x000fe200078e0284 */
[----:B------:R-:W-:Y:S01]  /*5860*/  @!PT LDS RZ, [RZ] ;  /* 0x00000000fffff984 */ /* 0x000fe20000000800 */
[----:B------:R-:W-:Y:S01]  /*5870*/  @!PT LDS RZ, [RZ] ;  /* 0x00000000fffff984 */ /* 0x000fe20000000800 */
[----:B------:R-:W-:Y:S01]  /*5880*/  @!PT LDS RZ, [RZ] ;  /* 0x00000000fffff984 */ /* 0x000fe20000000800 */
[----:B------:R-:W-:Y:S02]  /*5890*/  LDGSTS.E.BYPASS.LTC128B.128 [R229+0xc000], desc[UR4][R44.64] ;  /* 0x0c0000002ce57fae */ /* 0x000fe4000b981a04 */
[----:B------:R-:W-:Y:S01]  /*58a0*/  LOP3.LUT R200, R40, 0x7c00, RZ, 0xc0, !PT ;  /* 0x00007c0028c87812 */ /* 0x000fe200078ec0ff */
[----:B------:R-:W-:Y:S02]  /*58b0*/  IMAD.IADD R187, R199, 0x1, R132 ;  /* 0x00000001c7bb7824 */ /* 0x000fe400078e0284 */
[----:B------:R1:W-:Y:S01]  /*58c0*/  LDGSTS.E.BYPASS.LTC128B.128 [R229+0x10000], desc[UR4][R44.64+0x80] ;  /* 0x100000802ce57fae */ /* 0x0003e2000b981a04 */
[----:B------:R-:W-:Y:S04]  /*58d0*/  LOP3.LUT R133, R200, 0x200, R203, 0xf8, !PT ;  /* 0x00000200c8857812 */ /* 0x000fe800078ef8cb */
[----:B------:R-:W-:Y:S01]  /*58e0*/  LDGSTS.E.BYPASS.LTC128B.128 [R229+0xc800], desc[UR4][R42.64] ;  /* 0x0c8000002ae57fae */ /* 0x000fe2000b981a04 */
[----:B------:R-:W-:Y:S04]  /*58f0*/  LOP3.LUT R134, R133, R138, RZ, 0xfc, !PT ;  /* 0x0000008a85867212 */ /* 0x000fe800078efcff */
[----:B------:R2:W-:Y:S01]  /*5900*/  LDGSTS.E.BYPASS.LTC128B.128 [R229+0x10800], desc[UR4][R42.64+0x80] ;  /* 0x108000802ae57fae */ /* 0x0005e2000b981a04 */
[----:B------:R-:W-:Y:S04]  /*5910*/  IMAD R189, R134, 0x2, R199 ;  /* 0x0000000286bd7824 */ /* 0x000fe800078e02c7 */
        /* <DEDUP_REMOVED lines=8> */
[-C--:B--2---:R-:W-:Y:S04]  /*59a0*/  IADD3 R42, P0, PT, R44, R208.reuse, RZ ;  /* 0x000000d02c2a7210 */ /* 0x084fe80007f1e0ff */
        /* <DEDUP_REMOVED lines=239> */
[----:B------:R-:W2:Y:S04]  /*68a0*/  LD.E R143, desc[UR4][R2.64+0x170] ;  /* 0x00017004028f7980 */ /* 0x000ea8000c101900 */
[----:B------:R-:W-:Y:S01]  /*68b0*/  IABS R133, R140 ;  /* 0x0000008c00857213 */ /* 0x000fe20000000000 */
[----:B------:R-:W3:Y:S01]  /*68c0*/  LD.E.64 R146, desc[UR4][R2.64+0x20] ;  /* 0x0000200402927980 */ /* 0x000ee2000c101b00 */
[-C--:B--2---:R-:W-:Y:S02]  /*68d0*/  IABS R136, R143.reuse ;  /* 0x0000008f00887213 */ /* 0x084fe40000000000 */
[-C--:B------:R-:W-:Y:S02]  /*68e0*/  IABS R134, R143.reuse ;  /* 0x0000008f00867213 */ /* 0x080fe40000000000 */
[----:B------:R-:W1:Y:S01]  /*68f0*/  I2F.RP R139, R136 ;  /* 0x00000088008b7306 */ /* 0x000e620000209400 */
[-C--:B------:R-:W-:Y:S02]  /*6900*/  LOP3.LUT R140, R140, R143.reuse, RZ, 0x3c, !PT ;  /* 0x0000008f8c8c7212 */ /* 0x080fe400078e3cff */
        /* <DEDUP_REMOVED lines=55> */
.L_x_3710:
[----:B------:R-:W-:Y:S05]  /*6c80*/  BSYNC.RECONVERGENT B0 ;  /* 0x0000000000007941 */ /* 0x000fea0003800200 */
.L_x_3709:
[----:B------:R-:W-:Y:S01]  /*6c90*/  @!PT LDS RZ, [RZ] ;  /* 0x00000000fffff984 */ /* 0x000fe20000000800 */
[----:B------:R-:W-:Y:S01]  /*6ca0*/  @!PT LDS RZ, [RZ] ;  /* 0x00000000fffff984 */ /* 0x000fe20000000800 */
[----:B------:R-:W-:Y:S01]  /*6cb0*/  @!PT LDS RZ, [RZ] ;  /* 0x00000000fffff984 */ /* 0x000fe20000000800 */
[----:B------:R1:W-:Y:S01]  /*6cc0*/  LDGSTS.E.BYPASS.LTC128B.128 [R229+0x4000], desc[UR4][R214.64] ;  /* 0x04000000d6e57fae */ /* 0x0003e2000b981a04 */
[C---:B------:R-:W-:Y:S03]  /*6cd0*/  LEA R148, P0, R212.reuse, R214, 0x1 ;  /* 0x000000d6d4947211 */ /* 0x040fe600078008ff */
[----:B------:R1:W-:Y:S01]  /*6ce0*/  LDGSTS.E.BYPASS.LTC128B.128 [R229+0x8000], desc[UR4][R214.64+0x80] ;  /* 0x08000080d6e57fae */ /* 0x0003e2000b981a04 */
[----:B------:R-:W-:Y:S02]  /*6cf0*/  LEA.HI.X R149, R212, R215, R213, 0x1, P0 ;  /* 0x000000d7d4957211 */ /* 0x000fe400000f0cd5 */
[-C--:B------:R-:W-:Y:S03]  /*6d00*/  IADD3 R146, P0, PT, R148, R210.reuse, RZ ;  /* 0x000000d294927210 */ /* 0x080fe60007f1e0ff */
[----:B------:R1:W-:Y:S02]  /*6d10*/  LDGSTS.E.BYPASS.LTC128B.128 [R229+0x4800], desc[UR4][R148.64] ;  /* 0x0480000094e57fae */ /* 0x0003e4000b981a04 */
[--C-:B------:R-:W-:Y:S01]  /*6d20*/  IMAD.X R147, R149, 0x1, R211.reuse, P0 ;  /* 0x0000000195937824 */ /* 0x100fe200000e06d3 */
[-C--:B------:R-:W-:Y:S01]  /*6d30*/  IADD3 R144, P0, PT, R146, R210.reuse, RZ ;  /* 0x000000d292907210 */ /* 0x080fe20007f1e0ff */
[----:B------:R1:W-:Y:S04]  /*6d40*/  LDGSTS.E.BYPASS.LTC128B.128 [R229+0x8800], desc[UR4][R148.64+0x80] ;  /* 0x0880008094e57fae */ /* 0x0003e8000b981a04 */
[----:B------:R1:W-:Y:S01]  /*6d50*/  LDGSTS.E.BYPASS.LTC128B.128 [R229+0x5000], desc[UR4][R146.64] ;  /* 0x0500000092e57fae */ /* 0x0003e2000b981a04 */
[--C-:B------:R-:W-:Y:S01]  /*6d60*/  IMAD.X R145, R147, 0x1, R211.reuse, P0 ;  /* 0x0000000193917824 */ /* 0x100fe200000e06d3 */
[-C--:B------:R-:W-:Y:S02]  /*6d70*/  IADD3 R142, P0, PT, R144, R210.reuse, RZ ;  /* 0x000000d2908e7210 */ /* 0x080fe40007f1e0ff */
[----:B------:R1:W-:Y:S03]  /*6d80*/  LDGSTS.E.BYPASS.LTC128B.128 [R229+0x9000], desc[UR4][R146.64+0x80] ;  /* 0x0900008092e57fae */ /* 0x0003e6000b981a04 */
[--C-:B------:R-:W-:Y:S01]  /*6d90*/  IMAD.X R143, R145, 0x1, R211.reuse, P0 ;  /* 0x00000001918f7824 */ /* 0x100fe200000e06d3 */
[----:B------:R1:W-:Y:S01]  /*6da0*/  LDGSTS.E.BYPASS.LTC128B.128 [R229+0x5800], desc[UR4][R144.64] ;  /* 0x0580000090e57fae */ /* 0x0003e2000b981a04 */
[-C--:B------:R-:W-:Y:S03]  /*6db0*/  IADD3 R140, P0, PT, R142, R210.reuse, RZ ;  /* 0x000000d28e8c7210 */ /* 0x080fe60007f1e0ff */
[----:B------:R1:W-:Y:S02]  /*6dc0*/  LDGSTS.E.BYPASS.LTC128B.128 [R229+0x9800], desc[UR4][R144.64+0x80] ;  /* 0x0980008090e57fae */ /* 0x0003e4000b981a04 */
[--C-:B------:R-:W-:Y:S01]  /*6dd0*/  IMAD.X R141, R143, 0x1, R211.reuse, P0 ;  /* 0x000000018f8d7824 */ /* 0x100fe200000e06d3 */
[-C--:B------:R-:W-:Y:S01]  /*6de0*/  IADD3 R134, P0, PT, R140, R210.reuse, RZ ;  /* 0x000000d28c867210 */ /* 0x080fe20007f1e0ff */
[----:B------:R1:W-:Y:S04]  /*6df0*/  LDGSTS.E.BYPASS.LTC128B.128 [R229+0x6000], desc[UR4][R142.64] ;  /* 0x060000008ee57fae */ /* 0x0003e8000b981a04 */
[----:B------:R1:W-:Y:S01]  /*6e00*/  LDGSTS.E.BYPASS.LTC128B.128 [R229+0xa000], desc[UR4][R142.64+0x80] ;  /* 0x0a0000808ee57fae */ /* 0x0003e2000b981a04 */
[--C-:B------:R-:W-:Y:S01]  /*6e10*/  IMAD.X R135, R141, 0x1, R211.reuse, P0 ;  /* 0x000000018d877824 */ /* 0x100fe200000e06d3 */
[----:B------:R-:W-:Y:S02]  /*6e20*/  IADD3 R132, P0, PT, R134, R210, RZ ;  /* 0x000000d286847210 */ /* 0x000fe40007f1e0ff */
[----:B------:R1:W-:Y:S03]  /*6e30*/  LDGSTS.E.BYPASS.LTC128B.128 [R229+0x6800], desc[UR4][R140.64] ;  /* 0x068000008ce57fae */ /* 0x0003e6000b981a04 */
[----:B------:R-:W-:Y:S01]  /*6e40*/  IMAD.X R133, R135, 0x1, R211, P0 ;  /* 0x0000000187857824 */ /* 0x000fe200000e06d3 */
[----:B------:R1:W-:Y:S04]  /*6e50*/  LDGSTS.E.BYPASS.LTC128B.128 [R229+0xa800], desc[UR4][R140.64+0x80] ;  /* 0x0a8000808ce57fae */ /* 0x0003e8000b981a04 */
[----:B------:R1:W-:Y:S04]  /*6e60*/  LDGSTS.E.BYPASS.LTC128B.128 [R229+0x7000], desc[UR4][R134.64] ;  /* 0x0700000086e57fae */ /* 0x0003e8000b981a04 */
[----:B------:R1:W-:Y:S04]  /*6e70*/  LDGSTS.E.BYPASS.LTC128B.128 [R229+0xb000], desc[UR4][R134.64+0x80] ;  /* 0x0b00008086e57fae */ /* 0x0003e8000b981a04 */
[----:B------:R1:W-:Y:S04]  /*6e80*/  LDGSTS.E.BYPASS.LTC128B.128 [R229+0x7800], desc[UR4][R132.64] ;  /* 0x0780000084e57fae */ /* 0x0003e8000b981a04 */
[----:B------:R1:W-:Y:S04]  /*6e90*/  LDGSTS.E.BYPASS.LTC128B.128 [R229+0xb800], desc[UR4][R132.64+0x80] ;  /* 0x0b80008084e57fae */ /* 0x0003e8000b981a04 */
[----:B------:R-:W0:Y:S02]  /*6ea0*/  LDGDEPBAR ;  /* 0x00000000000079af */ /* 0x000e240000000000 */
.L_x_3708:
[----:B------:R-:W-:Y:S05]  /*6eb0*/  BSYNC.RECONVERGENT B1 ;  /* 0x0000000000017941 */ /* 0x000fea0003800200 */
.L_x_3707:
        /* <DEDUP_REMOVED lines=547> */
.L_x_3704:
        /* <DEDUP_REMOVED lines=11> */
.L_x_3719:
[----:B----4-:R-:W-:Y:S01]  /*91a0*/  FADD.FTZ R4, R9, R10 ;  /* 0x0000000a09047221 */ /* 0x010fe20000010000 */
[----:B------:R-:W2:Y:S01]  /*91b0*/  MUFU.RCP R0, R7 ;  /* 0x0000000700007308 */ /* 0x000ea20000001000 */
[C---:B------:R-:W-:Y:S02]  /*91c0*/  SHF.L.U32 R8, R198.reuse, 0x4, RZ ;  /* 0x00000004c6087819 */ /* 0x040fe400000006ff */
[----:B------:R-:W-:Y:S02]  /*91d0*/  SHF.L.U32 R5, R198, 0x1, RZ ;  /* 0x00000001c6057819 */ /* 0x000fe400000006ff */
[----:B------:R-:W-:Y:S02]  /*91e0*/  FSETP.NE.FTZ.AND P1, PT, R7, RZ, PT ;  /* 0x000000ff0700720b */ /* 0x000fe40003f35000 */
[----:B------:R-:W-:Y:S01]  /*91f0*/  FSETP.NE.FTZ.AND P0, PT, R4, RZ, PT ;  /* 0x000000ff0400720b */ /* 0x000fe20003f15000 */
[----:B---3--:R-:W3:Y:S01]  /*9200*/  MUFU.RCP R9, R4 ;  /* 0x0000000400097308 */ /* 0x008ee20000001000 */
        /* <DEDUP_REMOVED lines=42> */
[----:B------:R-:W-:Y:S01]  /*94b0*/  LEA R199, R200, R199, 0x1 ;  /* 0x000000c7c8c77211 */ /* 0x000fe200078e08ff */
[C---:B------:R-:W-:Y:S01]  /*94c0*/  FMUL.FTZ R131, R9.reuse, R131 ;  /* 0x0000008309837220 */ /* 0x040fe20000410000 */
[C---:B------:R-:W-:Y:S01]  /*94d0*/  FMUL.FTZ R126, R9.reuse, R126 ;  /* 0x0000007e097e7220 */ /* 0x040fe20000410000 */
[C---:B------:R-:W-:Y:S01]  /*94e0*/  FMUL.FTZ R127, R9.reuse, R127 ;  /* 0x0000007f097f7220 */ /* 0x040fe20000410000 */
[C---:B------:R-:W-:Y:S01]  /*94f0*/  FMUL.FTZ R70, R9.reuse, R70 ;  /* 0x0000004609467220 */ /* 0x040fe20000410000 */
[C---:B------:R-:W-:Y:S01]  /*9500*/  FMUL.FTZ R71, R9.reuse, R71 ;  /* 0x0000004709477220 */ /* 0x040fe20000410000 */
[----:B------:R-:W-:Y:S01]  /*9510*/  SEL R0, R0, 0xfffffff0, !P2 ;  /* 0xfffffff000007807 */ /* 0x000fe20005000000 */
[C---:B------:R-:W-:Y:S01]  /*9520*/  FMUL.FTZ R74, R9.reuse, R74 ;  /* 0x0000004a094a7220 */ /* 0x040fe20000410000 */
[----:B------:R-:W-:Y:S01]  /*9530*/  FMUL.FTZ R75, R9, R75 ;  /* 0x0000004b094b7220 */ /* 0x000fe20000410000 */
[----:B------:R-:W-:Y:S01]  /*9540*/  IADD3 R13, PT, PT, R199, 0x40, RZ ;  /* 0x00000040c70d7810 */ /* 0x000fe20007ffe0ff */
[C---:B------:R-:W-:Y:S01]  /*9550*/  FMUL.FTZ R78, R9.reuse, R78 ;  /* 0x0000004e094e7220 */ /* 0x040fe20000410000 */
[C---:B------:R-:W-:Y:S01]  /*9560*/  FMUL.FTZ R79, R9.reuse, R79 ;  /* 0x0000004f094f7220 */ /* 0x040fe20000410000 */
[----:B------:R-:W-:Y:S01]  /*9570*/  IADD3 R11, PT, PT, R8, R199, RZ ;  /* 0x000000c7080b7210 */ /* 0x000fe20007ffe0ff */
[----:B------:R-:W-:Y:S01]  /*9580*/  FMUL.FTZ R82, R9, R82 ;  /* 0x0000005209527220 */ /* 0x000fe20000410000 */
[----:B------:R-:W-:Y:S01]  /*9590*/  @P4 IADD3 R13, PT, PT, R199, -0x40, RZ ;  /* 0xffffffc0c70d4810 */ /* 0x000fe20007ffe0ff */
[----:B------:R-:W-:Y:S01]  /*95a0*/  FMUL.FTZ R83, R9, R83 ;  /* 0x0000005309537220 */ /* 0x000fe20000410000 */
[----:B------:R-:W-:Y:S01]  /*95b0*/  F2FP.F16.F32.PACK_AB R128, R129, R128 ;  /* 0x000000808180723e */ /* 0x000fe200000000ff */
[----:B------:R-:W-:Y:S01]  /*95c0*/  FMUL.FTZ R86, R9, R86 ;  /* 0x0000005609567220 */ /* 0x000fe20000410000 */
[----:B------:R-:W-:Y:S01]  /*95d0*/  F2FP.F16.F32.PACK_AB R130, R131, R130 ;  /* 0x000000828382723e */ /* 0x000fe200000000ff */
[----:B------:R-:W-:Y:S01]  /*95e0*/  FMUL.FTZ R87, R9, R87 ;  /* 0x0000005709577220 */ /* 0x000fe20000410000 */
[----:B------:R-:W-:Y:S01]  /*95f0*/  F2FP.F16.F32.PACK_AB R124, R125, R124 ;  /* 0x0000007c7d7c723e */ /* 0x000fe200000000ff */
[----:B------:R-:W-:Y:S01]  /*9600*/  FMUL.FTZ R90, R9, R90 ;  /* 0x0000005a095a7220 */ /* 0x000fe20000410000 */
[----:B------:R-:W-:Y:S01]  /*9610*/  F2FP.F16.F32.PACK_AB R126, R127, R126 ;  /* 0x0000007e7f7e723e */ /* 0x000fe200000000ff */
[C---:B------:R-:W-:Y:S01]  /*9620*/  FMUL.FTZ R91, R9.reuse, R91 ;  /* 0x0000005b095b7220 */ /* 0x040fe20000410000 */
[C---:B------:R-:W-:Y:S01]  /*9630*/  IADD3 R5, PT, PT, R0.reuse, R199, RZ ;  /* 0x000000c700057210 */ /* 0x040fe20007ffe0ff */
        /* <DEDUP_REMOVED lines=9> */
[----:B------:R-:W-:Y:S01]  /*96d0*/  IADD3 R15, PT, PT, R0, R11, RZ ;  /* 0x0000000b000f7210 */ /* 0x000fe20007ffe0ff */
[----:B------:R-:W-:Y:S01]  /*96e0*/  FMUL.FTZ R103, R9, R103 ;  /* 0x0000006709677220 */ /* 0x000fe20000410000 */
[----:B------:R-:W-:Y:S01]  /*96f0*/  IADD3 R17, PT, PT, R8, R13, RZ ;  /* 0x0000000d08117210 */ /* 0x000fe20007ffe0ff */
[----:B------:R-:W-:Y:S01]  /*9700*/  STS [R199], R128 ;  /* 0x00000080c7007388 */ /* 0x000fe20000000800 */
[----:B------:R-:W-:Y:S01]  /*9710*/  F2FP.F16.F32.PACK_AB R76, R77, R76 ;  /* 0x0000004c4d4c723e */ /* 0x000fe200000000ff */
[----:B------:R-:W-:Y:S01]  /*9720*/  FMUL.FTZ R106, R9, R106 ;  /* 0x0000006a096a7220 */ /* 0x000fe20000410000 */
[----:B------:R-:W-:Y:S01]  /*9730*/  F2FP.F16.F32.PACK_AB R78, R79, R78 ;  /* 0x0000004e4f4e723e */ /* 0x000fe200000000ff */
[----:B------:R-:W-:Y:S01]  /*9740*/  STS [R199+0x400], R130 ;  /* 0x00040082c7007388 */ /* 0x000fe20000000800 */
[----:B------:R-:W-:Y:S01]  /*9750*/  F2FP.F16.F32.PACK_AB R80, R81, R80 ;  /* 0x000000505150723e */ /* 0x000fe200000000ff */
[----:B------:R-:W-:Y:S01]  /*9760*/  FMUL.FTZ R107, R9, R107 ;  /* 0x0000006b096b7220 */ /* 0x000fe20000410000 */
[----:B------:R-:W-:Y:S01]  /*9770*/  F2FP.F16.F32.PACK_AB R82, R83, R82 ;  /* 0x000000525352723e */ /* 0x000fe200000000ff */
[----:B------:R-:W-:Y:S01]  /*9780*/  STS [R5], R124 ;  /* 0x0000007c05007388 */ /* 0x000fe20000000800 */
[C---:B------:R-:W-:Y:S01]  /*9790*/  IADD3 R19, PT, PT, R0.reuse, R13, RZ ;  /* 0x0000000d00137210 */ /* 0x040fe20007ffe0ff */
[----:B------:R-:W-:Y:S01]  /*97a0*/  FMUL.FTZ R122, R9, R122 ;  /* 0x0000007a097a7220 */ /* 0x000fe20000410000 */
[----:B------:R-:W-:Y:S01]  /*97b0*/  F2FP.F16.F32.PACK_AB R84, R85, R84 ;  /* 0x000000545554723e */ /* 0x000fe200000000ff */
[----:B------:R-:W-:Y:S01]  /*97c0*/  STS [R5+0x400], R126 ;  /* 0x0004007e05007388 */ /* 0x000fe20000000800 */
[----:B------:R-:W-:Y:S01]  /*97d0*/  F2FP.F16.F32.PACK_AB R86, R87, R86 ;  /* 0x000000565756723e */ /* 0x000fe200000000ff */
[----:B------:R-:W-:Y:S01]  /*97e0*/  FMUL.FTZ R123, R9, R123 ;  /* 0x0000007b097b7220 */ /* 0x000fe20000410000 */
[----:B------:R-:W-:Y:S01]  /*97f0*/  F2FP.F16.F32.PACK_AB R88, R89, R88 ;  /* 0x000000585958723e */ /* 0x000fe200000000ff */
[----:B------:R-:W-:Y:S01]  /*9800*/  STS [R11], R68 ;  /* 0x000000440b007388 */ /* 0x000fe20000000800 */
[----:B------:R-:W-:Y:S01]  /*9810*/  F2FP.F16.F32.PACK_AB R90, R91, R90 ;  /* 0x0000005a5b5a723e */ /* 0x000fe200000000ff */
[C---:B------:R-:W-:Y:S01]  /*9820*/  FMUL.FTZ R110, R9.reuse, R110 ;  /* 0x0000006e096e7220 */ /* 0x040fe20000410000 */
[----:B------:R-:W-:Y:S01]  /*9830*/  IADD3 R21, PT, PT, R0, R17, RZ ;  /* 0x0000001100157210 */ /* 0x000fe20007ffe0ff */
[----:B------:R-:W-:Y:S01]  /*9840*/  STS [R11+0x400], R70 ;  /* 0x000400460b007388 */ /* 0x000fe20000000800 */
[----:B------:R-:W-:Y:S01]  /*9850*/  FMUL.FTZ R111, R9, R111 ;  /* 0x0000006f096f7220 */ /* 0x000fe20000410000 */
[----:B------:R-:W-:Y:S01]  /*9860*/  F2FP.F16.F32.PACK_AB R92, R93, R92 ;  /* 0x0000005c5d5c723e */ /* 0x000fe200000000ff */
[----:B------:R-:W-:Y:S01]  /*9870*/  FMUL.FTZ R118, R9, R118 ;  /* 0x0000007609767220 */ /* 0x000fe20000410000 */
[----:B------:R-:W-:Y:S01]  /*9880*/  F2FP.F16.F32.PACK_AB R94, R95, R94 ;  /* 0x0000005e5f5e723e */ /* 0x000fe200000000ff */
[----:B------:R-:W-:Y:S01]  /*9890*/  STS [R15], R72 ;  /* 0x000000480f007388 */ /* 0x000fe20000000800 */
[C---:B------:R-:W-:Y:S01]  /*98a0*/  FMUL.FTZ R119, R9.reuse, R119 ;  /* 0x0000007709777220 */ /* 0x040fe20000410000 */
[----:B------:R-:W-:Y:S01]  /*98b0*/  FMUL.FTZ R114, R9, R114 ;  /* 0x0000007209727220 */ /* 0x000fe20000410000 */
[----:B------:R-:W-:Y:S01]  /*98c0*/  F2FP.F16.F32.PACK_AB R96, R97, R96 ;  /* 0x000000606160723e */ /* 0x000fe200000000ff */
        /* <DEDUP_REMOVED lines=39> */
[----:B------:R-:W3:Y:S04]  /*9b40*/  LD.E.U8 R0, desc[UR4][R2.64+0x1c8] ;  /* 0x0001c80402007980 */ /* 0x000ee8000c101100 */
[----:B--2---:R-:W2:Y:S04]  /*9b50*/  LD.E.64 R10, desc[UR4][R2.64+0x80] ;  /* 0x00008004020a7980 */ /* 0x004ea8000c101b00 */
[----:B------:R-:W4:Y:S04]  /*9b60*/  LD.E.64 R50, desc[UR4][R2.64+0x90] ;  /* 0x0000900402327980 */ /* 0x000f28000c101b00 */
[----:B------:R-:W4:Y:S04]  /*9b70*/  LD.E.64 R46, desc[UR4][R2.64+0x88] ;  /* 0x00008804022e7980 */ /* 0x000f28000c101b00 */
[----:B------:R-:W4:Y:S01]  /*9b80*/  LD.E.64 R44, desc[UR4][R2.64+0x70] ;  /* 0x00007004022c7980 */ /* 0x000f22000c101b00 */
[----:B------:R-:W-:Y:S05]  /*9b90*/  WARPSYNC.ALL ;  /* 0x0000000000007948 */ /* 0x000fea0003800000 */
[----:B------:R-:W5:Y:S01]  /*9ba0*/  LD.E.64 R48, desc[UR4][R2.64+0xa0] ;  /* 0x0000a00402307980 */ /* 0x000f62000c101b00 */
[----:B------:R-:W-:-:S02]  /*9bb0*/  SHF.L.U32 R42, R221, 0x6, RZ ;  /* 0x00000006dd2a7819 */ /* 0x000fc400000006ff */
[----:B------:R-:W-:Y:S02]  /*9bc0*/  MOV R197, RZ ;  /* 0x000000ff00c57202 */ /* 0x000fe40000000f00 */
[----:B---3--:R-:W-:-:S13]  /*9bd0*/  ISETP.NE.AND P2, PT, R0, RZ, PT ;  /* 0x000000ff0000720c */ /* 0x008fda0003f45270 */
[----:B------:R-:W3:Y:S04]  /*9be0*/  @!P2 LD.E R41, desc[UR4][R2.64+0x60] ;  /* 0x000060040229a980 */ /* 0x000ee8000c101900 */
[----:B------:R-:W3:Y:S04]  /*9bf0*/  @P2 LD.E R0, desc[UR4][R2.64+0xd4] ;  /* 0x0000d40402002980 */ /* 0x000ee8000c101900 */
[----:B------:R-:W3:Y:S04]  /*9c00*/  @!P2 LD.E R40, desc[UR4][R2.64+0xb4] ;  /* 0x0000b4040228a980 */ /* 0x000ee8000c101900 */
[----:B------:R1:W3:Y:S01]  /*9c10*/  @P2 LD.E R5, desc[UR4][R2.64+0xb4] ;  /* 0x0000b40402052980 */ /* 0x0002e2000c101900 */
[----:B------:R-:W-:Y:S01]  /*9c20*/  BAR.SYNC.DEFER_BLOCKING 0x0 ;  /* 0x0000000000007b1d */ /* 0x000fe20000010000 */
[----:B--2---:R-:W-:-:S04]  /*9c30*/  IMAD.WIDE.U32 R14, R10, R220, RZ ;  /* 0x000000dc0a0e7225 */ /* 0x004fc800078e00ff */
[-C--:B----4-:R-:W-:Y:S02]  /*9c40*/  IMAD R9, R51, R219.reuse, RZ ;  /* 0x000000db33097224 */ /* 0x090fe400078e02ff */
[----:B------:R-:W-:Y:S02]  /*9c50*/  IMAD R8, R11, R220, RZ ;  /* 0x000000dc0b087224 */ /* 0x000fe400078e02ff */
[----:B------:R-:W-:-:S04]  /*9c60*/  IMAD.WIDE.U32 R50, R50, R219, RZ ;  /* 0x000000db32327225 */ /* 0x000fc800078e00ff */
[----:B------:R-:W-:-:S04]  /*9c70*/  IMAD.WIDE.U32 R12, R42, R46, R196 ;  /* 0x0000002e2a0c7225 */ /* 0x000fc800078e00c4 */
[----:B------:R-:W-:Y:S01]  /*9c80*/  IMAD R10, R47, R42, RZ ;  /* 0x0000002a2f0a7224 */ /* 0x000fe200078e02ff */
[----:B------:R-:W-:Y:S02]  /*9c90*/  IADD3 R8, PT, PT, R15, R8, RZ ;  /* 0x000000080f087210 */ /* 0x000fe40007ffe0ff */
[----:B------:R-:W-:Y:S02]  /*9ca0*/  IADD3 R9, PT, PT, R51, R9, RZ ;  /* 0x0000000933097210 */ /* 0x000fe40007ffe0ff */
[----:B------:R-:W-:Y:S02]  /*9cb0*/  SHF.R.U32.HI R11, RZ, 0x2, R198 ;  /* 0x00000002ff0b7819 */ /* 0x000fe400000116c6 */
[----:B------:R-:W-:Y:S01]  /*9cc0*/  IADD3 R10, PT, PT, R13, R10, RZ ;  /* 0x0000000a0d0a7210 */ /* 0x000fe20007ffe0ff */
[----:B------:R2:W4:Y:S01]  /*9cd0*/  LDS.128 R32, [R229+0x800] ;  /* 0x00080000e5207984 */ /* 0x0005220000000c00 */
[----:B------:R-:W-:Y:S02]  /*9ce0*/  IADD3 R50, P4, P3, R50, R12, R14 ;  /* 0x0000000c32327210 */ /* 0x000fe40007b9e00e */
[----:B-1----:R-:W-:Y:S01]  /*9cf0*/  LOP3.LUT R2, R201, 0x30, RZ, 0xc0, !PT ;  /* 0x00000030c9027812 */ /* 0x002fe200078ec0ff */
[----:B------:R2:W1:Y:S01]  /*9d00*/  LDS.128 R12, [R229] ;  /* 0x00000000e50c7984 */ /* 0x0004620000000c00 */
[----:B------:R-:W-:-:S02]  /*9d10*/  IADD3.X R51, PT, PT, R9, R10, R8, P4, P3 ;  /* 0x0000000a09337210 */ /* 0x000fc400027e6408 */
[----:B------:R-:W-:Y:S01]  /*9d20*/  LOP3.LUT R2, R2, 0x7, R11, 0xf8, !PT ;  /* 0x0000000702027812 */ /* 0x000fe200078ef80b */
[----:B------:R2:W1:Y:S04]  /*9d30*/  LDS.128 R20, [R229+0x2800] ;  /* 0x00280000e5147984 */ /* 0x0004680000000c00 */
[----:B------:R2:W1:Y:S04]  /*9d40*/  LDS.128 R8, [R229+0x2000] ;  /* 0x00200000e5087984 */ /* 0x0004680000000c00 */
[----:B------:R2:W1:Y:S04]  /*9d50*/  LDS.128 R28, [R229+0x1000] ;  /* 0x00100000e51c7984 */ /* 0x0004680000000c00 */
[----:B------:R2:W1:Y:S04]  /*9d60*/  LDS.128 R16, [R229+0x3000] ;  /* 0x00300000e5107984 */ /* 0x0004680000000c00 */
[----:B------:R2:W1:Y:S04]  /*9d70*/  LDS.128 R24, [R229+0x1800] ;  /* 0x00180000e5187984 */ /* 0x0004680000000c00 */
[----:B------:R2:W1:Y:S01]  /*9d80*/  LDS.128 R36, [R229+0x3800] ;  /* 0x00380000e5247984 */ /* 0x0004620000000c00 */
[----:B------:R-:W4:Y:S01]  /*9d90*/  @P1 MUFU.LG2 R3, R7 ;  /* 0x0000000700031308 */ /* 0x000f220000000c00 */
[----:B------:R-:W-:-:S02]  /*9da0*/  LOP3.LUT P3, RZ, R198, 0x3, RZ, 0xc0, !PT ;  /* 0x00000003c6ff7812 */ /* 0x000fc4000786c0ff */
[----:B------:R-:W-:-:S05]  /*9db0*/  SHF.R.U32.HI R198, RZ, 0x3, R198 ;  /* 0x00000003ffc67819 */ /* 0x000fca00000116c6 */
[----:B------:R-:W2:Y:S01]  /*9dc0*/  @P0 MUFU.LG2 R4, R4 ;  /* 0x0000000400040308 */ /* 0x000ea20000000c00 */
[----:B------:R-:W-:-:S04]  /*9dd0*/  IMAD.WIDE.U32 R50, R198, R46, R50 ;  /* 0x0000002ec6327225 */ /* 0x000fc800078e0032 */
[----:B------:R-:W-:Y:S02]  /*9de0*/  IMAD R198, R47, R198, RZ ;  /* 0x000000c62fc67224 */ /* 0x000fe400078e02ff */
[----:B----4-:R-:W-:Y:S01]  /*9df0*/  @P1 FMUL.FTZ R3, R3, 0.69314718246459960938 ;  /* 0x3f31721803031820 */ /* 0x010fe20000410000 */
[----:B------:R-:W-:Y:S02]  /*9e00*/  MOV R7, 0x7f800000 ;  /* 0x7f80000000077802 */ /* 0x000fe40000000f00 */
[----:B------:R-:W-:Y:S01]  /*9e10*/  IADD3 R198, PT, PT, R51, R198, RZ ;  /* 0x000000c633c67210 */ /* 0x000fe20007ffe0ff */
[----:B-----5:R-:W-:Y:S01]  /*9e20*/  @P1 FFMA.FTZ R7, R6, R134, R3 ;  /* 0x0000008606071223 */ /* 0x020fe20000010003 */
[----:B------:R-:W-:Y:S01]  /*9e30*/  LEA R44, P1, R50, R44, 0x1 ;  /* 0x0000002c322c7211 */ /* 0x000fe200078208ff */
[----:B------:R-:W-:Y:S01]  /*9e40*/  BSSY.RECONVERGENT B0, `(.L_x_3713) ;  /* 0x000001a000007945 */ /* 0x000fe20003800200 */
[----:B------:R-:W-:Y:S01]  /*9e50*/  SHF.L.U32 R3, R46, 0x5, RZ ;  /* 0x000000052e037819 */ /* 0x000fe200000006ff */
[----:B--2---:R-:W-:Y:S01]  /*9e60*/  @P0 FMUL.FTZ R43, R4, 0.69314718246459960938 ;  /* 0x3f317218042b0820 */ /* 0x004fe20000410000 */
[----:B------:R-:W-:-:S02]  /*9e70*/  LEA.HI.X R45, R50, R45, R198, 0x1, P1 ;  /* 0x0000002d322d7211 */ /* 0x000fc400008f0cc6 */
[CC--:B------:R-:W-:Y:S02]  /*9e80*/  LEA R50, P1, R46.reuse, R44.reuse, 0x6 ;  /* 0x0000002c2e327211 */ /* 0x0c0fe400078230ff */
[----:B------:R-:W-:Y:S02]  /*9e90*/  IADD3 R52, P4, PT, R3, R44, RZ ;  /* 0x0000002c03347210 */ /* 0x000fe40007f9e0ff */
[C-C-:B------:R-:W-:Y:S02]  /*9ea0*/  SHF.L.U64.HI R4, R46.reuse, 0x5, R47.reuse ;  /* 0x000000052e047819 */ /* 0x140fe4000001022f */
[----:B------:R-:W-:Y:S01]  /*9eb0*/  LEA.HI.X R51, R46, R45, R47, 0x6, P1 ;  /* 0x0000002d2e337211 */ /* 0x000fe200008f342f */
[----:B---3--:R-:W-:Y:S02]  /*9ec0*/  @!P2 IMAD R41, R41, R220, R219 ;  /* 0x000000dc2929a224 */ /* 0x008fe400078e02db */
[----:B------:R-:W-:Y:S02]  /*9ed0*/  @P2 IMAD R0, R0, R219, RZ ;  /* 0x000000db00002224 */ /* 0x000fe400078e02ff */
[----:B------:R-:W-:Y:S01]  /*9ee0*/  @!P2 IMAD R41, R41, R40, RZ ;  /* 0x000000282929a224 */ /* 0x000fe200078e02ff */
[----:B------:R-:W-:Y:S01]  /*9ef0*/  MOV R40, 0x7f800000 ;  /* 0x7f80000000287802 */ /* 0x000fe20000000f00 */
[----:B------:R-:W-:Y:S01]  /*9f00*/  @P0 FFMA.FTZ R40, R6, R133, R43 ;  /* 0x0000008506280223 */ /* 0x000fe2000001002b */
[----:B------:R-:W-:Y:S01]  /*9f10*/  @P2 IMAD R41, R5, R220, R0 ;  /* 0x000000dc05292224 */ /* 0x000fe200078e0200 */
[----:B-1----:R-:W-:Y:S06]  /*9f20*/  @P3 BRA `(.L_x_3714) ;  /* 0x00000000002c3947 */ /* 0x002fec0003800000 */
[----:B------:R-:W-:Y:S02]  /*9f30*/  IMAD.IADD R41, R42, 0x1, R41 ;  /* 0x000000012a297824 */ /* 0x000fe400078e0229 */
[----:B------:R-:W-:Y:S02]  /*9f40*/  IMAD.IADD R225, R225, 0x1, -R42 ;  /* 0x00000001e1e17824 */ /* 0x000fe400078e0a2a */
[C---:B------:R-:W-:Y:S01]  /*9f50*/  VIADD R0, R2.reuse, 0x8 ;  /* 0x0000000802007836 */ /* 0x040fe20000000000 */
[C---:B------:R-:W-:Y:S02]  /*9f60*/  IADD3 R5, P0, PT, R2.reuse, R41, RZ ;  /* 0x0000002902057210 */ /* 0x040fe40007f1e0ff */
[-C--:B------:R-:W-:Y:S02]  /*9f70*/  ISETP.GE.AND P2, PT, R2, R225.reuse, PT ;  /* 0x000000e10200720c */ /* 0x080fe40003f46270 */
[----:B------:R-:W-:Y:S02]  /*9f80*/  ISETP.GE.AND P1, PT, R0, R225, PT ;  /* 0x000000e10000720c */ /* 0x000fe40003f26270 */
[----:B------:R-:W-:-:S02]  /*9f90*/  LEA.HI.X.SX32 R41, R41, RZ, 0x1, P0 ;  /* 0x000000ff29297211 */ /* 0x000fc400000f0eff */
[----:B------:R-:W-:-:S04]  /*9fa0*/  LEA R42, P0, R5, R48, 0x2 ;  /* 0x00000030052a7211 */ /* 0x000fc800078010ff */
[----:B------:R-:W-:-:S05]  /*9fb0*/  LEA.HI.X R43, R5, R49, R41, 0x2, P0 ;  /* 0x00000031052b7211 */ /* 0x000fca00000f1429 */
[----:B------:R1:W-:Y:S04]  /*9fc0*/  @!P2 ST.E desc[UR4][R42.64], R7 ;  /* 0x000000072a00a985 */ /* 0x0003e8000c101904 */
[----:B------:R1:W-:Y:S02]  /*9fd0*/  @!P1 ST.E desc[UR4][R42.64+0x20], R40 ;  /* 0x000020282a009985 */ /* 0x0003e4000c101904 */
.L_x_3714:
[----:B------:R-:W-:Y:S05]  /*9fe0*/  BSYNC.RECONVERGENT B0 ;  /* 0x0000000000007941 */ /* 0x000fea0003800200 */
.L_x_3713:
[----:B------:R-:W-:Y:S01]  /*9ff0*/  IADD3 R2, P0, PT, R50, R3, RZ ;  /* 0x0000000332027210 */ /* 0x000fe20007f1e0ff */
[----:B------:R-:W-:Y:S01]  /*a000*/  IMAD.X R53, R4, 0x1, R45, P4 ;  /* 0x0000000104357824 */ /* 0x000fe200020e062d */
[----:B------:R-:W-:Y:S01]  /*a010*/  ST.E.128 desc[UR4][R44.64], R12 ;  /* 0x0000000c2c007985 */ /* 0x000fe2000c101d04 */
[----:B------:R-:W-:Y:S01]  /*a020*/  IMAD.MOV.U32 R219, RZ, RZ, 0x0 ;  /* 0x00000000ffdb7424 */ /* 0x000fe200078e00ff */
[----:B------:R-:W-:Y:S02]  /*a030*/  IADD3.X R3, PT, PT, R51, R4, RZ, P0, !PT ;  /* 0x0000000433037210 */ /* 0x000fe400007fe4ff */
[----:B------:R-:W-:Y:S04]  /*a040*/  ST.E.128 desc[UR4][R44.64+0x80], R8 ;  /* 0x000080082c007985 */ /* 0x000fe8000c101d04 */
[----:B------:R-:W-:Y:S04]  /*a050*/  ST.E.128 desc[UR4][R52.64], R32 ;  /* 0x0000002034007985 */ /* 0x000fe8000c101d04 */
[----:B------:R-:W-:Y:S04]  /*a060*/  ST.E.128 desc[UR4][R52.64+0x80], R20 ;  /* 0x0000801434007985 */ /* 0x000fe8000c101d04 */
[----:B------:R-:W-:Y:S04]  /*a070*/  ST.E.128 desc[UR4][R50.64], R28 ;  /* 0x0000001c32007985 */ /* 0x000fe8000c101d04 */
[----:B------:R-:W-:Y:S04]  /*a080*/  ST.E.128 desc[UR4][R50.64+0x80], R16 ;  /* 0x0000801032007985 */ /* 0x000fe8000c101d04 */
[----:B------:R-:W-:Y:S04]  /*a090*/  ST.E.128 desc[UR4][R2.64], R24 ;  /* 0x0000001802007985 */ /* 0x000fe8000c101d04 */
[----:B------:R1:W-:Y:S02]  /*a0a0*/  ST.E.128 desc[UR4][R2.64+0x80], R36 ;  /* 0x0000802402007985 */ /* 0x0003e4000c101d04 */
[----:B-1----:R-:W-:Y:S05]  /*a0b0*/  RET.REL.NODEC R218 `(_ZN5flash24flash_fwd_splitkv_kernelI23Flash_fwd_kernel_traitsILi128ELi64ELi128ELi4ELb0ELb0EN7cutlass6half_tE19Flash_kernel_traitsILi128ELi64ELi128ELi4ES3_EELb0ELb0ELb0ELb1ELb1ELb0ELb0ELb0EEEvNS_16Flash_fwd_paramsE) ;  /* 0xffffff5cdad07950 */ /* 0x002fea0003c3ffff */
.L_x_3712:
[----:B------:R-:W-:Y:S01]  /*a0c0*/  MOV R5, 0x2 ;  /* 0x0000000200057802 */ /* 0x000fe20000000f00 */
[----:B------:R-:W-:Y:S01]  /*a0d0*/  IMAD.MOV.U32 R0, RZ, RZ, 0x1f ;  /* 0x0000001fff007424 */ /* 0x000fe200078e00ff */
[----:B------:R-:W-:-:S07]  /*a0e0*/  MOV R4, 0xffffffff ;  /* 0xffffffff00047802 */ /* 0x000fce0000000f00 */
[----:B-1---5:R-:W-:Y:S05]  /*a0f0*/  WARPSYNC.COLLECTIVE R4, `(.L_x_3715) ;  /* 0x0000000004087348 */ /* 0x022fea0003c00000 */
[----:B------:R2:W3:Y:S02]  /*a100*/  SHFL.BFLY P0, R10, R235, R5, R0 ;  /* 0x0c000005eb0a7389 */ /* 0x0004e40000000000 */
[----:B-123-5:R-:W-:Y:S05]  /*a110*/  ENDCOLLECTIVE ;  /* 0x000000000000791b */ /* 0x02efea0003800000 */
.L_x_3715:
[----:B------:R-:W-:Y:S02]  /*a120*/  IMAD.MOV.U32 R8, RZ, RZ, R10 ;  /* 0x000000ffff087224 */ /* 0x000fe400078e000a */
[----:B------:R-:W-:Y:S02]  /*a130*/  IMAD.MOV.U32 R5, RZ, RZ, 0x1 ;  /* 0x00000001ff057424 */ /* 0x000fe400078e00ff */
[----:B------:R-:W-:-:S05]  /*a140*/  FADD.FTZ R8, R8, R235 ;  /* 0x000000eb08087221 */ /* 0x000fca0000010000 */
[----:B------:R-:W-:-:S07]  /*a150*/  MOV R235, R8 ;  /* 0x0000000800eb7202 */ /* 0x000fce0000000f00 */
[----:B------:R-:W-:Y:S05]  /*a160*/  WARPSYNC.COLLECTIVE R4, `(.L_x_3716) ;  /* 0x0000000004087348 */ /* 0x000fea0003c00000 */
[----:B------:R1:W2:Y:S02]  /*a170*/  SHFL.BFLY P0, R10, R235, R5, R0 ;  /* 0x0c000005eb0a7389 */ /* 0x0002a40000000000 */
[----:B-12---:R-:W-:Y:S05]  /*a180*/  ENDCOLLECTIVE ;  /* 0x000000000000791b */ /* 0x006fea0003800000 */
.L_x_3716:
[----:B------:R-:W-:Y:S01]  /*a190*/  MOV R235, R233 ;  /* 0x000000e900eb7202 */ /* 0x000fe20000000f00 */
[----:B------:R-:W-:Y:S01]  /*a1a0*/  IMAD.MOV.U32 R5, RZ, RZ, 0x2 ;  /* 0x00000002ff057424 */ /* 0x000fe200078e00ff */
[----:B------:R-:W-:-:S07]  /*a1b0*/  MOV R7, R10 ;  /* 0x0000000a00077202 */ /* 0x000fce0000000f00 */
[----:B------:R-:W-:Y:S05]  /*a1c0*/  WARPSYNC.COLLECTIVE R4, `(.L_x_3717) ;  /* 0x0000000004087348 */ /* 0x000fea0003c00000 */
[----:B------:R1:W2:Y:S02]  /*a1d0*/  SHFL.BFLY P0, R10, R235, R5, R0 ;  /* 0x0c000005eb0a7389 */ /* 0x0002a40000000000 */
[----:B-12---:R-:W-:Y:S05]  /*a1e0*/  ENDCOLLECTIVE ;  /* 0x000000000000791b */ /* 0x006fea0003800000 */
.L_x_3717:
[----:B------:R-:W-:Y:S01]  /*a1f0*/  FADD.FTZ R7, R8, R7 ;  /* 0x0000000708077221 */ /* 0x000fe20000010000 */
[----:B------:R-:W-:Y:S01]  /*a200*/  FADD.FTZ R9, R10, R233 ;  /* 0x000000e90a097221 */ /* 0x000fe20000010000 */
[----:B------:R-:W-:-:S04]  /*a210*/  MOV R5, 0x1 ;  /* 0x0000000100057802 */ /* 0x000fc80000000f00 */
[----:B------:R-:W-:-:S07]  /*a220*/  MOV R235, R9 ;  /* 0x0000000900eb7202 */ /* 0x000fce0000000f00 */
[----:B------:R-:W-:Y:S05]  /*a230*/  WARPSYNC.COLLECTIVE R4, `(.L_x_3718) ;  /* 0x0000000004087348 */ /* 0x000fea0003c00000 */
[----:B------:R1:W2:Y:S02]  /*a240*/  SHFL.BFLY P0, R10, R235, R5, R0 ;  /* 0x0c000005eb0a7389 */ /* 0x0002a40000000000 */
[----:B-12---:R-:W-:Y:S05]  /*a250*/  ENDCOLLECTIVE ;  /* 0x000000000000791b */ /* 0x006fea0003800000 */
.L_x_3718:
[----:B------:R-:W-:Y:S05]  /*a260*/  BRA `(.L_x_3719) ;  /* 0xffffffec00cc7947 */ /* 0x000fea000383ffff */
.L_x_3720:
        /* <DEDUP_REMOVED lines=9> */
.L_x_14914:


//--------------------- .text._ZN5flash24flash_fwd_splitkv_kernelI23Flash_fwd_kernel_traitsILi128ELi64ELi128ELi4ELb0ELb0EN7cutlass6half_tE19Flash_kernel_traitsILi128ELi64ELi128ELi4ES3_EELb0ELb0ELb0ELb1ELb1ELb1ELb0ELb0EEEvNS_16Flash_fwd_paramsE --------------------------
	.section	.text._ZN5flash24flash_fwd_splitkv_kernelI23Flash_fwd_kernel_traitsILi128ELi64ELi128ELi4ELb0ELb0EN7cutlass6half_tE19Flash_kernel_traitsILi128ELi64ELi128ELi4ES3_EELb0ELb0ELb0ELb1ELb1ELb1ELb0ELb0EEEvNS_16Flash_fwd_paramsE,"ax",@progbits
	.align	128
        .global         _ZN5flash24flash_fwd_splitkv_kernelI23Flash_fwd_kernel_traitsILi128ELi64ELi128ELi4ELb0ELb0EN7cutlass6half_tE19Flash_kernel_traitsILi128ELi64ELi128ELi4ES3_EELb0ELb0ELb0ELb1ELb1ELb1ELb0ELb0EEEvNS_16Flash_fwd_paramsE
        .type           _ZN5flash24flash_fwd_splitkv_kernelI23Flash_fwd_kernel_traitsILi128ELi64ELi128ELi4ELb0ELb0EN7cutlass6half_tE19Flash_kernel_traitsILi128ELi64ELi128ELi4ES3_EELb0ELb0ELb0ELb1ELb1ELb1ELb0ELb0EEEvNS_16Flash_fwd_paramsE,@function
        .size           _ZN5flash24flash_fwd_splitkv_kernelI23Flash_fwd_kernel_traitsILi128ELi64ELi128ELi4ELb0ELb0EN7cutlass6half_tE19Flash_kernel_traitsILi128ELi64ELi128ELi4ES3_EELb0ELb0ELb0ELb1ELb1ELb1ELb0ELb0EEEvNS_16Flash_fwd_paramsE,(.L_x_14915 - _ZN5flash24flash_fwd_splitkv_kernelI23Flash_fwd_kernel_traitsILi128ELi64ELi128ELi4ELb0ELb0EN7cutlass6half_tE19Flash_kernel_traitsILi128ELi64ELi128ELi4ES3_EELb0ELb0ELb0ELb1ELb1ELb1ELb0ELb0EEEvNS_16Flash_fwd_paramsE)
        .other          _ZN5flash24flash_fwd_splitkv_kernelI23Flash_fwd_kernel_traitsILi128ELi64ELi128ELi4ELb0ELb0EN7cutlass6half_tE19Flash_kernel_traitsILi128ELi64ELi128ELi4ES3_EELb0ELb0ELb0ELb1ELb1ELb1ELb0ELb0EEEvNS_16Flash_fwd_paramsE,@"STO_CUDA_ENTRY STV_DEFAULT"
_ZN5flash24flash_fwd_splitkv_kernelI23Flash_fwd_kernel_traitsILi128ELi64ELi128ELi4ELb0ELb0EN7cutlass6half_tE19Flash_kernel_traitsILi128ELi64ELi128ELi4ES3_EELb0ELb0ELb0ELb1ELb1ELb1ELb0ELb0EEEvNS_16Flash_fwd_paramsE:
.text._ZN5flash24flash_fwd_splitkv_kernelI23Flash_fwd_kernel_traitsILi128ELi64ELi128ELi4ELb0ELb0EN7cutlass6half_tE19Flash_kernel_traitsILi128ELi64ELi128ELi4ES3_EELb0ELb0ELb0ELb1ELb1ELb1ELb0ELb0EEEvNS_16Flash_fwd_paramsE:
[----:B------:R-:W-:Y:S01]  /*0000*/  LDC R1, c[0x0][0x37c] ;  /* 0x0000df00ff017b82 */ /* 0x000fe20000000800 */
[----:B------:R-:W1:Y:S07]  /*0010*/  S2R R231, SR_CTAID.X ;  /* 0x0000000000e77919 */ /* 0x000e6e0000002500 */
[----:B------:R-:W2:Y:S01]  /*0020*/  LDC.64 R2, c[0x0][0x348] ;  /* 0x0000d200ff027b82 */ /* 0x000ea20000000a00 */
[----:B------:R-:W-:Y:S01]  /*0030*/  BSSY.RECONVERGENT B2, `(.L_x_3721) ;  /* 0x0000005000027945 */ /* 0x000fe20003800200 */
[----:B------:R-:W-:Y:S01]  /*0040*/  MOV R228, 0x80 ;  /* 0x0000008000e47802 */ /* 0x000fe20000000f00 */
[----:B------:R-:W3:Y:S01]  /*0050*/  S2R R230, SR_CTAID.Y ;  /* 0x0000000000e67919 */ /* 0x000ee20000002600 */
[----:B------:R-:W4:Y:S05]  /*0060*/  S2R R229, SR_CTAID.Z ;  /* 0x0000000000e57919 */ /* 0x000f2a0000002700 */
[----:B-1234-:R-:W-:Y:S05]  /*0070*/  CALL.REL.NOINC `($_ZN5flash24flash_fwd_splitkv_kernelI23Flash_fwd_kernel_traitsILi128ELi64ELi128ELi4ELb0ELb0EN7cutlass6half_tE19Flash_kernel_traitsILi128ELi64ELi128ELi4ES3_EELb0ELb0ELb0ELb1ELb1ELb1ELb0ELb0EEEvNS_16Flash_fwd_paramsE$_ZN5flash30compute_attn_1rowblock_splitkvI23Flash_fwd_kernel_traitsILi128ELi64ELi128ELi4ELb0ELb0EN7cutlass6half_tE19Flash_kernel_traitsILi128ELi64ELi128ELi4ES3_EELb0ELb0ELb0ELb1ELb1ELb1ELb0ELb0ENS_16Flash_fwd_paramsEEEvRKT8_iiiii) ;  /* 0x0000000000087944 */ /* 0x01efea0003c00000 */
[----:B------:R-:W-:Y:S05]  /*0080*/  BSYNC.RECONVERGENT B2 ;  /* 0x0000000000027941 */ /* 0x000fea0003800200 */
.L_x_3721:
[----:B------:R-:W-:Y:S05]  /*0090*/  EXIT ;  /* 0x000000000000794d */ /* 0x000fea0003800000 */
        .type           $_ZN5flash24flash_fwd_splitkv_kernelI23Flash_fwd_kernel_traitsILi128ELi64ELi128ELi4ELb0ELb0EN7cutlass6half_tE19Flash_kernel_traitsILi128ELi64ELi128ELi4ES3_EELb0ELb0ELb0ELb1ELb1ELb1ELb0ELb0EEEvNS_16Flash_fwd_paramsE$_ZN5flash30compute_attn_1rowblock_splitkvI23Flash_fwd_kernel_traitsILi128ELi64ELi128ELi4ELb0ELb0EN7cutlass6half_tE19Flash_kernel_traitsILi128ELi64ELi128ELi4ES3_EELb0ELb0ELb0ELb1ELb1ELb1ELb0ELb0ENS_16Flash_fwd_paramsEEEvRKT8_iiiii,@function
        .size           $_ZN5flash24flash_fwd_splitkv_kernelI23Flash_fwd_kernel_traitsILi128ELi64ELi128ELi4ELb0ELb0EN7cutlass6half_tE19Flash_kernel_traitsILi128ELi64ELi128ELi4ES3_EELb0ELb0ELb0ELb1ELb1ELb1ELb0ELb0EEEvNS_16Flash_fwd_paramsE$_ZN5flash30compute_attn_1rowblock_splitkvI23Flash_fwd_kernel_traitsILi128ELi64ELi128ELi4ELb0ELb0EN7cutlass6half_tE19Flash_kernel_traitsILi128ELi64ELi128ELi4ES3_EELb0ELb0ELb0ELb1ELb1ELb1ELb0ELb0ENS_16Flash_fwd_paramsEEEvRKT8_iiiii,(.L_x_14915 - $_ZN5flash24flash_fwd_splitkv_kernelI23Flash_fwd_kernel_traitsILi128ELi64ELi128ELi4ELb0ELb0EN7cutlass6half_tE19Flash_kernel_traitsILi128ELi64ELi128ELi4ES3_EELb0ELb0ELb0ELb1ELb1ELb1ELb0ELb0EEEvNS_16Flash_fwd_paramsE$_ZN5flash30compute_attn_1rowblock_splitkvI23Flash_fwd_kernel_traitsILi128ELi64ELi128ELi4ELb0ELb0EN7cutlass6half_tE19Flash_kernel_traitsILi128ELi64ELi128ELi4ES3_EELb0ELb0ELb0ELb1ELb1ELb1ELb0ELb0ENS_16Flash_fwd_paramsEEEvRKT8_iiiii)
$_ZN5flash24flash_fwd_splitkv_kernelI23Flash_fwd_kernel_traitsILi128ELi64ELi128ELi4ELb0ELb0EN7cutlass6half_tE19Flash_kernel_traitsILi128ELi64ELi128ELi4ES3_EELb0ELb0ELb0ELb1ELb1ELb1ELb0ELb0EEEvNS_16Flash_fwd_paramsE$_ZN5flash30compute_attn_1rowblock_splitkvI23Flash_fwd_kernel_traitsILi128ELi64ELi128ELi4ELb0ELb0EN7cutlass6half_tE19Flash_kernel_traitsILi128ELi64ELi128ELi4ES3_EELb0ELb0ELb0ELb1ELb1ELb1ELb0ELb0ENS_16Flash_fwd_paramsEEEvRKT8_iiiii:
        /* <DEDUP_REMOVED lines=24> */
.L_x_3725:
[----:B------:R-:W-:Y:S05]  /*0220*/  BSYNC.RECONVERGENT B0 ;  /* 0x0000000000007941 */ /* 0x000fea0003800200 */
.L_x_3724:
[----:B-----5:R-:W-:Y:S02]  /*0230*/  IADD3 R5, PT, PT, R5, R4, -R7 ;  /* 0x0000000405057210 */ /* 0x020fe40007ffe807 */
.L_x_3723:
[----:B------:R-:W-:Y:S05]  /*0240*/  BSYNC.RECONVERGENT B1 ;  /* 0x0000000000017941 */ /* 0x000fea0003800200 */
.L_x_3722:
[----:B------:R-:W-:Y:S01]  /*0250*/  IMAD.SHL.U32 R0, R231, 0x40, RZ ;  /* 0x00000040e7007824 */ /* 0x000fe200078e00ff */
[----:B------:R-:W-:Y:S01]  /*0260*/  MOV R8, R228 ;  /* 0x000000e400087202 */ /* 0x000fe20000000f00 */
[----:B------:R-:W-:-:S03]  /*0270*/  IMAD.MOV.U32 R9, RZ, RZ, 0x0 ;  /* 0x00000000ff097424 */ /* 0x000fc600078e00ff */
[----:B-----5:R-:W-:-:S13]  /*0280*/  ISETP.GT.AND P0, PT, R235, R0, PT ;  /* 0x00000000eb00720c */ /* 0x020fda0003f04270 */
[----:B-1----:R-:W-:Y:S05]  /*0290*/  @!P0 RET.REL.NODEC R8 `(_ZN5flash24flash_fwd_splitkv_kernelI23Flash_fwd_kernel_traitsILi128ELi64ELi128ELi4ELb0ELb0EN7cutlass6half_tE19Flash_kernel_traitsILi128ELi64ELi128ELi4ES3_EELb0ELb0ELb0ELb1ELb1ELb1ELb0ELb0EEEvNS_16Flash_fwd_paramsE) ;  /* 0xfffffffc08588950 */ /* 0x002fea0003c3ffff */
        /* <DEDUP_REMOVED lines=31> */
[C-C-:B------:R-:W-:Y:S01]  /*0490*/  IMAD.IADD R9, R235.reuse, 0x1, -R0.reuse ;  /* 0x00000001eb097824 */ /* 0x140fe200078e0a00 */
        /* <DEDUP_REMOVED lines=29> */
[----:B------:R-:W-:Y:S01]  /*0670*/  ISETP.NE.OR P3, PT, R143, RZ, P3 ;  /* 0x000000ff8f00720c */ /* 0x000fe20001f65670 */
        /* <DEDUP_REMOVED lines=15> */
[----:B-1----:R-:W-:Y:S05]  /*0770*/  @P0 RET.REL.NODEC R228 `(_ZN5flash24flash_fwd_splitkv_kernelI23Flash_fwd_kernel_traitsILi128ELi64ELi128ELi4ELb0ELb0EN7cutlass6half_tE19Flash_kernel_traitsILi128ELi64ELi128ELi4ES3_EELb0ELb0ELb0ELb1ELb1ELb1ELb0ELb0EEEvNS_16Flash_fwd_paramsE) ;  /* 0xfffffff8e4200950 */ /* 0x002fea0003c3ffff */
[----:B------:R-:W-:Y:S02]  /*0780*/  MOV R3, 0x7f800000 ;  /* 0x7f80000000037802 */ /* 0x000fe40000000f00 */
[----:B------:R-:W-:-:S03]  /*0790*/  MOV R229, 0x0 ;  /* 0x0000000000e57802 */ /* 0x000fc60000000f00 */
[----:B------:R1:W-:Y:S02]  /*07a0*/  ST.E desc[UR4][R10.64+0xc0], R3 ;  /* 0x0000c0030a007985 */ /* 0x0003e4000c101904 */
[----:B-1----:R-:W-:Y:S05]  /*07b0*/  RET.REL.NODEC R228 `(_ZN5flash24flash_fwd_splitkv_kernelI23Flash_fwd_kernel_traitsILi128ELi64ELi128ELi4ELb0ELb0EN7cutlass6half_tE19Flash_kernel_traitsILi128ELi64ELi128ELi4ES3_EELb0ELb0ELb0ELb1ELb1ELb1ELb0ELb0EEEvNS_16Flash_fwd_paramsE) ;  /* 0xfffffff8e4107950 */ /* 0x002fea0003c3ffff */
.L_x_3726:
        /* <DEDUP_REMOVED lines=104> */
.L_x_3728:
        /* <DEDUP_REMOVED lines=64> */
.L_x_3729:
[----:B------:R-:W-:Y:S05]  /*1240*/  BSYNC.RECONVERGENT B0 ;  /* 0x0000000000007941 */ /* 0x000fea0003800200 */
.L_x_3727:
[----:B------:R-:W2:Y:S04]  /*1250*/  LD.E.64 R26, desc[UR4][R120.64+0x18] ;  /* 0x00001804781a7980 */ /* 0x000ea8000c101b00 */
[----:B------:R-:W3:Y:S04]  /*1260*/  LD.E.64 R18, desc[UR4][R120.64+0x48] ;  /* 0x0000480478127980 */ /* 0x000ee8000c101b00 */
[----:B------:R-:W4:Y:S04]  /*1270*/  LD.E.64 R20, desc[UR4][R120.64+0x30] ;  /* 0x0000300478147980 */ /* 0x000f28000c101b00 */
[----:B------:R-:W5:Y:S04]  /*1280*/  LD.E.64 R22, desc[UR4][R120.64+0x8] ;  /* 0x0000080478167980 */ /* 0x000f68000c101b00 */
[----:B------:R-:W5:Y:S04]  /*1290*/  LD.E.64 R16, desc[UR4][R120.64] ;  /* 0x0000000478107980 */ /* 0x000f68000c101b00 */
[----:B------:R-:W5:Y:S01]  /*12a0*/  LD.E.64 R4, desc[UR4][R120.64+0x10] ;  /* 0x0000100478047980 */ /* 0x000f62000c101b00 */
[----:B------:R-:W-:-:S04]  /*12b0*/  IABS R13, R14 ;  /* 0x0000000e000d7213 */ /* 0x000fc80000000000 */
[----:B------:R-:W1:Y:S08]  /*12c0*/  I2F.RP R25, R13 ;  /* 0x0000000d00197306 */ /* 0x000e700000209400 */
[----:B-1----:R-:W1:Y:S02]  /*12d0*/  MUFU.RCP R24, R25 ;  /* 0x0000001900187308 */ /* 0x002e640000001000 */
[----:B-1----:R-:W-:-:S06]  /*12e0*/  IADD3 R24, PT, PT, R24, 0xffffffe, RZ ;  /* 0x0ffffffe18187810 */ /* 0x002fcc0007ffe0ff */
        /* <DEDUP_REMOVED lines=10> */
[----:B------:R-:W-:Y:S01]  /*1390*/  ISETP.GT.U32.AND P2, PT, R13, R24, PT ;  /* 0x000000180d00720c */ /* 0x000fe20003f44070 */
[----:B------:R-:W-:-:S05]  /*13a0*/  IMAD.SHL.U32 R0, R143, 0x8, RZ ;  /* 0x000000088f007824 */ /* 0x000fca00078e00ff */
[----:B------:R-:W-:-:S07]  /*13b0*/  LOP3.LUT R140, R0, 0x38, RZ, 0xc0, !PT ;  /* 0x00000038008c7812 */ /* 0x000fce00078ec0ff */
[-C--:B------:R-:W-:Y:S02]  /*13c0*/  @!P2 IADD3 R24, PT, PT, R24, -R13.reuse, RZ ;  /* 0x8000000d1818a210 */ /* 0x080fe40007ffe0ff */
[----:B------:R-:W-:Y:S02]  /*13d0*/  IADD3 R12, P0, PT, R140, R12, RZ ;  /* 0x0000000c8c0c7210 */ /* 0x000fe40007f1e0ff */
[----:B------:R-:W-:Y:S02]  /*13e0*/  ISETP.GE.U32.AND P3, PT, R24, R13, PT ;  /* 0x0000000d1800720c */ /* 0x000fe40003f66070 */
[----:B------:R-:W-:-:S04]  /*13f0*/  LOP3.LUT R13, R229, R14, RZ, 0x3c, !PT ;  /* 0x0000000ee50d7212 */ /* 0x000fc800078e3cff */
[----:B------:R-:W-:Y:S02]  /*1400*/  ISETP.GE.AND P1, PT, R13, RZ, PT ;  /* 0x000000ff0d00720c */ /* 0x000fe40003f26270 */
[----:B------:R-:W-:Y:S02]  /*1410*/  IADD3.X R13, PT, PT, RZ, R10, RZ, P0, !PT ;  /* 0x0000000aff0d7210 */ /* 0x000fe400007fe4ff */
[----:B------:R-:W-:Y:S01]  /*1420*/  ISETP.NE.AND P0, PT, R14, RZ, PT ;  /* 0x000000ff0e00720c */ /* 0x000fe20003f05270 */
[----:B------:R-:W-:Y:S02]  /*1430*/  @!P2 VIADD R11, R11, 0x1 ;  /* 0x000000010b0ba836 */ /* 0x000fe40000000000 */
[----:B------:R-:W-:-:S03]  /*1440*/  IMAD R7, R7, R122, RZ ;  /* 0x0000007a07077224 */ /* 0x000fc600078e02ff */
[----:B------:R-:W-:Y:S01]  /*1450*/  @P3 IADD3 R11, PT, PT, R11, 0x1, RZ ;  /* 0x000000010b0b3810 */ /* 0x000fe20007ffe0ff */
[C---:B------:R-:W-:Y:S01]  /*1460*/  IMAD R7, R9.reuse, R123, R7 ;  /* 0x0000007b09077224 */ /* 0x040fe200078e0207 */
[----:B------:R-:W-:Y:S01]  /*1470*/  LOP3.LUT R10, R0, 0x1c0, RZ, 0xc0, !PT ;  /* 0x000001c0000a7812 */ /* 0x000fe200078ec0ff */
[----:B------:R-:W-:-:S04]  /*1480*/  IMAD.WIDE.U32 R12, R9, R122, R12 ;  /* 0x0000007a090c7225 */ /* 0x000fc800078e000c */
[----:B------:R-:W-:Y:S01]  /*1490*/  @!P1 IMAD.MOV R11, RZ, RZ, -R11 ;  /* 0x000000ffff0b9224 */ /* 0x000fe200078e0a0b */
[----:B------:R-:W-:Y:S02]  /*14a0*/  @!P0 LOP3.LUT R11, RZ, R14, RZ, 0x33, !PT ;  /* 0x0000000eff0b8212 */ /* 0x000fe400078e33ff */
[----:B------:R-:W-:Y:S01]  /*14b0*/  IADD3 R24, P0, PT, R140, R8, RZ ;  /* 0x000000088c187210 */ /* 0x000fe20007f1e0ff */
[----:B------:R-:W-:Y:S01]  /*14c0*/  IMAD.MOV.U32 R141, RZ, RZ, RZ ;  /* 0x000000ffff8d7224 */ /* 0x000fe200078e00ff */
[----:B------:R-:W-:Y:S02]  /*14d0*/  IADD3 R15, PT, PT, R13, R7, RZ ;  /* 0x000000070d0f7210 */ /* 0x000fe40007ffe0ff */
[----:B------:R-:W-:Y:S01]  /*14e0*/  IADD3.X R25, PT, PT, RZ, R6, RZ, P0, !PT ;  /* 0x00000006ff197210 */ /* 0x000fe200007fe4ff */
[----:B------:R-:W-:Y:S01]  /*14f0*/  IMAD R7, R33, R11, RZ ;  /* 0x0000000b21077224 */ /* 0x000fe200078e02ff */
[----:B------:R-:W-:Y:S01]  /*1500*/  MOV R14, R12 ;  /* 0x0000000c000e7202 */ /* 0x000fe20000000f00 */
[----:B------:R-:W1:Y:S01]  /*1510*/  S2UR UR6, SR_CgaCtaId ;  /* 0x00000000000679c3 */ /* 0x000e620000008800 */
[----:B------:R-:W-:-:S02]  /*1520*/  SHF.R.S32.HI R8, RZ, 0x1f, R11 ;  /* 0x0000001fff087819 */ /* 0x000fc4000001140b */
[--C-:B------:R-:W-:Y:S02]  /*1530*/  LOP3.LUT R9, R10, 0x38, R143.reuse, 0xf8, !PT ;  /* 0x000000380a097812 */ /* 0x100fe400078ef88f */
[----:B------:R-:W-:Y:S02]  /*1540*/  SHF.R.U32.HI R12, RZ, 0x3, R143 ;  /* 0x00000003ff0c7819 */ /* 0x000fe4000001168f */
[----:B------:R-:W-:Y:S01]  /*1550*/  MOV R13, RZ ;  /* 0x000000ff000d7202 */ /* 0x000fe20000000f00 */
[----:B------:R-:W-:Y:S01]  /*1560*/  IMAD.WIDE.U32 R14, R11, R32, R14 ;  /* 0x000000200b0e7225 */ /* 0x000fe200078e000e */
[----:B------:R-:W-:-:S03]  /*1570*/  LOP3.LUT R9, R9, R140, RZ, 0x3c, !PT ;  /* 0x0000008c09097212 */ /* 0x000fc600078e3cff */
[----:B------:R-:W-:Y:S01]  /*1580*/  IMAD R7, R8, R32, R7 ;  /* 0x0000002008077224 */ /* 0x000fe200078e0207 */
[----:B------:R-:W-:Y:S01]  /*1590*/  LOP3.LUT R9, R9, 0x1e00, R0, 0xf8, !PT ;  /* 0x00001e0009097812 */ /* 0x000fe200078ef800 */
[----:B------:R-:W-:-:S03]  /*15a0*/  IMAD.WIDE.U32 R10, R231, 0x40, R12 ;  /* 0x00000040e70a7825 */ /* 0x000fc600078e000c */
[----:B------:R-:W-:Y:S01]  /*15b0*/  IADD3 R7, PT, PT, R15, R7, RZ ;  /* 0x000000070f077210 */ /* 0x000fe20007ffe0ff */
[----:B------:R-:W-:Y:S02]  /*15c0*/  IMAD R8, R31, R12, RZ ;  /* 0x0000000c1f087224 */ /* 0x000fe400078e02ff */
[----:B------:R-:W-:-:S05]  /*15d0*/  IMAD.WIDE.U32 R24, R12, R30, R24 ;  /* 0x0000001e0c187225 */ /* 0x000fca00078e0018 */
[----:B------:R-:W-:Y:S01]  /*15e0*/  IADD3 R225, PT, PT, R25, R8, RZ ;  /* 0x0000000819e17210 */ /* 0x000fe20007ffe0ff */
[----:B------:R-:W-:Y:S02]  /*15f0*/  UMOV UR7, 0x400 ;  /* 0x0000040000077882 */ /* 0x000fe40000000000 */
[----:B-1----:R-:W-:Y:S01]  /*1600*/  ULEA UR6, UR6, UR7, 0x18 ;  /* 0x0000000706067291 */ /* 0x002fe2000f8ec0ff */
[C---:B------:R-:W-:Y:S02]  /*1610*/  SHF.L.U32 R220, R30.reuse, 0x5, RZ ;  /* 0x000000051edc7819 */ /* 0x040fe400000006ff */
[----:B------:R-:W-:-:S03]  /*1620*/  SHF.L.U64.HI R221, R30, 0x5, R31 ;  /* 0x000000051edd7819 */ /* 0x000fc6000001021f */
[----:B------:R-:W-:-:S05]  /*1630*/  IMAD.U32 R208, RZ, RZ, UR6 ;  /* 0x00000006ffd07e24 */ /* 0x000fca000f8e00ff */
[----:B------:R-:W-:Y:S02]  /*1640*/  LEA R239, R9, R208, 0x1 ;  /* 0x000000d009ef7211 */ /* 0x000fe400078e08ff */
[----:B------:R-:W-:Y:S01]  /*1650*/  SHF.L.U32 R118, R143, 0x6, RZ ;  /* 0x000000068f767819 */ /* 0x000fe200000006ff */
[C---:B------:R-:W-:Y:S01]  /*1660*/  IMAD.SHL.U32 R218, R122.reuse, 0x20, RZ ;  /* 0x000000207ada7824 */ /* 0x040fe200078e00ff */
[----:B------:R-:W-:Y:S01]  /*1670*/  SHF.L.U64.HI R219, R122, 0x5, R123 ;  /* 0x000000057adb7819 */ /* 0x000fe2000001027b */
[-C--:B--2---:R-:W-:Y:S02]  /*1680*/  IMAD R6, R27, R230.reuse, RZ ;  /* 0x000000e61b067224 */ /* 0x084fe400078e02ff */
[----:B------:R-:W-:-:S04]  /*1690*/  IMAD.WIDE.U32 R26, R26, R230, R140 ;  /* 0x000000e61a1a7225 */ /* 0x000fc800078e008c */
[----:B------:R-:W-:Y:S02]  /*16a0*/  IMAD.IADD R27, R27, 0x1, R6 ;  /* 0x000000011b1b7824 */ /* 0x000fe400078e0206 */
[----:B---3--:R-:W-:Y:S02]  /*16b0*/  IMAD R0, R19, R229, RZ ;  /* 0x000000e513007224 */ /* 0x008fe400078e02ff */
[----:B------:R-:W-:Y:S01]  /*16c0*/  IMAD.WIDE.U32 R32, R229, R18, R26 ;  /* 0x00000012e5207225 */ /* 0x000fe200078e001a */
[----:B------:R-:W-:Y:S02]  /*16d0*/  MOV R6, R14 ;  /* 0x0000000e00067202 */ /* 0x000fe40000000f00 */
[C-C-:B----4-:R-:W-:Y:S01]  /*16e0*/  SHF.L.U64.HI R15, R20.reuse, 0x5, R21.reuse ;  /* 0x00000005140f7819 */ /* 0x150fe20000010215 */
[C---:B------:R-:W-:Y:S01]  /*16f0*/  IMAD.SHL.U32 R14, R20.reuse, 0x20, RZ ;  /* 0x00000020140e7824 */ /* 0x040fe200078e00ff */
[C---:B------:R-:W-:Y:S01]  /*1700*/  SHF.L.U64.HI R27, R20.reuse, 0x4, R21 ;  /* 0x00000004141b7819 */ /* 0x040fe20000010215 */
[----:B------:R-:W-:Y:S01]  /*1710*/  IMAD R11, R11, R20, RZ ;  /* 0x000000140b0b7224 */ /* 0x000fe200078e02ff */
[----:B------:R-:W-:-:S02]  /*1720*/  SHF.L.U32 R26, R20, 0x4, RZ ;  /* 0x00000004141a7819 */ /* 0x000fc400000006ff */
[----:B------:R-:W-:Y:S01]  /*1730*/  IADD3 R33, PT, PT, R33, R0, RZ ;  /* 0x0000000021217210 */ /* 0x000fe20007ffe0ff */
[----:B------:R-:W-:Y:S01]  /*1740*/  IMAD.WIDE.U32 R14, R20, R10, R14 ;  /* 0x0000000a140e7225 */ /* 0x000fe200078e000e */
[----:B-----5:R-:W-:-:S03]  /*1750*/  LEA R224, P0, R24, R22, 0x1 ;  /* 0x0000001618e07211 */ /* 0x020fc600078008ff */
[-C--:B------:R-:W-:Y:S02]  /*1760*/  IMAD R11, R21, R10.reuse, R11 ;  /* 0x0000000a150b7224 */ /* 0x080fe400078e020b */
[----:B------:R-:W-:Y:S01]  /*1770*/  IMAD.WIDE.U32 R34, R20, R10, R26 ;  /* 0x0000000a14227225 */ /* 0x000fe200078e001a */
[----:B------:R-:W-:-:S03]  /*1780*/  LEA.HI.X R225, R24, R23, R225, 0x1, P0 ;  /* 0x0000001718e17211 */ /* 0x000fc600000f0ce1 */
[----:B------:R-:W-:Y:S01]  /*1790*/  IMAD.WIDE.U32 R20, R20, R10, R32 ;  /* 0x0000000a14147225 */ /* 0x000fe200078e0020 */
[----:B------:R-:W-:-:S03]  /*17a0*/  IADD3 R23, P1, P0, R32, R14, R26 ;  /* 0x0000000e20177210 */ /* 0x000fc6000783e01a */
[----:B------:R-:W-:Y:S01]  /*17b0*/  IMAD.IADD R15, R11, 0x1, R15 ;  /* 0x000000010b0f7824 */ /* 0x000fe200078e020f */
[C---:B------:R-:W-:Y:S02]  /*17c0*/  IADD3 R19, P2, PT, R32.reuse, R14, RZ ;  /* 0x0000000e20137210 */ /* 0x040fe40007f5e0ff */
[----:B------:R-:W-:Y:S02]  /*17d0*/  IADD3 R13, P3, PT, R32, R34, RZ ;  /* 0x00000022200d7210 */ /* 0x000fe40007f7e0ff */
[----:B------:R-:W-:Y:S02]  /*17e0*/  IADD3 R25, PT, PT, R21, R11, RZ ;  /* 0x0000000b15197210 */ /* 0x000fe40007ffe0ff */
[----:B------:R-:W-:Y:S02]  /*17f0*/  IADD3.X R21, PT, PT, R33, R15, R27, P1, P0 ;  /* 0x0000000f21157210 */ /* 0x000fe40000fe041b */
[----:B------:R-:W-:Y:S02]  /*1800*/  IADD3.X R15, PT, PT, R15, R33, RZ, P2, !PT ;  /* 0x000000210f0f7210 */ /* 0x000fe400017fe4ff */
[----:B------:R-:W-:-:S02]  /*1810*/  IADD3.X R11, PT, PT, R33, R11, R35, P3, !PT ;  /* 0x0000000b210b7210 */ /* 0x000fc40001ffe423 */
[-C--:B------:R-:W-:Y:S02]  /*1820*/  LEA R26, P2, R13, R16.reuse, 0x1 ;  /* 0x000000100d1a7211 */ /* 0x080fe400078408ff */
[-C--:B------:R-:W-:Y:S02]  /*1830*/  LEA R10, P0, R23, R16.reuse, 0x1 ;  /* 0x00000010170a7211 */ /* 0x080fe400078008ff */
[-C--:B------:R-:W-:Y:S02]  /*1840*/  LEA.HI.X R27, R13, R17.reuse, R11, 0x1, P2 ;  /* 0x000000110d1b7211 */ /* 0x080fe400010f0c0b */
[----:B------:R-:W-:Y:S02]  /*1850*/  LEA.HI.X R11, R23, R17, R21, 0x1, P0 ;  /* 0x00000011170b7211 */ /* 0x000fe400000f0c15 */
[----:B------:R-:W-:Y:S02]  /*1860*/  LEA R8, P1, R19, R16, 0x1 ;  /* 0x0000001013087211 */ /* 0x000fe400078208ff */
[----:B------:R-:W-:-:S02]  /*1870*/  IADD3 R14, P0, PT, R220, R224, RZ ;  /* 0x000000e0dc0e7210 */ /* 0x000fc40007f1e0ff */
[-C--:B------:R-:W-:Y:S02]  /*1880*/  LEA.HI.X R9, R19, R17.reuse, R15, 0x1, P1 ;  /* 0x0000001113097211 */ /* 0x080fe400008f0c0f */
[----:B------:R-:W-:Y:S01]  /*1890*/  LEA R24, P4, R20, R16, 0x1 ;  /* 0x0000001014187211 */ /* 0x000fe200078808ff */
[----:B------:R-:W-:Y:S01]  /*18a0*/  IMAD.X R15, R221, 0x1, R225, P0 ;  /* 0x00000001dd0f7824 */ /* 0x000fe200000e06e1 */
[-C--:B------:R-:W-:Y:S02]  /*18b0*/  IADD3 R16, P0, PT, R14, R220.reuse, RZ ;  /* 0x000000dc0e107210 */ /* 0x080fe40007f1e0ff */
[----:B------:R-:W-:Y:S02]  /*18c0*/  LEA.HI.X R25, R20, R17, R25, 0x1, P4 ;  /* 0x0000001114197211 */ /* 0x000fe400020f0c19 */
[-C--:B------:R-:W-:Y:S02]  /*18d0*/  IADD3.X R17, PT, PT, R15, R221.reuse, RZ, P0, !PT ;  /* 0x000000dd0f117210 */ /* 0x080fe400007fe4ff */
[-C--:B------:R-:W-:Y:S01]  /*18e0*/  IADD3 R20, P0, PT, R16, R220.reuse, RZ ;  /* 0x000000dc10147210 */ /* 0x080fe20007f1e0ff */
[----:B------:R-:W-:Y:S01]  /*18f0*/  @!PT LDS RZ, [RZ] ;  /* 0x00000000fffff984 */ /* 0x000fe20000000800 */
[----:B------:R-:W-:Y:S01]  /*1900*/  @!PT LDS RZ, [RZ] ;  /* 0x00000000fffff984 */ /* 0x000fe20000000800 */
[----:B------:R-:W-:Y:S01]  /*1910*/  @!PT LDS RZ, [RZ] ;  /* 0x00000000fffff984 */ /* 0x000fe20000000800 */
[----:B------:R-:W-:Y:S03]  /*1920*/  LDGSTS.E.BYPASS.LTC128B.128 [R239], desc[UR4][R24.64] ;  /* 0x0000000018ef7fae */ /* 0x000fe6000b981a04 */
[----:B------:R-:W-:Y:S01]  /*1930*/  IADD3.X R21, PT, PT, R17, R221, RZ, P0, !PT ;  /* 0x000000dd11157210 */ /* 0x000fe200007fe4ff */
[----:B------:R-:W-:Y:S01]  /*1940*/  LDGSTS.E.BYPASS.LTC128B.128 [R239+0x2000], desc[UR4][R24.64+0x80] ;  /* 0x0200008018ef7fae */ /* 0x000fe2000b981a04 */
[----:B------:R-:W-:-:S03]  /*1950*/  IADD3 R18, P0, PT, R20, R220, RZ ;  /* 0x000000dc14127210 */ /* 0x000fc60007f1e0ff */
[----:B------:R-:W-:Y:S04]  /*1960*/  LDGSTS.E.BYPASS.LTC128B.128 [R239+0x800], desc[UR4][R26.64] ;  /* 0x008000001aef7fae */ /* 0x000fe8000b981a04 */
[----:B------:R-:W-:Y:S01]  /*1970*/  LDGSTS.E.BYPASS.LTC128B.128 [R239+0x2800], desc[UR4][R26.64+0x80] ;  /* 0x028000801aef7fae */ /* 0x000fe2000b981a04 */
[----:B------:R-:W-:-:S03]  /*1980*/  IMAD.X R19, R21, 0x1, R221, P0 ;  /* 0x0000000115137824 */ /* 0x000fc600000e06dd */
[----:B------:R-:W-:Y:S04]  /*1990*/  LDGSTS.E.BYPASS.LTC128B.128 [R239+0x1000], desc[UR4][R8.64] ;  /* 0x0100000008ef7fae */ /* 0x000fe8000b981a04 */
[----:B------:R-:W-:Y:S04]  /*19a0*/  LDGSTS.E.BYPASS.LTC128B.128 [R239+0x3000], desc[UR4][R8.64+0x80] ;  /* 0x0300008008ef7fae */ /* 0x000fe8000b981a04 */
[----:B------:R-:W-:Y:S04]  /*19b0*/  LDGSTS.E.BYPASS.LTC128B.128 [R239+0x1800], desc[UR4][R10.64] ;  /* 0x018000000aef7fae */ /* 0x000fe8000b981a04 */
[----:B------:R1:W-:Y:S04]  /*19c0*/  LDGSTS.E.BYPASS.LTC128B.128 [R239+0x3800], desc[UR4][R10.64+0x80] ;  /* 0x038000800aef7fae */ /* 0x0003e8000b981a04 */
[----:B------:R2:W-:Y:S04]  /*19d0*/  LDGSTS.E.BYPASS.LTC128B.128 [R239+0x4000], desc[UR4][R224.64] ;  /* 0x04000000e0ef7fae */ /* 0x0005e8000b981a04 */
[----:B------:R2:W-:Y:S04]  /*19e0*/  LDGSTS.E.BYPASS.LTC128B.128 [R239+0x8000], desc[UR4][R224.64+0x80] ;  /* 0x08000080e0ef7fae */ /* 0x0005e8000b981a04 */
[----:B------:R2:W-:Y:S04]  /*19f0*/  LDGSTS.E.BYPASS.LTC128B.128 [R239+0x4800], desc[UR4][R14.64] ;  /* 0x048000000eef7fae */ /* 0x0005e8000b981a04 */
[----:B------:R2:W-:Y:S04]  /*1a00*/  LDGSTS.E.BYPASS.LTC128B.128 [R239+0x8800], desc[UR4][R14.64+0x80] ;  /* 0x088000800eef7fae */ /* 0x0005e8000b981a04 */
[----:B------:R2:W-:Y:S04]  /*1a10*/  LDGSTS.E.BYPASS.LTC128B.128 [R239+0x5000], desc[UR4][R16.64] ;  /* 0x0500000010ef7fae */ /* 0x0005e8000b981a04 */
[----:B------:R2:W-:Y:S01]  /*1a20*/  LDGSTS.E.BYPASS.LTC128B.128 [R239+0x9000], desc[UR4][R16.64+0x80] ;  /* 0x0900008010ef7fae */ /* 0x0005e2000b981a04 */
[----:B-1----:R-:W-:-:S03]  /*1a30*/  IADD3 R10, P0, PT, R18, R220, RZ ;  /* 0x000000dc120a7210 */ /* 0x002fc60007f1e0ff */
[----:B------:R2:W-:Y:S01]  /*1a40*/  LDGSTS.E.BYPASS.LTC128B.128 [R239+0x5800], desc[UR4][R20.64] ;  /* 0x0580000014ef7fae */ /* 0x0005e2000b981a04 */
[----:B------:R-:W-:-:S03]  /*1a50*/  IADD3.X R11, PT, PT, R19, R221, RZ, P0, !PT ;  /* 0x000000dd130b7210 */ /* 0x000fc600007fe4ff */
[----:B------:R2:W-:Y:S01]  /*1a60*/  LDGSTS.E.BYPASS.LTC128B.128 [R239+0x9800], desc[UR4][R20.64+0x80] ;  /* 0x0980008014ef7fae */ /* 0x0005e2000b981a04 */
[----:B------:R-:W-:-:S03]  /*1a70*/  IADD3 R24, P0, PT, R10, R220, RZ ;  /* 0x000000dc0a187210 */ /* 0x000fc60007f1e0ff */
[----:B------:R2:W-:Y:S01]  /*1a80*/  LDGSTS.E.BYPASS.LTC128B.128 [R239+0x6000], desc[UR4][R18.64] ;  /* 0x0600000012ef7fae */ /* 0x0005e2000b981a04 */
[----:B------:R-:W-:Y:S02]  /*1a90*/  IADD3.X R25, PT, PT, R11, R221, RZ, P0, !PT ;  /* 0x000000dd0b197210 */ /* 0x000fe400007fe4ff */
[----:B------:R-:W-:Y:S01]  /*1aa0*/  IADD3 R22, P0, PT, R24, R220, RZ ;  /* 0x000000dc18167210 */ /* 0x000fe20007f1e0ff */
[----:B------:R2:W-:Y:S04]  /*1ab0*/  LDGSTS.E.BYPASS.LTC128B.128 [R239+0xa000], desc[UR4][R18.64+0x80] ;  /* 0x0a00008012ef7fae */ /* 0x0005e8000b981a04 */
[----:B------:R-:W-:Y:S01]  /*1ac0*/  IMAD.X R23, R25, 0x1, R221, P0 ;  /* 0x0000000119177824 */ /* 0x000fe200000e06dd */
[----:B------:R2:W-:Y:S04]  /*1ad0*/  LDGSTS.E.BYPASS.LTC128B.128 [R239+0x6800], desc[UR4][R10.64] ;  /* 0x068000000aef7fae */ /* 0x0005e8000b981a04 */
[----:B------:R2:W-:Y:S04]  /*1ae0*/  LDGSTS.E.BYPASS.LTC128B.128 [R239+0xa800], desc[UR4][R10.64+0x80] ;  /* 0x0a8000800aef7fae */ /* 0x0005e8000b981a04 */
[----:B------:R2:W-:Y:S04]  /*1af0*/  LDGSTS.E.BYPASS.LTC128B.128 [R239+0x7000], desc[UR4][R24.64] ;  /* 0x0700000018ef7fae */ /* 0x0005e8000b981a04 */
[----:B------:R2:W-:Y:S04]  /*1b00*/  LDGSTS.E.BYPASS.LTC128B.128 [R239+0xb000], desc[UR4][R24.64+0x80] ;  /* 0x0b00008018ef7fae */ /* 0x0005e8000b981a04 */
[----:B------:R2:W-:Y:S04]  /*1b10*/  LDGSTS.E.BYPASS.LTC128B.128 [R239+0x7800], desc[UR4][R22.64] ;  /* 0x0780000016ef7fae */ /* 0x0005e8000b981a04 */
[----:B------:R2:W-:Y:S04]  /*1b20*/  LDGSTS.E.BYPASS.LTC128B.128 [R239+0xb800], desc[UR4][R22.64+0x80] ;  /* 0x0b80008016ef7fae */ /* 0x0005e8000b981a04 */
[----:B------:R-:W0:Y:S01]  /*1b30*/  LDGDEPBAR ;  /* 0x00000000000079af */ /* 0x000e220000000000 */
[----:B------:R-:W-:-:S04]  /*1b40*/  IMAD.WIDE.U32 R6, R12, R122, R6 ;  /* 0x0000007a0c067225 */ /* 0x000fc800078e0006 */
[----:B------:R-:W-:Y:S01]  /*1b50*/  IMAD R9, R123, R12, RZ ;  /* 0x0000000c7b097224 */ /* 0x000fe200078e02ff */
[----:B------:R-:W-:Y:S02]  /*1b60*/  LOP3.LUT R0, R118, 0x1c0, RZ, 0xc0, !PT ;  /* 0x000001c076007812 */ /* 0x000fe400078ec0ff */
[----:B------:R-:W-:Y:S02]  /*1b70*/  LEA R227, P0, R6, R4, 0x1 ;  /* 0x0000000406e37211 */ /* 0x000fe400078008ff */
[----:B------:R-:W-:Y:S02]  /*1b80*/  IADD3 R9, PT, PT, R7, R9, RZ ;  /* 0x0000000907097210 */ /* 0x000fe40007ffe0ff */
[----:B------:R-:W-:Y:S02]  /*1b90*/  LOP3.LUT R7, R0, 0x8, R143, 0xf8, !PT ;  /* 0x0000000800077812 */ /* 0x000fe400078ef88f */
[----:B------:R-:W-:Y:S02]  /*1ba0*/  LEA.HI.X R226, R6, R5, R9, 0x1, P0 ;  /* 0x0000000506e27211 */ /* 0x000fe400000f0c09 */
[----:B------:R-:W-:Y:S01]  /*1bb0*/  IADD3 R6, P0, PT, R218, R227, RZ ;  /* 0x000000e3da067210 */ /* 0x000fe20007f1e0ff */
[----:B------:R-:W-:-:S12]  /*1bc0*/  DEPBAR.LE SB0, 0x0 ;  /* 0x000080000000791a */ /* 0x000fd80000000000 */
[----:B------:R-:W-:Y:S05]  /*1bd0*/  WARPSYNC.ALL ;  /* 0x0000000000007948 */ /* 0x000fea0003800000 */
[----:B------:R-:W-:Y:S02]  /*1be0*/  LOP3.LUT R0, R7, R140, RZ, 0x3c, !PT ;  /* 0x0000008c07007212 */ /* 0x000fe400078e3cff */
[----:B------:R-:W-:Y:S02]  /*1bf0*/  IADD3.X R7, PT, PT, R219, R226, RZ, P0, !PT ;  /* 0x000000e2db077210 */ /* 0x000fe400007fe4ff */
[----:B--2---:R-:W-:-:S04]  /*1c00*/  IADD3 R10, P0, PT, R6, R218, RZ ;  /* 0x000000da060a7210 */ /* 0x004fc80007f1e0ff */
[----:B------:R-:W-:Y:S02]  /*1c10*/  IADD3.X R11, PT, PT, R7, R219, RZ, P0, !PT ;  /* 0x000000db070b7210 */ /* 0x000fe400007fe4ff */
[----:B------:R-:W-:Y:S01]  /*1c20*/  IADD3 R16, P0, PT, R10, R218, RZ ;  /* 0x000000da0a107210 */ /* 0x000fe20007f1e0ff */
[----:B------:R-:W-:Y:S01]  /*1c30*/  IMAD.MOV.U32 R8, RZ, RZ, R227 ;  /* 0x000000ffff087224 */ /* 0x000fe200078e00e3 */
[----:B------:R-:W-:Y:S01]  /*1c40*/  MOV R9, R226 ;  /* 0x000000e200097202 */ /* 0x000fe20000000f00 */
[----:B------:R-:W-:Y:S02]  /*1c50*/  BAR.SYNC.DEFER_BLOCKING 0x0 ;  /* 0x0000000000007b1d */ /* 0x000fe40000010000 */
[----:B------:R-:W-:Y:S01]  /*1c60*/  IMAD.X R17, R11, 0x1, R219, P0 ;  /* 0x000000010b117824 */ /* 0x000fe200000e06db */
[----:B------:R-:W-:Y:S02]  /*1c70*/  IADD3 R14, P0, PT, R16, R218, RZ ;  /* 0x000000da100e7210 */ /* 0x000fe40007f1e0ff */
[----:B------:R-:W-:-:S02]  /*1c80*/  SHF.R.U32.HI R210, RZ, 0x1, R143 ;  /* 0x00000001ffd27819 */ /* 0x000fc4000001168f */
[----:B------:R-:W-:Y:S02]  /*1c90*/  IADD3.X R15, PT, PT, R17, R219, RZ, P0, !PT ;  /* 0x000000db110f7210 */ /* 0x000fe400007fe4ff */
[----:B------:R-:W-:Y:S02]  /*1ca0*/  SHF.L.U32 R209, R143, 0x5, RZ ;  /* 0x000000058fd17819 */ /* 0x000fe400000006ff */
[----:B------:R-:W-:Y:S02]  /*1cb0*/  IADD3 R12, P0, PT, R14, R218, RZ ;  /* 0x000000da0e0c7210 */ /* 0x000fe40007f1e0ff */
[----:B------:R-:W-:-:S03]  /*1cc0*/  LOP3.LUT R209, R209, 0x7c00, RZ, 0xc0, !PT ;  /* 0x00007c00d1d17812 */ /* 0x000fc600078ec0ff */
[----:B------:R-:W-:Y:S01]  /*1cd0*/  IMAD.X R13, R15, 0x1, R219, P0 ;  /* 0x000000010f0d7824 */ /* 0x000fe200000e06db */
        /* <DEDUP_REMOVED lines=8> */
[----:B------:R3:W-:Y:S01]  /*1d60*/  LDGSTS.E.BYPASS.LTC128B.128 [R239+0x11000], desc[UR4][R10.64+0x80] ;  /* 0x110000800aef7fae */ /* 0x0007e2000b981a04 */
[----:B------:R-:W-:-:S03]  /*1d70*/  LOP3.LUT R5, R118, 0x400, RZ, 0xc0, !PT ;  /* 0x0000040076057812 */ /* 0x000fc600078ec0ff */
[----:B------:R-:W-:Y:S01]  /*1d80*/  LDGSTS.E.BYPASS.LTC128B.128 [R239+0xd800], desc[UR4][R16.64] ;  /* 0x0d80000010ef7fae */ /* 0x000fe2000b981a04 */
[----:B-1----:R-:W-:-:S03]  /*1d90*/  LOP3.LUT R9, R210, 0x8, RZ, 0xc0, !PT ;  /* 0x00000008d2097812 */ /* 0x002fc600078ec0ff */
[----:B------:R-:W-:Y:S01]  /*1da0*/  LDGSTS.E.BYPASS.LTC128B.128 [R239+0x11800], desc[UR4][R16.64+0x80] ;  /* 0x1180008010ef7fae */ /* 0x000fe2000b981a04 */
[----:B------:R-:W-:-:S03]  /*1db0*/  LOP3.LUT R9, R9, 0x1c0, R118, 0xf8, !PT ;  /* 0x000001c009097812 */ /* 0x000fc600078ef876 */
[----:B------:R-:W-:Y:S01]  /*1dc0*/  LDGSTS.E.BYPASS.LTC128B.128 [R239+0xe000], desc[UR4][R14.64] ;  /* 0x0e0000000eef7fae */ /* 0x000fe2000b981a04 */
[----:B--2---:R-:W-:-:S03]  /*1dd0*/  LOP3.LUT R7, R209, 0x200, R118, 0xf8, !PT ;  /* 0x00000200d1077812 */ /* 0x004fc600078ef876 */
[----:B------:R-:W-:Y:S01]  /*1de0*/  LDGSTS.E.BYPASS.LTC128B.128 [R239+0x12000], desc[UR4][R14.64+0x80] ;  /* 0x120000800eef7fae */ /* 0x000fe2000b981a04 */
[----:B------:R-:W-:Y:S02]  /*1df0*/  LOP3.LUT R116, R9, R140, RZ, 0x3c, !PT ;  /* 0x0000008c09747212 */ /* 0x000fe400078e3cff */
[----:B---3--:R-:W-:Y:S01]  /*1e00*/  IADD3 R10, P0, PT, R12, R218, RZ ;  /* 0x000000da0c0a7210 */ /* 0x008fe20007f1e0ff */
[----:B------:R-:W-:Y:S01]  /*1e10*/  LDGSTS.E.BYPASS.LTC128B.128 [R239+0xe800], desc[UR4][R12.64] ;  /* 0x0e8000000cef7fae */ /* 0x000fe2000b981a04 */
[----:B------:R-:W-:Y:S02]  /*1e20*/  LOP3.LUT R7, R7, R116, RZ, 0xfc, !PT ;  /* 0x0000007407077212 */ /* 0x000fe400078efcff */
[----:B------:R-:W-:Y:S01]  /*1e30*/  IADD3.X R11, PT, PT, R13, R219, RZ, P0, !PT ;  /* 0x000000db0d0b7210 */ /* 0x000fe200007fe4ff */
[----:B------:R1:W-:Y:S01]  /*1e40*/  LDGSTS.E.BYPASS.LTC128B.128 [R239+0x12800], desc[UR4][R12.64+0x80] ;  /* 0x128000800cef7fae */ /* 0x0003e2000b981a04 */
[----:B------:R-:W-:Y:S02]  /*1e50*/  IADD3 R8, P0, PT, R10, R218, RZ ;  /* 0x000000da0a087210 */ /* 0x000fe40007f1e0ff */
[----:B------:R-:W-:Y:S01]  /*1e60*/  LEA R5, R0, R5, 0x1 ;  /* 0x0000000500057211 */ /* 0x000fe200078e08ff */
[----:B------:R-:W-:Y:S01]  /*1e70*/  IMAD R130, R7, 0x2, R208 ;  /* 0x0000000207827824 */ /* 0x000fe200078e02d0 */
[----:B------:R-:W-:Y:S01]  /*1e80*/  IADD3.X R9, PT, PT, R11, R219, RZ, P0, !PT ;  /* 0x000000db0b097210 */ /* 0x000fe200007fe4ff */
[----:B------:R-:W-:Y:S01]  /*1e90*/  LDGSTS.E.BYPASS.LTC128B.128 [R239+0xf000], desc[UR4][R10.64] ;  /* 0x0f0000000aef7fae */ /* 0x000fe2000b981a04 */
[----:B------:R-:W-:-:S03]  /*1ea0*/  IADD3 R126, PT, PT, R208, R5, RZ ;  /* 0x00000005d07e7210 */ /* 0x000fc60007ffe0ff */
[----:B------:R-:W-:Y:S04]  /*1eb0*/  LDGSTS.E.BYPASS.LTC128B.128 [R239+0x13000], desc[UR4][R10.64+0x80] ;  /* 0x130000800aef7fae */ /* 0x000fe8000b981a04 */
[----:B------:R-:W-:Y:S04]  /*1ec0*/  LDGSTS.E.BYPASS.LTC128B.128 [R239+0xf800], desc[UR4][R8.64] ;  /* 0x0f80000008ef7fae */ /* 0x000fe8000b981a04 */
[----:B------:R2:W-:Y:S04]  /*1ed0*/  LDGSTS.E.BYPASS.LTC128B.128 [R239+0x13800], desc[UR4][R8.64+0x80] ;  /* 0x1380008008ef7fae */ /* 0x0005e8000b981a04 */
[----:B------:R-:W-:Y:S04]  /*1ee0*/  LDSM.16.M88.4 R72, [R130] ;  /* 0x000000008248783b */ /* 0x000fe80000000200 */
[----:B------:R-:W3:Y:S01]  /*1ef0*/  LDSM.16.M88.4 R40, [R126+0x4000] ;  /* 0x004000007e28783b */ /* 0x000ee20000000200 */
[----:B------:R-:W-:-:S02]  /*1f00*/  R2P PR, R143, 0x6 ;  /* 0x000000068f007804 */ /* 0x000fc40000000000 */
[----:B------:R-:W-:Y:S01]  /*1f10*/  MOV R142, 0x20 ;  /* 0x00000020008e7802 */ /* 0x000fe20000000f00 */
[----:B------:R-:W4:Y:S03]  /*1f20*/  LDSM.16.M88.4 R32, [R126+0x4800] ;  /* 0x004800007e20783b */ /* 0x000f260000000200 */
[----:B------:R-:W-:Y:S01]  /*1f30*/  SEL R117, R142, 0xffffffe0, !P1 ;  /* 0xffffffe08e757807 */ /* 0x000fe20004800000 */
[----:B------:R-:W5:Y:S03]  /*1f40*/  LDSM.16.M88.4 R20, [R126+0x5000] ;  /* 0x005000007e14783b */ /* 0x000f660000000200 */
[C---:B------:R-:W-:Y:S01]  /*1f50*/  IADD3 R29, PT, PT, R117.reuse, R126, RZ ;  /* 0x0000007e751d7210 */ /* 0x040fe20007ffe0ff */
[----:B------:R-:W-:Y:S01]  /*1f60*/  IMAD.IADD R125, R117, 0x1, R130 ;  /* 0x00000001757d7824 */ /* 0x000fe200078e0282 */
[----:B-1----:R-:W1:Y:S04]  /*1f70*/  LDSM.16.M88.4 R12, [R126+0x5800] ;  /* 0x005800007e0c783b */ /* 0x002e680000000200 */
[----:B------:R-:W2:Y:S04]  /*1f80*/  LDSM.16.M88.4 R4, [R126+0x6000] ;  /* 0x006000007e04783b */ /* 0x000ea80000000200 */
[----:B------:R-:W2:Y:S04]  /*1f90*/  LDSM.16.M88.4 R88, [R126+0x6800] ;  /* 0x006800007e58783b */ /* 0x000ea80000000200 */
[----:B------:R-:W2:Y:S04]  /*1fa0*/  LDSM.16.M88.4 R80, [R126+0x7000] ;  /* 0x007000007e50783b */ /* 0x000ea80000000200 */
[----:B------:R-:W2:Y:S04]  /*1fb0*/  LDSM.16.M88.4 R48, [R126+0x7800] ;  /* 0x007800007e30783b */ /* 0x000ea80000000200 */
[----:B------:R-:W-:Y:S04]  /*1fc0*/  LDSM.16.M88.4 R108, [R125] ;  /* 0x000000007d6c783b */ /* 0x000fe80000000200 */
[----:B------:R-:W2:Y:S01]  /*1fd0*/  LDSM.16.M88.4 R60, [R29+0x4000] ;  /* 0x004000001d3c783b */ /* 0x000ea20000000200 */
[C---:B---3--:R-:W-:Y:S03]  /*1fe0*/  HMMA.16816.F32 R44, R72.reuse, R40, RZ ;  /* 0x00000028482c723c */ /* 0x048fe600000018ff */
[----:B------:R-:W3:Y:S04]  /*1ff0*/  LD.E R0, desc[UR4][R120.64+0x18c] ;  /* 0x00018c0478007980 */ /* 0x000ee8000c101900 */
[----:B------:R-:W2:Y:S01]  /*2000*/  LDSM.16.M88.4 R56, [R29+0x4800] ;  /* 0x004800001d38783b */ /* 0x000ea20000000200 */
[----:B------:R-:W-:Y:S01]  /*2010*/  HMMA.16816.F32 R40, R72, R42, RZ ;  /* 0x0000002a4828723c */ /* 0x000fe200000018ff */
[----:B------:R-:W-:-:S02]  /*2020*/  MOV R119, 0x40 ;  /* 0x0000004000777802 */ /* 0x000fc40000000f00 */
[----:B------:R-:W2:Y:S02]  /*2030*/  LDSM.16.M88.4 R52, [R29+0x5000] ;  /* 0x005000001d34783b */ /* 0x000ea40000000200 */
[----:B------:R-:W-:Y:S02]  /*2040*/  SEL R119, R119, 0xffffffc0, !P2 ;  /* 0xffffffc077777807 */ /* 0x000fe40005000000 */
[----:B------:R-:W-:Y:S02]  /*2050*/  LDSM.16.M88.4 R112, [R29+0x6000] ;  /* 0x006000001d70783b */ /* 0x000fe40000000200 */
[C---:B------:R-:W-:Y:S01]  /*2060*/  IADD3 R124, PT, PT, R119.reuse, R126, RZ ;  /* 0x0000007e777c7210 */ /* 0x040fe20007ffe0ff */
[----:B------:R-:W-:Y:S01]  /*2070*/  IMAD.IADD R128, R119, 0x1, R130 ;  /* 0x0000000177807824 */ /* 0x000fe200078e0282 */
[C---:B----4-:R-:W-:Y:S01]  /*2080*/  HMMA.16816.F32 R36, R72.reuse, R32, RZ ;  /* 0x000000204824723c */ /* 0x050fe200000018ff */
[----:B------:R-:W-:Y:S04]  /*2090*/  LDSM.16.M88.4 R104, [R29+0x6800] ;  /* 0x006800001d68783b */ /* 0x000fe80000000200 */
[----:B------:R-:W-:Y:S03]  /*20a0*/  LDSM.16.M88.4 R68, [R128] ;  /* 0x000000008044783b */ /* 0x000fe60000000200 */
[C---:B-----5:R-:W-:Y:S01]  /*20b0*/  HMMA.16816.F32 R24, R72.reuse, R20, RZ ;  /* 0x000000144818723c */ /* 0x060fe200000018ff */
[----:B------:R-:W-:Y:S04]  /*20c0*/  LDSM.16.M88.4 R64, [R124+0x4000] ;  /* 0x004000007c40783b */ /* 0x000fe80000000200 */
[----:B------:R-:W-:Y:S03]  /*20d0*/  LDSM.16.M88.4 R100, [R29+0x7000] ;  /* 0x007000001d64783b */ /* 0x000fe60000000200 */
[C---:B-1----:R-:W-:Y:S01]  /*20e0*/  HMMA.16816.F32 R16, R72.reuse, R12, RZ ;  /* 0x0000000c4810723c */ /* 0x042fe200000018ff */
[----:B------:R-:W-:Y:S04]  /*20f0*/  LDSM.16.M88.4 R96, [R29+0x7800] ;  /* 0x007800001d60783b */ /* 0x000fe80000000200 */
[----:B------:R-:W0:Y:S03]  /*2100*/  LDGDEPBAR ;  /* 0x00000000000079af */ /* 0x000e260000000000 */
[C---:B--2---:R-:W-:Y:S08]  /*2110*/  HMMA.16816.F32 R8, R72.reuse, R4, RZ ;  /* 0x000000044808723c */ /* 0x044ff000000018ff */
        /* <DEDUP_REMOVED lines=26> */
[C---:B--2---:R-:W-:Y:S08]  /*22c0*/  HMMA.16816.F32 R36, R68.reuse, R60, R36 ;  /* 0x0000003c4424723c */ /* 0x044ff00000001824 */
[----:B------:R-:W-:Y:S01]  /*22d0*/  HMMA.16816.F32 R32, R68, R62, R32 ;  /* 0x0000003e4420723c */ /* 0x000fe20000001820 */
[----:B------:R-:W2:Y:S07]  /*22e0*/  LDSM.16.M88.4 R60, [R124+0x7000] ;  /* 0x007000007c3c783b */ /* 0x000eae0000000200 */
[C---:B------:R-:W-:Y:S08]  /*22f0*/  HMMA.16816.F32 R8, R108.reuse, R112, R8 ;  /* 0x000000706c08723c */ /* 0x040ff00000001808 */
[C---:B------:R-:W-:Y:S08]  /*2300*/  HMMA.16816.F32 R4, R108.reuse, R114, R4 ;  /* 0x000000726c04723c */ /* 0x040ff00000001804 */
[C---:B------:R-:W-:Y:S08]  /*2310*/  HMMA.16816.F32 R92, R108.reuse, R104, R92 ;  /* 0x000000686c5c723c */ /* 0x040ff0000000185c */
[C---:B------:R-:W-:Y:S08]  /*2320*/  HMMA.16816.F32 R88, R108.reuse, R106, R88 ;  /* 0x0000006a6c58723c */ /* 0x040ff00000001858 */
[C---:B------:R-:W-:Y:S08]  /*2330*/  HMMA.16816.F32 R84, R108.reuse, R100, R84 ;  /* 0x000000646c54723c */ /* 0x040ff00000001854 */
[C---:B------:R-:W-:Y:S08]  /*2340*/  HMMA.16816.F32 R80, R108.reuse, R102, R80 ;  /* 0x000000666c50723c */ /* 0x040ff00000001850 */
[C---:B------:R-:W-:Y:S08]  /*2350*/  HMMA.16816.F32 R76, R108.reuse, R96, R76 ;  /* 0x000000606c4c723c */ /* 0x040ff0000000184c */
[----:B------:R-:W-:Y:S01]  /*2360*/  HMMA.16816.F32 R72, R108, R98, R72 ;  /* 0x000000626c48723c */ /* 0x000fe20000001848 */
[----:B------:R-:W3:Y:S01]  /*2370*/  LDSM.16.M88.4 R96, [R124+0x7800] ;  /* 0x007800007c60783b */ /* 0x000ee20000000200 */
[C---:B------:R-:W-:Y:S01]  /*2380*/  IADD3 R113, PT, PT, R117.reuse, R128, RZ ;  /* 0x0000008075717210 */ /* 0x040fe20007ffe0ff */
[----:B------:R-:W-:-:S02]  /*2390*/  IMAD.IADD R112, R117, 0x1, R124 ;  /* 0x0000000175707824 */ /* 0x000fc400078e027c */
[----:B------:R-:W-:Y:S03]  /*23a0*/  LDSM.16.M88.4 R100, [R126+0x8000] ;  /* 0x008000007e64783b */ /* 0x000fe60000000200 */
[C---:B----4-:R-:W-:Y:S08]  /*23b0*/  HMMA.16816.F32 R24, R68.reuse, R56, R24 ;  /* 0x000000384418723c */ /* 0x050ff00000001818 */
[C---:B------:R-:W-:Y:S01]  /*23c0*/  HMMA.16816.F32 R20, R68.reuse, R58, R20 ;  /* 0x0000003a4414723c */ /* 0x040fe20000001814 */
[----:B------:R-:W-:Y:S07]  /*23d0*/  LDSM.16.M88.4 R56, [R113] ;  /* 0x000000007138783b */ /* 0x000fee0000000200 */
[C---:B-----5:R-:W-:Y:S08]  /*23e0*/  HMMA.16816.F32 R16, R68.reuse, R52, R16 ;  /* 0x000000344410723c */ /* 0x060ff00000001810 */
        /* <DEDUP_REMOVED lines=8> */
[C---:B--2---:R-:W-:Y:S08]  /*2470*/  HMMA.16816.F32 R84, R68.reuse, R60, R84 ;  /* 0x0000003c4454723c */ /* 0x044ff00000001854 */
        /* <DEDUP_REMOVED lines=8> */
[C---:B-1----:R-:W-:Y:S08]  /*2500*/  HMMA.16816.F32 R36, R56.reuse, R48, R36 ;  /* 0x000000303824723c */ /* 0x042ff00000001824 */
[C---:B------:R-:W-:Y:S01]  /*2510*/  HMMA.16816.F32 R32, R56.reuse, R50, R32 ;  /* 0x000000323820723c */ /* 0x040fe20000001820 */
[----:B------:R-:W1:Y:S07]  /*2520*/  LDSM.16.M88.4 R48, [R112+0x7000] ;  /* 0x007000007030783b */ /* 0x000e6e0000000200 */
[C---:B-----5:R-:W-:Y:S01]  /*2530*/  HMMA.16816.F32 R96, R56.reuse, R64, R24 ;  /* 0x000000403860723c */ /* 0x060fe20000001818 */
[----:B------:R-:W5:Y:S07]  /*2540*/  LDSM.16.M88.4 R24, [R130+0x2000] ;  /* 0x002000008218783b */ /* 0x000f6e0000000200 */
[C---:B--2---:R-:W-:Y:S08]  /*2550*/  HMMA.16816.F32 R16, R56.reuse, R60, R16 ;  /* 0x0000003c3810723c */ /* 0x044ff00000001810 */
[C---:B------:R-:W-:Y:S01]  /*2560*/  HMMA.16816.F32 R12, R56.reuse, R62, R12 ;  /* 0x0000003e380c723c */ /* 0x040fe2000000180c */
[----:B------:R-:W2:Y:S07]  /*2570*/  LDSM.16.M88.4 R60, [R112+0x7800] ;  /* 0x00780000703c783b */ /* 0x000eae0000000200 */
[C---:B------:R-:W-:Y:S01]  /*2580*/  HMMA.16816.F32 R20, R56.reuse, R66, R20 ;  /* 0x000000423814723c */ /* 0x040fe20000001814 */
[----:B------:R-:W-:Y:S07]  /*2590*/  LDSM.16.M88.4 R64, [R29+0x8000] ;  /* 0x008000001d40783b */ /* 0x000fee0000000200 */
[C---:B---3--:R-:W-:Y:S01]  /*25a0*/  HMMA.16816.F32 R104, R56.reuse, R68, R8 ;  /* 0x000000443868723c */ /* 0x048fe20000001808 */
[----:B------:R-:W3:Y:S07]  /*25b0*/  LDSM.16.M88.4 R8, [R125+0x2000] ;  /* 0x002000007d08783b */ /* 0x000eee0000000200 */
[C---:B----4-:R-:W-:Y:S08]  /*25c0*/  HMMA.16816.F32 R92, R56.reuse, R52, R92 ;  /* 0x00000034385c723c */ /* 0x050ff0000000185c */
[C---:B------:R-:W-:Y:S01]  /*25d0*/  HMMA.16816.F32 R88, R56.reuse, R54, R88 ;  /* 0x000000363858723c */ /* 0x040fe20000001858 */
[----:B------:R-:W4:Y:S07]  /*25e0*/  LDSM.16.M88.4 R52, [R126+0x8800] ;  /* 0x008800007e34783b */ /* 0x000f2e0000000200 */
[C---:B------:R-:W-:Y:S01]  /*25f0*/  HMMA.16816.F32 R4, R56.reuse, R70, R4 ;  /* 0x000000463804723c */ /* 0x040fe20000001804 */
[----:B------:R-:W-:Y:S07]  /*2600*/  LDSM.16.M88.4 R68, [R124+0x8000] ;  /* 0x008000007c44783b */ /* 0x000fee0000000200 */
[----:B-1----:R-:W-:Y:S08]  /*2610*/  HMMA.16816.F32 R84, R56, R48, R84 ;  /* 0x000000303854723c */ /* 0x002ff00000001854 */
[----:B-----5:R-:W-:Y:S01]  /*2620*/  HMMA.16816.F32 R108, R24, R100, R44 ;  /* 0x00000064186c723c */ /* 0x020fe2000000182c */
[----:B------:R-:W1:Y:S07]  /*2630*/  LDSM.16.M88.4 R44, [R128+0x2000] ;  /* 0x00200000802c783b */ /* 0x000e6e0000000200 */
[C---:B------:R-:W-:Y:S01]  /*2640*/  HMMA.16816.F32 R80, R56.reuse, R50, R80 ;  /* 0x000000323850723c */ /* 0x040fe20000001850 */
[----:B------:R-:W-:Y:S07]  /*2650*/  LDSM.16.M88.4 R48, [R113+0x2000] ;  /* 0x002000007130783b */ /* 0x000fee0000000200 */
[C---:B--2---:R-:W-:Y:S08]  /*2660*/  HMMA.16816.F32 R76, R56.reuse, R60, R76 ;  /* 0x0000003c384c723c */ /* 0x044ff0000000184c */
[----:B------:R-:W-:Y:S01]  /*2670*/  HMMA.16816.F32 R72, R56, R62, R72 ;  /* 0x0000003e3848723c */ /* 0x000fe20000001848 */
[----:B------:R-:W2:Y:S04]  /*2680*/  LDSM.16.M88.4 R56, [R126+0x9000] ;  /* 0x009000007e38783b */ /* 0x000ea80000000200 */
[----:B------:R-:W-:Y:S03]  /*2690*/  LDSM.16.M88.4 R60, [R112+0x8000] ;  /* 0x00800000703c783b */ /* 0x000fe60000000200 */
[----:B------:R-:W-:Y:S01]  /*26a0*/  HMMA.16816.F32 R40, R24, R102, R40 ;  /* 0x000000661828723c */ /* 0x000fe20000001828 */
[----:B------:R-:W5:Y:S07]  /*26b0*/  LDSM.16.M88.4 R100, [R29+0x8800] ;  /* 0x008800001d64783b */ /* 0x000f6e0000000200 */
[----:B---3--:R-:W-:-:S12]  /*26c0*/  HMMA.16816.F32 R108, R8, R64, R108 ;  /* 0x00000040086c723c */ /* 0x008fd8000000186c */
[----:B------:R-:W-:Y:S01]  /*26d0*/  HMMA.16816.F32 R40, R8, R66, R40 ;  /* 0x000000420828723c */ /* 0x000fe20000001828 */
[----:B------:R-:W3:Y:S07]  /*26e0*/  LDSM.16.M88.4 R64, [R126+0x9800] ;  /* 0x009800007e40783b */ /* 0x000eee0000000200 */
[C---:B----4-:R-:W-:Y:S08]  /*26f0*/  HMMA.16816.F32 R36, R24.reuse, R52, R36 ;  /* 0x000000341824723c */ /* 0x050ff00000001824 */
[----:B------:R-:W-:Y:S01]  /*2700*/  HMMA.16816.F32 R32, R24, R54, R32 ;  /* 0x000000361820723c */ /* 0x000fe20000001820 */
[----:B------:R-:W4:Y:S07]  /*2710*/  LDSM.16.M88.4 R52, [R124+0x8800] ;  /* 0x008800007c34783b */ /* 0x000f2e0000000200 */
[----:B-1----:R-:W-:Y:S08]  /*2720*/  HMMA.16816.F32 R108, R44, R68, R108 ;  /* 0x000000442c6c723c */ /* 0x002ff0000000186c */
[----:B--2---:R-:W-:Y:S08]  /*2730*/  HMMA.16816.F32 R96, R24, R56, R96 ;  /* 0x000000381860723c */ /* 0x004ff00000001860 */
[----:B------:R-:W-:Y:S08]  /*2740*/  HMMA.16816.F32 R40, R44, R70, R40 ;  /* 0x000000462c28723c */ /* 0x000ff00000001828 */
[----:B------:R-:W-:Y:S01]  /*2750*/  HMMA.16816.F32 R20, R24, R58, R20 ;  /* 0x0000003a1814723c */ /* 0x000fe20000001814 */
[----:B------:R-:W1:Y:S07]  /*2760*/  LDSM.16.M88.4 R56, [R29+0x9000] ;  /* 0x009000001d38783b */ /* 0x000e6e0000000200 */
[C---:B-----5:R-:W-:Y:S01]  /*2770*/  HMMA.16816.F32 R68, R8.reuse, R100, R36 ;  /* 0x000000640844723c */ /* 0x060fe20000001824 */
[----:B------:R-:W2:Y:S07]  /*2780*/  LDSM.16.M88.4 R36, [R112+0x8800] ;  /* 0x008800007024783b */ /* 0x000eae0000000200 */
[----:B------:R-:W-:Y:S08]  /*2790*/  HMMA.16816.F32 R32, R8, R102, R32 ;  /* 0x000000660820723c */ /* 0x000ff00000001820 */
[C---:B------:R-:W-:Y:S08]  /*27a0*/  HMMA.16816.F32 R108, R48.reuse, R60, R108 ;  /* 0x0000003c306c723c */ /* 0x040ff0000000186c */
[----:B------:R-:W-:Y:S08]  /*27b0*/  HMMA.16816.F32 R40, R48, R62, R40 ;  /* 0x0000003e3028723c */ /* 0x000ff00000001828 */
[----:B---3--:R-:W-:Y:S01]  /*27c0*/  HMMA.16816.F32 R60, R24, R64, R16 ;  /* 0x00000040183c723c */ /* 0x008fe20000001810 */
[----:B------:R-:W3:Y:S07]  /*27d0*/  LDSM.16.M88.4 R16, [R124+0x9000] ;  /* 0x009000007c10783b */ /* 0x000eee0000000200 */
[C---:B----4-:R-:W-:Y:S08]  /*27e0*/  HMMA.16816.F32 R32, R44.reuse, R54, R32 ;  /* 0x000000362c20723c */ /* 0x050ff00000001820 */
[----:B------:R-:W-:Y:S01]  /*27f0*/  HMMA.16816.F32 R68, R44, R52, R68 ;  /* 0x000000342c44723c */ /* 0x000fe20000001844 */
[----:B------:R-:W-:Y:S07]  /*2800*/  LDSM.16.M88.4 R52, [R126+0xa000] ;  /* 0x00a000007e34783b */ /* 0x000fee0000000200 */
[----:B-1----:R-:W-:Y:S01]  /*2810*/  HMMA.16816.F32 R100, R8, R56, R96 ;  /* 0x000000380864723c */ /* 0x002fe20000001860 */
[----:B------:R-:W1:Y:S07]  /*2820*/  LDSM.16.M88.4 R96, [R112+0x9000] ;  /* 0x009000007060783b */ /* 0x000e6e0000000200 */
[C---:B--2---:R-:W-:Y:S08]  /*2830*/  HMMA.16816.F32 R32, R48.reuse, R38, R32 ;  /* 0x000000263020723c */ /* 0x044ff00000001820 */
[----:B------:R-:W-:Y:S01]  /*2840*/  HMMA.16816.F32 R68, R48, R36, R68 ;  /* 0x000000243044723c */ /* 0x000fe20000001844 */
[----:B------:R-:W2:Y:S07]  /*2850*/  LDSM.16.M88.4 R36, [R29+0x9800] ;  /* 0x009800001d24783b */ /* 0x000eae0000000200 */
[----:B---3--:R-:W-:Y:S01]  /*2860*/  HMMA.16816.F32 R100, R44, R16, R100 ;  /* 0x000000102c64723c */ /* 0x008fe20000001864 */
        /* <DEDUP_REMOVED lines=8> */
[----:B------:R-:W3:Y:S01]  /*28f0*/  MUFU.TANH R129, R108 ;  /* 0x0000006c00817308 */ /* 0x000ee20000002400 */
[-C--:B------:R-:W-:Y:S01]  /*2900*/  FMUL.FTZ R110, R111, R0.reuse ;  /* 0x000000006f6e7220 */ /* 0x080fe20000410000 */
[----:B------:R-:W-:Y:S06]  /*2910*/  HMMA.16816.F32 R12, R24, R66, R12 ;  /* 0x00000042180c723c */ /* 0x000fec000000180c */
[----:B------:R-:W4:Y:S03]  /*2920*/  MUFU.TANH R108, R40 ;  /* 0x00000028006c7308 */ /* 0x000f260000002400 */
[----:B-1----:R-:W-:Y:S01]  /*2930*/  HMMA.16816.F32 R100, R48, R96, R100 ;  /* 0x000000603064723c */ /* 0x002fe20000001864 */
[-C--:B------:R-:W-:Y:S01]  /*2940*/  FMUL.FTZ R96, R34, R0.reuse ;  /* 0x0000000022607220 */ /* 0x080fe20000410000 */
[----:B------:R-:W-:-:S03]  /*2950*/  FMUL.FTZ R97, R35, R0 ;  /* 0x0000000023617220 */ /* 0x000fc60000410000 */
[----:B------:R-:W1:Y:S08]  /*2960*/  MUFU.TANH R111, R41 ;  /* 0x00000029006f7308 */ /* 0x000e700000002400 */
[----:B------:R-:W1:Y:S08]  /*2970*/  MUFU.TANH R128, R42 ;  /* 0x0000002a00807308 */ /* 0x000e700000002400 */
[----:B------:R5:W1:Y:S08]  /*2980*/  MUFU.TANH R130, R43 ;  /* 0x0000002b00827308 */ /* 0x000a700000002400 */
[----:B------:R-:W1:Y:S08]  /*2990*/  MUFU.TANH R146, R32 ;  /* 0x0000002000927308 */ /* 0x000e700000002400 */
[----:B------:R3:W1:Y:S01]  /*29a0*/  MUFU.TANH R150, R33 ;  /* 0x0000002100967308 */ /* 0x0006620000002400 */
[----:B-----5:R-:W5:Y:S04]  /*29b0*/  LDSM.16.M88.4 R40, [R124+0x9800] ;  /* 0x009800007c28783b */ /* 0x020f680000000200 */
[----:B---3--:R-:W3:Y:S01]  /*29c0*/  LDSM.16.M88.4 R32, [R29+0xa000] ;  /* 0x00a000001d20783b */ /* 0x008ee20000000200 */
[C---:B------:R-:W-:Y:S03]  /*29d0*/  HMMA.16816.F32 R20, R8.reuse, R58, R20 ;  /* 0x0000003a0814723c */ /* 0x040fe60000001814 */
[----:B------:R-:W4:Y:S05]  /*29e0*/  LDSM.16.M88.4 R56, [R112+0x9800] ;  /* 0x009800007038783b */ /* 0x000f2a0000000200 */
[C---:B--2---:R-:W-:Y:S08]  /*29f0*/  HMMA.16816.F32 R60, R8.reuse, R36, R60 ;  /* 0x00000024083c723c */ /* 0x044ff0000000183c */
[----:B------:R-:W-:Y:S01]  /*2a00*/  HMMA.16816.F32 R12, R8, R38, R12 ;  /* 0x00000026080c723c */ /* 0x000fe2000000180c */
[----:B------:R-:W2:Y:S07]  /*2a10*/  LDSM.16.M88.4 R36, [R124+0xa000] ;  /* 0x00a000007c24783b */ /* 0x000eae0000000200 */
[C---:B------:R-:W-:Y:S08]  /*2a20*/  HMMA.16816.F32 R104, R24.reuse, R52, R104 ;  /* 0x000000341868723c */ /* 0x040ff00000001868 */
[----:B------:R-:W-:Y:S01]  /*2a30*/  HMMA.16816.F32 R4, R24, R54, R4 ;  /* 0x000000361804723c */ /* 0x000fe20000001804 */
[----:B------:R-:W-:Y:S07]  /*2a40*/  LDSM.16.M88.4 R52, [R112+0xa000] ;  /* 0x00a000007034783b */ /* 0x000fee0000000200 */
[C---:B------:R-:W-:Y:S01]  /*2a50*/  HMMA.16816.F32 R20, R44.reuse, R18, R20 ;  /* 0x000000122c14723c */ /* 0x040fe20000001814 */
[----:B------:R-:W1:Y:S07]  /*2a60*/  LDSM.16.M88.4 R16, [R126+0xa800] ;  /* 0x00a800007e10783b */ /* 0x000e6e0000000200 */
[C---:B-----5:R-:W-:Y:S08]  /*2a70*/  HMMA.16816.F32 R60, R44.reuse, R40, R60 ;  /* 0x000000282c3c723c */ /* 0x060ff0000000183c */
[----:B------:R-:W-:Y:S01]  /*2a80*/  HMMA.16816.F32 R12, R44, R42, R12 ;  /* 0x0000002a2c0c723c */ /* 0x000fe2000000180c */
[----:B------:R-:W5:Y:S07]  /*2a90*/  LDSM.16.M88.4 R40, [R126+0xb000] ;  /* 0x00b000007e28783b */ /* 0x000f6e0000000200 */
[C---:B---3--:R-:W-:Y:S08]  /*2aa0*/  HMMA.16816.F32 R104, R8.reuse, R32, R104 ;  /* 0x000000200868723c */ /* 0x048ff00000001868 */
[----:B------:R-:W-:Y:S01]  /*2ab0*/  HMMA.16816.F32 R4, R8, R34, R4 ;  /* 0x000000220804723c */ /* 0x000fe20000001804 */
[----:B------:R-:W-:Y:S07]  /*2ac0*/  LDSM.16.M88.4 R32, [R29+0xb000] ;  /* 0x00b000001d20783b */ /* 0x000fee0000000200 */
[C---:B----4-:R-:W-:Y:S08]  /*2ad0*/  HMMA.16816.F32 R60, R48.reuse, R56, R60 ;  /* 0x00000038303c723c */ /* 0x050ff0000000183c */
[----:B------:R-:W-:Y:S01]  /*2ae0*/  HMMA.16816.F32 R56, R48, R58, R12 ;  /* 0x0000003a3038723c */ /* 0x000fe2000000180c */
[----:B------:R-:W3:Y:S07]  /*2af0*/  LDSM.16.M88.4 R12, [R29+0xa800] ;  /* 0x00a800001d0c783b */ /* 0x000eee0000000200 */
[C---:B--2---:R-:W-:Y:S08]  /*2b00*/  HMMA.16816.F32 R104, R44.reuse, R36, R104 ;  /* 0x000000242c68723c */ /* 0x044ff00000001868 */
[----:B------:R-:W-:Y:S01]  /*2b10*/  HMMA.16816.F32 R36, R44, R38, R4 ;  /* 0x000000262c24723c */ /* 0x000fe20000001804 */
[----:B------:R-:W2:Y:S07]  /*2b20*/  LDSM.16.M88.4 R4, [R126+0xb800] ;  /* 0x00b800007e04783b */ /* 0x000eae0000000200 */
[C---:B-1----:R-:W-:Y:S08]  /*2b30*/  HMMA.16816.F32 R92, R24.reuse, R16, R92 ;  /* 0x00000010185c723c */ /* 0x042ff0000000185c */
[C---:B------:R-:W-:Y:S01]  /*2b40*/  HMMA.16816.F32 R88, R24.reuse, R18, R88 ;  /* 0x000000121858723c */ /* 0x040fe20000001858 */
[----:B------:R-:W1:Y:S07]  /*2b50*/  LDSM.16.M88.4 R16, [R124+0xa800] ;  /* 0x00a800007c10783b */ /* 0x000e6e0000000200 */
[C---:B-----5:R-:W-:Y:S08]  /*2b60*/  HMMA.16816.F32 R84, R24.reuse, R40, R84 ;  /* 0x000000281854723c */ /* 0x060ff00000001854 */
[----:B------:R-:W-:Y:S01]  /*2b70*/  HMMA.16816.F32 R80, R24, R42, R80 ;  /* 0x0000002a1850723c */ /* 0x000fe20000001850 */
[----:B------:R-:W4:Y:S07]  /*2b80*/  LDSM.16.M88.4 R40, [R29+0xb800] ;  /* 0x00b800001d28783b */ /* 0x000f2e0000000200 */
[----:B------:R-:W-:Y:S08]  /*2b90*/  HMMA.16816.F32 R20, R48, R98, R20 ;  /* 0x000000623014723c */ /* 0x000ff00000001814 */
[C---:B---3--:R-:W-:Y:S08]  /*2ba0*/  HMMA.16816.F32 R92, R8.reuse, R12, R92 ;  /* 0x0000000c085c723c */ /* 0x048ff0000000185c */
[----:B------:R-:W-:Y:S01]  /*2bb0*/  HMMA.16816.F32 R88, R8, R14, R88 ;  /* 0x0000000e0858723c */ /* 0x000fe20000001858 */
[----:B------:R-:W-:Y:S04]  /*2bc0*/  LDSM.16.M88.4 R12, [R124+0xb000] ;  /* 0x00b000007c0c783b */ /* 0x000fe80000000200 */
[----:B------:R-:W3:Y:S03]  /*2bd0*/  LDSM.16.M88.4 R124, [R124+0xb800] ;  /* 0x00b800007c7c783b */ /* 0x000ee60000000200 */
[C---:B--2---:R-:W-:Y:S08]  /*2be0*/  HMMA.16816.F32 R72, R24.reuse, R6, R72 ;  /* 0x000000061848723c */ /* 0x044ff00000001848 */
[----:B------:R-:W-:Y:S01]  /*2bf0*/  HMMA.16816.F32 R76, R24, R4, R76 ;  /* 0x00000004184c723c */ /* 0x000fe2000000184c */
[-C--:B------:R-:W-:Y:S01]  /*2c00*/  FMUL.FTZ R20, R20, R0.reuse ;  /* 0x0000000014147220 */ /* 0x080fe20000410000 */
[-C--:B------:R-:W-:Y:S01]  /*2c10*/  FMUL.FTZ R21, R21, R0.reuse ;  /* 0x0000000015157220 */ /* 0x080fe20000410000 */
[-C--:B------:R-:W-:Y:S01]  /*2c20*/  FMUL.FTZ R22, R22, R0.reuse ;  /* 0x0000000016167220 */ /* 0x080fe20000410000 */
[-C--:B------:R-:W-:Y:S01]  /*2c30*/  FMUL.FTZ R23, R23, R0.reuse ;  /* 0x0000000017177220 */ /* 0x080fe20000410000 */
[----:B------:R-:W2:Y:S03]  /*2c40*/  MUFU.TANH R251, R20 ;  /* 0x0000001400fb7308 */ /* 0x000ea60000002400 */
[C---:B-1----:R-:W-:Y:S05]  /*2c50*/  HMMA.16816.F32 R92, R44.reuse, R16, R92 ;  /* 0x000000102c5c723c */ /* 0x042fea000000185c */
[----:B------:R-:W1:Y:S03]  /*2c60*/  MUFU.TANH R249, R21 ;  /* 0x0000001500f97308 */ /* 0x000e660000002400 */
[----:B------:R-:W-:Y:S01]  /*2c70*/  HMMA.16816.F32 R88, R44, R18, R88 ;  /* 0x000000122c58723c */ /* 0x000fe20000001858 */
[----:B------:R-:W-:Y:S04]  /*2c80*/  LDSM.16.M88.4 R16, [R112+0xb000] ;  /* 0x00b000007010783b */ /* 0x000fe80000000200 */
[----:B------:R-:W1:Y:S03]  /*2c90*/  MUFU.TANH R148, R22 ;  /* 0x0000001600947308 */ /* 0x000e660000002400 */
[C---:B----4-:R-:W-:Y:S05]  /*2ca0*/  HMMA.16816.F32 R72, R8.reuse, R42, R72 ;  /* 0x0000002a0848723c */ /* 0x050fea0000001848 */
[----:B------:R4:W1:Y:S03]  /*2cb0*/  MUFU.TANH R136, R23 ;  /* 0x0000001700887308 */ /* 0x0008660000002400 */
[C---:B------:R-:W-:Y:S08]  /*2cc0*/  HMMA.16816.F32 R84, R8.reuse, R32, R84 ;  /* 0x000000200854723c */ /* 0x040ff00000001854 */
[C---:B------:R-:W-:Y:S01]  /*2cd0*/  HMMA.16816.F32 R80, R8.reuse, R34, R80 ;  /* 0x000000220850723c */ /* 0x040fe20000001850 */
[----:B----4-:R-:W-:Y:S07]  /*2ce0*/  LDSM.16.M88.4 R20, [R112+0xa800] ;  /* 0x00a800007014783b */ /* 0x010fee0000000200 */
[----:B------:R-:W-:Y:S01]  /*2cf0*/  HMMA.16816.F32 R76, R8, R40, R76 ;  /* 0x00000028084c723c */ /* 0x000fe2000000184c */
[----:B------:R-:W4:Y:S01]  /*2d00*/  LDSM.16.M88.4 R112, [R112+0xb800] ;  /* 0x00b800007070783b */ /* 0x000f220000000200 */
[-C--:B------:R-:W-:Y:S01]  /*2d10*/  FMUL.FTZ R109, R109, R0.reuse ;  /* 0x000000006d6d7220 */ /* 0x080fe20000410000 */
[-C--:B------:R-:W-:Y:S01]  /*2d20*/  FMUL.FTZ R68, R68, R0.reuse ;  /* 0x0000000044447220 */ /* 0x080fe20000410000 */
[-C--:B------:R-:W-:Y:S01]  /*2d30*/  FMUL.FTZ R69, R69, R0.reuse ;  /* 0x0000000045457220 */ /* 0x080fe20000410000 */
[-C--:B------:R-:W-:Y:S01]  /*2d40*/  FMUL.FTZ R70, R70, R0.reuse ;  /* 0x0000000046467220 */ /* 0x080fe20000410000 */
[----:B------:R-:W-:-:S02]  /*2d50*/  FMUL.FTZ R71, R71, R0 ;  /* 0x0000000047477220 */ /* 0x000fc40000410000 */
[C---:B---3--:R-:W-:Y:S08]  /*2d60*/  HMMA.16816.F32 R72, R44.reuse, R126, R72 ;  /* 0x0000007e2c48723c */ /* 0x048ff00000001848 */
        /* <DEDUP_REMOVED lines=14> */
[----:B------:R-:W-:Y:S01]  /*2e50*/  ISETP.NE.AND P4, PT, R28, 0x1, PT ;  /* 0x000000011c00780c */ /* 0x000fe20003f85270 */
[----:B------:R-:W3:Y:S01]  /*2e60*/  MUFU.TANH R131, R131 ;  /* 0x0000008300837308 */ /* 0x000ee20000002400 */
[----:B------:R-:W-:Y:S01]  /*2e70*/  HMMA.16816.F32 R76, R44, R124, R76 ;  /* 0x0000007c2c4c723c */ /* 0x000fe2000000184c */
[----:B------:R-:W-:-:S07]  /*2e80*/  DEPBAR.LE SB0, 0x0 ;  /* 0x000080000000791a */ /* 0x000fce0000000000 */
[C---:B------:R-:W-:Y:S08]  /*2e90*/  HMMA.16816.F32 R104, R48.reuse, R52, R104 ;  /* 0x000000343068723c */ /* 0x040ff00000001868 */
[C---:B----4-:R-:W-:Y:S08]  /*2ea0*/  HMMA.16816.F32 R72, R48.reuse, R114, R72 ;  /* 0x000000723048723c */ /* 0x050ff00000001848 */
[C---:B------:R-:W-:Y:S08]  /*2eb0*/  HMMA.16816.F32 R36, R48.reuse, R54, R36 ;  /* 0x000000363024723c */ /* 0x040ff00000001824 */
[C---:B------:R-:W-:Y:S08]  /*2ec0*/  HMMA.16816.F32 R92, R48.reuse, R20, R92 ;  /* 0x00000014305c723c */ /* 0x040ff0000000185c */
[C---:B------:R-:W-:Y:S08]  /*2ed0*/  HMMA.16816.F32 R88, R48.reuse, R22, R88 ;  /* 0x000000163058723c */ /* 0x040ff00000001858 */
[C---:B------:R-:W-:Y:S08]  /*2ee0*/  HMMA.16816.F32 R84, R48.reuse, R16, R84 ;  /* 0x000000103054723c */ /* 0x040ff00000001854 */
[C---:B------:R-:W-:Y:S08]  /*2ef0*/  HMMA.16816.F32 R80, R48.reuse, R18, R80 ;  /* 0x000000123050723c */ /* 0x040ff00000001850 */
        /* <DEDUP_REMOVED lines=33> */
[----:B------:R-:W4:Y:S08]  /*3110*/  MUFU.TANH R109, R109 ;  /* 0x0000006d006d7308 */ /* 0x000f300000002400 */
[----:B------:R-:W1:Y:S08]  /*3120*/  MUFU.TANH R110, R110 ;  /* 0x0000006e006e7308 */ /* 0x000e700000002400 */
[----:B------:R1:W1:Y:S08]  /*3130*/  MUFU.TANH R138, R68 ;  /* 0x00000044008a7308 */ /* 0x0002700000002400 */
[----:B------:R1:W1:Y:S08]  /*3140*/  MUFU.TANH R144, R69 ;  /* 0x0000004500907308 */ /* 0x0002700000002400 */
[----:B------:R1:W1:Y:S08]  /*3150*/  MUFU.TANH R152, R70 ;  /* 0x0000004600987308 */ /* 0x0002700000002400 */
[----:B------:R1:W1:Y:S08]  /*3160*/  MUFU.TANH R154, R71 ;  /* 0x00000047009a7308 */ /* 0x0002700000002400 */
[----:B------:R-:W1:Y:S08]  /*3170*/  MUFU.TANH R96, R96 ;  /* 0x0000006000607308 */ /* 0x000e700000002400 */
[----:B------:R-:W1:Y:S08]  /*3180*/  MUFU.TANH R97, R97 ;  /* 0x0000006100617308 */ /* 0x000e700000002400 */
[----:B------:R1:W1:Y:S08]  /*3190*/  MUFU.TANH R245, R100 ;  /* 0x0000006400f57308 */ /* 0x0002700000002400 */
        /* <DEDUP_REMOVED lines=42> */
[----:B------:R-:W1:Y:S01]  /*3440*/  MUFU.TANH R67, R67 ;  /* 0x0000004300437308 */ /* 0x000e620000002400 */
[----:B------:R-:W-:Y:S01]  /*3450*/  BSSY.RECONVERGENT B1, `(.L_x_3730) ;  /* 0x0000074000017945 */ /* 0x000fe20003800200 */
[----:B------:R-:W-:-:S02]  /*3460*/  SHF.L.U64.HI R29, R122, 0x4, R123 ;  /* 0x000000047a1d7819 */ /* 0x000fc4000001027b */
[----:B------:R-:W-:Y:S02]  /*3470*/  SHF.L.U32 R0, R122, 0x4, RZ ;  /* 0x000000047a007819 */ /* 0x000fe400000006ff */
[C---:B------:R-:W-:Y:S02]  /*3480*/  SHF.L.U64.HI R223, R30.reuse, 0x4, R31 ;  /* 0x000000041edf7819 */ /* 0x040fe4000001021f */
[----:B------:R-:W-:Y:S01]  /*3490*/  SHF.L.U32 R222, R30, 0x4, RZ ;  /* 0x000000041ede7819 */ /* 0x000fe200000006ff */
        /* <DEDUP_REMOVED lines=15> */
.L_x_3733:
[----:B------:R-:W2:Y:S01]  /*3590*/  LD.E R12, desc[UR4][R2.64+0x170] ;  /* 0x00017004020c7980 */ /* 0x000ea2000c101900 */
[C---:B------:R-:W-:Y:S02]  /*35a0*/  LEA R9, R28.reuse, 0xffffff00, 0x7 ;  /* 0xffffff001c097811 */ /* 0x040fe400078e38ff */
[----:B------:R-:W-:-:S04]  /*35b0*/  LEA R11, R28, 0xffffff80, 0x7 ;  /* 0xffffff801c0b7811 */ /* 0x000fc800078e38ff */
[----:B------:R-:W-:Y:S02]  /*35c0*/  IABS R6, R11 ;  /* 0x0000000b00067213 */ /* 0x000fe40000000000 */
[-C--:B--2---:R-:W-:Y:S02]  /*35d0*/  IABS R7, R12.reuse ;  /* 0x0000000c00077213 */ /* 0x084fe40000000000 */
[-C--:B------:R-:W-:Y:S02]  /*35e0*/  IABS R5, R12.reuse ;  /* 0x0000000c00057213 */ /* 0x080fe40000000000 */
[----:B------:R-:W2:Y:S01]  /*35f0*/  I2F.RP R8, R7 ;  /* 0x0000000700087306 */ /* 0x000ea20000209400 */
[----:B------:R-:W-:Y:S02]  /*3600*/  LOP3.LUT R11, R11, R12, RZ, 0x3c, !PT ;  /* 0x0000000c0b0b7212 */ /* 0x000fe400078e3cff */
[----:B------:R-:W-:Y:S02]  /*3610*/  IMAD.MOV R5, RZ, RZ, -R5 ;  /* 0x000000ffff057224 */ /* 0x000fe400078e0a05 */
[----:B------:R-:W-:-:S03]  /*3620*/  ISETP.GE.AND P3, PT, R11, RZ, PT ;  /* 0x000000ff0b00720c */ /* 0x000fc60003f66270 */
[----:B--2---:R-:W2:Y:S02]  /*3630*/  MUFU.RCP R14, R8 ;  /* 0x00000008000e7308 */ /* 0x004ea40000001000 */
[----:B--2---:R-:W-:-:S06]  /*3640*/  VIADD R14, R14, 0xffffffe ;  /* 0x0ffffffe0e0e7836 */ /* 0x004fcc0000000000 */
[----:B------:R-:W2:Y:S02]  /*3650*/  F2I.FTZ.U32.TRUNC.NTZ R15, R14 ;  /* 0x0000000e000f7305 */ /* 0x000ea4000021f000 */
[----:B--2---:R-:W-:Y:S01]  /*3660*/  IMAD.MOV R4, RZ, RZ, -R15 ;  /* 0x000000ffff047224 */ /* 0x004fe200078e0a0f */
        /* <DEDUP_REMOVED lines=47> */
.L_x_3734:
[----:B------:R-:W-:Y:S05]  /*3960*/  BSYNC.RECONVERGENT B0 ;  /* 0x0000000000007941 */ /* 0x000fea0003800200 */
.L_x_3732:
        /* <DEDUP_REMOVED lines=34> */
.L_x_3731:
[----:B------:R-:W-:Y:S05]  /*3b90*/  BSYNC.RECONVERGENT B1 ;  /* 0x0000000000017941 */ /* 0x000fea0003800200 */
.L_x_3730:
[----:B------:R-:W3:Y:S01]  /*3ba0*/  LD.E R65, desc[UR4][R2.64+0xdc] ;  /* 0x0000dc0402417980 */ /* 0x000ee2000c101900 */
[----:B-12---:R-:W-:-:S04]  /*3bb0*/  FMNMX3.FTZ R5, R131, R110, R128, !PT ;  /* 0x0000006e83057276 */ /* 0x006fc80007810080 */
[----:B------:R-:W-:-:S04]  /*3bc0*/  FMNMX3.FTZ R5, R5, R130, R152, !PT ;  /* 0x0000008205057276 */ /* 0x000fc80007810098 */
        /* <DEDUP_REMOVED lines=26> */
[----:B------:R-:W-:Y:S02]  /*3d70*/  FMNMX.FTZ R7, R67, R4, !PT ;  /* 0x0000000443077209 */ /* 0x000fe40007810000 */
[----:B------:R-:W-:-:S03]  /*3d80*/  FMNMX3.FTZ R6, R6, R157, R141, !PT ;  /* 0x0000009d06067276 */ /* 0x000fc6000781008d */
[----:B------:R-:W1:Y:S01]  /*3d90*/  SHFL.BFLY PT, R4, R7, 0x2, 0x1f ;  /* 0x0c401f0007047f89 */ /* 0x000e6200000e0000 */
[----:B------:R-:W-:-:S04]  /*3da0*/  FMNMX3.FTZ R6, R6, R139, R137, !PT ;  /* 0x0000008b06067276 */ /* 0x000fc80007810089 */
[----:B------:R-:W-:-:S05]  /*3db0*/  FMNMX.FTZ R6, R135, R6, !PT ;  /* 0x0000000687067209 */ /* 0x000fca0007810000 */
[----:B------:R-:W2:Y:S01]  /*3dc0*/  SHFL.BFLY PT, R5, R6, 0x2, 0x1f ;  /* 0x0c401f0006057f89 */ /* 0x000ea200000e0000 */
[----:B-1----:R-:W-:-:S05]  /*3dd0*/  FMNMX.FTZ R4, R7, R4, !PT ;  /* 0x0000000407047209 */ /* 0x002fca0007810000 */
[----:B------:R-:W1:Y:S01]  /*3de0*/  SHFL.BFLY PT, R133, R4, 0x1, 0x1f ;  /* 0x0c201f0004857f89 */ /* 0x000e6200000e0000 */
[----:B--2---:R-:W-:-:S05]  /*3df0*/  FMNMX.FTZ R5, R6, R5, !PT ;  /* 0x0000000506057209 */ /* 0x004fca0007810000 */
[----:B------:R-:W2:Y:S01]  /*3e00*/  SHFL.BFLY PT, R134, R5, 0x1, 0x1f ;  /* 0x0c201f0005867f89 */ /* 0x000ea200000e0000 */
[----:B-1----:R-:W-:-:S04]  /*3e10*/  FMNMX.FTZ R133, R4, R133, !PT ;  /* 0x0000008504857209 */ /* 0x002fc80007810000 */
[----:B------:R-:W-:Y:S02]  /*3e20*/  FSETP.NEU.FTZ.AND P0, PT, R133, -INF , PT ;  /* 0xff8000008500780b */ /* 0x000fe40003f1d000 */
[----:B--2---:R-:W-:Y:S02]  /*3e30*/  FMNMX.FTZ R134, R5, R134, !PT ;  /* 0x0000008605867209 */ /* 0x004fe40007810000 */
[----:B------:R-:W-:-:S04]  /*3e40*/  LOP3.LUT R5, R116, 0x200, R118, 0xf8, !PT ;  /* 0x0000020074057812 */ /* 0x000fc800078ef876 */
[----:B------:R-:W-:-:S04]  /*3e50*/  LEA R66, R5, R208, 0x1 ;  /* 0x000000d005427211 */ /* 0x000fc800078e08ff */
[-C--:B------:R-:W-:Y:S01]  /*3e60*/  IADD3 R59, PT, PT, R117, R66.reuse, RZ ;  /* 0x00000042753b7210 */ /* 0x080fe20007ffe0ff */
[----:B------:R-:W-:Y:S01]  /*3e70*/  LDSM.16.MT88.4 R124, [R66+0xc000] ;  /* 0x00c00000427c783b */ /* 0x000fe20000004200 */
[----:B------:R-:W-:-:S03]  /*3e80*/  IADD3 R42, PT, PT, R119, R66, RZ ;  /* 0x00000042772a7210 */ /* 0x000fc60007ffe0ff */
[----:B------:R-:W1:Y:S01]  /*3e90*/  LDSM.16.MT88.4 R4, [R59+0xc000] ;  /* 0x00c000003b04783b */ /* 0x000e620000004200 */
[----:B------:R-:W-:-:S03]  /*3ea0*/  IADD3 R30, PT, PT, R117, R42, RZ ;  /* 0x0000002a751e7210 */ /* 0x000fc60007ffe0ff */
        /* <DEDUP_REMOVED lines=25> */
[----:B------:R-:W2:Y:S01]  /*4040*/  LDSM.16.MT88.4 R108, [R42+0xc000] ;  /* 0x00c000002a6c783b */ /* 0x000ea20000004200 */
[-CC-:B------:R-:W-:Y:S01]  /*4050*/  FFMA.FTZ R51, R154, R65.reuse, -R64.reuse ;  /* 0x000000419a337223 */ /* 0x180fe20000010840 */
[-CC-:B------:R-:W-:Y:S01]  /*4060*/  FFMA.FTZ R48, R96, R65.reuse, -R64.reuse ;  /* 0x0000004160307223 */ /* 0x180fe20000010840 */
[-C--:B------:R-:W-:Y:S01]  /*4070*/  FFMA.FTZ R47, R97, R65.reuse, -R64 ;  /* 0x00000041612f7223 */ /* 0x080fe20000010840 */
[-CC-:B------:R-:W-:Y:S01]  /*4080*/  FFMA.FTZ R54, R138, R65.reuse, -R132.reuse ;  /* 0x000000418a367223 */ /* 0x180fe20000010884 */
[-CC-:B------:R-:W-:Y:S01]  /*4090*/  FFMA.FTZ R53, R144, R65.reuse, -R132.reuse ;  /* 0x0000004190357223 */ /* 0x180fe20000010884 */
[-CC-:B------:R-:W-:Y:S01]  /*40a0*/  FFMA.FTZ R50, R146, R65.reuse, -R132.reuse ;  /* 0x0000004192327223 */ /* 0x180fe20000010884 */
[----:B------:R-:W3:Y:S01]  /*40b0*/  MUFU.EX2 R60, R60 ;  /* 0x0000003c003c7308 */ /* 0x000ee20000000800 */
        /* <DEDUP_REMOVED lines=14> */
[--C-:B------:R-:W-:Y:S01]  /*41a0*/  FFMA.FTZ R136, R203, R65, -R132.reuse ;  /* 0x00000041cb887223 */ /* 0x100fe20000010884 */
[----:B------:R-:W4:Y:S01]  /*41b0*/  MUFU.EX2 R55, R55 ;  /* 0x0000003700377308 */ /* 0x000f220000000800 */
[----:B---3--:R-:W-:Y:S01]  /*41c0*/  F2FP.F16.F32.PACK_AB R69, R60, R61 ;  /* 0x0000003d3c45723e */ /* 0x008fe200000000ff */
        /* <DEDUP_REMOVED lines=13> */
[-CC-:B------:R-:W-:Y:S01]  /*42a0*/  FFMA.FTZ R158, R169, R65.reuse, -R64.reuse ;  /* 0x00000041a99e7223 */ /* 0x180fe20000010840 */
[----:B------:R-:W3:Y:S01]  /*42b0*/  MUFU.EX2 R62, R62 ;  /* 0x0000003e003e7308 */ /* 0x000ee20000000800 */
[----:B----4-:R-:W-:Y:S01]  /*42c0*/  F2FP.F16.F32.PACK_AB R71, R55, R56 ;  /* 0x000000383747723e */ /* 0x010fe200000000ff */
        /* <DEDUP_REMOVED lines=11> */
[----:B------:R-:W-:-:S03]  /*4380*/  FADD.FTZ R61, R61, R60 ;  /* 0x0000003c3d3d7221 */ /* 0x000fc60000010000 */
[----:B------:R-:W4:Y:S01]  /*4390*/  MUFU.EX2 R57, R57 ;  /* 0x0000003900397308 */ /* 0x000f220000000800 */
[----:B---3--:R-:W-:Y:S01]  /*43a0*/  F2FP.F16.F32.PACK_AB R68, R62, R63 ;  /* 0x0000003f3e44723e */ /* 0x008fe200000000ff */
[----:B------:R-:W-:Y:S01]  /*43b0*/  FADD.FTZ R63, R63, R62 ;  /* 0x0000003e3f3f7221 */ /* 0x000fe20000010000 */
[----:B------:R-:W-:-:S04]  /*43c0*/  FADD.FTZ R56, R56, R61 ;  /* 0x0000003d38387221 */ /* 0x000fc80000010000 */
[----:B------:R-:W-:Y:S01]  /*43d0*/  FADD.FTZ R55, R55, R56 ;  /* 0x0000003837377221 */ /* 0x000fe20000010000 */
[----:B------:R-:W-:Y:S08]  /*43e0*/  MUFU.EX2 R52, R52 ;  /* 0x0000003400347308 */ /* 0x000ff00000000800 */
[----:B------:R-:W-:Y:S01]  /*43f0*/  MUFU.EX2 R51, R51 ;  /* 0x0000003300337308 */ /* 0x000fe20000000800 */
[----:B----4-:R-:W-:Y:S01]  /*4400*/  F2FP.F16.F32.PACK_AB R70, R57, R58 ;  /* 0x0000003a3946723e */ /* 0x010fe200000000ff */
[----:B------:R-:W-:-:S04]  /*4410*/  FADD.FTZ R58, R58, R63 ;  /* 0x0000003f3a3a7221 */ /* 0x000fc80000010000 */
[----:B------:R-:W-:Y:S02]  /*4420*/  FADD.FTZ R57, R57, R58 ;  /* 0x0000003a39397221 */ /* 0x000fe40000010000 */
[C---:B-1----:R-:W-:Y:S01]  /*4430*/  HMMA.16816.F32 R120, R68.reuse, R4, RZ ;  /* 0x000000044478723c */ /* 0x042fe200000018ff */
[----:B------:R-:W-:Y:S07]  /*4440*/  MUFU.EX2 R48, R48 ;  /* 0x0000003000307308 */ /* 0x000fee0000000800 */
[C---:B------:R-:W-:Y:S01]  /*4450*/  HMMA.16816.F32 R116, R68.reuse, R6, RZ ;  /* 0x000000064474723c */ /* 0x040fe200000018ff */
[----:B------:R-:W1:Y:S01]  /*4460*/  LDSM.16.MT88.4 R4, [R30+0x10000] ;  /* 0x010000001e04783b */ /* 0x000e620000004200 */
[----:B------:R-:W-:Y:S06]  /*4470*/  MUFU.EX2 R47, R47 ;  /* 0x0000002f002f7308 */ /* 0x000fec0000000800 */
[C---:B------:R-:W-:Y:S02]  /*4480*/  HMMA.16816.F32 R128, R68.reuse, R124, RZ ;  /* 0x0000007c4480723c */ /* 0x040fe400000018ff */
[----:B------:R-:W-:Y:S06]  /*4490*/  MUFU.EX2 R54, R54 ;  /* 0x0000003600367308 */ /* 0x000fec0000000800 */
[C---:B--2---:R-:W-:Y:S02]  /*44a0*/  HMMA.16816.F32 R112, R68.reuse, R108, RZ ;  /* 0x0000006c4470723c */ /* 0x044fe400000018ff */
[----:B------:R-:W2:Y:S06]  /*44b0*/  MUFU.EX2 R53, R53 ;  /* 0x0000003500357308 */ /* 0x000eac0000000800 */
[C---:B------:R-:W-:Y:S02]  /*44c0*/  HMMA.16816.F32 R124, R68.reuse, R126, RZ ;  /* 0x0000007e447c723c */ /* 0x040fe400000018ff */
[----:B------:R-:W-:Y:S06]  /*44d0*/  MUFU.EX2 R50, R50 ;  /* 0x0000003200327308 */ /* 0x000fec0000000800 */
[C---:B------:R-:W-:Y:S02]  /*44e0*/  HMMA.16816.F32 R108, R68.reuse, R110, RZ ;  /* 0x0000006e446c723c */ /* 0x040fe400000018ff */
[----:B------:R-:W3:Y:S06]  /*44f0*/  MUFU.EX2 R49, R49 ;  /* 0x0000003100317308 */ /* 0x000eec0000000800 */
[C---:B------:R-:W-:Y:S02]  /*4500*/  HMMA.16816.F32 R104, R68.reuse, R100, RZ ;  /* 0x000000644468723c */ /* 0x040fe400000018ff */
[----:B------:R-:W-:Y:S06]  /*4510*/  MUFU.EX2 R44, R44 ;  /* 0x0000002c002c7308 */ /* 0x000fec0000000800 */
[C---:B------:R-:W-:Y:S02]  /*4520*/  HMMA.16816.F32 R100, R68.reuse, R102, RZ ;  /* 0x000000664464723c */ /* 0x040fe400000018ff */
[----:B------:R-:W-:Y:S06]  /*4530*/  MUFU.EX2 R43, R43 ;  /* 0x0000002b002b7308 */ /* 0x000fec0000000800 */
[C---:B------:R-:W-:Y:S02]  /*4540*/  HMMA.16816.F32 R96, R68.reuse, R92, RZ ;  /* 0x0000005c4460723c */ /* 0x040fe400000018ff */
[----:B------:R-:W-:Y:S06]  /*4550*/  MUFU.EX2 R39, R39 ;  /* 0x0000002700277308 */ /* 0x000fec0000000800 */
[C---:B------:R-:W-:Y:S02]  /*4560*/  HMMA.16816.F32 R88, R68.reuse, R84, RZ ;  /* 0x000000544458723c */ /* 0x040fe400000018ff */
[----:B------:R-:W-:Y:S06]  /*4570*/  MUFU.EX2 R46, R46 ;  /* 0x0000002e002e7308 */ /* 0x000fec0000000800 */
[C---:B------:R-:W-:Y:S02]  /*4580*/  HMMA.16816.F32 R80, R68.reuse, R76, RZ ;  /* 0x0000004c4450723c */ /* 0x040fe400000018ff */
[----:B------:R-:W4:Y:S06]  /*4590*/  MUFU.EX2 R45, R45 ;  /* 0x0000002d002d7308 */ /* 0x000f2c0000000800 */
[C---:B------:R-:W-:Y:S02]  /*45a0*/  HMMA.16816.F32 R92, R68.reuse, R94, RZ ;  /* 0x0000005e445c723c */ /* 0x040fe400000018ff */
[----:B------:R-:W-:Y:S06]  /*45b0*/  MUFU.EX2 R41, R41 ;  /* 0x0000002900297308 */ /* 0x000fec0000000800 */
[C---:B------:R-:W-:Y:S02]  /*45c0*/  HMMA.16816.F32 R84, R68.reuse, R86, RZ ;  /* 0x000000564454723c */ /* 0x040fe400000018ff */
[----:B------:R-:W5:Y:S06]  /*45d0*/  MUFU.EX2 R40, R40 ;  /* 0x0000002800287308 */ /* 0x000f6c0000000800 */
[C---:B------:R-:W-:Y:S02]  /*45e0*/  HMMA.16816.F32 R76, R68.reuse, R78, RZ ;  /* 0x0000004e444c723c */ /* 0x040fe400000018ff */
[----:B------:R-:W5:Y:S06]  /*45f0*/  MUFU.EX2 R38, R38 ;  /* 0x0000002600267308 */ /* 0x000f6c0000000800 */
[----:B-1----:R-:W-:Y:S01]  /*4600*/  HMMA.16816.F32 R72, R68, R4, RZ ;  /* 0x000000044448723c */ /* 0x002fe200000018ff */
[----:B--2---:R-:W-:Y:S01]  /*4610*/  F2FP.F16.F32.PACK_AB R4, R53, R54 ;  /* 0x000000363504723e */ /* 0x004fe200000000ff */
[----:B------:R-:W-:Y:S01]  /*4620*/  MUFU.EX2 R37, R37 ;  /* 0x0000002500257308 */ /* 0x000fe20000000800 */
[----:B------:R-:W-:Y:S01]  /*4630*/  F2FP.F16.F32.PACK_AB R5, R51, R52 ;  /* 0x000000343305723e */ /* 0x000fe200000000ff */
[----:B------:R-:W-:Y:S01]  /*4640*/  FADD.FTZ R52, R52, R55 ;  /* 0x0000003734347221 */ /* 0x000fe20000010000 */
[----:B------:R-:W-:-:S03]  /*4650*/  FADD.FTZ R54, R54, R57 ;  /* 0x0000003936367221 */ /* 0x000fc60000010000 */
[----:B------:R-:W-:Y:S01]  /*4660*/  HMMA.16816.F32 R68, R68, R6, RZ ;  /* 0x000000064444723c */ /* 0x000fe200000018ff */
[----:B---3--:R-:W-:Y:S01]  /*4670*/  F2FP.F16.F32.PACK_AB R6, R49, R50 ;  /* 0x000000323106723e */ /* 0x008fe200000000ff */
[----:B------:R-:W-:Y:S01]  /*4680*/  MUFU.EX2 R36, R36 ;  /* 0x0000002400247308 */ /* 0x000fe20000000800 */
[----:B------:R-:W-:Y:S01]  /*4690*/  F2FP.F16.F32.PACK_AB R7, R47, R48 ;  /* 0x000000302f07723e */ /* 0x000fe200000000ff */
[----:B------:R-:W-:Y:S01]  /*46a0*/  FADD.FTZ R51, R51, R52 ;  /* 0x0000003433337221 */ /* 0x000fe20000010000 */
[----:B------:R-:W-:-:S03]  /*46b0*/  FADD.FTZ R53, R53, R54 ;  /* 0x0000003635357221 */ /* 0x000fc60000010000 */
[----:B------:R-:W-:Y:S01]  /*46c0*/  FADD.FTZ R48, R48, R51 ;  /* 0x0000003330307221 */ /* 0x000fe20000010000 */
[----:B------:R-:W-:Y:S01]  /*46d0*/  FADD.FTZ R50, R50, R53 ;  /* 0x0000003532327221 */ /* 0x000fe20000010000 */
[----:B------:R-:W-:Y:S01]  /*46e0*/  HMMA.16816.F32 R128, R4, R16, R128 ;  /* 0x000000100480723c */ /* 0x000fe20000001880 */
[----:B------:R-:W-:Y:S01]  /*46f0*/  MUFU.EX2 R31, R31 ;  /* 0x0000001f001f7308 */ /* 0x000fe20000000800 */
[----:B------:R-:W-:Y:S01]  /*4700*/  FADD.FTZ R47, R47, R48 ;  /* 0x000000302f2f7221 */ /* 0x000fe20000010000 */
[----:B------:R-:W-:-:S05]  /*4710*/  FADD.FTZ R49, R49, R50 ;  /* 0x0000003231317221 */ /* 0x000fca0000010000 */
[C---:B------:R-:W-:Y:S01]  /*4720*/  HMMA.16816.F32 R124, R4.reuse, R18, R124 ;  /* 0x00000012047c723c */ /* 0x040fe2000000187c */
[----:B------:R-:W1:Y:S01]  /*4730*/  LDSM.16.MT88.4 R16, [R66+0x10800] ;  /* 0x010800004210783b */ /* 0x000e620000004200 */
[----:B------:R-:W-:Y:S06]  /*4740*/  MUFU.EX2 R136, R136 ;  /* 0x0000008800887308 */ /* 0x000fec0000000800 */
[C---:B------:R-:W-:Y:S02]  /*4750*/  HMMA.16816.F32 R112, R4.reuse, R12, R112 ;  /* 0x0000000c0470723c */ /* 0x040fe40000001870 */
[----:B------:R-:W-:Y:S06]  /*4760*/  MUFU.EX2 R138, R138 ;  /* 0x0000008a008a7308 */ /* 0x000fec0000000800 */
[C---:B------:R-:W-:Y:S01]  /*4770*/  HMMA.16816.F32 R108, R4.reuse, R14, R108 ;  /* 0x0000000e046c723c */ /* 0x040fe2000000186c */
[----:B------:R-:W2:Y:S01]  /*4780*/  LDSM.16.MT88.4 R12, [R30+0x10800] ;  /* 0x010800001e0c783b */ /* 0x000ea20000004200 */
[----:B------:R-:W-:Y:S06]  /*4790*/  MUFU.EX2 R171, R171 ;  /* 0x000000ab00ab7308 */ /* 0x000fec0000000800 */
[C---:B------:R-:W-:Y:S02]  /*47a0*/  HMMA.16816.F32 R104, R4.reuse, R8, R104 ;  /* 0x000000080468723c */ /* 0x040fe40000001868 */
[----:B------:R-:W-:Y:S06]  /*47b0*/  MUFU.EX2 R148, R148 ;  /* 0x0000009400947308 */ /* 0x000fec0000000800 */
[C---:B------:R-:W-:Y:S01]  /*47c0*/  HMMA.16816.F32 R100, R4.reuse, R10, R100 ;  /* 0x0000000a0464723c */ /* 0x040fe20000001864 */
[----:B------:R-:W3:Y:S01]  /*47d0*/  LDSM.16.MT88.4 R8, [R59+0xd000] ;  /* 0x00d000003b08783b */ /* 0x000ee20000004200 */
        /* <DEDUP_REMOVED lines=11> */
[C---:B------:R-:W-:Y:S01]  /*4890*/  HMMA.16816.F32 R88, R4.reuse, R144, R88 ;  /* 0x000000900458723c */ /* 0x040fe20000001858 */
[-C--:B------:R-:W-:Y:S01]  /*48a0*/  FFMA.FTZ R145, R205, R65.reuse, -R132 ;  /* 0x00000041cd917223 */ /* 0x080fe20000010884 */
[-C--:B------:R-:W-:Y:S01]  /*48b0*/  FFMA.FTZ R144, R213, R65.reuse, -R64 ;  /* 0x00000041d5907223 */ /* 0x080fe20000010840 */
[----:B------:R-:W-:Y:S05]  /*48c0*/  MUFU.EX2 R154, R154 ;  /* 0x0000009a009a7308 */ /* 0x000fea0000000800 */
[C---:B------:R-:W-:Y:S01]  /*48d0*/  HMMA.16816.F32 R84, R4.reuse, R146, R84 ;  /* 0x000000920454723c */ /* 0x040fe20000001854 */
[-C--:B------:R-:W-:Y:S01]  /*48e0*/  FFMA.FTZ R147, R211, R65.reuse, -R132 ;  /* 0x00000041d3937223 */ /* 0x080fe20000010884 */
[----:B------:R-:W-:Y:S01]  /*48f0*/  FFMA.FTZ R146, R201, R65, -R64 ;  /* 0x00000041c9927223 */ /* 0x000fe20000010840 */
[----:B------:R-:W1:Y:S05]  /*4900*/  MUFU.EX2 R145, R145 ;  /* 0x0000009100917308 */ /* 0x000e6a0000000800 */
[C---:B------:R-:W-:Y:S03]  /*4910*/  HMMA.16816.F32 R80, R4.reuse, R32, R80 ;  /* 0x000000200450723c */ /* 0x040fe60000001850 */
[----:B------:R-:W1:Y:S05]  /*4920*/  MUFU.EX2 R147, R147 ;  /* 0x0000009300937308 */ /* 0x000e6a0000000800 */
[C---:B------:R-:W-:Y:S01]  /*4930*/  HMMA.16816.F32 R76, R4.reuse, R34, R76 ;  /* 0x00000022044c723c */ /* 0x040fe2000000184c */
[----:B------:R-:W-:Y:S02]  /*4940*/  LDSM.16.MT88.4 R32, [R42+0x11000] ;  /* 0x011000002a20783b */ /* 0x000fe40000004200 */
[----:B------:R-:W1:Y:S05]  /*4950*/  MUFU.EX2 R144, R144 ;  /* 0x0000009000907308 */ /* 0x000e6a0000000800 */
[C---:B--2---:R-:W-:Y:S03]  /*4960*/  HMMA.16816.F32 R72, R4.reuse, R12, R72 ;  /* 0x0000000c0448723c */ /* 0x044fe60000001848 */
[----:B------:R-:W2:Y:S05]  /*4970*/  MUFU.EX2 R146, R146 ;  /* 0x0000009200927308 */ /* 0x000eaa0000000800 */
[----:B------:R-:W-:Y:S01]  /*4980*/  HMMA.16816.F32 R68, R4, R14, R68 ;  /* 0x0000000e0444723c */ /* 0x000fe20000001844 */
[----:B------:R-:W2:Y:S01]  /*4990*/  LDSM.16.MT88.4 R12, [R66+0x11000] ;  /* 0x01100000420c783b */ /* 0x000ea20000004200 */
[----:B----4-:R-:W-:Y:S01]  /*49a0*/  F2FP.F16.F32.PACK_AB R4, R45, R46 ;  /* 0x0000002e2d04723e */ /* 0x010fe200000000ff */
[----:B------:R-:W-:Y:S01]  /*49b0*/  MUFU.EX2 R156, R156 ;  /* 0x0000009c009c7308 */ /* 0x000fe20000000800 */
[----:B------:R-:W-:-:S02]  /*49c0*/  F2FP.F16.F32.PACK_AB R5, R43, R44 ;  /* 0x0000002c2b05723e */ /* 0x000fc400000000ff */
[----:B-----5:R-:W-:Y:S02]  /*49d0*/  F2FP.F16.F32.PACK_AB R6, R40, R41 ;  /* 0x000000292806723e */ /* 0x020fe400000000ff */
[----:B------:R-:W-:-:S03]  /*49e0*/  F2FP.F16.F32.PACK_AB R7, R38, R39 ;  /* 0x000000272607723e */ /* 0x000fc600000000ff */
[----:B------:R-:W-:Y:S04]  /*49f0*/  MUFU.EX2 R177, R177 ;  /* 0x000000b100b17308 */ /* 0x000fe80000000800 */
[C---:B---3--:R-:W-:Y:S04]  /*4a00*/  HMMA.16816.F32 R120, R4.reuse, R8, R120 ;  /* 0x000000080478723c */ /* 0x048fe80000001878 */
[----:B------:R-:W-:Y:S04]  /*4a10*/  MUFU.EX2 R173, R173 ;  /* 0x000000ad00ad7308 */ /* 0x000fe80000000800 */
[C---:B------:R-:W-:Y:S01]  /*4a20*/  HMMA.16816.F32 R116, R4.reuse, R10, R116 ;  /* 0x0000000a0474723c */ /* 0x040fe20000001874 */
[----:B------:R-:W3:Y:S03]  /*4a30*/  LDSM.16.MT88.4 R8, [R59+0x11000] ;  /* 0x011000003b08783b */ /* 0x000ee60000004200 */
[----:B------:R-:W-:Y:S04]  /*4a40*/  MUFU.EX2 R158, R158 ;  /* 0x0000009e009e7308 */ /* 0x000fe80000000800 */
[C---:B------:R-:W-:Y:S04]  /*4a50*/  HMMA.16816.F32 R112, R4.reuse, R20, R112 ;  /* 0x000000140470723c */ /* 0x040fe80000001870 */
[----:B------:R-:W-:Y:S04]  /*4a60*/  MUFU.EX2 R167, R167 ;  /* 0x000000a700a77308 */ /* 0x000fe80000000800 */
[C---:B------:R-:W-:Y:S01]  /*4a70*/  HMMA.16816.F32 R108, R4.reuse, R22, R108 ;  /* 0x00000016046c723c */ /* 0x040fe2000000186c */
[----:B------:R-:W4:Y:S03]  /*4a80*/  LDSM.16.MT88.4 R20, [R30+0x11000] ;  /* 0x011000001e14783b */ /* 0x000f260000004200 */
[----:B------:R-:W-:Y:S04]  /*4a90*/  MUFU.EX2 R160, R160 ;  /* 0x000000a000a07308 */ /* 0x000fe80000000800 */
[C---:B-1----:R-:W-:Y:S04]  /*4aa0*/  HMMA.16816.F32 R104, R4.reuse, R16, R104 ;  /* 0x000000100468723c */ /* 0x042fe80000001868 */
[----:B------:R-:W-:Y:S04]  /*4ab0*/  MUFU.EX2 R162, R162 ;  /* 0x000000a200a27308 */ /* 0x000fe80000000800 */
[C---:B------:R-:W-:Y:S01]  /*4ac0*/  HMMA.16816.F32 R100, R4.reuse, R18, R100 ;  /* 0x000000120464723c */ /* 0x040fe20000001864 */
[----:B------:R-:W1:Y:S03]  /*4ad0*/  LDSM.16.MT88.4 R16, [R66+0xd800] ;  /* 0x00d800004210783b */ /* 0x000e660000004200 */
[----:B------:R-:W-:Y:S04]  /*4ae0*/  MUFU.EX2 R161, R161 ;  /* 0x000000a100a17308 */ /* 0x000fe80000000800 */
[C---:B--2---:R-:W-:Y:S04]  /*4af0*/  HMMA.16816.F32 R96, R4.reuse, R12, R96 ;  /* 0x0000000c0460723c */ /* 0x044fe80000001860 */
[----:B------:R-:W-:Y:S04]  /*4b00*/  MUFU.EX2 R159, R159 ;  /* 0x0000009f009f7308 */ /* 0x000fe80000000800 */
[C---:B------:R-:W-:Y:S01]  /*4b10*/  HMMA.16816.F32 R92, R4.reuse, R14, R92 ;  /* 0x0000000e045c723c */ /* 0x040fe2000000185c */
[----:B------:R-:W2:Y:S03]  /*4b20*/  LDSM.16.MT88.4 R12, [R42+0xd800] ;  /* 0x00d800002a0c783b */ /* 0x000ea60000004200 */
        /* <DEDUP_REMOVED lines=9> */
[----:B------:R-:W-:Y:S03]  /*4bc0*/  LDSM.16.MT88.4 R24, [R59+0xd800] ;  /* 0x00d800003b18783b */ /* 0x000fe60000004200 */
[----:B------:R-:W-:Y:S04]  /*4bd0*/  MUFU.EX2 R243, R243 ;  /* 0x000000f300f37308 */ /* 0x000fe80000000800 */
        /* <DEDUP_REMOVED lines=161> */
[----:B------:R-:W-:Y:S02]  /*55f0*/  HMMA.16816.F32 R128, R4, R16, R128 ;  /* 0x000000100480723c */ /* 0x000fe40000001880 */
[----:B------:R-:W-:-:S04]  /*5600*/  FADD.FTZ R185, R185, R148 ;  /* 0x00000094b9b97221 */ /* 0x000fc80000010000 */
[----:B------:R-:W-:Y:S02]  /*5610*/  FADD.FTZ R32, R32, R185 ;  /* 0x000000b920207221 */ /* 0x000fe40000010000 */
[----:B------:R-:W-:Y:S01]  /*5620*/  HMMA.16816.F32 R124, R4, R18, R124 ;  /* 0x00000012047c723c */ /* 0x000fe2000000187c */
[----:B------:R-:W3:Y:S01]  /*5630*/  LDSM.16.MT88.4 R16, [R59+0x13800] ;  /* 0x013800003b10783b */ /* 0x000ee20000004200 */
[----:B------:R-:W-:-:S04]  /*5640*/  FADD.FTZ R33, R33, R32 ;  /* 0x0000002021217221 */ /* 0x000fc80000010000 */
[----:B------:R-:W-:Y:S02]  /*5650*/  FADD.FTZ R34, R34, R33 ;  /* 0x0000002122227221 */ /* 0x000fe40000010000 */
[----:B--2---:R-:W-:Y:S02]  /*5660*/  HMMA.16816.F32 R96, R4, R12, R96 ;  /* 0x0000000c0460723c */ /* 0x004fe40000001860 */
[----:B------:R-:W-:-:S04]  /*5670*/  FADD.FTZ R173, R173, R34 ;  /* 0x00000022adad7221 */ /* 0x000fc80000010000 */
[----:B------:R-:W-:Y:S02]  /*5680*/  FADD.FTZ R158, R158, R173 ;  /* 0x000000ad9e9e7221 */ /* 0x000fe40000010000 */
[----:B------:R-:W-:Y:S01]  /*5690*/  HMMA.16816.F32 R92, R4, R14, R92 ;  /* 0x0000000e045c723c */ /* 0x000fe2000000185c */
[----:B------:R-:W2:Y:S01]  /*56a0*/  LDSM.16.MT88.4 R12, [R42+0xf800] ;  /* 0x00f800002a0c783b */ /* 0x000ea20000004200 */
[----:B------:R-:W-:-:S04]  /*56b0*/  FADD.FTZ R167, R167, R158 ;  /* 0x0000009ea7a77221 */ /* 0x000fc80000010000 */
        /* <DEDUP_REMOVED lines=14> */
[----:B------:R-:W-:-:S03]  /*57a0*/  FADD.FTZ R177, R177, R156 ;  /* 0x0000009cb1b17221 */ /* 0x000fc60000010000 */
[----:B------:R-:W-:Y:S01]  /*57b0*/  HMMA.16816.F32 R84, R4, R18, R84 ;  /* 0x000000120454723c */ /* 0x000fe20000001854 */
[----:B------:R-:W1:Y:S01]  /*57c0*/  LDSM.16.MT88.4 R16, [R30+0xf800] ;  /* 0x00f800001e10783b */ /* 0x000e620000004200 */
        /* <DEDUP_REMOVED lines=8> */
[----:B------:R-:W-:-:S04]  /*5850*/  FADD.FTZ R166, R166, R27 ;  /* 0x0000001ba6a67221 */ /* 0x000fc80000010000 */
        /* <DEDUP_REMOVED lines=16> */
.L_x_3742:
        /* <DEDUP_REMOVED lines=78> */
.L_x_3737:
[----:B------:R-:W-:Y:S05]  /*5e40*/  BSYNC.RECONVERGENT B0 ;  /* 0x0000000000007941 */ /* 0x000fea0003800200 */
.L_x_3736:
[----:B------:R-:W1:Y:S01]  /*5e50*/  S2UR UR6, SR_CgaCtaId ;  /* 0x00000000000679c3 */ /* 0x000e620000008800 */
[C---:B------:R-:W-:Y:S01]  /*5e60*/  SHF.L.U32 R12, R143.reuse, 0x3, RZ ;  /* 0x000000038f0c7819 */ /* 0x040fe200000006ff */
[----:B------:R-:W-:Y:S01]  /*5e70*/  UMOV UR7, 0x400 ;  /* 0x0000040000077882 */ /* 0x000fe20000000000 */
[----:B------:R-:W-:Y:S01]  /*5e80*/  LOP3.LUT R13, R143, 0x38, RZ, 0xc0, !PT ;  /* 0x000000388f0d7812 */ /* 0x000fe200078ec0ff */
[----:B------:R-:W-:Y:S01]  /*5e90*/  BSSY.RECONVERGENT B1, `(.L_x_3738) ;  /* 0x0000204000017945 */ /* 0x000fe20003800200 */
[----:B------:R-:W-:Y:S02]  /*5ea0*/  LOP3.LUT R140, R12, 0x38, RZ, 0xc0, !PT ;  /* 0x000000380c8c7812 */ /* 0x000fe400078ec0ff */
[--C-:B------:R-:W-:Y:S02]  /*5eb0*/  LOP3.LUT R13, R13, 0x1c0, R12.reuse, 0xf8, !PT ;  /* 0x000001c00d0d7812 */ /* 0x100fe400078ef80c */
[-C--:B------:R-:W-:Y:S02]  /*5ec0*/  MOV R16, R227.reuse ;  /* 0x000000e300107202 */ /* 0x080fe40000000f00 */
[----:B------:R-:W-:Y:S02]  /*5ed0*/  LOP3.LUT R13, R13, R140, RZ, 0x3c, !PT ;  /* 0x0000008c0d0d7212 */ /* 0x000fe400078e3cff */
[-C--:B------:R-:W-:Y:S02]  /*5ee0*/  MOV R17, R226.reuse ;  /* 0x000000e200117202 */ /* 0x080fe40000000f00 */
[----:B------:R-:W-:Y:S02]  /*5ef0*/  LOP3.LUT R13, R13, 0x1e00, R12, 0xf8, !PT ;  /* 0x00001e000d0d7812 */ /* 0x000fe400078ef80c */
[----:B------:R-:W-:Y:S02]  /*5f00*/  IADD3 R14, P0, PT, R215, R227, RZ ;  /* 0x000000e3d70e7210 */ /* 0x000fe40007f1e0ff */
[----:B------:R-:W-:Y:S02]  /*5f10*/  SHF.L.U32 R213, R143, 0x6, RZ ;  /* 0x000000068fd57819 */ /* 0x000fe400000006ff */
[----:B------:R-:W-:Y:S02]  /*5f20*/  IADD3.X R15, PT, PT, R217, R226, RZ, P0, !PT ;  /* 0x000000e2d90f7210 */ /* 0x000fe400007fe4ff */
[-C--:B------:R-:W-:Y:S01]  /*5f30*/  IADD3 R22, P0, PT, R14, R218.reuse, RZ ;  /* 0x000000da0e167210 */ /* 0x080fe20007f1e0ff */
[----:B-1----:R-:W-:Y:S01]  /*5f40*/  ULEA UR6, UR6, UR7, 0x18 ;  /* 0x0000000706067291 */ /* 0x002fe2000f8ec0ff */
[----:B------:R-:W-:Y:S02]  /*5f50*/  LOP3.LUT R132, R143, 0x8, RZ, 0xc0, !PT ;  /* 0x000000088f847812 */ /* 0x000fe400078ec0ff */
[-C--:B------:R-:W-:Y:S02]  /*5f60*/  IADD3.X R23, PT, PT, R15, R219.reuse, RZ, P0, !PT ;  /* 0x000000db0f177210 */ /* 0x080fe400007fe4ff */
[----:B------:R-:W-:Y:S02]  /*5f70*/  IADD3 R20, P0, PT, R22, R218, RZ ;  /* 0x000000da16147210 */ /* 0x000fe40007f1e0ff */
[----:B------:R-:W-:Y:S02]  /*5f80*/  MOV R208, UR6 ;  /* 0x0000000600d07c02 */ /* 0x000fe40008000f00 */
[-C--:B------:R-:W-:Y:S02]  /*5f90*/  IADD3.X R21, PT, PT, R23, R219.reuse, RZ, P0, !PT ;  /* 0x000000db17157210 */ /* 0x080fe400007fe4ff */
        /* <DEDUP_REMOVED lines=8> */
[----:B------:R-:W-:Y:S02]  /*6020*/  LOP3.LUT R135, R132, 0x1c0, R213, 0xf8, !PT ;  /* 0x000001c084877812 */ /* 0x000fe400078ef8d5 */
[----:B------:R-:W-:Y:S02]  /*6030*/  LOP3.LUT R209, R12, 0x7c00, RZ, 0xc0, !PT ;  /* 0x00007c000cd17812 */ /* 0x000fe400078ec0ff */
[----:B------:R-:W-:Y:S01]  /*6040*/  LOP3.LUT R133, R213, 0x400, RZ, 0xc0, !PT ;  /* 0x00000400d5857812 */ /* 0x000fe200078ec0ff */
[----:B------:R1:W-:Y:S01]  /*6050*/  LDGSTS.E.BYPASS.LTC128B.128 [R239+0x10000], desc[UR4][R16.64+0x80] ;  /* 0x1000008010ef7fae */ /* 0x0003e2000b981a04 */
        /* <DEDUP_REMOVED lines=14> */
[----:B------:R-:W-:Y:S01]  /*6140*/  LDGSTS.E.BYPASS.LTC128B.128 [R239+0xd000], desc[UR4][R22.64] ;  /* 0x0d00000016ef7fae */ /* 0x000fe2000b981a04 */
[-C--:B-1----:R-:W-:Y:S04]  /*6150*/  IADD3 R16, P0, PT, R18, R218.reuse, RZ ;  /* 0x000000da12107210 */ /* 0x082fe80007f1e0ff */
[-C--:B------:R-:W-:Y:S03]  /*6160*/  IADD3.X R17, PT, PT, R19, R219.reuse, RZ, P0, !PT ;  /* 0x000000db13117210 */ /* 0x080fe600007fe4ff */
[----:B------:R-:W-:Y:S08]  /*6170*/  LDGSTS.E.BYPASS.LTC128B.128 [R239+0x11000], desc[UR4][R22.64+0x80] ;  /* 0x1100008016ef7fae */ /* 0x000ff0000b981a04 */
[----:B------:R-:W-:Y:S01]  /*6180*/  LDGSTS.E.BYPASS.LTC128B.128 [R239+0xd800], desc[UR4][R20.64] ;  /* 0x0d80000014ef7fae */ /* 0x000fe2000b981a04 */
[-C--:B--2---:R-:W-:Y:S04]  /*6190*/  IADD3 R14, P0, PT, R16, R218.reuse, RZ ;  /* 0x000000da100e7210 */ /* 0x084fe80007f1e0ff */
        /* <DEDUP_REMOVED lines=376> */
[-C--:B------:R-:W-:Y:S02]  /*7920*/  LOP3.LUT R13, R13, R15.reuse, RZ, 0x3c, !PT ;  /* 0x0000000f0d0d7212 */ /* 0x080fe400078e3cff */
        /* <DEDUP_REMOVED lines=55> */
.L_x_3741:
[----:B------:R-:W-:Y:S05]  /*7ca0*/  BSYNC.RECONVERGENT B0 ;  /* 0x0000000000007941 */ /* 0x000fea0003800200 */
.L_x_3740:
        /* <DEDUP_REMOVED lines=34> */
.L_x_3739:
[----:B------:R-:W-:Y:S05]  /*7ed0*/  BSYNC.RECONVERGENT B1 ;  /* 0x0000000000017941 */ /* 0x000fea0003800200 */
.L_x_3738:
[----:B------:R-:W3:Y:S01]  /*7ee0*/  LD.E R135, desc[UR4][R2.64+0xdc] ;  /* 0x0000dc0402877980 */ /* 0x000ee2000c101900 */
        /* <DEDUP_REMOVED lines=126> */
[-C--:B------:R-:W-:Y:S01]  /*86d0*/  FFMA.FTZ R155, R155, R135.reuse, -R156 ;  /* 0x000000879b9b7223 */ /* 0x080fe2000001089c */
[-C--:B------:R-:W-:Y:S01]  /*86e0*/  FFMA.FTZ R161, R161, R135.reuse, -R154 ;  /* 0x00000087a1a17223 */ /* 0x080fe2000001089a */
[-C--:B------:R-:W-:Y:S01]  /*86f0*/  FFMA.FTZ R162, R162, R135.reuse, -R156 ;  /* 0x00000087a2a27223 */ /* 0x080fe2000001089c */
        /* <DEDUP_REMOVED lines=15> */
[-C--:B------:R-:W-:Y:S01]  /*87f0*/  FFMA.FTZ R190, R247, R135.reuse, -R156 ;  /* 0x00000087f7be7223 */ /* 0x080fe2000001089c */
[-C--:B------:R-:W-:Y:S01]  /*8800*/  FFMA.FTZ R201, R205, R135.reuse, -R154 ;  /* 0x00000087cdc97223 */ /* 0x080fe2000001089a */
[----:B------:R-:W-:Y:S01]  /*8810*/  LDSM.16.MT88.4 R108, [R144+0x3800] ;  /* 0x00380000906c783b */ /* 0x000fe20000004200 */
[-C--:B------:R-:W-:Y:S01]  /*8820*/  FFMA.FTZ R199, R199, R135.reuse, -R156 ;  /* 0x00000087c7c77223 */ /* 0x080fe2000001089c */
[-CC-:B------:R-:W-:Y:S03]  /*8830*/  FFMA.FTZ R197, R197, R135.reuse, -R154.reuse ;  /* 0x00000087c5c57223 */ /* 0x180fe6000001089a */
[----:B------:R-:W-:Y:S01]  /*8840*/  MUFU.EX2 R158, R158 ;  /* 0x0000009e009e7308 */ /* 0x000fe20000000800 */
[----:B---3--:R-:W-:Y:S01]  /*8850*/  F2FP.F16.F32.PACK_AB R131, R147, R148 ;  /* 0x000000949383723e */ /* 0x008fe200000000ff */
[-C--:B------:R-:W-:Y:S01]  /*8860*/  FFMA.FTZ R198, R195, R135.reuse, -R154 ;  /* 0x00000087c3c67223 */ /* 0x080fe2000001089a */
[-CC-:B------:R-:W-:Y:S01]  /*8870*/  FFMA.FTZ R191, R191, R135.reuse, -R156.reuse ;  /* 0x00000087bfbf7223 */ /* 0x180fe2000001089c */
[-C--:B------:R-:W-:Y:S01]  /*8880*/  FFMA.FTZ R200, R193, R135.reuse, -R156 ;  /* 0x00000087c1c87223 */ /* 0x080fe2000001089c */
[----:B------:R-:W-:Y:S01]  /*8890*/  LDSM.16.MT88.4 R100, [R211+0x3800] ;  /* 0x00380000d364783b */ /* 0x000fe20000004200 */
[-CC-:B------:R-:W-:Y:S01]  /*88a0*/  FFMA.FTZ R139, R139, R135.reuse, -R154.reuse ;  /* 0x000000878b8b7223 */ /* 0x180fe2000001089a */
        /* <DEDUP_REMOVED lines=10> */
[----:B------:R-:W-:Y:S01]  /*8950*/  FFMA.FTZ R137, R137, R135, -R154 ;  /* 0x0000008789897223 */ /* 0x000fe2000001089a */
[----:B------:R-:W-:Y:S01]  /*8960*/  FFMA.FTZ R151, R0, R243, R151 ;  /* 0x000000f300977223 */ /* 0x000fe20000010097 */
[----:B------:R-:W-:Y:S01]  /*8970*/  FFMA.FTZ R153, R132, R245, R153 ;  /* 0x000000f584997223 */ /* 0x000fe20000010099 */
[----:B------:R-:W-:Y:S04]  /*8980*/  ISETP.NE.AND P0, PT, R234, -0x1, PT ;  /* 0xffffffffea00780c */ /* 0x000fe80003f05270 */
        /* <DEDUP_REMOVED lines=26> */
[-C--:B------:R-:W-:Y:S01]  /*8b30*/  FFMA.FTZ R174, R183, R135.reuse, -R156 ;  /* 0x00000087b7ae7223 */ /* 0x080fe2000001089c */
[-C--:B------:R-:W-:Y:S01]  /*8b40*/  FFMA.FTZ R183, R177, R135.reuse, -R154 ;  /* 0x00000087b1b77223 */ /* 0x080fe2000001089a */
        /* <DEDUP_REMOVED lines=22> */
[----:B------:R-:W-:Y:S03]  /*8cb0*/  FFMA.FTZ R179, R252, R135, -R154 ;  /* 0x00000087fcb37223 */ /* 0x000fe6000001089a */
[----:B------:R-:W-:Y:S01]  /*8cc0*/  MUFU.EX2 R170, R170 ;  /* 0x000000aa00aa7308 */ /* 0x000fe20000000800 */
[C---:B------:R-:W-:Y:S03]  /*8cd0*/  HMMA.16816.F32 R40, R128.reuse, R46, R40 ;  /* 0x0000002e8028723c */ /* 0x040fe60000001828 */
[C---:B------:R-:W-:Y:S01]  /*8ce0*/  FMUL.FTZ R46, R0.reuse, R90 ;  /* 0x0000005a002e7220 */ /* 0x040fe20000410000 */
[----:B------:R-:W-:Y:S01]  /*8cf0*/  FMUL.FTZ R47, R0, R91 ;  /* 0x0000005b002f7220 */ /* 0x000fe20000410000 */
[-CC-:B------:R-:W-:Y:S01]  /*8d00*/  FFMA.FTZ R187, R246, R135.reuse, -R156.reuse ;  /* 0x00000087f6bb7223 */ /* 0x180fe2000001089c */
[----:B------:R-:W-:Y:S03]  /*8d10*/  LDSM.16.MT88.4 R88, [R144+0x800] ;  /* 0x000800009058783b */ /* 0x000fe60000004200 */
[----:B------:R-:W1:Y:S01]  /*8d20*/  MUFU.EX2 R97, R97 ;  /* 0x0000006100617308 */ /* 0x000e620000000800 */
[-C--:B------:R-:W-:Y:S01]  /*8d30*/  FFMA.FTZ R177, R242, R135.reuse, -R156 ;  /* 0x00000087f2b17223 */ /* 0x080fe2000001089c */
[-C--:B------:R-:W-:Y:S01]  /*8d40*/  FFMA.FTZ R175, R216, R135.reuse, -R154 ;  /* 0x00000087d8af7223 */ /* 0x080fe2000001089a */
[--C-:B------:R-:W-:Y:S01]  /*8d50*/  FFMA.FTZ R182, R169, R135, -R156.reuse ;  /* 0x00000087a9b67223 */ /* 0x100fe2000001089c */
[C---:B------:R-:W-:Y:S03]  /*8d60*/  HMMA.16816.F32 R44, R128.reuse, R52, R44 ;  /* 0x00000034802c723c */ /* 0x040fe6000000182c */
[C---:B------:R-:W-:Y:S01]  /*8d70*/  FMUL.FTZ R52, R132.reuse, R80 ;  /* 0x0000005084347220 */ /* 0x040fe20000410000 */
[----:B------:R-:W-:Y:S02]  /*8d80*/  FMUL.FTZ R53, R132, R81 ;  /* 0x0000005184357220 */ /* 0x000fe40000410000 */
[----:B------:R-:W3:Y:S01]  /*8d90*/  MUFU.EX2 R98, R98 ;  /* 0x0000006200627308 */ /* 0x000ee20000000800 */
[-C--:B------:R-:W-:Y:S01]  /*8da0*/  FFMA.FTZ R186, R163, R135.reuse, -R156 ;  /* 0x00000087a3ba7223 */ /* 0x080fe2000001089c */
[--C-:B------:R-:W-:Y:S01]  /*8db0*/  FFMA.FTZ R169, R204, R135, -R154.reuse ;  /* 0x00000087cca97223 */ /* 0x100fe2000001089a */
[C---:B------:R-:W-:Y:S03]  /*8dc0*/  HMMA.16816.F32 R48, R128.reuse, R54, R48 ;  /* 0x000000368030723c */ /* 0x040fe60000001830 */
[C---:B------:R-:W-:Y:S01]  /*8dd0*/  FMUL.FTZ R54, R0.reuse, R82 ;  /* 0x0000005200367220 */ /* 0x040fe20000410000 */
[----:B------:R-:W-:Y:S01]  /*8de0*/  FMUL.FTZ R55, R0, R83 ;  /* 0x0000005300377220 */ /* 0x000fe20000410000 */
[----:B-1----:R-:W-:Y:S01]  /*8df0*/  F2FP.F16.F32.PACK_AB R68, R97, R96 ;  /* 0x000000606144723e */ /* 0x002fe200000000ff */
[----:B------:R-:W1:Y:S01]  /*8e00*/  LDSM.16.MT88.4 R80, [R141+0xc800] ;  /* 0x00c800008d50783b */ /* 0x000e620000004200 */
[----:B------:R-:W4:Y:S01]  /*8e10*/  MUFU.EX2 R99, R99 ;  /* 0x0000006300637308 */ /* 0x000f220000000800 */
[-CC-:B------:R-:W-:Y:S01]  /*8e20*/  FFMA.FTZ R163, R196, R135.reuse, -R154.reuse ;  /* 0x00000087c4a37223 */ /* 0x180fe2000001089a */
[-C--:B------:R-:W-:Y:S01]  /*8e30*/  FFMA.FTZ R188, R157, R135.reuse, -R154 ;  /* 0x000000879dbc7223 */ /* 0x080fe2000001089a */
[----:B------:R-:W-:Y:S01]  /*8e40*/  FFMA.FTZ R157, R251, R135, -R156 ;  /* 0x00000087fb9d7223 */ /* 0x000fe2000001089c */
[C---:B-----5:R-:W-:Y:S03]  /*8e50*/  HMMA.16816.F32 R52, R128.reuse, R60, R52 ;  /* 0x0000003c8034723c */ /* 0x060fe60000001834 */
        /* <DEDUP_REMOVED lines=11> */
[-CC-:B------:R-:W-:Y:S01]  /*8f10*/  FFMA.FTZ R196, R207, R135.reuse, -R156.reuse ;  /* 0x00000087cfc47223 */ /* 0x180fe2000001089c */
[-C--:B------:R-:W-:Y:S01]  /*8f20*/  FFMA.FTZ R156, R194, R135.reuse, -R156 ;  /* 0x00000087c29c7223 */ /* 0x080fe2000001089c */
[----:B------:R-:W-:Y:S01]  /*8f30*/  FFMA.FTZ R154, R136, R135, -R154 ;  /* 0x00000087889a7223 */ /* 0x000fe2000001089a */
[C---:B------:R-:W-:Y:S03]  /*8f40*/  HMMA.16816.F32 R60, R128.reuse, R84, R60 ;  /* 0x00000054803c723c */ /* 0x040fe6000000183c */
[----:B------:R-:W-:Y:S01]  /*8f50*/  FADD.FTZ R98, R98, R147 ;  /* 0x0000009362627221 */ /* 0x000fe20000010000 */
[----:B---3--:R-:W-:Y:S02]  /*8f60*/  F2FP.F16.F32.PACK_AB R71, R107, R106 ;  /* 0x0000006a6b47723e */ /* 0x008fe400000000ff */
[----:B------:R-:W3:Y:S01]  /*8f70*/  MUFU.EX2 R159, R159 ;  /* 0x0000009f009f7308 */ /* 0x000ee20000000800 */
[----:B------:R-:W-:Y:S01]  /*8f80*/  FADD.FTZ R149, R149, R150 ;  /* 0x0000009695957221 */ /* 0x000fe20000010000 */
[----:B------:R-:W-:Y:S01]  /*8f90*/  FADD.FTZ R105, R105, R98 ;  /* 0x0000006269697221 */ /* 0x000fe20000010000 */
[----:B------:R-:W-:Y:S01]  /*8fa0*/  HMMA.16816.F32 R64, R128, R86, R64 ;  /* 0x000000568040723c */ /* 0x000fe20000001840 */
[----:B------:R-:W-:Y:S02]  /*8fb0*/  LDSM.16.MT88.4 R84, [R144+0x4800] ;  /* 0x004800009054783b */ /* 0x000fe40000004200 */
[----:B------:R-:W-:Y:S01]  /*8fc0*/  FADD.FTZ R0, R106, R105 ;  /* 0x000000696a007221 */ /* 0x000fe20000010000 */
[----:B------:R-:W-:Y:S03]  /*8fd0*/  FADD.FTZ R96, R96, R149 ;  /* 0x0000009560607221 */ /* 0x000fe60000010000 */
[----:B------:R-:W3:Y:S01]  /*8fe0*/  MUFU.EX2 R164, R164 ;  /* 0x000000a400a47308 */ /* 0x000ee20000000800 */
[----:B------:R-:W-:Y:S01]  /*8ff0*/  FADD.FTZ R0, R107, R0 ;  /* 0x000000006b007221 */ /* 0x000fe20000010000 */
[C---:B--2---:R-:W-:Y:S08]  /*9000*/  HMMA.16816.F32 R4, R68.reuse, R76, R4 ;  /* 0x0000004c4404723c */ /* 0x044ff00000001804 */
[----:B------:R-:W2:Y:S01]  /*9010*/  MUFU.EX2 R166, R166 ;  /* 0x000000a600a67308 */ /* 0x000ea20000000800 */
[----:B------:R-:W-:Y:S01]  /*9020*/  FADD.FTZ R97, R97, R96 ;  /* 0x0000006061617221 */ /* 0x000fe20000010000 */
[C---:B------:R-:W-:Y:S01]  /*9030*/  HMMA.16816.F32 R8, R68.reuse, R78, R8 ;  /* 0x0000004e4408723c */ /* 0x040fe20000001808 */
[----:B------:R-:W5:Y:S02]  /*9040*/  LDSM.16.MT88.4 R76, [R146+0x10800] ;  /* 0x01080000924c783b */ /* 0x000f640000004200 */
[----:B------:R-:W-:Y:S05]  /*9050*/  FADD.FTZ R104, R104, R97 ;  /* 0x0000006168687221 */ /* 0x000fea0000010000 */
[----:B------:R-:W2:Y:S01]  /*9060*/  MUFU.EX2 R179, R179 ;  /* 0x000000b300b37308 */ /* 0x000ea20000000800 */
[----:B------:R-:W-:Y:S01]  /*9070*/  FADD.FTZ R99, R99, R104 ;  /* 0x0000006863637221 */ /* 0x000fe20000010000 */
[C---:B-1----:R-:W-:Y:S08]  /*9080*/  HMMA.16816.F32 R12, R68.reuse, R80, R12 ;  /* 0x00000050440c723c */ /* 0x042ff0000000180c */
[----:B------:R-:W1:Y:S01]  /*9090*/  MUFU.EX2 R181, R181 ;  /* 0x000000b500b57308 */ /* 0x000e620000000800 */
[C---:B------:R-:W-:Y:S01]  /*90a0*/  HMMA.16816.F32 R16, R68.reuse, R82, R16 ;  /* 0x000000524410723c */ /* 0x040fe20000001810 */
[----:B------:R-:W3:Y:S08]  /*90b0*/  LDSM.16.MT88.4 R80, [R141+0x10800] ;  /* 0x010800008d50783b */ /* 0x000ef00000004200 */
[----:B------:R-:W1:Y:S01]  /*90c0*/  MUFU.EX2 R185, R185 ;  /* 0x000000b900b97308 */ /* 0x000e620000000800 */
[C---:B------:R-:W-:Y:S09]  /*90d0*/  HMMA.16816.F32 R20, R68.reuse, R88, R20 ;  /* 0x000000584414723c */ /* 0x040ff20000001814 */
[----:B------:R-:W-:Y:S01]  /*90e0*/  MUFU.EX2 R187, R187 ;  /* 0x000000bb00bb7308 */ /* 0x000fe20000000800 */
[C---:B------:R-:W-:Y:S01]  /*90f0*/  HMMA.16816.F32 R24, R68.reuse, R90, R24 ;  /* 0x0000005a4418723c */ /* 0x040fe20000001818 */
[----:B------:R-:W2:Y:S08]  /*9100*/  LDSM.16.MT88.4 R88, [R211+0x4800] ;  /* 0x00480000d358783b */ /* 0x000eb00000004200 */
        /* <DEDUP_REMOVED lines=11> */
[C---:B---3--:R-:W-:Y:S09]  /*91c0*/  HMMA.16816.F32 R44, R68.reuse, R80, R44 ;  /* 0x00000050442c723c */ /* 0x048ff2000000182c */
[----:B------:R-:W-:Y:S01]  /*91d0*/  MUFU.EX2 R175, R175 ;  /* 0x000000af00af7308 */ /* 0x000fe20000000800 */
[C---:B------:R-:W-:Y:S01]  /*91e0*/  HMMA.16816.F32 R48, R68.reuse, R82, R48 ;  /* 0x000000524430723c */ /* 0x040fe20000001830 */
[----:B------:R-:W3:Y:S08]  /*91f0*/  LDSM.16.MT88.4 R80, [R211+0x1000] ;  /* 0x00100000d350783b */ /* 0x000ef00000004200 */
[----:B------:R-:W1:Y:S01]  /*9200*/  MUFU.EX2 R180, R180 ;  /* 0x000000b400b47308 */ /* 0x000e620000000800 */
[C---:B------:R-:W-:Y:S09]  /*9210*/  HMMA.16816.F32 R52, R68.reuse, R84, R52 ;  /* 0x000000544434723c */ /* 0x040ff20000001834 */
[----:B------:R-:W-:Y:S01]  /*9220*/  MUFU.EX2 R171, R171 ;  /* 0x000000ab00ab7308 */ /* 0x000fe20000000800 */
[C---:B------:R-:W-:Y:S01]  /*9230*/  HMMA.16816.F32 R56, R68.reuse, R86, R56 ;  /* 0x000000564438723c */ /* 0x040fe20000001838 */
[----:B------:R-:W-:Y:S08]  /*9240*/  LDSM.16.MT88.4 R84, [R144+0x5000] ;  /* 0x005000009054783b */ /* 0x000ff00000004200 */
[----:B------:R-:W1:Y:S01]  /*9250*/  MUFU.EX2 R182, R182 ;  /* 0x000000b600b67308 */ /* 0x000e620000000800 */
[C---:B--2---:R-:W-:Y:S09]  /*9260*/  HMMA.16816.F32 R60, R68.reuse, R88, R60 ;  /* 0x00000058443c723c */ /* 0x044ff2000000183c */
[----:B------:R-:W-:Y:S01]  /*9270*/  MUFU.EX2 R169, R169 ;  /* 0x000000a900a97308 */ /* 0x000fe20000000800 */
[----:B------:R-:W-:Y:S01]  /*9280*/  HMMA.16816.F32 R64, R68, R90, R64 ;  /* 0x0000005a4440723c */ /* 0x000fe20000001840 */
[----:B------:R-:W-:Y:S02]  /*9290*/  LDSM.16.MT88.4 R88, [R211+0x5000] ;  /* 0x00500000d358783b */ /* 0x000fe40000004200 */
[C---:B------:R-:W-:Y:S01]  /*92a0*/  F2FP.F16.F32.PACK_AB R68, R155.reuse, R158 ;  /* 0x0000009e9b44723e */ /* 0x040fe200000000ff */
[----:B------:R-:W-:Y:S01]  /*92b0*/  FADD.FTZ R158, R158, R99 ;  /* 0x000000639e9e7221 */ /* 0x000fe20000010000 */
[----:B------:R-:W-:Y:S04]  /*92c0*/  F2FP.F16.F32.PACK_AB R69, R160, R161 ;  /* 0x000000a1a045723e */ /* 0x000fe800000000ff */
[----:B------:R-:W2:Y:S01]  /*92d0*/  MUFU.EX2 R184, R184 ;  /* 0x000000b800b87308 */ /* 0x000ea20000000800 */
[C---:B------:R-:W-:Y:S01]  /*92e0*/  F2FP.F16.F32.PACK_AB R70, R162.reuse, R159 ;  /* 0x0000009fa246723e */ /* 0x040fe200000000ff */
[----:B------:R-:W-:Y:S01]  /*92f0*/  FADD.FTZ R158, R155, R158 ;  /* 0x0000009e9b9e7221 */ /* 0x000fe20000010000 */
[----:B------:R-:W-:Y:S03]  /*9300*/  F2FP.F16.F32.PACK_AB R71, R167, R164 ;  /* 0x000000a4a747723e */ /* 0x000fe600000000ff */
[----:B------:R-:W-:Y:S04]  /*9310*/  FADD.FTZ R159, R159, R158 ;  /* 0x0000009e9f9f7221 */ /* 0x000fe80000010000 */
[----:B------:R-:W-:Y:S01]  /*9320*/  MUFU.EX2 R165, R165 ;  /* 0x000000a500a57308 */ /* 0x000fe20000000800 */
[C---:B----4-:R-:W-:Y:S03]  /*9330*/  HMMA.16816.F32 R4, R68.reuse, R72, R4 ;  /* 0x000000484404723c */ /* 0x050fe60000001804 */
[----:B------:R-:W-:Y:S06]  /*9340*/  FADD.FTZ R162, R162, R159 ;  /* 0x0000009fa2a27221 */ /* 0x000fec0000010000 */
[----:B------:R-:W4:Y:S01]  /*9350*/  MUFU.EX2 R186, R186 ;  /* 0x000000ba00ba7308 */ /* 0x000f220000000800 */
[C---:B------:R-:W-:Y:S01]  /*9360*/  HMMA.16816.F32 R8, R68.reuse, R74, R8 ;  /* 0x0000004a4408723c */ /* 0x040fe20000001808 */
[----:B------:R-:W1:Y:S08]  /*9370*/  LDSM.16.MT88.4 R72, [R146+0x11000] ;  /* 0x011000009248783b */ /* 0x000e700000004200 */
        /* <DEDUP_REMOVED lines=9> */
[----:B------:R-:W2:Y:S08]  /*9410*/  LDSM.16.MT88.4 R76, [R141+0x11000] ;  /* 0x011000008d4c783b */ /* 0x000eb00000004200 */
[----:B------:R-:W-:Y:S01]  /*9420*/  MUFU.EX2 R192, R192 ;  /* 0x000000c000c07308 */ /* 0x000fe20000000800 */
[C---:B---3--:R-:W-:Y:S09]  /*9430*/  HMMA.16816.F32 R28, R68.reuse, R80, R28 ;  /* 0x00000050441c723c */ /* 0x048ff2000000181c */
[----:B------:R-:W3:Y:S01]  /*9440*/  MUFU.EX2 R201, R201 ;  /* 0x000000c900c97308 */ /* 0x000ee20000000800 */
        /* <DEDUP_REMOVED lines=8> */
[C---:B--2---:R-:W-:Y:S09]  /*94d0*/  HMMA.16816.F32 R44, R68.reuse, R76, R44 ;  /* 0x0000004c442c723c */ /* 0x044ff2000000182c */
[----:B------:R-:W2:Y:S01]  /*94e0*/  MUFU.EX2 R198, R198 ;  /* 0x000000c600c67308 */ /* 0x000ea20000000800 */
[C---:B------:R-:W-:Y:S01]  /*94f0*/  HMMA.16816.F32 R48, R68.reuse, R78, R48 ;  /* 0x0000004e4430723c */ /* 0x040fe20000001830 */
[----:B------:R-:W3:Y:S08]  /*9500*/  LDSM.16.MT88.4 R76, [R211+0x1800] ;  /* 0x00180000d34c783b */ /* 0x000ef00000004200 */
        /* <DEDUP_REMOVED lines=19> */
[C---:B----4-:R-:W-:Y:S03]  /*9640*/  HMMA.16816.F32 R4, R68.reuse, R80, R4 ;  /* 0x000000504404723c */ /* 0x050fe60000001804 */
[----:B------:R-:W-:Y:S06]  /*9650*/  FADD.FTZ R168, R181, R168 ;  /* 0x000000a8b5a87221 */ /* 0x000fec0000010000 */
[----:B------:R-:W-:Y:S01]  /*9660*/  MUFU.EX2 R137, R137 ;  /* 0x0000008900897308 */ /* 0x000fe20000000800 */
[C---:B------:R-:W-:Y:S01]  /*9670*/  HMMA.16816.F32 R8, R68.reuse, R82, R8 ;  /* 0x000000524408723c */ /* 0x040fe20000001808 */
[----:B------:R-:W4:Y:S08]  /*9680*/  LDSM.16.MT88.4 R80, [R146+0x11800] ;  /* 0x011800009250783b */ /* 0x000f300000004200 */
[----:B------:R-:W2:Y:S01]  /*9690*/  MUFU.EX2 R154, R154 ;  /* 0x0000009a009a7308 */ /* 0x000ea20000000800 */
[C---:B------:R-:W-:Y:S08]  /*96a0*/  HMMA.16816.F32 R12, R68.reuse, R92, R12 ;  /* 0x0000005c440c723c */ /* 0x040ff0000000180c */
[C---:B------:R-:W-:Y:S01]  /*96b0*/  HMMA.16816.F32 R16, R68.reuse, R94, R16 ;  /* 0x0000005e4410723c */ /* 0x040fe20000001810 */
[----:B------:R-:W-:Y:S07]  /*96c0*/  LDSM.16.MT88.4 R92, [R141+0xe000] ;  /* 0x00e000008d5c783b */ /* 0x000fee0000004200 */
[C---:B-----5:R-:W-:Y:S08]  /*96d0*/  HMMA.16816.F32 R20, R68.reuse, R72, R20 ;  /* 0x000000484414723c */ /* 0x060ff00000001814 */
[C---:B------:R-:W-:Y:S01]  /*96e0*/  HMMA.16816.F32 R24, R68.reuse, R74, R24 ;  /* 0x0000004a4418723c */ /* 0x040fe20000001818 */
[----:B------:R-:W5:Y:S07]  /*96f0*/  LDSM.16.MT88.4 R72, [R141+0x11800] ;  /* 0x011800008d48783b */ /* 0x000f6e0000004200 */
[C---:B---3--:R-:W-:Y:S08]  /*9700*/  HMMA.16816.F32 R28, R68.reuse, R76, R28 ;  /* 0x0000004c441c723c */ /* 0x048ff0000000181c */
[C---:B------:R-:W-:Y:S01]  /*9710*/  HMMA.16816.F32 R32, R68.reuse, R78, R32 ;  /* 0x0000004e4420723c */ /* 0x040fe20000001820 */
[----:B------:R-:W3:Y:S07]  /*9720*/  LDSM.16.MT88.4 R76, [R146+0xe000] ;  /* 0x00e00000924c783b */ /* 0x000eee0000004200 */
        /* <DEDUP_REMOVED lines=19> */
[C---:B---3--:R-:W-:Y:S03]  /*9860*/  HMMA.16816.F32 R4, R68.reuse, R76, R4 ;  /* 0x0000004c4404723c */ /* 0x048fe60000001804 */
[----:B------:R-:W-:Y:S05]  /*9870*/  FADD.FTZ R178, R178, R177 ;  /* 0x000000b1b2b27221 */ /* 0x000fea0000010000 */
        /* <DEDUP_REMOVED lines=58> */
[C---:B-1----:R-:W-:Y:S01]  /*9c20*/  F2FP.F16.F32.PACK_AB R70, R199.reuse, R196 ;  /* 0x000000c4c746723e */ /* 0x042fe200000000ff */
[----:B------:R-:W-:Y:S01]  /*9c30*/  FADD.FTZ R157, R190, R157 ;  /* 0x0000009dbe9d7221 */ /* 0x000fe20000010000 */
[----:B--2---:R-:W-:Y:S03]  /*9c40*/  F2FP.F16.F32.PACK_AB R71, R198, R197 ;  /* 0x000000c5c647723e */ /* 0x004fe600000000ff */
        /* <DEDUP_REMOVED lines=10> */
[----:B------:R-:W2:Y:S07]  /*9cf0*/  LDSM.16.MT88.4 R72, [R141+0x13000] ;  /* 0x013000008d48783b */ /* 0x000eae0000004200 */
[C---:B---3--:R-:W-:Y:S08]  /*9d00*/  HMMA.16816.F32 R28, R68.reuse, R76, R28 ;  /* 0x0000004c441c723c */ /* 0x048ff0000000181c */
[C---:B------:R-:W-:Y:S01]  /*9d10*/  HMMA.16816.F32 R32, R68.reuse, R78, R32 ;  /* 0x0000004e4420723c */ /* 0x040fe20000001820 */
[----:B------:R-:W-:Y:S07]  /*9d20*/  LDSM.16.MT88.4 R76, [R144+0x7800] ;  /* 0x00780000904c783b */ /* 0x000fee0000004200 */
[C---:B-1----:R-:W-:Y:S08]  /*9d30*/  HMMA.16816.F32 R36, R68.reuse, R80, R36 ;  /* 0x000000504424723c */ /* 0x042ff00000001824 */
[C---:B------:R-:W-:Y:S08]  /*9d40*/  HMMA.16816.F32 R40, R68.reuse, R82, R40 ;  /* 0x000000524428723c */ /* 0x040ff00000001828 */
[C---:B--2---:R-:W-:Y:S08]  /*9d50*/  HMMA.16816.F32 R44, R68.reuse, R72, R44 ;  /* 0x00000048442c723c */ /* 0x044ff0000000182c */
        /* <DEDUP_REMOVED lines=47> */
[C---:B--2---:R-:W-:Y:S03]  /*a050*/  HMMA.16816.F32 R88, R68.reuse, R84, R44 ;  /* 0x000000544458723c */ /* 0x044fe6000000182c */
[----:B------:R-:W-:Y:S04]  /*a060*/  FADD.FTZ R139, R139, R198 ;  /* 0x000000c68b8b7221 */ /* 0x000fe80000010000 */
[----:B------:R-:W-:Y:S01]  /*a070*/  FADD.FTZ R138, R138, R139 ;  /* 0x0000008b8a8a7221 */ /* 0x000fe20000010000 */
[C---:B------:R-:W-:Y:S03]  /*a080*/  HMMA.16816.F32 R84, R68.reuse, R86, R48 ;  /* 0x000000564454723c */ /* 0x040fe60000001830 */
[----:B------:R-:W-:Y:S04]  /*a090*/  FADD.FTZ R137, R137, R138 ;  /* 0x0000008a89897221 */ /* 0x000fe80000010000 */
[----:B------:R-:W-:Y:S01]  /*a0a0*/  FADD.FTZ R243, R154, R137 ;  /* 0x000000899af37221 */ /* 0x000fe20000010000 */
[C---:B------:R-:W-:Y:S08]  /*a0b0*/  HMMA.16816.F32 R80, R68.reuse, R76, R52 ;  /* 0x0000004c4450723c */ /* 0x040ff00000001834 */
[C---:B------:R-:W-:Y:S08]  /*a0c0*/  HMMA.16816.F32 R76, R68.reuse, R78, R56 ;  /* 0x0000004e444c723c */ /* 0x040ff00000001838 */
[C---:B-1----:R-:W-:Y:S08]  /*a0d0*/  HMMA.16816.F32 R72, R68.reuse, R4, R60 ;  /* 0x000000044448723c */ /* 0x042ff0000000183c */
[----:B------:R-:W-:Y:S01]  /*a0e0*/  HMMA.16816.F32 R68, R68, R6, R64 ;  /* 0x000000064444723c */ /* 0x000fe20000001840 */
[----:B------:R-:W-:Y:S08]  /*a0f0*/  @!UPT UIADD3 URZ, UPT, UPT, URZ, URZ, URZ ;  /* 0x000000fffffff290 */ /* 0x000ff0000fffe0ff */
[----:B------:R-:W-:Y:S11]  /*a100*/  @P0 BRA `(.L_x_3742) ;  /* 0xffffffb800140947 */ /* 0x000ff6000383ffff */
.L_x_3735:
        /* <DEDUP_REMOVED lines=11> */
.L_x_3750:
        /* <DEDUP_REMOVED lines=228> */
.L_x_3745:
[----:B------:R-:W-:Y:S05]  /*b000*/  BSYNC.RECONVERGENT B0 ;  /* 0x0000000000007941 */ /* 0x000fea0003800200 */
.L_x_3744:
        /* <DEDUP_REMOVED lines=12> */
[----:B-1----:R-:W-:Y:S05]  /*b0d0*/  RET.REL.NODEC R228 `(_ZN5flash24flash_fwd_splitkv_kernelI23Flash_fwd_kernel_traitsILi128ELi64ELi128ELi4ELb0ELb0EN7cutlass6half_tE19Flash_kernel_traitsILi128ELi64ELi128ELi4ES3_EELb0ELb0ELb0ELb1ELb1ELb1ELb0ELb0EEEvNS_16Flash_fwd_paramsE) ;  /* 0xffffff4ce4c87950 */ /* 0x002fea0003c3ffff */
.L_x_3743:
[----:B------:R-:W-:Y:S01]  /*b0e0*/  MOV R5, 0x2 ;  /* 0x0000000200057802 */ /* 0x000fe20000000f00 */
[----:B------:R-:W-:Y:S01]  /*b0f0*/  IMAD.MOV.U32 R0, RZ, RZ, 0x1f ;  /* 0x0000001fff007424 */ /* 0x000fe200078e00ff */
[----:B------:R-:W-:-:S07]  /*b100*/  MOV R4, 0xffffffff ;  /* 0xffffffff00047802 */ /* 0x000fce0000000f00 */
[----:B-1---5:R-:W-:Y:S05]  /*b110*/  WARPSYNC.COLLECTIVE R4, `(.L_x_3746) ;  /* 0x0000000004087348 */ /* 0x022fea0003c00000 */
[----:B------:R2:W3:Y:S02]  /*b120*/  SHFL.BFLY P0, R10, R245, R5, R0 ;  /* 0x0c000005f50a7389 */ /* 0x0004e40000000000 */
[----:B-123-5:R-:W-:Y:S05]  /*b130*/  ENDCOLLECTIVE ;  /* 0x000000000000791b */ /* 0x02efea0003800000 */
.L_x_3746:
[----:B------:R-:W-:Y:S02]  /*b140*/  IMAD.MOV.U32 R8, RZ, RZ, R10 ;  /* 0x000000ffff087224 */ /* 0x000fe400078e000a */
[----:B------:R-:W-:Y:S02]  /*b150*/  IMAD.MOV.U32 R5, RZ, RZ, 0x1 ;  /* 0x00000001ff057424 */ /* 0x000fe400078e00ff */
[----:B------:R-:W-:-:S05]  /*b160*/  FADD.FTZ R8, R8, R245 ;  /* 0x000000f508087221 */ /* 0x000fca0000010000 */
[----:B------:R-:W-:-:S07]  /*b170*/  MOV R245, R8 ;  /* 0x0000000800f57202 */ /* 0x000fce0000000f00 */
[----:B------:R-:W-:Y:S05]  /*b180*/  WARPSYNC.COLLECTIVE R4, `(.L_x_3747) ;  /* 0x0000000004087348 */ /* 0x000fea0003c00000 */
[----:B------:R1:W2:Y:S02]  /*b190*/  SHFL.BFLY P0, R10, R245, R5, R0 ;  /* 0x0c000005f50a7389 */ /* 0x0002a40000000000 */
[----:B-12---:R-:W-:Y:S05]  /*b1a0*/  ENDCOLLECTIVE ;  /* 0x000000000000791b */ /* 0x006fea0003800000 */
.L_x_3747:
[----:B------:R-:W-:Y:S01]  /*b1b0*/  MOV R245, R243 ;  /* 0x000000f300f57202 */ /* 0x000fe20000000f00 */
[----:B------:R-:W-:Y:S01]  /*b1c0*/  IMAD.MOV.U32 R5, RZ, RZ, 0x2 ;  /* 0x00000002ff057424 */ /* 0x000fe200078e00ff */
[----:B------:R-:W-:-:S07]  /*b1d0*/  MOV R7, R10 ;  /* 0x0000000a00077202 */ /* 0x000fce0000000f00 */
[----:B------:R-:W-:Y:S05]  /*b1e0*/  WARPSYNC.COLLECTIVE R4, `(.L_x_3748) ;  /* 0x0000000004087348 */ /* 0x000fea0003c00000 */
[----:B------:R1:W2:Y:S02]  /*b1f0*/  SHFL.BFLY P0, R10, R245, R5, R0 ;  /* 0x0c000005f50a7389 */ /* 0x0002a40000000000 */
[----:B-12---:R-:W-:Y:S05]  /*b200*/  ENDCOLLECTIVE ;  /* 0x000000000000791b */ /* 0x006fea0003800000 */
.L_x_3748:
[----:B------:R-:W-:Y:S01]  /*b210*/  FADD.FTZ R7, R8, R7 ;  /* 0x0000000708077221 */ /* 0x000fe20000010000 */
[----:B------:R-:W-:Y:S01]  /*b220*/  FADD.FTZ R9, R10, R243 ;  /* 0x000000f30a097221 */ /* 0x000fe20000010000 */
[----:B------:R-:W-:-:S04]  /*b230*/  MOV R5, 0x1 ;  /* 0x0000000100057802 */ /* 0x000fc80000000f00 */
[----:B------:R-:W-:-:S07]  /*b240*/  MOV R245, R9 ;  /* 0x0000000900f57202 */ /* 0x000fce0000000f00 */
[----:B------:R-:W-:Y:S05]  /*b250*/  WARPSYNC.COLLECTIVE R4, `(.L_x_3749) ;  /* 0x0000000004087348 */ /* 0x000fea0003c00000 */
[----:B------:R1:W2:Y:S02]  /*b260*/  SHFL.BFLY P0, R10, R245, R5, R0 ;  /* 0x0c000005f50a7389 */ /* 0x0002a40000000000 */
[----:B-12---:R-:W-:Y:S05]  /*b270*/  ENDCOLLECTIVE ;  /* 0x000000000000791b */ /* 0x006fea0003800000 */
.L_x_3749:
[----:B------:R-:W-:Y:S05]  /*b280*/  BRA `(.L_x_3750) ;  /* 0xffffffec00cc7947 */ /* 0x000fea000383ffff */
.L_x_3751:
        /* <DEDUP_REMOVED lines=15> */
.L_x_14915:


//--------------------- .text._ZN5flash24flash_fwd_splitkv_kernelI23Flash_fwd_kernel_traitsILi128ELi64ELi128ELi4ELb0ELb0EN7cutlass6half_tE19Flash_kernel_traitsILi128ELi64ELi128ELi4ES3_EELb0ELb0ELb1ELb0ELb0ELb0ELb0ELb0EEEvNS_16Flash_fwd_paramsE --------------------------
	.section	.text._ZN5flash24flash_fwd_splitkv_kernelI23Flash_fwd_kernel_traitsILi128ELi64ELi128ELi4ELb0ELb0EN7cutlass6half_tE19Flash_kernel_traitsILi128ELi64ELi128ELi4ES3_EELb0ELb0ELb1ELb0ELb0ELb0ELb0ELb0EEEvNS_16Flash_fwd_paramsE,"ax",@progbits
	.align	128
        .global         _ZN5flash24flash_fwd_splitkv_kernelI23Flash_fwd_kernel_traitsILi128ELi64ELi128ELi4ELb0ELb0EN7cutlass6half_tE19Flash_kernel_traitsILi128ELi64ELi128ELi4ES3_EELb0ELb0ELb1ELb0ELb0ELb0ELb0ELb0EEEvNS_16Flash_fwd_paramsE
        .type           _ZN5flash24flash_fwd_splitkv_kernelI23Flash_fwd_kernel_traitsILi128ELi64ELi128ELi4ELb0ELb0EN7cutlass6half_tE19Flash_kernel_traitsILi128ELi64ELi128ELi4ES3_EELb0ELb0ELb1ELb0ELb0ELb0ELb0ELb0EEEvNS_16Flash_fwd_paramsE,@function
        .size           _ZN5flash24flash_fwd_splitkv_kernelI23Flash_fwd_kernel_traitsILi128ELi64ELi128ELi4ELb0ELb0EN7cutlass6half_tE19Flash_kernel_traitsILi128ELi64ELi128ELi4ES3_EELb0ELb0ELb1ELb0ELb0ELb0ELb0ELb0EEEvNS_16Flash_fwd_paramsE,(.L_x_14916 - _ZN5flash24flash_fwd_splitkv_kernelI23Flash_fwd_kernel_traitsILi128ELi64ELi128ELi4ELb0ELb0EN7cutlass6half_tE19Flash_kernel_traitsILi128ELi64ELi128ELi4ES3_EELb0ELb0ELb1ELb0ELb0ELb0ELb0ELb0EEEvNS_16Flash_fwd_paramsE)
        .other          _ZN5flash24flash_fwd_splitkv_kernelI23Flash_fwd_kernel_traitsILi128ELi64ELi128ELi4ELb0ELb0EN7cutlass6half_tE19Flash_kernel_traitsILi128ELi64ELi128ELi4ES3_EELb0ELb0ELb1ELb0ELb0ELb0ELb0ELb0EEEvNS_16Flash_fwd_paramsE,@"STO_CUDA_ENTRY STV_DEFAULT"
_ZN5flash24flash_fwd_splitkv_kernelI23Flash_fwd_kernel_traitsILi128ELi64ELi128ELi4ELb0ELb0EN7cutlass6half_tE19Flash_kernel_traitsILi128ELi64ELi128ELi4ES3_EELb0ELb0ELb1ELb0ELb0ELb0ELb0ELb0EEEvNS_16Flash_fwd_paramsE:
.text._ZN5flash24flash_fwd_splitkv_kernelI23Flash_fwd_kernel_traitsILi128ELi64ELi128ELi4ELb0ELb0EN7cutlass6half_tE19Flash_kernel_traitsILi128ELi64ELi128ELi4ES3_EELb0ELb0ELb1ELb0ELb0ELb0ELb0ELb0EEEvNS_16Flash_fwd_paramsE:
[----:B------:R-:W-:Y:S01]  /*0000*/  LDC R1, c[0x0][0x37c] ;  /* 0x0000df00ff017b82 */ /* 0x000fe20000000800 */
[----:B------:R-:W1:Y:S07]  /*0010*/  S2R R219, SR_CTAID.X ;  /* 0x0000000000db7919 */ /* 0x000e6e0000002500 */
[----:B------:R-:W2:Y:S01]  /*0020*/  LDC.64 R2, c[0x0][0x348] ;  /* 0x0000d200ff027b82 */ /* 0x000ea20000000a00 */
[----:B------:R-:W-:Y:S01]  /*0030*/  BSSY.RECONVERGENT B2, `(.L_x_3752) ;  /* 0x0000005000027945 */ /* 0x000fe20003800200 */
[----:B------:R-:W-:Y:S01]  /*0040*/  MOV R216, 0x80 ;  /* 0x0000008000d87802 */ /* 0x000fe20000000f00 */
[----:B------:R-:W3:Y:S01]  /*0050*/  S2R R217, SR_CTAID.Y ;  /* 0x0000000000d97919 */ /* 0x000ee20000002600 */
[----:B------:R-:W4:Y:S05]  /*0060*/  S2R R218, SR_CTAID.Z ;  /* 0x0000000000da7919 */ /* 0x000f2a0000002700 */
[----:B-1234-:R-:W-:Y:S05]  /*0070*/  CALL.REL.NOINC `($_ZN5flash24flash_fwd_splitkv_kernelI23Flash_fwd_kernel_traitsILi128ELi64ELi128ELi4ELb0ELb0EN7cutlass6half_tE19Flash_kernel_traitsILi128ELi64ELi128ELi4ES3_EELb0ELb0ELb1ELb0ELb0ELb0ELb0ELb0EEEvNS_16Flash_fwd_paramsE$_ZN5flash30compute_attn_1rowblock_splitkvI23Flash_fwd_kernel_traitsILi128ELi64ELi128ELi4ELb0ELb0EN7cutlass6half_tE19Flash_kernel_traitsILi128ELi64ELi128ELi4ES3_EELb0ELb0ELb1ELb0ELb0ELb0ELb0ELb0ENS_16Flash_fwd_paramsEEEvRKT8_iiiii) ;  /* 0x0000000000087944 */ /* 0x01efea0003c00000 */
[----:B------:R-:W-:Y:S05]  /*0080*/  BSYNC.RECONVERGENT B2 ;  /* 0x0000000000027941 */ /* 0x000fea0003800200 */
.L_x_3752:
[----:B------:R-:W-:Y:S05]  /*0090*/  EXIT ;  /* 0x000000000000794d */ /* 0x000fea0003800000 */
        .type           $_ZN5flash24flash_fwd_splitkv_kernelI23Flash_fwd_kernel_traitsILi128ELi64ELi128ELi4ELb0ELb0EN7cutlass6half_tE19Flash_kernel_traitsILi128ELi64ELi128ELi4ES3_EELb0ELb0ELb1ELb0ELb0ELb0ELb0ELb0EEEvNS_16Flash_fwd_paramsE$_ZN5flash30compute_attn_1rowblock_splitkvI23Flash_fwd_kernel_traitsILi128ELi64ELi128ELi4ELb0ELb0EN7cutlass6half_tE19Flash_kernel_traitsILi128ELi64ELi128ELi4ES3_EELb0ELb0ELb1ELb0ELb0ELb0ELb0ELb0ENS_16Flash_fwd_paramsEEEvRKT8_iiiii,@function
        .size           $_ZN5flash24flash_fwd_splitkv_kernelI23Flash_fwd_kernel_traitsILi128ELi64ELi128ELi4ELb0ELb0EN7cutlass6half_tE19Flash_kernel_traitsILi128ELi64ELi128ELi4ES3_EELb0ELb0ELb1ELb0ELb0ELb0ELb0ELb0EEEvNS_16Flash_fwd_paramsE$_ZN5flash30compute_attn_1rowblock_splitkvI23Flash_fwd_kernel_traitsILi128ELi64ELi128ELi4ELb0ELb0EN7cutlass6half_tE19Flash_kernel_traitsILi128ELi64ELi128ELi4ES3_EELb0ELb0ELb1ELb0ELb0ELb0ELb0ELb0ENS_16Flash_fwd_paramsEEEvRKT8_iiiii,(.L_x_14916 - $_ZN5flash24flash_fwd_splitkv_kernelI23Flash_fwd_kernel_traitsILi128ELi64ELi128ELi4ELb0ELb0EN7cutlass6half_tE19Flash_kernel_traitsILi128ELi64ELi128ELi4ES3_EELb0ELb0ELb1ELb0ELb0ELb0ELb0ELb0EEEvNS_16Flash_fwd_paramsE$_ZN5flash30compute_attn_1rowblock_splitkvI23Flash_fwd_kernel_traitsILi128ELi64ELi128ELi4ELb0ELb0EN7cutlass6half_tE19Flash_kernel_traitsILi128ELi64ELi128ELi4ES3_EELb0ELb0ELb1ELb0ELb0ELb0ELb0ELb0ENS_16Flash_fwd_paramsEEEvRKT8_iiiii)
$_ZN5flash24flash_fwd_splitkv_kernelI23Flash_fwd_kernel_traitsILi128ELi64ELi128ELi4ELb0ELb0EN7cutlass6half_tE19Flash_kernel_traitsILi128ELi64ELi128ELi4ES3_EELb0ELb0ELb1ELb0ELb0ELb0ELb0ELb0EEEvNS_16Flash_fwd_paramsE$_ZN5flash30compute_attn_1rowblock_splitkvI23Flash_fwd_kernel_traitsILi128ELi64ELi128ELi4ELb0ELb0EN7cutlass6half_tE19Flash_kernel_traitsILi128ELi64ELi128ELi4ES3_EELb0ELb0ELb1ELb0ELb0ELb0ELb0ELb0ENS_16Flash_fwd_paramsEEEvRKT8_iiiii:
        /* <DEDUP_REMOVED lines=38> */
.L_x_3754:
[----:B------:R-:W-:Y:S05]  /*0300*/  BSYNC.RECONVERGENT B0 ;  /* 0x0000000000007941 */ /* 0x000fea0003800200 */
.L_x_3753:
[----:B------:R-:W-:Y:S04]  /*0310*/  BSSY.RECONVERGENT B0, `(.L_x_3755) ;  /* 0x0000007000007945 */ /* 0x000fe80003800200 */
[----:B------:R-:W-:Y:S05]  /*0320*/  @!P3 BRA `(.L_x_3756) ;  /* 0x000000000014b947 */ /* 0x000fea0003800000 */
[----:B------:R-:W3:Y:S02]  /*0330*/  LD.E.U8 R5, desc[UR4][R2.64+0x1b2] ;  /* 0x0001b20402057980 */ /* 0x000ee4000c101100 */
[----:B---3--:R-:W-:-:S13]  /*0340*/  ISETP.NE.AND P1, PT, R5, RZ, PT ;  /* 0x000000ff0500720c */ /* 0x008fda0003f25270 */
[----:B------:R-:W3:Y:S02]  /*0350*/  @P1 LD.E R12, desc[UR4][R14.64+0x4] ;  /* 0x000004040e0c1980 */ /* 0x000ee4000c101900 */
[----:B---3-5:R-:W-:-:S06]  /*0360*/  @P1 IADD3 R33, PT, PT, R12, -R11, RZ ;  /* 0x8000000b0c211210 */ /* 0x028fcc0007ffe0ff */
[----:B------:R3:W5:Y:S02]  /*0370*/  @!P1 LD.E R33, desc[UR4][R14.64] ;  /* 0x000000040e219980 */ /* 0x000764000c101900 */
.L_x_3756:
[----:B------:R-:W-:Y:S05]  /*0380*/  BSYNC.RECONVERGENT B0 ;  /* 0x0000000000007941 */ /* 0x000fea0003800200 */
.L_x_3755:
        /* <DEDUP_REMOVED lines=8> */
.L_x_3758:
[----:B------:R-:W4:Y:S01]  /*0410*/  LD.E.64 R6, desc[UR4][R2.64+0x108] ;  /* 0x0001080402067980 */ /* 0x000f22000c101b00 */
[----:B------:R-:W-:Y:S01]  /*0420*/  BSSY.RECONVERGENT B0, `(.L_x_3760) ;  /* 0x0000006000007945 */ /* 0x000fe20003800200 */
[----:B------:R-:W-:Y:S01]  /*0430*/  IMAD.MOV.U32 R5, RZ, RZ, RZ ;  /* 0x000000ffff057224 */ /* 0x000fe200078e00ff */
[----:B----4-:R-:W-:-:S04]  /*0440*/  ISETP.NE.U32.AND P0, PT, R6, RZ, PT ;  /* 0x000000ff0600720c */ /* 0x010fc80003f05070 */
[----:B------:R-:W-:-:S13]  /*0450*/  ISETP.NE.AND.EX P0, PT, R7, RZ, PT, P0 ;  /* 0x000000ff0700720c */ /* 0x000fda0003f05300 */
[----:B------:R-:W-:Y:S05]  /*0460*/  @!P0 BRA `(.L_x_3761) ;  /* 0x0000000000048947 */ /* 0x000fea0003800000 */
[----:B------:R4:W5:Y:S02]  /*0470*/  LD.E R5, desc[UR4][R2.64+0xbc] ;  /* 0x0000bc0402057980 */ /* 0x000964000c101900 */
.L_x_3761:
[----:B------:R-:W-:Y:S05]  /*0480*/  BSYNC.RECONVERGENT B0 ;  /* 0x0000000000007941 */ /* 0x000fea0003800200 */
.L_x_3760:
[----:B-----5:R-:W-:Y:S02]  /*0490*/  IADD3 R33, PT, PT, R5, R33, -R10 ;  /* 0x0000002105217210 */ /* 0x020fe40007ffe80a */
.L_x_3759:
[----:B------:R-:W-:Y:S05]  /*04a0*/  BSYNC.RECONVERGENT B1 ;  /* 0x0000000000017941 */ /* 0x000fea0003800200 */
.L_x_3757:
[----:B------:R-:W-:Y:S01]  /*04b0*/  IMAD.SHL.U32 R210, R219, 0x40, RZ ;  /* 0x00000040dbd27824 */ /* 0x000fe200078e00ff */
[----:B------:R-:W-:Y:S01]  /*04c0*/  MOV R6, R216 ;  /* 0x000000d800067202 */ /* 0x000fe20000000f00 */
[----:B------:R-:W-:-:S03]  /*04d0*/  IMAD.MOV.U32 R7, RZ, RZ, 0x0 ;  /* 0x00000000ff077424 */ /* 0x000fc600078e00ff */
[----:B------:R-:W-:-:S13]  /*04e0*/  ISETP.GT.AND P0, PT, R35, R210, PT ;  /* 0x000000d22300720c */ /* 0x000fda0003f04270 */
[----:B-1234-:R-:W-:Y:S05]  /*04f0*/  @!P0 RET.REL.NODEC R6 `(_ZN5flash24flash_fwd_splitkv_kernelI23Flash_fwd_kernel_traitsILi128ELi64ELi128ELi4ELb0ELb0EN7cutlass6half_tE19Flash_kernel_traitsILi128ELi64ELi128ELi4ES3_EELb0ELb0ELb1ELb0ELb0ELb0ELb0ELb0EEEvNS_16Flash_fwd_paramsE) ;  /* 0xfffffff806c08950 */ /* 0x01efea0003c3ffff */
        /* <DEDUP_REMOVED lines=21> */
[----:B------:R-:W-:Y:S02]  /*0650*/  LOP3.LUT R12, R12, 0x38, RZ, 0xc0, !PT ;  /* 0x000000380c0c7812 */ /* 0x000fe400078ec0ff */
[----:B------:R-:W5:Y:S04]  /*0660*/  LD.E.64 R6, desc[UR4][R2.64+0xa0] ;  /* 0x0000a00402067980 */ /* 0x000f68000c101b00 */
[----:B------:R-:W5:Y:S04]  /*0670*/  LD.E R0, desc[UR4][R2.64+0xc0] ;  /* 0x0000c00402007980 */ /* 0x000f68000c101900 */
[----:B------:R1:W5:Y:S01]  /*0680*/  LD.E.64 R16, desc[UR4][R2.64+0x70] ;  /* 0x0000700402107980 */ /* 0x000362000c101b00 */
[----:B------:R-:W-:Y:S01]  /*0690*/  ISETP.NE.AND P6, PT, R12, RZ, PT ;  /* 0x000000ff0c00720c */ /* 0x000fe20003fc5270 */
[----:B------:R-:W-:Y:S01]  /*06a0*/  BSSY.RECONVERGENT B0, `(.L_x_3763) ;  /* 0x0000023000007945 */ /* 0x000fe20003800200 */
[----:B-1----:R-:W-:Y:S01]  /*06b0*/  IMAD.IADD R2, R35, 0x1, -R210 ;  /* 0x0000000123027824 */ /* 0x002fe200078e0ad2 */
[----:B------:R-:W-:-:S04]  /*06c0*/  SHF.R.U32.HI R3, RZ, 0x3, R198 ;  /* 0x00000003ff037819 */ /* 0x000fc800000116c6 */
[----:B------:R-:W-:Y:S01]  /*06d0*/  ISETP.GE.AND P2, PT, R3, R2, PT ;  /* 0x000000020300720c */ /* 0x000fe20003f46270 */
        /* <DEDUP_REMOVED lines=31> */
.L_x_3764:
[----:B------:R-:W-:Y:S05]  /*08d0*/  BSYNC.RECONVERGENT B0 ;  /* 0x0000000000007941 */ /* 0x000fea0003800200 */
.L_x_3763:
        /* <DEDUP_REMOVED lines=17> */
.L_x_3766:
[----:B------:R-:W-:Y:S05]  /*09f0*/  BSYNC.RECONVERGENT B0 ;  /* 0x0000000000007941 */ /* 0x000fea0003800200 */
.L_x_3765:
        /* <DEDUP_REMOVED lines=20> */
.L_x_3768:
[----:B------:R-:W-:Y:S05]  /*0b40*/  BSYNC.RECONVERGENT B0 ;  /* 0x0000000000007941 */ /* 0x000fea0003800200 */
.L_x_3767:
        /* <DEDUP_REMOVED lines=25> */
.L_x_3770:
[----:B------:R-:W-:Y:S05]  /*0ce0*/  BSYNC.RECONVERGENT B0 ;  /* 0x0000000000007941 */ /* 0x000fea0003800200 */
.L_x_3769:
[----:B------:R-:W-:Y:S01]  /*0cf0*/  MOV R217, 0x0 ;  /* 0x0000000000d97802 */ /* 0x000fe20000000f00 */
[----:B------:R-:W-:Y:S04]  /*0d00*/  @!P5 ST.E desc[UR4][R10.64], R5 ;  /* 0x000000050a00d985 */ /* 0x000fe8000c101904 */
[----:B------:R-:W-:Y:S04]  /*0d10*/  @!P4 ST.E desc[UR4][R10.64+0x40], R4 ;  /* 0x000040040a00c985 */ /* 0x000fe8000c101904 */
[----:B------:R1:W-:Y:S02]  /*0d20*/  @!P3 ST.E desc[UR4][R10.64+0x80], R2 ;  /* 0x000080020a00b985 */ /* 0x0003e4000c101904 */
[----:B-12---:R-:W-:Y:S05]  /*0d30*/  @P6 RET.REL.NODEC R216 `(_ZN5flash24flash_fwd_splitkv_kernelI23Flash_fwd_kernel_traitsILi128ELi64ELi128ELi4ELb0ELb0EN7cutlass6half_tE19Flash_kernel_traitsILi128ELi64ELi128ELi4ES3_EELb0ELb0ELb1ELb0ELb0ELb0ELb0ELb0EEEvNS_16Flash_fwd_paramsE) ;  /* 0xfffffff0d8b06950 */ /* 0x006fea0003c3ffff */
[----:B------:R-:W-:Y:S02]  /*0d40*/  MOV R3, 0x7f800000 ;  /* 0x7f80000000037802 */ /* 0x000fe40000000f00 */
[----:B------:R-:W-:-:S03]  /*0d50*/  MOV R217, 0x0 ;  /* 0x0000000000d97802 */ /* 0x000fc60000000f00 */
[----:B------:R1:W-:Y:S02]  /*0d60*/  ST.E desc[UR4][R10.64+0xc0], R3 ;  /* 0x0000c0030a007985 */ /* 0x0003e4000c101904 */
[----:B-1----:R-:W-:Y:S05]  /*0d70*/  RET.REL.NODEC R216 `(_ZN5flash24flash_fwd_splitkv_kernelI23Flash_fwd_kernel_traitsILi128ELi64ELi128ELi4ELb0ELb0EN7cutlass6half_tE19Flash_kernel_traitsILi128ELi64ELi128ELi4ES3_EELb0ELb0ELb1ELb0ELb0ELb0ELb0ELb0EEEvNS_16Flash_fwd_paramsE) ;  /* 0xfffffff0d8a07950 */ /* 0x002fea0003c3ffff */
.L_x_3762:
        /* <DEDUP_REMOVED lines=13> */
[----:B-----5:R-:W3:Y:S01]  /*0e50*/  LD.E.64 R8, desc[UR4][R2.64+0x168] ;  /* 0x0001680402087980 */ /* 0x020ee2000c101b00 */
        /* <DEDUP_REMOVED lines=34> */
[----:B------:R-:W-:Y:S01]  /*1080*/  LEA R226, P0, R4, R230, 0x2 ;  /* 0x000000e604e27211 */ /* 0x000fe200078010ff */
[----:B------:R-:W-:-:S03]  /*1090*/  IMAD.IADD R227, R5, 0x1, R0 ;  /* 0x0000000105e37824 */ /* 0x000fc600078e0200 */
[----:B------:R-:W-:Y:S02]  /*10a0*/  MOV R8, R7 ;  /* 0x0000000700087202 */ /* 0x000fe40000000f00 */
[----:B------:R-:W-:Y:S02]  /*10b0*/  LEA.HI.X R227, R4, R231, R227, 0x2, P0 ;  /* 0x000000e704e37211 */ /* 0x000fe400000f14e3 */
[----:B------:R-:W-:Y:S02]  /*10c0*/  @!P1 IADD3 R8, PT, PT, -R8, RZ, RZ ;  /* 0x000000ff08089210 */ /* 0x000fe40007ffe1ff */
        /* <DEDUP_REMOVED lines=42> */
[----:B--2---:R-:W-:Y:S02]  /*1370*/  IMAD R4, R13, R0, RZ ;  /* 0x000000000d047224 */ /* 0x004fe400078e02ff */
[----:B------:R-:W-:-:S04]  /*1380*/  IMAD.WIDE.U32 R40, R7, R16, R10 ;  /* 0x0000001007287225 */ /* 0x000fc800078e000a */
[----:B------:R-:W-:-:S04]  /*1390*/  IMAD.WIDE.U32 R10, R12, R0, RZ ;  /* 0x000000000c0a7225 */ /* 0x000fc800078e00ff */
[----:B------:R-:W-:Y:S02]  /*13a0*/  IMAD R6, R16, R6, R9 ;  /* 0x0000000610067224 */ /* 0x000fe400078e0209 */
[----:B------:R-:W-:Y:S01]  /*13b0*/  IMAD R4, R12, R5, R4 ;  /* 0x000000050c047224 */ /* 0x000fe200078e0204 */
[----:B------:R-:W-:Y:S01]  /*13c0*/  MOV R12, R10 ;  /* 0x0000000a000c7202 */ /* 0x000fe20000000f00 */
[----:B------:R-:W-:Y:S02]  /*13d0*/  IMAD.IADD R0, R41, 0x1, R6 ;  /* 0x0000000129007824 */ /* 0x000fe400078e0206 */
[----:B------:R-:W-:Y:S01]  /*13e0*/  IMAD.IADD R10, R11, 0x1, R4 ;  /* 0x000000010b0a7824 */ /* 0x000fe200078e0204 */
[----:B------:R-:W-:Y:S05]  /*13f0*/  BRA `(.L_x_3773) ;  /* 0x00000004003c7947 */ /* 0x000fea0003800000 */
.L_x_3772:
        /* <DEDUP_REMOVED lines=54> */
[----:B------:R-:W-:Y:S01]  /*1760*/  IMAD R4, R207, R223, RZ ;  /* 0x000000dfcf047224 */ /* 0x000fe200078e02ff */
[----:B------:R-:W-:Y:S01]  /*1770*/  @!P1 LOP3.LUT R8, RZ, R19, RZ, 0x33, !PT ;  /* 0x00000013ff089212 */ /* 0x000fe200078e33ff */
[----:B------:R-:W-:Y:S02]  /*1780*/  @!P2 IMAD R0, R5, R208, R0 ;  /* 0x000000d00500a224 */ /* 0x000fe400078e0200 */
[----:B------:R-:W-:Y:S01]  /*1790*/  @!P2 IMAD.WIDE.U32 R6, R208, R10, RZ ;  /* 0x0000000ad006a225 */ /* 0x000fe200078e00ff */
[----:B------:R-:W-:-:S03]  /*17a0*/  @!P2 SHF.R.S32.HI R5, RZ, 0x1f, R9 ;  /* 0x0000001fff05a819 */ /* 0x000fc60000011409 */
[----:B------:R-:W-:Y:S01]  /*17b0*/  IMAD.IADD R17, R17, 0x1, R4 ;  /* 0x0000000111117824 */ /* 0x000fe200078e0204 */
[----:B------:R-:W-:Y:S01]  /*17c0*/  @!P2 MOV R20, R6 ;  /* 0x000000060014a202 */ /* 0x000fe20000000f00 */
[----:B------:R-:W-:Y:S01]  /*17d0*/  @!P2 IMAD.IADD R21, R7, 0x1, R0 ;  /* 0x000000010715a824 */ /* 0x000fe200078e0200 */
[----:B------:R-:W-:Y:S01]  /*17e0*/  SHF.R.S32.HI R4, RZ, 0x1f, R8 ;  /* 0x0000001fff047819 */ /* 0x000fe20000011408 */
[----:B------:R-:W-:Y:S01]  /*17f0*/  @!P2 IMAD R0, R15, R9, RZ ;  /* 0x000000090f00a224 */ /* 0x000fe200078e02ff */
[----:B------:R-:W-:Y:S01]  /*1800*/  @P2 IADD3 R10, PT, PT, R10, R11, RZ ;  /* 0x0000000b0a0a2210 */ /* 0x000fe20007ffe0ff */
[----:B------:R-:W-:Y:S02]  /*1810*/  IMAD R7, R13, R8, RZ ;  /* 0x000000080d077224 */ /* 0x000fe400078e02ff */
[C---:B------:R-:W-:Y:S02]  /*1820*/  @!P2 IMAD R0, R14.reuse, R5, R0 ;  /* 0x000000050e00a224 */ /* 0x040fe400078e0200 */
[----:B------:R-:W-:-:S04]  /*1830*/  @!P2 IMAD.WIDE.U32 R14, R14, R9, R20 ;  /* 0x000000090e0ea225 */ /* 0x000fc800078e0014 */
[----:B------:R-:W-:-:S04]  /*1840*/  IMAD.WIDE.U32 R40, R12, R8, R16 ;  /* 0x000000080c287225 */ /* 0x000fc800078e0010 */
[----:B------:R-:W-:Y:S02]  /*1850*/  IMAD R7, R12, R4, R7 ;  /* 0x000000040c077224 */ /* 0x000fe400078e0207 */
[-C--:B------:R-:W-:Y:S02]  /*1860*/  @P2 IMAD R4, R209, R10.reuse, RZ ;  /* 0x0000000ad1042224 */ /* 0x080fe400078e02ff */
[----:B------:R-:W-:Y:S01]  /*1870*/  @P2 IMAD.WIDE.U32 R8, R208, R10, RZ ;  /* 0x0000000ad0082225 */ /* 0x000fe200078e00ff */
[----:B------:R-:W-:-:S03]  /*1880*/  @!P2 IADD3 R10, PT, PT, R15, R0, RZ ;  /* 0x000000000f0aa210 */ /* 0x000fc60007ffe0ff */
[----:B------:R-:W-:Y:S01]  /*1890*/  @!P2 IMAD.MOV.U32 R12, RZ, RZ, R14 ;  /* 0x000000ffff0ca224 */ /* 0x000fe200078e000e */
[----:B------:R-:W-:Y:S01]  /*18a0*/  IADD3 R0, PT, PT, R41, R7, RZ ;  /* 0x0000000729007210 */ /* 0x000fe20007ffe0ff */
[----:B------:R-:W-:Y:S01]  /*18b0*/  @P2 IMAD.MOV.U32 R12, RZ, RZ, R8 ;  /* 0x000000ffff0c2224 */ /* 0x000fe200078e0008 */
[----:B------:R-:W-:Y:S02]  /*18c0*/  @P2 IADD3 R10, PT, PT, R9, R4, RZ ;  /* 0x00000004090a2210 */ /* 0x000fe40007ffe0ff */
[----:B------:R-:W-:Y:S02]  /*18d0*/  MOV R15, RZ ;  /* 0x000000ff000f7202 */ /* 0x000fe40000000f00 */
[----:B------:R-:W-:Y:S02]  /*18e0*/  MOV R8, R223 ;  /* 0x000000df00087202 */ /* 0x000fe40000000f00 */
.L_x_3773:
[----:B------:R-:W-:Y:S05]  /*18f0*/  BSYNC.RECONVERGENT B0 ;  /* 0x0000000000007941 */ /* 0x000fea0003800200 */
.L_x_3771:
        /* <DEDUP_REMOVED lines=31> */
[----:B------:R-:W-:Y:S01]  /*1af0*/  IMAD R4, R32, -0x80, R33 ;  /* 0xffffff8020047824 */ /* 0x000fe200078e0221 */
[----:B------:R-:W-:Y:S01]  /*1b00*/  MOV R25, RZ ;  /* 0x000000ff00197202 */ /* 0x000fe20000000f00 */
[C---:B------:R-:W-:Y:S01]  /*1b10*/  VIADD R9, R24.reuse, 0x10 ;  /* 0x0000001018097836 */ /* 0x040fe20000000000 */
[----:B------:R-:W-:Y:S01]  /*1b20*/  LOP3.LUT R6, R5, 0x1e00, R6, 0xf8, !PT ;  /* 0x00001e0005067812 */ /* 0x000fe200078ef806 */
[C---:B------:R-:W-:Y:S01]  /*1b30*/  VIADD R5, R24.reuse, 0x30 ;  /* 0x0000003018057836 */ /* 0x040fe20000000000 */
[----:B------:R-:W-:Y:S01]  /*1b40*/  IADD3 R7, PT, PT, R24, 0x20, RZ ;  /* 0x0000002018077810 */ /* 0x000fe20007ffe0ff */
[----:B------:R-:W-:Y:S01]  /*1b50*/  IMAD.U32 R201, RZ, RZ, UR6 ;  /* 0x00000006ffc97e24 */ /* 0x000fe2000f8e00ff */
[----:B------:R-:W-:Y:S01]  /*1b60*/  BSSY.RECONVERGENT B0, `(.L_x_3774) ;  /* 0x000001e000007945 */ /* 0x000fe20003800200 */
[----:B------:R-:W-:Y:S01]  /*1b70*/  IADD3 R40, P2, PT, R196, R40, RZ ;  /* 0x00000028c4287210 */ /* 0x000fe20007f5e0ff */
[----:B------:R-:W-:Y:S01]  /*1b80*/  IMAD.WIDE.U32 R36, R219, 0x40, R24 ;  /* 0x00000040db247825 */ /* 0x000fe200078e0018 */
[----:B------:R-:W-:-:S02]  /*1b90*/  ISETP.GE.AND P0, PT, R9, R210, PT ;  /* 0x000000d20900720c */ /* 0x000fc40003f06270 */
[-C--:B------:R-:W-:Y:S01]  /*1ba0*/  ISETP.GE.AND P3, PT, R7, R210.reuse, PT ;  /* 0x000000d20700720c */ /* 0x080fe20003f66270 */
[----:B------:R-:W-:Y:S01]  /*1bb0*/  IMAD R229, R6, 0x2, R201 ;  /* 0x0000000206e57824 */ /* 0x000fe200078e02c9 */
[----:B------:R-:W-:Y:S02]  /*1bc0*/  ISETP.GE.AND P1, PT, R5, R210, PT ;  /* 0x000000d20500720c */ /* 0x000fe40003f26270 */
[----:B------:R-:W-:Y:S02]  /*1bd0*/  IADD3 R4, PT, PT, R4, 0x80, RZ ;  /* 0x0000008004047810 */ /* 0x000fe40007ffe0ff */
[----:B------:R-:W-:Y:S02]  /*1be0*/  LOP3.LUT R211, R196, 0x40, RZ, 0xfc, !PT ;  /* 0x00000040c4d37812 */ /* 0x000fe400078efcff */
[----:B------:R-:W-:Y:S01]  /*1bf0*/  IADD3 R23, PT, PT, R17, R23, RZ ;  /* 0x0000001711177210 */ /* 0x000fe20007ffe0ff */
[----:B--2---:R-:W-:Y:S06]  /*1c00*/  @P4 BRA `(.L_x_3775) ;  /* 0x00000000004c4947 */ /* 0x004fec0003800000 */
        /* <DEDUP_REMOVED lines=19> */
.L_x_3775:
[----:B------:R-:W-:Y:S05]  /*1d40*/  BSYNC.RECONVERGENT B0 ;  /* 0x0000000000007941 */ /* 0x000fea0003800200 */
.L_x_3774:
[----:B------:R-:W-:Y:S01]  /*1d50*/  BSSY.RECONVERGENT B0, `(.L_x_3776) ;  /* 0x0000019000007945 */ /* 0x000fe20003800200 */
[----:B------:R-:W-:-:S03]  /*1d60*/  ISETP.GE.AND P6, PT, R24, R4, PT ;  /* 0x000000041800720c */ /* 0x000fc60003fc6270 */
[----:B------:R-:W-:Y:S10]  /*1d70*/  @P0 BRA `(.L_x_3777) ;  /* 0x0000000000580947 */ /* 0x000ff40003800000 */
        /* <DEDUP_REMOVED lines=22> */
.L_x_3777:
[----:B------:R-:W-:Y:S05]  /*1ee0*/  BSYNC.RECONVERGENT B0 ;  /* 0x0000000000007941 */ /* 0x000fea0003800200 */
.L_x_3776:
[----:B------:R-:W-:Y:S01]  /*1ef0*/  IADD3.X R41, PT, PT, RZ, R0, RZ, P2, !PT ;  /* 0x00000000ff297210 */ /* 0x000fe200017fe4ff */
[----:B------:R-:W-:Y:S01]  /*1f00*/  BSSY.RECONVERGENT B0, `(.L_x_3778) ;  /* 0x000001d000007945 */ /* 0x000fe20003800200 */
[----:B------:R-:W-:Y:S01]  /*1f10*/  ISETP.GE.AND P0, PT, R9, R4, PT ;  /* 0x000000040900720c */ /* 0x000fe20003f06270 */
[----:B------:R-:W-:Y:S01]  /*1f20*/  IMAD R6, R207, R24, RZ ;  /* 0x00000018cf067224 */ /* 0x000fe200078e02ff */
[----:B------:R-:W-:Y:S01]  /*1f30*/  ISETP.GE.AND P5, PT, R7, R4, PT ;  /* 0x000000040700720c */ /* 0x000fe20003fa6270 */
[C---:B------:R-:W-:Y:S01]  /*1f40*/  IMAD.WIDE.U32 R40, R24.reuse, R206, R40 ;  /* 0x000000ce18287225 */ /* 0x040fe200078e0028 */
[----:B------:R-:W-:Y:S01]  /*1f50*/  IADD3 R13, PT, PT, R24, 0x40, RZ ;  /* 0x00000040180d7810 */ /* 0x000fe20007ffe0ff */
        /* <DEDUP_REMOVED lines=23> */
.L_x_3779:
[----:B------:R-:W-:Y:S05]  /*20d0*/  BSYNC.RECONVERGENT B0 ;  /* 0x0000000000007941 */ /* 0x000fea0003800200 */
.L_x_3778:
[----:B------:R-:W-:Y:S01]  /*20e0*/  IMAD.IADD R6, R41, 0x1, R6 ;  /* 0x0000000129067824 */ /* 0x000fe200078e0206 */
[----:B-----5:R-:W-:Y:S01]  /*20f0*/  LEA R212, P2, R40, R38, 0x1 ;  /* 0x0000002628d47211 */ /* 0x020fe200078408ff */
[----:B------:R-:W-:Y:S01]  /*2100*/  BSSY.RECONVERGENT B0, `(.L_x_3780) ;  /* 0x000001c000007945 */ /* 0x000fe20003800200 */
[-C--:B------:R-:W-:Y:S01]  /*2110*/  ISETP.GE.AND P4, PT, R5, R4.reuse, PT ;  /* 0x000000040500720c */ /* 0x080fe20003f86270 */
[----:B------:R-:W-:Y:S01]  /*2120*/  IMAD.SHL.U32 R0, R206, 0x10, RZ ;  /* 0x00000010ce007824 */ /* 0x000fe200078e00ff */
[----:B------:R-:W-:Y:S01]  /*2130*/  ISETP.GE.AND P3, PT, R13, R4, PT ;  /* 0x000000040d00720c */ /* 0x000fe20003f66270 */
[----:B------:R-:W-:Y:S01]  /*2140*/  VIADD R11, R24, 0x50 ;  /* 0x00000050180b7836 */ /* 0x000fe20000000000 */
        /* <DEDUP_REMOVED lines=23> */
.L_x_3781:
[----:B------:R-:W-:Y:S05]  /*22c0*/  BSYNC.RECONVERGENT B0 ;  /* 0x0000000000007941 */ /* 0x000fea0003800200 */
.L_x_3780:
[----:B------:R-:W-:Y:S04]  /*22d0*/  BSSY.RECONVERGENT B0, `(.L_x_3782) ;  /* 0x0000010000007945 */ /* 0x000fe80003800200 */
[----:B------:R-:W-:Y:S05]  /*22e0*/  @P6 BRA `(.L_x_3783) ;  /* 0x0000000000386947 */ /* 0x000fea0003800000 */
[-C--:B------:R-:W-:Y:S02]  /*22f0*/  ISETP.GE.AND P2, PT, R196, R224.reuse, PT ;  /* 0x000000e0c400720c */ /* 0x080fe40003f46270 */
        /* <DEDUP_REMOVED lines=13> */
.L_x_3783:
[----:B------:R-:W-:Y:S05]  /*23d0*/  BSYNC.RECONVERGENT B0 ;  /* 0x0000000000007941 */ /* 0x000fea0003800200 */
.L_x_3782:
        /* <DEDUP_REMOVED lines=9> */
[----:B----4-:R-:W-:Y:S02]  /*2470*/  @!P0 IMAD.MOV.U32 R16, RZ, RZ, R26 ;  /* 0x000000ffff108224 */ /* 0x010fe400078e001a */
        /* <DEDUP_REMOVED lines=11> */
.L_x_3785:
[----:B------:R-:W-:Y:S05]  /*2530*/  BSYNC.RECONVERGENT B0 ;  /* 0x0000000000007941 */ /* 0x000fea0003800200 */
.L_x_3784:
[----:B------:R-:W-:Y:S04]  /*2540*/  BSSY.RECONVERGENT B0, `(.L_x_3786) ;  /* 0x0000010000007945 */ /* 0x000fe80003800200 */
[----:B------:R-:W-:Y:S05]  /*2550*/  @P5 BRA `(.L_x_3787) ;  /* 0x0000000000385947 */ /* 0x000fea0003800000 */
[-C--:B------:R-:W-:Y:S02]  /*2560*/  ISETP.GE.AND P1, PT, R196, R224.reuse, PT ;  /* 0x000000e0c400720c */ /* 0x080fe40003f26270 */
[----:B------:R-:W-:Y:S02]  /*2570*/  ISETP.GE.AND P0, PT, R211, R224, PT ;  /* 0x000000e0d300720c */ /* 0x000fe40003f06270 */
[----:B----4-:R-:W-:-:S04]  /*2580*/  LEA R16, P5, R206, R26, 0x5 ;  /* 0x0000001ace107211 */ /* 0x010fc800078a28ff */
        /* <DEDUP_REMOVED lines=11> */
.L_x_3787:
[----:B------:R-:W-:Y:S05]  /*2640*/  BSYNC.RECONVERGENT B0 ;  /* 0x0000000000007941 */ /* 0x000fea0003800200 */
.L_x_3786:
[----:B------:R-:W-:Y:S01]  /*2650*/  BSSY.RECONVERGENT B0, `(.L_x_3788) ;  /* 0x0000012000007945 */ /* 0x000fe20003800200 */
[----:B------:R-:W-:Y:S02]  /*2660*/  ISETP.GE.AND P0, PT, R23, R4, PT ;  /* 0x000000041700720c */ /* 0x000fe40003f06270 */
[----:B----4-:R-:W-:Y:S01]  /*2670*/  IADD3 R17, PT, PT, R24, 0x70, RZ ;  /* 0x0000007018117810 */ /* 0x010fe20007ffe0ff */
        /* <DEDUP_REMOVED lines=15> */
.L_x_3789:
[----:B------:R-:W-:Y:S05]  /*2770*/  BSYNC.RECONVERGENT B0 ;  /* 0x0000000000007941 */ /* 0x000fea0003800200 */
.L_x_3788:
[----:B------:R-:W-:Y:S01]  /*2780*/  BSSY.RECONVERGENT B0, `(.L_x_3790) ;  /* 0x0000014000007945 */ /* 0x000fe20003800200 */
[----:B------:R-:W-:-:S03]  /*2790*/  ISETP.GE.AND P1, PT, R17, R4, PT ;  /* 0x000000041100720c */ /* 0x000fc60003f26270 */
[----:B------:R-:W-:Y:S10]  /*27a0*/  @P3 BRA `(.L_x_3791) ;  /* 0x0000000000443947 */ /* 0x000ff40003800000 */
[----:B----4-:R-:W-:Y:S01]  /*27b0*/  MOV R28, R26 ;  /* 0x0000001a001c7202 */ /* 0x010fe20000000f00 */
        /* <DEDUP_REMOVED lines=16> */
.L_x_3791:
[----:B------:R-:W-:Y:S05]  /*28c0*/  BSYNC.RECONVERGENT B0 ;  /* 0x0000000000007941 */ /* 0x000fea0003800200 */
.L_x_3790:
        /* <DEDUP_REMOVED lines=16> */
.L_x_3793:
[----:B------:R-:W-:Y:S05]  /*29d0*/  BSYNC.RECONVERGENT B0 ;  /* 0x0000000000007941 */ /* 0x000fea0003800200 */
.L_x_3792:
[----:B------:R-:W-:Y:S04]  /*29e0*/  BSSY.RECONVERGENT B0, `(.L_x_3794) ;  /* 0x0000013000007945 */ /* 0x000fe80003800200 */
[----:B------:R-:W-:Y:S05]  /*29f0*/  @P0 BRA `(.L_x_3795) ;  /* 0x0000000000440947 */ /* 0x000fea0003800000 */
        /* <DEDUP_REMOVED lines=17> */
.L_x_3795:
[----:B------:R-:W-:Y:S05]  /*2b10*/  BSYNC.RECONVERGENT B0 ;  /* 0x0000000000007941 */ /* 0x000fea0003800200 */
.L_x_3794:
        /* <DEDUP_REMOVED lines=17> */
.L_x_3797:
[----:B------:R-:W-:Y:S05]  /*2c30*/  BSYNC.RECONVERGENT B0 ;  /* 0x0000000000007941 */ /* 0x000fea0003800200 */
.L_x_3796:
[----:B------:R-:W2:Y:S04]  /*2c40*/  LD.E.64 R36, desc[UR4][R2.64+0x1c0] ;  /* 0x0001c00402247980 */ /* 0x000ea8000c101b00 */
[----:B----4-:R-:W4:Y:S01]  /*2c50*/  LD.E.64 R28, desc[UR4][R2.64+0x1b8] ;  /* 0x0001b804021c7980 */ /* 0x010f22000c101b00 */
[----:B-1----:R-:W-:Y:S02]  /*2c60*/  IMAD.MOV.U32 R26, RZ, RZ, R218 ;  /* 0x000000ffff1a7224 */ /* 0x002fe400078e00da */
[----:B------:R-:W-:Y:S01]  /*2c70*/  IMAD.MOV.U32 R27, RZ, RZ, RZ ;  /* 0x000000ffff1b7224 */ /* 0x000fe200078e00ff */
[----:B------:R1:W5:Y:S01]  /*2c80*/  LD.E R18, desc[UR4][R2.64+0xd8] ;  /* 0x0000d80402127980 */ /* 0x000362000c101900 */
[----:B------:R-:W-:Y:S02]  /*2c90*/  IABS R16, R19 ;  /* 0x0000001300107213 */ /* 0x000fe40000000000 */
[----:B------:R-:W-:Y:S01]  /*2ca0*/  IABS R14, R218 ;  /* 0x000000da000e7213 */ /* 0x000fe20000000000 */
[----:B------:R-:W0:Y:S01]  /*2cb0*/  LDGDEPBAR ;  /* 0x00000000000079af */ /* 0x000e220000000000 */
[----:B--2---:R-:W-:-:S04]  /*2cc0*/  IMAD.WIDE.U32 R26, R217, R36, R26 ;  /* 0x00000024d91a7225 */ /* 0x004fc800078e001a */
[----:B------:R-:W-:Y:S01]  /*2cd0*/  IMAD R0, R37, R217, RZ ;  /* 0x000000d925007224 */ /* 0x000fe200078e02ff */
[----:B----4-:R-:W-:-:S04]  /*2ce0*/  LEA R36, P0, R26, R28, 0x2 ;  /* 0x0000001c1a247211 */ /* 0x010fc800078010ff */
[----:B------:R-:W-:-:S04]  /*2cf0*/  IADD3 R0, PT, PT, R27, R0, RZ ;  /* 0x000000001b007210 */ /* 0x000fc80007ffe0ff */
[----:B------:R-:W-:-:S05]  /*2d00*/  LEA.HI.X R37, R26, R29, R0, 0x2, P0 ;  /* 0x0000001d1a257211 */ /* 0x000fca00000f1400 */
[----:B------:R1:W5:Y:S01]  /*2d10*/  LD.E R0, desc[UR4][R36.64] ;  /* 0x0000000424007980 */ /* 0x000362000c101900 */
[----:B------:R1:W2:Y:S01]  /*2d20*/  I2F.RP R26, R16 ;  /* 0x00000010001a7306 */ /* 0x0002a20000209400 */
[----:B------:R-:W-:Y:S01]  /*2d30*/  IMAD.MOV.U32 R28, RZ, RZ, RZ ;  /* 0x000000ffff1c7224 */ /* 0x000fe200078e00ff */
[----:B------:R-:W-:-:S04]  /*2d40*/  DEPBAR.LE SB0, 0x0 ;  /* 0x000080000000791a */ /* 0x000fc80000000000 */
[----:B------:R-:W-:-:S07]  /*2d50*/  IMAD R215, R209, R24, RZ ;  /* 0x00000018d1d77224 */ /* 0x000fce00078e02ff */
[----:B------:R-:W-:Y:S05]  /*2d60*/  WARPSYNC.ALL ;  /* 0x0000000000007948 */ /* 0x000fea0003800000 */
[----:B------:R-:W-:Y:S01]  /*2d70*/  BSSY.RECONVERGENT B0, `(.L_x_3798) ;  /* 0x000003d000007945 */ /* 0x000fe20003800200 */
[----:B--2---:R-:W2:Y:S02]  /*2d80*/  MUFU.RCP R22, R26 ;  /* 0x0000001a00167308 */ /* 0x004ea40000001000 */
[----:B--2---:R-:W-:-:S06]  /*2d90*/  VIADD R22, R22, 0xffffffe ;  /* 0x0ffffffe16167836 */ /* 0x004fcc0000000000 */
[----:B------:R-:W2:Y:S02]  /*2da0*/  F2I.FTZ.U32.TRUNC.NTZ R29, R22 ;  /* 0x00000016001d7305 */ /* 0x000ea4000021f000 */
[----:B--2---:R-:W-:-:S05]  /*2db0*/  IADD3 R6, PT, PT, RZ, -R29, RZ ;  /* 0x8000001dff067210 */ /* 0x004fca0007ffe0ff */
[----:B------:R-:W-:Y:S01]  /*2dc0*/  IMAD R25, R6, R16, RZ ;  /* 0x0000001006197224 */ /* 0x000fe200078e02ff */
[----:B------:R-:W-:-:S03]  /*2dd0*/  IABS R6, R19 ;  /* 0x0000001300067213 */ /* 0x000fc60000000000 */
[----:B------:R-:W-:Y:S01]  /*2de0*/  IMAD.HI.U32 R25, R29, R25, R28 ;  /* 0x000000191d197227 */ /* 0x000fe200078e001c */
[----:B------:R-:W-:-:S05]  /*2df0*/  IADD3 R6, PT, PT, RZ, -R6, RZ ;  /* 0x80000006ff067210 */ /* 0x000fca0007ffe0ff */
[----:B------:R-:W-:-:S04]  /*2e00*/  IMAD.HI.U32 R25, R25, R14, RZ ;  /* 0x0000000e19197227 */ /* 0x000fc800078e00ff */
[----:B------:R-:W-:Y:S01]  /*2e10*/  IMAD R27, R25, R6, R14 ;  /* 0x00000006191b7224 */ /* 0x000fe200078e020e */
[----:B------:R-:W-:Y:S01]  /*2e20*/  LOP3.LUT R6, R218, R19, RZ, 0x3c, !PT ;  /* 0x00000013da067212 */ /* 0x000fe200078e3cff */
[----:B------:R-:W-:Y:S03]  /*2e30*/  BAR.SYNC.DEFER_BLOCKING 0x0 ;  /* 0x0000000000007b1d */ /* 0x000fe60000010000 */
[----:B------:R-:W-:Y:S02]  /*2e40*/  ISETP.GT.U32.AND P1, PT, R16, R27, PT ;  /* 0x0000001b1000720c */ /* 0x000fe40003f24070 */
[----:B------:R-:W-:Y:S01]  /*2e50*/  ISETP.GE.AND P0, PT, R6, RZ, PT ;  /* 0x000000ff0600720c */ /* 0x000fe20003f06270 */
[----:B------:R-:W-:-:S04]  /*2e60*/  IMAD R6, R15, R208, RZ ;  /* 0x000000d00f067224 */ /* 0x000fc800078e02ff */
[----:B------:R-:W-:-:S06]  /*2e70*/  IMAD R6, R8, R209, R6 ;  /* 0x000000d108067224 */ /* 0x000fcc00078e0206 */
[----:B------:R-:W-:Y:S01]  /*2e80*/  @!P1 IMAD.IADD R27, R27, 0x1, -R16 ;  /* 0x000000011b1b9824 */ /* 0x000fe200078e0a10 */
[----:B------:R-:W-:Y:S02]  /*2e90*/  @!P1 IADD3 R25, PT, PT, R25, 0x1, RZ ;  /* 0x0000000119199810 */ /* 0x000fe40007ffe0ff */
[----:B------:R-:W-:Y:S02]  /*2ea0*/  ISETP.NE.AND P1, PT, R19, RZ, PT ;  /* 0x000000ff1300720c */ /* 0x000fe40003f25270 */
[----:B------:R-:W-:Y:S01]  /*2eb0*/  ISETP.GE.U32.AND P2, PT, R27, R16, PT ;  /* 0x000000101b00720c */ /* 0x000fe20003f46070 */
[----:B------:R-:W-:-:S12]  /*2ec0*/  IMAD.WIDE.U32 R26, R8, R208, RZ ;  /* 0x000000d0081a7225 */ /* 0x000fd800078e00ff */
[----:B------:R-:W-:-:S05]  /*2ed0*/  @P2 VIADD R25, R25, 0x1 ;  /* 0x0000000119192836 */ /* 0x000fca0000000000 */
[----:B------:R-:W-:Y:S02]  /*2ee0*/  @!P0 IADD3 R25, PT, PT, -R25, RZ, RZ ;  /* 0x000000ff19198210 */ /* 0x000fe40007ffe1ff */
[----:B------:R-:W-:Y:S01]  /*2ef0*/  @!P1 LOP3.LUT R25, RZ, R19, RZ, 0x33, !PT ;  /* 0x00000013ff199212 */ /* 0x000fe200078e33ff */
[----:B------:R-:W-:Y:S01]  /*2f00*/  IMAD.IADD R19, R27, 0x1, R6 ;  /* 0x000000011b137824 */ /* 0x000fe200078e0206 */
[----:B------:R-:W-:Y:S01]  /*2f10*/  IADD3 R12, P1, P0, R26, R12, R196 ;  /* 0x0000000c1a0c7210 */ /* 0x000fe2000783e0c4 */
[----:B------:R-:W-:Y:S01]  /*2f20*/  IMAD.SHL.U32 R6, R208, 0x10, RZ ;  /* 0x00000010d0067824 */ /* 0x000fe200078e00ff */
[----:B------:R-:W-:Y:S01]  /*2f30*/  SHF.R.S32.HI R8, RZ, 0x1f, R25 ;  /* 0x0000001fff087819 */ /* 0x000fe20000011419 */
[-C--:B------:R-:W-:Y:S01]  /*2f40*/  IMAD R15, R31, R25.reuse, RZ ;  /* 0x000000191f0f7224 */ /* 0x080fe200078e02ff */
[----:B------:R-:W-:Y:S01]  /*2f50*/  IADD3.X R10, PT, PT, R19, R10, RZ, P1, P0 ;  /* 0x0000000a130a7210 */ /* 0x000fe20000fe04ff */
[----:B------:R-:W-:-:S04]  /*2f60*/  IMAD.WIDE.U32 R26, R30, R25, RZ ;  /* 0x000000191e1a7225 */ /* 0x000fc800078e00ff */
[----:B------:R-:W-:Y:S01]  /*2f70*/  IMAD R8, R8, R30, R15 ;  /* 0x0000001e08087224 */ /* 0x000fe200078e020f */
[----:B------:R-:W-:Y:S01]  /*2f80*/  IADD3 R26, P0, PT, R12, R26, RZ ;  /* 0x0000001a0c1a7210 */ /* 0x000fe20007f1e0ff */
[----:B-----5:R-:W2:Y:S03]  /*2f90*/  MUFU.RCP R15, R18 ;  /* 0x00000012000f7308 */ /* 0x020ea60000001000 */
[----:B------:R-:W-:Y:S02]  /*2fa0*/  IADD3 R27, PT, PT, R27, R8, RZ ;  /* 0x000000081b1b7210 */ /* 0x000fe40007ffe0ff */
[----:B------:R-:W-:-:S03]  /*2fb0*/  SHF.L.U64.HI R8, R208, 0x4, R209 ;  /* 0x00000004d0087819 */ /* 0x000fc600000102d1 */
[----:B------:R-:W-:Y:S02]  /*2fc0*/  IMAD.X R27, R10, 0x1, R27, P0 ;  /* 0x000000010a1b7824 */ /* 0x000fe400000e061b */
[----:B------:R-:W-:-:S05]  /*2fd0*/  IMAD.WIDE.U32 R26, R24, R208, R26 ;  /* 0x000000d0181a7225 */ /* 0x000fca00078e001a */
[----:B------:R-:W-:Y:S02]  /*2fe0*/  IADD3 R215, PT, PT, R27, R215, RZ ;  /* 0x000000d71bd77210 */ /* 0x000fe40007ffe0ff */
[----:B------:R-:W-:-:S04]  /*2ff0*/  LEA R214, P0, R26, R20, 0x1 ;  /* 0x000000141ad67211 */ /* 0x000fc800078008ff */
[----:B------:R-:W-:Y:S01]  /*3000*/  LEA.HI.X R215, R26, R21, R215, 0x1, P0 ;  /* 0x000000151ad77211 */ /* 0x000fe200000f0cd7 */
[----:B--2---:R-:W-:Y:S01]  /*3010*/  FMUL.FTZ R0, R0, R15 ;  /* 0x0000000f00007220 */ /* 0x004fe20000410000 */
[----:B------:R-:W-:Y:S07]  /*3020*/  @P6 BRA `(.L_x_3799) ;  /* 0x00000000003c6947 */ /* 0x000fee0003800000 */
        /* <DEDUP_REMOVED lines=15> */
.L_x_3799:
[----:B------:R4:W-:Y:S04]  /*3120*/  STS.128 [R229+0xc000], RZ ;  /* 0x00c000ffe5007388 */ /* 0x0009e80000000c00 */
[----:B------:R4:W-:Y:S02]  /*3130*/  STS.128 [R229+0x10000], RZ ;  /* 0x010000ffe5007388 */ /* 0x0009e40000000c00 */
.L_x_3800:
[----:B------:R-:W-:Y:S05]  /*3140*/  BSYNC.RECONVERGENT B0 ;  /* 0x0000000000007941 */ /* 0x000fea0003800200 */
.L_x_3798:
[----:B------:R-:W-:Y:S01]  /*3150*/  ISETP.GE.AND P2, PT, R9, R4, PT ;  /* 0x000000040900720c */ /* 0x000fe20003f46270 */
[----:B------:R-:W-:Y:S01]  /*3160*/  IMAD.SHL.U32 R141, R198, 0x40, RZ ;  /* 0x00000040c68d7824 */ /* 0x000fe200078e00ff */
[----:B------:R-:W-:Y:S01]  /*3170*/  LEA R10, P1, R6, R214, 0x1 ;  /* 0x000000d6060a7211 */ /* 0x000fe200078208ff */
[----:B------:R-:W-:Y:S01]  /*3180*/  IMAD.SHL.U32 R200, R198, 0x20, RZ ;  /* 0x00000020c6c87824 */ /* 0x000fe200078e00ff */
[----:B------:R-:W-:Y:S01]  /*3190*/  SHF.R.U32.HI R199, RZ, 0x1, R198 ;  /* 0x00000001ffc77819 */ /* 0x000fe200000116c6 */
[----:B------:R-:W-:Y:S01]  /*31a0*/  BSSY.RECONVERGENT B0, `(.L_x_3801) ;  /* 0x000001d000007945 */ /* 0x000fe20003800200 */
[-C--:B------:R-:W-:Y:S02]  /*31b0*/  ISETP.GE.AND P5, PT, R11, R4.reuse, PT ;  /* 0x000000040b00720c */ /* 0x080fe40003fa6270 */
[----:B------:R-:W-:Y:S02]  /*31c0*/  ISETP.GE.AND P6, PT, R13, R4, PT ;  /* 0x000000040d00720c */ /* 0x000fe40003fc6270 */
[----:B------:R-:W-:-:S02]  /*31d0*/  LEA.HI.X R11, R6, R215, R8, 0x1, P1 ;  /* 0x000000d7060b7211 */ /* 0x000fc400008f0c08 */
[----:B------:R-:W-:Y:S01]  /*31e0*/  LOP3.LUT R13, R141, 0x1c0, RZ, 0xc0, !PT ;  /* 0x000001c08d0d7812 */ /* 0x000fe200078ec0ff */
[----:B------:R1:W-:Y:S01]  /*31f0*/  @P2 STS.128 [R229+0xc800], RZ ;  /* 0x00c800ffe5002388 */ /* 0x0003e20000000c00 */
[----:B------:R-:W-:Y:S02]  /*3200*/  LOP3.LUT R6, R199, 0x8, RZ, 0xc0, !PT ;  /* 0x00000008c7067812 */ /* 0x000fe400078ec0ff */
[----:B------:R-:W-:Y:S01]  /*3210*/  LOP3.LUT R200, R200, 0x7c00, RZ, 0xc0, !PT ;  /* 0x00007c00c8c87812 */ /* 0x000fe200078ec0ff */
[----:B------:R1:W-:Y:S01]  /*3220*/  @P2 STS.128 [R229+0x10800], RZ ;  /* 0x010800ffe5002388 */ /* 0x0003e20000000c00 */
[-C--:B------:R-:W-:Y:S02]  /*3230*/  ISETP.GE.AND P3, PT, R7, R4.reuse, PT ;  /* 0x000000040700720c */ /* 0x080fe40003f66270 */
[-C--:B------:R-:W-:Y:S02]  /*3240*/  ISETP.GE.AND P0, PT, R5, R4.reuse, PT ;  /* 0x000000040500720c */ /* 0x080fe40003f06270 */
[----:B------:R-:W-:-:S02]  /*3250*/  ISETP.GE.AND P4, PT, R23, R4, PT ;  /* 0x000000041700720c */ /* 0x000fc40003f86270 */
[----:B------:R-:W-:Y:S02]  /*3260*/  LOP3.LUT R5, R141, 0x400, RZ, 0xc0, !PT ;  /* 0x000004008d057812 */ /* 0x000fe400078ec0ff */
[----:B------:R-:W-:Y:S02]  /*3270*/  LOP3.LUT R13, R13, 0x8, R198, 0xf8, !PT ;  /* 0x000000080d0d7812 */ /* 0x000fe400078ef8c6 */
        /* <DEDUP_REMOVED lines=15> */
.L_x_3802:
[----:B------:R-:W-:Y:S05]  /*3370*/  BSYNC.RECONVERGENT B0 ;  /* 0x0000000000007941 */ /* 0x000fea0003800200 */
.L_x_3801:
[----:B------:R1:W-:Y:S01]  /*3380*/  @P3 STS.128 [R229+0xd000], RZ ;  /* 0x00d000ffe5003388 */ /* 0x0003e20000000c00 */
[----:B------:R-:W-:Y:S01]  /*3390*/  BSSY.RECONVERGENT B0, `(.L_x_3803) ;  /* 0x0000013000007945 */ /* 0x000fe20003800200 */
[-C--:B------:R-:W-:Y:S02]  /*33a0*/  LOP3.LUT R6, R13, R196.reuse, RZ, 0x3c, !PT ;  /* 0x000000c40d067212 */ /* 0x080fe400078e3cff */
[----:B------:R1:W-:Y:S01]  /*33b0*/  @P3 STS.128 [R229+0x11000], RZ ;  /* 0x011000ffe5003388 */ /* 0x0003e20000000c00 */
        /* <DEDUP_REMOVED lines=16> */
.L_x_3804:
[----:B------:R-:W-:Y:S05]  /*34c0*/  BSYNC.RECONVERGENT B0 ;  /* 0x0000000000007941 */ /* 0x000fea0003800200 */
.L_x_3803:
[----:B------:R1:W-:Y:S01]  /*34d0*/  @P0 STS.128 [R229+0xd800], RZ ;  /* 0x00d800ffe5000388 */ /* 0x0003e20000000c00 */
[----:B------:R-:W-:Y:S01]  /*34e0*/  ISETP.GE.AND P3, PT, R17, R4, PT ;  /* 0x000000041100720c */ /* 0x000fe20003f66270 */
[----:B------:R-:W-:Y:S01]  /*34f0*/  IMAD R6, R6, 0x2, R5 ;  /* 0x0000000206067824 */ /* 0x000fe200078e0205 */
[----:B------:R-:W-:Y:S01]  /*3500*/  LOP3.LUT R4, R7, R132, RZ, 0xfc, !PT ;  /* 0x0000008407047212 */ /* 0x000fe200078efcff */
[----:B------:R1:W-:Y:S01]  /*3510*/  @P0 STS.128 [R229+0x11800], RZ ;  /* 0x011800ffe5000388 */ /* 0x0003e20000000c00 */
[----:B------:R-:W-:Y:S02]  /*3520*/  BSSY.RECONVERGENT B0, `(.L_x_3805) ;  /* 0x0000012000007945 */ /* 0x000fe40003800200 */
[----:B------:R-:W-:Y:S01]  /*3530*/  IADD3 R127, PT, PT, R201, R6, RZ ;  /* 0x00000006c97f7210 */ /* 0x000fe20007ffe0ff */
[----:B------:R-:W-:Y:S01]  /*3540*/  IMAD R113, R4, 0x2, R201 ;  /* 0x0000000204717824 */ /* 0x000fe200078e02c9 */
        /* <DEDUP_REMOVED lines=15> */
.L_x_3806:
[----:B------:R-:W-:Y:S05]  /*3640*/  BSYNC.RECONVERGENT B0 ;  /* 0x0000000000007941 */ /* 0x000fea0003800200 */
.L_x_3805:
[----:B------:R1:W-:Y:S01]  /*3650*/  @P6 STS.128 [R229+0xe000], RZ ;  /* 0x00e000ffe5006388 */ /* 0x0003e20000000c00 */
[----:B------:R-:W-:Y:S03]  /*3660*/  BSSY.RECONVERGENT B0, `(.L_x_3807) ;  /* 0x0000014000007945 */ /* 0x000fe60003800200 */
[----:B------:R1:W-:Y:S01]  /*3670*/  @P6 STS.128 [R229+0x12000], RZ ;  /* 0x012000ffe5006388 */ /* 0x0003e20000000c00 */
[----:B------:R-:W-:Y:S05]  /*3680*/  @P6 BRA `(.L_x_3808) ;  /* 0x0000000000446947 */ /* 0x000fea0003800000 */
[----:B------:R-:W-:Y:S01]  /*3690*/  MOV R6, R10 ;  /* 0x0000000a00067202 */ /* 0x000fe20000000f00 */
[----:B-1----:R-:W-:Y:S01]  /*36a0*/  IMAD R4, R209, 0x60, RZ ;  /* 0x00000060d1047824 */ /* 0x002fe200078e02ff */
        /* <DEDUP_REMOVED lines=15> */
.L_x_3808:
[----:B------:R-:W-:Y:S05]  /*37a0*/  BSYNC.RECONVERGENT B0 ;  /* 0x0000000000007941 */ /* 0x000fea0003800200 */
.L_x_3807:
        /* <DEDUP_REMOVED lines=18> */
.L_x_3810:
[----:B------:R-:W-:Y:S05]  /*38d0*/  BSYNC.RECONVERGENT B0 ;  /* 0x0000000000007941 */ /* 0x000fea0003800200 */
.L_x_3809:
        /* <DEDUP_REMOVED lines=21> */
.L_x_3812:
[----:B------:R-:W-:Y:S05]  /*3a30*/  BSYNC.RECONVERGENT B0 ;  /* 0x0000000000007941 */ /* 0x000fea0003800200 */
.L_x_3811:
        /* <DEDUP_REMOVED lines=19> */
.L_x_3814:
[----:B------:R-:W-:Y:S05]  /*3b70*/  BSYNC.RECONVERGENT B0 ;  /* 0x0000000000007941 */ /* 0x000fea0003800200 */
.L_x_3813:
[----:B------:R-:W-:Y:S01]  /*3b80*/  LDSM.16.M88.4 R68, [R113] ;  /* 0x000000007144783b */ /* 0x000fe20000000200 */
[----:B------:R-:W-:Y:S01]  /*3b90*/  R2P PR, R198, 0x6 ;  /* 0x00000006c6007804 */ /* 0x000fe20000000000 */
[----:B------:R-:W-:Y:S01]  /*3ba0*/  IMAD.MOV.U32 R197, RZ, RZ, 0x20 ;  /* 0x00000020ffc57424 */ /* 0x000fe200078e00ff */
[----:B------:R-:W-:Y:S01]  /*3bb0*/  ISETP.NE.AND P6, PT, R32, 0x1, PT ;  /* 0x000000012000780c */ /* 0x000fe20003fc5270 */
[----:B------:R-:W5:Y:S01]  /*3bc0*/  LDSM.16.M88.4 R20, [R127+0x4000] ;  /* 0x004000007f14783b */ /* 0x000f620000000200 */
[----:B------:R-:W-:Y:S01]  /*3bd0*/  IMAD.MOV.U32 R34, RZ, RZ, 0x40 ;  /* 0x00000040ff227424 */ /* 0x000fe200078e00ff */
[----:B------:R-:W-:Y:S01]  /*3be0*/  BSSY.RECONVERGENT B1, `(.L_x_3815) ;  /* 0x0000188000017945 */ /* 0x000fe20003800200 */
[----:B------:R-:W-:Y:S01]  /*3bf0*/  SEL R138, R197, 0xffffffe0, !P1 ;  /* 0xffffffe0c58a7807 */ /* 0x000fe20004800000 */
[----:B--2---:R-:W2:Y:S02]  /*3c00*/  LDSM.16.M88.4 R12, [R127+0x4800] ;  /* 0x004800007f0c783b */ /* 0x004ea40000000200 */
[----:B------:R-:W-:-:S02]  /*3c10*/  SEL R34, R34, 0xffffffc0, !P2 ;  /* 0xffffffc022227807 */ /* 0x000fc40005000000 */
[----:B------:R-:W-:Y:S01]  /*3c20*/  IMAD.IADD R125, R113, 0x1, R138 ;  /* 0x00000001717d7824 */ /* 0x000fe200078e028a */
[----:B------:R-:W-:Y:S01]  /*3c30*/  IADD3 R124, PT, PT, R127, R138, RZ ;  /* 0x0000008a7f7c7210 */ /* 0x000fe20007ffe0ff */
[----:B-1----:R-:W1:Y:S01]  /*3c40*/  LDSM.16.M88.4 R4, [R127+0x5000] ;  /* 0x005000007f04783b */ /* 0x002e620000000200 */
[----:B------:R-:W-:Y:S01]  /*3c50*/  IMAD.IADD R129, R113, 0x1, R34 ;  /* 0x0000000171817824 */ /* 0x000fe200078e0222 */
[----:B------:R-:W-:Y:S02]  /*3c60*/  IADD3 R133, PT, PT, R127, R34, RZ ;  /* 0x000000227f857210 */ /* 0x000fe40007ffe0ff */
[----:B------:R-:W4:Y:S01]  /*3c70*/  LDSM.16.M88.4 R100, [R127+0x5800] ;  /* 0x005800007f64783b */ /* 0x000f220000000200 */
[C---:B------:R-:W-:Y:S01]  /*3c80*/  IMAD.IADD R136, R138.reuse, 0x1, R129 ;  /* 0x000000018a887824 */ /* 0x040fe200078e0281 */
[----:B------:R-:W-:Y:S02]  /*3c90*/  IADD3 R34, PT, PT, R138, R133, RZ ;  /* 0x000000858a227210 */ /* 0x000fe40007ffe0ff */
[----:B------:R-:W4:Y:S04]  /*3ca0*/  LDSM.16.M88.4 R92, [R127+0x6000] ;  /* 0x006000007f5c783b */ /* 0x000f280000000200 */
[----:B------:R-:W4:Y:S04]  /*3cb0*/  LDSM.16.M88.4 R84, [R127+0x6800] ;  /* 0x006800007f54783b */ /* 0x000f280000000200 */
[----:B------:R-:W4:Y:S04]  /*3cc0*/  LDSM.16.M88.4 R76, [R127+0x7000] ;  /* 0x007000007f4c783b */ /* 0x000f280000000200 */
[----:B------:R-:W4:Y:S04]  /*3cd0*/  LDSM.16.M88.4 R36, [R127+0x7800] ;  /* 0x007800007f24783b */ /* 0x000f280000000200 */
[----:B------:R-:W-:Y:S04]  /*3ce0*/  LDSM.16.M88.4 R52, [R125] ;  /* 0x000000007d34783b */ /* 0x000fe80000000200 */
[----:B------:R-:W4:Y:S01]  /*3cf0*/  LDSM.16.M88.4 R28, [R124+0x4000] ;  /* 0x004000007c1c783b */ /* 0x000f220000000200 */
[C---:B-----5:R-:W-:Y:S03]  /*3d00*/  HMMA.16816.F32 R24, R68.reuse, R20, RZ ;  /* 0x000000144418723c */ /* 0x060fe600000018ff */
[----:B---3--:R-:W3:Y:S04]  /*3d10*/  LDSM.16.M88.4 R44, [R124+0x4800] ;  /* 0x004800007c2c783b */ /* 0x008ee80000000200 */
[----:B------:R-:W5:Y:S01]  /*3d20*/  LDSM.16.M88.4 R40, [R124+0x5000] ;  /* 0x005000007c28783b */ /* 0x000f620000000200 */
[C---:B------:R-:W-:Y:S03]  /*3d30*/  HMMA.16816.F32 R20, R68.reuse, R22, RZ ;  /* 0x000000164414723c */ /* 0x040fe600000018ff */
[----:B------:R-:W-:Y:S04]  /*3d40*/  LDSM.16.M88.4 R60, [R124+0x7800] ;  /* 0x007800007c3c783b */ /* 0x000fe80000000200 */
[----:B------:R-:W-:Y:S01]  /*3d50*/  LDSM.16.M88.4 R56, [R129] ;  /* 0x000000008138783b */ /* 0x000fe20000000200 */
[C---:B--2---:R-:W-:Y:S03]  /*3d60*/  HMMA.16816.F32 R16, R68.reuse, R12, RZ ;  /* 0x0000000c4410723c */ /* 0x044fe600000018ff */
[----:B------:R-:W-:Y:S04]  /*3d70*/  LDSM.16.M88.4 R48, [R133+0x4000] ;  /* 0x004000008530783b */ /* 0x000fe80000000200 */
        /* <DEDUP_REMOVED lines=26> */
[----:B------:R-:W3:Y:S07]  /*3f20*/  LDSM.16.M88.4 R44, [R133+0x4800] ;  /* 0x00480000852c783b */ /* 0x000eee0000000200 */
[C---:B-----5:R-:W-:Y:S08]  /*3f30*/  HMMA.16816.F32 R8, R52.reuse, R40, R8 ;  /* 0x000000283408723c */ /* 0x060ff00000001808 */
        /* <DEDUP_REMOVED lines=13> */
[----:B------:R-:W5:Y:S07]  /*4010*/  LDSM.16.M88.4 R48, [R133+0x6800] ;  /* 0x006800008530783b */ /* 0x000f6e0000000200 */
[C---:B---3--:R-:W-:Y:S08]  /*4020*/  HMMA.16816.F32 R16, R56.reuse, R44, R16 ;  /* 0x0000002c3810723c */ /* 0x048ff00000001810 */
[C---:B------:R-:W-:Y:S01]  /*4030*/  HMMA.16816.F32 R12, R56.reuse, R46, R12 ;  /* 0x0000002e380c723c */ /* 0x040fe2000000180c */
[----:B------:R-:W-:Y:S07]  /*4040*/  LDSM.16.M88.4 R44, [R136] ;  /* 0x00000000882c783b */ /* 0x000fee0000000200 */
[C---:B----4-:R-:W-:Y:S08]  /*4050*/  HMMA.16816.F32 R8, R56.reuse, R40, R8 ;  /* 0x000000283808723c */ /* 0x050ff00000001808 */
[C---:B------:R-:W-:Y:S01]  /*4060*/  HMMA.16816.F32 R4, R56.reuse, R42, R4 ;  /* 0x0000002a3804723c */ /* 0x040fe20000001804 */
        /* <DEDUP_REMOVED lines=12> */
[----:B------:R-:W4:Y:S04]  /*4130*/  LDSM.16.M88.4 R52, [R34+0x5000] ;  /* 0x005000002234783b */ /* 0x000f280000000200 */
[----:B------:R-:W-:Y:S03]  /*4140*/  LDSM.16.M88.4 R64, [R34+0x7000] ;  /* 0x007000002240783b */ /* 0x000fe60000000200 */
[C---:B-----5:R-:W-:Y:S08]  /*4150*/  HMMA.16816.F32 R88, R56.reuse, R48, R88 ;  /* 0x000000303858723c */ /* 0x060ff00000001858 */
[C---:B------:R-:W-:Y:S01]  /*4160*/  HMMA.16816.F32 R84, R56.reuse, R50, R84 ;  /* 0x000000323854723c */ /* 0x040fe20000001854 */
[----:B------:R-:W5:Y:S07]  /*4170*/  LDSM.16.M88.4 R48, [R34+0x5800] ;  /* 0x005800002230783b */ /* 0x000f6e0000000200 */
[C---:B---3--:R-:W-:Y:S08]  /*4180*/  HMMA.16816.F32 R80, R56.reuse, R40, R80 ;  /* 0x000000283850723c */ /* 0x048ff00000001850 */
[C---:B------:R-:W-:Y:S01]  /*4190*/  HMMA.16816.F32 R76, R56.reuse, R42, R76 ;  /* 0x0000002a384c723c */ /* 0x040fe2000000184c */
[----:B------:R-:W3:Y:S07]  /*41a0*/  LDSM.16.M88.4 R40, [R34+0x6000] ;  /* 0x006000002228783b */ /* 0x000eee0000000200 */
        /* <DEDUP_REMOVED lines=9> */
[----:B------:R-:W2:Y:S07]  /*4240*/  LDSM.16.M88.4 R28, [R127+0x8800] ;  /* 0x008800007f1c783b */ /* 0x000eae0000000200 */
[C---:B----4-:R-:W-:Y:S08]  /*4250*/  HMMA.16816.F32 R8, R44.reuse, R52, R8 ;  /* 0x000000342c08723c */ /* 0x050ff00000001808 */
[C---:B------:R-:W-:Y:S01]  /*4260*/  HMMA.16816.F32 R4, R44.reuse, R54, R4 ;  /* 0x000000362c04723c */ /* 0x040fe20000001804 */
[----:B------:R-:W4:Y:S07]  /*4270*/  LDSM.16.M88.4 R52, [R127+0x9800] ;  /* 0x009800007f34783b */ /* 0x000f2e0000000200 */
[C---:B-----5:R-:W-:Y:S08]  /*4280*/  HMMA.16816.F32 R104, R44.reuse, R48, R104 ;  /* 0x000000302c68723c */ /* 0x060ff00000001868 */
[C---:B------:R-:W-:Y:S01]  /*4290*/  HMMA.16816.F32 R100, R44.reuse, R50, R100 ;  /* 0x000000322c64723c */ /* 0x040fe20000001864 */
[----:B------:R-:W5:Y:S07]  /*42a0*/  LDSM.16.M88.4 R48, [R127+0xa000] ;  /* 0x00a000007f30783b */ /* 0x000f6e0000000200 */
        /* <DEDUP_REMOVED lines=24> */
[----:B------:R-:W4:Y:S07]  /*4430*/  LDSM.16.M88.4 R52, [R124+0xb000] ;  /* 0x00b000007c34783b */ /* 0x000f2e0000000200 */
[C---:B-----5:R-:W-:Y:S08]  /*4440*/  HMMA.16816.F32 R96, R112.reuse, R48, R96 ;  /* 0x000000307060723c */ /* 0x060ff00000001860 */
[C---:B------:R-:W-:Y:S01]  /*4450*/  HMMA.16816.F32 R92, R112.reuse, R50, R92 ;  /* 0x00000032705c723c */ /* 0x040fe2000000185c */
[----:B------:R-:W5:Y:S04]  /*4460*/  LDSM.16.M88.4 R48, [R124+0xb800] ;  /* 0x00b800007c30783b */ /* 0x000f680000000200 */
[----:B------:R-:W-:Y:S03]  /*4470*/  LDSM.16.M88.4 R124, [R133+0x9800] ;  /* 0x00980000857c783b */ /* 0x000fe60000000200 */
        /* <DEDUP_REMOVED lines=32> */
[----:B------:R-:W-:Y:S01]  /*4680*/  HMMA.16816.F32 R68, R44, R50, R68 ;  /* 0x000000322c44723c */ /* 0x000fe20000001844 */
[----:B------:R-:W5:Y:S04]  /*4690*/  LDSM.16.M88.4 R48, [R34+0x9800] ;  /* 0x009800002230783b */ /* 0x000f680000000200 */
[----:B------:R-:W5:Y:S03]  /*46a0*/  LDSM.16.M88.4 R44, [R34+0xa000] ;  /* 0x00a00000222c783b */ /* 0x000f660000000200 */
        /* <DEDUP_REMOVED lines=22> */
[C---:B------:R-:W-:Y:S08]  /*4810*/  HMMA.16816.F32 R16, R64.reuse, R56, R16 ;  /* 0x000000384010723c */ /* 0x040ff00000001810 */
[C---:B------:R-:W-:Y:S08]  /*4820*/  HMMA.16816.F32 R12, R64.reuse, R58, R12 ;  /* 0x0000003a400c723c */ /* 0x040ff0000000180c */
[C---:B----4-:R-:W-:Y:S08]  /*4830*/  HMMA.16816.F32 R8, R64.reuse, R52, R8 ;  /* 0x000000344008723c */ /* 0x050ff00000001808 */
[C---:B------:R-:W-:Y:S08]  /*4840*/  HMMA.16816.F32 R4, R64.reuse, R54, R4 ;  /* 0x000000364004723c */ /* 0x040ff00000001804 */
[C---:B-----5:R-:W-:Y:S08]  /*4850*/  HMMA.16816.F32 R104, R64.reuse, R48, R104 ;  /* 0x000000304068723c */ /* 0x060ff00000001868 */
[C---:B------:R-:W-:Y:S08]  /*4860*/  HMMA.16816.F32 R100, R64.reuse, R50, R100 ;  /* 0x000000324064723c */ /* 0x040ff00000001864 */
[C---:B------:R-:W-:Y:S08]  /*4870*/  HMMA.16816.F32 R96, R64.reuse, R44, R96 ;  /* 0x0000002c4060723c */ /* 0x040ff00000001860 */
[C---:B------:R-:W-:Y:S08]  /*4880*/  HMMA.16816.F32 R92, R64.reuse, R46, R92 ;  /* 0x0000002e405c723c */ /* 0x040ff0000000185c */
[C---:B---3--:R-:W-:Y:S08]  /*4890*/  HMMA.16816.F32 R88, R64.reuse, R40, R88 ;  /* 0x000000284058723c */ /* 0x048ff00000001858 */
[C---:B------:R-:W-:Y:S08]  /*48a0*/  HMMA.16816.F32 R84, R64.reuse, R42, R84 ;  /* 0x0000002a4054723c */ /* 0x040ff00000001854 */
[C---:B-1----:R-:W-:Y:S08]  /*48b0*/  HMMA.16816.F32 R80, R64.reuse, R36, R80 ;  /* 0x000000244050723c */ /* 0x042ff00000001850 */
[C---:B------:R-:W-:Y:S08]  /*48c0*/  HMMA.16816.F32 R76, R64.reuse, R38, R76 ;  /* 0x00000026404c723c */ /* 0x040ff0000000184c */
[C---:B--2---:R-:W-:Y:S08]  /*48d0*/  HMMA.16816.F32 R72, R64.reuse, R28, R72 ;  /* 0x0000001c4048723c */ /* 0x044ff00000001848 */
        /* <DEDUP_REMOVED lines=16> */
.L_x_3818:
        /* <DEDUP_REMOVED lines=60> */
.L_x_3819:
[----:B------:R-:W-:Y:S05]  /*4da0*/  BSYNC.RECONVERGENT B0 ;  /* 0x0000000000007941 */ /* 0x000fea0003800200 */
.L_x_3817:
[----:B------:R-:W-:Y:S01]  /*4db0*/  IMAD.SHL.U32 R29, R206, 0x20, RZ ;  /* 0x00000020ce1d7824 */ /* 0x000fe200078e00ff */
        /* <DEDUP_REMOVED lines=106> */
.L_x_3816:
[----:B------:R-:W-:Y:S05]  /*5460*/  BSYNC.RECONVERGENT B1 ;  /* 0x0000000000017941 */ /* 0x000fea0003800200 */
.L_x_3815:
[----:B------:R-:W-:Y:S01]  /*5470*/  SHF.R.U32.HI R34, RZ, 0x2, R198 ;  /* 0x00000002ff227819 */ /* 0x000fe200000116c6 */
[----:B-1----:R-:W-:Y:S01]  /*5480*/  IMAD.SHL.U32 R36, R198, 0x2, RZ ;  /* 0x00000002c6247824 */ /* 0x002fe200078e00ff */
[----:B------:R-:W2:Y:S02]  /*5490*/  LD.E R67, desc[UR4][R2.64+0xdc] ;  /* 0x0000dc0402437980 */ /* 0x000ea4000c101900 */
[----:B------:R-:W-:Y:S02]  /*54a0*/  LOP3.LUT R34, R34, 0x7, RZ, 0xc0, !PT ;  /* 0x0000000722227812 */ /* 0x000fe400078ec0ff */
[----:B------:R-:W-:Y:S02]  /*54b0*/  LOP3.LUT R36, R36, 0x6, RZ, 0xc0, !PT ;  /* 0x0000000624247812 */ /* 0x000fe400078ec0ff */
[----:B------:R-:W-:-:S03]  /*54c0*/  LOP3.LUT R28, R34, 0x1f0, R199, 0xf8, !PT ;  /* 0x000001f0221c7812 */ /* 0x000fc600078ef8c7 */
[----:B------:R-:W-:Y:S02]  /*54d0*/  IMAD.IADD R30, R223, 0x1, R36 ;  /* 0x00000001df1e7824 */ /* 0x000fe400078e0224 */
[----:B------:R-:W-:Y:S02]  /*54e0*/  IMAD R28, R219, 0x40, R28 ;  /* 0x00000040db1c7824 */ /* 0x000fe400078e021c */
[C---:B------:R-:W-:Y:S01]  /*54f0*/  VIADD R114, R30.reuse, 0x9 ;  /* 0x000000091e727836 */ /* 0x040fe20000000000 */
[CC--:B------:R-:W-:Y:S01]  /*5500*/  ISETP.GE.AND P1, PT, R30.reuse, R33.reuse, PT ;  /* 0x000000211e00720c */ /* 0x0c0fe20003f26270 */
[C---:B------:R-:W-:Y:S01]  /*5510*/  VIADD R116, R30.reuse, 0x18 ;  /* 0x000000181e747836 */ /* 0x040fe20000000000 */
[----:B------:R-:W-:Y:S01]  /*5520*/  IADD3 R28, PT, PT, R33, R28, -R35 ;  /* 0x0000001c211c7210 */ /* 0x000fe20007ffe823 */
[----:B------:R-:W-:Y:S01]  /*5530*/  VIADD R112, R30, 0x10 ;  /* 0x000000101e707836 */ /* 0x000fe20000000000 */
[----:B------:R-:W-:Y:S01]  /*5540*/  ISETP.GE.AND P4, PT, R114, R33, PT ;  /* 0x000000217200720c */ /* 0x000fe20003f86270 */
[----:B------:R-:W-:-:S02]  /*5550*/  VIADD R64, R30, 0x20 ;  /* 0x000000201e407836 */ /* 0x000fc40000000000 */
[----:B------:R-:W-:Y:S01]  /*5560*/  IMAD.IADD R38, R28, 0x1, -R114 ;  /* 0x000000011c267824 */ /* 0x000fe200078e0a72 */
[----:B------:R-:W-:Y:S01]  /*5570*/  ISETP.GE.AND P3, PT, R112, R33, PT ;  /* 0x000000217000720c */ /* 0x000fe20003f66270 */
[C---:B------:R-:W-:Y:S02]  /*5580*/  IMAD.IADD R47, R28.reuse, 0x1, -R112 ;  /* 0x000000011c2f7824 */ /* 0x040fe400078e0a70 */
[----:B------:R-:W-:Y:S01]  /*5590*/  IMAD.IADD R43, R28, 0x1, -R64 ;  /* 0x000000011c2b7824 */ /* 0x000fe200078e0a40 */
[----:B------:R-:W-:Y:S01]  /*55a0*/  IABS R38, R38 ;  /* 0x0000002600267213 */ /* 0x000fe20000000000 */
[C---:B------:R-:W-:Y:S01]  /*55b0*/  VIADD R108, R30.reuse, 0x29 ;  /* 0x000000291e6c7836 */ /* 0x040fe20000000000 */
[----:B------:R-:W-:Y:S01]  /*55c0*/  IABS R47, R47 ;  /* 0x0000002f002f7213 */ /* 0x000fe20000000000 */
[C---:B------:R-:W-:Y:S01]  /*55d0*/  VIADD R62, R30.reuse, 0x21 ;  /* 0x000000211e3e7836 */ /* 0x040fe20000000000 */
[----:B------:R-:W-:Y:S01]  /*55e0*/  I2FP.F32.S32 R38, R38 ;  /* 0x0000002600267245 */ /* 0x000fe20000201400 */
[C---:B------:R-:W-:Y:S01]  /*55f0*/  VIADD R54, R30.reuse, 0x31 ;  /* 0x000000311e367836 */ /* 0x040fe20000000000 */
[----:B------:R-:W-:Y:S01]  /*5600*/  I2FP.F32.S32 R47, R47 ;  /* 0x0000002f002f7245 */ /* 0x000fe20000201400 */
[----:B------:R-:W-:Y:S01]  /*5610*/  VIADD R120, R30, 0x1 ;  /* 0x000000011e787836 */ /* 0x000fe20000000000 */
[----:B------:R-:W-:Y:S01]  /*5620*/  IABS R43, R43 ;  /* 0x0000002b002b7213 */ /* 0x000fe20000000000 */
[----:B------:R-:W-:Y:S01]  /*5630*/  FFMA.FTZ R55, -R0, R38, R21 ;  /* 0x0000002600377223 */ /* 0x000fe20000010115 */
[----:B------:R-:W-:-:S02]  /*5640*/  IMAD.IADD R21, R28, 0x1, -R116 ;  /* 0x000000011c157824 */ /* 0x000fc400078e0a74 */
[----:B------:R-:W-:Y:S01]  /*5650*/  FFMA.FTZ R47, -R0, R47, R16 ;  /* 0x0000002f002f7223 */ /* 0x000fe20000010110 */
[----:B------:R-:W-:Y:S01]  /*5660*/  IMAD.IADD R16, R28, 0x1, -R62 ;  /* 0x000000011c107824 */ /* 0x000fe200078e0a3e */
[----:B------:R-:W-:Y:S01]  /*5670*/  I2FP.F32.S32 R43, R43 ;  /* 0x0000002b002b7245 */ /* 0x000fe20000201400 */
[C---:B------:R-:W-:Y:S01]  /*5680*/  VIADD R60, R30.reuse, 0x39 ;  /* 0x000000391e3c7836 */ /* 0x040fe20000000000 */
[----:B------:R-:W-:Y:S01]  /*5690*/  IABS R21, R21 ;  /* 0x0000001500157213 */ /* 0x000fe20000000000 */
[----:B------:R-:W-:Y:S01]  /*56a0*/  VIADD R29, R30, 0x8 ;  /* 0x000000081e1d7836 */ /* 0x000fe20000000000 */
[----:B------:R-:W-:Y:S01]  /*56b0*/  IABS R16, R16 ;  /* 0x0000001000107213 */ /* 0x000fe20000000000 */
[----:B------:R-:W-:Y:S01]  /*56c0*/  FFMA.FTZ R43, -R0, R43, R8 ;  /* 0x0000002b002b7223 */ /* 0x000fe20000010108 */
[----:B------:R-:W-:Y:S01]  /*56d0*/  I2FP.F32.S32 R21, R21 ;  /* 0x0000001500157245 */ /* 0x000fe20000201400 */
[C---:B------:R-:W-:Y:S01]  /*56e0*/  IMAD.IADD R8, R28.reuse, 0x1, -R54 ;  /* 0x000000011c087824 */ /* 0x040fe200078e0a36 */
[----:B------:R-:W-:Y:S01]  /*56f0*/  I2FP.F32.S32 R16, R16 ;  /* 0x0000001000107245 */ /* 0x000fe20000201400 */
[----:B------:R-:W-:Y:S01]  /*5700*/  IMAD.IADD R53, R28, 0x1, -R120 ;  /* 0x000000011c357824 */ /* 0x000fe200078e0a78 */
[----:B------:R-:W-:Y:S01]  /*5710*/  ISETP.GE.AND P5, PT, R29, R33, PT ;  /* 0x000000211d00720c */ /* 0x000fe20003fa6270 */
[----:B------:R-:W-:Y:S01]  /*5720*/  FFMA.FTZ R21, -R0, R21, R12 ;  /* 0x0000001500157223 */ /* 0x000fe2000001010c */
[----:B------:R-:W-:Y:S01]  /*5730*/  IMAD.IADD R12, R28, 0x1, -R108 ;  /* 0x000000011c0c7824 */ /* 0x000fe200078e0a6c */
[----:B------:R-:W-:Y:S01]  /*5740*/  IABS R8, R8 ;  /* 0x0000000800087213 */ /* 0x000fe20000000000 */
[----:B------:R-:W-:-:S02]  /*5750*/  VIADD R44, R30, 0x48 ;  /* 0x000000481e2c7836 */ /* 0x000fc40000000000 */
[----:B------:R-:W-:Y:S01]  /*5760*/  FFMA.FTZ R31, -R0, R16, R9 ;  /* 0x00000010001f7223 */ /* 0x000fe20000010109 */
[----:B------:R-:W-:Y:S01]  /*5770*/  IMAD.IADD R41, R28, 0x1, -R29 ;  /* 0x000000011c297824 */ /* 0x000fe200078e0a1d */
[----:B------:R-:W-:Y:S01]  /*5780*/  IABS R12, R12 ;  /* 0x0000000c000c7213 */ /* 0x000fe20000000000 */
[C---:B------:R-:W-:Y:S01]  /*5790*/  VIADD R52, R30.reuse, 0x38 ;  /* 0x000000381e347836 */ /* 0x040fe20000000000 */
[----:B------:R-:W-:Y:S01]  /*57a0*/  IABS R53, R53 ;  /* 0x0000003500357213 */ /* 0x000fe20000000000 */
[----:B------:R-:W-:Y:S01]  /*57b0*/  VIADD R110, R30, 0x28 ;  /* 0x000000281e6e7836 */ /* 0x000fe20000000000 */
[----:B------:R-:W-:Y:S01]  /*57c0*/  I2FP.F32.S32 R12, R12 ;  /* 0x0000000c000c7245 */ /* 0x000fe20000201400 */
[----:B------:R-:W-:Y:S01]  /*57d0*/  IMAD.IADD R9, R28, 0x1, -R52 ;  /* 0x000000011c097824 */ /* 0x000fe200078e0a34 */
[----:B------:R-:W-:Y:S01]  /*57e0*/  I2FP.F32.S32 R8, R8 ;  /* 0x0000000800087245 */ /* 0x000fe20000201400 */
[----:B------:R-:W-:Y:S01]  /*57f0*/  VIADD R46, R30, 0x41 ;  /* 0x000000411e2e7836 */ /* 0x000fe20000000000 */
[----:B------:R-:W-:Y:S01]  /*5800*/  IABS R41, R41 ;  /* 0x0000002900297213 */ /* 0x000fe20000000000 */
[----:B------:R-:W-:Y:S01]  /*5810*/  FFMA.FTZ R45, -R0, R12, R5 ;  /* 0x0000000c002d7223 */ /* 0x000fe20000010105 */
[C---:B------:R-:W-:Y:S01]  /*5820*/  IMAD.IADD R12, R28.reuse, 0x1, -R60 ;  /* 0x000000011c0c7824 */ /* 0x040fe200078e0a3c */
[----:B------:R-:W-:Y:S01]  /*5830*/  I2FP.F32.S32 R53, R53 ;  /* 0x0000003500357245 */ /* 0x000fe20000201400 */
[C---:B------:R-:W-:Y:S01]  /*5840*/  IMAD.IADD R5, R28.reuse, 0x1, -R44 ;  /* 0x000000011c057824 */ /* 0x040fe200078e0a2c */
[----:B------:R-:W-:Y:S01]  /*5850*/  I2FP.F32.S32 R41, R41 ;  /* 0x0000002900297245 */ /* 0x000fe20000201400 */
[----:B------:R-:W-:Y:S01]  /*5860*/  IMAD.IADD R29, R28, 0x1, -R110 ;  /* 0x000000011c1d7824 */ /* 0x000fe200078e0a6e */
[----:B------:R-:W-:Y:S01]  /*5870*/  IABS R12, R12 ;  /* 0x0000000c000c7213 */ /* 0x000fe20000000000 */
[----:B------:R-:W-:Y:S01]  /*5880*/  FFMA.FTZ R105, -R0, R8, R105 ;  /* 0x0000000800697223 */ /* 0x000fe20000010169 */
[----:B------:R-:W-:Y:S01]  /*5890*/  IABS R5, R5 ;  /* 0x0000000500057213 */ /* 0x000fe20000000000 */
[----:B------:R-:W-:Y:S01]  /*58a0*/  VIADD R118, R30, 0x11 ;  /* 0x000000111e767836 */ /* 0x000fe20000000000 */
[----:B------:R-:W-:Y:S01]  /*58b0*/  I2FP.F32.S32 R12, R12 ;  /* 0x0000000c000c7245 */ /* 0x000fe20000201400 */
[----:B------:R-:W-:Y:S01]  /*58c0*/  IMAD.IADD R8, R28, 0x1, -R46 ;  /* 0x000000011c087824 */ /* 0x000fe200078e0a2e */
[----:B------:R-:W-:Y:S01]  /*58d0*/  IABS R9, R9 ;  /* 0x0000000900097213 */ /* 0x000fe20000000000 */
[----:B------:R-:W-:Y:S01]  /*58e0*/  VIADD R66, R30, 0x19 ;  /* 0x000000191e427836 */ /* 0x000fe20000000000 */
[----:B------:R-:W-:Y:S01]  /*58f0*/  I2FP.F32.S32 R5, R5 ;  /* 0x0000000500057245 */ /* 0x000fe20000201400 */
[C---:B------:R-:W-:Y:S01]  /*5900*/  FFMA.FTZ R53, -R0.reuse, R53, R25 ;  /* 0x0000003500357223 */ /* 0x040fe20000010119 */
[----:B------:R-:W-:Y:S01]  /*5910*/  IABS R29, R29 ;  /* 0x0000001d001d7213 */ /* 0x000fe20000000000 */
[C---:B------:R-:W-:Y:S01]  /*5920*/  FFMA.FTZ R101, -R0.reuse, R12, R101 ;  /* 0x0000000c00657223 */ /* 0x040fe20000010165 */
[----:B------:R-:W-:Y:S01]  /*5930*/  I2FP.F32.S32 R9, R9 ;  /* 0x0000000900097245 */ /* 0x000fe20000201400 */
[----:B------:R-:W-:Y:S01]  /*5940*/  FFMA.FTZ R41, -R0, R41, R20 ;  /* 0x0000002900297223 */ /* 0x000fe20000010114 */
[----:B------:R-:W-:Y:S01]  /*5950*/  IMAD.IADD R25, R28, 0x1, -R118 ;  /* 0x000000011c197824 */ /* 0x000fe200078e0a76 */
[----:B------:R-:W-:Y:S01]  /*5960*/  IABS R8, R8 ;  /* 0x0000000800087213 */ /* 0x000fe20000000000 */
[----:B------:R-:W-:Y:S01]  /*5970*/  VIADD R12, R30, 0x60 ;  /* 0x000000601e0c7836 */ /* 0x000fe20000000000 */
[----:B------:R-:W-:Y:S01]  /*5980*/  I2FP.F32.S32 R29, R29 ;  /* 0x0000001d001d7245 */ /* 0x000fe20000201400 */
[----:B------:R-:W-:-:S02]  /*5990*/  IMAD.IADD R20, R28, 0x1, -R66 ;  /* 0x000000011c147824 */ /* 0x000fc400078e0a42 */
[----:B------:R-:W-:Y:S01]  /*59a0*/  FFMA.FTZ R92, -R0, R5, R92 ;  /* 0x00000005005c7223 */ /* 0x000fe2000001015c */
[----:B------:R-:W-:Y:S02]  /*59b0*/  VIADD R58, R30, 0x40 ;  /* 0x000000401e3a7836 */ /* 0x000fe40000000000 */
[----:B------:R-:W-:Y:S01]  /*59c0*/  FFMA.FTZ R100, -R0, R9, R100 ;  /* 0x0000000900647223 */ /* 0x000fe20000010164 */
[----:B------:R-:W-:Y:S01]  /*59d0*/  IMAD.IADD R5, R28, 0x1, -R12 ;  /* 0x000000011c057824 */ /* 0x000fe200078e0a0c */
[----:B------:R-:W-:Y:S01]  /*59e0*/  IABS R25, R25 ;  /* 0x0000001900197213 */ /* 0x000fe20000000000 */
[----:B------:R-:W-:Y:S01]  /*59f0*/  VIADD R42, R30, 0x49 ;  /* 0x000000491e2a7836 */ /* 0x000fe20000000000 */
[----:B------:R-:W-:Y:S01]  /*5a00*/  I2FP.F32.S32 R8, R8 ;  /* 0x0000000800087245 */ /* 0x000fe20000201400 */
[----:B------:R-:W-:Y:S01]  /*5a10*/  IMAD.IADD R9, R28, 0x1, -R58 ;  /* 0x000000011c097824 */ /* 0x000fe200078e0a3a */
[----:B------:R-:W-:Y:S01]  /*5a20*/  IABS R20, R20 ;  /* 0x0000001400147213 */ /* 0x000fe20000000000 */
[----:B------:R-:W-:-:S02]  /*5a30*/  VIADD R48, R30, 0x51 ;  /* 0x000000511e307836 */ /* 0x000fc40000000000 */
[----:B------:R-:W-:Y:S01]  /*5a40*/  FFMA.FTZ R29, -R0, R29, R4 ;  /* 0x0000001d001d7223 */ /* 0x000fe20000010104 */
[----:B------:R-:W-:Y:S01]  /*5a50*/  I2FP.F32.S32 R25, R25 ;  /* 0x0000001900197245 */ /* 0x000fe20000201400 */
[----:B------:R-:W-:Y:S01]  /*5a60*/  IMAD.IADD R4, R28, 0x1, -R42 ;  /* 0x000000011c047824 */ /* 0x000fe200078e0a2a */
[----:B------:R-:W-:Y:S01]  /*5a70*/  IABS R5, R5 ;  /* 0x0000000500057213 */ /* 0x000fe20000000000 */
[----:B------:R-:W-:Y:S01]  /*5a80*/  FFMA.FTZ R97, -R0, R8, R97 ;  /* 0x0000000800617223 */ /* 0x000fe20000010161 */
[----:B------:R-:W-:Y:S01]  /*5a90*/  I2FP.F32.S32 R20, R20 ;  /* 0x0000001400147245 */ /* 0x000fe20000201400 */
[----:B------:R-:W-:Y:S01]  /*5aa0*/  IMAD.IADD R8, R28, 0x1, -R48 ;  /* 0x000000011c087824 */ /* 0x000fe200078e0a30 */
[----:B------:R-:W-:Y:S01]  /*5ab0*/  IABS R9, R9 ;  /* 0x0000000900097213 */ /* 0x000fe20000000000 */
[C---:B------:R-:W-:Y:S01]  /*5ac0*/  FFMA.FTZ R17, -R0.reuse, R25, R17 ;  /* 0x0000001900117223 */ /* 0x040fe20000010111 */
[----:B------:R-:W-:Y:S01]  /*5ad0*/  I2FP.F32.S32 R5, R5 ;  /* 0x0000000500057245 */ /* 0x000fe20000201400 */
[----:B------:R-:W-:Y:S01]  /*5ae0*/  FFMA.FTZ R25, -R0, R20, R13 ;  /* 0x0000001400197223 */ /* 0x000fe2000001010d */
[----:B------:R-:W-:Y:S01]  /*5af0*/  IABS R4, R4 ;  /* 0x0000000400047213 */ /* 0x000fe20000000000 */
[C---:B------:R-:W-:Y:S01]  /*5b00*/  VIADD R20, R30.reuse, 0x58 ;  /* 0x000000581e147836 */ /* 0x040fe20000000000 */
[----:B------:R-:W-:Y:S01]  /*5b10*/  I2FP.F32.S32 R9, R9 ;  /* 0x0000000900097245 */ /* 0x000fe20000201400 */
[----:B------:R-:W-:Y:S01]  /*5b20*/  VIADD R50, R30, 0x50 ;  /* 0x000000501e327836 */ /* 0x000fe20000000000 */
[----:B------:R-:W-:Y:S01]  /*5b30*/  IABS R8, R8 ;  /* 0x0000000800087213 */ /* 0x000fe20000000000 */
[C---:B------:R-:W-:Y:S01]  /*5b40*/  FFMA.FTZ R80, -R0.reuse, R5, R80 ;  /* 0x0000000500507223 */ /* 0x040fe20000010150 */
[----:B------:R-:W-:Y:S01]  /*5b50*/  I2FP.F32.S32 R4, R4 ;  /* 0x0000000400047245 */ /* 0x000fe20000201400 */
[----:B------:R-:W-:Y:S01]  /*5b60*/  FFMA.FTZ R96, -R0, R9, R96 ;  /* 0x0000000900607223 */ /* 0x000fe20000010160 */
[----:B------:R-:W-:Y:S01]  /*5b70*/  IMAD.IADD R5, R28, 0x1, -R30 ;  /* 0x000000011c057824 */ /* 0x000fe200078e0a1e */
[----:B------:R-:W-:Y:S01]  /*5b80*/  I2FP.F32.S32 R8, R8 ;  /* 0x0000000800087245 */ /* 0x000fe20000201400 */
[----:B------:R-:W-:-:S02]  /*5b90*/  VIADD R16, R30, 0x59 ;  /* 0x000000591e107836 */ /* 0x000fc40000000000 */
[----:B------:R-:W-:Y:S01]  /*5ba0*/  FFMA.FTZ R93, -R0, R4, R93 ;  /* 0x00000004005d7223 */ /* 0x000fe2000001015d */
[C---:B------:R-:W-:Y:S01]  /*5bb0*/  IMAD.IADD R9, R28.reuse, 0x1, -R20 ;  /* 0x000000011c097824 */ /* 0x040fe200078e0a14 */
[----:B------:R-:W-:Y:S01]  /*5bc0*/  IABS R5, R5 ;  /* 0x0000000500057213 */ /* 0x000fe20000000000 */
[----:B------:R-:W-:Y:S02]  /*5bd0*/  IMAD.IADD R13, R28, 0x1, -R50 ;  /* 0x000000011c0d7824 */ /* 0x000fe400078e0a32 */
[----:B------:R-:W-:Y:S01]  /*5be0*/  FFMA.FTZ R89, -R0, R8, R89 ;  /* 0x0000000800597223 */ /* 0x000fe20000010159 */
[----:B------:R-:W-:Y:S01]  /*5bf0*/  VIADD R40, R30, 0x61 ;  /* 0x000000611e287836 */ /* 0x000fe20000000000 */
[----:B------:R-:W-:Y:S01]  /*5c00*/  IABS R9, R9 ;  /* 0x0000000900097213 */ /* 0x000fe20000000000 */
[C---:B------:R-:W-:Y:S01]  /*5c10*/  IMAD.IADD R4, R28.reuse, 0x1, -R16 ;  /* 0x000000011c047824 */ /* 0x040fe200078e0a10 */
[----:B------:R-:W-:Y:S01]  /*5c20*/  IABS R13, R13 ;  /* 0x0000000d000d7213 */ /* 0x000fe20000000000 */
[C---:B------:R-:W-:Y:S01]  /*5c30*/  IMAD.IADD R8, R28.reuse, 0x1, -R40 ;  /* 0x000000011c087824 */ /* 0x040fe200078e0a28 */
[----:B------:R-:W-:Y:S01]  /*5c40*/  I2FP.F32.S32 R5, R5 ;  /* 0x0000000500057245 */ /* 0x000fe20000201400 */
[----:B------:R-:W-:Y:S01]  /*5c50*/  VIADD R59, R28, 0x8 ;  /* 0x000000081c3b7836 */ /* 0x000fe20000000000 */
[----:B------:R-:W-:Y:S01]  /*5c60*/  IABS R4, R4 ;  /* 0x0000000400047213 */ /* 0x000fe20000000000 */
[----:B------:R-:W-:Y:S01]  /*5c70*/  VIADD R38, R30, 0x68 ;  /* 0x000000681e267836 */ /* 0x000fe20000000000 */
[----:B------:R-:W-:Y:S01]  /*5c80*/  I2FP.F32.S32 R9, R9 ;  /* 0x0000000900097245 */ /* 0x000fe20000201400 */
[C---:B------:R-:W-:Y:S01]  /*5c90*/  FFMA.FTZ R24, -R0.reuse, R5, R24 ;  /* 0x0000000500187223 */ /* 0x040fe20000010118 */
[----:B------:R-:W-:Y:S01]  /*5ca0*/  I2FP.F32.S32 R13, R13 ;  /* 0x0000000d000d7245 */ /* 0x000fe20000201400 */
[C---:B------:R-:W-:Y:S01]  /*5cb0*/  FFMA.FTZ R22, -R0.reuse, R5, R22 ;  /* 0x0000000500167223 */ /* 0x040fe20000010116 */
[----:B------:R-:W-:Y:S01]  /*5cc0*/  IABS R8, R8 ;  /* 0x0000000800087213 */ /* 0x000fe20000000000 */
[C---:B------:R-:W-:Y:S01]  /*5cd0*/  FFMA.FTZ R84, -R0.reuse, R9, R84 ;  /* 0x0000000900547223 */ /* 0x040fe20000010154 */
[----:B------:R-:W-:Y:S01]  /*5ce0*/  I2FP.F32.S32 R4, R4 ;  /* 0x0000000400047245 */ /* 0x000fe20000201400 */
[----:B------:R-:W-:Y:S01]  /*5cf0*/  FFMA.FTZ R88, -R0, R13, R88 ;  /* 0x0000000d00587223 */ /* 0x000fe20000010158 */
[----:B------:R-:W-:Y:S01]  /*5d00*/  IMAD.IADD R9, R59, 0x1, -R30 ;  /* 0x000000013b097824 */ /* 0x000fe200078e0a1e */
[----:B------:R-:W-:Y:S01]  /*5d10*/  I2FP.F32.S32 R8, R8 ;  /* 0x0000000800087245 */ /* 0x000fe20000201400 */
[----:B------:R-:W-:-:S02]  /*5d20*/  IMAD.IADD R13, R28, 0x1, -R38 ;  /* 0x000000011c0d7824 */ /* 0x000fc400078e0a26 */
[----:B------:R-:W-:Y:S01]  /*5d30*/  FFMA.FTZ R85, -R0, R4, R85 ;  /* 0x0000000400557223 */ /* 0x000fe20000010155 */
[----:B------:R-:W-:Y:S01]  /*5d40*/  FSEL R57, R24, -INF , !P1 ;  /* 0xff80000018397808 */ /* 0x000fe20004800000 */
[C---:B------:R-:W-:Y:S01]  /*5d50*/  IMAD.IADD R4, R59.reuse, 0x1, -R120 ;  /* 0x000000013b047824 */ /* 0x040fe200078e0a78 */
[----:B------:R-:W-:Y:S01]  /*5d60*/  IABS R9, R9 ;  /* 0x0000000900097213 */ /* 0x000fe20000000000 */
[C---:B------:R-:W-:Y:S02]  /*5d70*/  IMAD.IADD R24, R59.reuse, 0x1, -R114 ;  /* 0x000000013b187824 */ /* 0x040fe400078e0a72 */
[----:B------:R-:W-:Y:S01]  /*5d80*/  FFMA.FTZ R81, -R0, R8, R81 ;  /* 0x0000000800517223 */ /* 0x000fe20000010151 */
[----:B------:R-:W-:Y:S01]  /*5d90*/  IABS R13, R13 ;  /* 0x0000000d000d7213 */ /* 0x000fe20000000000 */
[----:B------:R-:W-:Y:S01]  /*5da0*/  IMAD.IADD R8, R59, 0x1, -R118 ;  /* 0x000000013b087824 */ /* 0x000fe200078e0a76 */
[----:B------:R-:W-:Y:S01]  /*5db0*/  IABS R4, R4 ;  /* 0x0000000400047213 */ /* 0x000fe20000000000 */
[----:B------:R-:W-:Y:S01]  /*5dc0*/  VIADD R56, R30, 0x30 ;  /* 0x000000301e387836 */ /* 0x000fe20000000000 */
[----:B------:R-:W-:-:S02]  /*5dd0*/  I2FP.F32.S32 R9, R9 ;  /* 0x0000000900097245 */ /* 0x000fc40000201400 */
[----:B------:R-:W-:Y:S01]  /*5de0*/  IABS R24, R24 ;  /* 0x0000001800187213 */ /* 0x000fe20000000000 */
[----:B------:R-:W-:Y:S01]  /*5df0*/  IMAD.IADD R39, R28, 0x1, -R56 ;  /* 0x000000011c277824 */ /* 0x000fe200078e0a38 */
[----:B------:R-:W-:Y:S01]  /*5e00*/  I2FP.F32.S32 R13, R13 ;  /* 0x0000000d000d7245 */ /* 0x000fe20000201400 */
[C---:B------:R-:W-:Y:S01]  /*5e10*/  FFMA.FTZ R9, -R0.reuse, R9, R26 ;  /* 0x0000000900097223 */ /* 0x040fe2000001011a */
[----:B------:R-:W-:Y:S02]  /*5e20*/  IABS R8, R8 ;  /* 0x0000000800087213 */ /* 0x000fe40000000000 */
[----:B------:R-:W-:Y:S01]  /*5e30*/  I2FP.F32.S32 R4, R4 ;  /* 0x0000000400047245 */ /* 0x000fe20000201400 */
[C---:B------:R-:W-:Y:S01]  /*5e40*/  FFMA.FTZ R76, -R0.reuse, R13, R76 ;  /* 0x0000000d004c7223 */ /* 0x040fe2000001014c */
[----:B------:R-:W-:Y:S01]  /*5e50*/  I2FP.F32.S32 R24, R24 ;  /* 0x0000001800187245 */ /* 0x000fe20000201400 */
[----:B------:R-:W-:Y:S01]  /*5e60*/  IMAD.IADD R13, R59, 0x1, -R116 ;  /* 0x000000013b0d7824 */ /* 0x000fe200078e0a74 */
[----:B------:R-:W-:Y:S01]  /*5e70*/  I2FP.F32.S32 R8, R8 ;  /* 0x0000000800087245 */ /* 0x000fe20000201400 */
[C---:B------:R-:W-:Y:S01]  /*5e80*/  FFMA.FTZ R27, -R0.reuse, R4, R27 ;  /* 0x00000004001b7223 */ /* 0x040fe2000001011b */
[----:B------:R-:W-:Y:S01]  /*5e90*/  FSEL R4, R9, -INF , !P1 ;  /* 0xff80000009047808 */ /* 0x000fe20004800000 */
[----:B------:R-:W-:Y:S01]  /*5ea0*/  FFMA.FTZ R23, -R0, R24, R23 ;  /* 0x0000001800177223 */ /* 0x000fe20000010117 */
[----:B------:R-:W-:Y:S01]  /*5eb0*/  ISETP.GE.AND P1, PT, R118, R33, PT ;  /* 0x000000217600720c */ /* 0x000fe20003f26270 */
[----:B------:R-:W-:Y:S01]  /*5ec0*/  FFMA.FTZ R5, -R0, R8, R19 ;  /* 0x0000000800057223 */ /* 0x000fe20000010113 */
[----:B------:R-:W-:Y:S01]  /*5ed0*/  IABS R13, R13 ;  /* 0x0000000d000d7213 */ /* 0x000fe20000000000 */
[----:B------:R-:W-:Y:S01]  /*5ee0*/  IMAD.IADD R9, R59, 0x1, -R112 ;  /* 0x000000013b097824 */ /* 0x000fe200078e0a70 */
[----:B------:R-:W-:-:S02]  /*5ef0*/  FSEL R49, R23, -INF , !P4 ;  /* 0xff80000017317808 */ /* 0x000fc40006000000 */
[----:B------:R-:W-:Y:S02]  /*5f00*/  FSEL R23, R17, -INF , !P1 ;  /* 0xff80000011177808 */ /* 0x000fe40004800000 */
[----:B------:R-:W-:Y:S02]  /*5f10*/  I2FP.F32.S32 R13, R13 ;  /* 0x0000000d000d7245 */ /* 0x000fe40000201400 */
[----:B------:R-:W-:Y:S01]  /*5f20*/  FSEL R17, R5, -INF , !P1 ;  /* 0xff80000005117808 */ /* 0x000fe20004800000 */
[C---:B------:R-:W-:Y:S01]  /*5f30*/  IMAD.IADD R5, R59.reuse, 0x1, -R110 ;  /* 0x000000013b057824 */ /* 0x040fe200078e0a6e */
[----:B------:R-:W-:Y:S01]  /*5f40*/  ISETP.GE.AND P0, PT, R120, R33, PT ;  /* 0x000000217800720c */ /* 0x000fe20003f06270 */
[----:B------:R-:W-:Y:S01]  /*5f50*/  FFMA.FTZ R13, -R0, R13, R14 ;  /* 0x0000000d000d7223 */ /* 0x000fe2000001010e */
[----:B------:R-:W-:Y:S01]  /*5f60*/  IMAD.IADD R14, R59, 0x1, -R108 ;  /* 0x000000013b0e7824 */ /* 0x000fe200078e0a6c */
[----:B------:R-:W-:Y:S02]  /*5f70*/  FSEL R8, R41, -INF , !P5 ;  /* 0xff80000029087808 */ /* 0x000fe40006800000 */
[----:B------:R-:W-:-:S02]  /*5f80*/  IABS R5, R5 ;  /* 0x0000000500057213 */ /* 0x000fc40000000000 */
[----:B------:R-:W-:Y:S02]  /*5f90*/  IABS R14, R14 ;  /* 0x0000000e000e7213 */ /* 0x000fe40000000000 */
[----:B------:R-:W-:Y:S02]  /*5fa0*/  I2FP.F32.S32 R5, R5 ;  /* 0x0000000500057245 */ /* 0x000fe40000201400 */
[----:B------:R-:W-:Y:S02]  /*5fb0*/  FSEL R53, R53, -INF , !P0 ;  /* 0xff80000035357808 */ /* 0x000fe40004000000 */
[----:B------:R-:W-:Y:S01]  /*5fc0*/  FSEL R37, R27, -INF , !P0 ;  /* 0xff8000001b257808 */ /* 0x000fe20004000000 */
[----:B------:R-:W-:Y:S01]  /*5fd0*/  FFMA.FTZ R6, -R0, R5, R6 ;  /* 0x0000000500067223 */ /* 0x000fe20000010106 */
[----:B------:R-:W-:Y:S02]  /*5fe0*/  I2FP.F32.S32 R14, R14 ;  /* 0x0000000e000e7245 */ /* 0x000fe40000201400 */
[----:B------:R-:W-:-:S02]  /*5ff0*/  ISETP.GE.AND P0, PT, R116, R33, PT ;  /* 0x000000217400720c */ /* 0x000fc40003f06270 */
[-C--:B------:R-:W-:Y:S01]  /*6000*/  ISETP.GE.AND P1, PT, R110, R33.reuse, PT ;  /* 0x000000216e00720c */ /* 0x080fe20003f26270 */
[----:B------:R-:W-:Y:S01]  /*6010*/  FFMA.FTZ R7, -R0, R14, R7 ;  /* 0x0000000e00077223 */ /* 0x000fe20000010107 */
[----:B------:R-:W-:Y:S02]  /*6020*/  FSEL R21, R21, -INF , !P0 ;  /* 0xff80000015157808 */ /* 0x000fe40004000000 */
[----:B------:R-:W-:Y:S02]  /*6030*/  FSEL R13, R13, -INF , !P0 ;  /* 0xff8000000d0d7808 */ /* 0x000fe40004000000 */
[----:B------:R-:W-:Y:S01]  /*6040*/  FSEL R41, R6, -INF , !P1 ;  /* 0xff80000006297808 */ /* 0x000fe20004800000 */
[----:B------:R-:W-:Y:S01]  /*6050*/  IMAD.IADD R6, R59, 0x1, -R60 ;  /* 0x000000013b067824 */ /* 0x000fe200078e0a3c */
[----:B------:R-:W-:Y:S02]  /*6060*/  ISETP.GE.AND P0, PT, R108, R33, PT ;  /* 0x000000216c00720c */ /* 0x000fe40003f06270 */
[----:B------:R-:W-:-:S02]  /*6070*/  IABS R9, R9 ;  /* 0x0000000900097213 */ /* 0x000fc40000000000 */
[----:B------:R-:W-:Y:S01]  /*6080*/  FSEL R247, R7, -INF , !P0 ;  /* 0xff80000007f77808 */ /* 0x000fe20004000000 */
[C---:B------:R-:W-:Y:S01]  /*6090*/  IMAD.IADD R7, R59.reuse, 0x1, -R58 ;  /* 0x000000013b077824 */ /* 0x040fe200078e0a3a */
[----:B------:R-:W-:Y:S02]  /*60a0*/  IABS R6, R6 ;  /* 0x0000000600067213 */ /* 0x000fe40000000000 */
[----:B------:R-:W-:Y:S02]  /*60b0*/  I2FP.F32.S32 R9, R9 ;  /* 0x0000000900097245 */ /* 0x000fe40000201400 */
[----:B------:R-:W-:Y:S02]  /*60c0*/  I2FP.F32.S32 R6, R6 ;  /* 0x0000000600067245 */ /* 0x000fe40000201400 */
[----:B------:R-:W-:Y:S01]  /*60d0*/  IABS R7, R7 ;  /* 0x0000000700077213 */ /* 0x000fe20000000000 */
[----:B------:R-:W-:Y:S01]  /*60e0*/  FFMA.FTZ R18, -R0, R9, R18 ;  /* 0x0000000900127223 */ /* 0x000fe20000010112 */
[----:B------:R-:W-:-:S02]  /*60f0*/  IMAD.IADD R27, R59, 0x1, -R64 ;  /* 0x000000013b1b7824 */ /* 0x000fc400078e0a40 */
[----:B------:R-:W-:Y:S01]  /*6100*/  FFMA.FTZ R103, -R0, R6, R103 ;  /* 0x0000000600677223 */ /* 0x000fe20000010167 */
[----:B------:R-:W-:Y:S01]  /*6110*/  I2FP.F32.S32 R7, R7 ;  /* 0x0000000700077245 */ /* 0x000fe20000201400 */
[C---:B------:R-:W-:Y:S01]  /*6120*/  IMAD.IADD R6, R59.reuse, 0x1, -R48 ;  /* 0x000000013b067824 */ /* 0x040fe200078e0a30 */
[----:B------:R-:W-:Y:S01]  /*6130*/  FSEL R19, R18, -INF , !P3 ;  /* 0xff80000012137808 */ /* 0x000fe20005800000 */
[C---:B------:R-:W-:Y:S01]  /*6140*/  IMAD.IADD R18, R59.reuse, 0x1, -R62 ;  /* 0x000000013b127824 */ /* 0x040fe200078e0a3e */
[----:B------:R-:W-:Y:S01]  /*6150*/  IABS R27, R27 ;  /* 0x0000001b001b7213 */ /* 0x000fe20000000000 */
[----:B------:R-:W-:Y:S01]  /*6160*/  FFMA.FTZ R98, -R0, R7, R98 ;  /* 0x0000000700627223 */ /* 0x000fe20000010162 */
[----:B------:R-:W-:Y:S01]  /*6170*/  IMAD.IADD R7, R59, 0x1, -R50 ;  /* 0x000000013b077824 */ /* 0x000fe200078e0a32 */
[----:B------:R-:W-:Y:S02]  /*6180*/  IABS R6, R6 ;  /* 0x0000000600067213 */ /* 0x000fe40000000000 */
[----:B------:R-:W-:-:S02]  /*6190*/  IABS R18, R18 ;  /* 0x0000001200127213 */ /* 0x000fc40000000000 */
[----:B------:R-:W-:Y:S02]  /*61a0*/  I2FP.F32.S32 R27, R27 ;  /* 0x0000001b001b7245 */ /* 0x000fe40000201400 */
[----:B------:R-:W-:Y:S02]  /*61b0*/  I2FP.F32.S32 R6, R6 ;  /* 0x0000000600067245 */ /* 0x000fe40000201400 */
[----:B------:R-:W-:Y:S01]  /*61c0*/  IABS R7, R7 ;  /* 0x0000000700077213 */ /* 0x000fe20000000000 */
[C---:B------:R-:W-:Y:S01]  /*61d0*/  FFMA.FTZ R10, -R0.reuse, R27, R10 ;  /* 0x0000001b000a7223 */ /* 0x040fe2000001010a */
[----:B------:R-:W-:Y:S01]  /*61e0*/  I2FP.F32.S32 R18, R18 ;  /* 0x0000001200127245 */ /* 0x000fe20000201400 */
[----:B------:R-:W-:Y:S01]  /*61f0*/  FFMA.FTZ R91, -R0, R6, R91 ;  /* 0x00000006005b7223 */ /* 0x000fe2000001015b */
[----:B------:R-:W-:Y:S01]  /*6200*/  FSEL R55, R55, -INF , !P4 ;  /* 0xff80000037377808 */ /* 0x000fe20006000000 */
[----:B------:R-:W-:Y:S01]  /*6210*/  IMAD.IADD R6, R59, 0x1, -R40 ;  /* 0x000000013b067824 */ /* 0x000fe200078e0a28 */
[----:B------:R-:W-:-:S02]  /*6220*/  I2FP.F32.S32 R7, R7 ;  /* 0x0000000700077245 */ /* 0x000fc40000201400 */
[----:B------:R-:W-:Y:S01]  /*6230*/  ISETP.GE.AND P4, PT, R64, R33, PT ;  /* 0x000000214000720c */ /* 0x000fe20003f86270 */
[----:B------:R-:W-:Y:S01]  /*6240*/  FFMA.FTZ R11, -R0, R18, R11 ;  /* 0x00000012000b7223 */ /* 0x000fe2000001010b */
[----:B------:R-:W-:Y:S01]  /*6250*/  FSEL R51, R22, -INF , !P5 ;  /* 0xff80000016337808 */ /* 0x000fe20006800000 */
[----:B------:R-:W-:Y:S01]  /*6260*/  FFMA.FTZ R90, -R0, R7, R90 ;  /* 0x00000007005a7223 */ /* 0x000fe2000001015a */
[-C--:B------:R-:W-:Y:S02]  /*6270*/  ISETP.GE.AND P5, PT, R66, R33.reuse, PT ;  /* 0x000000214200720c */ /* 0x080fe40003fa6270 */
[----:B------:R-:W-:Y:S01]  /*6280*/  FSEL R47, R47, -INF , !P3 ;  /* 0xff8000002f2f7808 */ /* 0x000fe20005800000 */
[C---:B------:R-:W-:Y:S01]  /*6290*/  IMAD.IADD R9, R59.reuse, 0x1, -R66 ;  /* 0x000000013b097824 */ /* 0x040fe200078e0a42 */
[----:B------:R-:W-:Y:S01]  /*62a0*/  ISETP.GE.AND P3, PT, R62, R33, PT ;  /* 0x000000213e00720c */ /* 0x000fe20003f66270 */
[C---:B------:R-:W-:Y:S01]  /*62b0*/  IMAD.IADD R7, R59.reuse, 0x1, -R38 ;  /* 0x000000013b077824 */ /* 0x040fe200078e0a26 */
[----:B------:R-:W-:Y:S01]  /*62c0*/  FSEL R27, R10, -INF , !P4 ;  /* 0xff8000000a1b7808 */ /* 0x000fe20006000000 */
[----:B------:R-:W-:Y:S01]  /*62d0*/  IMAD.IADD R10, R59, 0x1, -R54 ;  /* 0x000000013b0a7824 */ /* 0x000fe200078e0a36 */
[----:B------:R-:W-:-:S02]  /*62e0*/  FSEL R29, R29, -INF , !P1 ;  /* 0xff8000001d1d7808 */ /* 0x000fc40004800000 */
[----:B------:R-:W-:Y:S02]  /*62f0*/  ISETP.GE.AND P1, PT, R60, R33, PT ;  /* 0x000000213c00720c */ /* 0x000fe40003f26270 */
[----:B------:R-:W-:Y:S02]  /*6300*/  IABS R6, R6 ;  /* 0x0000000600067213 */ /* 0x000fe40000000000 */
[----:B------:R-:W-:Y:S02]  /*6310*/  FSEL R5, R25, -INF , !P5 ;  /* 0xff80000019057808 */ /* 0x000fe40006800000 */
[----:B------:R-:W-:Y:S01]  /*6320*/  FSEL R25, R11, -INF , !P3 ;  /* 0xff8000000b197808 */ /* 0x000fe20005800000 */
[----:B------:R-:W-:Y:S01]  /*6330*/  IMAD.IADD R11, R59, 0x1, -R52 ;  /* 0x000000013b0b7824 */ /* 0x000fe200078e0a34 */
[----:B------:R-:W-:Y:S02]  /*6340*/  FSEL R241, R101, -INF , !P1 ;  /* 0xff80000065f17808 */ /* 0x000fe40004800000 */
[----:B------:R-:W-:-:S02]  /*6350*/  FSEL R155, R103, -INF , !P1 ;  /* 0xff800000679b7808 */ /* 0x000fc40004800000 */
[----:B------:R-:W-:Y:S02]  /*6360*/  I2FP.F32.S32 R6, R6 ;  /* 0x0000000600067245 */ /* 0x000fe40000201400 */
[----:B------:R-:W-:Y:S02]  /*6370*/  IABS R9, R9 ;  /* 0x0000000900097213 */ /* 0x000fe40000000000 */
[----:B------:R-:W-:Y:S02]  /*6380*/  IABS R10, R10 ;  /* 0x0000000a000a7213 */ /* 0x000fe40000000000 */
[----:B------:R-:W-:Y:S02]  /*6390*/  ISETP.GE.AND P1, PT, R50, R33, PT ;  /* 0x000000213200720c */ /* 0x000fe40003f26270 */
[----:B------:R-:W-:Y:S01]  /*63a0*/  IABS R7, R7 ;  /* 0x0000000700077213 */ /* 0x000fe20000000000 */
[----:B------:R-:W-:Y:S01]  /*63b0*/  FFMA.FTZ R83, -R0, R6, R83 ;  /* 0x0000000600537223 */ /* 0x000fe20000010153 */
[----:B------:R-:W-:Y:S01]  /*63c0*/  I2FP.F32.S32 R9, R9 ;  /* 0x0000000900097245 */ /* 0x000fe20000201400 */
[----:B------:R-:W-:Y:S01]  /*63d0*/  VIADD R6, R30, 0x78 ;  /* 0x000000781e067836 */ /* 0x000fe20000000000 */
[----:B------:R-:W-:-:S02]  /*63e0*/  IABS R11, R11 ;  /* 0x0000000b000b7213 */ /* 0x000fc40000000000 */
[----:B------:R-:W-:Y:S02]  /*63f0*/  I2FP.F32.S32 R10, R10 ;  /* 0x0000000a000a7245 */ /* 0x000fe40000201400 */
[----:B------:R-:W-:Y:S02]  /*6400*/  FSEL R195, R88, -INF , !P1 ;  /* 0xff80000058c37808 */ /* 0x000fe40004800000 */
[----:B------:R-:W-:Y:S02]  /*6410*/  FSEL R185, R90, -INF , !P1 ;  /* 0xff8000005ab97808 */ /* 0x000fe40004800000 */
[----:B------:R-:W-:Y:S02]  /*6420*/  I2FP.F32.S32 R7, R7 ;  /* 0x0000000700077245 */ /* 0x000fe40000201400 */
[----:B------:R-:W-:Y:S01]  /*6430*/  ISETP.GE.AND P1, PT, R40, R33, PT ;  /* 0x000000212800720c */ /* 0x000fe20003f26270 */
[C---:B------:R-:W-:Y:S01]  /*6440*/  FFMA.FTZ R9, -R0.reuse, R9, R15 ;  /* 0x0000000900097223 */ /* 0x040fe2000001010f */
[----:B------:R-:W-:Y:S01]  /*6450*/  I2FP.F32.S32 R11, R11 ;  /* 0x0000000b000b7245 */ /* 0x000fe20000201400 */
[C---:B------:R-:W-:Y:S01]  /*6460*/  FFMA.FTZ R107, -R0.reuse, R10, R107 ;  /* 0x0000000a006b7223 */ /* 0x040fe2000001016b */
[----:B------:R-:W-:Y:S01]  /*6470*/  FFMA.FTZ R78, -R0, R7, R78 ;  /* 0x00000007004e7223 */ /* 0x000fe2000001014e */
[----:B------:R-:W-:Y:S01]  /*6480*/  FSEL R169, R81, -INF , !P1 ;  /* 0xff80000051a97808 */ /* 0x000fe20004800000 */
[----:B------:R-:W-:Y:S01]  /*6490*/  IMAD.IADD R15, R59, 0x1, -R56 ;  /* 0x000000013b0f7824 */ /* 0x000fe200078e0a38 */
[----:B------:R-:W-:Y:S01]  /*64a0*/  FSEL R161, R83, -INF , !P1 ;  /* 0xff80000053a17808 */ /* 0x000fe20004800000 */
[C---:B------:R-:W-:Y:S01]  /*64b0*/  IMAD.IADD R10, R59.reuse, 0x1, -R42 ;  /* 0x000000013b0a7824 */ /* 0x040fe200078e0a2a */
[----:B------:R-:W-:Y:S01]  /*64c0*/  ISETP.GE.AND P1, PT, R6, R33, PT ;  /* 0x000000210600720c */ /* 0x000fe20003f26270 */
[--C-:B------:R-:W-:Y:S01]  /*64d0*/  IMAD.IADD R7, R28, 0x1, -R6.reuse ;  /* 0x000000011c077824 */ /* 0x100fe200078e0a06 */
[----:B------:R-:W-:Y:S01]  /*64e0*/  IABS R39, R39 ;  /* 0x0000002700277213 */ /* 0x000fe20000000000 */
[----:B------:R-:W-:Y:S01]  /*64f0*/  IMAD.IADD R18, R59, 0x1, -R6 ;  /* 0x000000013b127824 */ /* 0x000fe200078e0a06 */
[----:B------:R-:W-:Y:S01]  /*6500*/  FMNMX3.FTZ R6, R57, R53, R8, !PT ;  /* 0x0000003539067276 */ /* 0x000fe20007810008 */
[----:B------:R-:W-:Y:S01]  /*6510*/  FFMA.FTZ R102, -R0, R11, R102 ;  /* 0x0000000b00667223 */ /* 0x000fe20000010166 */
[----:B------:R-:W-:Y:S01]  /*6520*/  IMAD.IADD R11, R59, 0x1, -R44 ;  /* 0x000000013b0b7824 */ /* 0x000fe200078e0a2c */
[----:B------:R-:W-:-:S02]  /*6530*/  IABS R15, R15 ;  /* 0x0000000f000f7213 */ /* 0x000fc40000000000 */
[----:B------:R-:W-:Y:S02]  /*6540*/  IABS R10, R10 ;  /* 0x0000000a000a7213 */ /* 0x000fe40000000000 */
[----:B------:R-:W-:Y:S02]  /*6550*/  FMNMX3.FTZ R6, R6, R55, R47, !PT ;  /* 0x0000003706067276 */ /* 0x000fe4000781002f */
[----:B------:R-:W-:Y:S02]  /*6560*/  I2FP.F32.S32 R39, R39 ;  /* 0x0000002700277245 */ /* 0x000fe40000201400 */
[----:B------:R-:W-:Y:S02]  /*6570*/  FSEL R43, R43, -INF , !P4 ;  /* 0xff8000002b2b7808 */ /* 0x000fe40006000000 */
[----:B------:R-:W-:Y:S01]  /*6580*/  I2FP.F32.S32 R15, R15 ;  /* 0x0000000f000f7245 */ /* 0x000fe20000201400 */
[----:B------:R-:W-:Y:S01]  /*6590*/  IMAD.IADD R14, R59, 0x1, -R46 ;  /* 0x000000013b0e7824 */ /* 0x000fe200078e0a2e */
[----:B------:R-:W-:Y:S01]  /*65a0*/  IABS R11, R11 ;  /* 0x0000000b000b7213 */ /* 0x000fe20000000000 */
[----:B------:R-:W-:Y:S01]  /*65b0*/  FFMA.FTZ R39, -R0, R39, R104 ;  /* 0x0000002700277223 */ /* 0x000fe20000010168 */
[----:B------:R-:W-:-:S02]  /*65c0*/  I2FP.F32.S32 R10, R10 ;  /* 0x0000000a000a7245 */ /* 0x000fc40000201400 */
[----:B------:R-:W-:Y:S02]  /*65d0*/  FMNMX3.FTZ R6, R6, R23, R21, !PT ;  /* 0x0000001706067276 */ /* 0x000fe40007810015 */
[----:B------:R-:W-:Y:S01]  /*65e0*/  FSEL R9, R9, -INF , !P5 ;  /* 0xff80000009097808 */ /* 0x000fe20006800000 */
[----:B------:R-:W-:Y:S01]  /*65f0*/  FFMA.FTZ R106, -R0, R15, R106 ;  /* 0x0000000f006a7223 */ /* 0x000fe2000001016a */
[----:B------:R-:W-:Y:S01]  /*6600*/  ISETP.GE.AND P5, PT, R56, R33, PT ;  /* 0x000000213800720c */ /* 0x000fe20003fa6270 */
[----:B------:R-:W-:Y:S01]  /*6610*/  FFMA.FTZ R95, -R0, R10, R95 ;  /* 0x0000000a005f7223 */ /* 0x000fe2000001015f */
[----:B------:R-:W-:Y:S02]  /*6620*/  FSEL R31, R31, -INF , !P3 ;  /* 0xff8000001f1f7808 */ /* 0x000fe40005800000 */
[----:B------:R-:W-:Y:S02]  /*6630*/  I2FP.F32.S32 R11, R11 ;  /* 0x0000000b000b7245 */ /* 0x000fe40000201400 */
[----:B------:R-:W-:Y:S01]  /*6640*/  FMNMX3.FTZ R6, R6, R5, R43, !PT ;  /* 0x0000000506067276 */ /* 0x000fe2000781002b */
[C---:B------:R-:W-:Y:S01]  /*6650*/  IMAD.IADD R15, R59.reuse, 0x1, -R20 ;  /* 0x000000013b0f7824 */ /* 0x040fe200078e0a14 */
[----:B------:R-:W-:Y:S01]  /*6660*/  ISETP.GE.AND P3, PT, R52, R33, PT ;  /* 0x000000213400720c */ /* 0x000fe20003f66270 */
[----:B------:R-:W-:Y:S01]  /*6670*/  IMAD.IADD R10, R59, 0x1, -R16 ;  /* 0x000000013b0a7824 */ /* 0x000fe200078e0a10 */
[----:B------:R-:W-:Y:S01]  /*6680*/  IABS R14, R14 ;  /* 0x0000000e000e7213 */ /* 0x000fe20000000000 */
[----:B------:R-:W-:Y:S01]  /*6690*/  FFMA.FTZ R94, -R0, R11, R94 ;  /* 0x0000000b005e7223 */ /* 0x000fe2000001015e */
[----:B------:R-:W-:-:S02]  /*66a0*/  ISETP.GE.AND P4, PT, R54, R33, PT ;  /* 0x000000213600720c */ /* 0x000fc40003f86270 */
[----:B------:R-:W-:Y:S02]  /*66b0*/  FSEL R45, R45, -INF , !P0 ;  /* 0xff8000002d2d7808 */ /* 0x000fe40004000000 */
[----:B------:R-:W-:Y:S02]  /*66c0*/  FSEL R39, R39, -INF , !P5 ;  /* 0xff80000027277808 */ /* 0x000fe40006800000 */
[----:B------:R-:W-:Y:S01]  /*66d0*/  FMNMX3.FTZ R6, R6, R31, R29, !PT ;  /* 0x0000001f06067276 */ /* 0x000fe2000781001d */
[----:B------:R-:W-:Y:S01]  /*66e0*/  IMAD.IADD R11, R59, 0x1, -R12 ;  /* 0x000000013b0b7824 */ /* 0x000fe200078e0a0c */
[----:B------:R-:W-:Y:S02]  /*66f0*/  FSEL R243, R100, -INF , !P3 ;  /* 0xff80000064f37808 */ /* 0x000fe40005800000 */
[----:B------:R-:W-:Y:S02]  /*6700*/  FSEL R235, R102, -INF , !P3 ;  /* 0xff80000066eb7808 */ /* 0x000fe40005800000 */
[----:B------:R-:W-:-:S02]  /*6710*/  ISETP.GE.AND P3, PT, R42, R33, PT ;  /* 0x000000212a00720c */ /* 0x000fc40003f66270 */
[----:B------:R-:W-:Y:S02]  /*6720*/  I2FP.F32.S32 R14, R14 ;  /* 0x0000000e000e7245 */ /* 0x000fe40000201400 */
[----:B------:R-:W-:Y:S02]  /*6730*/  IABS R15, R15 ;  /* 0x0000000f000f7213 */ /* 0x000fe40000000000 */
[----:B------:R-:W-:Y:S02]  /*6740*/  IABS R10, R10 ;  /* 0x0000000a000a7213 */ /* 0x000fe40000000000 */
[----:B------:R-:W-:Y:S02]  /*6750*/  ISETP.GE.AND P0, PT, R58, R33, PT ;  /* 0x000000213a00720c */ /* 0x000fe40003f06270 */
[----:B------:R-:W-:Y:S02]  /*6760*/  FSEL R245, R105, -INF , !P4 ;  /* 0xff80000069f57808 */ /* 0x000fe40006000000 */
[----:B------:R-:W-:-:S02]  /*6770*/  FMNMX3.FTZ R6, R6, R45, R39, !PT ;  /* 0x0000002d06067276 */ /* 0x000fc40007810027 */
[----:B------:R-:W-:Y:S01]  /*6780*/  FSEL R237, R107, -INF , !P4 ;  /* 0xff8000006bed7808 */ /* 0x000fe20006000000 */
[----:B------:R-:W-:Y:S01]  /*6790*/  FFMA.FTZ R99, -R0, R14, R99 ;  /* 0x0000000e00637223 */ /* 0x000fe20000010163 */
[----:B------:R-:W-:Y:S02]  /*67a0*/  FSEL R239, R106, -INF , !P5 ;  /* 0xff8000006aef7808 */ /* 0x000fe40006800000 */
[----:B------:R-:W-:Y:S02]  /*67b0*/  ISETP.GE.AND P4, PT, R44, R33, PT ;  /* 0x000000212c00720c */ /* 0x000fe40003f86270 */
[----:B------:R-:W-:Y:S02]  /*67c0*/  FSEL R175, R93, -INF , !P3 ;  /* 0xff8000005daf7808 */ /* 0x000fe40005800000 */
[----:B------:R-:W-:Y:S02]  /*67d0*/  FSEL R187, R95, -INF , !P3 ;  /* 0xff8000005fbb7808 */ /* 0x000fe40005800000 */
[----:B------:R-:W-:-:S02]  /*67e0*/  IABS R11, R11 ;  /* 0x0000000b000b7213 */ /* 0x000fc40000000000 */
[----:B------:R-:W-:Y:S02]  /*67f0*/  I2FP.F32.S32 R15, R15 ;  /* 0x0000000f000f7245 */ /* 0x000fe40000201400 */
[----:B------:R-:W-:Y:S01]  /*6800*/  I2FP.F32.S32 R10, R10 ;  /* 0x0000000a000a7245 */ /* 0x000fe20000201400 */
[----:B------:R-:W-:Y:S01]  /*6810*/  VIADD R14, R30, 0x69 ;  /* 0x000000691e0e7836 */ /* 0x000fe20000000000 */
[-C--:B------:R-:W-:Y:S02]  /*6820*/  ISETP.GE.AND P5, PT, R46, R33.reuse, PT ;  /* 0x000000212e00720c */ /* 0x080fe40003fa6270 */
[----:B------:R-:W-:Y:S02]  /*6830*/  FSEL R233, R96, -INF , !P0 ;  /* 0xff80000060e97808 */ /* 0x000fe40004000000 */
[----:B------:R-:W-:Y:S01]  /*6840*/  ISETP.GE.AND P3, PT, R12, R33, PT ;  /* 0x000000210c00720c */ /* 0x000fe20003f66270 */
[----:B------:R-:W-:Y:S01]  /*6850*/  VIADD R12, R30, 0x70 ;  /* 0x000000701e0c7836 */ /* 0x000fe20000000000 */
[----:B------:R-:W-:-:S02]  /*6860*/  FMNMX3.FTZ R6, R6, R245, R243, !PT ;  /* 0x000000f506067276 */ /* 0x000fc400078100f3 */
[----:B------:R-:W-:Y:S01]  /*6870*/  FMNMX3.FTZ R22, R4, R37, R51, !PT ;  /* 0x0000002504167276 */ /* 0x000fe20007810033 */
[----:B------:R-:W-:Y:S01]  /*6880*/  FFMA.FTZ R86, -R0, R15, R86 ;  /* 0x0000000f00567223 */ /* 0x000fe20000010156 */
[----:B------:R-:W-:Y:S01]  /*6890*/  FSEL R221, R92, -INF , !P4 ;  /* 0xff8000005cdd7808 */ /* 0x000fe20006000000 */
[----:B------:R-:W-:Y:S01]  /*68a0*/  FFMA.FTZ R87, -R0, R10, R87 ;  /* 0x0000000a00577223 */ /* 0x000fe20000010157 */
[----:B------:R-:W-:Y:S02]  /*68b0*/  FSEL R203, R94, -INF , !P4 ;  /* 0xff8000005ecb7808 */ /* 0x000fe40006000000 */
[----:B------:R-:W-:Y:S01]  /*68c0*/  I2FP.F32.S32 R11, R11 ;  /* 0x0000000b000b7245 */ /* 0x000fe20000201400 */
[----:B------:R-:W-:Y:S01]  /*68d0*/  VIADD R10, R30, 0x71 ;  /* 0x000000711e0a7836 */ /* 0x000fe20000000000 */
[----:B------:R-:W-:Y:S01]  /*68e0*/  FSEL R173, R97, -INF , !P5 ;  /* 0xff80000061ad7808 */ /* 0x000fe20006800000 */
[----:B------:R-:W-:Y:S01]  /*68f0*/  IMAD.IADD R15, R28, 0x1, -R12 ;  /* 0x000000011c0f7824 */ /* 0x000fe200078e0a0c */
[----:B------:R-:W-:Y:S01]  /*6900*/  ISETP.GE.AND P4, PT, R16, R33, PT ;  /* 0x000000211000720c */ /* 0x000fe20003f86270 */
[----:B------:R-:W-:Y:S01]  /*6910*/  IMAD.IADD R16, R28, 0x1, -R14 ;  /* 0x000000011c107824 */ /* 0x000fe200078e0a0e */
[----:B------:R-:W-:-:S02]  /*6920*/  FMNMX3.FTZ R6, R6, R241, R233, !PT ;  /* 0x000000f106067276 */ /* 0x000fc400078100e9 */
[----:B------:R-:W-:Y:S01]  /*6930*/  FMNMX3.FTZ R22, R22, R49, R19, !PT ;  /* 0x0000003116167276 */ /* 0x000fe20007810013 */
[----:B------:R-:W-:Y:S01]  /*6940*/  FFMA.FTZ R82, -R0, R11, R82 ;  /* 0x0000000b00527223 */ /* 0x000fe20000010152 */
[----:B------:R-:W-:Y:S02]  /*6950*/  FSEL R205, R98, -INF , !P0 ;  /* 0xff80000062cd7808 */ /* 0x000fe40004000000 */
[----:B------:R-:W-:Y:S01]  /*6960*/  FSEL R183, R99, -INF , !P5 ;  /* 0xff80000063b77808 */ /* 0x000fe20006800000 */
[----:B------:R-:W-:Y:S01]  /*6970*/  VIADD R30, R30, 0x79 ;  /* 0x000000791e1e7836 */ /* 0x000fe20000000000 */
[-C--:B------:R-:W-:Y:S01]  /*6980*/  ISETP.GE.AND P0, PT, R48, R33.reuse, PT ;  /* 0x000000213000720c */ /* 0x080fe20003f06270 */
[----:B------:R-:W-:Y:S01]  /*6990*/  IMAD.IADD R11, R28, 0x1, -R10 ;  /* 0x000000011c0b7824 */ /* 0x000fe200078e0a0a */
[----:B------:R-:W-:Y:S02]  /*69a0*/  ISETP.GE.AND P5, PT, R20, R33, PT ;  /* 0x000000211400720c */ /* 0x000fe40003fa6270 */
[----:B------:R-:W-:-:S02]  /*69b0*/  FMNMX3.FTZ R24, R6, R173, R221, !PT ;  /* 0x000000ad06187276 */ /* 0x000fc400078100dd */
[----:B------:R-:W-:Y:S02]  /*69c0*/  FMNMX3.FTZ R22, R22, R17, R13, !PT ;  /* 0x0000001116167276 */ /* 0x000fe4000781000d */
[----:B------:R-:W-:Y:S02]  /*69d0*/  IABS R16, R16 ;  /* 0x0000001000107213 */ /* 0x000fe40000000000 */
[----:B------:R-:W-:Y:S01]  /*69e0*/  IABS R15, R15 ;  /* 0x0000000f000f7213 */ /* 0x000fe20000000000 */
[----:B------:R-:W-:Y:S01]  /*69f0*/  IMAD.IADD R28, R28, 0x1, -R30 ;  /* 0x000000011c1c7824 */ /* 0x000fe200078e0a1e */
[----:B------:R-:W-:Y:S02]  /*6a00*/  FSEL R193, R89, -INF , !P0 ;  /* 0xff80000059c17808 */ /* 0x000fe40004000000 */
[----:B------:R-:W-:Y:S02]  /*6a10*/  FSEL R191, R84, -INF , !P5 ;  /* 0xff80000054bf7808 */ /* 0x000fe40006800000 */
[----:B------:R-:W-:-:S02]  /*6a20*/  FMNMX3.FTZ R24, R24, R175, R195, !PT ;  /* 0x000000af18187276 */ /* 0x000fc400078100c3 */
[----:B------:R-:W-:Y:S02]  /*6a30*/  FMNMX3.FTZ R22, R22, R9, R27, !PT ;  /* 0x0000000916167276 */ /* 0x000fe4000781001b */
[----:B------:R-:W-:Y:S02]  /*6a40*/  IABS R11, R11 ;  /* 0x0000000b000b7213 */ /* 0x000fe40000000000 */
[----:B------:R-:W-:Y:S02]  /*6a50*/  I2FP.F32.S32 R16, R16 ;  /* 0x0000001000107245 */ /* 0x000fe40000201400 */
[----:B------:R-:W-:Y:S02]  /*6a60*/  I2FP.F32.S32 R15, R15 ;  /* 0x0000000f000f7245 */ /* 0x000fe40000201400 */
[----:B------:R-:W-:Y:S02]  /*6a70*/  IABS R7, R7 ;  /* 0x0000000700077213 */ /* 0x000fe40000000000 */
[----:B------:R-:W-:-:S02]  /*6a80*/  FSEL R181, R91, -INF , !P0 ;  /* 0xff8000005bb57808 */ /* 0x000fc40004000000 */
[----:B------:R-:W-:Y:S02]  /*6a90*/  ISETP.GE.AND P0, PT, R38, R33, PT ;  /* 0x000000212600720c */ /* 0x000fe40003f06270 */
[----:B------:R-:W-:Y:S02]  /*6aa0*/  FSEL R189, R85, -INF , !P4 ;  /* 0xff80000055bd7808 */ /* 0x000fe40006000000 */
[----:B------:R-:W-:Y:S02]  /*6ab0*/  FSEL R171, R80, -INF , !P3 ;  /* 0xff80000050ab7808 */ /* 0x000fe40005800000 */
[----:B------:R-:W-:Y:S02]  /*6ac0*/  FMNMX3.FTZ R24, R24, R193, R191, !PT ;  /* 0x000000c118187276 */ /* 0x000fe400078100bf */
[----:B------:R-:W-:Y:S01]  /*6ad0*/  FMNMX3.FTZ R22, R22, R25, R41, !PT ;  /* 0x0000001916167276 */ /* 0x000fe20007810029 */
[C---:B------:R-:W-:Y:S01]  /*6ae0*/  FFMA.FTZ R16, -R0.reuse, R16, R77 ;  /* 0x0000001000107223 */ /* 0x040fe2000001014d */
[----:B------:R-:W-:Y:S01]  /*6af0*/  I2FP.F32.S32 R20, R11 ;  /* 0x0000000b00147245 */ /* 0x000fe20000201400 */
[----:B------:R-:W-:Y:S01]  /*6b00*/  FFMA.FTZ R15, -R0, R15, R72 ;  /* 0x0000000f000f7223 */ /* 0x000fe20000010148 */
[----:B------:R-:W-:-:S02]  /*6b10*/  IABS R28, R28 ;  /* 0x0000001c001c7213 */ /* 0x000fc40000000000 */
[----:B------:R-:W-:Y:S02]  /*6b20*/  I2FP.F32.S32 R7, R7 ;  /* 0x0000000700077245 */ /* 0x000fe40000201400 */
[----:B------:R-:W-:Y:S02]  /*6b30*/  FSEL R179, R86, -INF , !P5 ;  /* 0xff80000056b37808 */ /* 0x000fe40006800000 */
[----:B------:R-:W-:Y:S02]  /*6b40*/  FSEL R177, R87, -INF , !P4 ;  /* 0xff80000057b17808 */ /* 0x000fe40006000000 */
[-C--:B------:R-:W-:Y:S02]  /*6b50*/  ISETP.GE.AND P5, PT, R14, R33.reuse, PT ;  /* 0x000000210e00720c */ /* 0x080fe40003fa6270 */
[----:B------:R-:W-:Y:S02]  /*6b60*/  ISETP.GE.AND P4, PT, R12, R33, PT ;  /* 0x000000210c00720c */ /* 0x000fe40003f86270 */
[----:B------:R-:W-:-:S02]  /*6b70*/  FSEL R167, R76, -INF , !P0 ;  /* 0xff8000004ca77808 */ /* 0x000fc40004000000 */
[----:B------:R-:W-:Y:S02]  /*6b80*/  FMNMX3.FTZ R24, R24, R189, R171, !PT ;  /* 0x000000bd18187276 */ /* 0x000fe400078100ab */
[----:B------:R-:W-:Y:S01]  /*6b90*/  FMNMX3.FTZ R22, R22, R247, R239, !PT ;  /* 0x000000f716167276 */ /* 0x000fe200078100ef */
[C---:B------:R-:W-:Y:S01]  /*6ba0*/  FFMA.FTZ R20, -R0.reuse, R20, R73 ;  /* 0x0000001400147223 */ /* 0x040fe20000010149 */
[----:B------:R-:W-:Y:S01]  /*6bb0*/  I2FP.F32.S32 R28, R28 ;  /* 0x0000001c001c7245 */ /* 0x000fe20000201400 */
[----:B------:R-:W-:Y:S01]  /*6bc0*/  FFMA.FTZ R7, -R0, R7, R68 ;  /* 0x0000000700077223 */ /* 0x000fe20000010144 */
[----:B------:R-:W-:Y:S02]  /*6bd0*/  FSEL R163, R82, -INF , !P3 ;  /* 0xff80000052a37808 */ /* 0x000fe40005800000 */
[----:B------:R-:W-:Y:S02]  /*6be0*/  ISETP.GE.AND P3, PT, R10, R33, PT ;  /* 0x000000210a00720c */ /* 0x000fe40003f66270 */
[----:B------:R-:W-:-:S02]  /*6bf0*/  FSEL R165, R16, -INF , !P5 ;  /* 0xff80000010a57808 */ /* 0x000fc40006800000 */
[----:B------:R-:W-:Y:S02]  /*6c00*/  FSEL R153, R15, -INF , !P4 ;  /* 0xff8000000f997808 */ /* 0x000fe40006000000 */
[----:B------:R-:W-:Y:S02]  /*6c10*/  FMNMX3.FTZ R24, R24, R169, R167, !PT ;  /* 0x000000a918187276 */ /* 0x000fe400078100a7 */
[----:B------:R-:W-:Y:S01]  /*6c20*/  FMNMX3.FTZ R22, R22, R237, R235, !PT ;  /* 0x000000ed16167276 */ /* 0x000fe200078100eb */
[----:B------:R-:W-:Y:S01]  /*6c30*/  FFMA.FTZ R28, -R0, R28, R69 ;  /* 0x0000001c001c7223 */ /* 0x000fe20000010145 */
[----:B------:R-:W-:Y:S02]  /*6c40*/  FSEL R159, R78, -INF , !P0 ;  /* 0xff8000004e9f7808 */ /* 0x000fe40004000000 */
[----:B------:R-:W-:Y:S02]  /*6c50*/  ISETP.GE.AND P0, PT, R30, R33, PT ;  /* 0x000000211e00720c */ /* 0x000fe40003f06270 */
[----:B------:R-:W-:-:S02]  /*6c60*/  FSEL R151, R20, -INF , !P3 ;  /* 0xff80000014977808 */ /* 0x000fc40005800000 */
[----:B------:R-:W-:Y:S02]  /*6c70*/  FSEL R149, R7, -INF , !P1 ;  /* 0xff80000007957808 */ /* 0x000fe40004800000 */
[----:B------:R-:W-:Y:S01]  /*6c80*/  FMNMX3.FTZ R24, R24, R165, R153, !PT ;  /* 0x000000a518187276 */ /* 0x000fe20007810099 */
[C---:B------:R-:W-:Y:S01]  /*6c90*/  IMAD.IADD R14, R59.reuse, 0x1, -R14 ;  /* 0x000000013b0e7824 */ /* 0x040fe200078e0a0e */
[----:B------:R-:W-:Y:S01]  /*6ca0*/  FMNMX3.FTZ R22, R22, R155, R205, !PT ;  /* 0x0000009b16167276 */ /* 0x000fe200078100cd */
[C---:B------:R-:W-:Y:S01]  /*6cb0*/  IMAD.IADD R12, R59.reuse, 0x1, -R12 ;  /* 0x000000013b0c7824 */ /* 0x040fe200078e0a0c */
[----:B------:R-:W-:Y:S02]  /*6cc0*/  FSEL R147, R28, -INF , !P0 ;  /* 0xff8000001c937808 */ /* 0x000fe40004000000 */
[----:B------:R-:W-:Y:S01]  /*6cd0*/  FMNMX3.FTZ R24, R24, R151, R149, !PT ;  /* 0x0000009718187276 */ /* 0x000fe20007810095 */
[----:B------:R-:W-:Y:S01]  /*6ce0*/  IMAD.IADD R10, R59, 0x1, -R10 ;  /* 0x000000013b0a7824 */ /* 0x000fe200078e0a0a */
[----:B------:R-:W-:-:S02]  /*6cf0*/  FMNMX3.FTZ R22, R22, R183, R203, !PT ;  /* 0x000000b716167276 */ /* 0x000fc400078100cb */
[----:B------:R-:W-:Y:S02]  /*6d00*/  IABS R14, R14 ;  /* 0x0000000e000e7213 */ /* 0x000fe40000000000 */
[----:B------:R-:W-:Y:S02]  /*6d10*/  IABS R6, R12 ;  /* 0x0000000c00067213 */ /* 0x000fe40000000000 */
[----:B------:R-:W-:Y:S01]  /*6d20*/  FMNMX.FTZ R7, R147, R24, !PT ;  /* 0x0000001893077209 */ /* 0x000fe20007810000 */
[----:B------:R-:W-:Y:S01]  /*6d30*/  IMAD.IADD R30, R59, 0x1, -R30 ;  /* 0x000000013b1e7824 */ /* 0x000fe200078e0a1e */
[----:B------:R-:W-:Y:S02]  /*6d40*/  FMNMX3.FTZ R22, R22, R187, R185, !PT ;  /* 0x000000bb16167276 */ /* 0x000fe400078100b9 */
[----:B------:R-:W-:Y:S02]  /*6d50*/  I2FP.F32.S32 R14, R14 ;  /* 0x0000000e000e7245 */ /* 0x000fe40000201400 */
[----:B------:R-:W-:-:S02]  /*6d60*/  IABS R10, R10 ;  /* 0x0000000a000a7213 */ /* 0x000fc40000000000 */
[----:B------:R-:W-:Y:S02]  /*6d70*/  IABS R18, R18 ;  /* 0x0000001200127213 */ /* 0x000fe40000000000 */
[----:B------:R-:W-:Y:S02]  /*6d80*/  I2FP.F32.S32 R11, R6 ;  /* 0x00000006000b7245 */ /* 0x000fe40000201400 */
[----:B------:R-:W-:Y:S01]  /*6d90*/  FMNMX3.FTZ R22, R22, R181, R179, !PT ;  /* 0x000000b516167276 */ /* 0x000fe200078100b3 */
[----:B------:R-:W1:Y:S01]  /*6da0*/  SHFL.BFLY PT, R6, R7, 0x2, 0x1f ;  /* 0x0c401f0007067f89 */ /* 0x000e6200000e0000 */
[----:B------:R-:W-:Y:S01]  /*6db0*/  IABS R30, R30 ;  /* 0x0000001e001e7213 */ /* 0x000fe20000000000 */
[C---:B------:R-:W-:Y:S01]  /*6dc0*/  FFMA.FTZ R14, -R0.reuse, R14, R79 ;  /* 0x0000000e000e7223 */ /* 0x040fe2000001014f */
[----:B------:R-:W-:Y:S01]  /*6dd0*/  I2FP.F32.S32 R10, R10 ;  /* 0x0000000a000a7245 */ /* 0x000fe20000201400 */
[----:B------:R-:W-:Y:S01]  /*6de0*/  FFMA.FTZ R11, -R0, R11, R74 ;  /* 0x0000000b000b7223 */ /* 0x000fe2000001014a */
[----:B------:R-:W-:-:S02]  /*6df0*/  I2FP.F32.S32 R15, R18 ;  /* 0x00000012000f7245 */ /* 0x000fc40000201400 */
[----:B------:R-:W-:Y:S01]  /*6e00*/  FMNMX3.FTZ R22, R22, R177, R163, !PT ;  /* 0x000000b116167276 */ /* 0x000fe200078100a3 */
[C---:B------:R-:W-:Y:S01]  /*6e10*/  FFMA.FTZ R10, -R0.reuse, R10, R75 ;  /* 0x0000000a000a7223 */ /* 0x040fe2000001014b */
[----:B------:R-:W-:Y:S01]  /*6e20*/  I2FP.F32.S32 R30, R30 ;  /* 0x0000001e001e7245 */ /* 0x000fe20000201400 */
[----:B------:R-:W-:Y:S01]  /*6e30*/  FFMA.FTZ R15, -R0, R15, R70 ;  /* 0x0000000f000f7223 */ /* 0x000fe20000010146 */
[----:B------:R-:W-:Y:S02]  /*6e40*/  FSEL R157, R14, -INF , !P5 ;  /* 0xff8000000e9d7808 */ /* 0x000fe40006800000 */
[----:B------:R-:W-:Y:S02]  /*6e50*/  FSEL R145, R11, -INF , !P4 ;  /* 0xff8000000b917808 */ /* 0x000fe40006000000 */
[----:B------:R-:W-:Y:S01]  /*6e60*/  FMNMX3.FTZ R22, R22, R161, R159, !PT ;  /* 0x000000a116167276 */ /* 0x000fe2000781009f */
[----:B------:R-:W-:Y:S01]  /*6e70*/  FFMA.FTZ R30, -R0, R30, R71 ;  /* 0x0000001e001e7223 */ /* 0x000fe20000010147 */
[----:B------:R-:W-:-:S02]  /*6e80*/  FSEL R139, R10, -INF , !P3 ;  /* 0xff8000000a8b7808 */ /* 0x000fc40005800000 */
[----:B------:R-:W-:Y:S02]  /*6e90*/  FSEL R137, R15, -INF , !P1 ;  /* 0xff8000000f897808 */ /* 0x000fe40004800000 */
        /* <DEDUP_REMOVED lines=11> */
[----:B--2---:R-:W-:Y:S01]  /*6f50*/  FMUL.FTZ R136, R67, R135 ;  /* 0x0000008743887220 */ /* 0x004fe20000410000 */
[----:B------:R-:W-:-:S04]  /*6f60*/  LOP3.LUT R132, R132, 0x200, R141, 0xf8, !PT ;  /* 0x0000020084847812 */ /* 0x000fc800078ef88d */
[----:B------:R-:W-:Y:S01]  /*6f70*/  FSEL R136, R136, RZ, P0 ;  /* 0x000000ff88887208 */ /* 0x000fe20000000000 */
[----:B------:R-:W-:Y:S01]  /*6f80*/  IMAD R65, R132, 0x2, R201 ;  /* 0x0000000284417824 */ /* 0x000fe200078e02c9 */
[----:B-1----:R-:W-:-:S04]  /*6f90*/  FMNMX.FTZ R134, R7, R134, !PT ;  /* 0x0000008607867209 */ /* 0x002fc80007810000 */
[----:B------:R-:W1:Y:S01]  /*6fa0*/  LDSM.16.MT88.4 R124, [R65+0xc000] ;  /* 0x00c00000417c783b */ /* 0x000e620000004200 */
[----:B------:R-:W-:Y:S01]  /*6fb0*/  FSETP.NEU.FTZ.AND P0, PT, R134, -INF , PT ;  /* 0xff8000008600780b */ /* 0x000fe20003f1d000 */
[----:B------:R-:W-:Y:S01]  /*6fc0*/  FMUL.FTZ R66, R67, R134 ;  /* 0x0000008643427220 */ /* 0x000fe20000410000 */
[-CC-:B------:R-:W-:Y:S01]  /*6fd0*/  FFMA.FTZ R64, R57, R67.reuse, -R136.reuse ;  /* 0x0000004339407223 */ /* 0x180fe20000010888 */
[-CC-:B------:R-:W-:Y:S01]  /*6fe0*/  FFMA.FTZ R63, R53, R67.reuse, -R136.reuse ;  /* 0x00000043353f7223 */ /* 0x180fe20000010888 */
[-CC-:B------:R-:W-:Y:S01]  /*6ff0*/  FFMA.FTZ R60, R8, R67.reuse, -R136.reuse ;  /* 0x00000043083c7223 */ /* 0x180fe20000010888 */
[-C--:B------:R-:W-:Y:S01]  /*7000*/  FFMA.FTZ R59, R55, R67.reuse, -R136 ;  /* 0x00000043373b7223 */ /* 0x080fe20000010888 */
[----:B------:R-:W-:Y:S01]  /*7010*/  FSEL R66, R66, RZ, P0 ;  /* 0x000000ff42427208 */ /* 0x000fe20000000000 */
[C---:B------:R-:W-:Y:S01]  /*7020*/  VIADD R44, R65.reuse, 0xc040 ;  /* 0x0000c040412c7836 */ /* 0x040fe20000000000 */
[----:B------:R-:W-:Y:S03]  /*7030*/  LDSM.16.MT88.4 R96, [R65+0x10000] ;  /* 0x010000004160783b */ /* 0x000fe60000004200 */
[----:B------:R-:W-:Y:S01]  /*7040*/  FFMA.FTZ R62, R4, R67, -R66 ;  /* 0x00000043043e7223 */ /* 0x000fe20000010842 */
[----:B------:R-:W-:-:S02]  /*7050*/  VIADD R4, R65, 0xc000 ;  /* 0x0000c00041047836 */ /* 0x000fc40000000000 */
[-C--:B------:R-:W-:Y:S01]  /*7060*/  FFMA.FTZ R61, R37, R67.reuse, -R66 ;  /* 0x00000043253d7223 */ /* 0x080fe20000010842 */
[-CC-:B------:R-:W-:Y:S01]  /*7070*/  FFMA.FTZ R56, R47, R67.reuse, -R136.reuse ;  /* 0x000000432f387223 */ /* 0x180fe20000010888 */
[-CC-:B------:R-:W-:Y:S01]  /*7080*/  FFMA.FTZ R52, R21, R67.reuse, -R136.reuse ;  /* 0x0000004315347223 */ /* 0x180fe20000010888 */
[----:B------:R-:W-:Y:S02]  /*7090*/  @P2 VIADD R44, R4, 0xffffffc0 ;  /* 0xffffffc0042c2836 */ /* 0x000fe40000000000 */
[-C--:B------:R-:W-:Y:S01]  /*70a0*/  FFMA.FTZ R48, R43, R67.reuse, -R136 ;  /* 0x000000432b307223 */ /* 0x080fe20000010888 */
[C---:B------:R-:W-:Y:S01]  /*70b0*/  IMAD.IADD R132, R138.reuse, 0x1, R65 ;  /* 0x000000018a847824 */ /* 0x040fe200078e0241 */
[----:B------:R-:W-:Y:S01]  /*70c0*/  LDSM.16.MT88.4 R140, [R65+0x10800] ;  /* 0x01080000418c783b */ /* 0x000fe20000004200 */
[----:B------:R-:W-:Y:S02]  /*70d0*/  IMAD.IADD R37, R138, 0x1, R44 ;  /* 0x000000018a257824 */ /* 0x000fe400078e022c */
[-CC-:B------:R-:W-:Y:S01]  /*70e0*/  FFMA.FTZ R58, R51, R67.reuse, -R66.reuse ;  /* 0x00000043333a7223 */ /* 0x180fe20000010842 */
[-C--:B------:R-:W-:Y:S01]  /*70f0*/  FFMA.FTZ R57, R49, R67.reuse, -R66 ;  /* 0x0000004331397223 */ /* 0x080fe20000010842 */
[----:B------:R-:W2:Y:S01]  /*7100*/  LDSM.16.MT88.4 R72, [R132+0xc000] ;  /* 0x00c000008448783b */ /* 0x000ea20000004200 */
[----:B------:R-:W-:-:S03]  /*7110*/  FFMA.FTZ R51, R5, R67, -R136 ;  /* 0x0000004305337223 */ /* 0x000fc60000010888 */
[----:B------:R-:W3:Y:S04]  /*7120*/  LDSM.16.MT88.4 R104, [R132+0x10000] ;  /* 0x010000008468783b */ /* 0x000ee80000004200 */
[----:B------:R-:W4:Y:S04]  /*7130*/  LDSM.16.MT88.4 R80, [R44] ;  /* 0x000000002c50783b */ /* 0x000f280000004200 */
[----:B------:R-:W5:Y:S04]  /*7140*/  LDSM.16.MT88.4 R88, [R37] ;  /* 0x000000002558783b */ /* 0x000f680000004200 */
        /* <DEDUP_REMOVED lines=12> */
[-C--:B------:R-:W-:Y:S01]  /*7210*/  FFMA.FTZ R55, R23, R67.reuse, -R136 ;  /* 0x0000004317377223 */ /* 0x080fe20000010888 */
[-CC-:B------:R-:W-:Y:S01]  /*7220*/  FFMA.FTZ R54, R19, R67.reuse, -R66.reuse ;  /* 0x0000004313367223 */ /* 0x180fe20000010842 */
[-CC-:B------:R-:W-:Y:S01]  /*7230*/  FFMA.FTZ R53, R17, R67.reuse, -R66.reuse ;  /* 0x0000004311357223 */ /* 0x180fe20000010842 */
[----:B------:R-:W-:Y:S01]  /*7240*/  FFMA.FTZ R50, R13, R67, -R66 ;  /* 0x000000430d327223 */ /* 0x000fe20000010842 */
[----:B-1----:R-:W-:Y:S01]  /*7250*/  F2FP.F16.F32.PACK_AB R116, R63, R64 ;  /* 0x000000403f74723e */ /* 0x002fe200000000ff */
[----:B------:R-:W1:Y:S01]  /*7260*/  LDSM.16.MT88.4 R16, [R132+0xc800] ;  /* 0x00c800008410783b */ /* 0x000e620000004200 */
[----:B--2---:R-:W-:-:S02]  /*7270*/  F2FP.F16.F32.PACK_AB R118, R59, R60 ;  /* 0x0000003c3b76723e */ /* 0x004fc400000000ff */
[----:B---3--:R-:W-:Y:S01]  /*7280*/  F2FP.F16.F32.PACK_AB R117, R61, R62 ;  /* 0x0000003e3d75723e */ /* 0x008fe200000000ff */
[----:B------:R-:W-:Y:S01]  /*7290*/  MUFU.EX2 R56, R56 ;  /* 0x0000003800387308 */ /* 0x000fe20000000800 */
[----:B------:R-:W2:Y:S04]  /*72a0*/  LDSM.16.MT88.4 R20, [R132+0x10800] ;  /* 0x010800008414783b */ /* 0x000ea80000004200 */
[----:B------:R-:W3:Y:S01]  /*72b0*/  LDSM.16.MT88.4 R12, [R44+0x800] ;  /* 0x000800002c0c783b */ /* 0x000ee20000004200 */
[----:B----4-:R-:W-:Y:S02]  /*72c0*/  F2FP.F16.F32.PACK_AB R119, R57, R58 ;  /* 0x0000003a3977723e */ /* 0x010fe400000000ff */
[----:B------:R-:W4:Y:S08]  /*72d0*/  MUFU.EX2 R55, R55 ;  /* 0x0000003700377308 */ /* 0x000f300000000800 */
[----:B------:R-:W-:Y:S01]  /*72e0*/  MUFU.EX2 R52, R52 ;  /* 0x0000003400347308 */ /* 0x000fe20000000800 */
[C---:B------:R-:W-:Y:S07]  /*72f0*/  HMMA.16816.F32 R128, R116.reuse, R124, RZ ;  /* 0x0000007c7480723c */ /* 0x040fee00000018ff */
[----:B------:R-:W-:Y:S01]  /*7300*/  MUFU.EX2 R51, R51 ;  /* 0x0000003300337308 */ /* 0x000fe20000000800 */
[C---:B------:R-:W-:Y:S07]  /*7310*/  HMMA.16816.F32 R124, R116.reuse, R126, RZ ;  /* 0x0000007e747c723c */ /* 0x040fee00000018ff */
        /* <DEDUP_REMOVED lines=17> */
[----:B----4-:R-:W-:-:S02]  /*7430*/  F2FP.F16.F32.PACK_AB R4, R55, R56 ;  /* 0x000000383704723e */ /* 0x010fc400000000ff */
        /* <DEDUP_REMOVED lines=10> */
[C---:B------:R-:W-:Y:S08]  /*74e0*/  HMMA.16816.F32 R68, R4.reuse, R16, R68 ;  /* 0x000000100444723c */ /* 0x040ff00000001844 */
[C---:B------:R-:W-:Y:S01]  /*74f0*/  HMMA.16816.F32 R72, R4.reuse, R18, R72 ;  /* 0x000000120448723c */ /* 0x040fe20000001848 */
[----:B------:R-:W2:Y:S07]  /*7500*/  LDSM.16.MT88.4 R16, [R37+0x800] ;  /* 0x000800002510783b */ /* 0x000eae0000004200 */
[C---:B------:R-:W-:Y:S08]  /*7510*/  HMMA.16816.F32 R100, R4.reuse, R20, R100 ;  /* 0x000000140464723c */ /* 0x040ff00000001864 */
[C---:B------:R-:W-:Y:S01]  /*7520*/  HMMA.16816.F32 R104, R4.reuse, R22, R104 ;  /* 0x000000160468723c */ /* 0x040fe20000001868 */
[----:B------:R-:W-:Y:S07]  /*7530*/  LDSM.16.MT88.4 R20, [R65+0xd000] ;  /* 0x00d000004114783b */ /* 0x000fee0000004200 */
[C---:B---3--:R-:W-:Y:S08]  /*7540*/  HMMA.16816.F32 R76, R4.reuse, R12, R76 ;  /* 0x0000000c044c723c */ /* 0x048ff0000000184c */
        /* <DEDUP_REMOVED lines=218> */
[-CC-:B------:R-:W-:Y:S01]  /*82f0*/  FFMA.FTZ R139, R139, R67.reuse, -R66.reuse ;  /* 0x000000438b8b7223 */ /* 0x180fe20000010842 */
[----:B------:R-:W-:-:S05]  /*8300*/  FFMA.FTZ R137, R137, R67, -R66 ;  /* 0x0000004389897223 */ /* 0x000fca0000010842 */
[----:B------:R-:W-:Y:S01]  /*8310*/  HMMA.16816.F32 R68, R4, R24, R68 ;  /* 0x000000180444723c */ /* 0x000fe20000001844 */
[-CC-:B------:R-:W-:Y:S01]  /*8320*/  FFMA.FTZ R24, R153, R67.reuse, -R136.reuse ;  /* 0x0000004399187223 */ /* 0x180fe20000010888 */
[----:B------:R-:W-:-:S06]  /*8330*/  FFMA.FTZ R25, R151, R67, -R136 ;  /* 0x0000004397197223 */ /* 0x000fcc0000010888 */
[C---:B------:R-:W-:Y:S01]  /*8340*/  HMMA.16816.F32 R72, R4.reuse, R26, R72 ;  /* 0x0000001a0448723c */ /* 0x040fe20000001848 */
[-CC-:B------:R-:W-:Y:S01]  /*8350*/  FFMA.FTZ R26, R149, R67.reuse, -R136.reuse ;  /* 0x00000043951a7223 */ /* 0x180fe20000010888 */
[-C--:B------:R-:W-:Y:S01]  /*8360*/  FFMA.FTZ R27, R147, R67.reuse, -R136 ;  /* 0x00000043931b7223 */ /* 0x080fe20000010888 */
        /* <DEDUP_REMOVED lines=96> */
[----:B---3--:R-:W-:Y:S02]  /*8970*/  HMMA.16816.F32 R120, R4, R12, R120 ;  /* 0x0000000c0478723c */ /* 0x008fe40000001878 */
        /* <DEDUP_REMOVED lines=10> */
[----:B------:R-:W-:Y:S01]  /*8a20*/  IMAD R33, R219, 0x40, R33 ;  /* 0x00000040db217824 */ /* 0x000fe200078e0221 */
[----:B------:R-:W-:Y:S01]  /*8a30*/  LOP3.LUT R199, R199, 0x1f0, RZ, 0xc0, !PT ;  /* 0x000001f0c7c77812 */ /* 0x000fe200078ec0ff */
[----:B------:R-:W-:Y:S01]  /*8a40*/  IMAD.MOV.U32 R133, RZ, RZ, R134 ;  /* 0x000000ffff857224 */ /* 0x000fe200078e0086 */
[----:B------:R-:W-:Y:S01]  /*8a50*/  ISETP.NE.U32.AND P4, PT, R230, RZ, PT ;  /* 0x000000ffe600720c */ /* 0x000fe20003f85070 */
[----:B------:R-:W-:Y:S01]  /*8a60*/  IMAD.MOV.U32 R132, RZ, RZ, R135 ;  /* 0x000000ffff847224 */ /* 0x000fe200078e0087 */
[----:B------:R-:W-:Y:S01]  /*8a70*/  IADD3 R33, PT, PT, R34, R33, R199 ;  /* 0x0000002122217210 */ /* 0x000fe20007ffe0c7 */
[----:B------:R-:W-:Y:S01]  /*8a80*/  VIADD R222, R32, 0xfffffffe ;  /* 0xfffffffe20de7836 */ /* 0x000fe20000000000 */
[----:B------:R-:W-:Y:S02]  /*8a90*/  ISETP.NE.AND.EX P4, PT, R231, RZ, PT, P4 ;  /* 0x000000ffe700720c */ /* 0x000fe40003f85340 */
[----:B------:R-:W-:Y:S02]  /*8aa0*/  IADD3 R33, PT, PT, -R36, R33, -R35 ;  /* 0x0000002124217210 */ /* 0x000fe40007ffe923 */
[----:B------:R-:W-:-:S03]  /*8ab0*/  IADD3 R220, PT, PT, -R32, 0x1, RZ ;  /* 0x0000000120dc7810 */ /* 0x000fc60007ffe1ff */
[----:B------:R-:W-:-:S04]  /*8ac0*/  IMAD R221, R32, -0x80, R33 ;  /* 0xffffff8020dd7824 */ /* 0x000fc800078e0221 */
[----:B------:R-:W-:-:S07]  /*8ad0*/  VIADD R221, R221, 0x108 ;  /* 0x00000108dddd7836 */ /* 0x000fce0000000000 */
.L_x_3827:
        /* <DEDUP_REMOVED lines=78> */
.L_x_3822:
[----:B------:R-:W-:Y:S05]  /*8fc0*/  BSYNC.RECONVERGENT B0 ;  /* 0x0000000000007941 */ /* 0x000fea0003800200 */
.L_x_3821:
[----:B------:R-:W1:Y:S01]  /*8fd0*/  S2UR UR6, SR_CgaCtaId ;  /* 0x00000000000679c3 */ /* 0x000e620000008800 */
[C---:B------:R-:W-:Y:S01]  /*8fe0*/  IMAD.SHL.U32 R45, R198.reuse, 0x8, RZ ;  /* 0x00000008c62d7824 */ /* 0x040fe200078e00ff */
[C---:B------:R-:W-:Y:S01]  /*8ff0*/  LOP3.LUT R44, R198.reuse, 0x38, RZ, 0xc0, !PT ;  /* 0x00000038c62c7812 */ /* 0x040fe200078ec0ff */
[----:B------:R-:W-:Y:S01]  /*9000*/  UMOV UR7, 0x400 ;  /* 0x0000040000077882 */ /* 0x000fe20000000000 */
[----:B------:R-:W-:Y:S01]  /*9010*/  IMAD.SHL.U32 R204, R198, 0x40, RZ ;  /* 0x00000040c6cc7824 */ /* 0x000fe200078e00ff */
[--C-:B------:R-:W-:Y:S01]  /*9020*/  SHF.R.U32.HI R199, RZ, 0x1, R198.reuse ;  /* 0x00000001ffc77819 */ /* 0x100fe200000116c6 */
[----:B------:R-:W-:Y:S01]  /*9030*/  IMAD.MOV.U32 R64, RZ, RZ, 0x40 ;  /* 0x00000040ff407424 */ /* 0x000fe200078e00ff */
[----:B------:R-:W-:Y:S01]  /*9040*/  LOP3.LUT R47, R44, 0x1c0, R45, 0xf8, !PT ;  /* 0x000001c02c2f7812 */ /* 0x000fe200078ef82d */
[----:B------:R-:W-:Y:S01]  /*9050*/  VIADD R220, R220, 0x1 ;  /* 0x00000001dcdc7836 */ /* 0x000fe20000000000 */
[----:B------:R-:W-:Y:S01]  /*9060*/  LOP3.LUT R196, R45, 0x38, RZ, 0xc0, !PT ;  /* 0x000000382dc47812 */ /* 0x000fe200078ec0ff */
[----:B------:R-:W-:Y:S01]  /*9070*/  BSSY.RECONVERGENT B1, `(.L_x_3823) ;  /* 0x00001fe000017945 */ /* 0x000fe20003800200 */
        /* <DEDUP_REMOVED lines=10> */
[----:B------:R-:W-:Y:S02]  /*9120*/  LOP3.LUT R203, R199, 0x8, RZ, 0xc0, !PT ;  /* 0x00000008c7cb7812 */ /* 0x000fe400078ec0ff */
[----:B------:R-:W-:Y:S01]  /*9130*/  LOP3.LUT R135, R135, 0x8, R198, 0xf8, !PT ;  /* 0x0000000887877812 */ /* 0x000fe200078ef8c6 */
[----:B------:R-:W-:Y:S01]  /*9140*/  IMAD.U32 R201, RZ, RZ, UR6 ;  /* 0x00000006ffc97e24 */ /* 0x000fe2000f8e00ff */
[----:B------:R-:W-:Y:S01]  /*9150*/  LOP3.LUT R203, R203, 0x1c0, R204, 0xf8, !PT ;  /* 0x000001c0cbcb7812 */ /* 0x000fe200078ef8cc */
[----:B------:R-:W-:Y:S01]  /*9160*/  IMAD.X R49, R44, 0x1, R215, P0 ;  /* 0x000000012c317824 */ /* 0x000fe200000e06d7 */
[-C--:B------:R-:W-:Y:S01]  /*9170*/  IADD3 R54, P0, PT, R48, R45.reuse, RZ ;  /* 0x0000002d30367210 */ /* 0x080fe20007f1e0ff */
[--C-:B------:R-:W-:Y:S01]  /*9180*/  IMAD R229, R46, 0x2, R201.reuse ;  /* 0x000000022ee57824 */ /* 0x100fe200078e02c9 */
[-C--:B------:R-:W-:Y:S02]  /*9190*/  LOP3.LUT R135, R135, R196.reuse, RZ, 0x3c, !PT ;  /* 0x000000c487877212 */ /* 0x080fe400078e3cff */
[----:B------:R-:W-:Y:S01]  /*91a0*/  LOP3.LUT R203, R203, R196, RZ, 0x3c, !PT ;  /* 0x000000c4cbcb7212 */ /* 0x000fe200078e3cff */
[--C-:B------:R-:W-:Y:S01]  /*91b0*/  IMAD.X R55, R49, 0x1, R44.reuse, P0 ;  /* 0x0000000131377824 */ /* 0x100fe200000e062c */
[----:B------:R-:W-:Y:S01]  /*91c0*/  @!PT LDS RZ, [RZ] ;  /* 0x00000000fffff984 */ /* 0x000fe20000000800 */
[----:B------:R-:W-:Y:S01]  /*91d0*/  @!PT LDS RZ, [RZ] ;  /* 0x00000000fffff984 */ /* 0x000fe20000000800 */
[----:B------:R-:W-:Y:S01]  /*91e0*/  @!PT LDS RZ, [RZ] ;  /* 0x00000000fffff984 */ /* 0x000fe20000000800 */
[----:B------:R-:W-:Y:S01]  /*91f0*/  @!P3 LDGSTS.E.BYPASS.LTC128B.128 [R229+0xc000], desc[UR4][R214.64] ;  /* 0x0c000000d6e5bfae */ /* 0x000fe2000b981a04 */
[-C--:B------:R-:W-:Y:S02]  /*9200*/  IADD3 R46, P0, PT, R54, R45.reuse, RZ ;  /* 0x0000002d362e7210 */ /* 0x080fe40007f1e0ff */
[----:B------:R-:W-:Y:S01]  /*9210*/  LOP3.LUT R134, R204, 0x400, RZ, 0xc0, !PT ;  /* 0x00000400cc867812 */ /* 0x000fe200078ec0ff */
        /* <DEDUP_REMOVED lines=8> */
[----:B------:R-:W-:Y:S01]  /*92a0*/  IMAD R134, R135, 0x2, R134 ;  /* 0x0000000287867824 */ /* 0x000fe200078e0286 */
[----:B------:R-:W-:Y:S02]  /*92b0*/  SEL R64, R64, 0xffffffc0, !P2 ;  /* 0xffffffc040407807 */ /* 0x000fe40005000000 */
[----:B------:R-:W-:Y:S01]  /*92c0*/  @P1 STS.128 [R229+0x10000], RZ ;  /* 0x010000ffe5001388 */ /* 0x000fe20000000c00 */
[----:B------:R-:W-:Y:S01]  /*92d0*/  IMAD.X R53, R47, 0x1, R44, P0 ;  /* 0x000000012f357824 */ /* 0x000fe200000e062c */
[-C--:B------:R-:W-:Y:S01]  /*92e0*/  IADD3 R50, P0, PT, R52, R45.reuse, RZ ;  /* 0x0000002d34327210 */ /* 0x080fe20007f1e0ff */
[----:B------:R-:W-:Y:S01]  /*92f0*/  IMAD.IADD R187, R201, 0x1, R134 ;  /* 0x00000001c9bb7824 */ /* 0x000fe200078e0286 */
[----:B------:R-:W-:Y:S01]  /*9300*/  @!PT LDS RZ, [RZ] ;  /* 0x00000000fffff984 */ /* 0x000fe20000000800 */
[----:B------:R-:W-:Y:S01]  /*9310*/  @!PT LDS RZ, [RZ] ;  /* 0x00000000fffff984 */ /* 0x000fe20000000800 */
[----:B------:R-:W-:Y:S01]  /*9320*/  @!PT LDS RZ, [RZ] ;  /* 0x00000000fffff984 */ /* 0x000fe20000000800 */
[----:B------:R-:W-:Y:S03]  /*9330*/  @!P3 LDGSTS.E.BYPASS.LTC128B.128 [R229+0xc800], desc[UR4][R48.64] ;  /* 0x0c80000030e5bfae */ /* 0x000fe6000b981a04 */
[----:B------:R-:W-:Y:S01]  /*9340*/  IMAD.X R51, R53, 0x1, R44, P0 ;  /* 0x0000000135337824 */ /* 0x000fe200000e062c */
        /* <DEDUP_REMOVED lines=49> */
[----:B------:R-:W-:Y:S01]  /*9660*/  IMAD.X R47, R51, 0x1, R44, P0 ;  /* 0x00000001332f7824 */ /* 0x000fe200000e062c */
        /* <DEDUP_REMOVED lines=17> */
[C---:B------:R-:W-:Y:S01]  /*9780*/  IMAD.IADD R185, R181.reuse, 0x1, R64 ;  /* 0x00000001b5b97824 */ /* 0x040fe200078e0240 */
[----:B------:R-:W-:Y:S01]  /*9790*/  @P1 STS.128 [R229+0x13000], RZ ;  /* 0x013000ffe5001388 */ /* 0x000fe20000000c00 */
[----:B------:R-:W-:Y:S01]  /*97a0*/  ISETP.NE.AND P0, PT, R220, RZ, PT ;  /* 0x000000ffdc00720c */ /* 0x000fe20003f05270 */
[--C-:B------:R-:W-:Y:S02]  /*97b0*/  IMAD.IADD R184, R181, 0x1, R202.reuse ;  /* 0x00000001b5b87824 */ /* 0x100fe400078e02ca */
[----:B------:R-:W-:Y:S01]  /*97c0*/  @!PT LDS RZ, [RZ] ;  /* 0x00000000fffff984 */ /* 0x000fe20000000800 */
[----:B------:R-:W-:Y:S01]  /*97d0*/  @!PT LDS RZ, [RZ] ;  /* 0x00000000fffff984 */ /* 0x000fe20000000800 */
[----:B------:R-:W-:Y:S01]  /*97e0*/  @!PT LDS RZ, [RZ] ;  /* 0x00000000fffff984 */ /* 0x000fe20000000800 */
[----:B------:R-:W-:Y:S01]  /*97f0*/  @!P3 LDGSTS.E.BYPASS.LTC128B.128 [R229+0xf800], desc[UR4][R48.64] ;  /* 0x0f80000030e5bfae */ /* 0x000fe2000b981a04 */
[C-C-:B------:R-:W-:Y:S02]  /*9800*/  IMAD.IADD R134, R187.reuse, 0x1, R202.reuse ;  /* 0x00000001bb867824 */ /* 0x140fe400078e02ca */
[C---:B------:R-:W-:Y:S01]  /*9810*/  IMAD.IADD R205, R202.reuse, 0x1, R185 ;  /* 0x00000001cacd7824 */ /* 0x040fe200078e02b9 */
[----:B------:R-:W-:Y:S01]  /*9820*/  @P3 STS.128 [R229+0xf800], RZ ;  /* 0x00f800ffe5003388 */ /* 0x000fe20000000c00 */
[----:B------:R-:W-:Y:S03]  /*9830*/  IMAD.IADD R192, R187, 0x1, R202 ;  /* 0x00000001bbc07824 */ /* 0x000fe600078e02ca */
        /* <DEDUP_REMOVED lines=12> */
[----:B------:R-:W-:Y:S04]  /*9900*/  LDSM.16.M88.4 R160, [R134+0x4000] ;  /* 0x0040000086a0783b */ /* 0x000fe80000000200 */
[----:B------:R-:W-:Y:S04]  /*9910*/  LDSM.16.M88.4 R164, [R134+0x6000] ;  /* 0x0060000086a4783b */ /* 0x000fe80000000200 */
[----:B------:R-:W-:Y:S04]  /*9920*/  LDSM.16.M88.4 R168, [R134+0x6800] ;  /* 0x0068000086a8783b */ /* 0x000fe80000000200 */
[----:B------:R-:W-:Y:S01]  /*9930*/  LDSM.16.M88.4 R172, [R134+0x7000] ;  /* 0x0070000086ac783b */ /* 0x000fe20000000200 */
[C---:B---3--:R-:W-:Y:S03]  /*9940*/  HMMA.16816.F32 R4, R136.reuse, R140, RZ ;  /* 0x0000008c8804723c */ /* 0x048fe600000018ff */
[----:B------:R-:W-:Y:S04]  /*9950*/  LDSM.16.M88.4 R176, [R135+0x4000] ;  /* 0x0040000087b0783b */ /* 0x000fe80000000200 */
[----:B------:R-:W-:Y:S01]  /*9960*/  LDSM.16.M88.4 R188, [R135+0x8000] ;  /* 0x0080000087bc783b */ /* 0x000fe20000000200 */
[C---:B------:R-:W-:Y:S03]  /*9970*/  HMMA.16816.F32 R8, R136.reuse, R142, RZ ;  /* 0x0000008e8808723c */ /* 0x040fe600000018ff */
[----:B------:R-:W3:Y:S05]  /*9980*/  LDSM.16.M88.4 R140, [R187+0x6800] ;  /* 0x00680000bb8c783b */ /* 0x000eea0000000200 */
[C---:B----4-:R-:W-:Y:S08]  /*9990*/  HMMA.16816.F32 R12, R136.reuse, R144, RZ ;  /* 0x00000090880c723c */ /* 0x050ff000000018ff */
[C---:B------:R-:W-:Y:S01]  /*99a0*/  HMMA.16816.F32 R16, R136.reuse, R146, RZ ;  /* 0x000000928810723c */ /* 0x040fe200000018ff */
[----:B------:R-:W4:Y:S07]  /*99b0*/  LDSM.16.M88.4 R144, [R187+0x7000] ;  /* 0x00700000bb90783b */ /* 0x000f2e0000000200 */
[C---:B-----5:R-:W-:Y:S08]  /*99c0*/  HMMA.16816.F32 R20, R136.reuse, R148, RZ ;  /* 0x000000948814723c */ /* 0x060ff000000018ff */
[C---:B------:R-:W-:Y:S01]  /*99d0*/  HMMA.16816.F32 R24, R136.reuse, R150, RZ ;  /* 0x000000968818723c */ /* 0x040fe200000018ff */
[----:B------:R-:W5:Y:S07]  /*99e0*/  LDSM.16.M88.4 R148, [R187+0x7800] ;  /* 0x00780000bb94783b */ /* 0x000f6e0000000200 */
[C---:B-1----:R-:W-:Y:S08]  /*99f0*/  HMMA.16816.F32 R28, R136.reuse, R152, RZ ;  /* 0x00000098881c723c */ /* 0x042ff000000018ff */
[C---:B------:R-:W-:Y:S01]  /*9a00*/  HMMA.16816.F32 R32, R136.reuse, R154, RZ ;  /* 0x0000009a8820723c */ /* 0x040fe200000018ff */
[----:B------:R-:W1:Y:S07]  /*9a10*/  LDSM.16.M88.4 R152, [R184] ;  /* 0x00000000b898783b */ /* 0x000e6e0000000200 */
[C---:B--2---:R-:W-:Y:S08]  /*9a20*/  HMMA.16816.F32 R36, R136.reuse, R156, RZ ;  /* 0x0000009c8824723c */ /* 0x044ff000000018ff */
[C---:B------:R-:W-:Y:S01]  /*9a30*/  HMMA.16816.F32 R40, R136.reuse, R158, RZ ;  /* 0x0000009e8828723c */ /* 0x040fe200000018ff */
[----:B------:R-:W2:Y:S07]  /*9a40*/  LDSM.16.M88.4 R156, [R134+0x4800] ;  /* 0x00480000869c783b */ /* 0x000eae0000000200 */
[C---:B---3--:R-:W-:Y:S08]  /*9a50*/  HMMA.16816.F32 R44, R136.reuse, R140, RZ ;  /* 0x0000008c882c723c */ /* 0x048ff000000018ff */
[C---:B------:R-:W-:Y:S01]  /*9a60*/  HMMA.16816.F32 R48, R136.reuse, R142, RZ ;  /* 0x0000008e8830723c */ /* 0x040fe200000018ff */
[----:B------:R-:W3:Y:S07]  /*9a70*/  LDSM.16.M88.4 R140, [R134+0x5000] ;  /* 0x00500000868c783b */ /* 0x000eee0000000200 */
[C---:B----4-:R-:W-:Y:S08]  /*9a80*/  HMMA.16816.F32 R52, R136.reuse, R144, RZ ;  /* 0x000000908834723c */ /* 0x050ff000000018ff */
[C---:B------:R-:W-:Y:S01]  /*9a90*/  HMMA.16816.F32 R56, R136.reuse, R146, RZ ;  /* 0x000000928838723c */ /* 0x040fe200000018ff */
[----:B------:R-:W4:Y:S07]  /*9aa0*/  LDSM.16.M88.4 R144, [R134+0x5800] ;  /* 0x005800008690783b */ /* 0x000f2e0000000200 */
[C---:B-----5:R-:W-:Y:S08]  /*9ab0*/  HMMA.16816.F32 R60, R136.reuse, R148, RZ ;  /* 0x00000094883c723c */ /* 0x060ff000000018ff */
[----:B------:R-:W-:Y:S01]  /*9ac0*/  HMMA.16816.F32 R64, R136, R150, RZ ;  /* 0x000000968840723c */ /* 0x000fe200000018ff */
[----:B------:R5:W4:Y:S04]  /*9ad0*/  LDSM.16.M88.4 R136, [R134+0x7800] ;  /* 0x007800008688783b */ /* 0x000b280000000200 */
[----:B------:R-:W4:Y:S03]  /*9ae0*/  LDSM.16.M88.4 R148, [R185] ;  /* 0x00000000b994783b */ /* 0x000f260000000200 */
[C---:B-1----:R-:W-:Y:S08]  /*9af0*/  HMMA.16816.F32 R4, R152.reuse, R160, R4 ;  /* 0x000000a09804723c */ /* 0x042ff00000001804 */
[C---:B------:R-:W-:Y:S01]  /*9b00*/  HMMA.16816.F32 R8, R152.reuse, R162, R8 ;  /* 0x000000a29808723c */ /* 0x040fe20000001808 */
[----:B------:R-:W-:Y:S07]  /*9b10*/  LDSM.16.M88.4 R160, [R135+0x7000] ;  /* 0x0070000087a0783b */ /* 0x000fee0000000200 */
[C---:B--2---:R-:W-:Y:S03]  /*9b20*/  HMMA.16816.F32 R12, R152.reuse, R156, R12 ;  /* 0x0000009c980c723c */ /* 0x044fe6000000180c */
[----:B-----5:R-:W-:Y:S05]  /*9b30*/  IMAD.IADD R134, R202, 0x1, R135 ;  /* 0x00000001ca867824 */ /* 0x020fea00078e0287 */
[C---:B------:R-:W-:Y:S01]  /*9b40*/  HMMA.16816.F32 R16, R152.reuse, R158, R16 ;  /* 0x0000009e9810723c */ /* 0x040fe20000001810 */
[----:B------:R-:W1:Y:S07]  /*9b50*/  LDSM.16.M88.4 R156, [R135+0x4800] ;  /* 0x00480000879c783b */ /* 0x000e6e0000000200 */
[C---:B---3--:R-:W-:Y:S08]  /*9b60*/  HMMA.16816.F32 R20, R152.reuse, R140, R20 ;  /* 0x0000008c9814723c */ /* 0x048ff00000001814 */
[C---:B------:R-:W-:Y:S01]  /*9b70*/  HMMA.16816.F32 R24, R152.reuse, R142, R24 ;  /* 0x0000008e9818723c */ /* 0x040fe20000001818 */
[----:B------:R-:W2:Y:S07]  /*9b80*/  LDSM.16.M88.4 R140, [R135+0x5000] ;  /* 0x00500000878c783b */ /* 0x000eae0000000200 */
[C---:B----4-:R-:W-:Y:S08]  /*9b90*/  HMMA.16816.F32 R28, R152.reuse, R144, R28 ;  /* 0x00000090981c723c */ /* 0x050ff0000000181c */
        /* <DEDUP_REMOVED lines=34> */
[C---:B------:R-:W-:Y:S01]  /*9dc0*/  HMMA.16816.F32 R56, R148.reuse, R162, R56 ;  /* 0x000000a29438723c */ /* 0x040fe20000001838 */
[----:B------:R-:W-:Y:S07]  /*9dd0*/  LDSM.16.M88.4 R160, [R134+0x7800] ;  /* 0x0078000086a0783b */ /* 0x000fee0000000200 */
[C---:B-1----:R-:W-:Y:S08]  /*9de0*/  HMMA.16816.F32 R60, R148.reuse, R156, R60 ;  /* 0x0000009c943c723c */ /* 0x042ff0000000183c */
[----:B------:R-:W-:Y:S01]  /*9df0*/  HMMA.16816.F32 R64, R148, R158, R64 ;  /* 0x0000009e9440723c */ /* 0x000fe20000001840 */
[----:B------:R-:W1:Y:S04]  /*9e00*/  LDSM.16.M88.4 R148, [R134+0x6000] ;  /* 0x006000008694783b */ /* 0x000e680000000200 */
[----:B------:R-:W1:Y:S03]  /*9e10*/  LDSM.16.M88.4 R156, [R134+0x6800] ;  /* 0x00680000869c783b */ /* 0x000e660000000200 */
[C---:B--2---:R-:W-:Y:S08]  /*9e20*/  HMMA.16816.F32 R4, R140.reuse, R164, R4 ;  /* 0x000000a48c04723c */ /* 0x044ff00000001804 */
[C---:B------:R-:W-:Y:S01]  /*9e30*/  HMMA.16816.F32 R8, R140.reuse, R166, R8 ;  /* 0x000000a68c08723c */ /* 0x040fe20000001808 */
[----:B------:R-:W-:Y:S04]  /*9e40*/  LDSM.16.M88.4 R164, [R181+0x2000] ;  /* 0x00200000b5a4783b */ /* 0x000fe80000000200 */
[----:B------:R-:W-:Y:S03]  /*9e50*/  LDSM.16.M88.4 R180, [R192+0x9800] ;  /* 0x00980000c0b4783b */ /* 0x000fe60000000200 */
[C---:B---3--:R-:W-:Y:S08]  /*9e60*/  HMMA.16816.F32 R12, R140.reuse, R136, R12 ;  /* 0x000000888c0c723c */ /* 0x048ff0000000180c */
[C---:B------:R-:W-:Y:S01]  /*9e70*/  HMMA.16816.F32 R16, R140.reuse, R138, R16 ;  /* 0x0000008a8c10723c */ /* 0x040fe20000001810 */
[----:B------:R-:W2:Y:S07]  /*9e80*/  LDSM.16.M88.4 R136, [R134+0x7000] ;  /* 0x007000008688783b */ /* 0x000eae0000000200 */
[C---:B-----5:R-:W-:Y:S08]  /*9e90*/  HMMA.16816.F32 R20, R140.reuse, R144, R20 ;  /* 0x000000908c14723c */ /* 0x060ff00000001814 */
[C---:B------:R-:W-:Y:S01]  /*9ea0*/  HMMA.16816.F32 R24, R140.reuse, R146, R24 ;  /* 0x000000928c18723c */ /* 0x040fe20000001818 */
[----:B------:R-:W3:Y:S07]  /*9eb0*/  LDSM.16.M88.4 R144, [R187+0x9000] ;  /* 0x00900000bb90783b */ /* 0x000eee0000000200 */
[C---:B----4-:R-:W-:Y:S08]  /*9ec0*/  HMMA.16816.F32 R28, R140.reuse, R152, R28 ;  /* 0x000000988c1c723c */ /* 0x050ff0000000181c */
[C---:B------:R-:W-:Y:S01]  /*9ed0*/  HMMA.16816.F32 R32, R140.reuse, R154, R32 ;  /* 0x0000009a8c20723c */ /* 0x040fe20000001820 */
[----:B------:R-:W-:Y:S07]  /*9ee0*/  LDSM.16.M88.4 R152, [R187+0xa000] ;  /* 0x00a00000bb98783b */ /* 0x000fee0000000200 */
        /* <DEDUP_REMOVED lines=9> */
[C---:B------:R-:W-:Y:S08]  /*9f80*/  HMMA.16816.F32 R60, R140.reuse, R160, R60 ;  /* 0x000000a08c3c723c */ /* 0x040ff0000000183c */
        /* <DEDUP_REMOVED lines=18> */
[----:B------:R-:W1:Y:S07]  /*a0b0*/  LDSM.16.M88.4 R152, [R192+0xb000] ;  /* 0x00b00000c098783b */ /* 0x000e6e0000000200 */
[C---:B------:R-:W-:Y:S08]  /*a0c0*/  HMMA.16816.F32 R44, R164.reuse, R176, R44 ;  /* 0x000000b0a42c723c */ /* 0x040ff0000000182c */
[C---:B------:R-:W-:Y:S01]  /*a0d0*/  HMMA.16816.F32 R48, R164.reuse, R178, R48 ;  /* 0x000000b2a430723c */ /* 0x040fe20000001830 */
[----:B------:R-:W1:Y:S04]  /*a0e0*/  LDSM.16.M88.4 R176, [R192+0xb800] ;  /* 0x00b80000c0b0783b */ /* 0x000e680000000200 */
[----:B------:R-:W-:Y:S03]  /*a0f0*/  LDSM.16.M88.4 R192, [R134+0xb000] ;  /* 0x00b0000086c0783b */ /* 0x000fe60000000200 */
        /* <DEDUP_REMOVED lines=28> */
[C---:B------:R-:W-:Y:S08]  /*a2c0*/  HMMA.16816.F32 R60, R156.reuse, R176, R60 ;  /* 0x000000b09c3c723c */ /* 0x040ff0000000183c */
[----:B------:R-:W-:Y:S01]  /*a2d0*/  HMMA.16816.F32 R64, R156, R178, R64 ;  /* 0x000000b29c40723c */ /* 0x000fe20000001840 */
[----:B------:R-:W5:Y:S04]  /*a2e0*/  LDSM.16.M88.4 R156, [R135+0xb000] ;  /* 0x00b00000879c783b */ /* 0x000f680000000200 */
[----:B------:R-:W-:Y:S03]  /*a2f0*/  LDSM.16.M88.4 R176, [R134+0x9800] ;  /* 0x0098000086b0783b */ /* 0x000fe60000000200 */
        /* <DEDUP_REMOVED lines=11> */
[C---:B---3--:R-:W-:Y:S08]  /*a3b0*/  HMMA.16816.F32 R28, R184.reuse, R144, R28 ;  /* 0x00000090b81c723c */ /* 0x048ff0000000181c */
[C---:B------:R-:W-:Y:S08]  /*a3c0*/  HMMA.16816.F32 R32, R184.reuse, R146, R32 ;  /* 0x00000092b820723c */ /* 0x040ff00000001820 */
[C---:B-1----:R-:W-:Y:S08]  /*a3d0*/  HMMA.16816.F32 R36, R184.reuse, R148, R36 ;  /* 0x00000094b824723c */ /* 0x042ff00000001824 */
[C---:B------:R-:W-:Y:S08]  /*a3e0*/  HMMA.16816.F32 R40, R184.reuse, R150, R40 ;  /* 0x00000096b828723c */ /* 0x040ff00000001828 */
[C---:B-----5:R-:W-:Y:S08]  /*a3f0*/  HMMA.16816.F32 R44, R184.reuse, R152, R44 ;  /* 0x00000098b82c723c */ /* 0x060ff0000000182c */
        /* <DEDUP_REMOVED lines=100> */
.L_x_3826:
[----:B------:R-:W-:Y:S05]  /*aa40*/  BSYNC.RECONVERGENT B0 ;  /* 0x0000000000007941 */ /* 0x000fea0003800200 */
.L_x_3825:
        /* <DEDUP_REMOVED lines=96> */
.L_x_3824:
[----:B------:R-:W-:Y:S05]  /*b050*/  BSYNC.RECONVERGENT B1 ;  /* 0x0000000000017941 */ /* 0x000fea0003800200 */
.L_x_3823:
[----:B-1----:R-:W2:Y:S01]  /*b060*/  LD.E R136, desc[UR4][R2.64+0xdc] ;  /* 0x0000dc0402887980 */ /* 0x002ea2000c101900 */
[C---:B------:R-:W-:Y:S02]  /*b070*/  IADD3 R135, PT, PT, R221.reuse, -0x8, RZ ;  /* 0xfffffff8dd877810 */ /* 0x040fe40007ffe0ff */
[----:B------:R-:W-:Y:S02]  /*b080*/  IABS R137, R221 ;  /* 0x000000dd00897213 */ /* 0x000fe40000000000 */
[----:B------:R-:W-:Y:S02]  /*b090*/  IABS R135, R135 ;  /* 0x0000008700877213 */ /* 0x000fe40000000000 */
[----:B------:R-:W-:Y:S02]  /*b0a0*/  I2FP.F32.S32 R137, R137 ;  /* 0x0000008900897245 */ /* 0x000fe40000201400 */
[----:B------:R-:W-:Y:S02]  /*b0b0*/  I2FP.F32.S32 R135, R135 ;  /* 0x0000008700877245 */ /* 0x000fe40000201400 */
[C---:B------:R-:W-:Y:S01]  /*b0c0*/  IADD3 R134, PT, PT, R221.reuse, -0x1, RZ ;  /* 0xffffffffdd867810 */ /* 0x040fe20007ffe0ff */
[C---:B------:R-:W-:Y:S01]  /*b0d0*/  FFMA.FTZ R6, -R0.reuse, R137, R6 ;  /* 0x0000008900067223 */ /* 0x040fe20000010106 */
[C---:B------:R-:W-:Y:S01]  /*b0e0*/  IADD3 R137, PT, PT, R221.reuse, -0x10, RZ ;  /* 0xfffffff0dd897810 */ /* 0x040fe20007ffe0ff */
[CC--:B------:R-:W-:Y:S01]  /*b0f0*/  FFMA.FTZ R10, -R0.reuse, R135.reuse, R10 ;  /* 0x00000087000a7223 */ /* 0x0c0fe2000001010a */
[C---:B------:R-:W-:Y:S01]  /*b100*/  FFMA.FTZ R4, -R0.reuse, R135, R4 ;  /* 0x0000008700047223 */ /* 0x040fe20000010104 */
[C---:B------:R-:W-:Y:S02]  /*b110*/  IADD3 R135, PT, PT, R221.reuse, -0x18, RZ ;  /* 0xffffffe8dd877810 */ /* 0x040fe40007ffe0ff */
[----:B------:R-:W-:Y:S02]  /*b120*/  IABS R137, R137 ;  /* 0x0000008900897213 */ /* 0x000fe40000000000 */
[----:B------:R-:W-:Y:S02]  /*b130*/  IABS R135, R135 ;  /* 0x0000008700877213 */ /* 0x000fe40000000000 */
[----:B------:R-:W-:Y:S02]  /*b140*/  IABS R134, R134 ;  /* 0x0000008600867213 */ /* 0x000fe40000000000 */
[C---:B------:R-:W-:Y:S02]  /*b150*/  IADD3 R138, PT, PT, R221.reuse, -0x11, RZ ;  /* 0xffffffefdd8a7810 */ /* 0x040fe40007ffe0ff */
[----:B------:R-:W-:Y:S02]  /*b160*/  I2FP.F32.S32 R135, R135 ;  /* 0x0000008700877245 */ /* 0x000fe40000201400 */
[----:B------:R-:W-:Y:S02]  /*b170*/  I2FP.F32.S32 R137, R137 ;  /* 0x0000008900897245 */ /* 0x000fe40000201400 */
[----:B------:R-:W-:Y:S01]  /*b180*/  I2FP.F32.S32 R134, R134 ;  /* 0x0000008600867245 */ /* 0x000fe20000201400 */
[CC--:B------:R-:W-:Y:S01]  /*b190*/  FFMA.FTZ R12, -R0.reuse, R135.reuse, R12 ;  /* 0x00000087000c7223 */ /* 0x0c0fe2000001010c */
[----:B------:R-:W-:Y:S01]  /*b1a0*/  IABS R138, R138 ;  /* 0x0000008a008a7213 */ /* 0x000fe20000000000 */
[C---:B------:R-:W-:Y:S01]  /*b1b0*/  FFMA.FTZ R18, -R0.reuse, R135, R18 ;  /* 0x0000008700127223 */ /* 0x040fe20000010112 */
[C---:B------:R-:W-:Y:S01]  /*b1c0*/  IADD3 R135, PT, PT, R221.reuse, -0x21, RZ ;  /* 0xffffffdfdd877810 */ /* 0x040fe20007ffe0ff */
[CC--:B------:R-:W-:Y:S01]  /*b1d0*/  FFMA.FTZ R14, -R0.reuse, R137.reuse, R14 ;  /* 0x00000089000e7223 */ /* 0x0c0fe2000001010e */
[----:B------:R-:W-:Y:S01]  /*b1e0*/  I2FP.F32.S32 R138, R138 ;  /* 0x0000008a008a7245 */ /* 0x000fe20000201400 */
[C---:B------:R-:W-:Y:S01]  /*b1f0*/  FFMA.FTZ R7, -R0.reuse, R134, R7 ;  /* 0x0000008600077223 */ /* 0x040fe20000010107 */
[C---:B------:R-:W-:Y:S01]  /*b200*/  FFMA.FTZ R8, -R0.reuse, R137, R8 ;  /* 0x0000008900087223 */ /* 0x040fe20000010108 */
[C---:B------:R-:W-:Y:S02]  /*b210*/  IADD3 R137, PT, PT, R221.reuse, -0x28, RZ ;  /* 0xffffffd8dd897810 */ /* 0x040fe40007ffe0ff */
[C---:B------:R-:W-:Y:S01]  /*b220*/  IADD3 R134, PT, PT, R221.reuse, -0x19, RZ ;  /* 0xffffffe7dd867810 */ /* 0x040fe20007ffe0ff */
[CC--:B------:R-:W-:Y:S01]  /*b230*/  FFMA.FTZ R15, -R0.reuse, R138.reuse, R15 ;  /* 0x0000008a000f7223 */ /* 0x0c0fe2000001010f */
[----:B------:R-:W-:Y:S01]  /*b240*/  IABS R135, R135 ;  /* 0x0000008700877213 */ /* 0x000fe20000000000 */
[C---:B------:R-:W-:Y:S01]  /*b250*/  FFMA.FTZ R9, -R0.reuse, R138, R9 ;  /* 0x0000008a00097223 */ /* 0x040fe20000010109 */
        /* <DEDUP_REMOVED lines=9> */
[CC--:B------:R-:W-:Y:S01]  /*b2f0*/  FFMA.FTZ R26, -R0.reuse, R137.reuse, R26 ;  /* 0x00000089001a7223 */ /* 0x0c0fe2000001011a */
[C---:B------:R-:W-:Y:S01]  /*b300*/  FFMA.FTZ R13, -R0.reuse, R134, R13 ;  /* 0x00000086000d7223 */ /* 0x040fe2000001010d */
[----:B------:R-:W-:Y:S01]  /*b310*/  I2FP.F32.S32 R135, R138 ;  /* 0x0000008a00877245 */ /* 0x000fe20000201400 */
[C---:B------:R-:W-:Y:S01]  /*b320*/  FFMA.FTZ R19, -R0.reuse, R134, R19 ;  /* 0x0000008600137223 */ /* 0x040fe20000010113 */
[C---:B------:R-:W-:Y:S01]  /*b330*/  FFMA.FTZ R20, -R0.reuse, R137, R20 ;  /* 0x0000008900147223 */ /* 0x040fe20000010114 */
[C---:B------:R-:W-:Y:S02]  /*b340*/  IADD3 R134, PT, PT, R221.reuse, -0x29, RZ ;  /* 0xffffffd7dd867810 */ /* 0x040fe40007ffe0ff */
[C---:B------:R-:W-:Y:S01]  /*b350*/  IADD3 R137, PT, PT, R221.reuse, -0x38, RZ ;  /* 0xffffffc8dd897810 */ /* 0x040fe20007ffe0ff */
[CC--:B------:R-:W-:Y:S01]  /*b360*/  FFMA.FTZ R30, -R0.reuse, R135.reuse, R30 ;  /* 0x00000087001e7223 */ /* 0x0c0fe2000001011e */
[C---:B------:R-:W-:Y:S01]  /*b370*/  FFMA.FTZ R24, -R0.reuse, R135, R24 ;  /* 0x0000008700187223 */ /* 0x040fe20000010118 */
[----:B------:R-:W-:Y:S02]  /*b380*/  IABS R134, R134 ;  /* 0x0000008600867213 */ /* 0x000fe40000000000 */
[----:B------:R-:W-:Y:S02]  /*b390*/  IABS R137, R137 ;  /* 0x0000008900897213 */ /* 0x000fe40000000000 */
[C---:B------:R-:W-:Y:S02]  /*b3a0*/  IADD3 R135, PT, PT, R221.reuse, -0x40, RZ ;  /* 0xffffffc0dd877810 */ /* 0x040fe40007ffe0ff */
[----:B------:R-:W-:Y:S02]  /*b3b0*/  I2FP.F32.S32 R134, R134 ;  /* 0x0000008600867245 */ /* 0x000fe40000201400 */
[----:B------:R-:W-:Y:S02]  /*b3c0*/  I2FP.F32.S32 R137, R137 ;  /* 0x0000008900897245 */ /* 0x000fe40000201400 */
[----:B------:R-:W-:Y:S01]  /*b3d0*/  IABS R135, R135 ;  /* 0x0000008700877213 */ /* 0x000fe20000000000 */
[CC--:B------:R-:W-:Y:S01]  /*b3e0*/  FFMA.FTZ R27, -R0.reuse, R134.reuse, R27 ;  /* 0x00000086001b7223 */ /* 0x0c0fe2000001011b */
[C---:B------:R-:W-:Y:S01]  /*b3f0*/  IADD3 R138, PT, PT, R221.reuse, -0x39, RZ ;  /* 0xffffffc7dd8a7810 */ /* 0x040fe20007ffe0ff */
[CC--:B------:R-:W-:Y:S01]  /*b400*/  FFMA.FTZ R34, -R0.reuse, R137.reuse, R34 ;  /* 0x0000008900227223 */ /* 0x0c0fe20000010122 */
[C---:B------:R-:W-:Y:S01]  /*b410*/  IADD3 R139, PT, PT, R221.reuse, -0x9, RZ ;  /* 0xfffffff7dd8b7810 */ /* 0x040fe20007ffe0ff */
[C---:B------:R-:W-:Y:S01]  /*b420*/  FFMA.FTZ R28, -R0.reuse, R137, R28 ;  /* 0x00000089001c7223 */ /* 0x040fe2000001011c */
[----:B------:R-:W-:Y:S01]  /*b430*/  I2FP.F32.S32 R135, R135 ;  /* 0x0000008700877245 */ /* 0x000fe20000201400 */
[C---:B------:R-:W-:Y:S01]  /*b440*/  FFMA.FTZ R21, -R0.reuse, R134, R21 ;  /* 0x0000008600157223 */ /* 0x040fe20000010115 */
[----:B------:R-:W-:Y:S02]  /*b450*/  IABS R138, R138 ;  /* 0x0000008a008a7213 */ /* 0x000fe40000000000 */
[----:B------:R-:W-:Y:S01]  /*b460*/  IABS R139, R139 ;  /* 0x0000008b008b7213 */ /* 0x000fe20000000000 */
[CC--:B------:R-:W-:Y:S01]  /*b470*/  FFMA.FTZ R38, -R0.reuse, R135.reuse, R38 ;  /* 0x0000008700267223 */ /* 0x0c0fe20000010126 */
[C---:B------:R-:W-:Y:S01]  /*b480*/  IADD3 R134, PT, PT, R221.reuse, -0x41, RZ ;  /* 0xffffffbfdd867810 */ /* 0x040fe20007ffe0ff */
[C---:B------:R-:W-:Y:S01]  /*b490*/  FFMA.FTZ R32, -R0.reuse, R135, R32 ;  /* 0x0000008700207223 */ /* 0x040fe20000010120 */
[C---:B------:R-:W-:Y:S02]  /*b4a0*/  IADD3 R137, PT, PT, R221.reuse, -0x50, RZ ;  /* 0xffffffb0dd897810 */ /* 0x040fe40007ffe0ff */
[----:B------:R-:W-:Y:S02]  /*b4b0*/  I2FP.F32.S32 R138, R138 ;  /* 0x0000008a008a7245 */ /* 0x000fe40000201400 */
[----:B------:R-:W-:Y:S02]  /*b4c0*/  I2FP.F32.S32 R139, R139 ;  /* 0x0000008b008b7245 */ /* 0x000fe40000201400 */
[----:B------:R-:W-:Y:S01]  /*b4d0*/  IABS R134, R134 ;  /* 0x0000008600867213 */ /* 0x000fe20000000000 */
[CC--:B------:R-:W-:Y:S01]  /*b4e0*/  FFMA.FTZ R35, -R0.reuse, R138.reuse, R35 ;  /* 0x0000008a00237223 */ /* 0x0c0fe20000010123 */
[----:B------:R-:W-:Y:S01]  /*b4f0*/  IABS R137, R137 ;  /* 0x0000008900897213 */ /* 0x000fe20000000000 */
[C---:B------:R-:W-:Y:S01]  /*b500*/  FFMA.FTZ R29, -R0.reuse, R138, R29 ;  /* 0x0000008a001d7223 */ /* 0x040fe2000001011d */
[C---:B------:R-:W-:Y:S01]  /*b510*/  IADD3 R135, PT, PT, R221.reuse, -0x49, RZ ;  /* 0xffffffb7dd877810 */ /* 0x040fe20007ffe0ff */
[CC--:B------:R-:W-:Y:S01]  /*b520*/  FFMA.FTZ R11, -R0.reuse, R139.reuse, R11 ;  /* 0x0000008b000b7223 */ /* 0x0c0fe2000001010b */
[----:B------:R-:W-:Y:S01]  /*b530*/  I2FP.F32.S32 R134, R134 ;  /* 0x0000008600867245 */ /* 0x000fe20000201400 */
[C---:B------:R-:W-:Y:S01]  /*b540*/  FFMA.FTZ R5, -R0.reuse, R139, R5 ;  /* 0x0000008b00057223 */ /* 0x040fe20000010105 */
[----:B------:R-:W-:Y:S02]  /*b550*/  I2FP.F32.S32 R137, R137 ;  /* 0x0000008900897245 */ /* 0x000fe40000201400 */
[----:B------:R-:W-:Y:S01]  /*b560*/  IABS R135, R135 ;  /* 0x0000008700877213 */ /* 0x000fe20000000000 */
[CC--:B------:R-:W-:Y:S01]  /*b570*/  FFMA.FTZ R39, -R0.reuse, R134.reuse, R39 ;  /* 0x0000008600277223 */ /* 0x0c0fe20000010127 */
[C---:B------:R-:W-:Y:S01]  /*b580*/  IADD3 R138, PT, PT, R221.reuse, -0x58, RZ ;  /* 0xffffffa8dd8a7810 */ /* 0x040fe20007ffe0ff */
[C---:B------:R-:W-:Y:S01]  /*b590*/  FFMA.FTZ R33, -R0.reuse, R134, R33 ;  /* 0x0000008600217223 */ /* 0x040fe20000010121 */
[C---:B------:R-:W-:Y:S01]  /*b5a0*/  IADD3 R139, PT, PT, R221.reuse, -0x20, RZ ;  /* 0xffffffe0dd8b7810 */ /* 0x040fe20007ffe0ff */
[C---:B------:R-:W-:Y:S01]  /*b5b0*/  FFMA.FTZ R46, -R0.reuse, R137, R46 ;  /* 0x00000089002e7223 */ /* 0x040fe2000001012e */
[----:B------:R-:W-:Y:S01]  /*b5c0*/  I2FP.F32.S32 R135, R135 ;  /* 0x0000008700877245 */ /* 0x000fe20000201400 */
[C---:B------:R-:W-:Y:S01]  /*b5d0*/  FFMA.FTZ R40, -R0.reuse, R137, R40 ;  /* 0x0000008900287223 */ /* 0x040fe20000010128 */
[----:B------:R-:W-:Y:S02]  /*b5e0*/  IABS R138, R138 ;  /* 0x0000008a008a7213 */ /* 0x000fe40000000000 */
[C---:B------:R-:W-:Y:S01]  /*b5f0*/  IADD3 R134, PT, PT, R221.reuse, -0x51, RZ ;  /* 0xffffffafdd867810 */ /* 0x040fe20007ffe0ff */
[C---:B------:R-:W-:Y:S01]  /*b600*/  FFMA.FTZ R43, -R0.reuse, R135, R43 ;  /* 0x00000087002b7223 */ /* 0x040fe2000001012b */
[----:B------:R-:W-:Y:S01]  /*b610*/  IABS R139, R139 ;  /* 0x0000008b008b7213 */ /* 0x000fe20000000000 */
[C---:B------:R-:W-:Y:S01]  /*b620*/  FFMA.FTZ R37, -R0.reuse, R135, R37 ;  /* 0x0000008700257223 */ /* 0x040fe20000010125 */
[C---:B------:R-:W-:Y:S02]  /*b630*/  IADD3 R137, PT, PT, R221.reuse, -0x60, RZ ;  /* 0xffffffa0dd897810 */ /* 0x040fe40007ffe0ff */
[----:B------:R-:W-:Y:S02]  /*b640*/  I2FP.F32.S32 R135, R138 ;  /* 0x0000008a00877245 */ /* 0x000fe40000201400 */
[----:B------:R-:W-:Y:S02]  /*b650*/  IABS R134, R134 ;  /* 0x0000008600867213 */ /* 0x000fe40000000000 */
[----:B------:R-:W-:Y:S01]  /*b660*/  I2FP.F32.S32 R139, R139 ;  /* 0x0000008b008b7245 */ /* 0x000fe20000201400 */
[C---:B------:R-:W-:Y:S01]  /*b670*/  FFMA.FTZ R44, -R0.reuse, R135, R44 ;  /* 0x00000087002c7223 */ /* 0x040fe2000001012c */
        /* <DEDUP_REMOVED lines=9> */
[----:B------:R-:W-:Y:S01]  /*b710*/  IADD3 R139, PT, PT, R221, -0x31, RZ ;  /* 0xffffffcfdd8b7810 */ /* 0x000fe20007ffe0ff */
[C---:B------:R-:W-:Y:S01]  /*b720*/  FFMA.FTZ R41, -R0.reuse, R134, R41 ;  /* 0x0000008600297223 */ /* 0x040fe20000010129 */
[----:B------:R-:W-:Y:S01]  /*b730*/  I2FP.F32.S32 R138, R138 ;  /* 0x0000008a008a7245 */ /* 0x000fe20000201400 */
[CC--:B------:R-:W-:Y:S01]  /*b740*/  FFMA.FTZ R54, -R0.reuse, R137.reuse, R54 ;  /* 0x0000008900367223 */ /* 0x0c0fe20000010136 */
[C---:B------:R-:W-:Y:S01]  /*b750*/  FFMA.FTZ R48, -R0.reuse, R137, R48 ;  /* 0x0000008900307223 */ /* 0x040fe20000010130 */
[----:B------:R-:W-:Y:S02]  /*b760*/  IABS R139, R139 ;  /* 0x0000008b008b7213 */ /* 0x000fe40000000000 */
[----:B------:R-:W-:Y:S01]  /*b770*/  FMNMX3.FTZ R137, R133, R6, R7, !PT ;  /* 0x0000000685897276 */ /* 0x000fe20007810007 */
[CC--:B------:R-:W-:Y:S01]  /*b780*/  FFMA.FTZ R55, -R0.reuse, R138.reuse, R55 ;  /* 0x0000008a00377223 */ /* 0x0c0fe20000010137 */
[----:B------:R-:W-:Y:S01]  /*b790*/  IADD3 R134, PT, PT, R221, -0x69, RZ ;  /* 0xffffff97dd867810 */ /* 0x000fe20007ffe0ff */
[C---:B------:R-:W-:Y:S01]  /*b7a0*/  FFMA.FTZ R49, -R0.reuse, R138, R49 ;  /* 0x0000008a00317223 */ /* 0x040fe20000010131 */
[----:B------:R-:W-:Y:S02]  /*b7b0*/  I2FP.F32.S32 R139, R139 ;  /* 0x0000008b008b7245 */ /* 0x000fe40000201400 */
[----:B------:R-:W-:Y:S02]  /*b7c0*/  FMNMX3.FTZ R137, R137, R10, R11, !PT ;  /* 0x0000000a89897276 */ /* 0x000fe4000781000b */
[----:B------:R-:W-:Y:S01]  /*b7d0*/  IABS R134, R134 ;  /* 0x0000008600867213 */ /* 0x000fe20000000000 */
[-C--:B------:R-:W-:Y:S01]  /*b7e0*/  FFMA.FTZ R31, -R0, R139.reuse, R31 ;  /* 0x0000008b001f7223 */ /* 0x080fe2000001011f */
[----:B------:R-:W-:Y:S01]  /*b7f0*/  FMNMX3.FTZ R138, R132, R4, R5, !PT ;  /* 0x00000004848a7276 */ /* 0x000fe20007810005 */
[----:B------:R-:W-:Y:S01]  /*b800*/  FFMA.FTZ R25, -R0, R139, R25 ;  /* 0x0000008b00197223 */ /* 0x000fe20000010119 */
[----:B------:R-:W-:Y:S02]  /*b810*/  FMNMX3.FTZ R137, R137, R14, R15, !PT ;  /* 0x0000000e89897276 */ /* 0x000fe4000781000f */
[----:B------:R-:W-:Y:S02]  /*b820*/  I2FP.F32.S32 R134, R134 ;  /* 0x0000008600867245 */ /* 0x000fe40000201400 */
[----:B------:R-:W-:Y:S02]  /*b830*/  FMNMX3.FTZ R138, R138, R8, R9, !PT ;  /* 0x000000088a8a7276 */ /* 0x000fe40007810009 */
[----:B------:R-:W-:Y:S01]  /*b840*/  IADD3 R139, PT, PT, R221, -0x48, RZ ;  /* 0xffffffb8dd8b7810 */ /* 0x000fe20007ffe0ff */
[C---:B------:R-:W-:Y:S01]  /*b850*/  FFMA.FTZ R59, -R0.reuse, R134, R59 ;  /* 0x00000086003b7223 */ /* 0x040fe2000001013b */
[----:B------:R-:W-:Y:S01]  /*b860*/  FMNMX3.FTZ R137, R137, R18, R19, !PT ;  /* 0x0000001289897276 */ /* 0x000fe20007810013 */
[----:B------:R-:W-:Y:S01]  /*b870*/  FFMA.FTZ R53, -R0, R134, R53 ;  /* 0x0000008600357223 */ /* 0x000fe20000010135 */
[----:B------:R-:W-:Y:S02]  /*b880*/  FMNMX3.FTZ R138, R138, R12, R13, !PT ;  /* 0x0000000c8a8a7276 */ /* 0x000fe4000781000d */
[----:B------:R-:W-:Y:S02]  /*b890*/  IABS R139, R139 ;  /* 0x0000008b008b7213 */ /* 0x000fe40000000000 */
[C---:B------:R-:W-:Y:S02]  /*b8a0*/  IADD3 R134, PT, PT, R221.reuse, -0x71, RZ ;  /* 0xffffff8fdd867810 */ /* 0x040fe40007ffe0ff */
[----:B------:R-:W-:Y:S02]  /*b8b0*/  IADD3 R135, PT, PT, R221, -0x68, RZ ;  /* 0xffffff98dd877810 */ /* 0x000fe40007ffe0ff */
[----:B------:R-:W-:Y:S02]  /*b8c0*/  FMNMX3.FTZ R137, R137, R22, R23, !PT ;  /* 0x0000001689897276 */ /* 0x000fe40007810017 */
[----:B------:R-:W-:Y:S02]  /*b8d0*/  FMNMX3.FTZ R138, R138, R16, R17, !PT ;  /* 0x000000108a8a7276 */ /* 0x000fe40007810011 */
[----:B------:R-:W-:Y:S02]  /*b8e0*/  I2FP.F32.S32 R139, R139 ;  /* 0x0000008b008b7245 */ /* 0x000fe40000201400 */
[----:B------:R-:W-:Y:S02]  /*b8f0*/  IABS R134, R134 ;  /* 0x0000008600867213 */ /* 0x000fe40000000000 */
[----:B------:R-:W-:Y:S01]  /*b900*/  IABS R135, R135 ;  /* 0x0000008700877213 */ /* 0x000fe20000000000 */
[CC--:B------:R-:W-:Y:S01]  /*b910*/  FFMA.FTZ R42, -R0.reuse, R139.reuse, R42 ;  /* 0x0000008b002a7223 */ /* 0x0c0fe2000001012a */
[----:B------:R-:W-:Y:S01]  /*b920*/  FMNMX3.FTZ R137, R137, R26, R27, !PT ;  /* 0x0000001a89897276 */ /* 0x000fe2000781001b */
[----:B------:R-:W-:Y:S01]  /*b930*/  FFMA.FTZ R36, -R0, R139, R36 ;  /* 0x0000008b00247223 */ /* 0x000fe20000010124 */
[----:B------:R-:W-:Y:S02]  /*b940*/  FMNMX3.FTZ R138, R138, R20, R21, !PT ;  /* 0x000000148a8a7276 */ /* 0x000fe40007810015 */
[----:B------:R-:W-:Y:S02]  /*b950*/  I2FP.F32.S32 R134, R134 ;  /* 0x0000008600867245 */ /* 0x000fe40000201400 */
[----:B------:R-:W-:Y:S02]  /*b960*/  I2FP.F32.S32 R135, R135 ;  /* 0x0000008700877245 */ /* 0x000fe40000201400 */
[----:B------:R-:W-:Y:S01]  /*b970*/  FMNMX3.FTZ R137, R137, R30, R31, !PT ;  /* 0x0000001e89897276 */ /* 0x000fe2000781001f */
[CC--:B------:R-:W-:Y:S01]  /*b980*/  FFMA.FTZ R63, -R0.reuse, R134.reuse, R63 ;  /* 0x00000086003f7223 */ /* 0x0c0fe2000001013f */
[----:B------:R-:W-:Y:S01]  /*b990*/  IADD3 R139, PT, PT, R221, -0x59, RZ ;  /* 0xffffffa7dd8b7810 */ /* 0x000fe20007ffe0ff */
[----:B------:R-:W-:Y:S01]  /*b9a0*/  FFMA.FTZ R57, -R0, R134, R57 ;  /* 0x0000008600397223 */ /* 0x000fe20000010139 */
[----:B------:R-:W-:Y:S01]  /*b9b0*/  FMNMX3.FTZ R138, R138, R24, R25, !PT ;  /* 0x000000188a8a7276 */ /* 0x000fe20007810019 */
[CC--:B------:R-:W-:Y:S01]  /*b9c0*/  FFMA.FTZ R58, -R0.reuse, R135.reuse, R58 ;  /* 0x00000087003a7223 */ /* 0x0c0fe2000001013a */
[----:B------:R-:W-:Y:S01]  /*b9d0*/  FFMA.FTZ R52, -R0, R135, R52 ;  /* 0x0000008700347223 */ /* 0x000fe20000010134 */
[----:B------:R-:W-:Y:S02]  /*b9e0*/  FMNMX3.FTZ R134, R137, R34, R35, !PT ;  /* 0x0000002289867276 */ /* 0x000fe40007810023 */
[----:B------:R-:W-:Y:S02]  /*b9f0*/  IABS R139, R139 ;  /* 0x0000008b008b7213 */ /* 0x000fe40000000000 */
[C---:B------:R-:W-:Y:S02]  /*ba00*/  IADD3 R135, PT, PT, R221.reuse, -0x78, RZ ;  /* 0xffffff88dd877810 */ /* 0x040fe40007ffe0ff */
[----:B------:R-:W-:Y:S02]  /*ba10*/  FMNMX3.FTZ R138, R138, R28, R29, !PT ;  /* 0x0000001c8a8a7276 */ /* 0x000fe4000781001d */
[----:B------:R-:W-:Y:S02]  /*ba20*/  FMNMX3.FTZ R134, R134, R38, R39, !PT ;  /* 0x0000002686867276 */ /* 0x000fe40007810027 */
[----:B------:R-:W-:Y:S02]  /*ba30*/  I2FP.F32.S32 R139, R139 ;  /* 0x0000008b008b7245 */ /* 0x000fe40000201400 */
[----:B------:R-:W-:Y:S02]  /*ba40*/  IABS R135, R135 ;  /* 0x0000008700877213 */ /* 0x000fe40000000000 */
[----:B------:R-:W-:Y:S01]  /*ba50*/  FMNMX3.FTZ R138, R138, R32, R33, !PT ;  /* 0x000000208a8a7276 */ /* 0x000fe20007810021 */
[-C--:B------:R-:W-:Y:S01]  /*ba60*/  FFMA.FTZ R45, -R0, R139.reuse, R45 ;  /* 0x0000008b002d7223 */ /* 0x080fe2000001012d */
[----:B------:R-:W-:Y:S01]  /*ba70*/  FMNMX3.FTZ R134, R134, R42, R43, !PT ;  /* 0x0000002a86867276 */ /* 0x000fe2000781002b */
[----:B------:R-:W-:Y:S01]  /*ba80*/  FFMA.FTZ R51, -R0, R139, R51 ;  /* 0x0000008b00337223 */ /* 0x000fe20000010133 */
[----:B------:R-:W-:Y:S02]  /*ba90*/  I2FP.F32.S32 R135, R135 ;  /* 0x0000008700877245 */ /* 0x000fe40000201400 */
[----:B------:R-:W-:Y:S02]  /*baa0*/  FMNMX3.FTZ R138, R138, R36, R37, !PT ;  /* 0x000000248a8a7276 */ /* 0x000fe40007810025 */
[C---:B------:R-:W-:Y:S01]  /*bab0*/  IADD3 R139, PT, PT, R221.reuse, -0x70, RZ ;  /* 0xffffff90dd8b7810 */ /* 0x040fe20007ffe0ff */
[-C--:B------:R-:W-:Y:S01]  /*bac0*/  FFMA.FTZ R66, -R0, R135.reuse, R66 ;  /* 0x0000008700427223 */ /* 0x080fe20000010142 */
[----:B------:R-:W-:Y:S01]  /*bad0*/  FMNMX3.FTZ R134, R134, R46, R47, !PT ;  /* 0x0000002e86867276 */ /* 0x000fe2000781002f */
        /* <DEDUP_REMOVED lines=8> */
[C---:B------:R-:W-:Y:S01]  /*bb60*/  IADD3 R140, PT, PT, R221.reuse, -0x81, RZ ;  /* 0xffffff7fdd8c7810 */ /* 0x040fe20007ffe0ff */
[CC--:B------:R-:W-:Y:S01]  /*bb70*/  FFMA.FTZ R62, -R0.reuse, R139.reuse, R62 ;  /* 0x0000008b003e7223 */ /* 0x0c0fe2000001013e */
[----:B------:R-:W-:Y:S01]  /*bb80*/  IADD3 R137, PT, PT, R221, -0x80, RZ ;  /* 0xffffff80dd897810 */ /* 0x000fe20007ffe0ff */
[----:B------:R-:W-:Y:S01]  /*bb90*/  FFMA.FTZ R56, -R0, R139, R56 ;  /* 0x0000008b00387223 */ /* 0x000fe20000010138 */
[----:B------:R-:W-:Y:S02]  /*bba0*/  FMNMX3.FTZ R134, R134, R54, R55, !PT ;  /* 0x0000003686867276 */ /* 0x000fe40007810037 */
[----:B------:R-:W-:Y:S02]  /*bbb0*/  FMNMX3.FTZ R138, R138, R48, R49, !PT ;  /* 0x000000308a8a7276 */ /* 0x000fe40007810031 */
[----:B------:R-:W-:Y:S02]  /*bbc0*/  I2FP.F32.S32 R135, R135 ;  /* 0x0000008700877245 */ /* 0x000fe40000201400 */
[----:B------:R-:W-:Y:S02]  /*bbd0*/  IABS R140, R140 ;  /* 0x0000008c008c7213 */ /* 0x000fe40000000000 */
[----:B------:R-:W-:Y:S01]  /*bbe0*/  IABS R137, R137 ;  /* 0x0000008900897213 */ /* 0x000fe20000000000 */
[-C--:B------:R-:W-:Y:S01]  /*bbf0*/  FFMA.FTZ R67, -R0, R135.reuse, R67 ;  /* 0x0000008700437223 */ /* 0x080fe20000010143 */
[----:B------:R-:W-:Y:S01]  /*bc00*/  FMNMX3.FTZ R134, R134, R58, R59, !PT ;  /* 0x0000003a86867276 */ /* 0x000fe2000781003b */
[----:B------:R-:W-:Y:S01]  /*bc10*/  FFMA.FTZ R61, -R0, R135, R61 ;  /* 0x00000087003d7223 */ /* 0x000fe2000001013d */
[----:B------:R-:W-:Y:S02]  /*bc20*/  FMNMX3.FTZ R138, R138, R52, R53, !PT ;  /* 0x000000348a8a7276 */ /* 0x000fe40007810035 */
[----:B------:R-:W-:Y:S02]  /*bc30*/  I2FP.F32.S32 R140, R140 ;  /* 0x0000008c008c7245 */ /* 0x000fe40000201400 */
[----:B------:R-:W-:Y:S02]  /*bc40*/  I2FP.F32.S32 R137, R137 ;  /* 0x0000008900897245 */ /* 0x000fe40000201400 */
[----:B------:R-:W-:Y:S01]  /*bc50*/  FMNMX3.FTZ R134, R134, R62, R63, !PT ;  /* 0x0000003e86867276 */ /* 0x000fe2000781003f */
[----:B------:R-:W-:Y:S01]  /*bc60*/  FFMA.FTZ R65, -R0, R140, R65 ;  /* 0x0000008c00417223 */ /* 0x000fe20000010141 */
[----:B------:R-:W-:Y:S01]  /*bc70*/  FMNMX3.FTZ R138, R138, R56, R57, !PT ;  /* 0x000000388a8a7276 */ /* 0x000fe20007810039 */
[----:B------:R-:W-:Y:S01]  /*bc80*/  FFMA.FTZ R64, -R0, R137, R64 ;  /* 0x0000008900407223 */ /* 0x000fe20000010140 */
[----:B------:R-:W-:Y:S02]  /*bc90*/  FMNMX3.FTZ R141, R134, R66, R67, !PT ;  /* 0x00000042868d7276 */ /* 0x000fe40007810043 */
[----:B------:R-:W-:Y:S02]  /*bca0*/  FMNMX3.FTZ R138, R138, R60, R61, !PT ;  /* 0x0000003c8a8a7276 */ /* 0x000fe4000781003d */
[----:B------:R-:W-:Y:S01]  /*bcb0*/  LOP3.LUT R204, R203, 0x200, R204, 0xf8, !PT ;  /* 0x00000200cbcc7812 */ /* 0x000fe200078ef8cc */
[----:B------:R-:W-:Y:S01]  /*bcc0*/  SHFL.BFLY PT, R134, R141, 0x2, 0x1f ;  /* 0x0c401f008d867f89 */ /* 0x000fe200000e0000 */
[----:B------:R-:W-:Y:S02]  /*bcd0*/  FMNMX3.FTZ R142, R138, R64, R65, !PT ;  /* 0x000000408a8e7276 */ /* 0x000fe40007810041 */
[----:B------:R-:W-:Y:S02]  /*bce0*/  IADD3 R222, PT, PT, R222, -0x1, RZ ;  /* 0xffffffffdede7810 */ /* 0x000fe40007ffe0ff */
[----:B------:R-:W-:Y:S03]  /*bcf0*/  IADD3 R223, PT, PT, R223, -0x80, RZ ;  /* 0xffffff80dfdf7810 */ /* 0x000fe60007ffe0ff */
[----:B------:R-:W1:Y:S01]  /*bd00*/  SHFL.BFLY PT, R135, R142, 0x2, 0x1f ;  /* 0x0c401f008e877f89 */ /* 0x000e6200000e0000 */
[----:B------:R-:W-:Y:S02]  /*bd10*/  IADD3 R221, PT, PT, R221, 0x80, RZ ;  /* 0x00000080dddd7810 */ /* 0x000fe40007ffe0ff */
[----:B-1----:R-:W-:Y:S02]  /*bd20*/  FMNMX.FTZ R140, R142, R135, !PT ;  /* 0x000000878e8c7209 */ /* 0x002fe40007810000 */
[----:B------:R-:W-:Y:S03]  /*bd30*/  FMNMX.FTZ R139, R141, R134, !PT ;  /* 0x000000868d8b7209 */ /* 0x000fe60007810000 */
[----:B------:R-:W1:Y:S08]  /*bd40*/  SHFL.BFLY PT, R135, R140, 0x1, 0x1f ;  /* 0x0c201f008c877f89 */ /* 0x000e7000000e0000 */
[----:B------:R-:W3:Y:S01]  /*bd50*/  SHFL.BFLY PT, R134, R139, 0x1, 0x1f ;  /* 0x0c201f008b867f89 */ /* 0x000ee200000e0000 */
[----:B-1----:R-:W-:Y:S02]  /*bd60*/  FMNMX.FTZ R135, R140, R135, !PT ;  /* 0x000000878c877209 */ /* 0x002fe40007810000 */
[----:B---3--:R-:W-:Y:S03]  /*bd70*/  FMNMX.FTZ R134, R139, R134, !PT ;  /* 0x000000868b867209 */ /* 0x008fe60007810000 */
[----:B--2---:R-:W-:Y:S01]  /*bd80*/  FMUL.FTZ R161, R136, R135 ;  /* 0x0000008788a17220 */ /* 0x004fe20000410000 */
[----:B------:R-:W-:Y:S02]  /*bd90*/  LEA R139, R204, R201, 0x1 ;  /* 0x000000c9cc8b7211 */ /* 0x000fe400078e08ff */
[----:B------:R-:W-:Y:S01]  /*bda0*/  FSETP.NEU.FTZ.AND P0, PT, R135, -INF , PT ;  /* 0xff8000008700780b */ /* 0x000fe20003f1d000 */
[----:B------:R-:W-:Y:S01]  /*bdb0*/  FADD.FTZ R133, -R134, R133 ;  /* 0x0000008586857221 */ /* 0x000fe20000010100 */
[C---:B------:R-:W-:Y:S01]  /*bdc0*/  FMUL.FTZ R159, R136.reuse, R134 ;  /* 0x00000086889f7220 */ /* 0x040fe20000410000 */
[----:B------:R-:W1:Y:S01]  /*bdd0*/  LDSM.16.MT88.4 R140, [R139+0xc000] ;  /* 0x00c000008b8c783b */ /* 0x000e620000004200 */
[----:B------:R-:W-:Y:S01]  /*bde0*/  FSEL R161, R161, RZ, P0 ;  /* 0x000000ffa1a17208 */ /* 0x000fe20000000000 */
[----:B------:R-:W-:Y:S01]  /*bdf0*/  FMUL.FTZ R137, R136, R133 ;  /* 0x0000008588897220 */ /* 0x000fe20000410000 */
[----:B------:R-:W-:Y:S01]  /*be00*/  FADD.FTZ R133, -R135, R132 ;  /* 0x0000008487857221 */ /* 0x000fe20000010100 */
[----:B------:R-:W-:Y:S02]  /*be10*/  FSETP.NEU.FTZ.AND P0, PT, R134, -INF , PT ;  /* 0xff8000008600780b */ /* 0x000fe40003f1d000 */
[----:B------:R2:W3:Y:S01]  /*be20*/  MUFU.EX2 R132, R137 ;  /* 0x0000008900847308 */ /* 0x0004e20000000800 */
[----:B------:R-:W-:Y:S01]  /*be30*/  FMUL.FTZ R138, R136, R133 ;  /* 0x00000085888a7220 */ /* 0x000fe20000410000 */
[----:B------:R-:W-:Y:S01]  /*be40*/  FSEL R159, R159, RZ, P0 ;  /* 0x000000ff9f9f7208 */ /* 0x000fe20000000000 */
[-CC-:B------:R-:W-:Y:S01]  /*be50*/  FFMA.FTZ R154, R9, R136.reuse, -R161.reuse ;  /* 0x00000088099a7223 */ /* 0x180fe200000108a1 */
[-CC-:B------:R-:W-:Y:S01]  /*be60*/  FFMA.FTZ R158, R4, R136.reuse, -R161.reuse ;  /* 0x00000088049e7223 */ /* 0x180fe200000108a1 */
[-CC-:B------:R-:W-:Y:S01]  /*be70*/  FFMA.FTZ R156, R5, R136.reuse, -R161.reuse ;  /* 0x00000088059c7223 */ /* 0x180fe200000108a1 */
[-C--:B------:R-:W-:Y:S01]  /*be80*/  FFMA.FTZ R155, R8, R136.reuse, -R161 ;  /* 0x00000088089b7223 */ /* 0x080fe200000108a1 */
[-CC-:B------:R-:W-:Y:S03]  /*be90*/  FFMA.FTZ R153, R10, R136.reuse, -R159.reuse ;  /* 0x000000880a997223 */ /* 0x180fe6000001089f */
[----:B------:R4:W5:Y:S01]  /*bea0*/  MUFU.EX2 R133, R138 ;  /* 0x0000008a00857308 */ /* 0x0009620000000800 */
[-CC-:B------:R-:W-:Y:S01]  /*beb0*/  FFMA.FTZ R152, R11, R136.reuse, -R159.reuse ;  /* 0x000000880b987223 */ /* 0x180fe2000001089f */
[-CC-:B------:R-:W-:Y:S01]  /*bec0*/  FFMA.FTZ R157, R6, R136.reuse, -R159.reuse ;  /* 0x00000088069d7223 */ /* 0x180fe2000001089f */
[-C--:B------:R-:W-:Y:S01]  /*bed0*/  FFMA.FTZ R160, R7, R136.reuse, -R159 ;  /* 0x0000008807a07223 */ /* 0x080fe2000001089f */
[----:B------:R-:W-:Y:S01]  /*bee0*/  IADD3 R8, PT, PT, R139, 0xc000, RZ ;  /* 0x0000c0008b087810 */ /* 0x000fe20007ffe0ff */
[-CC-:B------:R-:W-:Y:S01]  /*bef0*/  FFMA.FTZ R172, R24, R136.reuse, -R161.reuse ;  /* 0x0000008818ac7223 */ /* 0x180fe200000108a1 */
[-C--:B------:R-:W-:Y:S01]  /*bf00*/  FFMA.FTZ R175, R25, R136.reuse, -R161 ;  /* 0x0000008819af7223 */ /* 0x080fe200000108a1 */
[--C-:B------:R-:W-:Y:S03]  /*bf10*/  FFMA.FTZ R176, R26, R136, -R159.reuse ;  /* 0x000000881ab07223 */ /* 0x100fe6000001089f */
[----:B------:R-:W-:Y:S01]  /*bf20*/  MUFU.EX2 R158, R158 ;  /* 0x0000009e009e7308 */ /* 0x000fe20000000800 */
[----:B--2---:R-:W-:Y:S01]  /*bf30*/  IADD3 R137, PT, PT, R139, 0xc040, RZ ;  /* 0x0000c0408b897810 */ /* 0x004fe20007ffe0ff */
[----:B---3--:R-:W-:Y:S01]  /*bf40*/  FMUL.FTZ R6, R132, R130 ;  /* 0x0000008284067220 */ /* 0x008fe20000410000 */
[----:B------:R-:W-:Y:S01]  /*bf50*/  @P2 IADD3 R137, PT, PT, R8, -0x40, RZ ;  /* 0xffffffc008892810 */ /* 0x000fe20007ffe0ff */
[C---:B------:R-:W-:Y:S01]  /*bf60*/  FMUL.FTZ R7, R132.reuse, R131 ;  /* 0x0000008384077220 */ /* 0x040fe20000410000 */
[C---:B------:R-:W-:Y:S01]  /*bf70*/  FMUL.FTZ R10, R132.reuse, R126 ;  /* 0x0000007e840a7220 */ /* 0x040fe20000410000 */
[C---:B------:R-:W-:Y:S01]  /*bf80*/  FMUL.FTZ R11, R132.reuse, R127 ;  /* 0x0000007f840b7220 */ /* 0x040fe20000410000 */
[----:B------:R-:W-:Y:S03]  /*bf90*/  FMUL.FTZ R70, R132, R70 ;  /* 0x0000004684467220 */ /* 0x000fe60000410000 */
[----:B------:R-:W2:Y:S01]  /*bfa0*/  MUFU.EX2 R156, R156 ;  /* 0x0000009c009c7308 */ /* 0x000ea20000000800 */
[C---:B----4-:R-:W-:Y:S01]  /*bfb0*/  IADD3 R138, PT, PT, R202.reuse, R139, RZ ;  /* 0x0000008bca8a7210 */ /* 0x050fe20007ffe0ff */
[----:B------:R-:W-:Y:S01]  /*bfc0*/  LDSM.16.MT88.4 R148, [R137] ;  /* 0x000000008994783b */ /* 0x000fe20000004200 */
[C---:B-----5:R-:W-:Y:S01]  /*bfd0*/  FMUL.FTZ R4, R133.reuse, R128 ;  /* 0x0000008085047220 */ /* 0x060fe20000410000 */
[C---:B------:R-:W-:Y:S01]  /*bfe0*/  FMUL.FTZ R5, R133.reuse, R129 ;  /* 0x0000008185057220 */ /* 0x040fe20000410000 */
[C---:B------:R-:W-:Y:S01]  /*bff0*/  FMUL.FTZ R8, R133.reuse, R124 ;  /* 0x0000007c85087220 */ /* 0x040fe20000410000 */
[C---:B------:R-:W-:Y:S01]  /*c000*/  FMUL.FTZ R9, R133.reuse, R125 ;  /* 0x0000007d85097220 */ /* 0x040fe20000410000 */
[----:B------:R-:W-:Y:S03]  /*c010*/  IADD3 R202, PT, PT, R202, R137, RZ ;  /* 0x00000089caca7210 */ /* 0x000fe60007ffe0ff */
[----:B------:R-:W-:Y:S01]  /*c020*/  MUFU.EX2 R157, R157 ;  /* 0x0000009d009d7308 */ /* 0x000fe20000000800 */
[C---:B------:R-:W-:Y:S01]  /*c030*/  FMUL.FTZ R71, R132.reuse, R71 ;  /* 0x0000004784477220 */ /* 0x040fe20000410000 */
[----:B------:R-:W3:Y:S01]  /*c040*/  LDSM.16.MT88.4 R144, [R138+0xc000] ;  /* 0x00c000008a90783b */ /* 0x000ee20000004200 */
[C---:B------:R-:W-:Y:S01]  /*c050*/  FMUL.FTZ R68, R133.reuse, R68 ;  /* 0x0000004485447220 */ /* 0x040fe20000410000 */
[C---:B------:R-:W-:Y:S01]  /*c060*/  FMUL.FTZ R69, R133.reuse, R69 ;  /* 0x0000004585457220 */ /* 0x040fe20000410000 */
[C---:B------:R-:W-:Y:S01]  /*c070*/  FMUL.FTZ R74, R132.reuse, R74 ;  /* 0x0000004a844a7220 */ /* 0x040fe20000410000 */
[----:B------:R-:W-:Y:S01]  /*c080*/  FMUL.FTZ R75, R132, R75 ;  /* 0x0000004b844b7220 */ /* 0x000fe20000410000 */
[C---:B------:R-:W-:Y:S03]  /*c090*/  FMUL.FTZ R72, R133.reuse, R72 ;  /* 0x0000004885487220 */ /* 0x040fe60000410000 */
[----:B------:R-:W4:Y:S01]  /*c0a0*/  MUFU.EX2 R160, R160 ;  /* 0x000000a000a07308 */ /* 0x000f220000000800 */
[----:B--2---:R-:W-:Y:S01]  /*c0b0*/  F2FP.F16.F32.PACK_AB R128, R156, R158 ;  /* 0x0000009e9c80723e */ /* 0x004fe200000000ff */
[----:B------:R-:W2:Y:S01]  /*c0c0*/  LDSM.16.MT88.4 R124, [R202] ;  /* 0x00000000ca7c783b */ /* 0x000ea20000004200 */
[----:B------:R-:W-:Y:S01]  /*c0d0*/  FMUL.FTZ R73, R133, R73 ;  /* 0x0000004985497220 */ /* 0x000fe20000410000 */
[-CC-:B------:R-:W-:Y:S01]  /*c0e0*/  FFMA.FTZ R177, R27, R136.reuse, -R159.reuse ;  /* 0x000000881bb17223 */ /* 0x180fe2000001089f */
[-C--:B------:R-:W-:Y:S01]  /*c0f0*/  FFMA.FTZ R179, R39, R136.reuse, -R159 ;  /* 0x0000008827b37223 */ /* 0x080fe2000001089f */
[-C--:B------:R-:W-:Y:S01]  /*c100*/  FFMA.FTZ R178, R41, R136.reuse, -R161 ;  /* 0x0000008829b27223 */ /* 0x080fe200000108a1 */
[-CC-:B------:R-:W-:Y:S03]  /*c110*/  FFMA.FTZ R180, R42, R136.reuse, -R159.reuse ;  /* 0x000000882ab47223 */ /* 0x180fe6000001089f */
[----:B------:R-:W-:Y:S01]  /*c120*/  MUFU.EX2 R155, R155 ;  /* 0x0000009b009b7308 */ /* 0x000fe20000000800 */
[----:B------:R-:W-:Y:S01]  /*c130*/  FFMA.FTZ R181, R43, R136, -R159 ;  /* 0x000000882bb57223 */ /* 0x000fe2000001089f */
[----:B------:R-:W-:Y:S01]  /*c140*/  LDSM.16.MT88.4 R24, [R202+0x1000] ;  /* 0x00100000ca18783b */ /* 0x000fe20000004200 */
[C---:B------:R-:W-:Y:S01]  /*c150*/  FMUL.FTZ R78, R132.reuse, R78 ;  /* 0x0000004e844e7220 */ /* 0x040fe20000410000 */
[C---:B------:R-:W-:Y:S01]  /*c160*/  FMUL.FTZ R79, R132.reuse, R79 ;  /* 0x0000004f844f7220 */ /* 0x040fe20000410000 */
[C---:B------:R-:W-:Y:S01]  /*c170*/  FMUL.FTZ R76, R133.reuse, R76 ;  /* 0x0000004c854c7220 */ /* 0x040fe20000410000 */
[C---:B------:R-:W-:Y:S01]  /*c180*/  FMUL.FTZ R77, R133.reuse, R77 ;  /* 0x0000004d854d7220 */ /* 0x040fe20000410000 */
[----:B------:R-:W-:Y:S03]  /*c190*/  FMUL.FTZ R82, R132, R82 ;  /* 0x0000005284527220 */ /* 0x000fe60000410000 */
[----:B------:R-:W5:Y:S01]  /*c1a0*/  MUFU.EX2 R154, R154 ;  /* 0x0000009a009a7308 */ /* 0x000f620000000800 */
[----:B----4-:R-:W-:Y:S01]  /*c1b0*/  F2FP.F16.F32.PACK_AB R129, R160, R157 ;  /* 0x0000009da081723e */ /* 0x010fe200000000ff */
[C---:B------:R-:W-:Y:S01]  /*c1c0*/  FMUL.FTZ R83, R132.reuse, R83 ;  /* 0x0000005384537220 */ /* 0x040fe20000410000 */
[C---:B------:R-:W-:Y:S01]  /*c1d0*/  FMUL.FTZ R80, R133.reuse, R80 ;  /* 0x0000005085507220 */ /* 0x040fe20000410000 */
[C---:B------:R-:W-:Y:S01]  /*c1e0*/  FMUL.FTZ R81, R133.reuse, R81 ;  /* 0x0000005185517220 */ /* 0x040fe20000410000 */
[C---:B------:R-:W-:Y:S01]  /*c1f0*/  FMUL.FTZ R86, R132.reuse, R86 ;  /* 0x0000005684567220 */ /* 0x040fe20000410000 */
[C---:B------:R-:W-:Y:S01]  /*c200*/  FMUL.FTZ R87, R132.reuse, R87 ;  /* 0x0000005784577220 */ /* 0x040fe20000410000 */
[C---:B------:R-:W-:Y:S03]  /*c210*/  FMUL.FTZ R84, R133.reuse, R84 ;  /* 0x0000005485547220 */ /* 0x040fe60000410000 */
[----:B------:R-:W-:Y:S01]  /*c220*/  MUFU.EX2 R153, R153 ;  /* 0x0000009900997308 */ /* 0x000fe20000000800 */
[C---:B------:R-:W-:Y:S01]  /*c230*/  FMUL.FTZ R85, R133.reuse, R85 ;  /* 0x0000005585557220 */ /* 0x040fe20000410000 */
[C---:B------:R-:W-:Y:S01]  /*c240*/  FMUL.FTZ R90, R132.reuse, R90 ;  /* 0x0000005a845a7220 */ /* 0x040fe20000410000 */
[C---:B------:R-:W-:Y:S01]  /*c250*/  FMUL.FTZ R91, R132.reuse, R91 ;  /* 0x0000005b845b7220 */ /* 0x040fe20000410000 */
[C---:B------:R-:W-:Y:S01]  /*c260*/  FMUL.FTZ R88, R133.reuse, R88 ;  /* 0x0000005885587220 */ /* 0x040fe20000410000 */
[C---:B------:R-:W-:Y:S01]  /*c270*/  FMUL.FTZ R89, R133.reuse, R89 ;  /* 0x0000005985597220 */ /* 0x040fe20000410000 */
[C---:B------:R-:W-:Y:S01]  /*c280*/  FMUL.FTZ R94, R132.reuse, R94 ;  /* 0x0000005e845e7220 */ /* 0x040fe20000410000 */
[----:B------:R-:W-:Y:S03]  /*c290*/  FMUL.FTZ R95, R132, R95 ;  /* 0x0000005f845f7220 */ /* 0x000fe60000410000 */
[----:B------:R-:W4:Y:S01]  /*c2a0*/  MUFU.EX2 R152, R152 ;  /* 0x0000009800987308 */ /* 0x000f220000000800 */
[----:B-----5:R-:W-:Y:S01]  /*c2b0*/  F2FP.F16.F32.PACK_AB R130, R154, R155 ;  /* 0x0000009b9a82723e */ /* 0x020fe200000000ff */
        /* <DEDUP_REMOVED lines=14> */
[--C-:B------:R-:W-:Y:S01]  /*c3a0*/  FFMA.FTZ R162, R12, R136, -R161.reuse ;  /* 0x000000880ca27223 */ /* 0x100fe200000108a1 */
[----:B----4-:R-:W-:Y:S01]  /*c3b0*/  F2FP.F16.F32.PACK_AB R131, R152, R153 ;  /* 0x000000999883723e */ /* 0x010fe200000000ff */
[----:B------:R-:W-:Y:S01]  /*c3c0*/  FMUL.FTZ R12, R133, R120 ;  /* 0x00000078850c7220 */ /* 0x000fe20000410000 */
[-C--:B------:R-:W-:Y:S01]  /*c3d0*/  FFMA.FTZ R163, R13, R136.reuse, -R161 ;  /* 0x000000880da37223 */ /* 0x080fe200000108a1 */
[----:B------:R-:W-:Y:S01]  /*c3e0*/  FMUL.FTZ R13, R133, R121 ;  /* 0x00000079850d7220 */ /* 0x000fe20000410000 */
[--C-:B------:R-:W-:Y:S01]  /*c3f0*/  FFMA.FTZ R164, R14, R136, -R159.reuse ;  /* 0x000000880ea47223 */ /* 0x100fe2000001089f */
[C---:B------:R-:W-:Y:S01]  /*c400*/  FMUL.FTZ R14, R132.reuse, R122 ;  /* 0x0000007a840e7220 */ /* 0x040fe20000410000 */
[----:B------:R-:W-:Y:S01]  /*c410*/  FFMA.FTZ R167, R15, R136, -R159 ;  /* 0x000000880fa77223 */ /* 0x000fe2000001089f */
[C---:B-1----:R-:W-:Y:S01]  /*c420*/  HMMA.16816.F32 R4, R128.reuse, R140, R4 ;  /* 0x0000008c8004723c */ /* 0x042fe20000001804 */
[----:B------:R-:W-:Y:S04]  /*c430*/  MUFU.EX2 R162, R162 ;  /* 0x000000a200a27308 */ /* 0x000fe80000000800 */
[C---:B------:R-:W-:Y:S01]  /*c440*/  FMUL.FTZ R15, R132.reuse, R123 ;  /* 0x0000007b840f7220 */ /* 0x040fe20000410000 */
[C---:B------:R-:W-:Y:S01]  /*c450*/  FMUL.FTZ R110, R132.reuse, R110 ;  /* 0x0000006e846e7220 */ /* 0x040fe20000410000 */
[----:B------:R-:W-:Y:S01]  /*c460*/  LDSM.16.MT88.4 R120, [R139+0xc800] ;  /* 0x00c800008b78783b */ /* 0x000fe20000004200 */
[C---:B------:R-:W-:Y:S03]  /*c470*/  HMMA.16816.F32 R8, R128.reuse, R142, R8 ;  /* 0x0000008e8008723c */ /* 0x040fe60000001808 */
[----:B------:R-:W1:Y:S01]  /*c480*/  MUFU.EX2 R163, R163 ;  /* 0x000000a300a37308 */ /* 0x000e620000000800 */
[C---:B------:R-:W-:Y:S01]  /*c490*/  FMUL.FTZ R111, R132.reuse, R111 ;  /* 0x0000006f846f7220 */ /* 0x040fe20000410000 */
[C---:B------:R-:W-:Y:S01]  /*c4a0*/  FMUL.FTZ R108, R133.reuse, R108 ;  /* 0x0000006c856c7220 */ /* 0x040fe20000410000 */
[C---:B------:R-:W-:Y:S01]  /*c4b0*/  FMUL.FTZ R109, R133.reuse, R109 ;  /* 0x0000006d856d7220 */ /* 0x040fe20000410000 */
[C---:B------:R-:W-:Y:S01]  /*c4c0*/  FMUL.FTZ R114, R132.reuse, R114 ;  /* 0x0000007284727220 */ /* 0x040fe20000410000 */
[----:B------:R-:W4:Y:S01]  /*c4d0*/  LDSM.16.MT88.4 R140, [R139+0x10000] ;  /* 0x010000008b8c783b */ /* 0x000f220000004200 */
[C---:B---3--:R-:W-:Y:S04]  /*c4e0*/  HMMA.16816.F32 R68, R128.reuse, R144, R68 ;  /* 0x000000908044723c */ /* 0x048fe80000001844 */
[----:B------:R-:W-:Y:S01]  /*c4f0*/  MUFU.EX2 R164, R164 ;  /* 0x000000a400a47308 */ /* 0x000fe20000000800 */
[----:B------:R-:W-:Y:S01]  /*c500*/  FMUL.FTZ R115, R132, R115 ;  /* 0x0000007384737220 */ /* 0x000fe20000410000 */
[C---:B------:R-:W-:Y:S01]  /*c510*/  FMUL.FTZ R112, R133.reuse, R112 ;  /* 0x0000007085707220 */ /* 0x040fe20000410000 */
[C---:B------:R-:W-:Y:S01]  /*c520*/  FMUL.FTZ R113, R133.reuse, R113 ;  /* 0x0000007185717220 */ /* 0x040fe20000410000 */
[--C-:B------:R-:W-:Y:S01]  /*c530*/  FFMA.FTZ R165, R16, R136, -R161.reuse ;  /* 0x0000008810a57223 */ /* 0x100fe200000108a1 */
[----:B------:R-:W-:Y:S01]  /*c540*/  FMUL.FTZ R16, R133, R116 ;  /* 0x0000007485107220 */ /* 0x000fe20000410000 */
[C---:B------:R-:W-:Y:S01]  /*c550*/  HMMA.16816.F32 R72, R128.reuse, R146, R72 ;  /* 0x000000928048723c */ /* 0x040fe20000001848 */
[----:B------:R-:W3:Y:S03]  /*c560*/  LDSM.16.MT88.4 R144, [R138+0x10000] ;  /* 0x010000008a90783b */ /* 0x000ee60000004200 */
[----:B------:R-:W5:Y:S01]  /*c570*/  MUFU.EX2 R167, R167 ;  /* 0x000000a700a77308 */ /* 0x000f620000000800 */
[----:B-1----:R-:W-:Y:S01]  /*c580*/  F2FP.F16.F32.PACK_AB R116, R163, R162 ;  /* 0x000000a2a374723e */ /* 0x002fe200000000ff */
[-C--:B------:R-:W-:Y:S01]  /*c590*/  FFMA.FTZ R166, R17, R136.reuse, -R161 ;  /* 0x0000008811a67223 */ /* 0x080fe200000108a1 */
[----:B------:R-:W-:Y:S01]  /*c5a0*/  FMUL.FTZ R17, R133, R117 ;  /* 0x0000007585117220 */ /* 0x000fe20000410000 */
[--C-:B------:R-:W-:Y:S01]  /*c5b0*/  FFMA.FTZ R168, R18, R136, -R159.reuse ;  /* 0x0000008812a87223 */ /* 0x100fe2000001089f */
[C---:B------:R-:W-:Y:S01]  /*c5c0*/  FMUL.FTZ R18, R132.reuse, R118 ;  /* 0x0000007684127220 */ /* 0x040fe20000410000 */
[C---:B------:R-:W-:Y:S04]  /*c5d0*/  HMMA.16816.F32 R76, R128.reuse, R148, R76 ;  /* 0x00000094804c723c */ /* 0x040fe8000000184c */
[----:B------:R-:W-:Y:S01]  /*c5e0*/  MUFU.EX2 R165, R165 ;  /* 0x000000a500a57308 */ /* 0x000fe20000000800 */
[-C--:B------:R-:W-:Y:S01]  /*c5f0*/  FFMA.FTZ R169, R19, R136.reuse, -R159 ;  /* 0x0000008813a97223 */ /* 0x080fe2000001089f */
[----:B------:R-:W-:Y:S01]  /*c600*/  FMUL.FTZ R19, R132, R119 ;  /* 0x0000007784137220 */ /* 0x000fe20000410000 */
[-CC-:B------:R-:W-:Y:S01]  /*c610*/  FFMA.FTZ R170, R20, R136.reuse, -R161.reuse ;  /* 0x0000008814aa7223 */ /* 0x180fe200000108a1 */
[-C--:B------:R-:W-:Y:S01]  /*c620*/  FFMA.FTZ R171, R21, R136.reuse, -R161 ;  /* 0x0000008815ab7223 */ /* 0x080fe200000108a1 */
[--C-:B------:R-:W-:Y:S01]  /*c630*/  FFMA.FTZ R174, R22, R136, -R159.reuse ;  /* 0x0000008816ae7223 */ /* 0x100fe2000001089f */
[C---:B------:R-:W-:Y:S01]  /*c640*/  HMMA.16816.F32 R80, R128.reuse, R150, R80 ;  /* 0x000000968050723c */ /* 0x040fe20000001850 */
[----:B------:R-:W-:Y:S03]  /*c650*/  LDSM.16.MT88.4 R148, [R202+0x800] ;  /* 0x00080000ca94783b */ /* 0x000fe60000004200 */
[----:B------:R-:W1:Y:S01]  /*c660*/  MUFU.EX2 R166, R166 ;  /* 0x000000a600a67308 */ /* 0x000e620000000800 */
[----:B-----5:R-:W-:Y:S01]  /*c670*/  F2FP.F16.F32.PACK_AB R117, R167, R164 ;  /* 0x000000a4a775723e */ /* 0x020fe200000000ff */
[-C--:B------:R-:W-:Y:S01]  /*c680*/  FFMA.FTZ R173, R23, R136.reuse, -R159 ;  /* 0x0000008817ad7223 */ /* 0x080fe2000001089f */
[-CC-:B------:R-:W-:Y:S01]  /*c690*/  FFMA.FTZ R52, R52, R136.reuse, -R161.reuse ;  /* 0x0000008834347223 */ /* 0x180fe200000108a1 */
[-C--:B------:R-:W-:Y:S01]  /*c6a0*/  FFMA.FTZ R53, R53, R136.reuse, -R161 ;  /* 0x0000008835357223 */ /* 0x080fe200000108a1 */
[-CC-:B------:R-:W-:Y:S01]  /*c6b0*/  FFMA.FTZ R54, R54, R136.reuse, -R159.reuse ;  /* 0x0000008836367223 */ /* 0x180fe2000001089f */
[C---:B--2---:R-:W-:Y:S04]  /*c6c0*/  HMMA.16816.F32 R84, R128.reuse, R124, R84 ;  /* 0x0000007c8054723c */ /* 0x044fe80000001854 */
[----:B------:R-:W-:Y:S01]  /*c6d0*/  MUFU.EX2 R168, R168 ;  /* 0x000000a800a87308 */ /* 0x000fe20000000800 */
[-C--:B------:R-:W-:Y:S01]  /*c6e0*/  FFMA.FTZ R55, R55, R136.reuse, -R159 ;  /* 0x0000008837377223 */ /* 0x080fe2000001089f */
[-CC-:B------:R-:W-:Y:S01]  /*c6f0*/  FFMA.FTZ R56, R56, R136.reuse, -R161.reuse ;  /* 0x0000008838387223 */ /* 0x180fe200000108a1 */
[-C--:B------:R-:W-:Y:S01]  /*c700*/  FFMA.FTZ R57, R57, R136.reuse, -R161 ;  /* 0x0000008839397223 */ /* 0x080fe200000108a1 */
[-CC-:B------:R-:W-:Y:S01]  /*c710*/  FFMA.FTZ R58, R58, R136.reuse, -R159.reuse ;  /* 0x000000883a3a7223 */ /* 0x180fe2000001089f */
[-C--:B------:R-:W-:Y:S01]  /*c720*/  FFMA.FTZ R59, R59, R136.reuse, -R159 ;  /* 0x000000883b3b7223 */ /* 0x080fe2000001089f */
[C---:B------:R-:W-:Y:S01]  /*c730*/  HMMA.16816.F32 R88, R128.reuse, R126, R88 ;  /* 0x0000007e8058723c */ /* 0x040fe20000001858 */
[----:B------:R-:W2:Y:S03]  /*c740*/  LDSM.16.MT88.4 R124, [R137+0x4000] ;  /* 0x00400000897c783b */ /* 0x000ea60000004200 */
[----:B------:R-:W5:Y:S01]  /*c750*/  MUFU.EX2 R169, R169 ;  /* 0x000000a900a97308 */ /* 0x000f620000000800 */
[----:B-1----:R-:W-:Y:S01]  /*c760*/  F2FP.F16.F32.PACK_AB R118, R166, R165 ;  /* 0x000000a5a676723e */ /* 0x002fe200000000ff */
[-CC-:B------:R-:W-:Y:S01]  /*c770*/  FFMA.FTZ R48, R48, R136.reuse, -R161.reuse ;  /* 0x0000008830307223 */ /* 0x180fe200000108a1 */
[-C--:B------:R-:W-:Y:S01]  /*c780*/  FFMA.FTZ R49, R49, R136.reuse, -R161 ;  /* 0x0000008831317223 */ /* 0x080fe200000108a1 */
[-CC-:B------:R-:W-:Y:S01]  /*c790*/  FFMA.FTZ R50, R50, R136.reuse, -R159.reuse ;  /* 0x0000008832327223 */ /* 0x180fe2000001089f */
[-CC-:B------:R-:W-:Y:S01]  /*c7a0*/  FFMA.FTZ R51, R51, R136.reuse, -R159.reuse ;  /* 0x0000008833337223 */ /* 0x180fe2000001089f */
[C---:B----4-:R-:W-:Y:S04]  /*c7b0*/  HMMA.16816.F32 R92, R128.reuse, R140, R92 ;  /* 0x0000008c805c723c */ /* 0x050fe8000000185c */
[----:B------:R-:W-:Y:S01]  /*c7c0*/  MUFU.EX2 R52, R52 ;  /* 0x0000003400347308 */ /* 0x000fe20000000800 */
[----:B------:R-:W-:Y:S01]  /*c7d0*/  FFMA.FTZ R62, R62, R136, -R159 ;  /* 0x000000883e3e7223 */ /* 0x000fe2000001089f */
[----:B------:R-:W-:Y:S01]  /*c7e0*/  FFMA.FTZ R157, R132, R233, R157 ;  /* 0x000000e9849d7223 */ /* 0x000fe2000001009d */
[----:B------:R-:W-:Y:S01]  /*c7f0*/  FFMA.FTZ R158, R133, R228, R158 ;  /* 0x000000e4859e7223 */ /* 0x000fe2000001009e */
[----:B------:R-:W-:Y:S01]  /*c800*/  ISETP.NE.AND P0, PT, R222, -0x1, PT ;  /* 0xffffffffde00780c */ /* 0x000fe20003f05270 */
[C---:B------:R-:W-:Y:S01]  /*c810*/  HMMA.16816.F32 R96, R128.reuse, R142, R96 ;  /* 0x0000008e8060723c */ /* 0x040fe20000001860 */
[----:B------:R-:W1:Y:S04]  /*c820*/  LDSM.16.MT88.4 R140, [R202+0x4000] ;  /* 0x00400000ca8c783b */ /* 0x000e680000004200 */
[----:B------:R-:W-:Y:S01]  /*c830*/  MUFU.EX2 R53, R53 ;  /* 0x0000003500357308 */ /* 0x000fe20000000800 */
[----:B-----5:R-:W-:Y:S01]  /*c840*/  F2FP.F16.F32.PACK_AB R119, R169, R168 ;  /* 0x000000a8a977723e */ /* 0x020fe200000000ff */
[----:B------:R-:W-:Y:S01]  /*c850*/  FADD.FTZ R160, R160, R157 ;  /* 0x0000009da0a07221 */ /* 0x000fe20000010000 */
[----:B------:R-:W-:Y:S01]  /*c860*/  FADD.FTZ R158, R156, R158 ;  /* 0x0000009e9c9e7221 */ /* 0x000fe20000010000 */
[----:B------:R-:W-:Y:S01]  /*c870*/  MOV R133, R134 ;  /* 0x0000008600857202 */ /* 0x000fe20000000f00 */
[C---:B---3--:R-:W-:Y:S05]  /*c880*/  HMMA.16816.F32 R100, R128.reuse, R144, R100 ;  /* 0x000000908064723c */ /* 0x048fea0000001864 */
[----:B------:R-:W-:Y:S01]  /*c890*/  MUFU.EX2 R54, R54 ;  /* 0x0000003600367308 */ /* 0x000fe20000000800 */
[----:B------:R-:W-:Y:S02]  /*c8a0*/  MOV R132, R135 ;  /* 0x0000008700847202 */ /* 0x000fe40000000f00 */
[C---:B------:R-:W-:Y:S01]  /*c8b0*/  HMMA.16816.F32 R104, R128.reuse, R146, R104 ;  /* 0x000000928068723c */ /* 0x040fe20000001868 */
[----:B------:R-:W3:Y:S06]  /*c8c0*/  LDSM.16.MT88.4 R144, [R138+0xc800] ;  /* 0x00c800008a90783b */ /* 0x000eec0000004200 */
[----:B------:R-:W-:Y:S01]  /*c8d0*/  MUFU.EX2 R55, R55 ;  /* 0x0000003700377308 */ /* 0x000fe20000000800 */
[C---:B--2---:R-:W-:Y:S09]  /*c8e0*/  HMMA.16816.F32 R12, R128.reuse, R124, R12 ;  /* 0x0000007c800c723c */ /* 0x044ff2000000180c */
[----:B------:R-:W-:Y:S01]  /*c8f0*/  MUFU.EX2 R56, R56 ;  /* 0x0000003800387308 */ /* 0x000fe20000000800 */
[C---:B------:R-:W-:Y:S01]  /*c900*/  HMMA.16816.F32 R108, R128.reuse, R126, R108 ;  /* 0x0000007e806c723c */ /* 0x040fe2000000186c */
[----:B------:R-:W2:Y:S08]  /*c910*/  LDSM.16.MT88.4 R124, [R137+0x800] ;  /* 0x00080000897c783b */ /* 0x000eb00000004200 */
[----:B------:R-:W-:Y:S01]  /*c920*/  MUFU.EX2 R57, R57 ;  /* 0x0000003900397308 */ /* 0x000fe20000000800 */
[C---:B-1----:R-:W-:Y:S09]  /*c930*/  HMMA.16816.F32 R112, R128.reuse, R140, R112 ;  /* 0x0000008c8070723c */ /* 0x042ff20000001870 */
[----:B------:R-:W-:Y:S01]  /*c940*/  MUFU.EX2 R58, R58 ;  /* 0x0000003a003a7308 */ /* 0x000fe20000000800 */
[----:B------:R-:W-:Y:S01]  /*c950*/  HMMA.16816.F32 R16, R128, R142, R16 ;  /* 0x0000008e8010723c */ /* 0x000fe20000001810 */
[----:B------:R-:W-:Y:S08]  /*c960*/  LDSM.16.MT88.4 R128, [R137+0x4800] ;  /* 0x004800008980783b */ /* 0x000ff00000004200 */
[----:B------:R-:W-:Y:S01]  /*c970*/  MUFU.EX2 R59, R59 ;  /* 0x0000003b003b7308 */ /* 0x000fe20000000800 */
[C---:B------:R-:W-:Y:S01]  /*c980*/  HMMA.16816.F32 R4, R116.reuse, R120, R4 ;  /* 0x000000787404723c */ /* 0x040fe20000001804 */
[----:B------:R-:W-:Y:S08]  /*c990*/  LDSM.16.MT88.4 R140, [R202+0x4800] ;  /* 0x00480000ca8c783b */ /* 0x000ff00000004200 */
[----:B------:R-:W-:Y:S01]  /*c9a0*/  MUFU.EX2 R170, R170 ;  /* 0x000000aa00aa7308 */ /* 0x000fe20000000800 */
[C---:B------:R-:W-:Y:S01]  /*c9b0*/  HMMA.16816.F32 R8, R116.reuse, R122, R8 ;  /* 0x0000007a7408723c */ /* 0x040fe20000001808 */
[----:B------:R-:W1:Y:S08]  /*c9c0*/  LDSM.16.MT88.4 R120, [R139+0x10800] ;  /* 0x010800008b78783b */ /* 0x000e700000004200 */
[----:B------:R-:W4:Y:S01]  /*c9d0*/  MUFU.EX2 R171, R171 ;  /* 0x000000ab00ab7308 */ /* 0x000f220000000800 */
[C---:B---3--:R-:W-:Y:S09]  /*c9e0*/  HMMA.16816.F32 R68, R116.reuse, R144, R68 ;  /* 0x000000907444723c */ /* 0x048ff20000001844 */
[----:B------:R-:W-:Y:S01]  /*c9f0*/  MUFU.EX2 R174, R174 ;  /* 0x000000ae00ae7308 */ /* 0x000fe20000000800 */
[C---:B------:R-:W-:Y:S01]  /*ca00*/  HMMA.16816.F32 R72, R116.reuse, R146, R72 ;  /* 0x000000927448723c */ /* 0x040fe20000001848 */
[----:B------:R-:W-:Y:S08]  /*ca10*/  LDSM.16.MT88.4 R144, [R139+0xd000] ;  /* 0x00d000008b90783b */ /* 0x000ff00000004200 */
[----:B------:R-:W3:Y:S01]  /*ca20*/  MUFU.EX2 R173, R173 ;  /* 0x000000ad00ad7308 */ /* 0x000ee20000000800 */
[----:B----4-:R-:W-:Y:S01]  /*ca30*/  F2FP.F16.F32.PACK_AB R20, R171, R170 ;  /* 0x000000aaab14723e */ /* 0x010fe200000000ff */
[C---:B--2---:R-:W-:Y:S08]  /*ca40*/  HMMA.16816.F32 R76, R116.reuse, R124, R76 ;  /* 0x0000007c744c723c */ /* 0x044ff0000000184c */
[----:B------:R-:W-:Y:S01]  /*ca50*/  MUFU.EX2 R172, R172 ;  /* 0x000000ac00ac7308 */ /* 0x000fe20000000800 */
[C---:B------:R-:W-:Y:S01]  /*ca60*/  HMMA.16816.F32 R80, R116.reuse, R126, R80 ;  /* 0x0000007e7450723c */ /* 0x040fe20000001850 */
[----:B------:R-:W2:Y:S08]  /*ca70*/  LDSM.16.MT88.4 R124, [R138+0x10800] ;  /* 0x010800008a7c783b */ /* 0x000eb00000004200 */
[----:B------:R-:W4:Y:S01]  /*ca80*/  MUFU.EX2 R175, R175 ;  /* 0x000000af00af7308 */ /* 0x000f220000000800 */
[----:B---3--:R-:W-:Y:S01]  /*ca90*/  F2FP.F16.F32.PACK_AB R21, R173, R174 ;  /* 0x000000aead15723e */ /* 0x008fe200000000ff */
[C---:B------:R-:W-:Y:S08]  /*caa0*/  HMMA.16816.F32 R84, R116.reuse, R148, R84 ;  /* 0x000000947454723c */ /* 0x040ff00000001854 */
[----:B------:R-:W-:Y:S01]  /*cab0*/  MUFU.EX2 R176, R176 ;  /* 0x000000b000b07308 */ /* 0x000fe20000000800 */
[C---:B------:R-:W-:Y:S01]  /*cac0*/  HMMA.16816.F32 R88, R116.reuse, R150, R88 ;  /* 0x000000967458723c */ /* 0x040fe20000001858 */
[----:B------:R-:W3:Y:S08]  /*cad0*/  LDSM.16.MT88.4 R148, [R138+0xd000] ;  /* 0x00d000008a94783b */ /* 0x000ef00000004200 */
[----:B------:R-:W5:Y:S01]  /*cae0*/  MUFU.EX2 R177, R177 ;  /* 0x000000b100b17308 */ /* 0x000f620000000800 */
[----:B----4-:R-:W-:Y:S01]  /*caf0*/  F2FP.F16.F32.PACK_AB R22, R175, R172 ;  /* 0x000000acaf16723e */ /* 0x010fe200000000ff */
[C---:B-1----:R-:W-:Y:S08]  /*cb00*/  HMMA.16816.F32 R92, R116.reuse, R120, R92 ;  /* 0x00000078745c723c */ /* 0x042ff0000000185c */
[----:B------:R-:W-:Y:S01]  /*cb10*/  MUFU.EX2 R179, R179 ;  /* 0x000000b300b37308 */ /* 0x000fe20000000800 */
[C---:B------:R-:W-:Y:S01]  /*cb20*/  HMMA.16816.F32 R96, R116.reuse, R122, R96 ;  /* 0x0000007a7460723c */ /* 0x040fe20000001860 */
[----:B------:R-:W1:Y:S08]  /*cb30*/  LDSM.16.MT88.4 R120, [R137+0x1000] ;  /* 0x001000008978783b */ /* 0x000e700000004200 */
[----:B------:R-:W-:Y:S01]  /*cb40*/  MUFU.EX2 R178, R178 ;  /* 0x000000b200b27308 */ /* 0x000fe20000000800 */
[----:B-----5:R-:W-:Y:S01]  /*cb50*/  F2FP.F16.F32.PACK_AB R23, R177, R176 ;  /* 0x000000b0b117723e */ /* 0x020fe200000000ff */
[C---:B--2---:R-:W-:Y:S08]  /*cb60*/  HMMA.16816.F32 R100, R116.reuse, R124, R100 ;  /* 0x0000007c7464723c */ /* 0x044ff00000001864 */
        /* <DEDUP_REMOVED lines=14> */
[----:B------:R-:W2:Y:S06]  /*cc50*/  LDSM.16.MT88.4 R116, [R139+0x11000] ;  /* 0x011000008b74783b */ /* 0x000eac0000004200 */
        /* <DEDUP_REMOVED lines=13> */
[C---:B---3--:R-:W-:Y:S05]  /*cd30*/  HMMA.16816.F32 R68, R20.reuse, R148, R68 ;  /* 0x000000941444723c */ /* 0x048fea0000001844 */
[----:B------:R-:W3:Y:S01]  /*cd40*/  MUFU.EX2 R144, R144 ;  /* 0x0000009000907308 */ /* 0x000ee20000000800 */
[-CC-:B------:R-:W-:Y:S01]  /*cd50*/  FFMA.FTZ R148, R36, R136.reuse, -R161.reuse ;  /* 0x0000008824947223 */ /* 0x180fe200000108a1 */
[-C--:B------:R-:W-:Y:S01]  /*cd60*/  FFMA.FTZ R149, R37, R136.reuse, -R161 ;  /* 0x0000008825957223 */ /* 0x080fe200000108a1 */
[C---:B------:R-:W-:Y:S07]  /*cd70*/  HMMA.16816.F32 R72, R20.reuse, R150, R72 ;  /* 0x000000961448723c */ /* 0x040fee0000001848 */
[----:B------:R-:W-:Y:S01]  /*cd80*/  MUFU.EX2 R142, R142 ;  /* 0x0000008e008e7308 */ /* 0x000fe20000000800 */
[-C--:B------:R-:W-:Y:S01]  /*cd90*/  FFMA.FTZ R150, R38, R136.reuse, -R159 ;  /* 0x0000008826967223 */ /* 0x080fe2000001089f */
[--C-:B------:R-:W-:Y:S01]  /*cda0*/  FFMA.FTZ R151, R40, R136, -R161.reuse ;  /* 0x0000008828977223 */ /* 0x100fe200000108a1 */
[----:B------:R-:W-:Y:S01]  /*cdb0*/  LDSM.16.MT88.4 R36, [R138+0xe000] ;  /* 0x00e000008a24783b */ /* 0x000fe20000004200 */
[C---:B-1----:R-:W-:Y:S06]  /*cdc0*/  HMMA.16816.F32 R76, R20.reuse, R120, R76 ;  /* 0x00000078144c723c */ /* 0x042fec000000184c */
[----:B------:R-:W1:Y:S01]  /*cdd0*/  MUFU.EX2 R145, R145 ;  /* 0x0000009100917308 */ /* 0x000e620000000800 */
[----:B------:R-:W-:Y:S01]  /*cde0*/  LDSM.16.MT88.4 R40, [R202+0x6000] ;  /* 0x00600000ca28783b */ /* 0x000fe20000004200 */
[C---:B------:R-:W-:Y:S08]  /*cdf0*/  HMMA.16816.F32 R80, R20.reuse, R122, R80 ;  /* 0x0000007a1450723c */ /* 0x040ff00000001850 */
[----:B------:R-:W-:Y:S01]  /*ce00*/  MUFU.EX2 R146, R146 ;  /* 0x0000009200927308 */ /* 0x000fe20000000800 */
[----:B------:R-:W5:Y:S01]  /*ce10*/  LDSM.16.MT88.4 R120, [R138+0x11000] ;  /* 0x011000008a78783b */ /* 0x000f620000004200 */
[C---:B------:R-:W-:Y:S08]  /*ce20*/  HMMA.16816.F32 R84, R20.reuse, R24, R84 ;  /* 0x000000181454723c */ /* 0x040ff00000001854 */
[----:B------:R-:W1:Y:S01]  /*ce30*/  MUFU.EX2 R147, R147 ;  /* 0x0000009300937308 */ /* 0x000e620000000800 */
[C---:B------:R-:W-:Y:S01]  /*ce40*/  HMMA.16816.F32 R88, R20.reuse, R26, R88 ;  /* 0x0000001a1458723c */ /* 0x040fe20000001858 */
[----:B------:R-:W1:Y:S08]  /*ce50*/  LDSM.16.MT88.4 R24, [R139+0xd800] ;  /* 0x00d800008b18783b */ /* 0x000e700000004200 */
[----:B------:R-:W-:Y:S01]  /*ce60*/  MUFU.EX2 R148, R148 ;  /* 0x0000009400947308 */ /* 0x000fe20000000800 */
[C---:B--2---:R-:W-:Y:S09]  /*ce70*/  HMMA.16816.F32 R92, R20.reuse, R116, R92 ;  /* 0x00000074145c723c */ /* 0x044ff2000000185c */
[----:B------:R-:W2:Y:S01]  /*ce80*/  MUFU.EX2 R149, R149 ;  /* 0x0000009500957308 */ /* 0x000ea20000000800 */
[C---:B------:R-:W-:Y:S01]  /*ce90*/  HMMA.16816.F32 R96, R20.reuse, R118, R96 ;  /* 0x000000761460723c */ /* 0x040fe20000001860 */
[----:B------:R-:W2:Y:S08]  /*cea0*/  LDSM.16.MT88.4 R116, [R137+0x1800] ;  /* 0x001800008974783b */ /* 0x000eb00000004200 */
[----:B------:R-:W2:Y:S10]  /*ceb0*/  MUFU.EX2 R150, R150 ;  /* 0x0000009600967308 */ /* 0x000eb40000000800 */
[----:B------:R-:W2:Y:S01]  /*cec0*/  MUFU.EX2 R151, R151 ;  /* 0x0000009700977308 */ /* 0x000ea20000000800 */
[C---:B-----5:R-:W-:Y:S09]  /*ced0*/  HMMA.16816.F32 R100, R20.reuse, R120, R100 ;  /* 0x000000781464723c */ /* 0x060ff20000001864 */
[----:B------:R-:W-:Y:S01]  /*cee0*/  MUFU.EX2 R51, R51 ;  /* 0x0000003300337308 */ /* 0x000fe20000000800 */
[C---:B------:R-:W-:Y:S01]  /*cef0*/  HMMA.16816.F32 R104, R20.reuse, R122, R104 ;  /* 0x0000007a1468723c */ /* 0x040fe20000001868 */
[----:B------:R-:W-:Y:S07]  /*cf00*/  LDSM.16.MT88.4 R120, [R202+0x5800] ;  /* 0x00580000ca78783b */ /* 0x000fee0000004200 */
[C---:B------:R-:W-:Y:S08]  /*cf10*/  HMMA.16816.F32 R12, R20.reuse, R124, R12 ;  /* 0x0000007c140c723c */ /* 0x040ff0000000180c */
[C---:B------:R-:W-:Y:S01]  /*cf20*/  HMMA.16816.F32 R108, R20.reuse, R126, R108 ;  /* 0x0000007e146c723c */ /* 0x040fe2000000186c */
[----:B------:R-:W-:Y:S07]  /*cf30*/  LDSM.16.MT88.4 R124, [R139+0xf800] ;  /* 0x00f800008b7c783b */ /* 0x000fee0000004200 */
[C---:B------:R-:W-:Y:S08]  /*cf40*/  HMMA.16816.F32 R112, R20.reuse, R128, R112 ;  /* 0x000000801470723c */ /* 0x040ff00000001870 */
[----:B------:R-:W-:Y:S03]  /*cf50*/  HMMA.16816.F32 R16, R20, R130, R16 ;  /* 0x000000821410723c */ /* 0x000fe60000001810 */
[----:B----4-:R-:W-:Y:S02]  /*cf60*/  F2FP.F16.F32.PACK_AB R20, R141, R140 ;  /* 0x0000008c8d14723e */ /* 0x010fe400000000ff */
[----:B---3--:R-:W-:Y:S02]  /*cf70*/  F2FP.F16.F32.PACK_AB R21, R143, R144 ;  /* 0x000000908f15723e */ /* 0x008fe400000000ff */
[----:B-1----:R-:W-:Y:S02]  /*cf80*/  F2FP.F16.F32.PACK_AB R22, R145, R142 ;  /* 0x0000008e9116723e */ /* 0x002fe400000000ff */
[----:B------:R-:W-:Y:S07]  /*cf90*/  F2FP.F16.F32.PACK_AB R23, R147, R146 ;  /* 0x000000929317723e */ /* 0x000fee00000000ff */
[C---:B------:R-:W-:Y:S08]  /*cfa0*/  HMMA.16816.F32 R4, R20.reuse, R24, R4 ;  /* 0x000000181404723c */ /* 0x040ff00000001804 */
[C---:B------:R-:W-:Y:S01]  /*cfb0*/  HMMA.16816.F32 R8, R20.reuse, R26, R8 ;  /* 0x0000001a1408723c */ /* 0x040fe20000001808 */
[----:B------:R-:W1:Y:S07]  /*cfc0*/  LDSM.16.MT88.4 R24, [R139+0x11800] ;  /* 0x011800008b18783b */ /* 0x000e6e0000004200 */
        /* <DEDUP_REMOVED lines=8> */
[----:B------:R-:W4:Y:S07]  /*d050*/  LDSM.16.MT88.4 R32, [R139+0xe000] ;  /* 0x00e000008b20783b */ /* 0x000f2e0000004200 */
[C---:B-1----:R-:W-:Y:S08]  /*d060*/  HMMA.16816.F32 R92, R20.reuse, R24, R92 ;  /* 0x00000018145c723c */ /* 0x042ff0000000185c */
[C---:B------:R-:W-:Y:S01]  /*d070*/  HMMA.16816.F32 R96, R20.reuse, R26, R96 ;  /* 0x0000001a1460723c */ /* 0x040fe20000001860 */
[----:B------:R-:W1:Y:S07]  /*d080*/  LDSM.16.MT88.4 R24, [R137+0x2000] ;  /* 0x002000008918783b */ /* 0x000e6e0000004200 */
[C---:B---3--:R-:W-:Y:S08]  /*d090*/  HMMA.16816.F32 R100, R20.reuse, R28, R100 ;  /* 0x0000001c1464723c */ /* 0x048ff00000001864 */
[C---:B------:R-:W-:Y:S01]  /*d0a0*/  HMMA.16816.F32 R104, R20.reuse, R30, R104 ;  /* 0x0000001e1468723c */ /* 0x040fe20000001868 */
[----:B------:R-:W3:Y:S07]  /*d0b0*/  LDSM.16.MT88.4 R28, [R202+0x2000] ;  /* 0x00200000ca1c783b */ /* 0x000eee0000004200 */
[C---:B--2---:R-:W-:Y:S08]  /*d0c0*/  HMMA.16816.F32 R12, R20.reuse, R116, R12 ;  /* 0x00000074140c723c */ /* 0x044ff0000000180c */
[C---:B------:R-:W-:Y:S08]  /*d0d0*/  HMMA.16816.F32 R108, R20.reuse, R118, R108 ;  /* 0x00000076146c723c */ /* 0x040ff0000000186c */
[C---:B------:R-:W-:Y:S03]  /*d0e0*/  HMMA.16816.F32 R112, R20.reuse, R120, R112 ;  /* 0x000000781470723c */ /* 0x040fe60000001870 */
[-CC-:B------:R-:W-:Y:S01]  /*d0f0*/  FFMA.FTZ R120, R44, R136.reuse, -R161.reuse ;  /* 0x000000882c787223 */ /* 0x180fe200000108a1 */
[----:B------:R-:W-:Y:S04]  /*d100*/  FFMA.FTZ R121, R45, R136, -R161 ;  /* 0x000000882d797223 */ /* 0x000fe800000108a1 */
[----:B------:R-:W-:Y:S01]  /*d110*/  HMMA.16816.F32 R16, R20, R122, R16 ;  /* 0x0000007a1410723c */ /* 0x000fe20000001810 */
[----:B------:R-:W-:Y:S02]  /*d120*/  MUFU.EX2 R120, R120 ;  /* 0x0000007800787308 */ /* 0x000fe40000000800 */
[----:B------:R-:W-:Y:S01]  /*d130*/  F2FP.F16.F32.PACK_AB R20, R149, R148 ;  /* 0x000000949514723e */ /* 0x000fe200000000ff */
[--C-:B------:R-:W-:Y:S01]  /*d140*/  FFMA.FTZ R122, R46, R136, -R159.reuse ;  /* 0x000000882e7a7223 */ /* 0x100fe2000001089f */
[----:B------:R-:W-:Y:S01]  /*d150*/  F2FP.F16.F32.PACK_AB R21, R179, R150 ;  /* 0x00000096b315723e */ /* 0x000fe200000000ff */
[----:B------:R-:W-:Y:S01]  /*d160*/  FFMA.FTZ R123, R47, R136, -R159 ;  /* 0x000000882f7b7223 */ /* 0x000fe2000001089f */
[----:B------:R-:W-:Y:S01]  /*d170*/  F2FP.F16.F32.PACK_AB R22, R178, R151 ;  /* 0x00000097b216723e */ /* 0x000fe200000000ff */
[----:B------:R-:W-:Y:S01]  /*d180*/  LDSM.16.MT88.4 R44, [R138+0xe800] ;  /* 0x00e800008a2c783b */ /* 0x000fe20000004200 */
[----:B------:R-:W-:Y:S02]  /*d190*/  F2FP.F16.F32.PACK_AB R23, R181, R180 ;  /* 0x000000b4b517723e */ /* 0x000fe400000000ff */
[----:B------:R-:W2:Y:S05]  /*d1a0*/  MUFU.EX2 R121, R121 ;  /* 0x0000007900797308 */ /* 0x000eaa0000000800 */
[C---:B----4-:R-:W-:Y:S05]  /*d1b0*/  HMMA.16816.F32 R4, R20.reuse, R32, R4 ;  /* 0x000000201404723c */ /* 0x050fea0000001804 */
[----:B------:R-:W-:Y:S03]  /*d1c0*/  MUFU.EX2 R122, R122 ;  /* 0x0000007a007a7308 */ /* 0x000fe60000000800 */
[C---:B------:R-:W-:Y:S01]  /*d1d0*/  HMMA.16816.F32 R8, R20.reuse, R34, R8 ;  /* 0x000000221408723c */ /* 0x040fe20000001808 */
[----:B------:R-:W4:Y:S06]  /*d1e0*/  LDSM.16.MT88.4 R32, [R139+0x12000] ;  /* 0x012000008b20783b */ /* 0x000f2c0000004200 */
[----:B------:R-:W5:Y:S01]  /*d1f0*/  MUFU.EX2 R123, R123 ;  /* 0x0000007b007b7308 */ /* 0x000f620000000800 */
[C---:B------:R-:W-:Y:S08]  /*d200*/  HMMA.16816.F32 R68, R20.reuse, R36, R68 ;  /* 0x000000241444723c */ /* 0x040ff00000001844 */
[C---:B------:R-:W-:Y:S01]  /*d210*/  HMMA.16816.F32 R72, R20.reuse, R38, R72 ;  /* 0x000000261448723c */ /* 0x040fe20000001848 */
[----:B------:R-:W-:Y:S07]  /*d220*/  LDSM.16.MT88.4 R36, [R137+0x6000] ;  /* 0x006000008924783b */ /* 0x000fee0000004200 */
[C---:B-1----:R-:W-:Y:S08]  /*d230*/  HMMA.16816.F32 R76, R20.reuse, R24, R76 ;  /* 0x00000018144c723c */ /* 0x042ff0000000184c */
[C---:B------:R-:W-:Y:S01]  /*d240*/  HMMA.16816.F32 R80, R20.reuse, R26, R80 ;  /* 0x0000001a1450723c */ /* 0x040fe20000001850 */
[----:B------:R-:W1:Y:S07]  /*d250*/  LDSM.16.MT88.4 R24, [R138+0x12000] ;  /* 0x012000008a18783b */ /* 0x000e6e0000004200 */
        /* <DEDUP_REMOVED lines=15> */
[----:B--2---:R-:W-:Y:S02]  /*d350*/  F2FP.F16.F32.PACK_AB R20, R121, R120 ;  /* 0x000000787914723e */ /* 0x004fe400000000ff */
[----:B-----5:R-:W-:Y:S02]  /*d360*/  F2FP.F16.F32.PACK_AB R21, R123, R122 ;  /* 0x0000007a7b15723e */ /* 0x020fe400000000ff */
[----:B------:R-:W-:Y:S02]  /*d370*/  F2FP.F16.F32.PACK_AB R22, R49, R48 ;  /* 0x000000303116723e */ /* 0x000fe400000000ff */
[----:B------:R-:W-:Y:S07]  /*d380*/  F2FP.F16.F32.PACK_AB R23, R51, R50 ;  /* 0x000000323317723e */ /* 0x000fee00000000ff */
[C---:B---3--:R-:W-:Y:S08]  /*d390*/  HMMA.16816.F32 R4, R20.reuse, R28, R4 ;  /* 0x0000001c1404723c */ /* 0x048ff00000001804 */
[C---:B------:R-:W-:Y:S01]  /*d3a0*/  HMMA.16816.F32 R8, R20.reuse, R30, R8 ;  /* 0x0000001e1408723c */ /* 0x040fe20000001808 */
[----:B------:R-:W2:Y:S07]  /*d3b0*/  LDSM.16.MT88.4 R28, [R139+0x12800] ;  /* 0x012800008b1c783b */ /* 0x000eae0000004200 */
        /* <DEDUP_REMOVED lines=28> */
[C---:B------:R-:W-:Y:S03]  /*d580*/  HMMA.16816.F32 R68, R20.reuse, R44, R68 ;  /* 0x0000002c1444723c */ /* 0x040fe60000001844 */
[-CC-:B------:R-:W-:Y:S01]  /*d590*/  FFMA.FTZ R44, R60, R136.reuse, -R161.reuse ;  /* 0x000000883c2c7223 */ /* 0x180fe200000108a1 */
[----:B------:R-:W-:Y:S04]  /*d5a0*/  FFMA.FTZ R45, R61, R136, -R161 ;  /* 0x000000883d2d7223 */ /* 0x000fe800000108a1 */
[C---:B------:R-:W-:Y:S01]  /*d5b0*/  HMMA.16816.F32 R72, R20.reuse, R46, R72 ;  /* 0x0000002e1448723c */ /* 0x040fe20000001848 */
[----:B------:R-:W-:Y:S07]  /*d5c0*/  MUFU.EX2 R44, R44 ;  /* 0x0000002c002c7308 */ /* 0x000fee0000000800 */
[C---:B--2---:R-:W-:Y:S03]  /*d5d0*/  HMMA.16816.F32 R76, R20.reuse, R28, R76 ;  /* 0x0000001c144c723c */ /* 0x044fe6000000184c */
[----:B------:R-:W2:Y:S05]  /*d5e0*/  MUFU.EX2 R45, R45 ;  /* 0x0000002d002d7308 */ /* 0x000eaa0000000800 */
[C---:B------:R-:W-:Y:S01]  /*d5f0*/  HMMA.16816.F32 R80, R20.reuse, R30, R80 ;  /* 0x0000001e1450723c */ /* 0x040fe20000001850 */
[----:B------:R-:W4:Y:S07]  /*d600*/  LDSM.16.MT88.4 R28, [R138+0x13000] ;  /* 0x013000008a1c783b */ /* 0x000f2e0000004200 */
[C---:B---3--:R-:W-:Y:S01]  /*d610*/  HMMA.16816.F32 R84, R20.reuse, R32, R84 ;  /* 0x000000201454723c */ /* 0x048fe20000001854 */
[----:B------:R-:W-:Y:S02]  /*d620*/  MUFU.EX2 R32, R62 ;  /* 0x0000003e00207308 */ /* 0x000fe40000000800 */
[----:B--2---:R-:W-:Y:S01]  /*d630*/  F2FP.F16.F32.PACK_AB R116, R45, R44 ;  /* 0x0000002c2d74723e */ /* 0x004fe200000000ff */
[-C--:B------:R-:W-:Y:S04]  /*d640*/  FFMA.FTZ R33, R63, R136.reuse, -R159 ;  /* 0x000000883f217223 */ /* 0x080fe8000001089f */
[C---:B------:R-:W-:Y:S03]  /*d650*/  HMMA.16816.F32 R88, R20.reuse, R34, R88 ;  /* 0x000000221458723c */ /* 0x040fe60000001858 */
[----:B------:R-:W2:Y:S01]  /*d660*/  MUFU.EX2 R33, R33 ;  /* 0x0000002100217308 */ /* 0x000ea20000000800 */
[-CC-:B------:R-:W-:Y:S01]  /*d670*/  FFMA.FTZ R34, R64, R136.reuse, -R161.reuse ;  /* 0x0000008840227223 */ /* 0x180fe200000108a1 */
[-C--:B------:R-:W-:Y:S01]  /*d680*/  FFMA.FTZ R161, R65, R136.reuse, -R161 ;  /* 0x0000008841a17223 */ /* 0x080fe200000108a1 */
[-CC-:B------:R-:W-:Y:S01]  /*d690*/  FFMA.FTZ R35, R66, R136.reuse, -R159.reuse ;  /* 0x0000008842237223 */ /* 0x180fe2000001089f */
[----:B------:R-:W-:Y:S01]  /*d6a0*/  FFMA.FTZ R159, R67, R136, -R159 ;  /* 0x00000088439f7223 */ /* 0x000fe2000001089f */
[C---:B-1----:R-:W-:Y:S05]  /*d6b0*/  HMMA.16816.F32 R92, R20.reuse, R24, R92 ;  /* 0x00000018145c723c */ /* 0x042fea000000185c */
[----:B------:R-:W-:Y:S03]  /*d6c0*/  MUFU.EX2 R34, R34 ;  /* 0x0000002200227308 */ /* 0x000fe60000000800 */
[C---:B------:R-:W-:Y:S01]  /*d6d0*/  HMMA.16816.F32 R96, R20.reuse, R26, R96 ;  /* 0x0000001a1460723c */ /* 0x040fe20000001860 */
[----:B------:R-:W1:Y:S06]  /*d6e0*/  LDSM.16.MT88.4 R24, [R138+0xf800] ;  /* 0x00f800008a18783b */ /* 0x000e6c0000004200 */
[----:B------:R-:W3:Y:S01]  /*d6f0*/  MUFU.EX2 R161, R161 ;  /* 0x000000a100a17308 */ /* 0x000ee20000000800 */
[----:B--2---:R-:W-:Y:S01]  /*d700*/  F2FP.F16.F32.PACK_AB R117, R33, R32 ;  /* 0x000000202175723e */ /* 0x004fe200000000ff */
[C---:B----4-:R-:W-:Y:S08]  /*d710*/  HMMA.16816.F32 R100, R20.reuse, R28, R100 ;  /* 0x0000001c1464723c */ /* 0x050ff00000001864 */
[----:B------:R-:W-:Y:S01]  /*d720*/  MUFU.EX2 R35, R35 ;  /* 0x0000002300237308 */ /* 0x000fe20000000800 */
[C---:B------:R-:W-:Y:S09]  /*d730*/  HMMA.16816.F32 R104, R20.reuse, R30, R104 ;  /* 0x0000001e1468723c */ /* 0x040ff20000001868 */
[----:B------:R-:W2:Y:S01]  /*d740*/  MUFU.EX2 R28, R159 ;  /* 0x0000009f001c7308 */ /* 0x000ea20000000800 */
[----:B---3--:R-:W-:Y:S01]  /*d750*/  F2FP.F16.F32.PACK_AB R118, R161, R34 ;  /* 0x00000022a176723e */ /* 0x008fe200000000ff */
[C---:B------:R-:W-:Y:S08]  /*d760*/  HMMA.16816.F32 R12, R20.reuse, R36, R12 ;  /* 0x00000024140c723c */ /* 0x040ff0000000180c */
[C---:B------:R-:W-:Y:S03]  /*d770*/  HMMA.16816.F32 R108, R20.reuse, R38, R108 ;  /* 0x00000026146c723c */ /* 0x040fe6000000186c */
[----:B--2---:R-:W-:Y:S05]  /*d780*/  F2FP.F16.F32.PACK_AB R119, R28, R35 ;  /* 0x000000231c77723e */ /* 0x004fea00000000ff */
[C---:B------:R-:W-:Y:S08]  /*d790*/  HMMA.16816.F32 R112, R20.reuse, R40, R112 ;  /* 0x000000281470723c */ /* 0x040ff00000001870 */
[----:B------:R-:W-:Y:S01]  /*d7a0*/  HMMA.16816.F32 R16, R20, R42, R16 ;  /* 0x0000002a1410723c */ /* 0x000fe20000001810 */
[----:B------:R-:W2:Y:S07]  /*d7b0*/  LDSM.16.MT88.4 R20, [R137+0x3800] ;  /* 0x003800008914783b */ /* 0x000eae0000004200 */
[C---:B------:R-:W-:Y:S01]  /*d7c0*/  HMMA.16816.F32 R128, R116.reuse, R124, R4 ;  /* 0x0000007c7480723c */ /* 0x040fe20000001804 */
[----:B------:R-:W3:Y:S07]  /*d7d0*/  LDSM.16.MT88.4 R4, [R202+0x3800] ;  /* 0x00380000ca04783b */ /* 0x000eee0000004200 */
        /* <DEDUP_REMOVED lines=25> */
[----:B------:R-:W-:Y:S03]  /*d970*/  FADD.FTZ R172, R172, R171 ;  /* 0x000000abacac7221 */ /* 0x000fe60000010000 */
[----:B------:R-:W-:Y:S01]  /*d980*/  FADD.FTZ R177, R177, R176 ;  /* 0x000000b0b1b17221 */ /* 0x000fe20000010000 */
[C---:B------:R-:W-:Y:S01]  /*d990*/  HMMA.16816.F32 R88, R116.reuse, R6, R88 ;  /* 0x000000067458723c */ /* 0x040fe20000001858 */
[----:B------:R-:W3:Y:S02]  /*d9a0*/  LDSM.16.MT88.4 R4, [R137+0x7800] ;  /* 0x007800008904783b */ /* 0x000ee40000004200 */
        /* <DEDUP_REMOVED lines=17> */
[C---:B------:R-:W-:Y:S03]  /*dac0*/  HMMA.16816.F32 R104, R116.reuse, R22, R104 ;  /* 0x000000167468723c */ /* 0x040fe60000001868 */
        /* <DEDUP_REMOVED lines=9> */
[----:B------:R-:W-:Y:S02]  /*db60*/  FADD.FTZ R48, R48, R121 ;  /* 0x0000007930307221 */ /* 0x000fe40000010000 */
[C---:B---3--:R-:W-:Y:S03]  /*db70*/  HMMA.16816.F32 R120, R116.reuse, R4, R12 ;  /* 0x000000047478723c */ /* 0x048fe6000000180c */
        /* <DEDUP_REMOVED lines=22> */
.L_x_3820:
        /* <DEDUP_REMOVED lines=10> */
.L_x_3843:
        /* <DEDUP_REMOVED lines=176> */
[----:B--2---:R-:W-:-:S04]  /*e880*/  @!P2 IMAD R4, R4, R217, R218 ;  /* 0x000000d90404a224 */ /* 0x004fc800078e02da */
[----:B----4-:R-:W-:Y:S01]  /*e890*/  @!P2 IMAD R39, R4, R39, RZ ;  /* 0x000000270427a224 */ /* 0x010fe200078e02ff */
[----:B------:R-:W-:Y:S06]  /*e8a0*/  @!P2 BRA `(.L_x_3830) ;  /* 0x000000000014a947 */ /* 0x000fec0003800000 */
[----:B------:R-:W2:Y:S04]  /*e8b0*/  @!P4 LD.E R4, desc[UR4][R2.64+0xb4] ;  /* 0x0000b4040204c980 */ /* 0x000ea8000c101900 */
[----:B------:R-:W3:Y:S01]  /*e8c0*/  LD.E R5, desc[UR4][R2.64+0xd4] ;  /* 0x0000d40402057980 */ /* 0x000ee2000c101900 */
[----:B--2---:R-:W-:Y:S02]  /*e8d0*/  @!P4 IMAD R225, R4, R217, RZ ;  /* 0x000000d904e1c224 */ /* 0x004fe400078e02ff */
[----:B---3--:R-:W-:-:S05]  /*e8e0*/  IMAD R4, R5, R218, RZ ;  /* 0x000000da05047224 */ /* 0x008fca00078e02ff */
[----:B------:R-:W-:Y:S02]  /*e8f0*/  IADD3 R39, PT, PT, R4, R225, RZ ;  /* 0x000000e104277210 */ /* 0x000fe40007ffe0ff */
.L_x_3830:
[----:B------:R-:W-:Y:S05]  /*e900*/  BSYNC.RECONVERGENT B0 ;  /* 0x0000000000007941 */ /* 0x000fea0003800200 */
.L_x_3829:
        /* <DEDUP_REMOVED lines=26> */
.L_x_3832:
[----:B------:R-:W-:Y:S05]  /*eab0*/  BSYNC.RECONVERGENT B0 ;  /* 0x0000000000007941 */ /* 0x000fea0003800200 */
.L_x_3831:
[----:B------:R-:W-:Y:S01]  /*eac0*/  SHF.R.U32.HI R37, RZ, 0x3, R198 ;  /* 0x00000003ff257819 */ /* 0x000fe200000116c6 */
[-C--:B-1----:R-:W-:Y:S01]  /*ead0*/  @!P4 IMAD R0, R47, R217.reuse, RZ ;  /* 0x000000d92f00c224 */ /* 0x082fe200078e02ff */
[----:B------:R1:W5:Y:S01]  /*eae0*/  LD.E R2, desc[UR4][R2.64+0xc0] ;  /* 0x0000c00402027980 */ /* 0x000362000c101900 */
[----:B------:R-:W-:Y:S01]  /*eaf0*/  @!P4 IMAD.WIDE.U32 R42, R46, R217, RZ ;  /* 0x000000d92e2ac225 */ /* 0x000fe200078e00ff */
[----:B------:R-:W-:Y:S01]  /*eb00*/  MOV R197, RZ ;  /* 0x000000ff00c57202 */ /* 0x000fe20000000f00 */
[----:B------:R-:W-:Y:S01]  /*eb10*/  BSSY.RECONVERGENT B0, `(.L_x_3833) ;  /* 0x000001d000007945 */ /* 0x000fe20003800200 */
[----:B------:R-:W-:Y:S01]  /*eb20*/  ISETP.GE.AND P3, PT, R37, R210, PT ;  /* 0x000000d22500720c */ /* 0x000fe20003f66270 */
[----:B------:R-:W-:Y:S01]  /*eb30*/  @!P4 IMAD.IADD R36, R43, 0x1, R0 ;  /* 0x000000012b24c824 */ /* 0x000fe200078e0200 */
[----:B------:R-:W-:Y:S01]  /*eb40*/  @P4 MOV R42, R50 ;  /* 0x00000032002a4202 */ /* 0x000fe20000000f00 */
[-C--:B------:R-:W-:Y:S01]  /*eb50*/  IMAD R0, R45, R218.reuse, RZ ;  /* 0x000000da2d007224 */ /* 0x080fe200078e02ff */
[----:B------:R-:W-:Y:S01]  /*eb60*/  IADD3 R39, PT, PT, R37, 0x20, RZ ;  /* 0x0000002025277810 */ /* 0x000fe20007ffe0ff */
[----:B------:R-:W-:-:S03]  /*eb70*/  IMAD.WIDE.U32 R218, R44, R218, RZ ;  /* 0x000000da2cda7225 */ /* 0x000fc600078e00ff */
[----:B------:R-:W-:Y:S01]  /*eb80*/  ISETP.GE.AND P1, PT, R39, R210, PT ;  /* 0x000000d22700720c */ /* 0x000fe20003f26270 */
        /* <DEDUP_REMOVED lines=21> */
.L_x_3834:
[----:B------:R-:W-:Y:S05]  /*ece0*/  BSYNC.RECONVERGENT B0 ;  /* 0x0000000000007941 */ /* 0x000fea0003800200 */
.L_x_3833:
        /* <DEDUP_REMOVED lines=16> */
.L_x_3836:
[----:B------:R-:W-:Y:S05]  /*edf0*/  BSYNC.RECONVERGENT B0 ;  /* 0x0000000000007941 */ /* 0x000fea0003800200 */
.L_x_3835:
        /* <DEDUP_REMOVED lines=16> */
.L_x_3838:
[----:B------:R-:W-:Y:S05]  /*ef00*/  BSYNC.RECONVERGENT B0 ;  /* 0x0000000000007941 */ /* 0x000fea0003800200 */
.L_x_3837:
[----:B------:R-:W-:-:S04]  /*ef10*/  MOV R217, 0x0 ;  /* 0x0000000000d97802 */ /* 0x000fc80000000f00 */
[----:B-12345:R-:W-:Y:S05]  /*ef20*/  @P0 RET.REL.NODEC R216 `(_ZN5flash24flash_fwd_splitkv_kernelI23Flash_fwd_kernel_traitsILi128ELi64ELi128ELi4ELb0ELb0EN7cutlass6half_tE19Flash_kernel_traitsILi128ELi64ELi128ELi4ES3_EELb0ELb0ELb1ELb0ELb0ELb0ELb0ELb0EEEvNS_16Flash_fwd_paramsE) ;  /* 0xffffff10d8340950 */ /* 0x03efea0003c3ffff */
        /* <DEDUP_REMOVED lines=14> */
[----:B-1----:R-:W-:Y:S05]  /*f010*/  @P0 RET.REL.NODEC R216 `(_ZN5flash24flash_fwd_splitkv_kernelI23Flash_fwd_kernel_traitsILi128ELi64ELi128ELi4ELb0ELb0EN7cutlass6half_tE19Flash_kernel_traitsILi128ELi64ELi128ELi4ES3_EELb0ELb0ELb1ELb0ELb0ELb0ELb0ELb0EEEvNS_16Flash_fwd_paramsE) ;  /* 0xffffff0cd8f80950 */ /* 0x002fea0003c3ffff */
[----:B------:R-:W-:Y:S01]  /*f020*/  MOV R217, 0x0 ;  /* 0x0000000000d97802 */ /* 0x000fe20000000f00 */
[----:B------:R1:W-:Y:S03]  /*f030*/  ST.E.128 desc[UR4][R6.64+0x80], R32 ;  /* 0x0000802006007985 */ /* 0x0003e6000c101d04 */
[----:B-1----:R-:W-:Y:S05]  /*f040*/  RET.REL.NODEC R216 `(_ZN5flash24flash_fwd_splitkv_kernelI23Flash_fwd_kernel_traitsILi128ELi64ELi128ELi4ELb0ELb0EN7cutlass6half_tE19Flash_kernel_traitsILi128ELi64ELi128ELi4ES3_EELb0ELb0ELb1ELb0ELb0ELb0ELb0ELb0EEEvNS_16Flash_fwd_paramsE) ;  /* 0xffffff0cd8ec7950 */ /* 0x002fea0003c3ffff */
.L_x_3828:
[----:B------:R-:W-:Y:S01]  /*f050*/  MOV R5, 0x2 ;  /* 0x0000000200057802 */ /* 0x000fe20000000f00 */
[----:B------:R-:W-:Y:S01]  /*f060*/  IMAD.MOV.U32 R0, RZ, RZ, 0x1f ;  /* 0x0000001fff007424 */ /* 0x000fe200078e00ff */
[----:B------:R-:W-:-:S07]  /*f070*/  MOV R4, 0xffffffff ;  /* 0xffffffff00047802 */ /* 0x000fce0000000f00 */
[----:B-1---5:R-:W-:Y:S05]  /*f080*/  WARPSYNC.COLLECTIVE R4, `(.L_x_3839) ;  /* 0x0000000004087348 */ /* 0x022fea0003c00000 */
[----:B------:R2:W3:Y:S02]  /*f090*/  SHFL.BFLY P0, R10, R228, R5, R0 ;  /* 0x0c000005e40a7389 */ /* 0x0004e40000000000 */
[----:B-123-5:R-:W-:Y:S05]  /*f0a0*/  ENDCOLLECTIVE ;  /* 0x000000000000791b */ /* 0x02efea0003800000 */
.L_x_3839:
[----:B------:R-:W-:Y:S02]  /*f0b0*/  IMAD.MOV.U32 R7, RZ, RZ, R10 ;  /* 0x000000ffff077224 */ /* 0x000fe400078e000a */
[----:B------:R-:W-:Y:S02]  /*f0c0*/  IMAD.MOV.U32 R5, RZ, RZ, 0x1 ;  /* 0x00000001ff057424 */ /* 0x000fe400078e00ff */
[----:B------:R-:W-:-:S05]  /*f0d0*/  FADD.FTZ R8, R7, R228 ;  /* 0x000000e407087221 */ /* 0x000fca0000010000 */
[----:B------:R-:W-:-:S07]  /*f0e0*/  MOV R228, R8 ;  /* 0x0000000800e47202 */ /* 0x000fce0000000f00 */
[----:B------:R-:W-:Y:S05]  /*f0f0*/  WARPSYNC.COLLECTIVE R4, `(.L_x_3840) ;  /* 0x0000000004087348 */ /* 0x000fea0003c00000 */
[----:B------:R1:W2:Y:S02]  /*f100*/  SHFL.BFLY P0, R10, R228, R5, R0 ;  /* 0x0c000005e40a7389 */ /* 0x0002a40000000000 */
[----:B-12---:R-:W-:Y:S05]  /*f110*/  ENDCOLLECTIVE ;  /* 0x000000000000791b */ /* 0x006fea0003800000 */
.L_x_3840:
[----:B------:R-:W-:Y:S01]  /*f120*/  MOV R228, R233 ;  /* 0x000000e900e47202 */ /* 0x000fe20000000f00 */
[----:B------:R-:W-:Y:S01]  /*f130*/  IMAD.MOV.U32 R5, RZ, RZ, 0x2 ;  /* 0x00000002ff057424 */ /* 0x000fe200078e00ff */
[----:B------:R-:W-:-:S07]  /*f140*/  MOV R7, R10 ;  /* 0x0000000a00077202 */ /* 0x000fce0000000f00 */
[----:B------:R-:W-:Y:S05]  /*f150*/  WARPSYNC.COLLECTIVE R4, `(.L_x_3841) ;  /* 0x0000000004087348 */ /* 0x000fea0003c00000 */
[----:B------:R1:W2:Y:S02]  /*f160*/  SHFL.BFLY P0, R10, R228, R5, R0 ;  /* 0x0c000005e40a7389 */ /* 0x0002a40000000000 */
[----:B-12---:R-:W-:Y:S05]  /*f170*/  ENDCOLLECTIVE ;  /* 0x000000000000791b */ /* 0x006fea0003800000 */
.L_x_3841:
[----:B------:R-:W-:Y:S01]  /*f180*/  FADD.FTZ R7, R8, R7 ;  /* 0x0000000708077221 */ /* 0x000fe20000010000 */
[----:B------:R-:W-:Y:S01]  /*f190*/  FADD.FTZ R9, R10, R233 ;  /* 0x000000e90a097221 */ /* 0x000fe20000010000 */
[----:B------:R-:W-:-:S04]  /*f1a0*/  MOV R5, 0x1 ;  /* 0x0000000100057802 */ /* 0x000fc80000000f00 */
[----:B------:R-:W-:-:S07]  /*f1b0*/  MOV R228, R9 ;  /* 0x0000000900e47202 */ /* 0x000fce0000000f00 */
[----:B------:R-:W-:Y:S05]  /*f1c0*/  WARPSYNC.COLLECTIVE R4, `(.L_x_3842) ;  /* 0x0000000004087348 */ /* 0x000fea0003c00000 */
[----:B------:R1:W2:Y:S02]  /*f1d0*/  SHFL.BFLY P0, R10, R228, R5, R0 ;  /* 0x0c000005e40a7389 */ /* 0x0002a40000000000 */
[----:B-12---:R-:W-:Y:S05]  /*f1e0*/  ENDCOLLECTIVE ;  /* 0x000000000000791b */ /* 0x006fea0003800000 */
.L_x_3842:
[----:B------:R-:W-:Y:S05]  /*f1f0*/  BRA `(.L_x_3843) ;  /* 0xffffffe800e07947 */ /* 0x000fea000383ffff */
.L_x_3844:
        /* <DEDUP_REMOVED lines=16> */
.L_x_14916:


//--------------------- .text._ZN5flash24flash_fwd_splitkv_kernelI23Flash_fwd_kernel_traitsILi128ELi64ELi128ELi4ELb0ELb0EN7cutlass6half_tE19Flash_kernel_traitsILi128ELi64ELi128ELi4ES3_EELb0ELb0ELb1ELb0ELb0ELb1ELb0ELb0EEEvNS_16Flash_fwd_paramsE --------------------------
	.section	.text._ZN5flash24flash_fwd_splitkv_kernelI23Flash_fwd_kernel_traitsILi128ELi64ELi128ELi4ELb0ELb0EN7cutlass6half_tE19Flash_kernel_traitsILi128ELi64ELi128ELi4ES3_EELb0ELb0ELb1ELb0ELb0ELb1ELb0ELb0EEEvNS_16Flash_fwd_paramsE,"ax",@progbits
	.align	128
        .global         _ZN5flash24flash_fwd_splitkv_kernelI23Flash_fwd_kernel_traitsILi128ELi64ELi128ELi4ELb0ELb0EN7cutlass6half_tE19Flash_kernel_traitsILi128ELi64ELi128ELi4ES3_EELb0ELb0ELb1ELb0ELb0ELb1ELb0ELb0EEEvNS_16Flash_fwd_paramsE
        .type           _ZN5flash24flash_fwd_splitkv_kernelI23Flash_fwd_kernel_traitsILi128ELi64ELi128ELi4ELb0ELb0EN7cutlass6half_tE19Flash_kernel_traitsILi128ELi64ELi128ELi4ES3_EELb0ELb0ELb1ELb0ELb0ELb1ELb0ELb0EEEvNS_16Flash_fwd_paramsE,@function
        .size           _ZN5flash24flash_fwd_splitkv_kernelI23Flash_fwd_kernel_traitsILi128ELi64ELi128ELi4ELb0ELb0EN7cutlass6half_tE19Flash_kernel_traitsILi128ELi64ELi128ELi4ES3_EELb0ELb0ELb1ELb0ELb0ELb1ELb0ELb0EEEvNS_16Flash_fwd_paramsE,(.L_x_14917 - _ZN5flash24flash_fwd_splitkv_kernelI23Flash_fwd_kernel_traitsILi128ELi64ELi128ELi4ELb0ELb0EN7cutlass6half_tE19Flash_kernel_traitsILi128ELi64ELi128ELi4ES3_EELb0ELb0ELb1ELb0ELb0ELb1ELb0ELb0EEEvNS_16Flash_fwd_paramsE)
        .other          _ZN5flash24flash_fwd_splitkv_kernelI23Flash_fwd_kernel_traitsILi128ELi64ELi128ELi4ELb0ELb0EN7cutlass6half_tE19Flash_kernel_traitsILi128ELi64ELi128ELi4ES3_EELb0ELb0ELb1ELb0ELb0ELb1ELb0ELb0EEEvNS_16Flash_fwd_paramsE,@"STO_CUDA_ENTRY STV_DEFAULT"
_ZN5flash24flash_fwd_splitkv_kernelI23Flash_fwd_kernel_traitsILi128ELi64ELi128ELi4ELb0ELb0EN7cutlass6half_tE19Flash_kernel_traitsILi128ELi64ELi128ELi4ES3_EELb0ELb0ELb1ELb0ELb0ELb1ELb0ELb0EEEvNS_16Flash_fwd_paramsE:
.text._ZN5flash24flash_fwd_splitkv_kernelI23Flash_fwd_kernel_traitsILi128ELi64ELi128ELi4ELb0ELb0EN7cutlass6half_tE19Flash_kernel_traitsILi128ELi64ELi128ELi4ES3_EELb0ELb0ELb1ELb0ELb0ELb1ELb0ELb0EEEvNS_16Flash_fwd_paramsE:
[----:B------:R-:W-:Y:S01]  /*0000*/  LDC R1, c[0x0][0x37c] ;  /* 0x0000df00ff017b82 */ /* 0x000fe20000000800 */
[----:B------:R-:W1:Y:S07]  /*0010*/  S2R R231, SR_CTAID.X ;  /* 0x0000000000e77919 */ /* 0x000e6e0000002500 */
[----:B------:R-:W2:Y:S01]  /*0020*/  LDC.64 R2, c[0x0][0x348] ;  /* 0x0000d200ff027b82 */ /* 0x000ea20000000a00 */
[----:B------:R-:W-:Y:S01]  /*0030*/  BSSY.RECONVERGENT B2, `(.L_x_3845) ;  /* 0x0000005000027945 */ /* 0x000fe20003800200 */
[----:B------:R-:W-:Y:S01]  /*0040*/  MOV R228, 0x80 ;  /* 0x0000008000e47802 */ /* 0x000fe20000000f00 */
[----:B------:R-:W3:Y:S01]  /*0050*/  S2R R229, SR_CTAID.Y ;  /* 0x0000000000e57919 */ /* 0x000ee20000002600 */
[----:B------:R-:W4:Y:S05]  /*0060*/  S2R R230, SR_CTAID.Z ;  /* 0x0000000000e67919 */ /* 0x000f2a0000002700 */
[----:B-1234-:R-:W-:Y:S05]  /*0070*/  CALL.REL.NOINC `($_ZN5flash24flash_fwd_splitkv_kernelI23Flash_fwd_kernel_traitsILi128ELi64ELi128ELi4ELb0ELb0EN7cutlass6half_tE19Flash_kernel_traitsILi128ELi64ELi128ELi4ES3_EELb0ELb0ELb1ELb0ELb0ELb1ELb0ELb0EEEvNS_16Flash_fwd_paramsE$_ZN5flash30compute_attn_1rowblock_splitkvI23Flash_fwd_kernel_traitsILi128ELi64ELi128ELi4ELb0ELb0EN7cutlass6half_tE19Flash_kernel_traitsILi128ELi64ELi128ELi4ES3_EELb0ELb0ELb1ELb0ELb0ELb1ELb0ELb0ENS_16Flash_fwd_paramsEEEvRKT8_iiiii) ;  /* 0x0000000000087944 */ /* 0x01efea0003c00000 */
[----:B------:R-:W-:Y:S05]  /*0080*/  BSYNC.RECONVERGENT B2 ;  /* 0x0000000000027941 */ /* 0x000fea0003800200 */
.L_x_3845:
[----:B------:R-:W-:Y:S05]  /*0090*/  EXIT ;  /* 0x000000000000794d */ /* 0x000fea0003800000 */
        .type           $_ZN5flash24flash_fwd_splitkv_kernelI23Flash_fwd_kernel_traitsILi128ELi64ELi128ELi4ELb0ELb0EN7cutlass6half_tE19Flash_kernel_traitsILi128ELi64ELi128ELi4ES3_EELb0ELb0ELb1ELb0ELb0ELb1ELb0ELb0EEEvNS_16Flash_fwd_paramsE$_ZN5flash30compute_attn_1rowblock_splitkvI23Flash_fwd_kernel_traitsILi128ELi64ELi128ELi4ELb0ELb0EN7cutlass6half_tE19Flash_kernel_traitsILi128ELi64ELi128ELi4ES3_EELb0ELb0ELb1ELb0ELb0ELb1ELb0ELb0ENS_16Flash_fwd_paramsEEEvRKT8_iiiii,@function
        .size           $_ZN5flash24flash_fwd_splitkv_kernelI23Flash_fwd_kernel_traitsILi128ELi64ELi128ELi4ELb0ELb0EN7cutlass6half_tE19Flash_kernel_traitsILi128ELi64ELi128ELi4ES3_EELb0ELb0ELb1ELb0ELb0ELb1ELb0ELb0EEEvNS_16Flash_fwd_paramsE$_ZN5flash30compute_attn_1rowblock_splitkvI23Flash_fwd_kernel_traitsILi128ELi64ELi128ELi4ELb0ELb0EN7cutlass6half_tE19Flash_kernel_traitsILi128ELi64ELi128ELi4ES3_EELb0ELb0ELb1ELb0ELb0ELb1ELb0ELb0ENS_16Flash_fwd_paramsEEEvRKT8_iiiii,(.L_x_14917 - $_ZN5flash24flash_fwd_splitkv_kernelI23Flash_fwd_kernel_traitsILi128ELi64ELi128ELi4ELb0ELb0EN7cutlass6half_tE19Flash_kernel_traitsILi128ELi64ELi128ELi4ES3_EELb0ELb0ELb1ELb0ELb0ELb1ELb0ELb0EEEvNS_16Flash_fwd_paramsE$_ZN5flash30compute_attn_1rowblock_splitkvI23Flash_fwd_kernel_traitsILi128ELi64ELi128ELi4ELb0ELb0EN7cutlass6half_tE19Flash_kernel_traitsILi128ELi64ELi128ELi4ES3_EELb0ELb0ELb1ELb0ELb0ELb1ELb0ELb0ENS_16Flash_fwd_paramsEEEvRKT8_iiiii)
$_ZN5flash24flash_fwd_splitkv_kernelI23Flash_fwd_kernel_traitsILi128ELi64ELi128ELi4ELb0ELb0EN7cutlass6half_tE19Flash_kernel_traitsILi128ELi64ELi128ELi4ES3_EELb0ELb0ELb1ELb0ELb0ELb1ELb0ELb0EEEvNS_16Flash_fwd_paramsE$_ZN5flash30compute_attn_1rowblock_splitkvI23Flash_fwd_kernel_traitsILi128ELi64ELi128ELi4ELb0ELb0EN7cutlass6half_tE19Flash_kernel_traitsILi128ELi64ELi128ELi4ES3_EELb0ELb0ELb1ELb0ELb0ELb1ELb0ELb0ENS_16Flash_fwd_paramsEEEvRKT8_iiiii:
        /* <DEDUP_REMOVED lines=21> */
[----:B------:R-:W-:-:S06]  /*01f0*/  IMAD.MOV.U32 R236, RZ, RZ, -0x1 ;  /* 0xffffffffffec7424 */ /* 0x000fcc00078e00ff */
        /* <DEDUP_REMOVED lines=12> */
[----:B------:R-:W2:Y:S02]  /*02c0*/  LD.E.U8 R6, desc[UR4][R2.64+0x1b2] ;  /* 0x0001b20402067980 */ /* 0x000ea4000c101100 */
[----:B--2---:R-:W-:-:S13]  /*02d0*/  ISETP.NE.AND P1, PT, R6, RZ, PT ;  /* 0x000000ff0600720c */ /* 0x004fda0003f25270 */
[----:B------:R-:W-:Y:S05]  /*02e0*/  @!P1 BRA `(.L_x_3847) ;  /* 0x0000000000049947 */ /* 0x000fea0003800000 */
[----:B------:R2:W5:Y:S02]  /*02f0*/  LD.E R12, desc[UR4][R14.64] ;  /* 0x000000040e0c7980 */ /* 0x000564000c101900 */
.L_x_3847:
[----:B------:R-:W-:Y:S05]  /*0300*/  BSYNC.RECONVERGENT B0 ;  /* 0x0000000000007941 */ /* 0x000fea0003800200 */
.L_x_3846:
[----:B------:R-:W-:Y:S04]  /*0310*/  BSSY.RECONVERGENT B0, `(.L_x_3848) ;  /* 0x0000007000007945 */ /* 0x000fe80003800200 */
[----:B------:R-:W-:Y:S05]  /*0320*/  @!P3 BRA `(.L_x_3849) ;  /* 0x000000000014b947 */ /* 0x000fea0003800000 */
[----:B-----5:R-:W3:Y:S02]  /*0330*/  LD.E.U8 R4, desc[UR4][R2.64+0x1b2] ;  /* 0x0001b20402047980 */ /* 0x020ee4000c101100 */
[----:B---3--:R-:W-:-:S13]  /*0340*/  ISETP.NE.AND P1, PT, R4, RZ, PT ;  /* 0x000000ff0400720c */ /* 0x008fda0003f25270 */
[----:B------:R-:W3:Y:S02]  /*0350*/  @P1 LD.E R13, desc[UR4][R14.64+0x4] ;  /* 0x000004040e0d1980 */ /* 0x000ee4000c101900 */
[----:B---3--:R-:W-:-:S06]  /*0360*/  @P1 IADD3 R4, PT, PT, R13, -R12, RZ ;  /* 0x8000000c0d041210 */ /* 0x008fcc0007ffe0ff */
[----:B------:R3:W5:Y:S02]  /*0370*/  @!P1 LD.E R4, desc[UR4][R14.64] ;  /* 0x000000040e049980 */ /* 0x000764000c101900 */
.L_x_3849:
[----:B------:R-:W-:Y:S05]  /*0380*/  BSYNC.RECONVERGENT B0 ;  /* 0x0000000000007941 */ /* 0x000fea0003800200 */
.L_x_3848:
        /* <DEDUP_REMOVED lines=8> */
.L_x_3851:
[----:B------:R-:W4:Y:S01]  /*0410*/  LD.E.64 R6, desc[UR4][R2.64+0x108] ;  /* 0x0001080402067980 */ /* 0x000f22000c101b00 */
[----:B------:R-:W-:Y:S01]  /*0420*/  BSSY.RECONVERGENT B0, `(.L_x_3853) ;  /* 0x0000006000007945 */ /* 0x000fe20003800200 */
[----:B------:R-:W-:Y:S01]  /*0430*/  IMAD.MOV.U32 R33, RZ, RZ, RZ ;  /* 0x000000ffff217224 */ /* 0x000fe200078e00ff */
[----:B----4-:R-:W-:-:S04]  /*0440*/  ISETP.NE.U32.AND P0, PT, R6, RZ, PT ;  /* 0x000000ff0600720c */ /* 0x010fc80003f05070 */
[----:B------:R-:W-:-:S13]  /*0450*/  ISETP.NE.AND.EX P0, PT, R7, RZ, PT, P0 ;  /* 0x000000ff0700720c */ /* 0x000fda0003f05300 */
[----:B------:R-:W-:Y:S05]  /*0460*/  @!P0 BRA `(.L_x_3854) ;  /* 0x0000000000048947 */ /* 0x000fea0003800000 */
[----:B------:R4:W5:Y:S02]  /*0470*/  LD.E R33, desc[UR4][R2.64+0xbc] ;  /* 0x0000bc0402217980 */ /* 0x000964000c101900 */
.L_x_3854:
[----:B------:R-:W-:Y:S05]  /*0480*/  BSYNC.RECONVERGENT B0 ;  /* 0x0000000000007941 */ /* 0x000fea0003800200 */
.L_x_3853:
[----:B-----5:R-:W-:Y:S02]  /*0490*/  IADD3 R33, PT, PT, R33, R4, -R11 ;  /* 0x0000000421217210 */ /* 0x020fe40007ffe80b */
.L_x_3852:
[----:B------:R-:W-:Y:S05]  /*04a0*/  BSYNC.RECONVERGENT B1 ;  /* 0x0000000000017941 */ /* 0x000fea0003800200 */
.L_x_3850:
[----:B------:R-:W-:Y:S01]  /*04b0*/  IMAD.SHL.U32 R4, R231, 0x40, RZ ;  /* 0x00000040e7047824 */ /* 0x000fe200078e00ff */
[----:B------:R-:W-:Y:S01]  /*04c0*/  MOV R6, R228 ;  /* 0x000000e400067202 */ /* 0x000fe20000000f00 */
[----:B------:R-:W-:-:S03]  /*04d0*/  IMAD.MOV.U32 R7, RZ, RZ, 0x0 ;  /* 0x00000000ff077424 */ /* 0x000fc600078e00ff */
[----:B------:R-:W-:-:S13]  /*04e0*/  ISETP.GT.AND P0, PT, R35, R4, PT ;  /* 0x000000042300720c */ /* 0x000fda0003f04270 */
[----:B-1234-:R-:W-:Y:S05]  /*04f0*/  @!P0 RET.REL.NODEC R6 `(_ZN5flash24flash_fwd_splitkv_kernelI23Flash_fwd_kernel_traitsILi128ELi64ELi128ELi4ELb0ELb0EN7cutlass6half_tE19Flash_kernel_traitsILi128ELi64ELi128ELi4ES3_EELb0ELb0ELb1ELb0ELb0ELb1ELb0ELb0EEEvNS_16Flash_fwd_paramsE) ;  /* 0xfffffff806c08950 */ /* 0x01efea0003c3ffff */
        /* <DEDUP_REMOVED lines=30> */
[----:B--2---:R-:W-:-:S04]  /*06e0*/  IMAD.WIDE.U32 R22, R4, R10, R12 ;  /* 0x0000000a04167225 */ /* 0x004fc800078e000c */
[----:B----4-:R-:W-:-:S04]  /*06f0*/  @!P0 IMAD.WIDE.U32 R16, R14, R229, RZ ;  /* 0x000000e50e108225 */ /* 0x010fc800078e00ff */
[-C--:B------:R-:W-:Y:S02]  /*0700*/  @P0 IMAD R14, R11, R236.reuse, RZ ;  /* 0x000000ec0b0e0224 */ /* 0x080fe400078e02ff */
[----:B------:R-:W-:-:S04]  /*0710*/  @P0 IMAD.WIDE.U32 R236, R10, R236, RZ ;  /* 0x000000ec0aec0225 */ /* 0x000fc800078e00ff */
[----:B------:R-:W-:Y:S02]  /*0720*/  @!P0 IMAD R7, R15, R229, RZ ;  /* 0x000000e50f078224 */ /* 0x000fe400078e02ff */
        /* <DEDUP_REMOVED lines=26> */
.L_x_3857:
[----:B------:R-:W-:Y:S05]  /*08d0*/  BSYNC.RECONVERGENT B0 ;  /* 0x0000000000007941 */ /* 0x000fea0003800200 */
.L_x_3856:
[----:B------:R-:W-:Y:S01]  /*08e0*/  BSSY.RECONVERGENT B0, `(.L_x_3858) ;  /* 0x0000011000007945 */ /* 0x000fe20003800200 */
[----:B------:R-:W-:-:S03]  /*08f0*/  ISETP.GE.OR P3, PT, R15, R2, P6 ;  /* 0x000000020f00720c */ /* 0x000fc60003766670 */
[----:B------:R-:W-:Y:S10]  /*0900*/  @P1 BRA `(.L_x_3859) ;  /* 0x0000000000381947 */ /* 0x000ff40003800000 */
[----:B------:R-:W-:Y:S01]  /*0910*/  IADD3 R15, P1, PT, R3, 0x10, RZ ;  /* 0x00000010030f7810 */ /* 0x000fe20007f3e0ff */
        /* <DEDUP_REMOVED lines=13> */
.L_x_3859:
[----:B------:R-:W-:Y:S05]  /*09f0*/  BSYNC.RECONVERGENT B0 ;  /* 0x0000000000007941 */ /* 0x000fea0003800200 */
.L_x_3858:
[----:B-----5:R-:W-:Y:S01]  /*0a00*/  IMAD R6, R6, R229, R230 ;  /* 0x000000e506067224 */ /* 0x020fe200078e02e6 */
[----:B------:R-:W-:Y:S01]  /*0a10*/  BSSY.RECONVERGENT B0, `(.L_x_3860) ;  /* 0x0000013000007945 */ /* 0x000fe20003800200 */
[----:B------:R-:W-:Y:S02]  /*0a20*/  ISETP.GE.OR P5, PT, R3, R2, P6 ;  /* 0x000000020300720c */ /* 0x000fe400037a6670 */
[----:B------:R-:W-:Y:S01]  /*0a30*/  IMAD R4, R5, R6, R4 ;  /* 0x0000000605047224 */ /* 0x000fe200078e0204 */
[----:B--2---:R-:W-:Y:S01]  /*0a40*/  IADD3 R15, PT, PT, R3, 0x30, RZ ;  /* 0x00000030030f7810 */ /* 0x004fe20007ffe0ff */
[----:B------:R-:W-:Y:S09]  /*0a50*/  @P0 BRA `(.L_x_3861) ;  /* 0x0000000000380947 */ /* 0x000ff20003800000 */
        /* <DEDUP_REMOVED lines=14> */
.L_x_3861:
[----:B------:R-:W-:Y:S05]  /*0b40*/  BSYNC.RECONVERGENT B0 ;  /* 0x0000000000007941 */ /* 0x000fea0003800200 */
.L_x_3860:
[CC--:B------:R-:W-:Y:S01]  /*0b50*/  ISETP.GE.AND P1, PT, R15.reuse, R2.reuse, PT ;  /* 0x000000020f00720c */ /* 0x0c0fe20003f26270 */
[----:B------:R-:W-:Y:S01]  /*0b60*/  BSSY.RECONVERGENT B0, `(.L_x_3862) ;  /* 0x0000018000007945 */ /* 0x000fe20003800200 */
[C---:B------:R-:W-:Y:S02]  /*0b70*/  IADD3 R5, P0, PT, R4.reuse, R3, RZ ;  /* 0x0000000304057210 */ /* 0x040fe40007f1e0ff */
[----:B------:R-:W-:Y:S01]  /*0b80*/  ISETP.GE.OR P6, PT, R15, R2, P6 ;  /* 0x000000020f00720c */ /* 0x000fe200037c6670 */
[----:B------:R-:W-:Y:S01]  /*0b90*/  @!P3 IMAD.MOV.U32 R2, RZ, RZ, 0x7f800000 ;  /* 0x7f800000ff02b424 */ /* 0x000fe200078e00ff */
[----:B------:R-:W-:Y:S02]  /*0ba0*/  LEA.HI.X.SX32 R4, R4, RZ, 0x1, P0 ;  /* 0x000000ff04047211 */ /* 0x000fe400000f0eff */
[----:B------:R-:W-:-:S04]  /*0bb0*/  LEA R8, P0, R5, R8, 0x2 ;  /* 0x0000000805087211 */ /* 0x000fc800078010ff */
[----:B------:R-:W-:Y:S01]  /*0bc0*/  LEA.HI.X R9, R5, R9, R4, 0x2, P0 ;  /* 0x0000000905097211 */ /* 0x000fe200000f1404 */
[----:B------:R-:W-:Y:S02]  /*0bd0*/  @!P5 IMAD.MOV.U32 R5, RZ, RZ, 0x7f800000 ;  /* 0x7f800000ff05d424 */ /* 0x000fe400078e00ff */
[----:B------:R-:W-:Y:S01]  /*0be0*/  @!P4 IMAD.MOV.U32 R4, RZ, RZ, 0x7f800000 ;  /* 0x7f800000ff04c424 */ /* 0x000fe200078e00ff */
[----:B------:R-:W-:Y:S06]  /*0bf0*/  @P1 BRA `(.L_x_3863) ;  /* 0x0000000000381947 */ /* 0x000fec0003800000 */
        /* <DEDUP_REMOVED lines=14> */
.L_x_3863:
[----:B------:R-:W-:Y:S05]  /*0ce0*/  BSYNC.RECONVERGENT B0 ;  /* 0x0000000000007941 */ /* 0x000fea0003800200 */
.L_x_3862:
[----:B------:R-:W-:Y:S01]  /*0cf0*/  MOV R229, 0x0 ;  /* 0x0000000000e57802 */ /* 0x000fe20000000f00 */
[----:B------:R-:W-:Y:S04]  /*0d00*/  @!P5 ST.E desc[UR4][R8.64], R5 ;  /* 0x000000050800d985 */ /* 0x000fe8000c101904 */
[----:B------:R-:W-:Y:S04]  /*0d10*/  @!P4 ST.E desc[UR4][R8.64+0x40], R4 ;  /* 0x000040040800c985 */ /* 0x000fe8000c101904 */
[----:B------:R1:W-:Y:S02]  /*0d20*/  @!P3 ST.E desc[UR4][R8.64+0x80], R2 ;  /* 0x000080020800b985 */ /* 0x0003e4000c101904 */
[----:B-123--:R-:W-:Y:S05]  /*0d30*/  @P6 RET.REL.NODEC R228 `(_ZN5flash24flash_fwd_splitkv_kernelI23Flash_fwd_kernel_traitsILi128ELi64ELi128ELi4ELb0ELb0EN7cutlass6half_tE19Flash_kernel_traitsILi128ELi64ELi128ELi4ES3_EELb0ELb0ELb1ELb0ELb0ELb1ELb0ELb0EEEvNS_16Flash_fwd_paramsE) ;  /* 0xfffffff0e4b06950 */ /* 0x00efea0003c3ffff */
[----:B------:R-:W-:Y:S02]  /*0d40*/  MOV R3, 0x7f800000 ;  /* 0x7f80000000037802 */ /* 0x000fe40000000f00 */
[----:B------:R-:W-:-:S03]  /*0d50*/  MOV R229, 0x0 ;  /* 0x0000000000e57802 */ /* 0x000fc60000000f00 */
[----:B------:R1:W-:Y:S02]  /*0d60*/  ST.E desc[UR4][R8.64+0xc0], R3 ;  /* 0x0000c00308007985 */ /* 0x0003e4000c101904 */
[----:B-1----:R-:W-:Y:S05]  /*0d70*/  RET.REL.NODEC R228 `(_ZN5flash24flash_fwd_splitkv_kernelI23Flash_fwd_kernel_traitsILi128ELi64ELi128ELi4ELb0ELb0EN7cutlass6half_tE19Flash_kernel_traitsILi128ELi64ELi128ELi4ES3_EELb0ELb0ELb1ELb0ELb0ELb1ELb0ELb0EEEvNS_16Flash_fwd_paramsE) ;  /* 0xfffffff0e4a07950 */ /* 0x002fea0003c3ffff */
.L_x_3855:
        /* <DEDUP_REMOVED lines=14> */
[----:B------:R-:W-:Y:S02]  /*0e60*/  MOV R122, R2 ;  /* 0x00000002007a7202 */ /* 0x000fe40000000f00 */
[----:B------:R-:W-:-:S05]  /*0e70*/  MOV R123, R3 ;  /* 0x00000003007b7202 */ /* 0x000fca0000000f00 */
        /* <DEDUP_REMOVED lines=19> */
[----:B------:R-:W4:Y:S04]  /*0fb0*/  LD.E.64 R14, desc[UR4][R122.64+0x20] ;  /* 0x000020047a0e7980 */ /* 0x000f28000c101b00 */
        /* <DEDUP_REMOVED lines=9> */
[-C--:B--2---:R-:W-:Y:S02]  /*1050*/  IMAD R0, R13, R229.reuse, RZ ;  /* 0x000000e50d007224 */ /* 0x084fe400078e02ff */
        /* <DEDUP_REMOVED lines=8> */
[----:B------:R1:W2:Y:S01]  /*10e0*/  LD.E R0, desc[UR4][R6.64] ;  /* 0x0000000406007980 */ /* 0x0002a2000c101900 */
[----:B---3--:R-:W-:-:S04]  /*10f0*/  IABS R8, R19 ;  /* 0x0000001300087213 */ /* 0x008fc80000000000 */
[----:B------:R-:W3:Y:S08]  /*1100*/  I2F.RP R13, R8 ;  /* 0x00000008000d7306 */ /* 0x000ef00000209400 */
[----:B---3--:R-:W3:Y:S02]  /*1110*/  MUFU.RCP R11, R13 ;  /* 0x0000000d000b7308 */ /* 0x008ee40000001000 */
[----:B---3--:R-:W-:-:S06]  /*1120*/  IADD3 R11, PT, PT, R11, 0xffffffe, RZ ;  /* 0x0ffffffe0b0b7810 */ /* 0x008fcc0007ffe0ff */
[----:B------:R-:W3:Y:S01]  /*1130*/  F2I.FTZ.U32.TRUNC.NTZ R23, R11 ;  /* 0x0000000b00177305 */ /* 0x000ee2000021f000 */
[----:B------:R-:W-:Y:S02]  /*1140*/  MOV R22, RZ ;  /* 0x000000ff00167202 */ /* 0x000fe40000000f00 */
[----:B-1----:R-:W-:Y:S02]  /*1150*/  IABS R7, R230 ;  /* 0x000000e600077213 */ /* 0x002fe40000000000 */
[----:B------:R-:W-:Y:S01]  /*1160*/  IABS R6, R19 ;  /* 0x0000001300067213 */ /* 0x000fe20000000000 */
[----:B---3--:R-:W-:-:S04]  /*1170*/  IMAD.MOV R5, RZ, RZ, -R23 ;  /* 0x000000ffff057224 */ /* 0x008fc800078e0a17 */
[----:B------:R-:W-:-:S04]  /*1180*/  IMAD R12, R5, R8, RZ ;  /* 0x00000008050c7224 */ /* 0x000fc800078e02ff */
        /* <DEDUP_REMOVED lines=13> */
[----:B------:R-:W-:-:S04]  /*1260*/  @P2 VIADD R5, R5, 0x1 ;  /* 0x0000000105052836 */ /* 0x000fc80000000000 */
[----:B------:R-:W-:Y:S02]  /*1270*/  IMAD.MOV.U32 R9, RZ, RZ, R5 ;  /* 0x000000ffff097224 */ /* 0x000fe400078e0005 */
[----:B----4-:R-:W-:-:S03]  /*1280*/  IMAD R5, R219, R8, RZ ;  /* 0x00000008db057224 */ /* 0x010fc600078e02ff */
[----:B------:R-:W-:Y:S02]  /*1290*/  @!P0 IADD3 R9, PT, PT, -R9, RZ, RZ ;  /* 0x000000ff09098210 */ /* 0x000fe40007ffe1ff */
[----:B------:R-:W-:Y:S02]  /*12a0*/  @!P1 LOP3.LUT R9, RZ, R19, RZ, 0x33, !PT ;  /* 0x00000013ff099212 */ /* 0x000fe400078e33ff */
[----:B--2---:R-:W-:Y:S01]  /*12b0*/  SHF.R.S32.HI R7, RZ, 0x1f, R0 ;  /* 0x0000001fff077819 */ /* 0x004fe20000011400 */
        /* <DEDUP_REMOVED lines=11> */
[----:B------:R-:W-:Y:S02]  /*1370*/  IMAD R5, R17, R0, RZ ;  /* 0x0000000011057224 */ /* 0x000fe400078e02ff */
[----:B------:R-:W-:-:S04]  /*1380*/  IMAD.WIDE.U32 R40, R9, R20, R10 ;  /* 0x0000001409287225 */ /* 0x000fc800078e000a */
[----:B------:R-:W-:-:S04]  /*1390*/  IMAD.WIDE.U32 R12, R16, R0, RZ ;  /* 0x00000000100c7225 */ /* 0x000fc800078e00ff */
[----:B------:R-:W-:Y:S01]  /*13a0*/  IMAD R5, R16, R7, R5 ;  /* 0x0000000710057224 */ /* 0x000fe200078e0205 */
[----:B------:R-:W-:-:S03]  /*13b0*/  IADD3 R0, PT, PT, R41, R6, RZ ;  /* 0x0000000629007210 */ /* 0x000fc60007ffe0ff */
[----:B------:R-:W-:Y:S01]  /*13c0*/  IMAD.IADD R10, R13, 0x1, R5 ;  /* 0x000000010d0a7824 */ /* 0x000fe200078e0205 */
[----:B------:R-:W-:Y:S05]  /*13d0*/  BRA `(.L_x_3866) ;  /* 0x0000000400447947 */ /* 0x000fea0003800000 */
.L_x_3865:
        /* <DEDUP_REMOVED lines=11> */
[----:B------:R-:W-:Y:S02]  /*1490*/  IABS R13, R230 ;  /* 0x000000e6000d7213 */ /* 0x000fe40000000000 */
        /* <DEDUP_REMOVED lines=32> */
[----:B------:R-:W-:Y:S01]  /*16a0*/  @!P2 IADD3 R7, PT, PT, R23, R7, RZ ;  /* 0x000000071707a210 */ /* 0x000fe20007ffe0ff */
[----:B------:R-:W-:Y:S01]  /*16b0*/  @P2 IMAD.IADD R7, R21, 0x1, R0 ;  /* 0x0000000115072824 */ /* 0x000fe200078e0200 */
[----:B------:R-:W-:-:S02]  /*16c0*/  ISETP.NE.AND P1, PT, R19, RZ, PT ;  /* 0x000000ff1300720c */ /* 0x000fc40003f25270 */
[----:B------:R-:W-:Y:S02]  /*16d0*/  @!P2 MOV R8, R22 ;  /* 0x000000160008a202 */ /* 0x000fe40000000f00 */
[----:B------:R-:W-:Y:S01]  /*16e0*/  @P2 MOV R8, R20 ;  /* 0x0000001400082202 */ /* 0x000fe20000000f00 */
[----:B------:R-:W-:Y:S01]  /*16f0*/  @!P2 IMAD R0, R221, R11, RZ ;  /* 0x0000000bdd00a224 */ /* 0x000fe200078e02ff */
[----:B------:R-:W-:Y:S02]  /*1700*/  @!P2 SHF.R.S32.HI R5, RZ, 0x1f, R11 ;  /* 0x0000001fff05a819 */ /* 0x000fe4000001140b */
[----:B------:R-:W-:Y:S01]  /*1710*/  MOV R21, R7 ;  /* 0x0000000700157202 */ /* 0x000fe20000000f00 */
[----:B------:R-:W-:Y:S01]  /*1720*/  IMAD.MOV.U32 R20, RZ, RZ, R8 ;  /* 0x000000ffff147224 */ /* 0x000fe200078e0008 */
[----:B------:R-:W-:Y:S01]  /*1730*/  @P3 IADD3 R9, PT, PT, R9, 0x1, RZ ;  /* 0x0000000109093810 */ /* 0x000fe20007ffe0ff */
[----:B------:R-:W-:Y:S02]  /*1740*/  @!P2 IMAD R0, R5, R220, R0 ;  /* 0x000000dc0500a224 */ /* 0x000fe400078e0200 */
[----:B------:R-:W-:Y:S01]  /*1750*/  IMAD.WIDE.U32 R20, R218, R235, R20 ;  /* 0x000000ebda147225 */ /* 0x000fe200078e0014 */
[----:B------:R-:W-:-:S03]  /*1760*/  @!P0 IADD3 R9, PT, PT, -R9, RZ, RZ ;  /* 0x000000ff09098210 */ /* 0x000fc60007ffe1ff */
[----:B------:R-:W-:Y:S01]  /*1770*/  @!P2 IMAD.WIDE.U32 R22, R220, R11, RZ ;  /* 0x0000000bdc16a225 */ /* 0x000fe200078e00ff */
[----:B------:R-:W-:-:S03]  /*1780*/  @!P1 LOP3.LUT R9, RZ, R19, RZ, 0x33, !PT ;  /* 0x00000013ff099212 */ /* 0x000fc600078e33ff */
[----:B------:R-:W-:Y:S01]  /*1790*/  IMAD R6, R219, R235, RZ ;  /* 0x000000ebdb067224 */ /* 0x000fe200078e02ff */
[----:B------:R-:W-:Y:S01]  /*17a0*/  @P2 IADD3 R11, PT, PT, R11, R12, RZ ;  /* 0x0000000c0b0b2210 */ /* 0x000fe20007ffe0ff */
[----:B------:R-:W-:Y:S01]  /*17b0*/  @!P2 IMAD.IADD R23, R23, 0x1, R0 ;  /* 0x000000011717a824 */ /* 0x000fe200078e0200 */
[----:B------:R-:W-:Y:S01]  /*17c0*/  @!P2 SHF.R.S32.HI R5, RZ, 0x1f, R10 ;  /* 0x0000001fff05a819 */ /* 0x000fe2000001140a */
[----:B------:R-:W-:Y:S01]  /*17d0*/  IMAD.IADD R13, R21, 0x1, R6 ;  /* 0x00000001150d7824 */ /* 0x000fe200078e0206 */
[----:B------:R-:W-:Y:S01]  /*17e0*/  MOV R12, R20 ;  /* 0x00000014000c7202 */ /* 0x000fe20000000f00 */
[----:B------:R-:W-:Y:S01]  /*17f0*/  @!P2 IMAD R0, R17, R10, RZ ;  /* 0x0000000a1100a224 */ /* 0x000fe200078e02ff */
        /* <DEDUP_REMOVED lines=15> */
.L_x_3866:
[----:B------:R-:W-:Y:S05]  /*18f0*/  BSYNC.RECONVERGENT B0 ;  /* 0x0000000000007941 */ /* 0x000fea0003800200 */
.L_x_3864:
        /* <DEDUP_REMOVED lines=68> */
.L_x_3868:
[----:B------:R-:W-:Y:S05]  /*1d40*/  BSYNC.RECONVERGENT B0 ;  /* 0x0000000000007941 */ /* 0x000fea0003800200 */
.L_x_3867:
        /* <DEDUP_REMOVED lines=25> */
.L_x_3870:
[----:B------:R-:W-:Y:S05]  /*1ee0*/  BSYNC.RECONVERGENT B0 ;  /* 0x0000000000007941 */ /* 0x000fea0003800200 */
.L_x_3869:
        /* <DEDUP_REMOVED lines=30> */
.L_x_3872:
[----:B------:R-:W-:Y:S05]  /*20d0*/  BSYNC.RECONVERGENT B0 ;  /* 0x0000000000007941 */ /* 0x000fea0003800200 */
.L_x_3871:
        /* <DEDUP_REMOVED lines=30> */
.L_x_3874:
[----:B------:R-:W-:Y:S05]  /*22c0*/  BSYNC.RECONVERGENT B0 ;  /* 0x0000000000007941 */ /* 0x000fea0003800200 */
.L_x_3873:
[----:B------:R-:W-:Y:S04]  /*22d0*/  BSSY.RECONVERGENT B0, `(.L_x_3875) ;  /* 0x0000011000007945 */ /* 0x000fe80003800200 */
[----:B------:R-:W-:Y:S05]  /*22e0*/  @P6 BRA `(.L_x_3876) ;  /* 0x00000000003c6947 */ /* 0x000fea0003800000 */
[-C--:B------:R-:W-:Y:S02]  /*22f0*/  ISETP.GE.AND P2, PT, R208, R237.reuse, PT ;  /* 0x000000edd000720c */ /* 0x080fe40003f46270 */
[----:B------:R-:W-:-:S11]  /*2300*/  ISETP.GE.AND P1, PT, R222, R237, PT ;  /* 0x000000edde00720c */ /* 0x000fd60003f26270 */
[----:B----4-:R-:W-:Y:S01]  /*2310*/  @!P2 IMAD.MOV.U32 R16, RZ, RZ, R224 ;  /* 0x000000ffff10a224 */ /* 0x010fe200078e00e0 */
        /* <DEDUP_REMOVED lines=12> */
.L_x_3876:
[----:B------:R-:W-:Y:S05]  /*23e0*/  BSYNC.RECONVERGENT B0 ;  /* 0x0000000000007941 */ /* 0x000fea0003800200 */
.L_x_3875:
        /* <DEDUP_REMOVED lines=21> */
.L_x_3878:
[----:B------:R-:W-:Y:S05]  /*2540*/  BSYNC.RECONVERGENT B0 ;  /* 0x0000000000007941 */ /* 0x000fea0003800200 */
.L_x_3877:
        /* <DEDUP_REMOVED lines=16> */
.L_x_3880:
[----:B------:R-:W-:Y:S05]  /*2650*/  BSYNC.RECONVERGENT B0 ;  /* 0x0000000000007941 */ /* 0x000fea0003800200 */
.L_x_3879:
        /* <DEDUP_REMOVED lines=18> */
.L_x_3882:
[----:B------:R-:W-:Y:S05]  /*2780*/  BSYNC.RECONVERGENT B0 ;  /* 0x0000000000007941 */ /* 0x000fea0003800200 */
.L_x_3881:
        /* <DEDUP_REMOVED lines=20> */
.L_x_3884:
[----:B------:R-:W-:Y:S05]  /*28d0*/  BSYNC.RECONVERGENT B0 ;  /* 0x0000000000007941 */ /* 0x000fea0003800200 */
.L_x_3883:
        /* <DEDUP_REMOVED lines=16> */
.L_x_3886:
[----:B------:R-:W-:Y:S05]  /*29e0*/  BSYNC.RECONVERGENT B0 ;  /* 0x0000000000007941 */ /* 0x000fea0003800200 */
.L_x_3885:
        /* <DEDUP_REMOVED lines=19> */
.L_x_3888:
[----:B------:R-:W-:Y:S05]  /*2b20*/  BSYNC.RECONVERGENT B0 ;  /* 0x0000000000007941 */ /* 0x000fea0003800200 */
.L_x_3887:
        /* <DEDUP_REMOVED lines=17> */
.L_x_3890:
[----:B------:R-:W-:Y:S05]  /*2c40*/  BSYNC.RECONVERGENT B0 ;  /* 0x0000000000007941 */ /* 0x000fea0003800200 */
.L_x_3889:
        /* <DEDUP_REMOVED lines=78> */
.L_x_3892:
[----:B------:R4:W-:Y:S04]  /*3130*/  STS.128 [R241+0xc000], RZ ;  /* 0x00c000fff1007388 */ /* 0x0009e80000000c00 */
[----:B------:R4:W-:Y:S02]  /*3140*/  STS.128 [R241+0x10000], RZ ;  /* 0x010000fff1007388 */ /* 0x0009e40000000c00 */
.L_x_3893:
[----:B------:R-:W-:Y:S05]  /*3150*/  BSYNC.RECONVERGENT B0 ;  /* 0x0000000000007941 */ /* 0x000fea0003800200 */
.L_x_3891:
        /* <DEDUP_REMOVED lines=34> */
.L_x_3895:
[----:B------:R-:W-:Y:S05]  /*3380*/  BSYNC.RECONVERGENT B0 ;  /* 0x0000000000007941 */ /* 0x000fea0003800200 */
.L_x_3894:
        /* <DEDUP_REMOVED lines=20> */
.L_x_3897:
[----:B------:R-:W-:Y:S05]  /*34d0*/  BSYNC.RECONVERGENT B0 ;  /* 0x0000000000007941 */ /* 0x000fea0003800200 */
.L_x_3896:
        /* <DEDUP_REMOVED lines=23> */
.L_x_3899:
[----:B------:R-:W-:Y:S05]  /*3650*/  BSYNC.RECONVERGENT B0 ;  /* 0x0000000000007941 */ /* 0x000fea0003800200 */
.L_x_3898:
        /* <DEDUP_REMOVED lines=21> */
.L_x_3901:
[----:B------:R-:W-:Y:S05]  /*37b0*/  BSYNC.RECONVERGENT B0 ;  /* 0x0000000000007941 */ /* 0x000fea0003800200 */
.L_x_3900:
        /* <DEDUP_REMOVED lines=18> */
.L_x_3903:
[----:B------:R-:W-:Y:S05]  /*38e0*/  BSYNC.RECONVERGENT B0 ;  /* 0x0000000000007941 */ /* 0x000fea0003800200 */
.L_x_3902:
        /* <DEDUP_REMOVED lines=21> */
.L_x_3905:
[----:B------:R-:W-:Y:S05]  /*3a40*/  BSYNC.RECONVERGENT B0 ;  /* 0x0000000000007941 */ /* 0x000fea0003800200 */
.L_x_3904:
        /* <DEDUP_REMOVED lines=19> */
.L_x_3907:
[----:B------:R-:W-:Y:S05]  /*3b80*/  BSYNC.RECONVERGENT B0 ;  /* 0x0000000000007941 */ /* 0x000fea0003800200 */
.L_x_3906:
[----:B------:R-:W-:Y:S01]  /*3b90*/  LDSM.16.M88.4 R72, [R127] ;  /* 0x000000007f48783b */ /* 0x000fe20000000200 */
[----:B------:R-:W-:Y:S02]  /*3ba0*/  R2P PR, R210, 0x6 ;  /* 0x00000006d2007804 */ /* 0x000fe40000000000 */
[----:B------:R-:W-:Y:S01]  /*3bb0*/  MOV R209, 0x20 ;  /* 0x0000002000d17802 */ /* 0x000fe20000000f00 */
[----:B------:R-:W3:Y:S03]  /*3bc0*/  LDSM.16.M88.4 R40, [R121+0x4000] ;  /* 0x004000007928783b */ /* 0x000ee60000000200 */
[----:B------:R-:W-:Y:S01]  /*3bd0*/  SEL R124, R209, 0xffffffe0, !P1 ;  /* 0xffffffe0d17c7807 */ /* 0x000fe20004800000 */
[----:B------:R-:W5:Y:S03]  /*3be0*/  LDSM.16.M88.4 R28, [R121+0x4800] ;  /* 0x00480000791c783b */ /* 0x000f660000000200 */
[-C--:B------:R-:W-:Y:S01]  /*3bf0*/  IADD3 R120, PT, PT, R127, R124.reuse, RZ ;  /* 0x0000007c7f787210 */ /* 0x080fe20007ffe0ff */
[----:B------:R-:W-:Y:S01]  /*3c00*/  LDSM.16.M88.4 R20, [R121+0x5000] ;  /* 0x005000007914783b */ /* 0x000fe20000000200 */
[----:B------:R-:W-:-:S03]  /*3c10*/  IADD3 R34, PT, PT, R121, R124, RZ ;  /* 0x0000007c79227210 */ /* 0x000fc60007ffe0ff */
[----:B------:R-:W-:Y:S04]  /*3c20*/  LDSM.16.M88.4 R108, [R120] ;  /* 0x00000000786c783b */ /* 0x000fe80000000200 */
[----:B------:R-:W4:Y:S04]  /*3c30*/  LDSM.16.M88.4 R60, [R34+0x4000] ;  /* 0x00400000223c783b */ /* 0x000f280000000200 */
[----:B--2---:R-:W2:Y:S04]  /*3c40*/  LDSM.16.M88.4 R12, [R121+0x5800] ;  /* 0x00580000790c783b */ /* 0x004ea80000000200 */
[----:B-1----:R-:W1:Y:S04]  /*3c50*/  LDSM.16.M88.4 R4, [R121+0x6000] ;  /* 0x006000007904783b */ /* 0x002e680000000200 */
[----:B------:R-:W1:Y:S04]  /*3c60*/  LDSM.16.M88.4 R88, [R121+0x6800] ;  /* 0x006800007958783b */ /* 0x000e680000000200 */
[----:B------:R-:W1:Y:S04]  /*3c70*/  LDSM.16.M88.4 R80, [R121+0x7000] ;  /* 0x007000007950783b */ /* 0x000e680000000200 */
[----:B------:R-:W1:Y:S01]  /*3c80*/  LDSM.16.M88.4 R48, [R121+0x7800] ;  /* 0x007800007930783b */ /* 0x000e620000000200 */
[C---:B---3--:R-:W-:Y:S03]  /*3c90*/  HMMA.16816.F32 R44, R72.reuse, R40, RZ ;  /* 0x00000028482c723c */ /* 0x048fe600000018ff */
[----:B------:R-:W3:Y:S04]  /*3ca0*/  LD.E R118, desc[UR4][R2.64+0x18c] ;  /* 0x00018c0402767980 */ /* 0x000ee8000c101900 */
[----:B------:R-:W1:Y:S01]  /*3cb0*/  LDSM.16.M88.4 R56, [R34+0x4800] ;  /* 0x004800002238783b */ /* 0x000e620000000200 */
[C---:B------:R-:W-:Y:S03]  /*3cc0*/  HMMA.16816.F32 R40, R72.reuse, R42, RZ ;  /* 0x0000002a4828723c */ /* 0x040fe600000018ff */
[----:B------:R-:W1:Y:S04]  /*3cd0*/  LDSM.16.M88.4 R52, [R34+0x5000] ;  /* 0x005000002234783b */ /* 0x000e680000000200 */
[----:B------:R-:W-:Y:S01]  /*3ce0*/  LDSM.16.M88.4 R96, [R34+0x7800] ;  /* 0x007800002260783b */ /* 0x000fe20000000200 */
[----:B-----5:R-:W-:Y:S03]  /*3cf0*/  HMMA.16816.F32 R36, R72, R28, RZ ;  /* 0x0000001c4824723c */ /* 0x020fe600000018ff */
[----:B------:R-:W-:Y:S04]  /*3d00*/  LDSM.16.M88.4 R112, [R34+0x6000] ;  /* 0x006000002270783b */ /* 0x000fe80000000200 */
[----:B------:R-:W-:Y:S01]  /*3d10*/  LDSM.16.M88.4 R104, [R34+0x6800] ;  /* 0x006800002268783b */ /* 0x000fe20000000200 */
[----:B----4-:R-:W-:Y:S01]  /*3d20*/  HMMA.16816.F32 R44, R108, R60, R44 ;  /* 0x0000003c6c2c723c */ /* 0x010fe2000000182c */
[----:B------:R-:W-:-:S02]  /*3d30*/  MOV R60, 0x40 ;  /* 0x00000040003c7802 */ /* 0x000fc40000000f00 */
[----:B------:R-:W-:Y:S02]  /*3d40*/  LDSM.16.M88.4 R100, [R34+0x7000] ;  /* 0x007000002264783b */ /* 0x000fe40000000200 */
[----:B------:R-:W-:Y:S02]  /*3d50*/  SEL R60, R60, 0xffffffc0, !P2 ;  /* 0xffffffc03c3c7807 */ /* 0x000fe40005000000 */
[----:B------:R-:W0:Y:S01]  /*3d60*/  LDGDEPBAR ;  /* 0x00000000000079af */ /* 0x000e220000000000 */
[----:B------:R-:W-:Y:S01]  /*3d70*/  HMMA.16816.F32 R24, R72, R20, RZ ;  /* 0x000000144818723c */ /* 0x000fe200000018ff */
[-C--:B------:R-:W-:Y:S02]  /*3d80*/  IADD3 R125, PT, PT, R127, R60.reuse, RZ ;  /* 0x0000003c7f7d7210 */ /* 0x080fe40007ffe0ff */
[----:B------:R-:W-:-:S03]  /*3d90*/  IADD3 R119, PT, PT, R121, R60, RZ ;  /* 0x0000003c79777210 */ /* 0x000fc60007ffe0ff */
[----:B------:R-:W-:Y:S02]  /*3da0*/  LDSM.16.M88.4 R68, [R125] ;  /* 0x000000007d44783b */ /* 0x000fe40000000200 */
[C---:B--2---:R-:W-:Y:S02]  /*3db0*/  HMMA.16816.F32 R16, R72.reuse, R12, RZ ;  /* 0x0000000c4810723c */ /* 0x044fe400000018ff */
[----:B------:R-:W-:Y:S06]  /*3dc0*/  LDSM.16.M88.4 R64, [R119+0x4000] ;  /* 0x004000007740783b */ /* 0x000fec0000000200 */
        /* <DEDUP_REMOVED lines=55> */
[----:B------:R-:W-:Y:S07]  /*4140*/  LDSM.16.M88.4 R60, [R112+0x5800] ;  /* 0x00580000703c783b */ /* 0x000fee0000000200 */
[C---:B------:R-:W-:Y:S08]  /*4150*/  HMMA.16816.F32 R76, R68.reuse, R96, R76 ;  /* 0x00000060444c723c */ /* 0x040ff0000000184c */
[----:B------:R-:W-:Y:S01]  /*4160*/  HMMA.16816.F32 R72, R68, R98, R72 ;  /* 0x000000624448723c */ /* 0x000fe20000001848 */
[----:B------:R-:W2:Y:S04]  /*4170*/  LDSM.16.M88.4 R68, [R112+0x6000] ;  /* 0x006000007044783b */ /* 0x000ea80000000200 */
[----:B------:R-:W3:Y:S03]  /*4180*/  LDSM.16.M88.4 R96, [R121+0x8000] ;  /* 0x008000007960783b */ /* 0x000ee60000000200 */
[C---:B----4-:R-:W-:Y:S08]  /*4190*/  HMMA.16816.F32 R44, R56.reuse, R52, R44 ;  /* 0x00000034382c723c */ /* 0x050ff0000000182c */
[C---:B------:R-:W-:Y:S01]  /*41a0*/  HMMA.16816.F32 R40, R56.reuse, R54, R40 ;  /* 0x000000363828723c */ /* 0x040fe20000001828 */
[----:B------:R-:W4:Y:S07]  /*41b0*/  LDSM.16.M88.4 R52, [R112+0x6800] ;  /* 0x006800007034783b */ /* 0x000f2e0000000200 */
[C---:B-1----:R-:W-:Y:S08]  /*41c0*/  HMMA.16816.F32 R36, R56.reuse, R48, R36 ;  /* 0x000000303824723c */ /* 0x042ff00000001824 */
[C---:B------:R-:W-:Y:S01]  /*41d0*/  HMMA.16816.F32 R28, R56.reuse, R50, R28 ;  /* 0x00000032381c723c */ /* 0x040fe2000000181c */
[----:B------:R-:W1:Y:S07]  /*41e0*/  LDSM.16.M88.4 R48, [R112+0x7000] ;  /* 0x007000007030783b */ /* 0x000e6e0000000200 */
[C---:B-----5:R-:W-:Y:S08]  /*41f0*/  HMMA.16816.F32 R24, R56.reuse, R64, R24 ;  /* 0x000000403818723c */ /* 0x060ff00000001818 */
[C---:B------:R-:W-:Y:S01]  /*4200*/  HMMA.16816.F32 R20, R56.reuse, R66, R20 ;  /* 0x000000423814723c */ /* 0x040fe20000001814 */
[----:B------:R-:W-:Y:S07]  /*4210*/  LDSM.16.M88.4 R64, [R120+0x2000] ;  /* 0x002000007840783b */ /* 0x000fee0000000200 */
[C---:B--2---:R-:W-:Y:S01]  /*4220*/  HMMA.16816.F32 R104, R56.reuse, R68, R8 ;  /* 0x000000443868723c */ /* 0x044fe20000001808 */
[----:B------:R-:W2:Y:S07]  /*4230*/  LDSM.16.M88.4 R8, [R34+0x8000] ;  /* 0x008000002208783b */ /* 0x000eae0000000200 */
[C---:B------:R-:W-:Y:S08]  /*4240*/  HMMA.16816.F32 R16, R56.reuse, R60, R16 ;  /* 0x0000003c3810723c */ /* 0x040ff00000001810 */
[C---:B------:R-:W-:Y:S01]  /*4250*/  HMMA.16816.F32 R12, R56.reuse, R62, R12 ;  /* 0x0000003e380c723c */ /* 0x040fe2000000180c */
[----:B------:R-:W5:Y:S07]  /*4260*/  LDSM.16.M88.4 R60, [R112+0x7800] ;  /* 0x00780000703c783b */ /* 0x000f6e0000000200 */
[----:B------:R-:W-:Y:S01]  /*4270*/  HMMA.16816.F32 R4, R56, R70, R4 ;  /* 0x000000463804723c */ /* 0x000fe20000001804 */
[----:B------:R-:W-:Y:S07]  /*4280*/  LDSM.16.M88.4 R68, [R125+0x2000] ;  /* 0x002000007d44783b */ /* 0x000fee0000000200 */
[C---:B---3--:R-:W-:Y:S01]  /*4290*/  HMMA.16816.F32 R108, R100.reuse, R96, R44 ;  /* 0x00000060646c723c */ /* 0x048fe2000000182c */
[----:B------:R-:W3:Y:S07]  /*42a0*/  LDSM.16.M88.4 R44, [R119+0x8000] ;  /* 0x00800000772c783b */ /* 0x000eee0000000200 */
[----:B------:R-:W-:Y:S01]  /*42b0*/  HMMA.16816.F32 R40, R100, R98, R40 ;  /* 0x000000626428723c */ /* 0x000fe20000001828 */
[----:B------:R-:W-:Y:S07]  /*42c0*/  LDSM.16.M88.4 R96, [R34+0x8800] ;  /* 0x008800002260783b */ /* 0x000fee0000000200 */
[C---:B----4-:R-:W-:Y:S08]  /*42d0*/  HMMA.16816.F32 R92, R56.reuse, R52, R92 ;  /* 0x00000034385c723c */ /* 0x050ff0000000185c */
[C---:B------:R-:W-:Y:S01]  /*42e0*/  HMMA.16816.F32 R88, R56.reuse, R54, R88 ;  /* 0x000000363858723c */ /* 0x040fe20000001858 */
[----:B------:R-:W4:Y:S07]  /*42f0*/  LDSM.16.M88.4 R52, [R121+0x8800] ;  /* 0x008800007934783b */ /* 0x000f2e0000000200 */
[C---:B-1----:R-:W-:Y:S08]  /*4300*/  HMMA.16816.F32 R84, R56.reuse, R48, R84 ;  /* 0x000000303854723c */ /* 0x042ff00000001854 */
[----:B------:R-:W-:Y:S01]  /*4310*/  HMMA.16816.F32 R80, R56, R50, R80 ;  /* 0x000000323850723c */ /* 0x000fe20000001850 */
[----:B------:R-:W1:Y:S07]  /*4320*/  LDSM.16.M88.4 R48, [R121+0x9000] ;  /* 0x009000007930783b */ /* 0x000e6e0000000200 */
[C---:B--2---:R-:W-:Y:S08]  /*4330*/  HMMA.16816.F32 R108, R64.reuse, R8, R108 ;  /* 0x00000008406c723c */ /* 0x044ff0000000186c */
[----:B------:R-:W-:Y:S01]  /*4340*/  HMMA.16816.F32 R40, R64, R10, R40 ;  /* 0x0000000a4028723c */ /* 0x000fe20000001828 */
[----:B------:R-:W-:Y:S07]  /*4350*/  LDSM.16.M88.4 R8, [R119+0x8800] ;  /* 0x008800007708783b */ /* 0x000fee0000000200 */
[C---:B-----5:R-:W-:Y:S08]  /*4360*/  HMMA.16816.F32 R76, R56.reuse, R60, R76 ;  /* 0x0000003c384c723c */ /* 0x060ff0000000184c */
[----:B------:R-:W-:Y:S01]  /*4370*/  HMMA.16816.F32 R72, R56, R62, R72 ;  /* 0x0000003e3848723c */ /* 0x000fe20000001848 */
[----:B------:R-:W-:Y:S04]  /*4380*/  LDSM.16.M88.4 R60, [R113+0x2000] ;  /* 0x00200000713c783b */ /* 0x000fe80000000200 */
[----:B------:R-:W2:Y:S03]  /*4390*/  LDSM.16.M88.4 R56, [R112+0x8000] ;  /* 0x008000007038783b */ /* 0x000ea60000000200 */
[C---:B---3--:R-:W-:Y:S08]  /*43a0*/  HMMA.16816.F32 R108, R68.reuse, R44, R108 ;  /* 0x0000002c446c723c */ /* 0x048ff0000000186c */
[----:B------:R-:W-:Y:S01]  /*43b0*/  HMMA.16816.F32 R40, R68, R46, R40 ;  /* 0x0000002e4428723c */ /* 0x000fe20000001828 */
[----:B------:R-:W3:Y:S07]  /*43c0*/  LDSM.16.M88.4 R44, [R121+0x9800] ;  /* 0x00980000792c783b */ /* 0x000eee0000000200 */
[C---:B----4-:R-:W-:Y:S08]  /*43d0*/  HMMA.16816.F32 R36, R100.reuse, R52, R36 ;  /* 0x000000346424723c */ /* 0x050ff00000001824 */
[C---:B------:R-:W-:Y:S08]  /*43e0*/  HMMA.16816.F32 R28, R100.reuse, R54, R28 ;  /* 0x00000036641c723c */ /* 0x040ff0000000181c */
[C---:B-1----:R-:W-:Y:S08]  /*43f0*/  HMMA.16816.F32 R24, R100.reuse, R48, R24 ;  /* 0x000000306418723c */ /* 0x042ff00000001818 */
[----:B------:R-:W-:Y:S01]  /*4400*/  HMMA.16816.F32 R20, R100, R50, R20 ;  /* 0x000000326414723c */ /* 0x000fe20000001814 */
[----:B------:R-:W1:Y:S07]  /*4410*/  LDSM.16.M88.4 R48, [R34+0x9000] ;  /* 0x009000002230783b */ /* 0x000e6e0000000200 */
[C---:B------:R-:W-:Y:S01]  /*4420*/  HMMA.16816.F32 R52, R64.reuse, R96, R36 ;  /* 0x000000604034723c */ /* 0x040fe20000001824 */
[----:B------:R-:W4:Y:S07]  /*4430*/  LDSM.16.M88.4 R36, [R112+0x8800] ;  /* 0x008800007024783b */ /* 0x000f2e0000000200 */
[----:B------:R-:W-:Y:S08]  /*4440*/  HMMA.16816.F32 R28, R64, R98, R28 ;  /* 0x00000062401c723c */ /* 0x000ff0000000181c */
[C---:B--2---:R-:W-:Y:S08]  /*4450*/  HMMA.16816.F32 R108, R60.reuse, R56, R108 ;  /* 0x000000383c6c723c */ /* 0x044ff0000000186c */
[----:B------:R-:W-:Y:S08]  /*4460*/  HMMA.16816.F32 R40, R60, R58, R40 ;  /* 0x0000003a3c28723c */ /* 0x000ff00000001828 */
[----:B---3--:R-:W-:Y:S01]  /*4470*/  HMMA.16816.F32 R56, R100, R44, R16 ;  /* 0x0000002c6438723c */ /* 0x008fe20000001810 */
[----:B------:R-:W2:Y:S07]  /*4480*/  LDSM.16.M88.4 R16, [R119+0x9000] ;  /* 0x009000007710783b */ /* 0x000eae0000000200 */
[C---:B------:R-:W-:Y:S08]  /*4490*/  HMMA.16816.F32 R52, R68.reuse, R8, R52 ;  /* 0x000000084434723c */ /* 0x040ff00000001834 */
[----:B------:R-:W-:Y:S01]  /*44a0*/  HMMA.16816.F32 R28, R68, R10, R28 ;  /* 0x0000000a441c723c */ /* 0x000fe2000000181c */
[----:B------:R-:W3:Y:S07]  /*44b0*/  LDSM.16.M88.4 R8, [R121+0xa000] ;  /* 0x00a000007908783b */ /* 0x000eee0000000200 */
[C---:B-1----:R-:W-:Y:S01]  /*44c0*/  HMMA.16816.F32 R96, R64.reuse, R48, R24 ;  /* 0x000000304060723c */ /* 0x042fe20000001818 */
[----:B------:R-:W-:Y:S07]  /*44d0*/  LDSM.16.M88.4 R24, [R112+0x9000] ;  /* 0x009000007018783b */ /* 0x000fee0000000200 */
[----:B------:R-:W-:Y:S08]  /*44e0*/  HMMA.16816.F32 R20, R64, R50, R20 ;  /* 0x000000324014723c */ /* 0x000ff00000001814 */
[C---:B----4-:R-:W-:Y:S08]  /*44f0*/  HMMA.16816.F32 R52, R60.reuse, R36, R52 ;  /* 0x000000243c34723c */ /* 0x050ff00000001834 */
[----:B------:R-:W-:Y:S01]  /*4500*/  HMMA.16816.F32 R28, R60, R38, R28 ;  /* 0x000000263c1c723c */ /* 0x000fe2000000181c */
[----:B------:R-:W1:Y:S07]  /*4510*/  LDSM.16.M88.4 R36, [R34+0x9800] ;  /* 0x009800002224783b */ /* 0x000e6e0000000200 */
[C---:B--2---:R-:W-:Y:S08]  /*4520*/  HMMA.16816.F32 R96, R68.reuse, R16, R96 ;  /* 0x000000104460723c */ /* 0x044ff00000001860 */
[----:B------:R-:W-:Y:S01]  /*4530*/  HMMA.16816.F32 R20, R68, R18, R20 ;  /* 0x000000124414723c */ /* 0x000fe20000001814 */
[----:B------:R-:W2:Y:S01]  /*4540*/  LDSM.16.M88.4 R16, [R121+0xa800] ;  /* 0x00a800007910783b */ /* 0x000ea20000000200 */
[-C--:B------:R-:W-:Y:S01]  /*4550*/  FMUL.FTZ R40, R40, R118.reuse ;  /* 0x0000007628287220 */ /* 0x080fe20000410000 */
[-C--:B------:R-:W-:Y:S01]  /*4560*/  FMUL.FTZ R41, R41, R118.reuse ;  /* 0x0000007629297220 */ /* 0x080fe20000410000 */
[-C--:B------:R-:W-:Y:S01]  /*4570*/  FMUL.FTZ R42, R42, R118.reuse ;  /* 0x000000762a2a7220 */ /* 0x080fe20000410000 */
[-C--:B------:R-:W-:Y:S01]  /*4580*/  FMUL.FTZ R43, R43, R118.reuse ;  /* 0x000000762b2b7220 */ /* 0x080fe20000410000 */
[----:B------:R-:W4:Y:S02]  /*4590*/  MUFU.TANH R125, R40 ;  /* 0x00000028007d7308 */ /* 0x000f240000002400 */
[C---:B------:R-:W-:Y:S01]  /*45a0*/  HMMA.16816.F32 R12, R100.reuse, R46, R12 ;  /* 0x0000002e640c723c */ /* 0x040fe2000000180c */
[----:B------:R-:W-:Y:S05]  /*45b0*/  LDSM.16.M88.4 R44, [R112+0x9800] ;  /* 0x00980000702c783b */ /* 0x000fea0000000200 */
[----:B------:R-:W1:Y:S02]  /*45c0*/  MUFU.TANH R127, R41 ;  /* 0x00000029007f7308 */ /* 0x000e640000002400 */
[C---:B---3--:R-:W-:Y:S06]  /*45d0*/  HMMA.16816.F32 R104, R100.reuse, R8, R104 ;  /* 0x000000086468723c */ /* 0x048fec0000001868 */
[----:B------:R-:W3:Y:S02]  /*45e0*/  MUFU.TANH R129, R42 ;  /* 0x0000002a00817308 */ /* 0x000ee40000002400 */
[----:B------:R-:W-:Y:S01]  /*45f0*/  HMMA.16816.F32 R4, R100, R10, R4 ;  /* 0x0000000a6404723c */ /* 0x000fe20000001804 */
[----:B------:R-:W-:Y:S05]  /*4600*/  LDSM.16.M88.4 R8, [R34+0xa000] ;  /* 0x00a000002208783b */ /* 0x000fea0000000200 */
[----:B------:R5:W1:Y:S02]  /*4610*/  MUFU.TANH R49, R43 ;  /* 0x0000002b00317308 */ /* 0x000a640000002400 */
[----:B-----5:R-:W5:Y:S01]  /*4620*/  LDSM.16.M88.4 R40, [R119+0x9800] ;  /* 0x009800007728783b */ /* 0x020f620000000200 */
[----:B-1----:R-:W-:Y:S08]  /*4630*/  HMMA.16816.F32 R12, R64, R38, R12 ;  /* 0x00000026400c723c */ /* 0x002ff0000000180c */
[C---:B------:R-:W-:Y:S08]  /*4640*/  HMMA.16816.F32 R96, R60.reuse, R24, R96 ;  /* 0x000000183c60723c */ /* 0x040ff00000001860 */
[----:B------:R-:W-:Y:S01]  /*4650*/  HMMA.16816.F32 R20, R60, R26, R20 ;  /* 0x0000001a3c14723c */ /* 0x000fe20000001814 */
[----:B------:R-:W1:Y:S07]  /*4660*/  LDSM.16.M88.4 R24, [R119+0xa000] ;  /* 0x00a000007718783b */ /* 0x000e6e0000000200 */
[----:B------:R-:W-:Y:S01]  /*4670*/  HMMA.16816.F32 R56, R64, R36, R56 ;  /* 0x000000244038723c */ /* 0x000fe20000001838 */
[-C--:B------:R-:W-:Y:S01]  /*4680*/  FMUL.FTZ R28, R28, R118.reuse ;  /* 0x000000761c1c7220 */ /* 0x080fe20000410000 */
[-C--:B------:R-:W-:Y:S01]  /*4690*/  FMUL.FTZ R29, R29, R118.reuse ;  /* 0x000000761d1d7220 */ /* 0x080fe20000410000 */
[-C--:B------:R-:W-:Y:S01]  /*46a0*/  FMUL.FTZ R30, R30, R118.reuse ;  /* 0x000000761e1e7220 */ /* 0x080fe20000410000 */
[-C--:B------:R-:W-:Y:S01]  /*46b0*/  FMUL.FTZ R31, R31, R118.reuse ;  /* 0x000000761f1f7220 */ /* 0x080fe20000410000 */
[----:B------:R-:W-:Y:S03]  /*46c0*/  LDSM.16.M88.4 R36, [R112+0xa000] ;  /* 0x00a000007024783b */ /* 0x000fe60000000200 */
[C---:B--2---:R-:W-:Y:S08]  /*46d0*/  HMMA.16816.F32 R92, R100.reuse, R16, R92 ;  /* 0x00000010645c723c */ /* 0x044ff0000000185c */
[----:B------:R-:W-:Y:S01]  /*46e0*/  HMMA.16816.F32 R88, R100, R18, R88 ;  /* 0x000000126458723c */ /* 0x000fe20000001858 */
[----:B------:R-:W2:Y:S01]  /*46f0*/  LDSM.16.M88.4 R16, [R34+0xa800] ;  /* 0x00a800002210783b */ /* 0x000ea20000000200 */
[-C--:B------:R-:W-:Y:S01]  /*4700*/  FMUL.FTZ R51, R55, R118.reuse ;  /* 0x0000007637337220 */ /* 0x080fe20000410000 */
[----:B------:R-:W1:Y:S05]  /*4710*/  MUFU.TANH R135, R29 ;  /* 0x0000001d00877308 */ /* 0x000e6a0000002400 */
[----:B-----5:R-:W-:Y:S03]  /*4720*/  HMMA.16816.F32 R12, R68, R42, R12 ;  /* 0x0000002a440c723c */ /* 0x020fe6000000180c */
[----:B------:R-:W1:Y:S05]  /*4730*/  MUFU.TANH R55, R28 ;  /* 0x0000001c00377308 */ /* 0x000e6a0000002400 */
[----:B------:R-:W-:Y:S03]  /*4740*/  HMMA.16816.F32 R4, R64, R10, R4 ;  /* 0x0000000a4004723c */ /* 0x000fe60000001804 */
[----:B------:R-:W1:Y:S05]  /*4750*/  MUFU.TANH R137, R30 ;  /* 0x0000001e00897308 */ /* 0x000e6a0000002400 */
[----:B------:R-:W-:Y:S03]  /*4760*/  HMMA.16816.F32 R56, R68, R40, R56 ;  /* 0x000000284438723c */ /* 0x000fe60000001838 */
[----:B------:R5:W1:Y:S05]  /*4770*/  MUFU.TANH R139, R31 ;  /* 0x0000001f008b7308 */ /* 0x000a6a0000002400 */
[----:B------:R-:W-:Y:S01]  /*4780*/  HMMA.16816.F32 R104, R64, R8, R104 ;  /* 0x000000084068723c */ /* 0x000fe20000001868 */
[----:B------:R-:W4:Y:S04]  /*4790*/  LDSM.16.M88.4 R8, [R119+0xa800] ;  /* 0x00a800007708783b */ /* 0x000f280000000200 */
[----:B-----5:R-:W5:Y:S01]  /*47a0*/  LDSM.16.M88.4 R28, [R121+0xb000] ;  /* 0x00b00000791c783b */ /* 0x020f620000000200 */
[-C--:B------:R-:W-:Y:S01]  /*47b0*/  FMUL.FTZ R20, R20, R118.reuse ;  /* 0x0000007614147220 */ /* 0x080fe20000410000 */
[-C--:B------:R-:W-:Y:S01]  /*47c0*/  FMUL.FTZ R21, R21, R118.reuse ;  /* 0x0000007615157220 */ /* 0x080fe20000410000 */
[-C--:B------:R-:W-:Y:S01]  /*47d0*/  FMUL.FTZ R22, R22, R118.reuse ;  /* 0x0000007616167220 */ /* 0x080fe20000410000 */
[-C--:B------:R-:W-:Y:S01]  /*47e0*/  FMUL.FTZ R23, R23, R118.reuse ;  /* 0x0000007617177220 */ /* 0x080fe20000410000 */
[----:B------:R-:W-:Y:S01]  /*47f0*/  HMMA.16816.F32 R12, R60, R46, R12 ;  /* 0x0000002e3c0c723c */ /* 0x000fe2000000180c */
[----:B------:R-:W2:Y:S07]  /*4800*/  MUFU.TANH R143, R20 ;  /* 0x00000014008f7308 */ /* 0x000eae0000002400 */
[----:B-1----:R-:W-:Y:S01]  /*4810*/  HMMA.16816.F32 R4, R68, R26, R4 ;  /* 0x0000001a4404723c */ /* 0x002fe20000001804 */
[----:B------:R-:W1:Y:S07]  /*4820*/  MUFU.TANH R43, R22 ;  /* 0x00000016002b7308 */ /* 0x000e6e0000002400 */
[----:B------:R-:W-:Y:S01]  /*4830*/  HMMA.16816.F32 R56, R60, R44, R56 ;  /* 0x0000002c3c38723c */ /* 0x000fe20000001838 */
[----:B------:R-:W1:Y:S07]  /*4840*/  MUFU.TANH R45, R21 ;  /* 0x00000015002d7308 */ /* 0x000e6e0000002400 */
[----:B------:R-:W-:Y:S01]  /*4850*/  HMMA.16816.F32 R104, R68, R24, R104 ;  /* 0x000000184468723c */ /* 0x000fe20000001868 */
[----:B------:R3:W1:Y:S01]  /*4860*/  MUFU.TANH R145, R23 ;  /* 0x0000001700917308 */ /* 0x0006620000002400 */
[----:B------:R-:W-:Y:S06]  /*4870*/  LDSM.16.M88.4 R24, [R112+0xa800] ;  /* 0x00a800007018783b */ /* 0x000fec0000000200 */
[----:B--2---:R-:W-:Y:S01]  /*4880*/  HMMA.16816.F32 R92, R64, R16, R92 ;  /* 0x00000010405c723c */ /* 0x004fe2000000185c */
[----:B---3--:R2:W3:Y:S01]  /*4890*/  LDSM.16.M88.4 R20, [R121+0xb800] ;  /* 0x00b800007914783b */ /* 0x0084e20000000200 */
[-C--:B------:R-:W-:Y:S01]  /*48a0*/  FMUL.FTZ R12, R12, R118.reuse ;  /* 0x000000760c0c7220 */ /* 0x080fe20000410000 */
[----:B------:R-:W-:-:S05]  /*48b0*/  FMUL.FTZ R13, R13, R118 ;  /* 0x000000760d0d7220 */ /* 0x000fca0000410000 */
[----:B------:R-:W-:Y:S01]  /*48c0*/  HMMA.16816.F32 R4, R60, R38, R4 ;  /* 0x000000263c04723c */ /* 0x000fe20000001804 */
[-C--:B------:R-:W-:Y:S01]  /*48d0*/  FMUL.FTZ R151, R14, R118.reuse ;  /* 0x000000760e977220 */ /* 0x080fe20000410000 */
[----:B------:R-:W1:Y:S01]  /*48e0*/  MUFU.TANH R149, R12 ;  /* 0x0000000c00957308 */ /* 0x000e620000002400 */
[----:B------:R-:W-:-:S05]  /*48f0*/  FMUL.FTZ R153, R15, R118 ;  /* 0x000000760f997220 */ /* 0x000fca0000410000 */
[----:B------:R-:W-:Y:S02]  /*4900*/  HMMA.16816.F32 R104, R60, R36, R104 ;  /* 0x000000243c68723c */ /* 0x000fe40000001868 */
[----:B------:R2:W1:Y:S06]  /*4910*/  MUFU.TANH R37, R13 ;  /* 0x0000000d00257308 */ /* 0x00046c0000002400 */
[----:B----4-:R-:W-:Y:S08]  /*4920*/  HMMA.16816.F32 R92, R68, R8, R92 ;  /* 0x00000008445c723c */ /* 0x010ff0000000185c */
[C---:B-----5:R-:W-:Y:S01]  /*4930*/  HMMA.16816.F32 R84, R100.reuse, R28, R84 ;  /* 0x0000001c6454723c */ /* 0x060fe20000001854 */
[----:B--2---:R-:W2:Y:S07]  /*4940*/  LDSM.16.M88.4 R12, [R34+0xb000] ;  /* 0x00b00000220c783b */ /* 0x004eae0000000200 */
[----:B------:R-:W-:Y:S01]  /*4950*/  HMMA.16816.F32 R80, R100, R30, R80 ;  /* 0x0000001e6450723c */ /* 0x000fe20000001850 */
[----:B------:R-:W4:Y:S01]  /*4960*/  LDSM.16.M88.4 R28, [R34+0xb800] ;  /* 0x00b80000221c783b */ /* 0x000f220000000200 */
[-C--:B------:R-:W-:Y:S01]  /*4970*/  FMUL.FTZ R4, R4, R118.reuse ;  /* 0x0000007604047220 */ /* 0x080fe20000410000 */
[-C--:B------:R-:W-:Y:S01]  /*4980*/  FMUL.FTZ R5, R5, R118.reuse ;  /* 0x0000007605057220 */ /* 0x080fe20000410000 */
[-C--:B------:R-:W-:Y:S01]  /*4990*/  FMUL.FTZ R121, R105, R118.reuse ;  /* 0x0000007669797220 */ /* 0x080fe20000410000 */
[-C--:B------:R-:W-:Y:S01]  /*49a0*/  FMUL.FTZ R105, R107, R118.reuse ;  /* 0x000000766b697220 */ /* 0x080fe20000410000 */
[----:B------:R-:W-:-:S02]  /*49b0*/  FMUL.FTZ R157, R7, R118 ;  /* 0x00000076079d7220 */ /* 0x000fc40000410000 */
[----:B------:R-:W-:Y:S01]  /*49c0*/  HMMA.16816.F32 R88, R64, R18, R88 ;  /* 0x000000124058723c */ /* 0x000fe20000001858 */
[----:B------:R-:W5:Y:S01]  /*49d0*/  LDSM.16.M88.4 R16, [R119+0xb000] ;  /* 0x00b000007710783b */ /* 0x000f620000000200 */
[----:B------:R-:W1:Y:S06]  /*49e0*/  MUFU.TANH R107, R4 ;  /* 0x00000004006b7308 */ /* 0x000e6c0000002400 */
[----:B---3--:R-:W-:Y:S01]  /*49f0*/  HMMA.16816.F32 R76, R100, R20, R76 ;  /* 0x00000014644c723c */ /* 0x008fe2000000184c */
[----:B------:R-:W-:-:S07]  /*4a00*/  FMUL.FTZ R21, R6, R118 ;  /* 0x0000007606157220 */ /* 0x000fce0000410000 */
[----:B------:R-:W-:Y:S01]  /*4a10*/  HMMA.16816.F32 R92, R60, R24, R92 ;  /* 0x000000183c5c723c */ /* 0x000fe2000000185c */
[----:B------:R3:W1:Y:S07]  /*4a20*/  MUFU.TANH R25, R5 ;  /* 0x0000000500197308 */ /* 0x00066e0000002400 */
[----:B------:R-:W-:Y:S01]  /*4a30*/  HMMA.16816.F32 R72, R100, R22, R72 ;  /* 0x000000166448723c */ /* 0x000fe20000001848 */
[----:B---3--:R-:W3:Y:S07]  /*4a40*/  LDSM.16.M88.4 R4, [R119+0xb800] ;  /* 0x00b800007704783b */ /* 0x008eee0000000200 */
[----:B------:R-:W-:Y:S01]  /*4a50*/  HMMA.16816.F32 R88, R68, R10, R88 ;  /* 0x0000000a4458723c */ /* 0x000fe20000001858 */
[----:B------:R-:W1:Y:S07]  /*4a60*/  LDSM.16.M88.4 R8, [R112+0xb000] ;  /* 0x00b000007008783b */ /* 0x000e6e0000000200 */
[C---:B--2---:R-:W-:Y:S08]  /*4a70*/  HMMA.16816.F32 R84, R64.reuse, R12, R84 ;  /* 0x0000000c4054723c */ /* 0x044ff00000001854 */
[C---:B------:R-:W-:Y:S01]  /*4a80*/  HMMA.16816.F32 R80, R64.reuse, R14, R80 ;  /* 0x0000000e4050723c */ /* 0x040fe20000001850 */
[----:B------:R-:W2:Y:S07]  /*4a90*/  LDSM.16.M88.4 R12, [R112+0xb800] ;  /* 0x00b80000700c783b */ /* 0x000eae0000000200 */
        /* <DEDUP_REMOVED lines=16> */
[----:B-----5:R-:W-:Y:S01]  /*4ba0*/  HMMA.16816.F32 R84, R68, R16, R84 ;  /* 0x000000104454723c */ /* 0x020fe20000001854 */
[-C--:B------:R-:W-:Y:S01]  /*4bb0*/  FMUL.FTZ R56, R56, R118.reuse ;  /* 0x0000007638387220 */ /* 0x080fe20000410000 */
[-C--:B------:R-:W-:Y:S01]  /*4bc0*/  FMUL.FTZ R104, R104, R118.reuse ;  /* 0x0000007668687220 */ /* 0x080fe20000410000 */
[----:B------:R-:W-:Y:S01]  /*4bd0*/  FMUL.FTZ R92, R92, R118 ;  /* 0x000000765c5c7220 */ /* 0x000fe20000410000 */
[----:B------:R-:W-:Y:S01]  /*4be0*/  ISETP.NE.AND P6, PT, R32, 0x1, PT ;  /* 0x000000012000780c */ /* 0x000fe20003fc5270 */
[----:B------:R-:W4:Y:S01]  /*4bf0*/  MUFU.TANH R51, R51 ;  /* 0x0000003300337308 */ /* 0x000f220000002400 */
[----:B------:R-:W-:-:S04]  /*4c00*/  DEPBAR.LE SB0, 0x0 ;  /* 0x000080000000791a */ /* 0x000fc80000000000 */
[C---:B------:R-:W-:Y:S08]  /*4c10*/  HMMA.16816.F32 R80, R68.reuse, R18, R80 ;  /* 0x000000124450723c */ /* 0x040ff00000001850 */
[C---:B---3--:R-:W-:Y:S08]  /*4c20*/  HMMA.16816.F32 R72, R68.reuse, R6, R72 ;  /* 0x000000064448723c */ /* 0x048ff00000001848 */
[----:B------:R-:W-:Y:S08]  /*4c30*/  HMMA.16816.F32 R76, R68, R4, R76 ;  /* 0x00000004444c723c */ /* 0x000ff0000000184c */
[C---:B-1----:R-:W-:Y:S08]  /*4c40*/  HMMA.16816.F32 R84, R60.reuse, R8, R84 ;  /* 0x000000083c54723c */ /* 0x042ff00000001854 */
[C---:B------:R-:W-:Y:S08]  /*4c50*/  HMMA.16816.F32 R80, R60.reuse, R10, R80 ;  /* 0x0000000a3c50723c */ /* 0x040ff00000001850 */
[C---:B--2---:R-:W-:Y:S08]  /*4c60*/  HMMA.16816.F32 R72, R60.reuse, R14, R72 ;  /* 0x0000000e3c48723c */ /* 0x044ff00000001848 */
        /* <DEDUP_REMOVED lines=26> */
[----:B------:R1:W2:Y:S08]  /*4e10*/  MUFU.TANH R83, R77 ;  /* 0x0000004d00537308 */ /* 0x0002b00000002400 */
[----:B------:R1:W3:Y:S08]  /*4e20*/  MUFU.TANH R113, R108 ;  /* 0x0000006c00717308 */ /* 0x0002f00000002400 */
[----:B------:R-:W1:Y:S08]  /*4e30*/  MUFU.TANH R109, R109 ;  /* 0x0000006d006d7308 */ /* 0x000e700000002400 */
[----:B------:R1:W1:Y:S08]  /*4e40*/  MUFU.TANH R115, R110 ;  /* 0x0000006e00737308 */ /* 0x0002700000002400 */
[----:B------:R-:W1:Y:S08]  /*4e50*/  MUFU.TANH R111, R111 ;  /* 0x0000006f006f7308 */ /* 0x000e700000002400 */
[----:B------:R1:W1:Y:S08]  /*4e60*/  MUFU.TANH R131, R52 ;  /* 0x0000003400837308 */ /* 0x0002700000002400 */
[----:B------:R-:W1:Y:S08]  /*4e70*/  MUFU.TANH R53, R53 ;  /* 0x0000003500357308 */ /* 0x000e700000002400 */
[----:B------:R1:W1:Y:S08]  /*4e80*/  MUFU.TANH R133, R54 ;  /* 0x0000003600857308 */ /* 0x0002700000002400 */
[----:B------:R1:W1:Y:S08]  /*4e90*/  MUFU.TANH R141, R96 ;  /* 0x00000060008d7308 */ /* 0x0002700000002400 */
        /* <DEDUP_REMOVED lines=37> */
[----:B------:R-:W1:Y:S01]  /*50f0*/  MUFU.TANH R73, R73 ;  /* 0x0000004900497308 */ /* 0x000e620000002400 */
[----:B------:R-:W-:Y:S01]  /*5100*/  BSSY.RECONVERGENT B1, `(.L_x_3908) ;  /* 0x00000b8000017945 */ /* 0x000fe20003800200 */
        /* <DEDUP_REMOVED lines=15> */
.L_x_3911:
        /* <DEDUP_REMOVED lines=9> */
[----:B------:R-:W-:Y:S02]  /*5290*/  IMAD.MOV R15, RZ, RZ, -R15 ;  /* 0x000000ffff0f7224 */ /* 0x000fe400078e0a0f */
[----:B------:R-:W-:-:S03]  /*52a0*/  ISETP.GE.AND P0, PT, R12, RZ, PT ;  /* 0x000000ff0c00720c */ /* 0x000fc60003f06270 */
        /* <DEDUP_REMOVED lines=10> */
[-C--:B------:R-:W-:Y:S01]  /*5350*/  IMAD R31, R10, R15.reuse, R4 ;  /* 0x0000000f0a1f7224 */ /* 0x080fe200078e0204 */
[----:B------:R-:W-:Y:S01]  /*5360*/  LOP3.LUT R4, R235, R16, RZ, 0x3c, !PT ;  /* 0x00000010eb047212 */ /* 0x000fe200078e3cff */
        /* <DEDUP_REMOVED lines=10> */
[----:B------:R-:W-:-:S02]  /*5410*/  ISETP.NE.AND P1, PT, R16, RZ, PT ;  /* 0x000000ff1000720c */ /* 0x000fc40003f25270 */
[----:B------:R-:W-:-:S07]  /*5420*/  LOP3.LUT R15, RZ, R16, RZ, 0x33, !PT ;  /* 0x00000010ff0f7212 */ /* 0x000fce00078e33ff */
[----:B------:R-:W-:Y:S02]  /*5430*/  @P4 IADD3 R10, PT, PT, R10, 0x1, RZ ;  /* 0x000000010a0a4810 */ /* 0x000fe40007ffe0ff */
[----:B------:R-:W-:-:S03]  /*5440*/  @P5 VIADD R14, R14, 0x1 ;  /* 0x000000010e0e5836 */ /* 0x000fc60000000000 */
        /* <DEDUP_REMOVED lines=12> */
[----:B-1----:R-:W-:-:S04]  /*5510*/  IMAD.WIDE.U32 R74, R66, R75, RZ ;  /* 0x0000004b424a7225 */ /* 0x002fc800078e00ff */
        /* <DEDUP_REMOVED lines=10> */
.L_x_3912:
[----:B------:R-:W-:Y:S05]  /*55c0*/  BSYNC.RECONVERGENT B0 ;  /* 0x0000000000007941 */ /* 0x000fea0003800200 */
.L_x_3910:
[-C--:B------:R-:W-:Y:S01]  /*55d0*/  ISETP.GE.AND P1, PT, R208, R237.reuse, PT ;  /* 0x000000edd000720c */ /* 0x080fe20003f26270 */
[----:B------:R-:W-:Y:S01]  /*55e0*/  IMAD.SHL.U32 R15, R218, 0x20, RZ ;  /* 0x00000020da0f7824 */ /* 0x000fe200078e00ff */
[----:B------:R-:W-:Y:S02]  /*55f0*/  ISETP.GE.AND P0, PT, R222, R237, PT ;  /* 0x000000edde00720c */ /* 0x000fe40003f06270 */
[----:B------:R-:W-:Y:S02]  /*5600*/  SHF.L.U64.HI R4, R218, 0x5, R219 ;  /* 0x00000005da047819 */ /* 0x000fe400000102db */
[----:B------:R-:W-:-:S05]  /*5610*/  IADD3 R30, P3, PT, R15, R224, RZ ;  /* 0x000000e00f1e7210 */ /* 0x000fca0007f7e0ff */
[--C-:B------:R-:W-:Y:S01]  /*5620*/  IMAD.X R31, R4, 0x1, R223.reuse, P3 ;  /* 0x00000001041f7824 */ /* 0x100fe200018e06df */
[----:B------:R-:W-:Y:S01]  /*5630*/  IADD3 R90, P3, PT, R30, R15, RZ ;  /* 0x0000000f1e5a7210 */ /* 0x000fe20007f7e0ff */
[----:B------:R-:W-:-:S03]  /*5640*/  @!P1 IMAD.MOV.U32 R225, RZ, RZ, R223 ;  /* 0x000000ffffe19224 */ /* 0x000fc600078e00df */
[----:B------:R-:W-:Y:S02]  /*5650*/  IADD3.X R91, PT, PT, R31, R4, RZ, P3, !PT ;  /* 0x000000041f5b7210 */ /* 0x000fe40001ffe4ff */
[----:B------:R-:W-:Y:S01]  /*5660*/  @!PT LDS RZ, [RZ] ;  /* 0x00000000fffff984 */ /* 0x000fe20000000800 */
[----:B------:R-:W-:Y:S01]  /*5670*/  @!PT LDS RZ, [RZ] ;  /* 0x00000000fffff984 */ /* 0x000fe20000000800 */
[----:B------:R-:W-:Y:S01]  /*5680*/  @!PT LDS RZ, [RZ] ;  /* 0x00000000fffff984 */ /* 0x000fe20000000800 */
[----:B------:R2:W-:Y:S01]  /*5690*/  @!P1 LDGSTS.E.BYPASS.LTC128B.128 [R241+0x4000], desc[UR4][R224.64] ;  /* 0x04000000e0f19fae */ /* 0x0005e2000b981a04 */
[----:B------:R-:W-:-:S03]  /*56a0*/  IADD3 R88, P3, PT, R90, R15, RZ ;  /* 0x0000000f5a587210 */ /* 0x000fc60007f7e0ff */
[----:B------:R3:W-:Y:S02]  /*56b0*/  @P1 STS.128 [R241+0x4000], RZ ;  /* 0x004000fff1001388 */ /* 0x0007e40000000c00 */
[----:B------:R-:W-:Y:S01]  /*56c0*/  IMAD.X R89, R91, 0x1, R4, P3 ;  /* 0x000000015b597824 */ /* 0x000fe200018e0604 */
[----:B-1----:R-:W-:-:S04]  /*56d0*/  IADD3 R74, P3, PT, R88, R15, RZ ;  /* 0x0000000f584a7210 */ /* 0x002fc80007f7e0ff */
[----:B------:R-:W-:Y:S02]  /*56e0*/  IADD3.X R75, PT, PT, R89, R4, RZ, P3, !PT ;  /* 0x00000004594b7210 */ /* 0x000fe40001ffe4ff */
[----:B------:R-:W-:-:S04]  /*56f0*/  IADD3 R66, P3, PT, R74, R15, RZ ;  /* 0x0000000f4a427210 */ /* 0x000fc80007f7e0ff */
[----:B------:R-:W-:Y:S02]  /*5700*/  IADD3.X R67, PT, PT, R75, R4, RZ, P3, !PT ;  /* 0x000000044b437210 */ /* 0x000fe40001ffe4ff */
[----:B------:R-:W-:Y:S01]  /*5710*/  IADD3 R14, P4, PT, R66, R15, RZ ;  /* 0x0000000f420e7210 */ /* 0x000fe20007f9e0ff */
[----:B--2---:R-:W-:-:S05]  /*5720*/  @!P0 IMAD.MOV.U32 R225, RZ, RZ, R223 ;  /* 0x000000ffffe18224 */ /* 0x004fca00078e00df */
        /* <DEDUP_REMOVED lines=26> */
[----:B--2---:R-:W-:Y:S01]  /*58d0*/  IADD3 R90, P3, PT, R14, R15, RZ ;  /* 0x0000000f0e5a7210 */ /* 0x004fe20007f7e0ff */
        /* <DEDUP_REMOVED lines=58> */
.L_x_3909:
[----:B------:R-:W-:Y:S05]  /*5c80*/  BSYNC.RECONVERGENT B1 ;  /* 0x0000000000017941 */ /* 0x000fea0003800200 */
.L_x_3908:
[----:B------:R-:W-:Y:S01]  /*5c90*/  SHF.R.U32.HI R34, RZ, 0x2, R210 ;  /* 0x00000002ff227819 */ /* 0x000fe200000116d2 */
[----:B------:R-:W-:Y:S01]  /*5ca0*/  IMAD.SHL.U32 R36, R210, 0x2, RZ ;  /* 0x00000002d2247824 */ /* 0x000fe200078e00ff */
[----:B---3--:R-:W2:Y:S02]  /*5cb0*/  LD.E R67, desc[UR4][R2.64+0xdc] ;  /* 0x0000dc0402437980 */ /* 0x008ea4000c101900 */
        /* <DEDUP_REMOVED lines=10> */
[-C--:B------:R-:W-:Y:S01]  /*5d60*/  ISETP.GE.AND P4, PT, R62, R33.reuse, PT ;  /* 0x000000213e00720c */ /* 0x080fe20003f86270 */
[----:B------:R-:W-:Y:S01]  /*5d70*/  VIADD R48, R8, 0x21 ;  /* 0x0000002108307836 */ /* 0x000fe20000000000 */
[----:B------:R-:W-:Y:S01]  /*5d80*/  ISETP.GE.AND P3, PT, R10, R33, PT ;  /* 0x000000210a00720c */ /* 0x000fe20003f66270 */
[----:B------:R-:W-:-:S02]  /*5d90*/  IMAD.IADD R14, R4, 0x1, -R62 ;  /* 0x00000001040e7824 */ /* 0x000fc400078e0a3e */
[----:B------:R-:W-:Y:S02]  /*5da0*/  IMAD.IADD R12, R4, 0x1, -R10 ;  /* 0x00000001040c7824 */ /* 0x000fe400078e0a0a */
[C---:B------:R-:W-:Y:S01]  /*5db0*/  VIADD R40, R8.reuse, 0x31 ;  /* 0x0000003108287836 */ /* 0x040fe20000000000 */
[----:B------:R-:W-:Y:S01]  /*5dc0*/  IABS R14, R14 ;  /* 0x0000000e000e7213 */ /* 0x000fe20000000000 */
[C---:B------:R-:W-:Y:S01]  /*5dd0*/  VIADD R38, R8.reuse, 0x38 ;  /* 0x0000003808267836 */ /* 0x040fe20000000000 */
[----:B------:R-:W-:Y:S01]  /*5de0*/  IABS R12, R12 ;  /* 0x0000000c000c7213 */ /* 0x000fe20000000000 */
[C---:B------:R-:W-:Y:S01]  /*5df0*/  VIADD R15, R8.reuse, 0x8 ;  /* 0x00000008080f7836 */ /* 0x040fe20000000000 */
[----:B------:R-:W-:Y:S01]  /*5e00*/  I2FP.F32.S32 R14, R14 ;  /* 0x0000000e000e7245 */ /* 0x000fe20000201400 */
[----:B-1----:R-:W-:Y:S01]  /*5e10*/  VIADD R56, R8, 0x29 ;  /* 0x0000002908387836 */ /* 0x002fe20000000000 */
[----:B------:R-:W-:Y:S01]  /*5e20*/  I2FP.F32.S32 R12, R12 ;  /* 0x0000000c000c7245 */ /* 0x000fe20000201400 */
[----:B------:R-:W-:Y:S01]  /*5e30*/  IMAD.IADD R16, R4, 0x1, -R15 ;  /* 0x0000000104107824 */ /* 0x000fe200078e0a0f */
[----:B------:R-:W-:Y:S01]  /*5e40*/  ISETP.GE.AND P5, PT, R15, R33, PT ;  /* 0x000000210f00720c */ /* 0x000fe20003fa6270 */
[----:B------:R-:W-:Y:S01]  /*5e50*/  FFMA.FTZ R89, -R0, R14, R127 ;  /* 0x0000000e00597223 */ /* 0x000fe2000001017f */
[----:B------:R-:W-:-:S02]  /*5e60*/  IMAD.IADD R14, R4, 0x1, -R50 ;  /* 0x00000001040e7824 */ /* 0x000fc400078e0a32 */
[----:B------:R-:W-:Y:S01]  /*5e70*/  FFMA.FTZ R131, -R0, R12, R131 ;  /* 0x0000000c00837223 */ /* 0x000fe20000010183 */
[C---:B------:R-:W-:Y:S01]  /*5e80*/  IMAD.IADD R12, R4.reuse, 0x1, -R48 ;  /* 0x00000001040c7824 */ /* 0x040fe200078e0a30 */
[----:B------:R-:W-:Y:S01]  /*5e90*/  IABS R16, R16 ;  /* 0x0000001000107213 */ /* 0x000fe20000000000 */
        /* <DEDUP_REMOVED lines=21> */
[----:B------:R-:W-:Y:S01]  /*5ff0*/  IMAD.IADD R16, R4, 0x1, -R52 ;  /* 0x0000000104107824 */ /* 0x000fe200078e0a34 */
[----:B------:R-:W-:Y:S01]  /*6000*/  I2FP.F32.S32 R12, R12 ;  /* 0x0000000c000c7245 */ /* 0x000fe20000201400 */
[----:B------:R-:W-:Y:S01]  /*6010*/  VIADD R6, R8, 0x1 ;  /* 0x0000000108067836 */ /* 0x000fe20000000000 */
[----:B------:R-:W-:Y:S01]  /*6020*/  I2FP.F32.S32 R18, R18 ;  /* 0x0000001200127245 */ /* 0x000fe20000201400 */
[----:B------:R-:W-:Y:S01]  /*6030*/  FFMA.FTZ R245, -R0, R14, R47 ;  /* 0x0000000e00f57223 */ /* 0x000fe2000001012f */
[----:B------:R-:W-:-:S02]  /*6040*/  IMAD.IADD R14, R4, 0x1, -R24 ;  /* 0x00000001040e7824 */ /* 0x000fc400078e0a18 */
[----:B------:R-:W-:Y:S01]  /*6050*/  FFMA.FTZ R149, -R0, R12, R149 ;  /* 0x0000000c00957223 */ /* 0x000fe20000010195 */
[----:B------:R-:W-:Y:S02]  /*6060*/  IMAD.IADD R12, R4, 0x1, -R22 ;  /* 0x00000001040c7824 */ /* 0x000fe400078e0a16 */
[----:B------:R-:W-:Y:S01]  /*6070*/  FFMA.FTZ R45, -R0, R18, R45 ;  /* 0x00000012002d7223 */ /* 0x000fe2000001012d */
[----:B------:R-:W-:Y:S01]  /*6080*/  IMAD.IADD R18, R4, 0x1, -R44 ;  /* 0x0000000104127824 */ /* 0x000fe200078e0a2c */
[----:B------:R-:W-:Y:S01]  /*6090*/  IABS R14, R14 ;  /* 0x0000000e000e7213 */ /* 0x000fe20000000000 */
[C---:B------:R-:W-:Y:S01]  /*60a0*/  VIADD R58, R8.reuse, 0x28 ;  /* 0x00000028083a7836 */ /* 0x040fe20000000000 */
[----:B------:R-:W-:Y:S01]  /*60b0*/  IABS R12, R12 ;  /* 0x0000000c000c7213 */ /* 0x000fe20000000000 */
[----:B------:R-:W-:Y:S01]  /*60c0*/  VIADD R26, R8, 0x41 ;  /* 0x00000041081a7836 */ /* 0x000fe20000000000 */
[----:B------:R-:W-:Y:S01]  /*60d0*/  IABS R16, R16 ;  /* 0x0000001000107213 */ /* 0x000fe20000000000 */
[C---:B------:R-:W-:Y:S01]  /*60e0*/  VIADD R95, R4.reuse, 0x8 ;  /* 0x00000008045f7836 */ /* 0x040fe20000000000 */
[----:B------:R-:W-:Y:S01]  /*60f0*/  IABS R18, R18 ;  /* 0x0000001200127213 */ /* 0x000fe20000000000 */
[C---:B------:R-:W-:Y:S01]  /*6100*/  IMAD.IADD R225, R4.reuse, 0x1, -R46 ;  /* 0x0000000104e17824 */ /* 0x040fe200078e0a2e */
[----:B------:R-:W-:Y:S01]  /*6110*/  I2FP.F32.S32 R14, R14 ;  /* 0x0000000e000e7245 */ /* 0x000fe20000201400 */
[C---:B------:R-:W-:Y:S01]  /*6120*/  IMAD.IADD R75, R4.reuse, 0x1, -R6 ;  /* 0x00000001044b7824 */ /* 0x040fe200078e0a06 */
[----:B------:R-:W-:Y:S01]  /*6130*/  I2FP.F32.S32 R12, R12 ;  /* 0x0000000c000c7245 */ /* 0x000fe20000201400 */
[----:B------:R-:W-:Y:S01]  /*6140*/  IMAD.IADD R15, R4, 0x1, -R58 ;  /* 0x00000001040f7824 */ /* 0x000fe200078e0a3a */
[----:B------:R-:W-:Y:S01]  /*6150*/  I2FP.F32.S32 R16, R16 ;  /* 0x0000001000107245 */ /* 0x000fe20000201400 */
[C---:B------:R-:W-:Y:S01]  /*6160*/  FFMA.FTZ R107, -R0.reuse, R14, R107 ;  /* 0x0000000e006b7223 */ /* 0x040fe2000001016b */
[----:B------:R-:W-:Y:S01]  /*6170*/  I2FP.F32.S32 R18, R18 ;  /* 0x0000001200127245 */ /* 0x000fe20000201400 */
[----:B------:R-:W-:Y:S01]  /*6180*/  FFMA.FTZ R175, -R0, R12, R25 ;  /* 0x0000000c00af7223 */ /* 0x000fe20000010119 */
[----:B------:R-:W-:-:S02]  /*6190*/  VIADD R14, R8, 0x59 ;  /* 0x00000059080e7836 */ /* 0x000fc40000000000 */
[----:B------:R-:W-:Y:S01]  /*61a0*/  FFMA.FTZ R135, -R0, R16, R135 ;  /* 0x0000001000877223 */ /* 0x000fe20000010187 */
[----:B------:R-:W-:Y:S02]  /*61b0*/  VIADD R12, R8, 0x60 ;  /* 0x00000060080c7836 */ /* 0x000fe40000000000 */
[----:B------:R-:W-:Y:S01]  /*61c0*/  FFMA.FTZ R203, -R0, R18, R155 ;  /* 0x0000001200cb7223 */ /* 0x000fe2000001019b */
[C---:B------:R-:W-:Y:S01]  /*61d0*/  IMAD.IADD R16, R4.reuse, 0x1, -R42 ;  /* 0x0000000104107824 */ /* 0x040fe200078e0a2a */
[----:B------:R-:W-:Y:S01]  /*61e0*/  IABS R225, R225 ;  /* 0x000000e100e17213 */ /* 0x000fe20000000000 */
[C---:B------:R-:W-:Y:S01]  /*61f0*/  IMAD.IADD R18, R4.reuse, 0x1, -R14 ;  /* 0x0000000104127824 */ /* 0x040fe200078e0a0e */
[----:B------:R-:W-:Y:S01]  /*6200*/  IABS R75, R75 ;  /* 0x0000004b004b7213 */ /* 0x000fe20000000000 */
[----:B------:R-:W-:Y:S01]  /*6210*/  IMAD.IADD R68, R4, 0x1, -R12 ;  /* 0x0000000104447824 */ /* 0x000fe200078e0a0c */
[----:B------:R-:W-:Y:S01]  /*6220*/  IABS R16, R16 ;  /* 0x0000001000107213 */ /* 0x000fe20000000000 */
[C---:B------:R-:W-:Y:S01]  /*6230*/  VIADD R28, R8.reuse, 0x51 ;  /* 0x00000051081c7836 */ /* 0x040fe20000000000 */
[----:B------:R-:W-:Y:S01]  /*6240*/  IABS R18, R18 ;  /* 0x0000001200127213 */ /* 0x000fe20000000000 */
[----:B------:R-:W-:Y:S01]  /*6250*/  VIADD R64, R8, 0x18 ;  /* 0x0000001808407836 */ /* 0x000fe20000000000 */
[----:B------:R-:W-:Y:S01]  /*6260*/  IABS R68, R68 ;  /* 0x0000004400447213 */ /* 0x000fe20000000000 */
[----:B------:R-:W-:Y:S01]  /*6270*/  IMAD.IADD R70, R4, 0x1, -R28 ;  /* 0x0000000104467824 */ /* 0x000fe200078e0a1c */
[----:B------:R-:W-:Y:S01]  /*6280*/  I2FP.F32.S32 R16, R16 ;  /* 0x0000001000107245 */ /* 0x000fe20000201400 */
[----:B------:R-:W-:Y:S01]  /*6290*/  VIADD R30, R8, 0x50 ;  /* 0x00000050081e7836 */ /* 0x000fe20000000000 */
[----:B------:R-:W-:Y:S01]  /*62a0*/  I2FP.F32.S32 R18, R18 ;  /* 0x0000001200127245 */ /* 0x000fe20000201400 */
[----:B------:R-:W-:Y:S01]  /*62b0*/  IMAD.IADD R54, R4, 0x1, -R64 ;  /* 0x0000000104367824 */ /* 0x000fe200078e0a40 */
[----:B------:R-:W-:Y:S01]  /*62c0*/  I2FP.F32.S32 R68, R68 ;  /* 0x0000004400447245 */ /* 0x000fe20000201400 */
[----:B------:R-:W-:Y:S01]  /*62d0*/  FFMA.FTZ R147, -R0, R16, R147 ;  /* 0x0000001000937223 */ /* 0x000fe20000010193 */
[----:B------:R-:W-:-:S02]  /*62e0*/  IMAD.IADD R16, R4, 0x1, -R26 ;  /* 0x0000000104107824 */ /* 0x000fc400078e0a1a */
[C---:B------:R-:W-:Y:S01]  /*62f0*/  FFMA.FTZ R189, -R0.reuse, R18, R9 ;  /* 0x0000001200bd7223 */ /* 0x040fe20000010109 */
[C---:B------:R-:W-:Y:S02]  /*6300*/  IMAD.IADD R9, R95.reuse, 0x1, -R6 ;  /* 0x000000015f097824 */ /* 0x040fe400078e0a06 */
[----:B------:R-:W-:Y:S01]  /*6310*/  FFMA.FTZ R171, -R0, R68, R11 ;  /* 0x0000004400ab7223 */ /* 0x000fe2000001010b */
[--C-:B------:R-:W-:Y:S01]  /*6320*/  IMAD.IADD R68, R4, 0x1, -R8.reuse ;  /* 0x0000000104447824 */ /* 0x100fe200078e0a08 */
[----:B------:R-:W-:Y:S01]  /*6330*/  IABS R15, R15 ;  /* 0x0000000f000f7213 */ /* 0x000fe20000000000 */
[----:B------:R-:W-:Y:S01]  /*6340*/  IMAD.IADD R11, R95, 0x1, -R8 ;  /* 0x000000015f0b7824 */ /* 0x000fe200078e0a08 */
[----:B------:R-:W-:Y:S01]  /*6350*/  IABS R16, R16 ;  /* 0x0000001000107213 */ /* 0x000fe20000000000 */
[----:B------:R-:W-:Y:S01]  /*6360*/  VIADD R18, R8, 0x68 ;  /* 0x0000006808127836 */ /* 0x000fe20000000000 */
[----:B------:R-:W-:Y:S01]  /*6370*/  ISETP.GE.AND P0, PT, R6, R33, PT ;  /* 0x000000210600720c */ /* 0x000fe20003f06270 */
[----:B------:R-:W-:Y:S01]  /*6380*/  VIADD R66, R8, 0x11 ;  /* 0x0000001108427836 */ /* 0x000fe20000000000 */
[----:B------:R-:W-:-:S02]  /*6390*/  IABS R9, R9 ;  /* 0x0000000900097213 */ /* 0x000fc40000000000 */
[----:B------:R-:W-:Y:S01]  /*63a0*/  IABS R68, R68 ;  /* 0x0000004400447213 */ /* 0x000fe20000000000 */
[----:B------:R-:W-:Y:S01]  /*63b0*/  IMAD.IADD R60, R4, 0x1, -R66 ;  /* 0x00000001043c7824 */ /* 0x000fe200078e0a42 */
[----:B------:R-:W-:Y:S01]  /*63c0*/  IABS R6, R11 ;  /* 0x0000000b00067213 */ /* 0x000fe20000000000 */
[C---:B------:R-:W-:Y:S01]  /*63d0*/  IMAD.IADD R11, R95.reuse, 0x1, -R62 ;  /* 0x000000015f0b7824 */ /* 0x040fe200078e0a3e */
[----:B------:R-:W-:Y:S01]  /*63e0*/  I2FP.F32.S32 R225, R225 ;  /* 0x000000e100e17245 */ /* 0x000fe20000201400 */
[----:B------:R-:W-:Y:S01]  /*63f0*/  IMAD.IADD R62, R95, 0x1, -R66 ;  /* 0x000000015f3e7824 */ /* 0x000fe200078e0a42 */
[----:B------:R-:W-:Y:S02]  /*6400*/  I2FP.F32.S32 R75, R75 ;  /* 0x0000004b004b7245 */ /* 0x000fe40000201400 */
        /* <DEDUP_REMOVED lines=8> */
[----:B------:R-:W-:Y:S01]  /*6490*/  I2FP.F32.S32 R6, R6 ;  /* 0x0000000600067245 */ /* 0x000fe20000201400 */
[----:B------:R-:W-:Y:S01]  /*64a0*/  VIADD R16, R8, 0x58 ;  /* 0x0000005808107836 */ /* 0x000fe20000000000 */
[----:B------:R-:W-:Y:S01]  /*64b0*/  I2FP.F32.S32 R68, R68 ;  /* 0x0000004400447245 */ /* 0x000fe20000201400 */
[----:B------:R-:W-:Y:S01]  /*64c0*/  FFMA.FTZ R37, -R0, R72, R111 ;  /* 0x0000004800257223 */ /* 0x000fe2000001016f */
[----:B------:R-:W-:Y:S01]  /*64d0*/  I2FP.F32.S32 R70, R70 ;  /* 0x0000004600467245 */ /* 0x000fe20000201400 */
[----:B------:R-:W-:-:S02]  /*64e0*/  IMAD.IADD R15, R4, 0x1, -R30 ;  /* 0x00000001040f7824 */ /* 0x000fc400078e0a1e */
[C---:B------:R-:W-:Y:S01]  /*64f0*/  FFMA.FTZ R6, -R0.reuse, R6, R115 ;  /* 0x0000000600067223 */ /* 0x040fe20000010173 */
[C---:B------:R-:W-:Y:S01]  /*6500*/  FFMA.FTZ R91, -R0.reuse, R68, R113 ;  /* 0x00000044005b7223 */ /* 0x040fe20000010171 */
[C---:B------:R-:W-:Y:S01]  /*6510*/  IMAD.IADD R9, R95.reuse, 0x1, -R10 ;  /* 0x000000015f097824 */ /* 0x040fe200078e0a0a */
[----:B------:R-:W-:Y:S01]  /*6520*/  IABS R54, R54 ;  /* 0x0000003600367213 */ /* 0x000fe20000000000 */
[----:B------:R-:W-:Y:S01]  /*6530*/  FFMA.FTZ R193, -R0, R70, R27 ;  /* 0x0000004600c17223 */ /* 0x000fe2000001011b */
[----:B------:R-:W-:Y:S01]  /*6540*/  IMAD.IADD R10, R95, 0x1, -R64 ;  /* 0x000000015f0a7824 */ /* 0x000fe200078e0a40 */
[----:B------:R-:W-:Y:S01]  /*6550*/  FSEL R75, R75, -INF , !P0 ;  /* 0xff8000004b4b7808 */ /* 0x000fe20004000000 */
[C---:B------:R-:W-:Y:S01]  /*6560*/  IMAD.IADD R20, R4.reuse, 0x1, -R16 ;  /* 0x0000000104147824 */ /* 0x040fe200078e0a10 */
[----:B------:R-:W-:Y:S01]  /*6570*/  FSEL R37, R37, -INF , !P0 ;  /* 0xff80000025257808 */ /* 0x000fe20004000000 */
[----:B------:R-:W-:Y:S01]  /*6580*/  IMAD.IADD R70, R4, 0x1, -R18 ;  /* 0x0000000104467824 */ /* 0x000fe200078e0a12 */
[----:B------:R-:W-:-:S02]  /*6590*/  IABS R15, R15 ;  /* 0x0000000f000f7213 */ /* 0x000fc40000000000 */
[----:B------:R-:W-:Y:S02]  /*65a0*/  FSEL R91, R91, -INF , !P1 ;  /* 0xff8000005b5b7808 */ /* 0x000fe40004800000 */
[----:B------:R-:W-:Y:S02]  /*65b0*/  FSEL R6, R6, -INF , !P1 ;  /* 0xff80000006067808 */ /* 0x000fe40004800000 */
[-C--:B------:R-:W-:Y:S02]  /*65c0*/  ISETP.GE.AND P0, PT, R64, R33.reuse, PT ;  /* 0x000000214000720c */ /* 0x080fe40003f06270 */
[----:B------:R-:W-:Y:S02]  /*65d0*/  ISETP.GE.AND P1, PT, R66, R33, PT ;  /* 0x000000214200720c */ /* 0x000fe40003f26270 */
[----:B------:R-:W-:Y:S02]  /*65e0*/  IABS R64, R9 ;  /* 0x0000000900407213 */ /* 0x000fe40000000000 */
[----:B------:R-:W-:-:S02]  /*65f0*/  I2FP.F32.S32 R54, R54 ;  /* 0x0000003600367245 */ /* 0x000fc40000201400 */
[----:B------:R-:W-:Y:S02]  /*6600*/  IABS R66, R11 ;  /* 0x0000000b00427213 */ /* 0x000fe40000000000 */
[----:B------:R-:W-:Y:S01]  /*6610*/  IABS R10, R10 ;  /* 0x0000000a000a7213 */ /* 0x000fe20000000000 */
[C---:B------:R-:W-:Y:S01]  /*6620*/  FFMA.FTZ R54, -R0.reuse, R54, R55 ;  /* 0x0000003600367223 */ /* 0x040fe20000010137 */
[----:B------:R-:W-:Y:S01]  /*6630*/  IABS R20, R20 ;  /* 0x0000001400147213 */ /* 0x000fe20000000000 */
[C---:B------:R-:W-:Y:S01]  /*6640*/  FFMA.FTZ R55, -R0.reuse, R68, R129 ;  /* 0x0000004400377223 */ /* 0x040fe20000010181 */
[----:B------:R-:W-:Y:S02]  /*6650*/  I2FP.F32.S32 R15, R15 ;  /* 0x0000000f000f7245 */ /* 0x000fe40000201400 */
[----:B------:R-:W-:Y:S02]  /*6660*/  IABS R70, R70 ;  /* 0x0000004600467213 */ /* 0x000fe40000000000 */
[----:B------:R-:W-:Y:S01]  /*6670*/  IABS R62, R62 ;  /* 0x0000003e003e7213 */ /* 0x000fe20000000000 */
[----:B------:R-:W-:Y:S01]  /*6680*/  FFMA.FTZ R159, -R0, R15, R159 ;  /* 0x0000000f009f7223 */ /* 0x000fe2000001019f */
[----:B------:R-:W-:-:S02]  /*6690*/  I2FP.F32.S32 R64, R64 ;  /* 0x0000004000407245 */ /* 0x000fc40000201400 */
[----:B------:R-:W-:Y:S02]  /*66a0*/  IABS R60, R60 ;  /* 0x0000003c003c7213 */ /* 0x000fe40000000000 */
[----:B------:R-:W-:Y:S01]  /*66b0*/  I2FP.F32.S32 R66, R66 ;  /* 0x0000004200427245 */ /* 0x000fe20000201400 */
[C---:B------:R-:W-:Y:S01]  /*66c0*/  FFMA.FTZ R15, -R0.reuse, R64, R133 ;  /* 0x00000040000f7223 */ /* 0x040fe20000010185 */
[----:B------:R-:W-:Y:S02]  /*66d0*/  I2FP.F32.S32 R10, R10 ;  /* 0x0000000a000a7245 */ /* 0x000fe40000201400 */
[----:B------:R-:W-:Y:S01]  /*66e0*/  I2FP.F32.S32 R20, R20 ;  /* 0x0000001400147245 */ /* 0x000fe20000201400 */
[C---:B------:R-:W-:Y:S01]  /*66f0*/  FFMA.FTZ R49, -R0.reuse, R66, R49 ;  /* 0x0000004200317223 */ /* 0x040fe20000010131 */
[----:B------:R-:W-:Y:S01]  /*6700*/  I2FP.F32.S32 R70, R70 ;  /* 0x0000004600467245 */ /* 0x000fe20000201400 */
[C---:B------:R-:W-:Y:S01]  /*6710*/  FFMA.FTZ R11, -R0.reuse, R10, R137 ;  /* 0x0000000a000b7223 */ /* 0x040fe20000010189 */
[----:B------:R-:W-:Y:S01]  /*6720*/  I2FP.F32.S32 R62, R62 ;  /* 0x0000003e003e7245 */ /* 0x000fe20000201400 */
[C---:B------:R-:W-:Y:S01]  /*6730*/  FFMA.FTZ R191, -R0.reuse, R20, R29 ;  /* 0x0000001400bf7223 */ /* 0x040fe2000001011d */
[----:B------:R-:W-:Y:S01]  /*6740*/  I2FP.F32.S32 R60, R60 ;  /* 0x0000003c003c7245 */ /* 0x000fe20000201400 */
[----:B------:R-:W-:Y:S01]  /*6750*/  FFMA.FTZ R167, -R0, R70, R13 ;  /* 0x0000004600a77223 */ /* 0x000fe2000001010d */
[----:B------:R-:W-:Y:S01]  /*6760*/  FSEL R10, R125, -INF , !P5 ;  /* 0xff8000007d0a7808 */ /* 0x000fe20006800000 */
[----:B------:R-:W-:Y:S01]  /*6770*/  VIADD R20, R8, 0x61 ;  /* 0x0000006108147836 */ /* 0x000fe20000000000 */
[----:B------:R-:W-:Y:S01]  /*6780*/  FSEL R55, R55, -INF , !P5 ;  /* 0xff80000037377808 */ /* 0x000fe20006800000 */
[----:B------:R-:W-:Y:S01]  /*6790*/  FFMA.FTZ R13, -R0, R62, R51 ;  /* 0x0000003e000d7223 */ /* 0x000fe20000010133 */
[----:B------:R-:W-:Y:S01]  /*67a0*/  ISETP.GE.AND P5, PT, R52, R33, PT ;  /* 0x000000213400720c */ /* 0x000fe20003fa6270 */
[----:B------:R-:W-:-:S02]  /*67b0*/  IMAD.IADD R9, R95, 0x1, -R52 ;  /* 0x000000015f097824 */ /* 0x000fc400078e0a34 */
[----:B------:R-:W-:Y:S01]  /*67c0*/  FFMA.FTZ R60, -R0, R60, R53 ;  /* 0x0000003c003c7223 */ /* 0x000fe20000010135 */
[----:B------:R-:W-:Y:S01]  /*67d0*/  FSEL R51, R131, -INF , !P3 ;  /* 0xff80000083337808 */ /* 0x000fe20005800000 */
[----:B------:R-:W-:Y:S01]  /*67e0*/  IMAD.IADD R52, R95, 0x1, -R48 ;  /* 0x000000015f347824 */ /* 0x000fe200078e0a30 */
[----:B------:R-:W-:Y:S01]  /*67f0*/  FSEL R15, R15, -INF , !P3 ;  /* 0xff8000000f0f7808 */ /* 0x000fe20005800000 */
[----:B------:R-:W-:Y:S01]  /*6800*/  IMAD.IADD R169, R4, 0x1, -R20 ;  /* 0x0000000104a97824 */ /* 0x000fe200078e0a14 */
[----:B------:R-:W-:Y:S02]  /*6810*/  FSEL R89, R89, -INF , !P4 ;  /* 0xff80000059597808 */ /* 0x000fe40006000000 */
[----:B------:R-:W-:Y:S02]  /*6820*/  FSEL R53, R49, -INF , !P4 ;  /* 0xff80000031357808 */ /* 0x000fe40006000000 */
[-C--:B------:R-:W-:Y:S01]  /*6830*/  ISETP.GE.AND P3, PT, R48, R33.reuse, PT ;  /* 0x000000213000720c */ /* 0x080fe20003f66270 */
[C---:B------:R-:W-:Y:S01]  /*6840*/  IMAD.IADD R48, R95.reuse, 0x1, -R56 ;  /* 0x000000015f307824 */ /* 0x040fe200078e0a38 */
[----:B------:R-:W-:Y:S01]  /*6850*/  FSEL R47, R54, -INF , !P0 ;  /* 0xff800000362f7808 */ /* 0x000fe20004000000 */
[C---:B------:R-:W-:Y:S01]  /*6860*/  IMAD.IADD R54, R95.reuse, 0x1, -R50 ;  /* 0x000000015f367824 */ /* 0x040fe200078e0a32 */
[----:B------:R-:W-:Y:S01]  /*6870*/  ISETP.GE.AND P4, PT, R50, R33, PT ;  /* 0x000000213200720c */ /* 0x000fe20003f86270 */
[----:B------:R-:W-:Y:S01]  /*6880*/  IMAD.IADD R50, R95, 0x1, -R58 ;  /* 0x000000015f327824 */ /* 0x000fe200078e0a3a */
[----:B------:R-:W-:-:S02]  /*6890*/  IABS R9, R9 ;  /* 0x0000000900097213 */ /* 0x000fc40000000000 */
[----:B------:R-:W-:Y:S02]  /*68a0*/  IABS R52, R52 ;  /* 0x0000003400347213 */ /* 0x000fe40000000000 */
[----:B------:R-:W-:Y:S02]  /*68b0*/  IABS R54, R54 ;  /* 0x0000003600367213 */ /* 0x000fe40000000000 */
[----:B------:R-:W-:Y:S02]  /*68c0*/  IABS R48, R48 ;  /* 0x0000003000307213 */ /* 0x000fe40000000000 */
[----:B------:R-:W-:Y:S02]  /*68d0*/  IABS R169, R169 ;  /* 0x000000a900a97213 */ /* 0x000fe40000000000 */
[----:B------:R-:W-:Y:S02]  /*68e0*/  IABS R50, R50 ;  /* 0x0000003200327213 */ /* 0x000fe40000000000 */
[----:B------:R-:W-:-:S02]  /*68f0*/  I2FP.F32.S32 R9, R9 ;  /* 0x0000000900097245 */ /* 0x000fc40000201400 */
[----:B------:R-:W-:Y:S02]  /*6900*/  I2FP.F32.S32 R52, R52 ;  /* 0x0000003400347245 */ /* 0x000fe40000201400 */
[----:B------:R-:W-:Y:S02]  /*6910*/  I2FP.F32.S32 R54, R54 ;  /* 0x0000003600367245 */ /* 0x000fe40000201400 */
[----:B------:R-:W-:Y:S01]  /*6920*/  I2FP.F32.S32 R48, R48 ;  /* 0x0000003000307245 */ /* 0x000fe20000201400 */
[C---:B------:R-:W-:Y:S01]  /*6930*/  FFMA.FTZ R9, -R0.reuse, R9, R139 ;  /* 0x0000000900097223 */ /* 0x040fe2000001018b */
[----:B------:R-:W-:Y:S02]  /*6940*/  I2FP.F32.S32 R169, R169 ;  /* 0x000000a900a97245 */ /* 0x000fe40000201400 */
[----:B------:R-:W-:Y:S01]  /*6950*/  I2FP.F32.S32 R50, R50 ;  /* 0x0000003200327245 */ /* 0x000fe20000201400 */
[C---:B------:R-:W-:Y:S01]  /*6960*/  FFMA.FTZ R25, -R0.reuse, R52, R99 ;  /* 0x0000003400197223 */ /* 0x040fe20000010163 */
[----:B------:R-:W-:Y:S01]  /*6970*/  FSEL R11, R11, -INF , !P0 ;  /* 0xff8000000b0b7808 */ /* 0x000fe20004000000 */
[C---:B------:R-:W-:Y:S01]  /*6980*/  FFMA.FTZ R27, -R0.reuse, R54, R41 ;  /* 0x00000036001b7223 */ /* 0x040fe20000010129 */
[C---:B------:R-:W-:Y:S01]  /*6990*/  FFMA.FTZ R145, -R0.reuse, R48, R145 ;  /* 0x0000003000917223 */ /* 0x040fe20000010191 */
[----:B------:R-:W-:Y:S01]  /*69a0*/  FFMA.FTZ R169, -R0, R169, R23 ;  /* 0x000000a900a97223 */ /* 0x000fe20000010117 */
[----:B------:R-:W-:Y:S01]  /*69b0*/  FSEL R49, R60, -INF , !P1 ;  /* 0xff8000003c317808 */ /* 0x000fe20004800000 */
[----:B------:R-:W-:Y:S01]  /*69c0*/  FFMA.FTZ R41, -R0, R50, R43 ;  /* 0x0000003200297223 */ /* 0x000fe2000001012b */
[----:B------:R-:W-:Y:S01]  /*69d0*/  FSEL R13, R13, -INF , !P1 ;  /* 0xff8000000d0d7808 */ /* 0x000fe20004800000 */
[C---:B------:R-:W-:Y:S01]  /*69e0*/  IMAD.IADD R48, R95.reuse, 0x1, -R40 ;  /* 0x000000015f307824 */ /* 0x040fe200078e0a28 */
[-C--:B------:R-:W-:Y:S01]  /*69f0*/  ISETP.GE.AND P0, PT, R56, R33.reuse, PT ;  /* 0x000000213800720c */ /* 0x080fe20003f06270 */
[----:B------:R-:W-:Y:S01]  /*6a00*/  IMAD.IADD R50, R95, 0x1, -R42 ;  /* 0x000000015f327824 */ /* 0x000fe200078e0a2a */
[----:B------:R-:W-:-:S02]  /*6a10*/  ISETP.GE.AND P1, PT, R58, R33, PT ;  /* 0x000000213a00720c */ /* 0x000fc40003f26270 */
[----:B------:R-:W-:Y:S02]  /*6a20*/  FSEL R23, R135, -INF , !P5 ;  /* 0xff80000087177808 */ /* 0x000fe40006800000 */
[----:B------:R-:W-:Y:S02]  /*6a30*/  FSEL R9, R9, -INF , !P5 ;  /* 0xff80000009097808 */ /* 0x000fe40006800000 */
[-C--:B------:R-:W-:Y:S01]  /*6a40*/  ISETP.GE.AND P5, PT, R42, R33.reuse, PT ;  /* 0x000000212a00720c */ /* 0x080fe20003fa6270 */
[----:B------:R-:W-:Y:S01]  /*6a50*/  IMAD.IADD R42, R95, 0x1, -R38 ;  /* 0x000000015f2a7824 */ /* 0x000fe200078e0a26 */
[----:B------:R-:W-:Y:S02]  /*6a60*/  FSEL R31, R31, -INF , !P3 ;  /* 0xff8000001f1f7808 */ /* 0x000fe40005800000 */
[----:B------:R-:W-:Y:S02]  /*6a70*/  FSEL R25, R25, -INF , !P3 ;  /* 0xff80000019197808 */ /* 0x000fe40005800000 */
[----:B------:R-:W-:Y:S01]  /*6a80*/  ISETP.GE.AND P3, PT, R38, R33, PT ;  /* 0x000000212600720c */ /* 0x000fe20003f66270 */
[----:B------:R-:W-:Y:S01]  /*6a90*/  IMAD.IADD R38, R95, 0x1, -R44 ;  /* 0x000000015f267824 */ /* 0x000fe200078e0a2c */
[----:B------:R-:W-:-:S02]  /*6aa0*/  FSEL R43, R141, -INF , !P4 ;  /* 0xff8000008d2b7808 */ /* 0x000fc40006000000 */
[----:B------:R-:W-:Y:S02]  /*6ab0*/  FSEL R27, R27, -INF , !P4 ;  /* 0xff8000001b1b7808 */ /* 0x000fe40006000000 */
[----:B------:R-:W-:Y:S02]  /*6ac0*/  FSEL R45, R45, -INF , !P0 ;  /* 0xff8000002d2d7808 */ /* 0x000fe40004000000 */
[----:B------:R-:W-:Y:S02]  /*6ad0*/  FSEL R247, R145, -INF , !P0 ;  /* 0xff80000091f77808 */ /* 0x000fe40004000000 */
[----:B------:R-:W-:Y:S01]  /*6ae0*/  ISETP.GE.AND P4, PT, R40, R33, PT ;  /* 0x000000212800720c */ /* 0x000fe20003f86270 */
[----:B------:R-:W-:Y:S01]  /*6af0*/  IMAD.IADD R40, R95, 0x1, -R46 ;  /* 0x000000015f287824 */ /* 0x000fe200078e0a2e */
[----:B------:R-:W-:Y:S02]  /*6b00*/  FSEL R29, R143, -INF , !P1 ;  /* 0xff8000008f1d7808 */ /* 0x000fe40004800000 */
[----:B------:R-:W-:-:S02]  /*6b10*/  FSEL R41, R41, -INF , !P1 ;  /* 0xff80000029297808 */ /* 0x000fc40004800000 */
[-C--:B------:R-:W-:Y:S02]  /*6b20*/  ISETP.GE.AND P0, PT, R44, R33.reuse, PT ;  /* 0x000000212c00720c */ /* 0x080fe40003f06270 */
[----:B------:R-:W-:Y:S02]  /*6b30*/  ISETP.GE.AND P1, PT, R46, R33, PT ;  /* 0x000000212e00720c */ /* 0x000fe40003f26270 */
[----:B------:R-:W-:Y:S02]  /*6b40*/  IABS R44, R48 ;  /* 0x00000030002c7213 */ /* 0x000fe40000000000 */
[----:B------:R-:W-:Y:S02]  /*6b50*/  IABS R46, R50 ;  /* 0x00000032002e7213 */ /* 0x000fe40000000000 */
[----:B------:R-:W-:Y:S02]  /*6b60*/  IABS R42, R42 ;  /* 0x0000002a002a7213 */ /* 0x000fe40000000000 */
[----:B------:R-:W-:-:S02]  /*6b70*/  IABS R38, R38 ;  /* 0x0000002600267213 */ /* 0x000fc40000000000 */
[----:B------:R-:W-:Y:S02]  /*6b80*/  I2FP.F32.S32 R44, R44 ;  /* 0x0000002c002c7245 */ /* 0x000fe40000201400 */
[----:B------:R-:W-:Y:S02]  /*6b90*/  IABS R40, R40 ;  /* 0x0000002800287213 */ /* 0x000fe40000000000 */
[----:B------:R-:W-:Y:S02]  /*6ba0*/  I2FP.F32.S32 R46, R46 ;  /* 0x0000002e002e7245 */ /* 0x000fe40000201400 */
[----:B------:R-:W-:Y:S02]  /*6bb0*/  I2FP.F32.S32 R42, R42 ;  /* 0x0000002a002a7245 */ /* 0x000fe40000201400 */
[----:B------:R-:W-:Y:S01]  /*6bc0*/  I2FP.F32.S32 R38, R38 ;  /* 0x0000002600267245 */ /* 0x000fe20000201400 */
[C---:B------:R-:W-:Y:S01]  /*6bd0*/  FFMA.FTZ R59, -R0.reuse, R44, R59 ;  /* 0x0000002c003b7223 */ /* 0x040fe2000001013b */
[----:B------:R-:W-:Y:S01]  /*6be0*/  I2FP.F32.S32 R40, R40 ;  /* 0x0000002800287245 */ /* 0x000fe20000201400 */
[C---:B------:R-:W-:Y:S01]  /*6bf0*/  FFMA.FTZ R57, -R0.reuse, R46, R57 ;  /* 0x0000002e00397223 */ /* 0x040fe20000010139 */
[C---:B------:R-:W-:Y:S01]  /*6c00*/  FFMA.FTZ R151, -R0.reuse, R42, R151 ;  /* 0x0000002a00977223 */ /* 0x040fe20000010197 */
[C---:B------:R-:W-:Y:S01]  /*6c10*/  FFMA.FTZ R199, -R0.reuse, R38, R39 ;  /* 0x0000002600c77223 */ /* 0x040fe20000010127 */
[----:B------:R-:W-:Y:S01]  /*6c20*/  FSEL R245, R245, -INF , !P4 ;  /* 0xff800000f5f57808 */ /* 0x000fe20006000000 */
[----:B------:R-:W-:Y:S01]  /*6c30*/  FFMA.FTZ R153, -R0, R40, R153 ;  /* 0x0000002800997223 */ /* 0x000fe20000010199 */
[----:B------:R-:W-:Y:S01]  /*6c40*/  FSEL R207, R59, -INF , !P4 ;  /* 0xff8000003bcf7808 */ /* 0x000fe20006000000 */
[----:B------:R-:W-:Y:S01]  /*6c50*/  IMAD.IADD R38, R95, 0x1, -R24 ;  /* 0x000000015f267824 */ /* 0x000fe200078e0a18 */
[----:B------:R-:W-:Y:S01]  /*6c60*/  FSEL R39, R147, -INF , !P5 ;  /* 0xff80000093277808 */ /* 0x000fe20006800000 */
[----:B------:R-:W-:Y:S01]  /*6c70*/  IMAD.IADD R40, R95, 0x1, -R26 ;  /* 0x000000015f287824 */ /* 0x000fe200078e0a1a */
[----:B------:R-:W-:-:S02]  /*6c80*/  FSEL R215, R57, -INF , !P5 ;  /* 0xff80000039d77808 */ /* 0x000fc40006800000 */
[-C--:B------:R-:W-:Y:S01]  /*6c90*/  ISETP.GE.AND P4, PT, R24, R33.reuse, PT ;  /* 0x000000211800720c */ /* 0x080fe20003f86270 */
[C---:B------:R-:W-:Y:S01]  /*6ca0*/  IMAD.IADD R24, R95.reuse, 0x1, -R30 ;  /* 0x000000015f187824 */ /* 0x040fe200078e0a1e */
        /* <DEDUP_REMOVED lines=8> */
[-C--:B------:R-:W-:Y:S02]  /*6d30*/  ISETP.GE.AND P0, PT, R28, R33.reuse, PT ;  /* 0x000000211c00720c */ /* 0x080fe40003f06270 */
[----:B------:R-:W-:Y:S02]  /*6d40*/  FSEL R225, R225, -INF , !P1 ;  /* 0xff800000e1e17808 */ /* 0x000fe40004800000 */
[----:B------:R-:W-:Y:S02]  /*6d50*/  FSEL R155, R153, -INF , !P1 ;  /* 0xff800000999b7808 */ /* 0x000fe40004800000 */
[----:B------:R-:W-:Y:S02]  /*6d60*/  IABS R28, R38 ;  /* 0x00000026001c7213 */ /* 0x000fe40000000000 */
[----:B------:R-:W-:-:S02]  /*6d70*/  ISETP.GE.AND P1, PT, R30, R33, PT ;  /* 0x000000211e00720c */ /* 0x000fc40003f26270 */
[----:B------:R-:W-:Y:S02]  /*6d80*/  IABS R30, R40 ;  /* 0x00000028001e7213 */ /* 0x000fe40000000000 */
[----:B------:R-:W-:Y:S02]  /*6d90*/  IABS R24, R24 ;  /* 0x0000001800187213 */ /* 0x000fe40000000000 */
[----:B------:R-:W-:Y:S02]  /*6da0*/  IABS R26, R26 ;  /* 0x0000001a001a7213 */ /* 0x000fe40000000000 */
[----:B------:R-:W-:Y:S02]  /*6db0*/  I2FP.F32.S32 R28, R28 ;  /* 0x0000001c001c7245 */ /* 0x000fe40000201400 */
[----:B------:R-:W-:Y:S02]  /*6dc0*/  I2FP.F32.S32 R30, R30 ;  /* 0x0000001e001e7245 */ /* 0x000fe40000201400 */
[----:B------:R-:W-:-:S02]  /*6dd0*/  I2FP.F32.S32 R24, R24 ;  /* 0x0000001800187245 */ /* 0x000fc40000201400 */
[----:B------:R-:W-:Y:S01]  /*6de0*/  I2FP.F32.S32 R26, R26 ;  /* 0x0000001a001a7245 */ /* 0x000fe20000201400 */
[C---:B------:R-:W-:Y:S01]  /*6df0*/  FFMA.FTZ R21, -R0.reuse, R28, R21 ;  /* 0x0000001c00157223 */ /* 0x040fe20000010115 */
[----:B------:R-:W-:Y:S01]  /*6e00*/  IABS R22, R22 ;  /* 0x0000001600167213 */ /* 0x000fe20000000000 */
[C---:B------:R-:W-:Y:S01]  /*6e10*/  FFMA.FTZ R105, -R0.reuse, R30, R105 ;  /* 0x0000001e00697223 */ /* 0x040fe20000010169 */
[C---:B------:R-:W-:Y:S01]  /*6e20*/  FFMA.FTZ R17, -R0.reuse, R24, R17 ;  /* 0x0000001800117223 */ /* 0x040fe20000010111 */
[----:B------:R-:W-:Y:S01]  /*6e30*/  FFMA.FTZ R157, -R0, R26, R157 ;  /* 0x0000001a009d7223 */ /* 0x000fe2000001019d */
[----:B------:R-:W-:Y:S02]  /*6e40*/  I2FP.F32.S32 R22, R22 ;  /* 0x0000001600167245 */ /* 0x000fe40000201400 */
[----:B------:R-:W-:Y:S02]  /*6e50*/  FSEL R201, R107, -INF , !P4 ;  /* 0xff8000006bc97808 */ /* 0x000fe40006000000 */
[----:B------:R-:W-:Y:S01]  /*6e60*/  FSEL R197, R21, -INF , !P4 ;  /* 0xff80000015c57808 */ /* 0x000fe20006000000 */
[C---:B------:R-:W-:Y:S01]  /*6e70*/  IMAD.IADD R21, R95.reuse, 0x1, -R14 ;  /* 0x000000015f157824 */ /* 0x040fe200078e0a0e */
[----:B------:R-:W-:Y:S01]  /*6e80*/  ISETP.GE.AND P4, PT, R14, R33, PT ;  /* 0x000000210e00720c */ /* 0x000fe20003f86270 */
[----:B------:R-:W-:Y:S01]  /*6e90*/  IMAD.IADD R14, R95, 0x1, -R20 ;  /* 0x000000015f0e7824 */ /* 0x000fe200078e0a14 */
[----:B------:R-:W-:Y:S01]  /*6ea0*/  FSEL R173, R121, -INF , !P5 ;  /* 0xff80000079ad7808 */ /* 0x000fe20006800000 */
[----:B------:R-:W-:Y:S01]  /*6eb0*/  FFMA.FTZ R93, -R0, R22, R93 ;  /* 0x00000016005d7223 */ /* 0x000fe2000001015d */
[----:B------:R-:W-:-:S02]  /*6ec0*/  FSEL R183, R105, -INF , !P5 ;  /* 0xff80000069b77808 */ /* 0x000fc40006800000 */
[----:B------:R-:W-:Y:S01]  /*6ed0*/  FSEL R185, R17, -INF , !P1 ;  /* 0xff80000011b97808 */ /* 0x000fe20004800000 */
[C---:B------:R-:W-:Y:S01]  /*6ee0*/  IMAD.IADD R17, R95.reuse, 0x1, -R16 ;  /* 0x000000015f117824 */ /* 0x040fe200078e0a10 */
[-C--:B------:R-:W-:Y:S01]  /*6ef0*/  ISETP.GE.AND P5, PT, R16, R33.reuse, PT ;  /* 0x000000211000720c */ /* 0x080fe20003fa6270 */
[----:B------:R-:W-:Y:S01]  /*6f00*/  IMAD.IADD R16, R95, 0x1, -R12 ;  /* 0x000000015f107824 */ /* 0x000fe200078e0a0c */
[----:B------:R-:W-:Y:S02]  /*6f10*/  FSEL R175, R175, -INF , !P3 ;  /* 0xff800000afaf7808 */ /* 0x000fe40005800000 */
[----:B------:R-:W-:Y:S02]  /*6f20*/  FSEL R187, R157, -INF , !P3 ;  /* 0xff8000009dbb7808 */ /* 0x000fe40005800000 */
[----:B------:R-:W-:Y:S01]  /*6f30*/  ISETP.GE.AND P3, PT, R12, R33, PT ;  /* 0x000000210c00720c */ /* 0x000fe20003f66270 */
[----:B------:R-:W-:Y:S01]  /*6f40*/  IMAD.IADD R12, R95, 0x1, -R18 ;  /* 0x000000015f0c7824 */ /* 0x000fe200078e0a12 */
[----:B------:R-:W-:-:S02]  /*6f50*/  IABS R14, R14 ;  /* 0x0000000e000e7213 */ /* 0x000fc40000000000 */
[----:B------:R-:W-:Y:S02]  /*6f60*/  FSEL R193, R193, -INF , !P0 ;  /* 0xff800000c1c17808 */ /* 0x000fe40004000000 */
[----:B------:R-:W-:Y:S02]  /*6f70*/  FSEL R181, R93, -INF , !P0 ;  /* 0xff8000005db57808 */ /* 0x000fe40004000000 */
[----:B------:R-:W-:Y:S02]  /*6f80*/  ISETP.GE.AND P0, PT, R18, R33, PT ;  /* 0x000000211200720c */ /* 0x000fe40003f06270 */
[----:B------:R-:W-:Y:S02]  /*6f90*/  IABS R17, R17 ;  /* 0x0000001100117213 */ /* 0x000fe40000000000 */
[----:B------:R-:W-:Y:S02]  /*6fa0*/  IABS R18, R21 ;  /* 0x0000001500127213 */ /* 0x000fe40000000000 */
[----:B------:R-:W-:-:S02]  /*6fb0*/  IABS R16, R16 ;  /* 0x0000001000107213 */ /* 0x000fc40000000000 */
[----:B------:R-:W-:Y:S02]  /*6fc0*/  IABS R12, R12 ;  /* 0x0000000c000c7213 */ /* 0x000fe40000000000 */
[----:B------:R-:W-:Y:S02]  /*6fd0*/  I2FP.F32.S32 R14, R14 ;  /* 0x0000000e000e7245 */ /* 0x000fe40000201400 */
[----:B------:R-:W-:Y:S02]  /*6fe0*/  I2FP.F32.S32 R17, R17 ;  /* 0x0000001100117245 */ /* 0x000fe40000201400 */
[----:B------:R-:W-:Y:S02]  /*6ff0*/  I2FP.F32.S32 R18, R18 ;  /* 0x0000001200127245 */ /* 0x000fe40000201400 */
[----:B------:R-:W-:Y:S02]  /*7000*/  I2FP.F32.S32 R16, R16 ;  /* 0x0000001000107245 */ /* 0x000fe40000201400 */
[----:B------:R-:W-:Y:S01]  /*7010*/  I2FP.F32.S32 R12, R12 ;  /* 0x0000000c000c7245 */ /* 0x000fe20000201400 */
[----:B------:R-:W-:Y:S01]  /*7020*/  FFMA.FTZ R85, -R0, R14, R85 ;  /* 0x0000000e00557223 */ /* 0x000fe20000010155 */
[----:B------:R-:W-:-:S02]  /*7030*/  VIADD R14, R8, 0x71 ;  /* 0x00000071080e7836 */ /* 0x000fc40000000000 */
[C---:B------:R-:W-:Y:S01]  /*7040*/  FFMA.FTZ R19, -R0.reuse, R17, R19 ;  /* 0x0000001100137223 */ /* 0x040fe20000010113 */
[C---:B------:R-:W-:Y:S01]  /*7050*/  FFMA.FTZ R5, -R0.reuse, R18, R5 ;  /* 0x0000001200057223 */ /* 0x040fe20000010105 */
[C---:B------:R-:W-:Y:S01]  /*7060*/  FFMA.FTZ R65, -R0.reuse, R16, R65 ;  /* 0x0000001000417223 */ /* 0x040fe20000010141 */
[----:B------:R-:W-:Y:S01]  /*7070*/  FFMA.FTZ R81, -R0, R12, R81 ;  /* 0x0000000c00517223 */ /* 0x000fe20000010151 */
[C---:B------:R-:W-:Y:S01]  /*7080*/  VIADD R18, R8.reuse, 0x69 ;  /* 0x0000006908127836 */ /* 0x040fe20000000000 */
[----:B------:R-:W-:Y:S01]  /*7090*/  FSEL R195, R159, -INF , !P1 ;  /* 0xff8000009fc37808 */ /* 0x000fe20004800000 */
[C---:B------:R-:W-:Y:S02]  /*70a0*/  VIADD R16, R8.reuse, 0x70 ;  /* 0x0000007008107836 */ /* 0x040fe40000000000 */
[----:B------:R-:W-:Y:S01]  /*70b0*/  VIADD R12, R8, 0x78 ;  /* 0x00000078080c7836 */ /* 0x000fe20000000000 */
[----:B------:R-:W-:Y:S01]  /*70c0*/  ISETP.GE.AND P1, PT, R20, R33, PT ;  /* 0x000000211400720c */ /* 0x000fe20003f26270 */
[----:B------:R-:W-:-:S02]  /*70d0*/  VIADD R8, R8, 0x79 ;  /* 0x0000007908087836 */ /* 0x000fc40000000000 */
[C---:B------:R-:W-:Y:S01]  /*70e0*/  IMAD.IADD R21, R4.reuse, 0x1, -R14 ;  /* 0x0000000104157824 */ /* 0x040fe200078e0a0e */
[----:B------:R-:W-:Y:S01]  /*70f0*/  FSEL R179, R19, -INF , !P5 ;  /* 0xff80000013b37808 */ /* 0x000fe20006800000 */
[C---:B------:R-:W-:Y:S01]  /*7100*/  IMAD.IADD R19, R4.reuse, 0x1, -R18 ;  /* 0x0000000104137824 */ /* 0x040fe200078e0a12 */
[----:B------:R-:W-:Y:S01]  /*7110*/  FSEL R177, R5, -INF , !P4 ;  /* 0xff80000005b17808 */ /* 0x000fe20006000000 */
[C---:B------:R-:W-:Y:S01]  /*7120*/  IMAD.IADD R17, R4.reuse, 0x1, -R16 ;  /* 0x0000000104117824 */ /* 0x040fe200078e0a10 */
[----:B------:R-:W-:Y:S01]  /*7130*/  FSEL R169, R169, -INF , !P1 ;  /* 0xff800000a9a97808 */ /* 0x000fe20004800000 */
[C---:B------:R-:W-:Y:S01]  /*7140*/  IMAD.IADD R5, R4.reuse, 0x1, -R12 ;  /* 0x0000000104057824 */ /* 0x040fe200078e0a0c */
[----:B------:R-:W-:Y:S01]  /*7150*/  FSEL R161, R85, -INF , !P1 ;  /* 0xff80000055a17808 */ /* 0x000fe20004800000 */
[----:B------:R-:W-:Y:S01]  /*7160*/  IMAD.IADD R20, R4, 0x1, -R8 ;  /* 0x0000000104147824 */ /* 0x000fe200078e0a08 */
[----:B------:R-:W-:Y:S01]  /*7170*/  IABS R4, R21 ;  /* 0x0000001500047213 */ /* 0x000fe20000000000 */
[----:B------:R-:W-:Y:S01]  /*7180*/  IMAD.IADD R21, R95, 0x1, -R12 ;  /* 0x000000015f157824 */ /* 0x000fe200078e0a0c */
[----:B------:R-:W-:-:S02]  /*7190*/  ISETP.GE.AND P1, PT, R12, R33, PT ;  /* 0x000000210c00720c */ /* 0x000fc40003f26270 */
        /* <DEDUP_REMOVED lines=15> */
[----:B------:R-:W-:Y:S02]  /*7290*/  FSEL R191, R191, -INF , !P5 ;  /* 0xff800000bfbf7808 */ /* 0x000fe40006800000 */
[----:B------:R-:W-:Y:S02]  /*72a0*/  FSEL R189, R189, -INF , !P4 ;  /* 0xff800000bdbd7808 */ /* 0x000fe40006000000 */
[----:B------:R-:W-:-:S02]  /*72b0*/  FMNMX3.FTZ R26, R12, R173, R201, !PT ;  /* 0x000000ad0c1a7276 */ /* 0x000fc400078100c9 */
[-C--:B------:R-:W-:Y:S01]  /*72c0*/  ISETP.GE.AND P5, PT, R18, R33.reuse, PT ;  /* 0x000000211200720c */ /* 0x080fe20003fa6270 */
[C---:B------:R-:W-:Y:S01]  /*72d0*/  IMAD.IADD R18, R95.reuse, 0x1, -R18 ;  /* 0x000000015f127824 */ /* 0x040fe200078e0a12 */
[----:B------:R-:W-:Y:S01]  /*72e0*/  ISETP.GE.AND P4, PT, R16, R33, PT ;  /* 0x000000211000720c */ /* 0x000fe20003f86270 */
[----:B------:R-:W-:Y:S01]  /*72f0*/  IMAD.IADD R16, R95, 0x1, -R16 ;  /* 0x000000015f107824 */ /* 0x000fe200078e0a10 */
[----:B------:R-:W-:Y:S02]  /*7300*/  FMNMX3.FTZ R24, R24, R155, R199, !PT ;  /* 0x0000009b18187276 */ /* 0x000fe400078100c7 */
[----:B------:R-:W-:Y:S02]  /*7310*/  IABS R19, R19 ;  /* 0x0000001300137213 */ /* 0x000fe40000000000 */
[----:B------:R-:W-:Y:S02]  /*7320*/  IABS R17, R17 ;  /* 0x0000001100117213 */ /* 0x000fe40000000000 */
[----:B------:R-:W-:-:S02]  /*7330*/  FSEL R171, R171, -INF , !P3 ;  /* 0xff800000abab7808 */ /* 0x000fc40005800000 */
[----:B------:R-:W-:Y:S02]  /*7340*/  FSEL R163, R65, -INF , !P3 ;  /* 0xff80000041a37808 */ /* 0x000fe40005800000 */
[----:B------:R-:W-:Y:S02]  /*7350*/  FMNMX3.FTZ R26, R26, R175, R195, !PT ;  /* 0x000000af1a1a7276 */ /* 0x000fe400078100c3 */
[----:B------:R-:W-:Y:S01]  /*7360*/  ISETP.GE.AND P3, PT, R14, R33, PT ;  /* 0x000000210e00720c */ /* 0x000fe20003f66270 */
[----:B------:R-:W-:Y:S01]  /*7370*/  IMAD.IADD R14, R95, 0x1, -R14 ;  /* 0x000000015f0e7824 */ /* 0x000fe200078e0a0e */
[----:B------:R-:W-:Y:S02]  /*7380*/  FMNMX3.FTZ R24, R24, R183, R197, !PT ;  /* 0x000000b718187276 */ /* 0x000fe400078100c5 */
[----:B------:R-:W-:Y:S02]  /*7390*/  I2FP.F32.S32 R19, R19 ;  /* 0x0000001300137245 */ /* 0x000fe40000201400 */
[----:B------:R-:W-:-:S02]  /*73a0*/  I2FP.F32.S32 R22, R17 ;  /* 0x0000001100167245 */ /* 0x000fc40000201400 */
[----:B------:R-:W-:Y:S02]  /*73b0*/  IABS R5, R5 ;  /* 0x0000000500057213 */ /* 0x000fe40000000000 */
[----:B------:R-:W-:Y:S02]  /*73c0*/  IABS R18, R18 ;  /* 0x0000001200127213 */ /* 0x000fe40000000000 */
[----:B------:R-:W-:Y:S02]  /*73d0*/  IABS R12, R16 ;  /* 0x00000010000c7213 */ /* 0x000fe40000000000 */
[----:B------:R-:W-:Y:S02]  /*73e0*/  FSEL R167, R167, -INF , !P0 ;  /* 0xff800000a7a77808 */ /* 0x000fe40004000000 */
[----:B------:R-:W-:Y:S02]  /*73f0*/  FSEL R159, R81, -INF , !P0 ;  /* 0xff800000519f7808 */ /* 0x000fe40004000000 */
[----:B------:R-:W-:-:S02]  /*7400*/  FMNMX3.FTZ R26, R26, R193, R191, !PT ;  /* 0x000000c11a1a7276 */ /* 0x000fc400078100bf */
[----:B------:R-:W-:Y:S01]  /*7410*/  ISETP.GE.AND P0, PT, R8, R33, PT ;  /* 0x000000210800720c */ /* 0x000fe20003f06270 */
[----:B------:R-:W-:Y:S01]  /*7420*/  IMAD.IADD R8, R95, 0x1, -R8 ;  /* 0x000000015f087824 */ /* 0x000fe200078e0a08 */
[----:B------:R-:W-:Y:S01]  /*7430*/  FMNMX3.FTZ R24, R24, R187, R185, !PT ;  /* 0x000000bb18187276 */ /* 0x000fe200078100b9 */
[C---:B------:R-:W-:Y:S01]  /*7440*/  FFMA.FTZ R7, -R0.reuse, R19, R7 ;  /* 0x0000001300077223 */ /* 0x040fe20000010107 */
[----:B------:R-:W-:Y:S01]  /*7450*/  I2FP.F32.S32 R4, R4 ;  /* 0x0000000400047245 */ /* 0x000fe20000201400 */
[----:B------:R-:W-:Y:S01]  /*7460*/  FFMA.FTZ R22, -R0, R22, R71 ;  /* 0x0000001600167223 */ /* 0x000fe20000010147 */
[----:B------:R-:W-:Y:S02]  /*7470*/  IABS R20, R20 ;  /* 0x0000001400147213 */ /* 0x000fe40000000000 */
[----:B------:R-:W-:Y:S02]  /*7480*/  I2FP.F32.S32 R5, R5 ;  /* 0x0000000500057245 */ /* 0x000fe40000201400 */
[----:B------:R-:W-:-:S02]  /*7490*/  I2FP.F32.S32 R18, R18 ;  /* 0x0000001200127245 */ /* 0x000fc40000201400 */
[----:B------:R-:W-:Y:S02]  /*74a0*/  IABS R14, R14 ;  /* 0x0000000e000e7213 */ /* 0x000fe40000000000 */
[----:B------:R-:W-:Y:S02]  /*74b0*/  IABS R21, R21 ;  /* 0x0000001500157213 */ /* 0x000fe40000000000 */
[----:B------:R-:W-:Y:S02]  /*74c0*/  I2FP.F32.S32 R12, R12 ;  /* 0x0000000c000c7245 */ /* 0x000fe40000201400 */
[----:B------:R-:W-:Y:S02]  /*74d0*/  FMNMX3.FTZ R26, R26, R189, R171, !PT ;  /* 0x000000bd1a1a7276 */ /* 0x000fe400078100ab */
[----:B------:R-:W-:Y:S01]  /*74e0*/  FMNMX3.FTZ R24, R24, R181, R179, !PT ;  /* 0x000000b518187276 */ /* 0x000fe200078100b3 */
[C---:B------:R-:W-:Y:S01]  /*74f0*/  FFMA.FTZ R4, -R0.reuse, R4, R83 ;  /* 0x0000000400047223 */ /* 0x040fe20000010153 */
[----:B------:R-:W-:Y:S01]  /*7500*/  I2FP.F32.S32 R20, R20 ;  /* 0x0000001400147245 */ /* 0x000fe20000201400 */
[C---:B------:R-:W-:Y:S01]  /*7510*/  FFMA.FTZ R5, -R0.reuse, R5, R79 ;  /* 0x0000000500057223 */ /* 0x040fe2000001014f */
[----:B------:R-:W-:Y:S01]  /*7520*/  IABS R8, R8 ;  /* 0x0000000800087213 */ /* 0x000fe20000000000 */
[C---:B------:R-:W-:Y:S01]  /*7530*/  FFMA.FTZ R18, -R0.reuse, R18, R69 ;  /* 0x0000001200127223 */ /* 0x040fe20000010145 */
[----:B------:R-:W-:Y:S01]  /*7540*/  I2FP.F32.S32 R14, R14 ;  /* 0x0000000e000e7245 */ /* 0x000fe20000201400 */
[----:B------:R-:W-:Y:S01]  /*7550*/  FFMA.FTZ R12, -R0, R12, R61 ;  /* 0x0000000c000c7223 */ /* 0x000fe2000001013d */
[----:B------:R-:W-:-:S02]  /*7560*/  I2FP.F32.S32 R16, R21 ;  /* 0x0000001500107245 */ /* 0x000fc40000201400 */
[----:B------:R-:W-:Y:S02]  /*7570*/  FSEL R165, R7, -INF , !P5 ;  /* 0xff80000007a57808 */ /* 0x000fe40006800000 */
[----:B------:R-:W-:Y:S02]  /*7580*/  FSEL R153, R22, -INF , !P4 ;  /* 0xff80000016997808 */ /* 0x000fe40006000000 */
[----:B------:R-:W-:Y:S02]  /*7590*/  FMNMX3.FTZ R26, R26, R169, R167, !PT ;  /* 0x000000a91a1a7276 */ /* 0x000fe400078100a7 */
[----:B------:R-:W-:Y:S01]  /*75a0*/  FMNMX3.FTZ R24, R24, R177, R163, !PT ;  /* 0x000000b118187276 */ /* 0x000fe200078100a3 */
[C---:B------:R-:W-:Y:S01]  /*75b0*/  FFMA.FTZ R20, -R0.reuse, R20, R87 ;  /* 0x0000001400147223 */ /* 0x040fe20000010157 */
[----:B------:R-:W-:Y:S01]  /*75c0*/  I2FP.F32.S32 R8, R8 ;  /* 0x0000000800087245 */ /* 0x000fe20000201400 */
[----:B------:R-:W-:Y:S01]  /*75d0*/  FFMA.FTZ R14, -R0, R14, R63 ;  /* 0x0000000e000e7223 */ /* 0x000fe2000001013f */
[----:B------:R-:W-:Y:S01]  /*75e0*/  FSEL R151, R4, -INF , !P3 ;  /* 0xff80000004977808 */ /* 0x000fe20005800000 */
[----:B------:R-:W-:Y:S01]  /*75f0*/  FFMA.FTZ R16, -R0, R16, R77 ;  /* 0x0000001000107223 */ /* 0x000fe2000001014d */
[----:B------:R-:W-:-:S02]  /*7600*/  FSEL R149, R5, -INF , !P1 ;  /* 0xff80000005957808 */ /* 0x000fc40004800000 */
[----:B------:R-:W-:Y:S02]  /*7610*/  FMNMX3.FTZ R26, R26, R165, R153, !PT ;  /* 0x000000a51a1a7276 */ /* 0x000fe40007810099 */
[----:B------:R-:W-:Y:S02]  /*7620*/  FSEL R157, R18, -INF , !P5 ;  /* 0xff800000129d7808 */ /* 0x000fe40006800000 */
[----:B------:R-:W-:Y:S02]  /*7630*/  FSEL R145, R12, -INF , !P4 ;  /* 0xff8000000c917808 */ /* 0x000fe40006000000 */
[----:B------:R-:W-:Y:S01]  /*7640*/  FMNMX3.FTZ R24, R24, R161, R159, !PT ;  /* 0x000000a118187276 */ /* 0x000fe2000781009f */
[----:B------:R-:W-:Y:S01]  /*7650*/  FFMA.FTZ R8, -R0, R8, R73 ;  /* 0x0000000800087223 */ /* 0x000fe20000010149 */
[----:B------:R-:W-:Y:S02]  /*7660*/  FSEL R147, R20, -INF , !P0 ;  /* 0xff80000014937808 */ /* 0x000fe40004000000 */
[----:B------:R-:W-:-:S02]  /*7670*/  FMNMX3.FTZ R4, R26, R151, R149, !PT ;  /* 0x000000971a047276 */ /* 0x000fc40007810095 */
        /* <DEDUP_REMOVED lines=13> */
[----:B------:R-:W-:Y:S02]  /*7750*/  LOP3.LUT R116, R116, 0x200, R117, 0xf8, !PT ;  /* 0x0000020074747812 */ /* 0x000fe400078ef875 */
[----:B-1----:R-:W-:-:S04]  /*7760*/  FMNMX.FTZ R135, R4, R135, !PT ;  /* 0x0000008704877209 */ /* 0x002fc80007810000 */
[----:B------:R-:W-:Y:S01]  /*7770*/  FSETP.NEU.FTZ.AND P0, PT, R135, -INF , PT ;  /* 0xff8000008700780b */ /* 0x000fe20003f1d000 */
[----:B--2---:R-:W-:Y:S01]  /*7780*/  FMUL.FTZ R136, R67, R135 ;  /* 0x0000008743887220 */ /* 0x004fe20000410000 */
[----:B---3--:R-:W-:-:S04]  /*7790*/  FMNMX.FTZ R134, R5, R134, !PT ;  /* 0x0000008605867209 */ /* 0x008fc80007810000 */
[----:B------:R-:W-:Y:S02]  /*77a0*/  FSEL R136, R136, RZ, P0 ;  /* 0x000000ff88887208 */ /* 0x000fe40000000000 */
[----:B------:R-:W-:Y:S01]  /*77b0*/  FSETP.NEU.FTZ.AND P0, PT, R134, -INF , PT ;  /* 0xff8000008600780b */ /* 0x000fe20003f1d000 */
[----:B------:R-:W-:Y:S01]  /*77c0*/  FMUL.FTZ R66, R67, R134 ;  /* 0x0000008643427220 */ /* 0x000fe20000410000 */
[----:B------:R-:W-:-:S04]  /*77d0*/  IMAD R65, R116, 0x2, R213 ;  /* 0x0000000274417824 */ /* 0x000fc800078e02d5 */
[----:B------:R-:W-:Y:S01]  /*77e0*/  FSEL R66, R66, RZ, P0 ;  /* 0x000000ff42427208 */ /* 0x000fe20000000000 */
[-CC-:B------:R-:W-:Y:S01]  /*77f0*/  FFMA.FTZ R64, R91, R67.reuse, -R136.reuse ;  /* 0x000000435b407223 */ /* 0x180fe20000010888 */
[-CC-:B------:R-:W-:Y:S01]  /*7800*/  FFMA.FTZ R63, R75, R67.reuse, -R136.reuse ;  /* 0x000000434b3f7223 */ /* 0x180fe20000010888 */
[-CC-:B------:R-:W-:Y:S01]  /*7810*/  FFMA.FTZ R60, R10, R67.reuse, -R136.reuse ;  /* 0x000000430a3c7223 */ /* 0x180fe20000010888 */
[-C--:B------:R-:W-:Y:S01]  /*7820*/  FFMA.FTZ R59, R89, R67.reuse, -R136 ;  /* 0x00000043593b7223 */ /* 0x080fe20000010888 */
[-CC-:B------:R-:W-:Y:S01]  /*7830*/  FFMA.FTZ R62, R6, R67.reuse, -R66.reuse ;  /* 0x00000043063e7223 */ /* 0x180fe20000010842 */
[----:B------:R-:W-:Y:S04]  /*7840*/  LDSM.16.MT88.4 R92, [R65+0x10000] ;  /* 0x01000000415c783b */ /* 0x000fe80000004200 */
[----:B------:R-:W1:Y:S01]  /*7850*/  LDSM.16.MT88.4 R4, [R65+0xc000] ;  /* 0x00c000004104783b */ /* 0x000e620000004200 */
[-CC-:B------:R-:W-:Y:S01]  /*7860*/  FFMA.FTZ R61, R37, R67.reuse, -R66.reuse ;  /* 0x00000043253d7223 */ /* 0x180fe20000010842 */
[-CC-:B------:R-:W-:Y:S01]  /*7870*/  FFMA.FTZ R58, R55, R67.reuse, -R66.reuse ;  /* 0x00000043373a7223 */ /* 0x180fe20000010842 */
[-C--:B------:R-:W-:Y:S01]  /*7880*/  FFMA.FTZ R57, R53, R67.reuse, -R66 ;  /* 0x0000004335397223 */ /* 0x080fe20000010842 */
[----:B------:R-:W-:Y:S01]  /*7890*/  MUFU.EX2 R64, R64 ;  /* 0x0000004000407308 */ /* 0x000fe20000000800 */
[-CC-:B------:R-:W-:Y:S01]  /*78a0*/  FFMA.FTZ R56, R51, R67.reuse, -R136.reuse ;  /* 0x0000004333387223 */ /* 0x180fe20000010888 */
[-CC-:B------:R-:W-:Y:S01]  /*78b0*/  FFMA.FTZ R52, R47, R67.reuse, -R136.reuse ;  /* 0x000000432f347223 */ /* 0x180fe20000010888 */
[----:B------:R-:W-:Y:S01]  /*78c0*/  FFMA.FTZ R48, R43, R67, -R136 ;  /* 0x000000432b307223 */ /* 0x000fe20000010888 */
[----:B------:R-:W-:Y:S04]  /*78d0*/  LDSM.16.MT88.4 R140, [R65+0x10800] ;  /* 0x01080000418c783b */ /* 0x000fe80000004200 */
[----:B------:R-:W2:Y:S08]  /*78e0*/  MUFU.EX2 R63, R63 ;  /* 0x0000003f003f7308 */ /* 0x000eb00000000800 */
[----:B------:R-:W-:Y:S08]  /*78f0*/  MUFU.EX2 R60, R60 ;  /* 0x0000003c003c7308 */ /* 0x000ff00000000800 */
[----:B------:R-:W3:Y:S08]  /*7900*/  MUFU.EX2 R59, R59 ;  /* 0x0000003b003b7308 */ /* 0x000ef00000000800 */
[----:B------:R-:W-:Y:S08]  /*7910*/  MUFU.EX2 R62, R62 ;  /* 0x0000003e003e7308 */ /* 0x000ff00000000800 */
[----:B------:R-:W4:Y:S08]  /*7920*/  MUFU.EX2 R61, R61 ;  /* 0x0000003d003d7308 */ /* 0x000f300000000800 */
[----:B------:R-:W-:Y:S08]  /*7930*/  MUFU.EX2 R58, R58 ;  /* 0x0000003a003a7308 */ /* 0x000ff00000000800 */
[----:B------:R-:W5:Y:S01]  /*7940*/  MUFU.EX2 R57, R57 ;  /* 0x0000003900397308 */ /* 0x000f620000000800 */
[----:B------:R-:W-:-:S02]  /*7950*/  VIADD R8, R65, 0xc000 ;  /* 0x0000c00041087836 */ /* 0x000fc40000000000 */
[----:B------:R-:W-:Y:S02]  /*7960*/  VIADD R44, R65, 0xc040 ;  /* 0x0000c040412c7836 */ /* 0x000fe40000000000 */
[----:B------:R-:W-:Y:S01]  /*7970*/  @P2 VIADD R44, R8, 0xffffffc0 ;  /* 0xffffffc0082c2836 */ /* 0x000fe20000000000 */
[----:B--2---:R-:W-:Y:S02]  /*7980*/  F2FP.F16.F32.PACK_AB R68, R63, R64 ;  /* 0x000000403f44723e */ /* 0x004fe400000000ff */
[----:B---3--:R-:W-:Y:S02]  /*7990*/  F2FP.F16.F32.PACK_AB R70, R59, R60 ;  /* 0x0000003c3b46723e */ /* 0x008fe400000000ff */
[----:B----4-:R-:W-:Y:S01]  /*79a0*/  F2FP.F16.F32.PACK_AB R69, R61, R62 ;  /* 0x0000003e3d45723e */ /* 0x010fe200000000ff */
[C---:B------:R-:W-:Y:S01]  /*79b0*/  IMAD.IADD R132, R124.reuse, 0x1, R65 ;  /* 0x000000017c847824 */ /* 0x040fe200078e0241 */
[----:B------:R-:W-:Y:S01]  /*79c0*/  LDSM.16.MT88.4 R108, [R44] ;  /* 0x000000002c6c783b */ /* 0x000fe20000004200 */
[----:B------:R-:W-:-:S03]  /*79d0*/  IMAD.IADD R37, R124, 0x1, R44 ;  /* 0x000000017c257824 */ /* 0x000fc600078e022c */
[----:B------:R-:W2:Y:S01]  /*79e0*/  LDSM.16.MT88.4 R116, [R132+0xc000] ;  /* 0x00c000008474783b */ /* 0x000ea20000004200 */
[----:B-----5:R-:W-:-:S03]  /*79f0*/  F2FP.F16.F32.PACK_AB R71, R57, R58 ;  /* 0x0000003a3947723e */ /* 0x020fc600000000ff */
[----:B------:R-:W3:Y:S04]  /*7a00*/  LDSM.16.MT88.4 R84, [R132+0x10000] ;  /* 0x010000008454783b */ /* 0x000ee80000004200 */
[----:B------:R-:W4:Y:S01]  /*7a10*/  LDSM.16.MT88.4 R100, [R37] ;  /* 0x000000002564783b */ /* 0x000f220000004200 */
[C---:B-1----:R-:W-:Y:S03]  /*7a20*/  HMMA.16816.F32 R128, R68.reuse, R4, RZ ;  /* 0x000000044480723c */ /* 0x042fe600000018ff */
[----:B------:R-:W1:Y:S01]  /*7a30*/  LDSM.16.MT88.4 R76, [R44+0x4000] ;  /* 0x004000002c4c783b */ /* 0x000e620000004200 */
[-C--:B------:R-:W-:Y:S01]  /*7a40*/  FFMA.FTZ R55, R49, R67.reuse, -R136 ;  /* 0x0000004331377223 */ /* 0x080fe20000010888 */
[-C--:B------:R-:W-:Y:S01]  /*7a50*/  FFMA.FTZ R50, R11, R67.reuse, -R66 ;  /* 0x000000430b327223 */ /* 0x080fe20000010842 */
[-C--:B------:R-:W-:Y:S01]  /*7a60*/  FFMA.FTZ R51, R23, R67.reuse, -R136 ;  /* 0x0000004317337223 */ /* 0x080fe20000010888 */
[-CC-:B------:R-:W-:Y:S01]  /*7a70*/  FFMA.FTZ R54, R15, R67.reuse, -R66.reuse ;  /* 0x000000430f367223 */ /* 0x180fe20000010842 */
[----:B------:R-:W-:Y:S01]  /*7a80*/  HMMA.16816.F32 R124, R68, R6, RZ ;  /* 0x00000006447c723c */ /* 0x000fe200000018ff */
[----:B------:R-:W5:Y:S01]  /*7a90*/  LDSM.16.MT88.4 R4, [R37+0x4000] ;  /* 0x004000002504783b */ /* 0x000f620000004200 */
[----:B------:R-:W-:-:S03]  /*7aa0*/  FFMA.FTZ R49, R9, R67, -R66 ;  /* 0x0000004309317223 */ /* 0x000fc60000010842 */
[----:B------:R-:W5:Y:S01]  /*7ab0*/  LDSM.16.MT88.4 R8, [R65+0xc800] ;  /* 0x00c800004108783b */ /* 0x000f620000004200 */
[----:B------:R-:W-:Y:S01]  /*7ac0*/  FFMA.FTZ R53, R13, R67, -R66 ;  /* 0x000000430d357223 */ /* 0x000fe20000010842 */
[----:B------:R-:W-:Y:S02]  /*7ad0*/  MUFU.EX2 R56, R56 ;  /* 0x0000003800387308 */ /* 0x000fe40000000800 */
[----:B------:R-:W5:Y:S06]  /*7ae0*/  LDSM.16.MT88.4 R16, [R132+0xc800] ;  /* 0x00c800008410783b */ /* 0x000f6c0000004200 */
[----:B------:R-:W-:Y:S01]  /*7af0*/  MUFU.EX2 R52, R52 ;  /* 0x0000003400347308 */ /* 0x000fe20000000800 */
[C---:B------:R-:W-:Y:S01]  /*7b00*/  HMMA.16816.F32 R96, R68.reuse, R92, RZ ;  /* 0x0000005c4460723c */ /* 0x040fe200000018ff */
[----:B------:R-:W5:Y:S04]  /*7b10*/  LDSM.16.MT88.4 R20, [R132+0x10800] ;  /* 0x010800008414783b */ /* 0x000f680000004200 */
[----:B------:R-:W5:Y:S02]  /*7b20*/  LDSM.16.MT88.4 R12, [R44+0x800] ;  /* 0x000800002c0c783b */ /* 0x000f640000004200 */
[----:B------:R-:W5:Y:S08]  /*7b30*/  MUFU.EX2 R55, R55 ;  /* 0x0000003700377308 */ /* 0x000f700000000800 */
        /* <DEDUP_REMOVED lines=380> */
.L_x_3920:
        /* <DEDUP_REMOVED lines=78> */
.L_x_3915:
[----:B------:R-:W-:Y:S05]  /*97e0*/  BSYNC.RECONVERGENT B0 ;  /* 0x0000000000007941 */ /* 0x000fea0003800200 */
.L_x_3914:
        /* <DEDUP_REMOVED lines=18> */
[----:B------:R-:W-:Y:S02]  /*9910*/  IADD3 R22, P0, PT, R16, R13, RZ ;  /* 0x0000000d10167210 */ /* 0x000fe40007f1e0ff */
[----:B------:R-:W-:Y:S02]  /*9920*/  MOV R213, UR6 ;  /* 0x0000000600d57c02 */ /* 0x000fe40008000f00 */
[-C--:B------:R-:W-:Y:S02]  /*9930*/  IADD3.X R23, PT, PT, R17, R12.reuse, RZ, P0, !PT ;  /* 0x0000000c11177210 */ /* 0x080fe400007fe4ff */
[----:B------:R-:W-:Y:S02]  /*9940*/  LEA R241, R14, R213, 0x1 ;  /* 0x000000d50ef17211 */ /* 0x000fe400078e08ff */
[-C--:B------:R-:W-:Y:S02]  /*9950*/  IADD3 R14, P0, PT, R22, R13.reuse, RZ ;  /* 0x0000000d160e7210 */ /* 0x080fe40007f1e0ff */
[----:B------:R-:W-:Y:S01]  /*9960*/  SHF.R.U32.HI R211, RZ, 0x1, R210 ;  /* 0x00000001ffd37819 */ /* 0x000fe200000116d2 */
        /* <DEDUP_REMOVED lines=12> */
[----:B------:R-:W-:Y:S01]  /*9a30*/  @!P1 LDGSTS.E.BYPASS.LTC128B.128 [R241+0x10000], desc[UR4][R226.64+0x80] ;  /* 0x10000080e2f19fae */ /* 0x000fe2000b981a04 */
[-C--:B------:R-:W-:Y:S02]  /*9a40*/  IADD3 R18, P0, PT, R20, R13.reuse, RZ ;  /* 0x0000000d14127210 */ /* 0x080fe40007f1e0ff */
[C---:B------:R-:W-:Y:S03]  /*9a50*/  LOP3.LUT R135, R216.reuse, 0x1c0, RZ, 0xc0, !PT ;  /* 0x000001c0d8877812 */ /* 0x040fe600078ec0ff */
[----:B------:R-:W-:Y:S01]  /*9a60*/  @P1 STS.128 [R241+0x10000], RZ ;  /* 0x010000fff1001388 */ /* 0x000fe20000000c00 */
[----:B------:R-:W-:Y:S02]  /*9a70*/  IADD3.X R19, PT, PT, R21, R12, RZ, P0, !PT ;  /* 0x0000000c15137210 */ /* 0x000fe400007fe4ff */
[----:B------:R-:W-:Y:S03]  /*9a80*/  LOP3.LUT R215, R215, 0x1c0, R216, 0xf8, !PT ;  /* 0x000001c0d7d77812 */ /* 0x000fe600078ef8d8 */
[----:B------:R-:W-:Y:S01]  /*9a90*/  @!PT LDS RZ, [RZ] ;  /* 0x00000000fffff984 */ /* 0x000fe20000000800 */
[----:B------:R-:W-:Y:S01]  /*9aa0*/  @!PT LDS RZ, [RZ] ;  /* 0x00000000fffff984 */ /* 0x000fe20000000800 */
[----:B------:R-:W-:Y:S01]  /*9ab0*/  @!PT LDS RZ, [RZ] ;  /* 0x00000000fffff984 */ /* 0x000fe20000000800 */
[----:B------:R-:W-:Y:S01]  /*9ac0*/  @!P3 LDGSTS.E.BYPASS.LTC128B.128 [R241+0xc800], desc[UR4][R16.64] ;  /* 0x0c80000010f1bfae */ /* 0x000fe2000b981a04 */
[----:B------:R-:W-:Y:S02]  /*9ad0*/  LOP3.LUT R135, R135, 0x8, R210, 0xf8, !PT ;  /* 0x0000000887877812 */ /* 0x000fe400078ef8d2 */
[-C--:B------:R-:W-:Y:S03]  /*9ae0*/  LOP3.LUT R215, R215, R208.reuse, RZ, 0x3c, !PT ;  /* 0x000000d0d7d77212 */ /* 0x080fe600078e3cff */
[----:B------:R-:W-:Y:S01]  /*9af0*/  @P3 STS.128 [R241+0xc800], RZ ;  /* 0x00c800fff1003388 */ /* 0x000fe20000000c00 */
[----:B------:R-:W-:Y:S02]  /*9b00*/  LOP3.LUT R134, R216, 0x400, RZ, 0xc0, !PT ;  /* 0x00000400d8867812 */ /* 0x000fe400078ec0ff */
[----:B------:R-:W-:Y:S03]  /*9b10*/  LOP3.LUT R135, R135, R208, RZ, 0x3c, !PT ;  /* 0x000000d087877212 */ /* 0x000fe600078e3cff */
[----:B------:R-:W-:Y:S01]  /*9b20*/  @!PT LDS RZ, [RZ] ;  /* 0x00000000fffff984 */ /* 0x000fe20000000800 */
[----:B------:R-:W-:Y:S01]  /*9b30*/  @!PT LDS RZ, [RZ] ;  /* 0x00000000fffff984 */ /* 0x000fe20000000800 */
[----:B------:R-:W-:Y:S01]  /*9b40*/  @!PT LDS RZ, [RZ] ;  /* 0x00000000fffff984 */ /* 0x000fe20000000800 */
[----:B------:R-:W-:Y:S01]  /*9b50*/  @!P1 LDGSTS.E.BYPASS.LTC128B.128 [R241+0x10800], desc[UR4][R16.64+0x80] ;  /* 0x1080008010f19fae */ /* 0x000fe2000b981a04 */
[----:B------:R-:W-:Y:S02]  /*9b60*/  LOP3.LUT P2, RZ, R210, 0x4, RZ, 0xc0, !PT ;  /* 0x00000004d2ff7812 */ /* 0x000fe4000784c0ff */
[----:B------:R-:W-:Y:S03]  /*9b70*/  LEA R134, R135, R134, 0x1 ;  /* 0x0000008687867211 */ /* 0x000fe600078e08ff */
[----:B------:R-:W-:Y:S01]  /*9b80*/  @P1 STS.128 [R241+0x10800], RZ ;  /* 0x010800fff1001388 */ /* 0x000fe20000000c00 */
[----:B------:R-:W-:Y:S02]  /*9b90*/  MOV R135, 0x40 ;  /* 0x0000004000877802 */ /* 0x000fe40000000f00 */
[----:B------:R-:W-:Y:S03]  /*9ba0*/  IADD3 R193, PT, PT, R213, R134, RZ ;  /* 0x00000086d5c17210 */ /* 0x000fe60007ffe0ff */
[----:B------:R-:W-:Y:S01]  /*9bb0*/  @!PT LDS RZ, [RZ] ;  /* 0x00000000fffff984 */ /* 0x000fe20000000800 */
[----:B------:R-:W-:Y:S01]  /*9bc0*/  @!PT LDS RZ, [RZ] ;  /* 0x00000000fffff984 */ /* 0x000fe20000000800 */
[----:B------:R-:W-:Y:S01]  /*9bd0*/  @!PT LDS RZ, [RZ] ;  /* 0x00000000fffff984 */ /* 0x000fe20000000800 */
[----:B------:R-:W-:Y:S01]  /*9be0*/  @!P3 LDGSTS.E.BYPASS.LTC128B.128 [R241+0xd000], desc[UR4][R22.64] ;  /* 0x0d00000016f1bfae */ /* 0x000fe2000b981a04 */
[----:B------:R-:W-:Y:S05]  /*9bf0*/  IADD3 R232, PT, PT, R232, 0x1, RZ ;  /* 0x00000001e8e87810 */ /* 0x000fea0007ffe0ff */
        /* <DEDUP_REMOVED lines=38> */
[-C--:B------:R-:W-:Y:S02]  /*9e60*/  IADD3.X R15, PT, PT, R19, R12.reuse, RZ, P0, !PT ;  /* 0x0000000c130f7210 */ /* 0x080fe400007fe4ff */
[----:B------:R-:W-:Y:S03]  /*9e70*/  IADD3 R16, P0, PT, R14, R13, RZ ;  /* 0x0000000d0e107210 */ /* 0x000fe60007f1e0ff */
[----:B------:R-:W-:Y:S01]  /*9e80*/  @P1 STS.128 [R241+0x12800], RZ ;  /* 0x012800fff1001388 */ /* 0x000fe20000000c00 */
[----:B------:R-:W-:Y:S02]  /*9e90*/  LOP3.LUT R136, R212, 0x200, R216, 0xf8, !PT ;  /* 0x00000200d4887812 */ /* 0x000fe400078ef8d8 */
[----:B------:R-:W-:Y:S03]  /*9ea0*/  IADD3.X R17, PT, PT, R15, R12, RZ, P0, !PT ;  /* 0x0000000c0f117210 */ /* 0x000fe600007fe4ff */
[----:B------:R-:W-:Y:S01]  /*9eb0*/  @!PT LDS RZ, [RZ] ;  /* 0x00000000fffff984 */ /* 0x000fe20000000800 */
[----:B------:R-:W-:Y:S01]  /*9ec0*/  @!PT LDS RZ, [RZ] ;  /* 0x00000000fffff984 */ /* 0x000fe20000000800 */
[----:B------:R-:W-:Y:S01]  /*9ed0*/  @!PT LDS RZ, [RZ] ;  /* 0x00000000fffff984 */ /* 0x000fe20000000800 */
[----:B------:R-:W-:Y:S01]  /*9ee0*/  @!P3 LDGSTS.E.BYPASS.LTC128B.128 [R241+0xf000], desc[UR4][R14.64] ;  /* 0x0f0000000ef1bfae */ /* 0x000fe2000b981a04 */
[----:B------:R-:W-:Y:S02]  /*9ef0*/  LOP3.LUT R136, R136, R215, RZ, 0xfc, !PT ;  /* 0x000000d788887212 */ /* 0x000fe400078efcff */
[----:B------:R-:W-:Y:S03]  /*9f00*/  LOP3.LUT P0, RZ, R210, 0x2, RZ, 0xc0, !PT ;  /* 0x00000002d2ff7812 */ /* 0x000fe6000780c0ff */
[----:B------:R-:W-:Y:S01]  /*9f10*/  @P3 STS.128 [R241+0xf000], RZ ;  /* 0x00f000fff1003388 */ /* 0x000fe20000000c00 */
[----:B------:R-:W-:Y:S02]  /*9f20*/  LEA R195, R136, R213, 0x1 ;  /* 0x000000d588c37211 */ /* 0x000fe400078e08ff */
[----:B------:R-:W-:Y:S03]  /*9f30*/  SEL R214, R209, 0xffffffe0, !P0 ;  /* 0xffffffe0d1d67807 */ /* 0x000fe60004000000 */
[----:B------:R-:W-:Y:S01]  /*9f40*/  @!PT LDS RZ, [RZ] ;  /* 0x00000000fffff984 */ /* 0x000fe20000000800 */
[----:B------:R-:W-:Y:S01]  /*9f50*/  @!PT LDS RZ, [RZ] ;  /* 0x00000000fffff984 */ /* 0x000fe20000000800 */
[----:B------:R-:W-:Y:S01]  /*9f60*/  @!PT LDS RZ, [RZ] ;  /* 0x00000000fffff984 */ /* 0x000fe20000000800 */
[----:B------:R1:W-:Y:S01]  /*9f70*/  @!P1 LDGSTS.E.BYPASS.LTC128B.128 [R241+0x13000], desc[UR4][R14.64+0x80] ;  /* 0x130000800ef19fae */ /* 0x0003e2000b981a04 */
[----:B------:R-:W-:Y:S02]  /*9f80*/  ISETP.NE.AND P0, PT, R232, RZ, PT ;  /* 0x000000ffe800720c */ /* 0x000fe40003f05270 */
[-C--:B------:R-:W-:Y:S03]  /*9f90*/  IADD3 R192, PT, PT, R195, R214.reuse, RZ ;  /* 0x000000d6c3c07210 */ /* 0x080fe60007ffe0ff */
[----:B------:R-:W-:Y:S01]  /*9fa0*/  @P1 STS.128 [R241+0x13000], RZ ;  /* 0x013000fff1001388 */ /* 0x000fe20000000c00 */
[CC--:B------:R-:W-:Y:S02]  /*9fb0*/  IADD3 R134, PT, PT, R193.reuse, R214.reuse, RZ ;  /* 0x000000d6c1867210 */ /* 0x0c0fe40007ffe0ff */
        /* <DEDUP_REMOVED lines=29> */
[C---:B----4-:R-:W-:Y:S01]  /*a190*/  HMMA.16816.F32 R20, R144.reuse, R156, RZ ;  /* 0x0000009c9014723c */ /* 0x050fe200000018ff */
[----:B------:R-:W-:Y:S04]  /*a1a0*/  SEL R156, R135, 0xffffffc0, !P2 ;  /* 0xffffffc0879c7807 */ /* 0x000fe80005000000 */
[----:B------:R-:W4:Y:S01]  /*a1b0*/  LDSM.16.M88.4 R140, [R134+0x5800] ;  /* 0x00580000868c783b */ /* 0x000f220000000200 */
[-C--:B------:R-:W-:Y:S02]  /*a1c0*/  IADD3 R201, PT, PT, R195, R156.reuse, RZ ;  /* 0x0000009cc3c97210 */ /* 0x080fe40007ffe0ff */
[C---:B------:R-:W-:Y:S01]  /*a1d0*/  HMMA.16816.F32 R24, R144.reuse, R158, RZ ;  /* 0x0000009e9018723c */ /* 0x040fe200000018ff */
[----:B------:R-:W-:Y:S02]  /*a1e0*/  IADD3 R135, PT, PT, R193, R156, RZ ;  /* 0x0000009cc1877210 */ /* 0x000fe40007ffe0ff */
[----:B------:R-:W-:Y:S01]  /*a1f0*/  LDSM.16.M88.4 R148, [R134+0x6800] ;  /* 0x006800008694783b */ /* 0x000fe20000000200 */
[C---:B------:R-:W-:Y:S04]  /*a200*/  IADD3 R200, PT, PT, R214.reuse, R201, RZ ;  /* 0x000000c9d6c87210 */ /* 0x040fe80007ffe0ff */
[C---:B-----5:R-:W-:Y:S01]  /*a210*/  HMMA.16816.F32 R28, R144.reuse, R160, RZ ;  /* 0x000000a0901c723c */ /* 0x060fe200000018ff */
[----:B------:R-:W-:Y:S06]  /*a220*/  LDSM.16.M88.4 R152, [R134+0x7000] ;  /* 0x007000008698783b */ /* 0x000fec0000000200 */
[----:B------:R-:W-:Y:S01]  /*a230*/  LDSM.16.M88.4 R156, [R134+0x7800] ;  /* 0x00780000869c783b */ /* 0x000fe20000000200 */
[C---:B------:R-:W-:Y:S05]  /*a240*/  HMMA.16816.F32 R32, R144.reuse, R162, RZ ;  /* 0x000000a29020723c */ /* 0x040fea00000018ff */
[----:B------:R-:W-:Y:S03]  /*a250*/  LDSM.16.M88.4 R160, [R201] ;  /* 0x00000000c9a0783b */ /* 0x000fe60000000200 */
[C---:B------:R-:W-:Y:S03]  /*a260*/  HMMA.16816.F32 R36, R144.reuse, R164, RZ ;  /* 0x000000a49024723c */ /* 0x040fe600000018ff */
[----:B------:R-:W5:Y:S06]  /*a270*/  LD.E R225, desc[UR4][R2.64+0x18c] ;  /* 0x00018c0402e17980 */ /* 0x000f6c000c101900 */
[----:B------:R-:W-:Y:S01]  /*a280*/  LDSM.16.M88.4 R196, [R135+0xb000] ;  /* 0x00b0000087c4783b */ /* 0x000fe20000000200 */
[C---:B------:R-:W-:Y:S05]  /*a290*/  HMMA.16816.F32 R40, R144.reuse, R166, RZ ;  /* 0x000000a69028723c */ /* 0x040fea00000018ff */
[----:B------:R-:W-:Y:S03]  /*a2a0*/  LDSM.16.M88.4 R164, [R135+0x4000] ;  /* 0x0040000087a4783b */ /* 0x000fe60000000200 */
[C---:B------:R-:W-:Y:S08]  /*a2b0*/  HMMA.16816.F32 R44, R144.reuse, R168, RZ ;  /* 0x000000a8902c723c */ /* 0x040ff000000018ff */
[C---:B------:R-:W-:Y:S01]  /*a2c0*/  HMMA.16816.F32 R48, R144.reuse, R170, RZ ;  /* 0x000000aa9030723c */ /* 0x040fe200000018ff */
[----:B------:R-:W-:Y:S07]  /*a2d0*/  LDSM.16.M88.4 R168, [R135+0x4800] ;  /* 0x0048000087a8783b */ /* 0x000fee0000000200 */
[C---:B---3--:R-:W-:Y:S08]  /*a2e0*/  HMMA.16816.F32 R52, R144.reuse, R172, RZ ;  /* 0x000000ac9034723c */ /* 0x048ff000000018ff */
[C---:B------:R-:W-:Y:S01]  /*a2f0*/  HMMA.16816.F32 R56, R144.reuse, R174, RZ ;  /* 0x000000ae9038723c */ /* 0x040fe200000018ff */
[----:B------:R-:W-:Y:S07]  /*a300*/  LDSM.16.M88.4 R172, [R135+0x5000] ;  /* 0x0050000087ac783b */ /* 0x000fee0000000200 */
[C---:B------:R-:W-:Y:S08]  /*a310*/  HMMA.16816.F32 R60, R144.reuse, R176, RZ ;  /* 0x000000b0903c723c */ /* 0x040ff000000018ff */
[----:B------:R-:W-:Y:S01]  /*a320*/  HMMA.16816.F32 R64, R144, R178, RZ ;  /* 0x000000b29040723c */ /* 0x000fe200000018ff */
[----:B------:R3:W4:Y:S06]  /*a330*/  LDSM.16.M88.4 R144, [R134+0x6000] ;  /* 0x006000008690783b */ /* 0x00072c0000000200 */
[----:B------:R-:W-:Y:S01]  /*a340*/  LDSM.16.M88.4 R176, [R193+0xb800] ;  /* 0x00b80000c1b0783b */ /* 0x000fe20000000200 */
[C---:B-1----:R-:W-:Y:S08]  /*a350*/  HMMA.16816.F32 R4, R180.reuse, R184, R4 ;  /* 0x000000b8b404723c */ /* 0x042ff00000001804 */
[C---:B------:R-:W-:Y:S01]  /*a360*/  HMMA.16816.F32 R8, R180.reuse, R186, R8 ;  /* 0x000000bab408723c */ /* 0x040fe20000001808 */
[----:B------:R-:W-:Y:S07]  /*a370*/  LDSM.16.M88.4 R184, [R135+0x9800] ;  /* 0x0098000087b8783b */ /* 0x000fee0000000200 */
[C---:B--2---:R-:W-:Y:S03]  /*a380*/  HMMA.16816.F32 R12, R180.reuse, R188, R12 ;  /* 0x000000bcb40c723c */ /* 0x044fe6000000180c */
[----:B---3--:R-:W-:Y:S05]  /*a390*/  IADD3 R134, PT, PT, R214, R135, RZ ;  /* 0x00000087d6867210 */ /* 0x008fea0007ffe0ff */
[C---:B------:R-:W-:Y:S01]  /*a3a0*/  HMMA.16816.F32 R16, R180.reuse, R190, R16 ;  /* 0x000000beb410723c */ /* 0x040fe20000001810 */
[----:B------:R-:W-:Y:S06]  /*a3b0*/  LDSM.16.M88.4 R188, [R135+0xa000] ;  /* 0x00a0000087bc783b */ /* 0x000fec0000000200 */
[----:B------:R-:W-:Y:S01]  /*a3c0*/  LDSM.16.M88.4 R204, [R134+0x8000] ;  /* 0x0080000086cc783b */ /* 0x000fe20000000200 */
[C---:B------:R-:W-:Y:S08]  /*a3d0*/  HMMA.16816.F32 R20, R180.reuse, R136, R20 ;  /* 0x00000088b414723c */ /* 0x040ff00000001814 */
[C---:B------:R-:W-:Y:S01]  /*a3e0*/  HMMA.16816.F32 R24, R180.reuse, R138, R24 ;  /* 0x0000008ab418723c */ /* 0x040fe20000001818 */
[----:B------:R-:W1:Y:S07]  /*a3f0*/  LDSM.16.M88.4 R136, [R135+0x5800] ;  /* 0x005800008788783b */ /* 0x000e6e0000000200 */
[C---:B----4-:R-:W-:Y:S08]  /*a400*/  HMMA.16816.F32 R28, R180.reuse, R140, R28 ;  /* 0x0000008cb41c723c */ /* 0x050ff0000000181c */
        /* <DEDUP_REMOVED lines=89> */
[----:B------:R-:W5:Y:S06]  /*a9a0*/  LDSM.16.M88.4 R152, [R202+0xa000] ;  /* 0x00a00000ca98783b */ /* 0x000f6c0000000200 */
[----:B------:R-:W5:Y:S01]  /*a9b0*/  LDSM.16.M88.4 R176, [R135+0x8000] ;  /* 0x0080000087b0783b */ /* 0x000f620000000200 */
        /* <DEDUP_REMOVED lines=57> */
[----:B------:R4:W1:Y:S01]  /*ad50*/  MUFU.TANH R9, R137 ;  /* 0x0000008900097308 */ /* 0x0008620000002400 */
        /* <DEDUP_REMOVED lines=10> */
[-C--:B----4-:R-:W-:Y:S01]  /*ae00*/  FMUL.FTZ R137, R21, R225.reuse ;  /* 0x000000e115897220 */ /* 0x090fe20000410000 */
[-C--:B------:R-:W-:Y:S01]  /*ae10*/  FMUL.FTZ R21, R24, R225.reuse ;  /* 0x000000e118157220 */ /* 0x080fe20000410000 */
[-C--:B------:R-:W-:Y:S01]  /*ae20*/  FMUL.FTZ R25, R25, R225.reuse ;  /* 0x000000e119197220 */ /* 0x080fe20000410000 */
[-C--:B------:R-:W-:Y:S01]  /*ae30*/  FMUL.FTZ R26, R26, R225.reuse ;  /* 0x000000e11a1a7220 */ /* 0x080fe20000410000 */
[-C--:B------:R-:W-:Y:S05]  /*ae40*/  FMUL.FTZ R27, R27, R225.reuse ;  /* 0x000000e11b1b7220 */ /* 0x080fea0000410000 */
[----:B------:R4:W1:Y:S10]  /*ae50*/  MUFU.TANH R179, R19 ;  /* 0x0000001300b37308 */ /* 0x0008740000002400 */
[----:B------:R-:W1:Y:S01]  /*ae60*/  MUFU.TANH R7, R198 ;  /* 0x000000c600077308 */ /* 0x000e620000002400 */
[C---:B---3--:R-:W-:Y:S09]  /*ae70*/  HMMA.16816.F32 R28, R200.reuse, R12, R28 ;  /* 0x0000000cc81c723c */ /* 0x048ff2000000181c */
[----:B------:R3:W1:Y:S01]  /*ae80*/  MUFU.TANH R161, R23 ;  /* 0x0000001700a17308 */ /* 0x0006620000002400 */
[----:B----4-:R-:W4:Y:S01]  /*ae90*/  LDSM.16.M88.4 R16, [R134+0xa000] ;  /* 0x00a000008610783b */ /* 0x010f220000000200 */
[C---:B------:R-:W-:Y:S08]  /*aea0*/  HMMA.16816.F32 R32, R200.reuse, R14, R32 ;  /* 0x0000000ec820723c */ /* 0x040ff00000001820 */
[----:B------:R5:W1:Y:S01]  /*aeb0*/  MUFU.TANH R159, R21 ;  /* 0x00000015009f7308 */ /* 0x000a620000002400 */
[----:B------:R-:W2:Y:S09]  /*aec0*/  LDSM.16.M88.4 R12, [R134+0xa800] ;  /* 0x00a80000860c783b */ /* 0x000eb20000000200 */
[----:B------:R1:W1:Y:S01]  /*aed0*/  MUFU.TANH R157, R20 ;  /* 0x00000014009d7308 */ /* 0x0002620000002400 */
[-C--:B---3--:R-:W-:Y:S01]  /*aee0*/  FMUL.FTZ R23, R30, R225.reuse ;  /* 0x000000e11e177220 */ /* 0x088fe20000410000 */
[-C--:B------:R-:W-:Y:S01]  /*aef0*/  FMUL.FTZ R28, R28, R225.reuse ;  /* 0x000000e11c1c7220 */ /* 0x080fe20000410000 */
[-C--:B------:R-:W-:Y:S07]  /*af00*/  FMUL.FTZ R31, R31, R225.reuse ;  /* 0x000000e11f1f7220 */ /* 0x080fee0000410000 */
[----:B------:R-:W3:Y:S01]  /*af10*/  MUFU.TANH R5, R194 ;  /* 0x000000c200057308 */ /* 0x000ee20000002400 */
[-C--:B-----5:R-:W-:Y:S01]  /*af20*/  FMUL.FTZ R21, R29, R225.reuse ;  /* 0x000000e11d157220 */ /* 0x0a0fe20000410000 */
[-C--:B------:R-:W-:Y:S01]  /*af30*/  FMUL.FTZ R33, R33, R225.reuse ;  /* 0x000000e121217220 */ /* 0x080fe20000410000 */
[-C--:B------:R-:W-:Y:S01]  /*af40*/  FMUL.FTZ R34, R34, R225.reuse ;  /* 0x000000e122227220 */ /* 0x080fe20000410000 */
[-C--:B------:R-:W-:Y:S06]  /*af50*/  FMUL.FTZ R35, R35, R225.reuse ;  /* 0x000000e123237220 */ /* 0x080fec0000410000 */
[----:B------:R-:W2:Y:S01]  /*af60*/  MUFU.TANH R153, R196 ;  /* 0x000000c400997308 */ /* 0x000ea20000002400 */
[-C--:B-1----:R-:W-:Y:S09]  /*af70*/  FMUL.FTZ R20, R32, R225.reuse ;  /* 0x000000e120147220 */ /* 0x082ff20000410000 */
[----:B------:R-:W1:Y:S01]  /*af80*/  MUFU.TANH R11, R139 ;  /* 0x0000008b000b7308 */ /* 0x000e620000002400 */
[C---:B----4-:R-:W-:Y:S09]  /*af90*/  HMMA.16816.F32 R36, R200.reuse, R16, R36 ;  /* 0x00000010c824723c */ /* 0x050ff20000001824 */
[----:B------:R-:W4:Y:S01]  /*afa0*/  MUFU.TANH R155, R138 ;  /* 0x0000008a009b7308 */ /* 0x000f220000002400 */
        /* <DEDUP_REMOVED lines=10> */
[----:B------:R-:W3:Y:S01]  /*b050*/  LDSM.16.M88.4 R12, [R134+0xb800] ;  /* 0x00b80000860c783b */ /* 0x000ee20000000200 */
        /* <DEDUP_REMOVED lines=16> */
[C---:B-----5:R-:W-:Y:S05]  /*b160*/  HMMA.16816.F32 R52, R200.reuse, R16, R52 ;  /* 0x00000010c834723c */ /* 0x060fea0000001834 */
[-C--:B------:R-:W-:Y:S04]  /*b170*/  FMUL.FTZ R16, R48, R225.reuse ;  /* 0x000000e130107220 */ /* 0x080fe80000410000 */
[----:B------:R-:W1:Y:S01]  /*b180*/  MUFU.TANH R251, R251 ;  /* 0x000000fb00fb7308 */ /* 0x000e620000002400 */
[C---:B------:R-:W-:Y:S09]  /*b190*/  HMMA.16816.F32 R56, R200.reuse, R18, R56 ;  /* 0x00000012c838723c */ /* 0x040ff20000001838 */
[----:B------:R5:W1:Y:S01]  /*b1a0*/  MUFU.TANH R190, R16 ;  /* 0x0000001000be7308 */ /* 0x000a620000002400 */
[C---:B---3--:R-:W-:Y:S03]  /*b1b0*/  HMMA.16816.F32 R60, R200.reuse, R12, R60 ;  /* 0x0000000cc83c723c */ /* 0x048fe6000000183c */
[-C--:B------:R-:W-:Y:S01]  /*b1c0*/  FMUL.FTZ R52, R52, R225.reuse ;  /* 0x000000e134347220 */ /* 0x080fe20000410000 */
[-C--:B------:R-:W-:Y:S01]  /*b1d0*/  FMUL.FTZ R53, R53, R225.reuse ;  /* 0x000000e135357220 */ /* 0x080fe20000410000 */
[-C--:B------:R-:W-:Y:S04]  /*b1e0*/  FMUL.FTZ R54, R54, R225.reuse ;  /* 0x000000e136367220 */ /* 0x080fe80000410000 */
[----:B------:R3:W1:Y:S01]  /*b1f0*/  MUFU.TANH R178, R22 ;  /* 0x0000001600b27308 */ /* 0x0006620000002400 */
[-C--:B------:R-:W-:Y:S01]  /*b200*/  FMUL.FTZ R55, R55, R225.reuse ;  /* 0x000000e137377220 */ /* 0x080fe20000410000 */
[----:B------:R-:W-:Y:S03]  /*b210*/  HMMA.16816.F32 R64, R200, R14, R64 ;  /* 0x0000000ec840723c */ /* 0x000fe60000001840 */
[-C--:B------:R-:W-:Y:S01]  /*b220*/  FMUL.FTZ R57, R57, R225.reuse ;  /* 0x000000e139397220 */ /* 0x080fe20000410000 */
[-C--:B------:R-:W-:Y:S01]  /*b230*/  FMUL.FTZ R58, R58, R225.reuse ;  /* 0x000000e13a3a7220 */ /* 0x080fe20000410000 */
[-C--:B------:R-:W-:Y:S03]  /*b240*/  FMUL.FTZ R59, R59, R225.reuse ;  /* 0x000000e13b3b7220 */ /* 0x080fe60000410000 */
[----:B------:R3:W1:Y:S01]  /*b250*/  MUFU.TANH R180, R25 ;  /* 0x0000001900b47308 */ /* 0x0006620000002400 */
[-C--:B-----5:R-:W-:Y:S01]  /*b260*/  FMUL.FTZ R16, R56, R225.reuse ;  /* 0x000000e138107220 */ /* 0x0a0fe20000410000 */
        /* <DEDUP_REMOVED lines=9> */
[----:B------:R-:W-:Y:S09]  /*b300*/  FMUL.FTZ R67, R67, R225 ;  /* 0x000000e143437220 */ /* 0x000ff20000410000 */
[----:B------:R3:W1:Y:S10]  /*b310*/  MUFU.TANH R165, R28 ;  /* 0x0000001c00a57308 */ /* 0x0006740000002400 */
[----:B------:R-:W1:Y:S10]  /*b320*/  MUFU.TANH R21, R21 ;  /* 0x0000001500157308 */ /* 0x000e740000002400 */
        /* <DEDUP_REMOVED lines=36> */
[----:B------:R3:W1:Y:S01]  /*b570*/  MUFU.TANH R137, R67 ;  /* 0x0000004300897308 */ /* 0x0006620000002400 */
[----:B--2-4-:R-:W-:Y:S05]  /*b580*/  @!P0 BRA `(.L_x_3917) ;  /* 0x0000000800c08947 */ /* 0x014fea0003800000 */
[----:B------:R-:W-:Y:S01]  /*b590*/  ISETP.NE.U32.AND P4, PT, R242, RZ, PT ;  /* 0x000000fff200720c */ /* 0x000fe20003f85070 */
[----:B------:R-:W-:Y:S01]  /*b5a0*/  BSSY.RECONVERGENT B0, `(.L_x_3918) ;  /* 0x000004c000007945 */ /* 0x000fe20003800200 */
[----:B------:R-:W-:Y:S02]  /*b5b0*/  IMAD.SHL.U32 R6, R218, 0x20, RZ ;  /* 0x00000020da067824 */ /* 0x000fe400078e00ff */
[----:B------:R-:W-:Y:S11]  /*b5c0*/  ISETP.NE.AND.EX P4, PT, R243, RZ, PT, P4 ;  /* 0x000000fff300720c */ /* 0x000ff60003f85340 */
[----:B------:R-:W-:Y:S02]  /*b5d0*/  @!UPT UIADD3 URZ, UPT, UPT, URZ, URZ, URZ ;  /* 0x000000fffffff290 */ /* 0x000fe4000fffe0ff */
[----:B------:R-:W2:Y:S01]  /*b5e0*/  @!P4 LD.E R4, desc[UR4][R2.64+0x38] ;  /* 0x000038040204c980 */ /* 0x000ea2000c101900 */
[----:B---3--:R-:W-:Y:S05]  /*b5f0*/  @!P4 IMAD.MOV.U32 R13, RZ, RZ, RZ ;  /* 0x000000ffff0dc224 */ /* 0x008fea00078e00ff */
        /* <DEDUP_REMOVED lines=70> */
.L_x_3919:
[----:B------:R-:W-:Y:S05]  /*ba60*/  BSYNC.RECONVERGENT B0 ;  /* 0x0000000000007941 */ /* 0x000fea0003800200 */
.L_x_3918:
        /* <DEDUP_REMOVED lines=98> */
.L_x_3917:
[----:B------:R-:W-:Y:S05]  /*c090*/  BSYNC.RECONVERGENT B1 ;  /* 0x0000000000017941 */ /* 0x000fea0003800200 */
.L_x_3916:
[----:B------:R-:W2:Y:S01]  /*c0a0*/  LD.E R136, desc[UR4][R2.64+0xdc] ;  /* 0x0000dc0402887980 */ /* 0x000ea2000c101900 */
[C---:B------:R-:W-:Y:S02]  /*c0b0*/  IADD3 R4, PT, PT, R233.reuse, -0x8, RZ ;  /* 0xfffffff8e9047810 */ /* 0x040fe40007ffe0ff */
[----:B------:R-:W-:Y:S02]  /*c0c0*/  IABS R8, R233 ;  /* 0x000000e900087213 */ /* 0x000fe40000000000 */
[----:B------:R-:W-:Y:S02]  /*c0d0*/  IABS R4, R4 ;  /* 0x0000000400047213 */ /* 0x000fe40000000000 */
[C---:B------:R-:W-:Y:S02]  /*c0e0*/  IADD3 R6, PT, PT, R233.reuse, -0x1, RZ ;  /* 0xffffffffe9067810 */ /* 0x040fe40007ffe0ff */
[----:B------:R-:W-:Y:S02]  /*c0f0*/  I2FP.F32.S32 R8, R8 ;  /* 0x0000000800087245 */ /* 0x000fe40000201400 */
[C---:B------:R-:W-:Y:S02]  /*c100*/  IADD3 R10, PT, PT, R233.reuse, -0x9, RZ ;  /* 0xfffffff7e90a7810 */ /* 0x040fe40007ffe0ff */
[----:B------:R-:W-:Y:S01]  /*c110*/  I2FP.F32.S32 R4, R4 ;  /* 0x0000000400047245 */ /* 0x000fe20000201400 */
[C---:B-1----:R-:W-:Y:S01]  /*c120*/  FFMA.FTZ R205, -R0.reuse, R8, R205 ;  /* 0x0000000800cd7223 */ /* 0x042fe200000101cd */
[----:B------:R-:W-:Y:S02]  /*c130*/  IABS R6, R6 ;  /* 0x0000000600067213 */ /* 0x000fe40000000000 */
[----:B------:R-:W-:Y:S01]  /*c140*/  IABS R10, R10 ;  /* 0x0000000a000a7213 */ /* 0x000fe20000000000 */
[CC--:B------:R-:W-:Y:S01]  /*c150*/  FFMA.FTZ R251, -R0.reuse, R4.reuse, R251 ;  /* 0x0000000400fb7223 */ /* 0x0c0fe200000101fb */
[C---:B------:R-:W-:Y:S01]  /*c160*/  FFMA.FTZ R197, -R0.reuse, R4, R197 ;  /* 0x0000000400c57223 */ /* 0x040fe200000101c5 */
[C---:B------:R-:W-:Y:S02]  /*c170*/  IADD3 R8, PT, PT, R233.reuse, -0x10, RZ ;  /* 0xfffffff0e9087810 */ /* 0x040fe40007ffe0ff */
[----:B------:R-:W-:Y:S02]  /*c180*/  I2FP.F32.S32 R6, R6 ;  /* 0x0000000600067245 */ /* 0x000fe40000201400 */
[C---:B------:R-:W-:Y:S02]  /*c190*/  IADD3 R4, PT, PT, R233.reuse, -0x11, RZ ;  /* 0xffffffefe9047810 */ /* 0x040fe40007ffe0ff */
[----:B------:R-:W-:Y:S01]  /*c1a0*/  I2FP.F32.S32 R10, R10 ;  /* 0x0000000a000a7245 */ /* 0x000fe20000201400 */
[C---:B------:R-:W-:Y:S01]  /*c1b0*/  FFMA.FTZ R207, -R0.reuse, R6, R207 ;  /* 0x0000000600cf7223 */ /* 0x040fe200000101cf */
[----:B------:R-:W-:Y:S02]  /*c1c0*/  IABS R8, R8 ;  /* 0x0000000800087213 */ /* 0x000fe40000000000 */
[C---:B------:R-:W-:Y:S01]  /*c1d0*/  IADD3 R48, PT, PT, R233.reuse, -0x19, RZ ;  /* 0xffffffe7e9307810 */ /* 0x040fe20007ffe0ff */
[C---:B------:R-:W-:Y:S01]  /*c1e0*/  FFMA.FTZ R6, -R0.reuse, R10, R5 ;  /* 0x0000000a00067223 */ /* 0x040fe20000010105 */
[----:B------:R-:W-:Y:S01]  /*c1f0*/  IABS R4, R4 ;  /* 0x0000000400047213 */ /* 0x000fe20000000000 */
[C---:B------:R-:W-:Y:S01]  /*c200*/  FFMA.FTZ R199, -R0.reuse, R10, R199 ;  /* 0x0000000a00c77223 */ /* 0x040fe200000101c7 */
[----:B------:R-:W-:Y:S02]  /*c210*/  I2FP.F32.S32 R8, R8 ;  /* 0x0000000800087245 */ /* 0x000fe40000201400 */
[----:B------:R-:W-:Y:S02]  /*c220*/  IABS R48, R48 ;  /* 0x0000003000307213 */ /* 0x000fe40000000000 */
[C---:B------:R-:W-:Y:S01]  /*c230*/  IADD3 R5, PT, PT, R233.reuse, -0x29, RZ ;  /* 0xffffffd7e9057810 */ /* 0x040fe20007ffe0ff */
[C---:B---3--:R-:W-:Y:S01]  /*c240*/  FFMA.FTZ R59, -R0.reuse, R8, R153 ;  /* 0x00000008003b7223 */ /* 0x048fe20000010199 */
[----:B------:R-:W-:Y:S01]  /*c250*/  I2FP.F32.S32 R4, R4 ;  /* 0x0000000400047245 */ /* 0x000fe20000201400 */
[C---:B------:R-:W-:Y:S01]  /*c260*/  FFMA.FTZ R249, -R0.reuse, R8, R249 ;  /* 0x0000000800f97223 */ /* 0x040fe200000101f9 */
[----:B------:R-:W-:Y:S02]  /*c270*/  I2FP.F32.S32 R48, R48 ;  /* 0x0000003000307245 */ /* 0x000fe40000201400 */
[----:B------:R-:W-:Y:S01]  /*c280*/  IABS R5, R5 ;  /* 0x0000000500057213 */ /* 0x000fe20000000000 */
[CC--:B------:R-:W-:Y:S01]  /*c290*/  FFMA.FTZ R57, -R0.reuse, R4.reuse, R11 ;  /* 0x0000000400397223 */ /* 0x0c0fe2000001010b */
[C---:B------:R-:W-:Y:S01]  /*c2a0*/  FFMA.FTZ R247, -R0.reuse, R4, R247 ;  /* 0x0000000400f77223 */ /* 0x040fe200000101f7 */
[C---:B------:R-:W-:Y:S01]  /*c2b0*/  IADD3 R8, PT, PT, R233.reuse, -0x28, RZ ;  /* 0xffffffd8e9087810 */ /* 0x040fe20007ffe0ff */
[CC--:B------:R-:W-:Y:S01]  /*c2c0*/  FFMA.FTZ R64, -R0.reuse, R48.reuse, R179 ;  /* 0x0000003000407223 */ /* 0x0c0fe200000101b3 */
[C---:B------:R-:W-:Y:S01]  /*c2d0*/  IADD3 R4, PT, PT, R233.reuse, -0x20, RZ ;  /* 0xffffffe0e9047810 */ /* 0x040fe20007ffe0ff */
[C---:B------:R-:W-:Y:S01]  /*c2e0*/  FFMA.FTZ R48, -R0.reuse, R48, R7 ;  /* 0x0000003000307223 */ /* 0x040fe20000010107 */
[----:B------:R-:W-:Y:S02]  /*c2f0*/  I2FP.F32.S32 R5, R5 ;  /* 0x0000000500057245 */ /* 0x000fe40000201400 */
[----:B------:R-:W-:Y:S02]  /*c300*/  IABS R8, R8 ;  /* 0x0000000800087213 */ /* 0x000fe40000000000 */
[----:B------:R-:W-:Y:S01]  /*c310*/  IABS R7, R4 ;  /* 0x0000000400077213 */ /* 0x000fe20000000000 */
[CC--:B------:R-:W-:Y:S01]  /*c320*/  FFMA.FTZ R182, -R0.reuse, R5.reuse, R182 ;  /* 0x0000000500b67223 */ /* 0x0c0fe200000101b6 */
[C---:B------:R-:W-:Y:S01]  /*c330*/  IADD3 R4, PT, PT, R233.reuse, -0x30, RZ ;  /* 0xffffffd0e9047810 */ /* 0x040fe20007ffe0ff */
[C---:B------:R-:W-:Y:S01]  /*c340*/  FFMA.FTZ R176, -R0.reuse, R5, R176 ;  /* 0x0000000500b07223 */ /* 0x040fe200000101b0 */
[----:B------:R-:W-:Y:S02]  /*c350*/  I2FP.F32.S32 R8, R8 ;  /* 0x0000000800087245 */ /* 0x000fe40000201400 */
[C---:B------:R-:W-:Y:S02]  /*c360*/  IADD3 R5, PT, PT, R233.reuse, -0x38, RZ ;  /* 0xffffffc8e9057810 */ /* 0x040fe40007ffe0ff */
[----:B------:R-:W-:Y:S01]  /*c370*/  IABS R4, R4 ;  /* 0x0000000400047213 */ /* 0x000fe20000000000 */
[CC--:B------:R-:W-:Y:S01]  /*c380*/  FFMA.FTZ R163, -R0.reuse, R8.reuse, R163 ;  /* 0x0000000800a37223 */ /* 0x0c0fe200000101a3 */
[----:B------:R-:W-:Y:S01]  /*c390*/  IABS R5, R5 ;  /* 0x0000000500057213 */ /* 0x000fe20000000000 */
[C---:B------:R-:W-:Y:S01]  /*c3a0*/  FFMA.FTZ R157, -R0.reuse, R8, R157 ;  /* 0x00000008009d7223 */ /* 0x040fe2000001019d */
[----:B------:R-:W-:Y:S02]  /*c3b0*/  I2FP.F32.S32 R4, R4 ;  /* 0x0000000400047245 */ /* 0x000fe40000201400 */
[C---:B------:R-:W-:Y:S02]  /*c3c0*/  IADD3 R8, PT, PT, R233.reuse, -0x41, RZ ;  /* 0xffffffbfe9087810 */ /* 0x040fe40007ffe0ff */
[----:B------:R-:W-:Y:S01]  /*c3d0*/  I2FP.F32.S32 R5, R5 ;  /* 0x0000000500057245 */ /* 0x000fe20000201400 */
[C---:B------:R-:W-:Y:S01]  /*c3e0*/  FFMA.FTZ R202, -R0.reuse, R4, R23 ;  /* 0x0000000400ca7223 */ /* 0x040fe20000010117 */
[----:B------:R-:W-:Y:S01]  /*c3f0*/  IABS R8, R8 ;  /* 0x0000000800087213 */ /* 0x000fe20000000000 */
        /* <DEDUP_REMOVED lines=8> */
[C---:B------:R-:W-:Y:S01]  /*c480*/  FFMA.FTZ R252, -R0.reuse, R5, R252 ;  /* 0x0000000500fc7223 */ /* 0x040fe200000101fc */
[----:B------:R-:W-:Y:S01]  /*c490*/  I2FP.F32.S32 R7, R7 ;  /* 0x0000000700077245 */ /* 0x000fe20000201400 */
[C---:B------:R-:W-:Y:S01]  /*c4a0*/  FFMA.FTZ R204, -R0.reuse, R5, R204 ;  /* 0x0000000500cc7223 */ /* 0x040fe200000101cc */
[----:B------:R-:W-:Y:S02]  /*c4b0*/  I2FP.F32.S32 R50, R50 ;  /* 0x0000003200327245 */ /* 0x000fe40000201400 */
[----:B------:R-:W-:Y:S01]  /*c4c0*/  I2FP.F32.S32 R4, R4 ;  /* 0x0000000400047245 */ /* 0x000fe20000201400 */
[CC--:B------:R-:W-:Y:S01]  /*c4d0*/  FFMA.FTZ R58, -R0.reuse, R7.reuse, R155 ;  /* 0x00000007003a7223 */ /* 0x0c0fe2000001019b */
[C---:B------:R-:W-:Y:S01]  /*c4e0*/  IADD3 R5, PT, PT, R233.reuse, -0x49, RZ ;  /* 0xffffffb7e9057810 */ /* 0x040fe20007ffe0ff */
[C---:B------:R-:W-:Y:S01]  /*c4f0*/  FFMA.FTZ R178, -R0.reuse, R7, R178 ;  /* 0x0000000700b27223 */ /* 0x040fe200000101b2 */
[C---:B------:R-:W-:Y:S01]  /*c500*/  IADD3 R7, PT, PT, R233.reuse, -0x39, RZ ;  /* 0xffffffc7e9077810 */ /* 0x040fe20007ffe0ff */
[CC--:B------:R-:W-:Y:S01]  /*c510*/  FFMA.FTZ R66, -R0.reuse, R50.reuse, R181 ;  /* 0x0000003200427223 */ /* 0x0c0fe200000101b5 */
[----:B------:R-:W-:Y:S01]  /*c520*/  IABS R5, R5 ;  /* 0x0000000500057213 */ /* 0x000fe20000000000 */
[C---:B------:R-:W-:Y:S01]  /*c530*/  FFMA.FTZ R50, -R0.reuse, R50, R9 ;  /* 0x0000003200327223 */ /* 0x040fe20000010109 */
[CC--:B------:R-:W-:Y:S01]  /*c540*/  FFMA.FTZ R175, -R0.reuse, R4.reuse, R175 ;  /* 0x0000000400af7223 */ /* 0x0c0fe200000101af */
[C---:B------:R-:W-:Y:S01]  /*c550*/  FFMA.FTZ R167, -R0.reuse, R4, R167 ;  /* 0x0000000400a77223 */ /* 0x040fe200000101a7 */
[C---:B------:R-:W-:Y:S02]  /*c560*/  IADD3 R4, PT, PT, R233.reuse, -0x58, RZ ;  /* 0xffffffa8e9047810 */ /* 0x040fe40007ffe0ff */
[C---:B------:R-:W-:Y:S02]  /*c570*/  IADD3 R9, PT, PT, R233.reuse, -0x31, RZ ;  /* 0xffffffcfe9097810 */ /* 0x040fe40007ffe0ff */
[----:B------:R-:W-:Y:S02]  /*c580*/  IABS R7, R7 ;  /* 0x0000000700077213 */ /* 0x000fe40000000000 */
[----:B------:R-:W-:Y:S02]  /*c590*/  I2FP.F32.S32 R5, R5 ;  /* 0x0000000500057245 */ /* 0x000fe40000201400 */
[----:B------:R-:W-:Y:S02]  /*c5a0*/  IABS R4, R4 ;  /* 0x0000000400047213 */ /* 0x000fe40000000000 */
[----:B------:R-:W-:Y:S01]  /*c5b0*/  IABS R9, R9 ;  /* 0x0000000900097213 */ /* 0x000fe20000000000 */
[C---:B------:R-:W-:Y:S01]  /*c5c0*/  FFMA.FTZ R244, -R0.reuse, R5, R244 ;  /* 0x0000000500f47223 */ /* 0x040fe200000101f4 */
[----:B------:R-:W-:Y:S01]  /*c5d0*/  I2FP.F32.S32 R7, R7 ;  /* 0x0000000700077245 */ /* 0x000fe20000201400 */
[C---:B------:R-:W-:Y:S01]  /*c5e0*/  FFMA.FTZ R177, -R0.reuse, R5, R177 ;  /* 0x0000000500b17223 */ /* 0x040fe200000101b1 */
[C---:B------:R-:W-:Y:S02]  /*c5f0*/  IADD3 R11, PT, PT, R233.reuse, -0x48, RZ ;  /* 0xffffffb8e90b7810 */ /* 0x040fe40007ffe0ff */
[----:B------:R-:W-:Y:S01]  /*c600*/  I2FP.F32.S32 R9, R9 ;  /* 0x0000000900097245 */ /* 0x000fe20000201400 */
[CC--:B------:R-:W-:Y:S01]  /*c610*/  FFMA.FTZ R200, -R0.reuse, R7.reuse, R21 ;  /* 0x0000000700c87223 */ /* 0x0c0fe20000010115 */
[----:B------:R-:W-:Y:S01]  /*c620*/  I2FP.F32.S32 R5, R4 ;  /* 0x0000000400057245 */ /* 0x000fe20000201400 */
[C---:B------:R-:W-:Y:S01]  /*c630*/  FFMA.FTZ R206, -R0.reuse, R7, R206 ;  /* 0x0000000700ce7223 */ /* 0x040fe200000101ce */
[----:B------:R-:W-:Y:S01]  /*c640*/  IABS R11, R11 ;  /* 0x0000000b000b7213 */ /* 0x000fe20000000000 */
[CC--:B------:R-:W-:Y:S01]  /*c650*/  FFMA.FTZ R169, -R0.reuse, R9.reuse, R169 ;  /* 0x0000000900a97223 */ /* 0x0c0fe200000101a9 */
[C---:B------:R-:W-:Y:S01]  /*c660*/  IADD3 R7, PT, PT, R233.reuse, -0x51, RZ ;  /* 0xffffffafe9077810 */ /* 0x040fe20007ffe0ff */
[C---:B------:R-:W-:Y:S01]  /*c670*/  FFMA.FTZ R180, -R0.reuse, R9, R180 ;  /* 0x0000000900b47223 */ /* 0x040fe200000101b4 */
[CC--:B------:R-:W-:Y:S01]  /*c680*/  FFMA.FTZ R186, -R0.reuse, R5.reuse, R186 ;  /* 0x0000000500ba7223 */ /* 0x0c0fe200000101ba */
[C---:B------:R-:W-:Y:S01]  /*c690*/  FFMA.FTZ R198, -R0.reuse, R5, R198 ;  /* 0x0000000500c67223 */ /* 0x040fe200000101c6 */
[----:B------:R-:W-:Y:S02]  /*c6a0*/  I2FP.F32.S32 R11, R11 ;  /* 0x0000000b000b7245 */ /* 0x000fe40000201400 */
[C---:B------:R-:W-:Y:S02]  /*c6b0*/  IADD3 R5, PT, PT, R233.reuse, -0x60, RZ ;  /* 0xffffffa0e9057810 */ /* 0x040fe40007ffe0ff */
[C---:B------:R-:W-:Y:S01]  /*c6c0*/  IADD3 R9, PT, PT, R233.reuse, -0x50, RZ ;  /* 0xffffffb0e9097810 */ /* 0x040fe20007ffe0ff */
[C---:B------:R-:W-:Y:S01]  /*c6d0*/  FFMA.FTZ R246, -R0.reuse, R11, R246 ;  /* 0x0000000b00f67223 */ /* 0x040fe200000101f6 */
[----:B------:R-:W-:Y:S01]  /*c6e0*/  IABS R7, R7 ;  /* 0x0000000700077213 */ /* 0x000fe20000000000 */
[C---:B------:R-:W-:Y:S01]  /*c6f0*/  FFMA.FTZ R173, -R0.reuse, R11, R173 ;  /* 0x0000000b00ad7223 */ /* 0x040fe200000101ad */
[----:B------:R-:W-:Y:S02]  /*c700*/  IABS R5, R5 ;  /* 0x0000000500057213 */ /* 0x000fe40000000000 */
[----:B------:R-:W-:Y:S02]  /*c710*/  IABS R9, R9 ;  /* 0x0000000900097213 */ /* 0x000fe40000000000 */
[C---:B------:R-:W-:Y:S02]  /*c720*/  IADD3 R11, PT, PT, R233.reuse, -0x59, RZ ;  /* 0xffffffa7e90b7810 */ /* 0x040fe40007ffe0ff */
[----:B------:R-:W-:Y:S02]  /*c730*/  I2FP.F32.S32 R7, R7 ;  /* 0x0000000700077245 */ /* 0x000fe40000201400 */
[C---:B------:R-:W-:Y:S02]  /*c740*/  IADD3 R4, PT, PT, R233.reuse, -0x69, RZ ;  /* 0xffffff97e9047810 */ /* 0x040fe40007ffe0ff */
[----:B------:R-:W-:Y:S01]  /*c750*/  I2FP.F32.S32 R5, R5 ;  /* 0x0000000500057245 */ /* 0x000fe20000201400 */
[CC--:B------:R-:W-:Y:S01]  /*c760*/  FFMA.FTZ R192, -R0.reuse, R7.reuse, R192 ;  /* 0x0000000700c07223 */ /* 0x0c0fe200000101c0 */
[----:B------:R-:W-:Y:S01]  /*c770*/  IADD3 R56, PT, PT, R233, -0x21, RZ ;  /* 0xffffffdfe9387810 */ /* 0x000fe20007ffe0ff */
[C---:B------:R-:W-:Y:S01]  /*c780*/  FFMA.FTZ R248, -R0.reuse, R7, R248 ;  /* 0x0000000700f87223 */ /* 0x040fe200000101f8 */
[----:B------:R-:W-:Y:S01]  /*c790*/  I2FP.F32.S32 R9, R9 ;  /* 0x0000000900097245 */ /* 0x000fe20000201400 */
[C---:B------:R-:W-:Y:S01]  /*c7a0*/  FFMA.FTZ R170, -R0.reuse, R5, R170 ;  /* 0x0000000500aa7223 */ /* 0x040fe200000101aa */
[----:B------:R-:W-:Y:S01]  /*c7b0*/  IABS R11, R11 ;  /* 0x0000000b000b7213 */ /* 0x000fe20000000000 */
[C---:B------:R-:W-:Y:S01]  /*c7c0*/  FFMA.FTZ R190, -R0.reuse, R5, R190 ;  /* 0x0000000500be7223 */ /* 0x040fe200000101be */
[----:B------:R-:W-:Y:S01]  /*c7d0*/  IABS R4, R4 ;  /* 0x0000000400047213 */ /* 0x000fe20000000000 */
[C---:B------:R-:W-:Y:S01]  /*c7e0*/  FFMA.FTZ R194, -R0.reuse, R9, R194 ;  /* 0x0000000900c27223 */ /* 0x040fe200000101c2 */
[----:B------:R-:W-:Y:S01]  /*c7f0*/  FMNMX3.FTZ R8, R133, R205, R207, !PT ;  /* 0x000000cd85087276 */ /* 0x000fe200078100cf */
[----:B------:R-:W-:Y:S01]  /*c800*/  FFMA.FTZ R250, -R0, R9, R250 ;  /* 0x0000000900fa7223 */ /* 0x000fe200000101fa */
[C---:B------:R-:W-:Y:S02]  /*c810*/  IADD3 R7, PT, PT, R233.reuse, -0x68, RZ ;  /* 0xffffff98e9077810 */ /* 0x040fe40007ffe0ff */
[----:B------:R-:W-:Y:S02]  /*c820*/  IABS R56, R56 ;  /* 0x0000003800387213 */ /* 0x000fe40000000000 */
[----:B------:R-:W-:Y:S02]  /*c830*/  I2FP.F32.S32 R11, R11 ;  /* 0x0000000b000b7245 */ /* 0x000fe40000201400 */
[----:B------:R-:W-:Y:S02]  /*c840*/  FMNMX3.FTZ R8, R8, R251, R6, !PT ;  /* 0x000000fb08087276 */ /* 0x000fe40007810006 */
[----:B------:R-:W-:Y:S01]  /*c850*/  I2FP.F32.S32 R5, R4 ;  /* 0x0000000400057245 */ /* 0x000fe20000201400 */
[CC--:B------:R-:W-:Y:S01]  /*c860*/  FFMA.FTZ R184, -R0.reuse, R11.reuse, R184 ;  /* 0x0000000b00b87223 */ /* 0x0c0fe200000101b8 */
[----:B------:R-:W-:Y:S01]  /*c870*/  IADD3 R9, PT, PT, R233, -0x61, RZ ;  /* 0xffffff9fe9097810 */ /* 0x000fe20007ffe0ff */
[----:B------:R-:W-:Y:S01]  /*c880*/  FFMA.FTZ R196, -R0, R11, R196 ;  /* 0x0000000b00c47223 */ /* 0x000fe200000101c4 */
[----:B------:R-:W-:Y:S01]  /*c890*/  FMNMX3.FTZ R4, R132, R197, R199, !PT ;  /* 0x000000c584047276 */ /* 0x000fe200078100c7 */
[C---:B------:R-:W-:Y:S01]  /*c8a0*/  FFMA.FTZ R160, -R0.reuse, R5, R160 ;  /* 0x0000000500a07223 */ /* 0x040fe200000101a0 */
[----:B------:R-:W-:Y:S01]  /*c8b0*/  IABS R7, R7 ;  /* 0x0000000700077213 */ /* 0x000fe20000000000 */
[----:B------:R-:W-:Y:S01]  /*c8c0*/  FFMA.FTZ R172, -R0, R5, R172 ;  /* 0x0000000500ac7223 */ /* 0x000fe200000101ac */
[----:B------:R-:W-:Y:S02]  /*c8d0*/  I2FP.F32.S32 R56, R56 ;  /* 0x0000003800387245 */ /* 0x000fe40000201400 */
[----:B----4-:R-:W-:Y:S02]  /*c8e0*/  FMNMX3.FTZ R13, R8, R59, R57, !PT ;  /* 0x0000003b080d7276 */ /* 0x010fe40007810039 */
[----:B------:R-:W-:Y:S01]  /*c8f0*/  IABS R9, R9 ;  /* 0x0000000900097213 */ /* 0x000fe20000000000 */
[-C--:B------:R-:W-:Y:S01]  /*c900*/  FFMA.FTZ R161, -R0, R56.reuse, R161 ;  /* 0x0000003800a17223 */ /* 0x080fe200000101a1 */
[----:B------:R-:W-:Y:S01]  /*c910*/  FMNMX3.FTZ R11, R4, R249, R247, !PT ;  /* 0x000000f9040b7276 */ /* 0x000fe200078100f7 */
[C---:B------:R-:W-:Y:S01]  /*c920*/  FFMA.FTZ R56, -R0.reuse, R56, R141 ;  /* 0x0000003800387223 */ /* 0x040fe2000001018d */
[----:B------:R-:W-:Y:S02]  /*c930*/  I2FP.F32.S32 R7, R7 ;  /* 0x0000000700077245 */ /* 0x000fe40000201400 */
[----:B------:R-:W-:Y:S02]  /*c940*/  FMNMX3.FTZ R4, R13, R66, R64, !PT ;  /* 0x000000420d047276 */ /* 0x000fe40007810040 */
[----:B------:R-:W-:Y:S01]  /*c950*/  I2FP.F32.S32 R9, R9 ;  /* 0x0000000900097245 */ /* 0x000fe20000201400 */
[CC--:B------:R-:W-:Y:S01]  /*c960*/  FFMA.FTZ R162, -R0.reuse, R7.reuse, R162 ;  /* 0x0000000700a27223 */ /* 0x0c0fe200000101a2 */
[----:B------:R-:W-:Y:S01]  /*c970*/  FMNMX3.FTZ R11, R11, R50, R48, !PT ;  /* 0x000000320b0b7276 */ /* 0x000fe20007810030 */
[C---:B------:R-:W-:Y:S01]  /*c980*/  FFMA.FTZ R174, -R0.reuse, R7, R174 ;  /* 0x0000000700ae7223 */ /* 0x040fe200000101ae */
[----:B------:R-:W-:Y:S01]  /*c990*/  IADD3 R7, PT, PT, R233, -0x71, RZ ;  /* 0xffffff8fe9077810 */ /* 0x000fe20007ffe0ff */
[-C--:B------:R-:W-:Y:S01]  /*c9a0*/  FFMA.FTZ R168, -R0, R9.reuse, R168 ;  /* 0x0000000900a87223 */ /* 0x080fe200000101a8 */
[----:B------:R-:W-:Y:S01]  /*c9b0*/  FMNMX3.FTZ R4, R4, R178, R161, !PT ;  /* 0x000000b204047276 */ /* 0x000fe200078100a1 */
[----:B------:R-:W-:Y:S01]  /*c9c0*/  FFMA.FTZ R188, -R0, R9, R188 ;  /* 0x0000000900bc7223 */ /* 0x000fe200000101bc */
[----:B------:R-:W-:Y:S02]  /*c9d0*/  FMNMX3.FTZ R8, R11, R58, R56, !PT ;  /* 0x0000003a0b087276 */ /* 0x000fe40007810038 */
[C---:B------:R-:W-:Y:S02]  /*c9e0*/  IADD3 R9, PT, PT, R233.reuse, -0x70, RZ ;  /* 0xffffff90e9097810 */ /* 0x040fe40007ffe0ff */
[----:B------:R-:W-:Y:S02]  /*c9f0*/  IABS R7, R7 ;  /* 0x0000000700077213 */ /* 0x000fe40000000000 */
[----:B------:R-:W-:Y:S02]  /*ca00*/  FMNMX3.FTZ R4, R4, R163, R182, !PT ;  /* 0x000000a304047276 */ /* 0x000fe400078100b6 */
[----:B------:R-:W-:Y:S02]  /*ca10*/  FMNMX3.FTZ R8, R8, R157, R176, !PT ;  /* 0x0000009d08087276 */ /* 0x000fe400078100b0 */
[----:B------:R-:W-:Y:S02]  /*ca20*/  IABS R9, R9 ;  /* 0x0000000900097213 */ /* 0x000fe40000000000 */
[----:B------:R-:W-:Y:S02]  /*ca30*/  I2FP.F32.S32 R7, R7 ;  /* 0x0000000700077245 */ /* 0x000fe40000201400 */
[----:B------:R-:W-:Y:S02]  /*ca40*/  FMNMX3.FTZ R4, R4, R202, R169, !PT ;  /* 0x000000ca04047276 */ /* 0x000fe400078100a9 */
[----:B------:R-:W-:Y:S01]  /*ca50*/  FMNMX3.FTZ R8, R8, R159, R180, !PT ;  /* 0x0000009f08087276 */ /* 0x000fe200078100b4 */
[C---:B------:R-:W-:Y:S01]  /*ca60*/  FFMA.FTZ R139, -R0.reuse, R7, R139 ;  /* 0x00000007008b7223 */ /* 0x040fe2000001018b */
[----:B------:R-:W-:Y:S01]  /*ca70*/  I2FP.F32.S32 R9, R9 ;  /* 0x0000000900097245 */ /* 0x000fe20000201400 */
[----:B------:R-:W-:Y:S01]  /*ca80*/  FFMA.FTZ R164, -R0, R7, R164 ;  /* 0x0000000700a47223 */ /* 0x000fe200000101a4 */
[----:B------:R-:W-:Y:S02]  /*ca90*/  FMNMX3.FTZ R4, R4, R171, R206, !PT ;  /* 0x000000ab04047276 */ /* 0x000fe400078100ce */
[----:B------:R-:W-:Y:S01]  /*caa0*/  FMNMX3.FTZ R7, R8, R165, R200, !PT ;  /* 0x000000a508077276 */ /* 0x000fe200078100c8 */
[CC--:B------:R-:W-:Y:S01]  /*cab0*/  FFMA.FTZ R140, -R0.reuse, R9.reuse, R140 ;  /* 0x00000009008c7223 */ /* 0x0c0fe2000001018c */
[----:B------:R-:W-:Y:S01]  /*cac0*/  IADD3 R5, PT, PT, R233, -0x78, RZ ;  /* 0xffffff88e9057810 */ /* 0x000fe20007ffe0ff */
[----:B------:R-:W-:Y:S01]  /*cad0*/  FFMA.FTZ R166, -R0, R9, R166 ;  /* 0x0000000900a67223 */ /* 0x000fe200000101a6 */
[----:B------:R-:W-:Y:S02]  /*cae0*/  FMNMX3.FTZ R9, R4, R175, R252, !PT ;  /* 0x000000af04097276 */ /* 0x000fe400078100fc */
[----:B------:R-:W-:Y:S02]  /*caf0*/  FMNMX3.FTZ R4, R7, R167, R204, !PT ;  /* 0x000000a707047276 */ /* 0x000fe400078100cc */
[----:B------:R-:W-:Y:S02]  /*cb00*/  IABS R5, R5 ;  /* 0x0000000500057213 */ /* 0x000fe40000000000 */
[----:B------:R-:W-:Y:S02]  /*cb10*/  FMNMX3.FTZ R11, R4, R173, R177, !PT ;  /* 0x000000ad040b7276 */ /* 0x000fe400078100b1 */
[----:B------:R-:W-:Y:S02]  /*cb20*/  I2FP.F32.S32 R5, R5 ;  /* 0x0000000500057245 */ /* 0x000fe40000201400 */
[----:B------:R-:W-:Y:S02]  /*cb30*/  FMNMX3.FTZ R11, R11, R250, R248, !PT ;  /* 0x000000fa0b0b7276 */ /* 0x000fe400078100f8 */
[----:B------:R-:W-:Y:S01]  /*cb40*/  FMNMX3.FTZ R9, R9, R246, R244, !PT ;  /* 0x000000f609097276 */ /* 0x000fe200078100f4 */
[CC--:B------:R-:W-:Y:S01]  /*cb50*/  FFMA.FTZ R138, -R0.reuse, R5.reuse, R138 ;  /* 0x00000005008a7223 */ /* 0x0c0fe2000001018a */
[C---:B------:R-:W-:Y:S01]  /*cb60*/  FFMA.FTZ R158, -R0.reuse, R5, R158 ;  /* 0x00000005009e7223 */ /* 0x040fe2000001019e */
[----:B------:R-:W-:Y:S02]  /*cb70*/  IADD3 R5, PT, PT, R233, -0x79, RZ ;  /* 0xffffff87e9057810 */ /* 0x000fe40007ffe0ff */
        /* <DEDUP_REMOVED lines=11> */
[C---:B------:R-:W-:Y:S01]  /*cc30*/  FFMA.FTZ R137, -R0.reuse, R5, R137 ;  /* 0x0000000500897223 */ /* 0x040fe20000010189 */
[----:B------:R-:W-:Y:S02]  /*cc40*/  FMNMX3.FTZ R9, R9, R186, R184, !PT ;  /* 0x000000ba09097276 */ /* 0x000fe400078100b8 */
[----:B------:R-:W-:Y:S02]  /*cc50*/  I2FP.F32.S32 R8, R8 ;  /* 0x0000000800087245 */ /* 0x000fe40000201400 */
[----:B------:R-:W-:Y:S02]  /*cc60*/  I2FP.F32.S32 R7, R7 ;  /* 0x0000000700077245 */ /* 0x000fe40000201400 */
[----:B------:R-:W-:Y:S01]  /*cc70*/  FMNMX3.FTZ R11, R11, R166, R164, !PT ;  /* 0x000000a60b0b7276 */ /* 0x000fe200078100a4 */
[C---:B------:R-:W-:Y:S01]  /*cc80*/  FFMA.FTZ R151, -R0.reuse, R8, R151 ;  /* 0x0000000800977223 */ /* 0x040fe20000010197 */
[----:B------:R-:W-:Y:S01]  /*cc90*/  FMNMX3.FTZ R9, R9, R170, R168, !PT ;  /* 0x000000aa09097276 */ /* 0x000fe200078100a8 */
[----:B------:R-:W-:Y:S01]  /*cca0*/  FFMA.FTZ R154, -R0, R7, R154 ;  /* 0x00000007009a7223 */ /* 0x000fe2000001019a */
[----:B------:R-:W-:Y:S02]  /*ccb0*/  FMNMX3.FTZ R11, R11, R158, R156, !PT ;  /* 0x0000009e0b0b7276 */ /* 0x000fe4000781009c */
[----:B------:R-:W-:Y:S02]  /*ccc0*/  FMNMX3.FTZ R4, R9, R162, R160, !PT ;  /* 0x000000a209047276 */ /* 0x000fe400078100a0 */
[----:B------:R-:W-:Y:S02]  /*ccd0*/  FMNMX3.FTZ R10, R11, R154, R151, !PT ;  /* 0x0000009a0b0a7276 */ /* 0x000fe40007810097 */
[----:B------:R-:W-:Y:S02]  /*cce0*/  FMNMX3.FTZ R4, R4, R140, R139, !PT ;  /* 0x0000008c04047276 */ /* 0x000fe4000781008b */
[----:B------:R-:W-:Y:S01]  /*ccf0*/  LOP3.LUT R216, R215, 0x200, R216, 0xf8, !PT ;  /* 0x00000200d7d87812 */ /* 0x000fe200078ef8d8 */
[----:B------:R-:W1:Y:S01]  /*cd00*/  SHFL.BFLY PT, R5, R10, 0x2, 0x1f ;  /* 0x0c401f000a057f89 */ /* 0x000e6200000e0000 */
[----:B------:R-:W-:Y:S02]  /*cd10*/  FMNMX3.FTZ R9, R4, R138, R137, !PT ;  /* 0x0000008a04097276 */ /* 0x000fe40007810089 */
[----:B------:R-:W-:Y:S02]  /*cd20*/  LEA R143, R216, R213, 0x1 ;  /* 0x000000d5d88f7211 */ /* 0x000fe400078e08ff */
[----:B------:R-:W-:Y:S03]  /*cd30*/  IADD3 R234, PT, PT, R234, -0x1, RZ ;  /* 0xffffffffeaea7810 */ /* 0x000fe60007ffe0ff */
[----:B------:R-:W3:Y:S01]  /*cd40*/  SHFL.BFLY PT, R4, R9, 0x2, 0x1f ;  /* 0x0c401f0009047f89 */ /* 0x000ee200000e0000 */
[----:B------:R-:W-:Y:S02]  /*cd50*/  IADD3 R142, PT, PT, R214, R143, RZ ;  /* 0x0000008fd68e7210 */ /* 0x000fe40007ffe0ff */
[----:B------:R-:W-:Y:S05]  /*cd60*/  IADD3 R141, PT, PT, R143, 0xc040, RZ ;  /* 0x0000c0408f8d7810 */ /* 0x000fea0007ffe0ff */
[----:B------:R-:W-:Y:S01]  /*cd70*/  LDSM.16.MT88.4 R12, [R143+0xc000] ;  /* 0x00c000008f0c783b */ /* 0x000fe20000004200 */
[----:B------:R-:W-:Y:S02]  /*cd80*/  IADD3 R235, PT, PT, R235, -0x80, RZ ;  /* 0xffffff80ebeb7810 */ /* 0x000fe40007ffe0ff */
[----:B------:R-:W-:Y:S05]  /*cd90*/  IADD3 R233, PT, PT, R233, 0x80, RZ ;  /* 0x00000080e9e97810 */ /* 0x000fea0007ffe0ff */
[----:B------:R-:W-:Y:S08]  /*cda0*/  LDSM.16.MT88.4 R20, [R142+0xc000] ;  /* 0x00c000008e14783b */ /* 0x000ff00000004200 */
[----:B------:R-:W-:Y:S08]  /*cdb0*/  LDSM.16.MT88.4 R44, [R143+0x10000] ;  /* 0x010000008f2c783b */ /* 0x000ff00000004200 */
[----:B------:R-:W-:Y:S01]  /*cdc0*/  LDSM.16.MT88.4 R52, [R142+0x10000] ;  /* 0x010000008e34783b */ /* 0x000fe20000004200 */
[----:B-1----:R-:W-:Y:S02]  /*cdd0*/  FMNMX.FTZ R8, R10, R5, !PT ;  /* 0x000000050a087209 */ /* 0x002fe40007810000 */
[----:B---3--:R-:W-:Y:S05]  /*cde0*/  FMNMX.FTZ R7, R9, R4, !PT ;  /* 0x0000000409077209 */ /* 0x008fea0007810000 */
[----:B------:R-:W1:Y:S08]  /*cdf0*/  SHFL.BFLY PT, R135, R8, 0x1, 0x1f ;  /* 0x0c201f0008877f89 */ /* 0x000e7000000e0000 */
[----:B------:R-:W3:Y:S01]  /*ce00*/  SHFL.BFLY PT, R134, R7, 0x1, 0x1f ;  /* 0x0c201f0007867f89 */ /* 0x000ee200000e0000 */
[----:B-1----:R-:W-:Y:S02]  /*ce10*/  FMNMX.FTZ R135, R8, R135, !PT ;  /* 0x0000008708877209 */ /* 0x002fe40007810000 */
[----:B------:R-:W-:Y:S02]  /*ce20*/  IADD3 R8, PT, PT, R143, 0xc000, RZ ;  /* 0x0000c0008f087810 */ /* 0x000fe40007ffe0ff */
[----:B---3--:R-:W-:Y:S01]  /*ce30*/  FMNMX.FTZ R134, R7, R134, !PT ;  /* 0x0000008607867209 */ /* 0x008fe20007810000 */
[----:B--2---:R-:W-:Y:S01]  /*ce40*/  FMUL.FTZ R155, R136, R135 ;  /* 0x00000087889b7220 */ /* 0x004fe20000410000 */
[----:B------:R-:W-:Y:S02]  /*ce50*/  FSETP.NEU.FTZ.AND P0, PT, R135, -INF , PT ;  /* 0xff8000008700780b */ /* 0x000fe40003f1d000 */
[----:B------:R-:W-:Y:S01]  /*ce60*/  @P2 IADD3 R141, PT, PT, R8, -0x40, RZ ;  /* 0xffffffc0088d2810 */ /* 0x000fe20007ffe0ff */
[----:B------:R-:W-:Y:S01]  /*ce70*/  FADD.FTZ R5, -R134, R133 ;  /* 0x0000008586057221 */ /* 0x000fe20000010100 */
[----:B------:R-:W-:Y:S01]  /*ce80*/  FSEL R155, R155, RZ, P0 ;  /* 0x000000ff9b9b7208 */ /* 0x000fe20000000000 */
[----:B------:R-:W-:Y:S01]  /*ce90*/  FMUL.FTZ R153, R136, R134 ;  /* 0x0000008688997220 */ /* 0x000fe20000410000 */
[----:B------:R-:W-:Y:S01]  /*cea0*/  FSETP.NEU.FTZ.AND P0, PT, R134, -INF , PT ;  /* 0xff8000008600780b */ /* 0x000fe20003f1d000 */
[C---:B------:R-:W-:Y:S01]  /*ceb0*/  FMUL.FTZ R4, R136.reuse, R5 ;  /* 0x0000000588047220 */ /* 0x040fe20000410000 */
[----:B------:R-:W-:Y:S01]  /*cec0*/  FADD.FTZ R5, -R135, R132 ;  /* 0x0000008487057221 */ /* 0x000fe20000010100 */
[-CC-:B------:R-:W-:Y:S01]  /*ced0*/  FFMA.FTZ R146, R247, R136.reuse, -R155.reuse ;  /* 0x00000088f7927223 */ /* 0x180fe2000001089b */
[----:B------:R-:W-:Y:S01]  /*cee0*/  FSEL R153, R153, RZ, P0 ;  /* 0x000000ff99997208 */ /* 0x000fe20000000000 */
[-CC-:B------:R-:W-:Y:S01]  /*cef0*/  FFMA.FTZ R150, R197, R136.reuse, -R155.reuse ;  /* 0x00000088c5967223 */ /* 0x180fe2000001089b */
[----:B------:R-:W-:Y:S01]  /*cf00*/  FMUL.FTZ R133, R136, R5 ;  /* 0x0000000588857220 */ /* 0x000fe20000410000 */
[-CC-:B------:R-:W-:Y:S01]  /*cf10*/  FFMA.FTZ R148, R199, R136.reuse, -R155.reuse ;  /* 0x00000088c7947223 */ /* 0x180fe2000001089b */
[-C--:B------:R-:W-:Y:S01]  /*cf20*/  FFMA.FTZ R147, R249, R136.reuse, -R155 ;  /* 0x00000088f9937223 */ /* 0x080fe2000001089b */
[-CC-:B------:R-:W-:Y:S01]  /*cf30*/  FFMA.FTZ R149, R205, R136.reuse, -R153.reuse ;  /* 0x00000088cd957223 */ /* 0x180fe20000010899 */
[-CC-:B------:R-:W-:Y:S01]  /*cf40*/  FFMA.FTZ R152, R207, R136.reuse, -R153.reuse ;  /* 0x00000088cf987223 */ /* 0x180fe20000010899 */
[-CC-:B------:R-:W-:Y:S01]  /*cf50*/  FFMA.FTZ R145, R251, R136.reuse, -R153.reuse ;  /* 0x00000088fb917223 */ /* 0x180fe20000010899 */
[-CC-:B------:R-:W-:Y:S01]  /*cf60*/  FFMA.FTZ R144, R6, R136.reuse, -R153.reuse ;  /* 0x0000008806907223 */ /* 0x180fe20000010899 */
[----:B------:R-:W1:Y:S01]  /*cf70*/  MUFU.EX2 R132, R4 ;  /* 0x0000000400847308 */ /* 0x000e620000000800 */
[----:B------:R-:W2:Y:S01]  /*cf80*/  LDSM.16.MT88.4 R28, [R141] ;  /* 0x000000008d1c783b */ /* 0x000ea20000004200 */
[----:B------:R-:W-:Y:S01]  /*cf90*/  IADD3 R214, PT, PT, R214, R141, RZ ;  /* 0x0000008dd6d67210 */ /* 0x000fe20007ffe0ff */
[-CC-:B------:R-:W-:Y:S01]  /*cfa0*/  FFMA.FTZ R182, R182, R136.reuse, -R153.reuse ;  /* 0x00000088b6b67223 */ /* 0x180fe20000010899 */
[-CC-:B------:R-:W-:Y:S01]  /*cfb0*/  FFMA.FTZ R202, R202, R136.reuse, -R153.reuse ;  /* 0x00000088caca7223 */ /* 0x180fe20000010899 */
[-CC-:B------:R-:W-:Y:S01]  /*cfc0*/  FFMA.FTZ R169, R169, R136.reuse, -R153.reuse ;  /* 0x00000088a9a97223 */ /* 0x180fe20000010899 */
[-C--:B------:R-:W-:Y:S01]  /*cfd0*/  FFMA.FTZ R171, R171, R136.reuse, -R153 ;  /* 0x00000088abab7223 */ /* 0x080fe20000010899 */
[-CC-:B------:R-:W-:Y:S03]  /*cfe0*/  FFMA.FTZ R157, R157, R136.reuse, -R155.reuse ;  /* 0x000000889d9d7223 */ /* 0x180fe6000001089b */
[----:B------:R-:W3:Y:S01]  /*cff0*/  MUFU.EX2 R133, R133 ;  /* 0x0000008500857308 */ /* 0x000ee20000000800 */
[----:B------:R-:W4:Y:S01]  /*d000*/  LDSM.16.MT88.4 R36, [R214] ;  /* 0x00000000d624783b */ /* 0x000f220000004200 */
[-C--:B------:R-:W-:Y:S01]  /*d010*/  FFMA.FTZ R176, R176, R136.reuse, -R155 ;  /* 0x00000088b0b07223 */ /* 0x080fe2000001089b */
[-CC-:B------:R-:W-:Y:S01]  /*d020*/  FFMA.FTZ R178, R178, R136.reuse, -R153.reuse ;  /* 0x00000088b2b27223 */ /* 0x180fe20000010899 */
[-C--:B------:R-:W-:Y:S01]  /*d030*/  FFMA.FTZ R161, R161, R136.reuse, -R153 ;  /* 0x00000088a1a17223 */ /* 0x080fe20000010899 */
[-CC-:B------:R-:W-:Y:S01]  /*d040*/  FFMA.FTZ R159, R159, R136.reuse, -R155.reuse ;  /* 0x000000889f9f7223 */ /* 0x180fe2000001089b */
[-C--:B------:R-:W-:Y:S01]  /*d050*/  FFMA.FTZ R180, R180, R136.reuse, -R155 ;  /* 0x00000088b4b47223 */ /* 0x080fe2000001089b */
[----:B------:R-:W-:Y:S03]  /*d060*/  FFMA.FTZ R163, R163, R136, -R153 ;  /* 0x00000088a3a37223 */ /* 0x000fe60000010899 */
[----:B------:R-:W-:Y:S01]  /*d070*/  MUFU.EX2 R146, R146 ;  /* 0x0000009200927308 */ /* 0x000fe20000000800 */
[C---:B-1----:R-:W-:Y:S01]  /*d080*/  FMUL.FTZ R6, R132.reuse, R130 ;  /* 0x0000008284067220 */ /* 0x042fe20000410000 */
[C---:B------:R-:W-:Y:S01]  /*d090*/  FMUL.FTZ R7, R132.reuse, R131 ;  /* 0x0000008384077220 */ /* 0x040fe20000410000 */
[C---:B------:R-:W-:Y:S01]  /*d0a0*/  FMUL.FTZ R10, R132.reuse, R126 ;  /* 0x0000007e840a7220 */ /* 0x040fe20000410000 */
[C---:B------:R-:W-:Y:S01]  /*d0b0*/  FMUL.FTZ R11, R132.reuse, R127 ;  /* 0x0000007f840b7220 */ /* 0x040fe20000410000 */
[C---:B------:R-:W-:Y:S01]  /*d0c0*/  FMUL.FTZ R18, R132.reuse, R118 ;  /* 0x0000007684127220 */ /* 0x040fe20000410000 */
[C---:B------:R-:W-:Y:S01]  /*d0d0*/  FMUL.FTZ R19, R132.reuse, R119 ;  /* 0x0000007784137220 */ /* 0x040fe20000410000 */
[----:B------:R-:W1:Y:S03]  /*d0e0*/  LDSM.16.MT88.4 R60, [R141+0x4000] ;  /* 0x004000008d3c783b */ /* 0x000e660000004200 */
[----:B------:R-:W-:Y:S01]  /*d0f0*/  MUFU.EX2 R150, R150 ;  /* 0x0000009600967308 */ /* 0x000fe20000000800 */
[C---:B---3--:R-:W-:Y:S01]  /*d100*/  FMUL.FTZ R4, R133.reuse, R128 ;  /* 0x0000008085047220 */ /* 0x048fe20000410000 */
[C---:B------:R-:W-:Y:S01]  /*d110*/  FMUL.FTZ R5, R133.reuse, R129 ;  /* 0x0000008185057220 */ /* 0x040fe20000410000 */
[C---:B------:R-:W-:Y:S01]  /*d120*/  FMUL.FTZ R8, R133.reuse, R124 ;  /* 0x0000007c85087220 */ /* 0x040fe20000410000 */
[C---:B------:R-:W-:Y:S01]  /*d130*/  FMUL.FTZ R9, R133.reuse, R125 ;  /* 0x0000007d85097220 */ /* 0x040fe20000410000 */
[C---:B------:R-:W-:Y:S01]  /*d140*/  FMUL.FTZ R16, R133.reuse, R116 ;  /* 0x0000007485107220 */ /* 0x040fe20000410000 */
[C---:B------:R-:W-:Y:S01]  /*d150*/  FMUL.FTZ R17, R133.reuse, R117 ;  /* 0x0000007585117220 */ /* 0x040fe20000410000 */
[----:B------:R-:W-:Y:S03]  /*d160*/  LDSM.16.MT88.4 R124, [R143+0xf800] ;  /* 0x00f800008f7c783b */ /* 0x000fe60000004200 */
[----:B------:R-:W3:Y:S01]  /*d170*/  MUFU.EX2 R148, R148 ;  /* 0x0000009400947308 */ /* 0x000ee20000000800 */
[C---:B------:R-:W-:Y:S01]  /*d180*/  FMUL.FTZ R26, R132.reuse, R110 ;  /* 0x0000006e841a7220 */ /* 0x040fe20000410000 */
        /* <DEDUP_REMOVED lines=12> */
[C---:B------:R-:W-:Y:S01]  /*d250*/  FMUL.FTZ R41, R133.reuse, R93 ;  /* 0x0000005d85297220 */ /* 0x040fe20000410000 */
[----:B------:R-:W-:Y:S03]  /*d260*/  LDSM.16.MT88.4 R108, [R141+0x3800] ;  /* 0x003800008d6c783b */ /* 0x000fe60000004200 */
[----:B------:R-:W5:Y:S01]  /*d270*/  MUFU.EX2 R152, R152 ;  /* 0x0000009800987308 */ /* 0x000f620000000800 */
[----:B---3--:R-:W-:Y:S01]  /*d280*/  F2FP.F16.F32.PACK_AB R128, R148, R150 ;  /* 0x000000969480723e */ /* 0x008fe200000000ff */
[C---:B------:R-:W-:Y:S01]  /*d290*/  FMUL.FTZ R51, R132.reuse, R87 ;  /* 0x0000005784337220 */ /* 0x040fe20000410000 */
[C---:B------:R-:W-:Y:S01]  /*d2a0*/  FMUL.FTZ R49, R133.reuse, R85 ;  /* 0x0000005585317220 */ /* 0x040fe20000410000 */
[----:B------:R-:W-:Y:S01]  /*d2b0*/  FMUL.FTZ R67, R132, R71 ;  /* 0x0000004784437220 */ /* 0x000fe20000410000 */
[----:B------:R-:W-:Y:S01]  /*d2c0*/  FMUL.FTZ R65, R133, R69 ;  /* 0x0000004585417220 */ /* 0x000fe20000410000 */
[-CC-:B------:R-:W-:Y:S01]  /*d2d0*/  FFMA.FTZ R165, R165, R136.reuse, -R155.reuse ;  /* 0x00000088a5a57223 */ /* 0x180fe2000001089b */
[----:B------:R-:W-:Y:S03]  /*d2e0*/  LDSM.16.MT88.4 R92, [R142+0xd000] ;  /* 0x00d000008e5c783b */ /* 0x000fe60000004200 */
[----:B------:R-:W3:Y:S01]  /*d2f0*/  MUFU.EX2 R147, R147 ;  /* 0x0000009300937308 */ /* 0x000ee20000000800 */
[-CC-:B------:R-:W-:Y:S01]  /*d300*/  FFMA.FTZ R200, R200, R136.reuse, -R155.reuse ;  /* 0x00000088c8c87223 */ /* 0x180fe2000001089b */
[-CC-:B------:R-:W-:Y:S01]  /*d310*/  FFMA.FTZ R167, R167, R136.reuse, -R155.reuse ;  /* 0x00000088a7a77223 */ /* 0x180fe2000001089b */
[-C--:B------:R-:W-:Y:S01]  /*d320*/  FFMA.FTZ R204, R204, R136.reuse, -R155 ;  /* 0x00000088cccc7223 */ /* 0x080fe2000001089b */
[-C--:B------:R-:W-:Y:S01]  /*d330*/  FFMA.FTZ R206, R206, R136.reuse, -R153 ;  /* 0x00000088cece7223 */ /* 0x080fe20000010899 */
[-CC-:B------:R-:W-:Y:S01]  /*d340*/  FFMA.FTZ R216, R177, R136.reuse, -R155.reuse ;  /* 0x00000088b1d87223 */ /* 0x180fe2000001089b */
[-C--:B------:R-:W-:Y:S01]  /*d350*/  FFMA.FTZ R173, R173, R136.reuse, -R155 ;  /* 0x00000088adad7223 */ /* 0x080fe2000001089b */
[----:B------:R-:W-:Y:S03]  /*d360*/  LDSM.16.MT88.4 R100, [R214+0x3800] ;  /* 0x00380000d664783b */ /* 0x000fe60000004200 */
[----:B------:R-:W-:Y:S01]  /*d370*/  MUFU.EX2 R145, R145 ;  /* 0x0000009100917308 */ /* 0x000fe20000000800 */
[----:B-----5:R-:W-:Y:S01]  /*d380*/  F2FP.F16.F32.PACK_AB R129, R152, R149 ;  /* 0x000000959881723e */ /* 0x020fe200000000ff */
[-CC-:B------:R-:W-:Y:S01]  /*d390*/  FFMA.FTZ R175, R175, R136.reuse, -R153.reuse ;  /* 0x00000088afaf7223 */ /* 0x180fe20000010899 */
[-C--:B------:R-:W-:Y:S01]  /*d3a0*/  FFMA.FTZ R252, R252, R136.reuse, -R153 ;  /* 0x00000088fcfc7223 */ /* 0x080fe20000010899 */
[-CC-:B------:R-:W-:Y:S01]  /*d3b0*/  FFMA.FTZ R177, R250, R136.reuse, -R155.reuse ;  /* 0x00000088fab17223 */ /* 0x180fe2000001089b */
[-C--:B------:R-:W-:Y:S01]  /*d3c0*/  FFMA.FTZ R248, R248, R136.reuse, -R155 ;  /* 0x00000088f8f87223 */ /* 0x080fe2000001089b */
[-CC-:B------:R-:W-:Y:S01]  /*d3d0*/  FFMA.FTZ R179, R246, R136.reuse, -R153.reuse ;  /* 0x00000088f6b37223 */ /* 0x180fe20000010899 */
[-C--:B------:R-:W-:Y:S03]  /*d3e0*/  FFMA.FTZ R244, R244, R136.reuse, -R153 ;  /* 0x00000088f4f47223 */ /* 0x080fe60000010899 */
[----:B------:R-:W5:Y:S01]  /*d3f0*/  MUFU.EX2 R144, R144 ;  /* 0x0000009000907308 */ /* 0x000f620000000800 */
[----:B---3--:R-:W-:Y:S01]  /*d400*/  F2FP.F16.F32.PACK_AB R130, R146, R147 ;  /* 0x000000939282723e */ /* 0x008fe200000000ff */
[-CC-:B------:R-:W-:Y:S01]  /*d410*/  FFMA.FTZ R181, R198, R136.reuse, -R155.reuse ;  /* 0x00000088c6b57223 */ /* 0x180fe2000001089b */
[-C--:B------:R-:W-:Y:S01]  /*d420*/  FFMA.FTZ R196, R196, R136.reuse, -R155 ;  /* 0x00000088c4c47223 */ /* 0x080fe2000001089b */
        /* <DEDUP_REMOVED lines=8> */
[-C--:B------:R-:W-:Y:S01]  /*d4b0*/  FFMA.FTZ R189, R172, R136.reuse, -R155 ;  /* 0x00000088acbd7223 */ /* 0x080fe2000001089b */
[-CC-:B------:R-:W-:Y:S01]  /*d4c0*/  FFMA.FTZ R170, R170, R136.reuse, -R153.reuse ;  /* 0x00000088aaaa7223 */ /* 0x180fe20000010899 */
[-C--:B------:R-:W-:Y:S01]  /*d4d0*/  FFMA.FTZ R191, R168, R136.reuse, -R153 ;  /* 0x00000088a8bf7223 */ /* 0x080fe20000010899 */
[-CC-:B------:R-:W-:Y:S03]  /*d4e0*/  FFMA.FTZ R166, R166, R136.reuse, -R155.reuse ;  /* 0x00000088a6a67223 */ /* 0x180fe6000001089b */
[----:B------:R-:W-:Y:S01]  /*d4f0*/  MUFU.EX2 R202, R202 ;  /* 0x000000ca00ca7308 */ /* 0x000fe20000000800 */
[----:B-----5:R-:W-:Y:S01]  /*d500*/  F2FP.F16.F32.PACK_AB R131, R144, R145 ;  /* 0x000000919083723e */ /* 0x020fe200000000ff */
[-C--:B------:R-:W-:Y:S01]  /*d510*/  FFMA.FTZ R193, R164, R136.reuse, -R155 ;  /* 0x00000088a4c17223 */ /* 0x080fe2000001089b */
[-CC-:B------:R-:W-:Y:S01]  /*d520*/  FFMA.FTZ R162, R162, R136.reuse, -R153.reuse ;  /* 0x00000088a2a27223 */ /* 0x180fe20000010899 */
[-C--:B------:R-:W-:Y:S01]  /*d530*/  FFMA.FTZ R195, R160, R136.reuse, -R153 ;  /* 0x00000088a0c37223 */ /* 0x080fe20000010899 */
[-CC-:B------:R-:W-:Y:S01]  /*d540*/  FFMA.FTZ R158, R158, R136.reuse, -R155.reuse ;  /* 0x000000889e9e7223 */ /* 0x180fe2000001089b */
        /* <DEDUP_REMOVED lines=10> */
[----:B------:R-:W-:Y:S01]  /*d5f0*/  FMUL.FTZ R15, R132, R123 ;  /* 0x0000007b840f7220 */ /* 0x000fe20000410000 */
[-C--:B------:R-:W-:Y:S01]  /*d600*/  FFMA.FTZ R154, R154, R136.reuse, -R155 ;  /* 0x000000889a9a7223 */ /* 0x080fe2000001089b */
[----:B------:R-:W-:Y:S01]  /*d610*/  FFMA.FTZ R138, R138, R136, -R153 ;  /* 0x000000888a8a7223 */ /* 0x000fe20000010899 */
[C---:B------:R-:W-:Y:S01]  /*d620*/  FFMA.FTZ R150, R133.reuse, R240, R150 ;  /* 0x000000f085967223 */ /* 0x040fe20000010096 */
[----:B------:R-:W-:Y:S04]  /*d630*/  FFMA.FTZ R149, R132, R245, R149 ;  /* 0x000000f584957223 */ /* 0x000fe80000010095 */
[----:B------:R-:W-:Y:S01]  /*d640*/  MUFU.EX2 R157, R157 ;  /* 0x0000009d009d7308 */ /* 0x000fe20000000800 */
[----:B------:R-:W-:Y:S01]  /*d650*/  ISETP.NE.AND P0, PT, R234, -0x1, PT ;  /* 0xffffffffea00780c */ /* 0x000fe20003f05270 */
[C---:B------:R-:W-:Y:S03]  /*d660*/  HMMA.16816.F32 R12, R128.reuse, R20, R12 ;  /* 0x00000014800c723c */ /* 0x040fe6000000180c */
[C---:B------:R-:W-:Y:S01]  /*d670*/  FMUL.FTZ R20, R133.reuse, R112 ;  /* 0x0000007085147220 */ /* 0x040fe20000410000 */
[C---:B------:R-:W-:Y:S01]  /*d680*/  FMUL.FTZ R21, R133.reuse, R113 ;  /* 0x0000007185157220 */ /* 0x040fe20000410000 */
[----:B------:R-:W-:Y:S03]  /*d690*/  FADD.FTZ R150, R148, R150 ;  /* 0x0000009694967221 */ /* 0x000fe60000010000 */
[----:B------:R-:W-:Y:S01]  /*d6a0*/  MUFU.EX2 R176, R176 ;  /* 0x000000b000b07308 */ /* 0x000fe20000000800 */
[----:B------:R-:W-:Y:S01]  /*d6b0*/  FADD.FTZ R152, R152, R149 ;  /* 0x0000009598987221 */ /* 0x000fe20000010000 */
[C---:B------:R-:W-:Y:S03]  /*d6c0*/  HMMA.16816.F32 R16, R128.reuse, R22, R16 ;  /* 0x000000168010723c */ /* 0x040fe60000001810 */
[C---:B------:R-:W-:Y:S01]  /*d6d0*/  FMUL.FTZ R22, R132.reuse, R114 ;  /* 0x0000007284167220 */ /* 0x040fe20000410000 */
[----:B------:R-:W-:Y:S04]  /*d6e0*/  FMUL.FTZ R23, R132, R115 ;  /* 0x0000007384177220 */ /* 0x000fe80000410000 */
[----:B------:R-:W-:Y:S03]  /*d6f0*/  MUFU.EX2 R178, R178 ;  /* 0x000000b200b27308 */ /* 0x000fe60000000800 */
[C---:B--2---:R-:W-:Y:S03]  /*d700*/  HMMA.16816.F32 R20, R128.reuse, R28, R20 ;  /* 0x0000001c8014723c */ /* 0x044fe60000001814 */
[C---:B------:R-:W-:Y:S01]  /*d710*/  FMUL.FTZ R28, R133.reuse, R104 ;  /* 0x00000068851c7220 */ /* 0x040fe20000410000 */
[----:B------:R-:W-:Y:S01]  /*d720*/  FFMA.FTZ R104, R56, R136, -R155 ;  /* 0x0000008838687223 */ /* 0x000fe2000001089b */
[C---:B------:R-:W-:Y:S01]  /*d730*/  FMUL.FTZ R56, R133.reuse, R76 ;  /* 0x0000004c85387220 */ /* 0x040fe20000410000 */
[----:B------:R-:W-:Y:S01]  /*d740*/  FMUL.FTZ R29, R133, R105 ;  /* 0x00000069851d7220 */ /* 0x000fe20000410000 */
[--C-:B------:R-:W-:Y:S01]  /*d750*/  FFMA.FTZ R105, R57, R136, -R153.reuse ;  /* 0x0000008839697223 */ /* 0x100fe20000010899 */
[C---:B------:R-:W-:Y:S01]  /*d760*/  HMMA.16816.F32 R24, R128.reuse, R30, R24 ;  /* 0x0000001e8018723c */ /* 0x040fe20000001818 */
[----:B------:R-:W-:Y:S02]  /*d770*/  MUFU.EX2 R161, R161 ;  /* 0x000000a100a17308 */ /* 0x000fe40000000800 */
[C---:B------:R-:W-:Y:S01]  /*d780*/  FMUL.FTZ R30, R132.reuse, R106 ;  /* 0x0000006a841e7220 */ /* 0x040fe20000410000 */
[----:B------:R-:W-:Y:S01]  /*d790*/  FMUL.FTZ R31, R132, R107 ;  /* 0x0000006b841f7220 */ /* 0x000fe20000410000 */
[C---:B------:R-:W-:Y:S01]  /*d7a0*/  FMUL.FTZ R57, R133.reuse, R77 ;  /* 0x0000004d85397220 */ /* 0x040fe20000410000 */
[--C-:B------:R-:W-:Y:S01]  /*d7b0*/  FFMA.FTZ R106, R66, R136, -R153.reuse ;  /* 0x00000088426a7223 */ /* 0x100fe20000010899 */
[----:B------:R-:W-:Y:S01]  /*d7c0*/  FMUL.FTZ R66, R132, R70 ;  /* 0x0000004684427220 */ /* 0x000fe20000410000 */
[----:B------:R-:W-:Y:S01]  /*d7d0*/  FFMA.FTZ R107, R64, R136, -R153 ;  /* 0x00000088406b7223 */ /* 0x000fe20000010899 */
[C---:B------:R-:W-:Y:S02]  /*d7e0*/  FMUL.FTZ R64, R133.reuse, R68 ;  /* 0x0000004485407220 */ /* 0x040fe40000410000 */
[----:B------:R-:W-:Y:S01]  /*d7f0*/  MUFU.EX2 R105, R105 ;  /* 0x0000006900697308 */ /* 0x000fe20000000800 */
[C---:B----4-:R-:W-:Y:S03]  /*d800*/  HMMA.16816.F32 R28, R128.reuse, R36, R28 ;  /* 0x00000024801c723c */ /* 0x050fe6000000181c */
[C---:B------:R-:W-:Y:S01]  /*d810*/  FMUL.FTZ R36, R133.reuse, R96 ;  /* 0x0000006085247220 */ /* 0x040fe20000410000 */
[--C-:B------:R-:W-:Y:S01]  /*d820*/  FFMA.FTZ R96, R50, R136, -R155.reuse ;  /* 0x0000008832607223 */ /* 0x100fe2000001089b */
[----:B------:R-:W-:Y:S01]  /*d830*/  FMUL.FTZ R50, R132, R86 ;  /* 0x0000005684327220 */ /* 0x000fe20000410000 */
[C---:B------:R-:W-:Y:S01]  /*d840*/  FMUL.FTZ R37, R133.reuse, R97 ;  /* 0x0000006185257220 */ /* 0x040fe20000410000 */
[----:B------:R-:W-:Y:S01]  /*d850*/  FFMA.FTZ R97, R48, R136, -R155 ;  /* 0x0000008830617223 */ /* 0x000fe2000001089b */
[C---:B------:R-:W-:Y:S01]  /*d860*/  HMMA.16816.F32 R32, R128.reuse, R38, R32 ;  /* 0x000000268020723c */ /* 0x040fe20000001820 */
[----:B------:R-:W-:Y:S02]  /*d870*/  MUFU.EX2 R104, R104 ;  /* 0x0000006800687308 */ /* 0x000fe40000000800 */
[C---:B------:R-:W-:Y:S01]  /*d880*/  FMUL.FTZ R38, R132.reuse, R98 ;  /* 0x0000006284267220 */ /* 0x040fe20000410000 */
[C---:B------:R-:W-:Y:S01]  /*d890*/  FMUL.FTZ R39, R132.reuse, R99 ;  /* 0x0000006384277220 */ /* 0x040fe20000410000 */
[----:B------:R-:W-:Y:S01]  /*d8a0*/  FMUL.FTZ R48, R133, R84 ;  /* 0x0000005485307220 */ /* 0x000fe20000410000 */
[-C--:B------:R-:W-:Y:S01]  /*d8b0*/  FFMA.FTZ R98, R59, R136.reuse, -R153 ;  /* 0x000000883b627223 */ /* 0x080fe20000010899 */
[----:B------:R-:W2:Y:S01]  /*d8c0*/  LDSM.16.MT88.4 R84, [R214+0x4000] ;  /* 0x00400000d654783b */ /* 0x000ea20000004200 */
[----:B------:R-:W-:Y:S01]  /*d8d0*/  FMUL.FTZ R59, R132, R79 ;  /* 0x0000004f843b7220 */ /* 0x000fe20000410000 */
[--C-:B------:R-:W-:Y:S01]  /*d8e0*/  FFMA.FTZ R99, R58, R136, -R155.reuse ;  /* 0x000000883a637223 */ /* 0x100fe2000001089b */
[C---:B------:R-:W-:Y:S01]  /*d8f0*/  FMUL.FTZ R58, R132.reuse, R78 ;  /* 0x0000004e843a7220 */ /* 0x040fe20000410000 */
[C---:B------:R-:W-:Y:S01]  /*d900*/  HMMA.16816.F32 R36, R128.reuse, R44, R36 ;  /* 0x0000002c8024723c */ /* 0x040fe20000001824 */
[----:B------:R-:W-:Y:S02]  /*d910*/  MUFU.EX2 R96, R96 ;  /* 0x0000006000607308 */ /* 0x000fe40000000800 */
[C---:B------:R-:W-:Y:S01]  /*d920*/  FMUL.FTZ R44, R133.reuse, R88 ;  /* 0x00000058852c7220 */ /* 0x040fe20000410000 */
[----:B------:R-:W3:Y:S01]  /*d930*/  LDSM.16.MT88.4 R76, [R143+0xc800] ;  /* 0x00c800008f4c783b */ /* 0x000ee20000004200 */
[----:B------:R-:W-:Y:S01]  /*d940*/  FMUL.FTZ R45, R133, R89 ;  /* 0x00000059852d7220 */ /* 0x000fe20000410000 */
[-C--:B------:R-:W-:Y:S01]  /*d950*/  FFMA.FTZ R155, R151, R136.reuse, -R155 ;  /* 0x00000088979b7223 */ /* 0x080fe2000001089b */
[----:B------:R-:W-:Y:S01]  /*d960*/  FFMA.FTZ R153, R137, R136, -R153 ;  /* 0x0000008889997223 */ /* 0x000fe20000010899 */
[C---:B------:R-:W-:Y:S03]  /*d970*/  HMMA.16816.F32 R40, R128.reuse, R46, R40 ;  /* 0x0000002e8028723c */ /* 0x040fe60000001828 */
[----:B------:R-:W4:Y:S01]  /*d980*/  MUFU.EX2 R97, R97 ;  /* 0x0000006100617308 */ /* 0x000f220000000800 */
[C---:B------:R-:W-:Y:S01]  /*d990*/  FMUL.FTZ R46, R132.reuse, R90 ;  /* 0x0000005a842e7220 */ /* 0x040fe20000410000 */
[C---:B------:R-:W-:Y:S02]  /*d9a0*/  FMUL.FTZ R47, R132.reuse, R91 ;  /* 0x0000005b842f7220 */ /* 0x040fe40000410000 */
[----:B------:R-:W-:Y:S06]  /*d9b0*/  LDSM.16.MT88.4 R88, [R141+0x800] ;  /* 0x000800008d58783b */ /* 0x000fec0000004200 */
[----:B------:R-:W5:Y:S01]  /*d9c0*/  MUFU.EX2 R98, R98 ;  /* 0x0000006200627308 */ /* 0x000f620000000800 */
[C---:B------:R-:W-:Y:S03]  /*d9d0*/  HMMA.16816.F32 R44, R128.reuse, R52, R44 ;  /* 0x00000034802c723c */ /* 0x040fe6000000182c */
[C---:B------:R-:W-:Y:S01]  /*d9e0*/  FMUL.FTZ R52, R133.reuse, R80 ;  /* 0x0000005085347220 */ /* 0x040fe20000410000 */
[----:B------:R-:W-:Y:S05]  /*d9f0*/  FMUL.FTZ R53, R133, R81 ;  /* 0x0000005185357220 */ /* 0x000fea0000410000 */
[----:B------:R-:W2:Y:S01]  /*da00*/  MUFU.EX2 R99, R99 ;  /* 0x0000006300637308 */ /* 0x000ea20000000800 */
[----:B----4-:R-:W-:Y:S01]  /*da10*/  F2FP.F16.F32.PACK_AB R68, R97, R96 ;  /* 0x000000606144723e */ /* 0x010fe200000000ff */
[C---:B------:R-:W-:Y:S03]  /*da20*/  HMMA.16816.F32 R48, R128.reuse, R54, R48 ;  /* 0x000000368030723c */ /* 0x040fe60000001830 */
[C---:B------:R-:W-:Y:S01]  /*da30*/  FMUL.FTZ R54, R132.reuse, R82 ;  /* 0x0000005284367220 */ /* 0x040fe20000410000 */
[----:B------:R-:W-:Y:S02]  /*da40*/  FMUL.FTZ R55, R132, R83 ;  /* 0x0000005384377220 */ /* 0x000fe40000410000 */
[----:B------:R-:W4:Y:S01]  /*da50*/  LDSM.16.MT88.4 R80, [R142+0xc800] ;  /* 0x00c800008e50783b */ /* 0x000f220000004200 */
[----:B-----5:R-:W-:Y:S01]  /*da60*/  F2FP.F16.F32.PACK_AB R69, R105, R98 ;  /* 0x000000626945723e */ /* 0x020fe200000000ff */
[----:B------:R-:W-:Y:S03]  /*da70*/  MUFU.EX2 R106, R106 ;  /* 0x0000006a006a7308 */ /* 0x000fe60000000800 */
[C---:B-1----:R-:W-:Y:S03]  /*da80*/  HMMA.16816.F32 R52, R128.reuse, R60, R52 ;  /* 0x0000003c8034723c */ /* 0x042fe60000001834 */
[C---:B------:R-:W-:Y:S01]  /*da90*/  FMUL.FTZ R60, R133.reuse, R72 ;  /* 0x00000048853c7220 */ /* 0x040fe20000410000 */
[----:B------:R-:W-:Y:S01]  /*daa0*/  FMUL.FTZ R61, R133, R73 ;  /* 0x00000049853d7220 */ /* 0x000fe20000410000 */
[----:B--2---:R-:W-:Y:S02]  /*dab0*/  F2FP.F16.F32.PACK_AB R70, R104, R99 ;  /* 0x000000636846723e */ /* 0x004fe400000000ff */
[----:B------:R-:W1:Y:S01]  /*dac0*/  MUFU.EX2 R107, R107 ;  /* 0x0000006b006b7308 */ /* 0x000e620000000800 */
[----:B------:R-:W-:Y:S01]  /*dad0*/  MOV R133, R134 ;  /* 0x0000008600857202 */ /* 0x000fe20000000f00 */
[C---:B------:R-:W-:Y:S03]  /*dae0*/  HMMA.16816.F32 R56, R128.reuse, R62, R56 ;  /* 0x0000003e8038723c */ /* 0x040fe60000001838 */
[C---:B------:R-:W-:Y:S01]  /*daf0*/  FMUL.FTZ R62, R132.reuse, R74 ;  /* 0x0000004a843e7220 */ /* 0x040fe20000410000 */
[----:B------:R-:W-:Y:S01]  /*db00*/  FMUL.FTZ R63, R132, R75 ;  /* 0x0000004b843f7220 */ /* 0x000fe20000410000 */
[----:B------:R-:W-:Y:S01]  /*db10*/  MOV R132, R135 ;  /* 0x0000008700847202 */ /* 0x000fe20000000f00 */
[----:B------:R-:W2:Y:S02]  /*db20*/  LDSM.16.MT88.4 R72, [R214+0x800] ;  /* 0x00080000d648783b */ /* 0x000ea40000004200 */
[----:B------:R-:W-:Y:S03]  /*db30*/  MUFU.EX2 R159, R159 ;  /* 0x0000009f009f7308 */ /* 0x000fe60000000800 */
[C---:B------:R-:W-:Y:S03]  /*db40*/  HMMA.16816.F32 R60, R128.reuse, R84, R60 ;  /* 0x00000054803c723c */ /* 0x040fe6000000183c */
[----:B-1----:R-:W-:Y:S04]  /*db50*/  F2FP.F16.F32.PACK_AB R71, R107, R106 ;  /* 0x0000006a6b47723e */ /* 0x002fe800000000ff */
[----:B------:R-:W1:Y:S01]  /*db60*/  MUFU.EX2 R180, R180 ;  /* 0x000000b400b47308 */ /* 0x000e620000000800 */
[----:B------:R-:W-:Y:S01]  /*db70*/  HMMA.16816.F32 R64, R128, R86, R64 ;  /* 0x000000568040723c */ /* 0x000fe20000001840 */
[----:B------:R-:W-:Y:S08]  /*db80*/  LDSM.16.MT88.4 R84, [R141+0x4800] ;  /* 0x004800008d54783b */ /* 0x000ff00000004200 */
[----:B------:R-:W5:Y:S01]  /*db90*/  MUFU.EX2 R163, R163 ;  /* 0x000000a300a37308 */ /* 0x000f620000000800 */
[C---:B---3--:R-:W-:Y:S09]  /*dba0*/  HMMA.16816.F32 R4, R68.reuse, R76, R4 ;  /* 0x0000004c4404723c */ /* 0x048ff20000001804 */
[----:B------:R-:W-:Y:S01]  /*dbb0*/  MUFU.EX2 R165, R165 ;  /* 0x000000a500a57308 */ /* 0x000fe20000000800 */
[C---:B------:R-:W-:Y:S01]  /*dbc0*/  HMMA.16816.F32 R8, R68.reuse, R78, R8 ;  /* 0x0000004e4408723c */ /* 0x040fe20000001808 */
[----:B------:R-:W3:Y:S08]  /*dbd0*/  LDSM.16.MT88.4 R76, [R143+0x10800] ;  /* 0x010800008f4c783b */ /* 0x000ef00000004200 */
[----:B------:R-:W5:Y:S01]  /*dbe0*/  MUFU.EX2 R200, R200 ;  /* 0x000000c800c87308 */ /* 0x000f620000000800 */
[C---:B----4-:R-:W-:Y:S09]  /*dbf0*/  HMMA.16816.F32 R12, R68.reuse, R80, R12 ;  /* 0x00000050440c723c */ /* 0x050ff2000000180c */
[----:B------:R-:W-:Y:S01]  /*dc00*/  MUFU.EX2 R167, R167 ;  /* 0x000000a700a77308 */ /* 0x000fe20000000800 */
[C---:B------:R-:W-:Y:S01]  /*dc10*/  HMMA.16816.F32 R16, R68.reuse, R82, R16 ;  /* 0x000000524410723c */ /* 0x040fe20000001810 */
[----:B------:R-:W4:Y:S08]  /*dc20*/  LDSM.16.MT88.4 R80, [R142+0x10800] ;  /* 0x010800008e50783b */ /* 0x000f300000004200 */
[----:B------:R-:W5:Y:S01]  /*dc30*/  MUFU.EX2 R204, R204 ;  /* 0x000000cc00cc7308 */ /* 0x000f620000000800 */
[C---:B------:R-:W-:Y:S09]  /*dc40*/  HMMA.16816.F32 R20, R68.reuse, R88, R20 ;  /* 0x000000584414723c */ /* 0x040ff20000001814 */
[----:B------:R-:W5:Y:S01]  /*dc50*/  MUFU.EX2 R206, R206 ;  /* 0x000000ce00ce7308 */ /* 0x000f620000000800 */
[C---:B------:R-:W-:Y:S01]  /*dc60*/  HMMA.16816.F32 R24, R68.reuse, R90, R24 ;  /* 0x0000005a4418723c */ /* 0x040fe20000001818 */
[----:B------:R-:W1:Y:S08]  /*dc70*/  LDSM.16.MT88.4 R88, [R214+0x4800] ;  /* 0x00480000d658783b */ /* 0x000e700000004200 */
[----:B------:R-:W-:Y:S01]  /*dc80*/  MUFU.EX2 R173, R173 ;  /* 0x000000ad00ad7308 */ /* 0x000fe20000000800 */
[C---:B--2---:R-:W-:Y:S09]  /*dc90*/  HMMA.16816.F32 R28, R68.reuse, R72, R28 ;  /* 0x00000048441c723c */ /* 0x044ff2000000181c */
[----:B------:R-:W2:Y:S01]  /*dca0*/  MUFU.EX2 R216, R216 ;  /* 0x000000d800d87308 */ /* 0x000ea20000000800 */
[C---:B------:R-:W-:Y:S01]  /*dcb0*/  HMMA.16816.F32 R32, R68.reuse, R74, R32 ;  /* 0x0000004a4420723c */ /* 0x040fe20000001820 */
[----:B------:R-:W2:Y:S08]  /*dcc0*/  LDSM.16.MT88.4 R72, [R143+0xd000] ;  /* 0x00d000008f48783b */ /* 0x000eb00000004200 */
[----:B------:R-:W-:Y:S01]  /*dcd0*/  MUFU.EX2 R175, R175 ;  /* 0x000000af00af7308 */ /* 0x000fe20000000800 */
[C---:B---3--:R-:W-:Y:S09]  /*dce0*/  HMMA.16816.F32 R36, R68.reuse, R76, R36 ;  /* 0x0000004c4424723c */ /* 0x048ff20000001824 */
[----:B------:R-:W3:Y:S01]  /*dcf0*/  MUFU.EX2 R252, R252 ;  /* 0x000000fc00fc7308 */ /* 0x000ee20000000800 */
[C---:B------:R-:W-:Y:S01]  /*dd00*/  HMMA.16816.F32 R40, R68.reuse, R78, R40 ;  /* 0x0000004e4428723c */ /* 0x040fe20000001828 */
[----:B------:R-:W3:Y:S08]  /*dd10*/  LDSM.16.MT88.4 R76, [R141+0x1000] ;  /* 0x001000008d4c783b */ /* 0x000ef00000004200 */
[----:B------:R-:W-:Y:S01]  /*dd20*/  MUFU.EX2 R177, R177 ;  /* 0x000000b100b17308 */ /* 0x000fe20000000800 */
[C---:B----4-:R-:W-:Y:S09]  /*dd30*/  HMMA.16816.F32 R44, R68.reuse, R80, R44 ;  /* 0x00000050442c723c */ /* 0x050ff2000000182c */
[----:B------:R-:W4:Y:S01]  /*dd40*/  MUFU.EX2 R248, R248 ;  /* 0x000000f800f87308 */ /* 0x000f220000000800 */
[C---:B------:R-:W-:Y:S01]  /*dd50*/  HMMA.16816.F32 R48, R68.reuse, R82, R48 ;  /* 0x000000524430723c */ /* 0x040fe20000001830 */
[----:B------:R-:W4:Y:S08]  /*dd60*/  LDSM.16.MT88.4 R80, [R214+0x1000] ;  /* 0x00100000d650783b */ /* 0x000f300000004200 */
        /* <DEDUP_REMOVED lines=8> */
[----:B------:R-:W-:Y:S01]  /*ddf0*/  HMMA.16816.F32 R64, R68, R90, R64 ;  /* 0x0000005a4440723c */ /* 0x000fe20000001840 */
[----:B------:R-:W-:Y:S02]  /*de00*/  LDSM.16.MT88.4 R88, [R214+0x5000] ;  /* 0x00500000d658783b */ /* 0x000fe40000004200 */
[----:B------:R-:W-:Y:S02]  /*de10*/  F2FP.F16.F32.PACK_AB R68, R176, R157 ;  /* 0x0000009db044723e */ /* 0x000fe400000000ff */
[----:B------:R-:W-:Y:S04]  /*de20*/  F2FP.F16.F32.PACK_AB R69, R161, R178 ;  /* 0x000000b2a145723e */ /* 0x000fe800000000ff */
[----:B------:R-:W-:Y:S01]  /*de30*/  MUFU.EX2 R183, R183 ;  /* 0x000000b700b77308 */ /* 0x000fe20000000800 */
[----:B------:R-:W-:Y:S02]  /*de40*/  F2FP.F16.F32.PACK_AB R70, R180, R159 ;  /* 0x0000009fb446723e */ /* 0x000fe400000000ff */
[----:B-----5:R-:W-:Y:S07]  /*de50*/  F2FP.F16.F32.PACK_AB R71, R182, R163 ;  /* 0x000000a3b647723e */ /* 0x020fee00000000ff */
[----:B------:R-:W5:Y:S01]  /*de60*/  MUFU.EX2 R192, R192 ;  /* 0x000000c000c07308 */ /* 0x000f620000000800 */
[C---:B--2---:R-:W-:Y:S09]  /*de70*/  HMMA.16816.F32 R4, R68.reuse, R72, R4 ;  /* 0x000000484404723c */ /* 0x044ff20000001804 */
[----:B------:R-:W-:Y:S01]  /*de80*/  MUFU.EX2 R185, R185 ;  /* 0x000000b900b97308 */ /* 0x000fe20000000800 */
[C---:B------:R-:W-:Y:S01]  /*de90*/  HMMA.16816.F32 R8, R68.reuse, R74, R8 ;  /* 0x0000004a4408723c */ /* 0x040fe20000001808 */
[----:B------:R-:W2:Y:S08]  /*dea0*/  LDSM.16.MT88.4 R72, [R143+0x11000] ;  /* 0x011000008f48783b */ /* 0x000eb00000004200 */
[----:B------:R-:W5:Y:S01]  /*deb0*/  MUFU.EX2 R188, R188 ;  /* 0x000000bc00bc7308 */ /* 0x000f620000000800 */
[C---:B------:R-:W-:Y:S09]  /*dec0*/  HMMA.16816.F32 R12, R68.reuse, R92, R12 ;  /* 0x0000005c440c723c */ /* 0x040ff2000000180c */
[----:B------:R-:W-:Y:S01]  /*ded0*/  MUFU.EX2 R186, R186 ;  /* 0x000000ba00ba7308 */ /* 0x000fe20000000800 */
[C---:B------:R-:W-:Y:S01]  /*dee0*/  HMMA.16816.F32 R16, R68.reuse, R94, R16 ;  /* 0x0000005e4410723c */ /* 0x040fe20000001810 */
        /* <DEDUP_REMOVED lines=12> */
[C---:B--2---:R-:W-:Y:S09]  /*dfb0*/  HMMA.16816.F32 R36, R68.reuse, R72, R36 ;  /* 0x000000484424723c */ /* 0x044ff20000001824 */
[----:B------:R-:W-:Y:S01]  /*dfc0*/  MUFU.EX2 R166, R166 ;  /* 0x000000a600a67308 */ /* 0x000fe20000000800 */
[C---:B------:R-:W-:Y:S01]  /*dfd0*/  HMMA.16816.F32 R40, R68.reuse, R74, R40 ;  /* 0x0000004a4428723c */ /* 0x040fe20000001828 */
[----:B------:R-:W2:Y:S08]  /*dfe0*/  LDSM.16.MT88.4 R72, [R141+0x1800] ;  /* 0x001800008d48783b */ /* 0x000eb00000004200 */
[----:B------:R-:W5:Y:S01]  /*dff0*/  MUFU.EX2 R193, R193 ;  /* 0x000000c100c17308 */ /* 0x000f620000000800 */
[C---:B---3--:R-:W-:Y:S09]  /*e000*/  HMMA.16816.F32 R44, R68.reuse, R76, R44 ;  /* 0x0000004c442c723c */ /* 0x048ff2000000182c */
[----:B------:R-:W-:Y:S01]  /*e010*/  MUFU.EX2 R162, R162 ;  /* 0x000000a200a27308 */ /* 0x000fe20000000800 */
[C---:B------:R-:W-:Y:S01]  /*e020*/  HMMA.16816.F32 R48, R68.reuse, R78, R48 ;  /* 0x0000004e4430723c */ /* 0x040fe20000001830 */
[----:B------:R-:W3:Y:S08]  /*e030*/  LDSM.16.MT88.4 R76, [R214+0x1800] ;  /* 0x00180000d64c783b */ /* 0x000ef00000004200 */
[----:B------:R-:W5:Y:S01]  /*e040*/  MUFU.EX2 R195, R195 ;  /* 0x000000c300c37308 */ /* 0x000f620000000800 */
[C---:B------:R-:W-:Y:S09]  /*e050*/  HMMA.16816.F32 R52, R68.reuse, R84, R52 ;  /* 0x000000544434723c */ /* 0x040ff20000001834 */
[----:B------:R-:W-:Y:S01]  /*e060*/  MUFU.EX2 R158, R158 ;  /* 0x0000009e009e7308 */ /* 0x000fe20000000800 */
[C---:B------:R-:W-:Y:S01]  /*e070*/  HMMA.16816.F32 R56, R68.reuse, R86, R56 ;  /* 0x000000564438723c */ /* 0x040fe20000001838 */
[----:B------:R-:W-:Y:S08]  /*e080*/  LDSM.16.MT88.4 R84, [R141+0x5800] ;  /* 0x005800008d54783b */ /* 0x000ff00000004200 */
[----:B------:R-:W5:Y:S01]  /*e090*/  MUFU.EX2 R197, R197 ;  /* 0x000000c500c57308 */ /* 0x000f620000000800 */
[C---:B------:R-:W-:Y:S09]  /*e0a0*/  HMMA.16816.F32 R60, R68.reuse, R88, R60 ;  /* 0x00000058443c723c */ /* 0x040ff2000000183c */
[----:B------:R-:W-:Y:S01]  /*e0b0*/  MUFU.EX2 R140, R140 ;  /* 0x0000008c008c7308 */ /* 0x000fe20000000800 */
[----:B------:R-:W-:Y:S01]  /*e0c0*/  HMMA.16816.F32 R64, R68, R90, R64 ;  /* 0x0000005a4440723c */ /* 0x000fe20000001840 */
[----:B------:R-:W-:Y:S02]  /*e0d0*/  LDSM.16.MT88.4 R88, [R214+0x5800] ;  /* 0x00580000d658783b */ /* 0x000fe40000004200 */
[----:B------:R-:W-:Y:S02]  /*e0e0*/  F2FP.F16.F32.PACK_AB R68, R200, R165 ;  /* 0x000000a5c844723e */ /* 0x000fe400000000ff */
[----:B------:R-:W-:Y:S04]  /*e0f0*/  F2FP.F16.F32.PACK_AB R69, R169, R202 ;  /* 0x000000caa945723e */ /* 0x000fe800000000ff */
[----:B------:R-:W5:Y:S01]  /*e100*/  MUFU.EX2 R139, R139 ;  /* 0x0000008b008b7308 */ /* 0x000f620000000800 */
[----:B------:R-:W-:Y:S02]  /*e110*/  F2FP.F16.F32.PACK_AB R70, R204, R167 ;  /* 0x000000a7cc46723e */ /* 0x000fe400000000ff */
[----:B------:R-:W-:Y:S07]  /*e120*/  F2FP.F16.F32.PACK_AB R71, R206, R171 ;  /* 0x000000abce47723e */ /* 0x000fee00000000ff */
[----:B------:R-:W-:Y:S01]  /*e130*/  MUFU.EX2 R154, R154 ;  /* 0x0000009a009a7308 */ /* 0x000fe20000000800 */
[C---:B----4-:R-:W-:Y:S09]  /*e140*/  HMMA.16816.F32 R4, R68.reuse, R80, R4 ;  /* 0x000000504404723c */ /* 0x050ff20000001804 */
[----:B------:R-:W4:Y:S01]  /*e150*/  MUFU.EX2 R155, R155 ;  /* 0x0000009b009b7308 */ /* 0x000f220000000800 */
[C---:B------:R-:W-:Y:S01]  /*e160*/  HMMA.16816.F32 R8, R68.reuse, R82, R8 ;  /* 0x000000524408723c */ /* 0x040fe20000001808 */
[----:B------:R-:W1:Y:S08]  /*e170*/  LDSM.16.MT88.4 R80, [R143+0x11800] ;  /* 0x011800008f50783b */ /* 0x000e700000004200 */
[----:B------:R-:W-:Y:S01]  /*e180*/  MUFU.EX2 R138, R138 ;  /* 0x0000008a008a7308 */ /* 0x000fe20000000800 */
[C---:B------:R-:W-:Y:S09]  /*e190*/  HMMA.16816.F32 R12, R68.reuse, R92, R12 ;  /* 0x0000005c440c723c */ /* 0x040ff2000000180c */
[----:B------:R-:W4:Y:S01]  /*e1a0*/  MUFU.EX2 R153, R153 ;  /* 0x0000009900997308 */ /* 0x000f220000000800 */
        /* <DEDUP_REMOVED lines=49> */
[----:B-----5:R-:W-:Y:S02]  /*e4c0*/  F2FP.F16.F32.PACK_AB R69, R192, R183 ;  /* 0x000000b7c045723e */ /* 0x020fe400000000ff */
        /* <DEDUP_REMOVED lines=53> */
[----:B----4-:R-:W-:Y:S02]  /*e820*/  F2FP.F16.F32.PACK_AB R70, R155, R154 ;  /* 0x0000009a9b46723e */ /* 0x010fe400000000ff */
        /* <DEDUP_REMOVED lines=79> */
.L_x_3913:
        /* <DEDUP_REMOVED lines=10> */
.L_x_3936:
        /* <DEDUP_REMOVED lines=184> */
.L_x_3923:
[----:B------:R-:W-:Y:S05]  /*f940*/  BSYNC.RECONVERGENT B0 ;  /* 0x0000000000007941 */ /* 0x000fea0003800200 */
.L_x_3922:
        /* <DEDUP_REMOVED lines=26> */
.L_x_3925:
[----:B------:R-:W-:Y:S05]  /*faf0*/  BSYNC.RECONVERGENT B0 ;  /* 0x0000000000007941 */ /* 0x000fea0003800200 */
.L_x_3924:
[----:B------:R-:W-:Y:S01]  /*fb00*/  SHF.R.U32.HI R210, RZ, 0x3, R210 ;  /* 0x00000003ffd27819 */ /* 0x000fe200000116d2 */
[-C--:B------:R-:W-:Y:S01]  /*fb10*/  @!P4 IMAD R0, R47, R229.reuse, RZ ;  /* 0x000000e52f00c224 */ /* 0x080fe200078e02ff */
[----:B-1----:R1:W5:Y:S01]  /*fb20*/  LD.E R3, desc[UR4][R2.64+0xc0] ;  /* 0x0000c00402037980 */ /* 0x002362000c101900 */
[----:B------:R-:W-:Y:S01]  /*fb30*/  @!P4 IMAD.WIDE.U32 R46, R46, R229, RZ ;  /* 0x000000e52e2ec225 */ /* 0x000fe200078e00ff */
[----:B------:R-:W-:Y:S01]  /*fb40*/  MOV R209, RZ ;  /* 0x000000ff00d17202 */ /* 0x000fe20000000f00 */
[----:B------:R-:W-:Y:S01]  /*fb50*/  BSSY.RECONVERGENT B0, `(.L_x_3926) ;  /* 0x000001e000007945 */ /* 0x000fe20003800200 */
[C---:B------:R-:W-:Y:S01]  /*fb60*/  ISETP.GE.AND P3, PT, R210.reuse, R217, PT ;  /* 0x000000d9d200720c */ /* 0x040fe20003f66270 */
[C---:B------:R-:W-:Y:S02]  /*fb70*/  VIADD R36, R210.reuse, 0x20 ;  /* 0x00000020d2247836 */ /* 0x040fe40000000000 */
[----:B------:R-:W-:-:S03]  /*fb80*/  VIADD R42, R210, 0x10 ;  /* 0x00000010d22a7836 */ /* 0x000fc60000000000 */
[-C--:B------:R-:W-:Y:S02]  /*fb90*/  ISETP.GE.AND P1, PT, R36, R217.reuse, PT ;  /* 0x000000d92400720c */ /* 0x080fe40003f26270 */
[----:B------:R-:W-:Y:S01]  /*fba0*/  @!P4 IADD3 R36, PT, PT, R47, R0, RZ ;  /* 0x000000002f24c210 */ /* 0x000fe20007ffe0ff */
[-C--:B------:R-:W-:Y:S01]  /*fbb0*/  IMAD R0, R45, R230.reuse, RZ ;  /* 0x000000e62d007224 */ /* 0x080fe200078e02ff */
[----:B------:R-:W-:Y:S01]  /*fbc0*/  ISETP.GE.AND P2, PT, R42, R217, PT ;  /* 0x000000d92a00720c */ /* 0x000fe20003f46270 */
[----:B------:R-:W-:-:S04]  /*fbd0*/  IMAD.WIDE.U32 R230, R44, R230, RZ ;  /* 0x000000e62ce67225 */ /* 0x000fc800078e00ff */
[----:B------:R-:W-:Y:S01]  /*fbe0*/  IMAD.WIDE.U32 R44, R40, R48, R208 ;  /* 0x00000030282c7225 */ /* 0x000fe200078e00d0 */
[----:B------:R-:W-:-:S03]  /*fbf0*/  IADD3 R0, PT, PT, R231, R0, RZ ;  /* 0x00000000e7007210 */ /* 0x000fc60007ffe0ff */
[----:B------:R-:W-:Y:S01]  /*fc00*/  @!P4 IMAD.MOV.U32 R42, RZ, RZ, R46 ;  /* 0x000000ffff2ac224 */ /* 0x000fe200078e002e */
[----:B------:R-:W-:Y:S01]  /*fc10*/  @P4 MOV R42, R50 ;  /* 0x00000032002a4202 */ /* 0x000fe20000000f00 */
[----:B------:R-:W-:Y:S02]  /*fc20*/  IMAD R40, R49, R40, RZ ;  /* 0x0000002831287224 */ /* 0x000fe400078e02ff */
[----:B-1----:R-:W-:Y:S02]  /*fc30*/  VIADD R2, R210, 0x30 ;  /* 0x00000030d2027836 */ /* 0x002fe40000000000 */
[----:B------:R-:W-:Y:S01]  /*fc40*/  @P4 IMAD.IADD R36, R51, 0x1, R38 ;  /* 0x0000000133244824 */ /* 0x000fe200078e0226 */
[----:B------:R-:W-:Y:S02]  /*fc50*/  IADD3 R37, PT, PT, R45, R40, RZ ;  /* 0x000000282d257210 */ /* 0x000fe40007ffe0ff */
[----:B------:R-:W-:Y:S02]  /*fc60*/  IADD3 R42, P5, P4, R230, R44, R42 ;  /* 0x0000002ce62a7210 */ /* 0x000fe40007cbe02a */
[----:B------:R-:W-:-:S02]  /*fc70*/  ISETP.GE.AND P0, PT, R2, R217, PT ;  /* 0x000000d90200720c */ /* 0x000fc40003f06270 */
[----:B------:R-:W-:Y:S01]  /*fc80*/  IADD3.X R43, PT, PT, R0, R37, R36, P5, P4 ;  /* 0x00000025002b7210 */ /* 0x000fe20002fe8424 */
[----:B------:R-:W-:Y:S10]  /*fc90*/  @P3 BRA `(.L_x_3927) ;  /* 0x0000000000243947 */ /* 0x000ff40003800000 */
        /* <DEDUP_REMOVED lines=9> */
.L_x_3927:
[----:B------:R-:W-:Y:S05]  /*fd30*/  BSYNC.RECONVERGENT B0 ;  /* 0x0000000000007941 */ /* 0x000fea0003800200 */
.L_x_3926:
[----:B------:R-:W-:Y:S04]  /*fd40*/  BSSY.RECONVERGENT B0, `(.L_x_3928) ;  /* 0x0000010000007945 */ /* 0x000fe80003800200 */
[----:B------:R-:W-:Y:S05]  /*fd50*/  @P2 BRA `(.L_x_3929) ;  /* 0x0000000000382947 */ /* 0x000fea0003800000 */
[----:B-1----:R-:W-:Y:S01]  /*fd60*/  IADD3 R15, P2, PT, R210, 0x10, RZ ;  /* 0x00000010d20f7810 */ /* 0x002fe20007f5e0ff */
[----:B--2---:R-:W-:Y:S01]  /*fd70*/  IMAD.MOV.U32 R28, RZ, RZ, R42 ;  /* 0x000000ffff1c7224 */ /* 0x004fe200078e002a */
        /* <DEDUP_REMOVED lines=12> */
.L_x_3929:
[----:B------:R-:W-:Y:S05]  /*fe40*/  BSYNC.RECONVERGENT B0 ;  /* 0x0000000000007941 */ /* 0x000fea0003800200 */
.L_x_3928:
        /* <DEDUP_REMOVED lines=16> */
.L_x_3931:
[----:B------:R-:W-:Y:S05]  /*ff50*/  BSYNC.RECONVERGENT B0 ;  /* 0x0000000000007941 */ /* 0x000fea0003800200 */
.L_x_3930:
[----:B------:R-:W-:-:S04]  /*ff60*/  MOV R229, 0x0 ;  /* 0x0000000000e57802 */ /* 0x000fc80000000f00 */
[----:B-12345:R-:W-:Y:S05]  /*ff70*/  @P0 RET.REL.NODEC R228 `(_ZN5flash24flash_fwd_splitkv_kernelI23Flash_fwd_kernel_traitsILi128ELi64ELi128ELi4ELb0ELb0EN7cutlass6half_tE19Flash_kernel_traitsILi128ELi64ELi128ELi4ES3_EELb0ELb0ELb1ELb0ELb0ELb1ELb0ELb0EEEvNS_16Flash_fwd_paramsE) ;  /* 0xffffff00e4200950 */ /* 0x03efea0003c3ffff */
        /* <DEDUP_REMOVED lines=14> */
[----:B-1----:R-:W-:Y:S05]  /*10060*/  @P0 RET.REL.NODEC R228 `(_ZN5flash24flash_fwd_splitkv_kernelI23Flash_fwd_kernel_traitsILi128ELi64ELi128ELi4ELb0ELb0EN7cutlass6half_tE19Flash_kernel_traitsILi128ELi64ELi128ELi4ES3_EELb0ELb0ELb1ELb0ELb0ELb1ELb0ELb0EEEvNS_16Flash_fwd_paramsE) ;  /* 0xfffffefce4e40950 */ /* 0x002fea0003c3ffff */
[----:B------:R-:W-:Y:S01]  /*10070*/  MOV R229, 0x0 ;  /* 0x0000000000e57802 */ /* 0x000fe20000000f00 */
[----:B------:R1:W-:Y:S03]  /*10080*/  ST.E.128 desc[UR4][R2.64+0x80], R32 ;  /* 0x0000802002007985 */ /* 0x0003e6000c101d04 */
[----:B-1----:R-:W-:Y:S05]  /*10090*/  RET.REL.NODEC R228 `(_ZN5flash24flash_fwd_splitkv_kernelI23Flash_fwd_kernel_traitsILi128ELi64ELi128ELi4ELb0ELb0EN7cutlass6half_tE19Flash_kernel_traitsILi128ELi64ELi128ELi4ES3_EELb0ELb0ELb1ELb0ELb0ELb1ELb0ELb0EEEvNS_16Flash_fwd_paramsE) ;  /* 0xfffffefce4d87950 */ /* 0x002fea0003c3ffff */
.L_x_3921:
[----:B------:R-:W-:Y:S01]  /*100a0*/  MOV R5, 0x2 ;  /* 0x0000000200057802 */ /* 0x000fe20000000f00 */
[----:B------:R-:W-:Y:S01]  /*100b0*/  IMAD.MOV.U32 R0, RZ, RZ, 0x1f ;  /* 0x0000001fff007424 */ /* 0x000fe200078e00ff */
[----:B------:R-:W-:-:S07]  /*100c0*/  MOV R4, 0xffffffff ;  /* 0xffffffff00047802 */ /* 0x000fce0000000f00 */
[----:B-1---5:R-:W-:Y:S05]  /*100d0*/  WARPSYNC.COLLECTIVE R4, `(.L_x_3932) ;  /* 0x0000000004087348 */ /* 0x022fea0003c00000 */
[----:B------:R2:W3:Y:S02]  /*100e0*/  SHFL.BFLY P0, R10, R240, R5, R0 ;  /* 0x0c000005f00a7389 */ /* 0x0004e40000000000 */
[----:B-123-5:R-:W-:Y:S05]  /*100f0*/  ENDCOLLECTIVE ;  /* 0x000000000000791b */ /* 0x02efea0003800000 */
.L_x_3932:
[----:B------:R-:W-:Y:S02]  /*10100*/  IMAD.MOV.U32 R7, RZ, RZ, R10 ;  /* 0x000000ffff077224 */ /* 0x000fe400078e000a */
[----:B------:R-:W-:Y:S02]  /*10110*/  IMAD.MOV.U32 R5, RZ, RZ, 0x1 ;  /* 0x00000001ff057424 */ /* 0x000fe400078e00ff */
[----:B------:R-:W-:-:S05]  /*10120*/  FADD.FTZ R8, R7, R240 ;  /* 0x000000f007087221 */ /* 0x000fca0000010000 */
[----:B------:R-:W-:-:S07]  /*10130*/  MOV R240, R8 ;  /* 0x0000000800f07202 */ /* 0x000fce0000000f00 */
[----:B------:R-:W-:Y:S05]  /*10140*/  WARPSYNC.COLLECTIVE R4, `(.L_x_3933) ;  /* 0x0000000004087348 */ /* 0x000fea0003c00000 */
[----:B------:R1:W2:Y:S02]  /*10150*/  SHFL.BFLY P0, R10, R240, R5, R0 ;  /* 0x0c000005f00a7389 */ /* 0x0002a40000000000 */
[----:B-12---:R-:W-:Y:S05]  /*10160*/  ENDCOLLECTIVE ;  /* 0x000000000000791b */ /* 0x006fea0003800000 */
.L_x_3933:
[----:B------:R-:W-:Y:S01]  /*10170*/  MOV R240, R245 ;  /* 0x000000f500f07202 */ /* 0x000fe20000000f00 */
[----:B------:R-:W-:Y:S01]  /*10180*/  IMAD.MOV.U32 R5, RZ, RZ, 0x2 ;  /* 0x00000002ff057424 */ /* 0x000fe200078e00ff */
[----:B------:R-:W-:-:S07]  /*10190*/  MOV R7, R10 ;  /* 0x0000000a00077202 */ /* 0x000fce0000000f00 */
[----:B------:R-:W-:Y:S05]  /*101a0*/  WARPSYNC.COLLECTIVE R4, `(.L_x_3934) ;  /* 0x0000000004087348 */ /* 0x000fea0003c00000 */
[----:B------:R1:W2:Y:S02]  /*101b0*/  SHFL.BFLY P0, R10, R240, R5, R0 ;  /* 0x0c000005f00a7389 */ /* 0x0002a40000000000 */
[----:B-12---:R-:W-:Y:S05]  /*101c0*/  ENDCOLLECTIVE ;  /* 0x000000000000791b */ /* 0x006fea0003800000 */
.L_x_3934:
[----:B------:R-:W-:Y:S01]  /*101d0*/  FADD.FTZ R7, R8, R7 ;  /* 0x0000000708077221 */ /* 0x000fe20000010000 */
[----:B------:R-:W-:Y:S01]  /*101e0*/  FADD.FTZ R9, R10, R245 ;  /* 0x000000f50a097221 */ /* 0x000fe20000010000 */
[----:B------:R-:W-:-:S04]  /*101f0*/  MOV R5, 0x1 ;  /* 0x0000000100057802 */ /* 0x000fc80000000f00 */
[----:B------:R-:W-:-:S07]  /*10200*/  MOV R240, R9 ;  /* 0x0000000900f07202 */ /* 0x000fce0000000f00 */
[----:B------:R-:W-:Y:S05]  /*10210*/  WARPSYNC.COLLECTIVE R4, `(.L_x_3935) ;  /* 0x0000000004087348 */ /* 0x000fea0003c00000 */
[----:B------:R1:W2:Y:S02]  /*10220*/  SHFL.BFLY P0, R10, R240, R5, R0 ;  /* 0x0c000005f00a7389 */ /* 0x0002a40000000000 */
[----:B-12---:R-:W-:Y:S05]  /*10230*/  ENDCOLLECTIVE ;  /* 0x000000000000791b */ /* 0x006fea0003800000 */
.L_x_3935:
[----:B------:R-:W-:Y:S05]  /*10240*/  BRA `(.L_x_3936) ;  /* 0xffffffe800dc7947 */ /* 0x000fea000383ffff */
.L_x_3937:
        /* <DEDUP_REMOVED lines=11> */
.L_x_14917:


//--------------------- .text._ZN5flash24flash_fwd_splitkv_kernelI23Flash_fwd_kernel_traitsILi128ELi64ELi128ELi4ELb0ELb0EN7cutlass6half_tE19Flash_kernel_traitsILi128ELi64ELi128ELi4ES3_EELb0ELb0ELb0ELb0ELb1ELb0ELb0ELb1EEEvNS_16Flash_fwd_paramsE --------------------------
	.section	.text._ZN5flash24flash_fwd_splitkv_kernelI23Flash_fwd_kernel_traitsILi128ELi64ELi128ELi4ELb0ELb0EN7cutlass6half_tE19Flash_kernel_traitsILi128ELi64ELi128ELi4ES3_EELb0ELb0ELb0ELb0ELb1ELb0ELb0ELb1EEEvNS_16Flash_fwd_paramsE,"ax",@progbits
	.align	128
        .global         _ZN5flash24flash_fwd_splitkv_kernelI23Flash_fwd_kernel_traitsILi128ELi64ELi128ELi4ELb0ELb0EN7cutlass6half_tE19Flash_kernel_traitsILi128ELi64ELi128ELi4ES3_EELb0ELb0ELb0ELb0ELb1ELb0ELb0ELb1EEEvNS_16Flash_fwd_paramsE
        .type           _ZN5flash24flash_fwd_splitkv_kernelI23Flash_fwd_kernel_traitsILi128ELi64ELi128ELi4ELb0ELb0EN7cutlass6half_tE19Flash_kernel_traitsILi128ELi64ELi128ELi4ES3_EELb0ELb0ELb0ELb0ELb1ELb0ELb0ELb1EEEvNS_16Flash_fwd_paramsE,@function
        .size           _ZN5flash24flash_fwd_splitkv_kernelI23Flash_fwd_kernel_traitsILi128ELi64ELi128ELi4ELb0ELb0EN7cutlass6half_tE19Flash_kernel_traitsILi128ELi64ELi128ELi4ES3_EELb0ELb0ELb0ELb0ELb1ELb0ELb0ELb1EEEvNS_16Flash_fwd_paramsE,(.L_x_14918 - _ZN5flash24flash_fwd_splitkv_kernelI23Flash_fwd_kernel_traitsILi128ELi64ELi128ELi4ELb0ELb0EN7cutlass6half_tE19Flash_kernel_traitsILi128ELi64ELi128ELi4ES3_EELb0ELb0ELb0ELb0ELb1ELb0ELb0ELb1EEEvNS_16Flash_fwd_paramsE)
        .other          _ZN5flash24flash_fwd_splitkv_kernelI23Flash_fwd_kernel_traitsILi128ELi64ELi128ELi4ELb0ELb0EN7cutlass6half_tE19Flash_kernel_traitsILi128ELi64ELi128ELi4ES3_EELb0ELb0ELb0ELb0ELb1ELb0ELb0ELb1EEEvNS_16Flash_fwd_paramsE,@"STO_CUDA_ENTRY STV_DEFAULT"
_ZN5flash24flash_fwd_splitkv_kernelI23Flash_fwd_kernel_traitsILi128ELi64ELi128ELi4ELb0ELb0EN7cutlass6half_tE19Flash_kernel_traitsILi128ELi64ELi128ELi4ES3_EELb0ELb0ELb0ELb0ELb1ELb0ELb0ELb1EEEvNS_16Flash_fwd_paramsE:
.text._ZN5flash24flash_fwd_splitkv_kernelI23Flash_fwd_kernel_traitsILi128ELi64ELi128ELi4ELb0ELb0EN7cutlass6half_tE19Flash_kernel_traitsILi128ELi64ELi128ELi4ES3_EELb0ELb0ELb0ELb0ELb1ELb0ELb0ELb1EEEvNS_16Flash_fwd_paramsE:
[----:B------:R-:W-:Y:S01]  /*0000*/  LDC R1, c[0x0][0x37c] ;  /* 0x0000df00ff017b82 */ /* 0x000fe20000000800 */
[----:B------:R-:W1:Y:S07]  /*0010*/  S2R R215, SR_CTAID.X ;  /* 0x0000000000d77919 */ /* 0x000e6e0000002500 */
[----:B------:R-:W2:Y:S01]  /*0020*/  LDC.64 R132, c[0x0][0x348] ;  /* 0x0000d200ff847b82 */ /* 0x000ea20000000a00 */
[----:B------:R-:W-:Y:S01]  /*0030*/  BSSY.RECONVERGENT B3, `(.L_x_3938) ;  /* 0x0000005000037945 */ /* 0x000fe20003800200 */
[----:B------:R-:W-:Y:S01]  /*0040*/  MOV R212, 0x80 ;  /* 0x0000008000d47802 */ /* 0x000fe20000000f00 */
[----:B------:R-:W3:Y:S01]  /*0050*/  S2R R214, SR_CTAID.Y ;  /* 0x0000000000d67919 */ /* 0x000ee20000002600 */
[----:B------:R-:W4:Y:S05]  /*0060*/  S2R R213, SR_CTAID.Z ;  /* 0x0000000000d57919 */ /* 0x000f2a0000002700 */
[----:B-1234-:R-:W-:Y:S05]  /*0070*/  CALL.REL.NOINC `($_ZN5flash24flash_fwd_splitkv_kernelI23Flash_fwd_kernel_traitsILi128ELi64ELi128ELi4ELb0ELb0EN7cutlass6half_tE19Flash_kernel_traitsILi128ELi64ELi128ELi4ES3_EELb0ELb0ELb0ELb0ELb1ELb0ELb0ELb1EEEvNS_16Flash_fwd_paramsE$_ZN5flash30compute_attn_1rowblock_splitkvI23Flash_fwd_kernel_traitsILi128ELi64ELi128ELi4ELb0ELb0EN7cutlass6half_tE19Flash_kernel_traitsILi128ELi64ELi128ELi4ES3_EELb0ELb0ELb0ELb0ELb1ELb0ELb0ELb1ENS_16Flash_fwd_paramsEEEvRKT8_iiiii) ;  /* 0x0000000000087944 */ /* 0x01efea0003c00000 */
[----:B------:R-:W-:Y:S05]  /*0080*/  BSYNC.RECONVERGENT B3 ;  /* 0x0000000000037941 */ /* 0x000fea0003800200 */
.L_x_3938:
[----:B------:R-:W-:Y:S05]  /*0090*/  EXIT ;  /* 0x000000000000794d */ /* 0x000fea0003800000 */
        .type           $_ZN5flash24flash_fwd_splitkv_kernelI23Flash_fwd_kernel_traitsILi128ELi64ELi128ELi4ELb0ELb0EN7cutlass6half_tE19Flash_kernel_traitsILi128ELi64ELi128ELi4ES3_EELb0ELb0ELb0ELb0ELb1ELb0ELb0ELb1EEEvNS_16Flash_fwd_paramsE$_ZN5flash30compute_attn_1rowblock_splitkvI23Flash_fwd_kernel_traitsILi128ELi64ELi128ELi4ELb0ELb0EN7cutlass6half_tE19Flash_kernel_traitsILi128ELi64ELi128ELi4ES3_EELb0ELb0ELb0ELb0ELb1ELb0ELb0ELb1ENS_16Flash_fwd_paramsEEEvRKT8_iiiii,@function
        .size           $_ZN5flash24flash_fwd_splitkv_kernelI23Flash_fwd_kernel_traitsILi128ELi64ELi128ELi4ELb0ELb0EN7cutlass6half_tE19Flash_kernel_traitsILi128ELi64ELi128ELi4ES3_EELb0ELb0ELb0ELb0ELb1ELb0ELb0ELb1EEEvNS_16Flash_fwd_paramsE$_ZN5flash30compute_attn_1rowblock_splitkvI23Flash_fwd_kernel_traitsILi128ELi64ELi128ELi4ELb0ELb0EN7cutlass6half_tE19Flash_kernel_traitsILi128ELi64ELi128ELi4ES3_EELb0ELb0ELb0ELb0ELb1ELb0ELb0ELb1ENS_16Flash_fwd_paramsEEEvRKT8_iiiii,(.L_x_14918 - $_ZN5flash24flash_fwd_splitkv_kernelI23Flash_fwd_kernel_traitsILi128ELi64ELi128ELi4ELb0ELb0EN7cutlass6half_tE19Flash_kernel_traitsILi128ELi64ELi128ELi4ES3_EELb0ELb0ELb0ELb0ELb1ELb0ELb0ELb1EEEvNS_16Flash_fwd_paramsE$_ZN5flash30compute_attn_1rowblock_splitkvI23Flash_fwd_kernel_traitsILi128ELi64ELi128ELi4ELb0ELb0EN7cutlass6half_tE19Flash_kernel_traitsILi128ELi64ELi128ELi4ES3_EELb0ELb0ELb0ELb0ELb1ELb0ELb0ELb1ENS_16Flash_fwd_paramsEEEvRKT8_iiiii)
$_ZN5flash24flash_fwd_splitkv_kernelI23Flash_fwd_kernel_traitsILi128ELi64ELi128ELi4ELb0ELb0EN7cutlass6half_tE19Flash_kernel_traitsILi128ELi64ELi128ELi4ES3_EELb0ELb0ELb0ELb0ELb1ELb0ELb0ELb1EEEvNS_16Flash_fwd_paramsE$_ZN5flash30compute_attn_1rowblock_splitkvI23Flash_fwd_kernel_traitsILi128ELi64ELi128ELi4ELb0ELb0EN7cutlass6half_tE19Flash_kernel_traitsILi128ELi64ELi128ELi4ES3_EELb0ELb0ELb0ELb0ELb1ELb0ELb0ELb1ENS_16Flash_fwd_paramsEEEvRKT8_iiiii:
        /* <DEDUP_REMOVED lines=13> */
[----:B----4-:R-:W-:Y:S02]  /*0170*/  ISETP.NE.U32.AND P5, PT, R4, RZ, PT ;  /* 0x000000ff0400720c */ /* 0x010fe40003fa5070 */
[----:B------:R-:W-:Y:S02]  /*0180*/  ISETP.NE.AND.EX P4, PT, R9, RZ, PT, P4 ;  /* 0x000000ff0900720c */ /* 0x000fe40003f85340 */
[----:B------:R-:W-:Y:S02]  /*0190*/  ISETP.NE.AND.EX P6, PT, R5, RZ, PT, P5 ;  /* 0x000000ff0500720c */ /* 0x000fe40003fc5350 */
[----:B------:R-:W-:Y:S01]  /*01a0*/  ISETP.NE.AND.EX P1, PT, R15, RZ, PT, P0 ;  /* 0x000000ff0f00720c */ /* 0x000fe20003f25300 */
[----:B------:R-:W-:Y:S01]  /*01b0*/  IMAD.WIDE.U32 R14, R214, 0x4, R14 ;  /* 0x00000004d60e7825 */ /* 0x000fe200078e000e */
[----:B------:R-:W-:-:S03]  /*01c0*/  IADD3 R30, P0, PT, R4, R2, RZ ;  /* 0x00000002041e7210 */ /* 0x000fc60007f1e0ff */
[----:B------:R1:W5:Y:S02]  /*01d0*/  @!P3 LD.E R216, desc[UR4][R132.64+0xb4] ;  /* 0x0000b40484d8b980 */ /* 0x000364000c101900 */
[----:B------:R-:W-:Y:S02]  /*01e0*/  IMAD.X R31, R5, 0x1, R0, P0 ;  /* 0x00000001051f7824 */ /* 0x000fe400000e0600 */
        /* <DEDUP_REMOVED lines=17> */
.L_x_3940:
[----:B------:R-:W-:Y:S05]  /*0300*/  BSYNC.RECONVERGENT B0 ;  /* 0x0000000000007941 */ /* 0x000fea0003800200 */
.L_x_3939:
[----:B------:R-:W-:Y:S04]  /*0310*/  BSSY.RECONVERGENT B0, `(.L_x_3941) ;  /* 0x0000007000007945 */ /* 0x000fe80003800200 */
[----:B------:R-:W-:Y:S05]  /*0320*/  @!P4 BRA `(.L_x_3942) ;  /* 0x000000000014c947 */ /* 0x000fea0003800000 */
[----:B-----5:R-:W3:Y:S02]  /*0330*/  LD.E.U8 R3, desc[UR4][R132.64+0x1b2] ;  /* 0x0001b20484037980 */ /* 0x020ee4000c101100 */
[----:B---3--:R-:W-:-:S13]  /*0340*/  ISETP.NE.AND P0, PT, R3, RZ, PT ;  /* 0x000000ff0300720c */ /* 0x008fda0003f05270 */
[----:B------:R-:W3:Y:S02]  /*0350*/  @P0 LD.E R8, desc[UR4][R10.64+0x4] ;  /* 0x000004040a080980 */ /* 0x000ee4000c101900 */
[----:B---3--:R-:W-:-:S06]  /*0360*/  @P0 IADD3 R3, PT, PT, R8, -R13, RZ ;  /* 0x8000000d08030210 */ /* 0x008fcc0007ffe0ff */
[----:B------:R3:W5:Y:S02]  /*0370*/  @!P0 LD.E R3, desc[UR4][R10.64] ;  /* 0x000000040a038980 */ /* 0x000764000c101900 */
.L_x_3942:
[----:B------:R-:W-:Y:S05]  /*0380*/  BSYNC.RECONVERGENT B0 ;  /* 0x0000000000007941 */ /* 0x000fea0003800200 */
.L_x_3941:
        /* <DEDUP_REMOVED lines=9> */
.L_x_3944:
[----:B------:R-:W4:Y:S01]  /*0420*/  LD.E.64 R4, desc[UR4][R132.64+0x108] ;  /* 0x0001080484047980 */ /* 0x000f22000c101b00 */
[----:B------:R-:W-:Y:S01]  /*0430*/  BSSY.RECONVERGENT B0, `(.L_x_3946) ;  /* 0x0000006000007945 */ /* 0x000fe20003800200 */
[----:B------:R-:W-:Y:S01]  /*0440*/  IMAD.MOV.U32 R3, RZ, RZ, RZ ;  /* 0x000000ffff037224 */ /* 0x000fe200078e00ff */
[----:B----4-:R-:W-:-:S04]  /*0450*/  ISETP.NE.U32.AND P0, PT, R4, RZ, PT ;  /* 0x000000ff0400720c */ /* 0x010fc80003f05070 */
[----:B------:R-:W-:-:S13]  /*0460*/  ISETP.NE.AND.EX P0, PT, R5, RZ, PT, P0 ;  /* 0x000000ff0500720c */ /* 0x000fda0003f05300 */
[----:B------:R-:W-:Y:S05]  /*0470*/  @!P0 BRA `(.L_x_3947) ;  /* 0x0000000000048947 */ /* 0x000fea0003800000 */
[----:B------:R4:W5:Y:S02]  /*0480*/  LD.E R3, desc[UR4][R132.64+0xbc] ;  /* 0x0000bc0484037980 */ /* 0x000964000c101900 */
.L_x_3947:
[----:B------:R-:W-:Y:S05]  /*0490*/  BSYNC.RECONVERGENT B0 ;  /* 0x0000000000007941 */ /* 0x000fea0003800200 */
.L_x_3946:
[----:B-----5:R-:W-:Y:S02]  /*04a0*/  IADD3 R70, PT, PT, R78, R3, RZ ;  /* 0x000000034e467210 */ /* 0x020fe40007ffe0ff */
.L_x_3945:
[----:B------:R-:W-:Y:S05]  /*04b0*/  BSYNC.RECONVERGENT B1 ;  /* 0x0000000000017941 */ /* 0x000fea0003800200 */
.L_x_3943:
[----:B------:R-:W-:Y:S01]  /*04c0*/  IMAD.SHL.U32 R81, R215, 0x40, RZ ;  /* 0x00000040d7517824 */ /* 0x000fe200078e00ff */
[----:B------:R-:W-:Y:S01]  /*04d0*/  MOV R4, R212 ;  /* 0x000000d400047202 */ /* 0x000fe20000000f00 */
[----:B------:R-:W-:-:S03]  /*04e0*/  IMAD.MOV.U32 R5, RZ, RZ, 0x0 ;  /* 0x00000000ff057424 */ /* 0x000fc600078e00ff */
[----:B------:R-:W-:-:S13]  /*04f0*/  ISETP.GT.AND P0, PT, R216, R81, PT ;  /* 0x00000051d800720c */ /* 0x000fda0003f04270 */
[----:B-1234-:R-:W-:Y:S05]  /*0500*/  @!P0 RET.REL.NODEC R4 `(_ZN5flash24flash_fwd_splitkv_kernelI23Flash_fwd_kernel_traitsILi128ELi64ELi128ELi4ELb0ELb0EN7cutlass6half_tE19Flash_kernel_traitsILi128ELi64ELi128ELi4ES3_EELb0ELb0ELb0ELb0ELb1ELb0ELb0ELb1EEEvNS_16Flash_fwd_paramsE) ;  /* 0xfffffff804bc8950 */ /* 0x01efea0003c3ffff */
        /* <DEDUP_REMOVED lines=15> */
[----:B------:R-:W3:Y:S04]  /*0600*/  LD.E R2, desc[UR4][R132.64+0x60] ;  /* 0x0000600484027980 */ /* 0x000ee8000c101900 */
[----:B------:R-:W4:Y:S04]  /*0610*/  LD.E R0, desc[UR4][R132.64+0xb4] ;  /* 0x0000b40484007980 */ /* 0x000f28000c101900 */
[----:B------:R-:W3:Y:S04]  /*0620*/  @!P0 LD.E.64 R10, desc[UR4][R132.64+0x80] ;  /* 0x00008004840a8980 */ /* 0x000ee8000c101b00 */
[----:B------:R-:W4:Y:S04]  /*0630*/  LD.E.64 R6, desc[UR4][R132.64+0xa0] ;  /* 0x0000a00484067980 */ /* 0x000f28000c101b00 */
[----:B------:R-:W4:Y:S04]  /*0640*/  LD.E.64 R8, desc[UR4][R132.64+0x90] ;  /* 0x0000900484087980 */ /* 0x000f28000c101b00 */
[----:B------:R1:W5:Y:S01]  /*0650*/  LD.E.64 R14, desc[UR4][R132.64+0x70] ;  /* 0x00007004840e7980 */ /* 0x000362000c101b00 */
[----:B------:R-:W-:-:S02]  /*0660*/  IMAD.SHL.U32 R5, R80, 0x8, RZ ;  /* 0x0000000850057824 */ /* 0x000fc400078e00ff */
[----:B------:R-:W-:-:S03]  /*0670*/  IMAD.MOV.U32 R19, RZ, RZ, RZ ;  /* 0x000000ffff137224 */ /* 0x000fc600078e00ff */
[----:B------:R-:W-:Y:S02]  /*0680*/  LOP3.LUT R18, R5, 0x38, RZ, 0xc0, !PT ;  /* 0x0000003805127812 */ /* 0x000fe400078ec0ff */
[----:B------:R-:W-:Y:S01]  /*0690*/  IADD3 R216, PT, PT, -R81, R216, RZ ;  /* 0x000000d851d87210 */ /* 0x000fe20007ffe1ff */
[----:B------:R-:W-:Y:S01]  /*06a0*/  BSSY.RECONVERGENT B0, `(.L_x_3949) ;  /* 0x000002b000007945 */ /* 0x000fe20003800200 */
[-C--:B--2---:R-:W-:Y:S02]  /*06b0*/  @P0 IMAD R3, R13, R217.reuse, RZ ;  /* 0x000000d90d030224 */ /* 0x084fe400078e02ff */
[----:B------:R-:W-:-:S04]  /*06c0*/  @P0 IMAD.WIDE.U32 R16, R12, R217, RZ ;  /* 0x000000d90c100225 */ /* 0x000fc800078e00ff */
[-C--:B---3--:R-:W-:Y:S02]  /*06d0*/  @!P0 IMAD R4, R11, R214.reuse, RZ ;  /* 0x000000d60b048224 */ /* 0x088fe400078e02ff */
[----:B------:R-:W-:-:S04]  /*06e0*/  @!P0 IMAD.WIDE.U32 R10, R10, R214, RZ ;  /* 0x000000d60a0a8225 */ /* 0x000fc800078e00ff */
[----:B------:R-:W-:Y:S02]  /*06f0*/  @!P0 IMAD.IADD R4, R11, 0x1, R4 ;  /* 0x000000010b048824 */ /* 0x000fe400078e0204 */
[----:B------:R-:W-:Y:S01]  /*0700*/  @P0 IMAD.IADD R4, R17, 0x1, R3 ;  /* 0x0000000111040824 */ /* 0x000fe200078e0203 */
[----:B------:R-:W-:Y:S01]  /*0710*/  SHF.R.U32.HI R3, RZ, 0x3, R80 ;  /* 0x00000003ff037819 */ /* 0x000fe20000011650 */
[----:B------:R-:W-:Y:S02]  /*0720*/  IMAD R2, R2, R214, R213 ;  /* 0x000000d602027224 */ /* 0x000fe400078e02d5 */
[----:B------:R-:W-:Y:S02]  /*0730*/  @P0 IMAD.MOV.U32 R10, RZ, RZ, R16 ;  /* 0x000000ffff0a0224 */ /* 0x000fe400078e0010 */
[----:B------:R-:W-:-:S04]  /*0740*/  IMAD.WIDE.U32 R16, R81, R12, R18 ;  /* 0x0000000c51107225 */ /* 0x000fc800078e0012 */
[----:B----4-:R-:W-:Y:S02]  /*0750*/  IMAD R0, R0, R2, R81 ;  /* 0x0000000200007224 */ /* 0x010fe400078e0251 */
[----:B------:R-:W-:Y:S01]  /*0760*/  VIADD R11, R3, 0x10 ;  /* 0x00000010030b7836 */ /* 0x000fe20000000000 */
[----:B------:R-:W-:Y:S01]  /*0770*/  IADD3 R10, P1, PT, R10, R16, RZ ;  /* 0x000000100a0a7210 */ /* 0x000fe20007f3e0ff */
[----:B------:R-:W-:Y:S02]  /*0780*/  IMAD R81, R13, R81, RZ ;  /* 0x000000510d517224 */ /* 0x000fe400078e02ff */
[----:B------:R-:W-:Y:S01]  /*0790*/  VIADD R5, R3, 0x20 ;  /* 0x0000002003057836 */ /* 0x000fe20000000000 */
[-C--:B------:R-:W-:Y:S02]  /*07a0*/  ISETP.GE.AND P2, PT, R11, R216.reuse, PT ;  /* 0x000000d80b00720c */ /* 0x080fe40003f46270 */
[----:B------:R-:W-:Y:S02]  /*07b0*/  IADD3.X R11, PT, PT, R4, R17, R81, P1, !PT ;  /* 0x00000011040b7210 */ /* 0x000fe40000ffe451 */
[----:B------:R-:W-:-:S02]  /*07c0*/  ISETP.GE.AND P4, PT, R5, R216, PT ;  /* 0x000000d80500720c */ /* 0x000fc40003f86270 */
[----:B------:R-:W-:Y:S02]  /*07d0*/  ISETP.GE.AND P1, PT, R3, R216, PT ;  /* 0x000000d80300720c */ /* 0x000fe40003f26270 */
[----:B------:R-:W-:Y:S02]  /*07e0*/  IADD3 R5, P0, PT, R0, R3, RZ ;  /* 0x0000000300057210 */ /* 0x000fe40007f1e0ff */
[----:B------:R-:W-:Y:S02]  /*07f0*/  LOP3.LUT P3, R80, R80, 0x7, RZ, 0xc0, !PT ;  /* 0x0000000750507812 */ /* 0x000fe4000786c0ff */
[----:B------:R-:W-:Y:S02]  /*0800*/  LEA.HI.X.SX32 R0, R0, RZ, 0x1, P0 ;  /* 0x000000ff00007211 */ /* 0x000fe400000f0eff */
[----:B------:R-:W-:Y:S01]  /*0810*/  LEA R4, P0, R5, R6, 0x2 ;  /* 0x0000000605047211 */ /* 0x000fe200078010ff */
[----:B------:R-:W-:Y:S01]  /*0820*/  IMAD.WIDE.U32 R20, R8, R213, R10 ;  /* 0x000000d508147225 */ /* 0x000fe200078e000a */
[----:B------:R-:W-:-:S02]  /*0830*/  ISETP.GE.OR P5, PT, R3, R216, P3 ;  /* 0x000000d80300720c */ /* 0x000fc40001fa6670 */
[----:B------:R-:W-:Y:S01]  /*0840*/  LEA.HI.X R5, R5, R7, R0, 0x2, P0 ;  /* 0x0000000705057211 */ /* 0x000fe200000f1400 */
[----:B------:R-:W-:Y:S01]  /*0850*/  IMAD R0, R9, R213, RZ ;  /* 0x000000d509007224 */ /* 0x000fe200078e02ff */
[----:B------:R-:W-:Y:S02]  /*0860*/  IADD3 R17, PT, PT, R3, 0x30, RZ ;  /* 0x0000003003117810 */ /* 0x000fe40007ffe0ff */
[----:B------:R-:W-:Y:S01]  /*0870*/  P2R R2, PR, RZ, 0x20 ;  /* 0x00000020ff027803 */ /* 0x000fe20000000000 */
[----:B------:R-:W-:Y:S01]  /*0880*/  IMAD.IADD R23, R21, 0x1, R0 ;  /* 0x0000000115177824 */ /* 0x000fe200078e0200 */
[----:B------:R-:W-:Y:S02]  /*0890*/  ISETP.GE.AND P3, PT, R17, R216, PT ;  /* 0x000000d81100720c */ /* 0x000fe40003f66270 */
[C---:B------:R-:W-:Y:S02]  /*08a0*/  ISETP.NE.OR P6, PT, R80.reuse, RZ, P2 ;  /* 0x000000ff5000720c */ /* 0x040fe400017c5670 */
[----:B------:R-:W-:Y:S01]  /*08b0*/  ISETP.NE.OR P5, PT, R80, RZ, P4 ;  /* 0x000000ff5000720c */ /* 0x000fe200027a5670 */
[----:B-1----:R-:W-:-:S12]  /*08c0*/  @P1 BRA `(.L_x_3950) ;  /* 0x0000000000201947 */ /* 0x002fd80003800000 */
        /* <DEDUP_REMOVED lines=8> */
.L_x_3950:
[----:B------:R-:W-:Y:S05]  /*0950*/  BSYNC.RECONVERGENT B0 ;  /* 0x0000000000007941 */ /* 0x000fea0003800200 */
.L_x_3949:
[----:B------:R-:W-:Y:S01]  /*0960*/  ISETP.NE.AND P0, PT, R2, RZ, PT ;  /* 0x000000ff0200720c */ /* 0x000fe20003f05270 */
[----:B------:R-:W-:Y:S01]  /*0970*/  BSSY.RECONVERGENT B0, `(.L_x_3951) ;  /* 0x0000012000007945 */ /* 0x000fe20003800200 */
[----:B------:R-:W-:Y:S01]  /*0980*/  ISETP.NE.OR P1, PT, R80, RZ, P3 ;  /* 0x000000ff5000720c */ /* 0x000fe20001f25670 */
[----:B------:R-:W-:Y:S01]  /*0990*/  @!P5 IMAD.MOV.U32 R7, RZ, RZ, 0x7f800000 ;  /* 0x7f800000ff07d424 */ /* 0x000fe200078e00ff */
[----:B-1----:R-:W-:-:S09]  /*09a0*/  @!P6 MOV R9, 0x7f800000 ;  /* 0x7f8000000009e802 */ /* 0x002fd20000000f00 */
[----:B------:R-:W-:Y:S01]  /*09b0*/  @!P0 IMAD.MOV.U32 R11, RZ, RZ, 0x7f800000 ;  /* 0x7f800000ff0b8424 */ /* 0x000fe200078e00ff */
[----:B------:R-:W-:Y:S06]  /*09c0*/  @P2 BRA `(.L_x_3952) ;  /* 0x0000000000302947 */ /* 0x000fec0003800000 */
        /* <DEDUP_REMOVED lines=12> */
.L_x_3952:
[----:B------:R-:W-:Y:S05]  /*0a90*/  BSYNC.RECONVERGENT B0 ;  /* 0x0000000000007941 */ /* 0x000fea0003800200 */
.L_x_3951:
        /* <DEDUP_REMOVED lines=14> */
.L_x_3954:
[----:B------:R-:W-:Y:S05]  /*0b80*/  BSYNC.RECONVERGENT B0 ;  /* 0x0000000000007941 */ /* 0x000fea0003800200 */
.L_x_3953:
        /* <DEDUP_REMOVED lines=14> */
.L_x_3956:
[----:B------:R-:W-:Y:S05]  /*0c70*/  BSYNC.RECONVERGENT B0 ;  /* 0x0000000000007941 */ /* 0x000fea0003800200 */
.L_x_3955:
[----:B------:R-:W-:Y:S01]  /*0c80*/  ISETP.NE.AND P0, PT, R2, RZ, PT ;  /* 0x000000ff0200720c */ /* 0x000fe20003f05270 */
[----:B------:R-:W-:Y:S01]  /*0c90*/  @!P6 ST.E desc[UR4][R4.64+0x40], R9 ;  /* 0x000040090400e985 */ /* 0x000fe2000c101904 */
[----:B------:R-:W-:-:S03]  /*0ca0*/  MOV R213, 0x0 ;  /* 0x0000000000d57802 */ /* 0x000fc60000000f00 */
[----:B------:R-:W-:Y:S08]  /*0cb0*/  @!P5 ST.E desc[UR4][R4.64+0x80], R7 ;  /* 0x000080070400d985 */ /* 0x000ff0000c101904 */
[----:B------:R1:W-:Y:S02]  /*0cc0*/  @!P0 ST.E desc[UR4][R4.64], R11 ;  /* 0x0000000b04008985 */ /* 0x0003e4000c101904 */
[----:B-123-5:R-:W-:Y:S05]  /*0cd0*/  @P1 RET.REL.NODEC R212 `(_ZN5flash24flash_fwd_splitkv_kernelI23Flash_fwd_kernel_traitsILi128ELi64ELi128ELi4ELb0ELb0EN7cutlass6half_tE19Flash_kernel_traitsILi128ELi64ELi128ELi4ES3_EELb0ELb0ELb0ELb0ELb1ELb0ELb0ELb1EEEvNS_16Flash_fwd_paramsE) ;  /* 0xfffffff0d4c81950 */ /* 0x02efea0003c3ffff */
[----:B------:R-:W-:Y:S02]  /*0ce0*/  MOV R3, 0x7f800000 ;  /* 0x7f80000000037802 */ /* 0x000fe40000000f00 */
[----:B------:R-:W-:-:S03]  /*0cf0*/  MOV R213, 0x0 ;  /* 0x0000000000d57802 */ /* 0x000fc60000000f00 */
[----:B------:R1:W-:Y:S02]  /*0d00*/  ST.E desc[UR4][R4.64+0xc0], R3 ;  /* 0x0000c00304007985 */ /* 0x0003e4000c101904 */
[----:B-1----:R-:W-:Y:S05]  /*0d10*/  RET.REL.NODEC R212 `(_ZN5flash24flash_fwd_splitkv_kernelI23Flash_fwd_kernel_traitsILi128ELi64ELi128ELi4ELb0ELb0EN7cutlass6half_tE19Flash_kernel_traitsILi128ELi64ELi128ELi4ES3_EELb0ELb0ELb0ELb0ELb1ELb0ELb0ELb1EEEvNS_16Flash_fwd_paramsE) ;  /* 0xfffffff0d4b87950 */ /* 0x002fea0003c3ffff */
.L_x_3948:
[----:B------:R-:W2:Y:S04]  /*0d20*/  LD.E.64 R4, desc[UR4][R132.64+0x158] ;  /* 0x0001580484047980 */ /* 0x000ea8000c101b00 */
[----:B------:R-:W3:Y:S01]  /*0d30*/  LD.E.64 R220, desc[UR4][R132.64+0x160] ;  /* 0x0001600484dc7980 */ /* 0x000ee2000c101b00 */
[----:B------:R-:W-:Y:S01]  /*0d40*/  IMAD.MOV.U32 R10, RZ, RZ, R214 ;  /* 0x000000ffff0a7224 */ /* 0x000fe200078e00d6 */
[----:B------:R-:W-:Y:S01]  /*0d50*/  BSSY.RECONVERGENT B0, `(.L_x_3957) ;  /* 0x00000b3000007945 */ /* 0x000fe20003800200 */
[----:B--2---:R-:W-:-:S04]  /*0d60*/  ISETP.NE.U32.AND P0, PT, R4, RZ, PT ;  /* 0x000000ff0400720c */ /* 0x004fc80003f05070 */
[----:B------:R-:W-:-:S13]  /*0d70*/  ISETP.NE.AND.EX P0, PT, R5, RZ, PT, P0 ;  /* 0x000000ff0500720c */ /* 0x000fda0003f05300 */
[----:B------:R-:W-:-:S05]  /*0d80*/  @P0 IADD3 R2, P1, PT, R4, R2, RZ ;  /* 0x0000000204020210 */ /* 0x000fca0007f3e0ff */
[----:B------:R-:W-:-:S05]  /*0d90*/  @P0 IMAD.X R3, R5, 0x1, R0, P1 ;  /* 0x0000000105030824 */ /* 0x000fca00008e0600 */
[----:B------:R1:W5:Y:S01]  /*0da0*/  @P0 LD.E R10, desc[UR4][R2.64] ;  /* 0x00000004020a0980 */ /* 0x000362000c101900 */
[----:B---3--:R-:W-:-:S04]  /*0db0*/  ISETP.NE.U32.AND P0, PT, R220, RZ, PT ;  /* 0x000000ffdc00720c */ /* 0x008fc80003f05070 */
[----:B------:R-:W-:-:S13]  /*0dc0*/  ISETP.NE.AND.EX P0, PT, R221, RZ, PT, P0 ;  /* 0x000000ffdd00720c */ /* 0x000fda0003f05300 */
[----:B------:R-:W-:Y:S05]  /*0dd0*/  @!P0 BRA `(.L_x_3958) ;  /* 0x00000004006c8947 */ /* 0x000fea0003800000 */
[----:B-----5:R-:W2:Y:S04]  /*0de0*/  LD.E R10, desc[UR4][R132.64+0x170] ;  /* 0x00017004840a7980 */ /* 0x020ea8000c101900 */
[----:B------:R-:W3:Y:S01]  /*0df0*/  LD.E.64 R12, desc[UR4][R132.64+0x168] ;  /* 0x00016804840c7980 */ /* 0x000ee2000c101b00 */
[----:B------:R-:W-:Y:S02]  /*0e00*/  IMAD.MOV.U32 R6, RZ, RZ, R132 ;  /* 0x000000ffff067224 */ /* 0x000fe400078e0084 */
[----:B------:R-:W-:-:S05]  /*0e10*/  IMAD.MOV.U32 R7, RZ, RZ, R133 ;  /* 0x000000ffff077224 */ /* 0x000fca00078e0085 */
[----:B-1----:R-:W4:Y:S01]  /*0e20*/  LD.E R2, desc[UR4][R6.64+0x68] ;  /* 0x0000680406027980 */ /* 0x002f22000c101900 */
[----:B------:R-:W-:-:S03]  /*0e30*/  LEA R11, R63, 0xffffff80, 0x7 ;  /* 0xffffff803f0b7811 */ /* 0x000fc600078e38ff */
        /* <DEDUP_REMOVED lines=15> */
[----:B------:R-:W-:Y:S01]  /*0f30*/  IMAD.HI.U32 R8, R15, R8, R14 ;  /* 0x000000080f087227 */ /* 0x000fe200078e000e */
[----:B------:R-:W-:Y:S01]  /*0f40*/  ISETP.NE.AND P3, PT, R10, RZ, PT ;  /* 0x000000ff0a00720c */ /* 0x000fe20003f65270 */
[----:B------:R-:W2:Y:S02]  /*0f50*/  LD.E.64 R14, desc[UR4][R6.64+0x28] ;  /* 0x00002804060e7980 */ /* 0x000ea4000c101b00 */
[----:B------:R-:W-:Y:S02]  /*0f60*/  IMAD.MOV R0, RZ, RZ, -R0 ;  /* 0x000000ffff007224 */ /* 0x000fe400078e0a00 */
[----:B------:R-:W-:-:S04]  /*0f70*/  IMAD.HI.U32 R9, R8, R3, RZ ;  /* 0x0000000308097227 */ /* 0x000fc800078e00ff */
[----:B------:R-:W-:-:S05]  /*0f80*/  IMAD R3, R9, R0, R3 ;  /* 0x0000000009037224 */ /* 0x000fca00078e0203 */
[----:B------:R-:W-:Y:S02]  /*0f90*/  ISETP.GT.U32.AND P0, PT, R4, R3, PT ;  /* 0x000000030400720c */ /* 0x000fe40003f04070 */
[----:B------:R-:W-:-:S11]  /*0fa0*/  LOP3.LUT R0, R11, R10, RZ, 0x3c, !PT ;  /* 0x0000000a0b007212 */ /* 0x000fd600078e3cff */
[----:B------:R-:W-:-:S04]  /*0fb0*/  @!P0 IADD3 R3, PT, PT, R3, -R4, RZ ;  /* 0x8000000403038210 */ /* 0x000fc80007ffe0ff */
[----:B------:R-:W-:Y:S02]  /*0fc0*/  ISETP.GE.U32.AND P1, PT, R3, R4, PT ;  /* 0x000000040300720c */ /* 0x000fe40003f26070 */
[----:B------:R-:W-:Y:S01]  /*0fd0*/  ISETP.GE.AND P2, PT, R0, RZ, PT ;  /* 0x000000ff0000720c */ /* 0x000fe20003f46270 */
[----:B------:R-:W-:Y:S02]  /*0fe0*/  @!P0 VIADD R9, R9, 0x1 ;  /* 0x0000000109098836 */ /* 0x000fe40000000000 */
[-C--:B---3--:R-:W-:Y:S02]  /*0ff0*/  IMAD R0, R13, R214.reuse, RZ ;  /* 0x000000d60d007224 */ /* 0x088fe400078e02ff */
[----:B------:R-:W-:-:S04]  /*1000*/  IMAD.WIDE.U32 R12, R12, R214, RZ ;  /* 0x000000d60c0c7225 */ /* 0x000fc800078e00ff */
[----:B------:R-:W-:Y:S01]  /*1010*/  IMAD.IADD R219, R13, 0x1, R0 ;  /* 0x000000010ddb7824 */ /* 0x000fe200078e0200 */
[C---:B------:R-:W-:Y:S02]  /*1020*/  LEA R218, P0, R12.reuse, R220, 0x2 ;  /* 0x000000dc0cda7211 */ /* 0x040fe400078010ff */
[----:B------:R-:W-:Y:S02]  /*1030*/  @P1 IADD3 R9, PT, PT, R9, 0x1, RZ ;  /* 0x0000000109091810 */ /* 0x000fe40007ffe0ff */
        /* <DEDUP_REMOVED lines=11> */
[----:B-1----:R-:W-:Y:S02]  /*10f0*/  IABS R5, R213 ;  /* 0x000000d500057213 */ /* 0x002fe40000000000 */
[----:B------:R-:W-:Y:S02]  /*1100*/  IABS R4, R2 ;  /* 0x0000000200047213 */ /* 0x000fe40000000000 */
        /* <DEDUP_REMOVED lines=40> */
.L_x_3958:
[----:B-1----:R-:W2:Y:S01]  /*1390*/  LD.E R2, desc[UR4][R132.64+0x68] ;  /* 0x0000680484027980 */ /* 0x002ea2000c101900 */
        /* <DEDUP_REMOVED lines=10> */
[----:B------:R-:W-:-:S02]  /*1440*/  IABS R11, R213 ;  /* 0x000000d5000b7213 */ /* 0x000fc40000000000 */
[----:B------:R-:W-:Y:S02]  /*1450*/  CS2R R218, SRZ ;  /* 0x0000000000da7805 */ /* 0x000fe4000001ff00 */
[----:B--2---:R-:W-:-:S04]  /*1460*/  IABS R0, R2 ;  /* 0x0000000200007213 */ /* 0x004fc80000000000 */
[----:B------:R-:W2:Y:S08]  /*1470*/  I2F.RP R9, R0 ;  /* 0x0000000000097306 */ /* 0x000eb00000209400 */
[----:B--2---:R-:W2:Y:S02]  /*1480*/  MUFU.RCP R5, R9 ;  /* 0x0000000900057308 */ /* 0x004ea40000001000 */
[----:B--2---:R-:W-:-:S06]  /*1490*/  VIADD R5, R5, 0xffffffe ;  /* 0x0ffffffe05057836 */ /* 0x004fcc0000000000 */
[----:B------:R-:W2:Y:S01]  /*14a0*/  F2I.FTZ.U32.TRUNC.NTZ R21, R5 ;  /* 0x0000000500157305 */ /* 0x000ea2000021f000 */
[----:B------:R-:W-:Y:S02]  /*14b0*/  IABS R4, R2 ;  /* 0x0000000200047213 */ /* 0x000fe40000000000 */
[----:B--2---:R-:W-:-:S05]  /*14c0*/  IADD3 R3, PT, PT, RZ, -R21, RZ ;  /* 0x80000015ff037210 */ /* 0x004fca0007ffe0ff */
[----:B------:R-:W-:-:S04]  /*14d0*/  IMAD R8, R3, R0, RZ ;  /* 0x0000000003087224 */ /* 0x000fc800078e02ff */
        /* <DEDUP_REMOVED lines=27> */
[----:B------:R-:W-:Y:S01]  /*1690*/  @!P0 IMAD R0, R137, R12, RZ ;  /* 0x0000000c89008224 */ /* 0x000fe200078e02ff */
[----:B------:R-:W-:Y:S02]  /*16a0*/  LEA R11, R63, 0xffffff80, 0x7 ;  /* 0xffffff803f0b7811 */ /* 0x000fe400078e38ff */
[----:B------:R-:W-:Y:S01]  /*16b0*/  @!P0 SHF.R.S32.HI R3, RZ, 0x1f, R12 ;  /* 0x0000001fff038819 */ /* 0x000fe2000001140c */
[----:B------:R-:W-:Y:S01]  /*16c0*/  IMAD.MOV.U32 R19, RZ, RZ, R5 ;  /* 0x000000ffff137224 */ /* 0x000fe200078e0005 */
[----:B------:R-:W-:Y:S02]  /*16d0*/  MOV R18, R8 ;  /* 0x0000000800127202 */ /* 0x000fe40000000f00 */
        /* <DEDUP_REMOVED lines=12> */
[----:B------:R-:W-:Y:S02]  /*17a0*/  @P0 IADD3 R12, PT, PT, R12, R13, RZ ;  /* 0x0000000d0c0c0210 */ /* 0x000fe40007ffe0ff */
[----:B------:R-:W-:Y:S01]  /*17b0*/  SHF.R.S32.HI R4, RZ, 0x1f, R9 ;  /* 0x0000001fff047819 */ /* 0x000fe20000011409 */
[----:B------:R-:W-:-:S02]  /*17c0*/  @!P0 IMAD R0, R16, R3, R0 ;  /* 0x0000000310008224 */ /* 0x000fc400078e0200 */
[----:B------:R-:W-:-:S04]  /*17d0*/  @!P0 IMAD.WIDE.U32 R16, R16, R10, R20 ;  /* 0x0000000a10108225 */ /* 0x000fc800078e0014 */
[----:B------:R-:W-:-:S04]  /*17e0*/  IMAD.WIDE.U32 R18, R14, R9, R18 ;  /* 0x000000090e127225 */ /* 0x000fc800078e0012 */
[----:B------:R-:W-:Y:S02]  /*17f0*/  IMAD R5, R14, R4, R5 ;  /* 0x000000040e057224 */ /* 0x000fe400078e0205 */
[-C--:B------:R-:W-:Y:S02]  /*1800*/  @P0 IMAD R3, R137, R12.reuse, RZ ;  /* 0x0000000c89030224 */ /* 0x080fe400078e02ff */
[----:B------:R-:W-:Y:S01]  /*1810*/  @P0 IMAD.WIDE.U32 R12, R136, R12, RZ ;  /* 0x0000000c880c0225 */ /* 0x000fe200078e00ff */
[----:B------:R-:W-:-:S03]  /*1820*/  MOV R4, R18 ;  /* 0x0000001200047202 */ /* 0x000fc60000000f00 */
[----:B------:R-:W-:Y:S01]  /*1830*/  @!P0 IMAD.IADD R14, R17, 0x1, R0 ;  /* 0x00000001110e8824 */ /* 0x000fe200078e0200 */
[----:B------:R-:W-:Y:S01]  /*1840*/  IADD3 R0, PT, PT, R19, R5, RZ ;  /* 0x0000000513007210 */ /* 0x000fe20007ffe0ff */
[----:B------:R-:W-:Y:S01]  /*1850*/  @P0 IMAD.IADD R14, R13, 0x1, R3 ;  /* 0x000000010d0e0824 */ /* 0x000fe200078e0203 */
[----:B------:R-:W-:Y:S02]  /*1860*/  @P0 MOV R16, R12 ;  /* 0x0000000c00100202 */ /* 0x000fe40000000f00 */
[----:B-1----:R-:W-:Y:S02]  /*1870*/  MOV R5, RZ ;  /* 0x000000ff00057202 */ /* 0x002fe40000000f00 */
.L_x_3959:
[----:B------:R-:W-:Y:S05]  /*1880*/  BSYNC.RECONVERGENT B0 ;  /* 0x0000000000007941 */ /* 0x000fea0003800200 */
.L_x_3957:
[----:B------:R-:W-:Y:S01]  /*1890*/  ISETP.NE.AND P0, PT, R217, -0x1, PT ;  /* 0xffffffffd900780c */ /* 0x000fe20003f05270 */
[----:B------:R-:W2:Y:S04]  /*18a0*/  LD.E.64 R138, desc[UR4][R132.64+0x30] ;  /* 0x00003004848a7980 */ /* 0x000ea8000c101b00 */
[----:B------:R-:W3:Y:S04]  /*18b0*/  LD.E.64 R24, desc[UR4][R132.64+0x48] ;  /* 0x0000480484187980 */ /* 0x000ee8000c101b00 */
[----:B------:R-:W4:Y:S04]  /*18c0*/  LD.E.64 R8, desc[UR4][R132.64+0x10] ;  /* 0x0000100484087980 */ /* 0x000f28000c101b00 */
[----:B------:R-:W3:Y:S04]  /*18d0*/  @!P0 LD.E.64 R28, desc[UR4][R132.64+0x18] ;  /* 0x00001804841c8980 */ /* 0x000ee8000c101b00 */
[----:B------:R-:W4:Y:S04]  /*18e0*/  LD.E.64 R6, desc[UR4][R6.64] ;  /* 0x0000000406067980 */ /* 0x000f28000c101b00 */
[----:B------:R-:W4:Y:S04]  /*18f0*/  LD.E.64 R12, desc[UR4][R132.64+0x8] ;  /* 0x00000804840c7980 */ /* 0x000f28000c101b00 */
[----:B------:R-:W4:Y:S01]  /*1900*/  LD.E R20, desc[UR4][R132.64+0xd0] ;  /* 0x0000d00484147980 */ /* 0x000f22000c101900 */
[----:B------:R-:W-:-:S04]  /*1910*/  IABS R3, R2 ;  /* 0x0000000200037213 */ /* 0x000fc80000000000 */
[----:B------:R-:W1:Y:S08]  /*1920*/  I2F.RP R21, R3 ;  /* 0x0000000300157306 */ /* 0x000e700000209400 */
[----:B-1----:R-:W1:Y:S02]  /*1930*/  MUFU.RCP R19, R21 ;  /* 0x0000001500137308 */ /* 0x002e640000001000 */
[----:B-1----:R-:W-:-:S06]  /*1940*/  VIADD R19, R19, 0xffffffe ;  /* 0x0ffffffe13137836 */ /* 0x002fcc0000000000 */
[----:B------:R-:W1:Y:S01]  /*1950*/  F2I.FTZ.U32.TRUNC.NTZ R23, R19 ;  /* 0x0000001300177305 */ /* 0x000e62000021f000 */
[----:B------:R-:W-:Y:S01]  /*1960*/  IMAD.MOV.U32 R22, RZ, RZ, RZ ;  /* 0x000000ffff167224 */ /* 0x000fe200078e00ff */
[----:B------:R-:W-:Y:S02]  /*1970*/  IABS R18, R213 ;  /* 0x000000d500127213 */ /* 0x000fe40000000000 */
[----:B------:R-:W-:Y:S02]  /*1980*/  IABS R17, R2 ;  /* 0x0000000200117213 */ /* 0x000fe40000000000 */
[----:B-1----:R-:W-:-:S05]  /*1990*/  IADD3 R15, PT, PT, RZ, -R23, RZ ;  /* 0x80000017ff0f7210 */ /* 0x002fca0007ffe0ff */
[----:B------:R-:W-:-:S04]  /*19a0*/  IMAD R15, R15, R3, RZ ;  /* 0x000000030f0f7224 */ /* 0x000fc800078e02ff */
        /* <DEDUP_REMOVED lines=10> */
[----:B------:R-:W-:Y:S02]  /*1a50*/  LOP3.LUT R3, R213, R2, RZ, 0x3c, !PT ;  /* 0x00000002d5037212 */ /* 0x000fe400078e3cff */
[----:B------:R-:W-:Y:S01]  /*1a60*/  @!P1 IADD3 R15, PT, PT, R15, 0x1, RZ ;  /* 0x000000010f0f9810 */ /* 0x000fe20007ffe0ff */
[----:B------:R-:W-:Y:S01]  /*1a70*/  IMAD.X R19, RZ, RZ, R14, P2 ;  /* 0x000000ffff137224 */ /* 0x000fe200010e060e */
[----:B------:R-:W-:Y:S02]  /*1a80*/  ISETP.GE.AND P2, PT, R3, RZ, PT ;  /* 0x000000ff0300720c */ /* 0x000fe40003f46270 */
[----:B------:R-:W-:Y:S01]  /*1a90*/  ISETP.NE.AND P1, PT, R2, RZ, PT ;  /* 0x000000ff0200720c */ /* 0x000fe20003f25270 */
[----:B------:R-:W-:-:S02]  /*1aa0*/  IMAD.MOV.U32 R10, RZ, RZ, RZ ;  /* 0x000000ffff0a7224 */ /* 0x000fc400078e00ff */
[----:B------:R-:W-:Y:S02]  /*1ab0*/  @P3 VIADD R15, R15, 0x1 ;  /* 0x000000010f0f3836 */ /* 0x000fe40000000000 */
[-C--:B-----5:R-:W-:Y:S02]  /*1ac0*/  IMAD R16, R5, R136.reuse, RZ ;  /* 0x0000008805107224 */ /* 0x0a0fe400078e02ff */
[----:B------:R2:W5:Y:S01]  /*1ad0*/  @P6 LD.E R10, desc[UR4][R30.64] ;  /* 0x000000041e0a6980 */ /* 0x000562000c101900 */
[----:B------:R-:W-:Y:S02]  /*1ae0*/  IMAD.MOV.U32 R3, RZ, RZ, R15 ;  /* 0x000000ffff037224 */ /* 0x000fe400078e000f */
[C---:B------:R-:W-:Y:S02]  /*1af0*/  IMAD R16, R11.reuse, R137, R16 ;  /* 0x000000890b107224 */ /* 0x040fe400078e0210 */
[----:B------:R-:W-:-:S04]  /*1b00*/  IMAD.WIDE.U32 R18, R11, R136, R18 ;  /* 0x000000880b127225 */ /* 0x000fc800078e0012 */
[----:B------:R-:W-:Y:S01]  /*1b10*/  @!P2 IMAD.MOV R3, RZ, RZ, -R3 ;  /* 0x000000ffff03a224 */ /* 0x000fe200078e0a03 */
[----:B------:R-:W-:Y:S02]  /*1b20*/  @!P1 LOP3.LUT R3, RZ, R2, RZ, 0x33, !PT ;  /* 0x00000002ff039212 */ /* 0x000fe400078e33ff */
[----:B------:R-:W-:Y:S01]  /*1b30*/  IADD3 R17, PT, PT, R19, R16, RZ ;  /* 0x0000001013117210 */ /* 0x000fe20007ffe0ff */
[----:B------:R-:W-:Y:S01]  /*1b40*/  IMAD.MOV.U32 R16, RZ, RZ, R18 ;  /* 0x000000ffff107224 */ /* 0x000fe200078e0012 */
[----:B------:R-:W-:Y:S01]  /*1b50*/  SHF.R.S32.HI R2, RZ, 0x1f, R3 ;  /* 0x0000001fff027819 */ /* 0x000fe20000011403 */
[----:B------:R-:W-:Y:S02]  /*1b60*/  IMAD R15, R27, R3, RZ ;  /* 0x000000031b0f7224 */ /* 0x000fe400078e02ff */
[----:B------:R-:W-:-:S04]  /*1b70*/  IMAD.WIDE.U32 R16, R3, R26, R16 ;  /* 0x0000001a03107225 */ /* 0x000fc800078e0010 */
[----:B------:R-:W-:Y:S01]  /*1b80*/  IMAD R15, R2, R26, R15 ;  /* 0x0000001a020f7224 */ /* 0x000fe200078e020f */
[----:B------:R-:W-:Y:S02]  /*1b90*/  SHF.R.U32.HI R128, RZ, 0x3, R80 ;  /* 0x00000003ff807819 */ /* 0x000fe40000011650 */
[----:B------:R-:W-:Y:S01]  /*1ba0*/  MOV R129, RZ ;  /* 0x000000ff00817202 */ /* 0x000fe20000000f00 */
[----:B------:R-:W-:Y:S02]  /*1bb0*/  IMAD.IADD R17, R17, 0x1, R15 ;  /* 0x0000000111117824 */ /* 0x000fe400078e020f */
[----:B------:R-:W-:Y:S02]  /*1bc0*/  IMAD R211, R137, R128, RZ ;  /* 0x0000008089d37224 */ /* 0x000fe400078e02ff */
[----:B------:R-:W-:Y:S01]  /*1bd0*/  IMAD.WIDE.U32 R16, R128, R136, R16 ;  /* 0x0000008880107225 */ /* 0x000fe200078e0010 */
[----:B------:R-:W1:Y:S04]  /*1be0*/  S2UR UR6, SR_CgaCtaId ;  /* 0x00000000000679c3 */ /* 0x000e680000008800 */
[----:B------:R-:W-:Y:S01]  /*1bf0*/  IADD3 R211, PT, PT, R17, R211, RZ ;  /* 0x000000d311d37210 */ /* 0x000fe20007ffe0ff */
[----:B------:R-:W-:Y:S01]  /*1c00*/  UMOV UR7, 0x400 ;  /* 0x0000040000077882 */ /* 0x000fe20000000000 */
[----:B------:R-:W-:-:S02]  /*1c10*/  IMAD.SHL.U32 R75, R80, 0x40, RZ ;  /* 0x00000040504b7824 */ /* 0x000fc400078e00ff */
[----:B------:R-:W-:Y:S02]  /*1c20*/  IMAD R209, R207, R128, RZ ;  /* 0x00000080cfd17224 */ /* 0x000fe400078e02ff */
[----:B------:R-:W-:Y:S02]  /*1c30*/  IMAD.SHL.U32 R74, R80, 0x20, RZ ;  /* 0x00000020504a7824 */ /* 0x000fe400078e00ff */
[----:B------:R-:W-:Y:S01]  /*1c40*/  IMAD.SHL.U32 R68, R63, 0x80, RZ ;  /* 0x000000803f447824 */ /* 0x000fe200078e00ff */
[----:B------:R-:W-:Y:S01]  /*1c50*/  SHF.L.U64.HI R77, R206, 0x4, R207 ;  /* 0x00000004ce4d7819 */ /* 0x000fe200000102cf */
[----:B------:R-:W-:Y:S01]  /*1c60*/  IMAD.SHL.U32 R72, R136, 0x10, RZ ;  /* 0x0000001088487824 */ /* 0x000fe200078e00ff */
[----:B------:R-:W-:Y:S01]  /*1c70*/  SHF.L.U32 R76, R206, 0x4, RZ ;  /* 0x00000004ce4c7819 */ /* 0x000fe200000006ff */
[----:B-1----:R-:W-:Y:S01]  /*1c80*/  ULEA UR6, UR6, UR7, 0x18 ;  /* 0x0000000706067291 */ /* 0x002fe2000f8ec0ff */
[----:B------:R-:W-:Y:S02]  /*1c90*/  SHF.L.U64.HI R73, R136, 0x4, R137 ;  /* 0x0000000488497819 */ /* 0x000fe40000010289 */
        /* <DEDUP_REMOVED lines=9> */
[----:B------:R-:W-:-:S04]  /*1d30*/  IADD3 R18, P1, PT, R22, R11, RZ ;  /* 0x0000000b16127210 */ /* 0x000fc80007f3e0ff */
[----:B------:R-:W-:Y:S01]  /*1d40*/  IADD3.X R19, PT, PT, RZ, R5, RZ, P1, !PT ;  /* 0x00000005ff137210 */ /* 0x000fe20000ffe4ff */
[-C--:B------:R-:W-:Y:S02]  /*1d50*/  IMAD R5, R25, R213.reuse, RZ ;  /* 0x000000d519057224 */ /* 0x080fe400078e02ff */
[----:B------:R-:W-:Y:S01]  /*1d60*/  IMAD.WIDE.U32 R14, R24, R213, R18 ;  /* 0x000000d5180e7225 */ /* 0x000fe200078e0012 */
[----:B------:R-:W-:-:S03]  /*1d70*/  IADD3 R18, P1, PT, R22, R4, RZ ;  /* 0x0000000416127210 */ /* 0x000fc60007f3e0ff */
[----:B------:R-:W-:Y:S02]  /*1d80*/  IMAD.IADD R15, R15, 0x1, R5 ;  /* 0x000000010f0f7824 */ /* 0x000fe400078e0205 */
[----:B------:R-:W-:Y:S01]  /*1d90*/  IMAD.WIDE.U32 R4, R215, 0x40, R128 ;  /* 0x00000040d7047825 */ /* 0x000fe200078e0080 */
[----:B----4-:R-:W-:-:S03]  /*1da0*/  LEA R210, P0, R16, R8, 0x1 ;  /* 0x0000000810d27211 */ /* 0x010fc600078008ff */
[-C--:B------:R-:W-:Y:S01]  /*1db0*/  IMAD R5, R5, R138.reuse, RZ ;  /* 0x0000008a05057224 */ /* 0x080fe200078e02ff */
[----:B------:R-:W-:Y:S01]  /*1dc0*/  LEA.HI.X R211, R16, R9, R211, 0x1, P0 ;  /* 0x0000000910d37211 */ /* 0x000fe200000f0cd3 */
[----:B------:R-:W-:Y:S01]  /*1dd0*/  IMAD.WIDE.U32 R14, R4, R138, R14 ;  /* 0x0000008a040e7225 */ /* 0x000fe200078e000e */
[----:B------:R-:W-:-:S03]  /*1de0*/  SHF.R.S32.HI R9, RZ, 0x1f, R78 ;  /* 0x0000001fff097819 */ /* 0x000fc6000001144e */
[----:B------:R-:W-:Y:S01]  /*1df0*/  IMAD R5, R4, R139, R5 ;  /* 0x0000008b04057224 */ /* 0x000fe200078e0205 */
[----:B------:R-:W-:Y:S01]  /*1e00*/  LEA R126, P2, R14, R6, 0x1 ;  /* 0x000000060e7e7211 */ /* 0x000fe200078408ff */
[----:B------:R-:W-:Y:S02]  /*1e10*/  IMAD.X R19, RZ, RZ, R0, P1 ;  /* 0x000000ffff137224 */ /* 0x000fe400008e0600 */
[----:B------:R-:W-:Y:S01]  /*1e20*/  IMAD.IADD R5, R15, 0x1, R5 ;  /* 0x000000010f057824 */ /* 0x000fe200078e0205 */
[----:B------:R-:W-:-:S04]  /*1e30*/  LEA.HI R0, R9, R78, RZ, 0x7 ;  /* 0x0000004e09007211 */ /* 0x000fc800078f38ff */
[----:B------:R-:W-:Y:S02]  /*1e40*/  LEA.HI.X R127, R14, R7, R5, 0x1, P2 ;  /* 0x000000070e7f7211 */ /* 0x000fe400010f0c05 */
[----:B------:R-:W-:Y:S02]  /*1e50*/  LOP3.LUT R5, R71, 0x1c0, RZ, 0xc0, !PT ;  /* 0x000001c047057812 */ /* 0x000fe400078ec0ff */
[----:B------:R-:W-:Y:S02]  /*1e60*/  SHF.R.S32.HI R0, RZ, 0x7, R0 ;  /* 0x00000007ff007819 */ /* 0x000fe40000011400 */
[----:B------:R-:W-:Y:S02]  /*1e70*/  LOP3.LUT R4, R5, 0x38, R80, 0xf8, !PT ;  /* 0x0000003805047812 */ /* 0x000fe400078ef850 */
[----:B------:R-:W-:Y:S02]  /*1e80*/  ISETP.GE.AND P0, PT, R0, R63, PT ;  /* 0x0000003f0000720c */ /* 0x000fe40003f06270 */
[----:B------:R-:W-:Y:S01]  /*1e90*/  LOP3.LUT R4, R4, 0x38, R71, 0x78, !PT ;  /* 0x0000003804047812 */ /* 0x000fe200078e7847 */
[----:B------:R-:W-:-:S03]  /*1ea0*/  IMAD.WIDE.U32 R18, R128, R206, R18 ;  /* 0x000000ce80127225 */ /* 0x000fc600078e0012 */
[----:B------:R-:W-:Y:S01]  /*1eb0*/  LOP3.LUT R69, R4, 0x1e00, R71, 0xf8, !PT ;  /* 0x00001e0004457812 */ /* 0x000fe200078ef847 */
[----:B------:R-:W-:Y:S01]  /*1ec0*/  IMAD.IADD R209, R19, 0x1, R209 ;  /* 0x0000000113d17824 */ /* 0x000fe200078e02d1 */
[----:B------:R-:W-:Y:S02]  /*1ed0*/  LOP3.LUT R11, R75, 0x200, RZ, 0xc0, !PT ;  /* 0x000002004b0b7812 */ /* 0x000fe400078ec0ff */
[C---:B------:R-:W-:Y:S02]  /*1ee0*/  LEA R208, P1, R18.reuse, R12, 0x1 ;  /* 0x0000000c12d07211 */ /* 0x040fe400078208ff */
[----:B------:R-:W-:Y:S02]  /*1ef0*/  LEA R69, R69, UR6, 0x1 ;  /* 0x0000000645457c11 */ /* 0x000fe4000f8e08ff */
[----:B------:R-:W-:Y:S02]  /*1f00*/  LOP3.LUT R74, R11, 0x7c00, R74, 0xf8, !PT ;  /* 0x00007c000b4a7812 */ /* 0x000fe400078ef84a */
[----:B------:R-:W-:-:S02]  /*1f10*/  LEA.HI.X R209, R18, R13, R209, 0x1, P1 ;  /* 0x0000000d12d17211 */ /* 0x000fc400008f0cd1 */
[----:B------:R-:W-:Y:S01]  /*1f20*/  LEA.HI R20, R20, R20, RZ, 0x1 ;  /* 0x0000001414147211 */ /* 0x000fe200078f08ff */
[----:B------:R-:W-:Y:S06]  /*1f30*/  @P0 BRA `(.L_x_3960) ;  /* 0x000000ac00680947 */ /* 0x000fec0003800000 */
        /* <DEDUP_REMOVED lines=10> */
[----:B------:R-:W-:Y:S01]  /*1fe0*/  IMAD.MOV.U32 R23, RZ, RZ, RZ ;  /* 0x000000ffff177224 */ /* 0x000fe200078e00ff */
[----:B------:R-:W-:-:S04]  /*1ff0*/  SHF.R.S32.HI R20, RZ, 0x1, R20 ;  /* 0x00000001ff147819 */ /* 0x000fc80000011414 */
[C---:B------:R-:W-:Y:S01]  /*2000*/  SHF.L.U32 R115, R20.reuse, 0x4, RZ ;  /* 0x0000000414737819 */ /* 0x040fe200000006ff */
[C---:B------:R-:W-:Y:S01]  /*2010*/  IMAD R114, R20.reuse, 0x30, RZ ;  /* 0x0000003014727824 */ /* 0x040fe200078e02ff */
[C---:B------:R-:W-:Y:S01]  /*2020*/  SHF.L.U32 R109, R20.reuse, 0x6, RZ ;  /* 0x00000006146d7819 */ /* 0x040fe200000006ff */
[C---:B------:R-:W-:Y:S02]  /*2030*/  IMAD R113, R20.reuse, 0x50, RZ ;  /* 0x0000005014717824 */ /* 0x040fe400078e02ff */
[C---:B------:R-:W-:Y:S02]  /*2040*/  IMAD R112, R20.reuse, 0x60, RZ ;  /* 0x0000006014707824 */ /* 0x040fe400078e02ff */
[C---:B------:R-:W-:Y:S02]  /*2050*/  IMAD R111, R20.reuse, 0x70, RZ ;  /* 0x00000070146f7824 */ /* 0x040fe400078e02ff */
        /* <DEDUP_REMOVED lines=30> */
[----:B------:R-:W-:Y:S01]  /*2240*/  IMAD.WIDE.U32 R14, R79, R130, R14 ;  /* 0x000000824f0e7225 */ /* 0x000fe200078e000e */
[----:B------:R-:W-:-:S03]  /*2250*/  IADD3 R25, PT, PT, R25, R8, RZ ;  /* 0x0000000819197210 */ /* 0x000fc60007ffe0ff */
[----:B------:R-:W-:Y:S02]  /*2260*/  IMAD.IADD R15, R15, 0x1, R9 ;  /* 0x000000010f0f7824 */ /* 0x000fe400078e0209 */
[----:B------:R-:W-:Y:S02]  /*2270*/  IMAD R9, R135, R79, RZ ;  /* 0x0000004f87097224 */ /* 0x000fe400078e02ff */
[----:B------:R-:W-:-:S04]  /*2280*/  IMAD.WIDE.U32 R24, R79, R134, R24 ;  /* 0x000000864f187225 */ /* 0x000fc800078e0018 */
[----:B------:R-:W-:Y:S01]  /*2290*/  IMAD R11, R27, R3, RZ ;  /* 0x000000031b0b7224 */ /* 0x000fe200078e02ff */
[----:B------:R-:W-:Y:S01]  /*22a0*/  IADD3 R25, PT, PT, R25, R9, RZ ;  /* 0x0000000919197210 */ /* 0x000fe20007ffe0ff */
[----:B------:R-:W-:Y:S01]  /*22b0*/  IMAD R9, R17, R3, RZ ;  /* 0x0000000311097224 */ /* 0x000fe200078e02ff */
[----:B------:R-:W-:Y:S01]  /*22c0*/  SHF.L.U32 R17, R80, 0x2, RZ ;  /* 0x0000000250117819 */ /* 0x000fe200000006ff */
[----:B------:R-:W-:Y:S02]  /*22d0*/  IMAD R8, R26, R2, R11 ;  /* 0x000000021a087224 */ /* 0x000fe400078e020b */
[----:B------:R-:W-:Y:S01]  /*22e0*/  IMAD.WIDE.U32 R26, R3, R26, R14 ;  /* 0x0000001a031a7225 */ /* 0x000fe200078e000e */
[----:B------:R-:W-:-:S03]  /*22f0*/  LOP3.LUT R17, R17, 0x1c, RZ, 0xc0, !PT ;  /* 0x0000001c11117812 */ /* 0x000fc600078ec0ff */
[----:B-----5:R-:W-:Y:S01]  /*2300*/  IMAD.IADD R15, R79, 0x1, R10 ;  /* 0x000000014f0f7824 */ /* 0x020fe200078e020a */
[----:B------:R-:W-:Y:S01]  /*2310*/  SHF.R.S32.HI R11, RZ, 0x1f, R78 ;  /* 0x0000001fff0b7819 */ /* 0x000fe2000001144e */
[----:B------:R-:W-:Y:S01]  /*2320*/  IMAD R2, R16, R2, R9 ;  /* 0x0000000210027224 */ /* 0x000fe200078e0209 */
[----:B------:R-:W-:Y:S01]  /*2330*/  IADD3 R9, P0, PT, -R78, R128, RZ ;  /* 0x000000804e097210 */ /* 0x000fe20007f1e1ff */
[-C--:B------:R-:W-:Y:S02]  /*2340*/  IMAD R15, R15, R20.reuse, RZ ;  /* 0x000000140f0f7224 */ /* 0x080fe400078e02ff */
[CC--:B------:R-:W-:Y:S02]  /*2350*/  IMAD R14, R128.reuse, R20.reuse, R22 ;  /* 0x00000014800e7224 */ /* 0x0c0fe400078e0216 */
[----:B------:R-:W-:Y:S02]  /*2360*/  IMAD R10, R128, R20, R17 ;  /* 0x00000014800a7224 */ /* 0x000fe400078e0211 */
[----:B------:R-:W-:Y:S01]  /*2370*/  IMAD.WIDE.U32 R16, R3, R16, R24 ;  /* 0x0000001003107225 */ /* 0x000fe200078e0018 */
[----:B------:R-:W-:-:S02]  /*2380*/  SHF.R.S32.HI R3, RZ, 0x1f, R15 ;  /* 0x0000001fff037819 */ /* 0x000fc4000001140f */
[C---:B------:R-:W-:Y:S01]  /*2390*/  IADD3 R90, P1, PT, R15.reuse, R14, RZ ;  /* 0x0000000e0f5a7210 */ /* 0x040fe20007f3e0ff */
[----:B------:R-:W-:Y:S01]  /*23a0*/  IMAD.X R11, RZ, RZ, ~R11, P0 ;  /* 0x000000ffff0b7224 */ /* 0x000fe200000e0e0b */
[----:B------:R-:W-:Y:S01]  /*23b0*/  IADD3 R24, P0, PT, R15, R10, RZ ;  /* 0x0000000a0f187210 */ /* 0x000fe20007f1e0ff */
[----:B------:R-:W-:Y:S01]  /*23c0*/  IMAD.IADD R15, R17, 0x1, R2 ;  /* 0x00000001110f7824 */ /* 0x000fe200078e0202 */
[----:B------:R-:W-:Y:S01]  /*23d0*/  IADD3 R27, PT, PT, R27, R8, RZ ;  /* 0x000000081b1b7210 */ /* 0x000fe20007ffe0ff */
[C---:B------:R-:W-:Y:S01]  /*23e0*/  IMAD R87, R11.reuse, R130, RZ ;  /* 0x000000820b577224 */ /* 0x040fe200078e02ff */
[----:B------:R-:W-:Y:S01]  /*23f0*/  LEA.HI.X.SX32 R91, R14, R3, 0x1, P1 ;  /* 0x000000030e5b7211 */ /* 0x000fe200008f0eff */
[----:B------:R-:W-:Y:S01]  /*2400*/  IMAD R17, R11, R134, RZ ;  /* 0x000000860b117224 */ /* 0x000fe200078e02ff */
[----:B------:R-:W-:Y:S01]  /*2410*/  MOV R14, R16 ;  /* 0x00000010000e7202 */ /* 0x000fe20000000f00 */
        /* <DEDUP_REMOVED lines=23> */
[----:B------:R-:W-:Y:S02]  /*2590*/  LOP3.LUT R19, R22, 0x40, RZ, 0xfc, !PT ;  /* 0x0000004016137812 */ /* 0x000fe400078efcff */
[C---:B------:R-:W-:Y:S02]  /*25a0*/  SHF.L.U64.HI R96, R134.reuse, 0x4, R135 ;  /* 0x0000000486607819 */ /* 0x040fe40000010287 */
[----:B------:R-:W-:-:S07]  /*25b0*/  SHF.L.U32 R97, R134, 0x4, RZ ;  /* 0x0000000486617819 */ /* 0x000fce00000006ff */
.L_x_3999:
[----:B------:R-:W-:Y:S01]  /*25c0*/  VIADD R105, R105, 0x80 ;  /* 0x0000008069697836 */ /* 0x000fe20000000000 */
[----:B------:R-:W-:Y:S01]  /*25d0*/  UMOV UR6, URZ ;  /* 0x000000ff00067c82 */ /* 0x000fe20008000000 */
[----:B------:R-:W-:Y:S01]  /*25e0*/  VIADD R107, R107, 0x80 ;  /* 0x000000806b6b7836 */ /* 0x000fe20000000000 */
[----:B------:R-:W-:Y:S01]  /*25f0*/  BSSY.RECONVERGENT B1, `(.L_x_3961) ;  /* 0x0000a05000017945 */ /* 0x000fe20003800200 */
[----:B------:R-:W-:Y:S01]  /*2600*/  VIADD R106, R106, 0xffffffff ;  /* 0xffffffff6a6a7836 */ /* 0x000fe20000000000 */
[----:B------:R-:W-:Y:S01]  /*2610*/  ISETP.GE.AND P0, PT, R128, R105, PT ;  /* 0x000000698000720c */ /* 0x000fe20003f06270 */
[----:B------:R-:W-:Y:S02]  /*2620*/  IMAD.MOV.U32 R124, RZ, RZ, R108 ;  /* 0x000000ffff7c7224 */ /* 0x000fe400078e006c */
[----:B------:R-:W-:Y:S01]  /*2630*/  VIADD R108, R108, 0xffffff80 ;  /* 0xffffff806c6c7836 */ /* 0x000fe20000000000 */
[----:B------:R-:W-:Y:S02]  /*2640*/  ISETP.GE.AND P2, PT, R128, R107, !P0 ;  /* 0x0000006b8000720c */ /* 0x000fe40004746270 */
[C---:B------:R-:W-:Y:S04]  /*2650*/  ISETP.GE.AND P0, PT, R84.reuse, R105, PT ;  /* 0x000000695400720c */ /* 0x040fe80003f06270 */
[----:B------:R-:W-:Y:S07]  /*2660*/  ISETP.GE.AND P3, PT, R84, R107, !P0 ;  /* 0x0000006b5400720c */ /* 0x000fee0004766270 */
[----:B------:R-:W2:Y:S06]  /*2670*/  @P2 LD.E.128 R4, desc[UR4][R86.64] ;  /* 0x0000000456042980 */ /* 0x000eac000c101d00 */
[C---:B------:R-:W-:Y:S04]  /*2680*/  @P3 LEA R2, P0, R130.reuse, R86, 0x5 ;  /* 0x0000005682023211 */ /* 0x040fe800078028ff */
[----:B------:R-:W-:Y:S02]  /*2690*/  @P3 LEA.HI.X R3, R130, R87, R131, 0x5, P0 ;  /* 0x0000005782033211 */ /* 0x000fe400000f2c83 */
[C---:B----4-:R-:W-:Y:S04]  /*26a0*/  @P3 LEA R30, P0, R72.reuse, R94, 0x1 ;  /* 0x0000005e481e3211 */ /* 0x050fe800078008ff */
[----:B------:R-:W-:Y:S02]  /*26b0*/  @P3 LEA.HI.X R31, R72, R95, R73, 0x1, P0 ;  /* 0x0000005f481f3211 */ /* 0x000fe400000f0c49 */
[C---:B------:R-:W-:Y:S04]  /*26c0*/  ISETP.GE.AND P0, PT, R83.reuse, R105, PT ;  /* 0x000000695300720c */ /* 0x040fe80003f06270 */
[----:B------:R-:W-:Y:S11]  /*26d0*/  ISETP.LT.OR P4, PT, R83, R107, P0 ;  /* 0x0000006b5300720c */ /* 0x000ff60000781670 */
[----:B------:R-:W-:Y:S02]  /*26e0*/  @!UPT UIADD3 URZ, UPT, UPT, URZ, URZ, URZ ;  /* 0x000000fffffff290 */ /* 0x000fe4000fffe0ff */
[C---:B------:R-:W-:Y:S04]  /*26f0*/  @!P4 LEA R28, P0, R130.reuse, R86, 0x6 ;  /* 0x00000056821cc211 */ /* 0x040fe800078030ff */
[----:B------:R-:W-:Y:S02]  /*2700*/  @!P4 LEA.HI.X R29, R130, R87, R131, 0x6, P0 ;  /* 0x00000057821dc211 */ /* 0x000fe400000f3483 */
[C---:B------:R-:W-:Y:S04]  /*2710*/  @!P4 LEA R26, P0, R136.reuse, R94, 0x6 ;  /* 0x0000005e881ac211 */ /* 0x040fe800078030ff */
[----:B------:R-:W-:Y:S02]  /*2720*/  @!P4 LEA.HI.X R27, R136, R95, R137, 0x6, P0 ;  /* 0x0000005f881bc211 */ /* 0x000fe400000f3489 */
[C---:B------:R-:W-:Y:S04]  /*2730*/  ISETP.GE.AND P0, PT, R82.reuse, R105, PT ;  /* 0x000000695200720c */ /* 0x040fe80003f06270 */
[----:B------:R-:W-:Y:S02]  /*2740*/  ISETP.LT.OR P1, PT, R82, R107, P0 ;  /* 0x0000006b5200720c */ /* 0x000fe40000721670 */
[C---:B------:R-:W-:Y:S04]  /*2750*/  ISETP.GE.AND P0, PT, R122.reuse, R105, PT ;  /* 0x000000697a00720c */ /* 0x040fe80003f06270 */
[----:B------:R-:W-:Y:S04]  /*2760*/  ISETP.LT.OR P6, PT, R122, R107, P0 ;  /* 0x0000006b7a00720c */ /* 0x000fe800007c1670 */
[----:B------:R-:W-:Y:S03]  /*2770*/  P2R R123, PR, RZ, 0x40 ;  /* 0x00000040ff7b7803 */ /* 0x000fe60000000000 */
[----:B------:R-:W-:Y:S01]  /*2780*/  @!P1 IMAD R0, R131, 0x60, RZ ;  /* 0x0000006083009824 */ /* 0x000fe200078e02ff */
[----:B--2---:R1:W-:Y:S04]  /*2790*/  @P2 ST.E.128 desc[UR4][R94.64], R4 ;  /* 0x000000045e002985 */ /* 0x0043e8000c101d04 */
[----:B------:R-:W2:Y:S04]  /*27a0*/  @P2 LD.E.128 R12, desc[UR4][R86.64+0x80] ;  /* 0x00008004560c2980 */ /* 0x000ea8000c101d00 */
[----:B--2---:R2:W-:Y:S04]  /*27b0*/  @P2 ST.E.128 desc[UR4][R94.64+0x80], R12 ;  /* 0x0000800c5e002985 */ /* 0x0045e8000c101d04 */
[----:B------:R-:W3:Y:S04]  /*27c0*/  @P3 LD.E.128 R8, desc[UR4][R2.64] ;  /* 0x0000000402083980 */ /* 0x000ee8000c101d00 */
[----:B---3--:R-:W-:Y:S04]  /*27d0*/  @P3 ST.E.128 desc[UR4][R30.64], R8 ;  /* 0x000000081e003985 */ /* 0x008fe8000c101d04 */
[----:B-1----:R1:W3:Y:S02]  /*27e0*/  @P3 LD.E.128 R4, desc[UR4][R2.64+0x80] ;  /* 0x0000800402043980 */ /* 0x0022e4000c101d00 */
[----:B-1----:R-:W-:Y:S04]  /*27f0*/  @!P1 IMAD.WIDE.U32 R2, R130, 0x60, R86 ;  /* 0x0000006082029825 */ /* 0x002fe800078e0056 */
[----:B------:R-:W-:Y:S02]  /*2800*/  @!P1 IMAD.IADD R3, R3, 0x1, R0 ;  /* 0x0000000103039824 */ /* 0x000fe400078e0200 */
[----:B------:R-:W-:Y:S01]  /*2810*/  @!P1 IMAD R0, R137, 0x60, RZ ;  /* 0x0000006089009824 */ /* 0x000fe200078e02ff */
[----:B---3--:R1:W-:Y:S04]  /*2820*/  @P3 ST.E.128 desc[UR4][R30.64+0x80], R4 ;  /* 0x000080041e003985 */ /* 0x0083e8000c101d04 */
[----:B--2---:R-:W2:Y:S01]  /*2830*/  @!P4 LD.E.128 R12, desc[UR4][R28.64] ;  /* 0x000000041c0cc980 */ /* 0x004ea2000c101d00 */
[----:B-1----:R-:W-:Y:S04]  /*2840*/  @!P1 IMAD.WIDE.U32 R30, R136, 0x60, R94 ;  /* 0x00000060881e9825 */ /* 0x002fe800078e005e */
[----:B------:R-:W-:Y:S01]  /*2850*/  @!P1 IMAD.IADD R31, R31, 0x1, R0 ;  /* 0x000000011f1f9824 */ /* 0x000fe200078e0200 */
[----:B--2---:R-:W-:Y:S04]  /*2860*/  @!P4 ST.E.128 desc[UR4][R26.64], R12 ;  /* 0x0000000c1a00c985 */ /* 0x004fe8000c101d04 */
[----:B------:R-:W2:Y:S04]  /*2870*/  @!P4 LD.E.128 R8, desc[UR4][R28.64+0x80] ;  /* 0x000080041c08c980 */ /* 0x000ea8000c101d00 */
[----:B--2---:R1:W-:Y:S04]  /*2880*/  @!P4 ST.E.128 desc[UR4][R26.64+0x80], R8 ;  /* 0x000080081a00c985 */ /* 0x0043e8000c101d04 */
[----:B------:R-:W2:Y:S01]  /*2890*/  @!P1 LD.E.128 R4, desc[UR4][R2.64] ;  /* 0x0000000402049980 */ /* 0x000ea2000c101d00 */
[C---:B-1----:R-:W-:Y:S04]  /*28a0*/  @!P6 LEA R26, P0, R130.reuse, R86, 0x7 ;  /* 0x00000056821ae211 */ /* 0x042fe800078038ff */
[----:B------:R-:W-:Y:S02]  /*28b0*/  @!P6 LEA.HI.X R27, R130, R87, R131, 0x7, P0 ;  /* 0x00000057821be211 */ /* 0x000fe400000f3c83 */
[C---:B------:R-:W-:Y:S04]  /*28c0*/  @!P6 LEA R28, P0, R136.reuse, R94, 0x7 ;  /* 0x0000005e881ce211 */ /* 0x040fe800078038ff */
[----:B------:R-:W-:Y:S02]  /*28d0*/  @!P6 LEA.HI.X R29, R136, R95, R137, 0x7, P0 ;  /* 0x0000005f881de211 */ /* 0x000fe400000f3c89 */
[C---:B------:R-:W-:Y:S04]  /*28e0*/  ISETP.GE.AND P0, PT, R120.reuse, R105, PT ;  /* 0x000000697800720c */ /* 0x040fe80003f06270 */
[----:B------:R-:W-:Y:S02]  /*28f0*/  ISETP.GE.AND P5, PT, R120, R107, !P0 ;  /* 0x0000006b7800720c */ /* 0x000fe400047a6270 */
[----:B------:R-:W-:Y:S11]  /*2900*/  ISETP.GE.AND P0, PT, R118, R105, PT ;  /* 0x000000697600720c */ /* 0x000ff60003f06270 */
[----:B------:R-:W-:Y:S01]  /*2910*/  @P5 IMAD R0, R131, 0xa0, RZ ;  /* 0x000000a083005824 */ /* 0x000fe200078e02ff */
[----:B--2---:R1:W-:Y:S04]  /*2920*/  @!P1 ST.E.128 desc[UR4][R30.64], R4 ;  /* 0x000000041e009985 */ /* 0x0043e8000c101d04 */
[----:B------:R2:W3:Y:S02]  /*2930*/  @!P1 LD.E.128 R12, desc[UR4][R2.64+0x80] ;  /* 0x00008004020c9980 */ /* 0x0004e4000c101d00 */
[----:B--2---:R-:W-:Y:S04]  /*2940*/  @P5 IMAD.WIDE.U32 R2, R130, 0xa0, R86 ;  /* 0x000000a082025825 */ /* 0x004fe800078e0056 */
[----:B------:R-:W-:Y:S02]  /*2950*/  @P5 IMAD.IADD R3, R3, 0x1, R0 ;  /* 0x0000000103035824 */ /* 0x000fe400078e0200 */
[----:B------:R-:W-:Y:S01]  /*2960*/  @P5 IMAD R0, R137, 0xa0, RZ ;  /* 0x000000a089005824 */ /* 0x000fe200078e02ff */
[----:B---3--:R2:W-:Y:S04]  /*2970*/  @!P1 ST.E.128 desc[UR4][R30.64+0x80], R12 ;  /* 0x0000800c1e009985 */ /* 0x0085e8000c101d04 */
[----:B------:R-:W3:Y:S04]  /*2980*/  @!P6 LD.E.128 R8, desc[UR4][R26.64] ;  /* 0x000000041a08e980 */ /* 0x000ee8000c101d00 */
[----:B---3--:R-:W-:Y:S04]  /*2990*/  @!P6 ST.E.128 desc[UR4][R28.64], R8 ;  /* 0x000000081c00e985 */ /* 0x008fe8000c101d04 */
[----:B-1----:R1:W3:Y:S02]  /*29a0*/  @!P6 LD.E.128 R4, desc[UR4][R26.64+0x80] ;  /* 0x000080041a04e980 */ /* 0x0022e4000c101d00 */
[----:B-1----:R-:W-:Y:S04]  /*29b0*/  @P5 IMAD.WIDE.U32 R26, R136, 0xa0, R94 ;  /* 0x000000a0881a5825 */ /* 0x002fe800078e005e */
[----:B------:R-:W-:Y:S01]  /*29c0*/  @P5 IMAD.IADD R27, R27, 0x1, R0 ;  /* 0x000000011b1b5824 */ /* 0x000fe200078e0200 */
[----:B---3--:R1:W-:Y:S01]  /*29d0*/  @!P6 ST.E.128 desc[UR4][R28.64+0x80], R4 ;  /* 0x000080041c00e985 */ /* 0x0083e2000c101d04 */
[----:B------:R-:W-:Y:S02]  /*29e0*/  ISETP.GE.AND P6, PT, R118, R107, !P0 ;  /* 0x0000006b7600720c */ /* 0x000fe400047c6270 */
[C---:B------:R-:W-:Y:S01]  /*29f0*/  ISETP.GE.AND P0, PT, R116.reuse, R105, PT ;  /* 0x000000697400720c */ /* 0x040fe20003f06270 */
[----:B--2---:R-:W2:Y:S03]  /*2a00*/  @P5 LD.E.128 R12, desc[UR4][R2.64] ;  /* 0x00000004020c5980 */ /* 0x004ea6000c101d00 */
[----:B------:R-:W-:Y:S04]  /*2a10*/  ISETP.GE.AND P0, PT, R116, R107, !P0 ;  /* 0x0000006b7400720c */ /* 0x000fe80004706270 */
[----:B------:R-:W-:Y:S03]  /*2a20*/  P2R R119, PR, RZ, 0x1 ;  /* 0x00000001ff777803 */ /* 0x000fe60000000000 */
[----:B------:R-:W-:Y:S02]  /*2a30*/  @P6 IMAD R0, R131, 0xc0, RZ ;  /* 0x000000c083006824 */ /* 0x000fe400078e02ff */
[----:B-1----:R-:W-:Y:S04]  /*2a40*/  @P6 IMAD.WIDE.U32 R28, R130, 0xc0, R86 ;  /* 0x000000c0821c6825 */ /* 0x002fe800078e0056 */
[----:B------:R-:W-:Y:S02]  /*2a50*/  @P6 IMAD.IADD R29, R29, 0x1, R0 ;  /* 0x000000011d1d6824 */ /* 0x000fe400078e0200 */
[----:B------:R-:W-:Y:S01]  /*2a60*/  @P6 IMAD R0, R137, 0xc0, RZ ;  /* 0x000000c089006824 */ /* 0x000fe200078e02ff */
[----:B--2---:R-:W-:Y:S04]  /*2a70*/  @P5 ST.E.128 desc[UR4][R26.64], R12 ;  /* 0x0000000c1a005985 */ /* 0x004fe8000c101d04 */
[----:B------:R1:W2:Y:S02]  /*2a80*/  @P5 LD.E.128 R8, desc[UR4][R2.64+0x80] ;  /* 0x0000800402085980 */ /* 0x0002a4000c101d00 */
[----:B-1----:R-:W-:Y:S04]  /*2a90*/  @P6 IMAD.WIDE.U32 R2, R136, 0xc0, R94 ;  /* 0x000000c088026825 */ /* 0x002fe800078e005e */
[----:B------:R-:W-:Y:S02]  /*2aa0*/  @P6 IMAD.IADD R3, R3, 0x1, R0 ;  /* 0x0000000103036824 */ /* 0x000fe400078e0200 */
[----:B------:R-:W-:Y:S01]  /*2ab0*/  @P0 IMAD R0, R131, 0xe0, RZ ;  /* 0x000000e083000824 */ /* 0x000fe200078e02ff */
[----:B--2---:R1:W-:Y:S04]  /*2ac0*/  @P5 ST.E.128 desc[UR4][R26.64+0x80], R8 ;  /* 0x000080081a005985 */ /* 0x0043e8000c101d04 */
[----:B------:R-:W2:Y:S01]  /*2ad0*/  @P6 LD.E.128 R4, desc[UR4][R28.64] ;  /* 0x000000041c046980 */ /* 0x000ea2000c101d00 */
[----:B-1----:R-:W-:Y:S04]  /*2ae0*/  @P0 IMAD.WIDE.U32 R26, R130, 0xe0, R86 ;  /* 0x000000e0821a0825 */ /* 0x002fe800078e0056 */
[----:B------:R-:W-:Y:S02]  /*2af0*/  @P0 IMAD.IADD R27, R27, 0x1, R0 ;  /* 0x000000011b1b0824 */ /* 0x000fe400078e0200 */
[----:B------:R-:W-:Y:S01]  /*2b00*/  @P0 IMAD R0, R137, 0xe0, RZ ;  /* 0x000000e089000824 */ /* 0x000fe200078e02ff */
[----:B--2---:R1:W-:Y:S04]  /*2b10*/  @P6 ST.E.128 desc[UR4][R2.64], R4 ;  /* 0x0000000402006985 */ /* 0x0043e8000c101d04 */
[----:B------:R2:W3:Y:S02]  /*2b20*/  @P6 LD.E.128 R12, desc[UR4][R28.64+0x80] ;  /* 0x000080041c0c6980 */ /* 0x0004e4000c101d00 */
[----:B--2---:R-:W-:Y:S04]  /*2b30*/  @P0 IMAD.WIDE.U32 R28, R136, 0xe0, R94 ;  /* 0x000000e0881c0825 */ /* 0x004fe800078e005e */
[----:B------:R-:W-:Y:S01]  /*2b40*/  @P0 IMAD.IADD R29, R29, 0x1, R0 ;  /* 0x000000011d1d0824 */ /* 0x000fe200078e0200 */
[----:B---3--:R2:W-:Y:S04]  /*2b50*/  @P6 ST.E.128 desc[UR4][R2.64+0x80], R12 ;  /* 0x0000800c02006985 */ /* 0x0085e8000c101d04 */
[----:B------:R-:W3:Y:S04]  /*2b60*/  @P0 LD.E.128 R8, desc[UR4][R26.64] ;  /* 0x000000041a080980 */ /* 0x000ee8000c101d00 */
[----:B---3--:R3:W-:Y:S04]  /*2b70*/  @P0 ST.E.128 desc[UR4][R28.64], R8 ;  /* 0x000000081c000985 */ /* 0x0087e8000c101d04 */
[----:B-1----:R-:W4:Y:S04]  /*2b80*/  @P0 LD.E.128 R4, desc[UR4][R26.64+0x80] ;  /* 0x000080041a040980 */ /* 0x002f28000c101d00 */
[----:B----4-:R3:W-:Y:S01]  /*2b90*/  @P0 ST.E.128 desc[UR4][R28.64+0x80], R4 ;  /* 0x000080041c000985 */ /* 0x0107e2000c101d04 */
[----:B--2---:R-:W-:Y:S03]  /*2ba0*/  IADD3 R3, P0, PT, RZ, -UR6, RZ ;  /* 0x80000006ff037c10 */ /* 0x004fe6000ff1e0ff */
[----:B------:R-:W2:Y:S04]  /*2bb0*/  LD.E R0, desc[UR4][R132.64+0x130] ;  /* 0x0001300484007980 */ /* 0x000ea8000c101900 */
[----:B------:R-:W4:Y:S01]  /*2bc0*/  LD.E R21, desc[UR4][R132.64+0xd0] ;  /* 0x0000d00484157980 */ /* 0x000f22000c101900 */
[----:B--2---:R-:W-:Y:S04]  /*2bd0*/  IMAD.SHL.U32 R0, R0, 0x80, RZ ;  /* 0x0000008000007824 */ /* 0x004fe800078e00ff */
[----:B------:R-:W-:Y:S05]  /*2be0*/  IMAD.X R0, RZ, RZ, ~R0, P0 ;  /* 0x000000ffff007224 */ /* 0x000fea00000e0e00 */
[----:B------:R-:W-:Y:S04]  /*2bf0*/  SHF.R.S64 R3, R3, 0x1f, R0 ;  /* 0x0000001f03037819 */ /* 0x000fe80000001000 */
[----:B------:R-:W-:Y:S04]  /*2c00*/  IADD3 R86, P0, PT, R86, R3, RZ ;  /* 0x0000000356567210 */ /* 0x000fe80007f1e0ff */
[----:B------:R-:W-:Y:S02]  /*2c10*/  LEA.HI.X.SX32 R87, R0, R87, 0x1, P0 ;  /* 0x0000005700577211 */ /* 0x000fe400000f0eff */
[----:B------:R-:W-:Y:S04]  /*2c20*/  ISETP.GT.AND P0, PT, R106, R85, PT ;  /* 0x000000556a00720c */ /* 0x000fe80003f04270 */
[----:B------:R-:W-:Y:S02]  /*2c30*/  P2R R117, PR, RZ, 0x1 ;  /* 0x00000001ff757803 */ /* 0x000fe40000000000 */
[----:B----4-:R-:W-:Y:S11]  /*2c40*/  ISETP.NE.AND P0, PT, R21, RZ, PT ;  /* 0x000000ff1500720c */ /* 0x010ff60003f05270 */
[----:B------:R-:W-:Y:S02]  /*2c50*/  @!UPT UIADD3 URZ, UPT, UPT, URZ, URZ, URZ ;  /* 0x000000fffffff290 */ /* 0x000fe4000fffe0ff */
[----:B---3--:R-:W-:Y:S05]  /*2c60*/  @P0 BRA `(.L_x_3962) ;  /* 0x0000000400340947 */ /* 0x008fea0003800000 */
[----:B------:R-:W-:Y:S01]  /*2c70*/  @P2 IMAD.MOV.U32 R16, RZ, RZ, R18 ;  /* 0x000000ffff102224 */ /* 0x000fe200078e0012 */
[----:B------:R-:W-:Y:S01]  /*2c80*/  @P3 LEA R36, P0, R97, R18, 0x1 ;  /* 0x0000001261243211 */ /* 0x000fe200078008ff */
[----:B------:R-:W-:Y:S03]  /*2c90*/  @!P1 IMAD R0, R135, 0x60, RZ ;  /* 0x0000006087009824 */ /* 0x000fe600078e02ff */
[----:B------:R-:W2:Y:S01]  /*2ca0*/  @P2 LD.E.128 R8, desc[UR4][R16.64] ;  /* 0x0000000410082980 */ /* 0x000ea2000c101d00 */
[----:B------:R-:W-:Y:S02]  /*2cb0*/  @P3 LEA.HI.X R37, R97, R17, R96, 0x1, P0 ;  /* 0x0000001161253211 */ /* 0x000fe400000f0c60 */
[C---:B------:R-:W-:Y:S04]  /*2cc0*/  @P3 LEA R26, P0, R76.reuse, R92, 0x1 ;  /* 0x0000005c4c1a3211 */ /* 0x040fe800078008ff */
[----:B------:R-:W-:Y:S02]  /*2cd0*/  @P3 LEA.HI.X R27, R76, R93, R77, 0x1, P0 ;  /* 0x0000005d4c1b3211 */ /* 0x000fe400000f0c4d */
[C---:B------:R-:W-:Y:S04]  /*2ce0*/  @!P4 LEA R38, P0, R134.reuse, R18, 0x6 ;  /* 0x000000128626c211 */ /* 0x040fe800078030ff */
[----:B------:R-:W-:Y:S02]  /*2cf0*/  @!P4 LEA.HI.X R39, R134, R17, R135, 0x6, P0 ;  /* 0x000000118627c211 */ /* 0x000fe400000f3487 */
[C---:B------:R-:W-:Y:S04]  /*2d00*/  @!P4 LEA R2, P0, R206.reuse, R92, 0x6 ;  /* 0x0000005cce02c211 */ /* 0x040fe800078030ff */
[----:B------:R-:W-:Y:S01]  /*2d10*/  @!P4 LEA.HI.X R3, R206, R93, R207, 0x6, P0 ;  /* 0x0000005dce03c211 */ /* 0x000fe200000f34cf */
[----:B--2---:R-:W-:Y:S04]  /*2d20*/  @P2 ST.E.128 desc[UR4][R92.64], R8 ;  /* 0x000000085c002985 */ /* 0x004fe8000c101d04 */
[----:B------:R1:W2:Y:S02]  /*2d30*/  @P2 LD.E.128 R4, desc[UR4][R16.64+0x80] ;  /* 0x0000800410042980 */ /* 0x0002a4000c101d00 */
[----:B-1----:R-:W-:Y:S04]  /*2d40*/  @!P1 IMAD.MOV.U32 R16, RZ, RZ, R18 ;  /* 0x000000ffff109224 */ /* 0x002fe800078e0012 */
[----:B------:R-:W-:Y:S01]  /*2d50*/  @!P1 IMAD.WIDE.U32 R40, R134, 0x60, R16 ;  /* 0x0000006086289825 */ /* 0x000fe200078e0010 */
[----:B------:R-:W-:Y:S04]  /*2d60*/  @P5 MOV R16, R18 ;  /* 0x0000001200105202 */ /* 0x000fe80000000f00 */
[----:B------:R-:W-:Y:S01]  /*2d70*/  @!P1 IADD3 R41, PT, PT, R41, R0, RZ ;  /* 0x0000000029299210 */ /* 0x000fe20007ffe0ff */
[----:B------:R-:W-:Y:S01]  /*2d80*/  @!P1 IMAD R0, R207, 0x60, RZ ;  /* 0x00000060cf009824 */ /* 0x000fe200078e02ff */
[----:B--2---:R-:W-:Y:S01]  /*2d90*/  @P2 ST.E.128 desc[UR4][R92.64+0x80], R4 ;  /* 0x000080045c002985 */ /* 0x004fe2000c101d04 */
[----:B------:R-:W-:Y:S03]  /*2da0*/  ISETP.NE.AND P2, PT, R119, RZ, PT ;  /* 0x000000ff7700720c */ /* 0x000fe60003f45270 */
[----:B------:R-:W2:Y:S04]  /*2db0*/  @P3 LD.E.128 R28, desc[UR4][R36.64] ;  /* 0x00000004241c3980 */ /* 0x000ea8000c101d00 */
[----:B--2---:R-:W-:Y:S04]  /*2dc0*/  @P3 ST.E.128 desc[UR4][R26.64], R28 ;  /* 0x0000001c1a003985 */ /* 0x004fe8000c101d04 */
[----:B------:R-:W2:Y:S04]  /*2dd0*/  @P3 LD.E.128 R12, desc[UR4][R36.64+0x80] ;  /* 0x00008004240c3980 */ /* 0x000ea8000c101d00 */
[----:B--2---:R1:W-:Y:S01]  /*2de0*/  @P3 ST.E.128 desc[UR4][R26.64+0x80], R12 ;  /* 0x0000800c1a003985 */ /* 0x0043e2000c101d04 */
[----:B------:R-:W-:Y:S03]  /*2df0*/  ISETP.NE.AND P3, PT, R123, RZ, PT ;  /* 0x000000ff7b00720c */ /* 0x000fe60003f65270 */
[----:B------:R-:W2:Y:S01]  /*2e00*/  @!P4 LD.E.128 R32, desc[UR4][R38.64] ;  /* 0x000000042620c980 */ /* 0x000ea2000c101d00 */
[----:B-1----:R-:W-:Y:S04]  /*2e10*/  @!P1 IMAD.WIDE.U32 R26, R206, 0x60, R92 ;  /* 0x00000060ce1a9825 */ /* 0x002fe800078e005c */
[----:B------:R-:W-:Y:S02]  /*2e20*/  @!P1 IMAD.IADD R27, R27, 0x1, R0 ;  /* 0x000000011b1b9824 */ /* 0x000fe400078e0200 */
[----:B------:R-:W-:Y:S01]  /*2e30*/  @P5 IMAD R0, R135, 0xa0, RZ ;  /* 0x000000a087005824 */ /* 0x000fe200078e02ff */
[----:B--2---:R1:W-:Y:S04]  /*2e40*/  @!P4 ST.E.128 desc[UR4][R2.64], R32 ;  /* 0x000000200200c985 */ /* 0x0043e8000c101d04 */
[----:B------:R-:W2:Y:S01]  /*2e50*/  @!P4 LD.E.128 R8, desc[UR4][R38.64+0x80] ;  /* 0x000080042608c980 */ /* 0x000ea2000c101d00 */
[C---:B-1----:R-:W-:Y:S04]  /*2e60*/  @!P3 LEA R32, P0, R134.reuse, R18, 0x7 ;  /* 0x000000128620b211 */ /* 0x042fe800078038ff */
[----:B------:R-:W-:Y:S01]  /*2e70*/  @!P3 LEA.HI.X R33, R134, R17, R135, 0x7, P0 ;  /* 0x000000118621b211 */ /* 0x000fe200000f3c87 */
[----:B--2---:R1:W-:Y:S04]  /*2e80*/  @!P4 ST.E.128 desc[UR4][R2.64+0x80], R8 ;  /* 0x000080080200c985 */ /* 0x0043e8000c101d04 */
[----:B------:R-:W2:Y:S01]  /*2e90*/  @!P1 LD.E.128 R28, desc[UR4][R40.64] ;  /* 0x00000004281c9980 */ /* 0x000ea2000c101d00 */
[C---:B-1----:R-:W-:Y:S04]  /*2ea0*/  @!P3 LEA R2, P0, R206.reuse, R92, 0x7 ;  /* 0x0000005cce02b211 */ /* 0x042fe800078038ff */
[----:B------:R-:W-:Y:S01]  /*2eb0*/  @!P3 LEA.HI.X R3, R206, R93, R207, 0x7, P0 ;  /* 0x0000005dce03b211 */ /* 0x000fe200000f3ccf */
[----:B--2---:R1:W-:Y:S04]  /*2ec0*/  @!P1 ST.E.128 desc[UR4][R26.64], R28 ;  /* 0x0000001c1a009985 */ /* 0x0043e8000c101d04 */
[----:B------:R-:W2:Y:S01]  /*2ed0*/  @!P1 LD.E.128 R4, desc[UR4][R40.64+0x80] ;  /* 0x0000800428049980 */ /* 0x000ea2000c101d00 */
[----:B-1----:R-:W-:Y:S04]  /*2ee0*/  @P5 IMAD.WIDE.U32 R28, R134, 0xa0, R16 ;  /* 0x000000a0861c5825 */ /* 0x002fe800078e0010 */
[----:B------:R-:W-:Y:S02]  /*2ef0*/  @P5 IMAD.IADD R29, R29, 0x1, R0 ;  /* 0x000000011d1d5824 */ /* 0x000fe400078e0200 */
[----:B------:R-:W-:Y:S02]  /*2f00*/  @P5 IMAD R0, R207, 0xa0, RZ ;  /* 0x000000a0cf005824 */ /* 0x000fe400078e02ff */
[----:B------:R-:W-:Y:S01]  /*2f10*/  @P6 IMAD.MOV.U32 R16, RZ, RZ, R18 ;  /* 0x000000ffff106224 */ /* 0x000fe200078e0012 */
[----:B--2---:R1:W-:Y:S04]  /*2f20*/  @!P1 ST.E.128 desc[UR4][R26.64+0x80], R4 ;  /* 0x000080041a009985 */ /* 0x0043e8000c101d04 */
[----:B------:R-:W2:Y:S01]  /*2f30*/  @!P3 LD.E.128 R12, desc[UR4][R32.64] ;  /* 0x00000004200cb980 */ /* 0x000ea2000c101d00 */
[----:B-1----:R-:W-:Y:S05]  /*2f40*/  @P5 IMAD.WIDE.U32 R26, R206, 0xa0, R92 ;  /* 0x000000a0ce1a5825 */ /* 0x002fea00078e005c */
[----:B------:R-:W-:Y:S01]  /*2f50*/  @P5 IADD3 R27, PT, PT, R27, R0, RZ ;  /* 0x000000001b1b5210 */ /* 0x000fe20007ffe0ff */
[----:B------:R-:W-:Y:S01]  /*2f60*/  @P6 IMAD R0, R135, 0xc0, RZ ;  /* 0x000000c087006824 */ /* 0x000fe200078e02ff */
[----:B--2---:R-:W-:Y:S04]  /*2f70*/  @!P3 ST.E.128 desc[UR4][R2.64], R12 ;  /* 0x0000000c0200b985 */ /* 0x004fe8000c101d04 */
[----:B------:R-:W2:Y:S04]  /*2f80*/  @!P3 LD.E.128 R8, desc[UR4][R32.64+0x80] ;  /* 0x000080042008b980 */ /* 0x000ea8000c101d00 */
[----:B--2---:R1:W-:Y:S04]  /*2f90*/  @!P3 ST.E.128 desc[UR4][R2.64+0x80], R8 ;  /* 0x000080080200b985 */ /* 0x0043e8000c101d04 */
[----:B------:R-:W2:Y:S01]  /*2fa0*/  @P5 LD.E.128 R4, desc[UR4][R28.64] ;  /* 0x000000041c045980 */ /* 0x000ea2000c101d00 */
[----:B-1----:R-:W-:Y:S05]  /*2fb0*/  @P6 IMAD.WIDE.U32 R2, R134, 0xc0, R16 ;  /* 0x000000c086026825 */ /* 0x002fea00078e0010 */
[----:B------:R-:W-:Y:S01]  /*2fc0*/  @P6 IADD3 R3, PT, PT, R3, R0, RZ ;  /* 0x0000000003036210 */ /* 0x000fe20007ffe0ff */
        /* <DEDUP_REMOVED lines=8> */
[----:B-1----:R-:W3:Y:S04]  /*3050*/  @P6 LD.E.128 R4, desc[UR4][R2.64+0x80] ;  /* 0x0000800402046980 */ /* 0x002ee8000c101d00 */
[----:B---3--:R2:W-:Y:S01]  /*3060*/  @P6 ST.E.128 desc[UR4][R28.64+0x80], R4 ;  /* 0x000080041c006985 */ /* 0x0085e2000c101d04 */
[----:B------:R-:W-:Y:S05]  /*3070*/  @!P2 BRA `(.L_x_3963) ;  /* 0x000000940070a947 */ /* 0x000fea0003800000 */
[----:B------:R-:W-:Y:S01]  /*3080*/  MOV R16, R18 ;  /* 0x0000001200107202 */ /* 0x000fe20000000f00 */
[----:B------:R-:W-:Y:S02]  /*3090*/  IMAD R0, R135, 0xe0, RZ ;  /* 0x000000e087007824 */ /* 0x000fe400078e02ff */
[----:B------:R-:W-:Y:S04]  /*30a0*/  IMAD.WIDE.U32 R2, R206, 0xe0, R92 ;  /* 0x000000e0ce027825 */ /* 0x000fe800078e005c */
[----:B--2---:R-:W-:Y:S05]  /*30b0*/  IMAD.WIDE.U32 R12, R134, 0xe0, R16 ;  /* 0x000000e0860c7825 */ /* 0x004fea00078e0010 */
[----:B------:R-:W-:Y:S01]  /*30c0*/  IADD3 R13, PT, PT, R13, R0, RZ ;  /* 0x000000000d0d7210 */ /* 0x000fe20007ffe0ff */
[----:B------:R-:W-:Y:S04]  /*30d0*/  IMAD R0, R207, 0xe0, RZ ;  /* 0x000000e0cf007824 */ /* 0x000fe800078e02ff */
[----:B------:R-:W2:Y:S01]  /*30e0*/  LD.E.128 R8, desc[UR4][R12.64] ;  /* 0x000000040c087980 */ /* 0x000ea2000c101d00 */
[----:B------:R-:W-:Y:S05]  /*30f0*/  IADD3 R3, PT, PT, R3, R0, RZ ;  /* 0x0000000003037210 */ /* 0x000fea0007ffe0ff */
[----:B--2---:R1:W-:Y:S04]  /*3100*/  ST.E.128 desc[UR4][R2.64], R8 ;  /* 0x0000000802007985 */ /* 0x0043e8000c101d04 */
[----:B------:R-:W2:Y:S04]  /*3110*/  LD.E.128 R4, desc[UR4][R12.64+0x80] ;  /* 0x000080040c047980 */ /* 0x000ea8000c101d00 */
[----:B--2---:R1:W-:Y:S01]  /*3120*/  ST.E.128 desc[UR4][R2.64+0x80], R4 ;  /* 0x0000800402007985 */ /* 0x0043e2000c101d04 */
[----:B------:R-:W-:Y:S05]  /*3130*/  BRA `(.L_x_3963) ;  /* 0x0000009400407947 */ /* 0x000fea0003800000 */
.L_x_3962:
[C---:B------:R-:W-:Y:S01]  /*3140*/  ISETP.GE.AND P0, PT, R82.reuse, R105, PT ;  /* 0x000000695200720c */ /* 0x040fe20003f06270 */
[----:B------:R-:W2:Y:S03]  /*3150*/  LD.E.U8 R0, desc[UR4][R132.64+0x1b3] ;  /* 0x0001b30484007980 */ /* 0x000ea6000c101100 */
[----:B------:R-:W-:Y:S04]  /*3160*/  ISETP.GE.AND P1, PT, R82, R107, !P0 ;  /* 0x0000006b5200720c */ /* 0x000fe80004726270 */
[----:B------:R-:W-:Y:S02]  /*3170*/  P2R R125, PR, RZ, 0x2 ;  /* 0x00000002ff7d7803 */ /* 0x000fe40000000000 */
[----:B--2---:R-:W-:Y:S11]  /*3180*/  ISETP.NE.AND P0, PT, R0, RZ, PT ;  /* 0x000000ff0000720c */ /* 0x004ff60003f05270 */
[----:B------:R-:W-:Y:S02]  /*3190*/  @!UPT UIADD3 URZ, UPT, UPT, URZ, URZ, URZ ;  /* 0x000000fffffff290 */ /* 0x000fe4000fffe0ff */
[----:B------:R-:W-:Y:S05]  /*31a0*/  @!P0 BRA `(.L_x_3964) ;  /* 0x0000003400d88947 */ /* 0x000fea0003800000 */
[C---:B------:R-:W-:Y:S01]  /*31b0*/  SHF.L.U64.HI R3, R115.reuse, 0x1, R104 ;  /* 0x0000000173037819 */ /* 0x040fe20000010268 */
[----:B------:R-:W-:Y:S01]  /*31c0*/  IMAD.SHL.U32 R5, R115, 0x2, RZ ;  /* 0x0000000273057824 */ /* 0x000fe200078e00ff */
[----:B------:R-:W-:Y:S04]  /*31d0*/  BSSY.RECONVERGENT B0, `(.L_x_3965) ;  /* 0x0000069000007945 */ /* 0x000fe80003800200 */
[-C--:B------:R-:W-:Y:S05]  /*31e0*/  IADD3 R10, P0, PT, R24, R5.reuse, RZ ;  /* 0x00000005180a7210 */ /* 0x080fea0007f1e0ff */
[--C-:B------:R-:W-:Y:S01]  /*31f0*/  IMAD.X R11, R25, 0x1, R3.reuse, P0 ;  /* 0x00000001190b7824 */ /* 0x100fe200000e0603 */
[----:B------:R-:W-:Y:S05]  /*3200*/  IADD3 R46, P0, PT, R60, R5, RZ ;  /* 0x000000053c2e7210 */ /* 0x000fea0007f1e0ff */
[----:B------:R-:W-:Y:S01]  /*3210*/  IMAD.X R47, R61, 0x1, R3, P0 ;  /* 0x000000013d2f7824 */ /* 0x000fe200000e0603 */
[----:B------:R-:W-:Y:S07]  /*3220*/  @!P2 BRA `(.L_x_3966) ;  /* 0x00000004008ca947 */ /* 0x000fee0003800000 */
        /* <DEDUP_REMOVED lines=14> */
[----:B------:R-:W-:Y:S02]  /*3310*/  @!P0 HADD2.F32 R12, -RZ, R12.H1_H1 ;  /* 0x3000000cff0c8230 */ /* 0x000fe40000004100 */
[-C--:B------:R-:W-:Y:S01]  /*3320*/  @!P0 FMUL.FTZ R0, R28, R15.reuse ;  /* 0x0000000f1c008220 */ /* 0x080fe20000410000 */
[----:B------:R-:W-:Y:S02]  /*3330*/  @!P0 HADD2.F32 R27, -RZ, R14.H1_H1 ;  /* 0x3000000eff1b8230 */ /* 0x000fe40000004100 */
[----:B------:R-:W-:Y:S01]  /*3340*/  @!P0 FFMA.FTZ R43, R38, R15, -R43 ;  /* 0x0000000f262b8223 */ /* 0x000fe2000001082b */
[--C-:B------:R-:W-:Y:S01]  /*3350*/  @!P0 HADD2.F32 R9, -RZ, R13.reuse.H0_H0 ;  /* 0x2000000dff098230 */ /* 0x100fe20000004100 */
[----:B------:R-:W-:Y:S01]  /*3360*/  @!P0 MOV R26, R34 ;  /* 0x00000022001a8202 */ /* 0x000fe20000000f00 */
[----:B------:R-:W-:Y:S01]  /*3370*/  @!P0 HADD2.F32 R13, -RZ, R13.H1_H1 ;  /* 0x3000000dff0d8230 */ /* 0x000fe20000004100 */
[----:B------:R-:W-:Y:S01]  /*3380*/  @!P0 MOV R15, R35 ;  /* 0x00000023000f8202 */ /* 0x000fe20000000f00 */
[----:B------:R-:W-:Y:S02]  /*3390*/  @!P0 HADD2.F32 R41, -RZ, R41.H1_H1 ;  /* 0x30000029ff298230 */ /* 0x000fe40000004100 */
[----:B------:R-:W-:Y:S01]  /*33a0*/  @!P0 FFMA.FTZ R0, R37, R38, R0 ;  /* 0x0000002625008223 */ /* 0x000fe20000010000 */
[----:B------:R-:W-:Y:S02]  /*33b0*/  @!P0 HADD2.F32 R28, -RZ, R26.H1_H1 ;  /* 0x3000001aff1c8230 */ /* 0x000fe40000004100 */
[C---:B------:R-:W-:Y:S01]  /*33c0*/  @!P0 FMUL.FTZ R2, R27.reuse, R12 ;  /* 0x0000000c1b028220 */ /* 0x040fe20000410000 */
[----:B------:R-:W-:Y:S02]  /*33d0*/  @!P0 HADD2.F32 R37, -RZ, R14.H0_H0 ;  /* 0x2000000eff258230 */ /* 0x000fe40000004100 */
[----:B------:R-:W-:Y:S01]  /*33e0*/  @!P0 FMUL.FTZ R45, R27, R39 ;  /* 0x000000271b2d8220 */ /* 0x000fe20000410000 */
[----:B------:R-:W-:Y:S01]  /*33f0*/  @!P0 F2FP.F16.F32.PACK_AB R43, R0, R43 ;  /* 0x0000002b002b823e */ /* 0x000fe200000000ff */
[--C-:B------:R-:W-:Y:S02]  /*3400*/  @!P0 HADD2.F32 R14, -RZ, R15.reuse.H1_H1 ;  /* 0x3000000fff0e8230 */ /* 0x100fe40000004100 */
[C---:B------:R-:W-:Y:S01]  /*3410*/  @!P0 FMUL.FTZ R3, R28.reuse, R9 ;  /* 0x000000091c038220 */ /* 0x040fe20000410000 */
[----:B------:R-:W-:Y:S01]  /*3420*/  @!P0 HADD2.F32 R38, -RZ, R26.H0_H0 ;  /* 0x2000001aff268230 */ /* 0x000fe20000004100 */
[----:B------:R-:W-:Y:S01]  /*3430*/  @!P0 MOV R32, R43 ;  /* 0x0000002b00208202 */ /* 0x000fe20000000f00 */
[----:B------:R-:W-:Y:S02]  /*3440*/  @!P0 HADD2.F32 R42, -RZ, R15.H0_H0 ;  /* 0x2000000fff2a8230 */ /* 0x000fe40000004100 */
[----:B------:R-:W-:Y:S01]  /*3450*/  @!P0 FMUL.FTZ R44, R28, R40 ;  /* 0x000000281c2c8220 */ /* 0x000fe20000410000 */
[C---:B------:R-:W-:Y:S01]  /*3460*/  @!P0 FMUL.FTZ R49, R14.reuse, R41 ;  /* 0x000000290e318220 */ /* 0x040fe20000410000 */
[----:B------:R-:W-:Y:S01]  /*3470*/  @!P0 FMUL.FTZ R4, R14, R13 ;  /* 0x0000000d0e048220 */ /* 0x000fe20000410000 */
[----:B------:R-:W-:Y:S01]  /*3480*/  @!P0 FFMA.FTZ R2, R39, R37, R2 ;  /* 0x0000002527028223 */ /* 0x000fe20000010002 */
[----:B------:R-:W-:Y:S01]  /*3490*/  @!P0 FFMA.FTZ R3, R40, R38, R3 ;  /* 0x0000002628038223 */ /* 0x000fe20000010003 */
[----:B------:R-:W-:Y:S01]  /*34a0*/  @!P0 FFMA.FTZ R45, R37, R12, -R45 ;  /* 0x0000000c252d8223 */ /* 0x000fe2000001082d */
[----:B------:R-:W-:Y:S01]  /*34b0*/  @!P0 FFMA.FTZ R49, R42, R13, -R49 ;  /* 0x0000000d2a318223 */ /* 0x000fe20000010831 */
[----:B------:R-:W-:Y:S01]  /*34c0*/  @!P0 FFMA.FTZ R4, R41, R42, R4 ;  /* 0x0000002a29048223 */ /* 0x000fe20000010004 */
[----:B------:R-:W-:Y:S02]  /*34d0*/  @!P0 FFMA.FTZ R44, R38, R9, -R44 ;  /* 0x00000009262c8223 */ /* 0x000fe4000001082c */
[----:B------:R-:W-:Y:S02]  /*34e0*/  @!P0 F2FP.F16.F32.PACK_AB R48, R2, R45 ;  /* 0x0000002d0230823e */ /* 0x000fe400000000ff */
[----:B------:R-:W-:Y:S02]  /*34f0*/  @!P0 F2FP.F16.F32.PACK_AB R49, R4, R49 ;  /* 0x000000310431823e */ /* 0x000fe400000000ff */
[----:B------:R-:W-:Y:S02]  /*3500*/  @!P0 F2FP.F16.F32.PACK_AB R44, R3, R44 ;  /* 0x0000002c032c823e */ /* 0x000fe400000000ff */
[----:B------:R-:W-:Y:S02]  /*3510*/  @!P0 MOV R33, R48 ;  /* 0x0000003000218202 */ /* 0x000fe40000000f00 */
[----:B------:R-:W-:Y:S02]  /*3520*/  @!P0 MOV R34, R44 ;  /* 0x0000002c00228202 */ /* 0x000fe40000000f00 */
[----:B------:R-:W-:Y:S02]  /*3530*/  @!P0 MOV R35, R49 ;  /* 0x0000003100238202 */ /* 0x000fe40000000f00 */
[----:B------:R-:W-:Y:S03]  /*3540*/  ISETP.GE.AND P0, PT, R19, R21, PT ;  /* 0x000000151300720c */ /* 0x000fe60003f06270 */
[----:B------:R1:W-:Y:S08]  /*3550*/  ST.E.128 desc[UR4][R92.64], R32 ;  /* 0x000000205c007985 */ /* 0x0003f0000c101d04 */
[----:B------:R-:W2:Y:S08]  /*3560*/  LD.E.128 R28, desc[UR4][R16.64+0x80] ;  /* 0x00008004101c7980 */ /* 0x000eb0000c101d00 */
[----:B------:R-:W3:Y:S06]  /*3570*/  @!P0 LD.E.64 R40, desc[UR4][R60.64+0x40] ;  /* 0x000040043c288980 */ /* 0x000eec000c101b00 */
[----:B------:R-:W4:Y:S01]  /*3580*/  @!P0 LD.E.64 R12, desc[UR4][R24.64+0x40] ;  /* 0x00004004180c8980 */ /* 0x000f22000c101b00 */
[----:B--2---:R-:W-:Y:S02]  /*3590*/  @!P0 MOV R26, R28 ;  /* 0x0000001c001a8202 */ /* 0x004fe40000000f00 */
[----:B------:R-:W-:Y:S03]  /*35a0*/  @!P0 MOV R14, R29 ;  /* 0x0000001d000e8202 */ /* 0x000fe60000000f00 */
[----:B------:R-:W-:Y:S02]  /*35b0*/  @!P0 HADD2.F32 R36, -RZ, R26.H1_H1 ;  /* 0x3000001aff248230 */ /* 0x000fe40000004100 */
[----:B------:R-:W-:Y:S02]  /*35c0*/  @!P0 HADD2.F32 R27, -RZ, R14.H1_H1 ;  /* 0x3000000eff1b8230 */ /* 0x000fe40000004100 */
[--C-:B---3--:R-:W-:Y:S02]  /*35d0*/  @!P0 HADD2.F32 R38, -RZ, R40.reuse.H0_H0 ;  /* 0x20000028ff268230 */ /* 0x108fe40000004100 */
[----:B------:R-:W-:Y:S02]  /*35e0*/  @!P0 HADD2.F32 R37, -RZ, R40.H1_H1 ;  /* 0x30000028ff258230 */ /* 0x000fe40000004100 */
[----:B------:R-:W-:Y:S01]  /*35f0*/  @!P0 HADD2.F32 R40, -RZ, R26.H0_H0 ;  /* 0x2000001aff288230 */ /* 0x000fe20000004100 */
[----:B------:R-:W-:Y:S01]  /*3600*/  @!P0 MOV R26, R30 ;  /* 0x0000001e001a8202 */ /* 0x000fe20000000f00 */
[--C-:B----4-:R-:W-:Y:S02]  /*3610*/  @!P0 HADD2.F32 R15, -RZ, R12.reuse.H0_H0 ;  /* 0x2000000cff0f8230 */ /* 0x110fe40000004100 */
[C---:B------:R-:W-:Y:S01]  /*3620*/  @!P0 FMUL.FTZ R16, R36.reuse, R38 ;  /* 0x0000002624108220 */ /* 0x040fe20000410000 */
[----:B------:R-:W-:Y:S02]  /*3630*/  @!P0 HADD2.F32 R12, -RZ, R12.H1_H1 ;  /* 0x3000000cff0c8230 */ /* 0x000fe40000004100 */
[C---:B------:R-:W-:Y:S01]  /*3640*/  @!P0 FMUL.FTZ R43, R27.reuse, R37 ;  /* 0x000000251b2b8220 */ /* 0x040fe20000410000 */
[----:B------:R-:W-:Y:S02]  /*3650*/  @!P0 HADD2.F32 R9, -RZ, R13.H0_H0 ;  /* 0x2000000dff098230 */ /* 0x000fe40000004100 */
[-C--:B------:R-:W-:Y:S01]  /*3660*/  @!P0 FMUL.FTZ R5, R36, R15.reuse ;  /* 0x0000000f24058220 */ /* 0x080fe20000410000 */
[----:B------:R-:W-:Y:S01]  /*3670*/  @!P0 FFMA.FTZ R16, R40, R15, -R16 ;  /* 0x0000000f28108223 */ /* 0x000fe20000010810 */
[----:B------:R-:W-:Y:S01]  /*3680*/  @!P0 MOV R15, R31 ;  /* 0x0000001f000f8202 */ /* 0x000fe20000000f00 */
[----:B------:R-:W-:Y:S02]  /*3690*/  @!P0 HADD2.F32 R42, -RZ, R41.H0_H0 ;  /* 0x20000029ff2a8230 */ /* 0x000fe40000004100 */
[----:B------:R-:W-:Y:S01]  /*36a0*/  @!P0 FFMA.FTZ R5, R38, R40, R5 ;  /* 0x0000002826058223 */ /* 0x000fe20000010005 */
[----:B------:R-:W-:Y:S02]  /*36b0*/  @!P0 HADD2.F32 R39, -RZ, R14.H0_H0 ;  /* 0x2000000eff278230 */ /* 0x000fe40000004100 */
[----:B------:R-:W-:Y:S01]  /*36c0*/  @!P0 FMUL.FTZ R6, R27, R12 ;  /* 0x0000000c1b068220 */ /* 0x000fe20000410000 */
[--C-:B-1----:R-:W-:Y:S01]  /*36d0*/  @!P0 HADD2.F32 R32, -RZ, R26.reuse.H1_H1 ;  /* 0x3000001aff208230 */ /* 0x102fe20000004100 */
[----:B------:R-:W-:Y:S01]  /*36e0*/  @!P0 F2FP.F16.F32.PACK_AB R16, R5, R16 ;  /* 0x000000100510823e */ /* 0x000fe200000000ff */
[----:B------:R-:W-:Y:S02]  /*36f0*/  @!P0 HADD2.F32 R13, -RZ, R13.H1_H1 ;  /* 0x3000000dff0d8230 */ /* 0x000fe40000004100 */
[----:B------:R-:W-:Y:S01]  /*3700*/  @!P0 FFMA.FTZ R6, R37, R39, R6 ;  /* 0x0000002725068223 */ /* 0x000fe20000010006 */
[----:B------:R-:W-:Y:S01]  /*3710*/  @!P0 HADD2.F32 R41, -RZ, R41.H1_H1 ;  /* 0x30000029ff298230 */ /* 0x000fe20000004100 */
[----:B------:R-:W-:Y:S01]  /*3720*/  @!P0 MOV R28, R16 ;  /* 0x00000010001c8202 */ /* 0x000fe20000000f00 */
[--C-:B------:R-:W-:Y:S02]  /*3730*/  @!P0 HADD2.F32 R14, -RZ, R15.reuse.H1_H1 ;  /* 0x3000000fff0e8230 */ /* 0x100fe40000004100 */
[C---:B------:R-:W-:Y:S01]  /*3740*/  @!P0 FMUL.FTZ R7, R32.reuse, R9 ;  /* 0x0000000920078220 */ /* 0x040fe20000410000 */
[----:B------:R-:W-:Y:S02]  /*3750*/  @!P0 HADD2.F32 R38, -RZ, R26.H0_H0 ;  /* 0x2000001aff268230 */ /* 0x000fe40000004100 */
[----:B------:R-:W-:Y:S01]  /*3760*/  @!P0 FMUL.FTZ R44, R32, R42 ;  /* 0x0000002a202c8220 */ /* 0x000fe20000410000 */
        /* <DEDUP_REMOVED lines=15> */
.L_x_3966:
[----:B------:R-:W-:Y:S05]  /*3860*/  BSYNC.RECONVERGENT B0 ;  /* 0x0000000000007941 */ /* 0x000fea0003800200 */
.L_x_3965:
[----:B------:R-:W-:Y:S04]  /*3870*/  BSSY.RECONVERGENT B0, `(.L_x_3967) ;  /* 0x0000069000007945 */ /* 0x000fe80003800200 */
[----:B------:R-:W-:Y:S05]  /*3880*/  @!P3 BRA `(.L_x_3968) ;  /* 0x00000004009cb947 */ /* 0x000fea0003800000 */
[C---:B------:R-:W-:Y:S04]  /*3890*/  LEA R50, P0, R97.reuse, R18, 0x1 ;  /* 0x0000001261327211 */ /* 0x040fe800078008ff */
[----:B------:R-:W-:Y:S02]  /*38a0*/  LEA.HI.X R51, R97, R17, R96, 0x1, P0 ;  /* 0x0000001161337211 */ /* 0x000fe400000f0c60 */
[C---:B------:R-:W-:Y:S03]  /*38b0*/  LEA R42, P0, R76.reuse, R92, 0x1 ;  /* 0x0000005c4c2a7211 */ /* 0x040fe600078008ff */
[----:B------:R-:W2:Y:S01]  /*38c0*/  LD.E.128 R32, desc[UR4][R50.64] ;  /* 0x0000000432207980 */ /* 0x000ea2000c101d00 */
[----:B------:R-:W-:Y:S02]  /*38d0*/  LEA.HI.X R43, R76, R93, R77, 0x1, P0 ;  /* 0x0000005d4c2b7211 */ /* 0x000fe400000f0c4d */
[----:B------:R-:W-:Y:S11]  /*38e0*/  ISETP.GE.AND P0, PT, R22, R21, PT ;  /* 0x000000151600720c */ /* 0x000ff60003f06270 */
[----:B------:R-:W-:Y:S02]  /*38f0*/  @!UPT UIADD3 URZ, UPT, UPT, URZ, URZ, URZ ;  /* 0x000000fffffff290 */ /* 0x000fe4000fffe0ff */
        /* <DEDUP_REMOVED lines=12> */
[-C--:B------:R-:W-:Y:S01]  /*39c0*/  @!P0 FMUL.FTZ R0, R26, R15.reuse ;  /* 0x0000000f1a008220 */ /* 0x080fe20000410000 */
[--C-:B------:R-:W-:Y:S02]  /*39d0*/  @!P0 HADD2.F32 R27, -RZ, R14.reuse.H1_H1 ;  /* 0x3000000eff1b8230 */ /* 0x100fe40000004100 */
[----:B------:R-:W-:Y:S01]  /*39e0*/  @!P0 FFMA.FTZ R45, R36, R15, -R45 ;  /* 0x0000000f242d8223 */ /* 0x000fe2000001082d */
[--C-:B------:R-:W-:Y:S01]  /*39f0*/  @!P0 HADD2.F32 R9, -RZ, R13.reuse.H0_H0 ;  /* 0x2000000dff098230 */ /* 0x100fe20000004100 */
[----:B------:R-:W-:Y:S01]  /*3a00*/  @!P0 MOV R16, R34 ;  /* 0x0000002200108202 */ /* 0x000fe20000000f00 */
[----:B------:R-:W-:Y:S01]  /*3a10*/  @!P0 HADD2.F32 R13, -RZ, R13.H1_H1 ;  /* 0x3000000dff0d8230 */ /* 0x000fe20000004100 */
[----:B------:R-:W-:Y:S01]  /*3a20*/  @!P0 MOV R15, R35 ;  /* 0x00000023000f8202 */ /* 0x000fe20000000f00 */
[----:B------:R-:W-:Y:S02]  /*3a30*/  @!P0 HADD2.F32 R41, -RZ, R41.H1_H1 ;  /* 0x30000029ff298230 */ /* 0x000fe40000004100 */
[----:B------:R-:W-:Y:S01]  /*3a40*/  @!P0 FFMA.FTZ R0, R37, R36, R0 ;  /* 0x0000002425008223 */ /* 0x000fe20000010000 */
[----:B------:R-:W-:Y:S02]  /*3a50*/  @!P0 HADD2.F32 R37, -RZ, R14.H0_H0 ;  /* 0x2000000eff258230 */ /* 0x000fe40000004100 */
[C---:B------:R-:W-:Y:S01]  /*3a60*/  @!P0 FMUL.FTZ R2, R27.reuse, R12 ;  /* 0x0000000c1b028220 */ /* 0x040fe20000410000 */
[--C-:B------:R-:W-:Y:S02]  /*3a70*/  @!P0 HADD2.F32 R26, -RZ, R16.reuse.H1_H1 ;  /* 0x30000010ff1a8230 */ /* 0x100fe40000004100 */
[----:B------:R-:W-:Y:S01]  /*3a80*/  @!P0 FMUL.FTZ R49, R27, R39 ;  /* 0x000000271b318220 */ /* 0x000fe20000410000 */
[----:B------:R-:W-:Y:S01]  /*3a90*/  @!P0 F2FP.F16.F32.PACK_AB R45, R0, R45 ;  /* 0x0000002d002d823e */ /* 0x000fe200000000ff */
[--C-:B------:R-:W-:Y:S02]  /*3aa0*/  @!P0 HADD2.F32 R14, -RZ, R15.reuse.H1_H1 ;  /* 0x3000000fff0e8230 */ /* 0x100fe40000004100 */
[----:B------:R-:W-:Y:S01]  /*3ab0*/  @!P0 FFMA.FTZ R2, R39, R37, R2 ;  /* 0x0000002527028223 */ /* 0x000fe20000010002 */
[----:B------:R-:W-:Y:S01]  /*3ac0*/  @!P0 HADD2.F32 R36, -RZ, R16.H0_H0 ;  /* 0x20000010ff248230 */ /* 0x000fe20000004100 */
[----:B------:R-:W-:Y:S01]  /*3ad0*/  @!P0 MOV R32, R45 ;  /* 0x0000002d00208202 */ /* 0x000fe20000000f00 */
[----:B------:R-:W-:Y:S02]  /*3ae0*/  @!P0 HADD2.F32 R40, -RZ, R15.H0_H0 ;  /* 0x2000000fff288230 */ /* 0x000fe40000004100 */
[----:B------:R-:W-:Y:S01]  /*3af0*/  @!P0 FMUL.FTZ R3, R26, R9 ;  /* 0x000000091a038220 */ /* 0x000fe20000410000 */
[C---:B------:R-:W-:Y:S01]  /*3b00*/  @!P0 FMUL.FTZ R53, R14.reuse, R41 ;  /* 0x000000290e358220 */ /* 0x040fe20000410000 */
[-C--:B------:R-:W-:Y:S01]  /*3b10*/  @!P0 FMUL.FTZ R4, R14, R13.reuse ;  /* 0x0000000d0e048220 */ /* 0x080fe20000410000 */
[----:B------:R-:W-:Y:S01]  /*3b20*/  @!P0 FMUL.FTZ R44, R26, R38 ;  /* 0x000000261a2c8220 */ /* 0x000fe20000410000 */
        /* <DEDUP_REMOVED lines=13> */
[----:B-1----:R-:W3:Y:S08]  /*3c00*/  LD.E.128 R28, desc[UR4][R50.64+0x80] ;  /* 0x00008004321c7980 */ /* 0x002ef0000c101d00 */
[----:B------:R-:W4:Y:S06]  /*3c10*/  @!P0 LD.E.64 R40, desc[UR4][R46.64+0x40] ;  /* 0x000040042e288980 */ /* 0x000f2c000c101b00 */
[----:B------:R-:W5:Y:S01]  /*3c20*/  @!P0 LD.E.64 R12, desc[UR4][R10.64+0x40] ;  /* 0x000040040a0c8980 */ /* 0x000f62000c101b00 */
[----:B---3--:R-:W-:Y:S02]  /*3c30*/  @!P0 MOV R16, R28 ;  /* 0x0000001c00108202 */ /* 0x008fe40000000f00 */
[----:B------:R-:W-:Y:S03]  /*3c40*/  @!P0 MOV R14, R29 ;  /* 0x0000001d000e8202 */ /* 0x000fe60000000f00 */
[--C-:B------:R-:W-:Y:S02]  /*3c50*/  @!P0 HADD2.F32 R26, -RZ, R16.reuse.H1_H1 ;  /* 0x30000010ff1a8230 */ /* 0x100fe40000004100 */
[----:B------:R-:W-:Y:S01]  /*3c60*/  @!P0 HADD2.F32 R38, -RZ, R16.H0_H0 ;  /* 0x20000010ff268230 */ /* 0x000fe20000004100 */
[----:B------:R-:W-:Y:S01]  /*3c70*/  @!P0 MOV R16, R30 ;  /* 0x0000001e00108202 */ /* 0x000fe20000000f00 */
[--C-:B----4-:R-:W-:Y:S02]  /*3c80*/  @!P0 HADD2.F32 R36, -RZ, R40.reuse.H0_H0 ;  /* 0x20000028ff248230 */ /* 0x110fe40000004100 */
[----:B------:R-:W-:Y:S02]  /*3c90*/  @!P0 HADD2.F32 R37, -RZ, R40.H1_H1 ;  /* 0x30000028ff258230 */ /* 0x000fe40000004100 */
[----:B------:R-:W-:Y:S02]  /*3ca0*/  @!P0 HADD2.F32 R27, -RZ, R14.H1_H1 ;  /* 0x3000000eff1b8230 */ /* 0x000fe40000004100 */
[C---:B------:R-:W-:Y:S01]  /*3cb0*/  @!P0 FMUL.FTZ R44, R26.reuse, R36 ;  /* 0x000000241a2c8220 */ /* 0x040fe20000410000 */
[--C-:B-----5:R-:W-:Y:S02]  /*3cc0*/  @!P0 HADD2.F32 R15, -RZ, R12.reuse.H0_H0 ;  /* 0x2000000cff0f8230 */ /* 0x120fe40000004100 */
        /* <DEDUP_REMOVED lines=10> */
[--C-:B------:R-:W-:Y:S01]  /*3d70*/  @!P0 HADD2.F32 R26, -RZ, R16.reuse.H1_H1 ;  /* 0x30000010ff1a8230 */ /* 0x100fe20000004100 */
        /* <DEDUP_REMOVED lines=24> */
.L_x_3968:
[----:B------:R-:W-:Y:S05]  /*3f00*/  BSYNC.RECONVERGENT B0 ;  /* 0x0000000000007941 */ /* 0x000fea0003800200 */
.L_x_3967:
[----:B------:R-:W-:Y:S04]  /*3f10*/  BSSY.RECONVERGENT B0, `(.L_x_3969) ;  /* 0x000006d000007945 */ /* 0x000fe80003800200 */
[----:B------:R-:W-:Y:S05]  /*3f20*/  @P4 BRA `(.L_x_3970) ;  /* 0x0000000400ac4947 */ /* 0x000fea0003800000 */
[C---:B------:R-:W-:Y:S04]  /*3f30*/  LEA R54, P0, R134.reuse, R18, 0x6 ;  /* 0x0000001286367211 */ /* 0x040fe800078030ff */
[----:B------:R-:W-:Y:S02]  /*3f40*/  LEA.HI.X R55, R134, R17, R135, 0x6, P0 ;  /* 0x0000001186377211 */ /* 0x000fe400000f3487 */
[C---:B------:R-:W-:Y:S03]  /*3f50*/  LEA R26, P0, R20.reuse, R10, 0x5 ;  /* 0x0000000a141a7211 */ /* 0x040fe600078028ff */
[----:B--2---:R-:W2:Y:S01]  /*3f60*/  LD.E.128 R32, desc[UR4][R54.64] ;  /* 0x0000000436207980 */ /* 0x004ea2000c101d00 */
[C---:B------:R-:W-:Y:S02]  /*3f70*/  LEA.HI.X.SX32 R27, R20.reuse, R11, 0x5, P0 ;  /* 0x0000000b141b7211 */ /* 0x040fe400000f2eff */
[C---:B------:R-:W-:Y:S04]  /*3f80*/  LEA R44, P0, R20.reuse, R46, 0x5 ;  /* 0x0000002e142c7211 */ /* 0x040fe800078028ff */
[----:B------:R-:W-:Y:S02]  /*3f90*/  LEA.HI.X.SX32 R45, R20, R47, 0x5, P0 ;  /* 0x0000002f142d7211 */ /* 0x000fe400000f2eff */
[C---:B------:R-:W-:Y:S04]  /*3fa0*/  LEA R48, P0, R206.reuse, R92, 0x6 ;  /* 0x0000005cce307211 */ /* 0x040fe800078030ff */
[----:B------:R-:W-:Y:S02]  /*3fb0*/  LEA.HI.X R49, R206, R93, R207, 0x6, P0 ;  /* 0x0000005dce317211 */ /* 0x000fe400000f34cf */
[----:B------:R-:W-:Y:S11]  /*3fc0*/  ISETP.GE.AND P0, PT, R22, R21, PT ;  /* 0x000000151600720c */ /* 0x000ff60003f06270 */
[----:B------:R-:W-:Y:S02]  /*3fd0*/  @!UPT UIADD3 URZ, UPT, UPT, URZ, URZ, URZ ;  /* 0x000000fffffff290 */ /* 0x000fe4000fffe0ff */
[----:B------:R-:W3:Y:S06]  /*3fe0*/  @!P0 LD.E.64 R40, desc[UR4][R44.64] ;  /* 0x000000042c288980 */ /* 0x000eec000c101b00 */
[----:B------:R-:W4:Y:S01]  /*3ff0*/  @!P0 LD.E.64 R12, desc[UR4][R26.64] ;  /* 0x000000041a0c8980 */ /* 0x000f22000c101b00 */
[--C-:B---3--:R-:W-:Y:S01]  /*4000*/  @!P0 HADD2.F32 R37, -RZ, R40.reuse.H0_H0 ;  /* 0x20000028ff258230 */ /* 0x108fe20000004100 */
[----:B--2---:R-:W-:Y:S01]  /*4010*/  @!P0 MOV R16, R32 ;  /* 0x0000002000108202 */ /* 0x004fe20000000f00 */
[----:B------:R-:W-:Y:S01]  /*4020*/  @!P0 HADD2.F32 R39, -RZ, R40.H1_H1 ;  /* 0x30000028ff278230 */ /* 0x000fe20000004100 */
[----:B------:R-:W-:Y:S01]  /*4030*/  @!P0 MOV R14, R33 ;  /* 0x00000021000e8202 */ /* 0x000fe20000000f00 */
[----:B------:R-:W-:Y:S02]  /*4040*/  @!P0 HADD2.F32 R40, -RZ, R41.H0_H0 ;  /* 0x20000029ff288230 */ /* 0x000fe40000004100 */
[----:B-1----:R-:W-:Y:S02]  /*4050*/  @!P0 HADD2.F32 R28, -RZ, R16.H1_H1 ;  /* 0x30000010ff1c8230 */ /* 0x002fe40000004100 */
        /* <DEDUP_REMOVED lines=41> */
[----:B------:R-:W4:Y:S06]  /*42f0*/  @!P0 LD.E.64 R40, desc[UR4][R44.64+0x40] ;  /* 0x000040042c288980 */ /* 0x000f2c000c101b00 */
[----:B------:R1:W5:Y:S01]  /*4300*/  @!P0 LD.E.64 R12, desc[UR4][R26.64+0x40] ;  /* 0x000040041a0c8980 */ /* 0x000362000c101b00 */
[----:B--2---:R-:W-:Y:S02]  /*4310*/  @!P0 MOV R16, R28 ;  /* 0x0000001c00108202 */ /* 0x004fe40000000f00 */
[----:B------:R-:W-:Y:S03]  /*4320*/  @!P0 MOV R14, R29 ;  /* 0x0000001d000e8202 */ /* 0x000fe60000000f00 */
[----:B------:R-:W-:Y:S02]  /*4330*/  @!P0 HADD2.F32 R36, -RZ, R16.H1_H1 ;  /* 0x30000010ff248230 */ /* 0x000fe40000004100 */
[----:B-1----:R-:W-:Y:S02]  /*4340*/  @!P0 HADD2.F32 R27, -RZ, R14.H1_H1 ;  /* 0x3000000eff1b8230 */ /* 0x002fe40000004100 */
[--C-:B----4-:R-:W-:Y:S02]  /*4350*/  @!P0 HADD2.F32 R38, -RZ, R40.reuse.H0_H0 ;  /* 0x20000028ff268230 */ /* 0x110fe40000004100 */
[----:B------:R-:W-:Y:S02]  /*4360*/  @!P0 HADD2.F32 R37, -RZ, R40.H1_H1 ;  /* 0x30000028ff258230 */ /* 0x000fe40000004100 */
[----:B------:R-:W-:Y:S01]  /*4370*/  @!P0 HADD2.F32 R40, -RZ, R16.H0_H0 ;  /* 0x20000010ff288230 */ /* 0x000fe20000004100 */
[----:B------:R-:W-:Y:S01]  /*4380*/  @!P0 MOV R16, R30 ;  /* 0x0000001e00108202 */ /* 0x000fe20000000f00 */
[--C-:B-----5:R-:W-:Y:S02]  /*4390*/  @!P0 HADD2.F32 R15, -RZ, R12.reuse.H0_H0 ;  /* 0x2000000cff0f8230 */ /* 0x120fe40000004100 */
        /* <DEDUP_REMOVED lines=36> */
.L_x_3970:
[----:B------:R-:W-:Y:S05]  /*45e0*/  BSYNC.RECONVERGENT B0 ;  /* 0x0000000000007941 */ /* 0x000fea0003800200 */
.L_x_3969:
[----:B------:R-:W-:Y:S04]  /*45f0*/  BSSY.RECONVERGENT B0, `(.L_x_3971) ;  /* 0x000006f000007945 */ /* 0x000fe80003800200 */
[----:B------:R-:W-:Y:S05]  /*4600*/  @!P1 BRA `(.L_x_3972) ;  /* 0x0000000400b49947 */ /* 0x000fea0003800000 */
[----:B------:R-:W-:Y:S01]  /*4610*/  IMAD R45, R135, 0x60, RZ ;  /* 0x00000060872d7824 */ /* 0x000fe200078e02ff */
[----:B------:R-:W-:Y:S01]  /*4620*/  MOV R16, R18 ;  /* 0x0000001200107202 */ /* 0x000fe20000000f00 */
[----:B------:R-:W-:Y:S01]  /*4630*/  IMAD R59, R207, 0x60, RZ ;  /* 0x00000060cf3b7824 */ /* 0x000fe200078e02ff */
[----:B------:R-:W-:Y:S01]  /*4640*/  LEA R36, P1, R20, R10, 0x6 ;  /* 0x0000000a14247211 */ /* 0x000fe200078230ff */
[----:B------:R-:W-:Y:S01]  /*4650*/  IMAD.WIDE.U32 R50, R206, 0x60, R92 ;  /* 0x00000060ce327825 */ /* 0x000fe200078e005c */
[----:B------:R-:W-:Y:S02]  /*4660*/  ISETP.GE.AND P0, PT, R22, R21, PT ;  /* 0x000000151600720c */ /* 0x000fe40003f06270 */
[----:B------:R-:W-:Y:S01]  /*4670*/  LEA.HI.X.SX32 R37, R20, R11, 0x6, P1 ;  /* 0x0000000b14257211 */ /* 0x000fe200008f36ff */
[----:B------:R-:W-:Y:S01]  /*4680*/  IMAD.WIDE.U32 R54, R134, 0x60, R16 ;  /* 0x0000006086367825 */ /* 0x000fe200078e0010 */
[C---:B---3--:R-:W-:Y:S02]  /*4690*/  LEA R48, P1, R20.reuse, R46, 0x6 ;  /* 0x0000002e14307211 */ /* 0x048fe400078230ff */
[----:B------:R-:W-:Y:S02]  /*46a0*/  IADD3 R51, PT, PT, R51, R59, RZ ;  /* 0x0000003b33337210 */ /* 0x000fe40007ffe0ff */
[----:B------:R-:W-:Y:S02]  /*46b0*/  IADD3 R55, PT, PT, R55, R45, RZ ;  /* 0x0000002d37377210 */ /* 0x000fe40007ffe0ff */
[----:B------:R-:W-:Y:S02]  /*46c0*/  LEA.HI.X.SX32 R49, R20, R47, 0x6, P1 ;  /* 0x0000002f14317211 */ /* 0x000fe400008f36ff */
[----:B------:R-:W-:Y:S01]  /*46d0*/  ISETP.GE.AND P1, PT, R19, R21, PT ;  /* 0x000000151300720c */ /* 0x000fe20003f26270 */
        /* <DEDUP_REMOVED lines=14> */
[----:B------:R-:W-:Y:S01]  /*47c0*/  @!P0 HADD2.F32 R27, -RZ, R14.H1_H1 ;  /* 0x3000000eff1b8230 */ /* 0x000fe20000004100 */
[----:B------:R-:W-:Y:S01]  /*47d0*/  @!P0 MOV R26, R34 ;  /* 0x00000022001a8202 */ /* 0x000fe20000000f00 */
[--C-:B------:R-:W-:Y:S02]  /*47e0*/  @!P0 HADD2.F32 R9, -RZ, R13.reuse.H0_H0 ;  /* 0x2000000dff098230 */ /* 0x100fe40000004100 */
[----:B------:R-:W-:Y:S01]  /*47f0*/  @!P0 FFMA.FTZ R45, R40, R15, -R45 ;  /* 0x0000000f282d8223 */ /* 0x000fe2000001082d */
[----:B------:R-:W-:Y:S01]  /*4800*/  @!P0 HADD2.F32 R13, -RZ, R13.H1_H1 ;  /* 0x3000000dff0d8230 */ /* 0x000fe20000004100 */
[----:B------:R-:W-:Y:S01]  /*4810*/  @!P0 MOV R15, R35 ;  /* 0x00000023000f8202 */ /* 0x000fe20000000f00 */
[----:B------:R-:W-:Y:S02]  /*4820*/  @!P0 HADD2.F32 R28, -RZ, R26.H1_H1 ;  /* 0x3000001aff1c8230 */ /* 0x000fe40000004100 */
[----:B------:R-:W-:Y:S01]  /*4830*/  @!P0 FFMA.FTZ R0, R39, R40, R0 ;  /* 0x0000002827008223 */ /* 0x000fe20000010000 */
[----:B------:R-:W-:Y:S02]  /*4840*/  @!P0 HADD2.F32 R39, -RZ, R14.H0_H0 ;  /* 0x2000000eff278230 */ /* 0x000fe40000004100 */
[C---:B------:R-:W-:Y:S01]  /*4850*/  @!P0 FMUL.FTZ R2, R27.reuse, R12 ;  /* 0x0000000c1b028220 */ /* 0x040fe20000410000 */
[----:B------:R-:W-:Y:S02]  /*4860*/  @!P0 HADD2.F32 R43, -RZ, R43.H1_H1 ;  /* 0x3000002bff2b8230 */ /* 0x000fe40000004100 */
[----:B------:R-:W-:Y:S01]  /*4870*/  @!P0 FMUL.FTZ R3, R28, R9 ;  /* 0x000000091c038220 */ /* 0x000fe20000410000 */
[----:B------:R-:W-:Y:S01]  /*4880*/  @!P0 F2FP.F16.F32.PACK_AB R45, R0, R45 ;  /* 0x0000002d002d823e */ /* 0x000fe200000000ff */
[--C-:B------:R-:W-:Y:S02]  /*4890*/  @!P0 HADD2.F32 R14, -RZ, R15.reuse.H1_H1 ;  /* 0x3000000fff0e8230 */ /* 0x100fe40000004100 */
[----:B------:R-:W-:Y:S01]  /*48a0*/  @!P0 FMUL.FTZ R16, R28, R42 ;  /* 0x0000002a1c108220 */ /* 0x000fe20000410000 */
[----:B------:R-:W-:Y:S01]  /*48b0*/  @!P0 HADD2.F32 R40, -RZ, R26.H0_H0 ;  /* 0x2000001aff288230 */ /* 0x000fe20000004100 */
[----:B------:R-:W-:Y:S01]  /*48c0*/  @!P0 MOV R32, R45 ;  /* 0x0000002d00208202 */ /* 0x000fe20000000f00 */
[----:B------:R-:W-:Y:S02]  /*48d0*/  @!P0 HADD2.F32 R44, -RZ, R15.H0_H0 ;  /* 0x2000000fff2c8230 */ /* 0x000fe40000004100 */
[C---:B------:R-:W-:Y:S01]  /*48e0*/  @!P0 FMUL.FTZ R57, R14.reuse, R43 ;  /* 0x0000002b0e398220 */ /* 0x040fe20000410000 */
[----:B------:R-:W-:Y:S01]  /*48f0*/  @!P0 FMUL.FTZ R4, R14, R13 ;  /* 0x0000000d0e048220 */ /* 0x000fe20000410000 */
[----:B------:R-:W-:Y:S01]  /*4900*/  @!P0 FMUL.FTZ R53, R27, R41 ;  /* 0x000000291b358220 */ /* 0x000fe20000410000 */
[----:B------:R-:W-:Y:S01]  /*4910*/  @!P0 FFMA.FTZ R2, R41, R39, R2 ;  /* 0x0000002729028223 */ /* 0x000fe20000010002 */
[----:B------:R-:W-:Y:S01]  /*4920*/  @!P0 FFMA.FTZ R3, R42, R40, R3 ;  /* 0x000000282a038223 */ /* 0x000fe20000010003 */
[----:B------:R-:W-:Y:S01]  /*4930*/  @!P0 FFMA.FTZ R57, R44, R13, -R57 ;  /* 0x0000000d2c398223 */ /* 0x000fe20000010839 */
[----:B------:R-:W-:Y:S01]  /*4940*/  @!P0 FFMA.FTZ R53, R39, R12, -R53 ;  /* 0x0000000c27358223 */ /* 0x000fe20000010835 */
[----:B------:R-:W-:Y:S01]  /*4950*/  @!P0 FFMA.FTZ R4, R43, R44, R4 ;  /* 0x0000002c2b048223 */ /* 0x000fe20000010004 */
[----:B------:R-:W-:Y:S03]  /*4960*/  @!P0 FFMA.FTZ R16, R40, R9, -R16 ;  /* 0x0000000928108223 */ /* 0x000fe60000010810 */
[----:B------:R-:W-:Y:S02]  /*4970*/  @!P0 F2FP.F16.F32.PACK_AB R52, R2, R53 ;  /* 0x000000350234823e */ /* 0x000fe400000000ff */
[----:B------:R-:W-:Y:S02]  /*4980*/  @!P0 F2FP.F16.F32.PACK_AB R16, R3, R16 ;  /* 0x000000100310823e */ /* 0x000fe400000000ff */
[----:B------:R-:W-:Y:S02]  /*4990*/  @!P0 F2FP.F16.F32.PACK_AB R57, R4, R57 ;  /* 0x000000390439823e */ /* 0x000fe400000000ff */
[----:B------:R-:W-:Y:S02]  /*49a0*/  @!P0 MOV R33, R52 ;  /* 0x0000003400218202 */ /* 0x000fe40000000f00 */
[----:B------:R-:W-:Y:S02]  /*49b0*/  @!P0 MOV R34, R16 ;  /* 0x0000001000228202 */ /* 0x000fe40000000f00 */
[----:B------:R-:W-:Y:S05]  /*49c0*/  @!P0 MOV R35, R57 ;  /* 0x0000003900238202 */ /* 0x000fea0000000f00 */
        /* <DEDUP_REMOVED lines=49> */
.L_x_3972:
[----:B------:R-:W-:Y:S05]  /*4ce0*/  BSYNC.RECONVERGENT B0 ;  /* 0x0000000000007941 */ /* 0x000fea0003800200 */
.L_x_3971:
[----:B------:R-:W-:Y:S01]  /*4cf0*/  ISETP.NE.AND P0, PT, R123, RZ, PT ;  /* 0x000000ff7b00720c */ /* 0x000fe20003f05270 */
[----:B------:R-:W-:Y:S11]  /*4d00*/  BSSY.RECONVERGENT B0, `(.L_x_3973) ;  /* 0x000006b000007945 */ /* 0x000ff60003800200 */
[----:B------:R-:W-:Y:S01]  /*4d10*/  @!UPT UIADD3 URZ, UPT, UPT, URZ, URZ, URZ ;  /* 0x000000fffffff290 */ /* 0x000fe2000fffe0ff */
[----:B------:R-:W-:Y:S05]  /*4d20*/  @P0 BRA `(.L_x_3974) ;  /* 0x0000000400a00947 */ /* 0x000fea0003800000 */
[----:B------:R-:W-:Y:S01]  /*4d30*/  IMAD.WIDE R44, R20, 0x60, R46 ;  /* 0x00000060142c7825 */ /* 0x000fe200078e022e */
[----:B------:R-:W-:Y:S02]  /*4d40*/  LEA R52, P1, R134, R18, 0x7 ;  /* 0x0000001286347211 */ /* 0x000fe400078238ff */
[----:B------:R-:W-:Y:S01]  /*4d50*/  ISETP.GE.AND P0, PT, R22, R21, PT ;  /* 0x000000151600720c */ /* 0x000fe20003f06270 */
[----:B------:R-:W-:Y:S01]  /*4d60*/  IMAD.WIDE R26, R20, 0x60, R10 ;  /* 0x00000060141a7825 */ /* 0x000fe200078e020a */
[----:B------:R-:W-:Y:S02]  /*4d70*/  LEA.HI.X R53, R134, R17, R135, 0x7, P1 ;  /* 0x0000001186357211 */ /* 0x000fe400008f3c87 */
[----:B----4-:R-:W-:Y:S02]  /*4d80*/  LEA R50, P2, R206, R92, 0x7 ;  /* 0x0000005cce327211 */ /* 0x010fe400078438ff */
[----:B------:R-:W-:Y:S01]  /*4d90*/  ISETP.GE.AND P1, PT, R19, R21, PT ;  /* 0x000000151300720c */ /* 0x000fe20003f26270 */
[----:B--23--:R-:W2:Y:S08]  /*4da0*/  LD.E.128 R32, desc[UR4][R52.64] ;  /* 0x0000000434207980 */ /* 0x00ceb0000c101d00 */
        /* <DEDUP_REMOVED lines=35> */
[----:B------:R-:W-:Y:S01]  /*4fe0*/  @!P0 FFMA.FTZ R49, R37, R12, -R49 ;  /* 0x0000000c25318223 */ /* 0x000fe20000010831 */
[----:B------:R-:W-:Y:S01]  /*4ff0*/  @!P0 FFMA.FTZ R3, R40, R38, R3 ;  /* 0x0000002628038223 */ /* 0x000fe20000010003 */
[----:B------:R-:W-:Y:S01]  /*5000*/  @!P0 FFMA.FTZ R51, R42, R13, -R51 ;  /* 0x0000000d2a338223 */ /* 0x000fe20000010833 */
[----:B------:R-:W-:Y:S01]  /*5010*/  @!P0 FFMA.FTZ R4, R41, R42, R4 ;  /* 0x0000002a29048223 */ /* 0x000fe20000010004 */
[----:B------:R-:W-:Y:S01]  /*5020*/  @!P0 FFMA.FTZ R48, R38, R9, -R48 ;  /* 0x0000000926308223 */ /* 0x000fe20000010830 */
[----:B------:R-:W-:Y:S03]  /*5030*/  @!P0 F2FP.F16.F32.PACK_AB R54, R2, R49 ;  /* 0x000000310236823e */ /* 0x000fe600000000ff */
[----:B------:R-:W-:Y:S02]  /*5040*/  @!P0 F2FP.F16.F32.PACK_AB R49, R4, R51 ;  /* 0x000000330431823e */ /* 0x000fe400000000ff */
[----:B------:R-:W-:Y:S02]  /*5050*/  @!P0 F2FP.F16.F32.PACK_AB R48, R3, R48 ;  /* 0x000000300330823e */ /* 0x000fe400000000ff */
[----:B------:R-:W-:Y:S02]  /*5060*/  LEA.HI.X R51, R206, R93, R207, 0x7, P2 ;  /* 0x0000005dce337211 */ /* 0x000fe400010f3ccf */
[----:B------:R-:W-:Y:S02]  /*5070*/  @!P0 MOV R33, R54 ;  /* 0x0000003600218202 */ /* 0x000fe40000000f00 */
[----:B------:R-:W-:Y:S02]  /*5080*/  @!P0 MOV R34, R48 ;  /* 0x0000003000228202 */ /* 0x000fe40000000f00 */
[----:B------:R-:W-:Y:S05]  /*5090*/  @!P0 MOV R35, R49 ;  /* 0x0000003100238202 */ /* 0x000fea0000000f00 */
[----:B------:R1:W-:Y:S08]  /*50a0*/  ST.E.128 desc[UR4][R50.64], R32 ;  /* 0x0000002032007985 */ /* 0x0003f0000c101d04 */
[----:B------:R-:W2:Y:S08]  /*50b0*/  LD.E.128 R28, desc[UR4][R52.64+0x80] ;  /* 0x00008004341c7980 */ /* 0x000eb0000c101d00 */
[----:B------:R-:W3:Y:S06]  /*50c0*/  @!P1 LD.E.64 R40, desc[UR4][R44.64+0x40] ;  /* 0x000040042c289980 */ /* 0x000eec000c101b00 */
[----:B------:R4:W5:Y:S01]  /*50d0*/  @!P1 LD.E.64 R12, desc[UR4][R26.64+0x40] ;  /* 0x000040041a0c9980 */ /* 0x000962000c101b00 */
[----:B--2---:R-:W-:Y:S02]  /*50e0*/  @!P1 MOV R16, R28 ;  /* 0x0000001c00109202 */ /* 0x004fe40000000f00 */
[----:B------:R-:W-:Y:S03]  /*50f0*/  @!P1 MOV R14, R29 ;  /* 0x0000001d000e9202 */ /* 0x000fe60000000f00 */
[----:B------:R-:W-:Y:S02]  /*5100*/  @!P1 HADD2.F32 R36, -RZ, R16.H1_H1 ;  /* 0x30000010ff249230 */ /* 0x000fe40000004100 */
[----:B----4-:R-:W-:Y:S02]  /*5110*/  @!P1 HADD2.F32 R27, -RZ, R14.H1_H1 ;  /* 0x3000000eff1b9230 */ /* 0x010fe40000004100 */
[--C-:B---3--:R-:W-:Y:S02]  /*5120*/  @!P1 HADD2.F32 R38, -RZ, R40.reuse.H0_H0 ;  /* 0x20000028ff269230 */ /* 0x108fe40000004100 */
        /* <DEDUP_REMOVED lines=40> */
.L_x_3974:
[----:B------:R-:W-:Y:S05]  /*53b0*/  BSYNC.RECONVERGENT B0 ;  /* 0x0000000000007941 */ /* 0x000fea0003800200 */
.L_x_3973:
[----:B------:R-:W-:Y:S04]  /*53c0*/  BSSY.RECONVERGENT B0, `(.L_x_3975) ;  /* 0x000006f000007945 */ /* 0x000fe80003800200 */
[----:B------:R-:W-:Y:S05]  /*53d0*/  @!P5 BRA `(.L_x_3976) ;  /* 0x0000000400b4d947 */ /* 0x000fea0003800000 */
[----:B------:R-:W-:Y:S01]  /*53e0*/  IMAD R45, R135, 0xa0, RZ ;  /* 0x000000a0872d7824 */ /* 0x000fe200078e02ff */
[----:B------:R-:W-:Y:S01]  /*53f0*/  MOV R16, R18 ;  /* 0x0000001200107202 */ /* 0x000fe20000000f00 */
[----:B------:R-:W-:Y:S01]  /*5400*/  IMAD R59, R207, 0xa0, RZ ;  /* 0x000000a0cf3b7824 */ /* 0x000fe200078e02ff */
[----:B------:R-:W-:Y:S01]  /*5410*/  ISETP.GE.AND P0, PT, R22, R21, PT ;  /* 0x000000151600720c */ /* 0x000fe20003f06270 */
[----:B-1--4-:R-:W-:Y:S01]  /*5420*/  IMAD.WIDE.U32 R50, R206, 0xa0, R92 ;  /* 0x000000a0ce327825 */ /* 0x012fe200078e005c */
[C---:B---3--:R-:W-:Y:S02]  /*5430*/  LEA R48, P1, R20.reuse, R46, 0x7 ;  /* 0x0000002e14307211 */ /* 0x048fe400078238ff */
[----:B------:R-:W-:Y:S01]  /*5440*/  LEA R36, P2, R20, R10, 0x7 ;  /* 0x0000000a14247211 */ /* 0x000fe200078438ff */
[----:B------:R-:W-:Y:S01]  /*5450*/  IMAD.WIDE.U32 R54, R134, 0xa0, R16 ;  /* 0x000000a086367825 */ /* 0x000fe200078e0010 */
[C---:B------:R-:W-:Y:S02]  /*5460*/  LEA.HI.X.SX32 R49, R20.reuse, R47, 0x7, P1 ;  /* 0x0000002f14317211 */ /* 0x040fe400008f3eff */
[----:B------:R-:W-:Y:S02]  /*5470*/  LEA.HI.X.SX32 R37, R20, R11, 0x7, P2 ;  /* 0x0000000b14257211 */ /* 0x000fe400010f3eff */
[----:B------:R-:W-:Y:S02]  /*5480*/  IADD3 R55, PT, PT, R55, R45, RZ ;  /* 0x0000002d37377210 */ /* 0x000fe40007ffe0ff */
[----:B------:R-:W-:Y:S01]  /*5490*/  IADD3 R51, PT, PT, R51, R59, RZ ;  /* 0x0000003b33337210 */ /* 0x000fe20007ffe0ff */
[----:B--2---:R-:W2:Y:S01]  /*54a0*/  @!P0 LD.E.64 R42, desc[UR4][R48.64] ;  /* 0x00000004302a8980 */ /* 0x004ea2000c101b00 */
[----:B------:R-:W-:Y:S05]  /*54b0*/  ISETP.GE.AND P1, PT, R19, R21, PT ;  /* 0x000000151300720c */ /* 0x000fea0003f26270 */
[----:B------:R-:W3:Y:S08]  /*54c0*/  LD.E.128 R32, desc[UR4][R54.64] ;  /* 0x0000000436207980 */ /* 0x000ef0000c101d00 */
[----:B------:R-:W4:Y:S01]  /*54d0*/  @!P0 LD.E.64 R12, desc[UR4][R36.64] ;  /* 0x00000004240c8980 */ /* 0x000f22000c101b00 */
[--C-:B--2---:R-:W-:Y:S02]  /*54e0*/  @!P0 HADD2.F32 R39, -RZ, R42.reuse.H0_H0 ;  /* 0x2000002aff278230 */ /* 0x104fe40000004100 */
[----:B------:R-:W-:Y:S02]  /*54f0*/  @!P0 HADD2.F32 R41, -RZ, R42.H1_H1 ;  /* 0x3000002aff298230 */ /* 0x000fe40000004100 */
[--C-:B------:R-:W-:Y:S02]  /*5500*/  @!P0 HADD2.F32 R42, -RZ, R43.reuse.H0_H0 ;  /* 0x2000002bff2a8230 */ /* 0x100fe40000004100 */
[----:B------:R-:W-:Y:S01]  /*5510*/  @!P0 HADD2.F32 R43, -RZ, R43.H1_H1 ;  /* 0x3000002bff2b8230 */ /* 0x000fe20000004100 */
[----:B---3--:R-:W-:Y:S02]  /*5520*/  @!P0 MOV R26, R32 ;  /* 0x00000020001a8202 */ /* 0x008fe40000000f00 */
[----:B------:R-:W-:Y:S03]  /*5530*/  @!P0 MOV R14, R33 ;  /* 0x00000021000e8202 */ /* 0x000fe60000000f00 */
[----:B------:R-:W-:Y:S02]  /*5540*/  @!P0 HADD2.F32 R28, -RZ, R26.H1_H1 ;  /* 0x3000001aff1c8230 */ /* 0x000fe40000004100 */
        /* <DEDUP_REMOVED lines=18> */
[----:B------:R-:W-:Y:S02]  /*5670*/  @!P0 HADD2.F32 R40, -RZ, R26.H0_H0 ;  /* 0x2000001aff288230 */ /* 0x000fe40000004100 */
[----:B------:R-:W-:Y:S01]  /*5680*/  @!P0 FMUL.FTZ R16, R28, R42 ;  /* 0x0000002a1c108220 */ /* 0x000fe20000410000 */
[----:B------:R-:W-:Y:S01]  /*5690*/  @!P0 HADD2.F32 R44, -RZ, R15.H0_H0 ;  /* 0x2000000fff2c8230 */ /* 0x000fe20000004100 */
[----:B------:R-:W-:Y:S01]  /*56a0*/  @!P0 MOV R32, R45 ;  /* 0x0000002d00208202 */ /* 0x000fe20000000f00 */
        /* <DEDUP_REMOVED lines=64> */
.L_x_3976:
[----:B------:R-:W-:Y:S05]  /*5ab0*/  BSYNC.RECONVERGENT B0 ;  /* 0x0000000000007941 */ /* 0x000fea0003800200 */
.L_x_3975:
[----:B------:R-:W-:Y:S04]  /*5ac0*/  BSSY.RECONVERGENT B0, `(.L_x_3977) ;  /* 0x000006d000007945 */ /* 0x000fe80003800200 */
[----:B------:R-:W-:Y:S05]  /*5ad0*/  @!P6 BRA `(.L_x_3978) ;  /* 0x0000000400ace947 */ /* 0x000fea0003800000 */
[----:B------:R-:W-:Y:S01]  /*5ae0*/  IMAD R45, R135, 0xc0, RZ ;  /* 0x000000c0872d7824 */ /* 0x000fe200078e02ff */
[----:B------:R-:W-:Y:S01]  /*5af0*/  MOV R16, R18 ;  /* 0x0000001200107202 */ /* 0x000fe20000000f00 */
[----:B---3--:R-:W-:Y:S01]  /*5b00*/  IMAD.WIDE R48, R20, 0xa0, R46 ;  /* 0x000000a014307825 */ /* 0x008fe200078e022e */
[-C--:B------:R-:W-:Y:S02]  /*5b10*/  ISETP.GE.AND P0, PT, R22, R21.reuse, PT ;  /* 0x000000151600720c */ /* 0x080fe40003f06270 */
[----:B------:R-:W-:Y:S01]  /*5b20*/  ISETP.GE.AND P1, PT, R19, R21, PT ;  /* 0x000000151300720c */ /* 0x000fe20003f26270 */
[----:B------:R-:W-:Y:S04]  /*5b30*/  IMAD.WIDE.U32 R54, R134, 0xc0, R16 ;  /* 0x000000c086367825 */ /* 0x000fe800078e0010 */
[----:B------:R-:W-:Y:S01]  /*5b40*/  IMAD.WIDE R36, R20, 0xa0, R10 ;  /* 0x000000a014247825 */ /* 0x000fe200078e020a */
[----:B------:R-:W-:Y:S03]  /*5b50*/  IADD3 R55, PT, PT, R55, R45, RZ ;  /* 0x0000002d37377210 */ /* 0x000fe60007ffe0ff */
[----:B------:R-:W-:Y:S02]  /*5b60*/  IMAD R59, R207, 0xc0, RZ ;  /* 0x000000c0cf3b7824 */ /* 0x000fe400078e02ff */
[----:B-1--4-:R-:W-:Y:S01]  /*5b70*/  IMAD.WIDE.U32 R50, R206, 0xc0, R92 ;  /* 0x000000c0ce327825 */ /* 0x012fe200078e005c */
[----:B--2---:R-:W2:Y:S04]  /*5b80*/  LD.E.128 R32, desc[UR4][R54.64] ;  /* 0x0000000436207980 */ /* 0x004ea8000c101d00 */
[----:B------:R-:W-:Y:S04]  /*5b90*/  IADD3 R51, PT, PT, R51, R59, RZ ;  /* 0x0000003b33337210 */ /* 0x000fe80007ffe0ff */
        /* <DEDUP_REMOVED lines=95> */
.L_x_3978:
[----:B------:R-:W-:Y:S05]  /*6190*/  BSYNC.RECONVERGENT B0 ;  /* 0x0000000000007941 */ /* 0x000fea0003800200 */
.L_x_3977:
[----:B------:R-:W-:Y:S01]  /*61a0*/  ISETP.NE.AND P0, PT, R119, RZ, PT ;  /* 0x000000ff7700720c */ /* 0x000fe20003f05270 */
[----:B------:R-:W-:Y:S11]  /*61b0*/  BSSY.RECONVERGENT B0, `(.L_x_3979) ;  /* 0x000006e000007945 */ /* 0x000ff60003800200 */
[----:B------:R-:W-:Y:S01]  /*61c0*/  @!UPT UIADD3 URZ, UPT, UPT, URZ, URZ, URZ ;  /* 0x000000fffffff290 */ /* 0x000fe2000fffe0ff */
[----:B------:R-:W-:Y:S05]  /*61d0*/  @!P0 BRA `(.L_x_3980) ;  /* 0x0000000400ac8947 */ /* 0x000fea0003800000 */
[----:B------:R-:W-:Y:S01]  /*61e0*/  IMAD R39, R135, 0xe0, RZ ;  /* 0x000000e087277824 */ /* 0x000fe200078e02ff */
[----:B------:R-:W-:Y:S01]  /*61f0*/  MOV R16, R18 ;  /* 0x0000001200107202 */ /* 0x000fe20000000f00 */
[----:B------:R-:W-:Y:S01]  /*6200*/  IMAD.WIDE R46, R20, 0xc0, R46 ;  /* 0x000000c0142e7825 */ /* 0x000fe200078e022e */
[-C--:B------:R-:W-:Y:S02]  /*6210*/  ISETP.GE.AND P0, PT, R22, R21.reuse, PT ;  /* 0x000000151600720c */ /* 0x080fe40003f06270 */
[----:B------:R-:W-:Y:S01]  /*6220*/  ISETP.GE.AND P1, PT, R19, R21, PT ;  /* 0x000000151300720c */ /* 0x000fe20003f26270 */
[----:B------:R-:W-:Y:S04]  /*6230*/  IMAD.WIDE.U32 R44, R134, 0xe0, R16 ;  /* 0x000000e0862c7825 */ /* 0x000fe800078e0010 */
[----:B------:R-:W-:Y:S01]  /*6240*/  IMAD.WIDE R10, R20, 0xc0, R10 ;  /* 0x000000c0140a7825 */ /* 0x000fe200078e020a */
[----:B------:R-:W-:Y:S03]  /*6250*/  IADD3 R45, PT, PT, R45, R39, RZ ;  /* 0x000000272d2d7210 */ /* 0x000fe60007ffe0ff */
[----:B-1--4-:R-:W-:Y:S02]  /*6260*/  IMAD R51, R207, 0xe0, RZ ;  /* 0x000000e0cf337824 */ /* 0x012fe400078e02ff */
[----:B--2---:R-:W-:Y:S01]  /*6270*/  IMAD.WIDE.U32 R42, R206, 0xe0, R92 ;  /* 0x000000e0ce2a7825 */ /* 0x004fe200078e005c */
[----:B---3--:R-:W2:Y:S04]  /*6280*/  LD.E.128 R28, desc[UR4][R44.64] ;  /* 0x000000042c1c7980 */ /* 0x008ea8000c101d00 */
        /* <DEDUP_REMOVED lines=8> */
[--C-:B------:R-:W-:Y:S02]  /*6310*/  @!P0 HADD2.F32 R26, -RZ, R21.reuse.H1_H1 ;  /* 0x30000015ff1a8230 */ /* 0x100fe40000004100 */
[--C-:B----4-:R-:W-:Y:S02]  /*6320*/  @!P0 HADD2.F32 R15, -RZ, R12.reuse.H0_H0 ;  /* 0x2000000cff0f8230 */ /* 0x110fe40000004100 */
        /* <DEDUP_REMOVED lines=17> */
[----:B------:R-:W-:Y:S02]  /*6440*/  @!P0 HADD2.F32 R14, -RZ, R15.H1_H1 ;  /* 0x3000000fff0e8230 */ /* 0x000fe40000004100 */
        /* <DEDUP_REMOVED lines=24> */
[----:B-1----:R-:W-:Y:S03]  /*65d0*/  @!P1 MOV R28, R13 ;  /* 0x0000000d001c9202 */ /* 0x002fe60000000f00 */
[--C-:B------:R-:W-:Y:S02]  /*65e0*/  @!P1 HADD2.F32 R34, -RZ, R32.reuse.H1_H1 ;  /* 0x30000020ff229230 */ /* 0x100fe40000004100 */
[----:B------:R-:W-:Y:S02]  /*65f0*/  @!P1 HADD2.F32 R38, -RZ, R32.H0_H0 ;  /* 0x20000020ff269230 */ /* 0x000fe40000004100 */
[----:B---3--:R-:W-:Y:S02]  /*6600*/  @!P1 HADD2.F32 R36, -RZ, R46.H0_H0 ;  /* 0x2000002eff249230 */ /* 0x008fe40000004100 */
[--C-:B------:R-:W-:Y:S02]  /*6610*/  @!P1 HADD2.F32 R29, -RZ, R28.reuse.H1_H1 ;  /* 0x3000001cff1d9230 */ /* 0x100fe40000004100 */
[----:B------:R-:W-:Y:S02]  /*6620*/  @!P1 HADD2.F32 R35, -RZ, R28.H0_H0 ;  /* 0x2000001cff239230 */ /* 0x000fe40000004100 */
[C---:B------:R-:W-:Y:S01]  /*6630*/  @!P1 FMUL.FTZ R16, R34.reuse, R36 ;  /* 0x0000002422109220 */ /* 0x040fe20000410000 */
[--C-:B----4-:R-:W-:Y:S02]  /*6640*/  @!P1 HADD2.F32 R27, -RZ, R10.reuse.H0_H0 ;  /* 0x2000000aff1b9230 */ /* 0x110fe40000004100 */
[--C-:B------:R-:W-:Y:S02]  /*6650*/  @!P1 HADD2.F32 R21, -RZ, R11.reuse.H0_H0 ;  /* 0x2000000bff159230 */ /* 0x100fe40000004100 */
[----:B------:R-:W-:Y:S01]  /*6660*/  @!P1 HADD2.F32 R9, -RZ, R11.H1_H1 ;  /* 0x3000000bff099230 */ /* 0x000fe20000004100 */
[----:B------:R-:W-:Y:S01]  /*6670*/  @!P1 MOV R11, R15 ;  /* 0x0000000f000b9202 */ /* 0x000fe20000000f00 */
[-C--:B------:R-:W-:Y:S01]  /*6680*/  @!P1 FMUL.FTZ R5, R34, R27.reuse ;  /* 0x0000001b22059220 */ /* 0x080fe20000410000 */
[----:B------:R-:W-:Y:S01]  /*6690*/  @!P1 FFMA.FTZ R16, R38, R27, -R16 ;  /* 0x0000001b26109223 */ /* 0x000fe20000010810 */
[----:B------:R-:W-:Y:S01]  /*66a0*/  @!P1 MOV R27, R14 ;  /* 0x0000000e001b9202 */ /* 0x000fe20000000f00 */
[----:B------:R-:W-:Y:S02]  /*66b0*/  @!P1 HADD2.F32 R26, -RZ, R10.H1_H1 ;  /* 0x3000000aff1a9230 */ /* 0x000fe40000004100 */
[----:B------:R-:W-:Y:S01]  /*66c0*/  @!P1 FFMA.FTZ R5, R36, R38, R5 ;  /* 0x0000002624059223 */ /* 0x000fe20000010005 */
[----:B------:R-:W-:Y:S02]  /*66d0*/  @!P1 HADD2.F32 R33, -RZ, R46.H1_H1 ;  /* 0x3000002eff219230 */ /* 0x000fe40000004100 */
[----:B------:R-:W-:Y:S02]  /*66e0*/  @!P1 HADD2.F32 R28, -RZ, R27.H1_H1 ;  /* 0x3000001bff1c9230 */ /* 0x000fe40000004100 */
[----:B------:R-:W-:Y:S01]  /*66f0*/  @!P1 FMUL.FTZ R6, R29, R26 ;  /* 0x0000001a1d069220 */ /* 0x000fe20000410000 */
[----:B------:R-:W-:Y:S01]  /*6700*/  @!P1 F2FP.F16.F32.PACK_AB R16, R5, R16 ;  /* 0x000000100510923e */ /* 0x000fe200000000ff */
[--C-:B------:R-:W-:Y:S02]  /*6710*/  @!P1 HADD2.F32 R40, -RZ, R47.reuse.H0_H0 ;  /* 0x2000002fff289230 */ /* 0x100fe40000004100 */
[----:B------:R-:W-:Y:S01]  /*6720*/  @!P1 FMUL.FTZ R39, R29, R33 ;  /* 0x000000211d279220 */ /* 0x000fe20000410000 */
[----:B------:R-:W-:Y:S01]  /*6730*/  @!P1 HADD2.F32 R37, -RZ, R47.H1_H1 ;  /* 0x3000002fff259230 */ /* 0x000fe20000004100 */
[----:B------:R-:W-:Y:S01]  /*6740*/  @!P1 MOV R12, R16 ;  /* 0x00000010000c9202 */ /* 0x000fe20000000f00 */
[----:B------:R-:W-:Y:S02]  /*6750*/  @!P1 HADD2.F32 R10, -RZ, R11.H1_H1 ;  /* 0x3000000bff0a9230 */ /* 0x000fe40000004100 */
[C---:B------:R-:W-:Y:S01]  /*6760*/  @!P1 FMUL.FTZ R7, R28.reuse, R21 ;  /* 0x000000151c079220 */ /* 0x040fe20000410000 */
[----:B------:R-:W-:Y:S02]  /*6770*/  @!P1 HADD2.F32 R36, -RZ, R27.H0_H0 ;  /* 0x2000001bff249230 */ /* 0x000fe40000004100 */
[----:B------:R-:W-:Y:S01]  /*6780*/  @!P1 FMUL.FTZ R44, R28, R40 ;  /* 0x000000281c2c9220 */ /* 0x000fe20000410000 */
[----:B------:R-:W-:Y:S02]  /*6790*/  @!P1 HADD2.F32 R38, -RZ, R11.H0_H0 ;  /* 0x2000000bff269230 */ /* 0x000fe40000004100 */
        /* <DEDUP_REMOVED lines=15> */
.L_x_3980:
[----:B------:R-:W-:Y:S05]  /*6890*/  BSYNC.RECONVERGENT B0 ;  /* 0x0000000000007941 */ /* 0x000fea0003800200 */
.L_x_3979:
[----:B------:R-:W5:Y:S02]  /*68a0*/  LD.E R3, desc[UR4][R132.64+0xd0] ;  /* 0x0000d00484037980 */ /* 0x000f64000c101900 */
[----:B-----5:R-:W-:Y:S05]  /*68b0*/  IMAD.U32 R3, R3, -0x40, RZ ;  /* 0xffffffc003037824 */ /* 0x020fea00078e00ff */
[C---:B------:R-:W-:Y:S02]  /*68c0*/  LEA R24, P1, R3.reuse, R24, 0x1 ;  /* 0x0000001803187211 */ /* 0x040fe400078208ff */
[C---:B------:R-:W-:Y:S02]  /*68d0*/  LEA R60, P0, R3.reuse, R60, 0x1 ;  /* 0x0000003c033c7211 */ /* 0x040fe400078008ff */
[C---:B------:R-:W-:Y:S02]  /*68e0*/  LEA.HI.X.SX32 R25, R3.reuse, R25, 0x1, P1 ;  /* 0x0000001903197211 */ /* 0x040fe400008f0eff */
[----:B------:R-:W-:Y:S01]  /*68f0*/  LEA.HI.X.SX32 R61, R3, R61, 0x1, P0 ;  /* 0x0000003d033d7211 */ /* 0x000fe200000f0eff */
[----:B------:R-:W-:Y:S05]  /*6900*/  BRA `(.L_x_3963) ;  /* 0x0000005c004c7947 */ /* 0x000fea0003800000 */
.L_x_3964:
[----:B------:R-:W-:Y:S01]  /*6910*/  LEA.HI R29, R21, R21, RZ, 0x1 ;  /* 0x00000015151d7211 */ /* 0x000fe200078f08ff */
[----:B------:R-:W-:Y:S03]  /*6920*/  BSSY.RECONVERGENT B0, `(.L_x_3981) ;  /* 0x00000b5000007945 */ /* 0x000fe60003800200 */
[----:B------:R-:W-:Y:S05]  /*6930*/  SHF.R.S32.HI R29, RZ, 0x1, R29 ;  /* 0x00000001ff1d7819 */ /* 0x000fea000001141d */
[----:B------:R-:W-:Y:S02]  /*6940*/  IMAD.MOV R26, RZ, RZ, -R29 ;  /* 0x000000ffff1a7224 */ /* 0x000fe400078e0a1d */
[----:B------:R-:W-:Y:S03]  /*6950*/  IMAD.IADD R27, R29, 0x1, -R22 ;  /* 0x000000011d1b7824 */ /* 0x000fe600078e0a16 */
[----:B------:R-:W-:Y:S01]  /*6960*/  SHF.R.S32.HI R121, RZ, 0x1f, R26 ;  /* 0x0000001fff797819 */ /* 0x000fe2000001141a */
[----:B------:R-:W-:Y:S06]  /*6970*/  @!P2 BRA `(.L_x_3982) ;  /* 0x0000000800bca947 */ /* 0x000fec0003800000 */
[-C--:B------:R-:W-:Y:S02]  /*6980*/  ISETP.GE.AND P0, PT, R22, R21.reuse, PT ;  /* 0x000000151600720c */ /* 0x080fe40003f06270 */
[----:B------:R-:W-:Y:S05]  /*6990*/  MOV R16, R18 ;  /* 0x0000001200107202 */ /* 0x000fea0000000f00 */
[----:B------:R-:W2:Y:S06]  /*69a0*/  LD.E.128 R64, desc[UR4][R16.64] ;  /* 0x0000000410407980 */ /* 0x000eac000c101d00 */
[----:B------:R-:W-:Y:S04]  /*69b0*/  @!P0 ISETP.GT.AND P1, PT, R27, RZ, PT ;  /* 0x000000ff1b00820c */ /* 0x000fe80003f24270 */
[----:B------:R-:W-:Y:S02]  /*69c0*/  @!P0 SEL R33, R29, R26, P1 ;  /* 0x0000001a1d218207 */ /* 0x000fe40000800000 */
[C---:B------:R-:W-:Y:S02]  /*69d0*/  @!P0 SEL R143, R26.reuse, RZ, !P1 ;  /* 0x000000ff1a8f8207 */ /* 0x040fe40004800000 */
[----:B------:R-:W-:Y:S01]  /*69e0*/  @!P0 SEL R140, R121, RZ, !P1 ;  /* 0x000000ff798c8207 */ /* 0x000fe20004800000 */
[----:B------:R-:W-:Y:S01]  /*69f0*/  @!P0 IMAD.WIDE R46, R33, 0x2, R16 ;  /* 0x00000002212e8825 */ /* 0x000fe200078e0210 */
[----:B------:R-:W-:Y:S02]  /*6a00*/  ISETP.GE.AND P1, PT, R19, R21, PT ;  /* 0x000000151300720c */ /* 0x000fe40003f26270 */
[C---:B------:R-:W-:Y:S02]  /*6a10*/  @!P0 SHF.L.U32 R141, R143.reuse, 0x1, RZ ;  /* 0x000000018f8d8819 */ /* 0x040fe400000006ff */
[----:B------:R-:W-:Y:S01]  /*6a20*/  @!P0 SHF.L.U64.HI R140, R143, 0x1, R140 ;  /* 0x000000018f8c8819 */ /* 0x000fe2000001028c */
[----:B------:R-:W3:Y:S08]  /*6a30*/  @!P0 LD.E.128 R32, desc[UR4][R46.64] ;  /* 0x000000042e208980 */ /* 0x000ef0000c101d00 */
[----:B------:R-:W-:Y:S04]  /*6a40*/  @!P1 IADD3 R145, P2, PT, R26, 0x40, RZ ;  /* 0x000000401a919810 */ /* 0x000fe80007f5e0ff */
[----:B------:R-:W-:Y:S02]  /*6a50*/  @!P1 IADD3.X R144, PT, PT, RZ, R121, RZ, P2, !PT ;  /* 0x00000079ff909210 */ /* 0x000fe400017fe4ff */
[C---:B------:R-:W-:Y:S04]  /*6a60*/  @!P0 IADD3 R142, P2, PT, R141.reuse, R88, RZ ;  /* 0x000000588d8e8210 */ /* 0x040fe80007f5e0ff */
[C---:B------:R-:W-:Y:S02]  /*6a70*/  @!P0 IADD3.X R143, PT, PT, R140.reuse, R89, RZ, P2, !PT ;  /* 0x000000598c8f8210 */ /* 0x040fe400017fe4ff */
[----:B------:R-:W-:Y:S04]  /*6a80*/  @!P0 IADD3 R48, P2, PT, R141, R90, RZ ;  /* 0x0000005a8d308210 */ /* 0x000fe80007f5e0ff */
[----:B------:R-:W-:Y:S02]  /*6a90*/  @!P0 IADD3.X R49, PT, PT, R140, R91, RZ, P2, !PT ;  /* 0x0000005b8c318210 */ /* 0x000fe400017fe4ff */
[----:B------:R-:W4:Y:S01]  /*6aa0*/  @!P0 LD.E.128 R140, desc[UR4][R142.64] ;  /* 0x000000048e8c8980 */ /* 0x000f22000c101d00 */
[----:B------:R-:W-:Y:S07]  /*6ab0*/  ISETP.GT.AND P2, PT, R27, RZ, !P0 ;  /* 0x000000ff1b00720c */ /* 0x000fee0004744270 */
[----:B------:R1:W5:Y:S01]  /*6ac0*/  @!P0 LD.E.128 R56, desc[UR4][R48.64] ;  /* 0x0000000430388980 */ /* 0x000362000c101d00 */
[--C-:B---3--:R-:W-:Y:S01]  /*6ad0*/  @!P0 HADD2.F32 R45, -RZ, R32.reuse.H0_H0 ;  /* 0x20000020ff2d8230 */ /* 0x108fe20000004100 */
[----:B--2---:R-:W-:Y:S01]  /*6ae0*/  @!P0 MOV R44, R64 ;  /* 0x00000040002c8202 */ /* 0x004fe20000000f00 */
[----:B------:R-:W-:Y:S01]  /*6af0*/  @!P0 HADD2.F32 R43, -RZ, R32.H1_H1 ;  /* 0x30000020ff2b8230 */ /* 0x000fe20000004100 */
[----:B------:R-:W-:Y:S01]  /*6b00*/  @!P0 MOV R62, R65 ;  /* 0x00000041003e8202 */ /* 0x000fe20000000f00 */
[--C-:B------:R-:W-:Y:S02]  /*6b10*/  @!P0 HADD2.F32 R41, -RZ, R33.reuse.H0_H0 ;  /* 0x20000021ff298230 */ /* 0x100fe40000004100 */
[--C-:B-1----:R-:W-:Y:S02]  /*6b20*/  @!P0 HADD2.F32 R49, -RZ, R44.reuse.H0_H0 ;  /* 0x2000002cff318230 */ /* 0x102fe40000004100 */
[----:B------:R-:W-:Y:S02]  /*6b30*/  @!P0 HADD2.F32 R51, -RZ, R44.H1_H1 ;  /* 0x3000002cff338230 */ /* 0x000fe40000004100 */
[----:B------:R-:W-:Y:S02]  /*6b40*/  @!P0 HADD2.F32 R32, -RZ, R33.H1_H1 ;  /* 0x30000021ff208230 */ /* 0x000fe40000004100 */
[--C-:B------:R-:W-:Y:S02]  /*6b50*/  @!P0 HADD2.F32 R39, -RZ, R34.reuse.H0_H0 ;  /* 0x20000022ff278230 */ /* 0x100fe40000004100 */
[----:B------:R-:W-:Y:S02]  /*6b60*/  @!P0 HADD2.F32 R34, -RZ, R34.H1_H1 ;  /* 0x30000022ff228230 */ /* 0x000fe40000004100 */
[--C-:B------:R-:W-:Y:S02]  /*6b70*/  @!P0 HADD2.F32 R33, -RZ, R35.reuse.H0_H0 ;  /* 0x20000023ff218230 */ /* 0x100fe40000004100 */
[----:B------:R-:W-:Y:S02]  /*6b80*/  @!P0 HADD2.F32 R50, -RZ, R62.H0_H0 ;  /* 0x2000003eff328230 */ /* 0x000fe40000004100 */
[----:B------:R-:W-:Y:S02]  /*6b90*/  @!P0 HADD2.F32 R35, -RZ, R35.H1_H1 ;  /* 0x30000023ff238230 */ /* 0x000fe40000004100 */
        /* <DEDUP_REMOVED lines=9> */
[----:B------:R-:W-:Y:S01]  /*6c30*/  @P2 FADD.FTZ R37, -R37, -RZ ;  /* 0x800000ff25252221 */ /* 0x000fe20000010100 */
[--C-:B-----5:R-:W-:Y:S02]  /*6c40*/  @!P0 HADD2.F32 R44, -RZ, R56.reuse.H0_H0 ;  /* 0x20000038ff2c8230 */ /* 0x120fe40000004100 */
[----:B------:R-:W-:Y:S01]  /*6c50*/  @!P0 FMUL.FTZ R2, R43, R40 ;  /* 0x000000282b028220 */ /* 0x000fe20000410000 */
[----:B------:R-:W-:Y:S02]  /*6c60*/  @!P0 HADD2.F32 R30, -RZ, R143.H0_H0 ;  /* 0x2000008fff1e8230 */ /* 0x000fe40000004100 */
[----:B------:R-:W-:Y:S01]  /*6c70*/  @!P0 FMUL.FTZ R4, R32, R37 ;  /* 0x0000002520048220 */ /* 0x000fe20000410000 */
[--C-:B------:R-:W-:Y:S02]  /*6c80*/  @!P0 HADD2.F32 R52, -RZ, R57.reuse.H0_H0 ;  /* 0x20000039ff348230 */ /* 0x100fe40000004100 */
[----:B------:R-:W-:Y:S01]  /*6c90*/  @P2 FADD.FTZ R31, -R31, -RZ ;  /* 0x800000ff1f1f2221 */ /* 0x000fe20000010100 */
[----:B------:R-:W-:Y:S01]  /*6ca0*/  @!P0 HADD2.F32 R53, -RZ, R57.H1_H1 ;  /* 0x30000039ff358230 */ /* 0x000fe20000004100 */
[----:B------:R-:W-:Y:S01]  /*6cb0*/  @!P0 MOV R57, R66 ;  /* 0x0000004200398202 */ /* 0x000fe20000000f00 */
[----:B------:R-:W-:Y:S02]  /*6cc0*/  @!P0 HADD2.F32 R28, -RZ, R143.H1_H1 ;  /* 0x3000008fff1c8230 */ /* 0x000fe40000004100 */
[----:B------:R-:W-:Y:S01]  /*6cd0*/  @!P0 FMUL.FTZ R6, R34, R31 ;  /* 0x0000001f22068220 */ /* 0x000fe20000410000 */
[----:B------:R-:W-:Y:S02]  /*6ce0*/  @!P0 HADD2.F32 R48, -RZ, R56.H1_H1 ;  /* 0x30000038ff308230 */ /* 0x000fe40000004100 */
[----:B------:R-:W-:Y:S01]  /*6cf0*/  @!P0 FFMA.FTZ R0, R49, R44, R0 ;  /* 0x0000002c31008223 */ /* 0x000fe20000010000 */
[--C-:B------:R-:W-:Y:S02]  /*6d00*/  @!P0 HADD2.F32 R54, -RZ, R58.reuse.H0_H0 ;  /* 0x2000003aff368230 */ /* 0x100fe40000004100 */
[----:B------:R-:W-:Y:S01]  /*6d10*/  @P2 FADD.FTZ R28, -R28, -RZ ;  /* 0x800000ff1c1c2221 */ /* 0x000fe20000010100 */
[----:B------:R-:W-:Y:S02]  /*6d20*/  @!P0 HADD2.F32 R55, -RZ, R58.H1_H1 ;  /* 0x3000003aff378230 */ /* 0x000fe40000004100 */
[----:B------:R-:W-:Y:S01]  /*6d30*/  @P2 FADD.FTZ R38, -R38, -RZ ;  /* 0x800000ff26262221 */ /* 0x000fe20000010100 */
[--C-:B------:R-:W-:Y:S02]  /*6d40*/  @!P0 HADD2.F32 R56, -RZ, R59.reuse.H0_H0 ;  /* 0x2000003bff388230 */ /* 0x100fe40000004100 */
[----:B------:R-:W-:Y:S01]  /*6d50*/  @!P0 FMUL.FTZ R8, R35, R28 ;  /* 0x0000001c23088220 */ /* 0x000fe20000410000 */
[----:B------:R-:W-:Y:S01]  /*6d60*/  @!P0 HADD2.F32 R58, -RZ, R59.H1_H1 ;  /* 0x3000003bff3a8230 */ /* 0x000fe20000004100 */
[----:B------:R-:W-:Y:S01]  /*6d70*/  @!P0 MOV R59, R67 ;  /* 0x00000043003b8202 */ /* 0x000fe20000000f00 */
[----:B------:R-:W-:Y:S02]  /*6d80*/  @!P0 HADD2.F32 R49, -RZ, R62.H1_H1 ;  /* 0x3000003eff318230 */ /* 0x000fe40000004100 */
[----:B------:R-:W-:Y:S01]  /*6d90*/  @P2 FADD.FTZ R36, -R36, -RZ ;  /* 0x800000ff24242221 */ /* 0x000fe20000010100 */
[--C-:B------:R-:W-:Y:S02]  /*6da0*/  @!P0 HADD2.F32 R44, -RZ, R57.reuse.H0_H0 ;  /* 0x20000039ff2c8230 */ /* 0x100fe40000004100 */
[----:B------:R-:W-:Y:S01]  /*6db0*/  @P2 FADD.FTZ R30, -R30, -RZ ;  /* 0x800000ff1e1e2221 */ /* 0x000fe20000010100 */
[----:B------:R-:W-:Y:S01]  /*6dc0*/  @!P0 FMUL.FTZ R3, R41, R38 ;  /* 0x0000002629038220 */ /* 0x000fe20000410000 */
[----:B------:R-:W-:Y:S01]  /*6dd0*/  @!P0 FFMA.FTZ R2, R51, R48, R2 ;  /* 0x0000003033028223 */ /* 0x000fe20000010002 */
[----:B------:R-:W-:Y:S02]  /*6de0*/  @!P0 HADD2.F32 R51, -RZ, R57.H1_H1 ;  /* 0x30000039ff338230 */ /* 0x000fe40000004100 */
[----:B------:R-:W-:Y:S01]  /*6df0*/  @!P0 FMUL.FTZ R5, R39, R36 ;  /* 0x0000002427058220 */ /* 0x000fe20000410000 */
[--C-:B------:R-:W-:Y:S02]  /*6e00*/  @!P0 HADD2.F32 R48, -RZ, R59.reuse.H0_H0 ;  /* 0x2000003bff308230 */ /* 0x100fe40000004100 */
[----:B------:R-:W-:Y:S01]  /*6e10*/  @!P0 FMUL.FTZ R7, R33, R30 ;  /* 0x0000001e21078220 */ /* 0x000fe20000410000 */
[----:B------:R-:W-:Y:S02]  /*6e20*/  @!P0 HADD2.F32 R57, -RZ, R59.H1_H1 ;  /* 0x3000003bff398230 */ /* 0x000fe40000004100 */
[----:B------:R-:W-:Y:S01]  /*6e30*/  @!P0 FFMA.FTZ R3, R50, R52, R3 ;  /* 0x0000003432038223 */ /* 0x000fe20000010003 */
[----:B------:R-:W-:Y:S01]  /*6e40*/  @!P0 FFMA.FTZ R4, R49, R53, R4 ;  /* 0x0000003531048223 */ /* 0x000fe20000010004 */
[----:B------:R-:W-:Y:S01]  /*6e50*/  @!P0 FFMA.FTZ R5, R44, R54, R5 ;  /* 0x000000362c058223 */ /* 0x000fe20000010005 */
[----:B------:R-:W-:Y:S01]  /*6e60*/  @!P0 FFMA.FTZ R6, R51, R55, R6 ;  /* 0x0000003733068223 */ /* 0x000fe20000010006 */
[----:B------:R-:W-:Y:S01]  /*6e70*/  @!P0 FFMA.FTZ R7, R48, R56, R7 ;  /* 0x0000003830078223 */ /* 0x000fe20000010007 */
[----:B------:R-:W-:Y:S01]  /*6e80*/  @!P0 FFMA.FTZ R8, R57, R58, R8 ;  /* 0x0000003a39088223 */ /* 0x000fe20000010008 */
[----:B------:R-:W-:Y:S02]  /*6e90*/  @!P0 F2FP.F16.F32.PACK_AB R140, R2, R0 ;  /* 0x00000000028c823e */ /* 0x000fe400000000ff */
[----:B------:R-:W-:Y:S02]  /*6ea0*/  @!P0 F2FP.F16.F32.PACK_AB R141, R4, R3 ;  /* 0x00000003048d823e */ /* 0x000fe400000000ff */
[----:B------:R-:W-:Y:S02]  /*6eb0*/  @!P0 F2FP.F16.F32.PACK_AB R142, R6, R5 ;  /* 0x00000005068e823e */ /* 0x000fe400000000ff */
[----:B------:R-:W-:Y:S02]  /*6ec0*/  @!P0 F2FP.F16.F32.PACK_AB R143, R8, R7 ;  /* 0x00000007088f823e */ /* 0x000fe400000000ff */
[----:B------:R-:W-:Y:S02]  /*6ed0*/  @!P0 MOV R64, R140 ;  /* 0x0000008c00408202 */ /* 0x000fe40000000f00 */
[----:B------:R-:W-:Y:S02]  /*6ee0*/  @!P0 MOV R65, R141 ;  /* 0x0000008d00418202 */ /* 0x000fe40000000f00 */
[----:B------:R-:W-:Y:S02]  /*6ef0*/  @!P0 MOV R66, R142 ;  /* 0x0000008e00428202 */ /* 0x000fe40000000f00 */
[----:B------:R-:W-:Y:S02]  /*6f00*/  @!P0 MOV R67, R143 ;  /* 0x0000008f00438202 */ /* 0x000fe40000000f00 */
[----:B------:R-:W-:Y:S03]  /*6f10*/  @!P1 ISETP.GT.AND P0, PT, R27, 0x40, PT ;  /* 0x000000401b00980c */ /* 0x000fe60003f04270 */
[----:B------:R1:W-:Y:S01]  /*6f20*/  ST.E.128 desc[UR4][R92.64], R64 ;  /* 0x000000405c007985 */ /* 0x0003e2000c101d04 */
        /* <DEDUP_REMOVED lines=9> */
[----:B------:R-:W2:Y:S03]  /*6fc0*/  @!P1 LD.E.128 R32, desc[UR4][R46.64+0x80] ;  /* 0x000080042e209980 */ /* 0x000ea6000c101d00 */
[----:B------:R-:W-:Y:S02]  /*6fd0*/  @!P1 IADD3.X R49, PT, PT, R140, R91, RZ, P0, !PT ;  /* 0x0000005b8c319210 */ /* 0x000fe400007fe4ff */
[----:B------:R-:W-:Y:S03]  /*6fe0*/  ISETP.GT.AND P0, PT, R27, 0x40, !P1 ;  /* 0x000000401b00780c */ /* 0x000fe60004f04270 */
[----:B------:R-:W3:Y:S08]  /*6ff0*/  @!P1 LD.E.128 R140, desc[UR4][R142.64] ;  /* 0x000000048e8c9980 */ /* 0x000ef0000c101d00 */
[----:B-1----:R-:W4:Y:S08]  /*7000*/  LD.E.128 R64, desc[UR4][R16.64+0x80] ;  /* 0x0000800410407980 */ /* 0x002f30000c101d00 */
[----:B------:R4:W5:Y:S01]  /*7010*/  @!P1 LD.E.128 R56, desc[UR4][R48.64] ;  /* 0x0000000430389980 */ /* 0x000962000c101d00 */
[--C-:B--2---:R-:W-:Y:S02]  /*7020*/  @!P1 HADD2.F32 R45, -RZ, R32.reuse.H0_H0 ;  /* 0x20000020ff2d9230 */ /* 0x104fe40000004100 */
[----:B------:R-:W-:Y:S02]  /*7030*/  @!P1 HADD2.F32 R42, -RZ, R32.H1_H1 ;  /* 0x30000020ff2a9230 */ /* 0x000fe40000004100 */
[--C-:B------:R-:W-:Y:S02]  /*7040*/  @!P1 HADD2.F32 R43, -RZ, R33.reuse.H0_H0 ;  /* 0x20000021ff2b9230 */ /* 0x100fe40000004100 */
[----:B------:R-:W-:Y:S02]  /*7050*/  @!P1 HADD2.F32 R32, -RZ, R33.H1_H1 ;  /* 0x30000021ff209230 */ /* 0x000fe40000004100 */
[--C-:B---3--:R-:W-:Y:S02]  /*7060*/  @!P1 HADD2.F32 R40, -RZ, R140.reuse.H0_H0 ;  /* 0x2000008cff289230 */ /* 0x108fe40000004100 */
[----:B------:R-:W-:Y:S02]  /*7070*/  @!P1 HADD2.F32 R39, -RZ, R140.H1_H1 ;  /* 0x3000008cff279230 */ /* 0x000fe40000004100 */
[--C-:B------:R-:W-:Y:S02]  /*7080*/  @!P1 HADD2.F32 R38, -RZ, R141.reuse.H0_H0 ;  /* 0x2000008dff269230 */ /* 0x100fe40000004100 */
[----:B------:R-:W-:Y:S01]  /*7090*/  @P0 FADD.FTZ R40, -R40, -RZ ;  /* 0x800000ff28280221 */ /* 0x000fe20000010100 */
[----:B------:R-:W-:Y:S02]  /*70a0*/  @!P1 HADD2.F32 R37, -RZ, R141.H1_H1 ;  /* 0x3000008dff259230 */ /* 0x000fe40000004100 */
[----:B------:R-:W-:Y:S01]  /*70b0*/  @P0 FADD.FTZ R39, -R39, -RZ ;  /* 0x800000ff27270221 */ /* 0x000fe20000010100 */
[--C-:B------:R-:W-:Y:S01]  /*70c0*/  @!P1 HADD2.F32 R36, -RZ, R142.reuse.H0_H0 ;  /* 0x2000008eff249230 */ /* 0x100fe20000004100 */
[----:B----4-:R-:W-:Y:S01]  /*70d0*/  @!P1 MOV R49, R64 ;  /* 0x0000004000319202 */ /* 0x010fe20000000f00 */
[----:B------:R-:W-:Y:S01]  /*70e0*/  @!P1 HADD2.F32 R31, -RZ, R142.H1_H1 ;  /* 0x3000008eff1f9230 */ /* 0x000fe20000004100 */
[----:B------:R-:W-:Y:S01]  /*70f0*/  @!P1 MOV R62, R65 ;  /* 0x00000041003e9202 */ /* 0x000fe20000000f00 */
[----:B------:R-:W-:Y:S02]  /*7100*/  @!P1 HADD2.F32 R30, -RZ, R143.H0_H0 ;  /* 0x2000008fff1e9230 */ /* 0x000fe40000004100 */
[----:B------:R-:W-:Y:S01]  /*7110*/  @!P1 FMUL.FTZ R9, R45, R40 ;  /* 0x000000282d099220 */ /* 0x000fe20000410000 */
[--C-:B------:R-:W-:Y:S02]  /*7120*/  @!P1 HADD2.F32 R44, -RZ, R49.reuse.H0_H0 ;  /* 0x20000031ff2c9230 */ /* 0x100fe40000004100 */
[----:B------:R-:W-:Y:S01]  /*7130*/  @!P1 FMUL.FTZ R10, R42, R39 ;  /* 0x000000272a0a9220 */ /* 0x000fe20000410000 */
[--C-:B-----5:R-:W-:Y:S02]  /*7140*/  @!P1 HADD2.F32 R48, -RZ, R56.reuse.H0_H0 ;  /* 0x20000038ff309230 */ /* 0x120fe40000004100 */
[----:B------:R-:W-:Y:S01]  /*7150*/  @P0 FADD.FTZ R38, -R38, -RZ ;  /* 0x800000ff26260221 */ /* 0x000fe20000010100 */
[----:B------:R-:W-:Y:S02]  /*7160*/  @!P1 HADD2.F32 R50, -RZ, R56.H1_H1 ;  /* 0x30000038ff329230 */ /* 0x000fe40000004100 */
[----:B------:R-:W-:Y:S01]  /*7170*/  @P0 FADD.FTZ R37, -R37, -RZ ;  /* 0x800000ff25250221 */ /* 0x000fe20000010100 */
[----:B------:R-:W-:Y:S02]  /*7180*/  @!P1 HADD2.F32 R49, -RZ, R49.H1_H1 ;  /* 0x30000031ff319230 */ /* 0x000fe40000004100 */
[----:B------:R-:W-:Y:S01]  /*7190*/  @!P1 FFMA.FTZ R9, R44, R48, R9 ;  /* 0x000000302c099223 */ /* 0x000fe20000010009 */
[----:B------:R-:W-:Y:S01]  /*71a0*/  @!P1 HADD2.F32 R28, -RZ, R143.H1_H1 ;  /* 0x3000008fff1c9230 */ /* 0x000fe20000004100 */
[----:B------:R-:W-:Y:S01]  /*71b0*/  @!P1 MOV R48, R66 ;  /* 0x0000004200309202 */ /* 0x000fe20000000f00 */
[----:B------:R-:W-:Y:S02]  /*71c0*/  @!P1 HADD2.F32 R51, -RZ, R57.H0_H0 ;  /* 0x20000039ff339230 */ /* 0x000fe40000004100 */
[----:B------:R-:W-:Y:S01]  /*71d0*/  @!P1 FFMA.FTZ R10, R49, R50, R10 ;  /* 0x00000032310a9223 */ /* 0x000fe2000001000a */
[----:B------:R-:W-:Y:S01]  /*71e0*/  @!P1 HADD2.F32 R52, -RZ, R62.H0_H0 ;  /* 0x2000003eff349230 */ /* 0x000fe20000004100 */
[----:B------:R-:W-:Y:S01]  /*71f0*/  @!P1 MOV R50, R67 ;  /* 0x0000004300329202 */ /* 0x000fe20000000f00 */
[--C-:B------:R-:W-:Y:S02]  /*7200*/  @!P1 HADD2.F32 R41, -RZ, R34.reuse.H0_H0 ;  /* 0x20000022ff299230 */ /* 0x100fe40000004100 */
[----:B------:R-:W-:Y:S01]  /*7210*/  @!P1 FMUL.FTZ R11, R43, R38 ;  /* 0x000000262b0b9220 */ /* 0x000fe20000410000 */
[----:B------:R-:W-:Y:S02]  /*7220*/  @!P1 HADD2.F32 R34, -RZ, R34.H1_H1 ;  /* 0x30000022ff229230 */ /* 0x000fe40000004100 */
[----:B------:R-:W-:Y:S01]  /*7230*/  @P0 FADD.FTZ R36, -R36, -RZ ;  /* 0x800000ff24240221 */ /* 0x000fe20000010100 */
[--C-:B------:R-:W-:Y:S02]  /*7240*/  @!P1 HADD2.F32 R33, -RZ, R35.reuse.H0_H0 ;  /* 0x20000023ff219230 */ /* 0x100fe40000004100 */
[----:B------:R-:W-:Y:S01]  /*7250*/  @P0 FADD.FTZ R31, -R31, -RZ ;  /* 0x800000ff1f1f0221 */ /* 0x000fe20000010100 */
[----:B------:R-:W-:Y:S01]  /*7260*/  @!P1 HADD2.F32 R35, -RZ, R35.H1_H1 ;  /* 0x30000023ff239230 */ /* 0x000fe20000004100 */
[----:B------:R-:W-:Y:S01]  /*7270*/  @!P1 F2FP.F16.F32.PACK_AB R140, R10, R9 ;  /* 0x000000090a8c923e */ /* 0x000fe200000000ff */
[----:B------:R-:W-:Y:S02]  /*7280*/  @!P1 HADD2.F32 R53, -RZ, R57.H1_H1 ;  /* 0x30000039ff359230 */ /* 0x000fe40000004100 */
[----:B------:R-:W-:Y:S01]  /*7290*/  @!P1 FFMA.FTZ R11, R52, R51, R11 ;  /* 0x00000033340b9223 */ /* 0x000fe2000001000b */
[----:B------:R-:W-:Y:S02]  /*72a0*/  @!P1 HADD2.F32 R49, -RZ, R62.H1_H1 ;  /* 0x3000003eff319230 */ /* 0x000fe40000004100 */
[----:B------:R-:W-:Y:S01]  /*72b0*/  @P0 FADD.FTZ R30, -R30, -RZ ;  /* 0x800000ff1e1e0221 */ /* 0x000fe20000010100 */
[----:B------:R-:W-:Y:S01]  /*72c0*/  @!P1 HADD2.F32 R54, -RZ, R58.H0_H0 ;  /* 0x2000003aff369230 */ /* 0x000fe20000004100 */
[----:B------:R-:W-:Y:S01]  /*72d0*/  @!P1 MOV R64, R140 ;  /* 0x0000008c00409202 */ /* 0x000fe20000000f00 */
[----:B------:R-:W-:Y:S02]  /*72e0*/  @!P1 HADD2.F32 R44, -RZ, R48.H0_H0 ;  /* 0x20000030ff2c9230 */ /* 0x000fe40000004100 */
[----:B------:R-:W-:Y:S01]  /*72f0*/  @!P1 FMUL.FTZ R12, R32, R37 ;  /* 0x00000025200c9220 */ /* 0x000fe20000410000 */
[----:B------:R-:W-:Y:S01]  /*7300*/  @P0 FADD.FTZ R28, -R28, -RZ ;  /* 0x800000ff1c1c0221 */ /* 0x000fe20000010100 */
[----:B------:R-:W-:Y:S01]  /*7310*/  @!P1 FMUL.FTZ R13, R41, R36 ;  /* 0x00000024290d9220 */ /* 0x000fe20000410000 */
[----:B------:R-:W-:Y:S02]  /*7320*/  @!P1 HADD2.F32 R55, -RZ, R58.H1_H1 ;  /* 0x3000003aff379230 */ /* 0x000fe40000004100 */
[----:B------:R-:W-:Y:S01]  /*7330*/  @!P1 FMUL.FTZ R14, R34, R31 ;  /* 0x0000001f220e9220 */ /* 0x000fe20000410000 */
[----:B------:R-:W-:Y:S02]  /*7340*/  @!P1 HADD2.F32 R51, -RZ, R48.H1_H1 ;  /* 0x30000030ff339230 */ /* 0x000fe40000004100 */
[----:B------:R-:W-:Y:S01]  /*7350*/  @!P1 FMUL.FTZ R15, R33, R30 ;  /* 0x0000001e210f9220 */ /* 0x000fe20000410000 */
[--C-:B------:R-:W-:Y:S02]  /*7360*/  @!P1 HADD2.F32 R56, -RZ, R59.reuse.H0_H0 ;  /* 0x2000003bff389230 */ /* 0x100fe40000004100 */
[----:B------:R-:W-:Y:S01]  /*7370*/  @!P1 FFMA.FTZ R12, R49, R53, R12 ;  /* 0x00000035310c9223 */ /* 0x000fe2000001000c */
[--C-:B------:R-:W-:Y:S02]  /*7380*/  @!P1 HADD2.F32 R48, -RZ, R50.reuse.H0_H0 ;  /* 0x20000032ff309230 */ /* 0x100fe40000004100 */
[----:B------:R-:W-:Y:S01]  /*7390*/  @!P1 FMUL.FTZ R16, R35, R28 ;  /* 0x0000001c23109220 */ /* 0x000fe20000410000 */
        /* <DEDUP_REMOVED lines=13> */
.L_x_3982:
[----:B------:R-:W-:Y:S05]  /*7470*/  BSYNC.RECONVERGENT B0 ;  /* 0x0000000000007941 */ /* 0x000fea0003800200 */
.L_x_3981:
        /* <DEDUP_REMOVED lines=9> */
[----:B------:R-:W-:Y:S04]  /*7510*/  @!P0 ISETP.GT.AND P1, PT, R27, RZ, PT ;  /* 0x000000ff1b00820c */ /* 0x000fe80003f24270 */
[----:B------:R-:W-:Y:S02]  /*7520*/  @!P0 SEL R54, R26, RZ, !P1 ;  /* 0x000000ff1a368207 */ /* 0x000fe40004800000 */
[----:B------:R-:W-:Y:S02]  /*7530*/  @!P0 SEL R13, R29, R26, P1 ;  /* 0x0000001a1d0d8207 */ /* 0x000fe40000800000 */
[----:B------:R-:W-:Y:S02]  /*7540*/  @!P0 SEL R55, R121, RZ, !P1 ;  /* 0x000000ff79378207 */ /* 0x000fe40004800000 */
[----:B-1----:R-:W-:Y:S01]  /*7550*/  @!P0 IADD3 R65, P1, PT, R115, R54, RZ ;  /* 0x0000003673418210 */ /* 0x002fe20007f3e0ff */
        /* <DEDUP_REMOVED lines=11> */
[----:B------:R1:W5:Y:S01]  /*7610*/  @!P0 LD.E.128 R48, desc[UR4][R42.64] ;  /* 0x000000042a308980 */ /* 0x000362000c101d00 */
[--C-:B---3--:R-:W-:Y:S01]  /*7620*/  @!P0 HADD2.F32 R41, -RZ, R12.reuse.H0_H0 ;  /* 0x2000000cff298230 */ /* 0x108fe20000004100 */
[----:B--2---:R-:W-:Y:S01]  /*7630*/  @!P0 MOV R40, R56 ;  /* 0x0000003800288202 */ /* 0x004fe20000000f00 */
[----:B------:R-:W-:Y:S01]  /*7640*/  @!P0 HADD2.F32 R39, -RZ, R12.H1_H1 ;  /* 0x3000000cff278230 */ /* 0x000fe20000004100 */
[----:B------:R-:W-:Y:S01]  /*7650*/  @!P0 MOV R53, R57 ;  /* 0x0000003900358202 */ /* 0x000fe20000000f00 */
[--C-:B------:R-:W-:Y:S01]  /*7660*/  @!P0 HADD2.F32 R37, -RZ, R13.reuse.H0_H0 ;  /* 0x2000000dff258230 */ /* 0x100fe20000004100 */
[----:B------:R-:W-:Y:S01]  /*7670*/  @!P0 MOV R54, R59 ;  /* 0x0000003b00368202 */ /* 0x000fe20000000f00 */
[--C-:B-1----:R-:W-:Y:S02]  /*7680*/  @!P0 HADD2.F32 R43, -RZ, R40.reuse.H0_H0 ;  /* 0x20000028ff2b8230 */ /* 0x102fe40000004100 */
        /* <DEDUP_REMOVED lines=11> */
[--C-:B-----5:R-:W-:Y:S02]  /*7740*/  @!P0 HADD2.F32 R40, -RZ, R48.reuse.H0_H0 ;  /* 0x20000030ff288230 */ /* 0x120fe40000004100 */
[----:B------:R-:W-:Y:S01]  /*7750*/  @!P0 FMUL.FTZ R2, R39, R34 ;  /* 0x0000002227028220 */ /* 0x000fe20000410000 */
[----:B------:R-:W-:Y:S02]  /*7760*/  @!P0 HADD2.F32 R42, -RZ, R48.H1_H1 ;  /* 0x30000030ff2a8230 */ /* 0x000fe40000004100 */
[----:B------:R-:W-:Y:S01]  /*7770*/  @P1 FADD.FTZ R32, -R32, -RZ ;  /* 0x800000ff20201221 */ /* 0x000fe20000010100 */
[--C-:B------:R-:W-:Y:S02]  /*7780*/  @!P0 HADD2.F32 R46, -RZ, R49.reuse.H0_H0 ;  /* 0x20000031ff2e8230 */ /* 0x100fe40000004100 */
[----:B------:R-:W-:Y:S01]  /*7790*/  @!P0 FFMA.FTZ R0, R43, R40, R0 ;  /* 0x000000282b008223 */ /* 0x000fe20000010000 */
        /* <DEDUP_REMOVED lines=12> */
[----:B------:R-:W-:Y:S01]  /*7860*/  @!P0 HADD2.F32 R52, -RZ, R51.H1_H1 ;  /* 0x30000033ff348230 */ /* 0x000fe20000004100 */
[----:B------:R-:W-:Y:S01]  /*7870*/  @!P0 MOV R51, R58 ;  /* 0x0000003a00338202 */ /* 0x000fe20000000f00 */
[----:B------:R-:W-:Y:S02]  /*7880*/  @!P0 HADD2.F32 R9, -RZ, R67.H1_H1 ;  /* 0x30000043ff098230 */ /* 0x000fe40000004100 */
[----:B------:R-:W-:Y:S01]  /*7890*/  @P1 FADD.FTZ R28, -R28, -RZ ;  /* 0x800000ff1c1c1221 */ /* 0x000fe20000010100 */
[----:B------:R-:W-:Y:S02]  /*78a0*/  @!P0 HADD2.F32 R33, -RZ, R14.H1_H1 ;  /* 0x3000000eff218230 */ /* 0x000fe40000004100 */
[----:B------:R-:W-:Y:S01]  /*78b0*/  @P1 FADD.FTZ R16, -R16, -RZ ;  /* 0x800000ff10101221 */ /* 0x000fe20000010100 */
[----:B------:R-:W-:Y:S02]  /*78c0*/  @!P0 HADD2.F32 R13, -RZ, R15.H0_H0 ;  /* 0x2000000fff0d8230 */ /* 0x000fe40000004100 */
[----:B------:R-:W-:Y:S01]  /*78d0*/  @P1 FADD.FTZ R9, -R9, -RZ ;  /* 0x800000ff09091221 */ /* 0x000fe20000010100 */
[----:B------:R-:W-:Y:S02]  /*78e0*/  @!P0 HADD2.F32 R44, -RZ, R53.H0_H0 ;  /* 0x20000035ff2c8230 */ /* 0x000fe40000004100 */
[----:B------:R-:W-:Y:S01]  /*78f0*/  @!P0 FMUL.FTZ R6, R33, R28 ;  /* 0x0000001c21068220 */ /* 0x000fe20000410000 */
        /* <DEDUP_REMOVED lines=9> */
[----:B------:R-:W-:Y:S01]  /*7990*/  @!P0 FFMA.FTZ R5, R40, R48, R5 ;  /* 0x0000003028058223 */ /* 0x000fe20000010005 */
[----:B------:R-:W-:Y:S01]  /*79a0*/  @!P0 HADD2.F32 R51, -RZ, R54.H1_H1 ;  /* 0x30000036ff338230 */ /* 0x000fe20000004100 */
[----:B------:R-:W-:Y:S01]  /*79b0*/  @!P0 F2FP.F16.F32.PACK_AB R54, R2, R0 ;  /* 0x000000000236823e */ /* 0x000fe200000000ff */
[----:B------:R-:W-:Y:S01]  /*79c0*/  @!P0 FFMA.FTZ R6, R45, R49, R6 ;  /* 0x000000312d068223 */ /* 0x000fe20000010006 */
[----:B------:R-:W-:Y:S01]  /*79d0*/  @!P0 FFMA.FTZ R7, R42, R50, R7 ;  /* 0x000000322a078223 */ /* 0x000fe20000010007 */
[----:B------:R-:W-:Y:S01]  /*79e0*/  @!P0 F2FP.F16.F32.PACK_AB R55, R4, R3 ;  /* 0x000000030437823e */ /* 0x000fe200000000ff */
[----:B------:R-:W-:Y:S01]  /*79f0*/  @!P0 FFMA.FTZ R8, R51, R52, R8 ;  /* 0x0000003433088223 */ /* 0x000fe20000010008 */
[----:B------:R-:W-:Y:S02]  /*7a00*/  @!P0 MOV R56, R54 ;  /* 0x0000003600388202 */ /* 0x000fe40000000f00 */
[----:B------:R-:W-:Y:S02]  /*7a10*/  @!P0 F2FP.F16.F32.PACK_AB R62, R6, R5 ;  /* 0x00000005063e823e */ /* 0x000fe400000000ff */
[----:B------:R-:W-:Y:S02]  /*7a20*/  @!P0 F2FP.F16.F32.PACK_AB R65, R8, R7 ;  /* 0x000000070841823e */ /* 0x000fe400000000ff */
[----:B------:R-:W-:Y:S02]  /*7a30*/  @!P0 MOV R57, R55 ;  /* 0x0000003700398202 */ /* 0x000fe40000000f00 */
[----:B------:R-:W-:Y:S02]  /*7a40*/  @!P0 MOV R58, R62 ;  /* 0x0000003e003a8202 */ /* 0x000fe40000000f00 */
[----:B------:R-:W-:Y:S02]  /*7a50*/  @!P0 MOV R59, R65 ;  /* 0x00000041003b8202 */ /* 0x000fe40000000f00 */
[----:B------:R-:W-:Y:S03]  /*7a60*/  ISETP.GE.AND P0, PT, R19, R21, PT ;  /* 0x000000151300720c */ /* 0x000fe60003f06270 */
[----:B------:R1:W-:Y:S10]  /*7a70*/  ST.E.128 desc[UR4][R140.64], R56 ;  /* 0x000000388c007985 */ /* 0x0003f4000c101d04 */
        /* <DEDUP_REMOVED lines=8> */
[----:B------:R-:W2:Y:S01]  /*7b00*/  @!P0 LD.E.128 R4, desc[UR4][R6.64+0x80] ;  /* 0x0000800406048980 */ /* 0x000ea2000c101d00 */
[----:B------:R-:W-:Y:S02]  /*7b10*/  @!P0 SHF.L.U64.HI R54, R65, 0x1, R54 ;  /* 0x0000000141368819 */ /* 0x000fe40000010236 */
[C---:B------:R-:W-:Y:S04]  /*7b20*/  @!P0 IADD3 R66, P1, PT, R55.reuse, R88, RZ ;  /* 0x0000005837428210 */ /* 0x040fe80007f3e0ff */
[C---:B------:R-:W-:Y:S01]  /*7b30*/  @!P0 IADD3.X R67, PT, PT, R54.reuse, R89, RZ, P1, !PT ;  /* 0x0000005936438210 */ /* 0x040fe20000ffe4ff */
[----:B-1----:R-:W3:Y:S01]  /*7b40*/  LD.E.128 R56, desc[UR4][R10.64+0x80] ;  /* 0x000080040a387980 */ /* 0x002ee2000c101d00 */
[----:B------:R-:W-:Y:S04]  /*7b50*/  @!P0 IADD3 R42, P1, PT, R55, R90, RZ ;  /* 0x0000005a372a8210 */ /* 0x000fe80007f3e0ff */
[----:B------:R-:W-:Y:S02]  /*7b60*/  @!P0 IADD3.X R43, PT, PT, R54, R91, RZ, P1, !PT ;  /* 0x0000005b362b8210 */ /* 0x000fe40000ffe4ff */
[----:B------:R-:W-:Y:S01]  /*7b70*/  ISETP.GT.AND P1, PT, R27, 0x40, !P0 ;  /* 0x000000401b00780c */ /* 0x000fe20004724270 */
[----:B------:R-:W4:Y:S08]  /*7b80*/  @!P0 LD.E.128 R64, desc[UR4][R66.64+0x80] ;  /* 0x0000800442408980 */ /* 0x000f30000c101d00 */
[----:B------:R1:W5:Y:S01]  /*7b90*/  @!P0 LD.E.128 R48, desc[UR4][R42.64+0x80] ;  /* 0x000080042a308980 */ /* 0x000362000c101d00 */
[--C-:B--2---:R-:W-:Y:S02]  /*7ba0*/  @!P0 HADD2.F32 R35, -RZ, R4.reuse.H0_H0 ;  /* 0x20000004ff238230 */ /* 0x104fe40000004100 */
[----:B------:R-:W-:Y:S02]  /*7bb0*/  @!P0 HADD2.F32 R33, -RZ, R4.H1_H1 ;  /* 0x30000004ff218230 */ /* 0x000fe40000004100 */
[--C-:B------:R-:W-:Y:S02]  /*7bc0*/  @!P0 HADD2.F32 R4, -RZ, R5.reuse.H0_H0 ;  /* 0x20000005ff048230 */ /* 0x100fe40000004100 */
[----:B------:R-:W-:Y:S02]  /*7bd0*/  @!P0 HADD2.F32 R5, -RZ, R5.H1_H1 ;  /* 0x30000005ff058230 */ /* 0x000fe40000004100 */
[--C-:B------:R-:W-:Y:S01]  /*7be0*/  @!P0 HADD2.F32 R28, -RZ, R6.reuse.H0_H0 ;  /* 0x20000006ff1c8230 */ /* 0x100fe20000004100 */
[----:B---3--:R-:W-:Y:S01]  /*7bf0*/  @!P0 MOV R44, R56 ;  /* 0x00000038002c8202 */ /* 0x008fe20000000f00 */
[----:B------:R-:W-:Y:S01]  /*7c00*/  @!P0 HADD2.F32 R31, -RZ, R6.H1_H1 ;  /* 0x30000006ff1f8230 */ /* 0x000fe20000004100 */
[----:B------:R-:W-:Y:S01]  /*7c10*/  @!P0 MOV R53, R57 ;  /* 0x0000003900358202 */ /* 0x000fe20000000f00 */
[----:B------:R-:W-:Y:S01]  /*7c20*/  @!P0 HADD2.F32 R16, -RZ, R7.H0_H0 ;  /* 0x20000007ff108230 */ /* 0x000fe20000004100 */
[----:B------:R-:W-:Y:S01]  /*7c30*/  @!P0 MOV R54, R59 ;  /* 0x0000003b00368202 */ /* 0x000fe20000000f00 */
[----:B-1----:R-:W-:Y:S02]  /*7c40*/  @!P0 HADD2.F32 R43, -RZ, R44.H0_H0 ;  /* 0x2000002cff2b8230 */ /* 0x002fe40000004100 */
        /* <DEDUP_REMOVED lines=17> */
[----:B------:R-:W-:Y:S01]  /*7d60*/  @P1 FADD.FTZ R14, -R14, -RZ ;  /* 0x800000ff0e0e1221 */ /* 0x000fe20000010100 */
[--C-:B------:R-:W-:Y:S02]  /*7d70*/  @!P0 HADD2.F32 R48, -RZ, R50.reuse.H0_H0 ;  /* 0x20000032ff308230 */ /* 0x100fe40000004100 */
[----:B------:R-:W-:Y:S01]  /*7d80*/  @P1 FADD.FTZ R13, -R13, -RZ ;  /* 0x800000ff0d0d1221 */ /* 0x000fe20000010100 */
[----:B------:R-:W-:Y:S02]  /*7d90*/  @!P0 HADD2.F32 R49, -RZ, R50.H1_H1 ;  /* 0x30000032ff318230 */ /* 0x000fe40000004100 */
        /* <DEDUP_REMOVED lines=9> */
[----:B------:R-:W-:Y:S02]  /*7e30*/  @!P0 HADD2.F32 R45, -RZ, R44.H1_H1 ;  /* 0x3000002cff2d8230 */ /* 0x000fe40000004100 */
[----:B------:R-:W-:Y:S01]  /*7e40*/  @!P0 FMUL.FTZ R6, R31, R12 ;  /* 0x0000000c1f068220 */ /* 0x000fe20000410000 */
[--C-:B------:R-:W-:Y:S02]  /*7e50*/  @!P0 HADD2.F32 R44, -RZ, R53.reuse.H0_H0 ;  /* 0x20000035ff2c8230 */ /* 0x100fe40000004100 */
[----:B------:R-:W-:Y:S01]  /*7e60*/  @P1 FADD.FTZ R8, -R8, -RZ ;  /* 0x800000ff08081221 */ /* 0x000fe20000010100 */
[----:B------:R-:W-:Y:S02]  /*7e70*/  @!P0 HADD2.F32 R43, -RZ, R53.H1_H1 ;  /* 0x30000035ff2b8230 */ /* 0x000fe40000004100 */
[----:B------:R-:W-:Y:S01]  /*7e80*/  @!P0 FFMA.FTZ R2, R45, R42, R2 ;  /* 0x0000002a2d028223 */ /* 0x000fe20000010002 */
        /* <DEDUP_REMOVED lines=8> */
[----:B------:R-:W-:Y:S01]  /*7f10*/  @!P0 HADD2.F32 R51, -RZ, R54.H1_H1 ;  /* 0x30000036ff338230 */ /* 0x000fe20000004100 */
[----:B------:R-:W-:Y:S01]  /*7f20*/  @!P0 F2FP.F16.F32.PACK_AB R54, R2, R0 ;  /* 0x000000000236823e */ /* 0x000fe200000000ff */
[----:B------:R-:W-:Y:S01]  /*7f30*/  @!P0 FFMA.FTZ R5, R40, R48, R5 ;  /* 0x0000003028058223 */ /* 0x000fe20000010005 */
[----:B------:R-:W-:Y:S01]  /*7f40*/  @!P0 F2FP.F16.F32.PACK_AB R55, R4, R3 ;  /* 0x000000030437823e */ /* 0x000fe200000000ff */
[----:B------:R-:W-:Y:S01]  /*7f50*/  @!P0 FFMA.FTZ R6, R45, R49, R6 ;  /* 0x000000312d068223 */ /* 0x000fe20000010006 */
[----:B------:R-:W-:Y:S01]  /*7f60*/  @!P0 MOV R56, R54 ;  /* 0x0000003600388202 */ /* 0x000fe20000000f00 */
[----:B------:R-:W-:Y:S01]  /*7f70*/  @!P0 FFMA.FTZ R7, R42, R50, R7 ;  /* 0x000000322a078223 */ /* 0x000fe20000010007 */
[----:B------:R-:W-:Y:S01]  /*7f80*/  @!P0 MOV R57, R55 ;  /* 0x0000003700398202 */ /* 0x000fe20000000f00 */
[----:B------:R-:W-:Y:S01]  /*7f90*/  @!P0 FFMA.FTZ R8, R51, R52, R8 ;  /* 0x0000003433088223 */ /* 0x000fe20000010008 */
[----:B------:R-:W-:Y:S04]  /*7fa0*/  @!P0 F2FP.F16.F32.PACK_AB R62, R6, R5 ;  /* 0x00000005063e823e */ /* 0x000fe800000000ff */
[----:B------:R-:W-:Y:S02]  /*7fb0*/  @!P0 F2FP.F16.F32.PACK_AB R65, R8, R7 ;  /* 0x000000070841823e */ /* 0x000fe400000000ff */
[----:B------:R-:W-:Y:S02]  /*7fc0*/  @!P0 MOV R58, R62 ;  /* 0x0000003e003a8202 */ /* 0x000fe40000000f00 */
[----:B------:R-:W-:Y:S05]  /*7fd0*/  @!P0 MOV R59, R65 ;  /* 0x00000041003b8202 */ /* 0x000fea0000000f00 */
[----:B------:R2:W-:Y:S02]  /*7fe0*/  ST.E.128 desc[UR4][R140.64+0x80], R56 ;  /* 0x000080388c007985 */ /* 0x0005e4000c101d04 */
.L_x_3984:
[----:B------:R-:W-:Y:S05]  /*7ff0*/  BSYNC.RECONVERGENT B0 ;  /* 0x0000000000007941 */ /* 0x000fea0003800200 */
.L_x_3983:
[----:B------:R-:W-:Y:S04]  /*8000*/  BSSY.RECONVERGENT B0, `(.L_x_3985) ;  /* 0x00000b7000007945 */ /* 0x000fe80003800200 */
[----:B------:R-:W-:Y:S05]  /*8010*/  @P4 BRA `(.L_x_3986) ;  /* 0x0000000800d44947 */ /* 0x000fea0003800000 */
[C---:B------:R-:W-:Y:S04]  /*8020*/  LEA R10, P0, R134.reuse, R18, 0x6 ;  /* 0x00000012860a7211 */ /* 0x040fe800078030ff */
[----:B------:R-:W-:Y:S02]  /*8030*/  LEA.HI.X R11, R134, R17, R135, 0x6, P0 ;  /* 0x00000011860b7211 */ /* 0x000fe400000f3487 */
[C---:B------:R-:W-:Y:S03]  /*8040*/  LEA R44, P0, R206.reuse, R92, 0x6 ;  /* 0x0000005cce2c7211 */ /* 0x040fe600078030ff */
[----:B------:R-:W3:Y:S01]  /*8050*/  LD.E.128 R40, desc[UR4][R10.64] ;  /* 0x000000040a287980 */ /* 0x000ee2000c101d00 */
[----:B------:R-:W-:Y:S02]  /*8060*/  LEA.HI.X R45, R206, R93, R207, 0x6, P0 ;  /* 0x0000005dce2d7211 */ /* 0x000fe400000f34cf */
[----:B------:R-:W-:Y:S11]  /*8070*/  ISETP.GE.AND P0, PT, R22, R21, PT ;  /* 0x000000151600720c */ /* 0x000ff60003f06270 */
[----:B------:R-:W-:Y:S02]  /*8080*/  @!UPT UIADD3 URZ, UPT, UPT, URZ, URZ, URZ ;  /* 0x000000fffffff290 */ /* 0x000fe4000fffe0ff */
        /* <DEDUP_REMOVED lines=8> */
[----:B------:R-:W4:Y:S01]  /*8110*/  @!P0 LD.E.128 R4, desc[UR4][R6.64] ;  /* 0x0000000406048980 */ /* 0x000f22000c101d00 */
[----:B------:R-:W-:Y:S02]  /*8120*/  @!P0 SHF.L.U64.HI R0, R3, 0x1, R0 ;  /* 0x0000000103008819 */ /* 0x000fe40000010200 */
[C---:B------:R-:W-:Y:S04]  /*8130*/  @!P0 IADD3 R32, P1, PT, R37.reuse, R88, RZ ;  /* 0x0000005825208210 */ /* 0x040fe80007f3e0ff */
[C---:B------:R-:W-:Y:S02]  /*8140*/  @!P0 IADD3.X R33, PT, PT, R0.reuse, R89, RZ, P1, !PT ;  /* 0x0000005900218210 */ /* 0x040fe40000ffe4ff */
[----:B------:R-:W-:Y:S04]  /*8150*/  @!P0 IADD3 R36, P1, PT, R37, R90, RZ ;  /* 0x0000005a25248210 */ /* 0x000fe80007f3e0ff */
[----:B------:R-:W5:Y:S01]  /*8160*/  @!P0 LD.E.128 R32, desc[UR4][R32.64] ;  /* 0x0000000420208980 */ /* 0x000f62000c101d00 */
[----:B------:R-:W-:Y:S02]  /*8170*/  @!P0 IADD3.X R37, PT, PT, R0, R91, RZ, P1, !PT ;  /* 0x0000005b00258210 */ /* 0x000fe40000ffe4ff */
[----:B------:R-:W-:Y:S05]  /*8180*/  ISETP.GT.AND P1, PT, R27, RZ, !P0 ;  /* 0x000000ff1b00720c */ /* 0x000fea0004724270 */
[----:B------:R-:W2:Y:S01]  /*8190*/  @!P0 LD.E.128 R36, desc[UR4][R36.64] ;  /* 0x0000000424248980 */ /* 0x000ea2000c101d00 */
[--C-:B----4-:R-:W-:Y:S02]  /*81a0*/  @!P0 HADD2.F32 R28, -RZ, R6.reuse.H0_H0 ;  /* 0x20000006ff1c8230 */ /* 0x110fe40000004100 */
[----:B------:R-:W-:Y:S02]  /*81b0*/  @!P0 HADD2.F32 R31, -RZ, R6.H1_H1 ;  /* 0x30000006ff1f8230 */ /* 0x000fe40000004100 */
[--C-:B------:R-:W-:Y:S02]  /*81c0*/  @!P0 HADD2.F32 R16, -RZ, R7.reuse.H0_H0 ;  /* 0x20000007ff108230 */ /* 0x100fe40000004100 */
[----:B------:R-:W-:Y:S02]  /*81d0*/  @!P0 HADD2.F32 R15, -RZ, R7.H1_H1 ;  /* 0x30000007ff0f8230 */ /* 0x000fe40000004100 */
[--C-:B-----5:R-:W-:Y:S02]  /*81e0*/  @!P0 HADD2.F32 R3, -RZ, R33.reuse.H0_H0 ;  /* 0x20000021ff038230 */ /* 0x120fe40000004100 */
[----:B------:R-:W-:Y:S02]  /*81f0*/  @!P0 HADD2.F32 R14, -RZ, R33.H1_H1 ;  /* 0x30000021ff0e8230 */ /* 0x000fe40000004100 */
[----:B------:R-:W-:Y:S02]  /*8200*/  @!P0 HADD2.F32 R13, -RZ, R34.H0_H0 ;  /* 0x20000022ff0d8230 */ /* 0x000fe40000004100 */
[----:B------:R-:W-:Y:S01]  /*8210*/  @P1 FADD.FTZ R3, -R3, -RZ ;  /* 0x800000ff03031221 */ /* 0x000fe20000010100 */
[--C-:B------:R-:W-:Y:S02]  /*8220*/  @!P0 HADD2.F32 R9, -RZ, R35.reuse.H0_H0 ;  /* 0x20000023ff098230 */ /* 0x100fe40000004100 */
[----:B------:R-:W-:Y:S01]  /*8230*/  @P1 FADD.FTZ R14, -R14, -RZ ;  /* 0x800000ff0e0e1221 */ /* 0x000fe20000010100 */
        /* <DEDUP_REMOVED lines=10> */
[----:B------:R-:W-:Y:S01]  /*82e0*/  @!P0 HADD2.F32 R12, -RZ, R34.H1_H1 ;  /* 0x30000022ff0c8230 */ /* 0x000fe20000004100 */
[----:B---3--:R-:W-:Y:S01]  /*82f0*/  @!P0 MOV R34, R41 ;  /* 0x0000002900228202 */ /* 0x008fe20000000f00 */
[--C-:B------:R-:W-:Y:S02]  /*8300*/  @!P0 HADD2.F32 R0, -RZ, R32.reuse.H0_H0 ;  /* 0x20000020ff008230 */ /* 0x100fe40000004100 */
[----:B------:R-:W-:Y:S01]  /*8310*/  @!P0 FMUL.FTZ R3, R4, R3 ;  /* 0x0000000304038220 */ /* 0x000fe20000410000 */
[----:B------:R-:W-:Y:S02]  /*8320*/  @!P0 HADD2.F32 R2, -RZ, R32.H1_H1 ;  /* 0x30000020ff028230 */ /* 0x000fe40000004100 */
[----:B------:R-:W-:Y:S01]  /*8330*/  @!P0 FMUL.FTZ R4, R5, R14 ;  /* 0x0000000e05048220 */ /* 0x000fe20000410000 */
[----:B--2---:R-:W-:Y:S02]  /*8340*/  @!P0 HADD2.F32 R14, -RZ, R36.H1_H1 ;  /* 0x30000024ff0e8230 */ /* 0x004fe40000004100 */
[----:B------:R-:W-:Y:S01]  /*8350*/  @!P0 FMUL.FTZ R5, R28, R13 ;  /* 0x0000000d1c058220 */ /* 0x000fe20000410000 */
[--C-:B------:R-:W-:Y:S01]  /*8360*/  @!P0 HADD2.F32 R15, -RZ, R37.reuse.H0_H0 ;  /* 0x20000025ff0f8230 */ /* 0x100fe20000004100 */
[----:B------:R-:W-:Y:S01]  /*8370*/  @!P0 MOV R13, R40 ;  /* 0x00000028000d8202 */ /* 0x000fe20000000f00 */
[----:B------:R-:W-:Y:S02]  /*8380*/  @!P0 HADD2.F32 R16, -RZ, R34.H0_H0 ;  /* 0x20000022ff108230 */ /* 0x000fe40000004100 */
[----:B------:R-:W-:Y:S01]  /*8390*/  @P1 FADD.FTZ R12, -R12, -RZ ;  /* 0x800000ff0c0c1221 */ /* 0x000fe20000010100 */
[----:B------:R-:W-:Y:S02]  /*83a0*/  @!P0 HADD2.F32 R28, -RZ, R37.H1_H1 ;  /* 0x30000025ff1c8230 */ /* 0x000fe40000004100 */
[----:B------:R-:W-:Y:S01]  /*83b0*/  @P1 FADD.FTZ R0, -R0, -RZ ;  /* 0x800000ff00001221 */ /* 0x000fe20000010100 */
[--C-:B------:R-:W-:Y:S02]  /*83c0*/  @!P0 HADD2.F32 R9, -RZ, R13.reuse.H0_H0 ;  /* 0x2000000dff098230 */ /* 0x100fe40000004100 */
[----:B------:R-:W-:Y:S01]  /*83d0*/  @!P0 FMUL.FTZ R6, R31, R12 ;  /* 0x0000000c1f068220 */ /* 0x000fe20000410000 */
[----:B------:R-:W-:Y:S02]  /*83e0*/  @!P0 HADD2.F32 R12, -RZ, R36.H0_H0 ;  /* 0x20000024ff0c8230 */ /* 0x000fe40000004100 */
[----:B------:R-:W-:Y:S01]  /*83f0*/  @P1 FADD.FTZ R2, -R2, -RZ ;  /* 0x800000ff02021221 */ /* 0x000fe20000010100 */
[----:B------:R-:W-:Y:S02]  /*8400*/  @!P0 HADD2.F32 R13, -RZ, R13.H1_H1 ;  /* 0x3000000dff0d8230 */ /* 0x000fe40000004100 */
[----:B------:R-:W-:Y:S01]  /*8410*/  @!P0 FMUL.FTZ R0, R35, R0 ;  /* 0x0000000023008220 */ /* 0x000fe20000410000 */
[--C-:B------:R-:W-:Y:S01]  /*8420*/  @!P0 HADD2.F32 R30, -RZ, R38.reuse.H0_H0 ;  /* 0x20000026ff1e8230 */ /* 0x100fe20000004100 */
[----:B------:R-:W-:Y:S01]  /*8430*/  @!P0 MOV R35, R42 ;  /* 0x0000002a00238202 */ /* 0x000fe20000000f00 */
[----:B------:R-:W-:Y:S02]  /*8440*/  @!P0 HADD2.F32 R31, -RZ, R38.H1_H1 ;  /* 0x30000026ff1f8230 */ /* 0x000fe40000004100 */
[----:B------:R-:W-:Y:S01]  /*8450*/  @!P0 FMUL.FTZ R2, R33, R2 ;  /* 0x0000000221028220 */ /* 0x000fe20000410000 */
[--C-:B------:R-:W-:Y:S01]  /*8460*/  @!P0 HADD2.F32 R32, -RZ, R39.reuse.H0_H0 ;  /* 0x20000027ff208230 */ /* 0x100fe20000004100 */
[----:B------:R-:W-:Y:S01]  /*8470*/  @!P0 MOV R36, R43 ;  /* 0x0000002b00248202 */ /* 0x000fe20000000f00 */
[----:B------:R-:W-:Y:S02]  /*8480*/  @!P0 HADD2.F32 R33, -RZ, R39.H1_H1 ;  /* 0x30000027ff218230 */ /* 0x000fe40000004100 */
[----:B------:R-:W-:Y:S01]  /*8490*/  @!P0 FFMA.FTZ R0, R9, R12, R0 ;  /* 0x0000000c09008223 */ /* 0x000fe20000010000 */
[----:B------:R-:W-:Y:S02]  /*84a0*/  @!P0 HADD2.F32 R9, -RZ, R34.H1_H1 ;  /* 0x30000022ff098230 */ /* 0x000fe40000004100 */
[----:B------:R-:W-:Y:S01]  /*84b0*/  @!P0 FFMA.FTZ R2, R13, R14, R2 ;  /* 0x0000000e0d028223 */ /* 0x000fe20000010002 */
[--C-:B------:R-:W-:Y:S02]  /*84c0*/  @!P0 HADD2.F32 R12, -RZ, R35.reuse.H0_H0 ;  /* 0x20000023ff0c8230 */ /* 0x100fe40000004100 */
[----:B------:R-:W-:Y:S01]  /*84d0*/  @!P0 FFMA.FTZ R3, R16, R15, R3 ;  /* 0x0000000f10038223 */ /* 0x000fe20000010003 */
        /* <DEDUP_REMOVED lines=29> */
[C---:B------:R-:W-:Y:S01]  /*86b0*/  @!P0 IADD3.X R33, PT, PT, R0.reuse, R89, RZ, P1, !PT ;  /* 0x0000005900218210 */ /* 0x040fe20000ffe4ff */
[----:B--2---:R-:W2:Y:S01]  /*86c0*/  LD.E.128 R40, desc[UR4][R10.64+0x80] ;  /* 0x000080040a287980 */ /* 0x004ea2000c101d00 */
[----:B------:R-:W-:Y:S04]  /*86d0*/  @!P0 IADD3 R36, P1, PT, R37, R90, RZ ;  /* 0x0000005a25248210 */ /* 0x000fe80007f3e0ff */
[----:B------:R-:W-:Y:S02]  /*86e0*/  @!P0 IADD3.X R37, PT, PT, R0, R91, RZ, P1, !PT ;  /* 0x0000005b00258210 */ /* 0x000fe40000ffe4ff */
[----:B------:R-:W-:Y:S01]  /*86f0*/  ISETP.GT.AND P1, PT, R27, 0x40, !P0 ;  /* 0x000000401b00780c */ /* 0x000fe20004724270 */
[----:B------:R-:W4:Y:S08]  /*8700*/  @!P0 LD.E.128 R32, desc[UR4][R32.64+0x80] ;  /* 0x0000800420208980 */ /* 0x000f30000c101d00 */
[----:B------:R-:W5:Y:S01]  /*8710*/  @!P0 LD.E.128 R36, desc[UR4][R36.64+0x80] ;  /* 0x0000800424248980 */ /* 0x000f62000c101d00 */
[--C-:B---3--:R-:W-:Y:S02]  /*8720*/  @!P0 HADD2.F32 R28, -RZ, R6.reuse.H0_H0 ;  /* 0x20000006ff1c8230 */ /* 0x108fe40000004100 */
[----:B------:R-:W-:Y:S02]  /*8730*/  @!P0 HADD2.F32 R31, -RZ, R6.H1_H1 ;  /* 0x30000006ff1f8230 */ /* 0x000fe40000004100 */
[--C-:B------:R-:W-:Y:S02]  /*8740*/  @!P0 HADD2.F32 R16, -RZ, R7.reuse.H0_H0 ;  /* 0x20000007ff108230 */ /* 0x100fe40000004100 */
[----:B------:R-:W-:Y:S02]  /*8750*/  @!P0 HADD2.F32 R15, -RZ, R7.H1_H1 ;  /* 0x30000007ff0f8230 */ /* 0x000fe40000004100 */
[--C-:B----4-:R-:W-:Y:S02]  /*8760*/  @!P0 HADD2.F32 R3, -RZ, R33.reuse.H0_H0 ;  /* 0x20000021ff038230 */ /* 0x110fe40000004100 */
        /* <DEDUP_REMOVED lines=16> */
[----:B--2---:R-:W-:Y:S01]  /*8870*/  @!P0 MOV R34, R41 ;  /* 0x0000002900228202 */ /* 0x004fe20000000f00 */
[--C-:B------:R-:W-:Y:S02]  /*8880*/  @!P0 HADD2.F32 R0, -RZ, R32.reuse.H0_H0 ;  /* 0x20000020ff008230 */ /* 0x100fe40000004100 */
[----:B------:R-:W-:Y:S01]  /*8890*/  @!P0 FMUL.FTZ R3, R4, R3 ;  /* 0x0000000304038220 */ /* 0x000fe20000410000 */
[----:B------:R-:W-:Y:S02]  /*88a0*/  @!P0 HADD2.F32 R2, -RZ, R32.H1_H1 ;  /* 0x30000020ff028230 */ /* 0x000fe40000004100 */
[----:B------:R-:W-:Y:S01]  /*88b0*/  @!P0 FMUL.FTZ R4, R5, R14 ;  /* 0x0000000e05048220 */ /* 0x000fe20000410000 */
[----:B-----5:R-:W-:Y:S02]  /*88c0*/  @!P0 HADD2.F32 R14, -RZ, R36.H1_H1 ;  /* 0x30000024ff0e8230 */ /* 0x020fe40000004100 */
        /* <DEDUP_REMOVED lines=9> */
[----:B------:R-:W-:Y:S01]  /*8960*/  @!P0 HADD2.F32 R12, -RZ, R36.H0_H0 ;  /* 0x20000024ff0c8230 */ /* 0x000fe20000004100 */
[----:B------:R-:W-:Y:S01]  /*8970*/  @!P0 MOV R36, R43 ;  /* 0x0000002b00248202 */ /* 0x000fe20000000f00 */
[----:B------:R-:W-:Y:S02]  /*8980*/  @!P0 HADD2.F32 R13, -RZ, R13.H1_H1 ;  /* 0x3000000dff0d8230 */ /* 0x000fe40000004100 */
[----:B------:R-:W-:Y:S01]  /*8990*/  @P1 FADD.FTZ R2, -R2, -RZ ;  /* 0x800000ff02021221 */ /* 0x000fe20000010100 */
[----:B------:R-:W-:Y:S01]  /*89a0*/  @!P0 FMUL.FTZ R0, R35, R0 ;  /* 0x0000000023008220 */ /* 0x000fe20000410000 */
[----:B------:R-:W-:Y:S01]  /*89b0*/  @!P0 MOV R35, R42 ;  /* 0x0000002a00238202 */ /* 0x000fe20000000f00 */
[----:B------:R-:W-:Y:S02]  /*89c0*/  @!P0 HADD2.F32 R30, -RZ, R38.H0_H0 ;  /* 0x20000026ff1e8230 */ /* 0x000fe40000004100 */
[----:B------:R-:W-:Y:S01]  /*89d0*/  @!P0 FMUL.FTZ R2, R33, R2 ;  /* 0x0000000221028220 */ /* 0x000fe20000410000 */
[----:B------:R-:W-:Y:S01]  /*89e0*/  @!P0 FFMA.FTZ R0, R9, R12, R0 ;  /* 0x0000000c09008223 */ /* 0x000fe20000010000 */
[----:B------:R-:W-:Y:S02]  /*89f0*/  @!P0 HADD2.F32 R9, -RZ, R34.H1_H1 ;  /* 0x30000022ff098230 */ /* 0x000fe40000004100 */
[----:B------:R-:W-:Y:S01]  /*8a00*/  @!P0 FFMA.FTZ R2, R13, R14, R2 ;  /* 0x0000000e0d028223 */ /* 0x000fe20000010002 */
[--C-:B------:R-:W-:Y:S02]  /*8a10*/  @!P0 HADD2.F32 R12, -RZ, R35.reuse.H0_H0 ;  /* 0x20000023ff0c8230 */ /* 0x100fe40000004100 */
[----:B------:R-:W-:Y:S01]  /*8a20*/  @!P0 FFMA.FTZ R3, R16, R15, R3 ;  /* 0x0000000f10038223 */ /* 0x000fe20000010003 */
[----:B------:R-:W-:Y:S02]  /*8a30*/  @!P0 HADD2.F32 R31, -RZ, R38.H1_H1 ;  /* 0x30000026ff1f8230 */ /* 0x000fe40000004100 */
[----:B------:R-:W-:Y:S01]  /*8a40*/  @!P0 FFMA.FTZ R4, R9, R28, R4 ;  /* 0x0000001c09048223 */ /* 0x000fe20000010004 */
[----:B------:R-:W-:Y:S01]  /*8a50*/  @!P0 F2FP.F16.F32.PACK_AB R0, R2, R0 ;  /* 0x000000000200823e */ /* 0x000fe200000000ff */
[----:B------:R-:W-:Y:S02]  /*8a60*/  @!P0 HADD2.F32 R13, -RZ, R35.H1_H1 ;  /* 0x30000023ff0d8230 */ /* 0x000fe40000004100 */
[----:B------:R-:W-:Y:S01]  /*8a70*/  @!P0 FFMA.FTZ R5, R12, R30, R5 ;  /* 0x0000001e0c058223 */ /* 0x000fe20000010005 */
[--C-:B------:R-:W-:Y:S01]  /*8a80*/  @!P0 HADD2.F32 R32, -RZ, R39.reuse.H0_H0 ;  /* 0x20000027ff208230 */ /* 0x100fe20000004100 */
[----:B------:R-:W-:Y:S01]  /*8a90*/  @!P0 F2FP.F16.F32.PACK_AB R3, R4, R3 ;  /* 0x000000030403823e */ /* 0x000fe200000000ff */
[--C-:B------:R-:W-:Y:S01]  /*8aa0*/  @!P0 HADD2.F32 R14, -RZ, R36.reuse.H0_H0 ;  /* 0x20000024ff0e8230 */ /* 0x100fe20000004100 */
[----:B------:R-:W-:Y:S01]  /*8ab0*/  @!P0 MOV R40, R0 ;  /* 0x0000000000288202 */ /* 0x000fe20000000f00 */
[----:B------:R-:W-:Y:S01]  /*8ac0*/  @!P0 HADD2.F32 R33, -RZ, R39.H1_H1 ;  /* 0x30000027ff218230 */ /* 0x000fe20000004100 */
[----:B------:R-:W-:Y:S01]  /*8ad0*/  @!P0 MOV R41, R3 ;  /* 0x0000000300298202 */ /* 0x000fe20000000f00 */
[----:B------:R-:W-:Y:S02]  /*8ae0*/  @!P0 HADD2.F32 R15, -RZ, R36.H1_H1 ;  /* 0x30000024ff0f8230 */ /* 0x000fe40000004100 */
[----:B------:R-:W-:Y:S01]  /*8af0*/  @!P0 FFMA.FTZ R6, R13, R31, R6 ;  /* 0x0000001f0d068223 */ /* 0x000fe20000010006 */
[----:B------:R-:W-:Y:S02]  /*8b00*/  @!P0 FFMA.FTZ R7, R14, R32, R7 ;  /* 0x000000200e078223 */ /* 0x000fe40000010007 */
[----:B------:R-:W-:Y:S02]  /*8b10*/  @!P0 FFMA.FTZ R8, R15, R33, R8 ;  /* 0x000000210f088223 */ /* 0x000fe40000010008 */
[----:B------:R-:W-:Y:S03]  /*8b20*/  @!P0 F2FP.F16.F32.PACK_AB R5, R6, R5 ;  /* 0x000000050605823e */ /* 0x000fe600000000ff */
[----:B------:R-:W-:Y:S02]  /*8b30*/  @!P0 F2FP.F16.F32.PACK_AB R8, R8, R7 ;  /* 0x000000070808823e */ /* 0x000fe400000000ff */
[----:B------:R-:W-:Y:S02]  /*8b40*/  @!P0 MOV R42, R5 ;  /* 0x00000005002a8202 */ /* 0x000fe40000000f00 */
[----:B------:R-:W-:Y:S05]  /*8b50*/  @!P0 MOV R43, R8 ;  /* 0x00000008002b8202 */ /* 0x000fea0000000f00 */
[----:B------:R3:W-:Y:S02]  /*8b60*/  ST.E.128 desc[UR4][R44.64+0x80], R40 ;  /* 0x000080282c007985 */ /* 0x0007e4000c101d04 */
.L_x_3986:
[----:B------:R-:W-:Y:S05]  /*8b70*/  BSYNC.RECONVERGENT B0 ;  /* 0x0000000000007941 */ /* 0x000fea0003800200 */
.L_x_3985:
[----:B------:R-:W-:Y:S01]  /*8b80*/  ISETP.NE.AND P0, PT, R125, RZ, PT ;  /* 0x000000ff7d00720c */ /* 0x000fe20003f05270 */
[----:B------:R-:W-:Y:S11]  /*8b90*/  BSSY.RECONVERGENT B0, `(.L_x_3987) ;  /* 0x00000bb000007945 */ /* 0x000ff60003800200 */
[----:B------:R-:W-:Y:S01]  /*8ba0*/  @!UPT UIADD3 URZ, UPT, UPT, URZ, URZ, URZ ;  /* 0x000000fffffff290 */ /* 0x000fe2000fffe0ff */
[----:B------:R-:W-:Y:S05]  /*8bb0*/  @!P0 BRA `(.L_x_3988) ;  /* 0x0000000800e08947 */ /* 0x000fea0003800000 */
[----:B------:R-:W-:Y:S01]  /*8bc0*/  IMAD.WIDE.U32 R48, R206, 0x60, R92 ;  /* 0x00000060ce307825 */ /* 0x000fe200078e005c */
[-C--:B------:R-:W-:Y:S02]  /*8bd0*/  ISETP.GE.AND P0, PT, R22, R21.reuse, PT ;  /* 0x000000151600720c */ /* 0x080fe40003f06270 */
[----:B------:R-:W-:Y:S11]  /*8be0*/  MOV R16, R18 ;  /* 0x0000001200107202 */ /* 0x000ff60000000f00 */
[----:B------:R-:W-:Y:S04]  /*8bf0*/  @!P0 ISETP.GT.AND P1, PT, R27, RZ, PT ;  /* 0x000000ff1b00820c */ /* 0x000fe80003f24270 */
[-C--:B------:R-:W-:Y:S02]  /*8c00*/  @!P0 SEL R5, R29, R26.reuse, P1 ;  /* 0x0000001a1d058207 */ /* 0x080fe40000800000 */
[C---:B------:R-:W-:Y:S02]  /*8c10*/  @!P0 SEL R3, R26.reuse, RZ, !P1 ;  /* 0x000000ff1a038207 */ /* 0x040fe40004800000 */
[----:B------:R-:W-:Y:S02]  /*8c20*/  @!P0 SEL R11, R121, RZ, !P1 ;  /* 0x000000ff790b8207 */ /* 0x000fe40004800000 */
[----:B------:R-:W-:Y:S11]  /*8c30*/  ISETP.GE.AND P1, PT, R19, R21, PT ;  /* 0x000000151300720c */ /* 0x000ff60003f26270 */
[----:B------:R-:W-:Y:S02]  /*8c40*/  @!UPT UIADD3 URZ, UPT, UPT, URZ, URZ, URZ ;  /* 0x000000fffffff290 */ /* 0x000fe4000fffe0ff */
[----:B------:R-:W-:Y:S04]  /*8c50*/  @!P1 ISETP.GT.AND P2, PT, R27, 0x40, PT ;  /* 0x000000401b00980c */ /* 0x000fe80003f44270 */
[----:B------:R-:W-:Y:S02]  /*8c60*/  @!P1 SEL R7, R121, RZ, !P2 ;  /* 0x000000ff79079207 */ /* 0x000fe40005000000 */
[----:B------:R-:W-:Y:S02]  /*8c70*/  @!P1 SEL R9, R29, R26, P2 ;  /* 0x0000001a1d099207 */ /* 0x000fe40001000000 */
[----:B------:R-:W-:Y:S02]  /*8c80*/  @!P1 SEL R51, R26, RZ, !P2 ;  /* 0x000000ff1a339207 */ /* 0x000fe40005000000 */
[----:B------:R-:W-:Y:S04]  /*8c90*/  @!P0 IADD3 R3, P2, PT, R114, R3, RZ ;  /* 0x0000000372038210 */ /* 0x000fe80007f5e0ff */
[----:B------:R-:W-:Y:S01]  /*8ca0*/  @!P0 IADD3.X R0, PT, PT, R102, R11, RZ, P2, !PT ;  /* 0x0000000b66008210 */ /* 0x000fe200017fe4ff */
[----:B------:R-:W-:Y:S01]  /*8cb0*/  IMAD.WIDE.U32 R10, R134, 0x60, R16 ;  /* 0x00000060860a7825 */ /* 0x000fe200078e0010 */
[----:B------:R-:W-:Y:S02]  /*8cc0*/  @!P1 IADD3 R51, P2, PT, R114, R51, RZ ;  /* 0x0000003372339210 */ /* 0x000fe40007f5e0ff */
[----:B---3--:R-:W-:Y:S02]  /*8cd0*/  @!P0 SHF.L.U32 R41, R3, 0x1, RZ ;  /* 0x0000000103298819 */ /* 0x008fe400000006ff */
[----:B------:R-:W-:Y:S01]  /*8ce0*/  @!P1 IADD3.X R36, PT, PT, R102, R7, RZ, P2, !PT ;  /* 0x0000000766249210 */ /* 0x000fe200017fe4ff */
[----:B------:R-:W-:Y:S01]  /*8cf0*/  IMAD R7, R135, 0x60, RZ ;  /* 0x0000006087077824 */ /* 0x000fe200078e02ff */
[----:B------:R-:W-:Y:S02]  /*8d00*/  @!P0 IADD3 R32, P2, PT, R41, R88, RZ ;  /* 0x0000005829208210 */ /* 0x000fe40007f5e0ff */
[----:B------:R-:W-:Y:S02]  /*8d10*/  @!P0 SHF.L.U64.HI R0, R3, 0x1, R0 ;  /* 0x0000000103008819 */ /* 0x000fe40000010200 */
[----:B------:R-:W-:Y:S02]  /*8d20*/  IADD3 R11, PT, PT, R11, R7, RZ ;  /* 0x000000070b0b7210 */ /* 0x000fe40007ffe0ff */
[C---:B------:R-:W-:Y:S02]  /*8d30*/  @!P0 IADD3.X R33, PT, PT, R0.reuse, R89, RZ, P2, !PT ;  /* 0x0000005900218210 */ /* 0x040fe400017fe4ff */
[----:B------:R-:W-:Y:S01]  /*8d40*/  @!P0 IADD3 R40, P2, PT, R41, R90, RZ ;  /* 0x0000005a29288210 */ /* 0x000fe20007f5e0ff */
[----:B------:R-:W-:Y:S01]  /*8d50*/  @!P0 IMAD.WIDE R38, R5, 0x2, R10 ;  /* 0x0000000205268825 */ /* 0x000fe200078e020a */
[----:B------:R-:W3:Y:S02]  /*8d60*/  LD.E.128 R44, desc[UR4][R10.64] ;  /* 0x000000040a2c7980 */ /* 0x000ee4000c101d00 */
[----:B------:R-:W-:Y:S02]  /*8d70*/  @!P0 IADD3.X R41, PT, PT, R0, R91, RZ, P2, !PT ;  /* 0x0000005b00298210 */ /* 0x000fe400017fe4ff */
[----:B------:R-:W-:Y:S02]  /*8d80*/  ISETP.GT.AND P2, PT, R27, RZ, !P0 ;  /* 0x000000ff1b00720c */ /* 0x000fe40004744270 */
[----:B------:R-:W-:Y:S02]  /*8d90*/  @!P1 SHF.L.U64.HI R36, R51, 0x1, R36 ;  /* 0x0000000133249819 */ /* 0x000fe40000010224 */
[----:B------:R-:W4:Y:S08]  /*8da0*/  @!P0 LD.E.128 R32, desc[UR4][R32.64] ;  /* 0x0000000420208980 */ /* 0x000f30000c101d00 */
[----:B------:R-:W5:Y:S08]  /*8db0*/  @!P0 LD.E.128 R4, desc[UR4][R38.64] ;  /* 0x0000000426048980 */ /* 0x000f70000c101d00 */
[----:B------:R-:W2:Y:S01]  /*8dc0*/  @!P0 LD.E.128 R40, desc[UR4][R40.64] ;  /* 0x0000000428288980 */ /* 0x000ea2000c101d00 */
[----:B----4-:R-:W-:Y:S02]  /*8dd0*/  @!P0 HADD2.F32 R15, -RZ, R33.H1_H1 ;  /* 0x30000021ff0f8230 */ /* 0x010fe40000004100 */
[----:B------:R-:W-:Y:S02]  /*8de0*/  @!P0 HADD2.F32 R14, -RZ, R34.H0_H0 ;  /* 0x20000022ff0e8230 */ /* 0x000fe40000004100 */
[--C-:B------:R-:W-:Y:S02]  /*8df0*/  @!P0 HADD2.F32 R12, -RZ, R35.reuse.H0_H0 ;  /* 0x20000023ff0c8230 */ /* 0x100fe40000004100 */
[----:B------:R-:W-:Y:S01]  /*8e00*/  @P2 FADD.FTZ R15, -R15, -RZ ;  /* 0x800000ff0f0f2221 */ /* 0x000fe20000010100 */
[----:B------:R-:W-:Y:S02]  /*8e10*/  @!P0 HADD2.F32 R8, -RZ, R35.H1_H1 ;  /* 0x30000023ff088230 */ /* 0x000fe40000004100 */
[----:B------:R-:W-:Y:S01]  /*8e20*/  @P2 FADD.FTZ R14, -R14, -RZ ;  /* 0x800000ff0e0e2221 */ /* 0x000fe20000010100 */
[--C-:B-----5:R-:W-:Y:S02]  /*8e30*/  @!P0 HADD2.F32 R37, -RZ, R4.reuse.H0_H0 ;  /* 0x20000004ff258230 */ /* 0x120fe40000004100 */
[----:B------:R-:W-:Y:S01]  /*8e40*/  @P2 FADD.FTZ R12, -R12, -RZ ;  /* 0x800000ff0c0c2221 */ /* 0x000fe20000010100 */
[----:B------:R-:W-:Y:S02]  /*8e50*/  @!P0 HADD2.F32 R35, -RZ, R4.H1_H1 ;  /* 0x30000004ff238230 */ /* 0x000fe40000004100 */
[----:B------:R-:W-:Y:S01]  /*8e60*/  @P2 FADD.FTZ R8, -R8, -RZ ;  /* 0x800000ff08082221 */ /* 0x000fe20000010100 */
[--C-:B------:R-:W-:Y:S02]  /*8e70*/  @!P0 HADD2.F32 R16, -RZ, R5.reuse.H0_H0 ;  /* 0x20000005ff108230 */ /* 0x100fe40000004100 */
[----:B------:R-:W-:Y:S02]  /*8e80*/  @!P0 HADD2.F32 R4, -RZ, R5.H1_H1 ;  /* 0x30000005ff048230 */ /* 0x000fe40000004100 */
[----:B------:R-:W-:Y:S02]  /*8e90*/  @!P0 HADD2.F32 R13, -RZ, R34.H1_H1 ;  /* 0x30000022ff0d8230 */ /* 0x000fe40000004100 */
[----:B------:R-:W-:Y:S02]  /*8ea0*/  @!P0 HADD2.F32 R5, -RZ, R6.H0_H0 ;  /* 0x20000006ff058230 */ /* 0x000fe40000004100 */
[----:B------:R-:W-:Y:S01]  /*8eb0*/  @!P0 FMUL.FTZ R4, R4, R15 ;  /* 0x0000000f04048220 */ /* 0x000fe20000410000 */
[----:B------:R-:W-:Y:S01]  /*8ec0*/  @!P0 HADD2.F32 R3, -RZ, R33.H0_H0 ;  /* 0x20000021ff038230 */ /* 0x000fe20000004100 */
[----:B---3--:R-:W-:Y:S01]  /*8ed0*/  @!P0 MOV R15, R44 ;  /* 0x0000002c000f8202 */ /* 0x008fe20000000f00 */
        /* <DEDUP_REMOVED lines=10> */
[----:B--2---:R-:W-:Y:S02]  /*8f80*/  @!P0 HADD2.F32 R28, -RZ, R41.H0_H0 ;  /* 0x20000029ff1c8230 */ /* 0x004fe40000004100 */
[----:B------:R-:W-:Y:S01]  /*8f90*/  @!P0 FMUL.FTZ R6, R6, R13 ;  /* 0x0000000d06068220 */ /* 0x000fe20000410000 */
[--C-:B------:R-:W-:Y:S02]  /*8fa0*/  @!P0 HADD2.F32 R13, -RZ, R15.reuse.H0_H0 ;  /* 0x2000000fff0d8230 */ /* 0x100fe40000004100 */
[----:B------:R-:W-:Y:S01]  /*8fb0*/  @!P0 FMUL.FTZ R7, R33, R12 ;  /* 0x0000000c21078220 */ /* 0x000fe20000410000 */
[----:B------:R-:W-:Y:S02]  /*8fc0*/  @!P0 HADD2.F32 R12, -RZ, R40.H0_H0 ;  /* 0x20000028ff0c8230 */ /* 0x000fe40000004100 */
[----:B------:R-:W-:Y:S01]  /*8fd0*/  @P2 FADD.FTZ R2, -R2, -RZ ;  /* 0x800000ff02022221 */ /* 0x000fe20000010100 */
[----:B------:R-:W-:Y:S02]  /*8fe0*/  @!P0 HADD2.F32 R15, -RZ, R15.H1_H1 ;  /* 0x3000000fff0f8230 */ /* 0x000fe40000004100 */
[----:B------:R-:W-:Y:S01]  /*8ff0*/  @!P0 FMUL.FTZ R3, R16, R3 ;  /* 0x0000000310038220 */ /* 0x000fe20000410000 */
[--C-:B------:R-:W-:Y:S02]  /*9000*/  @!P0 HADD2.F32 R16, -RZ, R14.reuse.H0_H0 ;  /* 0x2000000eff108230 */ /* 0x100fe40000004100 */
[----:B------:R-:W-:Y:S01]  /*9010*/  @!P0 FMUL.FTZ R8, R31, R8 ;  /* 0x000000081f088220 */ /* 0x000fe20000410000 */
[----:B------:R-:W-:Y:S02]  /*9020*/  @!P0 HADD2.F32 R31, -RZ, R14.H1_H1 ;  /* 0x3000000eff1f8230 */ /* 0x000fe40000004100 */
[----:B------:R-:W-:Y:S01]  /*9030*/  @!P0 FMUL.FTZ R0, R37, R0 ;  /* 0x0000000025008220 */ /* 0x000fe20000410000 */
[----:B------:R-:W-:Y:S02]  /*9040*/  @!P0 HADD2.F32 R14, -RZ, R40.H1_H1 ;  /* 0x30000028ff0e8230 */ /* 0x000fe40000004100 */
[----:B------:R-:W-:Y:S01]  /*9050*/  @!P0 FMUL.FTZ R2, R35, R2 ;  /* 0x0000000223028220 */ /* 0x000fe20000410000 */
[----:B------:R-:W-:Y:S02]  /*9060*/  @!P0 HADD2.F32 R30, -RZ, R41.H1_H1 ;  /* 0x30000029ff1e8230 */ /* 0x000fe40000004100 */
[----:B------:R-:W-:Y:S01]  /*9070*/  @!P0 FFMA.FTZ R0, R13, R12, R0 ;  /* 0x0000000c0d008223 */ /* 0x000fe20000010000 */
[--C-:B------:R-:W-:Y:S01]  /*9080*/  @!P0 HADD2.F32 R32, -RZ, R42.reuse.H0_H0 ;  /* 0x2000002aff208230 */ /* 0x100fe20000004100 */
[----:B------:R-:W-:Y:S01]  /*9090*/  @!P0 MOV R13, R46 ;  /* 0x0000002e000d8202 */ /* 0x000fe20000000f00 */
[----:B------:R-:W-:Y:S02]  /*90a0*/  @!P0 HADD2.F32 R33, -RZ, R42.H1_H1 ;  /* 0x3000002aff218230 */ /* 0x000fe40000004100 */
[----:B------:R-:W-:Y:S01]  /*90b0*/  @!P0 FFMA.FTZ R2, R15, R14, R2 ;  /* 0x0000000e0f028223 */ /* 0x000fe20000010002 */
[----:B------:R-:W-:Y:S01]  /*90c0*/  @!P0 HADD2.F32 R34, -RZ, R43.H0_H0 ;  /* 0x2000002bff228230 */ /* 0x000fe20000004100 */
[----:B------:R-:W-:Y:S01]  /*90d0*/  @!P0 MOV R15, R47 ;  /* 0x0000002f000f8202 */ /* 0x000fe20000000f00 */
[--C-:B------:R-:W-:Y:S02]  /*90e0*/  @!P0 HADD2.F32 R12, -RZ, R13.reuse.H0_H0 ;  /* 0x2000000dff0c8230 */ /* 0x100fe40000004100 */
[----:B------:R-:W-:Y:S01]  /*90f0*/  @!P0 FFMA.FTZ R3, R16, R28, R3 ;  /* 0x0000001c10038223 */ /* 0x000fe20000010003 */
[----:B------:R-:W-:Y:S02]  /*9100*/  @!P0 HADD2.F32 R13, -RZ, R13.H1_H1 ;  /* 0x3000000dff0d8230 */ /* 0x000fe40000004100 */
[----:B------:R-:W-:Y:S01]  /*9110*/  @!P0 FFMA.FTZ R4, R31, R30, R4 ;  /* 0x0000001e1f048223 */ /* 0x000fe20000010004 */
[----:B------:R-:W-:Y:S02]  /*9120*/  @!P0 HADD2.F32 R14, -RZ, R15.H0_H0 ;  /* 0x2000000fff0e8230 */ /* 0x000fe40000004100 */
[----:B------:R-:W-:Y:S01]  /*9130*/  @!P0 FFMA.FTZ R5, R12, R32, R5 ;  /* 0x000000200c058223 */ /* 0x000fe20000010005 */
[----:B------:R-:W-:Y:S02]  /*9140*/  @!P0 HADD2.F32 R35, -RZ, R43.H1_H1 ;  /* 0x3000002bff238230 */ /* 0x000fe40000004100 */
[----:B------:R-:W-:Y:S01]  /*9150*/  @!P0 FFMA.FTZ R6, R13, R33, R6 ;  /* 0x000000210d068223 */ /* 0x000fe20000010006 */
[----:B------:R-:W-:Y:S02]  /*9160*/  @!P0 HADD2.F32 R15, -RZ, R15.H1_H1 ;  /* 0x3000000fff0f8230 */ /* 0x000fe40000004100 */
[----:B------:R-:W-:Y:S01]  /*9170*/  @!P0 FFMA.FTZ R7, R14, R34, R7 ;  /* 0x000000220e078223 */ /* 0x000fe20000010007 */
[----:B------:R-:W-:Y:S01]  /*9180*/  IMAD R31, R207, 0x60, RZ ;  /* 0x00000060cf1f7824 */ /* 0x000fe200078e02ff */
[----:B------:R-:W-:Y:S01]  /*9190*/  @!P0 F2FP.F16.F32.PACK_AB R0, R2, R0 ;  /* 0x000000000200823e */ /* 0x000fe200000000ff */
[----:B------:R-:W-:Y:S01]  /*91a0*/  @!P0 FFMA.FTZ R8, R15, R35, R8 ;  /* 0x000000230f088223 */ /* 0x000fe20000010008 */
[----:B------:R-:W-:Y:S02]  /*91b0*/  @!P0 F2FP.F16.F32.PACK_AB R6, R6, R5 ;  /* 0x000000050606823e */ /* 0x000fe400000000ff */
[----:B------:R-:W-:Y:S01]  /*91c0*/  @!P0 F2FP.F16.F32.PACK_AB R3, R4, R3 ;  /* 0x000000030403823e */ /* 0x000fe200000000ff */
[----:B------:R-:W-:Y:S01]  /*91d0*/  @!P1 IMAD.WIDE R4, R9, 0x2, R10 ;  /* 0x0000000209049825 */ /* 0x000fe200078e020a */
[----:B------:R-:W-:Y:S02]  /*91e0*/  @!P0 F2FP.F16.F32.PACK_AB R7, R8, R7 ;  /* 0x000000070807823e */ /* 0x000fe400000000ff */
[----:B------:R-:W-:Y:S02]  /*91f0*/  @!P1 SHF.L.U32 R15, R51, 0x1, RZ ;  /* 0x00000001330f9819 */ /* 0x000fe400000006ff */
[----:B------:R-:W-:Y:S02]  /*9200*/  @!P0 MOV R44, R0 ;  /* 0x00000000002c8202 */ /* 0x000fe40000000f00 */
[----:B------:R-:W-:Y:S02]  /*9210*/  @!P0 MOV R45, R3 ;  /* 0x00000003002d8202 */ /* 0x000fe40000000f00 */
[----:B------:R-:W-:Y:S02]  /*9220*/  @!P0 MOV R46, R6 ;  /* 0x00000006002e8202 */ /* 0x000fe40000000f00 */
[----:B------:R-:W-:Y:S02]  /*9230*/  @!P0 MOV R47, R7 ;  /* 0x00000007002f8202 */ /* 0x000fe40000000f00 */
[----:B------:R-:W-:Y:S02]  /*9240*/  IADD3 R49, PT, PT, R49, R31, RZ ;  /* 0x0000001f31317210 */ /* 0x000fe40007ffe0ff */
[C---:B------:R-:W-:Y:S03]  /*9250*/  @!P1 IADD3 R40, P0, PT, R15.reuse, R88, RZ ;  /* 0x000000580f289210 */ /* 0x040fe60007f1e0ff */
[----:B------:R4:W-:Y:S01]  /*9260*/  ST.E.128 desc[UR4][R48.64], R44 ;  /* 0x0000002c30007985 */ /* 0x0009e2000c101d04 */
[C---:B------:R-:W-:Y:S02]  /*9270*/  @!P1 IADD3.X R41, PT, PT, R36.reuse, R89, RZ, P0, !PT ;  /* 0x0000005924299210 */ /* 0x040fe400007fe4ff */
[----:B------:R-:W-:Y:S04]  /*9280*/  @!P1 IADD3 R14, P0, PT, R15, R90, RZ ;  /* 0x0000005a0f0e9210 */ /* 0x000fe80007f1e0ff */
[----:B------:R-:W-:Y:S01]  /*9290*/  @!P1 IADD3.X R15, PT, PT, R36, R91, RZ, P0, !PT ;  /* 0x0000005b240f9210 */ /* 0x000fe200007fe4ff */
[----:B------:R-:W2:Y:S01]  /*92a0*/  @!P1 LD.E.128 R40, desc[UR4][R40.64+0x80] ;  /* 0x0000800428289980 */ /* 0x000ea2000c101d00 */
[----:B------:R-:W-:Y:S07]  /*92b0*/  ISETP.GT.AND P0, PT, R27, 0x40, !P1 ;  /* 0x000000401b00780c */ /* 0x000fee0004f04270 */
[----:B------:R-:W3:Y:S08]  /*92c0*/  @!P1 LD.E.128 R4, desc[UR4][R4.64+0x80] ;  /* 0x0000800404049980 */ /* 0x000ef0000c101d00 */
[----:B------:R2:W5:Y:S08]  /*92d0*/  LD.E.128 R36, desc[UR4][R10.64+0x80] ;  /* 0x000080040a247980 */ /* 0x000570000c101d00 */
[----:B------:R1:W4:Y:S01]  /*92e0*/  @!P1 LD.E.128 R32, desc[UR4][R14.64+0x80] ;  /* 0x000080040e209980 */ /* 0x000322000c101d00 */
[--C-:B--2---:R-:W-:Y:S02]  /*92f0*/  @!P1 HADD2.F32 R11, -RZ, R42.reuse.H1_H1 ;  /* 0x3000002aff0b9230 */ /* 0x104fe40000004100 */
[----:B------:R-:W-:Y:S02]  /*9300*/  @!P1 HADD2.F32 R10, -RZ, R42.H0_H0 ;  /* 0x2000002aff0a9230 */ /* 0x000fe40000004100 */
[----:B------:R-:W-:Y:S02]  /*9310*/  @!P1 HADD2.F32 R8, -RZ, R43.H1_H1 ;  /* 0x3000002bff089230 */ /* 0x000fe40000004100 */
[----:B------:R-:W-:Y:S01]  /*9320*/  @P0 FADD.FTZ R11, -R11, -RZ ;  /* 0x800000ff0b0b0221 */ /* 0x000fe20000010100 */
[----:B------:R-:W-:Y:S02]  /*9330*/  @!P1 HADD2.F32 R31, -RZ, R40.H0_H0 ;  /* 0x20000028ff1f9230 */ /* 0x000fe40000004100 */
[----:B------:R-:W-:Y:S01]  /*9340*/  @P0 FADD.FTZ R10, -R10, -RZ ;  /* 0x800000ff0a0a0221 */ /* 0x000fe20000010100 */
[--C-:B---3--:R-:W-:Y:S02]  /*9350*/  @!P1 HADD2.F32 R0, -RZ, R4.reuse.H0_H0 ;  /* 0x20000004ff009230 */ /* 0x108fe40000004100 */
[----:B------:R-:W-:Y:S01]  /*9360*/  @P0 FADD.FTZ R8, -R8, -RZ ;  /* 0x800000ff08080221 */ /* 0x000fe20000010100 */
[----:B------:R-:W-:Y:S02]  /*9370*/  @!P1 HADD2.F32 R2, -RZ, R4.H1_H1 ;  /* 0x30000004ff029230 */ /* 0x000fe40000004100 */
[----:B------:R-:W-:Y:S01]  /*9380*/  @P0 FADD.FTZ R31, -R31, -RZ ;  /* 0x800000ff1f1f0221 */ /* 0x000fe20000010100 */
[--C-:B------:R-:W-:Y:S02]  /*9390*/  @!P1 HADD2.F32 R3, -RZ, R5.reuse.H0_H0 ;  /* 0x20000005ff039230 */ /* 0x100fe40000004100 */
[----:B------:R-:W-:Y:S02]  /*93a0*/  @!P1 HADD2.F32 R4, -RZ, R5.H1_H1 ;  /* 0x30000005ff049230 */ /* 0x000fe40000004100 */
[----:B------:R-:W-:Y:S01]  /*93b0*/  @!P1 FMUL.FTZ R0, R0, R31 ;  /* 0x0000001f00009220 */ /* 0x000fe20000410000 */
[--C-:B------:R-:W-:Y:S02]  /*93c0*/  @!P1 HADD2.F32 R5, -RZ, R6.reuse.H0_H0 ;  /* 0x20000006ff059230 */ /* 0x100fe40000004100 */
[----:B------:R-:W-:Y:S02]  /*93d0*/  @!P1 HADD2.F32 R6, -RZ, R6.H1_H1 ;  /* 0x30000006ff069230 */ /* 0x000fe40000004100 */
[--C-:B------:R-:W-:Y:S02]  /*93e0*/  @!P1 HADD2.F32 R12, -RZ, R7.reuse.H0_H0 ;  /* 0x20000007ff0c9230 */ /* 0x100fe40000004100 */
[----:B------:R-:W-:Y:S01]  /*93f0*/  @!P1 FMUL.FTZ R5, R5, R10 ;  /* 0x0000000a05059220 */ /* 0x000fe20000410000 */
[----:B------:R-:W-:Y:S02]  /*9400*/  @!P1 HADD2.F32 R9, -RZ, R7.H1_H1 ;  /* 0x30000007ff099230 */ /* 0x000fe40000004100 */
[----:B------:R-:W-:Y:S01]  /*9410*/  @!P1 FMUL.FTZ R6, R6, R11 ;  /* 0x0000000b06069220 */ /* 0x000fe20000410000 */
[----:B------:R-:W-:Y:S01]  /*9420*/  @!P1 HADD2.F32 R7, -RZ, R43.H0_H0 ;  /* 0x2000002bff079230 */ /* 0x000fe20000004100 */
[----:B-----5:R-:W-:Y:S01]  /*9430*/  @!P1 MOV R11, R36 ;  /* 0x00000024000b9202 */ /* 0x020fe20000000f00 */
[----:B-1----:R-:W-:Y:S01]  /*9440*/  @!P1 HADD2.F32 R15, -RZ, R40.H1_H1 ;  /* 0x30000028ff0f9230 */ /* 0x002fe20000004100 */
[----:B------:R-:W-:Y:S01]  /*9450*/  @!P1 MOV R40, R37 ;  /* 0x0000002500289202 */ /* 0x000fe20000000f00 */
[--C-:B------:R-:W-:Y:S02]  /*9460*/  @!P1 HADD2.F32 R13, -RZ, R41.reuse.H1_H1 ;  /* 0x30000029ff0d9230 */ /* 0x100fe40000004100 */
[----:B------:R-:W-:Y:S01]  /*9470*/  @!P1 FMUL.FTZ R8, R9, R8 ;  /* 0x0000000809089220 */ /* 0x000fe20000410000 */
[----:B------:R-:W-:Y:S02]  /*9480*/  @!P1 HADD2.F32 R14, -RZ, R41.H0_H0 ;  /* 0x20000029ff0e9230 */ /* 0x000fe40000004100 */
[----:B------:R-:W-:Y:S01]  /*9490*/  @P0 FADD.FTZ R7, -R7, -RZ ;  /* 0x800000ff07070221 */ /* 0x000fe20000010100 */
[----:B----4-:R-:W-:Y:S02]  /*94a0*/  @!P1 HADD2.F32 R10, -RZ, R32.H0_H0 ;  /* 0x20000020ff0a9230 */ /* 0x010fe40000004100 */
[----:B------:R-:W-:Y:S01]  /*94b0*/  @P0 FADD.FTZ R15, -R15, -RZ ;  /* 0x800000ff0f0f0221 */ /* 0x000fe20000010100 */
[--C-:B------:R-:W-:Y:S02]  /*94c0*/  @!P1 HADD2.F32 R9, -RZ, R11.reuse.H0_H0 ;  /* 0x2000000bff099230 */ /* 0x100fe40000004100 */
[----:B------:R-:W-:Y:S01]  /*94d0*/  @P0 FADD.FTZ R13, -R13, -RZ ;  /* 0x800000ff0d0d0221 */ /* 0x000fe20000010100 */
[----:B------:R-:W-:Y:S02]  /*94e0*/  @!P1 HADD2.F32 R11, -RZ, R11.H1_H1 ;  /* 0x3000000bff0b9230 */ /* 0x000fe40000004100 */
[----:B------:R-:W-:Y:S01]  /*94f0*/  @P0 FADD.FTZ R14, -R14, -RZ ;  /* 0x800000ff0e0e0221 */ /* 0x000fe20000010100 */
[----:B------:R-:W-:Y:S02]  /*9500*/  @!P1 HADD2.F32 R16, -RZ, R34.H0_H0 ;  /* 0x20000022ff109230 */ /* 0x000fe40000004100 */
[----:B------:R-:W-:Y:S01]  /*9510*/  @!P1 FMUL.FTZ R7, R12, R7 ;  /* 0x000000070c079220 */ /* 0x000fe20000410000 */
[----:B------:R-:W-:Y:S01]  /*9520*/  @!P1 HADD2.F32 R12, -RZ, R32.H1_H1 ;  /* 0x30000020ff0c9230 */ /* 0x000fe20000004100 */
[----:B------:R-:W-:Y:S01]  /*9530*/  @!P1 MOV R32, R38 ;  /* 0x0000002600209202 */ /* 0x000fe20000000f00 */
[----:B------:R-:W-:Y:S02]  /*9540*/  @!P1 HADD2.F32 R28, -RZ, R34.H1_H1 ;  /* 0x30000022ff1c9230 */ /* 0x000fe40000004100 */
[----:B------:R-:W-:Y:S01]  /*9550*/  @!P1 FMUL.FTZ R2, R2, R15 ;  /* 0x0000000f02029220 */ /* 0x000fe20000410000 */
[--C-:B------:R-:W-:Y:S02]  /*9560*/  @!P1 HADD2.F32 R15, -RZ, R33.reuse.H1_H1 ;  /* 0x30000021ff0f9230 */ /* 0x100fe40000004100 */
        /* <DEDUP_REMOVED lines=13> */
[----:B------:R-:W-:Y:S02]  /*9640*/  @!P1 HADD2.F32 R30, -RZ, R35.H0_H0 ;  /* 0x20000023ff1e9230 */ /* 0x000fe40000004100 */
[----:B------:R-:W-:Y:S01]  /*9650*/  @!P1 FFMA.FTZ R5, R10, R16, R5 ;  /* 0x000000100a059223 */ /* 0x000fe20000010005 */
[----:B------:R-:W-:Y:S01]  /*9660*/  @!P1 HADD2.F32 R12, -RZ, R33.H0_H0 ;  /* 0x20000021ff0c9230 */ /* 0x000fe20000004100 */
[----:B------:R-:W-:Y:S01]  /*9670*/  @!P1 F2FP.F16.F32.PACK_AB R3, R4, R3 ;  /* 0x000000030403923e */ /* 0x000fe200000000ff */
[----:B------:R-:W-:Y:S01]  /*9680*/  @!P1 HADD2.F32 R31, -RZ, R35.H1_H1 ;  /* 0x30000023ff1f9230 */ /* 0x000fe20000004100 */
[----:B------:R-:W-:Y:S01]  /*9690*/  @!P1 MOV R36, R0 ;  /* 0x0000000000249202 */ /* 0x000fe20000000f00 */
[----:B------:R-:W-:Y:S01]  /*96a0*/  @!P1 HADD2.F32 R13, -RZ, R33.H1_H1 ;  /* 0x30000021ff0d9230 */ /* 0x000fe20000004100 */
[----:B------:R-:W-:Y:S01]  /*96b0*/  @!P1 MOV R37, R3 ;  /* 0x0000000300259202 */ /* 0x000fe20000000f00 */
        /* <DEDUP_REMOVED lines=8> */
.L_x_3988:
[----:B------:R-:W-:Y:S05]  /*9740*/  BSYNC.RECONVERGENT B0 ;  /* 0x0000000000007941 */ /* 0x000fea0003800200 */
.L_x_3987:
[----:B------:R-:W-:Y:S01]  /*9750*/  ISETP.NE.AND P0, PT, R123, RZ, PT ;  /* 0x000000ff7b00720c */ /* 0x000fe20003f05270 */
[----:B------:R-:W-:Y:S11]  /*9760*/  BSSY.RECONVERGENT B0, `(.L_x_3989) ;  /* 0x00000b7000007945 */ /* 0x000ff60003800200 */
[----:B------:R-:W-:Y:S01]  /*9770*/  @!UPT UIADD3 URZ, UPT, UPT, URZ, URZ, URZ ;  /* 0x000000fffffff290 */ /* 0x000fe2000fffe0ff */
[----:B------:R-:W-:Y:S05]  /*9780*/  @P0 BRA `(.L_x_3990) ;  /* 0x0000000800d00947 */ /* 0x000fea0003800000 */
[----:B------:R-:W-:Y:S02]  /*9790*/  ISETP.GE.AND P0, PT, R22, R21, PT ;  /* 0x000000151600720c */ /* 0x000fe40003f06270 */
[C---:B------:R-:W-:Y:S04]  /*97a0*/  LEA R10, P2, R134.reuse, R18, 0x7 ;  /* 0x00000012860a7211 */ /* 0x040fe800078438ff */
[----:B------:R-:W-:Y:S05]  /*97b0*/  LEA.HI.X R11, R134, R17, R135, 0x7, P2 ;  /* 0x00000011860b7211 */ /* 0x000fea00010f3c87 */
[----:B---3--:R-:W3:Y:S02]  /*97c0*/  LD.E.128 R40, desc[UR4][R10.64] ;  /* 0x000000040a287980 */ /* 0x008ee4000c101d00 */
        /* <DEDUP_REMOVED lines=14> */
[----:B------:R-:W2:Y:S01]  /*98b0*/  @!P0 LD.E.128 R44, desc[UR4][R44.64] ;  /* 0x000000042c2c8980 */ /* 0x000ea2000c101d00 */
[----:B------:R-:W-:Y:S07]  /*98c0*/  ISETP.GT.AND P1, PT, R27, RZ, !P0 ;  /* 0x000000ff1b00720c */ /* 0x000fee0004724270 */
[----:B----4-:R2:W4:Y:S01]  /*98d0*/  @!P0 LD.E.128 R36, desc[UR4][R14.64] ;  /* 0x000000040e248980 */ /* 0x010522000c101d00 */
[--C-:B-----5:R-:W-:Y:S01]  /*98e0*/  @!P0 HADD2.F32 R0, -RZ, R4.reuse.H0_H0 ;  /* 0x20000004ff008230 */ /* 0x120fe20000004100 */
[----:B---3--:R-:W-:Y:S01]  /*98f0*/  @!P0 MOV R32, R42 ;  /* 0x0000002a00208202 */ /* 0x008fe20000000f00 */
[----:B------:R-:W-:Y:S01]  /*9900*/  @!P0 HADD2.F32 R2, -RZ, R4.H1_H1 ;  /* 0x30000004ff028230 */ /* 0x000fe20000004100 */
[----:B------:R-:W-:Y:S01]  /*9910*/  @!P0 MOV R28, R40 ;  /* 0x00000028001c8202 */ /* 0x000fe20000000f00 */
[--C-:B------:R-:W-:Y:S02]  /*9920*/  @!P0 HADD2.F32 R3, -RZ, R5.reuse.H0_H0 ;  /* 0x20000005ff038230 */ /* 0x100fe40000004100 */
[----:B------:R-:W-:Y:S02]  /*9930*/  @!P0 HADD2.F32 R4, -RZ, R5.H1_H1 ;  /* 0x30000005ff048230 */ /* 0x000fe40000004100 */
[--C-:B--2---:R-:W-:Y:S02]  /*9940*/  @!P0 HADD2.F32 R14, -RZ, R46.reuse.H0_H0 ;  /* 0x2000002eff0e8230 */ /* 0x104fe40000004100 */
[----:B------:R-:W-:Y:S02]  /*9950*/  @!P0 HADD2.F32 R13, -RZ, R46.H1_H1 ;  /* 0x3000002eff0d8230 */ /* 0x000fe40000004100 */
[----:B------:R-:W-:Y:S02]  /*9960*/  @!P0 HADD2.F32 R8, -RZ, R47.H1_H1 ;  /* 0x3000002fff088230 */ /* 0x000fe40000004100 */
[----:B------:R-:W-:Y:S01]  /*9970*/  @P1 FADD.FTZ R14, -R14, -RZ ;  /* 0x800000ff0e0e1221 */ /* 0x000fe20000010100 */
[----:B------:R-:W-:Y:S02]  /*9980*/  @!P0 HADD2.F32 R33, -RZ, R44.H0_H0 ;  /* 0x2000002cff218230 */ /* 0x000fe40000004100 */
[----:B------:R-:W-:Y:S01]  /*9990*/  @P1 FADD.FTZ R13, -R13, -RZ ;  /* 0x800000ff0d0d1221 */ /* 0x000fe20000010100 */
[--C-:B------:R-:W-:Y:S02]  /*99a0*/  @!P0 HADD2.F32 R5, -RZ, R6.reuse.H0_H0 ;  /* 0x20000006ff058230 */ /* 0x100fe40000004100 */
[----:B------:R-:W-:Y:S01]  /*99b0*/  @P1 FADD.FTZ R8, -R8, -RZ ;  /* 0x800000ff08081221 */ /* 0x000fe20000010100 */
[--C-:B------:R-:W-:Y:S02]  /*99c0*/  @!P0 HADD2.F32 R16, -RZ, R45.reuse.H0_H0 ;  /* 0x2000002dff108230 */ /* 0x100fe40000004100 */
[----:B------:R-:W-:Y:S01]  /*99d0*/  @P1 FADD.FTZ R33, -R33, -RZ ;  /* 0x800000ff21211221 */ /* 0x000fe20000010100 */
[----:B------:R-:W-:Y:S02]  /*99e0*/  @!P0 HADD2.F32 R15, -RZ, R45.H1_H1 ;  /* 0x3000002dff0f8230 */ /* 0x000fe40000004100 */
[----:B------:R-:W-:Y:S01]  /*99f0*/  @!P0 FMUL.FTZ R5, R5, R14 ;  /* 0x0000000e05058220 */ /* 0x000fe20000410000 */
[----:B------:R-:W-:Y:S02]  /*9a00*/  @!P0 HADD2.F32 R6, -RZ, R6.H1_H1 ;  /* 0x30000006ff068230 */ /* 0x000fe40000004100 */
[----:B------:R-:W-:Y:S01]  /*9a10*/  @!P0 FMUL.FTZ R0, R0, R33 ;  /* 0x0000002100008220 */ /* 0x000fe20000410000 */
[--C-:B------:R-:W-:Y:S02]  /*9a20*/  @!P0 HADD2.F32 R12, -RZ, R7.reuse.H0_H0 ;  /* 0x20000007ff0c8230 */ /* 0x100fe40000004100 */
[----:B------:R-:W-:Y:S01]  /*9a30*/  @P1 FADD.FTZ R16, -R16, -RZ ;  /* 0x800000ff10101221 */ /* 0x000fe20000010100 */
[----:B------:R-:W-:Y:S02]  /*9a40*/  @!P0 HADD2.F32 R9, -RZ, R7.H1_H1 ;  /* 0x30000007ff098230 */ /* 0x000fe40000004100 */
[----:B------:R-:W-:Y:S01]  /*9a50*/  @P1 FADD.FTZ R15, -R15, -RZ ;  /* 0x800000ff0f0f1221 */ /* 0x000fe20000010100 */
[----:B------:R-:W-:Y:S02]  /*9a60*/  @!P0 HADD2.F32 R31, -RZ, R44.H1_H1 ;  /* 0x3000002cff1f8230 */ /* 0x000fe40000004100 */
[----:B------:R-:W-:Y:S01]  /*9a70*/  @!P0 FMUL.FTZ R6, R6, R13 ;  /* 0x0000000d06068220 */ /* 0x000fe20000410000 */
[----:B------:R-:W-:Y:S02]  /*9a80*/  @!P0 HADD2.F32 R7, -RZ, R47.H0_H0 ;  /* 0x2000002fff078230 */ /* 0x000fe40000004100 */
[----:B------:R-:W-:Y:S01]  /*9a90*/  @!P0 FMUL.FTZ R8, R9, R8 ;  /* 0x0000000809088220 */ /* 0x000fe20000410000 */
[----:B------:R-:W-:Y:S02]  /*9aa0*/  @!P0 HADD2.F32 R13, -RZ, R28.H0_H0 ;  /* 0x2000001cff0d8230 */ /* 0x000fe40000004100 */
[----:B------:R-:W-:Y:S01]  /*9ab0*/  @P1 FADD.FTZ R31, -R31, -RZ ;  /* 0x800000ff1f1f1221 */ /* 0x000fe20000010100 */
[--C-:B----4-:R-:W-:Y:S02]  /*9ac0*/  @!P0 HADD2.F32 R14, -RZ, R36.reuse.H0_H0 ;  /* 0x20000024ff0e8230 */ /* 0x110fe40000004100 */
[----:B------:R-:W-:Y:S01]  /*9ad0*/  @P1 FADD.FTZ R7, -R7, -RZ ;  /* 0x800000ff07071221 */ /* 0x000fe20000010100 */
[--C-:B------:R-:W-:Y:S01]  /*9ae0*/  @!P0 HADD2.F32 R30, -RZ, R39.reuse.H0_H0 ;  /* 0x20000027ff1e8230 */ /* 0x100fe20000004100 */
[----:B------:R-:W-:Y:S01]  /*9af0*/  @!P0 MOV R9, R41 ;  /* 0x0000002900098202 */ /* 0x000fe20000000f00 */
[----:B------:R-:W-:Y:S01]  /*9b00*/  @!P0 FMUL.FTZ R3, R3, R16 ;  /* 0x0000001003038220 */ /* 0x000fe20000410000 */
[----:B------:R-:W-:Y:S02]  /*9b10*/  @!P0 HADD2.F32 R16, -RZ, R36.H1_H1 ;  /* 0x30000024ff108230 */ /* 0x000fe40000004100 */
[----:B------:R-:W-:Y:S01]  /*9b20*/  @!P0 FMUL.FTZ R4, R4, R15 ;  /* 0x0000000f04048220 */ /* 0x000fe20000410000 */
[----:B------:R-:W-:Y:S01]  /*9b30*/  @!P0 HADD2.F32 R15, -RZ, R28.H1_H1 ;  /* 0x3000001cff0f8230 */ /* 0x000fe20000004100 */
[----:B------:R-:W-:Y:S01]  /*9b40*/  ISETP.GE.AND P1, PT, R19, R21, PT ;  /* 0x000000151300720c */ /* 0x000fe20003f26270 */
[--C-:B------:R-:W-:Y:S02]  /*9b50*/  @!P0 HADD2.F32 R28, -RZ, R38.reuse.H1_H1 ;  /* 0x30000026ff1c8230 */ /* 0x100fe40000004100 */
        /* <DEDUP_REMOVED lines=8> */
[----:B------:R-:W-:Y:S02]  /*9be0*/  @!P0 HADD2.F32 R14, -RZ, R37.H1_H1 ;  /* 0x30000025ff0e8230 */ /* 0x000fe40000004100 */
[----:B------:R-:W-:Y:S02]  /*9bf0*/  @!P0 HADD2.F32 R15, -RZ, R38.H0_H0 ;  /* 0x20000026ff0f8230 */ /* 0x000fe40000004100 */
[----:B------:R-:W-:Y:S01]  /*9c00*/  @!P0 FFMA.FTZ R3, R12, R9, R3 ;  /* 0x000000090c038223 */ /* 0x000fe20000010003 */
[--C-:B------:R-:W-:Y:S01]  /*9c10*/  @!P0 HADD2.F32 R16, -RZ, R32.reuse.H0_H0 ;  /* 0x20000020ff108230 */ /* 0x100fe20000004100 */
[----:B------:R-:W-:Y:S01]  /*9c20*/  @!P0 F2FP.F16.F32.PACK_AB R12, R2, R0 ;  /* 0x00000000020c823e */ /* 0x000fe200000000ff */
[----:B------:R-:W-:Y:S01]  /*9c30*/  @!P0 HADD2.F32 R9, -RZ, R32.H1_H1 ;  /* 0x30000020ff098230 */ /* 0x000fe20000004100 */
[----:B------:R-:W-:Y:S01]  /*9c40*/  @!P0 MOV R2, R43 ;  /* 0x0000002b00028202 */ /* 0x000fe20000000f00 */
[----:B------:R-:W-:Y:S01]  /*9c50*/  @!P0 FFMA.FTZ R4, R13, R14, R4 ;  /* 0x0000000e0d048223 */ /* 0x000fe20000010004 */
[----:B------:R-:W-:Y:S01]  /*9c60*/  @!P1 ISETP.GT.AND P2, PT, R27, 0x40, PT ;  /* 0x000000401b00980c */ /* 0x000fe20003f44270 */
[----:B------:R-:W-:Y:S01]  /*9c70*/  @!P0 FFMA.FTZ R5, R16, R15, R5 ;  /* 0x0000000f10058223 */ /* 0x000fe20000010005 */
[----:B------:R-:W-:Y:S01]  /*9c80*/  @!P0 MOV R40, R12 ;  /* 0x0000000c00288202 */ /* 0x000fe20000000f00 */
[--C-:B------:R-:W-:Y:S01]  /*9c90*/  @!P0 HADD2.F32 R0, -RZ, R2.reuse.H0_H0 ;  /* 0x20000002ff008230 */ /* 0x100fe20000004100 */
[----:B------:R-:W-:Y:S01]  /*9ca0*/  @!P1 SEL R14, R26, RZ, !P2 ;  /* 0x000000ff1a0e9207 */ /* 0x000fe20005000000 */
[----:B------:R-:W-:Y:S01]  /*9cb0*/  @!P0 HADD2.F32 R13, -RZ, R2.H1_H1 ;  /* 0x30000002ff0d8230 */ /* 0x000fe20000004100 */
[----:B------:R-:W-:Y:S01]  /*9cc0*/  @!P0 F2FP.F16.F32.PACK_AB R15, R4, R3 ;  /* 0x00000003040f823e */ /* 0x000fe200000000ff */
[----:B------:R-:W-:Y:S01]  /*9cd0*/  @!P0 FFMA.FTZ R6, R9, R28, R6 ;  /* 0x0000001c09068223 */ /* 0x000fe20000010006 */
[----:B------:R-:W-:Y:S01]  /*9ce0*/  @!P1 SEL R4, R121, RZ, !P2 ;  /* 0x000000ff79049207 */ /* 0x000fe20005000000 */
[----:B------:R-:W-:Y:S01]  /*9cf0*/  @!P0 FFMA.FTZ R7, R0, R30, R7 ;  /* 0x0000001e00078223 */ /* 0x000fe20000010007 */
[----:B------:R-:W-:Y:S01]  /*9d00*/  @!P1 SEL R3, R29, R26, P2 ;  /* 0x0000001a1d039207 */ /* 0x000fe20001000000 */
[----:B------:R-:W-:Y:S01]  /*9d10*/  @!P0 FFMA.FTZ R8, R13, R31, R8 ;  /* 0x0000001f0d088223 */ /* 0x000fe20000010008 */
[----:B------:R-:W-:Y:S02]  /*9d20*/  @!P1 IADD3 R2, P2, PT, R109, R14, RZ ;  /* 0x0000000e6d029210 */ /* 0x000fe40007f5e0ff */
[----:B------:R-:W-:Y:S02]  /*9d30*/  @!P0 F2FP.F16.F32.PACK_AB R6, R6, R5 ;  /* 0x000000050606823e */ /* 0x000fe400000000ff */
[----:B------:R-:W-:Y:S01]  /*9d40*/  @!P1 IADD3.X R9, PT, PT, R101, R4, RZ, P2, !PT ;  /* 0x0000000465099210 */ /* 0x000fe200017fe4ff */
[----:B------:R-:W-:Y:S01]  /*9d50*/  @!P1 IMAD.WIDE R4, R3, 0x2, R10 ;  /* 0x0000000203049825 */ /* 0x000fe200078e020a */
[----:B------:R-:W-:Y:S02]  /*9d60*/  @!P0 F2FP.F16.F32.PACK_AB R7, R8, R7 ;  /* 0x000000070807823e */ /* 0x000fe400000000ff */
[----:B------:R-:W-:Y:S02]  /*9d70*/  LEA R48, P2, R206, R92, 0x7 ;  /* 0x0000005cce307211 */ /* 0x000fe400078438ff */
[----:B------:R-:W-:Y:S02]  /*9d80*/  @!P0 MOV R41, R15 ;  /* 0x0000000f00298202 */ /* 0x000fe40000000f00 */
[----:B------:R-:W-:Y:S02]  /*9d90*/  @!P1 SHF.L.U32 R15, R2, 0x1, RZ ;  /* 0x00000001020f9819 */ /* 0x000fe400000006ff */
[----:B------:R-:W-:Y:S02]  /*9da0*/  @!P0 MOV R42, R6 ;  /* 0x00000006002a8202 */ /* 0x000fe40000000f00 */
[----:B------:R-:W-:Y:S02]  /*9db0*/  @!P0 MOV R43, R7 ;  /* 0x00000007002b8202 */ /* 0x000fe40000000f00 */
[----:B------:R-:W-:Y:S02]  /*9dc0*/  LEA.HI.X R49, R206, R93, R207, 0x7, P2 ;  /* 0x0000005dce317211 */ /* 0x000fe400010f3ccf */
[C---:B------:R-:W-:Y:S02]  /*9dd0*/  @!P1 IADD3 R44, P0, PT, R15.reuse, R88, RZ ;  /* 0x000000580f2c9210 */ /* 0x040fe40007f1e0ff */
[----:B------:R-:W-:Y:S01]  /*9de0*/  @!P1 SHF.L.U64.HI R0, R2, 0x1, R9 ;  /* 0x0000000102009819 */ /* 0x000fe20000010209 */
[----:B------:R2:W-:Y:S03]  /*9df0*/  ST.E.128 desc[UR4][R48.64], R40 ;  /* 0x0000002830007985 */ /* 0x0005e6000c101d04 */
[C---:B------:R-:W-:Y:S02]  /*9e00*/  @!P1 IADD3.X R45, PT, PT, R0.reuse, R89, RZ, P0, !PT ;  /* 0x00000059002d9210 */ /* 0x040fe400007fe4ff */
[----:B------:R-:W-:Y:S03]  /*9e10*/  @!P1 IADD3 R14, P0, PT, R15, R90, RZ ;  /* 0x0000005a0f0e9210 */ /* 0x000fe60007f1e0ff */
[----:B------:R-:W3:Y:S01]  /*9e20*/  @!P1 LD.E.128 R4, desc[UR4][R4.64+0x80] ;  /* 0x0000800404049980 */ /* 0x000ee2000c101d00 */
[----:B------:R-:W-:Y:S02]  /*9e30*/  @!P1 IADD3.X R15, PT, PT, R0, R91, RZ, P0, !PT ;  /* 0x0000005b000f9210 */ /* 0x000fe400007fe4ff */
[----:B------:R-:W-:Y:S05]  /*9e40*/  ISETP.GT.AND P0, PT, R27, 0x40, !P1 ;  /* 0x000000401b00780c */ /* 0x000fea0004f04270 */
[----:B------:R-:W4:Y:S08]  /*9e50*/  @!P1 LD.E.128 R44, desc[UR4][R44.64+0x80] ;  /* 0x000080042c2c9980 */ /* 0x000f30000c101d00 */
[----:B------:R4:W2:Y:S08]  /*9e60*/  LD.E.128 R36, desc[UR4][R10.64+0x80] ;  /* 0x000080040a247980 */ /* 0x0008b0000c101d00 */
[----:B------:R5:W5:Y:S01]  /*9e70*/  @!P1 LD.E.128 R32, desc[UR4][R14.64+0x80] ;  /* 0x000080040e209980 */ /* 0x000b62000c101d00 */
[--C-:B---3--:R-:W-:Y:S02]  /*9e80*/  @!P1 HADD2.F32 R0, -RZ, R4.reuse.H0_H0 ;  /* 0x20000004ff009230 */ /* 0x108fe40000004100 */
[----:B------:R-:W-:Y:S02]  /*9e90*/  @!P1 HADD2.F32 R2, -RZ, R4.H1_H1 ;  /* 0x30000004ff029230 */ /* 0x000fe40000004100 */
[--C-:B------:R-:W-:Y:S02]  /*9ea0*/  @!P1 HADD2.F32 R3, -RZ, R5.reuse.H0_H0 ;  /* 0x20000005ff039230 */ /* 0x100fe40000004100 */
[----:B------:R-:W-:Y:S02]  /*9eb0*/  @!P1 HADD2.F32 R4, -RZ, R5.H1_H1 ;  /* 0x30000005ff049230 */ /* 0x000fe40000004100 */
[----:B----4-:R-:W-:Y:S02]  /*9ec0*/  @!P1 HADD2.F32 R11, -RZ, R46.H1_H1 ;  /* 0x3000002eff0b9230 */ /* 0x010fe40000004100 */
[--C-:B------:R-:W-:Y:S02]  /*9ed0*/  @!P1 HADD2.F32 R5, -RZ, R6.reuse.H0_H0 ;  /* 0x20000006ff059230 */ /* 0x100fe40000004100 */
[----:B------:R-:W-:Y:S02]  /*9ee0*/  @!P1 HADD2.F32 R6, -RZ, R6.H1_H1 ;  /* 0x30000006ff069230 */ /* 0x000fe40000004100 */
[----:B------:R-:W-:Y:S01]  /*9ef0*/  @P0 FADD.FTZ R11, -R11, -RZ ;  /* 0x800000ff0b0b0221 */ /* 0x000fe20000010100 */
[--C-:B------:R-:W-:Y:S02]  /*9f00*/  @!P1 HADD2.F32 R12, -RZ, R7.reuse.H0_H0 ;  /* 0x20000007ff0c9230 */ /* 0x100fe40000004100 */
[----:B------:R-:W-:Y:S01]  /*9f10*/  @!P1 HADD2.F32 R9, -RZ, R7.H1_H1 ;  /* 0x30000007ff099230 */ /* 0x000fe20000004100 */
[----:B--2---:R-:W-:Y:S01]  /*9f20*/  @!P1 MOV R40, R37 ;  /* 0x0000002500289202 */ /* 0x004fe20000000f00 */
[----:B------:R-:W-:Y:S02]  /*9f30*/  @!P1 HADD2.F32 R10, -RZ, R46.H0_H0 ;  /* 0x2000002eff0a9230 */ /* 0x000fe40000004100 */
[----:B------:R-:W-:Y:S01]  /*9f40*/  @!P1 FMUL.FTZ R6, R6, R11 ;  /* 0x0000000b06069220 */ /* 0x000fe20000410000 */
[--C-:B------:R-:W-:Y:S01]  /*9f50*/  @!P1 HADD2.F32 R8, -RZ, R47.reuse.H1_H1 ;  /* 0x3000002fff089230 */ /* 0x100fe20000004100 */
[----:B------:R-:W-:Y:S01]  /*9f60*/  @!P1 MOV R11, R36 ;  /* 0x00000024000b9202 */ /* 0x000fe20000000f00 */
[----:B------:R-:W-:Y:S02]  /*9f70*/  @!P1 HADD2.F32 R7, -RZ, R47.H0_H0 ;  /* 0x2000002fff079230 */ /* 0x000fe40000004100 */
[----:B------:R-:W-:Y:S01]  /*9f80*/  @P0 FADD.FTZ R10, -R10, -RZ ;  /* 0x800000ff0a0a0221 */ /* 0x000fe20000010100 */
[--C-:B------:R-:W-:Y:S02]  /*9f90*/  @!P1 HADD2.F32 R31, -RZ, R44.reuse.H0_H0 ;  /* 0x2000002cff1f9230 */ /* 0x100fe40000004100 */
[----:B------:R-:W-:Y:S01]  /*9fa0*/  @P0 FADD.FTZ R8, -R8, -RZ ;  /* 0x800000ff08080221 */ /* 0x000fe20000010100 */
[----:B-----5:R-:W-:Y:S02]  /*9fb0*/  @!P1 HADD2.F32 R15, -RZ, R44.H1_H1 ;  /* 0x3000002cff0f9230 */ /* 0x020fe40000004100 */
[----:B------:R-:W-:Y:S01]  /*9fc0*/  @!P1 FMUL.FTZ R5, R5, R10 ;  /* 0x0000000a05059220 */ /* 0x000fe20000410000 */
[--C-:B------:R-:W-:Y:S02]  /*9fd0*/  @!P1 HADD2.F32 R13, -RZ, R45.reuse.H1_H1 ;  /* 0x3000002dff0d9230 */ /* 0x100fe40000004100 */
[----:B------:R-:W-:Y:S01]  /*9fe0*/  @!P1 FMUL.FTZ R8, R9, R8 ;  /* 0x0000000809089220 */ /* 0x000fe20000410000 */
[----:B------:R-:W-:Y:S02]  /*9ff0*/  @!P1 HADD2.F32 R14, -RZ, R45.H0_H0 ;  /* 0x2000002dff0e9230 */ /* 0x000fe40000004100 */
[----:B------:R-:W-:Y:S01]  /*a000*/  @P0 FADD.FTZ R7, -R7, -RZ ;  /* 0x800000ff07070221 */ /* 0x000fe20000010100 */
        /* <DEDUP_REMOVED lines=9> */
[----:B------:R-:W-:Y:S01]  /*a0a0*/  @!P1 FMUL.FTZ R7, R12, R7 ;  /* 0x000000070c079220 */ /* 0x000fe20000410000 */
[----:B------:R-:W-:Y:S01]  /*a0b0*/  @!P1 HADD2.F32 R12, -RZ, R32.H1_H1 ;  /* 0x30000020ff0c9230 */ /* 0x000fe20000004100 */
[----:B------:R-:W-:Y:S01]  /*a0c0*/  @!P1 MOV R32, R38 ;  /* 0x0000002600209202 */ /* 0x000fe20000000f00 */
[----:B------:R-:W-:Y:S02]  /*a0d0*/  @!P1 HADD2.F32 R30, -RZ, R35.H0_H0 ;  /* 0x20000023ff1e9230 */ /* 0x000fe40000004100 */
[----:B------:R-:W-:Y:S01]  /*a0e0*/  @!P1 FMUL.FTZ R0, R0, R31 ;  /* 0x0000001f00009220 */ /* 0x000fe20000410000 */
[----:B------:R-:W-:Y:S01]  /*a0f0*/  @!P1 FMUL.FTZ R2, R2, R15 ;  /* 0x0000000f02029220 */ /* 0x000fe20000410000 */
[----:B------:R-:W-:Y:S01]  /*a100*/  @!P1 FMUL.FTZ R4, R4, R13 ;  /* 0x0000000d04049220 */ /* 0x000fe20000410000 */
[--C-:B------:R-:W-:Y:S02]  /*a110*/  @!P1 HADD2.F32 R13, -RZ, R33.reuse.H0_H0 ;  /* 0x20000021ff0d9230 */ /* 0x100fe40000004100 */
[----:B------:R-:W-:Y:S01]  /*a120*/  @!P1 FMUL.FTZ R3, R3, R14 ;  /* 0x0000000e03039220 */ /* 0x000fe20000410000 */
[----:B------:R-:W-:Y:S01]  /*a130*/  @!P1 HADD2.F32 R15, -RZ, R33.H1_H1 ;  /* 0x30000021ff0f9230 */ /* 0x000fe20000004100 */
[----:B------:R-:W-:Y:S01]  /*a140*/  @!P1 MOV R33, R39 ;  /* 0x0000002700219202 */ /* 0x000fe20000000f00 */
        /* <DEDUP_REMOVED lines=11> */
[----:B------:R-:W-:Y:S01]  /*a200*/  @!P1 HADD2.F32 R31, -RZ, R35.H1_H1 ;  /* 0x30000023ff1f9230 */ /* 0x000fe20000004100 */
[----:B------:R-:W-:Y:S01]  /*a210*/  @!P1 F2FP.F16.F32.PACK_AB R3, R4, R3 ;  /* 0x000000030403923e */ /* 0x000fe200000000ff */
[----:B------:R-:W-:Y:S01]  /*a220*/  @!P1 HADD2.F32 R13, -RZ, R33.H1_H1 ;  /* 0x30000021ff0d9230 */ /* 0x000fe20000004100 */
[----:B------:R-:W-:Y:S01]  /*a230*/  @!P1 MOV R36, R0 ;  /* 0x0000000000249202 */ /* 0x000fe20000000f00 */
        /* <DEDUP_REMOVED lines=9> */
.L_x_3990:
[----:B------:R-:W-:Y:S05]  /*a2d0*/  BSYNC.RECONVERGENT B0 ;  /* 0x0000000000007941 */ /* 0x000fea0003800200 */
.L_x_3989:
[----:B------:R-:W-:Y:S04]  /*a2e0*/  BSSY.RECONVERGENT B0, `(.L_x_3991) ;  /* 0x00000b9000007945 */ /* 0x000fe80003800200 */
[----:B------:R-:W-:Y:S05]  /*a2f0*/  @!P5 BRA `(.L_x_3992) ;  /* 0x0000000800dcd947 */ /* 0x000fea0003800000 */
[----:B------:R-:W-:Y:S01]  /*a300*/  IMAD R3, R135, 0xa0, RZ ;  /* 0x000000a087037824 */ /* 0x000fe200078e02ff */
[----:B------:R-:W-:Y:S01]  /*a310*/  ISETP.GE.AND P0, PT, R22, R21, PT ;  /* 0x000000151600720c */ /* 0x000fe20003f06270 */
[----:B--2-4-:R-:W-:Y:S01]  /*a320*/  IMAD.WIDE.U32 R48, R206, 0xa0, R92 ;  /* 0x000000a0ce307825 */ /* 0x014fe200078e005c */
[----:B------:R-:W-:Y:S05]  /*a330*/  MOV R16, R18 ;  /* 0x0000001200107202 */ /* 0x000fea0000000f00 */
[----:B------:R-:W-:Y:S05]  /*a340*/  IMAD.WIDE.U32 R10, R134, 0xa0, R16 ;  /* 0x000000a0860a7825 */ /* 0x000fea00078e0010 */
[----:B------:R-:W-:Y:S02]  /*a350*/  IADD3 R11, PT, PT, R11, R3, RZ ;  /* 0x000000030b0b7210 */ /* 0x000fe40007ffe0ff */
[----:B------:R-:W-:Y:S03]  /*a360*/  @!P0 ISETP.GT.AND P1, PT, R27, RZ, PT ;  /* 0x000000ff1b00820c */ /* 0x000fe60003f24270 */
[----:B---3--:R-:W2:Y:S01]  /*a370*/  LD.E.128 R40, desc[UR4][R10.64] ;  /* 0x000000040a287980 */ /* 0x008ea2000c101d00 */
        /* <DEDUP_REMOVED lines=8> */
[----:B------:R-:W-:Y:S01]  /*a400*/  @!P0 SHF.L.U64.HI R0, R7, 0x1, R0 ;  /* 0x0000000107008819 */ /* 0x000fe20000010200 */
[----:B------:R-:W-:Y:S02]  /*a410*/  IMAD R3, R207, 0xa0, RZ ;  /* 0x000000a0cf037824 */ /* 0x000fe400078e02ff */
[----:B------:R-:W3:Y:S01]  /*a420*/  @!P0 LD.E.128 R4, desc[UR4][R4.64] ;  /* 0x0000000404048980 */ /* 0x000ee2000c101d00 */
[C---:B------:R-:W-:Y:S02]  /*a430*/  @!P0 IADD3.X R45, PT, PT, R0.reuse, R89, RZ, P1, !PT ;  /* 0x00000059002d8210 */ /* 0x040fe40000ffe4ff */
[----:B------:R-:W-:Y:S02]  /*a440*/  @!P0 IADD3 R8, P1, PT, R13, R90, RZ ;  /* 0x0000005a0d088210 */ /* 0x000fe40007f3e0ff */
[----:B------:R-:W-:Y:S02]  /*a450*/  IADD3 R49, PT, PT, R49, R3, RZ ;  /* 0x0000000331317210 */ /* 0x000fe40007ffe0ff */
[----:B------:R-:W-:Y:S01]  /*a460*/  @!P0 IADD3.X R9, PT, PT, R0, R91, RZ, P1, !PT ;  /* 0x0000005b00098210 */ /* 0x000fe20000ffe4ff */
        /* <DEDUP_REMOVED lines=16> */
[----:B------:R-:W-:Y:S01]  /*a570*/  @P1 FADD.FTZ R16, -R16, -RZ ;  /* 0x800000ff10101221 */ /* 0x000fe20000010100 */
[----:B------:R-:W-:Y:S02]  /*a580*/  @!P0 HADD2.F32 R5, -RZ, R6.H0_H0 ;  /* 0x20000006ff058230 */ /* 0x000fe40000004100 */
[----:B------:R-:W-:Y:S01]  /*a590*/  @P1 FADD.FTZ R15, -R15, -RZ ;  /* 0x800000ff0f0f1221 */ /* 0x000fe20000010100 */
[----:B------:R-:W-:Y:S02]  /*a5a0*/  @!P0 HADD2.F32 R31, -RZ, R44.H1_H1 ;  /* 0x3000002cff1f8230 */ /* 0x000fe40000004100 */
[----:B------:R-:W-:Y:S01]  /*a5b0*/  @P1 FADD.FTZ R33, -R33, -RZ ;  /* 0x800000ff21211221 */ /* 0x000fe20000010100 */
[----:B------:R-:W-:Y:S02]  /*a5c0*/  @!P0 HADD2.F32 R6, -RZ, R6.H1_H1 ;  /* 0x30000006ff068230 */ /* 0x000fe40000004100 */
[----:B------:R-:W-:Y:S01]  /*a5d0*/  @!P0 FMUL.FTZ R5, R5, R14 ;  /* 0x0000000e05058220 */ /* 0x000fe20000410000 */
[--C-:B------:R-:W-:Y:S02]  /*a5e0*/  @!P0 HADD2.F32 R12, -RZ, R7.reuse.H0_H0 ;  /* 0x20000007ff0c8230 */ /* 0x100fe40000004100 */
[----:B------:R-:W-:Y:S01]  /*a5f0*/  @!P0 FMUL.FTZ R0, R0, R33 ;  /* 0x0000002100008220 */ /* 0x000fe20000410000 */
[----:B-----5:R-:W-:Y:S02]  /*a600*/  @!P0 HADD2.F32 R9, -RZ, R7.H1_H1 ;  /* 0x30000007ff098230 */ /* 0x020fe40000004100 */
[----:B------:R-:W-:Y:S01]  /*a610*/  @P1 FADD.FTZ R31, -R31, -RZ ;  /* 0x800000ff1f1f1221 */ /* 0x000fe20000010100 */
[--C-:B------:R-:W-:Y:S02]  /*a620*/  @!P0 HADD2.F32 R7, -RZ, R47.reuse.H0_H0 ;  /* 0x2000002fff078230 */ /* 0x100fe40000004100 */
[----:B------:R-:W-:Y:S01]  /*a630*/  @!P0 FMUL.FTZ R6, R6, R13 ;  /* 0x0000000d06068220 */ /* 0x000fe20000410000 */
[----:B------:R-:W-:Y:S02]  /*a640*/  @!P0 HADD2.F32 R8, -RZ, R47.H1_H1 ;  /* 0x3000002fff088230 */ /* 0x000fe40000004100 */
[----:B------:R-:W-:Y:S01]  /*a650*/  @!P0 FMUL.FTZ R3, R3, R16 ;  /* 0x0000001003038220 */ /* 0x000fe20000410000 */
[----:B------:R-:W-:Y:S02]  /*a660*/  @!P0 HADD2.F32 R13, -RZ, R28.H0_H0 ;  /* 0x2000001cff0d8230 */ /* 0x000fe40000004100 */
[----:B------:R-:W-:Y:S01]  /*a670*/  @!P0 FMUL.FTZ R4, R4, R15 ;  /* 0x0000000f04048220 */ /* 0x000fe20000410000 */
[----:B------:R-:W-:Y:S02]  /*a680*/  @!P0 HADD2.F32 R14, -RZ, R36.H0_H0 ;  /* 0x20000024ff0e8230 */ /* 0x000fe40000004100 */
        /* <DEDUP_REMOVED lines=8> */
[----:B------:R-:W-:Y:S01]  /*a710*/  @!P0 FMUL.FTZ R8, R9, R8 ;  /* 0x0000000809088220 */ /* 0x000fe20000410000 */
[--C-:B------:R-:W-:Y:S02]  /*a720*/  @!P0 HADD2.F32 R9, -RZ, R37.reuse.H0_H0 ;  /* 0x20000025ff098230 */ /* 0x100fe40000004100 */
[----:B------:R-:W-:Y:S01]  /*a730*/  @!P0 FFMA.FTZ R0, R13, R14, R0 ;  /* 0x0000000e0d008223 */ /* 0x000fe20000010000 */
[----:B------:R-:W-:Y:S02]  /*a740*/  @!P0 HADD2.F32 R13, -RZ, R37.H1_H1 ;  /* 0x30000025ff0d8230 */ /* 0x000fe40000004100 */
[----:B------:R-:W-:Y:S01]  /*a750*/  @!P0 FFMA.FTZ R2, R15, R16, R2 ;  /* 0x000000100f028223 */ /* 0x000fe20000010002 */
[--C-:B------:R-:W-:Y:S01]  /*a760*/  @!P0 HADD2.F32 R14, -RZ, R38.reuse.H0_H0 ;  /* 0x20000026ff0e8230 */ /* 0x100fe20000004100 */
[----:B------:R-:W-:Y:S01]  /*a770*/  ISETP.GE.AND P1, PT, R19, R21, PT ;  /* 0x000000151300720c */ /* 0x000fe20003f26270 */
[----:B------:R-:W-:Y:S01]  /*a780*/  @!P0 HADD2.F32 R15, -RZ, R38.H1_H1 ;  /* 0x30000026ff0f8230 */ /* 0x000fe20000004100 */
[----:B------:R-:W-:Y:S01]  /*a790*/  @!P0 MOV R31, R42 ;  /* 0x0000002a001f8202 */ /* 0x000fe20000000f00 */
[----:B------:R-:W-:Y:S02]  /*a7a0*/  @!P0 HADD2.F32 R16, -RZ, R39.H0_H0 ;  /* 0x20000027ff108230 */ /* 0x000fe40000004100 */
[----:B------:R-:W-:Y:S01]  /*a7b0*/  @!P0 FFMA.FTZ R3, R12, R9, R3 ;  /* 0x000000090c038223 */ /* 0x000fe20000010003 */
[----:B------:R-:W-:Y:S01]  /*a7c0*/  @!P0 HADD2.F32 R9, -RZ, R30.H1_H1 ;  /* 0x3000001eff098230 */ /* 0x000fe20000004100 */
[----:B------:R-:W-:Y:S01]  /*a7d0*/  @!P0 F2FP.F16.F32.PACK_AB R12, R2, R0 ;  /* 0x00000000020c823e */ /* 0x000fe200000000ff */
[--C-:B------:R-:W-:Y:S01]  /*a7e0*/  @!P0 HADD2.F32 R0, -RZ, R31.reuse.H0_H0 ;  /* 0x2000001fff008230 */ /* 0x100fe20000004100 */
[----:B------:R-:W-:Y:S02]  /*a7f0*/  @!P0 MOV R2, R43 ;  /* 0x0000002b00028202 */ /* 0x000fe40000000f00 */
[----:B------:R-:W-:Y:S01]  /*a800*/  @!P0 FFMA.FTZ R4, R9, R13, R4 ;  /* 0x0000000d09048223 */ /* 0x000fe20000010004 */
[----:B------:R-:W-:Y:S02]  /*a810*/  @!P0 HADD2.F32 R9, -RZ, R31.H1_H1 ;  /* 0x3000001fff098230 */ /* 0x000fe40000004100 */
[----:B------:R-:W-:Y:S01]  /*a820*/  @!P0 FFMA.FTZ R5, R0, R14, R5 ;  /* 0x0000000e00058223 */ /* 0x000fe20000010005 */
[--C-:B------:R-:W-:Y:S01]  /*a830*/  @!P0 HADD2.F32 R0, -RZ, R2.reuse.H0_H0 ;  /* 0x20000002ff008230 */ /* 0x100fe20000004100 */
[----:B------:R-:W-:Y:S01]  /*a840*/  @!P0 MOV R40, R12 ;  /* 0x0000000c00288202 */ /* 0x000fe20000000f00 */
[----:B------:R-:W-:Y:S01]  /*a850*/  @!P0 HADD2.F32 R13, -RZ, R2.H1_H1 ;  /* 0x30000002ff0d8230 */ /* 0x000fe20000004100 */
[----:B------:R-:W-:Y:S01]  /*a860*/  @!P1 ISETP.GT.AND P2, PT, R27, 0x40, PT ;  /* 0x000000401b00980c */ /* 0x000fe20003f44270 */
[----:B------:R-:W-:Y:S01]  /*a870*/  @!P0 FFMA.FTZ R6, R9, R15, R6 ;  /* 0x0000000f09068223 */ /* 0x000fe20000010006 */
[----:B------:R-:W-:Y:S02]  /*a880*/  @!P0 FFMA.FTZ R7, R0, R16, R7 ;  /* 0x0000001000078223 */ /* 0x000fe40000010007 */
[----:B------:R-:W-:Y:S01]  /*a890*/  @!P0 FFMA.FTZ R8, R13, R28, R8 ;  /* 0x0000001c0d088223 */ /* 0x000fe20000010008 */
[----:B------:R-:W-:Y:S02]  /*a8a0*/  @!P1 SEL R14, R26, RZ, !P2 ;  /* 0x000000ff1a0e9207 */ /* 0x000fe40005000000 */
[----:B------:R-:W-:Y:S02]  /*a8b0*/  @!P1 SEL R9, R121, RZ, !P2 ;  /* 0x000000ff79099207 */ /* 0x000fe40005000000 */
[----:B------:R-:W-:Y:S02]  /*a8c0*/  @!P1 IADD3 R14, P3, PT, R113, R14, RZ ;  /* 0x0000000e710e9210 */ /* 0x000fe40007f7e0ff */
[----:B------:R-:W-:Y:S02]  /*a8d0*/  @!P0 F2FP.F16.F32.PACK_AB R6, R6, R5 ;  /* 0x000000050606823e */ /* 0x000fe400000000ff */
[----:B------:R-:W-:Y:S02]  /*a8e0*/  @!P0 F2FP.F16.F32.PACK_AB R7, R8, R7 ;  /* 0x000000070807823e */ /* 0x000fe400000000ff */
[----:B------:R-:W-:Y:S02]  /*a8f0*/  @!P0 F2FP.F16.F32.PACK_AB R13, R4, R3 ;  /* 0x00000003040d823e */ /* 0x000fe400000000ff */
[----:B------:R-:W-:Y:S02]  /*a900*/  @!P1 SHF.L.U32 R15, R14, 0x1, RZ ;  /* 0x000000010e0f9819 */ /* 0x000fe400000006ff */
[----:B------:R-:W-:Y:S02]  /*a910*/  @!P1 IADD3.X R9, PT, PT, R100, R9, RZ, P3, !PT ;  /* 0x0000000964099210 */ /* 0x000fe40001ffe4ff */
[----:B------:R-:W-:Y:S02]  /*a920*/  @!P0 MOV R41, R13 ;  /* 0x0000000d00298202 */ /* 0x000fe40000000f00 */
[----:B------:R-:W-:Y:S02]  /*a930*/  @!P0 MOV R42, R6 ;  /* 0x00000006002a8202 */ /* 0x000fe40000000f00 */
[----:B------:R-:W-:Y:S02]  /*a940*/  @!P0 MOV R43, R7 ;  /* 0x00000007002b8202 */ /* 0x000fe40000000f00 */
[----:B------:R-:W-:Y:S02]  /*a950*/  @!P1 IADD3 R44, P0, PT, R15, R88, RZ ;  /* 0x000000580f2c9210 */ /* 0x000fe40007f1e0ff */
[----:B------:R-:W-:Y:S01]  /*a960*/  @!P1 SEL R3, R29, R26, P2 ;  /* 0x0000001a1d039207 */ /* 0x000fe20001000000 */
[----:B------:R2:W-:Y:S01]  /*a970*/  ST.E.128 desc[UR4][R48.64], R40 ;  /* 0x0000002830007985 */ /* 0x0005e2000c101d04 */
[----:B------:R-:W-:Y:S03]  /*a980*/  @!P1 SHF.L.U64.HI R0, R14, 0x1, R9 ;  /* 0x000000010e009819 */ /* 0x000fe60000010209 */
[----:B------:R-:W-:Y:S01]  /*a990*/  @!P1 IMAD.WIDE R4, R3, 0x2, R10 ;  /* 0x0000000203049825 */ /* 0x000fe200078e020a */
[C---:B------:R-:W-:Y:S02]  /*a9a0*/  @!P1 IADD3.X R45, PT, PT, R0.reuse, R89, RZ, P0, !PT ;  /* 0x00000059002d9210 */ /* 0x040fe400007fe4ff */
[----:B------:R-:W-:Y:S01]  /*a9b0*/  @!P1 IADD3 R14, P0, PT, R15, R90, RZ ;  /* 0x0000005a0f0e9210 */ /* 0x000fe20007f1e0ff */
[----:B------:R-:W2:Y:S03]  /*a9c0*/  LD.E.128 R36, desc[UR4][R10.64+0x80] ;  /* 0x000080040a247980 */ /* 0x000ea6000c101d00 */
[----:B------:R-:W-:Y:S02]  /*a9d0*/  @!P1 IADD3.X R15, PT, PT, R0, R91, RZ, P0, !PT ;  /* 0x0000005b000f9210 */ /* 0x000fe400007fe4ff */
[----:B------:R-:W-:Y:S03]  /*a9e0*/  ISETP.GT.AND P0, PT, R27, 0x40, !P1 ;  /* 0x000000401b00780c */ /* 0x000fe60004f04270 */
[----:B------:R-:W3:Y:S08]  /*a9f0*/  @!P1 LD.E.128 R44, desc[UR4][R44.64+0x80] ;  /* 0x000080042c2c9980 */ /* 0x000ef0000c101d00 */
[----:B------:R-:W4:Y:S08]  /*aa00*/  @!P1 LD.E.128 R4, desc[UR4][R4.64+0x80] ;  /* 0x0000800404049980 */ /* 0x000f30000c101d00 */
[----:B------:R5:W5:Y:S01]  /*aa10*/  @!P1 LD.E.128 R32, desc[UR4][R14.64+0x80] ;  /* 0x000080040e209980 */ /* 0x000b62000c101d00 */
[----:B--2---:R-:W-:Y:S01]  /*aa20*/  @!P1 MOV R40, R37 ;  /* 0x0000002500289202 */ /* 0x004fe20000000f00 */
[--C-:B---3--:R-:W-:Y:S02]  /*aa30*/  @!P1 HADD2.F32 R11, -RZ, R46.reuse.H1_H1 ;  /* 0x3000002eff0b9230 */ /* 0x108fe40000004100 */
[----:B------:R-:W-:Y:S02]  /*aa40*/  @!P1 HADD2.F32 R10, -RZ, R46.H0_H0 ;  /* 0x2000002eff0a9230 */ /* 0x000fe40000004100 */
[----:B------:R-:W-:Y:S02]  /*aa50*/  @!P1 HADD2.F32 R8, -RZ, R47.H1_H1 ;  /* 0x3000002fff089230 */ /* 0x000fe40000004100 */
[----:B------:R-:W-:Y:S01]  /*aa60*/  @P0 FADD.FTZ R11, -R11, -RZ ;  /* 0x800000ff0b0b0221 */ /* 0x000fe20000010100 */
[----:B------:R-:W-:Y:S02]  /*aa70*/  @!P1 HADD2.F32 R31, -RZ, R44.H0_H0 ;  /* 0x2000002cff1f9230 */ /* 0x000fe40000004100 */
[----:B------:R-:W-:Y:S01]  /*aa80*/  @P0 FADD.FTZ R10, -R10, -RZ ;  /* 0x800000ff0a0a0221 */ /* 0x000fe20000010100 */
[--C-:B----4-:R-:W-:Y:S02]  /*aa90*/  @!P1 HADD2.F32 R0, -RZ, R4.reuse.H0_H0 ;  /* 0x20000004ff009230 */ /* 0x110fe40000004100 */
        /* <DEDUP_REMOVED lines=13> */
[----:B------:R-:W-:Y:S01]  /*ab70*/  @!P1 MOV R11, R36 ;  /* 0x00000024000b9202 */ /* 0x000fe20000000f00 */
[----:B-----5:R-:W-:Y:S02]  /*ab80*/  @!P1 HADD2.F32 R15, -RZ, R44.H1_H1 ;  /* 0x3000002cff0f9230 */ /* 0x020fe40000004100 */
[----:B------:R-:W-:Y:S01]  /*ab90*/  @!P1 FMUL.FTZ R8, R9, R8 ;  /* 0x0000000809089220 */ /* 0x000fe20000410000 */
[--C-:B------:R-:W-:Y:S02]  /*aba0*/  @!P1 HADD2.F32 R13, -RZ, R45.reuse.H1_H1 ;  /* 0x3000002dff0d9230 */ /* 0x100fe40000004100 */
        /* <DEDUP_REMOVED lines=9> */
[----:B------:R-:W-:Y:S01]  /*ac40*/  @!P1 HADD2.F32 R12, -RZ, R32.H1_H1 ;  /* 0x30000020ff0c9230 */ /* 0x000fe20000004100 */
[----:B------:R-:W-:Y:S01]  /*ac50*/  @!P1 MOV R32, R38 ;  /* 0x0000002600209202 */ /* 0x000fe20000000f00 */
[--C-:B------:R-:W-:Y:S02]  /*ac60*/  @!P1 HADD2.F32 R16, -RZ, R34.reuse.H0_H0 ;  /* 0x20000022ff109230 */ /* 0x100fe40000004100 */
[----:B------:R-:W-:Y:S01]  /*ac70*/  @!P1 FMUL.FTZ R2, R2, R15 ;  /* 0x0000000f02029220 */ /* 0x000fe20000410000 */
[--C-:B------:R-:W-:Y:S02]  /*ac80*/  @!P1 HADD2.F32 R15, -RZ, R33.reuse.H1_H1 ;  /* 0x30000021ff0f9230 */ /* 0x100fe40000004100 */
[----:B------:R-:W-:Y:S01]  /*ac90*/  @!P1 FMUL.FTZ R4, R4, R13 ;  /* 0x0000000d04049220 */ /* 0x000fe20000410000 */
[----:B------:R-:W-:Y:S01]  /*aca0*/  @!P1 HADD2.F32 R13, -RZ, R33.H0_H0 ;  /* 0x20000021ff0d9230 */ /* 0x000fe20000004100 */
[----:B------:R-:W-:Y:S01]  /*acb0*/  @!P1 MOV R33, R39 ;  /* 0x0000002700219202 */ /* 0x000fe20000000f00 */
[----:B------:R-:W-:Y:S02]  /*acc0*/  @!P1 HADD2.F32 R28, -RZ, R34.H1_H1 ;  /* 0x30000022ff1c9230 */ /* 0x000fe40000004100 */
        /* <DEDUP_REMOVED lines=26> */
.L_x_3992:
[----:B------:R-:W-:Y:S05]  /*ae70*/  BSYNC.RECONVERGENT B0 ;  /* 0x0000000000007941 */ /* 0x000fea0003800200 */
.L_x_3991:
        /* <DEDUP_REMOVED lines=90> */
[----:B------:R-:W-:Y:S01]  /*b420*/  @!P0 FFMA.FTZ R7, R0, R16, R7 ;  /* 0x0000001000078223 */ /* 0x000fe20000010007 */
[----:B------:R-:W-:Y:S01]  /*b430*/  @!P0 F2FP.F16.F32.PACK_AB R9, R4, R3 ;  /* 0x000000030409823e */ /* 0x000fe200000000ff */
[----:B------:R-:W-:Y:S01]  /*b440*/  @!P0 FFMA.FTZ R8, R13, R28, R8 ;  /* 0x0000001c0d088223 */ /* 0x000fe20000010008 */
[----:B------:R-:W-:Y:S02]  /*b450*/  @!P1 SEL R31, R26, RZ, !P2 ;  /* 0x000000ff1a1f9207 */ /* 0x000fe40005000000 */
[----:B------:R-:W-:Y:S02]  /*b460*/  @!P1 SEL R2, R121, RZ, !P2 ;  /* 0x000000ff79029207 */ /* 0x000fe40005000000 */
[----:B------:R-:W-:Y:S02]  /*b470*/  @!P1 IADD3 R31, P3, PT, R112, R31, RZ ;  /* 0x0000001f701f9210 */ /* 0x000fe40007f7e0ff */
        /* <DEDUP_REMOVED lines=89> */
.L_x_3994:
[----:B------:R-:W-:Y:S05]  /*ba10*/  BSYNC.RECONVERGENT B0 ;  /* 0x0000000000007941 */ /* 0x000fea0003800200 */
.L_x_3993:
[----:B------:R-:W-:Y:S01]  /*ba20*/  ISETP.NE.AND P0, PT, R119, RZ, PT ;  /* 0x000000ff7700720c */ /* 0x000fe20003f05270 */
[----:B------:R-:W-:Y:S11]  /*ba30*/  BSSY.RECONVERGENT B0, `(.L_x_3995) ;  /* 0x00000ba000007945 */ /* 0x000ff60003800200 */
[----:B------:R-:W-:Y:S01]  /*ba40*/  @!UPT UIADD3 URZ, UPT, UPT, URZ, URZ, URZ ;  /* 0x000000fffffff290 */ /* 0x000fe2000fffe0ff */
[----:B------:R-:W-:Y:S05]  /*ba50*/  @!P0 BRA `(.L_x_3996) ;  /* 0x0000000800dc8947 */ /* 0x000fea0003800000 */
[----:B------:R-:W-:Y:S01]  /*ba60*/  IMAD R3, R135, 0xe0, RZ ;  /* 0x000000e087037824 */ /* 0x000fe200078e02ff */
[----:B------:R-:W-:Y:S01]  /*ba70*/  ISETP.GE.AND P0, PT, R22, R21, PT ;  /* 0x000000151600720c */ /* 0x000fe20003f06270 */
[----:B---3--:R-:W-:Y:S01]  /*ba80*/  IMAD.WIDE.U32 R44, R206, 0xe0, R92 ;  /* 0x000000e0ce2c7825 */ /* 0x008fe200078e005c */
[----:B------:R-:W-:Y:S05]  /*ba90*/  MOV R16, R18 ;  /* 0x0000001200107202 */ /* 0x000fea0000000f00 */
[----:B------:R-:W-:Y:S05]  /*baa0*/  IMAD.WIDE.U32 R10, R134, 0xe0, R16 ;  /* 0x000000e0860a7825 */ /* 0x000fea00078e0010 */
[----:B------:R-:W-:Y:S02]  /*bab0*/  IADD3 R11, PT, PT, R11, R3, RZ ;  /* 0x000000030b0b7210 */ /* 0x000fe40007ffe0ff */
[----:B------:R-:W-:Y:S03]  /*bac0*/  @!P0 ISETP.GT.AND P1, PT, R27, RZ, PT ;  /* 0x000000ff1b00820c */ /* 0x000fe60003f24270 */
[----:B--2-4-:R-:W2:Y:S01]  /*bad0*/  LD.E.128 R36, desc[UR4][R10.64] ;  /* 0x000000040a247980 */ /* 0x014ea2000c101d00 */
        /* <DEDUP_REMOVED lines=9> */
[----:B------:R-:W-:Y:S01]  /*bb70*/  IMAD R3, R207, 0xe0, RZ ;  /* 0x000000e0cf037824 */ /* 0x000fe200078e02ff */
[----:B------:R-:W-:Y:S01]  /*bb80*/  ISETP.GT.AND P2, PT, R27, RZ, !P0 ;  /* 0x000000ff1b00720c */ /* 0x000fe20004744270 */
[----:B------:R-:W3:Y:S01]  /*bb90*/  @!P0 LD.E.128 R4, desc[UR4][R4.64] ;  /* 0x0000000404048980 */ /* 0x000ee2000c101d00 */
[C---:B------:R-:W-:Y:S02]  /*bba0*/  @!P0 IADD3.X R41, PT, PT, R0.reuse, R89, RZ, P1, !PT ;  /* 0x0000005900298210 */ /* 0x040fe40000ffe4ff */
[----:B------:R-:W-:Y:S02]  /*bbb0*/  @!P0 IADD3 R8, P1, PT, R13, R90, RZ ;  /* 0x0000005a0d088210 */ /* 0x000fe40007f3e0ff */
[----:B------:R-:W-:Y:S02]  /*bbc0*/  IADD3 R45, PT, PT, R45, R3, RZ ;  /* 0x000000032d2d7210 */ /* 0x000fe40007ffe0ff */
[----:B------:R-:W-:Y:S01]  /*bbd0*/  @!P0 IADD3.X R9, PT, PT, R0, R91, RZ, P1, !PT ;  /* 0x0000005b00098210 */ /* 0x000fe20000ffe4ff */
[----:B------:R-:W4:Y:S01]  /*bbe0*/  @!P0 LD.E.128 R40, desc[UR4][R40.64] ;  /* 0x0000000428288980 */ /* 0x000f22000c101d00 */
[----:B------:R-:W-:Y:S07]  /*bbf0*/  ISETP.GE.AND P1, PT, R19, R21, PT ;  /* 0x000000151300720c */ /* 0x000fee0003f26270 */
[----:B------:R5:W2:Y:S01]  /*bc00*/  @!P0 LD.E.128 R32, desc[UR4][R8.64] ;  /* 0x0000000408208980 */ /* 0x000aa2000c101d00 */
[--C-:B---3--:R-:W-:Y:S02]  /*bc10*/  @!P0 HADD2.F32 R0, -RZ, R4.reuse.H0_H0 ;  /* 0x20000004ff008230 */ /* 0x108fe40000004100 */
[----:B------:R-:W-:Y:S02]  /*bc20*/  @!P0 HADD2.F32 R2, -RZ, R4.H1_H1 ;  /* 0x30000004ff028230 */ /* 0x000fe40000004100 */
[--C-:B------:R-:W-:Y:S02]  /*bc30*/  @!P0 HADD2.F32 R3, -RZ, R5.reuse.H0_H0 ;  /* 0x20000005ff038230 */ /* 0x100fe40000004100 */
[----:B------:R-:W-:Y:S02]  /*bc40*/  @!P0 HADD2.F32 R4, -RZ, R5.H1_H1 ;  /* 0x30000005ff048230 */ /* 0x000fe40000004100 */
[----:B----4-:R-:W-:Y:S02]  /*bc50*/  @!P0 HADD2.F32 R13, -RZ, R42.H1_H1 ;  /* 0x3000002aff0d8230 */ /* 0x010fe40000004100 */
[--C-:B------:R-:W-:Y:S02]  /*bc60*/  @!P0 HADD2.F32 R12, -RZ, R7.reuse.H0_H0 ;  /* 0x20000007ff0c8230 */ /* 0x100fe40000004100 */
[----:B-----5:R-:W-:Y:S02]  /*bc70*/  @!P0 HADD2.F32 R9, -RZ, R7.H1_H1 ;  /* 0x30000007ff098230 */ /* 0x020fe40000004100 */
[----:B------:R-:W-:Y:S01]  /*bc80*/  @P2 FADD.FTZ R13, -R13, -RZ ;  /* 0x800000ff0d0d2221 */ /* 0x000fe20000010100 */
[----:B------:R-:W-:Y:S02]  /*bc90*/  @!P0 HADD2.F32 R5, -RZ, R6.H0_H0 ;  /* 0x20000006ff058230 */ /* 0x000fe40000004100 */
[----:B------:R-:W-:Y:S02]  /*bca0*/  @!P0 HADD2.F32 R14, -RZ, R42.H0_H0 ;  /* 0x2000002aff0e8230 */ /* 0x000fe40000004100 */
[----:B------:R-:W-:Y:S02]  /*bcb0*/  @!P0 HADD2.F32 R7, -RZ, R43.H0_H0 ;  /* 0x2000002bff078230 */ /* 0x000fe40000004100 */
[----:B------:R-:W-:Y:S02]  /*bcc0*/  @!P0 HADD2.F32 R6, -RZ, R6.H1_H1 ;  /* 0x30000006ff068230 */ /* 0x000fe40000004100 */
[----:B------:R-:W-:Y:S01]  /*bcd0*/  @P2 FADD.FTZ R14, -R14, -RZ ;  /* 0x800000ff0e0e2221 */ /* 0x000fe20000010100 */
[--C-:B------:R-:W-:Y:S02]  /*bce0*/  @!P0 HADD2.F32 R31, -RZ, R40.reuse.H0_H0 ;  /* 0x20000028ff1f8230 */ /* 0x100fe40000004100 */
[----:B------:R-:W-:Y:S01]  /*bcf0*/  @P2 FADD.FTZ R7, -R7, -RZ ;  /* 0x800000ff07072221 */ /* 0x000fe20000010100 */
[----:B------:R-:W-:Y:S02]  /*bd00*/  @!P0 HADD2.F32 R15, -RZ, R41.H1_H1 ;  /* 0x30000029ff0f8230 */ /* 0x000fe40000004100 */
[----:B------:R-:W-:Y:S01]  /*bd10*/  @!P0 FMUL.FTZ R6, R6, R13 ;  /* 0x0000000d06068220 */ /* 0x000fe20000410000 */
[----:B------:R-:W-:Y:S01]  /*bd20*/  @!P0 HADD2.F32 R8, -RZ, R43.H1_H1 ;  /* 0x3000002bff088230 */ /* 0x000fe20000004100 */
[----:B--2---:R-:W-:Y:S01]  /*bd30*/  @!P0 MOV R13, R36 ;  /* 0x00000024000d8202 */ /* 0x004fe20000000f00 */
[----:B------:R-:W-:Y:S02]  /*bd40*/  @!P0 HADD2.F32 R21, -RZ, R40.H1_H1 ;  /* 0x30000028ff158230 */ /* 0x000fe40000004100 */
[----:B------:R-:W-:Y:S01]  /*bd50*/  @!P0 FMUL.FTZ R5, R5, R14 ;  /* 0x0000000e05058220 */ /* 0x000fe20000410000 */
[----:B------:R-:W-:Y:S02]  /*bd60*/  @!P0 HADD2.F32 R16, -RZ, R41.H0_H0 ;  /* 0x20000029ff108230 */ /* 0x000fe40000004100 */
[----:B------:R-:W-:Y:S01]  /*bd70*/  @P2 FADD.FTZ R31, -R31, -RZ ;  /* 0x800000ff1f1f2221 */ /* 0x000fe20000010100 */
[----:B------:R-:W-:Y:S02]  /*bd80*/  @!P0 HADD2.F32 R14, -RZ, R32.H1_H1 ;  /* 0x30000020ff0e8230 */ /* 0x000fe40000004100 */
[----:B------:R-:W-:Y:S01]  /*bd90*/  @P2 FADD.FTZ R15, -R15, -RZ ;  /* 0x800000ff0f0f2221 */ /* 0x000fe20000010100 */
[--C-:B------:R-:W-:Y:S02]  /*bda0*/  @!P0 HADD2.F32 R28, -RZ, R33.reuse.H1_H1 ;  /* 0x30000021ff1c8230 */ /* 0x100fe40000004100 */
[----:B------:R-:W-:Y:S01]  /*bdb0*/  @P2 FADD.FTZ R8, -R8, -RZ ;  /* 0x800000ff08082221 */ /* 0x000fe20000010100 */
[----:B------:R-:W-:Y:S02]  /*bdc0*/  @!P0 HADD2.F32 R30, -RZ, R34.H0_H0 ;  /* 0x20000022ff1e8230 */ /* 0x000fe40000004100 */
[----:B------:R-:W-:Y:S01]  /*bdd0*/  @!P0 FMUL.FTZ R7, R12, R7 ;  /* 0x000000070c078220 */ /* 0x000fe20000410000 */
[----:B------:R-:W-:Y:S02]  /*bde0*/  @!P0 HADD2.F32 R12, -RZ, R32.H0_H0 ;  /* 0x20000020ff0c8230 */ /* 0x000fe40000004100 */
[----:B------:R-:W-:Y:S01]  /*bdf0*/  @!P0 FMUL.FTZ R0, R0, R31 ;  /* 0x0000001f00008220 */ /* 0x000fe20000410000 */
[----:B------:R-:W-:Y:S02]  /*be00*/  @!P0 HADD2.F32 R32, -RZ, R34.H1_H1 ;  /* 0x30000022ff208230 */ /* 0x000fe40000004100 */
[----:B------:R-:W-:Y:S01]  /*be10*/  @!P0 FMUL.FTZ R4, R4, R15 ;  /* 0x0000000f04048220 */ /* 0x000fe20000410000 */
[----:B------:R-:W-:Y:S02]  /*be20*/  @!P0 HADD2.F32 R15, -RZ, R33.H0_H0 ;  /* 0x20000021ff0f8230 */ /* 0x000fe40000004100 */
[----:B------:R-:W-:Y:S01]  /*be30*/  @P2 FADD.FTZ R21, -R21, -RZ ;  /* 0x800000ff15152221 */ /* 0x000fe20000010100 */
[--C-:B------:R-:W-:Y:S02]  /*be40*/  @!P0 HADD2.F32 R33, -RZ, R35.reuse.H0_H0 ;  /* 0x20000023ff218230 */ /* 0x100fe40000004100 */
[----:B------:R-:W-:Y:S01]  /*be50*/  @!P0 FMUL.FTZ R8, R9, R8 ;  /* 0x0000000809088220 */ /* 0x000fe20000410000 */
[----:B------:R-:W-:Y:S01]  /*be60*/  @!P0 HADD2.F32 R34, -RZ, R35.H1_H1 ;  /* 0x30000023ff228230 */ /* 0x000fe20000004100 */
[----:B------:R-:W-:Y:S01]  /*be70*/  @!P0 MOV R31, R37 ;  /* 0x00000025001f8202 */ /* 0x000fe20000000f00 */
[--C-:B------:R-:W-:Y:S02]  /*be80*/  @!P0 HADD2.F32 R9, -RZ, R13.reuse.H0_H0 ;  /* 0x2000000dff098230 */ /* 0x100fe40000004100 */
[----:B------:R-:W-:Y:S01]  /*be90*/  @P2 FADD.FTZ R16, -R16, -RZ ;  /* 0x800000ff10102221 */ /* 0x000fe20000010100 */
[----:B------:R-:W-:Y:S01]  /*bea0*/  @!P0 HADD2.F32 R13, -RZ, R13.H1_H1 ;  /* 0x3000000dff0d8230 */ /* 0x000fe20000004100 */
[----:B------:R-:W-:Y:S01]  /*beb0*/  @!P0 MOV R35, R38 ;  /* 0x0000002600238202 */ /* 0x000fe20000000f00 */
[----:B------:R-:W-:Y:S01]  /*bec0*/  @!P0 FMUL.FTZ R2, R2, R21 ;  /* 0x0000001502028220 */ /* 0x000fe20000410000 */
[----:B------:R-:W-:Y:S01]  /*bed0*/  @!P0 FMUL.FTZ R3, R3, R16 ;  /* 0x0000001003038220 */ /* 0x000fe20000410000 */
[--C-:B------:R-:W-:Y:S02]  /*bee0*/  @!P0 HADD2.F32 R16, -RZ, R31.reuse.H0_H0 ;  /* 0x2000001fff108230 */ /* 0x100fe40000004100 */
[----:B------:R-:W-:Y:S01]  /*bef0*/  @!P0 FFMA.FTZ R0, R9, R12, R0 ;  /* 0x0000000c09008223 */ /* 0x000fe20000010000 */
[----:B------:R-:W-:Y:S02]  /*bf00*/  @!P0 HADD2.F32 R31, -RZ, R31.H1_H1 ;  /* 0x3000001fff1f8230 */ /* 0x000fe40000004100 */
[----:B------:R-:W-:Y:S01]  /*bf10*/  @!P0 FFMA.FTZ R2, R13, R14, R2 ;  /* 0x0000000e0d028223 */ /* 0x000fe20000010002 */
[--C-:B------:R-:W-:Y:S01]  /*bf20*/  @!P0 HADD2.F32 R12, -RZ, R35.reuse.H0_H0 ;  /* 0x20000023ff0c8230 */ /* 0x100fe20000004100 */
[----:B------:R-:W-:Y:S01]  /*bf30*/  @!P0 MOV R14, R39 ;  /* 0x00000027000e8202 */ /* 0x000fe20000000f00 */
[----:B------:R-:W-:Y:S02]  /*bf40*/  @!P0 HADD2.F32 R13, -RZ, R35.H1_H1 ;  /* 0x30000023ff0d8230 */ /* 0x000fe40000004100 */
[----:B------:R-:W-:Y:S01]  /*bf50*/  @!P0 FFMA.FTZ R3, R16, R15, R3 ;  /* 0x0000000f10038223 */ /* 0x000fe20000010003 */
[----:B------:R-:W-:Y:S01]  /*bf60*/  @!P0 FFMA.FTZ R4, R31, R28, R4 ;  /* 0x0000001c1f048223 */ /* 0x000fe20000010004 */
[----:B------:R-:W-:Y:S01]  /*bf70*/  @!P0 FFMA.FTZ R5, R12, R30, R5 ;  /* 0x0000001e0c058223 */ /* 0x000fe20000010005 */
[--C-:B------:R-:W-:Y:S02]  /*bf80*/  @!P0 HADD2.F32 R12, -RZ, R14.reuse.H0_H0 ;  /* 0x2000000eff0c8230 */ /* 0x100fe40000004100 */
[----:B------:R-:W-:Y:S01]  /*bf90*/  @!P0 FFMA.FTZ R6, R13, R32, R6 ;  /* 0x000000200d068223 */ /* 0x000fe20000010006 */
[----:B------:R-:W-:Y:S01]  /*bfa0*/  @!P0 HADD2.F32 R15, -RZ, R14.H1_H1 ;  /* 0x3000000eff0f8230 */ /* 0x000fe20000004100 */
[----:B------:R-:W-:Y:S01]  /*bfb0*/  @!P1 ISETP.GT.AND P2, PT, R27, 0x40, PT ;  /* 0x000000401b00980c */ /* 0x000fe20003f44270 */
[----:B------:R-:W-:Y:S02]  /*bfc0*/  @!P0 FFMA.FTZ R7, R12, R33, R7 ;  /* 0x000000210c078223 */ /* 0x000fe40000010007 */
[----:B------:R-:W-:Y:S01]  /*bfd0*/  @!P0 F2FP.F16.F32.PACK_AB R6, R6, R5 ;  /* 0x000000050606823e */ /* 0x000fe200000000ff */
[----:B------:R-:W-:Y:S01]  /*bfe0*/  @!P0 FFMA.FTZ R8, R15, R34, R8 ;  /* 0x000000220f088223 */ /* 0x000fe20000010008 */
[----:B------:R-:W-:Y:S02]  /*bff0*/  @!P1 SEL R9, R29, R26, P2 ;  /* 0x0000001a1d099207 */ /* 0x000fe40001000000 */
[----:B------:R-:W-:Y:S02]  /*c000*/  @!P1 SEL R26, R26, RZ, !P2 ;  /* 0x000000ff1a1a9207 */ /* 0x000fe40005000000 */
[----:B------:R-:W-:Y:S02]  /*c010*/  @!P1 SEL R121, R121, RZ, !P2 ;  /* 0x000000ff79799207 */ /* 0x000fe40005000000 */
[----:B------:R-:W-:Y:S02]  /*c020*/  @!P1 IADD3 R26, P2, PT, R111, R26, RZ ;  /* 0x0000001a6f1a9210 */ /* 0x000fe40007f5e0ff */
[----:B------:R-:W-:Y:S02]  /*c030*/  @!P0 F2FP.F16.F32.PACK_AB R7, R8, R7 ;  /* 0x000000070807823e */ /* 0x000fe400000000ff */
[----:B------:R-:W-:Y:S02]  /*c040*/  @!P0 F2FP.F16.F32.PACK_AB R2, R2, R0 ;  /* 0x000000000202823e */ /* 0x000fe400000000ff */
[----:B------:R-:W-:Y:S01]  /*c050*/  @!P0 F2FP.F16.F32.PACK_AB R3, R4, R3 ;  /* 0x000000030403823e */ /* 0x000fe200000000ff */
[----:B------:R-:W-:Y:S01]  /*c060*/  @!P1 IMAD.WIDE R4, R9, 0x2, R10 ;  /* 0x0000000209049825 */ /* 0x000fe200078e020a */
[----:B------:R-:W-:Y:S02]  /*c070*/  @!P1 SHF.L.U32 R15, R26, 0x1, RZ ;  /* 0x000000011a0f9819 */ /* 0x000fe400000006ff */
[----:B------:R-:W-:Y:S02]  /*c080*/  @!P1 IADD3.X R121, PT, PT, R98, R121, RZ, P2, !PT ;  /* 0x0000007962799210 */ /* 0x000fe400017fe4ff */
[----:B------:R-:W-:Y:S02]  /*c090*/  @!P0 MOV R36, R2 ;  /* 0x0000000200248202 */ /* 0x000fe40000000f00 */
[----:B------:R-:W-:Y:S02]  /*c0a0*/  @!P0 MOV R37, R3 ;  /* 0x0000000300258202 */ /* 0x000fe40000000f00 */
[----:B------:R-:W-:Y:S02]  /*c0b0*/  @!P0 MOV R38, R6 ;  /* 0x0000000600268202 */ /* 0x000fe40000000f00 */
[----:B------:R-:W-:Y:S02]  /*c0c0*/  @!P0 MOV R39, R7 ;  /* 0x0000000700278202 */ /* 0x000fe40000000f00 */
        /* <DEDUP_REMOVED lines=19> */
[----:B------:R-:W-:Y:S02]  /*c200*/  @!P1 HADD2.F32 R10, -RZ, R42.H0_H0 ;  /* 0x2000002aff0a9230 */ /* 0x000fe40000004100 */
[----:B------:R-:W-:Y:S01]  /*c210*/  @!P1 HADD2.F32 R8, -RZ, R43.H1_H1 ;  /* 0x3000002bff089230 */ /* 0x000fe20000004100 */
[----:B--2---:R-:W-:Y:S01]  /*c220*/  @!P1 MOV R36, R33 ;  /* 0x0000002100249202 */ /* 0x004fe20000000f00 */
[--C-:B------:R-:W-:Y:S02]  /*c230*/  @!P1 HADD2.F32 R12, -RZ, R7.reuse.H0_H0 ;  /* 0x20000007ff0c9230 */ /* 0x100fe40000004100 */
[----:B------:R-:W-:Y:S01]  /*c240*/  @!P1 FMUL.FTZ R6, R6, R11 ;  /* 0x0000000b06069220 */ /* 0x000fe20000410000 */
[----:B------:R-:W-:Y:S01]  /*c250*/  @!P1 HADD2.F32 R9, -RZ, R7.H1_H1 ;  /* 0x30000007ff099230 */ /* 0x000fe20000004100 */
[----:B------:R-:W-:Y:S01]  /*c260*/  @!P1 MOV R11, R32 ;  /* 0x00000020000b9202 */ /* 0x000fe20000000f00 */
[--C-:B-----5:R-:W-:Y:S02]  /*c270*/  @!P1 HADD2.F32 R15, -RZ, R40.reuse.H1_H1 ;  /* 0x30000028ff0f9230 */ /* 0x120fe40000004100 */
[----:B------:R-:W-:Y:S01]  /*c280*/  @P0 FADD.FTZ R10, -R10, -RZ ;  /* 0x800000ff0a0a0221 */ /* 0x000fe20000010100 */
[----:B------:R-:W-:Y:S02]  /*c290*/  @!P1 HADD2.F32 R13, -RZ, R41.H1_H1 ;  /* 0x30000029ff0d9230 */ /* 0x000fe40000004100 */
[----:B------:R-:W-:Y:S01]  /*c2a0*/  @P0 FADD.FTZ R8, -R8, -RZ ;  /* 0x800000ff08080221 */ /* 0x000fe20000010100 */
[----:B------:R-:W-:Y:S02]  /*c2b0*/  @!P1 HADD2.F32 R21, -RZ, R40.H0_H0 ;  /* 0x20000028ff159230 */ /* 0x000fe40000004100 */
[----:B------:R-:W-:Y:S01]  /*c2c0*/  @P0 FADD.FTZ R15, -R15, -RZ ;  /* 0x800000ff0f0f0221 */ /* 0x000fe20000010100 */
[----:B------:R-:W-:Y:S02]  /*c2d0*/  @!P1 HADD2.F32 R7, -RZ, R43.H0_H0 ;  /* 0x2000002bff079230 */ /* 0x000fe40000004100 */
[----:B------:R-:W-:Y:S01]  /*c2e0*/  @P0 FADD.FTZ R13, -R13, -RZ ;  /* 0x800000ff0d0d0221 */ /* 0x000fe20000010100 */
[----:B------:R-:W-:Y:S02]  /*c2f0*/  @!P1 HADD2.F32 R14, -RZ, R41.H0_H0 ;  /* 0x20000029ff0e9230 */ /* 0x000fe40000004100 */
[----:B------:R-:W-:Y:S01]  /*c300*/  @P0 FADD.FTZ R21, -R21, -RZ ;  /* 0x800000ff15150221 */ /* 0x000fe20000010100 */
[--C-:B------:R-:W-:Y:S02]  /*c310*/  @!P1 HADD2.F32 R16, -RZ, R30.reuse.H0_H0 ;  /* 0x2000001eff109230 */ /* 0x100fe40000004100 */
[----:B------:R-:W-:Y:S01]  /*c320*/  @P0 FADD.FTZ R7, -R7, -RZ ;  /* 0x800000ff07070221 */ /* 0x000fe20000010100 */
[----:B------:R-:W-:Y:S02]  /*c330*/  @!P1 HADD2.F32 R26, -RZ, R30.H1_H1 ;  /* 0x3000001eff1a9230 */ /* 0x000fe40000004100 */
[----:B------:R-:W-:Y:S01]  /*c340*/  @!P1 FMUL.FTZ R5, R5, R10 ;  /* 0x0000000a05059220 */ /* 0x000fe20000410000 */
[--C-:B------:R-:W-:Y:S02]  /*c350*/  @!P1 HADD2.F32 R10, -RZ, R28.reuse.H0_H0 ;  /* 0x2000001cff0a9230 */ /* 0x100fe40000004100 */
[----:B------:R-:W-:Y:S01]  /*c360*/  @!P1 FMUL.FTZ R8, R9, R8 ;  /* 0x0000000809089220 */ /* 0x000fe20000410000 */
        /* <DEDUP_REMOVED lines=8> */
[----:B------:R-:W-:Y:S01]  /*c3f0*/  @!P1 HADD2.F32 R13, -RZ, R29.H0_H0 ;  /* 0x2000001dff0d9230 */ /* 0x000fe20000004100 */
[----:B------:R-:W-:Y:S01]  /*c400*/  @!P1 MOV R29, R34 ;  /* 0x00000022001d9202 */ /* 0x000fe20000000f00 */
[----:B------:R-:W-:Y:S01]  /*c410*/  @!P1 FMUL.FTZ R0, R0, R21 ;  /* 0x0000001500009220 */ /* 0x000fe20000410000 */
        /* <DEDUP_REMOVED lines=12> */
[--C-:B------:R-:W-:Y:S02]  /*c4e0*/  @!P1 HADD2.F32 R12, -RZ, R30.reuse.H0_H0 ;  /* 0x2000001eff0c9230 */ /* 0x100fe40000004100 */
        /* <DEDUP_REMOVED lines=14> */
.L_x_3996:
[----:B------:R-:W-:Y:S05]  /*c5d0*/  BSYNC.RECONVERGENT B0 ;  /* 0x0000000000007941 */ /* 0x000fea0003800200 */
.L_x_3995:
[----:B------:R-:W5:Y:S02]  /*c5e0*/  LD.E R3, desc[UR4][R132.64+0xd0] ;  /* 0x0000d00484037980 */ /* 0x000f64000c101900 */
[----:B-----5:R-:W-:Y:S05]  /*c5f0*/  IMAD.U32 R3, R3, -0x40, RZ ;  /* 0xffffffc003037824 */ /* 0x020fea00078e00ff */
[C---:B------:R-:W-:Y:S02]  /*c600*/  LEA R90, P1, R3.reuse, R90, 0x1 ;  /* 0x0000005a035a7211 */ /* 0x040fe400078208ff */
[C---:B------:R-:W-:Y:S02]  /*c610*/  LEA R88, P0, R3.reuse, R88, 0x1 ;  /* 0x0000005803587211 */ /* 0x040fe400078008ff */
[C---:B------:R-:W-:Y:S02]  /*c620*/  LEA.HI.X.SX32 R91, R3.reuse, R91, 0x1, P1 ;  /* 0x0000005b035b7211 */ /* 0x040fe400008f0eff */
[----:B------:R-:W-:Y:S09]  /*c630*/  LEA.HI.X.SX32 R89, R3, R89, 0x1, P0 ;  /* 0x0000005903597211 */ /* 0x000ff200000f0eff */
.L_x_3963:
[----:B------:R-:W-:Y:S05]  /*c640*/  BSYNC.RECONVERGENT B1 ;  /* 0x0000000000017941 */ /* 0x000fea0003800200 */
.L_x_3961:
[----:B------:R-:W-:Y:S01]  /*c650*/  ISETP.NE.U32.AND P0, PT, R220, RZ, PT ;  /* 0x000000ffdc00720c */ /* 0x000fe20003f05070 */
[----:B-12---:R-:W2:Y:S01]  /*c660*/  LD.E R4, desc[UR4][R132.64+0x128] ;  /* 0x0001280484047980 */ /* 0x006ea2000c101900 */
[----:B------:R-:W-:Y:S01]  /*c670*/  UMOV UR6, URZ ;  /* 0x000000ff00067c82 */ /* 0x000fe20008000000 */
[----:B------:R-:W-:Y:S01]  /*c680*/  BSSY.RECONVERGENT B0, `(.L_x_3997) ;  /* 0x0000062000007945 */ /* 0x000fe20003800200 */
[----:B------:R-:W-:Y:S02]  /*c690*/  ISETP.NE.AND.EX P0, PT, R221, RZ, PT, P0 ;  /* 0x000000ffdd00720c */ /* 0x000fe40003f05300 */
[----:B------:R-:W-:Y:S11]  /*c6a0*/  IADD3 R3, P1, PT, RZ, -UR6, RZ ;  /* 0x80000006ff037c10 */ /* 0x000ff6000ff3e0ff */
[----:B------:R-:W5:Y:S04]  /*c6b0*/  @!P0 LD.E R2, desc[UR4][R132.64+0x40] ;  /* 0x0000400484028980 */ /* 0x000f68000c101900 */
[----:B------:R-:W3:Y:S02]  /*c6c0*/  @!P0 LD.E R0, desc[UR4][R132.64+0x38] ;  /* 0x0000380484008980 */ /* 0x000ee4000c101900 */
[----:B---3--:R-:W-:Y:S02]  /*c6d0*/  @!P0 IMAD.SHL.U32 R0, R0, 0x80, RZ ;  /* 0x0000008000008824 */ /* 0x008fe400078e00ff */
[----:B--2---:R-:W-:Y:S02]  /*c6e0*/  IMAD.SHL.U32 R4, R4, 0x80, RZ ;  /* 0x0000008004047824 */ /* 0x004fe400078e00ff */
[----:B-----5:R-:W-:Y:S02]  /*c6f0*/  @!P0 IMAD.SHL.U32 R2, R2, 0x80, RZ ;  /* 0x0000008002028824 */ /* 0x020fe400078e00ff */
        /* <DEDUP_REMOVED lines=20> */
[----:B------:R-:W5:Y:S01]  /*c840*/  LD.E.64 R12, desc[UR4][R132.64+0x20] ;  /* 0x00002004840c7980 */ /* 0x000f62000c101b00 */
        /* <DEDUP_REMOVED lines=25> */
[-C--:B------:R-:W-:Y:S02]  /*c9e0*/  ISETP.GE.U32.AND P2, PT, R0, R9.reuse, PT ;  /* 0x000000090000720c */ /* 0x080fe40003f46070 */
[----:B------:R-:W-:Y:S02]  /*c9f0*/  ISETP.GE.U32.AND P3, PT, R4, R9, PT ;  /* 0x000000090400720c */ /* 0x000fe40003f66070 */
[----:B------:R-:W-:Y:S01]  /*ca00*/  LOP3.LUT R0, R108, R3, RZ, 0x3c, !PT ;  /* 0x000000036c007212 */ /* 0x000fe200078e3cff */
[----:B------:R-:W2:Y:S01]  /*ca10*/  LD.E.64 R8, desc[UR4][R132.64+0x38] ;  /* 0x0000380484087980 */ /* 0x000ea2000c101b00 */
[----:B------:R-:W-:Y:S02]  /*ca20*/  ISETP.NE.AND P0, PT, R3, RZ, PT ;  /* 0x000000ff0300720c */ /* 0x000fe40003f05270 */
[----:B------:R-:W-:Y:S05]  /*ca30*/  ISETP.GE.AND P4, PT, R0, RZ, PT ;  /* 0x000000ff0000720c */ /* 0x000fea0003f86270 */
[----:B------:R-:W-:Y:S02]  /*ca40*/  @P2 IADD3 R7, PT, PT, R7, 0x1, RZ ;  /* 0x0000000107072810 */ /* 0x000fe40007ffe0ff */
[----:B------:R-:W-:Y:S05]  /*ca50*/  @P3 VIADD R5, R5, 0x1 ;  /* 0x0000000105053836 */ /* 0x000fea0000000000 */
[----:B------:R-:W-:Y:S01]  /*ca60*/  @!P5 IADD3 R5, PT, PT, -R5, RZ, RZ ;  /* 0x000000ff0505d210 */ /* 0x000fe20007ffe1ff */
[----:B------:R-:W-:Y:S03]  /*ca70*/  @!P4 IMAD.MOV R7, RZ, RZ, -R7 ;  /* 0x000000ffff07c224 */ /* 0x000fe600078e0a07 */
[C---:B------:R-:W-:Y:S02]  /*ca80*/  SEL R5, R2.reuse, R5, !P0 ;  /* 0x0000000502057207 */ /* 0x040fe40004000000 */
[----:B------:R-:W-:Y:S02]  /*ca90*/  SEL R0, R2, R7, !P0 ;  /* 0x0000000702007207 */ /* 0x000fe40004000000 */
[CC--:B------:R-:W-:Y:S02]  /*caa0*/  LEA R26, P0, R5.reuse, R218.reuse, 0x2 ;  /* 0x000000da051a7211 */ /* 0x0c0fe400078010ff */
[C---:B----4-:R-:W-:Y:S02]  /*cab0*/  LEA R28, P1, R0.reuse, R218, 0x2 ;  /* 0x000000da001c7211 */ /* 0x050fe400078210ff */
[CC--:B------:R-:W-:Y:S02]  /*cac0*/  LEA.HI.X.SX32 R27, R5.reuse, R219.reuse, 0x2, P0 ;  /* 0x000000db051b7211 */ /* 0x0c0fe400000f16ff */
[----:B------:R-:W-:Y:S01]  /*cad0*/  LEA.HI.X.SX32 R29, R0, R219, 0x2, P1 ;  /* 0x000000db001d7211 */ /* 0x000fe200008f16ff */
[----:B------:R-:W-:Y:S02]  /*cae0*/  IMAD.IADD R0, R5, 0x1, -R0 ;  /* 0x0000000105007824 */ /* 0x000fe400078e0a00 */
[----:B------:R1:W4:Y:S02]  /*caf0*/  LD.E R2, desc[UR4][R26.64] ;  /* 0x000000041a027980 */ /* 0x000324000c101900 */
[----:B------:R-:W-:Y:S02]  /*cb00*/  IMAD R0, R0, R3, -0x80 ;  /* 0xffffff8000007424 */ /* 0x000fe400078e0203 */
[----:B------:R-:W4:Y:S02]  /*cb10*/  LD.E R7, desc[UR4][R28.64] ;  /* 0x000000041c077980 */ /* 0x000f24000c101900 */
[----:B---3--:R-:W-:Y:S01]  /*cb20*/  IMAD R5, R15, R0, RZ ;  /* 0x000000000f057224 */ /* 0x008fe200078e02ff */
[----:B------:R-:W-:Y:S05]  /*cb30*/  SHF.R.S32.HI R4, RZ, 0x1f, R0 ;  /* 0x0000001fff047819 */ /* 0x000fea0000011400 */
[C---:B------:R-:W-:Y:S02]  /*cb40*/  IMAD R5, R14.reuse, R4, R5 ;  /* 0x000000040e057224 */ /* 0x040fe400078e0205 */
[----:B-1----:R-:W-:Y:S04]  /*cb50*/  IMAD.WIDE.U32 R26, R14, R0, RZ ;  /* 0x000000000e1a7225 */ /* 0x002fe800078e00ff */
[----:B----4-:R-:W-:Y:S04]  /*cb60*/  IMAD.IADD R6, R7, 0x1, -R2 ;  /* 0x0000000107067824 */ /* 0x010fe800078e0a02 */
[-C--:B-----5:R-:W-:Y:S01]  /*cb70*/  IMAD R2, R13, R6.reuse, RZ ;  /* 0x000000060d027224 */ /* 0x0a0fe200078e02ff */
        /* <DEDUP_REMOVED lines=18> */
.L_x_3998:
[----:B------:R-:W-:Y:S05]  /*cca0*/  BSYNC.RECONVERGENT B0 ;  /* 0x0000000000007941 */ /* 0x000fea0003800200 */
.L_x_3997:
[----:B------:R-:W-:Y:S11]  /*ccb0*/  ISETP.NE.AND P0, PT, R117, RZ, PT ;  /* 0x000000ff7500720c */ /* 0x000ff60003f05270 */
[----:B------:R-:W-:Y:S02]  /*ccc0*/  @!UPT UIADD3 URZ, UPT, UPT, URZ, URZ, URZ ;  /* 0x000000fffffff290 */ /* 0x000fe4000fffe0ff */
[----:B------:R-:W-:Y:S05]  /*ccd0*/  @P0 BRA `(.L_x_3999) ;  /* 0xffffff5800380947 */ /* 0x000fea000383ffff */
.L_x_3960:
[----:B------:R-:W-:Y:S05]  /*cce0*/  WARPSYNC.ALL ;  /* 0x0000000000007948 */ /* 0x000fea0003800000 */
[----:B------:R-:W-:Y:S06]  /*ccf0*/  BAR.SYNC.DEFER_BLOCKING 0x0 ;  /* 0x0000000000007b1d */ /* 0x000fec0000010000 */
[----:B------:R-:W2:Y:S01]  /*cd00*/  LD.E R17, desc[UR4][R132.64+0xd0] ;  /* 0x0000d00484117980 */ /* 0x000ea2000c101900 */
[----:B------:R-:W-:Y:S01]  /*cd10*/  BSSY.RECONVERGENT B2, `(.L_x_4000) ;  /* 0x000048a000027945 */ /* 0x000fe20003800200 */
[C---:B----4-:R-:W-:Y:S01]  /*cd20*/  SHF.L.U64.HI R38, R138.reuse, 0x4, R139 ;  /* 0x000000048a267819 */ /* 0x050fe2000001028b */
[----:B------:R-:W-:Y:S01]  /*cd30*/  IMAD.SHL.U32 R37, R138, 0x10, RZ ;  /* 0x000000108a257824 */ /* 0x000fe200078e00ff */
[----:B--2---:R-:W-:-:S13]  /*cd40*/  ISETP.NE.AND P0, PT, R17, RZ, PT ;  /* 0x000000ff1100720c */ /* 0x004fda0003f05270 */
[----:B------:R-:W-:Y:S05]  /*cd50*/  @P0 BRA `(.L_x_4001) ;  /* 0x0000000000940947 */ /* 0x000fea0003800000 */
[----:B------:R-:W-:Y:S01]  /*cd60*/  IMAD.IADD R81, R216, 0x1, -R81 ;  /* 0x00000001d8517824 */ /* 0x000fe200078e0a51 */
[----:B------:R-:W-:Y:S01]  /*cd70*/  BSSY.RECONVERGENT B0, `(.L_x_4002) ;  /* 0x0000019000007945 */ /* 0x000fe20003800200 */
[C---:B------:R-:W-:Y:S02]  /*cd80*/  VIADD R26, R128.reuse, 0x10 ;  /* 0x00000010801a7836 */ /* 0x040fe40000000000 */
[C---:B------:R-:W-:Y:S01]  /*cd90*/  VIADD R36, R128.reuse, 0x20 ;  /* 0x0000002080247836 */ /* 0x040fe20000000000 */
[-C--:B------:R-:W-:Y:S02]  /*cda0*/  ISETP.GE.AND P1, PT, R128, R81.reuse, PT ;  /* 0x000000518000720c */ /* 0x080fe40003f26270 */
[----:B------:R-:W-:-:S11]  /*cdb0*/  ISETP.GE.AND P0, PT, R26, R81, PT ;  /* 0x000000511a00720c */ /* 0x000fd60003f06270 */
[----:B------:R-:W-:Y:S01]  /*cdc0*/  @!PT LDS RZ, [RZ] ;  /* 0x00000000fffff984 */ /* 0x000fe20000000800 */
[----:B------:R-:W-:Y:S01]  /*cdd0*/  @!PT LDS RZ, [RZ] ;  /* 0x00000000fffff984 */ /* 0x000fe20000000800 */
[----:B------:R-:W-:Y:S01]  /*cde0*/  @!PT LDS RZ, [RZ] ;  /* 0x00000000fffff984 */ /* 0x000fe20000000800 */
[----:B------:R1:W-:Y:S02]  /*cdf0*/  @!P1 LDGSTS.E.BYPASS.LTC128B.128 [R69], desc[UR4][R126.64] ;  /* 0x000000007e459fae */ /* 0x0003e4000b981a04 */
[C---:B------:R-:W-:Y:S02]  /*ce00*/  @!P0 LEA R2, P2, R37.reuse, R126, 0x1 ;  /* 0x0000007e25028211 */ /* 0x040fe400078408ff */
[----:B------:R1:W-:Y:S02]  /*ce10*/  @!P1 LDGSTS.E.BYPASS.LTC128B.128 [R69+0x2000], desc[UR4][R126.64+0x80] ;  /* 0x020000807e459fae */ /* 0x0003e4000b981a04 */
[----:B------:R-:W-:Y:S01]  /*ce20*/  @!P0 LEA.HI.X R3, R37, R127, R38, 0x1, P2 ;  /* 0x0000007f25038211 */ /* 0x000fe200010f0c26 */
[----:B------:R-:W-:-:S04]  /*ce30*/  VIADD R38, R128, 0x30 ;  /* 0x0000003080267836 */ /* 0x000fc80000000000 */
[----:B------:R1:W-:Y:S01]  /*ce40*/  @!P0 LDGSTS.E.BYPASS.LTC128B.128 [R69+0x800], desc[UR4][R2.64] ;  /* 0x0080000002458fae */ /* 0x0003e2000b981a04 */
[----:B------:R-:W-:-:S03]  /*ce50*/  ISETP.GE.AND P1, PT, R38, R81, PT ;  /* 0x000000512600720c */ /* 0x000fc60003f26270 */
[----:B------:R1:W-:Y:S01]  /*ce60*/  @!P0 LDGSTS.E.BYPASS.LTC128B.128 [R69+0x2800], desc[UR4][R2.64+0x80] ;  /* 0x0280008002458fae */ /* 0x0003e2000b981a04 */
[----:B------:R-:W-:-:S13]  /*ce70*/  ISETP.GE.AND P0, PT, R36, R81, PT ;  /* 0x000000512400720c */ /* 0x000fda0003f06270 */
[----:B------:R-:W-:Y:S05]  /*ce80*/  @P0 BRA `(.L_x_4003) ;  /* 0x00000000001c0947 */ /* 0x000fea0003800000 */
[----:B-1----:R-:W-:-:S04]  /*ce90*/  LEA R2, P0, R138, R126, 0x6 ;  /* 0x0000007e8a027211 */ /* 0x002fc800078030ff */
[----:B------:R-:W-:-:S05]  /*cea0*/  LEA.HI.X R3, R138, R127, R139, 0x6, P0 ;  /* 0x0000007f8a037211 */ /* 0x000fca00000f348b */
[----:B------:R-:W-:Y:S01]  /*ceb0*/  @!PT LDS RZ, [RZ] ;  /* 0x00000000fffff984 */ /* 0x000fe20000000800 */
[----:B------:R-:W-:Y:S01]  /*cec0*/  @!PT LDS RZ, [RZ] ;  /* 0x00000000fffff984 */ /* 0x000fe20000000800 */
[----:B------:R-:W-:Y:S01]  /*ced0*/  @!PT LDS RZ, [RZ] ;  /* 0x00000000fffff984 */ /* 0x000fe20000000800 */
[----:B------:R2:W-:Y:S04]  /*cee0*/  LDGSTS.E.BYPASS.LTC128B.128 [R69+0x1000], desc[UR4][R2.64] ;  /* 0x0100000002457fae */ /* 0x0005e8000b981a04 */
[----:B------:R2:W-:Y:S02]  /*cef0*/  LDGSTS.E.BYPASS.LTC128B.128 [R69+0x3000], desc[UR4][R2.64+0x80] ;  /* 0x0300008002457fae */ /* 0x0005e4000b981a04 */
.L_x_4003:
[----:B------:R-:W-:Y:S05]  /*cf00*/  BSYNC.RECONVERGENT B0 ;  /* 0x0000000000007941 */ /* 0x000fea0003800200 */
.L_x_4002:
[----:B------:R-:W-:Y:S05]  /*cf10*/  @P1 BRA `(.L_x_4004) ;  /* 0x0000004400a41947 */ /* 0x000fea0003800000 */
[----:B------:R-:W-:Y:S02]  /*cf20*/  IMAD R0, R139, 0x60, RZ ;  /* 0x000000608b007824 */ /* 0x000fe400078e02ff */
[----:B-1----:R-:W-:-:S05]  /*cf30*/  IMAD.WIDE.U32 R126, R138, 0x60, R126 ;  /* 0x000000608a7e7825 */ /* 0x002fca00078e007e */
[----:B------:R-:W-:-:S05]  /*cf40*/  IADD3 R127, PT, PT, R127, R0, RZ ;  /* 0x000000007f7f7210 */ /* 0x000fca0007ffe0ff */
[----:B------:R-:W-:Y:S01]  /*cf50*/  @!PT LDS RZ, [RZ] ;  /* 0x00000000fffff984 */ /* 0x000fe20000000800 */
[----:B------:R-:W-:Y:S01]  /*cf60*/  @!PT LDS RZ, [RZ] ;  /* 0x00000000fffff984 */ /* 0x000fe20000000800 */
[----:B------:R-:W-:Y:S01]  /*cf70*/  @!PT LDS RZ, [RZ] ;  /* 0x00000000fffff984 */ /* 0x000fe20000000800 */
[----:B------:R1:W-:Y:S04]  /*cf80*/  LDGSTS.E.BYPASS.LTC128B.128 [R69+0x1800], desc[UR4][R126.64] ;  /* 0x018000007e457fae */ /* 0x0003e8000b981a04 */
[----:B------:R1:W-:Y:S01]  /*cf90*/  LDGSTS.E.BYPASS.LTC128B.128 [R69+0x3800], desc[UR4][R126.64+0x80] ;  /* 0x038000807e457fae */ /* 0x0003e2000b981a04 */
[----:B------:R-:W-:Y:S05]  /*cfa0*/  BRA `(.L_x_4004) ;  /* 0x0000004400807947 */ /* 0x000fea0003800000 */
.L_x_4001:
        /* <DEDUP_REMOVED lines=32> */
[----:B------:R-:W-:Y:S01]  /*d1b0*/  IMAD.MOV.U32 R26, RZ, RZ, R126 ;  /* 0x000000ffff1a7224 */ /* 0x000fe200078e007e */
[----:B------:R-:W-:Y:S02]  /*d1c0*/  MOV R27, R127 ;  /* 0x0000007f001b7202 */ /* 0x000fe40000000f00 */
[----:B------:R-:W-:-:S03]  /*d1d0*/  ISETP.GE.AND P0, PT, R22, R17, PT ;  /* 0x000000111600720c */ /* 0x000fc60003f06270 */
[----:B------:R1:W5:Y:S01]  /*d1e0*/  LD.E.128 R12, desc[UR4][R26.64] ;  /* 0x000000041a0c7980 */ /* 0x000362000c101d00 */
[----:B------:R-:W-:Y:S09]  /*d1f0*/  BSSY.RECONVERGENT B0, `(.L_x_4008) ;  /* 0x000002a000007945 */ /* 0x000ff20003800200 */
        /* <DEDUP_REMOVED lines=10> */
[C---:B------:R-:W-:Y:S01]  /*d2a0*/  FMUL.FTZ R25, R13.reuse, R6 ;  /* 0x000000060d197220 */ /* 0x040fe20000410000 */
[----:B------:R-:W-:Y:S02]  /*d2b0*/  HADD2.F32 R8, -RZ, R5.H1_H1 ;  /* 0x30000005ff087230 */ /* 0x000fe40000004100 */
[----:B------:R-:W-:Y:S02]  /*d2c0*/  HADD2.F32 R4, -RZ, R4.H0_H0 ;  /* 0x20000004ff047230 */ /* 0x000fe40000004100 */
[-C--:B------:R-:W-:Y:S01]  /*d2d0*/  FMUL.FTZ R15, R13, R9.reuse ;  /* 0x000000090d0f7220 */ /* 0x080fe20000410000 */
[C---:B------:R-:W-:Y:S01]  /*d2e0*/  FMUL.FTZ R13, R11.reuse, R0 ;  /* 0x000000000b0d7220 */ /* 0x040fe20000410000 */
[----:B------:R-:W-:Y:S01]  /*d2f0*/  FFMA.FTZ R25, R10, R9, -R25 ;  /* 0x000000090a197223 */ /* 0x000fe20000010819 */
[----:B------:R-:W-:Y:S01]  /*d300*/  FMUL.FTZ R11, R11, R8 ;  /* 0x000000080b0b7220 */ /* 0x000fe20000410000 */
[----:B------:R-:W-:-:S02]  /*d310*/  HADD2.F32 R9, -RZ, R12.H1_H1 ;  /* 0x3000000cff097230 */ /* 0x000fc40000004100 */
[----:B------:R-:W-:Y:S01]  /*d320*/  FFMA.FTZ R13, R16, R8, -R13 ;  /* 0x00000008100d7223 */ /* 0x000fe2000001080d */
[----:B------:R-:W-:Y:S02]  /*d330*/  HADD2.F32 R2, -RZ, R2.H0_H0 ;  /* 0x20000002ff027230 */ /* 0x000fe40000004100 */
[----:B------:R-:W-:Y:S01]  /*d340*/  FFMA.FTZ R6, R10, R6, R15 ;  /* 0x000000060a067223 */ /* 0x000fe2000001000f */
[----:B------:R-:W-:Y:S02]  /*d350*/  HADD2.F32 R3, -RZ, R3.H0_H0 ;  /* 0x20000003ff037230 */ /* 0x000fe40000004100 */
[----:B------:R-:W-:Y:S01]  /*d360*/  FFMA.FTZ R0, R16, R0, R11 ;  /* 0x0000000010007223 */ /* 0x000fe2000001000b */
[----:B------:R-:W-:Y:S02]  /*d370*/  HADD2.F32 R8, -RZ, R14.H1_H1 ;  /* 0x3000000eff087230 */ /* 0x000fe40000004100 */
[----:B------:R-:W-:Y:S01]  /*d380*/  FMUL.FTZ R10, R9, R2 ;  /* 0x00000002090a7220 */ /* 0x000fe20000410000 */
[----:B------:R-:W-:-:S02]  /*d390*/  HADD2.F32 R5, -RZ, R5.H0_H0 ;  /* 0x20000005ff057230 */ /* 0x000fc40000004100 */
        /* <DEDUP_REMOVED lines=15> */
.L_x_4009:
[----:B------:R-:W-:Y:S05]  /*d490*/  BSYNC.RECONVERGENT B0 ;  /* 0x0000000000007941 */ /* 0x000fea0003800200 */
.L_x_4008:
[----:B-----5:R2:W-:Y:S04]  /*d4a0*/  STS.128 [R69], R12 ;  /* 0x0000000c45007388 */ /* 0x0205e80000000c00 */
[----:B------:R2:W5:Y:S01]  /*d4b0*/  LD.E.128 R8, desc[UR4][R26.64+0x80] ;  /* 0x000080041a087980 */ /* 0x000562000c101d00 */
[----:B------:R-:W-:Y:S01]  /*d4c0*/  LOP3.LUT R0, R22, 0x40, RZ, 0xfc, !PT ;  /* 0x0000004016007812 */ /* 0x000fe200078efcff */
[----:B------:R-:W-:Y:S03]  /*d4d0*/  BSSY.RECONVERGENT B0, `(.L_x_4010) ;  /* 0x000002b000007945 */ /* 0x000fe60003800200 */
[----:B------:R-:W-:-:S13]  /*d4e0*/  ISETP.GE.AND P0, PT, R0, R17, PT ;  /* 0x000000110000720c */ /* 0x000fda0003f06270 */
[----:B------:R-:W-:Y:S05]  /*d4f0*/  @P0 BRA `(.L_x_4011) ;  /* 0x0000000000a00947 */ /* 0x000fea0003800000 */
[----:B------:R-:W3:Y:S04]  /*d500*/  LD.E.64 R2, desc[UR4][R20.64+0x40] ;  /* 0x0000400414027980 */ /* 0x000ee8000c101b00 */
[----:B------:R-:W4:Y:S01]  /*d510*/  LD.E.64 R4, desc[UR4][R18.64+0x40] ;  /* 0x0000400412047980 */ /* 0x000f22000c101b00 */
[----:B--2--5:R-:W-:Y:S01]  /*d520*/  MOV R13, R10 ;  /* 0x0000000a000d7202 */ /* 0x024fe20000000f00 */
[--C-:B------:R-:W-:Y:S02]  /*d530*/  HADD2.F32 R15, -RZ, R9.reuse.H0_H0 ;  /* 0x20000009ff0f7230 */ /* 0x100fe40000004100 */
[----:B-1----:R-:W-:Y:S02]  /*d540*/  HADD2.F32 R27, -RZ, R9.H1_H1 ;  /* 0x30000009ff1b7230 */ /* 0x002fe40000004100 */
[----:B------:R-:W-:-:S02]  /*d550*/  HADD2.F32 R12, -RZ, R11.H1_H1 ;  /* 0x3000000bff0c7230 */ /* 0x000fc40000004100 */
[----:B------:R-:W-:Y:S02]  /*d560*/  HADD2.F32 R25, -RZ, R11.H0_H0 ;  /* 0x2000000bff197230 */ /* 0x000fe40000004100 */
[----:B---3--:R-:W-:Y:S02]  /*d570*/  HADD2.F32 R6, -RZ, R2.H1_H1 ;  /* 0x30000002ff067230 */ /* 0x008fe40000004100 */
[----:B------:R-:W-:Y:S02]  /*d580*/  HADD2.F32 R0, -RZ, R3.H1_H1 ;  /* 0x30000003ff007230 */ /* 0x000fe40000004100 */
[--C-:B----4-:R-:W-:Y:S02]  /*d590*/  HADD2.F32 R10, -RZ, R4.reuse.H1_H1 ;  /* 0x30000004ff0a7230 */ /* 0x110fe40000004100 */
        /* <DEDUP_REMOVED lines=14> */
[----:B------:R-:W-:Y:S01]  /*d680*/  FMUL.FTZ R6, R9, R2 ;  /* 0x0000000209067220 */ /* 0x000fe20000410000 */
[----:B------:R-:W-:Y:S02]  /*d690*/  HADD2.F32 R5, -RZ, R5.H0_H0 ;  /* 0x20000005ff057230 */ /* 0x000fe40000004100 */
[----:B------:R-:W-:Y:S01]  /*d6a0*/  HADD2.F32 R15, -RZ, R8.H0_H0 ;  /* 0x20000008ff0f7230 */ /* 0x000fe20000004100 */
[----:B------:R-:W-:Y:S01]  /*d6b0*/  F2FP.F16.F32.PACK_AB R16, R11, R16 ;  /* 0x000000100b10723e */ /* 0x000fe200000000ff */
[----:B------:R-:W-:Y:S02]  /*d6c0*/  HADD2.F32 R8, -RZ, R13.H0_H0 ;  /* 0x2000000dff087230 */ /* 0x000fe40000004100 */
[-C--:B------:R-:W-:Y:S01]  /*d6d0*/  FMUL.FTZ R13, R9, R4.reuse ;  /* 0x00000004090d7220 */ /* 0x080fe20000410000 */
        /* <DEDUP_REMOVED lines=10> */
.L_x_4011:
[----:B------:R-:W-:Y:S05]  /*d780*/  BSYNC.RECONVERGENT B0 ;  /* 0x0000000000007941 */ /* 0x000fea0003800200 */
.L_x_4010:
[----:B-----5:R3:W-:Y:S02]  /*d790*/  STS.128 [R69+0x2000], R8 ;  /* 0x0020000845007388 */ /* 0x0207e40000000c00 */
.L_x_4007:
[----:B------:R-:W-:Y:S05]  /*d7a0*/  BSYNC.RECONVERGENT B1 ;  /* 0x0000000000017941 */ /* 0x000fea0003800200 */
.L_x_4006:
[----:B-12---:R-:W-:Y:S01]  /*d7b0*/  IADD3 R26, PT, PT, R128, 0x10, RZ ;  /* 0x00000010801a7810 */ /* 0x006fe20007ffe0ff */
[----:B------:R-:W-:Y:S03]  /*d7c0*/  BSSY.RECONVERGENT B1, `(.L_x_4012) ;  /* 0x0000062000017945 */ /* 0x000fe60003800200 */
[----:B------:R-:W-:-:S13]  /*d7d0*/  ISETP.GE.AND P0, PT, R26, R7, PT ;  /* 0x000000071a00720c */ /* 0x000fda0003f06270 */
[----:B------:R-:W-:Y:S05]  /*d7e0*/  @P0 BRA `(.L_x_4013) ;  /* 0x00000004007c0947 */ /* 0x000fea0003800000 */
[C---:B------:R-:W-:Y:S02]  /*d7f0*/  LEA R28, P1, R37.reuse, R126, 0x1 ;  /* 0x0000007e251c7211 */ /* 0x040fe400078208ff */
[----:B------:R-:W-:Y:S02]  /*d800*/  ISETP.GE.AND P0, PT, R22, R17, PT ;  /* 0x000000111600720c */ /* 0x000fe40003f06270 */
[----:B------:R-:W-:-:S05]  /*d810*/  LEA.HI.X R29, R37, R127, R38, 0x1, P1 ;  /* 0x0000007f251d7211 */ /* 0x000fca00008f0c26 */
[----:B------:R1:W5:Y:S01]  /*d820*/  LD.E.128 R12, desc[UR4][R28.64] ;  /* 0x000000041c0c7980 */ /* 0x000362000c101d00 */
[----:B------:R-:W-:Y:S05]  /*d830*/  BSSY.RECONVERGENT B0, `(.L_x_4014) ;  /* 0x000002a000007945 */ /* 0x000fea0003800200 */
[----:B------:R-:W-:Y:S05]  /*d840*/  @P0 BRA `(.L_x_4015) ;  /* 0x0000000000a00947 */ /* 0x000fea0003800000 */
[----:B------:R-:W2:Y:S04]  /*d850*/  LD.E.64 R2, desc[UR4][R20.64] ;  /* 0x0000000414027980 */ /* 0x000ea8000c101b00 */
[----:B------:R-:W4:Y:S01]  /*d860*/  LD.E.64 R4, desc[UR4][R18.64] ;  /* 0x0000000412047980 */ /* 0x000f22000c101b00 */
[--C-:B---3-5:R-:W-:Y:S02]  /*d870*/  HADD2.F32 R10, -RZ, R13.reuse.H0_H0 ;  /* 0x2000000dff0a7230 */ /* 0x128fe40000004100 */
[----:B------:R-:W-:Y:S02]  /*d880*/  HADD2.F32 R13, -RZ, R13.H1_H1 ;  /* 0x3000000dff0d7230 */ /* 0x000fe40000004100 */
[--C-:B------:R-:W-:Y:S02]  /*d890*/  HADD2.F32 R11, -RZ, R15.reuse.H1_H1 ;  /* 0x3000000fff0b7230 */ /* 0x100fe40000004100 */
[----:B------:R-:W-:-:S02]  /*d8a0*/  HADD2.F32 R16, -RZ, R15.H0_H0 ;  /* 0x2000000fff107230 */ /* 0x000fc40000004100 */
[----:B--2---:R-:W-:Y:S02]  /*d8b0*/  HADD2.F32 R6, -RZ, R2.H1_H1 ;  /* 0x30000002ff067230 */ /* 0x004fe40000004100 */
[----:B------:R-:W-:Y:S02]  /*d8c0*/  HADD2.F32 R0, -RZ, R3.H1_H1 ;  /* 0x30000003ff007230 */ /* 0x000fe40000004100 */
[--C-:B----4-:R-:W-:Y:S02]  /*d8d0*/  HADD2.F32 R9, -RZ, R4.reuse.H1_H1 ;  /* 0x30000004ff097230 */ /* 0x110fe40000004100 */
        /* <DEDUP_REMOVED lines=31> */
.L_x_4015:
[----:B------:R-:W-:Y:S05]  /*dad0*/  BSYNC.RECONVERGENT B0 ;  /* 0x0000000000007941 */ /* 0x000fea0003800200 */
.L_x_4014:
[----:B-----5:R2:W-:Y:S04]  /*dae0*/  STS.128 [R69+0x800], R12 ;  /* 0x0008000c45007388 */ /* 0x0205e80000000c00 */
[----:B---3--:R2:W5:Y:S01]  /*daf0*/  LD.E.128 R8, desc[UR4][R28.64+0x80] ;  /* 0x000080041c087980 */ /* 0x008562000c101d00 */
        /* <DEDUP_REMOVED lines=8> */
[----:B------:R-:W-:Y:S02]  /*db80*/  HADD2.F32 R27, -RZ, R9.H1_H1 ;  /* 0x30000009ff1b7230 */ /* 0x000fe40000004100 */
        /* <DEDUP_REMOVED lines=35> */
.L_x_4017:
[----:B------:R-:W-:Y:S05]  /*ddc0*/  BSYNC.RECONVERGENT B0 ;  /* 0x0000000000007941 */ /* 0x000fea0003800200 */
.L_x_4016:
[----:B-----5:R4:W-:Y:S02]  /*ddd0*/  STS.128 [R69+0x2800], R8 ;  /* 0x0028000845007388 */ /* 0x0209e40000000c00 */
.L_x_4013:
[----:B------:R-:W-:Y:S05]  /*dde0*/  BSYNC.RECONVERGENT B1 ;  /* 0x0000000000017941 */ /* 0x000fea0003800200 */
.L_x_4012:
[----:B------:R-:W-:Y:S01]  /*ddf0*/  IADD3 R36, PT, PT, R128, 0x20, RZ ;  /* 0x0000002080247810 */ /* 0x000fe20007ffe0ff */
[----:B------:R-:W-:Y:S03]  /*de00*/  BSSY.RECONVERGENT B1, `(.L_x_4018) ;  /* 0x0000062000017945 */ /* 0x000fe60003800200 */
[----:B------:R-:W-:-:S13]  /*de10*/  ISETP.GE.AND P0, PT, R36, R7, PT ;  /* 0x000000072400720c */ /* 0x000fda0003f06270 */
[----:B------:R-:W-:Y:S05]  /*de20*/  @P0 BRA `(.L_x_4019) ;  /* 0x00000004007c0947 */ /* 0x000fea0003800000 */
[----:B-12---:R-:W-:Y:S02]  /*de30*/  LEA R28, P1, R138, R126, 0x6 ;  /* 0x0000007e8a1c7211 */ /* 0x006fe400078230ff */
[----:B------:R-:W-:Y:S02]  /*de40*/  ISETP.GE.AND P0, PT, R22, R17, PT ;  /* 0x000000111600720c */ /* 0x000fe40003f06270 */
[----:B------:R-:W-:-:S05]  /*de50*/  LEA.HI.X R29, R138, R127, R139, 0x6, P1 ;  /* 0x0000007f8a1d7211 */ /* 0x000fca00008f348b */
[----:B------:R1:W5:Y:S01]  /*de60*/  LD.E.128 R12, desc[UR4][R28.64] ;  /* 0x000000041c0c7980 */ /* 0x000362000c101d00 */
[----:B------:R-:W-:Y:S05]  /*de70*/  BSSY.RECONVERGENT B0, `(.L_x_4020) ;  /* 0x000002a000007945 */ /* 0x000fea0003800200 */
[----:B------:R-:W-:Y:S05]  /*de80*/  @P0 BRA `(.L_x_4021) ;  /* 0x0000000000a00947 */ /* 0x000fea0003800000 */
[----:B------:R-:W2:Y:S04]  /*de90*/  LD.E.64 R2, desc[UR4][R20.64] ;  /* 0x0000000414027980 */ /* 0x000ea8000c101b00 */
[----:B------:R-:W2:Y:S01]  /*dea0*/  LD.E.64 R4, desc[UR4][R18.64] ;  /* 0x0000000412047980 */ /* 0x000ea2000c101b00 */
[--C-:B---345:R-:W-:Y:S02]  /*deb0*/  HADD2.F32 R10, -RZ, R13.reuse.H0_H0 ;  /* 0x2000000dff0a7230 */ /* 0x138fe40000004100 */
[----:B------:R-:W-:Y:S02]  /*dec0*/  HADD2.F32 R13, -RZ, R13.H1_H1 ;  /* 0x3000000dff0d7230 */ /* 0x000fe40000004100 */
[--C-:B------:R-:W-:Y:S02]  /*ded0*/  HADD2.F32 R11, -RZ, R15.reuse.H1_H1 ;  /* 0x3000000fff0b7230 */ /* 0x100fe40000004100 */
[----:B------:R-:W-:-:S02]  /*dee0*/  HADD2.F32 R16, -RZ, R15.H0_H0 ;  /* 0x2000000fff107230 */ /* 0x000fc40000004100 */
[----:B--2---:R-:W-:Y:S02]  /*def0*/  HADD2.F32 R6, -RZ, R2.H1_H1 ;  /* 0x30000002ff067230 */ /* 0x004fe40000004100 */
[----:B------:R-:W-:Y:S02]  /*df00*/  HADD2.F32 R0, -RZ, R3.H1_H1 ;  /* 0x30000003ff007230 */ /* 0x000fe40000004100 */
[--C-:B------:R-:W-:Y:S02]  /*df10*/  HADD2.F32 R9, -RZ, R4.reuse.H1_H1 ;  /* 0x30000004ff097230 */ /* 0x100fe40000004100 */
        /* <DEDUP_REMOVED lines=31> */
.L_x_4021:
[----:B------:R-:W-:Y:S05]  /*e110*/  BSYNC.RECONVERGENT B0 ;  /* 0x0000000000007941 */ /* 0x000fea0003800200 */
.L_x_4020:
[----:B-----5:R2:W-:Y:S04]  /*e120*/  STS.128 [R69+0x1000], R12 ;  /* 0x0010000c45007388 */ /* 0x0205e80000000c00 */
[----:B---34-:R2:W5:Y:S01]  /*e130*/  LD.E.128 R8, desc[UR4][R28.64+0x80] ;  /* 0x000080041c087980 */ /* 0x018562000c101d00 */
        /* <DEDUP_REMOVED lines=44> */
.L_x_4023:
[----:B------:R-:W-:Y:S05]  /*e400*/  BSYNC.RECONVERGENT B0 ;  /* 0x0000000000007941 */ /* 0x000fea0003800200 */
.L_x_4022:
[----:B-----5:R3:W-:Y:S02]  /*e410*/  STS.128 [R69+0x3000], R8 ;  /* 0x0030000845007388 */ /* 0x0207e40000000c00 */
.L_x_4019:
[----:B------:R-:W-:Y:S05]  /*e420*/  BSYNC.RECONVERGENT B1 ;  /* 0x0000000000017941 */ /* 0x000fea0003800200 */
.L_x_4018:
[----:B------:R-:W-:-:S04]  /*e430*/  IADD3 R38, PT, PT, R128, 0x30, RZ ;  /* 0x0000003080267810 */ /* 0x000fc80007ffe0ff */
[----:B------:R-:W-:-:S13]  /*e440*/  ISETP.GE.AND P0, PT, R38, R7, PT ;  /* 0x000000072600720c */ /* 0x000fda0003f06270 */
[----:B------:R-:W-:Y:S05]  /*e450*/  @P0 BRA `(.L_x_4004) ;  /* 0x0000003000540947 */ /* 0x000fea0003800000 */
[----:B------:R-:W-:Y:S01]  /*e460*/  IMAD R24, R139, 0x60, RZ ;  /* 0x000000608b187824 */ /* 0x000fe200078e02ff */
[----:B------:R-:W-:Y:S01]  /*e470*/  ISETP.GE.AND P0, PT, R22, R17, PT ;  /* 0x000000111600720c */ /* 0x000fe20003f06270 */
[----:B------:R-:W-:-:S05]  /*e480*/  IMAD.WIDE.U32 R126, R138, 0x60, R126 ;  /* 0x000000608a7e7825 */ /* 0x000fca00078e007e */
[----:B------:R-:W-:Y:S02]  /*e490*/  IADD3 R25, PT, PT, R127, R24, RZ ;  /* 0x000000187f197210 */ /* 0x000fe40007ffe0ff */
[----:B------:R-:W-:-:S05]  /*e4a0*/  MOV R24, R126 ;  /* 0x0000007e00187202 */ /* 0x000fca0000000f00 */
[----:B--2---:R2:W5:Y:S01]  /*e4b0*/  LD.E.128 R12, desc[UR4][R24.64] ;  /* 0x00000004180c7980 */ /* 0x004562000c101d00 */
[----:B------:R-:W-:Y:S04]  /*e4c0*/  BSSY.RECONVERGENT B0, `(.L_x_4024) ;  /* 0x0000029000007945 */ /* 0x000fe80003800200 */
[----:B------:R-:W-:Y:S05]  /*e4d0*/  @P0 BRA `(.L_x_4025) ;  /* 0x00000000009c0947 */ /* 0x000fea0003800000 */
[----:B------:R-:W2:Y:S04]  /*e4e0*/  LD.E.64 R2, desc[UR4][R20.64] ;  /* 0x0000000414027980 */ /* 0x000ea8000c101b00 */
[----:B------:R-:W2:Y:S01]  /*e4f0*/  LD.E.64 R4, desc[UR4][R18.64] ;  /* 0x0000000412047980 */ /* 0x000ea2000c101b00 */
[----:B---345:R-:W-:Y:S02]  /*e500*/  HADD2.F32 R9, -RZ, R15.H1_H1 ;  /* 0x3000000fff097230 */ /* 0x038fe40000004100 */
[--C-:B------:R-:W-:Y:S02]  /*e510*/  HADD2.F32 R11, -RZ, R13.reuse.H0_H0 ;  /* 0x2000000dff0b7230 */ /* 0x100fe40000004100 */
[----:B------:R-:W-:Y:S02]  /*e520*/  HADD2.F32 R13, -RZ, R13.H1_H1 ;  /* 0x3000000dff0d7230 */ /* 0x000fe40000004100 */
[----:B------:R-:W-:-:S02]  /*e530*/  HADD2.F32 R15, -RZ, R15.H0_H0 ;  /* 0x2000000fff0f7230 */ /* 0x000fc40000004100 */
[----:B--2---:R-:W-:Y:S02]  /*e540*/  HADD2.F32 R0, -RZ, R3.H1_H1 ;  /* 0x30000003ff007230 */ /* 0x004fe40000004100 */
[----:B------:R-:W-:Y:S02]  /*e550*/  HADD2.F32 R6, -RZ, R2.H1_H1 ;  /* 0x30000002ff067230 */ /* 0x000fe40000004100 */
[----:B------:R-:W-:Y:S02]  /*e560*/  HADD2.F32 R7, -RZ, R5.H1_H1 ;  /* 0x30000005ff077230 */ /* 0x000fe40000004100 */
        /* <DEDUP_REMOVED lines=30> */
.L_x_4025:
[----:B------:R-:W-:Y:S05]  /*e750*/  BSYNC.RECONVERGENT B0 ;  /* 0x0000000000007941 */ /* 0x000fea0003800200 */
.L_x_4024:
        /* <DEDUP_REMOVED lines=8> */
[--C-:B-1---5:R-:W-:Y:S01]  /*e7e0*/  HADD2.F32 R13, -RZ, R9.reuse.H0_H0 ;  /* 0x20000009ff0d7230 */ /* 0x122fe20000004100 */
[----:B------:R-:W-:Y:S01]  /*e7f0*/  MOV R12, R10 ;  /* 0x0000000a000c7202 */ /* 0x000fe20000000f00 */
[----:B------:R-:W-:Y:S02]  /*e800*/  HADD2.F32 R14, -RZ, R9.H1_H1 ;  /* 0x30000009ff0e7230 */ /* 0x000fe40000004100 */
[--C-:B------:R-:W-:Y:S02]  /*e810*/  HADD2.F32 R10, -RZ, R11.reuse.H1_H1 ;  /* 0x3000000bff0a7230 */ /* 0x100fe40000004100 */
[----:B------:R-:W-:-:S02]  /*e820*/  HADD2.F32 R15, -RZ, R11.H0_H0 ;  /* 0x2000000bff0f7230 */ /* 0x000fc40000004100 */
[----:B---3--:R-:W-:Y:S02]  /*e830*/  HADD2.F32 R6, -RZ, R2.H1_H1 ;  /* 0x30000002ff067230 */ /* 0x008fe40000004100 */
[----:B------:R-:W-:Y:S02]  /*e840*/  HADD2.F32 R0, -RZ, R3.H1_H1 ;  /* 0x30000003ff007230 */ /* 0x000fe40000004100 */
[--C-:B----4-:R-:W-:Y:S02]  /*e850*/  HADD2.F32 R9, -RZ, R4.reuse.H1_H1 ;  /* 0x30000004ff097230 */ /* 0x110fe40000004100 */
[C---:B------:R-:W-:Y:S01]  /*e860*/  FMUL.FTZ R16, R14.reuse, R6 ;  /* 0x000000060e107220 */ /* 0x040fe20000410000 */
[----:B------:R-:W-:Y:S02]  /*e870*/  HADD2.F32 R7, -RZ, R5.H1_H1 ;  /* 0x30000005ff077230 */ /* 0x000fe40000004100 */
[----:B------:R-:W-:Y:S02]  /*e880*/  HADD2.F32 R4, -RZ, R4.H0_H0 ;  /* 0x20000004ff047230 */ /* 0x000fe40000004100 */
[----:B------:R-:W-:Y:S01]  /*e890*/  FMUL.FTZ R11, R14, R9 ;  /* 0x000000090e0b7220 */ /* 0x000fe20000410000 */
[C---:B------:R-:W-:Y:S01]  /*e8a0*/  FMUL.FTZ R14, R10.reuse, R0 ;  /* 0x000000000a0e7220 */ /* 0x040fe20000410000 */
[----:B------:R-:W-:Y:S01]  /*e8b0*/  FMUL.FTZ R17, R10, R7 ;  /* 0x000000070a117220 */ /* 0x000fe20000410000 */
[----:B------:R-:W-:-:S02]  /*e8c0*/  HADD2.F32 R2, -RZ, R2.H0_H0 ;  /* 0x20000002ff027230 */ /* 0x000fc40000004100 */
[----:B------:R-:W-:Y:S01]  /*e8d0*/  FFMA.FTZ R16, R13, R9, -R16 ;  /* 0x000000090d107223 */ /* 0x000fe20000010810 */
[C---:B------:R-:W-:Y:S01]  /*e8e0*/  FFMA.FTZ R14, R15.reuse, R7, -R14 ;  /* 0x000000070f0e7223 */ /* 0x040fe2000001080e */
[----:B------:R-:W-:Y:S01]  /*e8f0*/  FFMA.FTZ R17, R15, R0, R17 ;  /* 0x000000000f117223 */ /* 0x000fe20000010011 */
[----:B------:R-:W-:Y:S02]  /*e900*/  HADD2.F32 R7, -RZ, R8.H1_H1 ;  /* 0x30000008ff077230 */ /* 0x000fe40000004100 */
[----:B------:R-:W-:Y:S01]  /*e910*/  FFMA.FTZ R11, R13, R6, R11 ;  /* 0x000000060d0b7223 */ /* 0x000fe2000001000b */
[----:B------:R-:W-:Y:S02]  /*e920*/  HADD2.F32 R3, -RZ, R3.H0_H0 ;  /* 0x20000003ff037230 */ /* 0x000fe40000004100 */
[----:B------:R-:W-:Y:S02]  /*e930*/  HADD2.F32 R0, -RZ, R12.H1_H1 ;  /* 0x3000000cff007230 */ /* 0x000fe40000004100 */
[----:B------:R-:W-:Y:S01]  /*e940*/  FMUL.FTZ R6, R7, R2 ;  /* 0x0000000207067220 */ /* 0x000fe20000410000 */
[----:B------:R-:W-:-:S02]  /*e950*/  HADD2.F32 R5, -RZ, R5.H0_H0 ;  /* 0x20000005ff057230 */ /* 0x000fc40000004100 */
[-C--:B------:R-:W-:Y:S01]  /*e960*/  FMUL.FTZ R13, R7, R4.reuse ;  /* 0x00000004070d7220 */ /* 0x080fe20000410000 */
[----:B------:R-:W-:Y:S02]  /*e970*/  HADD2.F32 R9, -RZ, R8.H0_H0 ;  /* 0x20000008ff097230 */ /* 0x000fe40000004100 */
[C---:B------:R-:W-:Y:S01]  /*e980*/  FMUL.FTZ R7, R0.reuse, R3 ;  /* 0x0000000300077220 */ /* 0x040fe20000410000 */
[----:B------:R-:W-:Y:S02]  /*e990*/  HADD2.F32 R12, -RZ, R12.H0_H0 ;  /* 0x2000000cff0c7230 */ /* 0x000fe40000004100 */
        /* <DEDUP_REMOVED lines=9> */
.L_x_4027:
[----:B------:R-:W-:Y:S05]  /*ea30*/  BSYNC.RECONVERGENT B0 ;  /* 0x0000000000007941 */ /* 0x000fea0003800200 */
.L_x_4026:
[----:B-----5:R3:W-:Y:S01]  /*ea40*/  STS.128 [R69+0x3800], R8 ;  /* 0x0038000845007388 */ /* 0x0207e20000000c00 */
[----:B------:R-:W-:Y:S05]  /*ea50*/  BRA `(.L_x_4004) ;  /* 0x0000002800d47947 */ /* 0x000fea0003800000 */
.L_x_4005:
[----:B------:R-:W-:Y:S01]  /*ea60*/  IMAD.IADD R27, R216, 0x1, -R81 ;  /* 0x00000001d81b7824 */ /* 0x000fe200078e0a51 */
[C---:B------:R-:W-:Y:S01]  /*ea70*/  IADD3 R18, PT, PT, -R19.reuse, RZ, RZ ;  /* 0x000000ff13127210 */ /* 0x040fe20007ffe1ff */
[----:B------:R-:W-:Y:S01]  /*ea80*/  BSSY.RECONVERGENT B1, `(.L_x_4028) ;  /* 0x00000ac000017945 */ /* 0x000fe20003800200 */
[----:B------:R-:W-:Y:S02]  /*ea90*/  IMAD.IADD R21, R19, 0x1, -R22 ;  /* 0x0000000113157824 */ /* 0x000fe400078e0a16 */
[----:B------:R-:W-:Y:S02]  /*eaa0*/  ISETP.GE.AND P0, PT, R128, R27, PT ;  /* 0x0000001b8000720c */ /* 0x000fe40003f06270 */
[----:B------:R-:W-:-:S11]  /*eab0*/  SHF.R.S32.HI R20, RZ, 0x1f, R18 ;  /* 0x0000001fff147819 */ /* 0x000fd60000011412 */
[----:B------:R-:W-:Y:S05]  /*eac0*/  @P0 BRA `(.L_x_4029) ;  /* 0x00000008009c0947 */ /* 0x000fea0003800000 */
[----:B------:R-:W-:Y:S01]  /*ead0*/  IMAD.MOV.U32 R42, RZ, RZ, R126 ;  /* 0x000000ffff2a7224 */ /* 0x000fe200078e007e */
[----:B------:R-:W-:Y:S02]  /*eae0*/  MOV R43, R127 ;  /* 0x0000007f002b7202 */ /* 0x000fe40000000f00 */
[----:B------:R-:W-:-:S03]  /*eaf0*/  ISETP.GE.AND P0, PT, R22, R17, PT ;  /* 0x000000111600720c */ /* 0x000fc60003f06270 */
[----:B------:R1:W5:Y:S01]  /*eb00*/  LD.E.128 R32, desc[UR4][R42.64] ;  /* 0x000000042a207980 */ /* 0x000362000c101d00 */
[----:B------:R-:W-:Y:S09]  /*eb10*/  BSSY.RECONVERGENT B0, `(.L_x_4030) ;  /* 0x000004e000007945 */ /* 0x000ff20003800200 */
        /* <DEDUP_REMOVED lines=10> */
[----:B-----5:R-:W-:-:S03]  /*ebc0*/  IADD3 R4, P1, PT, R24, R11, RZ ;  /* 0x0000000b18047210 */ /* 0x020fc60007f3e0ff */
        /* <DEDUP_REMOVED lines=28> */
[----:B------:R-:W-:Y:S02]  /*ed90*/  HADD2.F32 R15, -RZ, R32.H1_H1 ;  /* 0x30000020ff0f7230 */ /* 0x000fe40000004100 */
        /* <DEDUP_REMOVED lines=37> */
.L_x_4031:
[----:B------:R-:W-:Y:S05]  /*eff0*/  BSYNC.RECONVERGENT B0 ;  /* 0x0000000000007941 */ /* 0x000fea0003800200 */
.L_x_4030:
[----:B-----5:R2:W-:Y:S04]  /*f000*/  STS.128 [R69], R32 ;  /* 0x0000002045007388 */ /* 0x0205e80000000c00 */
[----:B------:R2:W5:Y:S01]  /*f010*/  LD.E.128 R28, desc[UR4][R42.64+0x80] ;  /* 0x000080042a1c7980 */ /* 0x000562000c101d00 */
[----:B------:R-:W-:Y:S01]  /*f020*/  LOP3.LUT R4, R22, 0x40, RZ, 0xfc, !PT ;  /* 0x0000004016047812 */ /* 0x000fe200078efcff */
[----:B------:R-:W-:Y:S03]  /*f030*/  BSSY.RECONVERGENT B0, `(.L_x_4032) ;  /* 0x000004f000007945 */ /* 0x000fe60003800200 */
[----:B------:R-:W-:-:S13]  /*f040*/  ISETP.GE.AND P0, PT, R4, R17, PT ;  /* 0x000000110400720c */ /* 0x000fda0003f06270 */
        /* <DEDUP_REMOVED lines=14> */
[----:B------:R-:W4:Y:S01]  /*f130*/  LD.E.128 R4, desc[UR4][R4.64+0x80] ;  /* 0x0000800404047980 */ /* 0x000f22000c101d00 */
[----:B------:R-:W-:-:S06]  /*f140*/  IADD3.X R9, PT, PT, R3, R11, RZ, P1, !PT ;  /* 0x0000000b03097210 */ /* 0x000fcc0000ffe4ff */
[----:B------:R-:W4:Y:S01]  /*f150*/  LD.E.128 R8, desc[UR4][R8.64+0x80] ;  /* 0x0000800408087980 */ /* 0x000f22000c101d00 */
[--C-:B---3--:R-:W-:Y:S02]  /*f160*/  HADD2.F32 R26, -RZ, R12.reuse.H0_H0 ;  /* 0x2000000cff1a7230 */ /* 0x108fe40000004100 */
[----:B--2---:R-:W-:Y:S02]  /*f170*/  HADD2.F32 R32, -RZ, R12.H1_H1 ;  /* 0x3000000cff207230 */ /* 0x004fe40000004100 */
        /* <DEDUP_REMOVED lines=14> */
[----:B-1----:R-:W-:Y:S02]  /*f260*/  HADD2.F32 R43, -RZ, R6.H1_H1 ;  /* 0x30000006ff2b7230 */ /* 0x002fe40000004100 */
        /* <DEDUP_REMOVED lines=9> */
[----:B------:R-:W-:Y:S02]  /*f300*/  HADD2.F32 R4, -RZ, R8.H0_H0 ;  /* 0x20000008ff047230 */ /* 0x000fe40000004100 */
        /* <DEDUP_REMOVED lines=33> */
.L_x_4033:
[----:B------:R-:W-:Y:S05]  /*f520*/  BSYNC.RECONVERGENT B0 ;  /* 0x0000000000007941 */ /* 0x000fea0003800200 */
.L_x_4032:
[----:B-----5:R3:W-:Y:S02]  /*f530*/  STS.128 [R69+0x2000], R28 ;  /* 0x0020001c45007388 */ /* 0x0207e40000000c00 */
.L_x_4029:
[----:B------:R-:W-:Y:S05]  /*f540*/  BSYNC.RECONVERGENT B1 ;  /* 0x0000000000017941 */ /* 0x000fea0003800200 */
.L_x_4028:
[----:B------:R-:W-:Y:S01]  /*f550*/  IADD3 R26, PT, PT, R128, 0x10, RZ ;  /* 0x00000010801a7810 */ /* 0x000fe20007ffe0ff */
[----:B------:R-:W-:Y:S03]  /*f560*/  BSSY.RECONVERGENT B1, `(.L_x_4034) ;  /* 0x00000ab000017945 */ /* 0x000fe60003800200 */
[----:B------:R-:W-:-:S13]  /*f570*/  ISETP.GE.AND P0, PT, R26, R27, PT ;  /* 0x0000001b1a00720c */ /* 0x000fda0003f06270 */
[----:B------:R-:W-:Y:S05]  /*f580*/  @P0 BRA `(.L_x_4035) ;  /* 0x0000000800a00947 */ /* 0x000fea0003800000 */
[C---:B------:R-:W-:Y:S02]  /*f590*/  LEA R36, P1, R37.reuse, R126, 0x1 ;  /* 0x0000007e25247211 */ /* 0x040fe400078208ff */
[----:B------:R-:W-:Y:S02]  /*f5a0*/  ISETP.GE.AND P0, PT, R22, R17, PT ;  /* 0x000000111600720c */ /* 0x000fe40003f06270 */
[----:B------:R-:W-:-:S05]  /*f5b0*/  LEA.HI.X R37, R37, R127, R38, 0x1, P1 ;  /* 0x0000007f25257211 */ /* 0x000fca00008f0c26 */
[----:B--2---:R2:W5:Y:S01]  /*f5c0*/  LD.E.128 R32, desc[UR4][R36.64] ;  /* 0x0000000424207980 */ /* 0x004562000c101d00 */
[----:B------:R-:W-:Y:S05]  /*f5d0*/  BSSY.RECONVERGENT B0, `(.L_x_4036) ;  /* 0x000004e000007945 */ /* 0x000fea0003800200 */
        /* <DEDUP_REMOVED lines=11> */
[----:B------:R-:W3:Y:S01]  /*f690*/  LD.E.128 R12, desc[UR4][R12.64] ;  /* 0x000000040c0c7980 */ /* 0x000ee2000c101d00 */
[----:B------:R-:W-:Y:S02]  /*f6a0*/  IADD3.X R5, PT, PT, R25, R11, RZ, P1, !PT ;  /* 0x0000000b19057210 */ /* 0x000fe40000ffe4ff */
[----:B------:R-:W-:-:S04]  /*f6b0*/  IADD3 R8, P1, PT, R2, R9, RZ ;  /* 0x0000000902087210 */ /* 0x000fc80007f3e0ff */
[----:B------:R-:W4:Y:S01]  /*f6c0*/  LD.E.128 R4, desc[UR4][R4.64] ;  /* 0x0000000404047980 */ /* 0x000f22000c101d00 */
[----:B------:R-:W-:-:S06]  /*f6d0*/  IADD3.X R9, PT, PT, R3, R11, RZ, P1, !PT ;  /* 0x0000000b03097210 */ /* 0x000fcc0000ffe4ff */
[----:B------:R-:W2:Y:S01]  /*f6e0*/  LD.E.128 R8, desc[UR4][R8.64] ;  /* 0x0000000408087980 */ /* 0x000ea2000c101d00 */
        /* <DEDUP_REMOVED lines=22> */
[----:B------:R-:W-:Y:S02]  /*f850*/  HADD2.F32 R5, -RZ, R32.H0_H0 ;  /* 0x20000020ff057230 */ /* 0x000fe40000004100 */
[----:B------:R-:W-:Y:S01]  /*f860*/  FMUL.FTZ R28, R28, R15 ;  /* 0x0000000f1c1c7220 */ /* 0x000fe20000410000 */
[----:B--2---:R-:W-:Y:S02]  /*f870*/  HADD2.F32 R4, -RZ, R8.H0_H0 ;  /* 0x20000008ff047230 */ /* 0x004fe40000004100 */
        /* <DEDUP_REMOVED lines=35> */
.L_x_4037:
[----:B------:R-:W-:Y:S05]  /*fab0*/  BSYNC.RECONVERGENT B0 ;  /* 0x0000000000007941 */ /* 0x000fea0003800200 */
.L_x_4036:
[----:B-----5:R4:W-:Y:S04]  /*fac0*/  STS.128 [R69+0x800], R32 ;  /* 0x0008002045007388 */ /* 0x0209e80000000c00 */
[----:B---3--:R4:W5:Y:S01]  /*fad0*/  LD.E.128 R28, desc[UR4][R36.64+0x80] ;  /* 0x00008004241c7980 */ /* 0x008962000c101d00 */
        /* <DEDUP_REMOVED lines=17> */
[----:B------:R-:W2:Y:S01]  /*fbf0*/  LD.E.128 R4, desc[UR4][R4.64+0x80] ;  /* 0x0000800404047980 */ /* 0x000ea2000c101d00 */
[----:B------:R-:W-:-:S06]  /*fc00*/  IADD3.X R9, PT, PT, R3, R11, RZ, P1, !PT ;  /* 0x0000000b03097210 */ /* 0x000fcc0000ffe4ff */
[----:B------:R-:W2:Y:S01]  /*fc10*/  LD.E.128 R8, desc[UR4][R8.64+0x80] ;  /* 0x0000800408087980 */ /* 0x000ea2000c101d00 */
[----:B----45:R-:W-:Y:S01]  /*fc20*/  MOV R32, R30 ;  /* 0x0000001e00207202 */ /* 0x030fe20000000f00 */
[--C-:B---3--:R-:W-:Y:S02]  /*fc30*/  HADD2.F32 R30, -RZ, R12.reuse.H0_H0 ;  /* 0x2000000cff1e7230 */ /* 0x108fe40000004100 */
[----:B------:R-:W-:Y:S02]  /*fc40*/  HADD2.F32 R33, -RZ, R12.H1_H1 ;  /* 0x3000000cff217230 */ /* 0x000fe40000004100 */
[--C-:B------:R-:W-:Y:S02]  /*fc50*/  HADD2.F32 R12, -RZ, R13.reuse.H0_H0 ;  /* 0x2000000dff0c7230 */ /* 0x100fe40000004100 */
[----:B------:R-:W-:Y:S02]  /*fc60*/  HADD2.F32 R34, -RZ, R13.H1_H1 ;  /* 0x3000000dff227230 */ /* 0x000fe40000004100 */
[----:B------:R-:W-:-:S02]  /*fc70*/  HADD2.F32 R13, -RZ, R14.H0_H0 ;  /* 0x2000000eff0d7230 */ /* 0x000fc40000004100 */
[----:B------:R-:W-:Y:S02]  /*fc80*/  HADD2.F32 R35, -RZ, R14.H1_H1 ;  /* 0x3000000eff237230 */ /* 0x000fe40000004100 */
[--C-:B------:R-:W-:Y:S02]  /*fc90*/  HADD2.F32 R14, -RZ, R15.reuse.H0_H0 ;  /* 0x2000000fff0e7230 */ /* 0x100fe40000004100 */
[----:B--2---:R-:W-:Y:S02]  /*fca0*/  HADD2.F32 R36, -RZ, R15.H1_H1 ;  /* 0x3000000fff247230 */ /* 0x004fe40000004100 */
[--C-:B------:R-:W-:Y:S02]  /*fcb0*/  HADD2.F32 R15, -RZ, R4.reuse.H0_H0 ;  /* 0x20000004ff0f7230 */ /* 0x100fe40000004100 */
        /* <DEDUP_REMOVED lines=15> */
[----:B------:R-:W-:Y:S02]  /*fdb0*/  HADD2.F32 R4, -RZ, R8.H0_H0 ;  /* 0x20000008ff047230 */ /* 0x000fe40000004100 */
        /* <DEDUP_REMOVED lines=35> */
.L_x_4039:
[----:B------:R-:W-:Y:S05]  /*fff0*/  BSYNC.RECONVERGENT B0 ;  /* 0x0000000000007941 */ /* 0x000fea0003800200 */
.L_x_4038:
[----:B-----5:R3:W-:Y:S02]  /*10000*/  STS.128 [R69+0x2800], R28 ;  /* 0x0028001c45007388 */ /* 0x0207e40000000c00 */
.L_x_4035:
[----:B------:R-:W-:Y:S05]  /*10010*/  BSYNC.RECONVERGENT B1 ;  /* 0x0000000000017941 */ /* 0x000fea0003800200 */
.L_x_4034:
[----:B--2-4-:R-:W-:Y:S01]  /*10020*/  IADD3 R36, PT, PT, R128, 0x20, RZ ;  /* 0x0000002080247810 */ /* 0x014fe20007ffe0ff */
[----:B------:R-:W-:Y:S03]  /*10030*/  BSSY.RECONVERGENT B1, `(.L_x_4040) ;  /* 0x00000ab000017945 */ /* 0x000fe60003800200 */
[----:B------:R-:W-:-:S13]  /*10040*/  ISETP.GE.AND P0, PT, R36, R27, PT ;  /* 0x0000001b2400720c */ /* 0x000fda0003f06270 */
[----:B------:R-:W-:Y:S05]  /*10050*/  @P0 BRA `(.L_x_4041) ;  /* 0x0000000800a00947 */ /* 0x000fea0003800000 */
[----:B------:R-:W-:Y:S02]  /*10060*/  LEA R40, P1, R138, R126, 0x6 ;  /* 0x0000007e8a287211 */ /* 0x000fe400078230ff */
[----:B------:R-:W-:Y:S02]  /*10070*/  ISETP.GE.AND P0, PT, R22, R17, PT ;  /* 0x000000111600720c */ /* 0x000fe40003f06270 */
[----:B------:R-:W-:-:S05]  /*10080*/  LEA.HI.X R41, R138, R127, R139, 0x6, P1 ;  /* 0x0000007f8a297211 */ /* 0x000fca00008f348b */
[----:B------:R2:W5:Y:S01]  /*10090*/  LD.E.128 R32, desc[UR4][R40.64] ;  /* 0x0000000428207980 */ /* 0x000562000c101d00 */
        /* <DEDUP_REMOVED lines=34> */
[----:B------:R-:W-:Y:S02]  /*102c0*/  HADD2.F32 R6, -RZ, R6.H1_H1 ;  /* 0x30000006ff067230 */ /* 0x000fe40000004100 */
[----:B------:R-:W-:Y:S01]  /*102d0*/  @P0 FADD.FTZ R5, -R5, -RZ ;  /* 0x800000ff05050221 */ /* 0x000fe20000010100 */
[--C-:B-1----:R-:W-:Y:S02]  /*102e0*/  HADD2.F32 R42, -RZ, R7.reuse.H1_H1 ;  /* 0x30000007ff2a7230 */ /* 0x102fe40000004100 */
[----:B------:R-:W-:Y:S01]  /*102f0*/  FMUL.FTZ R29, R29, R4 ;  /* 0x000000041d1d7220 */ /* 0x000fe20000410000 */
[----:B------:R-:W-:-:S02]  /*10300*/  HADD2.F32 R43, -RZ, R7.H0_H0 ;  /* 0x20000007ff2b7230 */ /* 0x000fc40000004100 */
[----:B------:R-:W-:Y:S01]  /*10310*/  @P0 FADD.FTZ R6, -R6, -RZ ;  /* 0x800000ff06060221 */ /* 0x000fe20000010100 */
[----:B------:R-:W-:Y:S01]  /*10320*/  FMUL.FTZ R30, R30, R5 ;  /* 0x000000051e1e7220 */ /* 0x000fe20000410000 */
[----:B------:R-:W-:Y:S02]  /*10330*/  HADD2.F32 R5, -RZ, R32.H0_H0 ;  /* 0x20000020ff057230 */ /* 0x000fe40000004100 */
[----:B------:R-:W-:Y:S01]  /*10340*/  @P0 FADD.FTZ R38, -R38, -RZ ;  /* 0x800000ff26260221 */ /* 0x000fe20000010100 */
[----:B--2---:R-:W-:Y:S02]  /*10350*/  HADD2.F32 R4, -RZ, R8.H0_H0 ;  /* 0x20000008ff047230 */ /* 0x004fe40000004100 */
[----:B------:R-:W-:Y:S01]  /*10360*/  FMUL.FTZ R31, R31, R6 ;  /* 0x000000061f1f7220 */ /* 0x000fe20000410000 */
[----:B------:R-:W-:Y:S02]  /*10370*/  HADD2.F32 R32, -RZ, R32.H1_H1 ;  /* 0x30000020ff207230 */ /* 0x000fe40000004100 */
[----:B------:R-:W-:Y:S01]  /*10380*/  FMUL.FTZ R28, R28, R15 ;  /* 0x0000000f1c1c7220 */ /* 0x000fe20000410000 */
[----:B------:R-:W-:-:S02]  /*10390*/  HADD2.F32 R8, -RZ, R8.H1_H1 ;  /* 0x30000008ff087230 */ /* 0x000fc40000004100 */
[----:B------:R-:W-:Y:S01]  /*103a0*/  FMUL.FTZ R12, R12, R39 ;  /* 0x000000270c0c7220 */ /* 0x000fe20000410000 */
[----:B------:R-:W-:Y:S02]  /*103b0*/  HADD2.F32 R7, -RZ, R33.H0_H0 ;  /* 0x20000021ff077230 */ /* 0x000fe40000004100 */
[----:B------:R-:W-:Y:S01]  /*103c0*/  @P0 FADD.FTZ R42, -R42, -RZ ;  /* 0x800000ff2a2a0221 */ /* 0x000fe20000010100 */
[----:B------:R-:W-:Y:S02]  /*103d0*/  HADD2.F32 R6, -RZ, R9.H0_H0 ;  /* 0x20000009ff067230 */ /* 0x000fe40000004100 */
[----:B------:R-:W-:Y:S01]  /*103e0*/  @P0 FADD.FTZ R43, -R43, -RZ ;  /* 0x800000ff2b2b0221 */ /* 0x000fe20000010100 */
[----:B------:R-:W-:Y:S01]  /*103f0*/  FMUL.FTZ R13, R13, R38 ;  /* 0x000000260d0d7220 */ /* 0x000fe20000410000 */
[----:B------:R-:W-:Y:S01]  /*10400*/  FFMA.FTZ R29, R32, R8, R29 ;  /* 0x00000008201d7223 */ /* 0x000fe2000001001d */
[----:B------:R-:W-:Y:S01]  /*10410*/  FMUL.FTZ R37, R37, R42 ;  /* 0x0000002a25257220 */ /* 0x000fe20000410000 */
[----:B------:R-:W-:-:S02]  /*10420*/  HADD2.F32 R38, -RZ, R10.H0_H0 ;  /* 0x2000000aff267230 */ /* 0x000fc40000004100 */
[----:B------:R-:W-:Y:S01]  /*10430*/  FFMA.FTZ R4, R5, R4, R28 ;  /* 0x0000000405047223 */ /* 0x000fe2000001001c */
[----:B------:R-:W-:Y:S01]  /*10440*/  FFMA.FTZ R6, R7, R6, R12 ;  /* 0x0000000607067223 */ /* 0x000fe2000001000c */
[----:B------:R-:W-:Y:S02]  /*10450*/  HADD2.F32 R8, -RZ, R34.H0_H0 ;  /* 0x20000022ff087230 */ /* 0x000fe40000004100 */
[----:B------:R-:W-:Y:S01]  /*10460*/  FMUL.FTZ R14, R14, R43 ;  /* 0x0000002b0e0e7220 */ /* 0x000fe20000410000 */
[----:B------:R-:W-:Y:S01]  /*10470*/  HADD2.F32 R9, -RZ, R9.H1_H1 ;  /* 0x30000009ff097230 */ /* 0x000fe20000004100 */
[----:B------:R-:W-:Y:S01]  /*10480*/  F2FP.F16.F32.PACK_AB R32, R29, R4 ;  /* 0x000000041d20723e */ /* 0x000fe200000000ff */
[----:B------:R-:W-:Y:S02]  /*10490*/  HADD2.F32 R10, -RZ, R10.H1_H1 ;  /* 0x3000000aff0a7230 */ /* 0x000fe40000004100 */
[----:B------:R-:W-:Y:S01]  /*104a0*/  FFMA.FTZ R8, R8, R38, R13 ;  /* 0x0000002608087223 */ /* 0x000fe2000001000d */
[----:B------:R-:W-:-:S02]  /*104b0*/  HADD2.F32 R15, -RZ, R11.H0_H0 ;  /* 0x2000000bff0f7230 */ /* 0x000fc40000004100 */
[----:B------:R-:W-:Y:S02]  /*104c0*/  HADD2.F32 R42, -RZ, R11.H1_H1 ;  /* 0x3000000bff2a7230 */ /* 0x000fe40000004100 */
        /* <DEDUP_REMOVED lines=11> */
.L_x_4043:
[----:B------:R-:W-:Y:S05]  /*10580*/  BSYNC.RECONVERGENT B0 ;  /* 0x0000000000007941 */ /* 0x000fea0003800200 */
.L_x_4042:
        /* <DEDUP_REMOVED lines=30> */
[----:B------:R-:W-:Y:S02]  /*10770*/  HADD2.F32 R37, -RZ, R15.H1_H1 ;  /* 0x3000000fff257230 */ /* 0x000fe40000004100 */
[--C-:B--2---:R-:W-:Y:S02]  /*10780*/  HADD2.F32 R15, -RZ, R4.reuse.H0_H0 ;  /* 0x20000004ff0f7230 */ /* 0x104fe40000004100 */
[----:B------:R-:W-:Y:S02]  /*10790*/  HADD2.F32 R39, -RZ, R5.H0_H0 ;  /* 0x20000005ff277230 */ /* 0x000fe40000004100 */
[----:B------:R-:W-:-:S02]  /*107a0*/  HADD2.F32 R4, -RZ, R4.H1_H1 ;  /* 0x30000004ff047230 */ /* 0x000fc40000004100 */
[----:B------:R-:W-:Y:S01]  /*107b0*/  @P0 FADD.FTZ R15, -R15, -RZ ;  /* 0x800000ff0f0f0221 */ /* 0x000fe20000010100 */
[----:B------:R-:W-:Y:S02]  /*107c0*/  HADD2.F32 R5, -RZ, R5.H1_H1 ;  /* 0x30000005ff057230 */ /* 0x000fe40000004100 */
[----:B------:R-:W-:Y:S01]  /*107d0*/  @P0 FADD.FTZ R39, -R39, -RZ ;  /* 0x800000ff27270221 */ /* 0x000fe20000010100 */
[--C-:B------:R-:W-:Y:S02]  /*107e0*/  HADD2.F32 R38, -RZ, R6.reuse.H0_H0 ;  /* 0x20000006ff267230 */ /* 0x100fe40000004100 */
[----:B------:R-:W-:Y:S01]  /*107f0*/  @P0 FADD.FTZ R4, -R4, -RZ ;  /* 0x800000ff04040221 */ /* 0x000fe20000010100 */
[----:B------:R-:W-:Y:S02]  /*10800*/  HADD2.F32 R6, -RZ, R6.H1_H1 ;  /* 0x30000006ff067230 */ /* 0x000fe40000004100 */
[----:B------:R-:W-:Y:S01]  /*10810*/  @P0 FADD.FTZ R5, -R5, -RZ ;  /* 0x800000ff05050221 */ /* 0x000fe20000010100 */
[----:B------:R-:W-:-:S02]  /*10820*/  HADD2.F32 R40, -RZ, R7.H1_H1 ;  /* 0x30000007ff287230 */ /* 0x000fc40000004100 */
[----:B------:R-:W-:Y:S01]  /*10830*/  FMUL.FTZ R33, R33, R4 ;  /* 0x0000000421217220 */ /* 0x000fe20000410000 */
[----:B------:R-:W-:Y:S02]  /*10840*/  HADD2.F32 R41, -RZ, R7.H0_H0 ;  /* 0x20000007ff297230 */ /* 0x000fe40000004100 */
[----:B------:R-:W-:Y:S01]  /*10850*/  @P0 FADD.FTZ R6, -R6, -RZ ;  /* 0x800000ff06060221 */ /* 0x000fe20000010100 */
[----:B------:R-:W-:Y:S01]  /*10860*/  FMUL.FTZ R34, R34, R5 ;  /* 0x0000000522227220 */ /* 0x000fe20000410000 */
[----:B------:R-:W-:Y:S02]  /*10870*/  HADD2.F32 R5, -RZ, R28.H0_H0 ;  /* 0x2000001cff057230 */ /* 0x000fe40000004100 */
[----:B------:R-:W-:Y:S01]  /*10880*/  @P0 FADD.FTZ R38, -R38, -RZ ;  /* 0x800000ff26260221 */ /* 0x000fe20000010100 */
[----:B------:R-:W-:Y:S02]  /*10890*/  HADD2.F32 R4, -RZ, R8.H0_H0 ;  /* 0x20000008ff047230 */ /* 0x000fe40000004100 */
[----:B------:R-:W-:Y:S01]  /*108a0*/  FMUL.FTZ R35, R35, R6 ;  /* 0x0000000623237220 */ /* 0x000fe20000410000 */
[----:B------:R-:W-:-:S02]  /*108b0*/  HADD2.F32 R28, -RZ, R28.H1_H1 ;  /* 0x3000001cff1c7230 */ /* 0x000fc40000004100 */
[----:B------:R-:W-:Y:S01]  /*108c0*/  FMUL.FTZ R30, R30, R15 ;  /* 0x0000000f1e1e7220 */ /* 0x000fe20000410000 */
[----:B------:R-:W-:Y:S02]  /*108d0*/  HADD2.F32 R8, -RZ, R8.H1_H1 ;  /* 0x30000008ff087230 */ /* 0x000fe40000004100 */
        /* <DEDUP_REMOVED lines=30> */
.L_x_4045:
[----:B------:R-:W-:Y:S05]  /*10ac0*/  BSYNC.RECONVERGENT B0 ;  /* 0x0000000000007941 */ /* 0x000fea0003800200 */
.L_x_4044:
[----:B-----5:R3:W-:Y:S02]  /*10ad0*/  STS.128 [R69+0x3000], R28 ;  /* 0x0030001c45007388 */ /* 0x0207e40000000c00 */
.L_x_4041:
[----:B------:R-:W-:Y:S05]  /*10ae0*/  BSYNC.RECONVERGENT B1 ;  /* 0x0000000000017941 */ /* 0x000fea0003800200 */
.L_x_4040:
[----:B------:R-:W-:-:S04]  /*10af0*/  IADD3 R38, PT, PT, R128, 0x30, RZ ;  /* 0x0000003080267810 */ /* 0x000fc80007ffe0ff */
[----:B------:R-:W-:-:S13]  /*10b00*/  ISETP.GE.AND P0, PT, R38, R27, PT ;  /* 0x0000001b2600720c */ /* 0x000fda0003f06270 */
[----:B------:R-:W-:Y:S05]  /*10b10*/  @P0 BRA `(.L_x_4004) ;  /* 0x0000000800a40947 */ /* 0x000fea0003800000 */
[----:B--2-4-:R-:W-:Y:S01]  /*10b20*/  IMAD R40, R139, 0x60, RZ ;  /* 0x000000608b287824 */ /* 0x014fe200078e02ff */
[----:B------:R-:W-:Y:S01]  /*10b30*/  ISETP.GE.AND P0, PT, R22, R17, PT ;  /* 0x000000111600720c */ /* 0x000fe20003f06270 */
[----:B------:R-:W-:-:S05]  /*10b40*/  IMAD.WIDE.U32 R126, R138, 0x60, R126 ;  /* 0x000000608a7e7825 */ /* 0x000fca00078e007e */
[----:B------:R-:W-:Y:S02]  /*10b50*/  IADD3 R41, PT, PT, R127, R40, RZ ;  /* 0x000000287f297210 */ /* 0x000fe40007ffe0ff */
[----:B------:R-:W-:-:S05]  /*10b60*/  MOV R40, R126 ;  /* 0x0000007e00287202 */ /* 0x000fca0000000f00 */
[----:B------:R2:W5:Y:S01]  /*10b70*/  LD.E.128 R32, desc[UR4][R40.64] ;  /* 0x0000000428207980 */ /* 0x000562000c101d00 */
[----:B------:R-:W-:Y:S04]  /*10b80*/  BSSY.RECONVERGENT B0, `(.L_x_4046) ;  /* 0x000004e000007945 */ /* 0x000fe80003800200 */
        /* <DEDUP_REMOVED lines=11> */
[----:B------:R-:W4:Y:S01]  /*10c40*/  LD.E.128 R12, desc[UR4][R12.64] ;  /* 0x000000040c0c7980 */ /* 0x000f22000c101d00 */
[----:B------:R-:W-:Y:S02]  /*10c50*/  IADD3.X R5, PT, PT, R25, R11, RZ, P1, !PT ;  /* 0x0000000b19057210 */ /* 0x000fe40000ffe4ff */
[----:B------:R-:W-:-:S04]  /*10c60*/  IADD3 R8, P1, PT, R2, R9, RZ ;  /* 0x0000000902087210 */ /* 0x000fc80007f3e0ff */
[----:B------:R-:W1:Y:S01]  /*10c70*/  LD.E.128 R4, desc[UR4][R4.64] ;  /* 0x0000000404047980 */ /* 0x000e62000c101d00 */
[----:B------:R-:W-:-:S06]  /*10c80*/  IADD3.X R9, PT, PT, R3, R11, RZ, P1, !PT ;  /* 0x0000000b03097210 */ /* 0x000fcc0000ffe4ff */
[----:B------:R-:W2:Y:S01]  /*10c90*/  LD.E.128 R8, desc[UR4][R8.64] ;  /* 0x0000000408087980 */ /* 0x000ea2000c101d00 */
[--C-:B----4-:R-:W-:Y:S02]  /*10ca0*/  HADD2.F32 R27, -RZ, R12.reuse.H0_H0 ;  /* 0x2000000cff1b7230 */ /* 0x110fe40000004100 */
[----:B---3--:R-:W-:Y:S02]  /*10cb0*/  HADD2.F32 R28, -RZ, R12.H1_H1 ;  /* 0x3000000cff1c7230 */ /* 0x008fe40000004100 */
[--C-:B------:R-:W-:Y:S02]  /*10cc0*/  HADD2.F32 R12, -RZ, R13.reuse.H0_H0 ;  /* 0x2000000dff0c7230 */ /* 0x100fe40000004100 */
[----:B------:R-:W-:Y:S02]  /*10cd0*/  HADD2.F32 R29, -RZ, R13.H1_H1 ;  /* 0x3000000dff1d7230 */ /* 0x000fe40000004100 */
[--C-:B-1----:R-:W-:Y:S02]  /*10ce0*/  HADD2.F32 R42, -RZ, R4.reuse.H0_H0 ;  /* 0x20000004ff2a7230 */ /* 0x102fe40000004100 */
        /* <DEDUP_REMOVED lines=21> */
[----:B------:R-:W-:Y:S02]  /*10e40*/  HADD2.F32 R4, -RZ, R32.H0_H0 ;  /* 0x20000020ff047230 */ /* 0x000fe40000004100 */
[----:B------:R-:W-:Y:S01]  /*10e50*/  FMUL.FTZ R14, R14, R5 ;  /* 0x000000050e0e7220 */ /* 0x000fe20000410000 */
[----:B--2---:R-:W-:Y:S02]  /*10e60*/  HADD2.F32 R5, -RZ, R8.H0_H0 ;  /* 0x20000008ff057230 */ /* 0x004fe40000004100 */
[----:B------:R-:W-:Y:S01]  /*10e70*/  FMUL.FTZ R15, R15, R6 ;  /* 0x000000060f0f7220 */ /* 0x000fe20000410000 */
[----:B------:R-:W-:-:S02]  /*10e80*/  HADD2.F32 R31, -RZ, R32.H1_H1 ;  /* 0x30000020ff1f7230 */ /* 0x000fc40000004100 */
[----:B------:R-:W-:Y:S01]  /*10e90*/  @P0 FADD.FTZ R44, -R44, -RZ ;  /* 0x800000ff2c2c0221 */ /* 0x000fe20000010100 */
[----:B------:R-:W-:Y:S02]  /*10ea0*/  HADD2.F32 R7, -RZ, R33.H0_H0 ;  /* 0x20000021ff077230 */ /* 0x000fe40000004100 */
[----:B------:R-:W-:Y:S01]  /*10eb0*/  @P0 FADD.FTZ R39, -R39, -RZ ;  /* 0x800000ff27270221 */ /* 0x000fe20000010100 */
[----:B------:R-:W-:Y:S02]  /*10ec0*/  HADD2.F32 R8, -RZ, R8.H1_H1 ;  /* 0x30000008ff087230 */ /* 0x000fe40000004100 */
[----:B------:R-:W-:Y:S01]  /*10ed0*/  FFMA.FTZ R4, R4, R5, R27 ;  /* 0x0000000504047223 */ /* 0x000fe2000001001b */
[--C-:B------:R-:W-:Y:S02]  /*10ee0*/  HADD2.F32 R6, -RZ, R9.reuse.H0_H0 ;  /* 0x20000009ff067230 */ /* 0x100fe40000004100 */
[----:B------:R-:W-:Y:S01]  /*10ef0*/  FMUL.FTZ R29, R29, R44 ;  /* 0x0000002c1d1d7220 */ /* 0x000fe20000410000 */
        /* <DEDUP_REMOVED lines=8> */
[----:B------:R-:W-:-:S02]  /*10f80*/  HADD2.F32 R12, -RZ, R33.H1_H1 ;  /* 0x30000021ff0c7230 */ /* 0x000fc40000004100 */
[--C-:B------:R-:W-:Y:S02]  /*10f90*/  HADD2.F32 R8, -RZ, R34.reuse.H0_H0 ;  /* 0x20000022ff087230 */ /* 0x100fe40000004100 */
        /* <DEDUP_REMOVED lines=12> */
.L_x_4047:
[----:B------:R-:W-:Y:S05]  /*11060*/  BSYNC.RECONVERGENT B0 ;  /* 0x0000000000007941 */ /* 0x000fea0003800200 */
.L_x_4046:
        /* <DEDUP_REMOVED lines=21> */
[----:B------:R-:W4:Y:S01]  /*111c0*/  LD.E.128 R8, desc[UR4][R8.64+0x80] ;  /* 0x0000800408087980 */ /* 0x000f22000c101d00 */
[--C-:B---3--:R-:W-:Y:S02]  /*111d0*/  HADD2.F32 R3, -RZ, R14.reuse.H0_H0 ;  /* 0x2000000eff037230 */ /* 0x108fe40000004100 */
[----:B------:R-:W-:Y:S02]  /*111e0*/  HADD2.F32 R16, -RZ, R14.H1_H1 ;  /* 0x3000000eff107230 */ /* 0x000fe40000004100 */
[--C-:B------:R-:W-:Y:S02]  /*111f0*/  HADD2.F32 R14, -RZ, R15.reuse.H0_H0 ;  /* 0x2000000fff0e7230 */ /* 0x100fe40000004100 */
[----:B------:R-:W-:Y:S02]  /*11200*/  HADD2.F32 R17, -RZ, R15.H1_H1 ;  /* 0x3000000fff117230 */ /* 0x000fe40000004100 */
[--C-:B--2---:R-:W-:Y:S02]  /*11210*/  HADD2.F32 R15, -RZ, R4.reuse.H0_H0 ;  /* 0x20000004ff0f7230 */ /* 0x104fe40000004100 */
        /* <DEDUP_REMOVED lines=21> */
[----:B------:R-:W-:Y:S01]  /*11370*/  FMUL.FTZ R14, R14, R5 ;  /* 0x000000050e0e7220 */ /* 0x000fe20000410000 */
[----:B------:R-:W-:Y:S01]  /*11380*/  FMUL.FTZ R17, R17, R6 ;  /* 0x0000000611117220 */ /* 0x000fe20000410000 */
[----:B----4-:R-:W-:Y:S02]  /*11390*/  HADD2.F32 R4, -RZ, R8.H0_H0 ;  /* 0x20000008ff047230 */ /* 0x010fe40000004100 */
[----:B------:R-:W-:Y:S01]  /*113a0*/  FMUL.FTZ R12, R12, R21 ;  /* 0x000000150c0c7220 */ /* 0x000fe20000410000 */
[--C-:B-----5:R-:W-:Y:S02]  /*113b0*/  HADD2.F32 R5, -RZ, R28.reuse.H0_H0 ;  /* 0x2000001cff057230 */ /* 0x120fe40000004100 */
[----:B------:R-:W-:Y:S01]  /*113c0*/  FMUL.FTZ R2, R2, R19 ;  /* 0x0000001302027220 */ /* 0x000fe20000410000 */
[----:B------:R-:W-:-:S02]  /*113d0*/  HADD2.F32 R15, -RZ, R28.H1_H1 ;  /* 0x3000001cff0f7230 */ /* 0x000fc40000004100 */
[----:B------:R-:W-:Y:S01]  /*113e0*/  FMUL.FTZ R13, R13, R18 ;  /* 0x000000120d0d7220 */ /* 0x000fe20000410000 */
[----:B------:R-:W-:Y:S02]  /*113f0*/  HADD2.F32 R7, -RZ, R29.H0_H0 ;  /* 0x2000001dff077230 */ /* 0x000fe40000004100 */
[----:B------:R-:W-:Y:S01]  /*11400*/  FFMA.FTZ R0, R5, R4, R0 ;  /* 0x0000000405007223 */ /* 0x000fe20000010000 */
[----:B------:R-:W-:Y:S02]  /*11410*/  HADD2.F32 R8, -RZ, R8.H1_H1 ;  /* 0x30000008ff087230 */ /* 0x000fe40000004100 */
[----:B------:R-:W-:Y:S01]  /*11420*/  FMUL.FTZ R16, R16, R23 ;  /* 0x0000001710107220 */ /* 0x000fe20000410000 */
[--C-:B------:R-:W-:Y:S02]  /*11430*/  HADD2.F32 R6, -RZ, R9.reuse.H0_H0 ;  /* 0x20000009ff067230 */ /* 0x100fe40000004100 */
[----:B------:R-:W-:Y:S02]  /*11440*/  HADD2.F32 R20, -RZ, R9.H1_H1 ;  /* 0x30000009ff147230 */ /* 0x000fe40000004100 */
[----:B------:R-:W-:Y:S01]  /*11450*/  FFMA.FTZ R15, R15, R8, R12 ;  /* 0x000000080f0f7223 */ /* 0x000fe2000001000c */
[----:B------:R-:W-:-:S02]  /*11460*/  HADD2.F32 R18, -RZ, R10.H0_H0 ;  /* 0x2000000aff127230 */ /* 0x000fc40000004100 */
[----:B------:R-:W-:Y:S01]  /*11470*/  FFMA.FTZ R2, R7, R6, R2 ;  /* 0x0000000607027223 */ /* 0x000fe20000010002 */
[----:B------:R-:W-:Y:S02]  /*11480*/  HADD2.F32 R19, -RZ, R10.H1_H1 ;  /* 0x3000000aff137230 */ /* 0x000fe40000004100 */
[--C-:B------:R-:W-:Y:S01]  /*11490*/  HADD2.F32 R9, -RZ, R11.reuse.H0_H0 ;  /* 0x2000000bff097230 */ /* 0x100fe20000004100 */
[----:B------:R-:W-:Y:S01]  /*114a0*/  F2FP.F16.F32.PACK_AB R28, R15, R0 ;  /* 0x000000000f1c723e */ /* 0x000fe200000000ff */
        /* <DEDUP_REMOVED lines=14> */
.L_x_4049:
[----:B------:R-:W-:Y:S05]  /*11590*/  BSYNC.RECONVERGENT B0 ;  /* 0x0000000000007941 */ /* 0x000fea0003800200 */
.L_x_4048:
[----:B-----5:R3:W-:Y:S02]  /*115a0*/  STS.128 [R69+0x3800], R28 ;  /* 0x0038001c45007388 */ /* 0x0207e40000000c00 */
.L_x_4004:
[----:B------:R-:W-:Y:S05]  /*115b0*/  BSYNC.RECONVERGENT B2 ;  /* 0x0000000000027941 */ /* 0x000fea0003800200 */
.L_x_4000:
[----:B------:R-:W-:Y:S01]  /*115c0*/  IMAD.IADD R79, R70, 0x1, -R79 ;  /* 0x00000001464f7824 */ /* 0x000fe200078e0a4f */
[----:B------:R-:W3:Y:S01]  /*115d0*/  S2R R201, SR_TID.X ;  /* 0x0000000000c97919 */ /* 0x000ee20000002100 */
[C---:B-12--5:R-:W-:Y:S01]  /*115e0*/  VIADD R2, R128.reuse, 0x50 ;  /* 0x0000005080027836 */ /* 0x066fe20000000000 */
[----:B------:R-:W1:Y:S01]  /*115f0*/  S2UR UR6, SR_CgaCtaId ;  /* 0x00000000000679c3 */ /* 0x000e620000008800 */
[----:B------:R-:W-:Y:S01]  /*11600*/  VIADD R0, R128, 0x60 ;  /* 0x0000006080007836 */ /* 0x000fe20000000000 */
[-C--:B------:R-:W-:Y:S01]  /*11610*/  ISETP.GE.AND P0, PT, R26, R79.reuse, PT ;  /* 0x0000004f1a00720c */ /* 0x080fe20003f06270 */
[----:B------:R-:W-:Y:S01]  /*11620*/  VIADD R4, R128, 0x70 ;  /* 0x0000007080047836 */ /* 0x000fe20000000000 */
[-C--:B------:R-:W-:Y:S01]  /*11630*/  ISETP.GE.AND P4, PT, R36, R79.reuse, PT ;  /* 0x0000004f2400720c */ /* 0x080fe20003f86270 */
[----:B------:R-:W-:Y:S01]  /*11640*/  UMOV UR7, 0x400 ;  /* 0x0000040000077882 */ /* 0x000fe20000000000 */
[CC--:B------:R-:W-:Y:S01]  /*11650*/  ISETP.GE.AND P6, PT, R128.reuse, R79.reuse, PT ;  /* 0x0000004f8000720c */ /* 0x0c0fe20003fc6270 */
[----:B------:R-:W-:Y:S01]  /*11660*/  VIADD R128, R128, 0x40 ;  /* 0x0000004080807836 */ /* 0x000fe20000000000 */
[-C--:B------:R-:W-:Y:S01]  /*11670*/  ISETP.GE.AND P3, PT, R38, R79.reuse, PT ;  /* 0x0000004f2600720c */ /* 0x080fe20003f66270 */
[----:B------:R-:W-:Y:S01]  /*11680*/  IMAD.MOV.U32 R202, RZ, RZ, 0x20 ;  /* 0x00000020ffca7424 */ /* 0x000fe200078e00ff */
[----:B------:R-:W-:Y:S01]  /*11690*/  ISETP.GE.AND P2, PT, R2, R79, PT ;  /* 0x0000004f0200720c */ /* 0x000fe20003f46270 */
[----:B------:R-:W-:Y:S01]  /*116a0*/  IMAD.MOV.U32 R141, RZ, RZ, 0x40 ;  /* 0x00000040ff8d7424 */ /* 0x000fe200078e00ff */
[----:B------:R-:W-:Y:S01]  /*116b0*/  BSSY.RECONVERGENT B1, `(.L_x_4050) ;  /* 0x000025e000017945 */ /* 0x000fe20003800200 */
[----:B------:R-:W-:-:S02]  /*116c0*/  VIADD R226, R68, 0xffffff80 ;  /* 0xffffff8044e27836 */ /* 0x000fc40000000000 */
[-C--:B------:R-:W-:Y:S02]  /*116d0*/  @!P0 LEA R12, P1, R76, R208.reuse, 0x1 ;  /* 0x000000d04c0c8211 */ /* 0x080fe400078208ff */
[----:B---34-:R-:W-:Y:S02]  /*116e0*/  @!P4 LEA R8, P5, R206, R208, 0x6 ;  /* 0x000000d0ce08c211 */ /* 0x018fe400078a30ff */
[-C--:B------:R-:W-:Y:S01]  /*116f0*/  @!P0 LEA.HI.X R13, R76, R209.reuse, R77, 0x1, P1 ;  /* 0x000000d14c0d8211 */ /* 0x080fe200008f0c4d */
[----:B------:R-:W-:Y:S01]  /*11700*/  @!PT LDS RZ, [RZ] ;  /* 0x00000000fffff984 */ /* 0x000fe20000000800 */
[----:B------:R-:W-:Y:S01]  /*11710*/  @!PT LDS RZ, [RZ] ;  /* 0x00000000fffff984 */ /* 0x000fe20000000800 */
[----:B------:R-:W-:Y:S01]  /*11720*/  @!PT LDS RZ, [RZ] ;  /* 0x00000000fffff984 */ /* 0x000fe20000000800 */
[----:B------:R-:W-:Y:S01]  /*11730*/  @!P6 LDGSTS.E.BYPASS.LTC128B.128 [R69+0x4000], desc[UR4][R208.64] ;  /* 0x04000000d045efae */ /* 0x000fe2000b981a04 */
[----:B------:R-:W-:Y:S01]  /*11740*/  @!P4 LEA.HI.X R9, R206, R209, R207, 0x6, P5 ;  /* 0x000000d1ce09c211 */ /* 0x000fe200028f34cf */
[----:B------:R-:W-:Y:S01]  /*11750*/  @!P3 IMAD R3, R207, 0x60, RZ ;  /* 0x00000060cf03b824 */ /* 0x000fe200078e02ff */
[-C--:B------:R-:W-:Y:S01]  /*11760*/  ISETP.GE.AND P1, PT, R0, R79.reuse, PT ;  /* 0x0000004f0000720c */ /* 0x080fe20003f26270 */
[----:B------:R-:W-:Y:S01]  /*11770*/  @!P6 LDGSTS.E.BYPASS.LTC128B.128 [R69+0x8000], desc[UR4][R208.64+0x80] ;  /* 0x08000080d045efae */ /* 0x000fe2000b981a04 */
[----:B------:R-:W-:Y:S01]  /*11780*/  @!P3 IMAD.WIDE.U32 R6, R206, 0x60, R208 ;  /* 0x00000060ce06b825 */ /* 0x000fe200078e00d0 */
[-C--:B------:R-:W-:Y:S01]  /*11790*/  ISETP.GE.AND P5, PT, R36, R79.reuse, PT ;  /* 0x0000004f2400720c */ /* 0x080fe20003fa6270 */
[----:B-1----:R-:W-:Y:S01]  /*117a0*/  ULEA UR6, UR6, UR7, 0x18 ;  /* 0x0000000706067291 */ /* 0x002fe2000f8ec0ff */
[----:B------:R-:W-:Y:S01]  /*117b0*/  @!P0 LDGSTS.E.BYPASS.LTC128B.128 [R69+0x4800], desc[UR4][R12.64] ;  /* 0x048000000c458fae */ /* 0x000fe2000b981a04 */
[----:B------:R-:W-:Y:S01]  /*117c0*/  @!P3 IMAD.IADD R11, R3, 0x1, R7 ;  /* 0x00000001030bb824 */ /* 0x000fe200078e0207 */
[----:B------:R-:W-:Y:S01]  /*117d0*/  SHF.R.U32.HI R203, RZ, 0x1, R201 ;  /* 0x00000001ffcb7819 */ /* 0x000fe200000116c9 */
[----:B------:R-:W-:Y:S01]  /*117e0*/  @!P3 IMAD.MOV.U32 R10, RZ, RZ, R6 ;  /* 0x000000ffff0ab224 */ /* 0x000fe200078e0006 */
[----:B------:R-:W-:Y:S01]  /*117f0*/  @!P0 LDGSTS.E.BYPASS.LTC128B.128 [R69+0x8800], desc[UR4][R12.64+0x80] ;  /* 0x088000800c458fae */ /* 0x000fe2000b981a04 */
[----:B------:R-:W-:Y:S01]  /*11800*/  ISETP.GE.AND P0, PT, R4, R79, PT ;  /* 0x0000004f0400720c */ /* 0x000fe20003f06270 */
[----:B------:R-:W-:-:S02]  /*11810*/  @!P2 IMAD R6, R207, 0xa0, RZ ;  /* 0x000000a0cf06a824 */ /* 0x000fc400078e02ff */
[----:B------:R-:W-:Y:S01]  /*11820*/  @!P4 LDGSTS.E.BYPASS.LTC128B.128 [R69+0x5000], desc[UR4][R8.64] ;  /* 0x050000000845cfae */ /* 0x000fe2000b981a04 */
[----:B------:R-:W-:-:S03]  /*11830*/  @!P1 IMAD R5, R207, 0xc0, RZ ;  /* 0x000000c0cf059824 */ /* 0x000fc600078e02ff */
[----:B------:R1:W-:Y:S01]  /*11840*/  @!P4 LDGSTS.E.BYPASS.LTC128B.128 [R69+0x9000], desc[UR4][R8.64+0x80] ;  /* 0x090000800845cfae */ /* 0x0003e2000b981a04 */
[----:B------:R-:W-:-:S03]  /*11850*/  ISETP.GE.AND P4, PT, R128, R79, PT ;  /* 0x0000004f8000720c */ /* 0x000fc60003f86270 */
[----:B------:R-:W-:Y:S02]  /*11860*/  @!P3 LDGSTS.E.BYPASS.LTC128B.128 [R69+0x5800], desc[UR4][R10.64] ;  /* 0x058000000a45bfae */ /* 0x000fe4000b981a04 */
[----:B------:R-:W-:Y:S02]  /*11870*/  @!P0 IMAD R3, R207, 0xe0, RZ ;  /* 0x000000e0cf038824 */ /* 0x000fe400078e02ff */
[----:B------:R2:W-:Y:S01]  /*11880*/  @!P3 LDGSTS.E.BYPASS.LTC128B.128 [R69+0x9800], desc[UR4][R10.64+0x80] ;  /* 0x098000800a45bfae */ /* 0x0005e2000b981a04 */
[----:B-1----:R-:W-:Y:S02]  /*11890*/  @!P1 IMAD.MOV.U32 R8, RZ, RZ, R208 ;  /* 0x000000ffff089224 */ /* 0x002fe400078e00d0 */
[----:B------:R-:W-:Y:S02]  /*118a0*/  @!P1 IMAD.MOV.U32 R9, RZ, RZ, R209 ;  /* 0x000000ffff099224 */ /* 0x000fe400078e00d1 */
[----:B------:R-:W-:-:S04]  /*118b0*/  @!P1 IMAD.WIDE.U32 R12, R206, 0xc0, R8 ;  /* 0x000000c0ce0c9825 */ /* 0x000fc800078e0008 */
[--C-:B--2---:R-:W-:Y:S02]  /*118c0*/  @!P2 IMAD.MOV.U32 R10, RZ, RZ, R208.reuse ;  /* 0x000000ffff0aa224 */ /* 0x104fe400078e00d0 */
[--C-:B------:R-:W-:Y:S02]  /*118d0*/  @!P2 IMAD.MOV.U32 R11, RZ, RZ, R209.reuse ;  /* 0x000000ffff0ba224 */ /* 0x100fe400078e00d1 */
[----:B------:R-:W-:-:S04]  /*118e0*/  @!P0 IMAD.WIDE.U32 R8, R206, 0xe0, R208 ;  /* 0x000000e0ce088825 */ /* 0x000fc800078e00d0 */
[C---:B------:R-:W-:Y:S01]  /*118f0*/  @!P2 IMAD.WIDE.U32 R14, R206.reuse, 0xa0, R10 ;  /* 0x000000a0ce0ea825 */ /* 0x040fe200078e000a */
[----:B------:R-:W-:-:S03]  /*11900*/  @!P4 LEA R10, P3, R206, R208, 0x7 ;  /* 0x000000d0ce0ac211 */ /* 0x000fc600078638ff */
[----:B------:R-:W-:Y:S01]  /*11910*/  @!P2 IMAD.IADD R15, R6, 0x1, R15 ;  /* 0x00000001060fa824 */ /* 0x000fe200078e020f */
[----:B------:R-:W-:Y:S01]  /*11920*/  @!P4 LEA.HI.X R11, R206, R209, R207, 0x7, P3 ;  /* 0x000000d1ce0bc211 */ /* 0x000fe200018f3ccf */
[----:B------:R-:W-:Y:S01]  /*11930*/  @!P1 IMAD.IADD R13, R5, 0x1, R13 ;  /* 0x00000001050d9824 */ /* 0x000fe200078e020d */
[-C--:B------:R-:W-:Y:S01]  /*11940*/  ISETP.GE.AND P3, PT, R26, R79.reuse, PT ;  /* 0x0000004f1a00720c */ /* 0x080fe20003f66270 */
[----:B------:R-:W-:Y:S01]  /*11950*/  @!P0 IMAD.IADD R9, R3, 0x1, R9 ;  /* 0x0000000103098824 */ /* 0x000fe200078e0209 */
[----:B------:R-:W-:Y:S01]  /*11960*/  LOP3.LUT R6, R201, 0x8, RZ, 0xc0, !PT ;  /* 0x00000008c9067812 */ /* 0x000fe200078ec0ff */
[----:B------:R-:W-:Y:S01]  /*11970*/  @!P4 LDGSTS.E.BYPASS.LTC128B.128 [R69+0x6000], desc[UR4][R10.64] ;  /* 0x060000000a45cfae */ /* 0x000fe2000b981a04 */
[----:B------:R-:W-:Y:S02]  /*11980*/  P2R R3, PR, RZ, 0x8 ;  /* 0x00000008ff037803 */ /* 0x000fe40000000000 */
[----:B------:R-:W-:Y:S01]  /*11990*/  ISETP.GE.AND P3, PT, R38, R79, PT ;  /* 0x0000004f2600720c */ /* 0x000fe20003f66270 */
[----:B------:R1:W-:Y:S01]  /*119a0*/  @!P4 LDGSTS.E.BYPASS.LTC128B.128 [R69+0xa000], desc[UR4][R10.64+0x80] ;  /* 0x0a0000800a45cfae */ /* 0x0003e2000b981a04 */
[----:B------:R-:W-:-:S02]  /*119b0*/  ISETP.NE.AND P4, PT, R3, RZ, PT ;  /* 0x000000ff0300720c */ /* 0x000fc40003f85270 */
[----:B------:R-:W-:Y:S01]  /*119c0*/  LOP3.LUT R6, R6, 0x1c0, R75, 0x78, !PT ;  /* 0x000001c006067812 */ /* 0x000fe200078e784b */
[----:B------:R-:W-:Y:S03]  /*119d0*/  @!P2 LDGSTS.E.BYPASS.LTC128B.128 [R69+0x6800], desc[UR4][R14.64] ;  /* 0x068000000e45afae */ /* 0x000fe6000b981a04 */
[----:B------:R-:W-:Y:S01]  /*119e0*/  LOP3.LUT R6, R6, 0x38, R71, 0x78, !PT ;  /* 0x0000003806067812 */ /* 0x000fe200078e7847 */
[----:B------:R-:W-:Y:S01]  /*119f0*/  @!P2 LDGSTS.E.BYPASS.LTC128B.128 [R69+0xa800], desc[UR4][R14.64+0x80] ;  /* 0x0a8000800e45afae */ /* 0x000fe2000b981a04 */
[-C--:B------:R-:W-:Y:S02]  /*11a00*/  ISETP.GE.AND P2, PT, R2, R79.reuse, PT ;  /* 0x0000004f0200720c */ /* 0x080fe40003f46270 */
[----:B------:R-:W-:Y:S01]  /*11a10*/  LOP3.LUT R2, R203, 0x8, RZ, 0xc0, !PT ;  /* 0x00000008cb027812 */ /* 0x000fe200078ec0ff */
[----:B------:R-:W-:Y:S04]  /*11a20*/  @!P1 LDGSTS.E.BYPASS.LTC128B.128 [R69+0x7000], desc[UR4][R12.64] ;  /* 0x070000000c459fae */ /* 0x000fe8000b981a04 */
[----:B------:R2:W-:Y:S01]  /*11a30*/  @!P1 LDGSTS.E.BYPASS.LTC128B.128 [R69+0xb000], desc[UR4][R12.64+0x80] ;  /* 0x0b0000800c459fae */ /* 0x0005e2000b981a04 */
[----:B------:R-:W-:Y:S01]  /*11a40*/  ISETP.GE.AND P1, PT, R0, R79, PT ;  /* 0x0000004f0000720c */ /* 0x000fe20003f26270 */
[----:B------:R-:W-:-:S02]  /*11a50*/  IMAD.SHL.U32 R0, R201, 0x40, RZ ;  /* 0x00000040c9007824 */ /* 0x000fc400078e00ff */
[----:B------:R-:W-:Y:S02]  /*11a60*/  @!P0 LDGSTS.E.BYPASS.LTC128B.128 [R69+0x7800], desc[UR4][R8.64] ;  /* 0x0780000008458fae */ /* 0x000fe4000b981a04 */
[----:B------:R-:W-:Y:S01]  /*11a70*/  @!P2 IMAD R5, R137, 0xa0, RZ ;  /* 0x000000a08905a824 */ /* 0x000fe200078e02ff */
[----:B------:R-:W-:Y:S01]  /*11a80*/  LOP3.LUT R125, R0, 0x400, RZ, 0xc0, !PT ;  /* 0x00000400007d7812 */ /* 0x000fe200078ec0ff */
[----:B------:R3:W-:Y:S01]  /*11a90*/  @!P0 LDGSTS.E.BYPASS.LTC128B.128 [R69+0xb800], desc[UR4][R8.64+0x80] ;  /* 0x0b80008008458fae */ /* 0x0007e2000b981a04 */
[----:B-1----:R-:W-:-:S03]  /*11aa0*/  @!P4 LEA R10, P0, R72, R210, 0x1 ;  /* 0x000000d2480ac211 */ /* 0x002fc600078008ff */
[----:B------:R-:W0:Y:S01]  /*11ab0*/  LDGDEPBAR ;  /* 0x00000000000079af */ /* 0x000e220000000000 */
[----:B------:R-:W-:Y:S01]  /*11ac0*/  IMAD R125, R6, 0x2, R125 ;  /* 0x00000002067d7824 */ /* 0x000fe200078e027d */
[----:B------:R-:W-:Y:S01]  /*11ad0*/  @!P4 LEA.HI.X R11, R72, R211, R73, 0x1, P0 ;  /* 0x000000d3480bc211 */ /* 0x000fe200000f0c49 */
[----:B------:R-:W-:Y:S01]  /*11ae0*/  @!P3 IMAD R6, R137, 0x60, RZ ;  /* 0x000000608906b824 */ /* 0x000fe200078e02ff */
[-C--:B------:R-:W-:Y:S01]  /*11af0*/  ISETP.GE.AND P4, PT, R128, R79.reuse, PT ;  /* 0x0000004f8000720c */ /* 0x080fe20003f86270 */
[----:B------:R-:W-:Y:S01]  /*11b00*/  VIADD R60, R125, UR6 ;  /* 0x000000067d3c7c36 */ /* 0x000fe20008000000 */
[----:B------:R-:W-:Y:S01]  /*11b10*/  ISETP.GE.AND P0, PT, R4, R79, PT ;  /* 0x0000004f0400720c */ /* 0x000fe20003f06270 */
[----:B------:R-:W-:Y:S02]  /*11b20*/  @!P1 IMAD R4, R137, 0xc0, RZ ;  /* 0x000000c089049824 */ /* 0x000fe400078e02ff */
[----:B--2---:R-:W-:-:S04]  /*11b30*/  @!P2 IMAD.WIDE.U32 R12, R136, 0xa0, R210 ;  /* 0x000000a0880ca825 */ /* 0x004fc800078e00d2 */
[----:B------:R-:W-:Y:S01]  /*11b40*/  @!P2 IMAD.IADD R13, R5, 0x1, R13 ;  /* 0x00000001050da824 */ /* 0x000fe200078e020d */
[----:B---3--:R-:W-:Y:S01]  /*11b50*/  LOP3.LUT R8, R2, 0x1c0, R75, 0x78, !PT ;  /* 0x000001c002087812 */ /* 0x008fe200078e784b */
[----:B------:R-:W-:-:S04]  /*11b60*/  DEPBAR.LE SB0, 0x0 ;  /* 0x000080000000791a */ /* 0x000fc80000000000 */
[----:B------:R-:W-:Y:S01]  /*11b70*/  BAR.SYNC.DEFER_BLOCKING 0x0 ;  /* 0x0000000000007b1d */ /* 0x000fe20000010000 */
[----:B------:R-:W-:Y:S01]  /*11b80*/  LOP3.LUT R71, R8, 0x38, R71, 0x78, !PT ;  /* 0x0000003808477812 */ /* 0x000fe200078e7847 */
[----:B------:R-:W-:Y:S02]  /*11b90*/  @!P1 IMAD.MOV.U32 R8, RZ, RZ, R210 ;  /* 0x000000ffff089224 */ /* 0x000fe400078e00d2 */
[----:B------:R-:W-:Y:S02]  /*11ba0*/  @!P1 IMAD.MOV.U32 R9, RZ, RZ, R211 ;  /* 0x000000ffff099224 */ /* 0x000fe400078e00d3 */
[----:B------:R-:W-:Y:S02]  /*11bb0*/  IMAD.IADD R71, R74, 0x1, R71 ;  /* 0x000000014a477824 */ /* 0x000fe400078e0247 */
[----:B------:R-:W-:-:S03]  /*11bc0*/  @!P1 IMAD.WIDE.U32 R8, R136, 0xc0, R8 ;  /* 0x000000c088089825 */ /* 0x000fc600078e0008 */
[----:B------:R-:W-:Y:S01]  /*11bd0*/  LEA R126, R71, UR6, 0x1 ;  /* 0x00000006477e7c11 */ /* 0x000fe2000f8e08ff */
[----:B------:R-:W-:Y:S01]  /*11be0*/  @!P1 IMAD.IADD R9, R4, 0x1, R9 ;  /* 0x0000000104099824 */ /* 0x000fe200078e0209 */
[----:B------:R-:W-:Y:S01]  /*11bf0*/  @!PT LDS RZ, [RZ] ;  /* 0x00000000fffff984 */ /* 0x000fe20000000800 */
[----:B------:R-:W-:Y:S01]  /*11c00*/  @!PT LDS RZ, [RZ] ;  /* 0x00000000fffff984 */ /* 0x000fe20000000800 */
[----:B------:R-:W-:Y:S01]  /*11c10*/  @!PT LDS RZ, [RZ] ;  /* 0x00000000fffff984 */ /* 0x000fe20000000800 */
[----:B------:R-:W-:Y:S04]  /*11c20*/  @!P6 LDGSTS.E.BYPASS.LTC128B.128 [R69+0xc000], desc[UR4][R210.64] ;  /* 0x0c000000d245efae */ /* 0x000fe8000b981a04 */
[----:B------:R-:W-:Y:S04]  /*11c30*/  @!P6 LDGSTS.E.BYPASS.LTC128B.128 [R69+0x10000], desc[UR4][R210.64+0x80] ;  /* 0x10000080d245efae */ /* 0x000fe8000b981a04 */
[----:B------:R-:W-:Y:S04]  /*11c40*/  @P6 STS.128 [R69+0xc000], RZ ;  /* 0x00c000ff45006388 */ /* 0x000fe80000000c00 */
[----:B------:R-:W-:Y:S01]  /*11c50*/  @P6 STS.128 [R69+0x10000], RZ ;  /* 0x010000ff45006388 */ /* 0x000fe20000000c00 */
[----:B------:R-:W-:Y:S01]  /*11c60*/  ISETP.NE.AND P6, PT, R3, RZ, PT ;  /* 0x000000ff0300720c */ /* 0x000fe20003fc5270 */
[----:B------:R-:W-:-:S12]  /*11c70*/  @!P0 IMAD R3, R137, 0xe0, RZ ;  /* 0x000000e089038824 */ /* 0x000fd800078e02ff */
        /* <DEDUP_REMOVED lines=8> */
[----:B------:R-:W-:Y:S01]  /*11d00*/  @P5 STS.128 [R69+0x11000], RZ ;  /* 0x011000ff45005388 */ /* 0x000fe20000000c00 */
[----:B-1----:R-:W-:-:S02]  /*11d10*/  @!P3 IMAD.MOV.U32 R10, RZ, RZ, R210 ;  /* 0x000000ffff0ab224 */ /* 0x002fc400078e00d2 */
[----:B------:R-:W-:Y:S02]  /*11d20*/  @!P3 IMAD.MOV.U32 R11, RZ, RZ, R211 ;  /* 0x000000ffff0bb224 */ /* 0x000fe400078e00d3 */
[----:B------:R-:W-:-:S04]  /*11d30*/  @!P3 IMAD.WIDE.U32 R14, R136, 0x60, R10 ;  /* 0x00000060880eb825 */ /* 0x000fc800078e000a */
[----:B------:R-:W-:Y:S01]  /*11d40*/  @!P3 IMAD.IADD R15, R6, 0x1, R15 ;  /* 0x00000001060fb824 */ /* 0x000fe200078e020f */
[C---:B------:R-:W-:Y:S01]  /*11d50*/  @!P5 LEA R6, P6, R136.reuse, R210, 0x6 ;  /* 0x000000d28806d211 */ /* 0x040fe200078c30ff */
[----:B------:R-:W-:-:S03]  /*11d60*/  @!P0 IMAD.WIDE.U32 R10, R136, 0xe0, R210 ;  /* 0x000000e0880a8825 */ /* 0x000fc600078e00d2 */
[C---:B------:R-:W-:Y:S01]  /*11d70*/  @!P5 LEA.HI.X R7, R136.reuse, R211, R137, 0x6, P6 ;  /* 0x000000d38807d211 */ /* 0x040fe200030f3489 */
[----:B------:R-:W-:Y:S01]  /*11d80*/  @!P0 IMAD.IADD R11, R3, 0x1, R11 ;  /* 0x00000001030b8824 */ /* 0x000fe200078e020b */
        /* <DEDUP_REMOVED lines=34> */
[----:B------:R-:W-:Y:S01]  /*11fb0*/  @!P1 LDGSTS.E.BYPASS.LTC128B.128 [R69+0x13000], desc[UR4][R8.64+0x80] ;  /* 0x1300008008459fae */ /* 0x000fe2000b981a04 */
[----:B------:R-:W-:-:S03]  /*11fc0*/  R2P PR, R201, 0x6 ;  /* 0x00000006c9007804 */ /* 0x000fc60000000000 */
[----:B------:R-:W-:Y:S02]  /*11fd0*/  @P0 STS.128 [R69+0xf800], RZ ;  /* 0x00f800ff45000388 */ /* 0x000fe40000000c00 */
[----:B------:R-:W-:Y:S02]  /*11fe0*/  SEL R71, R202, 0xffffffe0, !P1 ;  /* 0xffffffe0ca477807 */ /* 0x000fe40004800000 */
[----:B------:R-:W-:Y:S01]  /*11ff0*/  @P0 STS.128 [R69+0x13800], RZ ;  /* 0x013800ff45000388 */ /* 0x000fe20000000c00 */
[----:B------:R-:W-:Y:S02]  /*12000*/  SEL R141, R141, 0xffffffc0, !P2 ;  /* 0xffffffc08d8d7807 */ /* 0x000fe40005000000 */
[--C-:B------:R-:W-:Y:S01]  /*12010*/  IMAD.IADD R3, R60, 0x1, R71.reuse ;  /* 0x000000013c037824 */ /* 0x100fe200078e0247 */
[----:B------:R-:W-:Y:S01]  /*12020*/  @!PT LDS RZ, [RZ] ;  /* 0x00000000fffff984 */ /* 0x000fe20000000800 */
[----:B------:R-:W-:Y:S01]  /*12030*/  @!PT LDS RZ, [RZ] ;  /* 0x00000000fffff984 */ /* 0x000fe20000000800 */
[----:B------:R-:W-:Y:S01]  /*12040*/  @!PT LDS RZ, [RZ] ;  /* 0x00000000fffff984 */ /* 0x000fe20000000800 */
[----:B------:R-:W-:Y:S01]  /*12050*/  @!P0 LDGSTS.E.BYPASS.LTC128B.128 [R69+0xf800], desc[UR4][R10.64] ;  /* 0x0f8000000a458fae */ /* 0x000fe2000b981a04 */
[C---:B------:R-:W-:Y:S02]  /*12060*/  IMAD.IADD R124, R126.reuse, 0x1, R71 ;  /* 0x000000017e7c7824 */ /* 0x040fe400078e0247 */
[--C-:B------:R-:W-:Y:S01]  /*12070*/  IMAD.IADD R62, R126, 0x1, R141.reuse ;  /* 0x000000017e3e7824 */ /* 0x100fe200078e028d */
[----:B------:R2:W-:Y:S01]  /*12080*/  @!P0 LDGSTS.E.BYPASS.LTC128B.128 [R69+0x13800], desc[UR4][R10.64+0x80] ;  /* 0x138000800a458fae */ /* 0x0005e2000b981a04 */
[----:B------:R-:W-:-:S02]  /*12090*/  IMAD.IADD R60, R60, 0x1, R141 ;  /* 0x000000013c3c7824 */ /* 0x000fc400078e028d */
[C---:B------:R-:W-:Y:S01]  /*120a0*/  IMAD.IADD R134, R71.reuse, 0x1, R62 ;  /* 0x0000000147867824 */ /* 0x040fe200078e023e */
[----:B------:R-:W-:Y:S01]  /*120b0*/  LDSM.16.M88.4 R104, [R126] ;  /* 0x000000007e68783b */ /* 0x000fe20000000200 */
[----:B------:R-:W-:-:S03]  /*120c0*/  IMAD.IADD R61, R71, 0x1, R60 ;  /* 0x00000001473d7824 */ /* 0x000fc600078e023c */
[----:B------:R-:W3:Y:S04]  /*120d0*/  LDSM.16.M88.4 R44, [R125+UR6+0x4800] ;  /* 0x004800067d2c783b */ /* 0x000ee80008000200 */
[----:B------:R-:W4:Y:S04]  /*120e0*/  LDSM.16.M88.4 R36, [R125+UR6+0x5000] ;  /* 0x005000067d24783b */ /* 0x000f280008000200 */
[----:B------:R-:W4:Y:S04]  /*120f0*/  LDSM.16.M88.4 R52, [R125+UR6+0x4000] ;  /* 0x004000067d34783b */ /* 0x000f280008000200 */
[----:B-1----:R-:W1:Y:S04]  /*12100*/  LDSM.16.M88.4 R12, [R125+UR6+0x6800] ;  /* 0x006800067d0c783b */ /* 0x002e680008000200 */
[----:B------:R-:W-:Y:S04]  /*12110*/  LDSM.16.M88.4 R76, [R124] ;  /* 0x000000007c4c783b */ /* 0x000fe80000000200 */
[----:B--2---:R-:W2:Y:S04]  /*12120*/  LDSM.16.M88.4 R8, [R3+0x4800] ;  /* 0x004800000308783b */ /* 0x004ea80000000200 */
[----:B------:R-:W2:Y:S04]  /*12130*/  LDSM.16.M88.4 R4, [R3+0x5000] ;  /* 0x005000000304783b */ /* 0x000ea80000000200 */
[----:B------:R-:W2:Y:S04]  /*12140*/  LDSM.16.M88.4 R28, [R125+UR6+0x5800] ;  /* 0x005800067d1c783b */ /* 0x000ea80008000200 */
[----:B------:R-:W2:Y:S04]  /*12150*/  LDSM.16.M88.4 R20, [R125+UR6+0x6000] ;  /* 0x006000067d14783b */ /* 0x000ea80008000200 */
[----:B------:R-:W2:Y:S01]  /*12160*/  LDSM.16.M88.4 R112, [R125+UR6+0x7000] ;  /* 0x007000067d70783b */ /* 0x000ea20008000200 */
[C---:B---3--:R-:W-:Y:S03]  /*12170*/  HMMA.16816.F32 R48, R104.reuse, R44, RZ ;  /* 0x0000002c6830723c */ /* 0x048fe600000018ff */
[----:B------:R-:W3:Y:S04]  /*12180*/  LDSM.16.M88.4 R120, [R125+UR6+0x7800] ;  /* 0x007800067d78783b */ /* 0x000ee80008000200 */
[----:B------:R-:W3:Y:S01]  /*12190*/  LDSM.16.M88.4 R100, [R3+0x4000] ;  /* 0x004000000364783b */ /* 0x000ee20000000200 */
[C---:B----4-:R-:W-:Y:S03]  /*121a0*/  HMMA.16816.F32 R40, R104.reuse, R36, RZ ;  /* 0x000000246828723c */ /* 0x050fe600000018ff */
[----:B------:R-:W4:Y:S04]  /*121b0*/  LDSM.16.M88.4 R88, [R3+0x6800] ;  /* 0x006800000358783b */ /* 0x000f280000000200 */
[----:B------:R-:W4:Y:S01]  /*121c0*/  LDSM.16.M88.4 R84, [R3+0x7000] ;  /* 0x007000000354783b */ /* 0x000f220000000200 */
[C---:B------:R-:W-:Y:S03]  /*121d0*/  HMMA.16816.F32 R44, R104.reuse, R46, RZ ;  /* 0x0000002e682c723c */ /* 0x040fe600000018ff */
[----:B------:R-:W-:Y:S04]  /*121e0*/  LDSM.16.M88.4 R64, [R62] ;  /* 0x000000003e40783b */ /* 0x000fe80000000200 */
[----:B------:R-:W4:Y:S01]  /*121f0*/  LDSM.16.M88.4 R72, [R60+0x4000] ;  /* 0x004000003c48783b */ /* 0x000f220000000200 */
[C---:B------:R-:W-:Y:S03]  /*12200*/  HMMA.16816.F32 R36, R104.reuse, R38, RZ ;  /* 0x000000266824723c */ /* 0x040fe600000018ff */
[----:B------:R-:W-:Y:S04]  /*12210*/  LDSM.16.M88.4 R96, [R3+0x5800] ;  /* 0x005800000360783b */ /* 0x000fe80000000200 */
[----:B------:R-:W-:Y:S01]  /*12220*/  LDSM.16.M88.4 R92, [R3+0x6000] ;  /* 0x00600000035c783b */ /* 0x000fe20000000200 */
[C---:B------:R-:W-:Y:S03]  /*12230*/  HMMA.16816.F32 R56, R104.reuse, R52, RZ ;  /* 0x000000346838723c */ /* 0x040fe600000018ff */
[----:B------:R-:W-:Y:S04]  /*12240*/  LDSM.16.M88.4 R80, [R3+0x7800] ;  /* 0x007800000350783b */ /* 0x000fe80000000200 */
[----:B------:R-:W-:Y:S01]  /*12250*/  LDSM.16.M88.4 R128, [R124+0x2000] ;  /* 0x002000007c80783b */ /* 0x000fe20000000200 */
[----:B-1----:R-:W-:Y:S03]  /*12260*/  HMMA.16816.F32 R16, R104, R12, RZ ;  /* 0x0000000c6810723c */ /* 0x002fe600000018ff */
[----:B------:R-:W0:Y:S05]  /*12270*/  LDGDEPBAR ;  /* 0x00000000000079af */ /* 0x000e2a0000000000 */
[C---:B--2---:R-:W-:Y:S08]  /*12280*/  HMMA.16816.F32 R48, R76.reuse, R8, R48 ;  /* 0x000000084c30723c */ /* 0x044ff00000001830 */
[C---:B------:R-:W-:Y:S01]  /*12290*/  HMMA.16816.F32 R44, R76.reuse, R10, R44 ;  /* 0x0000000a4c2c723c */ /* 0x040fe2000000182c */
[----:B------:R-:W1:Y:S07]  /*122a0*/  LDSM.16.M88.4 R8, [R60+0x4800] ;  /* 0x004800003c08783b */ /* 0x000e6e0000000200 */
[C---:B------:R-:W-:Y:S08]  /*122b0*/  HMMA.16816.F32 R40, R76.reuse, R4, R40 ;  /* 0x000000044c28723c */ /* 0x040ff00000001828 */
[----:B------:R-:W-:Y:S01]  /*122c0*/  HMMA.16816.F32 R36, R76, R6, R36 ;  /* 0x000000064c24723c */ /* 0x000fe20000001824 */
[----:B------:R-:W2:Y:S07]  /*122d0*/  LDSM.16.M88.4 R4, [R60+0x5000] ;  /* 0x005000003c04783b */ /* 0x000eae0000000200 */
        /* <DEDUP_REMOVED lines=8> */
[C---:B---3--:R-:W-:Y:S08]  /*12360*/  HMMA.16816.F32 R108, R104.reuse, R120, RZ ;  /* 0x00000078686c723c */ /* 0x048ff000000018ff */
[----:B------:R-:W-:Y:S01]  /*12370*/  HMMA.16816.F32 R104, R104, R122, RZ ;  /* 0x0000007a6868723c */ /* 0x000fe200000018ff */
[----:B------:R-:W3:Y:S07]  /*12380*/  LDSM.16.M88.4 R120, [R60+0x5800] ;  /* 0x005800003c78783b */ /* 0x000eee0000000200 */
[C---:B------:R-:W-:Y:S08]  /*12390*/  HMMA.16816.F32 R56, R76.reuse, R100, R56 ;  /* 0x000000644c38723c */ /* 0x040ff00000001838 */
[C---:B------:R-:W-:Y:S01]  /*123a0*/  HMMA.16816.F32 R52, R76.reuse, R102, R52 ;  /* 0x000000664c34723c */ /* 0x040fe20000001834 */
[----:B------:R-:W-:Y:S07]  /*123b0*/  LDSM.16.M88.4 R100, [R61+0x4000] ;  /* 0x004000003d64783b */ /* 0x000fee0000000200 */
[C---:B----4-:R-:W-:Y:S08]  /*123c0*/  HMMA.16816.F32 R16, R76.reuse, R88, R16 ;  /* 0x000000584c10723c */ /* 0x050ff00000001810 */
[C---:B------:R-:W-:Y:S01]  /*123d0*/  HMMA.16816.F32 R12, R76.reuse, R90, R12 ;  /* 0x0000005a4c0c723c */ /* 0x040fe2000000180c */
[----:B------:R-:W4:Y:S07]  /*123e0*/  LDSM.16.M88.4 R88, [R60+0x6000] ;  /* 0x006000003c58783b */ /* 0x000f2e0000000200 */
[C---:B------:R-:W-:Y:S08]  /*123f0*/  HMMA.16816.F32 R116, R76.reuse, R84, R116 ;  /* 0x000000544c74723c */ /* 0x040ff00000001874 */
[----:B------:R-:W-:Y:S01]  /*12400*/  HMMA.16816.F32 R112, R76, R86, R112 ;  /* 0x000000564c70723c */ /* 0x000fe20000001870 */
[----:B------:R-:W4:Y:S07]  /*12410*/  LDSM.16.M88.4 R84, [R60+0x7800] ;  /* 0x007800003c54783b */ /* 0x000f2e0000000200 */
[C---:B------:R-:W-:Y:S08]  /*12420*/  HMMA.16816.F32 R56, R64.reuse, R72, R56 ;  /* 0x000000484038723c */ /* 0x040ff00000001838 */
[C---:B------:R-:W-:Y:S01]  /*12430*/  HMMA.16816.F32 R52, R64.reuse, R74, R52 ;  /* 0x0000004a4034723c */ /* 0x040fe20000001834 */
[----:B------:R-:W-:Y:S07]  /*12440*/  LDSM.16.M88.4 R72, [R134] ;  /* 0x000000008648783b */ /* 0x000fee0000000200 */
        /* <DEDUP_REMOVED lines=18> */
[----:B------:R-:W-:Y:S07]  /*12570*/  LDSM.16.M88.4 R120, [R125+UR6+0x8800] ;  /* 0x008800067d78783b */ /* 0x000fee0008000200 */
[C---:B----4-:R-:W-:Y:S08]  /*12580*/  HMMA.16816.F32 R24, R64.reuse, R88, R24 ;  /* 0x000000584018723c */ /* 0x050ff00000001818 */
[C---:B------:R-:W-:Y:S01]  /*12590*/  HMMA.16816.F32 R20, R64.reuse, R90, R20 ;  /* 0x0000005a4014723c */ /* 0x040fe20000001814 */
[----:B------:R-:W3:Y:S07]  /*125a0*/  LDSM.16.M88.4 R88, [R61+0x6800] ;  /* 0x006800003d58783b */ /* 0x000eee0000000200 */
[C---:B------:R-:W-:Y:S08]  /*125b0*/  HMMA.16816.F32 R108, R64.reuse, R84, R108 ;  /* 0x00000054406c723c */ /* 0x040ff0000000186c */
        /* <DEDUP_REMOVED lines=8> */
[C---:B------:R-:W-:Y:S08]  /*12640*/  HMMA.16816.F32 R16, R64.reuse, R80, R16 ;  /* 0x000000504010723c */ /* 0x040ff00000001810 */
[C---:B------:R-:W-:Y:S01]  /*12650*/  HMMA.16816.F32 R12, R64.reuse, R82, R12 ;  /* 0x00000052400c723c */ /* 0x040fe2000000180c */
[----:B------:R-:W4:Y:S07]  /*12660*/  LDSM.16.M88.4 R80, [R61+0x7000] ;  /* 0x007000003d50783b */ /* 0x000f2e0000000200 */
[C---:B------:R-:W-:Y:S08]  /*12670*/  HMMA.16816.F32 R116, R64.reuse, R76, R116 ;  /* 0x0000004c4074723c */ /* 0x040ff00000001874 */
[----:B------:R-:W-:Y:S01]  /*12680*/  HMMA.16816.F32 R112, R64, R78, R112 ;  /* 0x0000004e4070723c */ /* 0x000fe20000001870 */
[----:B------:R-:W4:Y:S04]  /*12690*/  LDSM.16.M88.4 R76, [R61+0x7800] ;  /* 0x007800003d4c783b */ /* 0x000f280000000200 */
[----:B------:R-:W-:Y:S03]  /*126a0*/  LDSM.16.M88.4 R64, [R125+UR6+0x8000] ;  /* 0x008000067d40783b */ /* 0x000fe60008000200 */
[C---:B------:R-:W-:Y:S08]  /*126b0*/  HMMA.16816.F32 R56, R72.reuse, R100, R56 ;  /* 0x000000644838723c */ /* 0x040ff00000001838 */
[C---:B------:R-:W-:Y:S01]  /*126c0*/  HMMA.16816.F32 R52, R72.reuse, R102, R52 ;  /* 0x000000664834723c */ /* 0x040fe20000001834 */
[----:B------:R-:W4:Y:S07]  /*126d0*/  LDSM.16.M88.4 R100, [R125+UR6+0x9000] ;  /* 0x009000067d64783b */ /* 0x000f2e0008000200 */
[C---:B------:R-:W-:Y:S08]  /*126e0*/  HMMA.16816.F32 R48, R72.reuse, R96, R48 ;  /* 0x000000604830723c */ /* 0x040ff00000001830 */
[C---:B------:R-:W-:Y:S01]  /*126f0*/  HMMA.16816.F32 R44, R72.reuse, R98, R44 ;  /* 0x00000062482c723c */ /* 0x040fe2000000182c */
[----:B------:R-:W4:Y:S07]  /*12700*/  LDSM.16.M88.4 R96, [R125+UR6+0x9800] ;  /* 0x009800067d60783b */ /* 0x000f2e0008000200 */
[C---:B---3--:R-:W-:Y:S08]  /*12710*/  HMMA.16816.F32 R16, R72.reuse, R88, R16 ;  /* 0x000000584810723c */ /* 0x048ff00000001810 */
[C---:B------:R-:W-:Y:S01]  /*12720*/  HMMA.16816.F32 R12, R72.reuse, R90, R12 ;  /* 0x0000005a480c723c */ /* 0x040fe2000000180c */
[----:B------:R-:W-:Y:S07]  /*12730*/  LDSM.16.M88.4 R88, [R125+UR6+0xb800] ;  /* 0x00b800067d58783b */ /* 0x000fee0008000200 */
[C---:B------:R-:W-:Y:S08]  /*12740*/  HMMA.16816.F32 R40, R72.reuse, R92, R40 ;  /* 0x0000005c4828723c */ /* 0x040ff00000001828 */
[----:B------:R-:W-:Y:S01]  /*12750*/  HMMA.16816.F32 R36, R72, R94, R36 ;  /* 0x0000005e4824723c */ /* 0x000fe20000001824 */
[----:B------:R-:W3:Y:S04]  /*12760*/  LDSM.16.M88.4 R92, [R125+UR6+0xb000] ;  /* 0x00b000067d5c783b */ /* 0x000ee80008000200 */
[----:B------:R-:W-:Y:S03]  /*12770*/  LDSM.16.M88.4 R124, [R3+0xb000] ;  /* 0x00b00000037c783b */ /* 0x000fe60000000200 */
[C---:B-1----:R-:W-:Y:S08]  /*12780*/  HMMA.16816.F32 R24, R84.reuse, R8, R24 ;  /* 0x000000085418723c */ /* 0x042ff00000001818 */
[C---:B------:R-:W-:Y:S01]  /*12790*/  HMMA.16816.F32 R20, R84.reuse, R10, R20 ;  /* 0x0000000a5414723c */ /* 0x040fe20000001814 */
[----:B------:R-:W1:Y:S07]  /*127a0*/  LDSM.16.M88.4 R8, [R3+0xa000] ;  /* 0x00a000000308783b */ /* 0x000e6e0000000200 */
[C---:B--2---:R-:W-:Y:S08]  /*127b0*/  HMMA.16816.F32 R16, R84.reuse, R4, R16 ;  /* 0x000000045410723c */ /* 0x044ff00000001810 */
[----:B------:R-:W-:Y:S01]  /*127c0*/  HMMA.16816.F32 R12, R84, R6, R12 ;  /* 0x00000006540c723c */ /* 0x000fe2000000180c */
[----:B------:R-:W2:Y:S07]  /*127d0*/  LDSM.16.M88.4 R4, [R3+0xa800] ;  /* 0x00a800000304783b */ /* 0x000eae0000000200 */
[C---:B----4-:R-:W-:Y:S08]  /*127e0*/  HMMA.16816.F32 R116, R72.reuse, R80, R116 ;  /* 0x000000504874723c */ /* 0x050ff00000001874 */
[C---:B------:R-:W-:Y:S01]  /*127f0*/  HMMA.16816.F32 R112, R72.reuse, R82, R112 ;  /* 0x000000524870723c */ /* 0x040fe20000001870 */
[----:B------:R-:W4:Y:S07]  /*12800*/  LDSM.16.M88.4 R80, [R3+0x8000] ;  /* 0x008000000350783b */ /* 0x000f2e0000000200 */
[C---:B------:R-:W-:Y:S08]  /*12810*/  HMMA.16816.F32 R108, R72.reuse, R76, R108 ;  /* 0x0000004c486c723c */ /* 0x040ff0000000186c */
[----:B------:R-:W-:Y:S01]  /*12820*/  HMMA.16816.F32 R104, R72, R78, R104 ;  /* 0x0000004e4868723c */ /* 0x000fe20000001868 */
[----:B------:R-:W4:Y:S04]  /*12830*/  LDSM.16.M88.4 R76, [R3+0x8800] ;  /* 0x00880000034c783b */ /* 0x000f280000000200 */
[----:B------:R-:W-:Y:S03]  /*12840*/  LDSM.16.M88.4 R72, [R3+0x9000] ;  /* 0x009000000348783b */ /* 0x000fe60000000200 */
        /* <DEDUP_REMOVED lines=9> */
[C---:B---3--:R-:W-:Y:S08]  /*128e0*/  HMMA.16816.F32 R116, R84.reuse, R92, R116 ;  /* 0x0000005c5474723c */ /* 0x048ff00000001874 */
[C---:B------:R-:W-:Y:S01]  /*128f0*/  HMMA.16816.F32 R112, R84.reuse, R94, R112 ;  /* 0x0000005e5470723c */ /* 0x040fe20000001870 */
[----:B------:R-:W3:Y:S07]  /*12900*/  LDSM.16.M88.4 R92, [R60+0x8800] ;  /* 0x008800003c5c783b */ /* 0x000eee0000000200 */
[C---:B------:R-:W-:Y:S08]  /*12910*/  HMMA.16816.F32 R48, R84.reuse, R120, R48 ;  /* 0x000000785430723c */ /* 0x040ff00000001830 */
[----:B------:R-:W-:Y:S01]  /*12920*/  HMMA.16816.F32 R44, R84, R122, R44 ;  /* 0x0000007a542c723c */ /* 0x000fe2000000182c */
[----:B------:R4:W-:Y:S07]  /*12930*/  LDSM.16.M88.4 R120, [R3+0xb800] ;  /* 0x00b800000378783b */ /* 0x0009ee0000000200 */
[C---:B-1----:R-:W-:Y:S08]  /*12940*/  HMMA.16816.F32 R24, R128.reuse, R8, R24 ;  /* 0x000000088018723c */ /* 0x042ff00000001818 */
[C---:B------:R-:W-:Y:S01]  /*12950*/  HMMA.16816.F32 R20, R128.reuse, R10, R20 ;  /* 0x0000000a8014723c */ /* 0x040fe20000001814 */
[----:B------:R-:W-:Y:S07]  /*12960*/  LDSM.16.M88.4 R8, [R61+0x8000] ;  /* 0x008000003d08783b */ /* 0x000fee0000000200 */
[----:B--2---:R-:W-:Y:S01]  /*12970*/  HMMA.16816.F32 R16, R128, R4, R16 ;  /* 0x000000048010723c */ /* 0x004fe20000001810 */
[----:B----4-:R-:W-:-:S05]  /*12980*/  IMAD.SHL.U32 R3, R201, 0x2, RZ ;  /* 0x00000002c9037824 */ /* 0x010fca00078e00ff */
[----:B------:R-:W-:Y:S02]  /*12990*/  LOP3.LUT R3, R3, 0x6, RZ, 0xc0, !PT ;  /* 0x0000000603037812 */ /* 0x000fe400078ec0ff */
[----:B------:R-:W-:Y:S01]  /*129a0*/  HMMA.16816.F32 R12, R128, R6, R12 ;  /* 0x00000006800c723c */ /* 0x000fe2000000180c */
[----:B------:R-:W1:Y:S02]  /*129b0*/  LDSM.16.M88.4 R4, [R134+0x2000] ;  /* 0x002000008604783b */ /* 0x000e640000000200 */
[----:B------:R-:W-:-:S05]  /*129c0*/  IMAD.IADD R3, R3, 0x1, R226 ;  /* 0x0000000103037824 */ /* 0x000fca00078e02e2 */
[----:B------:R-:W-:Y:S01]  /*129d0*/  HMMA.16816.F32 R56, R128, R80, R56 ;  /* 0x000000508038723c */ /* 0x000fe20000001838 */
[----:B------:R-:W-:-:S07]  /*129e0*/  ISETP.GE.AND P1, PT, R3, R70, PT ;  /* 0x000000460300720c */ /* 0x000fce0003f26270 */
[C---:B------:R-:W-:Y:S01]  /*129f0*/  HMMA.16816.F32 R52, R128.reuse, R82, R52 ;  /* 0x000000528034723c */ /* 0x040fe20000001834 */
[----:B------:R-:W-:Y:S07]  /*12a00*/  LDSM.16.M88.4 R80, [R60+0xa000] ;  /* 0x00a000003c50783b */ /* 0x000fee0000000200 */
[C---:B------:R-:W-:Y:S08]  /*12a10*/  HMMA.16816.F32 R48, R128.reuse, R76, R48 ;  /* 0x0000004c8030723c */ /* 0x040ff00000001830 */
[----:B------:R-:W-:Y:S01]  /*12a20*/  HMMA.16816.F32 R44, R128, R78, R44 ;  /* 0x0000004e802c723c */ /* 0x000fe2000000182c */
[----:B------:R-:W-:Y:S07]  /*12a30*/  LDSM.16.M88.4 R76, [R60+0xa800] ;  /* 0x00a800003c4c783b */ /* 0x000fee0000000200 */
[----:B------:R-:W-:Y:S08]  /*12a40*/  HMMA.16816.F32 R56, R100, R96, R56 ;  /* 0x000000606438723c */ /* 0x000ff00000001838 */
[C---:B------:R-:W-:Y:S08]  /*12a50*/  HMMA.16816.F32 R108, R84.reuse, R88, R108 ;  /* 0x00000058546c723c */ /* 0x040ff0000000186c */
[----:B------:R-:W-:Y:S01]  /*12a60*/  HMMA.16816.F32 R104, R84, R90, R104 ;  /* 0x0000005a5468723c */ /* 0x000fe20000001868 */
[----:B------:R-:W2:Y:S04]  /*12a70*/  LDSM.16.M88.4 R84, [R60+0x9800] ;  /* 0x009800003c54783b */ /* 0x000ea80000000200 */
[----:B------:R-:W-:Y:S03]  /*12a80*/  LDSM.16.M88.4 R88, [R60+0x9000] ;  /* 0x009000003c58783b */ /* 0x000fe60000000200 */
[----:B------:R-:W-:Y:S08]  /*12a90*/  HMMA.16816.F32 R52, R100, R98, R52 ;  /* 0x000000626434723c */ /* 0x000ff00000001834 */
[C---:B------:R-:W-:Y:S08]  /*12aa0*/  HMMA.16816.F32 R40, R128.reuse, R72, R40 ;  /* 0x000000488028723c */ /* 0x040ff00000001828 */
[----:B------:R-:W-:Y:S01]  /*12ab0*/  HMMA.16816.F32 R36, R128, R74, R36 ;  /* 0x0000004a8024723c */ /* 0x000fe20000001824 */
[----:B------:R-:W4:Y:S07]  /*12ac0*/  LDSM.16.M88.4 R72, [R60+0xb000] ;  /* 0x00b000003c48783b */ /* 0x000f2e0000000200 */
[C---:B---3--:R-:W-:Y:S08]  /*12ad0*/  HMMA.16816.F32 R48, R100.reuse, R92, R48 ;  /* 0x0000005c6430723c */ /* 0x048ff00000001830 */
[----:B------:R-:W-:Y:S01]  /*12ae0*/  HMMA.16816.F32 R44, R100, R94, R44 ;  /* 0x0000005e642c723c */ /* 0x000fe2000000182c */
[----:B------:R-:W3:Y:S07]  /*12af0*/  LDSM.16.M88.4 R92, [R61+0x8800] ;  /* 0x008800003d5c783b */ /* 0x000eee0000000200 */
[C---:B------:R-:W-:Y:S08]  /*12b00*/  HMMA.16816.F32 R32, R128.reuse, R64, R32 ;  /* 0x000000408020723c */ /* 0x040ff00000001820 */
[----:B------:R-:W-:Y:S01]  /*12b10*/  HMMA.16816.F32 R28, R128, R66, R28 ;  /* 0x00000042801c723c */ /* 0x000fe2000000181c */
[----:B------:R2:W3:Y:S07]  /*12b20*/  LDSM.16.M88.4 R64, [R60+0xb800] ;  /* 0x00b800003c40783b */ /* 0x0004ee0000000200 */
[----:B-1----:R-:W-:Y:S01]  /*12b30*/  HMMA.16816.F32 R56, R4, R8, R56 ;  /* 0x000000080438723c */ /* 0x002fe20000001838 */
[----:B------:R-:W-:-:S05]  /*12b40*/  VIADD R9, R3, 0x1 ;  /* 0x0000000103097836 */ /* 0x000fca0000000000 */
[----:B------:R-:W-:Y:S02]  /*12b50*/  ISETP.GE.AND P0, PT, R9, R70, PT ;  /* 0x000000460900720c */ /* 0x000fe40003f06270 */
[----:B------:R-:W-:Y:S01]  /*12b60*/  HMMA.16816.F32 R52, R4, R10, R52 ;  /* 0x0000000a0434723c */ /* 0x000fe20000001834 */
[----:B------:R-:W1:Y:S07]  /*12b70*/  LDSM.16.M88.4 R8, [R61+0x9800] ;  /* 0x009800003d08783b */ /* 0x000e6e0000000200 */
[----:B------:R-:W-:Y:S03]  /*12b80*/  HMMA.16816.F32 R116, R128, R124, R116 ;  /* 0x0000007c8074723c */ /* 0x000fe60000001874 */
[----:B--2---:R-:W-:-:S05]  /*12b90*/  FSEL R60, R56, -INF , !P1 ;  /* 0xff800000383c7808 */ /* 0x004fca0004800000 */
[C---:B------:R-:W-:Y:S08]  /*12ba0*/  HMMA.16816.F32 R112, R128.reuse, R126, R112 ;  /* 0x0000007e8070723c */ /* 0x040ff00000001870 */
[C---:B------:R-:W-:Y:S08]  /*12bb0*/  HMMA.16816.F32 R108, R128.reuse, R120, R108 ;  /* 0x00000078806c723c */ /* 0x040ff0000000186c */
[----:B------:R-:W-:Y:S08]  /*12bc0*/  HMMA.16816.F32 R104, R128, R122, R104 ;  /* 0x0000007a8068723c */ /* 0x000ff00000001868 */
[C---:B------:R-:W-:Y:S08]  /*12bd0*/  HMMA.16816.F32 R32, R100.reuse, R84, R32 ;  /* 0x000000546420723c */ /* 0x040ff00000001820 */
[----:B------:R-:W-:Y:S01]  /*12be0*/  HMMA.16816.F32 R28, R100, R86, R28 ;  /* 0x00000056641c723c */ /* 0x000fe2000000181c */
[----:B------:R-:W-:-:S07]  /*12bf0*/  FSEL R86, R59, -INF , !P0 ;  /* 0xff8000003b567808 */ /* 0x000fce0004000000 */
[----:B----4-:R-:W-:Y:S01]  /*12c00*/  HMMA.16816.F32 R116, R100, R72, R116 ;  /* 0x000000486474723c */ /* 0x010fe20000001874 */
[----:B------:R-:W-:Y:S01]  /*12c10*/  FSEL R72, R57, -INF , !P0 ;  /* 0xff80000039487808 */ /* 0x000fe20004000000 */
[----:B------:R-:W-:-:S05]  /*12c20*/  VIADD R73, R3, 0x8 ;  /* 0x0000000803497836 */ /* 0x000fca0000000000 */
[-C--:B------:R-:W-:Y:S01]  /*12c30*/  ISETP.GE.AND P4, PT, R73, R70.reuse, PT ;  /* 0x000000464900720c */ /* 0x080fe20003f86270 */
[----:B------:R-:W-:Y:S01]  /*12c40*/  HMMA.16816.F32 R112, R100, R74, R112 ;  /* 0x0000004a6470723c */ /* 0x000fe20000001870 */
[----:B------:R-:W-:Y:S01]  /*12c50*/  FSEL R74, R58, -INF , !P1 ;  /* 0xff8000003a4a7808 */ /* 0x000fe20004800000 */
[C---:B------:R-:W-:Y:S01]  /*12c60*/  VIADD R75, R3.reuse, 0x10 ;  /* 0x00000010034b7836 */ /* 0x040fe20000000000 */
[----:B------:R-:W2:Y:S01]  /*12c70*/  LDSM.16.M88.4 R56, [R61+0xa000] ;  /* 0x00a000003d38783b */ /* 0x000ea20000000200 */
[----:B------:R-:W-:Y:S01]  /*12c80*/  VIADD R73, R3, 0x11 ;  /* 0x0000001103497836 */ /* 0x000fe20000000000 */
[----:B------:R-:W-:Y:S02]  /*12c90*/  FSEL R54, R54, -INF , !P4 ;  /* 0xff80000036367808 */ /* 0x000fe40006000000 */
[----:B------:R-:W-:Y:S01]  /*12ca0*/  ISETP.GE.AND P6, PT, R75, R70, PT ;  /* 0x000000464b00720c */ /* 0x000fe20003fc6270 */
[----:B---3--:R-:W-:Y:S01]  /*12cb0*/  HMMA.16816.F32 R44, R4, R94, R44 ;  /* 0x0000005e042c723c */ /* 0x008fe2000000182c */
[----:B------:R-:W-:-:S05]  /*12cc0*/  VIADD R75, R3, 0x18 ;  /* 0x00000018034b7836 */ /* 0x000fca0000000000 */
[-C--:B------:R-:W-:Y:S01]  /*12cd0*/  ISETP.GE.AND P3, PT, R75, R70.reuse, PT ;  /* 0x000000464b00720c */ /* 0x080fe20003f66270 */
[----:B------:R-:W-:Y:S01]  /*12ce0*/  VIADD R75, R3, 0x19 ;  /* 0x00000019034b7836 */ /* 0x000fe20000000000 */
[----:B------:R-:W-:Y:S04]  /*12cf0*/  HMMA.16816.F32 R108, R100, R64, R108 ;  /* 0x00000040646c723c */ /* 0x000fe8000000186c */
[----:B------:R-:W-:Y:S01]  /*12d00*/  ISETP.GE.AND P1, PT, R75, R70, PT ;  /* 0x000000464b00720c */ /* 0x000fe20003f26270 */
[----:B------:R-:W-:-:S03]  /*12d10*/  VIADD R75, R3, 0x20 ;  /* 0x00000020034b7836 */ /* 0x000fc60000000000 */
[----:B------:R-:W-:Y:S01]  /*12d20*/  HMMA.16816.F32 R104, R100, R66, R104 ;  /* 0x000000426468723c */ /* 0x000fe20000001868 */
[----:B------:R-:W3:Y:S01]  /*12d30*/  LDSM.16.M88.4 R64, [R61+0x9000] ;  /* 0x009000003d40783b */ /* 0x000ee20000000200 */
[----:B------:R-:W-:Y:S02]  /*12d40*/  ISETP.GE.AND P0, PT, R75, R70, PT ;  /* 0x000000464b00720c */ /* 0x000fe40003f06270 */
[----:B------:R-:W-:Y:S02]  /*12d50*/  FSEL R46, R46, -INF , !P3 ;  /* 0xff8000002e2e7808 */ /* 0x000fe40005800000 */
[----:B------:R-:W-:Y:S02]  /*12d60*/  FSEL R84, R47, -INF , !P1 ;  /* 0xff8000002f547808 */ /* 0x000fe40004800000 */
[C---:B------:R-:W-:Y:S08]  /*12d70*/  HMMA.16816.F32 R48, R4.reuse, R92, R48 ;  /* 0x0000005c0430723c */ /* 0x040ff00000001830 */
[----:B-1----:R-:W-:Y:S01]  /*12d80*/  HMMA.16816.F32 R32, R4, R8, R32 ;  /* 0x000000080420723c */ /* 0x002fe20000001820 */
[----:B------:R-:W-:-:S07]  /*12d90*/  VIADD R9, R3, 0x31 ;  /* 0x0000003103097836 */ /* 0x000fce0000000000 */
[C---:B------:R-:W-:Y:S08]  /*12da0*/  HMMA.16816.F32 R40, R100.reuse, R88, R40 ;  /* 0x000000586428723c */ /* 0x040ff00000001828 */
[C---:B------:R-:W-:Y:S08]  /*12db0*/  HMMA.16816.F32 R36, R100.reuse, R90, R36 ;  /* 0x0000005a6424723c */ /* 0x040ff00000001824 */
[C---:B------:R-:W-:Y:S08]  /*12dc0*/  HMMA.16816.F32 R24, R100.reuse, R80, R24 ;  /* 0x000000506418723c */ /* 0x040ff00000001818 */
[----:B------:R-:W-:Y:S01]  /*12dd0*/  HMMA.16816.F32 R20, R100, R82, R20 ;  /* 0x000000526414723c */ /* 0x000fe20000001814 */
[----:B------:R-:W-:-:S02]  /*12de0*/  FSEL R82, R52, -INF , !P4 ;  /* 0xff80000034527808 */ /* 0x000fc40006000000 */
[----:B------:R-:W-:Y:S02]  /*12df0*/  ISETP.GE.AND P4, PT, R73, R70, PT ;  /* 0x000000464900720c */ /* 0x000fe40003f86270 */
[----:B------:R-:W-:Y:S02]  /*12e00*/  FSEL R52, R48, -INF , !P6 ;  /* 0xff80000030347808 */ /* 0x000fe40007000000 */
[----:B------:R-:W-:Y:S01]  /*12e10*/  FSEL R92, R49, -INF , !P4 ;  /* 0xff800000315c7808 */ /* 0x000fe20006000000 */
[----:B------:R-:W-:Y:S01]  /*12e20*/  HMMA.16816.F32 R16, R100, R76, R16 ;  /* 0x0000004c6410723c */ /* 0x000fe20000001810 */
[----:B------:R-:W-:Y:S01]  /*12e30*/  FSEL R76, R51, -INF , !P4 ;  /* 0xff800000334c7808 */ /* 0x000fe20006000000 */
[----:B------:R-:W-:-:S05]  /*12e40*/  VIADD R77, R3, 0x9 ;  /* 0x00000009034d7836 */ /* 0x000fca0000000000 */
[-C--:B------:R-:W-:Y:S01]  /*12e50*/  ISETP.GE.AND P5, PT, R77, R70.reuse, PT ;  /* 0x000000464d00720c */ /* 0x080fe20003fa6270 */
[----:B------:R-:W-:Y:S01]  /*12e60*/  HMMA.16816.F32 R12, R100, R78, R12 ;  /* 0x0000004e640c723c */ /* 0x000fe2000000180c */
[----:B------:R-:W-:Y:S02]  /*12e70*/  FSEL R102, R44, -INF , !P3 ;  /* 0xff8000002c667808 */ /* 0x000fe40005800000 */
[-C--:B------:R-:W-:Y:S01]  /*12e80*/  ISETP.GE.AND P3, PT, R9, R70.reuse, PT ;  /* 0x000000460900720c */ /* 0x080fe20003f66270 */
[----:B------:R-:W-:Y:S01]  /*12e90*/  VIADD R9, R3, 0x38 ;  /* 0x0000003803097836 */ /* 0x000fe20000000000 */
[----:B------:R-:W-:Y:S01]  /*12ea0*/  FSEL R100, R45, -INF , !P1 ;  /* 0xff8000002d647808 */ /* 0x000fe20004800000 */
[----:B------:R-:W-:Y:S01]  /*12eb0*/  VIADD R45, R3, 0x39 ;  /* 0x00000039032d7836 */ /* 0x000fe20000000000 */
[----:B------:R-:W-:Y:S01]  /*12ec0*/  FSEL R78, R50, -INF , !P6 ;  /* 0xff800000324e7808 */ /* 0x000fe20007000000 */
[C---:B------:R-:W-:Y:S01]  /*12ed0*/  HMMA.16816.F32 R28, R4.reuse, R10, R28 ;  /* 0x0000000a041c723c */ /* 0x040fe2000000181c */
[-C--:B------:R-:W-:Y:S01]  /*12ee0*/  ISETP.GE.AND P1, PT, R9, R70.reuse, PT ;  /* 0x000000460900720c */ /* 0x080fe20003f26270 */
[----:B------:R-:W1:Y:S01]  /*12ef0*/  LDSM.16.M88.4 R48, [R61+0xa800] ;  /* 0x00a800003d30783b */ /* 0x000e620000000200 */
[----:B------:R-:W-:Y:S01]  /*12f00*/  FSEL R88, R55, -INF , !P5 ;  /* 0xff80000037587808 */ /* 0x000fe20006800000 */
[----:B------:R-:W-:Y:S01]  /*12f10*/  VIADD R55, R3, 0x30 ;  /* 0x0000003003377836 */ /* 0x000fe20000000000 */
[----:B------:R-:W-:Y:S01]  /*12f20*/  FSEL R80, R53, -INF , !P5 ;  /* 0xff80000035507808 */ /* 0x000fe20006800000 */
[----:B------:R-:W4:Y:S01]  /*12f30*/  LDSM.16.M88.4 R8, [R61+0xb000] ;  /* 0x00b000003d08783b */ /* 0x000f220000000200 */
[----:B------:R-:W-:Y:S01]  /*12f40*/  VIADD R53, R3, 0x28 ;  /* 0x0000002803357836 */ /* 0x000fe20000000000 */
[C---:B--2---:R-:W-:Y:S01]  /*12f50*/  HMMA.16816.F32 R24, R4.reuse, R56, R24 ;  /* 0x000000380418723c */ /* 0x044fe20000001818 */
[----:B------:R-:W-:Y:S01]  /*12f60*/  FSEL R224, R33, -INF , !P3 ;  /* 0xff80000021e07808 */ /* 0x000fe20005800000 */
[----:B------:R-:W-:Y:S01]  /*12f70*/  VIADD R33, R3, 0x51 ;  /* 0x0000005103217836 */ /* 0x000fe20000000000 */
[----:B------:R-:W-:Y:S01]  /*12f80*/  FSEL R230, R35, -INF , !P3 ;  /* 0xff80000023e67808 */ /* 0x000fe20005800000 */
[----:B------:R-:W-:Y:S01]  /*12f90*/  VIADD R35, R3, 0x50 ;  /* 0x0000005003237836 */ /* 0x000fe20000000000 */
[-C--:B------:R-:W-:Y:S01]  /*12fa0*/  ISETP.GE.AND P6, PT, R53, R70.reuse, PT ;  /* 0x000000463500720c */ /* 0x080fe20003fc6270 */
[----:B------:R-:W-:Y:S01]  /*12fb0*/  VIADD R53, R3, 0x29 ;  /* 0x0000002903357836 */ /* 0x000fe20000000000 */
[-C--:B------:R-:W-:Y:S01]  /*12fc0*/  ISETP.GE.AND P4, PT, R55, R70.reuse, PT ;  /* 0x000000463700720c */ /* 0x080fe20003f86270 */
[----:B---3--:R-:W-:Y:S01]  /*12fd0*/  HMMA.16816.F32 R40, R4, R64, R40 ;  /* 0x000000400428723c */ /* 0x008fe20000001828 */
[----:B------:R-:W-:Y:S01]  /*12fe0*/  VIADD R65, R3, 0x21 ;  /* 0x0000002103417836 */ /* 0x000fe20000000000 */
[----:B------:R-:W-:-:S02]  /*12ff0*/  ISETP.GE.AND P3, PT, R35, R70, PT ;  /* 0x000000462300720c */ /* 0x000fc40003f66270 */
[----:B------:R-:W-:Y:S02]  /*13000*/  FSEL R232, R30, -INF , !P1 ;  /* 0xff8000001ee87808 */ /* 0x000fe40004800000 */
[----:B------:R-:W-:Y:S02]  /*13010*/  ISETP.GE.AND P5, PT, R65, R70, PT ;  /* 0x000000464100720c */ /* 0x000fe40003fa6270 */
[----:B------:R-:W-:Y:S01]  /*13020*/  HMMA.16816.F32 R56, R4, R58, R20 ;  /* 0x0000003a0438723c */ /* 0x000fe20000001814 */
[----:B------:R-:W2:Y:S01]  /*13030*/  LDSM.16.M88.4 R20, [R61+0xb800] ;  /* 0x00b800003d14783b */ /* 0x000ea20000000200 */
[----:B------:R-:W-:Y:S01]  /*13040*/  FSEL R204, R28, -INF , !P1 ;  /* 0xff8000001ccc7808 */ /* 0x000fe20004800000 */
[----:B------:R-:W-:-:S04]  /*13050*/  DEPBAR.LE SB0, 0x0 ;  /* 0x000080000000791a */ /* 0x000fc80000000000 */
[-C--:B------:R-:W-:Y:S01]  /*13060*/  ISETP.GE.AND P1, PT, R33, R70.reuse, PT ;  /* 0x000000462100720c */ /* 0x080fe20003f26270 */
[C---:B------:R-:W-:Y:S01]  /*13070*/  HMMA.16816.F32 R36, R4.reuse, R66, R36 ;  /* 0x000000420424723c */ /* 0x040fe20000001824 */
[----:B------:R-:W-:Y:S02]  /*13080*/  FSEL R234, R34, -INF , !P4 ;  /* 0xff80000022ea7808 */ /* 0x000fe40006000000 */
[----:B------:R-:W-:Y:S01]  /*13090*/  FSEL R242, R43, -INF , !P5 ;  /* 0xff8000002bf27808 */ /* 0x000fe20006800000 */
[----:B------:R-:W-:Y:S01]  /*130a0*/  VIADD R43, R3, 0x40 ;  /* 0x00000040032b7836 */ /* 0x000fe20000000000 */
[----:B------:R-:W-:Y:S01]  /*130b0*/  FSEL R236, R41, -INF , !P5 ;  /* 0xff80000029ec7808 */ /* 0x000fe20006800000 */
[----:B------:R-:W-:Y:S01]  /*130c0*/  VIADD R41, R3, 0x41 ;  /* 0x0000004103297836 */ /* 0x000fe20000000000 */
[----:B------:R-:W-:Y:S02]  /*130d0*/  ISETP.GE.AND P5, PT, R53, R70, PT ;  /* 0x000000463500720c */ /* 0x000fe40003fa6270 */
[----:B------:R-:W-:Y:S01]  /*130e0*/  FSEL R42, R42, -INF , !P0 ;  /* 0xff8000002a2a7808 */ /* 0x000fe20004000000 */
[----:B-1----:R-:W-:Y:S01]  /*130f0*/  HMMA.16816.F32 R16, R4, R48, R16 ;  /* 0x000000300410723c */ /* 0x002fe20000001810 */
[----:B------:R-:W-:-:S02]  /*13100*/  FSEL R44, R40, -INF , !P0 ;  /* 0xff800000282c7808 */ /* 0x000fc40004000000 */
[-C--:B------:R-:W-:Y:S02]  /*13110*/  ISETP.GE.AND P0, PT, R45, R70.reuse, PT ;  /* 0x000000462d00720c */ /* 0x080fe40003f06270 */
[----:B------:R-:W-:Y:S02]  /*13120*/  FSEL R228, R32, -INF , !P4 ;  /* 0xff80000020e47808 */ /* 0x000fe40006000000 */
[----:B------:R-:W-:Y:S01]  /*13130*/  FSEL R198, R31, -INF , !P0 ;  /* 0xff8000001fc67808 */ /* 0x000fe20004000000 */
[----:B----4-:R-:W-:Y:S01]  /*13140*/  HMMA.16816.F32 R112, R4, R10, R112 ;  /* 0x0000000a0470723c */ /* 0x010fe20000001870 */
[----:B------:R-:W-:Y:S01]  /*13150*/  FSEL R240, R38, -INF , !P6 ;  /* 0xff80000026f07808 */ /* 0x000fe20007000000 */
[C---:B------:R-:W-:Y:S01]  /*13160*/  VIADD R31, R3.reuse, 0x58 ;  /* 0x00000058031f7836 */ /* 0x040fe20000000000 */
[----:B------:R-:W-:Y:S01]  /*13170*/  FSEL R238, R36, -INF , !P6 ;  /* 0xff80000024ee7808 */ /* 0x000fe20007000000 */
[----:B------:R-:W-:Y:S01]  /*13180*/  VIADD R11, R3, 0x69 ;  /* 0x00000069030b7836 */ /* 0x000fe20000000000 */
[----:B------:R-:W-:-:S02]  /*13190*/  ISETP.GE.AND P6, PT, R43, R70, PT ;  /* 0x000000462b00720c */ /* 0x000fc40003fc6270 */
[----:B------:R-:W-:Y:S01]  /*131a0*/  FSEL R38, R37, -INF , !P5 ;  /* 0xff80000025267808 */ /* 0x000fe20006800000 */
[C---:B------:R-:W-:Y:S01]  /*131b0*/  HMMA.16816.F32 R12, R4.reuse, R50, R12 ;  /* 0x00000032040c723c */ /* 0x040fe2000000180c */
[----:B------:R-:W-:Y:S01]  /*131c0*/  FSEL R196, R26, -INF , !P6 ;  /* 0xff8000001ac47808 */ /* 0x000fe20007000000 */
[----:B------:R-:W-:Y:S01]  /*131d0*/  VIADD R37, R3, 0x48 ;  /* 0x0000004803257836 */ /* 0x000fe20000000000 */
[----:B------:R-:W-:Y:S02]  /*131e0*/  FSEL R192, R24, -INF , !P6 ;  /* 0xff80000018c07808 */ /* 0x000fe40007000000 */
[-C--:B------:R-:W-:Y:S02]  /*131f0*/  ISETP.GE.AND P6, PT, R41, R70.reuse, PT ;  /* 0x000000462900720c */ /* 0x080fe40003fc6270 */
[----:B------:R-:W-:Y:S01]  /*13200*/  FSEL R36, R39, -INF , !P5 ;  /* 0xff80000027247808 */ /* 0x000fe20006800000 */
[C---:B------:R-:W-:Y:S01]  /*13210*/  HMMA.16816.F32 R116, R4.reuse, R8, R116 ;  /* 0x000000080474723c */ /* 0x040fe20000001874 */
[----:B------:R-:W-:Y:S01]  /*13220*/  FSEL R166, R27, -INF , !P6 ;  /* 0xff8000001ba67808 */ /* 0x000fe20007000000 */
[----:B------:R-:W-:Y:S01]  /*13230*/  VIADD R27, R3, 0x68 ;  /* 0x00000068031b7836 */ /* 0x000fe20000000000 */
[----:B------:R-:W-:Y:S01]  /*13240*/  FSEL R174, R25, -INF , !P6 ;  /* 0xff80000019ae7808 */ /* 0x000fe20007000000 */
[----:B------:R-:W-:Y:S01]  /*13250*/  VIADD R25, R3, 0x60 ;  /* 0x0000006003197836 */ /* 0x000fe20000000000 */
[-C--:B------:R-:W-:Y:S01]  /*13260*/  ISETP.GE.AND P5, PT, R37, R70.reuse, PT ;  /* 0x000000462500720c */ /* 0x080fe20003fa6270 */
[----:B------:R-:W-:Y:S01]  /*13270*/  VIADD R37, R3, 0x49 ;  /* 0x0000004903257836 */ /* 0x000fe20000000000 */
[----:B------:R-:W-:Y:S01]  /*13280*/  ISETP.GE.AND P6, PT, R27, R70, PT ;  /* 0x000000461b00720c */ /* 0x000fe20003fc6270 */
[----:B--2---:R-:W-:Y:S01]  /*13290*/  HMMA.16816.F32 R108, R4, R20, R108 ;  /* 0x00000014046c723c */ /* 0x004fe2000000186c */
[----:B------:R-:W-:Y:S01]  /*132a0*/  FSEL R148, R29, -INF , !P0 ;  /* 0xff8000001d947808 */ /* 0x000fe20004000000 */
[C---:B------:R-:W-:Y:S01]  /*132b0*/  VIADD R29, R3.reuse, 0x59 ;  /* 0x00000059031d7836 */ /* 0x040fe20000000000 */
[----:B------:R-:W-:Y:S01]  /*132c0*/  FSEL R160, R114, -INF , !P6 ;  /* 0xff80000072a07808 */ /* 0x000fe20007000000 */
[----:B------:R-:W-:Y:S01]  /*132d0*/  VIADD R9, R3, 0x61 ;  /* 0x0000006103097836 */ /* 0x000fe20000000000 */
[----:B------:R-:W-:-:S02]  /*132e0*/  FSEL R154, R112, -INF , !P6 ;  /* 0xff800000709a7808 */ /* 0x000fc40007000000 */
[----:B------:R-:W-:Y:S01]  /*132f0*/  ISETP.NE.AND P6, PT, R63, 0x1, PT ;  /* 0x000000013f00780c */ /* 0x000fe20003fc5270 */
[----:B------:R-:W-:Y:S01]  /*13300*/  HMMA.16816.F32 R104, R4, R22, R104 ;  /* 0x000000160468723c */ /* 0x000fe20000001868 */
[-C--:B------:R-:W-:Y:S01]  /*13310*/  ISETP.GE.AND P0, PT, R31, R70.reuse, PT ;  /* 0x000000461f00720c */ /* 0x080fe20003f06270 */
[----:B------:R-:W-:Y:S01]  /*13320*/  VIADD R5, R3, 0x78 ;  /* 0x0000007803057836 */ /* 0x000fe20000000000 */
[----:B------:R-:W-:Y:S02]  /*13330*/  FSEL R194, R58, -INF , !P5 ;  /* 0xff8000003ac27808 */ /* 0x000fe40006800000 */
[----:B------:R-:W-:Y:S02]  /*13340*/  FSEL R190, R56, -INF , !P5 ;  /* 0xff80000038be7808 */ /* 0x000fe40006800000 */
[----:B------:R-:W-:Y:S01]  /*13350*/  FSEL R176, R17, -INF , !P1 ;  /* 0xff80000011b07808 */ /* 0x000fe20004800000 */
[----:B------:R-:W-:Y:S01]  /*13360*/  VIADD R17, R3, 0x70 ;  /* 0x0000007003117836 */ /* 0x000fe20000000000 */
[----:B------:R-:W-:Y:S01]  /*13370*/  BAR.SYNC.DEFER_BLOCKING 0x0 ;  /* 0x0000000000007b1d */ /* 0x000fe20000010000 */
        /* <DEDUP_REMOVED lines=8> */
[-C--:B------:R-:W-:Y:S02]  /*13400*/  ISETP.GE.AND P4, PT, R37, R70.reuse, PT ;  /* 0x000000462500720c */ /* 0x080fe40003f86270 */
        /* <DEDUP_REMOVED lines=39> */
.L_x_4053:
        /* <DEDUP_REMOVED lines=60> */
.L_x_4054:
[----:B------:R-:W-:Y:S05]  /*13a40*/  BSYNC.RECONVERGENT B0 ;  /* 0x0000000000007941 */ /* 0x000fea0003800200 */
.L_x_4052:
        /* <DEDUP_REMOVED lines=36> */
.L_x_4051:
[----:B------:R-:W-:Y:S05]  /*13c90*/  BSYNC.RECONVERGENT B1 ;  /* 0x0000000000017941 */ /* 0x000fea0003800200 */
.L_x_4050:
        /* <DEDUP_REMOVED lines=34> */
[----:B------:R-:W1:Y:S03]  /*13ec0*/  SHFL.BFLY PT, R5, R6, 0x2, 0x1f ;  /* 0x0c401f0006057f89 */ /* 0x000e6600000e0000 */
[----:B------:R-:W-:Y:S01]  /*13ed0*/  LOP3.LUT R200, R222, 0x38, RZ, 0xc0, !PT ;  /* 0x00000038dec87812 */ /* 0x000fe200078ec0ff */
[----:B------:R-:W3:Y:S01]  /*13ee0*/  SHFL.BFLY PT, R4, R7, 0x2, 0x1f ;  /* 0x0c401f0007047f89 */ /* 0x000ee200000e0000 */
[----:B-1----:R-:W-:-:S02]  /*13ef0*/  FMNMX.FTZ R5, R6, R5, !PT ;  /* 0x0000000506057209 */ /* 0x002fc40007810000 */
        /* <DEDUP_REMOVED lines=9> */
[----:B------:R-:W-:-:S04]  /*13f90*/  LEA R66, R5, UR6, 0x1 ;  /* 0x0000000605427c11 */ /* 0x000fc8000f8e08ff */
[-C--:B------:R-:W-:Y:S01]  /*13fa0*/  IADD3 R40, PT, PT, R141, R66.reuse, RZ ;  /* 0x000000428d287210 */ /* 0x080fe20007ffe0ff */
[----:B------:R-:W-:Y:S01]  /*13fb0*/  LDSM.16.MT88.4 R124, [R66+0xc000] ;  /* 0x00c00000427c783b */ /* 0x000fe20000004200 */
        /* <DEDUP_REMOVED lines=26> */
[----:B------:R-:W1:Y:S01]  /*14160*/  LDSM.16.MT88.4 R80, [R40+0xc000] ;  /* 0x00c000002850783b */ /* 0x000e620000004200 */
[-C--:B------:R-:W-:Y:S01]  /*14170*/  FFMA.FTZ R59, R72, R64.reuse, -R139 ;  /* 0x00000040483b7223 */ /* 0x080fe2000001088b */
[----:B------:R-:W-:Y:S01]  /*14180*/  MUFU.EX2 R58, R58 ;  /* 0x0000003a003a7308 */ /* 0x000fe20000000800 */
[-CC-:B------:R-:W-:Y:S01]  /*14190*/  FFMA.FTZ R49, R76, R64.reuse, -R65.reuse ;  /* 0x000000404c317223 */ /* 0x180fe20000010841 */
[----:B------:R-:W2:Y:S01]  /*141a0*/  LDSM.16.MT88.4 R72, [R61+0xc000] ;  /* 0x00c000003d48783b */ /* 0x000ea20000004200 */
[-CC-:B------:R-:W-:Y:S01]  /*141b0*/  FFMA.FTZ R46, R46, R64.reuse, -R65.reuse ;  /* 0x000000402e2e7223 */ /* 0x180fe20000010841 */
[-C--:B------:R-:W-:Y:S01]  /*141c0*/  FFMA.FTZ R45, R84, R64.reuse, -R65 ;  /* 0x00000040542d7223 */ /* 0x080fe20000010841 */
[-CC-:B------:R-:W-:Y:S01]  /*141d0*/  FFMA.FTZ R52, R52, R64.reuse, -R139.reuse ;  /* 0x0000004034347223 */ /* 0x180fe2000001088b */
[----:B------:R-:W3:Y:S01]  /*141e0*/  LDSM.16.MT88.4 R88, [R0+0xc000] ;  /* 0x00c000000058783b */ /* 0x000ee20000004200 */
[-CC-:B------:R-:W-:Y:S01]  /*141f0*/  FFMA.FTZ R51, R92, R64.reuse, -R139.reuse ;  /* 0x000000405c337223 */ /* 0x180fe2000001088b */
[----:B------:R-:W4:Y:S01]  /*14200*/  MUFU.EX2 R57, R57 ;  /* 0x0000003900397308 */ /* 0x000f220000000800 */
[-CC-:B------:R-:W-:Y:S01]  /*14210*/  FFMA.FTZ R48, R102, R64.reuse, -R139.reuse ;  /* 0x0000004066307223 */ /* 0x180fe2000001088b */
[-C--:B------:R-:W-:Y:S01]  /*14220*/  FFMA.FTZ R47, R100, R64.reuse, -R139 ;  /* 0x00000040642f7223 */ /* 0x080fe2000001088b */
[-CC-:B------:R-:W-:Y:S01]  /*14230*/  FFMA.FTZ R42, R42, R64.reuse, -R65.reuse ;  /* 0x000000402a2a7223 */ /* 0x180fe20000010841 */
[-CC-:B------:R-:W-:Y:S01]  /*14240*/  FFMA.FTZ R41, R242, R64.reuse, -R65.reuse ;  /* 0x00000040f2297223 */ /* 0x180fe20000010841 */
[-C--:B------:R-:W-:Y:S01]  /*14250*/  FFMA.FTZ R37, R240, R64.reuse, -R65 ;  /* 0x00000040f0257223 */ /* 0x080fe20000010841 */
[-CC-:B------:R-:W-:Y:S01]  /*14260*/  FFMA.FTZ R44, R44, R64.reuse, -R139.reuse ;  /* 0x000000402c2c7223 */ /* 0x180fe2000001088b */
[-CC-:B------:R-:W-:Y:S01]  /*14270*/  FFMA.FTZ R43, R236, R64.reuse, -R139.reuse ;  /* 0x00000040ec2b7223 */ /* 0x180fe2000001088b */
[----:B------:R-:W-:Y:S01]  /*14280*/  MUFU.EX2 R54, R54 ;  /* 0x0000003600367308 */ /* 0x000fe20000000800 */
[-CC-:B------:R-:W-:Y:S01]  /*14290*/  FFMA.FTZ R39, R238, R64.reuse, -R139.reuse ;  /* 0x00000040ee277223 */ /* 0x180fe2000001088b */
[-C--:B------:R-:W-:Y:S01]  /*142a0*/  FFMA.FTZ R38, R38, R64.reuse, -R139 ;  /* 0x0000004026267223 */ /* 0x080fe2000001088b */
[-CC-:B------:R-:W-:Y:S01]  /*142b0*/  FFMA.FTZ R36, R36, R64.reuse, -R65.reuse ;  /* 0x0000004024247223 */ /* 0x180fe20000010841 */
[-C--:B------:R-:W-:Y:S01]  /*142c0*/  FFMA.FTZ R2, R232, R64.reuse, -R65 ;  /* 0x00000040e8027223 */ /* 0x080fe20000010841 */
[-CC-:B------:R-:W-:Y:S01]  /*142d0*/  FFMA.FTZ R141, R204, R64.reuse, -R139.reuse ;  /* 0x00000040cc8d7223 */ /* 0x180fe2000001088b */
[-C--:B------:R-:W-:Y:S01]  /*142e0*/  FFMA.FTZ R148, R148, R64.reuse, -R139 ;  /* 0x0000004094947223 */ /* 0x080fe2000001088b */
[--C-:B------:R-:W-:Y:S01]  /*142f0*/  FFMA.FTZ R143, R198, R64, -R65.reuse ;  /* 0x00000040c68f7223 */ /* 0x100fe20000010841 */
        /* <DEDUP_REMOVED lines=43> */
[C---:B------:R-:W-:Y:S07]  /*145b0*/  HMMA.16816.F32 R80, R112.reuse, R82, RZ ;  /* 0x000000527050723c */ /* 0x040fee00000018ff */
[----:B------:R-:W-:Y:S01]  /*145c0*/  MUFU.EX2 R52, R52 ;  /* 0x0000003400347308 */ /* 0x000fe20000000800 */
[C---:B------:R-:W-:Y:S07]  /*145d0*/  HMMA.16816.F32 R128, R112.reuse, R124, RZ ;  /* 0x0000007c7080723c */ /* 0x040fee00000018ff */
[----:B------:R-:W1:Y:S01]  /*145e0*/  MUFU.EX2 R51, R51 ;  /* 0x0000003300337308 */ /* 0x000e620000000800 */
[C---:B--2---:R-:W-:Y:S07]  /*145f0*/  HMMA.16816.F32 R68, R112.reuse, R72, RZ ;  /* 0x000000487044723c */ /* 0x044fee00000018ff */
        /* <DEDUP_REMOVED lines=81> */
[----:B----4-:R-:W-:Y:S01]  /*14b10*/  F2FP.F16.F32.PACK_AB R6, R38, R39 ;  /* 0x000000272606723e */ /* 0x010fe200000000ff */
[----:B------:R-:W-:Y:S01]  /*14b20*/  MUFU.EX2 R35, R35 ;  /* 0x0000002300237308 */ /* 0x000fe20000000800 */
[----:B-----5:R-:W-:-:S07]  /*14b30*/  F2FP.F16.F32.PACK_AB R7, R36, R37 ;  /* 0x000000252407723e */ /* 0x020fce00000000ff */
[C---:B------:R-:W-:Y:S01]  /*14b40*/  HMMA.16816.F32 R68, R4.reuse, R12, R68 ;  /* 0x0000000c0444723c */ /* 0x040fe20000001844 */
        /* <DEDUP_REMOVED lines=185> */
[----:B------:R-:W-:Y:S02]  /*156e0*/  HMMA.16816.F32 R68, R4, R12, R68 ;  /* 0x0000000c0444723c */ /* 0x000fe40000001844 */
[----:B------:R-:W-:Y:S01]  /*156f0*/  FADD.FTZ R148, R148, R141 ;  /* 0x0000008d94947221 */ /* 0x000fe20000010000 */
[----:B------:R-:W-:-:S03]  /*15700*/  FADD.FTZ R166, R166, R145 ;  /* 0x00000091a6a67221 */ /* 0x000fc60000010000 */
[----:B------:R-:W-:Y:S02]  /*15710*/  FADD.FTZ R149, R149, R148 ;  /* 0x0000009495957221 */ /* 0x000fe40000010000 */
        /* <DEDUP_REMOVED lines=21> */
[----:B------:R2:W3:Y:S07]  /*15870*/  LDSM.16.MT88.4 R16, [R0+0x13800] ;  /* 0x013800000010783b */ /* 0x0004ee0000004200 */
[----:B-1----:R-:W-:Y:S01]  /*15880*/  HMMA.16816.F32 R84, R4, R8, R84 ;  /* 0x000000080454723c */ /* 0x002fe20000001854 */
[----:B------:R-:W-:-:S04]  /*15890*/  FADD.FTZ R9, R153, R176 ;  /* 0x000000b099097221 */ /* 0x000fc80000010000 */
[----:B------:R-:W-:-:S03]  /*158a0*/  FADD.FTZ R9, R170, R9 ;  /* 0x00000009aa097221 */ /* 0x000fc60000010000 */
[----:B------:R-:W-:Y:S01]  /*158b0*/  HMMA.16816.F32 R88, R4, R10, R88 ;  /* 0x0000000a0458723c */ /* 0x000fe20000001858 */
[----:B------:R-:W-:-:S04]  /*158c0*/  FADD.FTZ R158, R158, R9 ;  /* 0x000000099e9e7221 */ /* 0x000fc80000010000 */
[----:B------:R-:W-:Y:S01]  /*158d0*/  FADD.FTZ R161, R161, R158 ;  /* 0x0000009ea1a17221 */ /* 0x000fe20000010000 */
[----:B--2---:R-:W-:-:S04]  /*158e0*/  FADD.FTZ R0, R30, R29 ;  /* 0x0000001d1e007221 */ /* 0x004fc80000010000 */
[----:B------:R-:W-:-:S04]  /*158f0*/  FADD.FTZ R0, R155, R0 ;  /* 0x000000009b007221 */ /* 0x000fc80000010000 */
        /* <DEDUP_REMOVED lines=8> */
[----:B------:R-:W-:-:S03]  /*15980*/  FADD.FTZ R138, R138, R27 ;  /* 0x0000001b8a8a7221 */ /* 0x000fc60000010000 */
[----:B------:R-:W-:Y:S01]  /*15990*/  FADD.FTZ R24, R24, R9 ;  /* 0x0000000918187221 */ /* 0x000fe20000010000 */
[----:B------:R-:W-:Y:S01]  /*159a0*/  FADD.FTZ R135, R135, R138 ;  /* 0x0000008a87877221 */ /* 0x000fe20000010000 */
[----:B------:R-:W-:Y:S02]  /*159b0*/  HMMA.16816.F32 R112, R4, R18, R112 ;  /* 0x000000120470723c */ /* 0x000fe40000001870 */
[----:B------:R-:W-:Y:S01]  /*159c0*/  FADD.FTZ R25, R25, R24 ;  /* 0x0000001819197221 */ /* 0x000fe20000010000 */
[----:B------:R-:W-:-:S03]  /*159d0*/  FADD.FTZ R229, R140, R135 ;  /* 0x000000878ce57221 */ /* 0x000fc60000010000 */
[----:B------:R-:W-:-:S04]  /*159e0*/  FADD.FTZ R26, R26, R25 ;  /* 0x000000191a1a7221 */ /* 0x000fc80000010000 */
[----:B------:R-:W-:Y:S01]  /*159f0*/  FADD.FTZ R227, R227, R26 ;  /* 0x0000001ae3e37221 */ /* 0x000fe20000010000 */
[----:B------:R-:W-:Y:S09]  /*15a00*/  @!P6 BRA `(.L_x_4055) ;  /* 0x000000400000e947 */ /* 0x000ff20003800000 */
[----:B------:R-:W-:Y:S01]  /*15a10*/  ISETP.NE.U32.AND P0, PT, R220, RZ, PT ;  /* 0x000000ffdc00720c */ /* 0x000fe20003f05070 */
[C---:B------:R-:W-:Y:S01]  /*15a20*/  IMAD.SHL.U32 R223, R136.reuse, 0x20, RZ ;  /* 0x0000002088df7824 */ /* 0x040fe200078e00ff */
[----:B------:R-:W-:Y:S01]  /*15a30*/  SHF.L.U64.HI R224, R136, 0x5, R137 ;  /* 0x0000000588e07819 */ /* 0x000fe20000010289 */
[----:B------:R-:W-:Y:S01]  /*15a40*/  VIADD R225, R63, 0xfffffffe ;  /* 0xfffffffe3fe17836 */ /* 0x000fe20000000000 */
[----:B------:R-:W-:Y:S01]  /*15a50*/  ISETP.NE.AND.EX P3, PT, R221, RZ, PT, P0 ;  /* 0x000000ffdd00720c */ /* 0x000fe20003f65300 */
[----:B------:R-:W-:Y:S01]  /*15a60*/  IMAD.MOV.U32 R137, RZ, RZ, R134 ;  /* 0x000000ffff897224 */ /* 0x000fe200078e0086 */
[----:B------:R-:W-:-:S11]  /*15a70*/  MOV R0, R3 ;  /* 0x0000000300007202 */ /* 0x000fd60000000f00 */
.L_x_4062:
        /* <DEDUP_REMOVED lines=78> */
.L_x_4057:
[----:B------:R-:W-:Y:S05]  /*15f60*/  BSYNC.RECONVERGENT B0 ;  /* 0x0000000000007941 */ /* 0x000fea0003800200 */
.L_x_4056:
[----:B------:R-:W1:Y:S01]  /*15f70*/  S2UR UR7, SR_CgaCtaId ;  /* 0x00000000000779c3 */ /* 0x000e620000008800 */
[C---:B------:R-:W-:Y:S01]  /*15f80*/  IMAD.SHL.U32 R222, R201.reuse, 0x8, RZ ;  /* 0x00000008c9de7824 */ /* 0x040fe200078e00ff */
[----:B------:R-:W-:Y:S01]  /*15f90*/  LOP3.LUT R3, R201, 0x38, RZ, 0xc0, !PT ;  /* 0x00000038c9037812 */ /* 0x000fe200078ec0ff */
[----:B------:R-:W-:Y:S01]  /*15fa0*/  UMOV UR8, 0x400 ;  /* 0x0000040000087882 */ /* 0x000fe20000000000 */
[----:B------:R-:W-:Y:S01]  /*15fb0*/  IADD3 R12, P0, PT, R223, R210, RZ ;  /* 0x000000d2df0c7210 */ /* 0x000fe20007f1e0ff */
[C---:B------:R-:W-:Y:S01]  /*15fc0*/  IMAD.SHL.U32 R205, R201.reuse, 0x40, RZ ;  /* 0x00000040c9cd7824 */ /* 0x040fe200078e00ff */
[C---:B------:R-:W-:Y:S01]  /*15fd0*/  LOP3.LUT R200, R222.reuse, 0x38, RZ, 0xc0, !PT ;  /* 0x00000038dec87812 */ /* 0x040fe200078ec0ff */
[----:B------:R-:W-:Y:S01]  /*15fe0*/  IMAD.MOV.U32 R134, RZ, RZ, 0x40 ;  /* 0x00000040ff867424 */ /* 0x000fe200078e00ff */
[----:B------:R-:W-:Y:S01]  /*15ff0*/  LOP3.LUT R6, R222, 0x1c0, RZ, 0xc0, !PT ;  /* 0x000001c0de067812 */ /* 0x000fe200078ec0ff */
[----:B------:R-:W-:Y:S01]  /*16000*/  IMAD.X R13, R224, 0x1, R211, P0 ;  /* 0x00000001e00d7824 */ /* 0x000fe200000e06d3 */
[----:B------:R-:W-:Y:S01]  /*16010*/  LOP3.LUT R7, R222, 0x1e00, RZ, 0xc0, !PT ;  /* 0x00001e00de077812 */ /* 0x000fe200078ec0ff */
[----:B------:R-:W-:Y:S01]  /*16020*/  BSSY.RECONVERGENT B1, `(.L_x_4058) ;  /* 0x000017c000017945 */ /* 0x000fe20003800200 */
[----:B------:R-:W-:Y:S01]  /*16030*/  LOP3.LUT R6, R200, R6, R3, 0x1e, !PT ;  /* 0x00000006c8067212 */ /* 0x000fe200078e1e03 */
[C---:B------:R-:W-:Y:S01]  /*16040*/  IMAD.SHL.U32 R3, R201.reuse, 0x20, RZ ;  /* 0x00000020c9037824 */ /* 0x040fe200078e00ff */
[----:B------:R-:W-:Y:S02]  /*16050*/  IADD3 R14, P0, PT, R12, R223, RZ ;  /* 0x000000df0c0e7210 */ /* 0x000fe40007f1e0ff */
[----:B------:R-:W-:Y:S02]  /*16060*/  LOP3.LUT R6, R6, R7, RZ, 0xfc, !PT ;  /* 0x0000000706067212 */ /* 0x000fe400078efcff */
[----:B------:R-:W-:Y:S01]  /*16070*/  LOP3.LUT R2, R201, 0x8, RZ, 0xc0, !PT ;  /* 0x00000008c9027812 */ /* 0x000fe200078ec0ff */
[--C-:B------:R-:W-:Y:S01]  /*16080*/  IMAD.X R15, R13, 0x1, R224.reuse, P0 ;  /* 0x000000010d0f7824 */ /* 0x100fe200000e06e0 */
[-C--:B------:R-:W-:Y:S02]  /*16090*/  IADD3 R10, P0, PT, R14, R223.reuse, RZ ;  /* 0x000000df0e0a7210 */ /* 0x080fe40007f1e0ff */
[----:B------:R-:W-:Y:S01]  /*160a0*/  LOP3.LUT R5, R2, 0x1c0, R205, 0xf8, !PT ;  /* 0x000001c002057812 */ /* 0x000fe200078ef8cd */
[----:B-1----:R-:W-:Y:S02]  /*160b0*/  ULEA UR6, UR7, UR8, 0x18 ;  /* 0x0000000807067291 */ /* 0x002fe4000f8ec0ff */
[--C-:B------:R-:W-:Y:S01]  /*160c0*/  IMAD.X R11, R15, 0x1, R224.reuse, P0 ;  /* 0x000000010f0b7824 */ /* 0x100fe200000e06e0 */
[-C--:B------:R-:W-:Y:S02]  /*160d0*/  IADD3 R8, P0, PT, R10, R223.reuse, RZ ;  /* 0x000000df0a087210 */ /* 0x080fe40007f1e0ff */
[----:B------:R-:W-:Y:S02]  /*160e0*/  LOP3.LUT R139, R205, 0x400, RZ, 0xc0, !PT ;  /* 0x00000400cd8b7812 */ /* 0x000fe400078ec0ff */
[----:B------:R-:W-:Y:S01]  /*160f0*/  LEA R231, R6, UR6, 0x1 ;  /* 0x0000000606e77c11 */ /* 0x000fe2000f8e08ff */
[--C-:B------:R-:W-:Y:S01]  /*16100*/  IMAD.X R9, R11, 0x1, R224.reuse, P0 ;  /* 0x000000010b097824 */ /* 0x100fe200000e06e0 */
[-C--:B------:R-:W-:Y:S02]  /*16110*/  LOP3.LUT R2, R5, R200.reuse, RZ, 0x3c, !PT ;  /* 0x000000c805027212 */ /* 0x080fe400078e3cff */
[-C--:B------:R-:W-:Y:S01]  /*16120*/  IADD3 R6, P0, PT, R8, R223.reuse, RZ ;  /* 0x000000df08067210 */ /* 0x080fe20007f1e0ff */
[----:B------:R-:W-:Y:S01]  /*16130*/  @!PT LDS RZ, [RZ] ;  /* 0x00000000fffff984 */ /* 0x000fe20000000800 */
[----:B------:R-:W-:Y:S01]  /*16140*/  @!PT LDS RZ, [RZ] ;  /* 0x00000000fffff984 */ /* 0x000fe20000000800 */
[----:B------:R-:W-:Y:S01]  /*16150*/  @!PT LDS RZ, [RZ] ;  /* 0x00000000fffff984 */ /* 0x000fe20000000800 */
[----:B------:R-:W-:Y:S01]  /*16160*/  LDGSTS.E.BYPASS.LTC128B.128 [R231+0xc000], desc[UR4][R210.64] ;  /* 0x0c000000d2e77fae */ /* 0x000fe2000b981a04 */
[----:B------:R-:W-:Y:S01]  /*16170*/  SHF.R.U32.HI R203, RZ, 0x1, R201 ;  /* 0x00000001ffcb7819 */ /* 0x000fe200000116c9 */
[----:B------:R-:W-:Y:S01]  /*16180*/  IMAD R139, R2, 0x2, R139 ;  /* 0x00000002028b7824 */ /* 0x000fe200078e028b */
[----:B------:R-:W-:Y:S02]  /*16190*/  LOP3.LUT R4, R205, 0x200, RZ, 0xc0, !PT ;  /* 0x00000200cd047812 */ /* 0x000fe400078ec0ff */
[----:B------:R-:W-:Y:S01]  /*161a0*/  LDGSTS.E.BYPASS.LTC128B.128 [R231+0x10000], desc[UR4][R210.64+0x80] ;  /* 0x10000080d2e77fae */ /* 0x000fe2000b981a04 */
[----:B------:R-:W-:Y:S01]  /*161b0*/  LOP3.LUT R2, R203, 0x8, RZ, 0xc0, !PT ;  /* 0x00000008cb027812 */ /* 0x000fe200078ec0ff */
[--C-:B------:R-:W-:Y:S01]  /*161c0*/  IMAD.X R7, R9, 0x1, R224.reuse, P0 ;  /* 0x0000000109077824 */ /* 0x100fe200000e06e0 */
[----:B------:R-:W-:Y:S02]  /*161d0*/  LOP3.LUT R3, R4, 0x7c00, R3, 0xf8, !PT ;  /* 0x00007c0004037812 */ /* 0x000fe400078ef803 */
[----:B------:R-:W-:Y:S01]  /*161e0*/  LDGSTS.E.BYPASS.LTC128B.128 [R231+0xc800], desc[UR4][R12.64] ;  /* 0x0c8000000ce77fae */ /* 0x000fe2000b981a04 */
[-C--:B------:R-:W-:Y:S02]  /*161f0*/  IADD3 R4, P0, PT, R6, R223.reuse, RZ ;  /* 0x000000df06047210 */ /* 0x080fe40007f1e0ff */
[----:B------:R-:W-:Y:S02]  /*16200*/  LOP3.LUT R5, R2, 0x1c0, R205, 0xf8, !PT ;  /* 0x000001c002057812 */ /* 0x000fe400078ef8cd */
[----:B------:R1:W-:Y:S01]  /*16210*/  LDGSTS.E.BYPASS.LTC128B.128 [R231+0x10800], desc[UR4][R12.64+0x80] ;  /* 0x108000800ce77fae */ /* 0x0003e2000b981a04 */
[----:B------:R-:W-:Y:S02]  /*16220*/  LOP3.LUT P2, RZ, R201, 0x4, RZ, 0xc0, !PT ;  /* 0x00000004c9ff7812 */ /* 0x000fe4000784c0ff */
[----:B------:R-:W-:Y:S02]  /*16230*/  LOP3.LUT R138, R5, R200, RZ, 0x3c, !PT ;  /* 0x000000c8058a7212 */ /* 0x000fe400078e3cff */
[----:B------:R-:W-:Y:S01]  /*16240*/  LDGSTS.E.BYPASS.LTC128B.128 [R231+0xd000], desc[UR4][R14.64] ;  /* 0x0d0000000ee77fae */ /* 0x000fe2000b981a04 */
[--C-:B------:R-:W-:Y:S01]  /*16250*/  IMAD.X R5, R7, 0x1, R224.reuse, P0 ;  /* 0x0000000107057824 */ /* 0x100fe200000e06e0 */
[----:B------:R-:W-:Y:S03]  /*16260*/  SEL R134, R134, 0xffffffc0, !P2 ;  /* 0xffffffc086867807 */ /* 0x000fe60005000000 */
[----:B------:R-:W-:Y:S01]  /*16270*/  LDGSTS.E.BYPASS.LTC128B.128 [R231+0x11000], desc[UR4][R14.64+0x80] ;  /* 0x110000800ee77fae */ /* 0x000fe2000b981a04 */
[----:B------:R-:W-:Y:S04]  /*16280*/  LOP3.LUT R3, R3, R138, RZ, 0xfc, !PT ;  /* 0x0000008a03037212 */ /* 0x000fe800078efcff */
[----:B------:R-:W-:Y:S01]  /*16290*/  LDGSTS.E.BYPASS.LTC128B.128 [R231+0xd800], desc[UR4][R10.64] ;  /* 0x0d8000000ae77fae */ /* 0x000fe2000b981a04 */
[----:B------:R-:W-:Y:S01]  /*162a0*/  LEA R185, R3, UR6, 0x1 ;  /* 0x0000000603b97c11 */ /* 0x000fe2000f8e08ff */
[----:B------:R-:W-:Y:S03]  /*162b0*/  VIADD R3, R139, UR6 ;  /* 0x000000068b037c36 */ /* 0x000fe60008000000 */
[----:B------:R-:W-:Y:S01]  /*162c0*/  LDGSTS.E.BYPASS.LTC128B.128 [R231+0x11800], desc[UR4][R10.64+0x80] ;  /* 0x118000800ae77fae */ /* 0x000fe2000b981a04 */
[--C-:B------:R-:W-:Y:S04]  /*162d0*/  IMAD.IADD R189, R134, 0x1, R185.reuse ;  /* 0x0000000186bd7824 */ /* 0x100fe800078e02b9 */
[----:B------:R-:W-:Y:S05]  /*162e0*/  LDGSTS.E.BYPASS.LTC128B.128 [R231+0xe000], desc[UR4][R8.64] ;  /* 0x0e00000008e77fae */ /* 0x000fea000b981a04 */
[----:B------:R2:W-:Y:S01]  /*162f0*/  LDGSTS.E.BYPASS.LTC128B.128 [R231+0x12000], desc[UR4][R8.64+0x80] ;  /* 0x1200008008e77fae */ /* 0x0005e2000b981a04 */
[----:B-1----:R-:W-:Y:S04]  /*16300*/  IADD3 R12, P0, PT, R4, R223, RZ ;  /* 0x000000df040c7210 */ /* 0x002fe80007f1e0ff */
[----:B------:R-:W-:Y:S05]  /*16310*/  LDGSTS.E.BYPASS.LTC128B.128 [R231+0xe800], desc[UR4][R6.64] ;  /* 0x0e80000006e77fae */ /* 0x000fea000b981a04 */
[----:B------:R-:W-:Y:S01]  /*16320*/  LDGSTS.E.BYPASS.LTC128B.128 [R231+0x12800], desc[UR4][R6.64+0x80] ;  /* 0x1280008006e77fae */ /* 0x000fe2000b981a04 */
[----:B------:R-:W-:Y:S01]  /*16330*/  IMAD.X R13, R5, 0x1, R224, P0 ;  /* 0x00000001050d7824 */ /* 0x000fe200000e06e0 */
[----:B------:R-:W-:Y:S03]  /*16340*/  LOP3.LUT P0, RZ, R201, 0x2, RZ, 0xc0, !PT ;  /* 0x00000002c9ff7812 */ /* 0x000fe6000780c0ff */
[----:B------:R-:W-:Y:S01]  /*16350*/  LDGSTS.E.BYPASS.LTC128B.128 [R231+0xf000], desc[UR4][R4.64] ;  /* 0x0f00000004e77fae */ /* 0x000fe2000b981a04 */
[----:B------:R-:W-:Y:S04]  /*16360*/  SEL R204, R202, 0xffffffe0, !P0 ;  /* 0xffffffe0cacc7807 */ /* 0x000fe80004000000 */
[----:B------:R1:W-:Y:S01]  /*16370*/  LDGSTS.E.BYPASS.LTC128B.128 [R231+0x13000], desc[UR4][R4.64+0x80] ;  /* 0x1300008004e77fae */ /* 0x0003e2000b981a04 */
[----:B------:R-:W-:Y:S01]  /*16380*/  ISETP.NE.AND P0, PT, R225, RZ, PT ;  /* 0x000000ffe100720c */ /* 0x000fe20003f05270 */
[C---:B------:R-:W-:Y:S03]  /*16390*/  IMAD.IADD R136, R204.reuse, 0x1, R185 ;  /* 0x00000001cc887824 */ /* 0x040fe600078e02b9 */
[----:B------:R-:W-:Y:S01]  /*163a0*/  LDGSTS.E.BYPASS.LTC128B.128 [R231+0xf800], desc[UR4][R12.64] ;  /* 0x0f8000000ce77fae */ /* 0x000fe2000b981a04 */
[--C-:B------:R-:W-:Y:S02]  /*163b0*/  IMAD.IADD R2, R204, 0x1, R3.reuse ;  /* 0x00000001cc027824 */ /* 0x100fe400078e0203 */
[----:B------:R-:W-:Y:S02]  /*163c0*/  IMAD.IADD R3, R134, 0x1, R3 ;  /* 0x0000000186037824 */ /* 0x000fe400078e0203 */
[----:B------:R3:W-:Y:S01]  /*163d0*/  LDGSTS.E.BYPASS.LTC128B.128 [R231+0x13800], desc[UR4][R12.64+0x80] ;  /* 0x138000800ce77fae */ /* 0x0007e2000b981a04 */
[C---:B------:R-:W-:Y:S02]  /*163e0*/  IMAD.IADD R135, R204.reuse, 0x1, R189 ;  /* 0x00000001cc877824 */ /* 0x040fe400078e02bd */
[----:B------:R-:W-:Y:S02]  /*163f0*/  IMAD.IADD R134, R204, 0x1, R3 ;  /* 0x00000001cc867824 */ /* 0x000fe400078e0203 */
[----:B------:R-:W-:Y:S05]  /*16400*/  LDSM.16.M88.4 R64, [R185] ;  /* 0x00000000b940783b */ /* 0x000fea0000000200 */
[----:B--2---:R-:W1:Y:S05]  /*16410*/  LDSM.16.M88.4 R8, [R139+UR6+0x4000] ;  /* 0x004000068b08783b */ /* 0x004e6a0008000200 */
[----:B------:R-:W3:Y:S05]  /*16420*/  LDSM.16.M88.4 R16, [R139+UR6+0x4800] ;  /* 0x004800068b10783b */ /* 0x000eea0008000200 */
[----:B------:R-:W2:Y:S05]  /*16430*/  LDSM.16.M88.4 R24, [R139+UR6+0x5000] ;  /* 0x005000068b18783b */ /* 0x000eaa0008000200 */
[----:B------:R-:W0:Y:S05]  /*16440*/  LDGDEPBAR ;  /* 0x00000000000079af */ /* 0x000e2a0000000000 */
[----:B------:R-:W4:Y:S05]  /*16450*/  LDSM.16.M88.4 R32, [R139+UR6+0x5800] ;  /* 0x005800068b20783b */ /* 0x000f2a0008000200 */
[----:B------:R-:W5:Y:S05]  /*16460*/  LDSM.16.M88.4 R40, [R139+UR6+0x6000] ;  /* 0x006000068b28783b */ /* 0x000f6a0008000200 */
[----:B------:R-:W5:Y:S05]  /*16470*/  LDSM.16.M88.4 R48, [R139+UR6+0x6800] ;  /* 0x006800068b30783b */ /* 0x000f6a0008000200 */
[----:B------:R-:W5:Y:S05]  /*16480*/  LDSM.16.M88.4 R56, [R139+UR6+0x7000] ;  /* 0x007000068b38783b */ /* 0x000f6a0008000200 */
[----:B------:R-:W5:Y:S01]  /*16490*/  LDSM.16.M88.4 R140, [R139+UR6+0x7800] ;  /* 0x007800068b8c783b */ /* 0x000f620008000200 */
[C---:B-1----:R-:W-:Y:S04]  /*164a0*/  HMMA.16816.F32 R4, R64.reuse, R8, RZ ;  /* 0x000000084004723c */ /* 0x042fe800000018ff */
[----:B------:R-:W-:Y:S04]  /*164b0*/  LDSM.16.M88.4 R144, [R136] ;  /* 0x000000008890783b */ /* 0x000fe80000000200 */
[C---:B------:R-:W-:Y:S01]  /*164c0*/  HMMA.16816.F32 R8, R64.reuse, R10, RZ ;  /* 0x0000000a4008723c */ /* 0x040fe200000018ff */
[----:B------:R-:W1:Y:S05]  /*164d0*/  LDSM.16.M88.4 R148, [R2+0x4000] ;  /* 0x004000000294783b */ /* 0x000e6a0000000200 */
[----:B------:R-:W1:Y:S02]  /*164e0*/  LDSM.16.M88.4 R152, [R2+0x4800] ;  /* 0x004800000298783b */ /* 0x000e640000000200 */
[C---:B---3--:R-:W-:Y:S03]  /*164f0*/  HMMA.16816.F32 R12, R64.reuse, R16, RZ ;  /* 0x00000010400c723c */ /* 0x048fe600000018ff */
[----:B------:R-:W3:Y:S05]  /*16500*/  LDSM.16.M88.4 R156, [R2+0x5000] ;  /* 0x00500000029c783b */ /* 0x000eea0000000200 */
[C---:B------:R-:W-:Y:S01]  /*16510*/  HMMA.16816.F32 R16, R64.reuse, R18, RZ ;  /* 0x000000124010723c */ /* 0x040fe200000018ff */
[----:B------:R-:W-:Y:S05]  /*16520*/  LDSM.16.M88.4 R160, [R2+0x7000] ;  /* 0x0070000002a0783b */ /* 0x000fea0000000200 */
[----:B------:R-:W-:Y:S02]  /*16530*/  LDSM.16.M88.4 R164, [R2+0x7800] ;  /* 0x0078000002a4783b */ /* 0x000fe40000000200 */
[C---:B--2---:R-:W-:Y:S03]  /*16540*/  HMMA.16816.F32 R20, R64.reuse, R24, RZ ;  /* 0x000000184014723c */ /* 0x044fe600000018ff */
[----:B------:R-:W-:Y:S05]  /*16550*/  LDSM.16.M88.4 R168, [R189] ;  /* 0x00000000bda8783b */ /* 0x000fea0000000200 */
[C---:B------:R-:W-:Y:S01]  /*16560*/  HMMA.16816.F32 R24, R64.reuse, R26, RZ ;  /* 0x0000001a4018723c */ /* 0x040fe200000018ff */
[----:B------:R-:W-:Y:S05]  /*16570*/  LDSM.16.M88.4 R172, [R3+0x4000] ;  /* 0x0040000003ac783b */ /* 0x000fea0000000200 */
[----:B------:R-:W-:Y:S02]  /*16580*/  LDSM.16.M88.4 R176, [R3+0x6000] ;  /* 0x0060000003b0783b */ /* 0x000fe40000000200 */
[C---:B----4-:R-:W-:Y:S03]  /*16590*/  HMMA.16816.F32 R28, R64.reuse, R32, RZ ;  /* 0x00000020401c723c */ /* 0x050fe600000018ff */
[----:B------:R-:W-:Y:S05]  /*165a0*/  LDSM.16.M88.4 R180, [R139+UR6+0xa000] ;  /* 0x00a000068bb4783b */ /* 0x000fea0008000200 */
[C---:B------:R-:W-:Y:S01]  /*165b0*/  HMMA.16816.F32 R32, R64.reuse, R34, RZ ;  /* 0x000000224020723c */ /* 0x040fe200000018ff */
[----:B------:R-:W-:Y:S05]  /*165c0*/  LDSM.16.M88.4 R188, [R189+0x2000] ;  /* 0x00200000bdbc783b */ /* 0x000fea0000000200 */
[----:B------:R-:W-:Y:S02]  /*165d0*/  LDSM.16.M88.4 R192, [R3+0x8000] ;  /* 0x0080000003c0783b */ /* 0x000fe40000000200 */
[C---:B-----5:R-:W-:Y:S03]  /*165e0*/  HMMA.16816.F32 R36, R64.reuse, R40, RZ ;  /* 0x000000284024723c */ /* 0x060fe600000018ff */
[----:B------:R-:W-:Y:S05]  /*165f0*/  LDSM.16.M88.4 R196, [R134+0xb000] ;  /* 0x00b0000086c4783b */ /* 0x000fea0000000200 */
        /* <DEDUP_REMOVED lines=25> */
[----:B------:R-:W-:Y:S07]  /*16790*/  LDSM.16.M88.4 R152, [R135] ;  /* 0x000000008798783b */ /* 0x000fee0000000200 */
[C---:B------:R-:W-:Y:S08]  /*167a0*/  HMMA.16816.F32 R52, R144.reuse, R160, R52 ;  /* 0x000000a09034723c */ /* 0x040ff00000001834 */
[C---:B------:R-:W-:Y:S01]  /*167b0*/  HMMA.16816.F32 R56, R144.reuse, R162, R56 ;  /* 0x000000a29038723c */ /* 0x040fe20000001838 */
[----:B------:R-:W-:Y:S07]  /*167c0*/  LDSM.16.M88.4 R160, [R134+0x4800] ;  /* 0x0048000086a0783b */ /* 0x000fee0000000200 */
[C---:B------:R-:W-:Y:S08]  /*167d0*/  HMMA.16816.F32 R60, R144.reuse, R164, R60 ;  /* 0x000000a4903c723c */ /* 0x040ff0000000183c */
[----:B------:R-:W-:Y:S01]  /*167e0*/  HMMA.16816.F32 R64, R144, R166, R64 ;  /* 0x000000a69040723c */ /* 0x000fe20000001840 */
[----:B------:R-:W4:Y:S05]  /*167f0*/  LDSM.16.M88.4 R144, [R3+0x6800] ;  /* 0x006800000390783b */ /* 0x000f2a0000000200 */
[----:B------:R-:W-:Y:S02]  /*16800*/  LDSM.16.M88.4 R164, [R134+0x5000] ;  /* 0x0050000086a4783b */ /* 0x000fe40000000200 */
[C---:B------:R-:W-:Y:S08]  /*16810*/  HMMA.16816.F32 R4, R168.reuse, R172, R4 ;  /* 0x000000aca804723c */ /* 0x040ff00000001804 */
[C---:B------:R-:W-:Y:S01]  /*16820*/  HMMA.16816.F32 R8, R168.reuse, R174, R8 ;  /* 0x000000aea808723c */ /* 0x040fe20000001808 */
[----:B------:R-:W-:Y:S07]  /*16830*/  LDSM.16.M88.4 R172, [R139+UR6+0x8000] ;  /* 0x008000068bac783b */ /* 0x000fee0008000200 */
[C---:B---3--:R-:W-:Y:S08]  /*16840*/  HMMA.16816.F32 R12, R168.reuse, R156, R12 ;  /* 0x0000009ca80c723c */ /* 0x048ff0000000180c */
        /* <DEDUP_REMOVED lines=10> */
[----:B------:R-:W-:Y:S07]  /*168f0*/  LDSM.16.M88.4 R176, [R139+UR6+0x8800] ;  /* 0x008800068bb0783b */ /* 0x000fee0008000200 */
[C---:B----4-:R-:W-:Y:S08]  /*16900*/  HMMA.16816.F32 R44, R168.reuse, R144, R44 ;  /* 0x00000090a82c723c */ /* 0x050ff0000000182c */
[C---:B------:R-:W-:Y:S01]  /*16910*/  HMMA.16816.F32 R48, R168.reuse, R146, R48 ;  /* 0x00000092a830723c */ /* 0x040fe20000001830 */
[----:B------:R-:W3:Y:S07]  /*16920*/  LDSM.16.M88.4 R144, [R134+0x5800] ;  /* 0x005800008690783b */ /* 0x000eee0000000200 */
[C---:B--2---:R-:W-:Y:S08]  /*16930*/  HMMA.16816.F32 R52, R168.reuse, R140, R52 ;  /* 0x0000008ca834723c */ /* 0x044ff00000001834 */
[C---:B------:R-:W-:Y:S01]  /*16940*/  HMMA.16816.F32 R56, R168.reuse, R142, R56 ;  /* 0x0000008ea838723c */ /* 0x040fe20000001838 */
[----:B------:R-:W2:Y:S07]  /*16950*/  LDSM.16.M88.4 R140, [R134+0x6000] ;  /* 0x00600000868c783b */ /* 0x000eae0000000200 */
[C---:B-1----:R-:W-:Y:S08]  /*16960*/  HMMA.16816.F32 R60, R168.reuse, R148, R60 ;  /* 0x00000094a83c723c */ /* 0x042ff0000000183c */
[----:B------:R-:W-:Y:S01]  /*16970*/  HMMA.16816.F32 R64, R168, R150, R64 ;  /* 0x00000096a840723c */ /* 0x000fe20000001840 */
[----:B------:R-:W1:Y:S05]  /*16980*/  LDSM.16.M88.4 R148, [R134+0x6800] ;  /* 0x006800008694783b */ /* 0x000e6a0000000200 */
        /* <DEDUP_REMOVED lines=14> */
[C---:B--2---:R-:W-:Y:S08]  /*16a70*/  HMMA.16816.F32 R36, R152.reuse, R140, R36 ;  /* 0x0000008c9824723c */ /* 0x044ff00000001824 */
[C---:B------:R-:W-:Y:S01]  /*16a80*/  HMMA.16816.F32 R40, R152.reuse, R142, R40 ;  /* 0x0000008e9828723c */ /* 0x040fe20000001828 */
[----:B------:R-:W2:Y:S07]  /*16a90*/  LDSM.16.M88.4 R140, [R139+UR6+0xa800] ;  /* 0x00a800068b8c783b */ /* 0x000eae0008000200 */
[C---:B-1----:R-:W-:Y:S08]  /*16aa0*/  HMMA.16816.F32 R44, R152.reuse, R148, R44 ;  /* 0x00000094982c723c */ /* 0x042ff0000000182c */
[C---:B------:R-:W-:Y:S01]  /*16ab0*/  HMMA.16816.F32 R48, R152.reuse, R150, R48 ;  /* 0x000000969830723c */ /* 0x040fe20000001830 */
[----:B------:R-:W1:Y:S07]  /*16ac0*/  LDSM.16.M88.4 R148, [R139+UR6+0xb000] ;  /* 0x00b000068b94783b */ /* 0x000e6e0008000200 */
[C---:B----4-:R-:W-:Y:S08]  /*16ad0*/  HMMA.16816.F32 R52, R152.reuse, R156, R52 ;  /* 0x0000009c9834723c */ /* 0x050ff00000001834 */
[C---:B------:R-:W-:Y:S01]  /*16ae0*/  HMMA.16816.F32 R56, R152.reuse, R158, R56 ;  /* 0x0000009e9838723c */ /* 0x040fe20000001838 */
[----:B------:R-:W-:Y:S07]  /*16af0*/  LDSM.16.M88.4 R156, [R136+0x2000] ;  /* 0x00200000889c783b */ /* 0x000fee0000000200 */
[C---:B-----5:R-:W-:Y:S08]  /*16b00*/  HMMA.16816.F32 R60, R152.reuse, R160, R60 ;  /* 0x000000a0983c723c */ /* 0x060ff0000000183c */
[----:B------:R-:W-:Y:S01]  /*16b10*/  HMMA.16816.F32 R64, R152, R162, R64 ;  /* 0x000000a29840723c */ /* 0x000fe20000001840 */
[----:B------:R-:W4:Y:S05]  /*16b20*/  LDSM.16.M88.4 R152, [R139+UR6+0xb800] ;  /* 0x00b800068b98783b */ /* 0x000f2a0008000200 */
        /* <DEDUP_REMOVED lines=48> */
[----:B------:R-:W-:Y:S01]  /*16e30*/  HMMA.16816.F32 R64, R156, R142, R64 ;  /* 0x0000008e9c40723c */ /* 0x000fe20000001840 */
[----:B------:R-:W2:Y:S05]  /*16e40*/  LDSM.16.M88.4 R140, [R3+0x9800] ;  /* 0x00980000038c783b */ /* 0x000eaa0000000200 */
[----:B------:R-:W3:Y:S02]  /*16e50*/  LDSM.16.M88.4 R156, [R3+0xa800] ;  /* 0x00a80000039c783b */ /* 0x000ee40000000200 */
[C---:B------:R-:W-:Y:S08]  /*16e60*/  HMMA.16816.F32 R4, R188.reuse, R192, R4 ;  /* 0x000000c0bc04723c */ /* 0x040ff00000001804 */
[C---:B------:R-:W-:Y:S01]  /*16e70*/  HMMA.16816.F32 R8, R188.reuse, R194, R8 ;  /* 0x000000c2bc08723c */ /* 0x040fe20000001808 */
[----:B------:R-:W-:Y:S07]  /*16e80*/  LDSM.16.M88.4 R192, [R134+0xa800] ;  /* 0x00a8000086c0783b */ /* 0x000fee0000000200 */
[C---:B-1----:R-:W-:Y:S08]  /*16e90*/  HMMA.16816.F32 R12, R188.reuse, R148, R12 ;  /* 0x00000094bc0c723c */ /* 0x042ff0000000180c */
[C---:B------:R-:W-:Y:S01]  /*16ea0*/  HMMA.16816.F32 R16, R188.reuse, R150, R16 ;  /* 0x00000096bc10723c */ /* 0x040fe20000001810 */
[----:B------:R-:W1:Y:S07]  /*16eb0*/  LDSM.16.M88.4 R148, [R134+0x8800] ;  /* 0x008800008694783b */ /* 0x000e6e0000000200 */
[C---:B----4-:R-:W-:Y:S08]  /*16ec0*/  HMMA.16816.F32 R20, R188.reuse, R152, R20 ;  /* 0x00000098bc14723c */ /* 0x050ff00000001814 */
[C---:B------:R-:W-:Y:S01]  /*16ed0*/  HMMA.16816.F32 R24, R188.reuse, R154, R24 ;  /* 0x0000009abc18723c */ /* 0x040fe20000001818 */
[----:B------:R-:W4:Y:S01]  /*16ee0*/  LDSM.16.M88.4 R152, [R134+0xb800] ;  /* 0x00b800008698783b */ /* 0x000f220000000200 */
        /* <DEDUP_REMOVED lines=107> */
.L_x_4061:
[----:B------:R-:W-:Y:S05]  /*175a0*/  BSYNC.RECONVERGENT B0 ;  /* 0x0000000000007941 */ /* 0x000fea0003800200 */
.L_x_4060:
        /* <DEDUP_REMOVED lines=35> */
.L_x_4059:
[----:B------:R-:W-:Y:S05]  /*177e0*/  BSYNC.RECONVERGENT B1 ;  /* 0x0000000000017941 */ /* 0x000fea0003800200 */
.L_x_4058:
        /* <DEDUP_REMOVED lines=209> */
[----:B------:R-:W-:Y:S01]  /*18500*/  FFMA.FTZ R153, R2, R229, R153 ;  /* 0x000000e502997223 */ /* 0x000fe20000010099 */
[C---:B------:R-:W-:Y:S02]  /*18510*/  ISETP.GT.AND P0, PT, R225.reuse, RZ, PT ;  /* 0x000000ffe100720c */ /* 0x040fe40003f04270 */
[----:B------:R-:W-:Y:S01]  /*18520*/  FADD.FTZ R155, R156, R155 ;  /* 0x0000009b9c9b7221 */ /* 0x000fe20000010000 */
[C---:B------:R-:W-:Y:S01]  /*18530*/  HMMA.16816.F32 R96, R128.reuse, R138, R96 ;  /* 0x0000008a8060723c */ /* 0x040fe20000001860 */
[----:B------:R-:W2:Y:S03]  /*18540*/  LDSM.16.MT88.4 R136, [R204+0x4000] ;  /* 0x00400000cc88783b */ /* 0x000ea60000004200 */
[----:B------:R-:W3:Y:S01]  /*18550*/  MUFU.EX2 R170, R170 ;  /* 0x000000aa00aa7308 */ /* 0x000ee20000000800 */
[----:B----4-:R-:W-:Y:S01]  /*18560*/  F2FP.F16.F32.PACK_AB R119, R168, R167 ;  /* 0x000000a7a877723e */ /* 0x010fe200000000ff */
[----:B------:R-:W-:Y:S01]  /*18570*/  FADD.FTZ R0, R154, R155 ;  /* 0x0000009b9a007221 */ /* 0x000fe20000010000 */
[----:B------:R-:W-:Y:S01]  /*18580*/  FADD.FTZ R153, R150, R153 ;  /* 0x0000009996997221 */ /* 0x000fe20000010000 */
[----:B------:R-:W-:Y:S01]  /*18590*/  IADD3 R225, PT, PT, R225, -0x1, RZ ;  /* 0xffffffffe1e17810 */ /* 0x000fe20007ffe0ff */
[C---:B-----5:R-:W-:Y:S05]  /*185a0*/  HMMA.16816.F32 R100, R128.reuse, R140, R100 ;  /* 0x0000008c8064723c */ /* 0x060fea0000001864 */
        /* <DEDUP_REMOVED lines=9> */
[----:B------:R-:W-:Y:S01]  /*18640*/  FADD.FTZ R166, R166, R163 ;  /* 0x000000a3a6a67221 */ /* 0x000fe20000010000 */
[C---:B-1----:R-:W-:Y:S06]  /*18650*/  HMMA.16816.F32 R12, R128.reuse, R124, R12 ;  /* 0x0000007c800c723c */ /* 0x042fec000000180c */
[----:B------:R-:W-:Y:S01]  /*18660*/  MUFU.EX2 R172, R172 ;  /* 0x000000ac00ac7308 */ /* 0x000fe20000000800 */
[----:B------:R-:W-:Y:S04]  /*18670*/  FADD.FTZ R167, R167, R166 ;  /* 0x000000a6a7a77221 */ /* 0x000fe80000010000 */
[----:B------:R-:W-:Y:S01]  /*18680*/  FADD.FTZ R168, R168, R167 ;  /* 0x000000a7a8a87221 */ /* 0x000fe20000010000 */
[C---:B------:R-:W-:Y:S01]  /*18690*/  HMMA.16816.F32 R108, R128.reuse, R126, R108 ;  /* 0x0000007e806c723c */ /* 0x040fe2000000186c */
[----:B------:R-:W1:Y:S03]  /*186a0*/  LDSM.16.MT88.4 R124, [R149+0x800] ;  /* 0x00080000957c783b */ /* 0x000e660000004200 */
[----:B------:R-:W3:Y:S01]  /*186b0*/  MUFU.EX2 R173, R173 ;  /* 0x000000ad00ad7308 */ /* 0x000ee20000000800 */
[C---:B-----5:R-:W-:Y:S01]  /*186c0*/  F2FP.F16.F32.PACK_AB R21, R174.reuse, R171 ;  /* 0x000000abae15723e */ /* 0x060fe200000000ff */
[----:B------:R-:W-:Y:S02]  /*186d0*/  FADD.FTZ R171, R171, R168 ;  /* 0x000000a8abab7221 */ /* 0x000fe40000010000 */
[C---:B--2---:R-:W-:Y:S06]  /*186e0*/  HMMA.16816.F32 R16, R128.reuse, R136, R16 ;  /* 0x000000888010723c */ /* 0x044fec0000001810 */
[----:B------:R-:W-:Y:S01]  /*186f0*/  MUFU.EX2 R175, R175 ;  /* 0x000000af00af7308 */ /* 0x000fe20000000800 */
[----:B------:R-:W-:Y:S01]  /*18700*/  FADD.FTZ R174, R174, R171 ;  /* 0x000000abaeae7221 */ /* 0x000fe20000010000 */
[----:B------:R-:W-:Y:S01]  /*18710*/  HMMA.16816.F32 R112, R128, R138, R112 ;  /* 0x0000008a8070723c */ /* 0x000fe20000001870 */
[----:B------:R-:W-:Y:S07]  /*18720*/  LDSM.16.MT88.4 R128, [R149+0x4800] ;  /* 0x004800009580783b */ /* 0x000fee0000004200 */
[----:B------:R-:W2:Y:S01]  /*18730*/  MUFU.EX2 R176, R176 ;  /* 0x000000b000b07308 */ /* 0x000ea20000000800 */
[----:B---3--:R-:W-:Y:S01]  /*18740*/  F2FP.F16.F32.PACK_AB R22, R173, R172 ;  /* 0x000000acad16723e */ /* 0x008fe200000000ff */
[C---:B------:R-:W-:Y:S01]  /*18750*/  HMMA.16816.F32 R4, R116.reuse, R120, R4 ;  /* 0x000000787404723c */ /* 0x040fe20000001804 */
[----:B------:R-:W-:Y:S07]  /*18760*/  LDSM.16.MT88.4 R136, [R204+0x4800] ;  /* 0x00480000cc88783b */ /* 0x000fee0000004200 */
[----:B------:R-:W-:Y:S01]  /*18770*/  MUFU.EX2 R177, R177 ;  /* 0x000000b100b17308 */ /* 0x000fe20000000800 */
[C---:B------:R-:W-:Y:S01]  /*18780*/  HMMA.16816.F32 R8, R116.reuse, R122, R8 ;  /* 0x0000007a7408723c */ /* 0x040fe20000001808 */
[----:B------:R-:W3:Y:S08]  /*18790*/  LDSM.16.MT88.4 R120, [R151+0x10800] ;  /* 0x010800009778783b */ /* 0x000ef00000004200 */
        /* <DEDUP_REMOVED lines=226> */
[C---:B-----5:R-:W-:Y:S03]  /*195c0*/  HMMA.16816.F32 R68, R20.reuse, R24, R68 ;  /* 0x000000181444723c */ /* 0x060fe60000001844 */
[----:B------:R-:W-:Y:S04]  /*195d0*/  FADD.FTZ R25, R161, R2 ;  /* 0x00000002a1197221 */ /* 0x000fe80000010000 */
[----:B------:R-:W-:Y:S01]  /*195e0*/  FADD.FTZ R25, R162, R25 ;  /* 0x00000019a2197221 */ /* 0x000fe20000010000 */
[C---:B------:R-:W-:Y:S03]  /*195f0*/  HMMA.16816.F32 R72, R20.reuse, R26, R72 ;  /* 0x0000001a1448723c */ /* 0x040fe60000001848 */
[----:B------:R-:W-:Y:S02]  /*19600*/  FADD.FTZ R0, R164, R25 ;  /* 0x00000019a4007221 */ /* 0x000fe40000010000 */
[----:B------:R-:W3:Y:S02]  /*19610*/  LDSM.16.MT88.4 R24, [R148+0x13800] ;  /* 0x013800009418783b */ /* 0x000ee40000004200 */
[----:B------:R-:W-:Y:S01]  /*19620*/  FADD.FTZ R0, R165, R0 ;  /* 0x00000000a5007221 */ /* 0x000fe20000010000 */
        /* <DEDUP_REMOVED lines=14> */
[----:B------:R-:W-:Y:S01]  /*19710*/  MOV R137, R134 ;  /* 0x0000008600897202 */ /* 0x000fe20000000f00 */
[----:B------:R-:W-:Y:S02]  /*19720*/  FADD.FTZ R142, R142, R141 ;  /* 0x0000008d8e8e7221 */ /* 0x000fe40000010000 */
        /* <DEDUP_REMOVED lines=46> */
.L_x_4055:
        /* <DEDUP_REMOVED lines=10> */
.L_x_4077:
[----:B------:R-:W3:Y:S01]  /*19ab0*/  MUFU.RCP R5, R8 ;  /* 0x0000000800057308 */ /* 0x000ee20000001000 */
[----:B----4-:R-:W-:Y:S01]  /*19ac0*/  FADD.FTZ R7, R6, R9 ;  /* 0x0000000906077221 */ /* 0x010fe20000010000 */
[----:B------:R-:W-:Y:S02]  /*19ad0*/  FSETP.NE.FTZ.AND P6, PT, R8, RZ, PT ;  /* 0x000000ff0800720b */ /* 0x000fe40003fd5000 */
[C---:B------:R-:W-:Y:S02]  /*19ae0*/  SHF.L.U32 R4, R201.reuse, 0x1, RZ ;  /* 0x00000001c9047819 */ /* 0x040fe400000006ff */
[C---:B------:R-:W-:Y:S02]  /*19af0*/  SHF.L.U32 R9, R201.reuse, 0x4, RZ ;  /* 0x00000004c9097819 */ /* 0x040fe400000006ff */
[----:B------:R-:W2:Y:S01]  /*19b00*/  MUFU.RCP R10, R7 ;  /* 0x00000007000a7308 */ /* 0x000ea20000001000 */
[----:B------:R-:W-:Y:S02]  /*19b10*/  SHF.L.U32 R2, R201, 0x5, RZ ;  /* 0x00000005c9027819 */ /* 0x000fe400000006ff */
[----:B------:R-:W-:-:S02]  /*19b20*/  FSETP.NE.FTZ.AND P5, PT, R7, RZ, PT ;  /* 0x000000ff0700720b */ /* 0x000fc40003fb5000 */
[----:B------:R-:W-:Y:S02]  /*19b30*/  LOP3.LUT R9, R9, 0x1c0, RZ, 0xc0, !PT ;  /* 0x000001c009097812 */ /* 0x000fe400078ec0ff */
[----:B------:R-:W-:Y:S02]  /*19b40*/  R2P PR, R201, 0x18 ;  /* 0x00000018c9007804 */ /* 0x000fe40000000000 */
[----:B---3--:R-:W-:Y:S02]  /*19b50*/  FSEL R6, R5, 1, P6 ;  /* 0x3f80000005067808 */ /* 0x008fe40003000000 */
[----:B------:R-:W-:Y:S02]  /*19b60*/  LOP3.LUT R5, R4, 0x6, RZ, 0xc0, !PT ;  /* 0x0000000604057812 */ /* 0x000fe400078ec0ff */
[----:B------:R-:W-:Y:S01]  /*19b70*/  LOP3.LUT R9, R9, 0x38, R4, 0xf8, !PT ;  /* 0x0000003809097812 */ /* 0x000fe200078ef804 */
[C---:B------:R-:W-:Y:S01]  /*19b80*/  FMUL.FTZ R128, R6.reuse, R128 ;  /* 0x0000008006807220 */ /* 0x040fe20000410000 */
[----:B------:R-:W-:Y:S01]  /*19b90*/  LOP3.LUT R2, R5, 0x7c00, R2, 0xf8, !PT ;  /* 0x00007c0005027812 */ /* 0x000fe200078ef802 */
[----:B------:R-:W-:Y:S01]  /*19ba0*/  FMUL.FTZ R129, R6, R129 ;  /* 0x0000008106817220 */ /* 0x000fe20000410000 */
[----:B--2---:R-:W-:Y:S01]  /*19bb0*/  FSEL R10, R10, 1, P5 ;  /* 0x3f8000000a0a7808 */ /* 0x004fe20002800000 */
[----:B------:R-:W-:Y:S01]  /*19bc0*/  FMUL.FTZ R124, R6, R124 ;  /* 0x0000007c067c7220 */ /* 0x000fe20000410000 */
[----:B------:R-:W-:Y:S01]  /*19bd0*/  LOP3.LUT R2, R2, R9, RZ, 0xfc, !PT ;  /* 0x0000000902027212 */ /* 0x000fe200078efcff */
[----:B------:R-:W-:Y:S01]  /*19be0*/  FMUL.FTZ R125, R6, R125 ;  /* 0x0000007d067d7220 */ /* 0x000fe20000410000 */
[----:B------:R-:W-:Y:S01]  /*19bf0*/  MOV R4, 0x10 ;  /* 0x0000001000047802 */ /* 0x000fe20000000f00 */
[----:B------:R-:W-:Y:S01]  /*19c00*/  FMUL.FTZ R130, R10, R130 ;  /* 0x000000820a827220 */ /* 0x000fe20000410000 */
[----:B------:R-:W-:Y:S01]  /*19c10*/  LEA R5, R2, UR6, 0x1 ;  /* 0x0000000602057c11 */ /* 0x000fe2000f8e08ff */
[----:B------:R-:W-:Y:S01]  /*19c20*/  FMUL.FTZ R131, R10, R131 ;  /* 0x000000830a837220 */ /* 0x000fe20000410000 */
[----:B------:R-:W-:Y:S01]  /*19c30*/  SEL R202, R202, 0xffffffe0, !P3 ;  /* 0xffffffe0caca7807 */ /* 0x000fe20005800000 */
        /* <DEDUP_REMOVED lines=12> */
[----:B------:R-:W-:-:S02]  /*19d00*/  @P4 VIADD R13, R5, 0xffffffc0 ;  /* 0xffffffc0050d4836 */ /* 0x000fc40000000000 */
[C---:B------:R-:W-:Y:S01]  /*19d10*/  FMUL.FTZ R76, R6.reuse, R76 ;  /* 0x0000004c064c7220 */ /* 0x040fe20000410000 */
[----:B------:R-:W-:Y:S01]  /*19d20*/  FMUL.FTZ R77, R6, R77 ;  /* 0x0000004d064d7220 */ /* 0x000fe20000410000 */
[C---:B------:R-:W-:Y:S01]  /*19d30*/  FMUL.FTZ R78, R10.reuse, R78 ;  /* 0x0000004e0a4e7220 */ /* 0x040fe20000410000 */
[----:B------:R-:W-:Y:S01]  /*19d40*/  FMUL.FTZ R79, R10, R79 ;  /* 0x0000004f0a4f7220 */ /* 0x000fe20000410000 */
[----:B------:R-:W-:Y:S01]  /*19d50*/  IADD3 R11, PT, PT, R202, R5, RZ ;  /* 0x00000005ca0b7210 */ /* 0x000fe20007ffe0ff */
[C---:B------:R-:W-:Y:S01]  /*19d60*/  FMUL.FTZ R80, R6.reuse, R80 ;  /* 0x0000005006507220 */ /* 0x040fe20000410000 */
        /* <DEDUP_REMOVED lines=10> */
[----:B------:R-:W-:Y:S01]  /*19e10*/  IMAD.IADD R9, R4, 0x1, R5 ;  /* 0x0000000104097824 */ /* 0x000fe200078e0205 */
[----:B------:R-:W-:Y:S01]  /*19e20*/  F2FP.F16.F32.PACK_AB R126, R127, R126 ;  /* 0x0000007e7f7e723e */ /* 0x000fe200000000ff */
        /* <DEDUP_REMOVED lines=97> */
[----:B------:R1:W-:Y:S04]  /*1a440*/  STS [R17+0x2400], R118 ;  /* 0x0024007611007388 */ /* 0x0003e80000000800 */
[----:B------:R1:W-:Y:S04]  /*1a450*/  STS [R21+0x2000], R112 ;  /* 0x0020007015007388 */ /* 0x0003e80000000800 */
[----:B------:R1:W-:Y:S04]  /*1a460*/  STS [R21+0x2400], R114 ;  /* 0x0024007215007388 */ /* 0x0003e80000000800 */
[----:B------:R-:W2:Y:S01]  /*1a470*/  LD.E.U8 R2, desc[UR4][R132.64+0x1c8] ;  /* 0x0001c80484027980 */ /* 0x000ea2000c101100 */
[----:B------:R-:W-:-:S03]  /*1a480*/  ISETP.NE.AND P0, PT, R217, -0x1, PT ;  /* 0xffffffffd900780c */ /* 0x000fc60003f05270 */
[----:B------:R-:W3:Y:S04]  /*1a490*/  LD.E.64 R48, desc[UR4][R132.64+0x88] ;  /* 0x0000880484307980 */ /* 0x000ee8000c101b00 */
[----:B------:R-:W4:Y:S04]  /*1a4a0*/  LD.E.64 R22, desc[UR4][R132.64+0x90] ;  /* 0x0000900484167980 */ /* 0x000f28000c101b00 */
[----:B------:R1:W5:Y:S04]  /*1a4b0*/  LD.E.64 R44, desc[UR4][R132.64+0xa0] ;  /* 0x0000a004842c7980 */ /* 0x000368000c101b00 */
[----:B------:R-:W3:Y:S04]  /*1a4c0*/  @!P0 LD.E.64 R50, desc[UR4][R132.64+0x80] ;  /* 0x0000800484328980 */ /* 0x000ee8000c101b00 */
[----:B------:R1:W5:Y:S01]  /*1a4d0*/  LD.E.64 R46, desc[UR4][R132.64+0x70] ;  /* 0x00007004842e7980 */ /* 0x000362000c101b00 */
[----:B--2---:R-:W-:-:S13]  /*1a4e0*/  ISETP.NE.AND P1, PT, R2, RZ, PT ;  /* 0x000000ff0200720c */ /* 0x004fda0003f25270 */
[----:B------:R-:W2:Y:S04]  /*1a4f0*/  @!P1 LD.E R9, desc[UR4][R132.64+0x60] ;  /* 0x0000600484099980 */ /* 0x000ea8000c101900 */
[----:B------:R-:W2:Y:S01]  /*1a500*/  @!P1 LD.E R10, desc[UR4][R132.64+0xb4] ;  /* 0x0000b404840a9980 */ /* 0x000ea2000c101900 */
[-C--:B---3--:R-:W-:Y:S01]  /*1a510*/  @!P0 IMAD R6, R51, R214.reuse, RZ ;  /* 0x000000d633068224 */ /* 0x088fe200078e02ff */
[----:B------:R-:W3:Y:S01]  /*1a520*/  @P5 MUFU.LG2 R12, R7 ;  /* 0x00000007000c5308 */ /* 0x000ee20000000c00 */
[----:B------:R-:W-:Y:S01]  /*1a530*/  @!P0 IMAD.WIDE.U32 R50, R50, R214, RZ ;  /* 0x000000d632328225 */ /* 0x000fe200078e00ff */
[----:B------:R-:W-:Y:S02]  /*1a540*/  SHF.L.U32 R5, R215, 0x6, RZ ;  /* 0x00000006d7057819 */ /* 0x000fe400000006ff */
[----:B------:R-:W-:Y:S01]  /*1a550*/  MOV R16, R200 ;  /* 0x000000c800107202 */ /* 0x000fe20000000f00 */
[----:B------:R-:W-:-:S02]  /*1a560*/  @P0 IMAD R11, R49, R217, RZ ;  /* 0x000000d9310b0224 */ /* 0x000fc400078e02ff */
[----:B----4-:R-:W-:Y:S01]  /*1a570*/  @P0 IMAD.WIDE.U32 R14, R48, R217, RZ ;  /* 0x000000d9300e0225 */ /* 0x010fe200078e00ff */
[----:B------:R-:W4:Y:S03]  /*1a580*/  @P6 MUFU.LG2 R4, R8 ;  /* 0x0000000800046308 */ /* 0x000f260000000c00 */
[----:B-1----:R-:W-:Y:S02]  /*1a590*/  IMAD.MOV.U32 R17, RZ, RZ, RZ ;  /* 0x000000ffff117224 */ /* 0x002fe400078e00ff */
[----:B------:R-:W-:Y:S01]  /*1a5a0*/  @!P0 IMAD.IADD R6, R51, 0x1, R6 ;  /* 0x0000000133068824 */ /* 0x000fe200078e0206 */
[----:B------:R-:W-:Y:S01]  /*1a5b0*/  @P0 IADD3 R6, PT, PT, R15, R11, RZ ;  /* 0x0000000b0f060210 */ /* 0x000fe20007ffe0ff */
[----:B------:R-:W-:Y:S01]  /*1a5c0*/  IMAD.WIDE.U32 R16, R5, R48, R16 ;  /* 0x0000003005107225 */ /* 0x000fe200078e0010 */
[----:B------:R-:W-:-:S03]  /*1a5d0*/  @P0 MOV R50, R14 ;  /* 0x0000000e00320202 */ /* 0x000fc60000000f00 */
[----:B------:R-:W-:Y:S02]  /*1a5e0*/  IMAD R15, R49, R5, RZ ;  /* 0x00000005310f7224 */ /* 0x000fe400078e02ff */
[-C--:B------:R-:W-:Y:S02]  /*1a5f0*/  IMAD R13, R23, R213.reuse, RZ ;  /* 0x000000d5170d7224 */ /* 0x080fe400078e02ff */
[----:B------:R-:W-:Y:S01]  /*1a600*/  IMAD.WIDE.U32 R18, R22, R213, RZ ;  /* 0x000000d516127225 */ /* 0x000fe200078e00ff */
[----:B------:R-:W-:Y:S02]  /*1a610*/  SHF.R.U32.HI R2, RZ, 0x3, R201 ;  /* 0x00000003ff027819 */ /* 0x000fe400000116c9 */
[----:B------:R-:W-:Y:S01]  /*1a620*/  IADD3 R15, PT, PT, R17, R15, RZ ;  /* 0x0000000f110f7210 */ /* 0x000fe20007ffe0ff */
[----:B------:R-:W-:Y:S01]  /*1a630*/  IMAD.IADD R13, R19, 0x1, R13 ;  /* 0x00000001130d7824 */ /* 0x000fe200078e020d */
[----:B------:R-:W-:Y:S02]  /*1a640*/  IADD3 R50, P3, P2, R18, R16, R50 ;  /* 0x0000001012327210 */ /* 0x000fe40007a7e032 */
[----:B------:R-:W-:-:S02]  /*1a650*/  IADD3 R11, PT, PT, -R5, R216, RZ ;  /* 0x000000d8050b7210 */ /* 0x000fc40007ffe1ff */
[----:B------:R-:W-:Y:S02]  /*1a660*/  IADD3 R14, PT, PT, R2, 0x30, RZ ;  /* 0x00000030020e7810 */ /* 0x000fe40007ffe0ff */
[----:B------:R-:W-:Y:S02]  /*1a670*/  IADD3.X R51, PT, PT, R13, R15, R6, P3, P2 ;  /* 0x0000000f0d337210 */ /* 0x000fe40001fe4406 */
[----:B------:R-:W-:Y:S01]  /*1a680*/  ISETP.GE.AND P2, PT, R14, R11, PT ;  /* 0x0000000b0e00720c */ /* 0x000fe20003f46270 */
[----:B---3--:R-:W-:Y:S01]  /*1a690*/  @P5 FMUL.FTZ R14, R12, 0.69314718246459960938 ;  /* 0x3f3172180c0e5820 */ /* 0x008fe20000410000 */
[----:B------:R-:W-:Y:S01]  /*1a6a0*/  LOP3.LUT R12, R222, 0x1c0, RZ, 0xc0, !PT ;  /* 0x000001c0de0c7812 */ /* 0x000fe200078ec0ff */
[----:B----4-:R-:W-:Y:S01]  /*1a6b0*/  @P6 FMUL.FTZ R13, R4, 0.69314718246459960938 ;  /* 0x3f317218040d6820 */ /* 0x010fe20000410000 */
[----:B------:R-:W-:Y:S01]  /*1a6c0*/  MOV R4, 0x7f800000 ;  /* 0x7f80000000047802 */ /* 0x000fe20000000f00 */
[----:B-----5:R-:W-:Y:S01]  /*1a6d0*/  @P5 FFMA.FTZ R4, R0, R3, R14 ;  /* 0x0000000300045223 */ /* 0x020fe2000001000e */
[----:B------:R-:W-:-:S02]  /*1a6e0*/  IADD3 R8, PT, PT, R2, 0x10, RZ ;  /* 0x0000001002087810 */ /* 0x000fc40007ffe0ff */
[----:B------:R-:W-:Y:S02]  /*1a6f0*/  LOP3.LUT R3, R12, 0x38, R201, 0xf8, !PT ;  /* 0x000000380c037812 */ /* 0x000fe400078ef8c9 */
[----:B------:R-:W-:Y:S01]  /*1a700*/  MOV R6, 0x7f800000 ;  /* 0x7f80000000067802 */ /* 0x000fe20000000f00 */
[----:B------:R-:W-:Y:S01]  /*1a710*/  @P6 FFMA.FTZ R6, R0, R134, R13 ;  /* 0x0000008600066223 */ /* 0x000fe2000001000d */
[----:B------:R-:W-:Y:S02]  /*1a720*/  P2R R7, PR, RZ, 0x4 ;  /* 0x00000004ff077803 */ /* 0x000fe40000000000 */
[----:B------:R-:W-:Y:S02]  /*1a730*/  ISETP.GE.AND P4, PT, R8, R11, PT ;  /* 0x0000000b0800720c */ /* 0x000fe40003f86270 */
[----:B------:R-:W-:Y:S02]  /*1a740*/  LOP3.LUT P2, RZ, R201, 0x3, RZ, 0xc0, !PT ;  /* 0x00000003c9ff7812 */ /* 0x000fe4000784c0ff */
[----:B------:R-:W-:-:S02]  /*1a750*/  IADD3 R16, PT, PT, R2, 0x20, RZ ;  /* 0x0000002002107810 */ /* 0x000fc40007ffe0ff */
[----:B------:R-:W-:Y:S02]  /*1a760*/  LOP3.LUT R0, R203, 0x30, RZ, 0xc0, !PT ;  /* 0x00000030cb007812 */ /* 0x000fe400078ec0ff */
[----:B------:R-:W-:Y:S02]  /*1a770*/  SHF.R.U32.HI R201, RZ, 0x2, R201 ;  /* 0x00000002ffc97819 */ /* 0x000fe400000116c9 */
[----:B------:R-:W-:Y:S02]  /*1a780*/  LOP3.LUT R3, R3, R200, RZ, 0x3c, !PT ;  /* 0x000000c803037212 */ /* 0x000fe400078e3cff */
[----:B------:R-:W-:Y:S02]  /*1a790*/  P2R R8, PR, RZ, 0x10 ;  /* 0x00000010ff087803 */ /* 0x000fe40000000000 */
[-C--:B------:R-:W-:Y:S02]  /*1a7a0*/  ISETP.GE.AND P4, PT, R16, R11.reuse, PT ;  /* 0x0000000b1000720c */ /* 0x080fe40003f86270 */
[----:B------:R-:W-:-:S02]  /*1a7b0*/  ISETP.GE.AND P3, PT, R2, R11, PT ;  /* 0x0000000b0200720c */ /* 0x000fc40003f66270 */
[----:B------:R-:W-:Y:S02]  /*1a7c0*/  LOP3.LUT R0, R0, 0x7, R201, 0xf8, !PT ;  /* 0x0000000700007812 */ /* 0x000fe400078ef8c9 */
[----:B------:R-:W-:Y:S01]  /*1a7d0*/  LOP3.LUT R3, R3, 0x1e00, R222, 0xf8, !PT ;  /* 0x00001e0003037812 */ /* 0x000fe200078ef8de */
        /* <DEDUP_REMOVED lines=8> */
.L_x_4064:
[----:B------:R-:W-:Y:S05]  /*1a860*/  WARPSYNC.ALL ;  /* 0x0000000000007948 */ /* 0x000fea0003800000 */
[----:B------:R-:W-:Y:S01]  /*1a870*/  BAR.SYNC.DEFER_BLOCKING 0x0 ;  /* 0x0000000000007b1d */ /* 0x000fe20000010000 */
[----:B------:R-:W-:-:S05]  /*1a880*/  LEA R3, R3, UR6, 0x1 ;  /* 0x0000000603037c11 */ /* 0x000fca000f8e08ff */
        /* <DEDUP_REMOVED lines=10> */
[----:B-1----:R-:W-:Y:S02]  /*1a930*/  IMAD.IADD R3, R5, 0x1, R10 ;  /* 0x0000000105037824 */ /* 0x002fe400078e020a */
        /* <DEDUP_REMOVED lines=10> */
.L_x_4066:
[----:B------:R-:W-:Y:S05]  /*1a9e0*/  BSYNC.RECONVERGENT B0 ;  /* 0x0000000000007941 */ /* 0x000fea0003800200 */
.L_x_4065:
        /* <DEDUP_REMOVED lines=9> */
.L_x_4068:
[----:B------:R-:W-:Y:S05]  /*1aa80*/  BSYNC.RECONVERGENT B0 ;  /* 0x0000000000007941 */ /* 0x000fea0003800200 */
.L_x_4067:
[----:B------:R-:W-:Y:S01]  /*1aa90*/  ISETP.NE.AND P0, PT, R8, RZ, PT ;  /* 0x000000ff0800720c */ /* 0x000fe20003f05270 */
[----:B------:R-:W-:-:S12]  /*1aaa0*/  BSSY.RECONVERGENT B0, `(.L_x_4069) ;  /* 0x000000e000007945 */ /* 0x000fd80003800200 */
[----:B------:R-:W-:Y:S05]  /*1aab0*/  @P0 BRA `(.L_x_4070) ;  /* 0x0000000000300947 */ /* 0x000fea0003800000 */
[----:B------:R-:W-:Y:S01]  /*1aac0*/  IADD3 R5, P0, PT, R2, 0x10, RZ ;  /* 0x0000001002057810 */ /* 0x000fe20007f1e0ff */
[----:B------:R-:W-:Y:S01]  /*1aad0*/  IMAD.MOV.U32 R8, RZ, RZ, R50 ;  /* 0x000000ffff087224 */ /* 0x000fe200078e0032 */
[----:B------:R-:W-:-:S03]  /*1aae0*/  MOV R9, R51 ;  /* 0x0000003300097202 */ /* 0x000fc60000000f00 */
[----:B-1----:R-:W-:Y:S02]  /*1aaf0*/  IMAD.X R3, RZ, RZ, RZ, P0 ;  /* 0x000000ffff037224 */ /* 0x002fe400000e06ff */
        /* <DEDUP_REMOVED lines=8> */
.L_x_4070:
[----:B------:R-:W-:Y:S05]  /*1ab80*/  BSYNC.RECONVERGENT B0 ;  /* 0x0000000000007941 */ /* 0x000fea0003800200 */
.L_x_4069:
        /* <DEDUP_REMOVED lines=14> */
.L_x_4072:
[----:B------:R-:W-:Y:S05]  /*1ac70*/  BSYNC.RECONVERGENT B0 ;  /* 0x0000000000007941 */ /* 0x000fea0003800200 */
.L_x_4071:
[----:B------:R-:W-:Y:S02]  /*1ac80*/  ISETP.NE.AND P0, PT, R7, RZ, PT ;  /* 0x000000ff0700720c */ /* 0x000fe40003f05270 */
[----:B------:R-:W-:-:S11]  /*1ac90*/  MOV R213, 0x0 ;  /* 0x0000000000d57802 */ /* 0x000fd60000000f00 */
[----:B-1234-:R-:W-:Y:S05]  /*1aca0*/  @P0 RET.REL.NODEC R212 `(_ZN5flash24flash_fwd_splitkv_kernelI23Flash_fwd_kernel_traitsILi128ELi64ELi128ELi4ELb0ELb0EN7cutlass6half_tE19Flash_kernel_traitsILi128ELi64ELi128ELi4ES3_EELb0ELb0ELb0ELb0ELb1ELb0ELb0ELb1EEEvNS_16Flash_fwd_paramsE) ;  /* 0xfffffe50d4d40950 */ /* 0x01efea0003c3ffff */
        /* <DEDUP_REMOVED lines=13> */
[----:B-1----:R-:W-:Y:S05]  /*1ad80*/  RET.REL.NODEC R212 `(_ZN5flash24flash_fwd_splitkv_kernelI23Flash_fwd_kernel_traitsILi128ELi64ELi128ELi4ELb0ELb0EN7cutlass6half_tE19Flash_kernel_traitsILi128ELi64ELi128ELi4ES3_EELb0ELb0ELb0ELb0ELb1ELb0ELb0ELb1EEEvNS_16Flash_fwd_paramsE) ;  /* 0xfffffe50d49c7950 */ /* 0x002fea0003c3ffff */
.L_x_4063:
[----:B------:R-:W-:Y:S01]  /*1ad90*/  MOV R5, 0x2 ;  /* 0x0000000200057802 */ /* 0x000fe20000000f00 */
[----:B------:R-:W-:Y:S01]  /*1ada0*/  IMAD.MOV.U32 R2, RZ, RZ, 0x1f ;  /* 0x0000001fff027424 */ /* 0x000fe200078e00ff */
[----:B------:R-:W-:-:S07]  /*1adb0*/  MOV R4, 0xffffffff ;  /* 0xffffffff00047802 */ /* 0x000fce0000000f00 */
[----:B-1---5:R-:W-:Y:S05]  /*1adc0*/  WARPSYNC.COLLECTIVE R4, `(.L_x_4073) ;  /* 0x0000000004087348 */ /* 0x022fea0003c00000 */
[----:B------:R2:W3:Y:S02]  /*1add0*/  SHFL.BFLY P0, R9, R229, R5, R2 ;  /* 0x0c000005e5097389 */ /* 0x0004e40000000002 */
[----:B-123-5:R-:W-:Y:S05]  /*1ade0*/  ENDCOLLECTIVE ;  /* 0x000000000000791b */ /* 0x02efea0003800000 */
.L_x_4073:
[----:B------:R-:W-:Y:S02]  /*1adf0*/  IMAD.MOV.U32 R6, RZ, RZ, R9 ;  /* 0x000000ffff067224 */ /* 0x000fe400078e0009 */
[----:B------:R-:W-:Y:S02]  /*1ae00*/  IMAD.MOV.U32 R5, RZ, RZ, 0x1 ;  /* 0x00000001ff057424 */ /* 0x000fe400078e00ff */
[----:B------:R-:W-:-:S05]  /*1ae10*/  FADD.FTZ R7, R6, R229 ;  /* 0x000000e506077221 */ /* 0x000fca0000010000 */
[----:B------:R-:W-:-:S07]  /*1ae20*/  MOV R229, R7 ;  /* 0x0000000700e57202 */ /* 0x000fce0000000f00 */
[----:B------:R-:W-:Y:S05]  /*1ae30*/  WARPSYNC.COLLECTIVE R4, `(.L_x_4074) ;  /* 0x0000000004087348 */ /* 0x000fea0003c00000 */
[----:B------:R1:W2:Y:S02]  /*1ae40*/  SHFL.BFLY P0, R9, R229, R5, R2 ;  /* 0x0c000005e5097389 */ /* 0x0002a40000000002 */
[----:B-12---:R-:W-:Y:S05]  /*1ae50*/  ENDCOLLECTIVE ;  /* 0x000000000000791b */ /* 0x006fea0003800000 */
.L_x_4074:
[----:B------:R-:W-:Y:S01]  /*1ae60*/  MOV R229, R227 ;  /* 0x000000e300e57202 */ /* 0x000fe20000000f00 */
[----:B------:R-:W-:Y:S01]  /*1ae70*/  IMAD.MOV.U32 R5, RZ, RZ, 0x2 ;  /* 0x00000002ff057424 */ /* 0x000fe200078e00ff */
[----:B------:R-:W-:-:S07]  /*1ae80*/  MOV R8, R9 ;  /* 0x0000000900087202 */ /* 0x000fce0000000f00 */
[----:B------:R-:W-:Y:S05]  /*1ae90*/  WARPSYNC.COLLECTIVE R4, `(.L_x_4075) ;  /* 0x0000000004087348 */ /* 0x000fea0003c00000 */
[----:B------:R1:W2:Y:S02]  /*1aea0*/  SHFL.BFLY P0, R9, R229, R5, R2 ;  /* 0x0c000005e5097389 */ /* 0x0002a40000000002 */
[----:B-12---:R-:W-:Y:S05]  /*1aeb0*/  ENDCOLLECTIVE ;  /* 0x000000000000791b */ /* 0x006fea0003800000 */
.L_x_4075:
[----:B------:R-:W-:Y:S01]  /*1aec0*/  FADD.FTZ R8, R7, R8 ;  /* 0x0000000807087221 */ /* 0x000fe20000010000 */
[----:B------:R-:W-:Y:S01]  /*1aed0*/  FADD.FTZ R6, R9, R227 ;  /* 0x000000e309067221 */ /* 0x000fe20000010000 */
[----:B------:R-:W-:-:S04]  /*1aee0*/  MOV R5, 0x1 ;  /* 0x0000000100057802 */ /* 0x000fc80000000f00 */
[----:B------:R-:W-:-:S07]  /*1aef0*/  MOV R229, R6 ;  /* 0x0000000600e57202 */ /* 0x000fce0000000f00 */
[----:B------:R-:W-:Y:S05]  /*1af00*/  WARPSYNC.COLLECTIVE R4, `(.L_x_4076) ;  /* 0x0000000004087348 */ /* 0x000fea0003c00000 */
[----:B------:R1:W2:Y:S02]  /*1af10*/  SHFL.BFLY P0, R9, R229, R5, R2 ;  /* 0x0c000005e5097389 */ /* 0x0002a40000000002 */
[----:B-12---:R-:W-:Y:S05]  /*1af20*/  ENDCOLLECTIVE ;  /* 0x000000000000791b */ /* 0x006fea0003800000 */
.L_x_4076:
[----:B------:R-:W-:Y:S05]  /*1af30*/  BRA `(.L_x_4077) ;  /* 0xffffffe800dc7947 */ /* 0x000fea000383ffff */
.L_x_4078:
        /* <DEDUP_REMOVED lines=12> */
.L_x_14918:


//--------------------- .text._ZN5flash24flash_fwd_splitkv_kernelI23Flash_fwd_kernel_traitsILi128ELi64ELi128ELi4ELb0ELb0EN7cutlass6half_tE19Flash_kernel_traitsILi128ELi64ELi128ELi4ES3_EELb0ELb0ELb0ELb0ELb1ELb1ELb0ELb1EEEvNS_16Flash_fwd_paramsE --------------------------
	.section	.text._ZN5flash24flash_fwd_splitkv_kernelI23Flash_fwd_kernel_traitsILi128ELi64ELi128ELi4ELb0ELb0EN7cutlass6half_tE19Flash_kernel_traitsILi128ELi64ELi128ELi4ES3_EELb0ELb0ELb0ELb0ELb1ELb1ELb0ELb1EEEvNS_16Flash_fwd_paramsE,"ax",@progbits
	.align	128
        .global         _ZN5flash24flash_fwd_splitkv_kernelI23Flash_fwd_kernel_traitsILi128ELi64ELi128ELi4ELb0ELb0EN7cutlass6half_tE19Flash_kernel_traitsILi128ELi64ELi128ELi4ES3_EELb0ELb0ELb0ELb0ELb1ELb1ELb0ELb1EEEvNS_16Flash_fwd_paramsE
        .type           _ZN5flash24flash_fwd_splitkv_kernelI23Flash_fwd_kernel_traitsILi128ELi64ELi128ELi4ELb0ELb0EN7cutlass6half_tE19Flash_kernel_traitsILi128ELi64ELi128ELi4ES3_EELb0ELb0ELb0ELb0ELb1ELb1ELb0ELb1EEEvNS_16Flash_fwd_paramsE,@function
        .size           _ZN5flash24flash_fwd_splitkv_kernelI23Flash_fwd_kernel_traitsILi128ELi64ELi128ELi4ELb0ELb0EN7cutlass6half_tE19Flash_kernel_traitsILi128ELi64ELi128ELi4ES3_EELb0ELb0ELb0ELb0ELb1ELb1ELb0ELb1EEEvNS_16Flash_fwd_paramsE,(.L_x_14919 - _ZN5flash24flash_fwd_splitkv_kernelI23Flash_fwd_kernel_traitsILi128ELi64ELi128ELi4ELb0ELb0EN7cutlass6half_tE19Flash_kernel_traitsILi128ELi64ELi128ELi4ES3_EELb0ELb0ELb0ELb0ELb1ELb1ELb0ELb1EEEvNS_16Flash_fwd_paramsE)
        .other          _ZN5flash24flash_fwd_splitkv_kernelI23Flash_fwd_kernel_traitsILi128ELi64ELi128ELi4ELb0ELb0EN7cutlass6half_tE19Flash_kernel_traitsILi128ELi64ELi128ELi4ES3_EELb0ELb0ELb0ELb0ELb1ELb1ELb0ELb1EEEvNS_16Flash_fwd_paramsE,@"STO_CUDA_ENTRY STV_DEFAULT"
_ZN5flash24flash_fwd_splitkv_kernelI23Flash_fwd_kernel_traitsILi128ELi64ELi128ELi4ELb0ELb0EN7cutlass6half_tE19Flash_kernel_traitsILi128ELi64ELi128ELi4ES3_EELb0ELb0ELb0ELb0ELb1ELb1ELb0ELb1EEEvNS_16Flash_fwd_paramsE:
.text._ZN5flash24flash_fwd_splitkv_kernelI23Flash_fwd_kernel_traitsILi128ELi64ELi128ELi4ELb0ELb0EN7cutlass6half_tE19Flash_kernel_traitsILi128ELi64ELi128ELi4ES3_EELb0ELb0ELb0ELb0ELb1ELb1ELb0ELb1EEEvNS_16Flash_fwd_paramsE:
[----:B------:R-:W-:Y:S01]  /*0000*/  LDC R1, c[0x0][0x37c] ;  /* 0x0000df00ff017b82 */ /* 0x000fe20000000800 */
[----:B------:R-:W1:Y:S07]  /*0010*/  S2R R225, SR_CTAID.X ;  /* 0x0000000000e17919 */ /* 0x000e6e0000002500 */
[----:B------:R-:W2:Y:S01]  /*0020*/  LDC.64 R132, c[0x0][0x348] ;  /* 0x0000d200ff847b82 */ /* 0x000ea20000000a00 */
[----:B------:R-:W-:Y:S01]  /*0030*/  BSSY.RECONVERGENT B3, `(.L_x_4079) ;  /* 0x0000005000037945 */ /* 0x000fe20003800200 */
[----:B------:R-:W-:Y:S01]  /*0040*/  MOV R222, 0x80 ;  /* 0x0000008000de7802 */ /* 0x000fe20000000f00 */
[----:B------:R-:W3:Y:S01]  /*0050*/  S2R R224, SR_CTAID.Y ;  /* 0x0000000000e07919 */ /* 0x000ee20000002600 */
[----:B------:R-:W4:Y:S05]  /*0060*/  S2R R223, SR_CTAID.Z ;  /* 0x0000000000df7919 */ /* 0x000f2a0000002700 */
[----:B-1234-:R-:W-:Y:S05]  /*0070*/  CALL.REL.NOINC `($_ZN5flash24flash_fwd_splitkv_kernelI23Flash_fwd_kernel_traitsILi128ELi64ELi128ELi4ELb0ELb0EN7cutlass6half_tE19Flash_kernel_traitsILi128ELi64ELi128ELi4ES3_EELb0ELb0ELb0ELb0ELb1ELb1ELb0ELb1EEEvNS_16Flash_fwd_paramsE$_ZN5flash30compute_attn_1rowblock_splitkvI23Flash_fwd_kernel_traitsILi128ELi64ELi128ELi4ELb0ELb0EN7cutlass6half_tE19Flash_kernel_traitsILi128ELi64ELi128ELi4ES3_EELb0ELb0ELb0ELb0ELb1ELb1ELb0ELb1ENS_16Flash_fwd_paramsEEEvRKT8_iiiii) ;  /* 0x0000000000087944 */ /* 0x01efea0003c00000 */
[----:B------:R-:W-:Y:S05]  /*0080*/  BSYNC.RECONVERGENT B3 ;  /* 0x0000000000037941 */ /* 0x000fea0003800200 */
.L_x_4079:
[----:B------:R-:W-:Y:S05]  /*0090*/  EXIT ;  /* 0x000000000000794d */ /* 0x000fea0003800000 */
        .type           $_ZN5flash24flash_fwd_splitkv_kernelI23Flash_fwd_kernel_traitsILi128ELi64ELi128ELi4ELb0ELb0EN7cutlass6half_tE19Flash_kernel_traitsILi128ELi64ELi128ELi4ES3_EELb0ELb0ELb0ELb0ELb1ELb1ELb0ELb1EEEvNS_16Flash_fwd_paramsE$_ZN5flash30compute_attn_1rowblock_splitkvI23Flash_fwd_kernel_traitsILi128ELi64ELi128ELi4ELb0ELb0EN7cutlass6half_tE19Flash_kernel_traitsILi128ELi64ELi128ELi4ES3_EELb0ELb0ELb0ELb0ELb1ELb1ELb0ELb1ENS_16Flash_fwd_paramsEEEvRKT8_iiiii,@function
        .size           $_ZN5flash24flash_fwd_splitkv_kernelI23Flash_fwd_kernel_traitsILi128ELi64ELi128ELi4ELb0ELb0EN7cutlass6half_tE19Flash_kernel_traitsILi128ELi64ELi128ELi4ES3_EELb0ELb0ELb0ELb0ELb1ELb1ELb0ELb1EEEvNS_16Flash_fwd_paramsE$_ZN5flash30compute_attn_1rowblock_splitkvI23Flash_fwd_kernel_traitsILi128ELi64ELi128ELi4ELb0ELb0EN7cutlass6half_tE19Flash_kernel_traitsILi128ELi64ELi128ELi4ES3_EELb0ELb0ELb0ELb0ELb1ELb1ELb0ELb1ENS_16Flash_fwd_paramsEEEvRKT8_iiiii,(.L_x_14919 - $_ZN5flash24flash_fwd_splitkv_kernelI23Flash_fwd_kernel_traitsILi128ELi64ELi128ELi4ELb0ELb0EN7cutlass6half_tE19Flash_kernel_traitsILi128ELi64ELi128ELi4ES3_EELb0ELb0ELb0ELb0ELb1ELb1ELb0ELb1EEEvNS_16Flash_fwd_paramsE$_ZN5flash30compute_attn_1rowblock_splitkvI23Flash_fwd_kernel_traitsILi128ELi64ELi128ELi4ELb0ELb0EN7cutlass6half_tE19Flash_kernel_traitsILi128ELi64ELi128ELi4ES3_EELb0ELb0ELb0ELb0ELb1ELb1ELb0ELb1ENS_16Flash_fwd_paramsEEEvRKT8_iiiii)
$_ZN5flash24flash_fwd_splitkv_kernelI23Flash_fwd_kernel_traitsILi128ELi64ELi128ELi4ELb0ELb0EN7cutlass6half_tE19Flash_kernel_traitsILi128ELi64ELi128ELi4ES3_EELb0ELb0ELb0ELb0ELb1ELb1ELb0ELb1EEEvNS_16Flash_fwd_paramsE$_ZN5flash30compute_attn_1rowblock_splitkvI23Flash_fwd_kernel_traitsILi128ELi64ELi128ELi4ELb0ELb0EN7cutlass6half_tE19Flash_kernel_traitsILi128ELi64ELi128ELi4ES3_EELb0ELb0ELb0ELb0ELb1ELb1ELb0ELb1ENS_16Flash_fwd_paramsEEEvRKT8_iiiii:
        /* <DEDUP_REMOVED lines=38> */
.L_x_4081:
[----:B------:R-:W-:Y:S05]  /*0300*/  BSYNC.RECONVERGENT B0 ;  /* 0x0000000000007941 */ /* 0x000fea0003800200 */
.L_x_4080:
[----:B------:R-:W-:Y:S04]  /*0310*/  BSSY.RECONVERGENT B0, `(.L_x_4082) ;  /* 0x0000007000007945 */ /* 0x000fe80003800200 */
[----:B------:R-:W-:Y:S05]  /*0320*/  @!P4 BRA `(.L_x_4083) ;  /* 0x000000000014c947 */ /* 0x000fea0003800000 */
[----:B-----5:R-:W3:Y:S02]  /*0330*/  LD.E.U8 R3, desc[UR4][R132.64+0x1b2] ;  /* 0x0001b20484037980 */ /* 0x020ee4000c101100 */
[----:B---3--:R-:W-:-:S13]  /*0340*/  ISETP.NE.AND P0, PT, R3, RZ, PT ;  /* 0x000000ff0300720c */ /* 0x008fda0003f05270 */
[----:B------:R-:W3:Y:S02]  /*0350*/  @P0 LD.E R8, desc[UR4][R10.64+0x4] ;  /* 0x000004040a080980 */ /* 0x000ee4000c101900 */
[----:B---3--:R-:W-:-:S06]  /*0360*/  @P0 IADD3 R3, PT, PT, R8, -R13, RZ ;  /* 0x8000000d08030210 */ /* 0x008fcc0007ffe0ff */
[----:B------:R3:W5:Y:S02]  /*0370*/  @!P0 LD.E R3, desc[UR4][R10.64] ;  /* 0x000000040a038980 */ /* 0x000764000c101900 */
.L_x_4083:
[----:B------:R-:W-:Y:S05]  /*0380*/  BSYNC.RECONVERGENT B0 ;  /* 0x0000000000007941 */ /* 0x000fea0003800200 */
.L_x_4082:
        /* <DEDUP_REMOVED lines=9> */
.L_x_4085:
[----:B------:R-:W4:Y:S01]  /*0420*/  LD.E.64 R4, desc[UR4][R132.64+0x108] ;  /* 0x0001080484047980 */ /* 0x000f22000c101b00 */
[----:B------:R-:W-:Y:S01]  /*0430*/  BSSY.RECONVERGENT B0, `(.L_x_4087) ;  /* 0x0000006000007945 */ /* 0x000fe20003800200 */
[----:B------:R-:W-:Y:S01]  /*0440*/  IMAD.MOV.U32 R3, RZ, RZ, RZ ;  /* 0x000000ffff037224 */ /* 0x000fe200078e00ff */
[----:B----4-:R-:W-:-:S04]  /*0450*/  ISETP.NE.U32.AND P0, PT, R4, RZ, PT ;  /* 0x000000ff0400720c */ /* 0x010fc80003f05070 */
[----:B------:R-:W-:-:S13]  /*0460*/  ISETP.NE.AND.EX P0, PT, R5, RZ, PT, P0 ;  /* 0x000000ff0500720c */ /* 0x000fda0003f05300 */
[----:B------:R-:W-:Y:S05]  /*0470*/  @!P0 BRA `(.L_x_4088) ;  /* 0x0000000000048947 */ /* 0x000fea0003800000 */
[----:B------:R4:W5:Y:S02]  /*0480*/  LD.E R3, desc[UR4][R132.64+0xbc] ;  /* 0x0000bc0484037980 */ /* 0x000964000c101900 */
.L_x_4088:
[----:B------:R-:W-:Y:S05]  /*0490*/  BSYNC.RECONVERGENT B0 ;  /* 0x0000000000007941 */ /* 0x000fea0003800200 */
.L_x_4087:
[----:B-----5:R-:W-:Y:S02]  /*04a0*/  IADD3 R70, PT, PT, R78, R3, RZ ;  /* 0x000000034e467210 */ /* 0x020fe40007ffe0ff */
.L_x_4086:
[----:B------:R-:W-:Y:S05]  /*04b0*/  BSYNC.RECONVERGENT B1 ;  /* 0x0000000000017941 */ /* 0x000fea0003800200 */
.L_x_4084:
[----:B------:R-:W-:Y:S01]  /*04c0*/  IMAD.SHL.U32 R81, R225, 0x40, RZ ;  /* 0x00000040e1517824 */ /* 0x000fe200078e00ff */
[----:B------:R-:W-:Y:S01]  /*04d0*/  MOV R4, R222 ;  /* 0x000000de00047202 */ /* 0x000fe20000000f00 */
[----:B------:R-:W-:-:S03]  /*04e0*/  IMAD.MOV.U32 R5, RZ, RZ, 0x0 ;  /* 0x00000000ff057424 */ /* 0x000fc600078e00ff */
[----:B------:R-:W-:-:S13]  /*04f0*/  ISETP.GT.AND P0, PT, R226, R81, PT ;  /* 0x00000051e200720c */ /* 0x000fda0003f04270 */
[----:B-1234-:R-:W-:Y:S05]  /*0500*/  @!P0 RET.REL.NODEC R4 `(_ZN5flash24flash_fwd_splitkv_kernelI23Flash_fwd_kernel_traitsILi128ELi64ELi128ELi4ELb0ELb0EN7cutlass6half_tE19Flash_kernel_traitsILi128ELi64ELi128ELi4ES3_EELb0ELb0ELb0ELb0ELb1ELb1ELb0ELb1EEEvNS_16Flash_fwd_paramsE) ;  /* 0xfffffff804bc8950 */ /* 0x01efea0003c3ffff */
        /* <DEDUP_REMOVED lines=68> */
.L_x_4091:
[----:B------:R-:W-:Y:S05]  /*0950*/  BSYNC.RECONVERGENT B0 ;  /* 0x0000000000007941 */ /* 0x000fea0003800200 */
.L_x_4090:
        /* <DEDUP_REMOVED lines=19> */
.L_x_4093:
[----:B------:R-:W-:Y:S05]  /*0a90*/  BSYNC.RECONVERGENT B0 ;  /* 0x0000000000007941 */ /* 0x000fea0003800200 */
.L_x_4092:
        /* <DEDUP_REMOVED lines=14> */
.L_x_4095:
[----:B------:R-:W-:Y:S05]  /*0b80*/  BSYNC.RECONVERGENT B0 ;  /* 0x0000000000007941 */ /* 0x000fea0003800200 */
.L_x_4094:
        /* <DEDUP_REMOVED lines=14> */
.L_x_4097:
[----:B------:R-:W-:Y:S05]  /*0c70*/  BSYNC.RECONVERGENT B0 ;  /* 0x0000000000007941 */ /* 0x000fea0003800200 */
.L_x_4096:
[----:B------:R-:W-:Y:S01]  /*0c80*/  ISETP.NE.AND P0, PT, R2, RZ, PT ;  /* 0x000000ff0200720c */ /* 0x000fe20003f05270 */
[----:B------:R-:W-:Y:S01]  /*0c90*/  @!P6 ST.E desc[UR4][R4.64+0x40], R9 ;  /* 0x000040090400e985 */ /* 0x000fe2000c101904 */
[----:B------:R-:W-:-:S03]  /*0ca0*/  MOV R223, 0x0 ;  /* 0x0000000000df7802 */ /* 0x000fc60000000f00 */
[----:B------:R-:W-:Y:S08]  /*0cb0*/  @!P5 ST.E desc[UR4][R4.64+0x80], R7 ;  /* 0x000080070400d985 */ /* 0x000ff0000c101904 */
[----:B------:R1:W-:Y:S02]  /*0cc0*/  @!P0 ST.E desc[UR4][R4.64], R11 ;  /* 0x0000000b04008985 */ /* 0x0003e4000c101904 */
[----:B-123-5:R-:W-:Y:S05]  /*0cd0*/  @P1 RET.REL.NODEC R222 `(_ZN5flash24flash_fwd_splitkv_kernelI23Flash_fwd_kernel_traitsILi128ELi64ELi128ELi4ELb0ELb0EN7cutlass6half_tE19Flash_kernel_traitsILi128ELi64ELi128ELi4ES3_EELb0ELb0ELb0ELb0ELb1ELb1ELb0ELb1EEEvNS_16Flash_fwd_paramsE) ;  /* 0xfffffff0dec81950 */ /* 0x02efea0003c3ffff */
[----:B------:R-:W-:Y:S02]  /*0ce0*/  MOV R3, 0x7f800000 ;  /* 0x7f80000000037802 */ /* 0x000fe40000000f00 */
[----:B------:R-:W-:-:S03]  /*0cf0*/  MOV R223, 0x0 ;  /* 0x0000000000df7802 */ /* 0x000fc60000000f00 */
[----:B------:R1:W-:Y:S02]  /*0d00*/  ST.E desc[UR4][R4.64+0xc0], R3 ;  /* 0x0000c00304007985 */ /* 0x0003e4000c101904 */
[----:B-1----:R-:W-:Y:S05]  /*0d10*/  RET.REL.NODEC R222 `(_ZN5flash24flash_fwd_splitkv_kernelI23Flash_fwd_kernel_traitsILi128ELi64ELi128ELi4ELb0ELb0EN7cutlass6half_tE19Flash_kernel_traitsILi128ELi64ELi128ELi4ES3_EELb0ELb0ELb0ELb0ELb1ELb1ELb0ELb1EEEvNS_16Flash_fwd_paramsE) ;  /* 0xfffffff0deb87950 */ /* 0x002fea0003c3ffff */
.L_x_4089:
        /* <DEDUP_REMOVED lines=103> */
.L_x_4099:
        /* <DEDUP_REMOVED lines=79> */
.L_x_4100:
[----:B------:R-:W-:Y:S05]  /*1880*/  BSYNC.RECONVERGENT B0 ;  /* 0x0000000000007941 */ /* 0x000fea0003800200 */
.L_x_4098:
        /* <DEDUP_REMOVED lines=211> */
.L_x_4140:
        /* <DEDUP_REMOVED lines=184> */
.L_x_4103:
        /* <DEDUP_REMOVED lines=114> */
.L_x_4107:
[----:B------:R-:W-:Y:S05]  /*3860*/  BSYNC.RECONVERGENT B0 ;  /* 0x0000000000007941 */ /* 0x000fea0003800200 */
.L_x_4106:
        /* <DEDUP_REMOVED lines=105> */
.L_x_4109:
[----:B------:R-:W-:Y:S05]  /*3f00*/  BSYNC.RECONVERGENT B0 ;  /* 0x0000000000007941 */ /* 0x000fea0003800200 */
.L_x_4108:
        /* <DEDUP_REMOVED lines=109> */
.L_x_4111:
[----:B------:R-:W-:Y:S05]  /*45e0*/  BSYNC.RECONVERGENT B0 ;  /* 0x0000000000007941 */ /* 0x000fea0003800200 */
.L_x_4110:
        /* <DEDUP_REMOVED lines=111> */
.L_x_4113:
[----:B------:R-:W-:Y:S05]  /*4ce0*/  BSYNC.RECONVERGENT B0 ;  /* 0x0000000000007941 */ /* 0x000fea0003800200 */
.L_x_4112:
        /* <DEDUP_REMOVED lines=108> */
.L_x_4115:
[----:B------:R-:W-:Y:S05]  /*53b0*/  BSYNC.RECONVERGENT B0 ;  /* 0x0000000000007941 */ /* 0x000fea0003800200 */
.L_x_4114:
        /* <DEDUP_REMOVED lines=111> */
.L_x_4117:
[----:B------:R-:W-:Y:S05]  /*5ab0*/  BSYNC.RECONVERGENT B0 ;  /* 0x0000000000007941 */ /* 0x000fea0003800200 */
.L_x_4116:
        /* <DEDUP_REMOVED lines=109> */
.L_x_4119:
[----:B------:R-:W-:Y:S05]  /*6190*/  BSYNC.RECONVERGENT B0 ;  /* 0x0000000000007941 */ /* 0x000fea0003800200 */
.L_x_4118:
        /* <DEDUP_REMOVED lines=111> */
.L_x_4121:
[----:B------:R-:W-:Y:S05]  /*6890*/  BSYNC.RECONVERGENT B0 ;  /* 0x0000000000007941 */ /* 0x000fea0003800200 */
.L_x_4120:
[----:B------:R-:W5:Y:S02]  /*68a0*/  LD.E R3, desc[UR4][R132.64+0xd0] ;  /* 0x0000d00484037980 */ /* 0x000f64000c101900 */
[----:B-----5:R-:W-:Y:S05]  /*68b0*/  IMAD.U32 R3, R3, -0x40, RZ ;  /* 0xffffffc003037824 */ /* 0x020fea00078e00ff */
[C---:B------:R-:W-:Y:S02]  /*68c0*/  LEA R24, P1, R3.reuse, R24, 0x1 ;  /* 0x0000001803187211 */ /* 0x040fe400078208ff */
[C---:B------:R-:W-:Y:S02]  /*68d0*/  LEA R60, P0, R3.reuse, R60, 0x1 ;  /* 0x0000003c033c7211 */ /* 0x040fe400078008ff */
[C---:B------:R-:W-:Y:S02]  /*68e0*/  LEA.HI.X.SX32 R25, R3.reuse, R25, 0x1, P1 ;  /* 0x0000001903197211 */ /* 0x040fe400008f0eff */
[----:B------:R-:W-:Y:S01]  /*68f0*/  LEA.HI.X.SX32 R61, R3, R61, 0x1, P0 ;  /* 0x0000003d033d7211 */ /* 0x000fe200000f0eff */
[----:B------:R-:W-:Y:S05]  /*6900*/  BRA `(.L_x_4104) ;  /* 0x0000005c004c7947 */ /* 0x000fea0003800000 */
.L_x_4105:
        /* <DEDUP_REMOVED lines=182> */
.L_x_4123:
[----:B------:R-:W-:Y:S05]  /*7470*/  BSYNC.RECONVERGENT B0 ;  /* 0x0000000000007941 */ /* 0x000fea0003800200 */
.L_x_4122:
        /* <DEDUP_REMOVED lines=183> */
.L_x_4125:
[----:B------:R-:W-:Y:S05]  /*7ff0*/  BSYNC.RECONVERGENT B0 ;  /* 0x0000000000007941 */ /* 0x000fea0003800200 */
.L_x_4124:
        /* <DEDUP_REMOVED lines=183> */
.L_x_4127:
[----:B------:R-:W-:Y:S05]  /*8b70*/  BSYNC.RECONVERGENT B0 ;  /* 0x0000000000007941 */ /* 0x000fea0003800200 */
.L_x_4126:
        /* <DEDUP_REMOVED lines=188> */
.L_x_4129:
[----:B------:R-:W-:Y:S05]  /*9740*/  BSYNC.RECONVERGENT B0 ;  /* 0x0000000000007941 */ /* 0x000fea0003800200 */
.L_x_4128:
        /* <DEDUP_REMOVED lines=184> */
.L_x_4131:
[----:B------:R-:W-:Y:S05]  /*a2d0*/  BSYNC.RECONVERGENT B0 ;  /* 0x0000000000007941 */ /* 0x000fea0003800200 */
.L_x_4130:
        /* <DEDUP_REMOVED lines=185> */
.L_x_4133:
[----:B------:R-:W-:Y:S05]  /*ae70*/  BSYNC.RECONVERGENT B0 ;  /* 0x0000000000007941 */ /* 0x000fea0003800200 */
.L_x_4132:
        /* <DEDUP_REMOVED lines=185> */
.L_x_4135:
[----:B------:R-:W-:Y:S05]  /*ba10*/  BSYNC.RECONVERGENT B0 ;  /* 0x0000000000007941 */ /* 0x000fea0003800200 */
.L_x_4134:
        /* <DEDUP_REMOVED lines=187> */
.L_x_4137:
[----:B------:R-:W-:Y:S05]  /*c5d0*/  BSYNC.RECONVERGENT B0 ;  /* 0x0000000000007941 */ /* 0x000fea0003800200 */
.L_x_4136:
[----:B------:R-:W5:Y:S02]  /*c5e0*/  LD.E R3, desc[UR4][R132.64+0xd0] ;  /* 0x0000d00484037980 */ /* 0x000f64000c101900 */
[----:B-----5:R-:W-:Y:S05]  /*c5f0*/  IMAD.U32 R3, R3, -0x40, RZ ;  /* 0xffffffc003037824 */ /* 0x020fea00078e00ff */
[C---:B------:R-:W-:Y:S02]  /*c600*/  LEA R90, P1, R3.reuse, R90, 0x1 ;  /* 0x0000005a035a7211 */ /* 0x040fe400078208ff */
[C---:B------:R-:W-:Y:S02]  /*c610*/  LEA R88, P0, R3.reuse, R88, 0x1 ;  /* 0x0000005803587211 */ /* 0x040fe400078008ff */
[C---:B------:R-:W-:Y:S02]  /*c620*/  LEA.HI.X.SX32 R91, R3.reuse, R91, 0x1, P1 ;  /* 0x0000005b035b7211 */ /* 0x040fe400008f0eff */
[----:B------:R-:W-:Y:S09]  /*c630*/  LEA.HI.X.SX32 R89, R3, R89, 0x1, P0 ;  /* 0x0000005903597211 */ /* 0x000ff200000f0eff */
.L_x_4104:
[----:B------:R-:W-:Y:S05]  /*c640*/  BSYNC.RECONVERGENT B1 ;  /* 0x0000000000017941 */ /* 0x000fea0003800200 */
.L_x_4102:
        /* <DEDUP_REMOVED lines=101> */
.L_x_4139:
[----:B------:R-:W-:Y:S05]  /*cca0*/  BSYNC.RECONVERGENT B0 ;  /* 0x0000000000007941 */ /* 0x000fea0003800200 */
.L_x_4138:
[----:B------:R-:W-:Y:S11]  /*ccb0*/  ISETP.NE.AND P0, PT, R117, RZ, PT ;  /* 0x000000ff7500720c */ /* 0x000ff60003f05270 */
[----:B------:R-:W-:Y:S02]  /*ccc0*/  @!UPT UIADD3 URZ, UPT, UPT, URZ, URZ, URZ ;  /* 0x000000fffffff290 */ /* 0x000fe4000fffe0ff */
[----:B------:R-:W-:Y:S05]  /*ccd0*/  @P0 BRA `(.L_x_4140) ;  /* 0xffffff5800380947 */ /* 0x000fea000383ffff */
.L_x_4101:
        /* <DEDUP_REMOVED lines=34> */
.L_x_4144:
[----:B------:R-:W-:Y:S05]  /*cf00*/  BSYNC.RECONVERGENT B0 ;  /* 0x0000000000007941 */ /* 0x000fea0003800200 */
.L_x_4143:
        /* <DEDUP_REMOVED lines=10> */
.L_x_4142:
        /* <DEDUP_REMOVED lines=78> */
.L_x_4150:
[----:B------:R-:W-:Y:S05]  /*d490*/  BSYNC.RECONVERGENT B0 ;  /* 0x0000000000007941 */ /* 0x000fea0003800200 */
.L_x_4149:
        /* <DEDUP_REMOVED lines=46> */
.L_x_4152:
[----:B------:R-:W-:Y:S05]  /*d780*/  BSYNC.RECONVERGENT B0 ;  /* 0x0000000000007941 */ /* 0x000fea0003800200 */
.L_x_4151:
[----:B-----5:R3:W-:Y:S02]  /*d790*/  STS.128 [R69+0x2000], R8 ;  /* 0x0020000845007388 */ /* 0x0207e40000000c00 */
.L_x_4148:
[----:B------:R-:W-:Y:S05]  /*d7a0*/  BSYNC.RECONVERGENT B1 ;  /* 0x0000000000017941 */ /* 0x000fea0003800200 */
.L_x_4147:
        /* <DEDUP_REMOVED lines=50> */
.L_x_4156:
[----:B------:R-:W-:Y:S05]  /*dad0*/  BSYNC.RECONVERGENT B0 ;  /* 0x0000000000007941 */ /* 0x000fea0003800200 */
.L_x_4155:
        /* <DEDUP_REMOVED lines=46> */
.L_x_4158:
[----:B------:R-:W-:Y:S05]  /*ddc0*/  BSYNC.RECONVERGENT B0 ;  /* 0x0000000000007941 */ /* 0x000fea0003800200 */
.L_x_4157:
[----:B-----5:R4:W-:Y:S02]  /*ddd0*/  STS.128 [R69+0x2800], R8 ;  /* 0x0028000845007388 */ /* 0x0209e40000000c00 */
.L_x_4154:
[----:B------:R-:W-:Y:S05]  /*dde0*/  BSYNC.RECONVERGENT B1 ;  /* 0x0000000000017941 */ /* 0x000fea0003800200 */
.L_x_4153:
        /* <DEDUP_REMOVED lines=50> */
.L_x_4162:
[----:B------:R-:W-:Y:S05]  /*e110*/  BSYNC.RECONVERGENT B0 ;  /* 0x0000000000007941 */ /* 0x000fea0003800200 */
.L_x_4161:
        /* <DEDUP_REMOVED lines=46> */
.L_x_4164:
[----:B------:R-:W-:Y:S05]  /*e400*/  BSYNC.RECONVERGENT B0 ;  /* 0x0000000000007941 */ /* 0x000fea0003800200 */
.L_x_4163:
[----:B-----5:R3:W-:Y:S02]  /*e410*/  STS.128 [R69+0x3000], R8 ;  /* 0x0030000845007388 */ /* 0x0207e40000000c00 */
.L_x_4160:
[----:B------:R-:W-:Y:S05]  /*e420*/  BSYNC.RECONVERGENT B1 ;  /* 0x0000000000017941 */ /* 0x000fea0003800200 */
.L_x_4159:
        /* <DEDUP_REMOVED lines=50> */
.L_x_4166:
[----:B------:R-:W-:Y:S05]  /*e750*/  BSYNC.RECONVERGENT B0 ;  /* 0x0000000000007941 */ /* 0x000fea0003800200 */
.L_x_4165:
        /* <DEDUP_REMOVED lines=45> */
.L_x_4168:
[----:B------:R-:W-:Y:S05]  /*ea30*/  BSYNC.RECONVERGENT B0 ;  /* 0x0000000000007941 */ /* 0x000fea0003800200 */
.L_x_4167:
[----:B-----5:R3:W-:Y:S01]  /*ea40*/  STS.128 [R69+0x3800], R8 ;  /* 0x0038000845007388 */ /* 0x0207e20000000c00 */
[----:B------:R-:W-:Y:S05]  /*ea50*/  BRA `(.L_x_4145) ;  /* 0x0000002800d47947 */ /* 0x000fea0003800000 */
.L_x_4146:
        /* <DEDUP_REMOVED lines=89> */
.L_x_4172:
[----:B------:R-:W-:Y:S05]  /*eff0*/  BSYNC.RECONVERGENT B0 ;  /* 0x0000000000007941 */ /* 0x000fea0003800200 */
.L_x_4171:
        /* <DEDUP_REMOVED lines=82> */
.L_x_4174:
[----:B------:R-:W-:Y:S05]  /*f520*/  BSYNC.RECONVERGENT B0 ;  /* 0x0000000000007941 */ /* 0x000fea0003800200 */
.L_x_4173:
[----:B-----5:R3:W-:Y:S02]  /*f530*/  STS.128 [R69+0x2000], R28 ;  /* 0x0020001c45007388 */ /* 0x0207e40000000c00 */
.L_x_4170:
[----:B------:R-:W-:Y:S05]  /*f540*/  BSYNC.RECONVERGENT B1 ;  /* 0x0000000000017941 */ /* 0x000fea0003800200 */
.L_x_4169:
        /* <DEDUP_REMOVED lines=86> */
.L_x_4178:
[----:B------:R-:W-:Y:S05]  /*fab0*/  BSYNC.RECONVERGENT B0 ;  /* 0x0000000000007941 */ /* 0x000fea0003800200 */
.L_x_4177:
        /* <DEDUP_REMOVED lines=83> */
.L_x_4180:
[----:B------:R-:W-:Y:S05]  /*fff0*/  BSYNC.RECONVERGENT B0 ;  /* 0x0000000000007941 */ /* 0x000fea0003800200 */
.L_x_4179:
[----:B-----5:R3:W-:Y:S02]  /*10000*/  STS.128 [R69+0x2800], R28 ;  /* 0x0028001c45007388 */ /* 0x0207e40000000c00 */
.L_x_4176:
[----:B------:R-:W-:Y:S05]  /*10010*/  BSYNC.RECONVERGENT B1 ;  /* 0x0000000000017941 */ /* 0x000fea0003800200 */
.L_x_4175:
        /* <DEDUP_REMOVED lines=86> */
.L_x_4184:
[----:B------:R-:W-:Y:S05]  /*10580*/  BSYNC.RECONVERGENT B0 ;  /* 0x0000000000007941 */ /* 0x000fea0003800200 */
.L_x_4183:
        /* <DEDUP_REMOVED lines=83> */
.L_x_4186:
[----:B------:R-:W-:Y:S05]  /*10ac0*/  BSYNC.RECONVERGENT B0 ;  /* 0x0000000000007941 */ /* 0x000fea0003800200 */
.L_x_4185:
[----:B-----5:R3:W-:Y:S02]  /*10ad0*/  STS.128 [R69+0x3000], R28 ;  /* 0x0030001c45007388 */ /* 0x0207e40000000c00 */
.L_x_4182:
[----:B------:R-:W-:Y:S05]  /*10ae0*/  BSYNC.RECONVERGENT B1 ;  /* 0x0000000000017941 */ /* 0x000fea0003800200 */
.L_x_4181:
        /* <DEDUP_REMOVED lines=87> */
.L_x_4188:
[----:B------:R-:W-:Y:S05]  /*11060*/  BSYNC.RECONVERGENT B0 ;  /* 0x0000000000007941 */ /* 0x000fea0003800200 */
.L_x_4187:
        /* <DEDUP_REMOVED lines=82> */
.L_x_4190:
[----:B------:R-:W-:Y:S05]  /*11590*/  BSYNC.RECONVERGENT B0 ;  /* 0x0000000000007941 */ /* 0x000fea0003800200 */
.L_x_4189:
[----:B-----5:R3:W-:Y:S02]  /*115a0*/  STS.128 [R69+0x3800], R28 ;  /* 0x0038001c45007388 */ /* 0x0207e40000000c00 */
.L_x_4145:
[----:B------:R-:W-:Y:S05]  /*115b0*/  BSYNC.RECONVERGENT B2 ;  /* 0x0000000000027941 */ /* 0x000fea0003800200 */
.L_x_4141:
        /* <DEDUP_REMOVED lines=13> */
[----:B------:R-:W-:-:S05]  /*11690*/  ISETP.GE.AND P2, PT, R2, R79, PT ;  /* 0x0000004f0200720c */ /* 0x000fca0003f46270 */
        /* <DEDUP_REMOVED lines=51> */
[----:B------:R-:W-:Y:S02]  /*119d0*/  ISETP.GE.AND P2, PT, R2, R79, PT ;  /* 0x0000004f0200720c */ /* 0x000fe40003f46270 */
[----:B------:R-:W-:Y:S01]  /*119e0*/  LOP3.LUT R2, R212, 0x8, RZ, 0xc0, !PT ;  /* 0x00000008d4027812 */ /* 0x000fe200078ec0ff */
[----:B------:R-:W-:Y:S01]  /*119f0*/  @!P1 LDGSTS.E.BYPASS.LTC128B.128 [R69+0x7000], desc[UR4][R12.64] ;  /* 0x070000000c459fae */ /* 0x000fe2000b981a04 */
[----:B------:R-:W-:-:S03]  /*11a00*/  @!P3 IMAD R6, R137, 0x60, RZ ;  /* 0x000000608906b824 */ /* 0x000fc600078e02ff */
[----:B------:R2:W-:Y:S01]  /*11a10*/  @!P1 LDGSTS.E.BYPASS.LTC128B.128 [R69+0xb000], desc[UR4][R12.64+0x80] ;  /* 0x0b0000800c459fae */ /* 0x0005e2000b981a04 */
[----:B------:R-:W-:Y:S01]  /*11a20*/  ISETP.GE.AND P1, PT, R0, R79, PT ;  /* 0x0000004f0000720c */ /* 0x000fe20003f26270 */
[----:B------:R-:W-:Y:S02]  /*11a30*/  IMAD.SHL.U32 R0, R142, 0x40, RZ ;  /* 0x000000408e007824 */ /* 0x000fe400078e00ff */
[----:B------:R-:W-:Y:S03]  /*11a40*/  @!P0 LDGSTS.E.BYPASS.LTC128B.128 [R69+0x7800], desc[UR4][R8.64] ;  /* 0x0780000008458fae */ /* 0x000fe6000b981a04 */
[----:B------:R-:W-:Y:S01]  /*11a50*/  LOP3.LUT R62, R0, 0x400, RZ, 0xc0, !PT ;  /* 0x00000400003e7812 */ /* 0x000fe200078ec0ff */
[----:B------:R3:W-:Y:S01]  /*11a60*/  @!P0 LDGSTS.E.BYPASS.LTC128B.128 [R69+0xb800], desc[UR4][R8.64+0x80] ;  /* 0x0b80008008458fae */ /* 0x0007e2000b981a04 */
[----:B-1----:R-:W-:-:S03]  /*11a70*/  @!P4 LEA R10, P0, R72, R220, 0x1 ;  /* 0x000000dc480ac211 */ /* 0x002fc600078008ff */
[----:B------:R-:W0:Y:S01]  /*11a80*/  LDGDEPBAR ;  /* 0x00000000000079af */ /* 0x000e220000000000 */
[----:B------:R-:W-:Y:S01]  /*11a90*/  IMAD R62, R5, 0x2, R62 ;  /* 0x00000002053e7824 */ /* 0x000fe200078e023e */
[----:B------:R-:W-:Y:S01]  /*11aa0*/  @!P4 LEA.HI.X R11, R72, R221, R73, 0x1, P0 ;  /* 0x000000dd480bc211 */ /* 0x000fe200000f0c49 */
[C---:B------:R-:W-:Y:S01]  /*11ab0*/  @!P2 IMAD R5, R137.reuse, 0xa0, RZ ;  /* 0x000000a08905a824 */ /* 0x040fe200078e02ff */
        /* <DEDUP_REMOVED lines=34> */
[----:B-1----:R-:W-:Y:S01]  /*11ce0*/  @!P3 MOV R11, R221 ;  /* 0x000000dd000bb202 */ /* 0x002fe20000000f00 */
[----:B------:R-:W-:-:S04]  /*11cf0*/  @!P3 IMAD.MOV.U32 R10, RZ, RZ, R220 ;  /* 0x000000ffff0ab224 */ /* 0x000fc800078e00dc */
        /* <DEDUP_REMOVED lines=44> */
[----:B------:R-:W-:Y:S03]  /*11fc0*/  @P0 STS.128 [R69+0x13800], RZ ;  /* 0x013800ff45000388 */ /* 0x000fe60000000c00 */
[--C-:B------:R-:W-:Y:S01]  /*11fd0*/  IMAD.IADD R123, R124, 0x1, R71.reuse ;  /* 0x000000017c7b7824 */ /* 0x100fe200078e0247 */
[----:B------:R-:W-:Y:S01]  /*11fe0*/  @!PT LDS RZ, [RZ] ;  /* 0x00000000fffff984 */ /* 0x000fe20000000800 */
[----:B------:R-:W-:Y:S01]  /*11ff0*/  @!PT LDS RZ, [RZ] ;  /* 0x00000000fffff984 */ /* 0x000fe20000000800 */
[----:B------:R-:W-:Y:S01]  /*12000*/  @!PT LDS RZ, [RZ] ;  /* 0x00000000fffff984 */ /* 0x000fe20000000800 */
[----:B------:R-:W-:Y:S01]  /*12010*/  @!P0 LDGSTS.E.BYPASS.LTC128B.128 [R69+0xf800], desc[UR4][R10.64] ;  /* 0x0f8000000a458fae */ /* 0x000fe2000b981a04 */
[----:B------:R-:W-:-:S03]  /*12020*/  IMAD.IADD R61, R60, 0x1, R71 ;  /* 0x000000013c3d7824 */ /* 0x000fc600078e0247 */
[----:B------:R2:W-:Y:S04]  /*12030*/  @!P0 LDGSTS.E.BYPASS.LTC128B.128 [R69+0x13800], desc[UR4][R10.64+0x80] ;  /* 0x138000800a458fae */ /* 0x0005e8000b981a04 */
[----:B------:R-:W-:Y:S04]  /*12040*/  LDSM.16.M88.4 R76, [R124] ;  /* 0x000000007c4c783b */ /* 0x000fe80000000200 */
[----:B------:R-:W3:Y:S04]  /*12050*/  LDSM.16.M88.4 R36, [R62+UR6+0x4000] ;  /* 0x004000063e24783b */ /* 0x000ee80008000200 */
[----:B------:R-:W4:Y:S04]  /*12060*/  LDSM.16.M88.4 R28, [R62+UR6+0x4800] ;  /* 0x004800063e1c783b */ /* 0x000f280008000200 */
[----:B------:R-:W2:Y:S04]  /*12070*/  LDSM.16.M88.4 R20, [R62+UR6+0x5000] ;  /* 0x005000063e14783b */ /* 0x000ea80008000200 */
[----:B-1----:R-:W1:Y:S04]  /*12080*/  LDSM.16.M88.4 R12, [R62+UR6+0x5800] ;  /* 0x005800063e0c783b */ /* 0x002e680008000200 */
[----:B------:R-:W1:Y:S04]  /*12090*/  LDSM.16.M88.4 R4, [R62+UR6+0x6000] ;  /* 0x006000063e04783b */ /* 0x000e680008000200 */
[----:B------:R-:W1:Y:S04]  /*120a0*/  LDSM.16.M88.4 R92, [R62+UR6+0x6800] ;  /* 0x006800063e5c783b */ /* 0x000e680008000200 */
[----:B------:R-:W1:Y:S04]  /*120b0*/  LDSM.16.M88.4 R84, [R62+UR6+0x7000] ;  /* 0x007000063e54783b */ /* 0x000e680008000200 */
[----:B------:R-:W1:Y:S04]  /*120c0*/  LDSM.16.M88.4 R44, [R62+UR6+0x7800] ;  /* 0x007800063e2c783b */ /* 0x000e680008000200 */
[----:B------:R-:W2:Y:S04]  /*120d0*/  LD.E R3, desc[UR4][R132.64+0x18c] ;  /* 0x00018c0484037980 */ /* 0x000ea8000c101900 */
[----:B------:R-:W-:Y:S01]  /*120e0*/  LDSM.16.M88.4 R112, [R123] ;  /* 0x000000007b70783b */ /* 0x000fe20000000200 */
[C---:B---3--:R-:W-:Y:S03]  /*120f0*/  HMMA.16816.F32 R40, R76.reuse, R36, RZ ;  /* 0x000000244c28723c */ /* 0x048fe600000018ff */
[----:B------:R-:W3:Y:S04]  /*12100*/  LDSM.16.M88.4 R56, [R61+0x4000] ;  /* 0x004000003d38783b */ /* 0x000ee80000000200 */
[----:B------:R-:W3:Y:S01]  /*12110*/  LDSM.16.M88.4 R52, [R61+0x4800] ;  /* 0x004800003d34783b */ /* 0x000ee20000000200 */
[----:B----4-:R-:W-:Y:S03]  /*12120*/  HMMA.16816.F32 R32, R76, R28, RZ ;  /* 0x0000001c4c20723c */ /* 0x010fe600000018ff */
[----:B------:R-:W4:Y:S01]  /*12130*/  LDSM.16.M88.4 R48, [R61+0x5000] ;  /* 0x005000003d30783b */ /* 0x000f220000000200 */
[----:B------:R-:W-:-:S03]  /*12140*/  IMAD.MOV.U32 R121, RZ, RZ, 0x40 ;  /* 0x00000040ff797424 */ /* 0x000fc600078e00ff */
[----:B------:R-:W-:Y:S01]  /*12150*/  LDSM.16.M88.4 R116, [R61+0x6000] ;  /* 0x006000003d74783b */ /* 0x000fe20000000200 */
[C---:B--2---:R-:W-:Y:S03]  /*12160*/  HMMA.16816.F32 R24, R76.reuse, R20, RZ ;  /* 0x000000144c18723c */ /* 0x044fe600000018ff */
[----:B------:R-:W-:Y:S04]  /*12170*/  LDSM.16.M88.4 R100, [R61+0x7800] ;  /* 0x007800003d64783b */ /* 0x000fe80000000200 */
[----:B------:R-:W-:Y:S01]  /*12180*/  LDSM.16.M88.4 R104, [R61+0x7000] ;  /* 0x007000003d68783b */ /* 0x000fe20000000200 */
[----:B-1----:R-:W-:Y:S03]  /*12190*/  HMMA.16816.F32 R16, R76, R12, RZ ;  /* 0x0000000c4c10723c */ /* 0x002fe600000018ff */
[----:B------:R-:W-:Y:S01]  /*121a0*/  LDSM.16.M88.4 R108, [R61+0x6800] ;  /* 0x006800003d6c783b */ /* 0x000fe20000000200 */
[----:B------:R-:W-:Y:S01]  /*121b0*/  VIADD R236, R68, 0xffffff80 ;  /* 0xffffff8044ec7836 */ /* 0x000fe20000000000 */
[----:B------:R-:W-:-:S02]  /*121c0*/  P2R R120, PR, RZ, 0x4 ;  /* 0x00000004ff787803 */ /* 0x000fc40000000000 */
        /* <DEDUP_REMOVED lines=13> */
[----:B------:R-:W1:Y:S01]  /*122a0*/  LDSM.16.M88.4 R44, [R61+0x5800] ;  /* 0x005800003d2c783b */ /* 0x000e620000000200 */
[----:B------:R-:W-:-:S04]  /*122b0*/  SEL R121, R121, 0xffffffc0, !P2 ;  /* 0xffffffc079797807 */ /* 0x000fc80005000000 */
[----:B------:R-:W-:Y:S01]  /*122c0*/  IADD3 R122, PT, PT, R124, R121, RZ ;  /* 0x000000797c7a7210 */ /* 0x000fe20007ffe0ff */
[----:B------:R-:W-:Y:S01]  /*122d0*/  IMAD.IADD R60, R60, 0x1, R121 ;  /* 0x000000013c3c7824 */ /* 0x000fe200078e0279 */
[C---:B---3--:R-:W-:Y:S03]  /*122e0*/  HMMA.16816.F32 R40, R112.reuse, R56, R40 ;  /* 0x000000387028723c */ /* 0x048fe60000001828 */
[----:B------:R-:W-:Y:S04]  /*122f0*/  LDSM.16.M88.4 R72, [R122] ;  /* 0x000000007a48783b */ /* 0x000fe80000000200 */
[----:B------:R-:W-:Y:S01]  /*12300*/  LDSM.16.M88.4 R64, [R60+0x4000] ;  /* 0x004000003c40783b */ /* 0x000fe20000000200 */
[C---:B------:R-:W-:Y:S03]  /*12310*/  HMMA.16816.F32 R36, R112.reuse, R58, R36 ;  /* 0x0000003a7024723c */ /* 0x040fe60000001824 */
[----:B------:R-:W2:Y:S05]  /*12320*/  LDSM.16.M88.4 R56, [R60+0x4800] ;  /* 0x004800003c38783b */ /* 0x000eaa0000000200 */
[C---:B------:R-:W-:Y:S08]  /*12330*/  HMMA.16816.F32 R32, R112.reuse, R52, R32 ;  /* 0x000000347020723c */ /* 0x040ff00000001820 */
[C---:B------:R-:W-:Y:S01]  /*12340*/  HMMA.16816.F32 R28, R112.reuse, R54, R28 ;  /* 0x00000036701c723c */ /* 0x040fe2000000181c */
[----:B------:R-:W3:Y:S07]  /*12350*/  LDSM.16.M88.4 R52, [R60+0x5000] ;  /* 0x005000003c34783b */ /* 0x000eee0000000200 */
        /* <DEDUP_REMOVED lines=8> */
[----:B------:R-:W-:-:S02]  /*123e0*/  IMAD.IADD R117, R71, 0x1, R122 ;  /* 0x0000000147757824 */ /* 0x000fc400078e027a */
[----:B------:R-:W-:-:S05]  /*123f0*/  IMAD.IADD R116, R71, 0x1, R60 ;  /* 0x0000000147747824 */ /* 0x000fca00078e023c */
[C---:B--2---:R-:W-:Y:S08]  /*12400*/  HMMA.16816.F32 R32, R72.reuse, R56, R32 ;  /* 0x000000384820723c */ /* 0x044ff00000001820 */
[----:B------:R-:W-:Y:S01]  /*12410*/  HMMA.16816.F32 R28, R72, R58, R28 ;  /* 0x0000003a481c723c */ /* 0x000fe2000000181c */
[----:B------:R-:W2:Y:S07]  /*12420*/  LDSM.16.M88.4 R56, [R60+0x7000] ;  /* 0x007000003c38783b */ /* 0x000eae0000000200 */
[C---:B------:R-:W-:Y:S08]  /*12430*/  HMMA.16816.F32 R80, R112.reuse, R100, R80 ;  /* 0x000000647050723c */ /* 0x040ff00000001850 */
[----:B------:R-:W-:Y:S01]  /*12440*/  HMMA.16816.F32 R76, R112, R102, R76 ;  /* 0x00000066704c723c */ /* 0x000fe2000000184c */
[----:B------:R-:W-:Y:S07]  /*12450*/  LDSM.16.M88.4 R100, [R60+0x7800] ;  /* 0x007800003c64783b */ /* 0x000fee0000000200 */
[C---:B------:R-:W-:Y:S08]  /*12460*/  HMMA.16816.F32 R40, R72.reuse, R64, R40 ;  /* 0x000000404828723c */ /* 0x040ff00000001828 */
[C---:B------:R-:W-:Y:S01]  /*12470*/  HMMA.16816.F32 R36, R72.reuse, R66, R36 ;  /* 0x000000424824723c */ /* 0x040fe20000001824 */
[----:B------:R-:W2:Y:S07]  /*12480*/  LDSM.16.M88.4 R64, [R60+0x6800] ;  /* 0x006800003c40783b */ /* 0x000eae0000000200 */
[C---:B---3--:R-:W-:Y:S08]  /*12490*/  HMMA.16816.F32 R24, R72.reuse, R52, R24 ;  /* 0x000000344818723c */ /* 0x048ff00000001818 */
[C---:B------:R-:W-:Y:S01]  /*124a0*/  HMMA.16816.F32 R20, R72.reuse, R54, R20 ;  /* 0x000000364814723c */ /* 0x040fe20000001814 */
[----:B------:R-:W-:Y:S07]  /*124b0*/  LDSM.16.M88.4 R52, [R117] ;  /* 0x000000007534783b */ /* 0x000fee0000000200 */
[C---:B----4-:R-:W-:Y:S08]  /*124c0*/  HMMA.16816.F32 R16, R72.reuse, R48, R16 ;  /* 0x000000304810723c */ /* 0x050ff00000001810 */
[C---:B------:R-:W-:Y:S01]  /*124d0*/  HMMA.16816.F32 R12, R72.reuse, R50, R12 ;  /* 0x00000032480c723c */ /* 0x040fe2000000180c */
[----:B------:R-:W3:Y:S07]  /*124e0*/  LDSM.16.M88.4 R48, [R116+0x4000] ;  /* 0x004000007430783b */ /* 0x000eee0000000200 */
[C---:B-1----:R-:W-:Y:S08]  /*124f0*/  HMMA.16816.F32 R8, R72.reuse, R44, R8 ;  /* 0x0000002c4808723c */ /* 0x042ff00000001808 */
[----:B------:R-:W-:Y:S01]  /*12500*/  HMMA.16816.F32 R4, R72, R46, R4 ;  /* 0x0000002e4804723c */ /* 0x000fe20000001804 */
[----:B------:R-:W1:Y:S07]  /*12510*/  LDSM.16.M88.4 R44, [R116+0x4800] ;  /* 0x00480000742c783b */ /* 0x000e6e0000000200 */
[C---:B------:R-:W-:Y:S08]  /*12520*/  HMMA.16816.F32 R88, R112.reuse, R104, R88 ;  /* 0x000000687058723c */ /* 0x040ff00000001858 */
[C---:B------:R-:W-:Y:S01]  /*12530*/  HMMA.16816.F32 R84, R112.reuse, R106, R84 ;  /* 0x0000006a7054723c */ /* 0x040fe20000001854 */
[----:B------:R-:W-:Y:S07]  /*12540*/  LDSM.16.M88.4 R104, [R124+0x2000] ;  /* 0x002000007c68783b */ /* 0x000fee0000000200 */
[C---:B------:R-:W-:Y:S08]  /*12550*/  HMMA.16816.F32 R96, R112.reuse, R108, R96 ;  /* 0x0000006c7060723c */ /* 0x040ff00000001860 */
[----:B------:R-:W-:Y:S08]  /*12560*/  HMMA.16816.F32 R92, R112, R110, R92 ;  /* 0x0000006e705c723c */ /* 0x000ff0000000185c */
[C---:B--2---:R-:W-:Y:S08]  /*12570*/  HMMA.16816.F32 R88, R72.reuse, R56, R88 ;  /* 0x000000384858723c */ /* 0x044ff00000001858 */
[C---:B------:R-:W-:Y:S01]  /*12580*/  HMMA.16816.F32 R84, R72.reuse, R58, R84 ;  /* 0x0000003a4854723c */ /* 0x040fe20000001854 */
[----:B------:R-:W2:Y:S07]  /*12590*/  LDSM.16.M88.4 R56, [R116+0x5800] ;  /* 0x005800007438783b */ /* 0x000eae0000000200 */
[C---:B------:R-:W-:Y:S08]  /*125a0*/  HMMA.16816.F32 R96, R72.reuse, R64, R96 ;  /* 0x000000404860723c */ /* 0x040ff00000001860 */
[C---:B------:R-:W-:Y:S01]  /*125b0*/  HMMA.16816.F32 R92, R72.reuse, R66, R92 ;  /* 0x00000042485c723c */ /* 0x040fe2000000185c */
[----:B------:R-:W4:Y:S07]  /*125c0*/  LDSM.16.M88.4 R64, [R116+0x5000] ;  /* 0x005000007440783b */ /* 0x000f2e0000000200 */
[C---:B------:R-:W-:Y:S08]  /*125d0*/  HMMA.16816.F32 R80, R72.reuse, R100, R80 ;  /* 0x000000644850723c */ /* 0x040ff00000001850 */
[----:B------:R-:W-:Y:S01]  /*125e0*/  HMMA.16816.F32 R76, R72, R102, R76 ;  /* 0x00000066484c723c */ /* 0x000fe2000000184c */
[----:B------:R-:W4:Y:S04]  /*125f0*/  LDSM.16.M88.4 R72, [R116+0x6000] ;  /* 0x006000007448783b */ /* 0x000f280000000200 */
[----:B------:R-:W-:Y:S03]  /*12600*/  LDSM.16.M88.4 R100, [R62+UR6+0x8000] ;  /* 0x008000063e64783b */ /* 0x000fe60008000200 */
[C---:B---3--:R-:W-:Y:S08]  /*12610*/  HMMA.16816.F32 R40, R52.reuse, R48, R40 ;  /* 0x000000303428723c */ /* 0x048ff00000001828 */
        /* <DEDUP_REMOVED lines=10> */
[----:B------:R-:W-:Y:S07]  /*126c0*/  LDSM.16.M88.4 R64, [R61+0x8000] ;  /* 0x008000003d40783b */ /* 0x000fee0000000200 */
[C---:B------:R-:W-:Y:S01]  /*126d0*/  HMMA.16816.F32 R108, R52.reuse, R72, R8 ;  /* 0x00000048346c723c */ /* 0x040fe20000001808 */
[----:B------:R-:W4:Y:S07]  /*126e0*/  LDSM.16.M88.4 R8, [R123+0x2000] ;  /* 0x002000007b08783b */ /* 0x000f2e0000000200 */
[C---:B---3--:R-:W-:Y:S08]  /*126f0*/  HMMA.16816.F32 R96, R52.reuse, R48, R96 ;  /* 0x000000303460723c */ /* 0x048ff00000001860 */
[C---:B------:R-:W-:Y:S01]  /*12700*/  HMMA.16816.F32 R92, R52.reuse, R50, R92 ;  /* 0x00000032345c723c */ /* 0x040fe2000000185c */
[----:B------:R-:W3:Y:S07]  /*12710*/  LDSM.16.M88.4 R48, [R62+UR6+0x8800] ;  /* 0x008800063e30783b */ /* 0x000eee0008000200 */
[C---:B-1----:R-:W-:Y:S08]  /*12720*/  HMMA.16816.F32 R88, R52.reuse, R44, R88 ;  /* 0x0000002c3458723c */ /* 0x042ff00000001858 */
[C---:B------:R-:W-:Y:S01]  /*12730*/  HMMA.16816.F32 R84, R52.reuse, R46, R84 ;  /* 0x0000002e3454723c */ /* 0x040fe20000001854 */
[----:B------:R-:W1:Y:S07]  /*12740*/  LDSM.16.M88.4 R44, [R62+UR6+0x9000] ;  /* 0x009000063e2c783b */ /* 0x000e6e0008000200 */
[----:B------:R-:W-:Y:S01]  /*12750*/  HMMA.16816.F32 R4, R52, R74, R4 ;  /* 0x0000004a3404723c */ /* 0x000fe20000001804 */
[----:B------:R-:W-:Y:S07]  /*12760*/  LDSM.16.M88.4 R72, [R60+0x8000] ;  /* 0x008000003c48783b */ /* 0x000fee0000000200 */
[C---:B------:R-:W-:Y:S01]  /*12770*/  HMMA.16816.F32 R112, R104.reuse, R100, R40 ;  /* 0x000000646870723c */ /* 0x040fe20000001828 */
[----:B------:R-:W1:Y:S07]  /*12780*/  LDSM.16.M88.4 R40, [R122+0x2000] ;  /* 0x002000007a28783b */ /* 0x000e6e0000000200 */
[----:B------:R-:W-:Y:S01]  /*12790*/  HMMA.16816.F32 R36, R104, R102, R36 ;  /* 0x000000666824723c */ /* 0x000fe20000001824 */
[----:B------:R-:W1:Y:S07]  /*127a0*/  LDSM.16.M88.4 R100, [R61+0x8800] ;  /* 0x008800003d64783b */ /* 0x000e6e0000000200 */
[C---:B--2---:R-:W-:Y:S08]  /*127b0*/  HMMA.16816.F32 R80, R52.reuse, R56, R80 ;  /* 0x000000383450723c */ /* 0x044ff00000001850 */
[----:B------:R-:W-:Y:S01]  /*127c0*/  HMMA.16816.F32 R76, R52, R58, R76 ;  /* 0x0000003a344c723c */ /* 0x000fe2000000184c */
[----:B------:R-:W-:Y:S04]  /*127d0*/  LDSM.16.M88.4 R52, [R117+0x2000] ;  /* 0x002000007534783b */ /* 0x000fe80000000200 */
[----:B------:R-:W2:Y:S03]  /*127e0*/  LDSM.16.M88.4 R56, [R116+0x8000] ;  /* 0x008000007438783b */ /* 0x000ea60000000200 */
[----:B----4-:R-:W-:Y:S08]  /*127f0*/  HMMA.16816.F32 R112, R8, R64, R112 ;  /* 0x000000400870723c */ /* 0x010ff00000001870 */
[C---:B---3--:R-:W-:Y:S08]  /*12800*/  HMMA.16816.F32 R32, R104.reuse, R48, R32 ;  /* 0x000000306820723c */ /* 0x048ff00000001820 */
[----:B------:R-:W-:Y:S08]  /*12810*/  HMMA.16816.F32 R28, R104, R50, R28 ;  /* 0x00000032681c723c */ /* 0x000ff0000000181c */
[----:B------:R-:W-:Y:S01]  /*12820*/  HMMA.16816.F32 R36, R8, R66, R36 ;  /* 0x000000420824723c */ /* 0x000fe20000001824 */
[----:B------:R-:W3:Y:S07]  /*12830*/  LDSM.16.M88.4 R64, [R62+UR6+0x9800] ;  /* 0x009800063e40783b */ /* 0x000eee0008000200 */
[----:B-1----:R-:W-:Y:S01]  /*12840*/  HMMA.16816.F32 R48, R104, R44, R24 ;  /* 0x0000002c6830723c */ /* 0x002fe20000001818 */
[----:B------:R-:W1:Y:S07]  /*12850*/  LDSM.16.M88.4 R24, [R60+0x8800] ;  /* 0x008800003c18783b */ /* 0x000e6e0000000200 */
[C---:B------:R-:W-:Y:S08]  /*12860*/  HMMA.16816.F32 R112, R40.reuse, R72, R112 ;  /* 0x000000482870723c */ /* 0x040ff00000001870 */
[----:B------:R-:W-:Y:S08]  /*12870*/  HMMA.16816.F32 R36, R40, R74, R36 ;  /* 0x0000004a2824723c */ /* 0x000ff00000001824 */
[----:B------:R-:W-:Y:S01]  /*12880*/  HMMA.16816.F32 R20, R104, R46, R20 ;  /* 0x0000002e6814723c */ /* 0x000fe20000001814 */
[----:B------:R-:W4:Y:S07]  /*12890*/  LDSM.16.M88.4 R44, [R61+0x9000] ;  /* 0x009000003d2c783b */ /* 0x000f2e0000000200 */
[C---:B------:R-:W-:Y:S01]  /*128a0*/  HMMA.16816.F32 R72, R8.reuse, R100, R32 ;  /* 0x000000640848723c */ /* 0x040fe20000001820 */
[----:B------:R-:W4:Y:S07]  /*128b0*/  LDSM.16.M88.4 R32, [R116+0x8800] ;  /* 0x008800007420783b */ /* 0x000f2e0000000200 */
[----:B------:R-:W-:Y:S08]  /*128c0*/  HMMA.16816.F32 R28, R8, R102, R28 ;  /* 0x00000066081c723c */ /* 0x000ff0000000181c */
[C---:B--2---:R-:W-:Y:S08]  /*128d0*/  HMMA.16816.F32 R112, R52.reuse, R56, R112 ;  /* 0x000000383470723c */ /* 0x044ff00000001870 */
[----:B------:R-:W-:Y:S08]  /*128e0*/  HMMA.16816.F32 R36, R52, R58, R36 ;  /* 0x0000003a3424723c */ /* 0x000ff00000001824 */
[----:B---3--:R-:W-:Y:S01]  /*128f0*/  HMMA.16816.F32 R56, R104, R64, R16 ;  /* 0x000000406838723c */ /* 0x008fe20000001810 */
[----:B------:R-:W2:Y:S07]  /*12900*/  LDSM.16.M88.4 R16, [R60+0x9000] ;  /* 0x009000003c10783b */ /* 0x000eae0000000200 */
[C---:B-1----:R-:W-:Y:S08]  /*12910*/  HMMA.16816.F32 R72, R40.reuse, R24, R72 ;  /* 0x000000182848723c */ /* 0x042ff00000001848 */
[----:B------:R-:W-:Y:S01]  /*12920*/  HMMA.16816.F32 R28, R40, R26, R28 ;  /* 0x0000001a281c723c */ /* 0x000fe2000000181c */
[----:B------:R-:W1:Y:S07]  /*12930*/  LDSM.16.M88.4 R24, [R62+UR6+0xa000] ;  /* 0x00a000063e18783b */ /* 0x000e6e0008000200 */
[----:B----4-:R-:W-:Y:S01]  /*12940*/  HMMA.16816.F32 R100, R8, R44, R48 ;  /* 0x0000002c0864723c */ /* 0x010fe20000001830 */
[----:B------:R-:W3:Y:S07]  /*12950*/  LDSM.16.M88.4 R48, [R116+0x9000] ;  /* 0x009000007430783b */ /* 0x000eee0000000200 */
[C---:B------:R-:W-:Y:S08]  /*12960*/  HMMA.16816.F32 R72, R52.reuse, R32, R72 ;  /* 0x000000203448723c */ /* 0x040ff00000001848 */
[----:B------:R-:W-:Y:S01]  /*12970*/  HMMA.16816.F32 R28, R52, R34, R28 ;  /* 0x00000022341c723c */ /* 0x000fe2000000181c */
[----:B------:R-:W4:Y:S01]  /*12980*/  LDSM.16.M88.4 R32, [R61+0x9800] ;  /* 0x009800003d20783b */ /* 0x000f220000000200 */
[-C--:B------:R-:W-:Y:S01]  /*12990*/  FMUL.FTZ R36, R36, R3.reuse ;  /* 0x0000000324247220 */ /* 0x080fe20000410000 */
[-C--:B------:R-:W-:Y:S01]  /*129a0*/  FMUL.FTZ R37, R37, R3.reuse ;  /* 0x0000000325257220 */ /* 0x080fe20000410000 */
[-C--:B------:R-:W-:Y:S01]  /*129b0*/  FMUL.FTZ R38, R38, R3.reuse ;  /* 0x0000000326267220 */ /* 0x080fe20000410000 */
[-C--:B------:R-:W-:Y:S01]  /*129c0*/  FMUL.FTZ R39, R39, R3.reuse ;  /* 0x0000000327277220 */ /* 0x080fe20000410000 */
[----:B------:R-:W-:Y:S02]  /*129d0*/  MUFU.TANH R64, R36 ;  /* 0x0000002400407308 */ /* 0x000fe40000002400 */
[----:B--2---:R-:W-:Y:S06]  /*129e0*/  HMMA.16816.F32 R100, R40, R16, R100 ;  /* 0x000000102864723c */ /* 0x004fec0000001864 */
[----:B------:R-:W-:Y:S02]  /*129f0*/  MUFU.TANH R65, R37 ;  /* 0x0000002500417308 */ /* 0x000fe40000002400 */
[C---:B------:R-:W-:Y:S06]  /*12a00*/  HMMA.16816.F32 R12, R104.reuse, R66, R12 ;  /* 0x00000042680c723c */ /* 0x040fec000000180c */
[----:B------:R-:W-:Y:S02]  /*12a10*/  MUFU.TANH R117, R38 ;  /* 0x0000002600757308 */ /* 0x000fe40000002400 */
[C---:B-1----:R-:W-:Y:S06]  /*12a20*/  HMMA.16816.F32 R108, R104.reuse, R24, R108 ;  /* 0x00000018686c723c */ /* 0x042fec000000186c */
[----:B------:R1:W-:Y:S02]  /*12a30*/  MUFU.TANH R118, R39 ;  /* 0x0000002700767308 */ /* 0x0003e40000002400 */
[----:B------:R-:W-:Y:S01]  /*12a40*/  HMMA.16816.F32 R4, R104, R26, R4 ;  /* 0x0000001a6804723c */ /* 0x000fe20000001804 */
[----:B------:R-:W-:Y:S07]  /*12a50*/  LDSM.16.M88.4 R24, [R61+0xa000] ;  /* 0x00a000003d18783b */ /* 0x000fee0000000200 */
[----:B------:R-:W-:Y:S01]  /*12a60*/  HMMA.16816.F32 R20, R8, R46, R20 ;  /* 0x0000002e0814723c */ /* 0x000fe20000001814 */
[-C--:B------:R-:W-:Y:S01]  /*12a70*/  FMUL.FTZ R28, R28, R3.reuse ;  /* 0x000000031c1c7220 */ /* 0x080fe20000410000 */
[-C--:B------:R-:W-:Y:S01]  /*12a80*/  FMUL.FTZ R29, R29, R3.reuse ;  /* 0x000000031d1d7220 */ /* 0x080fe20000410000 */
[-C--:B------:R-:W-:Y:S01]  /*12a90*/  FMUL.FTZ R30, R30, R3.reuse ;  /* 0x000000031e1e7220 */ /* 0x080fe20000410000 */
[-C--:B------:R-:W-:Y:S01]  /*12aa0*/  FMUL.FTZ R31, R31, R3.reuse ;  /* 0x000000031f1f7220 */ /* 0x080fe20000410000 */
[-C--:B------:R-:W-:Y:S01]  /*12ab0*/  FMUL.FTZ R66, R72, R3.reuse ;  /* 0x0000000348427220 */ /* 0x080fe20000410000 */
[----:B-1----:R-:W1:Y:S01]  /*12ac0*/  LDSM.16.M88.4 R36, [R60+0x9800] ;  /* 0x009800003c24783b */ /* 0x002e620000000200 */
[-C--:B------:R-:W-:Y:S01]  /*12ad0*/  FMUL.FTZ R67, R73, R3.reuse ;  /* 0x0000000349437220 */ /* 0x080fe20000410000 */
[-C--:B------:R-:W-:Y:S01]  /*12ae0*/  FMUL.FTZ R72, R74, R3.reuse ;  /* 0x000000034a487220 */ /* 0x080fe20000410000 */
[-C--:B------:R-:W-:Y:S01]  /*12af0*/  FMUL.FTZ R73, R75, R3.reuse ;  /* 0x000000034b497220 */ /* 0x080fe20000410000 */
[----:B---3--:R-:W-:Y:S01]  /*12b00*/  HMMA.16816.F32 R100, R52, R48, R100 ;  /* 0x000000303464723c */ /* 0x008fe20000001864 */
[----:B------:R-:W-:Y:S01]  /*12b10*/  MUFU.TANH R74, R28 ;  /* 0x0000001c004a7308 */ /* 0x000fe20000002400 */
[----:B------:R-:W-:Y:S06]  /*12b20*/  LDSM.16.M88.4 R44, [R116+0x9800] ;  /* 0x00980000742c783b */ /* 0x000fec0000000200 */
[C---:B----4-:R-:W-:Y:S01]  /*12b30*/  HMMA.16816.F32 R56, R8.reuse, R32, R56 ;  /* 0x000000200838723c */ /* 0x050fe20000001838 */
[----:B------:R-:W-:Y:S07]  /*12b40*/  MUFU.TANH R48, R29 ;  /* 0x0000001d00307308 */ /* 0x000fee0000002400 */
[----:B------:R-:W-:Y:S01]  /*12b50*/  HMMA.16816.F32 R12, R8, R34, R12 ;  /* 0x00000022080c723c */ /* 0x000fe2000000180c */
[----:B------:R-:W-:Y:S01]  /*12b60*/  MUFU.TANH R49, R30 ;  /* 0x0000001e00317308 */ /* 0x000fe20000002400 */
[----:B------:R-:W-:Y:S06]  /*12b70*/  LDSM.16.M88.4 R32, [R62+UR6+0xb000] ;  /* 0x00b000063e20783b */ /* 0x000fec0008000200 */
[C---:B------:R-:W-:Y:S01]  /*12b80*/  HMMA.16816.F32 R20, R40.reuse, R18, R20 ;  /* 0x000000122814723c */ /* 0x040fe20000001814 */
[----:B------:R2:W-:Y:S01]  /*12b90*/  MUFU.TANH R75, R31 ;  /* 0x0000001f004b7308 */ /* 0x0005e20000002400 */
[----:B------:R-:W-:Y:S04]  /*12ba0*/  LDSM.16.M88.4 R16, [R62+UR6+0xa800] ;  /* 0x00a800063e10783b */ /* 0x000fe80008000200 */
[----:B--2---:R-:W2:Y:S02]  /*12bb0*/  LDSM.16.M88.4 R28, [R60+0xa000] ;  /* 0x00a000003c1c783b */ /* 0x004ea40000000200 */
[C---:B-1----:R-:W-:Y:S08]  /*12bc0*/  HMMA.16816.F32 R56, R40.reuse, R36, R56 ;  /* 0x000000242838723c */ /* 0x042ff00000001838 */
[----:B------:R-:W-:Y:S01]  /*12bd0*/  HMMA.16816.F32 R12, R40, R38, R12 ;  /* 0x00000026280c723c */ /* 0x000fe2000000180c */
[----:B------:R-:W1:Y:S07]  /*12be0*/  LDSM.16.M88.4 R36, [R116+0xa000] ;  /* 0x00a000007424783b */ /* 0x000e6e0000000200 */
[C---:B------:R-:W-:Y:S08]  /*12bf0*/  HMMA.16816.F32 R108, R8.reuse, R24, R108 ;  /* 0x00000018086c723c */ /* 0x040ff0000000186c */
[----:B------:R-:W-:Y:S01]  /*12c00*/  HMMA.16816.F32 R4, R8, R26, R4 ;  /* 0x0000001a0804723c */ /* 0x000fe20000001804 */
[----:B------:R-:W-:Y:S07]  /*12c10*/  LDSM.16.M88.4 R24, [R62+UR6+0xb800] ;  /* 0x00b800063e18783b */ /* 0x000fee0008000200 */
[----:B------:R-:W-:Y:S08]  /*12c20*/  HMMA.16816.F32 R20, R52, R50, R20 ;  /* 0x000000323414723c */ /* 0x000ff00000001814 */
[----:B--2---:R-:W-:Y:S08]  /*12c30*/  HMMA.16816.F32 R108, R40, R28, R108 ;  /* 0x0000001c286c723c */ /* 0x004ff0000000186c */
[C---:B------:R-:W-:Y:S08]  /*12c40*/  HMMA.16816.F32 R96, R104.reuse, R16, R96 ;  /* 0x000000106860723c */ /* 0x040ff00000001860 */
[----:B------:R-:W-:Y:S01]  /*12c50*/  HMMA.16816.F32 R92, R104, R18, R92 ;  /* 0x00000012685c723c */ /* 0x000fe2000000185c */
[----:B------:R-:W2:Y:S07]  /*12c60*/  LDSM.16.M88.4 R16, [R61+0xa800] ;  /* 0x00a800003d10783b */ /* 0x000eae0000000200 */
        /* <DEDUP_REMOVED lines=9> */
[----:B------:R-:W-:Y:S01]  /*12d00*/  MUFU.TANH R102, R20 ;  /* 0x0000001400667308 */ /* 0x000fe20000002400 */
[-C--:B------:R-:W-:Y:S01]  /*12d10*/  FMUL.FTZ R112, R112, R3.reuse ;  /* 0x0000000370707220 */ /* 0x080fe20000410000 */
[-C--:B------:R-:W-:Y:S01]  /*12d20*/  FMUL.FTZ R114, R114, R3.reuse ;  /* 0x0000000372727220 */ /* 0x080fe20000410000 */
[----:B------:R-:W-:Y:S04]  /*12d30*/  LDSM.16.M88.4 R28, [R116+0xa800] ;  /* 0x00a80000741c783b */ /* 0x000fe80000000200 */
[C---:B-1----:R-:W-:Y:S01]  /*12d40*/  HMMA.16816.F32 R108, R52.reuse, R36, R108 ;  /* 0x00000024346c723c */ /* 0x042fe2000000186c */
[----:B------:R-:W-:Y:S07]  /*12d50*/  MUFU.TANH R44, R21 ;  /* 0x00000015002c7308 */ /* 0x000fee0000002400 */
[C---:B------:R-:W-:Y:S01]  /*12d60*/  HMMA.16816.F32 R36, R52.reuse, R38, R4 ;  /* 0x000000263424723c */ /* 0x040fe20000001804 */
[----:B------:R-:W-:Y:S01]  /*12d70*/  MUFU.TANH R45, R22 ;  /* 0x00000016002d7308 */ /* 0x000fe20000002400 */
[----:B------:R-:W-:Y:S07]  /*12d80*/  LDSM.16.M88.4 R4, [R61+0xb000] ;  /* 0x00b000003d04783b */ /* 0x000fee0000000200 */
[----:B------:R1:W-:Y:S01]  /*12d90*/  MUFU.TANH R103, R23 ;  /* 0x0000001700677308 */ /* 0x0003e20000002400 */
[----:B------:R-:W-:Y:S01]  /*12da0*/  HMMA.16816.F32 R12, R52, R46, R12 ;  /* 0x0000002e340c723c */ /* 0x000fe2000000180c */
[----:B-1----:R-:W1:Y:S07]  /*12db0*/  LDSM.16.M88.4 R20, [R60+0xa800] ;  /* 0x00a800003c14783b */ /* 0x002e6e0000000200 */
[----:B------:R-:W-:Y:S11]  /*12dc0*/  HMMA.16816.F32 R88, R104, R32, R88 ;  /* 0x000000206858723c */ /* 0x000ff60000001858 */
[-C--:B------:R-:W-:Y:S01]  /*12dd0*/  FMUL.FTZ R12, R12, R3.reuse ;  /* 0x000000030c0c7220 */ /* 0x080fe20000410000 */
[-C--:B------:R-:W-:Y:S01]  /*12de0*/  FMUL.FTZ R13, R13, R3.reuse ;  /* 0x000000030d0d7220 */ /* 0x080fe20000410000 */
[-C--:B------:R-:W-:Y:S01]  /*12df0*/  FMUL.FTZ R14, R14, R3.reuse ;  /* 0x000000030e0e7220 */ /* 0x080fe20000410000 */
[----:B------:R-:W-:Y:S01]  /*12e00*/  FMUL.FTZ R15, R15, R3 ;  /* 0x000000030f0f7220 */ /* 0x000fe20000410000 */
[C---:B--2---:R-:W-:Y:S01]  /*12e10*/  HMMA.16816.F32 R96, R8.reuse, R16, R96 ;  /* 0x000000100860723c */ /* 0x044fe20000001860 */
[----:B------:R-:W-:Y:S07]  /*12e20*/  MUFU.TANH R152, R12 ;  /* 0x0000000c00987308 */ /* 0x000fee0000002400 */
[----:B------:R-:W-:Y:S01]  /*12e30*/  HMMA.16816.F32 R92, R8, R18, R92 ;  /* 0x00000012085c723c */ /* 0x000fe2000000185c */
[----:B------:R-:W-:Y:S01]  /*12e40*/  MUFU.TANH R33, R13 ;  /* 0x0000000d00217308 */ /* 0x000fe20000002400 */
[----:B------:R-:W-:Y:S07]  /*12e50*/  LDSM.16.M88.4 R16, [R116+0xb000] ;  /* 0x00b000007410783b */ /* 0x000fee0000000200 */
[----:B------:R-:W-:Y:S08]  /*12e60*/  MUFU.TANH R210, R14 ;  /* 0x0000000e00d27308 */ /* 0x000ff00000002400 */
[----:B------:R2:W-:Y:S01]  /*12e70*/  MUFU.TANH R202, R15 ;  /* 0x0000000f00ca7308 */ /* 0x0005e20000002400 */
[----:B------:R-:W-:Y:S01]  /*12e80*/  HMMA.16816.F32 R84, R104, R34, R84 ;  /* 0x000000226854723c */ /* 0x000fe20000001854 */
[----:B--2---:R-:W2:Y:S07]  /*12e90*/  LDSM.16.M88.4 R12, [R60+0xb000] ;  /* 0x00b000003c0c783b */ /* 0x004eae0000000200 */
[C---:B-1----:R-:W-:Y:S08]  /*12ea0*/  HMMA.16816.F32 R96, R40.reuse, R20, R96 ;  /* 0x000000142860723c */ /* 0x042ff00000001860 */
[----:B------:R-:W-:Y:S01]  /*12eb0*/  HMMA.16816.F32 R92, R40, R22, R92 ;  /* 0x00000016285c723c */ /* 0x000fe2000000185c */
[----:B------:R-:W1:Y:S07]  /*12ec0*/  LDSM.16.M88.4 R20, [R61+0xb800] ;  /* 0x00b800003d14783b */ /* 0x000e6e0000000200 */
[----:B------:R-:W-:Y:S01]  /*12ed0*/  HMMA.16816.F32 R88, R8, R4, R88 ;  /* 0x000000040858723c */ /* 0x000fe20000001858 */
[----:B------:R-:W-:-:S07]  /*12ee0*/  IMAD.SHL.U32 R4, R142, 0x2, RZ ;  /* 0x000000028e047824 */ /* 0x000fce00078e00ff */
[----:B------:R-:W-:Y:S01]  /*12ef0*/  HMMA.16816.F32 R80, R104, R24, R80 ;  /* 0x000000186850723c */ /* 0x000fe20000001850 */
[----:B------:R-:W-:-:S05]  /*12f00*/  LOP3.LUT R25, R4, 0x6, RZ, 0xc0, !PT ;  /* 0x0000000604197812 */ /* 0x000fca00078ec0ff */
[----:B------:R-:W-:Y:S02]  /*12f10*/  IMAD.IADD R25, R25, 0x1, R236 ;  /* 0x0000000119197824 */ /* 0x000fe400078e02ec */
[----:B------:R-:W-:Y:S02]  /*12f20*/  HMMA.16816.F32 R84, R8, R6, R84 ;  /* 0x000000060854723c */ /* 0x000fe40000001854 */
[C---:B------:R-:W-:Y:S02]  /*12f30*/  VIADD R7, R25.reuse, 0x1 ;  /* 0x0000000119077836 */ /* 0x040fe40000000000 */
[----:B------:R-:W-:-:S03]  /*12f40*/  VIADD R5, R25, 0x8 ;  /* 0x0000000819057836 */ /* 0x000fc60000000000 */
[-C--:B------:R-:W-:Y:S02]  /*12f50*/  ISETP.GE.AND P0, PT, R7, R70.reuse, PT ;  /* 0x000000460700720c */ /* 0x080fe40003f06270 */
[----:B------:R-:W-:Y:S02]  /*12f60*/  ISETP.GE.AND P4, PT, R5, R70, PT ;  /* 0x000000460500720c */ /* 0x000fe40003f86270 */
[----:B------:R-:W3:Y:S01]  /*12f70*/  LDSM.16.M88.4 R4, [R60+0xb800] ;  /* 0x00b800003c04783b */ /* 0x000ee20000000200 */
[----:B------:R-:W-:Y:S01]  /*12f80*/  HMMA.16816.F32 R76, R104, R26, R76 ;  /* 0x0000001a684c723c */ /* 0x000fe2000000184c */
[----:B------:R-:W4:Y:S07]  /*12f90*/  MUFU.TANH R112, R112 ;  /* 0x0000007000707308 */ /* 0x000f2e0000002400 */
[----:B--2---:R-:W-:Y:S01]  /*12fa0*/  HMMA.16816.F32 R88, R40, R12, R88 ;  /* 0x0000000c2858723c */ /* 0x004fe20000001858 */
[----:B------:R-:W2:Y:S01]  /*12fb0*/  MUFU.TANH R114, R114 ;  /* 0x0000007200727308 */ /* 0x000ea20000002400 */
[----:B------:R-:W-:-:S05]  /*12fc0*/  VIADD R13, R25, 0x9 ;  /* 0x00000009190d7836 */ /* 0x000fca0000000000 */
[-C--:B------:R-:W-:Y:S01]  /*12fd0*/  ISETP.GE.AND P5, PT, R13, R70.reuse, PT ;  /* 0x000000460d00720c */ /* 0x080fe20003fa6270 */
[C---:B------:R-:W-:Y:S01]  /*12fe0*/  VIADD R13, R25.reuse, 0x18 ;  /* 0x00000018190d7836 */ /* 0x040fe20000000000 */
[-C--:B------:R-:W-:Y:S01]  /*12ff0*/  ISETP.GE.AND P1, PT, R25, R70.reuse, PT ;  /* 0x000000461900720c */ /* 0x080fe20003f26270 */
[----:B-1----:R-:W-:Y:S03]  /*13000*/  HMMA.16816.F32 R80, R8, R20, R80 ;  /* 0x000000140850723c */ /* 0x002fe60000001850 */
[----:B------:R-:W-:Y:S02]  /*13010*/  ISETP.GE.AND P3, PT, R13, R70, PT ;  /* 0x000000460d00720c */ /* 0x000fe40003f66270 */
[----:B------:R-:W-:Y:S02]  /*13020*/  IADD3 R13, PT, PT, R25, 0x19, RZ ;  /* 0x00000019190d7810 */ /* 0x000fe40007ffe0ff */
[----:B----4-:R-:W-:Y:S01]  /*13030*/  FSEL R112, R112, -INF , !P1 ;  /* 0xff80000070707808 */ /* 0x010fe20004800000 */
[----:B------:R-:W-:Y:S01]  /*13040*/  HMMA.16816.F32 R84, R40, R14, R84 ;  /* 0x0000000e2854723c */ /* 0x000fe20000001854 */
[----:B--2---:R-:W-:-:S02]  /*13050*/  FSEL R114, R114, -INF , !P1 ;  /* 0xff80000072727808 */ /* 0x004fc40004800000 */
[-C--:B------:R-:W-:Y:S02]  /*13060*/  ISETP.GE.AND P1, PT, R13, R70.reuse, PT ;  /* 0x000000460d00720c */ /* 0x080fe40003f26270 */
[----:B------:R-:W1:Y:S03]  /*13070*/  LDSM.16.M88.4 R12, [R116+0xb800] ;  /* 0x00b80000740c783b */ /* 0x000e660000000200 */
[----:B------:R-:W-:Y:S01]  /*13080*/  HMMA.16816.F32 R76, R8, R22, R76 ;  /* 0x00000016084c723c */ /* 0x000fe2000000184c */
[----:B------:R-:W-:Y:S08]  /*13090*/  MUFU.TANH R67, R67 ;  /* 0x0000004300437308 */ /* 0x000ff00000002400 */
[----:B------:R-:W2:Y:S01]  /*130a0*/  MUFU.TANH R73, R73 ;  /* 0x0000004900497308 */ /* 0x000ea20000002400 */
[----:B------:R-:W-:Y:S01]  /*130b0*/  VIADD R27, R25, 0x11 ;  /* 0x00000011191b7836 */ /* 0x000fe20000000000 */
[----:B---3--:R-:W-:Y:S01]  /*130c0*/  HMMA.16816.F32 R80, R40, R4, R80 ;  /* 0x000000042850723c */ /* 0x008fe20000001850 */
[-C--:B------:R-:W-:Y:S01]  /*130d0*/  FMUL.FTZ R113, R113, R3.reuse ;  /* 0x0000000371717220 */ /* 0x080fe20000410000 */
[----:B------:R-:W-:Y:S01]  /*130e0*/  FMUL.FTZ R115, R115, R3 ;  /* 0x0000000373737220 */ /* 0x000fe20000410000 */
[----:B------:R-:W-:Y:S01]  /*130f0*/  VIADD R5, R25, 0x29 ;  /* 0x0000002919057836 */ /* 0x000fe20000000000 */
[----:B------:R-:W-:-:S04]  /*13100*/  ISETP.GE.AND P2, PT, R27, R70, PT ;  /* 0x000000461b00720c */ /* 0x000fc80003f46270 */
[----:B------:R-:W-:Y:S01]  /*13110*/  HMMA.16816.F32 R88, R52, R16, R88 ;  /* 0x000000103458723c */ /* 0x000fe20000001858 */
[----:B------:R-:W-:Y:S02]  /*13120*/  VIADD R17, R25, 0x10 ;  /* 0x0000001019117836 */ /* 0x000fe40000000000 */
[-C--:B------:R-:W-:Y:S01]  /*13130*/  FMUL.FTZ R100, R100, R3.reuse ;  /* 0x0000000364647220 */ /* 0x080fe20000410000 */
[----:B------:R-:W-:Y:S01]  /*13140*/  MUFU.TANH R113, R113 ;  /* 0x0000007100717308 */ /* 0x000fe20000002400 */
[-C--:B------:R-:W-:Y:S01]  /*13150*/  FMUL.FTZ R56, R56, R3.reuse ;  /* 0x0000000338387220 */ /* 0x080fe20000410000 */
[----:B------:R-:W-:Y:S01]  /*13160*/  FMUL.FTZ R47, R58, R3 ;  /* 0x000000033a2f7220 */ /* 0x000fe20000410000 */
[----:B------:R-:W-:-:S05]  /*13170*/  FSEL R117, R117, -INF , !P4 ;  /* 0xff80000075757808 */ /* 0x000fca0006000000 */
[----:B------:R-:W-:Y:S01]  /*13180*/  MUFU.TANH R50, R50 ;  /* 0x0000003200327308 */ /* 0x000fe20000002400 */
[----:B------:R-:W-:Y:S01]  /*13190*/  HMMA.16816.F32 R84, R52, R18, R84 ;  /* 0x000000123454723c */ /* 0x000fe20000001854 */
[----:B--2---:R-:W-:Y:S01]  /*131a0*/  FSEL R20, R73, -INF , !P2 ;  /* 0xff80000049147808 */ /* 0x004fe20005000000 */
[----:B------:R-:W-:Y:S01]  /*131b0*/  FMUL.FTZ R46, R57, R3 ;  /* 0x00000003392e7220 */ /* 0x000fe20000410000 */
[----:B------:R-:W-:-:S04]  /*131c0*/  FSEL R18, R67, -INF , !P2 ;  /* 0xff80000043127808 */ /* 0x000fc80005000000 */
[----:B------:R-:W-:Y:S01]  /*131d0*/  MUFU.TANH R101, R101 ;  /* 0x0000006500657308 */ /* 0x000fe20000002400 */
[----:B------:R-:W-:Y:S01]  /*131e0*/  HMMA.16816.F32 R76, R40, R6, R76 ;  /* 0x00000006284c723c */ /* 0x000fe2000000184c */
[-C--:B------:R-:W-:Y:S01]  /*131f0*/  ISETP.GE.AND P2, PT, R5, R70.reuse, PT ;  /* 0x000000460500720c */ /* 0x080fe20003f46270 */
[----:B------:R-:W-:Y:S01]  /*13200*/  VIADD R5, R25, 0x30 ;  /* 0x0000003019057836 */ /* 0x000fe20000000000 */
[----:B------:R-:W-:-:S04]  /*13210*/  ISETP.GE.AND P6, PT, R17, R70, PT ;  /* 0x000000461100720c */ /* 0x000fc80003fc6270 */
[----:B------:R-:W-:Y:S01]  /*13220*/  MUFU.TANH R51, R51 ;  /* 0x0000003300337308 */ /* 0x000fe20000002400 */
[----:B------:R-:W-:Y:S01]  /*13230*/  FSEL R17, R64, -INF , !P4 ;  /* 0xff80000040117808 */ /* 0x000fe20006000000 */
[----:B------:R-:W-:Y:S01]  /*13240*/  HMMA.16816.F32 R96, R52, R28, R96 ;  /* 0x0000001c3460723c */ /* 0x000fe20000001860 */
[----:B------:R-:W-:Y:S01]  /*13250*/  ISETP.GE.AND P4, PT, R5, R70, PT ;  /* 0x000000460500720c */ /* 0x000fe20003f86270 */
[----:B------:R-:W-:-:S04]  /*13260*/  FMUL.FTZ R59, R59, R3 ;  /* 0x000000033b3b7220 */ /* 0x000fc80000410000 */
[----:B------:R-:W-:Y:S01]  /*13270*/  MUFU.TANH R66, R66 ;  /* 0x0000004200427308 */ /* 0x000fe20000002400 */
[----:B------:R-:W-:Y:S01]  /*13280*/  VIADD R5, R25, 0x31 ;  /* 0x0000003119057836 */ /* 0x000fe20000000000 */
[----:B------:R-:W-:Y:S01]  /*13290*/  HMMA.16816.F32 R92, R52, R30, R92 ;  /* 0x0000001e345c723c */ /* 0x000fe2000000185c */
[----:B------:R-:W-:-:S05]  /*132a0*/  FSEL R74, R74, -INF , !P3 ;  /* 0xff8000004a4a7808 */ /* 0x000fca0005800000 */
[----:B------:R-:W-:Y:S01]  /*132b0*/  MUFU.TANH R72, R72 ;  /* 0x0000004800487308 */ /* 0x000fe20000002400 */
[-C--:B------:R-:W-:Y:S01]  /*132c0*/  FMUL.FTZ R108, R108, R3.reuse ;  /* 0x000000036c6c7220 */ /* 0x080fe20000410000 */
[-C--:B------:R-:W-:Y:S01]  /*132d0*/  FMUL.FTZ R110, R110, R3.reuse ;  /* 0x000000036e6e7220 */ /* 0x080fe20000410000 */
[----:B------:R-:W-:Y:S01]  /*132e0*/  VIADD R21, R25, 0x20 ;  /* 0x0000002019157836 */ /* 0x000fe20000000000 */
[----:B------:R-:W-:Y:S01]  /*132f0*/  FSEL R118, R118, -INF , !P5 ;  /* 0xff80000076767808 */ /* 0x000fe20006800000 */
[-C--:B------:R-:W-:Y:S01]  /*13300*/  FMUL.FTZ R109, R109, R3.reuse ;  /* 0x000000036d6d7220 */ /* 0x080fe20000410000 */
[-C--:B------:R-:W-:Y:S01]  /*13310*/  FMUL.FTZ R111, R111, R3.reuse ;  /* 0x000000036f6f7220 */ /* 0x080fe20000410000 */
[-C--:B------:R-:W-:Y:S01]  /*13320*/  FMUL.FTZ R36, R36, R3.reuse ;  /* 0x0000000324247220 */ /* 0x080fe20000410000 */
[----:B------:R-:W2:Y:S01]  /*13330*/  MUFU.TANH R115, R115 ;  /* 0x0000007300737308 */ /* 0x000ea20000002400 */
[----:B------:R-:W-:Y:S01]  /*13340*/  VIADD R19, R25, 0x21 ;  /* 0x0000002119137836 */ /* 0x000fe20000000000 */
[----:B------:R-:W-:Y:S01]  /*13350*/  FSEL R4, R49, -INF , !P3 ;  /* 0xff80000031047808 */ /* 0x000fe20005800000 */
[-C--:B------:R-:W-:Y:S01]  /*13360*/  FMUL.FTZ R38, R38, R3.reuse ;  /* 0x0000000326267220 */ /* 0x080fe20000410000 */
[-C--:B------:R-:W-:Y:S01]  /*13370*/  FMUL.FTZ R37, R37, R3.reuse ;  /* 0x0000000325257220 */ /* 0x080fe20000410000 */
[----:B------:R-:W-:Y:S01]  /*13380*/  FMUL.FTZ R39, R39, R3 ;  /* 0x0000000327277220 */ /* 0x000fe20000410000 */
[----:B------:R-:W-:-:S04]  /*13390*/  DEPBAR.LE SB0, 0x0 ;  /* 0x000080000000791a */ /* 0x000fc80000000000 */
[----:B------:R-:W3:Y:S01]  /*133a0*/  MUFU.TANH R100, R100 ;  /* 0x0000006400647308 */ /* 0x000ee20000002400 */
[----:B------:R-:W-:Y:S01]  /*133b0*/  ISETP.GE.AND P3, PT, R5, R70, PT ;  /* 0x000000460500720c */ /* 0x000fe20003f66270 */
[----:B------:R-:W-:Y:S02]  /*133c0*/  VIADD R5, R25, 0x38 ;  /* 0x0000003819057836 */ /* 0x000fe40000000000 */
[----:B------:R-:W-:-:S04]  /*133d0*/  FMUL.FTZ R162, R88, R3 ;  /* 0x0000000358a27220 */ /* 0x000fc80000410000 */
[----:B------:R-:W-:Y:S01]  /*133e0*/  MUFU.TANH R56, R56 ;  /* 0x0000003800387308 */ /* 0x000fe20000002400 */
[----:B------:R-:W-:-:S07]  /*133f0*/  FSEL R88, R65, -INF , !P5 ;  /* 0xff80000041587808 */ /* 0x000fce0006800000 */
[----:B------:R-:W4:Y:S01]  /*13400*/  MUFU.TANH R47, R47 ;  /* 0x0000002f002f7308 */ /* 0x000f220000002400 */
[----:B------:R-:W-:Y:S01]  /*13410*/  ISETP.GE.AND P5, PT, R19, R70, PT ;  /* 0x000000461300720c */ /* 0x000fe20003fa6270 */
[----:B------:R-:W-:Y:S01]  /*13420*/  VIADD R7, R25, 0x48 ;  /* 0x0000004819077836 */ /* 0x000fe20000000000 */
[----:B------:R-:W-:Y:S02]  /*13430*/  FSEL R10, R75, -INF , !P1 ;  /* 0xff8000004b0a7808 */ /* 0x000fe40004800000 */
[----:B------:R-:W-:-:S03]  /*13440*/  FSEL R8, R48, -INF , !P1 ;  /* 0xff80000030087808 */ /* 0x000fc60004800000 */
[----:B------:R-:W-:Y:S01]  /*13450*/  MUFU.TANH R46, R46 ;  /* 0x0000002e002e7308 */ /* 0x000fe20000002400 */
[----:B--2---:R-:W-:Y:S01]  /*13460*/  FSEL R60, R115, -INF , !P0 ;  /* 0xff800000733c7808 */ /* 0x004fe20004000000 */
[----:B-1----:R-:W-:Y:S01]  /*13470*/  HMMA.16816.F32 R76, R52, R14, R76 ;  /* 0x0000000e344c723c */ /* 0x002fe2000000184c */
[----:B------:R-:W-:-:S05]  /*13480*/  FSEL R34, R113, -INF , !P0 ;  /* 0xff80000071227808 */ /* 0x000fca0004000000 */
[----:B------:R-:W1:Y:S01]  /*13490*/  MUFU.TANH R214, R59 ;  /* 0x0000003b00d67308 */ /* 0x000e620000002400 */
[-C--:B------:R-:W-:Y:S01]  /*134a0*/  ISETP.GE.AND P1, PT, R5, R70.reuse, PT ;  /* 0x000000460500720c */ /* 0x080fe20003f26270 */
[----:B------:R-:W-:Y:S01]  /*134b0*/  VIADD R5, R25, 0x39 ;  /* 0x0000003919057836 */ /* 0x000fe20000000000 */
[----:B------:R-:W-:Y:S01]  /*134c0*/  ISETP.GE.AND P0, PT, R21, R70, PT ;  /* 0x000000461500720c */ /* 0x000fe20003f06270 */
[----:B------:R-:W-:Y:S01]  /*134d0*/  VIADD R19, R25, 0x28 ;  /* 0x0000002819137836 */ /* 0x000fe20000000000 */
[----:B------:R-:W-:-:S03]  /*134e0*/  FSEL R32, R101, -INF , !P5 ;  /* 0xff80000065207808 */ /* 0x000fc60006800000 */
[----:B------:R-:W-:Y:S01]  /*134f0*/  MUFU.TANH R196, R108 ;  /* 0x0000006c00c47308 */ /* 0x000fe20000002400 */
[----:B------:R-:W-:Y:S01]  /*13500*/  FSEL R238, R50, -INF , !P5 ;  /* 0xff80000032ee7808 */ /* 0x000fe20006800000 */
[----:B------:R-:W-:Y:S01]  /*13510*/  HMMA.16816.F32 R80, R52, R12, R80 ;  /* 0x0000000c3450723c */ /* 0x000fe20000001850 */
[----:B------:R-:W-:Y:S01]  /*13520*/  ISETP.GE.AND P5, PT, R7, R70, PT ;  /* 0x000000460700720c */ /* 0x000fe20003fa6270 */
[----:B------:R-:W-:-:S04]  /*13530*/  VIADD R7, R25, 0x49 ;  /* 0x0000004919077836 */ /* 0x000fc80000000000 */
[----:B------:R-:W2:Y:S01]  /*13540*/  MUFU.TANH R200, R110 ;  /* 0x0000006e00c87308 */ /* 0x000ea20000002400 */
[----:B------:R-:W-:Y:S01]  /*13550*/  FSEL R30, R51, -INF , !P0 ;  /* 0xff800000331e7808 */ /* 0x000fe20004000000 */
[-C--:B------:R-:W-:Y:S01]  /*13560*/  FMUL.FTZ R84, R84, R3.reuse ;  /* 0x0000000354547220 */ /* 0x080fe20000410000 */
[----:B---3--:R-:W-:Y:S01]  /*13570*/  FSEL R26, R100, -INF , !P0 ;  /* 0xff800000641a7808 */ /* 0x008fe20004000000 */
[----:B------:R-:W-:Y:S01]  /*13580*/  FMUL.FTZ R86, R86, R3 ;  /* 0x0000000356567220 */ /* 0x000fe20000410000 */
[----:B------:R-:W-:Y:S02]  /*13590*/  FSEL R72, R72, -INF , !P6 ;  /* 0xff80000048487808 */ /* 0x000fe40007000000 */
[----:B------:R-:W-:Y:S01]  /*135a0*/  FSEL R16, R66, -INF , !P6 ;  /* 0xff80000042107808 */ /* 0x000fe20007000000 */
[----:B------:R-:W-:Y:S01]  /*135b0*/  MUFU.TANH R174, R109 ;  /* 0x0000006d00ae7308 */ /* 0x000fe20000002400 */
[-C--:B------:R-:W-:Y:S01]  /*135c0*/  ISETP.GE.AND P0, PT, R5, R70.reuse, PT ;  /* 0x000000460500720c */ /* 0x080fe20003f06270 */
[----:B------:R-:W-:Y:S01]  /*135d0*/  VIADD R5, R25, 0x40 ;  /* 0x0000004019057836 */ /* 0x000fe20000000000 */
[----:B------:R-:W-:-:S02]  /*135e0*/  ISETP.GE.AND P6, PT, R19, R70, PT ;  /* 0x000000461300720c */ /* 0x000fc40003fc6270 */
[----:B----4-:R-:W-:-:S03]  /*135f0*/  FSEL R234, R47, -INF , !P4 ;  /* 0xff8000002fea7808 */ /* 0x010fc60006000000 */
[----:B------:R-:W3:Y:S01]  /*13600*/  MUFU.TANH R170, R111 ;  /* 0x0000006f00aa7308 */ /* 0x000ee20000002400 */
[----:B------:R-:W-:Y:S01]  /*13610*/  FSEL R208, R56, -INF , !P4 ;  /* 0xff80000038d07808 */ /* 0x000fe20006000000 */
[-C--:B------:R-:W-:Y:S01]  /*13620*/  FMUL.FTZ R96, R96, R3.reuse ;  /* 0x0000000360607220 */ /* 0x080fe20000410000 */
[-C--:B------:R-:W-:Y:S01]  /*13630*/  ISETP.GE.AND P4, PT, R7, R70.reuse, PT ;  /* 0x000000460700720c */ /* 0x080fe20003f86270 */
[-C--:B------:R-:W-:Y:S01]  /*13640*/  FMUL.FTZ R98, R98, R3.reuse ;  /* 0x0000000362627220 */ /* 0x080fe20000410000 */
[----:B------:R-:W-:Y:S01]  /*13650*/  IADD3 R7, PT, PT, R25, 0x50, RZ ;  /* 0x0000005019077810 */ /* 0x000fe20007ffe0ff */
[-C--:B------:R-:W-:Y:S01]  /*13660*/  FMUL.FTZ R97, R97, R3.reuse ;  /* 0x0000000361617220 */ /* 0x080fe20000410000 */
[----:B------:R-:W-:Y:S01]  /*13670*/  FSEL R28, R45, -INF , !P6 ;  /* 0xff8000002d1c7808 */ /* 0x000fe20007000000 */
[----:B------:R-:W-:Y:S01]  /*13680*/  MUFU.TANH R158, R84 ;  /* 0x00000054009e7308 */ /* 0x000fe20000002400 */
[----:B------:R-:W-:Y:S01]  /*13690*/  FSEL R24, R102, -INF , !P6 ;  /* 0xff80000066187808 */ /* 0x000fe20007000000 */
[-C--:B------:R-:W-:Y:S01]  /*136a0*/  FMUL.FTZ R99, R99, R3.reuse ;  /* 0x0000000363637220 */ /* 0x080fe20000410000 */
[-C--:B------:R-:W-:Y:S01]  /*136b0*/  FMUL.FTZ R92, R92, R3.reuse ;  /* 0x000000035c5c7220 */ /* 0x080fe20000410000 */
[----:B------:R-:W-:Y:S01]  /*136c0*/  FMUL.FTZ R94, R94, R3 ;  /* 0x000000035e5e7220 */ /* 0x000fe20000410000 */
[----:B------:R-:W-:-:S03]  /*136d0*/  ISETP.GE.AND P6, PT, R5, R70, PT ;  /* 0x000000460500720c */ /* 0x000fc60003fc6270 */
[----:B------:R-:W4:Y:S01]  /*136e0*/  MUFU.TANH R164, R86 ;  /* 0x0000005600a47308 */ /* 0x000f220000002400 */
[----:B------:R-:W-:Y:S01]  /*136f0*/  VIADD R5, R25, 0x41 ;  /* 0x0000004119057836 */ /* 0x000fe20000000000 */
[----:B-1----:R-:W-:Y:S02]  /*13700*/  FSEL R214, R214, -INF , !P3 ;  /* 0xff800000d6d67808 */ /* 0x002fe40005800000 */
[----:B------:R-:W-:Y:S02]  /*13710*/  FSEL R206, R46, -INF , !P3 ;  /* 0xff8000002ece7808 */ /* 0x000fe40005800000 */
[----:B------:R-:W-:Y:S01]  /*13720*/  ISETP.GE.AND P3, PT, R7, R70, PT ;  /* 0x000000460700720c */ /* 0x000fe20003f66270 */
[----:B------:R-:W-:Y:S01]  /*13730*/  VIADD R7, R25, 0x51 ;  /* 0x0000005119077836 */ /* 0x000fe20000000000 */
[----:B------:R-:W-:Y:S01]  /*13740*/  MUFU.TANH R194, R36 ;  /* 0x0000002400c27308 */ /* 0x000fe20000002400 */
[-C--:B------:R-:W-:Y:S01]  /*13750*/  FMUL.FTZ R93, R93, R3.reuse ;  /* 0x000000035d5d7220 */ /* 0x080fe20000410000 */
[-C--:B------:R-:W-:Y:S01]  /*13760*/  FMUL.FTZ R95, R95, R3.reuse ;  /* 0x000000035f5f7220 */ /* 0x080fe20000410000 */
[-C--:B------:R-:W-:Y:S01]  /*13770*/  FMUL.FTZ R89, R89, R3.reuse ;  /* 0x0000000359597220 */ /* 0x080fe20000410000 */
[-C--:B------:R-:W-:Y:S01]  /*13780*/  FMUL.FTZ R90, R90, R3.reuse ;  /* 0x000000035a5a7220 */ /* 0x080fe20000410000 */
[----:B------:R-:W-:-:S03]  /*13790*/  FMUL.FTZ R91, R91, R3 ;  /* 0x000000035b5b7220 */ /* 0x000fc60000410000 */
[----:B------:R-:W1:Y:S01]  /*137a0*/  MUFU.TANH R198, R38 ;  /* 0x0000002600c67308 */ /* 0x000e620000002400 */
[----:B--2---:R-:W-:Y:S01]  /*137b0*/  FSEL R200, R200, -INF , !P6 ;  /* 0xff800000c8c87808 */ /* 0x004fe20007000000 */
[----:B------:R-:W-:Y:S01]  /*137c0*/  VIADD R11, R25, 0x68 ;  /* 0x00000068190b7836 */ /* 0x000fe20000000000 */
[----:B------:R-:W-:-:S05]  /*137d0*/  FSEL R196, R196, -INF , !P6 ;  /* 0xff800000c4c47808 */ /* 0x000fca0007000000 */
[----:B------:R-:W-:Y:S01]  /*137e0*/  MUFU.TANH R184, R96 ;  /* 0x0000006000b87308 */ /* 0x000fe20000002400 */
[----:B------:R-:W-:Y:S01]  /*137f0*/  ISETP.GE.AND P6, PT, R5, R70, PT ;  /* 0x000000460500720c */ /* 0x000fe20003fc6270 */
[----:B------:R-:W-:Y:S01]  /*13800*/  FMUL.FTZ R67, R77, R3 ;  /* 0x000000034d437220 */ /* 0x000fe20000410000 */
[----:B------:R-:W-:-:S05]  /*13810*/  FSEL R210, R210, -INF , !P1 ;  /* 0xff800000d2d27808 */ /* 0x000fca0004800000 */
[----:B------:R-:W2:Y:S01]  /*13820*/  MUFU.TANH R192, R98 ;  /* 0x0000006200c07308 */ /* 0x000ea20000002400 */
[----:B------:R-:W-:Y:S01]  /*13830*/  FSEL R152, R152, -INF , !P1 ;  /* 0xff80000098987808 */ /* 0x000fe20004800000 */
[----:B------:R-:W-:Y:S01]  /*13840*/  FMUL.FTZ R62, R79, R3 ;  /* 0x000000034f3e7220 */ /* 0x000fe20000410000 */
[----:B------:R-:W-:-:S05]  /*13850*/  ISETP.GE.AND P1, PT, R7, R70, PT ;  /* 0x000000460700720c */ /* 0x000fca0003f26270 */
[----:B------:R-:W-:Y:S01]  /*13860*/  MUFU.TANH R180, R97 ;  /* 0x0000006100b47308 */ /* 0x000fe20000002400 */
[----:B------:R-:W-:Y:S02]  /*13870*/  VIADD R7, R25, 0x58 ;  /* 0x0000005819077836 */ /* 0x000fe40000000000 */
[----:B------:R-:W-:-:S05]  /*13880*/  FMUL.FTZ R85, R85, R3 ;  /* 0x0000000355557220 */ /* 0x000fca0000410000 */
[----:B------:R-:W2:Y:S01]  /*13890*/  MUFU.TANH R190, R99 ;  /* 0x0000006300be7308 */ /* 0x000ea20000002400 */
[-C--:B------:R-:W-:Y:S01]  /*138a0*/  FMUL.FTZ R87, R87, R3.reuse ;  /* 0x0000000357577220 */ /* 0x080fe20000410000 */
[----:B------:R-:W-:-:S06]  /*138b0*/  FMUL.FTZ R80, R80, R3 ;  /* 0x0000000350507220 */ /* 0x000fcc0000410000 */
[----:B------:R-:W-:Y:S01]  /*138c0*/  MUFU.TANH R178, R92 ;  /* 0x0000005c00b27308 */ /* 0x000fe20000002400 */
[-C--:B------:R-:W-:Y:S01]  /*138d0*/  FMUL.FTZ R81, R81, R3.reuse ;  /* 0x0000000351517220 */ /* 0x080fe20000410000 */
[----:B------:R-:W-:-:S06]  /*138e0*/  FMUL.FTZ R82, R82, R3 ;  /* 0x0000000352527220 */ /* 0x000fcc0000410000 */
[----:B------:R-:W2:Y:S01]  /*138f0*/  MUFU.TANH R188, R94 ;  /* 0x0000005e00bc7308 */ /* 0x000ea20000002400 */
[----:B---3--:R-:W-:Y:S01]  /*13900*/  FSEL R170, R170, -INF , !P6 ;  /* 0xff800000aaaa7808 */ /* 0x008fe20007000000 */
[-C--:B------:R-:W-:Y:S01]  /*13910*/  FMUL.FTZ R83, R83, R3.reuse ;  /* 0x0000000353537220 */ /* 0x080fe20000410000 */
[----:B------:R-:W-:Y:S01]  /*13920*/  FSEL R174, R174, -INF , !P6 ;  /* 0xff800000aeae7808 */ /* 0x000fe20007000000 */
[-C--:B------:R-:W-:Y:S01]  /*13930*/  FMUL.FTZ R76, R76, R3.reuse ;  /* 0x000000034c4c7220 */ /* 0x080fe20000410000 */
[----:B------:R-:W-:Y:S01]  /*13940*/  FMUL.FTZ R78, R78, R3 ;  /* 0x000000034e4e7220 */ /* 0x000fe20000410000 */
[----:B------:R-:W-:Y:S02]  /*13950*/  ISETP.GE.AND P6, PT, R11, R70, PT ;  /* 0x000000460b00720c */ /* 0x000fe40003fc6270 */
[----:B------:R-:W-:Y:S01]  /*13960*/  MUFU.TANH R182, R37 ;  /* 0x0000002500b67308 */ /* 0x000fe20000002400 */
[----:B------:R-:W-:Y:S02]  /*13970*/  FSEL R202, R202, -INF , !P0 ;  /* 0xff800000caca7808 */ /* 0x000fe40004000000 */
[----:B------:R-:W-:-:S05]  /*13980*/  FSEL R204, R33, -INF , !P0 ;  /* 0xff80000021cc7808 */ /* 0x000fca0004000000 */
[----:B------:R-:W3:Y:S01]  /*13990*/  MUFU.TANH R186, R39 ;  /* 0x0000002700ba7308 */ /* 0x000ee20000002400 */
[----:B------:R-:W-:Y:S01]  /*139a0*/  ISETP.GE.AND P0, PT, R7, R70, PT ;  /* 0x000000460700720c */ /* 0x000fe20003f06270 */
[----:B------:R-:W-:-:S06]  /*139b0*/  VIADD R7, R25, 0x59 ;  /* 0x0000005919077836 */ /* 0x000fcc0000000000 */
[----:B------:R-:W-:Y:S01]  /*139c0*/  MUFU.TANH R176, R93 ;  /* 0x0000005d00b07308 */ /* 0x000fe20000002400 */
[----:B------:R-:W-:Y:S01]  /*139d0*/  VIADD R11, R25, 0x69 ;  /* 0x00000069190b7836 */ /* 0x000fe20000000000 */
[----:B----4-:R-:W-:-:S06]  /*139e0*/  FSEL R164, R164, -INF , !P6 ;  /* 0xff800000a4a47808 */ /* 0x010fcc0007000000 */
[----:B------:R-:W4:Y:S01]  /*139f0*/  MUFU.TANH R172, R95 ;  /* 0x0000005f00ac7308 */ /* 0x000f220000002400 */
[----:B------:R-:W-:-:S07]  /*13a00*/  FSEL R158, R158, -INF , !P6 ;  /* 0xff8000009e9e7808 */ /* 0x000fce0007000000 */
[----:B------:R-:W-:Y:S01]  /*13a10*/  MUFU.TANH R162, R162 ;  /* 0x000000a200a27308 */ /* 0x000fe20000002400 */
[----:B------:R-:W-:-:S07]  /*13a20*/  ISETP.NE.AND P6, PT, R63, 0x1, PT ;  /* 0x000000013f00780c */ /* 0x000fce0003fc5270 */
[----:B------:R-:W-:Y:S08]  /*13a30*/  MUFU.TANH R160, R89 ;  /* 0x0000005900a07308 */ /* 0x000ff00000002400 */
[----:B------:R-:W4:Y:S08]  /*13a40*/  MUFU.TANH R168, R90 ;  /* 0x0000005a00a87308 */ /* 0x000f300000002400 */
[----:B------:R-:W4:Y:S01]  /*13a50*/  MUFU.TANH R166, R91 ;  /* 0x0000005b00a67308 */ /* 0x000f220000002400 */
[----:B------:R-:W-:-:S02]  /*13a60*/  VIADD R5, R25, 0x60 ;  /* 0x0000006019057836 */ /* 0x000fc40000000000 */
[----:B------:R-:W-:-:S05]  /*13a70*/  VIADD R9, R25, 0x61 ;  /* 0x0000006119097836 */ /* 0x000fca0000000000 */
[----:B------:R-:W-:Y:S01]  /*13a80*/  MUFU.TANH R156, R85 ;  /* 0x00000055009c7308 */ /* 0x000fe20000002400 */
[----:B-1----:R-:W-:Y:S02]  /*13a90*/  FSEL R198, R198, -INF , !P5 ;  /* 0xff800000c6c67808 */ /* 0x002fe40006800000 */
[----:B------:R-:W-:-:S05]  /*13aa0*/  FSEL R194, R194, -INF , !P5 ;  /* 0xff800000c2c27808 */ /* 0x000fca0006800000 */
[----:B------:R-:W1:Y:S01]  /*13ab0*/  MUFU.TANH R154, R87 ;  /* 0x00000057009a7308 */ /* 0x000e620000002400 */
[----:B--2---:R-:W-:Y:S02]  /*13ac0*/  FSEL R192, R192, -INF , !P3 ;  /* 0xff800000c0c07808 */ /* 0x004fe40005800000 */
[----:B------:R-:W-:-:S05]  /*13ad0*/  FSEL R184, R184, -INF , !P3 ;  /* 0xff800000b8b87808 */ /* 0x000fca0005800000 */
[----:B------:R-:W-:Y:S01]  /*13ae0*/  MUFU.TANH R144, R80 ;  /* 0x0000005000907308 */ /* 0x000fe20000002400 */
[----:B------:R-:W-:-:S07]  /*13af0*/  ISETP.GE.AND P5, PT, R11, R70, PT ;  /* 0x000000460b00720c */ /* 0x000fce0003fa6270 */
[----:B------:R-:W-:Y:S01]  /*13b00*/  MUFU.TANH R138, R81 ;  /* 0x00000051008a7308 */ /* 0x000fe20000002400 */
[----:B------:R-:W-:-:S07]  /*13b10*/  ISETP.GE.AND P3, PT, R7, R70, PT ;  /* 0x000000460700720c */ /* 0x000fce0003f66270 */
[----:B------:R-:W2:Y:S01]  /*13b20*/  MUFU.TANH R150, R82 ;  /* 0x0000005200967308 */ /* 0x000ea20000002400 */
[----:B------:R-:W-:-:S07]  /*13b30*/  FSEL R190, R190, -INF , !P1 ;  /* 0xff800000bebe7808 */ /* 0x000fce0004800000 */
[----:B------:R-:W2:Y:S01]  /*13b40*/  MUFU.TANH R148, R83 ;  /* 0x0000005300947308 */ /* 0x000ea20000002400 */
[----:B------:R-:W-:-:S07]  /*13b50*/  FSEL R180, R180, -INF , !P1 ;  /* 0xff800000b4b47808 */ /* 0x000fce0004800000 */
[----:B------:R-:W-:Y:S01]  /*13b60*/  MUFU.TANH R135, R76 ;  /* 0x0000004c00877308 */ /* 0x000fe20000002400 */
[----:B------:R-:W-:-:S07]  /*13b70*/  VIADD R11, R25, 0x70 ;  /* 0x00000070190b7836 */ /* 0x000fce0000000000 */
[----:B------:R-:W-:Y:S01]  /*13b80*/  MUFU.TANH R67, R67 ;  /* 0x0000004300437308 */ /* 0x000fe20000002400 */
[----:B------:R-:W-:-:S07]  /*13b90*/  FSEL R188, R188, -INF , !P0 ;  /* 0xff800000bcbc7808 */ /* 0x000fce0004000000 */
[----:B------:R-:W2:Y:S01]  /*13ba0*/  MUFU.TANH R146, R78 ;  /* 0x0000004e00927308 */ /* 0x000ea20000002400 */
[----:B------:R-:W-:-:S07]  /*13bb0*/  FSEL R178, R178, -INF , !P0 ;  /* 0xff800000b2b27808 */ /* 0x000fce0004000000 */
[----:B------:R-:W2:Y:S01]  /*13bc0*/  MUFU.TANH R62, R62 ;  /* 0x0000003e003e7308 */ /* 0x000ea20000002400 */
[----:B------:R-:W-:Y:S01]  /*13bd0*/  VIADD R7, R25, 0x71 ;  /* 0x0000007119077836 */ /* 0x000fe20000000000 */
[-C--:B------:R-:W-:Y:S01]  /*13be0*/  ISETP.GE.AND P1, PT, R5, R70.reuse, PT ;  /* 0x000000460500720c */ /* 0x080fe20003f26270 */
[----:B------:R-:W-:Y:S01]  /*13bf0*/  VIADD R3, R25, 0x78 ;  /* 0x0000007819037836 */ /* 0x000fe20000000000 */
[----:B------:R-:W-:Y:S01]  /*13c00*/  ISETP.GE.AND P0, PT, R9, R70, PT ;  /* 0x000000460900720c */ /* 0x000fe20003f06270 */
[----:B------:R-:W-:Y:S01]  /*13c10*/  VIADD R25, R25, 0x79 ;  /* 0x0000007919197836 */ /* 0x000fe20000000000 */
[----:B---3--:R-:W-:Y:S02]  /*13c20*/  FSEL R186, R186, -INF , !P4 ;  /* 0xff800000baba7808 */ /* 0x008fe40006000000 */
[----:B------:R-:W-:Y:S02]  /*13c30*/  FSEL R182, R182, -INF , !P4 ;  /* 0xff800000b6b67808 */ /* 0x000fe40006000000 */
[----:B----4-:R-:W-:-:S02]  /*13c40*/  FSEL R172, R172, -INF , !P3 ;  /* 0xff800000acac7808 */ /* 0x010fc40005800000 */
[----:B------:R-:W-:Y:S02]  /*13c50*/  FSEL R176, R176, -INF , !P3 ;  /* 0xff800000b0b07808 */ /* 0x000fe40005800000 */
[----:B------:R-:W-:Y:S02]  /*13c60*/  FSEL R168, R168, -INF , !P1 ;  /* 0xff800000a8a87808 */ /* 0x000fe40004800000 */
[----:B------:R-:W-:Y:S02]  /*13c70*/  FSEL R162, R162, -INF , !P1 ;  /* 0xff800000a2a27808 */ /* 0x000fe40004800000 */
[----:B------:R-:W-:Y:S02]  /*13c80*/  FSEL R166, R166, -INF , !P0 ;  /* 0xff800000a6a67808 */ /* 0x000fe40004000000 */
[----:B------:R-:W-:Y:S01]  /*13c90*/  FSEL R160, R160, -INF , !P0 ;  /* 0xff800000a0a07808 */ /* 0x000fe20004000000 */
[----:B------:R-:W-:Y:S01]  /*13ca0*/  BSSY.RECONVERGENT B1, `(.L_x_4191) ;  /* 0x0000082000017945 */ /* 0x000fe20003800200 */
[----:B------:R-:W-:-:S02]  /*13cb0*/  ISETP.GE.AND P4, PT, R11, R70, PT ;  /* 0x000000460b00720c */ /* 0x000fc40003f86270 */
[-C--:B------:R-:W-:Y:S02]  /*13cc0*/  ISETP.GE.AND P3, PT, R7, R70.reuse, PT ;  /* 0x000000460700720c */ /* 0x080fe40003f66270 */
[-C--:B------:R-:W-:Y:S02]  /*13cd0*/  ISETP.GE.AND P1, PT, R3, R70.reuse, PT ;  /* 0x000000460300720c */ /* 0x080fe40003f26270 */
[----:B------:R-:W-:Y:S02]  /*13ce0*/  ISETP.GE.AND P0, PT, R25, R70, PT ;  /* 0x000000461900720c */ /* 0x000fe40003f06270 */
[----:B------:R-:W-:Y:S02]  /*13cf0*/  FSEL R36, R103, -INF , !P2 ;  /* 0xff80000067247808 */ /* 0x000fe40005000000 */
[----:B------:R-:W-:Y:S02]  /*13d00*/  FSEL R38, R44, -INF , !P2 ;  /* 0xff8000002c267808 */ /* 0x000fe40005000000 */
[----:B------:R-:W-:-:S02]  /*13d10*/  ISETP.NE.AND P2, PT, R120, RZ, PT ;  /* 0x000000ff7800720c */ /* 0x000fc40003f45270 */
[----:B-1----:R-:W-:Y:S02]  /*13d20*/  FSEL R154, R154, -INF , !P5 ;  /* 0xff8000009a9a7808 */ /* 0x002fe40006800000 */
[----:B------:R-:W-:Y:S02]  /*13d30*/  FSEL R156, R156, -INF , !P5 ;  /* 0xff8000009c9c7808 */ /* 0x000fe40006800000 */
[----:B--2---:R-:W-:Y:S02]  /*13d40*/  FSEL R150, R150, -INF , !P4 ;  /* 0xff80000096967808 */ /* 0x004fe40006000000 */
[----:B------:R-:W-:Y:S02]  /*13d50*/  FSEL R144, R144, -INF , !P4 ;  /* 0xff80000090907808 */ /* 0x000fe40006000000 */
[----:B------:R-:W-:Y:S02]  /*13d60*/  FSEL R148, R148, -INF , !P3 ;  /* 0xff80000094947808 */ /* 0x000fe40005800000 */
[----:B------:R-:W-:-:S02]  /*13d70*/  FSEL R138, R138, -INF , !P3 ;  /* 0xff8000008a8a7808 */ /* 0x000fc40005800000 */
        /* <DEDUP_REMOVED lines=19> */
.L_x_4194:
[----:B------:R-:W2:Y:S01]  /*13eb0*/  LD.E R5, desc[UR4][R132.64+0x170] ;  /* 0x0001700484057980 */ /* 0x000ea2000c101900 */
[----:B------:R-:W-:Y:S02]  /*13ec0*/  IADD3 R68, PT, PT, R68, -0x100, RZ ;  /* 0xffffff0044447810 */ /* 0x000fe40007ffe0ff */
[----:B------:R-:W-:Y:S01]  /*13ed0*/  IABS R12, R236 ;  /* 0x000000ec000c7213 */ /* 0x000fe20000000000 */
[----:B------:R-:W3:Y:S01]  /*13ee0*/  LD.E.64 R22, desc[UR4][R132.64+0x20] ;  /* 0x0000200484167980 */ /* 0x000ee2000c101b00 */
        /* <DEDUP_REMOVED lines=36> */
[----:B------:R-:W-:-:S03]  /*14130*/  SEL R3, R12, R11, !P0 ;  /* 0x0000000b0c037207 */ /* 0x000fc60004000000 */
[----:B------:R-:W-:-:S04]  /*14140*/  IMAD.WIDE R12, R6, 0x4, R228 ;  /* 0x00000004060c7825 */ /* 0x000fc800078e02e4 */
[C---:B------:R-:W-:Y:S02]  /*14150*/  IMAD.WIDE R42, R3.reuse, 0x4, R228 ;  /* 0x00000004032a7825 */ /* 0x040fe400078e02e4 */
        /* <DEDUP_REMOVED lines=17> */
.L_x_4195:
[----:B------:R-:W-:Y:S05]  /*14270*/  BSYNC.RECONVERGENT B0 ;  /* 0x0000000000007941 */ /* 0x000fea0003800200 */
.L_x_4193:
        /* <DEDUP_REMOVED lines=36> */
.L_x_4192:
[----:B------:R-:W-:Y:S05]  /*144c0*/  BSYNC.RECONVERGENT B1 ;  /* 0x0000000000017941 */ /* 0x000fea0003800200 */
.L_x_4191:
[----:B------:R-:W2:Y:S01]  /*144d0*/  LD.E R64, desc[UR4][R132.64+0xdc] ;  /* 0x0000dc0484407980 */ /* 0x000ea2000c101900 */
        /* <DEDUP_REMOVED lines=26> */
[----:B-1----:R-:W-:Y:S02]  /*14680*/  FMNMX3.FTZ R12, R3, R156, R144, !PT ;  /* 0x0000009c030c7276 */ /* 0x002fe40007810090 */
        /* <DEDUP_REMOVED lines=24> */
[----:B------:R-:W1:Y:S04]  /*14810*/  LDSM.16.MT88.4 R108, [R40+0xc000] ;  /* 0x00c00000286c783b */ /* 0x000e680000004200 */
        /* <DEDUP_REMOVED lines=19> */
[----:B------:R-:W2:Y:S01]  /*14950*/  LDSM.16.MT88.4 R116, [R61+0xc000] ;  /* 0x00c000003d74783b */ /* 0x000ea20000004200 */
[----:B------:R-:W-:Y:S01]  /*14960*/  MUFU.EX2 R58, R58 ;  /* 0x0000003a003a7308 */ /* 0x000fe20000000800 */
[-C--:B------:R-:W-:Y:S01]  /*14970*/  FFMA.FTZ R45, R10, R64.reuse, -R65 ;  /* 0x000000400a2d7223 */ /* 0x080fe20000010841 */
[-C--:B------:R-:W-:Y:S01]  /*14980*/  FFMA.FTZ R47, R8, R64.reuse, -R139 ;  /* 0x00000040082f7223 */ /* 0x080fe2000001088b */
[----:B------:R-:W3:Y:S01]  /*14990*/  LDSM.16.MT88.4 R4, [R0+0x10000] ;  /* 0x010000000004783b */ /* 0x000ee20000004200 */
[-CC-:B------:R-:W-:Y:S01]  /*149a0*/  FFMA.FTZ R50, R72, R64.reuse, -R65.reuse ;  /* 0x0000004048327223 */ /* 0x180fe20000010841 */
[-C--:B------:R-:W-:Y:S01]  /*149b0*/  FFMA.FTZ R49, R20, R64.reuse, -R65 ;  /* 0x0000004014317223 */ /* 0x080fe20000010841 */
[-CC-:B------:R-:W-:Y:S01]  /*149c0*/  FFMA.FTZ R52, R16, R64.reuse, -R139.reuse ;  /* 0x0000004010347223 */ /* 0x180fe2000001088b */
[----:B------:R-:W4:Y:S01]  /*149d0*/  LDSM.16.MT88.4 R8, [R40+0xc800] ;  /* 0x00c800002808783b */ /* 0x000f220000004200 */
[----:B------:R-:W5:Y:S01]  /*149e0*/  MUFU.EX2 R57, R57 ;  /* 0x0000003900397308 */ /* 0x000f620000000800 */
[-CC-:B------:R-:W-:Y:S01]  /*149f0*/  FFMA.FTZ R51, R18, R64.reuse, -R139.reuse ;  /* 0x0000004012337223 */ /* 0x180fe2000001088b */
[-C--:B------:R-:W-:Y:S01]  /*14a00*/  FFMA.FTZ R48, R74, R64.reuse, -R139 ;  /* 0x000000404a307223 */ /* 0x080fe2000001088b */
[----:B------:R-:W4:Y:S01]  /*14a10*/  LDSM.16.MT88.4 R16, [R66+0xc800] ;  /* 0x00c800004210783b */ /* 0x000f220000004200 */
[-CC-:B------:R-:W-:Y:S01]  /*14a20*/  FFMA.FTZ R42, R30, R64.reuse, -R65.reuse ;  /* 0x000000401e2a7223 */ /* 0x180fe20000010841 */
[-CC-:B------:R-:W-:Y:S01]  /*14a30*/  FFMA.FTZ R41, R32, R64.reuse, -R65.reuse ;  /* 0x0000004020297223 */ /* 0x180fe20000010841 */
[-C--:B------:R-:W-:Y:S01]  /*14a40*/  FFMA.FTZ R37, R28, R64.reuse, -R65 ;  /* 0x000000401c257223 */ /* 0x080fe20000010841 */
[----:B------:R-:W4:Y:S01]  /*14a50*/  LDSM.16.MT88.4 R20, [R61+0xc800] ;  /* 0x00c800003d14783b */ /* 0x000f220000004200 */
[----:B------:R-:W-:Y:S01]  /*14a60*/  MUFU.EX2 R54, R54 ;  /* 0x0000003600367308 */ /* 0x000fe20000000800 */
[-CC-:B------:R-:W-:Y:S01]  /*14a70*/  FFMA.FTZ R44, R26, R64.reuse, -R139.reuse ;  /* 0x000000401a2c7223 */ /* 0x180fe2000001088b */
[-CC-:B------:R-:W-:Y:S01]  /*14a80*/  FFMA.FTZ R43, R238, R64.reuse, -R139.reuse ;  /* 0x00000040ee2b7223 */ /* 0x180fe2000001088b */
[----:B------:R-:W-:Y:S01]  /*14a90*/  LDSM.16.MT88.4 R32, [R61+0x10800] ;  /* 0x010800003d20783b */ /* 0x000fe20000004200 */
[-CC-:B------:R-:W-:Y:S01]  /*14aa0*/  FFMA.FTZ R39, R24, R64.reuse, -R139.reuse ;  /* 0x0000004018277223 */ /* 0x180fe2000001088b */
[-C--:B------:R-:W-:Y:S01]  /*14ab0*/  FFMA.FTZ R38, R38, R64.reuse, -R139 ;  /* 0x0000004026267223 */ /* 0x080fe2000001088b */
[----:B------:R-:W-:Y:S01]  /*14ac0*/  FFMA.FTZ R36, R36, R64, -R65 ;  /* 0x0000004024247223 */ /* 0x000fe20000010841 */
[----:B------:R-:W-:Y:S01]  /*14ad0*/  LDSM.16.MT88.4 R28, [R40+0x10800] ;  /* 0x01080000281c783b */ /* 0x000fe20000004200 */
[----:B------:R-:W1:Y:S01]  /*14ae0*/  MUFU.EX2 R53, R53 ;  /* 0x0000003500357308 */ /* 0x000e620000000800 */
[----:B-----5:R-:W-:Y:S01]  /*14af0*/  F2FP.F16.F32.PACK_AB R69, R57, R58 ;  /* 0x0000003a3945723e */ /* 0x020fe200000000ff */
[-C--:B------:R-:W-:Y:S01]  /*14b00*/  FFMA.FTZ R141, R152, R64.reuse, -R139 ;  /* 0x00000040988d7223 */ /* 0x080fe2000001088b */
[----:B------:R-:W-:Y:S01]  /*14b10*/  LDSM.16.MT88.4 R24, [R66+0xd000] ;  /* 0x00d000004218783b */ /* 0x000fe20000004200 */
[-C--:B------:R-:W-:Y:S01]  /*14b20*/  FFMA.FTZ R2, R210, R64.reuse, -R65 ;  /* 0x00000040d2027223 */ /* 0x080fe20000010841 */
        /* <DEDUP_REMOVED lines=11> */
[----:B------:R-:W5:Y:S01]  /*14be0*/  MUFU.EX2 R59, R59 ;  /* 0x0000003b003b7308 */ /* 0x000f620000000800 */
[----:B-1----:R-:W-:Y:S01]  /*14bf0*/  F2FP.F16.F32.PACK_AB R71, R53, R54 ;  /* 0x000000363547723e */ /* 0x002fe200000000ff */
        /* <DEDUP_REMOVED lines=15> */
[----:B-----5:R-:W-:Y:S01]  /*14cf0*/  F2FP.F16.F32.PACK_AB R68, R59, R60 ;  /* 0x0000003c3b44723e */ /* 0x020fe200000000ff */
        /* <DEDUP_REMOVED lines=18> */
[C---:B--2---:R-:W-:Y:S07]  /*14e20*/  HMMA.16816.F32 R120, R68.reuse, R116, RZ ;  /* 0x000000744478723c */ /* 0x044fee00000018ff */
        /* <DEDUP_REMOVED lines=21> */
[----:B---3--:R-:W-:Y:S01]  /*14f80*/  HMMA.16816.F32 R72, R68, R4, RZ ;  /* 0x000000044448723c */ /* 0x008fe200000018ff */
        /* <DEDUP_REMOVED lines=14> */
[----:B----4-:R-:W-:Y:S01]  /*15070*/  HMMA.16816.F32 R112, R4, R8, R112 ;  /* 0x000000080470723c */ /* 0x010fe20000001870 */
        /* <DEDUP_REMOVED lines=41> */
[----:B-----5:R-:W-:Y:S01]  /*15310*/  F2FP.F16.F32.PACK_AB R4, R43, R44 ;  /* 0x0000002c2b04723e */ /* 0x020fe200000000ff */
[----:B------:R-:W-:Y:S01]  /*15320*/  LDSM.16.MT88.4 R28, [R40+0x11000] ;  /* 0x01100000281c783b */ /* 0x000fe20000004200 */
[----:B------:R-:W-:-:S02]  /*15330*/  F2FP.F16.F32.PACK_AB R5, R41, R42 ;  /* 0x0000002a2905723e */ /* 0x000fc400000000ff */
[----:B------:R-:W-:Y:S01]  /*15340*/  F2FP.F16.F32.PACK_AB R6, R38, R39 ;  /* 0x000000272606723e */ /* 0x000fe200000000ff */
[----:B------:R-:W-:Y:S01]  /*15350*/  MUFU.EX2 R35, R35 ;  /* 0x0000002300237308 */ /* 0x000fe20000000800 */
[----:B------:R-:W-:-:S07]  /*15360*/  F2FP.F16.F32.PACK_AB R7, R36, R37 ;  /* 0x000000252407723e */ /* 0x000fce00000000ff */
[C---:B---3--:R-:W-:Y:S01]  /*15370*/  HMMA.16816.F32 R120, R4.reuse, R12, R120 ;  /* 0x0000000c0478723c */ /* 0x048fe20000001878 */
[----:B------:R-:W3:Y:S07]  /*15380*/  MUFU.EX2 R34, R34 ;  /* 0x0000002200227308 */ /* 0x000eee0000000800 */
[C---:B------:R-:W-:Y:S01]  /*15390*/  HMMA.16816.F32 R116, R4.reuse, R14, R116 ;  /* 0x0000000e0474723c */ /* 0x040fe20000001874 */
[----:B------:R-:W5:Y:S01]  /*153a0*/  LDSM.16.MT88.4 R12, [R61+0x11000] ;  /* 0x011000003d0c783b */ /* 0x000f620000004200 */
[----:B------:R-:W-:Y:S06]  /*153b0*/  MUFU.EX2 R159, R159 ;  /* 0x0000009f009f7308 */ /* 0x000fec0000000800 */
[C---:B----4-:R-:W-:Y:S02]  /*153c0*/  HMMA.16816.F32 R112, R4.reuse, R20, R112 ;  /* 0x000000140470723c */ /* 0x050fe40000001870 */
[----:B------:R-:W-:Y:S06]  /*153d0*/  MUFU.EX2 R166, R166 ;  /* 0x000000a600a67308 */ /* 0x000fec0000000800 */
[C---:B------:R-:W-:Y:S01]  /*153e0*/  HMMA.16816.F32 R108, R4.reuse, R22, R108 ;  /* 0x00000016046c723c */ /* 0x040fe2000000186c */
[----:B------:R-:W4:Y:S01]  /*153f0*/  LDSM.16.MT88.4 R20, [R0+0x11000] ;  /* 0x011000000014783b */ /* 0x000f220000004200 */
        /* <DEDUP_REMOVED lines=19> */
[----:B------:R-:W5:Y:S01]  /*15530*/  LDSM.16.MT88.4 R24, [R61+0xd800] ;  /* 0x00d800003d18783b */ /* 0x000f620000004200 */
[----:B------:R-:W-:Y:S06]  /*15540*/  MUFU.EX2 R237, R237 ;  /* 0x000000ed00ed7308 */ /* 0x000fec0000000800 */
[C---:B------:R-:W-:Y:S08]  /*15550*/  HMMA.16816.F32 R80, R4.reuse, R28, R80 ;  /* 0x0000001c0450723c */ /* 0x040ff00000001850 */
[C---:B------:R-:W-:Y:S01]  /*15560*/  HMMA.16816.F32 R76, R4.reuse, R30, R76 ;  /* 0x0000001e044c723c */ /* 0x040fe2000000184c */
[----:B------:R-:W-:Y:S07]  /*15570*/  LDSM.16.MT88.4 R28, [R66+0xe000] ;  /* 0x00e00000421c783b */ /* 0x000fee0000004200 */
[C---:B----4-:R-:W-:Y:S08]  /*15580*/  HMMA.16816.F32 R72, R4.reuse, R20, R72 ;  /* 0x000000140448723c */ /* 0x050ff00000001848 */
        /* <DEDUP_REMOVED lines=210> */
.L_x_4203:
        /* <DEDUP_REMOVED lines=78> */
.L_x_4198:
[----:B------:R-:W-:Y:S05]  /*16790*/  BSYNC.RECONVERGENT B0 ;  /* 0x0000000000007941 */ /* 0x000fea0003800200 */
.L_x_4197:
[----:B------:R-:W1:Y:S01]  /*167a0*/  S2UR UR7, SR_CgaCtaId ;  /* 0x00000000000779c3 */ /* 0x000e620000008800 */
[C---:B------:R-:W-:Y:S01]  /*167b0*/  SHF.L.U32 R232, R142.reuse, 0x3, RZ ;  /* 0x000000038ee87819 */ /* 0x040fe200000006ff */
[----:B------:R-:W-:Y:S01]  /*167c0*/  UMOV UR8, 0x400 ;  /* 0x0000040000087882 */ /* 0x000fe20000000000 */
[----:B------:R-:W-:Y:S01]  /*167d0*/  LOP3.LUT R3, R142, 0x38, RZ, 0xc0, !PT ;  /* 0x000000388e037812 */ /* 0x000fe200078ec0ff */
[----:B------:R-:W-:Y:S01]  /*167e0*/  BSSY.RECONVERGENT B1, `(.L_x_4199) ;  /* 0x0000203000017945 */ /* 0x000fe20003800200 */
[C---:B------:R-:W-:Y:S02]  /*167f0*/  LOP3.LUT R140, R232.reuse, 0x38, RZ, 0xc0, !PT ;  /* 0x00000038e88c7812 */ /* 0x040fe400078ec0ff */
[C---:B------:R-:W-:Y:S02]  /*16800*/  LOP3.LUT R4, R232.reuse, 0x1c0, RZ, 0xc0, !PT ;  /* 0x000001c0e8047812 */ /* 0x040fe400078ec0ff */
[----:B------:R-:W-:Y:S02]  /*16810*/  LOP3.LUT R7, R232, 0x1e00, RZ, 0xc0, !PT ;  /* 0x00001e00e8077812 */ /* 0x000fe400078ec0ff */
[----:B------:R-:W-:Y:S02]  /*16820*/  LOP3.LUT R4, R140, R4, R3, 0x1e, !PT ;  /* 0x000000048c047212 */ /* 0x000fe400078e1e03 */
[----:B------:R-:W-:Y:S02]  /*16830*/  IADD3 R12, P0, PT, R233, R220, RZ ;  /* 0x000000dce90c7210 */ /* 0x000fe40007f1e0ff */
[----:B------:R-:W-:Y:S02]  /*16840*/  LOP3.LUT R4, R4, R7, RZ, 0xfc, !PT ;  /* 0x0000000704047212 */ /* 0x000fe400078efcff */
[----:B------:R-:W-:Y:S02]  /*16850*/  IADD3.X R13, PT, PT, R234, R221, RZ, P0, !PT ;  /* 0x000000ddea0d7210 */ /* 0x000fe400007fe4ff */
[-C--:B------:R-:W-:Y:S02]  /*16860*/  IADD3 R14, P0, PT, R12, R233.reuse, RZ ;  /* 0x000000e90c0e7210 */ /* 0x080fe40007f1e0ff */
[----:B------:R-:W-:Y:S02]  /*16870*/  SHF.L.U32 R215, R142, 0x6, RZ ;  /* 0x000000068ed77819 */ /* 0x000fe400000006ff */
[-C--:B------:R-:W-:Y:S01]  /*16880*/  IADD3.X R15, PT, PT, R13, R234.reuse, RZ, P0, !PT ;  /* 0x000000ea0d0f7210 */ /* 0x080fe200007fe4ff */
[----:B-1----:R-:W-:Y:S01]  /*16890*/  ULEA UR6, UR7, UR8, 0x18 ;  /* 0x0000000807067291 */ /* 0x002fe2000f8ec0ff */
[-C--:B------:R-:W-:Y:S02]  /*168a0*/  IADD3 R10, P0, PT, R14, R233.reuse, RZ ;  /* 0x000000e90e0a7210 */ /* 0x080fe40007f1e0ff */
[----:B------:R-:W-:Y:S02]  /*168b0*/  LOP3.LUT R2, R142, 0x8, RZ, 0xc0, !PT ;  /* 0x000000088e027812 */ /* 0x000fe400078ec0ff */
[-C--:B------:R-:W-:Y:S02]  /*168c0*/  IADD3.X R11, PT, PT, R15, R234.reuse, RZ, P0, !PT ;  /* 0x000000ea0f0b7210 */ /* 0x080fe400007fe4ff */
[----:B------:R-:W-:Y:S02]  /*168d0*/  LEA R241, R4, UR6, 0x1 ;  /* 0x0000000604f17c11 */ /* 0x000fe4000f8e08ff */
[-C--:B------:R-:W-:Y:S02]  /*168e0*/  IADD3 R8, P0, PT, R10, R233.reuse, RZ ;  /* 0x000000e90a087210 */ /* 0x080fe40007f1e0ff */
[----:B------:R-:W-:Y:S01]  /*168f0*/  LOP3.LUT R5, R2, 0x1c0, R215, 0xf8, !PT ;  /* 0x000001c002057812 */ /* 0x000fe200078ef8d7 */
[----:B------:R-:W-:Y:S01]  /*16900*/  @!PT LDS RZ, [RZ] ;  /* 0x00000000fffff984 */ /* 0x000fe20000000800 */
[----:B------:R-:W-:Y:S01]  /*16910*/  @!PT LDS RZ, [RZ] ;  /* 0x00000000fffff984 */ /* 0x000fe20000000800 */
[----:B------:R-:W-:Y:S01]  /*16920*/  @!PT LDS RZ, [RZ] ;  /* 0x00000000fffff984 */ /* 0x000fe20000000800 */
[----:B------:R-:W-:Y:S01]  /*16930*/  LDGSTS.E.BYPASS.LTC128B.128 [R241+0xc000], desc[UR4][R220.64] ;  /* 0x0c000000dcf17fae */ /* 0x000fe2000b981a04 */
[-C--:B------:R-:W-:Y:S02]  /*16940*/  IADD3.X R9, PT, PT, R11, R234.reuse, RZ, P0, !PT ;  /* 0x000000ea0b097210 */ /* 0x080fe400007fe4ff */
[-C--:B------:R-:W-:Y:S02]  /*16950*/  IADD3 R6, P0, PT, R8, R233.reuse, RZ ;  /* 0x000000e908067210 */ /* 0x080fe40007f1e0ff */
[----:B------:R-:W-:Y:S02]  /*16960*/  SHF.L.U32 R3, R142, 0x5, RZ ;  /* 0x000000058e037819 */ /* 0x000fe400000006ff */
[----:B------:R-:W-:Y:S01]  /*16970*/  IADD3.X R7, PT, PT, R9, R234, RZ, P0, !PT ;  /* 0x000000ea09077210 */ /* 0x000fe200007fe4ff */
[----:B------:R-:W-:Y:S01]  /*16980*/  LDGSTS.E.BYPASS.LTC128B.128 [R241+0x10000], desc[UR4][R220.64+0x80] ;  /* 0x10000080dcf17fae */ /* 0x000fe2000b981a04 */
[C---:B------:R-:W-:Y:S02]  /*16990*/  LOP3.LUT R2, R215.reuse, 0x200, RZ, 0xc0, !PT ;  /* 0x00000200d7027812 */ /* 0x040fe400078ec0ff */
[----:B------:R-:W-:Y:S02]  /*169a0*/  SHF.R.U32.HI R212, RZ, 0x1, R142 ;  /* 0x00000001ffd47819 */ /* 0x000fe4000001168e */
[----:B------:R-:W-:Y:S02]  /*169b0*/  LOP3.LUT R184, R215, 0x400, RZ, 0xc0, !PT ;  /* 0x00000400d7b87812 */ /* 0x000fe400078ec0ff */
[----:B------:R-:W-:Y:S01]  /*169c0*/  LOP3.LUT R5, R5, R140, RZ, 0x3c, !PT ;  /* 0x0000008c05057212 */ /* 0x000fe200078e3cff */
[----:B------:R-:W-:Y:S01]  /*169d0*/  LDGSTS.E.BYPASS.LTC128B.128 [R241+0xc800], desc[UR4][R12.64] ;  /* 0x0c8000000cf17fae */ /* 0x000fe2000b981a04 */
[----:B------:R-:W-:Y:S02]  /*169e0*/  LOP3.LUT R3, R2, 0x7c00, R3, 0xf8, !PT ;  /* 0x00007c0002037812 */ /* 0x000fe400078ef803 */
[----:B------:R-:W-:Y:S02]  /*169f0*/  LOP3.LUT R2, R212, 0x8, RZ, 0xc0, !PT ;  /* 0x00000008d4027812 */ /* 0x000fe400078ec0ff */
[----:B------:R-:W-:Y:S02]  /*16a00*/  LEA R184, R5, R184, 0x1 ;  /* 0x000000b805b87211 */ /* 0x000fe400078e08ff */
[----:B------:R-:W-:Y:S01]  /*16a10*/  LOP3.LUT R5, R2, 0x1c0, R215, 0xf8, !PT ;  /* 0x000001c002057812 */ /* 0x000fe200078ef8d7 */
[----:B------:R1:W-:Y:S01]  /*16a20*/  LDGSTS.E.BYPASS.LTC128B.128 [R241+0x10800], desc[UR4][R12.64+0x80] ;  /* 0x108000800cf17fae */ /* 0x0003e2000b981a04 */
[-C--:B------:R-:W-:Y:S02]  /*16a30*/  IADD3 R4, P0, PT, R6, R233.reuse, RZ ;  /* 0x000000e906047210 */ /* 0x080fe40007f1e0ff */
[----:B------:R-:W-:Y:S02]  /*16a40*/  LOP3.LUT R214, R5, R140, RZ, 0x3c, !PT ;  /* 0x0000008c05d67212 */ /* 0x000fe400078e3cff */
[----:B------:R-:W-:Y:S02]  /*16a50*/  IADD3.X R5, PT, PT, R7, R234, RZ, P0, !PT ;  /* 0x000000ea07057210 */ /* 0x000fe400007fe4ff */
[----:B------:R-:W-:Y:S01]  /*16a60*/  LOP3.LUT R3, R3, R214, RZ, 0xfc, !PT ;  /* 0x000000d603037212 */ /* 0x000fe200078efcff */
[----:B------:R-:W-:Y:S01]  /*16a70*/  LDGSTS.E.BYPASS.LTC128B.128 [R241+0xd000], desc[UR4][R14.64] ;  /* 0x0d0000000ef17fae */ /* 0x000fe2000b981a04 */
[----:B------:R-:W-:Y:S02]  /*16a80*/  IADD3 R134, PT, PT, R184, UR6, RZ ;  /* 0x00000006b8867c10 */ /* 0x000fe4000fffe0ff */
[----:B------:R-:W-:Y:S02]  /*16a90*/  LEA R186, R3, UR6, 0x1 ;  /* 0x0000000603ba7c11 */ /* 0x000fe4000f8e08ff */
[----:B------:R-:W-:Y:S02]  /*16aa0*/  MOV R2, 0x40 ;  /* 0x0000004000027802 */ /* 0x000fe40000000f00 */
[----:B------:R-:W-:Y:S01]  /*16ab0*/  LOP3.LUT P2, RZ, R142, 0x4, RZ, 0xc0, !PT ;  /* 0x000000048eff7812 */ /* 0x000fe2000784c0ff */
[----:B------:R-:W-:Y:S08]  /*16ac0*/  LDGSTS.E.BYPASS.LTC128B.128 [R241+0x11000], desc[UR4][R14.64+0x80] ;  /* 0x110000800ef17fae */ /* 0x000ff0000b981a04 */
[----:B------:R-:W-:Y:S01]  /*16ad0*/  LDGSTS.E.BYPASS.LTC128B.128 [R241+0xd800], desc[UR4][R10.64] ;  /* 0x0d8000000af17fae */ /* 0x000fe2000b981a04 */
[----:B-1----:R-:W-:Y:S04]  /*16ae0*/  IADD3 R12, P0, PT, R4, R233, RZ ;  /* 0x000000e9040c7210 */ /* 0x002fe80007f1e0ff */
[----:B------:R-:W-:Y:S03]  /*16af0*/  IADD3.X R13, PT, PT, R5, R234, RZ, P0, !PT ;  /* 0x000000ea050d7210 */ /* 0x000fe600007fe4ff */
[----:B------:R-:W-:Y:S01]  /*16b00*/  LDGSTS.E.BYPASS.LTC128B.128 [R241+0x11800], desc[UR4][R10.64+0x80] ;  /* 0x118000800af17fae */ /* 0x000fe2000b981a04 */
[----:B------:R-:W-:Y:S04]  /*16b10*/  LOP3.LUT P0, RZ, R142, 0x2, RZ, 0xc0, !PT ;  /* 0x000000028eff7812 */ /* 0x000fe8000780c0ff */
[----:B------:R-:W-:Y:S02]  /*16b20*/  SEL R213, R143, 0xffffffe0, !P0 ;  /* 0xffffffe08fd57807 */ /* 0x000fe40004000000 */
[----:B------:R-:W-:Y:S01]  /*16b30*/  ISETP.NE.AND P0, PT, R235, RZ, PT ;  /* 0x000000ffeb00720c */ /* 0x000fe20003f05270 */
[----:B------:R-:W-:Y:S01]  /*16b40*/  LDGSTS.E.BYPASS.LTC128B.128 [R241+0xe000], desc[UR4][R8.64] ;  /* 0x0e00000008f17fae */ /* 0x000fe2000b981a04 */
[C---:B------:R-:W-:Y:S02]  /*16b50*/  IADD3 R135, PT, PT, R213.reuse, R186, RZ ;  /* 0x000000bad5877210 */ /* 0x040fe40007ffe0ff */
[----:B------:R-:W-:Y:S05]  /*16b60*/  IADD3 R3, PT, PT, R213, R134, RZ ;  /* 0x00000086d5037210 */ /* 0x000fea0007ffe0ff */
[----:B------:R1:W-:Y:S08]  /*16b70*/  LDGSTS.E.BYPASS.LTC128B.128 [R241+0x12000], desc[UR4][R8.64+0x80] ;  /* 0x1200008008f17fae */ /* 0x0003f0000b981a04 */
[----:B------:R-:W-:Y:S08]  /*16b80*/  LDGSTS.E.BYPASS.LTC128B.128 [R241+0xe800], desc[UR4][R6.64] ;  /* 0x0e80000006f17fae */ /* 0x000ff0000b981a04 */
[----:B------:R-:W-:Y:S08]  /*16b90*/  LDGSTS.E.BYPASS.LTC128B.128 [R241+0x12800], desc[UR4][R6.64+0x80] ;  /* 0x1280008006f17fae */ /* 0x000ff0000b981a04 */
[----:B------:R-:W-:Y:S08]  /*16ba0*/  LDGSTS.E.BYPASS.LTC128B.128 [R241+0xf000], desc[UR4][R4.64] ;  /* 0x0f00000004f17fae */ /* 0x000ff0000b981a04 */
[----:B------:R2:W-:Y:S08]  /*16bb0*/  LDGSTS.E.BYPASS.LTC128B.128 [R241+0x13000], desc[UR4][R4.64+0x80] ;  /* 0x1300008004f17fae */ /* 0x0005f0000b981a04 */
[----:B------:R-:W-:Y:S08]  /*16bc0*/  LDGSTS.E.BYPASS.LTC128B.128 [R241+0xf800], desc[UR4][R12.64] ;  /* 0x0f8000000cf17fae */ /* 0x000ff0000b981a04 */
[----:B------:R3:W-:Y:S08]  /*16bd0*/  LDGSTS.E.BYPASS.LTC128B.128 [R241+0x13800], desc[UR4][R12.64+0x80] ;  /* 0x138000800cf17fae */ /* 0x0007f0000b981a04 */
[----:B------:R-:W-:Y:S08]  /*16be0*/  LDSM.16.M88.4 R64, [R186] ;  /* 0x00000000ba40783b */ /* 0x000ff00000000200 */
[----:B-1----:R-:W2:Y:S08]  /*16bf0*/  LDSM.16.M88.4 R8, [R184+UR6+0x4000] ;  /* 0x00400006b808783b */ /* 0x002eb00008000200 */
[----:B------:R-:W3:Y:S08]  /*16c00*/  LDSM.16.M88.4 R16, [R184+UR6+0x4800] ;  /* 0x00480006b810783b */ /* 0x000ef00008000200 */
[----:B------:R-:W1:Y:S08]  /*16c10*/  LDSM.16.M88.4 R24, [R184+UR6+0x5000] ;  /* 0x00500006b818783b */ /* 0x000e700008000200 */
[----:B------:R-:W0:Y:S08]  /*16c20*/  LDGDEPBAR ;  /* 0x00000000000079af */ /* 0x000e300000000000 */
[----:B------:R-:W4:Y:S08]  /*16c30*/  LDSM.16.M88.4 R32, [R184+UR6+0x5800] ;  /* 0x00580006b820783b */ /* 0x000f300008000200 */
[----:B------:R-:W5:Y:S01]  /*16c40*/  LDSM.16.M88.4 R40, [R184+UR6+0x6000] ;  /* 0x00600006b828783b */ /* 0x000f620008000200 */
[C---:B--2---:R-:W-:Y:S07]  /*16c50*/  HMMA.16816.F32 R4, R64.reuse, R8, RZ ;  /* 0x000000084004723c */ /* 0x044fee00000018ff */
[----:B------:R-:W2:Y:S01]  /*16c60*/  LDSM.16.M88.4 R48, [R184+UR6+0x6800] ;  /* 0x00680006b830783b */ /* 0x000ea20008000200 */
[C---:B------:R-:W-:Y:S07]  /*16c70*/  HMMA.16816.F32 R8, R64.reuse, R10, RZ ;  /* 0x0000000a4008723c */ /* 0x040fee00000018ff */
[----:B------:R-:W2:Y:S01]  /*16c80*/  LDSM.16.M88.4 R56, [R184+UR6+0x7000] ;  /* 0x00700006b838783b */ /* 0x000ea20008000200 */
[C---:B---3--:R-:W-:Y:S07]  /*16c90*/  HMMA.16816.F32 R12, R64.reuse, R16, RZ ;  /* 0x00000010400c723c */ /* 0x048fee00000018ff */
[----:B------:R-:W3:Y:S01]  /*16ca0*/  LDSM.16.M88.4 R136, [R184+UR6+0x7800] ;  /* 0x00780006b888783b */ /* 0x000ee20008000200 */
[C---:B------:R-:W-:Y:S07]  /*16cb0*/  HMMA.16816.F32 R16, R64.reuse, R18, RZ ;  /* 0x000000124010723c */ /* 0x040fee00000018ff */
[----:B------:R-:W-:Y:S01]  /*16cc0*/  LDSM.16.M88.4 R144, [R135] ;  /* 0x000000008790783b */ /* 0x000fe20000000200 */
[C---:B-1----:R-:W-:Y:S07]  /*16cd0*/  HMMA.16816.F32 R20, R64.reuse, R24, RZ ;  /* 0x000000184014723c */ /* 0x042fee00000018ff */
[----:B------:R-:W1:Y:S01]  /*16ce0*/  LDSM.16.M88.4 R148, [R3+0x4000] ;  /* 0x004000000394783b */ /* 0x000e620000000200 */
[C---:B------:R-:W-:Y:S07]  /*16cf0*/  HMMA.16816.F32 R24, R64.reuse, R26, RZ ;  /* 0x0000001a4018723c */ /* 0x040fee00000018ff */
[----:B------:R-:W1:Y:S01]  /*16d00*/  LDSM.16.M88.4 R152, [R3+0x4800] ;  /* 0x004800000398783b */ /* 0x000e620000000200 */
[C---:B----4-:R-:W-:Y:S07]  /*16d10*/  HMMA.16816.F32 R28, R64.reuse, R32, RZ ;  /* 0x00000020401c723c */ /* 0x050fee00000018ff */
[----:B------:R-:W4:Y:S01]  /*16d20*/  LDSM.16.M88.4 R156, [R3+0x5000] ;  /* 0x00500000039c783b */ /* 0x000f220000000200 */
[C---:B------:R-:W-:Y:S07]  /*16d30*/  HMMA.16816.F32 R32, R64.reuse, R34, RZ ;  /* 0x000000224020723c */ /* 0x040fee00000018ff */
[----:B------:R-:W-:Y:S01]  /*16d40*/  LDSM.16.M88.4 R160, [R3+0x6800] ;  /* 0x0068000003a0783b */ /* 0x000fe20000000200 */
[C---:B-----5:R-:W-:Y:S07]  /*16d50*/  HMMA.16816.F32 R36, R64.reuse, R40, RZ ;  /* 0x000000284024723c */ /* 0x060fee00000018ff */
[----:B------:R-:W-:Y:S01]  /*16d60*/  LDSM.16.M88.4 R164, [R3+0x7000] ;  /* 0x0070000003a4783b */ /* 0x000fe20000000200 */
[C---:B------:R-:W-:Y:S07]  /*16d70*/  HMMA.16816.F32 R40, R64.reuse, R42, RZ ;  /* 0x0000002a4028723c */ /* 0x040fee00000018ff */
[----:B------:R-:W5:Y:S01]  /*16d80*/  LD.E R238, desc[UR4][R132.64+0x18c] ;  /* 0x00018c0484ee7980 */ /* 0x000f62000c101900 */
[C---:B--2---:R-:W-:Y:S08]  /*16d90*/  HMMA.16816.F32 R44, R64.reuse, R48, RZ ;  /* 0x00000030402c723c */ /* 0x044ff000000018ff */
[C---:B------:R-:W-:Y:S08]  /*16da0*/  HMMA.16816.F32 R48, R64.reuse, R50, RZ ;  /* 0x000000324030723c */ /* 0x040ff000000018ff */
[C---:B------:R-:W-:Y:S08]  /*16db0*/  HMMA.16816.F32 R52, R64.reuse, R56, RZ ;  /* 0x000000384034723c */ /* 0x040ff000000018ff */
[C---:B------:R-:W-:Y:S08]  /*16dc0*/  HMMA.16816.F32 R56, R64.reuse, R58, RZ ;  /* 0x0000003a4038723c */ /* 0x040ff000000018ff */
[C---:B---3--:R-:W-:Y:S08]  /*16dd0*/  HMMA.16816.F32 R60, R64.reuse, R136, RZ ;  /* 0x00000088403c723c */ /* 0x048ff000000018ff */
[----:B------:R-:W-:Y:S01]  /*16de0*/  HMMA.16816.F32 R64, R64, R138, RZ ;  /* 0x0000008a4040723c */ /* 0x000fe200000018ff */
[----:B------:R-:W2:Y:S07]  /*16df0*/  LDSM.16.M88.4 R136, [R3+0x5800] ;  /* 0x005800000388783b */ /* 0x000eae0000000200 */
[C---:B-1----:R-:W-:Y:S08]  /*16e00*/  HMMA.16816.F32 R4, R144.reuse, R148, R4 ;  /* 0x000000949004723c */ /* 0x042ff00000001804 */
[C---:B------:R-:W-:Y:S01]  /*16e10*/  HMMA.16816.F32 R8, R144.reuse, R150, R8 ;  /* 0x000000969008723c */ /* 0x040fe20000001808 */
[----:B------:R-:W1:Y:S07]  /*16e20*/  LDSM.16.M88.4 R148, [R3+0x6000] ;  /* 0x006000000394783b */ /* 0x000e6e0000000200 */
[C---:B------:R-:W-:Y:S03]  /*16e30*/  HMMA.16816.F32 R12, R144.reuse, R152, R12 ;  /* 0x00000098900c723c */ /* 0x040fe6000000180c */
[----:B------:R-:W-:Y:S04]  /*16e40*/  SEL R153, R2, 0xffffffc0, !P2 ;  /* 0xffffffc002997807 */ /* 0x000fe80005000000 */
[C---:B------:R-:W-:Y:S01]  /*16e50*/  IADD3 R204, PT, PT, R153.reuse, R186, RZ ;  /* 0x000000ba99cc7210 */ /* 0x040fe20007ffe0ff */
[C---:B------:R-:W-:Y:S03]  /*16e60*/  HMMA.16816.F32 R16, R144.reuse, R154, R16 ;  /* 0x0000009a9010723c */ /* 0x040fe60000001810 */
[----:B------:R-:W-:Y:S01]  /*16e70*/  IADD3 R134, PT, PT, R153, R134, RZ ;  /* 0x0000008699867210 */ /* 0x000fe20007ffe0ff */
[----:B------:R-:W-:Y:S01]  /*16e80*/  LDSM.16.M88.4 R168, [R204] ;  /* 0x00000000cca8783b */ /* 0x000fe20000000200 */
[C---:B------:R-:W-:Y:S02]  /*16e90*/  IADD3 R205, PT, PT, R213.reuse, R204, RZ ;  /* 0x000000ccd5cd7210 */ /* 0x040fe40007ffe0ff */
[----:B------:R-:W-:Y:S01]  /*16ea0*/  IADD3 R2, PT, PT, R213, R134, RZ ;  /* 0x00000086d5027210 */ /* 0x000fe20007ffe0ff */
[C---:B----4-:R-:W-:Y:S04]  /*16eb0*/  HMMA.16816.F32 R20, R144.reuse, R156, R20 ;  /* 0x0000009c9014723c */ /* 0x050fe80000001814 */
[----:B------:R-:W3:Y:S04]  /*16ec0*/  LDSM.16.M88.4 R152, [R3+0x7800] ;  /* 0x007800000398783b */ /* 0x000ee80000000200 */
[C---:B------:R-:W-:Y:S04]  /*16ed0*/  HMMA.16816.F32 R24, R144.reuse, R158, R24 ;  /* 0x0000009e9018723c */ /* 0x040fe80000001818 */
[----:B------:R-:W4:Y:S04]  /*16ee0*/  LDSM.16.M88.4 R172, [R134+0x4000] ;  /* 0x0040000086ac783b */ /* 0x000f280000000200 */
[C---:B--2---:R-:W-:Y:S04]  /*16ef0*/  HMMA.16816.F32 R28, R144.reuse, R136, R28 ;  /* 0x00000088901c723c */ /* 0x044fe8000000181c */
[----:B------:R-:W2:Y:S04]  /*16f00*/  LDSM.16.M88.4 R176, [R134+0x4800] ;  /* 0x0048000086b0783b */ /* 0x000ea80000000200 */
[C---:B------:R-:W-:Y:S04]  /*16f10*/  HMMA.16816.F32 R32, R144.reuse, R138, R32 ;  /* 0x0000008a9020723c */ /* 0x040fe80000001820 */
[----:B------:R-:W2:Y:S04]  /*16f20*/  LDSM.16.M88.4 R180, [R134+0x5000] ;  /* 0x0050000086b4783b */ /* 0x000ea80000000200 */
[C---:B-1----:R-:W-:Y:S04]  /*16f30*/  HMMA.16816.F32 R36, R144.reuse, R148, R36 ;  /* 0x000000949024723c */ /* 0x042fe80000001824 */
[----:B------:R-:W1:Y:S04]  /*16f40*/  LDSM.16.M88.4 R156, [R134+0x5800] ;  /* 0x00580000869c783b */ /* 0x000e680000000200 */
[C---:B------:R-:W-:Y:S04]  /*16f50*/  HMMA.16816.F32 R40, R144.reuse, R150, R40 ;  /* 0x000000969028723c */ /* 0x040fe80000001828 */
[----:B------:R-:W1:Y:S04]  /*16f60*/  LDSM.16.M88.4 R136, [R134+0x6000] ;  /* 0x006000008688783b */ /* 0x000e680000000200 */
[C---:B------:R-:W-:Y:S04]  /*16f70*/  HMMA.16816.F32 R44, R144.reuse, R160, R44 ;  /* 0x000000a0902c723c */ /* 0x040fe8000000182c */
[----:B------:R-:W1:Y:S04]  /*16f80*/  LDSM.16.M88.4 R148, [R134+0x6800] ;  /* 0x006800008694783b */ /* 0x000e680000000200 */
[C---:B------:R-:W-:Y:S04]  /*16f90*/  HMMA.16816.F32 R48, R144.reuse, R162, R48 ;  /* 0x000000a29030723c */ /* 0x040fe80000001830 */
[----:B------:R-:W-:Y:S04]  /*16fa0*/  LDSM.16.M88.4 R160, [R2+0x4800] ;  /* 0x0048000002a0783b */ /* 0x000fe80000000200 */
[C---:B------:R-:W-:Y:S04]  /*16fb0*/  HMMA.16816.F32 R52, R144.reuse, R164, R52 ;  /* 0x000000a49034723c */ /* 0x040fe80000001834 */
[----:B------:R-:W-:Y:S04]  /*16fc0*/  LDSM.16.M88.4 R188, [R134+0x9800] ;  /* 0x0098000086bc783b */ /* 0x000fe80000000200 */
[C---:B------:R-:W-:Y:S04]  /*16fd0*/  HMMA.16816.F32 R56, R144.reuse, R166, R56 ;  /* 0x000000a69038723c */ /* 0x040fe80000001838 */
[----:B------:R-:W-:Y:S04]  /*16fe0*/  LDSM.16.M88.4 R164, [R2+0x5000] ;  /* 0x0050000002a4783b */ /* 0x000fe80000000200 */
[C---:B---3--:R-:W-:Y:S04]  /*16ff0*/  HMMA.16816.F32 R60, R144.reuse, R152, R60 ;  /* 0x00000098903c723c */ /* 0x048fe8000000183c */
[----:B------:R-:W-:Y:S04]  /*17000*/  LDSM.16.M88.4 R192, [R134+0xa000] ;  /* 0x00a0000086c0783b */ /* 0x000fe80000000200 */
[----:B------:R-:W-:Y:S04]  /*17010*/  HMMA.16816.F32 R64, R144, R154, R64 ;  /* 0x0000009a9040723c */ /* 0x000fe80000001840 */
[----:B------:R-:W3:Y:S04]  /*17020*/  LDSM.16.M88.4 R144, [R134+0x7000] ;  /* 0x007000008690783b */ /* 0x000ee80000000200 */
[C---:B----4-:R-:W-:Y:S04]  /*17030*/  HMMA.16816.F32 R4, R168.reuse, R172, R4 ;  /* 0x000000aca804723c */ /* 0x050fe80000001804 */
[----:B------:R-:W4:Y:S04]  /*17040*/  LDSM.16.M88.4 R152, [R134+0x7800] ;  /* 0x007800008698783b */ /* 0x000f280000000200 */
[C---:B------:R-:W-:Y:S04]  /*17050*/  HMMA.16816.F32 R8, R168.reuse, R174, R8 ;  /* 0x000000aea808723c */ /* 0x040fe80000001808 */
[----:B------:R-:W-:Y:S04]  /*17060*/  LDSM.16.M88.4 R172, [R2+0x5800] ;  /* 0x0058000002ac783b */ /* 0x000fe80000000200 */
[C---:B--2---:R-:W-:Y:S04]  /*17070*/  HMMA.16816.F32 R12, R168.reuse, R176, R12 ;  /* 0x000000b0a80c723c */ /* 0x044fe8000000180c */
[----:B------:R-:W-:Y:S04]  /*17080*/  LDSM.16.M88.4 R196, [R134+0xa800] ;  /* 0x00a8000086c4783b */ /* 0x000fe80000000200 */
[C---:B------:R-:W-:Y:S04]  /*17090*/  HMMA.16816.F32 R16, R168.reuse, R178, R16 ;  /* 0x000000b2a810723c */ /* 0x040fe80000001810 */
[----:B------:R-:W-:Y:S04]  /*170a0*/  LDSM.16.M88.4 R176, [R2+0x6000] ;  /* 0x0060000002b0783b */ /* 0x000fe80000000200 */
[C---:B------:R-:W-:Y:S04]  /*170b0*/  HMMA.16816.F32 R20, R168.reuse, R180, R20 ;  /* 0x000000b4a814723c */ /* 0x040fe80000001814 */
[----:B------:R-:W-:Y:S04]  /*170c0*/  LDSM.16.M88.4 R200, [R134+0xb000] ;  /* 0x00b0000086c8783b */ /* 0x000fe80000000200 */
[C---:B------:R-:W-:Y:S04]  /*170d0*/  HMMA.16816.F32 R24, R168.reuse, R182, R24 ;  /* 0x000000b6a818723c */ /* 0x040fe80000001818 */
[----:B------:R-:W-:Y:S04]  /*170e0*/  LDSM.16.M88.4 R180, [R184+UR6+0xb800] ;  /* 0x00b80006b8b4783b */ /* 0x000fe80008000200 */
[C---:B-1----:R-:W-:Y:S04]  /*170f0*/  HMMA.16816.F32 R28, R168.reuse, R156, R28 ;  /* 0x0000009ca81c723c */ /* 0x042fe8000000181c */
[----:B------:R-:W-:Y:S04]  /*17100*/  LDSM.16.M88.4 R208, [R2+0x8000] ;  /* 0x0080000002d0783b */ /* 0x000fe80000000200 */
[C---:B------:R-:W-:Y:S04]  /*17110*/  HMMA.16816.F32 R32, R168.reuse, R158, R32 ;  /* 0x0000009ea820723c */ /* 0x040fe80000001820 */
[----:B------:R-:W-:Y:S04]  /*17120*/  LDSM.16.M88.4 R156, [R2+0x4000] ;  /* 0x00400000029c783b */ /* 0x000fe80000000200 */
[C---:B------:R-:W-:Y:S08]  /*17130*/  HMMA.16816.F32 R36, R168.reuse, R136, R36 ;  /* 0x00000088a824723c */ /* 0x040ff00000001824 */
[C---:B------:R-:W-:Y:S01]  /*17140*/  HMMA.16816.F32 R40, R168.reuse, R138, R40 ;  /* 0x0000008aa828723c */ /* 0x040fe20000001828 */
[----:B------:R-:W1:Y:S07]  /*17150*/  LDSM.16.M88.4 R136, [R205] ;  /* 0x00000000cd88783b */ /* 0x000e6e0000000200 */
[C---:B------:R-:W-:Y:S08]  /*17160*/  HMMA.16816.F32 R44, R168.reuse, R148, R44 ;  /* 0x00000094a82c723c */ /* 0x040ff0000000182c */
[C---:B------:R-:W-:Y:S01]  /*17170*/  HMMA.16816.F32 R48, R168.reuse, R150, R48 ;  /* 0x00000096a830723c */ /* 0x040fe20000001830 */
[----:B------:R-:W2:Y:S07]  /*17180*/  LDSM.16.M88.4 R148, [R2+0x6800] ;  /* 0x006800000294783b */ /* 0x000eae0000000200 */
[C---:B---3--:R-:W-:Y:S08]  /*17190*/  HMMA.16816.F32 R52, R168.reuse, R144, R52 ;  /* 0x00000090a834723c */ /* 0x048ff00000001834 */
[C---:B------:R-:W-:Y:S01]  /*171a0*/  HMMA.16816.F32 R56, R168.reuse, R146, R56 ;  /* 0x00000092a838723c */ /* 0x040fe20000001838 */
[----:B------:R-:W3:Y:S07]  /*171b0*/  LDSM.16.M88.4 R144, [R2+0x7000] ;  /* 0x007000000290783b */ /* 0x000eee0000000200 */
[C---:B----4-:R-:W-:Y:S08]  /*171c0*/  HMMA.16816.F32 R60, R168.reuse, R152, R60 ;  /* 0x00000098a83c723c */ /* 0x050ff0000000183c */
[----:B------:R-:W-:Y:S01]  /*171d0*/  HMMA.16816.F32 R64, R168, R154, R64 ;  /* 0x0000009aa840723c */ /* 0x000fe20000001840 */
[----:B------:R-:W4:Y:S07]  /*171e0*/  LDSM.16.M88.4 R152, [R2+0x7800] ;  /* 0x007800000298783b */ /* 0x000f2e0000000200 */
[C---:B-1----:R-:W-:Y:S01]  /*171f0*/  HMMA.16816.F32 R4, R136.reuse, R156, R4 ;  /* 0x0000009c8804723c */ /* 0x042fe20000001804 */
[----:B------:R-:W-:Y:S07]  /*17200*/  LDSM.16.M88.4 R168, [R184+UR6+0xa000] ;  /* 0x00a00006b8a8783b */ /* 0x000fee0008000200 */
[C---:B------:R-:W-:Y:S01]  /*17210*/  HMMA.16816.F32 R8, R136.reuse, R158, R8 ;  /* 0x0000009e8808723c */ /* 0x040fe20000001808 */
[----:B------:R-:W-:Y:S07]  /*17220*/  LDSM.16.M88.4 R156, [R186+0x2000] ;  /* 0x00200000ba9c783b */ /* 0x000fee0000000200 */
[C---:B------:R-:W-:Y:S08]  /*17230*/  HMMA.16816.F32 R12, R136.reuse, R160, R12 ;  /* 0x000000a0880c723c */ /* 0x040ff0000000180c */
[C---:B------:R-:W-:Y:S01]  /*17240*/  HMMA.16816.F32 R16, R136.reuse, R162, R16 ;  /* 0x000000a28810723c */ /* 0x040fe20000001810 */
[----:B------:R-:W1:Y:S07]  /*17250*/  LDSM.16.M88.4 R160, [R184+UR6+0x8000] ;  /* 0x00800006b8a0783b */ /* 0x000e6e0008000200 */
[C---:B------:R-:W-:Y:S08]  /*17260*/  HMMA.16816.F32 R20, R136.reuse, R164, R20 ;  /* 0x000000a48814723c */ /* 0x040ff00000001814 */
[C---:B------:R-:W-:Y:S01]  /*17270*/  HMMA.16816.F32 R24, R136.reuse, R166, R24 ;  /* 0x000000a68818723c */ /* 0x040fe20000001818 */
[----:B------:R-:W5:Y:S07]  /*17280*/  LDSM.16.M88.4 R164, [R184+UR6+0x8800] ;  /* 0x00880006b8a4783b */ /* 0x000f6e0008000200 */
        /* <DEDUP_REMOVED lines=11> */
[----:B------:R-:W3:Y:S07]  /*17340*/  LDSM.16.M88.4 R144, [R184+UR6+0x9800] ;  /* 0x00980006b890783b */ /* 0x000eee0008000200 */
[C---:B----4-:R-:W-:Y:S01]  /*17350*/  HMMA.16816.F32 R60, R136.reuse, R152, R60 ;  /* 0x00000098883c723c */ /* 0x050fe2000000183c */
[----:B------:R-:W-:Y:S07]  /*17360*/  LDSM.16.M88.4 R184, [R134+0x9000] ;  /* 0x0090000086b8783b */ /* 0x000fee0000000200 */
[----:B------:R-:W-:Y:S01]  /*17370*/  HMMA.16816.F32 R64, R136, R154, R64 ;  /* 0x0000009a8840723c */ /* 0x000fe20000001840 */
[----:B------:R-:W-:Y:S07]  /*17380*/  LDSM.16.M88.4 R136, [R135+0x2000] ;  /* 0x002000008788783b */ /* 0x000fee0000000200 */
[C---:B-1----:R-:W-:Y:S01]  /*17390*/  HMMA.16816.F32 R4, R156.reuse, R160, R4 ;  /* 0x000000a09c04723c */ /* 0x042fe20000001804 */
[----:B------:R-:W1:Y:S07]  /*173a0*/  LDSM.16.M88.4 R152, [R3+0x8000] ;  /* 0x008000000398783b */ /* 0x000e6e0000000200 */
[C---:B------:R-:W-:Y:S01]  /*173b0*/  HMMA.16816.F32 R8, R156.reuse, R162, R8 ;  /* 0x000000a29c08723c */ /* 0x040fe20000001808 */
[----:B------:R-:W4:Y:S07]  /*173c0*/  LDSM.16.M88.4 R160, [R3+0x8800] ;  /* 0x0088000003a0783b */ /* 0x000f2e0000000200 */
[C---:B-----5:R-:W-:Y:S08]  /*173d0*/  HMMA.16816.F32 R12, R156.reuse, R164, R12 ;  /* 0x000000a49c0c723c */ /* 0x060ff0000000180c */
        /* <DEDUP_REMOVED lines=17> */
[C---:B------:R-:W-:Y:S01]  /*174f0*/  HMMA.16816.F32 R60, R156.reuse, R180, R60 ;  /* 0x000000b49c3c723c */ /* 0x040fe2000000183c */
[----:B------:R-:W-:Y:S07]  /*17500*/  LDSM.16.M88.4 R204, [R205+0x2000] ;  /* 0x00200000cdcc783b */ /* 0x000fee0000000200 */
[----:B------:R-:W-:Y:S01]  /*17510*/  HMMA.16816.F32 R64, R156, R182, R64 ;  /* 0x000000b69c40723c */ /* 0x000fe20000001840 */
[----:B------:R-:W3:Y:S07]  /*17520*/  LDSM.16.M88.4 R156, [R3+0xa000] ;  /* 0x00a00000039c783b */ /* 0x000eee0000000200 */
[C---:B-1----:R-:W-:Y:S01]  /*17530*/  HMMA.16816.F32 R4, R136.reuse, R152, R4 ;  /* 0x000000988804723c */ /* 0x042fe20000001804 */
[----:B------:R-:W1:Y:S07]  /*17540*/  LDSM.16.M88.4 R180, [R134+0x8000] ;  /* 0x0080000086b4783b */ /* 0x000e6e0000000200 */
[C---:B------:R-:W-:Y:S01]  /*17550*/  HMMA.16816.F32 R8, R136.reuse, R154, R8 ;  /* 0x0000009a8808723c */ /* 0x040fe20000001808 */
[----:B------:R-:W5:Y:S07]  /*17560*/  LDSM.16.M88.4 R152, [R134+0x8800] ;  /* 0x008800008698783b */ /* 0x000f6e0000000200 */
[C---:B----4-:R-:W-:Y:S08]  /*17570*/  HMMA.16816.F32 R12, R136.reuse, R160, R12 ;  /* 0x000000a0880c723c */ /* 0x050ff0000000180c */
[C---:B------:R-:W-:Y:S01]  /*17580*/  HMMA.16816.F32 R16, R136.reuse, R162, R16 ;  /* 0x000000a28810723c */ /* 0x040fe20000001810 */
[----:B------:R-:W4:Y:S07]  /*17590*/  LDSM.16.M88.4 R160, [R134+0xb800] ;  /* 0x00b8000086a0783b */ /* 0x000f2e0000000200 */
        /* <DEDUP_REMOVED lines=107> */
[C---:B----4-:R-:W-:Y:S09]  /*17c50*/  HMMA.16816.F32 R52, R204.reuse, R4, R52 ;  /* 0x00000004cc34723c */ /* 0x050ff20000001834 */
[----:B------:R3:W4:Y:S01]  /*17c60*/  MUFU.TANH R162, R23 ;  /* 0x0000001700a27308 */ /* 0x0007220000002400 */
[----:B------:R-:W-:Y:S01]  /*17c70*/  BAR.SYNC.DEFER_BLOCKING 0x0 ;  /* 0x0000000000007b1d */ /* 0x000fe20000010000 */
        /* <DEDUP_REMOVED lines=93> */
[----:B------:R-:W-:Y:S02]  /*18250*/  IMAD.MOV R5, RZ, RZ, -R5 ;  /* 0x000000ffff057224 */ /* 0x000fe400078e0a05 */
[----:B------:R-:W-:Y:S05]  /*18260*/  ISETP.GE.AND P6, PT, R9, RZ, PT ;  /* 0x000000ff0900720c */ /* 0x000fea0003fc6270 */
[----:B--2---:R-:W1:Y:S02]  /*18270*/  MUFU.RCP R2, R8 ;  /* 0x0000000800027308 */ /* 0x004e640000001000 */
        /* <DEDUP_REMOVED lines=12> */
[----:B------:R-:W4:Y:S02]  /*18340*/  LD.E.64 R12, desc[UR4][R132.64+0x38] ;  /* 0x00003804840c7980 */ /* 0x000f24000c101b00 */
        /* <DEDUP_REMOVED lines=19> */
[-C--:B---3--:R-:W-:Y:S02]  /*18480*/  LEA R18, P1, R9, R228.reuse, 0x2 ;  /* 0x000000e409127211 */ /* 0x088fe400078210ff */
[C---:B------:R-:W-:Y:S01]  /*18490*/  LEA R16, P0, R7.reuse, R228, 0x2 ;  /* 0x000000e407107211 */ /* 0x040fe200078010ff */
[----:B------:R-:W-:Y:S01]  /*184a0*/  IMAD.IADD R4, R7, 0x1, -R9 ;  /* 0x0000000107047824 */ /* 0x000fe200078e0a09 */
[-C--:B------:R-:W-:Y:S02]  /*184b0*/  LEA.HI.X.SX32 R19, R9, R229.reuse, 0x2, P1 ;  /* 0x000000e509137211 */ /* 0x080fe400008f16ff */
[----:B------:R-:W-:Y:S01]  /*184c0*/  LEA.HI.X.SX32 R17, R7, R229, 0x2, P0 ;  /* 0x000000e507117211 */ /* 0x000fe200000f16ff */
[----:B------:R-:W-:Y:S02]  /*184d0*/  IMAD R11, R11, R4, -0x80 ;  /* 0xffffff800b0b7424 */ /* 0x000fe400078e0204 */
[----:B------:R-:W3:Y:S03]  /*184e0*/  LD.E R5, desc[UR4][R18.64] ;  /* 0x0000000412057980 */ /* 0x000ee6000c101900 */
[----:B------:R-:W-:Y:S01]  /*184f0*/  SHF.R.S32.HI R7, RZ, 0x1f, R11 ;  /* 0x0000001fff077819 */ /* 0x000fe2000001140b */
[----:B------:R-:W3:Y:S01]  /*18500*/  LD.E R2, desc[UR4][R16.64] ;  /* 0x0000000410027980 */ /* 0x000ee2000c101900 */
[-C--:B----4-:R-:W-:Y:S02]  /*18510*/  IMAD R4, R13, R11.reuse, RZ ;  /* 0x0000000b0d047224 */ /* 0x090fe400078e02ff */
[C---:B------:R-:W-:Y:S04]  /*18520*/  IMAD.WIDE.U32 R8, R12.reuse, R11, RZ ;  /* 0x0000000b0c087225 */ /* 0x040fe800078e00ff */
[----:B------:R-:W-:Y:S05]  /*18530*/  IMAD R4, R12, R7, R4 ;  /* 0x000000070c047224 */ /* 0x000fea00078e0204 */
[----:B------:R-:W-:Y:S01]  /*18540*/  IADD3 R9, PT, PT, R9, R4, RZ ;  /* 0x0000000409097210 */ /* 0x000fe20007ffe0ff */
[----:B---3--:R-:W-:Y:S04]  /*18550*/  IMAD.IADD R5, R5, 0x1, -R2 ;  /* 0x0000000105057824 */ /* 0x008fe800078e0a02 */
[----:B--2---:R-:W-:Y:S01]  /*18560*/  IMAD R7, R15, R5, RZ ;  /* 0x000000050f077224 */ /* 0x004fe200078e02ff */
[----:B------:R-:W-:Y:S01]  /*18570*/  SHF.R.S32.HI R2, RZ, 0x1f, R5 ;  /* 0x0000001fff027819 */ /* 0x000fe20000011405 */
[----:B------:R-:W-:Y:S04]  /*18580*/  IMAD.WIDE.U32 R8, R5, R14, R8 ;  /* 0x0000000e05087225 */ /* 0x000fe800078e0008 */
[----:B------:R-:W-:Y:S01]  /*18590*/  IMAD R7, R14, R2, R7 ;  /* 0x000000020e077224 */ /* 0x000fe200078e0207 */
[C---:B------:R-:W-:Y:S03]  /*185a0*/  LEA R218, P0, R8.reuse, R218, 0x1 ;  /* 0x000000da08da7211 */ /* 0x040fe600078008ff */
[----:B------:R-:W-:Y:S05]  /*185b0*/  IMAD.IADD R7, R9, 0x1, R7 ;  /* 0x0000000109077824 */ /* 0x000fea00078e0207 */
[----:B------:R-:W-:Y:S02]  /*185c0*/  LEA.HI.X R219, R8, R219, R7, 0x1, P0 ;  /* 0x000000db08db7211 */ /* 0x000fe400000f0c07 */
.L_x_4202:
[----:B------:R-:W-:Y:S05]  /*185d0*/  BSYNC.RECONVERGENT B0 ;  /* 0x0000000000007941 */ /* 0x000fea0003800200 */
.L_x_4201:
[----:B------:R-:W-:Y:S01]  /*185e0*/  @!PT LDS RZ, [RZ] ;  /* 0x00000000fffff984 */ /* 0x000fe20000000800 */
[----:B------:R-:W-:Y:S01]  /*185f0*/  @!PT LDS RZ, [RZ] ;  /* 0x00000000fffff984 */ /* 0x000fe20000000800 */
[----:B------:R-:W-:Y:S01]  /*18600*/  @!PT LDS RZ, [RZ] ;  /* 0x00000000fffff984 */ /* 0x000fe20000000800 */
[----:B------:R2:W-:Y:S01]  /*18610*/  LDGSTS.E.BYPASS.LTC128B.128 [R241+0x4000], desc[UR4][R218.64] ;  /* 0x04000000daf17fae */ /* 0x0005e2000b981a04 */
[----:B------:R-:W-:Y:S02]  /*18620*/  IADD3 R16, P0, PT, R3, R218, RZ ;  /* 0x000000da03107210 */ /* 0x000fe40007f1e0ff */
[----:B------:R-:W-:Y:S01]  /*18630*/  SHF.L.U64.HI R2, R216, 0x5, R217 ;  /* 0x00000005d8027819 */ /* 0x000fe200000102d9 */
[----:B------:R2:W-:Y:S01]  /*18640*/  LDGSTS.E.BYPASS.LTC128B.128 [R241+0x8000], desc[UR4][R218.64+0x80] ;  /* 0x08000080daf17fae */ /* 0x0005e2000b981a04 */
[-C--:B-1----:R-:W-:Y:S03]  /*18650*/  IADD3 R12, P1, PT, R16, R3.reuse, RZ ;  /* 0x00000003100c7210 */ /* 0x082fe60007f3e0ff */
[----:B---3--:R-:W-:Y:S01]  /*18660*/  IMAD.X R17, R2, 0x1, R219, P0 ;  /* 0x0000000102117824 */ /* 0x008fe200000e06db */
        /* <DEDUP_REMOVED lines=26> */
.L_x_4200:
[----:B------:R-:W-:Y:S05]  /*18810*/  BSYNC.RECONVERGENT B1 ;  /* 0x0000000000017941 */ /* 0x000fea0003800200 */
.L_x_4199:
        /* <DEDUP_REMOVED lines=63> */
[-CC-:B------:R-:W-:Y:S01]  /*18c10*/  FFMA.FTZ R145, R145, R135.reuse, -R156.reuse ;  /* 0x0000008791917223 */ /* 0x180fe2000001089c */
[C---:B------:R-:W-:Y:S01]  /*18c20*/  IADD3 R141, PT, PT, R213.reuse, R146, RZ ;  /* 0x00000092d58d7210 */ /* 0x040fe20007ffe0ff */
[----:B------:R-:W2:Y:S01]  /*18c30*/  LDSM.16.MT88.4 R12, [R146+0xc000] ;  /* 0x00c00000920c783b */ /* 0x000ea20000004200 */
[----:B------:R-:W4:Y:S01]  /*18c40*/  MUFU.EX2 R2, R4 ;  /* 0x0000000400027308 */ /* 0x000f220000000800 */
[----:B------:R-:W-:Y:S01]  /*18c50*/  IADD3 R8, PT, PT, R146, 0xc000, RZ ;  /* 0x0000c00092087810 */ /* 0x000fe20007ffe0ff */
        /* <DEDUP_REMOVED lines=8> */
[C---:B------:R-:W-:Y:S01]  /*18ce0*/  FMUL.FTZ R11, R0.reuse, R127 ;  /* 0x0000007f000b7220 */ /* 0x040fe20000410000 */
        /* <DEDUP_REMOVED lines=19> */
[C---:B------:R-:W-:Y:S01]  /*18e20*/  FMUL.FTZ R32, R2.reuse, R100 ;  /* 0x0000006402207220 */ /* 0x040fe20000410000 */
        /* <DEDUP_REMOVED lines=53> */
[-C--:B------:R-:W-:Y:S01]  /*19180*/  FFMA.FTZ R201, R201, R135.reuse, -R156 ;  /* 0x00000087c9c97223 */ /* 0x080fe2000001089c */
        /* <DEDUP_REMOVED lines=17> */
[--C-:B------:R-:W-:Y:S01]  /*192a0*/  FFMA.FTZ R163, R163, R135, -R156.reuse ;  /* 0x00000087a3a37223 */ /* 0x100fe2000001089c */
        /* <DEDUP_REMOVED lines=59> */
[-CC-:B------:R-:W-:Y:S01]  /*19660*/  FFMA.FTZ R167, R169, R135.reuse, -R158.reuse ;  /* 0x00000087a9a77223 */ /* 0x180fe2000001089e */
[-CC-:B------:R-:W-:Y:S01]  /*19670*/  FFMA.FTZ R196, R165, R135.reuse, -R158.reuse ;  /* 0x00000087a5c47223 */ /* 0x180fe2000001089e */
        /* <DEDUP_REMOVED lines=14> */
[C---:B------:R-:W-:Y:S01]  /*19760*/  FFMA.FTZ R153, R2.reuse, R239, R153 ;  /* 0x000000ef02997223 */ /* 0x040fe20000010099 */
[----:B------:R-:W-:Y:S01]  /*19770*/  ISETP.GT.AND P0, PT, R235, RZ, PT ;  /* 0x000000ffeb00720c */ /* 0x000fe20003f04270 */
        /* <DEDUP_REMOVED lines=14> */
[----:B------:R-:W-:Y:S01]  /*19860*/  IADD3 R235, PT, PT, R235, -0x1, RZ ;  /* 0xffffffffebeb7810 */ /* 0x000fe20007ffe0ff */
[C---:B--2---:R-:W-:Y:S03]  /*19870*/  HMMA.16816.F32 R60, R128.reuse, R84, R60 ;  /* 0x00000054803c723c */ /* 0x044fe6000000183c */
[----:B------:R-:W-:Y:S03]  /*19880*/  FADD.FTZ R147, R147, R150 ;  /* 0x0000009693937221 */ /* 0x000fe60000010000 */
        /* <DEDUP_REMOVED lines=8> */
[C---:B------:R-:W-:Y:S08]  /*19910*/  HMMA.16816.F32 R4, R68.reuse, R76, R4 ;  /* 0x0000004c4404723c */ /* 0x040ff00000001804 */
[----:B------:R-:W2:Y:S01]  /*19920*/  MUFU.EX2 R207, R207 ;  /* 0x000000cf00cf7308 */ /* 0x000ea20000000800 */
[----:B------:R-:W-:Y:S01]  /*19930*/  FADD.FTZ R98, R98, R145 ;  /* 0x0000009162627221 */ /* 0x000fe20000010000 */
[C---:B------:R-:W-:Y:S01]  /*19940*/  HMMA.16816.F32 R8, R68.reuse, R78, R8 ;  /* 0x0000004e4408723c */ /* 0x040fe20000001808 */
[----:B------:R-:W1:Y:S02]  /*19950*/  LDSM.16.MT88.4 R76, [R146+0x10800] ;  /* 0x01080000924c783b */ /* 0x000e640000004200 */
[----:B------:R-:W-:Y:S05]  /*19960*/  FADD.FTZ R105, R105, R98 ;  /* 0x0000006269697221 */ /* 0x000fea0000010000 */
[----:B------:R-:W-:Y:S01]  /*19970*/  MUFU.EX2 R170, R170 ;  /* 0x000000aa00aa7308 */ /* 0x000fe20000000800 */
[----:B------:R-:W-:Y:S01]  /*19980*/  FADD.FTZ R106, R106, R105 ;  /* 0x000000696a6a7221 */ /* 0x000fe20000010000 */
[C---:B---3--:R-:W-:Y:S08]  /*19990*/  HMMA.16816.F32 R12, R68.reuse, R80, R12 ;  /* 0x00000050440c723c */ /* 0x048ff0000000180c */
        /* <DEDUP_REMOVED lines=191> */
[----:B------:R-:W-:Y:S02]  /*1a590*/  F2FP.F16.F32.PACK_AB R68, R200, R157 ;  /* 0x0000009dc844723e */ /* 0x000fe400000000ff */
[----:B------:R-:W-:Y:S02]  /*1a5a0*/  F2FP.F16.F32.PACK_AB R69, R138, R139 ;  /* 0x0000008b8a45723e */ /* 0x000fe400000000ff */
[----:B------:R-:W-:Y:S02]  /*1a5b0*/  F2FP.F16.F32.PACK_AB R70, R158, R155 ;  /* 0x0000009b9e46723e */ /* 0x000fe400000000ff */
[----:B------:R-:W-:Y:S02]  /*1a5c0*/  F2FP.F16.F32.PACK_AB R71, R156, R137 ;  /* 0x000000899c47723e */ /* 0x000fe400000000ff */
[----:B-1----:R-:W-:Y:S05]  /*1a5d0*/  MOV R141, R134 ;  /* 0x00000086008d7202 */ /* 0x002fea0000000f00 */
        /* <DEDUP_REMOVED lines=19> */
[----:B------:R-:W1:Y:S02]  /*1a710*/  LDSM.16.MT88.4 R4, [R213+0x7800] ;  /* 0x00780000d504783b */ /* 0x000e640000004200 */
        /* <DEDUP_REMOVED lines=48> */
[----:B------:R-:W-:Y:S01]  /*1aa20*/  FADD.FTZ R239, R158, R155 ;  /* 0x0000009b9eef7221 */ /* 0x000fe20000010000 */
[----:B------:R-:W-:Y:S07]  /*1aa30*/  @P0 BRA `(.L_x_4203) ;  /* 0xffffffb8001c0947 */ /* 0x000fee000383ffff */
.L_x_4196:
        /* <DEDUP_REMOVED lines=10> */
.L_x_4218:
        /* <DEDUP_REMOVED lines=23> */
[C---:B------:R-:W-:Y:S01]  /*1ac50*/  FMUL.FTZ R131, R10.reuse, R131 ;  /* 0x000000830a837220 */ /* 0x040fe20000410000 */
        /* <DEDUP_REMOVED lines=146> */
[----:B------:R-:W-:Y:S01]  /*1b580*/  MOV R141, RZ ;  /* 0x000000ff008d7202 */ /* 0x000fe20000000f00 */
[----:B------:R-:W-:-:S02]  /*1b590*/  @P0 IMAD R11, R49, R227, RZ ;  /* 0x000000e3310b0224 */ /* 0x000fc400078e02ff */
[----:B----4-:R-:W-:Y:S01]  /*1b5a0*/  @P0 IMAD.WIDE.U32 R14, R48, R227, RZ ;  /* 0x000000e3300e0225 */ /* 0x010fe200078e00ff */
[----:B------:R-:W4:Y:S03]  /*1b5b0*/  @P5 MUFU.LG2 R12, R7 ;  /* 0x00000007000c5308 */ /* 0x000f260000000c00 */
[----:B------:R-:W-:Y:S01]  /*1b5c0*/  @!P0 IMAD.IADD R6, R51, 0x1, R6 ;  /* 0x0000000133068824 */ /* 0x000fe200078e0206 */
[----:B------:R-:W-:Y:S01]  /*1b5d0*/  @P0 IADD3 R6, PT, PT, R15, R11, RZ ;  /* 0x0000000b0f060210 */ /* 0x000fe20007ffe0ff */
[----:B-1----:R-:W-:-:S04]  /*1b5e0*/  IMAD.WIDE.U32 R16, R5, R48, R140 ;  /* 0x0000003005107225 */ /* 0x002fc800078e008c */
[----:B------:R-:W-:Y:S02]  /*1b5f0*/  IMAD R15, R49, R5, RZ ;  /* 0x00000005310f7224 */ /* 0x000fe400078e02ff */
[-C--:B------:R-:W-:Y:S02]  /*1b600*/  IMAD R13, R23, R223.reuse, RZ ;  /* 0x000000df170d7224 */ /* 0x080fe400078e02ff */
[----:B------:R-:W-:-:S04]  /*1b610*/  IMAD.WIDE.U32 R18, R22, R223, RZ ;  /* 0x000000df16127225 */ /* 0x000fc800078e00ff */
[----:B------:R-:W-:Y:S01]  /*1b620*/  @P0 IMAD.MOV.U32 R50, RZ, RZ, R14 ;  /* 0x000000ffff320224 */ /* 0x000fe200078e000e */
[----:B------:R-:W-:Y:S01]  /*1b630*/  IADD3 R15, PT, PT, R17, R15, RZ ;  /* 0x0000000f110f7210 */ /* 0x000fe20007ffe0ff */
[----:B------:R-:W-:-:S03]  /*1b640*/  IMAD.IADD R13, R19, 0x1, R13 ;  /* 0x00000001130d7824 */ /* 0x000fc600078e020d */
[----:B------:R-:W-:Y:S02]  /*1b650*/  IADD3 R50, P3, P2, R18, R16, R50 ;  /* 0x0000001012327210 */ /* 0x000fe40007a7e032 */
[----:B------:R-:W-:Y:S02]  /*1b660*/  SHF.R.U32.HI R2, RZ, 0x3, R142 ;  /* 0x00000003ff027819 */ /* 0x000fe4000001168e */
[----:B------:R-:W-:Y:S02]  /*1b670*/  IADD3.X R51, PT, PT, R13, R15, R6, P3, P2 ;  /* 0x0000000f0d337210 */ /* 0x000fe40001fe4406 */
[----:B------:R-:W-:Y:S01]  /*1b680*/  LOP3.LUT R15, R232, 0x1c0, RZ, 0xc0, !PT ;  /* 0x000001c0e80f7812 */ /* 0x000fe200078ec0ff */
[----:B---3--:R-:W-:Y:S01]  /*1b690*/  @P6 FMUL.FTZ R13, R4, 0.69314718246459960938 ;  /* 0x3f317218040d6820 */ /* 0x008fe20000410000 */
[----:B----4-:R-:W-:Y:S01]  /*1b6a0*/  @P5 FMUL.FTZ R12, R12, 0.69314718246459960938 ;  /* 0x3f3172180c0c5820 */ /* 0x010fe20000410000 */
[----:B------:R-:W-:Y:S02]  /*1b6b0*/  IADD3 R11, PT, PT, -R5, R226, RZ ;  /* 0x000000e2050b7210 */ /* 0x000fe40007ffe1ff */
[----:B------:R-:W-:-:S02]  /*1b6c0*/  IADD3 R8, PT, PT, R2, 0x10, RZ ;  /* 0x0000001002087810 */ /* 0x000fc40007ffe0ff */
[----:B------:R-:W-:Y:S02]  /*1b6d0*/  IADD3 R14, PT, PT, R2, 0x30, RZ ;  /* 0x00000030020e7810 */ /* 0x000fe40007ffe0ff */
[----:B------:R-:W-:Y:S02]  /*1b6e0*/  LOP3.LUT R15, R15, 0x38, R142, 0xf8, !PT ;  /* 0x000000380f0f7812 */ /* 0x000fe400078ef88e */
[----:B------:R-:W-:Y:S01]  /*1b6f0*/  MOV R6, 0x7f800000 ;  /* 0x7f80000000067802 */ /* 0x000fe20000000f00 */
[C---:B-----5:R-:W-:Y:S01]  /*1b700*/  @P6 FFMA.FTZ R6, R0.reuse, R134, R13 ;  /* 0x0000008600066223 */ /* 0x060fe2000001000d */
[----:B------:R-:W-:Y:S01]  /*1b710*/  MOV R4, 0x7f800000 ;  /* 0x7f80000000047802 */ /* 0x000fe20000000f00 */
[----:B------:R-:W-:Y:S01]  /*1b720*/  @P5 FFMA.FTZ R4, R0, R3, R12 ;  /* 0x0000000300045223 */ /* 0x000fe2000001000c */
[-C--:B------:R-:W-:Y:S02]  /*1b730*/  ISETP.GE.AND P4, PT, R8, R11.reuse, PT ;  /* 0x0000000b0800720c */ /* 0x080fe40003f86270 */
[----:B------:R-:W-:-:S02]  /*1b740*/  ISETP.GE.AND P2, PT, R14, R11, PT ;  /* 0x0000000b0e00720c */ /* 0x000fc40003f46270 */
[----:B------:R-:W-:Y:S02]  /*1b750*/  LOP3.LUT R0, R212, 0x30, RZ, 0xc0, !PT ;  /* 0x00000030d4007812 */ /* 0x000fe400078ec0ff */
[----:B------:R-:W-:Y:S02]  /*1b760*/  SHF.R.U32.HI R3, RZ, 0x2, R142 ;  /* 0x00000002ff037819 */ /* 0x000fe4000001168e */
[----:B------:R-:W-:Y:S02]  /*1b770*/  IADD3 R16, PT, PT, R2, 0x20, RZ ;  /* 0x0000002002107810 */ /* 0x000fe40007ffe0ff */
[----:B------:R-:W-:Y:S02]  /*1b780*/  LOP3.LUT R15, R15, R140, RZ, 0x3c, !PT ;  /* 0x0000008c0f0f7212 */ /* 0x000fe400078e3cff */
[----:B------:R-:W-:Y:S02]  /*1b790*/  P2R R8, PR, RZ, 0x10 ;  /* 0x00000010ff087803 */ /* 0x000fe40000000000 */
[----:B------:R-:W-:-:S02]  /*1b7a0*/  P2R R7, PR, RZ, 0x4 ;  /* 0x00000004ff077803 */ /* 0x000fc40000000000 */
[----:B------:R-:W-:Y:S02]  /*1b7b0*/  LOP3.LUT R0, R0, 0x7, R3, 0xf8, !PT ;  /* 0x0000000700007812 */ /* 0x000fe400078ef803 */
[-C--:B------:R-:W-:Y:S02]  /*1b7c0*/  ISETP.GE.AND P4, PT, R16, R11.reuse, PT ;  /* 0x0000000b1000720c */ /* 0x080fe40003f86270 */
[----:B------:R-:W-:Y:S02]  /*1b7d0*/  ISETP.GE.AND P3, PT, R2, R11, PT ;  /* 0x0000000b0200720c */ /* 0x000fe40003f66270 */
[----:B------:R-:W-:Y:S02]  /*1b7e0*/  LOP3.LUT P2, RZ, R142, 0x3, RZ, 0xc0, !PT ;  /* 0x000000038eff7812 */ /* 0x000fe4000784c0ff */
        /* <DEDUP_REMOVED lines=9> */
.L_x_4205:
        /* <DEDUP_REMOVED lines=24> */
.L_x_4207:
[----:B------:R-:W-:Y:S05]  /*1ba00*/  BSYNC.RECONVERGENT B0 ;  /* 0x0000000000007941 */ /* 0x000fea0003800200 */
.L_x_4206:
        /* <DEDUP_REMOVED lines=9> */
.L_x_4209:
[----:B------:R-:W-:Y:S05]  /*1baa0*/  BSYNC.RECONVERGENT B0 ;  /* 0x0000000000007941 */ /* 0x000fea0003800200 */
.L_x_4208:
        /* <DEDUP_REMOVED lines=15> */
.L_x_4211:
[----:B------:R-:W-:Y:S05]  /*1bba0*/  BSYNC.RECONVERGENT B0 ;  /* 0x0000000000007941 */ /* 0x000fea0003800200 */
.L_x_4210:
        /* <DEDUP_REMOVED lines=14> */
.L_x_4213:
[----:B------:R-:W-:Y:S05]  /*1bc90*/  BSYNC.RECONVERGENT B0 ;  /* 0x0000000000007941 */ /* 0x000fea0003800200 */
.L_x_4212:
[----:B------:R-:W-:Y:S02]  /*1bca0*/  ISETP.NE.AND P0, PT, R7, RZ, PT ;  /* 0x000000ff0700720c */ /* 0x000fe40003f05270 */
[----:B------:R-:W-:-:S11]  /*1bcb0*/  MOV R223, 0x0 ;  /* 0x0000000000df7802 */ /* 0x000fd60000000f00 */
[----:B-1234-:R-:W-:Y:S05]  /*1bcc0*/  @P0 RET.REL.NODEC R222 `(_ZN5flash24flash_fwd_splitkv_kernelI23Flash_fwd_kernel_traitsILi128ELi64ELi128ELi4ELb0ELb0EN7cutlass6half_tE19Flash_kernel_traitsILi128ELi64ELi128ELi4ES3_EELb0ELb0ELb0ELb0ELb1ELb1ELb0ELb1EEEvNS_16Flash_fwd_paramsE) ;  /* 0xfffffe40decc0950 */ /* 0x01efea0003c3ffff */
        /* <DEDUP_REMOVED lines=13> */
[----:B-1----:R-:W-:Y:S05]  /*1bda0*/  RET.REL.NODEC R222 `(_ZN5flash24flash_fwd_splitkv_kernelI23Flash_fwd_kernel_traitsILi128ELi64ELi128ELi4ELb0ELb0EN7cutlass6half_tE19Flash_kernel_traitsILi128ELi64ELi128ELi4ES3_EELb0ELb0ELb0ELb0ELb1ELb1ELb0ELb1EEEvNS_16Flash_fwd_paramsE) ;  /* 0xfffffe40de947950 */ /* 0x002fea0003c3ffff */
.L_x_4204:
[----:B------:R-:W-:Y:S01]  /*1bdb0*/  MOV R5, 0x2 ;  /* 0x0000000200057802 */ /* 0x000fe20000000f00 */
[----:B------:R-:W-:Y:S01]  /*1bdc0*/  IMAD.MOV.U32 R2, RZ, RZ, 0x1f ;  /* 0x0000001fff027424 */ /* 0x000fe200078e00ff */
[----:B------:R-:W-:-:S07]  /*1bdd0*/  MOV R4, 0xffffffff ;  /* 0xffffffff00047802 */ /* 0x000fce0000000f00 */
[----:B-1---5:R-:W-:Y:S05]  /*1bde0*/  WARPSYNC.COLLECTIVE R4, `(.L_x_4214) ;  /* 0x0000000004087348 */ /* 0x022fea0003c00000 */
[----:B------:R2:W3:Y:S02]  /*1bdf0*/  SHFL.BFLY P0, R9, R239, R5, R2 ;  /* 0x0c000005ef097389 */ /* 0x0004e40000000002 */
[----:B-123-5:R-:W-:Y:S05]  /*1be00*/  ENDCOLLECTIVE ;  /* 0x000000000000791b */ /* 0x02efea0003800000 */
.L_x_4214:
[----:B------:R-:W-:Y:S02]  /*1be10*/  IMAD.MOV.U32 R6, RZ, RZ, R9 ;  /* 0x000000ffff067224 */ /* 0x000fe400078e0009 */
[----:B------:R-:W-:Y:S02]  /*1be20*/  IMAD.MOV.U32 R5, RZ, RZ, 0x1 ;  /* 0x00000001ff057424 */ /* 0x000fe400078e00ff */
[----:B------:R-:W-:-:S05]  /*1be30*/  FADD.FTZ R7, R6, R239 ;  /* 0x000000ef06077221 */ /* 0x000fca0000010000 */
[----:B------:R-:W-:-:S07]  /*1be40*/  MOV R239, R7 ;  /* 0x0000000700ef7202 */ /* 0x000fce0000000f00 */
[----:B------:R-:W-:Y:S05]  /*1be50*/  WARPSYNC.COLLECTIVE R4, `(.L_x_4215) ;  /* 0x0000000004087348 */ /* 0x000fea0003c00000 */
[----:B------:R1:W2:Y:S02]  /*1be60*/  SHFL.BFLY P0, R9, R239, R5, R2 ;  /* 0x0c000005ef097389 */ /* 0x0002a40000000002 */
[----:B-12---:R-:W-:Y:S05]  /*1be70*/  ENDCOLLECTIVE ;  /* 0x000000000000791b */ /* 0x006fea0003800000 */
.L_x_4215:
[----:B------:R-:W-:Y:S01]  /*1be80*/  MOV R239, R237 ;  /* 0x000000ed00ef7202 */ /* 0x000fe20000000f00 */
[----:B------:R-:W-:Y:S01]  /*1be90*/  IMAD.MOV.U32 R5, RZ, RZ, 0x2 ;  /* 0x00000002ff057424 */ /* 0x000fe200078e00ff */
[----:B------:R-:W-:-:S07]  /*1bea0*/  MOV R8, R9 ;  /* 0x0000000900087202 */ /* 0x000fce0000000f00 */
[----:B------:R-:W-:Y:S05]  /*1beb0*/  WARPSYNC.COLLECTIVE R4, `(.L_x_4216) ;  /* 0x0000000004087348 */ /* 0x000fea0003c00000 */
[----:B------:R1:W2:Y:S02]  /*1bec0*/  SHFL.BFLY P0, R9, R239, R5, R2 ;  /* 0x0c000005ef097389 */ /* 0x0002a40000000002 */
[----:B-12---:R-:W-:Y:S05]  /*1bed0*/  ENDCOLLECTIVE ;  /* 0x000000000000791b */ /* 0x006fea0003800000 */
.L_x_4216:
[----:B------:R-:W-:Y:S01]  /*1bee0*/  FADD.FTZ R8, R7, R8 ;  /* 0x0000000807087221 */ /* 0x000fe20000010000 */
[----:B------:R-:W-:Y:S01]  /*1bef0*/  FADD.FTZ R6, R9, R237 ;  /* 0x000000ed09067221 */ /* 0x000fe20000010000 */
[----:B------:R-:W-:-:S04]  /*1bf00*/  MOV R5, 0x1 ;  /* 0x0000000100057802 */ /* 0x000fc80000000f00 */
[----:B------:R-:W-:-:S07]  /*1bf10*/  MOV R239, R6 ;  /* 0x0000000600ef7202 */ /* 0x000fce0000000f00 */
[----:B------:R-:W-:Y:S05]  /*1bf20*/  WARPSYNC.COLLECTIVE R4, `(.L_x_4217) ;  /* 0x0000000004087348 */ /* 0x000fea0003c00000 */
[----:B------:R1:W2:Y:S02]  /*1bf30*/  SHFL.BFLY P0, R9, R239, R5, R2 ;  /* 0x0c000005ef097389 */ /* 0x0002a40000000002 */
[----:B-12---:R-:W-:Y:S05]  /*1bf40*/  ENDCOLLECTIVE ;  /* 0x000000000000791b */ /* 0x006fea0003800000 */
.L_x_4217:
[----:B------:R-:W-:Y:S05]  /*1bf50*/  BRA `(.L_x_4218) ;  /* 0xffffffe800e07947 */ /* 0x000fea000383ffff */
.L_x_4219:
        /* <DEDUP_REMOVED lines=10> */
.L_x_14919:


//--------------------- .text._ZN5flash24flash_fwd_splitkv_kernelI23Flash_fwd_kernel_traitsILi128ELi64ELi128ELi4ELb0ELb0EN7cutlass6half_tE19Flash_kernel_traitsILi128ELi64ELi128ELi4ES3_EELb0ELb0ELb1ELb0ELb0ELb0ELb0ELb1EEEvNS_16Flash_fwd_paramsE --------------------------
	.section	.text._ZN5flash24flash_fwd_splitkv_kernelI23Flash_fwd_kernel_traitsILi128ELi64ELi128ELi4ELb0ELb0EN7cutlass6half_tE19Flash_kernel_traitsILi128ELi64ELi128ELi4ES3_EELb0ELb0ELb1ELb0ELb0ELb0ELb0ELb1EEEvNS_16Flash_fwd_paramsE,"ax",@progbits
	.align	128
        .global         _ZN5flash24flash_fwd_splitkv_kernelI23Flash_fwd_kernel_traitsILi128ELi64ELi128ELi4ELb0ELb0EN7cutlass6half_tE19Flash_kernel_traitsILi128ELi64ELi128ELi4ES3_EELb0ELb0ELb1ELb0ELb0ELb0ELb0ELb1EEEvNS_16Flash_fwd_paramsE
        .type           _ZN5flash24flash_fwd_splitkv_kernelI23Flash_fwd_kernel_traitsILi128ELi64ELi128ELi4ELb0ELb0EN7cutlass6half_tE19Flash_kernel_traitsILi128ELi64ELi128ELi4ES3_EELb0ELb0ELb1ELb0ELb0ELb0ELb0ELb1EEEvNS_16Flash_fwd_paramsE,@function
        .size           _ZN5flash24flash_fwd_splitkv_kernelI23Flash_fwd_kernel_traitsILi128ELi64ELi128ELi4ELb0ELb0EN7cutlass6half_tE19Flash_kernel_traitsILi128ELi64ELi128ELi4ES3_EELb0ELb0ELb1ELb0ELb0ELb0ELb0ELb1EEEvNS_16Flash_fwd_paramsE,(.L_x_14920 - _ZN5flash24flash_fwd_splitkv_kernelI23Flash_fwd_kernel_traitsILi128ELi64ELi128ELi4ELb0ELb0EN7cutlass6half_tE19Flash_kernel_traitsILi128ELi64ELi128ELi4ES3_EELb0ELb0ELb1ELb0ELb0ELb0ELb0ELb1EEEvNS_16Flash_fwd_paramsE)
        .other          _ZN5flash24flash_fwd_splitkv_kernelI23Flash_fwd_kernel_traitsILi128ELi64ELi128ELi4ELb0ELb0EN7cutlass6half_tE19Flash_kernel_traitsILi128ELi64ELi128ELi4ES3_EELb0ELb0ELb1ELb0ELb0ELb0ELb0ELb1EEEvNS_16Flash_fwd_paramsE,@"STO_CUDA_ENTRY STV_DEFAULT"
_ZN5flash24flash_fwd_splitkv_kernelI23Flash_fwd_kernel_traitsILi128ELi64ELi128ELi4ELb0ELb0EN7cutlass6half_tE19Flash_kernel_traitsILi128ELi64ELi128ELi4ES3_EELb0ELb0ELb1ELb0ELb0ELb0ELb0ELb1EEEvNS_16Flash_fwd_paramsE:
.text._ZN5flash24flash_fwd_splitkv_kernelI23Flash_fwd_kernel_traitsILi128ELi64ELi128ELi4ELb0ELb0EN7cutlass6half_tE19Flash_kernel_traitsILi128ELi64ELi128ELi4ES3_EELb0ELb0ELb1ELb0ELb0ELb0ELb0ELb1EEEvNS_16Flash_fwd_paramsE:
[----:B------:R-:W-:Y:S01]  /*0000*/  LDC R1, c[0x0][0x37c] ;  /* 0x0000df00ff017b82 */ /* 0x000fe20000000800 */
[----:B------:R-:W1:Y:S07]  /*0010*/  S2R R217, SR_CTAID.X ;  /* 0x0000000000d97919 */ /* 0x000e6e0000002500 */
[----:B------:R-:W2:Y:S01]  /*0020*/  LDC.64 R132, c[0x0][0x348] ;  /* 0x0000d200ff847b82 */ /* 0x000ea20000000a00 */
[----:B------:R-:W-:Y:S01]  /*0030*/  BSSY.RECONVERGENT B4, `(.L_x_4220) ;  /* 0x0000005000047945 */ /* 0x000fe20003800200 */
[----:B------:R-:W-:Y:S01]  /*0040*/  MOV R214, 0x80 ;  /* 0x0000008000d67802 */ /* 0x000fe20000000f00 */
[----:B------:R-:W3:Y:S01]  /*0050*/  S2R R215, SR_CTAID.Y ;  /* 0x0000000000d77919 */ /* 0x000ee20000002600 */
[----:B------:R-:W4:Y:S05]  /*0060*/  S2R R216, SR_CTAID.Z ;  /* 0x0000000000d87919 */ /* 0x000f2a0000002700 */
[----:B-1234-:R-:W-:Y:S05]  /*0070*/  CALL.REL.NOINC `($_ZN5flash24flash_fwd_splitkv_kernelI23Flash_fwd_kernel_traitsILi128ELi64ELi128ELi4ELb0ELb0EN7cutlass6half_tE19Flash_kernel_traitsILi128ELi64ELi128ELi4ES3_EELb0ELb0ELb1ELb0ELb0ELb0ELb0ELb1EEEvNS_16Flash_fwd_paramsE$_ZN5flash30compute_attn_1rowblock_splitkvI23Flash_fwd_kernel_traitsILi128ELi64ELi128ELi4ELb0ELb0EN7cutlass6half_tE19Flash_kernel_traitsILi128ELi64ELi128ELi4ES3_EELb0ELb0ELb1ELb0ELb0ELb0ELb0ELb1ENS_16Flash_fwd_paramsEEEvRKT8_iiiii) ;  /* 0x0000000000087944 */ /* 0x01efea0003c00000 */
[----:B------:R-:W-:Y:S05]  /*0080*/  BSYNC.RECONVERGENT B4 ;  /* 0x0000000000047941 */ /* 0x000fea0003800200 */
.L_x_4220:
[----:B------:R-:W-:Y:S05]  /*0090*/  EXIT ;  /* 0x000000000000794d */ /* 0x000fea0003800000 */
        .type           $_ZN5flash24flash_fwd_splitkv_kernelI23Flash_fwd_kernel_traitsILi128ELi64ELi128ELi4ELb0ELb0EN7cutlass6half_tE19Flash_kernel_traitsILi128ELi64ELi128ELi4ES3_EELb0ELb0ELb1ELb0ELb0ELb0ELb0ELb1EEEvNS_16Flash_fwd_paramsE$_ZN5flash30compute_attn_1rowblock_splitkvI23Flash_fwd_kernel_traitsILi128ELi64ELi128ELi4ELb0ELb0EN7cutlass6half_tE19Flash_kernel_traitsILi128ELi64ELi128ELi4ES3_EELb0ELb0ELb1ELb0ELb0ELb0ELb0ELb1ENS_16Flash_fwd_paramsEEEvRKT8_iiiii,@function
        .size           $_ZN5flash24flash_fwd_splitkv_kernelI23Flash_fwd_kernel_traitsILi128ELi64ELi128ELi4ELb0ELb0EN7cutlass6half_tE19Flash_kernel_traitsILi128ELi64ELi128ELi4ES3_EELb0ELb0ELb1ELb0ELb0ELb0ELb0ELb1EEEvNS_16Flash_fwd_paramsE$_ZN5flash30compute_attn_1rowblock_splitkvI23Flash_fwd_kernel_traitsILi128ELi64ELi128ELi4ELb0ELb0EN7cutlass6half_tE19Flash_kernel_traitsILi128ELi64ELi128ELi4ES3_EELb0ELb0ELb1ELb0ELb0ELb0ELb0ELb1ENS_16Flash_fwd_paramsEEEvRKT8_iiiii,(.L_x_14920 - $_ZN5flash24flash_fwd_splitkv_kernelI23Flash_fwd_kernel_traitsILi128ELi64ELi128ELi4ELb0ELb0EN7cutlass6half_tE19Flash_kernel_traitsILi128ELi64ELi128ELi4ES3_EELb0ELb0ELb1ELb0ELb0ELb0ELb0ELb1EEEvNS_16Flash_fwd_paramsE$_ZN5flash30compute_attn_1rowblock_splitkvI23Flash_fwd_kernel_traitsILi128ELi64ELi128ELi4ELb0ELb0EN7cutlass6half_tE19Flash_kernel_traitsILi128ELi64ELi128ELi4ES3_EELb0ELb0ELb1ELb0ELb0ELb0ELb0ELb1ENS_16Flash_fwd_paramsEEEvRKT8_iiiii)
$_ZN5flash24flash_fwd_splitkv_kernelI23Flash_fwd_kernel_traitsILi128ELi64ELi128ELi4ELb0ELb0EN7cutlass6half_tE19Flash_kernel_traitsILi128ELi64ELi128ELi4ES3_EELb0ELb0ELb1ELb0ELb0ELb0ELb0ELb1EEEvNS_16Flash_fwd_paramsE$_ZN5flash30compute_attn_1rowblock_splitkvI23Flash_fwd_kernel_traitsILi128ELi64ELi128ELi4ELb0ELb0EN7cutlass6half_tE19Flash_kernel_traitsILi128ELi64ELi128ELi4ES3_EELb0ELb0ELb1ELb0ELb0ELb0ELb0ELb1ENS_16Flash_fwd_paramsEEEvRKT8_iiiii:
        /* <DEDUP_REMOVED lines=38> */
.L_x_4222:
[----:B------:R-:W-:Y:S05]  /*0300*/  BSYNC.RECONVERGENT B0 ;  /* 0x0000000000007941 */ /* 0x000fea0003800200 */
.L_x_4221:
[----:B------:R-:W-:Y:S04]  /*0310*/  BSSY.RECONVERGENT B0, `(.L_x_4223) ;  /* 0x0000007000007945 */ /* 0x000fe80003800200 */
[----:B------:R-:W-:Y:S05]  /*0320*/  @!P3 BRA `(.L_x_4224) ;  /* 0x000000000014b947 */ /* 0x000fea0003800000 */
[----:B-----5:R-:W3:Y:S02]  /*0330*/  LD.E.U8 R3, desc[UR4][R132.64+0x1b2] ;  /* 0x0001b20484037980 */ /* 0x020ee4000c101100 */
[----:B---3--:R-:W-:-:S13]  /*0340*/  ISETP.NE.AND P1, PT, R3, RZ, PT ;  /* 0x000000ff0300720c */ /* 0x008fda0003f25270 */
[----:B------:R-:W3:Y:S02]  /*0350*/  @P1 LD.E R4, desc[UR4][R8.64+0x4] ;  /* 0x0000040408041980 */ /* 0x000ee4000c101900 */
[----:B---3--:R-:W-:-:S06]  /*0360*/  @P1 IADD3 R3, PT, PT, R4, -R13, RZ ;  /* 0x8000000d04031210 */ /* 0x008fcc0007ffe0ff */
[----:B------:R3:W5:Y:S02]  /*0370*/  @!P1 LD.E R3, desc[UR4][R8.64] ;  /* 0x0000000408039980 */ /* 0x000764000c101900 */
.L_x_4224:
[----:B------:R-:W-:Y:S05]  /*0380*/  BSYNC.RECONVERGENT B0 ;  /* 0x0000000000007941 */ /* 0x000fea0003800200 */
.L_x_4223:
        /* <DEDUP_REMOVED lines=9> */
.L_x_4226:
[----:B------:R-:W4:Y:S01]  /*0420*/  LD.E.64 R4, desc[UR4][R132.64+0x108] ;  /* 0x0001080484047980 */ /* 0x000f22000c101b00 */
[----:B------:R-:W-:Y:S01]  /*0430*/  BSSY.RECONVERGENT B0, `(.L_x_4228) ;  /* 0x0000006000007945 */ /* 0x000fe20003800200 */
[----:B------:R-:W-:Y:S01]  /*0440*/  IMAD.MOV.U32 R3, RZ, RZ, RZ ;  /* 0x000000ffff037224 */ /* 0x000fe200078e00ff */
[----:B----4-:R-:W-:-:S04]  /*0450*/  ISETP.NE.U32.AND P0, PT, R4, RZ, PT ;  /* 0x000000ff0400720c */ /* 0x010fc80003f05070 */
[----:B------:R-:W-:-:S13]  /*0460*/  ISETP.NE.AND.EX P0, PT, R5, RZ, PT, P0 ;  /* 0x000000ff0500720c */ /* 0x000fda0003f05300 */
[----:B------:R-:W-:Y:S05]  /*0470*/  @!P0 BRA `(.L_x_4229) ;  /* 0x0000000000048947 */ /* 0x000fea0003800000 */
[----:B------:R4:W5:Y:S02]  /*0480*/  LD.E R3, desc[UR4][R132.64+0xbc] ;  /* 0x0000bc0484037980 */ /* 0x000964000c101900 */
.L_x_4229:
[----:B------:R-:W-:Y:S05]  /*0490*/  BSYNC.RECONVERGENT B0 ;  /* 0x0000000000007941 */ /* 0x000fea0003800200 */
.L_x_4228:
[----:B-----5:R-:W-:Y:S02]  /*04a0*/  IADD3 R62, PT, PT, R70, R3, RZ ;  /* 0x00000003463e7210 */ /* 0x020fe40007ffe0ff */
.L_x_4227:
[----:B------:R-:W-:Y:S05]  /*04b0*/  BSYNC.RECONVERGENT B1 ;  /* 0x0000000000017941 */ /* 0x000fea0003800200 */
.L_x_4225:
[----:B------:R-:W-:Y:S01]  /*04c0*/  IMAD.SHL.U32 R73, R217, 0x40, RZ ;  /* 0x00000040d9497824 */ /* 0x000fe200078e00ff */
[----:B------:R-:W-:Y:S01]  /*04d0*/  MOV R4, R214 ;  /* 0x000000d600047202 */ /* 0x000fe20000000f00 */
[----:B------:R-:W-:-:S03]  /*04e0*/  IMAD.MOV.U32 R5, RZ, RZ, 0x0 ;  /* 0x00000000ff057424 */ /* 0x000fc600078e00ff */
[----:B------:R-:W-:-:S13]  /*04f0*/  ISETP.GT.AND P0, PT, R218, R73, PT ;  /* 0x00000049da00720c */ /* 0x000fda0003f04270 */
[----:B-1234-:R-:W-:Y:S05]  /*0500*/  @!P0 RET.REL.NODEC R4 `(_ZN5flash24flash_fwd_splitkv_kernelI23Flash_fwd_kernel_traitsILi128ELi64ELi128ELi4ELb0ELb0EN7cutlass6half_tE19Flash_kernel_traitsILi128ELi64ELi128ELi4ES3_EELb0ELb0ELb1ELb0ELb0ELb0ELb0ELb1EEEvNS_16Flash_fwd_paramsE) ;  /* 0xfffffff804bc8950 */ /* 0x01efea0003c3ffff */
        /* <DEDUP_REMOVED lines=61> */
.L_x_4232:
[----:B------:R-:W-:Y:S05]  /*08e0*/  BSYNC.RECONVERGENT B0 ;  /* 0x0000000000007941 */ /* 0x000fea0003800200 */
.L_x_4231:
        /* <DEDUP_REMOVED lines=17> */
.L_x_4234:
[----:B------:R-:W-:Y:S05]  /*0a00*/  BSYNC.RECONVERGENT B0 ;  /* 0x0000000000007941 */ /* 0x000fea0003800200 */
.L_x_4233:
        /* <DEDUP_REMOVED lines=20> */
.L_x_4236:
[----:B------:R-:W-:Y:S05]  /*0b50*/  BSYNC.RECONVERGENT B0 ;  /* 0x0000000000007941 */ /* 0x000fea0003800200 */
.L_x_4235:
        /* <DEDUP_REMOVED lines=25> */
.L_x_4238:
[----:B------:R-:W-:Y:S05]  /*0cf0*/  BSYNC.RECONVERGENT B0 ;  /* 0x0000000000007941 */ /* 0x000fea0003800200 */
.L_x_4237:
[----:B------:R-:W-:Y:S01]  /*0d00*/  MOV R215, 0x0 ;  /* 0x0000000000d77802 */ /* 0x000fe20000000f00 */
[----:B------:R-:W-:Y:S04]  /*0d10*/  @!P5 ST.E desc[UR4][R8.64], R4 ;  /* 0x000000040800d985 */ /* 0x000fe8000c101904 */
[----:B------:R-:W-:Y:S04]  /*0d20*/  @!P4 ST.E desc[UR4][R8.64+0x40], R3 ;  /* 0x000040030800c985 */ /* 0x000fe8000c101904 */
[----:B------:R1:W-:Y:S02]  /*0d30*/  @!P3 ST.E desc[UR4][R8.64+0x80], R0 ;  /* 0x000080000800b985 */ /* 0x0003e4000c101904 */
[----:B-12---:R-:W-:Y:S05]  /*0d40*/  @P6 RET.REL.NODEC R214 `(_ZN5flash24flash_fwd_splitkv_kernelI23Flash_fwd_kernel_traitsILi128ELi64ELi128ELi4ELb0ELb0EN7cutlass6half_tE19Flash_kernel_traitsILi128ELi64ELi128ELi4ES3_EELb0ELb0ELb1ELb0ELb0ELb0ELb0ELb1EEEvNS_16Flash_fwd_paramsE) ;  /* 0xfffffff0d6ac6950 */ /* 0x006fea0003c3ffff */
[----:B------:R-:W-:Y:S02]  /*0d50*/  MOV R3, 0x7f800000 ;  /* 0x7f80000000037802 */ /* 0x000fe40000000f00 */
[----:B------:R-:W-:-:S03]  /*0d60*/  MOV R215, 0x0 ;  /* 0x0000000000d77802 */ /* 0x000fc60000000f00 */
[----:B------:R1:W-:Y:S02]  /*0d70*/  ST.E desc[UR4][R8.64+0xc0], R3 ;  /* 0x0000c00308007985 */ /* 0x0003e4000c101904 */
[----:B-1----:R-:W-:Y:S05]  /*0d80*/  RET.REL.NODEC R214 `(_ZN5flash24flash_fwd_splitkv_kernelI23Flash_fwd_kernel_traitsILi128ELi64ELi128ELi4ELb0ELb0EN7cutlass6half_tE19Flash_kernel_traitsILi128ELi64ELi128ELi4ES3_EELb0ELb0ELb1ELb0ELb0ELb0ELb0ELb1EEEvNS_16Flash_fwd_paramsE) ;  /* 0xfffffff0d69c7950 */ /* 0x002fea0003c3ffff */
.L_x_4230:
        /* <DEDUP_REMOVED lines=103> */
.L_x_4240:
        /* <DEDUP_REMOVED lines=79> */
.L_x_4241:
[----:B------:R-:W-:Y:S05]  /*18f0*/  BSYNC.RECONVERGENT B0 ;  /* 0x0000000000007941 */ /* 0x000fea0003800200 */
.L_x_4239:
        /* <DEDUP_REMOVED lines=64> */
[----:B------:R-:W-:Y:S01]  /*1d00*/  LOP3.LUT R24, R64, 0x1c0, RZ, 0xc0, !PT ;  /* 0x000001c040187812 */ /* 0x000fe200078ec0ff */
[----:B------:R-:W-:Y:S01]  /*1d10*/  @P0 IMAD.MOV.U32 R18, RZ, RZ, R28 ;  /* 0x000000ffff120224 */ /* 0x000fe200078e001c */
[----:B------:R-:W-:Y:S01]  /*1d20*/  @!P0 IADD3 R13, PT, PT, R25, R0, RZ ;  /* 0x00000000190d8210 */ /* 0x000fe20007ffe0ff */
[----:B------:R-:W-:Y:S01]  /*1d30*/  @P0 IMAD.IADD R13, R29, 0x1, R11 ;  /* 0x000000011d0d0824 */ /* 0x000fe200078e020b */
[----:B------:R-:W-:Y:S02]  /*1d40*/  SHF.R.S32.HI R0, RZ, 0x1f, R3 ;  /* 0x0000001fff007819 */ /* 0x000fe40000011403 */
[----:B------:R-:W-:Y:S02]  /*1d50*/  LOP3.LUT R11, R24, 0x38, R71, 0xf8, !PT ;  /* 0x00000038180b7812 */ /* 0x000fe400078ef847 */
[----:B------:R-:W-:Y:S01]  /*1d60*/  IADD3 R18, P1, PT, R14, R18, RZ ;  /* 0x000000120e127210 */ /* 0x000fe20007f3e0ff */
[----:B------:R-:W-:Y:S01]  /*1d70*/  IMAD R22, R0, R22, R5 ;  /* 0x0000001600167224 */ /* 0x000fe200078e0205 */
[----:B------:R-:W-:-:S02]  /*1d80*/  LOP3.LUT R11, R11, 0x38, R64, 0x78, !PT ;  /* 0x000000380b0b7812 */ /* 0x000fc400078e7840 */
[----:B------:R-:W-:Y:S01]  /*1d90*/  IADD3.X R19, PT, PT, RZ, R13, RZ, P1, !PT ;  /* 0x0000000dff137210 */ /* 0x000fe20000ffe4ff */
[----:B------:R-:W-:Y:S01]  /*1da0*/  IMAD.IADD R27, R27, 0x1, R22 ;  /* 0x000000011b1b7824 */ /* 0x000fe200078e0216 */
[----:B------:R-:W-:Y:S01]  /*1db0*/  LOP3.LUT R64, R11, 0x1e00, R64, 0xf8, !PT ;  /* 0x00001e000b407812 */ /* 0x000fe200078ef840 */
[-C--:B------:R-:W-:Y:S01]  /*1dc0*/  IMAD R5, R21, R216.reuse, RZ ;  /* 0x000000d815057224 */ /* 0x080fe200078e02ff */
[----:B------:R-:W-:Y:S01]  /*1dd0*/  SHF.R.S32.HI R11, RZ, 0x1f, R70 ;  /* 0x0000001fff0b7819 */ /* 0x000fe20000011446 */
[----:B------:R-:W-:Y:S01]  /*1de0*/  IMAD.WIDE.U32 R18, R20, R216, R18 ;  /* 0x000000d814127225 */ /* 0x000fe200078e0012 */
[----:B------:R-:W-:-:S03]  /*1df0*/  IADD3 R22, P0, PT, R14, R4, RZ ;  /* 0x000000040e167210 */ /* 0x000fc60007f1e0ff */
[----:B------:R-:W-:Y:S01]  /*1e00*/  IMAD.WIDE.U32 R20, R120, R208, R26 ;  /* 0x000000d078147225 */ /* 0x000fe200078e001a */
[----:B------:R-:W-:-:S03]  /*1e10*/  LEA.HI R11, R11, R70, RZ, 0x7 ;  /* 0x000000460b0b7211 */ /* 0x000fc600078f38ff */
[----:B------:R-:W-:Y:S01]  /*1e20*/  IMAD.X R23, RZ, RZ, R2, P0 ;  /* 0x000000ffff177224 */ /* 0x000fe200000e0602 */
[----:B------:R-:W-:Y:S02]  /*1e30*/  IADD3 R213, PT, PT, R21, R213, RZ ;  /* 0x000000d515d57210 */ /* 0x000fe40007ffe0ff */
[C---:B----4-:R-:W-:Y:S01]  /*1e40*/  LEA R212, P0, R20.reuse, R8, 0x1 ;  /* 0x0000000814d47211 */ /* 0x050fe200078008ff */
[----:B------:R-:W-:Y:S01]  /*1e50*/  IMAD.IADD R19, R19, 0x1, R5 ;  /* 0x0000000113137824 */ /* 0x000fe200078e0205 */
[----:B------:R-:W-:Y:S01]  /*1e60*/  SHF.R.S32.HI R76, RZ, 0x7, R11 ;  /* 0x00000007ff4c7819 */ /* 0x000fe2000001140b */
[----:B------:R-:W-:Y:S01]  /*1e70*/  IMAD.WIDE.U32 R4, R217, 0x40, R120 ;  /* 0x00000040d9047825 */ /* 0x000fe200078e0078 */
[----:B------:R-:W-:Y:S02]  /*1e80*/  LEA.HI.X R213, R20, R9, R213, 0x1, P0 ;  /* 0x0000000914d57211 */ /* 0x000fe400000f0cd5 */
[----:B------:R-:W-:Y:S01]  /*1e90*/  ISETP.GE.AND P0, PT, R76, R61, PT ;  /* 0x0000003d4c00720c */ /* 0x000fe20003f06270 */
[----:B------:R-:W-:-:S02]  /*1ea0*/  IMAD R5, R5, R126, RZ ;  /* 0x0000007e05057224 */ /* 0x000fc400078e02ff */
[----:B------:R-:W-:-:S04]  /*1eb0*/  IMAD.WIDE.U32 R22, R120, R206, R22 ;  /* 0x000000ce78167225 */ /* 0x000fc800078e0016 */
[C---:B------:R-:W-:Y:S02]  /*1ec0*/  IMAD R5, R4.reuse, R127, R5 ;  /* 0x0000007f04057224 */ /* 0x040fe400078e0205 */
[----:B------:R-:W-:Y:S01]  /*1ed0*/  IMAD.WIDE.U32 R18, R4, R126, R18 ;  /* 0x0000007e04127225 */ /* 0x000fe200078e0012 */
[----:B------:R-:W-:-:S03]  /*1ee0*/  LEA R210, P1, R22, R16, 0x1 ;  /* 0x0000001016d27211 */ /* 0x000fc600078208ff */
[----:B------:R-:W-:Y:S01]  /*1ef0*/  IMAD.IADD R211, R23, 0x1, R211 ;  /* 0x0000000117d37824 */ /* 0x000fe200078e02d3 */
[----:B------:R-:W-:Y:S01]  /*1f00*/  LEA R118, P2, R18, R6, 0x1 ;  /* 0x0000000612767211 */ /* 0x000fe200078408ff */
[----:B------:R-:W-:Y:S01]  /*1f10*/  IMAD.IADD R5, R19, 0x1, R5 ;  /* 0x0000000113057824 */ /* 0x000fe200078e0205 */
[----:B------:R-:W-:Y:S02]  /*1f20*/  LEA R64, R64, UR6, 0x1 ;  /* 0x0000000640407c11 */ /* 0x000fe4000f8e08ff */
        /* <DEDUP_REMOVED lines=108> */
.L_x_4343:
        /* <DEDUP_REMOVED lines=21> */
.L_x_4244:
[----:B------:R-:W-:Y:S05]  /*2740*/  BSYNC.RECONVERGENT B0 ;  /* 0x0000000000007941 */ /* 0x000fea0003800200 */
.L_x_4243:
        /* <DEDUP_REMOVED lines=12> */
.L_x_4246:
[----:B------:R-:W-:Y:S05]  /*2810*/  BSYNC.RECONVERGENT B0 ;  /* 0x0000000000007941 */ /* 0x000fea0003800200 */
.L_x_4245:
        /* <DEDUP_REMOVED lines=12> */
.L_x_4248:
[----:B------:R-:W-:Y:S05]  /*28e0*/  BSYNC.RECONVERGENT B0 ;  /* 0x0000000000007941 */ /* 0x000fea0003800200 */
.L_x_4247:
[----:B------:R-:W-:Y:S01]  /*28f0*/  ISETP.LT.OR P4, PT, R72, R101, P4 ;  /* 0x000000654800720c */ /* 0x000fe20002781670 */
[----:B------:R-:W-:Y:S01]  /*2900*/  BSSY.RECONVERGENT B0, `(.L_x_4249) ;  /* 0x0000013000007945 */ /* 0x000fe20003800200 */
[-C--:B------:R-:W-:Y:S02]  /*2910*/  ISETP.GE.AND P6, PT, R114, R99.reuse, PT ;  /* 0x000000637200720c */ /* 0x080fe40003fc6270 */
[----:B------:R-:W-:Y:S02]  /*2920*/  ISETP.GE.AND P5, PT, R112, R99, PT ;  /* 0x000000637000720c */ /* 0x000fe40003fa6270 */
[-C--:B------:R-:W-:Y:S02]  /*2930*/  ISETP.LT.OR P6, PT, R114, R101.reuse, P6 ;  /* 0x000000657200720c */ /* 0x080fe400037c1670 */
[----:B------:R-:W-:Y:S05]  /*2940*/  ISETP.GE.AND P5, PT, R112, R101, !P5 ;  /* 0x000000657000720c */ /* 0x000fea0006fa6270 */
        /* <DEDUP_REMOVED lines=14> */
.L_x_4250:
[----:B------:R-:W-:Y:S05]  /*2a30*/  BSYNC.RECONVERGENT B0 ;  /* 0x0000000000007941 */ /* 0x000fea0003800200 */
.L_x_4249:
        /* <DEDUP_REMOVED lines=12> */
.L_x_4252:
[----:B------:R-:W-:Y:S05]  /*2b00*/  BSYNC.RECONVERGENT B0 ;  /* 0x0000000000007941 */ /* 0x000fea0003800200 */
.L_x_4251:
[----:B------:R-:W-:Y:S01]  /*2b10*/  ISETP.GE.AND P4, PT, R110, R99, PT ;  /* 0x000000636e00720c */ /* 0x000fe20003f86270 */
[----:B------:R-:W-:Y:S04]  /*2b20*/  BSSY.RECONVERGENT B0, `(.L_x_4253) ;  /* 0x0000010000007945 */ /* 0x000fe80003800200 */
[----:B------:R-:W-:Y:S08]  /*2b30*/  @!P5 BRA `(.L_x_4254) ;  /* 0x000000000038d947 */ /* 0x000ff00003800000 */
        /* <DEDUP_REMOVED lines=14> */
.L_x_4254:
[----:B------:R-:W-:Y:S05]  /*2c20*/  BSYNC.RECONVERGENT B0 ;  /* 0x0000000000007941 */ /* 0x000fea0003800200 */
.L_x_4253:
        /* <DEDUP_REMOVED lines=19> */
.L_x_4256:
[----:B------:R-:W-:Y:S05]  /*2d60*/  BSYNC.RECONVERGENT B0 ;  /* 0x0000000000007941 */ /* 0x000fea0003800200 */
.L_x_4255:
        /* <DEDUP_REMOVED lines=16> */
.L_x_4258:
[----:B------:R-:W-:Y:S05]  /*2e70*/  BSYNC.RECONVERGENT B0 ;  /* 0x0000000000007941 */ /* 0x000fea0003800200 */
.L_x_4257:
        /* <DEDUP_REMOVED lines=14> */
[C---:B------:R-:W-:Y:S04]  /*2f60*/  ISETP.GE.AND P1, PT, R72.reuse, R99, PT ;  /* 0x000000634800720c */ /* 0x040fe80003f26270 */
[----:B------:R-:W-:Y:S04]  /*2f70*/  ISETP.GE.AND P1, PT, R72, R101, !P1 ;  /* 0x000000654800720c */ /* 0x000fe80004f26270 */
[----:B------:R-:W-:Y:S02]  /*2f80*/  P2R R111, PR, RZ, 0x2 ;  /* 0x00000002ff6f7803 */ /* 0x000fe40000000000 */
        /* <DEDUP_REMOVED lines=13> */
.L_x_4262:
[----:B------:R-:W-:Y:S05]  /*3060*/  BSYNC.RECONVERGENT B0 ;  /* 0x0000000000007941 */ /* 0x000fea0003800200 */
.L_x_4261:
        /* <DEDUP_REMOVED lines=16> */
.L_x_4264:
[----:B------:R-:W-:Y:S05]  /*3170*/  BSYNC.RECONVERGENT B0 ;  /* 0x0000000000007941 */ /* 0x000fea0003800200 */
.L_x_4263:
        /* <DEDUP_REMOVED lines=16> */
.L_x_4266:
[----:B------:R-:W-:Y:S05]  /*3280*/  BSYNC.RECONVERGENT B0 ;  /* 0x0000000000007941 */ /* 0x000fea0003800200 */
.L_x_4265:
        /* <DEDUP_REMOVED lines=16> */
.L_x_4268:
[----:B------:R-:W-:Y:S05]  /*3390*/  BSYNC.RECONVERGENT B0 ;  /* 0x0000000000007941 */ /* 0x000fea0003800200 */
.L_x_4267:
        /* <DEDUP_REMOVED lines=12> */
.L_x_4270:
[----:B------:R-:W-:Y:S05]  /*3460*/  BSYNC.RECONVERGENT B0 ;  /* 0x0000000000007941 */ /* 0x000fea0003800200 */
.L_x_4269:
        /* <DEDUP_REMOVED lines=14> */
.L_x_4272:
[----:B------:R-:W-:Y:S05]  /*3550*/  BSYNC.RECONVERGENT B0 ;  /* 0x0000000000007941 */ /* 0x000fea0003800200 */
.L_x_4271:
        /* <DEDUP_REMOVED lines=14> */
.L_x_4274:
[----:B------:R-:W-:Y:S05]  /*3640*/  BSYNC.RECONVERGENT B0 ;  /* 0x0000000000007941 */ /* 0x000fea0003800200 */
.L_x_4273:
        /* <DEDUP_REMOVED lines=16> */
.L_x_4260:
        /* <DEDUP_REMOVED lines=63> */
.L_x_4280:
[----:B------:R-:W-:Y:S05]  /*3b40*/  BSYNC.RECONVERGENT B0 ;  /* 0x0000000000007941 */ /* 0x000fea0003800200 */
.L_x_4279:
        /* <DEDUP_REMOVED lines=53> */
.L_x_4278:
[----:B------:R-:W-:Y:S05]  /*3ea0*/  BSYNC.RECONVERGENT B1 ;  /* 0x0000000000017941 */ /* 0x000fea0003800200 */
.L_x_4277:
        /* <DEDUP_REMOVED lines=67> */
.L_x_4284:
[----:B------:R-:W-:Y:S05]  /*42e0*/  BSYNC.RECONVERGENT B0 ;  /* 0x0000000000007941 */ /* 0x000fea0003800200 */
.L_x_4283:
        /* <DEDUP_REMOVED lines=53> */
.L_x_4282:
[----:B------:R-:W-:Y:S05]  /*4640*/  BSYNC.RECONVERGENT B1 ;  /* 0x0000000000017941 */ /* 0x000fea0003800200 */
.L_x_4281:
        /* <DEDUP_REMOVED lines=66> */
.L_x_4288:
[----:B------:R-:W-:Y:S05]  /*4a70*/  BSYNC.RECONVERGENT B0 ;  /* 0x0000000000007941 */ /* 0x000fea0003800200 */
.L_x_4287:
        /* <DEDUP_REMOVED lines=53> */
.L_x_4286:
[----:B------:R-:W-:Y:S05]  /*4dd0*/  BSYNC.RECONVERGENT B1 ;  /* 0x0000000000017941 */ /* 0x000fea0003800200 */
.L_x_4285:
        /* <DEDUP_REMOVED lines=68> */
.L_x_4292:
[----:B------:R-:W-:Y:S05]  /*5220*/  BSYNC.RECONVERGENT B0 ;  /* 0x0000000000007941 */ /* 0x000fea0003800200 */
.L_x_4291:
        /* <DEDUP_REMOVED lines=51> */
.L_x_4290:
[----:B------:R-:W-:Y:S05]  /*5560*/  BSYNC.RECONVERGENT B1 ;  /* 0x0000000000017941 */ /* 0x000fea0003800200 */
.L_x_4289:
        /* <DEDUP_REMOVED lines=62> */
.L_x_4296:
[----:B------:R-:W-:Y:S05]  /*5950*/  BSYNC.RECONVERGENT B0 ;  /* 0x0000000000007941 */ /* 0x000fea0003800200 */
.L_x_4295:
        /* <DEDUP_REMOVED lines=51> */
.L_x_4294:
[----:B------:R-:W-:Y:S05]  /*5c90*/  BSYNC.RECONVERGENT B1 ;  /* 0x0000000000017941 */ /* 0x000fea0003800200 */
.L_x_4293:
        /* <DEDUP_REMOVED lines=66> */
.L_x_4300:
[----:B------:R-:W-:Y:S05]  /*60c0*/  BSYNC.RECONVERGENT B0 ;  /* 0x0000000000007941 */ /* 0x000fea0003800200 */
.L_x_4299:
        /* <DEDUP_REMOVED lines=51> */
.L_x_4298:
[----:B------:R-:W-:Y:S05]  /*6400*/  BSYNC.RECONVERGENT B1 ;  /* 0x0000000000017941 */ /* 0x000fea0003800200 */
.L_x_4297:
        /* <DEDUP_REMOVED lines=64> */
.L_x_4304:
[----:B------:R-:W-:Y:S05]  /*6810*/  BSYNC.RECONVERGENT B0 ;  /* 0x0000000000007941 */ /* 0x000fea0003800200 */
.L_x_4303:
        /* <DEDUP_REMOVED lines=51> */
.L_x_4302:
[----:B------:R-:W-:Y:S05]  /*6b50*/  BSYNC.RECONVERGENT B1 ;  /* 0x0000000000017941 */ /* 0x000fea0003800200 */
.L_x_4301:
        /* <DEDUP_REMOVED lines=64> */
.L_x_4308:
[----:B------:R-:W-:Y:S05]  /*6f60*/  BSYNC.RECONVERGENT B0 ;  /* 0x0000000000007941 */ /* 0x000fea0003800200 */
.L_x_4307:
        /* <DEDUP_REMOVED lines=51> */
.L_x_4306:
[----:B------:R-:W-:Y:S05]  /*72a0*/  BSYNC.RECONVERGENT B1 ;  /* 0x0000000000017941 */ /* 0x000fea0003800200 */
.L_x_4305:
[----:B------:R-:W3:Y:S02]  /*72b0*/  LD.E R3, desc[UR4][R132.64+0xd0] ;  /* 0x0000d00484037980 */ /* 0x000ee4000c101900 */
[----:B---3--:R-:W-:Y:S05]  /*72c0*/  IMAD.U32 R3, R3, -0x40, RZ ;  /* 0xffffffc003037824 */ /* 0x008fea00078e00ff */
[C---:B------:R-:W-:Y:S02]  /*72d0*/  LEA R16, P1, R3.reuse, R16, 0x1 ;  /* 0x0000001003107211 */ /* 0x040fe400078208ff */
[C---:B------:R-:W-:Y:S02]  /*72e0*/  LEA R54, P0, R3.reuse, R54, 0x1 ;  /* 0x0000003603367211 */ /* 0x040fe400078008ff */
[C---:B------:R-:W-:Y:S02]  /*72f0*/  LEA.HI.X.SX32 R17, R3.reuse, R17, 0x1, P1 ;  /* 0x0000001103117211 */ /* 0x040fe400008f0eff */
[----:B------:R-:W-:Y:S01]  /*7300*/  LEA.HI.X.SX32 R55, R3, R55, 0x1, P0 ;  /* 0x0000003703377211 */ /* 0x000fe200000f0eff */
[----:B------:R-:W-:Y:S05]  /*7310*/  BRA `(.L_x_4275) ;  /* 0x0000006000587947 */ /* 0x000fea0003800000 */
.L_x_4276:
        /* <DEDUP_REMOVED lines=99> */
.L_x_4312:
[----:B------:R-:W-:Y:S05]  /*7950*/  BSYNC.RECONVERGENT B0 ;  /* 0x0000000000007941 */ /* 0x000fea0003800200 */
.L_x_4311:
        /* <DEDUP_REMOVED lines=92> */
.L_x_4310:
[----:B------:R-:W-:Y:S05]  /*7f20*/  BSYNC.RECONVERGENT B1 ;  /* 0x0000000000017941 */ /* 0x000fea0003800200 */
.L_x_4309:
        /* <DEDUP_REMOVED lines=101> */
.L_x_4316:
[----:B------:R-:W-:Y:S05]  /*8580*/  BSYNC.RECONVERGENT B0 ;  /* 0x0000000000007941 */ /* 0x000fea0003800200 */
.L_x_4315:
        /* <DEDUP_REMOVED lines=92> */
.L_x_4314:
[----:B------:R-:W-:Y:S05]  /*8b50*/  BSYNC.RECONVERGENT B1 ;  /* 0x0000000000017941 */ /* 0x000fea0003800200 */
.L_x_4313:
        /* <DEDUP_REMOVED lines=101> */
.L_x_4320:
[----:B------:R-:W-:Y:S05]  /*91b0*/  BSYNC.RECONVERGENT B0 ;  /* 0x0000000000007941 */ /* 0x000fea0003800200 */
.L_x_4319:
        /* <DEDUP_REMOVED lines=92> */
.L_x_4318:
[----:B------:R-:W-:Y:S05]  /*9780*/  BSYNC.RECONVERGENT B1 ;  /* 0x0000000000017941 */ /* 0x000fea0003800200 */
.L_x_4317:
        /* <DEDUP_REMOVED lines=102> */
.L_x_4324:
[----:B------:R-:W-:Y:S05]  /*9df0*/  BSYNC.RECONVERGENT B0 ;  /* 0x0000000000007941 */ /* 0x000fea0003800200 */
.L_x_4323:
        /* <DEDUP_REMOVED lines=92> */
.L_x_4322:
[----:B------:R-:W-:Y:S05]  /*a3c0*/  BSYNC.RECONVERGENT B1 ;  /* 0x0000000000017941 */ /* 0x000fea0003800200 */
.L_x_4321:
        /* <DEDUP_REMOVED lines=98> */
.L_x_4328:
[----:B------:R-:W-:Y:S05]  /*a9f0*/  BSYNC.RECONVERGENT B0 ;  /* 0x0000000000007941 */ /* 0x000fea0003800200 */
.L_x_4327:
        /* <DEDUP_REMOVED lines=92> */
.L_x_4326:
[----:B------:R-:W-:Y:S05]  /*afc0*/  BSYNC.RECONVERGENT B1 ;  /* 0x0000000000017941 */ /* 0x000fea0003800200 */
.L_x_4325:
        /* <DEDUP_REMOVED lines=100> */
.L_x_4332:
[----:B------:R-:W-:Y:S05]  /*b610*/  BSYNC.RECONVERGENT B0 ;  /* 0x0000000000007941 */ /* 0x000fea0003800200 */
.L_x_4331:
        /* <DEDUP_REMOVED lines=92> */
.L_x_4330:
[----:B------:R-:W-:Y:S05]  /*bbe0*/  BSYNC.RECONVERGENT B1 ;  /* 0x0000000000017941 */ /* 0x000fea0003800200 */
.L_x_4329:
        /* <DEDUP_REMOVED lines=100> */
.L_x_4336:
[----:B------:R-:W-:Y:S05]  /*c230*/  BSYNC.RECONVERGENT B0 ;  /* 0x0000000000007941 */ /* 0x000fea0003800200 */
.L_x_4335:
        /* <DEDUP_REMOVED lines=92> */
.L_x_4334:
[----:B------:R-:W-:Y:S05]  /*c800*/  BSYNC.RECONVERGENT B1 ;  /* 0x0000000000017941 */ /* 0x000fea0003800200 */
.L_x_4333:
        /* <DEDUP_REMOVED lines=101> */
.L_x_4340:
[----:B------:R-:W-:Y:S05]  /*ce60*/  BSYNC.RECONVERGENT B0 ;  /* 0x0000000000007941 */ /* 0x000fea0003800200 */
.L_x_4339:
        /* <DEDUP_REMOVED lines=90> */
.L_x_4338:
[----:B------:R-:W-:Y:S05]  /*d410*/  BSYNC.RECONVERGENT B1 ;  /* 0x0000000000017941 */ /* 0x000fea0003800200 */
.L_x_4337:
[----:B------:R-:W3:Y:S02]  /*d420*/  LD.E R3, desc[UR4][R132.64+0xd0] ;  /* 0x0000d00484037980 */ /* 0x000ee4000c101900 */
[----:B---3--:R-:W-:Y:S05]  /*d430*/  IMAD.U32 R3, R3, -0x40, RZ ;  /* 0xffffffc003037824 */ /* 0x008fea00078e00ff */
[C---:B------:R-:W-:Y:S02]  /*d440*/  LEA R82, P1, R3.reuse, R82, 0x1 ;  /* 0x0000005203527211 */ /* 0x040fe400078208ff */
[C---:B------:R-:W-:Y:S02]  /*d450*/  LEA R80, P0, R3.reuse, R80, 0x1 ;  /* 0x0000005003507211 */ /* 0x040fe400078008ff */
[C---:B------:R-:W-:Y:S02]  /*d460*/  LEA.HI.X.SX32 R83, R3.reuse, R83, 0x1, P1 ;  /* 0x0000005303537211 */ /* 0x040fe400008f0eff */
[----:B------:R-:W-:Y:S09]  /*d470*/  LEA.HI.X.SX32 R81, R3, R81, 0x1, P0 ;  /* 0x0000005103517211 */ /* 0x000ff200000f0eff */
.L_x_4275:
[----:B------:R-:W-:Y:S05]  /*d480*/  BSYNC.RECONVERGENT B2 ;  /* 0x0000000000027941 */ /* 0x000fea0003800200 */
.L_x_4259:
        /* <DEDUP_REMOVED lines=101> */
.L_x_4342:
[----:B------:R-:W-:Y:S05]  /*dae0*/  BSYNC.RECONVERGENT B0 ;  /* 0x0000000000007941 */ /* 0x000fea0003800200 */
.L_x_4341:
[----:B------:R-:W-:Y:S05]  /*daf0*/  @P2 BRA `(.L_x_4343) ;  /* 0xffffff4800bc2947 */ /* 0x000fea000383ffff */
.L_x_4242:
        /* <DEDUP_REMOVED lines=34> */
.L_x_4347:
[----:B------:R-:W-:Y:S05]  /*dd20*/  BSYNC.RECONVERGENT B0 ;  /* 0x0000000000007941 */ /* 0x000fea0003800200 */
.L_x_4346:
        /* <DEDUP_REMOVED lines=14> */
.L_x_4349:
[----:B------:R-:W-:Y:S05]  /*de10*/  BSYNC.RECONVERGENT B0 ;  /* 0x0000000000007941 */ /* 0x000fea0003800200 */
.L_x_4348:
        /* <DEDUP_REMOVED lines=16> */
.L_x_4351:
[----:B------:R-:W-:Y:S05]  /*df20*/  BSYNC.RECONVERGENT B0 ;  /* 0x0000000000007941 */ /* 0x000fea0003800200 */
.L_x_4350:
        /* <DEDUP_REMOVED lines=16> */
.L_x_4345:
        /* <DEDUP_REMOVED lines=82> */
.L_x_4359:
[----:B------:R-:W-:Y:S05]  /*e550*/  BSYNC.RECONVERGENT B0 ;  /* 0x0000000000007941 */ /* 0x000fea0003800200 */
.L_x_4358:
[----:B-----5:R-:W-:Y:S01]  /*e560*/  IMAD.MOV.U32 R6, RZ, RZ, R18 ;  /* 0x000000ffff067224 */ /* 0x020fe200078e0012 */
[----:B------:R-:W-:Y:S01]  /*e570*/  MOV R4, R16 ;  /* 0x0000001000047202 */ /* 0x000fe20000000f00 */
[----:B------:R-:W-:Y:S01]  /*e580*/  IMAD.MOV.U32 R7, RZ, RZ, R19 ;  /* 0x000000ffff077224 */ /* 0x000fe200078e0013 */
[----:B------:R-:W-:Y:S02]  /*e590*/  MOV R5, R17 ;  /* 0x0000001100057202 */ /* 0x000fe40000000f00 */
.L_x_4357:
[----:B------:R-:W-:Y:S05]  /*e5a0*/  BSYNC.RECONVERGENT B1 ;  /* 0x0000000000017941 */ /* 0x000fea0003800200 */
.L_x_4356:
        /* <DEDUP_REMOVED lines=48> */
.L_x_4361:
[----:B------:R-:W-:Y:S05]  /*e8b0*/  BSYNC.RECONVERGENT B0 ;  /* 0x0000000000007941 */ /* 0x000fea0003800200 */
.L_x_4360:
[----:B-----5:R3:W-:Y:S02]  /*e8c0*/  STS.128 [R64+0x2000], R16 ;  /* 0x0020001040007388 */ /* 0x0207e40000000c00 */
.L_x_4355:
[----:B------:R-:W-:Y:S05]  /*e8d0*/  BSYNC.RECONVERGENT B2 ;  /* 0x0000000000027941 */ /* 0x000fea0003800200 */
.L_x_4354:
        /* <DEDUP_REMOVED lines=52> */
.L_x_4367:
[----:B------:R-:W-:Y:S05]  /*ec20*/  BSYNC.RECONVERGENT B0 ;  /* 0x0000000000007941 */ /* 0x000fea0003800200 */
.L_x_4366:
[----:B-----5:R1:W-:Y:S02]  /*ec30*/  STS.128 [R64+0x800], R16 ;  /* 0x0008001040007388 */ /* 0x0203e40000000c00 */
.L_x_4365:
[----:B------:R-:W-:Y:S05]  /*ec40*/  BSYNC.RECONVERGENT B1 ;  /* 0x0000000000017941 */ /* 0x000fea0003800200 */
.L_x_4364:
        /* <DEDUP_REMOVED lines=45> */
.L_x_4369:
[----:B------:R-:W-:Y:S05]  /*ef20*/  BSYNC.RECONVERGENT B0 ;  /* 0x0000000000007941 */ /* 0x000fea0003800200 */
.L_x_4368:
[----:B-----5:R3:W-:Y:S02]  /*ef30*/  STS.128 [R64+0x2800], R16 ;  /* 0x0028001040007388 */ /* 0x0207e40000000c00 */
.L_x_4363:
[----:B------:R-:W-:Y:S05]  /*ef40*/  BSYNC.RECONVERGENT B2 ;  /* 0x0000000000027941 */ /* 0x000fea0003800200 */
.L_x_4362:
        /* <DEDUP_REMOVED lines=52> */
.L_x_4375:
[----:B------:R-:W-:Y:S05]  /*f290*/  BSYNC.RECONVERGENT B0 ;  /* 0x0000000000007941 */ /* 0x000fea0003800200 */
.L_x_4374:
[----:B-----5:R1:W-:Y:S02]  /*f2a0*/  STS.128 [R64+0x1000], R16 ;  /* 0x0010001040007388 */ /* 0x0203e40000000c00 */
.L_x_4373:
[----:B------:R-:W-:Y:S05]  /*f2b0*/  BSYNC.RECONVERGENT B1 ;  /* 0x0000000000017941 */ /* 0x000fea0003800200 */
.L_x_4372:
        /* <DEDUP_REMOVED lines=45> */
.L_x_4377:
[----:B------:R-:W-:Y:S05]  /*f590*/  BSYNC.RECONVERGENT B0 ;  /* 0x0000000000007941 */ /* 0x000fea0003800200 */
.L_x_4376:
[----:B-----5:R1:W-:Y:S02]  /*f5a0*/  STS.128 [R64+0x3000], R16 ;  /* 0x0030001040007388 */ /* 0x0203e40000000c00 */
.L_x_4371:
[----:B------:R-:W-:Y:S05]  /*f5b0*/  BSYNC.RECONVERGENT B2 ;  /* 0x0000000000027941 */ /* 0x000fea0003800200 */
.L_x_4370:
        /* <DEDUP_REMOVED lines=54> */
.L_x_4381:
[----:B------:R-:W-:Y:S05]  /*f920*/  BSYNC.RECONVERGENT B0 ;  /* 0x0000000000007941 */ /* 0x000fea0003800200 */
.L_x_4380:
[----:B-----5:R1:W-:Y:S02]  /*f930*/  STS.128 [R64+0x1800], R16 ;  /* 0x0018001040007388 */ /* 0x0203e40000000c00 */
.L_x_4379:
[----:B------:R-:W-:Y:S05]  /*f940*/  BSYNC.RECONVERGENT B1 ;  /* 0x0000000000017941 */ /* 0x000fea0003800200 */
.L_x_4378:
        /* <DEDUP_REMOVED lines=47> */
.L_x_4383:
[----:B------:R-:W-:Y:S05]  /*fc40*/  BSYNC.RECONVERGENT B0 ;  /* 0x0000000000007941 */ /* 0x000fea0003800200 */
.L_x_4382:
[----:B-----5:R1:W-:Y:S01]  /*fc50*/  STS.128 [R64+0x3800], R16 ;  /* 0x0038001040007388 */ /* 0x0203e20000000c00 */
[----:B------:R-:W-:Y:S05]  /*fc60*/  BRA `(.L_x_4352) ;  /* 0x0000002c005c7947 */ /* 0x000fea0003800000 */
.L_x_4353:
        /* <DEDUP_REMOVED lines=95> */
.L_x_4389:
[----:B------:R-:W-:Y:S05]  /*10260*/  BSYNC.RECONVERGENT B0 ;  /* 0x0000000000007941 */ /* 0x000fea0003800200 */
.L_x_4388:
[----:B--2--5:R-:W-:Y:S01]  /*10270*/  IMAD.MOV.U32 R6, RZ, RZ, R34 ;  /* 0x000000ffff067224 */ /* 0x024fe200078e0022 */
[----:B------:R-:W-:Y:S01]  /*10280*/  MOV R4, R32 ;  /* 0x0000002000047202 */ /* 0x000fe20000000f00 */
[----:B------:R-:W-:Y:S01]  /*10290*/  IMAD.MOV.U32 R7, RZ, RZ, R35 ;  /* 0x000000ffff077224 */ /* 0x000fe200078e0023 */
[----:B------:R-:W-:Y:S02]  /*102a0*/  MOV R5, R33 ;  /* 0x0000002100057202 */ /* 0x000fe40000000f00 */
.L_x_4387:
[----:B------:R-:W-:Y:S05]  /*102b0*/  BSYNC.RECONVERGENT B1 ;  /* 0x0000000000017941 */ /* 0x000fea0003800200 */
.L_x_4386:
        /* <DEDUP_REMOVED lines=86> */
.L_x_4391:
[----:B------:R-:W-:Y:S05]  /*10820*/  BSYNC.RECONVERGENT B0 ;  /* 0x0000000000007941 */ /* 0x000fea0003800200 */
.L_x_4390:
[----:B-----5:R3:W-:Y:S02]  /*10830*/  STS.128 [R64+0x2000], R32 ;  /* 0x0020002040007388 */ /* 0x0207e40000000c00 */
.L_x_4385:
[----:B------:R-:W-:Y:S05]  /*10840*/  BSYNC.RECONVERGENT B2 ;  /* 0x0000000000027941 */ /* 0x000fea0003800200 */
.L_x_4384:
        /* <DEDUP_REMOVED lines=90> */
.L_x_4397:
[----:B------:R-:W-:Y:S05]  /*10df0*/  BSYNC.RECONVERGENT B0 ;  /* 0x0000000000007941 */ /* 0x000fea0003800200 */
.L_x_4396:
[----:B-----5:R1:W-:Y:S02]  /*10e00*/  STS.128 [R64+0x800], R32 ;  /* 0x0008002040007388 */ /* 0x0203e40000000c00 */
.L_x_4395:
[----:B------:R-:W-:Y:S05]  /*10e10*/  BSYNC.RECONVERGENT B1 ;  /* 0x0000000000017941 */ /* 0x000fea0003800200 */
.L_x_4394:
        /* <DEDUP_REMOVED lines=83> */
.L_x_4399:
[----:B------:R-:W-:Y:S05]  /*11350*/  BSYNC.RECONVERGENT B0 ;  /* 0x0000000000007941 */ /* 0x000fea0003800200 */
.L_x_4398:
[----:B-----5:R3:W-:Y:S02]  /*11360*/  STS.128 [R64+0x2800], R32 ;  /* 0x0028002040007388 */ /* 0x0207e40000000c00 */
.L_x_4393:
[----:B------:R-:W-:Y:S05]  /*11370*/  BSYNC.RECONVERGENT B2 ;  /* 0x0000000000027941 */ /* 0x000fea0003800200 */
.L_x_4392:
        /* <DEDUP_REMOVED lines=90> */
.L_x_4405:
[----:B------:R-:W-:Y:S05]  /*11920*/  BSYNC.RECONVERGENT B0 ;  /* 0x0000000000007941 */ /* 0x000fea0003800200 */
.L_x_4404:
[----:B-----5:R3:W-:Y:S02]  /*11930*/  STS.128 [R64+0x1000], R32 ;  /* 0x0010002040007388 */ /* 0x0207e40000000c00 */
.L_x_4403:
[----:B------:R-:W-:Y:S05]  /*11940*/  BSYNC.RECONVERGENT B1 ;  /* 0x0000000000017941 */ /* 0x000fea0003800200 */
.L_x_4402:
        /* <DEDUP_REMOVED lines=83> */
.L_x_4407:
[----:B------:R-:W-:Y:S05]  /*11e80*/  BSYNC.RECONVERGENT B0 ;  /* 0x0000000000007941 */ /* 0x000fea0003800200 */
.L_x_4406:
[----:B-----5:R3:W-:Y:S02]  /*11e90*/  STS.128 [R64+0x3000], R32 ;  /* 0x0030002040007388 */ /* 0x0207e40000000c00 */
.L_x_4401:
[----:B------:R-:W-:Y:S05]  /*11ea0*/  BSYNC.RECONVERGENT B2 ;  /* 0x0000000000027941 */ /* 0x000fea0003800200 */
.L_x_4400:
        /* <DEDUP_REMOVED lines=91> */
.L_x_4411:
[----:B------:R-:W-:Y:S05]  /*12460*/  BSYNC.RECONVERGENT B0 ;  /* 0x0000000000007941 */ /* 0x000fea0003800200 */
.L_x_4410:
[----:B-----5:R1:W-:Y:S02]  /*12470*/  STS.128 [R64+0x1800], R32 ;  /* 0x0018002040007388 */ /* 0x0203e40000000c00 */
.L_x_4409:
[----:B------:R-:W-:Y:S05]  /*12480*/  BSYNC.RECONVERGENT B1 ;  /* 0x0000000000017941 */ /* 0x000fea0003800200 */
.L_x_4408:
        /* <DEDUP_REMOVED lines=83> */
.L_x_4413:
[----:B------:R-:W-:Y:S05]  /*129c0*/  BSYNC.RECONVERGENT B0 ;  /* 0x0000000000007941 */ /* 0x000fea0003800200 */
.L_x_4412:
[----:B-----5:R1:W-:Y:S02]  /*129d0*/  STS.128 [R64+0x3800], R32 ;  /* 0x0038002040007388 */ /* 0x0203e40000000c00 */
.L_x_4352:
[----:B------:R-:W-:Y:S05]  /*129e0*/  BSYNC.RECONVERGENT B3 ;  /* 0x0000000000037941 */ /* 0x000fea0003800200 */
.L_x_4344:
[----:B------:R-:W-:Y:S01]  /*129f0*/  IMAD.IADD R69, R62, 0x1, -R69 ;  /* 0x000000013e457824 */ /* 0x000fe200078e0a45 */
[----:B------:R-:W-:Y:S01]  /*12a00*/  BSSY.RECONVERGENT B0, `(.L_x_4414) ;  /* 0x0000017000007945 */ /* 0x000fe20003800200 */
[C---:B-123--:R-:W-:Y:S02]  /*12a10*/  VIADD R4, R120.reuse, 0x40 ;  /* 0x0000004078047836 */ /* 0x04efe40000000000 */
        /* <DEDUP_REMOVED lines=21> */
.L_x_4415:
[----:B------:R-:W-:Y:S05]  /*12b70*/  BSYNC.RECONVERGENT B0 ;  /* 0x0000000000007941 */ /* 0x000fea0003800200 */
.L_x_4414:
        /* <DEDUP_REMOVED lines=18> */
.L_x_4417:
[----:B------:R-:W-:Y:S05]  /*12ca0*/  BSYNC.RECONVERGENT B0 ;  /* 0x0000000000007941 */ /* 0x000fea0003800200 */
.L_x_4416:
        /* <DEDUP_REMOVED lines=16> */
.L_x_4419:
[----:B------:R-:W-:Y:S05]  /*12db0*/  BSYNC.RECONVERGENT B0 ;  /* 0x0000000000007941 */ /* 0x000fea0003800200 */
.L_x_4418:
        /* <DEDUP_REMOVED lines=18> */
.L_x_4421:
[----:B------:R-:W-:Y:S05]  /*12ee0*/  BSYNC.RECONVERGENT B0 ;  /* 0x0000000000007941 */ /* 0x000fea0003800200 */
.L_x_4420:
        /* <DEDUP_REMOVED lines=20> */
.L_x_4423:
[----:B------:R-:W-:Y:S05]  /*13030*/  BSYNC.RECONVERGENT B0 ;  /* 0x0000000000007941 */ /* 0x000fea0003800200 */
.L_x_4422:
        /* <DEDUP_REMOVED lines=16> */
.L_x_4425:
[----:B------:R-:W-:Y:S05]  /*13140*/  BSYNC.RECONVERGENT B0 ;  /* 0x0000000000007941 */ /* 0x000fea0003800200 */
.L_x_4424:
        /* <DEDUP_REMOVED lines=19> */
.L_x_4427:
[----:B------:R-:W-:Y:S05]  /*13280*/  BSYNC.RECONVERGENT B0 ;  /* 0x0000000000007941 */ /* 0x000fea0003800200 */
.L_x_4426:
        /* <DEDUP_REMOVED lines=17> */
.L_x_4429:
[----:B------:R-:W-:Y:S05]  /*133a0*/  BSYNC.RECONVERGENT B0 ;  /* 0x0000000000007941 */ /* 0x000fea0003800200 */
.L_x_4428:
[----:B------:R-:W5:Y:S04]  /*133b0*/  LD.E.64 R12, desc[UR4][R132.64+0x1c0] ;  /* 0x0001c004840c7980 */ /* 0x000f68000c101b00 */
[----:B--234-:R-:W2:Y:S01]  /*133c0*/  LD.E.64 R10, desc[UR4][R132.64+0x1b8] ;  /* 0x0001b804840a7980 */ /* 0x01cea2000c101b00 */
[----:B-1----:R-:W-:Y:S02]  /*133d0*/  MOV R6, R216 ;  /* 0x000000d800067202 */ /* 0x002fe40000000f00 */
[----:B------:R-:W-:Y:S01]  /*133e0*/  MOV R7, RZ ;  /* 0x000000ff00077202 */ /* 0x000fe20000000f00 */
[----:B------:R-:W3:Y:S04]  /*133f0*/  LD.E R5, desc[UR4][R132.64+0xd8] ;  /* 0x0000d80484057980 */ /* 0x000ee8000c101900 */
[----:B------:R-:W0:Y:S01]  /*13400*/  LDGDEPBAR ;  /* 0x00000000000079af */ /* 0x000e220000000000 */
[----:B-----5:R-:W-:-:S04]  /*13410*/  IMAD.WIDE.U32 R6, R215, R12, R6 ;  /* 0x0000000cd7067225 */ /* 0x020fc800078e0006 */
[----:B------:R-:W-:Y:S01]  /*13420*/  IMAD R0, R13, R215, RZ ;  /* 0x000000d70d007224 */ /* 0x000fe200078e02ff */
[----:B--2---:R-:W-:-:S04]  /*13430*/  LEA R10, P0, R6, R10, 0x2 ;  /* 0x0000000a060a7211 */ /* 0x004fc800078010ff */
[----:B------:R-:W-:-:S04]  /*13440*/  IADD3 R0, PT, PT, R7, R0, RZ ;  /* 0x0000000007007210 */ /* 0x000fc80007ffe0ff */
[----:B------:R-:W-:-:S05]  /*13450*/  LEA.HI.X R11, R6, R11, R0, 0x2, P0 ;  /* 0x0000000b060b7211 */ /* 0x000fca00000f1400 */
[----:B------:R-:W2:Y:S01]  /*13460*/  LD.E R0, desc[UR4][R10.64] ;  /* 0x000000040a007980 */ /* 0x000ea2000c101900 */
[----:B---3--:R-:W2:Y:S01]  /*13470*/  MUFU.RCP R5, R5 ;  /* 0x0000000500057308 */ /* 0x008ea20000001000 */
[----:B------:R-:W-:-:S04]  /*13480*/  DEPBAR.LE SB0, 0x0 ;  /* 0x000080000000791a */ /* 0x000fc80000000000 */
[----:B------:R-:W-:Y:S01]  /*13490*/  BSSY.RECONVERGENT B0, `(.L_x_4430) ;  /* 0x0000015000007945 */ /* 0x000fe20003800200 */
[----:B------:R-:W-:Y:S01]  /*134a0*/  BAR.SYNC.DEFER_BLOCKING 0x0 ;  /* 0x0000000000007b1d */ /* 0x000fe20000010000 */
[----:B--2---:R-:W-:-:S05]  /*134b0*/  FMUL.FTZ R0, R0, R5 ;  /* 0x0000000500007220 */ /* 0x004fca0000410000 */
        /* <DEDUP_REMOVED lines=16> */
.L_x_4431:
[----:B------:R2:W-:Y:S04]  /*135c0*/  STS.128 [R64+0xc000], RZ ;  /* 0x00c000ff40007388 */ /* 0x0005e80000000c00 */
[----:B------:R2:W-:Y:S02]  /*135d0*/  STS.128 [R64+0x10000], RZ ;  /* 0x010000ff40007388 */ /* 0x0005e40000000c00 */
.L_x_4432:
[----:B------:R-:W-:Y:S05]  /*135e0*/  BSYNC.RECONVERGENT B0 ;  /* 0x0000000000007941 */ /* 0x000fea0003800200 */
.L_x_4430:
[-C--:B------:R-:W-:Y:S01]  /*135f0*/  ISETP.GE.AND P2, PT, R28, R69.reuse, PT ;  /* 0x000000451c00720c */ /* 0x080fe20003f46270 */
[----:B------:R-:W3:Y:S01]  /*13600*/  S2R R196, SR_TID.X ;  /* 0x0000000000c47919 */ /* 0x000ee20000002100 */
        /* <DEDUP_REMOVED lines=25> */
.L_x_4434:
[----:B------:R-:W-:Y:S05]  /*137a0*/  BSYNC.RECONVERGENT B0 ;  /* 0x0000000000007941 */ /* 0x000fea0003800200 */
.L_x_4433:
        /* <DEDUP_REMOVED lines=18> */
.L_x_4436:
[----:B------:R-:W-:Y:S05]  /*138d0*/  BSYNC.RECONVERGENT B0 ;  /* 0x0000000000007941 */ /* 0x000fea0003800200 */
.L_x_4435:
[----:B------:R1:W-:Y:S01]  /*138e0*/  @P0 STS.128 [R64+0xd800], RZ ;  /* 0x00d800ff40000388 */ /* 0x0003e20000000c00 */
[----:B------:R-:W-:Y:S01]  /*138f0*/  BSSY.RECONVERGENT B0, `(.L_x_4437) ;  /* 0x0000012000007945 */ /* 0x000fe20003800200 */
[----:B------:R-:W-:Y:S02]  /*13900*/  ISETP.GE.AND P3, PT, R120, R69, PT ;  /* 0x000000457800720c */ /* 0x000fe40003f66270 */
        /* <DEDUP_REMOVED lines=16> */
.L_x_4438:
[----:B------:R-:W-:Y:S05]  /*13a10*/  BSYNC.RECONVERGENT B0 ;  /* 0x0000000000007941 */ /* 0x000fea0003800200 */
.L_x_4437:
        /* <DEDUP_REMOVED lines=21> */
.L_x_4440:
[----:B------:R-:W-:Y:S05]  /*13b70*/  BSYNC.RECONVERGENT B0 ;  /* 0x0000000000007941 */ /* 0x000fea0003800200 */
.L_x_4439:
        /* <DEDUP_REMOVED lines=18> */
.L_x_4442:
[----:B------:R-:W-:Y:S05]  /*13ca0*/  BSYNC.RECONVERGENT B0 ;  /* 0x0000000000007941 */ /* 0x000fea0003800200 */
.L_x_4441:
        /* <DEDUP_REMOVED lines=21> */
.L_x_4444:
[----:B------:R-:W-:Y:S05]  /*13e00*/  BSYNC.RECONVERGENT B0 ;  /* 0x0000000000007941 */ /* 0x000fea0003800200 */
.L_x_4443:
        /* <DEDUP_REMOVED lines=19> */
.L_x_4446:
[----:B------:R-:W-:Y:S05]  /*13f40*/  BSYNC.RECONVERGENT B0 ;  /* 0x0000000000007941 */ /* 0x000fea0003800200 */
.L_x_4445:
[----:B------:R-:W5:Y:S01]  /*13f50*/  S2UR UR6, SR_CgaCtaId ;  /* 0x00000000000679c3 */ /* 0x000f620000008800 */
[----:B---3--:R-:W-:Y:S01]  /*13f60*/  SHF.R.U32.HI R199, RZ, 0x1, R196 ;  /* 0x00000001ffc77819 */ /* 0x008fe200000116c4 */
        /* <DEDUP_REMOVED lines=19> */
[----:B-----5:R-:W-:Y:S01]  /*140a0*/  ULEA UR6, UR6, UR7, 0x18 ;  /* 0x0000000706067291 */ /* 0x020fe2000f8ec0ff */
[----:B------:R-:W-:Y:S01]  /*140b0*/  R2P PR, R196, 0x6 ;  /* 0x00000006c4007804 */ /* 0x000fe20000000000 */
[----:B------:R-:W-:Y:S01]  /*140c0*/  IMAD R128, R3, 0x2, R128 ;  /* 0x0000000203807824 */ /* 0x000fe200078e0280 */
[----:B------:R-:W-:-:S03]  /*140d0*/  ISETP.NE.AND P6, PT, R61, 0x1, PT ;  /* 0x000000013d00780c */ /* 0x000fc60003fc5270 */
        /* <DEDUP_REMOVED lines=8> */
[----:B------:R-:W3:Y:S01]  /*14160*/  LDSM.16.M88.4 R12, [R128+UR6+0x4800] ;  /* 0x00480006800c783b */ /* 0x000ee20008000200 */
[--C-:B------:R-:W-:Y:S02]  /*14170*/  IMAD.IADD R137, R117, 0x1, R2.reuse ;  /* 0x0000000175897824 */ /* 0x100fe400078e0202 */
[----:B------:R-:W-:Y:S01]  /*14180*/  IMAD.IADD R3, R3, 0x1, R2 ;  /* 0x0000000103037824 */ /* 0x000fe200078e0202 */
[----:B------:R-:W5:Y:S01]  /*14190*/  LDSM.16.M88.4 R4, [R128+UR6+0x5000] ;  /* 0x005000068004783b */ /* 0x000f620008000200 */
[C---:B------:R-:W-:Y:S02]  /*141a0*/  IMAD.IADD R60, R140.reuse, 0x1, R137 ;  /* 0x000000018c3c7824 */ /* 0x040fe400078e0289 */
[----:B------:R-:W-:Y:S01]  /*141b0*/  IMAD.IADD R2, R140, 0x1, R3 ;  /* 0x000000018c027824 */ /* 0x000fe200078e0203 */
[----:B------:R-:W2:Y:S04]  /*141c0*/  LDSM.16.M88.4 R104, [R128+UR6+0x5800] ;  /* 0x005800068068783b */ /* 0x000ea80008000200 */
        /* <DEDUP_REMOVED lines=9> */
[C---:B------:R-:W-:Y:S03]  /*14260*/  HMMA.16816.F32 R20, R72.reuse, R22, RZ ;  /* 0x000000164814723c */ /* 0x040fe600000018ff */
[----:B------:R-:W-:Y:S04]  /*14270*/  LDSM.16.M88.4 R56, [R65+0x7800] ;  /* 0x007800004138783b */ /* 0x000fe80000000200 */
[----:B------:R-:W-:Y:S01]  /*14280*/  LDSM.16.M88.4 R52, [R137] ;  /* 0x000000008934783b */ /* 0x000fe20000000200 */
[C---:B---3--:R-:W-:Y:S03]  /*14290*/  HMMA.16816.F32 R16, R72.reuse, R12, RZ ;  /* 0x0000000c4810723c */ /* 0x048fe600000018ff */
[----:B------:R-:W-:Y:S04]  /*142a0*/  LDSM.16.M88.4 R44, [R3+0x4000] ;  /* 0x00400000032c783b */ /* 0x000fe80000000200 */
[----:B------:R-:W-:Y:S01]  /*142b0*/  LDSM.16.M88.4 R112, [R65+0x6800] ;  /* 0x006800004170783b */ /* 0x000fe20000000200 */
[C---:B-----5:R-:W-:Y:S03]  /*142c0*/  HMMA.16816.F32 R8, R72.reuse, R4, RZ ;  /* 0x000000044808723c */ /* 0x060fe600000018ff */
[----:B------:R-:W-:Y:S04]  /*142d0*/  LDSM.16.M88.4 R68, [R65+0x7000] ;  /* 0x007000004144783b */ /* 0x000fe80000000200 */
[----:B------:R-:W-:Y:S01]  /*142e0*/  LDSM.16.M88.4 R116, [R117+0x2000] ;  /* 0x002000007574783b */ /* 0x000fe20000000200 */
[C---:B--2---:R-:W-:Y:S03]  /*142f0*/  HMMA.16816.F32 R108, R72.reuse, R104, RZ ;  /* 0x00000068486c723c */ /* 0x044fe600000018ff */
[----:B------:R-:W-:Y:S04]  /*14300*/  LDSM.16.M88.4 R124, [R128+UR6+0xb000] ;  /* 0x00b00006807c783b */ /* 0x000fe80008000200 */
[----:B------:R-:W-:Y:S01]  /*14310*/  LDSM.16.M88.4 R120, [R128+UR6+0xb800] ;  /* 0x00b800068078783b */ /* 0x000fe20008000200 */
[C---:B----4-:R-:W-:Y:S03]  /*14320*/  HMMA.16816.F32 R100, R72.reuse, R96, RZ ;  /* 0x000000604864723c */ /* 0x050fe600000018ff */
        /* <DEDUP_REMOVED lines=20> */
[----:B------:R-:W4:Y:S07]  /*14470*/  LDSM.16.M88.4 R36, [R3+0x5000] ;  /* 0x005000000324783b */ /* 0x000f2e0000000200 */
        /* <DEDUP_REMOVED lines=11> */
[----:B------:R-:W5:Y:S07]  /*14530*/  LDSM.16.M88.4 R44, [R3+0x6800] ;  /* 0x00680000032c783b */ /* 0x000f6e0000000200 */
[C---:B-1----:R-:W-:Y:S08]  /*14540*/  HMMA.16816.F32 R16, R52.reuse, R40, R16 ;  /* 0x000000283410723c */ /* 0x042ff00000001810 */
[C---:B------:R-:W-:Y:S01]  /*14550*/  HMMA.16816.F32 R12, R52.reuse, R42, R12 ;  /* 0x0000002a340c723c */ /* 0x040fe2000000180c */
[----:B------:R-:W-:Y:S07]  /*14560*/  LDSM.16.M88.4 R40, [R60] ;  /* 0x000000003c28783b */ /* 0x000fee0000000200 */
        /* <DEDUP_REMOVED lines=19> */
[C---:B-1----:R-:W-:Y:S08]  /*146a0*/  HMMA.16816.F32 R84, R52.reuse, R36, R84 ;  /* 0x000000243454723c */ /* 0x042ff00000001854 */
[C---:B------:R-:W-:Y:S01]  /*146b0*/  HMMA.16816.F32 R80, R52.reuse, R38, R80 ;  /* 0x000000263450723c */ /* 0x040fe20000001850 */
[----:B------:R-:W1:Y:S07]  /*146c0*/  LDSM.16.M88.4 R36, [R2+0x6000] ;  /* 0x006000000224783b */ /* 0x000e6e0000000200 */
[C---:B------:R-:W-:Y:S08]  /*146d0*/  HMMA.16816.F32 R76, R52.reuse, R56, R76 ;  /* 0x00000038344c723c */ /* 0x040ff0000000184c */
[----:B------:R-:W-:Y:S01]  /*146e0*/  HMMA.16816.F32 R72, R52, R58, R72 ;  /* 0x0000003a3448723c */ /* 0x000fe20000001848 */
[----:B------:R-:W1:Y:S04]  /*146f0*/  LDSM.16.M88.4 R56, [R2+0x7800] ;  /* 0x007800000238783b */ /* 0x000e680000000200 */
[----:B------:R-:W-:Y:S03]  /*14700*/  LDSM.16.M88.4 R52, [R128+UR6+0x9000] ;  /* 0x009000068034783b */ /* 0x000fe60008000200 */
        /* <DEDUP_REMOVED lines=8> */
[----:B------:R-:W4:Y:S07]  /*14790*/  LDSM.16.M88.4 R48, [R128+UR6+0x9800] ;  /* 0x009800068030783b */ /* 0x000f2e0008000200 */
[C---:B-----5:R-:W-:Y:S08]  /*147a0*/  HMMA.16816.F32 R108, R40.reuse, R44, R108 ;  /* 0x0000002c286c723c */ /* 0x060ff0000000186c */
[C---:B------:R-:W-:Y:S01]  /*147b0*/  HMMA.16816.F32 R104, R40.reuse, R46, R104 ;  /* 0x0000002e2868723c */ /* 0x040fe20000001868 */
[----:B------:R-:W5:Y:S07]  /*147c0*/  LDSM.16.M88.4 R44, [R128+UR6+0xa000] ;  /* 0x00a00006802c783b */ /* 0x000f6e0008000200 */
[C---:B-1----:R-:W-:Y:S08]  /*147d0*/  HMMA.16816.F32 R100, R40.reuse, R36, R100 ;  /* 0x000000242864723c */ /* 0x042ff00000001864 */
[C---:B------:R-:W-:Y:S01]  /*147e0*/  HMMA.16816.F32 R96, R40.reuse, R38, R96 ;  /* 0x000000262860723c */ /* 0x040fe20000001860 */
[----:B------:R-:W1:Y:S04]  /*147f0*/  LDSM.16.M88.4 R36, [R128+UR6+0xa800] ;  /* 0x00a800068024783b */ /* 0x000e680008000200 */
        /* <DEDUP_REMOVED lines=37> */
[----:B------:R-:W3:Y:S07]  /*14a50*/  LDSM.16.M88.4 R124, [R3+0xa000] ;  /* 0x00a00000037c783b */ /* 0x000eee0000000200 */
[C---:B------:R-:W-:Y:S08]  /*14a60*/  HMMA.16816.F32 R76, R116.reuse, R120, R76 ;  /* 0x00000078744c723c */ /* 0x040ff0000000184c */
[----:B------:R-:W-:Y:S01]  /*14a70*/  HMMA.16816.F32 R72, R116, R122, R72 ;  /* 0x0000007a7448723c */ /* 0x000fe20000001848 */
[----:B------:R-:W3:Y:S04]  /*14a80*/  LDSM.16.M88.4 R120, [R3+0xa800] ;  /* 0x00a800000378783b */ /* 0x000ee80000000200 */
[----:B------:R-:W3:Y:S03]  /*14a90*/  LDSM.16.M88.4 R116, [R3+0xb000] ;  /* 0x00b000000374783b */ /* 0x000ee60000000200 */
[C---:B------:R-:W-:Y:S08]  /*14aa0*/  HMMA.16816.F32 R24, R40.reuse, R112, R24 ;  /* 0x000000702818723c */ /* 0x040ff00000001818 */
        /* <DEDUP_REMOVED lines=15> */
[----:B------:R-:W-:Y:S01]  /*14ba0*/  HMMA.16816.F32 R72, R40, R46, R72 ;  /* 0x0000002e2848723c */ /* 0x000fe20000001848 */
[----:B------:R-:W5:Y:S04]  /*14bb0*/  LDSM.16.M88.4 R44, [R2+0x9800] ;  /* 0x00980000022c783b */ /* 0x000f680000000200 */
[----:B------:R-:W5:Y:S03]  /*14bc0*/  LDSM.16.M88.4 R40, [R2+0xa000] ;  /* 0x00a000000228783b */ /* 0x000f660000000200 */
        /* <DEDUP_REMOVED lines=8> */
[----:B------:R-:W3:Y:S01]  /*14c50*/  LDSM.16.M88.4 R28, [R2+0xb800] ;  /* 0x00b80000021c783b */ /* 0x000ee20000000200 */
        /* <DEDUP_REMOVED lines=21> */
[C---:B-1----:R-:W-:Y:S08]  /*14db0*/  HMMA.16816.F32 R92, R68.reuse, R36, R92 ;  /* 0x00000024445c723c */ /* 0x042ff0000000185c */
[C---:B------:R-:W-:Y:S08]  /*14dc0*/  HMMA.16816.F32 R88, R68.reuse, R38, R88 ;  /* 0x000000264458723c */ /* 0x040ff00000001858 */
[C---:B--2---:R-:W-:Y:S08]  /*14dd0*/  HMMA.16816.F32 R84, R68.reuse, R32, R84 ;  /* 0x000000204454723c */ /* 0x044ff00000001854 */
[C---:B------:R-:W-:Y:S08]  /*14de0*/  HMMA.16816.F32 R80, R68.reuse, R34, R80 ;  /* 0x000000224450723c */ /* 0x040ff00000001850 */
[C---:B---3--:R-:W-:Y:S08]  /*14df0*/  HMMA.16816.F32 R76, R68.reuse, R28, R76 ;  /* 0x0000001c444c723c */ /* 0x048ff0000000184c */
[----:B------:R-:W-:Y:S01]  /*14e00*/  HMMA.16816.F32 R72, R68, R30, R72 ;  /* 0x0000001e4448723c */ /* 0x000fe20000001848 */
[----:B------:R-:W-:Y:S07]  /*14e10*/  BAR.SYNC.DEFER_BLOCKING 0x0 ;  /* 0x0000000000007b1d */ /* 0x000fee0000010000 */
[----:B------:R-:W-:-:S12]  /*14e20*/  @!P6 BRA `(.L_x_4448) ;  /* 0x0000000800dce947 */ /* 0x000fd80003800000 */
        /* <DEDUP_REMOVED lines=13> */
.L_x_4450:
        /* <DEDUP_REMOVED lines=8> */
[----:B------:R-:W-:Y:S02]  /*14f80*/  IADD3 R28, PT, PT, RZ, -R28, RZ ;  /* 0x8000001cff1c7210 */ /* 0x000fe40007ffe0ff */
[----:B------:R-:W-:-:S02]  /*14f90*/  ISETP.GE.AND P3, PT, R2, RZ, PT ;  /* 0x000000ff0200720c */ /* 0x000fc40003f66270 */
[----:B------:R-:W-:Y:S01]  /*14fa0*/  LOP3.LUT R2, RZ, R35, RZ, 0x33, !PT ;  /* 0x00000023ff027212 */ /* 0x000fe200078e33ff */
        /* <DEDUP_REMOVED lines=22> */
[----:B------:R-:W-:-:S07]  /*15110*/  ISETP.NE.AND P1, PT, R35, RZ, PT ;  /* 0x000000ff2300720c */ /* 0x000fce0003f25270 */
[----:B------:R-:W-:Y:S02]  /*15120*/  @P4 VIADD R31, R31, 0x1 ;  /* 0x000000011f1f4836 */ /* 0x000fe40000000000 */
[----:B------:R-:W-:Y:S02]  /*15130*/  @P5 IADD3 R33, PT, PT, R33, 0x1, RZ ;  /* 0x0000000121215810 */ /* 0x000fe40007ffe0ff */
[----:B------:R-:W-:Y:S02]  /*15140*/  @!P0 IMAD.MOV R31, RZ, RZ, -R31 ;  /* 0x000000ffff1f8224 */ /* 0x000fe400078e0a1f */
[----:B------:R-:W-:-:S03]  /*15150*/  @!P3 IADD3 R33, PT, PT, -R33, RZ, RZ ;  /* 0x000000ff2121b210 */ /* 0x000fc60007ffe1ff */
[C---:B------:R-:W-:Y:S02]  /*15160*/  SEL R28, R2.reuse, R31, !P1 ;  /* 0x0000001f021c7207 */ /* 0x040fe40004800000 */
[----:B------:R-:W-:Y:S01]  /*15170*/  SEL R29, R2, R33, !P1 ;  /* 0x00000021021d7207 */ /* 0x000fe20004800000 */
[----:B------:R-:W2:Y:S02]  /*15180*/  LD.E.64 R30, desc[UR4][R132.64+0x38] ;  /* 0x00003804841e7980 */ /* 0x000ea4000c101b00 */
[--C-:B------:R-:W-:Y:S02]  /*15190*/  IMAD.WIDE R38, R28, 0x4, R222.reuse ;  /* 0x000000041c267825 */ /* 0x100fe400078e02de */
[----:B------:R-:W3:Y:S02]  /*151a0*/  LD.E.64 R32, desc[UR4][R132.64+0x20] ;  /* 0x0000200484207980 */ /* 0x000ee4000c101b00 */
        /* <DEDUP_REMOVED lines=18> */
.L_x_4451:
[----:B------:R-:W-:Y:S05]  /*152d0*/  BSYNC.RECONVERGENT B0 ;  /* 0x0000000000007941 */ /* 0x000fea0003800200 */
.L_x_4449:
[----:B------:R-:W-:Y:S01]  /*152e0*/  LOP3.LUT R2, R198, 0x40, RZ, 0xfc, !PT ;  /* 0x00000040c6027812 */ /* 0x000fe200078efcff */
[----:B------:R-:W-:Y:S01]  /*152f0*/  IMAD.SHL.U32 R3, R206, 0x20, RZ ;  /* 0x00000020ce037824 */ /* 0x000fe200078e00ff */
[-C--:B------:R-:W-:Y:S02]  /*15300*/  ISETP.GE.AND P1, PT, R198, R219.reuse, PT ;  /* 0x000000dbc600720c */ /* 0x080fe40003f26270 */
[----:B------:R-:W-:Y:S02]  /*15310*/  ISETP.GE.AND P0, PT, R2, R219, PT ;  /* 0x000000db0200720c */ /* 0x000fe40003f06270 */
[----:B------:R-:W-:Y:S02]  /*15320*/  SHF.L.U64.HI R2, R206, 0x5, R207 ;  /* 0x00000005ce027819 */ /* 0x000fe400000102cf */
[----:B------:R-:W-:-:S05]  /*15330*/  IADD3 R28, P3, PT, R3, R210, RZ ;  /* 0x000000d2031c7210 */ /* 0x000fca0007f7e0ff */
[----:B------:R-:W-:Y:S01]  /*15340*/  IMAD.X R29, R2, 0x1, R211, P3 ;  /* 0x00000001021d7824 */ /* 0x000fe200018e06d3 */
[-C--:B------:R-:W-:Y:S01]  /*15350*/  IADD3 R38, P3, PT, R28, R3.reuse, RZ ;  /* 0x000000031c267210 */ /* 0x080fe20007f7e0ff */
[----:B------:R-:W-:Y:S01]  /*15360*/  @!PT LDS RZ, [RZ] ;  /* 0x00000000fffff984 */ /* 0x000fe20000000800 */
[----:B------:R-:W-:Y:S01]  /*15370*/  @!PT LDS RZ, [RZ] ;  /* 0x00000000fffff984 */ /* 0x000fe20000000800 */
[----:B------:R-:W-:Y:S01]  /*15380*/  @!PT LDS RZ, [RZ] ;  /* 0x00000000fffff984 */ /* 0x000fe20000000800 */
[----:B------:R-:W-:Y:S04]  /*15390*/  @!P1 LDGSTS.E.BYPASS.LTC128B.128 [R64+0x4000], desc[UR4][R210.64] ;  /* 0x04000000d2409fae */ /* 0x000fe8000b981a04 */
        /* <DEDUP_REMOVED lines=96> */
.L_x_4448:
[----:B------:R-:W-:Y:S05]  /*159a0*/  BSYNC.RECONVERGENT B1 ;  /* 0x0000000000017941 */ /* 0x000fea0003800200 */
.L_x_4447:
[----:B-1----:R-:W-:Y:S01]  /*159b0*/  SHF.R.U32.HI R2, RZ, 0x2, R196 ;  /* 0x00000002ff027819 */ /* 0x002fe200000116c4 */
[----:B------:R-:W-:Y:S02]  /*159c0*/  IMAD.SHL.U32 R3, R196, 0x2, RZ ;  /* 0x00000002c4037824 */ /* 0x000fe400078e00ff */
[----:B------:R-:W-:Y:S01]  /*159d0*/  VIADD R226, R63, 0xffffff80 ;  /* 0xffffff803fe27836 */ /* 0x000fe20000000000 */
        /* <DEDUP_REMOVED lines=12> */
[C---:B------:R-:W-:Y:S02]  /*15aa0*/  IMAD.IADD R29, R28.reuse, 0x1, -R31 ;  /* 0x000000011c1d7824 */ /* 0x040fe400078e0a1f */
[----:B------:R-:W-:Y:S01]  /*15ab0*/  VIADD R31, R51, 0x20 ;  /* 0x00000020331f7836 */ /* 0x000fe20000000000 */
[----:B------:R-:W-:Y:S01]  /*15ac0*/  ISETP.GE.AND P0, PT, R45, R62, PT ;  /* 0x0000003e2d00720c */ /* 0x000fe20003f06270 */
[C---:B------:R-:W-:Y:S01]  /*15ad0*/  VIADD R47, R51.reuse, 0x10 ;  /* 0x00000010332f7836 */ /* 0x040fe20000000000 */
[----:B------:R-:W-:Y:S01]  /*15ae0*/  IABS R29, R29 ;  /* 0x0000001d001d7213 */ /* 0x000fe20000000000 */
[C---:B------:R-:W-:Y:S02]  /*15af0*/  IMAD.IADD R39, R28.reuse, 0x1, -R31 ;  /* 0x000000011c277824 */ /* 0x040fe400078e0a1f */
[C---:B------:R-:W-:Y:S01]  /*15b00*/  IMAD.IADD R53, R28.reuse, 0x1, -R45 ;  /* 0x000000011c357824 */ /* 0x040fe200078e0a2d */
[----:B------:R-:W-:Y:S01]  /*15b10*/  I2FP.F32.S32 R29, R29 ;  /* 0x0000001d001d7245 */ /* 0x000fe20000201400 */
[C---:B------:R-:W-:Y:S01]  /*15b20*/  VIADD R49, R51.reuse, 0x9 ;  /* 0x0000000933317836 */ /* 0x040fe20000000000 */
[----:B------:R-:W-:Y:S01]  /*15b30*/  IABS R39, R39 ;  /* 0x0000002700277213 */ /* 0x000fe20000000000 */
[----:B------:R-:W-:Y:S01]  /*15b40*/  IMAD.IADD R43, R28, 0x1, -R47 ;  /* 0x000000011c2b7824 */ /* 0x000fe200078e0a2f */
[----:B------:R-:W-:Y:S01]  /*15b50*/  IABS R53, R53 ;  /* 0x0000003500357213 */ /* 0x000fe20000000000 */
[----:B------:R-:W-:Y:S01]  /*15b60*/  FFMA.FTZ R30, -R0, R29, R20 ;  /* 0x0000001d001e7223 */ /* 0x000fe20000010114 */
[C---:B------:R-:W-:Y:S01]  /*15b70*/  IMAD.IADD R29, R28.reuse, 0x1, -R127 ;  /* 0x000000011c1d7824 */ /* 0x040fe200078e0a7f */
[----:B------:R-:W-:Y:S01]  /*15b80*/  I2FP.F32.S32 R39, R39 ;  /* 0x0000002700277245 */ /* 0x000fe20000201400 */
[----:B------:R-:W-:Y:S01]  /*15b90*/  IMAD.IADD R20, R28, 0x1, -R37 ;  /* 0x000000011c147824 */ /* 0x000fe200078e0a25 */
[----:B------:R-:W-:Y:S01]  /*15ba0*/  IABS R43, R43 ;  /* 0x0000002b002b7213 */ /* 0x000fe20000000000 */
[C---:B------:R-:W-:Y:S01]  /*15bb0*/  VIADD R35, R51.reuse, 0x31 ;  /* 0x0000003133237836 */ /* 0x040fe20000000000 */
[----:B------:R-:W-:Y:S01]  /*15bc0*/  IABS R29, R29 ;  /* 0x0000001d001d7213 */ /* 0x000fe20000000000 */
[----:B------:R-:W-:Y:S01]  /*15bd0*/  FFMA.FTZ R39, -R0, R39, R8 ;  /* 0x0000002700277223 */ /* 0x000fe20000010108 */
[----:B------:R-:W-:Y:S01]  /*15be0*/  IABS R20, R20 ;  /* 0x0000001400147213 */ /* 0x000fe20000000000 */
[C---:B------:R-:W-:Y:S01]  /*15bf0*/  IMAD.IADD R32, R28.reuse, 0x1, -R49 ;  /* 0x000000011c207824 */ /* 0x040fe200078e0a31 */
[----:B------:R-:W-:Y:S01]  /*15c00*/  I2FP.F32.S32 R29, R29 ;  /* 0x0000001d001d7245 */ /* 0x000fe20000201400 */
[C---:B------:R-:W-:Y:S01]  /*15c10*/  VIADD R125, R51.reuse, 0x28 ;  /* 0x00000028337d7836 */ /* 0x040fe20000000000 */
[----:B------:R-:W-:Y:S01]  /*15c20*/  I2FP.F32.S32 R20, R20 ;  /* 0x0000001400147245 */ /* 0x000fe20000201400 */
[----:B------:R-:W-:Y:S01]  /*15c30*/  VIADD R33, R51, 0x38 ;  /* 0x0000003833217836 */ /* 0x000fe20000000000 */
[----:B------:R-:W-:Y:S01]  /*15c40*/  I2FP.F32.S32 R53, R53 ;  /* 0x0000003500357245 */ /* 0x000fe20000201400 */
[----:B------:R-:W-:-:S02]  /*15c50*/  IMAD.IADD R8, R28, 0x1, -R35 ;  /* 0x000000011c087824 */ /* 0x000fc400078e0a23 */
[C---:B------:R-:W-:Y:S01]  /*15c60*/  FFMA.FTZ R17, -R0.reuse, R29, R17 ;  /* 0x0000001d00117223 */ /* 0x040fe20000010111 */
[----:B------:R-:W-:Y:S01]  /*15c70*/  FFMA.FTZ R20, -R0, R20, R13 ;  /* 0x0000001400147223 */ /* 0x000fe2000001010d */
[C---:B------:R-:W-:Y:S01]  /*15c80*/  IMAD.IADD R29, R28.reuse, 0x1, -R125 ;  /* 0x000000011c1d7824 */ /* 0x040fe200078e0a7d */
[----:B------:R-:W-:Y:S01]  /*15c90*/  IABS R32, R32 ;  /* 0x0000002000207213 */ /* 0x000fe20000000000 */
[----:B------:R-:W-:Y:S01]  /*15ca0*/  IMAD.IADD R13, R28, 0x1, -R33 ;  /* 0x000000011c0d7824 */ /* 0x000fe200078e0a21 */
[----:B------:R-:W-:Y:S01]  /*15cb0*/  I2FP.F32.S32 R43, R43 ;  /* 0x0000002b002b7245 */ /* 0x000fe20000201400 */
[C---:B------:R-:W-:Y:S01]  /*15cc0*/  FFMA.FTZ R53, -R0.reuse, R53, R25 ;  /* 0x0000003500357223 */ /* 0x040fe20000010119 */
[----:B------:R-:W-:Y:S01]  /*15cd0*/  IABS R8, R8 ;  /* 0x0000000800087213 */ /* 0x000fe20000000000 */
[C---:B------:R-:W-:Y:S01]  /*15ce0*/  VIADD R25, R51.reuse, 0x21 ;  /* 0x0000002133197836 */ /* 0x040fe20000000000 */
[----:B------:R-:W-:Y:S01]  /*15cf0*/  I2FP.F32.S32 R32, R32 ;  /* 0x0000002000207245 */ /* 0x000fe20000201400 */
[----:B------:R-:W-:Y:S01]  /*15d00*/  FFMA.FTZ R43, -R0, R43, R16 ;  /* 0x0000002b002b7223 */ /* 0x000fe20000010110 */
[----:B------:R-:W-:Y:S01]  /*15d10*/  IABS R29, R29 ;  /* 0x0000001d001d7213 */ /* 0x000fe20000000000 */
[C---:B------:R-:W-:Y:S01]  /*15d20*/  VIADD R65, R51.reuse, 0x18 ;  /* 0x0000001833417836 */ /* 0x040fe20000000000 */
[----:B------:R-:W-:Y:S01]  /*15d30*/  IABS R13, R13 ;  /* 0x0000000d000d7213 */ /* 0x000fe20000000000 */
[----:B------:R-:W-:Y:S01]  /*15d40*/  IMAD.IADD R16, R28, 0x1, -R25 ;  /* 0x000000011c107824 */ /* 0x000fe200078e0a19 */
[----:B------:R-:W-:Y:S01]  /*15d50*/  I2FP.F32.S32 R8, R8 ;  /* 0x0000000800087245 */ /* 0x000fe20000201400 */
[----:B------:R-:W-:Y:S01]  /*15d60*/  FFMA.FTZ R55, -R0, R32, R21 ;  /* 0x0000002000377223 */ /* 0x000fe20000010115 */
[----:B------:R-:W-:Y:S01]  /*15d70*/  I2FP.F32.S32 R29, R29 ;  /* 0x0000001d001d7245 */ /* 0x000fe20000201400 */
[----:B------:R-:W-:Y:S01]  /*15d80*/  IMAD.IADD R21, R28, 0x1, -R65 ;  /* 0x000000011c157824 */ /* 0x000fe200078e0a41 */
[----:B------:R-:W-:Y:S01]  /*15d90*/  I2FP.F32.S32 R13, R13 ;  /* 0x0000000d000d7245 */ /* 0x000fe20000201400 */
[----:B------:R-:W-:Y:S01]  /*15da0*/  FFMA.FTZ R237, -R0, R8, R109 ;  /* 0x0000000800ed7223 */ /* 0x000fe2000001016d */
[C---:B------:R-:W-:Y:S01]  /*15db0*/  VIADD R121, R51.reuse, 0x40 ;  /* 0x0000004033797836 */ /* 0x040fe20000000000 */
[----:B------:R-:W-:Y:S01]  /*15dc0*/  IABS R16, R16 ;  /* 0x0000001000107213 */ /* 0x000fe20000000000 */
[----:B------:R-:W-:-:S02]  /*15dd0*/  VIADD R109, R51, 0x49 ;  /* 0x00000049336d7836 */ /* 0x000fc40000000000 */
[C---:B------:R-:W-:Y:S01]  /*15de0*/  FFMA.FTZ R29, -R0.reuse, R29, R4 ;  /* 0x0000001d001d7223 */ /* 0x040fe20000010104 */
[----:B------:R-:W-:Y:S01]  /*15df0*/  FFMA.FTZ R104, -R0, R13, R104 ;  /* 0x0000000d00687223 */ /* 0x000fe20000010168 */
[C---:B------:R-:W-:Y:S01]  /*15e00*/  IMAD.IADD R13, R28.reuse, 0x1, -R121 ;  /* 0x000000011c0d7824 */ /* 0x040fe200078e0a79 */
[----:B------:R-:W-:Y:S01]  /*15e10*/  IABS R21, R21 ;  /* 0x0000001500157213 */ /* 0x000fe20000000000 */
[----:B------:R-:W-:Y:S01]  /*15e20*/  IMAD.IADD R4, R28, 0x1, -R109 ;  /* 0x000000011c047824 */ /* 0x000fe200078e0a6d */
[----:B------:R-:W-:Y:S01]  /*15e30*/  I2FP.F32.S32 R16, R16 ;  /* 0x0000001000107245 */ /* 0x000fe20000201400 */
[C---:B------:R-:W-:Y:S01]  /*15e40*/  VIADD R67, R51.reuse, 0x58 ;  /* 0x0000005833437836 */ /* 0x040fe20000000000 */
[----:B------:R-:W-:Y:S01]  /*15e50*/  I2FP.F32.S32 R21, R21 ;  /* 0x0000001500157245 */ /* 0x000fe20000201400 */
[C---:B------:R-:W-:Y:S01]  /*15e60*/  VIADD R63, R51.reuse, 0x59 ;  /* 0x00000059333f7836 */ /* 0x040fe20000000000 */
[----:B------:R-:W-:Y:S01]  /*15e70*/  IABS R13, R13 ;  /* 0x0000000d000d7213 */ /* 0x000fe20000000000 */
[C---:B------:R-:W-:Y:S01]  /*15e80*/  FFMA.FTZ R16, -R0.reuse, R16, R9 ;  /* 0x0000001000107223 */ /* 0x040fe20000010109 */
[----:B------:R-:W-:Y:S01]  /*15e90*/  IABS R4, R4 ;  /* 0x0000000400047213 */ /* 0x000fe20000000000 */
[----:B------:R-:W-:Y:S01]  /*15ea0*/  VIADD R9, R51, 0x29 ;  /* 0x0000002933097836 */ /* 0x000fe20000000000 */
[----:B------:R-:W-:Y:S01]  /*15eb0*/  I2FP.F32.S32 R13, R13 ;  /* 0x0000000d000d7245 */ /* 0x000fe20000201400 */
[----:B------:R-:W-:Y:S01]  /*15ec0*/  FFMA.FTZ R21, -R0, R21, R12 ;  /* 0x0000001500157223 */ /* 0x000fe2000001010c */
[----:B------:R-:W-:Y:S01]  /*15ed0*/  I2FP.F32.S32 R4, R4 ;  /* 0x0000000400047245 */ /* 0x000fe20000201400 */
[----:B------:R-:W-:Y:S01]  /*15ee0*/  IMAD.IADD R12, R28, 0x1, -R9 ;  /* 0x000000011c0c7824 */ /* 0x000fe200078e0a09 */
[----:B------:R-:W-:Y:S01]  /*15ef0*/  FSEL R53, R53, -INF , !P0 ;  /* 0xff80000035357808 */ /* 0x000fe20004000000 */
[----:B------:R-:W-:Y:S01]  /*15f00*/  FFMA.FTZ R100, -R0, R13, R100 ;  /* 0x0000000d00647223 */ /* 0x000fe20000010164 */
[----:B------:R-:W-:-:S02]  /*15f10*/  IMAD.IADD R13, R28, 0x1, -R67 ;  /* 0x000000011c0d7824 */ /* 0x000fc400078e0a43 */
[----:B------:R-:W-:Y:S01]  /*15f20*/  FFMA.FTZ R97, -R0, R4, R97 ;  /* 0x0000000400617223 */ /* 0x000fe20000010161 */
[C---:B------:R-:W-:Y:S01]  /*15f30*/  IMAD.IADD R4, R28.reuse, 0x1, -R63 ;  /* 0x000000011c047824 */ /* 0x040fe200078e0a3f */
[----:B------:R-:W-:Y:S01]  /*15f40*/  IABS R12, R12 ;  /* 0x0000000c000c7213 */ /* 0x000fe20000000000 */
[C---:B------:R-:W-:Y:S01]  /*15f50*/  VIADD R69, R51.reuse, 0x68 ;  /* 0x0000006833457836 */ /* 0x040fe20000000000 */
[----:B------:R-:W-:Y:S01]  /*15f60*/  IABS R13, R13 ;  /* 0x0000000d000d7213 */ /* 0x000fe20000000000 */
[C---:B------:R-:W-:Y:S01]  /*15f70*/  VIADD R113, R51.reuse, 0x48 ;  /* 0x0000004833717836 */ /* 0x040fe20000000000 */
[----:B------:R-:W-:Y:S01]  /*15f80*/  I2FP.F32.S32 R12, R12 ;  /* 0x0000000c000c7245 */ /* 0x000fe20000201400 */
[----:B------:R-:W-:Y:S01]  /*15f90*/  IMAD.IADD R32, R28, 0x1, -R69 ;  /* 0x000000011c207824 */ /* 0x000fe200078e0a45 */
[----:B------:R-:W-:Y:S01]  /*15fa0*/  IABS R4, R4 ;  /* 0x0000000400047213 */ /* 0x000fe20000000000 */
[----:B------:R-:W-:Y:S01]  /*15fb0*/  VIADD R123, R51, 0x39 ;  /* 0x00000039337b7836 */ /* 0x000fe20000000000 */
[----:B------:R-:W-:Y:S01]  /*15fc0*/  I2FP.F32.S32 R13, R13 ;  /* 0x0000000d000d7245 */ /* 0x000fe20000201400 */
[----:B------:R-:W-:Y:S01]  /*15fd0*/  FFMA.FTZ R41, -R0, R12, R5 ;  /* 0x0000000c00297223 */ /* 0x000fe20000010105 */
[----:B------:R-:W-:Y:S01]  /*15fe0*/  I2FP.F32.S32 R4, R4 ;  /* 0x0000000400047245 */ /* 0x000fe20000201400 */
[----:B------:R-:W-:Y:S01]  /*15ff0*/  VIADD R12, R28, 0x8 ;  /* 0x000000081c0c7836 */ /* 0x000fe20000000000 */
[----:B------:R-:W-:Y:S01]  /*16000*/  IABS R32, R32 ;  /* 0x0000002000207213 */ /* 0x000fe20000000000 */
[----:B------:R-:W-:Y:S01]  /*16010*/  FFMA.FTZ R88, -R0, R13, R88 ;  /* 0x0000000d00587223 */ /* 0x000fe20000010158 */
[----:B------:R-:W-:-:S02]  /*16020*/  IMAD.IADD R5, R28, 0x1, -R113 ;  /* 0x000000011c057824 */ /* 0x000fc400078e0a71 */
[----:B------:R-:W-:Y:S01]  /*16030*/  FFMA.FTZ R89, -R0, R4, R89 ;  /* 0x0000000400597223 */ /* 0x000fe20000010159 */
[C---:B------:R-:W-:Y:S01]  /*16040*/  IMAD.IADD R13, R12.reuse, 0x1, -R51 ;  /* 0x000000010c0d7824 */ /* 0x040fe200078e0a33 */
[----:B------:R-:W-:Y:S01]  /*16050*/  ISETP.GE.AND P4, PT, R49, R62, PT ;  /* 0x0000003e3100720c */ /* 0x000fe20003f86270 */
[----:B------:R-:W-:Y:S01]  /*16060*/  IMAD.IADD R4, R12, 0x1, -R45 ;  /* 0x000000010c047824 */ /* 0x000fe200078e0a2d */
[----:B------:R-:W-:Y:S01]  /*16070*/  IABS R5, R5 ;  /* 0x0000000500057213 */ /* 0x000fe20000000000 */
[----:B------:R-:W-:Y:S01]  /*16080*/  IMAD.MOV.U32 R45, RZ, RZ, R32 ;  /* 0x000000ffff2d7224 */ /* 0x000fe200078e0020 */
[----:B------:R-:W-:Y:S01]  /*16090*/  IABS R13, R13 ;  /* 0x0000000d000d7213 */ /* 0x000fe20000000000 */
[C---:B------:R-:W-:Y:S01]  /*160a0*/  VIADD R115, R51.reuse, 0x41 ;  /* 0x0000004133737836 */ /* 0x040fe20000000000 */
[----:B------:R-:W-:Y:S01]  /*160b0*/  IABS R4, R4 ;  /* 0x0000000400047213 */ /* 0x000fe20000000000 */
[C---:B------:R-:W-:Y:S01]  /*160c0*/  IMAD.IADD R235, R28.reuse, 0x1, -R123 ;  /* 0x000000011ceb7824 */ /* 0x040fe200078e0a7b */
[----:B------:R-:W-:Y:S01]  /*160d0*/  I2FP.F32.S32 R13, R13 ;  /* 0x0000000d000d7245 */ /* 0x000fe20000201400 */
[----:B------:R-:W-:Y:S01]  /*160e0*/  IMAD.IADD R8, R28, 0x1, -R115 ;  /* 0x000000011c087824 */ /* 0x000fe200078e0a73 */
[----:B------:R-:W-:Y:S01]  /*160f0*/  I2FP.F32.S32 R4, R4 ;  /* 0x0000000400047245 */ /* 0x000fe20000201400 */
[----:B------:R-:W-:Y:S01]  /*16100*/  VIADD R59, R51, 0x60 ;  /* 0x00000060333b7836 */ /* 0x000fe20000000000 */
[----:B------:R-:W-:Y:S01]  /*16110*/  I2FP.F32.S32 R45, R45 ;  /* 0x0000002d002d7245 */ /* 0x000fe20000201400 */
[C---:B------:R-:W-:Y:S01]  /*16120*/  FFMA.FTZ R13, -R0.reuse, R13, R26 ;  /* 0x0000000d000d7223 */ /* 0x040fe2000001011a */
[----:B------:R-:W-:Y:S01]  /*16130*/  IABS R235, R235 ;  /* 0x000000eb00eb7213 */ /* 0x000fe20000000000 */
[C---:B------:R-:W-:Y:S01]  /*16140*/  FFMA.FTZ R27, -R0.reuse, R4, R27 ;  /* 0x00000004001b7223 */ /* 0x040fe2000001011b */
[----:B------:R-:W-:Y:S01]  /*16150*/  I2FP.F32.S32 R5, R5 ;  /* 0x0000000500057245 */ /* 0x000fe20000201400 */
[----:B------:R-:W-:Y:S01]  /*16160*/  FFMA.FTZ R80, -R0, R45, R80 ;  /* 0x0000002d00507223 */ /* 0x000fe20000010150 */
[----:B------:R-:W-:Y:S01]  /*16170*/  FSEL R4, R13, -INF , !P1 ;  /* 0xff8000000d047808 */ /* 0x000fe20004800000 */
[----:B------:R-:W-:Y:S01]  /*16180*/  IMAD.IADD R13, R12, 0x1, -R65 ;  /* 0x000000010c0d7824 */ /* 0x000fe200078e0a41 */
[----:B------:R-:W-:Y:S01]  /*16190*/  FSEL R45, R27, -INF , !P0 ;  /* 0xff8000001b2d7808 */ /* 0x000fe20004000000 */
[----:B------:R-:W-:Y:S01]  /*161a0*/  FFMA.FTZ R96, -R0, R5, R96 ;  /* 0x0000000500607223 */ /* 0x000fe20000010160 */
[----:B------:R-:W-:Y:S01]  /*161b0*/  ISETP.GE.AND P0, PT, R65, R62, PT ;  /* 0x0000003e4100720c */ /* 0x000fe20003f06270 */
[C---:B------:R-:W-:Y:S01]  /*161c0*/  VIADD R119, R51.reuse, 0x30 ;  /* 0x0000003033777836 */ /* 0x040fe20000000000 */
[----:B------:R-:W2:Y:S01]  /*161d0*/  LD.E R65, desc[UR4][R132.64+0xdc] ;  /* 0x0000dc0484417980 */ /* 0x000ea2000c101900 */
[----:B------:R-:W-:Y:S01]  /*161e0*/  IABS R8, R8 ;  /* 0x0000000800087213 */ /* 0x000fe20000000000 */
[C---:B------:R-:W-:Y:S01]  /*161f0*/  IMAD.IADD R5, R28.reuse, 0x1, -R59 ;  /* 0x000000011c057824 */ /* 0x040fe200078e0a3b */
[----:B------:R-:W-:Y:S01]  /*16200*/  I2FP.F32.S32 R235, R235 ;  /* 0x000000eb00eb7245 */ /* 0x000fe20000201400 */
[----:B------:R-:W-:Y:S01]  /*16210*/  IMAD.IADD R57, R28, 0x1, -R119 ;  /* 0x000000011c397824 */ /* 0x000fe200078e0a77 */
[----:B------:R-:W-:Y:S01]  /*16220*/  I2FP.F32.S32 R8, R8 ;  /* 0x0000000800087245 */ /* 0x000fe20000201400 */
[C---:B------:R-:W-:Y:S01]  /*16230*/  VIADD R117, R51.reuse, 0x50 ;  /* 0x0000005033757836 */ /* 0x040fe20000000000 */
[----:B------:R-:W-:Y:S01]  /*16240*/  IABS R5, R5 ;  /* 0x0000000500057213 */ /* 0x000fe20000000000 */
[----:B------:R-:W-:Y:S01]  /*16250*/  FFMA.FTZ R235, -R0, R235, R105 ;  /* 0x000000eb00eb7223 */ /* 0x000fe20000010169 */
[----:B------:R-:W-:-:S02]  /*16260*/  VIADD R105, R51, 0x51 ;  /* 0x0000005133697836 */ /* 0x000fc40000000000 */
[----:B------:R-:W-:Y:S01]  /*16270*/  FFMA.FTZ R101, -R0, R8, R101 ;  /* 0x0000000800657223 */ /* 0x000fe20000010165 */
[----:B------:R-:W-:Y:S01]  /*16280*/  IABS R57, R57 ;  /* 0x0000003900397213 */ /* 0x000fe20000000000 */
[----:B------:R-:W-:Y:S01]  /*16290*/  VIADD R71, R51, 0x61 ;  /* 0x0000006133477836 */ /* 0x000fe20000000000 */
[----:B------:R-:W-:Y:S01]  /*162a0*/  I2FP.F32.S32 R5, R5 ;  /* 0x0000000500057245 */ /* 0x000fe20000201400 */
[----:B------:R-:W-:Y:S01]  /*162b0*/  IMAD.IADD R8, R28, 0x1, -R105 ;  /* 0x000000011c087824 */ /* 0x000fe200078e0a69 */
[----:B------:R-:W-:Y:S01]  /*162c0*/  I2FP.F32.S32 R57, R57 ;  /* 0x0000003900397245 */ /* 0x000fe20000201400 */
[----:B------:R-:W-:Y:S01]  /*162d0*/  IMAD.IADD R27, R12, 0x1, -R47 ;  /* 0x000000010c1b7824 */ /* 0x000fe200078e0a2f */
[----:B------:R-:W-:Y:S01]  /*162e0*/  IABS R13, R13 ;  /* 0x0000000d000d7213 */ /* 0x000fe20000000000 */
[----:B------:R-:W-:Y:S01]  /*162f0*/  FFMA.FTZ R84, -R0, R5, R84 ;  /* 0x0000000500547223 */ /* 0x000fe20000010154 */
[----:B------:R-:W-:Y:S01]  /*16300*/  IABS R8, R8 ;  /* 0x0000000800087213 */ /* 0x000fe20000000000 */
[----:B------:R-:W-:-:S02]  /*16310*/  IMAD.IADD R5, R28, 0x1, -R51 ;  /* 0x000000011c057824 */ /* 0x000fc400078e0a33 */
[----:B------:R-:W-:Y:S01]  /*16320*/  FFMA.FTZ R108, -R0, R57, R108 ;  /* 0x00000039006c7223 */ /* 0x000fe2000001016c */
[----:B------:R-:W-:Y:S01]  /*16330*/  IMAD.IADD R57, R28, 0x1, -R117 ;  /* 0x000000011c397824 */ /* 0x000fe200078e0a75 */
[----:B------:R-:W-:Y:S02]  /*16340*/  I2FP.F32.S32 R8, R8 ;  /* 0x0000000800087245 */ /* 0x000fe40000201400 */
[----:B------:R-:W-:Y:S02]  /*16350*/  IABS R5, R5 ;  /* 0x0000000500057213 */ /* 0x000fe40000000000 */
[----:B------:R-:W-:Y:S01]  /*16360*/  IABS R57, R57 ;  /* 0x0000003900397213 */ /* 0x000fe20000000000 */
[----:B------:R-:W-:Y:S01]  /*16370*/  FFMA.FTZ R93, -R0, R8, R93 ;  /* 0x00000008005d7223 */ /* 0x000fe2000001015d */
[----:B------:R-:W-:Y:S01]  /*16380*/  IMAD.IADD R8, R28, 0x1, -R71 ;  /* 0x000000011c087824 */ /* 0x000fe200078e0a47 */
[----:B------:R-:W-:Y:S02]  /*16390*/  I2FP.F32.S32 R5, R5 ;  /* 0x0000000500057245 */ /* 0x000fe40000201400 */
[----:B------:R-:W-:-:S02]  /*163a0*/  I2FP.F32.S32 R57, R57 ;  /* 0x0000003900397245 */ /* 0x000fc40000201400 */
[----:B------:R-:W-:Y:S01]  /*163b0*/  IABS R8, R8 ;  /* 0x0000000800087213 */ /* 0x000fe20000000000 */
[C---:B------:R-:W-:Y:S01]  /*163c0*/  FFMA.FTZ R24, -R0.reuse, R5, R24 ;  /* 0x0000000500187223 */ /* 0x040fe20000010118 */
[----:B------:R-:W-:Y:S01]  /*163d0*/  IABS R27, R27 ;  /* 0x0000001b001b7213 */ /* 0x000fe20000000000 */
[C---:B------:R-:W-:Y:S01]  /*163e0*/  FFMA.FTZ R92, -R0.reuse, R57, R92 ;  /* 0x00000039005c7223 */ /* 0x040fe2000001015c */
[----:B------:R-:W-:Y:S01]  /*163f0*/  I2FP.F32.S32 R8, R8 ;  /* 0x0000000800087245 */ /* 0x000fe20000201400 */
[----:B------:R-:W-:Y:S01]  /*16400*/  FFMA.FTZ R22, -R0, R5, R22 ;  /* 0x0000000500167223 */ /* 0x000fe20000010116 */
[----:B------:R-:W-:Y:S01]  /*16410*/  FSEL R57, R24, -INF , !P1 ;  /* 0xff80000018397808 */ /* 0x000fe20004800000 */
[----:B------:R-:W-:Y:S01]  /*16420*/  IMAD.IADD R24, R12, 0x1, -R49 ;  /* 0x000000010c187824 */ /* 0x000fe200078e0a31 */
[----:B------:R-:W-:Y:S01]  /*16430*/  I2FP.F32.S32 R27, R27 ;  /* 0x0000001b001b7245 */ /* 0x000fe20000201400 */
[----:B------:R-:W-:Y:S01]  /*16440*/  FFMA.FTZ R85, -R0, R8, R85 ;  /* 0x0000000800557223 */ /* 0x000fe20000010155 */
[----:B------:R-:W-:Y:S01]  /*16450*/  IMAD.IADD R8, R12, 0x1, -R127 ;  /* 0x000000010c087824 */ /* 0x000fe200078e0a7f */
[----:B------:R-:W-:-:S02]  /*16460*/  I2FP.F32.S32 R13, R13 ;  /* 0x0000000d000d7245 */ /* 0x000fc40000201400 */
[----:B------:R-:W-:Y:S01]  /*16470*/  IABS R24, R24 ;  /* 0x0000001800187213 */ /* 0x000fe20000000000 */
[C---:B------:R-:W-:Y:S01]  /*16480*/  FFMA.FTZ R18, -R0.reuse, R27, R18 ;  /* 0x0000001b00127223 */ /* 0x040fe20000010112 */
[----:B------:R-:W-:Y:S01]  /*16490*/  IABS R8, R8 ;  /* 0x0000000800087213 */ /* 0x000fe20000000000 */
[C---:B------:R-:W-:Y:S01]  /*164a0*/  FFMA.FTZ R13, -R0.reuse, R13, R14 ;  /* 0x0000000d000d7223 */ /* 0x040fe2000001010e */
[----:B------:R-:W-:Y:S02]  /*164b0*/  I2FP.F32.S32 R24, R24 ;  /* 0x0000001800187245 */ /* 0x000fe40000201400 */
[----:B------:R-:W-:Y:S02]  /*164c0*/  I2FP.F32.S32 R8, R8 ;  /* 0x0000000800087245 */ /* 0x000fe40000201400 */
[----:B------:R-:W-:Y:S01]  /*164d0*/  ISETP.GE.AND P1, PT, R127, R62, PT ;  /* 0x0000003e7f00720c */ /* 0x000fe20003f26270 */
[C---:B------:R-:W-:Y:S01]  /*164e0*/  FFMA.FTZ R23, -R0.reuse, R24, R23 ;  /* 0x0000001800177223 */ /* 0x040fe20000010117 */
[----:B------:R-:W-:Y:S01]  /*164f0*/  ISETP.GE.AND P3, PT, R47, R62, PT ;  /* 0x0000003e2f00720c */ /* 0x000fe20003f66270 */
[----:B------:R-:W-:Y:S01]  /*16500*/  FFMA.FTZ R5, -R0, R8, R19 ;  /* 0x0000000800057223 */ /* 0x000fe20000010113 */
[----:B------:R-:W-:-:S02]  /*16510*/  IMAD.IADD R14, R12, 0x1, -R9 ;  /* 0x000000010c0e7824 */ /* 0x000fc400078e0a09 */
[----:B------:R-:W-:Y:S02]  /*16520*/  FSEL R47, R23, -INF , !P4 ;  /* 0xff800000172f7808 */ /* 0x000fe40006000000 */
[----:B------:R-:W-:Y:S02]  /*16530*/  FSEL R23, R17, -INF , !P1 ;  /* 0xff80000011177808 */ /* 0x000fe40004800000 */
[----:B------:R-:W-:Y:S02]  /*16540*/  FSEL R55, R55, -INF , !P4 ;  /* 0xff80000037377808 */ /* 0x000fe40006000000 */
[----:B------:R-:W-:Y:S01]  /*16550*/  FSEL R17, R5, -INF , !P1 ;  /* 0xff80000005117808 */ /* 0x000fe20004800000 */
[C---:B------:R-:W-:Y:S01]  /*16560*/  IMAD.IADD R5, R12.reuse, 0x1, -R125 ;  /* 0x000000010c057824 */ /* 0x040fe200078e0a7d */
[----:B------:R-:W-:Y:S01]  /*16570*/  ISETP.GE.AND P4, PT, R31, R62, PT ;  /* 0x0000003e1f00720c */ /* 0x000fe20003f86270 */
[----:B------:R-:W-:Y:S01]  /*16580*/  IMAD.IADD R31, R12, 0x1, -R31 ;  /* 0x000000010c1f7824 */ /* 0x000fe200078e0a1f */
[----:B------:R-:W-:Y:S01]  /*16590*/  FSEL R19, R18, -INF , !P3 ;  /* 0xff80000012137808 */ /* 0x000fe20005800000 */
[----:B------:R-:W-:Y:S01]  /*165a0*/  IMAD.IADD R18, R12, 0x1, -R25 ;  /* 0x000000010c127824 */ /* 0x000fe200078e0a19 */
[----:B------:R-:W-:-:S02]  /*165b0*/  IABS R14, R14 ;  /* 0x0000000e000e7213 */ /* 0x000fc40000000000 */
[----:B------:R-:W-:Y:S02]  /*165c0*/  FSEL R43, R43, -INF , !P3 ;  /* 0xff8000002b2b7808 */ /* 0x000fe40005800000 */
[----:B------:R-:W-:Y:S02]  /*165d0*/  ISETP.GE.AND P3, PT, R25, R62, PT ;  /* 0x0000003e1900720c */ /* 0x000fe40003f66270 */
[----:B------:R-:W-:Y:S02]  /*165e0*/  IABS R5, R5 ;  /* 0x0000000500057213 */ /* 0x000fe40000000000 */
[----:B------:R-:W-:Y:S02]  /*165f0*/  I2FP.F32.S32 R14, R14 ;  /* 0x0000000e000e7245 */ /* 0x000fe40000201400 */
[----:B------:R-:W-:Y:S02]  /*16600*/  IABS R25, R31 ;  /* 0x0000001f00197213 */ /* 0x000fe40000000000 */
[----:B------:R-:W-:Y:S01]  /*16610*/  IABS R18, R18 ;  /* 0x0000001200127213 */ /* 0x000fe20000000000 */
[----:B------:R-:W-:Y:S01]  /*16620*/  FFMA.FTZ R7, -R0, R14, R7 ;  /* 0x0000000e00077223 */ /* 0x000fe20000010107 */
[----:B------:R-:W-:-:S02]  /*16630*/  I2FP.F32.S32 R5, R5 ;  /* 0x0000000500057245 */ /* 0x000fc40000201400 */
[----:B------:R-:W-:Y:S02]  /*16640*/  FSEL R21, R21, -INF , !P0 ;  /* 0xff80000015157808 */ /* 0x000fe40004000000 */
[----:B------:R-:W-:Y:S02]  /*16650*/  FSEL R13, R13, -INF , !P0 ;  /* 0xff8000000d0d7808 */ /* 0x000fe40004000000 */
[----:B------:R-:W-:Y:S02]  /*16660*/  I2FP.F32.S32 R25, R25 ;  /* 0x0000001900197245 */ /* 0x000fe40000201400 */
[----:B------:R-:W-:Y:S02]  /*16670*/  I2FP.F32.S32 R18, R18 ;  /* 0x0000001200127245 */ /* 0x000fe40000201400 */
[----:B------:R-:W-:Y:S02]  /*16680*/  FSEL R8, R30, -INF , !P5 ;  /* 0xff8000001e087808 */ /* 0x000fe40006800000 */
[----:B------:R-:W-:-:S02]  /*16690*/  FSEL R49, R22, -INF , !P5 ;  /* 0xff80000016317808 */ /* 0x000fc40006800000 */
[-C--:B------:R-:W-:Y:S02]  /*166a0*/  ISETP.GE.AND P0, PT, R9, R62.reuse, PT ;  /* 0x0000003e0900720c */ /* 0x080fe40003f06270 */
[-C--:B------:R-:W-:Y:S01]  /*166b0*/  ISETP.GE.AND P5, PT, R37, R62.reuse, PT ;  /* 0x0000003e2500720c */ /* 0x080fe20003fa6270 */
[----:B------:R-:W-:Y:S02]  /*166c0*/  IMAD.IADD R37, R12, 0x1, -R37 ;  /* 0x000000010c257824 */ /* 0x000fe400078e0a25 */
[C---:B------:R-:W-:Y:S01]  /*166d0*/  FFMA.FTZ R6, -R0.reuse, R5, R6 ;  /* 0x0000000500067223 */ /* 0x040fe20000010106 */
[----:B------:R-:W-:Y:S01]  /*166e0*/  ISETP.GE.AND P1, PT, R125, R62, PT ;  /* 0x0000003e7d00720c */ /* 0x000fe20003f26270 */
[C---:B------:R-:W-:Y:S01]  /*166f0*/  FFMA.FTZ R10, -R0.reuse, R25, R10 ;  /* 0x00000019000a7223 */ /* 0x040fe2000001010a */
[----:B------:R-:W-:Y:S01]  /*16700*/  FFMA.FTZ R11, -R0, R18, R11 ;  /* 0x00000012000b7223 */ /* 0x000fe2000001010b */
[----:B------:R-:W-:Y:S01]  /*16710*/  FSEL R239, R7, -INF , !P0 ;  /* 0xff80000007ef7808 */ /* 0x000fe20004000000 */
[----:B------:R-:W-:Y:S01]  /*16720*/  IMAD.IADD R7, R12, 0x1, -R121 ;  /* 0x000000010c077824 */ /* 0x000fe200078e0a79 */
[----:B------:R-:W-:-:S02]  /*16730*/  IABS R9, R37 ;  /* 0x0000002500097213 */ /* 0x000fc40000000000 */
[----:B------:R-:W-:Y:S01]  /*16740*/  FSEL R37, R6, -INF , !P1 ;  /* 0xff80000006257808 */ /* 0x000fe20004800000 */
[----:B------:R-:W-:Y:S01]  /*16750*/  IMAD.IADD R6, R12, 0x1, -R123 ;  /* 0x000000010c067824 */ /* 0x000fe200078e0a7b */
[----:B------:R-:W-:Y:S01]  /*16760*/  FSEL R27, R10, -INF , !P4 ;  /* 0xff8000000a1b7808 */ /* 0x000fe20006000000 */
[C---:B------:R-:W-:Y:S01]  /*16770*/  IMAD.IADD R10, R12.reuse, 0x1, -R35 ;  /* 0x000000010c0a7824 */ /* 0x040fe200078e0a23 */
[----:B------:R-:W-:Y:S01]  /*16780*/  FSEL R25, R11, -INF , !P3 ;  /* 0xff8000000b197808 */ /* 0x000fe20005800000 */
[----:B------:R-:W-:Y:S01]  /*16790*/  IMAD.IADD R11, R12, 0x1, -R33 ;  /* 0x000000010c0b7824 */ /* 0x000fe200078e0a21 */
[----:B------:R-:W-:Y:S02]  /*167a0*/  IABS R7, R7 ;  /* 0x0000000700077213 */ /* 0x000fe40000000000 */
[----:B------:R-:W-:Y:S02]  /*167b0*/  IABS R6, R6 ;  /* 0x0000000600067213 */ /* 0x000fe40000000000 */
[----:B------:R-:W-:-:S02]  /*167c0*/  I2FP.F32.S32 R7, R7 ;  /* 0x0000000700077245 */ /* 0x000fc40000201400 */
[----:B------:R-:W-:Y:S02]  /*167d0*/  IABS R10, R10 ;  /* 0x0000000a000a7213 */ /* 0x000fe40000000000 */
[----:B------:R-:W-:Y:S01]  /*167e0*/  IABS R11, R11 ;  /* 0x0000000b000b7213 */ /* 0x000fe20000000000 */
[----:B------:R-:W-:Y:S01]  /*167f0*/  FFMA.FTZ R102, -R0, R7, R102 ;  /* 0x0000000700667223 */ /* 0x000fe20000010166 */
[----:B------:R-:W-:Y:S01]  /*16800*/  I2FP.F32.S32 R6, R6 ;  /* 0x0000000600067245 */ /* 0x000fe20000201400 */
[----:B------:R-:W-:Y:S01]  /*16810*/  IMAD.IADD R7, R12, 0x1, -R117 ;  /* 0x000000010c077824 */ /* 0x000fe200078e0a75 */
[----:B------:R-:W-:Y:S02]  /*16820*/  I2FP.F32.S32 R9, R9 ;  /* 0x0000000900097245 */ /* 0x000fe40000201400 */
[----:B------:R-:W-:Y:S02]  /*16830*/  I2FP.F32.S32 R10, R10 ;  /* 0x0000000a000a7245 */ /* 0x000fe40000201400 */
[----:B------:R-:W-:Y:S01]  /*16840*/  I2FP.F32.S32 R11, R11 ;  /* 0x0000000b000b7245 */ /* 0x000fe20000201400 */
[C---:B------:R-:W-:Y:S01]  /*16850*/  FFMA.FTZ R107, -R0.reuse, R6, R107 ;  /* 0x00000006006b7223 */ /* 0x040fe2000001016b */
[C---:B------:R-:W-:Y:S01]  /*16860*/  FFMA.FTZ R9, -R0.reuse, R9, R15 ;  /* 0x0000000900097223 */ /* 0x040fe2000001010f */
[----:B------:R-:W-:Y:S01]  /*16870*/  FFMA.FTZ R111, -R0, R10, R111 ;  /* 0x0000000a006f7223 */ /* 0x000fe2000001016f */
[----:B------:R-:W-:-:S02]  /*16880*/  IMAD.IADD R6, R12, 0x1, -R105 ;  /* 0x000000010c067824 */ /* 0x000fc400078e0a69 */
[----:B------:R-:W-:Y:S01]  /*16890*/  FFMA.FTZ R106, -R0, R11, R106 ;  /* 0x0000000b006a7223 */ /* 0x000fe2000001016a */
[C---:B------:R-:W-:Y:S01]  /*168a0*/  IMAD.IADD R15, R12.reuse, 0x1, -R119 ;  /* 0x000000010c0f7824 */ /* 0x040fe200078e0a77 */
[----:B------:R-:W-:Y:S01]  /*168b0*/  IABS R7, R7 ;  /* 0x0000000700077213 */ /* 0x000fe20000000000 */
[C---:B------:R-:W-:Y:S02]  /*168c0*/  IMAD.IADD R11, R12.reuse, 0x1, -R113 ;  /* 0x000000010c0b7824 */ /* 0x040fe400078e0a71 */
[----:B------:R-:W-:Y:S01]  /*168d0*/  IMAD.IADD R10, R12, 0x1, -R109 ;  /* 0x000000010c0a7824 */ /* 0x000fe200078e0a6d */
[----:B------:R-:W-:Y:S02]  /*168e0*/  IABS R6, R6 ;  /* 0x0000000600067213 */ /* 0x000fe40000000000 */
[----:B------:R-:W-:Y:S02]  /*168f0*/  I2FP.F32.S32 R7, R7 ;  /* 0x0000000700077245 */ /* 0x000fe40000201400 */
[----:B------:R-:W-:-:S02]  /*16900*/  IABS R15, R15 ;  /* 0x0000000f000f7213 */ /* 0x000fc40000000000 */
[----:B------:R-:W-:Y:S02]  /*16910*/  IABS R11, R11 ;  /* 0x0000000b000b7213 */ /* 0x000fe40000000000 */
[----:B------:R-:W-:Y:S01]  /*16920*/  IABS R10, R10 ;  /* 0x0000000a000a7213 */ /* 0x000fe20000000000 */
[----:B------:R-:W-:Y:S01]  /*16930*/  FFMA.FTZ R94, -R0, R7, R94 ;  /* 0x00000007005e7223 */ /* 0x000fe2000001015e */
[----:B------:R-:W-:Y:S01]  /*16940*/  I2FP.F32.S32 R6, R6 ;  /* 0x0000000600067245 */ /* 0x000fe20000201400 */
[C---:B------:R-:W-:Y:S01]  /*16950*/  IMAD.IADD R14, R12.reuse, 0x1, -R115 ;  /* 0x000000010c0e7824 */ /* 0x040fe200078e0a73 */
[----:B------:R-:W-:Y:S01]  /*16960*/  I2FP.F32.S32 R15, R15 ;  /* 0x0000000f000f7245 */ /* 0x000fe20000201400 */
[----:B------:R-:W-:Y:S01]  /*16970*/  IMAD.IADD R7, R12, 0x1, -R69 ;  /* 0x000000010c077824 */ /* 0x000fe200078e0a45 */
[----:B------:R-:W-:Y:S02]  /*16980*/  I2FP.F32.S32 R11, R11 ;  /* 0x0000000b000b7245 */ /* 0x000fe40000201400 */
[----:B------:R-:W-:Y:S01]  /*16990*/  I2FP.F32.S32 R10, R10 ;  /* 0x0000000a000a7245 */ /* 0x000fe20000201400 */
[C---:B------:R-:W-:Y:S01]  /*169a0*/  FFMA.FTZ R95, -R0.reuse, R6, R95 ;  /* 0x00000006005f7223 */ /* 0x040fe2000001015f */
[C---:B------:R-:W-:Y:S01]  /*169b0*/  FFMA.FTZ R110, -R0.reuse, R15, R110 ;  /* 0x0000000f006e7223 */ /* 0x040fe2000001016e */
[----:B------:R-:W-:Y:S01]  /*169c0*/  FFMA.FTZ R98, -R0, R11, R98 ;  /* 0x0000000b00627223 */ /* 0x000fe20000010162 */
[----:B------:R-:W-:-:S02]  /*169d0*/  IMAD.IADD R6, R12, 0x1, -R71 ;  /* 0x000000010c067824 */ /* 0x000fc400078e0a47 */
[----:B------:R-:W-:Y:S01]  /*169e0*/  FFMA.FTZ R99, -R0, R10, R99 ;  /* 0x0000000a00637223 */ /* 0x000fe20000010163 */
[----:B------:R-:W-:Y:S01]  /*169f0*/  FMNMX3.FTZ R18, R57, R53, R8, !PT ;  /* 0x0000003539127276 */ /* 0x000fe20007810008 */
[C---:B------:R-:W-:Y:S01]  /*16a00*/  IMAD.IADD R15, R12.reuse, 0x1, -R67 ;  /* 0x000000010c0f7824 */ /* 0x040fe200078e0a43 */
[----:B------:R-:W-:Y:S01]  /*16a10*/  IABS R14, R14 ;  /* 0x0000000e000e7213 */ /* 0x000fe20000000000 */
[C---:B------:R-:W-:Y:S01]  /*16a20*/  IMAD.IADD R10, R12.reuse, 0x1, -R63 ;  /* 0x000000010c0a7824 */ /* 0x040fe200078e0a3f */
[----:B------:R-:W-:Y:S01]  /*16a30*/  IABS R7, R7 ;  /* 0x0000000700077213 */ /* 0x000fe20000000000 */
[----:B------:R-:W-:Y:S01]  /*16a40*/  IMAD.IADD R11, R12, 0x1, -R59 ;  /* 0x000000010c0b7824 */ /* 0x000fe200078e0a3b */
[----:B------:R-:W-:Y:S02]  /*16a50*/  FSEL R31, R16, -INF , !P3 ;  /* 0xff800000101f7808 */ /* 0x000fe40005800000 */
[----:B------:R-:W-:Y:S02]  /*16a60*/  FMNMX3.FTZ R18, R18, R55, R43, !PT ;  /* 0x0000003712127276 */ /* 0x000fe4000781002b */
[----:B------:R-:W-:-:S02]  /*16a70*/  FSEL R5, R20, -INF , !P5 ;  /* 0xff80000014057808 */ /* 0x000fc40006800000 */
[----:B------:R-:W-:Y:S02]  /*16a80*/  FSEL R9, R9, -INF , !P5 ;  /* 0xff80000009097808 */ /* 0x000fe40006800000 */
[----:B------:R-:W-:Y:S02]  /*16a90*/  FSEL R39, R39, -INF , !P4 ;  /* 0xff80000027277808 */ /* 0x000fe40006000000 */
[----:B------:R-:W-:Y:S02]  /*16aa0*/  ISETP.GE.AND P3, PT, R33, R62, PT ;  /* 0x0000003e2100720c */ /* 0x000fe40003f66270 */
[----:B------:R-:W-:Y:S02]  /*16ab0*/  FSEL R29, R29, -INF , !P1 ;  /* 0xff8000001d1d7808 */ /* 0x000fe40004800000 */
[----:B------:R-:W-:Y:S02]  /*16ac0*/  I2FP.F32.S32 R14, R14 ;  /* 0x0000000e000e7245 */ /* 0x000fe40000201400 */
[----:B------:R-:W-:-:S02]  /*16ad0*/  IABS R6, R6 ;  /* 0x0000000600067213 */ /* 0x000fc40000000000 */
[----:B------:R-:W-:Y:S02]  /*16ae0*/  I2FP.F32.S32 R7, R7 ;  /* 0x0000000700077245 */ /* 0x000fe40000201400 */
[-C--:B------:R-:W-:Y:S02]  /*16af0*/  ISETP.GE.AND P5, PT, R119, R62.reuse, PT ;  /* 0x0000003e7700720c */ /* 0x080fe40003fa6270 */
[-C--:B------:R-:W-:Y:S02]  /*16b00*/  ISETP.GE.AND P4, PT, R35, R62.reuse, PT ;  /* 0x0000003e2300720c */ /* 0x080fe40003f86270 */
[----:B------:R-:W-:Y:S02]  /*16b10*/  ISETP.GE.AND P1, PT, R123, R62, PT ;  /* 0x0000003e7b00720c */ /* 0x000fe40003f26270 */
[----:B------:R-:W-:Y:S02]  /*16b20*/  IABS R15, R15 ;  /* 0x0000000f000f7213 */ /* 0x000fe40000000000 */
[----:B------:R-:W-:-:S02]  /*16b30*/  IABS R10, R10 ;  /* 0x0000000a000a7213 */ /* 0x000fc40000000000 */
[----:B------:R-:W-:Y:S02]  /*16b40*/  IABS R11, R11 ;  /* 0x0000000b000b7213 */ /* 0x000fe40000000000 */
[----:B------:R-:W-:Y:S02]  /*16b50*/  FSEL R41, R41, -INF , !P0 ;  /* 0xff80000029297808 */ /* 0x000fe40004000000 */
[----:B------:R-:W-:Y:S02]  /*16b60*/  ISETP.GE.AND P0, PT, R121, R62, PT ;  /* 0x0000003e7900720c */ /* 0x000fe40003f06270 */
[----:B------:R-:W-:Y:S01]  /*16b70*/  FMNMX3.FTZ R18, R18, R23, R21, !PT ;  /* 0x0000001712127276 */ /* 0x000fe20007810015 */
[----:B------:R-:W-:Y:S01]  /*16b80*/  FFMA.FTZ R103, -R0, R14, R103 ;  /* 0x0000000e00677223 */ /* 0x000fe20000010167 */
[----:B------:R-:W-:Y:S01]  /*16b90*/  FSEL R33, R104, -INF , !P3 ;  /* 0xff80000068217808 */ /* 0x000fe20005800000 */
[----:B------:R-:W-:Y:S01]  /*16ba0*/  FFMA.FTZ R82, -R0, R7, R82 ;  /* 0x0000000700527223 */ /* 0x000fe20000010152 */
[----:B------:R-:W-:-:S02]  /*16bb0*/  FSEL R229, R106, -INF , !P3 ;  /* 0xff8000006ae57808 */ /* 0x000fc40005800000 */
[----:B------:R-:W-:Y:S01]  /*16bc0*/  I2FP.F32.S32 R6, R6 ;  /* 0x0000000600067245 */ /* 0x000fe20000201400 */
[----:B------:R-:W-:Y:S01]  /*16bd0*/  VIADD R7, R51, 0x78 ;  /* 0x0000007833077836 */ /* 0x000fe20000000000 */
[----:B------:R-:W-:Y:S02]  /*16be0*/  FSEL R35, R108, -INF , !P5 ;  /* 0xff8000006c237808 */ /* 0x000fe40006800000 */
[----:B------:R-:W-:Y:S02]  /*16bf0*/  FSEL R233, R110, -INF , !P5 ;  /* 0xff8000006ee97808 */ /* 0x000fe40006800000 */
[----:B------:R-:W-:Y:S02]  /*16c00*/  FSEL R237, R237, -INF , !P4 ;  /* 0xff800000eded7808 */ /* 0x000fe40006000000 */
[----:B------:R-:W-:Y:S02]  /*16c10*/  FSEL R231, R111, -INF , !P4 ;  /* 0xff8000006fe77808 */ /* 0x000fe40006000000 */
[----:B------:R-:W-:-:S02]  /*16c20*/  ISETP.GE.AND P3, PT, R109, R62, PT ;  /* 0x0000003e6d00720c */ /* 0x000fc40003f66270 */
[----:B------:R-:W-:Y:S02]  /*16c30*/  FSEL R235, R235, -INF , !P1 ;  /* 0xff800000ebeb7808 */ /* 0x000fe40004800000 */
[----:B------:R-:W-:Y:S02]  /*16c40*/  FSEL R227, R107, -INF , !P1 ;  /* 0xff8000006be37808 */ /* 0x000fe40004800000 */
[----:B------:R-:W-:Y:S02]  /*16c50*/  I2FP.F32.S32 R15, R15 ;  /* 0x0000000f000f7245 */ /* 0x000fe40000201400 */
[----:B------:R-:W-:Y:S02]  /*16c60*/  I2FP.F32.S32 R10, R10 ;  /* 0x0000000a000a7245 */ /* 0x000fe40000201400 */
[----:B------:R-:W-:Y:S02]  /*16c70*/  I2FP.F32.S32 R11, R11 ;  /* 0x0000000b000b7245 */ /* 0x000fe40000201400 */
[----:B------:R-:W-:-:S02]  /*16c80*/  ISETP.GE.AND P5, PT, R115, R62, PT ;  /* 0x0000003e7300720c */ /* 0x000fc40003fa6270 */
[-C--:B------:R-:W-:Y:S02]  /*16c90*/  ISETP.GE.AND P4, PT, R113, R62.reuse, PT ;  /* 0x0000003e7100720c */ /* 0x080fe40003f86270 */
[----:B------:R-:W-:Y:S02]  /*16ca0*/  ISETP.GE.AND P1, PT, R117, R62, PT ;  /* 0x0000003e7500720c */ /* 0x000fe40003f26270 */
[----:B------:R-:W-:Y:S02]  /*16cb0*/  FSEL R205, R100, -INF , !P0 ;  /* 0xff80000064cd7808 */ /* 0x000fe40004000000 */
[----:B------:R-:W-:Y:S02]  /*16cc0*/  FSEL R201, R102, -INF , !P0 ;  /* 0xff80000066c97808 */ /* 0x000fe40004000000 */
[----:B------:R-:W-:Y:S01]  /*16cd0*/  FMNMX3.FTZ R18, R18, R5, R39, !PT ;  /* 0x0000000512127276 */ /* 0x000fe20007810027 */
[C---:B------:R-:W-:Y:S01]  /*16ce0*/  FFMA.FTZ R87, -R0.reuse, R6, R87 ;  /* 0x0000000600577223 */ /* 0x040fe20000010157 */
[----:B------:R-:W-:Y:S01]  /*16cf0*/  ISETP.GE.AND P0, PT, R105, R62, PT ;  /* 0x0000003e6900720c */ /* 0x000fe20003f06270 */
[C---:B------:R-:W-:Y:S01]  /*16d00*/  FFMA.FTZ R90, -R0.reuse, R15, R90 ;  /* 0x0000000f005a7223 */ /* 0x040fe2000001015a */
[----:B------:R-:W-:Y:S01]  /*16d10*/  FSEL R173, R97, -INF , !P3 ;  /* 0xff80000061ad7808 */ /* 0x000fe20005800000 */
[C---:B------:R-:W-:Y:S01]  /*16d20*/  FFMA.FTZ R91, -R0.reuse, R10, R91 ;  /* 0x0000000a005b7223 */ /* 0x040fe2000001015b */
[----:B------:R-:W-:Y:S01]  /*16d30*/  FSEL R183, R99, -INF , !P3 ;  /* 0xff80000063b77808 */ /* 0x000fe20005800000 */
[----:B------:R-:W-:Y:S01]  /*16d40*/  FFMA.FTZ R86, -R0, R11, R86 ;  /* 0x0000000b00567223 */ /* 0x000fe20000010156 */
[----:B------:R-:W-:Y:S01]  /*16d50*/  FSEL R171, R101, -INF , !P5 ;  /* 0xff80000065ab7808 */ /* 0x000fe20006800000 */
[----:B------:R-:W-:Y:S01]  /*16d60*/  IMAD.IADD R6, R28, 0x1, -R7 ;  /* 0x000000011c067824 */ /* 0x000fe200078e0a07 */
[----:B------:R-:W-:Y:S01]  /*16d70*/  FSEL R181, R103, -INF , !P5 ;  /* 0xff80000067b57808 */ /* 0x000fe20006800000 */
[C---:B------:R-:W-:Y:S01]  /*16d80*/  VIADD R15, R51.reuse, 0x70 ;  /* 0x00000070330f7836 */ /* 0x040fe20000000000 */
[----:B------:R-:W-:Y:S01]  /*16d90*/  FSEL R203, R96, -INF , !P4 ;  /* 0xff80000060cb7808 */ /* 0x000fe20006000000 */
[----:B------:R-:W-:Y:S01]  /*16da0*/  VIADD R11, R51, 0x71 ;  /* 0x00000071330b7836 */ /* 0x000fe20000000000 */
[----:B------:R-:W-:-:S02]  /*16db0*/  FSEL R195, R98, -INF , !P4 ;  /* 0xff80000062c37808 */ /* 0x000fc40006000000 */
[-C--:B------:R-:W-:Y:S01]  /*16dc0*/  ISETP.GE.AND P3, PT, R59, R62.reuse, PT ;  /* 0x0000003e3b00720c */ /* 0x080fe20003f66270 */
[----:B------:R-:W-:Y:S01]  /*16dd0*/  VIADD R59, R51, 0x69 ;  /* 0x00000069333b7836 */ /* 0x000fe20000000000 */
[----:B------:R-:W-:Y:S02]  /*16de0*/  FSEL R193, R92, -INF , !P1 ;  /* 0xff8000005cc17808 */ /* 0x000fe40004800000 */
[----:B------:R-:W-:Y:S02]  /*16df0*/  FSEL R185, R94, -INF , !P1 ;  /* 0xff8000005eb97808 */ /* 0x000fe40004800000 */
[-C--:B------:R-:W-:Y:S02]  /*16e00*/  ISETP.GE.AND P5, PT, R67, R62.reuse, PT ;  /* 0x0000003e4300720c */ /* 0x080fe40003fa6270 */
[-C--:B------:R-:W-:Y:S02]  /*16e10*/  ISETP.GE.AND P4, PT, R63, R62.reuse, PT ;  /* 0x0000003e3f00720c */ /* 0x080fe40003f86270 */
[----:B------:R-:W-:-:S02]  /*16e20*/  ISETP.GE.AND P1, PT, R71, R62, PT ;  /* 0x0000003e4700720c */ /* 0x000fc40003f26270 */
[----:B------:R-:W-:Y:S01]  /*16e30*/  FMNMX3.FTZ R18, R18, R31, R29, !PT ;  /* 0x0000001f12127276 */ /* 0x000fe2000781001d */
[----:B------:R-:W-:Y:S01]  /*16e40*/  VIADD R51, R51, 0x79 ;  /* 0x0000007933337836 */ /* 0x000fe20000000000 */
[----:B------:R-:W-:Y:S02]  /*16e50*/  FSEL R191, R93, -INF , !P0 ;  /* 0xff8000005dbf7808 */ /* 0x000fe40004000000 */
[----:B------:R-:W-:Y:S02]  /*16e60*/  FSEL R179, R95, -INF , !P0 ;  /* 0xff8000005fb37808 */ /* 0x000fe40004000000 */
[----:B------:R-:W-:Y:S01]  /*16e70*/  ISETP.GE.AND P0, PT, R69, R62, PT ;  /* 0x0000003e4500720c */ /* 0x000fe20003f06270 */
[----:B------:R-:W-:Y:S01]  /*16e80*/  IMAD.IADD R16, R28, 0x1, -R59 ;  /* 0x000000011c107824 */ /* 0x000fe200078e0a3b */
[----:B------:R-:W-:Y:S01]  /*16e90*/  FSEL R189, R88, -INF , !P5 ;  /* 0xff80000058bd7808 */ /* 0x000fe20006800000 */
[----:B------:R-:W-:Y:S01]  /*16ea0*/  IMAD.IADD R14, R28, 0x1, -R15 ;  /* 0x000000011c0e7824 */ /* 0x000fe200078e0a0f */
[----:B------:R-:W-:Y:S01]  /*16eb0*/  FSEL R177, R90, -INF , !P5 ;  /* 0xff8000005ab17808 */ /* 0x000fe20006800000 */
[----:B------:R-:W-:Y:S01]  /*16ec0*/  IMAD.IADD R10, R28, 0x1, -R11 ;  /* 0x000000011c0a7824 */ /* 0x000fe200078e0a0b */
[----:B------:R-:W-:-:S02]  /*16ed0*/  FSEL R187, R89, -INF , !P4 ;  /* 0xff80000059bb7808 */ /* 0x000fc40006000000 */
[----:B------:R-:W-:Y:S02]  /*16ee0*/  FSEL R175, R91, -INF , !P4 ;  /* 0xff8000005baf7808 */ /* 0x000fe40006000000 */
[----:B------:R-:W-:Y:S02]  /*16ef0*/  FSEL R169, R84, -INF , !P3 ;  /* 0xff80000054a97808 */ /* 0x000fe40005800000 */
[----:B------:R-:W-:Y:S02]  /*16f00*/  FSEL R161, R86, -INF , !P3 ;  /* 0xff80000056a17808 */ /* 0x000fe40005800000 */
[----:B------:R-:W-:Y:S02]  /*16f10*/  FSEL R167, R85, -INF , !P1 ;  /* 0xff80000055a77808 */ /* 0x000fe40004800000 */
[----:B------:R-:W-:Y:S02]  /*16f20*/  FSEL R159, R87, -INF , !P1 ;  /* 0xff800000579f7808 */ /* 0x000fe40004800000 */
[----:B------:R-:W-:-:S02]  /*16f30*/  IABS R6, R6 ;  /* 0x0000000600067213 */ /* 0x000fc40000000000 */
[----:B------:R-:W-:Y:S02]  /*16f40*/  FMNMX3.FTZ R18, R18, R41, R35, !PT ;  /* 0x0000002912127276 */ /* 0x000fe40007810023 */
[-C--:B------:R-:W-:Y:S01]  /*16f50*/  ISETP.GE.AND P5, PT, R59, R62.reuse, PT ;  /* 0x0000003e3b00720c */ /* 0x080fe20003fa6270 */
[C---:B------:R-:W-:Y:S01]  /*16f60*/  IMAD.IADD R59, R12.reuse, 0x1, -R59 ;  /* 0x000000010c3b7824 */ /* 0x040fe200078e0a3b */
[-C--:B------:R-:W-:Y:S01]  /*16f70*/  ISETP.GE.AND P4, PT, R15, R62.reuse, PT ;  /* 0x0000003e0f00720c */ /* 0x080fe20003f86270 */
[C---:B------:R-:W-:Y:S01]  /*16f80*/  IMAD.IADD R15, R12.reuse, 0x1, -R15 ;  /* 0x000000010c0f7824 */ /* 0x040fe200078e0a0f */
[-C--:B------:R-:W-:Y:S01]  /*16f90*/  ISETP.GE.AND P3, PT, R11, R62.reuse, PT ;  /* 0x0000003e0b00720c */ /* 0x080fe20003f66270 */
[C---:B------:R-:W-:Y:S01]  /*16fa0*/  IMAD.IADD R11, R12.reuse, 0x1, -R11 ;  /* 0x000000010c0b7824 */ /* 0x040fe200078e0a0b */
[-C--:B------:R-:W-:Y:S01]  /*16fb0*/  ISETP.GE.AND P1, PT, R7, R62.reuse, PT ;  /* 0x0000003e0700720c */ /* 0x080fe20003f26270 */
[----:B------:R-:W-:Y:S01]  /*16fc0*/  IMAD.IADD R7, R12, 0x1, -R7 ;  /* 0x000000010c077824 */ /* 0x000fe200078e0a07 */
[----:B------:R-:W-:Y:S01]  /*16fd0*/  FSEL R165, R80, -INF , !P0 ;  /* 0xff80000050a57808 */ /* 0x000fe20004000000 */
[--C-:B------:R-:W-:Y:S01]  /*16fe0*/  IMAD.IADD R28, R28, 0x1, -R51.reuse ;  /* 0x000000011c1c7824 */ /* 0x100fe200078e0a33 */
[----:B------:R-:W-:Y:S01]  /*16ff0*/  FSEL R157, R82, -INF , !P0 ;  /* 0xff800000529d7808 */ /* 0x000fe20004000000 */
[----:B------:R-:W-:Y:S01]  /*17000*/  IMAD.IADD R12, R12, 0x1, -R51 ;  /* 0x000000010c0c7824 */ /* 0x000fe200078e0a33 */
[----:B------:R-:W-:-:S02]  /*17010*/  ISETP.GE.AND P0, PT, R51, R62, PT ;  /* 0x0000003e3300720c */ /* 0x000fc40003f06270 */
[----:B------:R-:W-:Y:S02]  /*17020*/  I2FP.F32.S32 R51, R6 ;  /* 0x0000000600337245 */ /* 0x000fe40000201400 */
[----:B------:R-:W-:Y:S02]  /*17030*/  FMNMX3.FTZ R18, R18, R237, R33, !PT ;  /* 0x000000ed12127276 */ /* 0x000fe40007810021 */
[----:B------:R-:W-:Y:S02]  /*17040*/  FMNMX3.FTZ R6, R4, R45, R49, !PT ;  /* 0x0000002d04067276 */ /* 0x000fe40007810031 */
[----:B------:R-:W-:Y:S02]  /*17050*/  FMNMX3.FTZ R18, R18, R235, R205, !PT ;  /* 0x000000eb12127276 */ /* 0x000fe400078100cd */
[----:B------:R-:W-:Y:S02]  /*17060*/  FMNMX3.FTZ R6, R6, R47, R19, !PT ;  /* 0x0000002f06067276 */ /* 0x000fe40007810013 */
[----:B------:R-:W-:-:S02]  /*17070*/  FMNMX3.FTZ R18, R18, R171, R203, !PT ;  /* 0x000000ab12127276 */ /* 0x000fc400078100cb */
[----:B------:R-:W-:Y:S02]  /*17080*/  FMNMX3.FTZ R6, R6, R17, R13, !PT ;  /* 0x0000001106067276 */ /* 0x000fe4000781000d */
[----:B------:R-:W-:Y:S02]  /*17090*/  IABS R16, R16 ;  /* 0x0000001000107213 */ /* 0x000fe40000000000 */
[----:B------:R-:W-:Y:S02]  /*170a0*/  IABS R14, R14 ;  /* 0x0000000e000e7213 */ /* 0x000fe40000000000 */
[----:B------:R-:W-:Y:S02]  /*170b0*/  FMNMX3.FTZ R18, R18, R173, R193, !PT ;  /* 0x000000ad12127276 */ /* 0x000fe400078100c1 */
[----:B------:R-:W-:Y:S02]  /*170c0*/  FMNMX3.FTZ R6, R6, R9, R27, !PT ;  /* 0x0000000906067276 */ /* 0x000fe4000781001b */
[----:B------:R-:W-:-:S02]  /*170d0*/  IABS R10, R10 ;  /* 0x0000000a000a7213 */ /* 0x000fc40000000000 */
[----:B------:R-:W-:Y:S02]  /*170e0*/  I2FP.F32.S32 R16, R16 ;  /* 0x0000001000107245 */ /* 0x000fe40000201400 */
[----:B------:R-:W-:Y:S02]  /*170f0*/  I2FP.F32.S32 R63, R14 ;  /* 0x0000000e003f7245 */ /* 0x000fe40000201400 */
[----:B------:R-:W-:Y:S02]  /*17100*/  FMNMX3.FTZ R18, R18, R191, R189, !PT ;  /* 0x000000bf12127276 */ /* 0x000fe400078100bd */
[----:B------:R-:W-:Y:S01]  /*17110*/  FMNMX3.FTZ R20, R6, R25, R37, !PT ;  /* 0x0000001906147276 */ /* 0x000fe20007810025 */
[C---:B------:R-:W-:Y:S01]  /*17120*/  FFMA.FTZ R16, -R0.reuse, R16, R81 ;  /* 0x0000001000107223 */ /* 0x040fe20000010151 */
[----:B------:R-:W-:Y:S01]  /*17130*/  I2FP.F32.S32 R10, R10 ;  /* 0x0000000a000a7245 */ /* 0x000fe20000201400 */
[----:B------:R-:W-:Y:S01]  /*17140*/  FFMA.FTZ R63, -R0, R63, R76 ;  /* 0x0000003f003f7223 */ /* 0x000fe2000001014c */
[----:B------:R-:W-:-:S02]  /*17150*/  IABS R28, R28 ;  /* 0x0000001c001c7213 */ /* 0x000fc40000000000 */
[----:B------:R-:W-:Y:S02]  /*17160*/  FMNMX3.FTZ R18, R18, R187, R169, !PT ;  /* 0x000000bb12127276 */ /* 0x000fe400078100a9 */
[----:B------:R-:W-:Y:S01]  /*17170*/  FMNMX3.FTZ R20, R20, R239, R233, !PT ;  /* 0x000000ef14147276 */ /* 0x000fe200078100e9 */
[C---:B------:R-:W-:Y:S01]  /*17180*/  FFMA.FTZ R10, -R0.reuse, R10, R77 ;  /* 0x0000000a000a7223 */ /* 0x040fe2000001014d */
[----:B------:R-:W-:Y:S01]  /*17190*/  I2FP.F32.S32 R28, R28 ;  /* 0x0000001c001c7245 */ /* 0x000fe20000201400 */
[----:B------:R-:W-:Y:S01]  /*171a0*/  FFMA.FTZ R51, -R0, R51, R72 ;  /* 0x0000003300337223 */ /* 0x000fe20000010148 */
[----:B------:R-:W-:Y:S02]  /*171b0*/  FSEL R163, R16, -INF , !P5 ;  /* 0xff80000010a37808 */ /* 0x000fe40006800000 */
[----:B------:R-:W-:Y:S02]  /*171c0*/  FSEL R153, R63, -INF , !P4 ;  /* 0xff8000003f997808 */ /* 0x000fe40006000000 */
[----:B------:R-:W-:-:S02]  /*171d0*/  FMNMX3.FTZ R18, R18, R167, R165, !PT ;  /* 0x000000a712127276 */ /* 0x000fc400078100a5 */
[----:B------:R-:W-:Y:S01]  /*171e0*/  FMNMX3.FTZ R20, R20, R231, R229, !PT ;  /* 0x000000e714147276 */ /* 0x000fe200078100e5 */
[----:B------:R-:W-:Y:S01]  /*171f0*/  FFMA.FTZ R28, -R0, R28, R73 ;  /* 0x0000001c001c7223 */ /* 0x000fe20000010149 */
[----:B------:R-:W-:Y:S02]  /*17200*/  FSEL R151, R10, -INF , !P3 ;  /* 0xff8000000a977808 */ /* 0x000fe40005800000 */
[----:B------:R-:W-:Y:S02]  /*17210*/  FSEL R149, R51, -INF , !P1 ;  /* 0xff80000033957808 */ /* 0x000fe40004800000 */
[----:B------:R-:W-:Y:S02]  /*17220*/  FMNMX3.FTZ R18, R18, R163, R153, !PT ;  /* 0x000000a312127276 */ /* 0x000fe40007810099 */
[----:B------:R-:W-:Y:S02]  /*17230*/  IABS R15, R15 ;  /* 0x0000000f000f7213 */ /* 0x000fe40000000000 */
[----:B------:R-:W-:-:S02]  /*17240*/  FMNMX3.FTZ R20, R20, R227, R201, !PT ;  /* 0x000000e314147276 */ /* 0x000fc400078100c9 */
[----:B------:R-:W-:Y:S02]  /*17250*/  IABS R7, R7 ;  /* 0x0000000700077213 */ /* 0x000fe40000000000 */
[----:B------:R-:W-:Y:S02]  /*17260*/  FSEL R143, R28, -INF , !P0 ;  /* 0xff8000001c8f7808 */ /* 0x000fe40004000000 */
[----:B------:R-:W-:Y:S01]  /*17270*/  FMNMX3.FTZ R18, R18, R151, R149, !PT ;  /* 0x0000009712127276 */ /* 0x000fe20007810095 */
[----:B------:R-:W-:Y:S01]  /*17280*/  IMAD.MOV.U32 R6, RZ, RZ, R15 ;  /* 0x000000ffff067224 */ /* 0x000fe200078e000f */
[----:B------:R-:W-:Y:S01]  /*17290*/  FMNMX3.FTZ R20, R20, R181, R195, !PT ;  /* 0x000000b514147276 */ /* 0x000fe200078100c3 */
[----:B------:R-:W-:Y:S01]  /*172a0*/  IMAD.MOV.U32 R10, RZ, RZ, R7 ;  /* 0x000000ffff0a7224 */ /* 0x000fe200078e0007 */
[----:B------:R-:W-:Y:S02]  /*172b0*/  IABS R59, R59 ;  /* 0x0000003b003b7213 */ /* 0x000fe40000000000 */
[----:B------:R-:W-:-:S02]  /*172c0*/  FMNMX.FTZ R7, R143, R18, !PT ;  /* 0x000000128f077209 */ /* 0x000fc40007810000 */
[----:B------:R-:W-:Y:S02]  /*172d0*/  FMNMX3.FTZ R20, R20, R183, R185, !PT ;  /* 0x000000b714147276 */ /* 0x000fe400078100b9 */
[----:B------:R-:W-:Y:S02]  /*172e0*/  IABS R11, R11 ;  /* 0x0000000b000b7213 */ /* 0x000fe40000000000 */
[----:B------:R-:W-:Y:S02]  /*172f0*/  I2FP.F32.S32 R14, R59 ;  /* 0x0000003b000e7245 */ /* 0x000fe40000201400 */
[----:B------:R-:W-:Y:S02]  /*17300*/  I2FP.F32.S32 R15, R6 ;  /* 0x00000006000f7245 */ /* 0x000fe40000201400 */
[----:B------:R-:W-:Y:S01]  /*17310*/  FMNMX3.FTZ R20, R20, R179, R177, !PT ;  /* 0x000000b314147276 */ /* 0x000fe200078100b1 */
[----:B------:R-:W1:Y:S01]  /*17320*/  SHFL.BFLY PT, R6, R7, 0x2, 0x1f ;  /* 0x0c401f0007067f89 */ /* 0x000e6200000e0000 */
[----:B------:R-:W-:Y:S01]  /*17330*/  I2FP.F32.S32 R16, R11 ;  /* 0x0000000b00107245 */ /* 0x000fe20000201400 */
[C---:B------:R-:W-:Y:S01]  /*17340*/  FFMA.FTZ R14, -R0.reuse, R14, R83 ;  /* 0x0000000e000e7223 */ /* 0x040fe20000010153 */
[----:B------:R-:W-:Y:S01]  /*17350*/  IABS R12, R12 ;  /* 0x0000000c000c7213 */ /* 0x000fe20000000000 */
        /* <DEDUP_REMOVED lines=25> */
[----:B------:R-:W-:Y:S02]  /*174f0*/  FSEL R136, R136, RZ, P0 ;  /* 0x000000ff88887208 */ /* 0x000fe40000000000 */
[----:B------:R-:W-:-:S05]  /*17500*/  LEA R63, R63, UR6, 0x1 ;  /* 0x000000063f3f7c11 */ /* 0x000fca000f8e08ff */
[----:B------:R-:W2:Y:S01]  /*17510*/  LDSM.16.MT88.4 R124, [R63+0xc000] ;  /* 0x00c000003f7c783b */ /* 0x000ea20000004200 */
[----:B-1----:R-:W-:Y:S01]  /*17520*/  FMNMX.FTZ R134, R7, R134, !PT ;  /* 0x0000008607867209 */ /* 0x002fe20007810000 */
[-CC-:B------:R-:W-:Y:S01]  /*17530*/  FFMA.FTZ R60, R57, R65.reuse, -R136.reuse ;  /* 0x00000041393c7223 */ /* 0x180fe20000010888 */
[-CC-:B------:R-:W-:Y:S01]  /*17540*/  FFMA.FTZ R59, R53, R65.reuse, -R136.reuse ;  /* 0x00000041353b7223 */ /* 0x180fe20000010888 */
[-CC-:B------:R-:W-:Y:S01]  /*17550*/  FFMA.FTZ R56, R8, R65.reuse, -R136.reuse ;  /* 0x0000004108387223 */ /* 0x180fe20000010888 */
[----:B------:R-:W-:Y:S01]  /*17560*/  FSETP.NEU.FTZ.AND P0, PT, R134, -INF , PT ;  /* 0xff8000008600780b */ /* 0x000fe20003f1d000 */
[----:B------:R-:W-:Y:S01]  /*17570*/  FMUL.FTZ R64, R65, R134 ;  /* 0x0000008641407220 */ /* 0x000fe20000410000 */
[----:B------:R-:W-:Y:S01]  /*17580*/  FFMA.FTZ R55, R55, R65, -R136 ;  /* 0x0000004137377223 */ /* 0x000fe20000010888 */
[----:B------:R-:W-:Y:S03]  /*17590*/  LDSM.16.MT88.4 R96, [R63+0x10000] ;  /* 0x010000003f60783b */ /* 0x000fe60000004200 */
[----:B------:R-:W-:Y:S01]  /*175a0*/  FSEL R64, R64, RZ, P0 ;  /* 0x000000ff40407208 */ /* 0x000fe20000000000 */
[----:B------:R-:W-:-:S02]  /*175b0*/  VIADD R40, R63, 0xc040 ;  /* 0x0000c0403f287836 */ /* 0x000fc40000000000 */
[-CC-:B------:R-:W-:Y:S01]  /*175c0*/  FFMA.FTZ R52, R43, R65.reuse, -R136.reuse ;  /* 0x000000412b347223 */ /* 0x180fe20000010888 */
[-CC-:B------:R-:W-:Y:S01]  /*175d0*/  FFMA.FTZ R51, R23, R65.reuse, -R136.reuse ;  /* 0x0000004117337223 */ /* 0x180fe20000010888 */
[-C--:B------:R-:W-:Y:S01]  /*175e0*/  FFMA.FTZ R48, R21, R65.reuse, -R136 ;  /* 0x0000004115307223 */ /* 0x080fe20000010888 */
[-C--:B------:R-:W-:Y:S01]  /*175f0*/  FFMA.FTZ R58, R4, R65.reuse, -R64 ;  /* 0x00000041043a7223 */ /* 0x080fe20000010840 */
[----:B------:R-:W-:Y:S02]  /*17600*/  VIADD R4, R63, 0xc000 ;  /* 0x0000c0003f047836 */ /* 0x000fe40000000000 */
[-C--:B------:R-:W-:Y:S01]  /*17610*/  FFMA.FTZ R44, R39, R65.reuse, -R136 ;  /* 0x00000041272c7223 */ /* 0x080fe20000010888 */
[----:B------:R-:W-:Y:S01]  /*17620*/  IMAD.IADD R66, R140, 0x1, R63 ;  /* 0x000000018c427824 */ /* 0x000fe200078e023f */
[----:B------:R-:W-:Y:S01]  /*17630*/  LDSM.16.MT88.4 R144, [R63+0x10800] ;  /* 0x010800003f90783b */ /* 0x000fe20000004200 */
[----:B------:R-:W-:Y:S02]  /*17640*/  @P2 VIADD R40, R4, 0xffffffc0 ;  /* 0xffffffc004282836 */ /* 0x000fe40000000000 */
[----:B------:R-:W-:Y:S01]  /*17650*/  FFMA.FTZ R57, R45, R65, -R64 ;  /* 0x000000412d397223 */ /* 0x000fe20000010840 */
[----:B------:R-:W1:Y:S01]  /*17660*/  LDSM.16.MT88.4 R72, [R66+0xc000] ;  /* 0x00c000004248783b */ /* 0x000e620000004200 */
[----:B------:R-:W-:-:S02]  /*17670*/  IMAD.IADD R32, R140, 0x1, R40 ;  /* 0x000000018c207824 */ /* 0x000fc400078e0228 */
[-CC-:B------:R-:W-:Y:S01]  /*17680*/  FFMA.FTZ R54, R49, R65.reuse, -R64.reuse ;  /* 0x0000004131367223 */ /* 0x180fe20000010840 */
[-C--:B------:R-:W-:Y:S01]  /*17690*/  FFMA.FTZ R53, R47, R65.reuse, -R64 ;  /* 0x000000412f357223 */ /* 0x080fe20000010840 */
[----:B------:R-:W3:Y:S01]  /*176a0*/  LDSM.16.MT88.4 R104, [R66+0x10000] ;  /* 0x010000004268783b */ /* 0x000ee20000004200 */
[----:B------:R-:W-:-:S03]  /*176b0*/  FFMA.FTZ R47, R5, R65, -R136 ;  /* 0x00000041052f7223 */ /* 0x000fc60000010888 */
[----:B------:R-:W4:Y:S04]  /*176c0*/  LDSM.16.MT88.4 R80, [R40] ;  /* 0x000000002850783b */ /* 0x000f280000004200 */
[----:B------:R-:W5:Y:S04]  /*176d0*/  LDSM.16.MT88.4 R88, [R32] ;  /* 0x000000002058783b */ /* 0x000f680000004200 */
[----:B------:R-:W5:Y:S04]  /*176e0*/  LDSM.16.MT88.4 R108, [R40+0x4000] ;  /* 0x00400000286c783b */ /* 0x000f680000004200 */
[----:B------:R-:W5:Y:S01]  /*176f0*/  LDSM.16.MT88.4 R4, [R32+0x4000] ;  /* 0x004000002004783b */ /* 0x000f620000004200 */
[----:B------:R-:W-:Y:S01]  /*17700*/  MUFU.EX2 R60, R60 ;  /* 0x0000003c003c7308 */ /* 0x000fe20000000800 */
[----:B------:R-:W-:-:S02]  /*17710*/  FFMA.FTZ R45, R9, R65, -R64 ;  /* 0x00000041092d7223 */ /* 0x000fc40000010840 */
[----:B------:R-:W5:Y:S05]  /*17720*/  LDSM.16.MT88.4 R8, [R63+0xc800] ;  /* 0x00c800003f08783b */ /* 0x000f6a0000004200 */
[----:B------:R-:W2:Y:S08]  /*17730*/  MUFU.EX2 R59, R59 ;  /* 0x0000003b003b7308 */ /* 0x000eb00000000800 */
[----:B------:R-:W-:Y:S08]  /*17740*/  MUFU.EX2 R56, R56 ;  /* 0x0000003800387308 */ /* 0x000ff00000000800 */
[----:B------:R-:W1:Y:S01]  /*17750*/  MUFU.EX2 R55, R55 ;  /* 0x0000003700377308 */ /* 0x000e620000000800 */
[-CC-:B------:R-:W-:Y:S01]  /*17760*/  FFMA.FTZ R50, R19, R65.reuse, -R64.reuse ;  /* 0x0000004113327223 */ /* 0x180fe20000010840 */
[-CC-:B------:R-:W-:Y:S01]  /*17770*/  FFMA.FTZ R46, R13, R65.reuse, -R64.reuse ;  /* 0x000000410d2e7223 */ /* 0x180fe20000010840 */
[----:B------:R-:W-:Y:S05]  /*17780*/  LDSM.16.MT88.4 R20, [R66+0x10800] ;  /* 0x010800004214783b */ /* 0x000fea0000004200 */
[----:B------:R-:W-:Y:S08]  /*17790*/  MUFU.EX2 R58, R58 ;  /* 0x0000003a003a7308 */ /* 0x000ff00000000800 */
[----:B------:R-:W3:Y:S08]  /*177a0*/  MUFU.EX2 R57, R57 ;  /* 0x0000003900397308 */ /* 0x000ef00000000800 */
[----:B------:R-:W-:Y:S08]  /*177b0*/  MUFU.EX2 R54, R54 ;  /* 0x0000003600367308 */ /* 0x000ff00000000800 */
[----:B------:R-:W4:Y:S01]  /*177c0*/  MUFU.EX2 R53, R53 ;  /* 0x0000003500357308 */ /* 0x000f220000000800 */
[----:B------:R-:W-:Y:S01]  /*177d0*/  FFMA.FTZ R49, R17, R65, -R64 ;  /* 0x0000004111317223 */ /* 0x000fe20000010840 */
[----:B--2---:R-:W-:Y:S01]  /*177e0*/  F2FP.F16.F32.PACK_AB R116, R59, R60 ;  /* 0x0000003c3b74723e */ /* 0x004fe200000000ff */
[----:B------:R-:W2:Y:S01]  /*177f0*/  LDSM.16.MT88.4 R16, [R66+0xc800] ;  /* 0x00c800004210783b */ /* 0x000ea20000004200 */
[----:B-1----:R-:W-:-:S02]  /*17800*/  F2FP.F16.F32.PACK_AB R118, R55, R56 ;  /* 0x000000383776723e */ /* 0x002fc400000000ff */
[----:B---3--:R-:W-:Y:S01]  /*17810*/  F2FP.F16.F32.PACK_AB R117, R57, R58 ;  /* 0x0000003a3975723e */ /* 0x008fe200000000ff */
[----:B------:R-:W1:Y:S01]  /*17820*/  LDSM.16.MT88.4 R12, [R40+0x800] ;  /* 0x00080000280c783b */ /* 0x000e620000004200 */
[----:B------:R-:W-:Y:S01]  /*17830*/  MUFU.EX2 R52, R52 ;  /* 0x0000003400347308 */ /* 0x000fe20000000800 */
[----:B----4-:R-:W-:-:S07]  /*17840*/  F2FP.F16.F32.PACK_AB R119, R53, R54 ;  /* 0x000000363577723e */ /* 0x010fce00000000ff */
        /* <DEDUP_REMOVED lines=8> */
[----:B------:R-:W2:Y:S01]  /*178d0*/  MUFU.EX2 R45, R45 ;  /* 0x0000002d002d7308 */ /* 0x000ea20000000800 */
        /* <DEDUP_REMOVED lines=17> */
[----:B--2---:R-:W-:-:S07]  /*179f0*/  F2FP.F16.F32.PACK_AB R7, R45, R46 ;  /* 0x0000002e2d07723e */ /* 0x004fce00000000ff */
[C---:B------:R-:W-:Y:S08]  /*17a00*/  HMMA.16816.F32 R128, R4.reuse, R8, R128 ;  /* 0x000000080480723c */ /* 0x040ff00000001880 */
[C---:B------:R-:W-:Y:S01]  /*17a10*/  HMMA.16816.F32 R124, R4.reuse, R10, R124 ;  /* 0x0000000a047c723c */ /* 0x040fe2000000187c */
[----:B------:R-:W2:Y:S07]  /*17a20*/  LDSM.16.MT88.4 R8, [R32+0x4800] ;  /* 0x004800002008783b */ /* 0x000eae0000004200 */
[C---:B------:R-:W-:Y:S08]  /*17a30*/  HMMA.16816.F32 R68, R4.reuse, R16, R68 ;  /* 0x000000100444723c */ /* 0x040ff00000001844 */
[----:B------:R-:W-:Y:S01]  /*17a40*/  HMMA.16816.F32 R72, R4, R18, R72 ;  /* 0x000000120448723c */ /* 0x000fe20000001848 */
[----:B------:R-:W3:Y:S02]  /*17a50*/  LDSM.16.MT88.4 R16, [R32+0x800] ;  /* 0x000800002010783b */ /* 0x000ee40000004200 */
[-CC-:B------:R-:W-:Y:S01]  /*17a60*/  FFMA.FTZ R43, R31, R65.reuse, -R136.reuse ;  /* 0x000000411f2b7223 */ /* 0x180fe20000010888 */
[----:B------:R-:W-:-:S02]  /*17a70*/  FFMA.FTZ R39, R29, R65, -R136 ;  /* 0x000000411d277223 */ /* 0x000fc40000010888 */
[----:B------:R-:W4:Y:S02]  /*17a80*/  LDSM.16.MT88.4 R28, [R40+0x4800] ;  /* 0x00480000281c783b */ /* 0x000f240000004200 */
[C---:B------:R-:W-:Y:S08]  /*17a90*/  HMMA.16816.F32 R100, R4.reuse, R20, R100 ;  /* 0x000000140464723c */ /* 0x040ff00000001864 */
[C---:B------:R-:W-:Y:S01]  /*17aa0*/  HMMA.16816.F32 R104, R4.reuse, R22, R104 ;  /* 0x000000160468723c */ /* 0x040fe20000001868 */
[----:B------:R-:W-:Y:S07]  /*17ab0*/  LDSM.16.MT88.4 R20, [R63+0xd000] ;  /* 0x00d000003f14783b */ /* 0x000fee0000004200 */
[C---:B-1----:R-:W-:Y:S08]  /*17ac0*/  HMMA.16816.F32 R76, R4.reuse, R12, R76 ;  /* 0x0000000c044c723c */ /* 0x042ff0000000184c */
[----:B------:R-:W-:Y:S01]  /*17ad0*/  HMMA.16816.F32 R80, R4, R14, R80 ;  /* 0x0000000e0450723c */ /* 0x000fe20000001850 */
[----:B------:R-:W1:Y:S02]  /*17ae0*/  LDSM.16.MT88.4 R12, [R66+0x11000] ;  /* 0x01100000420c783b */ /* 0x000e640000004200 */
[-C--:B------:R-:W-:Y:S01]  /*17af0*/  FFMA.FTZ R38, R41, R65.reuse, -R136 ;  /* 0x0000004129267223 */ /* 0x080fe20000010888 */
[-CC-:B------:R-:W-:Y:S01]  /*17b00*/  FFMA.FTZ R42, R27, R65.reuse, -R64.reuse ;  /* 0x000000411b2a7223 */ /* 0x180fe20000010840 */
[-CC-:B------:R-:W-:Y:S01]  /*17b10*/  FFMA.FTZ R41, R25, R65.reuse, -R64.reuse ;  /* 0x0000004119297223 */ /* 0x180fe20000010840 */
[----:B------:R-:W-:-:S02]  /*17b20*/  FFMA.FTZ R37, R37, R65, -R64 ;  /* 0x0000004125257223 */ /* 0x000fc40000010840 */
[----:B--2---:R-:W-:Y:S03]  /*17b30*/  HMMA.16816.F32 R112, R4, R8, R112 ;  /* 0x000000080470723c */ /* 0x004fe60000001870 */
[----:B------:R-:W-:-:S05]  /*17b40*/  FFMA.FTZ R36, R239, R65, -R64 ;  /* 0x00000041ef247223 */ /* 0x000fca0000010840 */
[C---:B------:R-:W-:Y:S01]  /*17b50*/  HMMA.16816.F32 R116, R4.reuse, R10, R116 ;  /* 0x0000000a0474723c */ /* 0x040fe20000001874 */
[----:B------:R-:W2:Y:S01]  /*17b60*/  LDSM.16.MT88.4 R8, [R32+0x1000] ;  /* 0x001000002008783b */ /* 0x000ea20000004200 */
[----:B------:R-:W-:Y:S03]  /*17b70*/  MUFU.EX2 R44, R44 ;  /* 0x0000002c002c7308 */ /* 0x000fe60000000800 */
[----:B------:R-:W-:Y:S03]  /*17b80*/  LDSM.16.MT88.4 R24, [R66+0xd000] ;  /* 0x00d000004218783b */ /* 0x000fe60000004200 */
[C---:B---3--:R-:W-:Y:S02]  /*17b90*/  HMMA.16816.F32 R84, R4.reuse, R16, R84 ;  /* 0x000000100454723c */ /* 0x048fe40000001854 */
[----:B------:R-:W3:Y:S06]  /*17ba0*/  MUFU.EX2 R43, R43 ;  /* 0x0000002b002b7308 */ /* 0x000eec0000000800 */
[C---:B------:R-:W-:Y:S01]  /*17bb0*/  HMMA.16816.F32 R88, R4.reuse, R18, R88 ;  /* 0x000000120458723c */ /* 0x040fe20000001858 */
[----:B------:R-:W5:Y:S01]  /*17bc0*/  LDSM.16.MT88.4 R16, [R40+0x1000] ;  /* 0x001000002810783b */ /* 0x000f620000004200 */
[----:B------:R-:W-:Y:S08]  /*17bd0*/  MUFU.EX2 R39, R39 ;  /* 0x0000002700277308 */ /* 0x000ff00000000800 */
[----:B------:R-:W1:Y:S08]  /*17be0*/  MUFU.EX2 R38, R38 ;  /* 0x0000002600267308 */ /* 0x000e700000000800 */
[----:B------:R-:W-:Y:S08]  /*17bf0*/  MUFU.EX2 R42, R42 ;  /* 0x0000002a002a7308 */ /* 0x000ff00000000800 */
[----:B------:R-:W2:Y:S08]  /*17c00*/  MUFU.EX2 R41, R41 ;  /* 0x0000002900297308 */ /* 0x000eb00000000800 */
[----:B------:R-:W-:Y:S08]  /*17c10*/  MUFU.EX2 R37, R37 ;  /* 0x0000002500257308 */ /* 0x000ff00000000800 */
[----:B------:R-:W5:Y:S01]  /*17c20*/  MUFU.EX2 R36, R36 ;  /* 0x0000002400247308 */ /* 0x000f620000000800 */
[C---:B------:R-:W-:Y:S08]  /*17c30*/  HMMA.16816.F32 R92, R4.reuse, R144, R92 ;  /* 0x00000090045c723c */ /* 0x040ff0000000185c */
[C---:B------:R-:W-:Y:S08]  /*17c40*/  HMMA.16816.F32 R96, R4.reuse, R146, R96 ;  /* 0x000000920460723c */ /* 0x040ff00000001860 */
[C---:B----4-:R-:W-:Y:S08]  /*17c50*/  HMMA.16816.F32 R120, R4.reuse, R28, R120 ;  /* 0x0000001c0478723c */ /* 0x050ff00000001878 */
[----:B------:R-:W-:Y:S03]  /*17c60*/  HMMA.16816.F32 R108, R4, R30, R108 ;  /* 0x0000001e046c723c */ /* 0x000fe6000000186c */
[----:B---3--:R-:W-:Y:S01]  /*17c70*/  F2FP.F16.F32.PACK_AB R4, R43, R44 ;  /* 0x0000002c2b04723e */ /* 0x008fe200000000ff */
[----:B------:R-:W-:Y:S01]  /*17c80*/  LDSM.16.MT88.4 R28, [R40+0x5000] ;  /* 0x00500000281c783b */ /* 0x000fe20000004200 */
[----:B-1----:R-:W-:-:S02]  /*17c90*/  F2FP.F16.F32.PACK_AB R6, R38, R39 ;  /* 0x000000272606723e */ /* 0x002fc400000000ff */
[----:B--2---:R-:W-:Y:S02]  /*17ca0*/  F2FP.F16.F32.PACK_AB R5, R41, R42 ;  /* 0x0000002a2905723e */ /* 0x004fe400000000ff */
        /* <DEDUP_REMOVED lines=9> */
[----:B------:R-:W3:Y:S02]  /*17d40*/  LDSM.16.MT88.4 R8, [R63+0xd800] ;  /* 0x00d800003f08783b */ /* 0x000ee40000004200 */
[-CC-:B------:R-:W-:Y:S01]  /*17d50*/  FFMA.FTZ R35, R35, R65.reuse, -R136.reuse ;  /* 0x0000004123237223 */ /* 0x180fe20000010888 */
[-CC-:B------:R-:W-:Y:S01]  /*17d60*/  FFMA.FTZ R34, R237, R65.reuse, -R136.reuse ;  /* 0x00000041ed227223 */ /* 0x180fe20000010888 */
[-CC-:B------:R-:W-:Y:S01]  /*17d70*/  FFMA.FTZ R33, R33, R65.reuse, -R136.reuse ;  /* 0x0000004121217223 */ /* 0x180fe20000010888 */
[----:B------:R-:W-:-:S02]  /*17d80*/  FFMA.FTZ R138, R235, R65, -R136 ;  /* 0x00000041eb8a7223 */ /* 0x000fc40000010888 */
[C---:B------:R-:W-:Y:S03]  /*17d90*/  HMMA.16816.F32 R76, R4.reuse, R16, R76 ;  /* 0x00000010044c723c */ /* 0x040fe6000000184c */
[-CC-:B------:R-:W-:Y:S01]  /*17da0*/  FFMA.FTZ R140, R233, R65.reuse, -R64.reuse ;  /* 0x00000041e98c7223 */ /* 0x180fe20000010840 */
[-CC-:B------:R-:W-:Y:S01]  /*17db0*/  FFMA.FTZ R145, R231, R65.reuse, -R64.reuse ;  /* 0x00000041e7917223 */ /* 0x180fe20000010840 */
[-CC-:B------:R-:W-:Y:S01]  /*17dc0*/  FFMA.FTZ R142, R229, R65.reuse, -R64.reuse ;  /* 0x00000041e58e7223 */ /* 0x180fe20000010840 */
[-C--:B------:R-:W-:Y:S02]  /*17dd0*/  FFMA.FTZ R147, R227, R65.reuse, -R64 ;  /* 0x00000041e3937223 */ /* 0x080fe40000010840 */
        /* <DEDUP_REMOVED lines=17> */
[C---:B------:R-:W-:Y:S03]  /*17ef0*/  HMMA.16816.F32 R108, R4.reuse, R30, R108 ;  /* 0x0000001e046c723c */ /* 0x040fe6000000186c */
[-CC-:B------:R-:W-:Y:S01]  /*17f00*/  FFMA.FTZ R144, R205, R65.reuse, -R136.reuse ;  /* 0x00000041cd907223 */ /* 0x180fe20000010888 */
[-CC-:B------:R-:W-:Y:S01]  /*17f10*/  FFMA.FTZ R171, R171, R65.reuse, -R136.reuse ;  /* 0x00000041abab7223 */ /* 0x180fe20000010888 */
[-CC-:B------:R-:W-:Y:S01]  /*17f20*/  FFMA.FTZ R146, R203, R65.reuse, -R136.reuse ;  /* 0x00000041cb927223 */ /* 0x180fe20000010888 */
[-C--:B------:R-:W-:Y:S01]  /*17f30*/  FFMA.FTZ R173, R173, R65.reuse, -R136 ;  /* 0x00000041adad7223 */ /* 0x080fe20000010888 */
[-CC-:B------:R-:W-:Y:S01]  /*17f40*/  FFMA.FTZ R148, R201, R65.reuse, -R64.reuse ;  /* 0x00000041c9947223 */ /* 0x180fe20000010840 */
[----:B------:R-:W-:Y:S01]  /*17f50*/  FFMA.FTZ R181, R181, R65, -R64 ;  /* 0x00000041b5b57223 */ /* 0x000fe20000010840 */
[C---:B--2---:R-:W-:Y:S08]  /*17f60*/  HMMA.16816.F32 R112, R4.reuse, R20, R112 ;  /* 0x000000140470723c */ /* 0x044ff00000001870 */
[----:B------:R-:W-:Y:S03]  /*17f70*/  HMMA.16816.F32 R116, R4, R22, R116 ;  /* 0x000000160474723c */ /* 0x000fe60000001874 */
[----:B-----5:R-:W-:Y:S01]  /*17f80*/  F2FP.F16.F32.PACK_AB R4, R34, R35 ;  /* 0x000000232204723e */ /* 0x020fe200000000ff */
[----:B------:R-:W-:Y:S01]  /*17f90*/  LDSM.16.MT88.4 R20, [R32+0x1800] ;  /* 0x001800002014783b */ /* 0x000fe20000004200 */
[----:B---3--:R-:W-:-:S02]  /*17fa0*/  F2FP.F16.F32.PACK_AB R6, R138, R33 ;  /* 0x000000218a06723e */ /* 0x008fc400000000ff */
[----:B----4-:R-:W-:Y:S01]  /*17fb0*/  F2FP.F16.F32.PACK_AB R5, R145, R140 ;  /* 0x0000008c9105723e */ /* 0x010fe200000000ff */
[-CC-:B------:R-:W-:Y:S01]  /*17fc0*/  FFMA.FTZ R150, R195, R65.reuse, -R64.reuse ;  /* 0x00000041c3967223 */ /* 0x180fe20000010840 */
[----:B------:R-:W-:Y:S01]  /*17fd0*/  F2FP.F16.F32.PACK_AB R7, R147, R142 ;  /* 0x0000008e9307723e */ /* 0x000fe200000000ff */
[----:B------:R-:W-:Y:S01]  /*17fe0*/  FFMA.FTZ R183, R183, R65, -R64 ;  /* 0x00000041b7b77223 */ /* 0x000fe20000010840 */
[----:B------:R-:W-:Y:S05]  /*17ff0*/  LDSM.16.MT88.4 R28, [R66+0xe000] ;  /* 0x00e00000421c783b */ /* 0x000fea0000004200 */
        /* <DEDUP_REMOVED lines=30> */
[----:B------:R-:W-:Y:S03]  /*181e0*/  HMMA.16816.F32 R116, R4, R14, R116 ;  /* 0x0000000e0474723c */ /* 0x000fe60000001874 */
        /* <DEDUP_REMOVED lines=19> */
[----:B------:R-:W2:Y:S02]  /*18320*/  LDSM.16.MT88.4 R8, [R40+0x2800] ;  /* 0x002800002808783b */ /* 0x000ea40000004200 */
[-CC-:B------:R-:W-:Y:S01]  /*18330*/  FFMA.FTZ R152, R185, R65.reuse, -R64.reuse ;  /* 0x00000041b9987223 */ /* 0x180fe20000010840 */
[-CC-:B------:R-:W-:Y:S01]  /*18340*/  FFMA.FTZ R179, R179, R65.reuse, -R64.reuse ;  /* 0x00000041b3b37223 */ /* 0x180fe20000010840 */
[-CC-:B------:R-:W-:Y:S01]  /*18350*/  FFMA.FTZ R154, R177, R65.reuse, -R64.reuse ;  /* 0x00000041b19a7223 */ /* 0x180fe20000010840 */
[----:B------:R-:W-:-:S02]  /*18360*/  FFMA.FTZ R175, R175, R65, -R64 ;  /* 0x00000041afaf7223 */ /* 0x000fc40000010840 */
[C---:B---3--:R-:W-:Y:S08]  /*18370*/  HMMA.16816.F32 R112, R4.reuse, R16, R112 ;  /* 0x000000100470723c */ /* 0x048ff00000001870 */
[C---:B------:R-:W-:Y:S01]  /*18380*/  HMMA.16816.F32 R116, R4.reuse, R18, R116 ;  /* 0x000000120474723c */ /* 0x040fe20000001874 */
[----:B------:R-:W3:Y:S07]  /*18390*/  LDSM.16.MT88.4 R16, [R32+0x2800] ;  /* 0x002800002010783b */ /* 0x000eee0000004200 */
[----:B------:R-:W-:Y:S03]  /*183a0*/  HMMA.16816.F32 R68, R4, R28, R68 ;  /* 0x0000001c0444723c */ /* 0x000fe60000001844 */
[-CC-:B------:R-:W-:Y:S01]  /*183b0*/  FFMA.FTZ R28, R193, R65.reuse, -R136.reuse ;  /* 0x00000041c11c7223 */ /* 0x180fe20000010888 */
[----:B------:R-:W-:-:S04]  /*183c0*/  FFMA.FTZ R29, R191, R65, -R136 ;  /* 0x00000041bf1d7223 */ /* 0x000fc80000010888 */
[C---:B------:R-:W-:Y:S03]  /*183d0*/  HMMA.16816.F32 R72, R4.reuse, R30, R72 ;  /* 0x0000001e0448723c */ /* 0x040fe60000001848 */
[-CC-:B------:R-:W-:Y:S01]  /*183e0*/  FFMA.FTZ R30, R189, R65.reuse, -R136.reuse ;  /* 0x00000041bd1e7223 */ /* 0x180fe20000010888 */
[----:B------:R-:W-:Y:S01]  /*183f0*/  FFMA.FTZ R31, R187, R65, -R136 ;  /* 0x00000041bb1f7223 */ /* 0x000fe20000010888 */
[----:B------:R-:W-:Y:S08]  /*18400*/  MUFU.EX2 R28, R28 ;  /* 0x0000001c001c7308 */ /* 0x000ff00000000800 */
[----:B------:R-:W4:Y:S01]  /*18410*/  MUFU.EX2 R29, R29 ;  /* 0x0000001d001d7308 */ /* 0x000f220000000800 */
[C---:B------:R-:W-:Y:S07]  /*18420*/  HMMA.16816.F32 R100, R4.reuse, R24, R100 ;  /* 0x000000180464723c */ /* 0x040fee0000001864 */
[----:B------:R-:W-:Y:S01]  /*18430*/  MUFU.EX2 R30, R30 ;  /* 0x0000001e001e7308 */ /* 0x000fe20000000800 */
[----:B------:R-:W-:Y:S01]  /*18440*/  HMMA.16816.F32 R104, R4, R26, R104 ;  /* 0x0000001a0468723c */ /* 0x000fe20000001868 */
[----:B------:R-:W-:Y:S06]  /*18450*/  LDSM.16.MT88.4 R24, [R66+0xe800] ;  /* 0x00e800004218783b */ /* 0x000fec0000004200 */
[----:B------:R-:W5:Y:S08]  /*18460*/  MUFU.EX2 R31, R31 ;  /* 0x0000001f001f7308 */ /* 0x000f700000000800 */
[----:B------:R-:W-:Y:S08]  /*18470*/  MUFU.EX2 R152, R152 ;  /* 0x0000009800987308 */ /* 0x000ff00000000800 */
[----:B------:R-:W1:Y:S08]  /*18480*/  MUFU.EX2 R179, R179 ;  /* 0x000000b300b37308 */ /* 0x000e700000000800 */
[----:B------:R-:W-:Y:S08]  /*18490*/  MUFU.EX2 R154, R154 ;  /* 0x0000009a009a7308 */ /* 0x000ff00000000800 */
[----:B------:R-:W2:Y:S01]  /*184a0*/  MUFU.EX2 R175, R175 ;  /* 0x000000af00af7308 */ /* 0x000ea20000000800 */
[----:B----4-:R-:W-:-:S02]  /*184b0*/  F2FP.F16.F32.PACK_AB R4, R29, R28 ;  /* 0x0000001c1d04723e */ /* 0x010fc400000000ff */
[----:B-----5:R-:W-:Y:S02]  /*184c0*/  F2FP.F16.F32.PACK_AB R6, R31, R30 ;  /* 0x0000001e1f06723e */ /* 0x020fe400000000ff */
        /* <DEDUP_REMOVED lines=13> */
[----:B------:R-:W3:Y:S02]  /*185a0*/  LDSM.16.MT88.4 R16, [R66+0x13000] ;  /* 0x013000004210783b */ /* 0x000ee40000004200 */
        /* <DEDUP_REMOVED lines=9> */
[----:B------:R-:W5:Y:S08]  /*18640*/  MUFU.EX2 R167, R167 ;  /* 0x000000a700a77308 */ /* 0x000f700000000800 */
[----:B------:R-:W-:Y:S08]  /*18650*/  MUFU.EX2 R158, R158 ;  /* 0x0000009e009e7308 */ /* 0x000ff00000000800 */
[----:B------:R-:W3:Y:S08]  /*18660*/  MUFU.EX2 R163, R163 ;  /* 0x000000a300a37308 */ /* 0x000ef00000000800 */
[----:B------:R-:W-:Y:S08]  /*18670*/  MUFU.EX2 R160, R160 ;  /* 0x000000a000a07308 */ /* 0x000ff00000000800 */
[----:B------:R-:W3:Y:S08]  /*18680*/  MUFU.EX2 R159, R159 ;  /* 0x0000009f009f7308 */ /* 0x000ef00000000800 */
[----:B------:R-:W-:Y:S08]  /*18690*/  MUFU.EX2 R157, R157 ;  /* 0x0000009d009d7308 */ /* 0x000ff00000000800 */
[----:B------:R-:W3:Y:S01]  /*186a0*/  MUFU.EX2 R162, R162 ;  /* 0x000000a200a27308 */ /* 0x000ee20000000800 */
        /* <DEDUP_REMOVED lines=10> */
[----:B------:R-:W-:Y:S03]  /*18750*/  HMMA.16816.F32 R116, R4, R10, R116 ;  /* 0x0000000a0474723c */ /* 0x000fe60000001874 */
[----:B-----5:R-:W-:Y:S01]  /*18760*/  F2FP.F16.F32.PACK_AB R4, R167, R156 ;  /* 0x0000009ca704723e */ /* 0x020fe200000000ff */
[----:B------:R-:W4:Y:S01]  /*18770*/  LDSM.16.MT88.4 R8, [R32+0x3000] ;  /* 0x003000002008783b */ /* 0x000f220000004200 */
[----:B---3--:R-:W-:-:S02]  /*18780*/  F2FP.F16.F32.PACK_AB R6, R163, R158 ;  /* 0x0000009ea306723e */ /* 0x008fc400000000ff */
[----:B------:R-:W-:Y:S02]  /*18790*/  F2FP.F16.F32.PACK_AB R5, R159, R160 ;  /* 0x000000a09f05723e */ /* 0x000fe400000000ff */
        /* <DEDUP_REMOVED lines=13> */
[C---:B---3--:R-:W-:Y:S08]  /*18870*/  HMMA.16816.F32 R92, R4.reuse, R16, R92 ;  /* 0x00000010045c723c */ /* 0x048ff0000000185c */
[----:B------:R-:W-:Y:S01]  /*18880*/  HMMA.16816.F32 R96, R4, R18, R96 ;  /* 0x000000120460723c */ /* 0x000fe20000001860 */
[----:B------:R-:W3:Y:S02]  /*18890*/  LDSM.16.MT88.4 R16, [R66+0x13800] ;  /* 0x013800004210783b */ /* 0x000ee40000004200 */
[-CC-:B------:R-:W-:Y:S01]  /*188a0*/  FFMA.FTZ R139, R139, R65.reuse, -R64.reuse ;  /* 0x000000418b8b7223 */ /* 0x180fe20000010840 */
[----:B------:R-:W-:-:S04]  /*188b0*/  FFMA.FTZ R137, R137, R65, -R64 ;  /* 0x0000004189897223 */ /* 0x000fc80000010840 */
[----:B------:R-:W-:Y:S03]  /*188c0*/  HMMA.16816.F32 R68, R4, R24, R68 ;  /* 0x000000180444723c */ /* 0x000fe60000001844 */
[-CC-:B------:R-:W-:Y:S01]  /*188d0*/  FFMA.FTZ R24, R153, R65.reuse, -R136.reuse ;  /* 0x0000004199187223 */ /* 0x180fe20000010888 */
[----:B------:R-:W-:-:S04]  /*188e0*/  FFMA.FTZ R25, R151, R65, -R136 ;  /* 0x0000004197197223 */ /* 0x000fc80000010888 */
[C---:B------:R-:W-:Y:S03]  /*188f0*/  HMMA.16816.F32 R72, R4.reuse, R26, R72 ;  /* 0x0000001a0448723c */ /* 0x040fe60000001848 */
        /* <DEDUP_REMOVED lines=9> */
[----:B------:R-:W3:Y:S08]  /*18990*/  MUFU.EX2 R139, R139 ;  /* 0x0000008b008b7308 */ /* 0x000ef00000000800 */
[----:B------:R-:W-:Y:S08]  /*189a0*/  MUFU.EX2 R137, R137 ;  /* 0x0000008900897308 */ /* 0x000ff00000000800 */
[----:B------:R-:W3:Y:S01]  /*189b0*/  MUFU.EX2 R64, R64 ;  /* 0x0000004000407308 */ /* 0x000ee20000000800 */
[----:B------:R-:W-:Y:S01]  /*189c0*/  FADD.FTZ R59, R60, R59 ;  /* 0x0000003b3c3b7221 */ /* 0x000fe20000010000 */
[----:B------:R-:W-:Y:S01]  /*189d0*/  FADD.FTZ R57, R58, R57 ;  /* 0x000000393a397221 */ /* 0x000fe20000010000 */
[----:B-1----:R-:W-:Y:S03]  /*189e0*/  HMMA.16816.F32 R120, R4, R12, R120 ;  /* 0x0000000c0478723c */ /* 0x002fe60000001878 */
[----:B------:R-:W-:Y:S01]  /*189f0*/  FADD.FTZ R56, R56, R59 ;  /* 0x0000003b38387221 */ /* 0x000fe20000010000 */
[----:B------:R-:W-:-:S04]  /*18a00*/  FADD.FTZ R54, R54, R57 ;  /* 0x0000003936367221 */ /* 0x000fc80000010000 */
[----:B------:R-:W-:Y:S03]  /*18a10*/  HMMA.16816.F32 R108, R4, R14, R108 ;  /* 0x0000000e046c723c */ /* 0x000fe6000000186c */
[----:B------:R-:W-:-:S05]  /*18a20*/  FADD.FTZ R55, R55, R56 ;  /* 0x0000003837377221 */ /* 0x000fca0000010000 */
[----:B--2---:R-:W-:Y:S03]  /*18a30*/  HMMA.16816.F32 R112, R4, R20, R112 ;  /* 0x000000140470723c */ /* 0x004fe60000001870 */
[----:B------:R-:W-:-:S05]  /*18a40*/  FADD.FTZ R53, R53, R54 ;  /* 0x0000003635357221 */ /* 0x000fca0000010000 */
[----:B------:R-:W-:Y:S03]  /*18a50*/  HMMA.16816.F32 R116, R4, R22, R116 ;  /* 0x000000160474723c */ /* 0x000fe60000001874 */
[----:B-----5:R-:W-:Y:S01]  /*18a60*/  F2FP.F16.F32.PACK_AB R4, R25, R24 ;  /* 0x000000181904723e */ /* 0x020fe200000000ff */
[----:B------:R-:W-:Y:S01]  /*18a70*/  LDSM.16.MT88.4 R12, [R63+0xf800] ;  /* 0x00f800003f0c783b */ /* 0x000fe20000004200 */
[----:B----4-:R-:W-:Y:S02]  /*18a80*/  F2FP.F16.F32.PACK_AB R6, R27, R26 ;  /* 0x0000001a1b06723e */ /* 0x010fe400000000ff */
[----:B---3--:R-:W-:Y:S02]  /*18a90*/  F2FP.F16.F32.PACK_AB R5, R139, R136 ;  /* 0x000000888b05723e */ /* 0x008fe400000000ff */
[----:B------:R-:W-:Y:S01]  /*18aa0*/  F2FP.F16.F32.PACK_AB R7, R64, R137 ;  /* 0x000000894007723e */ /* 0x000fe200000000ff */
[----:B------:R-:W-:Y:S01]  /*18ab0*/  FADD.FTZ R52, R52, R55 ;  /* 0x0000003734347221 */ /* 0x000fe20000010000 */
[----:B------:R-:W-:-:S05]  /*18ac0*/  FADD.FTZ R50, R50, R53 ;  /* 0x0000003532327221 */ /* 0x000fca0000010000 */
[----:B------:R-:W-:Y:S03]  /*18ad0*/  HMMA.16816.F32 R68, R4, R8, R68 ;  /* 0x000000080444723c */ /* 0x000fe60000001844 */
[----:B------:R-:W-:-:S05]  /*18ae0*/  FADD.FTZ R51, R51, R52 ;  /* 0x0000003433337221 */ /* 0x000fca0000010000 */
[----:B------:R-:W-:Y:S01]  /*18af0*/  HMMA.16816.F32 R72, R4, R10, R72 ;  /* 0x0000000a0448723c */ /* 0x000fe20000001848 */
[----:B------:R-:W1:Y:S02]  /*18b00*/  LDSM.16.MT88.4 R8, [R63+0x13800] ;  /* 0x013800003f08783b */ /* 0x000e640000004200 */
[----:B------:R-:W-:-:S05]  /*18b10*/  FADD.FTZ R49, R49, R50 ;  /* 0x0000003231317221 */ /* 0x000fca0000010000 */
[C---:B------:R-:W-:Y:S08]  /*18b20*/  HMMA.16816.F32 R100, R4.reuse, R16, R100 ;  /* 0x000000100464723c */ /* 0x040ff00000001864 */
[----:B------:R-:W-:Y:S01]  /*18b30*/  HMMA.16816.F32 R104, R4, R18, R104 ;  /* 0x000000120468723c */ /* 0x000fe20000001868 */
[----:B------:R-:W2:Y:S02]  /*18b40*/  LDSM.16.MT88.4 R16, [R40+0x3800] ;  /* 0x003800002810783b */ /* 0x000ea40000004200 */
        /* <DEDUP_REMOVED lines=14> */
[----:B-1----:R-:W-:Y:S03]  /*18c30*/  HMMA.16816.F32 R92, R4, R8, R92 ;  /* 0x00000008045c723c */ /* 0x002fe6000000185c */
[----:B------:R-:W-:Y:S01]  /*18c40*/  FADD.FTZ R34, R34, R35 ;  /* 0x0000002322227221 */ /* 0x000fe20000010000 */
[----:B------:R-:W-:-:S04]  /*18c50*/  FADD.FTZ R145, R145, R140 ;  /* 0x0000008c91917221 */ /* 0x000fc80000010000 */
[----:B------:R-:W-:Y:S01]  /*18c60*/  HMMA.16816.F32 R96, R4, R10, R96 ;  /* 0x0000000a0460723c */ /* 0x000fe20000001860 */
[----:B------:R-:W1:Y:S02]  /*18c70*/  LDSM.16.MT88.4 R8, [R32+0x3800] ;  /* 0x003800002008783b */ /* 0x000e640000004200 */
[----:B------:R-:W-:-:S05]  /*18c80*/  FADD.FTZ R142, R142, R145 ;  /* 0x000000918e8e7221 */ /* 0x000fca0000010000 */
[----:B--2---:R-:W-:Y:S03]  /*18c90*/  HMMA.16816.F32 R76, R4, R16, R76 ;  /* 0x00000010044c723c */ /* 0x004fe6000000184c */
[----:B------:R-:W-:Y:S01]  /*18ca0*/  FADD.FTZ R17, R33, R34 ;  /* 0x0000002221117221 */ /* 0x000fe20000010000 */
[----:B------:R-:W-:Y:S01]  /*18cb0*/  FADD.FTZ R147, R147, R142 ;  /* 0x0000008e93937221 */ /* 0x000fe20000010000 */
[----:B------:R-:W-:Y:S02]  /*18cc0*/  LDSM.16.MT88.4 R32, [R32+0x7800] ;  /* 0x007800002020783b */ /* 0x000fe40000004200 */
        /* <DEDUP_REMOVED lines=9> */
[----:B------:R-:W-:Y:S03]  /*18d60*/  HMMA.16816.F32 R128, R4, R12, R128 ;  /* 0x0000000c0480723c */ /* 0x000fe60000001880 */
[----:B------:R-:W-:Y:S01]  /*18d70*/  FADD.FTZ R152, R152, R183 ;  /* 0x000000b798987221 */ /* 0x000fe20000010000 */
[----:B------:R-:W-:-:S04]  /*18d80*/  FADD.FTZ R28, R28, R173 ;  /* 0x000000ad1c1c7221 */ /* 0x000fc80000010000 */
[----:B------:R-:W-:Y:S01]  /*18d90*/  HMMA.16816.F32 R124, R4, R14, R124 ;  /* 0x0000000e047c723c */ /* 0x000fe2000000187c */
[----:B------:R-:W2:Y:S02]  /*18da0*/  LDSM.16.MT88.4 R12, [R40+0x7800] ;  /* 0x00780000280c783b */ /* 0x000ea40000004200 */
        /* <DEDUP_REMOVED lines=19> */
[----:B------:R-:W-:Y:S03]  /*18ee0*/  HMMA.16816.F32 R80, R4, R18, R80 ;  /* 0x000000120450723c */ /* 0x000fe60000001850 */
[----:B------:R-:W-:Y:S01]  /*18ef0*/  FADD.FTZ R26, R26, R25 ;  /* 0x000000191a1a7221 */ /* 0x000fe20000010000 */
[----:B------:R-:W-:-:S04]  /*18f00*/  FADD.FTZ R137, R137, R136 ;  /* 0x0000008889897221 */ /* 0x000fc80000010000 */
[----:B--2---:R-:W-:Y:S03]  /*18f10*/  HMMA.16816.F32 R120, R4, R12, R120 ;  /* 0x0000000c0478723c */ /* 0x004fe60000001878 */
[----:B------:R-:W-:Y:S01]  /*18f20*/  FADD.FTZ R230, R27, R26 ;  /* 0x0000001a1be67221 */ /* 0x000fe20000010000 */
[----:B------:R-:W-:-:S04]  /*18f30*/  FADD.FTZ R229, R64, R137 ;  /* 0x0000008940e57221 */ /* 0x000fc80000010000 */
[C---:B------:R-:W-:Y:S08]  /*18f40*/  HMMA.16816.F32 R108, R4.reuse, R14, R108 ;  /* 0x0000000e046c723c */ /* 0x040ff0000000186c */
[C---:B------:R-:W-:Y:S08]  /*18f50*/  HMMA.16816.F32 R88, R4.reuse, R10, R88 ;  /* 0x0000000a0458723c */ /* 0x040ff00000001858 */
[C---:B------:R-:W-:Y:S08]  /*18f60*/  HMMA.16816.F32 R112, R4.reuse, R32, R112 ;  /* 0x000000200470723c */ /* 0x040ff00000001870 */
[----:B------:R-:W-:Y:S01]  /*18f70*/  HMMA.16816.F32 R116, R4, R34, R116 ;  /* 0x000000220474723c */ /* 0x000fe20000001874 */
[----:B------:R-:W-:-:S04]  /*18f80*/  NOP ;  /* 0x0000000000007918 */ /* 0x000fc80000000000 */
[----:B------:R-:W-:-:S15]  /*18f90*/  @!P6 BRA `(.L_x_4452) ;  /* 0x0000005000a8e947 */ /* 0x000fde0003800000 */
[----:B------:R-:W-:Y:S01]  /*18fa0*/  IMAD R62, R217, 0x40, R62 ;  /* 0x00000040d93e7824 */ /* 0x000fe200078e023e */
[----:B------:R-:W-:Y:S01]  /*18fb0*/  LOP3.LUT R199, R199, 0x1f0, RZ, 0xc0, !PT ;  /* 0x000001f0c7c77812 */ /* 0x000fe200078ec0ff */
[----:B------:R-:W-:Y:S01]  /*18fc0*/  VIADD R228, R61, 0xfffffffe ;  /* 0xfffffffe3de47836 */ /* 0x000fe20000000000 */
[----:B------:R-:W-:Y:S02]  /*18fd0*/  ISETP.NE.U32.AND P4, PT, R224, RZ, PT ;  /* 0x000000ffe000720c */ /* 0x000fe40003f85070 */
[----:B------:R-:W-:Y:S02]  /*18fe0*/  IADD3 R62, PT, PT, R2, R62, R199 ;  /* 0x0000003e023e7210 */ /* 0x000fe40007ffe0c7 */
[----:B------:R-:W-:Y:S02]  /*18ff0*/  ISETP.NE.AND.EX P4, PT, R225, RZ, PT, P4 ;  /* 0x000000ffe100720c */ /* 0x000fe40003f85340 */
[----:B------:R-:W-:Y:S01]  /*19000*/  IADD3 R62, PT, PT, -R3, R62, -R218 ;  /* 0x0000003e033e7210 */ /* 0x000fe20007ffe9da */
[----:B------:R-:W-:Y:S01]  /*19010*/  IMAD.MOV.U32 R3, RZ, RZ, R134 ;  /* 0x000000ffff037224 */ /* 0x000fe200078e0086 */
[----:B------:R-:W-:-:S03]  /*19020*/  MOV R2, R135 ;  /* 0x0000008700027202 */ /* 0x000fc60000000f00 */
[----:B------:R-:W-:-:S05]  /*19030*/  IMAD R227, R61, -0x80, R62 ;  /* 0xffffff803de37824 */ /* 0x000fca00078e023e */
[----:B------:R-:W-:-:S07]  /*19040*/  IADD3 R227, PT, PT, R227, 0x108, RZ ;  /* 0x00000108e3e37810 */ /* 0x000fce0007ffe0ff */
.L_x_4459:
        /* <DEDUP_REMOVED lines=78> */
.L_x_4454:
[----:B------:R-:W-:Y:S05]  /*19530*/  BSYNC.RECONVERGENT B0 ;  /* 0x0000000000007941 */ /* 0x000fea0003800200 */
.L_x_4453:
[----:B------:R-:W1:Y:S01]  /*19540*/  S2UR UR7, SR_CgaCtaId ;  /* 0x00000000000779c3 */ /* 0x000e620000008800 */
[C---:B------:R-:W-:Y:S01]  /*19550*/  IMAD.SHL.U32 R221, R196.reuse, 0x8, RZ ;  /* 0x00000008c4dd7824 */ /* 0x040fe200078e00ff */
[C---:B------:R-:W-:Y:S01]  /*19560*/  LOP3.LUT R5, R196.reuse, 0x38, RZ, 0xc0, !PT ;  /* 0x00000038c4057812 */ /* 0x040fe200078ec0ff */
[----:B------:R-:W-:Y:S01]  /*19570*/  UMOV UR8, 0x400 ;  /* 0x0000040000087882 */ /* 0x000fe20000000000 */
[----:B------:R-:W-:Y:S01]  /*19580*/  IMAD.SHL.U32 R203, R196, 0x40, RZ ;  /* 0x00000040c4cb7824 */ /* 0x000fe200078e00ff */
[--C-:B------:R-:W-:Y:S01]  /*19590*/  SHF.R.U32.HI R199, RZ, 0x1, R196.reuse ;  /* 0x00000001ffc77819 */ /* 0x100fe200000116c4 */
[----:B------:R-:W-:Y:S01]  /*195a0*/  IMAD.SHL.U32 R9, R208, 0x20, RZ ;  /* 0x00000020d0097824 */ /* 0x000fe200078e00ff */
[C---:B------:R-:W-:Y:S01]  /*195b0*/  LOP3.LUT R198, R221.reuse, 0x38, RZ, 0xc0, !PT ;  /* 0x00000038ddc67812 */ /* 0x040fe200078ec0ff */
[----:B------:R-:W-:Y:S01]  /*195c0*/  IMAD.SHL.U32 R200, R196, 0x20, RZ ;  /* 0x00000020c4c87824 */ /* 0x000fe200078e00ff */
[C---:B------:R-:W-:Y:S01]  /*195d0*/  LOP3.LUT R6, R221.reuse, 0x1c0, RZ, 0xc0, !PT ;  /* 0x000001c0dd067812 */ /* 0x040fe200078ec0ff */
[----:B------:R-:W-:Y:S01]  /*195e0*/  IMAD.MOV.U32 R157, RZ, RZ, 0x40 ;  /* 0x00000040ff9d7424 */ /* 0x000fe200078e00ff */
[C---:B------:R-:W-:Y:S01]  /*195f0*/  ISETP.GE.AND P3, PT, R198.reuse, R219, PT ;  /* 0x000000dbc600720c */ /* 0x040fe20003f66270 */
[----:B------:R-:W-:Y:S01]  /*19600*/  BSSY.RECONVERGENT B1, `(.L_x_4455) ;  /* 0x00001fa000017945 */ /* 0x000fe20003800200 */
[----:B------:R-:W-:Y:S02]  /*19610*/  LOP3.LUT R231, R221, 0x1e00, RZ, 0xc0, !PT ;  /* 0x00001e00dde77812 */ /* 0x000fe400078ec0ff */
[C---:B------:R-:W-:Y:S02]  /*19620*/  LOP3.LUT R6, R198.reuse, R6, R5, 0x1e, !PT ;  /* 0x00000006c6067212 */ /* 0x040fe400078e1e05 */
[----:B------:R-:W-:Y:S02]  /*19630*/  LOP3.LUT R4, R198, 0x40, RZ, 0xfc, !PT ;  /* 0x00000040c6047812 */ /* 0x000fe400078efcff */
[----:B------:R-:W-:Y:S02]  /*19640*/  LOP3.LUT R231, R6, R231, RZ, 0xfc, !PT ;  /* 0x000000e706e77212 */ /* 0x000fe400078efcff */
[----:B------:R-:W-:Y:S02]  /*19650*/  ISETP.GE.AND P1, PT, R4, R219, PT ;  /* 0x000000db0400720c */ /* 0x000fe40003f26270 */
[C---:B------:R-:W-:Y:S01]  /*19660*/  LOP3.LUT R5, R203.reuse, 0x1c0, RZ, 0xc0, !PT ;  /* 0x000001c0cb057812 */ /* 0x040fe200078ec0ff */
[----:B-1----:R-:W-:Y:S01]  /*19670*/  ULEA UR6, UR7, UR8, 0x18 ;  /* 0x0000000807067291 */ /* 0x002fe2000f8ec0ff */
[----:B------:R-:W-:Y:S02]  /*19680*/  LOP3.LUT R186, R203, 0x400, RZ, 0xc0, !PT ;  /* 0x00000400cbba7812 */ /* 0x000fe400078ec0ff */
[----:B------:R-:W-:Y:S02]  /*19690*/  LOP3.LUT R5, R5, 0x8, R196, 0xf8, !PT ;  /* 0x0000000805057812 */ /* 0x000fe400078ef8c4 */
[----:B------:R-:W-:Y:S02]  /*196a0*/  IADD3 R4, P0, PT, R9, R212, RZ ;  /* 0x000000d409047210 */ /* 0x000fe40007f1e0ff */
[----:B------:R-:W-:Y:S02]  /*196b0*/  LEA R231, R231, UR6, 0x1 ;  /* 0x00000006e7e77c11 */ /* 0x000fe4000f8e08ff */
[-C--:B------:R-:W-:Y:S02]  /*196c0*/  LOP3.LUT R5, R5, R198.reuse, RZ, 0x3c, !PT ;  /* 0x000000c605057212 */ /* 0x080fe400078e3cff */
[----:B------:R-:W-:Y:S01]  /*196d0*/  SHF.L.U64.HI R6, R208, 0x5, R209 ;  /* 0x00000005d0067819 */ /* 0x000fe200000102d1 */
[----:B------:R-:W-:Y:S01]  /*196e0*/  @!PT LDS RZ, [RZ] ;  /* 0x00000000fffff984 */ /* 0x000fe20000000800 */
[----:B------:R-:W-:Y:S01]  /*196f0*/  @!PT LDS RZ, [RZ] ;  /* 0x00000000fffff984 */ /* 0x000fe20000000800 */
[----:B------:R-:W-:Y:S01]  /*19700*/  @!PT LDS RZ, [RZ] ;  /* 0x00000000fffff984 */ /* 0x000fe20000000800 */
[----:B------:R-:W-:Y:S01]  /*19710*/  @!P3 LDGSTS.E.BYPASS.LTC128B.128 [R231+0xc000], desc[UR4][R212.64] ;  /* 0x0c000000d4e7bfae */ /* 0x000fe2000b981a04 */
[----:B------:R-:W-:Y:S01]  /*19720*/  LOP3.LUT R200, R200, 0x7c00, RZ, 0xc0, !PT ;  /* 0x00007c00c8c87812 */ /* 0x000fe200078ec0ff */
[----:B------:R-:W-:Y:S01]  /*19730*/  IMAD R186, R5, 0x2, R186 ;  /* 0x0000000205ba7824 */ /* 0x000fe200078e02ba */
[----:B------:R-:W-:Y:S01]  /*19740*/  LOP3.LUT P2, RZ, R196, 0x4, RZ, 0xc0, !PT ;  /* 0x00000004c4ff7812 */ /* 0x000fe2000784c0ff */
[----:B------:R-:W-:Y:S01]  /*19750*/  @P3 STS.128 [R231+0xc000], RZ ;  /* 0x00c000ffe7003388 */ /* 0x000fe20000000c00 */
[----:B------:R-:W-:Y:S01]  /*19760*/  IMAD.X R5, R6, 0x1, R213, P0 ;  /* 0x0000000106057824 */ /* 0x000fe200000e06d5 */
[-C--:B------:R-:W-:Y:S01]  /*19770*/  IADD3 R16, P0, PT, R4, R9.reuse, RZ ;  /* 0x0000000904107210 */ /* 0x080fe20007f1e0ff */
[----:B------:R-:W-:Y:S01]  /*19780*/  VIADD R134, R186, UR6 ;  /* 0x00000006ba867c36 */ /* 0x000fe20008000000 */
[----:B------:R-:W-:Y:S01]  /*19790*/  @!PT LDS RZ, [RZ] ;  /* 0x00000000fffff984 */ /* 0x000fe20000000800 */
[----:B------:R-:W-:Y:S01]  /*197a0*/  @!PT LDS RZ, [RZ] ;  /* 0x00000000fffff984 */ /* 0x000fe20000000800 */
[----:B------:R-:W-:Y:S01]  /*197b0*/  @!PT LDS RZ, [RZ] ;  /* 0x00000000fffff984 */ /* 0x000fe20000000800 */
[----:B------:R-:W-:Y:S01]  /*197c0*/  @!P1 LDGSTS.E.BYPASS.LTC128B.128 [R231+0x10000], desc[UR4][R212.64+0x80] ;  /* 0x10000080d4e79fae */ /* 0x000fe2000b981a04 */
[----:B------:R-:W-:Y:S02]  /*197d0*/  SEL R157, R157, 0xffffffc0, !P2 ;  /* 0xffffffc09d9d7807 */ /* 0x000fe40005000000 */
[--C-:B------:R-:W-:Y:S01]  /*197e0*/  IMAD.X R17, R5, 0x1, R6.reuse, P0 ;  /* 0x0000000105117824 */ /* 0x100fe200000e0606 */
[----:B------:R-:W-:Y:S01]  /*197f0*/  @P1 STS.128 [R231+0x10000], RZ ;  /* 0x010000ffe7001388 */ /* 0x000fe20000000c00 */
[-C--:B------:R-:W-:Y:S03]  /*19800*/  IADD3 R10, P0, PT, R16, R9.reuse, RZ ;  /* 0x00000009100a7210 */ /* 0x080fe60007f1e0ff */
[----:B------:R-:W-:Y:S01]  /*19810*/  @!PT LDS RZ, [RZ] ;  /* 0x00000000fffff984 */ /* 0x000fe20000000800 */
[----:B------:R-:W-:Y:S01]  /*19820*/  @!PT LDS RZ, [RZ] ;  /* 0x00000000fffff984 */ /* 0x000fe20000000800 */
[----:B------:R-:W-:Y:S01]  /*19830*/  @!PT LDS RZ, [RZ] ;  /* 0x00000000fffff984 */ /* 0x000fe20000000800 */
[----:B------:R-:W-:Y:S02]  /*19840*/  @!P3 LDGSTS.E.BYPASS.LTC128B.128 [R231+0xc800], desc[UR4][R4.64] ;  /* 0x0c80000004e7bfae */ /* 0x000fe4000b981a04 */
[--C-:B------:R-:W-:Y:S01]  /*19850*/  IMAD.X R11, R17, 0x1, R6.reuse, P0 ;  /* 0x00000001110b7824 */ /* 0x100fe200000e0606 */
[-C--:B------:R-:W-:Y:S01]  /*19860*/  IADD3 R14, P0, PT, R10, R9.reuse, RZ ;  /* 0x000000090a0e7210 */ /* 0x080fe20007f1e0ff */
[----:B------:R-:W-:Y:S04]  /*19870*/  @P3 STS.128 [R231+0xc800], RZ ;  /* 0x00c800ffe7003388 */ /* 0x000fe80000000c00 */
[----:B------:R-:W-:Y:S01]  /*19880*/  @!PT LDS RZ, [RZ] ;  /* 0x00000000fffff984 */ /* 0x000fe20000000800 */
[----:B------:R-:W-:Y:S01]  /*19890*/  @!PT LDS RZ, [RZ] ;  /* 0x00000000fffff984 */ /* 0x000fe20000000800 */
[----:B------:R-:W-:Y:S01]  /*198a0*/  @!PT LDS RZ, [RZ] ;  /* 0x00000000fffff984 */ /* 0x000fe20000000800 */
[----:B------:R1:W-:Y:S01]  /*198b0*/  @!P1 LDGSTS.E.BYPASS.LTC128B.128 [R231+0x10800], desc[UR4][R4.64+0x80] ;  /* 0x1080008004e79fae */ /* 0x0003e2000b981a04 */
[--C-:B------:R-:W-:Y:S01]  /*198c0*/  IMAD.X R15, R11, 0x1, R6.reuse, P0 ;  /* 0x000000010b0f7824 */ /* 0x100fe200000e0606 */
[-C--:B------:R-:W-:Y:S02]  /*198d0*/  IADD3 R12, P0, PT, R14, R9.reuse, RZ ;  /* 0x000000090e0c7210 */ /* 0x080fe40007f1e0ff */
[----:B------:R-:W-:Y:S03]  /*198e0*/  @P1 STS.128 [R231+0x10800], RZ ;  /* 0x010800ffe7001388 */ /* 0x000fe60000000c00 */
[--C-:B------:R-:W-:Y:S01]  /*198f0*/  IMAD.X R13, R15, 0x1, R6.reuse, P0 ;  /* 0x000000010f0d7824 */ /* 0x100fe200000e0606 */
        /* <DEDUP_REMOVED lines=21> */
[----:B------:R1:W-:Y:S03]  /*19a50*/  @!P1 LDGSTS.E.BYPASS.LTC128B.128 [R231+0x11800], desc[UR4][R10.64+0x80] ;  /* 0x118000800ae79fae */ /* 0x0003e6000b981a04 */
[----:B------:R-:W-:Y:S01]  /*19a60*/  LOP3.LUT R202, R7, R198, RZ, 0x3c, !PT ;  /* 0x000000c607ca7212 */ /* 0x000fe200078e3cff */
[----:B------:R-:W-:Y:S03]  /*19a70*/  @P1 STS.128 [R231+0x11800], RZ ;  /* 0x011800ffe7001388 */ /* 0x000fe60000000c00 */
[----:B------:R-:W-:Y:S01]  /*19a80*/  LOP3.LUT R180, R5, R202, RZ, 0xfc, !PT ;  /* 0x000000ca05b47212 */ /* 0x000fe200078efcff */
[----:B------:R-:W-:Y:S01]  /*19a90*/  @!PT LDS RZ, [RZ] ;  /* 0x00000000fffff984 */ /* 0x000fe20000000800 */
[----:B------:R-:W-:Y:S01]  /*19aa0*/  @!PT LDS RZ, [RZ] ;  /* 0x00000000fffff984 */ /* 0x000fe20000000800 */
[----:B------:R-:W-:Y:S01]  /*19ab0*/  @!PT LDS RZ, [RZ] ;  /* 0x00000000fffff984 */ /* 0x000fe20000000800 */
[----:B------:R-:W-:Y:S03]  /*19ac0*/  @!P3 LDGSTS.E.BYPASS.LTC128B.128 [R231+0xe000], desc[UR4][R14.64] ;  /* 0x0e0000000ee7bfae */ /* 0x000fe6000b981a04 */
[----:B------:R-:W-:Y:S01]  /*19ad0*/  LEA R180, R180, UR6, 0x1 ;  /* 0x00000006b4b47c11 */ /* 0x000fe2000f8e08ff */
[----:B------:R-:W-:Y:S04]  /*19ae0*/  @P3 STS.128 [R231+0xe000], RZ ;  /* 0x00e000ffe7003388 */ /* 0x000fe80000000c00 */
        /* <DEDUP_REMOVED lines=31> */
[----:B------:R1:W-:Y:S02]  /*19ce0*/  @!P1 LDGSTS.E.BYPASS.LTC128B.128 [R231+0x13000], desc[UR4][R10.64+0x80] ;  /* 0x130000800ae79fae */ /* 0x0003e4000b981a04 */
[--C-:B------:R-:W-:Y:S02]  /*19cf0*/  IMAD.IADD R185, R180, 0x1, R201.reuse ;  /* 0x00000001b4b97824 */ /* 0x100fe400078e02c9 */
[----:B------:R-:W-:Y:S01]  /*19d00*/  @P1 STS.128 [R231+0x13000], RZ ;  /* 0x013000ffe7001388 */ /* 0x000fe20000000c00 */
[C---:B------:R-:W-:Y:S02]  /*19d10*/  IMAD.IADD R135, R134.reuse, 0x1, R201 ;  /* 0x0000000186877824 */ /* 0x040fe400078e02c9 */
        /* <DEDUP_REMOVED lines=40> */
[----:B------:R-:W-:Y:S05]  /*19fa0*/  LDSM.16.M88.4 R192, [R204+0xb000] ;  /* 0x00b00000ccc0783b */ /* 0x000fea0000000200 */
        /* <DEDUP_REMOVED lines=254> */
.L_x_4458:
[----:B------:R-:W-:Y:S05]  /*1af90*/  BSYNC.RECONVERGENT B0 ;  /* 0x0000000000007941 */ /* 0x000fea0003800200 */
.L_x_4457:
        /* <DEDUP_REMOVED lines=96> */
.L_x_4456:
[----:B------:R-:W-:Y:S05]  /*1b5a0*/  BSYNC.RECONVERGENT B1 ;  /* 0x0000000000017941 */ /* 0x000fea0003800200 */
.L_x_4455:
        /* <DEDUP_REMOVED lines=26> */
[C---:B------:R-:W-:Y:S02]  /*1b750*/  IADD3 R135, PT, PT, R227.reuse, -0x21, RZ ;  /* 0xffffffdfe3877810 */ /* 0x040fe40007ffe0ff */
[C---:B------:R-:W-:Y:S01]  /*1b760*/  IADD3 R137, PT, PT, R227.reuse, -0x28, RZ ;  /* 0xffffffd8e3897810 */ /* 0x040fe20007ffe0ff */
[CC--:B------:R-:W-:Y:S01]  /*1b770*/  FFMA.FTZ R15, -R0.reuse, R138.reuse, R15 ;  /* 0x0000008a000f7223 */ /* 0x0c0fe2000001010f */
[C---:B------:R-:W-:Y:S01]  /*1b780*/  IADD3 R134, PT, PT, R227.reuse, -0x19, RZ ;  /* 0xffffffe7e3867810 */ /* 0x040fe20007ffe0ff */
[C---:B------:R-:W-:Y:S01]  /*1b790*/  FFMA.FTZ R9, -R0.reuse, R138, R9 ;  /* 0x0000008a00097223 */ /* 0x040fe20000010109 */
        /* <DEDUP_REMOVED lines=33> */
[C---:B------:R-:W-:Y:S01]  /*1b9b0*/  IADD3 R134, PT, PT, R227.reuse, -0x41, RZ ;  /* 0xffffffbfe3867810 */ /* 0x040fe20007ffe0ff */
[CC--:B------:R-:W-:Y:S01]  /*1b9c0*/  FFMA.FTZ R38, -R0.reuse, R135.reuse, R38 ;  /* 0x0000008700267223 */ /* 0x0c0fe20000010126 */
[C---:B------:R-:W-:Y:S01]  /*1b9d0*/  IADD3 R137, PT, PT, R227.reuse, -0x50, RZ ;  /* 0xffffffb0e3897810 */ /* 0x040fe20007ffe0ff */
[C---:B------:R-:W-:Y:S01]  /*1b9e0*/  FFMA.FTZ R32, -R0.reuse, R135, R32 ;  /* 0x0000008700207223 */ /* 0x040fe20000010120 */
[----:B------:R-:W-:Y:S02]  /*1b9f0*/  IABS R138, R138 ;  /* 0x0000008a008a7213 */ /* 0x000fe40000000000 */
[----:B------:R-:W-:Y:S02]  /*1ba00*/  I2FP.F32.S32 R139, R139 ;  /* 0x0000008b008b7245 */ /* 0x000fe40000201400 */
[----:B------:R-:W-:Y:S02]  /*1ba10*/  IABS R134, R134 ;  /* 0x0000008600867213 */ /* 0x000fe40000000000 */
[----:B------:R-:W-:Y:S01]  /*1ba20*/  IABS R137, R137 ;  /* 0x0000008900897213 */ /* 0x000fe20000000000 */
[CC--:B------:R-:W-:Y:S01]  /*1ba30*/  FFMA.FTZ R11, -R0.reuse, R139.reuse, R11 ;  /* 0x0000008b000b7223 */ /* 0x0c0fe2000001010b */
        /* <DEDUP_REMOVED lines=11> */
[C---:B------:R-:W-:Y:S01]  /*1baf0*/  IADD3 R138, PT, PT, R227.reuse, -0x58, RZ ;  /* 0xffffffa8e38a7810 */ /* 0x040fe20007ffe0ff */
[CC--:B------:R-:W-:Y:S01]  /*1bb00*/  FFMA.FTZ R46, -R0.reuse, R137.reuse, R46 ;  /* 0x00000089002e7223 */ /* 0x0c0fe2000001012e */
[C---:B------:R-:W-:Y:S01]  /*1bb10*/  FFMA.FTZ R40, -R0.reuse, R137, R40 ;  /* 0x0000008900287223 */ /* 0x040fe20000010128 */
[----:B------:R-:W-:Y:S02]  /*1bb20*/  I2FP.F32.S32 R135, R135 ;  /* 0x0000008700877245 */ /* 0x000fe40000201400 */
[C---:B------:R-:W-:Y:S02]  /*1bb30*/  IADD3 R134, PT, PT, R227.reuse, -0x51, RZ ;  /* 0xffffffafe3867810 */ /* 0x040fe40007ffe0ff */
[----:B------:R-:W-:Y:S01]  /*1bb40*/  IABS R139, R139 ;  /* 0x0000008b008b7213 */ /* 0x000fe20000000000 */
[CC--:B------:R-:W-:Y:S01]  /*1bb50*/  FFMA.FTZ R43, -R0.reuse, R135.reuse, R43 ;  /* 0x00000087002b7223 */ /* 0x0c0fe2000001012b */
[C---:B------:R-:W-:Y:S01]  /*1bb60*/  IADD3 R137, PT, PT, R227.reuse, -0x60, RZ ;  /* 0xffffffa0e3897810 */ /* 0x040fe20007ffe0ff */
[C---:B------:R-:W-:Y:S01]  /*1bb70*/  FFMA.FTZ R37, -R0.reuse, R135, R37 ;  /* 0x0000008700257223 */ /* 0x040fe20000010125 */
[----:B------:R-:W-:Y:S02]  /*1bb80*/  IABS R138, R138 ;  /* 0x0000008a008a7213 */ /* 0x000fe40000000000 */
[----:B------:R-:W-:Y:S02]  /*1bb90*/  IABS R134, R134 ;  /* 0x0000008600867213 */ /* 0x000fe40000000000 */
[----:B------:R-:W-:Y:S02]  /*1bba0*/  I2FP.F32.S32 R139, R139 ;  /* 0x0000008b008b7245 */ /* 0x000fe40000201400 */
[----:B------:R-:W-:Y:S02]  /*1bbb0*/  IABS R137, R137 ;  /* 0x0000008900897213 */ /* 0x000fe40000000000 */
[----:B------:R-:W-:Y:S01]  /*1bbc0*/  I2FP.F32.S32 R135, R138 ;  /* 0x0000008a00877245 */ /* 0x000fe20000201400 */
[CC--:B------:R-:W-:Y:S01]  /*1bbd0*/  FFMA.FTZ R22, -R0.reuse, R139.reuse, R22 ;  /* 0x0000008b00167223 */ /* 0x0c0fe20000010116 */
[C---:B------:R-:W-:Y:S01]  /*1bbe0*/  IADD3 R138, PT, PT, R227.reuse, -0x61, RZ ;  /* 0xffffff9fe38a7810 */ /* 0x040fe20007ffe0ff */
[C---:B------:R-:W-:Y:S01]  /*1bbf0*/  FFMA.FTZ R16, -R0.reuse, R139, R16 ;  /* 0x0000008b00107223 */ /* 0x040fe20000010110 */
[----:B------:R-:W-:Y:S01]  /*1bc00*/  I2FP.F32.S32 R134, R134 ;  /* 0x0000008600867245 */ /* 0x000fe20000201400 */
[C---:B------:R-:W-:Y:S01]  /*1bc10*/  FFMA.FTZ R44, -R0.reuse, R135, R44 ;  /* 0x00000087002c7223 */ /* 0x040fe2000001012c */
[----:B------:R-:W-:Y:S01]  /*1bc20*/  I2FP.F32.S32 R137, R137 ;  /* 0x0000008900897245 */ /* 0x000fe20000201400 */
[C---:B------:R-:W-:Y:S01]  /*1bc30*/  FFMA.FTZ R50, -R0.reuse, R135, R50 ;  /* 0x0000008700327223 */ /* 0x040fe20000010132 */
[----:B------:R-:W-:Y:S01]  /*1bc40*/  IADD3 R139, PT, PT, R227, -0x31, RZ ;  /* 0xffffffcfe38b7810 */ /* 0x000fe20007ffe0ff */
[C---:B------:R-:W-:Y:S01]  /*1bc50*/  FFMA.FTZ R47, -R0.reuse, R134, R47 ;  /* 0x00000086002f7223 */ /* 0x040fe2000001012f */
[----:B------:R-:W-:Y:S01]  /*1bc60*/  IABS R138, R138 ;  /* 0x0000008a008a7213 */ /* 0x000fe20000000000 */
[C---:B------:R-:W-:Y:S01]  /*1bc70*/  FFMA.FTZ R41, -R0.reuse, R134, R41 ;  /* 0x0000008600297223 */ /* 0x040fe20000010129 */
[CC--:B------:R-:W-:Y:S01]  /*1bc80*/  FFMA.FTZ R54, -R0.reuse, R137.reuse, R54 ;  /* 0x0000008900367223 */ /* 0x0c0fe20000010136 */
[C---:B------:R-:W-:Y:S01]  /*1bc90*/  FFMA.FTZ R48, -R0.reuse, R137, R48 ;  /* 0x0000008900307223 */ /* 0x040fe20000010130 */
[----:B------:R-:W-:Y:S02]  /*1bca0*/  IABS R139, R139 ;  /* 0x0000008b008b7213 */ /* 0x000fe40000000000 */
[----:B------:R-:W-:Y:S02]  /*1bcb0*/  FMNMX3.FTZ R137, R3, R6, R7, !PT ;  /* 0x0000000603897276 */ /* 0x000fe40007810007 */
[----:B------:R-:W-:Y:S02]  /*1bcc0*/  I2FP.F32.S32 R138, R138 ;  /* 0x0000008a008a7245 */ /* 0x000fe40000201400 */
[----:B------:R-:W-:Y:S02]  /*1bcd0*/  IADD3 R134, PT, PT, R227, -0x69, RZ ;  /* 0xffffff97e3867810 */ /* 0x000fe40007ffe0ff */
[----:B------:R-:W-:Y:S01]  /*1bce0*/  I2FP.F32.S32 R139, R139 ;  /* 0x0000008b008b7245 */ /* 0x000fe20000201400 */
[C---:B------:R-:W-:Y:S01]  /*1bcf0*/  FFMA.FTZ R55, -R0.reuse, R138, R55 ;  /* 0x0000008a00377223 */ /* 0x040fe20000010137 */
[----:B------:R-:W-:Y:S01]  /*1bd00*/  FMNMX3.FTZ R137, R137, R10, R11, !PT ;  /* 0x0000000a89897276 */ /* 0x000fe2000781000b */
[C---:B------:R-:W-:Y:S01]  /*1bd10*/  FFMA.FTZ R49, -R0.reuse, R138, R49 ;  /* 0x0000008a00317223 */ /* 0x040fe20000010131 */
        /* <DEDUP_REMOVED lines=16> */
[----:B------:R-:W-:Y:S02]  /*1be20*/  I2FP.F32.S32 R139, R139 ;  /* 0x0000008b008b7245 */ /* 0x000fe40000201400 */
[----:B------:R-:W-:Y:S02]  /*1be30*/  IABS R134, R134 ;  /* 0x0000008600867213 */ /* 0x000fe40000000000 */
[----:B------:R-:W-:Y:S01]  /*1be40*/  FMNMX3.FTZ R138, R138, R16, R17, !PT ;  /* 0x000000108a8a7276 */ /* 0x000fe20007810011 */
[C---:B------:R-:W-:Y:S01]  /*1be50*/  FFMA.FTZ R42, -R0.reuse, R139, R42 ;  /* 0x0000008b002a7223 */ /* 0x040fe2000001012a */
[----:B------:R-:W-:Y:S01]  /*1be60*/  IABS R135, R135 ;  /* 0x0000008700877213 */ /* 0x000fe20000000000 */
[----:B------:R-:W-:Y:S01]  /*1be70*/  FFMA.FTZ R36, -R0, R139, R36 ;  /* 0x0000008b00247223 */ /* 0x000fe20000010124 */
[----:B------:R-:W-:Y:S02]  /*1be80*/  FMNMX3.FTZ R137, R137, R26, R27, !PT ;  /* 0x0000001a89897276 */ /* 0x000fe4000781001b */
[----:B------:R-:W-:Y:S02]  /*1be90*/  I2FP.F32.S32 R134, R134 ;  /* 0x0000008600867245 */ /* 0x000fe40000201400 */
[----:B------:R-:W-:Y:S02]  /*1bea0*/  FMNMX3.FTZ R138, R138, R20, R21, !PT ;  /* 0x000000148a8a7276 */ /* 0x000fe40007810015 */
[----:B------:R-:W-:Y:S01]  /*1beb0*/  I2FP.F32.S32 R135, R135 ;  /* 0x0000008700877245 */ /* 0x000fe20000201400 */
[C---:B------:R-:W-:Y:S01]  /*1bec0*/  FFMA.FTZ R63, -R0.reuse, R134, R63 ;  /* 0x00000086003f7223 */ /* 0x040fe2000001013f */
[----:B------:R-:W-:Y:S01]  /*1bed0*/  FMNMX3.FTZ R137, R137, R30, R31, !PT ;  /* 0x0000001e89897276 */ /* 0x000fe2000781001f */
[C---:B------:R-:W-:Y:S01]  /*1bee0*/  FFMA.FTZ R57, -R0.reuse, R134, R57 ;  /* 0x0000008600397223 */ /* 0x040fe20000010139 */
[----:B------:R-:W-:Y:S01]  /*1bef0*/  IADD3 R139, PT, PT, R227, -0x59, RZ ;  /* 0xffffffa7e38b7810 */ /* 0x000fe20007ffe0ff */
        /* <DEDUP_REMOVED lines=28> */
[-C--:B------:R-:W-:Y:S01]  /*1c0c0*/  FFMA.FTZ R62, -R0, R139.reuse, R62 ;  /* 0x0000008b003e7223 */ /* 0x080fe2000001013e */
[----:B------:R-:W-:Y:S01]  /*1c0d0*/  FMNMX3.FTZ R134, R134, R54, R55, !PT ;  /* 0x0000003686867276 */ /* 0x000fe20007810037 */
[----:B------:R-:W-:Y:S01]  /*1c0e0*/  FFMA.FTZ R56, -R0, R139, R56 ;  /* 0x0000008b00387223 */ /* 0x000fe20000010138 */
[C---:B------:R-:W-:Y:S02]  /*1c0f0*/  IADD3 R137, PT, PT, R227.reuse, -0x80, RZ ;  /* 0xffffff80e3897810 */ /* 0x040fe40007ffe0ff */
[----:B------:R-:W-:Y:S02]  /*1c100*/  I2FP.F32.S32 R135, R135 ;  /* 0x0000008700877245 */ /* 0x000fe40000201400 */
[----:B------:R-:W-:Y:S02]  /*1c110*/  FMNMX3.FTZ R138, R138, R48, R49, !PT ;  /* 0x000000308a8a7276 */ /* 0x000fe40007810031 */
[----:B------:R-:W-:Y:S01]  /*1c120*/  IABS R140, R140 ;  /* 0x0000008c008c7213 */ /* 0x000fe20000000000 */
[-C--:B------:R-:W-:Y:S01]  /*1c130*/  FFMA.FTZ R67, -R0, R135.reuse, R67 ;  /* 0x0000008700437223 */ /* 0x080fe20000010143 */
[----:B------:R-:W-:Y:S01]  /*1c140*/  FMNMX3.FTZ R134, R134, R58, R59, !PT ;  /* 0x0000003a86867276 */ /* 0x000fe2000781003b */
[----:B------:R-:W-:Y:S01]  /*1c150*/  FFMA.FTZ R61, -R0, R135, R61 ;  /* 0x00000087003d7223 */ /* 0x000fe2000001013d */
[----:B------:R-:W-:Y:S02]  /*1c160*/  IABS R137, R137 ;  /* 0x0000008900897213 */ /* 0x000fe40000000000 */
[----:B------:R-:W-:Y:S02]  /*1c170*/  FMNMX3.FTZ R138, R138, R52, R53, !PT ;  /* 0x000000348a8a7276 */ /* 0x000fe40007810035 */
[----:B------:R-:W-:Y:S02]  /*1c180*/  I2FP.F32.S32 R140, R140 ;  /* 0x0000008c008c7245 */ /* 0x000fe40000201400 */
[----:B------:R-:W-:Y:S02]  /*1c190*/  FMNMX3.FTZ R134, R134, R62, R63, !PT ;  /* 0x0000003e86867276 */ /* 0x000fe4000781003f */
[----:B------:R-:W-:Y:S01]  /*1c1a0*/  I2FP.F32.S32 R137, R137 ;  /* 0x0000008900897245 */ /* 0x000fe20000201400 */
[----:B------:R-:W-:Y:S01]  /*1c1b0*/  FFMA.FTZ R65, -R0, R140, R65 ;  /* 0x0000008c00417223 */ /* 0x000fe20000010141 */
[----:B------:R-:W-:Y:S02]  /*1c1c0*/  FMNMX3.FTZ R138, R138, R56, R57, !PT ;  /* 0x000000388a8a7276 */ /* 0x000fe40007810039 */
[----:B------:R-:W-:Y:S01]  /*1c1d0*/  FMNMX3.FTZ R141, R134, R66, R67, !PT ;  /* 0x00000042868d7276 */ /* 0x000fe20007810043 */
[----:B------:R-:W-:Y:S01]  /*1c1e0*/  FFMA.FTZ R64, -R0, R137, R64 ;  /* 0x0000008900407223 */ /* 0x000fe20000010140 */
[----:B------:R-:W-:Y:S02]  /*1c1f0*/  FMNMX3.FTZ R138, R138, R60, R61, !PT ;  /* 0x0000003c8a8a7276 */ /* 0x000fe4000781003d */
[----:B------:R-:W-:Y:S01]  /*1c200*/  LOP3.LUT R202, R202, 0x200, R203, 0xf8, !PT ;  /* 0x00000200caca7812 */ /* 0x000fe200078ef8cb */
[----:B------:R-:W-:Y:S01]  /*1c210*/  SHFL.BFLY PT, R134, R141, 0x2, 0x1f ;  /* 0x0c401f008d867f89 */ /* 0x000fe200000e0000 */
[----:B------:R-:W-:Y:S02]  /*1c220*/  FMNMX3.FTZ R142, R138, R64, R65, !PT ;  /* 0x000000408a8e7276 */ /* 0x000fe40007810041 */
[----:B------:R-:W-:Y:S02]  /*1c230*/  LEA R152, R202, UR6, 0x1 ;  /* 0x00000006ca987c11 */ /* 0x000fe4000f8e08ff */
[----:B------:R-:W-:Y:S03]  /*1c240*/  IADD3 R226, PT, PT, R226, -0x80, RZ ;  /* 0xffffff80e2e27810 */ /* 0x000fe60007ffe0ff */
[----:B------:R-:W1:Y:S01]  /*1c250*/  SHFL.BFLY PT, R135, R142, 0x2, 0x1f ;  /* 0x0c401f008e877f89 */ /* 0x000e6200000e0000 */
[----:B------:R-:W-:Y:S02]  /*1c260*/  IADD3 R227, PT, PT, R227, 0x80, RZ ;  /* 0x00000080e3e37810 */ /* 0x000fe40007ffe0ff */
[----:B-1----:R-:W-:Y:S02]  /*1c270*/  FMNMX.FTZ R140, R142, R135, !PT ;  /* 0x000000878e8c7209 */ /* 0x002fe40007810000 */
[----:B------:R-:W-:Y:S03]  /*1c280*/  FMNMX.FTZ R139, R141, R134, !PT ;  /* 0x000000868d8b7209 */ /* 0x000fe60007810000 */
[----:B------:R-:W1:Y:S08]  /*1c290*/  SHFL.BFLY PT, R135, R140, 0x1, 0x1f ;  /* 0x0c201f008c877f89 */ /* 0x000e7000000e0000 */
[----:B------:R-:W3:Y:S01]  /*1c2a0*/  SHFL.BFLY PT, R134, R139, 0x1, 0x1f ;  /* 0x0c201f008b867f89 */ /* 0x000ee200000e0000 */
[----:B-1----:R-:W-:Y:S07]  /*1c2b0*/  FMNMX.FTZ R135, R140, R135, !PT ;  /* 0x000000878c877209 */ /* 0x002fee0007810000 */
[----:B------:R-:W1:Y:S01]  /*1c2c0*/  LDSM.16.MT88.4 R140, [R152+0xc000] ;  /* 0x00c00000988c783b */ /* 0x000e620000004200 */
[----:B---3--:R-:W-:Y:S01]  /*1c2d0*/  FMNMX.FTZ R134, R139, R134, !PT ;  /* 0x000000868b867209 */ /* 0x008fe20007810000 */
[----:B--2---:R-:W-:Y:S01]  /*1c2e0*/  FMUL.FTZ R159, R136, R135 ;  /* 0x00000087889f7220 */ /* 0x004fe20000410000 */
[----:B------:R-:W-:Y:S03]  /*1c2f0*/  FSETP.NEU.FTZ.AND P0, PT, R135, -INF , PT ;  /* 0xff8000008700780b */ /* 0x000fe60003f1d000 */
        /* <DEDUP_REMOVED lines=8> */
[----:B------:R2:W3:Y:S01]  /*1c380*/  MUFU.EX2 R2, R137 ;  /* 0x0000008900027308 */ /* 0x0004e20000000800 */
[----:B------:R-:W-:Y:S01]  /*1c390*/  FMUL.FTZ R138, R136, R3 ;  /* 0x00000003888a7220 */ /* 0x000fe20000410000 */
[-CC-:B------:R-:W-:Y:S01]  /*1c3a0*/  FFMA.FTZ R158, R4, R136.reuse, -R159.reuse ;  /* 0x00000088049e7223 */ /* 0x180fe2000001089f */
[-C--:B------:R-:W-:Y:S01]  /*1c3b0*/  FFMA.FTZ R156, R5, R136.reuse, -R159 ;  /* 0x00000088059c7223 */ /* 0x080fe2000001089f */
[-CC-:B------:R-:W-:Y:S01]  /*1c3c0*/  FFMA.FTZ R162, R10, R136.reuse, -R157.reuse ;  /* 0x000000880aa27223 */ /* 0x180fe2000001089d */
[-CC-:B------:R-:W-:Y:S01]  /*1c3d0*/  FFMA.FTZ R139, R11, R136.reuse, -R157.reuse ;  /* 0x000000880b8b7223 */ /* 0x180fe2000001089d */
[-CC-:B------:R-:W-:Y:S01]  /*1c3e0*/  FFMA.FTZ R155, R6, R136.reuse, -R157.reuse ;  /* 0x00000088069b7223 */ /* 0x180fe2000001089d */
[-C--:B------:R-:W-:Y:S03]  /*1c3f0*/  FFMA.FTZ R160, R7, R136.reuse, -R157 ;  /* 0x0000008807a07223 */ /* 0x080fe6000001089d */
[----:B------:R4:W5:Y:S01]  /*1c400*/  MUFU.EX2 R3, R138 ;  /* 0x0000008a00037308 */ /* 0x0009620000000800 */
[-CC-:B------:R-:W-:Y:S01]  /*1c410*/  FFMA.FTZ R154, R8, R136.reuse, -R159.reuse ;  /* 0x00000088089a7223 */ /* 0x180fe2000001089f */
[----:B------:R-:W-:Y:S01]  /*1c420*/  IADD3 R8, PT, PT, R152, 0xc000, RZ ;  /* 0x0000c00098087810 */ /* 0x000fe20007ffe0ff */
[-CC-:B------:R-:W-:Y:S01]  /*1c430*/  FFMA.FTZ R171, R24, R136.reuse, -R159.reuse ;  /* 0x0000008818ab7223 */ /* 0x180fe2000001089f */
[-C--:B------:R-:W-:Y:S01]  /*1c440*/  FFMA.FTZ R176, R25, R136.reuse, -R159 ;  /* 0x0000008819b07223 */ /* 0x080fe2000001089f */
[-CC-:B------:R-:W-:Y:S01]  /*1c450*/  FFMA.FTZ R178, R26, R136.reuse, -R157.reuse ;  /* 0x000000881ab27223 */ /* 0x180fe2000001089d */
[-CC-:B------:R-:W-:Y:S01]  /*1c460*/  FFMA.FTZ R175, R27, R136.reuse, -R157.reuse ;  /* 0x000000881baf7223 */ /* 0x180fe2000001089d */
[----:B------:R-:W-:Y:S03]  /*1c470*/  FFMA.FTZ R180, R38, R136, -R157 ;  /* 0x0000008826b47223 */ /* 0x000fe6000001089d */
[----:B------:R-:W-:Y:S01]  /*1c480*/  MUFU.EX2 R158, R158 ;  /* 0x0000009e009e7308 */ /* 0x000fe20000000800 */
[----:B--2---:R-:W-:Y:S01]  /*1c490*/  IADD3 R137, PT, PT, R201, R152, RZ ;  /* 0x00000098c9897210 */ /* 0x004fe20007ffe0ff */
[C---:B---3--:R-:W-:Y:S01]  /*1c4a0*/  FMUL.FTZ R6, R2.reuse, R130 ;  /* 0x0000008202067220 */ /* 0x048fe20000410000 */
[C---:B------:R-:W-:Y:S01]  /*1c4b0*/  FMUL.FTZ R7, R2.reuse, R131 ;  /* 0x0000008302077220 */ /* 0x040fe20000410000 */
[C---:B------:R-:W-:Y:S01]  /*1c4c0*/  FMUL.FTZ R10, R2.reuse, R126 ;  /* 0x0000007e020a7220 */ /* 0x040fe20000410000 */
[C---:B------:R-:W-:Y:S01]  /*1c4d0*/  FMUL.FTZ R11, R2.reuse, R127 ;  /* 0x0000007f020b7220 */ /* 0x040fe20000410000 */
[----:B------:R-:W2:Y:S01]  /*1c4e0*/  LDSM.16.MT88.4 R144, [R137+0xc000] ;  /* 0x00c000008990783b */ /* 0x000ea20000004200 */
[----:B------:R-:W-:Y:S03]  /*1c4f0*/  FMUL.FTZ R70, R2, R70 ;  /* 0x0000004602467220 */ /* 0x000fe60000410000 */
[----:B------:R-:W3:Y:S01]  /*1c500*/  MUFU.EX2 R156, R156 ;  /* 0x0000009c009c7308 */ /* 0x000ee20000000800 */
[----:B----4-:R-:W-:Y:S01]  /*1c510*/  IADD3 R138, PT, PT, R152, 0xc040, RZ ;  /* 0x0000c040988a7810 */ /* 0x010fe20007ffe0ff */
[C---:B-----5:R-:W-:Y:S01]  /*1c520*/  FMUL.FTZ R4, R3.reuse, R128 ;  /* 0x0000008003047220 */ /* 0x060fe20000410000 */
[----:B------:R-:W-:Y:S01]  /*1c530*/  @P2 IADD3 R138, PT, PT, R8, -0x40, RZ ;  /* 0xffffffc0088a2810 */ /* 0x000fe20007ffe0ff */
[C---:B------:R-:W-:Y:S01]  /*1c540*/  FMUL.FTZ R5, R3.reuse, R129 ;  /* 0x0000008103057220 */ /* 0x040fe20000410000 */
[C---:B------:R-:W-:Y:S01]  /*1c550*/  FMUL.FTZ R8, R3.reuse, R124 ;  /* 0x0000007c03087220 */ /* 0x040fe20000410000 */
[----:B------:R-:W-:Y:S01]  /*1c560*/  FMUL.FTZ R9, R3, R125 ;  /* 0x0000007d03097220 */ /* 0x000fe20000410000 */
[----:B------:R-:W-:Y:S03]  /*1c570*/  IADD3 R201, PT, PT, R201, R138, RZ ;  /* 0x0000008ac9c97210 */ /* 0x000fe60007ffe0ff */
[----:B------:R-:W-:Y:S01]  /*1c580*/  MUFU.EX2 R155, R155 ;  /* 0x0000009b009b7308 */ /* 0x000fe20000000800 */
[----:B------:R-:W4:Y:S01]  /*1c590*/  LDSM.16.MT88.4 R148, [R138] ;  /* 0x000000008a94783b */ /* 0x000f220000004200 */
[C---:B------:R-:W-:Y:S01]  /*1c5a0*/  FMUL.FTZ R71, R2.reuse, R71 ;  /* 0x0000004702477220 */ /* 0x040fe20000410000 */
[C---:B------:R-:W-:Y:S01]  /*1c5b0*/  FMUL.FTZ R68, R3.reuse, R68 ;  /* 0x0000004403447220 */ /* 0x040fe20000410000 */
[C---:B------:R-:W-:Y:S01]  /*1c5c0*/  FMUL.FTZ R69, R3.reuse, R69 ;  /* 0x0000004503457220 */ /* 0x040fe20000410000 */
[C---:B------:R-:W-:Y:S01]  /*1c5d0*/  FMUL.FTZ R74, R2.reuse, R74 ;  /* 0x0000004a024a7220 */ /* 0x040fe20000410000 */
[----:B------:R-:W-:Y:S01]  /*1c5e0*/  FMUL.FTZ R75, R2, R75 ;  /* 0x0000004b024b7220 */ /* 0x000fe20000410000 */
[C---:B------:R-:W-:Y:S03]  /*1c5f0*/  FMUL.FTZ R72, R3.reuse, R72 ;  /* 0x0000004803487220 */ /* 0x040fe60000410000 */
[----:B------:R-:W5:Y:S01]  /*1c600*/  MUFU.EX2 R160, R160 ;  /* 0x000000a000a07308 */ /* 0x000f620000000800 */
[----:B---3--:R-:W-:Y:S01]  /*1c610*/  F2FP.F16.F32.PACK_AB R128, R156, R158 ;  /* 0x0000009e9c80723e */ /* 0x008fe200000000ff */
[----:B------:R-:W3:Y:S01]  /*1c620*/  LDSM.16.MT88.4 R124, [R201] ;  /* 0x00000000c97c783b */ /* 0x000ee20000004200 */
[----:B------:R-:W-:Y:S01]  /*1c630*/  FMUL.FTZ R73, R3, R73 ;  /* 0x0000004903497220 */ /* 0x000fe20000410000 */
[-C--:B------:R-:W-:Y:S01]  /*1c640*/  FFMA.FTZ R177, R41, R136.reuse, -R159 ;  /* 0x0000008829b17223 */ /* 0x080fe2000001089f */
[-CC-:B------:R-:W-:Y:S01]  /*1c650*/  FFMA.FTZ R182, R42, R136.reuse, -R157.reuse ;  /* 0x000000882ab67223 */ /* 0x180fe2000001089d */
[----:B------:R-:W-:Y:S01]  /*1c660*/  FFMA.FTZ R179, R43, R136, -R157 ;  /* 0x000000882bb37223 */ /* 0x000fe2000001089d */
[C---:B------:R-:W-:Y:S03]  /*1c670*/  FMUL.FTZ R78, R2.reuse, R78 ;  /* 0x0000004e024e7220 */ /* 0x040fe60000410000 */
[----:B------:R-:W-:Y:S01]  /*1c680*/  MUFU.EX2 R154, R154 ;  /* 0x0000009a009a7308 */ /* 0x000fe20000000800 */
[C---:B------:R-:W-:Y:S01]  /*1c690*/  FMUL.FTZ R79, R2.reuse, R79 ;  /* 0x0000004f024f7220 */ /* 0x040fe20000410000 */
[----:B------:R-:W-:Y:S01]  /*1c6a0*/  LDSM.16.MT88.4 R24, [R201+0x1000] ;  /* 0x00100000c918783b */ /* 0x000fe20000004200 */
[C---:B------:R-:W-:Y:S01]  /*1c6b0*/  FMUL.FTZ R76, R3.reuse, R76 ;  /* 0x0000004c034c7220 */ /* 0x040fe20000410000 */
[C---:B------:R-:W-:Y:S01]  /*1c6c0*/  FMUL.FTZ R77, R3.reuse, R77 ;  /* 0x0000004d034d7220 */ /* 0x040fe20000410000 */
[C---:B------:R-:W-:Y:S01]  /*1c6d0*/  FMUL.FTZ R82, R2.reuse, R82 ;  /* 0x0000005202527220 */ /* 0x040fe20000410000 */
[----:B------:R-:W-:Y:S01]  /*1c6e0*/  FMUL.FTZ R83, R2, R83 ;  /* 0x0000005302537220 */ /* 0x000fe20000410000 */
[C---:B------:R-:W-:Y:S03]  /*1c6f0*/  FMUL.FTZ R80, R3.reuse, R80 ;  /* 0x0000005003507220 */ /* 0x040fe60000410000 */
[----:B------:R-:W1:Y:S01]  /*1c700*/  MUFU.EX2 R153, R153 ;  /* 0x0000009900997308 */ /* 0x000e620000000800 */
[----:B-----5:R-:W-:Y:S01]  /*1c710*/  F2FP.F16.F32.PACK_AB R129, R160, R155 ;  /* 0x0000009ba081723e */ /* 0x020fe200000000ff */
        /* <DEDUP_REMOVED lines=14> */
[----:B------:R-:W5:Y:S01]  /*1c800*/  MUFU.EX2 R139, R139 ;  /* 0x0000008b008b7308 */ /* 0x000f620000000800 */
[----:B-1----:R-:W-:Y:S01]  /*1c810*/  F2FP.F16.F32.PACK_AB R130, R153, R154 ;  /* 0x0000009a9982723e */ /* 0x002fe200000000ff */
        /* <DEDUP_REMOVED lines=13> */
[----:B------:R-:W-:Y:S01]  /*1c8f0*/  FMUL.FTZ R12, R3, R120 ;  /* 0x00000078030c7220 */ /* 0x000fe20000410000 */
[----:B------:R-:W-:Y:S01]  /*1c900*/  FFMA.FTZ R164, R13, R136, -R159 ;  /* 0x000000880da47223 */ /* 0x000fe2000001089f */
[----:B-----5:R-:W-:Y:S01]  /*1c910*/  F2FP.F16.F32.PACK_AB R131, R139, R162 ;  /* 0x000000a28b83723e */ /* 0x020fe200000000ff */
[----:B------:R-:W-:Y:S01]  /*1c920*/  FMUL.FTZ R13, R3, R121 ;  /* 0x00000079030d7220 */ /* 0x000fe20000410000 */
[--C-:B------:R-:W-:Y:S01]  /*1c930*/  FFMA.FTZ R166, R14, R136, -R157.reuse ;  /* 0x000000880ea67223 */ /* 0x100fe2000001089d */
[C---:B------:R-:W-:Y:S01]  /*1c940*/  FMUL.FTZ R14, R2.reuse, R122 ;  /* 0x0000007a020e7220 */ /* 0x040fe20000410000 */
[----:B------:R-:W-:Y:S01]  /*1c950*/  FFMA.FTZ R165, R15, R136, -R157 ;  /* 0x000000880fa57223 */ /* 0x000fe2000001089d */
[C---:B------:R-:W-:Y:S01]  /*1c960*/  FMUL.FTZ R15, R2.reuse, R123 ;  /* 0x0000007b020f7220 */ /* 0x040fe20000410000 */
[C---:B------:R-:W-:Y:S01]  /*1c970*/  FMUL.FTZ R110, R2.reuse, R110 ;  /* 0x0000006e026e7220 */ /* 0x040fe20000410000 */
[C---:B------:R-:W-:Y:S01]  /*1c980*/  HMMA.16816.F32 R4, R128.reuse, R140, R4 ;  /* 0x0000008c8004723c */ /* 0x040fe20000001804 */
[----:B------:R-:W-:Y:S01]  /*1c990*/  LDSM.16.MT88.4 R120, [R152+0xc800] ;  /* 0x00c800009878783b */ /* 0x000fe20000004200 */
[----:B------:R-:W-:Y:S03]  /*1c9a0*/  MUFU.EX2 R161, R161 ;  /* 0x000000a100a17308 */ /* 0x000fe60000000800 */
[C---:B------:R-:W-:Y:S01]  /*1c9b0*/  FMUL.FTZ R111, R2.reuse, R111 ;  /* 0x0000006f026f7220 */ /* 0x040fe20000410000 */
[C---:B------:R-:W-:Y:S01]  /*1c9c0*/  FMUL.FTZ R108, R3.reuse, R108 ;  /* 0x0000006c036c7220 */ /* 0x040fe20000410000 */
[C---:B------:R-:W-:Y:S01]  /*1c9d0*/  FMUL.FTZ R109, R3.reuse, R109 ;  /* 0x0000006d036d7220 */ /* 0x040fe20000410000 */
[C---:B------:R-:W-:Y:S01]  /*1c9e0*/  HMMA.16816.F32 R8, R128.reuse, R142, R8 ;  /* 0x0000008e8008723c */ /* 0x040fe20000001808 */
[----:B------:R-:W1:Y:S03]  /*1c9f0*/  LDSM.16.MT88.4 R140, [R152+0x10000] ;  /* 0x01000000988c783b */ /* 0x000e660000004200 */
[----:B------:R-:W5:Y:S01]  /*1ca00*/  MUFU.EX2 R164, R164 ;  /* 0x000000a400a47308 */ /* 0x000f620000000800 */
[C---:B------:R-:W-:Y:S01]  /*1ca10*/  FMUL.FTZ R114, R2.reuse, R114 ;  /* 0x0000007202727220 */ /* 0x040fe20000410000 */
[----:B------:R-:W-:Y:S01]  /*1ca20*/  FMUL.FTZ R115, R2, R115 ;  /* 0x0000007302737220 */ /* 0x000fe20000410000 */
[C---:B------:R-:W-:Y:S01]  /*1ca30*/  FMUL.FTZ R112, R3.reuse, R112 ;  /* 0x0000007003707220 */ /* 0x040fe20000410000 */
[C---:B------:R-:W-:Y:S01]  /*1ca40*/  FMUL.FTZ R113, R3.reuse, R113 ;  /* 0x0000007103717220 */ /* 0x040fe20000410000 */
[--C-:B------:R-:W-:Y:S01]  /*1ca50*/  FFMA.FTZ R163, R16, R136, -R159.reuse ;  /* 0x0000008810a37223 */ /* 0x100fe2000001089f */
[C---:B--2---:R-:W-:Y:S04]  /*1ca60*/  HMMA.16816.F32 R68, R128.reuse, R144, R68 ;  /* 0x000000908044723c */ /* 0x044fe80000001844 */
[----:B------:R-:W-:Y:S01]  /*1ca70*/  MUFU.EX2 R166, R166 ;  /* 0x000000a600a67308 */ /* 0x000fe20000000800 */
[----:B------:R-:W-:Y:S01]  /*1ca80*/  FMUL.FTZ R16, R3, R116 ;  /* 0x0000007403107220 */ /* 0x000fe20000410000 */
[-C--:B------:R-:W-:Y:S01]  /*1ca90*/  FFMA.FTZ R168, R17, R136.reuse, -R159 ;  /* 0x0000008811a87223 */ /* 0x080fe2000001089f */
[----:B------:R-:W-:Y:S01]  /*1caa0*/  FMUL.FTZ R17, R3, R117 ;  /* 0x0000007503117220 */ /* 0x000fe20000410000 */
[--C-:B------:R-:W-:Y:S01]  /*1cab0*/  FFMA.FTZ R170, R18, R136, -R157.reuse ;  /* 0x0000008812aa7223 */ /* 0x100fe2000001089d */
[----:B------:R-:W-:Y:S01]  /*1cac0*/  FMUL.FTZ R18, R2, R118 ;  /* 0x0000007602127220 */ /* 0x000fe20000410000 */
[C---:B------:R-:W-:Y:S01]  /*1cad0*/  HMMA.16816.F32 R72, R128.reuse, R146, R72 ;  /* 0x000000928048723c */ /* 0x040fe20000001848 */
[----:B------:R-:W2:Y:S03]  /*1cae0*/  LDSM.16.MT88.4 R144, [R137+0x10000] ;  /* 0x010000008990783b */ /* 0x000ea60000004200 */
[----:B------:R-:W3:Y:S01]  /*1caf0*/  MUFU.EX2 R165, R165 ;  /* 0x000000a500a57308 */ /* 0x000ee20000000800 */
[----:B-----5:R-:W-:Y:S01]  /*1cb00*/  F2FP.F16.F32.PACK_AB R116, R164, R161 ;  /* 0x000000a1a474723e */ /* 0x020fe200000000ff */
[-C--:B------:R-:W-:Y:S01]  /*1cb10*/  FFMA.FTZ R167, R19, R136.reuse, -R157 ;  /* 0x0000008813a77223 */ /* 0x080fe2000001089d */
[----:B------:R-:W-:Y:S01]  /*1cb20*/  FMUL.FTZ R19, R2, R119 ;  /* 0x0000007702137220 */ /* 0x000fe20000410000 */
[-CC-:B------:R-:W-:Y:S01]  /*1cb30*/  FFMA.FTZ R169, R20, R136.reuse, -R159.reuse ;  /* 0x0000008814a97223 */ /* 0x180fe2000001089f */
[-C--:B------:R-:W-:Y:S01]  /*1cb40*/  FFMA.FTZ R172, R21, R136.reuse, -R159 ;  /* 0x0000008815ac7223 */ /* 0x080fe2000001089f */
[C---:B----4-:R-:W-:Y:S04]  /*1cb50*/  HMMA.16816.F32 R76, R128.reuse, R148, R76 ;  /* 0x00000094804c723c */ /* 0x050fe8000000184c */
[----:B------:R-:W-:Y:S01]  /*1cb60*/  MUFU.EX2 R163, R163 ;  /* 0x000000a300a37308 */ /* 0x000fe20000000800 */
[-CC-:B------:R-:W-:Y:S01]  /*1cb70*/  FFMA.FTZ R174, R22, R136.reuse, -R157.reuse ;  /* 0x0000008816ae7223 */ /* 0x180fe2000001089d */
[-CC-:B------:R-:W-:Y:S01]  /*1cb80*/  FFMA.FTZ R173, R23, R136.reuse, -R157.reuse ;  /* 0x0000008817ad7223 */ /* 0x180fe2000001089d */
[-CC-:B------:R-:W-:Y:S01]  /*1cb90*/  FFMA.FTZ R181, R54, R136.reuse, -R157.reuse ;  /* 0x0000008836b57223 */ /* 0x180fe2000001089d */
[-C--:B------:R-:W-:Y:S01]  /*1cba0*/  FFMA.FTZ R54, R55, R136.reuse, -R157 ;  /* 0x0000008837367223 */ /* 0x080fe2000001089d */
[--C-:B------:R-:W-:Y:S01]  /*1cbb0*/  FFMA.FTZ R55, R56, R136, -R159.reuse ;  /* 0x0000008838377223 */ /* 0x100fe2000001089f */
[C---:B------:R-:W-:Y:S01]  /*1cbc0*/  HMMA.16816.F32 R80, R128.reuse, R150, R80 ;  /* 0x000000968050723c */ /* 0x040fe20000001850 */
[----:B------:R-:W-:Y:S03]  /*1cbd0*/  LDSM.16.MT88.4 R148, [R201+0x800] ;  /* 0x00080000c994783b */ /* 0x000fe60000004200 */
[----:B------:R-:W4:Y:S01]  /*1cbe0*/  MUFU.EX2 R168, R168 ;  /* 0x000000a800a87308 */ /* 0x000f220000000800 */
[----:B---3--:R-:W-:Y:S01]  /*1cbf0*/  F2FP.F16.F32.PACK_AB R117, R165, R166 ;  /* 0x000000a6a575723e */ /* 0x008fe200000000ff */
[-C--:B------:R-:W-:Y:S01]  /*1cc00*/  FFMA.FTZ R56, R57, R136.reuse, -R159 ;  /* 0x0000008839387223 */ /* 0x080fe2000001089f */
[-C--:B------:R-:W-:Y:S01]  /*1cc10*/  FFMA.FTZ R57, R58, R136.reuse, -R157 ;  /* 0x000000883a397223 */ /* 0x080fe2000001089d */
[-CC-:B------:R-:W-:Y:S01]  /*1cc20*/  FFMA.FTZ R52, R52, R136.reuse, -R159.reuse ;  /* 0x0000008834347223 */ /* 0x180fe2000001089f */
[-C--:B------:R-:W-:Y:S01]  /*1cc30*/  FFMA.FTZ R53, R53, R136.reuse, -R159 ;  /* 0x0000008835357223 */ /* 0x080fe2000001089f */
[C---:B------:R-:W-:Y:S04]  /*1cc40*/  HMMA.16816.F32 R84, R128.reuse, R124, R84 ;  /* 0x0000007c8054723c */ /* 0x040fe80000001854 */
[----:B------:R-:W-:Y:S01]  /*1cc50*/  MUFU.EX2 R170, R170 ;  /* 0x000000aa00aa7308 */ /* 0x000fe20000000800 */
[-C--:B------:R-:W-:Y:S01]  /*1cc60*/  FFMA.FTZ R58, R59, R136.reuse, -R157 ;  /* 0x000000883b3a7223 */ /* 0x080fe2000001089d */
[-CC-:B------:R-:W-:Y:S01]  /*1cc70*/  FFMA.FTZ R48, R48, R136.reuse, -R159.reuse ;  /* 0x0000008830307223 */ /* 0x180fe2000001089f */
[-C--:B------:R-:W-:Y:S01]  /*1cc80*/  FFMA.FTZ R49, R49, R136.reuse, -R159 ;  /* 0x0000008831317223 */ /* 0x080fe2000001089f */
[-CC-:B------:R-:W-:Y:S01]  /*1cc90*/  FFMA.FTZ R50, R50, R136.reuse, -R157.reuse ;  /* 0x0000008832327223 */ /* 0x180fe2000001089d */
[-CC-:B------:R-:W-:Y:S01]  /*1cca0*/  FFMA.FTZ R51, R51, R136.reuse, -R157.reuse ;  /* 0x0000008833337223 */ /* 0x180fe2000001089d */
[C---:B------:R-:W-:Y:S01]  /*1ccb0*/  HMMA.16816.F32 R88, R128.reuse, R126, R88 ;  /* 0x0000007e8058723c */ /* 0x040fe20000001858 */
[----:B------:R-:W3:Y:S03]  /*1ccc0*/  LDSM.16.MT88.4 R124, [R138+0x4000] ;  /* 0x004000008a7c783b */ /* 0x000ee60000004200 */
[----:B------:R-:W5:Y:S01]  /*1ccd0*/  MUFU.EX2 R167, R167 ;  /* 0x000000a700a77308 */ /* 0x000f620000000800 */
[----:B----4-:R-:W-:Y:S01]  /*1cce0*/  F2FP.F16.F32.PACK_AB R118, R168, R163 ;  /* 0x000000a3a876723e */ /* 0x010fe200000000ff */
[----:B------:R-:W-:Y:S01]  /*1ccf0*/  FFMA.FTZ R62, R62, R136, -R157 ;  /* 0x000000883e3e7223 */ /* 0x000fe2000001089d */
[----:B------:R-:W-:Y:S01]  /*1cd00*/  FFMA.FTZ R155, R2, R229, R155 ;  /* 0x000000e5029b7223 */ /* 0x000fe2000001009b */
[----:B------:R-:W-:Y:S01]  /*1cd10*/  ISETP.GT.AND P0, PT, R228, RZ, PT ;  /* 0x000000ffe400720c */ /* 0x000fe20003f04270 */
[----:B------:R-:W-:Y:S01]  /*1cd20*/  FFMA.FTZ R158, R3, R230, R158 ;  /* 0x000000e6039e7223 */ /* 0x000fe2000001009e */
[C---:B-1----:R-:W-:Y:S04]  /*1cd30*/  HMMA.16816.F32 R92, R128.reuse, R140, R92 ;  /* 0x0000008c805c723c */ /* 0x042fe8000000185c */
[----:B------:R-:W-:Y:S01]  /*1cd40*/  MUFU.EX2 R52, R52 ;  /* 0x0000003400347308 */ /* 0x000fe20000000800 */
[----:B------:R-:W-:Y:S01]  /*1cd50*/  FADD.FTZ R155, R160, R155 ;  /* 0x0000009ba09b7221 */ /* 0x000fe20000010000 */
[----:B------:R-:W-:Y:S01]  /*1cd60*/  FADD.FTZ R3, R156, R158 ;  /* 0x0000009e9c037221 */ /* 0x000fe20000010000 */
[----:B------:R-:W-:Y:S02]  /*1cd70*/  IADD3 R228, PT, PT, R228, -0x1, RZ ;  /* 0xffffffffe4e47810 */ /* 0x000fe40007ffe0ff */
[----:B------:R-:W-:Y:S01]  /*1cd80*/  FADD.FTZ R162, R162, R155 ;  /* 0x0000009ba2a27221 */ /* 0x000fe20000010000 */
[C---:B------:R-:W-:Y:S01]  /*1cd90*/  HMMA.16816.F32 R96, R128.reuse, R142, R96 ;  /* 0x0000008e8060723c */ /* 0x040fe20000001860 */
[----:B------:R-:W1:Y:S03]  /*1cda0*/  LDSM.16.MT88.4 R140, [R201+0x4000] ;  /* 0x00400000c98c783b */ /* 0x000e660000004200 */
[----:B------:R-:W-:Y:S01]  /*1cdb0*/  MUFU.EX2 R53, R53 ;  /* 0x0000003500357308 */ /* 0x000fe20000000800 */
        /* <DEDUP_REMOVED lines=8> */
[C---:B------:R-:W-:Y:S01]  /*1ce40*/  HMMA.16816.F32 R104, R128.reuse, R146, R104 ;  /* 0x000000928068723c */ /* 0x040fe20000001868 */
[----:B------:R-:W2:Y:S03]  /*1ce50*/  LDSM.16.MT88.4 R144, [R137+0xc800] ;  /* 0x00c800008990783b */ /* 0x000ea60000004200 */
[----:B------:R-:W-:Y:S01]  /*1ce60*/  MUFU.EX2 R54, R54 ;  /* 0x0000003600367308 */ /* 0x000fe20000000800 */
[----:B------:R-:W-:Y:S01]  /*1ce70*/  FADD.FTZ R165, R165, R166 ;  /* 0x000000a6a5a57221 */ /* 0x000fe20000010000 */
[----:B------:R-:W-:Y:S03]  /*1ce80*/  FADD.FTZ R164, R164, R161 ;  /* 0x000000a1a4a47221 */ /* 0x000fe60000010000 */
[----:B------:R-:W-:Y:S01]  /*1ce90*/  FADD.FTZ R170, R170, R165 ;  /* 0x000000a5aaaa7221 */ /* 0x000fe20000010000 */
[----:B------:R-:W-:Y:S01]  /*1cea0*/  FADD.FTZ R163, R163, R164 ;  /* 0x000000a4a3a37221 */ /* 0x000fe20000010000 */
[C---:B---3--:R-:W-:Y:S03]  /*1ceb0*/  HMMA.16816.F32 R12, R128.reuse, R124, R12 ;  /* 0x0000007c800c723c */ /* 0x048fe6000000180c */
[----:B------:R-:W-:Y:S01]  /*1cec0*/  MUFU.EX2 R55, R55 ;  /* 0x0000003700377308 */ /* 0x000fe20000000800 */
[----:B------:R-:W-:Y:S01]  /*1ced0*/  FADD.FTZ R167, R167, R170 ;  /* 0x000000aaa7a77221 */ /* 0x000fe20000010000 */
[----:B------:R-:W-:Y:S03]  /*1cee0*/  FADD.FTZ R168, R168, R163 ;  /* 0x000000a3a8a87221 */ /* 0x000fe60000010000 */
[C---:B------:R-:W-:Y:S01]  /*1cef0*/  HMMA.16816.F32 R108, R128.reuse, R126, R108 ;  /* 0x0000007e806c723c */ /* 0x040fe2000000186c */
[----:B------:R-:W3:Y:S04]  /*1cf00*/  LDSM.16.MT88.4 R124, [R138+0x800] ;  /* 0x000800008a7c783b */ /* 0x000ee80000004200 */
[----:B------:R-:W-:Y:S03]  /*1cf10*/  MUFU.EX2 R56, R56 ;  /* 0x0000003800387308 */ /* 0x000fe60000000800 */
[C---:B-1----:R-:W-:Y:S07]  /*1cf20*/  HMMA.16816.F32 R112, R128.reuse, R140, R112 ;  /* 0x0000008c8070723c */ /* 0x042fee0000001870 */
        /* <DEDUP_REMOVED lines=10> */
[C---:B--2---:R-:W-:Y:S09]  /*1cfd0*/  HMMA.16816.F32 R68, R116.reuse, R144, R68 ;  /* 0x000000907444723c */ /* 0x044ff20000001844 */
[----:B------:R-:W-:Y:S01]  /*1cfe0*/  MUFU.EX2 R174, R174 ;  /* 0x000000ae00ae7308 */ /* 0x000fe20000000800 */
[C---:B------:R-:W-:Y:S01]  /*1cff0*/  HMMA.16816.F32 R72, R116.reuse, R146, R72 ;  /* 0x000000927448723c */ /* 0x040fe20000001848 */
[----:B------:R-:W-:Y:S08]  /*1d000*/  LDSM.16.MT88.4 R144, [R152+0xd000] ;  /* 0x00d000009890783b */ /* 0x000ff00000004200 */
[----:B------:R-:W2:Y:S01]  /*1d010*/  MUFU.EX2 R173, R173 ;  /* 0x000000ad00ad7308 */ /* 0x000ea20000000800 */
[C---:B----4-:R-:W-:Y:S01]  /*1d020*/  F2FP.F16.F32.PACK_AB R20, R172.reuse, R169 ;  /* 0x000000a9ac14723e */ /* 0x050fe200000000ff */
[----:B------:R-:W-:Y:S01]  /*1d030*/  FADD.FTZ R169, R169, R168 ;  /* 0x000000a8a9a97221 */ /* 0x000fe20000010000 */
[C---:B---3--:R-:W-:Y:S07]  /*1d040*/  HMMA.16816.F32 R76, R116.reuse, R124, R76 ;  /* 0x0000007c744c723c */ /* 0x048fee000000184c */
[----:B------:R-:W3:Y:S01]  /*1d050*/  MUFU.EX2 R171, R171 ;  /* 0x000000ab00ab7308 */ /* 0x000ee20000000800 */
[----:B------:R-:W-:Y:S01]  /*1d060*/  FADD.FTZ R172, R172, R169 ;  /* 0x000000a9acac7221 */ /* 0x000fe20000010000 */
[C---:B------:R-:W-:Y:S01]  /*1d070*/  HMMA.16816.F32 R80, R116.reuse, R126, R80 ;  /* 0x0000007e7450723c */ /* 0x040fe20000001850 */
[----:B------:R-:W4:Y:S07]  /*1d080*/  LDSM.16.MT88.4 R124, [R137+0x10800] ;  /* 0x01080000897c783b */ /* 0x000f2e0000004200 */
[----:B------:R-:W5:Y:S01]  /*1d090*/  MUFU.EX2 R176, R176 ;  /* 0x000000b000b07308 */ /* 0x000f620000000800 */
[C---:B--2---:R-:W-:Y:S01]  /*1d0a0*/  F2FP.F16.F32.PACK_AB R21, R173.reuse, R174 ;  /* 0x000000aead15723e */ /* 0x044fe200000000ff */
[----:B------:R-:W-:Y:S01]  /*1d0b0*/  FADD.FTZ R174, R174, R167 ;  /* 0x000000a7aeae7221 */ /* 0x000fe20000010000 */
[C---:B------:R-:W-:Y:S07]  /*1d0c0*/  HMMA.16816.F32 R84, R116.reuse, R148, R84 ;  /* 0x000000947454723c */ /* 0x040fee0000001854 */
[----:B------:R-:W-:Y:S01]  /*1d0d0*/  MUFU.EX2 R178, R178 ;  /* 0x000000b200b27308 */ /* 0x000fe20000000800 */
[----:B------:R-:W-:Y:S01]  /*1d0e0*/  FADD.FTZ R173, R173, R174 ;  /* 0x000000aeadad7221 */ /* 0x000fe20000010000 */
[----:B---3--:R-:W-:Y:S01]  /*1d0f0*/  FADD.FTZ R3, R171, R172 ;  /* 0x000000acab037221 */ /* 0x008fe20000010000 */
[C---:B------:R-:W-:Y:S01]  /*1d100*/  HMMA.16816.F32 R88, R116.reuse, R150, R88 ;  /* 0x000000967458723c */ /* 0x040fe20000001858 */
[----:B------:R-:W2:Y:S06]  /*1d110*/  LDSM.16.MT88.4 R148, [R137+0xd000] ;  /* 0x00d000008994783b */ /* 0x000eac0000004200 */
[----:B------:R-:W3:Y:S01]  /*1d120*/  MUFU.EX2 R175, R175 ;  /* 0x000000af00af7308 */ /* 0x000ee20000000800 */
[C---:B-----5:R-:W-:Y:S01]  /*1d130*/  F2FP.F16.F32.PACK_AB R22, R176.reuse, R171 ;  /* 0x000000abb016723e */ /* 0x060fe200000000ff */
[----:B------:R-:W-:Y:S01]  /*1d140*/  FADD.FTZ R3, R176, R3 ;  /* 0x00000003b0037221 */ /* 0x000fe20000010000 */
[C---:B-1----:R-:W-:Y:S07]  /*1d150*/  HMMA.16816.F32 R92, R116.reuse, R120, R92 ;  /* 0x00000078745c723c */ /* 0x042fee000000185c */
[----:B------:R-:W-:Y:S01]  /*1d160*/  MUFU.EX2 R180, R180 ;  /* 0x000000b400b47308 */ /* 0x000fe20000000800 */
[C---:B------:R-:W-:Y:S01]  /*1d170*/  HMMA.16816.F32 R96, R116.reuse, R122, R96 ;  /* 0x0000007a7460723c */ /* 0x040fe20000001860 */
[----:B------:R-:W1:Y:S08]  /*1d180*/  LDSM.16.MT88.4 R120, [R138+0x1000] ;  /* 0x001000008a78783b */ /* 0x000e700000004200 */
[----:B------:R-:W-:Y:S01]  /*1d190*/  MUFU.EX2 R177, R177 ;  /* 0x000000b100b17308 */ /* 0x000fe20000000800 */
[C---:B---3--:R-:W-:Y:S01]  /*1d1a0*/  F2FP.F16.F32.PACK_AB R23, R175.reuse, R178 ;  /* 0x000000b2af17723e */ /* 0x048fe200000000ff */
[----:B------:R-:W-:Y:S04]  /*1d1b0*/  FADD.FTZ R178, R178, R173 ;  /* 0x000000adb2b27221 */ /* 0x000fe80000010000 */
[----:B------:R-:W-:Y:S01]  /*1d1c0*/  FADD.FTZ R175, R175, R178 ;  /* 0x000000b2afaf7221 */ /* 0x000fe20000010000 */
[C---:B----4-:R-:W-:Y:S03]  /*1d1d0*/  HMMA.16816.F32 R100, R116.reuse, R124, R100 ;  /* 0x0000007c7464723c */ /* 0x050fe60000001864 */
[----:B------:R-:W-:Y:S05]  /*1d1e0*/  MUFU.EX2 R182, R182 ;  /* 0x000000b600b67308 */ /* 0x000fea0000000800 */
[C---:B------:R-:W-:Y:S01]  /*1d1f0*/  HMMA.16816.F32 R104, R116.reuse, R126, R104 ;  /* 0x0000007e7468723c */ /* 0x040fe20000001868 */
[----:B------:R-:W-:Y:S04]  /*1d200*/  LDSM.16.MT88.4 R124, [R138+0x5000] ;  /* 0x005000008a7c783b */ /* 0x000fe80000004200 */
[----:B------:R-:W-:Y:S03]  /*1d210*/  MUFU.EX2 R179, R179 ;  /* 0x000000b300b37308 */ /* 0x000fe60000000800 */
[C---:B------:R-:W-:Y:S07]  /*1d220*/  HMMA.16816.F32 R12, R116.reuse, R128, R12 ;  /* 0x00000080740c723c */ /* 0x040fee000000180c */
        /* <DEDUP_REMOVED lines=9> */
[----:B------:R-:W3:Y:S06]  /*1d2c0*/  LDSM.16.MT88.4 R116, [R152+0x11000] ;  /* 0x011000009874783b */ /* 0x000eec0000004200 */
        /* <DEDUP_REMOVED lines=37> */
[----:B------:R-:W3:Y:S10]  /*1d520*/  MUFU.EX2 R151, R151 ;  /* 0x0000009700977308 */ /* 0x000ef40000000800 */
[----:B------:R-:W3:Y:S01]  /*1d530*/  MUFU.EX2 R150, R150 ;  /* 0x0000009600967308 */ /* 0x000ee20000000800 */
        /* <DEDUP_REMOVED lines=9> */
[----:B----4-:R-:W-:Y:S01]  /*1d5d0*/  F2FP.F16.F32.PACK_AB R20, R141, R140 ;  /* 0x0000008c8d14723e */ /* 0x010fe200000000ff */
[----:B------:R-:W-:Y:S01]  /*1d5e0*/  FADD.FTZ R140, R140, R3 ;  /* 0x000000038c8c7221 */ /* 0x000fe20000010000 */
[----:B--2---:R-:W-:Y:S01]  /*1d5f0*/  F2FP.F16.F32.PACK_AB R21, R143, R144 ;  /* 0x000000908f15723e */ /* 0x004fe200000000ff */
[----:B------:R-:W-:Y:S01]  /*1d600*/  FADD.FTZ R144, R144, R175 ;  /* 0x000000af90907221 */ /* 0x000fe20000010000 */
[----:B-1----:R-:W-:Y:S01]  /*1d610*/  F2FP.F16.F32.PACK_AB R22, R145, R142 ;  /* 0x0000008e9116723e */ /* 0x002fe200000000ff */
[----:B------:R-:W-:Y:S01]  /*1d620*/  FADD.FTZ R141, R141, R140 ;  /* 0x0000008c8d8d7221 */ /* 0x000fe20000010000 */
[----:B------:R-:W-:Y:S01]  /*1d630*/  F2FP.F16.F32.PACK_AB R23, R146, R147 ;  /* 0x000000939217723e */ /* 0x000fe200000000ff */
[----:B------:R-:W-:Y:S02]  /*1d640*/  FADD.FTZ R144, R143, R144 ;  /* 0x000000908f907221 */ /* 0x000fe40000010000 */
[----:B------:R-:W-:Y:S02]  /*1d650*/  FADD.FTZ R142, R142, R141 ;  /* 0x0000008d8e8e7221 */ /* 0x000fe40000010000 */
[----:B------:R-:W-:Y:S02]  /*1d660*/  FADD.FTZ R147, R147, R144 ;  /* 0x0000009093937221 */ /* 0x000fe40000010000 */
[C---:B------:R-:W-:Y:S03]  /*1d670*/  HMMA.16816.F32 R4, R20.reuse, R24, R4 ;  /* 0x000000181404723c */ /* 0x040fe60000001804 */
[----:B------:R-:W-:Y:S01]  /*1d680*/  FADD.FTZ R147, R146, R147 ;  /* 0x0000009392937221 */ /* 0x000fe20000010000 */
[----:B------:R-:W-:Y:S04]  /*1d690*/  FADD.FTZ R145, R145, R142 ;  /* 0x0000008e91917221 */ /* 0x000fe80000010000 */
[C---:B------:R-:W-:Y:S01]  /*1d6a0*/  HMMA.16816.F32 R8, R20.reuse, R26, R8 ;  /* 0x0000001a1408723c */ /* 0x040fe20000001808 */
[----:B------:R-:W1:Y:S07]  /*1d6b0*/  LDSM.16.MT88.4 R24, [R152+0x11800] ;  /* 0x011800009818783b */ /* 0x000e6e0000004200 */
        /* <DEDUP_REMOVED lines=14> */
[----:B------:R-:W2:Y:S07]  /*1d7a0*/  LDSM.16.MT88.4 R28, [R201+0x2000] ;  /* 0x00200000c91c783b */ /* 0x000eae0000004200 */
[C---:B---3--:R-:W-:Y:S08]  /*1d7b0*/  HMMA.16816.F32 R12, R20.reuse, R116, R12 ;  /* 0x00000074140c723c */ /* 0x048ff0000000180c */
        /* <DEDUP_REMOVED lines=13> */
[----:B------:R-:W3:Y:S01]  /*1d890*/  MUFU.EX2 R121, R121 ;  /* 0x0000007900797308 */ /* 0x000ee20000000800 */
[----:B------:R-:W-:Y:S01]  /*1d8a0*/  FADD.FTZ R180, R180, R147 ;  /* 0x00000093b4b47221 */ /* 0x000fe20000010000 */
[----:B------:R-:W-:Y:S03]  /*1d8b0*/  FADD.FTZ R148, R148, R145 ;  /* 0x0000009194947221 */ /* 0x000fe60000010000 */
[----:B------:R-:W-:Y:S01]  /*1d8c0*/  FADD.FTZ R151, R151, R180 ;  /* 0x000000b497977221 */ /* 0x000fe20000010000 */
[C---:B----4-:R-:W-:Y:S04]  /*1d8d0*/  HMMA.16816.F32 R4, R20.reuse, R32, R4 ;  /* 0x000000201404723c */ /* 0x050fe80000001804 */
[----:B------:R-:W-:Y:S01]  /*1d8e0*/  MUFU.EX2 R123, R123 ;  /* 0x0000007b007b7308 */ /* 0x000fe20000000800 */
[----:B------:R-:W-:Y:S01]  /*1d8f0*/  FADD.FTZ R149, R149, R148 ;  /* 0x0000009495957221 */ /* 0x000fe20000010000 */
[----:B------:R-:W-:Y:S03]  /*1d900*/  FADD.FTZ R182, R182, R151 ;  /* 0x00000097b6b67221 */ /* 0x000fe60000010000 */
[----:B------:R-:W-:Y:S01]  /*1d910*/  FADD.FTZ R150, R150, R149 ;  /* 0x0000009596967221 */ /* 0x000fe20000010000 */
[C---:B------:R-:W-:Y:S01]  /*1d920*/  HMMA.16816.F32 R8, R20.reuse, R34, R8 ;  /* 0x000000221408723c */ /* 0x040fe20000001808 */
[----:B------:R-:W4:Y:S03]  /*1d930*/  LDSM.16.MT88.4 R32, [R152+0x12000] ;  /* 0x012000009820783b */ /* 0x000f260000004200 */
[----:B------:R-:W5:Y:S01]  /*1d940*/  MUFU.EX2 R122, R122 ;  /* 0x0000007a007a7308 */ /* 0x000f620000000800 */
[----:B------:R-:W-:Y:S01]  /*1d950*/  FADD.FTZ R182, R179, R182 ;  /* 0x000000b6b3b67221 */ /* 0x000fe20000010000 */
[----:B------:R-:W-:Y:S02]  /*1d960*/  FADD.FTZ R177, R177, R150 ;  /* 0x00000096b1b17221 */ /* 0x000fe40000010000 */
        /* <DEDUP_REMOVED lines=21> */
[----:B---3--:R-:W-:Y:S01]  /*1dac0*/  F2FP.F16.F32.PACK_AB R20, R121, R120 ;  /* 0x000000787914723e */ /* 0x008fe200000000ff */
[----:B------:R-:W-:Y:S01]  /*1dad0*/  FADD.FTZ R120, R120, R177 ;  /* 0x000000b178787221 */ /* 0x000fe20000010000 */
[C---:B-----5:R-:W-:Y:S01]  /*1dae0*/  F2FP.F16.F32.PACK_AB R21, R122.reuse, R123 ;  /* 0x0000007b7a15723e */ /* 0x060fe200000000ff */
[----:B------:R-:W-:Y:S01]  /*1daf0*/  FADD.FTZ R123, R123, R182 ;  /* 0x000000b67b7b7221 */ /* 0x000fe20000010000 */
[----:B------:R-:W-:Y:S01]  /*1db00*/  F2FP.F16.F32.PACK_AB R22, R49, R48 ;  /* 0x000000303116723e */ /* 0x000fe200000000ff */
[----:B------:R-:W-:Y:S01]  /*1db10*/  FADD.FTZ R121, R121, R120 ;  /* 0x0000007879797221 */ /* 0x000fe20000010000 */
[C---:B------:R-:W-:Y:S01]  /*1db20*/  F2FP.F16.F32.PACK_AB R23, R51.reuse, R50 ;  /* 0x000000323317723e */ /* 0x040fe200000000ff */
[----:B------:R-:W-:Y:S02]  /*1db30*/  FADD.FTZ R123, R122, R123 ;  /* 0x0000007b7a7b7221 */ /* 0x000fe40000010000 */
[----:B------:R-:W-:Y:S02]  /*1db40*/  FADD.FTZ R48, R48, R121 ;  /* 0x0000007930307221 */ /* 0x000fe40000010000 */
[----:B------:R-:W-:Y:S02]  /*1db50*/  FADD.FTZ R50, R50, R123 ;  /* 0x0000007b32327221 */ /* 0x000fe40000010000 */
[C---:B--2---:R-:W-:Y:S03]  /*1db60*/  HMMA.16816.F32 R4, R20.reuse, R28, R4 ;  /* 0x0000001c1404723c */ /* 0x044fe60000001804 */
[----:B------:R-:W-:Y:S01]  /*1db70*/  FADD.FTZ R50, R51, R50 ;  /* 0x0000003233327221 */ /* 0x000fe20000010000 */
[----:B------:R-:W-:Y:S04]  /*1db80*/  FADD.FTZ R49, R49, R48 ;  /* 0x0000003031317221 */ /* 0x000fe80000010000 */
[C---:B------:R-:W-:Y:S01]  /*1db90*/  HMMA.16816.F32 R8, R20.reuse, R30, R8 ;  /* 0x0000001e1408723c */ /* 0x040fe20000001808 */
[----:B------:R-:W2:Y:S02]  /*1dba0*/  LDSM.16.MT88.4 R28, [R152+0x12800] ;  /* 0x01280000981c783b */ /* 0x000ea40000004200 */
[----:B------:R-:W-:Y:S04]  /*1dbb0*/  FADD.FTZ R2, R52, R49 ;  /* 0x0000003134027221 */ /* 0x000fe80000010000 */
[----:B------:R-:W-:Y:S01]  /*1dbc0*/  FADD.FTZ R2, R53, R2 ;  /* 0x0000000235027221 */ /* 0x000fe20000010000 */
[C---:B------:R-:W-:Y:S03]  /*1dbd0*/  HMMA.16816.F32 R68, R20.reuse, R44, R68 ;  /* 0x0000002c1444723c */ /* 0x040fe60000001844 */
[----:B------:R-:W-:Y:S01]  /*1dbe0*/  FADD.FTZ R3, R55, R2 ;  /* 0x0000000237037221 */ /* 0x000fe20000010000 */
[----:B------:R-:W-:Y:S03]  /*1dbf0*/  MOV R2, R135 ;  /* 0x0000008700027202 */ /* 0x000fe60000000f00 */
[----:B------:R-:W-:Y:S01]  /*1dc00*/  FADD.FTZ R3, R56, R3 ;  /* 0x0000000338037221 */ /* 0x000fe20000010000 */
        /* <DEDUP_REMOVED lines=21> */
[----:B------:R-:W-:Y:S01]  /*1dd60*/  F2FP.F16.F32.PACK_AB R21, R54, R181 ;  /* 0x000000b53615723e */ /* 0x000fe200000000ff */
[----:B------:R-:W-:Y:S01]  /*1dd70*/  FADD.FTZ R181, R181, R50 ;  /* 0x00000032b5b57221 */ /* 0x000fe20000010000 */
[----:B------:R-:W-:Y:S02]  /*1dd80*/  F2FP.F16.F32.PACK_AB R22, R56, R55 ;  /* 0x000000373816723e */ /* 0x000fe400000000ff */
[----:B------:R-:W-:Y:S01]  /*1dd90*/  F2FP.F16.F32.PACK_AB R23, R58, R57 ;  /* 0x000000393a17723e */ /* 0x000fe200000000ff */
[----:B------:R-:W-:Y:S04]  /*1dda0*/  FADD.FTZ R54, R54, R181 ;  /* 0x000000b536367221 */ /* 0x000fe80000010000 */
[----:B------:R-:W-:Y:S02]  /*1ddb0*/  FADD.FTZ R57, R57, R54 ;  /* 0x0000003639397221 */ /* 0x000fe40000010000 */
[C---:B-1----:R-:W-:Y:S03]  /*1ddc0*/  HMMA.16816.F32 R4, R20.reuse, R24, R4 ;  /* 0x000000181404723c */ /* 0x042fe60000001804 */
[----:B------:R-:W-:Y:S05]  /*1ddd0*/  FADD.FTZ R58, R58, R57 ;  /* 0x000000393a3a7221 */ /* 0x000fea0000010000 */
        /* <DEDUP_REMOVED lines=14> */
[----:B------:R-:W-:Y:S01]  /*1dec0*/  FFMA.FTZ R32, R63, R136, -R157 ;  /* 0x000000883f207223 */ /* 0x000fe2000001089d */
[----:B------:R-:W-:Y:S01]  /*1ded0*/  FADD.FTZ R44, R44, R3 ;  /* 0x000000032c2c7221 */ /* 0x000fe20000010000 */
[----:B------:R-:W-:Y:S02]  /*1dee0*/  MOV R3, R134 ;  /* 0x0000008600037202 */ /* 0x000fe40000000f00 */
[C---:B------:R-:W-:Y:S03]  /*1def0*/  HMMA.16816.F32 R88, R20.reuse, R34, R88 ;  /* 0x000000221458723c */ /* 0x040fe60000001858 */
[----:B------:R-:W2:Y:S01]  /*1df00*/  MUFU.EX2 R32, R32 ;  /* 0x0000002000207308 */ /* 0x000ea20000000800 */
[-CC-:B------:R-:W-:Y:S01]  /*1df10*/  FFMA.FTZ R34, R64, R136.reuse, -R159.reuse ;  /* 0x0000008840227223 */ /* 0x180fe2000001089f */
[-C--:B------:R-:W-:Y:S01]  /*1df20*/  FFMA.FTZ R159, R65, R136.reuse, -R159 ;  /* 0x00000088419f7223 */ /* 0x080fe2000001089f */
[-CC-:B------:R-:W-:Y:S01]  /*1df30*/  FFMA.FTZ R35, R66, R136.reuse, -R157.reuse ;  /* 0x0000008842237223 */ /* 0x180fe2000001089d */
[----:B------:R-:W-:Y:S01]  /*1df40*/  FFMA.FTZ R157, R67, R136, -R157 ;  /* 0x00000088439d7223 */ /* 0x000fe2000001089d */
[----:B------:R-:W-:Y:S01]  /*1df50*/  FADD.FTZ R45, R45, R44 ;  /* 0x0000002c2d2d7221 */ /* 0x000fe20000010000 */
[C---:B-1----:R-:W-:Y:S04]  /*1df60*/  HMMA.16816.F32 R92, R20.reuse, R24, R92 ;  /* 0x00000018145c723c */ /* 0x042fe8000000185c */
[----:B------:R-:W-:Y:S04]  /*1df70*/  MUFU.EX2 R34, R34 ;  /* 0x0000002200227308 */ /* 0x000fe80000000800 */
[C---:B------:R-:W-:Y:S01]  /*1df80*/  HMMA.16816.F32 R96, R20.reuse, R26, R96 ;  /* 0x0000001a1460723c */ /* 0x040fe20000001860 */
[----:B------:R-:W1:Y:S05]  /*1df90*/  LDSM.16.MT88.4 R24, [R137+0xf800] ;  /* 0x00f800008918783b */ /* 0x000e6a0000004200 */
[----:B------:R-:W3:Y:S01]  /*1dfa0*/  MUFU.EX2 R159, R159 ;  /* 0x0000009f009f7308 */ /* 0x000ee20000000800 */
[C---:B--2---:R-:W-:Y:S01]  /*1dfb0*/  F2FP.F16.F32.PACK_AB R117, R32.reuse, R33 ;  /* 0x000000212075723e */ /* 0x044fe200000000ff */
[----:B------:R-:W-:Y:S04]  /*1dfc0*/  FADD.FTZ R33, R33, R58 ;  /* 0x0000003a21217221 */ /* 0x000fe80000010000 */
[----:B------:R-:W-:Y:S01]  /*1dfd0*/  FADD.FTZ R32, R32, R33 ;  /* 0x0000002120207221 */ /* 0x000fe20000010000 */
[C---:B----4-:R-:W-:Y:S03]  /*1dfe0*/  HMMA.16816.F32 R100, R20.reuse, R28, R100 ;  /* 0x0000001c1464723c */ /* 0x050fe60000001864 */
[----:B------:R-:W-:Y:S05]  /*1dff0*/  MUFU.EX2 R35, R35 ;  /* 0x0000002300237308 */ /* 0x000fea0000000800 */
[C---:B------:R-:W-:Y:S05]  /*1e000*/  HMMA.16816.F32 R104, R20.reuse, R30, R104 ;  /* 0x0000001e1468723c */ /* 0x040fea0000001868 */
[----:B------:R-:W2:Y:S01]  /*1e010*/  MUFU.EX2 R28, R157 ;  /* 0x0000009d001c7308 */ /* 0x000ea20000000800 */
[C---:B---3--:R-:W-:Y:S01]  /*1e020*/  F2FP.F16.F32.PACK_AB R118, R159.reuse, R34 ;  /* 0x000000229f76723e */ /* 0x048fe200000000ff */
[----:B------:R-:W-:Y:S01]  /*1e030*/  FADD.FTZ R34, R34, R45 ;  /* 0x0000002d22227221 */ /* 0x000fe20000010000 */
[C---:B------:R-:W-:Y:S03]  /*1e040*/  HMMA.16816.F32 R12, R20.reuse, R36, R12 ;  /* 0x00000024140c723c */ /* 0x040fe6000000180c */
[----:B------:R-:W-:Y:S05]  /*1e050*/  FADD.FTZ R230, R159, R34 ;  /* 0x000000229fe67221 */ /* 0x000fea0000010000 */
[C---:B------:R-:W-:Y:S03]  /*1e060*/  HMMA.16816.F32 R108, R20.reuse, R38, R108 ;  /* 0x00000026146c723c */ /* 0x040fe6000000186c */
[C---:B--2---:R-:W-:Y:S01]  /*1e070*/  F2FP.F16.F32.PACK_AB R119, R28.reuse, R35 ;  /* 0x000000231c77723e */ /* 0x044fe200000000ff */
[----:B------:R-:W-:Y:S04]  /*1e080*/  FADD.FTZ R35, R35, R32 ;  /* 0x0000002023237221 */ /* 0x000fe80000010000 */
[C---:B------:R-:W-:Y:S03]  /*1e090*/  HMMA.16816.F32 R112, R20.reuse, R40, R112 ;  /* 0x000000281470723c */ /* 0x040fe60000001870 */
[----:B------:R-:W-:Y:S05]  /*1e0a0*/  FADD.FTZ R229, R28, R35 ;  /* 0x000000231ce57221 */ /* 0x000fea0000010000 */
[----:B------:R-:W-:Y:S01]  /*1e0b0*/  HMMA.16816.F32 R16, R20, R42, R16 ;  /* 0x0000002a1410723c */ /* 0x000fe20000001810 */
[----:B------:R-:W2:Y:S07]  /*1e0c0*/  LDSM.16.MT88.4 R20, [R138+0x3800] ;  /* 0x003800008a14783b */ /* 0x000eae0000004200 */
[C---:B------:R-:W-:Y:S01]  /*1e0d0*/  HMMA.16816.F32 R128, R116.reuse, R124, R4 ;  /* 0x0000007c7480723c */ /* 0x040fe20000001804 */
[----:B------:R-:W3:Y:S07]  /*1e0e0*/  LDSM.16.MT88.4 R4, [R201+0x3800] ;  /* 0x00380000c904783b */ /* 0x000eee0000004200 */
[C---:B------:R-:W-:Y:S01]  /*1e0f0*/  HMMA.16816.F32 R124, R116.reuse, R126, R8 ;  /* 0x0000007e747c723c */ /* 0x040fe20000001808 */
[----:B------:R-:W4:Y:S07]  /*1e100*/  LDSM.16.MT88.4 R8, [R152+0x13800] ;  /* 0x013800009808783b */ /* 0x000f2e0000004200 */
[C---:B-1----:R-:W-:Y:S08]  /*1e110*/  HMMA.16816.F32 R68, R116.reuse, R24, R68 ;  /* 0x000000187444723c */ /* 0x042ff00000001844 */
[C---:B------:R-:W-:Y:S08]  /*1e120*/  HMMA.16816.F32 R72, R116.reuse, R26, R72 ;  /* 0x0000001a7448723c */ /* 0x040ff00000001848 */
        /* <DEDUP_REMOVED lines=9> */
[C---:B-1----:R-:W-:Y:S08]  /*1e1c0*/  HMMA.16816.F32 R100, R116.reuse, R20, R100 ;  /* 0x000000147464723c */ /* 0x042ff00000001864 */
[C---:B------:R-:W-:Y:S08]  /*1e1d0*/  HMMA.16816.F32 R104, R116.reuse, R22, R104 ;  /* 0x000000167468723c */ /* 0x040ff00000001868 */
[C---:B--2---:R-:W-:Y:S08]  /*1e1e0*/  HMMA.16816.F32 R120, R116.reuse, R4, R12 ;  /* 0x000000047478723c */ /* 0x044ff0000000180c */
[C---:B------:R-:W-:Y:S08]  /*1e1f0*/  HMMA.16816.F32 R108, R116.reuse, R6, R108 ;  /* 0x00000006746c723c */ /* 0x040ff0000000186c */
[C---:B---3--:R-:W-:Y:S08]  /*1e200*/  HMMA.16816.F32 R112, R116.reuse, R8, R112 ;  /* 0x000000087470723c */ /* 0x048ff00000001870 */
[----:B------:R-:W-:Y:S01]  /*1e210*/  HMMA.16816.F32 R116, R116, R10, R16 ;  /* 0x0000000a7474723c */ /* 0x000fe20000001810 */
[----:B------:R-:W-:Y:S08]  /*1e220*/  @!UPT UIADD3 URZ, UPT, UPT, URZ, URZ, URZ ;  /* 0x000000fffffff290 */ /* 0x000ff0000fffe0ff */
[----:B------:R-:W-:Y:S11]  /*1e230*/  @P0 BRA `(.L_x_4459) ;  /* 0xffffffac00840947 */ /* 0x000ff6000383ffff */
.L_x_4452:
        /* <DEDUP_REMOVED lines=11> */
.L_x_4475:
        /* <DEDUP_REMOVED lines=162> */
[----:B------:R-:W3:Y:S08]  /*1ed10*/  @P5 MUFU.LG2 R5, R5 ;  /* 0x0000000500055308 */ /* 0x000ef00000000c00 */
[----:B------:R-:W1:Y:S01]  /*1ed20*/  @P1 MUFU.LG2 R7, R7 ;  /* 0x0000000700071308 */ /* 0x000e620000000c00 */
[----:B------:R-:W-:-:S04]  /*1ed30*/  LOP3.LUT R9, R221, 0x1c0, RZ, 0xc0, !PT ;  /* 0x000001c0dd097812 */ /* 0x000fc800078ec0ff */
[--C-:B------:R-:W-:Y:S01]  /*1ed40*/  LOP3.LUT R9, R9, 0x38, R196.reuse, 0xf8, !PT ;  /* 0x0000003809097812 */ /* 0x100fe200078ef8c4 */
[----:B------:R-:W-:Y:S01]  /*1ed50*/  BSSY.RECONVERGENT B0, `(.L_x_4461) ;  /* 0x0000016000007945 */ /* 0x000fe20003800200 */
[----:B------:R-:W-:Y:S01]  /*1ed60*/  LOP3.LUT R199, R199, 0x30, RZ, 0xc0, !PT ;  /* 0x00000030c7c77812 */ /* 0x000fe200078ec0ff */
[----:B---3--:R-:W-:Y:S01]  /*1ed70*/  @P5 FMUL.FTZ R11, R5, 0.69314718246459960938 ;  /* 0x3f317218050b5820 */ /* 0x008fe20000410000 */
[----:B------:R-:W-:Y:S02]  /*1ed80*/  SHF.R.U32.HI R0, RZ, 0x2, R196 ;  /* 0x00000002ff007819 */ /* 0x000fe400000116c4 */
[----:B------:R-:W-:Y:S01]  /*1ed90*/  LOP3.LUT R8, R9, R198, RZ, 0x3c, !PT ;  /* 0x000000c609087212 */ /* 0x000fe200078e3cff */
[----:B-1----:R-:W-:Y:S01]  /*1eda0*/  @P1 FMUL.FTZ R5, R7, 0.69314718246459960938 ;  /* 0x3f31721807051820 */ /* 0x002fe20000410000 */
[----:B------:R-:W-:Y:S01]  /*1edb0*/  MOV R3, 0x7f800000 ;  /* 0x7f80000000037802 */ /* 0x000fe20000000f00 */
[C---:B-----5:R-:W-:Y:S01]  /*1edc0*/  @P5 FFMA.FTZ R3, R4.reuse, R135, R11 ;  /* 0x0000008704035223 */ /* 0x060fe2000001000b */
[----:B------:R-:W-:Y:S01]  /*1edd0*/  MOV R2, 0x7f800000 ;  /* 0x7f80000000027802 */ /* 0x000fe20000000f00 */
[----:B------:R-:W-:Y:S01]  /*1ede0*/  @P1 FFMA.FTZ R2, R4, R134, R5 ;  /* 0x0000008604021223 */ /* 0x000fe20000010005 */
[----:B------:R-:W-:Y:S01]  /*1edf0*/  LOP3.LUT R0, R199, 0x7, R0, 0xf8, !PT ;  /* 0x00000007c7007812 */ /* 0x000fe200078ef800 */
[-C--:B----4-:R-:W-:Y:S01]  /*1ee00*/  @P0 IMAD R36, R47, R220.reuse, RZ ;  /* 0x000000dc2f240224 */ /* 0x090fe200078e02ff */
[----:B------:R-:W-:Y:S01]  /*1ee10*/  LOP3.LUT R37, R8, 0x1e00, R221, 0xf8, !PT ;  /* 0x00001e0008257812 */ /* 0x000fe200078ef8dd */
        /* <DEDUP_REMOVED lines=9> */
.L_x_4462:
[----:B------:R-:W-:Y:S05]  /*1eeb0*/  BSYNC.RECONVERGENT B0 ;  /* 0x0000000000007941 */ /* 0x000fea0003800200 */
.L_x_4461:
        /* <DEDUP_REMOVED lines=28> */
.L_x_4464:
[----:B------:R-:W-:Y:S05]  /*1f080*/  BSYNC.RECONVERGENT B0 ;  /* 0x0000000000007941 */ /* 0x000fea0003800200 */
.L_x_4463:
[----:B-1----:R1:W5:Y:S01]  /*1f090*/  LD.E R133, desc[UR4][R132.64+0xc0] ;  /* 0x0000c00484857980 */ /* 0x002362000c101900 */
[----:B------:R-:W-:Y:S01]  /*1f0a0*/  SHF.R.U32.HI R3, RZ, 0x3, R196 ;  /* 0x00000003ff037819 */ /* 0x000fe200000116c4 */
[----:B------:R-:W-:Y:S01]  /*1f0b0*/  IMAD.IADD R218, R218, 0x1, -R217 ;  /* 0x00000001dada7824 */ /* 0x000fe200078e0ad9 */
[----:B------:R-:W-:Y:S01]  /*1f0c0*/  BSSY.RECONVERGENT B0, `(.L_x_4465) ;  /* 0x0000022000007945 */ /* 0x000fe20003800200 */
[-C--:B------:R-:W-:Y:S01]  /*1f0d0*/  @!P0 IMAD R0, R45, R215.reuse, RZ ;  /* 0x000000d72d008224 */ /* 0x080fe200078e02ff */
[C---:B------:R-:W-:Y:S01]  /*1f0e0*/  IADD3 R38, PT, PT, R3.reuse, 0x10, RZ ;  /* 0x0000001003267810 */ /* 0x040fe20007ffe0ff */
[C---:B------:R-:W-:Y:S01]  /*1f0f0*/  VIADD R37, R3.reuse, 0x20 ;  /* 0x0000002003257836 */ /* 0x040fe20000000000 */
[C---:B------:R-:W-:Y:S01]  /*1f100*/  IADD3 R2, PT, PT, R3.reuse, 0x30, RZ ;  /* 0x0000003003027810 */ /* 0x040fe20007ffe0ff */
[----:B------:R-:W-:Y:S01]  /*1f110*/  @!P0 IMAD.WIDE.U32 R44, R44, R215, RZ ;  /* 0x000000d72c2c8225 */ /* 0x000fe200078e00ff */
[-C--:B------:R-:W-:Y:S02]  /*1f120*/  ISETP.GE.AND P5, PT, R3, R218.reuse, PT ;  /* 0x000000da0300720c */ /* 0x080fe40003fa6270 */
[-C--:B------:R-:W-:Y:S01]  /*1f130*/  ISETP.GE.AND P3, PT, R38, R218.reuse, PT ;  /* 0x000000da2600720c */ /* 0x080fe20003f66270 */
[----:B------:R-:W-:Y:S01]  /*1f140*/  IMAD.MOV.U32 R199, RZ, RZ, RZ ;  /* 0x000000ffffc77224 */ /* 0x000fe200078e00ff */
[----:B------:R-:W-:Y:S01]  /*1f150*/  ISETP.GE.AND P2, PT, R37, R218, PT ;  /* 0x000000da2500720c */ /* 0x000fe20003f46270 */
[----:B------:R-:W-:Y:S01]  /*1f160*/  IMAD R37, R43, R216, RZ ;  /* 0x000000d82b257224 */ /* 0x000fe200078e02ff */
[----:B------:R-:W-:Y:S01]  /*1f170*/  ISETP.GE.AND P1, PT, R2, R218, PT ;  /* 0x000000da0200720c */ /* 0x000fe20003f26270 */
[----:B------:R-:W-:Y:S01]  /*1f180*/  IMAD.WIDE.U32 R38, R217, R46, R198 ;  /* 0x0000002ed9267225 */ /* 0x000fe200078e00c6 */
[----:B------:R-:W-:-:S02]  /*1f190*/  @!P0 MOV R2, R44 ;  /* 0x0000002c00028202 */ /* 0x000fc40000000f00 */
[----:B------:R-:W-:Y:S01]  /*1f1a0*/  @P0 MOV R2, R48 ;  /* 0x0000003000020202 */ /* 0x000fe20000000f00 */
[----:B------:R-:W-:Y:S02]  /*1f1b0*/  IMAD R217, R47, R217, RZ ;  /* 0x000000d92fd97224 */ /* 0x000fe400078e02ff */
        /* <DEDUP_REMOVED lines=18> */
.L_x_4466:
[----:B------:R-:W-:Y:S05]  /*1f2e0*/  BSYNC.RECONVERGENT B0 ;  /* 0x0000000000007941 */ /* 0x000fea0003800200 */
.L_x_4465:
        /* <DEDUP_REMOVED lines=16> */
.L_x_4468:
[----:B------:R-:W-:Y:S05]  /*1f3f0*/  BSYNC.RECONVERGENT B0 ;  /* 0x0000000000007941 */ /* 0x000fea0003800200 */
.L_x_4467:
        /* <DEDUP_REMOVED lines=16> */
.L_x_4470:
[----:B------:R-:W-:Y:S05]  /*1f500*/  BSYNC.RECONVERGENT B0 ;  /* 0x0000000000007941 */ /* 0x000fea0003800200 */
.L_x_4469:
[----:B------:R-:W-:-:S04]  /*1f510*/  MOV R215, 0x0 ;  /* 0x0000000000d77802 */ /* 0x000fc80000000f00 */
[----:B-12345:R-:W-:Y:S05]  /*1f520*/  @P1 RET.REL.NODEC R214 `(_ZN5flash24flash_fwd_splitkv_kernelI23Flash_fwd_kernel_traitsILi128ELi64ELi128ELi4ELb0ELb0EN7cutlass6half_tE19Flash_kernel_traitsILi128ELi64ELi128ELi4ES3_EELb0ELb0ELb1ELb0ELb0ELb0ELb0ELb1EEEvNS_16Flash_fwd_paramsE) ;  /* 0xfffffe08d6b41950 */ /* 0x03efea0003c3ffff */
        /* <DEDUP_REMOVED lines=14> */
[----:B-1----:R-:W-:Y:S05]  /*1f610*/  @P0 RET.REL.NODEC R214 `(_ZN5flash24flash_fwd_splitkv_kernelI23Flash_fwd_kernel_traitsILi128ELi64ELi128ELi4ELb0ELb0EN7cutlass6half_tE19Flash_kernel_traitsILi128ELi64ELi128ELi4ES3_EELb0ELb0ELb1ELb0ELb0ELb0ELb0ELb1EEEvNS_16Flash_fwd_paramsE) ;  /* 0xfffffe08d6780950 */ /* 0x002fea0003c3ffff */
[----:B------:R-:W-:Y:S01]  /*1f620*/  MOV R215, 0x0 ;  /* 0x0000000000d77802 */ /* 0x000fe20000000f00 */
[----:B------:R1:W-:Y:S03]  /*1f630*/  ST.E.128 desc[UR4][R2.64+0x80], R4 ;  /* 0x0000800402007985 */ /* 0x0003e6000c101d04 */
[----:B-1----:R-:W-:Y:S05]  /*1f640*/  RET.REL.NODEC R214 `(_ZN5flash24flash_fwd_splitkv_kernelI23Flash_fwd_kernel_traitsILi128ELi64ELi128ELi4ELb0ELb0EN7cutlass6half_tE19Flash_kernel_traitsILi128ELi64ELi128ELi4ES3_EELb0ELb0ELb1ELb0ELb0ELb0ELb0ELb1EEEvNS_16Flash_fwd_paramsE) ;  /* 0xfffffe08d66c7950 */ /* 0x002fea0003c3ffff */
.L_x_4460:
[----:B------:R-:W-:Y:S01]  /*1f650*/  MOV R3, 0x2 ;  /* 0x0000000200037802 */ /* 0x000fe20000000f00 */
[----:B------:R-:W-:Y:S01]  /*1f660*/  IMAD.MOV.U32 R0, RZ, RZ, 0x1f ;  /* 0x0000001fff007424 */ /* 0x000fe200078e00ff */
[----:B------:R-:W-:-:S07]  /*1f670*/  MOV R2, 0xffffffff ;  /* 0xffffffff00027802 */ /* 0x000fce0000000f00 */
[----:B-1---5:R-:W-:Y:S05]  /*1f680*/  WARPSYNC.COLLECTIVE R2, `(.L_x_4471) ;  /* 0x0000000002087348 */ /* 0x022fea0003c00000 */
[----:B------:R2:W3:Y:S02]  /*1f690*/  SHFL.BFLY P0, R8, R230, R3, R0 ;  /* 0x0c000003e6087389 */ /* 0x0004e40000000000 */
[----:B-123-5:R-:W-:Y:S05]  /*1f6a0*/  ENDCOLLECTIVE ;  /* 0x000000000000791b */ /* 0x02efea0003800000 */
.L_x_4471:
[----:B------:R-:W-:Y:S02]  /*1f6b0*/  IMAD.MOV.U32 R5, RZ, RZ, R8 ;  /* 0x000000ffff057224 */ /* 0x000fe400078e0008 */
[----:B------:R-:W-:Y:S02]  /*1f6c0*/  IMAD.MOV.U32 R3, RZ, RZ, 0x1 ;  /* 0x00000001ff037424 */ /* 0x000fe400078e00ff */
[----:B------:R-:W-:-:S05]  /*1f6d0*/  FADD.FTZ R6, R5, R230 ;  /* 0x000000e605067221 */ /* 0x000fca0000010000 */
[----:B------:R-:W-:-:S07]  /*1f6e0*/  MOV R230, R6 ;  /* 0x0000000600e67202 */ /* 0x000fce0000000f00 */
[----:B------:R-:W-:Y:S05]  /*1f6f0*/  WARPSYNC.COLLECTIVE R2, `(.L_x_4472) ;  /* 0x0000000002087348 */ /* 0x000fea0003c00000 */
[----:B------:R1:W2:Y:S02]  /*1f700*/  SHFL.BFLY P0, R8, R230, R3, R0 ;  /* 0x0c000003e6087389 */ /* 0x0002a40000000000 */
[----:B-12---:R-:W-:Y:S05]  /*1f710*/  ENDCOLLECTIVE ;  /* 0x000000000000791b */ /* 0x006fea0003800000 */
.L_x_4472:
[----:B------:R-:W-:Y:S01]  /*1f720*/  MOV R230, R229 ;  /* 0x000000e500e67202 */ /* 0x000fe20000000f00 */
[----:B------:R-:W-:Y:S01]  /*1f730*/  IMAD.MOV.U32 R3, RZ, RZ, 0x2 ;  /* 0x00000002ff037424 */ /* 0x000fe200078e00ff */
[----:B------:R-:W-:-:S07]  /*1f740*/  MOV R5, R8 ;  /* 0x0000000800057202 */ /* 0x000fce0000000f00 */
[----:B------:R-:W-:Y:S05]  /*1f750*/  WARPSYNC.COLLECTIVE R2, `(.L_x_4473) ;  /* 0x0000000002087348 */ /* 0x000fea0003c00000 */
[----:B------:R1:W2:Y:S02]  /*1f760*/  SHFL.BFLY P0, R8, R230, R3, R0 ;  /* 0x0c000003e6087389 */ /* 0x0002a40000000000 */
[----:B-12---:R-:W-:Y:S05]  /*1f770*/  ENDCOLLECTIVE ;  /* 0x000000000000791b */ /* 0x006fea0003800000 */
.L_x_4473:
[----:B------:R-:W-:Y:S01]  /*1f780*/  FADD.FTZ R5, R6, R5 ;  /* 0x0000000506057221 */ /* 0x000fe20000010000 */
[----:B------:R-:W-:Y:S01]  /*1f790*/  FADD.FTZ R7, R8, R229 ;  /* 0x000000e508077221 */ /* 0x000fe20000010000 */
[----:B------:R-:W-:-:S04]  /*1f7a0*/  MOV R3, 0x1 ;  /* 0x0000000100037802 */ /* 0x000fc80000000f00 */
[----:B------:R-:W-:-:S07]  /*1f7b0*/  MOV R230, R7 ;  /* 0x0000000700e67202 */ /* 0x000fce0000000f00 */
[----:B------:R-:W-:Y:S05]  /*1f7c0*/  WARPSYNC.COLLECTIVE R2, `(.L_x_4474) ;  /* 0x0000000002087348 */ /* 0x000fea0003c00000 */
[----:B------:R1:W2:Y:S02]  /*1f7d0*/  SHFL.BFLY P0, R8, R230, R3, R0 ;  /* 0x0c000003e6087389 */ /* 0x0002a40000000000 */
[----:B-12---:R-:W-:Y:S05]  /*1f7e0*/  ENDCOLLECTIVE ;  /* 0x000000000000791b */ /* 0x006fea0003800000 */
.L_x_4474:
[----:B------:R-:W-:Y:S05]  /*1f7f0*/  BRA `(.L_x_4475) ;  /* 0xffffffe800bc7947 */ /* 0x000fea000383ffff */
.L_x_4476:
        /* <DEDUP_REMOVED lines=16> */
.L_x_14920:


//--------------------- .text._ZN5flash24flash_fwd_splitkv_kernelI23Flash_fwd_kernel_traitsILi128ELi64ELi128ELi4ELb0ELb0EN7cutlass6half_tE19Flash_kernel_traitsILi128ELi64ELi128ELi4ES3_EELb0ELb0ELb1ELb0ELb0ELb1ELb0ELb1EEEvNS_16Flash_fwd_paramsE --------------------------
	.section	.text._ZN5flash24flash_fwd_splitkv_kernelI23Flash_fwd_kernel_traitsILi128ELi64ELi128ELi4ELb0ELb0EN7cutlass6half_tE19Flash_kernel_traitsILi128ELi64ELi128ELi4ES3_EELb0ELb0ELb1ELb0ELb0ELb1ELb0ELb1EEEvNS_16Flash_fwd_paramsE,"ax",@progbits
	.align	128
        .global         _ZN5flash24flash_fwd_splitkv_kernelI23Flash_fwd_kernel_traitsILi128ELi64ELi128ELi4ELb0ELb0EN7cutlass6half_tE19Flash_kernel_traitsILi128ELi64ELi128ELi4ES3_EELb0ELb0ELb1ELb0ELb0ELb1ELb0ELb1EEEvNS_16Flash_fwd_paramsE
        .type           _ZN5flash24flash_fwd_splitkv_kernelI23Flash_fwd_kernel_traitsILi128ELi64ELi128ELi4ELb0ELb0EN7cutlass6half_tE19Flash_kernel_traitsILi128ELi64ELi128ELi4ES3_EELb0ELb0ELb1ELb0ELb0ELb1ELb0ELb1EEEvNS_16Flash_fwd_paramsE,@function
        .size           _ZN5flash24flash_fwd_splitkv_kernelI23Flash_fwd_kernel_traitsILi128ELi64ELi128ELi4ELb0ELb0EN7cutlass6half_tE19Flash_kernel_traitsILi128ELi64ELi128ELi4ES3_EELb0ELb0ELb1ELb0ELb0ELb1ELb0ELb1EEEvNS_16Flash_fwd_paramsE,(.L_x_14921 - _ZN5flash24flash_fwd_splitkv_kernelI23Flash_fwd_kernel_traitsILi128ELi64ELi128ELi4ELb0ELb0EN7cutlass6half_tE19Flash_kernel_traitsILi128ELi64ELi128ELi4ES3_EELb0ELb0ELb1ELb0ELb0ELb1ELb0ELb1EEEvNS_16Flash_fwd_paramsE)
        .other          _ZN5flash24flash_fwd_splitkv_kernelI23Flash_fwd_kernel_traitsILi128ELi64ELi128ELi4ELb0ELb0EN7cutlass6half_tE19Flash_kernel_traitsILi128ELi64ELi128ELi4ES3_EELb0ELb0ELb1ELb0ELb0ELb1ELb0ELb1EEEvNS_16Flash_fwd_paramsE,@"STO_CUDA_ENTRY STV_DEFAULT"
_ZN5flash24flash_fwd_splitkv_kernelI23Flash_fwd_kernel_traitsILi128ELi64ELi128ELi4ELb0ELb0EN7cutlass6half_tE19Flash_kernel_traitsILi128ELi64ELi128ELi4ES3_EELb0ELb0ELb1ELb0ELb0ELb1ELb0ELb1EEEvNS_16Flash_fwd_paramsE:
.text._ZN5flash24flash_fwd_splitkv_kernelI23Flash_fwd_kernel_traitsILi128ELi64ELi128ELi4ELb0ELb0EN7cutlass6half_tE19Flash_kernel_traitsILi128ELi64ELi128ELi4ES3_EELb0ELb0ELb1ELb0ELb0ELb1ELb0ELb1EEEvNS_16Flash_fwd_paramsE:
[----:B------:R-:W-:Y:S01]  /*0000*/  LDC R1, c[0x0][0x37c] ;  /* 0x0000df00ff017b82 */ /* 0x000fe20000000800 */
[----:B------:R-:W1:Y:S07]  /*0010*/  S2R R229, SR_CTAID.X ;  /* 0x0000000000e57919 */ /* 0x000e6e0000002500 */
[----:B------:R-:W2:Y:S01]  /*0020*/  LDC.64 R132, c[0x0][0x348] ;  /* 0x0000d200ff847b82 */ /* 0x000ea20000000a00 */
[----:B------:R-:W-:Y:S01]  /*0030*/  BSSY.RECONVERGENT B4, `(.L_x_4477) ;  /* 0x0000005000047945 */ /* 0x000fe20003800200 */
[----:B------:R-:W-:Y:S01]  /*0040*/  MOV R226, 0x80 ;  /* 0x0000008000e27802 */ /* 0x000fe20000000f00 */
[----:B------:R-:W3:Y:S01]  /*0050*/  S2R R227, SR_CTAID.Y ;  /* 0x0000000000e37919 */ /* 0x000ee20000002600 */
[----:B------:R-:W4:Y:S05]  /*0060*/  S2R R228, SR_CTAID.Z ;  /* 0x0000000000e47919 */ /* 0x000f2a0000002700 */
[----:B-1234-:R-:W-:Y:S05]  /*0070*/  CALL.REL.NOINC `($_ZN5flash24flash_fwd_splitkv_kernelI23Flash_fwd_kernel_traitsILi128ELi64ELi128ELi4ELb0ELb0EN7cutlass6half_tE19Flash_kernel_traitsILi128ELi64ELi128ELi4ES3_EELb0ELb0ELb1ELb0ELb0ELb1ELb0ELb1EEEvNS_16Flash_fwd_paramsE$_ZN5flash30compute_attn_1rowblock_splitkvI23Flash_fwd_kernel_traitsILi128ELi64ELi128ELi4ELb0ELb0EN7cutlass6half_tE19Flash_kernel_traitsILi128ELi64ELi128ELi4ES3_EELb0ELb0ELb1ELb0ELb0ELb1ELb0ELb1ENS_16Flash_fwd_paramsEEEvRKT8_iiiii) ;  /* 0x0000000000087944 */ /* 0x01efea0003c00000 */
[----:B------:R-:W-:Y:S05]  /*0080*/  BSYNC.RECONVERGENT B4 ;  /* 0x0000000000047941 */ /* 0x000fea0003800200 */
.L_x_4477:
[----:B------:R-:W-:Y:S05]  /*0090*/  EXIT ;  /* 0x000000000000794d */ /* 0x000fea0003800000 */
        .type           $_ZN5flash24flash_fwd_splitkv_kernelI23Flash_fwd_kernel_traitsILi128ELi64ELi128ELi4ELb0ELb0EN7cutlass6half_tE19Flash_kernel_traitsILi128ELi64ELi128ELi4ES3_EELb0ELb0ELb1ELb0ELb0ELb1ELb0ELb1EEEvNS_16Flash_fwd_paramsE$_ZN5flash30compute_attn_1rowblock_splitkvI23Flash_fwd_kernel_traitsILi128ELi64ELi128ELi4ELb0ELb0EN7cutlass6half_tE19Flash_kernel_traitsILi128ELi64ELi128ELi4ES3_EELb0ELb0ELb1ELb0ELb0ELb1ELb0ELb1ENS_16Flash_fwd_paramsEEEvRKT8_iiiii,@function
        .size           $_ZN5flash24flash_fwd_splitkv_kernelI23Flash_fwd_kernel_traitsILi128ELi64ELi128ELi4ELb0ELb0EN7cutlass6half_tE19Flash_kernel_traitsILi128ELi64ELi128ELi4ES3_EELb0ELb0ELb1ELb0ELb0ELb1ELb0ELb1EEEvNS_16Flash_fwd_paramsE$_ZN5flash30compute_attn_1rowblock_splitkvI23Flash_fwd_kernel_traitsILi128ELi64ELi128ELi4ELb0ELb0EN7cutlass6half_tE19Flash_kernel_traitsILi128ELi64ELi128ELi4ES3_EELb0ELb0ELb1ELb0ELb0ELb1ELb0ELb1ENS_16Flash_fwd_paramsEEEvRKT8_iiiii,(.L_x_14921 - $_ZN5flash24flash_fwd_splitkv_kernelI23Flash_fwd_kernel_traitsILi128ELi64ELi128ELi4ELb0ELb0EN7cutlass6half_tE19Flash_kernel_traitsILi128ELi64ELi128ELi4ES3_EELb0ELb0ELb1ELb0ELb0ELb1ELb0ELb1EEEvNS_16Flash_fwd_paramsE$_ZN5flash30compute_attn_1rowblock_splitkvI23Flash_fwd_kernel_traitsILi128ELi64ELi128ELi4ELb0ELb0EN7cutlass6half_tE19Flash_kernel_traitsILi128ELi64ELi128ELi4ES3_EELb0ELb0ELb1ELb0ELb0ELb1ELb0ELb1ENS_16Flash_fwd_paramsEEEvRKT8_iiiii)
$_ZN5flash24flash_fwd_splitkv_kernelI23Flash_fwd_kernel_traitsILi128ELi64ELi128ELi4ELb0ELb0EN7cutlass6half_tE19Flash_kernel_traitsILi128ELi64ELi128ELi4ES3_EELb0ELb0ELb1ELb0ELb0ELb1ELb0ELb1EEEvNS_16Flash_fwd_paramsE$_ZN5flash30compute_attn_1rowblock_splitkvI23Flash_fwd_kernel_traitsILi128ELi64ELi128ELi4ELb0ELb0EN7cutlass6half_tE19Flash_kernel_traitsILi128ELi64ELi128ELi4ES3_EELb0ELb0ELb1ELb0ELb0ELb1ELb0ELb1ENS_16Flash_fwd_paramsEEEvRKT8_iiiii:
        /* <DEDUP_REMOVED lines=38> */
.L_x_4479:
[----:B------:R-:W-:Y:S05]  /*0300*/  BSYNC.RECONVERGENT B0 ;  /* 0x0000000000007941 */ /* 0x000fea0003800200 */
.L_x_4478:
[----:B------:R-:W-:Y:S04]  /*0310*/  BSSY.RECONVERGENT B0, `(.L_x_4480) ;  /* 0x0000007000007945 */ /* 0x000fe80003800200 */
[----:B------:R-:W-:Y:S05]  /*0320*/  @!P3 BRA `(.L_x_4481) ;  /* 0x000000000014b947 */ /* 0x000fea0003800000 */
[----:B-----5:R-:W3:Y:S02]  /*0330*/  LD.E.U8 R3, desc[UR4][R132.64+0x1b2] ;  /* 0x0001b20484037980 */ /* 0x020ee4000c101100 */
[----:B---3--:R-:W-:-:S13]  /*0340*/  ISETP.NE.AND P1, PT, R3, RZ, PT ;  /* 0x000000ff0300720c */ /* 0x008fda0003f25270 */
[----:B------:R-:W3:Y:S02]  /*0350*/  @P1 LD.E R4, desc[UR4][R8.64+0x4] ;  /* 0x0000040408041980 */ /* 0x000ee4000c101900 */
[----:B---3--:R-:W-:-:S06]  /*0360*/  @P1 IADD3 R3, PT, PT, R4, -R13, RZ ;  /* 0x8000000d04031210 */ /* 0x008fcc0007ffe0ff */
[----:B------:R3:W5:Y:S02]  /*0370*/  @!P1 LD.E R3, desc[UR4][R8.64] ;  /* 0x0000000408039980 */ /* 0x000764000c101900 */
.L_x_4481:
[----:B------:R-:W-:Y:S05]  /*0380*/  BSYNC.RECONVERGENT B0 ;  /* 0x0000000000007941 */ /* 0x000fea0003800200 */
.L_x_4480:
        /* <DEDUP_REMOVED lines=9> */
.L_x_4483:
[----:B------:R-:W4:Y:S01]  /*0420*/  LD.E.64 R4, desc[UR4][R132.64+0x108] ;  /* 0x0001080484047980 */ /* 0x000f22000c101b00 */
[----:B------:R-:W-:Y:S01]  /*0430*/  BSSY.RECONVERGENT B0, `(.L_x_4485) ;  /* 0x0000006000007945 */ /* 0x000fe20003800200 */
[----:B------:R-:W-:Y:S01]  /*0440*/  IMAD.MOV.U32 R3, RZ, RZ, RZ ;  /* 0x000000ffff037224 */ /* 0x000fe200078e00ff */
[----:B----4-:R-:W-:-:S04]  /*0450*/  ISETP.NE.U32.AND P0, PT, R4, RZ, PT ;  /* 0x000000ff0400720c */ /* 0x010fc80003f05070 */
[----:B------:R-:W-:-:S13]  /*0460*/  ISETP.NE.AND.EX P0, PT, R5, RZ, PT, P0 ;  /* 0x000000ff0500720c */ /* 0x000fda0003f05300 */
[----:B------:R-:W-:Y:S05]  /*0470*/  @!P0 BRA `(.L_x_4486) ;  /* 0x0000000000048947 */ /* 0x000fea0003800000 */
[----:B------:R4:W5:Y:S02]  /*0480*/  LD.E R3, desc[UR4][R132.64+0xbc] ;  /* 0x0000bc0484037980 */ /* 0x000964000c101900 */
.L_x_4486:
[----:B------:R-:W-:Y:S05]  /*0490*/  BSYNC.RECONVERGENT B0 ;  /* 0x0000000000007941 */ /* 0x000fea0003800200 */
.L_x_4485:
[----:B-----5:R-:W-:Y:S02]  /*04a0*/  IADD3 R62, PT, PT, R70, R3, RZ ;  /* 0x00000003463e7210 */ /* 0x020fe40007ffe0ff */
.L_x_4484:
[----:B------:R-:W-:Y:S05]  /*04b0*/  BSYNC.RECONVERGENT B1 ;  /* 0x0000000000017941 */ /* 0x000fea0003800200 */
.L_x_4482:
[----:B------:R-:W-:Y:S01]  /*04c0*/  IMAD.SHL.U32 R73, R229, 0x40, RZ ;  /* 0x00000040e5497824 */ /* 0x000fe200078e00ff */
[----:B------:R-:W-:Y:S01]  /*04d0*/  MOV R4, R226 ;  /* 0x000000e200047202 */ /* 0x000fe20000000f00 */
[----:B------:R-:W-:-:S03]  /*04e0*/  IMAD.MOV.U32 R5, RZ, RZ, 0x0 ;  /* 0x00000000ff057424 */ /* 0x000fc600078e00ff */
[----:B------:R-:W-:-:S13]  /*04f0*/  ISETP.GT.AND P0, PT, R230, R73, PT ;  /* 0x00000049e600720c */ /* 0x000fda0003f04270 */
[----:B-1234-:R-:W-:Y:S05]  /*0500*/  @!P0 RET.REL.NODEC R4 `(_ZN5flash24flash_fwd_splitkv_kernelI23Flash_fwd_kernel_traitsILi128ELi64ELi128ELi4ELb0ELb0EN7cutlass6half_tE19Flash_kernel_traitsILi128ELi64ELi128ELi4ES3_EELb0ELb0ELb1ELb0ELb0ELb1ELb0ELb1EEEvNS_16Flash_fwd_paramsE) ;  /* 0xfffffff804bc8950 */ /* 0x01efea0003c3ffff */
        /* <DEDUP_REMOVED lines=61> */
.L_x_4489:
[----:B------:R-:W-:Y:S05]  /*08e0*/  BSYNC.RECONVERGENT B0 ;  /* 0x0000000000007941 */ /* 0x000fea0003800200 */
.L_x_4488:
        /* <DEDUP_REMOVED lines=17> */
.L_x_4491:
[----:B------:R-:W-:Y:S05]  /*0a00*/  BSYNC.RECONVERGENT B0 ;  /* 0x0000000000007941 */ /* 0x000fea0003800200 */
.L_x_4490:
        /* <DEDUP_REMOVED lines=20> */
.L_x_4493:
[----:B------:R-:W-:Y:S05]  /*0b50*/  BSYNC.RECONVERGENT B0 ;  /* 0x0000000000007941 */ /* 0x000fea0003800200 */
.L_x_4492:
        /* <DEDUP_REMOVED lines=25> */
.L_x_4495:
[----:B------:R-:W-:Y:S05]  /*0cf0*/  BSYNC.RECONVERGENT B0 ;  /* 0x0000000000007941 */ /* 0x000fea0003800200 */
.L_x_4494:
[----:B------:R-:W-:Y:S01]  /*0d00*/  MOV R227, 0x0 ;  /* 0x0000000000e37802 */ /* 0x000fe20000000f00 */
[----:B------:R-:W-:Y:S04]  /*0d10*/  @!P5 ST.E desc[UR4][R8.64], R4 ;  /* 0x000000040800d985 */ /* 0x000fe8000c101904 */
[----:B------:R-:W-:Y:S04]  /*0d20*/  @!P4 ST.E desc[UR4][R8.64+0x40], R3 ;  /* 0x000040030800c985 */ /* 0x000fe8000c101904 */
[----:B------:R1:W-:Y:S02]  /*0d30*/  @!P3 ST.E desc[UR4][R8.64+0x80], R0 ;  /* 0x000080000800b985 */ /* 0x0003e4000c101904 */
[----:B-12---:R-:W-:Y:S05]  /*0d40*/  @P6 RET.REL.NODEC R226 `(_ZN5flash24flash_fwd_splitkv_kernelI23Flash_fwd_kernel_traitsILi128ELi64ELi128ELi4ELb0ELb0EN7cutlass6half_tE19Flash_kernel_traitsILi128ELi64ELi128ELi4ES3_EELb0ELb0ELb1ELb0ELb0ELb1ELb0ELb1EEEvNS_16Flash_fwd_paramsE) ;  /* 0xfffffff0e2ac6950 */ /* 0x006fea0003c3ffff */
[----:B------:R-:W-:Y:S02]  /*0d50*/  MOV R3, 0x7f800000 ;  /* 0x7f80000000037802 */ /* 0x000fe40000000f00 */
[----:B------:R-:W-:-:S03]  /*0d60*/  MOV R227, 0x0 ;  /* 0x0000000000e37802 */ /* 0x000fc60000000f00 */
[----:B------:R1:W-:Y:S02]  /*0d70*/  ST.E desc[UR4][R8.64+0xc0], R3 ;  /* 0x0000c00308007985 */ /* 0x0003e4000c101904 */
[----:B-1----:R-:W-:Y:S05]  /*0d80*/  RET.REL.NODEC R226 `(_ZN5flash24flash_fwd_splitkv_kernelI23Flash_fwd_kernel_traitsILi128ELi64ELi128ELi4ELb0ELb0EN7cutlass6half_tE19Flash_kernel_traitsILi128ELi64ELi128ELi4ES3_EELb0ELb0ELb1ELb0ELb0ELb1ELb0ELb1EEEvNS_16Flash_fwd_paramsE) ;  /* 0xfffffff0e29c7950 */ /* 0x002fea0003c3ffff */
.L_x_4487:
        /* <DEDUP_REMOVED lines=103> */
.L_x_4497:
        /* <DEDUP_REMOVED lines=79> */
.L_x_4498:
[----:B------:R-:W-:Y:S05]  /*18f0*/  BSYNC.RECONVERGENT B0 ;  /* 0x0000000000007941 */ /* 0x000fea0003800200 */
.L_x_4496:
        /* <DEDUP_REMOVED lines=207> */
.L_x_4600:
        /* <DEDUP_REMOVED lines=21> */
.L_x_4501:
[----:B------:R-:W-:Y:S05]  /*2740*/  BSYNC.RECONVERGENT B0 ;  /* 0x0000000000007941 */ /* 0x000fea0003800200 */
.L_x_4500:
        /* <DEDUP_REMOVED lines=12> */
.L_x_4503:
[----:B------:R-:W-:Y:S05]  /*2810*/  BSYNC.RECONVERGENT B0 ;  /* 0x0000000000007941 */ /* 0x000fea0003800200 */
.L_x_4502:
        /* <DEDUP_REMOVED lines=12> */
.L_x_4505:
[----:B------:R-:W-:Y:S05]  /*28e0*/  BSYNC.RECONVERGENT B0 ;  /* 0x0000000000007941 */ /* 0x000fea0003800200 */
.L_x_4504:
        /* <DEDUP_REMOVED lines=20> */
.L_x_4507:
[----:B------:R-:W-:Y:S05]  /*2a30*/  BSYNC.RECONVERGENT B0 ;  /* 0x0000000000007941 */ /* 0x000fea0003800200 */
.L_x_4506:
        /* <DEDUP_REMOVED lines=12> */
.L_x_4509:
[----:B------:R-:W-:Y:S05]  /*2b00*/  BSYNC.RECONVERGENT B0 ;  /* 0x0000000000007941 */ /* 0x000fea0003800200 */
.L_x_4508:
[----:B------:R-:W-:Y:S01]  /*2b10*/  ISETP.GE.AND P4, PT, R110, R99, PT ;  /* 0x000000636e00720c */ /* 0x000fe20003f86270 */
[----:B------:R-:W-:Y:S04]  /*2b20*/  BSSY.RECONVERGENT B0, `(.L_x_4510) ;  /* 0x0000010000007945 */ /* 0x000fe80003800200 */
[----:B------:R-:W-:Y:S08]  /*2b30*/  @!P5 BRA `(.L_x_4511) ;  /* 0x000000000038d947 */ /* 0x000ff00003800000 */
        /* <DEDUP_REMOVED lines=14> */
.L_x_4511:
[----:B------:R-:W-:Y:S05]  /*2c20*/  BSYNC.RECONVERGENT B0 ;  /* 0x0000000000007941 */ /* 0x000fea0003800200 */
.L_x_4510:
[----:B------:R-:W-:Y:S01]  /*2c30*/  ISETP.GE.AND P4, PT, R110, R101, !P4 ;  /* 0x000000656e00720c */ /* 0x000fe20006786270 */
        /* <DEDUP_REMOVED lines=18> */
.L_x_4513:
[----:B------:R-:W-:Y:S05]  /*2d60*/  BSYNC.RECONVERGENT B0 ;  /* 0x0000000000007941 */ /* 0x000fea0003800200 */
.L_x_4512:
        /* <DEDUP_REMOVED lines=16> */
.L_x_4515:
[----:B------:R-:W-:Y:S05]  /*2e70*/  BSYNC.RECONVERGENT B0 ;  /* 0x0000000000007941 */ /* 0x000fea0003800200 */
.L_x_4514:
        /* <DEDUP_REMOVED lines=14> */
[C---:B------:R-:W-:Y:S04]  /*2f60*/  ISETP.GE.AND P1, PT, R72.reuse, R99, PT ;  /* 0x000000634800720c */ /* 0x040fe80003f26270 */
[----:B------:R-:W-:Y:S04]  /*2f70*/  ISETP.GE.AND P1, PT, R72, R101, !P1 ;  /* 0x000000654800720c */ /* 0x000fe80004f26270 */
[----:B------:R-:W-:Y:S02]  /*2f80*/  P2R R111, PR, RZ, 0x2 ;  /* 0x00000002ff6f7803 */ /* 0x000fe40000000000 */
        /* <DEDUP_REMOVED lines=13> */
.L_x_4519:
[----:B------:R-:W-:Y:S05]  /*3060*/  BSYNC.RECONVERGENT B0 ;  /* 0x0000000000007941 */ /* 0x000fea0003800200 */
.L_x_4518:
        /* <DEDUP_REMOVED lines=16> */
.L_x_4521:
[----:B------:R-:W-:Y:S05]  /*3170*/  BSYNC.RECONVERGENT B0 ;  /* 0x0000000000007941 */ /* 0x000fea0003800200 */
.L_x_4520:
        /* <DEDUP_REMOVED lines=16> */
.L_x_4523:
[----:B------:R-:W-:Y:S05]  /*3280*/  BSYNC.RECONVERGENT B0 ;  /* 0x0000000000007941 */ /* 0x000fea0003800200 */
.L_x_4522:
        /* <DEDUP_REMOVED lines=16> */
.L_x_4525:
[----:B------:R-:W-:Y:S05]  /*3390*/  BSYNC.RECONVERGENT B0 ;  /* 0x0000000000007941 */ /* 0x000fea0003800200 */
.L_x_4524:
        /* <DEDUP_REMOVED lines=12> */
.L_x_4527:
[----:B------:R-:W-:Y:S05]  /*3460*/  BSYNC.RECONVERGENT B0 ;  /* 0x0000000000007941 */ /* 0x000fea0003800200 */
.L_x_4526:
        /* <DEDUP_REMOVED lines=14> */
.L_x_4529:
[----:B------:R-:W-:Y:S05]  /*3550*/  BSYNC.RECONVERGENT B0 ;  /* 0x0000000000007941 */ /* 0x000fea0003800200 */
.L_x_4528:
        /* <DEDUP_REMOVED lines=14> */
.L_x_4531:
[----:B------:R-:W-:Y:S05]  /*3640*/  BSYNC.RECONVERGENT B0 ;  /* 0x0000000000007941 */ /* 0x000fea0003800200 */
.L_x_4530:
        /* <DEDUP_REMOVED lines=16> */
.L_x_4517:
        /* <DEDUP_REMOVED lines=64> */
.L_x_4537:
[----:B------:R-:W-:Y:S05]  /*3b50*/  BSYNC.RECONVERGENT B0 ;  /* 0x0000000000007941 */ /* 0x000fea0003800200 */
.L_x_4536:
        /* <DEDUP_REMOVED lines=53> */
.L_x_4535:
[----:B------:R-:W-:Y:S05]  /*3eb0*/  BSYNC.RECONVERGENT B1 ;  /* 0x0000000000017941 */ /* 0x000fea0003800200 */
.L_x_4534:
        /* <DEDUP_REMOVED lines=67> */
.L_x_4541:
[----:B------:R-:W-:Y:S05]  /*42f0*/  BSYNC.RECONVERGENT B0 ;  /* 0x0000000000007941 */ /* 0x000fea0003800200 */
.L_x_4540:
        /* <DEDUP_REMOVED lines=53> */
.L_x_4539:
[----:B------:R-:W-:Y:S05]  /*4650*/  BSYNC.RECONVERGENT B1 ;  /* 0x0000000000017941 */ /* 0x000fea0003800200 */
.L_x_4538:
[----:B------:R-:W-:Y:S01]  /*4660*/  ISETP.NE.AND P0, PT, R113, RZ, PT ;  /* 0x000000ff7100720c */ /* 0x000fe20003f05270 */
[----:B------:R-:W-:Y:S11]  /*4670*/  BSSY.RECONVERGENT B1, `(.L_x_4542) ;  /* 0x0000077000017945 */ /* 0x000ff60003800200 */
[----:B------:R-:W-:Y:S01]  /*4680*/  @!UPT UIADD3 URZ, UPT, UPT, URZ, URZ, URZ ;  /* 0x000000fffffff290 */ /* 0x000fe2000fffe0ff */
[----:B------:R-:W-:Y:S05]  /*4690*/  @!P0 BRA `(.L_x_4543) ;  /* 0x0000000400d08947 */ /* 0x000fea0003800000 */
        /* <DEDUP_REMOVED lines=62> */
.L_x_4545:
[----:B------:R-:W-:Y:S05]  /*4a80*/  BSYNC.RECONVERGENT B0 ;  /* 0x0000000000007941 */ /* 0x000fea0003800200 */
.L_x_4544:
        /* <DEDUP_REMOVED lines=53> */
.L_x_4543:
[----:B------:R-:W-:Y:S05]  /*4de0*/  BSYNC.RECONVERGENT B1 ;  /* 0x0000000000017941 */ /* 0x000fea0003800200 */
.L_x_4542:
        /* <DEDUP_REMOVED lines=68> */
.L_x_4549:
[----:B------:R-:W-:Y:S05]  /*5230*/  BSYNC.RECONVERGENT B0 ;  /* 0x0000000000007941 */ /* 0x000fea0003800200 */
.L_x_4548:
        /* <DEDUP_REMOVED lines=51> */
.L_x_4547:
[----:B------:R-:W-:Y:S05]  /*5570*/  BSYNC.RECONVERGENT B1 ;  /* 0x0000000000017941 */ /* 0x000fea0003800200 */
.L_x_4546:
        /* <DEDUP_REMOVED lines=62> */
.L_x_4553:
[----:B------:R-:W-:Y:S05]  /*5960*/  BSYNC.RECONVERGENT B0 ;  /* 0x0000000000007941 */ /* 0x000fea0003800200 */
.L_x_4552:
        /* <DEDUP_REMOVED lines=51> */
.L_x_4551:
[----:B------:R-:W-:Y:S05]  /*5ca0*/  BSYNC.RECONVERGENT B1 ;  /* 0x0000000000017941 */ /* 0x000fea0003800200 */
.L_x_4550:
        /* <DEDUP_REMOVED lines=66> */
.L_x_4557:
[----:B------:R-:W-:Y:S05]  /*60d0*/  BSYNC.RECONVERGENT B0 ;  /* 0x0000000000007941 */ /* 0x000fea0003800200 */
.L_x_4556:
        /* <DEDUP_REMOVED lines=51> */
.L_x_4555:
[----:B------:R-:W-:Y:S05]  /*6410*/  BSYNC.RECONVERGENT B1 ;  /* 0x0000000000017941 */ /* 0x000fea0003800200 */
.L_x_4554:
        /* <DEDUP_REMOVED lines=64> */
.L_x_4561:
[----:B------:R-:W-:Y:S05]  /*6820*/  BSYNC.RECONVERGENT B0 ;  /* 0x0000000000007941 */ /* 0x000fea0003800200 */
.L_x_4560:
        /* <DEDUP_REMOVED lines=51> */
.L_x_4559:
[----:B------:R-:W-:Y:S05]  /*6b60*/  BSYNC.RECONVERGENT B1 ;  /* 0x0000000000017941 */ /* 0x000fea0003800200 */
.L_x_4558:
        /* <DEDUP_REMOVED lines=64> */
.L_x_4565:
[----:B------:R-:W-:Y:S05]  /*6f70*/  BSYNC.RECONVERGENT B0 ;  /* 0x0000000000007941 */ /* 0x000fea0003800200 */
.L_x_4564:
        /* <DEDUP_REMOVED lines=51> */
.L_x_4563:
[----:B------:R-:W-:Y:S05]  /*72b0*/  BSYNC.RECONVERGENT B1 ;  /* 0x0000000000017941 */ /* 0x000fea0003800200 */
.L_x_4562:
[----:B------:R-:W3:Y:S02]  /*72c0*/  LD.E R3, desc[UR4][R132.64+0xd0] ;  /* 0x0000d00484037980 */ /* 0x000ee4000c101900 */
[----:B---3--:R-:W-:Y:S05]  /*72d0*/  IMAD.U32 R3, R3, -0x40, RZ ;  /* 0xffffffc003037824 */ /* 0x008fea00078e00ff */
[C---:B------:R-:W-:Y:S02]  /*72e0*/  LEA R16, P1, R3.reuse, R16, 0x1 ;  /* 0x0000001003107211 */ /* 0x040fe400078208ff */
[C---:B------:R-:W-:Y:S02]  /*72f0*/  LEA R54, P0, R3.reuse, R54, 0x1 ;  /* 0x0000003603367211 */ /* 0x040fe400078008ff */
[C---:B------:R-:W-:Y:S02]  /*7300*/  LEA.HI.X.SX32 R17, R3.reuse, R17, 0x1, P1 ;  /* 0x0000001103117211 */ /* 0x040fe400008f0eff */
[----:B------:R-:W-:Y:S01]  /*7310*/  LEA.HI.X.SX32 R55, R3, R55, 0x1, P0 ;  /* 0x0000003703377211 */ /* 0x000fe200000f0eff */
[----:B------:R-:W-:Y:S05]  /*7320*/  BRA `(.L_x_4532) ;  /* 0x0000006000587947 */ /* 0x000fea0003800000 */
.L_x_4533:
        /* <DEDUP_REMOVED lines=99> */
.L_x_4569:
[----:B------:R-:W-:Y:S05]  /*7960*/  BSYNC.RECONVERGENT B0 ;  /* 0x0000000000007941 */ /* 0x000fea0003800200 */
.L_x_4568:
        /* <DEDUP_REMOVED lines=92> */
.L_x_4567:
[----:B------:R-:W-:Y:S05]  /*7f30*/  BSYNC.RECONVERGENT B1 ;  /* 0x0000000000017941 */ /* 0x000fea0003800200 */
.L_x_4566:
        /* <DEDUP_REMOVED lines=101> */
.L_x_4573:
[----:B------:R-:W-:Y:S05]  /*8590*/  BSYNC.RECONVERGENT B0 ;  /* 0x0000000000007941 */ /* 0x000fea0003800200 */
.L_x_4572:
        /* <DEDUP_REMOVED lines=92> */
.L_x_4571:
[----:B------:R-:W-:Y:S05]  /*8b60*/  BSYNC.RECONVERGENT B1 ;  /* 0x0000000000017941 */ /* 0x000fea0003800200 */
.L_x_4570:
[----:B------:R-:W-:Y:S01]  /*8b70*/  ISETP.NE.AND P0, PT, R113, RZ, PT ;  /* 0x000000ff7100720c */ /* 0x000fe20003f05270 */
[----:B------:R-:W-:Y:S11]  /*8b80*/  BSSY.RECONVERGENT B1, `(.L_x_4574) ;  /* 0x00000c1000017945 */ /* 0x000ff60003800200 */
[----:B------:R-:W-:Y:S01]  /*8b90*/  @!UPT UIADD3 URZ, UPT, UPT, URZ, URZ, URZ ;  /* 0x000000fffffff290 */ /* 0x000fe2000fffe0ff */
[----:B------:R-:W-:Y:S05]  /*8ba0*/  @!P0 BRA `(.L_x_4575) ;  /* 0x0000000800f88947 */ /* 0x000fea0003800000 */
        /* <DEDUP_REMOVED lines=97> */
.L_x_4577:
[----:B------:R-:W-:Y:S05]  /*91c0*/  BSYNC.RECONVERGENT B0 ;  /* 0x0000000000007941 */ /* 0x000fea0003800200 */
.L_x_4576:
        /* <DEDUP_REMOVED lines=92> */
.L_x_4575:
[----:B------:R-:W-:Y:S05]  /*9790*/  BSYNC.RECONVERGENT B1 ;  /* 0x0000000000017941 */ /* 0x000fea0003800200 */
.L_x_4574:
        /* <DEDUP_REMOVED lines=102> */
.L_x_4581:
[----:B------:R-:W-:Y:S05]  /*9e00*/  BSYNC.RECONVERGENT B0 ;  /* 0x0000000000007941 */ /* 0x000fea0003800200 */
.L_x_4580:
        /* <DEDUP_REMOVED lines=92> */
.L_x_4579:
[----:B------:R-:W-:Y:S05]  /*a3d0*/  BSYNC.RECONVERGENT B1 ;  /* 0x0000000000017941 */ /* 0x000fea0003800200 */
.L_x_4578:
        /* <DEDUP_REMOVED lines=98> */
.L_x_4585:
[----:B------:R-:W-:Y:S05]  /*aa00*/  BSYNC.RECONVERGENT B0 ;  /* 0x0000000000007941 */ /* 0x000fea0003800200 */
.L_x_4584:
        /* <DEDUP_REMOVED lines=92> */
.L_x_4583:
[----:B------:R-:W-:Y:S05]  /*afd0*/  BSYNC.RECONVERGENT B1 ;  /* 0x0000000000017941 */ /* 0x000fea0003800200 */
.L_x_4582:
        /* <DEDUP_REMOVED lines=100> */
.L_x_4589:
[----:B------:R-:W-:Y:S05]  /*b620*/  BSYNC.RECONVERGENT B0 ;  /* 0x0000000000007941 */ /* 0x000fea0003800200 */
.L_x_4588:
        /* <DEDUP_REMOVED lines=92> */
.L_x_4587:
[----:B------:R-:W-:Y:S05]  /*bbf0*/  BSYNC.RECONVERGENT B1 ;  /* 0x0000000000017941 */ /* 0x000fea0003800200 */
.L_x_4586:
        /* <DEDUP_REMOVED lines=100> */
.L_x_4593:
[----:B------:R-:W-:Y:S05]  /*c240*/  BSYNC.RECONVERGENT B0 ;  /* 0x0000000000007941 */ /* 0x000fea0003800200 */
.L_x_4592:
        /* <DEDUP_REMOVED lines=92> */
.L_x_4591:
[----:B------:R-:W-:Y:S05]  /*c810*/  BSYNC.RECONVERGENT B1 ;  /* 0x0000000000017941 */ /* 0x000fea0003800200 */
.L_x_4590:
        /* <DEDUP_REMOVED lines=101> */
.L_x_4597:
[----:B------:R-:W-:Y:S05]  /*ce70*/  BSYNC.RECONVERGENT B0 ;  /* 0x0000000000007941 */ /* 0x000fea0003800200 */
.L_x_4596:
        /* <DEDUP_REMOVED lines=90> */
.L_x_4595:
[----:B------:R-:W-:Y:S05]  /*d420*/  BSYNC.RECONVERGENT B1 ;  /* 0x0000000000017941 */ /* 0x000fea0003800200 */
.L_x_4594:
[----:B------:R-:W3:Y:S02]  /*d430*/  LD.E R3, desc[UR4][R132.64+0xd0] ;  /* 0x0000d00484037980 */ /* 0x000ee4000c101900 */
[----:B---3--:R-:W-:Y:S05]  /*d440*/  IMAD.U32 R3, R3, -0x40, RZ ;  /* 0xffffffc003037824 */ /* 0x008fea00078e00ff */
[C---:B------:R-:W-:Y:S02]  /*d450*/  LEA R82, P1, R3.reuse, R82, 0x1 ;  /* 0x0000005203527211 */ /* 0x040fe400078208ff */
[C---:B------:R-:W-:Y:S02]  /*d460*/  LEA R80, P0, R3.reuse, R80, 0x1 ;  /* 0x0000005003507211 */ /* 0x040fe400078008ff */
[C---:B------:R-:W-:Y:S02]  /*d470*/  LEA.HI.X.SX32 R83, R3.reuse, R83, 0x1, P1 ;  /* 0x0000005303537211 */ /* 0x040fe400008f0eff */
[----:B------:R-:W-:Y:S09]  /*d480*/  LEA.HI.X.SX32 R81, R3, R81, 0x1, P0 ;  /* 0x0000005103517211 */ /* 0x000ff200000f0eff */
.L_x_4532:
[----:B------:R-:W-:Y:S05]  /*d490*/  BSYNC.RECONVERGENT B2 ;  /* 0x0000000000027941 */ /* 0x000fea0003800200 */
.L_x_4516:
        /* <DEDUP_REMOVED lines=101> */
.L_x_4599:
[----:B------:R-:W-:Y:S05]  /*daf0*/  BSYNC.RECONVERGENT B0 ;  /* 0x0000000000007941 */ /* 0x000fea0003800200 */
.L_x_4598:
[----:B------:R-:W-:Y:S05]  /*db00*/  @P2 BRA `(.L_x_4600) ;  /* 0xffffff4800b82947 */ /* 0x000fea000383ffff */
.L_x_4499:
        /* <DEDUP_REMOVED lines=34> */
.L_x_4604:
[----:B------:R-:W-:Y:S05]  /*dd30*/  BSYNC.RECONVERGENT B0 ;  /* 0x0000000000007941 */ /* 0x000fea0003800200 */
.L_x_4603:
        /* <DEDUP_REMOVED lines=14> */
.L_x_4606:
[----:B------:R-:W-:Y:S05]  /*de20*/  BSYNC.RECONVERGENT B0 ;  /* 0x0000000000007941 */ /* 0x000fea0003800200 */
.L_x_4605:
        /* <DEDUP_REMOVED lines=16> */
.L_x_4608:
[----:B------:R-:W-:Y:S05]  /*df30*/  BSYNC.RECONVERGENT B0 ;  /* 0x0000000000007941 */ /* 0x000fea0003800200 */
.L_x_4607:
        /* <DEDUP_REMOVED lines=16> */
.L_x_4602:
        /* <DEDUP_REMOVED lines=82> */
.L_x_4616:
[----:B------:R-:W-:Y:S05]  /*e560*/  BSYNC.RECONVERGENT B0 ;  /* 0x0000000000007941 */ /* 0x000fea0003800200 */
.L_x_4615:
[----:B-----5:R-:W-:Y:S01]  /*e570*/  IMAD.MOV.U32 R6, RZ, RZ, R18 ;  /* 0x000000ffff067224 */ /* 0x020fe200078e0012 */
[----:B------:R-:W-:Y:S01]  /*e580*/  MOV R4, R16 ;  /* 0x0000001000047202 */ /* 0x000fe20000000f00 */
[----:B------:R-:W-:Y:S01]  /*e590*/  IMAD.MOV.U32 R7, RZ, RZ, R19 ;  /* 0x000000ffff077224 */ /* 0x000fe200078e0013 */
[----:B------:R-:W-:Y:S02]  /*e5a0*/  MOV R5, R17 ;  /* 0x0000001100057202 */ /* 0x000fe40000000f00 */
.L_x_4614:
[----:B------:R-:W-:Y:S05]  /*e5b0*/  BSYNC.RECONVERGENT B1 ;  /* 0x0000000000017941 */ /* 0x000fea0003800200 */
.L_x_4613:
        /* <DEDUP_REMOVED lines=48> */
.L_x_4618:
[----:B------:R-:W-:Y:S05]  /*e8c0*/  BSYNC.RECONVERGENT B0 ;  /* 0x0000000000007941 */ /* 0x000fea0003800200 */
.L_x_4617:
[----:B-----5:R3:W-:Y:S02]  /*e8d0*/  STS.128 [R64+0x2000], R16 ;  /* 0x0020001040007388 */ /* 0x0207e40000000c00 */
.L_x_4612:
[----:B------:R-:W-:Y:S05]  /*e8e0*/  BSYNC.RECONVERGENT B2 ;  /* 0x0000000000027941 */ /* 0x000fea0003800200 */
.L_x_4611:
        /* <DEDUP_REMOVED lines=52> */
.L_x_4624:
[----:B------:R-:W-:Y:S05]  /*ec30*/  BSYNC.RECONVERGENT B0 ;  /* 0x0000000000007941 */ /* 0x000fea0003800200 */
.L_x_4623:
[----:B-----5:R1:W-:Y:S02]  /*ec40*/  STS.128 [R64+0x800], R16 ;  /* 0x0008001040007388 */ /* 0x0203e40000000c00 */
.L_x_4622:
[----:B------:R-:W-:Y:S05]  /*ec50*/  BSYNC.RECONVERGENT B1 ;  /* 0x0000000000017941 */ /* 0x000fea0003800200 */
.L_x_4621:
        /* <DEDUP_REMOVED lines=45> */
.L_x_4626:
[----:B------:R-:W-:Y:S05]  /*ef30*/  BSYNC.RECONVERGENT B0 ;  /* 0x0000000000007941 */ /* 0x000fea0003800200 */
.L_x_4625:
[----:B-----5:R3:W-:Y:S02]  /*ef40*/  STS.128 [R64+0x2800], R16 ;  /* 0x0028001040007388 */ /* 0x0207e40000000c00 */
.L_x_4620:
[----:B------:R-:W-:Y:S05]  /*ef50*/  BSYNC.RECONVERGENT B2 ;  /* 0x0000000000027941 */ /* 0x000fea0003800200 */
.L_x_4619:
        /* <DEDUP_REMOVED lines=52> */
.L_x_4632:
[----:B------:R-:W-:Y:S05]  /*f2a0*/  BSYNC.RECONVERGENT B0 ;  /* 0x0000000000007941 */ /* 0x000fea0003800200 */
.L_x_4631:
[----:B-----5:R1:W-:Y:S02]  /*f2b0*/  STS.128 [R64+0x1000], R16 ;  /* 0x0010001040007388 */ /* 0x0203e40000000c00 */
.L_x_4630:
[----:B------:R-:W-:Y:S05]  /*f2c0*/  BSYNC.RECONVERGENT B1 ;  /* 0x0000000000017941 */ /* 0x000fea0003800200 */
.L_x_4629:
        /* <DEDUP_REMOVED lines=45> */
.L_x_4634:
[----:B------:R-:W-:Y:S05]  /*f5a0*/  BSYNC.RECONVERGENT B0 ;  /* 0x0000000000007941 */ /* 0x000fea0003800200 */
.L_x_4633:
[----:B-----5:R1:W-:Y:S02]  /*f5b0*/  STS.128 [R64+0x3000], R16 ;  /* 0x0030001040007388 */ /* 0x0203e40000000c00 */
.L_x_4628:
[----:B------:R-:W-:Y:S05]  /*f5c0*/  BSYNC.RECONVERGENT B2 ;  /* 0x0000000000027941 */ /* 0x000fea0003800200 */
.L_x_4627:
        /* <DEDUP_REMOVED lines=54> */
.L_x_4638:
[----:B------:R-:W-:Y:S05]  /*f930*/  BSYNC.RECONVERGENT B0 ;  /* 0x0000000000007941 */ /* 0x000fea0003800200 */
.L_x_4637:
[----:B-----5:R1:W-:Y:S02]  /*f940*/  STS.128 [R64+0x1800], R16 ;  /* 0x0018001040007388 */ /* 0x0203e40000000c00 */
.L_x_4636:
[----:B------:R-:W-:Y:S05]  /*f950*/  BSYNC.RECONVERGENT B1 ;  /* 0x0000000000017941 */ /* 0x000fea0003800200 */
.L_x_4635:
        /* <DEDUP_REMOVED lines=47> */
.L_x_4640:
[----:B------:R-:W-:Y:S05]  /*fc50*/  BSYNC.RECONVERGENT B0 ;  /* 0x0000000000007941 */ /* 0x000fea0003800200 */
.L_x_4639:
[----:B-----5:R1:W-:Y:S01]  /*fc60*/  STS.128 [R64+0x3800], R16 ;  /* 0x0038001040007388 */ /* 0x0203e20000000c00 */
[----:B------:R-:W-:Y:S05]  /*fc70*/  BRA `(.L_x_4609) ;  /* 0x0000002c005c7947 */ /* 0x000fea0003800000 */
.L_x_4610:
        /* <DEDUP_REMOVED lines=95> */
.L_x_4646:
[----:B------:R-:W-:Y:S05]  /*10270*/  BSYNC.RECONVERGENT B0 ;  /* 0x0000000000007941 */ /* 0x000fea0003800200 */
.L_x_4645:
[----:B--2--5:R-:W-:Y:S01]  /*10280*/  IMAD.MOV.U32 R6, RZ, RZ, R34 ;  /* 0x000000ffff067224 */ /* 0x024fe200078e0022 */
[----:B------:R-:W-:Y:S01]  /*10290*/  MOV R4, R32 ;  /* 0x0000002000047202 */ /* 0x000fe20000000f00 */
[----:B------:R-:W-:Y:S01]  /*102a0*/  IMAD.MOV.U32 R7, RZ, RZ, R35 ;  /* 0x000000ffff077224 */ /* 0x000fe200078e0023 */
[----:B------:R-:W-:Y:S02]  /*102b0*/  MOV R5, R33 ;  /* 0x0000002100057202 */ /* 0x000fe40000000f00 */
.L_x_4644:
[----:B------:R-:W-:Y:S05]  /*102c0*/  BSYNC.RECONVERGENT B1 ;  /* 0x0000000000017941 */ /* 0x000fea0003800200 */
.L_x_4643:
        /* <DEDUP_REMOVED lines=86> */
.L_x_4648:
[----:B------:R-:W-:Y:S05]  /*10830*/  BSYNC.RECONVERGENT B0 ;  /* 0x0000000000007941 */ /* 0x000fea0003800200 */
.L_x_4647:
[----:B-----5:R3:W-:Y:S02]  /*10840*/  STS.128 [R64+0x2000], R32 ;  /* 0x0020002040007388 */ /* 0x0207e40000000c00 */
.L_x_4642:
[----:B------:R-:W-:Y:S05]  /*10850*/  BSYNC.RECONVERGENT B2 ;  /* 0x0000000000027941 */ /* 0x000fea0003800200 */
.L_x_4641:
        /* <DEDUP_REMOVED lines=90> */
.L_x_4654:
[----:B------:R-:W-:Y:S05]  /*10e00*/  BSYNC.RECONVERGENT B0 ;  /* 0x0000000000007941 */ /* 0x000fea0003800200 */
.L_x_4653:
[----:B-----5:R1:W-:Y:S02]  /*10e10*/  STS.128 [R64+0x800], R32 ;  /* 0x0008002040007388 */ /* 0x0203e40000000c00 */
.L_x_4652:
[----:B------:R-:W-:Y:S05]  /*10e20*/  BSYNC.RECONVERGENT B1 ;  /* 0x0000000000017941 */ /* 0x000fea0003800200 */
.L_x_4651:
        /* <DEDUP_REMOVED lines=83> */
.L_x_4656:
[----:B------:R-:W-:Y:S05]  /*11360*/  BSYNC.RECONVERGENT B0 ;  /* 0x0000000000007941 */ /* 0x000fea0003800200 */
.L_x_4655:
[----:B-----5:R3:W-:Y:S02]  /*11370*/  STS.128 [R64+0x2800], R32 ;  /* 0x0028002040007388 */ /* 0x0207e40000000c00 */
.L_x_4650:
[----:B------:R-:W-:Y:S05]  /*11380*/  BSYNC.RECONVERGENT B2 ;  /* 0x0000000000027941 */ /* 0x000fea0003800200 */
.L_x_4649:
        /* <DEDUP_REMOVED lines=90> */
.L_x_4662:
[----:B------:R-:W-:Y:S05]  /*11930*/  BSYNC.RECONVERGENT B0 ;  /* 0x0000000000007941 */ /* 0x000fea0003800200 */
.L_x_4661:
[----:B-----5:R3:W-:Y:S02]  /*11940*/  STS.128 [R64+0x1000], R32 ;  /* 0x0010002040007388 */ /* 0x0207e40000000c00 */
.L_x_4660:
[----:B------:R-:W-:Y:S05]  /*11950*/  BSYNC.RECONVERGENT B1 ;  /* 0x0000000000017941 */ /* 0x000fea0003800200 */
.L_x_4659:
        /* <DEDUP_REMOVED lines=83> */
.L_x_4664:
[----:B------:R-:W-:Y:S05]  /*11e90*/  BSYNC.RECONVERGENT B0 ;  /* 0x0000000000007941 */ /* 0x000fea0003800200 */
.L_x_4663:
[----:B-----5:R3:W-:Y:S02]  /*11ea0*/  STS.128 [R64+0x3000], R32 ;  /* 0x0030002040007388 */ /* 0x0207e40000000c00 */
.L_x_4658:
[----:B------:R-:W-:Y:S05]  /*11eb0*/  BSYNC.RECONVERGENT B2 ;  /* 0x0000000000027941 */ /* 0x000fea0003800200 */
.L_x_4657:
        /* <DEDUP_REMOVED lines=91> */
.L_x_4668:
[----:B------:R-:W-:Y:S05]  /*12470*/  BSYNC.RECONVERGENT B0 ;  /* 0x0000000000007941 */ /* 0x000fea0003800200 */
.L_x_4667:
[----:B-----5:R1:W-:Y:S02]  /*12480*/  STS.128 [R64+0x1800], R32 ;  /* 0x0018002040007388 */ /* 0x0203e40000000c00 */
.L_x_4666:
[----:B------:R-:W-:Y:S05]  /*12490*/  BSYNC.RECONVERGENT B1 ;  /* 0x0000000000017941 */ /* 0x000fea0003800200 */
.L_x_4665:
        /* <DEDUP_REMOVED lines=83> */
.L_x_4670:
[----:B------:R-:W-:Y:S05]  /*129d0*/  BSYNC.RECONVERGENT B0 ;  /* 0x0000000000007941 */ /* 0x000fea0003800200 */
.L_x_4669:
[----:B-----5:R1:W-:Y:S02]  /*129e0*/  STS.128 [R64+0x3800], R32 ;  /* 0x0038002040007388 */ /* 0x0203e40000000c00 */
.L_x_4609:
[----:B------:R-:W-:Y:S05]  /*129f0*/  BSYNC.RECONVERGENT B3 ;  /* 0x0000000000037941 */ /* 0x000fea0003800200 */
.L_x_4601:
        /* <DEDUP_REMOVED lines=12> */
[--C-:B------:R-:W-:Y:S01]  /*12ac0*/  @!P2 IMAD.MOV.U32 R6, RZ, RZ, R222.reuse ;  /* 0x000000ffff06a224 */ /* 0x100fe200078e00de */
        /* <DEDUP_REMOVED lines=12> */
.L_x_4672:
[----:B------:R-:W-:Y:S05]  /*12b90*/  BSYNC.RECONVERGENT B0 ;  /* 0x0000000000007941 */ /* 0x000fea0003800200 */
.L_x_4671:
        /* <DEDUP_REMOVED lines=18> */
.L_x_4674:
[----:B------:R-:W-:Y:S05]  /*12cc0*/  BSYNC.RECONVERGENT B0 ;  /* 0x0000000000007941 */ /* 0x000fea0003800200 */
.L_x_4673:
        /* <DEDUP_REMOVED lines=16> */
.L_x_4676:
[----:B------:R-:W-:Y:S05]  /*12dd0*/  BSYNC.RECONVERGENT B0 ;  /* 0x0000000000007941 */ /* 0x000fea0003800200 */
.L_x_4675:
        /* <DEDUP_REMOVED lines=18> */
.L_x_4678:
[----:B------:R-:W-:Y:S05]  /*12f00*/  BSYNC.RECONVERGENT B0 ;  /* 0x0000000000007941 */ /* 0x000fea0003800200 */
.L_x_4677:
        /* <DEDUP_REMOVED lines=20> */
.L_x_4680:
[----:B------:R-:W-:Y:S05]  /*13050*/  BSYNC.RECONVERGENT B0 ;  /* 0x0000000000007941 */ /* 0x000fea0003800200 */
.L_x_4679:
        /* <DEDUP_REMOVED lines=16> */
.L_x_4682:
[----:B------:R-:W-:Y:S05]  /*13160*/  BSYNC.RECONVERGENT B0 ;  /* 0x0000000000007941 */ /* 0x000fea0003800200 */
.L_x_4681:
        /* <DEDUP_REMOVED lines=19> */
.L_x_4684:
[----:B------:R-:W-:Y:S05]  /*132a0*/  BSYNC.RECONVERGENT B0 ;  /* 0x0000000000007941 */ /* 0x000fea0003800200 */
.L_x_4683:
        /* <DEDUP_REMOVED lines=17> */
.L_x_4686:
[----:B------:R-:W-:Y:S05]  /*133c0*/  BSYNC.RECONVERGENT B0 ;  /* 0x0000000000007941 */ /* 0x000fea0003800200 */
.L_x_4685:
        /* <DEDUP_REMOVED lines=34> */
.L_x_4688:
[----:B------:R2:W-:Y:S04]  /*135f0*/  STS.128 [R64+0xc000], RZ ;  /* 0x00c000ff40007388 */ /* 0x0005e80000000c00 */
[----:B------:R2:W-:Y:S02]  /*13600*/  STS.128 [R64+0x10000], RZ ;  /* 0x010000ff40007388 */ /* 0x0005e40000000c00 */
.L_x_4689:
[----:B------:R-:W-:Y:S05]  /*13610*/  BSYNC.RECONVERGENT B0 ;  /* 0x0000000000007941 */ /* 0x000fea0003800200 */
.L_x_4687:
        /* <DEDUP_REMOVED lines=27> */
.L_x_4691:
[----:B------:R-:W-:Y:S05]  /*137d0*/  BSYNC.RECONVERGENT B0 ;  /* 0x0000000000007941 */ /* 0x000fea0003800200 */
.L_x_4690:
        /* <DEDUP_REMOVED lines=18> */
.L_x_4693:
[----:B------:R-:W-:Y:S05]  /*13900*/  BSYNC.RECONVERGENT B0 ;  /* 0x0000000000007941 */ /* 0x000fea0003800200 */
.L_x_4692:
        /* <DEDUP_REMOVED lines=19> */
.L_x_4695:
[----:B------:R-:W-:Y:S05]  /*13a40*/  BSYNC.RECONVERGENT B0 ;  /* 0x0000000000007941 */ /* 0x000fea0003800200 */
.L_x_4694:
        /* <DEDUP_REMOVED lines=21> */
.L_x_4697:
[----:B------:R-:W-:Y:S05]  /*13ba0*/  BSYNC.RECONVERGENT B0 ;  /* 0x0000000000007941 */ /* 0x000fea0003800200 */
.L_x_4696:
        /* <DEDUP_REMOVED lines=18> */
.L_x_4699:
[----:B------:R-:W-:Y:S05]  /*13cd0*/  BSYNC.RECONVERGENT B0 ;  /* 0x0000000000007941 */ /* 0x000fea0003800200 */
.L_x_4698:
        /* <DEDUP_REMOVED lines=21> */
.L_x_4701:
[----:B------:R-:W-:Y:S05]  /*13e30*/  BSYNC.RECONVERGENT B0 ;  /* 0x0000000000007941 */ /* 0x000fea0003800200 */
.L_x_4700:
        /* <DEDUP_REMOVED lines=19> */
.L_x_4703:
[----:B------:R-:W-:Y:S05]  /*13f70*/  BSYNC.RECONVERGENT B0 ;  /* 0x0000000000007941 */ /* 0x000fea0003800200 */
.L_x_4702:
[----:B------:R-:W5:Y:S01]  /*13f80*/  S2UR UR6, SR_CgaCtaId ;  /* 0x00000000000679c3 */ /* 0x000f620000008800 */
[----:B---3--:R-:W-:Y:S01]  /*13f90*/  SHF.R.U32.HI R211, RZ, 0x1, R208 ;  /* 0x00000001ffd37819 */ /* 0x008fe200000116d0 */
[----:B------:R-:W-:Y:S01]  /*13fa0*/  UMOV UR7, 0x400 ;  /* 0x0000040000077882 */ /* 0x000fe20000000000 */
[C---:B------:R-:W-:Y:S01]  /*13fb0*/  SHF.L.U32 R121, R208.reuse, 0x6, RZ ;  /* 0x00000006d0797819 */ /* 0x040fe200000006ff */
[----:B------:R-:W3:Y:S01]  /*13fc0*/  LD.E R60, desc[UR4][R132.64+0x18c] ;  /* 0x00018c04843c7980 */ /* 0x000ee2000c101900 */
        /* <DEDUP_REMOVED lines=11> */
[----:B-----5:R-:W-:Y:S01]  /*14080*/  ULEA UR6, UR6, UR7, 0x18 ;  /* 0x0000000706067291 */ /* 0x020fe2000f8ec0ff */
[----:B------:R-:W-:-:S02]  /*14090*/  LOP3.LUT R65, R121, 0x400, RZ, 0xc0, !PT ;  /* 0x0000040079417812 */ /* 0x000fc400078ec0ff */
[----:B------:R-:W-:Y:S02]  /*140a0*/  LOP3.LUT R2, R3, R210, RZ, 0x3c, !PT ;  /* 0x000000d203027212 */ /* 0x000fe400078e3cff */
[----:B------:R-:W-:Y:S02]  /*140b0*/  LOP3.LUT R125, R125, R66, RZ, 0xfc, !PT ;  /* 0x000000427d7d7212 */ /* 0x000fe400078efcff */
[----:B------:R-:W-:Y:S02]  /*140c0*/  LEA R65, R2, R65, 0x1 ;  /* 0x0000004102417211 */ /* 0x000fe400078e08ff */
[----:B------:R-:W-:Y:S02]  /*140d0*/  LEA R125, R125, UR6, 0x1 ;  /* 0x000000067d7d7c11 */ /* 0x000fe4000f8e08ff */
[----:B------:R-:W-:Y:S01]  /*140e0*/  R2P PR, R208, 0x6 ;  /* 0x00000006d0007804 */ /* 0x000fe20000000000 */
[----:B------:R-:W-:Y:S01]  /*140f0*/  LDSM.16.M88.4 R36, [R65+UR6+0x4000] ;  /* 0x004000064124783b */ /* 0x000fe20008000200 */
[----:B------:R-:W-:-:S02]  /*14100*/  MOV R209, 0x20 ;  /* 0x0000002000d17802 */ /* 0x000fc40000000f00 */
[----:B------:R-:W-:Y:S01]  /*14110*/  IADD3 R3, PT, PT, R65, UR6, RZ ;  /* 0x0000000641037c10 */ /* 0x000fe2000fffe0ff */
[----:B------:R-:W1:Y:S01]  /*14120*/  LDSM.16.M88.4 R76, [R125] ;  /* 0x000000007d4c783b */ /* 0x000e620000000200 */
[----:B------:R-:W-:-:S03]  /*14130*/  SEL R124, R209, 0xffffffe0, !P1 ;  /* 0xffffffe0d17c7807 */ /* 0x000fc60004800000 */
[----:B------:R-:W5:Y:S01]  /*14140*/  LDSM.16.M88.4 R28, [R65+UR6+0x4800] ;  /* 0x00480006411c783b */ /* 0x000f620008000200 */
[-C--:B------:R-:W-:Y:S02]  /*14150*/  IADD3 R120, PT, PT, R125, R124.reuse, RZ ;  /* 0x0000007c7d787210 */ /* 0x080fe40007ffe0ff */
[----:B------:R-:W-:Y:S01]  /*14160*/  IADD3 R2, PT, PT, R3, R124, RZ ;  /* 0x0000007c03027210 */ /* 0x000fe20007ffe0ff */
[----:B------:R-:W-:Y:S04]  /*14170*/  LDSM.16.M88.4 R20, [R65+UR6+0x5000] ;  /* 0x005000064114783b */ /* 0x000fe80008000200 */
[----:B------:R-:W-:Y:S04]  /*14180*/  LDSM.16.M88.4 R112, [R120] ;  /* 0x000000007870783b */ /* 0x000fe80000000200 */
[----:B------:R-:W2:Y:S04]  /*14190*/  LDSM.16.M88.4 R56, [R2+0x4000] ;  /* 0x004000000238783b */ /* 0x000ea80000000200 */
[----:B------:R-:W4:Y:S04]  /*141a0*/  LDSM.16.M88.4 R12, [R65+UR6+0x5800] ;  /* 0x00580006410c783b */ /* 0x000f280008000200 */
[----:B------:R-:W4:Y:S04]  /*141b0*/  LDSM.16.M88.4 R4, [R65+UR6+0x6000] ;  /* 0x006000064104783b */ /* 0x000f280008000200 */
[----:B------:R-:W4:Y:S04]  /*141c0*/  LDSM.16.M88.4 R92, [R65+UR6+0x6800] ;  /* 0x00680006415c783b */ /* 0x000f280008000200 */
[----:B------:R-:W4:Y:S04]  /*141d0*/  LDSM.16.M88.4 R84, [R65+UR6+0x7000] ;  /* 0x007000064154783b */ /* 0x000f280008000200 */
[----:B------:R-:W4:Y:S01]  /*141e0*/  LDSM.16.M88.4 R44, [R65+UR6+0x7800] ;  /* 0x00780006412c783b */ /* 0x000f220008000200 */
[C---:B-1----:R-:W-:Y:S03]  /*141f0*/  HMMA.16816.F32 R40, R76.reuse, R36, RZ ;  /* 0x000000244c28723c */ /* 0x042fe600000018ff */
[----:B------:R-:W1:Y:S04]  /*14200*/  LDSM.16.M88.4 R52, [R2+0x4800] ;  /* 0x004800000234783b */ /* 0x000e680000000200 */
[----:B------:R-:W1:Y:S01]  /*14210*/  LDSM.16.M88.4 R48, [R2+0x5000] ;  /* 0x005000000230783b */ /* 0x000e620000000200 */
[C---:B------:R-:W-:Y:S03]  /*14220*/  HMMA.16816.F32 R36, R76.reuse, R38, RZ ;  /* 0x000000264c24723c */ /* 0x040fe600000018ff */
[----:B------:R-:W-:Y:S04]  /*14230*/  LDSM.16.M88.4 R100, [R2+0x7800] ;  /* 0x007800000264783b */ /* 0x000fe80000000200 */
[----:B------:R-:W-:Y:S01]  /*14240*/  LDSM.16.M88.4 R116, [R2+0x6000] ;  /* 0x006000000274783b */ /* 0x000fe20000000200 */
[----:B-----5:R-:W-:Y:S03]  /*14250*/  HMMA.16816.F32 R32, R76, R28, RZ ;  /* 0x0000001c4c20723c */ /* 0x020fe600000018ff */
[----:B------:R-:W-:Y:S04]  /*14260*/  LDSM.16.M88.4 R108, [R2+0x6800] ;  /* 0x00680000026c783b */ /* 0x000fe80000000200 */
[----:B------:R-:W-:Y:S01]  /*14270*/  LDSM.16.M88.4 R104, [R2+0x7000] ;  /* 0x007000000268783b */ /* 0x000fe20000000200 */
[----:B--2---:R-:W-:Y:S01]  /*14280*/  HMMA.16816.F32 R40, R112, R56, R40 ;  /* 0x000000387028723c */ /* 0x004fe20000001828 */
[----:B------:R-:W-:-:S04]  /*14290*/  MOV R56, 0x40 ;  /* 0x0000004000387802 */ /* 0x000fc80000000f00 */
[----:B------:R-:W-:-:S03]  /*142a0*/  SEL R56, R56, 0xffffffc0, !P2 ;  /* 0xffffffc038387807 */ /* 0x000fc60005000000 */
[----:B------:R-:W-:Y:S03]  /*142b0*/  HMMA.16816.F32 R24, R76, R20, RZ ;  /* 0x000000144c18723c */ /* 0x000fe600000018ff */
[-C--:B------:R-:W-:Y:S02]  /*142c0*/  IADD3 R123, PT, PT, R125, R56.reuse, RZ ;  /* 0x000000387d7b7210 */ /* 0x080fe40007ffe0ff */
[----:B------:R-:W-:-:S03]  /*142d0*/  IADD3 R3, PT, PT, R3, R56, RZ ;  /* 0x0000003803037210 */ /* 0x000fc60007ffe0ff */
[----:B------:R-:W-:Y:S01]  /*142e0*/  LDSM.16.M88.4 R72, [R123] ;  /* 0x000000007b48783b */ /* 0x000fe20000000200 */
        /* <DEDUP_REMOVED lines=39> */
[----:B------:R-:W-:Y:S03]  /*14560*/  HMMA.16816.F32 R84, R112, R106, R84 ;  /* 0x0000006a7054723c */ /* 0x000fe60000001854 */
[C---:B------:R-:W-:Y:S01]  /*14570*/  IADD3 R116, PT, PT, R124.reuse, R123, RZ ;  /* 0x0000007b7c747210 */ /* 0x040fe20007ffe0ff */
[----:B------:R-:W-:Y:S01]  /*14580*/  LDSM.16.M88.4 R104, [R125+0x2000] ;  /* 0x002000007d68783b */ /* 0x000fe20000000200 */
[----:B------:R-:W-:-:S03]  /*14590*/  IADD3 R67, PT, PT, R124, R3, RZ ;  /* 0x000000037c437210 */ /* 0x000fc60007ffe0ff */
[C---:B-1----:R-:W-:Y:S08]  /*145a0*/  HMMA.16816.F32 R24, R72.reuse, R52, R24 ;  /* 0x000000344818723c */ /* 0x042ff00000001818 */
[C---:B------:R-:W-:Y:S01]  /*145b0*/  HMMA.16816.F32 R20, R72.reuse, R54, R20 ;  /* 0x000000364814723c */ /* 0x040fe20000001814 */
[----:B------:R-:W-:Y:S07]  /*145c0*/  LDSM.16.M88.4 R52, [R116] ;  /* 0x000000007434783b */ /* 0x000fee0000000200 */
[C---:B-----5:R-:W-:Y:S08]  /*145d0*/  HMMA.16816.F32 R16, R72.reuse, R48, R16 ;  /* 0x000000304810723c */ /* 0x060ff00000001810 */
        /* <DEDUP_REMOVED lines=14> */
[----:B------:R-:W5:Y:S03]  /*146c0*/  LDSM.16.M88.4 R100, [R65+UR6+0x8000] ;  /* 0x008000064164783b */ /* 0x000f660008000200 */
        /* <DEDUP_REMOVED lines=16> */
[C---:B-----5:R-:W-:Y:S01]  /*147d0*/  HMMA.16816.F32 R112, R104.reuse, R100, R40 ;  /* 0x000000646870723c */ /* 0x060fe20000001828 */
[----:B------:R-:W5:Y:S07]  /*147e0*/  LDSM.16.M88.4 R40, [R3+0x8000] ;  /* 0x008000000328783b */ /* 0x000f6e0000000200 */
        /* <DEDUP_REMOVED lines=15> */
[C---:B-----5:R-:W-:Y:S08]  /*148e0*/  HMMA.16816.F32 R112, R72.reuse, R40, R112 ;  /* 0x000000284870723c */ /* 0x060ff00000001870 */
        /* <DEDUP_REMOVED lines=25> */
[----:B------:R-:W3:Y:S02]  /*14a80*/  LDSM.16.M88.4 R16, [R65+UR6+0xa800] ;  /* 0x00a800064110783b */ /* 0x000ee40008000200 */
        /* <DEDUP_REMOVED lines=13> */
[----:B-----5:R-:W5:Y:S01]  /*14b60*/  LDSM.16.M88.4 R36, [R3+0x9800] ;  /* 0x009800000324783b */ /* 0x020f620000000200 */
[C---:B-1----:R-:W-:Y:S08]  /*14b70*/  HMMA.16816.F32 R100, R56.reuse, R24, R100 ;  /* 0x000000183864723c */ /* 0x042ff00000001864 */
[----:B------:R-:W-:Y:S01]  /*14b80*/  HMMA.16816.F32 R20, R56, R26, R20 ;  /* 0x0000001a3814723c */ /* 0x000fe20000001814 */
[----:B------:R-:W1:Y:S07]  /*14b90*/  LDSM.16.M88.4 R24, [R3+0xa000] ;  /* 0x00a000000318783b */ /* 0x000e6e0000000200 */
[C---:B--2---:R-:W-:Y:S08]  /*14ba0*/  HMMA.16816.F32 R12, R68.reuse, R34, R12 ;  /* 0x00000022440c723c */ /* 0x044ff0000000180c */
[----:B------:R-:W-:Y:S03]  /*14bb0*/  HMMA.16816.F32 R52, R68, R32, R52 ;  /* 0x000000204434723c */ /* 0x000fe60000001834 */
[-C--:B------:R-:W-:Y:S01]  /*14bc0*/  FMUL.FTZ R28, R28, R60.reuse ;  /* 0x0000003c1c1c7220 */ /* 0x080fe20000410000 */
[-C--:B------:R-:W-:Y:S01]  /*14bd0*/  FMUL.FTZ R29, R29, R60.reuse ;  /* 0x0000003c1d1d7220 */ /* 0x080fe20000410000 */
[-C--:B------:R-:W-:Y:S01]  /*14be0*/  FMUL.FTZ R30, R30, R60.reuse ;  /* 0x0000003c1e1e7220 */ /* 0x080fe20000410000 */
[-C--:B------:R-:W-:Y:S01]  /*14bf0*/  FMUL.FTZ R31, R31, R60.reuse ;  /* 0x0000003c1f1f7220 */ /* 0x080fe20000410000 */
[----:B------:R-:W-:Y:S01]  /*14c00*/  LDSM.16.M88.4 R32, [R67+0xa000] ;  /* 0x00a000004320783b */ /* 0x000fe20000000200 */
[C---:B---3--:R-:W-:Y:S08]  /*14c10*/  HMMA.16816.F32 R96, R104.reuse, R16, R96 ;  /* 0x000000106860723c */ /* 0x048ff00000001860 */
[----:B------:R-:W-:Y:S01]  /*14c20*/  HMMA.16816.F32 R92, R104, R18, R92 ;  /* 0x00000012685c723c */ /* 0x000fe2000000185c */
[----:B------:R-:W2:Y:S02]  /*14c30*/  LDSM.16.M88.4 R16, [R2+0xa800] ;  /* 0x00a800000210783b */ /* 0x000ea40000000200 */
[-C--:B------:R-:W-:Y:S01]  /*14c40*/  FMUL.FTZ R47, R51, R60.reuse ;  /* 0x0000003c332f7220 */ /* 0x080fe20000410000 */
[----:B------:R-:W3:Y:S04]  /*14c50*/  MUFU.TANH R135, R29 ;  /* 0x0000001d00877308 */ /* 0x000ee80000002400 */
[----:B-----5:R-:W-:Y:S04]  /*14c60*/  HMMA.16816.F32 R12, R72, R38, R12 ;  /* 0x00000026480c723c */ /* 0x020fe8000000180c */
[----:B------:R-:W1:Y:S04]  /*14c70*/  MUFU.TANH R51, R28 ;  /* 0x0000001c00337308 */ /* 0x000e680000002400 */
[----:B------:R-:W-:Y:S04]  /*14c80*/  HMMA.16816.F32 R4, R68, R10, R4 ;  /* 0x0000000a4404723c */ /* 0x000fe80000001804 */
[----:B------:R-:W1:Y:S04]  /*14c90*/  MUFU.TANH R137, R30 ;  /* 0x0000001e00897308 */ /* 0x000e680000002400 */
[----:B------:R-:W-:Y:S04]  /*14ca0*/  HMMA.16816.F32 R52, R72, R36, R52 ;  /* 0x000000244834723c */ /* 0x000fe80000001834 */
[----:B------:R5:W1:Y:S04]  /*14cb0*/  MUFU.TANH R139, R31 ;  /* 0x0000001f008b7308 */ /* 0x000a680000002400 */
[----:B------:R-:W-:Y:S01]  /*14cc0*/  HMMA.16816.F32 R108, R68, R8, R108 ;  /* 0x00000008446c723c */ /* 0x000fe2000000186c */
[----:B------:R-:W4:Y:S04]  /*14cd0*/  LDSM.16.M88.4 R8, [R3+0xa800] ;  /* 0x00a800000308783b */ /* 0x000f280000000200 */
[----:B-----5:R-:W5:Y:S01]  /*14ce0*/  LDSM.16.M88.4 R28, [R65+UR6+0xb000] ;  /* 0x00b00006411c783b */ /* 0x020f620008000200 */
        /* <DEDUP_REMOVED lines=14> */
[----:B---3--:R2:W3:Y:S04]  /*14dd0*/  LDSM.16.M88.4 R20, [R65+UR6+0xb800] ;  /* 0x00b800064114783b */ /* 0x0084e80008000200 */
[-C--:B------:R-:W-:Y:S01]  /*14de0*/  FMUL.FTZ R12, R12, R60.reuse ;  /* 0x0000003c0c0c7220 */ /* 0x080fe20000410000 */
[----:B------:R-:W-:-:S02]  /*14df0*/  FMUL.FTZ R13, R13, R60 ;  /* 0x0000003c0d0d7220 */ /* 0x000fc40000410000 */
[C---:B------:R-:W-:Y:S05]  /*14e00*/  HMMA.16816.F32 R4, R56.reuse, R34, R4 ;  /* 0x000000223804723c */ /* 0x040fea0000001804 */
[-C--:B------:R-:W-:Y:S01]  /*14e10*/  FMUL.FTZ R151, R14, R60.reuse ;  /* 0x0000003c0e977220 */ /* 0x080fe20000410000 */
[----:B------:R-:W1:Y:S01]  /*14e20*/  MUFU.TANH R149, R12 ;  /* 0x0000000c00957308 */ /* 0x000e620000002400 */
[-C--:B------:R-:W-:Y:S01]  /*14e30*/  FMUL.FTZ R153, R15, R60.reuse ;  /* 0x0000003c0f997220 */ /* 0x080fe20000410000 */
[----:B------:R-:W-:Y:S06]  /*14e40*/  HMMA.16816.F32 R108, R56, R32, R108 ;  /* 0x00000020386c723c */ /* 0x000fec000000186c */
[----:B------:R2:W1:Y:S02]  /*14e50*/  MUFU.TANH R33, R13 ;  /* 0x0000000d00217308 */ /* 0x0004640000002400 */
[----:B----4-:R-:W-:Y:S08]  /*14e60*/  HMMA.16816.F32 R96, R72, R8, R96 ;  /* 0x000000084860723c */ /* 0x010ff00000001860 */
[C---:B-----5:R-:W-:Y:S01]  /*14e70*/  HMMA.16816.F32 R88, R104.reuse, R28, R88 ;  /* 0x0000001c6858723c */ /* 0x060fe20000001858 */
[----:B--2---:R-:W2:Y:S07]  /*14e80*/  LDSM.16.M88.4 R12, [R2+0xb000] ;  /* 0x00b00000020c783b */ /* 0x004eae0000000200 */
[----:B------:R-:W-:Y:S01]  /*14e90*/  HMMA.16816.F32 R84, R104, R30, R84 ;  /* 0x0000001e6854723c */ /* 0x000fe20000001854 */
[----:B------:R-:W4:Y:S02]  /*14ea0*/  LDSM.16.M88.4 R28, [R2+0xb800] ;  /* 0x00b80000021c783b */ /* 0x000f240000000200 */
[-C--:B------:R-:W-:Y:S01]  /*14eb0*/  FMUL.FTZ R4, R4, R60.reuse ;  /* 0x0000003c04047220 */ /* 0x080fe20000410000 */
[-C--:B------:R-:W-:Y:S01]  /*14ec0*/  FMUL.FTZ R5, R5, R60.reuse ;  /* 0x0000003c05057220 */ /* 0x080fe20000410000 */
[-C--:B------:R-:W-:Y:S01]  /*14ed0*/  FMUL.FTZ R65, R109, R60.reuse ;  /* 0x0000003c6d417220 */ /* 0x080fe20000410000 */
[-C--:B------:R-:W-:Y:S01]  /*14ee0*/  FMUL.FTZ R109, R111, R60.reuse ;  /* 0x0000003c6f6d7220 */ /* 0x080fe20000410000 */
[-C--:B------:R-:W-:Y:S01]  /*14ef0*/  FMUL.FTZ R157, R7, R60.reuse ;  /* 0x0000003c079d7220 */ /* 0x080fe20000410000 */
[----:B------:R-:W1:Y:S01]  /*14f00*/  MUFU.TANH R111, R4 ;  /* 0x00000004006f7308 */ /* 0x000e620000002400 */
[----:B------:R-:W-:Y:S01]  /*14f10*/  HMMA.16816.F32 R92, R68, R18, R92 ;  /* 0x00000012445c723c */ /* 0x000fe2000000185c */
[----:B------:R-:W5:Y:S07]  /*14f20*/  LDSM.16.M88.4 R16, [R3+0xb000] ;  /* 0x00b000000310783b */ /* 0x000f6e0000000200 */
[----:B---3--:R-:W-:Y:S05]  /*14f30*/  HMMA.16816.F32 R80, R104, R20, R80 ;  /* 0x000000146850723c */ /* 0x008fea0000001850 */
[----:B------:R-:W-:-:S03]  /*14f40*/  FMUL.FTZ R21, R6, R60 ;  /* 0x0000003c06157220 */ /* 0x000fc60000410000 */
        /* <DEDUP_REMOVED lines=9> */
[C---:B----4-:R-:W-:Y:S03]  /*14fe0*/  HMMA.16816.F32 R80, R68.reuse, R28, R80 ;  /* 0x0000001c4450723c */ /* 0x050fe60000001850 */
[-C--:B------:R-:W-:Y:S01]  /*14ff0*/  FMUL.FTZ R43, R53, R60.reuse ;  /* 0x0000003c352b7220 */ /* 0x080fe20000410000 */
[-C--:B------:R-:W-:Y:S01]  /*15000*/  FMUL.FTZ R113, R113, R60.reuse ;  /* 0x0000003c71717220 */ /* 0x080fe20000410000 */
[-C--:B------:R-:W-:Y:S01]  /*15010*/  FMUL.FTZ R115, R115, R60.reuse ;  /* 0x0000003c73737220 */ /* 0x080fe20000410000 */
[-C--:B------:R-:W-:Y:S01]  /*15020*/  FMUL.FTZ R49, R49, R60.reuse ;  /* 0x0000003c31317220 */ /* 0x080fe20000410000 */
[-C--:B------:R-:W-:Y:S01]  /*15030*/  FMUL.FTZ R101, R101, R60.reuse ;  /* 0x0000003c65657220 */ /* 0x080fe20000410000 */
[-C--:B------:R-:W-:Y:S01]  /*15040*/  FMUL.FTZ R37, R102, R60.reuse ;  /* 0x0000003c66257220 */ /* 0x080fe20000410000 */
[-C--:B------:R-:W-:Y:S01]  /*15050*/  FMUL.FTZ R103, R103, R60.reuse ;  /* 0x0000003c67677220 */ /* 0x080fe20000410000 */
[----:B------:R-:W-:Y:S03]  /*15060*/  HMMA.16816.F32 R76, R68, R30, R76 ;  /* 0x0000001e444c723c */ /* 0x000fe6000000184c */
[-C--:B------:R-:W-:Y:S01]  /*15070*/  FMUL.FTZ R55, R55, R60.reuse ;  /* 0x0000003c37377220 */ /* 0x080fe20000410000 */
[-C--:B------:R-:W-:Y:S01]  /*15080*/  FMUL.FTZ R35, R110, R60.reuse ;  /* 0x0000003c6e237220 */ /* 0x080fe20000410000 */
[-C--:B------:R-:W-:Y:S01]  /*15090*/  FMUL.FTZ R112, R112, R60.reuse ;  /* 0x0000003c70707220 */ /* 0x080fe20000410000 */
[-C--:B------:R-:W-:Y:S01]  /*150a0*/  FMUL.FTZ R114, R114, R60.reuse ;  /* 0x0000003c72727220 */ /* 0x080fe20000410000 */
[-C--:B------:R-:W-:Y:S01]  /*150b0*/  FMUL.FTZ R48, R48, R60.reuse ;  /* 0x0000003c30307220 */ /* 0x080fe20000410000 */
[-C--:B------:R-:W-:Y:S01]  /*150c0*/  FMUL.FTZ R50, R50, R60.reuse ;  /* 0x0000003c32327220 */ /* 0x080fe20000410000 */
[-C--:B------:R-:W-:Y:S01]  /*150d0*/  FMUL.FTZ R100, R100, R60.reuse ;  /* 0x0000003c64647220 */ /* 0x080fe20000410000 */
[----:B-----5:R-:W-:Y:S05]  /*150e0*/  HMMA.16816.F32 R84, R72, R18, R84 ;  /* 0x000000124854723c */ /* 0x020fea0000001854 */
        /* <DEDUP_REMOVED lines=10> */
[C---:B--2---:R-:W-:Y:S08]  /*15190*/  HMMA.16816.F32 R76, R56.reuse, R14, R76 ;  /* 0x0000000e384c723c */ /* 0x044ff0000000184c */
[C---:B------:R-:W-:Y:S08]  /*151a0*/  HMMA.16816.F32 R92, R56.reuse, R26, R92 ;  /* 0x0000001a385c723c */ /* 0x040ff0000000185c */
[C---:B------:R-:W-:Y:S08]  /*151b0*/  HMMA.16816.F32 R88, R56.reuse, R8, R88 ;  /* 0x000000083858723c */ /* 0x040ff00000001858 */
        /* <DEDUP_REMOVED lines=88> */
.L_x_4707:
[----:B------:R-:W2:Y:S01]  /*15740*/  LD.E R31, desc[UR4][R132.64+0x170] ;  /* 0x00017004841f7980 */ /* 0x000ea2000c101900 */
[C---:B------:R-:W-:Y:S01]  /*15750*/  VIADD R10, R63.reuse, 0xffffff00 ;  /* 0xffffff003f0a7836 */ /* 0x040fe20000000000 */
[----:B------:R-:W-:Y:S02]  /*15760*/  IADD3 R2, PT, PT, R63, -0x80, RZ ;  /* 0xffffff803f027810 */ /* 0x000fe40007ffe0ff */
[----:B------:R-:W3:Y:S02]  /*15770*/  LD.E.64 R88, desc[UR4][R132.64+0x20] ;  /* 0x0000200484587980 */ /* 0x000ee4000c101b00 */
[----:B------:R-:W-:Y:S02]  /*15780*/  IABS R15, R2 ;  /* 0x00000002000f7213 */ /* 0x000fe40000000000 */
[-C--:B--2---:R-:W-:Y:S02]  /*15790*/  IABS R6, R31.reuse ;  /* 0x0000001f00067213 */ /* 0x084fe40000000000 */
[----:B------:R-:W-:-:S02]  /*157a0*/  IABS R4, R31 ;  /* 0x0000001f00047213 */ /* 0x000fc40000000000 */
[----:B------:R-:W1:Y:S01]  /*157b0*/  I2F.RP R8, R6 ;  /* 0x0000000600087306 */ /* 0x000e620000209400 */
[----:B------:R-:W-:Y:S02]  /*157c0*/  LOP3.LUT R2, R2, R31, RZ, 0x3c, !PT ;  /* 0x0000001f02027212 */ /* 0x000fe400078e3cff */
[----:B------:R-:W-:Y:S02]  /*157d0*/  IADD3 R4, PT, PT, RZ, -R4, RZ ;  /* 0x80000004ff047210 */ /* 0x000fe40007ffe0ff */
        /* <DEDUP_REMOVED lines=51> */
.L_x_4708:
[----:B------:R-:W-:Y:S05]  /*15b10*/  BSYNC.RECONVERGENT B0 ;  /* 0x0000000000007941 */ /* 0x000fea0003800200 */
.L_x_4706:
[----:B------:R-:W-:Y:S01]  /*15b20*/  ISETP.GE.AND P1, PT, R210, R231, PT ;  /* 0x000000e7d200720c */ /* 0x000fe20003f26270 */
[----:B------:R-:W-:Y:S01]  /*15b30*/  IMAD.SHL.U32 R3, R218, 0x20, RZ ;  /* 0x00000020da037824 */ /* 0x000fe200078e00ff */
[----:B------:R-:W-:-:S04]  /*15b40*/  LOP3.LUT R2, R210, 0x40, RZ, 0xfc, !PT ;  /* 0x00000040d2027812 */ /* 0x000fc800078efcff */
[----:B------:R-:W-:Y:S02]  /*15b50*/  ISETP.GE.AND P0, PT, R2, R231, PT ;  /* 0x000000e70200720c */ /* 0x000fe40003f06270 */
[----:B------:R-:W-:Y:S02]  /*15b60*/  SHF.L.U64.HI R2, R218, 0x5, R219 ;  /* 0x00000005da027819 */ /* 0x000fe400000102db */
[----:B------:R-:W-:-:S03]  /*15b70*/  IADD3 R14, P3, PT, R3, R222, RZ ;  /* 0x000000de030e7210 */ /* 0x000fc60007f7e0ff */
[----:B------:R-:W-:Y:S02]  /*15b80*/  @!P1 IMAD.MOV.U32 R216, RZ, RZ, R222 ;  /* 0x000000ffffd89224 */ /* 0x000fe400078e00de */
[----:B------:R-:W-:Y:S01]  /*15b90*/  IMAD.X R15, R2, 0x1, R217, P3 ;  /* 0x00000001020f7824 */ /* 0x000fe200018e06d9 */
[-C--:B------:R-:W-:Y:S02]  /*15ba0*/  IADD3 R92, P3, PT, R14, R3.reuse, RZ ;  /* 0x000000030e5c7210 */ /* 0x080fe40007f7e0ff */
[----:B------:R-:W-:Y:S01]  /*15bb0*/  @!PT LDS RZ, [RZ] ;  /* 0x00000000fffff984 */ /* 0x000fe20000000800 */
[----:B------:R-:W-:Y:S01]  /*15bc0*/  @!PT LDS RZ, [RZ] ;  /* 0x00000000fffff984 */ /* 0x000fe20000000800 */
[----:B------:R-:W-:Y:S01]  /*15bd0*/  @!PT LDS RZ, [RZ] ;  /* 0x00000000fffff984 */ /* 0x000fe20000000800 */
[----:B------:R2:W-:Y:S03]  /*15be0*/  @!P1 LDGSTS.E.BYPASS.LTC128B.128 [R64+0x4000], desc[UR4][R216.64] ;  /* 0x04000000d8409fae */ /* 0x0005e6000b981a04 */
[--C-:B------:R-:W-:Y:S01]  /*15bf0*/  IMAD.X R93, R15, 0x1, R2.reuse, P3 ;  /* 0x000000010f5d7824 */ /* 0x100fe200018e0602 */
[-C--:B------:R-:W-:Y:S01]  /*15c00*/  IADD3 R90, P3, PT, R92, R3.reuse, RZ ;  /* 0x000000035c5a7210 */ /* 0x080fe20007f7e0ff */
[----:B------:R3:W-:Y:S04]  /*15c10*/  @P1 STS.128 [R64+0x4000], RZ ;  /* 0x004000ff40001388 */ /* 0x0007e80000000c00 */
[----:B------:R-:W-:Y:S01]  /*15c20*/  IMAD.X R91, R93, 0x1, R2, P3 ;  /* 0x000000015d5b7824 */ /* 0x000fe200018e0602 */
[----:B------:R-:W-:-:S05]  /*15c30*/  IADD3 R88, P3, PT, R90, R3, RZ ;  /* 0x000000035a587210 */ /* 0x000fca0007f7e0ff */
[----:B------:R-:W-:Y:S01]  /*15c40*/  IMAD.X R89, R91, 0x1, R2, P3 ;  /* 0x000000015b597824 */ /* 0x000fe200018e0602 */
[----:B-1----:R-:W-:-:S04]  /*15c50*/  IADD3 R78, P3, PT, R88, R3, RZ ;  /* 0x00000003584e7210 */ /* 0x002fc80007f7e0ff */
[----:B------:R-:W-:Y:S01]  /*15c60*/  IADD3 R30, P4, PT, R78, R3, RZ ;  /* 0x000000034e1e7210 */ /* 0x000fe20007f9e0ff */
[----:B------:R-:W-:-:S04]  /*15c70*/  IMAD.X R79, R89, 0x1, R2, P3 ;  /* 0x00000001594f7824 */ /* 0x000fc800018e0602 */
[----:B------:R-:W-:Y:S01]  /*15c80*/  IMAD.X R31, R79, 0x1, R2, P4 ;  /* 0x000000014f1f7824 */ /* 0x000fe200020e0602 */
[----:B--2---:R-:W-:-:S05]  /*15c90*/  @!P0 MOV R216, R222 ;  /* 0x000000de00d88202 */ /* 0x004fca0000000f00 */
        /* <DEDUP_REMOVED lines=26> */
[----:B--2---:R-:W-:Y:S01]  /*15e40*/  IADD3 R92, P3, PT, R30, R3, RZ ;  /* 0x000000031e5c7210 */ /* 0x004fe20007f7e0ff */
        /* <DEDUP_REMOVED lines=59> */
.L_x_4705:
[----:B------:R-:W-:Y:S05]  /*16200*/  BSYNC.RECONVERGENT B1 ;  /* 0x0000000000017941 */ /* 0x000fea0003800200 */
.L_x_4704:
[----:B---3--:R-:W-:Y:S01]  /*16210*/  SHF.R.U32.HI R2, RZ, 0x2, R208 ;  /* 0x00000002ff027819 */ /* 0x008fe200000116d0 */
        /* <DEDUP_REMOVED lines=15> */
[C---:B------:R-:W-:Y:S01]  /*16310*/  IMAD.IADD R24, R4.reuse, 0x1, -R163 ;  /* 0x0000000104187824 */ /* 0x040fe200078e0aa3 */
[----:B------:R-:W-:Y:S01]  /*16320*/  ISETP.GE.AND P3, PT, R79, R62, PT ;  /* 0x0000003e4f00720c */ /* 0x000fe20003f66270 */
[C---:B------:R-:W-:Y:S01]  /*16330*/  IMAD.IADD R16, R4.reuse, 0x1, -R177 ;  /* 0x0000000104107824 */ /* 0x040fe200078e0ab1 */
[----:B------:R-:W-:Y:S01]  /*16340*/  IABS R10, R10 ;  /* 0x0000000a000a7213 */ /* 0x000fe20000000000 */
[----:B------:R-:W-:Y:S01]  /*16350*/  IMAD.IADD R6, R4, 0x1, -R79 ;  /* 0x0000000104067824 */ /* 0x000fe200078e0a4f */
[----:B------:R-:W-:Y:S01]  /*16360*/  IABS R24, R24 ;  /* 0x0000001800187213 */ /* 0x000fe20000000000 */
[C---:B------:R-:W-:Y:S01]  /*16370*/  VIADD R183, R63.reuse, 0x28 ;  /* 0x000000283fb77836 */ /* 0x040fe20000000000 */
[----:B------:R-:W-:Y:S01]  /*16380*/  I2FP.F32.S32 R10, R10 ;  /* 0x0000000a000a7245 */ /* 0x000fe20000201400 */
[C---:B------:R-:W-:Y:S01]  /*16390*/  VIADD R15, R63.reuse, 0x8 ;  /* 0x000000083f0f7836 */ /* 0x040fe20000000000 */
[----:B------:R-:W-:Y:S01]  /*163a0*/  I2FP.F32.S32 R24, R24 ;  /* 0x0000001800187245 */ /* 0x000fe20000201400 */
[C---:B------:R-:W-:Y:S01]  /*163b0*/  VIADD R181, R63.reuse, 0x29 ;  /* 0x000000293fb57836 */ /* 0x040fe20000000000 */
[----:B------:R-:W-:Y:S01]  /*163c0*/  IABS R16, R16 ;  /* 0x0000001000107213 */ /* 0x000fe20000000000 */
[----:B------:R-:W-:Y:S01]  /*163d0*/  FFMA.FTZ R91, -R0, R10, R125 ;  /* 0x0000000a005b7223 */ /* 0x000fe2000001017d */
[----:B------:R-:W-:-:S02]  /*163e0*/  VIADD R125, R63, 0x41 ;  /* 0x000000413f7d7836 */ /* 0x000fc40000000000 */
[----:B-1----:R-:W-:Y:S01]  /*163f0*/  FFMA.FTZ R147, -R0, R24, R147 ;  /* 0x0000001800937223 */ /* 0x002fe20000010193 */
[----:B------:R-:W-:Y:S01]  /*16400*/  IABS R6, R6 ;  /* 0x0000000600067213 */ /* 0x000fe20000000000 */
[C---:B------:R-:W-:Y:S01]  /*16410*/  IMAD.IADD R12, R4.reuse, 0x1, -R183 ;  /* 0x00000001040c7824 */ /* 0x040fe200078e0ab7 */
[----:B------:R-:W-:Y:S01]  /*16420*/  I2FP.F32.S32 R16, R16 ;  /* 0x0000001000107245 */ /* 0x000fe20000201400 */
[C---:B------:R-:W-:Y:S01]  /*16430*/  IMAD.IADD R24, R4.reuse, 0x1, -R125 ;  /* 0x0000000104187824 */ /* 0x040fe200078e0a7d */
[----:B------:R-:W-:Y:S01]  /*16440*/  I2FP.F32.S32 R6, R6 ;  /* 0x0000000600067245 */ /* 0x000fe20000201400 */
[C---:B------:R-:W-:Y:S01]  /*16450*/  VIADD R93, R63.reuse, 0x1 ;  /* 0x000000013f5d7836 */ /* 0x040fe20000000000 */
[----:B------:R-:W-:Y:S01]  /*16460*/  IABS R12, R12 ;  /* 0x0000000c000c7213 */ /* 0x000fe20000000000 */
[----:B------:R-:W-:Y:S01]  /*16470*/  IMAD.IADD R8, R4, 0x1, -R15 ;  /* 0x0000000104087824 */ /* 0x000fe200078e0a0f */
[----:B------:R-:W-:Y:S01]  /*16480*/  IABS R24, R24 ;  /* 0x0000001800187213 */ /* 0x000fe20000000000 */
[----:B------:R-:W-:-:S02]  /*16490*/  VIADD R161, R63, 0x31 ;  /* 0x000000313fa17836 */ /* 0x000fc40000000000 */
[----:B------:R-:W-:Y:S01]  /*164a0*/  FFMA.FTZ R16, -R0, R16, R141 ;  /* 0x0000001000107223 */ /* 0x000fe2000001018d */
[C---:B------:R-:W-:Y:S01]  /*164b0*/  IMAD.IADD R26, R4.reuse, 0x1, -R181 ;  /* 0x00000001041a7824 */ /* 0x040fe200078e0ab5 */
[----:B------:R-:W-:Y:S01]  /*164c0*/  I2FP.F32.S32 R24, R24 ;  /* 0x0000001800187245 */ /* 0x000fe20000201400 */
[----:B------:R-:W-:Y:S01]  /*164d0*/  IMAD.IADD R89, R4, 0x1, -R93 ;  /* 0x0000000104597824 */ /* 0x000fe200078e0a5d */
[----:B------:R-:W-:Y:S01]  /*164e0*/  IABS R8, R8 ;  /* 0x0000000800087213 */ /* 0x000fe20000000000 */
[----:B------:R-:W-:Y:S01]  /*164f0*/  VIADD R141, R63, 0x38 ;  /* 0x000000383f8d7836 */ /* 0x000fe20000000000 */
[----:B------:R-:W-:Y:S01]  /*16500*/  ISETP.GE.AND P5, PT, R15, R62, PT ;  /* 0x0000003e0f00720c */ /* 0x000fe20003fa6270 */
[----:B------:R-:W-:Y:S01]  /*16510*/  FFMA.FTZ R171, -R0, R24, R65 ;  /* 0x0000001800ab7223 */ /* 0x000fe20000010141 */
[----:B------:R-:W-:Y:S01]  /*16520*/  IMAD.IADD R10, R4, 0x1, -R161 ;  /* 0x00000001040a7824 */ /* 0x000fe200078e0aa1 */
[----:B------:R-:W2:Y:S01]  /*16530*/  LD.E R65, desc[UR4][R132.64+0xdc] ;  /* 0x0000dc0484417980 */ /* 0x000ea2000c101900 */
[----:B------:R-:W-:Y:S01]  /*16540*/  FFMA.FTZ R15, -R0, R6, R129 ;  /* 0x00000006000f7223 */ /* 0x000fe20000010181 */
[----:B------:R-:W-:Y:S01]  /*16550*/  IABS R26, R26 ;  /* 0x0000001a001a7213 */ /* 0x000fe20000000000 */
[----:B------:R-:W-:Y:S01]  /*16560*/  IMAD.IADD R6, R4, 0x1, -R141 ;  /* 0x0000000104067824 */ /* 0x000fe200078e0a8d */
[----:B------:R-:W-:Y:S01]  /*16570*/  I2FP.F32.S32 R12, R12 ;  /* 0x0000000c000c7245 */ /* 0x000fe20000201400 */
[C---:B------:R-:W-:Y:S01]  /*16580*/  VIADD R31, R63.reuse, 0x21 ;  /* 0x000000213f1f7836 */ /* 0x040fe20000000000 */
[----:B------:R-:W-:Y:S01]  /*16590*/  IABS R89, R89 ;  /* 0x0000005900597213 */ /* 0x000fe20000000000 */
[C---:B------:R-:W-:Y:S01]  /*165a0*/  VIADD R129, R63.reuse, 0x51 ;  /* 0x000000513f817836 */ /* 0x040fe20000000000 */
[----:B------:R-:W-:Y:S01]  /*165b0*/  I2FP.F32.S32 R8, R8 ;  /* 0x0000000800087245 */ /* 0x000fe20000201400 */
[C---:B------:R-:W-:Y:S01]  /*165c0*/  FFMA.FTZ R12, -R0.reuse, R12, R143 ;  /* 0x0000000c000c7223 */ /* 0x040fe2000001018f */
[----:B------:R-:W-:Y:S01]  /*165d0*/  IABS R10, R10 ;  /* 0x0000000a000a7213 */ /* 0x000fe20000000000 */
[C---:B------:R-:W-:Y:S01]  /*165e0*/  VIADD R143, R63.reuse, 0x40 ;  /* 0x000000403f8f7836 */ /* 0x040fe20000000000 */
[----:B------:R-:W-:Y:S01]  /*165f0*/  I2FP.F32.S32 R26, R26 ;  /* 0x0000001a001a7245 */ /* 0x000fe20000201400 */
[C---:B------:R-:W-:Y:S01]  /*16600*/  FFMA.FTZ R8, -R0.reuse, R8, R123 ;  /* 0x0000000800087223 */ /* 0x040fe2000001017b */
[----:B------:R-:W-:Y:S01]  /*16610*/  I2FP.F32.S32 R89, R89 ;  /* 0x0000005900597245 */ /* 0x000fe20000201400 */
[----:B------:R-:W-:Y:S01]  /*16620*/  VIADD R123, R63, 0x48 ;  /* 0x000000483f7b7836 */ /* 0x000fe20000000000 */
[----:B------:R-:W-:Y:S01]  /*16630*/  IABS R6, R6 ;  /* 0x0000000600067213 */ /* 0x000fe20000000000 */
[----:B------:R-:W-:Y:S01]  /*16640*/  FFMA.FTZ R41, -R0, R26, R41 ;  /* 0x0000001a00297223 */ /* 0x000fe20000010129 */
[----:B------:R-:W-:Y:S01]  /*16650*/  I2FP.F32.S32 R10, R10 ;  /* 0x0000000a000a7245 */ /* 0x000fe20000201400 */
[----:B------:R-:W-:Y:S01]  /*16660*/  IMAD.IADD R26, R4, 0x1, -R143 ;  /* 0x00000001041a7824 */ /* 0x000fe200078e0a8f */
[----:B------:R-:W-:Y:S01]  /*16670*/  I2FP.F32.S32 R6, R6 ;  /* 0x0000000600067245 */ /* 0x000fe20000201400 */
[----:B------:R-:W-:Y:S01]  /*16680*/  FFMA.FTZ R89, -R0, R89, R113 ;  /* 0x0000005900597223 */ /* 0x000fe20000010171 */
[----:B------:R-:W-:-:S02]  /*16690*/  IMAD.IADD R14, R4, 0x1, -R31 ;  /* 0x00000001040e7824 */ /* 0x000fc400078e0a1f */
[C---:B------:R-:W-:Y:S01]  /*166a0*/  FFMA.FTZ R225, -R0.reuse, R10, R43 ;  /* 0x0000000a00e17223 */ /* 0x040fe2000001012b */
[C---:B------:R-:W-:Y:S02]  /*166b0*/  VIADD R113, R63.reuse, 0x49 ;  /* 0x000000493f717836 */ /* 0x040fe40000000000 */
        /* <DEDUP_REMOVED lines=14> */
[----:B------:R-:W-:Y:S01]  /*167a0*/  I2FP.F32.S32 R10, R10 ;  /* 0x0000000a000a7245 */ /* 0x000fe20000201400 */
[----:B------:R-:W-:Y:S01]  /*167b0*/  IMAD.IADD R26, R4, 0x1, -R129 ;  /* 0x00000001041a7824 */ /* 0x000fe200078e0a81 */
[----:B------:R-:W-:Y:S01]  /*167c0*/  I2FP.F32.S32 R6, R6 ;  /* 0x0000000600067245 */ /* 0x000fe20000201400 */
[----:B------:R-:W-:Y:S01]  /*167d0*/  FFMA.FTZ R14, -R0, R14, R101 ;  /* 0x0000000e000e7223 */ /* 0x000fe20000010165 */
[----:B------:R-:W-:-:S02]  /*167e0*/  VIADD R101, R63, 0x58 ;  /* 0x000000583f657836 */ /* 0x000fc40000000000 */
[----:B------:R-:W-:Y:S01]  /*167f0*/  FFMA.FTZ R111, -R0, R10, R111 ;  /* 0x0000000a006f7223 */ /* 0x000fe2000001016f */
[----:B------:R-:W-:Y:S02]  /*16800*/  IMAD.IADD R10, R4, 0x1, -R99 ;  /* 0x00000001040a7824 */ /* 0x000fe400078e0a63 */
[----:B------:R-:W-:Y:S01]  /*16810*/  FFMA.FTZ R173, -R0, R6, R25 ;  /* 0x0000000600ad7223 */ /* 0x000fe20000010119 */
[----:B------:R-:W-:Y:S01]  /*16820*/  IABS R26, R26 ;  /* 0x0000001a001a7213 */ /* 0x000fe20000000000 */
[C---:B------:R-:W-:Y:S01]  /*16830*/  IMAD.IADD R24, R4.reuse, 0x1, -R101 ;  /* 0x0000000104187824 */ /* 0x040fe200078e0a65 */
[----:B------:R-:W-:Y:S01]  /*16840*/  ISETP.GE.AND P0, PT, R93, R62, PT ;  /* 0x0000003e5d00720c */ /* 0x000fe20003f06270 */
[C---:B------:R-:W-:Y:S01]  /*16850*/  IMAD.IADD R6, R4.reuse, 0x1, -R95 ;  /* 0x0000000104067824 */ /* 0x040fe200078e0a5f */
[----:B------:R-:W-:Y:S01]  /*16860*/  IABS R10, R10 ;  /* 0x0000000a000a7213 */ /* 0x000fe20000000000 */
[C---:B------:R-:W-:Y:S01]  /*16870*/  VIADD R193, R63.reuse, 0x18 ;  /* 0x000000183fc17836 */ /* 0x040fe20000000000 */
[----:B------:R-:W-:Y:S01]  /*16880*/  I2FP.F32.S32 R26, R26 ;  /* 0x0000001a001a7245 */ /* 0x000fe20000201400 */
[C---:B------:R-:W-:Y:S01]  /*16890*/  IMAD.IADD R22, R4.reuse, 0x1, -R195 ;  /* 0x0000000104167824 */ /* 0x040fe200078e0ac3 */
[----:B------:R-:W-:Y:S01]  /*168a0*/  IABS R24, R24 ;  /* 0x0000001800187213 */ /* 0x000fe20000000000 */
[----:B------:R-:W-:Y:S01]  /*168b0*/  IMAD.IADD R20, R4, 0x1, -R193 ;  /* 0x0000000104147824 */ /* 0x000fe200078e0ac1 */
        /* <DEDUP_REMOVED lines=8> */
[----:B------:R-:W-:-:S02]  /*16940*/  VIADD R10, R4, 0x8 ;  /* 0x00000008040a7836 */ /* 0x000fc40000000000 */
[C---:B------:R-:W-:Y:S01]  /*16950*/  FFMA.FTZ R189, -R0.reuse, R24, R29 ;  /* 0x0000001800bd7223 */ /* 0x040fe2000001011d */
[----:B------:R-:W-:Y:S01]  /*16960*/  IABS R26, R26 ;  /* 0x0000001a001a7213 */ /* 0x000fe20000000000 */
[----:B------:R-:W-:Y:S01]  /*16970*/  FFMA.FTZ R169, -R0, R6, R11 ;  /* 0x0000000600a97223 */ /* 0x000fe2000001010b */
[--C-:B------:R-:W-:Y:S01]  /*16980*/  IMAD.IADD R24, R4, 0x1, -R63.reuse ;  /* 0x0000000104187824 */ /* 0x100fe200078e0a3f */
[----:B------:R-:W-:Y:S01]  /*16990*/  IABS R22, R22 ;  /* 0x0000001600167213 */ /* 0x000fe20000000000 */
[C---:B------:R-:W-:Y:S01]  /*169a0*/  IMAD.IADD R6, R10.reuse, 0x1, -R63 ;  /* 0x000000010a067824 */ /* 0x040fe200078e0a3f */
[----:B------:R-:W-:Y:S01]  /*169b0*/  I2FP.F32.S32 R26, R26 ;  /* 0x0000001a001a7245 */ /* 0x000fe20000201400 */
[C---:B------:R-:W-:Y:S01]  /*169c0*/  IMAD.IADD R9, R10.reuse, 0x1, -R93 ;  /* 0x000000010a097824 */ /* 0x040fe200078e0a5d */
[----:B------:R-:W-:Y:S01]  /*169d0*/  IABS R24, R24 ;  /* 0x0000001800187213 */ /* 0x000fe20000000000 */
[----:B------:R-:W-:Y:S01]  /*169e0*/  IMAD.IADD R32, R10, 0x1, -R185 ;  /* 0x000000010a207824 */ /* 0x000fe200078e0ab9 */
[----:B------:R-:W-:Y:S01]  /*169f0*/  IABS R6, R6 ;  /* 0x0000000600067213 */ /* 0x000fe20000000000 */
[----:B------:R-:W-:Y:S01]  /*16a00*/  FFMA.FTZ R165, -R0, R26, R13 ;  /* 0x0000001a00a57223 */ /* 0x000fe2000001010d */
[----:B------:R-:W-:Y:S01]  /*16a10*/  IABS R9, R9 ;  /* 0x0000000900097213 */ /* 0x000fe20000000000 */
[----:B------:R-:W-:Y:S01]  /*16a20*/  IMAD.IADD R26, R10, 0x1, -R193 ;  /* 0x000000010a1a7824 */ /* 0x000fe200078e0ac1 */
[----:B------:R-:W-:Y:S01]  /*16a30*/  I2FP.F32.S32 R6, R6 ;  /* 0x0000000600067245 */ /* 0x000fe20000201400 */
[----:B------:R-:W-:Y:S01]  /*16a40*/  IMAD.IADD R18, R4, 0x1, -R179 ;  /* 0x0000000104127824 */ /* 0x000fe200078e0ab3 */
[----:B------:R-:W-:Y:S01]  /*16a50*/  I2FP.F32.S32 R24, R24 ;  /* 0x0000001800187245 */ /* 0x000fe20000201400 */
[----:B------:R-:W-:Y:S01]  /*16a60*/  VIADD R107, R63, 0x61 ;  /* 0x000000613f6b7836 */ /* 0x000fe20000000000 */
[----:B------:R-:W-:Y:S01]  /*16a70*/  IABS R32, R32 ;  /* 0x0000002000207213 */ /* 0x000fe20000000000 */
[C---:B------:R-:W-:Y:S01]  /*16a80*/  FFMA.FTZ R6, -R0.reuse, R6, R119 ;  /* 0x0000000600067223 */ /* 0x040fe20000010177 */
[----:B------:R-:W-:Y:S01]  /*16a90*/  IABS R20, R20 ;  /* 0x0000001400147213 */ /* 0x000fe20000000000 */
[----:B------:R-:W-:Y:S01]  /*16aa0*/  FFMA.FTZ R93, -R0, R24, R117 ;  /* 0x00000018005d7223 */ /* 0x000fe20000010175 */
[----:B------:R-:W-:Y:S01]  /*16ab0*/  I2FP.F32.S32 R28, R9 ;  /* 0x00000009001c7245 */ /* 0x000fe20000201400 */
[----:B------:R-:W-:Y:S01]  /*16ac0*/  IMAD.IADD R30, R10, 0x1, -R79 ;  /* 0x000000010a1e7824 */ /* 0x000fe200078e0a4f */
[----:B------:R-:W-:Y:S01]  /*16ad0*/  I2FP.F32.S32 R32, R32 ;  /* 0x0000002000207245 */ /* 0x000fe20000201400 */
[----:B------:R-:W-:Y:S01]  /*16ae0*/  IMAD.IADD R167, R4, 0x1, -R107 ;  /* 0x0000000104a77824 */ /* 0x000fe200078e0a6b */
[----:B------:R-:W-:Y:S01]  /*16af0*/  I2FP.F32.S32 R22, R22 ;  /* 0x0000001600167245 */ /* 0x000fe20000201400 */
[C---:B------:R-:W-:Y:S01]  /*16b00*/  FFMA.FTZ R28, -R0.reuse, R28, R115 ;  /* 0x0000001c001c7223 */ /* 0x040fe20000010173 */
[----:B------:R-:W-:Y:S01]  /*16b10*/  IABS R26, R26 ;  /* 0x0000001a001a7213 */ /* 0x000fe20000000000 */
[C---:B------:R-:W-:Y:S01]  /*16b20*/  FFMA.FTZ R45, -R0.reuse, R32, R45 ;  /* 0x00000020002d7223 */ /* 0x040fe2000001012d */
[----:B------:R-:W-:Y:S01]  /*16b30*/  I2FP.F32.S32 R20, R20 ;  /* 0x0000001400147245 */ /* 0x000fe20000201400 */
[C---:B------:R-:W-:Y:S01]  /*16b40*/  FFMA.FTZ R22, -R0.reuse, R22, R49 ;  /* 0x0000001600167223 */ /* 0x040fe20000010131 */
[----:B------:R-:W-:Y:S01]  /*16b50*/  I2FP.F32.S32 R26, R26 ;  /* 0x0000001a001a7245 */ /* 0x000fe20000201400 */
[C---:B------:R-:W-:Y:S01]  /*16b60*/  FFMA.FTZ R79, -R0.reuse, R24, R127 ;  /* 0x00000018004f7223 */ /* 0x040fe2000001017f */
[----:B------:R-:W-:Y:S01]  /*16b70*/  FSEL R93, R93, -INF , !P1 ;  /* 0xff8000005d5d7808 */ /* 0x000fe20004800000 */
[----:B------:R-:W-:Y:S01]  /*16b80*/  FFMA.FTZ R20, -R0, R20, R51 ;  /* 0x0000001400147223 */ /* 0x000fe20000010133 */
[----:B------:R-:W-:Y:S01]  /*16b90*/  FSEL R6, R6, -INF , !P1 ;  /* 0xff80000006067808 */ /* 0x000fe20004800000 */
[----:B------:R-:W-:Y:S01]  /*16ba0*/  FFMA.FTZ R11, -R0, R26, R137 ;  /* 0x0000001a000b7223 */ /* 0x000fe20000010189 */
[----:B------:R-:W-:Y:S01]  /*16bb0*/  ISETP.GE.AND P1, PT, R195, R62, PT ;  /* 0x0000003ec300720c */ /* 0x000fe20003f26270 */
[----:B------:R-:W-:Y:S01]  /*16bc0*/  IMAD.IADD R26, R10, 0x1, -R177 ;  /* 0x000000010a1a7824 */ /* 0x000fe200078e0ab1 */
[----:B------:R-:W-:Y:S01]  /*16bd0*/  FSEL R49, R28, -INF , !P0 ;  /* 0xff8000001c317808 */ /* 0x000fe20004000000 */
[----:B------:R-:W-:Y:S01]  /*16be0*/  IMAD.IADD R28, R10, 0x1, -R195 ;  /* 0x000000010a1c7824 */ /* 0x000fe200078e0ac3 */
[----:B------:R-:W-:Y:S01]  /*16bf0*/  FSEL R51, R45, -INF , !P4 ;  /* 0xff8000002d337808 */ /* 0x000fe20006000000 */
[----:B------:R-:W-:Y:S01]  /*16c00*/  VIADD R175, R63, 0x39 ;  /* 0x000000393faf7836 */ /* 0x000fe20000000000 */
[----:B------:R-:W-:Y:S01]  /*16c10*/  FSEL R45, R22, -INF , !P1 ;  /* 0xff800000162d7808 */ /* 0x000fe20004800000 */
[----:B------:R-:W-:Y:S01]  /*16c20*/  IMAD.IADD R22, R10, 0x1, -R183 ;  /* 0x000000010a167824 */ /* 0x000fe200078e0ab7 */
[----:B------:R-:W-:-:S02]  /*16c30*/  IABS R18, R18 ;  /* 0x0000001200127213 */ /* 0x000fc40000000000 */
[----:B------:R-:W-:Y:S02]  /*16c40*/  IABS R30, R30 ;  /* 0x0000001e001e7213 */ /* 0x000fe40000000000 */
[----:B------:R-:W-:Y:S02]  /*16c50*/  IABS R167, R167 ;  /* 0x000000a700a77213 */ /* 0x000fe40000000000 */
[----:B------:R-:W-:Y:S02]  /*16c60*/  FSEL R91, R91, -INF , !P4 ;  /* 0xff8000005b5b7808 */ /* 0x000fe40006000000 */
[----:B------:R-:W-:Y:S02]  /*16c70*/  FSEL R8, R8, -INF , !P5 ;  /* 0xff80000008087808 */ /* 0x000fe40006800000 */
[----:B------:R-:W-:Y:S01]  /*16c80*/  FSEL R89, R89, -INF , !P0 ;  /* 0xff80000059597808 */ /* 0x000fe20004000000 */
[----:B------:R-:W-:Y:S01]  /*16c90*/  IMAD.IADD R24, R10, 0x1, -R31 ;  /* 0x000000010a187824 */ /* 0x000fe200078e0a1f */
[----:B------:R-:W-:Y:S01]  /*16ca0*/  IABS R28, R28 ;  /* 0x0000001c001c7213 */ /* 0x000fe20000000000 */
[----:B------:R-:W-:Y:S01]  /*16cb0*/  IMAD.IADD R215, R4, 0x1, -R175 ;  /* 0x0000000104d77824 */ /* 0x000fe200078e0aaf */
[----:B------:R-:W-:-:S02]  /*16cc0*/  IABS R26, R26 ;  /* 0x0000001a001a7213 */ /* 0x000fc40000000000 */
[----:B------:R-:W-:Y:S02]  /*16cd0*/  IABS R22, R22 ;  /* 0x0000001600167213 */ /* 0x000fe40000000000 */
[----:B------:R-:W-:Y:S02]  /*16ce0*/  I2FP.F32.S32 R18, R18 ;  /* 0x0000001200127245 */ /* 0x000fe40000201400 */
[----:B------:R-:W-:Y:S02]  /*16cf0*/  I2FP.F32.S32 R30, R30 ;  /* 0x0000001e001e7245 */ /* 0x000fe40000201400 */
[----:B------:R-:W-:Y:S01]  /*16d00*/  I2FP.F32.S32 R28, R28 ;  /* 0x0000001c001c7245 */ /* 0x000fe20000201400 */
[C---:B------:R-:W-:Y:S01]  /*16d10*/  FFMA.FTZ R18, -R0.reuse, R18, R135 ;  /* 0x0000001200127223 */ /* 0x040fe20000010187 */
[----:B------:R-:W-:Y:S01]  /*16d20*/  I2FP.F32.S32 R26, R26 ;  /* 0x0000001a001a7245 */ /* 0x000fe20000201400 */
[C---:B------:R-:W-:Y:S01]  /*16d30*/  FFMA.FTZ R131, -R0.reuse, R30, R131 ;  /* 0x0000001e00837223 */ /* 0x040fe20000010183 */
[----:B------:R-:W-:Y:S01]  /*16d40*/  I2FP.F32.S32 R22, R22 ;  /* 0x0000001600167245 */ /* 0x000fe20000201400 */
[C---:B------:R-:W-:Y:S01]  /*16d50*/  FFMA.FTZ R13, -R0.reuse, R28, R47 ;  /* 0x0000001c000d7223 */ /* 0x040fe2000001012f */
[----:B------:R-:W-:Y:S01]  /*16d60*/  ISETP.GE.AND P4, PT, R177, R62, PT ;  /* 0x0000003eb100720c */ /* 0x000fe20003f86270 */
[C---:B------:R-:W-:Y:S01]  /*16d70*/  FFMA.FTZ R27, -R0.reuse, R26, R37 ;  /* 0x0000001a001b7223 */ /* 0x040fe20000010125 */
[----:B------:R-:W-:Y:S01]  /*16d80*/  I2FP.F32.S32 R167, R167 ;  /* 0x000000a700a77245 */ /* 0x000fe20000201400 */
[C---:B------:R-:W-:Y:S01]  /*16d90*/  FFMA.FTZ R37, -R0.reuse, R22, R39 ;  /* 0x0000001600257223 */ /* 0x040fe20000010127 */
[----:B------:R-:W-:Y:S01]  /*16da0*/  FSEL R79, R79, -INF , !P5 ;  /* 0xff8000004f4f7808 */ /* 0x000fe20006800000 */
[----:B------:R-:W-:Y:S01]  /*16db0*/  VIADD R135, R63, 0x50 ;  /* 0x000000503f877836 */ /* 0x000fe20000000000 */
[-C--:B------:R-:W-:Y:S01]  /*16dc0*/  ISETP.GE.AND P5, PT, R179, R62.reuse, PT ;  /* 0x0000003eb300720c */ /* 0x080fe20003fa6270 */
[----:B------:R-:W-:Y:S01]  /*16dd0*/  FFMA.FTZ R167, -R0, R167, R23 ;  /* 0x000000a700a77223 */ /* 0x000fe20000010117 */
[----:B------:R-:W-:-:S02]  /*16de0*/  ISETP.GE.AND P0, PT, R193, R62, PT ;  /* 0x0000003ec100720c */ /* 0x000fc40003f06270 */
[----:B------:R-:W-:Y:S02]  /*16df0*/  FSEL R47, R15, -INF , !P3 ;  /* 0xff8000000f2f7808 */ /* 0x000fe40005800000 */
[----:B------:R-:W-:Y:S02]  /*16e00*/  FSEL R13, R13, -INF , !P1 ;  /* 0xff8000000d0d7808 */ /* 0x000fe40004800000 */
[----:B------:R-:W-:Y:S01]  /*16e10*/  IABS R215, R215 ;  /* 0x000000d700d77213 */ /* 0x000fe20000000000 */
[----:B------:R-:W-:Y:S01]  /*16e20*/  IMAD.IADD R177, R10, 0x1, -R101 ;  /* 0x000000010ab17824 */ /* 0x000fe200078e0a65 */
[----:B------:R-:W-:Y:S01]  /*16e30*/  FSEL R39, R16, -INF , !P4 ;  /* 0xff80000010277808 */ /* 0x000fe20006000000 */
[C---:B------:R-:W-:Y:S01]  /*16e40*/  IMAD.IADD R16, R10.reuse, 0x1, -R141 ;  /* 0x000000010a107824 */ /* 0x040fe200078e0a8d */
[----:B------:R-:W-:Y:S01]  /*16e50*/  FSEL R15, R131, -INF , !P3 ;  /* 0xff800000830f7808 */ /* 0x000fe20005800000 */
[----:B------:R-:W-:Y:S01]  /*16e60*/  IMAD.IADD R9, R10, 0x1, -R179 ;  /* 0x000000010a097824 */ /* 0x000fe200078e0ab3 */
[----:B------:R-:W-:Y:S01]  /*16e70*/  FSEL R23, R18, -INF , !P5 ;  /* 0xff80000012177808 */ /* 0x000fe20006800000 */
[----:B------:R-:W-:Y:S01]  /*16e80*/  IMAD.IADD R18, R10, 0x1, -R161 ;  /* 0x000000010a127824 */ /* 0x000fe200078e0aa1 */
[-C--:B------:R-:W-:Y:S01]  /*16e90*/  ISETP.GE.AND P3, PT, R31, R62.reuse, PT ;  /* 0x0000003e1f00720c */ /* 0x080fe20003f66270 */
[----:B------:R-:W-:Y:S01]  /*16ea0*/  IMAD.IADD R25, R4, 0x1, -R135 ;  /* 0x0000000104197824 */ /* 0x000fe200078e0a87 */
[----:B------:R-:W-:-:S02]  /*16eb0*/  ISETP.GE.AND P1, PT, R183, R62, PT ;  /* 0x0000003eb700720c */ /* 0x000fc40003f26270 */
[----:B------:R-:W-:Y:S01]  /*16ec0*/  FSEL R43, R20, -INF , !P0 ;  /* 0xff800000142b7808 */ /* 0x000fe20004000000 */
[----:B------:R-:W-:Y:S01]  /*16ed0*/  IMAD.IADD R20, R10, 0x1, -R181 ;  /* 0x000000010a147824 */ /* 0x000fe200078e0ab5 */
[----:B------:R-:W-:Y:S02]  /*16ee0*/  IABS R16, R16 ;  /* 0x0000001000107213 */ /* 0x000fe40000000000 */
[----:B------:R-:W-:Y:S01]  /*16ef0*/  FSEL R31, R14, -INF , !P3 ;  /* 0xff8000000e1f7808 */ /* 0x000fe20005800000 */
[----:B------:R-:W-:Y:S01]  /*16f00*/  IMAD.IADD R14, R10, 0x1, -R175 ;  /* 0x000000010a0e7824 */ /* 0x000fe200078e0aaf */
[----:B------:R-:W-:Y:S01]  /*16f10*/  FSEL R29, R12, -INF , !P1 ;  /* 0xff8000000c1d7808 */ /* 0x000fe20004800000 */
[----:B------:R-:W-:Y:S01]  /*16f20*/  IMAD.IADD R12, R10, 0x1, -R143 ;  /* 0x000000010a0c7824 */ /* 0x000fe200078e0a8f */
[----:B------:R-:W-:Y:S02]  /*16f30*/  IABS R18, R18 ;  /* 0x0000001200127213 */ /* 0x000fe40000000000 */
[----:B------:R-:W-:-:S02]  /*16f40*/  IABS R20, R20 ;  /* 0x0000001400147213 */ /* 0x000fc40000000000 */
[----:B------:R-:W-:Y:S02]  /*16f50*/  I2FP.F32.S32 R16, R16 ;  /* 0x0000001000107245 */ /* 0x000fe40000201400 */
[----:B------:R-:W-:Y:S02]  /*16f60*/  I2FP.F32.S32 R18, R18 ;  /* 0x0000001200127245 */ /* 0x000fe40000201400 */
[----:B------:R-:W-:Y:S01]  /*16f70*/  I2FP.F32.S32 R20, R20 ;  /* 0x0000001400147245 */ /* 0x000fe20000201400 */
[----:B------:R-:W-:Y:S01]  /*16f80*/  FFMA.FTZ R151, -R0, R16, R151 ;  /* 0x0000001000977223 */ /* 0x000fe20000010197 */
[----:B------:R-:W-:Y:S02]  /*16f90*/  IABS R14, R14 ;  /* 0x0000000e000e7213 */ /* 0x000fe40000000000 */
[----:B------:R-:W-:Y:S01]  /*16fa0*/  IABS R12, R12 ;  /* 0x0000000c000c7213 */ /* 0x000fe20000000000 */
[----:B------:R-:W-:Y:S01]  /*16fb0*/  IMAD.IADD R16, R10, 0x1, -R113 ;  /* 0x000000010a107824 */ /* 0x000fe200078e0a71 */
[----:B------:R-:W-:Y:S01]  /*16fc0*/  I2FP.F32.S32 R14, R14 ;  /* 0x0000000e000e7245 */ /* 0x000fe20000201400 */
[C---:B------:R-:W-:Y:S01]  /*16fd0*/  FFMA.FTZ R55, -R0.reuse, R18, R55 ;  /* 0x0000001200377223 */ /* 0x040fe20000010137 */
[----:B------:R-:W-:Y:S01]  /*16fe0*/  I2FP.F32.S32 R12, R12 ;  /* 0x0000000c000c7245 */ /* 0x000fe20000201400 */
[----:B------:R-:W-:Y:S01]  /*16ff0*/  FFMA.FTZ R145, -R0, R20, R145 ;  /* 0x0000001400917223 */ /* 0x000fe20000010191 */
[C---:B------:R-:W-:Y:S01]  /*17000*/  IMAD.IADD R18, R10.reuse, 0x1, -R123 ;  /* 0x000000010a127824 */ /* 0x040fe200078e0a7b */
[----:B------:R-:W-:Y:S01]  /*17010*/  IABS R16, R16 ;  /* 0x0000001000107213 */ /* 0x000fe20000000000 */
[----:B------:R-:W-:-:S02]  /*17020*/  IMAD.IADD R20, R10, 0x1, -R163 ;  /* 0x000000010a147824 */ /* 0x000fc400078e0aa3 */
[C---:B------:R-:W-:Y:S01]  /*17030*/  FFMA.FTZ R153, -R0.reuse, R14, R153 ;  /* 0x0000000e00997223 */ /* 0x040fe20000010199 */
[----:B------:R-:W-:Y:S01]  /*17040*/  FFMA.FTZ R197, -R0, R12, R35 ;  /* 0x0000000c00c57223 */ /* 0x000fe20000010123 */
[C---:B------:R-:W-:Y:S01]  /*17050*/  IMAD.IADD R14, R10.reuse, 0x1, -R135 ;  /* 0x000000010a0e7824 */ /* 0x040fe200078e0a87 */
[----:B------:R-:W-:Y:S01]  /*17060*/  IABS R18, R18 ;  /* 0x0000001200127213 */ /* 0x000fe20000000000 */
[----:B------:R-:W-:Y:S01]  /*17070*/  IMAD.IADD R12, R10, 0x1, -R129 ;  /* 0x000000010a0c7824 */ /* 0x000fe200078e0a81 */
[----:B------:R-:W-:Y:S02]  /*17080*/  IABS R20, R20 ;  /* 0x0000001400147213 */ /* 0x000fe40000000000 */
[----:B------:R-:W-:Y:S02]  /*17090*/  I2FP.F32.S32 R16, R16 ;  /* 0x0000001000107245 */ /* 0x000fe40000201400 */
[----:B------:R-:W-:Y:S02]  /*170a0*/  I2FP.F32.S32 R18, R18 ;  /* 0x0000001200127245 */ /* 0x000fe40000201400 */
[----:B------:R-:W-:Y:S01]  /*170b0*/  I2FP.F32.S32 R20, R20 ;  /* 0x0000001400147245 */ /* 0x000fe20000201400 */
[----:B------:R-:W-:Y:S01]  /*170c0*/  FFMA.FTZ R157, -R0, R16, R157 ;  /* 0x00000010009d7223 */ /* 0x000fe2000001019d */
[----:B------:R-:W-:-:S02]  /*170d0*/  IABS R14, R14 ;  /* 0x0000000e000e7213 */ /* 0x000fc40000000000 */
[----:B------:R-:W-:Y:S01]  /*170e0*/  IABS R12, R12 ;  /* 0x0000000c000c7213 */ /* 0x000fe20000000000 */
[----:B------:R-:W-:Y:S01]  /*170f0*/  IMAD.IADD R16, R10, 0x1, -R95 ;  /* 0x000000010a107824 */ /* 0x000fe200078e0a5f */
[----:B------:R-:W-:Y:S02]  /*17100*/  I2FP.F32.S32 R215, R215 ;  /* 0x000000d700d77245 */ /* 0x000fe40000201400 */
[----:B------:R-:W-:Y:S01]  /*17110*/  FSEL R27, R27, -INF , !P4 ;  /* 0xff8000001b1b7808 */ /* 0x000fe20006000000 */
[C---:B------:R-:W-:Y:S01]  /*17120*/  FFMA.FTZ R21, -R0.reuse, R18, R21 ;  /* 0x0000001200157223 */ /* 0x040fe20000010115 */
[----:B------:R-:W-:Y:S01]  /*17130*/  ISETP.GE.AND P4, PT, R161, R62, PT ;  /* 0x0000003ea100720c */ /* 0x000fe20003f86270 */
[----:B------:R-:W-:Y:S01]  /*17140*/  FFMA.FTZ R53, -R0, R20, R53 ;  /* 0x0000001400357223 */ /* 0x000fe20000010135 */
[----:B------:R-:W-:Y:S01]  /*17150*/  I2FP.F32.S32 R14, R14 ;  /* 0x0000000e000e7245 */ /* 0x000fe20000201400 */
[----:B------:R-:W-:Y:S01]  /*17160*/  IMAD.IADD R18, R10, 0x1, -R99 ;  /* 0x000000010a127824 */ /* 0x000fe200078e0a63 */
[----:B------:R-:W-:Y:S01]  /*17170*/  I2FP.F32.S32 R12, R12 ;  /* 0x0000000c000c7245 */ /* 0x000fe20000201400 */
[----:B------:R-:W-:Y:S01]  /*17180*/  FFMA.FTZ R215, -R0, R215, R33 ;  /* 0x000000d700d77223 */ /* 0x000fe20000010121 */
[----:B------:R-:W-:Y:S01]  /*17190*/  FSEL R37, R37, -INF , !P1 ;  /* 0xff80000025257808 */ /* 0x000fe20004800000 */
[----:B------:R-:W-:Y:S01]  /*171a0*/  IMAD.IADD R20, R10, 0x1, -R125 ;  /* 0x000000010a147824 */ /* 0x000fe200078e0a7d */
[----:B------:R-:W-:-:S02]  /*171b0*/  ISETP.GE.AND P1, PT, R175, R62, PT ;  /* 0x0000003eaf00720c */ /* 0x000fc40003f26270 */
[----:B------:R-:W-:Y:S02]  /*171c0*/  FSEL R225, R225, -INF , !P4 ;  /* 0xff800000e1e17808 */ /* 0x000fe40006000000 */
[----:B------:R-:W-:Y:S02]  /*171d0*/  FSEL R207, R55, -INF , !P4 ;  /* 0xff80000037cf7808 */ /* 0x000fe40006000000 */
[----:B------:R-:W-:Y:S01]  /*171e0*/  IABS R16, R16 ;  /* 0x0000001000107213 */ /* 0x000fe20000000000 */
[C---:B------:R-:W-:Y:S01]  /*171f0*/  FFMA.FTZ R17, -R0.reuse, R14, R17 ;  /* 0x0000000e00117223 */ /* 0x040fe20000010111 */
[----:B------:R-:W-:Y:S01]  /*17200*/  ISETP.GE.AND P4, PT, R123, R62, PT ;  /* 0x0000003e7b00720c */ /* 0x000fe20003f86270 */
[----:B------:R-:W-:Y:S01]  /*17210*/  FFMA.FTZ R97, -R0, R12, R97 ;  /* 0x0000000c00617223 */ /* 0x000fe20000010161 */
[C---:B------:R-:W-:Y:S01]  /*17220*/  IMAD.IADD R14, R10.reuse, 0x1, -R107 ;  /* 0x000000010a0e7824 */ /* 0x040fe200078e0a6b */
[----:B------:R-:W-:Y:S01]  /*17230*/  IABS R177, R177 ;  /* 0x000000b100b17213 */ /* 0x000fe20000000000 */
[----:B------:R-:W-:Y:S01]  /*17240*/  IMAD.IADD R12, R10, 0x1, -R105 ;  /* 0x000000010a0c7824 */ /* 0x000fe200078e0a69 */
[----:B------:R-:W-:-:S02]  /*17250*/  IABS R18, R18 ;  /* 0x0000001200127213 */ /* 0x000fc40000000000 */
[----:B------:R-:W-:Y:S02]  /*17260*/  FSEL R215, R215, -INF , !P1 ;  /* 0xff800000d7d77808 */ /* 0x000fe40004800000 */
[----:B------:R-:W-:Y:S02]  /*17270*/  FSEL R203, R153, -INF , !P1 ;  /* 0xff80000099cb7808 */ /* 0x000fe40004800000 */
[----:B------:R-:W-:Y:S02]  /*17280*/  IABS R20, R20 ;  /* 0x0000001400147213 */ /* 0x000fe40000000000 */
[----:B------:R-:W-:Y:S02]  /*17290*/  I2FP.F32.S32 R16, R16 ;  /* 0x0000001000107245 */ /* 0x000fe40000201400 */
[----:B------:R-:W-:Y:S02]  /*172a0*/  ISETP.GE.AND P1, PT, R135, R62, PT ;  /* 0x0000003e8700720c */ /* 0x000fe40003f26270 */
[----:B------:R-:W-:Y:S01]  /*172b0*/  FSEL R195, R21, -INF , !P4 ;  /* 0xff80000015c37808 */ /* 0x000fe20006000000 */
[----:B------:R-:W-:Y:S01]  /*172c0*/  VIADD R21, R63, 0x69 ;  /* 0x000000693f157836 */ /* 0x000fe20000000000 */
[----:B------:R-:W-:-:S02]  /*172d0*/  I2FP.F32.S32 R177, R177 ;  /* 0x000000b100b17245 */ /* 0x000fc40000201400 */
[----:B------:R-:W-:Y:S01]  /*172e0*/  I2FP.F32.S32 R18, R18 ;  /* 0x0000001200127245 */ /* 0x000fe20000201400 */
[----:B------:R-:W-:Y:S01]  /*172f0*/  FFMA.FTZ R67, -R0, R16, R67 ;  /* 0x0000001000437223 */ /* 0x000fe20000010143 */
[----:B------:R-:W-:Y:S02]  /*17300*/  I2FP.F32.S32 R20, R20 ;  /* 0x0000001400147245 */ /* 0x000fe40000201400 */
[----:B------:R-:W-:Y:S02]  /*17310*/  IABS R14, R14 ;  /* 0x0000000e000e7213 */ /* 0x000fe40000000000 */
[----:B------:R-:W-:Y:S01]  /*17320*/  IABS R12, R12 ;  /* 0x0000000c000c7213 */ /* 0x000fe20000000000 */
[----:B------:R-:W-:Y:S01]  /*17330*/  IMAD.IADD R16, R4, 0x1, -R21 ;  /* 0x0000000104107824 */ /* 0x000fe200078e0a15 */
[----:B------:R-:W-:Y:S01]  /*17340*/  FSEL R185, R17, -INF , !P1 ;  /* 0xff80000011b97808 */ /* 0x000fe20004800000 */
[C---:B------:R-:W-:Y:S01]  /*17350*/  VIADD R17, R63.reuse, 0x71 ;  /* 0x000000713f117836 */ /* 0x040fe20000000000 */
[----:B------:R-:W-:Y:S01]  /*17360*/  I2FP.F32.S32 R14, R14 ;  /* 0x0000000e000e7245 */ /* 0x000fe20000201400 */
[C---:B------:R-:W-:Y:S01]  /*17370*/  FFMA.FTZ R177, -R0.reuse, R177, R19 ;  /* 0x000000b100b17223 */ /* 0x040fe20000010113 */
[----:B------:R-:W-:Y:S01]  /*17380*/  I2FP.F32.S32 R12, R12 ;  /* 0x0000000c000c7245 */ /* 0x000fe20000201400 */
[C---:B------:R-:W-:Y:S01]  /*17390*/  FFMA.FTZ R175, -R0.reuse, R18, R5 ;  /* 0x0000001200af7223 */ /* 0x040fe20000010105 */
[----:B------:R-:W-:Y:S01]  /*173a0*/  FFMA.FTZ R109, -R0, R20, R109 ;  /* 0x00000014006d7223 */ /* 0x000fe2000001016d */
[C---:B------:R-:W-:Y:S01]  /*173b0*/  VIADD R19, R63.reuse, 0x70 ;  /* 0x000000703f137836 */ /* 0x040fe20000000000 */
[----:B------:R-:W-:Y:S01]  /*173c0*/  IABS R9, R9 ;  /* 0x0000000900097213 */ /* 0x000fe20000000000 */
[C---:B------:R-:W-:Y:S01]  /*173d0*/  VIADD R5, R63.reuse, 0x78 ;  /* 0x000000783f057836 */ /* 0x040fe20000000000 */
[----:B------:R-:W-:Y:S01]  /*173e0*/  IABS R16, R16 ;  /* 0x0000001000107213 */ /* 0x000fe20000000000 */
[----:B------:R-:W-:Y:S01]  /*173f0*/  VIADD R63, R63, 0x79 ;  /* 0x000000793f3f7836 */ /* 0x000fe20000000000 */
[----:B------:R-:W-:Y:S01]  /*17400*/  IABS R25, R25 ;  /* 0x0000001900197213 */ /* 0x000fe20000000000 */
[----:B------:R-:W-:-:S02]  /*17410*/  IMAD.IADD R20, R4, 0x1, -R17 ;  /* 0x0000000104147824 */ /* 0x000fc400078e0a11 */
[C---:B------:R-:W-:Y:S01]  /*17420*/  FFMA.FTZ R69, -R0.reuse, R14, R69 ;  /* 0x0000000e00457223 */ /* 0x040fe20000010145 */
[----:B------:R-:W-:Y:S01]  /*17430*/  FFMA.FTZ R75, -R0, R12, R75 ;  /* 0x0000000c004b7223 */ /* 0x000fe2000001014b */
[C---:B------:R-:W-:Y:S01]  /*17440*/  IMAD.IADD R14, R4.reuse, 0x1, -R19 ;  /* 0x00000001040e7824 */ /* 0x040fe200078e0a13 */
[----:B------:R-:W-:Y:S01]  /*17450*/  I2FP.F32.S32 R16, R16 ;  /* 0x0000001000107245 */ /* 0x000fe20000201400 */
[C---:B------:R-:W-:Y:S01]  /*17460*/  IMAD.IADD R12, R4.reuse, 0x1, -R5 ;  /* 0x00000001040c7824 */ /* 0x040fe200078e0a05 */
[----:B------:R-:W-:Y:S01]  /*17470*/  IABS R24, R24 ;  /* 0x0000001800187213 */ /* 0x000fe20000000000 */
[----:B------:R-:W-:Y:S01]  /*17480*/  IMAD.IADD R18, R4, 0x1, -R63 ;  /* 0x0000000104127824 */ /* 0x000fe200078e0a3f */
[----:B------:R-:W-:Y:S02]  /*17490*/  IABS R4, R20 ;  /* 0x0000001400047213 */ /* 0x000fe40000000000 */
[----:B------:R-:W-:Y:S02]  /*174a0*/  FMNMX3.FTZ R20, R93, R89, R8, !PT ;  /* 0x000000595d147276 */ /* 0x000fe40007810008 */
[----:B------:R-:W-:Y:S01]  /*174b0*/  I2FP.F32.S32 R9, R9 ;  /* 0x0000000900097245 */ /* 0x000fe20000201400 */
[----:B------:R-:W-:Y:S01]  /*174c0*/  FFMA.FTZ R7, -R0, R16, R7 ;  /* 0x0000001000077223 */ /* 0x000fe20000010107 */
[----:B------:R-:W-:-:S02]  /*174d0*/  I2FP.F32.S32 R25, R25 ;  /* 0x0000001900197245 */ /* 0x000fc40000201400 */
[----:B------:R-:W-:Y:S01]  /*174e0*/  FMNMX3.FTZ R20, R20, R91, R47, !PT ;  /* 0x0000005b14147276 */ /* 0x000fe2000781002f */
[C---:B------:R-:W-:Y:S01]  /*174f0*/  FFMA.FTZ R9, -R0.reuse, R9, R139 ;  /* 0x0000000900097223 */ /* 0x040fe2000001018b */
[----:B------:R-:W-:Y:S01]  /*17500*/  I2FP.F32.S32 R24, R24 ;  /* 0x0000001800187245 */ /* 0x000fe20000201400 */
[----:B------:R-:W-:Y:S01]  /*17510*/  FFMA.FTZ R159, -R0, R25, R159 ;  /* 0x00000019009f7223 */ /* 0x000fe2000001019f */
[----:B------:R-:W-:Y:S02]  /*17520*/  FMNMX3.FTZ R16, R6, R49, R79, !PT ;  /* 0x0000003106107276 */ /* 0x000fe4000781004f */
[----:B------:R-:W-:Y:S01]  /*17530*/  FMNMX3.FTZ R20, R20, R45, R43, !PT ;  /* 0x0000002d14147276 */ /* 0x000fe2000781002b */
[----:B------:R-:W-:Y:S01]  /*17540*/  FFMA.FTZ R25, -R0, R24, R103 ;  /* 0x0000001800197223 */ /* 0x000fe20000010167 */
[----:B------:R-:W-:Y:S02]  /*17550*/  FSEL R11, R11, -INF , !P0 ;  /* 0xff8000000b0b7808 */ /* 0x000fe40004000000 */
[----:B------:R-:W-:-:S02]  /*17560*/  FMNMX3.FTZ R16, R16, R51, R15, !PT ;  /* 0x0000003310107276 */ /* 0x000fc4000781000f */
[----:B------:R-:W-:Y:S02]  /*17570*/  FSEL R9, R9, -INF , !P5 ;  /* 0xff80000009097808 */ /* 0x000fe40006800000 */
[-C--:B------:R-:W-:Y:S02]  /*17580*/  ISETP.GE.AND P0, PT, R181, R62.reuse, PT ;  /* 0x0000003eb500720c */ /* 0x080fe40003f06270 */
[----:B------:R-:W-:Y:S02]  /*17590*/  ISETP.GE.AND P5, PT, R163, R62, PT ;  /* 0x0000003ea300720c */ /* 0x000fe40003fa6270 */
[----:B------:R-:W-:Y:S02]  /*175a0*/  FMNMX3.FTZ R20, R20, R23, R39, !PT ;  /* 0x0000001714147276 */ /* 0x000fe40007810027 */
[----:B------:R-:W-:Y:S02]  /*175b0*/  FMNMX3.FTZ R16, R16, R13, R11, !PT ;  /* 0x0000000d10107276 */ /* 0x000fe4000781000b */
[----:B------:R-:W-:-:S02]  /*175c0*/  FSEL R25, R25, -INF , !P3 ;  /* 0xff80000019197808 */ /* 0x000fc40005800000 */
[----:B------:R-:W-:Y:S02]  /*175d0*/  ISETP.GE.AND P3, PT, R141, R62, PT ;  /* 0x0000003e8d00720c */ /* 0x000fe40003f66270 */
[----:B------:R-:W-:Y:S02]  /*175e0*/  FSEL R41, R41, -INF , !P0 ;  /* 0xff80000029297808 */ /* 0x000fe40004000000 */
[----:B------:R-:W-:Y:S02]  /*175f0*/  FSEL R35, R147, -INF , !P5 ;  /* 0xff80000093237808 */ /* 0x000fe40006800000 */
[----:B------:R-:W-:Y:S02]  /*17600*/  FMNMX3.FTZ R20, R20, R31, R29, !PT ;  /* 0x0000001f14147276 */ /* 0x000fe4000781001d */
[----:B------:R-:W-:Y:S02]  /*17610*/  FMNMX3.FTZ R16, R16, R9, R27, !PT ;  /* 0x0000000910107276 */ /* 0x000fe4000781001b */
[----:B------:R-:W-:-:S02]  /*17620*/  FSEL R239, R145, -INF , !P0 ;  /* 0xff80000091ef7808 */ /* 0x000fc40004000000 */
[----:B------:R-:W-:Y:S02]  /*17630*/  ISETP.GE.AND P0, PT, R143, R62, PT ;  /* 0x0000003e8f00720c */ /* 0x000fe40003f06270 */
[----:B------:R-:W-:Y:S02]  /*17640*/  FSEL R33, R149, -INF , !P3 ;  /* 0xff80000095217808 */ /* 0x000fe40005800000 */
[----:B------:R-:W-:Y:S02]  /*17650*/  FMNMX3.FTZ R20, R20, R41, R35, !PT ;  /* 0x0000002914147276 */ /* 0x000fe40007810023 */
[----:B------:R-:W-:Y:S02]  /*17660*/  FSEL R213, R53, -INF , !P5 ;  /* 0xff80000035d57808 */ /* 0x000fe40006800000 */
[----:B------:R-:W-:Y:S02]  /*17670*/  FSEL R199, R111, -INF , !P4 ;  /* 0xff8000006fc77808 */ /* 0x000fe40006000000 */
[----:B------:R-:W-:-:S02]  /*17680*/  FMNMX3.FTZ R24, R16, R25, R37, !PT ;  /* 0x0000001910187276 */ /* 0x000fc40007810025 */
[-C--:B------:R-:W-:Y:S02]  /*17690*/  ISETP.GE.AND P4, PT, R99, R62.reuse, PT ;  /* 0x0000003e6300720c */ /* 0x080fe40003f86270 */
[----:B------:R-:W-:Y:S02]  /*176a0*/  ISETP.GE.AND P5, PT, R125, R62, PT ;  /* 0x0000003e7d00720c */ /* 0x000fe40003fa6270 */
[----:B------:R-:W-:Y:S02]  /*176b0*/  FSEL R201, R155, -INF , !P0 ;  /* 0xff8000009bc97808 */ /* 0x000fe40004000000 */
[----:B------:R-:W-:Y:S02]  /*176c0*/  FMNMX3.FTZ R20, R20, R225, R33, !PT ;  /* 0x000000e114147276 */ /* 0x000fe40007810021 */
[----:B------:R-:W-:Y:S02]  /*176d0*/  FSEL R205, R151, -INF , !P3 ;  /* 0xff80000097cd7808 */ /* 0x000fe40005800000 */
[----:B------:R-:W-:-:S02]  /*176e0*/  FMNMX3.FTZ R24, R24, R239, R213, !PT ;  /* 0x000000ef18187276 */ /* 0x000fc400078100d5 */
[----:B------:R-:W-:Y:S02]  /*176f0*/  FSEL R187, R187, -INF , !P4 ;  /* 0xff800000bbbb7808 */ /* 0x000fe40006000000 */
[----:B------:R-:W-:Y:S02]  /*17700*/  FSEL R175, R175, -INF , !P4 ;  /* 0xff800000afaf7808 */ /* 0x000fe40006000000 */
[-C--:B------:R-:W-:Y:S02]  /*17710*/  ISETP.GE.AND P3, PT, R113, R62.reuse, PT ;  /* 0x0000003e7100720c */ /* 0x080fe40003f66270 */
[----:B------:R-:W-:Y:S02]  /*17720*/  FSEL R171, R171, -INF , !P5 ;  /* 0xff800000abab7808 */ /* 0x000fe40006800000 */
[----:B------:R-:W-:Y:S02]  /*17730*/  FSEL R181, R109, -INF , !P5 ;  /* 0xff8000006db57808 */ /* 0x000fe40006800000 */
[-C--:B------:R-:W-:Y:S01]  /*17740*/  ISETP.GE.AND P4, PT, R19, R62.reuse, PT ;  /* 0x0000003e1300720c */ /* 0x080fe20003f86270 */
[----:B------:R-:W-:Y:S01]  /*17750*/  IMAD.IADD R19, R10, 0x1, -R19 ;  /* 0x000000010a137824 */ /* 0x000fe200078e0a13 */
[----:B------:R-:W-:-:S02]  /*17760*/  ISETP.GE.AND P5, PT, R101, R62, PT ;  /* 0x0000003e6500720c */ /* 0x000fc40003fa6270 */
[----:B------:R-:W-:Y:S02]  /*17770*/  FMNMX3.FTZ R20, R20, R215, R201, !PT ;  /* 0x000000d714147276 */ /* 0x000fe400078100c9 */
[----:B------:R-:W-:Y:S02]  /*17780*/  FSEL R197, R197, -INF , !P0 ;  /* 0xff800000c5c57808 */ /* 0x000fe40004000000 */
[----:B------:R-:W-:Y:S02]  /*17790*/  FMNMX3.FTZ R24, R24, R207, R205, !PT ;  /* 0x000000cf18187276 */ /* 0x000fe400078100cd */
[----:B------:R-:W-:Y:S02]  /*177a0*/  FSEL R173, R173, -INF , !P3 ;  /* 0xff800000adad7808 */ /* 0x000fe40005800000 */
[----:B------:R-:W-:Y:S02]  /*177b0*/  FSEL R183, R157, -INF , !P3 ;  /* 0xff8000009db77808 */ /* 0x000fe40005800000 */
[----:B------:R-:W-:-:S02]  /*177c0*/  FSEL R193, R159, -INF , !P1 ;  /* 0xff8000009fc17808 */ /* 0x000fc40004800000 */
[-C--:B------:R-:W-:Y:S02]  /*177d0*/  ISETP.GE.AND P0, PT, R129, R62.reuse, PT ;  /* 0x0000003e8100720c */ /* 0x080fe40003f06270 */
[-C--:B------:R-:W-:Y:S02]  /*177e0*/  ISETP.GE.AND P3, PT, R95, R62.reuse, PT ;  /* 0x0000003e5f00720c */ /* 0x080fe40003f66270 */
[----:B------:R-:W-:Y:S02]  /*177f0*/  ISETP.GE.AND P1, PT, R107, R62, PT ;  /* 0x0000003e6b00720c */ /* 0x000fe40003f26270 */
[----:B------:R-:W-:Y:S02]  /*17800*/  FSEL R189, R189, -INF , !P5 ;  /* 0xff800000bdbd7808 */ /* 0x000fe40006800000 */
[----:B------:R-:W-:Y:S02]  /*17810*/  FSEL R177, R177, -INF , !P5 ;  /* 0xff800000b1b17808 */ /* 0x000fe40006800000 */
[----:B------:R-:W-:-:S02]  /*17820*/  IABS R14, R14 ;  /* 0x0000000e000e7213 */ /* 0x000fc40000000000 */
[----:B------:R-:W-:Y:S02]  /*17830*/  IABS R12, R12 ;  /* 0x0000000c000c7213 */ /* 0x000fe40000000000 */
[----:B------:R-:W-:Y:S02]  /*17840*/  FMNMX3.FTZ R20, R20, R171, R199, !PT ;  /* 0x000000ab14147276 */ /* 0x000fe400078100c7 */
[----:B------:R-:W-:Y:S01]  /*17850*/  ISETP.GE.AND P5, PT, R21, R62, PT ;  /* 0x0000003e1500720c */ /* 0x000fe20003fa6270 */
[----:B------:R-:W-:Y:S01]  /*17860*/  IMAD.IADD R21, R10, 0x1, -R21 ;  /* 0x000000010a157824 */ /* 0x000fe200078e0a15 */
[----:B------:R-:W-:Y:S02]  /*17870*/  IABS R19, R19 ;  /* 0x0000001300137213 */ /* 0x000fe40000000000 */
[----:B------:R-:W-:Y:S02]  /*17880*/  FMNMX3.FTZ R24, R24, R203, R197, !PT ;  /* 0x000000cb18187276 */ /* 0x000fe400078100c5 */
[----:B------:R-:W-:-:S02]  /*17890*/  FSEL R191, R191, -INF , !P0 ;  /* 0xff800000bfbf7808 */ /* 0x000fc40004000000 */
[----:B------:R-:W-:Y:S02]  /*178a0*/  FSEL R169, R169, -INF , !P3 ;  /* 0xff800000a9a97808 */ /* 0x000fe40005800000 */
[----:B------:R-:W-:Y:S02]  /*178b0*/  FSEL R161, R67, -INF , !P3 ;  /* 0xff80000043a17808 */ /* 0x000fe40005800000 */
[----:B------:R-:W-:Y:S02]  /*178c0*/  FSEL R167, R167, -INF , !P1 ;  /* 0xff800000a7a77808 */ /* 0x000fe40004800000 */
[----:B------:R-:W-:Y:S02]  /*178d0*/  FSEL R159, R69, -INF , !P1 ;  /* 0xff800000459f7808 */ /* 0x000fe40004800000 */
[----:B------:R-:W-:Y:S02]  /*178e0*/  I2FP.F32.S32 R14, R14 ;  /* 0x0000000e000e7245 */ /* 0x000fe40000201400 */
[----:B------:R-:W-:-:S02]  /*178f0*/  I2FP.F32.S32 R12, R12 ;  /* 0x0000000c000c7245 */ /* 0x000fc40000201400 */
[----:B------:R-:W-:Y:S01]  /*17900*/  FMNMX3.FTZ R20, R20, R173, R193, !PT ;  /* 0x000000ad14147276 */ /* 0x000fe200078100c1 */
[----:B------:R-:W-:Y:S01]  /*17910*/  IMAD.MOV.U32 R16, RZ, RZ, R19 ;  /* 0x000000ffff107224 */ /* 0x000fe200078e0013 */
[-C--:B------:R-:W-:Y:S01]  /*17920*/  ISETP.GE.AND P3, PT, R17, R62.reuse, PT ;  /* 0x0000003e1100720c */ /* 0x080fe20003f66270 */
[C---:B------:R-:W-:Y:S01]  /*17930*/  IMAD.IADD R17, R10.reuse, 0x1, -R17 ;  /* 0x000000010a117824 */ /* 0x040fe200078e0a11 */
[----:B------:R-:W-:Y:S01]  /*17940*/  ISETP.GE.AND P1, PT, R5, R62, PT ;  /* 0x0000003e0500720c */ /* 0x000fe20003f26270 */
[----:B------:R-:W-:Y:S01]  /*17950*/  IMAD.IADD R5, R10, 0x1, -R5 ;  /* 0x000000010a057824 */ /* 0x000fe200078e0a05 */
[----:B------:R-:W-:Y:S02]  /*17960*/  FMNMX3.FTZ R24, R24, R181, R195, !PT ;  /* 0x000000b518187276 */ /* 0x000fe400078100c3 */
[----:B------:R-:W-:Y:S02]  /*17970*/  FSEL R179, R97, -INF , !P0 ;  /* 0xff80000061b37808 */ /* 0x000fe40004000000 */
[----:B------:R-:W-:Y:S01]  /*17980*/  IABS R21, R21 ;  /* 0x0000001500157213 */ /* 0x000fe20000000000 */
[C---:B------:R-:W-:Y:S01]  /*17990*/  FFMA.FTZ R14, -R0.reuse, R14, R73 ;  /* 0x0000000e000e7223 */ /* 0x040fe20000010149 */
[----:B------:R-:W-:Y:S01]  /*179a0*/  ISETP.GE.AND P0, PT, R105, R62, PT ;  /* 0x0000003e6900720c */ /* 0x000fe20003f06270 */
[----:B------:R-:W-:Y:S01]  /*179b0*/  FFMA.FTZ R12, -R0, R12, R83 ;  /* 0x0000000c000c7223 */ /* 0x000fe20000010153 */
[----:B------:R-:W-:Y:S01]  /*179c0*/  FMNMX3.FTZ R20, R20, R191, R189, !PT ;  /* 0x000000bf14147276 */ /* 0x000fe200078100bd */
[----:B------:R-:W-:Y:S01]  /*179d0*/  IMAD.IADD R10, R10, 0x1, -R63 ;  /* 0x000000010a0a7824 */ /* 0x000fe200078e0a3f */
[----:B------:R-:W-:-:S02]  /*179e0*/  FMNMX3.FTZ R24, R24, R183, R185, !PT ;  /* 0x000000b718187276 */ /* 0x000fc400078100b9 */
[----:B------:R-:W-:Y:S02]  /*179f0*/  I2FP.F32.S32 R4, R4 ;  /* 0x0000000400047245 */ /* 0x000fe40000201400 */
[----:B------:R-:W-:Y:S02]  /*17a00*/  IABS R18, R18 ;  /* 0x0000001200127213 */ /* 0x000fe40000000000 */
[----:B------:R-:W-:Y:S02]  /*17a10*/  I2FP.F32.S32 R22, R21 ;  /* 0x0000001500167245 */ /* 0x000fe40000201400 */
[----:B------:R-:W-:Y:S02]  /*17a20*/  IABS R17, R17 ;  /* 0x0000001100117213 */ /* 0x000fe40000000000 */
[----:B------:R-:W-:Y:S02]  /*17a30*/  IABS R5, R5 ;  /* 0x0000000500057213 */ /* 0x000fe40000000000 */
[----:B------:R-:W-:-:S02]  /*17a40*/  I2FP.F32.S32 R16, R16 ;  /* 0x0000001000107245 */ /* 0x000fc40000201400 */
[----:B------:R-:W-:Y:S02]  /*17a50*/  FSEL R165, R165, -INF , !P0 ;  /* 0xff800000a5a57808 */ /* 0x000fe40004000000 */
[----:B------:R-:W-:Y:S02]  /*17a60*/  FMNMX3.FTZ R20, R20, R187, R169, !PT ;  /* 0x000000bb14147276 */ /* 0x000fe400078100a9 */
[----:B------:R-:W-:Y:S01]  /*17a70*/  FMNMX3.FTZ R24, R24, R179, R177, !PT ;  /* 0x000000b318187276 */ /* 0x000fe200078100b1 */
[----:B------:R-:W-:Y:S01]  /*17a80*/  FFMA.FTZ R4, -R0, R4, R85 ;  /* 0x0000000400047223 */ /* 0x000fe20000010155 */
[----:B------:R-:W-:Y:S02]  /*17a90*/  I2FP.F32.S32 R18, R18 ;  /* 0x0000001200127245 */ /* 0x000fe40000201400 */
[----:B------:R-:W-:Y:S02]  /*17aa0*/  FSEL R153, R14, -INF , !P4 ;  /* 0xff8000000e997808 */ /* 0x000fe40006000000 */
[----:B------:R-:W-:Y:S01]  /*17ab0*/  FSEL R149, R12, -INF , !P1 ;  /* 0xff8000000c957808 */ /* 0x000fe20004800000 */
[C---:B------:R-:W-:Y:S01]  /*17ac0*/  FFMA.FTZ R22, -R0.reuse, R22, R71 ;  /* 0x0000001600167223 */ /* 0x040fe20000010147 */
[----:B------:R-:W-:Y:S01]  /*17ad0*/  IABS R10, R10 ;  /* 0x0000000a000a7213 */ /* 0x000fe20000000000 */
[----:B------:R-:W-:Y:S01]  /*17ae0*/  FFMA.FTZ R16, -R0, R16, R57 ;  /* 0x0000001000107223 */ /* 0x000fe20000010139 */
[----:B------:R-:W-:-:S02]  /*17af0*/  I2FP.F32.S32 R12, R17 ;  /* 0x00000011000c7245 */ /* 0x000fc40000201400 */
[----:B------:R-:W-:Y:S02]  /*17b00*/  I2FP.F32.S32 R14, R5 ;  /* 0x00000005000e7245 */ /* 0x000fe40000201400 */
[----:B------:R-:W-:Y:S02]  /*17b10*/  FSEL R163, R7, -INF , !P5 ;  /* 0xff80000007a37808 */ /* 0x000fe40006800000 */
[----:B------:R-:W-:Y:S02]  /*17b20*/  FMNMX3.FTZ R20, R20, R167, R165, !PT ;  /* 0x000000a714147276 */ /* 0x000fe400078100a5 */
[----:B------:R-:W-:Y:S02]  /*17b30*/  FSEL R157, R75, -INF , !P0 ;  /* 0xff8000004b9d7808 */ /* 0x000fe40004000000 */
[----:B------:R-:W-:Y:S01]  /*17b40*/  FMNMX3.FTZ R24, R24, R175, R161, !PT ;  /* 0x000000af18187276 */ /* 0x000fe200078100a1 */
[C---:B------:R-:W-:Y:S01]  /*17b50*/  FFMA.FTZ R18, -R0.reuse, R18, R87 ;  /* 0x0000001200127223 */ /* 0x040fe20000010157 */
[----:B------:R-:W-:Y:S01]  /*17b60*/  I2FP.F32.S32 R10, R10 ;  /* 0x0000000a000a7245 */ /* 0x000fe20000201400 */
[C---:B------:R-:W-:Y:S01]  /*17b70*/  FFMA.FTZ R12, -R0.reuse, R12, R59 ;  /* 0x0000000c000c7223 */ /* 0x040fe2000001013b */
[----:B------:R-:W-:Y:S01]  /*17b80*/  ISETP.GE.AND P0, PT, R63, R62, PT ;  /* 0x0000003e3f00720c */ /* 0x000fe20003f06270 */
        /* <DEDUP_REMOVED lines=30> */
[----:B------:R-:W-:-:S04]  /*17d70*/  LEA R63, R63, UR6, 0x1 ;  /* 0x000000063f3f7c11 */ /* 0x000fc8000f8e08ff */
[----:B------:R-:W-:Y:S01]  /*17d80*/  FSEL R64, R64, RZ, P0 ;  /* 0x000000ff40407208 */ /* 0x000fe20000000000 */
[-CC-:B------:R-:W-:Y:S01]  /*17d90*/  FFMA.FTZ R60, R93, R65.reuse, -R136.reuse ;  /* 0x000000415d3c7223 */ /* 0x180fe20000010888 */
[-CC-:B------:R-:W-:Y:S01]  /*17da0*/  FFMA.FTZ R59, R89, R65.reuse, -R136.reuse ;  /* 0x00000041593b7223 */ /* 0x180fe20000010888 */
[-CC-:B------:R-:W-:Y:S01]  /*17db0*/  FFMA.FTZ R56, R8, R65.reuse, -R136.reuse ;  /* 0x0000004108387223 */ /* 0x180fe20000010888 */
[-C--:B------:R-:W-:Y:S01]  /*17dc0*/  FFMA.FTZ R55, R91, R65.reuse, -R136 ;  /* 0x000000415b377223 */ /* 0x080fe20000010888 */
[-CC-:B------:R-:W-:Y:S01]  /*17dd0*/  FFMA.FTZ R58, R6, R65.reuse, -R64.reuse ;  /* 0x00000041063a7223 */ /* 0x180fe20000010840 */
[-CC-:B------:R-:W-:Y:S01]  /*17de0*/  FFMA.FTZ R57, R49, R65.reuse, -R64.reuse ;  /* 0x0000004131397223 */ /* 0x180fe20000010840 */
[----:B------:R-:W1:Y:S01]  /*17df0*/  LDSM.16.MT88.4 R4, [R63+0xc000] ;  /* 0x00c000003f04783b */ /* 0x000e620000004200 */
[-CC-:B------:R-:W-:Y:S01]  /*17e00*/  FFMA.FTZ R54, R79, R65.reuse, -R64.reuse ;  /* 0x000000414f367223 */ /* 0x180fe20000010840 */
[-C--:B------:R-:W-:Y:S01]  /*17e10*/  FFMA.FTZ R53, R51, R65.reuse, -R64 ;  /* 0x0000004133357223 */ /* 0x080fe20000010840 */
[----:B------:R-:W-:Y:S01]  /*17e20*/  MUFU.EX2 R60, R60 ;  /* 0x0000003c003c7308 */ /* 0x000fe20000000800 */
[----:B------:R-:W-:Y:S01]  /*17e30*/  VIADD R40, R63, 0xc040 ;  /* 0x0000c0403f287836 */ /* 0x000fe20000000000 */
[----:B------:R-:W-:Y:S01]  /*17e40*/  LDSM.16.MT88.4 R92, [R63+0x10000] ;  /* 0x010000003f5c783b */ /* 0x000fe20000004200 */
[-CC-:B------:R-:W-:Y:S01]  /*17e50*/  FFMA.FTZ R52, R47, R65.reuse, -R136.reuse ;  /* 0x000000412f347223 */ /* 0x180fe20000010888 */
[-CC-:B------:R-:W-:Y:S01]  /*17e60*/  FFMA.FTZ R48, R43, R65.reuse, -R136.reuse ;  /* 0x000000412b307223 */ /* 0x180fe20000010888 */
[----:B------:R-:W-:Y:S01]  /*17e70*/  FFMA.FTZ R44, R39, R65, -R136 ;  /* 0x00000041272c7223 */ /* 0x000fe20000010888 */
[----:B------:R-:W-:Y:S02]  /*17e80*/  LDSM.16.MT88.4 R144, [R63+0x10800] ;  /* 0x010800003f90783b */ /* 0x000fe40000004200 */
[----:B------:R-:W2:Y:S08]  /*17e90*/  MUFU.EX2 R59, R59 ;  /* 0x0000003b003b7308 */ /* 0x000eb00000000800 */
[----:B------:R-:W-:Y:S08]  /*17ea0*/  MUFU.EX2 R56, R56 ;  /* 0x0000003800387308 */ /* 0x000ff00000000800 */
[----:B------:R-:W3:Y:S08]  /*17eb0*/  MUFU.EX2 R55, R55 ;  /* 0x0000003700377308 */ /* 0x000ef00000000800 */
[----:B------:R-:W-:Y:S08]  /*17ec0*/  MUFU.EX2 R58, R58 ;  /* 0x0000003a003a7308 */ /* 0x000ff00000000800 */
[----:B------:R-:W4:Y:S08]  /*17ed0*/  MUFU.EX2 R57, R57 ;  /* 0x0000003900397308 */ /* 0x000f300000000800 */
[----:B------:R-:W-:Y:S08]  /*17ee0*/  MUFU.EX2 R54, R54 ;  /* 0x0000003600367308 */ /* 0x000ff00000000800 */
[----:B------:R-:W5:Y:S01]  /*17ef0*/  MUFU.EX2 R53, R53 ;  /* 0x0000003500357308 */ /* 0x000f620000000800 */
[----:B------:R-:W-:Y:S01]  /*17f00*/  VIADD R8, R63, 0xc000 ;  /* 0x0000c0003f087836 */ /* 0x000fe20000000000 */
[----:B--2---:R-:W-:Y:S01]  /*17f10*/  F2FP.F16.F32.PACK_AB R68, R59, R60 ;  /* 0x0000003c3b44723e */ /* 0x004fe200000000ff */
[----:B------:R-:W-:-:S02]  /*17f20*/  IMAD.IADD R66, R124, 0x1, R63 ;  /* 0x000000017c427824 */ /* 0x000fc400078e023f */
[----:B------:R-:W-:Y:S01]  /*17f30*/  @P2 VIADD R40, R8, 0xffffffc0 ;  /* 0xffffffc008282836 */ /* 0x000fe20000000000 */
[----:B---3--:R-:W-:Y:S02]  /*17f40*/  F2FP.F16.F32.PACK_AB R70, R55, R56 ;  /* 0x000000383746723e */ /* 0x008fe400000000ff */
[----:B----4-:R-:W-:Y:S01]  /*17f50*/  F2FP.F16.F32.PACK_AB R69, R57, R58 ;  /* 0x0000003a3945723e */ /* 0x010fe200000000ff */
[----:B------:R-:W-:Y:S01]  /*17f60*/  IMAD.IADD R32, R124, 0x1, R40 ;  /* 0x000000017c207824 */ /* 0x000fe200078e0228 */
[----:B------:R-:W2:Y:S04]  /*17f70*/  LDSM.16.MT88.4 R116, [R66+0xc000] ;  /* 0x00c000004274783b */ /* 0x000ea80000004200 */
[----:B------:R-:W3:Y:S01]  /*17f80*/  LDSM.16.MT88.4 R84, [R66+0x10000] ;  /* 0x010000004254783b */ /* 0x000ee20000004200 */
[----:B-----5:R-:W-:-:S03]  /*17f90*/  F2FP.F16.F32.PACK_AB R71, R53, R54 ;  /* 0x000000363547723e */ /* 0x020fc600000000ff */
[----:B------:R-:W4:Y:S04]  /*17fa0*/  LDSM.16.MT88.4 R108, [R40] ;  /* 0x00000000286c783b */ /* 0x000f280000004200 */
[----:B------:R-:W5:Y:S01]  /*17fb0*/  LDSM.16.MT88.4 R100, [R32] ;  /* 0x000000002064783b */ /* 0x000f620000004200 */
[----:B-1----:R-:W-:Y:S03]  /*17fc0*/  HMMA.16816.F32 R128, R68, R4, RZ ;  /* 0x000000044480723c */ /* 0x002fe600000018ff */
[----:B------:R-:W1:Y:S01]  /*17fd0*/  LDSM.16.MT88.4 R76, [R40+0x4000] ;  /* 0x00400000284c783b */ /* 0x000e620000004200 */
[-C--:B------:R-:W-:Y:S01]  /*17fe0*/  FFMA.FTZ R51, R45, R65.reuse, -R136 ;  /* 0x000000412d337223 */ /* 0x080fe20000010888 */
[----:B------:R-:W-:-:S02]  /*17ff0*/  FFMA.FTZ R46, R11, R65, -R64 ;  /* 0x000000410b2e7223 */ /* 0x000fc40000010840 */
[----:B------:R-:W-:Y:S01]  /*18000*/  LDSM.16.MT88.4 R16, [R66+0xc800] ;  /* 0x00c800004210783b */ /* 0x000fe20000004200 */
[----:B------:R-:W-:Y:S03]  /*18010*/  HMMA.16816.F32 R124, R68, R6, RZ ;  /* 0x00000006447c723c */ /* 0x000fe600000018ff */
[----:B------:R-:W1:Y:S01]  /*18020*/  LDSM.16.MT88.4 R4, [R32+0x4000] ;  /* 0x004000002004783b */ /* 0x000e620000004200 */
[----:B------:R-:W-:-:S03]  /*18030*/  FFMA.FTZ R45, R9, R65, -R64 ;  /* 0x00000041092d7223 */ /* 0x000fc60000010840 */
[----:B------:R-:W1:Y:S01]  /*18040*/  LDSM.16.MT88.4 R8, [R63+0xc800] ;  /* 0x00c800003f08783b */ /* 0x000e620000004200 */
[-C--:B------:R-:W-:Y:S01]  /*18050*/  FFMA.FTZ R47, R23, R65.reuse, -R136 ;  /* 0x00000041172f7223 */ /* 0x080fe20000010888 */
[-CC-:B------:R-:W-:Y:S01]  /*18060*/  FFMA.FTZ R50, R15, R65.reuse, -R64.reuse ;  /* 0x000000410f327223 */ /* 0x180fe20000010840 */
[----:B------:R-:W-:Y:S01]  /*18070*/  FFMA.FTZ R49, R13, R65, -R64 ;  /* 0x000000410d317223 */ /* 0x000fe20000010840 */
[----:B------:R-:W-:Y:S08]  /*18080*/  MUFU.EX2 R52, R52 ;  /* 0x0000003400347308 */ /* 0x000ff00000000800 */
[----:B------:R-:W-:Y:S01]  /*18090*/  MUFU.EX2 R48, R48 ;  /* 0x0000003000307308 */ /* 0x000fe20000000800 */
[C---:B--2---:R-:W-:Y:S01]  /*180a0*/  HMMA.16816.F32 R120, R68.reuse, R116, RZ ;  /* 0x000000744478723c */ /* 0x044fe200000018ff */
[----:B------:R-:W2:Y:S04]  /*180b0*/  LDSM.16.MT88.4 R20, [R66+0x10800] ;  /* 0x010800004214783b */ /* 0x000ea80000004200 */
[----:B------:R-:W2:Y:S02]  /*180c0*/  LDSM.16.MT88.4 R12, [R40+0x800] ;  /* 0x00080000280c783b */ /* 0x000ea40000004200 */
[----:B------:R-:W2:Y:S08]  /*180d0*/  MUFU.EX2 R51, R51 ;  /* 0x0000003300337308 */ /* 0x000eb00000000800 */
[----:B------:R-:W-:Y:S08]  /*180e0*/  MUFU.EX2 R47, R47 ;  /* 0x0000002f002f7308 */ /* 0x000ff00000000800 */
[----:B------:R-:W-:Y:S08]  /*180f0*/  MUFU.EX2 R50, R50 ;  /* 0x0000003200327308 */ /* 0x000ff00000000800 */
[----:B------:R-:W2:Y:S08]  /*18100*/  MUFU.EX2 R49, R49 ;  /* 0x0000003100317308 */ /* 0x000eb00000000800 */
[----:B------:R-:W-:Y:S08]  /*18110*/  MUFU.EX2 R46, R46 ;  /* 0x0000002e002e7308 */ /* 0x000ff00000000800 */
[----:B------:R-:W2:Y:S01]  /*18120*/  MUFU.EX2 R45, R45 ;  /* 0x0000002d002d7308 */ /* 0x000ea20000000800 */
[C---:B------:R-:W-:Y:S08]  /*18130*/  HMMA.16816.F32 R116, R68.reuse, R118, RZ ;  /* 0x000000764474723c */ /* 0x040ff000000018ff */
[C---:B---3--:R-:W-:Y:S08]  /*18140*/  HMMA.16816.F32 R88, R68.reuse, R84, RZ ;  /* 0x000000544458723c */ /* 0x048ff000000018ff */
[C---:B----4-:R-:W-:Y:S08]  /*18150*/  HMMA.16816.F32 R112, R68.reuse, R108, RZ ;  /* 0x0000006c4470723c */ /* 0x050ff000000018ff */
[C---:B-----5:R-:W-:Y:S08]  /*18160*/  HMMA.16816.F32 R104, R68.reuse, R100, RZ ;  /* 0x000000644468723c */ /* 0x060ff000000018ff */
[C---:B------:R-:W-:Y:S08]  /*18170*/  HMMA.16816.F32 R96, R68.reuse, R92, RZ ;  /* 0x0000005c4460723c */ /* 0x040ff000000018ff */
[C---:B-1----:R-:W-:Y:S08]  /*18180*/  HMMA.16816.F32 R80, R68.reuse, R76, RZ ;  /* 0x0000004c4450723c */ /* 0x042ff000000018ff */
[C---:B------:R-:W-:Y:S08]  /*18190*/  HMMA.16816.F32 R84, R68.reuse, R86, RZ ;  /* 0x000000564454723c */ /* 0x040ff000000018ff */
[C---:B------:R-:W-:Y:S08]  /*181a0*/  HMMA.16816.F32 R108, R68.reuse, R110, RZ ;  /* 0x0000006e446c723c */ /* 0x040ff000000018ff */
[C---:B------:R-:W-:Y:S08]  /*181b0*/  HMMA.16816.F32 R100, R68.reuse, R102, RZ ;  /* 0x000000664464723c */ /* 0x040ff000000018ff */
[C---:B------:R-:W-:Y:S08]  /*181c0*/  HMMA.16816.F32 R92, R68.reuse, R94, RZ ;  /* 0x0000005e445c723c */ /* 0x040ff000000018ff */
[C---:B------:R-:W-:Y:S08]  /*181d0*/  HMMA.16816.F32 R76, R68.reuse, R78, RZ ;  /* 0x0000004e444c723c */ /* 0x040ff000000018ff */
[----:B------:R-:W-:Y:S01]  /*181e0*/  HMMA.16816.F32 R72, R68, R4, RZ ;  /* 0x000000044448723c */ /* 0x000fe200000018ff */
[----:B--2---:R-:W-:-:S02]  /*181f0*/  F2FP.F16.F32.PACK_AB R4, R51, R52 ;  /* 0x000000343304723e */ /* 0x004fc400000000ff */
[----:B------:R-:W-:-:S05]  /*18200*/  F2FP.F16.F32.PACK_AB R5, R49, R50 ;  /* 0x000000323105723e */ /* 0x000fca00000000ff */
[----:B------:R-:W-:Y:S01]  /*18210*/  HMMA.16816.F32 R68, R68, R6, RZ ;  /* 0x000000064444723c */ /* 0x000fe200000018ff */
[----:B------:R-:W-:Y:S02]  /*18220*/  F2FP.F16.F32.PACK_AB R6, R47, R48 ;  /* 0x000000302f06723e */ /* 0x000fe400000000ff */
[----:B------:R-:W-:-:S07]  /*18230*/  F2FP.F16.F32.PACK_AB R7, R45, R46 ;  /* 0x0000002e2d07723e */ /* 0x000fce00000000ff */
[C---:B------:R-:W-:Y:S08]  /*18240*/  HMMA.16816.F32 R128, R4.reuse, R8, R128 ;  /* 0x000000080480723c */ /* 0x040ff00000001880 */
[C---:B------:R-:W-:Y:S01]  /*18250*/  HMMA.16816.F32 R124, R4.reuse, R10, R124 ;  /* 0x0000000a047c723c */ /* 0x040fe2000000187c */
[----:B------:R-:W1:Y:S07]  /*18260*/  LDSM.16.MT88.4 R8, [R32+0x4800] ;  /* 0x004800002008783b */ /* 0x000e6e0000004200 */
[C---:B------:R-:W-:Y:S08]  /*18270*/  HMMA.16816.F32 R120, R4.reuse, R16, R120 ;  /* 0x000000100478723c */ /* 0x040ff00000001878 */
[----:B------:R-:W-:Y:S01]  /*18280*/  HMMA.16816.F32 R116, R4, R18, R116 ;  /* 0x000000120474723c */ /* 0x000fe20000001874 */
[----:B------:R-:W2:Y:S02]  /*18290*/  LDSM.16.MT88.4 R16, [R32+0x800] ;  /* 0x000800002010783b */ /* 0x000ea40000004200 */
[-CC-:B------:R-:W-:Y:S01]  /*182a0*/  FFMA.FTZ R43, R31, R65.reuse, -R136.reuse ;  /* 0x000000411f2b7223 */ /* 0x180fe20000010888 */
[----:B------:R-:W-:-:S02]  /*182b0*/  FFMA.FTZ R39, R29, R65, -R136 ;  /* 0x000000411d277223 */ /* 0x000fc40000010888 */
[----:B------:R-:W3:Y:S02]  /*182c0*/  LDSM.16.MT88.4 R28, [R40+0x4800] ;  /* 0x00480000281c783b */ /* 0x000ee40000004200 */
[C---:B------:R-:W-:Y:S08]  /*182d0*/  HMMA.16816.F32 R88, R4.reuse, R20, R88 ;  /* 0x000000140458723c */ /* 0x040ff00000001858 */
[C---:B------:R-:W-:Y:S01]  /*182e0*/  HMMA.16816.F32 R84, R4.reuse, R22, R84 ;  /* 0x000000160454723c */ /* 0x040fe20000001854 */
[----:B------:R-:W-:Y:S07]  /*182f0*/  LDSM.16.MT88.4 R20, [R63+0xd000] ;  /* 0x00d000003f14783b */ /* 0x000fee0000004200 */
[C---:B------:R-:W-:Y:S08]  /*18300*/  HMMA.16816.F32 R112, R4.reuse, R12, R112 ;  /* 0x0000000c0470723c */ /* 0x040ff00000001870 */
[----:B------:R-:W-:Y:S01]  /*18310*/  HMMA.16816.F32 R108, R4, R14, R108 ;  /* 0x0000000e046c723c */ /* 0x000fe2000000186c */
[----:B------:R-:W4:Y:S02]  /*18320*/  LDSM.16.MT88.4 R12, [R66+0x11000] ;  /* 0x01100000420c783b */ /* 0x000f240000004200 */
[-C--:B------:R-:W-:Y:S01]  /*18330*/  FFMA.FTZ R38, R41, R65.reuse, -R136 ;  /* 0x0000004129267223 */ /* 0x080fe20000010888 */
[-CC-:B------:R-:W-:Y:S01]  /*18340*/  FFMA.FTZ R42, R27, R65.reuse, -R64.reuse ;  /* 0x000000411b2a7223 */ /* 0x180fe20000010840 */
[-CC-:B------:R-:W-:Y:S01]  /*18350*/  FFMA.FTZ R41, R25, R65.reuse, -R64.reuse ;  /* 0x0000004119297223 */ /* 0x180fe20000010840 */
[----:B------:R-:W-:-:S02]  /*18360*/  FFMA.FTZ R37, R37, R65, -R64 ;  /* 0x0000004125257223 */ /* 0x000fc40000010840 */
[----:B-1----:R-:W-:Y:S03]  /*18370*/  HMMA.16816.F32 R72, R4, R8, R72 ;  /* 0x000000080448723c */ /* 0x002fe60000001848 */
[----:B------:R-:W-:-:S05]  /*18380*/  FFMA.FTZ R36, R239, R65, -R64 ;  /* 0x00000041ef247223 */ /* 0x000fca0000010840 */
[C---:B------:R-:W-:Y:S01]  /*18390*/  HMMA.16816.F32 R68, R4.reuse, R10, R68 ;  /* 0x0000000a0444723c */ /* 0x040fe20000001844 */
[----:B------:R-:W1:Y:S01]  /*183a0*/  LDSM.16.MT88.4 R8, [R32+0x1000] ;  /* 0x001000002008783b */ /* 0x000e620000004200 */
[----:B------:R-:W-:Y:S03]  /*183b0*/  MUFU.EX2 R44, R44 ;  /* 0x0000002c002c7308 */ /* 0x000fe60000000800 */
[----:B------:R-:W-:Y:S03]  /*183c0*/  LDSM.16.MT88.4 R24, [R66+0xd000] ;  /* 0x00d000004218783b */ /* 0x000fe60000004200 */
[C---:B--2---:R-:W-:Y:S02]  /*183d0*/  HMMA.16816.F32 R104, R4.reuse, R16, R104 ;  /* 0x000000100468723c */ /* 0x044fe40000001868 */
[----:B------:R-:W2:Y:S06]  /*183e0*/  MUFU.EX2 R43, R43 ;  /* 0x0000002b002b7308 */ /* 0x000eac0000000800 */
[C---:B------:R-:W-:Y:S01]  /*183f0*/  HMMA.16816.F32 R100, R4.reuse, R18, R100 ;  /* 0x000000120464723c */ /* 0x040fe20000001864 */
[----:B------:R-:W5:Y:S01]  /*18400*/  LDSM.16.MT88.4 R16, [R40+0x1000] ;  /* 0x001000002810783b */ /* 0x000f620000004200 */
[----:B------:R-:W-:Y:S08]  /*18410*/  MUFU.EX2 R39, R39 ;  /* 0x0000002700277308 */ /* 0x000ff00000000800 */
[----:B------:R-:W4:Y:S08]  /*18420*/  MUFU.EX2 R38, R38 ;  /* 0x0000002600267308 */ /* 0x000f300000000800 */
[----:B------:R-:W-:Y:S08]  /*18430*/  MUFU.EX2 R42, R42 ;  /* 0x0000002a002a7308 */ /* 0x000ff00000000800 */
[----:B------:R-:W1:Y:S08]  /*18440*/  MUFU.EX2 R41, R41 ;  /* 0x0000002900297308 */ /* 0x000e700000000800 */
[----:B------:R-:W-:Y:S08]  /*18450*/  MUFU.EX2 R37, R37 ;  /* 0x0000002500257308 */ /* 0x000ff00000000800 */
[----:B------:R-:W5:Y:S01]  /*18460*/  MUFU.EX2 R36, R36 ;  /* 0x0000002400247308 */ /* 0x000f620000000800 */
[C---:B------:R-:W-:Y:S08]  /*18470*/  HMMA.16816.F32 R96, R4.reuse, R144, R96 ;  /* 0x000000900460723c */ /* 0x040ff00000001860 */
[C---:B------:R-:W-:Y:S08]  /*18480*/  HMMA.16816.F32 R92, R4.reuse, R146, R92 ;  /* 0x00000092045c723c */ /* 0x040ff0000000185c */
[C---:B---3--:R-:W-:Y:S08]  /*18490*/  HMMA.16816.F32 R80, R4.reuse, R28, R80 ;  /* 0x0000001c0450723c */ /* 0x048ff00000001850 */
[----:B------:R-:W-:Y:S03]  /*184a0*/  HMMA.16816.F32 R76, R4, R30, R76 ;  /* 0x0000001e044c723c */ /* 0x000fe6000000184c */
[----:B--2---:R-:W-:Y:S01]  /*184b0*/  F2FP.F16.F32.PACK_AB R4, R43, R44 ;  /* 0x0000002c2b04723e */ /* 0x004fe200000000ff */
[----:B------:R-:W-:Y:S01]  /*184c0*/  LDSM.16.MT88.4 R28, [R40+0x5000] ;  /* 0x00500000281c783b */ /* 0x000fe20000004200 */
[----:B----4-:R-:W-:-:S02]  /*184d0*/  F2FP.F16.F32.PACK_AB R6, R38, R39 ;  /* 0x000000272606723e */ /* 0x010fc400000000ff */
        /* <DEDUP_REMOVED lines=315> */
.L_x_4716:
        /* <DEDUP_REMOVED lines=78> */
.L_x_4711:
[----:B------:R-:W-:Y:S05]  /*19d70*/  BSYNC.RECONVERGENT B0 ;  /* 0x0000000000007941 */ /* 0x000fea0003800200 */
.L_x_4710:
        /* <DEDUP_REMOVED lines=12> */
[----:B------:R-:W-:Y:S02]  /*19e40*/  ISETP.GE.AND P1, PT, R4, R231, PT ;  /* 0x000000e70400720c */ /* 0x000fe40003f26270 */
[C---:B------:R-:W-:Y:S02]  /*19e50*/  SHF.L.U32 R9, R220.reuse, 0x5, RZ ;  /* 0x00000005dc097819 */ /* 0x040fe400000006ff */
[-C--:B------:R-:W-:Y:S01]  /*19e60*/  @!P3 MOV R225, R223.reuse ;  /* 0x000000df00e1b202 */ /* 0x080fe20000000f00 */
[----:B-1----:R-:W-:Y:S01]  /*19e70*/  ULEA UR6, UR7, UR8, 0x18 ;  /* 0x0000000807067291 */ /* 0x002fe2000f8ec0ff */
[----:B------:R-:W-:Y:S02]  /*19e80*/  IADD3 R10, P0, PT, R9, R224, RZ ;  /* 0x000000e0090a7210 */ /* 0x000fe40007f1e0ff */
[----:B------:R-:W-:Y:S02]  /*19e90*/  SHF.L.U64.HI R6, R220, 0x5, R221 ;  /* 0x00000005dc067819 */ /* 0x000fe400000102dd */
[----:B------:R-:W-:Y:S02]  /*19ea0*/  SHF.L.U32 R215, R208, 0x6, RZ ;  /* 0x00000006d0d77819 */ /* 0x000fe400000006ff */
[----:B------:R-:W-:Y:S02]  /*19eb0*/  LEA R243, R243, UR6, 0x1 ;  /* 0x00000006f3f37c11 */ /* 0x000fe4000f8e08ff */
[----:B------:R-:W-:Y:S02]  /*19ec0*/  IADD3.X R11, PT, PT, R6, R223, RZ, P0, !PT ;  /* 0x000000df060b7210 */ /* 0x000fe400007fe4ff */
[----:B------:R-:W-:Y:S01]  /*19ed0*/  IADD3 R16, P0, PT, R10, R9, RZ ;  /* 0x000000090a107210 */ /* 0x000fe20007f1e0ff */
[----:B------:R-:W-:Y:S01]  /*19ee0*/  @!PT LDS RZ, [RZ] ;  /* 0x00000000fffff984 */ /* 0x000fe20000000800 */
[----:B------:R-:W-:Y:S01]  /*19ef0*/  @!PT LDS RZ, [RZ] ;  /* 0x00000000fffff984 */ /* 0x000fe20000000800 */
[----:B------:R-:W-:Y:S01]  /*19f00*/  @!PT LDS RZ, [RZ] ;  /* 0x00000000fffff984 */ /* 0x000fe20000000800 */
[----:B------:R1:W-:Y:S01]  /*19f10*/  @!P3 LDGSTS.E.BYPASS.LTC128B.128 [R243+0xc000], desc[UR4][R224.64] ;  /* 0x0c000000e0f3bfae */ /* 0x0003e2000b981a04 */
[----:B------:R-:W-:Y:S02]  /*19f20*/  LOP3.LUT R5, R215, 0x1c0, RZ, 0xc0, !PT ;  /* 0x000001c0d7057812 */ /* 0x000fe400078ec0ff */
[----:B------:R-:W-:Y:S03]  /*19f30*/  IADD3.X R17, PT, PT, R11, R6, RZ, P0, !PT ;  /* 0x000000060b117210 */ /* 0x000fe600007fe4ff */
[----:B------:R-:W-:Y:S01]  /*19f40*/  @P3 STS.128 [R243+0xc000], RZ ;  /* 0x00c000fff3003388 */ /* 0x000fe20000000c00 */
[--C-:B------:R-:W-:Y:S02]  /*19f50*/  LOP3.LUT R5, R5, 0x8, R208.reuse, 0xf8, !PT ;  /* 0x0000000805057812 */ /* 0x100fe400078ef8d0 */
[----:B------:R-:W-:Y:S02]  /*19f60*/  LOP3.LUT R181, R215, 0x400, RZ, 0xc0, !PT ;  /* 0x00000400d7b57812 */ /* 0x000fe400078ec0ff */
[----:B------:R-:W-:Y:S02]  /*19f70*/  LOP3.LUT R4, R5, R210, RZ, 0x3c, !PT ;  /* 0x000000d205047212 */ /* 0x000fe400078e3cff */
[----:B------:R-:W-:Y:S02]  /*19f80*/  SHF.R.U32.HI R211, RZ, 0x1, R208 ;  /* 0x00000001ffd37819 */ /* 0x000fe400000116d0 */
[----:B------:R-:W-:Y:S02]  /*19f90*/  LEA R181, R4, R181, 0x1 ;  /* 0x000000b504b57211 */ /* 0x000fe400078e08ff */
[-C--:B------:R-:W-:Y:S02]  /*19fa0*/  IADD3 R4, P0, PT, R16, R9.reuse, RZ ;  /* 0x0000000910047210 */ /* 0x080fe40007f1e0ff */
[----:B------:R-:W-:Y:S02]  /*19fb0*/  SHF.L.U32 R212, R208, 0x5, RZ ;  /* 0x00000005d0d47819 */ /* 0x000fe400000006ff */
[-C--:B------:R-:W-:Y:S02]  /*19fc0*/  IADD3.X R5, PT, PT, R17, R6.reuse, RZ, P0, !PT ;  /* 0x0000000611057210 */ /* 0x080fe400007fe4ff */
[----:B------:R-:W-:Y:S02]  /*19fd0*/  IADD3 R14, P0, PT, R4, R9, RZ ;  /* 0x00000009040e7210 */ /* 0x000fe40007f1e0ff */
[----:B------:R-:W-:Y:S02]  /*19fe0*/  LOP3.LUT R212, R212, 0x7c00, RZ, 0xc0, !PT ;  /* 0x00007c00d4d47812 */ /* 0x000fe400078ec0ff */
[-C--:B------:R-:W-:Y:S02]  /*19ff0*/  IADD3.X R15, PT, PT, R5, R6.reuse, RZ, P0, !PT ;  /* 0x00000006050f7210 */ /* 0x080fe400007fe4ff */
[----:B-1----:R-:W-:Y:S02]  /*1a000*/  @!P1 MOV R225, R223 ;  /* 0x000000df00e19202 */ /* 0x002fe40000000f00 */
[-C--:B------:R-:W-:Y:S02]  /*1a010*/  IADD3 R12, P0, PT, R14, R9.reuse, RZ ;  /* 0x000000090e0c7210 */ /* 0x080fe40007f1e0ff */
[----:B------:R-:W-:Y:S01]  /*1a020*/  IADD3 R216, PT, PT, R181, UR6, RZ ;  /* 0x00000006b5d87c10 */ /* 0x000fe2000fffe0ff */
[----:B------:R-:W-:Y:S01]  /*1a030*/  @!PT LDS RZ, [RZ] ;  /* 0x00000000fffff984 */ /* 0x000fe20000000800 */
[----:B------:R-:W-:Y:S01]  /*1a040*/  @!PT LDS RZ, [RZ] ;  /* 0x00000000fffff984 */ /* 0x000fe20000000800 */
[----:B------:R-:W-:Y:S01]  /*1a050*/  @!PT LDS RZ, [RZ] ;  /* 0x00000000fffff984 */ /* 0x000fe20000000800 */
[----:B------:R-:W-:Y:S01]  /*1a060*/  @!P1 LDGSTS.E.BYPASS.LTC128B.128 [R243+0x10000], desc[UR4][R224.64+0x80] ;  /* 0x10000080e0f39fae */ /* 0x000fe2000b981a04 */
[-C--:B------:R-:W-:Y:S02]  /*1a070*/  IADD3.X R13, PT, PT, R15, R6.reuse, RZ, P0, !PT ;  /* 0x000000060f0d7210 */ /* 0x080fe400007fe4ff */
[----:B------:R-:W-:Y:S03]  /*1a080*/  MOV R134, 0x40 ;  /* 0x0000004000867802 */ /* 0x000fe60000000f00 */
        /* <DEDUP_REMOVED lines=48> */
[----:B-1----:R-:W-:Y:S05]  /*1a390*/  LOP3.LUT R4, R211, 0x8, RZ, 0xc0, !PT ;  /* 0x00000008d3047812 */ /* 0x002fea00078ec0ff */
[----:B------:R-:W-:Y:S01]  /*1a3a0*/  @P3 STS.128 [R243+0xe800], RZ ;  /* 0x00e800fff3003388 */ /* 0x000fe20000000c00 */
[--C-:B------:R-:W-:Y:S02]  /*1a3b0*/  LOP3.LUT R5, R212, 0x200, R215.reuse, 0xf8, !PT ;  /* 0x00000200d4057812 */ /* 0x100fe400078ef8d7 */
[----:B------:R-:W-:Y:S03]  /*1a3c0*/  LOP3.LUT R7, R4, 0x1c0, R215, 0xf8, !PT ;  /* 0x000001c004077812 */ /* 0x000fe600078ef8d7 */
[----:B------:R-:W-:Y:S01]  /*1a3d0*/  @!PT LDS RZ, [RZ] ;  /* 0x00000000fffff984 */ /* 0x000fe20000000800 */
[----:B------:R-:W-:Y:S01]  /*1a3e0*/  @!PT LDS RZ, [RZ] ;  /* 0x00000000fffff984 */ /* 0x000fe20000000800 */
[----:B------:R-:W-:Y:S01]  /*1a3f0*/  @!PT LDS RZ, [RZ] ;  /* 0x00000000fffff984 */ /* 0x000fe20000000800 */
[----:B------:R-:W-:Y:S01]  /*1a400*/  @!P1 LDGSTS.E.BYPASS.LTC128B.128 [R243+0x12800], desc[UR4][R12.64+0x80] ;  /* 0x128000800cf39fae */ /* 0x000fe2000b981a04 */
[----:B------:R-:W-:Y:S02]  /*1a410*/  IADD3 R4, P0, PT, R10, R9, RZ ;  /* 0x000000090a047210 */ /* 0x000fe40007f1e0ff */
[----:B------:R-:W-:Y:S03]  /*1a420*/  LOP3.LUT R214, R7, R210, RZ, 0x3c, !PT ;  /* 0x000000d207d67212 */ /* 0x000fe600078e3cff */
[----:B------:R-:W-:Y:S01]  /*1a430*/  @P1 STS.128 [R243+0x12800], RZ ;  /* 0x012800fff3001388 */ /* 0x000fe20000000c00 */
[----:B------:R-:W-:Y:S05]  /*1a440*/  LOP3.LUT R182, R5, R214, RZ, 0xfc, !PT ;  /* 0x000000d605b67212 */ /* 0x000fea00078efcff */
[----:B------:R-:W-:Y:S01]  /*1a450*/  @!PT LDS RZ, [RZ] ;  /* 0x00000000fffff984 */ /* 0x000fe20000000800 */
[----:B------:R-:W-:Y:S01]  /*1a460*/  @!PT LDS RZ, [RZ] ;  /* 0x00000000fffff984 */ /* 0x000fe20000000800 */
[----:B------:R-:W-:Y:S01]  /*1a470*/  @!PT LDS RZ, [RZ] ;  /* 0x00000000fffff984 */ /* 0x000fe20000000800 */
[----:B------:R-:W-:Y:S01]  /*1a480*/  @!P3 LDGSTS.E.BYPASS.LTC128B.128 [R243+0xf000], desc[UR4][R10.64] ;  /* 0x0f0000000af3bfae */ /* 0x000fe2000b981a04 */
[----:B------:R-:W-:Y:S02]  /*1a490*/  IADD3.X R5, PT, PT, R11, R6, RZ, P0, !PT ;  /* 0x000000060b057210 */ /* 0x000fe400007fe4ff */
[----:B------:R-:W-:Y:S03]  /*1a4a0*/  LEA R182, R182, UR6, 0x1 ;  /* 0x00000006b6b67c11 */ /* 0x000fe6000f8e08ff */
[----:B------:R-:W-:Y:S01]  /*1a4b0*/  @P3 STS.128 [R243+0xf000], RZ ;  /* 0x00f000fff3003388 */ /* 0x000fe20000000c00 */
[----:B------:R-:W-:Y:S05]  /*1a4c0*/  LOP3.LUT P0, RZ, R208, 0x2, RZ, 0xc0, !PT ;  /* 0x00000002d0ff7812 */ /* 0x000fea000780c0ff */
[----:B------:R-:W-:Y:S01]  /*1a4d0*/  @!PT LDS RZ, [RZ] ;  /* 0x00000000fffff984 */ /* 0x000fe20000000800 */
[----:B------:R-:W-:Y:S01]  /*1a4e0*/  @!PT LDS RZ, [RZ] ;  /* 0x00000000fffff984 */ /* 0x000fe20000000800 */
[----:B------:R-:W-:Y:S01]  /*1a4f0*/  @!PT LDS RZ, [RZ] ;  /* 0x00000000fffff984 */ /* 0x000fe20000000800 */
[----:B------:R1:W-:Y:S01]  /*1a500*/  @!P1 LDGSTS.E.BYPASS.LTC128B.128 [R243+0x13000], desc[UR4][R10.64+0x80] ;  /* 0x130000800af39fae */ /* 0x0003e2000b981a04 */
[----:B------:R-:W-:Y:S02]  /*1a510*/  SEL R213, R209, 0xffffffe0, !P0 ;  /* 0xffffffe0d1d57807 */ /* 0x000fe40004000000 */
[----:B------:R-:W-:Y:S03]  /*1a520*/  ISETP.NE.AND P0, PT, R240, RZ, PT ;  /* 0x000000fff000720c */ /* 0x000fe60003f05270 */
[----:B------:R-:W-:Y:S01]  /*1a530*/  @P1 STS.128 [R243+0x13000], RZ ;  /* 0x013000fff3001388 */ /* 0x000fe20000000c00 */
[-C--:B------:R-:W-:Y:S02]  /*1a540*/  IADD3 R180, PT, PT, R182, R213.reuse, RZ ;  /* 0x000000d5b6b47210 */ /* 0x080fe40007ffe0ff */
        /* <DEDUP_REMOVED lines=48> */
[C---:B------:R-:W-:Y:S03]  /*1a850*/  HMMA.16816.F32 R12, R140.reuse, R148, R12 ;  /* 0x000000948c0c723c */ /* 0x040fe6000000180c */
[----:B------:R-:W-:Y:S04]  /*1a860*/  SEL R149, R134, 0xffffffc0, !P2 ;  /* 0xffffffc086957807 */ /* 0x000fe80005000000 */
[-C--:B------:R-:W-:Y:S01]  /*1a870*/  IADD3 R200, PT, PT, R182, R149.reuse, RZ ;  /* 0x00000095b6c87210 */ /* 0x080fe20007ffe0ff */
[C---:B------:R-:W-:Y:S03]  /*1a880*/  HMMA.16816.F32 R16, R140.reuse, R150, R16 ;  /* 0x000000968c10723c */ /* 0x040fe60000001810 */
[----:B------:R-:W-:Y:S01]  /*1a890*/  IADD3 R216, PT, PT, R216, R149, RZ ;  /* 0x00000095d8d87210 */ /* 0x000fe20007ffe0ff */
[----:B------:R-:W-:Y:S01]  /*1a8a0*/  LDSM.16.M88.4 R164, [R200] ;  /* 0x00000000c8a4783b */ /* 0x000fe20000000200 */
[C---:B------:R-:W-:Y:S02]  /*1a8b0*/  IADD3 R201, PT, PT, R213.reuse, R200, RZ ;  /* 0x000000c8d5c97210 */ /* 0x040fe40007ffe0ff */
[----:B------:R-:W-:Y:S01]  /*1a8c0*/  IADD3 R134, PT, PT, R213, R216, RZ ;  /* 0x000000d8d5867210 */ /* 0x000fe20007ffe0ff */
[C---:B------:R-:W-:Y:S02]  /*1a8d0*/  HMMA.16816.F32 R20, R140.reuse, R152, R20 ;  /* 0x000000988c14723c */ /* 0x040fe40000001814 */
[----:B------:R-:W4:Y:S06]  /*1a8e0*/  LDSM.16.M88.4 R148, [R135+0x7800] ;  /* 0x007800008794783b */ /* 0x000f2c0000000200 */
[C---:B------:R-:W-:Y:S01]  /*1a8f0*/  HMMA.16816.F32 R24, R140.reuse, R154, R24 ;  /* 0x0000009a8c18723c */ /* 0x040fe20000001818 */
[----:B------:R-:W5:Y:S06]  /*1a900*/  LDSM.16.M88.4 R168, [R216+0x4000] ;  /* 0x00400000d8a8783b */ /* 0x000f6c0000000200 */
[----:B------:R-:W5:Y:S01]  /*1a910*/  LDSM.16.M88.4 R172, [R216+0x4800] ;  /* 0x00480000d8ac783b */ /* 0x000f620000000200 */
[C---:B--2---:R-:W-:Y:S05]  /*1a920*/  HMMA.16816.F32 R28, R140.reuse, R136, R28 ;  /* 0x000000888c1c723c */ /* 0x044fea000000181c */
[----:B------:R-:W2:Y:S03]  /*1a930*/  LDSM.16.M88.4 R176, [R216+0x5000] ;  /* 0x00500000d8b0783b */ /* 0x000ea60000000200 */
[C---:B------:R-:W-:Y:S03]  /*1a940*/  HMMA.16816.F32 R32, R140.reuse, R138, R32 ;  /* 0x0000008a8c20723c */ /* 0x040fe60000001820 */
[----:B------:R-:W2:Y:S05]  /*1a950*/  LDSM.16.M88.4 R152, [R216+0x5800] ;  /* 0x00580000d898783b */ /* 0x000eaa0000000200 */
[C---:B-1----:R-:W-:Y:S01]  /*1a960*/  HMMA.16816.F32 R36, R140.reuse, R144, R36 ;  /* 0x000000908c24723c */ /* 0x042fe20000001824 */
[----:B------:R-:W1:Y:S06]  /*1a970*/  LDSM.16.M88.4 R136, [R216+0x6000] ;  /* 0x00600000d888783b */ /* 0x000e6c0000000200 */
[----:B------:R-:W-:Y:S01]  /*1a980*/  LDSM.16.M88.4 R184, [R216+0x9800] ;  /* 0x00980000d8b8783b */ /* 0x000fe20000000200 */
[C---:B------:R-:W-:Y:S05]  /*1a990*/  HMMA.16816.F32 R40, R140.reuse, R146, R40 ;  /* 0x000000928c28723c */ /* 0x040fea0000001828 */
[----:B------:R-:W1:Y:S03]  /*1a9a0*/  LDSM.16.M88.4 R144, [R216+0x6800] ;  /* 0x00680000d890783b */ /* 0x000e660000000200 */
        /* <DEDUP_REMOVED lines=9> */
[C---:B----4-:R-:W-:Y:S01]  /*1aa40*/  HMMA.16816.F32 R60, R140.reuse, R148, R60 ;  /* 0x000000948c3c723c */ /* 0x050fe2000000183c */
[----:B------:R-:W-:Y:S07]  /*1aa50*/  LDSM.16.M88.4 R204, [R134+0x8000] ;  /* 0x0080000086cc783b */ /* 0x000fee0000000200 */
[----:B------:R-:W-:Y:S01]  /*1aa60*/  HMMA.16816.F32 R64, R140, R150, R64 ;  /* 0x000000968c40723c */ /* 0x000fe20000001840 */
[----:B------:R-:W4:Y:S06]  /*1aa70*/  LDSM.16.M88.4 R140, [R216+0x7000] ;  /* 0x00700000d88c783b */ /* 0x000f2c0000000200 */
[----:B------:R-:W4:Y:S01]  /*1aa80*/  LDSM.16.M88.4 R148, [R216+0x7800] ;  /* 0x00780000d894783b */ /* 0x000f220000000200 */
[C---:B-----5:R-:W-:Y:S08]  /*1aa90*/  HMMA.16816.F32 R4, R164.reuse, R168, R4 ;  /* 0x000000a8a404723c */ /* 0x060ff00000001804 */
        /* <DEDUP_REMOVED lines=17> */
[C---:B----4-:R-:W-:Y:S08]  /*1abb0*/  HMMA.16816.F32 R52, R164.reuse, R140, R52 ;  /* 0x0000008ca434723c */ /* 0x050ff00000001834 */
        /* <DEDUP_REMOVED lines=31> */
[C---:B-1----:R-:W-:Y:S05]  /*1adb0*/  HMMA.16816.F32 R4, R152.reuse, R156, R4 ;  /* 0x0000009c9804723c */ /* 0x042fea0000001804 */
[----:B------:R-:W-:Y:S03]  /*1adc0*/  LDSM.16.M88.4 R180, [R216+0x9000] ;  /* 0x00900000d8b4783b */ /* 0x000fe60000000200 */
[C---:B------:R-:W-:Y:S03]  /*1add0*/  HMMA.16816.F32 R8, R152.reuse, R158, R8 ;  /* 0x0000009e9808723c */ /* 0x040fe60000001808 */
[----:B------:R-:W1:Y:S05]  /*1ade0*/  LDSM.16.M88.4 R156, [R135+0x8800] ;  /* 0x00880000879c783b */ /* 0x000e6a0000000200 */
[C---:B---3--:R-:W-:Y:S08]  /*1adf0*/  HMMA.16816.F32 R12, R152.reuse, R160, R12 ;  /* 0x000000a0980c723c */ /* 0x048ff0000000180c */
[C---:B------:R-:W-:Y:S01]  /*1ae00*/  HMMA.16816.F32 R16, R152.reuse, R162, R16 ;  /* 0x000000a29810723c */ /* 0x040fe20000001810 */
[----:B------:R-:W-:Y:S07]  /*1ae10*/  LDSM.16.M88.4 R160, [R135+0xa800] ;  /* 0x00a8000087a0783b */ /* 0x000fee0000000200 */
        /* <DEDUP_REMOVED lines=100> */
[----:B------:R-:W1:Y:S01]  /*1b460*/  MUFU.TANH R13, R13 ;  /* 0x0000000d000d7308 */ /* 0x000e620000002400 */
[C---:B------:R-:W-:Y:S01]  /*1b470*/  HMMA.16816.F32 R32, R200.reuse, R10, R32 ;  /* 0x0000000ac820723c */ /* 0x040fe20000001820 */
[----:B------:R-:W5:Y:S08]  /*1b480*/  LDSM.16.M88.4 R8, [R134+0xa800] ;  /* 0x00a800008608783b */ /* 0x000f700000000200 */
[----:B------:R1:W1:Y:S01]  /*1b490*/  MUFU.TANH R183, R14 ;  /* 0x0000000e00b77308 */ /* 0x0002620000002400 */
[C---:B---3--:R-:W-:Y:S03]  /*1b4a0*/  HMMA.16816.F32 R36, R200.reuse, R4, R36 ;  /* 0x00000004c824723c */ /* 0x048fe60000001824 */
[-C--:B----4-:R-:W-:Y:S01]  /*1b4b0*/  FMUL.FTZ R21, R30, R225.reuse ;  /* 0x000000e11e157220 */ /* 0x090fe20000410000 */
        /* <DEDUP_REMOVED lines=17> */
[-C--:B--2---:R-:W-:Y:S01]  /*1b5d0*/  FMUL.FTZ R23, R42, R225.reuse ;  /* 0x000000e12a177220 */ /* 0x084fe20000410000 */
[-C--:B------:R-:W-:Y:S01]  /*1b5e0*/  FMUL.FTZ R41, R41, R225.reuse ;  /* 0x000000e129297220 */ /* 0x080fe20000410000 */
[-C--:B------:R-:W-:Y:S06]  /*1b5f0*/  FMUL.FTZ R43, R43, R225.reuse ;  /* 0x000000e12b2b7220 */ /* 0x080fec0000410000 */
[----:B------:R2:W1:Y:S01]  /*1b600*/  MUFU.TANH R187, R18 ;  /* 0x0000001200bb7308 */ /* 0x0004620000002400 */
[C---:B-----5:R-:W-:Y:S09]  /*1b610*/  HMMA.16816.F32 R44, R200.reuse, R8, R44 ;  /* 0x00000008c82c723c */ /* 0x060ff2000000182c */
[----:B------:R-:W1:Y:S01]  /*1b620*/  MUFU.TANH R17, R17 ;  /* 0x0000001100117308 */ /* 0x000e620000002400 */
        /* <DEDUP_REMOVED lines=38> */
[----:B------:R-:W1:Y:S01]  /*1b890*/  MUFU.TANH R21, R21 ;  /* 0x0000001500157308 */ /* 0x000e620000002400 */
[-C--:B------:R-:W-:Y:S01]  /*1b8a0*/  FMUL.FTZ R66, R66, R225.reuse ;  /* 0x000000e142427220 */ /* 0x080fe20000410000 */
[----:B------:R-:W-:Y:S08]  /*1b8b0*/  FMUL.FTZ R67, R67, R225 ;  /* 0x000000e143437220 */ /* 0x000ff00000410000 */
        /* <DEDUP_REMOVED lines=11> */
[----:B------:R-:W1:Y:S10]  /*1b970*/  MUFU.TANH R23, R23 ;  /* 0x0000001700177308 */ /* 0x000e740000002400 */
        /* <DEDUP_REMOVED lines=25> */
[----:B---34-:R-:W-:Y:S05]  /*1bb10*/  @!P0 BRA `(.L_x_4713) ;  /* 0x0000000800c08947 */ /* 0x018fea0003800000 */
[----:B------:R-:W-:Y:S01]  /*1bb20*/  ISETP.NE.U32.AND P4, PT, R236, RZ, PT ;  /* 0x000000ffec00720c */ /* 0x000fe20003f85070 */
[----:B------:R-:W-:Y:S03]  /*1bb30*/  BSSY.RECONVERGENT B0, `(.L_x_4714) ;  /* 0x000004c000007945 */ /* 0x000fe60003800200 */
[----:B------:R-:W-:Y:S11]  /*1bb40*/  ISETP.NE.AND.EX P4, PT, R237, RZ, PT, P4 ;  /* 0x000000ffed00720c */ /* 0x000ff60003f85340 */
[----:B------:R-:W-:Y:S02]  /*1bb50*/  @!UPT UIADD3 URZ, UPT, UPT, URZ, URZ, URZ ;  /* 0x000000fffffff290 */ /* 0x000fe4000fffe0ff */
[----:B------:R-:W3:Y:S01]  /*1bb60*/  @!P4 LD.E R4, desc[UR4][R132.64+0x38] ;  /* 0x000038048404c980 */ /* 0x000ee2000c101900 */
[----:B------:R-:W-:Y:S05]  /*1bb70*/  @!P4 IMAD.MOV.U32 R5, RZ, RZ, RZ ;  /* 0x000000ffff05c224 */ /* 0x000fea00078e00ff */
[----:B------:R-:W-:Y:S01]  /*1bb80*/  @!P4 IADD3 R5, P0, PT, RZ, -R5, RZ ;  /* 0x80000005ff05c210 */ /* 0x000fe20007f1e0ff */
[----:B---3--:R-:W-:Y:S04]  /*1bb90*/  @!P4 IMAD.SHL.U32 R4, R4, 0x80, RZ ;  /* 0x000000800404c824 */ /* 0x008fe800078e00ff */
[----:B------:R-:W-:Y:S05]  /*1bba0*/  @!P4 IMAD.X R4, RZ, RZ, ~R4, P0 ;  /* 0x000000ffff04c224 */ /* 0x000fea00000e0e04 */
[----:B------:R-:W-:Y:S04]  /*1bbb0*/  @!P4 SHF.R.S64 R5, R5, 0x1f, R4 ;  /* 0x0000001f0505c819 */ /* 0x000fe80000001004 */
[----:B------:R-:W-:Y:S01]  /*1bbc0*/  @!P4 IADD3 R222, P0, PT, R5, R222, RZ ;  /* 0x000000de05dec210 */ /* 0x000fe20007f1e0ff */
[----:B------:R-:W-:Y:S03]  /*1bbd0*/  IMAD.SHL.U32 R5, R218, 0x20, RZ ;  /* 0x00000020da057824 */ /* 0x000fe600078e00ff */
[----:B------:R-:W-:Y:S01]  /*1bbe0*/  @!P4 LEA.HI.X.SX32 R217, R4, R217, 0x1, P0 ;  /* 0x000000d904d9c211 */ /* 0x000fe200000f0eff */
[----:B------:R-:W-:Y:S08]  /*1bbf0*/  @!P4 BRA `(.L_x_4715) ;  /* 0x0000000000fcc947 */ /* 0x000ff00003800000 */
[C---:B------:R-:W-:Y:S01]  /*1bc00*/  VIADD R11, R238.reuse, 0xffffff00 ;  /* 0xffffff00ee0b7836 */ /* 0x040fe20000000000 */
[----:B-1----:R-:W3:Y:S01]  /*1bc10*/  LD.E R14, desc[UR4][R132.64+0x170] ;  /* 0x00017004840e7980 */ /* 0x002ee2000c101900 */
[----:B------:R-:W-:Y:S03]  /*1bc20*/  VIADD R6, R238, 0xffffff80 ;  /* 0xffffff80ee067836 */ /* 0x000fe60000000000 */
[----:B------:R-:W-:Y:S01]  /*1bc30*/  IABS R7, R11 ;  /* 0x0000000b00077213 */ /* 0x000fe20000000000 */
[----:B--2---:R-:W2:Y:S01]  /*1bc40*/  LD.E.64 R26, desc[UR4][R132.64+0x20] ;  /* 0x00002004841a7980 */ /* 0x004ea2000c101b00 */
[-C--:B---3--:R-:W-:Y:S02]  /*1bc50*/  IABS R9, R14.reuse ;  /* 0x0000000e00097213 */ /* 0x088fe40000000000 */
[-C--:B------:R-:W-:Y:S02]  /*1bc60*/  IABS R8, R14.reuse ;  /* 0x0000000e00087213 */ /* 0x080fe40000000000 */
[----:B------:R-:W1:Y:S01]  /*1bc70*/  I2F.RP R4, R9 ;  /* 0x0000000900047306 */ /* 0x000e620000209400 */
[----:B------:R-:W-:Y:S02]  /*1bc80*/  LOP3.LUT R11, R11, R14, RZ, 0x3c, !PT ;  /* 0x0000000e0b0b7212 */ /* 0x000fe400078e3cff */
        /* <DEDUP_REMOVED lines=30> */
[----:B------:R-:W3:Y:S01]  /*1be70*/  LD.E.64 R10, desc[UR4][R132.64+0x38] ;  /* 0x00003804840a7980 */ /* 0x000ee2000c101b00 */
        /* <DEDUP_REMOVED lines=23> */
.L_x_4715:
[----:B------:R-:W-:Y:S05]  /*1bff0*/  BSYNC.RECONVERGENT B0 ;  /* 0x0000000000007941 */ /* 0x000fea0003800200 */
.L_x_4714:
        /* <DEDUP_REMOVED lines=8> */
[----:B--2---:R-:W-:Y:S01]  /*1c080*/  IADD3 R26, P5, PT, R5, R8, RZ ;  /* 0x00000008051a7210 */ /* 0x004fe20007fbe0ff */
        /* <DEDUP_REMOVED lines=8> */
[----:B---3--:R-:W-:Y:S05]  /*1c110*/  @!P1 IMAD.MOV.U32 R216, RZ, RZ, R222 ;  /* 0x000000ffffd89224 */ /* 0x008fea00078e00de */
        /* <DEDUP_REMOVED lines=80> */
.L_x_4713:
[----:B------:R-:W-:Y:S05]  /*1c620*/  BSYNC.RECONVERGENT B1 ;  /* 0x0000000000017941 */ /* 0x000fea0003800200 */
.L_x_4712:
[----:B------:R-:W3:Y:S01]  /*1c630*/  LD.E R136, desc[UR4][R132.64+0xdc] ;  /* 0x0000dc0484887980 */ /* 0x000ee2000c101900 */
[C---:B------:R-:W-:Y:S02]  /*1c640*/  IADD3 R4, PT, PT, R239.reuse, -0x1, RZ ;  /* 0xffffffffef047810 */ /* 0x040fe40007ffe0ff */
[----:B------:R-:W-:Y:S02]  /*1c650*/  IABS R5, R239 ;  /* 0x000000ef00057213 */ /* 0x000fe40000000000 */
[----:B------:R-:W-:Y:S02]  /*1c660*/  IABS R4, R4 ;  /* 0x0000000400047213 */ /* 0x000fe40000000000 */
[----:B------:R-:W-:Y:S02]  /*1c670*/  I2FP.F32.S32 R5, R5 ;  /* 0x0000000500057245 */ /* 0x000fe40000201400 */
[----:B------:R-:W-:Y:S02]  /*1c680*/  I2FP.F32.S32 R4, R4 ;  /* 0x0000000400047245 */ /* 0x000fe40000201400 */
[C---:B----4-:R-:W-:Y:S01]  /*1c690*/  IADD3 R9, PT, PT, R239.reuse, -0x41, RZ ;  /* 0xffffffbfef097810 */ /* 0x050fe20007ffe0ff */
[C---:B-1----:R-:W-:Y:S01]  /*1c6a0*/  FFMA.FTZ R143, -R0.reuse, R5, R143 ;  /* 0x00000005008f7223 */ /* 0x042fe2000001018f */
[C---:B------:R-:W-:Y:S01]  /*1c6b0*/  IADD3 R5, PT, PT, R239.reuse, -0x29, RZ ;  /* 0xffffffd7ef057810 */ /* 0x040fe20007ffe0ff */
[C---:B------:R-:W-:Y:S01]  /*1c6c0*/  FFMA.FTZ R145, -R0.reuse, R4, R145 ;  /* 0x0000000400917223 */ /* 0x040fe20000010191 */
[C---:B------:R-:W-:Y:S02]  /*1c6d0*/  IADD3 R4, PT, PT, R239.reuse, -0x9, RZ ;  /* 0xfffffff7ef047810 */ /* 0x040fe40007ffe0ff */
[----:B------:R-:W-:Y:S02]  /*1c6e0*/  IABS R5, R5 ;  /* 0x0000000500057213 */ /* 0x000fe40000000000 */
[----:B------:R-:W-:Y:S02]  /*1c6f0*/  IABS R4, R4 ;  /* 0x0000000400047213 */ /* 0x000fe40000000000 */
[----:B------:R-:W-:Y:S02]  /*1c700*/  I2FP.F32.S32 R5, R5 ;  /* 0x0000000500057245 */ /* 0x000fe40000201400 */
[----:B------:R-:W-:Y:S02]  /*1c710*/  I2FP.F32.S32 R4, R4 ;  /* 0x0000000400047245 */ /* 0x000fe40000201400 */
[----:B------:R-:W-:Y:S01]  /*1c720*/  IABS R9, R9 ;  /* 0x0000000900097213 */ /* 0x000fe20000000000 */
[CC--:B------:R-:W-:Y:S01]  /*1c730*/  FFMA.FTZ R163, -R0.reuse, R5.reuse, R163 ;  /* 0x0000000500a37223 */ /* 0x0c0fe200000101a3 */
[C---:B------:R-:W-:Y:S01]  /*1c740*/  FFMA.FTZ R176, -R0.reuse, R5, R176 ;  /* 0x0000000500b07223 */ /* 0x040fe200000101b0 */
[CC--:B------:R-:W-:Y:S01]  /*1c750*/  FFMA.FTZ R141, -R0.reuse, R4.reuse, R141 ;  /* 0x00000004008d7223 */ /* 0x0c0fe2000001018d */
[C---:B------:R-:W-:Y:S01]  /*1c760*/  FFMA.FTZ R177, -R0.reuse, R4, R177 ;  /* 0x0000000400b17223 */ /* 0x040fe200000101b1 */
[C---:B------:R-:W-:Y:S02]  /*1c770*/  IADD3 R4, PT, PT, R239.reuse, -0x30, RZ ;  /* 0xffffffd0ef047810 */ /* 0x040fe40007ffe0ff */
[C---:B------:R-:W-:Y:S02]  /*1c780*/  IADD3 R5, PT, PT, R239.reuse, -0x38, RZ ;  /* 0xffffffc8ef057810 */ /* 0x040fe40007ffe0ff */
[----:B------:R-:W-:Y:S02]  /*1c790*/  IABS R4, R4 ;  /* 0x0000000400047213 */ /* 0x000fe40000000000 */
[----:B------:R-:W-:Y:S02]  /*1c7a0*/  IABS R5, R5 ;  /* 0x0000000500057213 */ /* 0x000fe40000000000 */
[----:B------:R-:W-:Y:S02]  /*1c7b0*/  I2FP.F32.S32 R4, R4 ;  /* 0x0000000400047245 */ /* 0x000fe40000201400 */
[----:B------:R-:W-:Y:S02]  /*1c7c0*/  I2FP.F32.S32 R5, R5 ;  /* 0x0000000500057245 */ /* 0x000fe40000201400 */
[C---:B------:R-:W-:Y:S01]  /*1c7d0*/  IADD3 R7, PT, PT, R239.reuse, -0x28, RZ ;  /* 0xffffffd8ef077810 */ /* 0x040fe20007ffe0ff */
[CC--:B------:R-:W-:Y:S01]  /*1c7e0*/  FFMA.FTZ R200, -R0.reuse, R4.reuse, R21 ;  /* 0x0000000400c87223 */ /* 0x0c0fe20000010115 */
[C---:B------:R-:W-:Y:S01]  /*1c7f0*/  FFMA.FTZ R159, -R0.reuse, R4, R159 ;  /* 0x00000004009f7223 */ /* 0x040fe2000001019f */
[C---:B------:R-:W-:Y:S01]  /*1c800*/  IADD3 R4, PT, PT, R239.reuse, -0x39, RZ ;  /* 0xffffffc7ef047810 */ /* 0x040fe20007ffe0ff */
[CC--:B------:R-:W-:Y:S01]  /*1c810*/  FFMA.FTZ R204, -R0.reuse, R5.reuse, R204 ;  /* 0x0000000500cc7223 */ /* 0x0c0fe200000101cc */
[C---:B------:R-:W-:Y:S01]  /*1c820*/  FFMA.FTZ R165, -R0.reuse, R5, R165 ;  /* 0x0000000500a57223 */ /* 0x040fe200000101a5 */
[----:B------:R-:W-:Y:S02]  /*1c830*/  I2FP.F32.S32 R5, R9 ;  /* 0x0000000900057245 */ /* 0x000fe40000201400 */
        /* <DEDUP_REMOVED lines=17> */
[CC--:B------:R-:W-:Y:S01]  /*1c950*/  FFMA.FTZ R192, -R0.reuse, R9.reuse, R192 ;  /* 0x0000000900c07223 */ /* 0x0c0fe200000101c0 */
[C---:B------:R-:W-:Y:S01]  /*1c960*/  IADD3 R7, PT, PT, R239.reuse, -0x40, RZ ;  /* 0xffffffc0ef077810 */ /* 0x040fe20007ffe0ff */
[C---:B------:R-:W-:Y:S01]  /*1c970*/  FFMA.FTZ R246, -R0.reuse, R9, R246 ;  /* 0x0000000900f67223 */ /* 0x040fe200000101f6 */
[----:B------:R-:W-:Y:S02]  /*1c980*/  I2FP.F32.S32 R5, R5 ;  /* 0x0000000500057245 */ /* 0x000fe40000201400 */
[----:B------:R-:W-:Y:S02]  /*1c990*/  IABS R12, R12 ;  /* 0x0000000c000c7213 */ /* 0x000fe40000000000 */
[C---:B------:R-:W-:Y:S01]  /*1c9a0*/  IADD3 R10, PT, PT, R239.reuse, -0x10, RZ ;  /* 0xfffffff0ef0a7810 */ /* 0x040fe20007ffe0ff */
[CC--:B------:R-:W-:Y:S01]  /*1c9b0*/  FFMA.FTZ R206, -R0.reuse, R5.reuse, R206 ;  /* 0x0000000500ce7223 */ /* 0x0c0fe200000101ce */
[C---:B------:R-:W-:Y:S01]  /*1c9c0*/  IADD3 R8, PT, PT, R239.reuse, -0x11, RZ ;  /* 0xffffffefef087810 */ /* 0x040fe20007ffe0ff */
[C---:B------:R-:W-:Y:S01]  /*1c9d0*/  FFMA.FTZ R252, -R0.reuse, R5, R252 ;  /* 0x0000000500fc7223 */ /* 0x040fe200000101fc */
[C---:B------:R-:W-:Y:S02]  /*1c9e0*/  IADD3 R9, PT, PT, R239.reuse, -0x61, RZ ;  /* 0xffffff9fef097810 */ /* 0x040fe40007ffe0ff */
[----:B------:R-:W-:Y:S02]  /*1c9f0*/  IABS R4, R4 ;  /* 0x0000000400047213 */ /* 0x000fe40000000000 */
[----:B------:R-:W-:Y:S02]  /*1ca00*/  IABS R7, R7 ;  /* 0x0000000700077213 */ /* 0x000fe40000000000 */
[----:B------:R-:W-:Y:S02]  /*1ca10*/  I2FP.F32.S32 R12, R12 ;  /* 0x0000000c000c7245 */ /* 0x000fe40000201400 */
[----:B------:R-:W-:Y:S02]  /*1ca20*/  IABS R10, R10 ;  /* 0x0000000a000a7213 */ /* 0x000fe40000000000 */
[----:B------:R-:W-:Y:S01]  /*1ca30*/  IABS R8, R8 ;  /* 0x0000000800087213 */ /* 0x000fe20000000000 */
[CC--:B------:R-:W-:Y:S01]  /*1ca40*/  FFMA.FTZ R6, -R0.reuse, R12.reuse, R155 ;  /* 0x0000000c00067223 */ /* 0x0c0fe2000001019b */
[C---:B--2---:R-:W-:Y:S01]  /*1ca50*/  IADD3 R50, PT, PT, R239.reuse, -0x18, RZ ;  /* 0xffffffe8ef327810 */ /* 0x044fe20007ffe0ff */
[C---:B------:R-:W-:Y:S01]  /*1ca60*/  FFMA.FTZ R12, -R0.reuse, R12, R135 ;  /* 0x0000000c000c7223 */ /* 0x040fe20000010187 */
[C---:B------:R-:W-:Y:S02]  /*1ca70*/  IADD3 R48, PT, PT, R239.reuse, -0x19, RZ ;  /* 0xffffffe7ef307810 */ /* 0x040fe40007ffe0ff */
[----:B------:R-:W-:Y:S02]  /*1ca80*/  IABS R9, R9 ;  /* 0x0000000900097213 */ /* 0x000fe40000000000 */
[----:B------:R-:W-:Y:S02]  /*1ca90*/  I2FP.F32.S32 R5, R4 ;  /* 0x0000000400057245 */ /* 0x000fe40000201400 */
[----:B------:R-:W-:Y:S02]  /*1caa0*/  I2FP.F32.S32 R7, R7 ;  /* 0x0000000700077245 */ /* 0x000fe40000201400 */
[C---:B------:R-:W-:Y:S01]  /*1cab0*/  IADD3 R11, PT, PT, R239.reuse, -0x31, RZ ;  /* 0xffffffcfef0b7810 */ /* 0x040fe20007ffe0ff */
[CC--:B------:R-:W-:Y:S01]  /*1cac0*/  FFMA.FTZ R184, -R0.reuse, R5.reuse, R184 ;  /* 0x0000000500b87223 */ /* 0x0c0fe200000101b8 */
[----:B------:R-:W-:Y:S01]  /*1cad0*/  I2FP.F32.S32 R10, R10 ;  /* 0x0000000a000a7245 */ /* 0x000fe20000201400 */
[C---:B------:R-:W-:Y:S01]  /*1cae0*/  FFMA.FTZ R196, -R0.reuse, R5, R196 ;  /* 0x0000000500c47223 */ /* 0x040fe200000101c4 */
[----:B------:R-:W-:Y:S01]  /*1caf0*/  I2FP.F32.S32 R8, R8 ;  /* 0x0000000800087245 */ /* 0x000fe20000201400 */
[CC--:B------:R-:W-:Y:S01]  /*1cb00*/  FFMA.FTZ R250, -R0.reuse, R7.reuse, R250 ;  /* 0x0000000700fa7223 */ /* 0x0c0fe200000101fa */
[----:B------:R-:W-:Y:S01]  /*1cb10*/  IABS R50, R50 ;  /* 0x0000003200327213 */ /* 0x000fe20000000000 */
[C---:B------:R-:W-:Y:S01]  /*1cb20*/  FFMA.FTZ R167, -R0.reuse, R7, R167 ;  /* 0x0000000700a77223 */ /* 0x040fe200000101a7 */
[----:B------:R-:W-:Y:S01]  /*1cb30*/  IABS R48, R48 ;  /* 0x0000003000307213 */ /* 0x000fe20000000000 */
[C---:B------:R-:W-:Y:S01]  /*1cb40*/  FFMA.FTZ R59, -R0.reuse, R10, R183 ;  /* 0x0000000a003b7223 */ /* 0x040fe200000101b7 */
        /* <DEDUP_REMOVED lines=8> */
[CC--:B------:R-:W-:Y:S01]  /*1cbd0*/  FFMA.FTZ R168, -R0.reuse, R9.reuse, R168 ;  /* 0x0000000900a87223 */ /* 0x0c0fe200000101a8 */
[----:B------:R-:W-:Y:S01]  /*1cbe0*/  I2FP.F32.S32 R50, R50 ;  /* 0x0000003200327245 */ /* 0x000fe20000201400 */
[C---:B------:R-:W-:Y:S01]  /*1cbf0*/  FFMA.FTZ R186, -R0.reuse, R9, R186 ;  /* 0x0000000900ba7223 */ /* 0x040fe200000101ba */
[----:B------:R-:W-:Y:S02]  /*1cc00*/  I2FP.F32.S32 R48, R48 ;  /* 0x0000003000307245 */ /* 0x000fe40000201400 */
[----:B------:R-:W-:Y:S01]  /*1cc10*/  IABS R56, R56 ;  /* 0x0000003800387213 */ /* 0x000fe20000000000 */
[C---:B------:R-:W-:Y:S01]  /*1cc20*/  FFMA.FTZ R66, -R0.reuse, R50, R187 ;  /* 0x0000003200427223 */ /* 0x040fe200000101bb */
[----:B------:R-:W-:Y:S01]  /*1cc30*/  IABS R58, R58 ;  /* 0x0000003a003a7213 */ /* 0x000fe20000000000 */
[C---:B------:R-:W-:Y:S01]  /*1cc40*/  FFMA.FTZ R64, -R0.reuse, R48, R17 ;  /* 0x0000003000407223 */ /* 0x040fe20000010111 */
[C---:B------:R-:W-:Y:S01]  /*1cc50*/  IADD3 R7, PT, PT, R239.reuse, -0x51, RZ ;  /* 0xffffffafef077810 */ /* 0x040fe20007ffe0ff */
[----:B------:R-:W-:Y:S01]  /*1cc60*/  FFMA.FTZ R50, -R0, R50, R179 ;  /* 0x0000003200327223 */ /* 0x000fe200000101b3 */
[----:B------:R-:W-:Y:S01]  /*1cc70*/  FMNMX3.FTZ R9, R2, R12, R141, !PT ;  /* 0x0000000c02097276 */ /* 0x000fe2000781008d */
[C---:B------:R-:W-:Y:S01]  /*1cc80*/  FFMA.FTZ R48, -R0.reuse, R48, R13 ;  /* 0x0000003000307223 */ /* 0x040fe2000001010d */
[----:B------:R-:W-:Y:S02]  /*1cc90*/  I2FP.F32.S32 R11, R11 ;  /* 0x0000000b000b7245 */ /* 0x000fe40000201400 */
[----:B------:R-:W-:Y:S02]  /*1cca0*/  IABS R5, R5 ;  /* 0x0000000500057213 */ /* 0x000fe40000000000 */
[----:B------:R-:W-:Y:S01]  /*1ccb0*/  I2FP.F32.S32 R56, R56 ;  /* 0x0000003800387245 */ /* 0x000fe20000201400 */
[CC--:B------:R-:W-:Y:S01]  /*1ccc0*/  FFMA.FTZ R169, -R0.reuse, R11.reuse, R169 ;  /* 0x0000000b00a97223 */ /* 0x0c0fe200000101a9 */
[----:B------:R-:W-:Y:S01]  /*1ccd0*/  I2FP.F32.S32 R58, R58 ;  /* 0x0000003a003a7245 */ /* 0x000fe20000201400 */
[C---:B------:R-:W-:Y:S01]  /*1cce0*/  FFMA.FTZ R178, -R0.reuse, R11, R178 ;  /* 0x0000000b00b27223 */ /* 0x040fe200000101b2 */
[----:B------:R-:W-:Y:S01]  /*1ccf0*/  IABS R7, R7 ;  /* 0x0000000700077213 */ /* 0x000fe20000000000 */
[C---:B------:R-:W-:Y:S01]  /*1cd00*/  FFMA.FTZ R161, -R0.reuse, R56, R161 ;  /* 0x0000003800a17223 */ /* 0x040fe200000101a1 */
[----:B------:R-:W-:Y:S01]  /*1cd10*/  IADD3 R4, PT, PT, R239, -0x69, RZ ;  /* 0xffffff97ef047810 */ /* 0x000fe20007ffe0ff */
[C---:B------:R-:W-:Y:S01]  /*1cd20*/  FFMA.FTZ R175, -R0.reuse, R58, R175 ;  /* 0x0000003a00af7223 */ /* 0x040fe200000101af */
[----:B------:R-:W-:Y:S01]  /*1cd30*/  FMNMX3.FTZ R9, R9, R10, R8, !PT ;  /* 0x0000000a09097276 */ /* 0x000fe20007810008 */
[C---:B------:R-:W-:Y:S01]  /*1cd40*/  FFMA.FTZ R56, -R0.reuse, R56, R15 ;  /* 0x0000003800387223 */ /* 0x040fe2000001010f */
[----:B------:R-:W-:Y:S01]  /*1cd50*/  I2FP.F32.S32 R5, R5 ;  /* 0x0000000500057245 */ /* 0x000fe20000201400 */
[C---:B------:R-:W-:Y:S01]  /*1cd60*/  FFMA.FTZ R58, -R0.reuse, R58, R185 ;  /* 0x0000003a003a7223 */ /* 0x040fe200000101b9 */
[----:B------:R-:W-:Y:S02]  /*1cd70*/  I2FP.F32.S32 R7, R7 ;  /* 0x0000000700077245 */ /* 0x000fe40000201400 */
[----:B------:R-:W-:Y:S01]  /*1cd80*/  IADD3 R11, PT, PT, R239, -0x48, RZ ;  /* 0xffffffb8ef0b7810 */ /* 0x000fe20007ffe0ff */
[CC--:B------:R-:W-:Y:S01]  /*1cd90*/  FFMA.FTZ R170, -R0.reuse, R5.reuse, R170 ;  /* 0x0000000500aa7223 */ /* 0x0c0fe200000101aa */
[----:B------:R-:W-:Y:S01]  /*1cda0*/  IABS R4, R4 ;  /* 0x0000000400047213 */ /* 0x000fe20000000000 */
[C---:B------:R-:W-:Y:S01]  /*1cdb0*/  FFMA.FTZ R188, -R0.reuse, R5, R188 ;  /* 0x0000000500bc7223 */ /* 0x040fe200000101bc */
[----:B------:R-:W-:Y:S01]  /*1cdc0*/  FMNMX3.FTZ R9, R9, R50, R48, !PT ;  /* 0x0000003209097276 */ /* 0x000fe20007810030 */
[C---:B------:R-:W-:Y:S01]  /*1cdd0*/  FFMA.FTZ R190, -R0.reuse, R7, R190 ;  /* 0x0000000700be7223 */ /* 0x040fe200000101be */
[----:B------:R-:W-:Y:S01]  /*1cde0*/  IABS R11, R11 ;  /* 0x0000000b000b7213 */ /* 0x000fe20000000000 */
[C---:B------:R-:W-:Y:S01]  /*1cdf0*/  FFMA.FTZ R244, -R0.reuse, R7, R244 ;  /* 0x0000000700f47223 */ /* 0x040fe200000101f4 */
[----:B------:R-:W-:Y:S02]  /*1ce00*/  I2FP.F32.S32 R5, R4 ;  /* 0x0000000400057245 */ /* 0x000fe40000201400 */
[----:B------:R-:W-:Y:S02]  /*1ce10*/  FMNMX3.FTZ R4, R3, R143, R145, !PT ;  /* 0x0000008f03047276 */ /* 0x000fe40007810091 */
[----:B------:R-:W-:Y:S01]  /*1ce20*/  IADD3 R7, PT, PT, R239, -0x68, RZ ;  /* 0xffffff98ef077810 */ /* 0x000fe20007ffe0ff */
[CC--:B------:R-:W-:Y:S01]  /*1ce30*/  FFMA.FTZ R160, -R0.reuse, R5.reuse, R160 ;  /* 0x0000000500a07223 */ /* 0x0c0fe200000101a0 */
[----:B------:R-:W-:Y:S01]  /*1ce40*/  FMNMX3.FTZ R9, R9, R58, R56, !PT ;  /* 0x0000003a09097276 */ /* 0x000fe20007810038 */
[----:B------:R-:W-:Y:S01]  /*1ce50*/  FFMA.FTZ R172, -R0, R5, R172 ;  /* 0x0000000500ac7223 */ /* 0x000fe200000101ac */
[----:B------:R-:W-:Y:S02]  /*1ce60*/  I2FP.F32.S32 R11, R11 ;  /* 0x0000000b000b7245 */ /* 0x000fe40000201400 */
[----:B------:R-:W-:Y:S02]  /*1ce70*/  FMNMX3.FTZ R4, R4, R6, R177, !PT ;  /* 0x0000000604047276 */ /* 0x000fe400078100b1 */
[----:B------:R-:W-:Y:S01]  /*1ce80*/  IABS R7, R7 ;  /* 0x0000000700077213 */ /* 0x000fe20000000000 */
[C---:B------:R-:W-:Y:S01]  /*1ce90*/  FFMA.FTZ R216, -R0.reuse, R11, R23 ;  /* 0x0000000b00d87223 */ /* 0x040fe20000010117 */
[----:B------:R-:W-:Y:S01]  /*1cea0*/  FMNMX3.FTZ R9, R9, R157, R176, !PT ;  /* 0x0000009d09097276 */ /* 0x000fe200078100b0 */
[----:B------:R-:W-:Y:S01]  /*1ceb0*/  FFMA.FTZ R173, -R0, R11, R173 ;  /* 0x0000000b00ad7223 */ /* 0x000fe200000101ad */
[----:B------:R-:W-:Y:S02]  /*1cec0*/  FMNMX3.FTZ R13, R4, R59, R57, !PT ;  /* 0x0000003b040d7276 */ /* 0x000fe40007810039 */
[----:B------:R-:W-:Y:S02]  /*1ced0*/  I2FP.F32.S32 R7, R7 ;  /* 0x0000000700077245 */ /* 0x000fe40000201400 */
[----:B------:R-:W-:Y:S02]  /*1cee0*/  FMNMX3.FTZ R9, R9, R159, R178, !PT ;  /* 0x0000009f09097276 */ /* 0x000fe400078100b2 */
[----:B------:R-:W-:Y:S01]  /*1cef0*/  IADD3 R11, PT, PT, R239, -0x59, RZ ;  /* 0xffffffa7ef0b7810 */ /* 0x000fe20007ffe0ff */
[CC--:B------:R-:W-:Y:S01]  /*1cf00*/  FFMA.FTZ R162, -R0.reuse, R7.reuse, R162 ;  /* 0x0000000700a27223 */ /* 0x0c0fe200000101a2 */
        /* <DEDUP_REMOVED lines=17> */
[CC--:B------:R-:W-:Y:S01]  /*1d020*/  FFMA.FTZ R158, -R0.reuse, R5.reuse, R158 ;  /* 0x00000005009e7223 */ /* 0x0c0fe2000001019e */
[----:B------:R-:W-:Y:S01]  /*1d030*/  IADD3 R11, PT, PT, R239, -0x70, RZ ;  /* 0xffffff90ef0b7810 */ /* 0x000fe20007ffe0ff */
[----:B------:R-:W-:Y:S01]  /*1d040*/  FFMA.FTZ R138, -R0, R5, R138 ;  /* 0x00000005008a7223 */ /* 0x000fe2000001018a */
[----:B------:R-:W-:Y:S01]  /*1d050*/  FMNMX3.FTZ R4, R4, R200, R169, !PT ;  /* 0x000000c804047276 */ /* 0x000fe200078100a9 */
[CC--:B------:R-:W-:Y:S01]  /*1d060*/  FFMA.FTZ R164, -R0.reuse, R7.reuse, R164 ;  /* 0x0000000700a47223 */ /* 0x0c0fe200000101a4 */
[----:B------:R-:W-:Y:S01]  /*1d070*/  FMNMX3.FTZ R9, R9, R246, R244, !PT ;  /* 0x000000f609097276 */ /* 0x000fe200078100f4 */
[----:B------:R-:W-:Y:S01]  /*1d080*/  FFMA.FTZ R139, -R0, R7, R139 ;  /* 0x00000007008b7223 */ /* 0x000fe2000001018b */
[----:B------:R-:W-:Y:S02]  /*1d090*/  IABS R11, R11 ;  /* 0x0000000b000b7213 */ /* 0x000fe40000000000 */
[----:B------:R-:W-:Y:S02]  /*1d0a0*/  IADD3 R5, PT, PT, R239, -0x79, RZ ;  /* 0xffffff87ef057810 */ /* 0x000fe40007ffe0ff */
[----:B------:R-:W-:Y:S02]  /*1d0b0*/  FMNMX3.FTZ R7, R4, R204, R171, !PT ;  /* 0x000000cc04077276 */ /* 0x000fe400078100ab */
[----:B------:R-:W-:Y:S02]  /*1d0c0*/  FMNMX3.FTZ R9, R9, R196, R194, !PT ;  /* 0x000000c409097276 */ /* 0x000fe400078100c2 */
[----:B------:R-:W-:Y:S02]  /*1d0d0*/  I2FP.F32.S32 R11, R11 ;  /* 0x0000000b000b7245 */ /* 0x000fe40000201400 */
[C---:B------:R-:W-:Y:S02]  /*1d0e0*/  IADD3 R14, PT, PT, R239.reuse, -0x80, RZ ;  /* 0xffffff80ef0e7810 */ /* 0x040fe40007ffe0ff */
[----:B------:R-:W-:Y:S01]  /*1d0f0*/  IADD3 R16, PT, PT, R239, -0x81, RZ ;  /* 0xffffff7fef107810 */ /* 0x000fe20007ffe0ff */
[C---:B------:R-:W-:Y:S01]  /*1d100*/  FFMA.FTZ R166, -R0.reuse, R11, R166 ;  /* 0x0000000b00a67223 */ /* 0x040fe200000101a6 */
[----:B------:R-:W-:Y:S01]  /*1d110*/  IABS R5, R5 ;  /* 0x0000000500057213 */ /* 0x000fe20000000000 */
[C---:B------:R-:W-:Y:S01]  /*1d120*/  FFMA.FTZ R140, -R0.reuse, R11, R140 ;  /* 0x0000000b008c7223 */ /* 0x040fe2000001018c */
[----:B------:R-:W-:Y:S02]  /*1d130*/  FMNMX3.FTZ R7, R7, R250, R248, !PT ;  /* 0x000000fa07077276 */ /* 0x000fe400078100f8 */
[----:B------:R-:W-:Y:S02]  /*1d140*/  FMNMX3.FTZ R9, R9, R188, R186, !PT ;  /* 0x000000bc09097276 */ /* 0x000fe400078100ba */
[----:B------:R-:W-:Y:S02]  /*1d150*/  IABS R14, R14 ;  /* 0x0000000e000e7213 */ /* 0x000fe40000000000 */
[----:B------:R-:W-:Y:S02]  /*1d160*/  IABS R16, R16 ;  /* 0x0000001000107213 */ /* 0x000fe40000000000 */
[----:B------:R-:W-:Y:S02]  /*1d170*/  I2FP.F32.S32 R5, R5 ;  /* 0x0000000500057245 */ /* 0x000fe40000201400 */
[----:B------:R-:W-:Y:S02]  /*1d180*/  FMNMX3.FTZ R7, R7, R216, R206, !PT ;  /* 0x000000d807077276 */ /* 0x000fe400078100ce */
[----:B------:R-:W-:Y:S01]  /*1d190*/  FMNMX3.FTZ R9, R9, R174, R172, !PT ;  /* 0x000000ae09097276 */ /* 0x000fe200078100ac */
[CC--:B------:R-:W-:Y:S01]  /*1d1a0*/  FFMA.FTZ R156, -R0.reuse, R5.reuse, R156 ;  /* 0x00000005009c7223 */ /* 0x0c0fe2000001019c */
[----:B------:R-:W-:Y:S01]  /*1d1b0*/  I2FP.F32.S32 R14, R14 ;  /* 0x0000000e000e7245 */ /* 0x000fe20000201400 */
[C---:B------:R-:W-:Y:S01]  /*1d1c0*/  FFMA.FTZ R137, -R0.reuse, R5, R137 ;  /* 0x0000000500897223 */ /* 0x040fe20000010189 */
        /* <DEDUP_REMOVED lines=9> */
[----:B------:R-:W-:Y:S02]  /*1d260*/  FMNMX3.FTZ R4, R7, R162, R160, !PT ;  /* 0x000000a207047276 */ /* 0x000fe400078100a0 */
[----:B------:R-:W-:Y:S01]  /*1d270*/  LOP3.LUT R214, R214, 0x200, R215, 0xf8, !PT ;  /* 0x00000200d6d67812 */ /* 0x000fe200078ef8d7 */
[----:B------:R-:W1:Y:S01]  /*1d280*/  SHFL.BFLY PT, R9, R16, 0x2, 0x1f ;  /* 0x0c401f0010097f89 */ /* 0x000e6200000e0000 */
[----:B------:R-:W-:Y:S02]  /*1d290*/  FMNMX3.FTZ R4, R4, R140, R139, !PT ;  /* 0x0000008c04047276 */ /* 0x000fe4000781008b */
[----:B------:R-:W-:Y:S02]  /*1d2a0*/  LEA R144, R214, UR6, 0x1 ;  /* 0x00000006d6907c11 */ /* 0x000fe4000f8e08ff */
[----:B------:R-:W-:Y:S02]  /*1d2b0*/  FMNMX3.FTZ R7, R4, R138, R137, !PT ;  /* 0x0000008a04077276 */ /* 0x000fe40007810089 */
[----:B------:R-:W-:Y:S01]  /*1d2c0*/  IADD3 R142, PT, PT, R144, 0xc040, RZ ;  /* 0x0000c040908e7810 */ /* 0x000fe20007ffe0ff */
[----:B------:R-:W-:Y:S01]  /*1d2d0*/  LDSM.16.MT88.4 R44, [R144+0x10000] ;  /* 0x01000000902c783b */ /* 0x000fe20000004200 */
[----:B------:R-:W-:Y:S02]  /*1d2e0*/  IADD3 R238, PT, PT, R238, -0x80, RZ ;  /* 0xffffff80eeee7810 */ /* 0x000fe40007ffe0ff */
[----:B------:R-:W-:Y:S05]  /*1d2f0*/  IADD3 R239, PT, PT, R239, 0x80, RZ ;  /* 0x00000080efef7810 */ /* 0x000fea0007ffe0ff */
[----:B------:R-:W2:Y:S01]  /*1d300*/  SHFL.BFLY PT, R4, R7, 0x2, 0x1f ;  /* 0x0c401f0007047f89 */ /* 0x000ea200000e0000 */
[----:B-1----:R-:W-:Y:S07]  /*1d310*/  FMNMX.FTZ R14, R16, R9, !PT ;  /* 0x00000009100e7209 */ /* 0x002fee0007810000 */
[----:B------:R-:W1:Y:S01]  /*1d320*/  SHFL.BFLY PT, R135, R14, 0x1, 0x1f ;  /* 0x0c201f000e877f89 */ /* 0x000e6200000e0000 */
[----:B--2---:R-:W-:Y:S07]  /*1d330*/  FMNMX.FTZ R5, R7, R4, !PT ;  /* 0x0000000407057209 */ /* 0x004fee0007810000 */
[----:B------:R-:W2:Y:S01]  /*1d340*/  SHFL.BFLY PT, R134, R5, 0x1, 0x1f ;  /* 0x0c201f0005867f89 */ /* 0x000ea200000e0000 */
[----:B-1----:R-:W-:Y:S04]  /*1d350*/  FMNMX.FTZ R135, R14, R135, !PT ;  /* 0x000000870e877209 */ /* 0x002fe80007810000 */
[----:B------:R-:W-:Y:S01]  /*1d360*/  FSETP.NEU.FTZ.AND P0, PT, R135, -INF , PT ;  /* 0xff8000008700780b */ /* 0x000fe20003f1d000 */
[----:B---3--:R-:W-:Y:S05]  /*1d370*/  FMUL.FTZ R155, R136, R135 ;  /* 0x00000087889b7220 */ /* 0x008fea0000410000 */
[----:B------:R-:W-:Y:S05]  /*1d380*/  FSEL R155, R155, RZ, P0 ;  /* 0x000000ff9b9b7208 */ /* 0x000fea0000000000 */
[--C-:B------:R-:W-:Y:S01]  /*1d390*/  FFMA.FTZ R150, R12, R136, -R155.reuse ;  /* 0x000000880c967223 */ /* 0x100fe2000001089b */
[----:B--2---:R-:W-:Y:S01]  /*1d3a0*/  FMNMX.FTZ R134, R5, R134, !PT ;  /* 0x0000008605867209 */ /* 0x004fe20007810000 */
[----:B------:R-:W1:Y:S01]  /*1d3b0*/  LDSM.16.MT88.4 R12, [R144+0xc000] ;  /* 0x00c00000900c783b */ /* 0x000e620000004200 */
[-CC-:B------:R-:W-:Y:S01]  /*1d3c0*/  FFMA.FTZ R148, R141, R136.reuse, -R155.reuse ;  /* 0x000000888d947223 */ /* 0x180fe2000001089b */
[----:B------:R-:W-:Y:S01]  /*1d3d0*/  FFMA.FTZ R146, R10, R136, -R155 ;  /* 0x000000880a927223 */ /* 0x000fe2000001089b */
[----:B------:R-:W-:Y:S01]  /*1d3e0*/  FSETP.NEU.FTZ.AND P0, PT, R134, -INF , PT ;  /* 0xff8000008600780b */ /* 0x000fe20003f1d000 */
[----:B------:R-:W-:Y:S01]  /*1d3f0*/  FMUL.FTZ R151, R136, R134 ;  /* 0x0000008688977220 */ /* 0x000fe20000410000 */
[----:B------:R-:W-:Y:S01]  /*1d400*/  FADD.FTZ R3, -R134, R3 ;  /* 0x0000000386037221 */ /* 0x000fe20000010100 */
[----:B------:R-:W-:Y:S01]  /*1d410*/  IADD3 R141, PT, PT, R213, R144, RZ ;  /* 0x00000090d58d7210 */ /* 0x000fe20007ffe0ff */
[----:B------:R-:W-:Y:S01]  /*1d420*/  MUFU.EX2 R150, R150 ;  /* 0x0000009600967308 */ /* 0x000fe20000000800 */
[-CC-:B------:R-:W-:Y:S01]  /*1d430*/  FFMA.FTZ R157, R157, R136.reuse, -R155.reuse ;  /* 0x000000889d9d7223 */ /* 0x180fe2000001089b */
[----:B------:R-:W-:Y:S01]  /*1d440*/  FSEL R151, R151, RZ, P0 ;  /* 0x000000ff97977208 */ /* 0x000fe20000000000 */
[----:B------:R-:W-:Y:S01]  /*1d450*/  FMUL.FTZ R4, R136, R3 ;  /* 0x0000000388047220 */ /* 0x000fe20000410000 */
[----:B------:R-:W-:Y:S01]  /*1d460*/  FADD.FTZ R3, -R135, R2 ;  /* 0x0000000287037221 */ /* 0x000fe20000010100 */
[----:B------:R-:W2:Y:S01]  /*1d470*/  LDSM.16.MT88.4 R20, [R141+0xc000] ;  /* 0x00c000008d14783b */ /* 0x000ea20000004200 */
[-C--:B------:R-:W-:Y:S01]  /*1d480*/  FFMA.FTZ R176, R176, R136.reuse, -R155 ;  /* 0x00000088b0b07223 */ /* 0x080fe2000001089b */
[-CC-:B------:R-:W-:Y:S01]  /*1d490*/  FFMA.FTZ R147, R143, R136.reuse, -R151.reuse ;  /* 0x000000888f937223 */ /* 0x180fe20000010897 */
[-C--:B------:R-:W-:Y:S01]  /*1d4a0*/  FFMA.FTZ R152, R145, R136.reuse, -R151 ;  /* 0x0000008891987223 */ /* 0x080fe20000010897 */
[-C--:B------:R-:W-:Y:S01]  /*1d4b0*/  FFMA.FTZ R145, R8, R136.reuse, -R155 ;  /* 0x0000008808917223 */ /* 0x080fe2000001089b */
[-CC-:B------:R-:W-:Y:S01]  /*1d4c0*/  FFMA.FTZ R154, R6, R136.reuse, -R151.reuse ;  /* 0x00000088069a7223 */ /* 0x180fe20000010897 */
[-CC-:B------:R-:W-:Y:S01]  /*1d4d0*/  FFMA.FTZ R143, R177, R136.reuse, -R151.reuse ;  /* 0x00000088b18f7223 */ /* 0x180fe20000010897 */
[----:B------:R-:W-:Y:S01]  /*1d4e0*/  FMUL.FTZ R5, R136, R3 ;  /* 0x0000000388057220 */ /* 0x000fe20000410000 */
[----:B------:R-:W3:Y:S01]  /*1d4f0*/  MUFU.EX2 R2, R4 ;  /* 0x0000000400027308 */ /* 0x000ee20000000800 */
[----:B------:R-:W-:Y:S01]  /*1d500*/  IADD3 R8, PT, PT, R144, 0xc000, RZ ;  /* 0x0000c00090087810 */ /* 0x000fe20007ffe0ff */
[----:B------:R-:W-:Y:S01]  /*1d510*/  LDSM.16.MT88.4 R52, [R141+0x10000] ;  /* 0x010000008d34783b */ /* 0x000fe20000004200 */
[-C--:B------:R-:W-:Y:S01]  /*1d520*/  FFMA.FTZ R161, R161, R136.reuse, -R151 ;  /* 0x00000088a1a17223 */ /* 0x080fe20000010897 */
[-CC-:B------:R-:W-:Y:S01]  /*1d530*/  FFMA.FTZ R159, R159, R136.reuse, -R155.reuse ;  /* 0x000000889f9f7223 */ /* 0x180fe2000001089b */
[----:B------:R-:W-:Y:S01]  /*1d540*/  @P2 IADD3 R142, PT, PT, R8, -0x40, RZ ;  /* 0xffffffc0088e2810 */ /* 0x000fe20007ffe0ff */
[-C--:B------:R-:W-:Y:S01]  /*1d550*/  FFMA.FTZ R178, R178, R136.reuse, -R155 ;  /* 0x00000088b2b27223 */ /* 0x080fe2000001089b */
[--C-:B------:R-:W-:Y:S03]  /*1d560*/  FFMA.FTZ R180, R180, R136, -R151.reuse ;  /* 0x00000088b4b47223 */ /* 0x100fe60000010897 */
[----:B------:R-:W4:Y:S01]  /*1d570*/  MUFU.EX2 R3, R5 ;  /* 0x0000000500037308 */ /* 0x000f220000000800 */
[----:B------:R-:W-:Y:S01]  /*1d580*/  IADD3 R213, PT, PT, R213, R142, RZ ;  /* 0x0000008ed5d57210 */ /* 0x000fe20007ffe0ff */
[----:B------:R-:W5:Y:S01]  /*1d590*/  LDSM.16.MT88.4 R28, [R142] ;  /* 0x000000008e1c783b */ /* 0x000f620000004200 */
[-C--:B------:R-:W-:Y:S01]  /*1d5a0*/  FFMA.FTZ R163, R163, R136.reuse, -R151 ;  /* 0x00000088a3a37223 */ /* 0x080fe20000010897 */
[-CC-:B------:R-:W-:Y:S01]  /*1d5b0*/  FFMA.FTZ R165, R165, R136.reuse, -R155.reuse ;  /* 0x00000088a5a57223 */ /* 0x180fe2000001089b */
[-C--:B------:R-:W-:Y:S01]  /*1d5c0*/  FFMA.FTZ R198, R198, R136.reuse, -R155 ;  /* 0x00000088c6c67223 */ /* 0x080fe2000001089b */
[-CC-:B------:R-:W-:Y:S01]  /*1d5d0*/  FFMA.FTZ R200, R200, R136.reuse, -R151.reuse ;  /* 0x00000088c8c87223 */ /* 0x180fe20000010897 */
[----:B------:R-:W-:Y:S03]  /*1d5e0*/  FFMA.FTZ R169, R169, R136, -R151 ;  /* 0x00000088a9a97223 */ /* 0x000fe60000010897 */
[----:B------:R-:W1:Y:S01]  /*1d5f0*/  MUFU.EX2 R148, R148 ;  /* 0x0000009400947308 */ /* 0x000e620000000800 */
[C---:B---3--:R-:W-:Y:S01]  /*1d600*/  FMUL.FTZ R6, R2.reuse, R130 ;  /* 0x0000008202067220 */ /* 0x048fe20000410000 */
[C---:B------:R-:W-:Y:S01]  /*1d610*/  FMUL.FTZ R7, R2.reuse, R131 ;  /* 0x0000008302077220 */ /* 0x040fe20000410000 */
[C---:B------:R-:W-:Y:S01]  /*1d620*/  FMUL.FTZ R10, R2.reuse, R126 ;  /* 0x0000007e020a7220 */ /* 0x040fe20000410000 */
[C---:B------:R-:W-:Y:S01]  /*1d630*/  FMUL.FTZ R11, R2.reuse, R127 ;  /* 0x0000007f020b7220 */ /* 0x040fe20000410000 */
[----:B------:R-:W3:Y:S01]  /*1d640*/  LDSM.16.MT88.4 R36, [R213] ;  /* 0x00000000d524783b */ /* 0x000ee20000004200 */
[C---:B------:R-:W-:Y:S01]  /*1d650*/  FMUL.FTZ R18, R2.reuse, R118 ;  /* 0x0000007602127220 */ /* 0x040fe20000410000 */
[----:B------:R-:W-:Y:S03]  /*1d660*/  FMUL.FTZ R19, R2, R119 ;  /* 0x0000007702137220 */ /* 0x000fe60000410000 */
[----:B------:R-:W-:Y:S01]  /*1d670*/  MUFU.EX2 R147, R147 ;  /* 0x0000009300937308 */ /* 0x000fe20000000800 */
[C---:B----4-:R-:W-:Y:S01]  /*1d680*/  FMUL.FTZ R4, R3.reuse, R128 ;  /* 0x0000008003047220 */ /* 0x050fe20000410000 */
[C---:B------:R-:W-:Y:S01]  /*1d690*/  FMUL.FTZ R5, R3.reuse, R129 ;  /* 0x0000008103057220 */ /* 0x040fe20000410000 */
[C---:B------:R-:W-:Y:S01]  /*1d6a0*/  FMUL.FTZ R8, R3.reuse, R124 ;  /* 0x0000007c03087220 */ /* 0x040fe20000410000 */
[C---:B------:R-:W-:Y:S01]  /*1d6b0*/  FMUL.FTZ R9, R3.reuse, R125 ;  /* 0x0000007d03097220 */ /* 0x040fe20000410000 */
[C---:B------:R-:W-:Y:S01]  /*1d6c0*/  FMUL.FTZ R16, R3.reuse, R116 ;  /* 0x0000007403107220 */ /* 0x040fe20000410000 */
[C---:B------:R-:W-:Y:S01]  /*1d6d0*/  FMUL.FTZ R17, R3.reuse, R117 ;  /* 0x0000007503117220 */ /* 0x040fe20000410000 */
[----:B------:R-:W4:Y:S03]  /*1d6e0*/  LDSM.16.MT88.4 R60, [R142+0x4000] ;  /* 0x004000008e3c783b */ /* 0x000f260000004200 */
[----:B------:R-:W2:Y:S01]  /*1d6f0*/  MUFU.EX2 R152, R152 ;  /* 0x0000009800987308 */ /* 0x000ea20000000800 */
[----:B-1----:R-:W-:Y:S01]  /*1d700*/  F2FP.F16.F32.PACK_AB R128, R148, R150 ;  /* 0x000000969480723e */ /* 0x002fe200000000ff */
        /* <DEDUP_REMOVED lines=10> */
[C---:B------:R-:W-:Y:S01]  /*1d7b0*/  FMUL.FTZ R42, R2.reuse, R94 ;  /* 0x0000005e022a7220 */ /* 0x040fe20000410000 */
[----:B------:R-:W-:Y:S01]  /*1d7c0*/  FMUL.FTZ R43, R2, R95 ;  /* 0x0000005f022b7220 */ /* 0x000fe20000410000 */
[C---:B------:R-:W-:Y:S01]  /*1d7d0*/  FMUL.FTZ R40, R3.reuse, R92 ;  /* 0x0000005c03287220 */ /* 0x040fe20000410000 */
[----:B------:R-:W-:Y:S03]  /*1d7e0*/  LDSM.16.MT88.4 R116, [R141+0xf800] ;  /* 0x00f800008d74783b */ /* 0x000fe60000004200 */
[----:B------:R-:W1:Y:S01]  /*1d7f0*/  MUFU.EX2 R145, R145 ;  /* 0x0000009100917308 */ /* 0x000e620000000800 */
[----:B--2---:R-:W-:Y:S01]  /*1d800*/  F2FP.F16.F32.PACK_AB R129, R152, R147 ;  /* 0x000000939881723e */ /* 0x004fe200000000ff */
[C---:B------:R-:W-:Y:S01]  /*1d810*/  FMUL.FTZ R41, R3.reuse, R93 ;  /* 0x0000005d03297220 */ /* 0x040fe20000410000 */
[C---:B------:R-:W-:Y:S01]  /*1d820*/  FMUL.FTZ R51, R2.reuse, R87 ;  /* 0x0000005702337220 */ /* 0x040fe20000410000 */
[C---:B------:R-:W-:Y:S01]  /*1d830*/  FMUL.FTZ R49, R3.reuse, R85 ;  /* 0x0000005503317220 */ /* 0x040fe20000410000 */
[----:B------:R-:W-:Y:S01]  /*1d840*/  FMUL.FTZ R67, R2, R71 ;  /* 0x0000004702437220 */ /* 0x000fe20000410000 */
[----:B------:R-:W-:Y:S01]  /*1d850*/  FMUL.FTZ R65, R3, R69 ;  /* 0x0000004503417220 */ /* 0x000fe20000410000 */
[----:B------:R-:W-:Y:S03]  /*1d860*/  LDSM.16.MT88.4 R92, [R141+0xd000] ;  /* 0x00d000008d5c783b */ /* 0x000fe60000004200 */
[----:B------:R-:W-:Y:S01]  /*1d870*/  MUFU.EX2 R154, R154 ;  /* 0x0000009a009a7308 */ /* 0x000fe20000000800 */
[-CC-:B------:R-:W-:Y:S01]  /*1d880*/  FFMA.FTZ R167, R167, R136.reuse, -R155.reuse ;  /* 0x00000088a7a77223 */ /* 0x180fe2000001089b */
[-C--:B------:R-:W-:Y:S01]  /*1d890*/  FFMA.FTZ R202, R202, R136.reuse, -R155 ;  /* 0x00000088caca7223 */ /* 0x080fe2000001089b */
[-CC-:B------:R-:W-:Y:S01]  /*1d8a0*/  FFMA.FTZ R204, R204, R136.reuse, -R151.reuse ;  /* 0x00000088cccc7223 */ /* 0x180fe20000010897 */
[-C--:B------:R-:W-:Y:S01]  /*1d8b0*/  FFMA.FTZ R171, R171, R136.reuse, -R151 ;  /* 0x00000088abab7223 */ /* 0x080fe20000010897 */
[-CC-:B------:R-:W-:Y:S01]  /*1d8c0*/  FFMA.FTZ R173, R173, R136.reuse, -R155.reuse ;  /* 0x00000088adad7223 */ /* 0x180fe2000001089b */
[----:B------:R-:W-:Y:S01]  /*1d8d0*/  FFMA.FTZ R214, R252, R136, -R155 ;  /* 0x00000088fcd67223 */ /* 0x000fe2000001089b */
[----:B------:R-:W-:Y:S03]  /*1d8e0*/  LDSM.16.MT88.4 R108, [R142+0x3800] ;  /* 0x003800008e6c783b */ /* 0x000fe60000004200 */
[----:B------:R-:W2:Y:S01]  /*1d8f0*/  MUFU.EX2 R143, R143 ;  /* 0x0000008f008f7308 */ /* 0x000ea20000000800 */
[----:B-1----:R-:W-:Y:S01]  /*1d900*/  F2FP.F16.F32.PACK_AB R130, R145, R146 ;  /* 0x000000929182723e */ /* 0x002fe200000000ff */
[-CC-:B------:R-:W-:Y:S01]  /*1d910*/  FFMA.FTZ R250, R250, R136.reuse, -R151.reuse ;  /* 0x00000088fafa7223 */ /* 0x180fe20000010897 */
[-C--:B------:R-:W-:Y:S01]  /*1d920*/  FFMA.FTZ R177, R248, R136.reuse, -R151 ;  /* 0x00000088f8b17223 */ /* 0x080fe20000010897 */
[-C--:B------:R-:W-:Y:S01]  /*1d930*/  FFMA.FTZ R244, R244, R136.reuse, -R155 ;  /* 0x00000088f4f47223 */ /* 0x080fe2000001089b */
[-CC-:B------:R-:W-:Y:S01]  /*1d940*/  FFMA.FTZ R216, R216, R136.reuse, -R151.reuse ;  /* 0x00000088d8d87223 */ /* 0x180fe20000010897 */
        /* <DEDUP_REMOVED lines=8> */
[-C--:B------:R-:W-:Y:S01]  /*1d9d0*/  FFMA.FTZ R186, R186, R136.reuse, -R155 ;  /* 0x00000088baba7223 */ /* 0x080fe2000001089b */
[--C-:B------:R-:W-:Y:S03]  /*1d9e0*/  FFMA.FTZ R184, R184, R136, -R151.reuse ;  /* 0x00000088b8b87223 */ /* 0x100fe60000010897 */
[----:B------:R-:W-:Y:S01]  /*1d9f0*/  MUFU.EX2 R157, R157 ;  /* 0x0000009d009d7308 */ /* 0x000fe20000000800 */
[----:B--2---:R-:W-:Y:S01]  /*1da00*/  F2FP.F16.F32.PACK_AB R131, R143, R154 ;  /* 0x0000009a8f83723e */ /* 0x004fe200000000ff */
        /* <DEDUP_REMOVED lines=15> */
[-CC-:B------:R-:W-:Y:S01]  /*1db00*/  FFMA.FTZ R162, R162, R136.reuse, -R151.reuse ;  /* 0x00000088a2a27223 */ /* 0x180fe20000010897 */
[-CC-:B------:R-:W-:Y:S01]  /*1db10*/  FFMA.FTZ R195, R160, R136.reuse, -R151.reuse ;  /* 0x00000088a0c37223 */ /* 0x180fe20000010897 */
[-CC-:B------:R-:W-:Y:S01]  /*1db20*/  FFMA.FTZ R140, R140, R136.reuse, -R151.reuse ;  /* 0x000000888c8c7223 */ /* 0x180fe20000010897 */
[-CC-:B------:R-:W-:Y:S04]  /*1db30*/  FFMA.FTZ R139, R139, R136.reuse, -R151.reuse ;  /* 0x000000888b8b7223 */ /* 0x180fe80000010897 */
        /* <DEDUP_REMOVED lines=11> */
[-CC-:B------:R-:W-:Y:S03]  /*1dbf0*/  FFMA.FTZ R158, R158, R136.reuse, -R155.reuse ;  /* 0x000000889e9e7223 */ /* 0x180fe6000001089b */
[----:B------:R-:W-:Y:S01]  /*1dc00*/  MUFU.EX2 R112, R112 ;  /* 0x0000007000707308 */ /* 0x000fe20000000800 */
[-CC-:B------:R-:W-:Y:S01]  /*1dc10*/  FFMA.FTZ R197, R156, R136.reuse, -R155.reuse ;  /* 0x000000889cc57223 */ /* 0x180fe2000001089b */
[----:B------:R-:W-:Y:S01]  /*1dc20*/  FFMA.FTZ R153, R153, R136, -R155 ;  /* 0x0000008899997223 */ /* 0x000fe2000001089b */
[C---:B------:R-:W-:Y:S01]  /*1dc30*/  FFMA.FTZ R147, R2.reuse, R241, R147 ;  /* 0x000000f102937223 */ /* 0x040fe20000010093 */
[C---:B------:R-:W-:Y:S01]  /*1dc40*/  FFMA.FTZ R150, R3.reuse, R242, R150 ;  /* 0x000000f203967223 */ /* 0x040fe20000010096 */
[C---:B-----5:R-:W-:Y:S03]  /*1dc50*/  HMMA.16816.F32 R20, R128.reuse, R28, R20 ;  /* 0x0000001c8014723c */ /* 0x060fe60000001814 */
[----:B------:R-:W-:Y:S01]  /*1dc60*/  FMUL.FTZ R28, R3, R104 ;  /* 0x00000068031c7220 */ /* 0x000fe20000410000 */
[-C--:B------:R-:W-:Y:S01]  /*1dc70*/  FFMA.FTZ R104, R59, R136.reuse, -R151 ;  /* 0x000000883b687223 */ /* 0x080fe20000010897 */
[----:B------:R-:W-:Y:S01]  /*1dc80*/  FMUL.FTZ R59, R2, R79 ;  /* 0x0000004f023b7220 */ /* 0x000fe20000410000 */
[C---:B------:R-:W-:Y:S01]  /*1dc90*/  FMUL.FTZ R29, R3.reuse, R105 ;  /* 0x00000069031d7220 */ /* 0x040fe20000410000 */
[----:B------:R-:W-:Y:S01]  /*1dca0*/  FFMA.FTZ R105, R56, R136, -R155 ;  /* 0x0000008838697223 */ /* 0x000fe2000001089b */
        /* <DEDUP_REMOVED lines=10> */
[C---:B---3--:R-:W-:Y:S03]  /*1dd50*/  HMMA.16816.F32 R28, R128.reuse, R36, R28 ;  /* 0x00000024801c723c */ /* 0x048fe6000000181c */
        /* <DEDUP_REMOVED lines=8> */
[----:B------:R-:W-:Y:S01]  /*1dde0*/  FMUL.FTZ R39, R2, R99 ;  /* 0x0000006302277220 */ /* 0x000fe20000410000 */
[----:B------:R-:W-:Y:S01]  /*1ddf0*/  FMUL.FTZ R48, R3, R84 ;  /* 0x0000005403307220 */ /* 0x000fe20000410000 */
[-C--:B------:R-:W-:Y:S01]  /*1de00*/  FFMA.FTZ R99, R57, R136.reuse, -R151 ;  /* 0x0000008839637223 */ /* 0x080fe20000010897 */
[----:B------:R-:W1:Y:S01]  /*1de10*/  LDSM.16.MT88.4 R84, [R213+0x4000] ;  /* 0x00400000d554783b */ /* 0x000e620000004200 */
[C---:B------:R-:W-:Y:S01]  /*1de20*/  FMUL.FTZ R57, R3.reuse, R77 ;  /* 0x0000004d03397220 */ /* 0x040fe20000410000 */
[----:B------:R-:W-:Y:S01]  /*1de30*/  FFMA.FTZ R98, R58, R136, -R155 ;  /* 0x000000883a627223 */ /* 0x000fe2000001089b */
[C---:B------:R-:W-:Y:S01]  /*1de40*/  FMUL.FTZ R58, R2.reuse, R78 ;  /* 0x0000004e023a7220 */ /* 0x040fe20000410000 */
[C---:B------:R-:W-:Y:S01]  /*1de50*/  HMMA.16816.F32 R36, R128.reuse, R44, R36 ;  /* 0x0000002c8024723c */ /* 0x040fe20000001824 */
[----:B------:R-:W-:Y:S02]  /*1de60*/  MUFU.EX2 R96, R96 ;  /* 0x0000006000607308 */ /* 0x000fe40000000800 */
[C---:B------:R-:W-:Y:S01]  /*1de70*/  FMUL.FTZ R44, R3.reuse, R88 ;  /* 0x00000058032c7220 */ /* 0x040fe20000410000 */
[----:B------:R-:W2:Y:S01]  /*1de80*/  LDSM.16.MT88.4 R76, [R144+0xc800] ;  /* 0x00c80000904c783b */ /* 0x000ea20000004200 */
[----:B------:R-:W-:Y:S01]  /*1de90*/  FMUL.FTZ R45, R3, R89 ;  /* 0x00000059032d7220 */ /* 0x000fe20000410000 */
[-C--:B------:R-:W-:Y:S01]  /*1dea0*/  FFMA.FTZ R151, R137, R136.reuse, -R151 ;  /* 0x0000008889977223 */ /* 0x080fe20000010897 */
[----:B------:R-:W-:Y:S01]  /*1deb0*/  FFMA.FTZ R155, R149, R136, -R155 ;  /* 0x00000088959b7223 */ /* 0x000fe2000001089b */
[C---:B------:R-:W-:Y:S03]  /*1dec0*/  HMMA.16816.F32 R40, R128.reuse, R46, R40 ;  /* 0x0000002e8028723c */ /* 0x040fe60000001828 */
[----:B------:R-:W3:Y:S01]  /*1ded0*/  MUFU.EX2 R97, R97 ;  /* 0x0000006100617308 */ /* 0x000ee20000000800 */
[C---:B------:R-:W-:Y:S01]  /*1dee0*/  FMUL.FTZ R46, R2.reuse, R90 ;  /* 0x0000005a022e7220 */ /* 0x040fe20000410000 */
[----:B------:R-:W-:Y:S01]  /*1def0*/  FMUL.FTZ R47, R2, R91 ;  /* 0x0000005b022f7220 */ /* 0x000fe20000410000 */
[----:B------:R-:W-:Y:S01]  /*1df00*/  FADD.FTZ R147, R152, R147 ;  /* 0x0000009398937221 */ /* 0x000fe20000010000 */
[----:B------:R-:W-:Y:S01]  /*1df10*/  LDSM.16.MT88.4 R88, [R142+0x800] ;  /* 0x000800008e58783b */ /* 0x000fe20000004200 */
[----:B------:R-:W-:Y:S05]  /*1df20*/  ISETP.GT.AND P0, PT, R240, RZ, PT ;  /* 0x000000fff000720c */ /* 0x000fea0003f04270 */
[----:B------:R-:W5:Y:S01]  /*1df30*/  MUFU.EX2 R99, R99 ;  /* 0x0000006300637308 */ /* 0x000f620000000800 */
[----:B------:R-:W-:Y:S01]  /*1df40*/  FADD.FTZ R154, R154, R147 ;  /* 0x000000939a9a7221 */ /* 0x000fe20000010000 */
[C---:B------:R-:W-:Y:S03]  /*1df50*/  HMMA.16816.F32 R44, R128.reuse, R52, R44 ;  /* 0x00000034802c723c */ /* 0x040fe6000000182c */
[C---:B------:R-:W-:Y:S01]  /*1df60*/  FMUL.FTZ R52, R3.reuse, R80 ;  /* 0x0000005003347220 */ /* 0x040fe20000410000 */
[----:B------:R-:W-:Y:S01]  /*1df70*/  FMUL.FTZ R53, R3, R81 ;  /* 0x0000005103357220 */ /* 0x000fe20000410000 */
[----:B------:R-:W-:Y:S03]  /*1df80*/  FADD.FTZ R143, R143, R154 ;  /* 0x0000009a8f8f7221 */ /* 0x000fe60000010000 */
[----:B------:R-:W1:Y:S01]  /*1df90*/  MUFU.EX2 R98, R98 ;  /* 0x0000006200627308 */ /* 0x000e620000000800 */
[----:B---3--:R-:W-:Y:S01]  /*1dfa0*/  F2FP.F16.F32.PACK_AB R68, R97, R96 ;  /* 0x000000606144723e */ /* 0x008fe200000000ff */
[C---:B------:R-:W-:Y:S03]  /*1dfb0*/  HMMA.16816.F32 R48, R128.reuse, R54, R48 ;  /* 0x000000368030723c */ /* 0x040fe60000001830 */
[C---:B------:R-:W-:Y:S01]  /*1dfc0*/  FMUL.FTZ R54, R2.reuse, R82 ;  /* 0x0000005202367220 */ /* 0x040fe20000410000 */
[----:B------:R-:W-:Y:S01]  /*1dfd0*/  FMUL.FTZ R55, R2, R83 ;  /* 0x0000005302377220 */ /* 0x000fe20000410000 */
[----:B------:R-:W-:Y:S01]  /*1dfe0*/  IADD3 R240, PT, PT, R240, -0x1, RZ ;  /* 0xfffffffff0f07810 */ /* 0x000fe20007ffe0ff */
[----:B------:R-:W3:Y:S01]  /*1dff0*/  LDSM.16.MT88.4 R80, [R141+0xc800] ;  /* 0x00c800008d50783b */ /* 0x000ee20000004200 */
[----:B-----5:R-:W-:Y:S01]  /*1e000*/  F2FP.F16.F32.PACK_AB R69, R99, R104 ;  /* 0x000000686345723e */ /* 0x020fe200000000ff */
[----:B------:R-:W-:Y:S01]  /*1e010*/  MUFU.EX2 R107, R107 ;  /* 0x0000006b006b7308 */ /* 0x000fe20000000800 */
[----:B------:R-:W-:Y:S02]  /*1e020*/  FADD.FTZ R104, R104, R143 ;  /* 0x0000008f68687221 */ /* 0x000fe40000010000 */
[C---:B----4-:R-:W-:Y:S03]  /*1e030*/  HMMA.16816.F32 R52, R128.reuse, R60, R52 ;  /* 0x0000003c8034723c */ /* 0x050fe60000001834 */
[C---:B------:R-:W-:Y:S01]  /*1e040*/  FMUL.FTZ R60, R3.reuse, R72 ;  /* 0x00000048033c7220 */ /* 0x040fe20000410000 */
[----:B------:R-:W-:Y:S01]  /*1e050*/  FMUL.FTZ R61, R3, R73 ;  /* 0x00000049033d7220 */ /* 0x000fe20000410000 */
[----:B-1----:R-:W-:Y:S02]  /*1e060*/  F2FP.F16.F32.PACK_AB R70, R105, R98 ;  /* 0x000000626946723e */ /* 0x002fe400000000ff */
[----:B------:R-:W1:Y:S01]  /*1e070*/  MUFU.EX2 R106, R106 ;  /* 0x0000006a006a7308 */ /* 0x000e620000000800 */
[----:B------:R-:W-:Y:S01]  /*1e080*/  FADD.FTZ R104, R99, R104 ;  /* 0x0000006863687221 */ /* 0x000fe20000010000 */
        /* <DEDUP_REMOVED lines=8> */
[----:B------:R-:W-:Y:S01]  /*1e110*/  FADD.FTZ R145, R145, R146 ;  /* 0x0000009291917221 */ /* 0x000fe20000010000 */
[----:B-1----:R-:W-:Y:S01]  /*1e120*/  F2FP.F16.F32.PACK_AB R71, R106, R107 ;  /* 0x0000006b6a47723e */ /* 0x002fe200000000ff */
[----:B------:R-:W-:Y:S02]  /*1e130*/  FADD.FTZ R107, R107, R104 ;  /* 0x000000686b6b7221 */ /* 0x000fe40000010000 */
[----:B------:R-:W1:Y:S01]  /*1e140*/  MUFU.EX2 R198, R198 ;  /* 0x000000c600c67308 */ /* 0x000e620000000800 */
[----:B------:R-:W-:Y:S01]  /*1e150*/  FADD.FTZ R96, R96, R145 ;  /* 0x0000009160607221 */ /* 0x000fe20000010000 */
[----:B------:R-:W-:Y:S01]  /*1e160*/  HMMA.16816.F32 R64, R128, R86, R64 ;  /* 0x000000568040723c */ /* 0x000fe20000001840 */
[----:B------:R-:W-:Y:S02]  /*1e170*/  LDSM.16.MT88.4 R84, [R142+0x4800] ;  /* 0x004800008e54783b */ /* 0x000fe40000004200 */
[----:B------:R-:W-:Y:S01]  /*1e180*/  FADD.FTZ R107, R106, R107 ;  /* 0x0000006b6a6b7221 */ /* 0x000fe20000010000 */
[----:B------:R-:W-:Y:S04]  /*1e190*/  FADD.FTZ R97, R97, R96 ;  /* 0x0000006061617221 */ /* 0x000fe80000010000 */
[----:B------:R-:W-:Y:S01]  /*1e1a0*/  MUFU.EX2 R200, R200 ;  /* 0x000000c800c87308 */ /* 0x000fe20000000800 */
[C---:B--2---:R-:W-:Y:S05]  /*1e1b0*/  HMMA.16816.F32 R4, R68.reuse, R76, R4 ;  /* 0x0000004c4404723c */ /* 0x044fea0000001804 */
[----:B------:R-:W-:Y:S04]  /*1e1c0*/  FADD.FTZ R2, R98, R97 ;  /* 0x0000006162027221 */ /* 0x000fe80000010000 */
[----:B------:R-:W2:Y:S01]  /*1e1d0*/  MUFU.EX2 R169, R169 ;  /* 0x000000a900a97308 */ /* 0x000ea20000000800 */
[C---:B------:R-:W-:Y:S01]  /*1e1e0*/  HMMA.16816.F32 R8, R68.reuse, R78, R8 ;  /* 0x0000004e4408723c */ /* 0x040fe20000001808 */
[----:B------:R-:W5:Y:S02]  /*1e1f0*/  LDSM.16.MT88.4 R76, [R144+0x10800] ;  /* 0x01080000904c783b */ /* 0x000f640000004200 */
[----:B------:R-:W-:Y:S06]  /*1e200*/  FADD.FTZ R2, R105, R2 ;  /* 0x0000000269027221 */ /* 0x000fec0000010000 */
        /* <DEDUP_REMOVED lines=9> */
[----:B------:R-:W2:Y:S08]  /*1e2a0*/  LDSM.16.MT88.4 R88, [R213+0x4800] ;  /* 0x00480000d558783b */ /* 0x000eb00000004200 */
[----:B------:R-:W-:Y:S01]  /*1e2b0*/  MUFU.EX2 R173, R173 ;  /* 0x000000ad00ad7308 */ /* 0x000fe20000000800 */
[C---:B----4-:R-:W-:Y:S09]  /*1e2c0*/  HMMA.16816.F32 R28, R68.reuse, R72, R28 ;  /* 0x00000048441c723c */ /* 0x050ff2000000181c */
[----:B------:R-:W4:Y:S01]  /*1e2d0*/  MUFU.EX2 R214, R214 ;  /* 0x000000d600d67308 */ /* 0x000f220000000800 */
[C---:B------:R-:W-:Y:S01]  /*1e2e0*/  HMMA.16816.F32 R32, R68.reuse, R74, R32 ;  /* 0x0000004a4420723c */ /* 0x040fe20000001820 */
[----:B------:R-:W3:Y:S08]  /*1e2f0*/  LDSM.16.MT88.4 R72, [R144+0xd000] ;  /* 0x00d000009048783b */ /* 0x000ef00000004200 */
[----:B------:R-:W-:Y:S01]  /*1e300*/  MUFU.EX2 R250, R250 ;  /* 0x000000fa00fa7308 */ /* 0x000fe20000000800 */
[C---:B-----5:R-:W-:Y:S09]  /*1e310*/  HMMA.16816.F32 R36, R68.reuse, R76, R36 ;  /* 0x0000004c4424723c */ /* 0x060ff20000001824 */
[----:B------:R-:W5:Y:S01]  /*1e320*/  MUFU.EX2 R177, R177 ;  /* 0x000000b100b17308 */ /* 0x000f620000000800 */
        /* <DEDUP_REMOVED lines=8> */
[C---:B------:R-:W-:Y:S09]  /*1e3b0*/  HMMA.16816.F32 R52, R68.reuse, R84, R52 ;  /* 0x000000544434723c */ /* 0x040ff20000001834 */
[----:B------:R-:W1:Y:S01]  /*1e3c0*/  MUFU.EX2 R179, R179 ;  /* 0x000000b300b37308 */ /* 0x000e620000000800 */
        /* <DEDUP_REMOVED lines=16> */
[C---:B---3--:R-:W-:Y:S03]  /*1e4d0*/  HMMA.16816.F32 R4, R68.reuse, R72, R4 ;  /* 0x000000484404723c */ /* 0x048fe60000001804 */
[----:B------:R-:W-:Y:S06]  /*1e4e0*/  FADD.FTZ R178, R178, R159 ;  /* 0x0000009fb2b27221 */ /* 0x000fec0000010000 */
[----:B------:R-:W-:Y:S01]  /*1e4f0*/  MUFU.EX2 R185, R185 ;  /* 0x000000b900b97308 */ /* 0x000fe20000000800 */
[C---:B------:R-:W-:Y:S01]  /*1e500*/  HMMA.16816.F32 R8, R68.reuse, R74, R8 ;  /* 0x0000004a4408723c */ /* 0x040fe20000001808 */
[----:B------:R-:W3:Y:S08]  /*1e510*/  LDSM.16.MT88.4 R72, [R144+0x11000] ;  /* 0x011000009048783b */ /* 0x000ef00000004200 */
[----:B------:R-:W2:Y:S01]  /*1e520*/  MUFU.EX2 R186, R186 ;  /* 0x000000ba00ba7308 */ /* 0x000ea20000000800 */
[C---:B------:R-:W-:Y:S09]  /*1e530*/  HMMA.16816.F32 R12, R68.reuse, R92, R12 ;  /* 0x0000005c440c723c */ /* 0x040ff2000000180c */
[----:B------:R-:W-:Y:S01]  /*1e540*/  MUFU.EX2 R184, R184 ;  /* 0x000000b800b87308 */ /* 0x000fe20000000800 */
[C---:B------:R-:W-:Y:S01]  /*1e550*/  HMMA.16816.F32 R16, R68.reuse, R94, R16 ;  /* 0x0000005e4410723c */ /* 0x040fe20000001810 */
[----:B------:R-:W-:Y:S08]  /*1e560*/  LDSM.16.MT88.4 R92, [R141+0xd800] ;  /* 0x00d800008d5c783b */ /* 0x000ff00000004200 */
        /* <DEDUP_REMOVED lines=11> */
[C---:B---3--:R-:W-:Y:S09]  /*1e620*/  HMMA.16816.F32 R36, R68.reuse, R72, R36 ;  /* 0x000000484424723c */ /* 0x048ff20000001824 */
        /* <DEDUP_REMOVED lines=9> */
[C---:B------:R-:W-:Y:S09]  /*1e6c0*/  HMMA.16816.F32 R52, R68.reuse, R84, R52 ;  /* 0x000000544434723c */ /* 0x040ff20000001834 */
[----:B------:R-:W2:Y:S01]  /*1e6d0*/  MUFU.EX2 R158, R158 ;  /* 0x0000009e009e7308 */ /* 0x000ea20000000800 */
[C---:B------:R-:W-:Y:S01]  /*1e6e0*/  HMMA.16816.F32 R56, R68.reuse, R86, R56 ;  /* 0x000000564438723c */ /* 0x040fe20000001838 */
[----:B------:R-:W-:Y:S08]  /*1e6f0*/  LDSM.16.MT88.4 R84, [R142+0x5800] ;  /* 0x005800008e54783b */ /* 0x000ff00000004200 */
[----:B------:R-:W2:Y:S01]  /*1e700*/  MUFU.EX2 R197, R197 ;  /* 0x000000c500c57308 */ /* 0x000ea20000000800 */
[C---:B------:R-:W-:Y:S09]  /*1e710*/  HMMA.16816.F32 R60, R68.reuse, R88, R60 ;  /* 0x00000058443c723c */ /* 0x040ff2000000183c */
        /* <DEDUP_REMOVED lines=9> */
[----:B------:R-:W-:Y:S03]  /*1e7b0*/  F2FP.F16.F32.PACK_AB R71, R171, R204 ;  /* 0x000000ccab47723e */ /* 0x000fe600000000ff */
[----:B------:R-:W-:Y:S04]  /*1e7c0*/  FADD.FTZ R167, R167, R198 ;  /* 0x000000c6a7a77221 */ /* 0x000fe80000010000 */
[----:B------:R-:W-:Y:S01]  /*1e7d0*/  MUFU.EX2 R153, R153 ;  /* 0x0000009900997308 */ /* 0x000fe20000000800 */
[C---:B-----5:R-:W-:Y:S03]  /*1e7e0*/  HMMA.16816.F32 R4, R68.reuse, R80, R4 ;  /* 0x000000504404723c */ /* 0x060fe60000001804 */
[----:B------:R-:W-:Y:S06]  /*1e7f0*/  FADD.FTZ R202, R202, R167 ;  /* 0x000000a7caca7221 */ /* 0x000fec0000010000 */
[----:B------:R-:W5:Y:S01]  /*1e800*/  MUFU.EX2 R156, R155 ;  /* 0x0000009b009c7308 */ /* 0x000f620000000800 */
[C---:B------:R-:W-:Y:S01]  /*1e810*/  HMMA.16816.F32 R8, R68.reuse, R82, R8 ;  /* 0x000000524408723c */ /* 0x040fe20000001808 */
[----:B------:R-:W1:Y:S08]  /*1e820*/  LDSM.16.MT88.4 R80, [R144+0x11800] ;  /* 0x011800009050783b */ /* 0x000e700000004200 */
[----:B------:R-:W-:Y:S01]  /*1e830*/  MUFU.EX2 R138, R138 ;  /* 0x0000008a008a7308 */ /* 0x000fe20000000800 */
[C---:B------:R-:W-:Y:S09]  /*1e840*/  HMMA.16816.F32 R12, R68.reuse, R92, R12 ;  /* 0x0000005c440c723c */ /* 0x040ff2000000180c */
[----:B------:R-:W5:Y:S01]  /*1e850*/  MUFU.EX2 R151, R151 ;  /* 0x0000009700977308 */ /* 0x000f620000000800 */
        /* <DEDUP_REMOVED lines=52> */
[----:B--2---:R-:W-:Y:S01]  /*1eba0*/  F2FP.F16.F32.PACK_AB R68, R194, R181 ;  /* 0x000000b5c244723e */ /* 0x004fe200000000ff */
        /* <DEDUP_REMOVED lines=36> */
[----:B------:R-:W-:Y:S02]  /*1edf0*/  F2FP.F16.F32.PACK_AB R71, R195, R162 ;  /* 0x000000a2c347723e */ /* 0x000fe400000000ff */
[----:B------:R-:W-:Y:S01]  /*1ee00*/  MOV R3, R134 ;  /* 0x0000008600037202 */ /* 0x000fe20000000f00 */
[----:B------:R-:W-:Y:S04]  /*1ee10*/  FADD.FTZ R166, R166, R189 ;  /* 0x000000bda6a67221 */ /* 0x000fe80000010000 */
[C---:B-1----:R-:W-:Y:S03]  /*1ee20*/  HMMA.16816.F32 R4, R68.reuse, R80, R4 ;  /* 0x000000504404723c */ /* 0x042fe60000001804 */
[----:B------:R-:W-:Y:S04]  /*1ee30*/  FADD.FTZ R193, R193, R166 ;  /* 0x000000a6c1c17221 */ /* 0x000fe80000010000 */
[----:B------:R-:W-:Y:S01]  /*1ee40*/  FADD.FTZ R2, R158, R193 ;  /* 0x000000c19e027221 */ /* 0x000fe20000010000 */
[C---:B------:R-:W-:Y:S01]  /*1ee50*/  HMMA.16816.F32 R8, R68.reuse, R82, R8 ;  /* 0x000000524408723c */ /* 0x040fe20000001808 */
[----:B------:R-:W1:Y:S02]  /*1ee60*/  LDSM.16.MT88.4 R80, [R144+0x13000] ;  /* 0x013000009050783b */ /* 0x000e640000004200 */
[C---:B------:R-:W-:Y:S05]  /*1ee70*/  FADD.FTZ R2, R197.reuse, R2 ;  /* 0x00000002c5027221 */ /* 0x040fea0000010000 */
        /* <DEDUP_REMOVED lines=20> */
[C---:B-----5:R-:W-:Y:S01]  /*1efc0*/  F2FP.F16.F32.PACK_AB R70, R156.reuse, R153 ;  /* 0x000000999c46723e */ /* 0x060fe200000000ff */
[----:B------:R-:W-:Y:S01]  /*1efd0*/  FADD.FTZ R153, R153, R2 ;  /* 0x0000000299997221 */ /* 0x000fe20000010000 */
[----:B------:R-:W-:Y:S02]  /*1efe0*/  F2FP.F16.F32.PACK_AB R71, R151, R138 ;  /* 0x0000008a9747723e */ /* 0x000fe400000000ff */
[----:B------:R-:W-:Y:S01]  /*1eff0*/  MOV R2, R135 ;  /* 0x0000008700027202 */ /* 0x000fe20000000f00 */
[----:B------:R-:W-:Y:S04]  /*1f000*/  FADD.FTZ R242, R156, R153 ;  /* 0x000000999cf27221 */ /* 0x000fe80000010000 */
[C---:B------:R-:W-:Y:S03]  /*1f010*/  HMMA.16816.F32 R128, R68.reuse, R124, R4 ;  /* 0x0000007c4480723c */ /* 0x040fe60000001804 */
[----:B------:R-:W-:Y:S04]  /*1f020*/  FADD.FTZ R4, R112, R107 ;  /* 0x0000006b70047221 */ /* 0x000fe80000010000 */
[----:B------:R-:W-:Y:S01]  /*1f030*/  FADD.FTZ R161, R161, R4 ;  /* 0x00000004a1a17221 */ /* 0x000fe20000010000 */
[C---:B------:R-:W-:Y:S01]  /*1f040*/  HMMA.16816.F32 R124, R68.reuse, R126, R8 ;  /* 0x0000007e447c723c */ /* 0x040fe20000001808 */
[----:B------:R-:W2:Y:S02]  /*1f050*/  LDSM.16.MT88.4 R4, [R213+0x7800] ;  /* 0x00780000d504783b */ /* 0x000ea40000004200 */
        /* <DEDUP_REMOVED lines=38> */
.L_x_4709:
        /* <DEDUP_REMOVED lines=11> */
.L_x_4732:
        /* <DEDUP_REMOVED lines=188> */
.L_x_4719:
[----:B------:R-:W-:Y:S05]  /*1ff30*/  BSYNC.RECONVERGENT B0 ;  /* 0x0000000000007941 */ /* 0x000fea0003800200 */
.L_x_4718:
        /* <DEDUP_REMOVED lines=28> */
.L_x_4721:
[----:B------:R-:W-:Y:S05]  /*20100*/  BSYNC.RECONVERGENT B0 ;  /* 0x0000000000007941 */ /* 0x000fea0003800200 */
.L_x_4720:
        /* <DEDUP_REMOVED lines=37> */
.L_x_4723:
[----:B------:R-:W-:Y:S05]  /*20360*/  BSYNC.RECONVERGENT B0 ;  /* 0x0000000000007941 */ /* 0x000fea0003800200 */
.L_x_4722:
        /* <DEDUP_REMOVED lines=16> */
.L_x_4725:
[----:B------:R-:W-:Y:S05]  /*20470*/  BSYNC.RECONVERGENT B0 ;  /* 0x0000000000007941 */ /* 0x000fea0003800200 */
.L_x_4724:
        /* <DEDUP_REMOVED lines=16> */
.L_x_4727:
[----:B------:R-:W-:Y:S05]  /*20580*/  BSYNC.RECONVERGENT B0 ;  /* 0x0000000000007941 */ /* 0x000fea0003800200 */
.L_x_4726:
[----:B------:R-:W-:-:S04]  /*20590*/  MOV R227, 0x0 ;  /* 0x0000000000e37802 */ /* 0x000fc80000000f00 */
[----:B-12345:R-:W-:Y:S05]  /*205a0*/  @P1 RET.REL.NODEC R226 `(_ZN5flash24flash_fwd_splitkv_kernelI23Flash_fwd_kernel_traitsILi128ELi64ELi128ELi4ELb0ELb0EN7cutlass6half_tE19Flash_kernel_traitsILi128ELi64ELi128ELi4ES3_EELb0ELb0ELb1ELb0ELb0ELb1ELb0ELb1EEEvNS_16Flash_fwd_paramsE) ;  /* 0xfffffdf8e2941950 */ /* 0x03efea0003c3ffff */
        /* <DEDUP_REMOVED lines=14> */
[----:B-1----:R-:W-:Y:S05]  /*20690*/  @P0 RET.REL.NODEC R226 `(_ZN5flash24flash_fwd_splitkv_kernelI23Flash_fwd_kernel_traitsILi128ELi64ELi128ELi4ELb0ELb0EN7cutlass6half_tE19Flash_kernel_traitsILi128ELi64ELi128ELi4ES3_EELb0ELb0ELb1ELb0ELb0ELb1ELb0ELb1EEEvNS_16Flash_fwd_paramsE) ;  /* 0xfffffdf8e2580950 */ /* 0x002fea0003c3ffff */
[----:B------:R-:W-:Y:S01]  /*206a0*/  MOV R227, 0x0 ;  /* 0x0000000000e37802 */ /* 0x000fe20000000f00 */
[----:B------:R1:W-:Y:S03]  /*206b0*/  ST.E.128 desc[UR4][R2.64+0x80], R4 ;  /* 0x0000800402007985 */ /* 0x0003e6000c101d04 */
[----:B-1----:R-:W-:Y:S05]  /*206c0*/  RET.REL.NODEC R226 `(_ZN5flash24flash_fwd_splitkv_kernelI23Flash_fwd_kernel_traitsILi128ELi64ELi128ELi4ELb0ELb0EN7cutlass6half_tE19Flash_kernel_traitsILi128ELi64ELi128ELi4ES3_EELb0ELb0ELb1ELb0ELb0ELb1ELb0ELb1EEEvNS_16Flash_fwd_paramsE) ;  /* 0xfffffdf8e24c7950 */ /* 0x002fea0003c3ffff */
.L_x_4717:
[----:B------:R-:W-:Y:S01]  /*206d0*/  MOV R3, 0x2 ;  /* 0x0000000200037802 */ /* 0x000fe20000000f00 */
[----:B------:R-:W-:Y:S01]  /*206e0*/  IMAD.MOV.U32 R0, RZ, RZ, 0x1f ;  /* 0x0000001fff007424 */ /* 0x000fe200078e00ff */
[----:B------:R-:W-:-:S07]  /*206f0*/  MOV R2, 0xffffffff ;  /* 0xffffffff00027802 */ /* 0x000fce0000000f00 */
[----:B-1---5:R-:W-:Y:S05]  /*20700*/  WARPSYNC.COLLECTIVE R2, `(.L_x_4728) ;  /* 0x0000000002087348 */ /* 0x022fea0003c00000 */
[----:B------:R2:W3:Y:S02]  /*20710*/  SHFL.BFLY P0, R8, R242, R3, R0 ;  /* 0x0c000003f2087389 */ /* 0x0004e40000000000 */
[----:B-123-5:R-:W-:Y:S05]  /*20720*/  ENDCOLLECTIVE ;  /* 0x000000000000791b */ /* 0x02efea0003800000 */
.L_x_4728:
[----:B------:R-:W-:Y:S02]  /*20730*/  IMAD.MOV.U32 R5, RZ, RZ, R8 ;  /* 0x000000ffff057224 */ /* 0x000fe400078e0008 */
[----:B------:R-:W-:Y:S02]  /*20740*/  IMAD.MOV.U32 R3, RZ, RZ, 0x1 ;  /* 0x00000001ff037424 */ /* 0x000fe400078e00ff */
[----:B------:R-:W-:-:S05]  /*20750*/  FADD.FTZ R6, R5, R242 ;  /* 0x000000f205067221 */ /* 0x000fca0000010000 */
[----:B------:R-:W-:-:S07]  /*20760*/  MOV R242, R6 ;  /* 0x0000000600f27202 */ /* 0x000fce0000000f00 */
[----:B------:R-:W-:Y:S05]  /*20770*/  WARPSYNC.COLLECTIVE R2, `(.L_x_4729) ;  /* 0x0000000002087348 */ /* 0x000fea0003c00000 */
[----:B------:R1:W2:Y:S02]  /*20780*/  SHFL.BFLY P0, R8, R242, R3, R0 ;  /* 0x0c000003f2087389 */ /* 0x0002a40000000000 */
[----:B-12---:R-:W-:Y:S05]  /*20790*/  ENDCOLLECTIVE ;  /* 0x000000000000791b */ /* 0x006fea0003800000 */
.L_x_4729:
[----:B------:R-:W-:Y:S01]  /*207a0*/  MOV R242, R241 ;  /* 0x000000f100f27202 */ /* 0x000fe20000000f00 */
[----:B------:R-:W-:Y:S01]  /*207b0*/  IMAD.MOV.U32 R3, RZ, RZ, 0x2 ;  /* 0x00000002ff037424 */ /* 0x000fe200078e00ff */
[----:B------:R-:W-:-:S07]  /*207c0*/  MOV R5, R8 ;  /* 0x0000000800057202 */ /* 0x000fce0000000f00 */
[----:B------:R-:W-:Y:S05]  /*207d0*/  WARPSYNC.COLLECTIVE R2, `(.L_x_4730) ;  /* 0x0000000002087348 */ /* 0x000fea0003c00000 */
[----:B------:R1:W2:Y:S02]  /*207e0*/  SHFL.BFLY P0, R8, R242, R3, R0 ;  /* 0x0c000003f2087389 */ /* 0x0002a40000000000 */
[----:B-12---:R-:W-:Y:S05]  /*207f0*/  ENDCOLLECTIVE ;  /* 0x000000000000791b */ /* 0x006fea0003800000 */
.L_x_4730:
[----:B------:R-:W-:Y:S01]  /*20800*/  FADD.FTZ R5, R6, R5 ;  /* 0x0000000506057221 */ /* 0x000fe20000010000 */
[----:B------:R-:W-:Y:S01]  /*20810*/  FADD.FTZ R7, R8, R241 ;  /* 0x000000f108077221 */ /* 0x000fe20000010000 */
[----:B------:R-:W-:-:S04]  /*20820*/  MOV R3, 0x1 ;  /* 0x0000000100037802 */ /* 0x000fc80000000f00 */
[----:B------:R-:W-:-:S07]  /*20830*/  MOV R242, R7 ;  /* 0x0000000700f27202 */ /* 0x000fce0000000f00 */
[----:B------:R-:W-:Y:S05]  /*20840*/  WARPSYNC.COLLECTIVE R2, `(.L_x_4731) ;  /* 0x0000000002087348 */ /* 0x000fea0003c00000 */
[----:B------:R1:W2:Y:S02]  /*20850*/  SHFL.BFLY P0, R8, R242, R3, R0 ;  /* 0x0c000003f2087389 */ /* 0x0002a40000000000 */
[----:B-12---:R-:W-:Y:S05]  /*20860*/  ENDCOLLECTIVE ;  /* 0x000000000000791b */ /* 0x006fea0003800000 */
.L_x_4731:
[----:B------:R-:W-:Y:S05]  /*20870*/  BRA `(.L_x_4732) ;  /* 0xffffffe800bc7947 */ /* 0x000fea000383ffff */
.L_x_4733:
        /* <DEDUP_REMOVED lines=16> */
.L_x_14921:


//--------------------- .text._ZN5flash24flash_fwd_splitkv_kernelI23Flash_fwd_kernel_traitsILi128ELi64ELi128ELi4ELb0ELb0EN7cutlass6half_tE19Flash_kernel_traitsILi128ELi64ELi128ELi4ES3_EELb0ELb0ELb0ELb1ELb1ELb0ELb1ELb0EEEvNS_16Flash_fwd_paramsE --------------------------
	.section	.text._ZN5flash24flash_fwd_splitkv_kernelI23Flash_fwd_kernel_traitsILi128ELi64ELi128ELi4ELb0ELb0EN7cutlass6half_tE19Flash_kernel_traitsILi128ELi64ELi128ELi4ES3_EELb0ELb0ELb0ELb1ELb1ELb0ELb1ELb0EEEvNS_16Flash_fwd_paramsE,"ax",@progbits
	.align	128
        .global         _ZN5flash24flash_fwd_splitkv_kernelI23Flash_fwd_kernel_traitsILi128ELi64ELi128ELi4ELb0ELb0EN7cutlass6half_tE19Flash_kernel_traitsILi128ELi64ELi128ELi4ES3_EELb0ELb0ELb0ELb1ELb1ELb0ELb1ELb0EEEvNS_16Flash_fwd_paramsE
        .type           _ZN5flash24flash_fwd_splitkv_kernelI23Flash_fwd_kernel_traitsILi128ELi64ELi128ELi4ELb0ELb0EN7cutlass6half_tE19Flash_kernel_traitsILi128ELi64ELi128ELi4ES3_EELb0ELb0ELb0ELb1ELb1ELb0ELb1ELb0EEEvNS_16Flash_fwd_paramsE,@function
        .size           _ZN5flash24flash_fwd_splitkv_kernelI23Flash_fwd_kernel_traitsILi128ELi64ELi128ELi4ELb0ELb0EN7cutlass6half_tE19Flash_kernel_traitsILi128ELi64ELi128ELi4ES3_EELb0ELb0ELb0ELb1ELb1ELb0ELb1ELb0EEEvNS_16Flash_fwd_paramsE,(.L_x_14922 - _ZN5flash24flash_fwd_splitkv_kernelI23Flash_fwd_kernel_traitsILi128ELi64ELi128ELi4ELb0ELb0EN7cutlass6half_tE19Flash_kernel_traitsILi128ELi64ELi128ELi4ES3_EELb0ELb0ELb0ELb1ELb1ELb0ELb1ELb0EEEvNS_16Flash_fwd_paramsE)
        .other          _ZN5flash24flash_fwd_splitkv_kernelI23Flash_fwd_kernel_traitsILi128ELi64ELi128ELi4ELb0ELb0EN7cutlass6half_tE19Flash_kernel_traitsILi128ELi64ELi128ELi4ES3_EELb0ELb0ELb0ELb1ELb1ELb0ELb1ELb0EEEvNS_16Flash_fwd_paramsE,@"STO_CUDA_ENTRY STV_DEFAULT"
_ZN5flash24flash_fwd_splitkv_kernelI23Flash_fwd_kernel_traitsILi128ELi64ELi128ELi4ELb0ELb0EN7cutlass6half_tE19Flash_kernel_traitsILi128ELi64ELi128ELi4ES3_EELb0ELb0ELb0ELb1ELb1ELb0ELb1ELb0EEEvNS_16Flash_fwd_paramsE:
.text._ZN5flash24flash_fwd_splitkv_kernelI23Flash_fwd_kernel_traitsILi128ELi64ELi128ELi4ELb0ELb0EN7cutlass6half_tE19Flash_kernel_traitsILi128ELi64ELi128ELi4ES3_EELb0ELb0ELb0ELb1ELb1ELb0ELb1ELb0EEEvNS_16Flash_fwd_paramsE:
        /* <DEDUP_REMOVED lines=29> */
[----:B------:R-:W-:Y:S05]  /*01d0*/  CALL.REL.NOINC `($_ZN5flash24flash_fwd_splitkv_kernelI23Flash_fwd_kernel_traitsILi128ELi64ELi128ELi4ELb0ELb0EN7cutlass6half_tE19Flash_kernel_traitsILi128ELi64ELi128ELi4ES3_EELb0ELb0ELb0ELb1ELb1ELb0ELb1ELb0EEEvNS_16Flash_fwd_paramsE$_ZN5flash30compute_attn_1rowblock_splitkvI23Flash_fwd_kernel_traitsILi128ELi64ELi128ELi4ELb0ELb0EN7cutlass6half_tE19Flash_kernel_traitsILi128ELi64ELi128ELi4ES3_EELb0ELb0ELb0ELb1ELb1ELb0ELb1ELb0ENS_16Flash_fwd_paramsEEEvRKT8_iiiii) ;  /* 0x0000000000087944 */ /* 0x000fea0003c00000 */
[----:B------:R-:W-:Y:S05]  /*01e0*/  BSYNC.RECONVERGENT B2 ;  /* 0x0000000000027941 */ /* 0x000fea0003800200 */
.L_x_4734:
[----:B------:R-:W-:Y:S05]  /*01f0*/  EXIT ;  /* 0x000000000000794d */ /* 0x000fea0003800000 */
        .type           $_ZN5flash24flash_fwd_splitkv_kernelI23Flash_fwd_kernel_traitsILi128ELi64ELi128ELi4ELb0ELb0EN7cutlass6half_tE19Flash_kernel_traitsILi128ELi64ELi128ELi4ES3_EELb0ELb0ELb0ELb1ELb1ELb0ELb1ELb0EEEvNS_16Flash_fwd_paramsE$_ZN5flash30compute_attn_1rowblock_splitkvI23Flash_fwd_kernel_traitsILi128ELi64ELi128ELi4ELb0ELb0EN7cutlass6half_tE19Flash_kernel_traitsILi128ELi64ELi128ELi4ES3_EELb0ELb0ELb0ELb1ELb1ELb0ELb1ELb0ENS_16Flash_fwd_paramsEEEvRKT8_iiiii,@function
        .size           $_ZN5flash24flash_fwd_splitkv_kernelI23Flash_fwd_kernel_traitsILi128ELi64ELi128ELi4ELb0ELb0EN7cutlass6half_tE19Flash_kernel_traitsILi128ELi64ELi128ELi4ES3_EELb0ELb0ELb0ELb1ELb1ELb0ELb1ELb0EEEvNS_16Flash_fwd_paramsE$_ZN5flash30compute_attn_1rowblock_splitkvI23Flash_fwd_kernel_traitsILi128ELi64ELi128ELi4ELb0ELb0EN7cutlass6half_tE19Flash_kernel_traitsILi128ELi64ELi128ELi4ES3_EELb0ELb0ELb0ELb1ELb1ELb0ELb1ELb0ENS_16Flash_fwd_paramsEEEvRKT8_iiiii,(.L_x_14922 - $_ZN5flash24flash_fwd_splitkv_kernelI23Flash_fwd_kernel_traitsILi128ELi64ELi128ELi4ELb0ELb0EN7cutlass6half_tE19Flash_kernel_traitsILi128ELi64ELi128ELi4ES3_EELb0ELb0ELb0ELb1ELb1ELb0ELb1ELb0EEEvNS_16Flash_fwd_paramsE$_ZN5flash30compute_attn_1rowblock_splitkvI23Flash_fwd_kernel_traitsILi128ELi64ELi128ELi4ELb0ELb0EN7cutlass6half_tE19Flash_kernel_traitsILi128ELi64ELi128ELi4ES3_EELb0ELb0ELb0ELb1ELb1ELb0ELb1ELb0ENS_16Flash_fwd_paramsEEEvRKT8_iiiii)
$_ZN5flash24flash_fwd_splitkv_kernelI23Flash_fwd_kernel_traitsILi128ELi64ELi128ELi4ELb0ELb0EN7cutlass6half_tE19Flash_kernel_traitsILi128ELi64ELi128ELi4ES3_EELb0ELb0ELb0ELb1ELb1ELb0ELb1ELb0EEEvNS_16Flash_fwd_paramsE$_ZN5flash30compute_attn_1rowblock_splitkvI23Flash_fwd_kernel_traitsILi128ELi64ELi128ELi4ELb0ELb0EN7cutlass6half_tE19Flash_kernel_traitsILi128ELi64ELi128ELi4ES3_EELb0ELb0ELb0ELb1ELb1ELb0ELb1ELb0ENS_16Flash_fwd_paramsEEEvRKT8_iiiii:
        /* <DEDUP_REMOVED lines=24> */
.L_x_4738:
[----:B------:R-:W-:Y:S05]  /*0380*/  BSYNC.RECONVERGENT B0 ;  /* 0x0000000000007941 */ /* 0x000fea0003800200 */
.L_x_4737:
[----:B-----5:R-:W-:Y:S02]  /*0390*/  IADD3 R10, PT, PT, R10, R0, -R11 ;  /* 0x000000000a0a7210 */ /* 0x020fe40007ffe80b */
.L_x_4736:
[----:B------:R-:W-:Y:S05]  /*03a0*/  BSYNC.RECONVERGENT B1 ;  /* 0x0000000000017941 */ /* 0x000fea0003800200 */
.L_x_4735:
[----:B------:R-:W-:Y:S01]  /*03b0*/  IMAD.SHL.U32 R5, R219, 0x40, RZ ;  /* 0x00000040db057824 */ /* 0x000fe200078e00ff */
[----:B------:R-:W-:Y:S01]  /*03c0*/  MOV R6, R218 ;  /* 0x000000da00067202 */ /* 0x000fe20000000f00 */
[----:B------:R-:W-:-:S03]  /*03d0*/  IMAD.MOV.U32 R7, RZ, RZ, 0x0 ;  /* 0x00000000ff077424 */ /* 0x000fc600078e00ff */
[----:B-----5:R-:W-:-:S13]  /*03e0*/  ISETP.GT.AND P0, PT, R220, R5, PT ;  /* 0x00000005dc00720c */ /* 0x020fda0003f04270 */
[----:B-1----:R-:W-:Y:S05]  /*03f0*/  @!P0 RET.REL.NODEC R6 `(_ZN5flash24flash_fwd_splitkv_kernelI23Flash_fwd_kernel_traitsILi128ELi64ELi128ELi4ELb0ELb0EN7cutlass6half_tE19Flash_kernel_traitsILi128ELi64ELi128ELi4ES3_EELb0ELb0ELb0ELb1ELb1ELb0ELb1ELb0EEEvNS_16Flash_fwd_paramsE) ;  /* 0xfffffffc06008950 */ /* 0x002fea0003c3ffff */
[----:B------:R-:W-:Y:S01]  /*0400*/  IABS R7, R8 ;  /* 0x0000000800077213 */ /* 0x000fe20000000000 */
[----:B------:R-:W-:Y:S01]  /*0410*/  VIADD R0, R0, 0x7f ;  /* 0x0000007f00007836 */ /* 0x000fe20000000000 */
[----:B------:R-:W1:Y:S02]  /*0420*/  S2R R199, SR_TID.X ;  /* 0x0000000000c77919 */ /* 0x000e640000002100 */
[----:B------:R-:W2:Y:S02]  /*0430*/  I2F.RP R4, R7 ;  /* 0x0000000700047306 */ /* 0x000ea40000209400 */
[----:B------:R-:W-:-:S04]  /*0440*/  SHF.R.S32.HI R9, RZ, 0x1f, R0 ;  /* 0x0000001fff097819 */ /* 0x000fc80000011400 */
[----:B------:R-:W-:Y:S02]  /*0450*/  LEA.HI R9, R9, R0, RZ, 0x7 ;  /* 0x0000000009097211 */ /* 0x000fe400078f38ff */
[-C--:B------:R-:W-:Y:S02]  /*0460*/  IABS R0, R8.reuse ;  /* 0x0000000800007213 */ /* 0x080fe40000000000 */
[----:B------:R-:W-:-:S03]  /*0470*/  LEA.HI.SX32 R9, R9, R8, 0x19 ;  /* 0x0000000809097211 */ /* 0x000fc600078fcaff */
[----:B------:R-:W-:Y:S01]  /*0480*/  IMAD.MOV R0, RZ, RZ, -R0 ;  /* 0x000000ffff007224 */ /* 0x000fe200078e0a00 */
[----:B--2---:R-:W2:Y:S01]  /*0490*/  MUFU.RCP R12, R4 ;  /* 0x00000004000c7308 */ /* 0x004ea20000001000 */
[----:B------:R-:W-:Y:S02]  /*04a0*/  VIADD R9, R9, 0xffffffff ;  /* 0xffffffff09097836 */ /* 0x000fe40000000000 */
[----:B--2---:R-:W-:-:S03]  /*04b0*/  VIADD R12, R12, 0xffffffe ;  /* 0x0ffffffe0c0c7836 */ /* 0x004fc60000000000 */
[----:B------:R-:W-:Y:S02]  /*04c0*/  IABS R4, R9 ;  /* 0x0000000900047213 */ /* 0x000fe40000000000 */
[----:B------:R-:W-:Y:S01]  /*04d0*/  LOP3.LUT R9, R9, R8, RZ, 0x3c, !PT ;  /* 0x0000000809097212 */ /* 0x000fe200078e3cff */
[----:B------:R-:W2:Y:S03]  /*04e0*/  F2I.FTZ.U32.TRUNC.NTZ R13, R12 ;  /* 0x0000000c000d7305 */ /* 0x000ea6000021f000 */
[----:B------:R-:W-:Y:S01]  /*04f0*/  ISETP.GE.AND P0, PT, R9, RZ, PT ;  /* 0x000000ff0900720c */ /* 0x000fe20003f06270 */
[----:B--2---:R-:W-:Y:S02]  /*0500*/  IMAD.MOV R6, RZ, RZ, -R13 ;  /* 0x000000ffff067224 */ /* 0x004fe400078e0a0d */
        /* <DEDUP_REMOVED lines=21> */
[----:B------:R-:W2:Y:S04]  /*0660*/  LD.E R4, desc[UR4][R2.64+0xb0] ;  /* 0x0000b00402047980 */ /* 0x000ea8000c101900 */
[----:B------:R-:W3:Y:S04]  /*0670*/  LD.E R7, desc[UR4][R2.64+0x60] ;  /* 0x0000600402077980 */ /* 0x000ee8000c101900 */
[----:B------:R-:W4:Y:S04]  /*0680*/  LD.E R0, desc[UR4][R2.64+0xcc] ;  /* 0x0000cc0402007980 */ /* 0x000f28000c101900 */
[----:B------:R-:W5:Y:S04]  /*0690*/  LD.E.64 R8, desc[UR4][R2.64+0x78] ;  /* 0x0000780402087980 */ /* 0x000f68000c101b00 */
[----:B------:R1:W5:Y:S01]  /*06a0*/  LD.E.64 R10, desc[UR4][R2.64+0xa8] ;  /* 0x0000a804020a7980 */ /* 0x000362000c101b00 */
[----:B------:R-:W-:-:S02]  /*06b0*/  IMAD.SHL.U32 R6, R199, 0x8, RZ ;  /* 0x00000008c7067824 */ /* 0x000fc400078e00ff */
[----:B------:R-:W-:-:S03]  /*06c0*/  IMAD.MOV.U32 R219, RZ, RZ, 0x0 ;  /* 0x00000000ffdb7424 */ /* 0x000fc600078e00ff */
[----:B------:R-:W-:Y:S01]  /*06d0*/  LOP3.LUT R6, R6, 0x1f80, RZ, 0xc0, !PT ;  /* 0x00001f8006067812 */ /* 0x000fe200078ec0ff */
[----:B--2---:R-:W-:-:S04]  /*06e0*/  IMAD R4, R4, UR8, R223 ;  /* 0x0000000804047c24 */ /* 0x004fc8000f8e02df */
[----:B---3--:R-:W-:Y:S01]  /*06f0*/  IMAD R13, R4, R7, R222 ;  /* 0x00000007040d7224 */ /* 0x008fe200078e02de */
[----:B------:R-:W-:Y:S01]  /*0700*/  SHF.R.U32.HI R4, RZ, 0x4, R199 ;  /* 0x00000004ff047819 */ /* 0x000fe200000116c7 */
[C---:B------:R-:W-:Y:S01]  /*0710*/  IMAD.SHL.U32 R7, R199.reuse, 0x4, RZ ;  /* 0x00000004c7077824 */ /* 0x040fe200078e00ff */
[----:B------:R-:W-:Y:S01]  /*0720*/  LOP3.LUT P6, R199, R199, 0xf, RZ, 0xc0, !PT ;  /* 0x0000000fc7c77812 */ /* 0x000fe200078cc0ff */
[C-C-:B------:R-:W-:Y:S02]  /*0730*/  IMAD R13, R220.reuse, R13, R5.reuse ;  /* 0x0000000ddc0d7224 */ /* 0x140fe400078e0205 */
[----:B------:R-:W-:Y:S01]  /*0740*/  IMAD.IADD R220, R220, 0x1, -R5 ;  /* 0x00000001dcdc7824 */ /* 0x000fe200078e0a05 */
[----:B-1----:R-:W-:Y:S01]  /*0750*/  LOP3.LUT R3, R6, 0x3c, R7, 0xf8, !PT ;  /* 0x0000003c06037812 */ /* 0x002fe200078ef807 */
[----:B----4-:R-:W-:Y:S02]  /*0760*/  IMAD R0, R13, R0, RZ ;  /* 0x000000000d007224 */ /* 0x010fe400078e02ff */
[C---:B------:R-:W-:Y:S01]  /*0770*/  VIADD R5, R4.reuse, 0x8 ;  /* 0x0000000804057836 */ /* 0x040fe20000000000 */
[CC--:B------:R-:W-:Y:S01]  /*0780*/  ISETP.GE.OR P6, PT, R4.reuse, R220.reuse, P6 ;  /* 0x000000dc0400720c */ /* 0x0c0fe200037c6670 */
[----:B------:R-:W-:Y:S01]  /*0790*/  VIADD R7, R4, 0x10 ;  /* 0x0000001004077836 */ /* 0x000fe20000000000 */
[----:B------:R-:W-:Y:S01]  /*07a0*/  IADD3 R3, P0, PT, R0, R3, RZ ;  /* 0x0000000300037210 */ /* 0x000fe20007f1e0ff */
[C---:B------:R-:W-:Y:S01]  /*07b0*/  VIADD R15, R4.reuse, 0x30 ;  /* 0x00000030040f7836 */ /* 0x040fe20000000000 */
[----:B------:R-:W-:Y:S01]  /*07c0*/  ISETP.GE.AND P5, PT, R5, R220, PT ;  /* 0x000000dc0500720c */ /* 0x000fe20003fa6270 */
[----:B------:R-:W-:Y:S01]  /*07d0*/  VIADD R5, R4, 0x18 ;  /* 0x0000001804057836 */ /* 0x000fe20000000000 */
[----:B------:R-:W-:-:S02]  /*07e0*/  LEA.HI.X.SX32 R0, R0, RZ, 0x1, P0 ;  /* 0x000000ff00007211 */ /* 0x000fc400000f0eff */
[----:B-----5:R-:W-:Y:S02]  /*07f0*/  LEA R2, P0, R3, R8, 0x2 ;  /* 0x0000000803027211 */ /* 0x020fe400078010ff */
[----:B------:R-:W-:Y:S02]  /*0800*/  ISETP.GE.AND P3, PT, R5, R220, PT ;  /* 0x000000dc0500720c */ /* 0x000fe40003f66270 */
[----:B------:R-:W-:Y:S01]  /*0810*/  LEA.HI.X R3, R3, R9, R0, 0x2, P0 ;  /* 0x0000000903037211 */ /* 0x000fe200000f1400 */
[C---:B------:R-:W-:Y:S01]  /*0820*/  VIADD R9, R4.reuse, 0x20 ;  /* 0x0000002004097836 */ /* 0x040fe20000000000 */
[----:B------:R-:W-:Y:S01]  /*0830*/  IADD3 R5, P0, PT, R13, R4, RZ ;  /* 0x000000040d057210 */ /* 0x000fe20007f1e0ff */
[----:B------:R-:W-:Y:S01]  /*0840*/  @!P6 IMAD.MOV.U32 R19, RZ, RZ, -0x800000 ;  /* 0xff800000ff13e424 */ /* 0x000fe200078e00ff */
[----:B------:R-:W-:Y:S01]  /*0850*/  ISETP.GE.AND P4, PT, R7, R220, PT ;  /* 0x000000dc0700720c */ /* 0x000fe20003f86270 */
[----:B------:R-:W-:Y:S01]  /*0860*/  VIADD R7, R4, 0x28 ;  /* 0x0000002804077836 */ /* 0x000fe20000000000 */
[----:B------:R-:W-:Y:S01]  /*0870*/  LEA.HI.X.SX32 R13, R13, RZ, 0x1, P0 ;  /* 0x000000ff0d0d7211 */ /* 0x000fe200000f0eff */
[----:B------:R-:W-:Y:S01]  /*0880*/  ST.E.128 desc[UR4][R2.64], RZ ;  /* 0x000000ff02007985 */ /* 0x000fe2000c101d04 */
[----:B------:R-:W-:-:S02]  /*0890*/  LEA R6, P0, R5, R10, 0x2 ;  /* 0x0000000a05067211 */ /* 0x000fc400078010ff */
[-C--:B------:R-:W-:Y:S01]  /*08a0*/  ISETP.GE.AND P1, PT, R7, R220.reuse, PT ;  /* 0x000000dc0700720c */ /* 0x080fe20003f26270 */
[----:B------:R-:W-:Y:S01]  /*08b0*/  ST.E.128 desc[UR4][R2.64+0x100], RZ ;  /* 0x000100ff02007985 */ /* 0x000fe2000c101d04 */
[----:B------:R-:W-:Y:S02]  /*08c0*/  LEA.HI.X R7, R5, R11, R13, 0x2, P0 ;  /* 0x0000000b05077211 */ /* 0x000fe400000f140d */
[-C--:B------:R-:W-:Y:S01]  /*08d0*/  ISETP.GE.AND P0, PT, R15, R220.reuse, PT ;  /* 0x000000dc0f00720c */ /* 0x080fe20003f06270 */
[----:B------:R-:W-:Y:S01]  /*08e0*/  ST.E.128 desc[UR4][R2.64+0x1000], RZ ;  /* 0x001000ff02007985 */ /* 0x000fe2000c101d04 */
[----:B------:R-:W-:Y:S02]  /*08f0*/  ISETP.GE.AND P2, PT, R9, R220, PT ;  /* 0x000000dc0900720c */ /* 0x000fe40003f46270 */
[C---:B------:R-:W-:Y:S01]  /*0900*/  ISETP.NE.OR P0, PT, R199.reuse, RZ, P0 ;  /* 0x000000ffc700720c */ /* 0x040fe20000705670 */
[----:B------:R-:W-:Y:S01]  /*0910*/  ST.E.128 desc[UR4][R2.64+0x1100], RZ ;  /* 0x001100ff02007985 */ /* 0x000fe2000c101d04 */
[----:B------:R-:W-:-:S02]  /*0920*/  ISETP.NE.OR P5, PT, R199, RZ, P5 ;  /* 0x000000ffc700720c */ /* 0x000fc40002fa5670 */
[C---:B------:R-:W-:Y:S01]  /*0930*/  ISETP.NE.OR P4, PT, R199.reuse, RZ, P4 ;  /* 0x000000ffc700720c */ /* 0x040fe20002785670 */
[----:B------:R-:W-:Y:S01]  /*0940*/  ST.E.128 desc[UR4][R2.64+0x2000], RZ ;  /* 0x002000ff02007985 */ /* 0x000fe2000c101d04 */
[C---:B------:R-:W-:Y:S02]  /*0950*/  ISETP.NE.OR P3, PT, R199.reuse, RZ, P3 ;  /* 0x000000ffc700720c */ /* 0x040fe40001f65670 */
[C---:B------:R-:W-:Y:S01]  /*0960*/  ISETP.NE.OR P2, PT, R199.reuse, RZ, P2 ;  /* 0x000000ffc700720c */ /* 0x040fe20001745670 */
[----:B------:R-:W-:Y:S01]  /*0970*/  ST.E.128 desc[UR4][R2.64+0x2100], RZ ;  /* 0x002100ff02007985 */ /* 0x000fe2000c101d04 */
[----:B------:R-:W-:-:S03]  /*0980*/  ISETP.NE.OR P1, PT, R199, RZ, P1 ;  /* 0x000000ffc700720c */ /* 0x000fc60000f25670 */
[----:B------:R-:W-:Y:S01]  /*0990*/  ST.E.128 desc[UR4][R2.64+0x3000], RZ ;  /* 0x003000ff02007985 */ /* 0x000fe2000c101d04 */
[----:B------:R-:W-:Y:S02]  /*09a0*/  @!P0 IMAD.MOV.U32 R5, RZ, RZ, -0x800000 ;  /* 0xff800000ff058424 */ /* 0x000fe400078e00ff */
[----:B------:R-:W-:Y:S01]  /*09b0*/  @!P5 IMAD.MOV.U32 R17, RZ, RZ, -0x800000 ;  /* 0xff800000ff11d424 */ /* 0x000fe200078e00ff */
[----:B------:R-:W-:Y:S01]  /*09c0*/  ST.E.128 desc[UR4][R2.64+0x3100], RZ ;  /* 0x003100ff02007985 */ /* 0x000fe2000c101d04 */
[----:B------:R-:W-:Y:S02]  /*09d0*/  @!P4 IMAD.MOV.U32 R15, RZ, RZ, -0x800000 ;  /* 0xff800000ff0fc424 */ /* 0x000fe400078e00ff */
[----:B------:R-:W-:Y:S01]  /*09e0*/  @!P3 IMAD.MOV.U32 R13, RZ, RZ, -0x800000 ;  /* 0xff800000ff0db424 */ /* 0x000fe200078e00ff */
[----:B------:R-:W-:Y:S01]  /*09f0*/  ST.E.128 desc[UR4][R2.64+0x4000], RZ ;  /* 0x004000ff02007985 */ /* 0x000fe2000c101d04 */
[----:B------:R-:W-:Y:S02]  /*0a00*/  @!P2 IMAD.MOV.U32 R11, RZ, RZ, -0x800000 ;  /* 0xff800000ff0ba424 */ /* 0x000fe400078e00ff */
[----:B------:R-:W-:Y:S01]  /*0a10*/  @!P1 IMAD.MOV.U32 R9, RZ, RZ, -0x800000 ;  /* 0xff800000ff099424 */ /* 0x000fe200078e00ff */
[----:B------:R-:W-:Y:S04]  /*0a20*/  ST.E.128 desc[UR4][R2.64+0x4100], RZ ;  /* 0x004100ff02007985 */ /* 0x000fe8000c101d04 */
[----:B------:R-:W-:Y:S04]  /*0a30*/  ST.E.128 desc[UR4][R2.64+0x5000], RZ ;  /* 0x005000ff02007985 */ /* 0x000fe8000c101d04 */
[----:B------:R-:W-:Y:S04]  /*0a40*/  ST.E.128 desc[UR4][R2.64+0x5100], RZ ;  /* 0x005100ff02007985 */ /* 0x000fe8000c101d04 */
[----:B------:R-:W-:Y:S04]  /*0a50*/  ST.E.128 desc[UR4][R2.64+0x6000], RZ ;  /* 0x006000ff02007985 */ /* 0x000fe8000c101d04 */
[----:B------:R-:W-:Y:S04]  /*0a60*/  ST.E.128 desc[UR4][R2.64+0x6100], RZ ;  /* 0x006100ff02007985 */ /* 0x000fe8000c101d04 */
[----:B------:R-:W-:Y:S04]  /*0a70*/  ST.E.128 desc[UR4][R2.64+0x7000], RZ ;  /* 0x007000ff02007985 */ /* 0x000fe8000c101d04 */
[----:B------:R1:W-:Y:S04]  /*0a80*/  ST.E.128 desc[UR4][R2.64+0x7100], RZ ;  /* 0x007100ff02007985 */ /* 0x0003e8000c101d04 */
[----:B------:R-:W-:Y:S04]  /*0a90*/  @!P0 ST.E desc[UR4][R6.64+0xc0], R5 ;  /* 0x0000c00506008985 */ /* 0x000fe8000c101904 */
[----:B------:R-:W-:Y:S04]  /*0aa0*/  @!P6 ST.E desc[UR4][R6.64], R19 ;  /* 0x000000130600e985 */ /* 0x000fe8000c101904 */
[----:B------:R-:W-:Y:S04]  /*0ab0*/  @!P5 ST.E desc[UR4][R6.64+0x20], R17 ;  /* 0x000020110600d985 */ /* 0x000fe8000c101904 */
[----:B------:R-:W-:Y:S04]  /*0ac0*/  @!P4 ST.E desc[UR4][R6.64+0x40], R15 ;  /* 0x0000400f0600c985 */ /* 0x000fe8000c101904 */
[----:B------:R-:W-:Y:S04]  /*0ad0*/  @!P3 ST.E desc[UR4][R6.64+0x60], R13 ;  /* 0x0000600d0600b985 */ /* 0x000fe8000c101904 */
[----:B------:R-:W-:Y:S01]  /*0ae0*/  @!P2 ST.E desc[UR4][R6.64+0x80], R11 ;  /* 0x0000800b0600a985 */ /* 0x000fe2000c101904 */
[----:B-1----:R-:W-:-:S03]  /*0af0*/  VIADD R3, R4, 0x38 ;  /* 0x0000003804037836 */ /* 0x002fc60000000000 */
[----:B------:R1:W-:Y:S02]  /*0b00*/  @!P1 ST.E desc[UR4][R6.64+0xa0], R9 ;  /* 0x0000a00906009985 */ /* 0x0003e4000c101904 */
[----:B------:R-:W-:-:S04]  /*0b10*/  ISETP.GE.AND P0, PT, R3, R220, PT ;  /* 0x000000dc0300720c */ /* 0x000fc80003f06270 */
[----:B------:R-:W-:-:S13]  /*0b20*/  ISETP.NE.OR P0, PT, R199, RZ, P0 ;  /* 0x000000ffc700720c */ /* 0x000fda0000705670 */
[----:B-1----:R-:W-:Y:S05]  /*0b30*/  @P0 RET.REL.NODEC R218 `(_ZN5flash24flash_fwd_splitkv_kernelI23Flash_fwd_kernel_traitsILi128ELi64ELi128ELi4ELb0ELb0EN7cutlass6half_tE19Flash_kernel_traitsILi128ELi64ELi128ELi4ES3_EELb0ELb0ELb0ELb1ELb1ELb0ELb1ELb0EEEvNS_16Flash_fwd_paramsE) ;  /* 0xfffffff4da300950 */ /* 0x002fea0003c3ffff */
[----:B------:R-:W-:Y:S02]  /*0b40*/  MOV R3, 0xff800000 ;  /* 0xff80000000037802 */ /* 0x000fe40000000f00 */
[----:B------:R-:W-:-:S03]  /*0b50*/  MOV R219, 0x0 ;  /* 0x0000000000db7802 */ /* 0x000fc60000000f00 */
[----:B------:R1:W-:Y:S02]  /*0b60*/  ST.E desc[UR4][R6.64+0xe0], R3 ;  /* 0x0000e00306007985 */ /* 0x0003e4000c101904 */
[----:B-1----:R-:W-:Y:S05]  /*0b70*/  RET.REL.NODEC R218 `(_ZN5flash24flash_fwd_splitkv_kernelI23Flash_fwd_kernel_traitsILi128ELi64ELi128ELi4ELb0ELb0EN7cutlass6half_tE19Flash_kernel_traitsILi128ELi64ELi128ELi4ES3_EELb0ELb0ELb0ELb1ELb1ELb0ELb1ELb0EEEvNS_16Flash_fwd_paramsE) ;  /* 0xfffffff4da207950 */ /* 0x002fea0003c3ffff */
.L_x_4739:
        /* <DEDUP_REMOVED lines=12> */
[----:B-----5:R-:W3:Y:S01]  /*0c40*/  LD.E.64 R8, desc[UR4][R2.64+0x168] ;  /* 0x0001680402087980 */ /* 0x020ee2000c101b00 */
        /* <DEDUP_REMOVED lines=69> */
[----:B------:R-:W-:-:S04]  /*10a0*/  @!P1 LOP3.LUT R11, RZ, R15, RZ, 0x33, !PT ;  /* 0x0000000fff0b9212 */ /* 0x000fc800078e33ff */
[----:B------:R-:W-:Y:S01]  /*10b0*/  SHF.R.S32.HI R6, RZ, 0x1f, R11 ;  /* 0x0000001fff067819 */ /* 0x000fe2000001140b */
[----:B------:R-:W-:-:S04]  /*10c0*/  IMAD R17, R17, R11, RZ ;  /* 0x0000000b11117224 */ /* 0x000fc800078e02ff */
[----:B------:R-:W-:Y:S01]  /*10d0*/  IMAD R6, R16, R6, R17 ;  /* 0x0000000610067224 */ /* 0x000fe200078e0211 */
[----:B---3--:R-:W-:Y:S01]  /*10e0*/  SHF.R.S32.HI R7, RZ, 0x1f, R0 ;  /* 0x0000001fff077819 */ /* 0x008fe20000011400 */
[----:B------:R-:W-:-:S04]  /*10f0*/  IMAD R5, R19, R0, RZ ;  /* 0x0000000013057224 */ /* 0x000fc800078e02ff */
[C---:B------:R-:W-:Y:S02]  /*1100*/  IMAD R5, R18.reuse, R7, R5 ;  /* 0x0000000712057224 */ /* 0x040fe400078e0205 */
[----:B------:R-:W-:-:S05]  /*1110*/  IMAD.WIDE.U32 R18, R18, R0, RZ ;  /* 0x0000000012127225 */ /* 0x000fca00078e00ff */
[----:B------:R-:W-:Y:S02]  /*1120*/  IADD3 R19, PT, PT, R19, R5, RZ ;  /* 0x0000000513137210 */ /* 0x000fe40007ffe0ff */
[----:B------:R-:W-:Y:S01]  /*1130*/  SHF.R.S32.HI R5, RZ, 0x1f, R9 ;  /* 0x0000001fff057819 */ /* 0x000fe20000011409 */
[----:B------:R-:W-:-:S04]  /*1140*/  IMAD.WIDE.U32 R18, R9, R124, R18 ;  /* 0x0000007c09127225 */ /* 0x000fc800078e0012 */
[----:B------:R-:W-:-:S04]  /*1150*/  IMAD R4, R124, R5, R4 ;  /* 0x000000057c047224 */ /* 0x000fc800078e0204 */
[----:B------:R-:W-:Y:S02]  /*1160*/  IMAD.IADD R19, R19, 0x1, R4 ;  /* 0x0000000113137824 */ /* 0x000fe400078e0204 */
[----:B--2---:R-:W-:Y:S02]  /*1170*/  IMAD R4, R13, R0, RZ ;  /* 0x000000000d047224 */ /* 0x004fe400078e02ff */
        /* <DEDUP_REMOVED lines=8> */
.L_x_4741:
[----:B------:R-:W2:Y:S04]  /*1200*/  LD.E R15, desc[UR4][R2.64+0x68] ;  /* 0x00006804020f7980 */ /* 0x000ea8000c101900 */
[----:B------:R-:W3:Y:S04]  /*1210*/  LD.E.64 R124, desc[UR4][R2.64+0x38] ;  /* 0x00003804027c7980 */ /* 0x000ee8000c101b00 */
[----:B------:R-:W4:Y:S01]  /*1220*/  LD.E.64 R18, desc[UR4][R2.64+0x20] ;  /* 0x0000200402127980 */ /* 0x000f22000c101b00 */
[----:B------:R-:W-:Y:S02]  /*1230*/  MOV R130, R2 ;  /* 0x0000000200827202 */ /* 0x000fe40000000f00 */
[----:B------:R-:W-:-:S05]  /*1240*/  MOV R131, R3 ;  /* 0x0000000300837202 */ /* 0x000fca0000000f00 */
[----:B------:R-:W4:Y:S04]  /*1250*/  LD.E.64 R132, desc[UR4][R130.64+0x40] ;  /* 0x0000400482847980 */ /* 0x000f28000c101b00 */
[----:B------:R-:W4:Y:S04]  /*1260*/  LD.E.64 R12, desc[UR4][R130.64+0x28] ;  /* 0x00002804820c7980 */ /* 0x000f28000c101b00 */
[----:B------:R-:W4:Y:S04]  /*1270*/  LD.E.64 R16, desc[UR4][R130.64+0x50] ;  /* 0x0000500482107980 */ /* 0x000f28000c101b00 */
[----:B------:R1:W5:Y:S01]  /*1280*/  LD.E.64 R26, desc[UR4][R130.64+0x58] ;  /* 0x00005804821a7980 */ /* 0x000362000c101b00 */
        /* <DEDUP_REMOVED lines=15> */
[----:B------:R-:W-:-:S05]  /*1380*/  IMAD R5, R8, R5, R4 ;  /* 0x0000000508057224 */ /* 0x000fca00078e0204 */
[----:B------:R-:W-:Y:S01]  /*1390*/  ISETP.GT.U32.AND P1, PT, R0, R5, PT ;  /* 0x000000050000720c */ /* 0x000fe20003f24070 */
[-C--:B---3--:R-:W-:Y:S01]  /*13a0*/  IMAD R4, R125, R11.reuse, RZ ;  /* 0x0000000b7d047224 */ /* 0x088fe200078e02ff */
[----:B------:R-:W-:Y:S01]  /*13b0*/  SHF.R.S32.HI R7, RZ, 0x1f, R11 ;  /* 0x0000001fff077819 */ /* 0x000fe2000001140b */
[----:B------:R-:W-:-:S04]  /*13c0*/  IMAD.WIDE.U32 R20, R124, R11, RZ ;  /* 0x0000000b7c147225 */ /* 0x000fc800078e00ff */
[----:B------:R-:W-:-:S06]  /*13d0*/  IMAD R4, R124, R7, R4 ;  /* 0x000000077c047224 */ /* 0x000fcc00078e0204 */
[----:B------:R-:W-:Y:S01]  /*13e0*/  @!P1 IADD3 R5, PT, PT, R5, -R0, RZ ;  /* 0x8000000005059210 */ /* 0x000fe20007ffe0ff */
[----:B----45:R-:W-:-:S03]  /*13f0*/  IMAD R19, R19, R9, RZ ;  /* 0x0000000913137224 */ /* 0x030fc600078e02ff */
[----:B------:R-:W-:Y:S02]  /*1400*/  ISETP.GE.U32.AND P2, PT, R5, R0, PT ;  /* 0x000000000500720c */ /* 0x000fe40003f46070 */
[----:B------:R-:W-:Y:S02]  /*1410*/  SHF.R.S32.HI R0, RZ, 0x1f, R9 ;  /* 0x0000001fff007819 */ /* 0x000fe40000011409 */
[----:B------:R-:W-:Y:S01]  /*1420*/  LOP3.LUT R5, R222, R15, RZ, 0x3c, !PT ;  /* 0x0000000fde057212 */ /* 0x000fe200078e3cff */
[----:B------:R-:W-:Y:S01]  /*1430*/  IMAD.IADD R21, R21, 0x1, R4 ;  /* 0x0000000115157824 */ /* 0x000fe200078e0204 */
[----:B------:R-:W-:Y:S01]  /*1440*/  @!P1 IADD3 R8, PT, PT, R8, 0x1, RZ ;  /* 0x0000000108089810 */ /* 0x000fe20007ffe0ff */
[C---:B------:R-:W-:Y:S01]  /*1450*/  IMAD R4, R18.reuse, R0, R19 ;  /* 0x0000000012047224 */ /* 0x040fe200078e0213 */
[----:B------:R-:W-:Y:S01]  /*1460*/  ISETP.GE.AND P0, PT, R5, RZ, PT ;  /* 0x000000ff0500720c */ /* 0x000fe20003f06270 */
[----:B------:R-:W-:Y:S01]  /*1470*/  IMAD.WIDE.U32 R18, R18, R9, R20 ;  /* 0x0000000912127225 */ /* 0x000fe200078e0014 */
[----:B------:R-:W-:-:S02]  /*1480*/  ISETP.NE.AND P1, PT, R15, RZ, PT ;  /* 0x000000ff0f00720c */ /* 0x000fc40003f25270 */
[----:B------:R-:W-:Y:S01]  /*1490*/  SHF.R.S32.HI R5, RZ, 0x1f, R227 ;  /* 0x0000001fff057819 */ /* 0x000fe200000114e3 */
[----:B------:R-:W-:Y:S01]  /*14a0*/  @P2 VIADD R8, R8, 0x1 ;  /* 0x0000000108082836 */ /* 0x000fe20000000000 */
[----:B------:R-:W-:Y:S01]  /*14b0*/  IADD3 R19, PT, PT, R19, R4, RZ ;  /* 0x0000000413137210 */ /* 0x000fe20007ffe0ff */
[----:B------:R-:W-:Y:S02]  /*14c0*/  IMAD R6, R125, R227, RZ ;  /* 0x000000e37d067224 */ /* 0x000fe400078e02ff */
[----:B------:R-:W-:Y:S02]  /*14d0*/  IMAD R4, R133, R11, RZ ;  /* 0x0000000b85047224 */ /* 0x000fe400078e02ff */
[C---:B------:R-:W-:Y:S02]  /*14e0*/  IMAD R6, R124.reuse, R5, R6 ;  /* 0x000000057c067224 */ /* 0x040fe400078e0206 */
[----:B------:R-:W-:Y:S01]  /*14f0*/  IMAD.WIDE.U32 R18, R124, R227, R18 ;  /* 0x000000e37c127225 */ /* 0x000fe200078e0012 */
[----:B------:R-:W-:-:S03]  /*1500*/  @!P0 IADD3 R8, PT, PT, -R8, RZ, RZ ;  /* 0x000000ff08088210 */ /* 0x000fc60007ffe1ff */
[----:B------:R-:W-:Y:S01]  /*1510*/  IMAD.WIDE.U32 R10, R132, R11, RZ ;  /* 0x0000000b840a7225 */ /* 0x000fe200078e00ff */
[----:B------:R-:W-:-:S03]  /*1520*/  @!P1 LOP3.LUT R8, RZ, R15, RZ, 0x33, !PT ;  /* 0x0000000fff089212 */ /* 0x000fc600078e33ff */
[----:B------:R-:W-:Y:S01]  /*1530*/  IMAD R4, R132, R7, R4 ;  /* 0x0000000784047224 */ /* 0x000fe200078e0204 */
[----:B------:R-:W-:Y:S01]  /*1540*/  IADD3 R19, PT, PT, R19, R6, RZ ;  /* 0x0000000613137210 */ /* 0x000fe20007ffe0ff */
[----:B------:R-:W-:Y:S01]  /*1550*/  IMAD R7, R13, R9, RZ ;  /* 0x000000090d077224 */ /* 0x000fe200078e02ff */
[----:B------:R-:W-:Y:S01]  /*1560*/  MOV R20, R10 ;  /* 0x0000000a00147202 */ /* 0x000fe20000000f00 */
[----:B------:R-:W-:Y:S01]  /*1570*/  IMAD.IADD R21, R11, 0x1, R4 ;  /* 0x000000010b157824 */ /* 0x000fe200078e0204 */
[----:B------:R-:W-:Y:S01]  /*1580*/  SHF.R.S32.HI R4, RZ, 0x1f, R8 ;  /* 0x0000001fff047819 */ /* 0x000fe20000011408 */
[----:B------:R-:W-:Y:S02]  /*1590*/  IMAD R11, R17, R8, RZ ;  /* 0x00000008110b7224 */ /* 0x000fe400078e02ff */
[----:B------:R-:W-:Y:S02]  /*15a0*/  IMAD R7, R12, R0, R7 ;  /* 0x000000000c077224 */ /* 0x000fe400078e0207 */
[----:B------:R-:W-:-:S04]  /*15b0*/  IMAD.WIDE.U32 R18, R16, R8, R18 ;  /* 0x0000000810127225 */ /* 0x000fc800078e0012 */
[----:B------:R-:W-:-:S04]  /*15c0*/  IMAD.WIDE.U32 R12, R12, R9, R20 ;  /* 0x000000090c0c7225 */ /* 0x000fc800078e0014 */
[----:B------:R-:W-:Y:S01]  /*15d0*/  IMAD R4, R16, R4, R11 ;  /* 0x0000000410047224 */ /* 0x000fe200078e020b */
[----:B------:R-:W-:Y:S02]  /*15e0*/  MOV R8, R18 ;  /* 0x0000001200087202 */ /* 0x000fe40000000f00 */
[----:B------:R-:W-:Y:S01]  /*15f0*/  IADD3 R10, PT, PT, R13, R7, RZ ;  /* 0x000000070d0a7210 */ /* 0x000fe20007ffe0ff */
[----:B------:R-:W-:Y:S01]  /*1600*/  IMAD.IADD R0, R19, 0x1, R4 ;  /* 0x0000000113007824 */ /* 0x000fe200078e0204 */
[----:B------:R-:W-:Y:S02]  /*1610*/  MOV R9, R227 ;  /* 0x000000e300097202 */ /* 0x000fe40000000f00 */
.L_x_4742:
[----:B------:R-:W-:Y:S05]  /*1620*/  BSYNC.RECONVERGENT B0 ;  /* 0x0000000000007941 */ /* 0x000fea0003800200 */
.L_x_4740:
[----:B------:R-:W2:Y:S04]  /*1630*/  LD.E.64 R24, desc[UR4][R130.64+0x18] ;  /* 0x0000180482187980 */ /* 0x000ea8000c101b00 */
[----:B------:R-:W3:Y:S04]  /*1640*/  LD.E.64 R22, desc[UR4][R130.64+0x8] ;  /* 0x0000080482167980 */ /* 0x000ee8000c101b00 */
[----:B------:R-:W4:Y:S04]  /*1650*/  LD.E.64 R18, desc[UR4][R130.64+0x48] ;  /* 0x0000480482127980 */ /* 0x000f28000c101b00 */
[----:B------:R-:W4:Y:S04]  /*1660*/  LD.E.64 R20, desc[UR4][R130.64+0x30] ;  /* 0x0000300482147980 */ /* 0x000f28000c101b00 */
[----:B------:R-:W4:Y:S04]  /*1670*/  LD.E.64 R16, desc[UR4][R130.64] ;  /* 0x0000000482107980 */ /* 0x000f28000c101b00 */
[----:B------:R-:W4:Y:S01]  /*1680*/  LD.E.64 R6, desc[UR4][R130.64+0x10] ;  /* 0x0000100482067980 */ /* 0x000f22000c101b00 */
[----:B------:R-:W-:Y:S01]  /*1690*/  IABS R4, R15 ;  /* 0x0000000f00047213 */ /* 0x000fe20000000000 */
[----:B------:R-:W-:Y:S01]  /*16a0*/  IMAD.MOV.U32 R30, RZ, RZ, RZ ;  /* 0x000000ffff1e7224 */ /* 0x000fe200078e00ff */
[----:B------:R-:W-:Y:S01]  /*16b0*/  IABS R14, R222 ;  /* 0x000000de000e7213 */ /* 0x000fe20000000000 */
[----:B------:R-:W-:Y:S01]  /*16c0*/  IMAD.SHL.U32 R196, R199, 0x8, RZ ;  /* 0x00000008c7c47824 */ /* 0x000fe200078e00ff */
[----:B------:R-:W1:Y:S01]  /*16d0*/  I2F.RP R29, R4 ;  /* 0x00000004001d7306 */ /* 0x000e620000209400 */
[----:B-----5:R-:W-:Y:S01]  /*16e0*/  IMAD R5, R5, R132, RZ ;  /* 0x0000008405057224 */ /* 0x020fe200078e02ff */
[----:B------:R-:W1:Y:S01]  /*16f0*/  S2UR UR6, SR_CgaCtaId ;  /* 0x00000000000679c3 */ /* 0x000e620000008800 */
[----:B------:R-:W-:Y:S01]  /*1700*/  UMOV UR7, 0x400 ;  /* 0x0000040000077882 */ /* 0x000fe20000000000 */
[C---:B------:R-:W-:Y:S01]  /*1710*/  IMAD.SHL.U32 R208, R124.reuse, 0x20, RZ ;  /* 0x000000207cd07824 */ /* 0x040fe200078e00ff */
[----:B------:R-:W-:Y:S01]  /*1720*/  SHF.L.U64.HI R209, R124, 0x5, R125 ;  /* 0x000000057cd17819 */ /* 0x000fe2000001027d */
[----:B------:R-:W-:Y:S01]  /*1730*/  IMAD R5, R9, R133, R5 ;  /* 0x0000008509057224 */ /* 0x000fe200078e0205 */
[----:B------:R-:W-:Y:S01]  /*1740*/  SHF.R.U32.HI R203, RZ, 0x1, R199 ;  /* 0x00000001ffcb7819 */ /* 0x000fe200000116c7 */
[C---:B------:R-:W-:Y:S01]  /*1750*/  IMAD.SHL.U32 R129, R199.reuse, 0x40, RZ ;  /* 0x00000040c7817824 */ /* 0x040fe200078e00ff */
[C---:B------:R-:W-:Y:S01]  /*1760*/  SHF.L.U64.HI R207, R132.reuse, 0x5, R133 ;  /* 0x0000000584cf7819 */ /* 0x040fe20000010285 */
[----:B------:R-:W-:Y:S01]  /*1770*/  IMAD.SHL.U32 R206, R132, 0x20, RZ ;  /* 0x0000002084ce7824 */ /* 0x000fe200078e00ff */
[----:B------:R-:W-:Y:S01]  /*1780*/  SHF.L.U64.HI R211, R124, 0x4, R125 ;  /* 0x000000047cd37819 */ /* 0x000fe2000001027d */
[----:B------:R-:W-:-:S02]  /*1790*/  IMAD.SHL.U32 R202, R199, 0x20, RZ ;  /* 0x00000020c7ca7824 */ /* 0x000fc400078e00ff */
[----:B------:R-:W-:Y:S01]  /*17a0*/  IMAD.MOV.U32 R198, RZ, RZ, 0x20 ;  /* 0x00000020ffc67424 */ /* 0x000fe200078e00ff */
[----:B-1----:R-:W1:Y:S01]  /*17b0*/  MUFU.RCP R28, R29 ;  /* 0x0000001d001c7308 */ /* 0x002e620000001000 */
[----:B------:R-:W-:Y:S01]  /*17c0*/  IMAD.MOV.U32 R197, RZ, RZ, 0x40 ;  /* 0x00000040ffc57424 */ /* 0x000fe200078e00ff */
[----:B------:R-:W-:Y:S01]  /*17d0*/  LOP3.LUT R202, R202, 0x7c00, RZ, 0xc0, !PT ;  /* 0x00007c00caca7812 */ /* 0x000fe200078ec0ff */
[----:B------:R-:W-:Y:S02]  /*17e0*/  VIADD R221, R149, 0xffffffff ;  /* 0xffffffff95dd7836 */ /* 0x000fe40000000000 */
        /* <DEDUP_REMOVED lines=13> */
[----:B------:R-:W-:Y:S02]  /*18c0*/  @!P2 IMAD.IADD R11, R11, 0x1, -R4 ;  /* 0x000000010b0ba824 */ /* 0x000fe400078e0a04 */
[----:B------:R-:W-:-:S03]  /*18d0*/  @!P2 VIADD R13, R13, 0x1 ;  /* 0x000000010d0da836 */ /* 0x000fc60000000000 */
[----:B------:R-:W-:Y:S02]  /*18e0*/  ISETP.GE.U32.AND P3, PT, R11, R4, PT ;  /* 0x000000040b00720c */ /* 0x000fe40003f66070 */
[----:B------:R-:W-:Y:S02]  /*18f0*/  LOP3.LUT R4, R196, 0x38, RZ, 0xc0, !PT ;  /* 0x00000038c4047812 */ /* 0x000fe400078ec0ff */
[----:B------:R-:W-:Y:S02]  /*1900*/  LOP3.LUT R11, R222, R15, RZ, 0x3c, !PT ;  /* 0x0000000fde0b7212 */ /* 0x000fe400078e3cff */
[----:B------:R-:W-:Y:S02]  /*1910*/  IADD3 R28, P0, PT, R4, R12, RZ ;  /* 0x0000000c041c7210 */ /* 0x000fe40007f1e0ff */
[----:B------:R-:W-:Y:S02]  /*1920*/  ISETP.GE.AND P1, PT, R11, RZ, PT ;  /* 0x000000ff0b00720c */ /* 0x000fe40003f26270 */
[----:B------:R-:W-:Y:S01]  /*1930*/  LOP3.LUT R11, R196, 0x1e00, RZ, 0xc0, !PT ;  /* 0x00001e00c40b7812 */ /* 0x000fe200078ec0ff */
[----:B------:R-:W-:Y:S01]  /*1940*/  IMAD.X R29, RZ, RZ, R10, P0 ;  /* 0x000000ffff1d7224 */ /* 0x000fe200000e060a */
[----:B------:R-:W-:-:S02]  /*1950*/  ISETP.NE.AND P0, PT, R15, RZ, PT ;  /* 0x000000ff0f00720c */ /* 0x000fc40003f05270 */
[----:B------:R-:W-:Y:S01]  /*1960*/  @P3 IADD3 R13, PT, PT, R13, 0x1, RZ ;  /* 0x000000010d0d3810 */ /* 0x000fe20007ffe0ff */
[----:B------:R-:W-:Y:S01]  /*1970*/  IMAD.WIDE.U32 R28, R9, R132, R28 ;  /* 0x00000084091c7225 */ /* 0x000fe200078e001c */
[----:B------:R-:W-:-:S03]  /*1980*/  SHF.R.U32.HI R10, RZ, 0x3, R199 ;  /* 0x00000003ff0a7819 */ /* 0x000fc600000116c7 */
[----:B------:R-:W-:Y:S02]  /*1990*/  IMAD.IADD R29, R29, 0x1, R5 ;  /* 0x000000011d1d7824 */ /* 0x000fe400078e0205 */
[----:B------:R-:W-:Y:S02]  /*19a0*/  @!P1 IMAD.MOV R13, RZ, RZ, -R13 ;  /* 0x000000ffff0d9224 */ /* 0x000fe400078e0a0d */
[----:B------:R-:W-:Y:S02]  /*19b0*/  IMAD R217, R133, R10, RZ ;  /* 0x0000000a85d97224 */ /* 0x000fe400078e02ff */
[----:B------:R-:W-:Y:S02]  /*19c0*/  @!P0 LOP3.LUT R13, RZ, R15, RZ, 0x33, !PT ;  /* 0x0000000fff0d8212 */ /* 0x000fe400078e33ff */
[----:B------:R-:W-:Y:S02]  /*19d0*/  IADD3 R14, P0, PT, R4, R8, RZ ;  /* 0x00000008040e7210 */ /* 0x000fe40007f1e0ff */
[----:B------:R-:W-:Y:S01]  /*19e0*/  SHF.R.S32.HI R9, RZ, 0x1f, R13 ;  /* 0x0000001fff097819 */ /* 0x000fe2000001140d */
[----:B------:R-:W-:Y:S01]  /*19f0*/  IMAD R5, R27, R13, RZ ;  /* 0x0000000d1b057224 */ /* 0x000fe200078e02ff */
[----:B------:R-:W-:Y:S01]  /*1a00*/  LOP3.LUT R8, R196, 0x1c0, RZ, 0xc0, !PT ;  /* 0x000001c0c4087812 */ /* 0x000fe200078ec0ff */
[----:B------:R-:W-:-:S03]  /*1a10*/  IMAD.WIDE.U32 R12, R13, R26, R28 ;  /* 0x0000001a0d0c7225 */ /* 0x000fc600078e001c */
[----:B------:R-:W-:Y:S01]  /*1a20*/  LOP3.LUT R8, R8, 0x38, R199, 0xf8, !PT ;  /* 0x0000003808087812 */ /* 0x000fe200078ef8c7 */
[----:B------:R-:W-:Y:S02]  /*1a30*/  IMAD R5, R9, R26, R5 ;  /* 0x0000001a09057224 */ /* 0x000fe400078e0205 */
[----:B------:R-:W-:Y:S01]  /*1a40*/  IMAD.X R15, RZ, RZ, R0, P0 ;  /* 0x000000ffff0f7224 */ /* 0x000fe200000e0600 */
[----:B------:R-:W-:Y:S01]  /*1a50*/  LOP3.LUT R8, R11, R8, R4, 0xf6, !PT ;  /* 0x000000080b087212 */ /* 0x000fe200078ef604 */
[----:B------:R-:W-:Y:S01]  /*1a60*/  IMAD.IADD R13, R13, 0x1, R5 ;  /* 0x000000010d0d7824 */ /* 0x000fe200078e0205 */
[----:B------:R-:W-:Y:S01]  /*1a70*/  MOV R11, RZ ;  /* 0x000000ff000b7202 */ /* 0x000fe20000000f00 */
[----:B------:R-:W-:Y:S01]  /*1a80*/  IMAD.MOV.U32 R5, RZ, RZ, RZ ;  /* 0x000000ffff057224 */ /* 0x000fe200078e00ff */
[----:B------:R-:W-:Y:S01]  /*1a90*/  LEA R128, R8, R201, 0x1 ;  /* 0x000000c908807211 */ /* 0x000fe200078e08ff */
[----:B------:R-:W-:Y:S02]  /*1aa0*/  IMAD R9, R125, R10, RZ ;  /* 0x0000000a7d097224 */ /* 0x000fe400078e02ff */
[----:B------:R-:W-:-:S04]  /*1ab0*/  IMAD.WIDE.U32 R14, R10, R124, R14 ;  /* 0x0000007c0a0e7225 */ /* 0x000fc800078e000e */
[----:B------:R-:W-:Y:S02]  /*1ac0*/  IMAD.IADD R9, R15, 0x1, R9 ;  /* 0x000000010f097824 */ /* 0x000fe400078e0209 */
[----:B------:R-:W-:-:S04]  /*1ad0*/  IMAD.WIDE.U32 R12, R10, R132, R12 ;  /* 0x000000840a0c7225 */ /* 0x000fc800078e000c */
[----:B------:R-:W-:Y:S02]  /*1ae0*/  IMAD.IADD R217, R13, 0x1, R217 ;  /* 0x000000010dd97824 */ /* 0x000fe400078e02d9 */
[-C--:B--2---:R-:W-:Y:S02]  /*1af0*/  IMAD R0, R25, R223.reuse, RZ ;  /* 0x000000df19007224 */ /* 0x084fe400078e02ff */
[----:B------:R-:W-:Y:S01]  /*1b00*/  IMAD.WIDE.U32 R24, R24, R223, R4 ;  /* 0x000000df18187225 */ /* 0x000fe200078e0004 */
[----:B---3--:R-:W-:-:S03]  /*1b10*/  LEA R214, P0, R14, R22, 0x1 ;  /* 0x000000160ed67211 */ /* 0x008fc600078008ff */
[----:B------:R-:W-:Y:S01]  /*1b20*/  IMAD.IADD R25, R25, 0x1, R0 ;  /* 0x0000000119197824 */ /* 0x000fe200078e0200 */
[----:B------:R-:W-:Y:S01]  /*1b30*/  SHF.R.S32.HI R0, RZ, 0x1f, R222 ;  /* 0x0000001fff007819 */ /* 0x000fe200000114de */
[----:B----4-:R-:W-:Y:S01]  /*1b40*/  IMAD R5, R19, R222, RZ ;  /* 0x000000de13057224 */ /* 0x010fe200078e02ff */
[----:B------:R-:W-:Y:S01]  /*1b50*/  LEA.HI.X R213, R14, R23, R9, 0x1, P0 ;  /* 0x000000170ed57211 */ /* 0x000fe200000f0c09 */
[----:B------:R-:W-:Y:S01]  /*1b60*/  IMAD.WIDE.U32 R22, R219, 0x40, R10 ;  /* 0x00000040db167825 */ /* 0x000fe200078e000a */
[----:B------:R-:W-:-:S03]  /*1b70*/  SHF.L.U64.HI R15, R20, 0x5, R21 ;  /* 0x00000005140f7819 */ /* 0x000fc60000010215 */
[----:B------:R-:W-:Y:S01]  /*1b80*/  IMAD R0, R18, R0, R5 ;  /* 0x0000000012007224 */ /* 0x000fe200078e0205 */
[----:B------:R-:W-:Y:S01]  /*1b90*/  SHF.L.U64.HI R19, R20, 0x4, R21 ;  /* 0x0000000414137819 */ /* 0x000fe20000010215 */
[----:B------:R-:W-:-:S04]  /*1ba0*/  IMAD.WIDE.U32 R24, R222, R18, R24 ;  /* 0x00000012de187225 */ /* 0x000fc800078e0018 */
[C---:B------:R-:W-:Y:S02]  /*1bb0*/  IMAD.SHL.U32 R14, R20.reuse, 0x20, RZ ;  /* 0x00000020140e7824 */ /* 0x040fe400078e00ff */
[----:B------:R-:W-:Y:S02]  /*1bc0*/  IMAD R5, R23, R20, RZ ;  /* 0x0000001417057224 */ /* 0x000fe400078e02ff */
[C---:B------:R-:W-:Y:S02]  /*1bd0*/  IMAD.SHL.U32 R18, R20.reuse, 0x10, RZ ;  /* 0x0000001014127824 */ /* 0x040fe400078e00ff */
[----:B------:R-:W-:Y:S01]  /*1be0*/  IMAD.IADD R25, R25, 0x1, R0 ;  /* 0x0000000119197824 */ /* 0x000fe200078e0200 */
[----:B------:R-:W-:Y:S01]  /*1bf0*/  LOP3.LUT R0, R203, 0x8, RZ, 0xc0, !PT ;  /* 0x00000008cb007812 */ /* 0x000fe200078ec0ff */
[----:B------:R-:W-:-:S04]  /*1c00*/  IMAD.WIDE.U32 R14, R20, R22, R14 ;  /* 0x00000016140e7225 */ /* 0x000fc800078e000e */
[----:B------:R-:W-:Y:S01]  /*1c10*/  IMAD R5, R21, R22, R5 ;  /* 0x0000001615057224 */ /* 0x000fe200078e0205 */
[--C-:B------:R-:W-:Y:S01]  /*1c20*/  IADD3 R21, P1, P0, R24, R14, R18.reuse ;  /* 0x0000000e18157210 */ /* 0x100fe2000783e012 */
[----:B------:R-:W-:-:S04]  /*1c30*/  IMAD.WIDE.U32 R26, R20, R22, R18 ;  /* 0x00000016141a7225 */ /* 0x000fc800078e0012 */
[----:B------:R-:W-:Y:S01]  /*1c40*/  IMAD.WIDE.U32 R22, R20, R22, R24 ;  /* 0x0000001614167225 */ /* 0x000fe200078e0018 */
[----:B------:R-:W-:-:S03]  /*1c50*/  IADD3 R9, P3, PT, R24, R26, RZ ;  /* 0x0000001a18097210 */ /* 0x000fc60007f7e0ff */
[----:B------:R-:W-:Y:S01]  /*1c60*/  IMAD.IADD R11, R5, 0x1, R15 ;  /* 0x00000001050b7824 */ /* 0x000fe200078e020f */
[----:B------:R-:W-:Y:S01]  /*1c70*/  IADD3 R15, P2, PT, R24, R14, RZ ;  /* 0x0000000e180f7210 */ /* 0x000fe20007f5e0ff */
[----:B------:R-:W-:Y:S01]  /*1c80*/  IMAD.IADD R23, R23, 0x1, R5 ;  /* 0x0000000117177824 */ /* 0x000fe200078e0205 */
[CC--:B------:R-:W-:Y:S01]  /*1c90*/  LEA R24, P4, R22.reuse, R16.reuse, 0x1 ;  /* 0x0000001016187211 */ /* 0x0c0fe200078808ff */
[----:B------:R-:W-:Y:S01]  /*1ca0*/  IMAD.MOV.U32 R215, RZ, RZ, R213 ;  /* 0x000000ffffd77224 */ /* 0x000fe200078e00d5 */
[----:B------:R-:W-:Y:S01]  /*1cb0*/  IADD3.X R19, PT, PT, R25, R11, R19, P1, P0 ;  /* 0x0000000b19137210 */ /* 0x000fe20000fe0413 */
[----:B------:R-:W-:Y:S01]  /*1cc0*/  IMAD.X R11, R11, 0x1, R25, P2 ;  /* 0x000000010b0b7824 */ /* 0x000fe200010e0619 */
[----:B------:R-:W-:Y:S02]  /*1cd0*/  IADD3.X R5, PT, PT, R25, R5, R27, P3, !PT ;  /* 0x0000000519057210 */ /* 0x000fe40001ffe41b */
[----:B------:R-:W-:Y:S02]  /*1ce0*/  LEA.HI.X R25, R22, R17, R23, 0x1, P4 ;  /* 0x0000001116197211 */ /* 0x000fe400020f0c17 */
[----:B------:R-:W-:-:S02]  /*1cf0*/  LEA R22, P2, R9, R16, 0x1 ;  /* 0x0000001009167211 */ /* 0x000fc400078408ff */
        /* <DEDUP_REMOVED lines=16> */
[----:B------:R-:W-:Y:S04]  /*1e00*/  LDGSTS.E.BYPASS.LTC128B.128 [R128+0x1000], desc[UR4][R14.64] ;  /* 0x010000000e807fae */ /* 0x000fe8000b981a04 */
[--C-:B------:R-:W-:Y:S01]  /*1e10*/  IMAD.X R19, R9, 0x1, R209.reuse, P0 ;  /* 0x0000000109137824 */ /* 0x100fe200000e06d1 */
[-C--:B------:R-:W-:Y:S01]  /*1e20*/  IADD3 R20, P0, PT, R18, R208.reuse, RZ ;  /* 0x000000d012147210 */ /* 0x080fe20007f1e0ff */
[----:B------:R1:W-:Y:S04]  /*1e30*/  LDGSTS.E.BYPASS.LTC128B.128 [R128+0x3000], desc[UR4][R14.64+0x80] ;  /* 0x030000800e807fae */ /* 0x0003e8000b981a04 */
[----:B------:R-:W-:Y:S01]  /*1e40*/  IMAD.X R21, R19, 0x1, R209, P0 ;  /* 0x0000000113157824 */ /* 0x000fe200000e06d1 */
[----:B------:R-:W-:Y:S04]  /*1e50*/  LDGSTS.E.BYPASS.LTC128B.128 [R128+0x1800], desc[UR4][R16.64] ;  /* 0x0180000010807fae */ /* 0x000fe8000b981a04 */
[----:B------:R2:W-:Y:S04]  /*1e60*/  LDGSTS.E.BYPASS.LTC128B.128 [R128+0x3800], desc[UR4][R16.64+0x80] ;  /* 0x0380008010807fae */ /* 0x0005e8000b981a04 */
[----:B------:R-:W-:Y:S04]  /*1e70*/  LDGSTS.E.BYPASS.LTC128B.128 [R128+0x4000], desc[UR4][R214.64] ;  /* 0x04000000d6807fae */ /* 0x000fe8000b981a04 */
[----:B------:R-:W-:Y:S04]  /*1e80*/  LDGSTS.E.BYPASS.LTC128B.128 [R128+0x8000], desc[UR4][R214.64+0x80] ;  /* 0x08000080d6807fae */ /* 0x000fe8000b981a04 */
[----:B------:R-:W-:Y:S04]  /*1e90*/  LDGSTS.E.BYPASS.LTC128B.128 [R128+0x4800], desc[UR4][R8.64] ;  /* 0x0480000008807fae */ /* 0x000fe8000b981a04 */
[----:B------:R3:W-:Y:S01]  /*1ea0*/  LDGSTS.E.BYPASS.LTC128B.128 [R128+0x8800], desc[UR4][R8.64+0x80] ;  /* 0x0880008008807fae */ /* 0x0007e2000b981a04 */
[----:B-1----:R-:W-:-:S03]  /*1eb0*/  IADD3 R14, P0, PT, R20, R208, RZ ;  /* 0x000000d0140e7210 */ /* 0x002fc60007f1e0ff */
[----:B------:R-:W-:Y:S02]  /*1ec0*/  LDGSTS.E.BYPASS.LTC128B.128 [R128+0x5000], desc[UR4][R18.64] ;  /* 0x0500000012807fae */ /* 0x000fe4000b981a04 */
[--C-:B------:R-:W-:Y:S01]  /*1ed0*/  IMAD.X R15, R21, 0x1, R209.reuse, P0 ;  /* 0x00000001150f7824 */ /* 0x100fe200000e06d1 */
[-C--:B------:R-:W-:Y:S01]  /*1ee0*/  IADD3 R22, P0, PT, R14, R208.reuse, RZ ;  /* 0x000000d00e167210 */ /* 0x080fe20007f1e0ff */
[----:B------:R-:W-:Y:S04]  /*1ef0*/  LDGSTS.E.BYPASS.LTC128B.128 [R128+0x9000], desc[UR4][R18.64+0x80] ;  /* 0x0900008012807fae */ /* 0x000fe8000b981a04 */
[----:B------:R-:W-:Y:S01]  /*1f00*/  IMAD.X R23, R15, 0x1, R209, P0 ;  /* 0x000000010f177824 */ /* 0x000fe200000e06d1 */
[-C--:B--2---:R-:W-:Y:S01]  /*1f10*/  IADD3 R16, P0, PT, R22, R208.reuse, RZ ;  /* 0x000000d016107210 */ /* 0x084fe20007f1e0ff */
[----:B------:R-:W-:Y:S03]  /*1f20*/  LDGSTS.E.BYPASS.LTC128B.128 [R128+0x5800], desc[UR4][R20.64] ;  /* 0x0580000014807fae */ /* 0x000fe6000b981a04 */
[----:B------:R-:W-:Y:S01]  /*1f30*/  IADD3.X R17, PT, PT, R23, R209, RZ, P0, !PT ;  /* 0x000000d117117210 */ /* 0x000fe200007fe4ff */
[----:B------:R-:W-:Y:S01]  /*1f40*/  LDGSTS.E.BYPASS.LTC128B.128 [R128+0x9800], desc[UR4][R20.64+0x80] ;  /* 0x0980008014807fae */ /* 0x000fe2000b981a04 */
[----:B------:R-:W-:-:S03]  /*1f50*/  IADD3 R24, P0, PT, R16, R208, RZ ;  /* 0x000000d010187210 */ /* 0x000fc60007f1e0ff */
[----:B------:R-:W-:Y:S02]  /*1f60*/  LDGSTS.E.BYPASS.LTC128B.128 [R128+0x6000], desc[UR4][R14.64] ;  /* 0x060000000e807fae */ /* 0x000fe4000b981a04 */
[----:B------:R-:W-:Y:S01]  /*1f70*/  IMAD.X R25, R17, 0x1, R209, P0 ;  /* 0x0000000111197824 */ /* 0x000fe200000e06d1 */
[C---:B------:R-:W-:Y:S01]  /*1f80*/  LEA R216, P0, R12.reuse, R6, 0x1 ;  /* 0x000000060cd87211 */ /* 0x040fe200078008ff */
[----:B------:R-:W-:Y:S01]  /*1f90*/  LDGSTS.E.BYPASS.LTC128B.128 [R128+0xa000], desc[UR4][R14.64+0x80] ;  /* 0x0a0000800e807fae */ /* 0x000fe2000b981a04 */
[----:B------:R-:W-:Y:S02]  /*1fa0*/  LOP3.LUT R6, R129, 0x1c0, RZ, 0xc0, !PT ;  /* 0x000001c081067812 */ /* 0x000fe400078ec0ff */
[----:B------:R-:W-:Y:S01]  /*1fb0*/  LEA.HI.X R217, R12, R7, R217, 0x1, P0 ;  /* 0x000000070cd97211 */ /* 0x000fe200000f0cd9 */
[----:B------:R-:W-:Y:S01]  /*1fc0*/  LDGSTS.E.BYPASS.LTC128B.128 [R128+0x6800], desc[UR4][R22.64] ;  /* 0x0680000016807fae */ /* 0x000fe2000b981a04 */
[----:B---3--:R-:W-:Y:S02]  /*1fd0*/  LOP3.LUT R9, R6, 0x8, R199, 0xf8, !PT ;  /* 0x0000000806097812 */ /* 0x008fe400078ef8c7 */
[----:B------:R-:W-:Y:S01]  /*1fe0*/  IADD3 R8, P0, PT, R206, R216, RZ ;  /* 0x000000d8ce087210 */ /* 0x000fe20007f1e0ff */
[----:B------:R-:W-:Y:S01]  /*1ff0*/  LDGSTS.E.BYPASS.LTC128B.128 [R128+0xa800], desc[UR4][R22.64+0x80] ;  /* 0x0a80008016807fae */ /* 0x000fe2000b981a04 */
[----:B------:R-:W-:-:S02]  /*2000*/  LOP3.LUT R7, R0, 0x1c0, R129, 0xf8, !PT ;  /* 0x000001c000077812 */ /* 0x000fc400078ef881 */
[-C--:B------:R-:W-:Y:S01]  /*2010*/  LOP3.LUT R6, R9, R4.reuse, RZ, 0x3c, !PT ;  /* 0x0000000409067212 */ /* 0x080fe200078e3cff */
[----:B------:R-:W-:Y:S01]  /*2020*/  LDGSTS.E.BYPASS.LTC128B.128 [R128+0x7000], desc[UR4][R16.64] ;  /* 0x0700000010807fae */ /* 0x000fe2000b981a04 */
[----:B------:R-:W-:Y:S01]  /*2030*/  LOP3.LUT R0, R7, R4, RZ, 0x3c, !PT ;  /* 0x0000000407007212 */ /* 0x000fe200078e3cff */
[----:B------:R-:W-:Y:S01]  /*2040*/  IMAD.X R9, R207, 0x1, R217, P0 ;  /* 0x00000001cf097824 */ /* 0x000fe200000e06d9 */
[----:B------:R-:W-:Y:S01]  /*2050*/  IADD3 R4, P0, PT, R8, R206, RZ ;  /* 0x000000ce08047210 */ /* 0x000fe20007f1e0ff */
[----:B------:R1:W-:Y:S01]  /*2060*/  LDGSTS.E.BYPASS.LTC128B.128 [R128+0xb000], desc[UR4][R16.64+0x80] ;  /* 0x0b00008010807fae */ /* 0x0003e2000b981a04 */
[----:B------:R-:W-:Y:S02]  /*2070*/  IMAD R6, R6, 0x2, R5 ;  /* 0x0000000206067824 */ /* 0x000fe400078e0205 */
[----:B------:R-:W-:Y:S01]  /*2080*/  IADD3.X R5, PT, PT, R9, R207, RZ, P0, !PT ;  /* 0x000000cf09057210 */ /* 0x000fe200007fe4ff */
[----:B------:R2:W-:Y:S01]  /*2090*/  LDGSTS.E.BYPASS.LTC128B.128 [R128+0x7800], desc[UR4][R24.64] ;  /* 0x0780000018807fae */ /* 0x0005e2000b981a04 */
[----:B------:R-:W-:-:S03]  /*20a0*/  IMAD.IADD R123, R201, 0x1, R6 ;  /* 0x00000001c97b7824 */ /* 0x000fc600078e0206 */
[----:B------:R2:W-:Y:S04]  /*20b0*/  LDGSTS.E.BYPASS.LTC128B.128 [R128+0xb800], desc[UR4][R24.64+0x80] ;  /* 0x0b80008018807fae */ /* 0x0005e8000b981a04 */
[----:B------:R-:W0:Y:S01]  /*20c0*/  LDGDEPBAR ;  /* 0x00000000000079af */ /* 0x000e220000000000 */
[----:B-1----:R-:W-:-:S05]  /*20d0*/  IADD3 R16, P0, PT, R4, R206, RZ ;  /* 0x000000ce04107210 */ /* 0x002fca0007f1e0ff */
[----:B------:R-:W-:Y:S01]  /*20e0*/  IMAD.X R17, R5, 0x1, R207, P0 ;  /* 0x0000000105117824 */ /* 0x000fe200000e06cf */
[----:B------:R-:W-:Y:S01]  /*20f0*/  IADD3 R14, P0, PT, R16, R206, RZ ;  /* 0x000000ce100e7210 */ /* 0x000fe20007f1e0ff */
[----:B------:R-:W-:-:S12]  /*2100*/  DEPBAR.LE SB0, 0x0 ;  /* 0x000080000000791a */ /* 0x000fd80000000000 */
[----:B------:R-:W-:Y:S05]  /*2110*/  WARPSYNC.ALL ;  /* 0x0000000000007948 */ /* 0x000fea0003800000 */
[----:B------:R-:W-:Y:S01]  /*2120*/  BAR.SYNC.DEFER_BLOCKING 0x0 ;  /* 0x0000000000007b1d */ /* 0x000fe20000010000 */
[----:B------:R-:W-:Y:S01]  /*2130*/  IMAD.X R15, R17, 0x1, R207, P0 ;  /* 0x00000001110f7824 */ /* 0x000fe200000e06cf */
[----:B------:R-:W-:-:S04]  /*2140*/  IADD3 R12, P0, PT, R14, R206, RZ ;  /* 0x000000ce0e0c7210 */ /* 0x000fc80007f1e0ff */
[----:B------:R-:W-:Y:S01]  /*2150*/  BSSY.RECONVERGENT B1, `(.L_x_4743) ;  /* 0x0000163000017945 */ /* 0x000fe20003800200 */
[----:B------:R-:W-:Y:S01]  /*2160*/  IMAD.X R13, R15, 0x1, R207, P0 ;  /* 0x000000010f0d7824 */ /* 0x000fe200000e06cf */
[----:B------:R-:W-:-:S05]  /*2170*/  IADD3 R10, P0, PT, R12, R206, RZ ;  /* 0x000000ce0c0a7210 */ /* 0x000fca0007f1e0ff */
[----:B------:R-:W-:Y:S01]  /*2180*/  IMAD.X R11, R13, 0x1, R207, P0 ;  /* 0x000000010d0b7824 */ /* 0x000fe200000e06cf */
[----:B------:R-:W-:Y:S01]  /*2190*/  @!PT LDS RZ, [RZ] ;  /* 0x00000000fffff984 */ /* 0x000fe20000000800 */
[----:B------:R-:W-:Y:S01]  /*21a0*/  @!PT LDS RZ, [RZ] ;  /* 0x00000000fffff984 */ /* 0x000fe20000000800 */
[----:B------:R-:W-:Y:S01]  /*21b0*/  @!PT LDS RZ, [RZ] ;  /* 0x00000000fffff984 */ /* 0x000fe20000000800 */
[----:B------:R-:W-:Y:S04]  /*21c0*/  LDGSTS.E.BYPASS.LTC128B.128 [R128+0xc000], desc[UR4][R216.64] ;  /* 0x0c000000d8807fae */ /* 0x000fe8000b981a04 */
[----:B------:R-:W-:Y:S04]  /*21d0*/  LDGSTS.E.BYPASS.LTC128B.128 [R128+0x10000], desc[UR4][R216.64+0x80] ;  /* 0x10000080d8807fae */ /* 0x000fe8000b981a04 */
[----:B------:R-:W-:Y:S04]  /*21e0*/  LDGSTS.E.BYPASS.LTC128B.128 [R128+0xc800], desc[UR4][R8.64] ;  /* 0x0c80000008807fae */ /* 0x000fe8000b981a04 */
[----:B------:R1:W-:Y:S04]  /*21f0*/  LDGSTS.E.BYPASS.LTC128B.128 [R128+0x10800], desc[UR4][R8.64+0x80] ;  /* 0x1080008008807fae */ /* 0x0003e8000b981a04 */
[----:B------:R-:W-:Y:S04]  /*2200*/  LDGSTS.E.BYPASS.LTC128B.128 [R128+0xd000], desc[UR4][R4.64] ;  /* 0x0d00000004807fae */ /* 0x000fe8000b981a04 */
[----:B------:R3:W-:Y:S04]  /*2210*/  LDGSTS.E.BYPASS.LTC128B.128 [R128+0x11000], desc[UR4][R4.64+0x80] ;  /* 0x1100008004807fae */ /* 0x0007e8000b981a04 */
[----:B------:R-:W-:Y:S04]  /*2220*/  LDGSTS.E.BYPASS.LTC128B.128 [R128+0xd800], desc[UR4][R16.64] ;  /* 0x0d80000010807fae */ /* 0x000fe8000b981a04 */
[----:B------:R-:W-:Y:S04]  /*2230*/  LDGSTS.E.BYPASS.LTC128B.128 [R128+0x11800], desc[UR4][R16.64+0x80] ;  /* 0x1180008010807fae */ /* 0x000fe8000b981a04 */
[----:B------:R-:W-:Y:S04]  /*2240*/  LDGSTS.E.BYPASS.LTC128B.128 [R128+0xe000], desc[UR4][R14.64] ;  /* 0x0e0000000e807fae */ /* 0x000fe8000b981a04 */
[----:B------:R-:W-:Y:S01]  /*2250*/  LDGSTS.E.BYPASS.LTC128B.128 [R128+0x12000], desc[UR4][R14.64+0x80] ;  /* 0x120000800e807fae */ /* 0x000fe2000b981a04 */
[----:B-1----:R-:W-:-:S03]  /*2260*/  IADD3 R8, P0, PT, R10, R206, RZ ;  /* 0x000000ce0a087210 */ /* 0x002fc60007f1e0ff */
[----:B------:R-:W-:Y:S02]  /*2270*/  LDGSTS.E.BYPASS.LTC128B.128 [R128+0xe800], desc[UR4][R12.64] ;  /* 0x0e8000000c807fae */ /* 0x000fe4000b981a04 */
[----:B------:R-:W-:Y:S02]  /*2280*/  IMAD.X R9, R11, 0x1, R207, P0 ;  /* 0x000000010b097824 */ /* 0x000fe400000e06cf */
[----:B------:R1:W-:Y:S01]  /*2290*/  LDGSTS.E.BYPASS.LTC128B.128 [R128+0x12800], desc[UR4][R12.64+0x80] ;  /* 0x128000800c807fae */ /* 0x0003e2000b981a04 */
[----:B------:R-:W-:Y:S02]  /*22a0*/  LOP3.LUT P0, R127, R199, 0x2, RZ, 0xc0, !PT ;  /* 0x00000002c77f7812 */ /* 0x000fe4000780c0ff */
[----:B---3--:R-:W-:Y:S01]  /*22b0*/  LOP3.LUT R5, R202, 0x200, R129, 0xf8, !PT ;  /* 0x00000200ca057812 */ /* 0x008fe200078ef881 */
[----:B------:R-:W-:Y:S01]  /*22c0*/  LDGSTS.E.BYPASS.LTC128B.128 [R128+0xf000], desc[UR4][R10.64] ;  /* 0x0f0000000a807fae */ /* 0x000fe2000b981a04 */
[----:B------:R-:W-:Y:S02]  /*22d0*/  SEL R135, R198, 0xffffffe0, !P0 ;  /* 0xffffffe0c6877807 */ /* 0x000fe40004000000 */
[----:B------:R-:W-:Y:S01]  /*22e0*/  LOP3.LUT R104, R5, R0, RZ, 0xfc, !PT ;  /* 0x0000000005687212 */ /* 0x000fe200078efcff */
[----:B------:R-:W-:Y:S01]  /*22f0*/  LDGSTS.E.BYPASS.LTC128B.128 [R128+0x13000], desc[UR4][R10.64+0x80] ;  /* 0x130000800a807fae */ /* 0x000fe2000b981a04 */
[----:B------:R-:W-:Y:S01]  /*2300*/  LOP3.LUT P0, R126, R199, 0x4, RZ, 0xc0, !PT ;  /* 0x00000004c77e7812 */ /* 0x000fe2000780c0ff */
[----:B------:R-:W-:Y:S01]  /*2310*/  IMAD.IADD R120, R135, 0x1, R123 ;  /* 0x0000000187787824 */ /* 0x000fe200078e027b */
[----:B------:R-:W-:Y:S01]  /*2320*/  LEA R104, R104, R201, 0x1 ;  /* 0x000000c968687211 */ /* 0x000fe200078e08ff */
[----:B------:R-:W-:Y:S01]  /*2330*/  LDGSTS.E.BYPASS.LTC128B.128 [R128+0xf800], desc[UR4][R8.64] ;  /* 0x0f80000008807fae */ /* 0x000fe2000b981a04 */
[----:B------:R-:W-:-:S02]  /*2340*/  SEL R134, R197, 0xffffffc0, !P0 ;  /* 0xffffffc0c5867807 */ /* 0x000fc40004000000 */
[----:B------:R-:W-:Y:S01]  /*2350*/  ISETP.GT.AND P0, PT, R221, R212, PT ;  /* 0x000000d4dd00720c */ /* 0x000fe20003f04270 */
[----:B------:R3:W-:Y:S01]  /*2360*/  LDGSTS.E.BYPASS.LTC128B.128 [R128+0x13800], desc[UR4][R8.64+0x80] ;  /* 0x1380008008807fae */ /* 0x0007e2000b981a04 */
[C-C-:B------:R-:W-:Y:S02]  /*2370*/  IMAD.IADD R122, R135.reuse, 0x1, R104.reuse ;  /* 0x00000001877a7824 */ /* 0x140fe400078e0268 */
[C---:B------:R-:W-:Y:S01]  /*2380*/  IMAD.IADD R121, R134.reuse, 0x1, R104 ;  /* 0x0000000186797824 */ /* 0x040fe200078e0268 */
[----:B------:R-:W-:Y:S01]  /*2390*/  LDSM.16.M88.4 R4, [R104] ;  /* 0x000000006804783b */ /* 0x000fe20000000200 */
[----:B------:R-:W-:Y:S02]  /*23a0*/  IADD3 R134, PT, PT, R134, R123, RZ ;  /* 0x0000007b86867210 */ /* 0x000fe40007ffe0ff */
[C---:B------:R-:W-:Y:S01]  /*23b0*/  IMAD.IADD R136, R135.reuse, 0x1, R121 ;  /* 0x0000000187887824 */ /* 0x040fe200078e0279 */
[----:B------:R-:W4:Y:S02]  /*23c0*/  LDSM.16.M88.4 R44, [R123+0x4000] ;  /* 0x004000007b2c783b */ /* 0x000f240000000200 */
[----:B------:R-:W-:-:S02]  /*23d0*/  IMAD.IADD R135, R135, 0x1, R134 ;  /* 0x0000000187877824 */ /* 0x000fc400078e0286 */
[----:B------:R-:W5:Y:S04]  /*23e0*/  LDSM.16.M88.4 R56, [R123+0x4800] ;  /* 0x004800007b38783b */ /* 0x000f680000000200 */
[----:B------:R-:W2:Y:S04]  /*23f0*/  LDSM.16.M88.4 R144, [R123+0x5000] ;  /* 0x005000007b90783b */ /* 0x000ea80000000200 */
[----:B------:R-:W3:Y:S04]  /*2400*/  LDSM.16.M88.4 R36, [R123+0x5800] ;  /* 0x005800007b24783b */ /* 0x000ee80000000200 */
[----:B------:R-:W3:Y:S04]  /*2410*/  LDSM.16.M88.4 R28, [R123+0x6000] ;  /* 0x006000007b1c783b */ /* 0x000ee80000000200 */
[----:B------:R-:W3:Y:S04]  /*2420*/  LDSM.16.M88.4 R20, [R123+0x6800] ;  /* 0x006800007b14783b */ /* 0x000ee80000000200 */
[----:B-1----:R-:W1:Y:S04]  /*2430*/  LDSM.16.M88.4 R12, [R123+0x7000] ;  /* 0x007000007b0c783b */ /* 0x002e680000000200 */
[----:B------:R-:W1:Y:S04]  /*2440*/  LDSM.16.M88.4 R52, [R123+0x7800] ;  /* 0x007800007b34783b */ /* 0x000e680000000200 */
[----:B------:R-:W-:Y:S04]  /*2450*/  LDSM.16.M88.4 R80, [R122] ;  /* 0x000000007a50783b */ /* 0x000fe80000000200 */
[----:B------:R-:W1:Y:S01]  /*2460*/  LDSM.16.M88.4 R60, [R120+0x4000] ;  /* 0x00400000783c783b */ /* 0x000e620000000200 */
[C---:B----4-:R-:W-:Y:S03]  /*2470*/  HMMA.16816.F32 R48, R4.reuse, R44, RZ ;  /* 0x0000002c0430723c */ /* 0x050fe600000018ff */
[----:B------:R-:W4:Y:S04]  /*2480*/  LDSM.16.M88.4 R72, [R120+0x4800] ;  /* 0x004800007848783b */ /* 0x000f280000000200 */
[----:B------:R-:W4:Y:S01]  /*2490*/  LDSM.16.M88.4 R68, [R120+0x5000] ;  /* 0x005000007844783b */ /* 0x000f220000000200 */
[C---:B------:R-:W-:Y:S03]  /*24a0*/  HMMA.16816.F32 R44, R4.reuse, R46, RZ ;  /* 0x0000002e042c723c */ /* 0x040fe600000018ff */
[----:B------:R-:W-:Y:S04]  /*24b0*/  LDSM.16.M88.4 R88, [R120+0x7800] ;  /* 0x007800007858783b */ /* 0x000fe80000000200 */
[----:B------:R-:W-:Y:S01]  /*24c0*/  LDSM.16.M88.4 R84, [R121] ;  /* 0x000000007954783b */ /* 0x000fe20000000200 */
[C---:B-----5:R-:W-:Y:S03]  /*24d0*/  HMMA.16816.F32 R64, R4.reuse, R56, RZ ;  /* 0x000000380440723c */ /* 0x060fe600000018ff */
[----:B------:R-:W-:Y:S04]  /*24e0*/  LDSM.16.M88.4 R76, [R134+0x4000] ;  /* 0x00400000864c783b */ /* 0x000fe80000000200 */
[----:B------:R-:W-:Y:S01]  /*24f0*/  LDSM.16.M88.4 R96, [R120+0x6800] ;  /* 0x006800007860783b */ /* 0x000fe20000000200 */
[C---:B--2---:R-:W-:Y:S03]  /*2500*/  HMMA.16816.F32 R100, R4.reuse, R144, RZ ;  /* 0x000000900464723c */ /* 0x044fe600000018ff */
[----:B------:R-:W-:Y:S04]  /*2510*/  LDSM.16.M88.4 R92, [R120+0x7000] ;  /* 0x00700000785c783b */ /* 0x000fe80000000200 */
[----:B------:R-:W-:Y:S01]  /*2520*/  LDSM.16.M88.4 R108, [R104+0x2000] ;  /* 0x00200000686c783b */ /* 0x000fe20000000200 */
[C---:B---3--:R-:W-:Y:S03]  /*2530*/  HMMA.16816.F32 R40, R4.reuse, R36, RZ ;  /* 0x000000240428723c */ /* 0x048fe600000018ff */
[----:B------:R-:W-:Y:S04]  /*2540*/  LDSM.16.M88.4 R116, [R123+0xb000] ;  /* 0x00b000007b74783b */ /* 0x000fe80000000200 */
[----:B------:R-:W-:Y:S01]  /*2550*/  LDSM.16.M88.4 R112, [R123+0xb800] ;  /* 0x00b800007b70783b */ /* 0x000fe20000000200 */
[C---:B------:R-:W-:Y:S03]  /*2560*/  HMMA.16816.F32 R32, R4.reuse, R28, RZ ;  /* 0x0000001c0420723c */ /* 0x040fe600000018ff */
[----:B------:R-:W-:Y:S04]  /*2570*/  LDSM.16.M88.4 R104, [R120+0x8000] ;  /* 0x008000007868783b */ /* 0x000fe80000000200 */
[----:B------:R-:W0:Y:S01]  /*2580*/  LDGDEPBAR ;  /* 0x00000000000079af */ /* 0x000e220000000000 */
        /* <DEDUP_REMOVED lines=150> */
[C---:B--2---:R-:W-:Y:S01]  /*2ef0*/  SHF.L.U64.HI R135, R132.reuse, 0x4, R133 ;  /* 0x0000000484877819 */ /* 0x044fe20000010285 */
[----:B------:R-:W-:-:S06]  /*2f00*/  IMAD.SHL.U32 R132, R132, 0x10, RZ ;  /* 0x0000001084847824 */ /* 0x000fcc00078e00ff */
        /* <DEDUP_REMOVED lines=38> */
.L_x_4746:
[----:B------:R-:W2:Y:S01]  /*3170*/  LD.E R69, desc[UR4][R2.64+0x170] ;  /* 0x0001700402457980 */ /* 0x000ea2000c101900 */
[----:B------:R-:W-:-:S04]  /*3180*/  SHF.L.U32 R52, R221, 0x7, RZ ;  /* 0x00000007dd347819 */ /* 0x000fc800000006ff */
[----:B------:R-:W-:Y:S01]  /*3190*/  IABS R55, R52 ;  /* 0x0000003400377213 */ /* 0x000fe20000000000 */
[C---:B------:R-:W-:Y:S01]  /*31a0*/  VIADD R62, R52.reuse, 0xffffff80 ;  /* 0xffffff80343e7836 */ /* 0x040fe20000000000 */
        /* <DEDUP_REMOVED lines=26> */
[----:B------:R-:W-:Y:S02]  /*3350*/  @!P3 IADD3 R63, PT, PT, R63, 0x1, RZ ;  /* 0x000000013f3fb810 */ /* 0x000fe40007ffe0ff */
[-C--:B------:R-:W-:Y:S02]  /*3360*/  ISETP.GE.U32.AND P4, PT, R53, R60.reuse, PT ;  /* 0x0000003c3500720c */ /* 0x080fe40003f86070 */
[----:B------:R-:W-:Y:S02]  /*3370*/  ISETP.GE.U32.AND P5, PT, R55, R60, PT ;  /* 0x0000003c3700720c */ /* 0x000fe40003fa6070 */
[----:B------:R-:W-:-:S09]  /*3380*/  ISETP.NE.AND P1, PT, R69, RZ, PT ;  /* 0x000000ff4500720c */ /* 0x000fd20003f25270 */
        /* <DEDUP_REMOVED lines=27> */
.L_x_4747:
[----:B------:R-:W-:Y:S05]  /*3540*/  BSYNC.RECONVERGENT B0 ;  /* 0x0000000000007941 */ /* 0x000fea0003800200 */
.L_x_4745:
[----:B------:R-:W-:Y:S01]  /*3550*/  LEA R70, P0, R210, R214, 0x1 ;  /* 0x000000d6d2467211 */ /* 0x000fe200078008ff */
[----:B------:R-:W-:-:S03]  /*3560*/  IMAD.MOV.U32 R215, RZ, RZ, R213 ;  /* 0x000000ffffd77224 */ /* 0x000fc600078e00d5 */
[----:B------:R-:W-:Y:S02]  /*3570*/  LEA.HI.X R71, R210, R213, R211, 0x1, P0 ;  /* 0x000000d5d2477211 */ /* 0x000fe400000f0cd3 */
[-C--:B------:R-:W-:Y:S01]  /*3580*/  IADD3 R68, P0, PT, R70, R208.reuse, RZ ;  /* 0x000000d046447210 */ /* 0x080fe20007f1e0ff */
[----:B------:R-:W-:Y:S01]  /*3590*/  @!PT LDS RZ, [RZ] ;  /* 0x00000000fffff984 */ /* 0x000fe20000000800 */
[----:B------:R-:W-:Y:S01]  /*35a0*/  @!PT LDS RZ, [RZ] ;  /* 0x00000000fffff984 */ /* 0x000fe20000000800 */
[----:B------:R-:W-:Y:S01]  /*35b0*/  @!PT LDS RZ, [RZ] ;  /* 0x00000000fffff984 */ /* 0x000fe20000000800 */
        /* <DEDUP_REMOVED lines=28> */
.L_x_4744:
[----:B------:R-:W-:Y:S05]  /*3780*/  BSYNC.RECONVERGENT B1 ;  /* 0x0000000000017941 */ /* 0x000fea0003800200 */
.L_x_4743:
        /* <DEDUP_REMOVED lines=33> */
[----:B------:R-:W-:Y:S01]  /*39a0*/  LOP3.LUT R0, R0, 0x200, R129, 0xf8, !PT ;  /* 0x0000020000007812 */ /* 0x000fe200078ef881 */
[----:B------:R-:W1:Y:S01]  /*39b0*/  SHFL.BFLY PT, R52, R55, 0x2, 0x1f ;  /* 0x0c401f0037347f89 */ /* 0x000e6200000e0000 */
[----:B------:R-:W-:Y:S02]  /*39c0*/  IADD3 R149, PT, PT, R149, -0x2, RZ ;  /* 0xfffffffe95957810 */ /* 0x000fe40007ffe0ff */
[----:B------:R-:W-:Y:S01]  /*39d0*/  LEA R200, R0, R201, 0x1 ;  /* 0x000000c900c87211 */ /* 0x000fe200078e08ff */
[----:B------:R-:W3:Y:S03]  /*39e0*/  SHFL.BFLY PT, R53, R54, 0x2, 0x1f ;  /* 0x0c401f0036357f89 */ /* 0x000ee600000e0000 */
[C---:B------:R-:W-:Y:S01]  /*39f0*/  IADD3 R0, PT, PT, R200.reuse, 0xc000, RZ ;  /* 0x0000c000c8007810 */ /* 0x040fe20007ffe0ff */
[----:B------:R-:W-:Y:S01]  /*3a00*/  LDSM.16.MT88.4 R84, [R200+0xc000] ;  /* 0x00c00000c854783b */ /* 0x000fe20000004200 */
[----:B------:R-:W-:-:S03]  /*3a10*/  IADD3 R162, PT, PT, R200, 0xc040, RZ ;  /* 0x0000c040c8a27810 */ /* 0x000fc60007ffe0ff */
[----:B------:R-:W-:Y:S04]  /*3a20*/  LDSM.16.MT88.4 R140, [R200+0x10800] ;  /* 0x01080000c88c783b */ /* 0x000fe80000004200 */
[----:B------:R-:W-:Y:S01]  /*3a30*/  LDSM.16.MT88.4 R104, [R200+0xc800] ;  /* 0x00c80000c868783b */ /* 0x000fe20000004200 */
[----:B-1----:R-:W-:Y:S02]  /*3a40*/  FMNMX.FTZ R52, R55, R52, !PT ;  /* 0x0000003437347209 */ /* 0x002fe40007810000 */
[----:B---3--:R-:W-:-:S03]  /*3a50*/  FMNMX.FTZ R53, R54, R53, !PT ;  /* 0x0000003536357209 */ /* 0x008fc60007810000 */
[----:B------:R-:W1:Y:S04]  /*3a60*/  SHFL.BFLY PT, R133, R52, 0x1, 0x1f ;  /* 0x0c201f0034857f89 */ /* 0x000e6800000e0000 */
[----:B------:R-:W3:Y:S01]  /*3a70*/  SHFL.BFLY PT, R134, R53, 0x1, 0x1f ;  /* 0x0c201f0035867f89 */ /* 0x000ee200000e0000 */
[----:B-1----:R-:W-:-:S04]  /*3a80*/  FMNMX.FTZ R133, R52, R133, !PT ;  /* 0x0000008534857209 */ /* 0x002fc80007810000 */
[----:B------:R-:W-:Y:S02]  /*3a90*/  FSETP.NEU.FTZ.AND P0, PT, R133, -INF , PT ;  /* 0xff8000008500780b */ /* 0x000fe40003f1d000 */
[----:B---3--:R-:W-:Y:S02]  /*3aa0*/  FMNMX.FTZ R134, R53, R134, !PT ;  /* 0x0000008635867209 */ /* 0x008fe40007810000 */
[----:B------:R-:W-:Y:S02]  /*3ab0*/  LDSM.16.MT88.4 R52, [R200+0x10000] ;  /* 0x01000000c834783b */ /* 0x000fe40000004200 */
[----:B------:R-:W-:Y:S01]  /*3ac0*/  FSETP.NEU.FTZ.AND P1, PT, R134, -INF , PT ;  /* 0xff8000008600780b */ /* 0x000fe20003f3d000 */
[C---:B--2---:R-:W-:Y:S01]  /*3ad0*/  FMUL.FTZ R166, R167.reuse, R133 ;  /* 0x00000085a7a67220 */ /* 0x044fe20000410000 */
[----:B------:R-:W-:-:S04]  /*3ae0*/  FMUL.FTZ R170, R167, R134 ;  /* 0x00000086a7aa7220 */ /* 0x000fc80000410000 */
[----:B------:R-:W-:Y:S02]  /*3af0*/  FSEL R166, R166, RZ, P0 ;  /* 0x000000ffa6a67208 */ /* 0x000fe40000000000 */
[----:B------:R-:W-:Y:S02]  /*3b00*/  ISETP.NE.AND P0, PT, R127, RZ, PT ;  /* 0x000000ff7f00720c */ /* 0x000fe40003f05270 */
[----:B------:R-:W-:Y:S01]  /*3b10*/  FSEL R170, R170, RZ, P1 ;  /* 0x000000ffaaaa7208 */ /* 0x000fe20000800000 */
[-CC-:B------:R-:W-:Y:S01]  /*3b20*/  FFMA.FTZ R160, R51, R167.reuse, -R166.reuse ;  /* 0x000000a733a07223 */ /* 0x180fe200000108a6 */
[----:B------:R-:W-:Y:S01]  /*3b30*/  SEL R51, R198, 0xffffffe0, !P0 ;  /* 0xffffffe0c6337807 */ /* 0x000fe20004000000 */
[-CC-:B------:R-:W-:Y:S01]  /*3b40*/  FFMA.FTZ R156, R46, R167.reuse, -R166.reuse ;  /* 0x000000a72e9c7223 */ /* 0x180fe200000108a6 */
[----:B------:R-:W-:Y:S01]  /*3b50*/  ISETP.NE.AND P0, PT, R126, RZ, PT ;  /* 0x000000ff7e00720c */ /* 0x000fe20003f05270 */
[----:B------:R-:W-:Y:S01]  /*3b60*/  FFMA.FTZ R159, R47, R167, -R166 ;  /* 0x000000a72f9f7223 */ /* 0x000fe200000108a6 */
[----:B------:R-:W-:Y:S01]  /*3b70*/  IADD3 R168, PT, PT, R200, R51, RZ ;  /* 0x00000033c8a87210 */ /* 0x000fe20007ffe0ff */
[-CC-:B------:R-:W-:Y:S01]  /*3b80*/  FFMA.FTZ R161, R44, R167.reuse, -R170.reuse ;  /* 0x000000a72ca17223 */ /* 0x180fe200000108aa */
[-C--:B------:R-:W-:Y:S01]  /*3b90*/  FFMA.FTZ R158, R45, R167.reuse, -R170 ;  /* 0x000000a72d9e7223 */ /* 0x080fe200000108aa */
[-C--:B------:R-:W-:Y:S01]  /*3ba0*/  FFMA.FTZ R163, R50, R167.reuse, -R166 ;  /* 0x000000a732a37223 */ /* 0x080fe200000108a6 */
[-CC-:B------:R-:W-:Y:S01]  /*3bb0*/  FFMA.FTZ R165, R48, R167.reuse, -R170.reuse ;  /* 0x000000a730a57223 */ /* 0x180fe200000108aa */
[----:B------:R-:W1:Y:S01]  /*3bc0*/  LDSM.16.MT88.4 R76, [R168+0xc000] ;  /* 0x00c00000a84c783b */ /* 0x000e620000004200 */
[-C--:B------:R-:W-:Y:S01]  /*3bd0*/  FFMA.FTZ R164, R49, R167.reuse, -R170 ;  /* 0x000000a731a47223 */ /* 0x080fe200000108aa */
[----:B------:R-:W-:Y:S01]  /*3be0*/  MUFU.EX2 R160, R160 ;  /* 0x000000a000a07308 */ /* 0x000fe20000000800 */
[-CC-:B------:R-:W-:Y:S01]  /*3bf0*/  FFMA.FTZ R155, R66, R167.reuse, -R166.reuse ;  /* 0x000000a7429b7223 */ /* 0x180fe200000108a6 */
[----:B------:R-:W2:Y:S01]  /*3c00*/  LDSM.16.MT88.4 R44, [R168+0x10000] ;  /* 0x01000000a82c783b */ /* 0x000ea20000004200 */
[-CC-:B------:R-:W-:Y:S01]  /*3c10*/  FFMA.FTZ R152, R67, R167.reuse, -R166.reuse ;  /* 0x000000a743987223 */ /* 0x180fe200000108a6 */
[----:B------:R-:W-:Y:S01]  /*3c20*/  @P0 IADD3 R162, PT, PT, R0, -0x40, RZ ;  /* 0xffffffc000a20810 */ /* 0x000fe20007ffe0ff */
[-CC-:B------:R-:W-:Y:S01]  /*3c30*/  FFMA.FTZ R151, R58, R167.reuse, -R166.reuse ;  /* 0x000000a73a977223 */ /* 0x180fe200000108a6 */
[-C--:B------:R-:W-:Y:S01]  /*3c40*/  FFMA.FTZ R148, R59, R167.reuse, -R166 ;  /* 0x000000a73b947223 */ /* 0x080fe200000108a6 */
[-CC-:B------:R-:W-:Y:S01]  /*3c50*/  FFMA.FTZ R157, R64, R167.reuse, -R170.reuse ;  /* 0x000000a7409d7223 */ /* 0x180fe200000108aa */
[----:B------:R-:W-:Y:S01]  /*3c60*/  IADD3 R0, PT, PT, R51, R162, RZ ;  /* 0x000000a233007210 */ /* 0x000fe20007ffe0ff */
[----:B------:R-:W3:Y:S01]  /*3c70*/  LDSM.16.MT88.4 R68, [R162] ;  /* 0x00000000a244783b */ /* 0x000ee20000004200 */
[----:B------:R-:W4:Y:S01]  /*3c80*/  MUFU.EX2 R163, R163 ;  /* 0x000000a300a37308 */ /* 0x000f220000000800 */
[-CC-:B------:R-:W-:Y:S01]  /*3c90*/  FFMA.FTZ R154, R65, R167.reuse, -R170.reuse ;  /* 0x000000a7419a7223 */ /* 0x180fe200000108aa */
[-CC-:B------:R-:W-:Y:S01]  /*3ca0*/  FFMA.FTZ R153, R56, R167.reuse, -R170.reuse ;  /* 0x000000a738997223 */ /* 0x180fe200000108aa */
[----:B------:R-:W5:Y:S01]  /*3cb0*/  LDSM.16.MT88.4 R60, [R0] ;  /* 0x00000000003c783b */ /* 0x000f620000004200 */
[-C--:B------:R-:W-:Y:S01]  /*3cc0*/  FFMA.FTZ R150, R57, R167.reuse, -R170 ;  /* 0x000000a739967223 */ /* 0x080fe200000108aa */
[-CC-:B------:R-:W-:Y:S01]  /*3cd0*/  FFMA.FTZ R169, R102, R167.reuse, -R166.reuse ;  /* 0x000000a766a97223 */ /* 0x180fe200000108a6 */
[-CC-:B------:R-:W-:Y:S01]  /*3ce0*/  FFMA.FTZ R172, R103, R167.reuse, -R166.reuse ;  /* 0x000000a767ac7223 */ /* 0x180fe200000108a6 */
[----:B------:R-:W5:Y:S01]  /*3cf0*/  LDSM.16.MT88.4 R116, [R162+0x4000] ;  /* 0x00400000a274783b */ /* 0x000f620000004200 */
[----:B------:R-:W-:Y:S01]  /*3d00*/  MUFU.EX2 R156, R156 ;  /* 0x0000009c009c7308 */ /* 0x000fe20000000800 */
[-C--:B------:R-:W-:Y:S01]  /*3d10*/  FFMA.FTZ R146, R146, R167.reuse, -R166 ;  /* 0x000000a792927223 */ /* 0x080fe200000108a6 */
[-CC-:B------:R-:W-:Y:S01]  /*3d20*/  FFMA.FTZ R171, R100, R167.reuse, -R170.reuse ;  /* 0x000000a764ab7223 */ /* 0x180fe200000108aa */
[----:B------:R-:W5:Y:S01]  /*3d30*/  LDSM.16.MT88.4 R92, [R0+0x4000] ;  /* 0x00400000005c783b */ /* 0x000f620000004200 */
[-CC-:B------:R-:W-:Y:S01]  /*3d40*/  FFMA.FTZ R174, R101, R167.reuse, -R170.reuse ;  /* 0x000000a765ae7223 */ /* 0x180fe200000108aa */
[-CC-:B------:R-:W-:Y:S01]  /*3d50*/  FFMA.FTZ R144, R144, R167.reuse, -R170.reuse ;  /* 0x000000a790907223 */ /* 0x180fe200000108aa */
[----:B------:R-:W-:Y:S01]  /*3d60*/  FFMA.FTZ R145, R145, R167, -R170 ;  /* 0x000000a791917223 */ /* 0x000fe200000108aa */
[----:B------:R-:W5:Y:S01]  /*3d70*/  LDSM.16.MT88.4 R124, [R168+0x10800] ;  /* 0x01080000a87c783b */ /* 0x000f620000004200 */
[----:B------:R-:W1:Y:S01]  /*3d80*/  MUFU.EX2 R159, R159 ;  /* 0x0000009f009f7308 */ /* 0x000e620000000800 */
[----:B----4-:R-:W-:Y:S01]  /*3d90*/  F2FP.F16.F32.PACK_AB R109, R160, R163 ;  /* 0x000000a3a06d723e */ /* 0x010fe200000000ff */
[-C--:B------:R-:W-:Y:S01]  /*3da0*/  FFMA.FTZ R147, R147, R167.reuse, -R166 ;  /* 0x000000a793937223 */ /* 0x080fe200000108a6 */
[----:B------:R-:W4:Y:S01]  /*3db0*/  LDSM.16.MT88.4 R96, [R168+0xc800] ;  /* 0x00c80000a860783b */ /* 0x000f220000004200 */
[-CC-:B------:R-:W-:Y:S01]  /*3dc0*/  FFMA.FTZ R176, R33, R167.reuse, -R170.reuse ;  /* 0x000000a721b07223 */ /* 0x180fe200000108aa */
[-CC-:B------:R-:W-:Y:S01]  /*3dd0*/  FFMA.FTZ R173, R28, R167.reuse, -R170.reuse ;  /* 0x000000a71cad7223 */ /* 0x180fe200000108aa */
        /* <DEDUP_REMOVED lines=8> */
[-C--:B------:R-:W-:Y:S01]  /*3e60*/  FFMA.FTZ R182, R25, R167.reuse, -R170 ;  /* 0x000000a719b67223 */ /* 0x080fe200000108aa */
[-C--:B------:R-:W-:Y:S01]  /*3e70*/  FFMA.FTZ R179, R22, R167.reuse, -R166 ;  /* 0x000000a716b37223 */ /* 0x080fe200000108a6 */
[----:B------:R-:W2:Y:S01]  /*3e80*/  MUFU.EX2 R164, R164 ;  /* 0x000000a400a47308 */ /* 0x000ea20000000800 */
[----:B-1----:R-:W-:Y:S01]  /*3e90*/  F2FP.F16.F32.PACK_AB R111, R159, R156 ;  /* 0x0000009c9f6f723e */ /* 0x002fe200000000ff */
[----:B------:R-:W-:Y:S01]  /*3ea0*/  LDSM.16.MT88.4 R24, [R168+0xe800] ;  /* 0x00e80000a818783b */ /* 0x000fe20000004200 */
[-CC-:B------:R-:W-:Y:S01]  /*3eb0*/  FFMA.FTZ R183, R20, R167.reuse, -R170.reuse ;  /* 0x000000a714b77223 */ /* 0x180fe200000108aa */
[-C--:B------:R-:W-:Y:S01]  /*3ec0*/  FFMA.FTZ R184, R21, R167.reuse, -R170 ;  /* 0x000000a715b87223 */ /* 0x080fe200000108aa */
[-CC-:B------:R-:W-:Y:S01]  /*3ed0*/  FFMA.FTZ R186, R23, R167.reuse, -R166.reuse ;  /* 0x000000a717ba7223 */ /* 0x180fe200000108a6 */
[-CC-:B------:R-:W-:Y:S01]  /*3ee0*/  FFMA.FTZ R185, R18, R167.reuse, -R166.reuse ;  /* 0x000000a712b97223 */ /* 0x180fe200000108a6 */
[----:B------:R-:W-:Y:S01]  /*3ef0*/  LDSM.16.MT88.4 R20, [R200+0xe800] ;  /* 0x00e80000c814783b */ /* 0x000fe20000004200 */
[----:B------:R-:W-:Y:S01]  /*3f00*/  MUFU.EX2 R161, R161 ;  /* 0x000000a100a17308 */ /* 0x000fe20000000800 */
[-CC-:B------:R-:W-:Y:S01]  /*3f10*/  FFMA.FTZ R188, R19, R167.reuse, -R166.reuse ;  /* 0x000000a713bc7223 */ /* 0x180fe200000108a6 */
[-CC-:B------:R-:W-:Y:S01]  /*3f20*/  FFMA.FTZ R187, R14, R167.reuse, -R166.reuse ;  /* 0x000000a70ebb7223 */ /* 0x180fe200000108a6 */
[-CC-:B------:R-:W-:Y:S01]  /*3f30*/  FFMA.FTZ R190, R15, R167.reuse, -R166.reuse ;  /* 0x000000a70fbe7223 */ /* 0x180fe200000108a6 */
[-CC-:B------:R-:W-:Y:S01]  /*3f40*/  FFMA.FTZ R189, R10, R167.reuse, -R166.reuse ;  /* 0x000000a70abd7223 */ /* 0x180fe200000108a6 */
[-C--:B------:R-:W-:Y:S01]  /*3f50*/  FFMA.FTZ R192, R11, R167.reuse, -R166 ;  /* 0x000000a70bc07223 */ /* 0x080fe200000108a6 */
[-CC-:B------:R-:W-:Y:S01]  /*3f60*/  FFMA.FTZ R193, R8, R167.reuse, -R170.reuse ;  /* 0x000000a708c17223 */ /* 0x180fe200000108aa */
[----:B------:R-:W-:Y:S01]  /*3f70*/  FFMA.FTZ R194, R9, R167, -R170 ;  /* 0x000000a709c27223 */ /* 0x000fe200000108aa */
[----:B------:R-:W1:Y:S01]  /*3f80*/  MUFU.EX2 R158, R158 ;  /* 0x0000009e009e7308 */ /* 0x000e620000000800 */
[----:B--2---:R-:W-:Y:S01]  /*3f90*/  F2FP.F16.F32.PACK_AB R108, R164, R165 ;  /* 0x000000a5a46c723e */ /* 0x004fe200000000ff */
[----:B------:R-:W-:Y:S01]  /*3fa0*/  LDSM.16.MT88.4 R8, [R162+0x3800] ;  /* 0x00380000a208783b */ /* 0x000fe20000004200 */
[-C--:B------:R-:W-:Y:S01]  /*3fb0*/  FFMA.FTZ R191, R6, R167.reuse, -R166 ;  /* 0x000000a706bf7223 */ /* 0x080fe200000108a6 */
[----:B------:R-:W-:Y:S01]  /*3fc0*/  FFMA.FTZ R235, R5, R167, -R170 ;  /* 0x000000a705eb7223 */ /* 0x000fe200000108aa */
[----:B------:R-:W-:Y:S01]  /*3fd0*/  FADD.FTZ R163, R163, R160 ;  /* 0x000000a0a3a37221 */ /* 0x000fe20000010000 */
[----:B------:R-:W-:Y:S01]  /*3fe0*/  FADD.FTZ R164, R165, R164 ;  /* 0x000000a4a5a47221 */ /* 0x000fe20000010000 */
[----:B------:R-:W-:Y:S01]  /*3ff0*/  ISETP.GE.AND P0, PT, R149, R212, PT ;  /* 0x000000d49500720c */ /* 0x000fe20003f06270 */
[----:B------:R-:W-:Y:S08]  /*4000*/  MUFU.EX2 R155, R155 ;  /* 0x0000009b009b7308 */ /* 0x000ff00000000800 */
[----:B------:R-:W2:Y:S01]  /*4010*/  MUFU.EX2 R152, R152 ;  /* 0x0000009800987308 */ /* 0x000ea20000000800 */
[----:B-1----:R-:W-:Y:S01]  /*4020*/  F2FP.F16.F32.PACK_AB R110, R158, R161 ;  /* 0x000000a19e6e723e */ /* 0x002fe200000000ff */
[----:B------:R-:W-:-:S04]  /*4030*/  FADD.FTZ R161, R161, R164 ;  /* 0x000000a4a1a17221 */ /* 0x000fc80000010000 */
[----:B------:R-:W-:Y:S02]  /*4040*/  FADD.FTZ R158, R158, R161 ;  /* 0x000000a19e9e7221 */ /* 0x000fe40000010000 */
[C---:B------:R-:W-:Y:S01]  /*4050*/  HMMA.16816.F32 R80, R108.reuse, R76, RZ ;  /* 0x0000004c6c50723c */ /* 0x040fe200000018ff */
[----:B------:R-:W-:Y:S07]  /*4060*/  MUFU.EX2 R151, R151 ;  /* 0x0000009700977308 */ /* 0x000fee0000000800 */
[----:B------:R-:W-:Y:S01]  /*4070*/  HMMA.16816.F32 R48, R108, R44, RZ ;  /* 0x0000002c6c30723c */ /* 0x000fe200000018ff */
[----:B------:R-:W1:Y:S01]  /*4080*/  MUFU.EX2 R148, R148 ;  /* 0x0000009400947308 */ /* 0x000e620000000800 */
[----:B--2---:R-:W-:-:S06]  /*4090*/  F2FP.F16.F32.PACK_AB R137, R152, R155 ;  /* 0x0000009b9889723e */ /* 0x004fcc00000000ff */
[C---:B------:R-:W-:Y:S01]  /*40a0*/  HMMA.16816.F32 R88, R108.reuse, R84, RZ ;  /* 0x000000546c58723c */ /* 0x040fe200000018ff */
[----:B------:R-:W-:Y:S07]  /*40b0*/  MUFU.EX2 R157, R157 ;  /* 0x0000009d009d7308 */ /* 0x000fee0000000800 */
[----:B---3--:R-:W-:Y:S01]  /*40c0*/  HMMA.16816.F32 R72, R108, R68, RZ ;  /* 0x000000446c48723c */ /* 0x008fe200000018ff */
[----:B------:R-:W2:Y:S01]  /*40d0*/  MUFU.EX2 R154, R154 ;  /* 0x0000009a009a7308 */ /* 0x000ea20000000800 */
[----:B-1----:R-:W-:-:S06]  /*40e0*/  F2FP.F16.F32.PACK_AB R139, R148, R151 ;  /* 0x00000097948b723e */ /* 0x002fcc00000000ff */
[C---:B-----5:R-:W-:Y:S01]  /*40f0*/  HMMA.16816.F32 R64, R108.reuse, R60, RZ ;  /* 0x0000003c6c40723c */ /* 0x060fe200000018ff */
[----:B------:R-:W-:Y:S07]  /*4100*/  MUFU.EX2 R153, R153 ;  /* 0x0000009900997308 */ /* 0x000fee0000000800 */
[----:B------:R-:W-:Y:S01]  /*4110*/  HMMA.16816.F32 R56, R108, R52, RZ ;  /* 0x000000346c38723c */ /* 0x000fe200000018ff */
[----:B------:R-:W1:Y:S01]  /*4120*/  MUFU.EX2 R150, R150 ;  /* 0x0000009600967308 */ /* 0x000e620000000800 */
[----:B--2---:R-:W-:Y:S01]  /*4130*/  F2FP.F16.F32.PACK_AB R136, R154, R157 ;  /* 0x0000009d9a88723e */ /* 0x004fe200000000ff */
[----:B------:R-:W-:-:S04]  /*4140*/  FADD.FTZ R157, R157, R158 ;  /* 0x0000009e9d9d7221 */ /* 0x000fc80000010000 */
[----:B------:R-:W-:Y:S01]  /*4150*/  FADD.FTZ R154, R154, R157 ;  /* 0x0000009d9a9a7221 */ /* 0x000fe20000010000 */
[C---:B------:R-:W-:Y:S01]  /*4160*/  HMMA.16816.F32 R120, R108.reuse, R116, RZ ;  /* 0x000000746c78723c */ /* 0x040fe200000018ff */
[----:B------:R-:W-:Y:S07]  /*4170*/  MUFU.EX2 R169, R169 ;  /* 0x000000a900a97308 */ /* 0x000fee0000000800 */
[----:B------:R-:W-:Y:S01]  /*4180*/  HMMA.16816.F32 R76, R108, R78, RZ ;  /* 0x0000004e6c4c723c */ /* 0x000fe200000018ff */
[----:B------:R-:W-:Y:S01]  /*4190*/  MUFU.EX2 R172, R172 ;  /* 0x000000ac00ac7308 */ /* 0x000fe20000000800 */
[----:B-1----:R-:W-:Y:S01]  /*41a0*/  F2FP.F16.F32.PACK_AB R138, R150, R153 ;  /* 0x00000099968a723e */ /* 0x002fe200000000ff */
[----:B------:R-:W-:-:S04]  /*41b0*/  FADD.FTZ R153, R153, R154 ;  /* 0x0000009a99997221 */ /* 0x000fc80000010000 */
[----:B------:R-:W-:Y:S01]  /*41c0*/  FADD.FTZ R150, R150, R153 ;  /* 0x0000009996967221 */ /* 0x000fe20000010000 */
[C---:B------:R-:W-:Y:S01]  /*41d0*/  HMMA.16816.F32 R44, R108.reuse, R46, RZ ;  /* 0x0000002e6c2c723c */ /* 0x040fe200000018ff */
[----:B------:R-:W-:Y:S07]  /*41e0*/  MUFU.EX2 R146, R146 ;  /* 0x0000009200927308 */ /* 0x000fee0000000800 */
[C---:B------:R-:W-:Y:S01]  /*41f0*/  HMMA.16816.F32 R84, R108.reuse, R86, RZ ;  /* 0x000000566c54723c */ /* 0x040fe200000018ff */
[----:B------:R-:W-:Y:S07]  /*4200*/  MUFU.EX2 R171, R171 ;  /* 0x000000ab00ab7308 */ /* 0x000fee0000000800 */
[C---:B------:R-:W-:Y:S01]  /*4210*/  HMMA.16816.F32 R68, R108.reuse, R70, RZ ;  /* 0x000000466c44723c */ /* 0x040fe200000018ff */
[----:B------:R-:W1:Y:S07]  /*4220*/  MUFU.EX2 R174, R174 ;  /* 0x000000ae00ae7308 */ /* 0x000e6e0000000800 */
[C---:B------:R-:W-:Y:S01]  /*4230*/  HMMA.16816.F32 R60, R108.reuse, R62, RZ ;  /* 0x0000003e6c3c723c */ /* 0x040fe200000018ff */
[----:B------:R-:W-:Y:S07]  /*4240*/  MUFU.EX2 R144, R144 ;  /* 0x0000009000907308 */ /* 0x000fee0000000800 */
[C---:B------:R-:W-:Y:S01]  /*4250*/  HMMA.16816.F32 R52, R108.reuse, R54, RZ ;  /* 0x000000366c34723c */ /* 0x040fe200000018ff */
[----:B------:R-:W2:Y:S07]  /*4260*/  MUFU.EX2 R145, R145 ;  /* 0x0000009100917308 */ /* 0x000eae0000000800 */
[C---:B------:R-:W-:Y:S01]  /*4270*/  HMMA.16816.F32 R116, R108.reuse, R118, RZ ;  /* 0x000000766c74723c */ /* 0x040fe200000018ff */
[----:B------:R-:W-:Y:S07]  /*4280*/  MUFU.EX2 R176, R176 ;  /* 0x000000b000b07308 */ /* 0x000fee0000000800 */
[C---:B------:R-:W-:Y:S01]  /*4290*/  HMMA.16816.F32 R112, R108.reuse, R92, RZ ;  /* 0x0000005c6c70723c */ /* 0x040fe200000018ff */
[----:B------:R-:W-:Y:S07]  /*42a0*/  MUFU.EX2 R173, R173 ;  /* 0x000000ad00ad7308 */ /* 0x000fee0000000800 */
[----:B------:R-:W-:Y:S01]  /*42b0*/  HMMA.16816.F32 R108, R108, R94, RZ ;  /* 0x0000005e6c6c723c */ /* 0x000fe200000018ff */
[----:B------:R-:W3:Y:S01]  /*42c0*/  LDSM.16.MT88.4 R92, [R162+0x800] ;  /* 0x00080000a25c783b */ /* 0x000ee20000004200 */
[----:B------:R-:W-:Y:S06]  /*42d0*/  MUFU.EX2 R178, R178 ;  /* 0x000000b200b27308 */ /* 0x000fec0000000800 */
[C---:B------:R-:W-:Y:S02]  /*42e0*/  HMMA.16816.F32 R48, R136.reuse, R124, R48 ;  /* 0x0000007c8830723c */ /* 0x040fe40000001830 */
[----:B------:R-:W-:Y:S06]  /*42f0*/  MUFU.EX2 R175, R175 ;  /* 0x000000af00af7308 */ /* 0x000fec0000000800 */
[C---:B------:R-:W-:Y:S01]  /*4300*/  HMMA.16816.F32 R44, R136.reuse, R126, R44 ;  /* 0x0000007e882c723c */ /* 0x040fe2000000182c */
[----:B------:R-:W5:Y:S01]  /*4310*/  LDSM.16.MT88.4 R124, [R0+0x4800] ;  /* 0x00480000007c783b */ /* 0x000f620000004200 */
[----:B------:R-:W-:Y:S06]  /*4320*/  MUFU.EX2 R177, R177 ;  /* 0x000000b100b17308 */ /* 0x000fec0000000800 */
[C---:B------:R-:W-:Y:S01]  /*4330*/  HMMA.16816.F32 R56, R136.reuse, R140, R56 ;  /* 0x0000008c8838723c */ /* 0x040fe20000001838 */
[-C--:B------:R-:W-:Y:S01]  /*4340*/  FFMA.FTZ R140, R34, R167.reuse, -R166 ;  /* 0x000000a7228c7223 */ /* 0x080fe200000108a6 */
[----:B------:R1:W2:Y:S06]  /*4350*/  MUFU.EX2 R141, R147 ;  /* 0x00000093008d7308 */ /* 0x0002ac0000000800 */
[C---:B----4-:R-:W-:Y:S02]  /*4360*/  HMMA.16816.F32 R80, R136.reuse, R96, R80 ;  /* 0x000000608850723c */ /* 0x050fe40000001850 */
[----:B------:R-:W-:Y:S06]  /*4370*/  MUFU.EX2 R140, R140 ;  /* 0x0000008c008c7308 */ /* 0x000fec0000000800 */
[----:B------:R-:W-:Y:S01]  /*4380*/  HMMA.16816.F32 R76, R136, R98, R76 ;  /* 0x00000062884c723c */ /* 0x000fe2000000184c */
[----:B------:R-:W4:Y:S01]  /*4390*/  LDSM.16.MT88.4 R96, [R0+0x800] ;  /* 0x000800000060783b */ /* 0x000f220000004200 */
[----:B------:R-:W-:Y:S01]  /*43a0*/  MUFU.EX2 R180, R180 ;  /* 0x000000b400b47308 */ /* 0x000fe20000000800 */
[----:B-1----:R-:W-:-:S05]  /*43b0*/  FFMA.FTZ R147, R32, R167, -R170 ;  /* 0x000000a720937223 */ /* 0x002fca00000108aa */
[C---:B---3--:R-:W-:Y:S02]  /*43c0*/  HMMA.16816.F32 R72, R136.reuse, R92, R72 ;  /* 0x0000005c8848723c */ /* 0x048fe40000001848 */
[----:B------:R-:W-:Y:S06]  /*43d0*/  MUFU.EX2 R147, R147 ;  /* 0x0000009300937308 */ /* 0x000fec0000000800 */
[C---:B------:R-:W-:Y:S01]  /*43e0*/  HMMA.16816.F32 R68, R136.reuse, R94, R68 ;  /* 0x0000005e8844723c */ /* 0x040fe20000001844 */
[----:B------:R-:W1:Y:S01]  /*43f0*/  LDSM.16.MT88.4 R92, [R168+0x11000] ;  /* 0x01100000a85c783b */ /* 0x000e620000004200 */
[----:B------:R-:W-:Y:S06]  /*4400*/  MUFU.EX2 R179, R179 ;  /* 0x000000b300b37308 */ /* 0x000fec0000000800 */
[----:B------:R-:W-:Y:S01]  /*4410*/  HMMA.16816.F32 R120, R136, R128, R120 ;  /* 0x000000808878723c */ /* 0x000fe20000001878 */
[----:B------:R-:W-:Y:S01]  /*4420*/  F2FP.F16.F32.PACK_AB R128, R174, R171 ;  /* 0x000000abae80723e */ /* 0x000fe200000000ff */
[----:B------:R-:W-:Y:S01]  /*4430*/  MUFU.EX2 R181, R181 ;  /* 0x000000b500b57308 */ /* 0x000fe20000000800 */
[----:B------:R-:W-:-:S05]  /*4440*/  F2FP.F16.F32.PACK_AB R129, R172, R169 ;  /* 0x000000a9ac81723e */ /* 0x000fca00000000ff */
[----:B------:R-:W-:Y:S01]  /*4450*/  HMMA.16816.F32 R116, R136, R130, R116 ;  /* 0x000000828874723c */ /* 0x000fe20000001874 */
[----:B--2---:R-:W-:Y:S01]  /*4460*/  F2FP.F16.F32.PACK_AB R130, R145, R144 ;  /* 0x000000909182723e */ /* 0x004fe200000000ff */
[----:B------:R-:W-:Y:S01]  /*4470*/  MUFU.EX2 R182, R182 ;  /* 0x000000b600b67308 */ /* 0x000fe20000000800 */
[----:B------:R-:W-:-:S05]  /*4480*/  F2FP.F16.F32.PACK_AB R131, R141, R146 ;  /* 0x000000928d83723e */ /* 0x000fca00000000ff */
[C---:B-----5:R-:W-:Y:S02]  /*4490*/  HMMA.16816.F32 R112, R136.reuse, R124, R112 ;  /* 0x0000007c8870723c */ /* 0x060fe40000001870 */
[----:B------:R-:W-:Y:S06]  /*44a0*/  MUFU.EX2 R183, R183 ;  /* 0x000000b700b77308 */ /* 0x000fec0000000800 */
[C---:B------:R-:W-:Y:S01]  /*44b0*/  HMMA.16816.F32 R108, R136.reuse, R126, R108 ;  /* 0x0000007e886c723c */ /* 0x040fe2000000186c */
[----:B------:R-:W-:Y:S01]  /*44c0*/  LDSM.16.MT88.4 R124, [R0+0x1000] ;  /* 0x00100000007c783b */ /* 0x000fe20000004200 */
[----:B------:R-:W-:Y:S06]  /*44d0*/  MUFU.EX2 R184, R184 ;  /* 0x000000b800b87308 */ /* 0x000fec0000000800 */
[----:B----4-:R-:W-:Y:S02]  /*44e0*/  HMMA.16816.F32 R64, R136, R96, R64 ;  /* 0x000000608840723c */ /* 0x010fe40000001840 */
[----:B------:R-:W-:Y:S06]  /*44f0*/  MUFU.EX2 R186, R186 ;  /* 0x000000ba00ba7308 */ /* 0x000fec0000000800 */
[C---:B-1----:R-:W-:Y:S02]  /*4500*/  HMMA.16816.F32 R48, R128.reuse, R92, R48 ;  /* 0x0000005c8030723c */ /* 0x042fe40000001830 */
[----:B------:R-:W-:Y:S06]  /*4510*/  MUFU.EX2 R185, R185 ;  /* 0x000000b900b97308 */ /* 0x000fec0000000800 */
[----:B------:R-:W-:Y:S01]  /*4520*/  HMMA.16816.F32 R44, R128, R94, R44 ;  /* 0x0000005e802c723c */ /* 0x000fe2000000182c */
[----:B------:R-:W1:Y:S01]  /*4530*/  LDSM.16.MT88.4 R92, [R200+0x11000] ;  /* 0x01100000c85c783b */ /* 0x000e620000004200 */
[----:B------:R-:W-:Y:S06]  /*4540*/  MUFU.EX2 R188, R188 ;  /* 0x000000bc00bc7308 */ /* 0x000fec0000000800 */
[C---:B------:R-:W-:Y:S01]  /*4550*/  HMMA.16816.F32 R60, R136.reuse, R98, R60 ;  /* 0x00000062883c723c */ /* 0x040fe2000000183c */
[----:B------:R-:W2:Y:S01]  /*4560*/  LDSM.16.MT88.4 R96, [R162+0x1000] ;  /* 0x00100000a260783b */ /* 0x000ea20000004200 */
[----:B------:R-:W-:Y:S06]  /*4570*/  MUFU.EX2 R187, R187 ;  /* 0x000000bb00bb7308 */ /* 0x000fec0000000800 */
[----:B------:R-:W-:Y:S01]  /*4580*/  HMMA.16816.F32 R52, R136, R142, R52 ;  /* 0x0000008e8834723c */ /* 0x000fe20000001834 */
[-CC-:B------:R-:W-:Y:S01]  /*4590*/  FFMA.FTZ R143, R35, R167.reuse, -R166.reuse ;  /* 0x000000a7238f7223 */ /* 0x180fe200000108a6 */
[-CC-:B------:R-:W-:Y:S01]  /*45a0*/  FFMA.FTZ R142, R30, R167.reuse, -R166.reuse ;  /* 0x000000a71e8e7223 */ /* 0x180fe200000108a6 */
[----:B------:R-:W-:Y:S01]  /*45b0*/  LDSM.16.MT88.4 R32, [R168+0xe000] ;  /* 0x00e00000a820783b */ /* 0x000fe20000004200 */
[----:B------:R-:W-:Y:S03]  /*45c0*/  MUFU.EX2 R190, R190 ;  /* 0x000000be00be7308 */ /* 0x000fe60000000800 */
[----:B------:R-:W-:Y:S01]  /*45d0*/  LDSM.16.MT88.4 R28, [R200+0xe000] ;  /* 0x00e00000c81c783b */ /* 0x000fe20000004200 */
[C---:B------:R-:W-:Y:S04]  /*45e0*/  HMMA.16816.F32 R80, R128.reuse, R100, R80 ;  /* 0x000000648050723c */ /* 0x040fe80000001850 */
[----:B------:R-:W-:Y:S04]  /*45f0*/  MUFU.EX2 R143, R143 ;  /* 0x0000008f008f7308 */ /* 0x000fe80000000800 */
[----:B------:R-:W-:Y:S01]  /*4600*/  HMMA.16816.F32 R76, R128, R102, R76 ;  /* 0x00000066804c723c */ /* 0x000fe2000000184c */
[----:B------:R-:W3:Y:S03]  /*4610*/  LDSM.16.MT88.4 R100, [R162+0x5000] ;  /* 0x00500000a264783b */ /* 0x000ee60000004200 */
[----:B------:R-:W-:Y:S04]  /*4620*/  MUFU.EX2 R142, R142 ;  /* 0x0000008e008e7308 */ /* 0x000fe80000000800 */
[----:B------:R-:W-:Y:S04]  /*4630*/  HMMA.16816.F32 R88, R136, R104, R88 ;  /* 0x000000688858723c */ /* 0x000fe80000001858 */
[----:B------:R-:W-:Y:S04]  /*4640*/  MUFU.EX2 R189, R189 ;  /* 0x000000bd00bd7308 */ /* 0x000fe80000000800 */
[C---:B-1----:R-:W-:Y:S04]  /*4650*/  HMMA.16816.F32 R56, R128.reuse, R92, R56 ;  /* 0x0000005c8038723c */ /* 0x042fe80000001838 */
[----:B------:R-:W1:Y:S04]  /*4660*/  MUFU.EX2 R192, R192 ;  /* 0x000000c000c07308 */ /* 0x000e680000000800 */
[----:B------:R-:W-:Y:S01]  /*4670*/  HMMA.16816.F32 R52, R128, R94, R52 ;  /* 0x0000005e8034723c */ /* 0x000fe20000001834 */
[----:B------:R-:W-:Y:S03]  /*4680*/  LDSM.16.MT88.4 R92, [R162+0x1800] ;  /* 0x00180000a25c783b */ /* 0x000fe60000004200 */
[----:B------:R-:W-:Y:S04]  /*4690*/  MUFU.EX2 R191, R191 ;  /* 0x000000bf00bf7308 */ /* 0x000fe80000000800 */
[----:B------:R-:W-:Y:S01]  /*46a0*/  HMMA.16816.F32 R84, R136, R106, R84 ;  /* 0x0000006a8854723c */ /* 0x000fe20000001854 */
[----:B------:R-:W4:Y:S01]  /*46b0*/  LDSM.16.MT88.4 R104, [R200+0xd000] ;  /* 0x00d00000c868783b */ /* 0x000f220000004200 */
[-CC-:B------:R-:W-:Y:S01]  /*46c0*/  FFMA.FTZ R136, R42, R167.reuse, -R166.reuse ;  /* 0x000000a72a887223 */ /* 0x180fe200000108a6 */
[-CC-:B------:R-:W-:Y:S01]  /*46d0*/  FFMA.FTZ R137, R43, R167.reuse, -R166.reuse ;  /* 0x000000a72b897223 */ /* 0x180fe200000108a6 */
[-C--:B------:R-:W-:Y:S01]  /*46e0*/  FFMA.FTZ R138, R38, R167.reuse, -R166 ;  /* 0x000000a7268a7223 */ /* 0x080fe200000108a6 */
[--C-:B------:R-:W-:Y:S01]  /*46f0*/  FFMA.FTZ R139, R40, R167, -R170.reuse ;  /* 0x000000a7288b7223 */ /* 0x100fe200000108aa */
[----:B------:R-:W-:Y:S01]  /*4700*/  MUFU.EX2 R193, R193 ;  /* 0x000000c100c17308 */ /* 0x000fe20000000800 */
[----:B-1----:R-:W-:Y:S01]  /*4710*/  F2FP.F16.F32.PACK_AB R5, R192, R189 ;  /* 0x000000bdc005723e */ /* 0x002fe200000000ff */
[C---:B------:R-:W-:Y:S01]  /*4720*/  HMMA.16816.F32 R64, R128.reuse, R124, R64 ;  /* 0x0000007c8040723c */ /* 0x040fe20000001840 */
[-CC-:B------:R-:W-:Y:S01]  /*4730*/  FFMA.FTZ R124, R41, R167.reuse, -R170.reuse ;  /* 0x000000a7297c7223 */ /* 0x180fe200000108aa */
[-CC-:B------:R-:W-:Y:S01]  /*4740*/  FFMA.FTZ R125, R36, R167.reuse, -R170.reuse ;  /* 0x000000a7247d7223 */ /* 0x180fe200000108aa */
[----:B------:R-:W-:Y:S03]  /*4750*/  LDSM.16.MT88.4 R40, [R168+0xd800] ;  /* 0x00d80000a828783b */ /* 0x000fe60000004200 */
[----:B------:R-:W-:Y:S02]  /*4760*/  MUFU.EX2 R136, R136 ;  /* 0x0000008800887308 */ /* 0x000fe40000000800 */
[C---:B------:R-:W-:Y:S01]  /*4770*/  HMMA.16816.F32 R60, R128.reuse, R126, R60 ;  /* 0x0000007e803c723c */ /* 0x040fe2000000183c */
[-C--:B------:R-:W-:Y:S01]  /*4780*/  FFMA.FTZ R126, R37, R167.reuse, -R170 ;  /* 0x000000a7257e7223 */ /* 0x080fe200000108aa */
[-CC-:B------:R-:W-:Y:S01]  /*4790*/  FFMA.FTZ R127, R39, R167.reuse, -R166.reuse ;  /* 0x000000a7277f7223 */ /* 0x180fe200000108a6 */
[----:B------:R-:W-:Y:S01]  /*47a0*/  FFMA.FTZ R166, R7, R167, -R166 ;  /* 0x000000a707a67223 */ /* 0x000fe200000108a6 */
[----:B------:R-:W-:Y:S02]  /*47b0*/  LDSM.16.MT88.4 R36, [R200+0xd800] ;  /* 0x00d80000c824783b */ /* 0x000fe40000004200 */
[----:B------:R-:W1:Y:S02]  /*47c0*/  MUFU.EX2 R137, R137 ;  /* 0x0000008900897308 */ /* 0x000e640000000800 */
[C---:B--2---:R-:W-:Y:S06]  /*47d0*/  HMMA.16816.F32 R72, R128.reuse, R96, R72 ;  /* 0x000000608048723c */ /* 0x044fec0000001848 */
[----:B------:R-:W-:Y:S02]  /*47e0*/  MUFU.EX2 R138, R138 ;  /* 0x0000008a008a7308 */ /* 0x000fe40000000800 */
[C---:B------:R-:W-:Y:S01]  /*47f0*/  HMMA.16816.F32 R68, R128.reuse, R98, R68 ;  /* 0x000000628044723c */ /* 0x040fe20000001844 */
[----:B------:R-:W2:Y:S05]  /*4800*/  LDSM.16.MT88.4 R96, [R0+0x5000] ;  /* 0x005000000060783b */ /* 0x000eaa0000004200 */
[----:B------:R-:W-:Y:S02]  /*4810*/  MUFU.EX2 R139, R139 ;  /* 0x0000008b008b7308 */ /* 0x000fe40000000800 */
[----:B---3--:R-:W-:Y:S01]  /*4820*/  HMMA.16816.F32 R120, R128, R100, R120 ;  /* 0x000000648078723c */ /* 0x008fe20000001878 */
[----:B-1----:R-:W-:-:S05]  /*4830*/  F2FP.F16.F32.PACK_AB R101, R137, R136 ;  /* 0x000000888965723e */ /* 0x002fca00000000ff */
[----:B------:R-:W1:Y:S02]  /*4840*/  MUFU.EX2 R124, R124 ;  /* 0x0000007c007c7308 */ /* 0x000e640000000800 */
[C---:B------:R-:W-:Y:S06]  /*4850*/  HMMA.16816.F32 R116, R128.reuse, R102, R116 ;  /* 0x000000668074723c */ /* 0x040fec0000001874 */
[----:B------:R-:W-:Y:S02]  /*4860*/  MUFU.EX2 R125, R125 ;  /* 0x0000007d007d7308 */ /* 0x000fe40000000800 */
[C---:B----4-:R-:W-:Y:S06]  /*4870*/  HMMA.16816.F32 R88, R128.reuse, R104, R88 ;  /* 0x000000688058723c */ /* 0x050fec0000001858 */
[----:B------:R-:W3:Y:S01]  /*4880*/  MUFU.EX2 R126, R126 ;  /* 0x0000007e007e7308 */ /* 0x000ee20000000800 */
[----:B-1----:R-:W-:Y:S01]  /*4890*/  F2FP.F16.F32.PACK_AB R100, R124, R139 ;  /* 0x0000008b7c64723e */ /* 0x002fe200000000ff */
[C---:B------:R-:W-:Y:S01]  /*48a0*/  HMMA.16816.F32 R84, R128.reuse, R106, R84 ;  /* 0x0000006a8054723c */ /* 0x040fe20000001854 */
[----:B------:R-:W1:Y:S05]  /*48b0*/  LDSM.16.MT88.4 R104, [R168+0x11800] ;  /* 0x01180000a868783b */ /* 0x000e6a0000004200 */
[----:B------:R-:W4:Y:S02]  /*48c0*/  MUFU.EX2 R127, R127 ;  /* 0x0000007f007f7308 */ /* 0x000f240000000800 */
[C---:B--2---:R-:W-:Y:S06]  /*48d0*/  HMMA.16816.F32 R112, R128.reuse, R96, R112 ;  /* 0x000000608070723c */ /* 0x044fec0000001870 */
[----:B------:R-:W-:Y:S01]  /*48e0*/  MUFU.EX2 R194, R194 ;  /* 0x000000c200c27308 */ /* 0x000fe20000000800 */
[----:B---3--:R-:W-:Y:S01]  /*48f0*/  F2FP.F16.F32.PACK_AB R102, R126, R125 ;  /* 0x0000007d7e66723e */ /* 0x008fe200000000ff */
[----:B------:R-:W-:Y:S01]  /*4900*/  HMMA.16816.F32 R108, R128, R98, R108 ;  /* 0x00000062806c723c */ /* 0x000fe2000000186c */
[----:B------:R-:W-:Y:S05]  /*4910*/  LDSM.16.MT88.4 R96, [R0+0x1800] ;  /* 0x001800000060783b */ /* 0x000fea0000004200 */
[----:B------:R-:W-:Y:S01]  /*4920*/  MUFU.EX2 R235, R235 ;  /* 0x000000eb00eb7308 */ /* 0x000fe20000000800 */
[----:B----4-:R-:W-:-:S07]  /*4930*/  F2FP.F16.F32.PACK_AB R103, R127, R138 ;  /* 0x0000008a7f67723e */ /* 0x010fce00000000ff */
        /* <DEDUP_REMOVED lines=10> */
[----:B--2---:R-:W-:Y:S01]  /*49e0*/  HMMA.16816.F32 R112, R100, R92, R112 ;  /* 0x0000005c6470723c */ /* 0x004fe20000001870 */
[----:B------:R-:W-:-:S02]  /*49f0*/  F2FP.F16.F32.PACK_AB R92, R176, R147 ;  /* 0x00000093b05c723e */ /* 0x000fc400000000ff */
[----:B------:R-:W-:-:S05]  /*4a00*/  F2FP.F16.F32.PACK_AB R93, R143, R140 ;  /* 0x0000008c8f5d723e */ /* 0x000fca00000000ff */
[----:B------:R-:W-:Y:S01]  /*4a10*/  HMMA.16816.F32 R108, R100, R94, R108 ;  /* 0x0000005e646c723c */ /* 0x000fe2000000186c */
[----:B------:R-:W-:Y:S02]  /*4a20*/  F2FP.F16.F32.PACK_AB R94, R178, R173 ;  /* 0x000000adb25e723e */ /* 0x000fe400000000ff */
[----:B------:R-:W-:-:S05]  /*4a30*/  F2FP.F16.F32.PACK_AB R95, R175, R142 ;  /* 0x0000008eaf5f723e */ /* 0x000fca00000000ff */
[----:B---3--:R-:W-:Y:S08]  /*4a40*/  HMMA.16816.F32 R56, R100, R40, R56 ;  /* 0x000000286438723c */ /* 0x008ff00000001838 */
[C---:B------:R-:W-:Y:S08]  /*4a50*/  HMMA.16816.F32 R80, R92.reuse, R32, R80 ;  /* 0x000000205c50723c */ /* 0x040ff00000001850 */
[C---:B------:R-:W-:Y:S01]  /*4a60*/  HMMA.16816.F32 R76, R92.reuse, R34, R76 ;  /* 0x000000225c4c723c */ /* 0x040fe2000000184c */
[----:B------:R-:W-:Y:S07]  /*4a70*/  LDSM.16.MT88.4 R32, [R0+0x6000] ;  /* 0x006000000020783b */ /* 0x000fee0000004200 */
[C---:B------:R-:W-:Y:S08]  /*4a80*/  HMMA.16816.F32 R88, R92.reuse, R28, R88 ;  /* 0x0000001c5c58723c */ /* 0x040ff00000001858 */
[----:B------:R-:W-:Y:S01]  /*4a90*/  HMMA.16816.F32 R84, R92, R30, R84 ;  /* 0x0000001e5c54723c */ /* 0x000fe20000001854 */
[----:B------:R-:W1:Y:S07]  /*4aa0*/  LDSM.16.MT88.4 R28, [R162+0x6000] ;  /* 0x00600000a21c783b */ /* 0x000e6e0000004200 */
[C---:B------:R-:W-:Y:S01]  /*4ab0*/  HMMA.16816.F32 R52, R100.reuse, R42, R52 ;  /* 0x0000002a6434723c */ /* 0x040fe20000001834 */
[----:B------:R-:W2:Y:S07]  /*4ac0*/  LDSM.16.MT88.4 R40, [R168+0x12000] ;  /* 0x01200000a828783b */ /* 0x000eae0000004200 */
[C---:B----4-:R-:W-:Y:S08]  /*4ad0*/  HMMA.16816.F32 R120, R100.reuse, R36, R120 ;  /* 0x000000246478723c */ /* 0x050ff00000001878 */
[C---:B------:R-:W-:Y:S01]  /*4ae0*/  HMMA.16816.F32 R116, R100.reuse, R38, R116 ;  /* 0x000000266474723c */ /* 0x040fe20000001874 */
[----:B------:R-:W3:Y:S07]  /*4af0*/  LDSM.16.MT88.4 R36, [R162+0x2000] ;  /* 0x00200000a224783b */ /* 0x000eee0000004200 */
[C---:B------:R-:W-:Y:S01]  /*4b00*/  HMMA.16816.F32 R44, R100.reuse, R106, R44 ;  /* 0x0000006a642c723c */ /* 0x040fe2000000182c */
[----:B------:R-:W-:Y:S07]  /*4b10*/  LDSM.16.MT88.4 R104, [R168+0x13800] ;  /* 0x01380000a868783b */ /* 0x000fee0000004200 */
[C---:B------:R-:W-:Y:S08]  /*4b20*/  HMMA.16816.F32 R64, R100.reuse, R96, R64 ;  /* 0x000000606440723c */ /* 0x040ff00000001840 */
[----:B------:R-:W-:Y:S01]  /*4b30*/  HMMA.16816.F32 R60, R100, R98, R60 ;  /* 0x00000062643c723c */ /* 0x000fe2000000183c */
[----:B------:R-:W4:Y:S04]  /*4b40*/  LDSM.16.MT88.4 R100, [R200+0x12000] ;  /* 0x01200000c864783b */ /* 0x000f280000004200 */
[----:B------:R-:W5:Y:S03]  /*4b50*/  LDSM.16.MT88.4 R96, [R0+0x2000] ;  /* 0x002000000060783b */ /* 0x000f660000004200 */
[C---:B-1----:R-:W-:Y:S08]  /*4b60*/  HMMA.16816.F32 R120, R92.reuse, R28, R120 ;  /* 0x0000001c5c78723c */ /* 0x042ff00000001878 */
[C---:B------:R-:W-:Y:S01]  /*4b70*/  HMMA.16816.F32 R116, R92.reuse, R30, R116 ;  /* 0x0000001e5c74723c */ /* 0x040fe20000001874 */
[----:B------:R-:W1:Y:S07]  /*4b80*/  LDSM.16.MT88.4 R28, [R162+0x2800] ;  /* 0x00280000a21c783b */ /* 0x000e6e0000004200 */
[----:B------:R-:W-:Y:S01]  /*4b90*/  HMMA.16816.F32 R112, R92, R32, R112 ;  /* 0x000000205c70723c */ /* 0x000fe20000001870 */
[----:B------:R-:W-:-:S02]  /*4ba0*/  F2FP.F16.F32.PACK_AB R32, R182, R181 ;  /* 0x000000b5b620723e */ /* 0x000fc400000000ff */
[----:B------:R-:W-:-:S05]  /*4bb0*/  F2FP.F16.F32.PACK_AB R33, R180, R177 ;  /* 0x000000b1b421723e */ /* 0x000fca00000000ff */
[----:B------:R-:W-:Y:S01]  /*4bc0*/  HMMA.16816.F32 R108, R92, R34, R108 ;  /* 0x000000225c6c723c */ /* 0x000fe2000000186c */
[----:B------:R-:W-:Y:S02]  /*4bd0*/  F2FP.F16.F32.PACK_AB R34, R184, R183 ;  /* 0x000000b7b822723e */ /* 0x000fe400000000ff */
[----:B------:R-:W-:-:S05]  /*4be0*/  F2FP.F16.F32.PACK_AB R35, R186, R179 ;  /* 0x000000b3ba23723e */ /* 0x000fca00000000ff */
[----:B--2---:R-:W-:Y:S08]  /*4bf0*/  HMMA.16816.F32 R48, R92, R40, R48 ;  /* 0x000000285c30723c */ /* 0x004ff00000001830 */
[C---:B------:R-:W-:Y:S08]  /*4c00*/  HMMA.16816.F32 R80, R32.reuse, R24, R80 ;  /* 0x000000182050723c */ /* 0x040ff00000001850 */
[----:B------:R-:W-:Y:S01]  /*4c10*/  HMMA.16816.F32 R76, R32, R26, R76 ;  /* 0x0000001a204c723c */ /* 0x000fe2000000184c */
[----:B------:R-:W2:Y:S07]  /*4c20*/  LDSM.16.MT88.4 R24, [R200+0x12800] ;  /* 0x01280000c818783b */ /* 0x000eae0000004200 */
[C---:B------:R-:W-:Y:S01]  /*4c30*/  HMMA.16816.F32 R44, R92.reuse, R42, R44 ;  /* 0x0000002a5c2c723c */ /* 0x040fe2000000182c */
[----:B------:R-:W2:Y:S07]  /*4c40*/  LDSM.16.MT88.4 R40, [R0+0x2800] ;  /* 0x002800000028783b */ /* 0x000eae0000004200 */
[C---:B---3--:R-:W-:Y:S08]  /*4c50*/  HMMA.16816.F32 R72, R92.reuse, R36, R72 ;  /* 0x000000245c48723c */ /* 0x048ff00000001848 */
[C---:B------:R-:W-:Y:S01]  /*4c60*/  HMMA.16816.F32 R68, R92.reuse, R38, R68 ;  /* 0x000000265c44723c */ /* 0x040fe20000001844 */
[----:B------:R-:W-:Y:S07]  /*4c70*/  LDSM.16.MT88.4 R36, [R168+0x12800] ;  /* 0x01280000a824783b */ /* 0x000fee0000004200 */
[C---:B----4-:R-:W-:Y:S08]  /*4c80*/  HMMA.16816.F32 R56, R92.reuse, R100, R56 ;  /* 0x000000645c38723c */ /* 0x050ff00000001838 */
[C---:B------:R-:W-:Y:S08]  /*4c90*/  HMMA.16816.F32 R52, R92.reuse, R102, R52 ;  /* 0x000000665c34723c */ /* 0x040ff00000001834 */
[C---:B-----5:R-:W-:Y:S08]  /*4ca0*/  HMMA.16816.F32 R64, R92.reuse, R96, R64 ;  /* 0x000000605c40723c */ /* 0x060ff00000001840 */
[----:B------:R-:W-:Y:S01]  /*4cb0*/  HMMA.16816.F32 R60, R92, R98, R60 ;  /* 0x000000625c3c723c */ /* 0x000fe2000000183c */
[----:B------:R-:W-:Y:S07]  /*4cc0*/  LDSM.16.MT88.4 R96, [R200+0x13800] ;  /* 0x01380000c860783b */ /* 0x000fee0000004200 */
[C---:B-1----:R-:W-:Y:S08]  /*4cd0*/  HMMA.16816.F32 R72, R32.reuse, R28, R72 ;  /* 0x0000001c2048723c */ /* 0x042ff00000001848 */
        /* <DEDUP_REMOVED lines=8> */
[----:B------:R-:W-:Y:S01]  /*4d60*/  HMMA.16816.F32 R64, R32, R40, R64 ;  /* 0x000000282040723c */ /* 0x000fe20000001840 */
[-CC-:B------:R-:W-:Y:S01]  /*4d70*/  FFMA.FTZ R40, R16, R167.reuse, -R170.reuse ;  /* 0x000000a710287223 */ /* 0x180fe200000108aa */
[----:B------:R-:W-:-:S02]  /*4d80*/  FFMA.FTZ R41, R17, R167, -R170 ;  /* 0x000000a711297223 */ /* 0x000fc400000108aa */
[----:B------:R-:W4:Y:S03]  /*4d90*/  LDSM.16.MT88.4 R16, [R168+0x13000] ;  /* 0x01300000a810783b */ /* 0x000f260000004200 */
[----:B------:R-:W-:Y:S01]  /*4da0*/  MUFU.EX2 R40, R40 ;  /* 0x0000002800287308 */ /* 0x000fe20000000800 */
[C---:B------:R-:W-:Y:S01]  /*4db0*/  HMMA.16816.F32 R60, R32.reuse, R42, R60 ;  /* 0x0000002a203c723c */ /* 0x040fe2000000183c */
[-CC-:B------:R-:W-:Y:S01]  /*4dc0*/  FFMA.FTZ R42, R12, R167.reuse, -R170.reuse ;  /* 0x000000a70c2a7223 */ /* 0x180fe200000108aa */
[----:B------:R-:W-:Y:S02]  /*4dd0*/  FFMA.FTZ R43, R13, R167, -R170 ;  /* 0x000000a70d2b7223 */ /* 0x000fe400000108aa */
[----:B------:R-:W5:Y:S03]  /*4de0*/  LDSM.16.MT88.4 R12, [R162+0x3000] ;  /* 0x00300000a20c783b */ /* 0x000f660000004200 */
[----:B------:R-:W3:Y:S01]  /*4df0*/  MUFU.EX2 R41, R41 ;  /* 0x0000002900297308 */ /* 0x000ee20000000800 */
[----:B-1----:R-:W-:Y:S01]  /*4e00*/  HMMA.16816.F32 R112, R32, R28, R112 ;  /* 0x0000001c2070723c */ /* 0x002fe20000001870 */
[----:B------:R-:W-:-:S06]  /*4e10*/  F2FP.F16.F32.PACK_AB R29, R188, R185 ;  /* 0x000000b9bc1d723e */ /* 0x000fcc00000000ff */
[----:B------:R-:W-:Y:S01]  /*4e20*/  MUFU.EX2 R42, R42 ;  /* 0x0000002a002a7308 */ /* 0x000fe20000000800 */
[----:B------:R-:W-:Y:S01]  /*4e30*/  HMMA.16816.F32 R108, R32, R30, R108 ;  /* 0x0000001e206c723c */ /* 0x000fe2000000186c */
[----:B------:R-:W-:-:S06]  /*4e40*/  F2FP.F16.F32.PACK_AB R31, R190, R187 ;  /* 0x000000bbbe1f723e */ /* 0x000fcc00000000ff */
[----:B------:R-:W1:Y:S01]  /*4e50*/  MUFU.EX2 R43, R43 ;  /* 0x0000002b002b7308 */ /* 0x000e620000000800 */
[----:B---3--:R-:W-:Y:S01]  /*4e60*/  F2FP.F16.F32.PACK_AB R28, R41, R40 ;  /* 0x00000028291c723e */ /* 0x008fe200000000ff */
[C---:B------:R-:W-:Y:S08]  /*4e70*/  HMMA.16816.F32 R48, R32.reuse, R36, R48 ;  /* 0x000000242030723c */ /* 0x040ff00000001830 */
[----:B------:R-:W-:Y:S01]  /*4e80*/  HMMA.16816.F32 R44, R32, R38, R44 ;  /* 0x00000026202c723c */ /* 0x000fe2000000182c */
[----:B------:R-:W-:Y:S01]  /*4e90*/  LDSM.16.MT88.4 R36, [R168+0xf000] ;  /* 0x00f00000a824783b */ /* 0x000fe20000004200 */
[----:B-1----:R-:W-:-:S06]  /*4ea0*/  F2FP.F16.F32.PACK_AB R30, R43, R42 ;  /* 0x0000002a2b1e723e */ /* 0x002fcc00000000ff */
[C---:B------:R-:W-:Y:S08]  /*4eb0*/  HMMA.16816.F32 R120, R32.reuse, R20, R120 ;  /* 0x000000142078723c */ /* 0x040ff00000001878 */
[----:B------:R-:W-:Y:S01]  /*4ec0*/  HMMA.16816.F32 R116, R32, R22, R116 ;  /* 0x000000162074723c */ /* 0x000fe20000001874 */
[----:B------:R-:W1:Y:S04]  /*4ed0*/  LDSM.16.MT88.4 R32, [R200+0x13000] ;  /* 0x01300000c820783b */ /* 0x000e680000004200 */
[----:B------:R-:W-:Y:S03]  /*4ee0*/  LDSM.16.MT88.4 R20, [R0+0x3000] ;  /* 0x003000000014783b */ /* 0x000fe60000004200 */
[C---:B--2---:R-:W-:Y:S08]  /*4ef0*/  HMMA.16816.F32 R88, R28.reuse, R24, R88 ;  /* 0x000000181c58723c */ /* 0x044ff00000001858 */
[C---:B------:R-:W-:Y:S01]  /*4f00*/  HMMA.16816.F32 R84, R28.reuse, R26, R84 ;  /* 0x0000001a1c54723c */ /* 0x040fe20000001854 */
[----:B------:R-:W2:Y:S07]  /*4f10*/  LDSM.16.MT88.4 R24, [R162+0x7000] ;  /* 0x00700000a218783b */ /* 0x000eae0000004200 */
[C---:B----4-:R-:W-:Y:S08]  /*4f20*/  HMMA.16816.F32 R48, R28.reuse, R16, R48 ;  /* 0x000000101c30723c */ /* 0x050ff00000001830 */
[C---:B------:R-:W-:Y:S08]  /*4f30*/  HMMA.16816.F32 R44, R28.reuse, R18, R44 ;  /* 0x000000121c2c723c */ /* 0x040ff0000000182c */
[C---:B-----5:R-:W-:Y:S01]  /*4f40*/  HMMA.16816.F32 R16, R28.reuse, R12, R72 ;  /* 0x0000000c1c10723c */ /* 0x060fe20000001848 */
[----:B------:R-:W3:Y:S07]  /*4f50*/  LDSM.16.MT88.4 R72, [R168+0xf800] ;  /* 0x00f80000a848783b */ /* 0x000eee0000004200 */
[----:B-1----:R-:W-:Y:S01]  /*4f60*/  HMMA.16816.F32 R56, R28, R32, R56 ;  /* 0x000000201c38723c */ /* 0x002fe20000001838 */
[----:B------:R-:W-:Y:S01]  /*4f70*/  FFMA.FTZ R32, R4, R167, -R170 ;  /* 0x000000a704207223 */ /* 0x000fe200000108aa */
[----:B------:R-:W-:-:S05]  /*4f80*/  F2FP.F16.F32.PACK_AB R4, R194, R193 ;  /* 0x000000c1c204723e */ /* 0x000fca00000000ff */
[----:B------:R-:W1:Y:S01]  /*4f90*/  MUFU.EX2 R32, R32 ;  /* 0x0000002000207308 */ /* 0x000e620000000800 */
[C---:B------:R-:W-:Y:S08]  /*4fa0*/  HMMA.16816.F32 R80, R28.reuse, R36, R80 ;  /* 0x000000241c50723c */ /* 0x040ff00000001850 */
[C---:B--2---:R-:W-:Y:S01]  /*4fb0*/  HMMA.16816.F32 R120, R28.reuse, R24, R120 ;  /* 0x000000181c78723c */ /* 0x044fe20000001878 */
[----:B------:R-:W2:Y:S07]  /*4fc0*/  MUFU.EX2 R24, R166 ;  /* 0x000000a600187308 */ /* 0x000eae0000000800 */
[----:B------:R-:W-:Y:S01]  /*4fd0*/  HMMA.16816.F32 R116, R28, R26, R116 ;  /* 0x0000001a1c74723c */ /* 0x000fe20000001874 */
[----:B------:R-:W-:Y:S01]  /*4fe0*/  FADD.FTZ R26, R156, R163 ;  /* 0x000000a39c1a7221 */ /* 0x000fe20000010000 */
[----:B-1----:R-:W-:-:S03]  /*4ff0*/  F2FP.F16.F32.PACK_AB R6, R235, R32 ;  /* 0x00000020eb06723e */ /* 0x002fc600000000ff */
[----:B------:R-:W-:-:S03]  /*5000*/  FADD.FTZ R26, R159, R26 ;  /* 0x0000001a9f1a7221 */ /* 0x000fc60000010000 */
[----:B------:R-:W-:Y:S01]  /*5010*/  HMMA.16816.F32 R76, R28, R38, R76 ;  /* 0x000000261c4c723c */ /* 0x000fe2000000184c */
[----:B------:R-:W-:Y:S01]  /*5020*/  FADD.FTZ R155, R155, R26 ;  /* 0x0000001a9b9b7221 */ /* 0x000fe20000010000 */
[----:B--2---:R-:W-:Y:S01]  /*5030*/  F2FP.F16.F32.PACK_AB R7, R24, R191 ;  /* 0x000000bf1807723e */ /* 0x004fe200000000ff */
[----:B------:R-:W1:Y:S02]  /*5040*/  LDSM.16.MT88.4 R36, [R0+0x7000] ;  /* 0x007000000024783b */ /* 0x000e640000004200 */
[----:B------:R-:W-:-:S03]  /*5050*/  FADD.FTZ R152, R152, R155 ;  /* 0x0000009b98987221 */ /* 0x000fc60000010000 */
[----:B------:R-:W-:Y:S01]  /*5060*/  HMMA.16816.F32 R12, R28, R14, R68 ;  /* 0x0000000e1c0c723c */ /* 0x000fe20000001844 */
[----:B------:R-:W-:-:S04]  /*5070*/  FADD.FTZ R151, R151, R152 ;  /* 0x0000009897977221 */ /* 0x000fc80000010000 */
[----:B------:R-:W-:-:S03]  /*5080*/  FADD.FTZ R148, R148, R151 ;  /* 0x0000009794947221 */ /* 0x000fc60000010000 */
[----:B---3--:R-:W-:Y:S08]  /*5090*/  HMMA.16816.F32 R68, R4, R72, R80 ;  /* 0x000000480444723c */ /* 0x008ff00000001850 */
[C---:B------:R-:W-:Y:S08]  /*50a0*/  HMMA.16816.F32 R64, R28.reuse, R20, R64 ;  /* 0x000000141c40723c */ /* 0x040ff00000001840 */
[----:B------:R-:W-:Y:S01]  /*50b0*/  HMMA.16816.F32 R60, R28, R22, R60 ;  /* 0x000000161c3c723c */ /* 0x000fe2000000183c */
[----:B------:R-:W2:Y:S07]  /*50c0*/  LDSM.16.MT88.4 R20, [R200+0xf800] ;  /* 0x00f80000c814783b */ /* 0x000eae0000004200 */
[C---:B------:R-:W-:Y:S08]  /*50d0*/  HMMA.16816.F32 R72, R4.reuse, R74, R76 ;  /* 0x0000004a0448723c */ /* 0x040ff0000000184c */
[C---:B------:R-:W-:Y:S08]  /*50e0*/  HMMA.16816.F32 R76, R4.reuse, R8, R16 ;  /* 0x00000008044c723c */ /* 0x040ff00000001810 */
[----:B------:R-:W-:Y:S01]  /*50f0*/  HMMA.16816.F32 R80, R4, R10, R12 ;  /* 0x0000000a0450723c */ /* 0x000fe2000000180c */
[----:B------:R-:W3:Y:S01]  /*5100*/  LDSM.16.MT88.4 R8, [R0+0x3800] ;  /* 0x003800000008783b */ /* 0x000ee20000004200 */
[----:B------:R-:W-:Y:S01]  /*5110*/  FADD.FTZ R13, R169, R148 ;  /* 0x00000094a90d7221 */ /* 0x000fe20000010000 */
[----:B------:R-:W-:-:S03]  /*5120*/  FADD.FTZ R15, R171, R150 ;  /* 0x00000096ab0f7221 */ /* 0x000fc60000010000 */
[----:B------:R-:W-:Y:S01]  /*5130*/  FADD.FTZ R13, R172, R13 ;  /* 0x0000000dac0d7221 */ /* 0x000fe20000010000 */
[----:B------:R-:W-:Y:S01]  /*5140*/  FADD.FTZ R15, R174, R15 ;  /* 0x0000000fae0f7221 */ /* 0x000fe20000010000 */
[----:B------:R-:W-:Y:S02]  /*5150*/  HMMA.16816.F32 R52, R28, R34, R52 ;  /* 0x000000221c34723c */ /* 0x000fe40000001834 */
[----:B------:R-:W-:Y:S01]  /*5160*/  FADD.FTZ R146, R146, R13 ;  /* 0x0000000d92927221 */ /* 0x000fe20000010000 */
[----:B------:R-:W-:-:S03]  /*5170*/  FADD.FTZ R12, R144, R15 ;  /* 0x0000000f900c7221 */ /* 0x000fc60000010000 */
[----:B------:R-:W-:Y:S01]  /*5180*/  FADD.FTZ R141, R141, R146 ;  /* 0x000000928d8d7221 */ /* 0x000fe20000010000 */
[----:B------:R-:W-:Y:S01]  /*5190*/  FADD.FTZ R12, R145, R12 ;  /* 0x0000000c910c7221 */ /* 0x000fe20000010000 */
[C---:B-1----:R-:W-:Y:S02]  /*51a0*/  HMMA.16816.F32 R112, R28.reuse, R36, R112 ;  /* 0x000000241c70723c */ /* 0x042fe40000001870 */
[----:B------:R-:W-:Y:S01]  /*51b0*/  FADD.FTZ R136, R136, R141 ;  /* 0x0000008d88887221 */ /* 0x000fe20000010000 */
[----:B------:R-:W-:Y:S02]  /*51c0*/  FADD.FTZ R139, R139, R12 ;  /* 0x0000000c8b8b7221 */ /* 0x000fe40000010000 */
[----:B------:R-:W-:Y:S01]  /*51d0*/  LDSM.16.MT88.4 R12, [R0+0x7800] ;  /* 0x00780000000c783b */ /* 0x000fe20000004200 */
[----:B------:R-:W-:Y:S01]  /*51e0*/  FADD.FTZ R137, R137, R136 ;  /* 0x0000008889897221 */ /* 0x000fe20000010000 */
        /* <DEDUP_REMOVED lines=12> */
[----:B--2---:R-:W-:Y:S03]  /*52b0*/  HMMA.16816.F32 R124, R4, R22, R84 ;  /* 0x00000016047c723c */ /* 0x004fe60000001854 */
[----:B------:R-:W-:-:S04]  /*52c0*/  FADD.FTZ R173, R173, R176 ;  /* 0x000000b0adad7221 */ /* 0x000fc80000010000 */
[----:B------:R-:W-:Y:S01]  /*52d0*/  FADD.FTZ R178, R178, R173 ;  /* 0x000000adb2b27221 */ /* 0x000fe20000010000 */
[C---:B---3--:R-:W-:Y:S01]  /*52e0*/  HMMA.16816.F32 R84, R4.reuse, R8, R64 ;  /* 0x000000080454723c */ /* 0x048fe20000001840 */
[----:B------:R-:W-:Y:S02]  /*52f0*/  FADD.FTZ R8, R142, R143 ;  /* 0x0000008f8e087221 */ /* 0x000fe40000010000 */
[----:B------:R-:W-:Y:S02]  /*5300*/  FADD.FTZ R181, R181, R178 ;  /* 0x000000b2b5b57221 */ /* 0x000fe40000010000 */
[----:B------:R-:W-:Y:S02]  /*5310*/  FADD.FTZ R8, R175, R8 ;  /* 0x00000008af087221 */ /* 0x000fe40000010000 */
[----:B------:R-:W-:Y:S01]  /*5320*/  FADD.FTZ R182, R182, R181 ;  /* 0x000000b5b6b67221 */ /* 0x000fe20000010000 */
[----:B------:R-:W-:Y:S01]  /*5330*/  HMMA.16816.F32 R128, R4, R20, R88 ;  /* 0x000000140480723c */ /* 0x000fe20000001858 */
[----:B------:R-:W-:-:S02]  /*5340*/  FADD.FTZ R177, R177, R8 ;  /* 0x00000008b1b17221 */ /* 0x000fc40000010000 */
[----:B------:R-:W-:Y:S02]  /*5350*/  FADD.FTZ R9, R183, R182 ;  /* 0x000000b6b7097221 */ /* 0x000fe40000010000 */
[----:B------:R-:W-:Y:S02]  /*5360*/  FADD.FTZ R180, R180, R177 ;  /* 0x000000b1b4b47221 */ /* 0x000fe40000010000 */
[----:B------:R-:W-:Y:S01]  /*5370*/  FADD.FTZ R9, R184, R9 ;  /* 0x00000009b8097221 */ /* 0x000fe20000010000 */
[----:B------:R-:W-:Y:S01]  /*5380*/  HMMA.16816.F32 R92, R4, R96, R56 ;  /* 0x00000060045c723c */ /* 0x000fe20000001838 */
        /* <DEDUP_REMOVED lines=19> */
[----:B------:R-:W-:Y:S01]  /*54c0*/  HMMA.16816.F32 R104, R4, R106, R44 ;  /* 0x0000006a0468723c */ /* 0x000fe2000000182c */
[----:B------:R-:W-:-:S04]  /*54d0*/  FADD.FTZ R191, R191, R192 ;  /* 0x000000c0bfbf7221 */ /* 0x000fc80000010000 */
[----:B------:R-:W-:-:S03]  /*54e0*/  FADD.FTZ R233, R24, R191 ;  /* 0x000000bf18e97221 */ /* 0x000fc60000010000 */
[C---:B------:R-:W-:Y:S08]  /*54f0*/  HMMA.16816.F32 R88, R4.reuse, R10, R60 ;  /* 0x0000000a0458723c */ /* 0x040ff0000000183c */
[C---:B------:R-:W-:Y:S08]  /*5500*/  HMMA.16816.F32 R96, R4.reuse, R98, R52 ;  /* 0x000000620460723c */ /* 0x040ff00000001834 */
        /* <DEDUP_REMOVED lines=8> */
[----:B------:R-:W-:Y:S01]  /*5590*/  VIADD R224, R200, 0xc040 ;  /* 0x0000c040c8e07836 */ /* 0x000fe20000000000 */
[----:B------:R-:W-:-:S11]  /*55a0*/  MOV R137, R134 ;  /* 0x0000008600897202 */ /* 0x000fd60000000f00 */
.L_x_4755:
        /* <DEDUP_REMOVED lines=78> */
.L_x_4750:
[----:B------:R-:W-:Y:S05]  /*5a90*/  BSYNC.RECONVERGENT B0 ;  /* 0x0000000000007941 */ /* 0x000fea0003800200 */
.L_x_4749:
        /* <DEDUP_REMOVED lines=11> */
[----:B------:R-:W-:Y:S02]  /*5b50*/  LOP3.LUT R37, R136, R38, R37, 0x1e, !PT ;  /* 0x0000002688257212 */ /* 0x000fe400078e1e25 */
[----:B------:R-:W-:Y:S02]  /*5b60*/  IADD3 R38, P0, PT, R225, R216, RZ ;  /* 0x000000d8e1267210 */ /* 0x000fe40007f1e0ff */
[----:B------:R-:W-:Y:S01]  /*5b70*/  LOP3.LUT R36, R37, R36, RZ, 0xfc, !PT ;  /* 0x0000002425247212 */ /* 0x000fe200078efcff */
[C---:B------:R-:W-:Y:S01]  /*5b80*/  IMAD.SHL.U32 R37, R199.reuse, 0x20, RZ ;  /* 0x00000020c7257824 */ /* 0x040fe200078e00ff */
[----:B------:R-:W-:Y:S01]  /*5b90*/  LOP3.LUT R134, R199, 0x8, RZ, 0xc0, !PT ;  /* 0x00000008c7867812 */ /* 0x000fe200078ec0ff */
[----:B------:R-:W-:Y:S01]  /*5ba0*/  IMAD.X R39, R226, 0x1, R217, P0 ;  /* 0x00000001e2277824 */ /* 0x000fe200000e06d9 */
[-C--:B------:R-:W-:Y:S02]  /*5bb0*/  IADD3 R48, P0, PT, R38, R206.reuse, RZ ;  /* 0x000000ce26307210 */ /* 0x080fe40007f1e0ff */
[----:B------:R-:W-:Y:S01]  /*5bc0*/  LOP3.LUT R132, R203, 0x8, RZ, 0xc0, !PT ;  /* 0x00000008cb847812 */ /* 0x000fe200078ec0ff */
[----:B-1----:R-:W-:Y:S01]  /*5bd0*/  ULEA UR6, UR6, UR7, 0x18 ;  /* 0x0000000706067291 */ /* 0x002fe2000f8ec0ff */
[----:B------:R-:W-:Y:S01]  /*5be0*/  LOP3.LUT R202, R37, 0x7c00, RZ, 0xc0, !PT ;  /* 0x00007c0025ca7812 */ /* 0x000fe200078ec0ff */
[----:B------:R-:W-:Y:S01]  /*5bf0*/  IMAD.X R49, R39, 0x1, R207, P0 ;  /* 0x0000000127317824 */ /* 0x000fe200000e06cf */
[-C--:B------:R-:W-:Y:S02]  /*5c00*/  IADD3 R46, P0, PT, R48, R206.reuse, RZ ;  /* 0x000000ce302e7210 */ /* 0x080fe40007f1e0ff */
[----:B------:R-:W-:Y:S01]  /*5c10*/  LOP3.LUT R135, R134, 0x1c0, R133, 0xf8, !PT ;  /* 0x000001c086877812 */ /* 0x000fe200078ef885 */
[----:B------:R-:W-:Y:S01]  /*5c20*/  IMAD.U32 R201, RZ, RZ, UR6 ;  /* 0x00000006ffc97e24 */ /* 0x000fe2000f8e00ff */
[----:B------:R-:W-:Y:S01]  /*5c30*/  LOP3.LUT R134, R133, 0x400, RZ, 0xc0, !PT ;  /* 0x0000040085867812 */ /* 0x000fe200078ec0ff */
[----:B------:R-:W-:Y:S01]  /*5c40*/  IMAD.X R47, R49, 0x1, R207, P0 ;  /* 0x00000001312f7824 */ /* 0x000fe200000e06cf */
[-C--:B------:R-:W-:Y:S01]  /*5c50*/  IADD3 R44, P0, PT, R46, R206.reuse, RZ ;  /* 0x000000ce2e2c7210 */ /* 0x080fe20007f1e0ff */
[----:B------:R-:W-:Y:S01]  /*5c60*/  IMAD R237, R36, 0x2, R201 ;  /* 0x0000000224ed7824 */ /* 0x000fe200078e02c9 */
[--C-:B------:R-:W-:Y:S02]  /*5c70*/  LOP3.LUT R132, R132, 0x1c0, R133.reuse, 0xf8, !PT ;  /* 0x000001c084847812 */ /* 0x100fe400078ef885 */
[----:B------:R-:W-:Y:S01]  /*5c80*/  LOP3.LUT R133, R202, 0x200, R133, 0xf8, !PT ;  /* 0x00000200ca857812 */ /* 0x000fe200078ef885 */
[--C-:B------:R-:W-:Y:S01]  /*5c90*/  IMAD.X R45, R47, 0x1, R207.reuse, P0 ;  /* 0x000000012f2d7824 */ /* 0x100fe200000e06cf */
[----:B------:R-:W-:Y:S01]  /*5ca0*/  @!PT LDS RZ, [RZ] ;  /* 0x00000000fffff984 */ /* 0x000fe20000000800 */
[----:B------:R-:W-:Y:S01]  /*5cb0*/  @!PT LDS RZ, [RZ] ;  /* 0x00000000fffff984 */ /* 0x000fe20000000800 */
[----:B------:R-:W-:Y:S01]  /*5cc0*/  @!PT LDS RZ, [RZ] ;  /* 0x00000000fffff984 */ /* 0x000fe20000000800 */
[----:B------:R-:W-:Y:S01]  /*5cd0*/  LDGSTS.E.BYPASS.LTC128B.128 [R237+0xc000], desc[UR4][R216.64] ;  /* 0x0c000000d8ed7fae */ /* 0x000fe2000b981a04 */
[----:B------:R-:W-:Y:S02]  /*5ce0*/  IADD3 R42, P0, PT, R44, R206, RZ ;  /* 0x000000ce2c2a7210 */ /* 0x000fe40007f1e0ff */
[----:B------:R-:W-:Y:S02]  /*5cf0*/  LOP3.LUT R135, R135, R136, RZ, 0x3c, !PT ;  /* 0x0000008887877212 */ /* 0x000fe400078e3cff */
[----:B------:R-:W-:Y:S01]  /*5d00*/  LDGSTS.E.BYPASS.LTC128B.128 [R237+0x10000], desc[UR4][R216.64+0x80] ;  /* 0x10000080d8ed7fae */ /* 0x000fe2000b981a04 */
[----:B------:R-:W-:Y:S01]  /*5d10*/  LOP3.LUT R132, R133, R132, R136, 0xf6, !PT ;  /* 0x0000008485847212 */ /* 0x000fe200078ef688 */
[----:B------:R-:W-:Y:S01]  /*5d20*/  IMAD.X R43, R45, 0x1, R207, P0 ;  /* 0x000000012d2b7824 */ /* 0x000fe200000e06cf */
[----:B------:R-:W-:Y:S02]  /*5d30*/  IADD3 R40, P0, PT, R42, R206, RZ ;  /* 0x000000ce2a287210 */ /* 0x000fe40007f1e0ff */
[----:B------:R-:W-:Y:S01]  /*5d40*/  LDGSTS.E.BYPASS.LTC128B.128 [R237+0xc800], desc[UR4][R38.64] ;  /* 0x0c80000026ed7fae */ /* 0x000fe2000b981a04 */
[----:B------:R-:W-:Y:S01]  /*5d50*/  IMAD R134, R135, 0x2, R134 ;  /* 0x0000000287867824 */ /* 0x000fe200078e0286 */
[----:B------:R-:W-:Y:S01]  /*5d60*/  ISETP.GT.AND P2, PT, R221, R212, PT ;  /* 0x000000d4dd00720c */ /* 0x000fe20003f44270 */
[----:B------:R-:W-:Y:S02]  /*5d70*/  IMAD R188, R132, 0x2, R201 ;  /* 0x0000000284bc7824 */ /* 0x000fe400078e02c9 */
[----:B------:R-:W-:Y:S01]  /*5d80*/  LDGSTS.E.BYPASS.LTC128B.128 [R237+0x10800], desc[UR4][R38.64+0x80] ;  /* 0x1080008026ed7fae */ /* 0x000fe2000b981a04 */
[--C-:B------:R-:W-:Y:S01]  /*5d90*/  IMAD.X R41, R43, 0x1, R207.reuse, P0 ;  /* 0x000000012b297824 */ /* 0x100fe200000e06cf */
[----:B------:R-:W-:Y:S01]  /*5da0*/  IADD3 R36, P0, PT, R40, R206, RZ ;  /* 0x000000ce28247210 */ /* 0x000fe20007f1e0ff */
[----:B------:R-:W-:Y:S02]  /*5db0*/  IMAD.IADD R186, R201, 0x1, R134 ;  /* 0x00000001c9ba7824 */ /* 0x000fe400078e0286 */
[----:B------:R-:W-:Y:S02]  /*5dc0*/  LDGSTS.E.BYPASS.LTC128B.128 [R237+0xd000], desc[UR4][R48.64] ;  /* 0x0d00000030ed7fae */ /* 0x000fe4000b981a04 */
[----:B------:R-:W-:Y:S03]  /*5dd0*/  IMAD.X R37, R41, 0x1, R207, P0 ;  /* 0x0000000129257824 */ /* 0x000fe600000e06cf */
[----:B------:R-:W-:Y:S01]  /*5de0*/  LDGSTS.E.BYPASS.LTC128B.128 [R237+0x11000], desc[UR4][R48.64+0x80] ;  /* 0x1100008030ed7fae */ /* 0x000fe2000b981a04 */
[C---:B------:R-:W-:Y:S04]  /*5df0*/  LOP3.LUT P0, RZ, R199.reuse, 0x2, RZ, 0xc0, !PT ;  /* 0x00000002c7ff7812 */ /* 0x040fe8000780c0ff */
[----:B------:R-:W-:Y:S01]  /*5e00*/  LDGSTS.E.BYPASS.LTC128B.128 [R237+0xd800], desc[UR4][R46.64] ;  /* 0x0d8000002eed7fae */ /* 0x000fe2000b981a04 */
[----:B------:R-:W-:Y:S02]  /*5e10*/  SEL R205, R198, 0xffffffe0, !P0 ;  /* 0xffffffe0c6cd7807 */ /* 0x000fe40004000000 */
[----:B------:R-:W-:Y:S02]  /*5e20*/  LOP3.LUT P0, RZ, R199, 0x4, RZ, 0xc0, !PT ;  /* 0x00000004c7ff7812 */ /* 0x000fe4000780c0ff */
[----:B------:R-:W-:Y:S01]  /*5e30*/  LDGSTS.E.BYPASS.LTC128B.128 [R237+0x11800], desc[UR4][R46.64+0x80] ;  /* 0x118000802eed7fae */ /* 0x000fe2000b981a04 */
[--C-:B------:R-:W-:Y:S01]  /*5e40*/  IMAD.IADD R185, R188, 0x1, R205.reuse ;  /* 0x00000001bcb97824 */ /* 0x100fe200078e02cd */
[----:B------:R-:W-:Y:S03]  /*5e50*/  SEL R139, R197, 0xffffffc0, !P0 ;  /* 0xffffffc0c58b7807 */ /* 0x000fe60004000000 */
[----:B------:R-:W-:Y:S01]  /*5e60*/  LDGSTS.E.BYPASS.LTC128B.128 [R237+0xe000], desc[UR4][R44.64] ;  /* 0x0e0000002ced7fae */ /* 0x000fe2000b981a04 */
[----:B------:R-:W-:Y:S04]  /*5e70*/  IMAD.IADD R138, R186, 0x1, R205 ;  /* 0x00000001ba8a7824 */ /* 0x000fe800078e02cd */
[----:B------:R-:W-:Y:S01]  /*5e80*/  LDGSTS.E.BYPASS.LTC128B.128 [R237+0x12000], desc[UR4][R44.64+0x80] ;  /* 0x120000802ced7fae */ /* 0x000fe2000b981a04 */
[--C-:B------:R-:W-:Y:S02]  /*5e90*/  IMAD.IADD R184, R188, 0x1, R139.reuse ;  /* 0x00000001bcb87824 */ /* 0x100fe400078e028b */
[----:B------:R-:W-:Y:S02]  /*5ea0*/  IMAD.IADD R136, R186, 0x1, R139 ;  /* 0x00000001ba887824 */ /* 0x000fe400078e028b */
[----:B------:R-:W-:Y:S01]  /*5eb0*/  LDGSTS.E.BYPASS.LTC128B.128 [R237+0xe800], desc[UR4][R42.64] ;  /* 0x0e8000002aed7fae */ /* 0x000fe2000b981a04 */
[C---:B------:R-:W-:Y:S02]  /*5ec0*/  IMAD.IADD R204, R205.reuse, 0x1, R184 ;  /* 0x00000001cdcc7824 */ /* 0x040fe400078e02b8 */
[----:B------:R-:W-:Y:S02]  /*5ed0*/  IMAD.IADD R139, R205, 0x1, R136 ;  /* 0x00000001cd8b7824 */ /* 0x000fe400078e0288 */
[----:B------:R-:W-:Y:S05]  /*5ee0*/  LDGSTS.E.BYPASS.LTC128B.128 [R237+0x12800], desc[UR4][R42.64+0x80] ;  /* 0x128000802aed7fae */ /* 0x000fea000b981a04 */
[----:B------:R-:W-:Y:S05]  /*5ef0*/  LDGSTS.E.BYPASS.LTC128B.128 [R237+0xf000], desc[UR4][R40.64] ;  /* 0x0f00000028ed7fae */ /* 0x000fea000b981a04 */
[----:B------:R-:W-:Y:S05]  /*5f00*/  LDGSTS.E.BYPASS.LTC128B.128 [R237+0x13000], desc[UR4][R40.64+0x80] ;  /* 0x1300008028ed7fae */ /* 0x000fea000b981a04 */
[----:B------:R-:W-:Y:S05]  /*5f10*/  LDGSTS.E.BYPASS.LTC128B.128 [R237+0xf800], desc[UR4][R36.64] ;  /* 0x0f80000024ed7fae */ /* 0x000fea000b981a04 */
[----:B------:R1:W-:Y:S05]  /*5f20*/  LDGSTS.E.BYPASS.LTC128B.128 [R237+0x13800], desc[UR4][R36.64+0x80] ;  /* 0x1380008024ed7fae */ /* 0x0003ea000b981a04 */
        /* <DEDUP_REMOVED lines=18> */
[----:B------:R-:W-:Y:S05]  /*6050*/  LDSM.16.M88.4 R144, [R138+0x6000] ;  /* 0x006000008a90783b */ /* 0x000fea0000000200 */
[----:B------:R-:W-:Y:S02]  /*6060*/  LDSM.16.M88.4 R192, [R139+0xb000] ;  /* 0x00b000008bc0783b */ /* 0x000fe40000000200 */
        /* <DEDUP_REMOVED lines=261> */
.L_x_4754:
[----:B------:R-:W-:Y:S05]  /*70c0*/  BSYNC.RECONVERGENT B0 ;  /* 0x0000000000007941 */ /* 0x000fea0003800200 */
.L_x_4753:
[----:B------:R-:W-:Y:S01]  /*70d0*/  IMAD.MOV.U32 R215, RZ, RZ, R213 ;  /* 0x000000ffffd77224 */ /* 0x000fe200078e00d5 */
[C---:B------:R-:W-:Y:S04]  /*70e0*/  LEA R146, P2, R210.reuse, R214, 0x1 ;  /* 0x000000d6d2927211 */ /* 0x040fe800078408ff */
[----:B------:R-:W-:Y:S01]  /*70f0*/  @!PT LDS RZ, [RZ] ;  /* 0x00000000fffff984 */ /* 0x000fe20000000800 */
[----:B------:R-:W-:Y:S01]  /*7100*/  @!PT LDS RZ, [RZ] ;  /* 0x00000000fffff984 */ /* 0x000fe20000000800 */
[----:B------:R-:W-:Y:S01]  /*7110*/  @!PT LDS RZ, [RZ] ;  /* 0x00000000fffff984 */ /* 0x000fe20000000800 */
[----:B------:R1:W-:Y:S01]  /*7120*/  LDGSTS.E.BYPASS.LTC128B.128 [R237+0x4000], desc[UR4][R214.64] ;  /* 0x04000000d6ed7fae */ /* 0x0003e2000b981a04 */
[----:B------:R-:W-:Y:S02]  /*7130*/  LEA.HI.X R147, R210, R213, R211, 0x1, P2 ;  /* 0x000000d5d2937211 */ /* 0x000fe400010f0cd3 */
        /* <DEDUP_REMOVED lines=19> */
[----:B------:R-:W-:Y:S03]  /*7270*/  IADD3 R132, P2, PT, R134, R208, RZ ;  /* 0x000000d086847210 */ /* 0x000fe60007f5e0ff */
[----:B------:R1:W-:Y:S02]  /*7280*/  LDGSTS.E.BYPASS.LTC128B.128 [R237+0x6800], desc[UR4][R138.64] ;  /* 0x068000008aed7fae */ /* 0x0003e4000b981a04 */
[----:B------:R-:W-:Y:S02]  /*7290*/  IMAD.X R133, R135, 0x1, R209, P2 ;  /* 0x0000000187857824 */ /* 0x000fe400010e06d1 */
[----:B------:R1:W-:Y:S04]  /*72a0*/  LDGSTS.E.BYPASS.LTC128B.128 [R237+0xa800], desc[UR4][R138.64+0x80] ;  /* 0x0a8000808aed7fae */ /* 0x0003e8000b981a04 */
[----:B------:R1:W-:Y:S04]  /*72b0*/  LDGSTS.E.BYPASS.LTC128B.128 [R237+0x7000], desc[UR4][R134.64] ;  /* 0x0700000086ed7fae */ /* 0x0003e8000b981a04 */
[----:B------:R1:W-:Y:S04]  /*72c0*/  LDGSTS.E.BYPASS.LTC128B.128 [R237+0xb000], desc[UR4][R134.64+0x80] ;  /* 0x0b00008086ed7fae */ /* 0x0003e8000b981a04 */
[----:B------:R1:W-:Y:S04]  /*72d0*/  LDGSTS.E.BYPASS.LTC128B.128 [R237+0x7800], desc[UR4][R132.64] ;  /* 0x0780000084ed7fae */ /* 0x0003e8000b981a04 */
[----:B------:R1:W-:Y:S04]  /*72e0*/  LDGSTS.E.BYPASS.LTC128B.128 [R237+0xb800], desc[UR4][R132.64+0x80] ;  /* 0x0b80008084ed7fae */ /* 0x0003e8000b981a04 */
[----:B------:R-:W0:Y:S02]  /*72f0*/  LDGDEPBAR ;  /* 0x00000000000079af */ /* 0x000e240000000000 */
.L_x_4752:
[----:B------:R-:W-:Y:S05]  /*7300*/  BSYNC.RECONVERGENT B1 ;  /* 0x0000000000017941 */ /* 0x000fea0003800200 */
.L_x_4751:
        /* <DEDUP_REMOVED lines=33> */
[----:B------:R-:W-:Y:S01]  /*7520*/  IADD3 R149, PT, PT, R200, R205, RZ ;  /* 0x000000cdc8957210 */ /* 0x000fe20007ffe0ff */
[----:B------:R-:W1:Y:S01]  /*7530*/  SHFL.BFLY PT, R132, R139, 0x2, 0x1f ;  /* 0x0c401f008b847f89 */ /* 0x000e6200000e0000 */
[----:B------:R-:W-:Y:S02]  /*7540*/  MOV R148, R224 ;  /* 0x000000e000947202 */ /* 0x000fe40000000f00 */
[----:B------:R-:W-:Y:S05]  /*7550*/  IADD3 R227, PT, PT, R227, -0x80, RZ ;  /* 0xffffff80e3e37810 */ /* 0x000fea0007ffe0ff */
[----:B------:R-:W3:Y:S01]  /*7560*/  SHFL.BFLY PT, R134, R143, 0x2, 0x1f ;  /* 0x0c401f008f867f89 */ /* 0x000ee200000e0000 */
[----:B-1----:R-:W-:Y:S02]  /*7570*/  FMNMX.FTZ R136, R139, R132, !PT ;  /* 0x000000848b887209 */ /* 0x002fe40007810000 */
[----:B---3--:R-:W-:Y:S05]  /*7580*/  FMNMX.FTZ R141, R143, R134, !PT ;  /* 0x000000868f8d7209 */ /* 0x008fea0007810000 */
        /* <DEDUP_REMOVED lines=504> */
.L_x_4748:
        /* <DEDUP_REMOVED lines=11> */
.L_x_4763:
[----:B------:R-:W2:Y:S01]  /*95c0*/  MUFU.RCP R9, R5 ;  /* 0x0000000500097308 */ /* 0x000ea20000001000 */
[----:B----4-:R-:W-:Y:S01]  /*95d0*/  FADD.FTZ R4, R8, R11 ;  /* 0x0000000b08047221 */ /* 0x010fe20000010000 */
[----:B------:R-:W-:Y:S01]  /*95e0*/  SHF.L.U32 R6, R199, 0x4, RZ ;  /* 0x00000004c7067819 */ /* 0x000fe200000006ff */
[----:B------:R-:W-:Y:S01]  /*95f0*/  BAR.SYNC.DEFER_BLOCKING 0x0 ;  /* 0x0000000000007b1d */ /* 0x000fe20000010000 */
[----:B------:R-:W-:Y:S02]  /*9600*/  FSETP.NE.FTZ.AND P1, PT, R5, RZ, PT ;  /* 0x000000ff0500720b */ /* 0x000fe40003f35000 */
[----:B------:R-:W-:Y:S02]  /*9610*/  SHF.L.U32 R13, R199, 0x1, RZ ;  /* 0x00000001c70d7819 */ /* 0x000fe400000006ff */
[----:B---3--:R-:W-:Y:S01]  /*9620*/  LOP3.LUT R8, R6, 0x1c0, RZ, 0xc0, !PT ;  /* 0x000001c006087812 */ /* 0x008fe200078ec0ff */
[----:B------:R-:W3:Y:S01]  /*9630*/  MUFU.RCP R7, R4 ;  /* 0x0000000400077308 */ /* 0x000ee20000001000 */
[----:B------:R-:W-:-:S02]  /*9640*/  FSETP.NE.FTZ.AND P0, PT, R4, RZ, PT ;  /* 0x000000ff0400720b */ /* 0x000fc40003f15000 */
        /* <DEDUP_REMOVED lines=38> */
[----:B------:R-:W-:-:S02]  /*98b0*/  LEA R9, R8, R201, 0x2 ;  /* 0x000000c908097211 */ /* 0x000fc400078e10ff */
[----:B---3--:R-:W-:Y:S02]  /*98c0*/  FSEL R7, R7, 1, P0 ;  /* 0x3f80000007077808 */ /* 0x008fe40000000000 */
[----:B------:R-:W-:Y:S01]  /*98d0*/  SEL R8, R197, 0xffffffc0, !P3 ;  /* 0xffffffc0c5087807 */ /* 0x000fe20005800000 */
[----:B------:R-:W-:Y:S01]  /*98e0*/  STS.64 [R9], R128 ;  /* 0x0000008009007388 */ /* 0x000fe20000000a00 */
        /* <DEDUP_REMOVED lines=36> */
[----:B------:R-:W-:Y:S01]  /*9b30*/  STS.64 [R9+0x800], R130 ;  /* 0x0008008209007388 */ /* 0x000fe20000000a00 */
[----:B------:R-:W-:-:S02]  /*9b40*/  IADD3 R10, PT, PT, R198, R11, RZ ;  /* 0x0000000bc60a7210 */ /* 0x000fc40007ffe0ff */
        /* <DEDUP_REMOVED lines=33> */
[----:B------:R-:W4:Y:S04]  /*9d60*/  LD.E.64 R16, desc[UR4][R2.64+0xb0] ;  /* 0x0000b00402107980 */ /* 0x000f28000c101b00 */
[----:B--2---:R-:W2:Y:S04]  /*9d70*/  LD.E R7, desc[UR4][R2.64+0x60] ;  /* 0x0000600402077980 */ /* 0x004ea8000c101900 */
[----:B------:R-:W2:Y:S04]  /*9d80*/  LD.E R68, desc[UR4][R2.64+0xcc] ;  /* 0x0000cc0402447980 */ /* 0x000ea8000c101900 */
[----:B------:R-:W2:Y:S04]  /*9d90*/  LD.E.64 R70, desc[UR4][R2.64+0x78] ;  /* 0x0000780402467980 */ /* 0x000ea8000c101b00 */
[----:B------:R1:W5:Y:S01]  /*9da0*/  LD.E.64 R72, desc[UR4][R2.64+0xa8] ;  /* 0x0000a80402487980 */ /* 0x000362000c101b00 */
[----:B------:R-:W-:Y:S01]  /*9db0*/  SHF.L.U32 R69, R199, 0x2, RZ ;  /* 0x00000002c7457819 */ /* 0x000fe200000006ff */
[----:B------:R-:W1:Y:S01]  /*9dc0*/  @P1 MUFU.LG2 R74, R5 ;  /* 0x00000005004a1308 */ /* 0x000e620000000c00 */
[----:B------:R-:W-:Y:S01]  /*9dd0*/  LOP3.LUT R6, R6, 0x10, RZ, 0xc0, !PT ;  /* 0x0000001006067812 */ /* 0x000fe200078ec0ff */
[----:B------:R-:W-:Y:S01]  /*9de0*/  BSSY.RECONVERGENT B0, `(.L_x_4757) ;  /* 0x0000037000007945 */ /* 0x000fe20003800200 */
[----:B---3--:R-:W-:-:S02]  /*9df0*/  LOP3.LUT R8, R69, 0x1f8, RZ, 0xc0, !PT ;  /* 0x000001f845087812 */ /* 0x008fc400078ec0ff */
[----:B------:R-:W-:Y:S02]  /*9e00*/  SHF.L.U32 R219, R219, 0x6, RZ ;  /* 0x00000006dbdb7819 */ /* 0x000fe400000006ff */
[----:B------:R-:W-:Y:S02]  /*9e10*/  LOP3.LUT R9, R8, 0x38, R203, 0x78, !PT ;  /* 0x0000003808097812 */ /* 0x000fe400078e78cb */
[----:B------:R-:W-:Y:S02]  /*9e20*/  LOP3.LUT R196, R196, 0x1f80, RZ, 0xc0, !PT ;  /* 0x00001f80c4c47812 */ /* 0x000fe400078ec0ff */
[----:B------:R-:W-:Y:S02]  /*9e30*/  LEA R6, R9, R6, 0x2 ;  /* 0x0000000609067211 */ /* 0x000fe400078e10ff */
[----:B------:R-:W-:Y:S02]  /*9e40*/  LOP3.LUT P3, RZ, R199, 0x3, RZ, 0xc0, !PT ;  /* 0x00000003c7ff7812 */ /* 0x000fe4000786c0ff */
[----:B------:R-:W-:Y:S01]  /*9e50*/  IADD3 R201, PT, PT, R201, R6, RZ ;  /* 0x00000006c9c97210 */ /* 0x000fe20007ffe0ff */
[----:B------:R-:W-:Y:S01]  /*9e60*/  BAR.SYNC.DEFER_BLOCKING 0x0 ;  /* 0x0000000000007b1d */ /* 0x000fe20000010000 */
[----:B------:R-:W-:Y:S01]  /*9e70*/  LOP3.LUT R69, R196, 0x3c, R69, 0xf8, !PT ;  /* 0x0000003cc4457812 */ /* 0x000fe200078ef845 */
[----:B-1----:R-:W-:Y:S01]  /*9e80*/  @P1 FMUL.FTZ R79, R74, 0.69314718246459960938 ;  /* 0x3f3172184a4f1820 */ /* 0x002fe20000410000 */
[----:B------:R-:W-:-:S02]  /*9e90*/  LOP3.LUT R203, R203, 0x30, RZ, 0xc0, !PT ;  /* 0x00000030cbcb7812 */ /* 0x000fc400078ec0ff */
[----:B------:R-:W-:Y:S01]  /*9ea0*/  SHF.R.U32.HI R76, RZ, 0x2, R199 ;  /* 0x00000002ff4c7819 */ /* 0x000fe200000116c7 */
[----:B------:R-:W1:Y:S01]  /*9eb0*/  @P0 MUFU.LG2 R2, R4 ;  /* 0x0000000400020308 */ /* 0x000e620000000c00 */
[----:B------:R-:W-:Y:S01]  /*9ec0*/  MOV R77, 0xff800000 ;  /* 0xff800000004d7802 */ /* 0x000fe20000000f00 */
[----:B-----5:R-:W-:Y:S01]  /*9ed0*/  @P1 FFMA.FTZ R77, R0, R134, R79 ;  /* 0x00000086004d1223 */ /* 0x020fe2000001004f */
[----:B------:R-:W-:Y:S02]  /*9ee0*/  MOV R75, 0xff800000 ;  /* 0xff800000004b7802 */ /* 0x000fe40000000f00 */
[----:B------:R-:W-:Y:S01]  /*9ef0*/  LOP3.LUT R76, R203, 0x7, R76, 0xf8, !PT ;  /* 0x00000007cb4c7812 */ /* 0x000fe200078ef84c */
[----:B------:R3:W2:Y:S01]  /*9f00*/  LDS.128 R64, [R201] ;  /* 0x00000000c9407984 */ /* 0x0006a20000000c00 */
[----:B-1----:R-:W-:-:S03]  /*9f10*/  @P0 FMUL.FTZ R2, R2, 0.69314718246459960938 ;  /* 0x3f31721802020820 */ /* 0x002fc60000410000 */
[----:B------:R3:W1:Y:S01]  /*9f20*/  LDS.128 R32, [R201+0x4000] ;  /* 0x00400000c9207984 */ /* 0x0006620000000c00 */
[----:B------:R-:W-:-:S03]  /*9f30*/  @P0 FFMA.FTZ R75, R0, R133, R2 ;  /* 0x00000085004b0223 */ /* 0x000fc60000010002 */
        /* <DEDUP_REMOVED lines=12> */
[----:B----4-:R-:W-:-:S04]  /*a000*/  IMAD R16, R16, UR8, R223 ;  /* 0x0000000810107c24 */ /* 0x010fc8000f8e02df */
[----:B--2---:R-:W-:Y:S02]  /*a010*/  IMAD R16, R16, R7, R222 ;  /* 0x0000000710107224 */ /* 0x004fe400078e02de */
[----:B------:R3:W2:Y:S02]  /*a020*/  LDS.128 R4, [R201+0x7800] ;  /* 0x00780000c9047984 */ /* 0x0006a40000000c00 */
[----:B------:R-:W-:Y:S02]  /*a030*/  IMAD R3, R17, R16, R219 ;  /* 0x0000001011037224 */ /* 0x000fe400078e02db */
[----:B------:R3:W4:Y:S02]  /*a040*/  LDS.128 R16, [R201+0x6000] ;  /* 0x00600000c9107984 */ /* 0x0007240000000c00 */
[----:B------:R-:W-:-:S05]  /*a050*/  IMAD R68, R3, R68, RZ ;  /* 0x0000004403447224 */ /* 0x000fca00078e02ff */
[----:B------:R-:W-:-:S04]  /*a060*/  IADD3 R69, P2, PT, R69, R68, RZ ;  /* 0x0000004445457210 */ /* 0x000fc80007f5e0ff */
[----:B------:R-:W-:Y:S02]  /*a070*/  LEA.HI.X.SX32 R68, R68, RZ, 0x1, P2 ;  /* 0x000000ff44447211 */ /* 0x000fe400010f0eff */
[----:B------:R-:W-:-:S04]  /*a080*/  LEA R70, P2, R69, R70, 0x2 ;  /* 0x0000004645467211 */ /* 0x000fc800078410ff */
[----:B------:R-:W-:Y:S01]  /*a090*/  LEA.HI.X R71, R69, R71, R68, 0x2, P2 ;  /* 0x0000004745477211 */ /* 0x000fe200010f1444 */
[----:B-1----:R-:W-:Y:S08]  /*a0a0*/  @P3 BRA `(.L_x_4758) ;  /* 0x0000000000283947 */ /* 0x002ff00003800000 */
[----:B------:R-:W-:Y:S01]  /*a0b0*/  IMAD.IADD R219, R220, 0x1, -R219 ;  /* 0x00000001dcdb7824 */ /* 0x000fe200078e0adb */
[----:B------:R-:W-:Y:S01]  /*a0c0*/  IADD3 R69, P0, PT, R3, R76, RZ ;  /* 0x0000004c03457210 */ /* 0x000fe20007f1e0ff */
[----:B------:R-:W-:-:S03]  /*a0d0*/  VIADD R0, R76, 0x8 ;  /* 0x000000084c007836 */ /* 0x000fc60000000000 */
[-C--:B------:R-:W-:Y:S02]  /*a0e0*/  ISETP.GE.AND P2, PT, R76, R219.reuse, PT ;  /* 0x000000db4c00720c */ /* 0x080fe40003f46270 */
[----:B------:R-:W-:Y:S02]  /*a0f0*/  ISETP.GE.AND P1, PT, R0, R219, PT ;  /* 0x000000db0000720c */ /* 0x000fe40003f26270 */
[----:B------:R-:W-:Y:S02]  /*a100*/  LEA.HI.X.SX32 R3, R3, RZ, 0x1, P0 ;  /* 0x000000ff03037211 */ /* 0x000fe400000f0eff */
[----:B------:R-:W-:-:S04]  /*a110*/  LEA R2, P0, R69, R72, 0x2 ;  /* 0x0000004845027211 */ /* 0x000fc800078010ff */
[----:B------:R-:W-:-:S05]  /*a120*/  LEA.HI.X R3, R69, R73, R3, 0x2, P0 ;  /* 0x0000004945037211 */ /* 0x000fca00000f1403 */
[----:B------:R1:W-:Y:S04]  /*a130*/  @!P2 ST.E desc[UR4][R2.64], R77 ;  /* 0x0000004d0200a985 */ /* 0x0003e8000c101904 */
[----:B------:R1:W-:Y:S02]  /*a140*/  @!P1 ST.E desc[UR4][R2.64+0x20], R75 ;  /* 0x0000204b02009985 */ /* 0x0003e4000c101904 */
.L_x_4758:
[----:B------:R-:W-:Y:S05]  /*a150*/  BSYNC.RECONVERGENT B0 ;  /* 0x0000000000007941 */ /* 0x000fea0003800200 */
.L_x_4757:
[----:B------:R-:W-:Y:S01]  /*a160*/  MOV R219, 0x0 ;  /* 0x0000000000db7802 */ /* 0x000fe20000000f00 */
[----:B------:R-:W-:Y:S04]  /*a170*/  ST.E.128 desc[UR4][R70.64], R64 ;  /* 0x0000004046007985 */ /* 0x000fe8000c101d04 */
        /* <DEDUP_REMOVED lines=8> */
[----:B----4-:R-:W-:Y:S04]  /*a200*/  ST.E.128 desc[UR4][R70.64+0x4100], R16 ;  /* 0x0041001046007985 */ /* 0x010fe8000c101d04 */
[----:B------:R-:W-:Y:S04]  /*a210*/  ST.E.128 desc[UR4][R70.64+0x5000], R44 ;  /* 0x0050002c46007985 */ /* 0x000fe8000c101d04 */
[----:B------:R-:W-:Y:S04]  /*a220*/  ST.E.128 desc[UR4][R70.64+0x5100], R12 ;  /* 0x0051000c46007985 */ /* 0x000fe8000c101d04 */
[----:B------:R-:W-:Y:S04]  /*a230*/  ST.E.128 desc[UR4][R70.64+0x6000], R40 ;  /* 0x0060002846007985 */ /* 0x000fe8000c101d04 */
[----:B------:R-:W-:Y:S04]  /*a240*/  ST.E.128 desc[UR4][R70.64+0x6100], R8 ;  /* 0x0061000846007985 */ /* 0x000fe8000c101d04 */
[----:B------:R-:W-:Y:S04]  /*a250*/  ST.E.128 desc[UR4][R70.64+0x7000], R36 ;  /* 0x0070002446007985 */ /* 0x000fe8000c101d04 */
[----:B--2---:R1:W-:Y:S02]  /*a260*/  ST.E.128 desc[UR4][R70.64+0x7100], R4 ;  /* 0x0071000446007985 */ /* 0x0043e4000c101d04 */
[----:B-1-3--:R-:W-:Y:S05]  /*a270*/  RET.REL.NODEC R218 `(_ZN5flash24flash_fwd_splitkv_kernelI23Flash_fwd_kernel_traitsILi128ELi64ELi128ELi4ELb0ELb0EN7cutlass6half_tE19Flash_kernel_traitsILi128ELi64ELi128ELi4ES3_EELb0ELb0ELb0ELb1ELb1ELb0ELb1ELb0EEEvNS_16Flash_fwd_paramsE) ;  /* 0xffffff5cda607950 */ /* 0x00afea0003c3ffff */
.L_x_4756:
[----:B------:R-:W-:Y:S01]  /*a280*/  MOV R7, 0x2 ;  /* 0x0000000200077802 */ /* 0x000fe20000000f00 */
[----:B------:R-:W-:Y:S01]  /*a290*/  IMAD.MOV.U32 R6, RZ, RZ, -0x1 ;  /* 0xffffffffff067424 */ /* 0x000fe200078e00ff */
[----:B------:R-:W-:-:S07]  /*a2a0*/  MOV R4, 0x1f ;  /* 0x0000001f00047802 */ /* 0x000fce0000000f00 */
[----:B-1---5:R-:W-:Y:S05]  /*a2b0*/  WARPSYNC.COLLECTIVE R6, `(.L_x_4759) ;  /* 0x0000000006087348 */ /* 0x022fea0003c00000 */
[----:B------:R2:W3:Y:S02]  /*a2c0*/  SHFL.BFLY P0, R9, R235, R7, R4 ;  /* 0x0c000007eb097389 */ /* 0x0004e40000000004 */
[----:B-123-5:R-:W-:Y:S05]  /*a2d0*/  ENDCOLLECTIVE ;  /* 0x000000000000791b */ /* 0x02efea0003800000 */
.L_x_4759:
[----:B------:R-:W-:Y:S02]  /*a2e0*/  MOV R10, R9 ;  /* 0x00000009000a7202 */ /* 0x000fe40000000f00 */
[----:B------:R-:W-:-:S03]  /*a2f0*/  MOV R7, 0x1 ;  /* 0x0000000100077802 */ /* 0x000fc60000000f00 */
[----:B------:R-:W-:-:S04]  /*a300*/  FADD.FTZ R10, R10, R235 ;  /* 0x000000eb0a0a7221 */ /* 0x000fc80000010000 */
[----:B------:R-:W-:-:S07]  /*a310*/  IMAD.MOV.U32 R235, RZ, RZ, R10 ;  /* 0x000000ffffeb7224 */ /* 0x000fce00078e000a */
[----:B------:R-:W-:Y:S05]  /*a320*/  WARPSYNC.COLLECTIVE R6, `(.L_x_4760) ;  /* 0x0000000006087348 */ /* 0x000fea0003c00000 */
[----:B------:R1:W2:Y:S02]  /*a330*/  SHFL.BFLY P0, R9, R235, R7, R4 ;  /* 0x0c000007eb097389 */ /* 0x0002a40000000004 */
[----:B-12---:R-:W-:Y:S05]  /*a340*/  ENDCOLLECTIVE ;  /* 0x000000000000791b */ /* 0x006fea0003800000 */
.L_x_4760:
[----:B------:R-:W-:Y:S01]  /*a350*/  MOV R235, R233 ;  /* 0x000000e900eb7202 */ /* 0x000fe20000000f00 */
[----:B------:R-:W-:Y:S01]  /*a360*/  IMAD.MOV.U32 R5, RZ, RZ, R9 ;  /* 0x000000ffff057224 */ /* 0x000fe200078e0009 */
[----:B------:R-:W-:-:S03]  /*a370*/  MOV R7, 0x2 ;  /* 0x0000000200077802 */ /* 0x000fc60000000f00 */
[----:B------:R-:W-:-:S07]  /*a380*/  FADD.FTZ R5, R10, R5 ;  /* 0x000000050a057221 */ /* 0x000fce0000010000 */
[----:B------:R-:W-:Y:S05]  /*a390*/  WARPSYNC.COLLECTIVE R6, `(.L_x_4761) ;  /* 0x0000000006087348 */ /* 0x000fea0003c00000 */
[----:B------:R1:W2:Y:S02]  /*a3a0*/  SHFL.BFLY P0, R9, R235, R7, R4 ;  /* 0x0c000007eb097389 */ /* 0x0002a40000000004 */
[----:B-12---:R-:W-:Y:S05]  /*a3b0*/  ENDCOLLECTIVE ;  /* 0x000000000000791b */ /* 0x006fea0003800000 */
.L_x_4761:
[----:B------:R-:W-:Y:S01]  /*a3c0*/  FADD.FTZ R8, R9, R233 ;  /* 0x000000e909087221 */ /* 0x000fe20000010000 */
[----:B------:R-:W-:-:S03]  /*a3d0*/  MOV R7, 0x1 ;  /* 0x0000000100077802 */ /* 0x000fc60000000f00 */
[----:B------:R-:W-:-:S07]  /*a3e0*/  IMAD.MOV.U32 R235, RZ, RZ, R8 ;  /* 0x000000ffffeb7224 */ /* 0x000fce00078e0008 */
[----:B------:R-:W-:Y:S05]  /*a3f0*/  WARPSYNC.COLLECTIVE R6, `(.L_x_4762) ;  /* 0x0000000006087348 */ /* 0x000fea0003c00000 */
[----:B------:R1:W2:Y:S02]  /*a400*/  SHFL.BFLY P0, R9, R235, R7, R4 ;  /* 0x0c000007eb097389 */ /* 0x0002a40000000004 */
[----:B-12---:R-:W-:Y:S05]  /*a410*/  ENDCOLLECTIVE ;  /* 0x000000000000791b */ /* 0x006fea0003800000 */
.L_x_4762:
[----:B------:R-:W-:Y:S01]  /*a420*/  MOV R11, R9 ;  /* 0x00000009000b7202 */ /* 0x000fe20000000f00 */
[----:B------:R-:W-:Y:S06]  /*a430*/  BRA `(.L_x_4763) ;  /* 0xfffffff000607947 */ /* 0x000fec000383ffff */
.L_x_4764:
        /* <DEDUP_REMOVED lines=12> */
.L_x_14922:


//--------------------- .text._ZN5flash24flash_fwd_splitkv_kernelI23Flash_fwd_kernel_traitsILi128ELi64ELi128ELi4ELb0ELb0EN7cutlass6half_tE19Flash_kernel_traitsILi128ELi64ELi128ELi4ES3_EELb0ELb0ELb0ELb1ELb1ELb1ELb1ELb0EEEvNS_16Flash_fwd_paramsE --------------------------
	.section	.text._ZN5flash24flash_fwd_splitkv_kernelI23Flash_fwd_kernel_traitsILi128ELi64ELi128ELi4ELb0ELb0EN7cutlass6half_tE19Flash_kernel_traitsILi128ELi64ELi128ELi4ES3_EELb0ELb0ELb0ELb1ELb1ELb1ELb1ELb0EEEvNS_16Flash_fwd_paramsE,"ax",@progbits
	.align	128
        .global         _ZN5flash24flash_fwd_splitkv_kernelI23Flash_fwd_kernel_traitsILi128ELi64ELi128ELi4ELb0ELb0EN7cutlass6half_tE19Flash_kernel_traitsILi128ELi64ELi128ELi4ES3_EELb0ELb0ELb0ELb1ELb1ELb1ELb1ELb0EEEvNS_16Flash_fwd_paramsE
        .type           _ZN5flash24flash_fwd_splitkv_kernelI23Flash_fwd_kernel_traitsILi128ELi64ELi128ELi4ELb0ELb0EN7cutlass6half_tE19Flash_kernel_traitsILi128ELi64ELi128ELi4ES3_EELb0ELb0ELb0ELb1ELb1ELb1ELb1ELb0EEEvNS_16Flash_fwd_paramsE,@function
        .size           _ZN5flash24flash_fwd_splitkv_kernelI23Flash_fwd_kernel_traitsILi128ELi64ELi128ELi4ELb0ELb0EN7cutlass6half_tE19Flash_kernel_traitsILi128ELi64ELi128ELi4ES3_EELb0ELb0ELb0ELb1ELb1ELb1ELb1ELb0EEEvNS_16Flash_fwd_paramsE,(.L_x_14923 - _ZN5flash24flash_fwd_splitkv_kernelI23Flash_fwd_kernel_traitsILi128ELi64ELi128ELi4ELb0ELb0EN7cutlass6half_tE19Flash_kernel_traitsILi128ELi64ELi128ELi4ES3_EELb0ELb0ELb0ELb1ELb1ELb1ELb1ELb0EEEvNS_16Flash_fwd_paramsE)
        .other          _ZN5flash24flash_fwd_splitkv_kernelI23Flash_fwd_kernel_traitsILi128ELi64ELi128ELi4ELb0ELb0EN7cutlass6half_tE19Flash_kernel_traitsILi128ELi64ELi128ELi4ES3_EELb0ELb0ELb0ELb1ELb1ELb1ELb1ELb0EEEvNS_16Flash_fwd_paramsE,@"STO_CUDA_ENTRY STV_DEFAULT"
_ZN5flash24flash_fwd_splitkv_kernelI23Flash_fwd_kernel_traitsILi128ELi64ELi128ELi4ELb0ELb0EN7cutlass6half_tE19Flash_kernel_traitsILi128ELi64ELi128ELi4ES3_EELb0ELb0ELb0ELb1ELb1ELb1ELb1ELb0EEEvNS_16Flash_fwd_paramsE:
.text._ZN5flash24flash_fwd_splitkv_kernelI23Flash_fwd_kernel_traitsILi128ELi64ELi128ELi4ELb0ELb0EN7cutlass6half_tE19Flash_kernel_traitsILi128ELi64ELi128ELi4ES3_EELb0ELb0ELb0ELb1ELb1ELb1ELb1ELb0EEEvNS_16Flash_fwd_paramsE:
        /* <DEDUP_REMOVED lines=29> */
[----:B------:R-:W-:Y:S05]  /*01d0*/  CALL.REL.NOINC `($_ZN5flash24flash_fwd_splitkv_kernelI23Flash_fwd_kernel_traitsILi128ELi64ELi128ELi4ELb0ELb0EN7cutlass6half_tE19Flash_kernel_traitsILi128ELi64ELi128ELi4ES3_EELb0ELb0ELb0ELb1ELb1ELb1ELb1ELb0EEEvNS_16Flash_fwd_paramsE$_ZN5flash30compute_attn_1rowblock_splitkvI23Flash_fwd_kernel_traitsILi128ELi64ELi128ELi4ELb0ELb0EN7cutlass6half_tE19Flash_kernel_traitsILi128ELi64ELi128ELi4ES3_EELb0ELb0ELb0ELb1ELb1ELb1ELb1ELb0ENS_16Flash_fwd_paramsEEEvRKT8_iiiii) ;  /* 0x0000000000087944 */ /* 0x000fea0003c00000 */
[----:B------:R-:W-:Y:S05]  /*01e0*/  BSYNC.RECONVERGENT B2 ;  /* 0x0000000000027941 */ /* 0x000fea0003800200 */
.L_x_4765:
[----:B------:R-:W-:Y:S05]  /*01f0*/  EXIT ;  /* 0x000000000000794d */ /* 0x000fea0003800000 */
        .type           $_ZN5flash24flash_fwd_splitkv_kernelI23Flash_fwd_kernel_traitsILi128ELi64ELi128ELi4ELb0ELb0EN7cutlass6half_tE19Flash_kernel_traitsILi128ELi64ELi128ELi4ES3_EELb0ELb0ELb0ELb1ELb1ELb1ELb1ELb0EEEvNS_16Flash_fwd_paramsE$_ZN5flash30compute_attn_1rowblock_splitkvI23Flash_fwd_kernel_traitsILi128ELi64ELi128ELi4ELb0ELb0EN7cutlass6half_tE19Flash_kernel_traitsILi128ELi64ELi128ELi4ES3_EELb0ELb0ELb0ELb1ELb1ELb1ELb1ELb0ENS_16Flash_fwd_paramsEEEvRKT8_iiiii,@function
        .size           $_ZN5flash24flash_fwd_splitkv_kernelI23Flash_fwd_kernel_traitsILi128ELi64ELi128ELi4ELb0ELb0EN7cutlass6half_tE19Flash_kernel_traitsILi128ELi64ELi128ELi4ES3_EELb0ELb0ELb0ELb1ELb1ELb1ELb1ELb0EEEvNS_16Flash_fwd_paramsE$_ZN5flash30compute_attn_1rowblock_splitkvI23Flash_fwd_kernel_traitsILi128ELi64ELi128ELi4ELb0ELb0EN7cutlass6half_tE19Flash_kernel_traitsILi128ELi64ELi128ELi4ES3_EELb0ELb0ELb0ELb1ELb1ELb1ELb1ELb0ENS_16Flash_fwd_paramsEEEvRKT8_iiiii,(.L_x_14923 - $_ZN5flash24flash_fwd_splitkv_kernelI23Flash_fwd_kernel_traitsILi128ELi64ELi128ELi4ELb0ELb0EN7cutlass6half_tE19Flash_kernel_traitsILi128ELi64ELi128ELi4ES3_EELb0ELb0ELb0ELb1ELb1ELb1ELb1ELb0EEEvNS_16Flash_fwd_paramsE$_ZN5flash30compute_attn_1rowblock_splitkvI23Flash_fwd_kernel_traitsILi128ELi64ELi128ELi4ELb0ELb0EN7cutlass6half_tE19Flash_kernel_traitsILi128ELi64ELi128ELi4ES3_EELb0ELb0ELb0ELb1ELb1ELb1ELb1ELb0ENS_16Flash_fwd_paramsEEEvRKT8_iiiii)
$_ZN5flash24flash_fwd_splitkv_kernelI23Flash_fwd_kernel_traitsILi128ELi64ELi128ELi4ELb0ELb0EN7cutlass6half_tE19Flash_kernel_traitsILi128ELi64ELi128ELi4ES3_EELb0ELb0ELb0ELb1ELb1ELb1ELb1ELb0EEEvNS_16Flash_fwd_paramsE$_ZN5flash30compute_attn_1rowblock_splitkvI23Flash_fwd_kernel_traitsILi128ELi64ELi128ELi4ELb0ELb0EN7cutlass6half_tE19Flash_kernel_traitsILi128ELi64ELi128ELi4ES3_EELb0ELb0ELb0ELb1ELb1ELb1ELb1ELb0ENS_16Flash_fwd_paramsEEEvRKT8_iiiii:
        /* <DEDUP_REMOVED lines=24> */
.L_x_4769:
[----:B------:R-:W-:Y:S05]  /*0380*/  BSYNC.RECONVERGENT B0 ;  /* 0x0000000000007941 */ /* 0x000fea0003800200 */
.L_x_4768:
[----:B-----5:R-:W-:Y:S02]  /*0390*/  IADD3 R10, PT, PT, R10, R0, -R11 ;  /* 0x000000000a0a7210 */ /* 0x020fe40007ffe80b */
.L_x_4767:
[----:B------:R-:W-:Y:S05]  /*03a0*/  BSYNC.RECONVERGENT B1 ;  /* 0x0000000000017941 */ /* 0x000fea0003800200 */
.L_x_4766:
[----:B------:R-:W-:Y:S01]  /*03b0*/  IMAD.SHL.U32 R5, R229, 0x40, RZ ;  /* 0x00000040e5057824 */ /* 0x000fe200078e00ff */
[----:B------:R-:W-:Y:S01]  /*03c0*/  MOV R6, R228 ;  /* 0x000000e400067202 */ /* 0x000fe20000000f00 */
[----:B------:R-:W-:-:S03]  /*03d0*/  IMAD.MOV.U32 R7, RZ, RZ, 0x0 ;  /* 0x00000000ff077424 */ /* 0x000fc600078e00ff */
[----:B-----5:R-:W-:-:S13]  /*03e0*/  ISETP.GT.AND P0, PT, R230, R5, PT ;  /* 0x00000005e600720c */ /* 0x020fda0003f04270 */
[----:B-1----:R-:W-:Y:S05]  /*03f0*/  @!P0 RET.REL.NODEC R6 `(_ZN5flash24flash_fwd_splitkv_kernelI23Flash_fwd_kernel_traitsILi128ELi64ELi128ELi4ELb0ELb0EN7cutlass6half_tE19Flash_kernel_traitsILi128ELi64ELi128ELi4ES3_EELb0ELb0ELb0ELb1ELb1ELb1ELb1ELb0EEEvNS_16Flash_fwd_paramsE) ;  /* 0xfffffffc06008950 */ /* 0x002fea0003c3ffff */
        /* <DEDUP_REMOVED lines=115> */
[----:B-1----:R-:W-:Y:S05]  /*0b30*/  @P0 RET.REL.NODEC R228 `(_ZN5flash24flash_fwd_splitkv_kernelI23Flash_fwd_kernel_traitsILi128ELi64ELi128ELi4ELb0ELb0EN7cutlass6half_tE19Flash_kernel_traitsILi128ELi64ELi128ELi4ES3_EELb0ELb0ELb0ELb1ELb1ELb1ELb1ELb0EEEvNS_16Flash_fwd_paramsE) ;  /* 0xfffffff4e4300950 */ /* 0x002fea0003c3ffff */
[----:B------:R-:W-:Y:S02]  /*0b40*/  MOV R3, 0xff800000 ;  /* 0xff80000000037802 */ /* 0x000fe40000000f00 */
[----:B------:R-:W-:-:S03]  /*0b50*/  MOV R229, 0x0 ;  /* 0x0000000000e57802 */ /* 0x000fc60000000f00 */
[----:B------:R1:W-:Y:S02]  /*0b60*/  ST.E desc[UR4][R6.64+0xe0], R3 ;  /* 0x0000e00306007985 */ /* 0x0003e4000c101904 */
[----:B-1----:R-:W-:Y:S05]  /*0b70*/  RET.REL.NODEC R228 `(_ZN5flash24flash_fwd_splitkv_kernelI23Flash_fwd_kernel_traitsILi128ELi64ELi128ELi4ELb0ELb0EN7cutlass6half_tE19Flash_kernel_traitsILi128ELi64ELi128ELi4ES3_EELb0ELb0ELb0ELb1ELb1ELb1ELb1ELb0EEEvNS_16Flash_fwd_paramsE) ;  /* 0xfffffff4e4207950 */ /* 0x002fea0003c3ffff */
.L_x_4770:
        /* <DEDUP_REMOVED lines=100> */
[----:B------:R-:W-:Y:S01]  /*11c0*/  MOV R6, R16 ;  /* 0x0000001000067202 */ /* 0x000fe20000000f00 */
[----:B------:R-:W-:Y:S01]  /*11d0*/  IMAD.IADD R8, R11, 0x1, R4 ;  /* 0x000000010b087824 */ /* 0x000fe200078e0204 */
[----:B------:R-:W-:Y:S05]  /*11e0*/  BRA `(.L_x_4773) ;  /* 0x0000000400087947 */ /* 0x000fea0003800000 */
.L_x_4772:
        /* <DEDUP_REMOVED lines=12> */
[-C--:B--2---:R-:W-:Y:S02]  /*12b0*/  IABS R0, R13.reuse ;  /* 0x0000000d00007213 */ /* 0x084fe40000000000 */
[----:B------:R-:W-:Y:S02]  /*12c0*/  IABS R7, R13 ;  /* 0x0000000d00077213 */ /* 0x000fe40000000000 */
[----:B------:R-:W2:Y:S02]  /*12d0*/  I2F.RP R8, R0 ;  /* 0x0000000000087306 */ /* 0x000ea40000209400 */
[----:B------:R-:W-:-:S06]  /*12e0*/  IADD3 R7, PT, PT, RZ, -R7, RZ ;  /* 0x80000007ff077210 */ /* 0x000fcc0007ffe0ff */
[----:B--2---:R-:W2:Y:S02]  /*12f0*/  MUFU.RCP R6, R8 ;  /* 0x0000000800067308 */ /* 0x004ea40000001000 */
[----:B--2---:R-:W-:-:S06]  /*1300*/  VIADD R6, R6, 0xffffffe ;  /* 0x0ffffffe06067836 */ /* 0x004fcc0000000000 */
[----:B------:R-:W1:Y:S02]  /*1310*/  F2I.FTZ.U32.TRUNC.NTZ R21, R6 ;  /* 0x0000000600157305 */ /* 0x000e64000021f000 */
[----:B-1----:R-:W-:Y:S02]  /*1320*/  IADD3 R4, PT, PT, RZ, -R21, RZ ;  /* 0x80000015ff047210 */ /* 0x002fe40007ffe0ff */
[----:B------:R-:W-:-:S03]  /*1330*/  LOP3.LUT R6, R232, R13, RZ, 0x3c, !PT ;  /* 0x0000000de8067212 */ /* 0x000fc600078e3cff */
[----:B------:R-:W-:Y:S01]  /*1340*/  IMAD R5, R4, R0, RZ ;  /* 0x0000000004057224 */ /* 0x000fe200078e02ff */
[----:B------:R-:W-:Y:S02]  /*1350*/  IABS R4, R232 ;  /* 0x000000e800047213 */ /* 0x000fe40000000000 */
[----:B------:R-:W-:Y:S01]  /*1360*/  ISETP.GE.AND P0, PT, R6, RZ, PT ;  /* 0x000000ff0600720c */ /* 0x000fe20003f06270 */
[----:B------:R-:W-:-:S04]  /*1370*/  IMAD.HI.U32 R5, R21, R5, R20 ;  /* 0x0000000515057227 */ /* 0x000fc800078e0014 */
[----:B---3--:R-:W-:-:S04]  /*1380*/  IMAD.WIDE.U32 R20, R116, R11, RZ ;  /* 0x0000000b74147225 */ /* 0x008fc800078e00ff */
[----:B------:R-:W-:Y:S01]  /*1390*/  IMAD.HI.U32 R8, R5, R4, RZ ;  /* 0x0000000405087227 */ /* 0x000fe200078e00ff */
[----:B------:R-:W-:-:S03]  /*13a0*/  SHF.R.S32.HI R5, RZ, 0x1f, R11 ;  /* 0x0000001fff057819 */ /* 0x000fc6000001140b */
[----:B------:R-:W-:Y:S02]  /*13b0*/  IMAD R7, R8, R7, R4 ;  /* 0x0000000708077224 */ /* 0x000fe400078e0204 */
[C---:B------:R-:W-:Y:S02]  /*13c0*/  IMAD R4, R117.reuse, R11, RZ ;  /* 0x0000000b75047224 */ /* 0x040fe400078e02ff */
[----:B------:R-:W-:Y:S01]  /*13d0*/  IMAD R6, R117, R237, RZ ;  /* 0x000000ed75067224 */ /* 0x000fe200078e02ff */
[----:B------:R-:W-:Y:S01]  /*13e0*/  ISETP.GT.U32.AND P1, PT, R0, R7, PT ;  /* 0x000000070000720c */ /* 0x000fe20003f24070 */
[----:B------:R-:W-:-:S04]  /*13f0*/  IMAD R4, R116, R5, R4 ;  /* 0x0000000574047224 */ /* 0x000fc800078e0204 */
[----:B------:R-:W-:-:S08]  /*1400*/  IMAD.IADD R21, R21, 0x1, R4 ;  /* 0x0000000115157824 */ /* 0x000fd000078e0204 */
[-C--:B------:R-:W-:Y:S02]  /*1410*/  @!P1 IADD3 R7, PT, PT, R7, -R0.reuse, RZ ;  /* 0x8000000007079210 */ /* 0x080fe40007ffe0ff */
[----:B------:R-:W-:Y:S02]  /*1420*/  @!P1 IADD3 R8, PT, PT, R8, 0x1, RZ ;  /* 0x0000000108089810 */ /* 0x000fe40007ffe0ff */
[----:B------:R-:W-:Y:S01]  /*1430*/  ISETP.GE.U32.AND P2, PT, R7, R0, PT ;  /* 0x000000000700720c */ /* 0x000fe20003f46070 */
[----:B----45:R-:W-:Y:S01]  /*1440*/  IMAD R7, R19, R9, RZ ;  /* 0x0000000913077224 */ /* 0x030fe200078e02ff */
[----:B------:R-:W-:Y:S02]  /*1450*/  SHF.R.S32.HI R0, RZ, 0x1f, R9 ;  /* 0x0000001fff007819 */ /* 0x000fe40000011409 */
[----:B------:R-:W-:-:S03]  /*1460*/  ISETP.NE.AND P1, PT, R13, RZ, PT ;  /* 0x000000ff0d00720c */ /* 0x000fc60003f25270 */
[C---:B------:R-:W-:Y:S01]  /*1470*/  IMAD R4, R18.reuse, R0, R7 ;  /* 0x0000000012047224 */ /* 0x040fe200078e0207 */
[----:B------:R-:W-:Y:S01]  /*1480*/  SHF.R.S32.HI R7, RZ, 0x1f, R237 ;  /* 0x0000001fff077819 */ /* 0x000fe200000114ed */
[----:B------:R-:W-:-:S04]  /*1490*/  IMAD.WIDE.U32 R18, R18, R9, R20 ;  /* 0x0000000912127225 */ /* 0x000fc800078e0014 */
[----:B------:R-:W-:Y:S01]  /*14a0*/  @P2 VIADD R8, R8, 0x1 ;  /* 0x0000000108082836 */ /* 0x000fe20000000000 */
[----:B------:R-:W-:Y:S01]  /*14b0*/  IADD3 R19, PT, PT, R19, R4, RZ ;  /* 0x0000000413137210 */ /* 0x000fe20007ffe0ff */
[-C--:B------:R-:W-:Y:S02]  /*14c0*/  IMAD R4, R125, R11.reuse, RZ ;  /* 0x0000000b7d047224 */ /* 0x080fe400078e02ff */
[----:B------:R-:W-:Y:S01]  /*14d0*/  IMAD.WIDE.U32 R10, R124, R11, RZ ;  /* 0x0000000b7c0a7225 */ /* 0x000fe200078e00ff */
[----:B------:R-:W-:Y:S02]  /*14e0*/  @!P0 IADD3 R8, PT, PT, -R8, RZ, RZ ;  /* 0x000000ff08088210 */ /* 0x000fe40007ffe1ff */
[----:B------:R-:W-:Y:S01]  /*14f0*/  @!P1 LOP3.LUT R8, RZ, R13, RZ, 0x33, !PT ;  /* 0x0000000dff089212 */ /* 0x000fe200078e33ff */
[----:B------:R-:W-:Y:S01]  /*1500*/  IMAD R4, R124, R5, R4 ;  /* 0x000000057c047224 */ /* 0x000fe200078e0204 */
[----:B------:R-:W-:Y:S01]  /*1510*/  MOV R20, R10 ;  /* 0x0000000a00147202 */ /* 0x000fe20000000f00 */
[----:B------:R-:W-:-:S02]  /*1520*/  IMAD R6, R116, R7, R6 ;  /* 0x0000000774067224 */ /* 0x000fc400078e0206 */
[----:B------:R-:W-:-:S04]  /*1530*/  IMAD.WIDE.U32 R18, R116, R237, R18 ;  /* 0x000000ed74127225 */ /* 0x000fc800078e0012 */
[----:B------:R-:W-:Y:S01]  /*1540*/  IMAD.IADD R21, R11, 0x1, R4 ;  /* 0x000000010b157824 */ /* 0x000fe200078e0204 */
[----:B------:R-:W-:Y:S01]  /*1550*/  SHF.R.S32.HI R4, RZ, 0x1f, R8 ;  /* 0x0000001fff047819 */ /* 0x000fe20000011408 */
[----:B------:R-:W-:Y:S01]  /*1560*/  IMAD R11, R17, R8, RZ ;  /* 0x00000008110b7224 */ /* 0x000fe200078e02ff */
[----:B------:R-:W-:Y:S01]  /*1570*/  IADD3 R19, PT, PT, R19, R6, RZ ;  /* 0x0000000613137210 */ /* 0x000fe20007ffe0ff */
[----:B------:R-:W-:Y:S02]  /*1580*/  IMAD R5, R15, R9, RZ ;  /* 0x000000090f057224 */ /* 0x000fe400078e02ff */
[C---:B------:R-:W-:Y:S02]  /*1590*/  IMAD R4, R16.reuse, R4, R11 ;  /* 0x0000000410047224 */ /* 0x040fe400078e020b */
[----:B------:R-:W-:-:S04]  /*15a0*/  IMAD.WIDE.U32 R18, R16, R8, R18 ;  /* 0x0000000810127225 */ /* 0x000fc800078e0012 */
[C---:B------:R-:W-:Y:S01]  /*15b0*/  IMAD R5, R14.reuse, R0, R5 ;  /* 0x000000000e057224 */ /* 0x040fe200078e0205 */
[----:B------:R-:W-:Y:S01]  /*15c0*/  MOV R6, R18 ;  /* 0x0000001200067202 */ /* 0x000fe20000000f00 */
[----:B------:R-:W-:Y:S01]  /*15d0*/  IMAD.WIDE.U32 R10, R14, R9, R20 ;  /* 0x000000090e0a7225 */ /* 0x000fe200078e0014 */
[----:B------:R-:W-:-:S03]  /*15e0*/  MOV R9, R237 ;  /* 0x000000ed00097202 */ /* 0x000fc60000000f00 */
[----:B------:R-:W-:Y:S01]  /*15f0*/  IMAD.IADD R0, R19, 0x1, R4 ;  /* 0x0000000113007824 */ /* 0x000fe200078e0204 */
[----:B------:R-:W-:Y:S02]  /*1600*/  IADD3 R8, PT, PT, R11, R5, RZ ;  /* 0x000000050b087210 */ /* 0x000fe40007ffe0ff */
.L_x_4773:
[----:B------:R-:W-:Y:S05]  /*1610*/  BSYNC.RECONVERGENT B0 ;  /* 0x0000000000007941 */ /* 0x000fea0003800200 */
.L_x_4771:
[----:B------:R-:W2:Y:S04]  /*1620*/  LD.E.64 R24, desc[UR4][R122.64+0x18] ;  /* 0x000018047a187980 */ /* 0x000ea8000c101b00 */
[----:B------:R-:W3:Y:S04]  /*1630*/  LD.E.64 R18, desc[UR4][R122.64+0x48] ;  /* 0x000048047a127980 */ /* 0x000ee8000c101b00 */
[----:B------:R-:W4:Y:S04]  /*1640*/  LD.E.64 R22, desc[UR4][R122.64+0x8] ;  /* 0x000008047a167980 */ /* 0x000f28000c101b00 */
[----:B------:R-:W4:Y:S04]  /*1650*/  LD.E.64 R20, desc[UR4][R122.64+0x30] ;  /* 0x000030047a147980 */ /* 0x000f28000c101b00 */
[----:B------:R-:W4:Y:S04]  /*1660*/  LD.E.64 R14, desc[UR4][R122.64] ;  /* 0x000000047a0e7980 */ /* 0x000f28000c101b00 */
[----:B------:R-:W4:Y:S01]  /*1670*/  LD.E.64 R4, desc[UR4][R122.64+0x10] ;  /* 0x000010047a047980 */ /* 0x000f22000c101b00 */
[----:B------:R-:W-:-:S04]  /*1680*/  IABS R11, R13 ;  /* 0x0000000d000b7213 */ /* 0x000fc80000000000 */
[----:B------:R-:W1:Y:S08]  /*1690*/  I2F.RP R29, R11 ;  /* 0x0000000b001d7306 */ /* 0x000e700000209400 */
[----:B-1----:R-:W1:Y:S02]  /*16a0*/  MUFU.RCP R28, R29 ;  /* 0x0000001d001c7308 */ /* 0x002e640000001000 */
[----:B-1----:R-:W-:-:S06]  /*16b0*/  IADD3 R28, PT, PT, R28, 0xffffffe, RZ ;  /* 0x0ffffffe1c1c7810 */ /* 0x002fcc0007ffe0ff */
        /* <DEDUP_REMOVED lines=17> */
[----:B------:R-:W-:Y:S01]  /*17d0*/  ISETP.GE.AND P1, PT, R11, RZ, PT ;  /* 0x000000ff0b00720c */ /* 0x000fe20003f26270 */
[----:B------:R-:W-:Y:S01]  /*17e0*/  IMAD.X R11, RZ, RZ, R8, P0 ;  /* 0x000000ffff0b7224 */ /* 0x000fe200000e0608 */
[----:B------:R-:W-:Y:S02]  /*17f0*/  ISETP.NE.AND P0, PT, R13, RZ, PT ;  /* 0x000000ff0d00720c */ /* 0x000fe40003f05270 */
[----:B------:R-:W-:Y:S01]  /*1800*/  @!P2 IADD3 R12, PT, PT, R12, 0x1, RZ ;  /* 0x000000010c0ca810 */ /* 0x000fe20007ffe0ff */
[----:B-----5:R-:W-:-:S03]  /*1810*/  IMAD R7, R7, R124, RZ ;  /* 0x0000007c07077224 */ /* 0x020fc600078e02ff */
[----:B------:R-:W-:Y:S01]  /*1820*/  @P3 IADD3 R12, PT, PT, R12, 0x1, RZ ;  /* 0x000000010c0c3810 */ /* 0x000fe20007ffe0ff */
[C---:B------:R-:W-:Y:S02]  /*1830*/  IMAD R7, R9.reuse, R125, R7 ;  /* 0x0000007d09077224 */ /* 0x040fe400078e0207 */
[----:B------:R-:W-:-:S04]  /*1840*/  IMAD.WIDE.U32 R28, R9, R124, R10 ;  /* 0x0000007c091c7225 */ /* 0x000fc800078e000a */
[----:B------:R-:W-:Y:S01]  /*1850*/  @!P1 IMAD.MOV R12, RZ, RZ, -R12 ;  /* 0x000000ffff0c9224 */ /* 0x000fe200078e0a0c */
[----:B------:R-:W-:Y:S02]  /*1860*/  @!P0 LOP3.LUT R12, RZ, R13, RZ, 0x33, !PT ;  /* 0x0000000dff0c8212 */ /* 0x000fe400078e33ff */
[----:B------:R-:W-:Y:S02]  /*1870*/  IADD3 R16, P0, PT, R118, R6, RZ ;  /* 0x0000000676107210 */ /* 0x000fe40007f1e0ff */
[----:B------:R-:W-:Y:S02]  /*1880*/  MOV R119, RZ ;  /* 0x000000ff00777202 */ /* 0x000fe40000000f00 */
[----:B------:R-:W-:Y:S01]  /*1890*/  IADD3 R29, PT, PT, R29, R7, RZ ;  /* 0x000000071d1d7210 */ /* 0x000fe20007ffe0ff */
[----:B------:R-:W-:Y:S01]  /*18a0*/  IMAD R7, R27, R12, RZ ;  /* 0x0000000c1b077224 */ /* 0x000fe200078e02ff */
[----:B------:R-:W-:Y:S01]  /*18b0*/  SHF.R.S32.HI R8, RZ, 0x1f, R12 ;  /* 0x0000001fff087819 */ /* 0x000fe2000001140c */
[----:B------:R-:W-:Y:S01]  /*18c0*/  IMAD.X R17, RZ, RZ, R0, P0 ;  /* 0x000000ffff117224 */ /* 0x000fe200000e0600 */
[----:B------:R-:W-:Y:S01]  /*18d0*/  LOP3.LUT R9, R140, 0x1c0, RZ, 0xc0, !PT ;  /* 0x000001c08c097812 */ /* 0x000fe200078ec0ff */
[----:B------:R-:W1:Y:S01]  /*18e0*/  S2UR UR6, SR_CgaCtaId ;  /* 0x00000000000679c3 */ /* 0x000e620000008800 */
[----:B------:R-:W-:Y:S01]  /*18f0*/  SHF.R.U32.HI R10, RZ, 0x3, R208 ;  /* 0x00000003ff0a7819 */ /* 0x000fe200000116d0 */
[----:B------:R-:W-:Y:S01]  /*1900*/  IMAD.WIDE.U32 R12, R12, R26, R28 ;  /* 0x0000001a0c0c7225 */ /* 0x000fe200078e001c */
[----:B------:R-:W-:-:S02]  /*1910*/  LOP3.LUT R11, R140, 0x1e00, RZ, 0xc0, !PT ;  /* 0x00001e008c0b7812 */ /* 0x000fc400078ec0ff */
[----:B------:R-:W-:Y:S01]  /*1920*/  LOP3.LUT R9, R9, 0x38, R208, 0xf8, !PT ;  /* 0x0000003809097812 */ /* 0x000fe200078ef8d0 */
[----:B------:R-:W-:Y:S02]  /*1930*/  IMAD R7, R8, R26, R7 ;  /* 0x0000001a08077224 */ /* 0x000fe400078e0207 */
[----:B------:R-:W-:Y:S01]  /*1940*/  IMAD R6, R117, R10, RZ ;  /* 0x0000000a75067224 */ /* 0x000fe200078e02ff */
[----:B------:R-:W-:Y:S01]  /*1950*/  LOP3.LUT R9, R11, R9, R118, 0xf6, !PT ;  /* 0x000000090b097212 */ /* 0x000fe200078ef676 */
[----:B------:R-:W-:Y:S01]  /*1960*/  IMAD.WIDE.U32 R16, R10, R116, R16 ;  /* 0x000000740a107225 */ /* 0x000fe200078e0010 */
[----:B------:R-:W-:Y:S02]  /*1970*/  IADD3 R13, PT, PT, R13, R7, RZ ;  /* 0x000000070d0d7210 */ /* 0x000fe40007ffe0ff */
[----:B------:R-:W-:Y:S01]  /*1980*/  MOV R11, RZ ;  /* 0x000000ff000b7202 */ /* 0x000fe20000000f00 */
[----:B------:R-:W-:Y:S01]  /*1990*/  IMAD.IADD R223, R17, 0x1, R6 ;  /* 0x0000000111df7824 */ /* 0x000fe200078e0206 */
[----:B------:R-:W-:-:S02]  /*19a0*/  UMOV UR7, 0x400 ;  /* 0x0000040000077882 */ /* 0x000fc40000000000 */
[----:B-1----:R-:W-:Y:S01]  /*19b0*/  ULEA UR6, UR6, UR7, 0x18 ;  /* 0x0000000706067291 */ /* 0x002fe2000f8ec0ff */
[----:B------:R-:W-:-:S05]  /*19c0*/  SHF.L.U32 R218, R116, 0x5, RZ ;  /* 0x0000000574da7819 */ /* 0x000fca00000006ff */
[----:B------:R-:W-:Y:S01]  /*19d0*/  IMAD.U32 R210, RZ, RZ, UR6 ;  /* 0x00000006ffd27e24 */ /* 0x000fe2000f8e00ff */
[----:B------:R-:W-:-:S04]  /*19e0*/  SHF.L.U64.HI R219, R116, 0x5, R117 ;  /* 0x0000000574db7819 */ /* 0x000fc80000010275 */
[----:B------:R-:W-:Y:S01]  /*19f0*/  LEA R120, R9, R210, 0x1 ;  /* 0x000000d209787211 */ /* 0x000fe200078e08ff */
[----:B------:R-:W-:Y:S01]  /*1a00*/  IMAD.WIDE.U32 R12, R10, R124, R12 ;  /* 0x0000007c0a0c7225 */ /* 0x000fe200078e000c */
[----:B------:R-:W-:-:S03]  /*1a10*/  SHF.R.U32.HI R212, RZ, 0x1, R208 ;  /* 0x00000001ffd47819 */ /* 0x000fc600000116d0 */
[----:B------:R-:W-:Y:S01]  /*1a20*/  IMAD R227, R125, R10, RZ ;  /* 0x0000000a7de37224 */ /* 0x000fe200078e02ff */
[----:B------:R-:W-:-:S03]  /*1a30*/  SHF.L.U32 R216, R124, 0x5, RZ ;  /* 0x000000057cd87819 */ /* 0x000fc600000006ff */
[----:B------:R-:W-:Y:S02]  /*1a40*/  IMAD.IADD R227, R13, 0x1, R227 ;  /* 0x000000010de37824 */ /* 0x000fe400078e02e3 */
[-C--:B--2---:R-:W-:Y:S02]  /*1a50*/  IMAD R0, R25, R233.reuse, RZ ;  /* 0x000000e919007224 */ /* 0x084fe400078e02ff */
[----:B------:R-:W-:-:S05]  /*1a60*/  IMAD.WIDE.U32 R24, R24, R233, R118 ;  /* 0x000000e918187225 */ /* 0x000fca00078e0076 */
[----:B------:R-:W-:Y:S01]  /*1a70*/  IADD3 R25, PT, PT, R25, R0, RZ ;  /* 0x0000000019197210 */ /* 0x000fe20007ffe0ff */
[----:B---3--:R-:W-:Y:S01]  /*1a80*/  IMAD R7, R19, R232, RZ ;  /* 0x000000e813077224 */ /* 0x008fe200078e02ff */
[----:B------:R-:W-:Y:S02]  /*1a90*/  SHF.R.S32.HI R0, RZ, 0x1f, R232 ;  /* 0x0000001fff007819 */ /* 0x000fe400000114e8 */
[----:B----4-:R-:W-:Y:S01]  /*1aa0*/  LEA R224, P0, R16, R22, 0x1 ;  /* 0x0000001610e07211 */ /* 0x010fe200078008ff */
[----:B------:R-:W-:-:S04]  /*1ab0*/  IMAD.WIDE.U32 R28, R232, R18, R24 ;  /* 0x00000012e81c7225 */ /* 0x000fc800078e0018 */
[----:B------:R-:W-:Y:S02]  /*1ac0*/  IMAD R0, R18, R0, R7 ;  /* 0x0000000012007224 */ /* 0x000fe400078e0207 */
[----:B------:R-:W-:Y:S01]  /*1ad0*/  IMAD.WIDE.U32 R6, R229, 0x40, R10 ;  /* 0x00000040e5067825 */ /* 0x000fe200078e000a */
[----:B------:R-:W-:Y:S02]  /*1ae0*/  LEA.HI.X R223, R16, R23, R223, 0x1, P0 ;  /* 0x0000001710df7211 */ /* 0x000fe400000f0cdf */
[C-C-:B------:R-:W-:Y:S01]  /*1af0*/  SHF.L.U64.HI R17, R20.reuse, 0x5, R21.reuse ;  /* 0x0000000514117819 */ /* 0x140fe20000010215 */
[C---:B------:R-:W-:Y:S01]  /*1b00*/  IMAD.SHL.U32 R16, R20.reuse, 0x20, RZ ;  /* 0x0000002014107824 */ /* 0x040fe200078e00ff */
[C---:B------:R-:W-:Y:S01]  /*1b10*/  SHF.L.U64.HI R27, R20.reuse, 0x4, R21 ;  /* 0x00000004141b7819 */ /* 0x040fe20000010215 */
[----:B------:R-:W-:Y:S01]  /*1b20*/  IMAD R7, R7, R20, RZ ;  /* 0x0000001407077224 */ /* 0x000fe200078e02ff */
[C---:B------:R-:W-:Y:S02]  /*1b30*/  SHF.L.U32 R26, R20.reuse, 0x4, RZ ;  /* 0x00000004141a7819 */ /* 0x040fe400000006ff */
[----:B------:R-:W-:Y:S01]  /*1b40*/  IADD3 R29, PT, PT, R29, R0, RZ ;  /* 0x000000001d1d7210 */ /* 0x000fe20007ffe0ff */
[----:B------:R-:W-:-:S04]  /*1b50*/  IMAD.WIDE.U32 R16, R20, R6, R16 ;  /* 0x0000000614107225 */ /* 0x000fc800078e0010 */
[-C--:B------:R-:W-:Y:S02]  /*1b60*/  IMAD R7, R21, R6.reuse, R7 ;  /* 0x0000000615077224 */ /* 0x080fe400078e0207 */
[----:B------:R-:W-:Y:S01]  /*1b70*/  IMAD.WIDE.U32 R30, R20, R6, R26 ;  /* 0x00000006141e7225 */ /* 0x000fe200078e001a */
[----:B------:R-:W-:-:S03]  /*1b80*/  IADD3 R23, P1, P0, R28, R16, R26 ;  /* 0x000000101c177210 */ /* 0x000fc6000783e01a */
[----:B------:R-:W-:-:S04]  /*1b90*/  IMAD.WIDE.U32 R20, R20, R6, R28 ;  /* 0x0000000614147225 */ /* 0x000fc800078e001c */
[----:B------:R-:W-:Y:S01]  /*1ba0*/  IMAD.IADD R17, R7, 0x1, R17 ;  /* 0x0000000107117824 */ /* 0x000fe200078e0211 */
[----:B------:R-:W-:Y:S02]  /*1bb0*/  IADD3 R25, PT, PT, R21, R7, RZ ;  /* 0x0000000715197210 */ /* 0x000fe40007ffe0ff */
[C---:B------:R-:W-:Y:S02]  /*1bc0*/  IADD3 R19, P2, PT, R28.reuse, R16, RZ ;  /* 0x000000101c137210 */ /* 0x040fe40007f5e0ff */
[----:B------:R-:W-:Y:S02]  /*1bd0*/  IADD3.X R21, PT, PT, R29, R17, R27, P1, P0 ;  /* 0x000000111d157210 */ /* 0x000fe40000fe041b */
[----:B------:R-:W-:Y:S02]  /*1be0*/  IADD3 R11, P3, PT, R28, R30, RZ ;  /* 0x0000001e1c0b7210 */ /* 0x000fe40007f7e0ff */
[----:B------:R-:W-:Y:S02]  /*1bf0*/  LEA R8, P0, R23, R14, 0x1 ;  /* 0x0000000e17087211 */ /* 0x000fe400078008ff */
[----:B------:R-:W-:-:S02]  /*1c00*/  IADD3.X R17, PT, PT, R17, R29, RZ, P2, !PT ;  /* 0x0000001d11117210 */ /* 0x000fc400017fe4ff */
[-C--:B------:R-:W-:Y:S02]  /*1c10*/  LEA R24, P4, R20, R14.reuse, 0x1 ;  /* 0x0000000e14187211 */ /* 0x080fe400078808ff */
[----:B------:R-:W-:Y:S02]  /*1c20*/  IADD3.X R7, PT, PT, R29, R7, R31, P3, !PT ;  /* 0x000000071d077210 */ /* 0x000fe40001ffe41f */
[-C--:B------:R-:W-:Y:S02]  /*1c30*/  LEA R26, P2, R11, R14.reuse, 0x1 ;  /* 0x0000000e0b1a7211 */ /* 0x080fe400078408ff */
[----:B------:R-:W-:Y:S02]  /*1c40*/  LEA R6, P1, R19, R14, 0x1 ;  /* 0x0000000e13067211 */ /* 0x000fe400078208ff */
[----:B------:R-:W-:Y:S02]  /*1c50*/  LEA.HI.X R9, R23, R15, R21, 0x1, P0 ;  /* 0x0000000f17097211 */ /* 0x000fe400000f0c15 */
[----:B------:R-:W-:-:S02]  /*1c60*/  IADD3 R14, P0, PT, R218, R224, RZ ;  /* 0x000000e0da0e7210 */ /* 0x000fc40007f1e0ff */
[-C--:B------:R-:W-:Y:S02]  /*1c70*/  LEA.HI.X R27, R11, R15.reuse, R7, 0x1, P2 ;  /* 0x0000000f0b1b7211 */ /* 0x080fe400010f0c07 */
[-C--:B------:R-:W-:Y:S02]  /*1c80*/  LEA.HI.X R25, R20, R15.reuse, R25, 0x1, P4 ;  /* 0x0000000f14197211 */ /* 0x080fe400020f0c19 */
[----:B------:R-:W-:Y:S01]  /*1c90*/  LEA.HI.X R7, R19, R15, R17, 0x1, P1 ;  /* 0x0000000f13077211 */ /* 0x000fe200008f0c11 */
[----:B------:R-:W-:Y:S01]  /*1ca0*/  IMAD.X R15, R219, 0x1, R223, P0 ;  /* 0x00000001db0f7824 */ /* 0x000fe200000e06df */
        /* <DEDUP_REMOVED lines=8> */
[----:B------:R-:W-:Y:S02]  /*1d30*/  LDGSTS.E.BYPASS.LTC128B.128 [R120+0x800], desc[UR4][R26.64] ;  /* 0x008000001a787fae */ /* 0x000fe4000b981a04 */
[----:B------:R-:W-:Y:S02]  /*1d40*/  IMAD.X R19, R17, 0x1, R219, P0 ;  /* 0x0000000111137824 */ /* 0x000fe400000e06db */
[----:B------:R-:W-:Y:S04]  /*1d50*/  LDGSTS.E.BYPASS.LTC128B.128 [R120+0x2800], desc[UR4][R26.64+0x80] ;  /* 0x028000801a787fae */ /* 0x000fe8000b981a04 */
[----:B------:R-:W-:Y:S04]  /*1d60*/  LDGSTS.E.BYPASS.LTC128B.128 [R120+0x1000], desc[UR4][R6.64] ;  /* 0x0100000006787fae */ /* 0x000fe8000b981a04 */
[----:B------:R1:W-:Y:S01]  /*1d70*/  LDGSTS.E.BYPASS.LTC128B.128 [R120+0x3000], desc[UR4][R6.64+0x80] ;  /* 0x0300008006787fae */ /* 0x0003e2000b981a04 */
[----:B------:R-:W-:-:S03]  /*1d80*/  MOV R225, R223 ;  /* 0x000000df00e17202 */ /* 0x000fc60000000f00 */
[----:B------:R-:W-:Y:S04]  /*1d90*/  LDGSTS.E.BYPASS.LTC128B.128 [R120+0x1800], desc[UR4][R8.64] ;  /* 0x0180000008787fae */ /* 0x000fe8000b981a04 */
[----:B------:R2:W-:Y:S04]  /*1da0*/  LDGSTS.E.BYPASS.LTC128B.128 [R120+0x3800], desc[UR4][R8.64+0x80] ;  /* 0x0380008008787fae */ /* 0x0005e8000b981a04 */
[----:B------:R-:W-:Y:S04]  /*1db0*/  LDGSTS.E.BYPASS.LTC128B.128 [R120+0x4000], desc[UR4][R224.64] ;  /* 0x04000000e0787fae */ /* 0x000fe8000b981a04 */
[----:B------:R-:W-:Y:S04]  /*1dc0*/  LDGSTS.E.BYPASS.LTC128B.128 [R120+0x8000], desc[UR4][R224.64+0x80] ;  /* 0x08000080e0787fae */ /* 0x000fe8000b981a04 */
[----:B------:R-:W-:Y:S04]  /*1dd0*/  LDGSTS.E.BYPASS.LTC128B.128 [R120+0x4800], desc[UR4][R14.64] ;  /* 0x048000000e787fae */ /* 0x000fe8000b981a04 */
[----:B------:R3:W-:Y:S01]  /*1de0*/  LDGSTS.E.BYPASS.LTC128B.128 [R120+0x8800], desc[UR4][R14.64+0x80] ;  /* 0x088000800e787fae */ /* 0x0007e2000b981a04 */
[----:B-1----:R-:W-:-:S03]  /*1df0*/  IADD3 R6, P0, PT, R18, R218, RZ ;  /* 0x000000da12067210 */ /* 0x002fc60007f1e0ff */
[----:B------:R-:W-:Y:S01]  /*1e00*/  LDGSTS.E.BYPASS.LTC128B.128 [R120+0x5000], desc[UR4][R16.64] ;  /* 0x0500000010787fae */ /* 0x000fe2000b981a04 */
[----:B------:R-:W-:-:S03]  /*1e10*/  IADD3.X R7, PT, PT, R19, R219, RZ, P0, !PT ;  /* 0x000000db13077210 */ /* 0x000fc600007fe4ff */
[----:B------:R-:W-:Y:S01]  /*1e20*/  LDGSTS.E.BYPASS.LTC128B.128 [R120+0x9000], desc[UR4][R16.64+0x80] ;  /* 0x0900008010787fae */ /* 0x000fe2000b981a04 */
[----:B------:R-:W-:-:S03]  /*1e30*/  IADD3 R20, P0, PT, R6, R218, RZ ;  /* 0x000000da06147210 */ /* 0x000fc60007f1e0ff */
[----:B------:R-:W-:Y:S01]  /*1e40*/  LDGSTS.E.BYPASS.LTC128B.128 [R120+0x5800], desc[UR4][R18.64] ;  /* 0x0580000012787fae */ /* 0x000fe2000b981a04 */
[----:B------:R-:W-:Y:S02]  /*1e50*/  IADD3.X R21, PT, PT, R7, R219, RZ, P0, !PT ;  /* 0x000000db07157210 */ /* 0x000fe400007fe4ff */
[-C--:B--2---:R-:W-:Y:S01]  /*1e60*/  IADD3 R8, P0, PT, R20, R218.reuse, RZ ;  /* 0x000000da14087210 */ /* 0x084fe20007f1e0ff */
[----:B------:R-:W-:Y:S04]  /*1e70*/  LDGSTS.E.BYPASS.LTC128B.128 [R120+0x9800], desc[UR4][R18.64+0x80] ;  /* 0x0980008012787fae */ /* 0x000fe8000b981a04 */
[----:B------:R-:W-:Y:S01]  /*1e80*/  IMAD.X R9, R21, 0x1, R219, P0 ;  /* 0x0000000115097824 */ /* 0x000fe200000e06db */
[----:B------:R-:W-:Y:S04]  /*1e90*/  LDGSTS.E.BYPASS.LTC128B.128 [R120+0x6000], desc[UR4][R6.64] ;  /* 0x0600000006787fae */ /* 0x000fe8000b981a04 */
[----:B------:R1:W-:Y:S01]  /*1ea0*/  LDGSTS.E.BYPASS.LTC128B.128 [R120+0xa000], desc[UR4][R6.64+0x80] ;  /* 0x0a00008006787fae */ /* 0x0003e2000b981a04 */
[----:B---3--:R-:W-:-:S03]  /*1eb0*/  IADD3 R14, P0, PT, R8, R218, RZ ;  /* 0x000000da080e7210 */ /* 0x008fc60007f1e0ff */
[----:B------:R2:W-:Y:S01]  /*1ec0*/  LDGSTS.E.BYPASS.LTC128B.128 [R120+0x6800], desc[UR4][R20.64] ;  /* 0x0680000014787fae */ /* 0x0005e2000b981a04 */
[----:B------:R-:W-:-:S03]  /*1ed0*/  IADD3.X R15, PT, PT, R9, R219, RZ, P0, !PT ;  /* 0x000000db090f7210 */ /* 0x000fc600007fe4ff */
[----:B------:R2:W-:Y:S04]  /*1ee0*/  LDGSTS.E.BYPASS.LTC128B.128 [R120+0xa800], desc[UR4][R20.64+0x80] ;  /* 0x0a80008014787fae */ /* 0x0005e8000b981a04 */
[----:B------:R2:W-:Y:S04]  /*1ef0*/  LDGSTS.E.BYPASS.LTC128B.128 [R120+0x7000], desc[UR4][R8.64] ;  /* 0x0700000008787fae */ /* 0x0005e8000b981a04 */
[----:B------:R2:W-:Y:S04]  /*1f00*/  LDGSTS.E.BYPASS.LTC128B.128 [R120+0xb000], desc[UR4][R8.64+0x80] ;  /* 0x0b00008008787fae */ /* 0x0005e8000b981a04 */
[----:B------:R2:W-:Y:S04]  /*1f10*/  LDGSTS.E.BYPASS.LTC128B.128 [R120+0x7800], desc[UR4][R14.64] ;  /* 0x078000000e787fae */ /* 0x0005e8000b981a04 */
[----:B------:R2:W-:Y:S04]  /*1f20*/  LDGSTS.E.BYPASS.LTC128B.128 [R120+0xb800], desc[UR4][R14.64+0x80] ;  /* 0x0b8000800e787fae */ /* 0x0005e8000b981a04 */
[----:B------:R-:W0:Y:S01]  /*1f30*/  LDGDEPBAR ;  /* 0x00000000000079af */ /* 0x000e220000000000 */
[----:B------:R-:W-:-:S02]  /*1f40*/  SHF.L.U32 R119, R208, 0x6, RZ ;  /* 0x00000006d0777819 */ /* 0x000fc400000006ff */
[----:B------:R-:W-:Y:S02]  /*1f50*/  LEA R226, P0, R12, R4, 0x1 ;  /* 0x000000040ce27211 */ /* 0x000fe400078008ff */
[----:B-1----:R-:W-:Y:S02]  /*1f60*/  LOP3.LUT R7, R119, 0x1c0, RZ, 0xc0, !PT ;  /* 0x000001c077077812 */ /* 0x002fe400078ec0ff */
[----:B------:R-:W-:Y:S02]  /*1f70*/  LOP3.LUT R4, R212, 0x8, RZ, 0xc0, !PT ;  /* 0x00000008d4047812 */ /* 0x000fe400078ec0ff */
[----:B------:R-:W-:Y:S02]  /*1f80*/  LEA.HI.X R227, R12, R5, R227, 0x1, P0 ;  /* 0x000000050ce37211 */ /* 0x000fe400000f0ce3 */
[----:B------:R-:W-:Y:S02]  /*1f90*/  LOP3.LUT R5, R7, 0x8, R208, 0xf8, !PT ;  /* 0x0000000807057812 */ /* 0x000fe400078ef8d0 */
[----:B------:R-:W-:-:S02]  /*1fa0*/  SHF.L.U64.HI R217, R124, 0x5, R125 ;  /* 0x000000057cd97819 */ /* 0x000fc4000001027d */
[----:B------:R-:W-:Y:S02]  /*1fb0*/  LOP3.LUT R7, R4, 0x1c0, R119, 0xf8, !PT ;  /* 0x000001c004077812 */ /* 0x000fe400078ef877 */
[----:B------:R-:W-:Y:S01]  /*1fc0*/  IADD3 R6, P0, PT, R216, R226, RZ ;  /* 0x000000e2d8067210 */ /* 0x000fe20007f1e0ff */
[----:B------:R-:W-:-:S12]  /*1fd0*/  DEPBAR.LE SB0, 0x0 ;  /* 0x000080000000791a */ /* 0x000fd80000000000 */
[----:B------:R-:W-:Y:S05]  /*1fe0*/  WARPSYNC.ALL ;  /* 0x0000000000007948 */ /* 0x000fea0003800000 */
[----:B------:R-:W-:Y:S01]  /*1ff0*/  BAR.SYNC.DEFER_BLOCKING 0x0 ;  /* 0x0000000000007b1d */ /* 0x000fe20000010000 */
[-C--:B------:R-:W-:Y:S02]  /*2000*/  LOP3.LUT R5, R5, R118.reuse, RZ, 0x3c, !PT ;  /* 0x0000007605057212 */ /* 0x080fe400078e3cff */
[----:B------:R-:W-:Y:S01]  /*2010*/  LOP3.LUT R118, R7, R118, RZ, 0x3c, !PT ;  /* 0x0000007607767212 */ /* 0x000fe200078e3cff */
[----:B------:R-:W-:Y:S01]  /*2020*/  IMAD.X R7, R217, 0x1, R227, P0 ;  /* 0x00000001d9077824 */ /* 0x000fe200000e06e3 */
[----:B--2---:R-:W-:-:S04]  /*2030*/  IADD3 R8, P0, PT, R6, R216, RZ ;  /* 0x000000d806087210 */ /* 0x004fc80007f1e0ff */
[----:B------:R-:W-:Y:S02]  /*2040*/  IADD3.X R9, PT, PT, R7, R217, RZ, P0, !PT ;  /* 0x000000d907097210 */ /* 0x000fe400007fe4ff */
[----:B------:R-:W-:-:S04]  /*2050*/  IADD3 R14, P0, PT, R8, R216, RZ ;  /* 0x000000d8080e7210 */ /* 0x000fc80007f1e0ff */
[----:B------:R-:W-:Y:S02]  /*2060*/  IADD3.X R15, PT, PT, R9, R217, RZ, P0, !PT ;  /* 0x000000d9090f7210 */ /* 0x000fe400007fe4ff */
[----:B------:R-:W-:Y:S01]  /*2070*/  IADD3 R12, P0, PT, R14, R216, RZ ;  /* 0x000000d80e0c7210 */ /* 0x000fe20007f1e0ff */
[----:B------:R-:W-:-:S03]  /*2080*/  IMAD.SHL.U32 R211, R208, 0x20, RZ ;  /* 0x00000020d0d37824 */ /* 0x000fc600078e00ff */
[----:B------:R-:W-:Y:S02]  /*2090*/  IADD3.X R13, PT, PT, R15, R217, RZ, P0, !PT ;  /* 0x000000d90f0d7210 */ /* 0x000fe400007fe4ff */
[----:B------:R-:W-:Y:S01]  /*20a0*/  IADD3 R10, P0, PT, R12, R216, RZ ;  /* 0x000000d80c0a7210 */ /* 0x000fe20007f1e0ff */
[----:B------:R-:W-:Y:S01]  /*20b0*/  @!PT LDS RZ, [RZ] ;  /* 0x00000000fffff984 */ /* 0x000fe20000000800 */
[----:B------:R-:W-:Y:S01]  /*20c0*/  @!PT LDS RZ, [RZ] ;  /* 0x00000000fffff984 */ /* 0x000fe20000000800 */
[----:B------:R-:W-:Y:S01]  /*20d0*/  @!PT LDS RZ, [RZ] ;  /* 0x00000000fffff984 */ /* 0x000fe20000000800 */
[----:B------:R-:W-:Y:S01]  /*20e0*/  LDGSTS.E.BYPASS.LTC128B.128 [R120+0xc000], desc[UR4][R226.64] ;  /* 0x0c000000e2787fae */ /* 0x000fe2000b981a04 */
[----:B------:R-:W-:-:S03]  /*20f0*/  LOP3.LUT R211, R211, 0x7c00, RZ, 0xc0, !PT ;  /* 0x00007c00d3d37812 */ /* 0x000fc600078ec0ff */
[----:B------:R-:W-:Y:S01]  /*2100*/  LDGSTS.E.BYPASS.LTC128B.128 [R120+0x10000], desc[UR4][R226.64+0x80] ;  /* 0x10000080e2787fae */ /* 0x000fe2000b981a04 */
[----:B------:R-:W-:-:S03]  /*2110*/  IADD3.X R11, PT, PT, R13, R217, RZ, P0, !PT ;  /* 0x000000d90d0b7210 */ /* 0x000fc600007fe4ff */
[----:B------:R-:W-:Y:S04]  /*2120*/  LDGSTS.E.BYPASS.LTC128B.128 [R120+0xc800], desc[UR4][R6.64] ;  /* 0x0c80000006787fae */ /* 0x000fe8000b981a04 */
[----:B------:R1:W-:Y:S01]  /*2130*/  LDGSTS.E.BYPASS.LTC128B.128 [R120+0x10800], desc[UR4][R6.64+0x80] ;  /* 0x1080008006787fae */ /* 0x0003e2000b981a04 */
[----:B------:R-:W-:Y:S02]  /*2140*/  LOP3.LUT R0, R119, 0x400, RZ, 0xc0, !PT ;  /* 0x0000040077007812 */ /* 0x000fe400078ec0ff */
[----:B------:R-:W-:Y:S01]  /*2150*/  LOP3.LUT R129, R211, 0x200, R119, 0xf8, !PT ;  /* 0x00000200d3817812 */ /* 0x000fe200078ef877 */
[----:B------:R-:W-:Y:S01]  /*2160*/  LDGSTS.E.BYPASS.LTC128B.128 [R120+0xd000], desc[UR4][R8.64] ;  /* 0x0d00000008787fae */ /* 0x000fe2000b981a04 */
[----:B------:R-:W-:-:S03]  /*2170*/  LEA R5, R5, R0, 0x1 ;  /* 0x0000000005057211 */ /* 0x000fc600078e08ff */
[----:B------:R2:W-:Y:S01]  /*2180*/  LDGSTS.E.BYPASS.LTC128B.128 [R120+0x11000], desc[UR4][R8.64+0x80] ;  /* 0x1100008008787fae */ /* 0x0005e2000b981a04 */
[----:B------:R-:W-:-:S03]  /*2190*/  LOP3.LUT R129, R129, R118, RZ, 0xfc, !PT ;  /* 0x0000007681817212 */ /* 0x000fc600078efcff */
[----:B------:R-:W-:Y:S04]  /*21a0*/  LDGSTS.E.BYPASS.LTC128B.128 [R120+0xd800], desc[UR4][R14.64] ;  /* 0x0d8000000e787fae */ /* 0x000fe8000b981a04 */
[----:B------:R-:W-:Y:S01]  /*21b0*/  LDGSTS.E.BYPASS.LTC128B.128 [R120+0x11800], desc[UR4][R14.64+0x80] ;  /* 0x118000800e787fae */ /* 0x000fe2000b981a04 */
[----:B-1----:R-:W-:-:S03]  /*21c0*/  IADD3 R6, P0, PT, R10, R216, RZ ;  /* 0x000000d80a067210 */ /* 0x002fc60007f1e0ff */
[----:B------:R-:W-:Y:S02]  /*21d0*/  LDGSTS.E.BYPASS.LTC128B.128 [R120+0xe000], desc[UR4][R12.64] ;  /* 0x0e0000000c787fae */ /* 0x000fe4000b981a04 */
[----:B------:R-:W-:Y:S02]  /*21e0*/  IMAD.X R7, R11, 0x1, R217, P0 ;  /* 0x000000010b077824 */ /* 0x000fe400000e06d9 */
[----:B------:R1:W-:Y:S01]  /*21f0*/  LDGSTS.E.BYPASS.LTC128B.128 [R120+0x12000], desc[UR4][R12.64+0x80] ;  /* 0x120000800c787fae */ /* 0x0003e2000b981a04 */
[----:B--2---:R-:W-:Y:S01]  /*2200*/  IADD3 R8, P0, PT, R6, R216, RZ ;  /* 0x000000d806087210 */ /* 0x004fe20007f1e0ff */
[----:B------:R-:W-:Y:S02]  /*2210*/  IMAD.IADD R126, R210, 0x1, R5 ;  /* 0x00000001d27e7824 */ /* 0x000fe400078e0205 */
[----:B------:R-:W-:Y:S01]  /*2220*/  LDGSTS.E.BYPASS.LTC128B.128 [R120+0xe800], desc[UR4][R10.64] ;  /* 0x0e8000000a787fae */ /* 0x000fe2000b981a04 */
[----:B------:R-:W-:-:S03]  /*2230*/  IADD3.X R9, PT, PT, R7, R217, RZ, P0, !PT ;  /* 0x000000d907097210 */ /* 0x000fc600007fe4ff */
[----:B------:R-:W-:Y:S01]  /*2240*/  LDGSTS.E.BYPASS.LTC128B.128 [R120+0x12800], desc[UR4][R10.64+0x80] ;  /* 0x128000800a787fae */ /* 0x000fe2000b981a04 */
[----:B------:R-:W-:-:S03]  /*2250*/  LEA R129, R129, R210, 0x1 ;  /* 0x000000d281817211 */ /* 0x000fc600078e08ff */
[----:B------:R-:W-:Y:S04]  /*2260*/  LDGSTS.E.BYPASS.LTC128B.128 [R120+0xf000], desc[UR4][R6.64] ;  /* 0x0f00000006787fae */ /* 0x000fe8000b981a04 */
[----:B------:R2:W-:Y:S04]  /*2270*/  LDGSTS.E.BYPASS.LTC128B.128 [R120+0x13000], desc[UR4][R6.64+0x80] ;  /* 0x1300008006787fae */ /* 0x0005e8000b981a04 */
[----:B------:R-:W-:Y:S04]  /*2280*/  LDGSTS.E.BYPASS.LTC128B.128 [R120+0xf800], desc[UR4][R8.64] ;  /* 0x0f80000008787fae */ /* 0x000fe8000b981a04 */
[----:B------:R3:W-:Y:S04]  /*2290*/  LDGSTS.E.BYPASS.LTC128B.128 [R120+0x13800], desc[UR4][R8.64+0x80] ;  /* 0x1380008008787fae */ /* 0x0007e8000b981a04 */
[----:B------:R-:W-:Y:S04]  /*22a0*/  LDSM.16.M88.4 R72, [R129] ;  /* 0x000000008148783b */ /* 0x000fe80000000200 */
[----:B------:R-:W4:Y:S04]  /*22b0*/  LDSM.16.M88.4 R40, [R126+0x4000] ;  /* 0x004000007e28783b */ /* 0x000f280000000200 */
[----:B------:R-:W5:Y:S04]  /*22c0*/  LDSM.16.M88.4 R28, [R126+0x4800] ;  /* 0x004800007e1c783b */ /* 0x000f680000000200 */
[----:B------:R-:W3:Y:S04]  /*22d0*/  LDSM.16.M88.4 R20, [R126+0x5000] ;  /* 0x005000007e14783b */ /* 0x000ee80000000200 */
[----:B-1----:R-:W1:Y:S04]  /*22e0*/  LDSM.16.M88.4 R12, [R126+0x5800] ;  /* 0x005800007e0c783b */ /* 0x002e680000000200 */
[----:B--2---:R-:W2:Y:S04]  /*22f0*/  LDSM.16.M88.4 R4, [R126+0x6000] ;  /* 0x006000007e04783b */ /* 0x004ea80000000200 */
[----:B------:R-:W2:Y:S04]  /*2300*/  LDSM.16.M88.4 R88, [R126+0x6800] ;  /* 0x006800007e58783b */ /* 0x000ea80000000200 */
[----:B------:R-:W2:Y:S04]  /*2310*/  LDSM.16.M88.4 R80, [R126+0x7000] ;  /* 0x007000007e50783b */ /* 0x000ea80000000200 */
[----:B------:R-:W2:Y:S04]  /*2320*/  LDSM.16.M88.4 R48, [R126+0x7800] ;  /* 0x007800007e30783b */ /* 0x000ea80000000200 */
[----:B------:R-:W2:Y:S01]  /*2330*/  LD.E R0, desc[UR4][R122.64+0x18c] ;  /* 0x00018c047a007980 */ /* 0x000ea2000c101900 */
[----:B------:R-:W-:-:S02]  /*2340*/  MOV R143, 0x20 ;  /* 0x00000020008f7802 */ /* 0x000fc40000000f00 */
[----:B------:R-:W-:Y:S01]  /*2350*/  LOP3.LUT P0, R34, R208, 0x2, RZ, 0xc0, !PT ;  /* 0x00000002d0227812 */ /* 0x000fe2000780c0ff */
[----:B------:R-:W0:Y:S03]  /*2360*/  LDGDEPBAR ;  /* 0x00000000000079af */ /* 0x000e260000000000 */
[----:B------:R-:W-:-:S04]  /*2370*/  SEL R130, R143, 0xffffffe0, !P0 ;  /* 0xffffffe08f827807 */ /* 0x000fc80004000000 */
[C---:B------:R-:W-:Y:S01]  /*2380*/  IADD3 R128, PT, PT, R130.reuse, R129, RZ ;  /* 0x0000008182807210 */ /* 0x040fe20007ffe0ff */
[----:B------:R-:W-:-:S04]  /*2390*/  IMAD.IADD R121, R130, 0x1, R126 ;  /* 0x0000000182797824 */ /* 0x000fc800078e027e */
[----:B------:R-:W-:Y:S04]  /*23a0*/  LDSM.16.M88.4 R108, [R128] ;  /* 0x00000000806c783b */ /* 0x000fe80000000200 */
[----:B------:R-:W2:Y:S04]  /*23b0*/  LDSM.16.M88.4 R60, [R121+0x4000] ;  /* 0x00400000793c783b */ /* 0x000ea80000000200 */
[----:B------:R-:W2:Y:S04]  /*23c0*/  LDSM.16.M88.4 R56, [R121+0x4800] ;  /* 0x004800007938783b */ /* 0x000ea80000000200 */
[----:B------:R-:W2:Y:S01]  /*23d0*/  LDSM.16.M88.4 R52, [R121+0x5000] ;  /* 0x005000007934783b */ /* 0x000ea20000000200 */
[----:B------:R-:W-:-:S02]  /*23e0*/  LOP3.LUT P0, R32, R208, 0x4, RZ, 0xc0, !PT ;  /* 0x00000004d0207812 */ /* 0x000fc4000780c0ff */
[----:B------:R-:W-:Y:S01]  /*23f0*/  MOV R142, 0x40 ;  /* 0x00000040008e7802 */ /* 0x000fe20000000f00 */
[C---:B----4-:R-:W-:Y:S01]  /*2400*/  HMMA.16816.F32 R44, R72.reuse, R40, RZ ;  /* 0x00000028482c723c */ /* 0x050fe200000018ff */
[----:B------:R-:W-:Y:S02]  /*2410*/  LDSM.16.M88.4 R112, [R121+0x6000] ;  /* 0x006000007970783b */ /* 0x000fe40000000200 */
[----:B------:R-:W-:Y:S02]  /*2420*/  SEL R33, R142, 0xffffffc0, !P0 ;  /* 0xffffffc08e217807 */ /* 0x000fe40004000000 */
[----:B------:R-:W-:Y:S02]  /*2430*/  LDSM.16.M88.4 R104, [R121+0x6800] ;  /* 0x006800007968783b */ /* 0x000fe40000000200 */
[C---:B------:R-:W-:Y:S01]  /*2440*/  IADD3 R127, PT, PT, R33.reuse, R129, RZ ;  /* 0x00000081217f7210 */ /* 0x040fe20007ffe0ff */
[----:B------:R-:W-:Y:S01]  /*2450*/  IMAD.IADD R33, R33, 0x1, R126 ;  /* 0x0000000121217824 */ /* 0x000fe200078e027e */
[C---:B------:R-:W-:Y:S01]  /*2460*/  HMMA.16816.F32 R40, R72.reuse, R42, RZ ;  /* 0x0000002a4828723c */ /* 0x040fe200000018ff */
[----:B------:R-:W-:Y:S04]  /*2470*/  LDSM.16.M88.4 R96, [R121+0x7800] ;  /* 0x007800007960783b */ /* 0x000fe80000000200 */
[----:B------:R-:W-:Y:S03]  /*2480*/  LDSM.16.M88.4 R68, [R127] ;  /* 0x000000007f44783b */ /* 0x000fe60000000200 */
[C---:B-----5:R-:W-:Y:S01]  /*2490*/  HMMA.16816.F32 R36, R72.reuse, R28, RZ ;  /* 0x0000001c4824723c */ /* 0x060fe200000018ff */
[----:B------:R-:W4:Y:S04]  /*24a0*/  LDSM.16.M88.4 R64, [R33+0x4000] ;  /* 0x004000002140783b */ /* 0x000f280000000200 */
[----:B------:R-:W-:Y:S03]  /*24b0*/  LDSM.16.M88.4 R100, [R121+0x7000] ;  /* 0x007000007964783b */ /* 0x000fe60000000200 */
[C---:B---3--:R-:W-:Y:S08]  /*24c0*/  HMMA.16816.F32 R24, R72.reuse, R20, RZ ;  /* 0x000000144818723c */ /* 0x048ff000000018ff */
[C---:B-1----:R-:W-:Y:S08]  /*24d0*/  HMMA.16816.F32 R16, R72.reuse, R12, RZ ;  /* 0x0000000c4810723c */ /* 0x042ff000000018ff */
        /* <DEDUP_REMOVED lines=17> */
[----:B------:R-:W3:Y:S07]  /*25f0*/  LDSM.16.M88.4 R56, [R33+0x5000] ;  /* 0x005000002138783b */ /* 0x000eee0000000200 */
[C---:B------:R-:W-:Y:S08]  /*2600*/  HMMA.16816.F32 R24, R108.reuse, R52, R24 ;  /* 0x000000346c18723c */ /* 0x040ff00000001818 */
[----:B------:R-:W-:Y:S01]  /*2610*/  HMMA.16816.F32 R20, R108, R54, R20 ;  /* 0x000000366c14723c */ /* 0x000fe20000001814 */
[----:B------:R-:W5:Y:S07]  /*2620*/  LDSM.16.M88.4 R52, [R33+0x5800] ;  /* 0x005800002134783b */ /* 0x000f6e0000000200 */
[C---:B----4-:R-:W-:Y:S08]  /*2630*/  HMMA.16816.F32 R44, R68.reuse, R64, R44 ;  /* 0x00000040442c723c */ /* 0x050ff0000000182c */
[----:B------:R-:W-:Y:S01]  /*2640*/  HMMA.16816.F32 R40, R68, R66, R40 ;  /* 0x000000424428723c */ /* 0x000fe20000001828 */
[----:B------:R-:W4:Y:S07]  /*2650*/  LDSM.16.M88.4 R64, [R33+0x6800] ;  /* 0x006800002140783b */ /* 0x000f2e0000000200 */
[C---:B-1----:R-:W-:Y:S08]  /*2660*/  HMMA.16816.F32 R16, R108.reuse, R48, R16 ;  /* 0x000000306c10723c */ /* 0x042ff00000001810 */
[C---:B------:R-:W-:Y:S01]  /*2670*/  HMMA.16816.F32 R12, R108.reuse, R50, R12 ;  /* 0x000000326c0c723c */ /* 0x040fe2000000180c */
[----:B------:R-:W1:Y:S07]  /*2680*/  LDSM.16.M88.4 R48, [R33+0x6000] ;  /* 0x006000002130783b */ /* 0x000e6e0000000200 */
[----:B------:R-:W-:Y:S01]  /*2690*/  HMMA.16816.F32 R8, R108, R112, R8 ;  /* 0x000000706c08723c */ /* 0x000fe20000001808 */
[----:B------:R-:W-:-:S02]  /*26a0*/  IADD3 R113, PT, PT, R130, R127, RZ ;  /* 0x0000007f82717210 */ /* 0x000fc40007ffe0ff */
[----:B------:R-:W-:-:S05]  /*26b0*/  IADD3 R112, PT, PT, R130, R33, RZ ;  /* 0x0000002182707210 */ /* 0x000fca0007ffe0ff */
[C---:B--2---:R-:W-:Y:S08]  /*26c0*/  HMMA.16816.F32 R36, R68.reuse, R60, R36 ;  /* 0x0000003c4424723c */ /* 0x044ff00000001824 */
[----:B------:R-:W-:Y:S01]  /*26d0*/  HMMA.16816.F32 R28, R68, R62, R28 ;  /* 0x0000003e441c723c */ /* 0x000fe2000000181c */
[----:B------:R-:W2:Y:S07]  /*26e0*/  LDSM.16.M88.4 R60, [R33+0x7000] ;  /* 0x00700000213c783b */ /* 0x000eae0000000200 */
[C---:B------:R-:W-:Y:S08]  /*26f0*/  HMMA.16816.F32 R92, R108.reuse, R104, R92 ;  /* 0x000000686c5c723c */ /* 0x040ff0000000185c */
[C---:B------:R-:W-:Y:S08]  /*2700*/  HMMA.16816.F32 R88, R108.reuse, R106, R88 ;  /* 0x0000006a6c58723c */ /* 0x040ff00000001858 */
[C---:B------:R-:W-:Y:S08]  /*2710*/  HMMA.16816.F32 R76, R108.reuse, R96, R76 ;  /* 0x000000606c4c723c */ /* 0x040ff0000000184c */
[----:B------:R-:W-:Y:S01]  /*2720*/  HMMA.16816.F32 R72, R108, R98, R72 ;  /* 0x000000626c48723c */ /* 0x000fe20000001848 */
[----:B------:R-:W2:Y:S07]  /*2730*/  LDSM.16.M88.4 R96, [R33+0x7800] ;  /* 0x007800002160783b */ /* 0x000eae0000000200 */
[C---:B---3--:R-:W-:Y:S08]  /*2740*/  HMMA.16816.F32 R24, R68.reuse, R56, R24 ;  /* 0x000000384418723c */ /* 0x048ff00000001818 */
[C---:B------:R-:W-:Y:S01]  /*2750*/  HMMA.16816.F32 R20, R68.reuse, R58, R20 ;  /* 0x0000003a4414723c */ /* 0x040fe20000001814 */
[----:B------:R-:W-:Y:S07]  /*2760*/  LDSM.16.M88.4 R56, [R113] ;  /* 0x000000007138783b */ /* 0x000fee0000000200 */
[C---:B-----5:R-:W-:Y:S08]  /*2770*/  HMMA.16816.F32 R16, R68.reuse, R52, R16 ;  /* 0x000000344410723c */ /* 0x060ff00000001810 */
[----:B------:R-:W-:Y:S01]  /*2780*/  HMMA.16816.F32 R12, R68, R54, R12 ;  /* 0x00000036440c723c */ /* 0x000fe2000000180c */
[----:B------:R-:W3:Y:S07]  /*2790*/  LDSM.16.M88.4 R52, [R112+0x4000] ;  /* 0x004000007034783b */ /* 0x000eee0000000200 */
[C---:B------:R-:W-:Y:S08]  /*27a0*/  HMMA.16816.F32 R4, R108.reuse, R114, R4 ;  /* 0x000000726c04723c */ /* 0x040ff00000001804 */
[C---:B------:R-:W-:Y:S08]  /*27b0*/  HMMA.16816.F32 R84, R108.reuse, R100, R84 ;  /* 0x000000646c54723c */ /* 0x040ff00000001854 */
[----:B------:R-:W-:Y:S01]  /*27c0*/  HMMA.16816.F32 R80, R108, R102, R80 ;  /* 0x000000666c50723c */ /* 0x000fe20000001850 */
        /* <DEDUP_REMOVED lines=12> */
[----:B------:R-:W5:Y:S07]  /*2890*/  LDSM.16.M88.4 R68, [R112+0x6000] ;  /* 0x006000007044783b */ /* 0x000f6e0000000200 */
[C---:B---3--:R-:W-:Y:S08]  /*28a0*/  HMMA.16816.F32 R44, R56.reuse, R52, R44 ;  /* 0x00000034382c723c */ /* 0x048ff0000000182c */
[C---:B------:R-:W-:Y:S01]  /*28b0*/  HMMA.16816.F32 R40, R56.reuse, R54, R40 ;  /* 0x000000363828723c */ /* 0x040fe20000001828 */
[----:B------:R-:W3:Y:S07]  /*28c0*/  LDSM.16.M88.4 R52, [R112+0x6800] ;  /* 0x006800007034783b */ /* 0x000eee0000000200 */
[C---:B----4-:R-:W-:Y:S01]  /*28d0*/  HMMA.16816.F32 R96, R56.reuse, R64, R24 ;  /* 0x000000403860723c */ /* 0x050fe20000001818 */
[----:B------:R-:W4:Y:S07]  /*28e0*/  LDSM.16.M88.4 R24, [R129+0x2000] ;  /* 0x002000008118783b */ /* 0x000f2e0000000200 */
[C---:B-1----:R-:W-:Y:S08]  /*28f0*/  HMMA.16816.F32 R36, R56.reuse, R48, R36 ;  /* 0x000000303824723c */ /* 0x042ff00000001824 */
[C---:B------:R-:W-:Y:S01]  /*2900*/  HMMA.16816.F32 R28, R56.reuse, R50, R28 ;  /* 0x00000032381c723c */ /* 0x040fe2000000181c */
[----:B------:R-:W1:Y:S07]  /*2910*/  LDSM.16.M88.4 R48, [R112+0x7000] ;  /* 0x007000007030783b */ /* 0x000e6e0000000200 */
[C---:B--2---:R-:W-:Y:S08]  /*2920*/  HMMA.16816.F32 R16, R56.reuse, R60, R16 ;  /* 0x0000003c3810723c */ /* 0x044ff00000001810 */
[C---:B------:R-:W-:Y:S01]  /*2930*/  HMMA.16816.F32 R12, R56.reuse, R62, R12 ;  /* 0x0000003e380c723c */ /* 0x040fe2000000180c */
[----:B------:R-:W2:Y:S07]  /*2940*/  LDSM.16.M88.4 R60, [R112+0x7800] ;  /* 0x00780000703c783b */ /* 0x000eae0000000200 */
[C---:B------:R-:W-:Y:S01]  /*2950*/  HMMA.16816.F32 R20, R56.reuse, R66, R20 ;  /* 0x000000423814723c */ /* 0x040fe20000001814 */
[----:B------:R-:W-:Y:S07]  /*2960*/  LDSM.16.M88.4 R64, [R121+0x8000] ;  /* 0x008000007940783b */ /* 0x000fee0000000200 */
[C---:B-----5:R-:W-:Y:S01]  /*2970*/  HMMA.16816.F32 R104, R56.reuse, R68, R8 ;  /* 0x000000443868723c */ /* 0x060fe20000001808 */
[----:B------:R-:W5:Y:S07]  /*2980*/  LDSM.16.M88.4 R8, [R128+0x2000] ;  /* 0x002000008008783b */ /* 0x000f6e0000000200 */
[C---:B---3--:R-:W-:Y:S08]  /*2990*/  HMMA.16816.F32 R92, R56.reuse, R52, R92 ;  /* 0x00000034385c723c */ /* 0x048ff0000000185c */
[C---:B------:R-:W-:Y:S01]  /*29a0*/  HMMA.16816.F32 R88, R56.reuse, R54, R88 ;  /* 0x000000363858723c */ /* 0x040fe20000001858 */
[----:B------:R-:W3:Y:S07]  /*29b0*/  LDSM.16.M88.4 R52, [R126+0x8800] ;  /* 0x008800007e34783b */ /* 0x000eee0000000200 */
[----:B------:R-:W-:Y:S01]  /*29c0*/  HMMA.16816.F32 R4, R56, R70, R4 ;  /* 0x000000463804723c */ /* 0x000fe20000001804 */
[----:B------:R-:W-:Y:S07]  /*29d0*/  LDSM.16.M88.4 R68, [R33+0x8000] ;  /* 0x008000002144783b */ /* 0x000fee0000000200 */
[C---:B----4-:R-:W-:Y:S01]  /*29e0*/  HMMA.16816.F32 R108, R24.reuse, R100, R44 ;  /* 0x00000064186c723c */ /* 0x050fe2000000182c */
[----:B------:R-:W4:Y:S07]  /*29f0*/  LDSM.16.M88.4 R44, [R127+0x2000] ;  /* 0x002000007f2c783b */ /* 0x000f2e0000000200 */
[----:B------:R-:W-:Y:S01]  /*2a00*/  HMMA.16816.F32 R40, R24, R102, R40 ;  /* 0x000000661828723c */ /* 0x000fe20000001828 */
[----:B------:R-:W4:Y:S07]  /*2a10*/  LDSM.16.M88.4 R100, [R121+0x8800] ;  /* 0x008800007964783b */ /* 0x000f2e0000000200 */
[C---:B-1----:R-:W-:Y:S08]  /*2a20*/  HMMA.16816.F32 R84, R56.reuse, R48, R84 ;  /* 0x000000303854723c */ /* 0x042ff00000001854 */
[C---:B------:R-:W-:Y:S01]  /*2a30*/  HMMA.16816.F32 R80, R56.reuse, R50, R80 ;  /* 0x000000323850723c */ /* 0x040fe20000001850 */
[----:B------:R-:W-:Y:S07]  /*2a40*/  LDSM.16.M88.4 R48, [R113+0x2000] ;  /* 0x002000007130783b */ /* 0x000fee0000000200 */
[C---:B--2---:R-:W-:Y:S08]  /*2a50*/  HMMA.16816.F32 R76, R56.reuse, R60, R76 ;  /* 0x0000003c384c723c */ /* 0x044ff0000000184c */
[----:B------:R-:W-:Y:S01]  /*2a60*/  HMMA.16816.F32 R72, R56, R62, R72 ;  /* 0x0000003e3848723c */ /* 0x000fe20000001848 */
[----:B------:R-:W1:Y:S04]  /*2a70*/  LDSM.16.M88.4 R56, [R126+0x9000] ;  /* 0x009000007e38783b */ /* 0x000e680000000200 */
[----:B------:R-:W-:Y:S03]  /*2a80*/  LDSM.16.M88.4 R60, [R112+0x8000] ;  /* 0x00800000703c783b */ /* 0x000fe60000000200 */
[C---:B-----5:R-:W-:Y:S08]  /*2a90*/  HMMA.16816.F32 R108, R8.reuse, R64, R108 ;  /* 0x00000040086c723c */ /* 0x060ff0000000186c */
[----:B------:R-:W-:Y:S01]  /*2aa0*/  HMMA.16816.F32 R40, R8, R66, R40 ;  /* 0x000000420828723c */ /* 0x000fe20000001828 */
[----:B------:R-:W-:Y:S07]  /*2ab0*/  LDSM.16.M88.4 R64, [R126+0x9800] ;  /* 0x009800007e40783b */ /* 0x000fee0000000200 */
[C---:B---3--:R-:W-:Y:S08]  /*2ac0*/  HMMA.16816.F32 R36, R24.reuse, R52, R36 ;  /* 0x000000341824723c */ /* 0x048ff00000001824 */
[----:B------:R-:W-:Y:S01]  /*2ad0*/  HMMA.16816.F32 R28, R24, R54, R28 ;  /* 0x00000036181c723c */ /* 0x000fe2000000181c */
[----:B------:R-:W2:Y:S07]  /*2ae0*/  LDSM.16.M88.4 R52, [R33+0x8800] ;  /* 0x008800002134783b */ /* 0x000eae0000000200 */
[C---:B----4-:R-:W-:Y:S08]  /*2af0*/  HMMA.16816.F32 R108, R44.reuse, R68, R108 ;  /* 0x000000442c6c723c */ /* 0x050ff0000000186c */
[----:B------:R-:W-:Y:S08]  /*2b00*/  HMMA.16816.F32 R40, R44, R70, R40 ;  /* 0x000000462c28723c */ /* 0x000ff00000001828 */
[C---:B------:R-:W-:Y:S01]  /*2b10*/  HMMA.16816.F32 R68, R8.reuse, R100, R36 ;  /* 0x000000640844723c */ /* 0x040fe20000001824 */
[----:B------:R-:W3:Y:S07]  /*2b20*/  LDSM.16.M88.4 R36, [R112+0x8800] ;  /* 0x008800007024783b */ /* 0x000eee0000000200 */
[----:B------:R-:W-:Y:S08]  /*2b30*/  HMMA.16816.F32 R28, R8, R102, R28 ;  /* 0x00000066081c723c */ /* 0x000ff0000000181c */
[C---:B-1----:R-:W-:Y:S08]  /*2b40*/  HMMA.16816.F32 R96, R24.reuse, R56, R96 ;  /* 0x000000381860723c */ /* 0x042ff00000001860 */
[----:B------:R-:W-:Y:S01]  /*2b50*/  HMMA.16816.F32 R20, R24, R58, R20 ;  /* 0x0000003a1814723c */ /* 0x000fe20000001814 */
[----:B------:R-:W1:Y:S07]  /*2b60*/  LDSM.16.M88.4 R56, [R121+0x9000] ;  /* 0x009000007938783b */ /* 0x000e6e0000000200 */
[C---:B--2---:R-:W-:Y:S08]  /*2b70*/  HMMA.16816.F32 R68, R44.reuse, R52, R68 ;  /* 0x000000342c44723c */ /* 0x044ff00000001844 */
[----:B------:R-:W-:Y:S01]  /*2b80*/  HMMA.16816.F32 R28, R44, R54, R28 ;  /* 0x000000362c1c723c */ /* 0x000fe2000000181c */
[----:B------:R-:W-:Y:S07]  /*2b90*/  LDSM.16.M88.4 R52, [R126+0xa000] ;  /* 0x00a000007e34783b */ /* 0x000fee0000000200 */
[C---:B------:R-:W-:Y:S08]  /*2ba0*/  HMMA.16816.F32 R40, R48.reuse, R62, R40 ;  /* 0x0000003e3028723c */ /* 0x040ff00000001828 */
[----:B------:R-:W-:Y:S08]  /*2bb0*/  HMMA.16816.F32 R108, R48, R60, R108 ;  /* 0x0000003c306c723c */ /* 0x000ff0000000186c */
        /* <DEDUP_REMOVED lines=11> */
[----:B-1----:R-:W-:Y:S01]  /*2c70*/  HMMA.16816.F32 R100, R8, R56, R96 ;  /* 0x000000380864723c */ /* 0x002fe20000001860 */
[----:B------:R-:W1:Y:S01]  /*2c80*/  MUFU.TANH R109, R40 ;  /* 0x00000028006d7308 */ /* 0x000e620000002400 */
[----:B------:R-:W4:Y:S07]  /*2c90*/  LDSM.16.M88.4 R96, [R112+0x9000] ;  /* 0x009000007060783b */ /* 0x000f2e0000000200 */
[----:B------:R-:W1:Y:S01]  /*2ca0*/  MUFU.TANH R111, R41 ;  /* 0x00000029006f7308 */ /* 0x000e620000002400 */
[----:B------:R-:W-:Y:S07]  /*2cb0*/  HMMA.16816.F32 R12, R24, R66, R12 ;  /* 0x00000042180c723c */ /* 0x000fee000000180c */
[----:B------:R-:W1:Y:S08]  /*2cc0*/  MUFU.TANH R65, R42 ;  /* 0x0000002a00417308 */ /* 0x000e700000002400 */
[----:B------:R5:W1:Y:S02]  /*2cd0*/  MUFU.TANH R127, R43 ;  /* 0x0000002b007f7308 */ /* 0x000a640000002400 */
[----:B-----5:R-:W5:Y:S01]  /*2ce0*/  LDSM.16.M88.4 R40, [R33+0x9800] ;  /* 0x009800002128783b */ /* 0x020f620000000200 */
[----:B--2---:R-:W-:Y:S08]  /*2cf0*/  HMMA.16816.F32 R100, R44, R16, R100 ;  /* 0x000000102c64723c */ /* 0x004ff00000001864 */
[C---:B------:R-:W-:Y:S01]  /*2d00*/  HMMA.16816.F32 R20, R8.reuse, R58, R20 ;  /* 0x0000003a0814723c */ /* 0x040fe20000001814 */
[----:B------:R-:W2:Y:S07]  /*2d10*/  LDSM.16.M88.4 R56, [R112+0x9800] ;  /* 0x009800007038783b */ /* 0x000eae0000000200 */
[C---:B---3--:R-:W-:Y:S08]  /*2d20*/  HMMA.16816.F32 R60, R8.reuse, R36, R60 ;  /* 0x00000024083c723c */ /* 0x048ff0000000183c */
[----:B------:R-:W-:Y:S01]  /*2d30*/  HMMA.16816.F32 R12, R8, R38, R12 ;  /* 0x00000026080c723c */ /* 0x000fe2000000180c */
[-C--:B------:R-:W-:Y:S01]  /*2d40*/  FMUL.FTZ R28, R28, R0.reuse ;  /* 0x000000001c1c7220 */ /* 0x080fe20000410000 */
[-C--:B------:R-:W-:Y:S01]  /*2d50*/  FMUL.FTZ R29, R29, R0.reuse ;  /* 0x000000001d1d7220 */ /* 0x080fe20000410000 */
[-C--:B------:R-:W-:Y:S01]  /*2d60*/  FMUL.FTZ R147, R30, R0.reuse ;  /* 0x000000001e937220 */ /* 0x080fe20000410000 */
[----:B------:R-:W-:Y:S01]  /*2d70*/  LDSM.16.M88.4 R36, [R33+0xa000] ;  /* 0x00a000002124783b */ /* 0x000fe20000000200 */
[----:B------:R-:W3:Y:S03]  /*2d80*/  MUFU.TANH R145, R28 ;  /* 0x0000001c00917308 */ /* 0x000ee60000002400 */
[----:B----4-:R-:W-:Y:S01]  /*2d90*/  HMMA.16816.F32 R100, R48, R96, R100 ;  /* 0x000000603064723c */ /* 0x010fe20000001864 */
[----:B------:R-:W-:-:S04]  /*2da0*/  FMUL.FTZ R97, R31, R0 ;  /* 0x000000001f617220 */ /* 0x000fc80000410000 */
[----:B------:R4:W1:Y:S03]  /*2db0*/  MUFU.TANH R96, R29 ;  /* 0x0000001d00607308 */ /* 0x0008660000002400 */
[C---:B------:R-:W-:Y:S01]  /*2dc0*/  HMMA.16816.F32 R20, R44.reuse, R18, R20 ;  /* 0x000000122c14723c */ /* 0x040fe20000001814 */
[----:B------:R-:W3:Y:S07]  /*2dd0*/  LDSM.16.M88.4 R16, [R126+0xa800] ;  /* 0x00a800007e10783b */ /* 0x000eee0000000200 */
[C---:B-----5:R-:W-:Y:S01]  /*2de0*/  HMMA.16816.F32 R60, R44.reuse, R40, R60 ;  /* 0x000000282c3c723c */ /* 0x060fe2000000183c */
[----:B----4-:R-:W4:Y:S07]  /*2df0*/  LDSM.16.M88.4 R28, [R121+0xa000] ;  /* 0x00a00000791c783b */ /* 0x010f2e0000000200 */
[----:B------:R-:W-:Y:S01]  /*2e00*/  HMMA.16816.F32 R12, R44, R42, R12 ;  /* 0x0000002a2c0c723c */ /* 0x000fe2000000180c */
[----:B------:R-:W-:Y:S07]  /*2e10*/  LDSM.16.M88.4 R40, [R126+0xb000] ;  /* 0x00b000007e28783b */ /* 0x000fee0000000200 */
[----:B------:R-:W-:Y:S08]  /*2e20*/  HMMA.16816.F32 R104, R24, R52, R104 ;  /* 0x000000341868723c */ /* 0x000ff00000001868 */
[C---:B--2---:R-:W-:Y:S08]  /*2e30*/  HMMA.16816.F32 R60, R48.reuse, R56, R60 ;  /* 0x00000038303c723c */ /* 0x044ff0000000183c */
[----:B------:R-:W-:Y:S01]  /*2e40*/  HMMA.16816.F32 R56, R48, R58, R12 ;  /* 0x0000003a3038723c */ /* 0x000fe2000000180c */
[----:B------:R-:W2:Y:S07]  /*2e50*/  LDSM.16.M88.4 R12, [R121+0xa800] ;  /* 0x00a80000790c783b */ /* 0x000eae0000000200 */
[----:B------:R-:W-:Y:S01]  /*2e60*/  HMMA.16816.F32 R4, R24, R54, R4 ;  /* 0x000000361804723c */ /* 0x000fe20000001804 */
[----:B------:R-:W-:Y:S07]  /*2e70*/  LDSM.16.M88.4 R52, [R112+0xa000] ;  /* 0x00a000007034783b */ /* 0x000fee0000000200 */
[----:B------:R-:W-:Y:S08]  /*2e80*/  HMMA.16816.F32 R20, R48, R98, R20 ;  /* 0x000000623014723c */ /* 0x000ff00000001814 */
[----:B---3--:R-:W-:Y:S08]  /*2e90*/  HMMA.16816.F32 R92, R24, R16, R92 ;  /* 0x00000010185c723c */ /* 0x008ff0000000185c */
[----:B----4-:R-:W-:Y:S08]  /*2ea0*/  HMMA.16816.F32 R104, R8, R28, R104 ;  /* 0x0000001c0868723c */ /* 0x010ff00000001868 */
[----:B------:R-:W-:Y:S01]  /*2eb0*/  HMMA.16816.F32 R88, R24, R18, R88 ;  /* 0x000000121858723c */ /* 0x000fe20000001858 */
[----:B------:R-:W3:Y:S07]  /*2ec0*/  LDSM.16.M88.4 R16, [R33+0xa800] ;  /* 0x00a800002110783b */ /* 0x000eee0000000200 */
[----:B------:R-:W-:Y:S01]  /*2ed0*/  HMMA.16816.F32 R4, R8, R30, R4 ;  /* 0x0000001e0804723c */ /* 0x000fe20000001804 */
[-C--:B------:R-:W-:Y:S01]  /*2ee0*/  FMUL.FTZ R20, R20, R0.reuse ;  /* 0x0000000014147220 */ /* 0x080fe20000410000 */
[-C--:B------:R-:W-:Y:S01]  /*2ef0*/  FMUL.FTZ R21, R21, R0.reuse ;  /* 0x0000000015157220 */ /* 0x080fe20000410000 */
[-C--:B------:R-:W-:Y:S01]  /*2f00*/  FMUL.FTZ R22, R22, R0.reuse ;  /* 0x0000000016167220 */ /* 0x080fe20000410000 */
[----:B------:R-:W-:Y:S01]  /*2f10*/  FMUL.FTZ R23, R23, R0 ;  /* 0x0000000017177220 */ /* 0x000fe20000410000 */
[----:B------:R-:W4:Y:S01]  /*2f20*/  MUFU.TANH R250, R20 ;  /* 0x0000001400fa7308 */ /* 0x000f220000002400 */
[----:B------:R-:W-:Y:S02]  /*2f30*/  LDSM.16.M88.4 R28, [R121+0xb000] ;  /* 0x00b00000791c783b */ /* 0x000fe40000000200 */
[----:B------:R-:W-:Y:S05]  /*2f40*/  HMMA.16816.F32 R104, R44, R36, R104 ;  /* 0x000000242c68723c */ /* 0x000fea0000001868 */
[----:B------:R-:W1:Y:S03]  /*2f50*/  MUFU.TANH R248, R21 ;  /* 0x0000001500f87308 */ /* 0x000e660000002400 */
[----:B--2---:R-:W-:Y:S05]  /*2f60*/  HMMA.16816.F32 R92, R8, R12, R92 ;  /* 0x0000000c085c723c */ /* 0x004fea000000185c */
[----:B------:R-:W2:Y:S03]  /*2f70*/  MUFU.TANH R149, R22 ;  /* 0x0000001600957308 */ /* 0x000ea60000002400 */
[----:B------:R-:W-:Y:S01]  /*2f80*/  HMMA.16816.F32 R36, R44, R38, R4 ;  /* 0x000000262c24723c */ /* 0x000fe20000001804 */
[----:B------:R-:W5:Y:S04]  /*2f90*/  LDSM.16.M88.4 R4, [R126+0xb800] ;  /* 0x00b800007e04783b */ /* 0x000f680000000200 */
[----:B------:R4:W1:Y:S03]  /*2fa0*/  MUFU.TANH R252, R23 ;  /* 0x0000001700fc7308 */ /* 0x0008660000002400 */
[----:B------:R-:W-:Y:S01]  /*2fb0*/  HMMA.16816.F32 R88, R8, R14, R88 ;  /* 0x0000000e0858723c */ /* 0x000fe20000001858 */
[----:B------:R-:W-:Y:S04]  /*2fc0*/  LDSM.16.M88.4 R12, [R33+0xb000] ;  /* 0x00b00000210c783b */ /* 0x000fe80000000200 */
[----:B----4-:R-:W4:Y:S03]  /*2fd0*/  LDSM.16.M88.4 R20, [R112+0xa800] ;  /* 0x00a800007014783b */ /* 0x010f260000000200 */
[C---:B------:R-:W-:Y:S08]  /*2fe0*/  HMMA.16816.F32 R84, R24.reuse, R40, R84 ;  /* 0x000000281854723c */ /* 0x040ff00000001854 */
[----:B------:R-:W-:Y:S01]  /*2ff0*/  HMMA.16816.F32 R80, R24, R42, R80 ;  /* 0x0000002a1850723c */ /* 0x000fe20000001850 */
[----:B------:R-:W2:Y:S07]  /*3000*/  LDSM.16.M88.4 R40, [R121+0xb800] ;  /* 0x00b800007928783b */ /* 0x000eae0000000200 */
[C---:B---3--:R-:W-:Y:S08]  /*3010*/  HMMA.16816.F32 R92, R44.reuse, R16, R92 ;  /* 0x000000102c5c723c */ /* 0x048ff0000000185c */
[----:B------:R-:W-:Y:S01]  /*3020*/  HMMA.16816.F32 R88, R44, R18, R88 ;  /* 0x000000122c58723c */ /* 0x000fe20000001858 */
[----:B------:R-:W-:Y:S04]  /*3030*/  LDSM.16.M88.4 R16, [R112+0xb000] ;  /* 0x00b000007010783b */ /* 0x000fe80000000200 */
[----:B------:R-:W-:Y:S03]  /*3040*/  LDSM.16.M88.4 R112, [R112+0xb800] ;  /* 0x00b800007070783b */ /* 0x000fe60000000200 */
[----:B-----5:R-:W-:Y:S08]  /*3050*/  HMMA.16816.F32 R72, R24, R6, R72 ;  /* 0x000000061848723c */ /* 0x020ff00000001848 */
[C---:B----4-:R-:W-:Y:S08]  /*3060*/  HMMA.16816.F32 R92, R48.reuse, R20, R92 ;  /* 0x00000014305c723c */ /* 0x050ff0000000185c */
[----:B------:R-:W-:Y:S01]  /*3070*/  HMMA.16816.F32 R88, R48, R22, R88 ;  /* 0x000000163058723c */ /* 0x000fe20000001858 */
[----:B------:R-:W3:Y:S01]  /*3080*/  LDSM.16.M88.4 R20, [R33+0xb800] ;  /* 0x00b800002114783b */ /* 0x000ee20000000200 */
[----:B------:R-:W-:-:S02]  /*3090*/  VIADD R231, R35, 0xffffffff ;  /* 0xffffffff23e77836 */ /* 0x000fc40000000000 */
[-C--:B------:R-:W-:Y:S01]  /*30a0*/  FMUL.FTZ R108, R108, R0.reuse ;  /* 0x000000006c6c7220 */ /* 0x080fe20000410000 */
[-C--:B------:R-:W-:Y:S01]  /*30b0*/  FMUL.FTZ R110, R110, R0.reuse ;  /* 0x000000006e6e7220 */ /* 0x080fe20000410000 */
[-C--:B------:R-:W-:Y:S01]  /*30c0*/  FMUL.FTZ R68, R68, R0.reuse ;  /* 0x0000000044447220 */ /* 0x080fe20000410000 */
[-C--:B------:R-:W-:Y:S01]  /*30d0*/  FMUL.FTZ R69, R69, R0.reuse ;  /* 0x0000000045457220 */ /* 0x080fe20000410000 */
[----:B------:R-:W-:Y:S01]  /*30e0*/  HMMA.16816.F32 R76, R24, R4, R76 ;  /* 0x00000004184c723c */ /* 0x000fe2000000184c */
[-C--:B------:R-:W-:Y:S01]  /*30f0*/  FMUL.FTZ R70, R70, R0.reuse ;  /* 0x0000000046467220 */ /* 0x080fe20000410000 */
[----:B------:R-:W-:-:S06]  /*3100*/  FMUL.FTZ R71, R71, R0 ;  /* 0x0000000047477220 */ /* 0x000fcc0000410000 */
[C---:B--2---:R-:W-:Y:S08]  /*3110*/  HMMA.16816.F32 R72, R8.reuse, R42, R72 ;  /* 0x0000002a0848723c */ /* 0x044ff00000001848 */
[C---:B------:R-:W-:Y:S08]  /*3120*/  HMMA.16816.F32 R84, R8.reuse, R28, R84 ;  /* 0x0000001c0854723c */ /* 0x040ff00000001854 */
[----:B------:R-:W-:Y:S08]  /*3130*/  HMMA.16816.F32 R80, R8, R30, R80 ;  /* 0x0000001e0850723c */ /* 0x000ff00000001850 */
        /* <DEDUP_REMOVED lines=17> */
[C---:B---3--:R-:W-:Y:S01]  /*3250*/  HMMA.16816.F32 R72, R44.reuse, R22, R72 ;  /* 0x000000162c48723c */ /* 0x048fe20000001848 */
[-C--:B------:R-:W-:Y:S01]  /*3260*/  FMUL.FTZ R94, R94, R0.reuse ;  /* 0x000000005e5e7220 */ /* 0x080fe20000410000 */
[-C--:B------:R-:W-:Y:S01]  /*3270*/  FMUL.FTZ R95, R95, R0.reuse ;  /* 0x000000005f5f7220 */ /* 0x080fe20000410000 */
[-C--:B------:R-:W-:Y:S01]  /*3280*/  FMUL.FTZ R88, R88, R0.reuse ;  /* 0x0000000058587220 */ /* 0x080fe20000410000 */
[-C--:B------:R-:W-:Y:S01]  /*3290*/  FMUL.FTZ R89, R89, R0.reuse ;  /* 0x0000000059597220 */ /* 0x080fe20000410000 */
[-C--:B------:R-:W-:Y:S01]  /*32a0*/  FMUL.FTZ R90, R90, R0.reuse ;  /* 0x000000005a5a7220 */ /* 0x080fe20000410000 */
[----:B------:R-:W-:Y:S01]  /*32b0*/  FMUL.FTZ R91, R91, R0 ;  /* 0x000000005b5b7220 */ /* 0x000fe20000410000 */
[----:B------:R-:W2:Y:S01]  /*32c0*/  MUFU.TANH R128, R128 ;  /* 0x0000008000807308 */ /* 0x000ea20000002400 */
[----:B------:R-:W-:Y:S01]  /*32d0*/  HMMA.16816.F32 R84, R44, R12, R84 ;  /* 0x0000000c2c54723c */ /* 0x000fe20000001854 */
[----:B------:R-:W-:-:S07]  /*32e0*/  DEPBAR.LE SB0, 0x0 ;  /* 0x000080000000791a */ /* 0x000fce0000000000 */
[C---:B------:R-:W-:Y:S08]  /*32f0*/  HMMA.16816.F32 R80, R44.reuse, R14, R80 ;  /* 0x0000000e2c50723c */ /* 0x040ff00000001850 */
[----:B------:R-:W-:Y:S08]  /*3300*/  HMMA.16816.F32 R76, R44, R20, R76 ;  /* 0x000000142c4c723c */ /* 0x000ff0000000184c */
        /* <DEDUP_REMOVED lines=29> */
[----:B------:R-:W3:Y:S08]  /*34e0*/  MUFU.TANH R108, R108 ;  /* 0x0000006c006c7308 */ /* 0x000ef00000002400 */
        /* <DEDUP_REMOVED lines=49> */
[----:B------:R-:W1:Y:S08]  /*3800*/  MUFU.TANH R67, R67 ;  /* 0x0000004300437308 */ /* 0x000e700000002400 */
        /* <DEDUP_REMOVED lines=22> */
.L_x_4777:
[----:B------:R-:W2:Y:S01]  /*3970*/  LD.E R13, desc[UR4][R2.64+0x170] ;  /* 0x00017004020d7980 */ /* 0x000ea2000c101900 */
[----:B------:R-:W-:-:S04]  /*3980*/  SHF.L.U32 R4, R231, 0x7, RZ ;  /* 0x00000007e7047819 */ /* 0x000fc800000006ff */
[----:B------:R-:W-:Y:S01]  /*3990*/  IABS R7, R4 ;  /* 0x0000000400077213 */ /* 0x000fe20000000000 */
[C---:B------:R-:W-:Y:S01]  /*39a0*/  VIADD R10, R4.reuse, 0xffffff80 ;  /* 0xffffff80040a7836 */ /* 0x040fe20000000000 */
[-C--:B--2---:R-:W-:Y:S02]  /*39b0*/  IABS R8, R13.reuse ;  /* 0x0000000d00087213 */ /* 0x084fe40000000000 */
[-C--:B------:R-:W-:Y:S02]  /*39c0*/  IABS R6, R13.reuse ;  /* 0x0000000d00067213 */ /* 0x080fe40000000000 */
[----:B------:R-:W2:Y:S01]  /*39d0*/  I2F.RP R9, R8 ;  /* 0x0000000800097306 */ /* 0x000ea20000209400 */
[----:B------:R-:W-:Y:S02]  /*39e0*/  LOP3.LUT R4, R4, R13, RZ, 0x3c, !PT ;  /* 0x0000000d04047212 */ /* 0x000fe400078e3cff */
[----:B------:R-:W-:Y:S02]  /*39f0*/  IADD3 R6, PT, PT, RZ, -R6, RZ ;  /* 0x80000006ff067210 */ /* 0x000fe40007ffe0ff */
[----:B------:R-:W-:-:S02]  /*3a00*/  ISETP.GE.AND P2, PT, R4, RZ, PT ;  /* 0x000000ff0400720c */ /* 0x000fc40003f46270 */
[----:B------:R-:W-:Y:S01]  /*3a10*/  LOP3.LUT R4, RZ, R13, RZ, 0x33, !PT ;  /* 0x0000000dff047212 */ /* 0x000fe200078e33ff */
[----:B--2---:R-:W2:Y:S02]  /*3a20*/  MUFU.RCP R14, R9 ;  /* 0x00000009000e7308 */ /* 0x004ea40000001000 */
[----:B--2---:R-:W-:-:S06]  /*3a30*/  VIADD R14, R14, 0xffffffe ;  /* 0x0ffffffe0e0e7836 */ /* 0x004fcc0000000000 */
[----:B------:R-:W2:Y:S02]  /*3a40*/  F2I.FTZ.U32.TRUNC.NTZ R15, R14 ;  /* 0x0000000e000f7305 */ /* 0x000ea4000021f000 */
[--C-:B--2---:R-:W-:Y:S02]  /*3a50*/  IMAD.MOV R5, RZ, RZ, -R15.reuse ;  /* 0x000000ffff057224 */ /* 0x104fe400078e0a0f */
        /* <DEDUP_REMOVED lines=46> */
.L_x_4778:
[----:B------:R-:W-:Y:S05]  /*3d40*/  BSYNC.RECONVERGENT B0 ;  /* 0x0000000000007941 */ /* 0x000fea0003800200 */
.L_x_4776:
        /* <DEDUP_REMOVED lines=35> */
.L_x_4775:
[----:B------:R-:W-:Y:S05]  /*3f80*/  BSYNC.RECONVERGENT B1 ;  /* 0x0000000000017941 */ /* 0x000fea0003800200 */
.L_x_4774:
[----:B------:R-:W3:Y:S01]  /*3f90*/  LD.E R64, desc[UR4][R2.64+0xdc] ;  /* 0x0000dc0402407980 */ /* 0x000ee2000c101900 */
[----:B-12---:R-:W-:Y:S02]  /*3fa0*/  FMNMX3.FTZ R4, R110, R134, R65, !PT ;  /* 0x000000866e047276 */ /* 0x006fe40007810041 */
[----:B------:R-:W-:Y:S02]  /*3fb0*/  LOP3.LUT R209, R118, 0x200, R119, 0xf8, !PT ;  /* 0x0000020076d17812 */ /* 0x000fe400078ef877 */
[----:B------:R-:W-:Y:S02]  /*3fc0*/  FMNMX3.FTZ R4, R4, R127, R130, !PT ;  /* 0x0000007f04047276 */ /* 0x000fe40007810082 */
[----:B------:R-:W-:Y:S02]  /*3fd0*/  LEA R209, R209, R210, 0x1 ;  /* 0x000000d2d1d17211 */ /* 0x000fe400078e08ff */
[----:B------:R-:W-:Y:S02]  /*3fe0*/  FMNMX3.FTZ R7, R4, R129, R147, !PT ;  /* 0x0000008104077276 */ /* 0x000fe40007810093 */
[----:B------:R-:W-:Y:S01]  /*3ff0*/  FMNMX3.FTZ R4, R108, R128, R109, !PT ;  /* 0x000000806c047276 */ /* 0x000fe2000781006d */
[----:B------:R-:W-:Y:S01]  /*4000*/  LDSM.16.MT88.4 R92, [R209+0x10000] ;  /* 0x01000000d15c783b */ /* 0x000fe20000004200 */
        /* <DEDUP_REMOVED lines=24> */
[----:B------:R-:W-:-:S02]  /*4190*/  FMNMX.FTZ R7, R66, R7, !PT ;  /* 0x0000000742077209 */ /* 0x000fc40007810000 */
[----:B------:R-:W-:Y:S02]  /*41a0*/  FMNMX3.FTZ R8, R5, R154, R136, !PT ;  /* 0x0000009a05087276 */ /* 0x000fe40007810088 */
[----:B------:R-:W-:Y:S01]  /*41b0*/  IADD3 R62, PT, PT, R209, 0xc040, RZ ;  /* 0x0000c040d13e7810 */ /* 0x000fe20007ffe0ff */
[----:B------:R-:W1:Y:S01]  /*41c0*/  SHFL.BFLY PT, R6, R7, 0x2, 0x1f ;  /* 0x0c401f0007067f89 */ /* 0x000e6200000e0000 */
[----:B------:R-:W-:Y:S02]  /*41d0*/  FMNMX3.FTZ R8, R8, R132, R135, !PT ;  /* 0x0000008408087276 */ /* 0x000fe40007810087 */
[----:B------:R-:W-:Y:S02]  /*41e0*/  IADD3 R35, PT, PT, R35, -0x2, RZ ;  /* 0xfffffffe23237810 */ /* 0x000fe40007ffe0ff */
[----:B------:R-:W-:-:S05]  /*41f0*/  FMNMX.FTZ R8, R67, R8, !PT ;  /* 0x0000000843087209 */ /* 0x000fca0007810000 */
[----:B------:R-:W2:Y:S01]  /*4200*/  SHFL.BFLY PT, R5, R8, 0x2, 0x1f ;  /* 0x0c401f0008057f89 */ /* 0x000ea200000e0000 */
[----:B-1----:R-:W-:-:S05]  /*4210*/  FMNMX.FTZ R6, R7, R6, !PT ;  /* 0x0000000607067209 */ /* 0x002fca0007810000 */
[----:B------:R-:W1:Y:S01]  /*4220*/  SHFL.BFLY PT, R133, R6, 0x1, 0x1f ;  /* 0x0c201f0006857f89 */ /* 0x000e6200000e0000 */
[----:B--2---:R-:W-:-:S03]  /*4230*/  FMNMX.FTZ R5, R8, R5, !PT ;  /* 0x0000000508057209 */ /* 0x004fc60007810000 */
[----:B------:R-:W-:Y:S04]  /*4240*/  LDSM.16.MT88.4 R8, [R209+0xc800] ;  /* 0x00c80000d108783b */ /* 0x000fe80000004200 */
[----:B------:R-:W2:Y:S01]  /*4250*/  SHFL.BFLY PT, R4, R5, 0x1, 0x1f ;  /* 0x0c201f0005047f89 */ /* 0x000ea200000e0000 */
[----:B-1----:R-:W-:-:S04]  /*4260*/  FMNMX.FTZ R133, R6, R133, !PT ;  /* 0x0000008506857209 */ /* 0x002fc80007810000 */
[----:B------:R-:W-:Y:S01]  /*4270*/  FSETP.NEU.FTZ.AND P0, PT, R133, -INF , PT ;  /* 0xff8000008500780b */ /* 0x000fe20003f1d000 */
[----:B---3--:R-:W-:-:S05]  /*4280*/  FMUL.FTZ R63, R64, R133 ;  /* 0x00000085403f7220 */ /* 0x008fca0000410000 */
[----:B------:R-:W-:Y:S02]  /*4290*/  FSEL R63, R63, RZ, P0 ;  /* 0x000000ff3f3f7208 */ /* 0x000fe40000000000 */
[----:B------:R-:W-:-:S03]  /*42a0*/  ISETP.NE.AND P0, PT, R34, RZ, PT ;  /* 0x000000ff2200720c */ /* 0x000fc60003f05270 */
[--C-:B------:R-:W-:Y:S01]  /*42b0*/  FFMA.FTZ R58, R134, R64, -R63.reuse ;  /* 0x00000040863a7223 */ /* 0x100fe2000001083f */
[----:B--2---:R-:W-:Y:S01]  /*42c0*/  FMNMX.FTZ R134, R5, R4, !PT ;  /* 0x0000000405867209 */ /* 0x004fe20007810000 */
[--C-:B------:R-:W-:Y:S01]  /*42d0*/  FFMA.FTZ R55, R127, R64, -R63.reuse ;  /* 0x000000407f377223 */ /* 0x100fe2000001083f */
[----:B------:R-:W-:Y:S01]  /*42e0*/  SEL R4, R143, 0xffffffe0, !P0 ;  /* 0xffffffe08f047807 */ /* 0x000fe20004000000 */
[----:B------:R-:W1:Y:S01]  /*42f0*/  LDSM.16.MT88.4 R124, [R209+0xc000] ;  /* 0x00c00000d17c783b */ /* 0x000e620000004200 */
[----:B------:R-:W-:Y:S01]  /*4300*/  ISETP.NE.AND P0, PT, R32, RZ, PT ;  /* 0x000000ff2000720c */ /* 0x000fe20003f05270 */
[----:B------:R-:W-:Y:S01]  /*4310*/  FMUL.FTZ R137, R64, R134 ;  /* 0x0000008640897220 */ /* 0x000fe20000410000 */
[----:B------:R-:W-:Y:S01]  /*4320*/  IADD3 R5, PT, PT, R209, 0xc000, RZ ;  /* 0x0000c000d1057810 */ /* 0x000fe20007ffe0ff */
[-CC-:B------:R-:W-:Y:S01]  /*4330*/  FFMA.FTZ R54, R65, R64.reuse, -R63.reuse ;  /* 0x0000004041367223 */ /* 0x180fe2000001083f */
[----:B------:R-:W-:Y:S01]  /*4340*/  FSETP.NEU.FTZ.AND P1, PT, R134, -INF , PT ;  /* 0xff8000008600780b */ /* 0x000fe20003f3d000 */
[--C-:B------:R-:W-:Y:S01]  /*4350*/  FFMA.FTZ R59, R110, R64, -R63.reuse ;  /* 0x000000406e3b7223 */ /* 0x100fe2000001083f */
[----:B------:R-:W-:Y:S01]  /*4360*/  IADD3 R65, PT, PT, R209, R4, RZ ;  /* 0x00000004d1417210 */ /* 0x000fe20007ffe0ff */
[----:B------:R-:W-:Y:S01]  /*4370*/  MUFU.EX2 R58, R58 ;  /* 0x0000003a003a7308 */ /* 0x000fe20000000800 */
[----:B------:R-:W-:Y:S01]  /*4380*/  FSEL R137, R137, RZ, P1 ;  /* 0x000000ff89897208 */ /* 0x000fe20000800000 */
[-CC-:B------:R-:W-:Y:S01]  /*4390*/  FFMA.FTZ R51, R130, R64.reuse, -R63.reuse ;  /* 0x0000004082337223 */ /* 0x180fe2000001083f */
[-CC-:B------:R-:W-:Y:S01]  /*43a0*/  FFMA.FTZ R50, R129, R64.reuse, -R63.reuse ;  /* 0x0000004081327223 */ /* 0x180fe2000001083f */
[----:B------:R-:W2:Y:S01]  /*43b0*/  LDSM.16.MT88.4 R116, [R65+0xc000] ;  /* 0x00c000004174783b */ /* 0x000ea20000004200 */
[-C--:B------:R-:W-:Y:S01]  /*43c0*/  FFMA.FTZ R47, R147, R64.reuse, -R63 ;  /* 0x00000040932f7223 */ /* 0x080fe2000001083f */
[----:B------:R-:W-:Y:S01]  /*43d0*/  @P0 IADD3 R62, PT, PT, R5, -0x40, RZ ;  /* 0xffffffc0053e0810 */ /* 0x000fe20007ffe0ff */
[-CC-:B------:R-:W-:Y:S01]  /*43e0*/  FFMA.FTZ R61, R108, R64.reuse, -R137.reuse ;  /* 0x000000406c3d7223 */ /* 0x180fe20000010889 */
[-CC-:B------:R-:W-:Y:S01]  /*43f0*/  FFMA.FTZ R60, R128, R64.reuse, -R137.reuse ;  /* 0x00000040803c7223 */ /* 0x180fe20000010889 */
[--C-:B------:R-:W-:Y:S01]  /*4400*/  FFMA.FTZ R57, R109, R64, -R137.reuse ;  /* 0x000000406d397223 */ /* 0x100fe20000010889 */
[----:B------:R-:W-:Y:S01]  /*4410*/  IADD3 R32, PT, PT, R4, R62, RZ ;  /* 0x0000003e04207210 */ /* 0x000fe20007ffe0ff */
[-C--:B------:R-:W-:Y:S01]  /*4420*/  FFMA.FTZ R56, R111, R64.reuse, -R137 ;  /* 0x000000406f387223 */ /* 0x080fe20000010889 */
[----:B------:R-:W3:Y:S01]  /*4430*/  LDSM.16.MT88.4 R84, [R65+0x10000] ;  /* 0x010000004154783b */ /* 0x000ee20000004200 */
[----:B------:R-:W4:Y:S01]  /*4440*/  MUFU.EX2 R59, R59 ;  /* 0x0000003b003b7308 */ /* 0x000f220000000800 */
[-C--:B------:R-:W-:Y:S01]  /*4450*/  FFMA.FTZ R46, R97, R64.reuse, -R63 ;  /* 0x00000040612e7223 */ /* 0x080fe2000001083f */
[-CC-:B------:R-:W-:Y:S01]  /*4460*/  FFMA.FTZ R53, R139, R64.reuse, -R137.reuse ;  /* 0x000000408b357223 */ /* 0x180fe20000010889 */
[----:B------:R-:W5:Y:S01]  /*4470*/  LDSM.16.MT88.4 R108, [R62] ;  /* 0x000000003e6c783b */ /* 0x000f620000004200 */
[-CC-:B------:R-:W-:Y:S01]  /*4480*/  FFMA.FTZ R52, R141, R64.reuse, -R137.reuse ;  /* 0x000000408d347223 */ /* 0x180fe20000010889 */
[-CC-:B------:R-:W-:Y:S01]  /*4490*/  FFMA.FTZ R49, R145, R64.reuse, -R137.reuse ;  /* 0x0000004091317223 */ /* 0x180fe20000010889 */
[-C--:B------:R-:W-:Y:S01]  /*44a0*/  FFMA.FTZ R48, R96, R64.reuse, -R137 ;  /* 0x0000004060307223 */ /* 0x080fe20000010889 */
[----:B------:R-:W5:Y:S01]  /*44b0*/  LDSM.16.MT88.4 R100, [R32] ;  /* 0x000000002064783b */ /* 0x000f620000004200 */
[----:B------:R-:W-:Y:S01]  /*44c0*/  MUFU.EX2 R54, R54 ;  /* 0x0000003600367308 */ /* 0x000fe20000000800 */
[-CC-:B------:R-:W-:Y:S01]  /*44d0*/  FFMA.FTZ R43, R144, R64.reuse, -R63.reuse ;  /* 0x00000040902b7223 */ /* 0x180fe2000001083f */
[-CC-:B------:R-:W-:Y:S01]  /*44e0*/  FFMA.FTZ R42, R146, R64.reuse, -R63.reuse ;  /* 0x00000040922a7223 */ /* 0x180fe2000001083f */
[----:B------:R-:W5:Y:S01]  /*44f0*/  LDSM.16.MT88.4 R76, [R62+0x4000] ;  /* 0x004000003e4c783b */ /* 0x000f620000004200 */
[-C--:B------:R-:W-:Y:S01]  /*4500*/  FFMA.FTZ R39, R149, R64.reuse, -R63 ;  /* 0x0000004095277223 */ /* 0x080fe2000001083f */
[-CC-:B------:R-:W-:Y:S01]  /*4510*/  FFMA.FTZ R45, R244, R64.reuse, -R137.reuse ;  /* 0x00000040f42d7223 */ /* 0x180fe20000010889 */
[-CC-:B------:R-:W-:Y:S01]  /*4520*/  FFMA.FTZ R44, R246, R64.reuse, -R137.reuse ;  /* 0x00000040f62c7223 */ /* 0x180fe20000010889 */
[----:B------:R-:W5:Y:S01]  /*4530*/  LDSM.16.MT88.4 R4, [R32+0x4000] ;  /* 0x004000002004783b */ /* 0x000f620000004200 */
[----:B------:R-:W1:Y:S01]  /*4540*/  MUFU.EX2 R55, R55 ;  /* 0x0000003700377308 */ /* 0x000e620000000800 */
[----:B----4-:R-:W-:Y:S01]  /*4550*/  F2FP.F16.F32.PACK_AB R69, R58, R59 ;  /* 0x0000003b3a45723e */ /* 0x010fe200000000ff */
[-CC-:B------:R-:W-:Y:S01]  /*4560*/  FFMA.FTZ R41, R250, R64.reuse, -R137.reuse ;  /* 0x00000040fa297223 */ /* 0x180fe20000010889 */
[----:B------:R-:W4:Y:S01]  /*4570*/  LDSM.16.MT88.4 R16, [R65+0xc800] ;  /* 0x00c800004110783b */ /* 0x000f220000004200 */
[-C--:B------:R-:W-:Y:S01]  /*4580*/  FFMA.FTZ R40, R248, R64.reuse, -R137 ;  /* 0x00000040f8287223 */ /* 0x080fe20000010889 */
[-CC-:B------:R-:W-:Y:S01]  /*4590*/  FFMA.FTZ R38, R252, R64.reuse, -R63.reuse ;  /* 0x00000040fc267223 */ /* 0x180fe2000001083f */
[-CC-:B------:R-:W-:Y:S01]  /*45a0*/  FFMA.FTZ R37, R236, R64.reuse, -R63.reuse ;  /* 0x00000040ec257223 */ /* 0x180fe2000001083f */
[----:B------:R-:W4:Y:S01]  /*45b0*/  LDSM.16.MT88.4 R12, [R62+0x800] ;  /* 0x000800003e0c783b */ /* 0x000f220000004200 */
[----:B------:R-:W-:Y:S01]  /*45c0*/  MUFU.EX2 R61, R61 ;  /* 0x0000003d003d7308 */ /* 0x000fe20000000800 */
[-CC-:B------:R-:W-:Y:S01]  /*45d0*/  FFMA.FTZ R36, R234, R64.reuse, -R63.reuse ;  /* 0x00000040ea247223 */ /* 0x180fe2000001083f */
[-C--:B------:R-:W-:Y:S01]  /*45e0*/  FFMA.FTZ R34, R242, R64.reuse, -R63 ;  /* 0x00000040f2227223 */ /* 0x080fe2000001083f */
[----:B------:R-:W4:Y:S01]  /*45f0*/  LDSM.16.MT88.4 R20, [R65+0x10800] ;  /* 0x010800004114783b */ /* 0x000f220000004200 */
[-CC-:B------:R-:W-:Y:S01]  /*4600*/  FFMA.FTZ R139, R200, R64.reuse, -R137.reuse ;  /* 0x00000040c88b7223 */ /* 0x180fe20000010889 */
[-C--:B------:R-:W-:Y:S01]  /*4610*/  FFMA.FTZ R141, R204, R64.reuse, -R137 ;  /* 0x00000040cc8d7223 */ /* 0x080fe20000010889 */
[--C-:B------:R-:W-:Y:S01]  /*4620*/  FFMA.FTZ R168, R168, R64, -R63.reuse ;  /* 0x00000040a8a87223 */ /* 0x100fe2000001083f */
[----:B------:R-:W-:Y:S01]  /*4630*/  LDSM.16.MT88.4 R144, [R209+0x10800] ;  /* 0x01080000d190783b */ /* 0x000fe20000004200 */
[----:B------:R-:W2:Y:S01]  /*4640*/  MUFU.EX2 R60, R60 ;  /* 0x0000003c003c7308 */ /* 0x000ea20000000800 */
[----:B-1----:R-:W-:Y:S01]  /*4650*/  F2FP.F16.F32.PACK_AB R71, R55, R54 ;  /* 0x000000363747723e */ /* 0x002fe200000000ff */
[-C--:B------:R-:W-:Y:S01]  /*4660*/  FFMA.FTZ R149, R196, R64.reuse, -R63 ;  /* 0x00000040c4957223 */ /* 0x080fe2000001083f */
[----:B------:R-:W-:Y:S01]  /*4670*/  LDSM.16.MT88.4 R28, [R62+0x4800] ;  /* 0x004800003e1c783b */ /* 0x000fe20000004200 */
[-CC-:B------:R-:W-:Y:S01]  /*4680*/  FFMA.FTZ R151, R194, R64.reuse, -R137.reuse ;  /* 0x00000040c2977223 */ /* 0x180fe20000010889 */
[-CC-:B------:R-:W-:Y:S01]  /*4690*/  FFMA.FTZ R172, R172, R64.reuse, -R137.reuse ;  /* 0x00000040acac7223 */ /* 0x180fe20000010889 */
[-CC-:B------:R-:W-:Y:S01]  /*46a0*/  FFMA.FTZ R153, R192, R64.reuse, -R137.reuse ;  /* 0x00000040c0997223 */ /* 0x180fe20000010889 */
[----:B------:R-:W-:Y:S01]  /*46b0*/  LDSM.16.MT88.4 R24, [R65+0xd000] ;  /* 0x00d000004118783b */ /* 0x000fe20000004200 */
        /* <DEDUP_REMOVED lines=22> */
[----:B------:R-:W-:Y:S01]  /*4820*/  FADD.FTZ R60, R61, R60 ;  /* 0x0000003c3d3c7221 */ /* 0x000fe20000010000 */
[----:B------:R-:W-:Y:S01]  /*4830*/  ISETP.GE.AND P0, PT, R35, R222, PT ;  /* 0x000000de2300720c */ /* 0x000fe20003f06270 */
        /* <DEDUP_REMOVED lines=11> */
[C---:B---3--:R-:W-:Y:S07]  /*48f0*/  HMMA.16816.F32 R88, R68.reuse, R84, RZ ;  /* 0x000000544458723c */ /* 0x048fee00000018ff */
[----:B------:R-:W-:Y:S01]  /*4900*/  MUFU.EX2 R49, R49 ;  /* 0x0000003100317308 */ /* 0x000fe20000000800 */
[C---:B-----5:R-:W-:Y:S07]  /*4910*/  HMMA.16816.F32 R112, R68.reuse, R108, RZ ;  /* 0x0000006c4470723c */ /* 0x060fee00000018ff */
        /* <DEDUP_REMOVED lines=22> */
[----:B------:R-:W-:-:S03]  /*4a80*/  F2FP.F16.F32.PACK_AB R5, R50, R51 ;  /* 0x000000333205723e */ /* 0x000fc600000000ff */
[----:B------:R-:W-:Y:S01]  /*4a90*/  FADD.FTZ R52, R52, R53 ;  /* 0x0000003534347221 */ /* 0x000fe20000010000 */
[----:B------:R-:W-:Y:S01]  /*4aa0*/  MUFU.EX2 R36, R36 ;  /* 0x0000002400247308 */ /* 0x000fe20000000800 */
[----:B------:R-:W-:Y:S01]  /*4ab0*/  HMMA.16816.F32 R68, R68, R6, RZ ;  /* 0x000000064444723c */ /* 0x000fe200000018ff */
[----:B--2---:R-:W-:Y:S01]  /*4ac0*/  F2FP.F16.F32.PACK_AB R6, R48, R49 ;  /* 0x000000313006723e */ /* 0x004fe200000000ff */
[----:B------:R-:W-:Y:S01]  /*4ad0*/  FADD.FTZ R49, R49, R52 ;  /* 0x0000003431317221 */ /* 0x000fe20000010000 */
[----:B------:R-:W-:-:S03]  /*4ae0*/  F2FP.F16.F32.PACK_AB R7, R46, R47 ;  /* 0x0000002f2e07723e */ /* 0x000fc600000000ff */
[----:B------:R-:W-:Y:S01]  /*4af0*/  FADD.FTZ R48, R48, R49 ;  /* 0x0000003130307221 */ /* 0x000fe20000010000 */
[----:B------:R-:W-:Y:S03]  /*4b00*/  MUFU.EX2 R34, R34 ;  /* 0x0000002200227308 */ /* 0x000fe60000000800 */
[C---:B------:R-:W-:Y:S05]  /*4b10*/  HMMA.16816.F32 R128, R4.reuse, R8, R128 ;  /* 0x000000080480723c */ /* 0x040fea0000001880 */
[----:B------:R-:W-:Y:S03]  /*4b20*/  MUFU.EX2 R139, R139 ;  /* 0x0000008b008b7308 */ /* 0x000fe60000000800 */
[C---:B------:R-:W-:Y:S01]  /*4b30*/  HMMA.16816.F32 R124, R4.reuse, R10, R124 ;  /* 0x0000000a047c723c */ /* 0x040fe2000000187c */
[----:B------:R-:W1:Y:S04]  /*4b40*/  LDSM.16.MT88.4 R8, [R32+0x4800] ;  /* 0x004800002008783b */ /* 0x000e680000004200 */
[----:B------:R-:W-:Y:S03]  /*4b50*/  MUFU.EX2 R141, R141 ;  /* 0x0000008d008d7308 */ /* 0x000fe60000000800 */
[C---:B----4-:R-:W-:Y:S05]  /*4b60*/  HMMA.16816.F32 R120, R4.reuse, R16, R120 ;  /* 0x000000100478723c */ /* 0x050fea0000001878 */
        /* <DEDUP_REMOVED lines=26> */
[----:B------:R-:W-:-:S03]  /*4d10*/  FFMA.FTZ R145, R214, R64, -R63 ;  /* 0x00000040d6917223 */ /* 0x000fc6000001083f */
[----:B------:R-:W-:Y:S03]  /*4d20*/  MUFU.EX2 R157, R157 ;  /* 0x0000009d009d7308 */ /* 0x000fe60000000800 */
[----:B------:R-:W-:Y:S01]  /*4d30*/  HMMA.16816.F32 R92, R4, R146, R92 ;  /* 0x00000092045c723c */ /* 0x000fe2000000185c */
[-C--:B------:R-:W-:Y:S01]  /*4d40*/  FFMA.FTZ R146, R206, R64.reuse, -R137 ;  /* 0x00000040ce927223 */ /* 0x080fe20000010889 */
[----:B------:R-:W-:-:S03]  /*4d50*/  FFMA.FTZ R147, R198, R64, -R63 ;  /* 0x00000040c6937223 */ /* 0x000fc6000001083f */
[----:B------:R-:W2:Y:S03]  /*4d60*/  MUFU.EX2 R144, R144 ;  /* 0x0000009000907308 */ /* 0x000ea60000000800 */
[C---:B------:R-:W-:Y:S05]  /*4d70*/  HMMA.16816.F32 R80, R4.reuse, R28, R80 ;  /* 0x0000001c0450723c */ /* 0x040fea0000001850 */
[----:B------:R-:W2:Y:S03]  /*4d80*/  MUFU.EX2 R146, R146 ;  /* 0x0000009200927308 */ /* 0x000ea60000000800 */
[----:B------:R-:W-:Y:S01]  /*4d90*/  HMMA.16816.F32 R76, R4, R30, R76 ;  /* 0x0000001e044c723c */ /* 0x000fe2000000184c */
[----:B---3--:R-:W-:Y:S01]  /*4da0*/  F2FP.F16.F32.PACK_AB R4, R44, R45 ;  /* 0x0000002d2c04723e */ /* 0x008fe200000000ff */
[----:B------:R-:W-:Y:S01]  /*4db0*/  LDSM.16.MT88.4 R28, [R62+0x5000] ;  /* 0x005000003e1c783b */ /* 0x000fe20000004200 */
[----:B------:R-:W-:Y:S01]  /*4dc0*/  F2FP.F16.F32.PACK_AB R5, R42, R43 ;  /* 0x0000002b2a05723e */ /* 0x000fe200000000ff */
[----:B------:R-:W-:Y:S01]  /*4dd0*/  FADD.FTZ R45, R45, R48 ;  /* 0x000000302d2d7221 */ /* 0x000fe20000010000 */
[----:B-----5:R-:W-:Y:S01]  /*4de0*/  F2FP.F16.F32.PACK_AB R6, R40, R41 ;  /* 0x000000292806723e */ /* 0x020fe200000000ff */
[----:B------:R-:W3:Y:S01]  /*4df0*/  MUFU.EX2 R145, R145 ;  /* 0x0000009100917308 */ /* 0x000ee20000000800 */
[----:B------:R-:W-:Y:S01]  /*4e00*/  F2FP.F16.F32.PACK_AB R7, R38, R39 ;  /* 0x000000272607723e */ /* 0x000fe200000000ff */
[----:B------:R-:W-:-:S04]  /*4e10*/  FADD.FTZ R44, R44, R45 ;  /* 0x0000002d2c2c7221 */ /* 0x000fc80000010000 */
[----:B------:R-:W-:Y:S02]  /*4e20*/  FADD.FTZ R41, R41, R44 ;  /* 0x0000002c29297221 */ /* 0x000fe40000010000 */
[----:B----4-:R-:W-:Y:S01]  /*4e30*/  HMMA.16816.F32 R88, R4, R12, R88 ;  /* 0x0000000c0458723c */ /* 0x010fe20000001858 */
[----:B------:R-:W4:Y:S01]  /*4e40*/  MUFU.EX2 R147, R147 ;  /* 0x0000009300937308 */ /* 0x000f220000000800 */
[----:B------:R-:W-:-:S06]  /*4e50*/  FADD.FTZ R40, R40, R41 ;  /* 0x0000002928287221 */ /* 0x000fcc0000010000 */
        /* <DEDUP_REMOVED lines=31> */
[C---:B---3--:R-:W-:Y:S08]  /*5050*/  HMMA.16816.F32 R72, R4.reuse, R20, R72 ;  /* 0x000000140448723c */ /* 0x048ff00000001848 */
[----:B------:R-:W-:Y:S01]  /*5060*/  HMMA.16816.F32 R68, R4, R22, R68 ;  /* 0x000000160444723c */ /* 0x000fe20000001844 */
[----:B------:R-:W-:Y:S01]  /*5070*/  F2FP.F16.F32.PACK_AB R4, R144, R139 ;  /* 0x0000008b9004723e */ /* 0x000fe200000000ff */
[----:B------:R-:W-:Y:S01]  /*5080*/  LDSM.16.MT88.4 R20, [R32+0x1800] ;  /* 0x001800002014783b */ /* 0x000fe20000004200 */
[----:B------:R-:W-:Y:S01]  /*5090*/  F2FP.F16.F32.PACK_AB R5, R36, R37 ;  /* 0x000000252405723e */ /* 0x000fe200000000ff */
[----:B------:R-:W-:Y:S01]  /*50a0*/  FADD.FTZ R139, R139, R40 ;  /* 0x000000288b8b7221 */ /* 0x000fe20000010000 */
[----:B------:R-:W-:-:S02]  /*50b0*/  F2FP.F16.F32.PACK_AB R6, R146, R141 ;  /* 0x0000008d9206723e */ /* 0x000fc400000000ff */
[----:B------:R-:W-:Y:S01]  /*50c0*/  F2FP.F16.F32.PACK_AB R7, R145, R34 ;  /* 0x000000229107723e */ /* 0x000fe200000000ff */
[----:B------:R-:W-:-:S04]  /*50d0*/  FADD.FTZ R144, R144, R139 ;  /* 0x0000008b90907221 */ /* 0x000fc80000010000 */
[----:B------:R-:W-:Y:S02]  /*50e0*/  FADD.FTZ R141, R141, R144 ;  /* 0x000000908d8d7221 */ /* 0x000fe40000010000 */
[----:B-1----:R-:W-:Y:S02]  /*50f0*/  HMMA.16816.F32 R128, R4, R8, R128 ;  /* 0x000000080480723c */ /* 0x002fe40000001880 */
[----:B------:R-:W-:-:S06]  /*5100*/  FADD.FTZ R146, R146, R141 ;  /* 0x0000008d92927221 */ /* 0x000fcc0000010000 */
        /* <DEDUP_REMOVED lines=23> */
[----:B------:R-:W-:Y:S01]  /*5280*/  F2FP.F16.F32.PACK_AB R4, R172, R151 ;  /* 0x00000097ac04723e */ /* 0x000fe200000000ff */
[----:B------:R-:W-:Y:S01]  /*5290*/  FADD.FTZ R151, R151, R146 ;  /* 0x0000009297977221 */ /* 0x000fe20000010000 */
[----:B------:R-:W-:-:S02]  /*52a0*/  F2FP.F16.F32.PACK_AB R5, R168, R147 ;  /* 0x00000093a805723e */ /* 0x000fc400000000ff */
[----:B------:R-:W-:Y:S01]  /*52b0*/  F2FP.F16.F32.PACK_AB R6, R178, R153 ;  /* 0x00000099b206723e */ /* 0x000fe200000000ff */
[----:B------:R-:W-:Y:S01]  /*52c0*/  FADD.FTZ R172, R172, R151 ;  /* 0x00000097acac7221 */ /* 0x000fe20000010000 */
[----:B------:R-:W-:-:S03]  /*52d0*/  F2FP.F16.F32.PACK_AB R7, R182, R149 ;  /* 0x00000095b607723e */ /* 0x000fc600000000ff */
[----:B------:R-:W-:-:S04]  /*52e0*/  FADD.FTZ R153, R153, R172 ;  /* 0x000000ac99997221 */ /* 0x000fc80000010000 */
[----:B-1----:R-:W-:Y:S01]  /*52f0*/  HMMA.16816.F32 R112, R4, R8, R112 ;  /* 0x000000080470723c */ /* 0x002fe20000001870 */
[----:B------:R-:W-:-:S07]  /*5300*/  FADD.FTZ R178, R178, R153 ;  /* 0x00000099b2b27221 */ /* 0x000fce0000010000 */
        /* <DEDUP_REMOVED lines=31> */
[----:B------:R-:W-:Y:S01]  /*5500*/  F2FP.F16.F32.PACK_AB R5, R29, R28 ;  /* 0x0000001c1d05723e */ /* 0x000fe200000000ff */
[----:B------:R-:W-:Y:S01]  /*5510*/  FADD.FTZ R31, R31, R178 ;  /* 0x000000b21f1f7221 */ /* 0x000fe20000010000 */
[----:B------:R-:W-:-:S02]  /*5520*/  F2FP.F16.F32.PACK_AB R6, R174, R155 ;  /* 0x0000009bae06723e */ /* 0x000fc400000000ff */
[----:B------:R-:W-:Y:S01]  /*5530*/  F2FP.F16.F32.PACK_AB R7, R157, R30 ;  /* 0x0000001e9d07723e */ /* 0x000fe200000000ff */
[----:B------:R-:W-:-:S06]  /*5540*/  FADD.FTZ R180, R180, R31 ;  /* 0x0000001fb4b47221 */ /* 0x000fcc0000010000 */
        /* <DEDUP_REMOVED lines=64> */
[----:B--2---:R-:W-:Y:S02]  /*5950*/  F2FP.F16.F32.PACK_AB R5, R25, R24 ;  /* 0x000000181905723e */ /* 0x004fe400000000ff */
[----:B---3--:R-:W-:Y:S01]  /*5960*/  F2FP.F16.F32.PACK_AB R6, R136, R135 ;  /* 0x000000878806723e */ /* 0x008fe200000000ff */
[----:B------:R-:W-:Y:S01]  /*5970*/  FADD.FTZ R50, R50, R51 ;  /* 0x0000003332327221 */ /* 0x000fe20000010000 */
[----:B------:R-:W-:-:S03]  /*5980*/  F2FP.F16.F32.PACK_AB R7, R243, R26 ;  /* 0x0000001af307723e */ /* 0x000fc600000000ff */
[----:B------:R-:W-:-:S04]  /*5990*/  FADD.FTZ R47, R47, R50 ;  /* 0x000000322f2f7221 */ /* 0x000fc80000010000 */
[----:B-1----:R-:W-:Y:S01]  /*59a0*/  HMMA.16816.F32 R120, R4, R8, R120 ;  /* 0x000000080478723c */ /* 0x002fe20000001878 */
[----:B------:R-:W-:-:S04]  /*59b0*/  FADD.FTZ R46, R46, R47 ;  /* 0x0000002f2e2e7221 */ /* 0x000fc80000010000 */
[----:B------:R-:W-:-:S03]  /*59c0*/  FADD.FTZ R43, R43, R46 ;  /* 0x0000002e2b2b7221 */ /* 0x000fc60000010000 */
[----:B------:R-:W-:Y:S01]  /*59d0*/  HMMA.16816.F32 R116, R4, R10, R116 ;  /* 0x0000000a0474723c */ /* 0x000fe20000001874 */
[----:B------:R-:W1:Y:S01]  /*59e0*/  LDSM.16.MT88.4 R8, [R62+0x7800] ;  /* 0x007800003e08783b */ /* 0x000e620000004200 */
[----:B------:R-:W-:-:S04]  /*59f0*/  FADD.FTZ R42, R42, R43 ;  /* 0x0000002b2a2a7221 */ /* 0x000fc80000010000 */
[----:B------:R-:W-:Y:S02]  /*5a00*/  FADD.FTZ R39, R39, R42 ;  /* 0x0000002a27277221 */ /* 0x000fe40000010000 */
[----:B------:R-:W-:Y:S02]  /*5a10*/  HMMA.16816.F32 R112, R4, R12, R112 ;  /* 0x0000000c0470723c */ /* 0x000fe40000001870 */
[----:B------:R-:W-:-:S04]  /*5a20*/  FADD.FTZ R38, R38, R39 ;  /* 0x0000002726267221 */ /* 0x000fc80000010000 */
        /* <DEDUP_REMOVED lines=56> */
.L_x_4786:
        /* <DEDUP_REMOVED lines=78> */
.L_x_4781:
[----:B------:R-:W-:Y:S05]  /*6290*/  BSYNC.RECONVERGENT B0 ;  /* 0x0000000000007941 */ /* 0x000fea0003800200 */
.L_x_4780:
        /* <DEDUP_REMOVED lines=9> */
[----:B------:R-:W-:Y:S02]  /*6330*/  SHF.R.U32.HI R212, RZ, 0x1, R208 ;  /* 0x00000001ffd47819 */ /* 0x000fe400000116d0 */
[----:B------:R-:W-:Y:S02]  /*6340*/  LOP3.LUT R247, R12, R247, RZ, 0xfc, !PT ;  /* 0x000000f70cf77212 */ /* 0x000fe400078efcff */
[C---:B------:R-:W-:Y:S02]  /*6350*/  SHF.L.U32 R12, R208.reuse, 0x5, RZ ;  /* 0x00000005d00c7819 */ /* 0x040fe400000006ff */
[----:B------:R-:W-:Y:S02]  /*6360*/  SHF.L.U32 R146, R208, 0x6, RZ ;  /* 0x00000006d0927819 */ /* 0x000fe400000006ff */
[----:B------:R-:W-:Y:S02]  /*6370*/  LOP3.LUT R211, R12, 0x7c00, RZ, 0xc0, !PT ;  /* 0x00007c000cd37812 */ /* 0x000fe400078ec0ff */
[----:B------:R-:W-:Y:S01]  /*6380*/  IADD3 R12, P0, PT, R235, R226, RZ ;  /* 0x000000e2eb0c7210 */ /* 0x000fe20007f1e0ff */
[----:B-1----:R-:W-:Y:S01]  /*6390*/  ULEA UR6, UR6, UR7, 0x18 ;  /* 0x0000000706067291 */ /* 0x002fe2000f8ec0ff */
[----:B------:R-:W-:Y:S02]  /*63a0*/  LOP3.LUT R135, R208, 0x8, RZ, 0xc0, !PT ;  /* 0x00000008d0877812 */ /* 0x000fe400078ec0ff */
[----:B------:R-:W-:Y:S02]  /*63b0*/  IADD3.X R13, PT, PT, R236, R227, RZ, P0, !PT ;  /* 0x000000e3ec0d7210 */ /* 0x000fe400007fe4ff */
[----:B------:R-:W-:Y:S02]  /*63c0*/  IADD3 R22, P0, PT, R12, R216, RZ ;  /* 0x000000d80c167210 */ /* 0x000fe40007f1e0ff */
[----:B------:R-:W-:Y:S02]  /*63d0*/  MOV R210, UR6 ;  /* 0x0000000600d27c02 */ /* 0x000fe40008000f00 */
[-C--:B------:R-:W-:Y:S02]  /*63e0*/  IADD3.X R23, PT, PT, R13, R217.reuse, RZ, P0, !PT ;  /* 0x000000d90d177210 */ /* 0x080fe400007fe4ff */
[----:B------:R-:W-:Y:S02]  /*63f0*/  LEA R247, R247, R210, 0x1 ;  /* 0x000000d2f7f77211 */ /* 0x000fe400078e08ff */
[-C--:B------:R-:W-:Y:S02]  /*6400*/  IADD3 R20, P0, PT, R22, R216.reuse, RZ ;  /* 0x000000d816147210 */ /* 0x080fe40007f1e0ff */
[----:B------:R-:W-:Y:S01]  /*6410*/  LOP3.LUT R133, R212, 0x8, RZ, 0xc0, !PT ;  /* 0x00000008d4857812 */ /* 0x000fe200078ec0ff */
[----:B------:R-:W-:Y:S01]  /*6420*/  @!PT LDS RZ, [RZ] ;  /* 0x00000000fffff984 */ /* 0x000fe20000000800 */
[----:B------:R-:W-:Y:S01]  /*6430*/  @!PT LDS RZ, [RZ] ;  /* 0x00000000fffff984 */ /* 0x000fe20000000800 */
[----:B------:R-:W-:Y:S01]  /*6440*/  @!PT LDS RZ, [RZ] ;  /* 0x00000000fffff984 */ /* 0x000fe20000000800 */
[----:B------:R-:W-:Y:S01]  /*6450*/  LDGSTS.E.BYPASS.LTC128B.128 [R247+0xc000], desc[UR4][R226.64] ;  /* 0x0c000000e2f77fae */ /* 0x000fe2000b981a04 */
[-C--:B------:R-:W-:Y:S02]  /*6460*/  IADD3.X R21, PT, PT, R23, R217.reuse, RZ, P0, !PT ;  /* 0x000000d917157210 */ /* 0x080fe400007fe4ff */
[-C--:B------:R-:W-:Y:S02]  /*6470*/  IADD3 R18, P0, PT, R20, R216.reuse, RZ ;  /* 0x000000d814127210 */ /* 0x080fe40007f1e0ff */
[--C-:B------:R-:W-:Y:S02]  /*6480*/  LOP3.LUT R135, R135, 0x1c0, R146.reuse, 0xf8, !PT ;  /* 0x000001c087877812 */ /* 0x100fe400078ef892 */
[-C--:B------:R-:W-:Y:S01]  /*6490*/  IADD3.X R19, PT, PT, R21, R217.reuse, RZ, P0, !PT ;  /* 0x000000d915137210 */ /* 0x080fe200007fe4ff */
[----:B------:R-:W-:Y:S01]  /*64a0*/  LDGSTS.E.BYPASS.LTC128B.128 [R247+0x10000], desc[UR4][R226.64+0x80] ;  /* 0x10000080e2f77fae */ /* 0x000fe2000b981a04 */
[-C--:B------:R-:W-:Y:S02]  /*64b0*/  IADD3 R16, P0, PT, R18, R216.reuse, RZ ;  /* 0x000000d812107210 */ /* 0x080fe40007f1e0ff */
[--C-:B------:R-:W-:Y:S02]  /*64c0*/  LOP3.LUT R132, R133, 0x1c0, R146.reuse, 0xf8, !PT ;  /* 0x000001c085847812 */ /* 0x100fe400078ef892 */
[-C--:B------:R-:W-:Y:S02]  /*64d0*/  IADD3.X R17, PT, PT, R19, R217.reuse, RZ, P0, !PT ;  /* 0x000000d913117210 */ /* 0x080fe400007fe4ff */
[----:B------:R-:W-:Y:S01]  /*64e0*/  IADD3 R14, P0, PT, R16, R216, RZ ;  /* 0x000000d8100e7210 */ /* 0x000fe20007f1e0ff */
[----:B------:R-:W-:Y:S01]  /*64f0*/  LDGSTS.E.BYPASS.LTC128B.128 [R247+0xc800], desc[UR4][R12.64] ;  /* 0x0c8000000cf77fae */ /* 0x000fe2000b981a04 */
[----:B------:R-:W-:Y:S02]  /*6500*/  LOP3.LUT R134, R146, 0x400, RZ, 0xc0, !PT ;  /* 0x0000040092867812 */ /* 0x000fe400078ec0ff */
[----:B------:R-:W-:Y:S02]  /*6510*/  IADD3.X R15, PT, PT, R17, R217, RZ, P0, !PT ;  /* 0x000000d9110f7210 */ /* 0x000fe400007fe4ff */
[----:B------:R-:W-:Y:S02]  /*6520*/  LOP3.LUT R133, R211, 0x200, R146, 0xf8, !PT ;  /* 0x00000200d3857812 */ /* 0x000fe400078ef892 */
[----:B------:R-:W-:Y:S01]  /*6530*/  LOP3.LUT R135, R135, R144, RZ, 0x3c, !PT ;  /* 0x0000009087877212 */ /* 0x000fe200078e3cff */
[----:B------:R1:W-:Y:S01]  /*6540*/  LDGSTS.E.BYPASS.LTC128B.128 [R247+0x10800], desc[UR4][R12.64+0x80] ;  /* 0x108000800cf77fae */ /* 0x0003e2000b981a04 */
[----:B------:R-:W-:Y:S02]  /*6550*/  LOP3.LUT R133, R133, R132, R144, 0xf6, !PT ;  /* 0x0000008485857212 */ /* 0x000fe400078ef690 */
[----:B------:R-:W-:Y:S02]  /*6560*/  LEA R135, R135, R134, 0x1 ;  /* 0x0000008687877211 */ /* 0x000fe400078e08ff */
[----:B------:R-:W-:Y:S02]  /*6570*/  LEA R191, R133, R210, 0x1 ;  /* 0x000000d285bf7211 */ /* 0x000fe400078e08ff */
[----:B------:R-:W-:Y:S01]  /*6580*/  IADD3 R189, PT, PT, R210, R135, RZ ;  /* 0x00000087d2bd7210 */ /* 0x000fe20007ffe0ff */
[----:B------:R-:W-:Y:S01]  /*6590*/  LDGSTS.E.BYPASS.LTC128B.128 [R247+0xd000], desc[UR4][R22.64] ;  /* 0x0d00000016f77fae */ /* 0x000fe2000b981a04 */
[----:B------:R-:W-:Y:S04]  /*65a0*/  IADD3 R231, PT, PT, R231, -0x1, RZ ;  /* 0xffffffffe7e77810 */ /* 0x000fe80007ffe0ff */
[----:B------:R-:W-:Y:S03]  /*65b0*/  ISETP.GT.AND P2, PT, R231, R222, PT ;  /* 0x000000dee700720c */ /* 0x000fe60003f44270 */
[----:B------:R-:W-:Y:S08]  /*65c0*/  LDGSTS.E.BYPASS.LTC128B.128 [R247+0x11000], desc[UR4][R22.64+0x80] ;  /* 0x1100008016f77fae */ /* 0x000ff0000b981a04 */
[----:B------:R-:W-:Y:S01]  /*65d0*/  LDGSTS.E.BYPASS.LTC128B.128 [R247+0xd800], desc[UR4][R20.64] ;  /* 0x0d80000014f77fae */ /* 0x000fe2000b981a04 */
[----:B-1----:R-:W-:Y:S04]  /*65e0*/  IADD3 R12, P0, PT, R14, R216, RZ ;  /* 0x000000d80e0c7210 */ /* 0x002fe80007f1e0ff */
[----:B------:R-:W-:Y:S03]  /*65f0*/  IADD3.X R13, PT, PT, R15, R217, RZ, P0, !PT ;  /* 0x000000d90f0d7210 */ /* 0x000fe600007fe4ff */
[----:B------:R-:W-:Y:S01]  /*6600*/  LDGSTS.E.BYPASS.LTC128B.128 [R247+0x11800], desc[UR4][R20.64+0x80] ;  /* 0x1180008014f77fae */ /* 0x000fe2000b981a04 */
[C---:B------:R-:W-:Y:S04]  /*6610*/  LOP3.LUT P0, RZ, R208.reuse, 0x2, RZ, 0xc0, !PT ;  /* 0x00000002d0ff7812 */ /* 0x040fe8000780c0ff */
[----:B------:R-:W-:Y:S02]  /*6620*/  SEL R214, R143, 0xffffffe0, !P0 ;  /* 0xffffffe08fd67807 */ /* 0x000fe40004000000 */
[----:B------:R-:W-:Y:S01]  /*6630*/  LOP3.LUT P0, RZ, R208, 0x4, RZ, 0xc0, !PT ;  /* 0x00000004d0ff7812 */ /* 0x000fe2000780c0ff */
[----:B------:R-:W-:Y:S01]  /*6640*/  LDGSTS.E.BYPASS.LTC128B.128 [R247+0xe000], desc[UR4][R18.64] ;  /* 0x0e00000012f77fae */ /* 0x000fe2000b981a04 */
[-C--:B------:R-:W-:Y:S02]  /*6650*/  IADD3 R188, PT, PT, R191, R214.reuse, RZ ;  /* 0x000000d6bfbc7210 */ /* 0x080fe40007ffe0ff */
[----:B------:R-:W-:Y:S05]  /*6660*/  IADD3 R200, PT, PT, R189, R214, RZ ;  /* 0x000000d6bdc87210 */ /* 0x000fea0007ffe0ff */
[----:B------:R-:W-:Y:S08]  /*6670*/  LDGSTS.E.BYPASS.LTC128B.128 [R247+0x12000], desc[UR4][R18.64+0x80] ;  /* 0x1200008012f77fae */ /* 0x000ff0000b981a04 */
        /* <DEDUP_REMOVED lines=26> */
[----:B------:R-:W-:Y:S06]  /*6820*/  SEL R156, R142, 0xffffffc0, !P0 ;  /* 0xffffffc08e9c7807 */ /* 0x000fec0004000000 */
[----:B------:R-:W4:Y:S01]  /*6830*/  LDSM.16.M88.4 R136, [R200+0x5000] ;  /* 0x00500000c888783b */ /* 0x000f220000000200 */
[-C--:B------:R-:W-:Y:S02]  /*6840*/  IADD3 R201, PT, PT, R191, R156.reuse, RZ ;  /* 0x0000009cbfc97210 */ /* 0x080fe40007ffe0ff */
[----:B------:R-:W-:Y:S01]  /*6850*/  IADD3 R215, PT, PT, R189, R156, RZ ;  /* 0x0000009cbdd77210 */ /* 0x000fe20007ffe0ff */
[C---:B------:R-:W-:Y:S01]  /*6860*/  HMMA.16816.F32 R32, R132.reuse, R158, RZ ;  /* 0x0000009e8420723c */ /* 0x040fe200000018ff */
[C---:B------:R-:W-:Y:S02]  /*6870*/  IADD3 R202, PT, PT, R214.reuse, R201, RZ ;  /* 0x000000c9d6ca7210 */ /* 0x040fe40007ffe0ff */
[----:B------:R-:W-:Y:S01]  /*6880*/  IADD3 R213, PT, PT, R214, R215, RZ ;  /* 0x000000d7d6d57210 */ /* 0x000fe20007ffe0ff */
[----:B------:R-:W-:Y:S04]  /*6890*/  LDSM.16.M88.4 R144, [R200+0x6000] ;  /* 0x00600000c890783b */ /* 0x000fe80000000200 */
        /* <DEDUP_REMOVED lines=28> */
[C---:B-1----:R-:W-:Y:S01]  /*6a60*/  HMMA.16816.F32 R28, R176.reuse, R132, R28 ;  /* 0x00000084b01c723c */ /* 0x042fe2000000181c */
[----:B------:R-:W-:Y:S07]  /*6a70*/  LDSM.16.M88.4 R204, [R213+0x8000] ;  /* 0x00800000d5cc783b */ /* 0x000fee0000000200 */
        /* <DEDUP_REMOVED lines=356> */
.L_x_4785:
[----:B------:R-:W-:Y:S05]  /*80c0*/  BSYNC.RECONVERGENT B0 ;  /* 0x0000000000007941 */ /* 0x000fea0003800200 */
.L_x_4784:
        /* <DEDUP_REMOVED lines=35> */
.L_x_4783:
[----:B------:R-:W-:Y:S05]  /*8300*/  BSYNC.RECONVERGENT B1 ;  /* 0x0000000000017941 */ /* 0x000fea0003800200 */
.L_x_4782:
[----:B------:R-:W3:Y:S01]  /*8310*/  LD.E R135, desc[UR4][R2.64+0xdc] ;  /* 0x0000dc0402877980 */ /* 0x000ee2000c101900 */
[----:B--2---:R-:W-:Y:S02]  /*8320*/  FMNMX3.FTZ R4, R141, R150, R149, !PT ;  /* 0x000000968d047276 */ /* 0x004fe40007810095 */
[----:B------:R-:W-:Y:S01]  /*8330*/  FMNMX3.FTZ R11, R0, R151, R7, !PT ;  /* 0x00000097000b7276 */ /* 0x000fe20007810007 */
[----:B-1----:R-:W-:Y:S01]  /*8340*/  LDSM.16.MT88.4 R44, [R209+0x10000] ;  /* 0x01000000d12c783b */ /* 0x002fe20000004200 */
        /* <DEDUP_REMOVED lines=32> */
[----:B------:R-:W-:Y:S07]  /*8550*/  IADD3 R237, PT, PT, R237, -0x80, RZ ;  /* 0xffffff80eded7810 */ /* 0x000fee0007ffe0ff */
[----:B------:R-:W2:Y:S08]  /*8560*/  SHFL.BFLY PT, R4, R5, 0x2, 0x1f ;  /* 0x0c401f0005047f89 */ /* 0x000eb000000e0000 */
[----:B------:R-:W-:Y:S08]  /*8570*/  LDSM.16.MT88.4 R20, [R144+0xc000] ;  /* 0x00c000009014783b */ /* 0x000ff00000004200 */
[----:B------:R-:W-:Y:S01]  /*8580*/  LDSM.16.MT88.4 R52, [R144+0x10000] ;  /* 0x010000009034783b */ /* 0x000fe20000004200 */
[----:B-1----:R-:W-:Y:S07]  /*8590*/  FMNMX.FTZ R11, R13, R8, !PT ;  /* 0x000000080d0b7209 */ /* 0x002fee0007810000 */
[----:B------:R-:W-:Y:S01]  /*85a0*/  LDSM.16.MT88.4 R12, [R209+0xc000] ;  /* 0x00c00000d10c783b */ /* 0x000fe20000004200 */
[----:B------:R-:W-:Y:S02]  /*85b0*/  IADD3 R8, PT, PT, R209, 0xc000, RZ ;  /* 0x0000c000d1087810 */ /* 0x000fe40007ffe0ff */
[----:B--2---:R-:W-:Y:S05]  /*85c0*/  FMNMX.FTZ R6, R5, R4, !PT ;  /* 0x0000000405067209 */ /* 0x004fea0007810000 */
        /* <DEDUP_REMOVED lines=8> */
[C---:B------:R-:W-:Y:S01]  /*8650*/  FMUL.FTZ R0, R135.reuse, R4 ;  /* 0x0000000487007220 */ /* 0x040fe20000410000 */
[----:B------:R-:W-:Y:S01]  /*8660*/  FADD.FTZ R4, -R134, R141 ;  /* 0x0000008d86047221 */ /* 0x000fe20000010100 */
[----:B------:R-:W-:Y:S02]  /*8670*/  MOV R141, R234 ;  /* 0x000000ea008d7202 */ /* 0x000fe40000000f00 */
[----:B------:R-:W-:Y:S01]  /*8680*/  FSEL R154, R154, RZ, P2 ;  /* 0x000000ff9a9a7208 */ /* 0x000fe20001000000 */
[----:B------:R-:W-:Y:S01]  /*8690*/  FMUL.FTZ R132, R135, R4 ;  /* 0x0000000487847220 */ /* 0x000fe20000410000 */
[----:B------:R-:W-:Y:S01]  /*86a0*/  FSETP.NEU.FTZ.AND P2, PT, R133, -INF , PT ;  /* 0xff8000008500780b */ /* 0x000fe20003f5d000 */
[----:B------:R-:W1:Y:S01]  /*86b0*/  MUFU.EX2 R0, R0 ;  /* 0x0000000000007308 */ /* 0x000e620000000800 */
[----:B------:R-:W-:Y:S01]  /*86c0*/  @P0 IADD3 R141, PT, PT, R8, -0x40, RZ ;  /* 0xffffffc0088d0810 */ /* 0x000fe20007ffe0ff */
[-CC-:B------:R-:W-:Y:S01]  /*86d0*/  FFMA.FTZ R148, R147, R135.reuse, -R154.reuse ;  /* 0x0000008793947223 */ /* 0x180fe2000001089a */
[----:B------:R-:W-:Y:S01]  /*86e0*/  FSEL R152, R152, RZ, P2 ;  /* 0x000000ff98987208 */ /* 0x000fe20001000000 */
[-CC-:B------:R-:W-:Y:S01]  /*86f0*/  FFMA.FTZ R147, R145, R135.reuse, -R154.reuse ;  /* 0x0000008791937223 */ /* 0x180fe2000001089a */
[-CC-:B------:R-:W-:Y:S01]  /*8700*/  FFMA.FTZ R153, R150, R135.reuse, -R154.reuse ;  /* 0x0000008796997223 */ /* 0x180fe2000001089a */
[-C--:B------:R-:W-:Y:S01]  /*8710*/  FFMA.FTZ R149, R149, R135.reuse, -R154 ;  /* 0x0000008795957223 */ /* 0x080fe2000001089a */
[----:B------:R-:W2:Y:S01]  /*8720*/  LDSM.16.MT88.4 R28, [R141] ;  /* 0x000000008d1c783b */ /* 0x000ea20000004200 */
[-CC-:B------:R-:W-:Y:S01]  /*8730*/  FFMA.FTZ R146, R10, R135.reuse, -R152.reuse ;  /* 0x000000870a927223 */ /* 0x180fe20000010898 */
[-CC-:B------:R-:W-:Y:S01]  /*8740*/  FFMA.FTZ R145, R9, R135.reuse, -R152.reuse ;  /* 0x0000008709917223 */ /* 0x180fe20000010898 */
[-CC-:B------:R-:W-:Y:S01]  /*8750*/  FFMA.FTZ R151, R151, R135.reuse, -R152.reuse ;  /* 0x0000008797977223 */ /* 0x180fe20000010898 */
[--C-:B------:R-:W-:Y:S01]  /*8760*/  FFMA.FTZ R150, R7, R135, -R152.reuse ;  /* 0x0000008707967223 */ /* 0x100fe20000010898 */
[----:B------:R-:W3:Y:S01]  /*8770*/  MUFU.EX2 R132, R132 ;  /* 0x0000008400847308 */ /* 0x000ee20000000800 */
[----:B------:R-:W-:Y:S01]  /*8780*/  IADD3 R214, PT, PT, R214, R141, RZ ;  /* 0x0000008dd6d67210 */ /* 0x000fe20007ffe0ff */
[-C--:B------:R-:W-:Y:S01]  /*8790*/  FFMA.FTZ R168, R187, R135.reuse, -R152 ;  /* 0x00000087bba87223 */ /* 0x080fe20000010898 */
[----:B------:R-:W-:Y:S01]  /*87a0*/  LDSM.16.MT88.4 R60, [R141+0x4000] ;  /* 0x004000008d3c783b */ /* 0x000fe20000004200 */
[----:B------:R-:W-:Y:S01]  /*87b0*/  FFMA.FTZ R155, R155, R135, -R154 ;  /* 0x000000879b9b7223 */ /* 0x000fe2000001089a */
[C---:B-1----:R-:W-:Y:S01]  /*87c0*/  FMUL.FTZ R6, R0.reuse, R130 ;  /* 0x0000008200067220 */ /* 0x042fe20000410000 */
[C---:B------:R-:W-:Y:S01]  /*87d0*/  FMUL.FTZ R7, R0.reuse, R131 ;  /* 0x0000008300077220 */ /* 0x040fe20000410000 */
[C---:B------:R-:W-:Y:S03]  /*87e0*/  FMUL.FTZ R10, R0.reuse, R126 ;  /* 0x0000007e000a7220 */ /* 0x040fe60000410000 */
[----:B------:R-:W-:Y:S01]  /*87f0*/  MUFU.EX2 R153, R153 ;  /* 0x0000009900997308 */ /* 0x000fe20000000800 */
[C---:B------:R-:W-:Y:S01]  /*8800*/  FMUL.FTZ R11, R0.reuse, R127 ;  /* 0x0000007f000b7220 */ /* 0x040fe20000410000 */
[C---:B------:R-:W-:Y:S01]  /*8810*/  FMUL.FTZ R18, R0.reuse, R118 ;  /* 0x0000007600127220 */ /* 0x040fe20000410000 */
[----:B------:R-:W1:Y:S01]  /*8820*/  LDSM.16.MT88.4 R36, [R214] ;  /* 0x00000000d624783b */ /* 0x000e620000004200 */
        /* <DEDUP_REMOVED lines=21> */
[----:B----4-:R-:W-:Y:S01]  /*8980*/  F2FP.F16.F32.PACK_AB R128, R149, R153 ;  /* 0x000000999580723e */ /* 0x010fe200000000ff */
        /* <DEDUP_REMOVED lines=13> */
[----:B------:R-:W4:Y:S03]  /*8a60*/  LDSM.16.MT88.4 R84, [R214+0x4000] ;  /* 0x00400000d654783b */ /* 0x000f260000004200 */
[----:B------:R-:W5:Y:S01]  /*8a70*/  MUFU.EX2 R147, R147 ;  /* 0x0000009300937308 */ /* 0x000f620000000800 */
[----:B---3--:R-:W-:Y:S01]  /*8a80*/  F2FP.F16.F32.PACK_AB R129, R150, R151 ;  /* 0x000000979681723e */ /* 0x008fe200000000ff */
[C---:B------:R-:W-:Y:S01]  /*8a90*/  FMUL.FTZ R66, R0.reuse, R70 ;  /* 0x0000004600427220 */ /* 0x040fe20000410000 */
[----:B------:R-:W-:Y:S01]  /*8aa0*/  FMUL.FTZ R67, R0, R71 ;  /* 0x0000004700437220 */ /* 0x000fe20000410000 */
[C---:B------:R-:W-:Y:S01]  /*8ab0*/  FMUL.FTZ R64, R132.reuse, R68 ;  /* 0x0000004484407220 */ /* 0x040fe20000410000 */
[----:B------:R-:W-:Y:S01]  /*8ac0*/  FMUL.FTZ R65, R132, R69 ;  /* 0x0000004584417220 */ /* 0x000fe20000410000 */
[-C--:B------:R-:W-:Y:S01]  /*8ad0*/  FFMA.FTZ R159, R159, R135.reuse, -R152 ;  /* 0x000000879f9f7223 */ /* 0x080fe20000010898 */
        /* <DEDUP_REMOVED lines=9> */
[----:B------:R-:W2:Y:S01]  /*8b70*/  MUFU.EX2 R145, R145 ;  /* 0x0000009100917308 */ /* 0x000ea20000000800 */
[----:B-----5:R-:W-:Y:S01]  /*8b80*/  F2FP.F16.F32.PACK_AB R130, R147, R148 ;  /* 0x000000949382723e */ /* 0x020fe200000000ff */
[-C--:B------:R-:W-:Y:S01]  /*8b90*/  FFMA.FTZ R177, R252, R135.reuse, -R152 ;  /* 0x00000087fcb17223 */ /* 0x080fe20000010898 */
[-C--:B------:R-:W-:Y:S01]  /*8ba0*/  FFMA.FTZ R179, R179, R135.reuse, -R154 ;  /* 0x00000087b3b37223 */ /* 0x080fe2000001089a */
[-C--:B------:R-:W-:Y:S01]  /*8bb0*/  FFMA.FTZ R185, R185, R135.reuse, -R152 ;  /* 0x00000087b9b97223 */ /* 0x080fe20000010898 */
[-CC-:B------:R-:W-:Y:S01]  /*8bc0*/  FFMA.FTZ R187, R246, R135.reuse, -R154.reuse ;  /* 0x00000087f6bb7223 */ /* 0x180fe2000001089a */
[-C--:B------:R-:W-:Y:S01]  /*8bd0*/  FFMA.FTZ R172, R183, R135.reuse, -R154 ;  /* 0x00000087b7ac7223 */ /* 0x080fe2000001089a */
[----:B------:R-:W-:Y:S03]  /*8be0*/  LDSM.16.MT88.4 R100, [R214+0x3800] ;  /* 0x00380000d664783b */ /* 0x000fe60000004200 */
[----:B------:R-:W-:Y:S01]  /*8bf0*/  MUFU.EX2 R168, R168 ;  /* 0x000000a800a87308 */ /* 0x000fe20000000800 */
[-C--:B------:R-:W-:Y:S01]  /*8c00*/  FFMA.FTZ R181, R181, R135.reuse, -R152 ;  /* 0x00000087b5b57223 */ /* 0x080fe20000010898 */
[-CC-:B------:R-:W-:Y:S01]  /*8c10*/  FFMA.FTZ R176, R242, R135.reuse, -R154.reuse ;  /* 0x00000087f2b07223 */ /* 0x180fe2000001089a */
[-C--:B------:R-:W-:Y:S01]  /*8c20*/  FFMA.FTZ R175, R175, R135.reuse, -R154 ;  /* 0x00000087afaf7223 */ /* 0x080fe2000001089a */
[-C--:B------:R-:W-:Y:S01]  /*8c30*/  FFMA.FTZ R171, R171, R135.reuse, -R152 ;  /* 0x00000087abab7223 */ /* 0x080fe20000010898 */
[-CC-:B------:R-:W-:Y:S01]  /*8c40*/  FFMA.FTZ R184, R163, R135.reuse, -R154.reuse ;  /* 0x00000087a3b87223 */ /* 0x180fe2000001089a */
[-CC-:B------:R-:W-:Y:S01]  /*8c50*/  FFMA.FTZ R180, R204, R135.reuse, -R154.reuse ;  /* 0x00000087ccb47223 */ /* 0x180fe2000001089a */
[-C--:B------:R-:W-:Y:S03]  /*8c60*/  FFMA.FTZ R169, R169, R135.reuse, -R154 ;  /* 0x00000087a9a97223 */ /* 0x080fe6000001089a */
[----:B------:R-:W-:Y:S01]  /*8c70*/  MUFU.EX2 R155, R155 ;  /* 0x0000009b009b7308 */ /* 0x000fe20000000800 */
[----:B--2---:R-:W-:Y:S01]  /*8c80*/  F2FP.F16.F32.PACK_AB R131, R145, R146 ;  /* 0x000000929183723e */ /* 0x004fe200000000ff */
[-C--:B------:R-:W-:Y:S01]  /*8c90*/  FFMA.FTZ R165, R165, R135.reuse, -R152 ;  /* 0x00000087a5a57223 */ /* 0x080fe20000010898 */
[-C--:B------:R-:W-:Y:S01]  /*8ca0*/  FFMA.FTZ R183, R196, R135.reuse, -R154 ;  /* 0x00000087c4b77223 */ /* 0x080fe2000001089a */
[-CC-:B------:R-:W-:Y:S01]  /*8cb0*/  FFMA.FTZ R163, R194, R135.reuse, -R152.reuse ;  /* 0x00000087c2a37223 */ /* 0x180fe20000010898 */
[-CC-:B------:R-:W-:Y:S01]  /*8cc0*/  FFMA.FTZ R189, R249, R135.reuse, -R152.reuse ;  /* 0x00000087f9bd7223 */ /* 0x180fe20000010898 */
[-C--:B------:R-:W-:Y:S01]  /*8cd0*/  FFMA.FTZ R194, R207, R135.reuse, -R152 ;  /* 0x00000087cfc27223 */ /* 0x080fe20000010898 */
[----:B------:R-:W-:Y:S01]  /*8ce0*/  FFMA.FTZ R196, R205, R135, -R154 ;  /* 0x00000087cdc47223 */ /* 0x000fe2000001089a */
[C---:B------:R-:W-:Y:S02]  /*8cf0*/  HMMA.16816.F32 R4, R128.reuse, R12, R4 ;  /* 0x0000000c8004723c */ /* 0x040fe40000001804 */
[----:B------:R-:W-:Y:S03]  /*8d00*/  MUFU.EX2 R159, R159 ;  /* 0x0000009f009f7308 */ /* 0x000fe60000000800 */
[C---:B------:R-:W-:Y:S01]  /*8d10*/  FMUL.FTZ R12, R132.reuse, R120 ;  /* 0x00000078840c7220 */ /* 0x040fe20000410000 */
[----:B------:R-:W-:Y:S01]  /*8d20*/  FMUL.FTZ R13, R132, R121 ;  /* 0x00000079840d7220 */ /* 0x000fe20000410000 */
[--C-:B------:R-:W-:Y:S01]  /*8d30*/  FFMA.FTZ R197, R197, R135, -R152.reuse ;  /* 0x00000087c5c57223 */ /* 0x100fe20000010898 */
[C---:B------:R-:W-:Y:S04]  /*8d40*/  HMMA.16816.F32 R8, R128.reuse, R14, R8 ;  /* 0x0000000e8008723c */ /* 0x040fe80000001808 */
[----:B------:R-:W-:Y:S01]  /*8d50*/  MUFU.EX2 R158, R158 ;  /* 0x0000009e009e7308 */ /* 0x000fe20000000800 */
[C---:B------:R-:W-:Y:S01]  /*8d60*/  FMUL.FTZ R14, R0.reuse, R122 ;  /* 0x0000007a000e7220 */ /* 0x040fe20000410000 */
[----:B------:R-:W-:Y:S01]  /*8d70*/  FMUL.FTZ R15, R0, R123 ;  /* 0x0000007b000f7220 */ /* 0x000fe20000410000 */
[-CC-:B------:R-:W-:Y:S01]  /*8d80*/  FFMA.FTZ R139, R139, R135.reuse, -R152.reuse ;  /* 0x000000878b8b7223 */ /* 0x180fe20000010898 */
[-CC-:B------:R-:W-:Y:S01]  /*8d90*/  FFMA.FTZ R138, R138, R135.reuse, -R152.reuse ;  /* 0x000000878a8a7223 */ /* 0x180fe20000010898 */
[-C--:B------:R-:W-:Y:S01]  /*8da0*/  FFMA.FTZ R137, R137, R135.reuse, -R152 ;  /* 0x0000008789897223 */ /* 0x080fe20000010898 */
        /* <DEDUP_REMOVED lines=29> */
[-CC-:B------:R-:W-:Y:S01]  /*8f80*/  FFMA.FTZ R174, R244, R135.reuse, -R152.reuse ;  /* 0x00000087f4ae7223 */ /* 0x180fe20000010898 */
[-CC-:B------:R-:W-:Y:S01]  /*8f90*/  FFMA.FTZ R178, R206, R135.reuse, -R152.reuse ;  /* 0x00000087ceb27223 */ /* 0x180fe20000010898 */
[----:B------:R-:W-:Y:S01]  /*8fa0*/  FFMA.FTZ R186, R157, R135, -R152 ;  /* 0x000000879dba7223 */ /* 0x000fe20000010898 */
[C---:B-1----:R-:W-:Y:S04]  /*8fb0*/  HMMA.16816.F32 R28, R128.reuse, R36, R28 ;  /* 0x00000024801c723c */ /* 0x042fe8000000181c */
        /* <DEDUP_REMOVED lines=10> */
[-CC-:B------:R-:W-:Y:S01]  /*9060*/  FFMA.FTZ R170, R248, R135.reuse, -R152.reuse ;  /* 0x00000087f8aa7223 */ /* 0x180fe20000010898 */
        /* <DEDUP_REMOVED lines=18> */
[-CC-:B------:R-:W-:Y:S01]  /*9190*/  FFMA.FTZ R198, R199, R135.reuse, -R152.reuse ;  /* 0x00000087c7c67223 */ /* 0x180fe20000010898 */
[----:B------:R-:W-:Y:S01]  /*91a0*/  FFMA.FTZ R152, R136, R135, -R152 ;  /* 0x0000008788987223 */ /* 0x000fe20000010898 */
[C---:B------:R-:W-:Y:S03]  /*91b0*/  HMMA.16816.F32 R44, R128.reuse, R52, R44 ;  /* 0x00000034802c723c */ /* 0x040fe6000000182c */
[C---:B------:R-:W-:Y:S01]  /*91c0*/  FMUL.FTZ R52, R132.reuse, R80 ;  /* 0x0000005084347220 */ /* 0x040fe20000410000 */
[----:B------:R-:W-:Y:S02]  /*91d0*/  FMUL.FTZ R53, R132, R81 ;  /* 0x0000005184357220 */ /* 0x000fe40000410000 */
[----:B------:R-:W2:Y:S01]  /*91e0*/  MUFU.EX2 R98, R98 ;  /* 0x0000006200627308 */ /* 0x000ea20000000800 */
[----:B------:R-:W-:Y:S01]  /*91f0*/  FFMA.FTZ R154, R190, R135, -R154 ;  /* 0x00000087be9a7223 */ /* 0x000fe2000001089a */
[----:B------:R-:W-:Y:S01]  /*9200*/  FADD.FTZ R145, R145, R146 ;  /* 0x0000009291917221 */ /* 0x000fe20000010000 */
[C---:B------:R-:W-:Y:S03]  /*9210*/  HMMA.16816.F32 R48, R128.reuse, R54, R48 ;  /* 0x000000368030723c */ /* 0x040fe60000001830 */
[C---:B------:R-:W-:Y:S01]  /*9220*/  FMUL.FTZ R54, R0.reuse, R82 ;  /* 0x0000005200367220 */ /* 0x040fe20000410000 */
[----:B------:R-:W-:Y:S01]  /*9230*/  FMUL.FTZ R55, R0, R83 ;  /* 0x0000005300377220 */ /* 0x000fe20000410000 */
[----:B-1----:R-:W-:Y:S01]  /*9240*/  F2FP.F16.F32.PACK_AB R68, R97, R96 ;  /* 0x000000606144723e */ /* 0x002fe200000000ff */
[----:B------:R-:W1:Y:S01]  /*9250*/  LDSM.16.MT88.4 R80, [R144+0xc800] ;  /* 0x00c800009050783b */ /* 0x000e620000004200 */
[----:B------:R-:W5:Y:S01]  /*9260*/  MUFU.EX2 R99, R99 ;  /* 0x0000006300637308 */ /* 0x000f620000000800 */
[----:B------:R-:W-:Y:S03]  /*9270*/  FADD.FTZ R153, R149, R153 ;  /* 0x0000009995997221 */ /* 0x000fe60000010000 */
[C---:B------:R-:W-:Y:S03]  /*9280*/  HMMA.16816.F32 R52, R128.reuse, R60, R52 ;  /* 0x0000003c8034723c */ /* 0x040fe60000001834 */
[C---:B------:R-:W-:Y:S01]  /*9290*/  FMUL.FTZ R60, R132.reuse, R72 ;  /* 0x00000048843c7220 */ /* 0x040fe20000410000 */
[----:B------:R-:W-:Y:S01]  /*92a0*/  FMUL.FTZ R61, R132, R73 ;  /* 0x00000049843d7220 */ /* 0x000fe20000410000 */
[----:B--2---:R-:W-:Y:S01]  /*92b0*/  F2FP.F16.F32.PACK_AB R69, R105, R98 ;  /* 0x000000626945723e */ /* 0x004fe200000000ff */
[----:B------:R-:W2:Y:S01]  /*92c0*/  MUFU.EX2 R107, R107 ;  /* 0x0000006b006b7308 */ /* 0x000ea20000000800 */
[----:B------:R-:W-:Y:S01]  /*92d0*/  FADD.FTZ R98, R98, R145 ;  /* 0x0000009162627221 */ /* 0x000fe20000010000 */
[C---:B------:R-:W-:Y:S03]  /*92e0*/  HMMA.16816.F32 R56, R128.reuse, R62, R56 ;  /* 0x0000003e8038723c */ /* 0x040fe60000001838 */
[C---:B------:R-:W-:Y:S01]  /*92f0*/  FMUL.FTZ R62, R0.reuse, R74 ;  /* 0x0000004a003e7220 */ /* 0x040fe20000410000 */
[----:B------:R-:W-:Y:S01]  /*9300*/  FMUL.FTZ R63, R0, R75 ;  /* 0x0000004b003f7220 */ /* 0x000fe20000410000 */
[----:B-----5:R-:W-:Y:S01]  /*9310*/  F2FP.F16.F32.PACK_AB R70, R99, R104 ;  /* 0x000000686346723e */ /* 0x020fe200000000ff */
[----:B------:R-:W5:Y:S02]  /*9320*/  LDSM.16.MT88.4 R72, [R214+0x800] ;  /* 0x00080000d648783b */ /* 0x000f640000004200 */
[----:B------:R-:W5:Y:S01]  /*9330*/  MUFU.EX2 R156, R156 ;  /* 0x0000009c009c7308 */ /* 0x000f620000000800 */
[----:B------:R-:W-:Y:S01]  /*9340*/  FADD.FTZ R105, R105, R98 ;  /* 0x0000006269697221 */ /* 0x000fe20000010000 */
[----:B------:R-:W-:Y:S01]  /*9350*/  FADD.FTZ R148, R148, R153 ;  /* 0x0000009994947221 */ /* 0x000fe20000010000 */
[C---:B----4-:R-:W-:Y:S03]  /*9360*/  HMMA.16816.F32 R60, R128.reuse, R84, R60 ;  /* 0x00000054803c723c */ /* 0x050fe6000000183c */
[----:B------:R-:W-:Y:S01]  /*9370*/  FADD.FTZ R147, R147, R148 ;  /* 0x0000009493937221 */ /* 0x000fe20000010000 */
[C---:B--2---:R-:W-:Y:S03]  /*9380*/  F2FP.F16.F32.PACK_AB R71, R107.reuse, R106 ;  /* 0x0000006a6b47723e */ /* 0x044fe600000000ff */
[----:B------:R-:W2:Y:S01]  /*9390*/  MUFU.EX2 R160, R160 ;  /* 0x000000a000a07308 */ /* 0x000ea20000000800 */
[----:B------:R-:W-:Y:S01]  /*93a0*/  FADD.FTZ R106, R106, R105 ;  /* 0x000000696a6a7221 */ /* 0x000fe20000010000 */
[----:B------:R-:W-:Y:S01]  /*93b0*/  FADD.FTZ R96, R96, R147 ;  /* 0x0000009360607221 */ /* 0x000fe20000010000 */
[----:B------:R-:W-:Y:S01]  /*93c0*/  HMMA.16816.F32 R64, R128, R86, R64 ;  /* 0x000000568040723c */ /* 0x000fe20000001840 */
[----:B------:R-:W-:Y:S02]  /*93d0*/  LDSM.16.MT88.4 R84, [R141+0x4800] ;  /* 0x004800008d54783b */ /* 0x000fe40000004200 */
[----:B------:R-:W-:Y:S01]  /*93e0*/  FADD.FTZ R107, R107, R106 ;  /* 0x0000006a6b6b7221 */ /* 0x000fe20000010000 */
[----:B------:R-:W-:Y:S03]  /*93f0*/  FADD.FTZ R97, R97, R96 ;  /* 0x0000006061617221 */ /* 0x000fe60000010000 */
[----:B------:R-:W4:Y:S01]  /*9400*/  MUFU.EX2 R164, R164 ;  /* 0x000000a400a47308 */ /* 0x000f220000000800 */
[C---:B---3--:R-:W-:Y:S09]  /*9410*/  HMMA.16816.F32 R4, R68.reuse, R76, R4 ;  /* 0x0000004c4404723c */ /* 0x048ff20000001804 */
[----:B------:R-:W3:Y:S01]  /*9420*/  MUFU.EX2 R177, R177 ;  /* 0x000000b100b17308 */ /* 0x000ee20000000800 */
[----:B------:R-:W-:Y:S01]  /*9430*/  FADD.FTZ R104, R104, R97 ;  /* 0x0000006168687221 */ /* 0x000fe20000010000 */
[C---:B------:R-:W-:Y:S01]  /*9440*/  HMMA.16816.F32 R8, R68.reuse, R78, R8 ;  /* 0x0000004e4408723c */ /* 0x040fe20000001808 */
[----:B------:R-:W2:Y:S02]  /*9450*/  LDSM.16.MT88.4 R76, [R209+0x10800] ;  /* 0x01080000d14c783b */ /* 0x000ea40000004200 */
[----:B------:R-:W-:Y:S05]  /*9460*/  FADD.FTZ R99, R99, R104 ;  /* 0x0000006863637221 */ /* 0x000fea0000010000 */
[----:B------:R-:W-:Y:S01]  /*9470*/  MUFU.EX2 R166, R166 ;  /* 0x000000a600a67308 */ /* 0x000fe20000000800 */
[C---:B-1----:R-:W-:Y:S09]  /*9480*/  HMMA.16816.F32 R12, R68.reuse, R80, R12 ;  /* 0x00000050440c723c */ /* 0x042ff2000000180c */
[----:B------:R-:W1:Y:S01]  /*9490*/  MUFU.EX2 R179, R179 ;  /* 0x000000b300b37308 */ /* 0x000e620000000800 */
[C---:B------:R-:W-:Y:S01]  /*94a0*/  HMMA.16816.F32 R16, R68.reuse, R82, R16 ;  /* 0x000000524410723c */ /* 0x040fe20000001810 */
[----:B------:R-:W4:Y:S08]  /*94b0*/  LDSM.16.MT88.4 R80, [R144+0x10800] ;  /* 0x010800009050783b */ /* 0x000f300000004200 */
[----:B------:R-:W1:Y:S01]  /*94c0*/  MUFU.EX2 R185, R185 ;  /* 0x000000b900b97308 */ /* 0x000e620000000800 */
[C---:B------:R-:W-:Y:S09]  /*94d0*/  HMMA.16816.F32 R20, R68.reuse, R88, R20 ;  /* 0x000000584414723c */ /* 0x040ff20000001814 */
[----:B------:R-:W-:Y:S01]  /*94e0*/  MUFU.EX2 R187, R187 ;  /* 0x000000bb00bb7308 */ /* 0x000fe20000000800 */
[C---:B------:R-:W-:Y:S01]  /*94f0*/  HMMA.16816.F32 R24, R68.reuse, R90, R24 ;  /* 0x0000005a4418723c */ /* 0x040fe20000001818 */
[----:B------:R-:W3:Y:S08]  /*9500*/  LDSM.16.MT88.4 R88, [R214+0x4800] ;  /* 0x00480000d658783b */ /* 0x000ef00000004200 */
        /* <DEDUP_REMOVED lines=42> */
[----:B------:R-:W1:Y:S07]  /*97b0*/  LDSM.16.MT88.4 R72, [R209+0x11000] ;  /* 0x01100000d148783b */ /* 0x000e6e0000004200 */
[----:B------:R-:W-:Y:S01]  /*97c0*/  MUFU.EX2 R163, R163 ;  /* 0x000000a300a37308 */ /* 0x000fe20000000800 */
[C---:B------:R-:W-:Y:S09]  /*97d0*/  HMMA.16816.F32 R12, R68.reuse, R92, R12 ;  /* 0x0000005c440c723c */ /* 0x040ff2000000180c */
[----:B------:R-:W5:Y:S01]  /*97e0*/  MUFU.EX2 R186, R186 ;  /* 0x000000ba00ba7308 */ /* 0x000f620000000800 */
[C---:B------:R-:W-:Y:S01]  /*97f0*/  HMMA.16816.F32 R16, R68.reuse, R94, R16 ;  /* 0x0000005e4410723c */ /* 0x040fe20000001810 */
[----:B------:R-:W-:Y:S08]  /*9800*/  LDSM.16.MT88.4 R92, [R144+0xd800] ;  /* 0x00d80000905c783b */ /* 0x000ff00000004200 */
[----:B------:R-:W-:Y:S01]  /*9810*/  MUFU.EX2 R157, R157 ;  /* 0x0000009d009d7308 */ /* 0x000fe20000000800 */
[C---:B--2---:R-:W-:Y:S09]  /*9820*/  HMMA.16816.F32 R20, R68.reuse, R76, R20 ;  /* 0x0000004c4414723c */ /* 0x044ff20000001814 */
[----:B------:R-:W2:Y:S01]  /*9830*/  MUFU.EX2 R188, R188 ;  /* 0x000000bc00bc7308 */ /* 0x000ea20000000800 */
[C---:B------:R-:W-:Y:S01]  /*9840*/  HMMA.16816.F32 R24, R68.reuse, R78, R24 ;  /* 0x0000004e4418723c */ /* 0x040fe20000001818 */
[----:B------:R-:W3:Y:S08]  /*9850*/  LDSM.16.MT88.4 R76, [R144+0x11000] ;  /* 0x01100000904c783b */ /* 0x000ef00000004200 */
[----:B------:R-:W-:Y:S01]  /*9860*/  MUFU.EX2 R189, R189 ;  /* 0x000000bd00bd7308 */ /* 0x000fe20000000800 */
[C---:B----4-:R-:W-:Y:S09]  /*9870*/  HMMA.16816.F32 R28, R68.reuse, R80, R28 ;  /* 0x00000050441c723c */ /* 0x050ff2000000181c */
[----:B------:R-:W4:Y:S01]  /*9880*/  MUFU.EX2 R194, R194 ;  /* 0x000000c200c27308 */ /* 0x000f220000000800 */
[C---:B------:R-:W-:Y:S01]  /*9890*/  HMMA.16816.F32 R32, R68.reuse, R82, R32 ;  /* 0x000000524420723c */ /* 0x040fe20000001820 */
[----:B------:R-:W5:Y:S08]  /*98a0*/  LDSM.16.MT88.4 R80, [R209+0xd800] ;  /* 0x00d80000d150783b */ /* 0x000f700000004200 */
[----:B------:R-:W-:Y:S01]  /*98b0*/  MUFU.EX2 R191, R191 ;  /* 0x000000bf00bf7308 */ /* 0x000fe20000000800 */
[C---:B-1----:R-:W-:Y:S09]  /*98c0*/  HMMA.16816.F32 R36, R68.reuse, R72, R36 ;  /* 0x000000484424723c */ /* 0x042ff20000001824 */
[----:B------:R-:W1:Y:S01]  /*98d0*/  MUFU.EX2 R196, R196 ;  /* 0x000000c400c47308 */ /* 0x000e620000000800 */
        /* <DEDUP_REMOVED lines=26> */
[C---:B-----5:R-:W-:Y:S03]  /*9a80*/  HMMA.16816.F32 R4, R68.reuse, R80, R4 ;  /* 0x000000504404723c */ /* 0x060fe60000001804 */
[----:B------:R-:W-:Y:S06]  /*9a90*/  FADD.FTZ R166, R179, R166 ;  /* 0x000000a6b3a67221 */ /* 0x000fec0000010000 */
[----:B------:R-:W-:Y:S01]  /*9aa0*/  MUFU.EX2 R137, R137 ;  /* 0x0000008900897308 */ /* 0x000fe20000000800 */
[C---:B------:R-:W-:Y:S01]  /*9ab0*/  HMMA.16816.F32 R8, R68.reuse, R82, R8 ;  /* 0x000000524408723c */ /* 0x040fe20000001808 */
[----:B------:R-:W5:Y:S08]  /*9ac0*/  LDSM.16.MT88.4 R80, [R209+0x11800] ;  /* 0x01180000d150783b */ /* 0x000f700000004200 */
[----:B------:R-:W3:Y:S01]  /*9ad0*/  MUFU.EX2 R152, R152 ;  /* 0x0000009800987308 */ /* 0x000ee20000000800 */
        /* <DEDUP_REMOVED lines=92> */
[C---:B-----5:R-:W-:Y:S03]  /*a0a0*/  HMMA.16816.F32 R4, R68.reuse, R80, R4 ;  /* 0x000000504404723c */ /* 0x060fe60000001804 */
[----:B------:R-:W-:Y:S05]  /*a0b0*/  FADD.FTZ R196, R196, R191 ;  /* 0x000000bfc4c47221 */ /* 0x000fea0000010000 */
        /* <DEDUP_REMOVED lines=10> */
[----:B------:R3:W-:Y:S07]  /*a160*/  LDSM.16.MT88.4 R76, [R141+0x7800] ;  /* 0x007800008d4c783b */ /* 0x0007ee0000004200 */
[C---:B-1----:R-:W-:Y:S08]  /*a170*/  HMMA.16816.F32 R36, R68.reuse, R80, R36 ;  /* 0x000000504424723c */ /* 0x042ff00000001824 */
[C---:B------:R-:W-:Y:S03]  /*a180*/  HMMA.16816.F32 R40, R68.reuse, R82, R40 ;  /* 0x000000524428723c */ /* 0x040fe60000001828 */
[----:B---3--:R-:W-:Y:S05]  /*a190*/  MOV R141, R134 ;  /* 0x00000086008d7202 */ /* 0x008fea0000000f00 */
[C---:B--2---:R-:W-:Y:S08]  /*a1a0*/  HMMA.16816.F32 R44, R68.reuse, R72, R44 ;  /* 0x00000048442c723c */ /* 0x044ff0000000182c */
        /* <DEDUP_REMOVED lines=54> */
.L_x_4779:
        /* <DEDUP_REMOVED lines=11> */
.L_x_4794:
[----:B------:R-:W2:Y:S01]  /*a5c0*/  MUFU.RCP R8, R5 ;  /* 0x0000000500087308 */ /* 0x000ea20000001000 */
[----:B----4-:R-:W-:Y:S01]  /*a5d0*/  FADD.FTZ R4, R9, R10 ;  /* 0x0000000a09047221 */ /* 0x010fe20000010000 */
[C---:B------:R-:W-:Y:S01]  /*a5e0*/  SHF.L.U32 R6, R208.reuse, 0x4, RZ ;  /* 0x00000004d0067819 */ /* 0x040fe200000006ff */
        /* <DEDUP_REMOVED lines=112> */
[----:B------:R1:W-:Y:S04]  /*acf0*/  STS.64 [R12+0x4800], R82 ;  /* 0x004800520c007388 */ /* 0x0003e80000000a00 */
[----:B------:R1:W-:Y:S04]  /*ad00*/  STS.64 [R9+0x4000], R76 ;  /* 0x0040004c09007388 */ /* 0x0003e80000000a00 */
[----:B------:R-:W-:Y:S04]  /*ad10*/  STS.64 [R9+0x4800], R78 ;  /* 0x0048004e09007388 */ /* 0x000fe80000000a00 */
[----:B------:R-:W-:Y:S04]  /*ad20*/  STS.64 [R14+0x4000], R72 ;  /* 0x004000480e007388 */ /* 0x000fe80000000a00 */
[----:B------:R-:W-:Y:S04]  /*ad30*/  STS.64 [R14+0x4800], R74 ;  /* 0x0048004a0e007388 */ /* 0x000fe80000000a00 */
[----:B------:R1:W-:Y:S04]  /*ad40*/  STS.64 [R143+0x4000], R68 ;  /* 0x004000448f007388 */ /* 0x0003e80000000a00 */
[----:B------:R1:W-:Y:S04]  /*ad50*/  STS.64 [R143+0x4800], R70 ;  /* 0x004800468f007388 */ /* 0x0003e80000000a00 */
[----:B------:R-:W4:Y:S04]  /*ad60*/  LD.E.64 R16, desc[UR4][R2.64+0xb0] ;  /* 0x0000b00402107980 */ /* 0x000f28000c101b00 */
[----:B--2---:R-:W2:Y:S04]  /*ad70*/  LD.E R7, desc[UR4][R2.64+0x60] ;  /* 0x0000600402077980 */ /* 0x004ea8000c101900 */
[----:B---3--:R-:W3:Y:S04]  /*ad80*/  LD.E R84, desc[UR4][R2.64+0xcc] ;  /* 0x0000cc0402547980 */ /* 0x008ee8000c101900 */
[----:B----4-:R-:W4:Y:S04]  /*ad90*/  LD.E.64 R80, desc[UR4][R2.64+0x78] ;  /* 0x0000780402507980 */ /* 0x010f28000c101b00 */
[----:B-1----:R1:W5:Y:S01]  /*ada0*/  LD.E.64 R82, desc[UR4][R2.64+0xa8] ;  /* 0x0000a80402527980 */ /* 0x002362000c101b00 */
[----:B------:R-:W-:Y:S01]  /*adb0*/  SHF.L.U32 R76, R208, 0x2, RZ ;  /* 0x00000002d04c7819 */ /* 0x000fe200000006ff */
[----:B------:R-:W-:Y:S01]  /*adc0*/  BSSY.RECONVERGENT B0, `(.L_x_4788) ;  /* 0x0000039000007945 */ /* 0x000fe20003800200 */
[----:B------:R-:W-:Y:S01]  /*add0*/  LOP3.LUT R6, R6, 0x10, RZ, 0xc0, !PT ;  /* 0x0000001006067812 */ /* 0x000fe200078ec0ff */
[----:B------:R-:W1:Y:S01]  /*ade0*/  @P1 MUFU.LG2 R68, R5 ;  /* 0x0000000500441308 */ /* 0x000e620000000c00 */
[----:B------:R-:W-:-:S02]  /*adf0*/  LOP3.LUT R9, R76, 0x1f8, RZ, 0xc0, !PT ;  /* 0x000001f84c097812 */ /* 0x000fc400078ec0ff */
        /* <DEDUP_REMOVED lines=33> */
[----:B--2---:R-:W-:Y:S02]  /*b010*/  IMAD R16, R16, R7, R232 ;  /* 0x0000000710107224 */ /* 0x004fe400078e02e8 */
[----:B------:R2:W1:Y:S02]  /*b020*/  LDS.128 R4, [R210+0x7800] ;  /* 0x00780000d2047984 */ /* 0x0004640000000c00 */
[----:B------:R-:W-:Y:S02]  /*b030*/  IMAD R3, R17, R16, R229 ;  /* 0x0000001011037224 */ /* 0x000fe400078e02e5 */
[----:B------:R2:W1:Y:S02]  /*b040*/  LDS.128 R16, [R210+0x6000] ;  /* 0x00600000d2107984 */ /* 0x0004640000000c00 */
[----:B---3--:R-:W-:-:S05]  /*b050*/  IMAD R84, R3, R84, RZ ;  /* 0x0000005403547224 */ /* 0x008fca00078e02ff */
[----:B------:R-:W-:-:S04]  /*b060*/  IADD3 R69, P2, PT, R69, R84, RZ ;  /* 0x0000005445457210 */ /* 0x000fc80007f5e0ff */
[----:B------:R-:W-:Y:S02]  /*b070*/  LEA.HI.X.SX32 R84, R84, RZ, 0x1, P2 ;  /* 0x000000ff54547211 */ /* 0x000fe400010f0eff */
[----:B----4-:R-:W-:-:S04]  /*b080*/  LEA R68, P2, R69, R80, 0x2 ;  /* 0x0000005045447211 */ /* 0x010fc800078410ff */
[----:B------:R-:W-:Y:S01]  /*b090*/  LEA.HI.X R69, R69, R81, R84, 0x2, P2 ;  /* 0x0000005145457211 */ /* 0x000fe200010f1454 */
[----:B------:R-:W-:Y:S08]  /*b0a0*/  @P3 BRA `(.L_x_4789) ;  /* 0x0000000000283947 */ /* 0x000ff00003800000 */
        /* <DEDUP_REMOVED lines=10> */
.L_x_4789:
[----:B------:R-:W-:Y:S05]  /*b150*/  BSYNC.RECONVERGENT B0 ;  /* 0x0000000000007941 */ /* 0x000fea0003800200 */
.L_x_4788:
[----:B------:R-:W-:Y:S01]  /*b160*/  MOV R229, 0x0 ;  /* 0x0000000000e57802 */ /* 0x000fe20000000f00 */
[----:B------:R-:W-:Y:S04]  /*b170*/  ST.E.128 desc[UR4][R68.64], R64 ;  /* 0x0000004044007985 */ /* 0x000fe8000c101d04 */
[----:B-1----:R-:W-:Y:S04]  /*b180*/  ST.E.128 desc[UR4][R68.64+0x100], R32 ;  /* 0x0001002044007985 */ /* 0x002fe8000c101d04 */
        /* <DEDUP_REMOVED lines=13> */
[----:B------:R2:W-:Y:S02]  /*b260*/  ST.E.128 desc[UR4][R68.64+0x7100], R4 ;  /* 0x0071000444007985 */ /* 0x0005e4000c101d04 */
[----:B--23--:R-:W-:Y:S05]  /*b270*/  RET.REL.NODEC R228 `(_ZN5flash24flash_fwd_splitkv_kernelI23Flash_fwd_kernel_traitsILi128ELi64ELi128ELi4ELb0ELb0EN7cutlass6half_tE19Flash_kernel_traitsILi128ELi64ELi128ELi4ES3_EELb0ELb0ELb0ELb1ELb1ELb1ELb1ELb0EEEvNS_16Flash_fwd_paramsE) ;  /* 0xffffff4ce4607950 */ /* 0x00cfea0003c3ffff */
.L_x_4787:
[----:B------:R-:W-:Y:S01]  /*b280*/  MOV R7, 0x2 ;  /* 0x0000000200077802 */ /* 0x000fe20000000f00 */
[----:B------:R-:W-:Y:S01]  /*b290*/  IMAD.MOV.U32 R4, RZ, RZ, 0x1f ;  /* 0x0000001fff047424 */ /* 0x000fe200078e00ff */
[----:B------:R-:W-:-:S07]  /*b2a0*/  MOV R6, 0xffffffff ;  /* 0xffffffff00067802 */ /* 0x000fce0000000f00 */
[----:B-1---5:R-:W-:Y:S05]  /*b2b0*/  WARPSYNC.COLLECTIVE R6, `(.L_x_4790) ;  /* 0x0000000006087348 */ /* 0x022fea0003c00000 */
[----:B------:R2:W3:Y:S02]  /*b2c0*/  SHFL.BFLY P0, R10, R245, R7, R4 ;  /* 0x0c000007f50a7389 */ /* 0x0004e40000000004 */
[----:B-123-5:R-:W-:Y:S05]  /*b2d0*/  ENDCOLLECTIVE ;  /* 0x000000000000791b */ /* 0x02efea0003800000 */
.L_x_4790:
[----:B------:R-:W-:Y:S02]  /*b2e0*/  IMAD.MOV.U32 R8, RZ, RZ, R10 ;  /* 0x000000ffff087224 */ /* 0x000fe400078e000a */
[----:B------:R-:W-:Y:S02]  /*b2f0*/  IMAD.MOV.U32 R7, RZ, RZ, 0x1 ;  /* 0x00000001ff077424 */ /* 0x000fe400078e00ff */
[----:B------:R-:W-:-:S05]  /*b300*/  FADD.FTZ R8, R8, R245 ;  /* 0x000000f508087221 */ /* 0x000fca0000010000 */
[----:B------:R-:W-:-:S07]  /*b310*/  MOV R245, R8 ;  /* 0x0000000800f57202 */ /* 0x000fce0000000f00 */
[----:B------:R-:W-:Y:S05]  /*b320*/  WARPSYNC.COLLECTIVE R6, `(.L_x_4791) ;  /* 0x0000000006087348 */ /* 0x000fea0003c00000 */
[----:B------:R1:W2:Y:S02]  /*b330*/  SHFL.BFLY P0, R10, R245, R7, R4 ;  /* 0x0c000007f50a7389 */ /* 0x0002a40000000004 */
[----:B-12---:R-:W-:Y:S05]  /*b340*/  ENDCOLLECTIVE ;  /* 0x000000000000791b */ /* 0x006fea0003800000 */
.L_x_4791:
[----:B------:R-:W-:Y:S01]  /*b350*/  MOV R245, R243 ;  /* 0x000000f300f57202 */ /* 0x000fe20000000f00 */
[----:B------:R-:W-:Y:S01]  /*b360*/  IMAD.MOV.U32 R7, RZ, RZ, 0x2 ;  /* 0x00000002ff077424 */ /* 0x000fe200078e00ff */
[----:B------:R-:W-:-:S07]  /*b370*/  MOV R5, R10 ;  /* 0x0000000a00057202 */ /* 0x000fce0000000f00 */
[----:B------:R-:W-:Y:S05]  /*b380*/  WARPSYNC.COLLECTIVE R6, `(.L_x_4792) ;  /* 0x0000000006087348 */ /* 0x000fea0003c00000 */
[----:B------:R1:W2:Y:S02]  /*b390*/  SHFL.BFLY P0, R10, R245, R7, R4 ;  /* 0x0c000007f50a7389 */ /* 0x0002a40000000004 */
[----:B-12---:R-:W-:Y:S05]  /*b3a0*/  ENDCOLLECTIVE ;  /* 0x000000000000791b */ /* 0x006fea0003800000 */
.L_x_4792:
[----:B------:R-:W-:Y:S01]  /*b3b0*/  FADD.FTZ R5, R8, R5 ;  /* 0x0000000508057221 */ /* 0x000fe20000010000 */
[----:B------:R-:W-:Y:S01]  /*b3c0*/  FADD.FTZ R9, R10, R243 ;  /* 0x000000f30a097221 */ /* 0x000fe20000010000 */
[----:B------:R-:W-:-:S04]  /*b3d0*/  MOV R7, 0x1 ;  /* 0x0000000100077802 */ /* 0x000fc80000000f00 */
[----:B------:R-:W-:-:S07]  /*b3e0*/  MOV R245, R9 ;  /* 0x0000000900f57202 */ /* 0x000fce0000000f00 */
[----:B------:R-:W-:Y:S05]  /*b3f0*/  WARPSYNC.COLLECTIVE R6, `(.L_x_4793) ;  /* 0x0000000006087348 */ /* 0x000fea0003c00000 */
[----:B------:R1:W2:Y:S02]  /*b400*/  SHFL.BFLY P0, R10, R245, R7, R4 ;  /* 0x0c000007f50a7389 */ /* 0x0002a40000000004 */
[----:B-12---:R-:W-:Y:S05]  /*b410*/  ENDCOLLECTIVE ;  /* 0x000000000000791b */ /* 0x006fea0003800000 */
.L_x_4793:
[----:B------:R-:W-:Y:S05]  /*b420*/  BRA `(.L_x_4794) ;  /* 0xfffffff000647947 */ /* 0x000fea000383ffff */
.L_x_4795:
        /* <DEDUP_REMOVED lines=13> */
.L_x_14923:


//--------------------- .text._ZN5flash24flash_fwd_splitkv_kernelI23Flash_fwd_kernel_traitsILi128ELi64ELi128ELi4ELb0ELb0EN7cutlass6half_tE19Flash_kernel_traitsILi128ELi64ELi128ELi4ES3_EELb0ELb0ELb1ELb0ELb0ELb0ELb1ELb0EEEvNS_16Flash_fwd_paramsE --------------------------
	.section	.text._ZN5flash24flash_fwd_splitkv_kernelI23Flash_fwd_kernel_traitsILi128ELi64ELi128ELi4ELb0ELb0EN7cutlass6half_tE19Flash_kernel_traitsILi128ELi64ELi128ELi4ES3_EELb0ELb0ELb1ELb0ELb0ELb0ELb1ELb0EEEvNS_16Flash_fwd_paramsE,"ax",@progbits
	.align	128
        .global         _ZN5flash24flash_fwd_splitkv_kernelI23Flash_fwd_kernel_traitsILi128ELi64ELi128ELi4ELb0ELb0EN7cutlass6half_tE19Flash_kernel_traitsILi128ELi64ELi128ELi4ES3_EELb0ELb0ELb1ELb0ELb0ELb0ELb1ELb0EEEvNS_16Flash_fwd_paramsE
        .type           _ZN5flash24flash_fwd_splitkv_kernelI23Flash_fwd_kernel_traitsILi128ELi64ELi128ELi4ELb0ELb0EN7cutlass6half_tE19Flash_kernel_traitsILi128ELi64ELi128ELi4ES3_EELb0ELb0ELb1ELb0ELb0ELb0ELb1ELb0EEEvNS_16Flash_fwd_paramsE,@function
        .size           _ZN5flash24flash_fwd_splitkv_kernelI23Flash_fwd_kernel_traitsILi128ELi64ELi128ELi4ELb0ELb0EN7cutlass6half_tE19Flash_kernel_traitsILi128ELi64ELi128ELi4ES3_EELb0ELb0ELb1ELb0ELb0ELb0ELb1ELb0EEEvNS_16Flash_fwd_paramsE,(.L_x_14924 - _ZN5flash24flash_fwd_splitkv_kernelI23Flash_fwd_kernel_traitsILi128ELi64ELi128ELi4ELb0ELb0EN7cutlass6half_tE19Flash_kernel_traitsILi128ELi64ELi128ELi4ES3_EELb0ELb0ELb1ELb0ELb0ELb0ELb1ELb0EEEvNS_16Flash_fwd_paramsE)
        .other          _ZN5flash24flash_fwd_splitkv_kernelI23Flash_fwd_kernel_traitsILi128ELi64ELi128ELi4ELb0ELb0EN7cutlass6half_tE19Flash_kernel_traitsILi128ELi64ELi128ELi4ES3_EELb0ELb0ELb1ELb0ELb0ELb0ELb1ELb0EEEvNS_16Flash_fwd_paramsE,@"STO_CUDA_ENTRY STV_DEFAULT"
_ZN5flash24flash_fwd_splitkv_kernelI23Flash_fwd_kernel_traitsILi128ELi64ELi128ELi4ELb0ELb0EN7cutlass6half_tE19Flash_kernel_traitsILi128ELi64ELi128ELi4ES3_EELb0ELb0ELb1ELb0ELb0ELb0ELb1ELb0EEEvNS_16Flash_fwd_paramsE:
.text._ZN5flash24flash_fwd_splitkv_kernelI23Flash_fwd_kernel_traitsILi128ELi64ELi128ELi4ELb0ELb0EN7cutlass6half_tE19Flash_kernel_traitsILi128ELi64ELi128ELi4ES3_EELb0ELb0ELb1ELb0ELb0ELb0ELb1ELb0EEEvNS_16Flash_fwd_paramsE:
        /* <DEDUP_REMOVED lines=9> */
[----:B------:R-:W2:Y:S08]  /*0090*/  LDC R10, c[0x0][0x374] ;  /* 0x0000dd00ff0a7b82 */ /* 0x000eb00000000800 */
        /* <DEDUP_REMOVED lines=18> */
[----:B--2-4-:R-:W-:Y:S02]  /*01c0*/  IMAD R224, R3, R224, UR4 ;  /* 0x0000000403e07e24 */ /* 0x014fe4000f8e02e0 */
[----:B------:R-:W-:Y:S05]  /*01d0*/  CALL.REL.NOINC `($_ZN5flash24flash_fwd_splitkv_kernelI23Flash_fwd_kernel_traitsILi128ELi64ELi128ELi4ELb0ELb0EN7cutlass6half_tE19Flash_kernel_traitsILi128ELi64ELi128ELi4ES3_EELb0ELb0ELb1ELb0ELb0ELb0ELb1ELb0EEEvNS_16Flash_fwd_paramsE$_ZN5flash30compute_attn_1rowblock_splitkvI23Flash_fwd_kernel_traitsILi128ELi64ELi128ELi4ELb0ELb0EN7cutlass6half_tE19Flash_kernel_traitsILi128ELi64ELi128ELi4ES3_EELb0ELb0ELb1ELb0ELb0ELb0ELb1ELb0ENS_16Flash_fwd_paramsEEEvRKT8_iiiii) ;  /* 0x0000000000087944 */ /* 0x000fea0003c00000 */
[----:B------:R-:W-:Y:S05]  /*01e0*/  BSYNC.RECONVERGENT B2 ;  /* 0x0000000000027941 */ /* 0x000fea0003800200 */
.L_x_4796:
[----:B------:R-:W-:Y:S05]  /*01f0*/  EXIT ;  /* 0x000000000000794d */ /* 0x000fea0003800000 */
        .type           $_ZN5flash24flash_fwd_splitkv_kernelI23Flash_fwd_kernel_traitsILi128ELi64ELi128ELi4ELb0ELb0EN7cutlass6half_tE19Flash_kernel_traitsILi128ELi64ELi128ELi4ES3_EELb0ELb0ELb1ELb0ELb0ELb0ELb1ELb0EEEvNS_16Flash_fwd_paramsE$_ZN5flash30compute_attn_1rowblock_splitkvI23Flash_fwd_kernel_traitsILi128ELi64ELi128ELi4ELb0ELb0EN7cutlass6half_tE19Flash_kernel_traitsILi128ELi64ELi128ELi4ES3_EELb0ELb0ELb1ELb0ELb0ELb0ELb1ELb0ENS_16Flash_fwd_paramsEEEvRKT8_iiiii,@function
        .size           $_ZN5flash24flash_fwd_splitkv_kernelI23Flash_fwd_kernel_traitsILi128ELi64ELi128ELi4ELb0ELb0EN7cutlass6half_tE19Flash_kernel_traitsILi128ELi64ELi128ELi4ES3_EELb0ELb0ELb1ELb0ELb0ELb0ELb1ELb0EEEvNS_16Flash_fwd_paramsE$_ZN5flash30compute_attn_1rowblock_splitkvI23Flash_fwd_kernel_traitsILi128ELi64ELi128ELi4ELb0ELb0EN7cutlass6half_tE19Flash_kernel_traitsILi128ELi64ELi128ELi4ES3_EELb0ELb0ELb1ELb0ELb0ELb0ELb1ELb0ENS_16Flash_fwd_paramsEEEvRKT8_iiiii,(.L_x_14924 - $_ZN5flash24flash_fwd_splitkv_kernelI23Flash_fwd_kernel_traitsILi128ELi64ELi128ELi4ELb0ELb0EN7cutlass6half_tE19Flash_kernel_traitsILi128ELi64ELi128ELi4ES3_EELb0ELb0ELb1ELb0ELb0ELb0ELb1ELb0EEEvNS_16Flash_fwd_paramsE$_ZN5flash30compute_attn_1rowblock_splitkvI23Flash_fwd_kernel_traitsILi128ELi64ELi128ELi4ELb0ELb0EN7cutlass6half_tE19Flash_kernel_traitsILi128ELi64ELi128ELi4ES3_EELb0ELb0ELb1ELb0ELb0ELb0ELb1ELb0ENS_16Flash_fwd_paramsEEEvRKT8_iiiii)
$_ZN5flash24flash_fwd_splitkv_kernelI23Flash_fwd_kernel_traitsILi128ELi64ELi128ELi4ELb0ELb0EN7cutlass6half_tE19Flash_kernel_traitsILi128ELi64ELi128ELi4ES3_EELb0ELb0ELb1ELb0ELb0ELb0ELb1ELb0EEEvNS_16Flash_fwd_paramsE$_ZN5flash30compute_attn_1rowblock_splitkvI23Flash_fwd_kernel_traitsILi128ELi64ELi128ELi4ELb0ELb0EN7cutlass6half_tE19Flash_kernel_traitsILi128ELi64ELi128ELi4ES3_EELb0ELb0ELb1ELb0ELb0ELb0ELb1ELb0ENS_16Flash_fwd_paramsEEEvRKT8_iiiii:
        /* <DEDUP_REMOVED lines=39> */
.L_x_4798:
[----:B------:R-:W-:Y:S05]  /*0470*/  BSYNC.RECONVERGENT B0 ;  /* 0x0000000000007941 */ /* 0x000fea0003800200 */
.L_x_4797:
[----:B------:R-:W-:Y:S04]  /*0480*/  BSSY.RECONVERGENT B0, `(.L_x_4799) ;  /* 0x0000007000007945 */ /* 0x000fe80003800200 */
[----:B------:R-:W-:Y:S05]  /*0490*/  @!P3 BRA `(.L_x_4800) ;  /* 0x000000000014b947 */ /* 0x000fea0003800000 */
[----:B------:R-:W4:Y:S02]  /*04a0*/  LD.E.U8 R6, desc[UR4][R132.64+0x1b2] ;  /* 0x0001b20484067980 */ /* 0x000f24000c101100 */
[----:B----4-:R-:W-:-:S13]  /*04b0*/  ISETP.NE.AND P1, PT, R6, RZ, PT ;  /* 0x000000ff0600720c */ /* 0x010fda0003f25270 */
[----:B------:R-:W4:Y:S02]  /*04c0*/  @P1 LD.E R6, desc[UR4][R14.64+0x4] ;  /* 0x000004040e061980 */ /* 0x000f24000c101900 */
[----:B----45:R-:W-:-:S06]  /*04d0*/  @P1 IADD3 R7, PT, PT, R6, -R13, RZ ;  /* 0x8000000d06071210 */ /* 0x030fcc0007ffe0ff */
[----:B------:R4:W5:Y:S02]  /*04e0*/  @!P1 LD.E R7, desc[UR4][R14.64] ;  /* 0x000000040e079980 */ /* 0x000964000c101900 */
.L_x_4800:
[----:B------:R-:W-:Y:S05]  /*04f0*/  BSYNC.RECONVERGENT B0 ;  /* 0x0000000000007941 */ /* 0x000fea0003800200 */
.L_x_4799:
        /* <DEDUP_REMOVED lines=8> */
.L_x_4802:
[----:B------:R-:W5:Y:S01]  /*0580*/  LD.E.64 R8, desc[UR4][R132.64+0x108] ;  /* 0x0001080484087980 */ /* 0x000f62000c101b00 */
[----:B------:R-:W-:Y:S01]  /*0590*/  BSSY.RECONVERGENT B0, `(.L_x_4804) ;  /* 0x0000006000007945 */ /* 0x000fe20003800200 */
[----:B------:R-:W-:Y:S01]  /*05a0*/  IMAD.MOV.U32 R0, RZ, RZ, RZ ;  /* 0x000000ffff007224 */ /* 0x000fe200078e00ff */
[----:B-----5:R-:W-:-:S04]  /*05b0*/  ISETP.NE.U32.AND P0, PT, R8, RZ, PT ;  /* 0x000000ff0800720c */ /* 0x020fc80003f05070 */
[----:B------:R-:W-:-:S13]  /*05c0*/  ISETP.NE.AND.EX P0, PT, R9, RZ, PT, P0 ;  /* 0x000000ff0900720c */ /* 0x000fda0003f05300 */
[----:B------:R-:W-:Y:S05]  /*05d0*/  @!P0 BRA `(.L_x_4805) ;  /* 0x0000000000048947 */ /* 0x000fea0003800000 */
[----:B------:R1:W5:Y:S02]  /*05e0*/  LD.E R0, desc[UR4][R132.64+0xbc] ;  /* 0x0000bc0484007980 */ /* 0x000364000c101900 */
.L_x_4805:
[----:B------:R-:W-:Y:S05]  /*05f0*/  BSYNC.RECONVERGENT B0 ;  /* 0x0000000000007941 */ /* 0x000fea0003800200 */
.L_x_4804:
[----:B-----5:R-:W-:Y:S02]  /*0600*/  IADD3 R0, PT, PT, R0, R7, -R12 ;  /* 0x0000000700007210 */ /* 0x020fe40007ffe80c */
.L_x_4803:
[----:B------:R-:W-:Y:S05]  /*0610*/  BSYNC.RECONVERGENT B1 ;  /* 0x0000000000017941 */ /* 0x000fea0003800200 */
.L_x_4801:
[----:B------:R-:W-:Y:S01]  /*0620*/  IMAD.SHL.U32 R209, R221, 0x40, RZ ;  /* 0x00000040ddd17824 */ /* 0x000fe200078e00ff */
[----:B------:R-:W-:Y:S01]  /*0630*/  MOV R6, R220 ;  /* 0x000000dc00067202 */ /* 0x000fe20000000f00 */
[----:B------:R-:W-:-:S03]  /*0640*/  IMAD.MOV.U32 R7, RZ, RZ, 0x0 ;  /* 0x00000000ff077424 */ /* 0x000fc600078e00ff */
[----:B------:R-:W-:-:S13]  /*0650*/  ISETP.GT.AND P0, PT, R2, R209, PT ;  /* 0x000000d10200720c */ /* 0x000fda0003f04270 */
[----:B-1234-:R-:W-:Y:S05]  /*0660*/  @!P0 RET.REL.NODEC R6 `(_ZN5flash24flash_fwd_splitkv_kernelI23Flash_fwd_kernel_traitsILi128ELi64ELi128ELi4ELb0ELb0EN7cutlass6half_tE19Flash_kernel_traitsILi128ELi64ELi128ELi4ES3_EELb0ELb0ELb1ELb0ELb0ELb0ELb1ELb0EEEvNS_16Flash_fwd_paramsE) ;  /* 0xfffffff806648950 */ /* 0x01efea0003c3ffff */
        /* <DEDUP_REMOVED lines=54> */
[----:B------:R-:W-:Y:S01]  /*09d0*/  ISETP.GE.OR P4, PT, R2, R15, P6 ;  /* 0x0000000f0200720c */ /* 0x000fe20003786670 */
[----:B------:R-:W-:Y:S01]  /*09e0*/  VIADD R2, R6, 0x10 ;  /* 0x0000001006027836 */ /* 0x000fe20000000000 */
[----:B------:R-:W-:-:S04]  /*09f0*/  LOP3.LUT R19, R9, 0x40, RZ, 0xfc, !PT ;  /* 0x0000004009137812 */ /* 0x000fc800078efcff */
        /* <DEDUP_REMOVED lines=16> */
.L_x_4808:
[----:B------:R-:W-:Y:S05]  /*0b00*/  BSYNC.RECONVERGENT B0 ;  /* 0x0000000000007941 */ /* 0x000fea0003800200 */
.L_x_4807:
        /* <DEDUP_REMOVED lines=12> */
.L_x_4810:
[----:B------:R-:W-:Y:S05]  /*0bd0*/  BSYNC.RECONVERGENT B0 ;  /* 0x0000000000007941 */ /* 0x000fea0003800200 */
.L_x_4809:
        /* <DEDUP_REMOVED lines=12> */
.L_x_4812:
[----:B------:R-:W-:Y:S05]  /*0ca0*/  BSYNC.RECONVERGENT B0 ;  /* 0x0000000000007941 */ /* 0x000fea0003800200 */
.L_x_4811:
        /* <DEDUP_REMOVED lines=12> */
.L_x_4814:
[----:B------:R-:W-:Y:S05]  /*0d70*/  BSYNC.RECONVERGENT B0 ;  /* 0x0000000000007941 */ /* 0x000fea0003800200 */
.L_x_4813:
        /* <DEDUP_REMOVED lines=11> */
.L_x_4816:
[----:B------:R-:W-:Y:S05]  /*0e30*/  BSYNC.RECONVERGENT B0 ;  /* 0x0000000000007941 */ /* 0x000fea0003800200 */
.L_x_4815:
        /* <DEDUP_REMOVED lines=11> */
.L_x_4818:
[----:B------:R-:W-:Y:S05]  /*0ef0*/  BSYNC.RECONVERGENT B0 ;  /* 0x0000000000007941 */ /* 0x000fea0003800200 */
.L_x_4817:
        /* <DEDUP_REMOVED lines=12> */
.L_x_4820:
[----:B------:R-:W-:Y:S05]  /*0fc0*/  BSYNC.RECONVERGENT B0 ;  /* 0x0000000000007941 */ /* 0x000fea0003800200 */
.L_x_4819:
        /* <DEDUP_REMOVED lines=15> */
.L_x_4822:
[----:B------:R-:W-:Y:S05]  /*10c0*/  BSYNC.RECONVERGENT B0 ;  /* 0x0000000000007941 */ /* 0x000fea0003800200 */
.L_x_4821:
        /* <DEDUP_REMOVED lines=20> */
[----:B--234-:R-:W-:Y:S05]  /*1210*/  @P6 RET.REL.NODEC R220 `(_ZN5flash24flash_fwd_splitkv_kernelI23Flash_fwd_kernel_traitsILi128ELi64ELi128ELi4ELb0ELb0EN7cutlass6half_tE19Flash_kernel_traitsILi128ELi64ELi128ELi4ES3_EELb0ELb0ELb1ELb0ELb0ELb0ELb1ELb0EEEvNS_16Flash_fwd_paramsE) ;  /* 0xffffffecdc786950 */ /* 0x01cfea0003c3ffff */
[----:B------:R-:W-:Y:S02]  /*1220*/  MOV R3, 0xff800000 ;  /* 0xff80000000037802 */ /* 0x000fe40000000f00 */
[----:B------:R-:W-:-:S03]  /*1230*/  MOV R221, 0x0 ;  /* 0x0000000000dd7802 */ /* 0x000fc60000000f00 */
[----:B------:R1:W-:Y:S02]  /*1240*/  ST.E desc[UR4][R10.64+0xe0], R3 ;  /* 0x0000e0030a007985 */ /* 0x0003e4000c101904 */
[----:B-1----:R-:W-:Y:S05]  /*1250*/  RET.REL.NODEC R220 `(_ZN5flash24flash_fwd_splitkv_kernelI23Flash_fwd_kernel_traitsILi128ELi64ELi128ELi4ELb0ELb0EN7cutlass6half_tE19Flash_kernel_traitsILi128ELi64ELi128ELi4ES3_EELb0ELb0ELb1ELb0ELb0ELb0ELb1ELb0EEEvNS_16Flash_fwd_paramsE) ;  /* 0xffffffecdc687950 */ /* 0x002fea0003c3ffff */
.L_x_4806:
        /* <DEDUP_REMOVED lines=53> */
[----:B------:R-:W-:-:S06]  /*15b0*/  IMAD.WIDE R4, R10, 0x4, R230 ;  /* 0x000000040a047825 */ /* 0x000fcc00078e02e6 */
[----:B------:R1:W2:Y:S01]  /*15c0*/  LD.E R4, desc[UR4][R4.64] ;  /* 0x0000000404047980 */ /* 0x0002a2000c101900 */
[----:B---3--:R-:W-:-:S04]  /*15d0*/  IABS R9, R19 ;  /* 0x0000001300097213 */ /* 0x008fc80000000000 */
[----:B------:R-:W3:Y:S08]  /*15e0*/  I2F.RP R18, R9 ;  /* 0x0000000900127306 */ /* 0x000ef00000209400 */
[----:B---3--:R-:W3:Y:S02]  /*15f0*/  MUFU.RCP R13, R18 ;  /* 0x00000012000d7308 */ /* 0x008ee40000001000 */
[----:B---3--:R-:W-:-:S06]  /*1600*/  IADD3 R13, PT, PT, R13, 0xffffffe, RZ ;  /* 0x0ffffffe0d0d7810 */ /* 0x008fcc0007ffe0ff */
        /* <DEDUP_REMOVED lines=43> */
.L_x_4824:
        /* <DEDUP_REMOVED lines=30> */
[----:B------:R-:W-:Y:S01]  /*1aa0*/  @P2 IADD3 R8, PT, PT, R12, R13, RZ ;  /* 0x0000000d0c082210 */ /* 0x000fe20007ffe0ff */
[----:B----45:R-:W-:-:S03]  /*1ab0*/  @!P2 IMAD R7, R15, R11, RZ ;  /* 0x0000000b0f07a224 */ /* 0x030fc600078e02ff */
[----:B------:R-:W-:Y:S01]  /*1ac0*/  @!P2 IADD3 R23, PT, PT, R23, R4, RZ ;  /* 0x000000041717a210 */ /* 0x000fe20007ffe0ff */
[----:B------:R-:W-:Y:S01]  /*1ad0*/  @!P1 IMAD.IADD R6, R6, 0x1, -R5 ;  /* 0x0000000106069824 */ /* 0x000fe200078e0a05 */
[----:B------:R-:W-:-:S04]  /*1ae0*/  @!P2 SHF.R.S32.HI R4, RZ, 0x1f, R11 ;  /* 0x0000001fff04a819 */ /* 0x000fc8000001140b */
[----:B------:R-:W-:Y:S01]  /*1af0*/  ISETP.GE.U32.AND P4, PT, R6, R5, PT ;  /* 0x000000050600720c */ /* 0x000fe20003f86070 */
[----:B------:R-:W-:Y:S01]  /*1b00*/  @!P2 IMAD R7, R14, R4, R7 ;  /* 0x000000040e07a224 */ /* 0x000fe200078e0207 */
[----:B------:R-:W-:Y:S01]  /*1b10*/  LOP3.LUT R5, R224, R19, RZ, 0x3c, !PT ;  /* 0x00000013e0057212 */ /* 0x000fe200078e3cff */
[----:B------:R-:W-:Y:S01]  /*1b20*/  @!P2 IMAD.WIDE.U32 R22, R14, R11, R22 ;  /* 0x0000000b0e16a225 */ /* 0x000fe200078e0016 */
[----:B------:R-:W-:Y:S02]  /*1b30*/  ISETP.NE.AND P3, PT, R19, RZ, PT ;  /* 0x000000ff1300720c */ /* 0x000fe40003f65270 */
[----:B------:R-:W-:Y:S01]  /*1b40*/  ISETP.GE.AND P0, PT, R5, RZ, PT ;  /* 0x000000ff0500720c */ /* 0x000fe20003f06270 */
[-C--:B------:R-:W-:Y:S02]  /*1b50*/  @P2 IMAD R4, R211, R8.reuse, RZ ;  /* 0x00000008d3042224 */ /* 0x080fe400078e02ff */
[----:B------:R-:W-:Y:S01]  /*1b60*/  @P2 IMAD.WIDE.U32 R14, R210, R8, RZ ;  /* 0x00000008d20e2225 */ /* 0x000fe200078e00ff */
[----:B------:R-:W-:-:S02]  /*1b70*/  @!P2 IADD3 R7, PT, PT, R23, R7, RZ ;  /* 0x000000071707a210 */ /* 0x000fc40007ffe0ff */
[----:B------:R-:W-:Y:S01]  /*1b80*/  @!P2 MOV R10, R22 ;  /* 0x00000016000aa202 */ /* 0x000fe20000000f00 */
[----:B------:R-:W-:Y:S01]  /*1b90*/  @P2 IMAD.IADD R7, R15, 0x1, R4 ;  /* 0x000000010f072824 */ /* 0x000fe200078e0204 */
[----:B------:R-:W-:Y:S02]  /*1ba0*/  LEA R8, R33, 0xffffff80, 0x7 ;  /* 0xffffff8021087811 */ /* 0x000fe400078e38ff */
[----:B------:R-:W-:Y:S02]  /*1bb0*/  @P2 MOV R10, R14 ;  /* 0x0000000e000a2202 */ /* 0x000fe40000000f00 */
[----:B------:R-:W-:Y:S01]  /*1bc0*/  @!P1 IADD3 R9, PT, PT, R9, 0x1, RZ ;  /* 0x0000000109099810 */ /* 0x000fe20007ffe0ff */
[----:B------:R-:W-:Y:S01]  /*1bd0*/  IMAD R6, R211, R8, RZ ;  /* 0x00000008d3067224 */ /* 0x000fe200078e02ff */
[----:B------:R-:W-:Y:S01]  /*1be0*/  SHF.R.S32.HI R15, RZ, 0x1f, R8 ;  /* 0x0000001fff0f7819 */ /* 0x000fe20000011408 */
[----:B------:R-:W-:Y:S01]  /*1bf0*/  @!P2 IMAD R4, R213, R12, RZ ;  /* 0x0000000cd504a224 */ /* 0x000fe200078e02ff */
[----:B------:R-:W-:Y:S01]  /*1c00*/  @!P2 SHF.R.S32.HI R5, RZ, 0x1f, R12 ;  /* 0x0000001fff05a819 */ /* 0x000fe2000001140c */
[----:B------:R-:W-:Y:S01]  /*1c10*/  IMAD.MOV.U32 R22, RZ, RZ, R10 ;  /* 0x000000ffff167224 */ /* 0x000fe200078e000a */
[----:B------:R-:W-:-:S02]  /*1c20*/  MOV R23, R7 ;  /* 0x0000000700177202 */ /* 0x000fc40000000f00 */
[----:B------:R-:W-:Y:S01]  /*1c30*/  @P4 IADD3 R9, PT, PT, R9, 0x1, RZ ;  /* 0x0000000109094810 */ /* 0x000fe20007ffe0ff */
[----:B------:R-:W-:Y:S02]  /*1c40*/  IMAD R6, R15, R210, R6 ;  /* 0x000000d20f067224 */ /* 0x000fe400078e0206 */
        /* <DEDUP_REMOVED lines=11> */
[----:B------:R-:W-:Y:S02]  /*1d00*/  IMAD R7, R17, R9, RZ ;  /* 0x0000000911077224 */ /* 0x000fe400078e02ff */
[C---:B------:R-:W-:Y:S02]  /*1d10*/  @!P2 IMAD R4, R20.reuse, R5, R4 ;  /* 0x000000051404a224 */ /* 0x040fe400078e0204 */
[----:B------:R-:W-:-:S04]  /*1d20*/  @!P2 IMAD.WIDE.U32 R20, R20, R11, R24 ;  /* 0x0000000b1414a225 */ /* 0x000fc800078e0018 */
[----:B------:R-:W-:-:S04]  /*1d30*/  IMAD.WIDE.U32 R40, R16, R9, R22 ;  /* 0x0000000910287225 */ /* 0x000fc800078e0016 */
[----:B------:R-:W-:Y:S02]  /*1d40*/  IMAD R7, R16, R6, R7 ;  /* 0x0000000610077224 */ /* 0x000fe400078e0207 */
[-C--:B------:R-:W-:Y:S02]  /*1d50*/  @P2 IMAD R6, R213, R12.reuse, RZ ;  /* 0x0000000cd5062224 */ /* 0x080fe400078e02ff */
[----:B------:R-:W-:Y:S01]  /*1d60*/  @P2 IMAD.WIDE.U32 R16, R212, R12, RZ ;  /* 0x0000000cd4102225 */ /* 0x000fe200078e00ff */
[----:B------:R-:W-:Y:S02]  /*1d70*/  @!P2 IADD3 R10, PT, PT, R21, R4, RZ ;  /* 0x00000004150aa210 */ /* 0x000fe40007ffe0ff */
[----:B------:R-:W-:Y:S01]  /*1d80*/  @!P2 MOV R12, R20 ;  /* 0x00000014000ca202 */ /* 0x000fe20000000f00 */
[----:B------:R-:W-:Y:S01]  /*1d90*/  IMAD.IADD R5, R41, 0x1, R7 ;  /* 0x0000000129057824 */ /* 0x000fe200078e0207 */
[----:B------:R-:W-:Y:S02]  /*1da0*/  @P2 IADD3 R10, PT, PT, R17, R6, RZ ;  /* 0x00000006110a2210 */ /* 0x000fe40007ffe0ff */
[----:B------:R-:W-:-:S02]  /*1db0*/  @P2 MOV R12, R16 ;  /* 0x00000010000c2202 */ /* 0x000fc40000000f00 */
.L_x_4825:
[----:B------:R-:W-:Y:S05]  /*1dc0*/  BSYNC.RECONVERGENT B0 ;  /* 0x0000000000007941 */ /* 0x000fea0003800200 */
.L_x_4823:
[----:B------:R-:W-:Y:S01]  /*1dd0*/  ISETP.NE.AND P1, PT, R3, -0x1, PT ;  /* 0xffffffff0300780c */ /* 0x000fe20003f25270 */
[----:B------:R-:W2:Y:S04]  /*1de0*/  LD.E.64 R26, desc[UR4][R132.64+0x30] ;  /* 0x00003004841a7980 */ /* 0x000ea8000c101b00 */
[----:B------:R-:W3:Y:S01]  /*1df0*/  LD.E.64 R16, desc[UR4][R132.64+0x48] ;  /* 0x0000480484107980 */ /* 0x000ee2000c101b00 */
[----:B------:R-:W-:Y:S02]  /*1e00*/  SHF.L.U32 R138, R203, 0x3, RZ ;  /* 0x00000003cb8a7819 */ /* 0x000fe400000006ff */
[----:B------:R-:W-:Y:S01]  /*1e10*/  SHF.R.S32.HI R225, RZ, 0x1f, R224 ;  /* 0x0000001fffe17819 */ /* 0x000fe200000114e0 */
        /* <DEDUP_REMOVED lines=9> */
[----:B------:R-:W-:Y:S02]  /*1eb0*/  @!P1 IMAD.MOV.U32 R7, RZ, RZ, R22 ;  /* 0x000000ffff079224 */ /* 0x000fe400078e0016 */
[----:B------:R-:W-:Y:S02]  /*1ec0*/  @P1 IMAD.MOV.U32 R7, RZ, RZ, R20 ;  /* 0x000000ffff071224 */ /* 0x000fe400078e0014 */
[----:B------:R-:W-:Y:S02]  /*1ed0*/  @!P1 IMAD.IADD R3, R23, 0x1, R6 ;  /* 0x0000000117039824 */ /* 0x000fe400078e0206 */
[----:B------:R-:W-:Y:S01]  /*1ee0*/  @P1 IMAD.IADD R3, R21, 0x1, R4 ;  /* 0x0000000115031824 */ /* 0x000fe200078e0204 */
[----:B------:R-:W-:Y:S01]  /*1ef0*/  IADD3 R20, P0, PT, R34, R7, RZ ;  /* 0x0000000722147210 */ /* 0x000fe20007f1e0ff */
[----:B---3--:R-:W-:-:S03]  /*1f00*/  IMAD R23, R17, R224, RZ ;  /* 0x000000e011177224 */ /* 0x008fc600078e02ff */
[----:B------:R-:W-:Y:S01]  /*1f10*/  IADD3.X R21, PT, PT, RZ, R3, RZ, P0, !PT ;  /* 0x00000003ff157210 */ /* 0x000fe200007fe4ff */
[----:B------:R-:W-:Y:S02]  /*1f20*/  IMAD R23, R16, R225, R23 ;  /* 0x000000e110177224 */ /* 0x000fe400078e0217 */
[----:B------:R-:W-:-:S03]  /*1f30*/  IMAD.WIDE.U32 R16, R224, R16, R20 ;  /* 0x00000010e0107225 */ /* 0x000fc600078e0014 */
[----:B------:R1:W5:Y:S01]  /*1f40*/  LD.E.64 R20, desc[UR4][R132.64+0x10] ;  /* 0x0000100484147980 */ /* 0x000362000c101b00 */
[----:B------:R-:W2:Y:S01]  /*1f50*/  S2UR UR6, SR_CgaCtaId ;  /* 0x00000000000679c3 */ /* 0x000ea20000008800 */
[----:B------:R-:W-:Y:S01]  /*1f60*/  IMAD.IADD R209, R2, 0x1, -R209 ;  /* 0x0000000102d17824 */ /* 0x000fe200078e0ad1 */
[--C-:B------:R-:W-:Y:S01]  /*1f70*/  SHF.R.U32.HI R24, RZ, 0x3, R203.reuse ;  /* 0x00000003ff187819 */ /* 0x100fe200000116cb */
[----:B------:R-:W-:Y:S01]  /*1f80*/  UMOV UR7, 0x400 ;  /* 0x0000040000077882 */ /* 0x000fe20000000000 */
[----:B------:R-:W-:Y:S02]  /*1f90*/  LOP3.LUT R4, R138, 0x1c0, RZ, 0xc0, !PT ;  /* 0x000001c08a047812 */ /* 0x000fe400078ec0ff */
[----:B------:R-:W-:Y:S02]  /*1fa0*/  ISETP.GE.AND P4, PT, R24, R209, PT ;  /* 0x000000d11800720c */ /* 0x000fe40003f86270 */
[----:B------:R-:W-:Y:S02]  /*1fb0*/  LOP3.LUT R6, R138, 0x1e00, RZ, 0xc0, !PT ;  /* 0x00001e008a067812 */ /* 0x000fe400078ec0ff */
[----:B------:R-:W-:Y:S01]  /*1fc0*/  LOP3.LUT R7, R4, 0x38, R203, 0xf8, !PT ;  /* 0x0000003804077812 */ /* 0x000fe200078ef8cb */
[----:B------:R-:W-:Y:S01]  /*1fd0*/  IMAD R4, R33, -0x80, R0 ;  /* 0xffffff8021047824 */ /* 0x000fe200078e0200 */
[----:B------:R-:W-:Y:S01]  /*1fe0*/  MOV R25, RZ ;  /* 0x000000ff00197202 */ /* 0x000fe20000000f00 */
[----:B------:R-:W-:Y:S01]  /*1ff0*/  VIADD R13, R24, 0x10 ;  /* 0x00000010180d7836 */ /* 0x000fe20000000000 */
[----:B------:R-:W-:Y:S01]  /*2000*/  LOP3.LUT R6, R6, R7, R34, 0xf6, !PT ;  /* 0x0000000706067212 */ /* 0x000fe200078ef622 */
[C---:B------:R-:W-:Y:S01]  /*2010*/  VIADD R9, R24.reuse, 0x30 ;  /* 0x0000003018097836 */ /* 0x040fe20000000000 */
[----:B------:R-:W-:Y:S01]  /*2020*/  IADD3 R11, PT, PT, R24, 0x20, RZ ;  /* 0x00000020180b7810 */ /* 0x000fe20007ffe0ff */
[----:B------:R-:W-:Y:S01]  /*2030*/  BSSY.RECONVERGENT B0, `(.L_x_4826) ;  /* 0x0000020000007945 */ /* 0x000fe20003800200 */
[----:B--2---:R-:W-:Y:S01]  /*2040*/  ULEA UR6, UR6, UR7, 0x18 ;  /* 0x0000000706067291 */ /* 0x004fe2000f8ec0ff */
[----:B------:R-:W-:Y:S01]  /*2050*/  IADD3 R40, P2, PT, R34, R40, RZ ;  /* 0x0000002822287210 */ /* 0x000fe20007f5e0ff */
[----:B------:R-:W-:-:S04]  /*2060*/  IMAD.WIDE.U32 R36, R221, 0x40, R24 ;  /* 0x00000040dd247825 */ /* 0x000fc800078e0018 */
[----:B------:R-:W-:Y:S01]  /*2070*/  IMAD.U32 R205, RZ, RZ, UR6 ;  /* 0x00000006ffcd7e24 */ /* 0x000fe2000f8e00ff */
[-C--:B------:R-:W-:Y:S02]  /*2080*/  ISETP.GE.AND P0, PT, R13, R209.reuse, PT ;  /* 0x000000d10d00720c */ /* 0x080fe40003f06270 */
[-C--:B------:R-:W-:Y:S01]  /*2090*/  ISETP.GE.AND P3, PT, R11, R209.reuse, PT ;  /* 0x000000d10b00720c */ /* 0x080fe20003f66270 */
[----:B------:R-:W-:Y:S01]  /*20a0*/  IMAD R35, R6, 0x2, R205 ;  /* 0x0000000206237824 */ /* 0x000fe200078e02cd */
[----:B------:R-:W-:Y:S02]  /*20b0*/  ISETP.GE.AND P1, PT, R9, R209, PT ;  /* 0x000000d10900720c */ /* 0x000fe40003f26270 */
[----:B------:R-:W-:Y:S02]  /*20c0*/  IADD3 R4, PT, PT, R4, 0x80, RZ ;  /* 0x0000008004047810 */ /* 0x000fe40007ffe0ff */
[----:B------:R-:W-:Y:S02]  /*20d0*/  LOP3.LUT R134, R34, 0x40, RZ, 0xfc, !PT ;  /* 0x0000004022867812 */ /* 0x000fe400078efcff */
[----:B------:R-:W-:Y:S01]  /*20e0*/  IADD3 R23, PT, PT, R17, R23, RZ ;  /* 0x0000001711177210 */ /* 0x000fe20007ffe0ff */
[----:B-1----:R-:W-:Y:S06]  /*20f0*/  @P4 BRA `(.L_x_4827) ;  /* 0x00000000004c4947 */ /* 0x002fec0003800000 */
        /* <DEDUP_REMOVED lines=19> */
.L_x_4827:
[----:B------:R-:W-:Y:S05]  /*2230*/  BSYNC.RECONVERGENT B0 ;  /* 0x0000000000007941 */ /* 0x000fea0003800200 */
.L_x_4826:
[----:B------:R-:W-:Y:S01]  /*2240*/  BSSY.RECONVERGENT B0, `(.L_x_4828) ;  /* 0x0000019000007945 */ /* 0x000fe20003800200 */
[----:B------:R-:W-:-:S03]  /*2250*/  ISETP.GE.AND P6, PT, R24, R4, PT ;  /* 0x000000041800720c */ /* 0x000fc60003fc6270 */
[----:B------:R-:W-:Y:S10]  /*2260*/  @P0 BRA `(.L_x_4829) ;  /* 0x0000000000580947 */ /* 0x000ff40003800000 */
        /* <DEDUP_REMOVED lines=22> */
.L_x_4829:
[----:B------:R-:W-:Y:S05]  /*23d0*/  BSYNC.RECONVERGENT B0 ;  /* 0x0000000000007941 */ /* 0x000fea0003800200 */
.L_x_4828:
[----:B------:R-:W-:Y:S01]  /*23e0*/  IADD3.X R41, PT, PT, RZ, R5, RZ, P2, !PT ;  /* 0x00000005ff297210 */ /* 0x000fe200017fe4ff */
[----:B------:R-:W-:Y:S01]  /*23f0*/  BSSY.RECONVERGENT B0, `(.L_x_4830) ;  /* 0x000001d000007945 */ /* 0x000fe20003800200 */
[----:B------:R-:W-:Y:S01]  /*2400*/  ISETP.GE.AND P0, PT, R13, R4, PT ;  /* 0x000000040d00720c */ /* 0x000fe20003f06270 */
[----:B------:R-:W-:Y:S01]  /*2410*/  IMAD R5, R211, R24, RZ ;  /* 0x00000018d3057224 */ /* 0x000fe200078e02ff */
[----:B------:R-:W-:Y:S01]  /*2420*/  ISETP.GE.AND P5, PT, R11, R4, PT ;  /* 0x000000040b00720c */ /* 0x000fe20003fa6270 */
[C---:B------:R-:W-:Y:S01]  /*2430*/  IMAD.WIDE.U32 R40, R24.reuse, R210, R40 ;  /* 0x000000d218287225 */ /* 0x040fe200078e0028 */
[----:B--2---:R-:W-:Y:S01]  /*2440*/  IADD3 R7, PT, PT, R24, 0x40, RZ ;  /* 0x0000004018077810 */ /* 0x004fe20007ffe0ff */
        /* <DEDUP_REMOVED lines=23> */
.L_x_4831:
[----:B------:R-:W-:Y:S05]  /*25c0*/  BSYNC.RECONVERGENT B0 ;  /* 0x0000000000007941 */ /* 0x000fea0003800200 */
.L_x_4830:
        /* <DEDUP_REMOVED lines=30> */
.L_x_4833:
[----:B------:R-:W-:Y:S05]  /*27b0*/  BSYNC.RECONVERGENT B0 ;  /* 0x0000000000007941 */ /* 0x000fea0003800200 */
.L_x_4832:
        /* <DEDUP_REMOVED lines=17> */
.L_x_4835:
[----:B------:R-:W-:Y:S05]  /*28d0*/  BSYNC.RECONVERGENT B0 ;  /* 0x0000000000007941 */ /* 0x000fea0003800200 */
.L_x_4834:
        /* <DEDUP_REMOVED lines=21> */
.L_x_4837:
[----:B------:R-:W-:Y:S05]  /*2a30*/  BSYNC.RECONVERGENT B0 ;  /* 0x0000000000007941 */ /* 0x000fea0003800200 */
.L_x_4836:
        /* <DEDUP_REMOVED lines=16> */
.L_x_4839:
[----:B------:R-:W-:Y:S05]  /*2b40*/  BSYNC.RECONVERGENT B0 ;  /* 0x0000000000007941 */ /* 0x000fea0003800200 */
.L_x_4838:
[----:B------:R-:W-:Y:S01]  /*2b50*/  BSSY.RECONVERGENT B0, `(.L_x_4840) ;  /* 0x0000012000007945 */ /* 0x000fe20003800200 */
[----:B------:R-:W-:Y:S02]  /*2b60*/  ISETP.GE.AND P0, PT, R23, R4, PT ;  /* 0x000000041700720c */ /* 0x000fe40003f06270 */
[----:B---34-:R-:W-:Y:S01]  /*2b70*/  IADD3 R17, PT, PT, R24, 0x70, RZ ;  /* 0x0000007018117810 */ /* 0x018fe20007ffe0ff */
        /* <DEDUP_REMOVED lines=15> */
.L_x_4841:
[----:B------:R-:W-:Y:S05]  /*2c70*/  BSYNC.RECONVERGENT B0 ;  /* 0x0000000000007941 */ /* 0x000fea0003800200 */
.L_x_4840:
[----:B------:R-:W-:Y:S01]  /*2c80*/  BSSY.RECONVERGENT B0, `(.L_x_4842) ;  /* 0x0000014000007945 */ /* 0x000fe20003800200 */
[----:B------:R-:W-:-:S03]  /*2c90*/  ISETP.GE.AND P1, PT, R17, R4, PT ;  /* 0x000000041100720c */ /* 0x000fc60003f26270 */
[----:B------:R-:W-:Y:S10]  /*2ca0*/  @P3 BRA `(.L_x_4843) ;  /* 0x0000000000443947 */ /* 0x000ff40003800000 */
        /* <DEDUP_REMOVED lines=17> */
.L_x_4843:
[----:B------:R-:W-:Y:S05]  /*2dc0*/  BSYNC.RECONVERGENT B0 ;  /* 0x0000000000007941 */ /* 0x000fea0003800200 */
.L_x_4842:
        /* <DEDUP_REMOVED lines=16> */
.L_x_4845:
[----:B------:R-:W-:Y:S05]  /*2ed0*/  BSYNC.RECONVERGENT B0 ;  /* 0x0000000000007941 */ /* 0x000fea0003800200 */
.L_x_4844:
        /* <DEDUP_REMOVED lines=19> */
.L_x_4847:
[----:B------:R-:W-:Y:S05]  /*3010*/  BSYNC.RECONVERGENT B0 ;  /* 0x0000000000007941 */ /* 0x000fea0003800200 */
.L_x_4846:
        /* <DEDUP_REMOVED lines=17> */
.L_x_4849:
[----:B------:R-:W-:Y:S05]  /*3130*/  BSYNC.RECONVERGENT B0 ;  /* 0x0000000000007941 */ /* 0x000fea0003800200 */
.L_x_4848:
[----:B------:R-:W3:Y:S04]  /*3140*/  LD.E.64 R36, desc[UR4][R132.64+0x1c0] ;  /* 0x0001c00484247980 */ /* 0x000ee8000c101b00 */
[----:B-1----:R-:W2:Y:S04]  /*3150*/  LD.E.64 R26, desc[UR4][R132.64+0x1b8] ;  /* 0x0001b804841a7980 */ /* 0x002ea8000c101b00 */
[----:B------:R1:W5:Y:S01]  /*3160*/  LD.E R6, desc[UR4][R132.64+0xd8] ;  /* 0x0000d80484067980 */ /* 0x000362000c101900 */
[----:B------:R-:W-:Y:S02]  /*3170*/  IABS R18, R19 ;  /* 0x0000001300127213 */ /* 0x000fe40000000000 */
[----:B------:R-:W-:Y:S01]  /*3180*/  IABS R16, R224 ;  /* 0x000000e000107213 */ /* 0x000fe20000000000 */
[----:B------:R-:W0:Y:S01]  /*3190*/  LDGDEPBAR ;  /* 0x00000000000079af */ /* 0x000e220000000000 */
[----:B---34-:R-:W-:-:S04]  /*31a0*/  IMAD.WIDE.U32 R28, R229, R36, R224 ;  /* 0x00000024e51c7225 */ /* 0x018fc800078e00e0 */
[----:B------:R-:W-:Y:S01]  /*31b0*/  IMAD R3, R37, R229, RZ ;  /* 0x000000e525037224 */ /* 0x000fe200078e02ff */
[----:B--2---:R-:W-:-:S03]  /*31c0*/  LEA R36, P0, R28, R26, 0x2 ;  /* 0x0000001a1c247211 */ /* 0x004fc600078010ff */
[----:B------:R-:W-:-:S05]  /*31d0*/  IMAD.IADD R3, R29, 0x1, R3 ;  /* 0x000000011d037824 */ /* 0x000fca00078e0203 */
[----:B------:R-:W-:-:S05]  /*31e0*/  LEA.HI.X R37, R28, R27, R3, 0x2, P0 ;  /* 0x0000001b1c257211 */ /* 0x000fca00000f1403 */
[----:B------:R1:W5:Y:S01]  /*31f0*/  LD.E R3, desc[UR4][R36.64] ;  /* 0x0000000424037980 */ /* 0x000362000c101900 */
[----:B------:R1:W2:Y:S01]  /*3200*/  I2F.RP R26, R18 ;  /* 0x00000012001a7306 */ /* 0x0002a20000209400 */
[----:B------:R-:W-:Y:S01]  /*3210*/  IMAD.MOV.U32 R28, RZ, RZ, RZ ;  /* 0x000000ffff1c7224 */ /* 0x000fe200078e00ff */
[----:B------:R-:W-:-:S04]  /*3220*/  DEPBAR.LE SB0, 0x0 ;  /* 0x000080000000791a */ /* 0x000fc80000000000 */
[----:B------:R-:W-:-:S07]  /*3230*/  IMAD R219, R213, R24, RZ ;  /* 0x00000018d5db7224 */ /* 0x000fce00078e02ff */
[----:B------:R-:W-:Y:S05]  /*3240*/  WARPSYNC.ALL ;  /* 0x0000000000007948 */ /* 0x000fea0003800000 */
[----:B-----5:R-:W-:Y:S01]  /*3250*/  MUFU.RCP R6, R6 ;  /* 0x0000000600067308 */ /* 0x020fe20000001000 */
[----:B------:R-:W-:Y:S01]  /*3260*/  BSSY.RECONVERGENT B0, `(.L_x_4850) ;  /* 0x000003d000007945 */ /* 0x000fe20003800200 */
[----:B------:R-:W-:-:S06]  /*3270*/  IMAD.SHL.U32 R155, R203, 0x40, RZ ;  /* 0x00000040cb9b7824 */ /* 0x000fcc00078e00ff */
        /* <DEDUP_REMOVED lines=19> */
[----:B------:R-:W-:-:S13]  /*33b0*/  ISETP.GE.U32.AND P2, PT, R27, R18, PT ;  /* 0x000000121b00720c */ /* 0x000fda0003f46070 */
[----:B------:R-:W-:-:S05]  /*33c0*/  @P2 VIADD R25, R25, 0x1 ;  /* 0x0000000119192836 */ /* 0x000fca0000000000 */
[----:B------:R-:W-:Y:S02]  /*33d0*/  @!P0 IADD3 R25, PT, PT, -R25, RZ, RZ ;  /* 0x000000ff19198210 */ /* 0x000fe40007ffe1ff */
[----:B------:R-:W-:Y:S01]  /*33e0*/  @!P1 LOP3.LUT R25, RZ, R19, RZ, 0x33, !PT ;  /* 0x00000013ff199212 */ /* 0x000fe200078e33ff */
[----:B-1----:R-:W-:-:S03]  /*33f0*/  IMAD.WIDE.U32 R18, R8, R212, RZ ;  /* 0x000000d408127225 */ /* 0x002fc600078e00ff */
[----:B------:R-:W-:Y:S01]  /*3400*/  SHF.R.S32.HI R8, RZ, 0x1f, R25 ;  /* 0x0000001fff087819 */ /* 0x000fe20000011419 */
[-C--:B------:R-:W-:Y:S01]  /*3410*/  IMAD R15, R31, R25.reuse, RZ ;  /* 0x000000191f0f7224 */ /* 0x080fe200078e02ff */
[----:B------:R-:W-:Y:S01]  /*3420*/  IADD3 R12, P1, P0, R18, R12, R34 ;  /* 0x0000000c120c7210 */ /* 0x000fe2000783e022 */
[----:B------:R-:W-:Y:S02]  /*3430*/  IMAD.IADD R19, R19, 0x1, R14 ;  /* 0x0000000113137824 */ /* 0x000fe400078e020e */
[----:B------:R-:W-:-:S03]  /*3440*/  IMAD.WIDE.U32 R26, R30, R25, RZ ;  /* 0x000000191e1a7225 */ /* 0x000fc600078e00ff */
[----:B------:R-:W-:Y:S01]  /*3450*/  IADD3.X R10, PT, PT, R19, R10, RZ, P1, P0 ;  /* 0x0000000a130a7210 */ /* 0x000fe20000fe04ff */
[----:B------:R-:W-:Y:S01]  /*3460*/  IMAD R8, R8, R30, R15 ;  /* 0x0000001e08087224 */ /* 0x000fe200078e020f */
[----:B------:R-:W-:-:S04]  /*3470*/  IADD3 R14, P0, PT, R12, R26, RZ ;  /* 0x0000001a0c0e7210 */ /* 0x000fc80007f1e0ff */
[----:B------:R-:W-:Y:S02]  /*3480*/  IADD3 R27, PT, PT, R27, R8, RZ ;  /* 0x000000081b1b7210 */ /* 0x000fe40007ffe0ff */
[----:B------:R-:W-:-:S03]  /*3490*/  SHF.L.U64.HI R8, R212, 0x4, R213 ;  /* 0x00000004d4087819 */ /* 0x000fc600000102d5 */
[----:B------:R-:W-:Y:S02]  /*34a0*/  IMAD.X R15, R10, 0x1, R27, P0 ;  /* 0x000000010a0f7824 */ /* 0x000fe400000e061b */
[----:B------:R-:W-:-:S05]  /*34b0*/  IMAD.WIDE.U32 R14, R24, R212, R14 ;  /* 0x000000d4180e7225 */ /* 0x000fca00078e000e */
[----:B------:R-:W-:Y:S02]  /*34c0*/  IADD3 R219, PT, PT, R15, R219, RZ ;  /* 0x000000db0fdb7210 */ /* 0x000fe40007ffe0ff */
[----:B------:R-:W-:-:S04]  /*34d0*/  LEA R218, P0, R14, R20, 0x1 ;  /* 0x000000140eda7211 */ /* 0x000fc800078008ff */
[----:B------:R-:W-:Y:S01]  /*34e0*/  LEA.HI.X R219, R14, R21, R219, 0x1, P0 ;  /* 0x000000150edb7211 */ /* 0x000fe200000f0cdb */
[----:B------:R-:W-:Y:S01]  /*34f0*/  FMUL.FTZ R3, R3, R6 ;  /* 0x0000000603037220 */ /* 0x000fe20000410000 */
[----:B------:R-:W-:Y:S01]  /*3500*/  SHF.L.U32 R6, R212, 0x4, RZ ;  /* 0x00000004d4067819 */ /* 0x000fe200000006ff */
        /* <DEDUP_REMOVED lines=16> */
.L_x_4851:
[----:B------:R2:W-:Y:S04]  /*3610*/  STS.128 [R35+0xc000], RZ ;  /* 0x00c000ff23007388 */ /* 0x0005e80000000c00 */
[----:B------:R2:W-:Y:S02]  /*3620*/  STS.128 [R35+0x10000], RZ ;  /* 0x010000ff23007388 */ /* 0x0005e40000000c00 */
.L_x_4852:
[----:B------:R-:W-:Y:S05]  /*3630*/  BSYNC.RECONVERGENT B0 ;  /* 0x0000000000007941 */ /* 0x000fea0003800200 */
.L_x_4850:
[----:B------:R-:W-:Y:S01]  /*3640*/  ISETP.GE.AND P2, PT, R13, R4, PT ;  /* 0x000000040d00720c */ /* 0x000fe20003f46270 */
[----:B------:R-:W-:Y:S01]  /*3650*/  IMAD.SHL.U32 R202, R203, 0x20, RZ ;  /* 0x00000020cbca7824 */ /* 0x000fe200078e00ff */
[C---:B------:R-:W-:Y:S01]  /*3660*/  LEA R10, P1, R6.reuse, R218, 0x1 ;  /* 0x000000da060a7211 */ /* 0x040fe200078208ff */
[----:B------:R-:W-:Y:S01]  /*3670*/  BSSY.RECONVERGENT B0, `(.L_x_4853) ;  /* 0x000001f000007945 */ /* 0x000fe20003800200 */
[----:B------:R-:W-:Y:S02]  /*3680*/  ISETP.GE.AND P3, PT, R11, R4, PT ;  /* 0x000000040b00720c */ /* 0x000fe40003f66270 */
[----:B------:R-:W-:Y:S02]  /*3690*/  LEA.HI.X R11, R6, R219, R8, 0x1, P1 ;  /* 0x000000db060b7211 */ /* 0x000fe400008f0c08 */
[----:B------:R-:W-:Y:S02]  /*36a0*/  LOP3.LUT R8, R155, 0x1c0, RZ, 0xc0, !PT ;  /* 0x000001c09b087812 */ /* 0x000fe400078ec0ff */
[----:B------:R-:W-:-:S02]  /*36b0*/  SHF.R.U32.HI R204, RZ, 0x1, R203 ;  /* 0x00000001ffcc7819 */ /* 0x000fc400000116cb */
[-C--:B------:R-:W-:Y:S01]  /*36c0*/  ISETP.GE.AND P6, PT, R7, R4.reuse, PT ;  /* 0x000000040700720c */ /* 0x080fe20003fc6270 */
[----:B------:R3:W-:Y:S01]  /*36d0*/  @P2 STS.128 [R35+0xc800], RZ ;  /* 0x00c800ff23002388 */ /* 0x0007e20000000c00 */
[----:B------:R-:W-:Y:S02]  /*36e0*/  LOP3.LUT R7, R8, 0x8, R203, 0x78, !PT ;  /* 0x0000000808077812 */ /* 0x000fe400078e78cb */
[----:B------:R-:W-:Y:S01]  /*36f0*/  LOP3.LUT R202, R202, 0x7c00, RZ, 0xc0, !PT ;  /* 0x00007c00caca7812 */ /* 0x000fe200078ec0ff */
[----:B------:R3:W-:Y:S01]  /*3700*/  @P2 STS.128 [R35+0x10800], RZ ;  /* 0x010800ff23002388 */ /* 0x0007e20000000c00 */
[----:B------:R-:W-:Y:S02]  /*3710*/  LOP3.LUT R32, R204, 0x8, RZ, 0xc0, !PT ;  /* 0x00000008cc207812 */ /* 0x000fe400078ec0ff */
[-C--:B------:R-:W-:Y:S02]  /*3720*/  ISETP.GE.AND P0, PT, R9, R4.reuse, PT ;  /* 0x000000040900720c */ /* 0x080fe40003f06270 */
[----:B------:R-:W-:-:S02]  /*3730*/  ISETP.GE.AND P5, PT, R5, R4, PT ;  /* 0x000000040500720c */ /* 0x000fc40003fa6270 */
[----:B------:R-:W-:Y:S02]  /*3740*/  ISETP.GE.AND P4, PT, R23, R4, PT ;  /* 0x000000041700720c */ /* 0x000fe40003f86270 */
        /* <DEDUP_REMOVED lines=17> */
.L_x_4854:
[----:B------:R-:W-:Y:S05]  /*3860*/  BSYNC.RECONVERGENT B0 ;  /* 0x0000000000007941 */ /* 0x000fea0003800200 */
.L_x_4853:
        /* <DEDUP_REMOVED lines=19> */
.L_x_4856:
[----:B------:R-:W-:Y:S05]  /*39a0*/  BSYNC.RECONVERGENT B0 ;  /* 0x0000000000007941 */ /* 0x000fea0003800200 */
.L_x_4855:
        /* <DEDUP_REMOVED lines=23> */
.L_x_4858:
[----:B------:R-:W-:Y:S05]  /*3b20*/  BSYNC.RECONVERGENT B0 ;  /* 0x0000000000007941 */ /* 0x000fea0003800200 */
.L_x_4857:
        /* <DEDUP_REMOVED lines=21> */
.L_x_4860:
[----:B------:R-:W-:Y:S05]  /*3c80*/  BSYNC.RECONVERGENT B0 ;  /* 0x0000000000007941 */ /* 0x000fea0003800200 */
.L_x_4859:
        /* <DEDUP_REMOVED lines=18> */
.L_x_4862:
[----:B------:R-:W-:Y:S05]  /*3db0*/  BSYNC.RECONVERGENT B0 ;  /* 0x0000000000007941 */ /* 0x000fea0003800200 */
.L_x_4861:
        /* <DEDUP_REMOVED lines=21> */
.L_x_4864:
[----:B------:R-:W-:Y:S05]  /*3f10*/  BSYNC.RECONVERGENT B0 ;  /* 0x0000000000007941 */ /* 0x000fea0003800200 */
.L_x_4863:
        /* <DEDUP_REMOVED lines=19> */
.L_x_4866:
[----:B------:R-:W-:Y:S05]  /*4050*/  BSYNC.RECONVERGENT B0 ;  /* 0x0000000000007941 */ /* 0x000fea0003800200 */
.L_x_4865:
[----:B------:R-:W-:Y:S01]  /*4060*/  LDSM.16.M88.4 R68, [R112] ;  /* 0x000000007044783b */ /* 0x000fe20000000200 */
[----:B------:R-:W-:Y:S01]  /*4070*/  R2P PR, R203, 0x6 ;  /* 0x00000006cb007804 */ /* 0x000fe20000000000 */
[----:B------:R-:W-:Y:S01]  /*4080*/  IMAD.MOV.U32 R201, RZ, RZ, 0x20 ;  /* 0x00000020ffc97424 */ /* 0x000fe200078e00ff */
[----:B------:R-:W-:Y:S01]  /*4090*/  BSSY.RECONVERGENT B1, `(.L_x_4867) ;  /* 0x000018f000017945 */ /* 0x000fe20003800200 */
[----:B------:R-:W5:Y:S01]  /*40a0*/  LDSM.16.M88.4 R20, [R126+0x4000] ;  /* 0x004000007e14783b */ /* 0x000f620000000200 */
[----:B------:R-:W-:Y:S02]  /*40b0*/  IMAD.MOV.U32 R200, RZ, RZ, 0x40 ;  /* 0x00000040ffc87424 */ /* 0x000fe400078e00ff */
[----:B------:R-:W-:Y:S01]  /*40c0*/  SEL R141, R201, 0xffffffe0, !P1 ;  /* 0xffffffe0c98d7807 */ /* 0x000fe20004800000 */
[----:B-1----:R-:W1:Y:S01]  /*40d0*/  LDSM.16.M88.4 R12, [R126+0x4800] ;  /* 0x004800007e0c783b */ /* 0x002e620000000200 */
[----:B------:R-:W-:Y:S01]  /*40e0*/  VIADD R225, R33, 0xffffffff ;  /* 0xffffffff21e17836 */ /* 0x000fe20000000000 */
[----:B------:R-:W-:-:S02]  /*40f0*/  SEL R143, R200, 0xffffffc0, !P2 ;  /* 0xffffffc0c88f7807 */ /* 0x000fc40005000000 */
[----:B------:R-:W-:Y:S01]  /*4100*/  IMAD.IADD R125, R112, 0x1, R141 ;  /* 0x00000001707d7824 */ /* 0x000fe200078e028d */
[----:B------:R-:W-:Y:S01]  /*4110*/  IADD3 R124, PT, PT, R126, R141, RZ ;  /* 0x0000008d7e7c7210 */ /* 0x000fe20007ffe0ff */
[----:B------:R-:W4:Y:S01]  /*4120*/  LDSM.16.M88.4 R4, [R126+0x5000] ;  /* 0x005000007e04783b */ /* 0x000f220000000200 */
[----:B------:R-:W-:Y:S01]  /*4130*/  IMAD.IADD R128, R112, 0x1, R143 ;  /* 0x0000000170807824 */ /* 0x000fe200078e028f */
[----:B------:R-:W-:Y:S02]  /*4140*/  IADD3 R140, PT, PT, R126, R143, RZ ;  /* 0x0000008f7e8c7210 */ /* 0x000fe40007ffe0ff */
[----:B------:R-:W2:Y:S01]  /*4150*/  LDSM.16.M88.4 R100, [R126+0x5800] ;  /* 0x005800007e64783b */ /* 0x000ea20000000200 */
[C---:B------:R-:W-:Y:S01]  /*4160*/  IMAD.IADD R139, R141.reuse, 0x1, R128 ;  /* 0x000000018d8b7824 */ /* 0x040fe200078e0280 */
[----:B------:R-:W-:Y:S02]  /*4170*/  IADD3 R135, PT, PT, R141, R140, RZ ;  /* 0x0000008c8d877210 */ /* 0x000fe40007ffe0ff */
[----:B------:R-:W3:Y:S01]  /*4180*/  LDSM.16.M88.4 R92, [R126+0x6000] ;  /* 0x006000007e5c783b */ /* 0x000ee20000000200 */
[----:B------:R-:W-:-:S02]  /*4190*/  ISETP.GT.AND P0, PT, R225, R214, PT ;  /* 0x000000d6e100720c */ /* 0x000fc40003f04270 */
[----:B------:R-:W-:Y:S01]  /*41a0*/  SHF.L.U32 R222, R225, 0x7, RZ ;  /* 0x00000007e1de7819 */ /* 0x000fe200000006ff */
[----:B------:R-:W3:Y:S04]  /*41b0*/  LDSM.16.M88.4 R84, [R126+0x6800] ;  /* 0x006800007e54783b */ /* 0x000ee80000000200 */
[----:B------:R-:W3:Y:S04]  /*41c0*/  LDSM.16.M88.4 R76, [R126+0x7000] ;  /* 0x007000007e4c783b */ /* 0x000ee80000000200 */
[----:B------:R-:W3:Y:S04]  /*41d0*/  LDSM.16.M88.4 R36, [R126+0x7800] ;  /* 0x007800007e24783b */ /* 0x000ee80000000200 */
[----:B------:R-:W-:Y:S04]  /*41e0*/  LDSM.16.M88.4 R52, [R125] ;  /* 0x000000007d34783b */ /* 0x000fe80000000200 */
[----:B------:R-:W3:Y:S01]  /*41f0*/  LDSM.16.M88.4 R28, [R124+0x4000] ;  /* 0x004000007c1c783b */ /* 0x000ee20000000200 */
[C---:B-----5:R-:W-:Y:S03]  /*4200*/  HMMA.16816.F32 R24, R68.reuse, R20, RZ ;  /* 0x000000144418723c */ /* 0x060fe600000018ff */
[----:B------:R-:W5:Y:S04]  /*4210*/  LDSM.16.M88.4 R44, [R124+0x4800] ;  /* 0x004800007c2c783b */ /* 0x000f680000000200 */
[----:B------:R-:W5:Y:S01]  /*4220*/  LDSM.16.M88.4 R40, [R124+0x5000] ;  /* 0x005000007c28783b */ /* 0x000f620000000200 */
[C---:B------:R-:W-:Y:S03]  /*4230*/  HMMA.16816.F32 R20, R68.reuse, R22, RZ ;  /* 0x000000164414723c */ /* 0x040fe600000018ff */
[----:B------:R-:W-:Y:S04]  /*4240*/  LDSM.16.M88.4 R60, [R124+0x7800] ;  /* 0x007800007c3c783b */ /* 0x000fe80000000200 */
[----:B------:R-:W-:Y:S01]  /*4250*/  LDSM.16.M88.4 R56, [R128] ;  /* 0x000000008038783b */ /* 0x000fe20000000200 */
[C---:B-1----:R-:W-:Y:S03]  /*4260*/  HMMA.16816.F32 R16, R68.reuse, R12, RZ ;  /* 0x0000000c4410723c */ /* 0x042fe600000018ff */
[----:B------:R-:W-:Y:S04]  /*4270*/  LDSM.16.M88.4 R48, [R140+0x4000] ;  /* 0x004000008c30783b */ /* 0x000fe80000000200 */
[----:B------:R-:W-:Y:S01]  /*4280*/  LDSM.16.M88.4 R108, [R124+0x6800] ;  /* 0x006800007c6c783b */ /* 0x000fe20000000200 */
[C---:B----4-:R-:W-:Y:S03]  /*4290*/  HMMA.16816.F32 R8, R68.reuse, R4, RZ ;  /* 0x000000044408723c */ /* 0x050fe600000018ff */
[----:B------:R-:W-:Y:S04]  /*42a0*/  LDSM.16.M88.4 R64, [R124+0x7000] ;  /* 0x007000007c40783b */ /* 0x000fe80000000200 */
[----:B------:R-:W-:Y:S01]  /*42b0*/  LDSM.16.M88.4 R112, [R112+0x2000] ;  /* 0x002000007070783b */ /* 0x000fe20000000200 */
[C---:B--2---:R-:W-:Y:S03]  /*42c0*/  HMMA.16816.F32 R104, R68.reuse, R100, RZ ;  /* 0x000000644468723c */ /* 0x044fe600000018ff */
[----:B------:R-:W-:Y:S04]  /*42d0*/  LDSM.16.M88.4 R120, [R126+0xb000] ;  /* 0x00b000007e78783b */ /* 0x000fe80000000200 */
[----:B------:R-:W-:Y:S01]  /*42e0*/  LDSM.16.M88.4 R116, [R126+0xb800] ;  /* 0x00b800007e74783b */ /* 0x000fe20000000200 */
[C---:B---3--:R-:W-:Y:S03]  /*42f0*/  HMMA.16816.F32 R96, R68.reuse, R92, RZ ;  /* 0x0000005c4460723c */ /* 0x048fe600000018ff */
        /* <DEDUP_REMOVED lines=190> */
.L_x_4870:
        /* <DEDUP_REMOVED lines=60> */
.L_x_4871:
[----:B------:R-:W-:Y:S05]  /*52a0*/  BSYNC.RECONVERGENT B0 ;  /* 0x0000000000007941 */ /* 0x000fea0003800200 */
.L_x_4869:
        /* <DEDUP_REMOVED lines=109> */
.L_x_4868:
[----:B------:R-:W-:Y:S05]  /*5980*/  BSYNC.RECONVERGENT B1 ;  /* 0x0000000000017941 */ /* 0x000fea0003800200 */
.L_x_4867:
[----:B--2---:R-:W-:Y:S01]  /*5990*/  SHF.R.U32.HI R35, RZ, 0x2, R203 ;  /* 0x00000002ff237819 */ /* 0x004fe200000116cb */
[----:B------:R-:W-:-:S03]  /*59a0*/  IMAD.SHL.U32 R37, R203, 0x2, RZ ;  /* 0x00000002cb257824 */ /* 0x000fc600078e00ff */
        /* <DEDUP_REMOVED lines=12> */
[-C--:B------:R-:W-:Y:S01]  /*5a70*/  ISETP.GE.AND P5, PT, R47, R0.reuse, PT ;  /* 0x000000002f00720c */ /* 0x080fe20003fa6270 */
[C---:B------:R-:W-:Y:S01]  /*5a80*/  IMAD.IADD R29, R28.reuse, 0x1, -R49 ;  /* 0x000000011c1d7824 */ /* 0x040fe200078e0a31 */
[-C--:B------:R-:W-:Y:S01]  /*5a90*/  ISETP.GE.AND P4, PT, R131, R0.reuse, PT ;  /* 0x000000008300720c */ /* 0x080fe20003f86270 */
[C---:B------:R-:W-:Y:S01]  /*5aa0*/  IMAD.IADD R31, R28.reuse, 0x1, -R131 ;  /* 0x000000011c1f7824 */ /* 0x040fe200078e0a83 */
[----:B------:R-:W-:Y:S01]  /*5ab0*/  ISETP.GE.AND P3, PT, R65, R0, PT ;  /* 0x000000004100720c */ /* 0x000fe20003f66270 */
[C---:B------:R-:W-:Y:S01]  /*5ac0*/  IMAD.IADD R36, R28.reuse, 0x1, -R65 ;  /* 0x000000011c247824 */ /* 0x040fe200078e0a41 */
[----:B------:R-:W-:Y:S01]  /*5ad0*/  IABS R29, R29 ;  /* 0x0000001d001d7213 */ /* 0x000fe20000000000 */
[C---:B------:R-:W-:Y:S01]  /*5ae0*/  VIADD R127, R51.reuse, 0x20 ;  /* 0x00000020337f7836 */ /* 0x040fe20000000000 */
[----:B------:R-:W-:Y:S01]  /*5af0*/  IABS R31, R31 ;  /* 0x0000001f001f7213 */ /* 0x000fe20000000000 */
[C---:B------:R-:W-:Y:S01]  /*5b00*/  VIADD R125, R51.reuse, 0x21 ;  /* 0x00000021337d7836 */ /* 0x040fe20000000000 */
[----:B------:R-:W-:Y:S01]  /*5b10*/  I2FP.F32.S32 R30, R29 ;  /* 0x0000001d001e7245 */ /* 0x000fe20000201400 */
[C---:B------:R-:W-:Y:S01]  /*5b20*/  IMAD.IADD R43, R28.reuse, 0x1, -R127 ;  /* 0x000000011c2b7824 */ /* 0x040fe200078e0a7f */
[----:B------:R-:W-:Y:S01]  /*5b30*/  IABS R36, R36 ;  /* 0x0000002400247213 */ /* 0x000fe20000000000 */
[----:B------:R-:W-:Y:S01]  /*5b40*/  VIADD R123, R51, 0x28 ;  /* 0x00000028337b7836 */ /* 0x000fe20000000000 */
[----:B------:R-:W-:Y:S01]  /*5b50*/  I2FP.F32.S32 R31, R31 ;  /* 0x0000001f001f7245 */ /* 0x000fe20000201400 */
[----:B------:R-:W-:Y:S01]  /*5b60*/  FFMA.FTZ R57, -R3, R30, R25 ;  /* 0x0000001e03397223 */ /* 0x000fe20000010119 */
[C---:B------:R-:W-:Y:S01]  /*5b70*/  IMAD.IADD R30, R28.reuse, 0x1, -R47 ;  /* 0x000000011c1e7824 */ /* 0x040fe200078e0a2f */
[----:B------:R-:W-:Y:S01]  /*5b80*/  I2FP.F32.S32 R36, R36 ;  /* 0x0000002400247245 */ /* 0x000fe20000201400 */
[C---:B------:R-:W-:Y:S01]  /*5b90*/  VIADD R25, R51.reuse, 0x18 ;  /* 0x0000001833197836 */ /* 0x040fe20000000000 */
[----:B------:R-:W-:Y:S01]  /*5ba0*/  IABS R43, R43 ;  /* 0x0000002b002b7213 */ /* 0x000fe20000000000 */
[----:B------:R-:W-:Y:S01]  /*5bb0*/  VIADD R119, R51, 0x31 ;  /* 0x0000003133777836 */ /* 0x000fe20000000000 */
[----:B------:R-:W-:Y:S01]  /*5bc0*/  IABS R30, R30 ;  /* 0x0000001e001e7213 */ /* 0x000fe20000000000 */
[----:B------:R-:W-:-:S02]  /*5bd0*/  IMAD.IADD R29, R28, 0x1, -R25 ;  /* 0x000000011c1d7824 */ /* 0x000fc400078e0a19 */
[----:B------:R-:W-:Y:S01]  /*5be0*/  FFMA.FTZ R36, -R3, R36, R17 ;  /* 0x0000002403247223 */ /* 0x000fe20000010111 */
[C---:B------:R-:W-:Y:S01]  /*5bf0*/  IMAD.IADD R17, R28.reuse, 0x1, -R123 ;  /* 0x000000011c117824 */ /* 0x040fe200078e0a7b */
[----:B------:R-:W-:Y:S01]  /*5c00*/  I2FP.F32.S32 R30, R30 ;  /* 0x0000001e001e7245 */ /* 0x000fe20000201400 */
[C---:B------:R-:W-:Y:S01]  /*5c10*/  VIADD R41, R51.reuse, 0x39 ;  /* 0x0000003933297836 */ /* 0x040fe20000000000 */
[----:B------:R-:W-:Y:S01]  /*5c20*/  IABS R29, R29 ;  /* 0x0000001d001d7213 */ /* 0x000fe20000000000 */
[----:B------:R-:W-:Y:S01]  /*5c30*/  VIADD R111, R51, 0x49 ;  /* 0x00000049336f7836 */ /* 0x000fe20000000000 */
[----:B------:R-:W-:Y:S01]  /*5c40*/  I2FP.F32.S32 R43, R43 ;  /* 0x0000002b002b7245 */ /* 0x000fe20000201400 */
[C---:B------:R-:W-:Y:S01]  /*5c50*/  FFMA.FTZ R53, -R3.reuse, R30, R21 ;  /* 0x0000001e03357223 */ /* 0x040fe20000010115 */
[C---:B------:R-:W-:Y:S01]  /*5c60*/  FFMA.FTZ R21, -R3.reuse, R31, R16 ;  /* 0x0000001f03157223 */ /* 0x040fe20000010110 */
[C---:B------:R-:W-:Y:S01]  /*5c70*/  IMAD.IADD R16, R28.reuse, 0x1, -R125 ;  /* 0x000000011c107824 */ /* 0x040fe200078e0a7d */
[----:B------:R-:W-:Y:S01]  /*5c80*/  I2FP.F32.S32 R29, R29 ;  /* 0x0000001d001d7245 */ /* 0x000fe20000201400 */
[C---:B------:R-:W-:Y:S01]  /*5c90*/  FFMA.FTZ R43, -R3.reuse, R43, R8 ;  /* 0x0000002b032b7223 */ /* 0x040fe20000010108 */
[----:B------:R-:W-:Y:S01]  /*5ca0*/  IABS R17, R17 ;  /* 0x0000001100117213 */ /* 0x000fe20000000000 */
[C---:B------:R-:W-:Y:S01]  /*5cb0*/  IMAD.IADD R8, R28.reuse, 0x1, -R119 ;  /* 0x000000011c087824 */ /* 0x040fe200078e0a77 */
[----:B------:R-:W-:Y:S01]  /*5cc0*/  IABS R16, R16 ;  /* 0x0000001000107213 */ /* 0x000fe20000000000 */
[----:B------:R-:W-:Y:S01]  /*5cd0*/  FFMA.FTZ R30, -R3, R29, R12 ;  /* 0x0000001d031e7223 */ /* 0x000fe2000001010c */
[C---:B------:R-:W-:Y:S01]  /*5ce0*/  VIADD R29, R51.reuse, 0x29 ;  /* 0x00000029331d7836 */ /* 0x040fe20000000000 */
[----:B------:R-:W-:Y:S01]  /*5cf0*/  I2FP.F32.S32 R17, R17 ;  /* 0x0000001100117245 */ /* 0x000fe20000201400 */
[C---:B------:R-:W-:Y:S01]  /*5d00*/  VIADD R115, R51.reuse, 0x41 ;  /* 0x0000004133737836 */ /* 0x040fe20000000000 */
[----:B------:R-:W-:Y:S01]  /*5d10*/  I2FP.F32.S32 R16, R16 ;  /* 0x0000001000107245 */ /* 0x000fe20000201400 */
[----:B------:R-:W-:Y:S01]  /*5d20*/  IMAD.IADD R12, R28, 0x1, -R29 ;  /* 0x000000011c0c7824 */ /* 0x000fe200078e0a1d */
[----:B------:R-:W-:Y:S01]  /*5d30*/  IABS R8, R8 ;  /* 0x0000000800087213 */ /* 0x000fe20000000000 */
[----:B------:R-:W-:-:S02]  /*5d40*/  VIADD R59, R51, 0x51 ;  /* 0x00000051333b7836 */ /* 0x000fc40000000000 */
[C---:B------:R-:W-:Y:S01]  /*5d50*/  FFMA.FTZ R31, -R3.reuse, R16, R9 ;  /* 0x00000010031f7223 */ /* 0x040fe20000010109 */
[----:B------:R-:W-:Y:S01]  /*5d60*/  FFMA.FTZ R16, -R3, R17, R4 ;  /* 0x0000001103107223 */ /* 0x000fe20000010104 */
[C---:B------:R-:W-:Y:S01]  /*5d70*/  IMAD.IADD R4, R28.reuse, 0x1, -R41 ;  /* 0x000000011c047824 */ /* 0x040fe200078e0a29 */
        /* <DEDUP_REMOVED lines=9> */
[C---:B------:R-:W-:Y:S01]  /*5e10*/  FFMA.FTZ R45, -R3.reuse, R12, R5 ;  /* 0x0000000c032d7223 */ /* 0x040fe20000010105 */
[----:B------:R-:W-:Y:S01]  /*5e20*/  I2FP.F32.S32 R4, R4 ;  /* 0x0000000400047245 */ /* 0x000fe20000201400 */
[C---:B------:R-:W-:Y:S01]  /*5e30*/  IMAD.IADD R12, R28.reuse, 0x1, -R115 ;  /* 0x000000011c0c7824 */ /* 0x040fe200078e0a73 */
[----:B------:R-:W-:Y:S01]  /*5e40*/  IABS R8, R8 ;  /* 0x0000000800087213 */ /* 0x000fe20000000000 */
[C---:B------:R-:W-:Y:S02]  /*5e50*/  IMAD.IADD R9, R28.reuse, 0x1, -R117 ;  /* 0x000000011c097824 */ /* 0x040fe400078e0a75 */
[----:B------:R-:W-:Y:S01]  /*5e60*/  FFMA.FTZ R101, -R3, R4, R101 ;  /* 0x0000000403657223 */ /* 0x000fe20000010165 */
[C---:B------:R-:W-:Y:S01]  /*5e70*/  IMAD.IADD R4, R28.reuse, 0x1, -R59 ;  /* 0x000000011c047824 */ /* 0x040fe200078e0a3b */
[----:B------:R-:W-:Y:S01]  /*5e80*/  IABS R12, R12 ;  /* 0x0000000c000c7213 */ /* 0x000fe20000000000 */
[----:B------:R-:W-:Y:S01]  /*5e90*/  IMAD.IADD R5, R28, 0x1, -R109 ;  /* 0x000000011c057824 */ /* 0x000fe200078e0a6d */
[----:B------:R-:W-:Y:S01]  /*5ea0*/  I2FP.F32.S32 R8, R8 ;  /* 0x0000000800087245 */ /* 0x000fe20000201400 */
[C---:B------:R-:W-:Y:S01]  /*5eb0*/  VIADD R55, R51.reuse, 0x8 ;  /* 0x0000000833377836 */ /* 0x040fe20000000000 */
[----:B------:R-:W-:Y:S01]  /*5ec0*/  IABS R4, R4 ;  /* 0x0000000400047213 */ /* 0x000fe20000000000 */
[----:B------:R-:W-:Y:S01]  /*5ed0*/  VIADD R113, R51, 0x48 ;  /* 0x0000004833717836 */ /* 0x000fe20000000000 */
[----:B------:R-:W-:Y:S01]  /*5ee0*/  I2FP.F32.S32 R12, R12 ;  /* 0x0000000c000c7245 */ /* 0x000fe20000201400 */
[----:B------:R-:W-:Y:S01]  /*5ef0*/  FFMA.FTZ R175, -R3, R8, R93 ;  /* 0x0000000803af7223 */ /* 0x000fe2000001015d */
[C---:B------:R-:W-:Y:S01]  /*5f00*/  VIADD R93, R51.reuse, 0x58 ;  /* 0x00000058335d7836 */ /* 0x040fe20000000000 */
[----:B------:R-:W-:Y:S01]  /*5f10*/  I2FP.F32.S32 R4, R4 ;  /* 0x0000000400047245 */ /* 0x000fe20000201400 */
[----:B------:R-:W-:-:S02]  /*5f20*/  VIADD R105, R51, 0x50 ;  /* 0x0000005033697836 */ /* 0x000fc40000000000 */
[C---:B------:R-:W-:Y:S01]  /*5f30*/  FFMA.FTZ R97, -R3.reuse, R12, R97 ;  /* 0x0000000c03617223 */ /* 0x040fe20000010161 */
[C---:B------:R-:W-:Y:S01]  /*5f40*/  IMAD.IADD R12, R28.reuse, 0x1, -R93 ;  /* 0x000000011c0c7824 */ /* 0x040fe200078e0a5d */
[----:B------:R-:W-:Y:S01]  /*5f50*/  IABS R9, R9 ;  /* 0x0000000900097213 */ /* 0x000fe20000000000 */
[----:B------:R-:W-:Y:S01]  /*5f60*/  FFMA.FTZ R89, -R3, R4, R89 ;  /* 0x0000000403597223 */ /* 0x000fe20000010159 */
[C---:B------:R-:W-:Y:S01]  /*5f70*/  IMAD.IADD R4, R28.reuse, 0x1, -R61 ;  /* 0x000000011c047824 */ /* 0x040fe200078e0a3d */
[----:B------:R-:W-:Y:S01]  /*5f80*/  IABS R5, R5 ;  /* 0x0000000500057213 */ /* 0x000fe20000000000 */
[C---:B------:R-:W-:Y:S01]  /*5f90*/  VIADD R129, R51.reuse, 0x19 ;  /* 0x0000001933817836 */ /* 0x040fe20000000000 */
[----:B------:R-:W-:Y:S01]  /*5fa0*/  IABS R12, R12 ;  /* 0x0000000c000c7213 */ /* 0x000fe20000000000 */
[C---:B------:R-:W-:Y:S01]  /*5fb0*/  VIADD R63, R51.reuse, 0x60 ;  /* 0x00000060333f7836 */ /* 0x040fe20000000000 */
[----:B------:R-:W-:Y:S01]  /*5fc0*/  IABS R4, R4 ;  /* 0x0000000400047213 */ /* 0x000fe20000000000 */
[C---:B------:R-:W-:Y:S01]  /*5fd0*/  VIADD R67, R51.reuse, 0x59 ;  /* 0x0000005933437836 */ /* 0x040fe20000000000 */
[----:B------:R-:W-:Y:S01]  /*5fe0*/  I2FP.F32.S32 R12, R12 ;  /* 0x0000000c000c7245 */ /* 0x000fe20000201400 */
[----:B------:R-:W-:Y:S01]  /*5ff0*/  VIADD R121, R51, 0x30 ;  /* 0x0000003033797836 */ /* 0x000fe20000000000 */
[----:B------:R-:W-:Y:S01]  /*6000*/  I2FP.F32.S32 R4, R4 ;  /* 0x0000000400047245 */ /* 0x000fe20000201400 */
[C---:B------:R-:W-:Y:S01]  /*6010*/  IMAD.IADD R8, R28.reuse, 0x1, -R67 ;  /* 0x000000011c087824 */ /* 0x040fe200078e0a43 */
[----:B------:R-:W-:Y:S01]  /*6020*/  I2FP.F32.S32 R9, R9 ;  /* 0x0000000900097245 */ /* 0x000fe20000201400 */
[----:B------:R-:W-:Y:S01]  /*6030*/  FFMA.FTZ R84, -R3, R12, R84 ;  /* 0x0000000c03547223 */ /* 0x000fe20000010154 */
[----:B------:R-:W-:-:S02]  /*6040*/  VIADD R12, R28, 0x8 ;  /* 0x000000081c0c7836 */ /* 0x000fc40000000000 */
[C---:B------:R-:W-:Y:S01]  /*6050*/  FFMA.FTZ R81, -R3.reuse, R4, R81 ;  /* 0x0000000403517223 */ /* 0x040fe20000010151 */
[----:B------:R-:W-:Y:S01]  /*6060*/  I2FP.F32.S32 R5, R5 ;  /* 0x0000000500057245 */ /* 0x000fe20000201400 */
[----:B------:R-:W-:Y:S01]  /*6070*/  FFMA.FTZ R100, -R3, R9, R100 ;  /* 0x0000000903647223 */ /* 0x000fe20000010164 */
[C---:B------:R-:W-:Y:S01]  /*6080*/  IMAD.IADD R4, R12.reuse, 0x1, -R51 ;  /* 0x000000010c047824 */ /* 0x040fe200078e0a33 */
[----:B------:R-:W-:Y:S01]  /*6090*/  ISETP.GE.AND P6, PT, R55, R0, PT ;  /* 0x000000003700720c */ /* 0x000fe20003fc6270 */
[----:B------:R-:W-:Y:S02]  /*60a0*/  IMAD.IADD R65, R12, 0x1, -R65 ;  /* 0x000000010c417824 */ /* 0x000fe400078e0a41 */
[C---:B------:R-:W-:Y:S01]  /*60b0*/  FFMA.FTZ R96, -R3.reuse, R5, R96 ;  /* 0x0000000503607223 */ /* 0x040fe20000010160 */
[C---:B------:R-:W-:Y:S01]  /*60c0*/  IMAD.IADD R55, R28.reuse, 0x1, -R55 ;  /* 0x000000011c377824 */ /* 0x040fe200078e0a37 */
[----:B------:R-:W-:Y:S01]  /*60d0*/  IABS R4, R4 ;  /* 0x0000000400047213 */ /* 0x000fe20000000000 */
[C---:B------:R-:W-:Y:S01]  /*60e0*/  IMAD.IADD R9, R28.reuse, 0x1, -R113 ;  /* 0x000000011c097824 */ /* 0x040fe200078e0a71 */
[----:B------:R-:W-:Y:S01]  /*60f0*/  IABS R65, R65 ;  /* 0x0000004100417213 */ /* 0x000fe20000000000 */
[----:B------:R-:W-:Y:S01]  /*6100*/  IMAD.IADD R5, R28, 0x1, -R105 ;  /* 0x000000011c057824 */ /* 0x000fe200078e0a69 */
[----:B------:R-:W-:Y:S01]  /*6110*/  I2FP.F32.S32 R4, R4 ;  /* 0x0000000400047245 */ /* 0x000fe20000201400 */
[C---:B------:R-:W-:Y:S01]  /*6120*/  IMAD.IADD R131, R12.reuse, 0x1, -R131 ;  /* 0x000000010c837824 */ /* 0x040fe200078e0a83 */
[----:B------:R-:W-:Y:S01]  /*6130*/  IABS R55, R55 ;  /* 0x0000003700377213 */ /* 0x000fe20000000000 */
[C---:B------:R-:W-:Y:S01]  /*6140*/  IMAD.IADD R47, R12.reuse, 0x1, -R47 ;  /* 0x000000010c2f7824 */ /* 0x040fe200078e0a2f */
[----:B------:R-:W-:Y:S01]  /*6150*/  IABS R9, R9 ;  /* 0x0000000900097213 */ /* 0x000fe20000000000 */
[----:B------:R-:W-:Y:S01]  /*6160*/  FFMA.FTZ R4, -R3, R4, R26 ;  /* 0x0000000403047223 */ /* 0x000fe2000001011a */
[----:B------:R-:W-:Y:S01]  /*6170*/  I2FP.F32.S32 R26, R65 ;  /* 0x00000041001a7245 */ /* 0x000fe20000201400 */
[----:B------:R-:W-:Y:S01]  /*6180*/  IMAD.IADD R49, R12, 0x1, -R49 ;  /* 0x000000010c317824 */ /* 0x000fe200078e0a31 */
[----:B------:R-:W2:Y:S01]  /*6190*/  LD.E R65, desc[UR4][R132.64+0xdc] ;  /* 0x0000dc0484417980 */ /* 0x000ea2000c101900 */
[----:B------:R-:W-:Y:S01]  /*61a0*/  IABS R5, R5 ;  /* 0x0000000500057213 */ /* 0x000fe20000000000 */
[----:B------:R-:W-:Y:S01]  /*61b0*/  IMAD.IADD R39, R28, 0x1, -R121 ;  /* 0x000000011c277824 */ /* 0x000fe200078e0a79 */
[----:B------:R-:W-:-:S02]  /*61c0*/  I2FP.F32.S32 R55, R55 ;  /* 0x0000003700377245 */ /* 0x000fc40000201400 */
[----:B------:R-:W-:Y:S02]  /*61d0*/  I2FP.F32.S32 R9, R9 ;  /* 0x0000000900097245 */ /* 0x000fe40000201400 */
[----:B------:R-:W-:Y:S01]  /*61e0*/  I2FP.F32.S32 R5, R5 ;  /* 0x0000000500057245 */ /* 0x000fe20000201400 */
[C---:B------:R-:W-:Y:S01]  /*61f0*/  FFMA.FTZ R55, -R3.reuse, R55, R20 ;  /* 0x0000003703377223 */ /* 0x040fe20000010114 */
[C---:B------:R-:W-:Y:S02]  /*6200*/  IMAD.IADD R20, R28.reuse, 0x1, -R129 ;  /* 0x000000011c147824 */ /* 0x040fe400078e0a81 */
[C---:B------:R-:W-:Y:S01]  /*6210*/  FFMA.FTZ R92, -R3.reuse, R9, R92 ;  /* 0x00000009035c7223 */ /* 0x040fe2000001015c */
[C---:B------:R-:W-:Y:S02]  /*6220*/  IMAD.IADD R9, R28.reuse, 0x1, -R63 ;  /* 0x000000011c097824 */ /* 0x040fe400078e0a3f */
[----:B------:R-:W-:Y:S01]  /*6230*/  FFMA.FTZ R88, -R3, R5, R88 ;  /* 0x0000000503587223 */ /* 0x000fe20000010158 */
[----:B------:R-:W-:Y:S01]  /*6240*/  IMAD.IADD R5, R28, 0x1, -R51 ;  /* 0x000000011c057824 */ /* 0x000fe200078e0a33 */
[----:B------:R-:W-:-:S02]  /*6250*/  IABS R131, R131 ;  /* 0x0000008300837213 */ /* 0x000fc40000000000 */
[----:B------:R-:W-:Y:S02]  /*6260*/  IABS R20, R20 ;  /* 0x0000001400147213 */ /* 0x000fe40000000000 */
[----:B------:R-:W-:Y:S02]  /*6270*/  IABS R9, R9 ;  /* 0x0000000900097213 */ /* 0x000fe40000000000 */
[----:B------:R-:W-:Y:S02]  /*6280*/  IABS R5, R5 ;  /* 0x0000000500057213 */ /* 0x000fe40000000000 */
[----:B------:R-:W-:Y:S02]  /*6290*/  I2FP.F32.S32 R17, R131 ;  /* 0x0000008300117245 */ /* 0x000fe40000201400 */
[----:B------:R-:W-:Y:S02]  /*62a0*/  IABS R8, R8 ;  /* 0x0000000800087213 */ /* 0x000fe40000000000 */
[----:B------:R-:W-:Y:S01]  /*62b0*/  I2FP.F32.S32 R20, R20 ;  /* 0x0000001400147245 */ /* 0x000fe20000201400 */
[----:B------:R-:W-:Y:S01]  /*62c0*/  FFMA.FTZ R17, -R3, R17, R18 ;  /* 0x0000001103117223 */ /* 0x000fe20000010112 */
[----:B------:R-:W-:-:S02]  /*62d0*/  I2FP.F32.S32 R9, R9 ;  /* 0x0000000900097245 */ /* 0x000fc40000201400 */
[----:B------:R-:W-:Y:S01]  /*62e0*/  I2FP.F32.S32 R5, R5 ;  /* 0x0000000500057245 */ /* 0x000fe20000201400 */
[C---:B------:R-:W-:Y:S01]  /*62f0*/  IMAD.IADD R18, R12.reuse, 0x1, -R125 ;  /* 0x000000010c127824 */ /* 0x040fe200078e0a7d */
[----:B------:R-:W-:Y:S01]  /*6300*/  I2FP.F32.S32 R8, R8 ;  /* 0x0000000800087245 */ /* 0x000fe20000201400 */
[C---:B------:R-:W-:Y:S01]  /*6310*/  FFMA.FTZ R20, -R3.reuse, R20, R13 ;  /* 0x0000001403147223 */ /* 0x040fe2000001010d */
[C---:B------:R-:W-:Y:S01]  /*6320*/  FFMA.FTZ R80, -R3.reuse, R9, R80 ;  /* 0x0000000903507223 */ /* 0x040fe20000010150 */
[C---:B------:R-:W-:Y:S01]  /*6330*/  FFMA.FTZ R22, -R3.reuse, R5, R22 ;  /* 0x0000000503167223 */ /* 0x040fe20000010116 */
[----:B------:R-:W-:Y:S01]  /*6340*/  IABS R47, R47 ;  /* 0x0000002f002f7213 */ /* 0x000fe20000000000 */
[C---:B------:R-:W-:Y:S01]  /*6350*/  FFMA.FTZ R13, -R3.reuse, R26, R19 ;  /* 0x0000001a030d7223 */ /* 0x040fe20000010113 */
[C---:B------:R-:W-:Y:S02]  /*6360*/  IMAD.IADD R9, R12.reuse, 0x1, -R25 ;  /* 0x000000010c097824 */ /* 0x040fe400078e0a19 */
[C---:B------:R-:W-:Y:S01]  /*6370*/  FFMA.FTZ R85, -R3.reuse, R8, R85 ;  /* 0x0000000803557223 */ /* 0x040fe20000010155 */
[----:B------:R-:W-:Y:S01]  /*6380*/  IMAD.IADD R19, R12, 0x1, -R127 ;  /* 0x000000010c137824 */ /* 0x000fe200078e0a7f */
[----:B------:R-:W-:Y:S01]  /*6390*/  IABS R18, R18 ;  /* 0x0000001200127213 */ /* 0x000fe20000000000 */
[----:B------:R-:W-:Y:S01]  /*63a0*/  FFMA.FTZ R8, -R3, R5, R24 ;  /* 0x0000000503087223 */ /* 0x000fe20000010118 */
[----:B------:R-:W-:-:S02]  /*63b0*/  I2FP.F32.S32 R24, R47 ;  /* 0x0000002f00187245 */ /* 0x000fc40000201400 */
[----:B------:R-:W-:Y:S01]  /*63c0*/  FSEL R47, R22, -INF , !P6 ;  /* 0xff800000162f7808 */ /* 0x000fe20007000000 */
[----:B------:R-:W-:Y:S01]  /*63d0*/  IMAD.IADD R22, R12, 0x1, -R129 ;  /* 0x000000010c167824 */ /* 0x000fe200078e0a81 */
[----:B------:R-:W-:Y:S01]  /*63e0*/  IABS R49, R49 ;  /* 0x0000003100317213 */ /* 0x000fe20000000000 */
[----:B------:R-:W-:Y:S01]  /*63f0*/  FFMA.FTZ R23, -R3, R24, R23 ;  /* 0x0000001803177223 */ /* 0x000fe20000010117 */
[----:B------:R-:W-:Y:S02]  /*6400*/  IABS R9, R9 ;  /* 0x0000000900097213 */ /* 0x000fe40000000000 */
[----:B------:R-:W-:Y:S02]  /*6410*/  I2FP.F32.S32 R18, R18 ;  /* 0x0000001200127245 */ /* 0x000fe40000201400 */
[----:B------:R-:W-:Y:S02]  /*6420*/  IABS R19, R19 ;  /* 0x0000001300137213 */ /* 0x000fe40000000000 */
[----:B------:R-:W-:-:S02]  /*6430*/  FSEL R8, R8, -INF , !P1 ;  /* 0xff80000008087808 */ /* 0x000fc40004800000 */
[----:B------:R-:W-:Y:S02]  /*6440*/  FSEL R4, R4, -INF , !P1 ;  /* 0xff80000004047808 */ /* 0x000fe40004800000 */
[----:B------:R-:W-:Y:S02]  /*6450*/  I2FP.F32.S32 R38, R49 ;  /* 0x0000003100267245 */ /* 0x000fe40000201400 */
[----:B------:R-:W-:Y:S01]  /*6460*/  ISETP.GE.AND P1, PT, R25, R0, PT ;  /* 0x000000001900720c */ /* 0x000fe20003f26270 */
[C---:B------:R-:W-:Y:S01]  /*6470*/  FFMA.FTZ R25, -R3.reuse, R18, R11 ;  /* 0x0000001203197223 */ /* 0x040fe2000001010b */
[----:B------:R-:W-:Y:S01]  /*6480*/  I2FP.F32.S32 R9, R9 ;  /* 0x0000000900097245 */ /* 0x000fe20000201400 */
[----:B------:R-:W-:Y:S01]  /*6490*/  IMAD.IADD R18, R12, 0x1, -R29 ;  /* 0x000000010c127824 */ /* 0x000fe200078e0a1d */
[----:B------:R-:W-:Y:S01]  /*64a0*/  IABS R22, R22 ;  /* 0x0000001600167213 */ /* 0x000fe20000000000 */
[C---:B------:R-:W-:Y:S01]  /*64b0*/  FFMA.FTZ R27, -R3.reuse, R38, R27 ;  /* 0x00000026031b7223 */ /* 0x040fe2000001011b */
[----:B------:R-:W-:Y:S01]  /*64c0*/  I2FP.F32.S32 R19, R19 ;  /* 0x0000001300137245 */ /* 0x000fe20000201400 */
[----:B------:R-:W-:Y:S01]  /*64d0*/  FFMA.FTZ R14, -R3, R9, R14 ;  /* 0x00000009030e7223 */ /* 0x000fe2000001010e */
[----:B------:R-:W-:-:S02]  /*64e0*/  I2FP.F32.S32 R22, R22 ;  /* 0x0000001600167245 */ /* 0x000fc40000201400 */
[----:B------:R-:W-:Y:S01]  /*64f0*/  FSEL R55, R55, -INF , !P6 ;  /* 0xff80000037377808 */ /* 0x000fe20007000000 */
[----:B------:R-:W-:Y:S01]  /*6500*/  FFMA.FTZ R10, -R3, R19, R10 ;  /* 0x00000013030a7223 */ /* 0x000fe2000001010a */
[----:B------:R-:W-:Y:S02]  /*6510*/  ISETP.GE.AND P6, PT, R127, R0, PT ;  /* 0x000000007f00720c */ /* 0x000fe40003fc6270 */
[----:B------:R-:W-:Y:S01]  /*6520*/  IABS R18, R18 ;  /* 0x0000001200127213 */ /* 0x000fe20000000000 */
[----:B------:R-:W-:Y:S01]  /*6530*/  IMAD.IADD R5, R12, 0x1, -R123 ;  /* 0x000000010c057824 */ /* 0x000fe200078e0a7b */
[----:B------:R-:W-:Y:S01]  /*6540*/  FSEL R49, R27, -INF , !P0 ;  /* 0xff8000001b317808 */ /* 0x000fe20004000000 */
[----:B------:R-:W-:Y:S01]  /*6550*/  FFMA.FTZ R9, -R3, R22, R15 ;  /* 0x0000001603097223 */ /* 0x000fe2000001010f */
[----:B------:R-:W-:Y:S01]  /*6560*/  FSEL R11, R14, -INF , !P1 ;  /* 0xff8000000e0b7808 */ /* 0x000fe20004800000 */
[----:B------:R-:W-:Y:S01]  /*6570*/  IMAD.IADD R14, R12, 0x1, -R119 ;  /* 0x000000010c0e7824 */ /* 0x000fe200078e0a77 */
[----:B------:R-:W-:-:S02]  /*6580*/  FSEL R53, R53, -INF , !P5 ;  /* 0xff80000035357808 */ /* 0x000fc40006800000 */
[----:B------:R-:W-:Y:S02]  /*6590*/  FSEL R23, R23, -INF , !P5 ;  /* 0xff80000017177808 */ /* 0x000fe40006800000 */
[----:B------:R-:W-:Y:S02]  /*65a0*/  FSEL R15, R30, -INF , !P1 ;  /* 0xff8000001e0f7808 */ /* 0x000fe40004800000 */
[----:B------:R-:W-:Y:S01]  /*65b0*/  FSEL R27, R10, -INF , !P6 ;  /* 0xff8000000a1b7808 */ /* 0x000fe20007000000 */
[C---:B------:R-:W-:Y:S01]  /*65c0*/  IMAD.IADD R10, R12.reuse, 0x1, -R41 ;  /* 0x000000010c0a7824 */ /* 0x040fe200078e0a29 */
[----:B------:R-:W-:Y:S02]  /*65d0*/  I2FP.F32.S32 R18, R18 ;  /* 0x0000001200127245 */ /* 0x000fe40000201400 */
[-C--:B------:R-:W-:Y:S02]  /*65e0*/  ISETP.GE.AND P5, PT, R125, R0.reuse, PT ;  /* 0x000000007d00720c */ /* 0x080fe40003fa6270 */
[----:B------:R-:W-:Y:S01]  /*65f0*/  ISETP.GE.AND P1, PT, R121, R0, PT ;  /* 0x000000007900720c */ /* 0x000fe20003f26270 */
[----:B------:R-:W-:Y:S01]  /*6600*/  IMAD.IADD R121, R12, 0x1, -R121 ;  /* 0x000000010c797824 */ /* 0x000fe200078e0a79 */
[----:B------:R-:W-:Y:S01]  /*6610*/  IABS R5, R5 ;  /* 0x0000000500057213 */ /* 0x000fe20000000000 */
[----:B------:R-:W-:Y:S01]  /*6620*/  FFMA.FTZ R7, -R3, R18, R7 ;  /* 0x0000001203077223 */ /* 0x000fe20000010107 */
[----:B------:R-:W-:-:S02]  /*6630*/  FSEL R19, R36, -INF , !P3 ;  /* 0xff80000024137808 */ /* 0x000fc40005800000 */
[----:B------:R-:W-:Y:S02]  /*6640*/  FSEL R13, R13, -INF , !P3 ;  /* 0xff8000000d0d7808 */ /* 0x000fe40005800000 */
[----:B------:R-:W-:Y:S02]  /*6650*/  FSEL R31, R31, -INF , !P5 ;  /* 0xff8000001f1f7808 */ /* 0x000fe40006800000 */
[----:B------:R-:W-:Y:S02]  /*6660*/  FSEL R25, R25, -INF , !P5 ;  /* 0xff80000019197808 */ /* 0x000fe40006800000 */
[----:B------:R-:W-:Y:S02]  /*6670*/  IABS R14, R14 ;  /* 0x0000000e000e7213 */ /* 0x000fe40000000000 */
[-C--:B------:R-:W-:Y:S02]  /*6680*/  ISETP.GE.AND P3, PT, R29, R0.reuse, PT ;  /* 0x000000001d00720c */ /* 0x080fe40003f66270 */
[----:B------:R-:W-:-:S02]  /*6690*/  ISETP.GE.AND P5, PT, R41, R0, PT ;  /* 0x000000002900720c */ /* 0x000fc40003fa6270 */
[----:B------:R-:W-:Y:S02]  /*66a0*/  IABS R10, R10 ;  /* 0x0000000a000a7213 */ /* 0x000fe40000000000 */
[----:B------:R-:W-:Y:S02]  /*66b0*/  I2FP.F32.S32 R5, R5 ;  /* 0x0000000500057245 */ /* 0x000fe40000201400 */
[----:B------:R-:W-:Y:S01]  /*66c0*/  IABS R41, R121 ;  /* 0x0000007900297213 */ /* 0x000fe20000000000 */
[----:B------:R-:W-:Y:S01]  /*66d0*/  IMAD.IADD R29, R12, 0x1, -R117 ;  /* 0x000000010c1d7824 */ /* 0x000fe200078e0a75 */
[----:B------:R-:W-:Y:S02]  /*66e0*/  IABS R39, R39 ;  /* 0x0000002700277213 */ /* 0x000fe40000000000 */
[----:B------:R-:W-:Y:S02]  /*66f0*/  I2FP.F32.S32 R14, R14 ;  /* 0x0000000e000e7245 */ /* 0x000fe40000201400 */
[----:B------:R-:W-:-:S02]  /*6700*/  I2FP.F32.S32 R10, R10 ;  /* 0x0000000a000a7245 */ /* 0x000fc40000201400 */
[----:B------:R-:W-:Y:S01]  /*6710*/  FSEL R247, R7, -INF , !P3 ;  /* 0xff80000007f77808 */ /* 0x000fe20005800000 */
[C---:B------:R-:W-:Y:S01]  /*6720*/  IMAD.IADD R7, R12.reuse, 0x1, -R105 ;  /* 0x000000010c077824 */ /* 0x040fe200078e0a69 */
[----:B------:R-:W-:Y:S01]  /*6730*/  I2FP.F32.S32 R41, R41 ;  /* 0x0000002900297245 */ /* 0x000fe20000201400 */
[----:B------:R-:W-:Y:S01]  /*6740*/  FFMA.FTZ R6, -R3, R5, R6 ;  /* 0x0000000503067223 */ /* 0x000fe20000010106 */
[----:B------:R-:W-:Y:S02]  /*6750*/  FSEL R21, R21, -INF , !P4 ;  /* 0xff80000015157808 */ /* 0x000fe40006000000 */
[----:B------:R-:W-:Y:S01]  /*6760*/  FSEL R17, R17, -INF , !P4 ;  /* 0xff80000011117808 */ /* 0x000fe20006000000 */
[----:B------:R-:W-:Y:S01]  /*6770*/  FFMA.FTZ R107, -R3, R14, R107 ;  /* 0x0000000e036b7223 */ /* 0x000fe2000001016b */
[----:B------:R-:W-:Y:S02]  /*6780*/  I2FP.F32.S32 R39, R39 ;  /* 0x0000002700277245 */ /* 0x000fe40000201400 */
[----:B------:R-:W-:Y:S01]  /*6790*/  ISETP.GE.AND P4, PT, R123, R0, PT ;  /* 0x000000007b00720c */ /* 0x000fe20003f86270 */
[----:B------:R-:W-:Y:S01]  /*67a0*/  FFMA.FTZ R103, -R3, R10, R103 ;  /* 0x0000000a03677223 */ /* 0x000fe20000010167 */
[----:B------:R-:W-:Y:S01]  /*67b0*/  IABS R29, R29 ;  /* 0x0000001d001d7213 */ /* 0x000fe20000000000 */
[----:B------:R-:W-:-:S02]  /*67c0*/  IMAD.IADD R14, R12, 0x1, -R109 ;  /* 0x000000010c0e7824 */ /* 0x000fc400078e0a6d */
[C---:B------:R-:W-:Y:S01]  /*67d0*/  FFMA.FTZ R106, -R3.reuse, R41, R106 ;  /* 0x00000029036a7223 */ /* 0x040fe2000001016a */
[----:B------:R-:W-:Y:S01]  /*67e0*/  IMAD.IADD R10, R12, 0x1, -R115 ;  /* 0x000000010c0a7824 */ /* 0x000fe200078e0a73 */
[----:B------:R-:W-:Y:S01]  /*67f0*/  IABS R7, R7 ;  /* 0x0000000700077213 */ /* 0x000fe20000000000 */
[----:B------:R-:W-:Y:S01]  /*6800*/  FFMA.FTZ R39, -R3, R39, R104 ;  /* 0x0000002703277223 */ /* 0x000fe20000010168 */
[----:B------:R-:W-:Y:S01]  /*6810*/  FSEL R41, R6, -INF , !P4 ;  /* 0xff80000006297808 */ /* 0x000fe20006000000 */
[----:B------:R-:W-:Y:S01]  /*6820*/  IMAD.IADD R6, R12, 0x1, -R111 ;  /* 0x000000010c067824 */ /* 0x000fe200078e0a6f */
[----:B------:R-:W-:Y:S02]  /*6830*/  I2FP.F32.S32 R29, R29 ;  /* 0x0000001d001d7245 */ /* 0x000fe40000201400 */
[----:B------:R-:W-:Y:S02]  /*6840*/  IABS R14, R14 ;  /* 0x0000000e000e7213 */ /* 0x000fe40000000000 */
[----:B------:R-:W-:-:S02]  /*6850*/  I2FP.F32.S32 R7, R7 ;  /* 0x0000000700077245 */ /* 0x000fc40000201400 */
[----:B------:R-:W-:Y:S01]  /*6860*/  IABS R10, R10 ;  /* 0x0000000a000a7213 */ /* 0x000fe20000000000 */
[----:B------:R-:W-:Y:S01]  /*6870*/  FFMA.FTZ R102, -R3, R29, R102 ;  /* 0x0000001d03667223 */ /* 0x000fe20000010166 */
[----:B------:R-:W-:Y:S02]  /*6880*/  FSEL R43, R43, -INF , !P6 ;  /* 0xff8000002b2b7808 */ /* 0x000fe40007000000 */
[----:B------:R-:W-:Y:S02]  /*6890*/  FSEL R39, R39, -INF , !P1 ;  /* 0xff80000027277808 */ /* 0x000fe40004800000 */
[----:B------:R-:W-:Y:S02]  /*68a0*/  FSEL R239, R106, -INF , !P1 ;  /* 0xff8000006aef7808 */ /* 0x000fe40004800000 */
[----:B------:R-:W-:Y:S01]  /*68b0*/  IABS R6, R6 ;  /* 0x0000000600067213 */ /* 0x000fe20000000000 */
[----:B------:R-:W-:Y:S01]  /*68c0*/  FFMA.FTZ R90, -R3, R7, R90 ;  /* 0x00000007035a7223 */ /* 0x000fe2000001015a */
[----:B------:R-:W-:-:S02]  /*68d0*/  ISETP.GE.AND P6, PT, R117, R0, PT ;  /* 0x000000007500720c */ /* 0x000fc40003fc6270 */
[----:B------:R-:W-:Y:S01]  /*68e0*/  ISETP.GE.AND P1, PT, R113, R0, PT ;  /* 0x000000007100720c */ /* 0x000fe20003f26270 */
[C---:B------:R-:W-:Y:S01]  /*68f0*/  IMAD.IADD R113, R12.reuse, 0x1, -R113 ;  /* 0x000000010c717824 */ /* 0x040fe200078e0a71 */
[----:B------:R-:W-:Y:S01]  /*6900*/  I2FP.F32.S32 R14, R14 ;  /* 0x0000000e000e7245 */ /* 0x000fe20000201400 */
[----:B------:R-:W-:Y:S01]  /*6910*/  IMAD.IADD R7, R12, 0x1, -R63 ;  /* 0x000000010c077824 */ /* 0x000fe200078e0a3f */
[----:B------:R-:W-:Y:S02]  /*6920*/  I2FP.F32.S32 R10, R10 ;  /* 0x0000000a000a7245 */ /* 0x000fe40000201400 */
[----:B------:R-:W-:Y:S01]  /*6930*/  I2FP.F32.S32 R6, R6 ;  /* 0x0000000600067245 */ /* 0x000fe20000201400 */
[C---:B------:R-:W-:Y:S01]  /*6940*/  FFMA.FTZ R98, -R3.reuse, R14, R98 ;  /* 0x0000000e03627223 */ /* 0x040fe20000010162 */
[----:B------:R-:W-:Y:S02]  /*6950*/  FSEL R243, R100, -INF , !P6 ;  /* 0xff80000064f37808 */ /* 0x000fe40007000000 */
[----:B------:R-:W-:Y:S01]  /*6960*/  FSEL R235, R102, -INF , !P6 ;  /* 0xff80000066eb7808 */ /* 0x000fe20007000000 */
[----:B------:R-:W-:Y:S01]  /*6970*/  FFMA.FTZ R99, -R3, R10, R99 ;  /* 0x0000000a03637223 */ /* 0x000fe20000010163 */
[----:B------:R-:W-:Y:S01]  /*6980*/  FSEL R57, R57, -INF , !P0 ;  /* 0xff80000039397808 */ /* 0x000fe20004000000 */
[----:B------:R-:W-:Y:S01]  /*6990*/  IMAD.IADD R14, R12, 0x1, -R59 ;  /* 0x000000010c0e7824 */ /* 0x000fe200078e0a3b */
[----:B------:R-:W-:-:S02]  /*69a0*/  ISETP.GE.AND P6, PT, R105, R0, PT ;  /* 0x000000006900720c */ /* 0x000fc40003fc6270 */
[----:B------:R-:W-:Y:S02]  /*69b0*/  FSEL R241, R101, -INF , !P5 ;  /* 0xff80000065f17808 */ /* 0x000fe40006800000 */
[----:B------:R-:W-:Y:S01]  /*69c0*/  FSEL R223, R103, -INF , !P5 ;  /* 0xff80000067df7808 */ /* 0x000fe20006800000 */
[C---:B------:R-:W-:Y:S01]  /*69d0*/  IMAD.IADD R10, R12.reuse, 0x1, -R67 ;  /* 0x000000010c0a7824 */ /* 0x040fe200078e0a43 */
[-C--:B------:R-:W-:Y:S02]  /*69e0*/  ISETP.GE.AND P0, PT, R129, R0.reuse, PT ;  /* 0x000000008100720c */ /* 0x080fe40003f06270 */
[----:B------:R-:W-:Y:S02]  /*69f0*/  IABS R105, R113 ;  /* 0x0000007100697213 */ /* 0x000fe40000000000 */
[----:B------:R-:W-:Y:S01]  /*6a00*/  ISETP.GE.AND P5, PT, R59, R0, PT ;  /* 0x000000003b00720c */ /* 0x000fe20003fa6270 */
[C---:B------:R-:W-:Y:S01]  /*6a10*/  IMAD.IADD R59, R12.reuse, 0x1, -R93 ;  /* 0x000000010c3b7824 */ /* 0x040fe200078e0a5d */
[----:B------:R-:W-:Y:S01]  /*6a20*/  IABS R7, R7 ;  /* 0x0000000700077213 */ /* 0x000fe20000000000 */
[----:B------:R-:W-:Y:S01]  /*6a30*/  FFMA.FTZ R95, -R3, R6, R95 ;  /* 0x00000006035f7223 */ /* 0x000fe2000001015f */
[----:B------:R-:W-:Y:S01]  /*6a40*/  IMAD.IADD R6, R12, 0x1, -R61 ;  /* 0x000000010c067824 */ /* 0x000fe200078e0a3d */
[----:B------:R-:W-:-:S02]  /*6a50*/  FSEL R5, R20, -INF , !P0 ;  /* 0xff80000014057808 */ /* 0x000fc40004000000 */
[----:B------:R-:W-:Y:S02]  /*6a60*/  FSEL R9, R9, -INF , !P0 ;  /* 0xff80000009097808 */ /* 0x000fe40004000000 */
[----:B------:R-:W-:Y:S02]  /*6a70*/  I2FP.F32.S32 R105, R105 ;  /* 0x0000006900697245 */ /* 0x000fe40000201400 */
[----:B------:R-:W-:Y:S02]  /*6a80*/  ISETP.GE.AND P0, PT, R119, R0, PT ;  /* 0x000000007700720c */ /* 0x000fe40003f06270 */
[----:B------:R-:W-:Y:S02]  /*6a90*/  IABS R14, R14 ;  /* 0x0000000e000e7213 */ /* 0x000fe40000000000 */
[----:B------:R-:W-:Y:S02]  /*6aa0*/  I2FP.F32.S32 R7, R7 ;  /* 0x0000000700077245 */ /* 0x000fe40000201400 */
[----:B------:R-:W-:-:S02]  /*6ab0*/  FMNMX3.FTZ R20, R8, R57, R55, !PT ;  /* 0x0000003908147276 */ /* 0x000fc40007810037 */
[----:B------:R-:W-:Y:S02]  /*6ac0*/  IABS R59, R59 ;  /* 0x0000003b003b7213 */ /* 0x000fe40000000000 */
[----:B------:R-:W-:Y:S01]  /*6ad0*/  IABS R10, R10 ;  /* 0x0000000a000a7213 */ /* 0x000fe20000000000 */
[C---:B------:R-:W-:Y:S01]  /*6ae0*/  FFMA.FTZ R94, -R3.reuse, R105, R94 ;  /* 0x00000069035e7223 */ /* 0x040fe2000001015e */
[----:B------:R-:W-:Y:S01]  /*6af0*/  IABS R6, R6 ;  /* 0x0000000600067213 */ /* 0x000fe20000000000 */
[----:B------:R-:W-:Y:S01]  /*6b00*/  FFMA.FTZ R82, -R3, R7, R82 ;  /* 0x0000000703527223 */ /* 0x000fe20000010152 */
[----:B------:R-:W-:Y:S02]  /*6b10*/  FSEL R45, R45, -INF , !P3 ;  /* 0xff8000002d2d7808 */ /* 0x000fe40005800000 */
[----:B------:R-:W-:Y:S02]  /*6b20*/  FSEL R245, R245, -INF , !P0 ;  /* 0xff800000f5f57808 */ /* 0x000fe40004000000 */
[----:B------:R-:W-:-:S02]  /*6b30*/  FSEL R237, R107, -INF , !P0 ;  /* 0xff8000006bed7808 */ /* 0x000fc40004000000 */
[----:B------:R-:W-:Y:S02]  /*6b40*/  I2FP.F32.S32 R14, R14 ;  /* 0x0000000e000e7245 */ /* 0x000fe40000201400 */
[----:B------:R-:W-:Y:S01]  /*6b50*/  FMNMX3.FTZ R20, R20, R53, R21, !PT ;  /* 0x0000003514147276 */ /* 0x000fe20007810015 */
[----:B------:R-:W-:Y:S01]  /*6b60*/  VIADD R7, R51, 0x78 ;  /* 0x0000007833077836 */ /* 0x000fe20000000000 */
[----:B------:R-:W-:Y:S02]  /*6b70*/  FSEL R29, R16, -INF , !P4 ;  /* 0xff800000101d7808 */ /* 0x000fe40006000000 */
[-C--:B------:R-:W-:Y:S02]  /*6b80*/  ISETP.GE.AND P3, PT, R115, R0.reuse, PT ;  /* 0x000000007300720c */ /* 0x080fe40003f66270 */
[----:B------:R-:W-:Y:S02]  /*6b90*/  ISETP.GE.AND P0, PT, R111, R0, PT ;  /* 0x000000006f00720c */ /* 0x000fe40003f06270 */
[----:B------:R-:W-:-:S02]  /*6ba0*/  I2FP.F32.S32 R59, R59 ;  /* 0x0000003b003b7245 */ /* 0x000fc40000201400 */
[----:B------:R-:W-:Y:S02]  /*6bb0*/  I2FP.F32.S32 R10, R10 ;  /* 0x0000000a000a7245 */ /* 0x000fe40000201400 */
[----:B------:R-:W-:Y:S02]  /*6bc0*/  ISETP.GE.AND P4, PT, R109, R0, PT ;  /* 0x000000006d00720c */ /* 0x000fe40003f86270 */
[----:B------:R-:W-:Y:S01]  /*6bd0*/  I2FP.F32.S32 R6, R6 ;  /* 0x0000000600067245 */ /* 0x000fe20000201400 */
[C---:B------:R-:W-:Y:S01]  /*6be0*/  FFMA.FTZ R91, -R3.reuse, R14, R91 ;  /* 0x0000000e035b7223 */ /* 0x040fe2000001015b */
[----:B------:R-:W-:Y:S01]  /*6bf0*/  FMNMX3.FTZ R20, R20, R19, R15, !PT ;  /* 0x0000001314147276 */ /* 0x000fe2000781000f */
[----:B------:R-:W-:Y:S01]  /*6c00*/  FFMA.FTZ R86, -R3, R59, R86 ;  /* 0x0000003b03567223 */ /* 0x000fe20000010156 */
        /* <DEDUP_REMOVED lines=8> */
[----:B------:R-:W-:Y:S01]  /*6c90*/  VIADD R59, R51, 0x71 ;  /* 0x00000071333b7836 */ /* 0x000fe20000000000 */
[----:B------:R-:W-:Y:S02]  /*6ca0*/  FSEL R217, R96, -INF , !P4 ;  /* 0xff80000060d97808 */ /* 0x000fe40006000000 */
[----:B------:R-:W-:Y:S02]  /*6cb0*/  FSEL R199, R98, -INF , !P4 ;  /* 0xff80000062c77808 */ /* 0x000fe40006000000 */
[-C--:B------:R-:W-:Y:S01]  /*6cc0*/  ISETP.GE.AND P3, PT, R67, R0.reuse, PT ;  /* 0x000000004300720c */ /* 0x080fe20003f66270 */
[----:B------:R-:W-:Y:S01]  /*6cd0*/  VIADD R67, R51, 0x68 ;  /* 0x0000006833437836 */ /* 0x000fe20000000000 */
[-C--:B------:R-:W-:Y:S01]  /*6ce0*/  ISETP.GE.AND P1, PT, R63, R0.reuse, PT ;  /* 0x000000003f00720c */ /* 0x080fe20003f26270 */
[----:B------:R-:W-:Y:S01]  /*6cf0*/  VIADD R63, R51, 0x69 ;  /* 0x00000069333f7836 */ /* 0x000fe20000000000 */
[-C--:B------:R-:W-:Y:S01]  /*6d00*/  ISETP.GE.AND P0, PT, R61, R0.reuse, PT ;  /* 0x000000003d00720c */ /* 0x080fe20003f06270 */
[----:B------:R-:W-:Y:S01]  /*6d10*/  VIADD R61, R51, 0x70 ;  /* 0x00000070333d7836 */ /* 0x000fe20000000000 */
[----:B------:R-:W-:Y:S01]  /*6d20*/  ISETP.GE.AND P4, PT, R93, R0, PT ;  /* 0x000000005d00720c */ /* 0x000fe20003f86270 */
[----:B------:R-:W-:Y:S01]  /*6d30*/  FFMA.FTZ R83, -R3, R6, R83 ;  /* 0x0000000603537223 */ /* 0x000fe20000010153 */
[----:B------:R-:W-:Y:S01]  /*6d40*/  FMNMX3.FTZ R20, R20, R5, R43, !PT ;  /* 0x0000000514147276 */ /* 0x000fe2000781002b */
[----:B------:R-:W-:Y:S01]  /*6d50*/  VIADD R51, R51, 0x79 ;  /* 0x0000007933337836 */ /* 0x000fe20000000000 */
[----:B------:R-:W-:Y:S01]  /*6d60*/  FSEL R195, R88, -INF , !P6 ;  /* 0xff80000058c37808 */ /* 0x000fe20007000000 */
[----:B------:R-:W-:Y:S01]  /*6d70*/  IMAD.IADD R10, R28, 0x1, -R67 ;  /* 0x000000011c0a7824 */ /* 0x000fe200078e0a43 */
[----:B------:R-:W-:Y:S01]  /*6d80*/  FSEL R185, R90, -INF , !P6 ;  /* 0xff8000005ab97808 */ /* 0x000fe20007000000 */
[C---:B------:R-:W-:Y:S01]  /*6d90*/  IMAD.IADD R6, R28.reuse, 0x1, -R63 ;  /* 0x000000011c067824 */ /* 0x040fe200078e0a3f */
[----:B------:R-:W-:Y:S01]  /*6da0*/  FSEL R193, R89, -INF , !P5 ;  /* 0xff80000059c17808 */ /* 0x000fe20006800000 */
[C---:B------:R-:W-:Y:S01]  /*6db0*/  IMAD.IADD R18, R28.reuse, 0x1, -R61 ;  /* 0x000000011c127824 */ /* 0x040fe200078e0a3d */
        /* <DEDUP_REMOVED lines=9> */
[-C--:B------:R-:W-:Y:S01]  /*6e50*/  ISETP.GE.AND P6, PT, R67, R0.reuse, PT ;  /* 0x000000004300720c */ /* 0x080fe20003fc6270 */
[C---:B------:R-:W-:Y:S01]  /*6e60*/  IMAD.IADD R67, R12.reuse, 0x1, -R67 ;  /* 0x000000010c437824 */ /* 0x040fe200078e0a43 */
[-C--:B------:R-:W-:Y:S01]  /*6e70*/  ISETP.GE.AND P5, PT, R63, R0.reuse, PT ;  /* 0x000000003f00720c */ /* 0x080fe20003fa6270 */
[C---:B------:R-:W-:Y:S01]  /*6e80*/  IMAD.IADD R63, R12.reuse, 0x1, -R63 ;  /* 0x000000010c3f7824 */ /* 0x040fe200078e0a3f */
[-C--:B------:R-:W-:Y:S01]  /*6e90*/  ISETP.GE.AND P4, PT, R61, R0.reuse, PT ;  /* 0x000000003d00720c */ /* 0x080fe20003f86270 */
[C---:B------:R-:W-:Y:S01]  /*6ea0*/  IMAD.IADD R61, R12.reuse, 0x1, -R61 ;  /* 0x000000010c3d7824 */ /* 0x040fe200078e0a3d */
[-C--:B------:R-:W-:Y:S01]  /*6eb0*/  ISETP.GE.AND P3, PT, R59, R0.reuse, PT ;  /* 0x000000003b00720c */ /* 0x080fe20003f66270 */
[C---:B------:R-:W-:Y:S01]  /*6ec0*/  IMAD.IADD R59, R12.reuse, 0x1, -R59 ;  /* 0x000000010c3b7824 */ /* 0x040fe200078e0a3b */
[----:B------:R-:W-:Y:S01]  /*6ed0*/  ISETP.GE.AND P1, PT, R7, R0, PT ;  /* 0x000000000700720c */ /* 0x000fe20003f26270 */
[----:B------:R-:W-:Y:S01]  /*6ee0*/  IMAD.IADD R7, R12, 0x1, -R7 ;  /* 0x000000010c077824 */ /* 0x000fe200078e0a07 */
[----:B------:R-:W-:Y:S01]  /*6ef0*/  FMNMX3.FTZ R20, R20, R31, R29, !PT ;  /* 0x0000001f14147276 */ /* 0x000fe2000781001d */
[--C-:B------:R-:W-:Y:S01]  /*6f00*/  IMAD.IADD R28, R28, 0x1, -R51.reuse ;  /* 0x000000011c1c7824 */ /* 0x100fe200078e0a33 */
[----:B------:R-:W-:Y:S01]  /*6f10*/  FSEL R169, R81, -INF , !P0 ;  /* 0xff80000051a97808 */ /* 0x000fe20004000000 */
[----:B------:R-:W-:Y:S01]  /*6f20*/  IMAD.IADD R12, R12, 0x1, -R51 ;  /* 0x000000010c0c7824 */ /* 0x000fe200078e0a33 */
[----:B------:R-:W-:-:S02]  /*6f30*/  FSEL R161, R83, -INF , !P0 ;  /* 0xff80000053a17808 */ /* 0x000fc40004000000 */
[----:B------:R-:W-:Y:S02]  /*6f40*/  ISETP.GE.AND P0, PT, R51, R0, PT ;  /* 0x000000003300720c */ /* 0x000fe40003f06270 */
[----:B------:R-:W-:Y:S02]  /*6f50*/  I2FP.F32.S32 R51, R14 ;  /* 0x0000000e00337245 */ /* 0x000fe40000201400 */
[----:B------:R-:W-:Y:S02]  /*6f60*/  FMNMX3.FTZ R14, R20, R45, R39, !PT ;  /* 0x0000002d140e7276 */ /* 0x000fe40007810027 */
[----:B------:R-:W-:Y:S02]  /*6f70*/  FMNMX3.FTZ R20, R4, R49, R47, !PT ;  /* 0x0000003104147276 */ /* 0x000fe4000781002f */
[----:B------:R-:W-:Y:S02]  /*6f80*/  FMNMX3.FTZ R14, R14, R245, R243, !PT ;  /* 0x000000f50e0e7276 */ /* 0x000fe400078100f3 */
[----:B------:R-:W-:-:S02]  /*6f90*/  FMNMX3.FTZ R20, R20, R23, R17, !PT ;  /* 0x0000001714147276 */ /* 0x000fc40007810011 */
[----:B------:R-:W-:Y:S02]  /*6fa0*/  FMNMX3.FTZ R14, R14, R241, R217, !PT ;  /* 0x000000f10e0e7276 */ /* 0x000fe400078100d9 */
[----:B------:R-:W-:Y:S02]  /*6fb0*/  IABS R10, R10 ;  /* 0x0000000a000a7213 */ /* 0x000fe40000000000 */
[----:B------:R-:W-:Y:S02]  /*6fc0*/  FMNMX3.FTZ R14, R14, R173, R207, !PT ;  /* 0x000000ad0e0e7276 */ /* 0x000fe400078100cf */
[----:B------:R-:W-:Y:S02]  /*6fd0*/  FMNMX3.FTZ R20, R20, R13, R11, !PT ;  /* 0x0000000d14147276 */ /* 0x000fe4000781000b */
[----:B------:R-:W-:Y:S02]  /*6fe0*/  IABS R6, R6 ;  /* 0x0000000600067213 */ /* 0x000fe40000000000 */
[----:B------:R-:W-:-:S02]  /*6ff0*/  I2FP.F32.S32 R10, R10 ;  /* 0x0000000a000a7245 */ /* 0x000fc40000201400 */
[----:B------:R-:W-:Y:S02]  /*7000*/  IABS R18, R18 ;  /* 0x0000001200127213 */ /* 0x000fe40000000000 */
[----:B------:R-:W-:Y:S02]  /*7010*/  FMNMX3.FTZ R14, R14, R175, R195, !PT ;  /* 0x000000af0e0e7276 */ /* 0x000fe400078100c3 */
[----:B------:R-:W-:Y:S01]  /*7020*/  FMNMX3.FTZ R20, R20, R9, R27, !PT ;  /* 0x0000000914147276 */ /* 0x000fe2000781001b */
[----:B------:R-:W-:Y:S01]  /*7030*/  FFMA.FTZ R10, -R3, R10, R76 ;  /* 0x0000000a030a7223 */ /* 0x000fe2000001014c */
[----:B------:R-:W-:Y:S02]  /*7040*/  I2FP.F32.S32 R6, R6 ;  /* 0x0000000600067245 */ /* 0x000fe40000201400 */
[----:B------:R-:W-:Y:S02]  /*7050*/  IABS R16, R16 ;  /* 0x0000001000107213 */ /* 0x000fe40000000000 */
[----:B------:R-:W-:-:S02]  /*7060*/  I2FP.F32.S32 R18, R18 ;  /* 0x0000001200127245 */ /* 0x000fc40000201400 */
[----:B------:R-:W-:Y:S02]  /*7070*/  FMNMX3.FTZ R14, R14, R193, R191, !PT ;  /* 0x000000c10e0e7276 */ /* 0x000fe400078100bf */
[----:B------:R-:W-:Y:S01]  /*7080*/  FMNMX3.FTZ R20, R20, R25, R41, !PT ;  /* 0x0000001914147276 */ /* 0x000fe20007810029 */
[C---:B------:R-:W-:Y:S01]  /*7090*/  FFMA.FTZ R6, -R3.reuse, R6, R77 ;  /* 0x0000000603067223 */ /* 0x040fe2000001014d */
[----:B------:R-:W-:Y:S01]  /*70a0*/  IABS R28, R28 ;  /* 0x0000001c001c7213 */ /* 0x000fe20000000000 */
[----:B------:R-:W-:Y:S01]  /*70b0*/  FFMA.FTZ R18, -R3, R18, R72 ;  /* 0x0000001203127223 */ /* 0x000fe20000010148 */
[----:B------:R-:W-:Y:S02]  /*70c0*/  I2FP.F32.S32 R16, R16 ;  /* 0x0000001000107245 */ /* 0x000fe40000201400 */
[----:B------:R-:W-:Y:S02]  /*70d0*/  FSEL R167, R10, -INF , !P6 ;  /* 0xff8000000aa77808 */ /* 0x000fe40007000000 */
[----:B------:R-:W-:-:S02]  /*70e0*/  FMNMX3.FTZ R14, R14, R187, R171, !PT ;  /* 0x000000bb0e0e7276 */ /* 0x000fc400078100ab */
[----:B------:R-:W-:Y:S01]  /*70f0*/  FMNMX3.FTZ R20, R20, R247, R239, !PT ;  /* 0x000000f714147276 */ /* 0x000fe200078100ef */
[C---:B------:R-:W-:Y:S01]  /*7100*/  FFMA.FTZ R16, -R3.reuse, R16, R73 ;  /* 0x0000001003107223 */ /* 0x040fe20000010149 */
[----:B------:R-:W-:Y:S01]  /*7110*/  I2FP.F32.S32 R28, R28 ;  /* 0x0000001c001c7245 */ /* 0x000fe20000201400 */
[C---:B------:R-:W-:Y:S01]  /*7120*/  FFMA.FTZ R51, -R3.reuse, R51, R68 ;  /* 0x0000003303337223 */ /* 0x040fe20000010144 */
[----:B------:R-:W-:Y:S02]  /*7130*/  FSEL R165, R6, -INF , !P5 ;  /* 0xff80000006a57808 */ /* 0x000fe40006800000 */
[----:B------:R-:W-:Y:S02]  /*7140*/  FSEL R153, R18, -INF , !P4 ;  /* 0xff80000012997808 */ /* 0x000fe40006000000 */
[----:B------:R-:W-:Y:S02]  /*7150*/  FMNMX3.FTZ R14, R14, R169, R167, !PT ;  /* 0x000000a90e0e7276 */ /* 0x000fe400078100a7 */
[----:B------:R-:W-:Y:S01]  /*7160*/  FMNMX3.FTZ R20, R20, R237, R235, !PT ;  /* 0x000000ed14147276 */ /* 0x000fe200078100eb */
[----:B------:R-:W-:Y:S01]  /*7170*/  FFMA.FTZ R28, -R3, R28, R69 ;  /* 0x0000001c031c7223 */ /* 0x000fe20000010145 */
[----:B------:R-:W-:-:S02]  /*7180*/  FSEL R151, R16, -INF , !P3 ;  /* 0xff80000010977808 */ /* 0x000fc40005800000 */
[----:B------:R-:W-:Y:S02]  /*7190*/  FSEL R149, R51, -INF , !P1 ;  /* 0xff80000033957808 */ /* 0x000fe40004800000 */
[----:B------:R-:W-:Y:S02]  /*71a0*/  FMNMX3.FTZ R14, R14, R165, R153, !PT ;  /* 0x000000a50e0e7276 */ /* 0x000fe40007810099 */
[----:B------:R-:W-:Y:S02]  /*71b0*/  FMNMX3.FTZ R20, R20, R223, R199, !PT ;  /* 0x000000df14147276 */ /* 0x000fe400078100c7 */
[----:B------:R-:W-:Y:S02]  /*71c0*/  IABS R7, R7 ;  /* 0x0000000700077213 */ /* 0x000fe40000000000 */
[----:B------:R-:W-:Y:S02]  /*71d0*/  IABS R24, R67 ;  /* 0x0000004300187213 */ /* 0x000fe40000000000 */
[----:B------:R-:W-:-:S02]  /*71e0*/  FSEL R147, R28, -INF , !P0 ;  /* 0xff8000001c937808 */ /* 0x000fc40004000000 */
[----:B------:R-:W-:Y:S02]  /*71f0*/  FMNMX3.FTZ R14, R14, R151, R149, !PT ;  /* 0x000000970e0e7276 */ /* 0x000fe40007810095 */
[----:B------:R-:W-:Y:S01]  /*7200*/  FMNMX3.FTZ R20, R20, R183, R197, !PT ;  /* 0x000000b714147276 */ /* 0x000fe200078100c5 */
[----:B------:R-:W-:Y:S01]  /*7210*/  IMAD.MOV.U32 R6, RZ, RZ, R7 ;  /* 0x000000ffff067224 */ /* 0x000fe200078e0007 */
[----:B------:R-:W-:Y:S02]  /*7220*/  IABS R22, R63 ;  /* 0x0000003f00167213 */ /* 0x000fe40000000000 */
[----:B------:R-:W-:Y:S02]  /*7230*/  IABS R61, R61 ;  /* 0x0000003d003d7213 */ /* 0x000fe40000000000 */
[----:B------:R-:W-:Y:S02]  /*7240*/  I2FP.F32.S32 R24, R24 ;  /* 0x0000001800187245 */ /* 0x000fe40000201400 */
[----:B------:R-:W-:-:S02]  /*7250*/  FMNMX.FTZ R7, R147, R14, !PT ;  /* 0x0000000e93077209 */ /* 0x000fc40007810000 */
[----:B------:R-:W-:Y:S01]  /*7260*/  FMNMX3.FTZ R20, R20, R189, R185, !PT ;  /* 0x000000bd14147276 */ /* 0x000fe200078100b9 */
[C---:B------:R-:W-:Y:S01]  /*7270*/  FFMA.FTZ R78, -R3.reuse, R24, R78 ;  /* 0x00000018034e7223 */ /* 0x040fe2000001014e */
[----:B------:R-:W-:Y:S02]  /*7280*/  I2FP.F32.S32 R22, R22 ;  /* 0x0000001600167245 */ /* 0x000fe40000201400 */
[----:B------:R-:W-:Y:S02]  /*7290*/  I2FP.F32.S32 R61, R61 ;  /* 0x0000003d003d7245 */ /* 0x000fe40000201400 */
[----:B------:R-:W-:Y:S02]  /*72a0*/  IABS R59, R59 ;  /* 0x0000003b003b7213 */ /* 0x000fe40000000000 */
[----:B------:R-:W-:Y:S02]  /*72b0*/  I2FP.F32.S32 R14, R6 ;  /* 0x00000006000e7245 */ /* 0x000fe40000201400 */
[----:B------:R-:W1:Y:S01]  /*72c0*/  SHFL.BFLY PT, R6, R7, 0x2, 0x1f ;  /* 0x0c401f0007067f89 */ /* 0x000e6200000e0000 */
[----:B------:R-:W-:Y:S01]  /*72d0*/  FMNMX3.FTZ R20, R20, R181, R179, !PT ;  /* 0x000000b514147276 */ /* 0x000fe200078100b3 */
[C---:B------:R-:W-:Y:S01]  /*72e0*/  FFMA.FTZ R79, -R3.reuse, R22, R79 ;  /* 0x00000016034f7223 */ /* 0x040fe2000001014f */
[----:B------:R-:W-:Y:S01]  /*72f0*/  IABS R12, R12 ;  /* 0x0000000c000c7213 */ /* 0x000fe20000000000 */
[----:B------:R-:W-:Y:S01]  /*7300*/  FFMA.FTZ R74, -R3, R61, R74 ;  /* 0x0000003d034a7223 */ /* 0x000fe2000001014a */
[----:B------:R-:W-:-:S02]  /*7310*/  I2FP.F32.S32 R10, R59 ;  /* 0x0000003b000a7245 */ /* 0x000fc40000201400 */
[----:B------:R-:W-:Y:S02]  /*7320*/  FSEL R159, R78, -INF , !P6 ;  /* 0xff8000004e9f7808 */ /* 0x000fe40007000000 */
        /* <DEDUP_REMOVED lines=22> */
[----:B-1----:R-:W-:Y:S02]  /*7490*/  FMNMX.FTZ R134, R7, R134, !PT ;  /* 0x0000008607867209 */ /* 0x002fe40007810000 */
[----:B------:R-:W-:-:S04]  /*74a0*/  LOP3.LUT R7, R32, 0x1c0, R155, 0xf8, !PT ;  /* 0x000001c020077812 */ /* 0x000fc800078ef89b */
[----:B------:R-:W-:-:S04]  /*74b0*/  LOP3.LUT R34, R7, R34, RZ, 0x3c, !PT ;  /* 0x0000002207227212 */ /* 0x000fc800078e3cff */
[----:B------:R-:W-:-:S05]  /*74c0*/  LOP3.LUT R34, R34, 0x200, R155, 0xf8, !PT ;  /* 0x0000020022227812 */ /* 0x000fca00078ef89b */
[----:B------:R-:W-:-:S04]  /*74d0*/  IMAD R66, R34, 0x2, R205 ;  /* 0x0000000222427824 */ /* 0x000fc800078e02cd */
[--C-:B------:R-:W-:Y:S01]  /*74e0*/  IMAD.IADD R40, R143, 0x1, R66.reuse ;  /* 0x000000018f287824 */ /* 0x100fe200078e0242 */
[----:B------:R-:W-:Y:S01]  /*74f0*/  FSEL R136, R136, RZ, P0 ;  /* 0x000000ff88887208 */ /* 0x000fe20000000000 */
[----:B------:R-:W-:Y:S01]  /*7500*/  FMUL.FTZ R64, R65, R134 ;  /* 0x0000008641407220 */ /* 0x000fe20000410000 */
[----:B------:R-:W-:Y:S01]  /*7510*/  FSETP.NEU.FTZ.AND P0, PT, R134, -INF , PT ;  /* 0xff8000008600780b */ /* 0x000fe20003f1d000 */
[----:B------:R-:W-:Y:S04]  /*7520*/  LDSM.16.MT88.4 R124, [R66+0xc000] ;  /* 0x00c00000427c783b */ /* 0x000fe80000004200 */
[----:B------:R-:W1:Y:S01]  /*7530*/  LDSM.16.MT88.4 R80, [R40+0xc000] ;  /* 0x00c000002850783b */ /* 0x000e620000004200 */
[----:B------:R-:W-:Y:S01]  /*7540*/  FSEL R64, R64, RZ, P0 ;  /* 0x000000ff40407208 */ /* 0x000fe20000000000 */
[----:B------:R-:W-:-:S02]  /*7550*/  IMAD.IADD R62, R141, 0x1, R66 ;  /* 0x000000018d3e7824 */ /* 0x000fc400078e0242 */
[----:B------:R-:W-:Y:S02]  /*7560*/  IMAD.IADD R32, R141, 0x1, R40 ;  /* 0x000000018d207824 */ /* 0x000fe400078e0228 */
        /* <DEDUP_REMOVED lines=9> */
[----:B------:R-:W-:-:S03]  /*7600*/  FFMA.FTZ R48, R5, R65, -R136 ;  /* 0x0000004105307223 */ /* 0x000fc60000010888 */
[----:B------:R-:W3:Y:S04]  /*7610*/  LDSM.16.MT88.4 R88, [R32+0xc000] ;  /* 0x00c000002058783b */ /* 0x000ee80000004200 */
[----:B------:R-:W4:Y:S04]  /*7620*/  LDSM.16.MT88.4 R96, [R66+0x10000] ;  /* 0x010000004260783b */ /* 0x000f280000004200 */
[----:B------:R-:W5:Y:S04]  /*7630*/  LDSM.16.MT88.4 R104, [R62+0x10000] ;  /* 0x010000003e68783b */ /* 0x000f680000004200 */
[----:B------:R-:W5:Y:S04]  /*7640*/  LDSM.16.MT88.4 R108, [R40+0x10000] ;  /* 0x01000000286c783b */ /* 0x000f680000004200 */
[----:B------:R-:W5:Y:S01]  /*7650*/  LDSM.16.MT88.4 R4, [R32+0x10000] ;  /* 0x010000002004783b */ /* 0x000f620000004200 */
[----:B------:R-:W-:Y:S01]  /*7660*/  MUFU.EX2 R63, R63 ;  /* 0x0000003f003f7308 */ /* 0x000fe20000000800 */
[-CC-:B------:R-:W-:Y:S01]  /*7670*/  FFMA.FTZ R49, R11, R65.reuse, -R64.reuse ;  /* 0x000000410b317223 */ /* 0x180fe20000010840 */
[-C--:B------:R-:W-:Y:S01]  /*7680*/  FFMA.FTZ R46, R9, R65.reuse, -R64 ;  /* 0x00000041092e7223 */ /* 0x080fe20000010840 */
[-CC-:B------:R-:W-:Y:S01]  /*7690*/  FFMA.FTZ R52, R19, R65.reuse, -R136.reuse ;  /* 0x0000004113347223 */ /* 0x180fe20000010888 */
[----:B------:R-:W5:Y:S04]  /*76a0*/  LDSM.16.MT88.4 R8, [R40+0xc800] ;  /* 0x00c800002808783b */ /* 0x000f680000004200 */
[----:B------:R-:W1:Y:S01]  /*76b0*/  MUFU.EX2 R60, R60 ;  /* 0x0000003c003c7308 */ /* 0x000e620000000800 */
[-C--:B------:R-:W-:Y:S01]  /*76c0*/  FFMA.FTZ R51, R15, R65.reuse, -R136 ;  /* 0x000000410f337223 */ /* 0x080fe20000010888 */
[-C--:B------:R-:W-:Y:S01]  /*76d0*/  FFMA.FTZ R50, R13, R65.reuse, -R64 ;  /* 0x000000410d327223 */ /* 0x080fe20000010840 */
[-C--:B------:R-:W-:Y:S01]  /*76e0*/  FFMA.FTZ R44, R31, R65.reuse, -R136 ;  /* 0x000000411f2c7223 */ /* 0x080fe20000010888 */
[----:B------:R-:W-:Y:S04]  /*76f0*/  LDSM.16.MT88.4 R140, [R62+0x10800] ;  /* 0x010800003e8c783b */ /* 0x000fe80000004200 */
[----:B------:R-:W-:Y:S01]  /*7700*/  MUFU.EX2 R59, R59 ;  /* 0x0000003b003b7308 */ /* 0x000fe20000000800 */
[-C--:B------:R-:W-:Y:S01]  /*7710*/  FFMA.FTZ R53, R17, R65.reuse, -R64 ;  /* 0x0000004111357223 */ /* 0x080fe20000010840 */
[----:B------:R-:W-:Y:S01]  /*7720*/  FFMA.FTZ R55, R21, R65, -R136 ;  /* 0x0000004115377223 */ /* 0x000fe20000010888 */
[----:B------:R-:W5:Y:S04]  /*7730*/  LDSM.16.MT88.4 R16, [R66+0xc800] ;  /* 0x00c800004210783b */ /* 0x000f680000004200 */
[----:B------:R-:W5:Y:S01]  /*7740*/  LDSM.16.MT88.4 R20, [R62+0xc800] ;  /* 0x00c800003e14783b */ /* 0x000f620000004200 */
[----:B------:R-:W2:Y:S08]  /*7750*/  MUFU.EX2 R56, R56 ;  /* 0x0000003800387308 */ /* 0x000eb00000000800 */
[----:B------:R-:W-:Y:S08]  /*7760*/  MUFU.EX2 R61, R61 ;  /* 0x0000003d003d7308 */ /* 0x000ff00000000800 */
[----:B------:R-:W3:Y:S08]  /*7770*/  MUFU.EX2 R58, R58 ;  /* 0x0000003a003a7308 */ /* 0x000ef00000000800 */
[----:B------:R-:W-:Y:S08]  /*7780*/  MUFU.EX2 R57, R57 ;  /* 0x0000003900397308 */ /* 0x000ff00000000800 */
[----:B------:R-:W4:Y:S01]  /*7790*/  MUFU.EX2 R54, R54 ;  /* 0x0000003600367308 */ /* 0x000f220000000800 */
[----:B-1----:R-:W-:Y:S01]  /*77a0*/  F2FP.F16.F32.PACK_AB R116, R60, R63 ;  /* 0x0000003f3c74723e */ /* 0x002fe200000000ff */
[----:B------:R-:W1:Y:S01]  /*77b0*/  LDSM.16.MT88.4 R12, [R32+0xc800] ;  /* 0x00c80000200c783b */ /* 0x000e620000004200 */
[----:B--2---:R-:W-:-:S02]  /*77c0*/  F2FP.F16.F32.PACK_AB R118, R56, R59 ;  /* 0x0000003b3876723e */ /* 0x004fc400000000ff */
[----:B---3--:R-:W-:-:S03]  /*77d0*/  F2FP.F16.F32.PACK_AB R117, R58, R61 ;  /* 0x0000003d3a75723e */ /* 0x008fc600000000ff */
[----:B------:R-:W-:Y:S01]  /*77e0*/  MUFU.EX2 R55, R55 ;  /* 0x0000003700377308 */ /* 0x000fe20000000800 */
[----:B----4-:R-:W-:-:S07]  /*77f0*/  F2FP.F16.F32.PACK_AB R119, R54, R57 ;  /* 0x000000393677723e */ /* 0x010fce00000000ff */
[----:B------:R-:W2:Y:S08]  /*7800*/  MUFU.EX2 R52, R52 ;  /* 0x0000003400347308 */ /* 0x000eb00000000800 */
[----:B------:R-:W-:Y:S01]  /*7810*/  MUFU.EX2 R51, R51 ;  /* 0x0000003300337308 */ /* 0x000fe20000000800 */
[C---:B------:R-:W-:Y:S07]  /*7820*/  HMMA.16816.F32 R76, R116.reuse, R80, RZ ;  /* 0x00000050744c723c */ /* 0x040fee00000018ff */
[----:B------:R-:W-:Y:S01]  /*7830*/  MUFU.EX2 R48, R48 ;  /* 0x0000003000307308 */ /* 0x000fe20000000800 */
[C---:B------:R-:W-:Y:S07]  /*7840*/  HMMA.16816.F32 R80, R116.reuse, R82, RZ ;  /* 0x000000527450723c */ /* 0x040fee00000018ff */
[----:B------:R-:W-:Y:S08]  /*7850*/  MUFU.EX2 R53, R53 ;  /* 0x0000003500357308 */ /* 0x000ff00000000800 */
[----:B------:R-:W3:Y:S08]  /*7860*/  MUFU.EX2 R50, R50 ;  /* 0x0000003200327308 */ /* 0x000ef00000000800 */
[----:B------:R-:W-:Y:S08]  /*7870*/  MUFU.EX2 R49, R49 ;  /* 0x0000003100317308 */ /* 0x000ff00000000800 */
[----:B------:R-:W4:Y:S01]  /*7880*/  MUFU.EX2 R46, R46 ;  /* 0x0000002e002e7308 */ /* 0x000f220000000800 */
[C---:B------:R-:W-:Y:S08]  /*7890*/  HMMA.16816.F32 R128, R116.reuse, R124, RZ ;  /* 0x0000007c7480723c */ /* 0x040ff000000018ff */
        /* <DEDUP_REMOVED lines=12> */
[----:B--2---:R-:W-:-:S02]  /*7960*/  F2FP.F16.F32.PACK_AB R4, R52, R55 ;  /* 0x000000373404723e */ /* 0x004fc400000000ff */
[----:B---3--:R-:W-:-:S05]  /*7970*/  F2FP.F16.F32.PACK_AB R5, R50, R53 ;  /* 0x000000353205723e */ /* 0x008fca00000000ff */
[----:B------:R-:W-:Y:S01]  /*7980*/  HMMA.16816.F32 R116, R116, R6, RZ ;  /* 0x000000067474723c */ /* 0x000fe200000018ff */
[----:B------:R-:W-:Y:S02]  /*7990*/  F2FP.F16.F32.PACK_AB R6, R48, R51 ;  /* 0x000000333006723e */ /* 0x000fe400000000ff */
[----:B----4-:R-:W-:-:S07]  /*79a0*/  F2FP.F16.F32.PACK_AB R7, R46, R49 ;  /* 0x000000312e07723e */ /* 0x010fce00000000ff */
[C---:B------:R-:W-:Y:S08]  /*79b0*/  HMMA.16816.F32 R76, R4.reuse, R8, R76 ;  /* 0x00000008044c723c */ /* 0x040ff0000000184c */
[C---:B------:R-:W-:Y:S01]  /*79c0*/  HMMA.16816.F32 R80, R4.reuse, R10, R80 ;  /* 0x0000000a0450723c */ /* 0x040fe20000001850 */
[----:B------:R-:W2:Y:S07]  /*79d0*/  LDSM.16.MT88.4 R8, [R32+0x10800] ;  /* 0x010800002008783b */ /* 0x000eae0000004200 */
[C---:B------:R-:W-:Y:S08]  /*79e0*/  HMMA.16816.F32 R128, R4.reuse, R16, R128 ;  /* 0x000000100480723c */ /* 0x040ff00000001880 */
[----:B------:R-:W-:Y:S01]  /*79f0*/  HMMA.16816.F32 R124, R4, R18, R124 ;  /* 0x00000012047c723c */ /* 0x000fe2000000187c */
[----:B------:R-:W3:Y:S01]  /*7a00*/  LDSM.16.MT88.4 R16, [R66+0x10800] ;  /* 0x010800004210783b */ /* 0x000ee20000004200 */
[-CC-:B------:R-:W-:Y:S01]  /*7a10*/  FFMA.FTZ R47, R43, R65.reuse, -R136.reuse ;  /* 0x000000412b2f7223 */ /* 0x180fe20000010888 */
[----:B------:R-:W-:-:S02]  /*7a20*/  FFMA.FTZ R43, R29, R65, -R136 ;  /* 0x000000411d2b7223 */ /* 0x000fc40000010888 */
[----:B------:R-:W4:Y:S03]  /*7a30*/  LDSM.16.MT88.4 R28, [R40+0x10800] ;  /* 0x01080000281c783b */ /* 0x000f260000004200 */
[C---:B------:R-:W-:Y:S08]  /*7a40*/  HMMA.16816.F32 R68, R4.reuse, R20, R68 ;  /* 0x000000140444723c */ /* 0x040ff00000001844 */
[C---:B------:R-:W-:Y:S01]  /*7a50*/  HMMA.16816.F32 R72, R4.reuse, R22, R72 ;  /* 0x000000160448723c */ /* 0x040fe20000001848 */
[----:B------:R-:W-:Y:S07]  /*7a60*/  LDSM.16.MT88.4 R20, [R40+0xd000] ;  /* 0x00d000002814783b */ /* 0x000fee0000004200 */
[C---:B-1----:R-:W-:Y:S08]  /*7a70*/  HMMA.16816.F32 R84, R4.reuse, R12, R84 ;  /* 0x0000000c0454723c */ /* 0x042ff00000001854 */
[----:B------:R-:W-:Y:S01]  /*7a80*/  HMMA.16816.F32 R88, R4, R14, R88 ;  /* 0x0000000e0458723c */ /* 0x000fe20000001858 */
[----:B------:R-:W1:Y:S01]  /*7a90*/  LDSM.16.MT88.4 R12, [R62+0xd000] ;  /* 0x00d000003e0c783b */ /* 0x000e620000004200 */
[-C--:B------:R-:W-:Y:S01]  /*7aa0*/  FFMA.FTZ R38, R45, R65.reuse, -R136 ;  /* 0x000000412d267223 */ /* 0x080fe20000010888 */
[-CC-:B------:R-:W-:Y:S01]  /*7ab0*/  FFMA.FTZ R45, R27, R65.reuse, -R64.reuse ;  /* 0x000000411b2d7223 */ /* 0x180fe20000010840 */
[-CC-:B------:R-:W-:Y:S01]  /*7ac0*/  FFMA.FTZ R42, R25, R65.reuse, -R64.reuse ;  /* 0x00000041192a7223 */ /* 0x180fe20000010840 */
[----:B------:R-:W-:-:S03]  /*7ad0*/  FFMA.FTZ R41, R41, R65, -R64 ;  /* 0x0000004129297223 */ /* 0x000fc60000010840 */
[----:B--2---:R-:W-:Y:S01]  /*7ae0*/  HMMA.16816.F32 R112, R4, R8, R112 ;  /* 0x000000080470723c */ /* 0x004fe20000001870 */
[----:B------:R-:W-:-:S07]  /*7af0*/  FFMA.FTZ R36, R247, R65, -R64 ;  /* 0x00000041f7247223 */ /* 0x000fce0000010840 */
        /* <DEDUP_REMOVED lines=136> */
[----:B------:R-:W-:Y:S05]  /*8380*/  MUFU.EX2 R28, R28 ;  /* 0x0000001c001c7308 */ /* 0x000fea0000000800 */
[C---:B---3--:R-:W-:Y:S03]  /*8390*/  HMMA.16816.F32 R112, R4.reuse, R16, R112 ;  /* 0x000000100470723c */ /* 0x048fe60000001870 */
[----:B------:R-:W3:Y:S05]  /*83a0*/  MUFU.EX2 R29, R29 ;  /* 0x0000001d001d7308 */ /* 0x000eea0000000800 */
[C---:B------:R-:W-:Y:S01]  /*83b0*/  HMMA.16816.F32 R116, R4.reuse, R18, R116 ;  /* 0x000000120474723c */ /* 0x040fe20000001874 */
[----:B------:R-:W4:Y:S02]  /*83c0*/  LDSM.16.MT88.4 R16, [R66+0x12800] ;  /* 0x012800004210783b */ /* 0x000f240000004200 */
[----:B------:R-:W-:Y:S08]  /*83d0*/  MUFU.EX2 R30, R30 ;  /* 0x0000001e001e7308 */ /* 0x000ff00000000800 */
[----:B------:R-:W5:Y:S01]  /*83e0*/  MUFU.EX2 R31, R31 ;  /* 0x0000001f001f7308 */ /* 0x000f620000000800 */
[C---:B------:R-:W-:Y:S07]  /*83f0*/  HMMA.16816.F32 R68, R4.reuse, R24, R68 ;  /* 0x000000180444723c */ /* 0x040fee0000001844 */
[----:B------:R-:W-:Y:S01]  /*8400*/  MUFU.EX2 R154, R154 ;  /* 0x0000009a009a7308 */ /* 0x000fe20000000800 */
[----:B------:R-:W-:Y:S07]  /*8410*/  HMMA.16816.F32 R72, R4, R26, R72 ;  /* 0x0000001a0448723c */ /* 0x000fee0000001848 */
[----:B------:R-:W1:Y:S08]  /*8420*/  MUFU.EX2 R181, R181 ;  /* 0x000000b500b57308 */ /* 0x000e700000000800 */
[----:B------:R-:W-:Y:S08]  /*8430*/  MUFU.EX2 R156, R156 ;  /* 0x0000009c009c7308 */ /* 0x000ff00000000800 */
[----:B------:R-:W2:Y:S01]  /*8440*/  MUFU.EX2 R177, R177 ;  /* 0x000000b100b17308 */ /* 0x000ea20000000800 */
[----:B---3--:R-:W-:Y:S01]  /*8450*/  F2FP.F16.F32.PACK_AB R4, R29, R28 ;  /* 0x0000001c1d04723e */ /* 0x008fe200000000ff */
[----:B------:R-:W-:Y:S01]  /*8460*/  LDSM.16.MT88.4 R24, [R66+0xe800] ;  /* 0x00e800004218783b */ /* 0x000fe20000004200 */
        /* <DEDUP_REMOVED lines=12> */
[C---:B----4-:R-:W-:Y:S08]  /*8530*/  HMMA.16816.F32 R92, R4.reuse, R16, R92 ;  /* 0x00000010045c723c */ /* 0x050ff0000000185c */
        /* <DEDUP_REMOVED lines=30> */
[----:B-----5:R-:W-:-:S02]  /*8720*/  F2FP.F16.F32.PACK_AB R4, R169, R158 ;  /* 0x0000009ea904723e */ /* 0x020fc400000000ff */
[----:B----4-:R-:W-:Y:S02]  /*8730*/  F2FP.F16.F32.PACK_AB R6, R165, R160 ;  /* 0x000000a0a506723e */ /* 0x010fe400000000ff */
        /* <DEDUP_REMOVED lines=14> */
[-C--:B------:R-:W-:Y:S01]  /*8820*/  FFMA.FTZ R237, R147, R65.reuse, -R136 ;  /* 0x0000004193ed7223 */ /* 0x080fe20000010888 */
[----:B------:R-:W-:-:S05]  /*8830*/  FFMA.FTZ R137, R137, R65, -R64 ;  /* 0x0000004189897223 */ /* 0x000fca0000010840 */
[----:B------:R-:W-:Y:S01]  /*8840*/  HMMA.16816.F32 R128, R4, R24, R128 ;  /* 0x000000180480723c */ /* 0x000fe20000001880 */
[-CC-:B------:R-:W-:Y:S01]  /*8850*/  FFMA.FTZ R24, R153, R65.reuse, -R136.reuse ;  /* 0x0000004199187223 */ /* 0x180fe20000010888 */
[----:B------:R-:W-:-:S06]  /*8860*/  FFMA.FTZ R25, R151, R65, -R136 ;  /* 0x0000004197197223 */ /* 0x000fcc0000010888 */
[----:B------:R-:W-:Y:S01]  /*8870*/  HMMA.16816.F32 R124, R4, R26, R124 ;  /* 0x0000001a047c723c */ /* 0x000fe2000000187c */
[-C--:B------:R-:W-:Y:S01]  /*8880*/  FFMA.FTZ R26, R149, R65.reuse, -R136 ;  /* 0x00000041951a7223 */ /* 0x080fe20000010888 */
[-CC-:B------:R-:W-:Y:S01]  /*8890*/  FFMA.FTZ R27, R145, R65.reuse, -R64.reuse ;  /* 0x00000041911b7223 */ /* 0x180fe20000010840 */
[-CC-:B------:R-:W-:Y:S01]  /*88a0*/  FFMA.FTZ R136, R139, R65.reuse, -R64.reuse ;  /* 0x000000418b887223 */ /* 0x180fe20000010840 */
[----:B------:R-:W-:-:S04]  /*88b0*/  FFMA.FTZ R64, R67, R65, -R64 ;  /* 0x0000004143407223 */ /* 0x000fc80000010840 */
        /* <DEDUP_REMOVED lines=11> */
[----:B------:R-:W-:Y:S01]  /*8970*/  FADD.FTZ R60, R63, R60 ;  /* 0x0000003c3f3c7221 */ /* 0x000fe20000010000 */
[----:B------:R-:W-:Y:S01]  /*8980*/  FADD.FTZ R58, R61, R58 ;  /* 0x0000003a3d3a7221 */ /* 0x000fe20000010000 */
[----:B-1----:R-:W-:Y:S02]  /*8990*/  HMMA.16816.F32 R120, R4, R12, R120 ;  /* 0x0000000c0478723c */ /* 0x002fe40000001878 */
[----:B------:R-:W-:Y:S01]  /*89a0*/  FADD.FTZ R59, R59, R60 ;  /* 0x0000003c3b3b7221 */ /* 0x000fe20000010000 */
[----:B------:R-:W-:-:S05]  /*89b0*/  FADD.FTZ R57, R57, R58 ;  /* 0x0000003a39397221 */ /* 0x000fca0000010000 */
[----:B------:R-:W-:Y:S01]  /*89c0*/  HMMA.16816.F32 R108, R4, R14, R108 ;  /* 0x0000000e046c723c */ /* 0x000fe2000000186c */
[----:B------:R-:W-:-:S07]  /*89d0*/  FADD.FTZ R56, R56, R59 ;  /* 0x0000003b38387221 */ /* 0x000fce0000010000 */
[----:B--2---:R-:W-:Y:S01]  /*89e0*/  HMMA.16816.F32 R112, R4, R20, R112 ;  /* 0x000000140470723c */ /* 0x004fe20000001870 */
[----:B------:R-:W-:-:S07]  /*89f0*/  FADD.FTZ R54, R54, R57 ;  /* 0x0000003936367221 */ /* 0x000fce0000010000 */
[----:B------:R-:W-:Y:S01]  /*8a00*/  HMMA.16816.F32 R116, R4, R22, R116 ;  /* 0x000000160474723c */ /* 0x000fe20000001874 */
[----:B-----5:R-:W-:Y:S01]  /*8a10*/  F2FP.F16.F32.PACK_AB R4, R25, R24 ;  /* 0x000000181904723e */ /* 0x020fe200000000ff */
[----:B------:R-:W-:Y:S01]  /*8a20*/  LDSM.16.MT88.4 R12, [R62+0xf800] ;  /* 0x00f800003e0c783b */ /* 0x000fe20000004200 */
[----:B---3--:R-:W-:Y:S02]  /*8a30*/  F2FP.F16.F32.PACK_AB R6, R237, R26 ;  /* 0x0000001aed06723e */ /* 0x008fe400000000ff */
[----:B----4-:R-:W-:Y:S02]  /*8a40*/  F2FP.F16.F32.PACK_AB R5, R136, R27 ;  /* 0x0000001b8805723e */ /* 0x010fe400000000ff */
[----:B------:R-:W-:Y:S01]  /*8a50*/  F2FP.F16.F32.PACK_AB R7, R64, R137 ;  /* 0x000000894007723e */ /* 0x000fe200000000ff */
[----:B------:R-:W-:Y:S01]  /*8a60*/  FADD.FTZ R55, R55, R56 ;  /* 0x0000003837377221 */ /* 0x000fe20000010000 */
[----:B------:R-:W-:-:S05]  /*8a70*/  FADD.FTZ R53, R53, R54 ;  /* 0x0000003635357221 */ /* 0x000fca0000010000 */
[----:B------:R-:W-:Y:S01]  /*8a80*/  HMMA.16816.F32 R128, R4, R8, R128 ;  /* 0x000000080480723c */ /* 0x000fe20000001880 */
[----:B------:R-:W-:-:S07]  /*8a90*/  FADD.FTZ R52, R52, R55 ;  /* 0x0000003734347221 */ /* 0x000fce0000010000 */
[----:B------:R-:W-:Y:S01]  /*8aa0*/  HMMA.16816.F32 R124, R4, R10, R124 ;  /* 0x0000000a047c723c */ /* 0x000fe2000000187c */
[----:B------:R-:W1:Y:S01]  /*8ab0*/  LDSM.16.MT88.4 R8, [R62+0x13800] ;  /* 0x013800003e08783b */ /* 0x000e620000004200 */
[----:B------:R-:W-:Y:S01]  /*8ac0*/  FADD.FTZ R50, R50, R53 ;  /* 0x0000003532327221 */ /* 0x000fe20000010000 */
[----:B------:R-:W-:-:S05]  /*8ad0*/  FADD.FTZ R51, R51, R52 ;  /* 0x0000003433337221 */ /* 0x000fca0000010000 */
        /* <DEDUP_REMOVED lines=24> */
[----:B------:R-:W-:-:S03]  /*8c60*/  FADD.FTZ R155, R155, R144 ;  /* 0x000000909b9b7221 */ /* 0x000fc60000010000 */
[----:B------:R-:W-:Y:S02]  /*8c70*/  FADD.FTZ R146, R146, R141 ;  /* 0x0000008d92927221 */ /* 0x000fe40000010000 */
[----:B------:R-:W-:Y:S01]  /*8c80*/  HMMA.16816.F32 R68, R4, R12, R68 ;  /* 0x0000000c0444723c */ /* 0x000fe20000001844 */
[----:B------:R-:W-:Y:S01]  /*8c90*/  FADD.FTZ R150, R150, R155 ;  /* 0x0000009b96967221 */ /* 0x000fe20000010000 */
[----:B------:R-:W-:-:S06]  /*8ca0*/  FADD.FTZ R173, R173, R146 ;  /* 0x00000092adad7221 */ /* 0x000fcc0000010000 */
[----:B------:R-:W-:Y:S01]  /*8cb0*/  HMMA.16816.F32 R72, R4, R14, R72 ;  /* 0x0000000e0448723c */ /* 0x000fe20000001848 */
[----:B------:R-:W3:Y:S01]  /*8cc0*/  LDSM.16.MT88.4 R12, [R40+0x13800] ;  /* 0x01380000280c783b */ /* 0x000ee20000004200 */
[----:B------:R-:W-:-:S06]  /*8cd0*/  FADD.FTZ R183, R183, R150 ;  /* 0x00000096b7b77221 */ /* 0x000fcc0000010000 */
[C---:B--2---:R-:W-:Y:S08]  /*8ce0*/  HMMA.16816.F32 R76, R4.reuse, R16, R76 ;  /* 0x00000010044c723c */ /* 0x044ff0000000184c */
        /* <DEDUP_REMOVED lines=26> */
[C---:B--2---:R-:W-:Y:S08]  /*8e90*/  HMMA.16816.F32 R112, R4.reuse, R16, R112 ;  /* 0x000000100470723c */ /* 0x044ff00000001870 */
[----:B------:R-:W-:Y:S01]  /*8ea0*/  HMMA.16816.F32 R116, R4, R18, R116 ;  /* 0x000000120474723c */ /* 0x000fe20000001874 */
[----:B------:R-:W-:-:S02]  /*8eb0*/  VIADD R5, R33, 0xfffffffe ;  /* 0xfffffffe21057836 */ /* 0x000fc40000000000 */
[----:B------:R-:W-:Y:S01]  /*8ec0*/  FADD.FTZ R24, R24, R165 ;  /* 0x000000a518187221 */ /* 0x000fe20000010000 */
[----:B------:R-:W-:Y:S02]  /*8ed0*/  FADD.FTZ R27, R27, R164 ;  /* 0x000000a41b1b7221 */ /* 0x000fe40000010000 */
[----:B------:R-:W-:Y:S01]  /*8ee0*/  ISETP.GE.AND P0, PT, R5, R214, PT ;  /* 0x000000d60500720c */ /* 0x000fe20003f06270 */
[----:B------:R-:W-:Y:S01]  /*8ef0*/  FADD.FTZ R25, R25, R24 ;  /* 0x0000001819197221 */ /* 0x000fe20000010000 */
[----:B------:R-:W-:-:S03]  /*8f00*/  FADD.FTZ R136, R136, R27 ;  /* 0x0000001b88887221 */ /* 0x000fc60000010000 */
[----:B------:R-:W-:Y:S01]  /*8f10*/  FADD.FTZ R26, R26, R25 ;  /* 0x000000191a1a7221 */ /* 0x000fe20000010000 */
[----:B------:R-:W-:-:S03]  /*8f20*/  FADD.FTZ R137, R137, R136 ;  /* 0x0000008889897221 */ /* 0x000fc60000010000 */
[----:B------:R-:W-:Y:S01]  /*8f30*/  FADD.FTZ R237, R237, R26 ;  /* 0x0000001aeded7221 */ /* 0x000fe20000010000 */
[----:B------:R-:W-:-:S03]  /*8f40*/  FADD.FTZ R235, R64, R137 ;  /* 0x0000008940eb7221 */ /* 0x000fc60000010000 */
[----:B------:R-:W-:Y:S05]  /*8f50*/  @!P0 BRA `(.L_x_4872) ;  /* 0x0000005000ac8947 */ /* 0x000fea0003800000 */
[----:B------:R-:W-:Y:S01]  /*8f60*/  IMAD R0, R221, 0x40, R0 ;  /* 0x00000040dd007824 */ /* 0x000fe200078e0200 */
[----:B------:R-:W-:Y:S01]  /*8f70*/  LOP3.LUT R204, R204, 0x1f0, RZ, 0xc0, !PT ;  /* 0x000001f0cccc7812 */ /* 0x000fe200078ec0ff */
[----:B------:R-:W-:Y:S01]  /*8f80*/  IMAD.MOV.U32 R137, RZ, RZ, R134 ;  /* 0x000000ffff897224 */ /* 0x000fe200078e0086 */
[----:B------:R-:W-:Y:S02]  /*8f90*/  ISETP.NE.U32.AND P4, PT, R232, RZ, PT ;  /* 0x000000ffe800720c */ /* 0x000fe40003f85070 */
[----:B------:R-:W-:Y:S02]  /*8fa0*/  IADD3 R0, PT, PT, R35, R0, R204 ;  /* 0x0000000023007210 */ /* 0x000fe40007ffe0cc */
[----:B------:R-:W-:Y:S02]  /*8fb0*/  ISETP.NE.AND.EX P4, PT, R233, RZ, PT, P4 ;  /* 0x000000ffe900720c */ /* 0x000fe40003f85340 */
[----:B------:R-:W-:-:S05]  /*8fc0*/  IADD3 R0, PT, PT, -R37, R0, -R2 ;  /* 0x0000000025007210 */ /* 0x000fca0007ffe902 */
[----:B------:R-:W-:Y:S02]  /*8fd0*/  IMAD R33, R33, -0x80, R0 ;  /* 0xffffff8021217824 */ /* 0x000fe400078e0200 */
[----:B------:R-:W-:Y:S02]  /*8fe0*/  IMAD.MOV.U32 R0, RZ, RZ, R135 ;  /* 0x000000ffff007224 */ /* 0x000fe400078e0087 */
[----:B------:R-:W-:-:S07]  /*8ff0*/  VIADD R223, R33, 0x108 ;  /* 0x0000010821df7836 */ /* 0x000fce0000000000 */
.L_x_4879:
        /* <DEDUP_REMOVED lines=78> */
.L_x_4874:
[----:B------:R-:W-:Y:S05]  /*94e0*/  BSYNC.RECONVERGENT B0 ;  /* 0x0000000000007941 */ /* 0x000fea0003800200 */
.L_x_4873:
        /* <DEDUP_REMOVED lines=9> */
[----:B------:R-:W-:Y:S02]  /*9580*/  LOP3.LUT R44, R138, 0x1c0, RZ, 0xc0, !PT ;  /* 0x000001c08a2c7812 */ /* 0x000fe400078ec0ff */
[CC--:B------:R-:W-:Y:S02]  /*9590*/  ISETP.GE.AND P3, PT, R2.reuse, R227.reuse, PT ;  /* 0x000000e30200720c */ /* 0x0c0fe40003f66270 */
[----:B------:R-:W-:Y:S02]  /*95a0*/  LOP3.LUT R45, R2, R44, R45, 0x1e, !PT ;  /* 0x0000002c022d7212 */ /* 0x000fe400078e1e2d */
[----:B------:R-:W-:Y:S02]  /*95b0*/  LOP3.LUT R44, R138, 0x1e00, RZ, 0xc0, !PT ;  /* 0x00001e008a2c7812 */ /* 0x000fe400078ec0ff */
[----:B------:R-:W-:Y:S02]  /*95c0*/  LOP3.LUT R46, R2, 0x40, RZ, 0xfc, !PT ;  /* 0x00000040022e7812 */ /* 0x000fe400078efcff */
[----:B------:R-:W-:Y:S01]  /*95d0*/  LOP3.LUT R44, R45, R44, RZ, 0xfc, !PT ;  /* 0x0000002c2d2c7212 */ /* 0x000fe200078efcff */
[----:B------:R-:W-:Y:S01]  /*95e0*/  IMAD.SHL.U32 R45, R212, 0x20, RZ ;  /* 0x00000020d42d7824 */ /* 0x000fe200078e00ff */
[----:B------:R-:W-:Y:S02]  /*95f0*/  ISETP.GE.AND P1, PT, R46, R227, PT ;  /* 0x000000e32e00720c */ /* 0x000fe40003f26270 */
[----:B------:R-:W-:Y:S01]  /*9600*/  LOP3.LUT R134, R208, 0x1c0, RZ, 0xc0, !PT ;  /* 0x000001c0d0867812 */ /* 0x000fe200078ec0ff */
[----:B-1----:R-:W-:Y:S01]  /*9610*/  ULEA UR6, UR6, UR7, 0x18 ;  /* 0x0000000706067291 */ /* 0x002fe2000f8ec0ff */
[----:B------:R-:W-:Y:S02]  /*9620*/  IADD3 R46, P0, PT, R45, R218, RZ ;  /* 0x000000da2d2e7210 */ /* 0x000fe40007f1e0ff */
[----:B------:R-:W-:Y:S02]  /*9630*/  LOP3.LUT R207, R204, 0x8, RZ, 0xc0, !PT ;  /* 0x00000008cccf7812 */ /* 0x000fe400078ec0ff */
[----:B------:R-:W-:Y:S01]  /*9640*/  LOP3.LUT R135, R134, 0x8, R203, 0xf8, !PT ;  /* 0x0000000886877812 */ /* 0x000fe200078ef8cb */
[----:B------:R-:W-:Y:S01]  /*9650*/  IMAD.U32 R205, RZ, RZ, UR6 ;  /* 0x00000006ffcd7e24 */ /* 0x000fe2000f8e00ff */
[----:B------:R-:W-:Y:S02]  /*9660*/  LOP3.LUT R207, R207, 0x1c0, R208, 0xf8, !PT ;  /* 0x000001c0cfcf7812 */ /* 0x000fe400078ef8d0 */
[-C--:B------:R-:W-:Y:S01]  /*9670*/  LOP3.LUT R135, R135, R2.reuse, RZ, 0x3c, !PT ;  /* 0x0000000287877212 */ /* 0x080fe200078e3cff */
[----:B------:R-:W-:Y:S01]  /*9680*/  IMAD R239, R44, 0x2, R205 ;  /* 0x000000022cef7824 */ /* 0x000fe200078e02cd */
[----:B------:R-:W-:Y:S02]  /*9690*/  SHF.L.U64.HI R44, R212, 0x5, R213 ;  /* 0x00000005d42c7819 */ /* 0x000fe400000102d5 */
[----:B------:R-:W-:Y:S02]  /*96a0*/  LOP3.LUT R207, R207, R2, RZ, 0x3c, !PT ;  /* 0x00000002cfcf7212 */ /* 0x000fe400078e3cff */
[----:B------:R-:W-:Y:S01]  /*96b0*/  @!PT LDS RZ, [RZ] ;  /* 0x00000000fffff984 */ /* 0x000fe20000000800 */
[----:B------:R-:W-:Y:S01]  /*96c0*/  @!PT LDS RZ, [RZ] ;  /* 0x00000000fffff984 */ /* 0x000fe20000000800 */
[----:B------:R-:W-:Y:S01]  /*96d0*/  @!PT LDS RZ, [RZ] ;  /* 0x00000000fffff984 */ /* 0x000fe20000000800 */
[----:B------:R-:W-:Y:S01]  /*96e0*/  @!P3 LDGSTS.E.BYPASS.LTC128B.128 [R239+0xc000], desc[UR4][R218.64] ;  /* 0x0c000000daefbfae */ /* 0x000fe2000b981a04 */
[----:B------:R-:W-:Y:S01]  /*96f0*/  IMAD.X R47, R44, 0x1, R219, P0 ;  /* 0x000000012c2f7824 */ /* 0x000fe200000e06db */
[-C--:B------:R-:W-:Y:S02]  /*9700*/  IADD3 R50, P0, PT, R46, R45.reuse, RZ ;  /* 0x0000002d2e327210 */ /* 0x080fe40007f1e0ff */
[----:B------:R-:W-:Y:S01]  /*9710*/  @P3 STS.128 [R239+0xc000], RZ ;  /* 0x00c000ffef003388 */ /* 0x000fe20000000c00 */
[----:B------:R-:W-:Y:S02]  /*9720*/  LOP3.LUT R2, R208, 0x400, RZ, 0xc0, !PT ;  /* 0x00000400d0027812 */ /* 0x000fe400078ec0ff */
[----:B------:R-:W-:Y:S01]  /*9730*/  IMAD.X R51, R47, 0x1, R44, P0 ;  /* 0x000000012f337824 */ /* 0x000fe200000e062c */
[----:B------:R-:W-:Y:S01]  /*9740*/  @!PT LDS RZ, [RZ] ;  /* 0x00000000fffff984 */ /* 0x000fe20000000800 */
[----:B------:R-:W-:Y:S01]  /*9750*/  @!PT LDS RZ, [RZ] ;  /* 0x00000000fffff984 */ /* 0x000fe20000000800 */
[----:B------:R-:W-:Y:S01]  /*9760*/  @!PT LDS RZ, [RZ] ;  /* 0x00000000fffff984 */ /* 0x000fe20000000800 */
[----:B------:R-:W-:Y:S01]  /*9770*/  @!P1 LDGSTS.E.BYPASS.LTC128B.128 [R239+0x10000], desc[UR4][R218.64+0x80] ;  /* 0x10000080daef9fae */ /* 0x000fe2000b981a04 */
[-C--:B------:R-:W-:Y:S01]  /*9780*/  IADD3 R48, P0, PT, R50, R45.reuse, RZ ;  /* 0x0000002d32307210 */ /* 0x080fe20007f1e0ff */
[----:B------:R-:W-:Y:S01]  /*9790*/  IMAD R2, R135, 0x2, R2 ;  /* 0x0000000287027824 */ /* 0x000fe200078e0202 */
[----:B------:R-:W-:Y:S01]  /*97a0*/  LOP3.LUT P2, RZ, R203, 0x4, RZ, 0xc0, !PT ;  /* 0x00000004cbff7812 */ /* 0x000fe2000784c0ff */
[----:B------:R-:W-:Y:S02]  /*97b0*/  @P1 STS.128 [R239+0x10000], RZ ;  /* 0x010000ffef001388 */ /* 0x000fe40000000c00 */
[----:B------:R-:W-:Y:S01]  /*97c0*/  IMAD.X R49, R51, 0x1, R44, P0 ;  /* 0x0000000133317824 */ /* 0x000fe200000e062c */
[----:B------:R-:W-:Y:S01]  /*97d0*/  IADD3 R52, P0, PT, R48, R45, RZ ;  /* 0x0000002d30347210 */ /* 0x000fe20007f1e0ff */
[----:B------:R-:W-:Y:S01]  /*97e0*/  @!PT LDS RZ, [RZ] ;  /* 0x00000000fffff984 */ /* 0x000fe20000000800 */
[----:B------:R-:W-:Y:S01]  /*97f0*/  @!PT LDS RZ, [RZ] ;  /* 0x00000000fffff984 */ /* 0x000fe20000000800 */
[----:B------:R-:W-:Y:S01]  /*9800*/  @!PT LDS RZ, [RZ] ;  /* 0x00000000fffff984 */ /* 0x000fe20000000800 */
[----:B------:R-:W-:Y:S01]  /*9810*/  @!P3 LDGSTS.E.BYPASS.LTC128B.128 [R239+0xc800], desc[UR4][R46.64] ;  /* 0x0c8000002eefbfae */ /* 0x000fe2000b981a04 */
[----:B------:R-:W-:Y:S01]  /*9820*/  IMAD.IADD R139, R205, 0x1, R2 ;  /* 0x00000001cd8b7824 */ /* 0x000fe200078e0202 */
[----:B------:R-:W-:Y:S02]  /*9830*/  SEL R64, R200, 0xffffffc0, !P2 ;  /* 0xffffffc0c8407807 */ /* 0x000fe40005000000 */
[----:B------:R-:W-:Y:S01]  /*9840*/  @P3 STS.128 [R239+0xc800], RZ ;  /* 0x00c800ffef003388 */ /* 0x000fe20000000c00 */
[----:B------:R-:W-:Y:S02]  /*9850*/  IMAD.X R53, R49, 0x1, R44, P0 ;  /* 0x0000000131357824 */ /* 0x000fe400000e062c */
        /* <DEDUP_REMOVED lines=42> */
[--C-:B------:R-:W-:Y:S01]  /*9b00*/  IMAD.IADD R189, R64, 0x1, R185.reuse ;  /* 0x0000000140bd7824 */ /* 0x100fe200078e02b9 */
        /* <DEDUP_REMOVED lines=29> */
[C---:B------:R-:W-:Y:S02]  /*9ce0*/  IMAD.IADD R2, R206.reuse, 0x1, R139 ;  /* 0x00000001ce027824 */ /* 0x040fe400078e028b */
[C---:B------:R-:W-:Y:S01]  /*9cf0*/  IMAD.IADD R134, R206.reuse, 0x1, R189 ;  /* 0x00000001ce867824 */ /* 0x040fe200078e02bd */
[----:B------:R-:W-:Y:S01]  /*9d00*/  @!PT LDS RZ, [RZ] ;  /* 0x00000000fffff984 */ /* 0x000fe20000000800 */
[----:B------:R-:W-:Y:S01]  /*9d10*/  @!PT LDS RZ, [RZ] ;  /* 0x00000000fffff984 */ /* 0x000fe20000000800 */
[----:B------:R-:W-:Y:S01]  /*9d20*/  @!PT LDS RZ, [RZ] ;  /* 0x00000000fffff984 */ /* 0x000fe20000000800 */
[----:B------:R-:W-:Y:S01]  /*9d30*/  @!P3 LDGSTS.E.BYPASS.LTC128B.128 [R239+0xf800], desc[UR4][R46.64] ;  /* 0x0f8000002eefbfae */ /* 0x000fe2000b981a04 */
[C---:B------:R-:W-:Y:S03]  /*9d40*/  IMAD.IADD R196, R206.reuse, 0x1, R139 ;  /* 0x00000001cec47824 */ /* 0x040fe600078e028b */
        /* <DEDUP_REMOVED lines=13> */
[----:B------:R-:W-:Y:S04]  /*9e20*/  LDSM.16.M88.4 R164, [R2+0x4000] ;  /* 0x0040000002a4783b */ /* 0x000fe80000000200 */
[----:B------:R-:W-:Y:S04]  /*9e30*/  LDSM.16.M88.4 R168, [R2+0x6000] ;  /* 0x0060000002a8783b */ /* 0x000fe80000000200 */
[----:B------:R-:W-:Y:S04]  /*9e40*/  LDSM.16.M88.4 R172, [R2+0x6800] ;  /* 0x0068000002ac783b */ /* 0x000fe80000000200 */
[----:B------:R-:W-:Y:S01]  /*9e50*/  LDSM.16.M88.4 R176, [R2+0x7000] ;  /* 0x0070000002b0783b */ /* 0x000fe20000000200 */
[C---:B--2---:R-:W-:Y:S03]  /*9e60*/  HMMA.16816.F32 R4, R140.reuse, R144, RZ ;  /* 0x000000908c04723c */ /* 0x044fe600000018ff */
[----:B------:R-:W-:Y:S04]  /*9e70*/  LDSM.16.M88.4 R180, [R135+0x4000] ;  /* 0x0040000087b4783b */ /* 0x000fe80000000200 */
[----:B------:R-:W-:Y:S01]  /*9e80*/  LDSM.16.M88.4 R192, [R135+0x8000] ;  /* 0x0080000087c0783b */ /* 0x000fe20000000200 */
[C---:B------:R-:W-:Y:S03]  /*9e90*/  HMMA.16816.F32 R8, R140.reuse, R146, RZ ;  /* 0x000000928c08723c */ /* 0x040fe600000018ff */
[----:B------:R-:W2:Y:S05]  /*9ea0*/  LDSM.16.M88.4 R144, [R139+0x6800] ;  /* 0x006800008b90783b */ /* 0x000eaa0000000200 */
[C---:B---3--:R-:W-:Y:S08]  /*9eb0*/  HMMA.16816.F32 R12, R140.reuse, R148, RZ ;  /* 0x000000948c0c723c */ /* 0x048ff000000018ff */
[C---:B------:R-:W-:Y:S01]  /*9ec0*/  HMMA.16816.F32 R16, R140.reuse, R150, RZ ;  /* 0x000000968c10723c */ /* 0x040fe200000018ff */
[----:B------:R-:W3:Y:S07]  /*9ed0*/  LDSM.16.M88.4 R148, [R139+0x7000] ;  /* 0x007000008b94783b */ /* 0x000eee0000000200 */
[C---:B----4-:R-:W-:Y:S08]  /*9ee0*/  HMMA.16816.F32 R20, R140.reuse, R152, RZ ;  /* 0x000000988c14723c */ /* 0x050ff000000018ff */
[C---:B------:R-:W-:Y:S01]  /*9ef0*/  HMMA.16816.F32 R24, R140.reuse, R154, RZ ;  /* 0x0000009a8c18723c */ /* 0x040fe200000018ff */
[----:B------:R-:W4:Y:S07]  /*9f00*/  LDSM.16.M88.4 R152, [R139+0x7800] ;  /* 0x007800008b98783b */ /* 0x000f2e0000000200 */
[C---:B-----5:R-:W-:Y:S08]  /*9f10*/  HMMA.16816.F32 R28, R140.reuse, R156, RZ ;  /* 0x0000009c8c1c723c */ /* 0x060ff000000018ff */
[C---:B------:R-:W-:Y:S01]  /*9f20*/  HMMA.16816.F32 R32, R140.reuse, R158, RZ ;  /* 0x0000009e8c20723c */ /* 0x040fe200000018ff */
[----:B------:R-:W5:Y:S07]  /*9f30*/  LDSM.16.M88.4 R156, [R136] ;  /* 0x00000000889c783b */ /* 0x000f6e0000000200 */
[C---:B-1----:R-:W-:Y:S08]  /*9f40*/  HMMA.16816.F32 R36, R140.reuse, R160, RZ ;  /* 0x000000a08c24723c */ /* 0x042ff000000018ff */
[C---:B------:R-:W-:Y:S01]  /*9f50*/  HMMA.16816.F32 R40, R140.reuse, R162, RZ ;  /* 0x000000a28c28723c */ /* 0x040fe200000018ff */
[----:B------:R-:W1:Y:S07]  /*9f60*/  LDSM.16.M88.4 R160, [R2+0x4800] ;  /* 0x0048000002a0783b */ /* 0x000e6e0000000200 */
[C---:B--2---:R-:W-:Y:S08]  /*9f70*/  HMMA.16816.F32 R44, R140.reuse, R144, RZ ;  /* 0x000000908c2c723c */ /* 0x044ff000000018ff */
[C---:B------:R-:W-:Y:S01]  /*9f80*/  HMMA.16816.F32 R48, R140.reuse, R146, RZ ;  /* 0x000000928c30723c */ /* 0x040fe200000018ff */
[----:B------:R-:W2:Y:S07]  /*9f90*/  LDSM.16.M88.4 R144, [R2+0x5000] ;  /* 0x005000000290783b */ /* 0x000eae0000000200 */
[C---:B---3--:R-:W-:Y:S08]  /*9fa0*/  HMMA.16816.F32 R52, R140.reuse, R148, RZ ;  /* 0x000000948c34723c */ /* 0x048ff000000018ff */
[C---:B------:R-:W-:Y:S01]  /*9fb0*/  HMMA.16816.F32 R56, R140.reuse, R150, RZ ;  /* 0x000000968c38723c */ /* 0x040fe200000018ff */
[----:B------:R-:W3:Y:S07]  /*9fc0*/  LDSM.16.M88.4 R148, [R2+0x5800] ;  /* 0x005800000294783b */ /* 0x000eee0000000200 */
[C---:B----4-:R-:W-:Y:S08]  /*9fd0*/  HMMA.16816.F32 R60, R140.reuse, R152, RZ ;  /* 0x000000988c3c723c */ /* 0x050ff000000018ff */
[----:B------:R-:W-:Y:S01]  /*9fe0*/  HMMA.16816.F32 R64, R140, R154, RZ ;  /* 0x0000009a8c40723c */ /* 0x000fe200000018ff */
[----:B------:R4:W3:Y:S04]  /*9ff0*/  LDSM.16.M88.4 R140, [R2+0x7800] ;  /* 0x00780000028c783b */ /* 0x0008e80000000200 */
[----:B------:R-:W3:Y:S03]  /*a000*/  LDSM.16.M88.4 R152, [R189] ;  /* 0x00000000bd98783b */ /* 0x000ee60000000200 */
[C---:B-----5:R-:W-:Y:S01]  /*a010*/  HMMA.16816.F32 R4, R156.reuse, R164, R4 ;  /* 0x000000a49c04723c */ /* 0x060fe20000001804 */
[----:B------:R-:W-:Y:S07]  /*a020*/  LDSM.16.M88.4 R188, [R189+0x2000] ;  /* 0x00200000bdbc783b */ /* 0x000fee0000000200 */
[C---:B------:R-:W-:Y:S01]  /*a030*/  HMMA.16816.F32 R8, R156.reuse, R166, R8 ;  /* 0x000000a69c08723c */ /* 0x040fe20000001808 */
[----:B------:R-:W-:Y:S07]  /*a040*/  LDSM.16.M88.4 R164, [R135+0x7000] ;  /* 0x0070000087a4783b */ /* 0x000fee0000000200 */
[C---:B-1----:R-:W-:Y:S03]  /*a050*/  HMMA.16816.F32 R12, R156.reuse, R160, R12 ;  /* 0x000000a09c0c723c */ /* 0x042fe6000000180c */
[----:B----4-:R-:W-:Y:S05]  /*a060*/  IMAD.IADD R2, R206, 0x1, R135 ;  /* 0x00000001ce027824 */ /* 0x010fea00078e0287 */
        /* <DEDUP_REMOVED lines=182> */
[-C--:B------:R-:W-:Y:S02]  /*abd0*/  LOP3.LUT R142, R142, R144.reuse, RZ, 0x3c, !PT ;  /* 0x000000908e8e7212 */ /* 0x080fe400078e3cff */
[----:B------:R-:W-:Y:S07]  /*abe0*/  IMAD.MOV R139, RZ, RZ, -R139 ;  /* 0x000000ffff8b7224 */ /* 0x000fee00078e0a8b */
[----:B-1----:R-:W1:Y:S02]  /*abf0*/  MUFU.RCP R2, R135 ;  /* 0x0000008700027308 */ /* 0x002e640000001000 */
[----:B-1----:R-:W-:Y:S02]  /*ac00*/  VIADD R146, R2, 0xffffffe ;  /* 0x0ffffffe02927836 */ /* 0x002fe40000000000 */
[----:B------:R-:W-:Y:S06]  /*ac10*/  VIADD R135, R222, 0xffffff80 ;  /* 0xffffff80de877836 */ /* 0x000fec0000000000 */
[----:B------:R-:W1:Y:S02]  /*ac20*/  F2I.FTZ.U32.TRUNC.NTZ R147, R146 ;  /* 0x0000009200937305 */ /* 0x000e64000021f000 */
[--C-:B-1----:R-:W-:Y:S01]  /*ac30*/  IMAD.MOV R2, RZ, RZ, -R147.reuse ;  /* 0x000000ffff027224 */ /* 0x102fe200078e0a93 */
        /* <DEDUP_REMOVED lines=50> */
.L_x_4878:
[----:B------:R-:W-:Y:S05]  /*af60*/  BSYNC.RECONVERGENT B0 ;  /* 0x0000000000007941 */ /* 0x000fea0003800200 */
.L_x_4877:
        /* <DEDUP_REMOVED lines=98> */
.L_x_4876:
[----:B------:R-:W-:Y:S05]  /*b590*/  BSYNC.RECONVERGENT B1 ;  /* 0x0000000000017941 */ /* 0x000fea0003800200 */
.L_x_4875:
[----:B------:R-:W3:Y:S01]  /*b5a0*/  LD.E R136, desc[UR4][R132.64+0xdc] ;  /* 0x0000dc0484887980 */ /* 0x000ee2000c101900 */
[C---:B------:R-:W-:Y:S02]  /*b5b0*/  IADD3 R2, PT, PT, R223.reuse, -0x1, RZ ;  /* 0xffffffffdf027810 */ /* 0x040fe40007ffe0ff */
[----:B------:R-:W-:Y:S02]  /*b5c0*/  IADD3 R139, PT, PT, R223, -0x19, RZ ;  /* 0xffffffe7df8b7810 */ /* 0x000fe40007ffe0ff */
[----:B------:R-:W-:Y:S02]  /*b5d0*/  IABS R2, R2 ;  /* 0x0000000200027213 */ /* 0x000fe40000000000 */
[----:B--2---:R-:W-:Y:S02]  /*b5e0*/  IABS R134, R223 ;  /* 0x000000df00867213 */ /* 0x004fe40000000000 */
[----:B------:R-:W-:Y:S02]  /*b5f0*/  I2FP.F32.S32 R2, R2 ;  /* 0x0000000200027245 */ /* 0x000fe40000201400 */
[----:B------:R-:W-:Y:S02]  /*b600*/  IABS R139, R139 ;  /* 0x0000008b008b7213 */ /* 0x000fe40000000000 */
[----:B------:R-:W-:Y:S01]  /*b610*/  I2FP.F32.S32 R134, R134 ;  /* 0x0000008600867245 */ /* 0x000fe20000201400 */
[----:B------:R-:W-:Y:S01]  /*b620*/  FFMA.FTZ R7, -R3, R2, R7 ;  /* 0x0000000203077223 */ /* 0x000fe20000010107 */
[C---:B------:R-:W-:Y:S02]  /*b630*/  IADD3 R2, PT, PT, R223.reuse, -0x10, RZ ;  /* 0xfffffff0df027810 */ /* 0x040fe40007ffe0ff */
[----:B------:R-:W-:Y:S01]  /*b640*/  IADD3 R135, PT, PT, R223, -0x8, RZ ;  /* 0xfffffff8df877810 */ /* 0x000fe20007ffe0ff */
[----:B------:R-:W-:Y:S01]  /*b650*/  FFMA.FTZ R6, -R3, R134, R6 ;  /* 0x0000008603067223 */ /* 0x000fe20000010106 */
[----:B------:R-:W-:Y:S02]  /*b660*/  IABS R2, R2 ;  /* 0x0000000200027213 */ /* 0x000fe40000000000 */
[----:B------:R-:W-:Y:S02]  /*b670*/  IADD3 R134, PT, PT, R223, -0x11, RZ ;  /* 0xffffffefdf867810 */ /* 0x000fe40007ffe0ff */
[----:B------:R-:W-:Y:S02]  /*b680*/  I2FP.F32.S32 R2, R2 ;  /* 0x0000000200027245 */ /* 0x000fe40000201400 */
[----:B------:R-:W-:Y:S02]  /*b690*/  IABS R134, R134 ;  /* 0x0000008600867213 */ /* 0x000fe40000000000 */
[----:B------:R-:W-:Y:S01]  /*b6a0*/  IABS R135, R135 ;  /* 0x0000008700877213 */ /* 0x000fe20000000000 */
[CC--:B------:R-:W-:Y:S01]  /*b6b0*/  FFMA.FTZ R14, -R3.reuse, R2.reuse, R14 ;  /* 0x00000002030e7223 */ /* 0x0c0fe2000001010e */
[----:B------:R-:W-:Y:S01]  /*b6c0*/  FFMA.FTZ R8, -R3, R2, R8 ;  /* 0x0000000203087223 */ /* 0x000fe20000010108 */
[----:B------:R-:W-:Y:S02]  /*b6d0*/  I2FP.F32.S32 R2, R139 ;  /* 0x0000008b00027245 */ /* 0x000fe40000201400 */
[----:B------:R-:W-:Y:S02]  /*b6e0*/  I2FP.F32.S32 R134, R134 ;  /* 0x0000008600867245 */ /* 0x000fe40000201400 */
[----:B------:R-:W-:Y:S01]  /*b6f0*/  IADD3 R139, PT, PT, R223, -0x28, RZ ;  /* 0xffffffd8df8b7810 */ /* 0x000fe20007ffe0ff */
[CC--:B------:R-:W-:Y:S01]  /*b700*/  FFMA.FTZ R13, -R3.reuse, R2.reuse, R13 ;  /* 0x00000002030d7223 */ /* 0x0c0fe2000001010d */
[----:B------:R-:W-:Y:S01]  /*b710*/  FFMA.FTZ R19, -R3, R2, R19 ;  /* 0x0000000203137223 */ /* 0x000fe20000010113 */
[----:B------:R-:W-:Y:S01]  /*b720*/  IADD3 R2, PT, PT, R223, -0x29, RZ ;  /* 0xffffffd7df027810 */ /* 0x000fe20007ffe0ff */
[CC--:B------:R-:W-:Y:S01]  /*b730*/  FFMA.FTZ R15, -R3.reuse, R134.reuse, R15 ;  /* 0x00000086030f7223 */ /* 0x0c0fe2000001010f */
[----:B------:R-:W-:Y:S01]  /*b740*/  IABS R139, R139 ;  /* 0x0000008b008b7213 */ /* 0x000fe20000000000 */
[----:B------:R-:W-:Y:S01]  /*b750*/  FFMA.FTZ R9, -R3, R134, R9 ;  /* 0x0000008603097223 */ /* 0x000fe20000010109 */
[----:B------:R-:W-:Y:S02]  /*b760*/  IABS R2, R2 ;  /* 0x0000000200027213 */ /* 0x000fe40000000000 */
[----:B------:R-:W-:Y:S02]  /*b770*/  IADD3 R134, PT, PT, R223, -0x21, RZ ;  /* 0xffffffdfdf867810 */ /* 0x000fe40007ffe0ff */
[----:B------:R-:W-:Y:S02]  /*b780*/  I2FP.F32.S32 R2, R2 ;  /* 0x0000000200027245 */ /* 0x000fe40000201400 */
[----:B------:R-:W-:Y:S02]  /*b790*/  I2FP.F32.S32 R139, R139 ;  /* 0x0000008b008b7245 */ /* 0x000fe40000201400 */
[----:B------:R-:W-:Y:S01]  /*b7a0*/  I2FP.F32.S32 R135, R135 ;  /* 0x0000008700877245 */ /* 0x000fe20000201400 */
[CC--:B------:R-:W-:Y:S01]  /*b7b0*/  FFMA.FTZ R27, -R3.reuse, R2.reuse, R27 ;  /* 0x00000002031b7223 */ /* 0x0c0fe2000001011b */
[----:B------:R-:W-:Y:S01]  /*b7c0*/  FFMA.FTZ R21, -R3, R2, R21 ;  /* 0x0000000203157223 */ /* 0x000fe20000010115 */
[----:B------:R-:W-:Y:S01]  /*b7d0*/  IADD3 R2, PT, PT, R223, -0x38, RZ ;  /* 0xffffffc8df027810 */ /* 0x000fe20007ffe0ff */
[CC--:B------:R-:W-:Y:S01]  /*b7e0*/  FFMA.FTZ R26, -R3.reuse, R139.reuse, R26 ;  /* 0x0000008b031a7223 */ /* 0x0c0fe2000001011a */
[----:B------:R-:W-:Y:S01]  /*b7f0*/  IABS R134, R134 ;  /* 0x0000008600867213 */ /* 0x000fe20000000000 */
[C---:B------:R-:W-:Y:S01]  /*b800*/  FFMA.FTZ R20, -R3.reuse, R139, R20 ;  /* 0x0000008b03147223 */ /* 0x040fe20000010114 */
[----:B------:R-:W-:Y:S01]  /*b810*/  IABS R2, R2 ;  /* 0x0000000200027213 */ /* 0x000fe20000000000 */
[CC--:B------:R-:W-:Y:S01]  /*b820*/  FFMA.FTZ R10, -R3.reuse, R135.reuse, R10 ;  /* 0x00000087030a7223 */ /* 0x0c0fe2000001010a */
[----:B------:R-:W-:Y:S01]  /*b830*/  FFMA.FTZ R4, -R3, R135, R4 ;  /* 0x0000008703047223 */ /* 0x000fe20000010104 */
[----:B------:R-:W-:Y:S02]  /*b840*/  I2FP.F32.S32 R134, R134 ;  /* 0x0000008600867245 */ /* 0x000fe40000201400 */
[C---:B------:R-:W-:Y:S02]  /*b850*/  IADD3 R139, PT, PT, R223.reuse, -0x41, RZ ;  /* 0xffffffbfdf8b7810 */ /* 0x040fe40007ffe0ff */
[----:B------:R-:W-:Y:S01]  /*b860*/  IADD3 R140, PT, PT, R223, -0x9, RZ ;  /* 0xfffffff7df8c7810 */ /* 0x000fe20007ffe0ff */
[-C--:B------:R-:W-:Y:S01]  /*b870*/  FFMA.FTZ R23, -R3, R134.reuse, R23 ;  /* 0x0000008603177223 */ /* 0x080fe20000010117 */
[----:B------:R-:W-:Y:S01]  /*b880*/  IADD3 R135, PT, PT, R223, -0x18, RZ ;  /* 0xffffffe8df877810 */ /* 0x000fe20007ffe0ff */
[C---:B------:R-:W-:Y:S01]  /*b890*/  FFMA.FTZ R17, -R3.reuse, R134, R17 ;  /* 0x0000008603117223 */ /* 0x040fe20000010111 */
[----:B------:R-:W-:Y:S02]  /*b8a0*/  I2FP.F32.S32 R2, R2 ;  /* 0x0000000200027245 */ /* 0x000fe40000201400 */
[----:B------:R-:W-:Y:S02]  /*b8b0*/  IABS R139, R139 ;  /* 0x0000008b008b7213 */ /* 0x000fe40000000000 */
[----:B------:R-:W-:Y:S01]  /*b8c0*/  IABS R140, R140 ;  /* 0x0000008c008c7213 */ /* 0x000fe20000000000 */
[CC--:B------:R-:W-:Y:S01]  /*b8d0*/  FFMA.FTZ R34, -R3.reuse, R2.reuse, R34 ;  /* 0x0000000203227223 */ /* 0x0c0fe20000010122 */
[----:B------:R-:W-:Y:S01]  /*b8e0*/  IABS R135, R135 ;  /* 0x0000008700877213 */ /* 0x000fe20000000000 */
[----:B------:R-:W-:Y:S01]  /*b8f0*/  FFMA.FTZ R28, -R3, R2, R28 ;  /* 0x00000002031c7223 */ /* 0x000fe2000001011c */
[----:B------:R-:W-:Y:S02]  /*b900*/  IADD3 R134, PT, PT, R223, -0x39, RZ ;  /* 0xffffffc7df867810 */ /* 0x000fe40007ffe0ff */
[----:B------:R-:W-:Y:S02]  /*b910*/  I2FP.F32.S32 R2, R139 ;  /* 0x0000008b00027245 */ /* 0x000fe40000201400 */
[----:B------:R-:W-:Y:S02]  /*b920*/  I2FP.F32.S32 R140, R140 ;  /* 0x0000008c008c7245 */ /* 0x000fe40000201400 */
[----:B------:R-:W-:Y:S01]  /*b930*/  I2FP.F32.S32 R135, R135 ;  /* 0x0000008700877245 */ /* 0x000fe20000201400 */
[C---:B------:R-:W-:Y:S01]  /*b940*/  FFMA.FTZ R39, -R3.reuse, R2, R39 ;  /* 0x0000000203277223 */ /* 0x040fe20000010127 */
[----:B------:R-:W-:Y:S01]  /*b950*/  IABS R134, R134 ;  /* 0x0000008600867213 */ /* 0x000fe20000000000 */
[C---:B------:R-:W-:Y:S01]  /*b960*/  FFMA.FTZ R33, -R3.reuse, R2, R33 ;  /* 0x0000000203217223 */ /* 0x040fe20000010121 */
[C---:B------:R-:W-:Y:S01]  /*b970*/  FFMA.FTZ R11, -R3.reuse, R140, R11 ;  /* 0x0000008c030b7223 */ /* 0x040fe2000001010b */
[CC--:B------:R-:W-:Y:S01]  /*b980*/  FFMA.FTZ R12, -R3.reuse, R135.reuse, R12 ;  /* 0x00000087030c7223 */ /* 0x0c0fe2000001010c */
[----:B------:R-:W-:Y:S01]  /*b990*/  I2FP.F32.S32 R134, R134 ;  /* 0x0000008600867245 */ /* 0x000fe20000201400 */
[C---:B------:R-:W-:Y:S01]  /*b9a0*/  FFMA.FTZ R5, -R3.reuse, R140, R5 ;  /* 0x0000008c03057223 */ /* 0x040fe20000010105 */
[----:B------:R-:W-:Y:S01]  /*b9b0*/  FFMA.FTZ R18, -R3, R135, R18 ;  /* 0x0000008703127223 */ /* 0x000fe20000010112 */
[C---:B------:R-:W-:Y:S02]  /*b9c0*/  IADD3 R2, PT, PT, R223.reuse, -0x51, RZ ;  /* 0xffffffafdf027810 */ /* 0x040fe40007ffe0ff */
[----:B------:R-:W-:Y:S01]  /*b9d0*/  IADD3 R135, PT, PT, R223, -0x30, RZ ;  /* 0xffffffd0df877810 */ /* 0x000fe20007ffe0ff */
[-C--:B------:R-:W-:Y:S01]  /*b9e0*/  FFMA.FTZ R35, -R3, R134.reuse, R35 ;  /* 0x0000008603237223 */ /* 0x080fe20000010123 */
[----:B------:R-:W-:Y:S01]  /*b9f0*/  IADD3 R140, PT, PT, R223, -0x20, RZ ;  /* 0xffffffe0df8c7810 */ /* 0x000fe20007ffe0ff */
[----:B------:R-:W-:Y:S01]  /*ba00*/  FFMA.FTZ R29, -R3, R134, R29 ;  /* 0x00000086031d7223 */ /* 0x000fe2000001011d */
[----:B------:R-:W-:Y:S02]  /*ba10*/  IABS R2, R2 ;  /* 0x0000000200027213 */ /* 0x000fe40000000000 */
[----:B------:R-:W-:Y:S02]  /*ba20*/  IABS R135, R135 ;  /* 0x0000008700877213 */ /* 0x000fe40000000000 */
[----:B------:R-:W-:Y:S02]  /*ba30*/  IABS R140, R140 ;  /* 0x0000008c008c7213 */ /* 0x000fe40000000000 */
[C---:B------:R-:W-:Y:S02]  /*ba40*/  IADD3 R134, PT, PT, R223.reuse, -0x49, RZ ;  /* 0xffffffb7df867810 */ /* 0x040fe40007ffe0ff */
[----:B------:R-:W-:Y:S02]  /*ba50*/  IADD3 R139, PT, PT, R223, -0x50, RZ ;  /* 0xffffffb0df8b7810 */ /* 0x000fe40007ffe0ff */
[----:B------:R-:W-:Y:S02]  /*ba60*/  I2FP.F32.S32 R2, R2 ;  /* 0x0000000200027245 */ /* 0x000fe40000201400 */
[----:B------:R-:W-:Y:S02]  /*ba70*/  I2FP.F32.S32 R135, R135 ;  /* 0x0000008700877245 */ /* 0x000fe40000201400 */
[----:B------:R-:W-:Y:S01]  /*ba80*/  I2FP.F32.S32 R140, R140 ;  /* 0x0000008c008c7245 */ /* 0x000fe20000201400 */
[C---:B------:R-:W-:Y:S01]  /*ba90*/  FFMA.FTZ R47, -R3.reuse, R2, R47 ;  /* 0x00000002032f7223 */ /* 0x040fe2000001012f */
[----:B------:R-:W-:Y:S01]  /*baa0*/  IABS R134, R134 ;  /* 0x0000008600867213 */ /* 0x000fe20000000000 */
[C---:B------:R-:W-:Y:S01]  /*bab0*/  FFMA.FTZ R41, -R3.reuse, R2, R41 ;  /* 0x0000000203297223 */ /* 0x040fe20000010129 */
[----:B------:R-:W-:Y:S01]  /*bac0*/  IABS R139, R139 ;  /* 0x0000008b008b7213 */ /* 0x000fe20000000000 */
[CC--:B------:R-:W-:Y:S01]  /*bad0*/  FFMA.FTZ R30, -R3.reuse, R135.reuse, R30 ;  /* 0x00000087031e7223 */ /* 0x0c0fe2000001011e */
[C---:B------:R-:W-:Y:S01]  /*bae0*/  FFMA.FTZ R24, -R3.reuse, R135, R24 ;  /* 0x0000008703187223 */ /* 0x040fe20000010118 */
[----:B------:R-:W-:Y:S01]  /*baf0*/  I2FP.F32.S32 R134, R134 ;  /* 0x0000008600867245 */ /* 0x000fe20000201400 */
[CC--:B------:R-:W-:Y:S01]  /*bb00*/  FFMA.FTZ R22, -R3.reuse, R140.reuse, R22 ;  /* 0x0000008c03167223 */ /* 0x0c0fe20000010116 */
[----:B------:R-:W-:Y:S01]  /*bb10*/  I2FP.F32.S32 R139, R139 ;  /* 0x0000008b008b7245 */ /* 0x000fe20000201400 */
[----:B------:R-:W-:Y:S01]  /*bb20*/  FFMA.FTZ R16, -R3, R140, R16 ;  /* 0x0000008c03107223 */ /* 0x000fe20000010110 */
[----:B------:R-:W-:Y:S01]  /*bb30*/  IADD3 R2, PT, PT, R223, -0x60, RZ ;  /* 0xffffffa0df027810 */ /* 0x000fe20007ffe0ff */
[-C--:B------:R-:W-:Y:S01]  /*bb40*/  FFMA.FTZ R43, -R3, R134.reuse, R43 ;  /* 0x00000086032b7223 */ /* 0x080fe2000001012b */
[----:B------:R-:W-:Y:S01]  /*bb50*/  IADD3 R140, PT, PT, R223, -0x31, RZ ;  /* 0xffffffcfdf8c7810 */ /* 0x000fe20007ffe0ff */
[----:B------:R-:W-:Y:S01]  /*bb60*/  FFMA.FTZ R37, -R3, R134, R37 ;  /* 0x0000008603257223 */ /* 0x000fe20000010125 */
[----:B------:R-:W-:Y:S01]  /*bb70*/  IADD3 R135, PT, PT, R223, -0x40, RZ ;  /* 0xffffffc0df877810 */ /* 0x000fe20007ffe0ff */
[CC--:B------:R-:W-:Y:S01]  /*bb80*/  FFMA.FTZ R46, -R3.reuse, R139.reuse, R46 ;  /* 0x0000008b032e7223 */ /* 0x0c0fe2000001012e */
[----:B------:R-:W-:Y:S01]  /*bb90*/  IABS R2, R2 ;  /* 0x0000000200027213 */ /* 0x000fe20000000000 */
[----:B------:R-:W-:Y:S01]  /*bba0*/  FFMA.FTZ R40, -R3, R139, R40 ;  /* 0x0000008b03287223 */ /* 0x000fe20000010128 */
[----:B------:R-:W-:Y:S02]  /*bbb0*/  IABS R140, R140 ;  /* 0x0000008c008c7213 */ /* 0x000fe40000000000 */
[----:B------:R-:W-:Y:S02]  /*bbc0*/  IABS R135, R135 ;  /* 0x0000008700877213 */ /* 0x000fe40000000000 */
[C---:B------:R-:W-:Y:S02]  /*bbd0*/  IADD3 R139, PT, PT, R223.reuse, -0x69, RZ ;  /* 0xffffff97df8b7810 */ /* 0x040fe40007ffe0ff */
[----:B------:R-:W-:Y:S02]  /*bbe0*/  IADD3 R134, PT, PT, R223, -0x61, RZ ;  /* 0xffffff9fdf867810 */ /* 0x000fe40007ffe0ff */
[----:B------:R-:W-:Y:S02]  /*bbf0*/  I2FP.F32.S32 R2, R2 ;  /* 0x0000000200027245 */ /* 0x000fe40000201400 */
[----:B------:R-:W-:Y:S02]  /*bc00*/  I2FP.F32.S32 R140, R140 ;  /* 0x0000008c008c7245 */ /* 0x000fe40000201400 */
[----:B------:R-:W-:Y:S01]  /*bc10*/  I2FP.F32.S32 R135, R135 ;  /* 0x0000008700877245 */ /* 0x000fe20000201400 */
[CC--:B------:R-:W-:Y:S01]  /*bc20*/  FFMA.FTZ R54, -R3.reuse, R2.reuse, R54 ;  /* 0x0000000203367223 */ /* 0x0c0fe20000010136 */
[----:B------:R-:W-:Y:S01]  /*bc30*/  IABS R139, R139 ;  /* 0x0000008b008b7213 */ /* 0x000fe20000000000 */
[C---:B------:R-:W-:Y:S01]  /*bc40*/  FFMA.FTZ R48, -R3.reuse, R2, R48 ;  /* 0x0000000203307223 */ /* 0x040fe20000010130 */
[----:B------:R-:W-:Y:S01]  /*bc50*/  IABS R134, R134 ;  /* 0x0000008600867213 */ /* 0x000fe20000000000 */
[CC--:B------:R-:W-:Y:S01]  /*bc60*/  FFMA.FTZ R31, -R3.reuse, R140.reuse, R31 ;  /* 0x0000008c031f7223 */ /* 0x0c0fe2000001011f */
[C---:B------:R-:W-:Y:S01]  /*bc70*/  FFMA.FTZ R25, -R3.reuse, R140, R25 ;  /* 0x0000008c03197223 */ /* 0x040fe20000010119 */
[CC--:B------:R-:W-:Y:S01]  /*bc80*/  FFMA.FTZ R38, -R3.reuse, R135.reuse, R38 ;  /* 0x0000008703267223 */ /* 0x0c0fe20000010126 */
[C---:B------:R-:W-:Y:S01]  /*bc90*/  FFMA.FTZ R32, -R3.reuse, R135, R32 ;  /* 0x0000008703207223 */ /* 0x040fe20000010120 */
[----:B------:R-:W-:Y:S02]  /*bca0*/  I2FP.F32.S32 R134, R134 ;  /* 0x0000008600867245 */ /* 0x000fe40000201400 */
[----:B------:R-:W-:Y:S02]  /*bcb0*/  I2FP.F32.S32 R2, R139 ;  /* 0x0000008b00027245 */ /* 0x000fe40000201400 */
[----:B------:R-:W-:Y:S01]  /*bcc0*/  FMNMX3.FTZ R139, R0, R4, R5, !PT ;  /* 0x00000004008b7276 */ /* 0x000fe20007810005 */
[-C--:B------:R-:W-:Y:S01]  /*bcd0*/  FFMA.FTZ R55, -R3, R134.reuse, R55 ;  /* 0x0000008603377223 */ /* 0x080fe20000010137 */
[----:B------:R-:W-:Y:S01]  /*bce0*/  IADD3 R140, PT, PT, R223, -0x48, RZ ;  /* 0xffffffb8df8c7810 */ /* 0x000fe20007ffe0ff */
[----:B------:R-:W-:Y:S01]  /*bcf0*/  FFMA.FTZ R49, -R3, R134, R49 ;  /* 0x0000008603317223 */ /* 0x000fe20000010131 */
[----:B------:R-:W-:Y:S01]  /*bd00*/  IADD3 R135, PT, PT, R223, -0x58, RZ ;  /* 0xffffffa8df877810 */ /* 0x000fe20007ffe0ff */
[----:B------:R-:W-:Y:S01]  /*bd10*/  FFMA.FTZ R59, -R3, R2, R59 ;  /* 0x00000002033b7223 */ /* 0x000fe2000001013b */
[----:B------:R-:W-:Y:S01]  /*bd20*/  FMNMX3.FTZ R139, R139, R8, R9, !PT ;  /* 0x000000088b8b7276 */ /* 0x000fe20007810009 */
[----:B------:R-:W-:Y:S01]  /*bd30*/  FFMA.FTZ R53, -R3, R2, R53 ;  /* 0x0000000203357223 */ /* 0x000fe20000010135 */
[----:B------:R-:W-:Y:S02]  /*bd40*/  IABS R140, R140 ;  /* 0x0000008c008c7213 */ /* 0x000fe40000000000 */
[----:B------:R-:W-:Y:S02]  /*bd50*/  IABS R135, R135 ;  /* 0x0000008700877213 */ /* 0x000fe40000000000 */
[----:B------:R-:W-:Y:S02]  /*bd60*/  FMNMX3.FTZ R134, R137, R6, R7, !PT ;  /* 0x0000000689867276 */ /* 0x000fe40007810007 */
[----:B------:R-:W-:Y:S02]  /*bd70*/  I2FP.F32.S32 R140, R140 ;  /* 0x0000008c008c7245 */ /* 0x000fe40000201400 */
[----:B------:R-:W-:Y:S02]  /*bd80*/  I2FP.F32.S32 R135, R135 ;  /* 0x0000008700877245 */ /* 0x000fe40000201400 */
[----:B------:R-:W-:Y:S01]  /*bd90*/  FMNMX3.FTZ R139, R139, R12, R13, !PT ;  /* 0x0000000c8b8b7276 */ /* 0x000fe2000781000d */
[C---:B------:R-:W-:Y:S01]  /*bda0*/  FFMA.FTZ R42, -R3.reuse, R140, R42 ;  /* 0x0000008c032a7223 */ /* 0x040fe2000001012a */
[----:B------:R-:W-:Y:S01]  /*bdb0*/  FMNMX3.FTZ R134, R134, R10, R11, !PT ;  /* 0x0000000a86867276 */ /* 0x000fe2000781000b */
[----:B------:R-:W-:Y:S01]  /*bdc0*/  FFMA.FTZ R36, -R3, R140, R36 ;  /* 0x0000008c03247223 */ /* 0x000fe20000010124 */
[----:B------:R-:W-:Y:S01]  /*bdd0*/  FMNMX3.FTZ R139, R139, R16, R17, !PT ;  /* 0x000000108b8b7276 */ /* 0x000fe20007810011 */
[CC--:B------:R-:W-:Y:S01]  /*bde0*/  FFMA.FTZ R44, -R3.reuse, R135.reuse, R44 ;  /* 0x00000087032c7223 */ /* 0x0c0fe2000001012c */
[----:B------:R-:W-:Y:S01]  /*bdf0*/  FMNMX3.FTZ R134, R134, R14, R15, !PT ;  /* 0x0000000e86867276 */ /* 0x000fe2000781000f */
[----:B------:R-:W-:Y:S01]  /*be00*/  FFMA.FTZ R50, -R3, R135, R50 ;  /* 0x0000008703327223 */ /* 0x000fe20000010132 */
[C---:B------:R-:W-:Y:S02]  /*be10*/  IADD3 R140, PT, PT, R223.reuse, -0x59, RZ ;  /* 0xffffffa7df8c7810 */ /* 0x040fe40007ffe0ff */
[----:B------:R-:W-:Y:S02]  /*be20*/  IADD3 R135, PT, PT, R223, -0x68, RZ ;  /* 0xffffff98df877810 */ /* 0x000fe40007ffe0ff */
[----:B------:R-:W-:Y:S02]  /*be30*/  FMNMX3.FTZ R139, R139, R20, R21, !PT ;  /* 0x000000148b8b7276 */ /* 0x000fe40007810015 */
[----:B------:R-:W-:Y:S02]  /*be40*/  FMNMX3.FTZ R134, R134, R18, R19, !PT ;  /* 0x0000001286867276 */ /* 0x000fe40007810013 */
[----:B------:R-:W-:Y:S02]  /*be50*/  IABS R140, R140 ;  /* 0x0000008c008c7213 */ /* 0x000fe40000000000 */
[----:B------:R-:W-:Y:S02]  /*be60*/  IABS R135, R135 ;  /* 0x0000008700877213 */ /* 0x000fe40000000000 */
[----:B------:R-:W-:Y:S02]  /*be70*/  IADD3 R2, PT, PT, R223, -0x71, RZ ;  /* 0xffffff8fdf027810 */ /* 0x000fe40007ffe0ff */
[----:B------:R-:W-:Y:S02]  /*be80*/  FMNMX3.FTZ R139, R139, R24, R25, !PT ;  /* 0x000000188b8b7276 */ /* 0x000fe40007810019 */
[----:B------:R-:W-:Y:S02]  /*be90*/  FMNMX3.FTZ R134, R134, R22, R23, !PT ;  /* 0x0000001686867276 */ /* 0x000fe40007810017 */
[----:B------:R-:W-:Y:S02]  /*bea0*/  I2FP.F32.S32 R140, R140 ;  /* 0x0000008c008c7245 */ /* 0x000fe40000201400 */
[----:B------:R-:W-:Y:S02]  /*beb0*/  I2FP.F32.S32 R135, R135 ;  /* 0x0000008700877245 */ /* 0x000fe40000201400 */
[----:B------:R-:W-:Y:S01]  /*bec0*/  IABS R2, R2 ;  /* 0x0000000200027213 */ /* 0x000fe20000000000 */
[----:B------:R-:W-:Y:S01]  /*bed0*/  FFMA.FTZ R45, -R3, R140, R45 ;  /* 0x0000008c032d7223 */ /* 0x000fe2000001012d */
[----:B------:R-:W-:Y:S01]  /*bee0*/  FMNMX3.FTZ R139, R139, R28, R29, !PT ;  /* 0x0000001c8b8b7276 */ /* 0x000fe2000781001d */
[CC--:B------:R-:W-:Y:S01]  /*bef0*/  FFMA.FTZ R58, -R3.reuse, R135.reuse, R58 ;  /* 0x00000087033a7223 */ /* 0x0c0fe2000001013a */
[----:B------:R-:W-:Y:S01]  /*bf00*/  FMNMX3.FTZ R134, R134, R26, R27, !PT ;  /* 0x0000001a86867276 */ /* 0x000fe2000781001b */
[C---:B------:R-:W-:Y:S01]  /*bf10*/  FFMA.FTZ R52, -R3.reuse, R135, R52 ;  /* 0x0000008703347223 */ /* 0x040fe20000010134 */
[----:B------:R-:W-:Y:S01]  /*bf20*/  I2FP.F32.S32 R2, R2 ;  /* 0x0000000200027245 */ /* 0x000fe20000201400 */
[----:B------:R-:W-:Y:S01]  /*bf30*/  FFMA.FTZ R51, -R3, R140, R51 ;  /* 0x0000008c03337223 */ /* 0x000fe20000010133 */
[----:B------:R-:W-:Y:S02]  /*bf40*/  FMNMX3.FTZ R139, R139, R32, R33, !PT ;  /* 0x000000208b8b7276 */ /* 0x000fe40007810021 */
[----:B------:R-:W-:Y:S01]  /*bf50*/  IADD3 R135, PT, PT, R223, -0x78, RZ ;  /* 0xffffff88df877810 */ /* 0x000fe20007ffe0ff */
[-C--:B------:R-:W-:Y:S01]  /*bf60*/  FFMA.FTZ R63, -R3, R2.reuse, R63 ;  /* 0x00000002033f7223 */ /* 0x080fe2000001013f */
[----:B------:R-:W-:Y:S01]  /*bf70*/  IADD3 R140, PT, PT, R223, -0x70, RZ ;  /* 0xffffff90df8c7810 */ /* 0x000fe20007ffe0ff */
[----:B------:R-:W-:Y:S01]  /*bf80*/  FFMA.FTZ R57, -R3, R2, R57 ;  /* 0x0000000203397223 */ /* 0x000fe20000010139 */
[----:B------:R-:W-:Y:S02]  /*bf90*/  FMNMX3.FTZ R134, R134, R30, R31, !PT ;  /* 0x0000001e86867276 */ /* 0x000fe4000781001f */
[----:B------:R-:W-:Y:S02]  /*bfa0*/  FMNMX3.FTZ R139, R139, R36, R37, !PT ;  /* 0x000000248b8b7276 */ /* 0x000fe40007810025 */
[----:B------:R-:W-:Y:S02]  /*bfb0*/  IABS R135, R135 ;  /* 0x0000008700877213 */ /* 0x000fe40000000000 */
[----:B------:R-:W-:Y:S02]  /*bfc0*/  IABS R140, R140 ;  /* 0x0000008c008c7213 */ /* 0x000fe40000000000 */
[----:B------:R-:W-:Y:S02]  /*bfd0*/  FMNMX3.FTZ R2, R134, R34, R35, !PT ;  /* 0x0000002286027276 */ /* 0x000fe40007810023 */
[----:B------:R-:W-:Y:S02]  /*bfe0*/  FMNMX3.FTZ R139, R139, R40, R41, !PT ;  /* 0x000000288b8b7276 */ /* 0x000fe40007810029 */
[----:B------:R-:W-:Y:S02]  /*bff0*/  I2FP.F32.S32 R135, R135 ;  /* 0x0000008700877245 */ /* 0x000fe40000201400 */
[----:B------:R-:W-:Y:S02]  /*c000*/  I2FP.F32.S32 R140, R140 ;  /* 0x0000008c008c7245 */ /* 0x000fe40000201400 */
[----:B------:R-:W-:Y:S01]  /*c010*/  FMNMX3.FTZ R2, R2, R38, R39, !PT ;  /* 0x0000002602027276 */ /* 0x000fe20007810027 */
[-C--:B------:R-:W-:Y:S01]  /*c020*/  FFMA.FTZ R66, -R3, R135.reuse, R66 ;  /* 0x0000008703427223 */ /* 0x080fe20000010142 */
[----:B------:R-:W-:Y:S01]  /*c030*/  IADD3 R134, PT, PT, R223, -0x79, RZ ;  /* 0xffffff87df867810 */ /* 0x000fe20007ffe0ff */
[----:B------:R-:W-:Y:S01]  /*c040*/  FFMA.FTZ R62, -R3, R140, R62 ;  /* 0x0000008c033e7223 */ /* 0x000fe2000001013e */
[----:B------:R-:W-:Y:S01]  /*c050*/  FMNMX3.FTZ R139, R139, R44, R45, !PT ;  /* 0x0000002c8b8b7276 */ /* 0x000fe2000781002d */
[C---:B------:R-:W-:Y:S01]  /*c060*/  FFMA.FTZ R60, -R3.reuse, R135, R60 ;  /* 0x00000087033c7223 */ /* 0x040fe2000001013c */
[----:B------:R-:W-:Y:S01]  /*c070*/  FMNMX3.FTZ R2, R2, R42, R43, !PT ;  /* 0x0000002a02027276 */ /* 0x000fe2000781002b */
[----:B------:R-:W-:Y:S01]  /*c080*/  FFMA.FTZ R56, -R3, R140, R56 ;  /* 0x0000008c03387223 */ /* 0x000fe20000010138 */
        /* <DEDUP_REMOVED lines=8> */
[----:B------:R-:W-:Y:S01]  /*c110*/  FFMA.FTZ R61, -R3, R134, R61 ;  /* 0x00000086033d7223 */ /* 0x000fe2000001013d */
[----:B------:R-:W-:Y:S01]  /*c120*/  FMNMX3.FTZ R139, R139, R52, R53, !PT ;  /* 0x000000348b8b7276 */ /* 0x000fe20007810035 */
[----:B------:R-:W-:Y:S01]  /*c130*/  FFMA.FTZ R67, -R3, R134, R67 ;  /* 0x0000008603437223 */ /* 0x000fe20000010143 */
        /* <DEDUP_REMOVED lines=12> */
[----:B------:R-:W-:Y:S01]  /*c200*/  SHFL.BFLY PT, R135, R142, 0x2, 0x1f ;  /* 0x0c401f008e877f89 */ /* 0x000fe200000e0000 */
[----:B------:R-:W-:Y:S02]  /*c210*/  FMNMX3.FTZ R143, R2, R66, R67, !PT ;  /* 0x00000042028f7276 */ /* 0x000fe40007810043 */
[----:B------:R-:W-:Y:S02]  /*c220*/  LEA R153, R208, R205, 0x1 ;  /* 0x000000cdd0997211 */ /* 0x000fe400078e08ff */
[----:B------:R-:W-:Y:S03]  /*c230*/  IADD3 R222, PT, PT, R222, -0x80, RZ ;  /* 0xffffff80dede7810 */ /* 0x000fe60007ffe0ff */
[----:B------:R-:W1:Y:S01]  /*c240*/  SHFL.BFLY PT, R2, R143, 0x2, 0x1f ;  /* 0x0c401f008f027f89 */ /* 0x000e6200000e0000 */
[----:B------:R-:W-:Y:S02]  /*c250*/  IADD3 R223, PT, PT, R223, 0x80, RZ ;  /* 0x00000080dfdf7810 */ /* 0x000fe40007ffe0ff */
[----:B-1----:R-:W-:Y:S02]  /*c260*/  FMNMX.FTZ R141, R143, R2, !PT ;  /* 0x000000028f8d7209 */ /* 0x002fe40007810000 */
[----:B------:R-:W-:Y:S03]  /*c270*/  FMNMX.FTZ R140, R142, R135, !PT ;  /* 0x000000878e8c7209 */ /* 0x000fe60007810000 */
[----:B------:R-:W1:Y:S08]  /*c280*/  SHFL.BFLY PT, R134, R141, 0x1, 0x1f ;  /* 0x0c201f008d867f89 */ /* 0x000e7000000e0000 */
[----:B------:R-:W2:Y:S01]  /*c290*/  SHFL.BFLY PT, R135, R140, 0x1, 0x1f ;  /* 0x0c201f008c877f89 */ /* 0x000ea200000e0000 */
[----:B-1----:R-:W-:Y:S02]  /*c2a0*/  FMNMX.FTZ R134, R141, R134, !PT ;  /* 0x000000868d867209 */ /* 0x002fe40007810000 */
[----:B--2---:R-:W-:Y:S03]  /*c2b0*/  FMNMX.FTZ R135, R140, R135, !PT ;  /* 0x000000878c877209 */ /* 0x004fe60007810000 */
[----:B------:R-:W-:Y:S02]  /*c2c0*/  FADD.FTZ R139, -R134, R137 ;  /* 0x00000089868b7221 */ /* 0x000fe40000010100 */
[----:B------:R-:W1:Y:S01]  /*c2d0*/  LDSM.16.MT88.4 R140, [R153+0xc000] ;  /* 0x00c00000998c783b */ /* 0x000e620000004200 */
[C---:B---3--:R-:W-:Y:S01]  /*c2e0*/  FMUL.FTZ R163, R136.reuse, R134 ;  /* 0x0000008688a37220 */ /* 0x048fe20000410000 */
[C---:B------:R-:W-:Y:S01]  /*c2f0*/  FSETP.NEU.FTZ.AND P0, PT, R135.reuse, -INF , PT ;  /* 0xff8000008700780b */ /* 0x040fe20003f1d000 */
[C---:B------:R-:W-:Y:S01]  /*c300*/  FMUL.FTZ R165, R136.reuse, R135 ;  /* 0x0000008788a57220 */ /* 0x040fe20000410000 */
[----:B------:R-:W-:Y:S01]  /*c310*/  FMUL.FTZ R137, R136, R139 ;  /* 0x0000008b88897220 */ /* 0x000fe20000410000 */
[----:B------:R-:W-:Y:S03]  /*c320*/  FADD.FTZ R139, -R135, R0 ;  /* 0x00000000878b7221 */ /* 0x000fe60000010100 */
[----:B------:R-:W-:Y:S01]  /*c330*/  FSEL R165, R165, RZ, P0 ;  /* 0x000000ffa5a57208 */ /* 0x000fe20000000000 */
[----:B------:R2:W3:Y:S01]  /*c340*/  MUFU.EX2 R0, R137 ;  /* 0x0000008900007308 */ /* 0x0004e20000000800 */
[----:B------:R-:W-:Y:S01]  /*c350*/  FSETP.NEU.FTZ.AND P0, PT, R134, -INF , PT ;  /* 0xff8000008600780b */ /* 0x000fe20003f1d000 */
[----:B------:R-:W-:Y:S01]  /*c360*/  FMUL.FTZ R2, R136, R139 ;  /* 0x0000008b88027220 */ /* 0x000fe20000410000 */
[----:B------:R-:W-:Y:S01]  /*c370*/  IADD3 R139, PT, PT, R206, R153, RZ ;  /* 0x00000099ce8b7210 */ /* 0x000fe20007ffe0ff */
[-CC-:B------:R-:W-:Y:S01]  /*c380*/  FFMA.FTZ R154, R9, R136.reuse, -R165.reuse ;  /* 0x00000088099a7223 */ /* 0x180fe200000108a5 */
[----:B------:R-:W-:Y:S01]  /*c390*/  FSEL R163, R163, RZ, P0 ;  /* 0x000000ffa3a37208 */ /* 0x000fe20000000000 */
[-CC-:B------:R-:W-:Y:S01]  /*c3a0*/  FFMA.FTZ R161, R4, R136.reuse, -R165.reuse ;  /* 0x0000008804a17223 */ /* 0x180fe200000108a5 */
[-CC-:B------:R-:W-:Y:S01]  /*c3b0*/  FFMA.FTZ R156, R5, R136.reuse, -R165.reuse ;  /* 0x00000088059c7223 */ /* 0x180fe200000108a5 */
[-C--:B------:R-:W-:Y:S02]  /*c3c0*/  FFMA.FTZ R157, R8, R136.reuse, -R165 ;  /* 0x00000088089d7223 */ /* 0x080fe400000108a5 */
[----:B------:R-:W4:Y:S01]  /*c3d0*/  MUFU.EX2 R2, R2 ;  /* 0x0000000200027308 */ /* 0x000f220000000800 */
[-CC-:B------:R-:W-:Y:S01]  /*c3e0*/  FFMA.FTZ R155, R10, R136.reuse, -R163.reuse ;  /* 0x000000880a9b7223 */ /* 0x180fe200000108a3 */
[-CC-:B------:R-:W-:Y:S01]  /*c3f0*/  FFMA.FTZ R152, R11, R136.reuse, -R163.reuse ;  /* 0x000000880b987223 */ /* 0x180fe200000108a3 */
[-CC-:B------:R-:W-:Y:S01]  /*c400*/  FFMA.FTZ R159, R6, R136.reuse, -R163.reuse ;  /* 0x00000088069f7223 */ /* 0x180fe200000108a3 */
[-C--:B------:R-:W-:Y:S01]  /*c410*/  FFMA.FTZ R158, R7, R136.reuse, -R163 ;  /* 0x00000088079e7223 */ /* 0x080fe200000108a3 */
[----:B------:R-:W5:Y:S01]  /*c420*/  LDSM.16.MT88.4 R144, [R139+0xc000] ;  /* 0x00c000008b90783b */ /* 0x000f620000004200 */
[C---:B------:R-:W-:Y:S01]  /*c430*/  IADD3 R8, PT, PT, R153.reuse, 0xc000, RZ ;  /* 0x0000c00099087810 */ /* 0x040fe20007ffe0ff */
[--C-:B------:R-:W-:Y:S03]  /*c440*/  FFMA.FTZ R170, R24, R136, -R165.reuse ;  /* 0x0000008818aa7223 */ /* 0x100fe600000108a5 */
[----:B------:R-:W-:Y:S01]  /*c450*/  MUFU.EX2 R161, R161 ;  /* 0x000000a100a17308 */ /* 0x000fe20000000800 */
[----:B--2---:R-:W-:Y:S01]  /*c460*/  IADD3 R137, PT, PT, R153, 0xc040, RZ ;  /* 0x0000c04099897810 */ /* 0x004fe20007ffe0ff */
[----:B---3--:R-:W-:Y:S01]  /*c470*/  FMUL.FTZ R6, R0, R130 ;  /* 0x0000008200067220 */ /* 0x008fe20000410000 */
[----:B------:R-:W-:Y:S01]  /*c480*/  @P2 IADD3 R137, PT, PT, R8, -0x40, RZ ;  /* 0xffffffc008892810 */ /* 0x000fe20007ffe0ff */
[C---:B------:R-:W-:Y:S01]  /*c490*/  FMUL.FTZ R7, R0.reuse, R131 ;  /* 0x0000008300077220 */ /* 0x040fe20000410000 */
[C---:B------:R-:W-:Y:S01]  /*c4a0*/  FMUL.FTZ R10, R0.reuse, R126 ;  /* 0x0000007e000a7220 */ /* 0x040fe20000410000 */
[----:B------:R-:W-:Y:S01]  /*c4b0*/  FMUL.FTZ R11, R0, R127 ;  /* 0x0000007f000b7220 */ /* 0x000fe20000410000 */
[----:B------:R-:W-:Y:S03]  /*c4c0*/  IADD3 R206, PT, PT, R206, R137, RZ ;  /* 0x00000089cece7210 */ /* 0x000fe60007ffe0ff */
[----:B------:R-:W2:Y:S01]  /*c4d0*/  MUFU.EX2 R156, R156 ;  /* 0x0000009c009c7308 */ /* 0x000ea20000000800 */
[----:B------:R-:W3:Y:S01]  /*c4e0*/  LDSM.16.MT88.4 R148, [R137] ;  /* 0x000000008994783b */ /* 0x000ee20000004200 */
[C---:B----4-:R-:W-:Y:S01]  /*c4f0*/  FMUL.FTZ R4, R2.reuse, R128 ;  /* 0x0000008002047220 */ /* 0x050fe20000410000 */
[C---:B------:R-:W-:Y:S01]  /*c500*/  FMUL.FTZ R5, R2.reuse, R129 ;  /* 0x0000008102057220 */ /* 0x040fe20000410000 */
[C---:B------:R-:W-:Y:S01]  /*c510*/  FMUL.FTZ R8, R2.reuse, R124 ;  /* 0x0000007c02087220 */ /* 0x040fe20000410000 */
[----:B------:R-:W-:Y:S01]  /*c520*/  FMUL.FTZ R9, R2, R125 ;  /* 0x0000007d02097220 */ /* 0x000fe20000410000 */
[C---:B------:R-:W-:Y:S01]  /*c530*/  FMUL.FTZ R70, R0.reuse, R70 ;  /* 0x0000004600467220 */ /* 0x040fe20000410000 */
[----:B------:R-:W-:Y:S03]  /*c540*/  FMUL.FTZ R71, R0, R71 ;  /* 0x0000004700477220 */ /* 0x000fe60000410000 */
[----:B------:R-:W-:Y:S01]  /*c550*/  MUFU.EX2 R159, R159 ;  /* 0x0000009f009f7308 */ /* 0x000fe20000000800 */
[----:B------:R-:W4:Y:S01]  /*c560*/  LDSM.16.MT88.4 R124, [R206] ;  /* 0x00000000ce7c783b */ /* 0x000f220000004200 */
[C---:B------:R-:W-:Y:S01]  /*c570*/  FMUL.FTZ R68, R2.reuse, R68 ;  /* 0x0000004402447220 */ /* 0x040fe20000410000 */
[----:B------:R-:W-:Y:S01]  /*c580*/  FMUL.FTZ R69, R2, R69 ;  /* 0x0000004502457220 */ /* 0x000fe20000410000 */
[C---:B------:R-:W-:Y:S01]  /*c590*/  FMUL.FTZ R74, R0.reuse, R74 ;  /* 0x0000004a004a7220 */ /* 0x040fe20000410000 */
[----:B------:R-:W-:Y:S01]  /*c5a0*/  FMUL.FTZ R75, R0, R75 ;  /* 0x0000004b004b7220 */ /* 0x000fe20000410000 */
[C---:B------:R-:W-:Y:S01]  /*c5b0*/  FMUL.FTZ R72, R2.reuse, R72 ;  /* 0x0000004802487220 */ /* 0x040fe20000410000 */
[----:B------:R-:W-:Y:S03]  /*c5c0*/  FMUL.FTZ R73, R2, R73 ;  /* 0x0000004902497220 */ /* 0x000fe60000410000 */
[----:B------:R-:W1:Y:S01]  /*c5d0*/  MUFU.EX2 R158, R158 ;  /* 0x0000009e009e7308 */ /* 0x000e620000000800 */
[----:B--2---:R-:W-:Y:S01]  /*c5e0*/  F2FP.F16.F32.PACK_AB R128, R156, R161 ;  /* 0x000000a19c80723e */ /* 0x004fe200000000ff */
[-C--:B------:R-:W-:Y:S01]  /*c5f0*/  FFMA.FTZ R179, R25, R136.reuse, -R165 ;  /* 0x0000008819b37223 */ /* 0x080fe200000108a5 */
[-CC-:B------:R-:W-:Y:S01]  /*c600*/  FFMA.FTZ R174, R26, R136.reuse, -R163.reuse ;  /* 0x000000881aae7223 */ /* 0x180fe200000108a3 */
[-CC-:B------:R-:W-:Y:S01]  /*c610*/  FFMA.FTZ R181, R27, R136.reuse, -R163.reuse ;  /* 0x000000881bb57223 */ /* 0x180fe200000108a3 */
[-C--:B------:R-:W-:Y:S01]  /*c620*/  FFMA.FTZ R183, R39, R136.reuse, -R163 ;  /* 0x0000008827b77223 */ /* 0x080fe200000108a3 */
[----:B------:R-:W-:Y:S01]  /*c630*/  LDSM.16.MT88.4 R24, [R206+0x1000] ;  /* 0x00100000ce18783b */ /* 0x000fe20000004200 */
[-C--:B------:R-:W-:Y:S03]  /*c640*/  FFMA.FTZ R176, R41, R136.reuse, -R165 ;  /* 0x0000008829b07223 */ /* 0x080fe600000108a5 */
[----:B------:R-:W-:Y:S01]  /*c650*/  MUFU.EX2 R157, R157 ;  /* 0x0000009d009d7308 */ /* 0x000fe20000000800 */
[-CC-:B------:R-:W-:Y:S01]  /*c660*/  FFMA.FTZ R178, R42, R136.reuse, -R163.reuse ;  /* 0x000000882ab27223 */ /* 0x180fe200000108a3 */
[----:B------:R-:W-:Y:S01]  /*c670*/  FFMA.FTZ R185, R43, R136, -R163 ;  /* 0x000000882bb97223 */ /* 0x000fe200000108a3 */
[C---:B------:R-:W-:Y:S01]  /*c680*/  FMUL.FTZ R78, R0.reuse, R78 ;  /* 0x0000004e004e7220 */ /* 0x040fe20000410000 */
[----:B------:R-:W-:Y:S01]  /*c690*/  FMUL.FTZ R79, R0, R79 ;  /* 0x0000004f004f7220 */ /* 0x000fe20000410000 */
[C---:B------:R-:W-:Y:S01]  /*c6a0*/  FMUL.FTZ R76, R2.reuse, R76 ;  /* 0x0000004c024c7220 */ /* 0x040fe20000410000 */
[----:B------:R-:W-:Y:S01]  /*c6b0*/  FMUL.FTZ R77, R2, R77 ;  /* 0x0000004d024d7220 */ /* 0x000fe20000410000 */
[----:B------:R-:W-:Y:S03]  /*c6c0*/  FMUL.FTZ R82, R0, R82 ;  /* 0x0000005200527220 */ /* 0x000fe60000410000 */
[----:B------:R-:W2:Y:S01]  /*c6d0*/  MUFU.EX2 R154, R154 ;  /* 0x0000009a009a7308 */ /* 0x000ea20000000800 */
[----:B-1----:R-:W-:Y:S01]  /*c6e0*/  F2FP.F16.F32.PACK_AB R129, R158, R159 ;  /* 0x0000009f9e81723e */ /* 0x002fe200000000ff */
        /* <DEDUP_REMOVED lines=30> */
[--C-:B------:R-:W-:Y:S01]  /*c8d0*/  FFMA.FTZ R160, R12, R136, -R165.reuse ;  /* 0x000000880ca07223 */ /* 0x100fe200000108a5 */
[----:B-1----:R-:W-:Y:S01]  /*c8e0*/  F2FP.F16.F32.PACK_AB R131, R152, R155 ;  /* 0x0000009b9883723e */ /* 0x002fe200000000ff */
[C---:B------:R-:W-:Y:S01]  /*c8f0*/  FMUL.FTZ R12, R2.reuse, R120 ;  /* 0x00000078020c7220 */ /* 0x040fe20000410000 */
[-C--:B------:R-:W-:Y:S01]  /*c900*/  FFMA.FTZ R167, R13, R136.reuse, -R165 ;  /* 0x000000880da77223 */ /* 0x080fe200000108a5 */
[----:B------:R-:W-:Y:S01]  /*c910*/  FMUL.FTZ R13, R2, R121 ;  /* 0x00000079020d7220 */ /* 0x000fe20000410000 */
[--C-:B------:R-:W-:Y:S01]  /*c920*/  FFMA.FTZ R162, R14, R136, -R163.reuse ;  /* 0x000000880ea27223 */ /* 0x100fe200000108a3 */
[C---:B------:R-:W-:Y:S01]  /*c930*/  FMUL.FTZ R14, R0.reuse, R122 ;  /* 0x0000007a000e7220 */ /* 0x040fe20000410000 */
[----:B------:R-:W-:Y:S01]  /*c940*/  FFMA.FTZ R169, R15, R136, -R163 ;  /* 0x000000880fa97223 */ /* 0x000fe200000108a3 */
[C---:B------:R-:W-:Y:S01]  /*c950*/  HMMA.16816.F32 R4, R128.reuse, R140, R4 ;  /* 0x0000008c8004723c */ /* 0x040fe20000001804 */
[----:B------:R-:W-:Y:S04]  /*c960*/  MUFU.EX2 R160, R160 ;  /* 0x000000a000a07308 */ /* 0x000fe80000000800 */
[C---:B------:R-:W-:Y:S01]  /*c970*/  FMUL.FTZ R15, R0.reuse, R123 ;  /* 0x0000007b000f7220 */ /* 0x040fe20000410000 */
[C---:B------:R-:W-:Y:S01]  /*c980*/  FMUL.FTZ R110, R0.reuse, R110 ;  /* 0x0000006e006e7220 */ /* 0x040fe20000410000 */
[----:B------:R-:W-:Y:S01]  /*c990*/  LDSM.16.MT88.4 R120, [R153+0xc800] ;  /* 0x00c800009978783b */ /* 0x000fe20000004200 */
[C---:B------:R-:W-:Y:S03]  /*c9a0*/  HMMA.16816.F32 R8, R128.reuse, R142, R8 ;  /* 0x0000008e8008723c */ /* 0x040fe60000001808 */
[----:B------:R-:W1:Y:S01]  /*c9b0*/  MUFU.EX2 R167, R167 ;  /* 0x000000a700a77308 */ /* 0x000e620000000800 */
[----:B------:R-:W-:Y:S01]  /*c9c0*/  FMUL.FTZ R111, R0, R111 ;  /* 0x0000006f006f7220 */ /* 0x000fe20000410000 */
[C---:B------:R-:W-:Y:S01]  /*c9d0*/  FMUL.FTZ R108, R2.reuse, R108 ;  /* 0x0000006c026c7220 */ /* 0x040fe20000410000 */
[----:B------:R-:W-:Y:S01]  /*c9e0*/  FMUL.FTZ R109, R2, R109 ;  /* 0x0000006d026d7220 */ /* 0x000fe20000410000 */
[C---:B------:R-:W-:Y:S01]  /*c9f0*/  FMUL.FTZ R114, R0.reuse, R114 ;  /* 0x0000007200727220 */ /* 0x040fe20000410000 */
[----:B------:R-:W2:Y:S01]  /*ca00*/  LDSM.16.MT88.4 R140, [R153+0x10000] ;  /* 0x01000000998c783b */ /* 0x000ea20000004200 */
[C---:B-----5:R-:W-:Y:S04]  /*ca10*/  HMMA.16816.F32 R68, R128.reuse, R144, R68 ;  /* 0x000000908044723c */ /* 0x060fe80000001844 */
[----:B------:R-:W-:Y:S01]  /*ca20*/  MUFU.EX2 R162, R162 ;  /* 0x000000a200a27308 */ /* 0x000fe20000000800 */
[----:B------:R-:W-:Y:S01]  /*ca30*/  FMUL.FTZ R115, R0, R115 ;  /* 0x0000007300737220 */ /* 0x000fe20000410000 */
[C---:B------:R-:W-:Y:S01]  /*ca40*/  FMUL.FTZ R112, R2.reuse, R112 ;  /* 0x0000007002707220 */ /* 0x040fe20000410000 */
[----:B------:R-:W-:Y:S01]  /*ca50*/  FMUL.FTZ R113, R2, R113 ;  /* 0x0000007102717220 */ /* 0x000fe20000410000 */
[--C-:B------:R-:W-:Y:S01]  /*ca60*/  FFMA.FTZ R164, R16, R136, -R165.reuse ;  /* 0x0000008810a47223 */ /* 0x100fe200000108a5 */
[C---:B------:R-:W-:Y:S01]  /*ca70*/  FMUL.FTZ R16, R2.reuse, R116 ;  /* 0x0000007402107220 */ /* 0x040fe20000410000 */
[C---:B------:R-:W-:Y:S01]  /*ca80*/  HMMA.16816.F32 R72, R128.reuse, R146, R72 ;  /* 0x000000928048723c */ /* 0x040fe20000001848 */
[----:B------:R-:W5:Y:S03]  /*ca90*/  LDSM.16.MT88.4 R144, [R139+0x10000] ;  /* 0x010000008b90783b */ /* 0x000f660000004200 */
[----:B------:R-:W4:Y:S01]  /*caa0*/  MUFU.EX2 R169, R169 ;  /* 0x000000a900a97308 */ /* 0x000f220000000800 */
[----:B-1----:R-:W-:Y:S01]  /*cab0*/  F2FP.F16.F32.PACK_AB R116, R167, R160 ;  /* 0x000000a0a774723e */ /* 0x002fe200000000ff */
[-C--:B------:R-:W-:Y:S01]  /*cac0*/  FFMA.FTZ R171, R17, R136.reuse, -R165 ;  /* 0x0000008811ab7223 */ /* 0x080fe200000108a5 */
[----:B------:R-:W-:Y:S01]  /*cad0*/  FMUL.FTZ R17, R2, R117 ;  /* 0x0000007502117220 */ /* 0x000fe20000410000 */
[--C-:B------:R-:W-:Y:S01]  /*cae0*/  FFMA.FTZ R166, R18, R136, -R163.reuse ;  /* 0x0000008812a67223 */ /* 0x100fe200000108a3 */
[C---:B------:R-:W-:Y:S01]  /*caf0*/  FMUL.FTZ R18, R0.reuse, R118 ;  /* 0x0000007600127220 */ /* 0x040fe20000410000 */
[C---:B---3--:R-:W-:Y:S04]  /*cb00*/  HMMA.16816.F32 R76, R128.reuse, R148, R76 ;  /* 0x00000094804c723c */ /* 0x048fe8000000184c */
        /* <DEDUP_REMOVED lines=9> */
[----:B----4-:R-:W-:Y:S01]  /*cba0*/  F2FP.F16.F32.PACK_AB R117, R169, R162 ;  /* 0x000000a2a975723e */ /* 0x010fe200000000ff */
        /* <DEDUP_REMOVED lines=12> */
[----:B------:R-:W3:Y:S03]  /*cc70*/  LDSM.16.MT88.4 R124, [R137+0x4000] ;  /* 0x00400000897c783b */ /* 0x000ee60000004200 */
[----:B------:R-:W4:Y:S01]  /*cc80*/  MUFU.EX2 R173, R173 ;  /* 0x000000ad00ad7308 */ /* 0x000f220000000800 */
[----:B-1----:R-:W-:Y:S01]  /*cc90*/  F2FP.F16.F32.PACK_AB R118, R171, R164 ;  /* 0x000000a4ab76723e */ /* 0x002fe200000000ff */
[-CC-:B------:R-:W-:Y:S01]  /*cca0*/  FFMA.FTZ R48, R48, R136.reuse, -R165.reuse ;  /* 0x0000008830307223 */ /* 0x180fe200000108a5 */
[-C--:B------:R-:W-:Y:S01]  /*ccb0*/  FFMA.FTZ R49, R49, R136.reuse, -R165 ;  /* 0x0000008831317223 */ /* 0x080fe200000108a5 */
[-CC-:B------:R-:W-:Y:S01]  /*ccc0*/  FFMA.FTZ R50, R50, R136.reuse, -R163.reuse ;  /* 0x0000008832327223 */ /* 0x180fe200000108a3 */
[-CC-:B------:R-:W-:Y:S01]  /*ccd0*/  FFMA.FTZ R51, R51, R136.reuse, -R163.reuse ;  /* 0x0000008833337223 */ /* 0x180fe200000108a3 */
[C---:B--2---:R-:W-:Y:S04]  /*cce0*/  HMMA.16816.F32 R92, R128.reuse, R140, R92 ;  /* 0x0000008c805c723c */ /* 0x044fe8000000185c */
[----:B------:R-:W-:Y:S01]  /*ccf0*/  MUFU.EX2 R52, R52 ;  /* 0x0000003400347308 */ /* 0x000fe20000000800 */
[----:B------:R-:W-:Y:S01]  /*cd00*/  FFMA.FTZ R62, R62, R136, -R163 ;  /* 0x000000883e3e7223 */ /* 0x000fe200000108a3 */
[----:B------:R-:W-:Y:S01]  /*cd10*/  FFMA.FTZ R159, R0, R235, R159 ;  /* 0x000000eb009f7223 */ /* 0x000fe2000001009f */
[----:B------:R-:W-:Y:S01]  /*cd20*/  FFMA.FTZ R161, R2, R237, R161 ;  /* 0x000000ed02a17223 */ /* 0x000fe200000100a1 */
[----:B------:R-:W-:Y:S01]  /*cd30*/  ISETP.GT.AND P0, PT, R225, R214, PT ;  /* 0x000000d6e100720c */ /* 0x000fe20003f04270 */
[C---:B------:R-:W-:Y:S01]  /*cd40*/  HMMA.16816.F32 R96, R128.reuse, R142, R96 ;  /* 0x0000008e8060723c */ /* 0x040fe20000001860 */
[----:B------:R-:W1:Y:S04]  /*cd50*/  LDSM.16.MT88.4 R140, [R206+0x4000] ;  /* 0x00400000ce8c783b */ /* 0x000e680000004200 */
[----:B------:R-:W-:Y:S01]  /*cd60*/  MUFU.EX2 R53, R53 ;  /* 0x0000003500357308 */ /* 0x000fe20000000800 */
[----:B----4-:R-:W-:Y:S01]  /*cd70*/  F2FP.F16.F32.PACK_AB R119, R173, R166 ;  /* 0x000000a6ad77723e */ /* 0x010fe200000000ff */
[----:B------:R-:W-:Y:S01]  /*cd80*/  FADD.FTZ R158, R158, R159 ;  /* 0x0000009f9e9e7221 */ /* 0x000fe20000010000 */
[----:B------:R-:W-:Y:S01]  /*cd90*/  FADD.FTZ R156, R156, R161 ;  /* 0x000000a19c9c7221 */ /* 0x000fe20000010000 */
[C---:B-----5:R-:W-:Y:S06]  /*cda0*/  HMMA.16816.F32 R100, R128.reuse, R144, R100 ;  /* 0x000000908064723c */ /* 0x060fec0000001864 */
[----:B------:R-:W-:Y:S02]  /*cdb0*/  MUFU.EX2 R54, R54 ;  /* 0x0000003600367308 */ /* 0x000fe40000000800 */
[C---:B------:R-:W-:Y:S01]  /*cdc0*/  HMMA.16816.F32 R104, R128.reuse, R146, R104 ;  /* 0x000000928068723c */ /* 0x040fe20000001868 */
[----:B------:R-:W2:Y:S07]  /*cdd0*/  LDSM.16.MT88.4 R144, [R139+0xc800] ;  /* 0x00c800008b90783b */ /* 0x000eae0000004200 */
        /* <DEDUP_REMOVED lines=22> */
[----:B----4-:R-:W-:Y:S01]  /*cf40*/  F2FP.F16.F32.PACK_AB R20, R175, R168 ;  /* 0x000000a8af14723e */ /* 0x010fe200000000ff */
[C---:B---3--:R-:W-:Y:S08]  /*cf50*/  HMMA.16816.F32 R76, R116.reuse, R124, R76 ;  /* 0x0000007c744c723c */ /* 0x048ff0000000184c */
[----:B------:R-:W-:Y:S01]  /*cf60*/  MUFU.EX2 R170, R170 ;  /* 0x000000aa00aa7308 */ /* 0x000fe20000000800 */
[C---:B------:R-:W-:Y:S01]  /*cf70*/  HMMA.16816.F32 R80, R116.reuse, R126, R80 ;  /* 0x0000007e7450723c */ /* 0x040fe20000001850 */
[----:B------:R-:W3:Y:S08]  /*cf80*/  LDSM.16.MT88.4 R124, [R139+0x10800] ;  /* 0x010800008b7c783b */ /* 0x000ef00000004200 */
[----:B------:R-:W4:Y:S01]  /*cf90*/  MUFU.EX2 R179, R179 ;  /* 0x000000b300b37308 */ /* 0x000f220000000800 */
[----:B--2---:R-:W-:Y:S01]  /*cfa0*/  F2FP.F16.F32.PACK_AB R21, R172, R177 ;  /* 0x000000b1ac15723e */ /* 0x004fe200000000ff */
[C---:B------:R-:W-:Y:S08]  /*cfb0*/  HMMA.16816.F32 R84, R116.reuse, R148, R84 ;  /* 0x000000947454723c */ /* 0x040ff00000001854 */
[----:B------:R-:W-:Y:S01]  /*cfc0*/  MUFU.EX2 R174, R174 ;  /* 0x000000ae00ae7308 */ /* 0x000fe20000000800 */
[C---:B------:R-:W-:Y:S01]  /*cfd0*/  HMMA.16816.F32 R88, R116.reuse, R150, R88 ;  /* 0x000000967458723c */ /* 0x040fe20000001858 */
[----:B------:R-:W2:Y:S08]  /*cfe0*/  LDSM.16.MT88.4 R148, [R139+0xd000] ;  /* 0x00d000008b94783b */ /* 0x000eb00000004200 */
        /* <DEDUP_REMOVED lines=8> */
[C---:B---3--:R-:W-:Y:S08]  /*d070*/  HMMA.16816.F32 R100, R116.reuse, R124, R100 ;  /* 0x0000007c7464723c */ /* 0x048ff00000001864 */
        /* <DEDUP_REMOVED lines=64> */
[----:B--2---:R-:W-:Y:S02]  /*d480*/  F2FP.F16.F32.PACK_AB R21, R143, R144 ;  /* 0x000000908f15723e */ /* 0x004fe400000000ff */
[----:B-1----:R-:W-:Y:S02]  /*d490*/  F2FP.F16.F32.PACK_AB R22, R145, R142 ;  /* 0x0000008e9116723e */ /* 0x002fe400000000ff */
[----:B------:R-:W-:Y:S07]  /*d4a0*/  F2FP.F16.F32.PACK_AB R23, R147, R146 ;  /* 0x000000929317723e */ /* 0x000fee00000000ff */
[C---:B------:R-:W-:Y:S08]  /*d4b0*/  HMMA.16816.F32 R4, R20.reuse, R24, R4 ;  /* 0x000000181404723c */ /* 0x040ff00000001804 */
        /* <DEDUP_REMOVED lines=31> */
[----:B------:R-:W3:Y:S05]  /*d6b0*/  MUFU.EX2 R121, R121 ;  /* 0x0000007900797308 */ /* 0x000eea0000000800 */
        /* <DEDUP_REMOVED lines=26> */
[----:B---3--:R-:W-:Y:S02]  /*d860*/  F2FP.F16.F32.PACK_AB R20, R121, R120 ;  /* 0x000000787914723e */ /* 0x008fe400000000ff */
        /* <DEDUP_REMOVED lines=100> */
[----:B------:R3:W4:Y:S02]  /*deb0*/  LDSM.16.MT88.4 R4, [R137+0x7800] ;  /* 0x007800008904783b */ /* 0x0007240000004200 */
        /* <DEDUP_REMOVED lines=15> */
[----:B------:R-:W-:Y:S01]  /*dfb0*/  FADD.FTZ R183, R183, R150 ;  /* 0x00000096b7b77221 */ /* 0x000fe20000010000 */
[----:B---3--:R-:W-:Y:S02]  /*dfc0*/  MOV R137, R134 ;  /* 0x0000008600897202 */ /* 0x008fe40000000f00 */
        /* <DEDUP_REMOVED lines=12> */
[C---:B----4-:R-:W-:Y:S03]  /*e090*/  HMMA.16816.F32 R120, R116.reuse, R4, R12 ;  /* 0x000000047478723c */ /* 0x050fe6000000180c */
        /* <DEDUP_REMOVED lines=18> */
[----:B------:R-:W-:Y:S02]  /*e1c0*/  MOV R0, R135 ;  /* 0x0000008700007202 */ /* 0x000fe40000000f00 */
[----:B------:R-:W-:Y:S01]  /*e1d0*/  FADD.FTZ R34, R34, R45 ;  /* 0x0000002d22227221 */ /* 0x000fe20000010000 */
[----:B------:R-:W-:Y:S03]  /*e1e0*/  FADD.FTZ R235, R28, R35 ;  /* 0x000000231ceb7221 */ /* 0x000fe60000010000 */
[----:B------:R-:W-:Y:S01]  /*e1f0*/  FADD.FTZ R237, R165, R34 ;  /* 0x00000022a5ed7221 */ /* 0x000fe20000010000 */
[----:B------:R-:W-:Y:S06]  /*e200*/  @P0 BRA `(.L_x_4879) ;  /* 0xffffffac007c0947 */ /* 0x000fec000383ffff */
.L_x_4872:
        /* <DEDUP_REMOVED lines=10> */
.L_x_4901:
        /* <DEDUP_REMOVED lines=124> */
[----:B---3--:R-:W3:Y:S01]  /*ea70*/  LD.E R5, desc[UR4][R132.64+0x60] ;  /* 0x0000600484057980 */ /* 0x008ee2000c101900 */
[----:B------:R-:W1:Y:S03]  /*ea80*/  @P0 MUFU.LG2 R2, R2 ;  /* 0x0000000200020308 */ /* 0x000e660000000c00 */
[----:B------:R2:W5:Y:S01]  /*ea90*/  LD.E R68, desc[UR4][R132.64+0xcc] ;  /* 0x0000cc0484447980 */ /* 0x000562000c101900 */
[----:B------:R-:W-:-:S02]  /*eaa0*/  SHF.L.U32 R69, R203, 0x2, RZ ;  /* 0x00000002cb457819 */ /* 0x000fc400000006ff */
[----:B------:R-:W-:Y:S01]  /*eab0*/  LOP3.LUT R4, R4, 0x10, RZ, 0xc0, !PT ;  /* 0x0000001004047812 */ /* 0x000fe200078ec0ff */
[----:B------:R2:W5:Y:S01]  /*eac0*/  LD.E.64 R78, desc[UR4][R132.64+0x78] ;  /* 0x00007804844e7980 */ /* 0x000562000c101b00 */
[----:B------:R-:W1:Y:S01]  /*ead0*/  @P1 MUFU.LG2 R6, R3 ;  /* 0x0000000300061308 */ /* 0x000e620000000c00 */
[----:B----4-:R-:W-:Y:S02]  /*eae0*/  LOP3.LUT R7, R69, 0x1f8, RZ, 0xc0, !PT ;  /* 0x000001f845077812 */ /* 0x010fe400078ec0ff */
[----:B------:R4:W5:Y:S01]  /*eaf0*/  LD.E.64 R76, desc[UR4][R132.64+0xa8] ;  /* 0x0000a804844c7980 */ /* 0x000962000c101b00 */
[----:B------:R-:W-:Y:S02]  /*eb00*/  LOP3.LUT R9, R204, 0x30, RZ, 0xc0, !PT ;  /* 0x00000030cc097812 */ /* 0x000fe400078ec0ff */
[----:B------:R-:W-:Y:S02]  /*eb10*/  LOP3.LUT R7, R7, 0x38, R204, 0x78, !PT ;  /* 0x0000003807077812 */ /* 0x000fe400078e78cc */
[----:B------:R-:W-:-:S02]  /*eb20*/  SHF.R.U32.HI R70, RZ, 0x2, R203 ;  /* 0x00000002ff467819 */ /* 0x000fc400000116cb */
[----:B------:R-:W-:Y:S02]  /*eb30*/  LEA R4, R7, R4, 0x2 ;  /* 0x0000000407047211 */ /* 0x000fe400078e10ff */
[----:B------:R-:W-:Y:S01]  /*eb40*/  LOP3.LUT R70, R9, 0x7, R70, 0xf8, !PT ;  /* 0x0000000709467812 */ /* 0x000fe200078ef846 */
[----:B-1----:R-:W-:Y:S01]  /*eb50*/  @P0 FMUL.FTZ R9, R2, 0.69314718246459960938 ;  /* 0x3f31721802090820 */ /* 0x002fe20000410000 */
[----:B------:R-:W-:Y:S02]  /*eb60*/  SHF.L.U32 R2, R221, 0x6, RZ ;  /* 0x00000006dd027819 */ /* 0x000fe400000006ff */
[----:B------:R-:W-:Y:S01]  /*eb70*/  IADD3 R205, PT, PT, R205, R4, RZ ;  /* 0x00000004cdcd7210 */ /* 0x000fe20007ffe0ff */
[----:B------:R-:W-:Y:S01]  /*eb80*/  BAR.SYNC.DEFER_BLOCKING 0x0 ;  /* 0x0000000000007b1d */ /* 0x000fe20000010000 */
[----:B------:R-:W-:Y:S01]  /*eb90*/  @P1 FMUL.FTZ R7, R6, 0.69314718246459960938 ;  /* 0x3f31721806071820 */ /* 0x000fe20000410000 */
[----:B------:R-:W-:Y:S02]  /*eba0*/  MOV R71, 0xff800000 ;  /* 0xff80000000477802 */ /* 0x000fe40000000f00 */
[----:B------:R-:W-:Y:S01]  /*ebb0*/  MOV R3, 0xff800000 ;  /* 0xff80000000037802 */ /* 0x000fe20000000f00 */
[C---:B-----5:R-:W-:Y:S01]  /*ebc0*/  @P1 FFMA.FTZ R71, R0.reuse, R135, R7 ;  /* 0x0000008700471223 */ /* 0x060fe20000010007 */
[----:B------:R-:W-:Y:S01]  /*ebd0*/  @P0 FFMA.FTZ R3, R0, R134, R9 ;  /* 0x0000008600030223 */ /* 0x000fe20000010009 */
[----:B------:R-:W-:Y:S01]  /*ebe0*/  LOP3.LUT P0, RZ, R203, 0x3, RZ, 0xc0, !PT ;  /* 0x00000003cbff7812 */ /* 0x000fe2000780c0ff */
        /* <DEDUP_REMOVED lines=16> */
[----:B--2---:R-:W-:-:S04]  /*ecf0*/  IMAD R72, R72, UR8, R229 ;  /* 0x0000000848487c24 */ /* 0x004fc8000f8e02e5 */
[----:B---3--:R-:W-:-:S04]  /*ed00*/  IMAD R5, R72, R5, R224 ;  /* 0x0000000548057224 */ /* 0x008fc800078e02e0 */
[----:B------:R-:W-:Y:S02]  /*ed10*/  IMAD R73, R73, R5, R2 ;  /* 0x0000000549497224 */ /* 0x000fe400078e0202 */
[----:B------:R4:W2:Y:S01]  /*ed20*/  LDS.128 R4, [R205+0x7800] ;  /* 0x00780000cd047984 */ /* 0x0008a20000000c00 */
[----:B-1----:R-:W-:Y:S05]  /*ed30*/  @P0 BRA `(.L_x_4882) ;  /* 0x0000000000240947 */ /* 0x002fea0003800000 */
        /* <DEDUP_REMOVED lines=9> */
.L_x_4882:
[----:B------:R-:W-:Y:S05]  /*edd0*/  BSYNC.RECONVERGENT B0 ;  /* 0x0000000000007941 */ /* 0x000fea0003800200 */
.L_x_4881:
[----:B----4-:R3:W5:Y:S01]  /*ede0*/  LD.E R132, desc[UR4][R132.64+0xc0] ;  /* 0x0000c00484847980 */ /* 0x010762000c101900 */
[----:B------:R-:W-:Y:S01]  /*edf0*/  SHF.R.U32.HI R72, RZ, 0x4, R203 ;  /* 0x00000004ff487819 */ /* 0x000fe200000116cb */
[----:B------:R-:W-:Y:S01]  /*ee00*/  IMAD R68, R73, R68, RZ ;  /* 0x0000004449447224 */ /* 0x000fe200078e02ff */
[----:B------:R-:W-:Y:S01]  /*ee10*/  LOP3.LUT R138, R138, 0x1f80, RZ, 0xc0, !PT ;  /* 0x00001f808a8a7812 */ /* 0x000fe200078ec0ff */
[----:B------:R-:W-:Y:S01]  /*ee20*/  BSSY.RECONVERGENT B0, `(.L_x_4883) ;  /* 0x000001a000007945 */ /* 0x000fe20003800200 */
[CC--:B------:R-:W-:Y:S01]  /*ee30*/  ISETP.GE.AND P3, PT, R72.reuse, R209.reuse, PT ;  /* 0x000000d14800720c */ /* 0x0c0fe20003f66270 */
[----:B------:R-:W-:Y:S01]  /*ee40*/  VIADD R0, R72, 0x8 ;  /* 0x0000000848007836 */ /* 0x000fe20000000000 */
[----:B-1----:R-:W-:Y:S01]  /*ee50*/  LOP3.LUT R3, R138, 0x3c, R69, 0xf8, !PT ;  /* 0x0000003c8a037812 */ /* 0x002fe200078ef845 */
[C---:B------:R-:W-:Y:S01]  /*ee60*/  VIADD R2, R72.reuse, 0x18 ;  /* 0x0000001848027836 */ /* 0x040fe20000000000 */
[----:B------:R-:W-:Y:S01]  /*ee70*/  LOP3.LUT R69, R69, 0x3c, RZ, 0xc0, !PT ;  /* 0x0000003c45457812 */ /* 0x000fe200078ec0ff */
[----:B------:R-:W-:Y:S01]  /*ee80*/  VIADD R70, R72, 0x10 ;  /* 0x0000001048467836 */ /* 0x000fe20000000000 */
[-C--:B------:R-:W-:Y:S01]  /*ee90*/  ISETP.GE.AND P1, PT, R0, R209.reuse, PT ;  /* 0x000000d10000720c */ /* 0x080fe20003f26270 */
[----:B------:R-:W-:Y:S01]  /*eea0*/  VIADD R0, R72, 0x20 ;  /* 0x0000002048007836 */ /* 0x000fe20000000000 */
[----:B------:R-:W-:-:S02]  /*eeb0*/  ISETP.GE.AND P2, PT, R2, R209, PT ;  /* 0x000000d10200720c */ /* 0x000fc40003f46270 */
[-C--:B------:R-:W-:Y:S02]  /*eec0*/  ISETP.GE.AND P0, PT, R70, R209.reuse, PT ;  /* 0x000000d14600720c */ /* 0x080fe40003f06270 */
[-C--:B------:R-:W-:Y:S01]  /*eed0*/  ISETP.GE.AND P6, PT, R0, R209.reuse, PT ;  /* 0x000000d10000720c */ /* 0x080fe20003fc6270 */
[----:B------:R-:W-:Y:S01]  /*eee0*/  VIADD R0, R72, 0x28 ;  /* 0x0000002848007836 */ /* 0x000fe20000000000 */
[----:B------:R-:W-:Y:S02]  /*eef0*/  P2R R2, PR, RZ, 0x4 ;  /* 0x00000004ff027803 */ /* 0x000fe40000000000 */
[----:B------:R-:W-:Y:S02]  /*ef00*/  IADD3 R71, P2, PT, R3, R68, RZ ;  /* 0x0000004403477210 */ /* 0x000fe40007f5e0ff */
[----:B------:R-:W-:Y:S01]  /*ef10*/  ISETP.GE.AND P5, PT, R0, R209, PT ;  /* 0x000000d10000720c */ /* 0x000fe20003fa6270 */
[----:B------:R-:W-:Y:S01]  /*ef20*/  VIADD R0, R72, 0x30 ;  /* 0x0000003048007836 */ /* 0x000fe20000000000 */
[----:B------:R-:W-:-:S02]  /*ef30*/  LOP3.LUT R3, R69, 0x40, RZ, 0xfc, !PT ;  /* 0x0000004045037812 */ /* 0x000fc400078efcff */
[----:B------:R-:W-:Y:S01]  /*ef40*/  LEA.HI.X.SX32 R68, R68, RZ, 0x1, P2 ;  /* 0x000000ff44447211 */ /* 0x000fe200010f0eff */
[----:B---3--:R-:W-:Y:S08]  /*ef50*/  @P3 BRA `(.L_x_4884) ;  /* 0x0000000000183947 */ /* 0x008ff00003800000 */
[----:B------:R-:W-:Y:S02]  /*ef60*/  LEA R74, P2, R71, R78, 0x2 ;  /* 0x0000004e474a7211 */ /* 0x000fe400078410ff */
[-C--:B-----5:R-:W-:Y:S02]  /*ef70*/  ISETP.GE.AND P3, PT, R69, R132.reuse, PT ;  /* 0x000000844500720c */ /* 0x0a0fe40003f66270 */
[----:B------:R-:W-:Y:S02]  /*ef80*/  LEA.HI.X R75, R71, R79, R68, 0x2, P2 ;  /* 0x0000004f474b7211 */ /* 0x000fe400010f1444 */
[----:B------:R-:W-:-:S09]  /*ef90*/  ISETP.GE.AND P2, PT, R3, R132, PT ;  /* 0x000000840300720c */ /* 0x000fd20003f46270 */
[----:B------:R1:W-:Y:S04]  /*efa0*/  @!P3 ST.E.128 desc[UR4][R74.64], R64 ;  /* 0x000000404a00b985 */ /* 0x0003e8000c101d04 */
[----:B------:R1:W-:Y:S02]  /*efb0*/  @!P2 ST.E.128 desc[UR4][R74.64+0x100], R32 ;  /* 0x000100204a00a985 */ /* 0x0003e4000c101d04 */
.L_x_4884:
[----:B------:R-:W-:Y:S05]  /*efc0*/  BSYNC.RECONVERGENT B0 ;  /* 0x0000000000007941 */ /* 0x000fea0003800200 */
.L_x_4883:
        /* <DEDUP_REMOVED lines=12> */
.L_x_4886:
[----:B------:R-:W-:Y:S05]  /*f090*/  BSYNC.RECONVERGENT B0 ;  /* 0x0000000000007941 */ /* 0x000fea0003800200 */
.L_x_4885:
[----:B------:R-:W-:Y:S01]  /*f0a0*/  BSSY.RECONVERGENT B0, `(.L_x_4887) ;  /* 0x000000b000007945 */ /* 0x000fe20003800200 */
[----:B------:R-:W-:-:S03]  /*f0b0*/  ISETP.GE.AND P3, PT, R72, R209, PT ;  /* 0x000000d14800720c */ /* 0x000fc60003f66270 */
[----:B------:R-:W-:Y:S10]  /*f0c0*/  @P0 BRA `(.L_x_4888) ;  /* 0x0000000000200947 */ /* 0x000ff40003800000 */
[-C--:B-----5:R-:W-:Y:S02]  /*f0d0*/  ISETP.GE.AND P2, PT, R69, R132.reuse, PT ;  /* 0x000000844500720c */ /* 0x0a0fe40003f46270 */
[----:B------:R-:W-:-:S11]  /*f0e0*/  ISETP.GE.AND P1, PT, R3, R132, PT ;  /* 0x000000840300720c */ /* 0x000fd60003f26270 */
[----:B---3--:R-:W-:-:S04]  /*f0f0*/  @!P2 LEA R30, P0, R71, R78, 0x2 ;  /* 0x0000004e471ea211 */ /* 0x008fc800078010ff */
[C---:B------:R-:W-:Y:S02]  /*f100*/  @!P2 LEA.HI.X R31, R71.reuse, R79, R68, 0x2, P0 ;  /* 0x0000004f471fa211 */ /* 0x040fe400000f1444 */
[----:B------:R-:W-:-:S03]  /*f110*/  @!P1 LEA R28, P0, R71, R78, 0x2 ;  /* 0x0000004e471c9211 */ /* 0x000fc600078010ff */
[----:B------:R4:W-:Y:S01]  /*f120*/  @!P2 ST.E.128 desc[UR4][R30.64+0x2000], R56 ;  /* 0x002000381e00a985 */ /* 0x0009e2000c101d04 */
[----:B------:R-:W-:-:S05]  /*f130*/  @!P1 LEA.HI.X R29, R71, R79, R68, 0x2, P0 ;  /* 0x0000004f471d9211 */ /* 0x000fca00000f1444 */
[----:B------:R4:W-:Y:S04]  /*f140*/  @!P1 ST.E.128 desc[UR4][R28.64+0x2100], R24 ;  /* 0x002100181c009985 */ /* 0x0009e8000c101d04 */
.L_x_4888:
[----:B------:R-:W-:Y:S05]  /*f150*/  BSYNC.RECONVERGENT B0 ;  /* 0x0000000000007941 */ /* 0x000fea0003800200 */
.L_x_4887:
[----:B------:R-:W-:Y:S01]  /*f160*/  ISETP.NE.AND P0, PT, R2, RZ, PT ;  /* 0x000000ff0200720c */ /* 0x000fe20003f05270 */
[----:B------:R-:W-:-:S12]  /*f170*/  BSSY.RECONVERGENT B0, `(.L_x_4889) ;  /* 0x000000a000007945 */ /* 0x000fd80003800200 */
[----:B------:R-:W-:Y:S05]  /*f180*/  @P0 BRA `(.L_x_4890) ;  /* 0x0000000000200947 */ /* 0x000fea0003800000 */
[-C--:B-----5:R-:W-:Y:S02]  /*f190*/  ISETP.GE.AND P2, PT, R69, R132.reuse, PT ;  /* 0x000000844500720c */ /* 0x0a0fe40003f46270 */
[----:B------:R-:W-:-:S11]  /*f1a0*/  ISETP.GE.AND P1, PT, R3, R132, PT ;  /* 0x000000840300720c */ /* 0x000fd60003f26270 */
[----:B----4-:R-:W-:-:S04]  /*f1b0*/  @!P2 LEA R26, P0, R71, R78, 0x2 ;  /* 0x0000004e471aa211 */ /* 0x010fc800078010ff */
[C---:B------:R-:W-:Y:S02]  /*f1c0*/  @!P2 LEA.HI.X R27, R71.reuse, R79, R68, 0x2, P0 ;  /* 0x0000004f471ba211 */ /* 0x040fe400000f1444 */
[----:B------:R-:W-:-:S03]  /*f1d0*/  @!P1 LEA R24, P0, R71, R78, 0x2 ;  /* 0x0000004e47189211 */ /* 0x000fc600078010ff */
[----:B------:R4:W-:Y:S01]  /*f1e0*/  @!P2 ST.E.128 desc[UR4][R26.64+0x3000], R52 ;  /* 0x003000341a00a985 */ /* 0x0009e2000c101d04 */
[----:B------:R-:W-:-:S05]  /*f1f0*/  @!P1 LEA.HI.X R25, R71, R79, R68, 0x2, P0 ;  /* 0x0000004f47199211 */ /* 0x000fca00000f1444 */
[----:B------:R4:W-:Y:S04]  /*f200*/  @!P1 ST.E.128 desc[UR4][R24.64+0x3100], R20 ;  /* 0x0031001418009985 */ /* 0x0009e8000c101d04 */
.L_x_4890:
[----:B------:R-:W-:Y:S05]  /*f210*/  BSYNC.RECONVERGENT B0 ;  /* 0x0000000000007941 */ /* 0x000fea0003800200 */
.L_x_4889:
[----:B------:R-:W-:Y:S04]  /*f220*/  BSSY.RECONVERGENT B0, `(.L_x_4891) ;  /* 0x000000a000007945 */ /* 0x000fe80003800200 */
[----:B------:R-:W-:Y:S05]  /*f230*/  @P6 BRA `(.L_x_4892) ;  /* 0x0000000000206947 */ /* 0x000fea0003800000 */
[-C--:B-----5:R-:W-:Y:S02]  /*f240*/  ISETP.GE.AND P6, PT, R69, R132.reuse, PT ;  /* 0x000000844500720c */ /* 0x0a0fe40003fc6270 */
[----:B------:R-:W-:-:S11]  /*f250*/  ISETP.GE.AND P1, PT, R3, R132, PT ;  /* 0x000000840300720c */ /* 0x000fd60003f26270 */
[CC--:B----4-:R-:W-:Y:S02]  /*f260*/  @!P6 LEA R22, P2, R71.reuse, R78.reuse, 0x2 ;  /* 0x0000004e4716e211 */ /* 0x0d0fe400078410ff */
[C---:B------:R-:W-:Y:S02]  /*f270*/  @!P1 LEA R20, P0, R71.reuse, R78, 0x2 ;  /* 0x0000004e47149211 */ /* 0x040fe400078010ff */
[CCC-:B------:R-:W-:Y:S02]  /*f280*/  @!P6 LEA.HI.X R23, R71.reuse, R79.reuse, R68.reuse, 0x2, P2 ;  /* 0x0000004f4717e211 */ /* 0x1c0fe400010f1444 */
[----:B------:R-:W-:-:S03]  /*f290*/  @!P1 LEA.HI.X R21, R71, R79, R68, 0x2, P0 ;  /* 0x0000004f47159211 */ /* 0x000fc600000f1444 */
[----:B------:R4:W-:Y:S04]  /*f2a0*/  @!P6 ST.E.128 desc[UR4][R22.64+0x4000], R48 ;  /* 0x004000301600e985 */ /* 0x0009e8000c101d04 */
[----:B------:R4:W-:Y:S02]  /*f2b0*/  @!P1 ST.E.128 desc[UR4][R20.64+0x4100], R16 ;  /* 0x0041001014009985 */ /* 0x0009e4000c101d04 */
.L_x_4892:
[----:B------:R-:W-:Y:S05]  /*f2c0*/  BSYNC.RECONVERGENT B0 ;  /* 0x0000000000007941 */ /* 0x000fea0003800200 */
.L_x_4891:
        /* <DEDUP_REMOVED lines=10> */
.L_x_4894:
[----:B------:R-:W-:Y:S05]  /*f370*/  BSYNC.RECONVERGENT B0 ;  /* 0x0000000000007941 */ /* 0x000fea0003800200 */
.L_x_4893:
        /* <DEDUP_REMOVED lines=10> */
.L_x_4896:
[----:B------:R-:W-:Y:S05]  /*f420*/  BSYNC.RECONVERGENT B0 ;  /* 0x0000000000007941 */ /* 0x000fea0003800200 */
.L_x_4895:
[----:B------:R-:W-:-:S04]  /*f430*/  MOV R221, 0x0 ;  /* 0x0000000000dd7802 */ /* 0x000fc80000000f00 */
[----:B-12345:R-:W-:Y:S05]  /*f440*/  @P3 RET.REL.NODEC R220 `(_ZN5flash24flash_fwd_splitkv_kernelI23Flash_fwd_kernel_traitsILi128ELi64ELi128ELi4ELb0ELb0EN7cutlass6half_tE19Flash_kernel_traitsILi128ELi64ELi128ELi4ES3_EELb0ELb0ELb1ELb0ELb0ELb0ELb1ELb0EEEvNS_16Flash_fwd_paramsE) ;  /* 0xffffff08dcec3950 */ /* 0x03efea0003c3ffff */
[-C--:B------:R-:W-:Y:S01]  /*f450*/  ISETP.GE.AND P2, PT, R69, R132.reuse, PT ;  /* 0x000000844500720c */ /* 0x080fe20003f46270 */
[----:B------:R-:W-:Y:S01]  /*f460*/  IMAD.MOV.U32 R221, RZ, RZ, 0x0 ;  /* 0x00000000ffdd7424 */ /* 0x000fe200078e00ff */
[----:B------:R-:W-:-:S11]  /*f470*/  ISETP.GE.AND P0, PT, R3, R132, PT ;  /* 0x000000840300720c */ /* 0x000fd60003f06270 */
[----:B------:R-:W-:-:S04]  /*f480*/  @!P2 LEA R2, P1, R71, R78, 0x2 ;  /* 0x0000004e4702a211 */ /* 0x000fc800078210ff */
[----:B------:R-:W-:-:S05]  /*f490*/  @!P2 LEA.HI.X R3, R71, R79, R68, 0x2, P1 ;  /* 0x0000004f4703a211 */ /* 0x000fca00008f1444 */
[----:B------:R1:W-:Y:S02]  /*f4a0*/  @!P2 ST.E.128 desc[UR4][R2.64+0x7000], R36 ;  /* 0x007000240200a985 */ /* 0x0003e4000c101d04 */
[----:B-1----:R-:W-:Y:S05]  /*f4b0*/  @P0 RET.REL.NODEC R220 `(_ZN5flash24flash_fwd_splitkv_kernelI23Flash_fwd_kernel_traitsILi128ELi64ELi128ELi4ELb0ELb0EN7cutlass6half_tE19Flash_kernel_traitsILi128ELi64ELi128ELi4ES3_EELb0ELb0ELb1ELb0ELb0ELb0ELb1ELb0EEEvNS_16Flash_fwd_paramsE) ;  /* 0xffffff08dcd00950 */ /* 0x002fea0003c3ffff */
[----:B------:R-:W-:Y:S01]  /*f4c0*/  LEA R2, P0, R71, R78, 0x2 ;  /* 0x0000004e47027211 */ /* 0x000fe200078010ff */
[----:B------:R-:W-:-:S03]  /*f4d0*/  IMAD.MOV.U32 R221, RZ, RZ, 0x0 ;  /* 0x00000000ffdd7424 */ /* 0x000fc600078e00ff */
[----:B------:R-:W-:-:S05]  /*f4e0*/  LEA.HI.X R3, R71, R79, R68, 0x2, P0 ;  /* 0x0000004f47037211 */ /* 0x000fca00000f1444 */
[----:B------:R1:W-:Y:S02]  /*f4f0*/  ST.E.128 desc[UR4][R2.64+0x7100], R4 ;  /* 0x0071000402007985 */ /* 0x0003e4000c101d04 */
[----:B-1----:R-:W-:Y:S05]  /*f500*/  RET.REL.NODEC R220 `(_ZN5flash24flash_fwd_splitkv_kernelI23Flash_fwd_kernel_traitsILi128ELi64ELi128ELi4ELb0ELb0EN7cutlass6half_tE19Flash_kernel_traitsILi128ELi64ELi128ELi4ES3_EELb0ELb0ELb1ELb0ELb0ELb0ELb1ELb0EEEvNS_16Flash_fwd_paramsE) ;  /* 0xffffff08dcbc7950 */ /* 0x002fea0003c3ffff */
.L_x_4880:
[----:B------:R-:W-:Y:S01]  /*f510*/  MOV R5, 0x2 ;  /* 0x0000000200057802 */ /* 0x000fe20000000f00 */
[----:B------:R-:W-:Y:S01]  /*f520*/  IMAD.MOV.U32 R4, RZ, RZ, -0x1 ;  /* 0xffffffffff047424 */ /* 0x000fe200078e00ff */
[----:B------:R-:W-:-:S07]  /*f530*/  MOV R2, 0x1f ;  /* 0x0000001f00027802 */ /* 0x000fce0000000f00 */
[----:B-1---5:R-:W-:Y:S05]  /*f540*/  WARPSYNC.COLLECTIVE R4, `(.L_x_4897) ;  /* 0x0000000004087348 */ /* 0x022fea0003c00000 */
[----:B------:R2:W3:Y:S02]  /*f550*/  SHFL.BFLY P0, R7, R237, R5, R2 ;  /* 0x0c000005ed077389 */ /* 0x0004e40000000002 */
[----:B-123-5:R-:W-:Y:S05]  /*f560*/  ENDCOLLECTIVE ;  /* 0x000000000000791b */ /* 0x02efea0003800000 */
.L_x_4897:
[----:B------:R-:W-:Y:S02]  /*f570*/  MOV R8, R7 ;  /* 0x0000000700087202 */ /* 0x000fe40000000f00 */
[----:B------:R-:W-:-:S03]  /*f580*/  MOV R5, 0x1 ;  /* 0x0000000100057802 */ /* 0x000fc60000000f00 */
[----:B------:R-:W-:-:S04]  /*f590*/  FADD.FTZ R8, R8, R237 ;  /* 0x000000ed08087221 */ /* 0x000fc80000010000 */
[----:B------:R-:W-:-:S07]  /*f5a0*/  IMAD.MOV.U32 R237, RZ, RZ, R8 ;  /* 0x000000ffffed7224 */ /* 0x000fce00078e0008 */
[----:B------:R-:W-:Y:S05]  /*f5b0*/  WARPSYNC.COLLECTIVE R4, `(.L_x_4898) ;  /* 0x0000000004087348 */ /* 0x000fea0003c00000 */
[----:B------:R1:W2:Y:S02]  /*f5c0*/  SHFL.BFLY P0, R7, R237, R5, R2 ;  /* 0x0c000005ed077389 */ /* 0x0002a40000000002 */
[----:B-12---:R-:W-:Y:S05]  /*f5d0*/  ENDCOLLECTIVE ;  /* 0x000000000000791b */ /* 0x006fea0003800000 */
.L_x_4898:
[----:B------:R-:W-:Y:S01]  /*f5e0*/  MOV R237, R235 ;  /* 0x000000eb00ed7202 */ /* 0x000fe20000000f00 */
[----:B------:R-:W-:Y:S01]  /*f5f0*/  IMAD.MOV.U32 R3, RZ, RZ, R7 ;  /* 0x000000ffff037224 */ /* 0x000fe200078e0007 */
[----:B------:R-:W-:-:S03]  /*f600*/  MOV R5, 0x2 ;  /* 0x0000000200057802 */ /* 0x000fc60000000f00 */
[----:B------:R-:W-:-:S07]  /*f610*/  FADD.FTZ R3, R8, R3 ;  /* 0x0000000308037221 */ /* 0x000fce0000010000 */
[----:B------:R-:W-:Y:S05]  /*f620*/  WARPSYNC.COLLECTIVE R4, `(.L_x_4899) ;  /* 0x0000000004087348 */ /* 0x000fea0003c00000 */
[----:B------:R1:W2:Y:S02]  /*f630*/  SHFL.BFLY P0, R7, R237, R5, R2 ;  /* 0x0c000005ed077389 */ /* 0x0002a40000000002 */
[----:B-12---:R-:W-:Y:S05]  /*f640*/  ENDCOLLECTIVE ;  /* 0x000000000000791b */ /* 0x006fea0003800000 */
.L_x_4899:
[----:B------:R-:W-:Y:S01]  /*f650*/  FADD.FTZ R6, R7, R235 ;  /* 0x000000eb07067221 */ /* 0x000fe20000010000 */
[----:B------:R-:W-:-:S03]  /*f660*/  MOV R5, 0x1 ;  /* 0x0000000100057802 */ /* 0x000fc60000000f00 */
[----:B------:R-:W-:-:S07]  /*f670*/  IMAD.MOV.U32 R237, RZ, RZ, R6 ;  /* 0x000000ffffed7224 */ /* 0x000fce00078e0006 */
[----:B------:R-:W-:Y:S05]  /*f680*/  WARPSYNC.COLLECTIVE R4, `(.L_x_4900) ;  /* 0x0000000004087348 */ /* 0x000fea0003c00000 */
[----:B------:R1:W2:Y:S02]  /*f690*/  SHFL.BFLY P0, R7, R237, R5, R2 ;  /* 0x0c000005ed077389 */ /* 0x0002a40000000002 */
[----:B-12---:R-:W-:Y:S05]  /*f6a0*/  ENDCOLLECTIVE ;  /* 0x000000000000791b */ /* 0x006fea0003800000 */
.L_x_4900:
[----:B------:R-:W-:Y:S01]  /*f6b0*/  MOV R9, R7 ;  /* 0x0000000700097202 */ /* 0x000fe20000000f00 */
[----:B------:R-:W-:Y:S06]  /*f6c0*/  BRA `(.L_x_4901) ;  /* 0xffffffe800f87947 */ /* 0x000fec000383ffff */
.L_x_4902:
        /* <DEDUP_REMOVED lines=11> */
.L_x_14924:


//--------------------- .text._ZN5flash24flash_fwd_splitkv_kernelI23Flash_fwd_kernel_traitsILi128ELi64ELi128ELi4ELb0ELb0EN7cutlass6half_tE19Flash_kernel_traitsILi128ELi64ELi128ELi4ES3_EELb0ELb0ELb1ELb0ELb0ELb1ELb1ELb0EEEvNS_16Flash_fwd_paramsE --------------------------
	.section	.text._ZN5flash24flash_fwd_splitkv_kernelI23Flash_fwd_kernel_traitsILi128ELi64ELi128ELi4ELb0ELb0EN7cutlass6half_tE19Flash_kernel_traitsILi128ELi64ELi128ELi4ES3_EELb0ELb0ELb1ELb0ELb0ELb1ELb1ELb0EEEvNS_16Flash_fwd_paramsE,"ax",@progbits
	.align	128
        .global         _ZN5flash24flash_fwd_splitkv_kernelI23Flash_fwd_kernel_traitsILi128ELi64ELi128ELi4ELb0ELb0EN7cutlass6half_tE19Flash_kernel_traitsILi128ELi64ELi128ELi4ES3_EELb0ELb0ELb1ELb0ELb0ELb1ELb1ELb0EEEvNS_16Flash_fwd_paramsE
        .type           _ZN5flash24flash_fwd_splitkv_kernelI23Flash_fwd_kernel_traitsILi128ELi64ELi128ELi4ELb0ELb0EN7cutlass6half_tE19Flash_kernel_traitsILi128ELi64ELi128ELi4ES3_EELb0ELb0ELb1ELb0ELb0ELb1ELb1ELb0EEEvNS_16Flash_fwd_paramsE,@function
        .size           _ZN5flash24flash_fwd_splitkv_kernelI23Flash_fwd_kernel_traitsILi128ELi64ELi128ELi4ELb0ELb0EN7cutlass6half_tE19Flash_kernel_traitsILi128ELi64ELi128ELi4ES3_EELb0ELb0ELb1ELb0ELb0ELb1ELb1ELb0EEEvNS_16Flash_fwd_paramsE,(.L_x_14925 - _ZN5flash24flash_fwd_splitkv_kernelI23Flash_fwd_kernel_traitsILi128ELi64ELi128ELi4ELb0ELb0EN7cutlass6half_tE19Flash_kernel_traitsILi128ELi64ELi128ELi4ES3_EELb0ELb0ELb1ELb0ELb0ELb1ELb1ELb0EEEvNS_16Flash_fwd_paramsE)
        .other          _ZN5flash24flash_fwd_splitkv_kernelI23Flash_fwd_kernel_traitsILi128ELi64ELi128ELi4ELb0ELb0EN7cutlass6half_tE19Flash_kernel_traitsILi128ELi64ELi128ELi4ES3_EELb0ELb0ELb1ELb0ELb0ELb1ELb1ELb0EEEvNS_16Flash_fwd_paramsE,@"STO_CUDA_ENTRY STV_DEFAULT"
_ZN5flash24flash_fwd_splitkv_kernelI23Flash_fwd_kernel_traitsILi128ELi64ELi128ELi4ELb0ELb0EN7cutlass6half_tE19Flash_kernel_traitsILi128ELi64ELi128ELi4ES3_EELb0ELb0ELb1ELb0ELb0ELb1ELb1ELb0EEEvNS_16Flash_fwd_paramsE:
.text._ZN5flash24flash_fwd_splitkv_kernelI23Flash_fwd_kernel_traitsILi128ELi64ELi128ELi4ELb0ELb0EN7cutlass6half_tE19Flash_kernel_traitsILi128ELi64ELi128ELi4ES3_EELb0ELb0ELb1ELb0ELb0ELb1ELb1ELb0EEEvNS_16Flash_fwd_paramsE:
        /* <DEDUP_REMOVED lines=29> */
[----:B------:R-:W-:Y:S05]  /*01d0*/  CALL.REL.NOINC `($_ZN5flash24flash_fwd_splitkv_kernelI23Flash_fwd_kernel_traitsILi128ELi64ELi128ELi4ELb0ELb0EN7cutlass6half_tE19Flash_kernel_traitsILi128ELi64ELi128ELi4ES3_EELb0ELb0ELb1ELb0ELb0ELb1ELb1ELb0EEEvNS_16Flash_fwd_paramsE$_ZN5flash30compute_attn_1rowblock_splitkvI23Flash_fwd_kernel_traitsILi128ELi64ELi128ELi4ELb0ELb0EN7cutlass6half_tE19Flash_kernel_traitsILi128ELi64ELi128ELi4ES3_EELb0ELb0ELb1ELb0ELb0ELb1ELb1ELb0ENS_16Flash_fwd_paramsEEEvRKT8_iiiii) ;  /* 0x0000000000087944 */ /* 0x000fea0003c00000 */
[----:B------:R-:W-:Y:S05]  /*01e0*/  BSYNC.RECONVERGENT B2 ;  /* 0x0000000000027941 */ /* 0x000fea0003800200 */
.L_x_4903:
[----:B------:R-:W-:Y:S05]  /*01f0*/  EXIT ;  /* 0x000000000000794d */ /* 0x000fea0003800000 */
        .type           $_ZN5flash24flash_fwd_splitkv_kernelI23Flash_fwd_kernel_traitsILi128ELi64ELi128ELi4ELb0ELb0EN7cutlass6half_tE19Flash_kernel_traitsILi128ELi64ELi128ELi4ES3_EELb0ELb0ELb1ELb0ELb0ELb1ELb1ELb0EEEvNS_16Flash_fwd_paramsE$_ZN5flash30compute_attn_1rowblock_splitkvI23Flash_fwd_kernel_traitsILi128ELi64ELi128ELi4ELb0ELb0EN7cutlass6half_tE19Flash_kernel_traitsILi128ELi64ELi128ELi4ES3_EELb0ELb0ELb1ELb0ELb0ELb1ELb1ELb0ENS_16Flash_fwd_paramsEEEvRKT8_iiiii,@function
        .size           $_ZN5flash24flash_fwd_splitkv_kernelI23Flash_fwd_kernel_traitsILi128ELi64ELi128ELi4ELb0ELb0EN7cutlass6half_tE19Flash_kernel_traitsILi128ELi64ELi128ELi4ES3_EELb0ELb0ELb1ELb0ELb0ELb1ELb1ELb0EEEvNS_16Flash_fwd_paramsE$_ZN5flash30compute_attn_1rowblock_splitkvI23Flash_fwd_kernel_traitsILi128ELi64ELi128ELi4ELb0ELb0EN7cutlass6half_tE19Flash_kernel_traitsILi128ELi64ELi128ELi4ES3_EELb0ELb0ELb1ELb0ELb0ELb1ELb1ELb0ENS_16Flash_fwd_paramsEEEvRKT8_iiiii,(.L_x_14925 - $_ZN5flash24flash_fwd_splitkv_kernelI23Flash_fwd_kernel_traitsILi128ELi64ELi128ELi4ELb0ELb0EN7cutlass6half_tE19Flash_kernel_traitsILi128ELi64ELi128ELi4ES3_EELb0ELb0ELb1ELb0ELb0ELb1ELb1ELb0EEEvNS_16Flash_fwd_paramsE$_ZN5flash30compute_attn_1rowblock_splitkvI23Flash_fwd_kernel_traitsILi128ELi64ELi128ELi4ELb0ELb0EN7cutlass6half_tE19Flash_kernel_traitsILi128ELi64ELi128ELi4ES3_EELb0ELb0ELb1ELb0ELb0ELb1ELb1ELb0ENS_16Flash_fwd_paramsEEEvRKT8_iiiii)
$_ZN5flash24flash_fwd_splitkv_kernelI23Flash_fwd_kernel_traitsILi128ELi64ELi128ELi4ELb0ELb0EN7cutlass6half_tE19Flash_kernel_traitsILi128ELi64ELi128ELi4ES3_EELb0ELb0ELb1ELb0ELb0ELb1ELb1ELb0EEEvNS_16Flash_fwd_paramsE$_ZN5flash30compute_attn_1rowblock_splitkvI23Flash_fwd_kernel_traitsILi128ELi64ELi128ELi4ELb0ELb0EN7cutlass6half_tE19Flash_kernel_traitsILi128ELi64ELi128ELi4ES3_EELb0ELb0ELb1ELb0ELb0ELb1ELb1ELb0ENS_16Flash_fwd_paramsEEEvRKT8_iiiii:
        /* <DEDUP_REMOVED lines=39> */
.L_x_4905:
[----:B------:R-:W-:Y:S05]  /*0470*/  BSYNC.RECONVERGENT B0 ;  /* 0x0000000000007941 */ /* 0x000fea0003800200 */
.L_x_4904:
[----:B------:R-:W-:Y:S04]  /*0480*/  BSSY.RECONVERGENT B0, `(.L_x_4906) ;  /* 0x0000007000007945 */ /* 0x000fe80003800200 */
[----:B------:R-:W-:Y:S05]  /*0490*/  @!P3 BRA `(.L_x_4907) ;  /* 0x000000000014b947 */ /* 0x000fea0003800000 */
[----:B-----5:R-:W4:Y:S02]  /*04a0*/  LD.E.U8 R5, desc[UR4][R2.64+0x1b2] ;  /* 0x0001b20402057980 */ /* 0x020f24000c101100 */
[----:B----4-:R-:W-:-:S13]  /*04b0*/  ISETP.NE.AND P1, PT, R5, RZ, PT ;  /* 0x000000ff0500720c */ /* 0x010fda0003f25270 */
[----:B------:R-:W4:Y:S02]  /*04c0*/  @P1 LD.E R8, desc[UR4][R16.64+0x4] ;  /* 0x0000040410081980 */ /* 0x000f24000c101900 */
[----:B----4-:R-:W-:-:S06]  /*04d0*/  @P1 IADD3 R5, PT, PT, R8, -R13, RZ ;  /* 0x8000000d08051210 */ /* 0x010fcc0007ffe0ff */
[----:B------:R4:W5:Y:S02]  /*04e0*/  @!P1 LD.E R5, desc[UR4][R16.64] ;  /* 0x0000000410059980 */ /* 0x000964000c101900 */
.L_x_4907:
[----:B------:R-:W-:Y:S05]  /*04f0*/  BSYNC.RECONVERGENT B0 ;  /* 0x0000000000007941 */ /* 0x000fea0003800200 */
.L_x_4906:
        /* <DEDUP_REMOVED lines=8> */
.L_x_4909:
[----:B------:R-:W5:Y:S01]  /*0580*/  LD.E.64 R8, desc[UR4][R2.64+0x108] ;  /* 0x0001080402087980 */ /* 0x000f62000c101b00 */
[----:B------:R-:W-:Y:S01]  /*0590*/  BSSY.RECONVERGENT B0, `(.L_x_4911) ;  /* 0x0000006000007945 */ /* 0x000fe20003800200 */
[----:B------:R-:W-:Y:S01]  /*05a0*/  IMAD.MOV.U32 R34, RZ, RZ, RZ ;  /* 0x000000ffff227224 */ /* 0x000fe200078e00ff */
[----:B-----5:R-:W-:-:S04]  /*05b0*/  ISETP.NE.U32.AND P0, PT, R8, RZ, PT ;  /* 0x000000ff0800720c */ /* 0x020fc80003f05070 */
[----:B------:R-:W-:-:S13]  /*05c0*/  ISETP.NE.AND.EX P0, PT, R9, RZ, PT, P0 ;  /* 0x000000ff0900720c */ /* 0x000fda0003f05300 */
[----:B------:R-:W-:Y:S05]  /*05d0*/  @!P0 BRA `(.L_x_4912) ;  /* 0x0000000000048947 */ /* 0x000fea0003800000 */
[----:B------:R1:W5:Y:S02]  /*05e0*/  LD.E R34, desc[UR4][R2.64+0xbc] ;  /* 0x0000bc0402227980 */ /* 0x000364000c101900 */
.L_x_4912:
[----:B------:R-:W-:Y:S05]  /*05f0*/  BSYNC.RECONVERGENT B0 ;  /* 0x0000000000007941 */ /* 0x000fea0003800200 */
.L_x_4911:
[----:B-----5:R-:W-:Y:S02]  /*0600*/  IADD3 R34, PT, PT, R34, R5, -R12 ;  /* 0x0000000522227210 */ /* 0x020fe40007ffe80c */
.L_x_4910:
[----:B------:R-:W-:Y:S05]  /*0610*/  BSYNC.RECONVERGENT B1 ;  /* 0x0000000000017941 */ /* 0x000fea0003800200 */
.L_x_4908:
[----:B------:R-:W-:Y:S01]  /*0620*/  IMAD.SHL.U32 R219, R231, 0x40, RZ ;  /* 0x00000040e7db7824 */ /* 0x000fe200078e00ff */
[----:B------:R-:W-:Y:S01]  /*0630*/  MOV R8, R230 ;  /* 0x000000e600087202 */ /* 0x000fe20000000f00 */
[----:B------:R-:W-:-:S03]  /*0640*/  IMAD.MOV.U32 R9, RZ, RZ, 0x0 ;  /* 0x00000000ff097424 */ /* 0x000fc600078e00ff */
[----:B------:R-:W-:-:S13]  /*0650*/  ISETP.GT.AND P0, PT, R36, R219, PT ;  /* 0x000000db2400720c */ /* 0x000fda0003f04270 */
[----:B-1234-:R-:W-:Y:S05]  /*0660*/  @!P0 RET.REL.NODEC R8 `(_ZN5flash24flash_fwd_splitkv_kernelI23Flash_fwd_kernel_traitsILi128ELi64ELi128ELi4ELb0ELb0EN7cutlass6half_tE19Flash_kernel_traitsILi128ELi64ELi128ELi4ES3_EELb0ELb0ELb1ELb0ELb0ELb1ELb1ELb0EEEvNS_16Flash_fwd_paramsE) ;  /* 0xfffffff808648950 */ /* 0x01efea0003c3ffff */
        /* <DEDUP_REMOVED lines=45> */
[----:B------:R-:W-:Y:S01]  /*0940*/  ISETP.GE.AND P3, PT, R8, R15, PT ;  /* 0x0000000f0800720c */ /* 0x000fe20003f66270 */
[----:B------:R-:W-:Y:S01]  /*0950*/  IMAD.SHL.U32 R212, R212, 0x8, RZ ;  /* 0x00000008d4d47824 */ /* 0x000fe200078e00ff */
        /* <DEDUP_REMOVED lines=13> */
[----:B---3--:R-:W-:Y:S01]  /*0a30*/  IMAD R4, R4, R7, R236 ;  /* 0x0000000704047224 */ /* 0x008fe200078e02ec */
[----:B------:R-:W-:-:S03]  /*0a40*/  LOP3.LUT R7, R9, 0x1f80, R212, 0xf8, !PT ;  /* 0x00001f8009077812 */ /* 0x000fc600078ef8d4 */
        /* <DEDUP_REMOVED lines=11> */
.L_x_4915:
[----:B------:R-:W-:Y:S05]  /*0b00*/  BSYNC.RECONVERGENT B0 ;  /* 0x0000000000007941 */ /* 0x000fea0003800200 */
.L_x_4914:
        /* <DEDUP_REMOVED lines=12> */
.L_x_4917:
[----:B------:R-:W-:Y:S05]  /*0bd0*/  BSYNC.RECONVERGENT B0 ;  /* 0x0000000000007941 */ /* 0x000fea0003800200 */
.L_x_4916:
        /* <DEDUP_REMOVED lines=12> */
.L_x_4919:
[----:B------:R-:W-:Y:S05]  /*0ca0*/  BSYNC.RECONVERGENT B0 ;  /* 0x0000000000007941 */ /* 0x000fea0003800200 */
.L_x_4918:
        /* <DEDUP_REMOVED lines=12> */
.L_x_4921:
[----:B------:R-:W-:Y:S05]  /*0d70*/  BSYNC.RECONVERGENT B0 ;  /* 0x0000000000007941 */ /* 0x000fea0003800200 */
.L_x_4920:
        /* <DEDUP_REMOVED lines=11> */
.L_x_4923:
[----:B------:R-:W-:Y:S05]  /*0e30*/  BSYNC.RECONVERGENT B0 ;  /* 0x0000000000007941 */ /* 0x000fea0003800200 */
.L_x_4922:
        /* <DEDUP_REMOVED lines=11> */
.L_x_4925:
[----:B------:R-:W-:Y:S05]  /*0ef0*/  BSYNC.RECONVERGENT B0 ;  /* 0x0000000000007941 */ /* 0x000fea0003800200 */
.L_x_4924:
        /* <DEDUP_REMOVED lines=12> */
.L_x_4927:
[----:B------:R-:W-:Y:S05]  /*0fc0*/  BSYNC.RECONVERGENT B0 ;  /* 0x0000000000007941 */ /* 0x000fea0003800200 */
.L_x_4926:
        /* <DEDUP_REMOVED lines=15> */
.L_x_4929:
[----:B------:R-:W-:Y:S05]  /*10c0*/  BSYNC.RECONVERGENT B0 ;  /* 0x0000000000007941 */ /* 0x000fea0003800200 */
.L_x_4928:
        /* <DEDUP_REMOVED lines=20> */
[----:B--234-:R-:W-:Y:S05]  /*1210*/  @P6 RET.REL.NODEC R230 `(_ZN5flash24flash_fwd_splitkv_kernelI23Flash_fwd_kernel_traitsILi128ELi64ELi128ELi4ELb0ELb0EN7cutlass6half_tE19Flash_kernel_traitsILi128ELi64ELi128ELi4ES3_EELb0ELb0ELb1ELb0ELb0ELb1ELb1ELb0EEEvNS_16Flash_fwd_paramsE) ;  /* 0xffffffece6786950 */ /* 0x01cfea0003c3ffff */
[----:B------:R-:W-:Y:S02]  /*1220*/  MOV R3, 0xff800000 ;  /* 0xff80000000037802 */ /* 0x000fe40000000f00 */
[----:B------:R-:W-:-:S03]  /*1230*/  MOV R231, 0x0 ;  /* 0x0000000000e77802 */ /* 0x000fc60000000f00 */
[----:B------:R1:W-:Y:S02]  /*1240*/  ST.E desc[UR4][R10.64+0xe0], R3 ;  /* 0x0000e0030a007985 */ /* 0x0003e4000c101904 */
[----:B-1----:R-:W-:Y:S05]  /*1250*/  RET.REL.NODEC R230 `(_ZN5flash24flash_fwd_splitkv_kernelI23Flash_fwd_kernel_traitsILi128ELi64ELi128ELi4ELb0ELb0EN7cutlass6half_tE19Flash_kernel_traitsILi128ELi64ELi128ELi4ES3_EELb0ELb0ELb1ELb0ELb0ELb1ELb1ELb0EEEvNS_16Flash_fwd_paramsE) ;  /* 0xffffffece6687950 */ /* 0x002fea0003c3ffff */
.L_x_4913:
        /* <DEDUP_REMOVED lines=84> */
[----:B---3--:R-:W-:Y:S01]  /*17a0*/  SHF.R.S32.HI R5, RZ, 0x1f, R0 ;  /* 0x0000001fff057819 */ /* 0x008fe20000011400 */
[-C--:B--2---:R-:W-:Y:S02]  /*17b0*/  IMAD R6, R15, R0.reuse, RZ ;  /* 0x000000000f067224 */ /* 0x084fe400078e02ff */
        /* <DEDUP_REMOVED lines=16> */
.L_x_4931:
        /* <DEDUP_REMOVED lines=27> */
[-C--:B--2---:R-:W-:Y:S02]  /*1a70*/  @!P2 IMAD R9, R221, R12.reuse, RZ ;  /* 0x0000000cdd09a224 */ /* 0x084fe400078e02ff */
[----:B------:R-:W-:-:S04]  /*1a80*/  @!P2 IMAD.WIDE.U32 R22, R220, R12, RZ ;  /* 0x0000000cdc16a225 */ /* 0x000fc800078e00ff */
[----:B------:R-:W-:Y:S01]  /*1a90*/  @!P2 IMAD R0, R0, R220, R9 ;  /* 0x000000dc0000a224 */ /* 0x000fe200078e0209 */
[----:B------:R-:W-:Y:S01]  /*1aa0*/  @P2 IADD3 R6, PT, PT, R12, R13, RZ ;  /* 0x0000000d0c062210 */ /* 0x000fe20007ffe0ff */
[----:B---3-5:R-:W-:-:S03]  /*1ab0*/  @!P2 IMAD R9, R15, R11, RZ ;  /* 0x0000000b0f09a224 */ /* 0x028fc600078e02ff */
        /* <DEDUP_REMOVED lines=19> */
[----:B----4-:R-:W-:Y:S01]  /*1bf0*/  @!P2 IMAD R0, R223, R12, RZ ;  /* 0x0000000cdf00a224 */ /* 0x010fe200078e02ff */
        /* <DEDUP_REMOVED lines=28> */
.L_x_4932:
[----:B------:R-:W-:Y:S05]  /*1dc0*/  BSYNC.RECONVERGENT B0 ;  /* 0x0000000000007941 */ /* 0x000fea0003800200 */
.L_x_4930:
[----:B------:R-:W-:Y:S01]  /*1dd0*/  ISETP.NE.AND P1, PT, R7, -0x1, PT ;  /* 0xffffffff0700780c */ /* 0x000fe20003f25270 */
[----:B------:R-:W2:Y:S04]  /*1de0*/  LD.E.64 R30, desc[UR4][R2.64+0x30] ;  /* 0x00003004021e7980 */ /* 0x000ea8000c101b00 */
[----:B------:R-:W3:Y:S01]  /*1df0*/  LD.E.64 R16, desc[UR4][R2.64+0x48] ;  /* 0x0000480402107980 */ /* 0x000ee2000c101b00 */
[----:B------:R-:W-:-:S03]  /*1e00*/  SHF.L.U32 R208, R212, 0x3, RZ ;  /* 0x00000003d4d07819 */ /* 0x000fc600000006ff */
        /* <DEDUP_REMOVED lines=14> */
[----:B---3--:R-:W-:Y:S01]  /*1ef0*/  IMAD R25, R17, R236, RZ ;  /* 0x000000ec11197224 */ /* 0x008fe200078e02ff */
[----:B------:R-:W-:Y:S02]  /*1f00*/  SHF.R.S32.HI R23, RZ, 0x1f, R236 ;  /* 0x0000001fff177819 */ /* 0x000fe400000114ec */
[----:B------:R-:W-:-:S03]  /*1f10*/  IADD3.X R21, PT, PT, RZ, R4, RZ, P0, !PT ;  /* 0x00000004ff157210 */ /* 0x000fc600007fe4ff */
[----:B------:R-:W-:Y:S02]  /*1f20*/  IMAD R25, R16, R23, R25 ;  /* 0x0000001710197224 */ /* 0x000fe400078e0219 */
[----:B------:R-:W-:Y:S02]  /*1f30*/  IMAD.WIDE.U32 R16, R236, R16, R20 ;  /* 0x00000010ec107225 */ /* 0x000fe400078e0014 */
[----:B------:R1:W5:Y:S01]  /*1f40*/  LD.E.64 R20, desc[UR4][R2.64+0x10] ;  /* 0x0000100402147980 */ /* 0x000362000c101b00 */
[----:B------:R-:W2:Y:S01]  /*1f50*/  S2UR UR6, SR_CgaCtaId ;  /* 0x00000000000679c3 */ /* 0x000ea20000008800 */
[----:B------:R-:W-:Y:S01]  /*1f60*/  IMAD.IADD R219, R36, 0x1, -R219 ;  /* 0x0000000124db7824 */ /* 0x000fe200078e0adb */
[----:B------:R-:W-:Y:S01]  /*1f70*/  SHF.R.U32.HI R28, RZ, 0x3, R212 ;  /* 0x00000003ff1c7819 */ /* 0x000fe200000116d4 */
[----:B------:R-:W-:Y:S01]  /*1f80*/  UMOV UR7, 0x400 ;  /* 0x0000040000077882 */ /* 0x000fe20000000000 */
[----:B------:R-:W-:Y:S02]  /*1f90*/  LOP3.LUT R7, R208, 0x1c0, RZ, 0xc0, !PT ;  /* 0x000001c0d0077812 */ /* 0x000fe400078ec0ff */
[----:B------:R-:W-:-:S02]  /*1fa0*/  ISETP.GE.AND P4, PT, R28, R219, PT ;  /* 0x000000db1c00720c */ /* 0x000fc40003f86270 */
[----:B------:R-:W-:Y:S02]  /*1fb0*/  LOP3.LUT R5, R208, 0x1e00, RZ, 0xc0, !PT ;  /* 0x00001e00d0057812 */ /* 0x000fe400078ec0ff */
[----:B------:R-:W-:Y:S01]  /*1fc0*/  LOP3.LUT R6, R7, 0x38, R212, 0xf8, !PT ;  /* 0x0000003807067812 */ /* 0x000fe200078ef8d4 */
[----:B------:R-:W-:Y:S01]  /*1fd0*/  IMAD R4, R33, -0x80, R34 ;  /* 0xffffff8021047824 */ /* 0x000fe200078e0222 */
[----:B------:R-:W-:Y:S01]  /*1fe0*/  MOV R29, RZ ;  /* 0x000000ff001d7202 */ /* 0x000fe20000000f00 */
[C---:B------:R-:W-:Y:S01]  /*1ff0*/  VIADD R13, R28.reuse, 0x10 ;  /* 0x000000101c0d7836 */ /* 0x040fe20000000000 */
        /* <DEDUP_REMOVED lines=35> */
.L_x_4934:
[----:B------:R-:W-:Y:S05]  /*2230*/  BSYNC.RECONVERGENT B0 ;  /* 0x0000000000007941 */ /* 0x000fea0003800200 */
.L_x_4933:
        /* <DEDUP_REMOVED lines=25> */
.L_x_4936:
[----:B------:R-:W-:Y:S05]  /*23d0*/  BSYNC.RECONVERGENT B0 ;  /* 0x0000000000007941 */ /* 0x000fea0003800200 */
.L_x_4935:
[----:B------:R-:W-:Y:S01]  /*23e0*/  IADD3.X R27, PT, PT, RZ, R0, RZ, P2, !PT ;  /* 0x00000000ff1b7210 */ /* 0x000fe200017fe4ff */
[----:B------:R-:W-:Y:S01]  /*23f0*/  BSSY.RECONVERGENT B0, `(.L_x_4937) ;  /* 0x000001d000007945 */ /* 0x000fe20003800200 */
[----:B------:R-:W-:Y:S01]  /*2400*/  ISETP.GE.AND P0, PT, R13, R4, PT ;  /* 0x000000040d00720c */ /* 0x000fe20003f06270 */
[----:B------:R-:W-:Y:S01]  /*2410*/  IMAD R5, R221, R28, RZ ;  /* 0x0000001cdd057224 */ /* 0x000fe200078e02ff */
[----:B------:R-:W-:Y:S01]  /*2420*/  ISETP.GE.AND P5, PT, R11, R4, PT ;  /* 0x000000040b00720c */ /* 0x000fe20003fa6270 */
[C---:B-1----:R-:W-:Y:S01]  /*2430*/  IMAD.WIDE.U32 R46, R28.reuse, R220, R26 ;  /* 0x000000dc1c2e7225 */ /* 0x042fe200078e001a */
[----:B--2---:R-:W-:Y:S01]  /*2440*/  IADD3 R7, PT, PT, R28, 0x40, RZ ;  /* 0x000000401c077810 */ /* 0x004fe20007ffe0ff */
        /* <DEDUP_REMOVED lines=23> */
.L_x_4938:
[----:B------:R-:W-:Y:S05]  /*25c0*/  BSYNC.RECONVERGENT B0 ;  /* 0x0000000000007941 */ /* 0x000fea0003800200 */
.L_x_4937:
        /* <DEDUP_REMOVED lines=30> */
.L_x_4940:
[----:B------:R-:W-:Y:S05]  /*27b0*/  BSYNC.RECONVERGENT B0 ;  /* 0x0000000000007941 */ /* 0x000fea0003800200 */
.L_x_4939:
[----:B------:R-:W-:Y:S04]  /*27c0*/  BSSY.RECONVERGENT B0, `(.L_x_4941) ;  /* 0x0000011000007945 */ /* 0x000fe80003800200 */
[----:B------:R-:W-:Y:S05]  /*27d0*/  @P6 BRA `(.L_x_4942) ;  /* 0x00000000003c6947 */ /* 0x000fea0003800000 */
[-C--:B------:R-:W-:Y:S02]  /*27e0*/  ISETP.GE.AND P2, PT, R123, R234.reuse, PT ;  /* 0x000000ea7b00720c */ /* 0x080fe40003f46270 */
[----:B------:R-:W-:-:S11]  /*27f0*/  ISETP.GE.AND P1, PT, R35, R234, PT ;  /* 0x000000ea2300720c */ /* 0x000fd60003f26270 */
[----:B--2---:R-:W-:Y:S01]  /*2800*/  @!P2 IMAD.MOV.U32 R16, RZ, RZ, R226 ;  /* 0x000000ffff10a224 */ /* 0x004fe200078e00e2 */
        /* <DEDUP_REMOVED lines=12> */
.L_x_4942:
[----:B------:R-:W-:Y:S05]  /*28d0*/  BSYNC.RECONVERGENT B0 ;  /* 0x0000000000007941 */ /* 0x000fea0003800200 */
.L_x_4941:
[----:B------:R-:W-:Y:S01]  /*28e0*/  SHF.L.U64.HI R6, R220, 0x4, R221 ;  /* 0x00000004dc067819 */ /* 0x000fe200000102dd */
[----:B------:R-:W-:Y:S01]  /*28f0*/  BSSY.RECONVERGENT B0, `(.L_x_4943) ;  /* 0x0000014000007945 */ /* 0x000fe20003800200 */
[----:B-1----:R-:W-:Y:S01]  /*2900*/  LEA R26, P1, R0, R226, 0x1 ;  /* 0x000000e2001a7211 */ /* 0x002fe200078208ff */
[----:B------:R-:W-:Y:S01]  /*2910*/  VIADD R25, R28, 0x60 ;  /* 0x000000601c197836 */ /* 0x000fe20000000000 */
[----:B------:R-:W-:Y:S02]  /*2920*/  ISETP.GE.AND P2, PT, R5, R4, PT ;  /* 0x000000040500720c */ /* 0x000fe40003f46270 */
[----:B------:R-:W-:Y:S01]  /*2930*/  LEA.HI.X R27, R0, R225, R6, 0x1, P1 ;  /* 0x000000e1001b7211 */ /* 0x000fe200008f0c06 */
[----:B------:R-:W-:Y:S10]  /*2940*/  @P0 BRA `(.L_x_4944) ;  /* 0x0000000000380947 */ /* 0x000ff40003800000 */
[-C--:B------:R-:W-:Y:S02]  /*2950*/  ISETP.GE.AND P0, PT, R35, R234.reuse, PT ;  /* 0x000000ea2300720c */ /* 0x080fe40003f06270 */
[----:B------:R-:W-:-:S11]  /*2960*/  ISETP.GE.AND P1, PT, R123, R234, PT ;  /* 0x000000ea7b00720c */ /* 0x000fd60003f26270 */
[----:B--23--:R-:W-:Y:S02]  /*2970*/  @!P0 IMAD.MOV.U32 R16, RZ, RZ, R26 ;  /* 0x000000ffff108224 */ /* 0x00cfe400078e001a */
        /* <DEDUP_REMOVED lines=11> */
.L_x_4944:
[----:B------:R-:W-:Y:S05]  /*2a30*/  BSYNC.RECONVERGENT B0 ;  /* 0x0000000000007941 */ /* 0x000fea0003800200 */
.L_x_4943:
[----:B------:R-:W-:Y:S04]  /*2a40*/  BSSY.RECONVERGENT B0, `(.L_x_4945) ;  /* 0x0000010000007945 */ /* 0x000fe80003800200 */
[----:B------:R-:W-:Y:S05]  /*2a50*/  @P5 BRA `(.L_x_4946) ;  /* 0x0000000000385947 */ /* 0x000fea0003800000 */
[-C--:B------:R-:W-:Y:S02]  /*2a60*/  ISETP.GE.AND P1, PT, R123, R234.reuse, PT ;  /* 0x000000ea7b00720c */ /* 0x080fe40003f26270 */
[----:B------:R-:W-:Y:S02]  /*2a70*/  ISETP.GE.AND P0, PT, R35, R234, PT ;  /* 0x000000ea2300720c */ /* 0x000fe40003f06270 */
[----:B-123--:R-:W-:-:S04]  /*2a80*/  LEA R16, P5, R220, R26, 0x5 ;  /* 0x0000001adc107211 */ /* 0x00efc800078a28ff */
        /* <DEDUP_REMOVED lines=11> */
.L_x_4946:
[----:B------:R-:W-:Y:S05]  /*2b40*/  BSYNC.RECONVERGENT B0 ;  /* 0x0000000000007941 */ /* 0x000fea0003800200 */
.L_x_4945:
[----:B------:R-:W-:Y:S01]  /*2b50*/  BSSY.RECONVERGENT B0, `(.L_x_4947) ;  /* 0x0000012000007945 */ /* 0x000fe20003800200 */
[----:B------:R-:W-:Y:S02]  /*2b60*/  ISETP.GE.AND P0, PT, R25, R4, PT ;  /* 0x000000041900720c */ /* 0x000fe40003f06270 */
[----:B-1234-:R-:W-:Y:S01]  /*2b70*/  IADD3 R17, PT, PT, R28, 0x70, RZ ;  /* 0x000000701c117810 */ /* 0x01efe20007ffe0ff */
        /* <DEDUP_REMOVED lines=15> */
.L_x_4948:
[----:B------:R-:W-:Y:S05]  /*2c70*/  BSYNC.RECONVERGENT B0 ;  /* 0x0000000000007941 */ /* 0x000fea0003800200 */
.L_x_4947:
[----:B------:R-:W-:Y:S01]  /*2c80*/  BSSY.RECONVERGENT B0, `(.L_x_4949) ;  /* 0x0000014000007945 */ /* 0x000fe20003800200 */
[----:B------:R-:W-:-:S03]  /*2c90*/  ISETP.GE.AND P1, PT, R17, R4, PT ;  /* 0x000000041100720c */ /* 0x000fc60003f26270 */
[----:B------:R-:W-:Y:S10]  /*2ca0*/  @P3 BRA `(.L_x_4950) ;  /* 0x0000000000443947 */ /* 0x000ff40003800000 */
        /* <DEDUP_REMOVED lines=17> */
.L_x_4950:
[----:B------:R-:W-:Y:S05]  /*2dc0*/  BSYNC.RECONVERGENT B0 ;  /* 0x0000000000007941 */ /* 0x000fea0003800200 */
.L_x_4949:
[----:B------:R-:W-:Y:S04]  /*2dd0*/  BSSY.RECONVERGENT B0, `(.L_x_4951) ;  /* 0x0000010000007945 */ /* 0x000fe80003800200 */
[----:B------:R-:W-:Y:S05]  /*2de0*/  @P2 BRA `(.L_x_4952) ;  /* 0x0000000000382947 */ /* 0x000fea0003800000 */
[-C--:B------:R-:W-:Y:S02]  /*2df0*/  ISETP.GE.AND P3, PT, R123, R234.reuse, PT ;  /* 0x000000ea7b00720c */ /* 0x080fe40003f66270 */
[----:B------:R-:W-:Y:S02]  /*2e00*/  ISETP.GE.AND P2, PT, R35, R234, PT ;  /* 0x000000ea2300720c */ /* 0x000fe40003f46270 */
[----:B-12---:R-:W-:-:S04]  /*2e10*/  LEA R30, P4, R220, R26, 0x7 ;  /* 0x0000001adc1e7211 */ /* 0x006fc800078838ff */
        /* <DEDUP_REMOVED lines=11> */
.L_x_4952:
[----:B------:R-:W-:Y:S05]  /*2ed0*/  BSYNC.RECONVERGENT B0 ;  /* 0x0000000000007941 */ /* 0x000fea0003800200 */
.L_x_4951:
[----:B------:R-:W-:Y:S04]  /*2ee0*/  BSSY.RECONVERGENT B0, `(.L_x_4953) ;  /* 0x0000013000007945 */ /* 0x000fe80003800200 */
[----:B------:R-:W-:Y:S05]  /*2ef0*/  @P0 BRA `(.L_x_4954) ;  /* 0x0000000000440947 */ /* 0x000fea0003800000 */
[----:B-123--:R-:W-:Y:S01]  /*2f00*/  MOV R30, R26 ;  /* 0x0000001a001e7202 */ /* 0x00efe20000000f00 */
        /* <DEDUP_REMOVED lines=16> */
.L_x_4954:
[----:B------:R-:W-:Y:S05]  /*3010*/  BSYNC.RECONVERGENT B0 ;  /* 0x0000000000007941 */ /* 0x000fea0003800200 */
.L_x_4953:
        /* <DEDUP_REMOVED lines=17> */
.L_x_4956:
[----:B------:R-:W-:Y:S05]  /*3130*/  BSYNC.RECONVERGENT B0 ;  /* 0x0000000000007941 */ /* 0x000fea0003800200 */
.L_x_4955:
[----:B-1234-:R-:W2:Y:S04]  /*3140*/  LD.E.64 R30, desc[UR4][R2.64+0x1c0] ;  /* 0x0001c004021e7980 */ /* 0x01eea8000c101b00 */
[----:B------:R-:W3:Y:S01]  /*3150*/  LD.E.64 R26, desc[UR4][R2.64+0x1b8] ;  /* 0x0001b804021a7980 */ /* 0x000ee2000c101b00 */
[----:B------:R-:W-:-:S03]  /*3160*/  IMAD.MOV.U32 R22, RZ, RZ, R236 ;  /* 0x000000ffff167224 */ /* 0x000fc600078e00ec */
[----:B------:R1:W5:Y:S01]  /*3170*/  LD.E R6, desc[UR4][R2.64+0xd8] ;  /* 0x0000d80402067980 */ /* 0x000362000c101900 */
[----:B------:R-:W-:Y:S02]  /*3180*/  IABS R18, R19 ;  /* 0x0000001300127213 */ /* 0x000fe40000000000 */
[----:B------:R-:W-:Y:S01]  /*3190*/  IABS R16, R236 ;  /* 0x000000ec00107213 */ /* 0x000fe20000000000 */
[----:B------:R-:W0:Y:S01]  /*31a0*/  LDGDEPBAR ;  /* 0x00000000000079af */ /* 0x000e220000000000 */
[----:B------:R-:W4:Y:S01]  /*31b0*/  I2F.RP R24, R18 ;  /* 0x0000001200187306 */ /* 0x000f220000209400 */
[----:B--2---:R-:W-:-:S04]  /*31c0*/  IMAD.WIDE.U32 R22, R237, R30, R22 ;  /* 0x0000001eed167225 */ /* 0x004fc800078e0016 */
[----:B------:R-:W-:Y:S01]  /*31d0*/  IMAD R0, R31, R237, RZ ;  /* 0x000000ed1f007224 */ /* 0x000fe200078e02ff */
[----:B---3--:R-:W-:-:S03]  /*31e0*/  LEA R30, P0, R22, R26, 0x2 ;  /* 0x0000001a161e7211 */ /* 0x008fc600078010ff */
[----:B------:R-:W-:-:S05]  /*31f0*/  IMAD.IADD R0, R23, 0x1, R0 ;  /* 0x0000000117007824 */ /* 0x000fca00078e0200 */
[----:B------:R-:W-:-:S05]  /*3200*/  LEA.HI.X R31, R22, R27, R0, 0x2, P0 ;  /* 0x0000001b161f7211 */ /* 0x000fca00000f1400 */
[----:B------:R1:W5:Y:S01]  /*3210*/  LD.E R0, desc[UR4][R30.64] ;  /* 0x000000041e007980 */ /* 0x000362000c101900 */
[----:B----4-:R1:W2:Y:S01]  /*3220*/  MUFU.RCP R22, R24 ;  /* 0x0000001800167308 */ /* 0x0102a20000001000 */
[----:B------:R-:W-:Y:S01]  /*3230*/  MOV R26, RZ ;  /* 0x000000ff001a7202 */ /* 0x000fe20000000f00 */
[----:B------:R-:W-:Y:S01]  /*3240*/  IMAD R229, R223, R28, RZ ;  /* 0x0000001cdfe57224 */ /* 0x000fe200078e02ff */
[----:B------:R-:W-:-:S06]  /*3250*/  DEPBAR.LE SB0, 0x0 ;  /* 0x000080000000791a */ /* 0x000fcc0000000000 */
[----:B------:R-:W-:Y:S05]  /*3260*/  WARPSYNC.ALL ;  /* 0x0000000000007948 */ /* 0x000fea0003800000 */
[----:B------:R-:W-:Y:S01]  /*3270*/  BSSY.RECONVERGENT B0, `(.L_x_4957) ;  /* 0x000003d000007945 */ /* 0x000fe20003800200 */
[----:B------:R-:W-:Y:S02]  /*3280*/  SHF.L.U32 R38, R212, 0x6, RZ ;  /* 0x00000006d4267819 */ /* 0x000fe400000006ff */
[----:B--2---:R-:W-:-:S04]  /*3290*/  IADD3 R22, PT, PT, R22, 0xffffffe, RZ ;  /* 0x0ffffffe16167810 */ /* 0x004fc80007ffe0ff */
[----:B------:R-:W2:Y:S02]  /*32a0*/  F2I.FTZ.U32.TRUNC.NTZ R27, R22 ;  /* 0x00000016001b7305 */ /* 0x000ea4000021f000 */
[----:B--2---:R-:W-:-:S04]  /*32b0*/  IMAD.MOV R14, RZ, RZ, -R27 ;  /* 0x000000ffff0e7224 */ /* 0x004fc800078e0a1b */
        /* <DEDUP_REMOVED lines=12> */
[-C--:B------:R-:W-:Y:S01]  /*3380*/  @!P1 IADD3 R27, PT, PT, R27, -R18.reuse, RZ ;  /* 0x800000121b1b9210 */ /* 0x080fe20007ffe0ff */
[----:B------:R-:W-:Y:S01]  /*3390*/  @!P1 VIADD R23, R23, 0x1 ;  /* 0x0000000117179836 */ /* 0x000fe20000000000 */
[----:B------:R-:W-:Y:S02]  /*33a0*/  ISETP.NE.AND P1, PT, R19, RZ, PT ;  /* 0x000000ff1300720c */ /* 0x000fe40003f25270 */
[----:B------:R-:W-:-:S13]  /*33b0*/  ISETP.GE.U32.AND P2, PT, R27, R18, PT ;  /* 0x000000121b00720c */ /* 0x000fda0003f46070 */
[----:B------:R-:W-:-:S05]  /*33c0*/  @P2 IADD3 R23, PT, PT, R23, 0x1, RZ ;  /* 0x0000000117172810 */ /* 0x000fca0007ffe0ff */
[----:B------:R-:W-:Y:S01]  /*33d0*/  @!P0 IMAD.MOV R23, RZ, RZ, -R23 ;  /* 0x000000ffff178224 */ /* 0x000fe200078e0a17 */
[----:B------:R-:W-:Y:S01]  /*33e0*/  @!P1 LOP3.LUT R23, RZ, R19, RZ, 0x33, !PT ;  /* 0x00000013ff179212 */ /* 0x000fe200078e33ff */
[----:B------:R-:W-:-:S03]  /*33f0*/  IMAD.WIDE.U32 R18, R8, R222, RZ ;  /* 0x000000de08127225 */ /* 0x000fc600078e00ff */
[----:B------:R-:W-:Y:S01]  /*3400*/  SHF.R.S32.HI R8, RZ, 0x1f, R23 ;  /* 0x0000001fff087819 */ /* 0x000fe20000011417 */
[-C--:B------:R-:W-:Y:S01]  /*3410*/  IMAD R15, R41, R23.reuse, RZ ;  /* 0x00000017290f7224 */ /* 0x080fe200078e02ff */
[----:B------:R-:W-:Y:S01]  /*3420*/  IADD3 R19, PT, PT, R19, R14, RZ ;  /* 0x0000000e13137210 */ /* 0x000fe20007ffe0ff */
[----:B------:R-:W-:Y:S01]  /*3430*/  IMAD.WIDE.U32 R22, R40, R23, RZ ;  /* 0x0000001728167225 */ /* 0x000fe200078e00ff */
[----:B------:R-:W-:-:S03]  /*3440*/  IADD3 R12, P1, P0, R18, R12, R123 ;  /* 0x0000000c120c7210 */ /* 0x000fc6000783e07b */
[----:B------:R-:W-:Y:S01]  /*3450*/  IMAD R8, R8, R40, R15 ;  /* 0x0000002808087224 */ /* 0x000fe200078e020f */
[----:B------:R-:W-:Y:S01]  /*3460*/  IADD3.X R10, PT, PT, R19, R10, RZ, P1, P0 ;  /* 0x0000000a130a7210 */ /* 0x000fe20000fe04ff */
[----:B-----5:R2:W3:Y:S01]  /*3470*/  MUFU.RCP R15, R6 ;  /* 0x00000006000f7308 */ /* 0x0204e20000001000 */
[----:B------:R-:W-:Y:S01]  /*3480*/  IADD3 R18, P0, PT, R12, R22, RZ ;  /* 0x000000160c127210 */ /* 0x000fe20007f1e0ff */
[----:B------:R-:W-:Y:S01]  /*3490*/  IMAD.IADD R23, R23, 0x1, R8 ;  /* 0x0000000117177824 */ /* 0x000fe200078e0208 */
[----:B------:R-:W-:-:S04]  /*34a0*/  SHF.L.U64.HI R8, R222, 0x4, R223 ;  /* 0x00000004de087819 */ /* 0x000fc800000102df */
[----:B------:R-:W-:-:S03]  /*34b0*/  IADD3.X R19, PT, PT, R10, R23, RZ, P0, !PT ;  /* 0x000000170a137210 */ /* 0x000fc600007fe4ff */
[----:B------:R-:W-:-:S04]  /*34c0*/  IMAD.WIDE.U32 R18, R28, R222, R18 ;  /* 0x000000de1c127225 */ /* 0x000fc800078e0012 */
[----:B------:R-:W-:Y:S01]  /*34d0*/  IMAD.IADD R229, R19, 0x1, R229 ;  /* 0x0000000113e57824 */ /* 0x000fe200078e02e5 */
[----:B------:R-:W-:Y:S01]  /*34e0*/  LEA R228, P0, R18, R20, 0x1 ;  /* 0x0000001412e47211 */ /* 0x000fe200078008ff */
[----:B--2---:R-:W-:-:S03]  /*34f0*/  IMAD.SHL.U32 R6, R222, 0x10, RZ ;  /* 0x00000010de067824 */ /* 0x004fc600078e00ff */
[----:B------:R-:W-:Y:S01]  /*3500*/  LEA.HI.X R229, R18, R21, R229, 0x1, P0 ;  /* 0x0000001512e57211 */ /* 0x000fe200000f0ce5 */
[----:B---3--:R-:W-:Y:S01]  /*3510*/  FMUL.FTZ R0, R0, R15 ;  /* 0x0000000f00007220 */ /* 0x008fe20000410000 */
        /* <DEDUP_REMOVED lines=16> */
.L_x_4958:
[----:B------:R3:W-:Y:S04]  /*3620*/  STS.128 [R32+0xc000], RZ ;  /* 0x00c000ff20007388 */ /* 0x0007e80000000c00 */
[----:B------:R3:W-:Y:S02]  /*3630*/  STS.128 [R32+0x10000], RZ ;  /* 0x010000ff20007388 */ /* 0x0007e40000000c00 */
.L_x_4959:
[----:B------:R-:W-:Y:S05]  /*3640*/  BSYNC.RECONVERGENT B0 ;  /* 0x0000000000007941 */ /* 0x000fea0003800200 */
.L_x_4957:
[----:B------:R-:W-:Y:S01]  /*3650*/  ISETP.GE.AND P2, PT, R13, R4, PT ;  /* 0x000000040d00720c */ /* 0x000fe20003f46270 */
[----:B------:R-:W-:Y:S01]  /*3660*/  IMAD.SHL.U32 R211, R212, 0x20, RZ ;  /* 0x00000020d4d37824 */ /* 0x000fe200078e00ff */
[----:B------:R-:W-:Y:S01]  /*3670*/  LEA R10, P1, R6, R228, 0x1 ;  /* 0x000000e4060a7211 */ /* 0x000fe200078208ff */
[----:B------:R-:W-:Y:S01]  /*3680*/  BSSY.RECONVERGENT B0, `(.L_x_4960) ;  /* 0x000001f000007945 */ /* 0x000fe20003800200 */
[-C--:B------:R-:W-:Y:S02]  /*3690*/  ISETP.GE.AND P5, PT, R5, R4.reuse, PT ;  /* 0x000000040500720c */ /* 0x080fe40003fa6270 */
[----:B------:R-:W-:Y:S02]  /*36a0*/  LOP3.LUT R5, R38, 0x1c0, RZ, 0xc0, !PT ;  /* 0x000001c026057812 */ /* 0x000fe400078ec0ff */
[----:B------:R-:W-:Y:S02]  /*36b0*/  SHF.R.U32.HI R213, RZ, 0x1, R212 ;  /* 0x00000001ffd57819 */ /* 0x000fe400000116d4 */
[----:B------:R-:W-:-:S02]  /*36c0*/  ISETP.GE.AND P3, PT, R11, R4, PT ;  /* 0x000000040b00720c */ /* 0x000fc40003f66270 */
[----:B------:R-:W-:Y:S01]  /*36d0*/  LEA.HI.X R11, R6, R229, R8, 0x1, P1 ;  /* 0x000000e5060b7211 */ /* 0x000fe200008f0c08 */
[----:B------:R4:W-:Y:S01]  /*36e0*/  @P2 STS.128 [R32+0xc800], RZ ;  /* 0x00c800ff20002388 */ /* 0x0009e20000000c00 */
[----:B------:R-:W-:Y:S02]  /*36f0*/  LOP3.LUT R8, R5, 0x8, R212, 0x78, !PT ;  /* 0x0000000805087812 */ /* 0x000fe400078e78d4 */
[----:B------:R-:W-:Y:S01]  /*3700*/  LOP3.LUT R211, R211, 0x7c00, RZ, 0xc0, !PT ;  /* 0x00007c00d3d37812 */ /* 0x000fe200078ec0ff */
[----:B------:R4:W-:Y:S01]  /*3710*/  @P2 STS.128 [R32+0x10800], RZ ;  /* 0x010800ff20002388 */ /* 0x0009e20000000c00 */
[----:B------:R-:W-:Y:S02]  /*3720*/  LOP3.LUT R121, R213, 0x8, RZ, 0xc0, !PT ;  /* 0x00000008d5797812 */ /* 0x000fe400078ec0ff */
[----:B------:R-:W-:Y:S02]  /*3730*/  ISETP.GE.AND P6, PT, R7, R4, PT ;  /* 0x000000040700720c */ /* 0x000fe40003fc6270 */
[----:B------:R-:W-:-:S02]  /*3740*/  LOP3.LUT R7, R8, R123, RZ, 0x3c, !PT ;  /* 0x0000007b08077212 */ /* 0x000fc400078e3cff */
[-C--:B------:R-:W-:Y:S02]  /*3750*/  ISETP.GE.AND P0, PT, R9, R4.reuse, PT ;  /* 0x000000040900720c */ /* 0x080fe40003f06270 */
        /* <DEDUP_REMOVED lines=17> */
.L_x_4961:
[----:B------:R-:W-:Y:S05]  /*3870*/  BSYNC.RECONVERGENT B0 ;  /* 0x0000000000007941 */ /* 0x000fea0003800200 */
.L_x_4960:
        /* <DEDUP_REMOVED lines=19> */
.L_x_4963:
[----:B------:R-:W-:Y:S05]  /*39b0*/  BSYNC.RECONVERGENT B0 ;  /* 0x0000000000007941 */ /* 0x000fea0003800200 */
.L_x_4962:
        /* <DEDUP_REMOVED lines=23> */
.L_x_4965:
[----:B------:R-:W-:Y:S05]  /*3b30*/  BSYNC.RECONVERGENT B0 ;  /* 0x0000000000007941 */ /* 0x000fea0003800200 */
.L_x_4964:
        /* <DEDUP_REMOVED lines=21> */
.L_x_4967:
[----:B------:R-:W-:Y:S05]  /*3c90*/  BSYNC.RECONVERGENT B0 ;  /* 0x0000000000007941 */ /* 0x000fea0003800200 */
.L_x_4966:
        /* <DEDUP_REMOVED lines=18> */
.L_x_4969:
[----:B------:R-:W-:Y:S05]  /*3dc0*/  BSYNC.RECONVERGENT B0 ;  /* 0x0000000000007941 */ /* 0x000fea0003800200 */
.L_x_4968:
        /* <DEDUP_REMOVED lines=21> */
.L_x_4971:
[----:B------:R-:W-:Y:S05]  /*3f20*/  BSYNC.RECONVERGENT B0 ;  /* 0x0000000000007941 */ /* 0x000fea0003800200 */
.L_x_4970:
        /* <DEDUP_REMOVED lines=19> */
.L_x_4973:
[----:B------:R-:W-:Y:S05]  /*4060*/  BSYNC.RECONVERGENT B0 ;  /* 0x0000000000007941 */ /* 0x000fea0003800200 */
.L_x_4972:
[----:B------:R-:W-:Y:S01]  /*4070*/  LDSM.16.M88.4 R76, [R132] ;  /* 0x00000000844c783b */ /* 0x000fe20000000200 */
[----:B------:R-:W-:Y:S02]  /*4080*/  R2P PR, R212, 0x6 ;  /* 0x00000006d4007804 */ /* 0x000fe40000000000 */
[----:B------:R-:W-:Y:S01]  /*4090*/  MOV R210, 0x20 ;  /* 0x0000002000d27802 */ /* 0x000fe20000000f00 */
[----:B------:R-:W5:Y:S03]  /*40a0*/  LDSM.16.M88.4 R44, [R126+0x4000] ;  /* 0x004000007e2c783b */ /* 0x000f660000000200 */
[----:B------:R-:W-:Y:S01]  /*40b0*/  SEL R37, R210, 0xffffffe0, !P1 ;  /* 0xffffffe0d2257807 */ /* 0x000fe20004800000 */
[----:B-1----:R-:W1:Y:S03]  /*40c0*/  LDSM.16.M88.4 R28, [R126+0x4800] ;  /* 0x004800007e1c783b */ /* 0x002e660000000200 */
[-C--:B------:R-:W-:Y:S01]  /*40d0*/  IADD3 R125, PT, PT, R132, R37.reuse, RZ ;  /* 0x00000025847d7210 */ /* 0x080fe20007ffe0ff */
[----:B------:R-:W3:Y:S01]  /*40e0*/  LDSM.16.M88.4 R20, [R126+0x5000] ;  /* 0x005000007e14783b */ /* 0x000ee20000000200 */
[----:B------:R-:W-:-:S03]  /*40f0*/  IADD3 R122, PT, PT, R126, R37, RZ ;  /* 0x000000257e7a7210 */ /* 0x000fc60007ffe0ff */
[----:B--2---:R-:W2:Y:S04]  /*4100*/  LDSM.16.M88.4 R12, [R126+0x5800] ;  /* 0x005800007e0c783b */ /* 0x004ea80000000200 */
[----:B------:R-:W4:Y:S04]  /*4110*/  LDSM.16.M88.4 R4, [R126+0x6000] ;  /* 0x006000007e04783b */ /* 0x000f280000000200 */
[----:B------:R-:W4:Y:S04]  /*4120*/  LDSM.16.M88.4 R92, [R126+0x6800] ;  /* 0x006800007e5c783b */ /* 0x000f280000000200 */
[----:B------:R-:W4:Y:S04]  /*4130*/  LDSM.16.M88.4 R84, [R126+0x7000] ;  /* 0x007000007e54783b */ /* 0x000f280000000200 */
[----:B------:R-:W4:Y:S04]  /*4140*/  LDSM.16.M88.4 R52, [R126+0x7800] ;  /* 0x007800007e34783b */ /* 0x000f280000000200 */
[----:B------:R-:W-:Y:S04]  /*4150*/  LDSM.16.M88.4 R112, [R125] ;  /* 0x000000007d70783b */ /* 0x000fe80000000200 */
[----:B------:R-:W4:Y:S04]  /*4160*/  LDSM.16.M88.4 R64, [R122+0x4000] ;  /* 0x004000007a40783b */ /* 0x000f280000000200 */
[----:B------:R-:W4:Y:S01]  /*4170*/  LD.E R124, desc[UR4][R2.64+0x18c] ;  /* 0x00018c04027c7980 */ /* 0x000f22000c101900 */
[----:B-----5:R-:W-:Y:S03]  /*4180*/  HMMA.16816.F32 R48, R76, R44, RZ ;  /* 0x0000002c4c30723c */ /* 0x020fe600000018ff */
[----:B------:R-:W5:Y:S01]  /*4190*/  LDSM.16.M88.4 R60, [R122+0x4800] ;  /* 0x004800007a3c783b */ /* 0x000f620000000200 */
[----:B------:R-:W-:-:S03]  /*41a0*/  MOV R209, 0x40 ;  /* 0x0000004000d17802 */ /* 0x000fc60000000f00 */
[----:B------:R-:W5:Y:S01]  /*41b0*/  LDSM.16.M88.4 R56, [R122+0x5000] ;  /* 0x005000007a38783b */ /* 0x000f620000000200 */
[C---:B------:R-:W-:Y:S01]  /*41c0*/  HMMA.16816.F32 R44, R76.reuse, R46, RZ ;  /* 0x0000002e4c2c723c */ /* 0x040fe200000018ff */
[----:B------:R-:W-:Y:S02]  /*41d0*/  SEL R39, R209, 0xffffffc0, !P2 ;  /* 0xffffffc0d1277807 */ /* 0x000fe40005000000 */
[----:B------:R-:W-:Y:S02]  /*41e0*/  LDSM.16.M88.4 R100, [R122+0x7800] ;  /* 0x007800007a64783b */ /* 0x000fe40000000200 */
[-C--:B------:R-:W-:Y:S02]  /*41f0*/  IADD3 R130, PT, PT, R132, R39.reuse, RZ ;  /* 0x0000002784827210 */ /* 0x080fe40007ffe0ff */
[----:B------:R-:W-:Y:S01]  /*4200*/  IADD3 R120, PT, PT, R126, R39, RZ ;  /* 0x000000277e787210 */ /* 0x000fe20007ffe0ff */
[C---:B-1----:R-:W-:Y:S01]  /*4210*/  HMMA.16816.F32 R40, R76.reuse, R28, RZ ;  /* 0x0000001c4c28723c */ /* 0x042fe200000018ff */
[----:B------:R-:W-:Y:S04]  /*4220*/  LDSM.16.M88.4 R116, [R122+0x6000] ;  /* 0x006000007a74783b */ /* 0x000fe80000000200 */
[----:B------:R-:W-:Y:S03]  /*4230*/  LDSM.16.M88.4 R72, [R130] ;  /* 0x000000008248783b */ /* 0x000fe60000000200 */
[C---:B---3--:R-:W-:Y:S01]  /*4240*/  HMMA.16816.F32 R24, R76.reuse, R20, RZ ;  /* 0x000000144c18723c */ /* 0x048fe200000018ff */
[----:B------:R-:W-:Y:S04]  /*4250*/  LDSM.16.M88.4 R68, [R120+0x4000] ;  /* 0x004000007844783b */ /* 0x000fe80000000200 */
[----:B------:R-:W-:Y:S03]  /*4260*/  LDSM.16.M88.4 R108, [R122+0x6800] ;  /* 0x006800007a6c783b */ /* 0x000fe60000000200 */
[C---:B--2---:R-:W-:Y:S01]  /*4270*/  HMMA.16816.F32 R16, R76.reuse, R12, RZ ;  /* 0x0000000c4c10723c */ /* 0x044fe200000018ff */
[----:B------:R-:W-:Y:S04]  /*4280*/  LDSM.16.M88.4 R104, [R122+0x7000] ;  /* 0x007000007a68783b */ /* 0x000fe80000000200 */
[----:B------:R-:W0:Y:S03]  /*4290*/  LDGDEPBAR ;  /* 0x00000000000079af */ /* 0x000e260000000000 */
[C---:B----4-:R-:W-:Y:S08]  /*42a0*/  HMMA.16816.F32 R8, R76.reuse, R4, RZ ;  /* 0x000000044c08723c */ /* 0x050ff000000018ff */
        /* <DEDUP_REMOVED lines=28> */
[----:B------:R-:W5:Y:S07]  /*4470*/  LDSM.16.M88.4 R68, [R120+0x6800] ;  /* 0x006800007844783b */ /* 0x000f6e0000000200 */
        /* <DEDUP_REMOVED lines=21> */
[C---:B-----5:R-:W-:Y:S08]  /*45d0*/  HMMA.16816.F32 R96, R72.reuse, R68, R96 ;  /* 0x000000444860723c */ /* 0x060ff00000001860 */
[C---:B------:R-:W-:Y:S01]  /*45e0*/  HMMA.16816.F32 R92, R72.reuse, R70, R92 ;  /* 0x00000046485c723c */ /* 0x040fe2000000185c */
[----:B------:R-:W4:Y:S07]  /*45f0*/  LDSM.16.M88.4 R68, [R116+0x5000] ;  /* 0x005000007444783b */ /* 0x000f2e0000000200 */
[C---:B--2---:R-:W-:Y:S08]  /*4600*/  HMMA.16816.F32 R88, R72.reuse, R64, R88 ;  /* 0x000000404858723c */ /* 0x044ff00000001858 */
[C---:B------:R-:W-:Y:S01]  /*4610*/  HMMA.16816.F32 R84, R72.reuse, R66, R84 ;  /* 0x000000424854723c */ /* 0x040fe20000001854 */
[----:B------:R-:W-:Y:S07]  /*4620*/  LDSM.16.M88.4 R64, [R116+0x5800] ;  /* 0x005800007440783b */ /* 0x000fee0000000200 */
[C---:B------:R-:W-:Y:S08]  /*4630*/  HMMA.16816.F32 R80, R72.reuse, R100, R80 ;  /* 0x000000644850723c */ /* 0x040ff00000001850 */
[----:B------:R-:W-:Y:S01]  /*4640*/  HMMA.16816.F32 R76, R72, R102, R76 ;  /* 0x00000066484c723c */ /* 0x000fe2000000184c */
[----:B------:R-:W2:Y:S04]  /*4650*/  LDSM.16.M88.4 R72, [R116+0x6000] ;  /* 0x006000007448783b */ /* 0x000ea80000000200 */
[----:B------:R-:W5:Y:S03]  /*4660*/  LDSM.16.M88.4 R100, [R126+0x8000] ;  /* 0x008000007e64783b */ /* 0x000f660000000200 */
[C---:B---3--:R-:W-:Y:S08]  /*4670*/  HMMA.16816.F32 R48, R60.reuse, R56, R48 ;  /* 0x000000383c30723c */ /* 0x048ff00000001830 */
[C---:B------:R-:W-:Y:S01]  /*4680*/  HMMA.16816.F32 R44, R60.reuse, R58, R44 ;  /* 0x0000003a3c2c723c */ /* 0x040fe2000000182c */
[----:B------:R-:W3:Y:S07]  /*4690*/  LDSM.16.M88.4 R56, [R116+0x6800] ;  /* 0x006800007438783b */ /* 0x000eee0000000200 */
[C---:B-1----:R-:W-:Y:S08]  /*46a0*/  HMMA.16816.F32 R40, R60.reuse, R52, R40 ;  /* 0x000000343c28723c */ /* 0x042ff00000001828 */
[C---:B------:R-:W-:Y:S01]  /*46b0*/  HMMA.16816.F32 R28, R60.reuse, R54, R28 ;  /* 0x000000363c1c723c */ /* 0x040fe2000000181c */
[----:B------:R-:W1:Y:S07]  /*46c0*/  LDSM.16.M88.4 R52, [R116+0x7000] ;  /* 0x007000007434783b */ /* 0x000e6e0000000200 */
[C---:B----4-:R-:W-:Y:S08]  /*46d0*/  HMMA.16816.F32 R24, R60.reuse, R68, R24 ;  /* 0x000000443c18723c */ /* 0x050ff00000001818 */
[C---:B------:R-:W-:Y:S01]  /*46e0*/  HMMA.16816.F32 R20, R60.reuse, R70, R20 ;  /* 0x000000463c14723c */ /* 0x040fe20000001814 */
[----:B------:R-:W-:Y:S07]  /*46f0*/  LDSM.16.M88.4 R68, [R125+0x2000] ;  /* 0x002000007d44783b */ /* 0x000fee0000000200 */
[C---:B--2---:R-:W-:Y:S01]  /*4700*/  HMMA.16816.F32 R108, R60.reuse, R72, R8 ;  /* 0x000000483c6c723c */ /* 0x044fe20000001808 */
[----:B------:R-:W2:Y:S07]  /*4710*/  LDSM.16.M88.4 R8, [R122+0x8000] ;  /* 0x008000007a08783b */ /* 0x000eae0000000200 */
        /* <DEDUP_REMOVED lines=9> */
[C---:B---3--:R-:W-:Y:S08]  /*47b0*/  HMMA.16816.F32 R96, R60.reuse, R56, R96 ;  /* 0x000000383c60723c */ /* 0x048ff00000001860 */
[C---:B------:R-:W-:Y:S01]  /*47c0*/  HMMA.16816.F32 R92, R60.reuse, R58, R92 ;  /* 0x0000003a3c5c723c */ /* 0x040fe2000000185c */
[----:B------:R-:W3:Y:S07]  /*47d0*/  LDSM.16.M88.4 R56, [R126+0x8800] ;  /* 0x008800007e38783b */ /* 0x000eee0000000200 */
[C---:B-1----:R-:W-:Y:S08]  /*47e0*/  HMMA.16816.F32 R88, R60.reuse, R52, R88 ;  /* 0x000000343c58723c */ /* 0x042ff00000001858 */
[----:B------:R-:W-:Y:S01]  /*47f0*/  HMMA.16816.F32 R84, R60, R54, R84 ;  /* 0x000000363c54723c */ /* 0x000fe20000001854 */
[----:B------:R-:W1:Y:S07]  /*4800*/  LDSM.16.M88.4 R52, [R126+0x9000] ;  /* 0x009000007e34783b */ /* 0x000e6e0000000200 */
[C---:B--2---:R-:W-:Y:S08]  /*4810*/  HMMA.16816.F32 R112, R68.reuse, R8, R112 ;  /* 0x000000084470723c */ /* 0x044ff00000001870 */
[----:B------:R-:W-:Y:S01]  /*4820*/  HMMA.16816.F32 R44, R68, R10, R44 ;  /* 0x0000000a442c723c */ /* 0x000fe2000000182c */
[----:B------:R-:W-:Y:S07]  /*4830*/  LDSM.16.M88.4 R8, [R120+0x8800] ;  /* 0x008800007808783b */ /* 0x000fee0000000200 */
[C---:B----4-:R-:W-:Y:S08]  /*4840*/  HMMA.16816.F32 R80, R60.reuse, R64, R80 ;  /* 0x000000403c50723c */ /* 0x050ff00000001850 */
[----:B------:R-:W-:Y:S01]  /*4850*/  HMMA.16816.F32 R76, R60, R66, R76 ;  /* 0x000000423c4c723c */ /* 0x000fe2000000184c */
[----:B------:R-:W-:Y:S04]  /*4860*/  LDSM.16.M88.4 R64, [R117+0x2000] ;  /* 0x002000007540783b */ /* 0x000fe80000000200 */
[----:B------:R-:W2:Y:S03]  /*4870*/  LDSM.16.M88.4 R60, [R116+0x8000] ;  /* 0x00800000743c783b */ /* 0x000ea60000000200 */
[C---:B-----5:R-:W-:Y:S08]  /*4880*/  HMMA.16816.F32 R112, R72.reuse, R48, R112 ;  /* 0x000000304870723c */ /* 0x060ff00000001870 */
[----:B------:R-:W-:Y:S01]  /*4890*/  HMMA.16816.F32 R44, R72, R50, R44 ;  /* 0x00000032482c723c */ /* 0x000fe2000000182c */
[----:B------:R-:W4:Y:S07]  /*48a0*/  LDSM.16.M88.4 R48, [R126+0x9800] ;  /* 0x009800007e30783b */ /* 0x000f2e0000000200 */
[C---:B---3--:R-:W-:Y:S08]  /*48b0*/  HMMA.16816.F32 R40, R104.reuse, R56, R40 ;  /* 0x000000386828723c */ /* 0x048ff00000001828 */
[C---:B------:R-:W-:Y:S08]  /*48c0*/  HMMA.16816.F32 R28, R104.reuse, R58, R28 ;  /* 0x0000003a681c723c */ /* 0x040ff0000000181c */
[C---:B-1----:R-:W-:Y:S08]  /*48d0*/  HMMA.16816.F32 R24, R104.reuse, R52, R24 ;  /* 0x000000346818723c */ /* 0x042ff00000001818 */
[----:B------:R-:W-:Y:S01]  /*48e0*/  HMMA.16816.F32 R20, R104, R54, R20 ;  /* 0x000000366814723c */ /* 0x000fe20000001814 */
[----:B------:R-:W1:Y:S07]  /*48f0*/  LDSM.16.M88.4 R52, [R122+0x9000] ;  /* 0x009000007a34783b */ /* 0x000e6e0000000200 */
[C---:B------:R-:W-:Y:S01]  /*4900*/  HMMA.16816.F32 R56, R68.reuse, R100, R40 ;  /* 0x000000644438723c */ /* 0x040fe20000001828 */
[----:B------:R-:W3:Y:S07]  /*4910*/  LDSM.16.M88.4 R40, [R116+0x8800] ;  /* 0x008800007428783b */ /* 0x000eee0000000200 */
[----:B------:R-:W-:Y:S08]  /*4920*/  HMMA.16816.F32 R28, R68, R102, R28 ;  /* 0x00000066441c723c */ /* 0x000ff0000000181c */
[C---:B--2---:R-:W-:Y:S08]  /*4930*/  HMMA.16816.F32 R112, R64.reuse, R60, R112 ;  /* 0x0000003c4070723c */ /* 0x044ff00000001870 */
[----:B------:R-:W-:Y:S08]  /*4940*/  HMMA.16816.F32 R44, R64, R62, R44 ;  /* 0x0000003e402c723c */ /* 0x000ff0000000182c */
[----:B----4-:R-:W-:Y:S01]  /*4950*/  HMMA.16816.F32 R60, R104, R48, R16 ;  /* 0x00000030683c723c */ /* 0x010fe20000001810 */
[----:B------:R-:W2:Y:S07]  /*4960*/  LDSM.16.M88.4 R16, [R120+0x9000] ;  /* 0x009000007810783b */ /* 0x000eae0000000200 */
[C---:B------:R-:W-:Y:S08]  /*4970*/  HMMA.16816.F32 R56, R72.reuse, R8, R56 ;  /* 0x000000084838723c */ /* 0x040ff00000001838 */
[----:B------:R-:W-:Y:S01]  /*4980*/  HMMA.16816.F32 R28, R72, R10, R28 ;  /* 0x0000000a481c723c */ /* 0x000fe2000000181c */
[----:B------:R-:W4:Y:S07]  /*4990*/  LDSM.16.M88.4 R8, [R126+0xa000] ;  /* 0x00a000007e08783b */ /* 0x000f2e0000000200 */
[C---:B-1----:R-:W-:Y:S01]  /*49a0*/  HMMA.16816.F32 R100, R68.reuse, R52, R24 ;  /* 0x000000344464723c */ /* 0x042fe20000001818 */
[----:B------:R-:W1:Y:S07]  /*49b0*/  LDSM.16.M88.4 R24, [R116+0x9000] ;  /* 0x009000007418783b */ /* 0x000e6e0000000200 */
[----:B------:R-:W-:Y:S08]  /*49c0*/  HMMA.16816.F32 R20, R68, R54, R20 ;  /* 0x000000364414723c */ /* 0x000ff00000001814 */
[C---:B---3--:R-:W-:Y:S08]  /*49d0*/  HMMA.16816.F32 R56, R64.reuse, R40, R56 ;  /* 0x000000284038723c */ /* 0x048ff00000001838 */
[----:B------:R-:W-:Y:S01]  /*49e0*/  HMMA.16816.F32 R28, R64, R42, R28 ;  /* 0x0000002a401c723c */ /* 0x000fe2000000181c */
[----:B------:R-:W3:Y:S07]  /*49f0*/  LDSM.16.M88.4 R40, [R122+0x9800] ;  /* 0x009800007a28783b */ /* 0x000eee0000000200 */
[C---:B--2---:R-:W-:Y:S08]  /*4a00*/  HMMA.16816.F32 R100, R72.reuse, R16, R100 ;  /* 0x000000104864723c */ /* 0x044ff00000001864 */
[----:B------:R-:W-:Y:S01]  /*4a10*/  HMMA.16816.F32 R20, R72, R18, R20 ;  /* 0x000000124814723c */ /* 0x000fe20000001814 */
[----:B------:R-:W2:Y:S01]  /*4a20*/  LDSM.16.M88.4 R16, [R126+0xa800] ;  /* 0x00a800007e10783b */ /* 0x000ea20000000200 */
[-C--:B------:R-:W-:Y:S01]  /*4a30*/  FMUL.FTZ R44, R44, R124.reuse ;  /* 0x0000007c2c2c7220 */ /* 0x080fe20000410000 */
[-C--:B------:R-:W-:Y:S01]  /*4a40*/  FMUL.FTZ R45, R45, R124.reuse ;  /* 0x0000007c2d2d7220 */ /* 0x080fe20000410000 */
[-C--:B------:R-:W-:Y:S01]  /*4a50*/  FMUL.FTZ R46, R46, R124.reuse ;  /* 0x0000007c2e2e7220 */ /* 0x080fe20000410000 */
[-C--:B------:R-:W-:Y:S01]  /*4a60*/  FMUL.FTZ R47, R47, R124.reuse ;  /* 0x0000007c2f2f7220 */ /* 0x080fe20000410000 */
[----:B------:R-:W1:Y:S02]  /*4a70*/  MUFU.TANH R125, R44 ;  /* 0x0000002c007d7308 */ /* 0x000e640000002400 */
[C---:B------:R-:W-:Y:S01]  /*4a80*/  HMMA.16816.F32 R12, R104.reuse, R50, R12 ;  /* 0x00000032680c723c */ /* 0x040fe2000000180c */
[----:B------:R-:W-:Y:S05]  /*4a90*/  LDSM.16.M88.4 R48, [R116+0x9800] ;  /* 0x009800007430783b */ /* 0x000fea0000000200 */
[----:B------:R-:W1:Y:S02]  /*4aa0*/  MUFU.TANH R127, R45 ;  /* 0x0000002d007f7308 */ /* 0x000e640000002400 */
[C---:B----4-:R-:W-:Y:S06]  /*4ab0*/  HMMA.16816.F32 R108, R104.reuse, R8, R108 ;  /* 0x00000008686c723c */ /* 0x050fec000000186c */
[----:B------:R-:W4:Y:S02]  /*4ac0*/  MUFU.TANH R131, R46 ;  /* 0x0000002e00837308 */ /* 0x000f240000002400 */
[----:B------:R-:W-:Y:S01]  /*4ad0*/  HMMA.16816.F32 R4, R104, R10, R4 ;  /* 0x0000000a6804723c */ /* 0x000fe20000001804 */
[----:B------:R-:W-:Y:S05]  /*4ae0*/  LDSM.16.M88.4 R8, [R122+0xa000] ;  /* 0x00a000007a08783b */ /* 0x000fea0000000200 */
[----:B------:R5:W1:Y:S02]  /*4af0*/  MUFU.TANH R53, R47 ;  /* 0x0000002f00357308 */ /* 0x000a640000002400 */
[----:B-----5:R-:W5:Y:S01]  /*4b00*/  LDSM.16.M88.4 R44, [R120+0x9800] ;  /* 0x00980000782c783b */ /* 0x020f620000000200 */
[C---:B-1----:R-:W-:Y:S08]  /*4b10*/  HMMA.16816.F32 R100, R64.reuse, R24, R100 ;  /* 0x000000184064723c */ /* 0x042ff00000001864 */
[----:B------:R-:W-:Y:S01]  /*4b20*/  HMMA.16816.F32 R20, R64, R26, R20 ;  /* 0x0000001a4014723c */ /* 0x000fe20000001814 */
[----:B------:R-:W1:Y:S07]  /*4b30*/  LDSM.16.M88.4 R24, [R120+0xa000] ;  /* 0x00a000007818783b */ /* 0x000e6e0000000200 */
[C---:B---3--:R-:W-:Y:S08]  /*4b40*/  HMMA.16816.F32 R12, R68.reuse, R42, R12 ;  /* 0x0000002a440c723c */ /* 0x048ff0000000180c */
        /* <DEDUP_REMOVED lines=10> */
[----:B------:R-:W3:Y:S05]  /*4bf0*/  MUFU.TANH R137, R29 ;  /* 0x0000001d00897308 */ /* 0x000eea0000002400 */
        /* <DEDUP_REMOVED lines=23> */
[----:B---3--:R-:W2:Y:S01]  /*4d70*/  LDSM.16.M88.4 R20, [R126+0xb800] ;  /* 0x00b800007e14783b */ /* 0x008ea20000000200 */
[-C--:B------:R-:W-:Y:S01]  /*4d80*/  FMUL.FTZ R12, R12, R124.reuse ;  /* 0x0000007c0c0c7220 */ /* 0x080fe20000410000 */
[----:B------:R-:W-:-:S05]  /*4d90*/  FMUL.FTZ R13, R13, R124 ;  /* 0x0000007c0d0d7220 */ /* 0x000fca0000410000 */
[----:B------:R-:W-:Y:S01]  /*4da0*/  HMMA.16816.F32 R4, R64, R42, R4 ;  /* 0x0000002a4004723c */ /* 0x000fe20000001804 */
[-C--:B------:R-:W-:Y:S01]  /*4db0*/  FMUL.FTZ R153, R14, R124.reuse ;  /* 0x0000007c0e997220 */ /* 0x080fe20000410000 */
[----:B------:R-:W3:Y:S01]  /*4dc0*/  MUFU.TANH R151, R12 ;  /* 0x0000000c00977308 */ /* 0x000ee20000002400 */
[----:B------:R-:W-:-:S05]  /*4dd0*/  FMUL.FTZ R155, R15, R124 ;  /* 0x0000007c0f9b7220 */ /* 0x000fca0000410000 */
[----:B------:R-:W-:Y:S02]  /*4de0*/  HMMA.16816.F32 R108, R64, R40, R108 ;  /* 0x00000028406c723c */ /* 0x000fe4000000186c */
[----:B------:R1:W1:Y:S06]  /*4df0*/  MUFU.TANH R41, R13 ;  /* 0x0000000d00297308 */ /* 0x00026c0000002400 */
[----:B----4-:R-:W-:Y:S08]  /*4e00*/  HMMA.16816.F32 R96, R72, R8, R96 ;  /* 0x000000084860723c */ /* 0x010ff00000001860 */
[C---:B-----5:R-:W-:Y:S01]  /*4e10*/  HMMA.16816.F32 R88, R104.reuse, R28, R88 ;  /* 0x0000001c6858723c */ /* 0x060fe20000001858 */
        /* <DEDUP_REMOVED lines=8> */
[----:B------:R-:W-:-:S07]  /*4ea0*/  FMUL.FTZ R21, R6, R124 ;  /* 0x0000007c06157220 */ /* 0x000fce0000410000 */
[----:B------:R-:W-:Y:S01]  /*4eb0*/  HMMA.16816.F32 R96, R64, R24, R96 ;  /* 0x000000184060723c */ /* 0x000fe20000001860 */
[----:B------:R2:W1:Y:S07]  /*4ec0*/  MUFU.TANH R25, R5 ;  /* 0x0000000500197308 */ /* 0x00046e0000002400 */
[----:B------:R-:W-:Y:S01]  /*4ed0*/  HMMA.16816.F32 R92, R68, R18, R92 ;  /* 0x00000012445c723c */ /* 0x000fe2000000185c */
[----:B------:R-:W5:Y:S07]  /*4ee0*/  LDSM.16.M88.4 R16, [R120+0xb000] ;  /* 0x00b000007810783b */ /* 0x000f6e0000000200 */
[----:B------:R-:W-:Y:S01]  /*4ef0*/  HMMA.16816.F32 R76, R104, R22, R76 ;  /* 0x00000016684c723c */ /* 0x000fe2000000184c */
[----:B--2---:R-:W2:Y:S07]  /*4f00*/  LDSM.16.M88.4 R4, [R120+0xb800] ;  /* 0x00b800007804783b */ /* 0x004eae0000000200 */
[----:B-1----:R-:W-:Y:S08]  /*4f10*/  HMMA.16816.F32 R88, R68, R12, R88 ;  /* 0x0000000c4458723c */ /* 0x002ff00000001858 */
[----:B------:R-:W-:Y:S01]  /*4f20*/  HMMA.16816.F32 R92, R72, R10, R92 ;  /* 0x0000000a485c723c */ /* 0x000fe2000000185c */
[----:B------:R-:W1:Y:S07]  /*4f30*/  LDSM.16.M88.4 R8, [R116+0xb000] ;  /* 0x00b000007408783b */ /* 0x000e6e0000000200 */
[C---:B------:R-:W-:Y:S01]  /*4f40*/  HMMA.16816.F32 R84, R68.reuse, R14, R84 ;  /* 0x0000000e4454723c */ /* 0x040fe20000001854 */
[----:B------:R-:W3:Y:S07]  /*4f50*/  LDSM.16.M88.4 R12, [R116+0xb800] ;  /* 0x00b80000740c783b */ /* 0x000eee0000000200 */
[C---:B----4-:R-:W-:Y:S01]  /*4f60*/  HMMA.16816.F32 R80, R68.reuse, R28, R80 ;  /* 0x0000001c4450723c */ /* 0x050fe20000001850 */
[-C--:B------:R-:W-:Y:S01]  /*4f70*/  FMUL.FTZ R51, R61, R124.reuse ;  /* 0x0000007c3d337220 */ /* 0x080fe20000410000 */
[-C--:B------:R-:W-:Y:S01]  /*4f80*/  FMUL.FTZ R43, R109, R124.reuse ;  /* 0x0000007c6d2b7220 */ /* 0x080fe20000410000 */
[----:B------:R-:W-:Y:S01]  /*4f90*/  IADD3 R235, PT, PT, R33, -0x1, RZ ;  /* 0xffffffff21eb7810 */ /* 0x000fe20007ffe0ff */
        /* <DEDUP_REMOVED lines=15> */
[-C--:B------:R-:W-:Y:S01]  /*5090*/  FMUL.FTZ R60, R60, R124.reuse ;  /* 0x0000007c3c3c7220 */ /* 0x080fe20000410000 */
[-C--:B------:R-:W-:Y:S01]  /*50a0*/  FMUL.FTZ R108, R108, R124.reuse ;  /* 0x0000007c6c6c7220 */ /* 0x080fe20000410000 */
[----:B------:R-:W-:Y:S01]  /*50b0*/  FMUL.FTZ R96, R96, R124 ;  /* 0x0000007c60607220 */ /* 0x000fe20000410000 */
[----:B------:R-:W4:Y:S01]  /*50c0*/  MUFU.TANH R55, R55 ;  /* 0x0000003700377308 */ /* 0x000f220000002400 */
[----:B------:R-:W-:-:S04]  /*50d0*/  DEPBAR.LE SB0, 0x0 ;  /* 0x000080000000791a */ /* 0x000fc80000000000 */
[C---:B------:R-:W-:Y:S08]  /*50e0*/  HMMA.16816.F32 R84, R72.reuse, R18, R84 ;  /* 0x000000124854723c */ /* 0x040ff00000001854 */
[C---:B--2---:R-:W-:Y:S08]  /*50f0*/  HMMA.16816.F32 R76, R72.reuse, R6, R76 ;  /* 0x00000006484c723c */ /* 0x044ff0000000184c */
[----:B------:R-:W-:Y:S08]  /*5100*/  HMMA.16816.F32 R80, R72, R4, R80 ;  /* 0x000000044850723c */ /* 0x000ff00000001850 */
[C---:B------:R-:W-:Y:S08]  /*5110*/  HMMA.16816.F32 R92, R64.reuse, R26, R92 ;  /* 0x0000001a405c723c */ /* 0x040ff0000000185c */
[C---:B-1----:R-:W-:Y:S08]  /*5120*/  HMMA.16816.F32 R88, R64.reuse, R8, R88 ;  /* 0x000000084058723c */ /* 0x042ff00000001858 */
[C---:B------:R-:W-:Y:S08]  /*5130*/  HMMA.16816.F32 R84, R64.reuse, R10, R84 ;  /* 0x0000000a4054723c */ /* 0x040ff00000001854 */
[C---:B---3--:R-:W-:Y:S08]  /*5140*/  HMMA.16816.F32 R76, R64.reuse, R14, R76 ;  /* 0x0000000e404c723c */ /* 0x048ff0000000184c */
        /* <DEDUP_REMOVED lines=26> */
[C---:B------:R-:W-:Y:S01]  /*52f0*/  ISETP.GT.AND P0, PT, R235.reuse, R224, PT ;  /* 0x000000e0eb00720c */ /* 0x040fe20003f04270 */
        /* <DEDUP_REMOVED lines=42> */
[----:B------:R-:W1:Y:S08]  /*55a0*/  MUFU.TANH R65, R65 ;  /* 0x0000004100417308 */ /* 0x000e700000002400 */
[----:B------:R1:W1:Y:S08]  /*55b0*/  MUFU.TANH R83, R76 ;  /* 0x0000004c00537308 */ /* 0x0002700000002400 */
[----:B------:R-:W1:Y:S08]  /*55c0*/  MUFU.TANH R95, R95 ;  /* 0x0000005f005f7308 */ /* 0x000e700000002400 */
[----:B------:R1:W1:Y:S08]  /*55d0*/  MUFU.TANH R81, R78 ;  /* 0x0000004e00517308 */ /* 0x0002700000002400 */
[----:B------:R-:W1:Y:S01]  /*55e0*/  MUFU.TANH R77, R77 ;  /* 0x0000004d004d7308 */ /* 0x000e620000002400 */
[----:B------:R-:W-:Y:S01]  /*55f0*/  BSSY.RECONVERGENT B1, `(.L_x_4974) ;  /* 0x00000b9000017945 */ /* 0x000fe20003800200 */
        /* <DEDUP_REMOVED lines=16> */
.L_x_4977:
[----:B------:R-:W2:Y:S01]  /*5700*/  LD.E R15, desc[UR4][R2.64+0x170] ;  /* 0x00017004020f7980 */ /* 0x000ea2000c101900 */
[----:B------:R-:W-:Y:S02]  /*5710*/  IADD3 R12, PT, PT, R232, -0x80, RZ ;  /* 0xffffff80e80c7810 */ /* 0x000fe40007ffe0ff */
        /* <DEDUP_REMOVED lines=12> */
[----:B--2---:R-:W-:Y:S02]  /*57e0*/  IMAD.MOV R13, RZ, RZ, -R31 ;  /* 0x000000ffff0d7224 */ /* 0x004fe400078e0a1f */
[----:B------:R-:W-:Y:S02]  /*57f0*/  IMAD.MOV.U32 R30, RZ, RZ, RZ ;  /* 0x000000ffff1e7224 */ /* 0x000fe400078e00ff */
[----:B------:R-:W-:-:S04]  /*5800*/  IMAD R13, R13, R8, RZ ;  /* 0x000000080d0d7224 */ /* 0x000fc800078e02ff */
[----:B------:R-:W-:-:S06]  /*5810*/  IMAD.HI.U32 R13, R31, R13, R30 ;  /* 0x0000000d1f0d7227 */ /* 0x000fcc00078e001e */
[----:B------:R-:W-:-:S04]  /*5820*/  IMAD.HI.U32 R10, R13, R4, RZ ;  /* 0x000000040d0a7227 */ /* 0x000fc800078e00ff */
[----:B------:R-:W-:-:S04]  /*5830*/  IMAD.HI.U32 R13, R13, R6, RZ ;  /* 0x000000060d0d7227 */ /* 0x000fc800078e00ff */
[----:B------:R-:W-:Y:S01]  /*5840*/  IMAD R31, R10, R7, R4 ;  /* 0x000000070a1f7224 */ /* 0x000fe200078e0204 */
[----:B------:R-:W-:Y:S01]  /*5850*/  LOP3.LUT R4, R232, R15, RZ, 0x3c, !PT ;  /* 0x0000000fe8047212 */ /* 0x000fe200078e3cff */
[----:B------:R-:W-:-:S03]  /*5860*/  IMAD R7, R13, R7, R6 ;  /* 0x000000070d077224 */ /* 0x000fc600078e0206 */
[C---:B------:R-:W-:Y:S02]  /*5870*/  ISETP.GT.U32.AND P1, PT, R8.reuse, R31, PT ;  /* 0x0000001f0800720c */ /* 0x040fe40003f24070 */
[----:B------:R-:W-:Y:S02]  /*5880*/  ISETP.GT.U32.AND P4, PT, R8, R7, PT ;  /* 0x000000070800720c */ /* 0x000fe40003f84070 */
[----:B------:R-:W-:-:S09]  /*5890*/  ISETP.GE.AND P3, PT, R4, RZ, PT ;  /* 0x000000ff0400720c */ /* 0x000fd20003f66270 */
[-C--:B------:R-:W-:Y:S01]  /*58a0*/  @!P1 IADD3 R31, PT, PT, R31, -R8.reuse, RZ ;  /* 0x800000081f1f9210 */ /* 0x080fe20007ffe0ff */
[----:B------:R-:W-:Y:S01]  /*58b0*/  @!P1 VIADD R10, R10, 0x1 ;  /* 0x000000010a0a9836 */ /* 0x000fe20000000000 */
[----:B------:R-:W-:Y:S01]  /*58c0*/  @!P4 IADD3 R13, PT, PT, R13, 0x1, RZ ;  /* 0x000000010d0dc810 */ /* 0x000fe20007ffe0ff */
[----:B------:R-:W-:Y:S01]  /*58d0*/  @!P4 IMAD.IADD R7, R7, 0x1, -R8 ;  /* 0x000000010707c824 */ /* 0x000fe200078e0a08 */
[-C--:B------:R-:W-:Y:S02]  /*58e0*/  ISETP.GE.U32.AND P5, PT, R31, R8.reuse, PT ;  /* 0x000000081f00720c */ /* 0x080fe40003fa6070 */
[----:B------:R-:W-:Y:S01]  /*58f0*/  ISETP.NE.AND P1, PT, R15, RZ, PT ;  /* 0x000000ff0f00720c */ /* 0x000fe20003f25270 */
[----:B------:R-:W2:Y:S01]  /*5900*/  LD.E.64 R30, desc[UR4][R128.64+0x38] ;  /* 0x00003804801e7980 */ /* 0x000ea2000c101b00 */
[----:B------:R-:W-:Y:S02]  /*5910*/  ISETP.GE.U32.AND P6, PT, R7, R8, PT ;  /* 0x000000080700720c */ /* 0x000fe40003fc6070 */
[----:B------:R-:W-:-:S07]  /*5920*/  LOP3.LUT R7, RZ, R15, RZ, 0x33, !PT ;  /* 0x0000000fff077212 */ /* 0x000fce00078e33ff */
[----:B------:R-:W-:-:S04]  /*5930*/  @P5 VIADD R10, R10, 0x1 ;  /* 0x000000010a0a5836 */ /* 0x000fc80000000000 */
[----:B------:R-:W-:Y:S01]  /*5940*/  @P6 IADD3 R13, PT, PT, R13, 0x1, RZ ;  /* 0x000000010d0d6810 */ /* 0x000fe20007ffe0ff */
[----:B------:R-:W-:-:S03]  /*5950*/  @!P0 IMAD.MOV R10, RZ, RZ, -R10 ;  /* 0x000000ffff0a8224 */ /* 0x000fc600078e0a0a */
[----:B------:R-:W-:Y:S02]  /*5960*/  @!P3 IADD3 R13, PT, PT, -R13, RZ, RZ ;  /* 0x000000ff0d0db210 */ /* 0x000fe40007ffe1ff */
        /* <DEDUP_REMOVED lines=21> */
.L_x_4978:
[----:B------:R-:W-:Y:S05]  /*5ac0*/  BSYNC.RECONVERGENT B0 ;  /* 0x0000000000007941 */ /* 0x000fea0003800200 */
.L_x_4976:
[-C--:B------:R-:W-:Y:S01]  /*5ad0*/  ISETP.GE.AND P1, PT, R123, R234.reuse, PT ;  /* 0x000000ea7b00720c */ /* 0x080fe20003f26270 */
[C---:B------:R-:W-:Y:S01]  /*5ae0*/  IMAD.SHL.U32 R7, R220.reuse, 0x20, RZ ;  /* 0x00000020dc077824 */ /* 0x040fe200078e00ff */
[----:B------:R-:W-:Y:S02]  /*5af0*/  ISETP.GE.AND P0, PT, R35, R234, PT ;  /* 0x000000ea2300720c */ /* 0x000fe40003f06270 */
[----:B------:R-:W-:Y:S02]  /*5b00*/  SHF.L.U64.HI R4, R220, 0x5, R221 ;  /* 0x00000005dc047819 */ /* 0x000fe400000102dd */
[----:B------:R-:W-:-:S05]  /*5b10*/  IADD3 R12, P3, PT, R7, R226, RZ ;  /* 0x000000e2070c7210 */ /* 0x000fca0007f7e0ff */
[--C-:B------:R-:W-:Y:S01]  /*5b20*/  IMAD.X R13, R4, 0x1, R225.reuse, P3 ;  /* 0x00000001040d7824 */ /* 0x100fe200018e06e1 */
[----:B-1----:R-:W-:Y:S01]  /*5b30*/  IADD3 R78, P3, PT, R12, R7, RZ ;  /* 0x000000070c4e7210 */ /* 0x002fe20007f7e0ff */
        /* <DEDUP_REMOVED lines=9> */
[----:B------:R-:W-:-:S04]  /*5bd0*/  IADD3 R30, P3, PT, R66, R7, RZ ;  /* 0x00000007421e7210 */ /* 0x000fc80007f7e0ff */
[----:B------:R-:W-:Y:S02]  /*5be0*/  IADD3.X R31, PT, PT, R67, R4, RZ, P3, !PT ;  /* 0x00000004431f7210 */ /* 0x000fe40001ffe4ff */
[----:B------:R-:W-:-:S04]  /*5bf0*/  IADD3 R14, P3, PT, R30, R7, RZ ;  /* 0x000000071e0e7210 */ /* 0x000fc80007f7e0ff */
[----:B------:R-:W-:Y:S02]  /*5c00*/  IADD3.X R15, PT, PT, R31, R4, RZ, P3, !PT ;  /* 0x000000041f0f7210 */ /* 0x000fe40001ffe4ff */
[----:B------:R-:W-:Y:S01]  /*5c10*/  IADD3 R6, P4, PT, R14, R7, RZ ;  /* 0x000000070e067210 */ /* 0x000fe20007f9e0ff */
        /* <DEDUP_REMOVED lines=86> */
.L_x_4975:
[----:B------:R-:W-:Y:S05]  /*6180*/  BSYNC.RECONVERGENT B1 ;  /* 0x0000000000017941 */ /* 0x000fea0003800200 */
.L_x_4974:
        /* <DEDUP_REMOVED lines=15> */
[C---:B------:R-:W-:Y:S02]  /*6280*/  IMAD.IADD R10, R4.reuse, 0x1, -R177 ;  /* 0x00000001040a7824 */ /* 0x040fe400078e0ab1 */
[C---:B------:R-:W-:Y:S01]  /*6290*/  IMAD.IADD R16, R4.reuse, 0x1, -R195 ;  /* 0x0000000104107824 */ /* 0x040fe200078e0ac3 */
[----:B------:R-:W-:Y:S01]  /*62a0*/  IABS R8, R8 ;  /* 0x0000000800087213 */ /* 0x000fe20000000000 */
[C---:B------:R-:W-:Y:S01]  /*62b0*/  IMAD.IADD R24, R4.reuse, 0x1, -R179 ;  /* 0x0000000104187824 */ /* 0x040fe200078e0ab3 */
[----:B------:R-:W-:Y:S01]  /*62c0*/  IABS R10, R10 ;  /* 0x0000000a000a7213 */ /* 0x000fe20000000000 */
[C---:B------:R-:W-:Y:S01]  /*62d0*/  VIADD R197, R79.reuse, 0x1 ;  /* 0x000000014fc57836 */ /* 0x040fe20000000000 */
[----:B------:R-:W-:Y:S01]  /*62e0*/  I2FP.F32.S32 R8, R8 ;  /* 0x0000000800087245 */ /* 0x000fe20000201400 */
[C---:B------:R-:W-:Y:S01]  /*62f0*/  VIADD R107, R79.reuse, 0x60 ;  /* 0x000000604f6b7836 */ /* 0x040fe20000000000 */
[----:B------:R-:W-:Y:S01]  /*6300*/  I2FP.F32.S32 R10, R10 ;  /* 0x0000000a000a7245 */ /* 0x000fe20000201400 */
[----:B------:R-:W-:Y:S01]  /*6310*/  IMAD.IADD R6, R4, 0x1, -R197 ;  /* 0x0000000104067824 */ /* 0x000fe200078e0ac5 */
[----:B------:R-:W-:Y:S01]  /*6320*/  IABS R16, R16 ;  /* 0x0000001000107213 */ /* 0x000fe20000000000 */
[----:B-1----:R-:W-:Y:S01]  /*6330*/  FFMA.FTZ R15, -R0, R8, R133 ;  /* 0x00000008000f7223 */ /* 0x002fe20000010185 */
[----:B------:R-:W-:-:S02]  /*6340*/  VIADD R133, R79, 0x49 ;  /* 0x000000494f857836 */ /* 0x000fc40000000000 */
[----:B------:R-:W-:Y:S01]  /*6350*/  FFMA.FTZ R151, -R0, R10, R151 ;  /* 0x0000000a00977223 */ /* 0x000fe20000010197 */
[----:B------:R-:W-:Y:S01]  /*6360*/  I2FP.F32.S32 R16, R16 ;  /* 0x0000001000107245 */ /* 0x000fe20000201400 */
[C---:B------:R-:W-:Y:S01]  /*6370*/  VIADD R67, R79.reuse, 0x9 ;  /* 0x000000094f437836 */ /* 0x040fe20000000000 */
[----:B------:R-:W-:Y:S01]  /*6380*/  IABS R24, R24 ;  /* 0x0000001800187213 */ /* 0x000fe20000000000 */
[----:B------:R-:W-:Y:S01]  /*6390*/  IMAD.IADD R10, R4, 0x1, -R133 ;  /* 0x00000001040a7824 */ /* 0x000fe200078e0a85 */
[----:B------:R-:W-:Y:S01]  /*63a0*/  IABS R6, R6 ;  /* 0x0000000600067213 */ /* 0x000fe20000000000 */
[----:B------:R-:W-:Y:S01]  /*63b0*/  FFMA.FTZ R16, -R0, R16, R137 ;  /* 0x0000001000107223 */ /* 0x000fe20000010189 */
[----:B------:R-:W-:Y:S01]  /*63c0*/  I2FP.F32.S32 R24, R24 ;  /* 0x0000001800187245 */ /* 0x000fe20000201400 */
[----:B------:R-:W-:Y:S01]  /*63d0*/  VIADD R137, R79, 0x48 ;  /* 0x000000484f897836 */ /* 0x000fe20000000000 */
[----:B------:R-:W-:Y:S01]  /*63e0*/  IABS R10, R10 ;  /* 0x0000000a000a7213 */ /* 0x000fe20000000000 */
[----:B------:R-:W-:Y:S01]  /*63f0*/  IMAD.IADD R20, R4, 0x1, -R67 ;  /* 0x0000000104147824 */ /* 0x000fe200078e0a43 */
[----:B------:R-:W-:Y:S01]  /*6400*/  I2FP.F32.S32 R99, R6 ;  /* 0x0000000600637245 */ /* 0x000fe20000201400 */
[----:B------:R-:W-:Y:S01]  /*6410*/  FFMA.FTZ R233, -R0, R24, R51 ;  /* 0x0000001800e97223 */ /* 0x000fe20000010133 */
[----:B------:R-:W-:Y:S01]  /*6420*/  I2FP.F32.S32 R10, R10 ;  /* 0x0000000a000a7245 */ /* 0x000fe20000201400 */
[----:B------:R-:W-:Y:S01]  /*6430*/  IMAD.IADD R24, R4, 0x1, -R137 ;  /* 0x0000000104187824 */ /* 0x000fe200078e0a89 */
[----:B------:R-:W-:Y:S01]  /*6440*/  ISETP.GE.AND P5, PT, R67, R34, PT ;  /* 0x000000224300720c */ /* 0x000fe20003fa6270 */
[----:B------:R-:W-:Y:S01]  /*6450*/  FFMA.FTZ R99, -R0, R99, R113 ;  /* 0x0000006300637223 */ /* 0x000fe20000010171 */
[----:B------:R-:W-:-:S02]  /*6460*/  VIADD R113, R79, 0x59 ;  /* 0x000000594f717836 */ /* 0x000fc40000000000 */
[----:B------:R-:W-:Y:S01]  /*6470*/  FFMA.FTZ R175, -R0, R10, R25 ;  /* 0x0000000a00af7223 */ /* 0x000fe20000010119 */
[C---:B------:R-:W-:Y:S01]  /*6480*/  IMAD.IADD R10, R4.reuse, 0x1, -R107 ;  /* 0x00000001040a7824 */ /* 0x040fe200078e0a6b */
[----:B------:R-:W-:Y:S01]  /*6490*/  IABS R24, R24 ;  /* 0x0000001800187213 */ /* 0x000fe20000000000 */
[C---:B------:R-:W-:Y:S01]  /*64a0*/  VIADD R199, R79.reuse, 0x11 ;  /* 0x000000114fc77836 */ /* 0x040fe20000000000 */
[----:B------:R-:W-:Y:S01]  /*64b0*/  IABS R20, R20 ;  /* 0x0000001400147213 */ /* 0x000fe20000000000 */
[C---:B------:R-:W-:Y:S01]  /*64c0*/  VIADD R13, R79.reuse, 0x8 ;  /* 0x000000084f0d7836 */ /* 0x040fe20000000000 */
[----:B------:R-:W-:Y:S01]  /*64d0*/  IABS R10, R10 ;  /* 0x0000000a000a7213 */ /* 0x000fe20000000000 */
[----:B------:R-:W-:Y:S01]  /*64e0*/  IMAD.IADD R6, R4, 0x1, -R199 ;  /* 0x0000000104067824 */ /* 0x000fe200078e0ac7 */
        /* <DEDUP_REMOVED lines=8> */
[C---:B------:R-:W-:Y:S01]  /*6570*/  VIADD R10, R4.reuse, 0x8 ;  /* 0x00000008040a7836 */ /* 0x040fe20000000000 */
[----:B------:R-:W-:Y:S01]  /*6580*/  I2FP.F32.S32 R6, R6 ;  /* 0x0000000600067245 */ /* 0x000fe20000201400 */
[----:B------:R-:W-:Y:S01]  /*6590*/  IMAD.IADD R22, R4, 0x1, -R13 ;  /* 0x0000000104167824 */ /* 0x000fe200078e0a0d */
[----:B------:R-:W-:Y:S01]  /*65a0*/  IABS R24, R24 ;  /* 0x0000001800187213 */ /* 0x000fe20000000000 */
[----:B------:R-:W-:Y:S01]  /*65b0*/  IMAD.IADD R67, R10, 0x1, -R67 ;  /* 0x000000010a437824 */ /* 0x000fe200078e0a43 */
[----:B------:R-:W-:Y:S01]  /*65c0*/  ISETP.GE.AND P6, PT, R13, R34, PT ;  /* 0x000000220d00720c */ /* 0x000fe20003fc6270 */
[----:B------:R-:W-:Y:S01]  /*65d0*/  FFMA.FTZ R13, -R0, R6, R57 ;  /* 0x00000006000d7223 */ /* 0x000fe20000010139 */
[----:B------:R-:W-:Y:S01]  /*65e0*/  I2FP.F32.S32 R24, R24 ;  /* 0x0000001800187245 */ /* 0x000fe20000201400 */
[C---:B------:R-:W-:Y:S01]  /*65f0*/  IMAD.IADD R6, R4.reuse, 0x1, -R183 ;  /* 0x0000000104067824 */ /* 0x040fe200078e0ab7 */
[----:B------:R-:W-:Y:S01]  /*6600*/  IABS R67, R67 ;  /* 0x0000004300437213 */ /* 0x000fe20000000000 */
[----:B------:R-:W-:Y:S01]  /*6610*/  IMAD.IADD R8, R4, 0x1, -R185 ;  /* 0x0000000104087824 */ /* 0x000fe200078e0ab9 */
[----:B------:R-:W-:Y:S01]  /*6620*/  I2FP.F32.S32 R20, R20 ;  /* 0x0000001400147245 */ /* 0x000fe20000201400 */
[C---:B------:R-:W-:Y:S01]  /*6630*/  FFMA.FTZ R189, -R0.reuse, R24, R9 ;  /* 0x0000001800bd7223 */ /* 0x040fe20000010109 */
[----:B------:R-:W-:Y:S01]  /*6640*/  I2FP.F32.S32 R24, R67 ;  /* 0x0000004300187245 */ /* 0x000fe20000201400 */
[C---:B------:R-:W-:Y:S01]  /*6650*/  VIADD R167, R79.reuse, 0x39 ;  /* 0x000000394fa77836 */ /* 0x040fe20000000000 */
[----:B------:R-:W2:Y:S01]  /*6660*/  LD.E R67, desc[UR4][R2.64+0xdc] ;  /* 0x0000dc0402437980 */ /* 0x000ea2000c101900 */
[----:B------:R-:W-:Y:S01]  /*6670*/  IABS R6, R6 ;  /* 0x0000000600067213 */ /* 0x000fe20000000000 */
[C---:B------:R-:W-:Y:S01]  /*6680*/  FFMA.FTZ R20, -R0.reuse, R20, R127 ;  /* 0x0000001400147223 */ /* 0x040fe2000001017f */
[----:B------:R-:W-:Y:S01]  /*6690*/  IABS R8, R8 ;  /* 0x0000000800087213 */ /* 0x000fe20000000000 */
[C---:B------:R-:W-:Y:S01]  /*66a0*/  VIADD R127, R79.reuse, 0x40 ;  /* 0x000000404f7f7836 */ /* 0x040fe20000000000 */
[----:B------:R-:W-:Y:S01]  /*66b0*/  I2FP.F32.S32 R6, R6 ;  /* 0x0000000600067245 */ /* 0x000fe20000201400 */
[C---:B------:R-:W-:Y:S01]  /*66c0*/  VIADD R129, R79.reuse, 0x50 ;  /* 0x000000504f817836 */ /* 0x040fe20000000000 */
[----:B------:R-:W-:Y:S01]  /*66d0*/  I2FP.F32.S32 R8, R8 ;  /* 0x0000000800087245 */ /* 0x000fe20000201400 */
[----:B------:R-:W-:Y:S01]  /*66e0*/  VIADD R187, R79, 0x20 ;  /* 0x000000204fbb7836 */ /* 0x000fe20000000000 */
[----:B------:R-:W-:Y:S01]  /*66f0*/  ISETP.GE.AND P0, PT, R197, R34, PT ;  /* 0x00000022c500720c */ /* 0x000fe20003f06270 */
[----:B------:R-:W-:Y:S01]  /*6700*/  FFMA.FTZ R145, -R0, R6, R145 ;  /* 0x0000000600917223 */ /* 0x000fe20000010191 */
[----:B------:R-:W-:-:S02]  /*6710*/  IMAD.IADD R6, R4, 0x1, -R127 ;  /* 0x0000000104067824 */ /* 0x000fc400078e0a7f */
[----:B------:R-:W-:Y:S01]  /*6720*/  FFMA.FTZ R31, -R0, R8, R101 ;  /* 0x00000008001f7223 */ /* 0x000fe20000010165 */
[C---:B------:R-:W-:Y:S01]  /*6730*/  IMAD.IADD R8, R4.reuse, 0x1, -R167 ;  /* 0x0000000104087824 */ /* 0x040fe200078e0aa7 */
[----:B------:R-:W-:Y:S01]  /*6740*/  IABS R22, R22 ;  /* 0x0000001600167213 */ /* 0x000fe20000000000 */
[C---:B------:R-:W-:Y:S01]  /*6750*/  VIADD R101, R79.reuse, 0x51 ;  /* 0x000000514f657836 */ /* 0x040fe20000000000 */
[----:B------:R-:W-:Y:S01]  /*6760*/  IABS R6, R6 ;  /* 0x0000000600067213 */ /* 0x000fe20000000000 */
[C---:B------:R-:W-:Y:S01]  /*6770*/  IMAD.IADD R14, R4.reuse, 0x1, -R187 ;  /* 0x00000001040e7824 */ /* 0x040fe200078e0abb */
[----:B------:R-:W-:Y:S01]  /*6780*/  IABS R8, R8 ;  /* 0x0000000800087213 */ /* 0x000fe20000000000 */
[C---:B------:R-:W-:Y:S01]  /*6790*/  VIADD R181, R79.reuse, 0x30 ;  /* 0x000000304fb57836 */ /* 0x040fe20000000000 */
[----:B------:R-:W-:Y:S01]  /*67a0*/  I2FP.F32.S32 R6, R6 ;  /* 0x0000000600067245 */ /* 0x000fe20000201400 */
[----:B------:R-:W-:Y:S01]  /*67b0*/  VIADD R7, R79, 0x18 ;  /* 0x000000184f077836 */ /* 0x000fe20000000000 */
[----:B------:R-:W-:Y:S01]  /*67c0*/  I2FP.F32.S32 R8, R8 ;  /* 0x0000000800087245 */ /* 0x000fe20000201400 */
[----:B------:R-:W-:Y:S01]  /*67d0*/  IMAD.IADD R26, R4, 0x1, -R181 ;  /* 0x00000001041a7824 */ /* 0x000fe200078e0ab5 */
[----:B------:R-:W-:Y:S01]  /*67e0*/  IABS R14, R14 ;  /* 0x0000000e000e7213 */ /* 0x000fe20000000000 */
[----:B------:R-:W-:Y:S01]  /*67f0*/  FFMA.FTZ R157, -R0, R6, R157 ;  /* 0x00000006009d7223 */ /* 0x000fe2000001019d */
[----:B------:R-:W-:-:S02]  /*6800*/  IMAD.IADD R6, R4, 0x1, -R101 ;  /* 0x0000000104067824 */ /* 0x000fc400078e0a65 */
[----:B------:R-:W-:Y:S01]  /*6810*/  FFMA.FTZ R217, -R0, R8, R41 ;  /* 0x0000000800d97223 */ /* 0x000fe20000010129 */
[C---:B------:R-:W-:Y:S01]  /*6820*/  IMAD.IADD R8, R4.reuse, 0x1, -R129 ;  /* 0x0000000104087824 */ /* 0x040fe200078e0a81 */
[----:B------:R-:W-:Y:S01]  /*6830*/  I2FP.F32.S32 R14, R14 ;  /* 0x0000000e000e7245 */ /* 0x000fe20000201400 */
[----:B------:R-:W-:Y:S01]  /*6840*/  VIADD R105, R79, 0x61 ;  /* 0x000000614f697836 */ /* 0x000fe20000000000 */
[----:B------:R-:W-:Y:S01]  /*6850*/  IABS R6, R6 ;  /* 0x0000000600067213 */ /* 0x000fe20000000000 */
[----:B------:R-:W-:Y:S01]  /*6860*/  IMAD.IADD R18, R4, 0x1, -R7 ;  /* 0x0000000104127824 */ /* 0x000fe200078e0a07 */
[----:B------:R-:W-:Y:S01]  /*6870*/  IABS R8, R8 ;  /* 0x0000000800087213 */ /* 0x000fe20000000000 */
[C---:B------:R-:W-:Y:S01]  /*6880*/  IMAD.IADD R197, R10.reuse, 0x1, -R197 ;  /* 0x000000010ac57824 */ /* 0x040fe200078e0ac5 */
[----:B------:R-:W-:Y:S01]  /*6890*/  I2FP.F32.S32 R6, R6 ;  /* 0x0000000600067245 */ /* 0x000fe20000201400 */
[----:B------:R-:W-:Y:S01]  /*68a0*/  IMAD.IADD R5, R10, 0x1, -R79 ;  /* 0x000000010a057824 */ /* 0x000fe200078e0a4f */
[----:B------:R-:W-:Y:S01]  /*68b0*/  I2FP.F32.S32 R8, R8 ;  /* 0x0000000800087245 */ /* 0x000fe20000201400 */
[C---:B------:R-:W-:Y:S01]  /*68c0*/  FFMA.FTZ R14, -R0.reuse, R14, R143 ;  /* 0x0000000e000e7223 */ /* 0x040fe2000001018f */
[----:B------:R-:W-:Y:S01]  /*68d0*/  IABS R26, R26 ;  /* 0x0000001a001a7213 */ /* 0x000fe20000000000 */
[----:B------:R-:W-:Y:S01]  /*68e0*/  FFMA.FTZ R193, -R0, R6, R27 ;  /* 0x0000000600c17223 */ /* 0x000fe2000001011b */
[----:B------:R-:W-:-:S02]  /*68f0*/  IMAD.IADD R6, R4, 0x1, -R79 ;  /* 0x0000000104067824 */ /* 0x000fc400078e0a4f */
[----:B------:R-:W-:Y:S01]  /*6900*/  FFMA.FTZ R163, -R0, R8, R163 ;  /* 0x0000000800a37223 */ /* 0x000fe200000101a3 */
[----:B------:R-:W-:Y:S01]  /*6910*/  IMAD.IADD R8, R4, 0x1, -R105 ;  /* 0x0000000104087824 */ /* 0x000fe200078e0a69 */
[----:B------:R-:W-:Y:S01]  /*6920*/  I2FP.F32.S32 R26, R26 ;  /* 0x0000001a001a7245 */ /* 0x000fe20000201400 */
[----:B------:R-:W-:Y:S01]  /*6930*/  VIADD R143, R79, 0x41 ;  /* 0x000000414f8f7836 */ /* 0x000fe20000000000 */
[----:B------:R-:W-:Y:S01]  /*6940*/  ISETP.GE.AND P3, PT, R199, R34, PT ;  /* 0x00000022c700720c */ /* 0x000fe20003f66270 */
[----:B------:R-:W-:Y:S01]  /*6950*/  IMAD.IADD R199, R10, 0x1, -R199 ;  /* 0x000000010ac77824 */ /* 0x000fe200078e0ac7 */
[----:B------:R-:W-:Y:S01]  /*6960*/  IABS R18, R18 ;  /* 0x0000001200127213 */ /* 0x000fe20000000000 */
[----:B------:R-:W-:Y:S01]  /*6970*/  FFMA.FTZ R149, -R0, R26, R149 ;  /* 0x0000001a00957223 */ /* 0x000fe20000010195 */
[----:B------:R-:W-:Y:S01]  /*6980*/  I2FP.F32.S32 R22, R22 ;  /* 0x0000001600167245 */ /* 0x000fe20000201400 */
[----:B------:R-:W-:Y:S01]  /*6990*/  IMAD.IADD R173, R4, 0x1, -R143 ;  /* 0x0000000104ad7824 */ /* 0x000fe200078e0a8f */
[----:B------:R-:W-:Y:S01]  /*69a0*/  IABS R6, R6 ;  /* 0x0000000600067213 */ /* 0x000fe20000000000 */
[C---:B------:R-:W-:Y:S01]  /*69b0*/  FFMA.FTZ R51, -R0.reuse, R24, R53 ;  /* 0x0000001800337223 */ /* 0x040fe20000010135 */
[----:B------:R-:W-:Y:S01]  /*69c0*/  IABS R197, R197 ;  /* 0x000000c500c57213 */ /* 0x000fe20000000000 */
[----:B------:R-:W-:Y:S01]  /*69d0*/  FFMA.FTZ R22, -R0, R22, R125 ;  /* 0x0000001600167223 */ /* 0x000fe2000001017d */
[----:B------:R-:W-:Y:S01]  /*69e0*/  IABS R8, R8 ;  /* 0x0000000800087213 */ /* 0x000fe20000000000 */
[----:B------:R-:W-:Y:S01]  /*69f0*/  VIADD R165, R79, 0x29 ;  /* 0x000000294fa57836 */ /* 0x000fe20000000000 */
[----:B------:R-:W-:Y:S01]  /*6a00*/  FSEL R57, R20, -INF , !P5 ;  /* 0xff80000014397808 */ /* 0x000fe20006800000 */
[----:B------:R-:W-:Y:S01]  /*6a10*/  IMAD.IADD R20, R10, 0x1, -R183 ;  /* 0x000000010a147824 */ /* 0x000fe200078e0ab7 */
[----:B------:R-:W-:Y:S01]  /*6a20*/  I2FP.F32.S32 R18, R18 ;  /* 0x0000001200127245 */ /* 0x000fe20000201400 */
[----:B------:R-:W-:Y:S01]  /*6a30*/  IMAD.IADD R12, R4, 0x1, -R165 ;  /* 0x00000001040c7824 */ /* 0x000fe200078e0aa5 */
[----:B------:R-:W-:Y:S01]  /*6a40*/  IABS R5, R5 ;  /* 0x0000000500057213 */ /* 0x000fe20000000000 */
[----:B------:R-:W-:Y:S01]  /*6a50*/  IMAD.IADD R201, R10, 0x1, -R201 ;  /* 0x000000010ac97824 */ /* 0x000fe200078e0ac9 */
[----:B------:R-:W-:Y:S01]  /*6a60*/  I2FP.F32.S32 R6, R6 ;  /* 0x0000000600067245 */ /* 0x000fe20000201400 */
[----:B------:R-:W-:Y:S01]  /*6a70*/  FFMA.FTZ R18, -R0, R18, R59 ;  /* 0x0000001200127223 */ /* 0x000fe2000001013b */
[----:B------:R-:W-:-:S02]  /*6a80*/  IABS R199, R199 ;  /* 0x000000c700c77213 */ /* 0x000fc40000000000 */
[----:B------:R-:W-:Y:S01]  /*6a90*/  IABS R173, R173 ;  /* 0x000000ad00ad7213 */ /* 0x000fe20000000000 */
[----:B------:R-:W-:Y:S01]  /*6aa0*/  FFMA.FTZ R131, -R0, R6, R131 ;  /* 0x0000000600837223 */ /* 0x000fe20000010183 */
[----:B------:R-:W-:Y:S02]  /*6ab0*/  I2FP.F32.S32 R26, R197 ;  /* 0x000000c5001a7245 */ /* 0x000fe40000201400 */
[----:B------:R-:W-:Y:S01]  /*6ac0*/  FSEL R99, R99, -INF , !P0 ;  /* 0xff80000063637808 */ /* 0x000fe20004000000 */
[----:B------:R-:W-:Y:S01]  /*6ad0*/  IMAD.IADD R24, R10, 0x1, -R187 ;  /* 0x000000010a187824 */ /* 0x000fe200078e0abb */
[----:B------:R-:W-:Y:S01]  /*6ae0*/  I2FP.F32.S32 R8, R8 ;  /* 0x0000000800087245 */ /* 0x000fe20000201400 */
[C---:B------:R-:W-:Y:S01]  /*6af0*/  FFMA.FTZ R115, -R0.reuse, R26, R115 ;  /* 0x0000001a00737223 */ /* 0x040fe20000010173 */
[----:B------:R-:W-:Y:S01]  /*6b00*/  I2FP.F32.S32 R5, R5 ;  /* 0x0000000500057245 */ /* 0x000fe20000201400 */
[----:B------:R-:W-:Y:S01]  /*6b10*/  VIADD R125, R79, 0x58 ;  /* 0x000000584f7d7836 */ /* 0x000fe20000000000 */
[----:B------:R-:W-:Y:S01]  /*6b20*/  IABS R20, R20 ;  /* 0x0000001400147213 */ /* 0x000fe20000000000 */
[C---:B------:R-:W-:Y:S01]  /*6b30*/  FFMA.FTZ R169, -R0.reuse, R8, R11 ;  /* 0x0000000800a97223 */ /* 0x040fe2000001010b */
[----:B------:R-:W-:Y:S01]  /*6b40*/  I2FP.F32.S32 R28, R199 ;  /* 0x000000c7001c7245 */ /* 0x000fe20000201400 */
[----:B------:R-:W-:Y:S01]  /*6b50*/  FFMA.FTZ R8, -R0, R6, R117 ;  /* 0x0000000600087223 */ /* 0x000fe20000010175 */
[----:B------:R-:W-:Y:S01]  /*6b60*/  FSEL R59, R22, -INF , !P6 ;  /* 0xff800000163b7808 */ /* 0x000fe20007000000 */
[----:B------:R-:W-:Y:S01]  /*6b70*/  IMAD.IADD R22, R10, 0x1, -R185 ;  /* 0x000000010a167824 */ /* 0x000fe200078e0ab9 */
[----:B------:R-:W-:Y:S01]  /*6b80*/  I2FP.F32.S32 R20, R20 ;  /* 0x0000001400147245 */ /* 0x000fe20000201400 */
[C---:B------:R-:W-:Y:S01]  /*6b90*/  FFMA.FTZ R6, -R0.reuse, R5, R119 ;  /* 0x0000000500067223 */ /* 0x040fe20000010177 */
[----:B------:R-:W-:Y:S01]  /*6ba0*/  I2FP.F32.S32 R173, R173 ;  /* 0x000000ad00ad7245 */ /* 0x000fe20000201400 */
[----:B------:R-:W-:Y:S01]  /*6bb0*/  FFMA.FTZ R5, -R0, R28, R55 ;  /* 0x0000001c00057223 */ /* 0x000fe20000010137 */
[----:B------:R-:W-:-:S02]  /*6bc0*/  FSEL R55, R115, -INF , !P0 ;  /* 0xff80000073377808 */ /* 0x000fc40004000000 */
[----:B------:R-:W-:Y:S01]  /*6bd0*/  FSEL R53, R131, -INF , !P6 ;  /* 0xff80000083357808 */ /* 0x000fe20007000000 */
[C---:B------:R-:W-:Y:S01]  /*6be0*/  FFMA.FTZ R41, -R0.reuse, R20, R47 ;  /* 0x0000001400297223 */ /* 0x040fe2000001012f */
[-C--:B------:R-:W-:Y:S01]  /*6bf0*/  ISETP.GE.AND P0, PT, R195, R34.reuse, PT ;  /* 0x00000022c300720c */ /* 0x080fe20003f06270 */
[----:B------:R-:W-:Y:S01]  /*6c00*/  FFMA.FTZ R173, -R0, R173, R43 ;  /* 0x000000ad00ad7223 */ /* 0x000fe2000001012b */
[----:B------:R-:W-:Y:S02]  /*6c10*/  ISETP.GE.AND P6, PT, R187, R34, PT ;  /* 0x00000022bb00720c */ /* 0x000fe40003fc6270 */
[----:B------:R-:W-:Y:S02]  /*6c20*/  IABS R12, R12 ;  /* 0x0000000c000c7213 */ /* 0x000fe40000000000 */
[----:B------:R-:W-:Y:S02]  /*6c30*/  IABS R24, R24 ;  /* 0x0000001800187213 */ /* 0x000fe40000000000 */
[----:B------:R-:W-:Y:S01]  /*6c40*/  IABS R201, R201 ;  /* 0x000000c900c97213 */ /* 0x000fe20000000000 */
[----:B------:R-:W-:Y:S01]  /*6c50*/  IMAD.IADD R26, R10, 0x1, -R195 ;  /* 0x000000010a1a7824 */ /* 0x000fe200078e0ac3 */
[----:B------:R-:W-:Y:S01]  /*6c60*/  IABS R22, R22 ;  /* 0x0000001600167213 */ /* 0x000fe20000000000 */
[----:B------:R-:W-:Y:S01]  /*6c70*/  IMAD.IADD R191, R4, 0x1, -R125 ;  /* 0x0000000104bf7824 */ /* 0x000fe200078e0a7d */
[----:B------:R-:W-:-:S02]  /*6c80*/  FSEL R47, R13, -INF , !P3 ;  /* 0xff8000000d2f7808 */ /* 0x000fc40005800000 */
[----:B------:R-:W-:Y:S02]  /*6c90*/  FSEL R8, R8, -INF , !P1 ;  /* 0xff80000008087808 */ /* 0x000fe40004800000 */
[----:B------:R-:W-:Y:S02]  /*6ca0*/  FSEL R6, R6, -INF , !P1 ;  /* 0xff80000006067808 */ /* 0x000fe40004800000 */
[----:B------:R-:W-:Y:S02]  /*6cb0*/  FSEL R13, R5, -INF , !P3 ;  /* 0xff800000050d7808 */ /* 0x000fe40005800000 */
[----:B------:R-:W-:Y:S02]  /*6cc0*/  ISETP.GE.AND P1, PT, R7, R34, PT ;  /* 0x000000220700720c */ /* 0x000fe40003f26270 */
[----:B------:R-:W-:Y:S02]  /*6cd0*/  I2FP.F32.S32 R22, R22 ;  /* 0x0000001600167245 */ /* 0x000fe40000201400 */
[----:B------:R-:W-:Y:S01]  /*6ce0*/  FSEL R5, R16, -INF , !P0 ;  /* 0xff80000010057808 */ /* 0x000fe20004000000 */
[----:B------:R-:W-:Y:S01]  /*6cf0*/  IMAD.IADD R16, R10, 0x1, -R177 ;  /* 0x000000010a107824 */ /* 0x000fe200078e0ab1 */
[----:B------:R-:W-:Y:S01]  /*6d00*/  FSEL R43, R14, -INF , !P6 ;  /* 0xff8000000e2b7808 */ /* 0x000fe20007000000 */
[----:B------:R-:W-:-:S02]  /*6d10*/  IMAD.IADD R14, R10, 0x1, -R167 ;  /* 0x000000010a0e7824 */ /* 0x000fc400078e0aa7 */
[----:B------:R-:W-:Y:S01]  /*6d20*/  IMAD.IADD R11, R10, 0x1, -R7 ;  /* 0x000000010a0b7824 */ /* 0x000fe200078e0a07 */
[----:B------:R-:W-:Y:S01]  /*6d30*/  FSEL R7, R18, -INF , !P1 ;  /* 0xff80000012077808 */ /* 0x000fe20004800000 */
[----:B------:R-:W-:Y:S01]  /*6d40*/  FFMA.FTZ R25, -R0, R22, R103 ;  /* 0x0000001600197223 */ /* 0x000fe20000010167 */
[C---:B------:R-:W-:Y:S01]  /*6d50*/  IMAD.IADD R18, R10.reuse, 0x1, -R179 ;  /* 0x000000010a127824 */ /* 0x040fe200078e0ab3 */
[----:B------:R-:W-:Y:S01]  /*6d60*/  IABS R16, R16 ;  /* 0x0000001000107213 */ /* 0x000fe20000000000 */
[----:B------:R-:W-:Y:S01]  /*6d70*/  IMAD.IADD R22, R10, 0x1, -R165 ;  /* 0x000000010a167824 */ /* 0x000fe200078e0aa5 */
[----:B------:R-:W-:Y:S02]  /*6d80*/  IABS R14, R14 ;  /* 0x0000000e000e7213 */ /* 0x000fe40000000000 */
[----:B------:R-:W-:Y:S02]  /*6d90*/  I2FP.F32.S32 R12, R12 ;  /* 0x0000000c000c7245 */ /* 0x000fe40000201400 */
[----:B------:R-:W-:-:S02]  /*6da0*/  IABS R18, R18 ;  /* 0x0000001200127213 */ /* 0x000fc40000000000 */
[----:B------:R-:W-:Y:S01]  /*6db0*/  I2FP.F32.S32 R16, R16 ;  /* 0x0000001000107245 */ /* 0x000fe20000201400 */
[C---:B------:R-:W-:Y:S01]  /*6dc0*/  FFMA.FTZ R12, -R0.reuse, R12, R49 ;  /* 0x0000000c000c7223 */ /* 0x040fe20000010131 */
[----:B------:R-:W-:Y:S02]  /*6dd0*/  I2FP.F32.S32 R14, R14 ;  /* 0x0000000e000e7245 */ /* 0x000fe40000201400 */
[----:B------:R-:W-:Y:S02]  /*6de0*/  IABS R22, R22 ;  /* 0x0000001600167213 */ /* 0x000fe40000000000 */
[----:B------:R-:W-:Y:S01]  /*6df0*/  I2FP.F32.S32 R24, R24 ;  /* 0x0000001800187245 */ /* 0x000fe20000201400 */
[C---:B------:R-:W-:Y:S01]  /*6e00*/  FFMA.FTZ R153, -R0.reuse, R16, R153 ;  /* 0x0000001000997223 */ /* 0x040fe20000010199 */
[----:B------:R-:W-:Y:S01]  /*6e10*/  I2FP.F32.S32 R18, R18 ;  /* 0x0000001200127245 */ /* 0x000fe20000201400 */
[----:B------:R-:W-:Y:S01]  /*6e20*/  FFMA.FTZ R155, -R0, R14, R155 ;  /* 0x0000000e009b7223 */ /* 0x000fe2000001019b */
[----:B------:R-:W-:Y:S01]  /*6e30*/  ISETP.GE.AND P3, PT, R165, R34, PT ;  /* 0x00000022a500720c */ /* 0x000fe20003f66270 */
[C---:B------:R-:W-:Y:S01]  /*6e40*/  IMAD.IADD R16, R10.reuse, 0x1, -R137 ;  /* 0x000000010a107824 */ /* 0x040fe200078e0a89 */
[----:B------:R-:W-:Y:S01]  /*6e50*/  I2FP.F32.S32 R22, R22 ;  /* 0x0000001600167245 */ /* 0x000fe20000201400 */
[----:B------:R-:W-:Y:S01]  /*6e60*/  IMAD.IADD R14, R10, 0x1, -R133 ;  /* 0x000000010a0e7824 */ /* 0x000fe200078e0a85 */
[----:B------:R-:W-:Y:S01]  /*6e70*/  I2FP.F32.S32 R30, R201 ;  /* 0x000000c9001e7245 */ /* 0x000fe20000201400 */
[----:B------:R-:W-:Y:S01]  /*6e80*/  FFMA.FTZ R27, -R0, R24, R45 ;  /* 0x00000018001b7223 */ /* 0x000fe2000001012d */
[----:B------:R-:W-:Y:S01]  /*6e90*/  IABS R11, R11 ;  /* 0x0000000b000b7213 */ /* 0x000fe20000000000 */
[----:B------:R-:W-:-:S02]  /*6ea0*/  IMAD.IADD R20, R10, 0x1, -R181 ;  /* 0x000000010a147824 */ /* 0x000fc400078e0ab5 */
[----:B------:R-:W-:Y:S01]  /*6eb0*/  FFMA.FTZ R63, -R0, R18, R63 ;  /* 0x00000012003f7223 */ /* 0x000fe2000001013f */
[----:B------:R-:W-:Y:S01]  /*6ec0*/  FSEL R45, R12, -INF , !P3 ;  /* 0xff8000000c2d7808 */ /* 0x000fe20005800000 */
[----:B------:R-:W-:Y:S01]  /*6ed0*/  FFMA.FTZ R147, -R0, R22, R147 ;  /* 0x0000001600937223 */ /* 0x000fe20000010193 */
[C---:B------:R-:W-:Y:S01]  /*6ee0*/  IMAD.IADD R18, R10.reuse, 0x1, -R143 ;  /* 0x000000010a127824 */ /* 0x040fe200078e0a8f */
[----:B------:R-:W-:Y:S01]  /*6ef0*/  FSEL R49, R15, -INF , !P4 ;  /* 0xff8000000f317808 */ /* 0x000fe20006000000 */
[----:B------:R-:W-:Y:S01]  /*6f00*/  IMAD.IADD R12, R10, 0x1, -R129 ;  /* 0x000000010a0c7824 */ /* 0x000fe200078e0a81 */
[----:B------:R-:W-:Y:S01]  /*6f10*/  IABS R16, R16 ;  /* 0x0000001000107213 */ /* 0x000fe20000000000 */
[----:B------:R-:W-:Y:S01]  /*6f20*/  FFMA.FTZ R135, -R0, R30, R135 ;  /* 0x0000001e00877223 */ /* 0x000fe20000010187 */
[----:B------:R-:W-:Y:S02]  /*6f30*/  IABS R14, R14 ;  /* 0x0000000e000e7213 */ /* 0x000fe40000000000 */
[----:B------:R-:W-:-:S02]  /*6f40*/  FMNMX3.FTZ R22, R8, R99, R59, !PT ;  /* 0x0000006308167276 */ /* 0x000fc4000781003b */
[----:B------:R-:W-:Y:S02]  /*6f50*/  IABS R26, R26 ;  /* 0x0000001a001a7213 */ /* 0x000fe40000000000 */
[----:B------:R-:W-:Y:S02]  /*6f60*/  I2FP.F32.S32 R11, R11 ;  /* 0x0000000b000b7245 */ /* 0x000fe40000201400 */
[----:B------:R-:W-:Y:S02]  /*6f70*/  IABS R191, R191 ;  /* 0x000000bf00bf7213 */ /* 0x000fe40000000000 */
[----:B------:R-:W-:Y:S02]  /*6f80*/  IABS R20, R20 ;  /* 0x0000001400147213 */ /* 0x000fe40000000000 */
[----:B------:R-:W-:Y:S02]  /*6f90*/  IABS R18, R18 ;  /* 0x0000001200127213 */ /* 0x000fe40000000000 */
[----:B------:R-:W-:-:S02]  /*6fa0*/  IABS R12, R12 ;  /* 0x0000000c000c7213 */ /* 0x000fc40000000000 */
[----:B------:R-:W-:Y:S02]  /*6fb0*/  I2FP.F32.S32 R16, R16 ;  /* 0x0000001000107245 */ /* 0x000fe40000201400 */
[----:B------:R-:W-:Y:S02]  /*6fc0*/  I2FP.F32.S32 R14, R14 ;  /* 0x0000000e000e7245 */ /* 0x000fe40000201400 */
[----:B------:R-:W-:Y:S01]  /*6fd0*/  FMNMX3.FTZ R22, R22, R57, R49, !PT ;  /* 0x0000003916167276 */ /* 0x000fe20007810031 */
[----:B------:R-:W-:Y:S01]  /*6fe0*/  FFMA.FTZ R11, -R0, R11, R139 ;  /* 0x0000000b000b7223 */ /* 0x000fe2000001018b */
[----:B------:R-:W-:Y:S02]  /*6ff0*/  I2FP.F32.S32 R26, R26 ;  /* 0x0000001a001a7245 */ /* 0x000fe40000201400 */
[----:B------:R-:W-:Y:S02]  /*7000*/  I2FP.F32.S32 R191, R191 ;  /* 0x000000bf00bf7245 */ /* 0x000fe40000201400 */
[----:B------:R-:W-:-:S02]  /*7010*/  I2FP.F32.S32 R20, R20 ;  /* 0x0000001400147245 */ /* 0x000fc40000201400 */
[----:B------:R-:W-:Y:S02]  /*7020*/  FSEL R51, R51, -INF , !P5 ;  /* 0xff80000033337808 */ /* 0x000fe40006800000 */
[----:B------:R-:W-:Y:S01]  /*7030*/  FSEL R15, R135, -INF , !P4 ;  /* 0xff800000870f7808 */ /* 0x000fe20006000000 */
[C---:B------:R-:W-:Y:S01]  /*7040*/  FFMA.FTZ R21, -R0.reuse, R16, R21 ;  /* 0x0000001000157223 */ /* 0x040fe20000010115 */
[----:B------:R-:W-:Y:S01]  /*7050*/  ISETP.GE.AND P5, PT, R185, R34, PT ;  /* 0x00000022b900720c */ /* 0x000fe20003fa6270 */
[----:B------:R-:W-:Y:S01]  /*7060*/  FFMA.FTZ R161, -R0, R14, R161 ;  /* 0x0000000e00a17223 */ /* 0x000fe200000101a1 */
[----:B------:R-:W-:Y:S02]  /*7070*/  ISETP.GE.AND P4, PT, R183, R34, PT ;  /* 0x00000022b700720c */ /* 0x000fe40003f86270 */
[----:B------:R-:W-:Y:S02]  /*7080*/  I2FP.F32.S32 R18, R18 ;  /* 0x0000001200127245 */ /* 0x000fe40000201400 */
[----:B------:R-:W-:-:S02]  /*7090*/  I2FP.F32.S32 R12, R12 ;  /* 0x0000000c000c7245 */ /* 0x000fc40000201400 */
[----:B------:R-:W-:Y:S01]  /*70a0*/  FMNMX3.FTZ R22, R22, R47, R7, !PT ;  /* 0x0000002f16167276 */ /* 0x000fe20007810007 */
[----:B------:R-:W-:Y:S01]  /*70b0*/  FFMA.FTZ R9, -R0, R26, R141 ;  /* 0x0000001a00097223 */ /* 0x000fe2000001018d */
[----:B------:R-:W-:Y:S02]  /*70c0*/  IMAD.IADD R16, R10, 0x1, -R113 ;  /* 0x000000010a107824 */ /* 0x000fe400078e0a71 */
[----:B------:R-:W-:Y:S01]  /*70d0*/  FFMA.FTZ R191, -R0, R191, R29 ;  /* 0x000000bf00bf7223 */ /* 0x000fe2000001011d */
[----:B------:R-:W-:Y:S01]  /*70e0*/  IMAD.IADD R14, R10, 0x1, -R107 ;  /* 0x000000010a0e7824 */ /* 0x000fe200078e0a6b */
[----:B------:R-:W-:Y:S01]  /*70f0*/  FSEL R11, R11, -INF , !P1 ;  /* 0xff8000000b0b7808 */ /* 0x000fe20004800000 */
[----:B------:R-:W-:Y:S01]  /*7100*/  FFMA.FTZ R61, -R0, R20, R61 ;  /* 0x00000014003d7223 */ /* 0x000fe2000001013d */
[----:B------:R-:W-:Y:S01]  /*7110*/  ISETP.GE.AND P1, PT, R181, R34, PT ;  /* 0x00000022b500720c */ /* 0x000fe20003f26270 */
[----:B------:R-:W-:Y:S01]  /*7120*/  IMAD.IADD R20, R10, 0x1, -R127 ;  /* 0x000000010a147824 */ /* 0x000fe200078e0a7f */
[----:B------:R-:W-:Y:S01]  /*7130*/  FSEL R31, R31, -INF , !P5 ;  /* 0xff8000001f1f7808 */ /* 0x000fe20006800000 */
[C---:B------:R-:W-:Y:S01]  /*7140*/  FFMA.FTZ R111, -R0.reuse, R18, R111 ;  /* 0x00000012006f7223 */ /* 0x040fe2000001016f */
[----:B------:R-:W-:Y:S01]  /*7150*/  FSEL R29, R145, -INF , !P4 ;  /* 0xff800000911d7808 */ /* 0x000fe20006000000 */
[----:B------:R-:W-:Y:S01]  /*7160*/  FFMA.FTZ R97, -R0, R12, R97 ;  /* 0x0000000c00617223 */ /* 0x000fe20000010161 */
[----:B------:R-:W-:Y:S01]  /*7170*/  FMNMX3.FTZ R22, R22, R5, R43, !PT ;  /* 0x0000000516167276 */ /* 0x000fe2000781002b */
[C---:B------:R-:W-:Y:S01]  /*7180*/  IMAD.IADD R181, R10.reuse, 0x1, -R101 ;  /* 0x000000010ab57824 */ /* 0x040fe200078e0a65 */
[----:B------:R-:W-:Y:S01]  /*7190*/  FSEL R9, R9, -INF , !P0 ;  /* 0xff80000009097808 */ /* 0x000fe20004000000 */
[C---:B------:R-:W-:Y:S01]  /*71a0*/  IMAD.IADD R18, R10.reuse, 0x1, -R125 ;  /* 0x000000010a127824 */ /* 0x040fe200078e0a7d */
[----:B------:R-:W-:Y:S01]  /*71b0*/  FSEL R27, R27, -INF , !P6 ;  /* 0xff8000001b1b7808 */ /* 0x000fe20007000000 */
[----:B------:R-:W-:Y:S01]  /*71c0*/  IMAD.IADD R12, R10, 0x1, -R105 ;  /* 0x000000010a0c7824 */ /* 0x000fe200078e0a69 */
[----:B------:R-:W-:-:S02]  /*71d0*/  IABS R16, R16 ;  /* 0x0000001000107213 */ /* 0x000fc40000000000 */
[----:B------:R-:W-:Y:S02]  /*71e0*/  IABS R14, R14 ;  /* 0x0000000e000e7213 */ /* 0x000fe40000000000 */
[-C--:B------:R-:W-:Y:S02]  /*71f0*/  ISETP.GE.AND P0, PT, R179, R34.reuse, PT ;  /* 0x00000022b300720c */ /* 0x080fe40003f06270 */
[----:B------:R-:W-:Y:S02]  /*7200*/  ISETP.GE.AND P6, PT, R177, R34, PT ;  /* 0x00000022b100720c */ /* 0x000fe40003fc6270 */
[----:B------:R-:W-:Y:S02]  /*7210*/  FSEL R243, R149, -INF , !P1 ;  /* 0xff80000095f37808 */ /* 0x000fe40004800000 */
[----:B------:R-:W-:Y:S02]  /*7220*/  FMNMX3.FTZ R22, R22, R31, R29, !PT ;  /* 0x0000001f16167276 */ /* 0x000fe4000781001d */
[----:B------:R-:W-:-:S02]  /*7230*/  IABS R20, R20 ;  /* 0x0000001400147213 */ /* 0x000fc40000000000 */
[----:B------:R-:W-:Y:S02]  /*7240*/  FSEL R25, R25, -INF , !P5 ;  /* 0xff80000019197808 */ /* 0x000fe40006800000 */
[----:B------:R-:W-:Y:S02]  /*7250*/  FSEL R41, R41, -INF , !P4 ;  /* 0xff80000029297808 */ /* 0x000fe40006000000 */
[----:B------:R-:W-:Y:S02]  /*7260*/  FSEL R215, R61, -INF , !P1 ;  /* 0xff8000003dd77808 */ /* 0x000fe40004800000 */
[----:B------:R-:W-:Y:S02]  /*7270*/  IABS R181, R181 ;  /* 0x000000b500b57213 */ /* 0x000fe40000000000 */
[----:B------:R-:W-:Y:S02]  /*7280*/  IABS R18, R18 ;  /* 0x0000001200127213 */ /* 0x000fe40000000000 */
[----:B------:R-:W-:-:S02]  /*7290*/  IABS R12, R12 ;  /* 0x0000000c000c7213 */ /* 0x000fc40000000000 */
[----:B------:R-:W-:Y:S02]  /*72a0*/  I2FP.F32.S32 R16, R16 ;  /* 0x0000001000107245 */ /* 0x000fe40000201400 */
[----:B------:R-:W-:Y:S01]  /*72b0*/  I2FP.F32.S32 R14, R14 ;  /* 0x0000000e000e7245 */ /* 0x000fe20000201400 */
[----:B------:R-:W-:Y:S01]  /*72c0*/  VIADD R61, R79, 0x68 ;  /* 0x000000684f3d7836 */ /* 0x000fe20000000000 */
[-C--:B------:R-:W-:Y:S02]  /*72d0*/  ISETP.GE.AND P5, PT, R167, R34.reuse, PT ;  /* 0x00000022a700720c */ /* 0x080fe40003fa6270 */
[-C--:B------:R-:W-:Y:S02]  /*72e0*/  ISETP.GE.AND P4, PT, R127, R34.reuse, PT ;  /* 0x000000227f00720c */ /* 0x080fe40003f86270 */
[----:B------:R-:W-:Y:S02]  /*72f0*/  ISETP.GE.AND P1, PT, R137, R34, PT ;  /* 0x000000228900720c */ /* 0x000fe40003f26270 */
[----:B------:R-:W-:-:S02]  /*7300*/  FSEL R233, R233, -INF , !P0 ;  /* 0xff800000e9e97808 */ /* 0x000fc40004000000 */
[----:B------:R-:W-:Y:S02]  /*7310*/  FSEL R227, R151, -INF , !P6 ;  /* 0xff80000097e37808 */ /* 0x000fe40007000000 */
[----:B------:R-:W-:Y:S02]  /*7320*/  FMNMX3.FTZ R22, R22, R45, R243, !PT ;  /* 0x0000002d16167276 */ /* 0x000fe400078100f3 */
[----:B------:R-:W-:Y:S01]  /*7330*/  I2FP.F32.S32 R20, R20 ;  /* 0x0000001400147245 */ /* 0x000fe20000201400 */
[C---:B------:R-:W-:Y:S01]  /*7340*/  FFMA.FTZ R177, -R0.reuse, R16, R23 ;  /* 0x0000001000b17223 */ /* 0x040fe20000010117 */
[----:B------:R-:W-:Y:S01]  /*7350*/  FSEL R245, R147, -INF , !P3 ;  /* 0xff80000093f57808 */ /* 0x000fe20005800000 */
[----:B------:R-:W-:Y:S01]  /*7360*/  FFMA.FTZ R71, -R0, R14, R71 ;  /* 0x0000000e00477223 */ /* 0x000fe20000010147 */
[----:B------:R-:W-:Y:S02]  /*7370*/  I2FP.F32.S32 R181, R181 ;  /* 0x000000b500b57245 */ /* 0x000fe40000201400 */
[----:B------:R-:W-:-:S02]  /*7380*/  I2FP.F32.S32 R18, R18 ;  /* 0x0000001200127245 */ /* 0x000fc40000201400 */
[----:B------:R-:W-:Y:S01]  /*7390*/  I2FP.F32.S32 R12, R12 ;  /* 0x0000000c000c7245 */ /* 0x000fe20000201400 */
[----:B------:R-:W-:Y:S01]  /*73a0*/  VIADD R23, R79, 0x69 ;  /* 0x000000694f177836 */ /* 0x000fe20000000000 */
[----:B------:R-:W-:Y:S01]  /*73b0*/  ISETP.GE.AND P3, PT, R143, R34, PT ;  /* 0x000000228f00720c */ /* 0x000fe20003f66270 */
[----:B------:R-:W-:Y:S01]  /*73c0*/  IMAD.IADD R14, R4, 0x1, -R61 ;  /* 0x00000001040e7824 */ /* 0x000fe200078e0a3d */
[----:B------:R-:W-:Y:S02]  /*73d0*/  FSEL R217, R217, -INF , !P5 ;  /* 0xff800000d9d97808 */ /* 0x000fe40006800000 */
[----:B------:R-:W-:Y:S02]  /*73e0*/  FSEL R203, R157, -INF , !P4 ;  /* 0xff8000009dcb7808 */ /* 0x000fe40006000000 */
[----:B------:R-:W-:Y:S01]  /*73f0*/  FSEL R197, R21, -INF , !P1 ;  /* 0xff80000015c57808 */ /* 0x000fe20004800000 */
[----:B------:R-:W-:Y:S01]  /*7400*/  VIADD R21, R79, 0x70 ;  /* 0x000000704f157836 */ /* 0x000fe20000000000 */
[----:B------:R-:W-:Y:S01]  /*7410*/  FMNMX3.FTZ R22, R22, R233, R227, !PT ;  /* 0x000000e916167276 */ /* 0x000fe200078100e3 */
[----:B------:R-:W-:Y:S01]  /*7420*/  FFMA.FTZ R109, -R0, R20, R109 ;  /* 0x00000014006d7223 */ /* 0x000fe2000001016d */
[----:B------:R-:W-:Y:S01]  /*7430*/  FMNMX3.FTZ R26, R6, R55, R53, !PT ;  /* 0x00000037061a7276 */ /* 0x000fe20007810035 */
[C---:B------:R-:W-:Y:S01]  /*7440*/  FFMA.FTZ R181, -R0.reuse, R181, R17 ;  /* 0x000000b500b57223 */ /* 0x040fe20000010111 */
[----:B------:R-:W-:Y:S01]  /*7450*/  FSEL R207, R63, -INF , !P0 ;  /* 0xff8000003fcf7808 */ /* 0x000fe20004000000 */
[C---:B------:R-:W-:Y:S01]  /*7460*/  FFMA.FTZ R179, -R0.reuse, R18, R19 ;  /* 0x0000001200b37223 */ /* 0x040fe20000010113 */
[----:B------:R-:W-:Y:S01]  /*7470*/  FSEL R205, R153, -INF , !P6 ;  /* 0xff80000099cd7808 */ /* 0x000fe20007000000 */
[----:B------:R-:W-:Y:S01]  /*7480*/  FFMA.FTZ R89, -R0, R12, R89 ;  /* 0x0000000c00597223 */ /* 0x000fe20000010159 */
[-C--:B------:R-:W-:Y:S01]  /*7490*/  ISETP.GE.AND P0, PT, R133, R34.reuse, PT ;  /* 0x000000228500720c */ /* 0x080fe20003f06270 */
[----:B------:R-:W-:Y:S01]  /*74a0*/  VIADD R19, R79, 0x71 ;  /* 0x000000714f137836 */ /* 0x000fe20000000000 */
[----:B------:R-:W-:Y:S01]  /*74b0*/  ISETP.GE.AND P6, PT, R129, R34, PT ;  /* 0x000000228100720c */ /* 0x000fe20003fc6270 */
[----:B------:R-:W-:Y:S01]  /*74c0*/  VIADD R17, R79, 0x78 ;  /* 0x000000784f117836 */ /* 0x000fe20000000000 */
[----:B------:R-:W-:Y:S01]  /*74d0*/  FSEL R173, R173, -INF , !P3 ;  /* 0xff800000adad7808 */ /* 0x000fe20005800000 */
[C---:B------:R-:W-:Y:S01]  /*74e0*/  IMAD.IADD R12, R4.reuse, 0x1, -R23 ;  /* 0x00000001040c7824 */ /* 0x040fe200078e0a17 */
[----:B------:R-:W-:Y:S01]  /*74f0*/  FSEL R201, R159, -INF , !P1 ;  /* 0xff8000009fc97808 */ /* 0x000fe20004800000 */
[----:B------:R-:W-:Y:S01]  /*7500*/  IMAD.IADD R20, R4, 0x1, -R21 ;  /* 0x0000000104147824 */ /* 0x000fe200078e0a15 */
[----:B------:R-:W-:-:S02]  /*7510*/  FMNMX3.FTZ R22, R22, R217, R203, !PT ;  /* 0x000000d916167276 */ /* 0x000fc400078100cb */
[----:B------:R-:W-:Y:S02]  /*7520*/  FMNMX3.FTZ R26, R26, R51, R15, !PT ;  /* 0x000000331a1a7276 */ /* 0x000fe4000781000f */
[----:B------:R-:W-:Y:S02]  /*7530*/  IABS R14, R14 ;  /* 0x0000000e000e7213 */ /* 0x000fe40000000000 */
[----:B------:R-:W-:Y:S02]  /*7540*/  FSEL R155, R155, -INF , !P5 ;  /* 0xff8000009b9b7808 */ /* 0x000fe40006800000 */
[----:B------:R-:W-:Y:S01]  /*7550*/  FSEL R199, R109, -INF , !P4 ;  /* 0xff8000006dc77808 */ /* 0x000fe20006000000 */
[----:B------:R-:W-:Y:S01]  /*7560*/  VIADD R79, R79, 0x79 ;  /* 0x000000794f4f7836 */ /* 0x000fe20000000000 */
[-C--:B------:R-:W-:Y:S01]  /*7570*/  ISETP.GE.AND P5, PT, R101, R34.reuse, PT ;  /* 0x000000226500720c */ /* 0x080fe20003fa6270 */
[C---:B------:R-:W-:Y:S01]  /*7580*/  IMAD.IADD R18, R4.reuse, 0x1, -R19 ;  /* 0x0000000104127824 */ /* 0x040fe200078e0a13 */
[----:B------:R-:W-:Y:S01]  /*7590*/  ISETP.GE.AND P4, PT, R125, R34, PT ;  /* 0x000000227d00720c */ /* 0x000fe20003f86270 */
[----:B------:R-:W-:Y:S01]  /*75a0*/  IMAD.IADD R16, R4, 0x1, -R17 ;  /* 0x0000000104107824 */ /* 0x000fe200078e0a11 */
[----:B------:R-:W-:-:S02]  /*75b0*/  FSEL R175, R175, -INF , !P0 ;  /* 0xff800000afaf7808 */ /* 0x000fc40004000000 */
[----:B------:R-:W-:Y:S02]  /*75c0*/  FSEL R195, R163, -INF , !P6 ;  /* 0xff800000a3c37808 */ /* 0x000fe40007000000 */
[----:B------:R-:W-:Y:S02]  /*75d0*/  FMNMX3.FTZ R22, R22, R173, R201, !PT ;  /* 0x000000ad16167276 */ /* 0x000fe400078100c9 */
[----:B------:R-:W-:Y:S02]  /*75e0*/  FMNMX3.FTZ R26, R26, R13, R11, !PT ;  /* 0x0000000d1a1a7276 */ /* 0x000fe4000781000b */
[----:B------:R-:W-:Y:S02]  /*75f0*/  IABS R12, R12 ;  /* 0x0000000c000c7213 */ /* 0x000fe40000000000 */
[----:B------:R-:W-:Y:S02]  /*7600*/  I2FP.F32.S32 R14, R14 ;  /* 0x0000000e000e7245 */ /* 0x000fe40000201400 */
[----:B------:R-:W-:-:S02]  /*7610*/  IABS R20, R20 ;  /* 0x0000001400147213 */ /* 0x000fc40000000000 */
[----:B------:R-:W-:Y:S01]  /*7620*/  FSEL R183, R111, -INF , !P3 ;  /* 0xff8000006fb77808 */ /* 0x000fe20005800000 */
[----:B------:R-:W-:Y:S01]  /*7630*/  IMAD.IADD R4, R4, 0x1, -R79 ;  /* 0x0000000104047824 */ /* 0x000fe200078e0a4f */
[-C--:B------:R-:W-:Y:S02]  /*7640*/  ISETP.GE.AND P3, PT, R113, R34.reuse, PT ;  /* 0x000000227100720c */ /* 0x080fe40003f66270 */
[----:B------:R-:W-:Y:S02]  /*7650*/  ISETP.GE.AND P1, PT, R107, R34, PT ;  /* 0x000000226b00720c */ /* 0x000fe40003f26270 */
[----:B------:R-:W-:Y:S02]  /*7660*/  FSEL R193, R193, -INF , !P5 ;  /* 0xff800000c1c17808 */ /* 0x000fe40006800000 */
[----:B------:R-:W-:Y:S02]  /*7670*/  FSEL R191, R191, -INF , !P4 ;  /* 0xff800000bfbf7808 */ /* 0x000fe40006000000 */
[----:B------:R-:W-:-:S02]  /*7680*/  FMNMX3.FTZ R22, R22, R175, R195, !PT ;  /* 0x000000af16167276 */ /* 0x000fc400078100c3 */
[----:B------:R-:W-:Y:S01]  /*7690*/  FMNMX3.FTZ R26, R26, R9, R27, !PT ;  /* 0x000000091a1a7276 */ /* 0x000fe2000781001b */
[----:B------:R-:W-:Y:S01]  /*76a0*/  FFMA.FTZ R14, -R0, R14, R69 ;  /* 0x0000000e000e7223 */ /* 0x000fe20000010145 */
[----:B------:R-:W-:Y:S02]  /*76b0*/  I2FP.F32.S32 R12, R12 ;  /* 0x0000000c000c7245 */ /* 0x000fe40000201400 */
[----:B------:R-:W-:Y:S02]  /*76c0*/  IABS R18, R18 ;  /* 0x0000001200127213 */ /* 0x000fe40000000000 */
[----:B------:R-:W-:Y:S02]  /*76d0*/  IABS R16, R16 ;  /* 0x0000001000107213 */ /* 0x000fe40000000000 */
[----:B------:R-:W-:Y:S02]  /*76e0*/  I2FP.F32.S32 R20, R20 ;  /* 0x0000001400147245 */ /* 0x000fe40000201400 */
[----:B------:R-:W-:-:S02]  /*76f0*/  FSEL R187, R161, -INF , !P0 ;  /* 0xff800000a1bb7808 */ /* 0x000fc40004000000 */
[----:B------:R-:W-:Y:S02]  /*7700*/  FSEL R185, R97, -INF , !P6 ;  /* 0xff80000061b97808 */ /* 0x000fe40007000000 */
[-C--:B------:R-:W-:Y:S02]  /*7710*/  ISETP.GE.AND P0, PT, R105, R34.reuse, PT ;  /* 0x000000226900720c */ /* 0x080fe40003f06270 */
[----:B------:R-:W-:Y:S02]  /*7720*/  ISETP.GE.AND P6, PT, R61, R34, PT ;  /* 0x000000223d00720c */ /* 0x000fe40003fc6270 */
[----:B------:R-:W-:Y:S02]  /*7730*/  FSEL R189, R189, -INF , !P3 ;  /* 0xff800000bdbd7808 */ /* 0x000fe40005800000 */
[----:B------:R-:W-:Y:S02]  /*7740*/  FSEL R171, R171, -INF , !P1 ;  /* 0xff800000abab7808 */ /* 0x000fe40004800000 */
[----:B------:R-:W-:-:S02]  /*7750*/  FMNMX3.FTZ R22, R22, R193, R191, !PT ;  /* 0x000000c116167276 */ /* 0x000fc400078100bf */
[----:B------:R-:W-:Y:S01]  /*7760*/  FMNMX3.FTZ R26, R26, R25, R41, !PT ;  /* 0x000000191a1a7276 */ /* 0x000fe20007810029 */
[C---:B------:R-:W-:Y:S01]  /*7770*/  FFMA.FTZ R12, -R0.reuse, R12, R73 ;  /* 0x0000000c000c7223 */ /* 0x040fe20000010149 */
[----:B------:R-:W-:Y:S01]  /*7780*/  IABS R4, R4 ;  /* 0x0000000400047213 */ /* 0x000fe20000000000 */
[----:B------:R-:W-:Y:S01]  /*7790*/  FFMA.FTZ R20, -R0, R20, R87 ;  /* 0x0000001400147223 */ /* 0x000fe20000010157 */
[----:B------:R-:W-:Y:S02]  /*77a0*/  I2FP.F32.S32 R18, R18 ;  /* 0x0000001200127245 */ /* 0x000fe40000201400 */
[----:B------:R-:W-:Y:S01]  /*77b0*/  I2FP.F32.S32 R16, R16 ;  /* 0x0000001000107245 */ /* 0x000fe20000201400 */
[----:B------:R-:W-:Y:S01]  /*77c0*/  IMAD.IADD R61, R10, 0x1, -R61 ;  /* 0x000000010a3d7824 */ /* 0x000fe200078e0a3d */
[----:B------:R-:W-:Y:S02]  /*77d0*/  FSEL R181, R181, -INF , !P5 ;  /* 0xff800000b5b57808 */ /* 0x000fe40006800000 */
[----:B------:R-:W-:-:S02]  /*77e0*/  FSEL R179, R179, -INF , !P4 ;  /* 0xff800000b3b37808 */ /* 0x000fc40006000000 */
[-C--:B------:R-:W-:Y:S02]  /*77f0*/  ISETP.GE.AND P5, PT, R23, R34.reuse, PT ;  /* 0x000000221700720c */ /* 0x080fe40003fa6270 */
        /* <DEDUP_REMOVED lines=9> */
[----:B------:R-:W-:Y:S01]  /*7890*/  IMAD.IADD R21, R10, 0x1, -R21 ;  /* 0x000000010a157824 */ /* 0x000fe200078e0a15 */
[----:B------:R-:W-:-:S02]  /*78a0*/  FSEL R163, R71, -INF , !P1 ;  /* 0xff80000047a37808 */ /* 0x000fc40004800000 */
[-C--:B------:R-:W-:Y:S02]  /*78b0*/  ISETP.GE.AND P3, PT, R19, R34.reuse, PT ;  /* 0x000000221300720c */ /* 0x080fe40003f66270 */
[----:B------:R-:W-:Y:S01]  /*78c0*/  ISETP.GE.AND P1, PT, R17, R34, PT ;  /* 0x000000221100720c */ /* 0x000fe20003f26270 */
[----:B------:R-:W-:Y:S01]  /*78d0*/  IMAD.IADD R17, R10, 0x1, -R17 ;  /* 0x000000010a117824 */ /* 0x000fe200078e0a11 */
[----:B------:R-:W-:Y:S02]  /*78e0*/  FSEL R165, R12, -INF , !P5 ;  /* 0xff8000000ca57808 */ /* 0x000fe40006800000 */
[----:B------:R-:W-:Y:S02]  /*78f0*/  FSEL R153, R20, -INF , !P4 ;  /* 0xff80000014997808 */ /* 0x000fe40006000000 */
[----:B------:R-:W-:Y:S02]  /*7900*/  FMNMX3.FTZ R22, R22, R169, R167, !PT ;  /* 0x000000a916167276 */ /* 0x000fe400078100a7 */
[----:B------:R-:W-:-:S02]  /*7910*/  IABS R61, R61 ;  /* 0x0000003d003d7213 */ /* 0x000fc40000000000 */
[----:B------:R-:W-:Y:S01]  /*7920*/  FMNMX3.FTZ R26, R26, R207, R205, !PT ;  /* 0x000000cf1a1a7276 */ /* 0x000fe200078100cd */
[----:B------:R-:W-:Y:S01]  /*7930*/  FFMA.FTZ R4, -R0, R4, R95 ;  /* 0x0000000400047223 */ /* 0x000fe2000001015f */
[----:B------:R-:W-:Y:S02]  /*7940*/  FSEL R161, R89, -INF , !P0 ;  /* 0xff80000059a17808 */ /* 0x000fe40004000000 */
[----:B------:R-:W-:Y:S02]  /*7950*/  ISETP.GE.AND P0, PT, R79, R34, PT ;  /* 0x000000224f00720c */ /* 0x000fe40003f06270 */
[----:B------:R-:W-:Y:S02]  /*7960*/  FSEL R151, R18, -INF , !P3 ;  /* 0xff80000012977808 */ /* 0x000fe40005800000 */
[----:B------:R-:W-:Y:S02]  /*7970*/  FSEL R149, R16, -INF , !P1 ;  /* 0xff80000010957808 */ /* 0x000fe40004800000 */
[----:B------:R-:W-:Y:S01]  /*7980*/  FMNMX3.FTZ R22, R22, R165, R153, !PT ;  /* 0x000000a516167276 */ /* 0x000fe20007810099 */
[----:B------:R-:W-:Y:S01]  /*7990*/  IMAD.IADD R23, R10, 0x1, -R23 ;  /* 0x000000010a177824 */ /* 0x000fe200078e0a17 */
[----:B------:R-:W-:Y:S01]  /*79a0*/  IABS R24, R21 ;  /* 0x0000001500187213 */ /* 0x000fe20000000000 */
[----:B------:R-:W-:Y:S01]  /*79b0*/  IMAD.MOV.U32 R21, RZ, RZ, R61 ;  /* 0x000000ffff157224 */ /* 0x000fe200078e003d */
[----:B------:R-:W-:-:S02]  /*79c0*/  FMNMX3.FTZ R26, R26, R155, R199, !PT ;  /* 0x0000009b1a1a7276 */ /* 0x000fc400078100c7 */
[----:B------:R-:W-:Y:S02]  /*79d0*/  IABS R17, R17 ;  /* 0x0000001100117213 */ /* 0x000fe40000000000 */
[----:B------:R-:W-:Y:S02]  /*79e0*/  FSEL R147, R4, -INF , !P0 ;  /* 0xff80000004937808 */ /* 0x000fe40004000000 */
[----:B------:R-:W-:Y:S01]  /*79f0*/  FMNMX3.FTZ R22, R22, R151, R149, !PT ;  /* 0x0000009716167276 */ /* 0x000fe20007810095 */
[----:B------:R-:W-:Y:S01]  /*7a00*/  IMAD.IADD R19, R10, 0x1, -R19 ;  /* 0x000000010a137824 */ /* 0x000fe200078e0a13 */
[----:B------:R-:W-:Y:S01]  /*7a10*/  FMNMX3.FTZ R26, R26, R183, R197, !PT ;  /* 0x000000b71a1a7276 */ /* 0x000fe200078100c5 */
[----:B------:R-:W-:Y:S01]  /*7a20*/  IMAD.MOV.U32 R4, RZ, RZ, R17 ;  /* 0x000000ffff047224 */ /* 0x000fe200078e0011 */
[----:B------:R-:W-:Y:S02]  /*7a30*/  IABS R28, R23 ;  /* 0x00000017001c7213 */ /* 0x000fe40000000000 */
[----:B------:R-:W-:Y:S01]  /*7a40*/  I2FP.F32.S32 R21, R21 ;  /* 0x0000001500157245 */ /* 0x000fe20000201400 */
[----:B------:R-:W-:Y:S01]  /*7a50*/  IMAD.IADD R10, R10, 0x1, -R79 ;  /* 0x000000010a0a7824 */ /* 0x000fe200078e0a4f */
[----:B------:R-:W-:-:S02]  /*7a60*/  FMNMX.FTZ R17, R147, R22, !PT ;  /* 0x0000001693117209 */ /* 0x000fc40007810000 */
[----:B------:R-:W-:Y:S01]  /*7a70*/  FMNMX3.FTZ R26, R26, R187, R185, !PT ;  /* 0x000000bb1a1a7276 */ /* 0x000fe200078100b9 */
[----:B------:R-:W-:Y:S01]  /*7a80*/  FFMA.FTZ R75, -R0, R21, R75 ;  /* 0x00000015004b7223 */ /* 0x000fe2000001014b */
[----:B------:R-:W-:Y:S02]  /*7a90*/  I2FP.F32.S32 R28, R28 ;  /* 0x0000001c001c7245 */ /* 0x000fe40000201400 */
[----:B------:R-:W-:Y:S02]  /*7aa0*/  I2FP.F32.S32 R24, R24 ;  /* 0x0000001800187245 */ /* 0x000fe40000201400 */
[----:B------:R-:W-:Y:S02]  /*7ab0*/  IABS R19, R19 ;  /* 0x0000001300137213 */ /* 0x000fe40000000000 */
[----:B------:R-:W-:Y:S02]  /*7ac0*/  I2FP.F32.S32 R12, R4 ;  /* 0x00000004000c7245 */ /* 0x000fe40000201400 */
[----:B------:R-:W1:Y:S01]  /*7ad0*/  SHFL.BFLY PT, R4, R17, 0x2, 0x1f ;  /* 0x0c401f0011047f89 */ /* 0x000e6200000e0000 */
[----:B------:R-:W-:-:S02]  /*7ae0*/  FMNMX3.FTZ R26, R26, R181, R179, !PT ;  /* 0x000000b51a1a7276 */ /* 0x000fc400078100b3 */
[----:B------:R-:W-:Y:S01]  /*7af0*/  IABS R10, R10 ;  /* 0x0000000a000a7213 */ /* 0x000fe20000000000 */
[C---:B------:R-:W-:Y:S01]  /*7b00*/  FFMA.FTZ R85, -R0.reuse, R28, R85 ;  /* 0x0000001c00557223 */ /* 0x040fe20000010155 */
[----:B------:R-:W-:Y:S01]  /*7b10*/  I2FP.F32.S32 R19, R19 ;  /* 0x0000001300137245 */ /* 0x000fe20000201400 */
[----:B------:R-:W-:Y:S01]  /*7b20*/  FFMA.FTZ R93, -R0, R24, R93 ;  /* 0x00000018005d7223 */ /* 0x000fe2000001015d */
[----:B------:R-:W-:Y:S02]  /*7b30*/  FSEL R159, R75, -INF , !P6 ;  /* 0xff8000004b9f7808 */ /* 0x000fe40007000000 */
[----:B------:R-:W-:Y:S02]  /*7b40*/  FMNMX3.FTZ R26, R26, R177, R163, !PT ;  /* 0x000000b11a1a7276 */ /* 0x000fe400078100a3 */
[----:B------:R-:W-:Y:S01]  /*7b50*/  I2FP.F32.S32 R10, R10 ;  /* 0x0000000a000a7245 */ /* 0x000fe20000201400 */
[C---:B------:R-:W-:Y:S01]  /*7b60*/  FFMA.FTZ R19, -R0.reuse, R19, R65 ;  /* 0x0000001300137223 */ /* 0x040fe20000010141 */
[----:B------:R-:W-:Y:S01]  /*7b70*/  FFMA.FTZ R12, -R0, R12, R81 ;  /* 0x0000000c000c7223 */ /* 0x000fe20000010151 */
[----:B------:R-:W-:-:S02]  /*7b80*/  FSEL R157, R85, -INF , !P5 ;  /* 0xff800000559d7808 */ /* 0x000fc40006800000 */
[----:B------:R-:W-:Y:S02]  /*7b90*/  FSEL R145, R93, -INF , !P4 ;  /* 0xff8000005d917808 */ /* 0x000fe40006000000 */
[----:B------:R-:W-:Y:S01]  /*7ba0*/  FMNMX3.FTZ R26, R26, R161, R159, !PT ;  /* 0x000000a11a1a7276 */ /* 0x000fe2000781009f */
[----:B------:R-:W-:Y:S01]  /*7bb0*/  FFMA.FTZ R10, -R0, R10, R77 ;  /* 0x0000000a000a7223 */ /* 0x000fe2000001014d */
        /* <DEDUP_REMOVED lines=8> */
[----:B------:R-:W3:Y:S01]  /*7c40*/  SHFL.BFLY PT, R135, R4, 0x1, 0x1f ;  /* 0x0c201f0004877f89 */ /* 0x000ee200000e0000 */
[----:B-1----:R-:W-:-:S05]  /*7c50*/  FMNMX.FTZ R17, R10, R17, !PT ;  /* 0x000000110a117209 */ /* 0x002fca0007810000 */
[----:B------:R-:W1:Y:S01]  /*7c60*/  SHFL.BFLY PT, R134, R17, 0x1, 0x1f ;  /* 0x0c201f0011867f89 */ /* 0x000e6200000e0000 */
[----:B---3--:R-:W-:Y:S02]  /*7c70*/  FMNMX.FTZ R135, R4, R135, !PT ;  /* 0x0000008704877209 */ /* 0x008fe40007810000 */
[----:B------:R-:W-:-:S04]  /*7c80*/  LOP3.LUT R4, R121, 0x1c0, R38, 0xf8, !PT ;  /* 0x000001c079047812 */ /* 0x000fc800078ef826 */
[----:B------:R-:W-:-:S04]  /*7c90*/  LOP3.LUT R123, R4, R123, RZ, 0x3c, !PT ;  /* 0x0000007b047b7212 */ /* 0x000fc800078e3cff */
[----:B------:R-:W-:Y:S01]  /*7ca0*/  LOP3.LUT R123, R123, 0x200, R38, 0xf8, !PT ;  /* 0x000002007b7b7812 */ /* 0x000fe200078ef826 */
[----:B--2---:R-:W-:-:S04]  /*7cb0*/  FMUL.FTZ R136, R67, R135 ;  /* 0x0000008743887220 */ /* 0x004fc80000410000 */
[----:B------:R-:W-:Y:S01]  /*7cc0*/  IMAD R132, R123, 0x2, R214 ;  /* 0x000000027b847824 */ /* 0x000fe200078e02d6 */
[----:B------:R-:W-:-:S03]  /*7cd0*/  FSETP.NEU.FTZ.AND P0, PT, R135, -INF , PT ;  /* 0xff8000008700780b */ /* 0x000fc60003f1d000 */
[----:B------:R-:W-:Y:S01]  /*7ce0*/  IMAD.IADD R44, R39, 0x1, R132 ;  /* 0x00000001272c7824 */ /* 0x000fe200078e0284 */
[----:B-1----:R-:W-:-:S04]  /*7cf0*/  FMNMX.FTZ R134, R17, R134, !PT ;  /* 0x0000008611867209 */ /* 0x002fc80007810000 */
[----:B------:R-:W1:Y:S01]  /*7d00*/  LDSM.16.MT88.4 R108, [R44+0xc000] ;  /* 0x00c000002c6c783b */ /* 0x000e620000004200 */
[----:B------:R-:W-:Y:S02]  /*7d10*/  FSEL R136, R136, RZ, P0 ;  /* 0x000000ff88887208 */ /* 0x000fe40000000000 */
[----:B------:R-:W-:Y:S01]  /*7d20*/  FSETP.NEU.FTZ.AND P0, PT, R134, -INF , PT ;  /* 0xff8000008600780b */ /* 0x000fe20003f1d000 */
[----:B------:R-:W-:Y:S01]  /*7d30*/  FMUL.FTZ R66, R67, R134 ;  /* 0x0000008643427220 */ /* 0x000fe20000410000 */
[C---:B------:R-:W-:Y:S01]  /*7d40*/  IMAD.IADD R65, R37.reuse, 0x1, R132 ;  /* 0x0000000125417824 */ /* 0x040fe200078e0284 */
[----:B------:R-:W2:Y:S01]  /*7d50*/  LDSM.16.MT88.4 R124, [R132+0xc000] ;  /* 0x00c00000847c783b */ /* 0x000ea20000004200 */
[----:B------:R-:W-:Y:S02]  /*7d60*/  IMAD.IADD R37, R37, 0x1, R44 ;  /* 0x0000000125257824 */ /* 0x000fe400078e022c */
        /* <DEDUP_REMOVED lines=10> */
[-CC-:B------:R-:W-:Y:S01]  /*7e10*/  FFMA.FTZ R52, R7, R67.reuse, -R136.reuse ;  /* 0x0000004307347223 */ /* 0x180fe20000010888 */
[----:B------:R-:W-:-:S02]  /*7e20*/  FFMA.FTZ R51, R5, R67, -R136 ;  /* 0x0000004305337223 */ /* 0x000fc40000010888 */
[----:B------:R-:W4:Y:S04]  /*7e30*/  LDSM.16.MT88.4 R100, [R37+0xc000] ;  /* 0x00c000002564783b */ /* 0x000f280000004200 */
[----:B------:R-:W5:Y:S04]  /*7e40*/  LDSM.16.MT88.4 R92, [R132+0x10000] ;  /* 0x01000000845c783b */ /* 0x000f680000004200 */
[----:B------:R-:W5:Y:S04]  /*7e50*/  LDSM.16.MT88.4 R84, [R65+0x10000] ;  /* 0x010000004154783b */ /* 0x000f680000004200 */
[----:B------:R-:W5:Y:S04]  /*7e60*/  LDSM.16.MT88.4 R76, [R44+0x10000] ;  /* 0x010000002c4c783b */ /* 0x000f680000004200 */
[----:B------:R-:W5:Y:S01]  /*7e70*/  LDSM.16.MT88.4 R4, [R37+0x10000] ;  /* 0x010000002504783b */ /* 0x000f620000004200 */
[----:B------:R-:W-:Y:S01]  /*7e80*/  MUFU.EX2 R64, R64 ;  /* 0x0000004000407308 */ /* 0x000fe20000000800 */
[-C--:B------:R-:W-:Y:S01]  /*7e90*/  FFMA.FTZ R56, R49, R67.reuse, -R136 ;  /* 0x0000004331387223 */ /* 0x080fe20000010888 */
[-CC-:B------:R-:W-:Y:S01]  /*7ea0*/  FFMA.FTZ R50, R11, R67.reuse, -R66.reuse ;  /* 0x000000430b327223 */ /* 0x180fe20000010842 */
[-C--:B------:R-:W-:Y:S01]  /*7eb0*/  FFMA.FTZ R49, R9, R67.reuse, -R66 ;  /* 0x0000004309317223 */ /* 0x080fe20000010842 */
[----:B------:R-:W-:Y:S04]  /*7ec0*/  LDSM.16.MT88.4 R16, [R132+0xc800] ;  /* 0x00c800008410783b */ /* 0x000fe80000004200 */
[----:B------:R-:W1:Y:S01]  /*7ed0*/  MUFU.EX2 R63, R63 ;  /* 0x0000003f003f7308 */ /* 0x000e620000000800 */
[----:B------:R-:W5:Y:S04]  /*7ee0*/  LDSM.16.MT88.4 R8, [R44+0xc800] ;  /* 0x00c800002c08783b */ /* 0x000f680000004200 */
[----:B------:R-:W5:Y:S03]  /*7ef0*/  LDSM.16.MT88.4 R20, [R65+0xc800] ;  /* 0x00c800004114783b */ /* 0x000f660000004200 */
[----:B------:R-:W-:Y:S01]  /*7f00*/  MUFU.EX2 R60, R60 ;  /* 0x0000003c003c7308 */ /* 0x000fe20000000800 */
[-CC-:B------:R-:W-:Y:S01]  /*7f10*/  FFMA.FTZ R48, R43, R67.reuse, -R136.reuse ;  /* 0x000000432b307223 */ /* 0x180fe20000010888 */
[----:B------:R-:W-:Y:S06]  /*7f20*/  LDSM.16.MT88.4 R140, [R65+0x10800] ;  /* 0x01080000418c783b */ /* 0x000fec0000004200 */
[----:B------:R-:W2:Y:S08]  /*7f30*/  MUFU.EX2 R59, R59 ;  /* 0x0000003b003b7308 */ /* 0x000eb00000000800 */
[----:B------:R-:W-:Y:S08]  /*7f40*/  MUFU.EX2 R62, R62 ;  /* 0x0000003e003e7308 */ /* 0x000ff00000000800 */
[----:B------:R-:W3:Y:S08]  /*7f50*/  MUFU.EX2 R61, R61 ;  /* 0x0000003d003d7308 */ /* 0x000ef00000000800 */
[----:B------:R-:W-:Y:S08]  /*7f60*/  MUFU.EX2 R58, R58 ;  /* 0x0000003a003a7308 */ /* 0x000ff00000000800 */
[----:B------:R-:W4:Y:S01]  /*7f70*/  MUFU.EX2 R57, R57 ;  /* 0x0000003900397308 */ /* 0x000f220000000800 */
[-C--:B------:R-:W-:Y:S01]  /*7f80*/  FFMA.FTZ R55, R47, R67.reuse, -R136 ;  /* 0x000000432f377223 */ /* 0x080fe20000010888 */
[-CC-:B------:R-:W-:Y:S01]  /*7f90*/  FFMA.FTZ R54, R15, R67.reuse, -R66.reuse ;  /* 0x000000430f367223 */ /* 0x180fe20000010842 */
[----:B------:R-:W-:Y:S01]  /*7fa0*/  FFMA.FTZ R53, R13, R67, -R66 ;  /* 0x000000430d357223 */ /* 0x000fe20000010842 */
[----:B-1----:R-:W-:Y:S01]  /*7fb0*/  F2FP.F16.F32.PACK_AB R68, R63, R64 ;  /* 0x000000403f44723e */ /* 0x002fe200000000ff */
[----:B------:R-:W1:Y:S01]  /*7fc0*/  LDSM.16.MT88.4 R12, [R37+0xc800] ;  /* 0x00c80000250c783b */ /* 0x000e620000004200 */
[----:B--2---:R-:W-:-:S02]  /*7fd0*/  F2FP.F16.F32.PACK_AB R70, R59, R60 ;  /* 0x0000003c3b46723e */ /* 0x004fc400000000ff */
[----:B---3--:R-:W-:Y:S01]  /*7fe0*/  F2FP.F16.F32.PACK_AB R69, R61, R62 ;  /* 0x0000003e3d45723e */ /* 0x008fe200000000ff */
        /* <DEDUP_REMOVED lines=261> */
[----:B------:R-:W-:-:S05]  /*9040*/  FFMA.FTZ R137, R137, R67, -R66 ;  /* 0x0000004389897223 */ /* 0x000fca0000010842 */
[----:B------:R-:W-:Y:S01]  /*9050*/  HMMA.16816.F32 R128, R4, R24, R128 ;  /* 0x000000180480723c */ /* 0x000fe20000001880 */
[-CC-:B------:R-:W-:Y:S01]  /*9060*/  FFMA.FTZ R24, R153, R67.reuse, -R136.reuse ;  /* 0x0000004399187223 */ /* 0x180fe20000010888 */
[----:B------:R-:W-:-:S06]  /*9070*/  FFMA.FTZ R25, R151, R67, -R136 ;  /* 0x0000004397197223 */ /* 0x000fcc0000010888 */
[----:B------:R-:W-:Y:S01]  /*9080*/  HMMA.16816.F32 R124, R4, R26, R124 ;  /* 0x0000001a047c723c */ /* 0x000fe2000000187c */
[-CC-:B------:R-:W-:Y:S01]  /*9090*/  FFMA.FTZ R26, R149, R67.reuse, -R136.reuse ;  /* 0x00000043951a7223 */ /* 0x180fe20000010888 */
[-C--:B------:R-:W-:Y:S01]  /*90a0*/  FFMA.FTZ R27, R147, R67.reuse, -R136 ;  /* 0x00000043931b7223 */ /* 0x080fe20000010888 */
        /* <DEDUP_REMOVED lines=111> */
[----:B------:R-:W-:Y:S01]  /*97a0*/  ISETP.NE.U32.AND P4, PT, R240, RZ, PT ;  /* 0x000000fff000720c */ /* 0x000fe20003f85070 */
[----:B------:R-:W-:Y:S01]  /*97b0*/  IMAD.MOV.U32 R132, RZ, RZ, R135 ;  /* 0x000000ffff847224 */ /* 0x000fe200078e0087 */
[----:B------:R-:W-:Y:S02]  /*97c0*/  IADD3 R34, PT, PT, R32, R34, R213 ;  /* 0x0000002220227210 */ /* 0x000fe40007ffe0d5 */
[----:B------:R-:W-:Y:S02]  /*97d0*/  ISETP.NE.AND.EX P4, PT, R241, RZ, PT, P4 ;  /* 0x000000fff100720c */ /* 0x000fe40003f85340 */
[----:B------:R-:W-:-:S05]  /*97e0*/  IADD3 R34, PT, PT, -R35, R34, -R36 ;  /* 0x0000002223227210 */ /* 0x000fca0007ffe924 */
[----:B------:R-:W-:-:S04]  /*97f0*/  IMAD R33, R33, -0x80, R34 ;  /* 0xffffff8021217824 */ /* 0x000fc800078e0222 */
[----:B------:R-:W-:-:S07]  /*9800*/  VIADD R233, R33, 0x108 ;  /* 0x0000010821e97836 */ /* 0x000fce0000000000 */
.L_x_4986:
        /* <DEDUP_REMOVED lines=78> */
.L_x_4981:
[----:B------:R-:W-:Y:S05]  /*9cf0*/  BSYNC.RECONVERGENT B0 ;  /* 0x0000000000007941 */ /* 0x000fea0003800200 */
.L_x_4980:
        /* <DEDUP_REMOVED lines=87> */
[-C--:B--2---:R-:W-:Y:S05]  /*a270*/  IADD3 R18, P0, PT, R20, R13.reuse, RZ ;  /* 0x0000000d14127210 */ /* 0x084fea0007f1e0ff */
        /* <DEDUP_REMOVED lines=35> */
[CC--:B------:R-:W-:Y:S02]  /*a4b0*/  IADD3 R134, PT, PT, R215.reuse, R192.reuse, RZ ;  /* 0x000000c0d7867210 */ /* 0x0c0fe40007ffe0ff */
        /* <DEDUP_REMOVED lines=30> */
[C---:B---3--:R-:W-:Y:S01]  /*a6a0*/  HMMA.16816.F32 R20, R144.reuse, R156, RZ ;  /* 0x0000009c9014723c */ /* 0x048fe200000018ff */
[----:B------:R-:W-:Y:S04]  /*a6b0*/  SEL R157, R209, 0xffffffc0, !P2 ;  /* 0xffffffc0d19d7807 */ /* 0x000fe80005000000 */
[----:B------:R-:W3:Y:S01]  /*a6c0*/  LDSM.16.M88.4 R140, [R134+0x5800] ;  /* 0x00580000868c783b */ /* 0x000ee20000000200 */
[C---:B------:R-:W-:Y:S02]  /*a6d0*/  IADD3 R200, PT, PT, R157.reuse, R194, RZ ;  /* 0x000000c29dc87210 */ /* 0x040fe40007ffe0ff */
[C---:B------:R-:W-:Y:S01]  /*a6e0*/  HMMA.16816.F32 R24, R144.reuse, R158, RZ ;  /* 0x0000009e9018723c */ /* 0x040fe200000018ff */
[----:B------:R-:W-:Y:S02]  /*a6f0*/  IADD3 R218, PT, PT, R157, R192, RZ ;  /* 0x000000c09dda7210 */ /* 0x000fe40007ffe0ff */
[----:B------:R-:W-:Y:S01]  /*a700*/  LDSM.16.M88.4 R148, [R134+0x6800] ;  /* 0x006800008694783b */ /* 0x000fe20000000200 */
[C---:B------:R-:W-:Y:S04]  /*a710*/  IADD3 R201, PT, PT, R215.reuse, R200, RZ ;  /* 0x000000c8d7c97210 */ /* 0x040fe80007ffe0ff */
[C---:B----4-:R-:W-:Y:S01]  /*a720*/  HMMA.16816.F32 R28, R144.reuse, R160, RZ ;  /* 0x000000a0901c723c */ /* 0x050fe200000018ff */
[----:B------:R-:W-:Y:S06]  /*a730*/  LDSM.16.M88.4 R152, [R134+0x7000] ;  /* 0x007000008698783b */ /* 0x000fec0000000200 */
[----:B------:R-:W-:Y:S01]  /*a740*/  LDSM.16.M88.4 R156, [R134+0x7800] ;  /* 0x00780000869c783b */ /* 0x000fe20000000200 */
[C---:B------:R-:W-:Y:S05]  /*a750*/  HMMA.16816.F32 R32, R144.reuse, R162, RZ ;  /* 0x000000a29020723c */ /* 0x040fea00000018ff */
[----:B------:R-:W-:Y:S03]  /*a760*/  LDSM.16.M88.4 R160, [R200] ;  /* 0x00000000c8a0783b */ /* 0x000fe60000000200 */
[C---:B-----5:R-:W-:Y:S03]  /*a770*/  HMMA.16816.F32 R36, R144.reuse, R164, RZ ;  /* 0x000000a49024723c */ /* 0x060fe600000018ff */
[----:B------:R-:W4:Y:S06]  /*a780*/  LD.E R227, desc[UR4][R2.64+0x18c] ;  /* 0x00018c0402e37980 */ /* 0x000f2c000c101900 */
[----:B------:R-:W-:Y:S01]  /*a790*/  LDSM.16.M88.4 R196, [R218+0xb000] ;  /* 0x00b00000dac4783b */ /* 0x000fe20000000200 */
[C---:B------:R-:W-:Y:S05]  /*a7a0*/  HMMA.16816.F32 R40, R144.reuse, R166, RZ ;  /* 0x000000a69028723c */ /* 0x040fea00000018ff */
[----:B------:R-:W-:Y:S03]  /*a7b0*/  LDSM.16.M88.4 R164, [R218+0x4000] ;  /* 0x00400000daa4783b */ /* 0x000fe60000000200 */
[C---:B------:R-:W-:Y:S08]  /*a7c0*/  HMMA.16816.F32 R44, R144.reuse, R168, RZ ;  /* 0x000000a8902c723c */ /* 0x040ff000000018ff */
[C---:B------:R-:W-:Y:S01]  /*a7d0*/  HMMA.16816.F32 R48, R144.reuse, R170, RZ ;  /* 0x000000aa9030723c */ /* 0x040fe200000018ff */
[----:B------:R-:W-:Y:S07]  /*a7e0*/  LDSM.16.M88.4 R168, [R218+0x4800] ;  /* 0x00480000daa8783b */ /* 0x000fee0000000200 */
[C---:B--2---:R-:W-:Y:S08]  /*a7f0*/  HMMA.16816.F32 R52, R144.reuse, R172, RZ ;  /* 0x000000ac9034723c */ /* 0x044ff000000018ff */
[C---:B------:R-:W-:Y:S01]  /*a800*/  HMMA.16816.F32 R56, R144.reuse, R174, RZ ;  /* 0x000000ae9038723c */ /* 0x040fe200000018ff */
[----:B------:R-:W-:Y:S07]  /*a810*/  LDSM.16.M88.4 R172, [R218+0x5000] ;  /* 0x00500000daac783b */ /* 0x000fee0000000200 */
[C---:B------:R-:W-:Y:S08]  /*a820*/  HMMA.16816.F32 R60, R144.reuse, R176, RZ ;  /* 0x000000b0903c723c */ /* 0x040ff000000018ff */
[----:B------:R-:W-:Y:S01]  /*a830*/  HMMA.16816.F32 R64, R144, R178, RZ ;  /* 0x000000b29040723c */ /* 0x000fe200000018ff */
[----:B------:R2:W5:Y:S06]  /*a840*/  LDSM.16.M88.4 R144, [R134+0x6000] ;  /* 0x006000008690783b */ /* 0x00056c0000000200 */
[----:B------:R-:W-:Y:S01]  /*a850*/  LDSM.16.M88.4 R176, [R192+0xb800] ;  /* 0x00b80000c0b0783b */ /* 0x000fe20000000200 */
[C---:B-1----:R-:W-:Y:S08]  /*a860*/  HMMA.16816.F32 R4, R180.reuse, R184, R4 ;  /* 0x000000b8b404723c */ /* 0x042ff00000001804 */
[C---:B------:R-:W-:Y:S01]  /*a870*/  HMMA.16816.F32 R8, R180.reuse, R186, R8 ;  /* 0x000000bab408723c */ /* 0x040fe20000001808 */
[----:B------:R-:W-:Y:S07]  /*a880*/  LDSM.16.M88.4 R184, [R218+0x9800] ;  /* 0x00980000dab8783b */ /* 0x000fee0000000200 */
[C---:B------:R-:W-:Y:S03]  /*a890*/  HMMA.16816.F32 R12, R180.reuse, R188, R12 ;  /* 0x000000bcb40c723c */ /* 0x040fe6000000180c */
[----:B--2---:R-:W-:Y:S05]  /*a8a0*/  IADD3 R134, PT, PT, R215, R218, RZ ;  /* 0x000000dad7867210 */ /* 0x004fea0007ffe0ff */
[C---:B------:R-:W-:Y:S01]  /*a8b0*/  HMMA.16816.F32 R16, R180.reuse, R190, R16 ;  /* 0x000000beb410723c */ /* 0x040fe20000001810 */
[----:B------:R-:W-:Y:S06]  /*a8c0*/  LDSM.16.M88.4 R188, [R218+0xa000] ;  /* 0x00a00000dabc783b */ /* 0x000fec0000000200 */
[----:B------:R-:W-:Y:S01]  /*a8d0*/  LDSM.16.M88.4 R204, [R134+0x8000] ;  /* 0x0080000086cc783b */ /* 0x000fe20000000200 */
[C---:B------:R-:W-:Y:S08]  /*a8e0*/  HMMA.16816.F32 R20, R180.reuse, R136, R20 ;  /* 0x00000088b414723c */ /* 0x040ff00000001814 */
        /* <DEDUP_REMOVED lines=63> */
[----:B------:R-:W5:Y:S06]  /*ace0*/  LDSM.16.M88.4 R148, [R192+0x9800] ;  /* 0x00980000c094783b */ /* 0x000f6c0000000200 */
[----:B------:R-:W-:Y:S01]  /*acf0*/  LDSM.16.M88.4 R192, [R218+0xa800] ;  /* 0x00a80000dac0783b */ /* 0x000fe20000000200 */
[C---:B-1----:R-:W-:Y:S08]  /*ad00*/  HMMA.16816.F32 R60, R140.reuse, R136, R60 ;  /* 0x000000888c3c723c */ /* 0x042ff0000000183c */
[----:B------:R-:W-:Y:S01]  /*ad10*/  HMMA.16816.F32 R64, R140, R138, R64 ;  /* 0x0000008a8c40723c */ /* 0x000fe20000001840 */
[----:B------:R-:W-:Y:S06]  /*ad20*/  LDSM.16.M88.4 R136, [R135+0x2000] ;  /* 0x002000008788783b */ /* 0x000fec0000000200 */
[----:B------:R-:W1:Y:S01]  /*ad30*/  LDSM.16.M88.4 R140, [R202+0x8000] ;  /* 0x00800000ca8c783b */ /* 0x000e620000000200 */
[C---:B--2---:R-:W-:Y:S08]  /*ad40*/  HMMA.16816.F32 R4, R152.reuse, R156, R4 ;  /* 0x0000009c9804723c */ /* 0x044ff00000001804 */
[C---:B------:R-:W-:Y:S01]  /*ad50*/  HMMA.16816.F32 R8, R152.reuse, R158, R8 ;  /* 0x0000009e9808723c */ /* 0x040fe20000001808 */
[----:B------:R-:W2:Y:S07]  /*ad60*/  LDSM.16.M88.4 R156, [R202+0x8800] ;  /* 0x00880000ca9c783b */ /* 0x000eae0000000200 */
        /* <DEDUP_REMOVED lines=103> */
[----:B------:R-:W1:Y:S01]  /*b3e0*/  MUFU.TANH R11, R139 ;  /* 0x0000008b000b7308 */ /* 0x000e620000002400 */
[-C--:B---3--:R-:W-:Y:S01]  /*b3f0*/  FMUL.FTZ R21, R29, R227.reuse ;  /* 0x000000e31d157220 */ /* 0x088fe20000410000 */
[-C--:B------:R-:W-:Y:S01]  /*b400*/  FMUL.FTZ R23, R30, R227.reuse ;  /* 0x000000e31e177220 */ /* 0x080fe20000410000 */
[-C--:B------:R-:W-:Y:S01]  /*b410*/  FMUL.FTZ R28, R28, R227.reuse ;  /* 0x000000e31c1c7220 */ /* 0x080fe20000410000 */
[-C--:B------:R-:W-:Y:S06]  /*b420*/  FMUL.FTZ R31, R31, R227.reuse ;  /* 0x000000e31f1f7220 */ /* 0x080fec0000410000 */
[----:B------:R-:W3:Y:S01]  /*b430*/  MUFU.TANH R9, R138 ;  /* 0x0000008a00097308 */ /* 0x000ee20000002400 */
[-C--:B-----5:R-:W-:Y:S01]  /*b440*/  FMUL.FTZ R20, R32, R227.reuse ;  /* 0x000000e320147220 */ /* 0x0a0fe20000410000 */
[-C--:B------:R-:W-:Y:S01]  /*b450*/  FMUL.FTZ R33, R33, R227.reuse ;  /* 0x000000e321217220 */ /* 0x080fe20000410000 */
[-C--:B------:R-:W-:Y:S01]  /*b460*/  FMUL.FTZ R34, R34, R227.reuse ;  /* 0x000000e322227220 */ /* 0x080fe20000410000 */
[-C--:B------:R-:W-:Y:S06]  /*b470*/  FMUL.FTZ R35, R35, R227.reuse ;  /* 0x000000e323237220 */ /* 0x080fec0000410000 */
[----:B------:R-:W1:Y:S10]  /*b480*/  MUFU.TANH R153, R137 ;  /* 0x0000008900997308 */ /* 0x000e740000002400 */
        /* <DEDUP_REMOVED lines=174> */
.L_x_4985:
[----:B------:R-:W-:Y:S05]  /*bf70*/  BSYNC.RECONVERGENT B0 ;  /* 0x0000000000007941 */ /* 0x000fea0003800200 */
.L_x_4984:
        /* <DEDUP_REMOVED lines=98> */
.L_x_4983:
[----:B------:R-:W-:Y:S05]  /*c5a0*/  BSYNC.RECONVERGENT B1 ;  /* 0x0000000000017941 */ /* 0x000fea0003800200 */
.L_x_4982:
[----:B------:R-:W2:Y:S01]  /*c5b0*/  LD.E R136, desc[UR4][R2.64+0xdc] ;  /* 0x0000dc0402887980 */ /* 0x000ea2000c101900 */
[C---:B------:R-:W-:Y:S02]  /*c5c0*/  IADD3 R4, PT, PT, R233.reuse, -0x8, RZ ;  /* 0xfffffff8e9047810 */ /* 0x040fe40007ffe0ff */
[C---:B---3--:R-:W-:Y:S02]  /*c5d0*/  IADD3 R50, PT, PT, R233.reuse, -0x18, RZ ;  /* 0xffffffe8e9327810 */ /* 0x048fe40007ffe0ff */
[----:B------:R-:W-:Y:S02]  /*c5e0*/  IABS R4, R4 ;  /* 0x0000000400047213 */ /* 0x000fe40000000000 */
[----:B------:R-:W-:Y:S02]  /*c5f0*/  IABS R50, R50 ;  /* 0x0000003200327213 */ /* 0x000fe40000000000 */
[----:B------:R-:W-:Y:S02]  /*c600*/  I2FP.F32.S32 R4, R4 ;  /* 0x0000000400047245 */ /* 0x000fe40000201400 */
[----:B------:R-:W-:Y:S02]  /*c610*/  I2FP.F32.S32 R50, R50 ;  /* 0x0000003200327245 */ /* 0x000fe40000201400 */
[C---:B------:R-:W-:Y:S01]  /*c620*/  IADD3 R6, PT, PT, R233.reuse, -0x1, RZ ;  /* 0xffffffffe9067810 */ /* 0x040fe20007ffe0ff */
[CC--:B-1----:R-:W-:Y:S01]  /*c630*/  FFMA.FTZ R247, -R0.reuse, R4.reuse, R247 ;  /* 0x0000000400f77223 */ /* 0x0c2fe200000101f7 */
[C---:B------:R-:W-:Y:S01]  /*c640*/  FFMA.FTZ R193, -R0.reuse, R4, R193 ;  /* 0x0000000400c17223 */ /* 0x040fe200000101c1 */
[C---:B------:R-:W-:Y:S01]  /*c650*/  IADD3 R4, PT, PT, R233.reuse, -0x11, RZ ;  /* 0xffffffefe9047810 */ /* 0x040fe20007ffe0ff */
[CC--:B------:R-:W-:Y:S01]  /*c660*/  FFMA.FTZ R66, -R0.reuse, R50.reuse, R177 ;  /* 0x0000003200427223 */ /* 0x0c0fe200000101b1 */
[C---:B------:R-:W-:Y:S01]  /*c670*/  FFMA.FTZ R50, -R0.reuse, R50, R5 ;  /* 0x0000003200327223 */ /* 0x040fe20000010105 */
[C---:B------:R-:W-:Y:S02]  /*c680*/  IADD3 R5, PT, PT, R233.reuse, -0x29, RZ ;  /* 0xffffffd7e9057810 */ /* 0x040fe40007ffe0ff */
[----:B------:R-:W-:Y:S02]  /*c690*/  IABS R4, R4 ;  /* 0x0000000400047213 */ /* 0x000fe40000000000 */
[----:B------:R-:W-:Y:S02]  /*c6a0*/  IABS R6, R6 ;  /* 0x0000000600067213 */ /* 0x000fe40000000000 */
[----:B------:R-:W-:Y:S02]  /*c6b0*/  I2FP.F32.S32 R4, R4 ;  /* 0x0000000400047245 */ /* 0x000fe40000201400 */
[----:B------:R-:W-:Y:S02]  /*c6c0*/  IABS R5, R5 ;  /* 0x0000000500057213 */ /* 0x000fe40000000000 */
[----:B------:R-:W-:Y:S01]  /*c6d0*/  I2FP.F32.S32 R6, R6 ;  /* 0x0000000600067245 */ /* 0x000fe20000201400 */
[CC--:B------:R-:W-:Y:S01]  /*c6e0*/  FFMA.FTZ R57, -R0.reuse, R4.reuse, R9 ;  /* 0x0000000400397223 */ /* 0x0c0fe20000010109 */
[C---:B------:R-:W-:Y:S01]  /*c6f0*/  FFMA.FTZ R205, -R0.reuse, R4, R205 ;  /* 0x0000000400cd7223 */ /* 0x040fe200000101cd */
[C---:B------:R-:W-:Y:S02]  /*c700*/  IADD3 R4, PT, PT, R233.reuse, -0x30, RZ ;  /* 0xffffffd0e9047810 */ /* 0x040fe40007ffe0ff */
[----:B------:R-:W-:Y:S01]  /*c710*/  I2FP.F32.S32 R5, R5 ;  /* 0x0000000500057245 */ /* 0x000fe20000201400 */
[C---:B------:R-:W-:Y:S01]  /*c720*/  FFMA.FTZ R199, -R0.reuse, R6, R199 ;  /* 0x0000000600c77223 */ /* 0x040fe200000101c7 */
[----:B------:R-:W-:Y:S02]  /*c730*/  IABS R4, R4 ;  /* 0x0000000400047213 */ /* 0x000fe40000000000 */
        /* <DEDUP_REMOVED lines=21> */
[----:B------:R-:W-:Y:S01]  /*c890*/  I2FP.F32.S32 R4, R4 ;  /* 0x0000000400047245 */ /* 0x000fe20000201400 */
[CC--:B------:R-:W-:Y:S01]  /*c8a0*/  FFMA.FTZ R58, -R0.reuse, R9.reuse, R153 ;  /* 0x00000009003a7223 */ /* 0x0c0fe20000010199 */
[C---:B------:R-:W-:Y:S01]  /*c8b0*/  IADD3 R5, PT, PT, R233.reuse, -0x49, RZ ;  /* 0xffffffb7e9057810 */ /* 0x040fe20007ffe0ff */
[C---:B------:R-:W-:Y:S01]  /*c8c0*/  FFMA.FTZ R178, -R0.reuse, R9, R178 ;  /* 0x0000000900b27223 */ /* 0x040fe200000101b2 */
        /* <DEDUP_REMOVED lines=8> */
[C---:B------:R-:W-:Y:S01]  /*c950*/  FFMA.FTZ R169, -R0.reuse, R11, R169 ;  /* 0x0000000b00a97223 */ /* 0x040fe200000101a9 */
[----:B------:R-:W-:Y:S01]  /*c960*/  IABS R8, R233 ;  /* 0x000000e900087213 */ /* 0x000fe20000000000 */
[C---:B------:R-:W-:Y:S01]  /*c970*/  FFMA.FTZ R180, -R0.reuse, R11, R180 ;  /* 0x0000000b00b47223 */ /* 0x040fe200000101b4 */
[C---:B------:R-:W-:Y:S02]  /*c980*/  IADD3 R4, PT, PT, R233.reuse, -0x58, RZ ;  /* 0xffffffa8e9047810 */ /* 0x040fe40007ffe0ff */
[----:B------:R-:W-:Y:S02]  /*c990*/  I2FP.F32.S32 R5, R5 ;  /* 0x0000000500057245 */ /* 0x000fe40000201400 */
[----:B------:R-:W-:Y:S02]  /*c9a0*/  I2FP.F32.S32 R9, R9 ;  /* 0x0000000900097245 */ /* 0x000fe40000201400 */
[----:B------:R-:W-:Y:S01]  /*c9b0*/  IABS R56, R56 ;  /* 0x0000003800387213 */ /* 0x000fe20000000000 */
[CC--:B------:R-:W-:Y:S01]  /*c9c0*/  FFMA.FTZ R218, -R0.reuse, R5.reuse, R218 ;  /* 0x0000000500da7223 */ /* 0x0c0fe200000101da */
[----:B------:R-:W-:Y:S01]  /*c9d0*/  I2FP.F32.S32 R8, R8 ;  /* 0x0000000800087245 */ /* 0x000fe20000201400 */
[C---:B------:R-:W-:Y:S01]  /*c9e0*/  FFMA.FTZ R175, -R0.reuse, R5, R175 ;  /* 0x0000000500af7223 */ /* 0x040fe200000101af */
[----:B------:R-:W-:Y:S01]  /*c9f0*/  IABS R4, R4 ;  /* 0x0000000400047213 */ /* 0x000fe20000000000 */
[CC--:B------:R-:W-:Y:S01]  /*ca00*/  FFMA.FTZ R200, -R0.reuse, R9.reuse, R21 ;  /* 0x0000000900c87223 */ /* 0x0c0fe20000010115 */
[C---:B------:R-:W-:Y:S01]  /*ca10*/  IADD3 R11, PT, PT, R233.reuse, -0x48, RZ ;  /* 0xffffffb8e90b7810 */ /* 0x040fe20007ffe0ff */
[C---:B------:R-:W-:Y:S01]  /*ca20*/  FFMA.FTZ R197, -R0.reuse, R8, R197 ;  /* 0x0000000800c57223 */ /* 0x040fe200000101c5 */
[----:B------:R-:W-:Y:S01]  /*ca30*/  I2FP.F32.S32 R56, R56 ;  /* 0x0000003800387245 */ /* 0x000fe20000201400 */
[C---:B------:R-:W-:Y:S01]  /*ca40*/  FFMA.FTZ R206, -R0.reuse, R9, R206 ;  /* 0x0000000900ce7223 */ /* 0x040fe200000101ce */
[----:B------:R-:W-:Y:S02]  /*ca50*/  I2FP.F32.S32 R5, R4 ;  /* 0x0000000400057245 */ /* 0x000fe40000201400 */
[----:B------:R-:W-:Y:S01]  /*ca60*/  IABS R11, R11 ;  /* 0x0000000b000b7213 */ /* 0x000fe20000000000 */
[CC--:B------:R-:W-:Y:S01]  /*ca70*/  FFMA.FTZ R161, -R0.reuse, R56.reuse, R161 ;  /* 0x0000003800a17223 */ /* 0x0c0fe200000101a1 */
[C---:B------:R-:W-:Y:S01]  /*ca80*/  IADD3 R8, PT, PT, R233.reuse, -0x9, RZ ;  /* 0xfffffff7e9087810 */ /* 0x040fe20007ffe0ff */
[CC--:B------:R-:W-:Y:S01]  /*ca90*/  FFMA.FTZ R186, -R0.reuse, R5.reuse, R186 ;  /* 0x0000000500ba7223 */ /* 0x0c0fe200000101ba */
[C---:B------:R-:W-:Y:S01]  /*caa0*/  IADD3 R6, PT, PT, R233.reuse, -0x28, RZ ;  /* 0xffffffd8e9067810 */ /* 0x040fe20007ffe0ff */
[C---:B------:R-:W-:Y:S01]  /*cab0*/  FFMA.FTZ R198, -R0.reuse, R5, R198 ;  /* 0x0000000500c67223 */ /* 0x040fe200000101c6 */
        /* <DEDUP_REMOVED lines=8> */
[----:B------:R-:W-:Y:S02]  /*cb40*/  IABS R9, R9 ;  /* 0x0000000900097213 */ /* 0x000fe40000000000 */
[C---:B------:R-:W-:Y:S02]  /*cb50*/  IADD3 R7, PT, PT, R233.reuse, -0x40, RZ ;  /* 0xffffffc0e9077810 */ /* 0x040fe40007ffe0ff */
[----:B------:R-:W-:Y:S02]  /*cb60*/  I2FP.F32.S32 R8, R8 ;  /* 0x0000000800087245 */ /* 0x000fe40000201400 */
[----:B------:R-:W-:Y:S02]  /*cb70*/  I2FP.F32.S32 R6, R6 ;  /* 0x0000000600067245 */ /* 0x000fe40000201400 */
[C---:B------:R-:W-:Y:S01]  /*cb80*/  IADD3 R48, PT, PT, R233.reuse, -0x19, RZ ;  /* 0xffffffe7e9307810 */ /* 0x040fe20007ffe0ff */
[C---:B------:R-:W-:Y:S01]  /*cb90*/  FFMA.FTZ R249, -R0.reuse, R8, R249 ;  /* 0x0000000800f97223 */ /* 0x040fe200000101f9 */
[----:B------:R-:W-:Y:S01]  /*cba0*/  IABS R5, R5 ;  /* 0x0000000500057213 */ /* 0x000fe20000000000 */
[CC--:B------:R-:W-:Y:S01]  /*cbb0*/  FFMA.FTZ R163, -R0.reuse, R6.reuse, R163 ;  /* 0x0000000600a37223 */ /* 0x0c0fe200000101a3 */
[----:B------:R-:W-:Y:S01]  /*cbc0*/  I2FP.F32.S32 R9, R9 ;  /* 0x0000000900097245 */ /* 0x000fe20000201400 */
[C---:B------:R-:W-:Y:S01]  /*cbd0*/  FFMA.FTZ R157, -R0.reuse, R6, R157 ;  /* 0x00000006009d7223 */ /* 0x040fe2000001019d */
[C---:B------:R-:W-:Y:S01]  /*cbe0*/  IADD3 R11, PT, PT, R233.reuse, -0x59, RZ ;  /* 0xffffffa7e90b7810 */ /* 0x040fe20007ffe0ff */
[C---:B------:R-:W-:Y:S01]  /*cbf0*/  FFMA.FTZ R195, -R0.reuse, R8, R195 ;  /* 0x0000000800c37223 */ /* 0x040fe200000101c3 */
[----:B------:R-:W-:Y:S01]  /*cc00*/  IABS R7, R7 ;  /* 0x0000000700077213 */ /* 0x000fe20000000000 */
[CC--:B------:R-:W-:Y:S01]  /*cc10*/  FFMA.FTZ R194, -R0.reuse, R9.reuse, R194 ;  /* 0x0000000900c27223 */ /* 0x0c0fe200000101c2 */
[----:B------:R-:W-:Y:S01]  /*cc20*/  IADD3 R4, PT, PT, R233, -0x69, RZ ;  /* 0xffffff97e9047810 */ /* 0x000fe20007ffe0ff */
[C---:B------:R-:W-:Y:S01]  /*cc30*/  FFMA.FTZ R248, -R0.reuse, R9, R248 ;  /* 0x0000000900f87223 */ /* 0x040fe200000101f8 */
[----:B------:R-:W-:Y:S02]  /*cc40*/  IABS R48, R48 ;  /* 0x0000003000307213 */ /* 0x000fe40000000000 */
[----:B------:R-:W-:Y:S02]  /*cc50*/  I2FP.F32.S32 R5, R5 ;  /* 0x0000000500057245 */ /* 0x000fe40000201400 */
[----:B------:R-:W-:Y:S02]  /*cc60*/  IABS R11, R11 ;  /* 0x0000000b000b7213 */ /* 0x000fe40000000000 */
[----:B------:R-:W-:Y:S01]  /*cc70*/  I2FP.F32.S32 R7, R7 ;  /* 0x0000000700077245 */ /* 0x000fe20000201400 */
[CC--:B------:R-:W-:Y:S01]  /*cc80*/  FFMA.FTZ R170, -R0.reuse, R5.reuse, R170 ;  /* 0x0000000500aa7223 */ /* 0x0c0fe200000101aa */
[----:B------:R-:W-:Y:S01]  /*cc90*/  IABS R4, R4 ;  /* 0x0000000400047213 */ /* 0x000fe20000000000 */
[C---:B------:R-:W-:Y:S01]  /*cca0*/  FFMA.FTZ R190, -R0.reuse, R5, R190 ;  /* 0x0000000500be7223 */ /* 0x040fe200000101be */
[----:B------:R-:W-:Y:S01]  /*ccb0*/  FMNMX3.FTZ R6, R133, R197, R199, !PT ;  /* 0x000000c585067276 */ /* 0x000fe200078100c7 */
[CC--:B------:R-:W-:Y:S01]  /*ccc0*/  FFMA.FTZ R252, -R0.reuse, R7.reuse, R252 ;  /* 0x0000000700fc7223 */ /* 0x0c0fe200000101fc */
[C---:B------:R-:W-:Y:S01]  /*ccd0*/  IADD3 R9, PT, PT, R233.reuse, -0x61, RZ ;  /* 0xffffff9fe9097810 */ /* 0x040fe20007ffe0ff */
[----:B------:R-:W-:Y:S01]  /*cce0*/  FFMA.FTZ R167, -R0, R7, R167 ;  /* 0x0000000700a77223 */ /* 0x000fe200000101a7 */
[----:B------:R-:W-:Y:S02]  /*ccf0*/  I2FP.F32.S32 R48, R48 ;  /* 0x0000003000307245 */ /* 0x000fe40000201400 */
[----:B------:R-:W-:Y:S02]  /*cd00*/  I2FP.F32.S32 R11, R11 ;  /* 0x0000000b000b7245 */ /* 0x000fe40000201400 */
[----:B------:R-:W-:Y:S01]  /*cd10*/  FMNMX3.FTZ R6, R6, R247, R249, !PT ;  /* 0x000000f706067276 */ /* 0x000fe200078100f9 */
[C---:B------:R-:W-:Y:S01]  /*cd20*/  FFMA.FTZ R64, -R0.reuse, R48, R155 ;  /* 0x0000003000407223 */ /* 0x040fe2000001019b */
[----:B------:R-:W-:Y:S01]  /*cd30*/  I2FP.F32.S32 R5, R4 ;  /* 0x0000000400057245 */ /* 0x000fe20000201400 */
[C---:B------:R-:W-:Y:S01]  /*cd40*/  FFMA.FTZ R48, -R0.reuse, R48, R251 ;  /* 0x0000003000307223 */ /* 0x040fe200000101fb */
[----:B------:R-:W-:Y:S01]  /*cd50*/  IABS R9, R9 ;  /* 0x0000000900097213 */ /* 0x000fe20000000000 */
[----:B------:R-:W-:Y:S01]  /*cd60*/  FFMA.FTZ R184, -R0, R11, R184 ;  /* 0x0000000b00b87223 */ /* 0x000fe200000101b8 */
[----:B------:R-:W-:Y:S01]  /*cd70*/  FMNMX3.FTZ R4, R132, R193, R195, !PT ;  /* 0x000000c184047276 */ /* 0x000fe200078100c3 */
[C---:B------:R-:W-:Y:S01]  /*cd80*/  FFMA.FTZ R196, -R0.reuse, R11, R196 ;  /* 0x0000000b00c47223 */ /* 0x040fe200000101c4 */
[----:B------:R-:W-:Y:S01]  /*cd90*/  IADD3 R7, PT, PT, R233, -0x51, RZ ;  /* 0xffffffafe9077810 */ /* 0x000fe20007ffe0ff */
[----:B------:R-:W-:Y:S01]  /*cda0*/  FFMA.FTZ R160, -R0, R5, R160 ;  /* 0x0000000500a07223 */ /* 0x000fe200000101a0 */
[----:B----4-:R-:W-:Y:S01]  /*cdb0*/  FMNMX3.FTZ R13, R6, R59, R57, !PT ;  /* 0x0000003b060d7276 */ /* 0x010fe20007810039 */
[----:B------:R-:W-:Y:S01]  /*cdc0*/  FFMA.FTZ R172, -R0, R5, R172 ;  /* 0x0000000500ac7223 */ /* 0x000fe200000101ac */
[----:B------:R-:W-:Y:S02]  /*cdd0*/  I2FP.F32.S32 R9, R9 ;  /* 0x0000000900097245 */ /* 0x000fe40000201400 */
[----:B------:R-:W-:Y:S02]  /*cde0*/  FMNMX3.FTZ R11, R4, R207, R205, !PT ;  /* 0x000000cf040b7276 */ /* 0x000fe400078100cd */
[----:B------:R-:W-:Y:S01]  /*cdf0*/  IABS R7, R7 ;  /* 0x0000000700077213 */ /* 0x000fe20000000000 */
[CC--:B------:R-:W-:Y:S01]  /*ce00*/  FFMA.FTZ R168, -R0.reuse, R9.reuse, R168 ;  /* 0x0000000900a87223 */ /* 0x0c0fe200000101a8 */
[----:B------:R-:W-:Y:S01]  /*ce10*/  FMNMX3.FTZ R4, R13, R66, R64, !PT ;  /* 0x000000420d047276 */ /* 0x000fe20007810040 */
[----:B------:R-:W-:Y:S01]  /*ce20*/  FFMA.FTZ R188, -R0, R9, R188 ;  /* 0x0000000900bc7223 */ /* 0x000fe200000101bc */
[----:B------:R-:W-:Y:S02]  /*ce30*/  FMNMX3.FTZ R11, R11, R50, R48, !PT ;  /* 0x000000320b0b7276 */ /* 0x000fe40007810030 */
[----:B------:R-:W-:Y:S02]  /*ce40*/  I2FP.F32.S32 R7, R7 ;  /* 0x0000000700077245 */ /* 0x000fe40000201400 */
[----:B------:R-:W-:Y:S02]  /*ce50*/  IADD3 R9, PT, PT, R233, -0x70, RZ ;  /* 0xffffff90e9097810 */ /* 0x000fe40007ffe0ff */
[----:B------:R-:W-:Y:S01]  /*ce60*/  FMNMX3.FTZ R4, R4, R178, R161, !PT ;  /* 0x000000b204047276 */ /* 0x000fe200078100a1 */
[CC--:B------:R-:W-:Y:S01]  /*ce70*/  FFMA.FTZ R192, -R0.reuse, R7.reuse, R192 ;  /* 0x0000000700c07223 */ /* 0x0c0fe200000101c0 */
[----:B------:R-:W-:Y:S01]  /*ce80*/  FMNMX3.FTZ R6, R11, R58, R56, !PT ;  /* 0x0000003a0b067276 */ /* 0x000fe20007810038 */
[----:B------:R-:W-:Y:S01]  /*ce90*/  FFMA.FTZ R246, -R0, R7, R246 ;  /* 0x0000000700f67223 */ /* 0x000fe200000101f6 */
[----:B------:R-:W-:Y:S02]  /*cea0*/  IABS R9, R9 ;  /* 0x0000000900097213 */ /* 0x000fe40000000000 */
[C---:B------:R-:W-:Y:S02]  /*ceb0*/  IADD3 R7, PT, PT, R233.reuse, -0x68, RZ ;  /* 0xffffff98e9077810 */ /* 0x040fe40007ffe0ff */
[----:B------:R-:W-:Y:S02]  /*cec0*/  FMNMX3.FTZ R4, R4, R163, R182, !PT ;  /* 0x000000a304047276 */ /* 0x000fe400078100b6 */
[----:B------:R-:W-:Y:S02]  /*ced0*/  FMNMX3.FTZ R6, R6, R157, R176, !PT ;  /* 0x0000009d06067276 */ /* 0x000fe400078100b0 */
[----:B------:R-:W-:Y:S02]  /*cee0*/  I2FP.F32.S32 R9, R9 ;  /* 0x0000000900097245 */ /* 0x000fe40000201400 */
[----:B------:R-:W-:Y:S02]  /*cef0*/  IABS R7, R7 ;  /* 0x0000000700077213 */ /* 0x000fe40000000000 */
[----:B------:R-:W-:Y:S01]  /*cf00*/  FMNMX3.FTZ R4, R4, R202, R169, !PT ;  /* 0x000000ca04047276 */ /* 0x000fe200078100a9 */
[----:B------:R-:W-:Y:S01]  /*cf10*/  FFMA.FTZ R140, -R0, R9, R140 ;  /* 0x00000009008c7223 */ /* 0x000fe2000001018c */
[----:B------:R-:W-:Y:S01]  /*cf20*/  FMNMX3.FTZ R6, R6, R159, R180, !PT ;  /* 0x0000009f06067276 */ /* 0x000fe200078100b4 */
[----:B------:R-:W-:Y:S01]  /*cf30*/  FFMA.FTZ R166, -R0, R9, R166 ;  /* 0x0000000900a67223 */ /* 0x000fe200000101a6 */
[----:B------:R-:W-:Y:S02]  /*cf40*/  I2FP.F32.S32 R7, R7 ;  /* 0x0000000700077245 */ /* 0x000fe40000201400 */
[----:B------:R-:W-:Y:S02]  /*cf50*/  FMNMX3.FTZ R9, R4, R171, R206, !PT ;  /* 0x000000ab04097276 */ /* 0x000fe400078100ce */
[----:B------:R-:W-:Y:S01]  /*cf60*/  FMNMX3.FTZ R4, R6, R165, R200, !PT ;  /* 0x000000a506047276 */ /* 0x000fe200078100c8 */
[CC--:B------:R-:W-:Y:S01]  /*cf70*/  FFMA.FTZ R162, -R0.reuse, R7.reuse, R162 ;  /* 0x0000000700a27223 */ /* 0x0c0fe200000101a2 */
[C---:B------:R-:W-:Y:S01]  /*cf80*/  IADD3 R5, PT, PT, R233.reuse, -0x78, RZ ;  /* 0xffffff88e9057810 */ /* 0x040fe20007ffe0ff */
[----:B------:R-:W-:Y:S01]  /*cf90*/  FFMA.FTZ R174, -R0, R7, R174 ;  /* 0x0000000700ae7223 */ /* 0x000fe200000101ae */
[----:B------:R-:W-:Y:S02]  /*cfa0*/  FMNMX3.FTZ R4, R4, R167, R204, !PT ;  /* 0x000000a704047276 */ /* 0x000fe400078100cc */
[----:B------:R-:W-:Y:S02]  /*cfb0*/  IABS R5, R5 ;  /* 0x0000000500057213 */ /* 0x000fe40000000000 */
[----:B------:R-:W-:Y:S02]  /*cfc0*/  IADD3 R7, PT, PT, R233, -0x71, RZ ;  /* 0xffffff8fe9077810 */ /* 0x000fe40007ffe0ff */
[----:B------:R-:W-:Y:S02]  /*cfd0*/  I2FP.F32.S32 R5, R5 ;  /* 0x0000000500057245 */ /* 0x000fe40000201400 */
[----:B------:R-:W-:Y:S02]  /*cfe0*/  FMNMX3.FTZ R11, R4, R173, R175, !PT ;  /* 0x000000ad040b7276 */ /* 0x000fe400078100af */
[----:B------:R-:W-:Y:S01]  /*cff0*/  IABS R7, R7 ;  /* 0x0000000700077213 */ /* 0x000fe20000000000 */
[CC--:B------:R-:W-:Y:S01]  /*d000*/  FFMA.FTZ R138, -R0.reuse, R5.reuse, R138 ;  /* 0x00000005008a7223 */ /* 0x0c0fe2000001018a */
[----:B------:R-:W-:Y:S01]  /*d010*/  FMNMX3.FTZ R11, R11, R248, R246, !PT ;  /* 0x000000f80b0b7276 */ /* 0x000fe200078100f6 */
[C---:B------:R-:W-:Y:S01]  /*d020*/  FFMA.FTZ R158, -R0.reuse, R5, R158 ;  /* 0x00000005009e7223 */ /* 0x040fe2000001019e */
[----:B------:R-:W-:Y:S02]  /*d030*/  I2FP.F32.S32 R7, R7 ;  /* 0x0000000700077245 */ /* 0x000fe40000201400 */
[----:B------:R-:W-:Y:S02]  /*d040*/  FMNMX3.FTZ R9, R9, R252, R250, !PT ;  /* 0x000000fc09097276 */ /* 0x000fe400078100fa */
[----:B------:R-:W-:Y:S01]  /*d050*/  IADD3 R5, PT, PT, R233, -0x79, RZ ;  /* 0xffffff87e9057810 */ /* 0x000fe20007ffe0ff */
[CC--:B------:R-:W-:Y:S01]  /*d060*/  FFMA.FTZ R139, -R0.reuse, R7.reuse, R139 ;  /* 0x00000007008b7223 */ /* 0x0c0fe2000001018b */
[----:B------:R-:W-:Y:S01]  /*d070*/  FMNMX3.FTZ R11, R11, R198, R196, !PT ;  /* 0x000000c60b0b7276 */ /* 0x000fe200078100c4 */
[C---:B------:R-:W-:Y:S01]  /*d080*/  FFMA.FTZ R164, -R0.reuse, R7, R164 ;  /* 0x0000000700a47223 */ /* 0x040fe200000101a4 */
[----:B------:R-:W-:Y:S02]  /*d090*/  FMNMX3.FTZ R9, R9, R244, R218, !PT ;  /* 0x000000f409097276 */ /* 0x000fe400078100da */
[C---:B------:R-:W-:Y:S02]  /*d0a0*/  IADD3 R7, PT, PT, R233.reuse, -0x80, RZ ;  /* 0xffffff80e9077810 */ /* 0x040fe40007ffe0ff */
[----:B------:R-:W-:Y:S02]  /*d0b0*/  IABS R5, R5 ;  /* 0x0000000500057213 */ /* 0x000fe40000000000 */
[----:B------:R-:W-:Y:S02]  /*d0c0*/  IADD3 R6, PT, PT, R233, -0x81, RZ ;  /* 0xffffff7fe9067810 */ /* 0x000fe40007ffe0ff */
[----:B------:R-:W-:Y:S02]  /*d0d0*/  FMNMX3.FTZ R11, R11, R190, R188, !PT ;  /* 0x000000be0b0b7276 */ /* 0x000fe400078100bc */
[----:B------:R-:W-:Y:S02]  /*d0e0*/  FMNMX3.FTZ R9, R9, R194, R192, !PT ;  /* 0x000000c209097276 */ /* 0x000fe400078100c0 */
[----:B------:R-:W-:Y:S02]  /*d0f0*/  IABS R7, R7 ;  /* 0x0000000700077213 */ /* 0x000fe40000000000 */
[----:B------:R-:W-:Y:S02]  /*d100*/  I2FP.F32.S32 R5, R5 ;  /* 0x0000000500057245 */ /* 0x000fe40000201400 */
[----:B------:R-:W-:Y:S02]  /*d110*/  IABS R6, R6 ;  /* 0x0000000600067213 */ /* 0x000fe40000000000 */
[----:B------:R-:W-:Y:S01]  /*d120*/  FMNMX3.FTZ R11, R11, R174, R172, !PT ;  /* 0x000000ae0b0b7276 */ /* 0x000fe200078100ac */
[CC--:B------:R-:W-:Y:S01]  /*d130*/  FFMA.FTZ R156, -R0.reuse, R5.reuse, R156 ;  /* 0x00000005009c7223 */ /* 0x0c0fe2000001019c */
[----:B------:R-:W-:Y:S01]  /*d140*/  FMNMX3.FTZ R9, R9, R186, R184, !PT ;  /* 0x000000ba09097276 */ /* 0x000fe200078100b8 */
[C---:B------:R-:W-:Y:S01]  /*d150*/  FFMA.FTZ R137, -R0.reuse, R5, R137 ;  /* 0x0000000500897223 */ /* 0x040fe20000010189 */
        /* <DEDUP_REMOVED lines=19> */
[----:B------:R-:W-:Y:S07]  /*d290*/  IADD3 R233, PT, PT, R233, 0x80, RZ ;  /* 0x00000080e9e97810 */ /* 0x000fee0007ffe0ff */
[----:B------:R-:W-:Y:S08]  /*d2a0*/  LDSM.16.MT88.4 R20, [R141+0xc000] ;  /* 0x00c000008d14783b */ /* 0x000ff00000004200 */
[----:B------:R-:W-:Y:S08]  /*d2b0*/  LDSM.16.MT88.4 R44, [R144+0x10000] ;  /* 0x01000000902c783b */ /* 0x000ff00000004200 */
[----:B------:R-:W-:Y:S01]  /*d2c0*/  LDSM.16.MT88.4 R52, [R141+0x10000] ;  /* 0x010000008d34783b */ /* 0x000fe20000004200 */
[----:B-1----:R-:W-:Y:S02]  /*d2d0*/  FMNMX.FTZ R6, R8, R5, !PT ;  /* 0x0000000508067209 */ /* 0x002fe40007810000 */
[----:B---3--:R-:W-:Y:S02]  /*d2e0*/  FMNMX.FTZ R7, R9, R4, !PT ;  /* 0x0000000409077209 */ /* 0x008fe40007810000 */
[----:B------:R-:W-:Y:S03]  /*d2f0*/  IADD3 R8, PT, PT, R144, 0xc000, RZ ;  /* 0x0000c00090087810 */ /* 0x000fe60007ffe0ff */
[----:B------:R-:W1:Y:S01]  /*d300*/  SHFL.BFLY PT, R135, R6, 0x1, 0x1f ;  /* 0x0c201f0006877f89 */ /* 0x000e6200000e0000 */
[----:B------:R-:W-:Y:S07]  /*d310*/  @P2 IADD3 R142, PT, PT, R8, -0x40, RZ ;  /* 0xffffffc0088e2810 */ /* 0x000fee0007ffe0ff */
[----:B------:R-:W3:Y:S01]  /*d320*/  SHFL.BFLY PT, R134, R7, 0x1, 0x1f ;  /* 0x0c201f0007867f89 */ /* 0x000ee200000e0000 */
[----:B------:R-:W-:Y:S07]  /*d330*/  IADD3 R215, PT, PT, R215, R142, RZ ;  /* 0x0000008ed7d77210 */ /* 0x000fee0007ffe0ff */
[----:B------:R-:W4:Y:S08]  /*d340*/  LDSM.16.MT88.4 R28, [R142] ;  /* 0x000000008e1c783b */ /* 0x000f300000004200 */
[----:B------:R-:W5:Y:S01]  /*d350*/  LDSM.16.MT88.4 R36, [R215] ;  /* 0x00000000d724783b */ /* 0x000f620000004200 */
        /* <DEDUP_REMOVED lines=21> */
[----:B------:R-:W2:Y:S01]  /*d4b0*/  MUFU.EX2 R132, R4 ;  /* 0x0000000400847308 */ /* 0x000ea20000000800 */
[-CC-:B------:R-:W-:Y:S01]  /*d4c0*/  FFMA.FTZ R182, R182, R136.reuse, -R153.reuse ;  /* 0x00000088b6b67223 */ /* 0x180fe20000010899 */
[-CC-:B------:R-:W-:Y:S01]  /*d4d0*/  FFMA.FTZ R202, R202, R136.reuse, -R153.reuse ;  /* 0x00000088caca7223 */ /* 0x180fe20000010899 */
[-CC-:B------:R-:W-:Y:S01]  /*d4e0*/  FFMA.FTZ R169, R169, R136.reuse, -R153.reuse ;  /* 0x00000088a9a97223 */ /* 0x180fe20000010899 */
[-C--:B------:R-:W-:Y:S01]  /*d4f0*/  FFMA.FTZ R171, R171, R136.reuse, -R153 ;  /* 0x00000088abab7223 */ /* 0x080fe20000010899 */
[-CC-:B------:R-:W-:Y:S01]  /*d500*/  FFMA.FTZ R157, R157, R136.reuse, -R155.reuse ;  /* 0x000000889d9d7223 */ /* 0x180fe2000001089b */
[-C--:B------:R-:W-:Y:S01]  /*d510*/  FFMA.FTZ R176, R176, R136.reuse, -R155 ;  /* 0x00000088b0b07223 */ /* 0x080fe2000001089b */
[-CC-:B------:R-:W-:Y:S03]  /*d520*/  FFMA.FTZ R178, R178, R136.reuse, -R153.reuse ;  /* 0x00000088b2b27223 */ /* 0x180fe60000010899 */
[----:B------:R-:W3:Y:S01]  /*d530*/  MUFU.EX2 R133, R133 ;  /* 0x0000008500857308 */ /* 0x000ee20000000800 */
[-C--:B------:R-:W-:Y:S01]  /*d540*/  FFMA.FTZ R161, R161, R136.reuse, -R153 ;  /* 0x00000088a1a17223 */ /* 0x080fe20000010899 */
[-CC-:B------:R-:W-:Y:S01]  /*d550*/  FFMA.FTZ R159, R159, R136.reuse, -R155.reuse ;  /* 0x000000889f9f7223 */ /* 0x180fe2000001089b */
[-C--:B------:R-:W-:Y:S01]  /*d560*/  FFMA.FTZ R180, R180, R136.reuse, -R155 ;  /* 0x00000088b4b47223 */ /* 0x080fe2000001089b */
[-C--:B------:R-:W-:Y:S01]  /*d570*/  FFMA.FTZ R163, R163, R136.reuse, -R153 ;  /* 0x00000088a3a37223 */ /* 0x080fe20000010899 */
[-CC-:B------:R-:W-:Y:S01]  /*d580*/  FFMA.FTZ R165, R165, R136.reuse, -R155.reuse ;  /* 0x00000088a5a57223 */ /* 0x180fe2000001089b */
[-CC-:B------:R-:W-:Y:S01]  /*d590*/  FFMA.FTZ R200, R200, R136.reuse, -R155.reuse ;  /* 0x00000088c8c87223 */ /* 0x180fe2000001089b */
[--C-:B------:R-:W-:Y:S03]  /*d5a0*/  FFMA.FTZ R167, R167, R136, -R155.reuse ;  /* 0x00000088a7a77223 */ /* 0x100fe6000001089b */
[----:B------:R-:W-:Y:S01]  /*d5b0*/  MUFU.EX2 R150, R150 ;  /* 0x0000009600967308 */ /* 0x000fe20000000800 */
[C---:B--2---:R-:W-:Y:S01]  /*d5c0*/  FMUL.FTZ R6, R132.reuse, R130 ;  /* 0x0000008284067220 */ /* 0x044fe20000410000 */
[C---:B------:R-:W-:Y:S01]  /*d5d0*/  FMUL.FTZ R7, R132.reuse, R131 ;  /* 0x0000008384077220 */ /* 0x040fe20000410000 */
[C---:B------:R-:W-:Y:S01]  /*d5e0*/  FMUL.FTZ R10, R132.reuse, R126 ;  /* 0x0000007e840a7220 */ /* 0x040fe20000410000 */
[C---:B------:R-:W-:Y:S01]  /*d5f0*/  FMUL.FTZ R11, R132.reuse, R127 ;  /* 0x0000007f840b7220 */ /* 0x040fe20000410000 */
[C---:B------:R-:W-:Y:S01]  /*d600*/  FMUL.FTZ R18, R132.reuse, R118 ;  /* 0x0000007684127220 */ /* 0x040fe20000410000 */
[C---:B------:R-:W-:Y:S01]  /*d610*/  FMUL.FTZ R19, R132.reuse, R119 ;  /* 0x0000007784137220 */ /* 0x040fe20000410000 */
[C---:B------:R-:W-:Y:S03]  /*d620*/  FMUL.FTZ R26, R132.reuse, R110 ;  /* 0x0000006e841a7220 */ /* 0x040fe60000410000 */
[----:B------:R-:W2:Y:S01]  /*d630*/  MUFU.EX2 R149, R149 ;  /* 0x0000009500957308 */ /* 0x000ea20000000800 */
        /* <DEDUP_REMOVED lines=12> */
[C---:B------:R-:W-:Y:S01]  /*d700*/  FMUL.FTZ R35, R132.reuse, R103 ;  /* 0x0000006784237220 */ /* 0x040fe20000410000 */
[----:B------:R-:W-:Y:S01]  /*d710*/  FMUL.FTZ R32, R133, R100 ;  /* 0x0000006485207220 */ /* 0x000fe20000410000 */
[----:B------:R-:W-:Y:S03]  /*d720*/  LDSM.16.MT88.4 R116, [R141+0xf800] ;  /* 0x00f800008d74783b */ /* 0x000fe60000004200 */
[----:B------:R-:W3:Y:S01]  /*d730*/  MUFU.EX2 R152, R152 ;  /* 0x0000009800987308 */ /* 0x000ee20000000800 */
[----:B--2---:R-:W-:Y:S01]  /*d740*/  F2FP.F16.F32.PACK_AB R128, R149, R150 ;  /* 0x000000969580723e */ /* 0x004fe200000000ff */
        /* <DEDUP_REMOVED lines=9> */
[----:B------:R-:W-:Y:S01]  /*d7e0*/  FMUL.FTZ R67, R132, R71 ;  /* 0x0000004784437220 */ /* 0x000fe20000410000 */
[----:B------:R-:W-:Y:S01]  /*d7f0*/  FMUL.FTZ R65, R133, R69 ;  /* 0x0000004585417220 */ /* 0x000fe20000410000 */
[-C--:B------:R-:W-:Y:S01]  /*d800*/  FFMA.FTZ R204, R204, R136.reuse, -R155 ;  /* 0x00000088cccc7223 */ /* 0x080fe2000001089b */
[-C--:B------:R-:W-:Y:S01]  /*d810*/  FFMA.FTZ R206, R206, R136.reuse, -R153 ;  /* 0x00000088cece7223 */ /* 0x080fe20000010899 */
[----:B------:R-:W-:Y:S03]  /*d820*/  LDSM.16.MT88.4 R92, [R141+0xd000] ;  /* 0x00d000008d5c783b */ /* 0x000fe60000004200 */
[----:B------:R-:W2:Y:S01]  /*d830*/  MUFU.EX2 R145, R145 ;  /* 0x0000009100917308 */ /* 0x000ea20000000800 */
[----:B---3--:R-:W-:Y:S01]  /*d840*/  F2FP.F16.F32.PACK_AB R129, R152, R147 ;  /* 0x000000939881723e */ /* 0x008fe200000000ff */
[-CC-:B------:R-:W-:Y:S01]  /*d850*/  FFMA.FTZ R216, R175, R136.reuse, -R155.reuse ;  /* 0x00000088afd87223 */ /* 0x180fe2000001089b */
[-C--:B------:R-:W-:Y:S01]  /*d860*/  FFMA.FTZ R173, R173, R136.reuse, -R155 ;  /* 0x00000088adad7223 */ /* 0x080fe2000001089b */
[-CC-:B------:R-:W-:Y:S01]  /*d870*/  FFMA.FTZ R175, R252, R136.reuse, -R153.reuse ;  /* 0x00000088fcaf7223 */ /* 0x180fe20000010899 */
[-C--:B------:R-:W-:Y:S01]  /*d880*/  FFMA.FTZ R250, R250, R136.reuse, -R153 ;  /* 0x00000088fafa7223 */ /* 0x080fe20000010899 */
[-CC-:B------:R-:W-:Y:S01]  /*d890*/  FFMA.FTZ R177, R248, R136.reuse, -R155.reuse ;  /* 0x00000088f8b17223 */ /* 0x180fe2000001089b */
[----:B------:R-:W-:Y:S03]  /*d8a0*/  LDSM.16.MT88.4 R100, [R215+0x3800] ;  /* 0x00380000d764783b */ /* 0x000fe60000004200 */
[----:B------:R-:W-:Y:S01]  /*d8b0*/  MUFU.EX2 R146, R146 ;  /* 0x0000009200927308 */ /* 0x000fe20000000800 */
[-C--:B------:R-:W-:Y:S01]  /*d8c0*/  FFMA.FTZ R246, R246, R136.reuse, -R155 ;  /* 0x00000088f6f67223 */ /* 0x080fe2000001089b */
[-CC-:B------:R-:W-:Y:S01]  /*d8d0*/  FFMA.FTZ R179, R244, R136.reuse, -R153.reuse ;  /* 0x00000088f4b37223 */ /* 0x180fe20000010899 */
[-C--:B------:R-:W-:Y:S01]  /*d8e0*/  FFMA.FTZ R218, R218, R136.reuse, -R153 ;  /* 0x00000088dada7223 */ /* 0x080fe20000010899 */
[-CC-:B------:R-:W-:Y:S01]  /*d8f0*/  FFMA.FTZ R181, R198, R136.reuse, -R155.reuse ;  /* 0x00000088c6b57223 */ /* 0x180fe2000001089b */
[-C--:B------:R-:W-:Y:S01]  /*d900*/  FFMA.FTZ R196, R196, R136.reuse, -R155 ;  /* 0x00000088c4c47223 */ /* 0x080fe2000001089b */
[-CC-:B------:R-:W-:Y:S01]  /*d910*/  FFMA.FTZ R183, R194, R136.reuse, -R153.reuse ;  /* 0x00000088c2b77223 */ /* 0x180fe20000010899 */
[----:B------:R-:W-:Y:S03]  /*d920*/  FFMA.FTZ R192, R192, R136, -R153 ;  /* 0x00000088c0c07223 */ /* 0x000fe60000010899 */
[----:B------:R-:W3:Y:S01]  /*d930*/  MUFU.EX2 R143, R143 ;  /* 0x0000008f008f7308 */ /* 0x000ee20000000800 */
[----:B--2---:R-:W-:Y:S01]  /*d940*/  F2FP.F16.F32.PACK_AB R130, R145, R148 ;  /* 0x000000949182723e */ /* 0x004fe200000000ff */
        /* <DEDUP_REMOVED lines=15> */
[----:B---3--:R-:W-:Y:S01]  /*da40*/  F2FP.F16.F32.PACK_AB R131, R143, R146 ;  /* 0x000000928f83723e */ /* 0x008fe200000000ff */
[-C--:B------:R-:W-:Y:S01]  /*da50*/  FFMA.FTZ R197, R156, R136.reuse, -R155 ;  /* 0x000000889cc57223 */ /* 0x080fe2000001089b */
[-CC-:B------:R-:W-:Y:S01]  /*da60*/  FFMA.FTZ R140, R140, R136.reuse, -R153.reuse ;  /* 0x000000888c8c7223 */ /* 0x180fe20000010899 */
[-C--:B------:R-:W-:Y:S01]  /*da70*/  FFMA.FTZ R139, R139, R136.reuse, -R153 ;  /* 0x000000888b8b7223 */ /* 0x080fe20000010899 */
[-C--:B------:R-:W-:Y:S01]  /*da80*/  FFMA.FTZ R154, R154, R136.reuse, -R155 ;  /* 0x000000889a9a7223 */ /* 0x080fe2000001089b */
[----:B------:R-:W-:Y:S01]  /*da90*/  FFMA.FTZ R138, R138, R136, -R153 ;  /* 0x000000888a8a7223 */ /* 0x000fe20000010899 */
[C---:B------:R-:W-:Y:S01]  /*daa0*/  FFMA.FTZ R150, R133.reuse, R242, R150 ;  /* 0x000000f285967223 */ /* 0x040fe20000010096 */
        /* <DEDUP_REMOVED lines=25> */
[C---:B----4-:R-:W-:Y:S03]  /*dc40*/  HMMA.16816.F32 R20, R128.reuse, R28, R20 ;  /* 0x0000001c8014723c */ /* 0x050fe60000001814 */
        /* <DEDUP_REMOVED lines=15> */
[C---:B-----5:R-:W-:Y:S03]  /*dd40*/  HMMA.16816.F32 R28, R128.reuse, R36, R28 ;  /* 0x00000024801c723c */ /* 0x060fe6000000181c */
        /* <DEDUP_REMOVED lines=38> */
[----:B------:R-:W-:Y:S01]  /*dfb0*/  MUFU.EX2 R106, R106 ;  /* 0x0000006a006a7308 */ /* 0x000fe20000000800 */
[----:B------:R-:W-:Y:S02]  /*dfc0*/  FADD.FTZ R98, R98, R143 ;  /* 0x0000008f62627221 */ /* 0x000fe40000010000 */
[C---:B-1----:R-:W-:Y:S03]  /*dfd0*/  HMMA.16816.F32 R52, R128.reuse, R60, R52 ;  /* 0x0000003c8034723c */ /* 0x042fe60000001834 */
[C---:B------:R-:W-:Y:S01]  /*dfe0*/  FMUL.FTZ R60, R133.reuse, R72 ;  /* 0x00000048853c7220 */ /* 0x040fe20000410000 */
[----:B------:R-:W-:Y:S01]  /*dff0*/  FMUL.FTZ R61, R133, R73 ;  /* 0x00000049853d7220 */ /* 0x000fe20000410000 */
[----:B--2---:R-:W-:Y:S02]  /*e000*/  F2FP.F16.F32.PACK_AB R70, R104, R99 ;  /* 0x000000636846723e */ /* 0x004fe400000000ff */
[----:B------:R-:W1:Y:S01]  /*e010*/  MUFU.EX2 R107, R107 ;  /* 0x0000006b006b7308 */ /* 0x000e620000000800 */
[----:B------:R-:W-:Y:S01]  /*e020*/  FADD.FTZ R105, R105, R98 ;  /* 0x0000006269697221 */ /* 0x000fe20000010000 */
[C---:B------:R-:W-:Y:S03]  /*e030*/  HMMA.16816.F32 R56, R128.reuse, R62, R56 ;  /* 0x0000003e8038723c */ /* 0x040fe60000001838 */
[C---:B------:R-:W-:Y:S01]  /*e040*/  FMUL.FTZ R62, R132.reuse, R74 ;  /* 0x0000004a843e7220 */ /* 0x040fe20000410000 */
[----:B------:R-:W-:Y:S01]  /*e050*/  FMUL.FTZ R63, R132, R75 ;  /* 0x0000004b843f7220 */ /* 0x000fe20000410000 */
[----:B------:R-:W-:Y:S01]  /*e060*/  MOV R133, R134 ;  /* 0x0000008600857202 */ /* 0x000fe20000000f00 */
[----:B------:R-:W2:Y:S02]  /*e070*/  LDSM.16.MT88.4 R72, [R215+0x800] ;  /* 0x00080000d748783b */ /* 0x000ea40000004200 */
[----:B------:R-:W-:Y:S01]  /*e080*/  MUFU.EX2 R159, R159 ;  /* 0x0000009f009f7308 */ /* 0x000fe20000000800 */
[----:B------:R-:W-:Y:S02]  /*e090*/  MOV R132, R135 ;  /* 0x0000008700847202 */ /* 0x000fe40000000f00 */
[C---:B------:R-:W-:Y:S03]  /*e0a0*/  HMMA.16816.F32 R60, R128.reuse, R84, R60 ;  /* 0x00000054803c723c */ /* 0x040fe6000000183c */
[C---:B-1----:R-:W-:Y:S04]  /*e0b0*/  F2FP.F16.F32.PACK_AB R71, R107.reuse, R106 ;  /* 0x0000006a6b47723e */ /* 0x042fe800000000ff */
[----:B------:R-:W1:Y:S01]  /*e0c0*/  MUFU.EX2 R180, R180 ;  /* 0x000000b400b47308 */ /* 0x000e620000000800 */
[----:B------:R-:W-:Y:S01]  /*e0d0*/  FADD.FTZ R106, R106, R105 ;  /* 0x000000696a6a7221 */ /* 0x000fe20000010000 */
[----:B------:R-:W-:Y:S01]  /*e0e0*/  HMMA.16816.F32 R64, R128, R86, R64 ;  /* 0x000000568040723c */ /* 0x000fe20000001840 */
[----:B------:R-:W-:Y:S02]  /*e0f0*/  LDSM.16.MT88.4 R84, [R142+0x4800] ;  /* 0x004800008e54783b */ /* 0x000fe40000004200 */
[----:B------:R-:W-:Y:S05]  /*e100*/  FADD.FTZ R107, R107, R106 ;  /* 0x0000006a6b6b7221 */ /* 0x000fea0000010000 */
        /* <DEDUP_REMOVED lines=271> */
[----:B------:R-:W-:Y:S01]  /*f200*/  FADD.FTZ R242, R155, R154 ;  /* 0x0000009a9bf27221 */ /* 0x000fe20000010000 */
[----:B------:R-:W-:Y:S06]  /*f210*/  @P0 BRA `(.L_x_4986) ;  /* 0xffffffa4007c0947 */ /* 0x000fec000383ffff */
.L_x_4979:
        /* <DEDUP_REMOVED lines=10> */
.L_x_5008:
        /* <DEDUP_REMOVED lines=117> */
[----:B------:R1:W-:Y:S04]  /*fa10*/  STS.64 [R8+0x4000], R76 ;  /* 0x0040004c08007388 */ /* 0x0003e80000000a00 */
[----:B------:R1:W-:Y:S04]  /*fa20*/  STS.64 [R8+0x4800], R78 ;  /* 0x0048004e08007388 */ /* 0x0003e80000000a00 */
[----:B------:R-:W-:Y:S04]  /*fa30*/  STS.64 [R15+0x4000], R72 ;  /* 0x004000480f007388 */ /* 0x000fe80000000a00 */
[----:B------:R1:W-:Y:S04]  /*fa40*/  STS.64 [R15+0x4800], R74 ;  /* 0x0048004a0f007388 */ /* 0x0003e80000000a00 */
[----:B------:R1:W-:Y:S04]  /*fa50*/  STS.64 [R210+0x4000], R68 ;  /* 0x00400044d2007388 */ /* 0x0003e80000000a00 */
[----:B------:R1:W-:Y:S04]  /*fa60*/  STS.64 [R210+0x4800], R70 ;  /* 0x00480046d2007388 */ /* 0x0003e80000000a00 */
[----:B------:R-:W4:Y:S04]  /*fa70*/  LD.E.64 R16, desc[UR4][R2.64+0xb0] ;  /* 0x0000b00402107980 */ /* 0x000f28000c101b00 */
[----:B--2---:R-:W2:Y:S01]  /*fa80*/  LD.E R7, desc[UR4][R2.64+0x60] ;  /* 0x0000600402077980 */ /* 0x004ea2000c101900 */
[----:B------:R-:W1:Y:S03]  /*fa90*/  @P0 MUFU.LG2 R4, R4 ;  /* 0x0000000400040308 */ /* 0x000e660000000c00 */
[----:B---3--:R3:W5:Y:S01]  /*faa0*/  LD.E R84, desc[UR4][R2.64+0xcc] ;  /* 0x0000cc0402547980 */ /* 0x008762000c101900 */
[----:B----4-:R-:W-:-:S02]  /*fab0*/  SHF.L.U32 R80, R212, 0x2, RZ ;  /* 0x00000002d4507819 */ /* 0x010fc400000006ff */
[----:B------:R-:W-:Y:S01]  /*fac0*/  LOP3.LUT R9, R6, 0x10, RZ, 0xc0, !PT ;  /* 0x0000001006097812 */ /* 0x000fe200078ec0ff */
[----:B-1----:R3:W5:Y:S01]  /*fad0*/  LD.E.64 R76, desc[UR4][R2.64+0x78] ;  /* 0x00007804024c7980 */ /* 0x002762000c101b00 */
[----:B------:R-:W1:Y:S01]  /*fae0*/  @P1 MUFU.LG2 R5, R5 ;  /* 0x0000000500051308 */ /* 0x000e620000000c00 */
[----:B------:R-:W-:Y:S02]  /*faf0*/  LOP3.LUT R8, R80, 0x1f8, RZ, 0xc0, !PT ;  /* 0x000001f850087812 */ /* 0x000fe400078ec0ff */
[----:B------:R3:W5:Y:S02]  /*fb00*/  LD.E.64 R74, desc[UR4][R2.64+0xa8] ;  /* 0x0000a804024a7980 */ /* 0x000764000c101b00 */
[----:B------:R-:W-:Y:S02]  /*fb10*/  LOP3.LUT R8, R8, 0x38, R213, 0x78, !PT ;  /* 0x0000003808087812 */ /* 0x000fe400078e78d5 */
[----:B------:R-:W-:Y:S02]  /*fb20*/  MOV R69, 0xff800000 ;  /* 0xff80000000457802 */ /* 0x000fe40000000f00 */
[----:B------:R-:W-:Y:S01]  /*fb30*/  LEA R9, R8, R9, 0x2 ;  /* 0x0000000908097211 */ /* 0x000fe200078e10ff */
[----:B------:R-:W-:Y:S01]  /*fb40*/  @P0 FMUL.FTZ R11, R4, 0.69314718246459960938 ;  /* 0x3f317218040b0820 */ /* 0x000fe20000410000 */
[----:B------:R-:W-:-:S02]  /*fb50*/  SHF.L.U32 R4, R231, 0x6, RZ ;  /* 0x00000006e7047819 */ /* 0x000fc400000006ff */
[----:B------:R-:W-:Y:S01]  /*fb60*/  IADD3 R214, PT, PT, R214, R9, RZ ;  /* 0x00000009d6d67210 */ /* 0x000fe20007ffe0ff */
[----:B------:R-:W-:Y:S01]  /*fb70*/  BAR.SYNC.DEFER_BLOCKING 0x0 ;  /* 0x0000000000007b1d */ /* 0x000fe20000010000 */
[----:B------:R-:W-:Y:S01]  /*fb80*/  MOV R70, 0xff800000 ;  /* 0xff80000000467802 */ /* 0x000fe20000000f00 */
[----:B-----5:R-:W-:Y:S01]  /*fb90*/  @P0 FFMA.FTZ R69, R0, R134, R11 ;  /* 0x0000008600450223 */ /* 0x020fe2000001000b */
[----:B-1----:R-:W-:Y:S01]  /*fba0*/  @P1 FMUL.FTZ R5, R5, 0.69314718246459960938 ;  /* 0x3f31721805051820 */ /* 0x002fe20000410000 */
[----:B------:R-:W-:Y:S02]  /*fbb0*/  LOP3.LUT P0, RZ, R212, 0x3, RZ, 0xc0, !PT ;  /* 0x00000003d4ff7812 */ /* 0x000fe4000780c0ff */
[----:B------:R-:W-:Y:S01]  /*fbc0*/  LOP3.LUT R213, R213, 0x30, RZ, 0xc0, !PT ;  /* 0x00000030d5d57812 */ /* 0x000fe200078ec0ff */
[----:B------:R-:W-:Y:S01]  /*fbd0*/  @P1 FFMA.FTZ R70, R0, R135, R5 ;  /* 0x0000008700461223 */ /* 0x000fe20000010005 */
[----:B------:R-:W-:Y:S01]  /*fbe0*/  SHF.R.U32.HI R68, RZ, 0x2, R212 ;  /* 0x00000002ff447819 */ /* 0x000fe200000116d4 */
[----:B------:R-:W-:Y:S03]  /*fbf0*/  BSSY.RECONVERGENT B0, `(.L_x_4988) ;  /* 0x000001f000007945 */ /* 0x000fe60003800200 */
        /* <DEDUP_REMOVED lines=30> */
.L_x_4989:
[----:B------:R-:W-:Y:S05]  /*fde0*/  BSYNC.RECONVERGENT B0 ;  /* 0x0000000000007941 */ /* 0x000fea0003800200 */
.L_x_4988:
[----:B------:R-:W-:Y:S01]  /*fdf0*/  SHF.R.U32.HI R212, RZ, 0x4, R212 ;  /* 0x00000004ffd47819 */ /* 0x000fe200000116d4 */
[----:B---3--:R3:W5:Y:S01]  /*fe00*/  LD.E R2, desc[UR4][R2.64+0xc0] ;  /* 0x0000c00402027980 */ /* 0x008762000c101900 */
[----:B----4-:R-:W-:Y:S01]  /*fe10*/  LOP3.LUT R69, R208, 0x1f80, RZ, 0xc0, !PT ;  /* 0x00001f80d0457812 */ /* 0x010fe200078ec0ff */
[----:B------:R-:W-:Y:S01]  /*fe20*/  IMAD R84, R71, R84, RZ ;  /* 0x0000005447547224 */ /* 0x000fe200078e02ff */
[CC--:B------:R-:W-:Y:S01]  /*fe30*/  ISETP.GE.AND P3, PT, R212.reuse, R219.reuse, PT ;  /* 0x000000dbd400720c */ /* 0x0c0fe20003f66270 */
[C---:B------:R-:W-:Y:S01]  /*fe40*/  VIADD R0, R212.reuse, 0x8 ;  /* 0x00000008d4007836 */ /* 0x040fe20000000000 */
[----:B------:R-:W-:Y:S01]  /*fe50*/  LOP3.LUT R69, R69, 0x3c, R80, 0xf8, !PT ;  /* 0x0000003c45457812 */ /* 0x000fe200078ef850 */
[----:B------:R-:W-:Y:S01]  /*fe60*/  VIADD R68, R212, 0x18 ;  /* 0x00000018d4447836 */ /* 0x000fe20000000000 */
        /* <DEDUP_REMOVED lines=22> */
.L_x_4991:
[----:B------:R-:W-:Y:S05]  /*ffd0*/  BSYNC.RECONVERGENT B0 ;  /* 0x0000000000007941 */ /* 0x000fea0003800200 */
.L_x_4990:
        /* <DEDUP_REMOVED lines=12> */
.L_x_4993:
[----:B------:R-:W-:Y:S05]  /*100a0*/  BSYNC.RECONVERGENT B0 ;  /* 0x0000000000007941 */ /* 0x000fea0003800200 */
.L_x_4992:
        /* <DEDUP_REMOVED lines=11> */
.L_x_4995:
[----:B------:R-:W-:Y:S05]  /*10160*/  BSYNC.RECONVERGENT B0 ;  /* 0x0000000000007941 */ /* 0x000fea0003800200 */
.L_x_4994:
        /* <DEDUP_REMOVED lines=11> */
.L_x_4997:
[----:B------:R-:W-:Y:S05]  /*10220*/  BSYNC.RECONVERGENT B0 ;  /* 0x0000000000007941 */ /* 0x000fea0003800200 */
.L_x_4996:
        /* <DEDUP_REMOVED lines=10> */
.L_x_4999:
[----:B------:R-:W-:Y:S05]  /*102d0*/  BSYNC.RECONVERGENT B0 ;  /* 0x0000000000007941 */ /* 0x000fea0003800200 */
.L_x_4998:
        /* <DEDUP_REMOVED lines=10> */
.L_x_5001:
[----:B------:R-:W-:Y:S05]  /*10380*/  BSYNC.RECONVERGENT B0 ;  /* 0x0000000000007941 */ /* 0x000fea0003800200 */
.L_x_5000:
        /* <DEDUP_REMOVED lines=10> */
.L_x_5003:
[----:B------:R-:W-:Y:S05]  /*10430*/  BSYNC.RECONVERGENT B0 ;  /* 0x0000000000007941 */ /* 0x000fea0003800200 */
.L_x_5002:
[----:B------:R-:W-:-:S04]  /*10440*/  MOV R231, 0x0 ;  /* 0x0000000000e77802 */ /* 0x000fc80000000f00 */
[----:B-12345:R-:W-:Y:S05]  /*10450*/  @P3 RET.REL.NODEC R230 `(_ZN5flash24flash_fwd_splitkv_kernelI23Flash_fwd_kernel_traitsILi128ELi64ELi128ELi4ELb0ELb0EN7cutlass6half_tE19Flash_kernel_traitsILi128ELi64ELi128ELi4ES3_EELb0ELb0ELb1ELb0ELb0ELb1ELb1ELb0EEEvNS_16Flash_fwd_paramsE) ;  /* 0xfffffef8e6e83950 */ /* 0x03efea0003c3ffff */
[-C--:B------:R-:W-:Y:S01]  /*10460*/  ISETP.GE.AND P2, PT, R71, R2.reuse, PT ;  /* 0x000000024700720c */ /* 0x080fe20003f46270 */
[----:B------:R-:W-:Y:S01]  /*10470*/  IMAD.MOV.U32 R231, RZ, RZ, 0x0 ;  /* 0x00000000ffe77424 */ /* 0x000fe200078e00ff */
[----:B------:R-:W-:-:S11]  /*10480*/  ISETP.GE.AND P0, PT, R69, R2, PT ;  /* 0x000000024500720c */ /* 0x000fd60003f06270 */
[----:B------:R-:W-:-:S04]  /*10490*/  @!P2 LEA R8, P1, R73, R76, 0x2 ;  /* 0x0000004c4908a211 */ /* 0x000fc800078210ff */
[----:B------:R-:W-:-:S05]  /*104a0*/  @!P2 LEA.HI.X R9, R73, R77, R84, 0x2, P1 ;  /* 0x0000004d4909a211 */ /* 0x000fca00008f1454 */
[----:B------:R1:W-:Y:S02]  /*104b0*/  @!P2 ST.E.128 desc[UR4][R8.64+0x7000], R36 ;  /* 0x007000240800a985 */ /* 0x0003e4000c101d04 */
[----:B-1----:R-:W-:Y:S05]  /*104c0*/  @P0 RET.REL.NODEC R230 `(_ZN5flash24flash_fwd_splitkv_kernelI23Flash_fwd_kernel_traitsILi128ELi64ELi128ELi4ELb0ELb0EN7cutlass6half_tE19Flash_kernel_traitsILi128ELi64ELi128ELi4ES3_EELb0ELb0ELb1ELb0ELb0ELb1ELb1ELb0EEEvNS_16Flash_fwd_paramsE) ;  /* 0xfffffef8e6cc0950 */ /* 0x002fea0003c3ffff */
[----:B------:R-:W-:Y:S01]  /*104d0*/  LEA R2, P0, R73, R76, 0x2 ;  /* 0x0000004c49027211 */ /* 0x000fe200078010ff */
[----:B------:R-:W-:-:S03]  /*104e0*/  IMAD.MOV.U32 R231, RZ, RZ, 0x0 ;  /* 0x00000000ffe77424 */ /* 0x000fc600078e00ff */
[----:B------:R-:W-:-:S05]  /*104f0*/  LEA.HI.X R3, R73, R77, R84, 0x2, P0 ;  /* 0x0000004d49037211 */ /* 0x000fca00000f1454 */
[----:B------:R1:W-:Y:S02]  /*10500*/  ST.E.128 desc[UR4][R2.64+0x7100], R4 ;  /* 0x0071000402007985 */ /* 0x0003e4000c101d04 */
[----:B-1----:R-:W-:Y:S05]  /*10510*/  RET.REL.NODEC R230 `(_ZN5flash24flash_fwd_splitkv_kernelI23Flash_fwd_kernel_traitsILi128ELi64ELi128ELi4ELb0ELb0EN7cutlass6half_tE19Flash_kernel_traitsILi128ELi64ELi128ELi4ES3_EELb0ELb0ELb1ELb0ELb0ELb1ELb1ELb0EEEvNS_16Flash_fwd_paramsE) ;  /* 0xfffffef8e6b87950 */ /* 0x002fea0003c3ffff */
.L_x_4987:
[----:B------:R-:W-:Y:S01]  /*10520*/  MOV R7, 0x2 ;  /* 0x0000000200077802 */ /* 0x000fe20000000f00 */
[----:B------:R-:W-:Y:S01]  /*10530*/  IMAD.MOV.U32 R4, RZ, RZ, 0x1f ;  /* 0x0000001fff047424 */ /* 0x000fe200078e00ff */
[----:B------:R-:W-:-:S07]  /*10540*/  MOV R6, 0xffffffff ;  /* 0xffffffff00067802 */ /* 0x000fce0000000f00 */
[----:B-1---5:R-:W-:Y:S05]  /*10550*/  WARPSYNC.COLLECTIVE R6, `(.L_x_5004) ;  /* 0x0000000006087348 */ /* 0x022fea0003c00000 */
[----:B------:R2:W3:Y:S02]  /*10560*/  SHFL.BFLY P0, R10, R242, R7, R4 ;  /* 0x0c000007f20a7389 */ /* 0x0004e40000000004 */
[----:B-123-5:R-:W-:Y:S05]  /*10570*/  ENDCOLLECTIVE ;  /* 0x000000000000791b */ /* 0x02efea0003800000 */
.L_x_5004:
[----:B------:R-:W-:Y:S02]  /*10580*/  IMAD.MOV.U32 R5, RZ, RZ, R10 ;  /* 0x000000ffff057224 */ /* 0x000fe400078e000a */
[----:B------:R-:W-:Y:S02]  /*10590*/  IMAD.MOV.U32 R7, RZ, RZ, 0x1 ;  /* 0x00000001ff077424 */ /* 0x000fe400078e00ff */
[----:B------:R-:W-:-:S05]  /*105a0*/  FADD.FTZ R8, R5, R242 ;  /* 0x000000f205087221 */ /* 0x000fca0000010000 */
[----:B------:R-:W-:-:S07]  /*105b0*/  MOV R242, R8 ;  /* 0x0000000800f27202 */ /* 0x000fce0000000f00 */
[----:B------:R-:W-:Y:S05]  /*105c0*/  WARPSYNC.COLLECTIVE R6, `(.L_x_5005) ;  /* 0x0000000006087348 */ /* 0x000fea0003c00000 */
[----:B------:R1:W2:Y:S02]  /*105d0*/  SHFL.BFLY P0, R10, R242, R7, R4 ;  /* 0x0c000007f20a7389 */ /* 0x0002a40000000004 */
[----:B-12---:R-:W-:Y:S05]  /*105e0*/  ENDCOLLECTIVE ;  /* 0x000000000000791b */ /* 0x006fea0003800000 */
.L_x_5005:
[----:B------:R-:W-:Y:S01]  /*105f0*/  MOV R242, R243 ;  /* 0x000000f300f27202 */ /* 0x000fe20000000f00 */
[----:B------:R-:W-:Y:S01]  /*10600*/  IMAD.MOV.U32 R7, RZ, RZ, 0x2 ;  /* 0x00000002ff077424 */ /* 0x000fe200078e00ff */
[----:B------:R-:W-:-:S07]  /*10610*/  MOV R5, R10 ;  /* 0x0000000a00057202 */ /* 0x000fce0000000f00 */
[----:B------:R-:W-:Y:S05]  /*10620*/  WARPSYNC.COLLECTIVE R6, `(.L_x_5006) ;  /* 0x0000000006087348 */ /* 0x000fea0003c00000 */
[----:B------:R1:W2:Y:S02]  /*10630*/  SHFL.BFLY P0, R10, R242, R7, R4 ;  /* 0x0c000007f20a7389 */ /* 0x0002a40000000004 */
[----:B-12---:R-:W-:Y:S05]  /*10640*/  ENDCOLLECTIVE ;  /* 0x000000000000791b */ /* 0x006fea0003800000 */
.L_x_5006:
[----:B------:R-:W-:Y:S01]  /*10650*/  FADD.FTZ R5, R8, R5 ;  /* 0x0000000508057221 */ /* 0x000fe20000010000 */
[----:B------:R-:W-:Y:S01]  /*10660*/  FADD.FTZ R9, R10, R243 ;  /* 0x000000f30a097221 */ /* 0x000fe20000010000 */
[----:B------:R-:W-:-:S04]  /*10670*/  MOV R7, 0x1 ;  /* 0x0000000100077802 */ /* 0x000fc80000000f00 */
[----:B------:R-:W-:-:S07]  /*10680*/  MOV R242, R9 ;  /* 0x0000000900f27202 */ /* 0x000fce0000000f00 */
[----:B------:R-:W-:Y:S05]  /*10690*/  WARPSYNC.COLLECTIVE R6, `(.L_x_5007) ;  /* 0x0000000006087348 */ /* 0x000fea0003c00000 */
[----:B------:R1:W2:Y:S02]  /*106a0*/  SHFL.BFLY P0, R10, R242, R7, R4 ;  /* 0x0c000007f20a7389 */ /* 0x0002a40000000004 */
[----:B-12---:R-:W-:Y:S05]  /*106b0*/  ENDCOLLECTIVE ;  /* 0x000000000000791b */ /* 0x006fea0003800000 */
.L_x_5007:
[----:B------:R-:W-:Y:S05]  /*106c0*/  BRA `(.L_x_5008) ;  /* 0xffffffe800fc7947 */ /* 0x000fea000383ffff */
.L_x_5009:
        /* <DEDUP_REMOVED lines=11> */
.L_x_14925:


//--------------------- .text._ZN5flash24flash_fwd_splitkv_kernelI23Flash_fwd_kernel_traitsILi128ELi64ELi128ELi4ELb0ELb0EN7cutlass6half_tE19Flash_kernel_traitsILi128ELi64ELi128ELi4ES3_EELb0ELb0ELb0ELb0ELb1ELb0ELb1ELb1EEEvNS_16Flash_fwd_paramsE --------------------------
	.section	.text._ZN5flash24flash_fwd_splitkv_kernelI23Flash_fwd_kernel_traitsILi128ELi64ELi128ELi4ELb0ELb0EN7cutlass6half_tE19Flash_kernel_traitsILi128ELi64ELi128ELi4ES3_EELb0ELb0ELb0ELb0ELb1ELb0ELb1ELb1EEEvNS_16Flash_fwd_paramsE,"ax",@progbits
	.align	128
        .global         _ZN5flash24flash_fwd_splitkv_kernelI23Flash_fwd_kernel_traitsILi128ELi64ELi128ELi4ELb0ELb0EN7cutlass6half_tE19Flash_kernel_traitsILi128ELi64ELi128ELi4ES3_EELb0ELb0ELb0ELb0ELb1ELb0ELb1ELb1EEEvNS_16Flash_fwd_paramsE
        .type           _ZN5flash24flash_fwd_splitkv_kernelI23Flash_fwd_kernel_traitsILi128ELi64ELi128ELi4ELb0ELb0EN7cutlass6half_tE19Flash_kernel_traitsILi128ELi64ELi128ELi4ES3_EELb0ELb0ELb0ELb0ELb1ELb0ELb1ELb1EEEvNS_16Flash_fwd_paramsE,@function
        .size           _ZN5flash24flash_fwd_splitkv_kernelI23Flash_fwd_kernel_traitsILi128ELi64ELi128ELi4ELb0ELb0EN7cutlass6half_tE19Flash_kernel_traitsILi128ELi64ELi128ELi4ES3_EELb0ELb0ELb0ELb0ELb1ELb0ELb1ELb1EEEvNS_16Flash_fwd_paramsE,(.L_x_14926 - _ZN5flash24flash_fwd_splitkv_kernelI23Flash_fwd_kernel_traitsILi128ELi64ELi128ELi4ELb0ELb0EN7cutlass6half_tE19Flash_kernel_traitsILi128ELi64ELi128ELi4ES3_EELb0ELb0ELb0ELb0ELb1ELb0ELb1ELb1EEEvNS_16Flash_fwd_paramsE)
        .other          _ZN5flash24flash_fwd_splitkv_kernelI23Flash_fwd_kernel_traitsILi128ELi64ELi128ELi4ELb0ELb0EN7cutlass6half_tE19Flash_kernel_traitsILi128ELi64ELi128ELi4ES3_EELb0ELb0ELb0ELb0ELb1ELb0ELb1ELb1EEEvNS_16Flash_fwd_paramsE,@"STO_CUDA_ENTRY STV_DEFAULT"
_ZN5flash24flash_fwd_splitkv_kernelI23Flash_fwd_kernel_traitsILi128ELi64ELi128ELi4ELb0ELb0EN7cutlass6half_tE19Flash_kernel_traitsILi128ELi64ELi128ELi4ES3_EELb0ELb0ELb0ELb0ELb1ELb0ELb1ELb1EEEvNS_16Flash_fwd_paramsE:
.text._ZN5flash24flash_fwd_splitkv_kernelI23Flash_fwd_kernel_traitsILi128ELi64ELi128ELi4ELb0ELb0EN7cutlass6half_tE19Flash_kernel_traitsILi128ELi64ELi128ELi4ES3_EELb0ELb0ELb0ELb0ELb1ELb0ELb1ELb1EEEvNS_16Flash_fwd_paramsE:
        /* <DEDUP_REMOVED lines=29> */
[----:B------:R-:W-:Y:S05]  /*01d0*/  CALL.REL.NOINC `($_ZN5flash24flash_fwd_splitkv_kernelI23Flash_fwd_kernel_traitsILi128ELi64ELi128ELi4ELb0ELb0EN7cutlass6half_tE19Flash_kernel_traitsILi128ELi64ELi128ELi4ES3_EELb0ELb0ELb0ELb0ELb1ELb0ELb1ELb1EEEvNS_16Flash_fwd_paramsE$_ZN5flash30compute_attn_1rowblock_splitkvI23Flash_fwd_kernel_traitsILi128ELi64ELi128ELi4ELb0ELb0EN7cutlass6half_tE19Flash_kernel_traitsILi128ELi64ELi128ELi4ES3_EELb0ELb0ELb0ELb0ELb1ELb0ELb1ELb1ENS_16Flash_fwd_paramsEEEvRKT8_iiiii) ;  /* 0x0000000000087944 */ /* 0x000fea0003c00000 */
[----:B------:R-:W-:Y:S05]  /*01e0*/  BSYNC.RECONVERGENT B3 ;  /* 0x0000000000037941 */ /* 0x000fea0003800200 */
.L_x_5010:
[----:B------:R-:W-:Y:S05]  /*01f0*/  EXIT ;  /* 0x000000000000794d */ /* 0x000fea0003800000 */
        .type           $_ZN5flash24flash_fwd_splitkv_kernelI23Flash_fwd_kernel_traitsILi128ELi64ELi128ELi4ELb0ELb0EN7cutlass6half_tE19Flash_kernel_traitsILi128ELi64ELi128ELi4ES3_EELb0ELb0ELb0ELb0ELb1ELb0ELb1ELb1EEEvNS_16Flash_fwd_paramsE$_ZN5flash30compute_attn_1rowblock_splitkvI23Flash_fwd_kernel_traitsILi128ELi64ELi128ELi4ELb0ELb0EN7cutlass6half_tE19Flash_kernel_traitsILi128ELi64ELi128ELi4ES3_EELb0ELb0ELb0ELb0ELb1ELb0ELb1ELb1ENS_16Flash_fwd_paramsEEEvRKT8_iiiii,@function
        .size           $_ZN5flash24flash_fwd_splitkv_kernelI23Flash_fwd_kernel_traitsILi128ELi64ELi128ELi4ELb0ELb0EN7cutlass6half_tE19Flash_kernel_traitsILi128ELi64ELi128ELi4ES3_EELb0ELb0ELb0ELb0ELb1ELb0ELb1ELb1EEEvNS_16Flash_fwd_paramsE$_ZN5flash30compute_attn_1rowblock_splitkvI23Flash_fwd_kernel_traitsILi128ELi64ELi128ELi4ELb0ELb0EN7cutlass6half_tE19Flash_kernel_traitsILi128ELi64ELi128ELi4ES3_EELb0ELb0ELb0ELb0ELb1ELb0ELb1ELb1ENS_16Flash_fwd_paramsEEEvRKT8_iiiii,(.L_x_14926 - $_ZN5flash24flash_fwd_splitkv_kernelI23Flash_fwd_kernel_traitsILi128ELi64ELi128ELi4ELb0ELb0EN7cutlass6half_tE19Flash_kernel_traitsILi128ELi64ELi128ELi4ES3_EELb0ELb0ELb0ELb0ELb1ELb0ELb1ELb1EEEvNS_16Flash_fwd_paramsE$_ZN5flash30compute_attn_1rowblock_splitkvI23Flash_fwd_kernel_traitsILi128ELi64ELi128ELi4ELb0ELb0EN7cutlass6half_tE19Flash_kernel_traitsILi128ELi64ELi128ELi4ES3_EELb0ELb0ELb0ELb0ELb1ELb0ELb1ELb1ENS_16Flash_fwd_paramsEEEvRKT8_iiiii)
$_ZN5flash24flash_fwd_splitkv_kernelI23Flash_fwd_kernel_traitsILi128ELi64ELi128ELi4ELb0ELb0EN7cutlass6half_tE19Flash_kernel_traitsILi128ELi64ELi128ELi4ES3_EELb0ELb0ELb0ELb0ELb1ELb0ELb1ELb1EEEvNS_16Flash_fwd_paramsE$_ZN5flash30compute_attn_1rowblock_splitkvI23Flash_fwd_kernel_traitsILi128ELi64ELi128ELi4ELb0ELb0EN7cutlass6half_tE19Flash_kernel_traitsILi128ELi64ELi128ELi4ES3_EELb0ELb0ELb0ELb0ELb1ELb0ELb1ELb1ENS_16Flash_fwd_paramsEEEvRKT8_iiiii:
        /* <DEDUP_REMOVED lines=13> */
[----:B------:R-:W-:Y:S01]  /*02d0*/  ISETP.NE.AND.EX P3, PT, R17, RZ, PT, P2 ;  /* 0x000000ff1100720c */ /* 0x000fe20003f65320 */
[----:B------:R-:W-:Y:S01]  /*02e0*/  IMAD.WIDE.U32 R16, R221, 0x4, R16 ;  /* 0x00000004dd107825 */ /* 0x000fe200078e0010 */
[----:B------:R-:W-:Y:S02]  /*02f0*/  ISETP.NE.AND.EX P4, PT, R13, RZ, PT, P4 ;  /* 0x000000ff0d00720c */ /* 0x000fe40003f85340 */
[C---:B------:R-:W-:Y:S02]  /*0300*/  ISETP.NE.AND.EX P6, PT, R11.reuse, RZ, PT, P5 ;  /* 0x000000ff0b00720c */ /* 0x040fe40003fc5350 */
[----:B------:R-:W-:Y:S02]  /*0310*/  IADD3 R32, P0, PT, R10, R2, RZ ;  /* 0x000000020a207210 */ /* 0x000fe40007f1e0ff */
[----:B------:R-:W-:Y:S01]  /*0320*/  ISETP.NE.U32.AND P2, PT, R12, RZ, PT ;  /* 0x000000ff0c00720c */ /* 0x000fe20003f45070 */
[----:B------:R1:W5:Y:S02]  /*0330*/  @P1 LD.E R5, desc[UR4][R16.64] ;  /* 0x0000000410051980 */ /* 0x000364000c101900 */
[----:B------:R-:W-:-:S02]  /*0340*/  IMAD.X R33, R11, 0x1, R0, P0 ;  /* 0x000000010b217824 */ /* 0x000fc400000e0600 */
[----:B------:R-:W-:Y:S01]  /*0350*/  IMAD.MOV.U32 R11, RZ, RZ, RZ ;  /* 0x000000ffff0b7224 */ /* 0x000fe200078e00ff */
[----:B------:R1:W5:Y:S04]  /*0360*/  @P3 LD.E R4, desc[UR4][R16.64+0x4] ;  /* 0x0000040410043980 */ /* 0x000368000c101900 */
[----:B------:R1:W5:Y:S04]  /*0370*/  @!P3 LD.E R218, desc[UR4][R132.64+0xb4] ;  /* 0x0000b40484dab980 */ /* 0x000368000c101900 */
[----:B------:R1:W5:Y:S04]  /*0380*/  @!P4 LD.E R80, desc[UR4][R132.64+0xb8] ;  /* 0x0000b8048450c980 */ /* 0x000368000c101900 */
[----:B------:R1:W5:Y:S01]  /*0390*/  @P6 LD.E R11, desc[UR4][R32.64] ;  /* 0x00000004200b6980 */ /* 0x000362000c101900 */
[----:B------:R-:W-:-:S02]  /*03a0*/  ISETP.NE.AND.EX P2, PT, R13, RZ, PT, P2 ;  /* 0x000000ff0d00720c */ /* 0x000fc40003f45320 */
        /* <DEDUP_REMOVED lines=11> */
.L_x_5012:
[----:B------:R-:W-:Y:S05]  /*0460*/  BSYNC.RECONVERGENT B0 ;  /* 0x0000000000007941 */ /* 0x000fea0003800200 */
.L_x_5011:
[----:B------:R-:W-:Y:S04]  /*0470*/  BSSY.RECONVERGENT B0, `(.L_x_5013) ;  /* 0x0000007000007945 */ /* 0x000fe80003800200 */
[----:B------:R-:W-:Y:S05]  /*0480*/  @!P4 BRA `(.L_x_5014) ;  /* 0x000000000014c947 */ /* 0x000fea0003800000 */
[----:B------:R-:W3:Y:S02]  /*0490*/  LD.E.U8 R3, desc[UR4][R132.64+0x1b2] ;  /* 0x0001b20484037980 */ /* 0x000ee4000c101100 */
[----:B---3--:R-:W-:-:S13]  /*04a0*/  ISETP.NE.AND P0, PT, R3, RZ, PT ;  /* 0x000000ff0300720c */ /* 0x008fda0003f05270 */
[----:B------:R-:W3:Y:S02]  /*04b0*/  @P0 LD.E R3, desc[UR4][R12.64+0x4] ;  /* 0x000004040c030980 */ /* 0x000ee4000c101900 */
[----:B---3-5:R-:W-:-:S06]  /*04c0*/  @P0 IADD3 R80, PT, PT, R3, -R14, RZ ;  /* 0x8000000e03500210 */ /* 0x028fcc0007ffe0ff */
[----:B------:R3:W5:Y:S02]  /*04d0*/  @!P0 LD.E R80, desc[UR4][R12.64] ;  /* 0x000000040c508980 */ /* 0x000764000c101900 */
.L_x_5014:
[----:B------:R-:W-:Y:S05]  /*04e0*/  BSYNC.RECONVERGENT B0 ;  /* 0x0000000000007941 */ /* 0x000fea0003800200 */
.L_x_5013:
        /* <DEDUP_REMOVED lines=9> */
.L_x_5016:
[----:B------:R-:W4:Y:S01]  /*0580*/  LD.E.64 R6, desc[UR4][R132.64+0x108] ;  /* 0x0001080484067980 */ /* 0x000f22000c101b00 */
[----:B------:R-:W-:Y:S01]  /*0590*/  BSSY.RECONVERGENT B0, `(.L_x_5018) ;  /* 0x0000006000007945 */ /* 0x000fe20003800200 */
[----:B------:R-:W-:Y:S01]  /*05a0*/  IMAD.MOV.U32 R3, RZ, RZ, RZ ;  /* 0x000000ffff037224 */ /* 0x000fe200078e00ff */
[----:B----4-:R-:W-:-:S04]  /*05b0*/  ISETP.NE.U32.AND P0, PT, R6, RZ, PT ;  /* 0x000000ff0600720c */ /* 0x010fc80003f05070 */
[----:B------:R-:W-:-:S13]  /*05c0*/  ISETP.NE.AND.EX P0, PT, R7, RZ, PT, P0 ;  /* 0x000000ff0700720c */ /* 0x000fda0003f05300 */
[----:B------:R-:W-:Y:S05]  /*05d0*/  @!P0 BRA `(.L_x_5019) ;  /* 0x0000000000048947 */ /* 0x000fea0003800000 */
[----:B------:R4:W5:Y:S02]  /*05e0*/  LD.E R3, desc[UR4][R132.64+0xbc] ;  /* 0x0000bc0484037980 */ /* 0x000964000c101900 */
.L_x_5019:
[----:B------:R-:W-:Y:S05]  /*05f0*/  BSYNC.RECONVERGENT B0 ;  /* 0x0000000000007941 */ /* 0x000fea0003800200 */
.L_x_5018:
[----:B-----5:R-:W-:Y:S02]  /*0600*/  IADD3 R68, PT, PT, R80, R3, RZ ;  /* 0x0000000350447210 */ /* 0x020fe40007ffe0ff */
.L_x_5017:
[----:B------:R-:W-:Y:S05]  /*0610*/  BSYNC.RECONVERGENT B1 ;  /* 0x0000000000017941 */ /* 0x000fea0003800200 */
.L_x_5015:
[----:B------:R-:W-:Y:S01]  /*0620*/  IMAD.SHL.U32 R79, R216, 0x40, RZ ;  /* 0x00000040d84f7824 */ /* 0x000fe200078e00ff */
[----:B------:R-:W-:-:S04]  /*0630*/  MOV R209, 0x0 ;  /* 0x0000000000d17802 */ /* 0x000fc80000000f00 */
[----:B------:R-:W-:-:S13]  /*0640*/  ISETP.GT.AND P0, PT, R218, R79, PT ;  /* 0x0000004fda00720c */ /* 0x000fda0003f04270 */
[----:B-1234-:R-:W-:Y:S05]  /*0650*/  @!P0 RET.REL.NODEC R208 `(_ZN5flash24flash_fwd_splitkv_kernelI23Flash_fwd_kernel_traitsILi128ELi64ELi128ELi4ELb0ELb0EN7cutlass6half_tE19Flash_kernel_traitsILi128ELi64ELi128ELi4ES3_EELb0ELb0ELb0ELb0ELb1ELb0ELb1ELb1EEEvNS_16Flash_fwd_paramsE) ;  /* 0xfffffff8d0688950 */ /* 0x01efea0003c3ffff */
        /* <DEDUP_REMOVED lines=8> */
[----:B------:R-:W3:Y:S02]  /*06e0*/  F2I.FTZ.U32.TRUNC.NTZ R13, R12 ;  /* 0x0000000c000d7305 */ /* 0x000ee4000021f000 */
[----:B---3--:R-:W-:Y:S02]  /*06f0*/  IMAD.MOV R6, RZ, RZ, -R13 ;  /* 0x000000ffff067224 */ /* 0x008fe400078e0a0d */
        /* <DEDUP_REMOVED lines=32> */
[----:B------:R-:W5:Y:S04]  /*0900*/  LD.E.64 R6, desc[UR4][R132.64+0xa8] ;  /* 0x0000a80484067980 */ /* 0x000f68000c101b00 */
[----:B------:R-:W5:Y:S01]  /*0910*/  LD.E.64 R8, desc[UR4][R132.64+0x78] ;  /* 0x0000780484087980 */ /* 0x000f62000c101b00 */
[----:B------:R-:W-:-:S02]  /*0920*/  IMAD.SHL.U32 R11, R77, 0x8, RZ ;  /* 0x000000084d0b7824 */ /* 0x000fc400078e00ff */
[----:B------:R-:W-:-:S03]  /*0930*/  IMAD.MOV.U32 R209, RZ, RZ, 0x0 ;  /* 0x00000000ffd17424 */ /* 0x000fc600078e00ff */
[----:B------:R-:W-:Y:S01]  /*0940*/  LOP3.LUT R11, R11, 0x1f80, RZ, 0xc0, !PT ;  /* 0x00001f800b0b7812 */ /* 0x000fe200078ec0ff */
[----:B--2---:R-:W-:-:S04]  /*0950*/  IMAD R2, R2, UR8, R221 ;  /* 0x0000000802027c24 */ /* 0x004fc8000f8e02dd */
[----:B---3--:R-:W-:Y:S02]  /*0960*/  IMAD R2, R2, R4, R219 ;  /* 0x0000000402027224 */ /* 0x008fe400078e02db */
[----:B------:R-:W-:Y:S02]  /*0970*/  IMAD.SHL.U32 R4, R77, 0x4, RZ ;  /* 0x000000044d047824 */ /* 0x000fe400078e00ff */
[----:B------:R-:W-:Y:S01]  /*0980*/  IMAD R3, R3, R2, R79 ;  /* 0x0000000203037224 */ /* 0x000fe200078e024f */
[----:B------:R-:W-:Y:S01]  /*0990*/  SHF.R.U32.HI R2, RZ, 0x4, R77 ;  /* 0x00000004ff027819 */ /* 0x000fe2000001164d */
[----:B------:R-:W-:Y:S01]  /*09a0*/  IMAD.IADD R79, R218, 0x1, -R79 ;  /* 0x00000001da4f7824 */ /* 0x000fe200078e0a4f */
[----:B------:R-:W-:Y:S01]  /*09b0*/  LOP3.LUT R11, R11, 0x3c, R4, 0xf8, !PT ;  /* 0x0000003c0b0b7812 */ /* 0x000fe200078ef804 */
[C---:B----4-:R-:W-:Y:S01]  /*09c0*/  IMAD R0, R3.reuse, R0, RZ ;  /* 0x0000000003007224 */ /* 0x050fe200078e02ff */
[C---:B------:R-:W-:Y:S01]  /*09d0*/  IADD3 R5, P0, PT, R3.reuse, R2, RZ ;  /* 0x0000000203057210 */ /* 0x040fe20007f1e0ff */
[C---:B------:R-:W-:Y:S01]  /*09e0*/  VIADD R10, R2.reuse, 0x8 ;  /* 0x00000008020a7836 */ /* 0x040fe20000000000 */
[C---:B------:R-:W-:Y:S01]  /*09f0*/  ISETP.GE.AND P4, PT, R2.reuse, R79, PT ;  /* 0x0000004f0200720c */ /* 0x040fe20003f86270 */
[----:B------:R-:W-:Y:S01]  /*0a00*/  VIADD R4, R2, 0x10 ;  /* 0x0000001002047836 */ /* 0x000fe20000000000 */
[----:B------:R-:W-:-:S02]  /*0a10*/  LEA.HI.X.SX32 R3, R3, RZ, 0x1, P0 ;  /* 0x000000ff03037211 */ /* 0x000fc400000f0eff */
[C---:B-----5:R-:W-:Y:S02]  /*0a20*/  LEA R6, P0, R5.reuse, R6, 0x2 ;  /* 0x0000000605067211 */ /* 0x060fe400078010ff */
[----:B------:R-:W-:Y:S01]  /*0a30*/  ISETP.GE.AND P5, PT, R10, R79, PT ;  /* 0x0000004f0a00720c */ /* 0x000fe20003fa6270 */
[----:B------:R-:W-:Y:S01]  /*0a40*/  VIADD R10, R2, 0x18 ;  /* 0x00000018020a7836 */ /* 0x000fe20000000000 */
[C---:B------:R-:W-:Y:S02]  /*0a50*/  IADD3 R11, P1, PT, R0.reuse, R11, RZ ;  /* 0x0000000b000b7210 */ /* 0x040fe40007f3e0ff */
[----:B------:R-:W-:Y:S02]  /*0a60*/  LEA.HI.X R7, R5, R7, R3, 0x2, P0 ;  /* 0x0000000705077211 */ /* 0x000fe400000f1403 */
[----:B------:R-:W-:Y:S02]  /*0a70*/  LEA.HI.X.SX32 R0, R0, RZ, 0x1, P1 ;  /* 0x000000ff00007211 */ /* 0x000fe400008f0eff */
[----:B------:R-:W-:Y:S01]  /*0a80*/  LEA R12, P0, R11, R8, 0x2 ;  /* 0x000000080b0c7211 */ /* 0x000fe200078010ff */
[----:B------:R-:W-:Y:S01]  /*0a90*/  VIADD R8, R2, 0x20 ;  /* 0x0000002002087836 */ /* 0x000fe20000000000 */
[----:B------:R-:W-:-:S02]  /*0aa0*/  LOP3.LUT P1, R77, R77, 0xf, RZ, 0xc0, !PT ;  /* 0x0000000f4d4d7812 */ /* 0x000fc4000782c0ff */
[----:B------:R-:W-:Y:S02]  /*0ab0*/  LEA.HI.X R13, R11, R9, R0, 0x2, P0 ;  /* 0x000000090b0d7211 */ /* 0x000fe400000f1400 */
[-C--:B------:R-:W-:Y:S01]  /*0ac0*/  ISETP.GE.AND P2, PT, R8, R79.reuse, PT ;  /* 0x0000004f0800720c */ /* 0x080fe20003f46270 */
[----:B------:R-:W-:Y:S01]  /*0ad0*/  VIADD R8, R2, 0x30 ;  /* 0x0000003002087836 */ /* 0x000fe20000000000 */
[----:B------:R-:W-:Y:S01]  /*0ae0*/  ISETP.NE.OR P6, PT, R77, RZ, P5 ;  /* 0x000000ff4d00720c */ /* 0x000fe20002fc5670 */
[----:B------:R-:W-:Y:S01]  /*0af0*/  @!P5 ST.E.128 desc[UR4][R12.64+0x1000], RZ ;  /* 0x001000ff0c00d985 */ /* 0x000fe2000c101d04 */
[-C--:B------:R-:W-:Y:S01]  /*0b00*/  ISETP.GE.AND P3, PT, R10, R79.reuse, PT ;  /* 0x0000004f0a00720c */ /* 0x080fe20003f66270 */
[----:B------:R-:W-:Y:S01]  /*0b10*/  VIADD R10, R2, 0x28 ;  /* 0x00000028020a7836 */ /* 0x000fe20000000000 */
[-C--:B------:R-:W-:Y:S01]  /*0b20*/  ISETP.GE.AND P0, PT, R8, R79.reuse, PT ;  /* 0x0000004f0800720c */ /* 0x080fe20003f06270 */
[----:B------:R-:W-:Y:S01]  /*0b30*/  @!P5 ST.E.128 desc[UR4][R12.64+0x1100], RZ ;  /* 0x001100ff0c00d985 */ /* 0x000fe2000c101d04 */
[-C--:B------:R-:W-:Y:S01]  /*0b40*/  ISETP.GE.AND P5, PT, R4, R79.reuse, PT ;  /* 0x0000004f0400720c */ /* 0x080fe20003fa6270 */
[----:B------:R-:W-:Y:S01]  /*0b50*/  VIADD R4, R2, 0x38 ;  /* 0x0000003802047836 */ /* 0x000fe20000000000 */
[----:B------:R-:W-:Y:S01]  /*0b60*/  P2R R0, PR, RZ, 0x2 ;  /* 0x00000002ff007803 */ /* 0x000fe20000000000 */
[----:B------:R-:W-:Y:S01]  /*0b70*/  @!P4 ST.E.128 desc[UR4][R12.64], RZ ;  /* 0x000000ff0c00c985 */ /* 0x000fe2000c101d04 */
[----:B------:R-:W-:-:S03]  /*0b80*/  ISETP.GE.AND P1, PT, R10, R79, PT ;  /* 0x0000004f0a00720c */ /* 0x000fc60003f26270 */
[----:B------:R-:W-:Y:S01]  /*0b90*/  @!P4 ST.E.128 desc[UR4][R12.64+0x100], RZ ;  /* 0x000100ff0c00c985 */ /* 0x000fe2000c101d04 */
[----:B------:R-:W-:Y:S01]  /*0ba0*/  ISETP.GE.AND P4, PT, R4, R79, PT ;  /* 0x0000004f0400720c */ /* 0x000fe20003f86270 */
[----:B------:R-:W-:Y:S02]  /*0bb0*/  @!P6 IMAD.MOV.U32 R3, RZ, RZ, -0x800000 ;  /* 0xff800000ff03e424 */ /* 0x000fe400078e00ff */
[----:B------:R-:W-:Y:S04]  /*0bc0*/  @!P0 ST.E.128 desc[UR4][R12.64+0x6000], RZ ;  /* 0x006000ff0c008985 */ /* 0x000fe8000c101d04 */
[----:B------:R-:W-:Y:S01]  /*0bd0*/  @!P0 ST.E.128 desc[UR4][R12.64+0x6100], RZ ;  /* 0x006100ff0c008985 */ /* 0x000fe2000c101d04 */
[----:B------:R-:W-:-:S03]  /*0be0*/  ISETP.NE.OR P0, PT, R77, RZ, P0 ;  /* 0x000000ff4d00720c */ /* 0x000fc60000705670 */
[----:B------:R-:W-:Y:S04]  /*0bf0*/  @!P5 ST.E.128 desc[UR4][R12.64+0x2000], RZ ;  /* 0x002000ff0c00d985 */ /* 0x000fe8000c101d04 */
        /* <DEDUP_REMOVED lines=8> */
[----:B------:R1:W-:Y:S04]  /*0c80*/  @!P4 ST.E.128 desc[UR4][R12.64+0x7100], RZ ;  /* 0x007100ff0c00c985 */ /* 0x0003e8000c101d04 */
[----:B------:R2:W-:Y:S01]  /*0c90*/  @!P6 ST.E desc[UR4][R6.64+0x20], R3 ;  /* 0x000020030600e985 */ /* 0x0005e2000c101904 */
[----:B------:R-:W-:-:S02]  /*0ca0*/  ISETP.NE.OR P6, PT, R77, RZ, P5 ;  /* 0x000000ff4d00720c */ /* 0x000fc40002fc5670 */
[C---:B------:R-:W-:Y:S02]  /*0cb0*/  ISETP.NE.OR P5, PT, R77.reuse, RZ, P3 ;  /* 0x000000ff4d00720c */ /* 0x040fe40001fa5670 */
[C---:B------:R-:W-:Y:S02]  /*0cc0*/  ISETP.NE.OR P3, PT, R77.reuse, RZ, P2 ;  /* 0x000000ff4d00720c */ /* 0x040fe40001765670 */
[----:B------:R-:W-:Y:S02]  /*0cd0*/  ISETP.NE.OR P2, PT, R77, RZ, P1 ;  /* 0x000000ff4d00720c */ /* 0x000fe40000f45670 */
[----:B------:R-:W-:-:S04]  /*0ce0*/  ISETP.NE.AND P1, PT, R0, RZ, PT ;  /* 0x000000ff0000720c */ /* 0x000fc80003f25270 */
[----:B------:R-:W-:Y:S01]  /*0cf0*/  ISETP.GE.OR P1, PT, R2, R79, P1 ;  /* 0x0000004f0200720c */ /* 0x000fe20000f26670 */
[----:B------:R-:W-:Y:S02]  /*0d00*/  @!P6 IMAD.MOV.U32 R15, RZ, RZ, -0x800000 ;  /* 0xff800000ff0fe424 */ /* 0x000fe400078e00ff */
[----:B------:R-:W-:Y:S02]  /*0d10*/  @!P5 IMAD.MOV.U32 R11, RZ, RZ, -0x800000 ;  /* 0xff800000ff0bd424 */ /* 0x000fe400078e00ff */
[----:B------:R-:W-:Y:S01]  /*0d20*/  @!P3 IMAD.MOV.U32 R9, RZ, RZ, -0x800000 ;  /* 0xff800000ff09b424 */ /* 0x000fe200078e00ff */
[----:B------:R-:W-:Y:S01]  /*0d30*/  @!P6 ST.E desc[UR4][R6.64+0x40], R15 ;  /* 0x0000400f0600e985 */ /* 0x000fe2000c101904 */
[----:B------:R-:W-:-:S03]  /*0d40*/  @!P2 IMAD.MOV.U32 R5, RZ, RZ, -0x800000 ;  /* 0xff800000ff05a424 */ /* 0x000fc600078e00ff */
[----:B------:R-:W-:Y:S03]  /*0d50*/  @!P5 ST.E desc[UR4][R6.64+0x60], R11 ;  /* 0x0000600b0600d985 */ /* 0x000fe6000c101904 */
[----:B-1----:R-:W-:Y:S01]  /*0d60*/  @!P1 IMAD.MOV.U32 R13, RZ, RZ, -0x800000 ;  /* 0xff800000ff0d9424 */ /* 0x002fe200078e00ff */
[----:B------:R-:W-:Y:S01]  /*0d70*/  @!P3 ST.E desc[UR4][R6.64+0x80], R9 ;  /* 0x000080090600b985 */ /* 0x000fe2000c101904 */
[----:B--2---:R-:W-:-:S03]  /*0d80*/  @!P0 IMAD.MOV.U32 R3, RZ, RZ, -0x800000 ;  /* 0xff800000ff038424 */ /* 0x004fc600078e00ff */
[----:B------:R-:W-:Y:S04]  /*0d90*/  @!P2 ST.E desc[UR4][R6.64+0xa0], R5 ;  /* 0x0000a0050600a985 */ /* 0x000fe8000c101904 */
[----:B------:R-:W-:Y:S01]  /*0da0*/  @!P0 ST.E desc[UR4][R6.64+0xc0], R3 ;  /* 0x0000c00306008985 */ /* 0x000fe2000c101904 */
[----:B------:R-:W-:-:S03]  /*0db0*/  ISETP.NE.OR P0, PT, R77, RZ, P4 ;  /* 0x000000ff4d00720c */ /* 0x000fc60002705670 */
[----:B------:R1:W-:Y:S10]  /*0dc0*/  @!P1 ST.E desc[UR4][R6.64], R13 ;  /* 0x0000000d06009985 */ /* 0x0003f4000c101904 */
[----:B-1----:R-:W-:Y:S05]  /*0dd0*/  @P0 RET.REL.NODEC R208 `(_ZN5flash24flash_fwd_splitkv_kernelI23Flash_fwd_kernel_traitsILi128ELi64ELi128ELi4ELb0ELb0EN7cutlass6half_tE19Flash_kernel_traitsILi128ELi64ELi128ELi4ES3_EELb0ELb0ELb0ELb0ELb1ELb0ELb1ELb1EEEvNS_16Flash_fwd_paramsE) ;  /* 0xfffffff0d0880950 */ /* 0x002fea0003c3ffff */
[----:B------:R-:W-:Y:S02]  /*0de0*/  MOV R3, 0xff800000 ;  /* 0xff80000000037802 */ /* 0x000fe40000000f00 */
[----:B------:R-:W-:-:S03]  /*0df0*/  MOV R209, 0x0 ;  /* 0x0000000000d17802 */ /* 0x000fc60000000f00 */
[----:B------:R1:W-:Y:S02]  /*0e00*/  ST.E desc[UR4][R6.64+0xe0], R3 ;  /* 0x0000e00306007985 */ /* 0x0003e4000c101904 */
[----:B-1----:R-:W-:Y:S05]  /*0e10*/  RET.REL.NODEC R208 `(_ZN5flash24flash_fwd_splitkv_kernelI23Flash_fwd_kernel_traitsILi128ELi64ELi128ELi4ELb0ELb0EN7cutlass6half_tE19Flash_kernel_traitsILi128ELi64ELi128ELi4ES3_EELb0ELb0ELb0ELb0ELb1ELb0ELb1ELb1EEEvNS_16Flash_fwd_paramsE) ;  /* 0xfffffff0d0787950 */ /* 0x002fea0003c3ffff */
.L_x_5020:
        /* <DEDUP_REMOVED lines=47> */
[----:B------:R-:W-:Y:S02]  /*1110*/  LEA R222, P0, R10, R224, 0x2 ;  /* 0x000000e00ade7211 */ /* 0x000fe400078010ff */
[----:B------:R-:W-:Y:S02]  /*1120*/  @P1 IADD3 R8, PT, PT, R8, 0x1, RZ ;  /* 0x0000000108081810 */ /* 0x000fe40007ffe0ff */
[----:B------:R-:W-:Y:S02]  /*1130*/  LEA.HI.X R223, R10, R225, R223, 0x2, P0 ;  /* 0x000000e10adf7211 */ /* 0x000fe400000f14df */
[----:B------:R-:W-:Y:S01]  /*1140*/  @!P2 IADD3 R8, PT, PT, -R8, RZ, RZ ;  /* 0x000000ff0808a210 */ /* 0x000fe20007ffe1ff */
[----:B------:R-:W3:Y:S01]  /*1150*/  LD.E.64 R10, desc[UR4][R16.64+0x28] ;  /* 0x00002804100a7980 */ /* 0x000ee2000c101b00 */
[----:B------:R-:W-:-:S05]  /*1160*/  @!P3 LOP3.LUT R8, RZ, R9, RZ, 0x33, !PT ;  /* 0x00000009ff08b212 */ /* 0x000fca00078e33ff */
[----:B------:R-:W-:-:S06]  /*1170*/  IMAD.WIDE R2, R8, 0x4, R222 ;  /* 0x0000000408027825 */ /* 0x000fcc00078e02de */
        /* <DEDUP_REMOVED lines=18> */
[----:B------:R-:W-:Y:S01]  /*12a0*/  ISETP.GE.U32.AND P2, PT, R4, R7, PT ;  /* 0x000000070400720c */ /* 0x000fe20003f46070 */
[----:B------:R-:W-:Y:S01]  /*12b0*/  @!P0 VIADD R3, R3, 0x1 ;  /* 0x0000000103038836 */ /* 0x000fe20000000000 */
[----:B------:R-:W-:Y:S02]  /*12c0*/  IADD3 R8, PT, PT, -R8, RZ, RZ ;  /* 0x000000ff08087210 */ /* 0x000fe40007ffe1ff */
[----:B------:R-:W-:Y:S02]  /*12d0*/  ISETP.GE.AND P1, PT, R6, RZ, PT ;  /* 0x000000ff0600720c */ /* 0x000fe40003f26270 */
[----:B------:R-:W-:Y:S01]  /*12e0*/  ISETP.NE.AND P0, PT, R0, RZ, PT ;  /* 0x000000ff0000720c */ /* 0x000fe20003f05270 */
[----:B------:R-:W-:-:S06]  /*12f0*/  IMAD R12, R9, R8, R12 ;  /* 0x00000008090c7224 */ /* 0x000fcc00078e020c */
[----:B------:R-:W-:Y:S02]  /*1300*/  @P2 IADD3 R3, PT, PT, R3, 0x1, RZ ;  /* 0x0000000103032810 */ /* 0x000fe40007ffe0ff */
[----:B------:R-:W-:Y:S02]  /*1310*/  SHF.R.S32.HI R9, RZ, 0x1f, R12 ;  /* 0x0000001fff097819 */ /* 0x000fe4000001140c */
[----:B------:R-:W-:Y:S01]  /*1320*/  MOV R13, R3 ;  /* 0x00000003000d7202 */ /* 0x000fe20000000f00 */
[----:B------:R-:W-:-:S04]  /*1330*/  IMAD R3, R211, R12, RZ ;  /* 0x0000000cd3037224 */ /* 0x000fc800078e02ff */
        /* <DEDUP_REMOVED lines=16> */
[----:B------:R-:W-:Y:S02]  /*1440*/  IMAD R7, R10, R7, R3 ;  /* 0x000000070a077224 */ /* 0x000fe400078e0203 */
[----:B------:R-:W-:Y:S01]  /*1450*/  IMAD.IADD R3, R19, 0x1, R4 ;  /* 0x0000000113037824 */ /* 0x000fe200078e0204 */
[----:B------:R-:W-:Y:S02]  /*1460*/  MOV R4, R18 ;  /* 0x0000001200047202 */ /* 0x000fe40000000f00 */
[----:B------:R-:W-:Y:S01]  /*1470*/  IADD3 R13, PT, PT, R15, R7, RZ ;  /* 0x000000070f0d7210 */ /* 0x000fe20007ffe0ff */
[----:B------:R-:W-:Y:S05]  /*1480*/  BRA `(.L_x_5023) ;  /* 0x0000000400407947 */ /* 0x000fea0003800000 */
.L_x_5022:
        /* <DEDUP_REMOVED lines=29> */
[----:B------:R-:W-:Y:S02]  /*1660*/  @!P0 IMAD R2, R2, R210, R7 ;  /* 0x000000d202028224 */ /* 0x000fe400078e0207 */
[----:B---3-5:R-:W-:-:S03]  /*1670*/  @!P0 IMAD R7, R13, R10, RZ ;  /* 0x0000000a0d078224 */ /* 0x028fc600078e02ff */
[----:B------:R-:W-:Y:S01]  /*1680*/  @!P0 IADD3 R23, PT, PT, R23, R2, RZ ;  /* 0x0000000217178210 */ /* 0x000fe20007ffe0ff */
[----:B------:R-:W-:Y:S01]  /*1690*/  @!P1 IMAD.IADD R4, R4, 0x1, -R3 ;  /* 0x0000000104049824 */ /* 0x000fe200078e0a03 */
[----:B------:R-:W-:Y:S02]  /*16a0*/  @!P0 SHF.R.S32.HI R2, RZ, 0x1f, R10 ;  /* 0x0000001fff028819 */ /* 0x000fe4000001140a */
[----:B------:R-:W-:Y:S02]  /*16b0*/  @P0 IADD3 R6, PT, PT, R11, R14, RZ ;  /* 0x0000000e0b060210 */ /* 0x000fe40007ffe0ff */
[----:B------:R-:W-:Y:S01]  /*16c0*/  ISETP.GE.U32.AND P4, PT, R4, R3, PT ;  /* 0x000000030400720c */ /* 0x000fe20003f86070 */
[C---:B------:R-:W-:Y:S01]  /*16d0*/  @!P0 IMAD R7, R12.reuse, R2, R7 ;  /* 0x000000020c078224 */ /* 0x040fe200078e0207 */
[----:B------:R-:W-:Y:S01]  /*16e0*/  LOP3.LUT R3, R219, R0, RZ, 0x3c, !PT ;  /* 0x00000000db037212 */ /* 0x000fe200078e3cff */
[----:B------:R-:W-:Y:S01]  /*16f0*/  @!P0 IMAD.WIDE.U32 R12, R12, R10, R22 ;  /* 0x0000000a0c0c8225 */ /* 0x000fe200078e0016 */
[----:B------:R-:W-:-:S02]  /*1700*/  ISETP.NE.AND P3, PT, R0, RZ, PT ;  /* 0x000000ff0000720c */ /* 0x000fc40003f65270 */
[----:B------:R-:W-:Y:S01]  /*1710*/  ISETP.GE.AND P2, PT, R3, RZ, PT ;  /* 0x000000ff0300720c */ /* 0x000fe20003f46270 */
[-C--:B------:R-:W-:Y:S02]  /*1720*/  @P0 IMAD R2, R211, R6.reuse, RZ ;  /* 0x00000006d3020224 */ /* 0x080fe400078e02ff */
[----:B------:R-:W-:Y:S01]  /*1730*/  @P0 IMAD.WIDE.U32 R22, R210, R6, RZ ;  /* 0x00000006d2160225 */ /* 0x000fe200078e00ff */
[----:B------:R-:W-:Y:S02]  /*1740*/  @!P0 MOV R6, R12 ;  /* 0x0000000c00068202 */ /* 0x000fe40000000f00 */
[----:B------:R-:W-:Y:S02]  /*1750*/  LEA R12, R63, 0xffffff80, 0x7 ;  /* 0xffffff803f0c7811 */ /* 0x000fe400078e38ff */
[----:B------:R-:W-:Y:S02]  /*1760*/  @!P1 IADD3 R8, PT, PT, R8, 0x1, RZ ;  /* 0x0000000108089810 */ /* 0x000fe40007ffe0ff */
[----:B------:R-:W-:Y:S01]  /*1770*/  @!P0 IADD3 R7, PT, PT, R13, R7, RZ ;  /* 0x000000070d078210 */ /* 0x000fe20007ffe0ff */
[----:B------:R-:W-:Y:S01]  /*1780*/  @P0 IMAD.IADD R7, R23, 0x1, R2 ;  /* 0x0000000117070824 */ /* 0x000fe200078e0202 */
[----:B------:R-:W-:Y:S01]  /*1790*/  @!P0 SHF.R.S32.HI R3, RZ, 0x1f, R11 ;  /* 0x0000001fff038819 */ /* 0x000fe2000001140b */
[----:B----4-:R-:W-:Y:S01]  /*17a0*/  @!P0 IMAD R2, R137, R11, RZ ;  /* 0x0000000b89028224 */ /* 0x010fe200078e02ff */
[----:B------:R-:W-:Y:S01]  /*17b0*/  @P0 MOV R6, R22 ;  /* 0x0000001600060202 */ /* 0x000fe20000000f00 */
[----:B------:R-:W-:Y:S01]  /*17c0*/  IMAD R4, R211, R12, RZ ;  /* 0x0000000cd3047224 */ /* 0x000fe200078e02ff */
[----:B------:R-:W-:Y:S01]  /*17d0*/  SHF.R.S32.HI R9, RZ, 0x1f, R12 ;  /* 0x0000001fff097819 */ /* 0x000fe2000001140c */
[----:B------:R-:W-:-:S02]  /*17e0*/  @P4 VIADD R8, R8, 0x1 ;  /* 0x0000000108084836 */ /* 0x000fc40000000000 */
[----:B------:R-:W-:Y:S02]  /*17f0*/  @!P0 IMAD R2, R3, R136, R2 ;  /* 0x0000008803028224 */ /* 0x000fe400078e0202 */
[----:B------:R-:W-:Y:S01]  /*1800*/  @!P0 IMAD.WIDE.U32 R22, R136, R11, RZ ;  /* 0x0000000b88168225 */ /* 0x000fe200078e00ff */
[----:B------:R-:W-:-:S03]  /*1810*/  @!P2 IADD3 R8, PT, PT, -R8, RZ, RZ ;  /* 0x000000ff0808a210 */ /* 0x000fc60007ffe1ff */
[----:B------:R-:W-:Y:S02]  /*1820*/  IMAD R4, R9, R210, R4 ;  /* 0x000000d209047224 */ /* 0x000fe400078e0204 */
[----:B------:R-:W-:Y:S01]  /*1830*/  IMAD.WIDE.U32 R6, R210, R12, R6 ;  /* 0x0000000cd2067225 */ /* 0x000fe200078e0006 */
[----:B------:R-:W-:Y:S02]  /*1840*/  @!P3 LOP3.LUT R8, RZ, R0, RZ, 0x33, !PT ;  /* 0x00000000ff08b212 */ /* 0x000fe400078e33ff */
[----:B------:R-:W-:Y:S01]  /*1850*/  @!P0 IADD3 R23, PT, PT, R23, R2, RZ ;  /* 0x0000000217178210 */ /* 0x000fe20007ffe0ff */
[----:B------:R-:W-:Y:S01]  /*1860*/  @P0 IMAD.IADD R11, R11, 0x1, R14 ;  /* 0x000000010b0b0824 */ /* 0x000fe200078e020e */
[----:B------:R-:W-:Y:S01]  /*1870*/  @!P0 SHF.R.S32.HI R3, RZ, 0x1f, R10 ;  /* 0x0000001fff038819 */ /* 0x000fe2000001140a */
[----:B------:R-:W-:Y:S01]  /*1880*/  @!P0 IMAD R2, R21, R10, RZ ;  /* 0x0000000a15028224 */ /* 0x000fe200078e02ff */
[----:B------:R-:W-:Y:S02]  /*1890*/  IADD3 R15, PT, PT, R7, R4, RZ ;  /* 0x00000004070f7210 */ /* 0x000fe40007ffe0ff */
[----:B------:R-:W-:Y:S01]  /*18a0*/  MOV R14, R6 ;  /* 0x00000006000e7202 */ /* 0x000fe20000000f00 */
[----:B------:R-:W-:Y:S01]  /*18b0*/  IMAD R7, R19, R8, RZ ;  /* 0x0000000813077224 */ /* 0x000fe200078e02ff */
[----:B------:R-:W-:Y:S01]  /*18c0*/  SHF.R.S32.HI R4, RZ, 0x1f, R8 ;  /* 0x0000001fff047819 */ /* 0x000fe20000011408 */
[----:B------:R-:W-:-:S02]  /*18d0*/  @!P0 IMAD R2, R20, R3, R2 ;  /* 0x0000000314028224 */ /* 0x000fc400078e0202 */
[----:B------:R-:W-:-:S04]  /*18e0*/  @!P0 IMAD.WIDE.U32 R20, R20, R10, R22 ;  /* 0x0000000a14148225 */ /* 0x000fc800078e0016 */
[----:B------:R-:W-:Y:S02]  /*18f0*/  @P0 IMAD R6, R137, R11, RZ ;  /* 0x0000000b89060224 */ /* 0x000fe400078e02ff */
[----:B------:R-:W-:-:S04]  /*1900*/  IMAD.WIDE.U32 R22, R18, R8, R14 ;  /* 0x0000000812167225 */ /* 0x000fc800078e000e */
[----:B------:R-:W-:Y:S01]  /*1910*/  @P0 IMAD.WIDE.U32 R10, R136, R11, RZ ;  /* 0x0000000b880a0225 */ /* 0x000fe200078e00ff */
[----:B------:R-:W-:-:S03]  /*1920*/  @!P0 MOV R14, R20 ;  /* 0x00000014000e8202 */ /* 0x000fc60000000f00 */
[----:B------:R-:W-:Y:S01]  /*1930*/  IMAD R7, R18, R4, R7 ;  /* 0x0000000412077224 */ /* 0x000fe200078e0207 */
[----:B------:R-:W-:Y:S01]  /*1940*/  MOV R4, R22 ;  /* 0x0000001600047202 */ /* 0x000fe20000000f00 */
[----:B------:R-:W-:Y:S01]  /*1950*/  @!P0 IMAD.IADD R13, R21, 0x1, R2 ;  /* 0x00000001150d8824 */ /* 0x000fe200078e0202 */
[----:B------:R-:W-:Y:S01]  /*1960*/  @P0 IADD3 R13, PT, PT, R11, R6, RZ ;  /* 0x000000060b0d0210 */ /* 0x000fe20007ffe0ff */
[----:B------:R-:W-:Y:S01]  /*1970*/  IMAD.IADD R3, R23, 0x1, R7 ;  /* 0x0000000117037824 */ /* 0x000fe200078e0207 */
[----:B------:R-:W-:Y:S02]  /*1980*/  @P0 MOV R14, R10 ;  /* 0x0000000a000e0202 */ /* 0x000fe40000000f00 */
.L_x_5023:
[----:B------:R-:W-:Y:S05]  /*1990*/  BSYNC.RECONVERGENT B0 ;  /* 0x0000000000007941 */ /* 0x000fea0003800200 */
.L_x_5021:
[----:B------:R-:W-:Y:S01]  /*19a0*/  ISETP.NE.AND P0, PT, R5, -0x1, PT ;  /* 0xffffffff0500780c */ /* 0x000fe20003f05270 */
[----:B------:R-:W2:Y:S04]  /*19b0*/  LD.E.64 R128, desc[UR4][R132.64+0x30] ;  /* 0x0000300484807980 */ /* 0x000ea8000c101b00 */
[----:B------:R-:W3:Y:S04]  /*19c0*/  LD.E.64 R24, desc[UR4][R132.64+0x48] ;  /* 0x0000480484187980 */ /* 0x000ee8000c101b00 */
[----:B------:R-:W4:Y:S04]  /*19d0*/  LD.E.64 R16, desc[UR4][R16.64] ;  /* 0x0000000410107980 */ /* 0x000f28000c101b00 */
[----:B------:R-:W3:Y:S04]  /*19e0*/  @!P0 LD.E.64 R28, desc[UR4][R132.64+0x18] ;  /* 0x00001804841c8980 */ /* 0x000ee8000c101b00 */
[----:B------:R-:W4:Y:S04]  /*19f0*/  LD.E.64 R10, desc[UR4][R132.64+0x8] ;  /* 0x00000804840a7980 */ /* 0x000f28000c101b00 */
[----:B------:R-:W4:Y:S01]  /*1a00*/  LD.E.64 R6, desc[UR4][R132.64+0x10] ;  /* 0x0000100484067980 */ /* 0x000f22000c101b00 */
[----:B------:R-:W-:-:S03]  /*1a10*/  IMAD.MOV.U32 R8, RZ, RZ, RZ ;  /* 0x000000ffff087224 */ /* 0x000fc600078e00ff */
[----:B------:R-:W4:Y:S04]  /*1a20*/  LD.E R20, desc[UR4][R132.64+0xd0] ;  /* 0x0000d00484147980 */ /* 0x000f28000c101900 */
[----:B------:R1:W5:Y:S01]  /*1a30*/  @P6 LD.E R8, desc[UR4][R32.64] ;  /* 0x0000000420086980 */ /* 0x000362000c101900 */
        /* <DEDUP_REMOVED lines=17> */
[----:B------:R-:W-:-:S04]  /*1b50*/  @!P1 IADD3 R15, PT, PT, R15, -R2, RZ ;  /* 0x800000020f0f9210 */ /* 0x000fc80007ffe0ff */
[----:B------:R-:W-:Y:S01]  /*1b60*/  ISETP.GE.U32.AND P3, PT, R15, R2, PT ;  /* 0x000000020f00720c */ /* 0x000fe20003f66070 */
[----:B------:R-:W-:Y:S01]  /*1b70*/  @!P1 VIADD R18, R18, 0x1 ;  /* 0x0000000112129836 */ /* 0x000fe20000000000 */
[----:B------:R-:W-:Y:S02]  /*1b80*/  IADD3 R14, P2, PT, R22, R14, RZ ;  /* 0x0000000e160e7210 */ /* 0x000fe40007f5e0ff */
[----:B------:R-:W-:Y:S01]  /*1b90*/  LOP3.LUT R2, R219, R0, RZ, 0x3c, !PT ;  /* 0x00000000db027212 */ /* 0x000fe200078e3cff */
[----:B-----5:R-:W-:Y:S02]  /*1ba0*/  IMAD R9, R9, R136, RZ ;  /* 0x0000008809097224 */ /* 0x020fe400078e02ff */
[----:B------:R-:W-:Y:S01]  /*1bb0*/  IMAD.X R15, RZ, RZ, R13, P2 ;  /* 0x000000ffff0f7224 */ /* 0x000fe200010e060d */
[----:B------:R-:W-:Y:S02]  /*1bc0*/  ISETP.GE.AND P2, PT, R2, RZ, PT ;  /* 0x000000ff0200720c */ /* 0x000fe40003f46270 */
[----:B------:R-:W-:-:S03]  /*1bd0*/  ISETP.NE.AND P1, PT, R0, RZ, PT ;  /* 0x000000ff0000720c */ /* 0x000fc60003f25270 */
[----:B------:R-:W-:Y:S01]  /*1be0*/  @P3 IADD3 R18, PT, PT, R18, 0x1, RZ ;  /* 0x0000000112123810 */ /* 0x000fe20007ffe0ff */
[C---:B------:R-:W-:Y:S02]  /*1bf0*/  IMAD R9, R12.reuse, R137, R9 ;  /* 0x000000890c097224 */ /* 0x040fe400078e0209 */
[----:B------:R-:W-:-:S04]  /*1c00*/  IMAD.WIDE.U32 R14, R12, R136, R14 ;  /* 0x000000880c0e7225 */ /* 0x000fc800078e000e */
[----:B------:R-:W-:Y:S02]  /*1c10*/  IMAD.MOV.U32 R2, RZ, RZ, R18 ;  /* 0x000000ffff027224 */ /* 0x000fe400078e0012 */
[----:B------:R-:W-:-:S03]  /*1c20*/  IMAD.IADD R15, R15, 0x1, R9 ;  /* 0x000000010f0f7824 */ /* 0x000fc600078e0209 */
[----:B------:R-:W-:Y:S02]  /*1c30*/  @!P2 IADD3 R2, PT, PT, -R2, RZ, RZ ;  /* 0x000000ff0202a210 */ /* 0x000fe40007ffe1ff */
[----:B------:R-:W-:Y:S02]  /*1c40*/  @!P1 LOP3.LUT R2, RZ, R0, RZ, 0x33, !PT ;  /* 0x00000000ff029212 */ /* 0x000fe400078e33ff */
[C---:B------:R-:W-:Y:S01]  /*1c50*/  SHF.L.U32 R74, R77.reuse, 0x6, RZ ;  /* 0x000000064d4a7819 */ /* 0x040fe200000006ff */
[----:B------:R-:W-:Y:S01]  /*1c60*/  IMAD.SHL.U32 R69, R77, 0x20, RZ ;  /* 0x000000204d457824 */ /* 0x000fe200078e00ff */
[----:B------:R-:W-:Y:S01]  /*1c70*/  SHF.R.U32.HI R122, RZ, 0x3, R77 ;  /* 0x00000003ff7a7819 */ /* 0x000fe2000001164d */
[----:B------:R-:W-:Y:S01]  /*1c80*/  IMAD.MOV.U32 R123, RZ, RZ, RZ ;  /* 0x000000ffff7b7224 */ /* 0x000fe200078e00ff */
[----:B------:R-:W-:Y:S01]  /*1c90*/  SHF.R.S32.HI R0, RZ, 0x1f, R2 ;  /* 0x0000001fff007819 */ /* 0x000fe20000011402 */
[----:B------:R-:W-:Y:S01]  /*1ca0*/  IMAD.WIDE.U32 R14, R2, R26, R14 ;  /* 0x0000001a020e7225 */ /* 0x000fe200078e000e */
[----:B------:R-:W1:Y:S03]  /*1cb0*/  S2UR UR6, SR_CgaCtaId ;  /* 0x00000000000679c3 */ /* 0x000e660000008800 */
[----:B------:R-:W-:-:S02]  /*1cc0*/  IMAD R213, R211, R122, RZ ;  /* 0x0000007ad3d57224 */ /* 0x000fc400078e02ff */
[----:B------:R-:W-:Y:S01]  /*1cd0*/  IMAD R215, R137, R122, RZ ;  /* 0x0000007a89d77224 */ /* 0x000fe200078e02ff */
[----:B------:R-:W-:Y:S01]  /*1ce0*/  UMOV UR7, 0x400 ;  /* 0x0000040000077882 */ /* 0x000fe20000000000 */
[----:B------:R-:W-:Y:S01]  /*1cf0*/  LEA R217, R63, 0xffffff80, 0x7 ;  /* 0xffffff803fd97811 */ /* 0x000fe200078e38ff */
[----:B------:R-:W-:Y:S01]  /*1d00*/  IMAD.SHL.U32 R72, R136, 0x10, RZ ;  /* 0x0000001088487824 */ /* 0x000fe200078e00ff */
[C---:B------:R-:W-:Y:S02]  /*1d10*/  SHF.L.U64.HI R76, R210.reuse, 0x4, R211 ;  /* 0x00000004d24c7819 */ /* 0x040fe400000102d3 */
[----:B------:R-:W-:Y:S02]  /*1d20*/  SHF.L.U32 R75, R210, 0x4, RZ ;  /* 0x00000004d24b7819 */ /* 0x000fe400000006ff */
[----:B------:R-:W-:Y:S01]  /*1d30*/  SHF.L.U64.HI R73, R136, 0x4, R137 ;  /* 0x0000000488497819 */ /* 0x000fe20000010289 */
[----:B-1----:R-:W-:Y:S01]  /*1d40*/  ULEA UR6, UR6, UR7, 0x18 ;  /* 0x0000000706067291 */ /* 0x002fe2000f8ec0ff */
[----:B--2---:R-:W-:-:S04]  /*1d50*/  @P0 IMAD.WIDE.U32 R18, R128, R5, RZ ;  /* 0x0000000580120225 */ /* 0x004fc800078e00ff */
[----:B------:R-:W-:Y:S02]  /*1d60*/  @P0 IMAD R13, R129, R5, RZ ;  /* 0x00000005810d0224 */ /* 0x000fe400078e02ff */
[-C--:B---3--:R-:W-:Y:S02]  /*1d70*/  @!P0 IMAD R12, R29, R221.reuse, RZ ;  /* 0x000000dd1d0c8224 */ /* 0x088fe400078e02ff */
[----:B------:R-:W-:-:S04]  /*1d80*/  @!P0 IMAD.WIDE.U32 R28, R28, R221, RZ ;  /* 0x000000dd1c1c8225 */ /* 0x000fc800078e00ff */
[----:B------:R-:W-:Y:S02]  /*1d90*/  @!P0 IMAD.MOV.U32 R9, RZ, RZ, R28 ;  /* 0x000000ffff098224 */ /* 0x000fe400078e001c */
[----:B------:R-:W-:Y:S02]  /*1da0*/  @P0 IMAD.MOV.U32 R9, RZ, RZ, R18 ;  /* 0x000000ffff090224 */ /* 0x000fe400078e0012 */
[----:B------:R-:W-:Y:S01]  /*1db0*/  @!P0 IMAD.IADD R5, R29, 0x1, R12 ;  /* 0x000000011d058824 */ /* 0x000fe200078e020c */
[----:B------:R-:W-:Y:S02]  /*1dc0*/  @P0 IADD3 R5, PT, PT, R19, R13, RZ ;  /* 0x0000000d13050210 */ /* 0x000fe40007ffe0ff */
[----:B------:R-:W-:Y:S01]  /*1dd0*/  IADD3 R18, P1, PT, R22, R9, RZ ;  /* 0x0000000916127210 */ /* 0x000fe20007f3e0ff */
[----:B------:R-:W-:Y:S01]  /*1de0*/  IMAD R9, R25, R219, RZ ;  /* 0x000000db19097224 */ /* 0x000fe200078e02ff */
[----:B------:R-:W-:-:S03]  /*1df0*/  SHF.R.S32.HI R12, RZ, 0x1f, R219 ;  /* 0x0000001fff0c7819 */ /* 0x000fc600000114db */
[----:B------:R-:W-:Y:S02]  /*1e00*/  IMAD.X R19, RZ, RZ, R5, P1 ;  /* 0x000000ffff137224 */ /* 0x000fe400008e0605 */
[----:B------:R-:W-:Y:S01]  /*1e10*/  IMAD R9, R24, R12, R9 ;  /* 0x0000000c18097224 */ /* 0x000fe200078e0209 */
[----:B------:R-:W-:Y:S01]  /*1e20*/  LOP3.LUT R12, R74, 0x200, RZ, 0xc0, !PT ;  /* 0x000002004a0c7812 */ /* 0x000fe200078ec0ff */
[----:B------:R-:W-:-:S03]  /*1e30*/  IMAD.WIDE.U32 R24, R219, R24, R18 ;  /* 0x00000018db187225 */ /* 0x000fc600078e0012 */
[----:B------:R-:W-:Y:S01]  /*1e40*/  LOP3.LUT R69, R12, 0x7c00, R69, 0xf8, !PT ;  /* 0x00007c000c457812 */ /* 0x000fe200078ef845 */
[----:B------:R-:W-:Y:S01]  /*1e50*/  IMAD.WIDE.U32 R18, R216, 0x40, R122 ;  /* 0x00000040d8127825 */ /* 0x000fe200078e007a */
[----:B------:R-:W-:-:S03]  /*1e60*/  IADD3 R12, P0, PT, R22, R4, RZ ;  /* 0x00000004160c7210 */ /* 0x000fc60007f1e0ff */
[----:B------:R-:W-:Y:S01]  /*1e70*/  IMAD R13, R27, R2, RZ ;  /* 0x000000021b0d7224 */ /* 0x000fe200078e02ff */
[----:B------:R-:W-:Y:S01]  /*1e80*/  IADD3 R25, PT, PT, R25, R9, RZ ;  /* 0x0000000919197210 */ /* 0x000fe20007ffe0ff */
[----:B------:R-:W-:Y:S02]  /*1e90*/  IMAD R5, R19, R128, RZ ;  /* 0x0000008013057224 */ /* 0x000fe400078e02ff */
[----:B------:R-:W-:Y:S02]  /*1ea0*/  IMAD R26, R0, R26, R13 ;  /* 0x0000001a001a7224 */ /* 0x000fe400078e020d */
[----:B------:R-:W-:Y:S02]  /*1eb0*/  IMAD.X R13, RZ, RZ, R3, P0 ;  /* 0x000000ffff0d7224 */ /* 0x000fe400000e0603 */
[C---:B------:R-:W-:Y:S02]  /*1ec0*/  IMAD R3, R18.reuse, R129, R5 ;  /* 0x0000008112037224 */ /* 0x040fe400078e0205 */
[----:B------:R-:W-:-:S05]  /*1ed0*/  IMAD.WIDE.U32 R18, R18, R128, R24 ;  /* 0x0000008012127225 */ /* 0x000fca00078e0018 */
[----:B------:R-:W-:Y:S02]  /*1ee0*/  IADD3 R3, PT, PT, R19, R3, RZ ;  /* 0x0000000313037210 */ /* 0x000fe40007ffe0ff */
[----:B----4-:R-:W-:Y:S01]  /*1ef0*/  LEA R120, P0, R18, R16, 0x1 ;  /* 0x0000001012787211 */ /* 0x010fe200078008ff */
[----:B------:R-:W-:-:S03]  /*1f00*/  IMAD.IADD R15, R15, 0x1, R26 ;  /* 0x000000010f0f7824 */ /* 0x000fc600078e021a */
[----:B------:R-:W-:Y:S02]  /*1f10*/  LEA.HI.X R121, R18, R17, R3, 0x1, P0 ;  /* 0x0000001112797211 */ /* 0x000fe400000f0c03 */
[----:B------:R-:W-:Y:S01]  /*1f20*/  SHF.R.S32.HI R3, RZ, 0x1f, R80 ;  /* 0x0000001fff037819 */ /* 0x000fe20000011450 */
[----:B------:R-:W-:-:S03]  /*1f30*/  IMAD.WIDE.U32 R4, R122, R210, R12 ;  /* 0x000000d27a047225 */ /* 0x000fc600078e000c */
[----:B------:R-:W-:Y:S01]  /*1f40*/  LEA.HI R3, R3, R80, RZ, 0x7 ;  /* 0x0000005003037211 */ /* 0x000fe200078f38ff */
[----:B------:R-:W-:Y:S01]  /*1f50*/  IMAD.WIDE.U32 R12, R122, R136, R14 ;  /* 0x000000887a0c7225 */ /* 0x000fe200078e000e */
[----:B------:R-:W-:-:S03]  /*1f60*/  LEA R212, P1, R4, R10, 0x1 ;  /* 0x0000000a04d47211 */ /* 0x000fc600078208ff */
        /* <DEDUP_REMOVED lines=10> */
[----:B------:R-:W-:-:S04]  /*2010*/  LOP3.LUT R70, R4, 0x38, R71, 0x78, !PT ;  /* 0x0000003804467812 */ /* 0x000fc800078e7847 */
[----:B------:R-:W-:-:S04]  /*2020*/  LOP3.LUT R70, R70, 0x1e00, R71, 0xf8, !PT ;  /* 0x00001e0046467812 */ /* 0x000fc800078ef847 */
[----:B------:R-:W-:Y:S02]  /*2030*/  LEA R70, R70, UR6, 0x1 ;  /* 0x0000000646467c11 */ /* 0x000fe4000f8e08ff */
[----:B------:R-:W-:Y:S01]  /*2040*/  LEA.HI R20, R20, R20, RZ, 0x1 ;  /* 0x0000001414147211 */ /* 0x000fe200078f08ff */
[----:B------:R-:W-:Y:S06]  /*2050*/  @!P0 BRA `(.L_x_5024) ;  /* 0x000000ac00848947 */ /* 0x000fec0003800000 */
        /* <DEDUP_REMOVED lines=32> */
[----:B------:R-:W-:Y:S01]  /*2260*/  SHF.R.S32.HI R100, RZ, 0x1f, R119 ;  /* 0x0000001fff647819 */ /* 0x000fe20000011477 */
        /* <DEDUP_REMOVED lines=17> */
[----:B------:R-:W-:Y:S02]  /*2380*/  IMAD R3, R126, R9, R3 ;  /* 0x000000097e037224 */ /* 0x000fe400078e0203 */
[----:B-----5:R-:W-:Y:S02]  /*2390*/  IMAD R14, R125, R217, RZ ;  /* 0x000000d97d0e7224 */ /* 0x020fe400078e02ff */
        /* <DEDUP_REMOVED lines=9> */
[----:B------:R-:W-:Y:S01]  /*2430*/  IMAD.IADD R15, R217, 0x1, R8 ;  /* 0x00000001d90f7824 */ /* 0x000fe200078e0208 */
[----:B------:R-:W-:Y:S01]  /*2440*/  SHF.R.S32.HI R17, RZ, 0x1f, R80 ;  /* 0x0000001fff117819 */ /* 0x000fe20000011450 */
[----:B------:R-:W-:Y:S01]  /*2450*/  IMAD.WIDE.U32 R26, R2, R16, R26 ;  /* 0x00000010021a7225 */ /* 0x000fe200078e001a */
[----:B------:R-:W-:Y:S02]  /*2460*/  IADD3 R9, P0, PT, -R80, R122, RZ ;  /* 0x0000007a50097210 */ /* 0x000fe40007f1e1ff */
[----:B------:R-:W-:Y:S01]  /*2470*/  LOP3.LUT R3, R3, 0x1c, RZ, 0xc0, !PT ;  /* 0x0000001c03037812 */ /* 0x000fe200078ec0ff */
[----:B------:R-:W-:Y:S01]  /*2480*/  IMAD.WIDE.U32 R24, R2, R24, R28 ;  /* 0x0000001802187225 */ /* 0x000fe200078e001c */
[----:B------:R-:W-:-:S03]  /*2490*/  IADD3.X R17, PT, PT, RZ, ~R17, RZ, P0, !PT ;  /* 0x80000011ff117210 */ /* 0x000fc600007fe4ff */
[-C--:B------:R-:W-:Y:S02]  /*24a0*/  IMAD R15, R15, R20.reuse, RZ ;  /* 0x000000140f0f7224 */ /* 0x080fe400078e02ff */
[CC--:B------:R-:W-:Y:S02]  /*24b0*/  IMAD R2, R122.reuse, R20.reuse, R22 ;  /* 0x000000147a027224 */ /* 0x0c0fe400078e0216 */
[----:B------:R-:W-:Y:S02]  /*24c0*/  IMAD.IADD R27, R27, 0x1, R0 ;  /* 0x000000011b1b7824 */ /* 0x000fe400078e0200 */
[----:B------:R-:W-:Y:S01]  /*24d0*/  IMAD R0, R122, R20, R3 ;  /* 0x000000147a007224 */ /* 0x000fe200078e0203 */
[----:B------:R-:W-:Y:S01]  /*24e0*/  IADD3 R19, PT, PT, R25, R18, RZ ;  /* 0x0000001219137210 */ /* 0x000fe20007ffe0ff */
[----:B------:R-:W-:Y:S01]  /*24f0*/  IMAD R81, R17, R124, RZ ;  /* 0x0000007c11517224 */ /* 0x000fe200078e02ff */
[----:B------:R-:W-:Y:S02]  /*2500*/  MOV R18, R24 ;  /* 0x0000001800127202 */ /* 0x000fe40000000f00 */
[----:B------:R-:W-:-:S02]  /*2510*/  SHF.R.S32.HI R3, RZ, 0x1f, R15 ;  /* 0x0000001fff037819 */ /* 0x000fc4000001140f */
        /* <DEDUP_REMOVED lines=27> */
[----:B------:R-:W-:Y:S02]  /*26d0*/  LOP3.LUT R19, R22, 0x40, RZ, 0xfc, !PT ;  /* 0x0000004016137812 */ /* 0x000fe400078efcff */
[C---:B------:R-:W-:Y:S02]  /*26e0*/  SHF.L.U64.HI R92, R126.reuse, 0x4, R127 ;  /* 0x000000047e5c7819 */ /* 0x040fe4000001027f */
[----:B------:R-:W-:-:S07]  /*26f0*/  SHF.L.U32 R93, R126, 0x4, RZ ;  /* 0x000000047e5d7819 */ /* 0x000fce00000006ff */
.L_x_5063:
[----:B------:R-:W-:Y:S01]  /*2700*/  VIADD R103, R103, 0x80 ;  /* 0x0000008067677836 */ /* 0x000fe20000000000 */
[----:B------:R-:W-:Y:S01]  /*2710*/  UMOV UR6, URZ ;  /* 0x000000ff00067c82 */ /* 0x000fe20008000000 */
[----:B------:R-:W-:Y:S01]  /*2720*/  VIADD R104, R104, 0x80 ;  /* 0x0000008068687836 */ /* 0x000fe20000000000 */
[----:B------:R-:W-:Y:S01]  /*2730*/  BSSY.RECONVERGENT B1, `(.L_x_5025) ;  /* 0x0000a0a000017945 */ /* 0x000fe20003800200 */
[----:B------:R-:W-:Y:S01]  /*2740*/  VIADD R101, R101, 0xffffffff ;  /* 0xffffffff65657836 */ /* 0x000fe20000000000 */
[-C--:B------:R-:W-:Y:S01]  /*2750*/  ISETP.GE.AND P0, PT, R122, R103.reuse, PT ;  /* 0x000000677a00720c */ /* 0x080fe20003f06270 */
[----:B------:R-:W-:Y:S02]  /*2760*/  IMAD.MOV.U32 R118, RZ, RZ, R102 ;  /* 0x000000ffff767224 */ /* 0x000fe400078e0066 */
[----:B------:R-:W-:Y:S01]  /*2770*/  VIADD R102, R102, 0xffffff80 ;  /* 0xffffff8066667836 */ /* 0x000fe20000000000 */
[-C--:B------:R-:W-:Y:S02]  /*2780*/  ISETP.GE.AND P2, PT, R122, R104.reuse, !P0 ;  /* 0x000000687a00720c */ /* 0x080fe40004746270 */
[C---:B------:R-:W-:Y:S04]  /*2790*/  ISETP.GE.AND P0, PT, R117.reuse, R103, PT ;  /* 0x000000677500720c */ /* 0x040fe80003f06270 */
[----:B------:R-:W-:Y:S07]  /*27a0*/  ISETP.GE.AND P3, PT, R117, R104, !P0 ;  /* 0x000000687500720c */ /* 0x000fee0004766270 */
[----:B------:R-:W-:Y:S05]  /*27b0*/  @P2 IMAD.MOV.U32 R83, RZ, RZ, R81 ;  /* 0x000000ffff532224 */ /* 0x000fea00078e0051 */
[----:B------:R-:W2:Y:S01]  /*27c0*/  @P2 LD.E.128 R4, desc[UR4][R82.64] ;  /* 0x0000000452042980 */ /* 0x000ea2000c101d00 */
        /* <DEDUP_REMOVED lines=11> */
[CC--:B------:R-:W-:Y:S04]  /*2880*/  ISETP.GE.AND P0, PT, R115.reuse, R103.reuse, PT ;  /* 0x000000677300720c */ /* 0x0c0fe80003f06270 */
[-C--:B------:R-:W-:Y:S02]  /*2890*/  ISETP.LT.OR P1, PT, R115, R104.reuse, P0 ;  /* 0x000000687300720c */ /* 0x080fe40000721670 */
[C---:B------:R-:W-:Y:S04]  /*28a0*/  ISETP.GE.AND P0, PT, R114.reuse, R103, PT ;  /* 0x000000677200720c */ /* 0x040fe80003f06270 */
[----:B------:R-:W-:Y:S04]  /*28b0*/  ISETP.LT.OR P6, PT, R114, R104, P0 ;  /* 0x000000687200720c */ /* 0x000fe800007c1670 */
[----:B------:R-:W-:Y:S03]  /*28c0*/  P2R R134, PR, RZ, 0x40 ;  /* 0x00000040ff867803 */ /* 0x000fe60000000000 */
[----:B------:R-:W-:Y:S01]  /*28d0*/  @!P1 IMAD R0, R125, 0x60, RZ ;  /* 0x000000607d009824 */ /* 0x000fe200078e02ff */
[----:B--2---:R1:W-:Y:S04]  /*28e0*/  @P2 ST.E.128 desc[UR4][R90.64], R4 ;  /* 0x000000045a002985 */ /* 0x0043e8000c101d04 */
[----:B------:R2:W3:Y:S02]  /*28f0*/  @P2 LD.E.128 R12, desc[UR4][R82.64+0x80] ;  /* 0x00008004520c2980 */ /* 0x0004e4000c101d00 */
[----:B--2---:R-:W-:Y:S02]  /*2900*/  @!P1 IMAD.MOV.U32 R83, RZ, RZ, R81 ;  /* 0x000000ffff539224 */ /* 0x004fe400078e0051 */
[----:B---3--:R2:W-:Y:S04]  /*2910*/  @P2 ST.E.128 desc[UR4][R90.64+0x80], R12 ;  /* 0x0000800c5a002985 */ /* 0x0085e8000c101d04 */
        /* <DEDUP_REMOVED lines=18> */
[CC--:B------:R-:W-:Y:S04]  /*2a40*/  ISETP.GE.AND P0, PT, R113.reuse, R103.reuse, PT ;  /* 0x000000677100720c */ /* 0x0c0fe80003f06270 */
[-C--:B------:R-:W-:Y:S02]  /*2a50*/  ISETP.GE.AND P5, PT, R113, R104.reuse, !P0 ;  /* 0x000000687100720c */ /* 0x080fe400047a6270 */
[-C--:B------:R-:W-:Y:S11]  /*2a60*/  ISETP.GE.AND P0, PT, R112, R103.reuse, PT ;  /* 0x000000677000720c */ /* 0x080ff60003f06270 */
[----:B------:R-:W-:Y:S02]  /*2a70*/  @P5 IMAD.MOV.U32 R83, RZ, RZ, R81 ;  /* 0x000000ffff535224 */ /* 0x000fe400078e0051 */
        /* <DEDUP_REMOVED lines=13> */
[-C--:B------:R-:W-:Y:S02]  /*2b50*/  ISETP.GE.AND P6, PT, R112, R104.reuse, !P0 ;  /* 0x000000687000720c */ /* 0x080fe400047c6270 */
[C---:B------:R-:W-:Y:S01]  /*2b60*/  ISETP.GE.AND P0, PT, R111.reuse, R103, PT ;  /* 0x000000676f00720c */ /* 0x040fe20003f06270 */
[----:B--2---:R-:W2:Y:S03]  /*2b70*/  @P5 LD.E.128 R12, desc[UR4][R2.64] ;  /* 0x00000004020c5980 */ /* 0x004ea6000c101d00 */
[----:B------:R-:W-:Y:S04]  /*2b80*/  ISETP.GE.AND P0, PT, R111, R104, !P0 ;  /* 0x000000686f00720c */ /* 0x000fe80004706270 */
[----:B------:R-:W-:Y:S03]  /*2b90*/  P2R R130, PR, RZ, 0x1 ;  /* 0x00000001ff827803 */ /* 0x000fe60000000000 */
[----:B------:R-:W-:Y:S02]  /*2ba0*/  @P6 IMAD.MOV.U32 R83, RZ, RZ, R81 ;  /* 0x000000ffff536224 */ /* 0x000fe400078e0051 */
        /* <DEDUP_REMOVED lines=8> */
[----:B------:R-:W-:Y:S02]  /*2c30*/  @P0 IMAD.MOV.U32 R83, RZ, RZ, R81 ;  /* 0x000000ffff530224 */ /* 0x000fe400078e0051 */
        /* <DEDUP_REMOVED lines=105> */
.L_x_5026:
        /* <DEDUP_REMOVED lines=114> */
.L_x_5030:
[----:B------:R-:W-:Y:S05]  /*39f0*/  BSYNC.RECONVERGENT B0 ;  /* 0x0000000000007941 */ /* 0x000fea0003800200 */
.L_x_5029:
        /* <DEDUP_REMOVED lines=105> */
.L_x_5032:
[----:B------:R-:W-:Y:S05]  /*4090*/  BSYNC.RECONVERGENT B0 ;  /* 0x0000000000007941 */ /* 0x000fea0003800200 */
.L_x_5031:
        /* <DEDUP_REMOVED lines=109> */
.L_x_5034:
[----:B------:R-:W-:Y:S05]  /*4770*/  BSYNC.RECONVERGENT B0 ;  /* 0x0000000000007941 */ /* 0x000fea0003800200 */
.L_x_5033:
        /* <DEDUP_REMOVED lines=111> */
.L_x_5036:
[----:B------:R-:W-:Y:S05]  /*4e70*/  BSYNC.RECONVERGENT B0 ;  /* 0x0000000000007941 */ /* 0x000fea0003800200 */
.L_x_5035:
        /* <DEDUP_REMOVED lines=108> */
.L_x_5038:
[----:B------:R-:W-:Y:S05]  /*5540*/  BSYNC.RECONVERGENT B0 ;  /* 0x0000000000007941 */ /* 0x000fea0003800200 */
.L_x_5037:
        /* <DEDUP_REMOVED lines=111> */
.L_x_5040:
[----:B------:R-:W-:Y:S05]  /*5c40*/  BSYNC.RECONVERGENT B0 ;  /* 0x0000000000007941 */ /* 0x000fea0003800200 */
.L_x_5039:
        /* <DEDUP_REMOVED lines=109> */
.L_x_5042:
[----:B------:R-:W-:Y:S05]  /*6320*/  BSYNC.RECONVERGENT B0 ;  /* 0x0000000000007941 */ /* 0x000fea0003800200 */
.L_x_5041:
        /* <DEDUP_REMOVED lines=111> */
.L_x_5044:
[----:B------:R-:W-:Y:S05]  /*6a20*/  BSYNC.RECONVERGENT B0 ;  /* 0x0000000000007941 */ /* 0x000fea0003800200 */
.L_x_5043:
[----:B------:R-:W5:Y:S02]  /*6a30*/  LD.E R3, desc[UR4][R132.64+0xd0] ;  /* 0x0000d00484037980 */ /* 0x000f64000c101900 */
[----:B-----5:R-:W-:Y:S05]  /*6a40*/  IMAD.U32 R3, R3, -0x40, RZ ;  /* 0xffffffc003037824 */ /* 0x020fea00078e00ff */
[C---:B------:R-:W-:Y:S02]  /*6a50*/  LEA R24, P1, R3.reuse, R24, 0x1 ;  /* 0x0000001803187211 */ /* 0x040fe400078208ff */
[C---:B------:R-:W-:Y:S02]  /*6a60*/  LEA R60, P0, R3.reuse, R60, 0x1 ;  /* 0x0000003c033c7211 */ /* 0x040fe400078008ff */
[C---:B------:R-:W-:Y:S02]  /*6a70*/  LEA.HI.X.SX32 R25, R3.reuse, R25, 0x1, P1 ;  /* 0x0000001903197211 */ /* 0x040fe400008f0eff */
[----:B------:R-:W-:Y:S01]  /*6a80*/  LEA.HI.X.SX32 R61, R3, R61, 0x1, P0 ;  /* 0x0000003d033d7211 */ /* 0x000fe200000f0eff */
[----:B------:R-:W-:Y:S05]  /*6a90*/  BRA `(.L_x_5027) ;  /* 0x0000005c004c7947 */ /* 0x000fea0003800000 */
.L_x_5028:
        /* <DEDUP_REMOVED lines=182> */
.L_x_5046:
[----:B------:R-:W-:Y:S05]  /*7600*/  BSYNC.RECONVERGENT B0 ;  /* 0x0000000000007941 */ /* 0x000fea0003800200 */
.L_x_5045:
        /* <DEDUP_REMOVED lines=183> */
.L_x_5048:
[----:B------:R-:W-:Y:S05]  /*8180*/  BSYNC.RECONVERGENT B0 ;  /* 0x0000000000007941 */ /* 0x000fea0003800200 */
.L_x_5047:
        /* <DEDUP_REMOVED lines=183> */
.L_x_5050:
[----:B------:R-:W-:Y:S05]  /*8d00*/  BSYNC.RECONVERGENT B0 ;  /* 0x0000000000007941 */ /* 0x000fea0003800200 */
.L_x_5049:
        /* <DEDUP_REMOVED lines=188> */
.L_x_5052:
[----:B------:R-:W-:Y:S05]  /*98d0*/  BSYNC.RECONVERGENT B0 ;  /* 0x0000000000007941 */ /* 0x000fea0003800200 */
.L_x_5051:
        /* <DEDUP_REMOVED lines=184> */
.L_x_5054:
[----:B------:R-:W-:Y:S05]  /*a460*/  BSYNC.RECONVERGENT B0 ;  /* 0x0000000000007941 */ /* 0x000fea0003800200 */
.L_x_5053:
        /* <DEDUP_REMOVED lines=185> */
.L_x_5056:
[----:B------:R-:W-:Y:S05]  /*b000*/  BSYNC.RECONVERGENT B0 ;  /* 0x0000000000007941 */ /* 0x000fea0003800200 */
.L_x_5055:
        /* <DEDUP_REMOVED lines=185> */
.L_x_5058:
[----:B------:R-:W-:Y:S05]  /*bba0*/  BSYNC.RECONVERGENT B0 ;  /* 0x0000000000007941 */ /* 0x000fea0003800200 */
.L_x_5057:
        /* <DEDUP_REMOVED lines=187> */
.L_x_5060:
[----:B------:R-:W-:Y:S05]  /*c760*/  BSYNC.RECONVERGENT B0 ;  /* 0x0000000000007941 */ /* 0x000fea0003800200 */
.L_x_5059:
[----:B------:R-:W5:Y:S02]  /*c770*/  LD.E R3, desc[UR4][R132.64+0xd0] ;  /* 0x0000d00484037980 */ /* 0x000f64000c101900 */
[----:B-----5:R-:W-:Y:S05]  /*c780*/  IMAD.U32 R3, R3, -0x40, RZ ;  /* 0xffffffc003037824 */ /* 0x020fea00078e00ff */
[C---:B------:R-:W-:Y:S02]  /*c790*/  LEA R86, P1, R3.reuse, R86, 0x1 ;  /* 0x0000005603567211 */ /* 0x040fe400078208ff */
[C---:B------:R-:W-:Y:S02]  /*c7a0*/  LEA R84, P0, R3.reuse, R84, 0x1 ;  /* 0x0000005403547211 */ /* 0x040fe400078008ff */
[C---:B------:R-:W-:Y:S02]  /*c7b0*/  LEA.HI.X.SX32 R87, R3.reuse, R87, 0x1, P1 ;  /* 0x0000005703577211 */ /* 0x040fe400008f0eff */
[----:B------:R-:W-:Y:S09]  /*c7c0*/  LEA.HI.X.SX32 R85, R3, R85, 0x1, P0 ;  /* 0x0000005503557211 */ /* 0x000ff200000f0eff */
.L_x_5027:
[----:B------:R-:W-:Y:S05]  /*c7d0*/  BSYNC.RECONVERGENT B1 ;  /* 0x0000000000017941 */ /* 0x000fea0003800200 */
.L_x_5025:
        /* <DEDUP_REMOVED lines=101> */
.L_x_5062:
[----:B------:R-:W-:Y:S05]  /*ce30*/  BSYNC.RECONVERGENT B0 ;  /* 0x0000000000007941 */ /* 0x000fea0003800200 */
.L_x_5061:
[----:B------:R-:W-:Y:S11]  /*ce40*/  ISETP.NE.AND P0, PT, R83, RZ, PT ;  /* 0x000000ff5300720c */ /* 0x000ff60003f05270 */
[----:B------:R-:W-:Y:S02]  /*ce50*/  @!UPT UIADD3 URZ, UPT, UPT, URZ, URZ, URZ ;  /* 0x000000fffffff290 */ /* 0x000fe4000fffe0ff */
[----:B------:R-:W-:Y:S05]  /*ce60*/  @P0 BRA `(.L_x_5063) ;  /* 0xffffff5800240947 */ /* 0x000fea000383ffff */
.L_x_5024:
        /* <DEDUP_REMOVED lines=34> */
.L_x_5067:
[----:B------:R-:W-:Y:S05]  /*d090*/  BSYNC.RECONVERGENT B0 ;  /* 0x0000000000007941 */ /* 0x000fea0003800200 */
.L_x_5066:
        /* <DEDUP_REMOVED lines=10> */
.L_x_5065:
        /* <DEDUP_REMOVED lines=78> */
.L_x_5073:
[----:B------:R-:W-:Y:S05]  /*d620*/  BSYNC.RECONVERGENT B0 ;  /* 0x0000000000007941 */ /* 0x000fea0003800200 */
.L_x_5072:
        /* <DEDUP_REMOVED lines=46> */
.L_x_5075:
[----:B------:R-:W-:Y:S05]  /*d910*/  BSYNC.RECONVERGENT B0 ;  /* 0x0000000000007941 */ /* 0x000fea0003800200 */
.L_x_5074:
[----:B-----5:R3:W-:Y:S02]  /*d920*/  STS.128 [R70+0x2000], R8 ;  /* 0x0020000846007388 */ /* 0x0207e40000000c00 */
.L_x_5071:
[----:B------:R-:W-:Y:S05]  /*d930*/  BSYNC.RECONVERGENT B1 ;  /* 0x0000000000017941 */ /* 0x000fea0003800200 */
.L_x_5070:
        /* <DEDUP_REMOVED lines=50> */
.L_x_5079:
[----:B------:R-:W-:Y:S05]  /*dc60*/  BSYNC.RECONVERGENT B0 ;  /* 0x0000000000007941 */ /* 0x000fea0003800200 */
.L_x_5078:
        /* <DEDUP_REMOVED lines=46> */
.L_x_5081:
[----:B------:R-:W-:Y:S05]  /*df50*/  BSYNC.RECONVERGENT B0 ;  /* 0x0000000000007941 */ /* 0x000fea0003800200 */
.L_x_5080:
[----:B-----5:R4:W-:Y:S02]  /*df60*/  STS.128 [R70+0x2800], R8 ;  /* 0x0028000846007388 */ /* 0x0209e40000000c00 */
.L_x_5077:
[----:B------:R-:W-:Y:S05]  /*df70*/  BSYNC.RECONVERGENT B1 ;  /* 0x0000000000017941 */ /* 0x000fea0003800200 */
.L_x_5076:
        /* <DEDUP_REMOVED lines=50> */
.L_x_5085:
[----:B------:R-:W-:Y:S05]  /*e2a0*/  BSYNC.RECONVERGENT B0 ;  /* 0x0000000000007941 */ /* 0x000fea0003800200 */
.L_x_5084:
        /* <DEDUP_REMOVED lines=46> */
.L_x_5087:
[----:B------:R-:W-:Y:S05]  /*e590*/  BSYNC.RECONVERGENT B0 ;  /* 0x0000000000007941 */ /* 0x000fea0003800200 */
.L_x_5086:
[----:B-----5:R3:W-:Y:S02]  /*e5a0*/  STS.128 [R70+0x3000], R8 ;  /* 0x0030000846007388 */ /* 0x0207e40000000c00 */
.L_x_5083:
[----:B------:R-:W-:Y:S05]  /*e5b0*/  BSYNC.RECONVERGENT B1 ;  /* 0x0000000000017941 */ /* 0x000fea0003800200 */
.L_x_5082:
        /* <DEDUP_REMOVED lines=50> */
.L_x_5089:
[----:B------:R-:W-:Y:S05]  /*e8e0*/  BSYNC.RECONVERGENT B0 ;  /* 0x0000000000007941 */ /* 0x000fea0003800200 */
.L_x_5088:
        /* <DEDUP_REMOVED lines=45> */
.L_x_5091:
[----:B------:R-:W-:Y:S05]  /*ebc0*/  BSYNC.RECONVERGENT B0 ;  /* 0x0000000000007941 */ /* 0x000fea0003800200 */
.L_x_5090:
[----:B-----5:R3:W-:Y:S01]  /*ebd0*/  STS.128 [R70+0x3800], R8 ;  /* 0x0038000846007388 */ /* 0x0207e20000000c00 */
[----:B------:R-:W-:Y:S05]  /*ebe0*/  BRA `(.L_x_5068) ;  /* 0x0000002800d47947 */ /* 0x000fea0003800000 */
.L_x_5069:
        /* <DEDUP_REMOVED lines=89> */
.L_x_5095:
[----:B------:R-:W-:Y:S05]  /*f180*/  BSYNC.RECONVERGENT B0 ;  /* 0x0000000000007941 */ /* 0x000fea0003800200 */
.L_x_5094:
        /* <DEDUP_REMOVED lines=82> */
.L_x_5097:
[----:B------:R-:W-:Y:S05]  /*f6b0*/  BSYNC.RECONVERGENT B0 ;  /* 0x0000000000007941 */ /* 0x000fea0003800200 */
.L_x_5096:
[----:B-----5:R3:W-:Y:S02]  /*f6c0*/  STS.128 [R70+0x2000], R28 ;  /* 0x0020001c46007388 */ /* 0x0207e40000000c00 */
.L_x_5093:
[----:B------:R-:W-:Y:S05]  /*f6d0*/  BSYNC.RECONVERGENT B1 ;  /* 0x0000000000017941 */ /* 0x000fea0003800200 */
.L_x_5092:
        /* <DEDUP_REMOVED lines=86> */
.L_x_5101:
[----:B------:R-:W-:Y:S05]  /*fc40*/  BSYNC.RECONVERGENT B0 ;  /* 0x0000000000007941 */ /* 0x000fea0003800200 */
.L_x_5100:
        /* <DEDUP_REMOVED lines=83> */
.L_x_5103:
[----:B------:R-:W-:Y:S05]  /*10180*/  BSYNC.RECONVERGENT B0 ;  /* 0x0000000000007941 */ /* 0x000fea0003800200 */
.L_x_5102:
[----:B-----5:R3:W-:Y:S02]  /*10190*/  STS.128 [R70+0x2800], R28 ;  /* 0x0028001c46007388 */ /* 0x0207e40000000c00 */
.L_x_5099:
[----:B------:R-:W-:Y:S05]  /*101a0*/  BSYNC.RECONVERGENT B1 ;  /* 0x0000000000017941 */ /* 0x000fea0003800200 */
.L_x_5098:
        /* <DEDUP_REMOVED lines=86> */
.L_x_5107:
[----:B------:R-:W-:Y:S05]  /*10710*/  BSYNC.RECONVERGENT B0 ;  /* 0x0000000000007941 */ /* 0x000fea0003800200 */
.L_x_5106:
        /* <DEDUP_REMOVED lines=83> */
.L_x_5109:
[----:B------:R-:W-:Y:S05]  /*10c50*/  BSYNC.RECONVERGENT B0 ;  /* 0x0000000000007941 */ /* 0x000fea0003800200 */
.L_x_5108:
[----:B-----5:R3:W-:Y:S02]  /*10c60*/  STS.128 [R70+0x3000], R28 ;  /* 0x0030001c46007388 */ /* 0x0207e40000000c00 */
.L_x_5105:
[----:B------:R-:W-:Y:S05]  /*10c70*/  BSYNC.RECONVERGENT B1 ;  /* 0x0000000000017941 */ /* 0x000fea0003800200 */
.L_x_5104:
        /* <DEDUP_REMOVED lines=87> */
.L_x_5111:
[----:B------:R-:W-:Y:S05]  /*111f0*/  BSYNC.RECONVERGENT B0 ;  /* 0x0000000000007941 */ /* 0x000fea0003800200 */
.L_x_5110:
        /* <DEDUP_REMOVED lines=82> */
.L_x_5113:
[----:B------:R-:W-:Y:S05]  /*11720*/  BSYNC.RECONVERGENT B0 ;  /* 0x0000000000007941 */ /* 0x000fea0003800200 */
.L_x_5112:
[----:B-----5:R3:W-:Y:S02]  /*11730*/  STS.128 [R70+0x3800], R28 ;  /* 0x0038001c46007388 */ /* 0x0207e40000000c00 */
.L_x_5068:
[----:B------:R-:W-:Y:S05]  /*11740*/  BSYNC.RECONVERGENT B2 ;  /* 0x0000000000027941 */ /* 0x000fea0003800200 */
.L_x_5064:
[----:B-12--5:R-:W-:Y:S01]  /*11750*/  IMAD.IADD R3, R68, 0x1, -R217 ;  /* 0x0000000144037824 */ /* 0x026fe200078e0ad9 */
[----:B------:R-:W1:Y:S01]  /*11760*/  S2R R201, SR_TID.X ;  /* 0x0000000000c97919 */ /* 0x000e620000002100 */
[C---:B------:R-:W-:Y:S01]  /*11770*/  VIADD R4, R122.reuse, 0x50 ;  /* 0x000000507a047836 */ /* 0x040fe20000000000 */
[----:B------:R-:W2:Y:S01]  /*11780*/  S2UR UR6, SR_CgaCtaId ;  /* 0x00000000000679c3 */ /* 0x000ea20000008800 */
        /* <DEDUP_REMOVED lines=13> */
[CC--:B------:R-:W-:Y:S02]  /*11860*/  @!P0 LEA R12, P1, R75.reuse, R212.reuse, 0x1 ;  /* 0x000000d44b0c8211 */ /* 0x0c0fe400078208ff */
[C---:B---34-:R-:W-:Y:S02]  /*11870*/  @!P4 LEA R8, P5, R210.reuse, R212, 0x6 ;  /* 0x000000d4d208c211 */ /* 0x058fe400078a30ff */
        /* <DEDUP_REMOVED lines=11> */
[----:B--2---:R-:W-:Y:S01]  /*11930*/  ULEA UR6, UR6, UR7, 0x18 ;  /* 0x0000000706067291 */ /* 0x004fe2000f8ec0ff */
[----:B------:R-:W-:Y:S01]  /*11940*/  @!P0 LDGSTS.E.BYPASS.LTC128B.128 [R70+0x4800], desc[UR4][R12.64] ;  /* 0x048000000c468fae */ /* 0x000fe2000b981a04 */
[----:B------:R-:W-:Y:S01]  /*11950*/  @!P3 IMAD.IADD R11, R5, 0x1, R7 ;  /* 0x00000001050bb824 */ /* 0x000fe200078e0207 */
[----:B-1----:R-:W-:Y:S01]  /*11960*/  SHF.R.U32.HI R205, RZ, 0x1, R201 ;  /* 0x00000001ffcd7819 */ /* 0x002fe200000116c9 */
[----:B------:R-:W-:Y:S01]  /*11970*/  @!P3 IMAD.MOV.U32 R10, RZ, RZ, R6 ;  /* 0x000000ffff0ab224 */ /* 0x000fe200078e0006 */
[----:B------:R-:W-:Y:S01]  /*11980*/  @!P0 LDGSTS.E.BYPASS.LTC128B.128 [R70+0x8800], desc[UR4][R12.64+0x80] ;  /* 0x088000800c468fae */ /* 0x000fe2000b981a04 */
[----:B------:R-:W-:Y:S01]  /*11990*/  ISETP.GE.AND P0, PT, R0, R3, PT ;  /* 0x000000030000720c */ /* 0x000fe20003f06270 */
[----:B------:R-:W-:Y:S01]  /*119a0*/  @!P2 IMAD R7, R211, 0xa0, RZ ;  /* 0x000000a0d307a824 */ /* 0x000fe200078e02ff */
[----:B------:R-:W-:Y:S01]  /*119b0*/  LOP3.LUT R135, R205, 0x8, RZ, 0xc0, !PT ;  /* 0x00000008cd877812 */ /* 0x000fe200078ec0ff */
        /* <DEDUP_REMOVED lines=26> */
[--C-:B------:R-:W-:Y:S01]  /*11b60*/  LOP3.LUT R6, R7, 0x1c0, R74.reuse, 0x78, !PT ;  /* 0x000001c007067812 */ /* 0x100fe200078e784a */
[----:B------:R-:W-:Y:S01]  /*11b70*/  @!P2 LDGSTS.E.BYPASS.LTC128B.128 [R70+0x6800], desc[UR4][R14.64] ;  /* 0x068000000e46afae */ /* 0x000fe2000b981a04 */
[----:B------:R-:W-:Y:S02]  /*11b80*/  LOP3.LUT R74, R135, 0x1c0, R74, 0x78, !PT ;  /* 0x000001c0874a7812 */ /* 0x000fe400078e784a */
[--C-:B------:R-:W-:Y:S01]  /*11b90*/  LOP3.LUT R7, R6, 0x38, R71.reuse, 0x78, !PT ;  /* 0x0000003806077812 */ /* 0x100fe200078e7847 */
[----:B------:R-:W-:Y:S01]  /*11ba0*/  @!P2 LDGSTS.E.BYPASS.LTC128B.128 [R70+0xa800], desc[UR4][R14.64+0x80] ;  /* 0x0a8000800e46afae */ /* 0x000fe2000b981a04 */
[----:B------:R-:W-:Y:S02]  /*11bb0*/  ISETP.GE.AND P2, PT, R4, R3, PT ;  /* 0x000000030400720c */ /* 0x000fe40003f46270 */
[----:B------:R-:W-:Y:S01]  /*11bc0*/  LOP3.LUT R74, R74, 0x38, R71, 0x78, !PT ;  /* 0x000000384a4a7812 */ /* 0x000fe200078e7847 */
[----:B------:R-:W-:Y:S01]  /*11bd0*/  @!P1 LDGSTS.E.BYPASS.LTC128B.128 [R70+0x7000], desc[UR4][R12.64] ;  /* 0x070000000c469fae */ /* 0x000fe2000b981a04 */
[----:B------:R-:W-:-:S03]  /*11be0*/  @!P3 IMAD R6, R137, 0x60, RZ ;  /* 0x000000608906b824 */ /* 0x000fc600078e02ff */
[----:B------:R2:W-:Y:S01]  /*11bf0*/  @!P1 LDGSTS.E.BYPASS.LTC128B.128 [R70+0xb000], desc[UR4][R12.64+0x80] ;  /* 0x0b0000800c469fae */ /* 0x0005e2000b981a04 */
[----:B------:R-:W-:Y:S01]  /*11c00*/  ISETP.GE.AND P1, PT, R2, R3, PT ;  /* 0x000000030200720c */ /* 0x000fe20003f26270 */
[----:B------:R-:W-:Y:S02]  /*11c10*/  IMAD.SHL.U32 R2, R201, 0x40, RZ ;  /* 0x00000040c9027824 */ /* 0x000fe400078e00ff */
[----:B------:R-:W-:Y:S01]  /*11c20*/  @!P0 LDGSTS.E.BYPASS.LTC128B.128 [R70+0x7800], desc[UR4][R8.64] ;  /* 0x0780000008468fae */ /* 0x000fe2000b981a04 */
[----:B------:R-:W-:Y:S02]  /*11c30*/  IMAD.IADD R69, R69, 0x1, R74 ;  /* 0x0000000145457824 */ /* 0x000fe400078e024a */
[----:B------:R-:W-:Y:S01]  /*11c40*/  LOP3.LUT R4, R2, 0x400, RZ, 0xc0, !PT ;  /* 0x0000040002047812 */ /* 0x000fe200078ec0ff */
[----:B------:R3:W-:Y:S02]  /*11c50*/  @!P0 LDGSTS.E.BYPASS.LTC128B.128 [R70+0xb800], desc[UR4][R8.64+0x80] ;  /* 0x0b80008008468fae */ /* 0x0007e4000b981a04 */
[----:B------:R-:W-:-:S02]  /*11c60*/  LEA R126, R69, UR6, 0x1 ;  /* 0x00000006457e7c11 */ /* 0x000fc4000f8e08ff */
[----:B------:R-:W0:Y:S01]  /*11c70*/  LDGDEPBAR ;  /* 0x00000000000079af */ /* 0x000e220000000000 */
[----:B-1----:R-:W-:-:S04]  /*11c80*/  @!P4 LEA R10, P0, R72, R214, 0x1 ;  /* 0x000000d6480ac211 */ /* 0x002fc800078008ff */
[----:B------:R-:W-:Y:S02]  /*11c90*/  @!P4 LEA.HI.X R11, R72, R215, R73, 0x1, P0 ;  /* 0x000000d7480bc211 */ /* 0x000fe400000f0c49 */
[-C--:B------:R-:W-:Y:S02]  /*11ca0*/  ISETP.GE.AND P4, PT, R122, R3.reuse, PT ;  /* 0x000000037a00720c */ /* 0x080fe40003f86270 */
[----:B------:R-:W-:Y:S01]  /*11cb0*/  ISETP.GE.AND P0, PT, R0, R3, PT ;  /* 0x000000030000720c */ /* 0x000fe20003f06270 */
[----:B------:R-:W-:Y:S02]  /*11cc0*/  IMAD R0, R7, 0x2, R4 ;  /* 0x0000000207007824 */ /* 0x000fe400078e0204 */
[----:B------:R-:W-:Y:S02]  /*11cd0*/  @!P1 IMAD R4, R137, 0xc0, RZ ;  /* 0x000000c089049824 */ /* 0x000fe400078e02ff */
[----:B------:R-:W-:Y:S02]  /*11ce0*/  VIADD R204, R0, UR6 ;  /* 0x0000000600cc7c36 */ /* 0x000fe40008000000 */
[----:B--2---:R-:W-:-:S06]  /*11cf0*/  @!P2 IMAD.WIDE.U32 R12, R136, 0xa0, R214 ;  /* 0x000000a0880ca825 */ /* 0x004fcc00078e00d6 */
[----:B------:R-:W-:Y:S01]  /*11d00*/  @!P0 IMAD R3, R137, 0xe0, RZ ;  /* 0x000000e089038824 */ /* 0x000fe200078e02ff */
[----:B------:R-:W-:-:S04]  /*11d10*/  DEPBAR.LE SB0, 0x0 ;  /* 0x000080000000791a */ /* 0x000fc80000000000 */
[----:B------:R-:W-:Y:S01]  /*11d20*/  BAR.SYNC.DEFER_BLOCKING 0x0 ;  /* 0x0000000000007b1d */ /* 0x000fe20000010000 */
[----:B---3--:R-:W-:Y:S02]  /*11d30*/  @!P1 IMAD.MOV.U32 R8, RZ, RZ, R214 ;  /* 0x000000ffff089224 */ /* 0x008fe400078e00d6 */
[----:B------:R-:W-:Y:S02]  /*11d40*/  @!P1 IMAD.MOV.U32 R9, RZ, RZ, R215 ;  /* 0x000000ffff099224 */ /* 0x000fe400078e00d7 */
[----:B------:R-:W-:-:S04]  /*11d50*/  @!P1 IMAD.WIDE.U32 R8, R136, 0xc0, R8 ;  /* 0x000000c088089825 */ /* 0x000fc800078e0008 */
        /* <DEDUP_REMOVED lines=9> */
[----:B------:R-:W-:-:S04]  /*11df0*/  @!P2 IMAD R5, R137, 0xa0, RZ ;  /* 0x000000a08905a824 */ /* 0x000fc800078e02ff */
[----:B------:R-:W-:-:S08]  /*11e00*/  @!P2 IMAD.IADD R13, R5, 0x1, R13 ;  /* 0x00000001050da824 */ /* 0x000fd000078e020d */
        /* <DEDUP_REMOVED lines=55> */
[----:B------:R2:W-:Y:S01]  /*12180*/  @P0 STS.128 [R70+0x13800], RZ ;  /* 0x013800ff46000388 */ /* 0x0005e20000000c00 */
[----:B------:R-:W-:Y:S02]  /*12190*/  SEL R71, R202, 0xffffffc0, !P2 ;  /* 0xffffffc0ca477807 */ /* 0x000fe40005000000 */
[--C-:B------:R-:W-:Y:S01]  /*121a0*/  IMAD.IADD R61, R204, 0x1, R69.reuse ;  /* 0x00000001cc3d7824 */ /* 0x100fe200078e0245 */
[----:B------:R-:W-:Y:S01]  /*121b0*/  @!PT LDS RZ, [RZ] ;  /* 0x00000000fffff984 */ /* 0x000fe20000000800 */
[----:B------:R-:W-:Y:S01]  /*121c0*/  @!PT LDS RZ, [RZ] ;  /* 0x00000000fffff984 */ /* 0x000fe20000000800 */
[----:B------:R-:W-:Y:S01]  /*121d0*/  @!PT LDS RZ, [RZ] ;  /* 0x00000000fffff984 */ /* 0x000fe20000000800 */
[----:B------:R-:W-:Y:S01]  /*121e0*/  @!P0 LDGSTS.E.BYPASS.LTC128B.128 [R70+0xf800], desc[UR4][R10.64] ;  /* 0x0f8000000a468fae */ /* 0x000fe2000b981a04 */
[C---:B------:R-:W-:Y:S01]  /*121f0*/  IMAD.IADD R124, R126.reuse, 0x1, R69 ;  /* 0x000000017e7c7824 */ /* 0x040fe200078e0245 */
[----:B------:R-:W-:Y:S01]  /*12200*/  P2R R3, PR, RZ, 0x4 ;  /* 0x00000004ff037803 */ /* 0x000fe20000000000 */
[--C-:B------:R-:W-:Y:S01]  /*12210*/  IMAD.IADD R62, R126, 0x1, R71.reuse ;  /* 0x000000017e3e7824 */ /* 0x100fe200078e0247 */
[----:B------:R2:W-:Y:S01]  /*12220*/  @!P0 LDGSTS.E.BYPASS.LTC128B.128 [R70+0x13800], desc[UR4][R10.64+0x80] ;  /* 0x138000800a468fae */ /* 0x0005e2000b981a04 */
[----:B------:R-:W-:-:S02]  /*12230*/  IMAD.IADD R60, R204, 0x1, R71 ;  /* 0x00000001cc3c7824 */ /* 0x000fc400078e0247 */
[C---:B------:R-:W-:Y:S01]  /*12240*/  IMAD.IADD R134, R69.reuse, 0x1, R62 ;  /* 0x0000000145867824 */ /* 0x040fe200078e023e */
[----:B------:R-:W-:Y:S04]  /*12250*/  LDSM.16.M88.4 R104, [R126] ;  /* 0x000000007e68783b */ /* 0x000fe80000000200 */
[----:B------:R-:W3:Y:S04]  /*12260*/  LDSM.16.M88.4 R44, [R0+UR6+0x4800] ;  /* 0x00480006002c783b */ /* 0x000ee80008000200 */
[----:B------:R-:W4:Y:S04]  /*12270*/  LDSM.16.M88.4 R36, [R0+UR6+0x5000] ;  /* 0x005000060024783b */ /* 0x000f280008000200 */
[----:B------:R-:W4:Y:S04]  /*12280*/  LDSM.16.M88.4 R52, [R0+UR6+0x4000] ;  /* 0x004000060034783b */ /* 0x000f280008000200 */
[----:B-1----:R-:W1:Y:S04]  /*12290*/  LDSM.16.M88.4 R12, [R0+UR6+0x6800] ;  /* 0x00680006000c783b */ /* 0x002e680008000200 */
[----:B------:R-:W-:Y:S01]  /*122a0*/  LDSM.16.M88.4 R76, [R124] ;  /* 0x000000007c4c783b */ /* 0x000fe20000000200 */
[----:B--2---:R-:W-:-:S03]  /*122b0*/  IMAD.IADD R70, R69, 0x1, R60 ;  /* 0x0000000145467824 */ /* 0x004fc600078e023c */
[----:B------:R-:W2:Y:S04]  /*122c0*/  LDSM.16.M88.4 R8, [R61+0x4800] ;  /* 0x004800003d08783b */ /* 0x000ea80000000200 */
[----:B------:R-:W2:Y:S04]  /*122d0*/  LDSM.16.M88.4 R4, [R61+0x5000] ;  /* 0x005000003d04783b */ /* 0x000ea80000000200 */
[----:B------:R-:W2:Y:S04]  /*122e0*/  LDSM.16.M88.4 R28, [R0+UR6+0x5800] ;  /* 0x00580006001c783b */ /* 0x000ea80008000200 */
[----:B------:R-:W2:Y:S04]  /*122f0*/  LDSM.16.M88.4 R20, [R0+UR6+0x6000] ;  /* 0x006000060014783b */ /* 0x000ea80008000200 */
[----:B------:R-:W2:Y:S04]  /*12300*/  LDSM.16.M88.4 R112, [R0+UR6+0x7000] ;  /* 0x007000060070783b */ /* 0x000ea80008000200 */
[----:B------:R-:W2:Y:S01]  /*12310*/  LDSM.16.M88.4 R120, [R0+UR6+0x7800] ;  /* 0x007800060078783b */ /* 0x000ea20008000200 */
[C---:B---3--:R-:W-:Y:S03]  /*12320*/  HMMA.16816.F32 R48, R104.reuse, R44, RZ ;  /* 0x0000002c6830723c */ /* 0x048fe600000018ff */
[----:B------:R-:W3:Y:S04]  /*12330*/  LDSM.16.M88.4 R100, [R61+0x4000] ;  /* 0x004000003d64783b */ /* 0x000ee80000000200 */
[----:B------:R-:W3:Y:S01]  /*12340*/  LDSM.16.M88.4 R88, [R61+0x6800] ;  /* 0x006800003d58783b */ /* 0x000ee20000000200 */
[C---:B----4-:R-:W-:Y:S03]  /*12350*/  HMMA.16816.F32 R40, R104.reuse, R36, RZ ;  /* 0x000000246828723c */ /* 0x050fe600000018ff */
[----:B------:R-:W4:Y:S04]  /*12360*/  LDSM.16.M88.4 R96, [R61+0x5800] ;  /* 0x005800003d60783b */ /* 0x000f280000000200 */
[----:B------:R-:W4:Y:S01]  /*12370*/  LDSM.16.M88.4 R92, [R61+0x6000] ;  /* 0x006000003d5c783b */ /* 0x000f220000000200 */
[C---:B------:R-:W-:Y:S03]  /*12380*/  HMMA.16816.F32 R44, R104.reuse, R46, RZ ;  /* 0x0000002e682c723c */ /* 0x040fe600000018ff */
[----:B------:R-:W4:Y:S04]  /*12390*/  LDSM.16.M88.4 R84, [R61+0x7000] ;  /* 0x007000003d54783b */ /* 0x000f280000000200 */
[----:B------:R-:W4:Y:S01]  /*123a0*/  LDSM.16.M88.4 R80, [R61+0x7800] ;  /* 0x007800003d50783b */ /* 0x000f220000000200 */
[C---:B------:R-:W-:Y:S03]  /*123b0*/  HMMA.16816.F32 R36, R104.reuse, R38, RZ ;  /* 0x000000266824723c */ /* 0x040fe600000018ff */
[----:B------:R-:W-:Y:S04]  /*123c0*/  LDSM.16.M88.4 R64, [R62] ;  /* 0x000000003e40783b */ /* 0x000fe80000000200 */
[----:B------:R-:W4:Y:S01]  /*123d0*/  LDSM.16.M88.4 R72, [R60+0x4000] ;  /* 0x004000003c48783b */ /* 0x000f220000000200 */
[C---:B------:R-:W-:Y:S03]  /*123e0*/  HMMA.16816.F32 R56, R104.reuse, R52, RZ ;  /* 0x000000346838723c */ /* 0x040fe600000018ff */
[----:B------:R-:W-:Y:S04]  /*123f0*/  LDSM.16.M88.4 R128, [R124+0x2000] ;  /* 0x002000007c80783b */ /* 0x000fe80000000200 */
[----:B------:R-:W0:Y:S01]  /*12400*/  LDGDEPBAR ;  /* 0x00000000000079af */ /* 0x000e220000000000 */
[----:B-1----:R-:W-:Y:S08]  /*12410*/  HMMA.16816.F32 R16, R104, R12, RZ ;  /* 0x0000000c6810723c */ /* 0x002ff000000018ff */
        /* <DEDUP_REMOVED lines=17> */
[C---:B---3--:R-:W-:Y:S08]  /*12530*/  HMMA.16816.F32 R56, R76.reuse, R100, R56 ;  /* 0x000000644c38723c */ /* 0x048ff00000001838 */
[C---:B------:R-:W-:Y:S01]  /*12540*/  HMMA.16816.F32 R52, R76.reuse, R102, R52 ;  /* 0x000000664c34723c */ /* 0x040fe20000001834 */
[----:B------:R-:W-:Y:S07]  /*12550*/  LDSM.16.M88.4 R100, [R70+0x4000] ;  /* 0x004000004664783b */ /* 0x000fee0000000200 */
[C---:B------:R-:W-:Y:S08]  /*12560*/  HMMA.16816.F32 R16, R76.reuse, R88, R16 ;  /* 0x000000584c10723c */ /* 0x040ff00000001810 */
[C---:B------:R-:W-:Y:S01]  /*12570*/  HMMA.16816.F32 R12, R76.reuse, R90, R12 ;  /* 0x0000005a4c0c723c */ /* 0x040fe2000000180c */
[----:B------:R-:W3:Y:S07]  /*12580*/  LDSM.16.M88.4 R88, [R60+0x6000] ;  /* 0x006000003c58783b */ /* 0x000eee0000000200 */
        /* <DEDUP_REMOVED lines=14> */
[C---:B------:R-:W-:Y:S01]  /*12670*/  HMMA.16816.F32 R52, R64.reuse, R74, R52 ;  /* 0x0000004a4034723c */ /* 0x040fe20000001834 */
[----:B------:R-:W-:Y:S07]  /*12680*/  LDSM.16.M88.4 R72, [R134] ;  /* 0x000000008648783b */ /* 0x000fee0000000200 */
        /* <DEDUP_REMOVED lines=21> */
[----:B------:R-:W4:Y:S03]  /*127e0*/  LDSM.16.M88.4 R64, [R0+UR6+0x8000] ;  /* 0x008000060040783b */ /* 0x000f260008000200 */
[C---:B-1----:R-:W-:Y:S01]  /*127f0*/  HMMA.16816.F32 R32, R72.reuse, R8, R32 ;  /* 0x000000084820723c */ /* 0x042fe20000001820 */
[----:B------:R-:W-:Y:S07]  /*12800*/  LDSM.16.M88.4 R124, [R61+0xb000] ;  /* 0x00b000003d7c783b */ /* 0x000fee0000000200 */
        /* <DEDUP_REMOVED lines=8> */
[C---:B------:R-:W-:Y:S08]  /*12890*/  HMMA.16816.F32 R48, R72.reuse, R96, R48 ;  /* 0x000000604830723c */ /* 0x040ff00000001830 */
[C---:B------:R-:W-:Y:S01]  /*128a0*/  HMMA.16816.F32 R44, R72.reuse, R98, R44 ;  /* 0x00000062482c723c */ /* 0x040fe2000000182c */
[----:B------:R-:W2:Y:S07]  /*128b0*/  LDSM.16.M88.4 R96, [R0+UR6+0x9800] ;  /* 0x009800060060783b */ /* 0x000eae0008000200 */
[C---:B---3--:R-:W-:Y:S08]  /*128c0*/  HMMA.16816.F32 R16, R72.reuse, R88, R16 ;  /* 0x000000584810723c */ /* 0x048ff00000001810 */
[----:B------:R-:W-:Y:S01]  /*128d0*/  HMMA.16816.F32 R12, R72, R90, R12 ;  /* 0x0000005a480c723c */ /* 0x000fe2000000180c */
[----:B------:R-:W3:Y:S07]  /*128e0*/  LDSM.16.M88.4 R88, [R0+UR6+0xb800] ;  /* 0x00b800060058783b */ /* 0x000eee0008000200 */
[C---:B----4-:R-:W-:Y:S08]  /*128f0*/  HMMA.16816.F32 R56, R84.reuse, R64, R56 ;  /* 0x000000405438723c */ /* 0x050ff00000001838 */
[C---:B------:R-:W-:Y:S01]  /*12900*/  HMMA.16816.F32 R52, R84.reuse, R66, R52 ;  /* 0x000000425434723c */ /* 0x040fe20000001834 */
[----:B------:R-:W4:Y:S07]  /*12910*/  LDSM.16.M88.4 R64, [R61+0x9800] ;  /* 0x009800003d40783b */ /* 0x000f2e0000000200 */
        /* <DEDUP_REMOVED lines=8> */
[----:B------:R3:W-:Y:S07]  /*129a0*/  LDSM.16.M88.4 R92, [R0+UR6+0xb000] ;  /* 0x00b00006005c783b */ /* 0x0007ee0008000200 */
[C---:B------:R-:W-:Y:S08]  /*129b0*/  HMMA.16816.F32 R116, R72.reuse, R80, R116 ;  /* 0x000000504874723c */ /* 0x040ff00000001874 */
[C---:B------:R-:W-:Y:S01]  /*129c0*/  HMMA.16816.F32 R112, R72.reuse, R82, R112 ;  /* 0x000000524870723c */ /* 0x040fe20000001870 */
[----:B------:R-:W2:Y:S07]  /*129d0*/  LDSM.16.M88.4 R80, [R61+0x8000] ;  /* 0x008000003d50783b */ /* 0x000eae0000000200 */
[----:B------:R-:W-:Y:S01]  /*129e0*/  HMMA.16816.F32 R108, R72, R76, R108 ;  /* 0x0000004c486c723c */ /* 0x000fe2000000186c */
[----:B---3--:R-:W-:-:S05]  /*129f0*/  IMAD.SHL.U32 R0, R201, 0x2, RZ ;  /* 0x00000002c9007824 */ /* 0x008fca00078e00ff */
[----:B------:R-:W-:Y:S02]  /*12a00*/  LOP3.LUT R0, R0, 0x6, RZ, 0xc0, !PT ;  /* 0x0000000600007812 */ /* 0x000fe400078ec0ff */
[----:B------:R-:W-:Y:S01]  /*12a10*/  HMMA.16816.F32 R104, R72, R78, R104 ;  /* 0x0000004e4868723c */ /* 0x000fe20000001868 */
[----:B------:R-:W3:Y:S04]  /*12a20*/  LDSM.16.M88.4 R72, [R61+0x9000] ;  /* 0x009000003d48783b */ /* 0x000ee80000000200 */
[----:B------:R-:W-:Y:S03]  /*12a30*/  LDSM.16.M88.4 R76, [R61+0x8800] ;  /* 0x008800003d4c783b */ /* 0x000fe60000000200 */
[C---:B------:R-:W-:Y:S08]  /*12a40*/  HMMA.16816.F32 R48, R84.reuse, R120, R48 ;  /* 0x000000785430723c */ /* 0x040ff00000001830 */
[C---:B------:R-:W-:Y:S01]  /*12a50*/  HMMA.16816.F32 R44, R84.reuse, R122, R44 ;  /* 0x0000007a542c723c */ /* 0x040fe2000000182c */
[----:B------:R4:W3:Y:S07]  /*12a60*/  LDSM.16.M88.4 R120, [R61+0xb800] ;  /* 0x00b800003d78783b */ /* 0x0008ee0000000200 */
[C---:B------:R-:W-:Y:S08]  /*12a70*/  HMMA.16816.F32 R32, R84.reuse, R96, R32 ;  /* 0x000000605420723c */ /* 0x040ff00000001820 */
[C---:B------:R-:W-:Y:S01]  /*12a80*/  HMMA.16816.F32 R28, R84.reuse, R98, R28 ;  /* 0x00000062541c723c */ /* 0x040fe2000000181c */
[----:B------:R-:W-:Y:S07]  /*12a90*/  LDSM.16.M88.4 R96, [R60+0x8000] ;  /* 0x008000003c60783b */ /* 0x000fee0000000200 */
[----:B------:R-:W-:Y:S01]  /*12aa0*/  HMMA.16816.F32 R40, R84, R100, R40 ;  /* 0x000000645428723c */ /* 0x000fe20000001828 */
[----:B----4-:R-:W-:-:S05]  /*12ab0*/  IMAD.IADD R61, R217, 0x1, R0 ;  /* 0x00000001d93d7824 */ /* 0x010fca00078e0200 */
[C---:B------:R-:W-:Y:S02]  /*12ac0*/  ISETP.GE.AND P1, PT, R61.reuse, R68, PT ;  /* 0x000000443d00720c */ /* 0x040fe40003f26270 */
[C---:B------:R-:W-:Y:S01]  /*12ad0*/  HMMA.16816.F32 R36, R84.reuse, R102, R36 ;  /* 0x000000665424723c */ /* 0x040fe20000001824 */
[----:B------:R-:W4:Y:S07]  /*12ae0*/  LDSM.16.M88.4 R100, [R62+0x2000] ;  /* 0x002000003e64783b */ /* 0x000f2e0000000200 */
        /* <DEDUP_REMOVED lines=14> */
[----:B------:R-:W-:Y:S07]  /*12bd0*/  LDSM.16.M88.4 R80, [R60+0xa000] ;  /* 0x00a000003c50783b */ /* 0x000fee0000000200 */
[C---:B------:R-:W-:Y:S08]  /*12be0*/  HMMA.16816.F32 R116, R84.reuse, R92, R116 ;  /* 0x0000005c5474723c */ /* 0x040ff00000001874 */
[----:B------:R-:W-:Y:S01]  /*12bf0*/  HMMA.16816.F32 R112, R84, R94, R112 ;  /* 0x0000005e5470723c */ /* 0x000fe20000001870 */
[----:B------:R-:W2:Y:S04]  /*12c00*/  LDSM.16.M88.4 R92, [R60+0x8800] ;  /* 0x008800003c5c783b */ /* 0x000ea80000000200 */
[----:B------:R-:W-:Y:S03]  /*12c10*/  LDSM.16.M88.4 R84, [R60+0x9800] ;  /* 0x009800003c54783b */ /* 0x000fe60000000200 */
[C---:B---3--:R-:W-:Y:S08]  /*12c20*/  HMMA.16816.F32 R40, R128.reuse, R72, R40 ;  /* 0x000000488028723c */ /* 0x048ff00000001828 */
[C---:B------:R-:W-:Y:S01]  /*12c30*/  HMMA.16816.F32 R36, R128.reuse, R74, R36 ;  /* 0x0000004a8024723c */ /* 0x040fe20000001824 */
[----:B------:R-:W3:Y:S07]  /*12c40*/  LDSM.16.M88.4 R72, [R60+0xb000] ;  /* 0x00b000003c48783b */ /* 0x000eee0000000200 */
[C---:B------:R-:W-:Y:S08]  /*12c50*/  HMMA.16816.F32 R108, R128.reuse, R120, R108 ;  /* 0x00000078806c723c */ /* 0x040ff0000000186c */
[----:B------:R-:W-:Y:S08]  /*12c60*/  HMMA.16816.F32 R104, R128, R122, R104 ;  /* 0x0000007a8068723c */ /* 0x000ff00000001868 */
[C---:B----4-:R-:W-:Y:S08]  /*12c70*/  HMMA.16816.F32 R56, R100.reuse, R96, R56 ;  /* 0x000000606438723c */ /* 0x050ff00000001838 */
[C---:B------:R-:W-:Y:S08]  /*12c80*/  HMMA.16816.F32 R52, R100.reuse, R98, R52 ;  /* 0x000000626434723c */ /* 0x040ff00000001834 */
[C---:B------:R-:W-:Y:S08]  /*12c90*/  HMMA.16816.F32 R40, R100.reuse, R88, R40 ;  /* 0x000000586428723c */ /* 0x040ff00000001828 */
[----:B------:R-:W-:Y:S01]  /*12ca0*/  HMMA.16816.F32 R36, R100, R90, R36 ;  /* 0x0000005a6424723c */ /* 0x000fe20000001824 */
[----:B------:R-:W4:Y:S07]  /*12cb0*/  LDSM.16.M88.4 R88, [R70+0x8800] ;  /* 0x008800004658783b */ /* 0x000f2e0000000200 */
[C---:B------:R-:W-:Y:S08]  /*12cc0*/  HMMA.16816.F32 R44, R128.reuse, R78, R44 ;  /* 0x0000004e802c723c */ /* 0x040ff0000000182c */
[----:B------:R-:W-:Y:S08]  /*12cd0*/  HMMA.16816.F32 R116, R128, R124, R116 ;  /* 0x0000007c8074723c */ /* 0x000ff00000001874 */
[C---:B------:R-:W-:Y:S08]  /*12ce0*/  HMMA.16816.F32 R108, R100.reuse, R64, R108 ;  /* 0x00000040646c723c */ /* 0x040ff0000000186c */
[----:B------:R-:W-:Y:S01]  /*12cf0*/  HMMA.16816.F32 R104, R100, R66, R104 ;  /* 0x000000426468723c */ /* 0x000fe20000001868 */
[----:B------:R-:W4:Y:S07]  /*12d00*/  LDSM.16.M88.4 R64, [R70+0x9000] ;  /* 0x009000004640783b */ /* 0x000f2e0000000200 */
        /* <DEDUP_REMOVED lines=8> */
[----:B------:R-:W-:Y:S01]  /*12d90*/  HMMA.16816.F32 R112, R128, R126, R112 ;  /* 0x0000007e8070723c */ /* 0x000fe20000001870 */
[----:B------:R-:W1:Y:S07]  /*12da0*/  LDSM.16.M88.4 R8, [R70+0x9800] ;  /* 0x009800004608783b */ /* 0x000e6e0000000200 */
[----:B--2---:R-:W-:Y:S03]  /*12db0*/  HMMA.16816.F32 R44, R100, R94, R44 ;  /* 0x0000005e642c723c */ /* 0x004fe6000000182c */
[----:B------:R-:W-:-:S02]  /*12dc0*/  FSEL R54, R54, -INF , !P4 ;  /* 0xff80000036367808 */ /* 0x000fc40006000000 */
[----:B------:R-:W-:-:S03]  /*12dd0*/  FSEL R0, R52, -INF , !P4 ;  /* 0xff80000034007808 */ /* 0x000fc60006000000 */
[----:B---3--:R-:W-:Y:S01]  /*12de0*/  HMMA.16816.F32 R116, R100, R72, R116 ;  /* 0x000000486474723c */ /* 0x008fe20000001874 */
[----:B------:R-:W-:Y:S01]  /*12df0*/  VIADD R73, R61, 0x1 ;  /* 0x000000013d497836 */ /* 0x000fe20000000000 */
[----:B------:R-:W-:-:S04]  /*12e00*/  FSEL R72, R56, -INF , !P1 ;  /* 0xff80000038487808 */ /* 0x000fc80004800000 */
[-C--:B------:R-:W-:Y:S01]  /*12e10*/  ISETP.GE.AND P0, PT, R73, R68.reuse, PT ;  /* 0x000000444900720c */ /* 0x080fe20003f06270 */
[C---:B------:R-:W-:Y:S01]  /*12e20*/  VIADD R73, R61.reuse, 0x10 ;  /* 0x000000103d497836 */ /* 0x040fe20000000000 */
[C---:B------:R-:W-:Y:S01]  /*12e30*/  HMMA.16816.F32 R112, R100.reuse, R74, R112 ;  /* 0x0000004a6470723c */ /* 0x040fe20000001870 */
[----:B------:R-:W-:Y:S01]  /*12e40*/  VIADD R75, R61, 0x11 ;  /* 0x000000113d4b7836 */ /* 0x000fe20000000000 */
[----:B------:R-:W-:Y:S02]  /*12e50*/  FSEL R74, R58, -INF , !P1 ;  /* 0xff8000003a4a7808 */ /* 0x000fe40004800000 */
[-C--:B------:R-:W-:Y:S01]  /*12e60*/  ISETP.GE.AND P6, PT, R73, R68.reuse, PT ;  /* 0x000000444900720c */ /* 0x080fe20003fc6270 */
[----:B------:R-:W-:Y:S01]  /*12e70*/  VIADD R73, R61, 0x18 ;  /* 0x000000183d497836 */ /* 0x000fe20000000000 */
[----:B------:R-:W-:Y:S02]  /*12e80*/  ISETP.GE.AND P2, PT, R75, R68, PT ;  /* 0x000000444b00720c */ /* 0x000fe40003f46270 */
[----:B------:R-:W-:Y:S01]  /*12e90*/  HMMA.16816.F32 R32, R100, R84, R32 ;  /* 0x000000546420723c */ /* 0x000fe20000001820 */
[----:B------:R-:W-:-:S02]  /*12ea0*/  FSEL R75, R59, -INF , !P0 ;  /* 0xff8000003b4b7808 */ /* 0x000fc40004000000 */
[----:B------:R-:W-:Y:S02]  /*12eb0*/  ISETP.GE.AND P3, PT, R73, R68, PT ;  /* 0x000000444900720c */ /* 0x000fe40003f66270 */
[----:B------:R-:W-:Y:S02]  /*12ec0*/  FSEL R73, R57, -INF , !P0 ;  /* 0xff80000039497808 */ /* 0x000fe40004000000 */
[----:B------:R-:W2:Y:S01]  /*12ed0*/  LDSM.16.M88.4 R56, [R70+0xa000] ;  /* 0x00a000004638783b */ /* 0x000ea20000000200 */
[C---:B----4-:R-:W-:Y:S08]  /*12ee0*/  HMMA.16816.F32 R44, R4.reuse, R90, R44 ;  /* 0x0000005a042c723c */ /* 0x050ff0000000182c */
[----:B------:R-:W-:Y:S01]  /*12ef0*/  HMMA.16816.F32 R40, R4, R64, R40 ;  /* 0x000000400428723c */ /* 0x000fe20000001828 */
[----:B------:R-:W-:-:S07]  /*12f00*/  VIADD R65, R61, 0x21 ;  /* 0x000000213d417836 */ /* 0x000fce0000000000 */
[----:B------:R-:W-:Y:S03]  /*12f10*/  HMMA.16816.F32 R28, R100, R86, R28 ;  /* 0x00000056641c723c */ /* 0x000fe6000000181c */
[----:B------:R-:W-:Y:S02]  /*12f20*/  FSEL R86, R46, -INF , !P3 ;  /* 0xff8000002e567808 */ /* 0x000fe40005800000 */
[----:B------:R-:W-:-:S03]  /*12f30*/  FSEL R46, R44, -INF , !P3 ;  /* 0xff8000002c2e7808 */ /* 0x000fc60005800000 */
[----:B------:R-:W-:Y:S01]  /*12f40*/  HMMA.16816.F32 R16, R100, R76, R16 ;  /* 0x0000004c6410723c */ /* 0x000fe20000001810 */
[----:B------:R-:W-:-:S05]  /*12f50*/  VIADD R77, R61, 0x19 ;  /* 0x000000193d4d7836 */ /* 0x000fca0000000000 */
[-C--:B------:R-:W-:Y:S01]  /*12f60*/  ISETP.GE.AND P1, PT, R77, R68.reuse, PT ;  /* 0x000000444d00720c */ /* 0x080fe20003f26270 */
[C---:B------:R-:W-:Y:S01]  /*12f70*/  VIADD R77, R61.reuse, 0x20 ;  /* 0x000000203d4d7836 */ /* 0x040fe20000000000 */
[----:B-1----:R-:W-:Y:S01]  /*12f80*/  HMMA.16816.F32 R32, R4, R8, R32 ;  /* 0x000000080420723c */ /* 0x002fe20000001820 */
[----:B------:R-:W-:Y:S01]  /*12f90*/  VIADD R9, R61, 0x38 ;  /* 0x000000383d097836 */ /* 0x000fe20000000000 */
[----:B------:R-:W-:Y:S02]  /*12fa0*/  FSEL R84, R47, -INF , !P1 ;  /* 0xff8000002f547808 */ /* 0x000fe40004800000 */
[----:B------:R-:W-:-:S04]  /*12fb0*/  ISETP.GE.AND P0, PT, R77, R68, PT ;  /* 0x000000444d00720c */ /* 0x000fc80003f06270 */
[----:B------:R-:W-:Y:S01]  /*12fc0*/  HMMA.16816.F32 R48, R100, R92, R48 ;  /* 0x0000005c6430723c */ /* 0x000fe20000001830 */
[----:B------:R-:W-:Y:S02]  /*12fd0*/  FSEL R140, R42, -INF , !P0 ;  /* 0xff8000002a8c7808 */ /* 0x000fe40004000000 */
[----:B------:R-:W-:-:S05]  /*12fe0*/  FSEL R42, R40, -INF , !P0 ;  /* 0xff800000282a7808 */ /* 0x000fca0004000000 */
[----:B------:R-:W-:Y:S01]  /*12ff0*/  HMMA.16816.F32 R24, R100, R80, R24 ;  /* 0x000000506418723c */ /* 0x000fe20000001818 */
[----:B------:R-:W-:Y:S01]  /*13000*/  FSEL R80, R53, -INF , !P5 ;  /* 0xff80000035507808 */ /* 0x000fe20006800000 */
[----:B------:R-:W-:-:S06]  /*13010*/  VIADD R53, R61, 0x28 ;  /* 0x000000283d357836 */ /* 0x000fcc0000000000 */
[----:B------:R-:W-:Y:S01]  /*13020*/  HMMA.16816.F32 R20, R100, R82, R20 ;  /* 0x000000526414723c */ /* 0x000fe20000001814 */
[----:B------:R-:W-:Y:S02]  /*13030*/  FSEL R82, R55, -INF , !P5 ;  /* 0xff80000037527808 */ /* 0x000fe40006800000 */
[----:B------:R-:W-:-:S04]  /*13040*/  ISETP.GE.AND P5, PT, R65, R68, PT ;  /* 0x000000444100720c */ /* 0x000fc80003fa6270 */
[----:B------:R-:W-:Y:S01]  /*13050*/  FSEL R242, R41, -INF , !P5 ;  /* 0xff80000029f27808 */ /* 0x000fe20006800000 */
[----:B------:R-:W-:Y:S01]  /*13060*/  HMMA.16816.F32 R12, R100, R78, R12 ;  /* 0x0000004e640c723c */ /* 0x000fe2000000180c */
[----:B------:R-:W-:Y:S01]  /*13070*/  FSEL R100, R45, -INF , !P1 ;  /* 0xff8000002d647808 */ /* 0x000fe20004800000 */
[----:B------:R-:W-:Y:S01]  /*13080*/  VIADD R41, R61, 0x40 ;  /* 0x000000403d297836 */ /* 0x000fe20000000000 */
[-C--:B------:R-:W-:Y:S01]  /*13090*/  ISETP.GE.AND P1, PT, R9, R68.reuse, PT ;  /* 0x000000440900720c */ /* 0x080fe20003f26270 */
[----:B------:R-:W-:Y:S01]  /*130a0*/  VIADD R9, R61, 0x39 ;  /* 0x000000393d097836 */ /* 0x000fe20000000000 */
[----:B------:R-:W-:Y:S01]  /*130b0*/  FSEL R142, R43, -INF , !P5 ;  /* 0xff8000002b8e7808 */ /* 0x000fe20006800000 */
[----:B------:R-:W-:Y:S02]  /*130c0*/  VIADD R43, R61, 0x41 ;  /* 0x000000413d2b7836 */ /* 0x000fe40000000000 */
[----:B------:R-:W-:Y:S01]  /*130d0*/  HMMA.16816.F32 R28, R4, R10, R28 ;  /* 0x0000000a041c723c */ /* 0x000fe2000000181c */
[----:B------:R-:W-:-:S02]  /*130e0*/  ISETP.GE.AND P0, PT, R9, R68, PT ;  /* 0x000000440900720c */ /* 0x000fc40003f06270 */
[----:B------:R-:W1:Y:S05]  /*130f0*/  LDSM.16.M88.4 R8, [R70+0xb000] ;  /* 0x00b000004608783b */ /* 0x000e6a0000000200 */
[C---:B------:R-:W-:Y:S01]  /*13100*/  HMMA.16816.F32 R64, R4.reuse, R66, R36 ;  /* 0x000000420440723c */ /* 0x040fe20000001824 */
[----:B------:R-:W3:Y:S07]  /*13110*/  LDSM.16.M88.4 R36, [R70+0xa800] ;  /* 0x00a800004624783b */ /* 0x000eee0000000200 */
[----:B------:R-:W-:Y:S03]  /*13120*/  HMMA.16816.F32 R48, R4, R88, R48 ;  /* 0x000000580430723c */ /* 0x000fe60000001830 */
[----:B------:R-:W-:Y:S01]  /*13130*/  FSEL R226, R29, -INF , !P0 ;  /* 0xff8000001de27808 */ /* 0x000fe20004000000 */
[----:B------:R-:W-:Y:S01]  /*13140*/  VIADD R29, R61, 0x58 ;  /* 0x000000583d1d7836 */ /* 0x000fe20000000000 */
[----:B------:R-:W-:-:S02]  /*13150*/  FSEL R198, R31, -INF , !P0 ;  /* 0xff8000001fc67808 */ /* 0x000fc40004000000 */
[----:B------:R-:W-:Y:S01]  /*13160*/  FSEL R232, R30, -INF , !P1 ;  /* 0xff8000001ee87808 */ /* 0x000fe20004800000 */
[----:B--2---:R-:W-:Y:S01]  /*13170*/  HMMA.16816.F32 R24, R4, R56, R24 ;  /* 0x000000380418723c */ /* 0x004fe20000001818 */
[----:B------:R-:W-:Y:S02]  /*13180*/  FSEL R220, R28, -INF , !P1 ;  /* 0xff8000001cdc7808 */ /* 0x000fe40004800000 */
[----:B------:R-:W-:Y:S01]  /*13190*/  ISETP.GE.AND P0, PT, R29, R68, PT ;  /* 0x000000441d00720c */ /* 0x000fe20003f06270 */
[----:B------:R-:W-:-:S04]  /*131a0*/  VIADD R29, R61, 0x59 ;  /* 0x000000593d1d7836 */ /* 0x000fc80000000000 */
[----:B------:R-:W-:Y:S01]  /*131b0*/  HMMA.16816.F32 R56, R4, R58, R20 ;  /* 0x0000003a0438723c */ /* 0x000fe20000001814 */
[----:B------:R-:W2:Y:S01]  /*131c0*/  LDSM.16.M88.4 R20, [R70+0xb800] ;  /* 0x00b800004614783b */ /* 0x000ea20000000200 */
[----:B------:R-:W-:-:S04]  /*131d0*/  DEPBAR.LE SB0, 0x0 ;  /* 0x000080000000791a */ /* 0x000fc80000000000 */
[----:B------:R-:W-:Y:S01]  /*131e0*/  FSEL R92, R49, -INF , !P2 ;  /* 0xff800000315c7808 */ /* 0x000fe20005000000 */
[----:B------:R-:W-:Y:S01]  /*131f0*/  VIADD R49, R61, 0x30 ;  /* 0x000000303d317836 */ /* 0x000fe20000000000 */
[----:B------:R-:W-:Y:S02]  /*13200*/  FSEL R76, R50, -INF , !P6 ;  /* 0xff800000324c7808 */ /* 0x000fe40007000000 */
[----:B------:R-:W-:Y:S01]  /*13210*/  FSEL R50, R48, -INF , !P6 ;  /* 0xff80000030327808 */ /* 0x000fe20007000000 */
[C---:B-1----:R-:W-:Y:S01]  /*13220*/  HMMA.16816.F32 R112, R4.reuse, R10, R112 ;  /* 0x0000000a0470723c */ /* 0x042fe20000001870 */
[-C--:B------:R-:W-:Y:S01]  /*13230*/  ISETP.GE.AND P6, PT, R53, R68.reuse, PT ;  /* 0x000000443500720c */ /* 0x080fe20003fc6270 */
[----:B------:R-:W-:Y:S01]  /*13240*/  VIADD R53, R61, 0x29 ;  /* 0x000000293d357836 */ /* 0x000fe20000000000 */
[-C--:B------:R-:W-:Y:S01]  /*13250*/  ISETP.GE.AND P4, PT, R49, R68.reuse, PT ;  /* 0x000000443100720c */ /* 0x080fe20003f86270 */
[C---:B------:R-:W-:Y:S01]  /*13260*/  VIADD R49, R61.reuse, 0x31 ;  /* 0x000000313d317836 */ /* 0x040fe20000000000 */
[----:B------:R-:W-:Y:S01]  /*13270*/  FSEL R244, R66, -INF , !P6 ;  /* 0xff80000042f47808 */ /* 0x000fe20007000000 */
[----:B------:R-:W-:Y:S01]  /*13280*/  VIADD R11, R61, 0x69 ;  /* 0x000000693d0b7836 */ /* 0x000fe20000000000 */
[----:B------:R-:W-:Y:S01]  /*13290*/  FSEL R240, R64, -INF , !P6 ;  /* 0xff80000040f07808 */ /* 0x000fe20007000000 */
[----:B---3--:R-:W-:Y:S01]  /*132a0*/  HMMA.16816.F32 R16, R4, R36, R16 ;  /* 0x000000240410723c */ /* 0x008fe20000001810 */
[-C--:B------:R-:W-:Y:S01]  /*132b0*/  ISETP.GE.AND P6, PT, R41, R68.reuse, PT ;  /* 0x000000442900720c */ /* 0x080fe20003fc6270 */
[----:B------:R-:W-:Y:S01]  /*132c0*/  VIADD R41, R61, 0x48 ;  /* 0x000000483d297836 */ /* 0x000fe20000000000 */
[----:B------:R-:W-:-:S02]  /*132d0*/  ISETP.GE.AND P3, PT, R49, R68, PT ;  /* 0x000000443100720c */ /* 0x000fc40003f66270 */
[----:B------:R-:W-:Y:S02]  /*132e0*/  FSEL R78, R51, -INF , !P2 ;  /* 0xff800000334e7808 */ /* 0x000fe40005000000 */
[----:B------:R-:W-:Y:S01]  /*132f0*/  FSEL R230, R33, -INF , !P3 ;  /* 0xff80000021e67808 */ /* 0x000fe20005800000 */
[----:B------:R-:W-:Y:S01]  /*13300*/  VIADD R33, R61, 0x50 ;  /* 0x000000503d217836 */ /* 0x000fe20000000000 */
[-C--:B------:R-:W-:Y:S01]  /*13310*/  ISETP.GE.AND P5, PT, R41, R68.reuse, PT ;  /* 0x000000442900720c */ /* 0x080fe20003fa6270 */
[----:B------:R-:W-:Y:S01]  /*13320*/  HMMA.16816.F32 R12, R4, R38, R12 ;  /* 0x00000026040c723c */ /* 0x000fe2000000180c */
[----:B------:R-:W-:Y:S01]  /*13330*/  ISETP.GE.AND P2, PT, R53, R68, PT ;  /* 0x000000443500720c */ /* 0x000fe20003f46270 */
[----:B------:R-:W-:Y:S01]  /*13340*/  VIADD R41, R61, 0x49 ;  /* 0x000000493d297836 */ /* 0x000fe20000000000 */
[----:B------:R-:W-:Y:S02]  /*13350*/  FSEL R228, R32, -INF , !P4 ;  /* 0xff80000020e47808 */ /* 0x000fe40006000000 */
[----:B------:R-:W-:-:S02]  /*13360*/  FSEL R32, R35, -INF , !P3 ;  /* 0xff80000023207808 */ /* 0x000fc40005800000 */
[----:B------:R-:W-:Y:S01]  /*13370*/  FSEL R194, R58, -INF , !P5 ;  /* 0xff8000003ac27808 */ /* 0x000fe20006800000 */
[C---:B------:R-:W-:Y:S01]  /*13380*/  HMMA.16816.F32 R116, R4.reuse, R8, R116 ;  /* 0x000000080474723c */ /* 0x040fe20000001874 */
[----:B------:R-:W-:Y:S01]  /*13390*/  VIADD R9, R61, 0x68 ;  /* 0x000000683d097836 */ /* 0x000fe20000000000 */
[----:B------:R-:W-:Y:S02]  /*133a0*/  FSEL R190, R56, -INF , !P5 ;  /* 0xff80000038be7808 */ /* 0x000fe40006800000 */
[----:B------:R-:W-:Y:S02]  /*133b0*/  FSEL R236, R67, -INF , !P2 ;  /* 0xff80000043ec7808 */ /* 0x000fe40005000000 */
[----:B------:R-:W-:Y:S02]  /*133c0*/  FSEL R238, R65, -INF , !P2 ;  /* 0xff80000041ee7808 */ /* 0x000fe40005000000 */
[-C--:B------:R-:W-:Y:S01]  /*133d0*/  ISETP.GE.AND P3, PT, R33, R68.reuse, PT ;  /* 0x000000442100720c */ /* 0x080fe20003f66270 */
[----:B------:R-:W-:Y:S01]  /*133e0*/  VIADD R33, R61, 0x51 ;  /* 0x000000513d217836 */ /* 0x000fe20000000000 */
[-C--:B------:R-:W-:Y:S01]  /*133f0*/  ISETP.GE.AND P5, PT, R11, R68.reuse, PT ;  /* 0x000000440b00720c */ /* 0x080fe20003fa6270 */
[----:B--2---:R-:W-:Y:S01]  /*13400*/  HMMA.16816.F32 R108, R4, R20, R108 ;  /* 0x00000014046c723c */ /* 0x004fe2000000186c */
[----:B------:R-:W-:Y:S01]  /*13410*/  ISETP.GE.AND P2, PT, R43, R68, PT ;  /* 0x000000442b00720c */ /* 0x000fe20003f46270 */
[----:B------:R-:W-:Y:S01]  /*13420*/  VIADD R11, R61, 0x78 ;  /* 0x000000783d0b7836 */ /* 0x000fe20000000000 */
[----:B------:R-:W-:-:S02]  /*13430*/  FSEL R196, R26, -INF , !P6 ;  /* 0xff8000001ac47808 */ /* 0x000fc40007000000 */
[----:B------:R-:W-:Y:S02]  /*13440*/  FSEL R192, R24, -INF , !P6 ;  /* 0xff80000018c07808 */ /* 0x000fe40007000000 */
[----:B------:R-:W-:Y:S01]  /*13450*/  FSEL R234, R34, -INF , !P4 ;  /* 0xff80000022ea7808 */ /* 0x000fe20006000000 */
[----:B------:R-:W-:Y:S01]  /*13460*/  HMMA.16816.F32 R104, R4, R22, R104 ;  /* 0x000000160468723c */ /* 0x000fe20000001868 */
[-C--:B------:R-:W-:Y:S01]  /*13470*/  ISETP.GE.AND P6, PT, R9, R68.reuse, PT ;  /* 0x000000440900720c */ /* 0x080fe20003fc6270 */
[----:B------:R-:W-:Y:S01]  /*13480*/  VIADD R9, R61, 0x70 ;  /* 0x000000703d097836 */ /* 0x000fe20000000000 */
[----:B------:R-:W-:Y:S02]  /*13490*/  ISETP.GE.AND P4, PT, R41, R68, PT ;  /* 0x000000442900720c */ /* 0x000fe40003f86270 */
[----:B------:R-:W-:Y:S02]  /*134a0*/  FSEL R150, R115, -INF , !P5 ;  /* 0xff80000073967808 */ /* 0x000fe40006800000 */
[----:B------:R-:W-:-:S02]  /*134b0*/  FSEL R152, R113, -INF , !P5 ;  /* 0xff80000071987808 */ /* 0x000fc40006800000 */
[----:B------:R-:W-:Y:S01]  /*134c0*/  FSEL R176, R25, -INF , !P2 ;  /* 0xff80000019b07808 */ /* 0x000fe20005000000 */
[----:B------:R-:W-:Y:S01]  /*134d0*/  VIADD R25, R61, 0x60 ;  /* 0x000000603d197836 */ /* 0x000fe20000000000 */
[----:B------:R-:W-:Y:S02]  /*134e0*/  ISETP.GT.AND P5, PT, R227, R206, PT ;  /* 0x000000cee300720c */ /* 0x000fe40003fa4270 */
[-C--:B------:R-:W-:Y:S02]  /*134f0*/  ISETP.GE.AND P1, PT, R33, R68.reuse, PT ;  /* 0x000000442100720c */ /* 0x080fe40003f26270 */
[----:B------:R-:W-:Y:S02]  /*13500*/  FSEL R186, R59, -INF , !P4 ;  /* 0xff8000003bba7808 */ /* 0x000fe40006000000 */
[----:B------:R-:W-:Y:S02]  /*13510*/  FSEL R180, R57, -INF , !P4 ;  /* 0xff80000039b47808 */ /* 0x000fe40006000000 */
[----:B------:R-:W-:Y:S01]  /*13520*/  FSEL R168, R27, -INF , !P2 ;  /* 0xff8000001ba87808 */ /* 0x000fe20005000000 */
[----:B------:R-:W-:Y:S01]  /*13530*/  VIADD R27, R61, 0x61 ;  /* 0x000000613d1b7836 */ /* 0x000fe20000000000 */
[----:B------:R-:W-:Y:S01]  /*13540*/  ISETP.GE.AND P4, PT, R9, R68, PT ;  /* 0x000000440900720c */ /* 0x000fe20003f86270 */
[C---:B------:R-:W-:Y:S01]  /*13550*/  VIADD R9, R61.reuse, 0x71 ;  /* 0x000000713d097836 */ /* 0x040fe20000000000 */
[----:B------:R-:W-:Y:S01]  /*13560*/  FSEL R188, R18, -INF , !P3 ;  /* 0xff80000012bc7808 */ /* 0x000fe20005800000 */
[----:B------:R-:W-:Y:S01]  /*13570*/  VIADD R61, R61, 0x79 ;  /* 0x000000793d3d7836 */ /* 0x000fe20000000000 */
[----:B------:R-:W-:-:S02]  /*13580*/  FSEL R178, R16, -INF , !P3 ;  /* 0xff80000010b27808 */ /* 0x000fc40005800000 */
[----:B------:R-:W-:Y:S02]  /*13590*/  FSEL R184, R19, -INF , !P1 ;  /* 0xff80000013b87808 */ /* 0x000fe40004800000 */
[----:B------:R-:W-:Y:S02]  /*135a0*/  FSEL R174, R17, -INF , !P1 ;  /* 0xff80000011ae7808 */ /* 0x000fe40004800000 */
        /* <DEDUP_REMOVED lines=9> */
[----:B------:R-:W-:-:S02]  /*13640*/  ISETP.GE.AND P3, PT, R9, R68, PT ;  /* 0x000000440900720c */ /* 0x000fc40003f66270 */
[-C--:B------:R-:W-:Y:S02]  /*13650*/  ISETP.GE.AND P1, PT, R11, R68.reuse, PT ;  /* 0x000000440b00720c */ /* 0x080fe40003f26270 */
[----:B------:R-:W-:Y:S02]  /*13660*/  ISETP.GE.AND P0, PT, R61, R68, PT ;  /* 0x000000443d00720c */ /* 0x000fe40003f06270 */
[----:B------:R-:W-:Y:S02]  /*13670*/  FSEL R162, R119, -INF , !P2 ;  /* 0xff80000077a27808 */ /* 0x000fe40005000000 */
[----:B------:R-:W-:Y:S02]  /*13680*/  FSEL R156, R117, -INF , !P2 ;  /* 0xff800000759c7808 */ /* 0x000fe40005000000 */
[----:B------:R-:W-:Y:S02]  /*13690*/  ISETP.NE.AND P2, PT, R3, RZ, PT ;  /* 0x000000ff0300720c */ /* 0x000fe40003f45270 */
        /* <DEDUP_REMOVED lines=25> */
.L_x_5117:
        /* <DEDUP_REMOVED lines=31> */
[----:B------:R-:W-:-:S02]  /*13a20*/  LOP3.LUT R3, R217, R8, RZ, 0x3c, !PT ;  /* 0x00000008d9037212 */ /* 0x000fc400078e3cff */
[----:B------:R-:W-:Y:S02]  /*13a30*/  LOP3.LUT R6, RZ, R8, RZ, 0x33, !PT ;  /* 0x00000008ff067212 */ /* 0x000fe400078e33ff */
        /* <DEDUP_REMOVED lines=27> */
.L_x_5118:
[----:B------:R-:W-:Y:S05]  /*13bf0*/  BSYNC.RECONVERGENT B0 ;  /* 0x0000000000007941 */ /* 0x000fea0003800200 */
.L_x_5116:
[C---:B------:R-:W-:Y:S01]  /*13c00*/  IMAD.SHL.U32 R5, R210.reuse, 0x20, RZ ;  /* 0x00000020d2057824 */ /* 0x040fe200078e00ff */
[----:B------:R-:W-:Y:S01]  /*13c10*/  SHF.L.U64.HI R6, R210, 0x5, R211 ;  /* 0x00000005d2067819 */ /* 0x000fe200000102d3 */
[----:B------:R-:W-:-:S03]  /*13c20*/  IMAD.SHL.U32 R4, R201, 0x8, RZ ;  /* 0x00000008c9047824 */ /* 0x000fc600078e00ff */
[----:B------:R-:W-:Y:S02]  /*13c30*/  IADD3 R10, P0, PT, R5, R212, RZ ;  /* 0x000000d4050a7210 */ /* 0x000fe40007f1e0ff */
[----:B------:R-:W-:-:S03]  /*13c40*/  LOP3.LUT R8, R4, 0x1c0, RZ, 0xc0, !PT ;  /* 0x000001c004087812 */ /* 0x000fc600078ec0ff */
[----:B------:R-:W-:Y:S01]  /*13c50*/  IMAD.X R11, R6, 0x1, R213, P0 ;  /* 0x00000001060b7824 */ /* 0x000fe200000e06d5 */
[----:B------:R-:W-:Y:S02]  /*13c60*/  LOP3.LUT R3, R8, 0x38, R201, 0xf8, !PT ;  /* 0x0000003808037812 */ /* 0x000fe400078ef8c9 */
[----:B------:R-:W-:Y:S02]  /*13c70*/  IADD3 R8, P0, PT, R10, R5, RZ ;  /* 0x000000050a087210 */ /* 0x000fe40007f1e0ff */
[----:B------:R-:W-:-:S03]  /*13c80*/  LOP3.LUT R3, R3, 0x38, R4, 0x78, !PT ;  /* 0x0000003803037812 */ /* 0x000fc600078e7804 */
[----:B------:R-:W-:Y:S01]  /*13c90*/  IMAD.X R9, R11, 0x1, R6, P0 ;  /* 0x000000010b097824 */ /* 0x000fe200000e0606 */
        /* <DEDUP_REMOVED lines=10> */
[----:B------:R1:W-:Y:S03]  /*13d40*/  LDGSTS.E.BYPASS.LTC128B.128 [R3+0x4000], desc[UR4][R212.64] ;  /* 0x04000000d4037fae */ /* 0x0003e6000b981a04 */
        /* <DEDUP_REMOVED lines=21> */
.L_x_5115:
[----:B------:R-:W-:Y:S05]  /*13ea0*/  BSYNC.RECONVERGENT B1 ;  /* 0x0000000000017941 */ /* 0x000fea0003800200 */
.L_x_5114:
        /* <DEDUP_REMOVED lines=44> */
[----:B------:R-:W-:-:S02]  /*14170*/  LOP3.LUT R5, R200, 0x38, RZ, 0xc0, !PT ;  /* 0x00000038c8057812 */ /* 0x000fc400078ec0ff */
[----:B------:R-:W-:Y:S02]  /*14180*/  FSETP.NEU.FTZ.AND P0, PT, R3, -INF , PT ;  /* 0xff8000000300780b */ /* 0x000fe40003f1d000 */
[----:B------:R-:W-:-:S04]  /*14190*/  LOP3.LUT R5, R4, R5, RZ, 0x3c, !PT ;  /* 0x0000000504057212 */ /* 0x000fc800078e3cff */
[----:B------:R-:W-:-:S04]  /*141a0*/  LOP3.LUT R5, R5, 0x200, R2, 0xf8, !PT ;  /* 0x0000020005057812 */ /* 0x000fc800078ef802 */
[----:B------:R-:W-:-:S04]  /*141b0*/  LEA R64, R5, UR6, 0x1 ;  /* 0x0000000605407c11 */ /* 0x000fc8000f8e08ff */
[-C--:B------:R-:W-:Y:S01]  /*141c0*/  IADD3 R38, PT, PT, R71, R64.reuse, RZ ;  /* 0x0000004047267210 */ /* 0x080fe20007ffe0ff */
        /* <DEDUP_REMOVED lines=21> */
[--C-:B------:R-:W-:Y:S01]  /*14320*/  FFMA.FTZ R54, R0, R62, -R135.reuse ;  /* 0x0000003e00367223 */ /* 0x100fe20000010887 */
[----:B------:R-:W2:Y:S01]  /*14330*/  LDSM.16.MT88.4 R80, [R38+0xc000] ;  /* 0x00c000002650783b */ /* 0x000ea20000004200 */
[----:B------:R-:W-:Y:S01]  /*14340*/  IADD3 R0, PT, PT, R69, R38, RZ ;  /* 0x0000002645007210 */ /* 0x000fe20007ffe0ff */
[-CC-:B------:R-:W-:Y:S01]  /*14350*/  FFMA.FTZ R59, R72, R62.reuse, -R135.reuse ;  /* 0x0000003e483b7223 */ /* 0x180fe20000010887 */
[-C--:B------:R-:W-:Y:S01]  /*14360*/  FFMA.FTZ R58, R73, R62.reuse, -R135 ;  /* 0x0000003e493a7223 */ /* 0x080fe20000010887 */
[----:B------:R-:W-:Y:S01]  /*14370*/  MUFU.EX2 R57, R57 ;  /* 0x0000003900397308 */ /* 0x000fe20000000800 */
[----:B------:R-:W-:Y:S01]  /*14380*/  LDSM.16.MT88.4 R72, [R55+0xc000] ;  /* 0x00c000003748783b */ /* 0x000fe20000004200 */
[-CC-:B------:R-:W-:Y:S01]  /*14390*/  FFMA.FTZ R47, R78, R62.reuse, -R61.reuse ;  /* 0x0000003e4e2f7223 */ /* 0x180fe2000001083d */
[-CC-:B------:R-:W-:Y:S01]  /*143a0*/  FFMA.FTZ R44, R86, R62.reuse, -R61.reuse ;  /* 0x0000003e562c7223 */ /* 0x180fe2000001083d */
[-C--:B------:R-:W-:Y:S01]  /*143b0*/  FFMA.FTZ R43, R84, R62.reuse, -R61 ;  /* 0x0000003e542b7223 */ /* 0x080fe2000001083d */
[----:B------:R-:W3:Y:S01]  /*143c0*/  LDSM.16.MT88.4 R88, [R0+0xc000] ;  /* 0x00c000000058783b */ /* 0x000ee20000004200 */
[-CC-:B------:R-:W-:Y:S01]  /*143d0*/  FFMA.FTZ R50, R50, R62.reuse, -R135.reuse ;  /* 0x0000003e32327223 */ /* 0x180fe20000010887 */
[-CC-:B------:R-:W-:Y:S01]  /*143e0*/  FFMA.FTZ R49, R92, R62.reuse, -R135.reuse ;  /* 0x0000003e5c317223 */ /* 0x180fe20000010887 */
[----:B------:R-:W4:Y:S01]  /*143f0*/  MUFU.EX2 R56, R56 ;  /* 0x0000003800387308 */ /* 0x000f220000000800 */
[----:B------:R-:W5:Y:S01]  /*14400*/  LDSM.16.MT88.4 R4, [R0+0x10000] ;  /* 0x010000000004783b */ /* 0x000f620000004200 */
[-CC-:B------:R-:W-:Y:S01]  /*14410*/  FFMA.FTZ R46, R46, R62.reuse, -R135.reuse ;  /* 0x0000003e2e2e7223 */ /* 0x180fe20000010887 */
[-C--:B------:R-:W-:Y:S01]  /*14420*/  FFMA.FTZ R45, R100, R62.reuse, -R135 ;  /* 0x0000003e642d7223 */ /* 0x080fe20000010887 */
[-CC-:B------:R-:W-:Y:S01]  /*14430*/  FFMA.FTZ R40, R140, R62.reuse, -R61.reuse ;  /* 0x0000003e8c287223 */ /* 0x180fe2000001083d */
[----:B------:R-:W5:Y:S01]  /*14440*/  LDSM.16.MT88.4 R8, [R0+0xc800] ;  /* 0x00c800000008783b */ /* 0x000f620000004200 */
[-CC-:B------:R-:W-:Y:S01]  /*14450*/  FFMA.FTZ R39, R142, R62.reuse, -R61.reuse ;  /* 0x0000003e8e277223 */ /* 0x180fe2000001083d */
[-C--:B------:R-:W-:Y:S01]  /*14460*/  FFMA.FTZ R35, R244, R62.reuse, -R61 ;  /* 0x0000003ef4237223 */ /* 0x080fe2000001083d */
[----:B------:R-:W-:Y:S01]  /*14470*/  MUFU.EX2 R52, R52 ;  /* 0x0000003400347308 */ /* 0x000fe20000000800 */
[----:B------:R-:W-:Y:S01]  /*14480*/  LDSM.16.MT88.4 R140, [R55+0x10800] ;  /* 0x01080000378c783b */ /* 0x000fe20000004200 */
[-CC-:B------:R-:W-:Y:S01]  /*14490*/  FFMA.FTZ R42, R42, R62.reuse, -R135.reuse ;  /* 0x0000003e2a2a7223 */ /* 0x180fe20000010887 */
[-CC-:B------:R-:W-:Y:S01]  /*144a0*/  FFMA.FTZ R41, R242, R62.reuse, -R135.reuse ;  /* 0x0000003ef2297223 */ /* 0x180fe20000010887 */
[-CC-:B------:R-:W-:Y:S01]  /*144b0*/  FFMA.FTZ R37, R240, R62.reuse, -R135.reuse ;  /* 0x0000003ef0257223 */ /* 0x180fe20000010887 */
[-C--:B------:R-:W-:Y:S01]  /*144c0*/  FFMA.FTZ R36, R238, R62.reuse, -R135 ;  /* 0x0000003eee247223 */ /* 0x080fe20000010887 */
[-CC-:B------:R-:W-:Y:S01]  /*144d0*/  FFMA.FTZ R34, R236, R62.reuse, -R61.reuse ;  /* 0x0000003eec227223 */ /* 0x180fe2000001083d */
[-CC-:B------:R-:W-:Y:S01]  /*144e0*/  FFMA.FTZ R33, R234, R62.reuse, -R61.reuse ;  /* 0x0000003eea217223 */ /* 0x180fe2000001083d */
[----:B------:R-:W1:Y:S01]  /*144f0*/  MUFU.EX2 R51, R51 ;  /* 0x0000003300337308 */ /* 0x000e620000000800 */
[----:B----4-:R-:W-:Y:S01]  /*14500*/  F2FP.F16.F32.PACK_AB R113, R56, R57 ;  /* 0x000000393871723e */ /* 0x010fe200000000ff */
[-CC-:B------:R-:W-:Y:S01]  /*14510*/  FFMA.FTZ R32, R32, R62.reuse, -R61.reuse ;  /* 0x0000003e20207223 */ /* 0x180fe2000001083d */
[-C--:B------:R-:W-:Y:S01]  /*14520*/  FFMA.FTZ R2, R232, R62.reuse, -R61 ;  /* 0x0000003ee8027223 */ /* 0x080fe2000001083d */
[-C--:B------:R-:W-:Y:S01]  /*14530*/  FFMA.FTZ R139, R228, R62.reuse, -R135 ;  /* 0x0000003ee48b7223 */ /* 0x080fe20000010887 */
        /* <DEDUP_REMOVED lines=30> */
[----:B------:R-:W-:Y:S01]  /*14720*/  FADD.FTZ R59, R59, R58 ;  /* 0x0000003a3b3b7221 */ /* 0x000fe20000010000 */
[----:B------:R-:W-:-:S02]  /*14730*/  ISETP.GE.AND P0, PT, R63, R206, PT ;  /* 0x000000ce3f00720c */ /* 0x000fc40003f06270 */
        /* <DEDUP_REMOVED lines=10> */
[C---:B--2---:R-:W-:Y:S07]  /*147e0*/  HMMA.16816.F32 R76, R112.reuse, R80, RZ ;  /* 0x00000050704c723c */ /* 0x044fee00000018ff */
        /* <DEDUP_REMOVED lines=87> */
[----:B------:R-:W-:-:S05]  /*14d60*/  F2FP.F16.F32.PACK_AB R7, R34, R35 ;  /* 0x000000232207723e */ /* 0x000fca00000000ff */
        /* <DEDUP_REMOVED lines=243> */
.L_x_5126:
        /* <DEDUP_REMOVED lines=78> */
.L_x_5121:
[----:B------:R-:W-:Y:S05]  /*16180*/  BSYNC.RECONVERGENT B0 ;  /* 0x0000000000007941 */ /* 0x000fea0003800200 */
.L_x_5120:
[----:B------:R-:W1:Y:S01]  /*16190*/  S2UR UR7, SR_CgaCtaId ;  /* 0x00000000000779c3 */ /* 0x000e620000008800 */
[C---:B------:R-:W-:Y:S01]  /*161a0*/  IMAD.SHL.U32 R200, R201.reuse, 0x8, RZ ;  /* 0x00000008c9c87824 */ /* 0x040fe200078e00ff */
[----:B------:R-:W-:Y:S01]  /*161b0*/  LOP3.LUT R3, R201, 0x38, RZ, 0xc0, !PT ;  /* 0x00000038c9037812 */ /* 0x000fe200078ec0ff */
[----:B------:R-:W-:Y:S01]  /*161c0*/  UMOV UR9, 0x400 ;  /* 0x0000040000097882 */ /* 0x000fe20000000000 */
[----:B------:R-:W-:Y:S01]  /*161d0*/  IADD3 R10, P0, PT, R229, R214, RZ ;  /* 0x000000d6e50a7210 */ /* 0x000fe20007f1e0ff */
[----:B------:R-:W-:Y:S01]  /*161e0*/  IMAD.SHL.U32 R209, R201, 0x40, RZ ;  /* 0x00000040c9d17824 */ /* 0x000fe200078e00ff */
[C---:B------:R-:W-:Y:S01]  /*161f0*/  LOP3.LUT R138, R200.reuse, 0x38, RZ, 0xc0, !PT ;  /* 0x00000038c88a7812 */ /* 0x040fe200078ec0ff */
[----:B------:R-:W-:Y:S01]  /*16200*/  VIADD R227, R227, 0xffffffff ;  /* 0xffffffffe3e37836 */ /* 0x000fe20000000000 */
[----:B------:R-:W-:Y:S01]  /*16210*/  LOP3.LUT R6, R200, 0x1c0, RZ, 0xc0, !PT ;  /* 0x000001c0c8067812 */ /* 0x000fe200078ec0ff */
[----:B------:R-:W-:Y:S01]  /*16220*/  IMAD.X R11, R220, 0x1, R215, P0 ;  /* 0x00000001dc0b7824 */ /* 0x000fe200000e06d7 */
[----:B------:R-:W-:Y:S01]  /*16230*/  LOP3.LUT R5, R200, 0x1e00, RZ, 0xc0, !PT ;  /* 0x00001e00c8057812 */ /* 0x000fe200078ec0ff */
[----:B------:R-:W-:Y:S01]  /*16240*/  BSSY.RECONVERGENT B1, `(.L_x_5122) ;  /* 0x0000176000017945 */ /* 0x000fe20003800200 */
[----:B------:R-:W-:Y:S01]  /*16250*/  LOP3.LUT R6, R138, R6, R3, 0x1e, !PT ;  /* 0x000000068a067212 */ /* 0x000fe200078e1e03 */
[----:B------:R-:W-:Y:S01]  /*16260*/  IMAD.SHL.U32 R3, R201, 0x20, RZ ;  /* 0x00000020c9037824 */ /* 0x000fe200078e00ff */
[----:B------:R-:W-:Y:S02]  /*16270*/  IADD3 R8, P0, PT, R10, R229, RZ ;  /* 0x000000e50a087210 */ /* 0x000fe40007f1e0ff */
[----:B------:R-:W-:Y:S02]  /*16280*/  LOP3.LUT R6, R6, R5, RZ, 0xfc, !PT ;  /* 0x0000000506067212 */ /* 0x000fe400078efcff */
[----:B------:R-:W-:Y:S01]  /*16290*/  SHF.R.U32.HI R205, RZ, 0x1, R201 ;  /* 0x00000001ffcd7819 */ /* 0x000fe200000116c9 */
[--C-:B------:R-:W-:Y:S01]  /*162a0*/  IMAD.X R9, R11, 0x1, R220.reuse, P0 ;  /* 0x000000010b097824 */ /* 0x100fe200000e06dc */
[----:B------:R-:W-:Y:S02]  /*162b0*/  LOP3.LUT R4, R209, 0x200, RZ, 0xc0, !PT ;  /* 0x00000200d1047812 */ /* 0x000fe400078ec0ff */
[----:B------:R-:W-:Y:S01]  /*162c0*/  LOP3.LUT R2, R205, 0x8, RZ, 0xc0, !PT ;  /* 0x00000008cd027812 */ /* 0x000fe200078ec0ff */
[----:B-1----:R-:W-:Y:S01]  /*162d0*/  ULEA UR6, UR7, UR9, 0x18 ;  /* 0x0000000907067291 */ /* 0x002fe2000f8ec0ff */
[----:B------:R-:W-:Y:S02]  /*162e0*/  LOP3.LUT R3, R4, 0x7c00, R3, 0xf8, !PT ;  /* 0x00007c0004037812 */ /* 0x000fe400078ef803 */
[-C--:B------:R-:W-:Y:S02]  /*162f0*/  IADD3 R4, P0, PT, R8, R229.reuse, RZ ;  /* 0x000000e508047210 */ /* 0x080fe40007f1e0ff */
[----:B------:R-:W-:Y:S02]  /*16300*/  LOP3.LUT R5, R2, 0x1c0, R209, 0xf8, !PT ;  /* 0x000001c002057812 */ /* 0x000fe400078ef8d1 */
[----:B------:R-:W-:Y:S02]  /*16310*/  LEA R139, R6, UR6, 0x1 ;  /* 0x00000006068b7c11 */ /* 0x000fe4000f8e08ff */
[----:B------:R-:W-:Y:S01]  /*16320*/  LOP3.LUT R138, R5, R138, RZ, 0x3c, !PT ;  /* 0x0000008a058a7212 */ /* 0x000fe200078e3cff */
[--C-:B------:R-:W-:Y:S01]  /*16330*/  IMAD.X R5, R9, 0x1, R220.reuse, P0 ;  /* 0x0000000109057824 */ /* 0x100fe200000e06dc */
[-C--:B------:R-:W-:Y:S01]  /*16340*/  IADD3 R12, P0, PT, R4, R229.reuse, RZ ;  /* 0x000000e5040c7210 */ /* 0x080fe20007f1e0ff */
[----:B------:R-:W-:Y:S01]  /*16350*/  @!PT LDS RZ, [RZ] ;  /* 0x00000000fffff984 */ /* 0x000fe20000000800 */
[----:B------:R-:W-:Y:S01]  /*16360*/  @!PT LDS RZ, [RZ] ;  /* 0x00000000fffff984 */ /* 0x000fe20000000800 */
[----:B------:R-:W-:Y:S01]  /*16370*/  @!PT LDS RZ, [RZ] ;  /* 0x00000000fffff984 */ /* 0x000fe20000000800 */
[----:B------:R-:W-:Y:S01]  /*16380*/  LDGSTS.E.BYPASS.LTC128B.128 [R139+0xc000], desc[UR4][R214.64] ;  /* 0x0c000000d68b7fae */ /* 0x000fe2000b981a04 */
[----:B------:R-:W-:Y:S02]  /*16390*/  LOP3.LUT R3, R3, R138, RZ, 0xfc, !PT ;  /* 0x0000008a03037212 */ /* 0x000fe400078efcff */
[----:B------:R-:W-:Y:S02]  /*163a0*/  LOP3.LUT P2, RZ, R201, 0x4, RZ, 0xc0, !PT ;  /* 0x00000004c9ff7812 */ /* 0x000fe4000784c0ff */
[----:B------:R-:W-:Y:S01]  /*163b0*/  LDGSTS.E.BYPASS.LTC128B.128 [R139+0x10000], desc[UR4][R214.64+0x80] ;  /* 0x10000080d68b7fae */ /* 0x000fe2000b981a04 */
[--C-:B------:R-:W-:Y:S01]  /*163c0*/  IMAD.X R13, R5, 0x1, R220.reuse, P0 ;  /* 0x00000001050d7824 */ /* 0x100fe200000e06dc */
[-C--:B------:R-:W-:Y:S03]  /*163d0*/  IADD3 R6, P0, PT, R12, R229.reuse, RZ ;  /* 0x000000e50c067210 */ /* 0x080fe60007f1e0ff */
[----:B------:R-:W-:Y:S01]  /*163e0*/  LDGSTS.E.BYPASS.LTC128B.128 [R139+0xc800], desc[UR4][R10.64] ;  /* 0x0c8000000a8b7fae */ /* 0x000fe2000b981a04 */
[----:B------:R-:W-:Y:S01]  /*163f0*/  LEA R184, R3, UR6, 0x1 ;  /* 0x0000000603b87c11 */ /* 0x000fe2000f8e08ff */
[--C-:B------:R-:W-:Y:S03]  /*16400*/  IMAD.X R7, R13, 0x1, R220.reuse, P0 ;  /* 0x000000010d077824 */ /* 0x100fe600000e06dc */
[----:B------:R-:W-:Y:S01]  /*16410*/  LDGSTS.E.BYPASS.LTC128B.128 [R139+0x10800], desc[UR4][R10.64+0x80] ;  /* 0x108000800a8b7fae */ /* 0x000fe2000b981a04 */
[-C--:B------:R-:W-:Y:S02]  /*16420*/  IADD3 R14, P0, PT, R6, R229.reuse, RZ ;  /* 0x000000e5060e7210 */ /* 0x080fe40007f1e0ff */
[----:B------:R-:W-:Y:S02]  /*16430*/  SEL R135, R202, 0xffffffc0, !P2 ;  /* 0xffffffc0ca877807 */ /* 0x000fe40005000000 */
[----:B------:R-:W-:Y:S01]  /*16440*/  LDGSTS.E.BYPASS.LTC128B.128 [R139+0xd000], desc[UR4][R8.64] ;  /* 0x0d000000088b7fae */ /* 0x000fe2000b981a04 */
[----:B------:R-:W-:Y:S01]  /*16450*/  IMAD.X R15, R7, 0x1, R220, P0 ;  /* 0x00000001070f7824 */ /* 0x000fe200000e06dc */
[----:B------:R-:W-:Y:S03]  /*16460*/  IADD3 R2, P0, PT, R14, R229, RZ ;  /* 0x000000e50e027210 */ /* 0x000fe60007f1e0ff */
[----:B------:R1:W-:Y:S01]  /*16470*/  LDGSTS.E.BYPASS.LTC128B.128 [R139+0x11000], desc[UR4][R8.64+0x80] ;  /* 0x11000080088b7fae */ /* 0x0003e2000b981a04 */
[----:B------:R-:W-:Y:S04]  /*16480*/  IMAD.IADD R188, R135, 0x1, R184 ;  /* 0x0000000187bc7824 */ /* 0x000fe800078e02b8 */
[----:B------:R-:W-:Y:S01]  /*16490*/  LDGSTS.E.BYPASS.LTC128B.128 [R139+0xd800], desc[UR4][R4.64] ;  /* 0x0d800000048b7fae */ /* 0x000fe2000b981a04 */
[----:B------:R-:W-:Y:S01]  /*164a0*/  IMAD.X R3, R15, 0x1, R220, P0 ;  /* 0x000000010f037824 */ /* 0x000fe200000e06dc */
[----:B------:R-:W-:Y:S03]  /*164b0*/  LOP3.LUT P0, RZ, R201, 0x2, RZ, 0xc0, !PT ;  /* 0x00000002c9ff7812 */ /* 0x000fe6000780c0ff */
[----:B------:R-:W-:Y:S01]  /*164c0*/  LDGSTS.E.BYPASS.LTC128B.128 [R139+0x11800], desc[UR4][R4.64+0x80] ;  /* 0x11800080048b7fae */ /* 0x000fe2000b981a04 */
[----:B------:R-:W-:Y:S04]  /*164d0*/  SEL R207, R203, 0xffffffe0, !P0 ;  /* 0xffffffe0cbcf7807 */ /* 0x000fe80004000000 */
[----:B------:R-:W-:Y:S01]  /*164e0*/  LDGSTS.E.BYPASS.LTC128B.128 [R139+0xe000], desc[UR4][R12.64] ;  /* 0x0e0000000c8b7fae */ /* 0x000fe2000b981a04 */
[----:B------:R-:W-:Y:S01]  /*164f0*/  ISETP.GT.AND P0, PT, R227, R206, PT ;  /* 0x000000cee300720c */ /* 0x000fe20003f04270 */
[C---:B------:R-:W-:Y:S03]  /*16500*/  IMAD.IADD R136, R207.reuse, 0x1, R184 ;  /* 0x00000001cf887824 */ /* 0x040fe600078e02b8 */
[----:B------:R-:W-:Y:S05]  /*16510*/  LDGSTS.E.BYPASS.LTC128B.128 [R139+0x12000], desc[UR4][R12.64+0x80] ;  /* 0x120000800c8b7fae */ /* 0x000fea000b981a04 */
[----:B------:R-:W-:Y:S05]  /*16520*/  LDGSTS.E.BYPASS.LTC128B.128 [R139+0xe800], desc[UR4][R6.64] ;  /* 0x0e800000068b7fae */ /* 0x000fea000b981a04 */
[----:B------:R-:W-:Y:S05]  /*16530*/  LDGSTS.E.BYPASS.LTC128B.128 [R139+0x12800], desc[UR4][R6.64+0x80] ;  /* 0x12800080068b7fae */ /* 0x000fea000b981a04 */
[----:B------:R-:W-:Y:S05]  /*16540*/  LDGSTS.E.BYPASS.LTC128B.128 [R139+0xf000], desc[UR4][R14.64] ;  /* 0x0f0000000e8b7fae */ /* 0x000fea000b981a04 */
[----:B------:R-:W-:Y:S05]  /*16550*/  LDGSTS.E.BYPASS.LTC128B.128 [R139+0x13000], desc[UR4][R14.64+0x80] ;  /* 0x130000800e8b7fae */ /* 0x000fea000b981a04 */
[----:B------:R-:W-:Y:S05]  /*16560*/  LDGSTS.E.BYPASS.LTC128B.128 [R139+0xf800], desc[UR4][R2.64] ;  /* 0x0f800000028b7fae */ /* 0x000fea000b981a04 */
[----:B------:R2:W-:Y:S05]  /*16570*/  LDGSTS.E.BYPASS.LTC128B.128 [R139+0x13800], desc[UR4][R2.64+0x80] ;  /* 0x13800080028b7fae */ /* 0x0005ea000b981a04 */
[----:B------:R-:W-:Y:S05]  /*16580*/  LDSM.16.M88.4 R64, [R184] ;  /* 0x00000000b840783b */ /* 0x000fea0000000200 */
[----:B-1----:R-:W1:Y:S05]  /*16590*/  LDSM.16.M88.4 R8, [R204+0x4000] ;  /* 0x00400000cc08783b */ /* 0x002e6a0000000200 */
[----:B------:R-:W3:Y:S05]  /*165a0*/  LDSM.16.M88.4 R16, [R204+0x4800] ;  /* 0x00480000cc10783b */ /* 0x000eea0000000200 */
[----:B------:R-:W4:Y:S05]  /*165b0*/  LDSM.16.M88.4 R24, [R204+0x5000] ;  /* 0x00500000cc18783b */ /* 0x000f2a0000000200 */
[----:B------:R-:W0:Y:S01]  /*165c0*/  LDGDEPBAR ;  /* 0x00000000000079af */ /* 0x000e220000000000 */
[C---:B--2---:R-:W-:Y:S04]  /*165d0*/  IMAD.IADD R3, R204.reuse, 0x1, R207 ;  /* 0x00000001cc037824 */ /* 0x044fe800078e02cf */
[----:B------:R-:W2:Y:S01]  /*165e0*/  LDSM.16.M88.4 R32, [R204+0x5800] ;  /* 0x00580000cc20783b */ /* 0x000ea20000000200 */
[----:B------:R-:W-:Y:S02]  /*165f0*/  IMAD.IADD R2, R204, 0x1, R135 ;  /* 0x00000001cc027824 */ /* 0x000fe400078e0287 */
[C---:B------:R-:W-:Y:S02]  /*16600*/  IMAD.IADD R135, R207.reuse, 0x1, R188 ;  /* 0x00000001cf877824 */ /* 0x040fe400078e02bc */
[----:B------:R-:W5:Y:S01]  /*16610*/  LDSM.16.M88.4 R40, [R204+0x6000] ;  /* 0x00600000cc28783b */ /* 0x000f620000000200 */
[----:B------:R-:W-:Y:S04]  /*16620*/  IMAD.IADD R134, R207, 0x1, R2 ;  /* 0x00000001cf867824 */ /* 0x000fe800078e0202 */
[----:B------:R-:W5:Y:S05]  /*16630*/  LDSM.16.M88.4 R48, [R204+0x6800] ;  /* 0x00680000cc30783b */ /* 0x000f6a0000000200 */
[----:B------:R-:W5:Y:S05]  /*16640*/  LDSM.16.M88.4 R56, [R204+0x7000] ;  /* 0x00700000cc38783b */ /* 0x000f6a0000000200 */
[----:B------:R-:W5:Y:S01]  /*16650*/  LDSM.16.M88.4 R140, [R204+0x7800] ;  /* 0x00780000cc8c783b */ /* 0x000f620000000200 */
        /* <DEDUP_REMOVED lines=10> */
[C---:B----4-:R-:W-:Y:S03]  /*16700*/  HMMA.16816.F32 R20, R64.reuse, R24, RZ ;  /* 0x000000184014723c */ /* 0x050fe600000018ff */
[----:B------:R-:W-:Y:S05]  /*16710*/  LDSM.16.M88.4 R168, [R188] ;  /* 0x00000000bca8783b */ /* 0x000fea0000000200 */
[C---:B------:R-:W-:Y:S01]  /*16720*/  HMMA.16816.F32 R24, R64.reuse, R26, RZ ;  /* 0x0000001a4018723c */ /* 0x040fe200000018ff */
[----:B------:R-:W-:Y:S05]  /*16730*/  LDSM.16.M88.4 R172, [R2+0x4000] ;  /* 0x0040000002ac783b */ /* 0x000fea0000000200 */
[----:B------:R-:W-:Y:S02]  /*16740*/  LDSM.16.M88.4 R176, [R2+0x6000] ;  /* 0x0060000002b0783b */ /* 0x000fe40000000200 */
[C---:B--2---:R-:W-:Y:S03]  /*16750*/  HMMA.16816.F32 R28, R64.reuse, R32, RZ ;  /* 0x00000020401c723c */ /* 0x044fe600000018ff */
[----:B------:R-:W-:Y:S05]  /*16760*/  LDSM.16.M88.4 R180, [R204+0xa000] ;  /* 0x00a00000ccb4783b */ /* 0x000fea0000000200 */
        /* <DEDUP_REMOVED lines=40> */
[----:B------:R-:W-:Y:S07]  /*169f0*/  LDSM.16.M88.4 R172, [R204+0x8000] ;  /* 0x00800000ccac783b */ /* 0x000fee0000000200 */
        /* <DEDUP_REMOVED lines=214> */
.L_x_5125:
[----:B------:R-:W-:Y:S05]  /*17760*/  BSYNC.RECONVERGENT B0 ;  /* 0x0000000000007941 */ /* 0x000fea0003800200 */
.L_x_5124:
        /* <DEDUP_REMOVED lines=35> */
.L_x_5123:
[----:B------:R-:W-:Y:S05]  /*179a0*/  BSYNC.RECONVERGENT B1 ;  /* 0x0000000000017941 */ /* 0x000fea0003800200 */
.L_x_5122:
        /* <DEDUP_REMOVED lines=546> */
.L_x_5119:
        /* <DEDUP_REMOVED lines=11> */
.L_x_5134:
        /* <DEDUP_REMOVED lines=96> */
[----:B------:R-:W-:-:S02]  /*1a280*/  @P4 VIADD R8, R4, 0xffffff80 ;  /* 0xffffff8004084836 */ /* 0x000fc40000000000 */
[----:B------:R-:W-:Y:S02]  /*1a290*/  IMAD.IADD R5, R203, 0x1, R10 ;  /* 0x00000001cb057824 */ /* 0x000fe400078e020a */
[--C-:B------:R-:W-:Y:S02]  /*1a2a0*/  IMAD.IADD R12, R3, 0x1, R8.reuse ;  /* 0x00000001030c7824 */ /* 0x100fe400078e0208 */
[C---:B------:R-:W-:Y:S02]  /*1a2b0*/  IMAD.IADD R7, R203.reuse, 0x1, R8 ;  /* 0x00000001cb077824 */ /* 0x040fe400078e0208 */
        /* <DEDUP_REMOVED lines=32> */
[----:B------:R1:W-:Y:S04]  /*1a4c0*/  STS.64 [R203+0x4800], R114 ;  /* 0x00480072cb007388 */ /* 0x0003e80000000a00 */
[----:B--2---:R-:W2:Y:S04]  /*1a4d0*/  LD.E.64 R10, desc[UR4][R132.64+0xb0] ;  /* 0x0000b004840a7980 */ /* 0x004ea8000c101b00 */
[----:B------:R-:W2:Y:S04]  /*1a4e0*/  LD.E R14, desc[UR4][R132.64+0x60] ;  /* 0x00006004840e7980 */ /* 0x000ea8000c101900 */
[----:B------:R-:W2:Y:S04]  /*1a4f0*/  LD.E R9, desc[UR4][R132.64+0xcc] ;  /* 0x0000cc0484097980 */ /* 0x000ea8000c101900 */
[----:B---3--:R-:W3:Y:S01]  /*1a500*/  LD.E.64 R4, desc[UR4][R132.64+0x78] ;  /* 0x0000780484047980 */ /* 0x008ee2000c101b00 */
[----:B------:R-:W-:-:S03]  /*1a510*/  IMAD.SHL.U32 R69, R216, 0x40, RZ ;  /* 0x00000040d8457824 */ /* 0x000fc600078e00ff */
[----:B------:R2:W5:Y:S01]  /*1a520*/  LD.E.64 R2, desc[UR4][R132.64+0xa8] ;  /* 0x0000a80484027980 */ /* 0x000562000c101b00 */
[----:B------:R-:W-:Y:S01]  /*1a530*/  IMAD.SHL.U32 R16, R201, 0x4, RZ ;  /* 0x00000004c9107824 */ /* 0x000fe200078e00ff */
[----:B----4-:R-:W-:Y:S01]  /*1a540*/  LOP3.LUT R7, R200, 0x1f80, RZ, 0xc0, !PT ;  /* 0x00001f80c8077812 */ /* 0x010fe200078ec0ff */
[----:B------:R-:W-:Y:S01]  /*1a550*/  IMAD.IADD R71, R218, 0x1, -R69 ;  /* 0x00000001da477824 */ /* 0x000fe200078e0a45 */
[----:B------:R-:W-:Y:S01]  /*1a560*/  SHF.R.U32.HI R68, RZ, 0x4, R201 ;  /* 0x00000004ff447819 */ /* 0x000fe200000116c9 */
[----:B------:R-:W-:Y:S01]  /*1a570*/  BSSY.RECONVERGENT B0, `(.L_x_5128) ;  /* 0x000003a000007945 */ /* 0x000fe20003800200 */
[----:B------:R-:W-:Y:S02]  /*1a580*/  LOP3.LUT R8, R7, 0x3c, R16, 0xf8, !PT ;  /* 0x0000003c07087812 */ /* 0x000fe400078ef810 */
[----:B------:R-:W-:Y:S01]  /*1a590*/  LOP3.LUT R16, R16, 0x1f8, RZ, 0xc0, !PT ;  /* 0x000001f810107812 */ /* 0x000fe200078ec0ff */
[----:B-1----:R-:W-:Y:S01]  /*1a5a0*/  VIADD R12, R68, 0x8 ;  /* 0x00000008440c7836 */ /* 0x002fe20000000000 */
[----:B------:R-:W-:Y:S01]  /*1a5b0*/  LOP3.LUT R73, R6, 0x10, RZ, 0xc0, !PT ;  /* 0x0000001006497812 */ /* 0x000fe200078ec0ff */
[----:B------:R-:W-:Y:S01]  /*1a5c0*/  VIADD R6, R68, 0x10 ;  /* 0x0000001044067836 */ /* 0x000fe20000000000 */
[----:B------:R-:W-:Y:S01]  /*1a5d0*/  LOP3.LUT R16, R16, 0x38, R205, 0x78, !PT ;  /* 0x0000003810107812 */ /* 0x000fe200078e78cd */
[----:B------:R-:W-:Y:S01]  /*1a5e0*/  VIADD R38, R68, 0x18 ;  /* 0x0000001844267836 */ /* 0x000fe20000000000 */
[-C--:B------:R-:W-:Y:S01]  /*1a5f0*/  ISETP.GE.AND P6, PT, R12, R71.reuse, PT ;  /* 0x000000470c00720c */ /* 0x080fe20003fc6270 */
[----:B------:R-:W-:Y:S01]  /*1a600*/  VIADD R36, R68, 0x20 ;  /* 0x0000002044247836 */ /* 0x000fe20000000000 */
[-C--:B------:R-:W-:Y:S01]  /*1a610*/  ISETP.GE.AND P5, PT, R6, R71.reuse, PT ;  /* 0x000000470600720c */ /* 0x080fe20003fa6270 */
[----:B------:R-:W-:Y:S01]  /*1a620*/  VIADD R6, R68, 0x28 ;  /* 0x0000002844067836 */ /* 0x000fe20000000000 */
[-C--:B------:R-:W-:Y:S01]  /*1a630*/  ISETP.GE.AND P4, PT, R38, R71.reuse, PT ;  /* 0x000000472600720c */ /* 0x080fe20003f86270 */
[----:B------:R-:W-:Y:S01]  /*1a640*/  IMAD R73, R16, 0x4, R73 ;  /* 0x0000000410497824 */ /* 0x000fe200078e0249 */
[----:B------:R-:W-:Y:S01]  /*1a650*/  BAR.SYNC.DEFER_BLOCKING 0x0 ;  /* 0x0000000000007b1d */ /* 0x000fe20000010000 */
[-C--:B------:R-:W-:Y:S01]  /*1a660*/  ISETP.GE.AND P3, PT, R36, R71.reuse, PT ;  /* 0x000000472400720c */ /* 0x080fe20003f66270 */
[----:B------:R-:W-:Y:S01]  /*1a670*/  VIADD R72, R68, 0x30 ;  /* 0x0000003044487836 */ /* 0x000fe20000000000 */
[----:B------:R-:W-:-:S02]  /*1a680*/  ISETP.GE.AND P2, PT, R6, R71, PT ;  /* 0x000000470600720c */ /* 0x000fc40003f46270 */
[----:B------:R-:W-:Y:S02]  /*1a690*/  LOP3.LUT R77, R205, 0x30, RZ, 0xc0, !PT ;  /* 0x00000030cd4d7812 */ /* 0x000fe400078ec0ff */
[----:B------:R-:W-:Y:S02]  /*1a6a0*/  SHF.R.U32.HI R76, RZ, 0x2, R201 ;  /* 0x00000002ff4c7819 */ /* 0x000fe400000116c9 */
[----:B------:R-:W-:Y:S02]  /*1a6b0*/  ISETP.GE.AND P1, PT, R68, R71, PT ;  /* 0x000000474400720c */ /* 0x000fe40003f26270 */
[----:B------:R-:W-:Y:S01]  /*1a6c0*/  LOP3.LUT R77, R77, 0x7, R76, 0xf8, !PT ;  /* 0x000000074d4d7812 */ /* 0x000fe200078ef84c */
[----:B------:R1:W4:Y:S04]  /*1a6d0*/  LDS.128 R64, [R73+UR6] ;  /* 0x0000000649407984 */ /* 0x0003280008000c00 */
        /* <DEDUP_REMOVED lines=11> */
[----:B--2---:R-:W-:-:S04]  /*1a790*/  IMAD R10, R10, UR8, R221 ;  /* 0x000000080a0a7c24 */ /* 0x004fc8000f8e02dd */
[----:B------:R-:W-:Y:S02]  /*1a7a0*/  IMAD R10, R10, R14, R219 ;  /* 0x0000000e0a0a7224 */ /* 0x000fe400078e02db */
[----:B------:R2:W1:Y:S02]  /*1a7b0*/  LDS.128 R12, [R73+UR6+0x6800] ;  /* 0x00680006490c7984 */ /* 0x0004640008000c00 */
[----:B------:R-:W-:-:S04]  /*1a7c0*/  IMAD R70, R11, R10, R69 ;  /* 0x0000000a0b467224 */ /* 0x000fc800078e0245 */
[----:B------:R-:W-:-:S05]  /*1a7d0*/  IMAD R7, R70, R9, RZ ;  /* 0x0000000946077224 */ /* 0x000fca00078e02ff */
[----:B------:R-:W-:Y:S02]  /*1a7e0*/  IADD3 R37, P0, PT, R8, R7, RZ ;  /* 0x0000000708257210 */ /* 0x000fe40007f1e0ff */
[----:B------:R2:W1:Y:S02]  /*1a7f0*/  LDS.128 R8, [R73+UR6+0x7000] ;  /* 0x0070000649087984 */ /* 0x0004640008000c00 */
[----:B------:R-:W-:Y:S02]  /*1a800*/  LEA.HI.X.SX32 R7, R7, RZ, 0x1, P0 ;  /* 0x000000ff07077211 */ /* 0x000fe400000f0eff */
[----:B---3--:R-:W-:-:S04]  /*1a810*/  LEA R74, P0, R37, R4, 0x2 ;  /* 0x00000004254a7211 */ /* 0x008fc800078010ff */
[----:B------:R-:W-:Y:S02]  /*1a820*/  LEA.HI.X R75, R37, R5, R7, 0x2, P0 ;  /* 0x00000005254b7211 */ /* 0x000fe400000f1407 */
[----:B------:R2:W3:Y:S01]  /*1a830*/  LDS.128 R36, [R73+UR6+0x3800] ;  /* 0x0038000649247984 */ /* 0x0004e20008000c00 */
[----:B------:R-:W-:-:S03]  /*1a840*/  LOP3.LUT P0, RZ, R201, 0x3, RZ, 0xc0, !PT ;  /* 0x00000003c9ff7812 */ /* 0x000fc6000780c0ff */
[----:B------:R2:W1:Y:S10]  /*1a850*/  LDS.128 R4, [R73+UR6+0x7800] ;  /* 0x0078000649047984 */ /* 0x0004740008000c00 */
[----:B----4-:R-:W-:Y:S05]  /*1a860*/  @P0 BRA `(.L_x_5129) ;  /* 0x0000000000280947 */ /* 0x010fea0003800000 */
[----:B-12---:R-:W-:Y:S01]  /*1a870*/  IADD3 R73, P0, PT, R70, R77, RZ ;  /* 0x0000004d46497210 */ /* 0x006fe20007f1e0ff */
[----:B------:R-:W-:-:S03]  /*1a880*/  IMAD.IADD R218, R218, 0x1, -R69 ;  /* 0x00000001dada7824 */ /* 0x000fc600078e0a45 */
[----:B------:R-:W-:Y:S02]  /*1a890*/  LEA.HI.X.SX32 R70, R70, RZ, 0x1, P0 ;  /* 0x000000ff46467211 */ /* 0x000fe400000f0eff */
[----:B-----5:R-:W-:-:S04]  /*1a8a0*/  LEA R2, P0, R73, R2, 0x2 ;  /* 0x0000000249027211 */ /* 0x020fc800078010ff */
[----:B------:R-:W-:Y:S02]  /*1a8b0*/  LEA.HI.X R3, R73, R3, R70, 0x2, P0 ;  /* 0x0000000349037211 */ /* 0x000fe400000f1446 */
[C---:B------:R-:W-:Y:S01]  /*1a8c0*/  ISETP.GE.AND P0, PT, R77.reuse, R218, PT ;  /* 0x000000da4d00720c */ /* 0x040fe20003f06270 */
[----:B------:R-:W-:-:S12]  /*1a8d0*/  VIADD R77, R77, 0x8 ;  /* 0x000000084d4d7836 */ /* 0x000fd80000000000 */
[----:B------:R4:W-:Y:S01]  /*1a8e0*/  @!P0 ST.E desc[UR4][R2.64], R0 ;  /* 0x0000000002008985 */ /* 0x0009e2000c101904 */
[----:B------:R-:W-:-:S13]  /*1a8f0*/  ISETP.GE.AND P0, PT, R77, R218, PT ;  /* 0x000000da4d00720c */ /* 0x000fda0003f06270 */
[----:B------:R4:W-:Y:S02]  /*1a900*/  @!P0 ST.E desc[UR4][R2.64+0x20], R134 ;  /* 0x0000208602008985 */ /* 0x0009e4000c101904 */
.L_x_5129:
[----:B------:R-:W-:Y:S05]  /*1a910*/  BSYNC.RECONVERGENT B0 ;  /* 0x0000000000007941 */ /* 0x000fea0003800200 */
.L_x_5128:
[----:B------:R-:W-:Y:S01]  /*1a920*/  VIADD R68, R68, 0x38 ;  /* 0x0000003844447836 */ /* 0x000fe20000000000 */
[----:B------:R-:W-:Y:S01]  /*1a930*/  ISETP.GE.AND P0, PT, R72, R71, PT ;  /* 0x000000474800720c */ /* 0x000fe20003f06270 */
[----:B------:R-:W-:Y:S01]  /*1a940*/  @!P1 ST.E.128 desc[UR4][R74.64], R64 ;  /* 0x000000404a009985 */ /* 0x000fe2000c101d04 */
[----:B------:R-:W-:-:S03]  /*1a950*/  IMAD.MOV.U32 R209, RZ, RZ, 0x0 ;  /* 0x00000000ffd17424 */ /* 0x000fc600078e00ff */
        /* <DEDUP_REMOVED lines=13> */
[----:B------:R2:W-:Y:S02]  /*1aa30*/  @!P0 ST.E.128 desc[UR4][R74.64+0x6100], R8 ;  /* 0x006100084a008985 */ /* 0x0005e4000c101d04 */
[----:B--2345:R-:W-:Y:S05]  /*1aa40*/  @P1 RET.REL.NODEC R208 `(_ZN5flash24flash_fwd_splitkv_kernelI23Flash_fwd_kernel_traitsILi128ELi64ELi128ELi4ELb0ELb0EN7cutlass6half_tE19Flash_kernel_traitsILi128ELi64ELi128ELi4ES3_EELb0ELb0ELb0ELb0ELb1ELb0ELb1ELb1EEEvNS_16Flash_fwd_paramsE) ;  /* 0xfffffe54d06c1950 */ /* 0x03cfea0003c3ffff */
[----:B------:R-:W-:Y:S01]  /*1aa50*/  MOV R209, 0x0 ;  /* 0x0000000000d17802 */ /* 0x000fe20000000f00 */
[----:B------:R-:W-:Y:S04]  /*1aa60*/  ST.E.128 desc[UR4][R74.64+0x7000], R36 ;  /* 0x007000244a007985 */ /* 0x000fe8000c101d04 */
[----:B------:R1:W-:Y:S02]  /*1aa70*/  ST.E.128 desc[UR4][R74.64+0x7100], R4 ;  /* 0x007100044a007985 */ /* 0x0003e4000c101d04 */
[----:B-1----:R-:W-:Y:S05]  /*1aa80*/  RET.REL.NODEC R208 `(_ZN5flash24flash_fwd_splitkv_kernelI23Flash_fwd_kernel_traitsILi128ELi64ELi128ELi4ELb0ELb0EN7cutlass6half_tE19Flash_kernel_traitsILi128ELi64ELi128ELi4ES3_EELb0ELb0ELb0ELb0ELb1ELb0ELb1ELb1EEEvNS_16Flash_fwd_paramsE) ;  /* 0xfffffe54d05c7950 */ /* 0x002fea0003c3ffff */
.L_x_5127:
[----:B------:R-:W-:Y:S01]  /*1aa90*/  MOV R5, 0x2 ;  /* 0x0000000200057802 */ /* 0x000fe20000000f00 */
[----:B------:R-:W-:Y:S01]  /*1aaa0*/  IMAD.MOV.U32 R4, RZ, RZ, -0x1 ;  /* 0xffffffffff047424 */ /* 0x000fe200078e00ff */
[----:B------:R-:W-:-:S07]  /*1aab0*/  MOV R0, 0x1f ;  /* 0x0000001f00007802 */ /* 0x000fce0000000f00 */
[----:B-1---5:R-:W-:Y:S05]  /*1aac0*/  WARPSYNC.COLLECTIVE R4, `(.L_x_5130) ;  /* 0x0000000004087348 */ /* 0x022fea0003c00000 */
[----:B------:R2:W3:Y:S02]  /*1aad0*/  SHFL.BFLY P0, R9, R233, R5, R0 ;  /* 0x0c000005e9097389 */ /* 0x0004e40000000000 */
[----:B-123-5:R-:W-:Y:S05]  /*1aae0*/  ENDCOLLECTIVE ;  /* 0x000000000000791b */ /* 0x02efea0003800000 */
.L_x_5130:
[----:B------:R-:W-:Y:S02]  /*1aaf0*/  MOV R6, R9 ;  /* 0x0000000900067202 */ /* 0x000fe40000000f00 */
[----:B------:R-:W-:-:S03]  /*1ab00*/  MOV R5, 0x1 ;  /* 0x0000000100057802 */ /* 0x000fc60000000f00 */
[----:B------:R-:W-:-:S04]  /*1ab10*/  FADD.FTZ R7, R6, R233 ;  /* 0x000000e906077221 */ /* 0x000fc80000010000 */
[----:B------:R-:W-:-:S07]  /*1ab20*/  IMAD.MOV.U32 R233, RZ, RZ, R7 ;  /* 0x000000ffffe97224 */ /* 0x000fce00078e0007 */
[----:B------:R-:W-:Y:S05]  /*1ab30*/  WARPSYNC.COLLECTIVE R4, `(.L_x_5131) ;  /* 0x0000000004087348 */ /* 0x000fea0003c00000 */
[----:B------:R1:W2:Y:S02]  /*1ab40*/  SHFL.BFLY P0, R9, R233, R5, R0 ;  /* 0x0c000005e9097389 */ /* 0x0002a40000000000 */
[----:B-12---:R-:W-:Y:S05]  /*1ab50*/  ENDCOLLECTIVE ;  /* 0x000000000000791b */ /* 0x006fea0003800000 */
.L_x_5131:
[----:B------:R-:W-:Y:S01]  /*1ab60*/  MOV R233, R231 ;  /* 0x000000e700e97202 */ /* 0x000fe20000000f00 */
[----:B------:R-:W-:Y:S01]  /*1ab70*/  IMAD.MOV.U32 R6, RZ, RZ, R9 ;  /* 0x000000ffff067224 */ /* 0x000fe200078e0009 */
[----:B------:R-:W-:-:S03]  /*1ab80*/  MOV R5, 0x2 ;  /* 0x0000000200057802 */ /* 0x000fc60000000f00 */
[----:B------:R-:W-:-:S07]  /*1ab90*/  FADD.FTZ R12, R7, R6 ;  /* 0x00000006070c7221 */ /* 0x000fce0000010000 */
[----:B------:R-:W-:Y:S05]  /*1aba0*/  WARPSYNC.COLLECTIVE R4, `(.L_x_5132) ;  /* 0x0000000004087348 */ /* 0x000fea0003c00000 */
[----:B------:R1:W2:Y:S02]  /*1abb0*/  SHFL.BFLY P0, R9, R233, R5, R0 ;  /* 0x0c000005e9097389 */ /* 0x0002a40000000000 */
[----:B-12---:R-:W-:Y:S05]  /*1abc0*/  ENDCOLLECTIVE ;  /* 0x000000000000791b */ /* 0x006fea0003800000 */
.L_x_5132:
[----:B------:R-:W-:Y:S01]  /*1abd0*/  FADD.FTZ R8, R9, R231 ;  /* 0x000000e709087221 */ /* 0x000fe20000010000 */
[----:B------:R-:W-:-:S03]  /*1abe0*/  MOV R5, 0x1 ;  /* 0x0000000100057802 */ /* 0x000fc60000000f00 */
[----:B------:R-:W-:-:S07]  /*1abf0*/  IMAD.MOV.U32 R233, RZ, RZ, R8 ;  /* 0x000000ffffe97224 */ /* 0x000fce00078e0008 */
[----:B------:R-:W-:Y:S05]  /*1ac00*/  WARPSYNC.COLLECTIVE R4, `(.L_x_5133) ;  /* 0x0000000004087348 */ /* 0x000fea0003c00000 */
[----:B------:R1:W2:Y:S02]  /*1ac10*/  SHFL.BFLY P0, R9, R233, R5, R0 ;  /* 0x0c000005e9097389 */ /* 0x0002a40000000000 */
[----:B-12---:R-:W-:Y:S05]  /*1ac20*/  ENDCOLLECTIVE ;  /* 0x000000000000791b */ /* 0x006fea0003800000 */
.L_x_5133:
[----:B------:R-:W-:Y:S01]  /*1ac30*/  MOV R13, R9 ;  /* 0x00000009000d7202 */ /* 0x000fe20000000f00 */
[----:B------:R-:W-:Y:S06]  /*1ac40*/  BRA `(.L_x_5134) ;  /* 0xfffffff0000c7947 */ /* 0x000fec000383ffff */
.L_x_5135:
        /* <DEDUP_REMOVED lines=11> */
.L_x_14926:


//--------------------- .text._ZN5flash24flash_fwd_splitkv_kernelI23Flash_fwd_kernel_traitsILi128ELi64ELi128ELi4ELb0ELb0EN7cutlass6half_tE19Flash_kernel_traitsILi128ELi64ELi128ELi4ES3_EELb0ELb0ELb0ELb0ELb1ELb1ELb1ELb1EEEvNS_16Flash_fwd_paramsE --------------------------
	.section	.text._ZN5flash24flash_fwd_splitkv_kernelI23Flash_fwd_kernel_traitsILi128ELi64ELi128ELi4ELb0ELb0EN7cutlass6half_tE19Flash_kernel_traitsILi128ELi64ELi128ELi4ES3_EELb0ELb0ELb0ELb0ELb1ELb1ELb1ELb1EEEvNS_16Flash_fwd_paramsE,"ax",@progbits
	.align	128
        .global         _ZN5flash24flash_fwd_splitkv_kernelI23Flash_fwd_kernel_traitsILi128ELi64ELi128ELi4ELb0ELb0EN7cutlass6half_tE19Flash_kernel_traitsILi128ELi64ELi128ELi4ES3_EELb0ELb0ELb0ELb0ELb1ELb1ELb1ELb1EEEvNS_16Flash_fwd_paramsE
        .type           _ZN5flash24flash_fwd_splitkv_kernelI23Flash_fwd_kernel_traitsILi128ELi64ELi128ELi4ELb0ELb0EN7cutlass6half_tE19Flash_kernel_traitsILi128ELi64ELi128ELi4ES3_EELb0ELb0ELb0ELb0ELb1ELb1ELb1ELb1EEEvNS_16Flash_fwd_paramsE,@function
        .size           _ZN5flash24flash_fwd_splitkv_kernelI23Flash_fwd_kernel_traitsILi128ELi64ELi128ELi4ELb0ELb0EN7cutlass6half_tE19Flash_kernel_traitsILi128ELi64ELi128ELi4ES3_EELb0ELb0ELb0ELb0ELb1ELb1ELb1ELb1EEEvNS_16Flash_fwd_paramsE,(.L_x_14927 - _ZN5flash24flash_fwd_splitkv_kernelI23Flash_fwd_kernel_traitsILi128ELi64ELi128ELi4ELb0ELb0EN7cutlass6half_tE19Flash_kernel_traitsILi128ELi64ELi128ELi4ES3_EELb0ELb0ELb0ELb0ELb1ELb1ELb1ELb1EEEvNS_16Flash_fwd_paramsE)
        .other          _ZN5flash24flash_fwd_splitkv_kernelI23Flash_fwd_kernel_traitsILi128ELi64ELi128ELi4ELb0ELb0EN7cutlass6half_tE19Flash_kernel_traitsILi128ELi64ELi128ELi4ES3_EELb0ELb0ELb0ELb0ELb1ELb1ELb1ELb1EEEvNS_16Flash_fwd_paramsE,@"STO_CUDA_ENTRY STV_DEFAULT"
_ZN5flash24flash_fwd_splitkv_kernelI23Flash_fwd_kernel_traitsILi128ELi64ELi128ELi4ELb0ELb0EN7cutlass6half_tE19Flash_kernel_traitsILi128ELi64ELi128ELi4ES3_EELb0ELb0ELb0ELb0ELb1ELb1ELb1ELb1EEEvNS_16Flash_fwd_paramsE:
.text._ZN5flash24flash_fwd_splitkv_kernelI23Flash_fwd_kernel_traitsILi128ELi64ELi128ELi4ELb0ELb0EN7cutlass6half_tE19Flash_kernel_traitsILi128ELi64ELi128ELi4ES3_EELb0ELb0ELb0ELb0ELb1ELb1ELb1ELb1EEEvNS_16Flash_fwd_paramsE:
        /* <DEDUP_REMOVED lines=29> */
[----:B------:R-:W-:Y:S05]  /*01d0*/  CALL.REL.NOINC `($_ZN5flash24flash_fwd_splitkv_kernelI23Flash_fwd_kernel_traitsILi128ELi64ELi128ELi4ELb0ELb0EN7cutlass6half_tE19Flash_kernel_traitsILi128ELi64ELi128ELi4ES3_EELb0ELb0ELb0ELb0ELb1ELb1ELb1ELb1EEEvNS_16Flash_fwd_paramsE$_ZN5flash30compute_attn_1rowblock_splitkvI23Flash_fwd_kernel_traitsILi128ELi64ELi128ELi4ELb0ELb0EN7cutlass6half_tE19Flash_kernel_traitsILi128ELi64ELi128ELi4ES3_EELb0ELb0ELb0ELb0ELb1ELb1ELb1ELb1ENS_16Flash_fwd_paramsEEEvRKT8_iiiii) ;  /* 0x0000000000087944 */ /* 0x000fea0003c00000 */
[----:B------:R-:W-:Y:S05]  /*01e0*/  BSYNC.RECONVERGENT B3 ;  /* 0x0000000000037941 */ /* 0x000fea0003800200 */
.L_x_5136:
[----:B------:R-:W-:Y:S05]  /*01f0*/  EXIT ;  /* 0x000000000000794d */ /* 0x000fea0003800000 */
        .type           $_ZN5flash24flash_fwd_splitkv_kernelI23Flash_fwd_kernel_traitsILi128ELi64ELi128ELi4ELb0ELb0EN7cutlass6half_tE19Flash_kernel_traitsILi128ELi64ELi128ELi4ES3_EELb0ELb0ELb0ELb0ELb1ELb1ELb1ELb1EEEvNS_16Flash_fwd_paramsE$_ZN5flash30compute_attn_1rowblock_splitkvI23Flash_fwd_kernel_traitsILi128ELi64ELi128ELi4ELb0ELb0EN7cutlass6half_tE19Flash_kernel_traitsILi128ELi64ELi128ELi4ES3_EELb0ELb0ELb0ELb0ELb1ELb1ELb1ELb1ENS_16Flash_fwd_paramsEEEvRKT8_iiiii,@function
        .size           $_ZN5flash24flash_fwd_splitkv_kernelI23Flash_fwd_kernel_traitsILi128ELi64ELi128ELi4ELb0ELb0EN7cutlass6half_tE19Flash_kernel_traitsILi128ELi64ELi128ELi4ES3_EELb0ELb0ELb0ELb0ELb1ELb1ELb1ELb1EEEvNS_16Flash_fwd_paramsE$_ZN5flash30compute_attn_1rowblock_splitkvI23Flash_fwd_kernel_traitsILi128ELi64ELi128ELi4ELb0ELb0EN7cutlass6half_tE19Flash_kernel_traitsILi128ELi64ELi128ELi4ES3_EELb0ELb0ELb0ELb0ELb1ELb1ELb1ELb1ENS_16Flash_fwd_paramsEEEvRKT8_iiiii,(.L_x_14927 - $_ZN5flash24flash_fwd_splitkv_kernelI23Flash_fwd_kernel_traitsILi128ELi64ELi128ELi4ELb0ELb0EN7cutlass6half_tE19Flash_kernel_traitsILi128ELi64ELi128ELi4ES3_EELb0ELb0ELb0ELb0ELb1ELb1ELb1ELb1EEEvNS_16Flash_fwd_paramsE$_ZN5flash30compute_attn_1rowblock_splitkvI23Flash_fwd_kernel_traitsILi128ELi64ELi128ELi4ELb0ELb0EN7cutlass6half_tE19Flash_kernel_traitsILi128ELi64ELi128ELi4ES3_EELb0ELb0ELb0ELb0ELb1ELb1ELb1ELb1ENS_16Flash_fwd_paramsEEEvRKT8_iiiii)
$_ZN5flash24flash_fwd_splitkv_kernelI23Flash_fwd_kernel_traitsILi128ELi64ELi128ELi4ELb0ELb0EN7cutlass6half_tE19Flash_kernel_traitsILi128ELi64ELi128ELi4ES3_EELb0ELb0ELb0ELb0ELb1ELb1ELb1ELb1EEEvNS_16Flash_fwd_paramsE$_ZN5flash30compute_attn_1rowblock_splitkvI23Flash_fwd_kernel_traitsILi128ELi64ELi128ELi4ELb0ELb0EN7cutlass6half_tE19Flash_kernel_traitsILi128ELi64ELi128ELi4ES3_EELb0ELb0ELb0ELb0ELb1ELb1ELb1ELb1ENS_16Flash_fwd_paramsEEEvRKT8_iiiii:
        /* <DEDUP_REMOVED lines=38> */
.L_x_5138:
[----:B------:R-:W-:Y:S05]  /*0460*/  BSYNC.RECONVERGENT B0 ;  /* 0x0000000000007941 */ /* 0x000fea0003800200 */
.L_x_5137:
[----:B------:R-:W-:Y:S04]  /*0470*/  BSSY.RECONVERGENT B0, `(.L_x_5139) ;  /* 0x0000007000007945 */ /* 0x000fe80003800200 */
[----:B------:R-:W-:Y:S05]  /*0480*/  @!P4 BRA `(.L_x_5140) ;  /* 0x000000000014c947 */ /* 0x000fea0003800000 */
[----:B------:R-:W3:Y:S02]  /*0490*/  LD.E.U8 R4, desc[UR4][R132.64+0x1b2] ;  /* 0x0001b20484047980 */ /* 0x000ee4000c101100 */
[----:B---3--:R-:W-:-:S13]  /*04a0*/  ISETP.NE.AND P0, PT, R4, RZ, PT ;  /* 0x000000ff0400720c */ /* 0x008fda0003f05270 */
[----:B------:R-:W3:Y:S02]  /*04b0*/  @P0 LD.E R4, desc[UR4][R10.64+0x4] ;  /* 0x000004040a040980 */ /* 0x000ee4000c101900 */
[----:B---3-5:R-:W-:-:S06]  /*04c0*/  @P0 IADD3 R79, PT, PT, R4, -R13, RZ ;  /* 0x8000000d044f0210 */ /* 0x028fcc0007ffe0ff */
[----:B------:R3:W5:Y:S02]  /*04d0*/  @!P0 LD.E R79, desc[UR4][R10.64] ;  /* 0x000000040a4f8980 */ /* 0x000764000c101900 */
.L_x_5140:
[----:B------:R-:W-:Y:S05]  /*04e0*/  BSYNC.RECONVERGENT B0 ;  /* 0x0000000000007941 */ /* 0x000fea0003800200 */
.L_x_5139:
        /* <DEDUP_REMOVED lines=9> */
.L_x_5142:
[----:B------:R-:W4:Y:S01]  /*0580*/  LD.E.64 R4, desc[UR4][R132.64+0x108] ;  /* 0x0001080484047980 */ /* 0x000f22000c101b00 */
[----:B------:R-:W-:Y:S01]  /*0590*/  BSSY.RECONVERGENT B0, `(.L_x_5144) ;  /* 0x0000006000007945 */ /* 0x000fe20003800200 */
[----:B----4-:R-:W-:Y:S01]  /*05a0*/  ISETP.NE.U32.AND P0, PT, R4, RZ, PT ;  /* 0x000000ff0400720c */ /* 0x010fe20003f05070 */
[----:B------:R-:W-:-:S03]  /*05b0*/  IMAD.MOV.U32 R4, RZ, RZ, RZ ;  /* 0x000000ffff047224 */ /* 0x000fc600078e00ff */
[----:B------:R-:W-:-:S13]  /*05c0*/  ISETP.NE.AND.EX P0, PT, R5, RZ, PT, P0 ;  /* 0x000000ff0500720c */ /* 0x000fda0003f05300 */
[----:B------:R-:W-:Y:S05]  /*05d0*/  @!P0 BRA `(.L_x_5145) ;  /* 0x0000000000048947 */ /* 0x000fea0003800000 */
[----:B------:R4:W5:Y:S02]  /*05e0*/  LD.E R4, desc[UR4][R132.64+0xbc] ;  /* 0x0000bc0484047980 */ /* 0x000964000c101900 */
.L_x_5145:
[----:B------:R-:W-:Y:S05]  /*05f0*/  BSYNC.RECONVERGENT B0 ;  /* 0x0000000000007941 */ /* 0x000fea0003800200 */
.L_x_5144:
[----:B-----5:R-:W-:Y:S02]  /*0600*/  IADD3 R63, PT, PT, R79, R4, RZ ;  /* 0x000000044f3f7210 */ /* 0x020fe40007ffe0ff */
.L_x_5143:
[----:B------:R-:W-:Y:S05]  /*0610*/  BSYNC.RECONVERGENT B1 ;  /* 0x0000000000017941 */ /* 0x000fea0003800200 */
.L_x_5141:
[----:B------:R-:W-:Y:S01]  /*0620*/  IMAD.SHL.U32 R78, R227, 0x40, RZ ;  /* 0x00000040e34e7824 */ /* 0x000fe200078e00ff */
[----:B------:R-:W-:Y:S01]  /*0630*/  MOV R4, R226 ;  /* 0x000000e200047202 */ /* 0x000fe20000000f00 */
[----:B------:R-:W-:-:S03]  /*0640*/  IMAD.MOV.U32 R5, RZ, RZ, 0x0 ;  /* 0x00000000ff057424 */ /* 0x000fc600078e00ff */
[----:B------:R-:W-:-:S13]  /*0650*/  ISETP.GT.AND P0, PT, R229, R78, PT ;  /* 0x0000004ee500720c */ /* 0x000fda0003f04270 */
[----:B-1234-:R-:W-:Y:S05]  /*0660*/  @!P0 RET.REL.NODEC R4 `(_ZN5flash24flash_fwd_splitkv_kernelI23Flash_fwd_kernel_traitsILi128ELi64ELi128ELi4ELb0ELb0EN7cutlass6half_tE19Flash_kernel_traitsILi128ELi64ELi128ELi4ES3_EELb0ELb0ELb0ELb0ELb1ELb1ELb1ELb1EEEvNS_16Flash_fwd_paramsE) ;  /* 0xfffffff804648950 */ /* 0x01efea0003c3ffff */
[----:B------:R-:W2:Y:S01]  /*0670*/  LD.E R4, desc[UR4][R132.64+0xb8] ;  /* 0x0000b80484047980 */ /* 0x000ea2000c101900 */
[----:B------:R-:W-:Y:S01]  /*0680*/  IABS R7, R8 ;  /* 0x0000000800077213 */ /* 0x000fe20000000000 */
[----:B------:R-:W1:Y:S03]  /*0690*/  S2R R76, SR_TID.X ;  /* 0x00000000004c7919 */ /* 0x000e660000002100 */
[----:B------:R-:W3:Y:S08]  /*06a0*/  I2F.RP R5, R7 ;  /* 0x0000000700057306 */ /* 0x000ef00000209400 */
        /* <DEDUP_REMOVED lines=41> */
[----:B------:R-:W-:Y:S02]  /*0940*/  IMAD.SHL.U32 R4, R76, 0x4, RZ ;  /* 0x000000044c047824 */ /* 0x000fe400078e00ff */
[----:B------:R-:W-:Y:S01]  /*0950*/  IMAD.IADD R229, R229, 0x1, -R78 ;  /* 0x00000001e5e57824 */ /* 0x000fe200078e0a4e */
[----:B------:R-:W-:Y:S01]  /*0960*/  LOP3.LUT R11, R11, 0x1f80, RZ, 0xc0, !PT ;  /* 0x00001f800b0b7812 */ /* 0x000fe200078ec0ff */
[----:B------:R-:W-:-:S03]  /*0970*/  IMAD.MOV.U32 R227, RZ, RZ, 0x0 ;  /* 0x00000000ffe37424 */ /* 0x000fc600078e00ff */
[----:B------:R-:W-:Y:S01]  /*0980*/  LOP3.LUT R11, R11, 0x3c, R4, 0xf8, !PT ;  /* 0x0000003c0b0b7812 */ /* 0x000fe200078ef804 */
[----:B--2---:R-:W-:-:S04]  /*0990*/  IMAD R2, R2, UR8, R231 ;  /* 0x0000000802027c24 */ /* 0x004fc8000f8e02e7 */
[----:B---3--:R-:W-:-:S04]  /*09a0*/  IMAD R2, R2, R5, R230 ;  /* 0x0000000502027224 */ /* 0x008fc800078e02e6 */
[----:B------:R-:W-:Y:S01]  /*09b0*/  IMAD R3, R3, R2, R78 ;  /* 0x0000000203037224 */ /* 0x000fe200078e024e */
[----:B------:R-:W-:-:S03]  /*09c0*/  SHF.R.U32.HI R2, RZ, 0x4, R76 ;  /* 0x00000004ff027819 */ /* 0x000fc6000001164c */
[C---:B----4-:R-:W-:Y:S01]  /*09d0*/  IMAD R0, R3.reuse, R0, RZ ;  /* 0x0000000003007224 */ /* 0x050fe200078e02ff */
[C---:B------:R-:W-:Y:S01]  /*09e0*/  IADD3 R5, P0, PT, R3.reuse, R2, RZ ;  /* 0x0000000203057210 */ /* 0x040fe20007f1e0ff */
[C---:B------:R-:W-:Y:S01]  /*09f0*/  VIADD R10, R2.reuse, 0x8 ;  /* 0x00000008020a7836 */ /* 0x040fe20000000000 */
[CC--:B------:R-:W-:Y:S01]  /*0a00*/  ISETP.GE.AND P4, PT, R2.reuse, R229.reuse, PT ;  /* 0x000000e50200720c */ /* 0x0c0fe20003f86270 */
[----:B------:R-:W-:Y:S01]  /*0a10*/  VIADD R4, R2, 0x10 ;  /* 0x0000001002047836 */ /* 0x000fe20000000000 */
[----:B------:R-:W-:Y:S02]  /*0a20*/  LEA.HI.X.SX32 R3, R3, RZ, 0x1, P0 ;  /* 0x000000ff03037211 */ /* 0x000fe400000f0eff */
[----:B-----5:R-:W-:Y:S02]  /*0a30*/  LEA R6, P0, R5, R6, 0x2 ;  /* 0x0000000605067211 */ /* 0x020fe400078010ff */
[----:B------:R-:W-:Y:S01]  /*0a40*/  ISETP.GE.AND P5, PT, R10, R229, PT ;  /* 0x000000e50a00720c */ /* 0x000fe20003fa6270 */
[----:B------:R-:W-:Y:S01]  /*0a50*/  VIADD R10, R2, 0x18 ;  /* 0x00000018020a7836 */ /* 0x000fe20000000000 */
[----:B------:R-:W-:-:S02]  /*0a60*/  IADD3 R11, P1, PT, R0, R11, RZ ;  /* 0x0000000b000b7210 */ /* 0x000fc40007f3e0ff */
[----:B------:R-:W-:Y:S02]  /*0a70*/  LEA.HI.X R7, R5, R7, R3, 0x2, P0 ;  /* 0x0000000705077211 */ /* 0x000fe400000f1403 */
[----:B------:R-:W-:Y:S02]  /*0a80*/  LEA.HI.X.SX32 R0, R0, RZ, 0x1, P1 ;  /* 0x000000ff00007211 */ /* 0x000fe400008f0eff */
[C---:B------:R-:W-:Y:S01]  /*0a90*/  LEA R12, P0, R11.reuse, R8, 0x2 ;  /* 0x000000080b0c7211 */ /* 0x040fe200078010ff */
[----:B------:R-:W-:Y:S01]  /*0aa0*/  VIADD R8, R2, 0x20 ;  /* 0x0000002002087836 */ /* 0x000fe20000000000 */
[----:B------:R-:W-:Y:S02]  /*0ab0*/  LOP3.LUT P1, R76, R76, 0xf, RZ, 0xc0, !PT ;  /* 0x0000000f4c4c7812 */ /* 0x000fe4000782c0ff */
        /* <DEDUP_REMOVED lines=50> */
[----:B-1----:R-:W-:Y:S05]  /*0de0*/  @P0 RET.REL.NODEC R226 `(_ZN5flash24flash_fwd_splitkv_kernelI23Flash_fwd_kernel_traitsILi128ELi64ELi128ELi4ELb0ELb0EN7cutlass6half_tE19Flash_kernel_traitsILi128ELi64ELi128ELi4ES3_EELb0ELb0ELb0ELb0ELb1ELb1ELb1ELb1EEEvNS_16Flash_fwd_paramsE) ;  /* 0xfffffff0e2840950 */ /* 0x002fea0003c3ffff */
[----:B------:R-:W-:Y:S02]  /*0df0*/  MOV R3, 0xff800000 ;  /* 0xff80000000037802 */ /* 0x000fe40000000f00 */
[----:B------:R-:W-:-:S03]  /*0e00*/  MOV R227, 0x0 ;  /* 0x0000000000e37802 */ /* 0x000fc60000000f00 */
[----:B------:R1:W-:Y:S02]  /*0e10*/  ST.E desc[UR4][R6.64+0xe0], R3 ;  /* 0x0000e00306007985 */ /* 0x0003e4000c101904 */
[----:B-1----:R-:W-:Y:S05]  /*0e20*/  RET.REL.NODEC R226 `(_ZN5flash24flash_fwd_splitkv_kernelI23Flash_fwd_kernel_traitsILi128ELi64ELi128ELi4ELb0ELb0EN7cutlass6half_tE19Flash_kernel_traitsILi128ELi64ELi128ELi4ES3_EELb0ELb0ELb0ELb0ELb1ELb1ELb1ELb1EEEvNS_16Flash_fwd_paramsE) ;  /* 0xfffffff0e2747950 */ /* 0x002fea0003c3ffff */
.L_x_5146:
        /* <DEDUP_REMOVED lines=103> */
.L_x_5148:
[----:B-1----:R-:W2:Y:S01]  /*14a0*/  LD.E R5, desc[UR4][R132.64+0x68] ;  /* 0x0000680484057980 */ /* 0x002ea2000c101900 */
        /* <DEDUP_REMOVED lines=13> */
[----:B------:R-:W2:Y:S08]  /*1580*/  I2F.RP R8, R3 ;  /* 0x0000000300087306 */ /* 0x000eb00000209400 */
[----:B--2---:R-:W2:Y:S02]  /*1590*/  MUFU.RCP R6, R8 ;  /* 0x0000000800067308 */ /* 0x004ea40000001000 */
[----:B--2---:R-:W-:-:S06]  /*15a0*/  IADD3 R6, PT, PT, R6, 0xffffffe, RZ ;  /* 0x0ffffffe06067810 */ /* 0x004fcc0007ffe0ff */
[----:B------:R-:W2:Y:S01]  /*15b0*/  F2I.FTZ.U32.TRUNC.NTZ R23, R6 ;  /* 0x0000000600177305 */ /* 0x000ea2000021f000 */
[----:B------:R-:W-:Y:S01]  /*15c0*/  IABS R11, R5 ;  /* 0x00000005000b7213 */ /* 0x000fe20000000000 */
[----:B--2---:R-:W-:-:S04]  /*15d0*/  IMAD.MOV R2, RZ, RZ, -R23 ;  /* 0x000000ffff027224 */ /* 0x004fc800078e0a17 */
        /* <DEDUP_REMOVED lines=14> */
[----:B------:R-:W-:Y:S01]  /*16c0*/  @!P0 SHF.R.S32.HI R2, RZ, 0x1f, R9 ;  /* 0x0000001fff028819 */ /* 0x000fe20000011409 */
[----:B------:R-:W-:-:S03]  /*16d0*/  @!P0 IMAD.WIDE.U32 R10, R20, R9, R10 ;  /* 0x00000009140a8225 */ /* 0x000fc600078e000a */
[----:B------:R-:W-:Y:S02]  /*16e0*/  ISETP.GE.U32.AND P4, PT, R4, R3, PT ;  /* 0x000000030400720c */ /* 0x000fe40003f86070 */
[----:B------:R-:W-:Y:S01]  /*16f0*/  LOP3.LUT R3, R230, R5, RZ, 0x3c, !PT ;  /* 0x00000005e6037212 */ /* 0x000fe200078e3cff */
[----:B------:R-:W-:Y:S02]  /*1700*/  @!P0 IMAD R7, R20, R2, R7 ;  /* 0x0000000214078224 */ /* 0x000fe400078e0207 */
[-C--:B------:R-:W-:Y:S01]  /*1710*/  @P0 IMAD.WIDE.U32 R20, R220, R6.reuse, RZ ;  /* 0x00000006dc140225 */ /* 0x080fe200078e00ff */
[----:B------:R-:W-:Y:S02]  /*1720*/  ISETP.GE.AND P2, PT, R3, RZ, PT ;  /* 0x000000ff0300720c */ /* 0x000fe40003f46270 */
[----:B------:R-:W-:Y:S01]  /*1730*/  ISETP.NE.AND P3, PT, R5, RZ, PT ;  /* 0x000000ff0500720c */ /* 0x000fe20003f65270 */
[----:B------:R-:W-:Y:S01]  /*1740*/  @P0 IMAD R2, R221, R6, RZ ;  /* 0x00000006dd020224 */ /* 0x000fe200078e02ff */
[----:B------:R-:W-:-:S02]  /*1750*/  @!P0 MOV R6, R10 ;  /* 0x0000000a00068202 */ /* 0x000fc40000000f00 */
[----:B------:R-:W-:Y:S02]  /*1760*/  LEA R10, R138, 0xffffff80, 0x7 ;  /* 0xffffff808a0a7811 */ /* 0x000fe400078e38ff */
[----:B------:R-:W-:Y:S01]  /*1770*/  @!P0 IADD3 R7, PT, PT, R11, R7, RZ ;  /* 0x000000070b078210 */ /* 0x000fe20007ffe0ff */
[----:B------:R-:W-:Y:S01]  /*1780*/  @P0 IMAD.IADD R7, R21, 0x1, R2 ;  /* 0x0000000115070824 */ /* 0x000fe200078e0202 */
[----:B------:R-:W-:Y:S02]  /*1790*/  @P0 MOV R6, R20 ;  /* 0x0000001400060202 */ /* 0x000fe40000000f00 */
[----:B------:R-:W-:Y:S01]  /*17a0*/  @!P1 IADD3 R8, PT, PT, R8, 0x1, RZ ;  /* 0x0000000108089810 */ /* 0x000fe20007ffe0ff */
[----:B------:R-:W-:Y:S01]  /*17b0*/  @!P0 IMAD R2, R137, R12, RZ ;  /* 0x0000000c89028224 */ /* 0x000fe200078e02ff */
[----:B------:R-:W-:Y:S01]  /*17c0*/  @!P0 SHF.R.S32.HI R3, RZ, 0x1f, R12 ;  /* 0x0000001fff038819 */ /* 0x000fe2000001140c */
[----:B------:R-:W-:Y:S01]  /*17d0*/  IMAD R4, R221, R10, RZ ;  /* 0x0000000add047224 */ /* 0x000fe200078e02ff */
[----:B------:R-:W-:Y:S01]  /*17e0*/  SHF.R.S32.HI R11, RZ, 0x1f, R10 ;  /* 0x0000001fff0b7819 */ /* 0x000fe2000001140a */
[----:B------:R-:W-:-:S02]  /*17f0*/  @P4 VIADD R8, R8, 0x1 ;  /* 0x0000000108084836 */ /* 0x000fc40000000000 */
[----:B------:R-:W-:-:S04]  /*1800*/  IMAD.WIDE.U32 R20, R220, R10, R6 ;  /* 0x0000000adc147225 */ /* 0x000fc800078e0006 */
[----:B------:R-:W-:Y:S02]  /*1810*/  @!P0 IMAD R2, R3, R136, R2 ;  /* 0x0000008803028224 */ /* 0x000fe400078e0202 */
[----:B------:R-:W-:Y:S01]  /*1820*/  @!P0 IMAD.WIDE.U32 R6, R136, R12, RZ ;  /* 0x0000000c88068225 */ /* 0x000fe200078e00ff */
[----:B------:R-:W-:-:S03]  /*1830*/  @!P2 IADD3 R8, PT, PT, -R8, RZ, RZ ;  /* 0x000000ff0808a210 */ /* 0x000fc60007ffe1ff */
[----:B------:R-:W-:Y:S01]  /*1840*/  IMAD R4, R11, R220, R4 ;  /* 0x000000dc0b047224 */ /* 0x000fe200078e0204 */
[----:B------:R-:W-:Y:S01]  /*1850*/  @!P0 IADD3 R23, PT, PT, R7, R2, RZ ;  /* 0x0000000207178210 */ /* 0x000fe20007ffe0ff */
[----:B------:R-:W-:Y:S01]  /*1860*/  @!P0 IMAD R2, R19, R9, RZ ;  /* 0x0000000913028224 */ /* 0x000fe200078e02ff */
[----:B------:R-:W-:Y:S02]  /*1870*/  @!P3 LOP3.LUT R8, RZ, R5, RZ, 0x33, !PT ;  /* 0x00000005ff08b212 */ /* 0x000fe400078e33ff */
[----:B------:R-:W-:Y:S02]  /*1880*/  @!P0 SHF.R.S32.HI R3, RZ, 0x1f, R9 ;  /* 0x0000001fff038819 */ /* 0x000fe40000011409 */
[----:B------:R-:W-:Y:S02]  /*1890*/  @!P0 MOV R22, R6 ;  /* 0x0000000600168202 */ /* 0x000fe40000000f00 */
[----:B------:R-:W-:Y:S01]  /*18a0*/  IADD3 R21, PT, PT, R21, R4, RZ ;  /* 0x0000000415157210 */ /* 0x000fe20007ffe0ff */
[----:B------:R-:W-:Y:S01]  /*18b0*/  @P0 IMAD.IADD R12, R12, 0x1, R13 ;  /* 0x000000010c0c0824 */ /* 0x000fe200078e020d */
[----:B------:R-:W-:Y:S01]  /*18c0*/  SHF.R.S32.HI R4, RZ, 0x1f, R8 ;  /* 0x0000001fff047819 */ /* 0x000fe20000011408 */
[----:B------:R-:W-:-:S02]  /*18d0*/  IMAD R7, R15, R8, RZ ;  /* 0x000000080f077224 */ /* 0x000fc400078e02ff */
[C---:B------:R-:W-:Y:S02]  /*18e0*/  @!P0 IMAD R2, R18.reuse, R3, R2 ;  /* 0x0000000312028224 */ /* 0x040fe400078e0202 */
[----:B------:R-:W-:-:S04]  /*18f0*/  @!P0 IMAD.WIDE.U32 R18, R18, R9, R22 ;  /* 0x0000000912128225 */ /* 0x000fc800078e0016 */
[----:B------:R-:W-:-:S04]  /*1900*/  IMAD.WIDE.U32 R8, R14, R8, R20 ;  /* 0x000000080e087225 */ /* 0x000fc800078e0014 */
[-C--:B------:R-:W-:Y:S02]  /*1910*/  @P0 IMAD R6, R137, R12.reuse, RZ ;  /* 0x0000000c89060224 */ /* 0x080fe400078e02ff */
[----:B------:R-:W-:-:S04]  /*1920*/  @P0 IMAD.WIDE.U32 R20, R136, R12, RZ ;  /* 0x0000000c88140225 */ /* 0x000fc800078e00ff */
[----:B------:R-:W-:Y:S01]  /*1930*/  IMAD R7, R14, R4, R7 ;  /* 0x000000040e077224 */ /* 0x000fe200078e0207 */
[----:B------:R-:W-:Y:S01]  /*1940*/  @!P0 MOV R14, R18 ;  /* 0x00000012000e8202 */ /* 0x000fe20000000f00 */
[----:B------:R-:W-:Y:S01]  /*1950*/  @!P0 IMAD.IADD R12, R19, 0x1, R2 ;  /* 0x00000001130c8824 */ /* 0x000fe200078e0202 */
[----:B------:R-:W-:Y:S01]  /*1960*/  MOV R4, R8 ;  /* 0x0000000800047202 */ /* 0x000fe20000000f00 */
[----:B------:R-:W-:Y:S01]  /*1970*/  IMAD.IADD R3, R9, 0x1, R7 ;  /* 0x0000000109037824 */ /* 0x000fe200078e0207 */
[----:B------:R-:W-:Y:S02]  /*1980*/  @P0 IADD3 R12, PT, PT, R21, R6, RZ ;  /* 0x00000006150c0210 */ /* 0x000fe40007ffe0ff */
[----:B-1----:R-:W-:Y:S02]  /*1990*/  @P0 MOV R14, R20 ;  /* 0x00000014000e0202 */ /* 0x002fe40000000f00 */
.L_x_5149:
[----:B------:R-:W-:Y:S05]  /*19a0*/  BSYNC.RECONVERGENT B0 ;  /* 0x0000000000007941 */ /* 0x000fea0003800200 */
.L_x_5147:
        /* <DEDUP_REMOVED lines=25> */
[----:B------:R-:W-:-:S05]  /*1b40*/  @!P1 IMAD.IADD R13, R13, 0x1, -R2 ;  /* 0x000000010d0d9824 */ /* 0x000fca00078e0a02 */
[----:B------:R-:W-:Y:S02]  /*1b50*/  ISETP.GE.U32.AND P3, PT, R13, R2, PT ;  /* 0x000000020d00720c */ /* 0x000fe40003f66070 */
[----:B------:R-:W-:Y:S02]  /*1b60*/  IADD3 R30, P2, PT, R22, R14, RZ ;  /* 0x0000000e161e7210 */ /* 0x000fe40007f5e0ff */
[----:B------:R-:W-:Y:S01]  /*1b70*/  LOP3.LUT R2, R230, R5, RZ, 0x3c, !PT ;  /* 0x00000005e6027212 */ /* 0x000fe200078e3cff */
[----:B------:R-:W-:Y:S01]  /*1b80*/  @!P1 VIADD R18, R18, 0x1 ;  /* 0x0000000112129836 */ /* 0x000fe20000000000 */
[----:B------:R-:W-:Y:S02]  /*1b90*/  IADD3.X R31, PT, PT, RZ, R12, RZ, P2, !PT ;  /* 0x0000000cff1f7210 */ /* 0x000fe400017fe4ff */
[----:B------:R-:W-:Y:S02]  /*1ba0*/  ISETP.GE.AND P2, PT, R2, RZ, PT ;  /* 0x000000ff0200720c */ /* 0x000fe40003f46270 */
[----:B------:R-:W-:Y:S01]  /*1bb0*/  ISETP.NE.AND P1, PT, R5, RZ, PT ;  /* 0x000000ff0500720c */ /* 0x000fe20003f25270 */
[----:B------:R-:W-:-:S02]  /*1bc0*/  IMAD.MOV.U32 R15, RZ, RZ, RZ ;  /* 0x000000ffff0f7224 */ /* 0x000fc400078e00ff */
[-C--:B-----5:R-:W-:Y:S02]  /*1bd0*/  IMAD R11, R11, R136.reuse, RZ ;  /* 0x000000880b0b7224 */ /* 0x0a0fe400078e02ff */
[----:B------:R-:W-:Y:S02]  /*1be0*/  @P3 VIADD R18, R18, 0x1 ;  /* 0x0000000112123836 */ /* 0x000fe40000000000 */
[C---:B------:R-:W-:Y:S01]  /*1bf0*/  IMAD R11, R10.reuse, R137, R11 ;  /* 0x000000890a0b7224 */ /* 0x040fe200078e020b */
[----:B------:R2:W5:Y:S01]  /*1c00*/  @P6 LD.E R15, desc[UR4][R32.64] ;  /* 0x00000004200f6980 */ /* 0x000562000c101900 */
[----:B------:R-:W-:Y:S01]  /*1c10*/  IMAD.WIDE.U32 R30, R10, R136, R30 ;  /* 0x000000880a1e7225 */ /* 0x000fe200078e001e */
[----:B------:R-:W-:-:S05]  /*1c20*/  MOV R2, R18 ;  /* 0x0000001200027202 */ /* 0x000fca0000000f00 */
[----:B------:R-:W-:Y:S01]  /*1c30*/  @!P2 IMAD.MOV R2, RZ, RZ, -R2 ;  /* 0x000000ffff02a224 */ /* 0x000fe200078e0a02 */
[----:B------:R-:W-:Y:S01]  /*1c40*/  @!P1 LOP3.LUT R2, RZ, R5, RZ, 0x33, !PT ;  /* 0x00000005ff029212 */ /* 0x000fe200078e33ff */
[----:B------:R-:W-:Y:S02]  /*1c50*/  IMAD.IADD R19, R31, 0x1, R11 ;  /* 0x000000011f137824 */ /* 0x000fe400078e020b */
[----:B------:R-:W-:Y:S01]  /*1c60*/  IMAD.MOV.U32 R18, RZ, RZ, R30 ;  /* 0x000000ffff127224 */ /* 0x000fe200078e001e */
[----:B------:R-:W-:Y:S02]  /*1c70*/  SHF.R.S32.HI R11, RZ, 0x1f, R230 ;  /* 0x0000001fff0b7819 */ /* 0x000fe400000114e6 */
[----:B------:R-:W-:Y:S01]  /*1c80*/  SHF.L.U32 R72, R76, 0x6, RZ ;  /* 0x000000064c487819 */ /* 0x000fe200000006ff */
[----:B------:R-:W-:Y:S01]  /*1c90*/  IMAD.WIDE.U32 R18, R2, R26, R18 ;  /* 0x0000001a02127225 */ /* 0x000fe200078e0012 */
[----:B------:R-:W-:-:S03]  /*1ca0*/  SHF.R.U32.HI R128, RZ, 0x3, R76 ;  /* 0x00000003ff807819 */ /* 0x000fc6000001164c */
[----:B------:R-:W-:Y:S02]  /*1cb0*/  IMAD.SHL.U32 R71, R76, 0x20, RZ ;  /* 0x000000204c477824 */ /* 0x000fe400078e00ff */
[----:B------:R-:W-:Y:S01]  /*1cc0*/  IMAD.MOV.U32 R129, RZ, RZ, RZ ;  /* 0x000000ffff817224 */ /* 0x000fe200078e00ff */
[----:B------:R-:W1:Y:S01]  /*1cd0*/  S2UR UR6, SR_CgaCtaId ;  /* 0x00000000000679c3 */ /* 0x000e620000008800 */
[-C--:B------:R-:W-:Y:S01]  /*1ce0*/  IMAD R225, R137, R128.reuse, RZ ;  /* 0x0000008089e17224 */ /* 0x080fe200078e02ff */
[----:B------:R-:W-:Y:S01]  /*1cf0*/  UMOV UR7, 0x400 ;  /* 0x0000040000077882 */ /* 0x000fe20000000000 */
[----:B------:R-:W-:Y:S01]  /*1d00*/  IMAD R219, R221, R128, RZ ;  /* 0x00000080dddb7224 */ /* 0x000fe200078e02ff */
[----:B------:R-:W-:Y:S01]  /*1d10*/  LEA R228, R138, 0xffffff80, 0x7 ;  /* 0xffffff808ae47811 */ /* 0x000fe200078e38ff */
[----:B------:R-:W-:Y:S01]  /*1d20*/  IMAD.SHL.U32 R69, R136, 0x10, RZ ;  /* 0x0000001088457824 */ /* 0x000fe200078e00ff */
[C---:B------:R-:W-:Y:S02]  /*1d30*/  SHF.L.U64.HI R75, R220.reuse, 0x4, R221 ;  /* 0x00000004dc4b7819 */ /* 0x040fe400000102dd */
[----:B------:R-:W-:-:S02]  /*1d40*/  SHF.L.U32 R74, R220, 0x4, RZ ;  /* 0x00000004dc4a7819 */ /* 0x000fc400000006ff */
[----:B------:R-:W-:Y:S01]  /*1d50*/  SHF.L.U64.HI R70, R136, 0x4, R137 ;  /* 0x0000000488467819 */ /* 0x000fe20000010289 */
[----:B-1----:R-:W-:Y:S01]  /*1d60*/  ULEA UR6, UR6, UR7, 0x18 ;  /* 0x0000000706067291 */ /* 0x002fe2000f8ec0ff */
[----:B--2---:R-:W-:-:S04]  /*1d70*/  @P0 IMAD.WIDE.U32 R32, R140, R0, RZ ;  /* 0x000000008c200225 */ /* 0x004fc800078e00ff */
[----:B------:R-:W-:Y:S02]  /*1d80*/  @P0 IMAD R13, R141, R0, RZ ;  /* 0x000000008d0d0224 */ /* 0x000fe400078e02ff */
[-C--:B---3--:R-:W-:Y:S02]  /*1d90*/  @!P0 IMAD R10, R29, R231.reuse, RZ ;  /* 0x000000e71d0a8224 */ /* 0x088fe400078e02ff */
[----:B------:R-:W-:-:S04]  /*1da0*/  @!P0 IMAD.WIDE.U32 R28, R28, R231, RZ ;  /* 0x000000e71c1c8225 */ /* 0x000fc800078e00ff */
[----:B------:R-:W-:Y:S02]  /*1db0*/  @!P0 IMAD.MOV.U32 R12, RZ, RZ, R28 ;  /* 0x000000ffff0c8224 */ /* 0x000fe400078e001c */
[----:B------:R-:W-:Y:S01]  /*1dc0*/  @P0 IMAD.MOV.U32 R12, RZ, RZ, R32 ;  /* 0x000000ffff0c0224 */ /* 0x000fe200078e0020 */
[----:B------:R-:W-:Y:S02]  /*1dd0*/  @!P0 IADD3 R10, PT, PT, R29, R10, RZ ;  /* 0x0000000a1d0a8210 */ /* 0x000fe40007ffe0ff */
[----:B------:R-:W-:Y:S01]  /*1de0*/  @P0 IADD3 R10, PT, PT, R33, R13, RZ ;  /* 0x0000000d210a0210 */ /* 0x000fe20007ffe0ff */
[----:B------:R-:W-:Y:S01]  /*1df0*/  IMAD R13, R27, R2, RZ ;  /* 0x000000021b0d7224 */ /* 0x000fe200078e02ff */
[----:B------:R-:W-:Y:S02]  /*1e00*/  SHF.R.S32.HI R0, RZ, 0x1f, R2 ;  /* 0x0000001fff007819 */ /* 0x000fe40000011402 */
[----:B------:R-:W-:Y:S01]  /*1e10*/  IADD3 R12, P1, PT, R22, R12, RZ ;  /* 0x0000000c160c7210 */ /* 0x000fe20007f3e0ff */
[----:B------:R-:W-:-:S02]  /*1e20*/  IMAD R5, R25, R230, RZ ;  /* 0x000000e619057224 */ /* 0x000fc400078e02ff */
[----:B------:R-:W-:Y:S02]  /*1e30*/  IMAD R26, R0, R26, R13 ;  /* 0x0000001a001a7224 */ /* 0x000fe400078e020d */
[----:B------:R-:W-:Y:S01]  /*1e40*/  IMAD.X R13, RZ, RZ, R10, P1 ;  /* 0x000000ffff0d7224 */ /* 0x000fe200008e060a */
[----:B------:R-:W-:Y:S01]  /*1e50*/  LOP3.LUT R10, R72, 0x200, RZ, 0xc0, !PT ;  /* 0x00000200480a7812 */ /* 0x000fe200078ec0ff */
[----:B------:R-:W-:Y:S02]  /*1e60*/  IMAD R5, R24, R11, R5 ;  /* 0x0000000b18057224 */ /* 0x000fe400078e0205 */
[----:B------:R-:W-:Y:S01]  /*1e70*/  IMAD.WIDE.U32 R24, R230, R24, R12 ;  /* 0x00000018e6187225 */ /* 0x000fe200078e000c */
[----:B------:R-:W-:-:S03]  /*1e80*/  LOP3.LUT R71, R10, 0x7c00, R71, 0xf8, !PT ;  /* 0x00007c000a477812 */ /* 0x000fc600078ef847 */
[----:B------:R-:W-:Y:S01]  /*1e90*/  IMAD.WIDE.U32 R12, R227, 0x40, R128 ;  /* 0x00000040e30c7825 */ /* 0x000fe200078e0080 */
[----:B------:R-:W-:Y:S02]  /*1ea0*/  IADD3 R10, P0, PT, R22, R4, RZ ;  /* 0x00000004160a7210 */ /* 0x000fe40007f1e0ff */
[----:B------:R-:W-:Y:S01]  /*1eb0*/  IADD3 R25, PT, PT, R25, R5, RZ ;  /* 0x0000000519197210 */ /* 0x000fe20007ffe0ff */
[-C--:B------:R-:W-:Y:S02]  /*1ec0*/  IMAD R5, R13, R140.reuse, RZ ;  /* 0x0000008c0d057224 */ /* 0x080fe400078e02ff */
[----:B------:R-:W-:Y:S02]  /*1ed0*/  IMAD.X R11, RZ, RZ, R3, P0 ;  /* 0x000000ffff0b7224 */ /* 0x000fe400000e0603 */
[C---:B------:R-:W-:Y:S02]  /*1ee0*/  IMAD R3, R12.reuse, R141, R5 ;  /* 0x0000008d0c037224 */ /* 0x040fe400078e0205 */
[----:B------:R-:W-:Y:S01]  /*1ef0*/  IMAD.WIDE.U32 R24, R12, R140, R24 ;  /* 0x0000008c0c187225 */ /* 0x000fe200078e0018 */
[----:B------:R-:W-:-:S04]  /*1f00*/  SHF.R.S32.HI R4, RZ, 0x1f, R79 ;  /* 0x0000001fff047819 */ /* 0x000fc8000001144f */
[----:B------:R-:W-:Y:S02]  /*1f10*/  IADD3 R3, PT, PT, R25, R3, RZ ;  /* 0x0000000319037210 */ /* 0x000fe40007ffe0ff */
[----:B----4-:R-:W-:Y:S01]  /*1f20*/  LEA R126, P0, R24, R16, 0x1 ;  /* 0x00000010187e7211 */ /* 0x010fe200078008ff */
[----:B------:R-:W-:-:S03]  /*1f30*/  IMAD.IADD R19, R19, 0x1, R26 ;  /* 0x0000000113137824 */ /* 0x000fc600078e021a */
[----:B------:R-:W-:Y:S01]  /*1f40*/  LEA.HI.X R127, R24, R17, R3, 0x1, P0 ;  /* 0x00000011187f7211 */ /* 0x000fe200000f0c03 */
[----:B------:R-:W-:Y:S01]  /*1f50*/  IMAD.WIDE.U32 R12, R128, R220, R10 ;  /* 0x000000dc800c7225 */ /* 0x000fe200078e000a */
[----:B------:R-:W-:-:S03]  /*1f60*/  LEA.HI R3, R4, R79, RZ, 0x7 ;  /* 0x0000004f04037211 */ /* 0x000fc600078f38ff */
[----:B------:R-:W-:Y:S01]  /*1f70*/  IMAD.WIDE.U32 R10, R128, R136, R18 ;  /* 0x00000088800a7225 */ /* 0x000fe200078e0012 */
[----:B------:R-:W-:-:S03]  /*1f80*/  SHF.R.S32.HI R4, RZ, 0x7, R3 ;  /* 0x00000007ff047819 */ /* 0x000fc60000011403 */
[----:B------:R-:W-:Y:S01]  /*1f90*/  IMAD.IADD R225, R11, 0x1, R225 ;  /* 0x000000010be17824 */ /* 0x000fe200078e02e1 */
[----:B------:R-:W-:Y:S02]  /*1fa0*/  LEA R224, P0, R10, R6, 0x1 ;  /* 0x000000060ae07211 */ /* 0x000fe400078008ff */
[----:B------:R-:W-:Y:S02]  /*1fb0*/  LOP3.LUT R5, R68, 0x1c0, RZ, 0xc0, !PT ;  /* 0x000001c044057812 */ /* 0x000fe400078ec0ff */
[----:B------:R-:W-:Y:S02]  /*1fc0*/  VIMNMX R77, PT, PT, R217, R4, !PT ;  /* 0x00000004d94d7248 */ /* 0x000fe40007fe0100 */
[----:B------:R-:W-:Y:S02]  /*1fd0*/  LEA.HI.X R225, R10, R7, R225, 0x1, P0 ;  /* 0x000000070ae17211 */ /* 0x000fe400000f0ce1 */
[----:B------:R-:W-:Y:S02]  /*1fe0*/  LOP3.LUT R5, R5, 0x38, R76, 0xf8, !PT ;  /* 0x0000003805057812 */ /* 0x000fe400078ef84c */
[----:B------:R-:W-:-:S02]  /*1ff0*/  ISETP.GT.AND P0, PT, R138, R77, PT ;  /* 0x0000004d8a00720c */ /* 0x000fc40003f04270 */
[----:B------:R-:W-:Y:S01]  /*2000*/  LOP3.LUT R73, R5, 0x38, R68, 0x78, !PT ;  /* 0x0000003805497812 */ /* 0x000fe200078e7844 */
[----:B------:R-:W-:-:S03]  /*2010*/  IMAD.IADD R219, R13, 0x1, R219 ;  /* 0x000000010ddb7824 */ /* 0x000fc600078e02db */
[----:B------:R-:W-:Y:S02]  /*2020*/  LOP3.LUT R73, R73, 0x1e00, R68, 0xf8, !PT ;  /* 0x00001e0049497812 */ /* 0x000fe400078ef844 */
[C---:B------:R-:W-:Y:S02]  /*2030*/  LEA R222, P1, R12.reuse, R8, 0x1 ;  /* 0x000000080cde7211 */ /* 0x040fe400078208ff */
[----:B------:R-:W-:Y:S02]  /*2040*/  LEA R73, R73, UR6, 0x1 ;  /* 0x0000000649497c11 */ /* 0x000fe4000f8e08ff */
[----:B------:R-:W-:Y:S02]  /*2050*/  LEA.HI.X R219, R12, R9, R219, 0x1, P1 ;  /* 0x000000090cdb7211 */ /* 0x000fe400008f0cdb */
[----:B------:R-:W-:Y:S01]  /*2060*/  LEA.HI R20, R20, R20, RZ, 0x1 ;  /* 0x0000001414147211 */ /* 0x000fe200078f08ff */
        /* <DEDUP_REMOVED lines=50> */
[-C--:B----4-:R-:W-:Y:S02]  /*2390*/  IMAD R8, R131, R228.reuse, RZ ;  /* 0x000000e483087224 */ /* 0x090fe400078e02ff */
[----:B------:R-:W-:Y:S02]  /*23a0*/  IMAD.IADD R27, R27, 0x1, R3 ;  /* 0x000000011b1b7824 */ /* 0x000fe400078e0203 */
[----:B------:R-:W-:Y:S02]  /*23b0*/  IMAD R3, R135, R228, RZ ;  /* 0x000000e487037224 */ /* 0x000fe400078e02ff */
[----:B------:R-:W-:Y:S02]  /*23c0*/  IMAD R8, R130, R9, R8 ;  /* 0x0000000982087224 */ /* 0x000fe400078e0208 */
[----:B------:R-:W-:-:S04]  /*23d0*/  IMAD.WIDE.U32 R28, R228, R130, R28 ;  /* 0x00000082e41c7225 */ /* 0x000fc800078e001c */
[----:B------:R-:W-:Y:S02]  /*23e0*/  IMAD R3, R134, R9, R3 ;  /* 0x0000000986037224 */ /* 0x000fe400078e0203 */
[----:B------:R-:W-:Y:S01]  /*23f0*/  IMAD.WIDE.U32 R26, R228, R134, R26 ;  /* 0x00000086e41a7225 */ /* 0x000fe200078e001a */
[----:B------:R-:W-:-:S03]  /*2400*/  IADD3 R29, PT, PT, R29, R8, RZ ;  /* 0x000000081d1d7210 */ /* 0x000fc60007ffe0ff */
[-C--:B------:R-:W-:Y:S02]  /*2410*/  IMAD R17, R17, R2.reuse, RZ ;  /* 0x0000000211117224 */ /* 0x080fe400078e02ff */
[----:B------:R-:W-:Y:S02]  /*2420*/  IMAD.IADD R27, R27, 0x1, R3 ;  /* 0x000000011b1b7824 */ /* 0x000fe400078e0203 */
[----:B------:R-:W-:Y:S02]  /*2430*/  IMAD R3, R25, R2, RZ ;  /* 0x0000000219037224 */ /* 0x000fe400078e02ff */
[----:B------:R-:W-:Y:S02]  /*2440*/  IMAD R18, R16, R0, R17 ;  /* 0x0000000010127224 */ /* 0x000fe400078e0211 */
[----:B------:R-:W-:-:S04]  /*2450*/  IMAD.WIDE.U32 R16, R2, R16, R28 ;  /* 0x0000001002107225 */ /* 0x000fc800078e001c */
[----:B------:R-:W-:Y:S01]  /*2460*/  IMAD R0, R24, R0, R3 ;  /* 0x0000000018007224 */ /* 0x000fe200078e0203 */
[----:B------:R-:W-:Y:S01]  /*2470*/  SHF.L.U32 R3, R76, 0x2, RZ ;  /* 0x000000024c037819 */ /* 0x000fe200000006ff */
[----:B------:R-:W-:Y:S01]  /*2480*/  IMAD.WIDE.U32 R26, R2, R24, R26 ;  /* 0x00000018021a7225 */ /* 0x000fe200078e001a */
[----:B------:R-:W-:Y:S02]  /*2490*/  IADD3 R19, PT, PT, R17, R18, RZ ;  /* 0x0000001211137210 */ /* 0x000fe40007ffe0ff */
[----:B------:R-:W-:Y:S02]  /*24a0*/  SHF.R.S32.HI R17, RZ, 0x1f, R79 ;  /* 0x0000001fff117819 */ /* 0x000fe4000001144f */
[----:B------:R-:W-:Y:S02]  /*24b0*/  IADD3 R9, P0, PT, -R79, R128, RZ ;  /* 0x000000804f097210 */ /* 0x000fe40007f1e1ff */
[----:B------:R-:W-:Y:S01]  /*24c0*/  LOP3.LUT R3, R3, 0x1c, RZ, 0xc0, !PT ;  /* 0x0000001c03037812 */ /* 0x000fe200078ec0ff */
[----:B------:R-:W-:Y:S01]  /*24d0*/  IMAD R2, R128, R20, R22 ;  /* 0x0000001480027224 */ /* 0x000fe200078e0216 */
[----:B------:R-:W-:Y:S01]  /*24e0*/  IADD3.X R17, PT, PT, RZ, ~R17, RZ, P0, !PT ;  /* 0x80000011ff117210 */ /* 0x000fe200007fe4ff */
[----:B------:R-:W-:-:S02]  /*24f0*/  IMAD.IADD R27, R27, 0x1, R0 ;  /* 0x000000011b1b7824 */ /* 0x000fc400078e0200 */
[----:B------:R-:W-:Y:S01]  /*2500*/  IMAD R0, R128, R20, R3 ;  /* 0x0000001480007224 */ /* 0x000fe200078e0203 */
[----:B------:R-:W-:Y:S01]  /*2510*/  MOV R18, R16 ;  /* 0x0000001000127202 */ /* 0x000fe20000000f00 */
[----:B------:R-:W-:Y:S01]  /*2520*/  IMAD R81, R17, R130, RZ ;  /* 0x0000008211517224 */ /* 0x000fe200078e02ff */
        /* <DEDUP_REMOVED lines=31> */
.L_x_5189:
        /* <DEDUP_REMOVED lines=13> */
[--C-:B------:R-:W-:Y:S02]  /*27f0*/  @P3 LEA.HI.X R3, R130, R81, R131.reuse, 0x5, P0 ;  /* 0x0000005182033211 */ /* 0x100fe400000f2c83 */
        /* <DEDUP_REMOVED lines=170> */
.L_x_5152:
        /* <DEDUP_REMOVED lines=114> */
.L_x_5156:
[----:B------:R-:W-:Y:S05]  /*39c0*/  BSYNC.RECONVERGENT B0 ;  /* 0x0000000000007941 */ /* 0x000fea0003800200 */
.L_x_5155:
        /* <DEDUP_REMOVED lines=105> */
.L_x_5158:
[----:B------:R-:W-:Y:S05]  /*4060*/  BSYNC.RECONVERGENT B0 ;  /* 0x0000000000007941 */ /* 0x000fea0003800200 */
.L_x_5157:
        /* <DEDUP_REMOVED lines=109> */
.L_x_5160:
[----:B------:R-:W-:Y:S05]  /*4740*/  BSYNC.RECONVERGENT B0 ;  /* 0x0000000000007941 */ /* 0x000fea0003800200 */
.L_x_5159:
        /* <DEDUP_REMOVED lines=111> */
.L_x_5162:
[----:B------:R-:W-:Y:S05]  /*4e40*/  BSYNC.RECONVERGENT B0 ;  /* 0x0000000000007941 */ /* 0x000fea0003800200 */
.L_x_5161:
        /* <DEDUP_REMOVED lines=108> */
.L_x_5164:
[----:B------:R-:W-:Y:S05]  /*5510*/  BSYNC.RECONVERGENT B0 ;  /* 0x0000000000007941 */ /* 0x000fea0003800200 */
.L_x_5163:
        /* <DEDUP_REMOVED lines=111> */
.L_x_5166:
[----:B------:R-:W-:Y:S05]  /*5c10*/  BSYNC.RECONVERGENT B0 ;  /* 0x0000000000007941 */ /* 0x000fea0003800200 */
.L_x_5165:
        /* <DEDUP_REMOVED lines=109> */
.L_x_5168:
[----:B------:R-:W-:Y:S05]  /*62f0*/  BSYNC.RECONVERGENT B0 ;  /* 0x0000000000007941 */ /* 0x000fea0003800200 */
.L_x_5167:
        /* <DEDUP_REMOVED lines=111> */
.L_x_5170:
[----:B------:R-:W-:Y:S05]  /*69f0*/  BSYNC.RECONVERGENT B0 ;  /* 0x0000000000007941 */ /* 0x000fea0003800200 */
.L_x_5169:
[----:B------:R-:W5:Y:S02]  /*6a00*/  LD.E R3, desc[UR4][R132.64+0xd0] ;  /* 0x0000d00484037980 */ /* 0x000f64000c101900 */
[----:B-----5:R-:W-:Y:S05]  /*6a10*/  IMAD.U32 R3, R3, -0x40, RZ ;  /* 0xffffffc003037824 */ /* 0x020fea00078e00ff */
[C---:B------:R-:W-:Y:S02]  /*6a20*/  LEA R24, P1, R3.reuse, R24, 0x1 ;  /* 0x0000001803187211 */ /* 0x040fe400078208ff */
[C---:B------:R-:W-:Y:S02]  /*6a30*/  LEA R60, P0, R3.reuse, R60, 0x1 ;  /* 0x0000003c033c7211 */ /* 0x040fe400078008ff */
[C---:B------:R-:W-:Y:S02]  /*6a40*/  LEA.HI.X.SX32 R25, R3.reuse, R25, 0x1, P1 ;  /* 0x0000001903197211 */ /* 0x040fe400008f0eff */
[----:B------:R-:W-:Y:S01]  /*6a50*/  LEA.HI.X.SX32 R61, R3, R61, 0x1, P0 ;  /* 0x0000003d033d7211 */ /* 0x000fe200000f0eff */
[----:B------:R-:W-:Y:S05]  /*6a60*/  BRA `(.L_x_5153) ;  /* 0x0000005c004c7947 */ /* 0x000fea0003800000 */
.L_x_5154:
        /* <DEDUP_REMOVED lines=182> */
.L_x_5172:
[----:B------:R-:W-:Y:S05]  /*75d0*/  BSYNC.RECONVERGENT B0 ;  /* 0x0000000000007941 */ /* 0x000fea0003800200 */
.L_x_5171:
        /* <DEDUP_REMOVED lines=183> */
.L_x_5174:
[----:B------:R-:W-:Y:S05]  /*8150*/  BSYNC.RECONVERGENT B0 ;  /* 0x0000000000007941 */ /* 0x000fea0003800200 */
.L_x_5173:
        /* <DEDUP_REMOVED lines=183> */
.L_x_5176:
[----:B------:R-:W-:Y:S05]  /*8cd0*/  BSYNC.RECONVERGENT B0 ;  /* 0x0000000000007941 */ /* 0x000fea0003800200 */
.L_x_5175:
        /* <DEDUP_REMOVED lines=188> */
.L_x_5178:
[----:B------:R-:W-:Y:S05]  /*98a0*/  BSYNC.RECONVERGENT B0 ;  /* 0x0000000000007941 */ /* 0x000fea0003800200 */
.L_x_5177:
        /* <DEDUP_REMOVED lines=184> */
.L_x_5180:
[----:B------:R-:W-:Y:S05]  /*a430*/  BSYNC.RECONVERGENT B0 ;  /* 0x0000000000007941 */ /* 0x000fea0003800200 */
.L_x_5179:
        /* <DEDUP_REMOVED lines=185> */
.L_x_5182:
[----:B------:R-:W-:Y:S05]  /*afd0*/  BSYNC.RECONVERGENT B0 ;  /* 0x0000000000007941 */ /* 0x000fea0003800200 */
.L_x_5181:
        /* <DEDUP_REMOVED lines=185> */
.L_x_5184:
[----:B------:R-:W-:Y:S05]  /*bb70*/  BSYNC.RECONVERGENT B0 ;  /* 0x0000000000007941 */ /* 0x000fea0003800200 */
.L_x_5183:
        /* <DEDUP_REMOVED lines=187> */
.L_x_5186:
[----:B------:R-:W-:Y:S05]  /*c730*/  BSYNC.RECONVERGENT B0 ;  /* 0x0000000000007941 */ /* 0x000fea0003800200 */
.L_x_5185:
[----:B------:R-:W5:Y:S02]  /*c740*/  LD.E R3, desc[UR4][R132.64+0xd0] ;  /* 0x0000d00484037980 */ /* 0x000f64000c101900 */
[----:B-----5:R-:W-:Y:S05]  /*c750*/  IMAD.U32 R3, R3, -0x40, RZ ;  /* 0xffffffc003037824 */ /* 0x020fea00078e00ff */
[C---:B------:R-:W-:Y:S02]  /*c760*/  LEA R84, P1, R3.reuse, R84, 0x1 ;  /* 0x0000005403547211 */ /* 0x040fe400078208ff */
[C---:B------:R-:W-:Y:S02]  /*c770*/  LEA R82, P0, R3.reuse, R82, 0x1 ;  /* 0x0000005203527211 */ /* 0x040fe400078008ff */
[C---:B------:R-:W-:Y:S02]  /*c780*/  LEA.HI.X.SX32 R85, R3.reuse, R85, 0x1, P1 ;  /* 0x0000005503557211 */ /* 0x040fe400008f0eff */
[----:B------:R-:W-:Y:S09]  /*c790*/  LEA.HI.X.SX32 R83, R3, R83, 0x1, P0 ;  /* 0x0000005303537211 */ /* 0x000ff200000f0eff */
.L_x_5153:
[----:B------:R-:W-:Y:S05]  /*c7a0*/  BSYNC.RECONVERGENT B1 ;  /* 0x0000000000017941 */ /* 0x000fea0003800200 */
.L_x_5151:
        /* <DEDUP_REMOVED lines=101> */
.L_x_5188:
[----:B------:R-:W-:Y:S05]  /*ce00*/  BSYNC.RECONVERGENT B0 ;  /* 0x0000000000007941 */ /* 0x000fea0003800200 */
.L_x_5187:
[----:B------:R-:W-:Y:S11]  /*ce10*/  ISETP.NE.AND P0, PT, R111, RZ, PT ;  /* 0x000000ff6f00720c */ /* 0x000ff60003f05270 */
[----:B------:R-:W-:Y:S02]  /*ce20*/  @!UPT UIADD3 URZ, UPT, UPT, URZ, URZ, URZ ;  /* 0x000000fffffff290 */ /* 0x000fe4000fffe0ff */
[----:B------:R-:W-:Y:S05]  /*ce30*/  @P0 BRA `(.L_x_5189) ;  /* 0xffffff5800380947 */ /* 0x000fea000383ffff */
.L_x_5150:
        /* <DEDUP_REMOVED lines=27> */
[----:B------:R-:W-:-:S04]  /*cff0*/  LEA R2, P0, R140, R126, 0x6 ;  /* 0x0000007e8c027211 */ /* 0x000fc800078030ff */
[----:B------:R-:W-:-:S05]  /*d000*/  LEA.HI.X R3, R140, R127, R141, 0x6, P0 ;  /* 0x0000007f8c037211 */ /* 0x000fca00000f348d */
[----:B------:R-:W-:Y:S01]  /*d010*/  @!PT LDS RZ, [RZ] ;  /* 0x00000000fffff984 */ /* 0x000fe20000000800 */
[----:B------:R-:W-:Y:S01]  /*d020*/  @!PT LDS RZ, [RZ] ;  /* 0x00000000fffff984 */ /* 0x000fe20000000800 */
[----:B------:R-:W-:Y:S01]  /*d030*/  @!PT LDS RZ, [RZ] ;  /* 0x00000000fffff984 */ /* 0x000fe20000000800 */
[----:B------:R2:W-:Y:S04]  /*d040*/  LDGSTS.E.BYPASS.LTC128B.128 [R73+0x1000], desc[UR4][R2.64] ;  /* 0x0100000002497fae */ /* 0x0005e8000b981a04 */
[----:B------:R2:W-:Y:S02]  /*d050*/  LDGSTS.E.BYPASS.LTC128B.128 [R73+0x3000], desc[UR4][R2.64+0x80] ;  /* 0x0300008002497fae */ /* 0x0005e4000b981a04 */
.L_x_5193:
[----:B------:R-:W-:Y:S05]  /*d060*/  BSYNC.RECONVERGENT B0 ;  /* 0x0000000000007941 */ /* 0x000fea0003800200 */
.L_x_5192:
        /* <DEDUP_REMOVED lines=10> */
.L_x_5191:
        /* <DEDUP_REMOVED lines=78> */
.L_x_5199:
[----:B------:R-:W-:Y:S05]  /*d5f0*/  BSYNC.RECONVERGENT B0 ;  /* 0x0000000000007941 */ /* 0x000fea0003800200 */
.L_x_5198:
        /* <DEDUP_REMOVED lines=46> */
.L_x_5201:
[----:B------:R-:W-:Y:S05]  /*d8e0*/  BSYNC.RECONVERGENT B0 ;  /* 0x0000000000007941 */ /* 0x000fea0003800200 */
.L_x_5200:
[----:B-----5:R3:W-:Y:S02]  /*d8f0*/  STS.128 [R73+0x2000], R8 ;  /* 0x0020000849007388 */ /* 0x0207e40000000c00 */
.L_x_5197:
[----:B------:R-:W-:Y:S05]  /*d900*/  BSYNC.RECONVERGENT B1 ;  /* 0x0000000000017941 */ /* 0x000fea0003800200 */
.L_x_5196:
        /* <DEDUP_REMOVED lines=50> */
.L_x_5205:
[----:B------:R-:W-:Y:S05]  /*dc30*/  BSYNC.RECONVERGENT B0 ;  /* 0x0000000000007941 */ /* 0x000fea0003800200 */
.L_x_5204:
        /* <DEDUP_REMOVED lines=46> */
.L_x_5207:
[----:B------:R-:W-:Y:S05]  /*df20*/  BSYNC.RECONVERGENT B0 ;  /* 0x0000000000007941 */ /* 0x000fea0003800200 */
.L_x_5206:
[----:B-----5:R4:W-:Y:S02]  /*df30*/  STS.128 [R73+0x2800], R8 ;  /* 0x0028000849007388 */ /* 0x0209e40000000c00 */
.L_x_5203:
[----:B------:R-:W-:Y:S05]  /*df40*/  BSYNC.RECONVERGENT B1 ;  /* 0x0000000000017941 */ /* 0x000fea0003800200 */
.L_x_5202:
        /* <DEDUP_REMOVED lines=50> */
.L_x_5211:
[----:B------:R-:W-:Y:S05]  /*e270*/  BSYNC.RECONVERGENT B0 ;  /* 0x0000000000007941 */ /* 0x000fea0003800200 */
.L_x_5210:
        /* <DEDUP_REMOVED lines=46> */
.L_x_5213:
[----:B------:R-:W-:Y:S05]  /*e560*/  BSYNC.RECONVERGENT B0 ;  /* 0x0000000000007941 */ /* 0x000fea0003800200 */
.L_x_5212:
[----:B-----5:R3:W-:Y:S02]  /*e570*/  STS.128 [R73+0x3000], R8 ;  /* 0x0030000849007388 */ /* 0x0207e40000000c00 */
.L_x_5209:
[----:B------:R-:W-:Y:S05]  /*e580*/  BSYNC.RECONVERGENT B1 ;  /* 0x0000000000017941 */ /* 0x000fea0003800200 */
.L_x_5208:
        /* <DEDUP_REMOVED lines=50> */
.L_x_5215:
[----:B------:R-:W-:Y:S05]  /*e8b0*/  BSYNC.RECONVERGENT B0 ;  /* 0x0000000000007941 */ /* 0x000fea0003800200 */
.L_x_5214:
        /* <DEDUP_REMOVED lines=45> */
.L_x_5217:
[----:B------:R-:W-:Y:S05]  /*eb90*/  BSYNC.RECONVERGENT B0 ;  /* 0x0000000000007941 */ /* 0x000fea0003800200 */
.L_x_5216:
[----:B-----5:R3:W-:Y:S01]  /*eba0*/  STS.128 [R73+0x3800], R8 ;  /* 0x0038000849007388 */ /* 0x0207e20000000c00 */
[----:B------:R-:W-:Y:S05]  /*ebb0*/  BRA `(.L_x_5194) ;  /* 0x0000002800d47947 */ /* 0x000fea0003800000 */
.L_x_5195:
        /* <DEDUP_REMOVED lines=89> */
.L_x_5221:
[----:B------:R-:W-:Y:S05]  /*f150*/  BSYNC.RECONVERGENT B0 ;  /* 0x0000000000007941 */ /* 0x000fea0003800200 */
.L_x_5220:
        /* <DEDUP_REMOVED lines=82> */
.L_x_5223:
[----:B------:R-:W-:Y:S05]  /*f680*/  BSYNC.RECONVERGENT B0 ;  /* 0x0000000000007941 */ /* 0x000fea0003800200 */
.L_x_5222:
[----:B-----5:R3:W-:Y:S02]  /*f690*/  STS.128 [R73+0x2000], R28 ;  /* 0x0020001c49007388 */ /* 0x0207e40000000c00 */
.L_x_5219:
[----:B------:R-:W-:Y:S05]  /*f6a0*/  BSYNC.RECONVERGENT B1 ;  /* 0x0000000000017941 */ /* 0x000fea0003800200 */
.L_x_5218:
        /* <DEDUP_REMOVED lines=86> */
.L_x_5227:
[----:B------:R-:W-:Y:S05]  /*fc10*/  BSYNC.RECONVERGENT B0 ;  /* 0x0000000000007941 */ /* 0x000fea0003800200 */
.L_x_5226:
        /* <DEDUP_REMOVED lines=83> */
.L_x_5229:
[----:B------:R-:W-:Y:S05]  /*10150*/  BSYNC.RECONVERGENT B0 ;  /* 0x0000000000007941 */ /* 0x000fea0003800200 */
.L_x_5228:
[----:B-----5:R3:W-:Y:S02]  /*10160*/  STS.128 [R73+0x2800], R28 ;  /* 0x0028001c49007388 */ /* 0x0207e40000000c00 */
.L_x_5225:
[----:B------:R-:W-:Y:S05]  /*10170*/  BSYNC.RECONVERGENT B1 ;  /* 0x0000000000017941 */ /* 0x000fea0003800200 */
.L_x_5224:
        /* <DEDUP_REMOVED lines=86> */
.L_x_5233:
[----:B------:R-:W-:Y:S05]  /*106e0*/  BSYNC.RECONVERGENT B0 ;  /* 0x0000000000007941 */ /* 0x000fea0003800200 */
.L_x_5232:
        /* <DEDUP_REMOVED lines=83> */
.L_x_5235:
[----:B------:R-:W-:Y:S05]  /*10c20*/  BSYNC.RECONVERGENT B0 ;  /* 0x0000000000007941 */ /* 0x000fea0003800200 */
.L_x_5234:
[----:B-----5:R3:W-:Y:S02]  /*10c30*/  STS.128 [R73+0x3000], R28 ;  /* 0x0030001c49007388 */ /* 0x0207e40000000c00 */
.L_x_5231:
[----:B------:R-:W-:Y:S05]  /*10c40*/  BSYNC.RECONVERGENT B1 ;  /* 0x0000000000017941 */ /* 0x000fea0003800200 */
.L_x_5230:
        /* <DEDUP_REMOVED lines=87> */
.L_x_5237:
[----:B------:R-:W-:Y:S05]  /*111c0*/  BSYNC.RECONVERGENT B0 ;  /* 0x0000000000007941 */ /* 0x000fea0003800200 */
.L_x_5236:
        /* <DEDUP_REMOVED lines=82> */
.L_x_5239:
[----:B------:R-:W-:Y:S05]  /*116f0*/  BSYNC.RECONVERGENT B0 ;  /* 0x0000000000007941 */ /* 0x000fea0003800200 */
.L_x_5238:
[----:B-----5:R3:W-:Y:S02]  /*11700*/  STS.128 [R73+0x3800], R28 ;  /* 0x0038001c49007388 */ /* 0x0207e40000000c00 */
.L_x_5194:
[----:B------:R-:W-:Y:S05]  /*11710*/  BSYNC.RECONVERGENT B2 ;  /* 0x0000000000027941 */ /* 0x000fea0003800200 */
.L_x_5190:
[----:B--2--5:R-:W-:Y:S01]  /*11720*/  IMAD.IADD R3, R63, 0x1, -R228 ;  /* 0x000000013f037824 */ /* 0x024fe200078e0ae4 */
[----:B------:R-:W2:Y:S01]  /*11730*/  S2R R142, SR_TID.X ;  /* 0x00000000008e7919 */ /* 0x000ea20000002100 */
[C---:B-1----:R-:W-:Y:S01]  /*11740*/  VIADD R4, R128.reuse, 0x50 ;  /* 0x0000005080047836 */ /* 0x042fe20000000000 */
[----:B------:R-:W1:Y:S01]  /*11750*/  S2UR UR6, SR_CgaCtaId ;  /* 0x00000000000679c3 */ /* 0x000e620000008800 */
[----:B------:R-:W-:Y:S01]  /*11760*/  VIADD R2, R128, 0x60 ;  /* 0x0000006080027836 */ /* 0x000fe20000000000 */
[-C--:B------:R-:W-:Y:S01]  /*11770*/  ISETP.GE.AND P0, PT, R26, R3.reuse, PT ;  /* 0x000000031a00720c */ /* 0x080fe20003f06270 */
[C---:B------:R-:W-:Y:S01]  /*11780*/  VIADD R0, R128.reuse, 0x70 ;  /* 0x0000007080007836 */ /* 0x040fe20000000000 */
[CC--:B------:R-:W-:Y:S01]  /*11790*/  ISETP.GE.AND P5, PT, R128.reuse, R3.reuse, PT ;  /* 0x000000038000720c */ /* 0x0c0fe20003fa6270 */
[----:B------:R-:W-:Y:S01]  /*117a0*/  VIADD R128, R128, 0x40 ;  /* 0x0000004080807836 */ /* 0x000fe20000000000 */
[-C--:B------:R-:W-:Y:S01]  /*117b0*/  ISETP.GE.AND P4, PT, R36, R3.reuse, PT ;  /* 0x000000032400720c */ /* 0x080fe20003f86270 */
[----:B------:R-:W-:Y:S01]  /*117c0*/  UMOV UR7, 0x400 ;  /* 0x0000040000077882 */ /* 0x000fe20000000000 */
[----:B------:R-:W-:-:S02]  /*117d0*/  ISETP.GE.AND P3, PT, R38, R3, PT ;  /* 0x000000032600720c */ /* 0x000fc40003f66270 */
[----:B------:R-:W-:-:S05]  /*117e0*/  ISETP.GE.AND P2, PT, R4, R3, PT ;  /* 0x000000030400720c */ /* 0x000fca0003f46270 */
[-C--:B---34-:R-:W-:Y:S02]  /*117f0*/  @!P0 LEA R10, P1, R74, R222.reuse, 0x1 ;  /* 0x000000de4a0a8211 */ /* 0x098fe400078208ff */
[----:B------:R-:W-:Y:S02]  /*11800*/  @!P5 IMAD.MOV.U32 R218, RZ, RZ, R222 ;  /* 0x000000ffffdad224 */ /* 0x000fe400078e00de */
[----:B------:R-:W-:Y:S02]  /*11810*/  @!P4 LEA R8, P6, R220, R222, 0x6 ;  /* 0x000000dedc08c211 */ /* 0x000fe400078c30ff */
        /* <DEDUP_REMOVED lines=8> */
[----:B------:R3:W-:Y:S01]  /*118a0*/  @!P5 LDGSTS.E.BYPASS.LTC128B.128 [R73+0x8000], desc[UR4][R218.64+0x80] ;  /* 0x08000080da49dfae */ /* 0x0007e2000b981a04 */
[----:B------:R-:W-:Y:S01]  /*118b0*/  ISETP.GE.AND P6, PT, R26, R3, PT ;  /* 0x000000031a00720c */ /* 0x000fe20003fc6270 */
[----:B-1----:R-:W-:-:S02]  /*118c0*/  ULEA UR6, UR6, UR7, 0x18 ;  /* 0x0000000706067291 */ /* 0x002fc4000f8ec0ff */
[----:B------:R-:W-:Y:S01]  /*118d0*/  @!P0 LDGSTS.E.BYPASS.LTC128B.128 [R73+0x4800], desc[UR4][R10.64] ;  /* 0x048000000a498fae */ /* 0x000fe2000b981a04 */
[----:B--2---:R-:W-:Y:S01]  /*118e0*/  SHF.R.U32.HI R214, RZ, 0x1, R142 ;  /* 0x00000001ffd67819 */ /* 0x004fe2000001168e */
[----:B------:R-:W-:Y:S02]  /*118f0*/  IMAD.SHL.U32 R139, R142, 0x40, RZ ;  /* 0x000000408e8b7824 */ /* 0x000fe400078e00ff */
[----:B------:R-:W-:Y:S01]  /*11900*/  @!P0 LDGSTS.E.BYPASS.LTC128B.128 [R73+0x8800], desc[UR4][R10.64+0x80] ;  /* 0x088000800a498fae */ /* 0x000fe2000b981a04 */
[----:B------:R-:W-:Y:S02]  /*11910*/  ISETP.GE.AND P0, PT, R0, R3, PT ;  /* 0x000000030000720c */ /* 0x000fe40003f06270 */
[----:B------:R-:W-:Y:S01]  /*11920*/  LOP3.LUT R135, R214, 0x8, RZ, 0xc0, !PT ;  /* 0x00000008d6877812 */ /* 0x000fe200078ec0ff */
[----:B------:R-:W-:Y:S01]  /*11930*/  @!P4 LDGSTS.E.BYPASS.LTC128B.128 [R73+0x5000], desc[UR4][R8.64] ;  /* 0x050000000849cfae */ /* 0x000fe2000b981a04 */
[----:B------:R-:W-:-:S03]  /*11940*/  @!P1 IMAD.MOV.U32 R223, RZ, RZ, R219 ;  /* 0x000000ffffdf9224 */ /* 0x000fc600078e00db */
[----:B------:R1:W-:Y:S01]  /*11950*/  @!P4 LDGSTS.E.BYPASS.LTC128B.128 [R73+0x9000], desc[UR4][R8.64+0x80] ;  /* 0x090000800849cfae */ /* 0x0003e2000b981a04 */
[----:B------:R-:W-:Y:S01]  /*11960*/  ISETP.GE.AND P4, PT, R128, R3, PT ;  /* 0x000000038000720c */ /* 0x000fe20003f86270 */
[----:B---3--:R-:W-:-:S04]  /*11970*/  @!P3 IMAD.MOV.U32 R218, RZ, RZ, R222 ;  /* 0x000000ffffdab224 */ /* 0x008fc800078e00de */
[----:B------:R-:W-:-:S04]  /*11980*/  @!P3 IMAD.WIDE.U32 R6, R220, 0x60, R218 ;  /* 0x00000060dc06b825 */ /* 0x000fc800078e00da */
[----:B------:R-:W-:Y:S02]  /*11990*/  @!P3 IMAD.IADD R15, R5, 0x1, R7 ;  /* 0x00000001050fb824 */ /* 0x000fe400078e0207 */
[----:B------:R-:W-:Y:S02]  /*119a0*/  @!P3 IMAD.MOV.U32 R14, RZ, RZ, R6 ;  /* 0x000000ffff0eb224 */ /* 0x000fe400078e0006 */
[C---:B------:R-:W-:Y:S02]  /*119b0*/  @!P2 IMAD R7, R221.reuse, 0xa0, RZ ;  /* 0x000000a0dd07a824 */ /* 0x040fe400078e02ff */
[--C-:B------:R-:W-:Y:S01]  /*119c0*/  @!P0 IMAD.MOV.U32 R218, RZ, RZ, R222.reuse ;  /* 0x000000ffffda8224 */ /* 0x100fe200078e00de */
[----:B------:R-:W-:Y:S01]  /*119d0*/  @!P3 LDGSTS.E.BYPASS.LTC128B.128 [R73+0x5800], desc[UR4][R14.64] ;  /* 0x058000000e49bfae */ /* 0x000fe2000b981a04 */
[----:B-1----:R-:W-:Y:S01]  /*119e0*/  @!P2 MOV R9, R219 ;  /* 0x000000db0009a202 */ /* 0x002fe20000000f00 */
[----:B------:R-:W-:Y:S02]  /*119f0*/  @!P2 IMAD.MOV.U32 R8, RZ, RZ, R222 ;  /* 0x000000ffff08a224 */ /* 0x000fe400078e00de */
[----:B------:R1:W-:Y:S01]  /*11a00*/  @!P3 LDGSTS.E.BYPASS.LTC128B.128 [R73+0x9800], desc[UR4][R14.64+0x80] ;  /* 0x098000800e49bfae */ /* 0x0003e2000b981a04 */
[----:B------:R-:W-:-:S02]  /*11a10*/  @!P1 IMAD R6, R221, 0xc0, RZ ;  /* 0x000000c0dd069824 */ /* 0x000fc400078e02ff */
[----:B------:R-:W-:-:S04]  /*11a20*/  @!P2 IMAD.WIDE.U32 R12, R220, 0xa0, R8 ;  /* 0x000000a0dc0ca825 */ /* 0x000fc800078e0008 */
[----:B------:R-:W-:-:S04]  /*11a30*/  @!P1 IMAD.WIDE.U32 R10, R220, 0xc0, R222 ;  /* 0x000000c0dc0a9825 */ /* 0x000fc800078e00de */
[----:B------:R-:W-:Y:S02]  /*11a40*/  @!P0 IMAD R5, R221, 0xe0, RZ ;  /* 0x000000e0dd058824 */ /* 0x000fe400078e02ff */
[----:B------:R-:W-:-:S04]  /*11a50*/  @!P0 IMAD.WIDE.U32 R8, R220, 0xe0, R218 ;  /* 0x000000e0dc088825 */ /* 0x000fc800078e00da */
[----:B------:R-:W-:Y:S02]  /*11a60*/  @!P2 IMAD.IADD R13, R7, 0x1, R13 ;  /* 0x00000001070da824 */ /* 0x000fe400078e020d */
[----:B------:R-:W-:Y:S02]  /*11a70*/  @!P1 IMAD.IADD R11, R6, 0x1, R11 ;  /* 0x00000001060b9824 */ /* 0x000fe400078e020b */
[----:B------:R-:W-:Y:S01]  /*11a80*/  @!P0 IMAD.IADD R9, R5, 0x1, R9 ;  /* 0x0000000105098824 */ /* 0x000fe200078e0209 */
[----:B------:R-:W-:-:S04]  /*11a90*/  LOP3.LUT R5, R142, 0x8, RZ, 0xc0, !PT ;  /* 0x000000088e057812 */ /* 0x000fc800078ec0ff */
[----:B------:R-:W-:Y:S02]  /*11aa0*/  LOP3.LUT R5, R5, 0x1c0, R72, 0x78, !PT ;  /* 0x000001c005057812 */ /* 0x000fe400078e7848 */
[----:B-1----:R-:W-:-:S04]  /*11ab0*/  @!P4 LEA R14, P3, R220, R222, 0x7 ;  /* 0x000000dedc0ec211 */ /* 0x002fc800078638ff */
[----:B------:R-:W-:Y:S02]  /*11ac0*/  @!P4 LEA.HI.X R15, R220, R219, R221, 0x7, P3 ;  /* 0x000000dbdc0fc211 */ /* 0x000fe400018f3cdd */
[----:B------:R-:W-:-:S03]  /*11ad0*/  ISETP.GE.AND P3, PT, R38, R3, PT ;  /* 0x000000032600720c */ /* 0x000fc60003f66270 */
[----:B------:R-:W-:Y:S04]  /*11ae0*/  @!P4 LDGSTS.E.BYPASS.LTC128B.128 [R73+0x6000], desc[UR4][R14.64] ;  /* 0x060000000e49cfae */ /* 0x000fe8000b981a04 */
[----:B------:R-:W-:Y:S01]  /*11af0*/  @!P4 LDGSTS.E.BYPASS.LTC128B.128 [R73+0xa000], desc[UR4][R14.64+0x80] ;  /* 0x0a0000800e49cfae */ /* 0x000fe2000b981a04 */
[----:B------:R-:W-:-:S03]  /*11b00*/  @!P6 LEA R6, P4, R69, R224, 0x1 ;  /* 0x000000e04506e211 */ /* 0x000fc600078808ff */
[----:B------:R-:W-:Y:S01]  /*11b10*/  @!P2 LDGSTS.E.BYPASS.LTC128B.128 [R73+0x6800], desc[UR4][R12.64] ;  /* 0x068000000c49afae */ /* 0x000fe2000b981a04 */
[----:B------:R-:W-:Y:S02]  /*11b20*/  @!P6 LEA.HI.X R7, R69, R225, R70, 0x1, P4 ;  /* 0x000000e14507e211 */ /* 0x000fe400020f0c46 */
[-C--:B------:R-:W-:Y:S01]  /*11b30*/  ISETP.GE.AND P4, PT, R128, R3.reuse, PT ;  /* 0x000000038000720c */ /* 0x080fe20003f86270 */
[----:B------:R-:W-:Y:S01]  /*11b40*/  @!P2 LDGSTS.E.BYPASS.LTC128B.128 [R73+0xa800], desc[UR4][R12.64+0x80] ;  /* 0x0a8000800c49afae */ /* 0x000fe2000b981a04 */
[----:B------:R-:W-:-:S03]  /*11b50*/  ISETP.GE.AND P2, PT, R4, R3, PT ;  /* 0x000000030400720c */ /* 0x000fc60003f46270 */
[----:B------:R-:W-:Y:S04]  /*11b60*/  @!P1 LDGSTS.E.BYPASS.LTC128B.128 [R73+0x7000], desc[UR4][R10.64] ;  /* 0x070000000a499fae */ /* 0x000fe8000b981a04 */
[----:B------:R-:W-:Y:S01]  /*11b70*/  @!P1 LDGSTS.E.BYPASS.LTC128B.128 [R73+0xb000], desc[UR4][R10.64+0x80] ;  /* 0x0b0000800a499fae */ /* 0x000fe2000b981a04 */
[----:B------:R-:W-:-:S03]  /*11b80*/  ISETP.GE.AND P1, PT, R2, R3, PT ;  /* 0x000000030200720c */ /* 0x000fc60003f26270 */
[----:B------:R-:W-:Y:S02]  /*11b90*/  @!P0 LDGSTS.E.BYPASS.LTC128B.128 [R73+0x7800], desc[UR4][R8.64] ;  /* 0x0780000008498fae */ /* 0x000fe4000b981a04 */
[----:B------:R-:W-:Y:S02]  /*11ba0*/  @!P2 IMAD R4, R137, 0xa0, RZ ;  /* 0x000000a08904a824 */ /* 0x000fe400078e02ff */
[----:B------:R1:W-:Y:S01]  /*11bb0*/  @!P0 LDGSTS.E.BYPASS.LTC128B.128 [R73+0xb800], desc[UR4][R8.64+0x80] ;  /* 0x0b80008008498fae */ /* 0x0003e2000b981a04 */
[----:B------:R-:W-:Y:S02]  /*11bc0*/  ISETP.GE.AND P0, PT, R0, R3, PT ;  /* 0x000000030000720c */ /* 0x000fe40003f06270 */
[----:B------:R-:W-:Y:S01]  /*11bd0*/  LOP3.LUT R0, R5, 0x38, R68, 0x78, !PT ;  /* 0x0000003805007812 */ /* 0x000fe200078e7844 */
[----:B------:R-:W0:Y:S01]  /*11be0*/  LDGDEPBAR ;  /* 0x00000000000079af */ /* 0x000e220000000000 */
[----:B------:R-:W-:-:S09]  /*11bf0*/  @!P3 IMAD R5, R137, 0x60, RZ ;  /* 0x000000608905b824 */ /* 0x000fd200078e02ff */
[----:B------:R-:W-:Y:S01]  /*11c00*/  @!P0 IMAD R2, R137, 0xe0, RZ ;  /* 0x000000e089028824 */ /* 0x000fe200078e02ff */
[----:B-1----:R-:W-:Y:S01]  /*11c10*/  LOP3.LUT R9, R135, 0x1c0, R72, 0x78, !PT ;  /* 0x000001c087097812 */ /* 0x002fe200078e7848 */
[----:B------:R-:W-:-:S04]  /*11c20*/  DEPBAR.LE SB0, 0x0 ;  /* 0x000080000000791a */ /* 0x000fc80000000000 */
[----:B------:R-:W-:Y:S01]  /*11c30*/  BAR.SYNC.DEFER_BLOCKING 0x0 ;  /* 0x0000000000007b1d */ /* 0x000fe20000010000 */
[----:B------:R-:W-:Y:S01]  /*11c40*/  LOP3.LUT R68, R9, 0x38, R68, 0x78, !PT ;  /* 0x0000003809447812 */ /* 0x000fe200078e7844 */
[----:B------:R-:W-:Y:S02]  /*11c50*/  @!P3 IMAD.MOV.U32 R8, RZ, RZ, R224 ;  /* 0x000000ffff08b224 */ /* 0x000fe400078e00e0 */
[----:B------:R-:W-:Y:S02]  /*11c60*/  @!P3 IMAD.MOV.U32 R9, RZ, RZ, R225 ;  /* 0x000000ffff09b224 */ /* 0x000fe400078e00e1 */
[----:B------:R-:W-:Y:S02]  /*11c70*/  IMAD.IADD R68, R71, 0x1, R68 ;  /* 0x0000000147447824 */ /* 0x000fe400078e0244 */
[----:B------:R-:W-:-:S04]  /*11c80*/  @!P3 IMAD.WIDE.U32 R12, R136, 0x60, R8 ;  /* 0x00000060880cb825 */ /* 0x000fc800078e0008 */
[----:B------:R-:W-:Y:S02]  /*11c90*/  @!P3 IMAD.IADD R13, R5, 0x1, R13 ;  /* 0x00000001050db824 */ /* 0x000fe400078e020d */
[----:B------:R-:W-:Y:S01]  /*11ca0*/  @!P1 IMAD.WIDE.U32 R8, R136, 0xc0, R224 ;  /* 0x000000c088089825 */ /* 0x000fe200078e00e0 */
[----:B------:R-:W-:Y:S01]  /*11cb0*/  @!PT LDS RZ, [RZ] ;  /* 0x00000000fffff984 */ /* 0x000fe20000000800 */
[----:B------:R-:W-:Y:S01]  /*11cc0*/  @!PT LDS RZ, [RZ] ;  /* 0x00000000fffff984 */ /* 0x000fe20000000800 */
[----:B------:R-:W-:Y:S01]  /*11cd0*/  @!PT LDS RZ, [RZ] ;  /* 0x00000000fffff984 */ /* 0x000fe20000000800 */
[----:B------:R-:W-:Y:S04]  /*11ce0*/  @!P5 LDGSTS.E.BYPASS.LTC128B.128 [R73+0xc000], desc[UR4][R224.64] ;  /* 0x0c000000e049dfae */ /* 0x000fe8000b981a04 */
[----:B------:R-:W-:Y:S04]  /*11cf0*/  @!P5 LDGSTS.E.BYPASS.LTC128B.128 [R73+0x10000], desc[UR4][R224.64+0x80] ;  /* 0x10000080e049dfae */ /* 0x000fe8000b981a04 */
[----:B------:R-:W-:Y:S04]  /*11d00*/  @P5 STS.128 [R73+0xc000], RZ ;  /* 0x00c000ff49005388 */ /* 0x000fe80000000c00 */
[----:B------:R-:W-:Y:S01]  /*11d10*/  @P5 STS.128 [R73+0x10000], RZ ;  /* 0x010000ff49005388 */ /* 0x000fe20000000c00 */
[----:B------:R-:W-:Y:S01]  /*11d20*/  ISETP.GE.AND P5, PT, R36, R3, PT ;  /* 0x000000032400720c */ /* 0x000fe20003fa6270 */
[----:B------:R-:W-:-:S02]  /*11d30*/  @!P1 IMAD R3, R137, 0xc0, RZ ;  /* 0x000000c089039824 */ /* 0x000fc400078e02ff */
[----:B------:R-:W-:Y:S02]  /*11d40*/  @P6 STS.128 [R73+0xc800], RZ ;  /* 0x00c800ff49006388 */ /* 0x000fe40000000c00 */
[----:B------:R-:W-:Y:S02]  /*11d50*/  @!P1 IMAD.IADD R9, R3, 0x1, R9 ;  /* 0x0000000103099824 */ /* 0x000fe400078e0209 */
        /* <DEDUP_REMOVED lines=14> */
[----:B------:R-:W-:Y:S01]  /*11e40*/  @!P5 LEA.HI.X R5, R136, R225, R137, 0x6, P6 ;  /* 0x000000e18805d211 */ /* 0x000fe200030f3489 */
        /* <DEDUP_REMOVED lines=30> */
[----:B------:R-:W-:Y:S01]  /*12030*/  @P1 STS.128 [R73+0x13000], RZ ;  /* 0x013000ff49001388 */ /* 0x000fe20000000c00 */
[----:B-1----:R-:W-:-:S03]  /*12040*/  LOP3.LUT R3, R139, 0x400, RZ, 0xc0, !PT ;  /* 0x000004008b037812 */ /* 0x002fc600078ec0ff */
        /* <DEDUP_REMOVED lines=12> */
[----:B------:R-:W2:Y:S01]  /*12110*/  LD.E R60, desc[UR4][R132.64+0x18c] ;  /* 0x00018c04843c7980 */ /* 0x000ea2000c101900 */
[----:B------:R-:W-:Y:S01]  /*12120*/  LEA R145, R68, UR6, 0x1 ;  /* 0x0000000644917c11 */ /* 0x000fe2000f8e08ff */
[----:B------:R-:W-:Y:S01]  /*12130*/  IMAD R0, R0, 0x2, R3 ;  /* 0x0000000200007824 */ /* 0x000fe200078e0203 */
[----:B------:R-:W-:Y:S01]  /*12140*/  R2P PR, R142, 0x6 ;  /* 0x000000068e007804 */ /* 0x000fe20000000000 */
[----:B------:R-:W-:Y:S01]  /*12150*/  IMAD.MOV.U32 R212, RZ, RZ, 0x20 ;  /* 0x00000020ffd47424 */ /* 0x000fe200078e00ff */
[----:B------:R-:W0:Y:S01]  /*12160*/  LDGDEPBAR ;  /* 0x00000000000079af */ /* 0x000e220000000000 */
[----:B------:R-:W-:Y:S01]  /*12170*/  IMAD.MOV.U32 R143, RZ, RZ, 0x40 ;  /* 0x00000040ff8f7424 */ /* 0x000fe200078e00ff */
[----:B------:R-:W-:Y:S01]  /*12180*/  IADD3 R213, PT, PT, R0, UR6, RZ ;  /* 0x0000000600d57c10 */ /* 0x000fe2000fffe0ff */
[----:B------:R-:W-:Y:S01]  /*12190*/  VIADD R236, R138, 0xffffffff ;  /* 0xffffffff8aec7836 */ /* 0x000fe20000000000 */
[----:B------:R-:W-:Y:S01]  /*121a0*/  LDSM.16.M88.4 R116, [R145] ;  /* 0x000000009174783b */ /* 0x000fe20000000200 */
[----:B------:R-:W-:Y:S01]  /*121b0*/  SEL R2, R212, 0xffffffe0, !P1 ;  /* 0xffffffe0d4027807 */ /* 0x000fe20004800000 */
[----:B------:R-:W-:Y:S01]  /*121c0*/  BSSY.RECONVERGENT B1, `(.L_x_5240) ;  /* 0x000024c000017945 */ /* 0x000fe20003800200 */
[----:B------:R-:W-:Y:S01]  /*121d0*/  SEL R144, R143, 0xffffffc0, !P2 ;  /* 0xffffffc08f907807 */ /* 0x000fe20005000000 */
[----:B------:R-:W3:Y:S01]  /*121e0*/  LDSM.16.M88.4 R20, [R0+UR6+0x4800] ;  /* 0x004800060014783b */ /* 0x000ee20008000200 */
[----:B------:R-:W-:Y:S01]  /*121f0*/  P2R R3, PR, RZ, 0x4 ;  /* 0x00000004ff037803 */ /* 0x000fe20000000000 */
[----:B------:R-:W-:-:S02]  /*12200*/  IMAD.IADD R140, R145, 0x1, R2 ;  /* 0x00000001918c7824 */ /* 0x000fc400078e0202 */
[----:B------:R-:W4:Y:S01]  /*12210*/  LDSM.16.M88.4 R80, [R0+UR6+0x4000] ;  /* 0x004000060050783b */ /* 0x000f220008000200 */
[----:B------:R-:W-:Y:S02]  /*12220*/  IMAD.IADD R62, R213, 0x1, R2 ;  /* 0x00000001d53e7824 */ /* 0x000fe400078e0202 */
[--C-:B------:R-:W-:Y:S01]  /*12230*/  IMAD.IADD R141, R145, 0x1, R144.reuse ;  /* 0x00000001918d7824 */ /* 0x100fe200078e0290 */
[----:B------:R-:W4:Y:S01]  /*12240*/  LDSM.16.M88.4 R64, [R0+UR6+0x5000] ;  /* 0x005000060040783b */ /* 0x000f220008000200 */
[----:B------:R-:W-:Y:S02]  /*12250*/  IMAD.IADD R61, R213, 0x1, R144 ;  /* 0x00000001d53d7824 */ /* 0x000fe400078e0290 */
[C---:B------:R-:W-:Y:S01]  /*12260*/  IMAD.IADD R146, R2.reuse, 0x1, R141 ;  /* 0x0000000102927824 */ /* 0x040fe200078e028d */
[----:B------:R-:W4:Y:S01]  /*12270*/  LDSM.16.M88.4 R52, [R0+UR6+0x5800] ;  /* 0x005800060034783b */ /* 0x000f220008000200 */
[----:B------:R-:W-:-:S03]  /*12280*/  IMAD.IADD R134, R2, 0x1, R61 ;  /* 0x0000000102867824 */ /* 0x000fc600078e023d */
[----:B------:R-:W4:Y:S04]  /*12290*/  LDSM.16.M88.4 R44, [R0+UR6+0x6000] ;  /* 0x00600006002c783b */ /* 0x000f280008000200 */
[----:B------:R-:W4:Y:S04]  /*122a0*/  LDSM.16.M88.4 R36, [R0+UR6+0x6800] ;  /* 0x006800060024783b */ /* 0x000f280008000200 */
[----:B------:R-:W4:Y:S04]  /*122b0*/  LDSM.16.M88.4 R28, [R0+UR6+0x7000] ;  /* 0x00700006001c783b */ /* 0x000f280008000200 */
[----:B------:R-:W4:Y:S04]  /*122c0*/  LDSM.16.M88.4 R16, [R0+UR6+0x7800] ;  /* 0x007800060010783b */ /* 0x000f280008000200 */
[----:B------:R-:W-:Y:S04]  /*122d0*/  LDSM.16.M88.4 R92, [R140] ;  /* 0x000000008c5c783b */ /* 0x000fe80000000200 */
[----:B-1----:R-:W1:Y:S04]  /*122e0*/  LDSM.16.M88.4 R4, [R62+0x4800] ;  /* 0x004800003e04783b */ /* 0x002e680000000200 */
[----:B------:R-:W1:Y:S01]  /*122f0*/  LDSM.16.M88.4 R8, [R62+0x4000] ;  /* 0x004000003e08783b */ /* 0x000e620000000200 */
[C---:B---3--:R-:W-:Y:S03]  /*12300*/  HMMA.16816.F32 R76, R116.reuse, R20, RZ ;  /* 0x00000014744c723c */ /* 0x048fe600000018ff */
[----:B------:R-:W-:Y:S04]  /*12310*/  LDSM.16.M88.4 R120, [R141] ;  /* 0x000000008d78783b */ /* 0x000fe80000000200 */
[----:B------:R-:W-:Y:S01]  /*12320*/  LDSM.16.M88.4 R88, [R61+0x4000] ;  /* 0x004000003d58783b */ /* 0x000fe20000000200 */
[C---:B------:R-:W-:Y:S03]  /*12330*/  HMMA.16816.F32 R72, R116.reuse, R22, RZ ;  /* 0x000000167448723c */ /* 0x040fe600000018ff */
[----:B------:R-:W3:Y:S04]  /*12340*/  LDSM.16.M88.4 R20, [R62+0x5800] ;  /* 0x005800003e14783b */ /* 0x000ee80000000200 */
[----:B------:R-:W-:Y:S01]  /*12350*/  LDSM.16.M88.4 R104, [R62+0x5000] ;  /* 0x005000003e68783b */ /* 0x000fe20000000200 */
[C---:B----4-:R-:W-:Y:S03]  /*12360*/  HMMA.16816.F32 R12, R116.reuse, R80, RZ ;  /* 0x00000050740c723c */ /* 0x050fe600000018ff */
        /* <DEDUP_REMOVED lines=20> */
[----:B------:R-:W4:Y:S07]  /*124b0*/  LDSM.16.M88.4 R16, [R62+0x6000] ;  /* 0x006000003e10783b */ /* 0x000f2e0000000200 */
        /* <DEDUP_REMOVED lines=8> */
[----:B------:R-:W3:Y:S07]  /*12540*/  LDSM.16.M88.4 R20, [R61+0x5800] ;  /* 0x005800003d14783b */ /* 0x000eee0000000200 */
[C---:B----4-:R-:W-:Y:S08]  /*12550*/  HMMA.16816.F32 R48, R92.reuse, R16, R48 ;  /* 0x000000105c30723c */ /* 0x050ff00000001830 */
[----:B------:R-:W-:Y:S01]  /*12560*/  HMMA.16816.F32 R44, R92, R18, R44 ;  /* 0x000000125c2c723c */ /* 0x000fe2000000182c */
[----:B------:R-:W4:Y:S07]  /*12570*/  LDSM.16.M88.4 R16, [R61+0x6000] ;  /* 0x006000003d10783b */ /* 0x000f2e0000000200 */
[C---:B-1----:R-:W-:Y:S08]  /*12580*/  HMMA.16816.F32 R76, R120.reuse, R4, R76 ;  /* 0x00000004784c723c */ /* 0x042ff0000000184c */
[----:B------:R-:W-:Y:S01]  /*12590*/  HMMA.16816.F32 R72, R120, R6, R72 ;  /* 0x000000067848723c */ /* 0x000fe20000001848 */
[----:B------:R-:W1:Y:S07]  /*125a0*/  LDSM.16.M88.4 R4, [R61+0x7000] ;  /* 0x007000003d04783b */ /* 0x000e6e0000000200 */
[C---:B------:R-:W-:Y:S08]  /*125b0*/  HMMA.16816.F32 R40, R92.reuse, R8, R40 ;  /* 0x000000085c28723c */ /* 0x040ff00000001828 */
[----:B------:R-:W-:Y:S01]  /*125c0*/  HMMA.16816.F32 R36, R92, R10, R36 ;  /* 0x0000000a5c24723c */ /* 0x000fe20000001824 */
[----:B------:R-:W2:Y:S07]  /*125d0*/  LDSM.16.M88.4 R8, [R61+0x6800] ;  /* 0x006800003d08783b */ /* 0x000eae0000000200 */
[C---:B------:R-:W-:Y:S08]  /*125e0*/  HMMA.16816.F32 R12, R120.reuse, R88, R12 ;  /* 0x00000058780c723c */ /* 0x040ff0000000180c */
[----:B------:R-:W-:Y:S01]  /*125f0*/  HMMA.16816.F32 R80, R120, R90, R80 ;  /* 0x0000005a7850723c */ /* 0x000fe20000001850 */
        /* <DEDUP_REMOVED lines=8> */
[----:B------:R-:W-:Y:S01]  /*12680*/  HMMA.16816.F32 R116, R92, R98, R116 ;  /* 0x000000625c74723c */ /* 0x000fe20000001874 */
[----:B------:R-:W2:Y:S04]  /*12690*/  LDSM.16.M88.4 R96, [R134+0x6000] ;  /* 0x006000008660783b */ /* 0x000ea80000000200 */
[----:B------:R-:W-:Y:S03]  /*126a0*/  LDSM.16.M88.4 R92, [R134+0x6800] ;  /* 0x00680000865c783b */ /* 0x000fe60000000200 */
[C---:B---3--:R-:W-:Y:S08]  /*126b0*/  HMMA.16816.F32 R56, R120.reuse, R20, R56 ;  /* 0x000000147838723c */ /* 0x048ff00000001838 */
[C---:B------:R-:W-:Y:S01]  /*126c0*/  HMMA.16816.F32 R52, R120.reuse, R22, R52 ;  /* 0x000000167834723c */ /* 0x040fe20000001834 */
[----:B------:R-:W-:Y:S07]  /*126d0*/  LDSM.16.M88.4 R20, [R145+0x2000] ;  /* 0x002000009114783b */ /* 0x000fee0000000200 */
[C---:B----4-:R-:W-:Y:S08]  /*126e0*/  HMMA.16816.F32 R48, R120.reuse, R16, R48 ;  /* 0x000000107830723c */ /* 0x050ff00000001830 */
[C---:B------:R-:W-:Y:S01]  /*126f0*/  HMMA.16816.F32 R44, R120.reuse, R18, R44 ;  /* 0x00000012782c723c */ /* 0x040fe2000000182c */
[----:B------:R-:W3:Y:S07]  /*12700*/  LDSM.16.M88.4 R16, [R0+UR6+0x8000] ;  /* 0x008000060010783b */ /* 0x000eee0008000200 */
[C---:B------:R-:W-:Y:S08]  /*12710*/  HMMA.16816.F32 R68, R120.reuse, R84, R68 ;  /* 0x000000547844723c */ /* 0x040ff00000001844 */
[C---:B------:R-:W-:Y:S01]  /*12720*/  HMMA.16816.F32 R64, R120.reuse, R86, R64 ;  /* 0x000000567840723c */ /* 0x040fe20000001840 */
[----:B------:R-:W4:Y:S07]  /*12730*/  LDSM.16.M88.4 R84, [R134+0x7800] ;  /* 0x007800008654783b */ /* 0x000f2e0000000200 */
[C---:B-1----:R-:W-:Y:S08]  /*12740*/  HMMA.16816.F32 R32, R120.reuse, R4, R32 ;  /* 0x000000047820723c */ /* 0x042ff00000001820 */
[C---:B------:R-:W-:Y:S01]  /*12750*/  HMMA.16816.F32 R28, R120.reuse, R6, R28 ;  /* 0x00000006781c723c */ /* 0x040fe2000000181c */
[----:B------:R-:W-:Y:S07]  /*12760*/  LDSM.16.M88.4 R4, [R62+0x8000] ;  /* 0x008000003e04783b */ /* 0x000fee0000000200 */
[C---:B--2---:R-:W-:Y:S08]  /*12770*/  HMMA.16816.F32 R40, R120.reuse, R8, R40 ;  /* 0x000000087828723c */ /* 0x044ff00000001828 */
[----:B------:R-:W-:Y:S01]  /*12780*/  HMMA.16816.F32 R36, R120, R10, R36 ;  /* 0x0000000a7824723c */ /* 0x000fe20000001824 */
[----:B------:R-:W1:Y:S07]  /*12790*/  LDSM.16.M88.4 R8, [R140+0x2000] ;  /* 0x002000008c08783b */ /* 0x000e6e0000000200 */
[C---:B------:R-:W-:Y:S08]  /*127a0*/  HMMA.16816.F32 R12, R112.reuse, R124, R12 ;  /* 0x0000007c700c723c */ /* 0x040ff0000000180c */
[C---:B------:R-:W-:Y:S08]  /*127b0*/  HMMA.16816.F32 R80, R112.reuse, R126, R80 ;  /* 0x0000007e7050723c */ /* 0x040ff00000001850 */
[C---:B------:R-:W-:Y:S08]  /*127c0*/  HMMA.16816.F32 R32, R112.reuse, R88, R32 ;  /* 0x000000587020723c */ /* 0x040ff00000001820 */
[----:B------:R-:W-:Y:S01]  /*127d0*/  HMMA.16816.F32 R28, R112, R90, R28 ;  /* 0x0000005a701c723c */ /* 0x000fe2000000181c */
[----:B------:R-:W2:Y:S07]  /*127e0*/  LDSM.16.M88.4 R88, [R0+UR6+0x8800] ;  /* 0x008800060058783b */ /* 0x000eae0008000200 */
[C---:B------:R-:W-:Y:S08]  /*127f0*/  HMMA.16816.F32 R24, R120.reuse, R128, R24 ;  /* 0x000000807818723c */ /* 0x040ff00000001818 */
[----:B------:R-:W-:Y:S08]  /*12800*/  HMMA.16816.F32 R116, R120, R130, R116 ;  /* 0x000000827874723c */ /* 0x000ff00000001874 */
        /* <DEDUP_REMOVED lines=31> */
[----:B------:R-:W3:Y:S07]  /*12a00*/  LDSM.16.M88.4 R16, [R61+0x9000] ;  /* 0x009000003d10783b */ /* 0x000eee0000000200 */
[C---:B----4-:R-:W-:Y:S08]  /*12a10*/  HMMA.16816.F32 R68, R20.reuse, R84, R68 ;  /* 0x000000541444723c */ /* 0x050ff00000001844 */
[----:B------:R-:W-:Y:S08]  /*12a20*/  HMMA.16816.F32 R64, R20, R86, R64 ;  /* 0x000000561440723c */ /* 0x000ff00000001840 */
[C---:B-1----:R-:W-:Y:S08]  /*12a30*/  HMMA.16816.F32 R80, R100.reuse, R94, R80 ;  /* 0x0000005e6450723c */ /* 0x042ff00000001850 */
[----:B------:R-:W-:Y:S01]  /*12a40*/  HMMA.16816.F32 R104, R100, R92, R104 ;  /* 0x0000005c6468723c */ /* 0x000fe20000001868 */
[----:B------:R-:W1:Y:S07]  /*12a50*/  LDSM.16.M88.4 R92, [R0+UR6+0x9800] ;  /* 0x00980006005c783b */ /* 0x000e6e0008000200 */
[----:B------:R-:W-:Y:S03]  /*12a60*/  HMMA.16816.F32 R76, R96, R4, R76 ;  /* 0x00000004604c723c */ /* 0x000fe6000000184c */
[-C--:B------:R-:W-:Y:S01]  /*12a70*/  FMUL.FTZ R80, R80, R60.reuse ;  /* 0x0000003c50507220 */ /* 0x080fe20000410000 */
[-C--:B------:R-:W-:Y:S01]  /*12a80*/  FMUL.FTZ R81, R81, R60.reuse ;  /* 0x0000003c51517220 */ /* 0x080fe20000410000 */
[----:B------:R-:W-:-:S02]  /*12a90*/  FMUL.FTZ R82, R82, R60 ;  /* 0x0000003c52527220 */ /* 0x000fc40000410000 */
[----:B------:R-:W-:Y:S01]  /*12aa0*/  MUFU.TANH R86, R80 ;  /* 0x0000005000567308 */ /* 0x000fe20000002400 */
[----:B------:R-:W-:Y:S01]  /*12ab0*/  HMMA.16816.F32 R72, R96, R6, R72 ;  /* 0x000000066048723c */ /* 0x000fe20000001848 */
[----:B------:R-:W4:Y:S02]  /*12ac0*/  LDSM.16.M88.4 R4, [R134+0x9000] ;  /* 0x009000008604783b */ /* 0x000f240000000200 */
[-C--:B------:R-:W-:Y:S01]  /*12ad0*/  FMUL.FTZ R84, R104, R60.reuse ;  /* 0x0000003c68547220 */ /* 0x080fe20000410000 */
[-C--:B------:R-:W-:Y:S01]  /*12ae0*/  FMUL.FTZ R104, R106, R60.reuse ;  /* 0x0000003c6a687220 */ /* 0x080fe20000410000 */
[-C--:B------:R-:W-:Y:S01]  /*12af0*/  FMUL.FTZ R85, R105, R60.reuse ;  /* 0x0000003c69557220 */ /* 0x080fe20000410000 */
[-C--:B------:R-:W-:Y:S01]  /*12b00*/  FMUL.FTZ R105, R107, R60.reuse ;  /* 0x0000003c6b697220 */ /* 0x080fe20000410000 */
[----:B------:R-:W-:Y:S01]  /*12b10*/  MUFU.TANH R87, R81 ;  /* 0x0000005100577308 */ /* 0x000fe20000002400 */
[----:B--2---:R-:W-:Y:S01]  /*12b20*/  HMMA.16816.F32 R68, R8, R88, R68 ;  /* 0x000000580844723c */ /* 0x004fe20000001844 */
[----:B------:R-:W-:-:S06]  /*12b30*/  FMUL.FTZ R88, R83, R60 ;  /* 0x0000003c53587220 */ /* 0x000fcc0000410000 */
[----:B------:R2:W-:Y:S01]  /*12b40*/  MUFU.TANH R106, R82 ;  /* 0x00000052006a7308 */ /* 0x0005e20000002400 */
[----:B------:R-:W-:Y:S07]  /*12b50*/  HMMA.16816.F32 R64, R8, R90, R64 ;  /* 0x0000005a0840723c */ /* 0x000fee0000001840 */
[----:B------:R-:W-:Y:S01]  /*12b60*/  MUFU.TANH R84, R84 ;  /* 0x0000005400547308 */ /* 0x000fe20000002400 */
[C---:B---3--:R-:W-:Y:S07]  /*12b70*/  HMMA.16816.F32 R76, R100.reuse, R12, R76 ;  /* 0x0000000c644c723c */ /* 0x048fee000000184c */
[----:B------:R-:W3:Y:S01]  /*12b80*/  MUFU.TANH R104, R104 ;  /* 0x0000006800687308 */ /* 0x000ee20000002400 */
[----:B------:R-:W-:Y:S01]  /*12b90*/  HMMA.16816.F32 R72, R100, R14, R72 ;  /* 0x0000000e6448723c */ /* 0x000fe20000001848 */
[----:B------:R-:W3:Y:S04]  /*12ba0*/  LDSM.16.M88.4 R12, [R62+0x9800] ;  /* 0x009800003e0c783b */ /* 0x000ee80000000200 */
[----:B--2---:R-:W2:Y:S02]  /*12bb0*/  LDSM.16.M88.4 R80, [R0+UR6+0xa000] ;  /* 0x00a000060050783b */ /* 0x004ea40008000200 */
[----:B------:R-:W2:Y:S01]  /*12bc0*/  MUFU.TANH R85, R85 ;  /* 0x0000005500557308 */ /* 0x000ea20000002400 */
[C---:B------:R-:W-:Y:S03]  /*12bd0*/  HMMA.16816.F32 R68, R96.reuse, R16, R68 ;  /* 0x000000106044723c */ /* 0x040fe60000001844 */
[-C--:B------:R-:W-:Y:S01]  /*12be0*/  FMUL.FTZ R76, R76, R60.reuse ;  /* 0x0000003c4c4c7220 */ /* 0x080fe20000410000 */
[-C--:B------:R-:W-:Y:S01]  /*12bf0*/  FMUL.FTZ R78, R78, R60.reuse ;  /* 0x0000003c4e4e7220 */ /* 0x080fe20000410000 */
[-C--:B------:R-:W-:Y:S01]  /*12c00*/  FMUL.FTZ R77, R77, R60.reuse ;  /* 0x0000003c4d4d7220 */ /* 0x080fe20000410000 */
[-C--:B------:R-:W-:Y:S01]  /*12c10*/  FMUL.FTZ R79, R79, R60.reuse ;  /* 0x0000003c4f4f7220 */ /* 0x080fe20000410000 */
[----:B------:R-:W-:Y:S01]  /*12c20*/  MUFU.TANH R105, R105 ;  /* 0x0000006900697308 */ /* 0x000fe20000002400 */
[----:B------:R-:W-:Y:S01]  /*12c30*/  HMMA.16816.F32 R64, R96, R18, R64 ;  /* 0x000000126040723c */ /* 0x000fe20000001840 */
[----:B------:R-:W-:Y:S02]  /*12c40*/  LDSM.16.M88.4 R16, [R134+0x9800] ;  /* 0x009800008610783b */ /* 0x000fe40000000200 */
[-C--:B------:R-:W-:Y:S01]  /*12c50*/  FMUL.FTZ R72, R72, R60.reuse ;  /* 0x0000003c48487220 */ /* 0x080fe20000410000 */
[-C--:B------:R-:W-:Y:S01]  /*12c60*/  FMUL.FTZ R73, R73, R60.reuse ;  /* 0x0000003c49497220 */ /* 0x080fe20000410000 */
[-C--:B------:R-:W-:Y:S01]  /*12c70*/  FMUL.FTZ R74, R74, R60.reuse ;  /* 0x0000003c4a4a7220 */ /* 0x080fe20000410000 */
[-C--:B------:R-:W-:Y:S01]  /*12c80*/  FMUL.FTZ R107, R75, R60.reuse ;  /* 0x0000003c4b6b7220 */ /* 0x080fe20000410000 */
[----:B------:R-:W-:Y:S01]  /*12c90*/  MUFU.TANH R89, R72 ;  /* 0x0000004800597308 */ /* 0x000fe20000002400 */
[C---:B-1----:R-:W-:Y:S07]  /*12ca0*/  HMMA.16816.F32 R56, R20.reuse, R92, R56 ;  /* 0x0000005c1438723c */ /* 0x042fee0000001838 */
[----:B------:R-:W-:Y:S01]  /*12cb0*/  MUFU.TANH R90, R73 ;  /* 0x00000049005a7308 */ /* 0x000fe20000002400 */
[----:B------:R-:W-:Y:S01]  /*12cc0*/  HMMA.16816.F32 R92, R20, R94, R52 ;  /* 0x0000005e145c723c */ /* 0x000fe20000001834 */
[----:B------:R-:W1:Y:S06]  /*12cd0*/  LDSM.16.M88.4 R52, [R61+0x9800] ;  /* 0x009800003d34783b */ /* 0x000e6c0000000200 */
[----:B------:R2:W-:Y:S01]  /*12ce0*/  MUFU.TANH R91, R74 ;  /* 0x0000004a005b7308 */ /* 0x0005e20000002400 */
[C---:B----4-:R-:W-:Y:S07]  /*12cf0*/  HMMA.16816.F32 R68, R100.reuse, R4, R68 ;  /* 0x000000046444723c */ /* 0x050fee0000001844 */
[----:B------:R-:W-:Y:S01]  /*12d00*/  MUFU.TANH R88, R88 ;  /* 0x0000005800587308 */ /* 0x000fe20000002400 */
[----:B------:R-:W-:Y:S01]  /*12d10*/  HMMA.16816.F32 R64, R100, R6, R64 ;  /* 0x000000066440723c */ /* 0x000fe20000001840 */
[----:B------:R-:W4:Y:S06]  /*12d20*/  LDSM.16.M88.4 R4, [R62+0xa000] ;  /* 0x00a000003e04783b */ /* 0x000f2c0000000200 */
[----:B------:R-:W-:Y:S01]  /*12d30*/  MUFU.TANH R76, R76 ;  /* 0x0000004c004c7308 */ /* 0x000fe20000002400 */
[C---:B---3--:R-:W-:Y:S01]  /*12d40*/  HMMA.16816.F32 R56, R8.reuse, R12, R56 ;  /* 0x0000000c0838723c */ /* 0x048fe20000001838 */
[----:B--2---:R-:W-:Y:S02]  /*12d50*/  LDSM.16.M88.4 R72, [R0+UR6+0xa800] ;  /* 0x00a800060048783b */ /* 0x004fe40008000200 */
[-C--:B------:R-:W-:Y:S01]  /*12d60*/  FMUL.FTZ R68, R68, R60.reuse ;  /* 0x0000003c44447220 */ /* 0x080fe20000410000 */
[-C--:B------:R-:W-:Y:S01]  /*12d70*/  FMUL.FTZ R70, R70, R60.reuse ;  /* 0x0000003c46467220 */ /* 0x080fe20000410000 */
[-C--:B------:R-:W-:Y:S01]  /*12d80*/  FMUL.FTZ R69, R69, R60.reuse ;  /* 0x0000003c45457220 */ /* 0x080fe20000410000 */
[-C--:B------:R-:W-:Y:S01]  /*12d90*/  FMUL.FTZ R71, R71, R60.reuse ;  /* 0x0000003c47477220 */ /* 0x080fe20000410000 */
[----:B------:R-:W2:Y:S01]  /*12da0*/  MUFU.TANH R78, R78 ;  /* 0x0000004e004e7308 */ /* 0x000ea20000002400 */
[----:B------:R-:W-:Y:S01]  /*12db0*/  HMMA.16816.F32 R92, R8, R14, R92 ;  /* 0x0000000e085c723c */ /* 0x000fe2000000185c */
[----:B------:R-:W3:Y:S02]  /*12dc0*/  LDSM.16.M88.4 R12, [R61+0xa000] ;  /* 0x00a000003d0c783b */ /* 0x000ee40000000200 */
[-C--:B------:R-:W-:Y:S01]  /*12dd0*/  FMUL.FTZ R64, R64, R60.reuse ;  /* 0x0000003c40407220 */ /* 0x080fe20000410000 */
[-C--:B------:R-:W-:Y:S01]  /*12de0*/  FMUL.FTZ R65, R65, R60.reuse ;  /* 0x0000003c41417220 */ /* 0x080fe20000410000 */
[----:B------:R-:W-:-:S02]  /*12df0*/  FMUL.FTZ R66, R66, R60 ;  /* 0x0000003c42427220 */ /* 0x000fc40000410000 */
[----:B------:R-:W-:Y:S01]  /*12e00*/  MUFU.TANH R77, R77 ;  /* 0x0000004d004d7308 */ /* 0x000fe20000002400 */
[C---:B------:R-:W-:Y:S07]  /*12e10*/  HMMA.16816.F32 R48, R20.reuse, R80, R48 ;  /* 0x000000501430723c */ /* 0x040fee0000001830 */
[----:B------:R-:W-:Y:S01]  /*12e20*/  MUFU.TANH R80, R64 ;  /* 0x0000004000507308 */ /* 0x000fe20000002400 */
[----:B------:R-:W-:Y:S01]  /*12e30*/  HMMA.16816.F32 R44, R20, R82, R44 ;  /* 0x00000052142c723c */ /* 0x000fe2000000182c */
[----:B------:R-:W-:-:S06]  /*12e40*/  FMUL.FTZ R83, R67, R60 ;  /* 0x0000003c43537220 */ /* 0x000fcc0000410000 */
[----:B------:R-:W-:Y:S01]  /*12e50*/  MUFU.TANH R81, R65 ;  /* 0x0000004100517308 */ /* 0x000fe20000002400 */
[C---:B-1----:R-:W-:Y:S07]  /*12e60*/  HMMA.16816.F32 R56, R96.reuse, R52, R56 ;  /* 0x000000346038723c */ /* 0x042fee0000001838 */
[----:B------:R1:W-:Y:S01]  /*12e70*/  MUFU.TANH R82, R66 ;  /* 0x0000004200527308 */ /* 0x0003e20000002400 */
[----:B------:R-:W-:Y:S07]  /*12e80*/  HMMA.16816.F32 R92, R96, R54, R92 ;  /* 0x00000036605c723c */ /* 0x000fee000000185c */
[----:B------:R-:W2:Y:S01]  /*12e90*/  MUFU.TANH R79, R79 ;  /* 0x0000004f004f7308 */ /* 0x000ea20000002400 */
[C---:B----4-:R-:W-:Y:S01]  /*12ea0*/  HMMA.16816.F32 R52, R8.reuse, R4, R48 ;  /* 0x000000040834723c */ /* 0x050fe20000001830 */
[----:B------:R-:W4:Y:S06]  /*12eb0*/  LDSM.16.M88.4 R48, [R134+0xa000] ;  /* 0x00a000008630783b */ /* 0x000f2c0000000200 */
[----:B------:R-:W-:Y:S01]  /*12ec0*/  MUFU.TANH R107, R107 ;  /* 0x0000006b006b7308 */ /* 0x000fe20000002400 */
[----:B------:R-:W-:Y:S01]  /*12ed0*/  HMMA.16816.F32 R44, R8, R6, R44 ;  /* 0x00000006082c723c */ /* 0x000fe2000000182c */
[----:B-1----:R-:W-:Y:S04]  /*12ee0*/  LDSM.16.M88.4 R64, [R0+UR6+0xb000] ;  /* 0x00b000060040783b */ /* 0x002fe80008000200 */
[----:B------:R-:W-:Y:S02]  /*12ef0*/  LDSM.16.M88.4 R4, [R61+0xa800] ;  /* 0x00a800003d04783b */ /* 0x000fe40000000200 */
[----:B------:R-:W-:Y:S01]  /*12f00*/  MUFU.TANH R68, R68 ;  /* 0x0000004400447308 */ /* 0x000fe20000002400 */
[C---:B------:R-:W-:Y:S07]  /*12f10*/  HMMA.16816.F32 R56, R100.reuse, R16, R56 ;  /* 0x000000106438723c */ /* 0x040fee0000001838 */
[----:B------:R-:W1:Y:S01]  /*12f20*/  MUFU.TANH R70, R70 ;  /* 0x0000004600467308 */ /* 0x000e620000002400 */
[----:B------:R-:W-:Y:S01]  /*12f30*/  HMMA.16816.F32 R92, R100, R18, R92 ;  /* 0x00000012645c723c */ /* 0x000fe2000000185c */
[----:B------:R-:W2:Y:S06]  /*12f40*/  LDSM.16.M88.4 R16, [R62+0xa800] ;  /* 0x00a800003e10783b */ /* 0x000eac0000000200 */
[----:B------:R-:W1:Y:S01]  /*12f50*/  MUFU.TANH R83, R83 ;  /* 0x0000005300537308 */ /* 0x000e620000002400 */
[C---:B---3--:R-:W-:Y:S03]  /*12f60*/  HMMA.16816.F32 R52, R96.reuse, R12, R52 ;  /* 0x0000000c6034723c */ /* 0x048fe60000001834 */
[-C--:B------:R-:W-:Y:S01]  /*12f70*/  FMUL.FTZ R56, R56, R60.reuse ;  /* 0x0000003c38387220 */ /* 0x080fe20000410000 */
[-C--:B------:R-:W-:Y:S01]  /*12f80*/  FMUL.FTZ R57, R57, R60.reuse ;  /* 0x0000003c39397220 */ /* 0x080fe20000410000 */
[-C--:B------:R-:W-:Y:S01]  /*12f90*/  FMUL.FTZ R58, R58, R60.reuse ;  /* 0x0000003c3a3a7220 */ /* 0x080fe20000410000 */
[-C--:B------:R-:W-:Y:S01]  /*12fa0*/  FMUL.FTZ R59, R59, R60.reuse ;  /* 0x0000003c3b3b7220 */ /* 0x080fe20000410000 */
[----:B------:R-:W3:Y:S01]  /*12fb0*/  MUFU.TANH R69, R69 ;  /* 0x0000004500457308 */ /* 0x000ee20000002400 */
[----:B------:R-:W-:Y:S01]  /*12fc0*/  HMMA.16816.F32 R44, R96, R14, R44 ;  /* 0x0000000e602c723c */ /* 0x000fe2000000182c */
[----:B------:R-:W-:Y:S02]  /*12fd0*/  LDSM.16.M88.4 R12, [R134+0xa800] ;  /* 0x00a80000860c783b */ /* 0x000fe40000000200 */
[-C--:B------:R-:W-:Y:S01]  /*12fe0*/  FMUL.FTZ R92, R92, R60.reuse ;  /* 0x0000003c5c5c7220 */ /* 0x080fe20000410000 */
[-C--:B------:R-:W-:Y:S01]  /*12ff0*/  FMUL.FTZ R94, R94, R60.reuse ;  /* 0x0000003c5e5e7220 */ /* 0x080fe20000410000 */
[-C--:B------:R-:W-:Y:S01]  /*13000*/  FMUL.FTZ R93, R93, R60.reuse ;  /* 0x0000003c5d5d7220 */ /* 0x080fe20000410000 */
[-C--:B------:R-:W-:Y:S01]  /*13010*/  FMUL.FTZ R95, R95, R60.reuse ;  /* 0x0000003c5f5f7220 */ /* 0x080fe20000410000 */
[----:B------:R-:W3:Y:S01]  /*13020*/  MUFU.TANH R108, R58 ;  /* 0x0000003a006c7308 */ /* 0x000ee20000002400 */
[C---:B------:R-:W-:Y:S07]  /*13030*/  HMMA.16816.F32 R40, R20.reuse, R72, R40 ;  /* 0x000000481428723c */ /* 0x040fee0000001828 */
[----:B------:R-:W3:Y:S01]  /*13040*/  MUFU.TANH R72, R56 ;  /* 0x0000003800487308 */ /* 0x000ee20000002400 */
[----:B------:R-:W-:Y:S07]  /*13050*/  HMMA.16816.F32 R36, R20, R74, R36 ;  /* 0x0000004a1424723c */ /* 0x000fee0000001824 */
[----:B------:R-:W3:Y:S01]  /*13060*/  MUFU.TANH R73, R57 ;  /* 0x0000003900497308 */ /* 0x000ee20000002400 */
[C---:B----4-:R-:W-:Y:S07]  /*13070*/  HMMA.16816.F32 R52, R100.reuse, R48, R52 ;  /* 0x000000306434723c */ /* 0x050fee0000001834 */
[----:B------:R4:W-:Y:S01]  /*13080*/  MUFU.TANH R109, R59 ;  /* 0x0000003b006d7308 */ /* 0x0009e20000002400 */
[----:B------:R-:W-:Y:S01]  /*13090*/  HMMA.16816.F32 R44, R100, R50, R44 ;  /* 0x00000032642c723c */ /* 0x000fe2000000182c */
[----:B------:R-:W1:Y:S06]  /*130a0*/  LDSM.16.M88.4 R48, [R62+0xb000] ;  /* 0x00b000003e30783b */ /* 0x000e6c0000000200 */
[----:B------:R-:W3:Y:S01]  /*130b0*/  MUFU.TANH R71, R71 ;  /* 0x0000004700477308 */ /* 0x000ee20000002400 */
[C---:B--2---:R-:W-:Y:S03]  /*130c0*/  HMMA.16816.F32 R40, R8.reuse, R16, R40 ;  /* 0x000000100828723c */ /* 0x044fe60000001828 */
[-C--:B------:R-:W-:Y:S01]  /*130d0*/  FMUL.FTZ R53, R53, R60.reuse ;  /* 0x0000003c35357220 */ /* 0x080fe20000410000 */
[-C--:B------:R-:W-:Y:S01]  /*130e0*/  FMUL.FTZ R55, R55, R60.reuse ;  /* 0x0000003c37377220 */ /* 0x080fe20000410000 */
[-C--:B------:R-:W-:Y:S01]  /*130f0*/  FMUL.FTZ R52, R52, R60.reuse ;  /* 0x0000003c34347220 */ /* 0x080fe20000410000 */
[-C--:B------:R-:W-:Y:S01]  /*13100*/  FMUL.FTZ R54, R54, R60.reuse ;  /* 0x0000003c36367220 */ /* 0x080fe20000410000 */
[----:B------:R-:W-:Y:S01]  /*13110*/  MUFU.TANH R206, R92 ;  /* 0x0000005c00ce7308 */ /* 0x000fe20000002400 */
[----:B------:R-:W-:Y:S01]  /*13120*/  HMMA.16816.F32 R36, R8, R18, R36 ;  /* 0x000000120824723c */ /* 0x000fe20000001824 */
[----:B------:R-:W2:Y:S02]  /*13130*/  LDSM.16.M88.4 R16, [R61+0xb000] ;  /* 0x00b000003d10783b */ /* 0x000ea40000000200 */
[-C--:B------:R-:W-:Y:S01]  /*13140*/  FMUL.FTZ R46, R46, R60.reuse ;  /* 0x0000003c2e2e7220 */ /* 0x080fe20000410000 */
[-C--:B------:R-:W-:Y:S01]  /*13150*/  FMUL.FTZ R44, R44, R60.reuse ;  /* 0x0000003c2c2c7220 */ /* 0x080fe20000410000 */
[----:B----4-:R4:W3:Y:S01]  /*13160*/  LDSM.16.M88.4 R56, [R0+UR6+0xb800] ;  /* 0x00b800060038783b */ /* 0x0108e20008000200 */
[-C--:B------:R-:W-:Y:S01]  /*13170*/  FMUL.FTZ R45, R45, R60.reuse ;  /* 0x0000003c2d2d7220 */ /* 0x080fe20000410000 */
[----:B------:R3:W-:Y:S01]  /*13180*/  MUFU.TANH R198, R46 ;  /* 0x0000002e00c67308 */ /* 0x0007e20000002400 */
[----:B------:R-:W-:Y:S01]  /*13190*/  HMMA.16816.F32 R32, R20, R64, R32 ;  /* 0x000000401420723c */ /* 0x000fe20000001820 */
[----:B------:R-:W-:-:S06]  /*131a0*/  FMUL.FTZ R47, R47, R60 ;  /* 0x0000003c2f2f7220 */ /* 0x000fcc0000410000 */
[----:B------:R3:W-:Y:S01]  /*131b0*/  MUFU.TANH R194, R44 ;  /* 0x0000002c00c27308 */ /* 0x0007e20000002400 */
[C---:B------:R-:W-:Y:S07]  /*131c0*/  HMMA.16816.F32 R40, R96.reuse, R4, R40 ;  /* 0x000000046028723c */ /* 0x040fee0000001828 */
[----:B------:R-:W3:Y:S01]  /*131d0*/  MUFU.TANH R216, R94 ;  /* 0x0000005e00d87308 */ /* 0x000ee20000002400 */
[----:B------:R-:W-:Y:S01]  /*131e0*/  HMMA.16816.F32 R36, R96, R6, R36 ;  /* 0x000000066024723c */ /* 0x000fe20000001824 */
[----:B------:R-:W3:Y:S01]  /*131f0*/  LDSM.16.M88.4 R4, [R134+0xb000] ;  /* 0x00b000008604783b */ /* 0x000ee20000000200 */
[----:B----4-:R-:W-:-:S05]  /*13200*/  IMAD.SHL.U32 R0, R142, 0x2, RZ ;  /* 0x000000028e007824 */ /* 0x010fca00078e00ff */
[----:B------:R-:W-:Y:S01]  /*13210*/  MUFU.TANH R204, R93 ;  /* 0x0000005d00cc7308 */ /* 0x000fe20000002400 */
[----:B-1----:R-:W-:Y:S07]  /*13220*/  HMMA.16816.F32 R32, R8, R48, R32 ;  /* 0x000000300820723c */ /* 0x002fee0000001820 */
[----:B------:R-:W1:Y:S01]  /*13230*/  MUFU.TANH R202, R95 ;  /* 0x0000005f00ca7308 */ /* 0x000e620000002400 */
[----:B------:R-:W-:Y:S01]  /*13240*/  HMMA.16816.F32 R40, R100, R12, R40 ;  /* 0x0000000c6428723c */ /* 0x000fe20000001828 */
[----:B------:R-:W-:-:S04]  /*13250*/  LOP3.LUT R13, R0, 0x6, RZ, 0xc0, !PT ;  /* 0x00000006000d7812 */ /* 0x000fc800078ec0ff */
[----:B------:R-:W-:Y:S02]  /*13260*/  IADD3 R0, PT, PT, R228, R13, RZ ;  /* 0x0000000de4007210 */ /* 0x000fe40007ffe0ff */
[----:B------:R-:W-:Y:S01]  /*13270*/  MUFU.TANH R174, R53 ;  /* 0x0000003500ae7308 */ /* 0x000fe20000002400 */
[----:B------:R-:W-:Y:S01]  /*13280*/  HMMA.16816.F32 R28, R20, R66, R28 ;  /* 0x00000042141c723c */ /* 0x000fe2000000181c */
[----:B------:R-:W-:-:S04]  /*13290*/  ISETP.GE.AND P1, PT, R0, R63, PT ;  /* 0x0000003f0000720c */ /* 0x000fc80003f26270 */
[----:B------:R-:W-:Y:S02]  /*132a0*/  FSEL R104, R104, -INF , !P1 ;  /* 0xff80000068687808 */ /* 0x000fe40004800000 */
[----:B------:R-:W-:Y:S01]  /*132b0*/  FSEL R84, R84, -INF , !P1 ;  /* 0xff80000054547808 */ /* 0x000fe20004800000 */
[----:B--2---:R-:W-:Y:S01]  /*132c0*/  HMMA.16816.F32 R32, R96, R16, R32 ;  /* 0x000000106020723c */ /* 0x004fe20000001820 */
[----:B------:R-:W-:Y:S01]  /*132d0*/  VIADD R16, R0, 0x1 ;  /* 0x0000000100107836 */ /* 0x000fe20000000000 */
[----:B------:R-:W-:Y:S01]  /*132e0*/  MUFU.TANH R170, R55 ;  /* 0x0000003700aa7308 */ /* 0x000fe20000002400 */
[-C--:B------:R-:W-:Y:S01]  /*132f0*/  FMUL.FTZ R40, R40, R60.reuse ;  /* 0x0000003c28287220 */ /* 0x080fe20000410000 */
[-C--:B------:R-:W-:Y:S01]  /*13300*/  FMUL.FTZ R42, R42, R60.reuse ;  /* 0x0000003c2a2a7220 */ /* 0x080fe20000410000 */
        /* <DEDUP_REMOVED lines=8> */
[----:B------:R-:W-:-:S03]  /*13390*/  FMUL.FTZ R43, R43, R60 ;  /* 0x0000003c2b2b7220 */ /* 0x000fc60000410000 */
[C---:B---3--:R-:W-:Y:S01]  /*133a0*/  HMMA.16816.F32 R24, R20.reuse, R56, R24 ;  /* 0x000000381418723c */ /* 0x048fe20000001818 */
[----:B------:R-:W-:Y:S02]  /*133b0*/  FSEL R78, R78, -INF , !P6 ;  /* 0xff8000004e4e7808 */ /* 0x000fe40007000000 */
[----:B------:R3:W1:Y:S05]  /*133c0*/  MUFU.TANH R192, R42 ;  /* 0x0000002a00c07308 */ /* 0x00066a0000002400 */
[----:B------:R-:W-:Y:S01]  /*133d0*/  HMMA.16816.F32 R116, R20, R58, R116 ;  /* 0x0000003a1474723c */ /* 0x000fe20000001874 */
[C---:B------:R-:W-:Y:S02]  /*133e0*/  VIADD R22, R0.reuse, 0x8 ;  /* 0x0000000800167836 */ /* 0x040fe40000000000 */
[----:B------:R-:W-:-:S02]  /*133f0*/  VIADD R20, R0, 0x9 ;  /* 0x0000000900147836 */ /* 0x000fc40000000000 */
[-C--:B------:R-:W-:Y:S01]  /*13400*/  FMUL.FTZ R188, R38, R60.reuse ;  /* 0x0000003c26bc7220 */ /* 0x080fe20000410000 */
[----:B------:R-:W-:Y:S01]  /*13410*/  FSEL R38, R105, -INF , !P0 ;  /* 0xff80000069267808 */ /* 0x000fe20004000000 */
[-C--:B------:R-:W-:Y:S01]  /*13420*/  FMUL.FTZ R36, R36, R60.reuse ;  /* 0x0000003c24247220 */ /* 0x080fe20000410000 */
[-C--:B------:R-:W-:Y:S01]  /*13430*/  ISETP.GE.AND P4, PT, R22, R63.reuse, PT ;  /* 0x0000003f1600720c */ /* 0x080fe20003f86270 */
[----:B------:R-:W-:Y:S01]  /*13440*/  HMMA.16816.F32 R32, R100, R4, R32 ;  /* 0x000000046420723c */ /* 0x000fe20000001820 */
        /* <DEDUP_REMOVED lines=10> */
[-C--:B------:R-:W-:Y:S01]  /*134f0*/  FMUL.FTZ R39, R39, R60.reuse ;  /* 0x0000003c27277220 */ /* 0x080fe20000410000 */
[----:B------:R-:W-:Y:S01]  /*13500*/  FSEL R48, R87, -INF , !P5 ;  /* 0xff80000057307808 */ /* 0x000fe20006800000 */
[----:B------:R-:W-:Y:S01]  /*13510*/  MUFU.TANH R176, R37 ;  /* 0x0000002500b07308 */ /* 0x000fe20000002400 */
[-C--:B------:R-:W-:Y:S01]  /*13520*/  ISETP.GE.AND P3, PT, R4, R63.reuse, PT ;  /* 0x0000003f0400720c */ /* 0x080fe20003f66270 */
[----:B------:R-:W-:Y:S01]  /*13530*/  VIADD R4, R0, 0x19 ;  /* 0x0000001900047836 */ /* 0x000fe20000000000 */
[----:B------:R-:W-:Y:S01]  /*13540*/  FSEL R50, R76, -INF , !P6 ;  /* 0xff8000004c327808 */ /* 0x000fe20007000000 */
[C---:B--2---:R-:W-:Y:S01]  /*13550*/  HMMA.16816.F32 R24, R8.reuse, R12, R24 ;  /* 0x0000000c0818723c */ /* 0x044fe20000001818 */
[----:B------:R-:W-:Y:S01]  /*13560*/  FSEL R74, R79, -INF , !P2 ;  /* 0xff8000004f4a7808 */ /* 0x000fe20005000000 */
[-C--:B------:R-:W-:Y:S01]  /*13570*/  FMUL.FTZ R34, R34, R60.reuse ;  /* 0x0000003c22227220 */ /* 0x080fe20000410000 */
[-C--:B------:R-:W-:Y:S01]  /*13580*/  ISETP.GE.AND P1, PT, R4, R63.reuse, PT ;  /* 0x0000003f0400720c */ /* 0x080fe20003f26270 */
[----:B------:R-:W-:Y:S01]  /*13590*/  VIADD R4, R0, 0x20 ;  /* 0x0000002000047836 */ /* 0x000fe20000000000 */
[----:B------:R-:W-:Y:S01]  /*135a0*/  FSEL R46, R77, -INF , !P2 ;  /* 0xff8000004d2e7808 */ /* 0x000fe20005000000 */
[----:B------:R2:W-:Y:S01]  /*135b0*/  MUFU.TANH R168, R34 ;  /* 0x0000002200a87308 */ /* 0x0005e20000002400 */
[----:B------:R-:W-:Y:S01]  /*135c0*/  FSEL R86, R86, -INF , !P4 ;  /* 0xff80000056567808 */ /* 0x000fe20006000000 */
[----:B------:R-:W-:Y:S01]  /*135d0*/  HMMA.16816.F32 R116, R8, R14, R116 ;  /* 0x0000000e0874723c */ /* 0x000fe20000001874 */
[-C--:B------:R-:W-:Y:S01]  /*135e0*/  ISETP.GE.AND P0, PT, R4, R63.reuse, PT ;  /* 0x0000003f0400720c */ /* 0x080fe20003f06270 */
[C---:B------:R-:W-:Y:S01]  /*135f0*/  VIADD R8, R0.reuse, 0x40 ;  /* 0x0000004000087836 */ /* 0x040fe20000000000 */
[----:B------:R-:W-:Y:S01]  /*13600*/  IADD3 R4, PT, PT, R0, 0x21, RZ ;  /* 0x0000002100047810 */ /* 0x000fe20007ffe0ff */
[-C--:B------:R-:W-:Y:S01]  /*13610*/  FMUL.FTZ R32, R32, R60.reuse ;  /* 0x0000003c20207220 */ /* 0x080fe20000410000 */
[----:B------:R-:W-:Y:S01]  /*13620*/  FSEL R44, R91, -INF , !P3 ;  /* 0xff8000005b2c7808 */ /* 0x000fe20005800000 */
[----:B------:R-:W2:Y:S01]  /*13630*/  MUFU.TANH R172, R39 ;  /* 0x0000002700ac7308 */ /* 0x000ea20000002400 */
[-C--:B------:R-:W-:Y:S01]  /*13640*/  ISETP.GE.AND P5, PT, R4, R63.reuse, PT ;  /* 0x0000003f0400720c */ /* 0x080fe20003fa6270 */
[C---:B------:R-:W-:Y:S01]  /*13650*/  HMMA.16816.F32 R28, R96.reuse, R18, R28 ;  /* 0x00000012601c723c */ /* 0x040fe2000000181c */
[----:B------:R-:W2:Y:S01]  /*13660*/  LDSM.16.M88.4 R16, [R134+0xb800] ;  /* 0x00b800008610783b */ /* 0x000ea20000000200 */
[----:B------:R-:W-:Y:S01]  /*13670*/  VIADD R4, R0, 0x28 ;  /* 0x0000002800047836 */ /* 0x000fe20000000000 */
[----:B------:R-:W-:Y:S01]  /*13680*/  FSEL R12, R89, -INF , !P3 ;  /* 0xff800000590c7808 */ /* 0x000fe20005800000 */
[-C--:B------:R-:W-:Y:S01]  /*13690*/  FMUL.FTZ R33, R33, R60.reuse ;  /* 0x0000003c21217220 */ /* 0x080fe20000410000 */
[----:B------:R-:W-:Y:S01]  /*136a0*/  FSEL R90, R90, -INF , !P1 ;  /* 0xff8000005a5a7808 */ /* 0x000fe20004800000 */
[----:B------:R-:W-:Y:S01]  /*136b0*/  MUFU.TANH R182, R41 ;  /* 0x0000002900b67308 */ /* 0x000fe20000002400 */
[----:B------:R-:W-:Y:S01]  /*136c0*/  ISETP.GE.AND P6, PT, R4, R63, PT ;  /* 0x0000003f0400720c */ /* 0x000fe20003fc6270 */
[----:B------:R-:W-:Y:S01]  /*136d0*/  VIADD R4, R0, 0x29 ;  /* 0x0000002900047836 */ /* 0x000fe20000000000 */
[----:B----4-:R-:W-:Y:S01]  /*136e0*/  FSEL R40, R70, -INF , !P0 ;  /* 0xff80000046287808 */ /* 0x010fe20004000000 */
[----:B------:R-:W-:Y:S01]  /*136f0*/  FMUL.FTZ R35, R35, R60 ;  /* 0x0000003c23237220 */ /* 0x000fe20000410000 */
[----:B-1----:R-:W-:Y:S01]  /*13700*/  HMMA.16816.F32 R24, R96, R20, R24 ;  /* 0x000000146018723c */ /* 0x002fe20000001818 */
[----:B------:R-:W-:Y:S01]  /*13710*/  FSEL R20, R107, -INF , !P1 ;  /* 0xff8000006b147808 */ /* 0x000fe20004800000 */
[----:B------:R-:W-:-:S04]  /*13720*/  DEPBAR.LE SB0, 0x0 ;  /* 0x000080000000791a */ /* 0x000fc80000000000 */
[-C--:B------:R-:W-:Y:S01]  /*13730*/  ISETP.GE.AND P2, PT, R4, R63.reuse, PT ;  /* 0x0000003f0400720c */ /* 0x080fe20003f46270 */
[----:B------:R-:W-:Y:S01]  /*13740*/  VIADD R4, R0, 0x30 ;  /* 0x0000003000047836 */ /* 0x000fe20000000000 */
[----:B---3--:R-:W-:Y:S01]  /*13750*/  FSEL R42, R68, -INF , !P0 ;  /* 0xff800000442a7808 */ /* 0x008fe20004000000 */
[----:B------:R-:W-:Y:S01]  /*13760*/  HMMA.16816.F32 R28, R100, R6, R28 ;  /* 0x00000006641c723c */ /* 0x000fe2000000181c */
[----:B--2---:R-:W-:Y:S01]  /*13770*/  FSEL R34, R83, -INF , !P2 ;  /* 0xff80000053227808 */ /* 0x004fe20005000000 */
[----:B------:R-:W1:Y:S01]  /*13780*/  MUFU.TANH R190, R43 ;  /* 0x0000002b00be7308 */ /* 0x000e620000002400 */
[-C--:B------:R-:W-:Y:S01]  /*13790*/  ISETP.GE.AND P4, PT, R4, R63.reuse, PT ;  /* 0x0000003f0400720c */ /* 0x080fe20003f86270 */
[----:B------:R-:W-:Y:S01]  /*137a0*/  VIADD R4, R0, 0x31 ;  /* 0x0000003100047836 */ /* 0x000fe20000000000 */
[----:B------:R-:W-:Y:S02]  /*137b0*/  FSEL R36, R81, -INF , !P2 ;  /* 0xff80000051247808 */ /* 0x000fe40005000000 */
[----:B------:R-:W-:Y:S01]  /*137c0*/  FSEL R238, R69, -INF , !P5 ;  /* 0xff80000045ee7808 */ /* 0x000fe20006800000 */
[----:B------:R-:W-:Y:S01]  /*137d0*/  HMMA.16816.F32 R116, R96, R22, R116 ;  /* 0x000000166074723c */ /* 0x000fe20000001874 */
[----:B------:R-:W-:Y:S01]  /*137e0*/  ISETP.GE.AND P3, PT, R4, R63, PT ;  /* 0x0000003f0400720c */ /* 0x000fe20003f66270 */
[----:B------:R-:W-:Y:S01]  /*137f0*/  VIADD R4, R0, 0x38 ;  /* 0x0000003800047836 */ /* 0x000fe20000000000 */
[----:B------:R-:W-:Y:S01]  /*13800*/  FSEL R218, R108, -INF , !P4 ;  /* 0xff8000006cda7808 */ /* 0x000fe20006000000 */
[----:B------:R-:W-:Y:S01]  /*13810*/  MUFU.TANH R196, R52 ;  /* 0x0000003400c47308 */ /* 0x000fe20000002400 */
[----:B------:R-:W-:-:S02]  /*13820*/  FSEL R210, R72, -INF , !P4 ;  /* 0xff80000048d27808 */ /* 0x000fc40006000000 */
[-C--:B------:R-:W-:Y:S01]  /*13830*/  ISETP.GE.AND P1, PT, R4, R63.reuse, PT ;  /* 0x0000003f0400720c */ /* 0x080fe20003f26270 */
[----:B------:R-:W-:Y:S01]  /*13840*/  VIADD R4, R0, 0x39 ;  /* 0x0000003900047836 */ /* 0x000fe20000000000 */
[----:B------:R-:W-:Y:S02]  /*13850*/  FSEL R208, R73, -INF , !P3 ;  /* 0xff80000049d07808 */ /* 0x000fe40005800000 */
[-C--:B------:R-:W-:Y:S01]  /*13860*/  FMUL.FTZ R158, R28, R60.reuse ;  /* 0x0000003c1c9e7220 */ /* 0x080fe20000410000 */
[----:B------:R-:W-:Y:S01]  /*13870*/  FSEL R28, R71, -INF , !P5 ;  /* 0xff800000471c7808 */ /* 0x000fe20006800000 */
[----:B------:R-:W2:Y:S01]  /*13880*/  MUFU.TANH R200, R54 ;  /* 0x0000003600c87308 */ /* 0x000ea20000002400 */
[-C--:B------:R-:W-:Y:S01]  /*13890*/  ISETP.GE.AND P0, PT, R4, R63.reuse, PT ;  /* 0x0000003f0400720c */ /* 0x080fe20003f06270 */
[-C--:B------:R-:W-:Y:S01]  /*138a0*/  FMUL.FTZ R30, R30, R60.reuse ;  /* 0x0000003c1e1e7220 */ /* 0x080fe20000410000 */
[C---:B------:R-:W-:Y:S01]  /*138b0*/  HMMA.16816.F32 R4, R100.reuse, R16, R24 ;  /* 0x000000106404723c */ /* 0x040fe20000001818 */
[----:B------:R-:W-:Y:S01]  /*138c0*/  FSEL R26, R82, -INF , !P6 ;  /* 0xff800000521a7808 */ /* 0x000fe20007000000 */
[-C--:B------:R-:W-:Y:S01]  /*138d0*/  FMUL.FTZ R29, R29, R60.reuse ;  /* 0x0000003c1d1d7220 */ /* 0x080fe20000410000 */
[----:B------:R-:W-:Y:S01]  /*138e0*/  FSEL R24, R80, -INF , !P6 ;  /* 0xff80000050187808 */ /* 0x000fe20007000000 */
[----:B------:R-:W-:Y:S01]  /*138f0*/  FMUL.FTZ R31, R31, R60 ;  /* 0x0000003c1f1f7220 */ /* 0x000fe20000410000 */
[-C--:B------:R-:W-:Y:S01]  /*13900*/  ISETP.GE.AND P6, PT, R8, R63.reuse, PT ;  /* 0x0000003f0800720c */ /* 0x080fe20003fc6270 */
[----:B------:R-:W-:Y:S01]  /*13910*/  VIADD R8, R0, 0x41 ;  /* 0x0000004100087836 */ /* 0x000fe20000000000 */
[----:B------:R-:W-:Y:S01]  /*13920*/  FSEL R216, R216, -INF , !P1 ;  /* 0xff800000d8d87808 */ /* 0x000fe20004800000 */
[----:B------:R-:W-:Y:S01]  /*13930*/  HMMA.16816.F32 R16, R100, R18, R116 ;  /* 0x000000126410723c */ /* 0x000fe20000001874 */
[----:B------:R-:W-:Y:S01]  /*13940*/  FSEL R206, R206, -INF , !P1 ;  /* 0xff800000cece7808 */ /* 0x000fe20004800000 */
[----:B------:R3:W4:Y:S01]  /*13950*/  MUFU.TANH R162, R32 ;  /* 0x0000002000a27308 */ /* 0x0007220000002400 */
[----:B------:R-:W-:-:S02]  /*13960*/  ISETP.GE.AND P2, PT, R8, R63, PT ;  /* 0x0000003f0800720c */ /* 0x000fc40003f46270 */
[----:B------:R-:W-:Y:S02]  /*13970*/  IADD3 R8, PT, PT, R0, 0x48, RZ ;  /* 0x0000004800087810 */ /* 0x000fe40007ffe0ff */
[----:B------:R-:W-:Y:S02]  /*13980*/  FSEL R202, R202, -INF , !P0 ;  /* 0xff800000caca7808 */ /* 0x000fe40004000000 */
[-C--:B------:R-:W-:Y:S01]  /*13990*/  ISETP.GE.AND P5, PT, R8, R63.reuse, PT ;  /* 0x0000003f0800720c */ /* 0x080fe20003fa6270 */
[----:B------:R-:W-:Y:S02]  /*139a0*/  VIADD R8, R0, 0x49 ;  /* 0x0000004900087836 */ /* 0x000fe40000000000 */
[-C--:B------:R-:W-:Y:S01]  /*139b0*/  FMUL.FTZ R66, R4, R60.reuse ;  /* 0x0000003c04427220 */ /* 0x080fe20000410000 */
[----:B------:R-:W-:Y:S01]  /*139c0*/  VIADD R4, R0, 0x51 ;  /* 0x0000005100047836 */ /* 0x000fe20000000000 */
[----:B------:R-:W-:Y:S01]  /*139d0*/  FSEL R204, R204, -INF , !P0 ;  /* 0xff800000cccc7808 */ /* 0x000fe20004000000 */
[----:B------:R-:W-:Y:S01]  /*139e0*/  MUFU.TANH R158, R158 ;  /* 0x0000009e009e7308 */ /* 0x000fe20000002400 */
[-C--:B------:R-:W-:Y:S01]  /*139f0*/  ISETP.GE.AND P4, PT, R8, R63.reuse, PT ;  /* 0x0000003f0800720c */ /* 0x080fe20003f86270 */
[----:B------:R-:W-:Y:S01]  /*13a00*/  VIADD R8, R0, 0x50 ;  /* 0x0000005000087836 */ /* 0x000fe20000000000 */
[-C--:B------:R-:W-:Y:S01]  /*13a10*/  ISETP.GE.AND P1, PT, R4, R63.reuse, PT ;  /* 0x0000003f0400720c */ /* 0x080fe20003f26270 */
[----:B------:R-:W-:Y:S01]  /*13a20*/  VIADD R4, R0, 0x58 ;  /* 0x0000005800047836 */ /* 0x000fe20000000000 */
[----:B---3--:R-:W-:Y:S01]  /*13a30*/  FSEL R32, R109, -INF , !P3 ;  /* 0xff8000006d207808 */ /* 0x008fe20005800000 */
[-C--:B------:R-:W-:Y:S01]  /*13a40*/  FMUL.FTZ R152, R6, R60.reuse ;  /* 0x0000003c06987220 */ /* 0x080fe20000410000 */
[-C--:B------:R-:W-:Y:S01]  /*13a50*/  ISETP.GE.AND P3, PT, R8, R63.reuse, PT ;  /* 0x0000003f0800720c */ /* 0x080fe20003f66270 */
[----:B------:R-:W3:Y:S01]  /*13a60*/  MUFU.TANH R164, R30 ;  /* 0x0000001e00a47308 */ /* 0x000ee20000002400 */
[-C--:B------:R-:W-:Y:S01]  /*13a70*/  ISETP.GE.AND P0, PT, R4, R63.reuse, PT ;  /* 0x0000003f0400720c */ /* 0x080fe20003f06270 */
[----:B------:R-:W-:Y:S01]  /*13a80*/  VIADD R4, R0, 0x59 ;  /* 0x0000005900047836 */ /* 0x000fe20000000000 */
[----:B------:R-:W-:Y:S01]  /*13a90*/  FSEL R192, R192, -INF , !P3 ;  /* 0xff800000c0c07808 */ /* 0x000fe20005800000 */
[----:B------:R-:W-:Y:S01]  /*13aa0*/  VIADD R8, R0, 0x61 ;  /* 0x0000006100087836 */ /* 0x000fe20000000000 */
[----:B------:R-:W-:Y:S01]  /*13ab0*/  FSEL R184, R184, -INF , !P3 ;  /* 0xff800000b8b87808 */ /* 0x000fe20005800000 */
[----:B------:R-:W-:Y:S01]  /*13ac0*/  VIADD R6, R0, 0x60 ;  /* 0x0000006000067836 */ /* 0x000fe20000000000 */
[-C--:B------:R-:W-:Y:S01]  /*13ad0*/  ISETP.GE.AND P3, PT, R4, R63.reuse, PT ;  /* 0x0000003f0400720c */ /* 0x080fe20003f66270 */
[----:B------:R-:W-:Y:S01]  /*13ae0*/  VIADD R4, R0, 0x71 ;  /* 0x0000007100047836 */ /* 0x000fe20000000000 */
[----:B------:R-:W-:Y:S01]  /*13af0*/  FSEL R170, R170, -INF , !P2 ;  /* 0xff800000aaaa7808 */ /* 0x000fe20005000000 */
[----:B------:R-:W-:Y:S01]  /*13b00*/  MUFU.TANH R180, R45 ;  /* 0x0000002d00b47308 */ /* 0x000fe20000002400 */
[----:B------:R-:W-:Y:S01]  /*13b10*/  FSEL R174, R174, -INF , !P2 ;  /* 0xff800000aeae7808 */ /* 0x000fe20005000000 */
[-C--:B------:R-:W-:Y:S01]  /*13b20*/  FMUL.FTZ R5, R5, R60.reuse ;  /* 0x0000003c05057220 */ /* 0x080fe20000410000 */
[-C--:B------:R-:W-:Y:S01]  /*13b30*/  ISETP.GE.AND P2, PT, R8, R63.reuse, PT ;  /* 0x0000003f0800720c */ /* 0x080fe20003f46270 */
[-C--:B------:R-:W-:Y:S01]  /*13b40*/  FMUL.FTZ R7, R7, R60.reuse ;  /* 0x0000003c07077220 */ /* 0x080fe20000410000 */
[----:B------:R-:W-:Y:S01]  /*13b50*/  FSEL R172, R172, -INF , !P3 ;  /* 0xff800000acac7808 */ /* 0x000fe20005800000 */
[-C--:B------:R-:W-:Y:S01]  /*13b60*/  FMUL.FTZ R16, R16, R60.reuse ;  /* 0x0000003c10107220 */ /* 0x080fe20000410000 */
[----:B------:R-:W-:Y:S01]  /*13b70*/  FSEL R176, R176, -INF , !P3 ;  /* 0xff800000b0b07808 */ /* 0x000fe20005800000 */
[----:B------:R-:W3:Y:S01]  /*13b80*/  MUFU.TANH R186, R47 ;  /* 0x0000002f00ba7308 */ /* 0x000ee20000002400 */
[----:B------:R-:W-:Y:S01]  /*13b90*/  IADD3 R8, PT, PT, R0, 0x68, RZ ;  /* 0x0000006800087810 */ /* 0x000fe20007ffe0ff */
[-C--:B------:R-:W-:Y:S01]  /*13ba0*/  FMUL.FTZ R18, R18, R60.reuse ;  /* 0x0000003c12127220 */ /* 0x080fe20000410000 */
[----:B-1----:R-:W-:Y:S01]  /*13bb0*/  FSEL R190, R190, -INF , !P1 ;  /* 0xff800000bebe7808 */ /* 0x002fe20004800000 */
[-C--:B------:R-:W-:Y:S01]  /*13bc0*/  FMUL.FTZ R19, R19, R60.reuse ;  /* 0x0000003c13137220 */ /* 0x080fe20000410000 */
[----:B------:R-:W-:Y:S01]  /*13bd0*/  FSEL R182, R182, -INF , !P1 ;  /* 0xff800000b6b67808 */ /* 0x000fe20004800000 */
[----:B------:R-:W-:Y:S01]  /*13be0*/  FMUL.FTZ R17, R17, R60 ;  /* 0x0000003c11117220 */ /* 0x000fe20000410000 */
[-C--:B------:R-:W-:Y:S01]  /*13bf0*/  ISETP.GE.AND P3, PT, R4, R63.reuse, PT ;  /* 0x0000003f0400720c */ /* 0x080fe20003f66270 */
[----:B------:R-:W-:Y:S01]  /*13c00*/  VIADD R4, R0, 0x78 ;  /* 0x0000007800047836 */ /* 0x000fe20000000000 */
[----:B------:R-:W-:Y:S01]  /*13c10*/  ISETP.GE.AND P1, PT, R6, R63, PT ;  /* 0x0000003f0600720c */ /* 0x000fe20003f26270 */
[----:B------:R-:W1:Y:S01]  /*13c20*/  MUFU.TANH R188, R188 ;  /* 0x000000bc00bc7308 */ /* 0x000e620000002400 */
[----:B--2---:R-:W-:-:S02]  /*13c30*/  FSEL R200, R200, -INF , !P6 ;  /* 0xff800000c8c87808 */ /* 0x004fc40007000000 */
[----:B------:R-:W-:Y:S02]  /*13c40*/  FSEL R196, R196, -INF , !P6 ;  /* 0xff800000c4c47808 */ /* 0x000fe40007000000 */
[-C--:B------:R-:W-:Y:S01]  /*13c50*/  ISETP.GE.AND P6, PT, R8, R63.reuse, PT ;  /* 0x0000003f0800720c */ /* 0x080fe20003fc6270 */
[----:B------:R-:W-:Y:S01]  /*13c60*/  VIADD R8, R0, 0x69 ;  /* 0x0000006900087836 */ /* 0x000fe20000000000 */
[----:B------:R-:W-:Y:S01]  /*13c70*/  FSEL R168, R168, -INF , !P1 ;  /* 0xff800000a8a87808 */ /* 0x000fe20004800000 */
[----:B------:R-:W-:Y:S01]  /*13c80*/  MUFU.TANH R160, R33 ;  /* 0x0000002100a07308 */ /* 0x000fe20000002400 */
[----:B----4-:R-:W-:Y:S02]  /*13c90*/  FSEL R162, R162, -INF , !P1 ;  /* 0xff800000a2a27808 */ /* 0x010fe40004800000 */
[----:B------:R-:W-:Y:S02]  /*13ca0*/  ISETP.GE.AND P1, PT, R4, R63, PT ;  /* 0x0000003f0400720c */ /* 0x000fe40003f26270 */
[----:B---3--:R-:W-:-:S02]  /*13cb0*/  FSEL R164, R164, -INF , !P6 ;  /* 0xff800000a4a47808 */ /* 0x008fc40007000000 */
[----:B------:R-:W-:Y:S01]  /*13cc0*/  FSEL R158, R158, -INF , !P6 ;  /* 0xff8000009e9e7808 */ /* 0x000fe20007000000 */
[----:B------:R-:W2:Y:S01]  /*13cd0*/  MUFU.TANH R166, R35 ;  /* 0x0000002300a67308 */ /* 0x000ea20000002400 */
[----:B------:R-:W-:Y:S02]  /*13ce0*/  ISETP.GT.AND P6, PT, R236, R217, PT ;  /* 0x000000d9ec00720c */ /* 0x000fe40003fc4270 */
[----:B------:R-:W-:Y:S02]  /*13cf0*/  FSEL R198, R198, -INF , !P5 ;  /* 0xff800000c6c67808 */ /* 0x000fe40006800000 */
[----:B------:R-:W-:Y:S02]  /*13d00*/  FSEL R194, R194, -INF , !P5 ;  /* 0xff800000c2c27808 */ /* 0x000fe40006800000 */
[----:B------:R-:W-:Y:S01]  /*13d10*/  ISETP.GE.AND P5, PT, R8, R63, PT ;  /* 0x0000003f0800720c */ /* 0x000fe20003fa6270 */
[----:B------:R-:W3:Y:S01]  /*13d20*/  MUFU.TANH R156, R29 ;  /* 0x0000001d009c7308 */ /* 0x000ee20000002400 */
[----:B------:R-:W-:Y:S01]  /*13d30*/  VIADD R8, R0, 0x70 ;  /* 0x0000007000087836 */ /* 0x000fe20000000000 */
[----:B------:R-:W-:Y:S01]  /*13d40*/  FSEL R186, R186, -INF , !P4 ;  /* 0xff800000baba7808 */ /* 0x000fe20006000000 */
[----:B------:R-:W-:Y:S01]  /*13d50*/  VIADD R0, R0, 0x79 ;  /* 0x0000007900007836 */ /* 0x000fe20000000000 */
[----:B------:R-:W-:-:S02]  /*13d60*/  FSEL R180, R180, -INF , !P4 ;  /* 0xff800000b4b47808 */ /* 0x000fc40006000000 */
[----:B-1----:R-:W-:Y:S02]  /*13d70*/  FSEL R188, R188, -INF , !P0 ;  /* 0xff800000bcbc7808 */ /* 0x002fe40004000000 */
[----:B------:R-:W1:Y:S01]  /*13d80*/  MUFU.TANH R154, R31 ;  /* 0x0000001f009a7308 */ /* 0x000e620000002400 */
[----:B------:R-:W-:Y:S02]  /*13d90*/  FSEL R178, R178, -INF , !P0 ;  /* 0xff800000b2b27808 */ /* 0x000fe40004000000 */
[-C--:B------:R-:W-:Y:S02]  /*13da0*/  ISETP.GE.AND P4, PT, R8, R63.reuse, PT ;  /* 0x0000003f0800720c */ /* 0x080fe40003f86270 */
[----:B------:R-:W-:Y:S02]  /*13db0*/  ISETP.GE.AND P0, PT, R0, R63, PT ;  /* 0x0000003f0000720c */ /* 0x000fe40003f06270 */
[----:B--2---:R-:W-:Y:S01]  /*13dc0*/  FSEL R166, R166, -INF , !P2 ;  /* 0xff800000a6a67808 */ /* 0x004fe20005000000 */
[----:B------:R-:W2:Y:S01]  /*13dd0*/  MUFU.TANH R66, R66 ;  /* 0x0000004200427308 */ /* 0x000ea20000002400 */
[----:B------:R-:W-:-:S02]  /*13de0*/  FSEL R160, R160, -INF , !P2 ;  /* 0xff800000a0a07808 */ /* 0x000fc40005000000 */
[----:B------:R-:W-:Y:S02]  /*13df0*/  ISETP.NE.AND P2, PT, R3, RZ, PT ;  /* 0x000000ff0300720c */ /* 0x000fe40003f45270 */
[----:B---3--:R-:W-:-:S03]  /*13e00*/  FSEL R156, R156, -INF , !P5 ;  /* 0xff8000009c9c7808 */ /* 0x008fc60006800000 */
[----:B------:R-:W3:Y:S01]  /*13e10*/  MUFU.TANH R64, R5 ;  /* 0x0000000500407308 */ /* 0x000ee20000002400 */
[----:B-1----:R-:W-:-:S07]  /*13e20*/  FSEL R154, R154, -INF , !P5 ;  /* 0xff8000009a9a7808 */ /* 0x002fce0006800000 */
[----:B------:R-:W1:Y:S01]  /*13e30*/  MUFU.TANH R152, R152 ;  /* 0x0000009800987308 */ /* 0x000e620000002400 */
[----:B--2---:R-:W-:-:S07]  /*13e40*/  FSEL R66, R66, -INF , !P4 ;  /* 0xff80000042427808 */ /* 0x004fce0006000000 */
[----:B------:R-:W2:Y:S01]  /*13e50*/  MUFU.TANH R150, R7 ;  /* 0x0000000700967308 */ /* 0x000ea20000002400 */
[----:B---3--:R-:W-:-:S07]  /*13e60*/  FSEL R64, R64, -INF , !P3 ;  /* 0xff80000040407808 */ /* 0x008fce0005800000 */
[----:B------:R-:W3:Y:S01]  /*13e70*/  MUFU.TANH R67, R16 ;  /* 0x0000001000437308 */ /* 0x000ee20000002400 */
[----:B-1----:R-:W-:-:S07]  /*13e80*/  FSEL R152, R152, -INF , !P4 ;  /* 0xff80000098987808 */ /* 0x002fce0006000000 */
[----:B------:R-:W1:Y:S01]  /*13e90*/  MUFU.TANH R148, R18 ;  /* 0x0000001200947308 */ /* 0x000e620000002400 */
[----:B--2---:R-:W-:-:S07]  /*13ea0*/  FSEL R150, R150, -INF , !P3 ;  /* 0xff80000096967808 */ /* 0x004fce0005800000 */
[----:B------:R-:W2:Y:S01]  /*13eb0*/  MUFU.TANH R4, R19 ;  /* 0x0000001300047308 */ /* 0x000ea20000002400 */
[----:B---3--:R-:W-:-:S07]  /*13ec0*/  FSEL R67, R67, -INF , !P1 ;  /* 0xff80000043437808 */ /* 0x008fce0004800000 */
[----:B------:R-:W3:Y:S01]  /*13ed0*/  MUFU.TANH R65, R17 ;  /* 0x0000001100417308 */ /* 0x000ee20000002400 */
[----:B-1----:R-:W-:Y:S02]  /*13ee0*/  FSEL R148, R148, -INF , !P1 ;  /* 0xff80000094947808 */ /* 0x002fe40004800000 */
[----:B--2---:R-:W-:Y:S02]  /*13ef0*/  FSEL R60, R4, -INF , !P0 ;  /* 0xff800000043c7808 */ /* 0x004fe40004000000 */
[----:B---3--:R-:W-:Y:S01]  /*13f00*/  FSEL R65, R65, -INF , !P0 ;  /* 0xff80000041417808 */ /* 0x008fe20004000000 */
        /* <DEDUP_REMOVED lines=15> */
.L_x_5243:
        /* <DEDUP_REMOVED lines=60> */
.L_x_5244:
[----:B------:R-:W-:Y:S05]  /*143c0*/  BSYNC.RECONVERGENT B0 ;  /* 0x0000000000007941 */ /* 0x000fea0003800200 */
.L_x_5242:
[----:B------:R-:W-:Y:S01]  /*143d0*/  IMAD.SHL.U32 R3, R142, 0x8, RZ ;  /* 0x000000088e037824 */ /* 0x000fe200078e00ff */
[C---:B------:R-:W-:Y:S01]  /*143e0*/  SHF.L.U64.HI R4, R220.reuse, 0x5, R221 ;  /* 0x00000005dc047819 */ /* 0x040fe200000102dd */
[----:B------:R-:W-:Y:S02]  /*143f0*/  IMAD.SHL.U32 R5, R220, 0x20, RZ ;  /* 0x00000020dc057824 */ /* 0x000fe400078e00ff */
[----:B------:R-:W-:Y:S01]  /*14400*/  IMAD.MOV.U32 R223, RZ, RZ, R219 ;  /* 0x000000ffffdf7224 */ /* 0x000fe200078e00db */
[----:B------:R-:W-:Y:S02]  /*14410*/  LOP3.LUT R7, R3, 0x1c0, RZ, 0xc0, !PT ;  /* 0x000001c003077812 */ /* 0x000fe400078ec0ff */
[----:B------:R-:W-:Y:S02]  /*14420*/  IADD3 R6, P0, PT, R5, R222, RZ ;  /* 0x000000de05067210 */ /* 0x000fe40007f1e0ff */
[----:B------:R-:W-:-:S03]  /*14430*/  LOP3.LUT R0, R7, 0x38, R142, 0xf8, !PT ;  /* 0x0000003807007812 */ /* 0x000fc600078ef88e */
[----:B------:R-:W-:Y:S01]  /*14440*/  IMAD.X R7, R4, 0x1, R219, P0 ;  /* 0x0000000104077824 */ /* 0x000fe200000e06db */
        /* <DEDUP_REMOVED lines=35> */
.L_x_5241:
[----:B------:R-:W-:Y:S05]  /*14680*/  BSYNC.RECONVERGENT B1 ;  /* 0x0000000000017941 */ /* 0x000fea0003800200 */
.L_x_5240:
        /* <DEDUP_REMOVED lines=104> */
[----:B------:R-:W-:Y:S01]  /*14d10*/  LDSM.16.MT88.4 R24, [R63+0xd000] ;  /* 0x00d000003f18783b */ /* 0x000fe20000004200 */
[----:B------:R-:W-:Y:S01]  /*14d20*/  MUFU.EX2 R59, R59 ;  /* 0x0000003b003b7308 */ /* 0x000fe20000000800 */
[-C--:B------:R-:W-:Y:S01]  /*14d30*/  FFMA.FTZ R141, R206, R62.reuse, -R135 ;  /* 0x0000003ece8d7223 */ /* 0x080fe20000010887 */
[-CC-:B------:R-:W-:Y:S01]  /*14d40*/  FFMA.FTZ R170, R170, R62.reuse, -R61.reuse ;  /* 0x0000003eaaaa7223 */ /* 0x180fe2000001083d */
[-C--:B------:R-:W-:Y:S01]  /*14d50*/  FFMA.FTZ R149, R198, R62.reuse, -R61 ;  /* 0x0000003ec6957223 */ /* 0x080fe2000001083d */
[-CC-:B------:R-:W-:Y:S01]  /*14d60*/  FFMA.FTZ R151, R196, R62.reuse, -R135.reuse ;  /* 0x0000003ec4977223 */ /* 0x180fe20000010887 */
[-CC-:B------:R-:W-:Y:S01]  /*14d70*/  FFMA.FTZ R174, R174, R62.reuse, -R135.reuse ;  /* 0x0000003eaeae7223 */ /* 0x180fe20000010887 */
[-CC-:B------:R-:W-:Y:S01]  /*14d80*/  FFMA.FTZ R153, R194, R62.reuse, -R135.reuse ;  /* 0x0000003ec2997223 */ /* 0x180fe20000010887 */
[----:B------:R-:W-:Y:S01]  /*14d90*/  FFMA.FTZ R180, R180, R62, -R135 ;  /* 0x0000003eb4b47223 */ /* 0x000fe20000010887 */
[----:B------:R-:W1:Y:S01]  /*14da0*/  MUFU.EX2 R58, R58 ;  /* 0x0000003a003a7308 */ /* 0x000e620000000800 */
[----:B--2---:R-:W-:Y:S01]  /*14db0*/  F2FP.F16.F32.PACK_AB R71, R51, R52 ;  /* 0x000000343347723e */ /* 0x004fe200000000ff */
        /* <DEDUP_REMOVED lines=14> */
[----:B------:R-:W2:Y:S01]  /*14ea0*/  MUFU.EX2 R53, R53 ;  /* 0x0000003500357308 */ /* 0x000ea20000000800 */
[----:B-1----:R-:W-:Y:S01]  /*14eb0*/  F2FP.F16.F32.PACK_AB R68, R58, R59 ;  /* 0x0000003b3a44723e */ /* 0x002fe200000000ff */
[-CC-:B------:R-:W-:Y:S01]  /*14ec0*/  FFMA.FTZ R64, R64, R62.reuse, -R135.reuse ;  /* 0x0000003e40407223 */ /* 0x180fe20000010887 */
[-C--:B------:R-:W-:Y:S01]  /*14ed0*/  FFMA.FTZ R241, R65, R62.reuse, -R135 ;  /* 0x0000003e41f17223 */ /* 0x080fe20000010887 */
[----:B------:R-:W-:Y:S01]  /*14ee0*/  FFMA.FTZ R239, R60, R62, -R61 ;  /* 0x0000003e3cef7223 */ /* 0x000fe2000001083d */
[----:B------:R-:W-:Y:S01]  /*14ef0*/  FADD.FTZ R57, R57, R56 ;  /* 0x0000003839397221 */ /* 0x000fe20000010000 */
[----:B------:R-:W-:Y:S01]  /*14f00*/  FADD.FTZ R59, R59, R58 ;  /* 0x0000003a3b3b7221 */ /* 0x000fe20000010000 */
[----:B------:R-:W-:Y:S01]  /*14f10*/  ISETP.GE.AND P0, PT, R138, R217, PT ;  /* 0x000000d98a00720c */ /* 0x000fe20003f06270 */
        /* <DEDUP_REMOVED lines=84> */
[----:B------:R-:W1:Y:S03]  /*15460*/  MUFU.EX2 R144, R144 ;  /* 0x0000009000907308 */ /* 0x000e660000000800 */
        /* <DEDUP_REMOVED lines=257> */
.L_x_5252:
        /* <DEDUP_REMOVED lines=78> */
.L_x_5247:
[----:B------:R-:W-:Y:S05]  /*16960*/  BSYNC.RECONVERGENT B0 ;  /* 0x0000000000007941 */ /* 0x000fea0003800200 */
.L_x_5246:
[----:B------:R-:W1:Y:S01]  /*16970*/  S2UR UR7, SR_CgaCtaId ;  /* 0x00000000000779c3 */ /* 0x000e620000008800 */
[C---:B------:R-:W-:Y:S01]  /*16980*/  SHF.L.U32 R140, R142.reuse, 0x3, RZ ;  /* 0x000000038e8c7819 */ /* 0x040fe200000006ff */
[----:B------:R-:W-:Y:S01]  /*16990*/  UMOV UR9, 0x400 ;  /* 0x0000040000097882 */ /* 0x000fe20000000000 */
[----:B------:R-:W-:Y:S01]  /*169a0*/  LOP3.LUT R2, R142, 0x38, RZ, 0xc0, !PT ;  /* 0x000000388e027812 */ /* 0x000fe200078ec0ff */
[----:B------:R-:W-:Y:S01]  /*169b0*/  BSSY.RECONVERGENT B1, `(.L_x_5248) ;  /* 0x00001fe000017945 */ /* 0x000fe20003800200 */
[C---:B------:R-:W-:Y:S02]  /*169c0*/  LOP3.LUT R7, R140.reuse, 0x1c0, RZ, 0xc0, !PT ;  /* 0x000001c08c077812 */ /* 0x040fe400078ec0ff */
[----:B------:R-:W-:Y:S02]  /*169d0*/  LOP3.LUT R215, R140, 0x38, RZ, 0xc0, !PT ;  /* 0x000000388cd77812 */ /* 0x000fe400078ec0ff */
[----:B------:R-:W-:Y:S02]  /*169e0*/  SHF.L.U32 R218, R142, 0x6, RZ ;  /* 0x000000068eda7819 */ /* 0x000fe400000006ff */
[----:B------:R-:W-:Y:S02]  /*169f0*/  LOP3.LUT R7, R215, R7, R2, 0x1e, !PT ;  /* 0x00000007d7077212 */ /* 0x000fe400078e1e02 */
[----:B------:R-:W-:Y:S02]  /*16a00*/  LOP3.LUT R5, R218, 0x200, RZ, 0xc0, !PT ;  /* 0x00000200da057812 */ /* 0x000fe400078ec0ff */
[----:B------:R-:W-:Y:S02]  /*16a10*/  SHF.L.U32 R2, R142, 0x5, RZ ;  /* 0x000000058e027819 */ /* 0x000fe400000006ff */
[----:B------:R-:W-:Y:S02]  /*16a20*/  LOP3.LUT R4, R140, 0x1e00, RZ, 0xc0, !PT ;  /* 0x00001e008c047812 */ /* 0x000fe400078ec0ff */
[----:B------:R-:W-:Y:S02]  /*16a30*/  LOP3.LUT R2, R5, 0x7c00, R2, 0xf8, !PT ;  /* 0x00007c0005027812 */ /* 0x000fe400078ef802 */
[----:B------:R-:W-:Y:S02]  /*16a40*/  LOP3.LUT R5, R7, R4, RZ, 0xfc, !PT ;  /* 0x0000000407057212 */ /* 0x000fe400078efcff */
[----:B------:R-:W-:Y:S01]  /*16a50*/  IADD3 R8, P0, PT, R237, R224, RZ ;  /* 0x000000e0ed087210 */ /* 0x000fe20007f1e0ff */
[----:B-1----:R-:W-:Y:S01]  /*16a60*/  ULEA UR6, UR7, UR9, 0x18 ;  /* 0x0000000907067291 */ /* 0x002fe2000f8ec0ff */
[----:B------:R-:W-:Y:S02]  /*16a70*/  SHF.R.U32.HI R214, RZ, 0x1, R142 ;  /* 0x00000001ffd67819 */ /* 0x000fe4000001168e */
[----:B------:R-:W-:Y:S02]  /*16a80*/  IADD3.X R9, PT, PT, R238, R225, RZ, P0, !PT ;  /* 0x000000e1ee097210 */ /* 0x000fe400007fe4ff */
[-C--:B------:R-:W-:Y:S02]  /*16a90*/  IADD3 R6, P0, PT, R8, R237.reuse, RZ ;  /* 0x000000ed08067210 */ /* 0x080fe40007f1e0ff */
[----:B------:R-:W-:Y:S02]  /*16aa0*/  LEA R243, R5, UR6, 0x1 ;  /* 0x0000000605f37c11 */ /* 0x000fe4000f8e08ff */
[-C--:B------:R-:W-:Y:S02]  /*16ab0*/  IADD3.X R7, PT, PT, R9, R238.reuse, RZ, P0, !PT ;  /* 0x000000ee09077210 */ /* 0x080fe400007fe4ff */
[-C--:B------:R-:W-:Y:S01]  /*16ac0*/  IADD3 R10, P0, PT, R6, R237.reuse, RZ ;  /* 0x000000ed060a7210 */ /* 0x080fe20007f1e0ff */
[----:B------:R-:W-:Y:S01]  /*16ad0*/  @!PT LDS RZ, [RZ] ;  /* 0x00000000fffff984 */ /* 0x000fe20000000800 */
[----:B------:R-:W-:Y:S01]  /*16ae0*/  @!PT LDS RZ, [RZ] ;  /* 0x00000000fffff984 */ /* 0x000fe20000000800 */
[----:B------:R-:W-:Y:S01]  /*16af0*/  @!PT LDS RZ, [RZ] ;  /* 0x00000000fffff984 */ /* 0x000fe20000000800 */
[----:B------:R-:W-:Y:S01]  /*16b00*/  LDGSTS.E.BYPASS.LTC128B.128 [R243+0xc000], desc[UR4][R224.64] ;  /* 0x0c000000e0f37fae */ /* 0x000fe2000b981a04 */
[----:B------:R-:W-:Y:S02]  /*16b10*/  LOP3.LUT R3, R214, 0x8, RZ, 0xc0, !PT ;  /* 0x00000008d6037812 */ /* 0x000fe400078ec0ff */
[-C--:B------:R-:W-:Y:S02]  /*16b20*/  IADD3.X R11, PT, PT, R7, R238.reuse, RZ, P0, !PT ;  /* 0x000000ee070b7210 */ /* 0x080fe400007fe4ff */
[----:B------:R-:W-:Y:S02]  /*16b30*/  IADD3 R12, P0, PT, R10, R237, RZ ;  /* 0x000000ed0a0c7210 */ /* 0x000fe40007f1e0ff */
[----:B------:R-:W-:Y:S01]  /*16b40*/  LOP3.LUT R4, R3, 0x1c0, R218, 0xf8, !PT ;  /* 0x000001c003047812 */ /* 0x000fe200078ef8da */
[----:B------:R-:W-:Y:S01]  /*16b50*/  LDGSTS.E.BYPASS.LTC128B.128 [R243+0x10000], desc[UR4][R224.64+0x80] ;  /* 0x10000080e0f37fae */ /* 0x000fe2000b981a04 */
[-C--:B------:R-:W-:Y:S02]  /*16b60*/  IADD3.X R13, PT, PT, R11, R238.reuse, RZ, P0, !PT ;  /* 0x000000ee0b0d7210 */ /* 0x080fe400007fe4ff */
[----:B------:R-:W-:Y:S02]  /*16b70*/  LOP3.LUT R215, R4, R215, RZ, 0x3c, !PT ;  /* 0x000000d704d77212 */ /* 0x000fe400078e3cff */
[----:B------:R-:W-:Y:S02]  /*16b80*/  IADD3 R4, P0, PT, R12, R237, RZ ;  /* 0x000000ed0c047210 */ /* 0x000fe40007f1e0ff */
[----:B------:R-:W-:Y:S01]  /*16b90*/  LOP3.LUT R2, R2, R215, RZ, 0xfc, !PT ;  /* 0x000000d702027212 */ /* 0x000fe200078efcff */
[----:B------:R-:W-:Y:S01]  /*16ba0*/  LDGSTS.E.BYPASS.LTC128B.128 [R243+0xc800], desc[UR4][R8.64] ;  /* 0x0c80000008f37fae */ /* 0x000fe2000b981a04 */
[-C--:B------:R-:W-:Y:S02]  /*16bb0*/  IADD3.X R5, PT, PT, R13, R238.reuse, RZ, P0, !PT ;  /* 0x000000ee0d057210 */ /* 0x080fe400007fe4ff */
[-C--:B------:R-:W-:Y:S02]  /*16bc0*/  IADD3 R14, P0, PT, R4, R237.reuse, RZ ;  /* 0x000000ed040e7210 */ /* 0x080fe40007f1e0ff */
[----:B------:R-:W-:Y:S02]  /*16bd0*/  LEA R185, R2, UR6, 0x1 ;  /* 0x0000000602b97c11 */ /* 0x000fe4000f8e08ff */
[-C--:B------:R-:W-:Y:S01]  /*16be0*/  IADD3.X R15, PT, PT, R5, R238.reuse, RZ, P0, !PT ;  /* 0x000000ee050f7210 */ /* 0x080fe200007fe4ff */
[----:B------:R-:W-:Y:S01]  /*16bf0*/  LDGSTS.E.BYPASS.LTC128B.128 [R243+0x10800], desc[UR4][R8.64+0x80] ;  /* 0x1080008008f37fae */ /* 0x000fe2000b981a04 */
[----:B------:R-:W-:Y:S02]  /*16c00*/  IADD3 R20, P0, PT, R14, R237, RZ ;  /* 0x000000ed0e147210 */ /* 0x000fe40007f1e0ff */
[C---:B------:R-:W-:Y:S02]  /*16c10*/  LOP3.LUT P2, RZ, R142.reuse, 0x4, RZ, 0xc0, !PT ;  /* 0x000000048eff7812 */ /* 0x040fe4000784c0ff */
[----:B------:R-:W-:Y:S02]  /*16c20*/  IADD3.X R21, PT, PT, R15, R238, RZ, P0, !PT ;  /* 0x000000ee0f157210 */ /* 0x000fe400007fe4ff */
[----:B------:R-:W-:Y:S01]  /*16c30*/  LOP3.LUT P0, RZ, R142, 0x2, RZ, 0xc0, !PT ;  /* 0x000000028eff7812 */ /* 0x000fe2000780c0ff */
[----:B------:R-:W-:Y:S01]  /*16c40*/  LDGSTS.E.BYPASS.LTC128B.128 [R243+0xd000], desc[UR4][R6.64] ;  /* 0x0d00000006f37fae */ /* 0x000fe2000b981a04 */
[----:B------:R-:W-:Y:S02]  /*16c50*/  SEL R2, R143, 0xffffffc0, !P2 ;  /* 0xffffffc08f027807 */ /* 0x000fe40005000000 */
[----:B------:R-:W-:Y:S02]  /*16c60*/  SEL R216, R212, 0xffffffe0, !P0 ;  /* 0xffffffe0d4d87807 */ /* 0x000fe40004000000 */
[-C--:B------:R-:W-:Y:S02]  /*16c70*/  IADD3 R205, PT, PT, R2, R185.reuse, RZ ;  /* 0x000000b902cd7210 */ /* 0x080fe40007ffe0ff */
[C---:B------:R-:W-:Y:S01]  /*16c80*/  IADD3 R3, PT, PT, R213.reuse, R216, RZ ;  /* 0x000000d8d5037210 */ /* 0x040fe20007ffe0ff */
[----:B------:R-:W-:Y:S01]  /*16c90*/  LDGSTS.E.BYPASS.LTC128B.128 [R243+0x11000], desc[UR4][R6.64+0x80] ;  /* 0x1100008006f37fae */ /* 0x000fe2000b981a04 */
[C---:B------:R-:W-:Y:S02]  /*16ca0*/  IADD3 R134, PT, PT, R216.reuse, R185, RZ ;  /* 0x000000b9d8867210 */ /* 0x040fe40007ffe0ff */
[----:B------:R-:W-:Y:S02]  /*16cb0*/  IADD3 R135, PT, PT, R213, R2, RZ ;  /* 0x00000002d5877210 */ /* 0x000fe40007ffe0ff */
[C---:B------:R-:W-:Y:S02]  /*16cc0*/  IADD3 R204, PT, PT, R216.reuse, R205, RZ ;  /* 0x000000cdd8cc7210 */ /* 0x040fe40007ffe0ff */
[----:B------:R-:W-:Y:S01]  /*16cd0*/  IADD3 R2, PT, PT, R216, R135, RZ ;  /* 0x00000087d8027210 */ /* 0x000fe20007ffe0ff */
[----:B------:R-:W-:Y:S01]  /*16ce0*/  LDGSTS.E.BYPASS.LTC128B.128 [R243+0xd800], desc[UR4][R10.64] ;  /* 0x0d8000000af37fae */ /* 0x000fe2000b981a04 */
[----:B------:R-:W-:Y:S04]  /*16cf0*/  IADD3 R236, PT, PT, R236, -0x1, RZ ;  /* 0xffffffffecec7810 */ /* 0x000fe80007ffe0ff */
[----:B------:R-:W-:Y:S03]  /*16d00*/  ISETP.GT.AND P0, PT, R236, R217, PT ;  /* 0x000000d9ec00720c */ /* 0x000fe60003f04270 */
[----:B------:R1:W-:Y:S08]  /*16d10*/  LDGSTS.E.BYPASS.LTC128B.128 [R243+0x11800], desc[UR4][R10.64+0x80] ;  /* 0x118000800af37fae */ /* 0x0003f0000b981a04 */
        /* <DEDUP_REMOVED lines=9> */
[----:B-1----:R-:W2:Y:S08]  /*16db0*/  LDSM.16.M88.4 R8, [R213+0x4000] ;  /* 0x00400000d508783b */ /* 0x002eb00000000200 */
[----:B------:R-:W3:Y:S08]  /*16dc0*/  LDSM.16.M88.4 R16, [R213+0x4800] ;  /* 0x00480000d510783b */ /* 0x000ef00000000200 */
[----:B------:R-:W4:Y:S08]  /*16dd0*/  LDSM.16.M88.4 R24, [R213+0x5000] ;  /* 0x00500000d518783b */ /* 0x000f300000000200 */
[----:B------:R-:W0:Y:S08]  /*16de0*/  LDGDEPBAR ;  /* 0x00000000000079af */ /* 0x000e300000000000 */
[----:B------:R-:W1:Y:S08]  /*16df0*/  LDSM.16.M88.4 R32, [R213+0x5800] ;  /* 0x00580000d520783b */ /* 0x000e700000000200 */
[----:B------:R-:W5:Y:S01]  /*16e00*/  LDSM.16.M88.4 R40, [R213+0x6000] ;  /* 0x00600000d528783b */ /* 0x000f620000000200 */
[C---:B--2---:R-:W-:Y:S07]  /*16e10*/  HMMA.16816.F32 R4, R64.reuse, R8, RZ ;  /* 0x000000084004723c */ /* 0x044fee00000018ff */
[----:B------:R-:W2:Y:S01]  /*16e20*/  LDSM.16.M88.4 R48, [R213+0x6800] ;  /* 0x00680000d530783b */ /* 0x000ea20000000200 */
[C---:B------:R-:W-:Y:S07]  /*16e30*/  HMMA.16816.F32 R8, R64.reuse, R10, RZ ;  /* 0x0000000a4008723c */ /* 0x040fee00000018ff */
[----:B------:R-:W2:Y:S01]  /*16e40*/  LDSM.16.M88.4 R56, [R213+0x7000] ;  /* 0x00700000d538783b */ /* 0x000ea20000000200 */
[C---:B---3--:R-:W-:Y:S07]  /*16e50*/  HMMA.16816.F32 R12, R64.reuse, R16, RZ ;  /* 0x00000010400c723c */ /* 0x048fee00000018ff */
[----:B------:R-:W3:Y:S01]  /*16e60*/  LDSM.16.M88.4 R136, [R213+0x7800] ;  /* 0x00780000d588783b */ /* 0x000ee20000000200 */
[C---:B------:R-:W-:Y:S07]  /*16e70*/  HMMA.16816.F32 R16, R64.reuse, R18, RZ ;  /* 0x000000124010723c */ /* 0x040fee00000018ff */
[----:B------:R-:W-:Y:S01]  /*16e80*/  LDSM.16.M88.4 R144, [R134] ;  /* 0x000000008690783b */ /* 0x000fe20000000200 */
[C---:B----4-:R-:W-:Y:S07]  /*16e90*/  HMMA.16816.F32 R20, R64.reuse, R24, RZ ;  /* 0x000000184014723c */ /* 0x050fee00000018ff */
[----:B------:R-:W4:Y:S01]  /*16ea0*/  LDSM.16.M88.4 R148, [R3+0x4000] ;  /* 0x004000000394783b */ /* 0x000f220000000200 */
[C---:B------:R-:W-:Y:S07]  /*16eb0*/  HMMA.16816.F32 R24, R64.reuse, R26, RZ ;  /* 0x0000001a4018723c */ /* 0x040fee00000018ff */
[----:B------:R-:W4:Y:S01]  /*16ec0*/  LDSM.16.M88.4 R152, [R3+0x4800] ;  /* 0x004800000398783b */ /* 0x000f220000000200 */
[C---:B-1----:R-:W-:Y:S07]  /*16ed0*/  HMMA.16816.F32 R28, R64.reuse, R32, RZ ;  /* 0x00000020401c723c */ /* 0x042fee00000018ff */
[----:B------:R-:W1:Y:S01]  /*16ee0*/  LDSM.16.M88.4 R156, [R3+0x5000] ;  /* 0x00500000039c783b */ /* 0x000e620000000200 */
[C---:B------:R-:W-:Y:S07]  /*16ef0*/  HMMA.16816.F32 R32, R64.reuse, R34, RZ ;  /* 0x000000224020723c */ /* 0x040fee00000018ff */
[----:B------:R-:W-:Y:S01]  /*16f00*/  LDSM.16.M88.4 R160, [R3+0x6800] ;  /* 0x0068000003a0783b */ /* 0x000fe20000000200 */
[C---:B-----5:R-:W-:Y:S07]  /*16f10*/  HMMA.16816.F32 R36, R64.reuse, R40, RZ ;  /* 0x000000284024723c */ /* 0x060fee00000018ff */
[----:B------:R-:W-:Y:S01]  /*16f20*/  LDSM.16.M88.4 R164, [R3+0x7000] ;  /* 0x0070000003a4783b */ /* 0x000fe20000000200 */
[C---:B------:R-:W-:Y:S07]  /*16f30*/  HMMA.16816.F32 R40, R64.reuse, R42, RZ ;  /* 0x0000002a4028723c */ /* 0x040fee00000018ff */
[----:B------:R-:W-:Y:S01]  /*16f40*/  LDSM.16.M88.4 R168, [R205] ;  /* 0x00000000cda8783b */ /* 0x000fe20000000200 */
[C---:B--2---:R-:W-:Y:S07]  /*16f50*/  HMMA.16816.F32 R44, R64.reuse, R48, RZ ;  /* 0x00000030402c723c */ /* 0x044fee00000018ff */
[----:B------:R-:W-:Y:S01]  /*16f60*/  LDSM.16.M88.4 R172, [R135+0x4000] ;  /* 0x0040000087ac783b */ /* 0x000fe20000000200 */
[C---:B------:R-:W-:Y:S07]  /*16f70*/  HMMA.16816.F32 R48, R64.reuse, R50, RZ ;  /* 0x000000324030723c */ /* 0x040fee00000018ff */
[----:B------:R-:W-:Y:S01]  /*16f80*/  LDSM.16.M88.4 R176, [R135+0x4800] ;  /* 0x0048000087b0783b */ /* 0x000fe20000000200 */
[C---:B------:R-:W-:Y:S07]  /*16f90*/  HMMA.16816.F32 R52, R64.reuse, R56, RZ ;  /* 0x000000384034723c */ /* 0x040fee00000018ff */
[----:B------:R-:W-:Y:S01]  /*16fa0*/  LDSM.16.M88.4 R180, [R135+0x5000] ;  /* 0x0050000087b4783b */ /* 0x000fe20000000200 */
[C---:B------:R-:W-:Y:S07]  /*16fb0*/  HMMA.16816.F32 R56, R64.reuse, R58, RZ ;  /* 0x0000003a4038723c */ /* 0x040fee00000018ff */
[----:B------:R-:W2:Y:S01]  /*16fc0*/  LD.E R223, desc[UR4][R132.64+0x18c] ;  /* 0x00018c0484df7980 */ /* 0x000ea2000c101900 */
[C---:B---3--:R-:W-:Y:S03]  /*16fd0*/  HMMA.16816.F32 R60, R64.reuse, R136, RZ ;  /* 0x00000088403c723c */ /* 0x048fe600000018ff */
[----:B------:R-:W-:Y:S05]  /*16fe0*/  LDSM.16.M88.4 R188, [R135+0x9800] ;  /* 0x0098000087bc783b */ /* 0x000fea0000000200 */
[----:B------:R-:W-:Y:S03]  /*16ff0*/  HMMA.16816.F32 R64, R64, R138, RZ ;  /* 0x0000008a4040723c */ /* 0x000fe600000018ff */
[----:B------:R-:W3:Y:S05]  /*17000*/  LDSM.16.M88.4 R136, [R3+0x5800] ;  /* 0x005800000388783b */ /* 0x000eea0000000200 */
[C---:B----4-:R-:W-:Y:S03]  /*17010*/  HMMA.16816.F32 R4, R144.reuse, R148, R4 ;  /* 0x000000949004723c */ /* 0x050fe60000001804 */
[----:B------:R-:W-:Y:S05]  /*17020*/  LDSM.16.M88.4 R192, [R135+0xa000] ;  /* 0x00a0000087c0783b */ /* 0x000fea0000000200 */
[C---:B------:R-:W-:Y:S03]  /*17030*/  HMMA.16816.F32 R8, R144.reuse, R150, R8 ;  /* 0x000000969008723c */ /* 0x040fe60000001808 */
[----:B------:R-:W4:Y:S05]  /*17040*/  LDSM.16.M88.4 R148, [R3+0x6000] ;  /* 0x006000000394783b */ /* 0x000f2a0000000200 */
[C---:B------:R-:W-:Y:S03]  /*17050*/  HMMA.16816.F32 R12, R144.reuse, R152, R12 ;  /* 0x00000098900c723c */ /* 0x040fe6000000180c */
[----:B------:R-:W-:Y:S05]  /*17060*/  LDSM.16.M88.4 R196, [R135+0xa800] ;  /* 0x00a8000087c4783b */ /* 0x000fea0000000200 */
[C---:B------:R-:W-:Y:S03]  /*17070*/  HMMA.16816.F32 R16, R144.reuse, R154, R16 ;  /* 0x0000009a9010723c */ /* 0x040fe60000001810 */
[----:B------:R-:W5:Y:S05]  /*17080*/  LDSM.16.M88.4 R152, [R3+0x7800] ;  /* 0x007800000398783b */ /* 0x000f6a0000000200 */
[C---:B-1----:R-:W-:Y:S03]  /*17090*/  HMMA.16816.F32 R20, R144.reuse, R156, R20 ;  /* 0x0000009c9014723c */ /* 0x042fe60000001814 */
[----:B------:R-:W-:Y:S05]  /*170a0*/  LDSM.16.M88.4 R200, [R135+0xb000] ;  /* 0x00b0000087c8783b */ /* 0x000fea0000000200 */
[C---:B------:R-:W-:Y:S03]  /*170b0*/  HMMA.16816.F32 R24, R144.reuse, R158, R24 ;  /* 0x0000009e9018723c */ /* 0x040fe60000001818 */
[----:B------:R-:W1:Y:S05]  /*170c0*/  LDSM.16.M88.4 R156, [R135+0x5800] ;  /* 0x00580000879c783b */ /* 0x000e6a0000000200 */
[C---:B---3--:R-:W-:Y:S03]  /*170d0*/  HMMA.16816.F32 R28, R144.reuse, R136, R28 ;  /* 0x00000088901c723c */ /* 0x048fe6000000181c */
[----:B------:R-:W-:Y:S05]  /*170e0*/  LDSM.16.M88.4 R208, [R2+0x8000] ;  /* 0x0080000002d0783b */ /* 0x000fea0000000200 */
[C---:B------:R-:W-:Y:S03]  /*170f0*/  HMMA.16816.F32 R32, R144.reuse, R138, R32 ;  /* 0x0000008a9020723c */ /* 0x040fe60000001820 */
[----:B------:R-:W3:Y:S05]  /*17100*/  LDSM.16.M88.4 R136, [R135+0x6000] ;  /* 0x006000008788783b */ /* 0x000eea0000000200 */
        /* <DEDUP_REMOVED lines=9> */
[C---:B-----5:R-:W-:Y:S08]  /*171a0*/  HMMA.16816.F32 R60, R144.reuse, R152, R60 ;  /* 0x00000098903c723c */ /* 0x060ff0000000183c */
[----:B------:R-:W-:Y:S01]  /*171b0*/  HMMA.16816.F32 R64, R144, R154, R64 ;  /* 0x0000009a9040723c */ /* 0x000fe20000001840 */
[----:B------:R-:W5:Y:S07]  /*171c0*/  LDSM.16.M88.4 R144, [R135+0x7000] ;  /* 0x007000008790783b */ /* 0x000f6e0000000200 */
[C---:B------:R-:W-:Y:S01]  /*171d0*/  HMMA.16816.F32 R4, R168.reuse, R172, R4 ;  /* 0x000000aca804723c */ /* 0x040fe20000001804 */
[----:B------:R-:W5:Y:S07]  /*171e0*/  LDSM.16.M88.4 R152, [R135+0x7800] ;  /* 0x007800008798783b */ /* 0x000f6e0000000200 */
        /* <DEDUP_REMOVED lines=22> */
[----:B------:R-:W5:Y:S07]  /*17350*/  LDSM.16.M88.4 R152, [R2+0x7800] ;  /* 0x007800000298783b */ /* 0x000f6e0000000200 */
        /* <DEDUP_REMOVED lines=23> */
[C---:B-----5:R-:W-:Y:S08]  /*174d0*/  HMMA.16816.F32 R60, R136.reuse, R152, R60 ;  /* 0x00000098883c723c */ /* 0x060ff0000000183c */
[----:B------:R-:W-:Y:S01]  /*174e0*/  HMMA.16816.F32 R64, R136, R154, R64 ;  /* 0x0000009a8840723c */ /* 0x000fe20000001840 */
[----:B------:R-:W-:Y:S07]  /*174f0*/  LDSM.16.M88.4 R136, [R134+0x2000] ;  /* 0x002000008688783b */ /* 0x000fee0000000200 */
[C---:B-1----:R-:W-:Y:S01]  /*17500*/  HMMA.16816.F32 R4, R156.reuse, R160, R4 ;  /* 0x000000a09c04723c */ /* 0x042fe20000001804 */
[----:B------:R-:W1:Y:S07]  /*17510*/  LDSM.16.M88.4 R152, [R3+0x8000] ;  /* 0x008000000398783b */ /* 0x000e6e0000000200 */
[C---:B------:R-:W-:Y:S01]  /*17520*/  HMMA.16816.F32 R8, R156.reuse, R162, R8 ;  /* 0x000000a29c08723c */ /* 0x040fe20000001808 */
[----:B------:R-:W5:Y:S07]  /*17530*/  LDSM.16.M88.4 R160, [R3+0x8800] ;  /* 0x0088000003a0783b */ /* 0x000f6e0000000200 */
[C---:B--2---:R-:W-:Y:S08]  /*17540*/  HMMA.16816.F32 R12, R156.reuse, R164, R12 ;  /* 0x000000a49c0c723c */ /* 0x044ff0000000180c */
[C---:B------:R-:W-:Y:S01]  /*17550*/  HMMA.16816.F32 R16, R156.reuse, R166, R16 ;  /* 0x000000a69c10723c */ /* 0x040fe20000001810 */
[----:B------:R-:W-:Y:S07]  /*17560*/  LDSM.16.M88.4 R164, [R3+0xa800] ;  /* 0x00a8000003a4783b */ /* 0x000fee0000000200 */
[C---:B---3--:R-:W-:Y:S08]  /*17570*/  HMMA.16816.F32 R20, R156.reuse, R148, R20 ;  /* 0x000000949c14723c */ /* 0x048ff00000001814 */
        /* <DEDUP_REMOVED lines=21> */
[----:B------:R-:W4:Y:S07]  /*176d0*/  LDSM.16.M88.4 R152, [R135+0x8800] ;  /* 0x008800008798783b */ /* 0x000f2e0000000200 */
[C---:B-----5:R-:W-:Y:S08]  /*176e0*/  HMMA.16816.F32 R12, R136.reuse, R160, R12 ;  /* 0x000000a0880c723c */ /* 0x060ff0000000180c */
[C---:B------:R-:W-:Y:S01]  /*176f0*/  HMMA.16816.F32 R16, R136.reuse, R162, R16 ;  /* 0x000000a28810723c */ /* 0x040fe20000001810 */
[----:B------:R-:W5:Y:S07]  /*17700*/  LDSM.16.M88.4 R160, [R135+0xb800] ;  /* 0x00b8000087a0783b */ /* 0x000f6e0000000200 */
        /* <DEDUP_REMOVED lines=259> */
.L_x_5251:
[----:B------:R-:W-:Y:S05]  /*18740*/  BSYNC.RECONVERGENT B0 ;  /* 0x0000000000007941 */ /* 0x000fea0003800200 */
.L_x_5250:
[----:B------:R-:W-:Y:S01]  /*18750*/  IMAD.MOV.U32 R223, RZ, RZ, R219 ;  /* 0x000000ffffdf7224 */ /* 0x000fe200078e00db */
[----:B------:R-:W-:Y:S02]  /*18760*/  IADD3 R16, P0, PT, R3, R222, RZ ;  /* 0x000000de03107210 */ /* 0x000fe40007f1e0ff */
[----:B------:R-:W-:Y:S02]  /*18770*/  SHF.L.U64.HI R2, R220, 0x5, R221 ;  /* 0x00000005dc027819 */ /* 0x000fe400000102dd */
[----:B------:R-:W-:Y:S01]  /*18780*/  @!PT LDS RZ, [RZ] ;  /* 0x00000000fffff984 */ /* 0x000fe20000000800 */
[----:B------:R-:W-:Y:S01]  /*18790*/  @!PT LDS RZ, [RZ] ;  /* 0x00000000fffff984 */ /* 0x000fe20000000800 */
[----:B------:R-:W-:Y:S01]  /*187a0*/  @!PT LDS RZ, [RZ] ;  /* 0x00000000fffff984 */ /* 0x000fe20000000800 */
[----:B------:R2:W-:Y:S01]  /*187b0*/  LDGSTS.E.BYPASS.LTC128B.128 [R243+0x4000], desc[UR4][R222.64] ;  /* 0x04000000def37fae */ /* 0x0005e2000b981a04 */
[-C--:B-1----:R-:W-:Y:S02]  /*187c0*/  IADD3 R12, P1, PT, R16, R3.reuse, RZ ;  /* 0x00000003100c7210 */ /* 0x082fe40007f3e0ff */
[----:B---3--:R-:W-:Y:S01]  /*187d0*/  IMAD.X R17, R2, 0x1, R219, P0 ;  /* 0x0000000102117824 */ /* 0x008fe200000e06db */
        /* <DEDUP_REMOVED lines=27> */
.L_x_5249:
[----:B------:R-:W-:Y:S05]  /*18990*/  BSYNC.RECONVERGENT B1 ;  /* 0x0000000000017941 */ /* 0x000fea0003800200 */
.L_x_5248:
        /* <DEDUP_REMOVED lines=546> */
.L_x_5245:
        /* <DEDUP_REMOVED lines=11> */
.L_x_5260:
        /* <DEDUP_REMOVED lines=134> */
[----:B------:R-:W4:Y:S04]  /*1b4d0*/  LD.E R13, desc[UR4][R132.64+0x60] ;  /* 0x00006004840d7980 */ /* 0x000f28000c101900 */
[----:B--2---:R-:W2:Y:S04]  /*1b4e0*/  LD.E R7, desc[UR4][R132.64+0xcc] ;  /* 0x0000cc0484077980 */ /* 0x004ea8000c101900 */
[----:B------:R-:W2:Y:S01]  /*1b4f0*/  LD.E.64 R36, desc[UR4][R132.64+0x78] ;  /* 0x0000780484247980 */ /* 0x000ea2000c101b00 */
[----:B---3--:R-:W-:-:S03]  /*1b500*/  IMAD.SHL.U32 R4, R142, 0x4, RZ ;  /* 0x000000048e047824 */ /* 0x008fc600078e00ff */
[----:B------:R3:W5:Y:S01]  /*1b510*/  LD.E.64 R2, desc[UR4][R132.64+0xa8] ;  /* 0x0000a80484027980 */ /* 0x000762000c101b00 */
[----:B----4-:R-:W-:Y:S01]  /*1b520*/  IMAD.SHL.U32 R72, R227, 0x40, RZ ;  /* 0x00000040e3487824 */ /* 0x010fe200078e00ff */
[----:B-1----:R-:W-:Y:S01]  /*1b530*/  LOP3.LUT R9, R4, 0x1f8, RZ, 0xc0, !PT ;  /* 0x000001f804097812 */ /* 0x002fe200078ec0ff */
[----:B------:R-:W-:Y:S01]  /*1b540*/  BSSY.RECONVERGENT B0, `(.L_x_5254) ;  /* 0x000003c000007945 */ /* 0x000fe20003800200 */
[----:B------:R-:W-:Y:S01]  /*1b550*/  LOP3.LUT R5, R6, 0x10, RZ, 0xc0, !PT ;  /* 0x0000001006057812 */ /* 0x000fe200078ec0ff */
[----:B------:R-:W-:Y:S01]  /*1b560*/  IMAD.IADD R69, R229, 0x1, -R72 ;  /* 0x00000001e5457824 */ /* 0x000fe200078e0a48 */
[----:B------:R-:W-:Y:S02]  /*1b570*/  LOP3.LUT R12, R9, 0x38, R214, 0x78, !PT ;  /* 0x00000038090c7812 */ /* 0x000fe400078e78d6 */
[----:B------:R-:W-:Y:S02]  /*1b580*/  LOP3.LUT R15, R140, 0x1f80, RZ, 0xc0, !PT ;  /* 0x00001f808c0f7812 */ /* 0x000fe400078ec0ff */
[----:B------:R-:W-:Y:S01]  /*1b590*/  SHF.R.U32.HI R68, RZ, 0x4, R142 ;  /* 0x00000004ff447819 */ /* 0x000fe2000001168e */
[----:B------:R-:W-:Y:S01]  /*1b5a0*/  IMAD R71, R12, 0x4, R5 ;  /* 0x000000040c477824 */ /* 0x000fe200078e0205 */
[----:B------:R-:W-:Y:S01]  /*1b5b0*/  BAR.SYNC.DEFER_BLOCKING 0x0 ;  /* 0x0000000000007b1d */ /* 0x000fe20000010000 */
[----:B------:R-:W-:-:S02]  /*1b5c0*/  LOP3.LUT R8, R15, 0x3c, R4, 0xf8, !PT ;  /* 0x0000003c0f087812 */ /* 0x000fc400078ef804 */
[----:B------:R-:W-:Y:S01]  /*1b5d0*/  VIADD R6, R68, 0x8 ;  /* 0x0000000844067836 */ /* 0x000fe20000000000 */
[----:B------:R-:W-:Y:S01]  /*1b5e0*/  LOP3.LUT R73, R214, 0x30, RZ, 0xc0, !PT ;  /* 0x00000030d6497812 */ /* 0x000fe200078ec0ff */
[C---:B------:R-:W-:Y:S01]  /*1b5f0*/  VIADD R4, R68.reuse, 0x10 ;  /* 0x0000001044047836 */ /* 0x040fe20000000000 */
[CC--:B------:R-:W-:Y:S01]  /*1b600*/  ISETP.GE.AND P1, PT, R68.reuse, R69.reuse, PT ;  /* 0x000000454400720c */ /* 0x0c0fe20003f26270 */
[----:B------:R-:W-:Y:S01]  /*1b610*/  VIADD R38, R68, 0x18 ;  /* 0x0000001844267836 */ /* 0x000fe20000000000 */
[-C--:B------:R-:W-:Y:S01]  /*1b620*/  ISETP.GE.AND P6, PT, R6, R69.reuse, PT ;  /* 0x000000450600720c */ /* 0x080fe20003fc6270 */
[----:B------:R-:W-:Y:S01]  /*1b630*/  VIADD R6, R68, 0x20 ;  /* 0x0000002044067836 */ /* 0x000fe20000000000 */
[-C--:B------:R-:W-:Y:S01]  /*1b640*/  ISETP.GE.AND P5, PT, R4, R69.reuse, PT ;  /* 0x000000450400720c */ /* 0x080fe20003fa6270 */
[----:B------:R-:W-:Y:S01]  /*1b650*/  VIADD R4, R68, 0x28 ;  /* 0x0000002844047836 */ /* 0x000fe20000000000 */
[-C--:B------:R-:W-:Y:S01]  /*1b660*/  ISETP.GE.AND P4, PT, R38, R69.reuse, PT ;  /* 0x000000452600720c */ /* 0x080fe20003f86270 */
[----:B------:R-:W-:Y:S01]  /*1b670*/  VIADD R74, R68, 0x30 ;  /* 0x00000030444a7836 */ /* 0x000fe20000000000 */
[----:B------:R-:W-:-:S02]  /*1b680*/  ISETP.GE.AND P3, PT, R6, R69, PT ;  /* 0x000000450600720c */ /* 0x000fc40003f66270 */
[----:B------:R-:W-:Y:S01]  /*1b690*/  ISETP.GE.AND P2, PT, R4, R69, PT ;  /* 0x000000450400720c */ /* 0x000fe20003f46270 */
        /* <DEDUP_REMOVED lines=12> */
[----:B------:R-:W-:-:S04]  /*1b760*/  IMAD R10, R10, UR8, R231 ;  /* 0x000000080a0a7c24 */ /* 0x000fc8000f8e02e7 */
[----:B------:R-:W-:Y:S02]  /*1b770*/  IMAD R10, R10, R13, R230 ;  /* 0x0000000d0a0a7224 */ /* 0x000fe400078e02e6 */
[----:B------:R3:W1:Y:S02]  /*1b780*/  LDS.128 R12, [R71+UR6+0x6800] ;  /* 0x00680006470c7984 */ /* 0x0006640008000c00 */
[----:B------:R-:W-:-:S04]  /*1b790*/  IMAD R70, R11, R10, R72 ;  /* 0x0000000a0b467224 */ /* 0x000fc800078e0248 */
[----:B--2---:R-:W-:-:S05]  /*1b7a0*/  IMAD R5, R70, R7, RZ ;  /* 0x0000000746057224 */ /* 0x004fca00078e02ff */
[----:B------:R-:W-:Y:S02]  /*1b7b0*/  IADD3 R7, P0, PT, R8, R5, RZ ;  /* 0x0000000508077210 */ /* 0x000fe40007f1e0ff */
[----:B------:R3:W2:Y:S02]  /*1b7c0*/  LDS.128 R8, [R71+UR6+0x7000] ;  /* 0x0070000647087984 */ /* 0x0006a40008000c00 */
[----:B------:R-:W-:Y:S02]  /*1b7d0*/  LEA.HI.X.SX32 R5, R5, RZ, 0x1, P0 ;  /* 0x000000ff05057211 */ /* 0x000fe400000f0eff */
[----:B------:R-:W-:-:S04]  /*1b7e0*/  LEA R76, P0, R7, R36, 0x2 ;  /* 0x00000024074c7211 */ /* 0x000fc800078010ff */
[----:B------:R-:W-:Y:S02]  /*1b7f0*/  LEA.HI.X R77, R7, R37, R5, 0x2, P0 ;  /* 0x00000025074d7211 */ /* 0x000fe400000f1405 */
[----:B------:R3:W1:Y:S01]  /*1b800*/  LDS.128 R36, [R71+UR6+0x3800] ;  /* 0x0038000647247984 */ /* 0x0006620008000c00 */
[----:B------:R-:W-:Y:S02]  /*1b810*/  LOP3.LUT P0, RZ, R142, 0x3, RZ, 0xc0, !PT ;  /* 0x000000038eff7812 */ /* 0x000fe4000780c0ff */
[----:B------:R-:W-:Y:S01]  /*1b820*/  SHF.R.U32.HI R142, RZ, 0x2, R142 ;  /* 0x00000002ff8e7819 */ /* 0x000fe2000001168e */
[----:B------:R3:W1:Y:S03]  /*1b830*/  LDS.128 R4, [R71+UR6+0x7800] ;  /* 0x0078000647047984 */ /* 0x0006660008000c00 */
[----:B------:R-:W-:-:S07]  /*1b840*/  LOP3.LUT R73, R73, 0x7, R142, 0xf8, !PT ;  /* 0x0000000749497812 */ /* 0x000fce00078ef88e */
[----:B----4-:R-:W-:Y:S05]  /*1b850*/  @P0 BRA `(.L_x_5255) ;  /* 0x0000000000280947 */ /* 0x010fea0003800000 */
[----:B---3--:R-:W-:Y:S01]  /*1b860*/  IADD3 R71, P0, PT, R70, R73, RZ ;  /* 0x0000004946477210 */ /* 0x008fe20007f1e0ff */
        /* <DEDUP_REMOVED lines=9> */
.L_x_5255:
[----:B------:R-:W-:Y:S05]  /*1b900*/  BSYNC.RECONVERGENT B0 ;  /* 0x0000000000007941 */ /* 0x000fea0003800200 */
.L_x_5254:
[----:B------:R-:W-:Y:S01]  /*1b910*/  VIADD R68, R68, 0x38 ;  /* 0x0000003844447836 */ /* 0x000fe20000000000 */
[----:B------:R-:W-:Y:S01]  /*1b920*/  ISETP.GE.AND P0, PT, R74, R69, PT ;  /* 0x000000454a00720c */ /* 0x000fe20003f06270 */
[----:B-1----:R-:W-:Y:S01]  /*1b930*/  @!P1 ST.E.128 desc[UR4][R76.64], R64 ;  /* 0x000000404c009985 */ /* 0x002fe2000c101d04 */
[----:B------:R-:W-:-:S03]  /*1b940*/  IMAD.MOV.U32 R227, RZ, RZ, 0x0 ;  /* 0x00000000ffe37424 */ /* 0x000fc600078e00ff */
        /* <DEDUP_REMOVED lines=13> */
[----:B--2---:R3:W-:Y:S02]  /*1ba20*/  @!P0 ST.E.128 desc[UR4][R76.64+0x6100], R8 ;  /* 0x006100084c008985 */ /* 0x0047e4000c101d04 */
[----:B---345:R-:W-:Y:S05]  /*1ba30*/  @P1 RET.REL.NODEC R226 `(_ZN5flash24flash_fwd_splitkv_kernelI23Flash_fwd_kernel_traitsILi128ELi64ELi128ELi4ELb0ELb0EN7cutlass6half_tE19Flash_kernel_traitsILi128ELi64ELi128ELi4ES3_EELb0ELb0ELb0ELb0ELb1ELb1ELb1ELb1EEEvNS_16Flash_fwd_paramsE) ;  /* 0xfffffe44e2701950 */ /* 0x038fea0003c3ffff */
[----:B------:R-:W-:Y:S01]  /*1ba40*/  MOV R227, 0x0 ;  /* 0x0000000000e37802 */ /* 0x000fe20000000f00 */
[----:B------:R-:W-:Y:S04]  /*1ba50*/  ST.E.128 desc[UR4][R76.64+0x7000], R36 ;  /* 0x007000244c007985 */ /* 0x000fe8000c101d04 */
[----:B------:R1:W-:Y:S02]  /*1ba60*/  ST.E.128 desc[UR4][R76.64+0x7100], R4 ;  /* 0x007100044c007985 */ /* 0x0003e4000c101d04 */
[----:B-1----:R-:W-:Y:S05]  /*1ba70*/  RET.REL.NODEC R226 `(_ZN5flash24flash_fwd_splitkv_kernelI23Flash_fwd_kernel_traitsILi128ELi64ELi128ELi4ELb0ELb0EN7cutlass6half_tE19Flash_kernel_traitsILi128ELi64ELi128ELi4ES3_EELb0ELb0ELb0ELb0ELb1ELb1ELb1ELb1EEEvNS_16Flash_fwd_paramsE) ;  /* 0xfffffe44e2607950 */ /* 0x002fea0003c3ffff */
.L_x_5253:
[----:B------:R-:W-:Y:S01]  /*1ba80*/  MOV R5, 0x2 ;  /* 0x0000000200057802 */ /* 0x000fe20000000f00 */
[----:B------:R-:W-:Y:S01]  /*1ba90*/  IMAD.MOV.U32 R4, RZ, RZ, -0x1 ;  /* 0xffffffffff047424 */ /* 0x000fe200078e00ff */
[----:B------:R-:W-:-:S07]  /*1baa0*/  MOV R0, 0x1f ;  /* 0x0000001f00007802 */ /* 0x000fce0000000f00 */
[----:B-1---5:R-:W-:Y:S05]  /*1bab0*/  WARPSYNC.COLLECTIVE R4, `(.L_x_5256) ;  /* 0x0000000004087348 */ /* 0x022fea0003c00000 */
[----:B------:R2:W3:Y:S02]  /*1bac0*/  SHFL.BFLY P0, R9, R241, R5, R0 ;  /* 0x0c000005f1097389 */ /* 0x0004e40000000000 */
[----:B-123-5:R-:W-:Y:S05]  /*1bad0*/  ENDCOLLECTIVE ;  /* 0x000000000000791b */ /* 0x02efea0003800000 */
.L_x_5256:
[----:B------:R-:W-:Y:S02]  /*1bae0*/  MOV R6, R9 ;  /* 0x0000000900067202 */ /* 0x000fe40000000f00 */
[----:B------:R-:W-:-:S03]  /*1baf0*/  MOV R5, 0x1 ;  /* 0x0000000100057802 */ /* 0x000fc60000000f00 */
[----:B------:R-:W-:-:S04]  /*1bb00*/  FADD.FTZ R7, R6, R241 ;  /* 0x000000f106077221 */ /* 0x000fc80000010000 */
[----:B------:R-:W-:-:S07]  /*1bb10*/  IMAD.MOV.U32 R241, RZ, RZ, R7 ;  /* 0x000000fffff17224 */ /* 0x000fce00078e0007 */
[----:B------:R-:W-:Y:S05]  /*1bb20*/  WARPSYNC.COLLECTIVE R4, `(.L_x_5257) ;  /* 0x0000000004087348 */ /* 0x000fea0003c00000 */
[----:B------:R1:W2:Y:S02]  /*1bb30*/  SHFL.BFLY P0, R9, R241, R5, R0 ;  /* 0x0c000005f1097389 */ /* 0x0002a40000000000 */
[----:B-12---:R-:W-:Y:S05]  /*1bb40*/  ENDCOLLECTIVE ;  /* 0x000000000000791b */ /* 0x006fea0003800000 */
.L_x_5257:
[----:B------:R-:W-:Y:S01]  /*1bb50*/  MOV R241, R239 ;  /* 0x000000ef00f17202 */ /* 0x000fe20000000f00 */
[----:B------:R-:W-:Y:S01]  /*1bb60*/  IMAD.MOV.U32 R6, RZ, RZ, R9 ;  /* 0x000000ffff067224 */ /* 0x000fe200078e0009 */
[----:B------:R-:W-:-:S03]  /*1bb70*/  MOV R5, 0x2 ;  /* 0x0000000200057802 */ /* 0x000fc60000000f00 */
[----:B------:R-:W-:-:S07]  /*1bb80*/  FADD.FTZ R12, R7, R6 ;  /* 0x00000006070c7221 */ /* 0x000fce0000010000 */
[----:B------:R-:W-:Y:S05]  /*1bb90*/  WARPSYNC.COLLECTIVE R4, `(.L_x_5258) ;  /* 0x0000000004087348 */ /* 0x000fea0003c00000 */
[----:B------:R1:W2:Y:S02]  /*1bba0*/  SHFL.BFLY P0, R9, R241, R5, R0 ;  /* 0x0c000005f1097389 */ /* 0x0002a40000000000 */
[----:B-12---:R-:W-:Y:S05]  /*1bbb0*/  ENDCOLLECTIVE ;  /* 0x000000000000791b */ /* 0x006fea0003800000 */
.L_x_5258:
[----:B------:R-:W-:Y:S01]  /*1bbc0*/  FADD.FTZ R8, R9, R239 ;  /* 0x000000ef09087221 */ /* 0x000fe20000010000 */
[----:B------:R-:W-:-:S03]  /*1bbd0*/  MOV R5, 0x1 ;  /* 0x0000000100057802 */ /* 0x000fc60000000f00 */
[----:B------:R-:W-:-:S07]  /*1bbe0*/  IMAD.MOV.U32 R241, RZ, RZ, R8 ;  /* 0x000000fffff17224 */ /* 0x000fce00078e0008 */
[----:B------:R-:W-:Y:S05]  /*1bbf0*/  WARPSYNC.COLLECTIVE R4, `(.L_x_5259) ;  /* 0x0000000004087348 */ /* 0x000fea0003c00000 */
[----:B------:R1:W2:Y:S02]  /*1bc00*/  SHFL.BFLY P0, R9, R241, R5, R0 ;  /* 0x0c000005f1097389 */ /* 0x0002a40000000000 */
[----:B-12---:R-:W-:Y:S05]  /*1bc10*/  ENDCOLLECTIVE ;  /* 0x000000000000791b */ /* 0x006fea0003800000 */
.L_x_5259:
[----:B------:R-:W-:Y:S01]  /*1bc20*/  MOV R13, R9 ;  /* 0x00000009000d7202 */ /* 0x000fe20000000f00 */
[----:B------:R-:W-:Y:S06]  /*1bc30*/  BRA `(.L_x_5260) ;  /* 0xfffffff0000c7947 */ /* 0x000fec000383ffff */
.L_x_5261:
        /* <DEDUP_REMOVED lines=12> */
.L_x_14927:


//--------------------- .text._ZN5flash24flash_fwd_splitkv_kernelI23Flash_fwd_kernel_traitsILi128ELi64ELi128ELi4ELb0ELb0EN7cutlass6half_tE19Flash_kernel_traitsILi128ELi64ELi128ELi4ES3_EELb0ELb0ELb1ELb0ELb0ELb0ELb1ELb1EEEvNS_16Flash_fwd_paramsE --------------------------
	.section	.text._ZN5flash24flash_fwd_splitkv_kernelI23Flash_fwd_kernel_traitsILi128ELi64ELi128ELi4ELb0ELb0EN7cutlass6half_tE19Flash_kernel_traitsILi128ELi64ELi128ELi4ES3_EELb0ELb0ELb1ELb0ELb0ELb0ELb1ELb1EEEvNS_16Flash_fwd_paramsE,"ax",@progbits
	.align	128
        .global         _ZN5flash24flash_fwd_splitkv_kernelI23Flash_fwd_kernel_traitsILi128ELi64ELi128ELi4ELb0ELb0EN7cutlass6half_tE19Flash_kernel_traitsILi128ELi64ELi128ELi4ES3_EELb0ELb0ELb1ELb0ELb0ELb0ELb1ELb1EEEvNS_16Flash_fwd_paramsE
        .type           _ZN5flash24flash_fwd_splitkv_kernelI23Flash_fwd_kernel_traitsILi128ELi64ELi128ELi4ELb0ELb0EN7cutlass6half_tE19Flash_kernel_traitsILi128ELi64ELi128ELi4ES3_EELb0ELb0ELb1ELb0ELb0ELb0ELb1ELb1EEEvNS_16Flash_fwd_paramsE,@function
        .size           _ZN5flash24flash_fwd_splitkv_kernelI23Flash_fwd_kernel_traitsILi128ELi64ELi128ELi4ELb0ELb0EN7cutlass6half_tE19Flash_kernel_traitsILi128ELi64ELi128ELi4ES3_EELb0ELb0ELb1ELb0ELb0ELb0ELb1ELb1EEEvNS_16Flash_fwd_paramsE,(.L_x_14928 - _ZN5flash24flash_fwd_splitkv_kernelI23Flash_fwd_kernel_traitsILi128ELi64ELi128ELi4ELb0ELb0EN7cutlass6half_tE19Flash_kernel_traitsILi128ELi64ELi128ELi4ES3_EELb0ELb0ELb1ELb0ELb0ELb0ELb1ELb1EEEvNS_16Flash_fwd_paramsE)
        .other          _ZN5flash24flash_fwd_splitkv_kernelI23Flash_fwd_kernel_traitsILi128ELi64ELi128ELi4ELb0ELb0EN7cutlass6half_tE19Flash_kernel_traitsILi128ELi64ELi128ELi4ES3_EELb0ELb0ELb1ELb0ELb0ELb0ELb1ELb1EEEvNS_16Flash_fwd_paramsE,@"STO_CUDA_ENTRY STV_DEFAULT"
_ZN5flash24flash_fwd_splitkv_kernelI23Flash_fwd_kernel_traitsILi128ELi64ELi128ELi4ELb0ELb0EN7cutlass6half_tE19Flash_kernel_traitsILi128ELi64ELi128ELi4ES3_EELb0ELb0ELb1ELb0ELb0ELb0ELb1ELb1EEEvNS_16Flash_fwd_paramsE:
.text._ZN5flash24flash_fwd_splitkv_kernelI23Flash_fwd_kernel_traitsILi128ELi64ELi128ELi4ELb0ELb0EN7cutlass6half_tE19Flash_kernel_traitsILi128ELi64ELi128ELi4ES3_EELb0ELb0ELb1ELb0ELb0ELb0ELb1ELb1EEEvNS_16Flash_fwd_paramsE:
        /* <DEDUP_REMOVED lines=16> */
[----:B------:R-:W-:Y:S02]  /*0100*/  IMAD.HI.U32 R7, R5, R7, R4 ;  /* 0x0000000705077227 */ /* 0x000fe400078e0004 */
[----:B------:R-:W1:Y:S04]  /*0110*/  LDC R4, c[0x0][0x374] ;  /* 0x0000dd00ff047b82 */ /* 0x000e680000000800 */
        /* <DEDUP_REMOVED lines=11> */
[----:B------:R-:W-:Y:S05]  /*01d0*/  CALL.REL.NOINC `($_ZN5flash24flash_fwd_splitkv_kernelI23Flash_fwd_kernel_traitsILi128ELi64ELi128ELi4ELb0ELb0EN7cutlass6half_tE19Flash_kernel_traitsILi128ELi64ELi128ELi4ES3_EELb0ELb0ELb1ELb0ELb0ELb0ELb1ELb1EEEvNS_16Flash_fwd_paramsE$_ZN5flash30compute_attn_1rowblock_splitkvI23Flash_fwd_kernel_traitsILi128ELi64ELi128ELi4ELb0ELb0EN7cutlass6half_tE19Flash_kernel_traitsILi128ELi64ELi128ELi4ES3_EELb0ELb0ELb1ELb0ELb0ELb0ELb1ELb1ENS_16Flash_fwd_paramsEEEvRKT8_iiiii) ;  /* 0x0000000000087944 */ /* 0x000fea0003c00000 */
[----:B------:R-:W-:Y:S05]  /*01e0*/  BSYNC.RECONVERGENT B4 ;  /* 0x0000000000047941 */ /* 0x000fea0003800200 */
.L_x_5262:
[----:B------:R-:W-:Y:S05]  /*01f0*/  EXIT ;  /* 0x000000000000794d */ /* 0x000fea0003800000 */
        .type           $_ZN5flash24flash_fwd_splitkv_kernelI23Flash_fwd_kernel_traitsILi128ELi64ELi128ELi4ELb0ELb0EN7cutlass6half_tE19Flash_kernel_traitsILi128ELi64ELi128ELi4ES3_EELb0ELb0ELb1ELb0ELb0ELb0ELb1ELb1EEEvNS_16Flash_fwd_paramsE$_ZN5flash30compute_attn_1rowblock_splitkvI23Flash_fwd_kernel_traitsILi128ELi64ELi128ELi4ELb0ELb0EN7cutlass6half_tE19Flash_kernel_traitsILi128ELi64ELi128ELi4ES3_EELb0ELb0ELb1ELb0ELb0ELb0ELb1ELb1ENS_16Flash_fwd_paramsEEEvRKT8_iiiii,@function
        .size           $_ZN5flash24flash_fwd_splitkv_kernelI23Flash_fwd_kernel_traitsILi128ELi64ELi128ELi4ELb0ELb0EN7cutlass6half_tE19Flash_kernel_traitsILi128ELi64ELi128ELi4ES3_EELb0ELb0ELb1ELb0ELb0ELb0ELb1ELb1EEEvNS_16Flash_fwd_paramsE$_ZN5flash30compute_attn_1rowblock_splitkvI23Flash_fwd_kernel_traitsILi128ELi64ELi128ELi4ELb0ELb0EN7cutlass6half_tE19Flash_kernel_traitsILi128ELi64ELi128ELi4ES3_EELb0ELb0ELb1ELb0ELb0ELb0ELb1ELb1ENS_16Flash_fwd_paramsEEEvRKT8_iiiii,(.L_x_14928 - $_ZN5flash24flash_fwd_splitkv_kernelI23Flash_fwd_kernel_traitsILi128ELi64ELi128ELi4ELb0ELb0EN7cutlass6half_tE19Flash_kernel_traitsILi128ELi64ELi128ELi4ES3_EELb0ELb0ELb1ELb0ELb0ELb0ELb1ELb1EEEvNS_16Flash_fwd_paramsE$_ZN5flash30compute_attn_1rowblock_splitkvI23Flash_fwd_kernel_traitsILi128ELi64ELi128ELi4ELb0ELb0EN7cutlass6half_tE19Flash_kernel_traitsILi128ELi64ELi128ELi4ES3_EELb0ELb0ELb1ELb0ELb0ELb0ELb1ELb1ENS_16Flash_fwd_paramsEEEvRKT8_iiiii)
$_ZN5flash24flash_fwd_splitkv_kernelI23Flash_fwd_kernel_traitsILi128ELi64ELi128ELi4ELb0ELb0EN7cutlass6half_tE19Flash_kernel_traitsILi128ELi64ELi128ELi4ES3_EELb0ELb0ELb1ELb0ELb0ELb0ELb1ELb1EEEvNS_16Flash_fwd_paramsE$_ZN5flash30compute_attn_1rowblock_splitkvI23Flash_fwd_kernel_traitsILi128ELi64ELi128ELi4ELb0ELb0EN7cutlass6half_tE19Flash_kernel_traitsILi128ELi64ELi128ELi4ES3_EELb0ELb0ELb1ELb0ELb0ELb0ELb1ELb1ENS_16Flash_fwd_paramsEEEvRKT8_iiiii:
        /* <DEDUP_REMOVED lines=38> */
.L_x_5264:
[----:B------:R-:W-:Y:S05]  /*0460*/  BSYNC.RECONVERGENT B0 ;  /* 0x0000000000007941 */ /* 0x000fea0003800200 */
.L_x_5263:
[----:B------:R-:W-:Y:S04]  /*0470*/  BSSY.RECONVERGENT B0, `(.L_x_5265) ;  /* 0x0000007000007945 */ /* 0x000fe80003800200 */
[----:B------:R-:W-:Y:S05]  /*0480*/  @!P3 BRA `(.L_x_5266) ;  /* 0x000000000014b947 */ /* 0x000fea0003800000 */
[----:B-----5:R-:W3:Y:S02]  /*0490*/  LD.E.U8 R5, desc[UR4][R132.64+0x1b2] ;  /* 0x0001b20484057980 */ /* 0x020ee4000c101100 */
[----:B---3--:R-:W-:-:S13]  /*04a0*/  ISETP.NE.AND P1, PT, R5, RZ, PT ;  /* 0x000000ff0500720c */ /* 0x008fda0003f25270 */
[----:B------:R-:W3:Y:S02]  /*04b0*/  @P1 LD.E R6, desc[UR4][R10.64+0x4] ;  /* 0x000004040a061980 */ /* 0x000ee4000c101900 */
[----:B---3--:R-:W-:-:S06]  /*04c0*/  @P1 IADD3 R5, PT, PT, R6, -R15, RZ ;  /* 0x8000000f06051210 */ /* 0x008fcc0007ffe0ff */
[----:B------:R3:W5:Y:S02]  /*04d0*/  @!P1 LD.E R5, desc[UR4][R10.64] ;  /* 0x000000040a059980 */ /* 0x000764000c101900 */
.L_x_5266:
[----:B------:R-:W-:Y:S05]  /*04e0*/  BSYNC.RECONVERGENT B0 ;  /* 0x0000000000007941 */ /* 0x000fea0003800200 */
.L_x_5265:
        /* <DEDUP_REMOVED lines=9> */
.L_x_5268:
[----:B------:R-:W4:Y:S01]  /*0580*/  LD.E.64 R6, desc[UR4][R132.64+0x108] ;  /* 0x0001080484067980 */ /* 0x000f22000c101b00 */
[----:B------:R-:W-:Y:S01]  /*0590*/  BSSY.RECONVERGENT B0, `(.L_x_5270) ;  /* 0x0000006000007945 */ /* 0x000fe20003800200 */
[----:B------:R-:W-:Y:S01]  /*05a0*/  IMAD.MOV.U32 R5, RZ, RZ, RZ ;  /* 0x000000ffff057224 */ /* 0x000fe200078e00ff */
[----:B----4-:R-:W-:-:S04]  /*05b0*/  ISETP.NE.U32.AND P0, PT, R6, RZ, PT ;  /* 0x000000ff0600720c */ /* 0x010fc80003f05070 */
[----:B------:R-:W-:-:S13]  /*05c0*/  ISETP.NE.AND.EX P0, PT, R7, RZ, PT, P0 ;  /* 0x000000ff0700720c */ /* 0x000fda0003f05300 */
[----:B------:R-:W-:Y:S05]  /*05d0*/  @!P0 BRA `(.L_x_5271) ;  /* 0x0000000000048947 */ /* 0x000fea0003800000 */
[----:B------:R4:W5:Y:S02]  /*05e0*/  LD.E R5, desc[UR4][R132.64+0xbc] ;  /* 0x0000bc0484057980 */ /* 0x000964000c101900 */
.L_x_5271:
[----:B------:R-:W-:Y:S05]  /*05f0*/  BSYNC.RECONVERGENT B0 ;  /* 0x0000000000007941 */ /* 0x000fea0003800200 */
.L_x_5270:
[----:B-----5:R-:W-:Y:S02]  /*0600*/  IADD3 R62, PT, PT, R72, R5, RZ ;  /* 0x00000005483e7210 */ /* 0x020fe40007ffe0ff */
.L_x_5269:
[----:B------:R-:W-:Y:S05]  /*0610*/  BSYNC.RECONVERGENT B1 ;  /* 0x0000000000017941 */ /* 0x000fea0003800200 */
.L_x_5267:
[----:B------:R-:W-:Y:S01]  /*0620*/  IMAD.SHL.U32 R73, R219, 0x40, RZ ;  /* 0x00000040db497824 */ /* 0x000fe200078e00ff */
[----:B------:R-:W-:Y:S01]  /*0630*/  MOV R6, R218 ;  /* 0x000000da00067202 */ /* 0x000fe20000000f00 */
[----:B------:R-:W-:-:S03]  /*0640*/  IMAD.MOV.U32 R7, RZ, RZ, 0x0 ;  /* 0x00000000ff077424 */ /* 0x000fc600078e00ff */
[----:B------:R-:W-:-:S13]  /*0650*/  ISETP.GT.AND P0, PT, R220, R73, PT ;  /* 0x00000049dc00720c */ /* 0x000fda0003f04270 */
[----:B-1234-:R-:W-:Y:S05]  /*0660*/  @!P0 RET.REL.NODEC R6 `(_ZN5flash24flash_fwd_splitkv_kernelI23Flash_fwd_kernel_traitsILi128ELi64ELi128ELi4ELb0ELb0EN7cutlass6half_tE19Flash_kernel_traitsILi128ELi64ELi128ELi4ES3_EELb0ELb0ELb1ELb0ELb0ELb0ELb1ELb1EEEvNS_16Flash_fwd_paramsE) ;  /* 0xfffffff806648950 */ /* 0x01efea0003c3ffff */
        /* <DEDUP_REMOVED lines=47> */
[----:B------:R-:W-:Y:S01]  /*0960*/  IMAD.IADD R13, R220, 0x1, -R73 ;  /* 0x00000001dc0d7824 */ /* 0x000fe200078e0a49 */
[----:B------:R-:W-:Y:S02]  /*0970*/  BSSY.RECONVERGENT B0, `(.L_x_5273) ;  /* 0x000001a000007945 */ /* 0x000fe40003800200 */
[----:B------:R-:W-:Y:S01]  /*0980*/  LOP3.LUT R7, R7, 0x3c, RZ, 0xc0, !PT ;  /* 0x0000003c07077812 */ /* 0x000fe200078ec0ff */
[C---:B------:R-:W-:Y:S01]  /*0990*/  VIADD R12, R6.reuse, 0x8 ;  /* 0x00000008060c7836 */ /* 0x040fe20000000000 */
[C---:B------:R-:W-:Y:S01]  /*09a0*/  ISETP.GE.AND P3, PT, R6.reuse, R13, PT ;  /* 0x0000000d0600720c */ /* 0x040fe20003f66270 */
[----:B------:R-:W-:Y:S01]  /*09b0*/  VIADD R16, R6, 0x18 ;  /* 0x0000001806107836 */ /* 0x000fe20000000000 */
[----:B------:R-:W-:-:S02]  /*09c0*/  ISETP.NE.AND P6, PT, R7, RZ, PT ;  /* 0x000000ff0700720c */ /* 0x000fc40003fc5270 */
[CC--:B------:R-:W-:Y:S02]  /*09d0*/  ISETP.GE.AND P2, PT, R12.reuse, R13.reuse, PT ;  /* 0x0000000d0c00720c */ /* 0x0c0fe40003f46270 */
[----:B------:R-:W-:Y:S01]  /*09e0*/  ISETP.GE.OR P4, PT, R12, R13, P6 ;  /* 0x0000000d0c00720c */ /* 0x000fe20003786670 */
[----:B------:R-:W-:Y:S01]  /*09f0*/  IMAD.SHL.U32 R12, R71, 0x8, RZ ;  /* 0x00000008470c7824 */ /* 0x000fe200078e00ff */
[----:B------:R-:W-:-:S04]  /*0a00*/  LOP3.LUT R19, R7, 0x40, RZ, 0xfc, !PT ;  /* 0x0000004007137812 */ /* 0x000fc800078efcff */
[----:B------:R-:W-:Y:S01]  /*0a10*/  LOP3.LUT R15, R7, 0x1f80, R12, 0xf8, !PT ;  /* 0x00001f80070f7812 */ /* 0x000fe200078ef80c */
[----:B--2---:R-:W-:-:S04]  /*0a20*/  IMAD R2, R2, UR8, R223 ;  /* 0x0000000802027c24 */ /* 0x004fc8000f8e02df */
[----:B---3--:R-:W-:-:S04]  /*0a30*/  IMAD R2, R2, R5, R222 ;  /* 0x0000000502027224 */ /* 0x008fc800078e02de */
[----:B------:R-:W-:Y:S02]  /*0a40*/  IMAD R3, R3, R2, R73 ;  /* 0x0000000203037224 */ /* 0x000fe400078e0249 */
[----:B------:R-:W-:Y:S02]  /*0a50*/  VIADD R2, R6, 0x10 ;  /* 0x0000001006027836 */ /* 0x000fe40000000000 */
[----:B----4-:R-:W-:-:S03]  /*0a60*/  IMAD R4, R3, R4, RZ ;  /* 0x0000000403047224 */ /* 0x010fc600078e02ff */
[----:B------:R-:W-:Y:S02]  /*0a70*/  ISETP.GE.AND P0, PT, R2, R13, PT ;  /* 0x0000000d0200720c */ /* 0x000fe40003f06270 */
        /* <DEDUP_REMOVED lines=9> */
.L_x_5274:
[----:B------:R-:W-:Y:S05]  /*0b10*/  BSYNC.RECONVERGENT B0 ;  /* 0x0000000000007941 */ /* 0x000fea0003800200 */
.L_x_5273:
        /* <DEDUP_REMOVED lines=12> */
.L_x_5276:
[----:B------:R-:W-:Y:S05]  /*0be0*/  BSYNC.RECONVERGENT B0 ;  /* 0x0000000000007941 */ /* 0x000fea0003800200 */
.L_x_5275:
        /* <DEDUP_REMOVED lines=12> */
.L_x_5278:
[----:B------:R-:W-:Y:S05]  /*0cb0*/  BSYNC.RECONVERGENT B0 ;  /* 0x0000000000007941 */ /* 0x000fea0003800200 */
.L_x_5277:
        /* <DEDUP_REMOVED lines=12> */
.L_x_5280:
[----:B------:R-:W-:Y:S05]  /*0d80*/  BSYNC.RECONVERGENT B0 ;  /* 0x0000000000007941 */ /* 0x000fea0003800200 */
.L_x_5279:
        /* <DEDUP_REMOVED lines=11> */
.L_x_5282:
[----:B------:R-:W-:Y:S05]  /*0e40*/  BSYNC.RECONVERGENT B0 ;  /* 0x0000000000007941 */ /* 0x000fea0003800200 */
.L_x_5281:
        /* <DEDUP_REMOVED lines=11> */
.L_x_5284:
[----:B------:R-:W-:Y:S05]  /*0f00*/  BSYNC.RECONVERGENT B0 ;  /* 0x0000000000007941 */ /* 0x000fea0003800200 */
.L_x_5283:
        /* <DEDUP_REMOVED lines=12> */
.L_x_5286:
[----:B------:R-:W-:Y:S05]  /*0fd0*/  BSYNC.RECONVERGENT B0 ;  /* 0x0000000000007941 */ /* 0x000fea0003800200 */
.L_x_5285:
[-C--:B------:R-:W-:Y:S01]  /*0fe0*/  ISETP.GE.AND P1, PT, R6, R13.reuse, PT ;  /* 0x0000000d0600720c */ /* 0x080fe20003f26270 */
[----:B------:R-:W-:Y:S01]  /*0ff0*/  BSSY.RECONVERGENT B0, `(.L_x_5287) ;  /* 0x000000e000007945 */ /* 0x000fe20003800200 */
[----:B------:R-:W-:Y:S02]  /*1000*/  ISETP.GE.OR P3, PT, R2, R13, P6 ;  /* 0x0000000d0200720c */ /* 0x000fe40003766670 */
[----:B------:R-:W-:Y:S02]  /*1010*/  LEA.HI.X.SX32 R3, R3, RZ, 0x1, P0 ;  /* 0x000000ff03037211 */ /* 0x000fe400000f0eff */
[----:B-----5:R-:W-:-:S04]  /*1020*/  LEA R2, P0, R17, R8, 0x2 ;  /* 0x0000000811027211 */ /* 0x020fc800078010ff */
[----:B------:R-:W-:-:S03]  /*1030*/  LEA.HI.X R3, R17, R9, R3, 0x2, P0 ;  /* 0x0000000911037211 */ /* 0x000fc600000f1403 */
        /* <DEDUP_REMOVED lines=9> */
.L_x_5288:
[----:B------:R-:W-:Y:S05]  /*10d0*/  BSYNC.RECONVERGENT B0 ;  /* 0x0000000000007941 */ /* 0x000fea0003800200 */
.L_x_5287:
        /* <DEDUP_REMOVED lines=12> */
[----:B-1----:R-:W-:Y:S01]  /*11a0*/  @!P1 IMAD.MOV.U32 R11, RZ, RZ, -0x800000 ;  /* 0xff800000ff0b9424 */ /* 0x002fe200078e00ff */
[----:B------:R-:W-:Y:S02]  /*11b0*/  @!P3 ST.E desc[UR4][R2.64+0x40], R15 ;  /* 0x0000400f0200b985 */ /* 0x000fe4000c101904 */
[----:B------:R-:W-:Y:S02]  /*11c0*/  @!P0 MOV R9, 0xff800000 ;  /* 0xff80000000098802 */ /* 0x000fe40000000f00 */
[----:B------:R-:W-:Y:S01]  /*11d0*/  @!P5 IMAD.MOV.U32 R7, RZ, RZ, -0x800000 ;  /* 0xff800000ff07d424 */ /* 0x000fe200078e00ff */
[----:B------:R-:W-:Y:S04]  /*11e0*/  @!P2 ST.E desc[UR4][R2.64+0x60], R13 ;  /* 0x0000600d0200a985 */ /* 0x000fe8000c101904 */
[----:B------:R-:W-:Y:S04]  /*11f0*/  @!P1 ST.E desc[UR4][R2.64+0x80], R11 ;  /* 0x0000800b02009985 */ /* 0x000fe8000c101904 */
[----:B------:R-:W-:Y:S04]  /*1200*/  @!P0 ST.E desc[UR4][R2.64+0xa0], R9 ;  /* 0x0000a00902008985 */ /* 0x000fe8000c101904 */
[----:B------:R2:W-:Y:S02]  /*1210*/  @!P5 ST.E desc[UR4][R2.64+0xc0], R7 ;  /* 0x0000c0070200d985 */ /* 0x0005e4000c101904 */
[----:B--234-:R-:W-:Y:S05]  /*1220*/  @P6 RET.REL.NODEC R218 `(_ZN5flash24flash_fwd_splitkv_kernelI23Flash_fwd_kernel_traitsILi128ELi64ELi128ELi4ELb0ELb0EN7cutlass6half_tE19Flash_kernel_traitsILi128ELi64ELi128ELi4ES3_EELb0ELb0ELb1ELb0ELb0ELb0ELb1ELb1EEEvNS_16Flash_fwd_paramsE) ;  /* 0xffffffecda746950 */ /* 0x01cfea0003c3ffff */
[----:B------:R-:W-:Y:S02]  /*1230*/  MOV R5, 0xff800000 ;  /* 0xff80000000057802 */ /* 0x000fe40000000f00 */
[----:B------:R-:W-:-:S03]  /*1240*/  MOV R219, 0x0 ;  /* 0x0000000000db7802 */ /* 0x000fc60000000f00 */
[----:B------:R1:W-:Y:S02]  /*1250*/  ST.E desc[UR4][R2.64+0xe0], R5 ;  /* 0x0000e00502007985 */ /* 0x0003e4000c101904 */
[----:B-1----:R-:W-:Y:S05]  /*1260*/  RET.REL.NODEC R218 `(_ZN5flash24flash_fwd_splitkv_kernelI23Flash_fwd_kernel_traitsILi128ELi64ELi128ELi4ELb0ELb0EN7cutlass6half_tE19Flash_kernel_traitsILi128ELi64ELi128ELi4ES3_EELb0ELb0ELb1ELb0ELb0ELb0ELb1ELb1EEEvNS_16Flash_fwd_paramsE) ;  /* 0xffffffecda647950 */ /* 0x002fea0003c3ffff */
.L_x_5272:
        /* <DEDUP_REMOVED lines=48> */
[----:B------:R-:W-:Y:S02]  /*1570*/  LEA R224, P0, R14, R226, 0x2 ;  /* 0x000000e20ee07211 */ /* 0x000fe400078010ff */
[----:B------:R-:W-:Y:S02]  /*1580*/  @!P1 IADD3 R10, PT, PT, -R10, RZ, RZ ;  /* 0x000000ff0a0a9210 */ /* 0x000fe40007ffe1ff */
        /* <DEDUP_REMOVED lines=30> */
[----:B---3--:R-:W-:Y:S01]  /*1770*/  SHF.R.S32.HI R11, RZ, 0x1f, R2 ;  /* 0x0000001fff0b7819 */ /* 0x008fe20000011402 */
        /* <DEDUP_REMOVED lines=22> */
.L_x_5290:
        /* <DEDUP_REMOVED lines=12> */
[----:B------:R-:W-:Y:S02]  /*19a0*/  LEA R13, R63, 0xffffff80, 0x7 ;  /* 0xffffff803f0d7811 */ /* 0x000fe400078e38ff */
        /* <DEDUP_REMOVED lines=17> */
[----:B------:R-:W-:-:S06]  /*1ac0*/  @!P2 IMAD R2, R2, R208, R9 ;  /* 0x000000d00202a224 */ /* 0x000fcc00078e0209 */
[-C--:B------:R-:W-:Y:S02]  /*1ad0*/  @!P1 IADD3 R4, PT, PT, R4, -R3.reuse, RZ ;  /* 0x8000000304049210 */ /* 0x080fe40007ffe0ff */
[----:B------:R-:W-:Y:S01]  /*1ae0*/  @!P2 IADD3 R23, PT, PT, R23, R2, RZ ;  /* 0x000000021717a210 */ /* 0x000fe20007ffe0ff */
[----:B----45:R-:W-:Y:S01]  /*1af0*/  @!P2 IMAD R11, R21, R12, RZ ;  /* 0x0000000c150ba224 */ /* 0x030fe200078e02ff */
[----:B------:R-:W-:Y:S02]  /*1b00*/  @!P2 SHF.R.S32.HI R2, RZ, 0x1f, R12 ;  /* 0x0000001fff02a819 */ /* 0x000fe4000001140c */
[----:B------:R-:W-:Y:S01]  /*1b10*/  ISETP.GE.U32.AND P5, PT, R4, R3, PT ;  /* 0x000000030400720c */ /* 0x000fe20003fa6070 */
[----:B------:R-:W-:Y:S01]  /*1b20*/  @P2 IMAD.IADD R9, R14, 0x1, R15 ;  /* 0x000000010e092824 */ /* 0x000fe200078e020f */
[----:B------:R-:W-:Y:S01]  /*1b30*/  LOP3.LUT R3, R222, R5, RZ, 0x3c, !PT ;  /* 0x00000005de037212 */ /* 0x000fe200078e3cff */
[C---:B------:R-:W-:Y:S01]  /*1b40*/  @!P2 IMAD R11, R20.reuse, R2, R11 ;  /* 0x00000002140ba224 */ /* 0x040fe200078e020b */
[----:B------:R-:W-:Y:S01]  /*1b50*/  ISETP.NE.AND P3, PT, R5, RZ, PT ;  /* 0x000000ff0500720c */ /* 0x000fe20003f65270 */
[----:B------:R-:W-:Y:S01]  /*1b60*/  @!P2 IMAD.WIDE.U32 R22, R20, R12, R22 ;  /* 0x0000000c1416a225 */ /* 0x000fe200078e0016 */
[----:B------:R-:W-:-:S03]  /*1b70*/  ISETP.GE.AND P0, PT, R3, RZ, PT ;  /* 0x000000ff0300720c */ /* 0x000fc60003f06270 */
[-C--:B------:R-:W-:Y:S02]  /*1b80*/  @P2 IMAD R2, R209, R9.reuse, RZ ;  /* 0x00000009d1022224 */ /* 0x080fe400078e02ff */
[----:B------:R-:W-:Y:S01]  /*1b90*/  @P2 IMAD.WIDE.U32 R20, R208, R9, RZ ;  /* 0x00000009d0142225 */ /* 0x000fe200078e00ff */
[----:B------:R-:W-:-:S03]  /*1ba0*/  @!P2 IADD3 R11, PT, PT, R23, R11, RZ ;  /* 0x0000000b170ba210 */ /* 0x000fc60007ffe0ff */
[----:B------:R-:W-:Y:S01]  /*1bb0*/  @!P1 VIADD R8, R8, 0x1 ;  /* 0x0000000108089836 */ /* 0x000fe20000000000 */
[----:B------:R-:W-:Y:S01]  /*1bc0*/  @P2 IADD3 R11, PT, PT, R21, R2, RZ ;  /* 0x00000002150b2210 */ /* 0x000fe20007ffe0ff */
[----:B------:R-:W-:Y:S01]  /*1bd0*/  @!P2 IMAD.MOV.U32 R10, RZ, RZ, R22 ;  /* 0x000000ffff0aa224 */ /* 0x000fe200078e0016 */
[----:B------:R-:W-:Y:S01]  /*1be0*/  @P2 MOV R10, R20 ;  /* 0x00000014000a2202 */ /* 0x000fe20000000f00 */
[-C--:B------:R-:W-:Y:S01]  /*1bf0*/  IMAD R4, R209, R13.reuse, RZ ;  /* 0x0000000dd1047224 */ /* 0x080fe200078e02ff */
[----:B------:R-:W-:Y:S01]  /*1c00*/  SHF.R.S32.HI R9, RZ, 0x1f, R13 ;  /* 0x0000001fff097819 */ /* 0x000fe2000001140d */
[----:B------:R-:W-:Y:S01]  /*1c10*/  @!P2 IMAD R2, R211, R14, RZ ;  /* 0x0000000ed302a224 */ /* 0x000fe200078e02ff */
[----:B------:R-:W-:Y:S02]  /*1c20*/  @!P2 SHF.R.S32.HI R3, RZ, 0x1f, R14 ;  /* 0x0000001fff03a819 */ /* 0x000fe4000001140e */
[----:B------:R-:W-:Y:S01]  /*1c30*/  @P5 IADD3 R8, PT, PT, R8, 0x1, RZ ;  /* 0x0000000108085810 */ /* 0x000fe20007ffe0ff */
[----:B------:R-:W-:-:S04]  /*1c40*/  IMAD.WIDE.U32 R20, R208, R13, R10 ;  /* 0x0000000dd0147225 */ /* 0x000fc800078e000a */
[----:B------:R-:W-:Y:S02]  /*1c50*/  IMAD R4, R9, R208, R4 ;  /* 0x000000d009047224 */ /* 0x000fe400078e0204 */
        /* <DEDUP_REMOVED lines=8> */
[----:B------:R-:W-:Y:S01]  /*1ce0*/  @!P2 IMAD.MOV.U32 R22, RZ, RZ, R10 ;  /* 0x000000ffff16a224 */ /* 0x000fe200078e000a */
[----:B------:R-:W-:Y:S01]  /*1cf0*/  SHF.R.S32.HI R4, RZ, 0x1f, R8 ;  /* 0x0000001fff047819 */ /* 0x000fe20000011408 */
[----:B------:R-:W-:Y:S01]  /*1d00*/  IMAD R11, R17, R8, RZ ;  /* 0x00000008110b7224 */ /* 0x000fe200078e02ff */
[----:B------:R-:W-:Y:S01]  /*1d10*/  @P2 IADD3 R14, PT, PT, R14, R15, RZ ;  /* 0x0000000f0e0e2210 */ /* 0x000fe20007ffe0ff */
        /* <DEDUP_REMOVED lines=8> */
[----:B------:R-:W-:Y:S01]  /*1da0*/  IMAD.IADD R3, R21, 0x1, R11 ;  /* 0x0000000115037824 */ /* 0x000fe200078e020b */
[----:B------:R-:W-:Y:S02]  /*1db0*/  @P2 IADD3 R15, PT, PT, R17, R8, RZ ;  /* 0x00000008110f2210 */ /* 0x000fe40007ffe0ff */
[----:B-1----:R-:W-:-:S02]  /*1dc0*/  @P2 MOV R18, R16 ;  /* 0x0000001000122202 */ /* 0x002fc40000000f00 */
.L_x_5291:
[----:B------:R-:W-:Y:S05]  /*1dd0*/  BSYNC.RECONVERGENT B0 ;  /* 0x0000000000007941 */ /* 0x000fea0003800200 */
.L_x_5289:
        /* <DEDUP_REMOVED lines=29> */
[----:B------:R-:W-:Y:S02]  /*1fb0*/  ISETP.GE.U32.AND P3, PT, R19, R2, PT ;  /* 0x000000021300720c */ /* 0x000fe40003f66070 */
[----:B------:R-:W-:Y:S02]  /*1fc0*/  IADD3 R28, P1, PT, R14, R18, RZ ;  /* 0x000000120e1c7210 */ /* 0x000fe40007f3e0ff */
[----:B------:R-:W-:Y:S01]  /*1fd0*/  LOP3.LUT R2, R222, R5, RZ, 0x3c, !PT ;  /* 0x00000005de027212 */ /* 0x000fe200078e3cff */
[----:B------:R-:W-:Y:S02]  /*1fe0*/  @!P2 VIADD R20, R20, 0x1 ;  /* 0x000000011414a836 */ /* 0x000fe40000000000 */
[----:B-----5:R-:W-:Y:S02]  /*1ff0*/  IMAD R18, R9, R210, RZ ;  /* 0x000000d209127224 */ /* 0x020fe400078e02ff */
[----:B------:R-:W-:Y:S01]  /*2000*/  IMAD.X R29, RZ, RZ, R15, P1 ;  /* 0x000000ffff1d7224 */ /* 0x000fe200008e060f */
[----:B------:R-:W-:-:S02]  /*2010*/  ISETP.GE.AND P1, PT, R2, RZ, PT ;  /* 0x000000ff0200720c */ /* 0x000fc40003f26270 */
[----:B------:R-:W-:Y:S01]  /*2020*/  ISETP.NE.AND P2, PT, R5, RZ, PT ;  /* 0x000000ff0500720c */ /* 0x000fe20003f45270 */
[C---:B------:R-:W-:Y:S01]  /*2030*/  IMAD R18, R13.reuse, R211, R18 ;  /* 0x000000d30d127224 */ /* 0x040fe200078e0212 */
[----:B------:R-:W-:Y:S01]  /*2040*/  @P3 IADD3 R20, PT, PT, R20, 0x1, RZ ;  /* 0x0000000114143810 */ /* 0x000fe20007ffe0ff */
[----:B------:R-:W-:-:S04]  /*2050*/  IMAD.WIDE.U32 R28, R13, R210, R28 ;  /* 0x000000d20d1c7225 */ /* 0x000fc800078e001c */
[----:B------:R-:W-:Y:S02]  /*2060*/  IMAD.IADD R21, R29, 0x1, R18 ;  /* 0x000000011d157824 */ /* 0x000fe400078e0212 */
[----:B------:R-:W-:-:S05]  /*2070*/  IMAD.MOV.U32 R2, RZ, RZ, R20 ;  /* 0x000000ffff027224 */ /* 0x000fca00078e0014 */
[----:B------:R-:W-:Y:S02]  /*2080*/  @!P1 IADD3 R2, PT, PT, -R2, RZ, RZ ;  /* 0x000000ff02029210 */ /* 0x000fe40007ffe1ff */
[----:B------:R-:W-:Y:S02]  /*2090*/  @!P2 LOP3.LUT R2, RZ, R5, RZ, 0x33, !PT ;  /* 0x00000005ff02a212 */ /* 0x000fe400078e33ff */
[----:B------:R-:W-:-:S03]  /*20a0*/  MOV R20, R28 ;  /* 0x0000001c00147202 */ /* 0x000fc60000000f00 */
[----:B------:R-:W-:Y:S02]  /*20b0*/  IMAD R5, R25, R2, RZ ;  /* 0x0000000219057224 */ /* 0x000fe400078e02ff */
[----:B------:R-:W-:Y:S01]  /*20c0*/  IMAD.WIDE.U32 R20, R2, R24, R20 ;  /* 0x0000001802147225 */ /* 0x000fe200078e0014 */
[----:B------:R-:W-:Y:S01]  /*20d0*/  SHF.R.S32.HI R113, RZ, 0x1f, R222 ;  /* 0x0000001fff717819 */ /* 0x000fe200000114de */
[----:B------:R-:W1:Y:S01]  /*20e0*/  S2UR UR6, SR_CgaCtaId ;  /* 0x00000000000679c3 */ /* 0x000e620000008800 */
[----:B------:R-:W-:Y:S02]  /*20f0*/  SHF.R.U32.HI R116, RZ, 0x3, R71 ;  /* 0x00000003ff747819 */ /* 0x000fe40000011647 */
[----:B------:R-:W-:-:S03]  /*2100*/  MOV R117, RZ ;  /* 0x000000ff00757202 */ /* 0x000fc60000000f00 */
[-C--:B------:R-:W-:Y:S01]  /*2110*/  IMAD R217, R211, R116.reuse, RZ ;  /* 0x00000074d3d97224 */ /* 0x080fe200078e02ff */
[----:B------:R-:W-:Y:S01]  /*2120*/  UMOV UR7, 0x400 ;  /* 0x0000040000077882 */ /* 0x000fe20000000000 */
[----:B------:R-:W-:Y:S02]  /*2130*/  IMAD R213, R209, R116, RZ ;  /* 0x00000074d1d57224 */ /* 0x000fe400078e02ff */
[----:B------:R-:W-:Y:S01]  /*2140*/  IMAD.SHL.U32 R61, R63, 0x80, RZ ;  /* 0x000000803f3d7824 */ /* 0x000fe200078e00ff */
[----:B------:R-:W-:Y:S01]  /*2150*/  SHF.L.U64.HI R68, R208, 0x4, R209 ;  /* 0x00000004d0447819 */ /* 0x000fe200000102d1 */
[----:B------:R-:W-:Y:S01]  /*2160*/  IMAD.SHL.U32 R65, R210, 0x10, RZ ;  /* 0x00000010d2417824 */ /* 0x000fe200078e00ff */
[----:B------:R-:W-:Y:S02]  /*2170*/  SHF.L.U32 R67, R208, 0x4, RZ ;  /* 0x00000004d0437819 */ /* 0x000fe400000006ff */
[----:B------:R-:W-:Y:S01]  /*2180*/  SHF.L.U64.HI R66, R210, 0x4, R211 ;  /* 0x00000004d2427819 */ /* 0x000fe200000102d3 */
[----:B-1----:R-:W-:Y:S01]  /*2190*/  ULEA UR6, UR6, UR7, 0x18 ;  /* 0x0000000706067291 */ /* 0x002fe2000f8ec0ff */
[----:B------:R-:W-:Y:S01]  /*21a0*/  IADD3 R69, PT, PT, R61, -0x80, RZ ;  /* 0xffffff803d457810 */ /* 0x000fe20007ffe0ff */
[----:B--2---:R-:W-:-:S04]  /*21b0*/  @P0 IMAD.WIDE.U32 R18, R122, R0, RZ ;  /* 0x000000007a120225 */ /* 0x004fc800078e00ff */
[----:B------:R-:W-:Y:S02]  /*21c0*/  @P0 IMAD R13, R123, R0, RZ ;  /* 0x000000007b0d0224 */ /* 0x000fe400078e02ff */
[-C--:B---3--:R-:W-:Y:S02]  /*21d0*/  @!P0 IMAD R9, R27, R223.reuse, RZ ;  /* 0x000000df1b098224 */ /* 0x088fe400078e02ff */
[----:B------:R-:W-:-:S04]  /*21e0*/  @!P0 IMAD.WIDE.U32 R26, R26, R223, RZ ;  /* 0x000000df1a1a8225 */ /* 0x000fc800078e00ff */
[----:B------:R-:W-:Y:S02]  /*21f0*/  @!P0 IMAD.MOV.U32 R0, RZ, RZ, R26 ;  /* 0x000000ffff008224 */ /* 0x000fe400078e001a */
[----:B------:R-:W-:Y:S02]  /*2200*/  @P0 IMAD.MOV.U32 R0, RZ, RZ, R18 ;  /* 0x000000ffff000224 */ /* 0x000fe400078e0012 */
[----:B------:R-:W-:-:S03]  /*2210*/  @!P0 IMAD.IADD R9, R27, 0x1, R9 ;  /* 0x000000011b098824 */ /* 0x000fc600078e0209 */
[----:B------:R-:W-:Y:S02]  /*2220*/  IADD3 R26, P1, PT, R14, R0, RZ ;  /* 0x000000000e1a7210 */ /* 0x000fe40007f3e0ff */
[----:B------:R-:W-:Y:S01]  /*2230*/  SHF.R.S32.HI R0, RZ, 0x1f, R2 ;  /* 0x0000001fff007819 */ /* 0x000fe20000011402 */
[----:B------:R-:W-:Y:S01]  /*2240*/  @P0 IMAD.IADD R9, R19, 0x1, R13 ;  /* 0x0000000113090824 */ /* 0x000fe200078e020d */
[----:B------:R-:W-:-:S03]  /*2250*/  LOP3.LUT R18, R64, 0x1c0, RZ, 0xc0, !PT ;  /* 0x000001c040127812 */ /* 0x000fc600078ec0ff */
[----:B------:R-:W-:Y:S01]  /*2260*/  IMAD R5, R0, R24, R5 ;  /* 0x0000001800057224 */ /* 0x000fe200078e0205 */
[----:B------:R-:W-:Y:S01]  /*2270*/  IADD3.X R27, PT, PT, RZ, R9, RZ, P1, !PT ;  /* 0x00000009ff1b7210 */ /* 0x000fe20000ffe4ff */
[----:B------:R-:W-:Y:S02]  /*2280*/  IMAD R13, R23, R222, RZ ;  /* 0x000000de170d7224 */ /* 0x000fe400078e02ff */
[----:B------:R-:W-:Y:S01]  /*2290*/  IMAD.IADD R21, R21, 0x1, R5 ;  /* 0x0000000115157824 */ /* 0x000fe200078e0205 */
[----:B------:R-:W-:Y:S01]  /*22a0*/  SHF.R.S32.HI R5, RZ, 0x1f, R72 ;  /* 0x0000001fff057819 */ /* 0x000fe20000011448 */
[----:B------:R-:W-:Y:S01]  /*22b0*/  IMAD R13, R22, R113, R13 ;  /* 0x00000071160d7224 */ /* 0x000fe200078e020d */
[----:B------:R-:W-:Y:S01]  /*22c0*/  LOP3.LUT R9, R18, 0x38, R71, 0xf8, !PT ;  /* 0x0000003812097812 */ /* 0x000fe200078ef847 */
[----:B------:R-:W-:Y:S01]  /*22d0*/  IMAD.WIDE.U32 R18, R222, R22, R26 ;  /* 0x00000016de127225 */ /* 0x000fe200078e001a */
[----:B------:R-:W-:Y:S02]  /*22e0*/  IADD3 R22, P0, PT, R14, R4, RZ ;  /* 0x000000040e167210 */ /* 0x000fe40007f1e0ff */
[----:B------:R-:W-:Y:S01]  /*22f0*/  LEA.HI R4, R5, R72, RZ, 0x7 ;  /* 0x0000004805047211 */ /* 0x000fe200078f38ff */
[----:B------:R-:W-:-:S03]  /*2300*/  IMAD.WIDE.U32 R20, R116, R210, R20 ;  /* 0x000000d274147225 */ /* 0x000fc600078e0014 */
[----:B------:R-:W-:Y:S01]  /*2310*/  SHF.R.S32.HI R5, RZ, 0x7, R4 ;  /* 0x00000007ff057819 */ /* 0x000fe20000011404 */
[----:B------:R-:W-:Y:S01]  /*2320*/  IMAD.X R23, RZ, RZ, R3, P0 ;  /* 0x000000ffff177224 */ /* 0x000fe200000e0603 */
[----:B------:R-:W-:Y:S02]  /*2330*/  IADD3 R217, PT, PT, R21, R217, RZ ;  /* 0x000000d915d97210 */ /* 0x000fe40007ffe0ff */
[----:B----4-:R-:W-:Y:S02]  /*2340*/  LEA R216, P0, R20, R10, 0x1 ;  /* 0x0000000a14d87211 */ /* 0x010fe400078008ff */
[----:B------:R-:W-:Y:S01]  /*2350*/  VIMNMX R70, PT, PT, R212, R5, !PT ;  /* 0x00000005d4467248 */ /* 0x000fe20007fe0100 */
[----:B------:R-:W-:Y:S01]  /*2360*/  IMAD.WIDE.U32 R24, R219, 0x40, R116 ;  /* 0x00000040db187825 */ /* 0x000fe200078e0074 */
[----:B------:R-:W-:Y:S02]  /*2370*/  LEA.HI.X R217, R20, R11, R217, 0x1, P0 ;  /* 0x0000000b14d97211 */ /* 0x000fe400000f0cd9 */
[----:B------:R-:W-:Y:S01]  /*2380*/  ISETP.GT.AND P0, PT, R63, R70, PT ;  /* 0x000000463f00720c */ /* 0x000fe20003f04270 */
[----:B------:R-:W-:-:S02]  /*2390*/  IMAD.IADD R19, R19, 0x1, R13 ;  /* 0x0000000113137824 */ /* 0x000fc400078e020d */
        /* <DEDUP_REMOVED lines=65> */
[----:B-----5:R-:W-:Y:S02]  /*27b0*/  IMAD R3, R121, R69, RZ ;  /* 0x0000004579037224 */ /* 0x020fe400078e02ff */
        /* <DEDUP_REMOVED lines=12> */
[----:B------:R-:W-:Y:S01]  /*2880*/  IMAD.IADD R17, R69, 0x1, R8 ;  /* 0x0000000145117824 */ /* 0x000fe200078e0208 */
[----:B------:R-:W-:Y:S02]  /*2890*/  IADD3 R23, PT, PT, R25, R22, RZ ;  /* 0x0000001619177210 */ /* 0x000fe40007ffe0ff */
[----:B------:R-:W-:Y:S01]  /*28a0*/  MOV R22, R24 ;  /* 0x0000001800167202 */ /* 0x000fe20000000f00 */
[----:B------:R-:W-:Y:S01]  /*28b0*/  IMAD.WIDE.U32 R24, R2, R16, R26 ;  /* 0x0000001002187225 */ /* 0x000fe200078e001a */
[----:B------:R-:W-:Y:S02]  /*28c0*/  SHF.R.S32.HI R11, RZ, 0x1f, R72 ;  /* 0x0000001fff0b7819 */ /* 0x000fe40000011448 */
[----:B------:R-:W-:Y:S02]  /*28d0*/  IADD3 R13, P0, PT, -R72, R116, RZ ;  /* 0x00000074480d7210 */ /* 0x000fe40007f1e1ff */
[----:B------:R-:W-:Y:S01]  /*28e0*/  LOP3.LUT R3, R3, 0x1c, RZ, 0xc0, !PT ;  /* 0x0000001c03037812 */ /* 0x000fe200078ec0ff */
[-C--:B------:R-:W-:Y:S01]  /*28f0*/  IMAD R17, R17, R12.reuse, RZ ;  /* 0x0000000c11117224 */ /* 0x080fe200078e02ff */
[----:B------:R-:W-:Y:S01]  /*2900*/  IADD3.X R11, PT, PT, RZ, ~R11, RZ, P0, !PT ;  /* 0x8000000bff0b7210 */ /* 0x000fe200007fe4ff */
[----:B------:R-:W-:-:S02]  /*2910*/  IMAD R2, R116, R12, R14 ;  /* 0x0000000c74027224 */ /* 0x000fc400078e020e */
[----:B------:R-:W-:Y:S02]  /*2920*/  IMAD.IADD R25, R25, 0x1, R0 ;  /* 0x0000000119197824 */ /* 0x000fe400078e0200 */
[----:B------:R-:W-:Y:S01]  /*2930*/  IMAD R0, R116, R12, R3 ;  /* 0x0000000c74007224 */ /* 0x000fe200078e0203 */
[----:B------:R-:W-:Y:S01]  /*2940*/  SHF.R.S32.HI R3, RZ, 0x1f, R17 ;  /* 0x0000001fff037819 */ /* 0x000fe20000011411 */
[----:B------:R-:W-:Y:S01]  /*2950*/  IMAD R75, R11, R118, RZ ;  /* 0x000000760b4b7224 */ /* 0x000fe200078e02ff */
        /* <DEDUP_REMOVED lines=29> */
.L_x_5393:
        /* <DEDUP_REMOVED lines=19> */
.L_x_5294:
[----:B------:R-:W-:Y:S05]  /*2c60*/  BSYNC.RECONVERGENT B0 ;  /* 0x0000000000007941 */ /* 0x000fea0003800200 */
.L_x_5293:
        /* <DEDUP_REMOVED lines=12> */
.L_x_5296:
[----:B------:R-:W-:Y:S05]  /*2d30*/  BSYNC.RECONVERGENT B0 ;  /* 0x0000000000007941 */ /* 0x000fea0003800200 */
.L_x_5295:
        /* <DEDUP_REMOVED lines=12> */
.L_x_5298:
[----:B------:R-:W-:Y:S05]  /*2e00*/  BSYNC.RECONVERGENT B0 ;  /* 0x0000000000007941 */ /* 0x000fea0003800200 */
.L_x_5297:
[-C--:B------:R-:W-:Y:S01]  /*2e10*/  ISETP.LT.OR P6, PT, R107, R96.reuse, P6 ;  /* 0x000000606b00720c */ /* 0x080fe200037c1670 */
        /* <DEDUP_REMOVED lines=16> */
.L_x_5300:
[----:B------:R-:W-:Y:S05]  /*2f20*/  BSYNC.RECONVERGENT B0 ;  /* 0x0000000000007941 */ /* 0x000fea0003800200 */
.L_x_5299:
[----:B------:R-:W-:Y:S04]  /*2f30*/  BSSY.RECONVERGENT B0, `(.L_x_5301) ;  /* 0x000000c000007945 */ /* 0x000fe80003800200 */
[----:B------:R-:W-:Y:S05]  /*2f40*/  @P3 BRA `(.L_x_5302) ;  /* 0x0000000000283947 */ /* 0x000fea0003800000 */
[----:B------:R-:W-:Y:S02]  /*2f50*/  ISETP.GE.AND P2, PT, R14, R221, PT ;  /* 0x000000dd0e00720c */ /* 0x000fe40003f46270 */
[----:B----4-:R-:W-:Y:S02]  /*2f60*/  LEA R18, P1, R118, R74, 0x7 ;  /* 0x0000004a76127211 */ /* 0x010fe400078238ff */
[----:B--23--:R-:W-:Y:S02]  /*2f70*/  LEA R2, P3, R210, R82, 0x7 ;  /* 0x00000052d2027211 */ /* 0x00cfe400078638ff */
[----:B------:R-:W-:Y:S02]  /*2f80*/  LEA.HI.X R19, R118, R75, R119, 0x7, P1 ;  /* 0x0000004b76137211 */ /* 0x000fe400008f3c77 */
[----:B------:R-:W-:Y:S02]  /*2f90*/  ISETP.GE.AND P1, PT, R9, R221, PT ;  /* 0x000000dd0900720c */ /* 0x000fe40003f26270 */
[----:B------:R-:W-:Y:S03]  /*2fa0*/  LEA.HI.X R3, R210, R83, R211, 0x7, P3 ;  /* 0x00000053d2037211 */ /* 0x000fe600018f3cd3 */
[----:B-1----:R-:W2:Y:S04]  /*2fb0*/  @!P2 LD.E.128 R20, desc[UR4][R18.64] ;  /* 0x000000041214a980 */ /* 0x002ea8000c101d00 */
[----:B--2---:R1:W-:Y:S04]  /*2fc0*/  @!P2 ST.E.128 desc[UR4][R2.64], R20 ;  /* 0x000000140200a985 */ /* 0x0043e8000c101d04 */
[----:B------:R-:W2:Y:S04]  /*2fd0*/  @!P1 LD.E.128 R4, desc[UR4][R18.64+0x80] ;  /* 0x0000800412049980 */ /* 0x000ea8000c101d00 */
[----:B--2---:R1:W-:Y:S02]  /*2fe0*/  @!P1 ST.E.128 desc[UR4][R2.64+0x80], R4 ;  /* 0x0000800402009985 */ /* 0x0043e4000c101d04 */
.L_x_5302:
[----:B------:R-:W-:Y:S05]  /*2ff0*/  BSYNC.RECONVERGENT B0 ;  /* 0x0000000000007941 */ /* 0x000fea0003800200 */
.L_x_5301:
[C---:B------:R-:W-:Y:S01]  /*3000*/  ISETP.GE.AND P4, PT, R105.reuse, R95, PT ;  /* 0x0000005f6900720c */ /* 0x040fe20003f86270 */
[----:B------:R-:W-:Y:S03]  /*3010*/  BSSY.RECONVERGENT B0, `(.L_x_5303) ;  /* 0x0000010000007945 */ /* 0x000fe60003800200 */
[----:B------:R-:W-:Y:S11]  /*3020*/  ISETP.GE.AND P4, PT, R105, R96, !P4 ;  /* 0x000000606900720c */ /* 0x000ff60006786270 */
[----:B------:R-:W-:Y:S02]  /*3030*/  @!UPT UIADD3 URZ, UPT, UPT, URZ, URZ, URZ ;  /* 0x000000fffffff290 */ /* 0x000fe4000fffe0ff */
[----:B------:R-:W-:Y:S05]  /*3040*/  @!P4 BRA `(.L_x_5304) ;  /* 0x000000000030c947 */ /* 0x000fea0003800000 */
[-C--:B------:R-:W-:Y:S01]  /*3050*/  ISETP.GE.AND P2, PT, R14, R221.reuse, PT ;  /* 0x000000dd0e00720c */ /* 0x080fe20003f46270 */
[----:B------:R-:W-:Y:S01]  /*3060*/  IMAD.WIDE.U32 R24, R118, 0xa0, R74 ;  /* 0x000000a076187825 */ /* 0x000fe200078e004a */
[----:B------:R-:W-:Y:S03]  /*3070*/  ISETP.GE.AND P1, PT, R9, R221, PT ;  /* 0x000000dd0900720c */ /* 0x000fe60003f26270 */
[----:B-123--:R-:W-:Y:S02]  /*3080*/  IMAD R2, R119, 0xa0, RZ ;  /* 0x000000a077027824 */ /* 0x00efe400078e02ff */
[----:B----4-:R-:W-:Y:S03]  /*3090*/  IMAD.WIDE.U32 R18, R210, 0xa0, R82 ;  /* 0x000000a0d2127825 */ /* 0x010fe600078e0052 */
[----:B------:R-:W-:Y:S01]  /*30a0*/  IADD3 R25, PT, PT, R25, R2, RZ ;  /* 0x0000000219197210 */ /* 0x000fe20007ffe0ff */
[----:B------:R-:W-:Y:S04]  /*30b0*/  IMAD R2, R211, 0xa0, RZ ;  /* 0x000000a0d3027824 */ /* 0x000fe800078e02ff */
[----:B------:R-:W2:Y:S01]  /*30c0*/  @!P2 LD.E.128 R20, desc[UR4][R24.64] ;  /* 0x000000041814a980 */ /* 0x000ea2000c101d00 */
[----:B------:R-:W-:Y:S05]  /*30d0*/  IADD3 R19, PT, PT, R19, R2, RZ ;  /* 0x0000000213137210 */ /* 0x000fea0007ffe0ff */
[----:B--2---:R1:W-:Y:S04]  /*30e0*/  @!P2 ST.E.128 desc[UR4][R18.64], R20 ;  /* 0x000000141200a985 */ /* 0x0043e8000c101d04 */
[----:B------:R-:W2:Y:S04]  /*30f0*/  @!P1 LD.E.128 R4, desc[UR4][R24.64+0x80] ;  /* 0x0000800418049980 */ /* 0x000ea8000c101d00 */
[----:B--2---:R1:W-:Y:S02]  /*3100*/  @!P1 ST.E.128 desc[UR4][R18.64+0x80], R4 ;  /* 0x0000800412009985 */ /* 0x0043e4000c101d04 */
.L_x_5304:
[----:B------:R-:W-:Y:S05]  /*3110*/  BSYNC.RECONVERGENT B0 ;  /* 0x0000000000007941 */ /* 0x000fea0003800200 */
.L_x_5303:
        /* <DEDUP_REMOVED lines=18> */
.L_x_5306:
[----:B------:R-:W-:Y:S05]  /*3240*/  BSYNC.RECONVERGENT B0 ;  /* 0x0000000000007941 */ /* 0x000fea0003800200 */
.L_x_5305:
        /* <DEDUP_REMOVED lines=18> */
.L_x_5308:
[----:B------:R-:W-:Y:S05]  /*3370*/  BSYNC.RECONVERGENT B0 ;  /* 0x0000000000007941 */ /* 0x000fea0003800200 */
.L_x_5307:
[C---:B------:R-:W-:Y:S01]  /*3380*/  ISETP.GE.AND P5, PT, R106.reuse, R95, PT ;  /* 0x0000005f6a00720c */ /* 0x040fe20003fa6270 */
[----:B-123--:R-:W2:Y:S01]  /*3390*/  LD.E R2, desc[UR4][R132.64+0x130] ;  /* 0x0001300484027980 */ /* 0x00eea2000c101900 */
[----:B------:R-:W-:Y:S01]  /*33a0*/  UMOV UR6, URZ ;  /* 0x000000ff00067c82 */ /* 0x000fe20008000000 */
[----:B------:R-:W-:Y:S01]  /*33b0*/  BSSY.RECONVERGENT B2, `(.L_x_5309) ;  /* 0x0000a50000027945 */ /* 0x000fe20003800200 */
[----:B------:R-:W-:Y:S01]  /*33c0*/  IADD3 R3, P1, PT, RZ, -UR6, RZ ;  /* 0x80000006ff037c10 */ /* 0x000fe2000ff3e0ff */
[----:B------:R-:W3:Y:S01]  /*33d0*/  LD.E R13, desc[UR4][R132.64+0xd0] ;  /* 0x0000d004840d7980 */ /* 0x000ee2000c101900 */
[----:B------:R-:W-:Y:S01]  /*33e0*/  ISETP.GE.AND P5, PT, R106, R96, !P5 ;  /* 0x000000606a00720c */ /* 0x000fe20006fa6270 */
[----:B------:R-:W-:Y:S02]  /*33f0*/  IMAD.MOV.U32 R110, RZ, RZ, R94 ;  /* 0x000000ffff6e7224 */ /* 0x000fe400078e005e */
        /* <DEDUP_REMOVED lines=20> */
.L_x_5312:
[----:B------:R-:W-:Y:S05]  /*3540*/  BSYNC.RECONVERGENT B0 ;  /* 0x0000000000007941 */ /* 0x000fea0003800200 */
.L_x_5311:
        /* <DEDUP_REMOVED lines=16> */
.L_x_5314:
[----:B------:R-:W-:Y:S05]  /*3650*/  BSYNC.RECONVERGENT B0 ;  /* 0x0000000000007941 */ /* 0x000fea0003800200 */
.L_x_5313:
        /* <DEDUP_REMOVED lines=14> */
.L_x_5316:
[----:B------:R-:W-:Y:S05]  /*3740*/  BSYNC.RECONVERGENT B0 ;  /* 0x0000000000007941 */ /* 0x000fea0003800200 */
.L_x_5315:
        /* <DEDUP_REMOVED lines=14> */
.L_x_5318:
[----:B------:R-:W-:Y:S05]  /*3830*/  BSYNC.RECONVERGENT B0 ;  /* 0x0000000000007941 */ /* 0x000fea0003800200 */
.L_x_5317:
        /* <DEDUP_REMOVED lines=12> */
.L_x_5320:
[----:B------:R-:W-:Y:S05]  /*3900*/  BSYNC.RECONVERGENT B0 ;  /* 0x0000000000007941 */ /* 0x000fea0003800200 */
.L_x_5319:
        /* <DEDUP_REMOVED lines=14> */
.L_x_5322:
[----:B------:R-:W-:Y:S05]  /*39f0*/  BSYNC.RECONVERGENT B0 ;  /* 0x0000000000007941 */ /* 0x000fea0003800200 */
.L_x_5321:
        /* <DEDUP_REMOVED lines=14> */
.L_x_5324:
[----:B------:R-:W-:Y:S05]  /*3ae0*/  BSYNC.RECONVERGENT B0 ;  /* 0x0000000000007941 */ /* 0x000fea0003800200 */
.L_x_5323:
        /* <DEDUP_REMOVED lines=16> */
.L_x_5310:
        /* <DEDUP_REMOVED lines=64> */
.L_x_5330:
[----:B------:R-:W-:Y:S05]  /*3ff0*/  BSYNC.RECONVERGENT B0 ;  /* 0x0000000000007941 */ /* 0x000fea0003800200 */
.L_x_5329:
        /* <DEDUP_REMOVED lines=53> */
.L_x_5328:
[----:B------:R-:W-:Y:S05]  /*4350*/  BSYNC.RECONVERGENT B1 ;  /* 0x0000000000017941 */ /* 0x000fea0003800200 */
.L_x_5327:
        /* <DEDUP_REMOVED lines=67> */
.L_x_5334:
[----:B------:R-:W-:Y:S05]  /*4790*/  BSYNC.RECONVERGENT B0 ;  /* 0x0000000000007941 */ /* 0x000fea0003800200 */
.L_x_5333:
        /* <DEDUP_REMOVED lines=53> */
.L_x_5332:
[----:B------:R-:W-:Y:S05]  /*4af0*/  BSYNC.RECONVERGENT B1 ;  /* 0x0000000000017941 */ /* 0x000fea0003800200 */
.L_x_5331:
        /* <DEDUP_REMOVED lines=66> */
.L_x_5338:
[----:B------:R-:W-:Y:S05]  /*4f20*/  BSYNC.RECONVERGENT B0 ;  /* 0x0000000000007941 */ /* 0x000fea0003800200 */
.L_x_5337:
        /* <DEDUP_REMOVED lines=51> */
.L_x_5336:
[----:B------:R-:W-:Y:S05]  /*5260*/  BSYNC.RECONVERGENT B1 ;  /* 0x0000000000017941 */ /* 0x000fea0003800200 */
.L_x_5335:
        /* <DEDUP_REMOVED lines=66> */
.L_x_5342:
[----:B------:R-:W-:Y:S05]  /*5690*/  BSYNC.RECONVERGENT B0 ;  /* 0x0000000000007941 */ /* 0x000fea0003800200 */
.L_x_5341:
        /* <DEDUP_REMOVED lines=51> */
.L_x_5340:
[----:B------:R-:W-:Y:S05]  /*59d0*/  BSYNC.RECONVERGENT B1 ;  /* 0x0000000000017941 */ /* 0x000fea0003800200 */
.L_x_5339:
        /* <DEDUP_REMOVED lines=62> */
.L_x_5346:
[----:B------:R-:W-:Y:S05]  /*5dc0*/  BSYNC.RECONVERGENT B0 ;  /* 0x0000000000007941 */ /* 0x000fea0003800200 */
.L_x_5345:
        /* <DEDUP_REMOVED lines=51> */
.L_x_5344:
[----:B------:R-:W-:Y:S05]  /*6100*/  BSYNC.RECONVERGENT B1 ;  /* 0x0000000000017941 */ /* 0x000fea0003800200 */
.L_x_5343:
        /* <DEDUP_REMOVED lines=66> */
.L_x_5350:
[----:B------:R-:W-:Y:S05]  /*6530*/  BSYNC.RECONVERGENT B0 ;  /* 0x0000000000007941 */ /* 0x000fea0003800200 */
.L_x_5349:
        /* <DEDUP_REMOVED lines=51> */
.L_x_5348:
[----:B------:R-:W-:Y:S05]  /*6870*/  BSYNC.RECONVERGENT B1 ;  /* 0x0000000000017941 */ /* 0x000fea0003800200 */
.L_x_5347:
        /* <DEDUP_REMOVED lines=64> */
.L_x_5354:
[----:B------:R-:W-:Y:S05]  /*6c80*/  BSYNC.RECONVERGENT B0 ;  /* 0x0000000000007941 */ /* 0x000fea0003800200 */
.L_x_5353:
        /* <DEDUP_REMOVED lines=51> */
.L_x_5352:
[----:B------:R-:W-:Y:S05]  /*6fc0*/  BSYNC.RECONVERGENT B1 ;  /* 0x0000000000017941 */ /* 0x000fea0003800200 */
.L_x_5351:
        /* <DEDUP_REMOVED lines=64> */
.L_x_5358:
[----:B------:R-:W-:Y:S05]  /*73d0*/  BSYNC.RECONVERGENT B0 ;  /* 0x0000000000007941 */ /* 0x000fea0003800200 */
.L_x_5357:
        /* <DEDUP_REMOVED lines=51> */
.L_x_5356:
[----:B------:R-:W-:Y:S05]  /*7710*/  BSYNC.RECONVERGENT B1 ;  /* 0x0000000000017941 */ /* 0x000fea0003800200 */
.L_x_5355:
[----:B------:R-:W3:Y:S02]  /*7720*/  LD.E R3, desc[UR4][R132.64+0xd0] ;  /* 0x0000d00484037980 */ /* 0x000ee4000c101900 */
[----:B---3--:R-:W-:Y:S05]  /*7730*/  IMAD.U32 R3, R3, -0x40, RZ ;  /* 0xffffffc003037824 */ /* 0x008fea00078e00ff */
[C---:B------:R-:W-:Y:S02]  /*7740*/  LEA R16, P1, R3.reuse, R16, 0x1 ;  /* 0x0000001003107211 */ /* 0x040fe400078208ff */
[C---:B------:R-:W-:Y:S02]  /*7750*/  LEA R54, P0, R3.reuse, R54, 0x1 ;  /* 0x0000003603367211 */ /* 0x040fe400078008ff */
[C---:B------:R-:W-:Y:S02]  /*7760*/  LEA.HI.X.SX32 R17, R3.reuse, R17, 0x1, P1 ;  /* 0x0000001103117211 */ /* 0x040fe400008f0eff */
[----:B------:R-:W-:Y:S01]  /*7770*/  LEA.HI.X.SX32 R55, R3, R55, 0x1, P0 ;  /* 0x0000003703377211 */ /* 0x000fe200000f0eff */
[----:B------:R-:W-:Y:S05]  /*7780*/  BRA `(.L_x_5325) ;  /* 0x0000006000487947 */ /* 0x000fea0003800000 */
.L_x_5326:
        /* <DEDUP_REMOVED lines=99> */
.L_x_5362:
[----:B------:R-:W-:Y:S05]  /*7dc0*/  BSYNC.RECONVERGENT B0 ;  /* 0x0000000000007941 */ /* 0x000fea0003800200 */
.L_x_5361:
        /* <DEDUP_REMOVED lines=92> */
.L_x_5360:
[----:B------:R-:W-:Y:S05]  /*8390*/  BSYNC.RECONVERGENT B1 ;  /* 0x0000000000017941 */ /* 0x000fea0003800200 */
.L_x_5359:
        /* <DEDUP_REMOVED lines=101> */
.L_x_5366:
[----:B------:R-:W-:Y:S05]  /*89f0*/  BSYNC.RECONVERGENT B0 ;  /* 0x0000000000007941 */ /* 0x000fea0003800200 */
.L_x_5365:
        /* <DEDUP_REMOVED lines=92> */
.L_x_5364:
[----:B------:R-:W-:Y:S05]  /*8fc0*/  BSYNC.RECONVERGENT B1 ;  /* 0x0000000000017941 */ /* 0x000fea0003800200 */
.L_x_5363:
[----:B------:R-:W-:Y:S01]  /*8fd0*/  ISETP.NE.AND P0, PT, R126, RZ, PT ;  /* 0x000000ff7e00720c */ /* 0x000fe20003f05270 */
[----:B------:R-:W-:Y:S11]  /*8fe0*/  BSSY.RECONVERGENT B1, `(.L_x_5367) ;  /* 0x00000c0000017945 */ /* 0x000ff60003800200 */
[----:B------:R-:W-:Y:S01]  /*8ff0*/  @!UPT UIADD3 URZ, UPT, UPT, URZ, URZ, URZ ;  /* 0x000000fffffff290 */ /* 0x000fe2000fffe0ff */
[----:B------:R-:W-:Y:S05]  /*9000*/  @!P0 BRA `(.L_x_5368) ;  /* 0x0000000800f48947 */ /* 0x000fea0003800000 */
[----:B------:R-:W-:Y:S01]  /*9010*/  LEA R22, P1, R120, R10, 0x6 ;  /* 0x0000000a78167211 */ /* 0x000fe200078230ff */
[----:B------:R-:W-:Y:S01]  /*9020*/  BSSY.RECONVERGENT B0, `(.L_x_5369) ;  /* 0x000005f000007945 */ /* 0x000fe20003800200 */
[----:B------:R-:W-:Y:S02]  /*9030*/  LEA R126, P0, R208, R80, 0x6 ;  /* 0x00000050d07e7211 */ /* 0x000fe400078030ff */
[----:B------:R-:W-:Y:S02]  /*9040*/  LEA.HI.X R23, R120, R11, R121, 0x6, P1 ;  /* 0x0000000b78177211 */ /* 0x000fe400008f3479 */
[----:B-----5:R-:W-:Y:S02]  /*9050*/  ISETP.GE.AND P1, PT, R14, R125, PT ;  /* 0x0000007d0e00720c */ /* 0x020fe40003f26270 */
[----:B------:R-:W-:Y:S11]  /*9060*/  LEA.HI.X R127, R208, R81, R209, 0x6, P0 ;  /* 0x00000051d07f7211 */ /* 0x000ff600000f34d1 */
        /* <DEDUP_REMOVED lines=90> */
.L_x_5370:
[----:B------:R-:W-:Y:S05]  /*9610*/  BSYNC.RECONVERGENT B0 ;  /* 0x0000000000007941 */ /* 0x000fea0003800200 */
.L_x_5369:
        /* <DEDUP_REMOVED lines=92> */
.L_x_5368:
[----:B------:R-:W-:Y:S05]  /*9be0*/  BSYNC.RECONVERGENT B1 ;  /* 0x0000000000017941 */ /* 0x000fea0003800200 */
.L_x_5367:
[----:B------:R-:W-:Y:S04]  /*9bf0*/  BSSY.RECONVERGENT B1, `(.L_x_5371) ;  /* 0x00000c1000017945 */ /* 0x000fe80003800200 */
[----:B------:R-:W-:Y:S05]  /*9c00*/  @P6 BRA `(.L_x_5372) ;  /* 0x0000000800fc6947 */ /* 0x000fea0003800000 */
        /* <DEDUP_REMOVED lines=98> */
.L_x_5374:
[----:B------:R-:W-:Y:S05]  /*a230*/  BSYNC.RECONVERGENT B0 ;  /* 0x0000000000007941 */ /* 0x000fea0003800200 */
.L_x_5373:
        /* <DEDUP_REMOVED lines=92> */
.L_x_5372:
[----:B------:R-:W-:Y:S05]  /*a800*/  BSYNC.RECONVERGENT B1 ;  /* 0x0000000000017941 */ /* 0x000fea0003800200 */
.L_x_5371:
        /* <DEDUP_REMOVED lines=98> */
.L_x_5378:
[----:B------:R-:W-:Y:S05]  /*ae30*/  BSYNC.RECONVERGENT B0 ;  /* 0x0000000000007941 */ /* 0x000fea0003800200 */
.L_x_5377:
        /* <DEDUP_REMOVED lines=92> */
.L_x_5376:
[----:B------:R-:W-:Y:S05]  /*b400*/  BSYNC.RECONVERGENT B1 ;  /* 0x0000000000017941 */ /* 0x000fea0003800200 */
.L_x_5375:
        /* <DEDUP_REMOVED lines=100> */
.L_x_5382:
[----:B------:R-:W-:Y:S05]  /*ba50*/  BSYNC.RECONVERGENT B0 ;  /* 0x0000000000007941 */ /* 0x000fea0003800200 */
.L_x_5381:
        /* <DEDUP_REMOVED lines=92> */
.L_x_5380:
[----:B------:R-:W-:Y:S05]  /*c020*/  BSYNC.RECONVERGENT B1 ;  /* 0x0000000000017941 */ /* 0x000fea0003800200 */
.L_x_5379:
        /* <DEDUP_REMOVED lines=101> */
.L_x_5386:
[----:B------:R-:W-:Y:S05]  /*c680*/  BSYNC.RECONVERGENT B0 ;  /* 0x0000000000007941 */ /* 0x000fea0003800200 */
.L_x_5385:
        /* <DEDUP_REMOVED lines=90> */
.L_x_5384:
[----:B------:R-:W-:Y:S05]  /*cc30*/  BSYNC.RECONVERGENT B1 ;  /* 0x0000000000017941 */ /* 0x000fea0003800200 */
.L_x_5383:
        /* <DEDUP_REMOVED lines=101> */
.L_x_5390:
[----:B------:R-:W-:Y:S05]  /*d290*/  BSYNC.RECONVERGENT B0 ;  /* 0x0000000000007941 */ /* 0x000fea0003800200 */
.L_x_5389:
        /* <DEDUP_REMOVED lines=90> */
.L_x_5388:
[----:B------:R-:W-:Y:S05]  /*d840*/  BSYNC.RECONVERGENT B1 ;  /* 0x0000000000017941 */ /* 0x000fea0003800200 */
.L_x_5387:
[----:B------:R-:W3:Y:S02]  /*d850*/  LD.E R3, desc[UR4][R132.64+0xd0] ;  /* 0x0000d00484037980 */ /* 0x000ee4000c101900 */
[----:B---3--:R-:W-:Y:S05]  /*d860*/  IMAD.U32 R3, R3, -0x40, RZ ;  /* 0xffffffc003037824 */ /* 0x008fea00078e00ff */
[C---:B------:R-:W-:Y:S02]  /*d870*/  LEA R78, P1, R3.reuse, R78, 0x1 ;  /* 0x0000004e034e7211 */ /* 0x040fe400078208ff */
[C---:B------:R-:W-:Y:S02]  /*d880*/  LEA R76, P0, R3.reuse, R76, 0x1 ;  /* 0x0000004c034c7211 */ /* 0x040fe400078008ff */
[C---:B------:R-:W-:Y:S02]  /*d890*/  LEA.HI.X.SX32 R79, R3.reuse, R79, 0x1, P1 ;  /* 0x0000004f034f7211 */ /* 0x040fe400008f0eff */
[----:B------:R-:W-:Y:S09]  /*d8a0*/  LEA.HI.X.SX32 R77, R3, R77, 0x1, P0 ;  /* 0x0000004d034d7211 */ /* 0x000ff200000f0eff */
.L_x_5325:
[----:B------:R-:W-:Y:S05]  /*d8b0*/  BSYNC.RECONVERGENT B2 ;  /* 0x0000000000027941 */ /* 0x000fea0003800200 */
.L_x_5309:
        /* <DEDUP_REMOVED lines=101> */
.L_x_5392:
[----:B------:R-:W-:Y:S05]  /*df10*/  BSYNC.RECONVERGENT B0 ;  /* 0x0000000000007941 */ /* 0x000fea0003800200 */
.L_x_5391:
[----:B------:R-:W-:Y:S11]  /*df20*/  ISETP.GT.AND P0, PT, R93, R70, PT ;  /* 0x000000465d00720c */ /* 0x000ff60003f04270 */
[----:B------:R-:W-:Y:S02]  /*df30*/  @!UPT UIADD3 URZ, UPT, UPT, URZ, URZ, URZ ;  /* 0x000000fffffff290 */ /* 0x000fe4000fffe0ff */
[----:B------:R-:W-:Y:S05]  /*df40*/  @P0 BRA `(.L_x_5393) ;  /* 0xffffff4800f80947 */ /* 0x000fea000383ffff */
.L_x_5292:
        /* <DEDUP_REMOVED lines=34> */
.L_x_5397:
[----:B------:R-:W-:Y:S05]  /*e170*/  BSYNC.RECONVERGENT B0 ;  /* 0x0000000000007941 */ /* 0x000fea0003800200 */
.L_x_5396:
        /* <DEDUP_REMOVED lines=14> */
.L_x_5399:
[----:B------:R-:W-:Y:S05]  /*e260*/  BSYNC.RECONVERGENT B0 ;  /* 0x0000000000007941 */ /* 0x000fea0003800200 */
.L_x_5398:
        /* <DEDUP_REMOVED lines=16> */
.L_x_5401:
[----:B------:R-:W-:Y:S05]  /*e370*/  BSYNC.RECONVERGENT B0 ;  /* 0x0000000000007941 */ /* 0x000fea0003800200 */
.L_x_5400:
        /* <DEDUP_REMOVED lines=16> */
.L_x_5395:
        /* <DEDUP_REMOVED lines=82> */
.L_x_5409:
[----:B------:R-:W-:Y:S05]  /*e9a0*/  BSYNC.RECONVERGENT B0 ;  /* 0x0000000000007941 */ /* 0x000fea0003800200 */
.L_x_5408:
[----:B-----5:R-:W-:Y:S01]  /*e9b0*/  IMAD.MOV.U32 R6, RZ, RZ, R18 ;  /* 0x000000ffff067224 */ /* 0x020fe200078e0012 */
[----:B------:R-:W-:Y:S01]  /*e9c0*/  MOV R4, R16 ;  /* 0x0000001000047202 */ /* 0x000fe20000000f00 */
[----:B------:R-:W-:Y:S01]  /*e9d0*/  IMAD.MOV.U32 R7, RZ, RZ, R19 ;  /* 0x000000ffff077224 */ /* 0x000fe200078e0013 */
[----:B------:R-:W-:Y:S02]  /*e9e0*/  MOV R5, R17 ;  /* 0x0000001100057202 */ /* 0x000fe40000000f00 */
.L_x_5407:
[----:B------:R-:W-:Y:S05]  /*e9f0*/  BSYNC.RECONVERGENT B1 ;  /* 0x0000000000017941 */ /* 0x000fea0003800200 */
.L_x_5406:
        /* <DEDUP_REMOVED lines=48> */
.L_x_5411:
[----:B------:R-:W-:Y:S05]  /*ed00*/  BSYNC.RECONVERGENT B0 ;  /* 0x0000000000007941 */ /* 0x000fea0003800200 */
.L_x_5410:
[----:B-----5:R3:W-:Y:S02]  /*ed10*/  STS.128 [R64+0x2000], R16 ;  /* 0x0020001040007388 */ /* 0x0207e40000000c00 */
.L_x_5405:
[----:B------:R-:W-:Y:S05]  /*ed20*/  BSYNC.RECONVERGENT B2 ;  /* 0x0000000000027941 */ /* 0x000fea0003800200 */
.L_x_5404:
        /* <DEDUP_REMOVED lines=52> */
.L_x_5417:
[----:B------:R-:W-:Y:S05]  /*f070*/  BSYNC.RECONVERGENT B0 ;  /* 0x0000000000007941 */ /* 0x000fea0003800200 */
.L_x_5416:
[----:B-----5:R1:W-:Y:S02]  /*f080*/  STS.128 [R64+0x800], R16 ;  /* 0x0008001040007388 */ /* 0x0203e40000000c00 */
.L_x_5415:
[----:B------:R-:W-:Y:S05]  /*f090*/  BSYNC.RECONVERGENT B1 ;  /* 0x0000000000017941 */ /* 0x000fea0003800200 */
.L_x_5414:
        /* <DEDUP_REMOVED lines=45> */
.L_x_5419:
[----:B------:R-:W-:Y:S05]  /*f370*/  BSYNC.RECONVERGENT B0 ;  /* 0x0000000000007941 */ /* 0x000fea0003800200 */
.L_x_5418:
[----:B-----5:R3:W-:Y:S02]  /*f380*/  STS.128 [R64+0x2800], R16 ;  /* 0x0028001040007388 */ /* 0x0207e40000000c00 */
.L_x_5413:
[----:B------:R-:W-:Y:S05]  /*f390*/  BSYNC.RECONVERGENT B2 ;  /* 0x0000000000027941 */ /* 0x000fea0003800200 */
.L_x_5412:
        /* <DEDUP_REMOVED lines=52> */
.L_x_5425:
[----:B------:R-:W-:Y:S05]  /*f6e0*/  BSYNC.RECONVERGENT B0 ;  /* 0x0000000000007941 */ /* 0x000fea0003800200 */
.L_x_5424:
[----:B-----5:R1:W-:Y:S02]  /*f6f0*/  STS.128 [R64+0x1000], R16 ;  /* 0x0010001040007388 */ /* 0x0203e40000000c00 */
.L_x_5423:
[----:B------:R-:W-:Y:S05]  /*f700*/  BSYNC.RECONVERGENT B1 ;  /* 0x0000000000017941 */ /* 0x000fea0003800200 */
.L_x_5422:
        /* <DEDUP_REMOVED lines=45> */
.L_x_5427:
[----:B------:R-:W-:Y:S05]  /*f9e0*/  BSYNC.RECONVERGENT B0 ;  /* 0x0000000000007941 */ /* 0x000fea0003800200 */
.L_x_5426:
[----:B-----5:R1:W-:Y:S02]  /*f9f0*/  STS.128 [R64+0x3000], R16 ;  /* 0x0030001040007388 */ /* 0x0203e40000000c00 */
.L_x_5421:
[----:B------:R-:W-:Y:S05]  /*fa00*/  BSYNC.RECONVERGENT B2 ;  /* 0x0000000000027941 */ /* 0x000fea0003800200 */
.L_x_5420:
        /* <DEDUP_REMOVED lines=54> */
.L_x_5431:
[----:B------:R-:W-:Y:S05]  /*fd70*/  BSYNC.RECONVERGENT B0 ;  /* 0x0000000000007941 */ /* 0x000fea0003800200 */
.L_x_5430:
[----:B-----5:R1:W-:Y:S02]  /*fd80*/  STS.128 [R64+0x1800], R16 ;  /* 0x0018001040007388 */ /* 0x0203e40000000c00 */
.L_x_5429:
[----:B------:R-:W-:Y:S05]  /*fd90*/  BSYNC.RECONVERGENT B1 ;  /* 0x0000000000017941 */ /* 0x000fea0003800200 */
.L_x_5428:
        /* <DEDUP_REMOVED lines=47> */
.L_x_5433:
[----:B------:R-:W-:Y:S05]  /*10090*/  BSYNC.RECONVERGENT B0 ;  /* 0x0000000000007941 */ /* 0x000fea0003800200 */
.L_x_5432:
[----:B-----5:R1:W-:Y:S01]  /*100a0*/  STS.128 [R64+0x3800], R16 ;  /* 0x0038001040007388 */ /* 0x0203e20000000c00 */
[----:B------:R-:W-:Y:S05]  /*100b0*/  BRA `(.L_x_5402) ;  /* 0x0000002c005c7947 */ /* 0x000fea0003800000 */
.L_x_5403:
        /* <DEDUP_REMOVED lines=95> */
.L_x_5439:
[----:B------:R-:W-:Y:S05]  /*106b0*/  BSYNC.RECONVERGENT B0 ;  /* 0x0000000000007941 */ /* 0x000fea0003800200 */
.L_x_5438:
[----:B--2--5:R-:W-:Y:S01]  /*106c0*/  IMAD.MOV.U32 R6, RZ, RZ, R34 ;  /* 0x000000ffff067224 */ /* 0x024fe200078e0022 */
[----:B------:R-:W-:Y:S01]  /*106d0*/  MOV R4, R32 ;  /* 0x0000002000047202 */ /* 0x000fe20000000f00 */
[----:B------:R-:W-:Y:S01]  /*106e0*/  IMAD.MOV.U32 R7, RZ, RZ, R35 ;  /* 0x000000ffff077224 */ /* 0x000fe200078e0023 */
[----:B------:R-:W-:Y:S02]  /*106f0*/  MOV R5, R33 ;  /* 0x0000002100057202 */ /* 0x000fe40000000f00 */
.L_x_5437:
[----:B------:R-:W-:Y:S05]  /*10700*/  BSYNC.RECONVERGENT B1 ;  /* 0x0000000000017941 */ /* 0x000fea0003800200 */
.L_x_5436:
        /* <DEDUP_REMOVED lines=86> */
.L_x_5441:
[----:B------:R-:W-:Y:S05]  /*10c70*/  BSYNC.RECONVERGENT B0 ;  /* 0x0000000000007941 */ /* 0x000fea0003800200 */
.L_x_5440:
[----:B-----5:R3:W-:Y:S02]  /*10c80*/  STS.128 [R64+0x2000], R32 ;  /* 0x0020002040007388 */ /* 0x0207e40000000c00 */
.L_x_5435:
[----:B------:R-:W-:Y:S05]  /*10c90*/  BSYNC.RECONVERGENT B2 ;  /* 0x0000000000027941 */ /* 0x000fea0003800200 */
.L_x_5434:
        /* <DEDUP_REMOVED lines=90> */
.L_x_5447:
[----:B------:R-:W-:Y:S05]  /*11240*/  BSYNC.RECONVERGENT B0 ;  /* 0x0000000000007941 */ /* 0x000fea0003800200 */
.L_x_5446:
[----:B-----5:R1:W-:Y:S02]  /*11250*/  STS.128 [R64+0x800], R32 ;  /* 0x0008002040007388 */ /* 0x0203e40000000c00 */
.L_x_5445:
[----:B------:R-:W-:Y:S05]  /*11260*/  BSYNC.RECONVERGENT B1 ;  /* 0x0000000000017941 */ /* 0x000fea0003800200 */
.L_x_5444:
        /* <DEDUP_REMOVED lines=83> */
.L_x_5449:
[----:B------:R-:W-:Y:S05]  /*117a0*/  BSYNC.RECONVERGENT B0 ;  /* 0x0000000000007941 */ /* 0x000fea0003800200 */
.L_x_5448:
[----:B-----5:R3:W-:Y:S02]  /*117b0*/  STS.128 [R64+0x2800], R32 ;  /* 0x0028002040007388 */ /* 0x0207e40000000c00 */
.L_x_5443:
[----:B------:R-:W-:Y:S05]  /*117c0*/  BSYNC.RECONVERGENT B2 ;  /* 0x0000000000027941 */ /* 0x000fea0003800200 */
.L_x_5442:
        /* <DEDUP_REMOVED lines=90> */
.L_x_5455:
[----:B------:R-:W-:Y:S05]  /*11d70*/  BSYNC.RECONVERGENT B0 ;  /* 0x0000000000007941 */ /* 0x000fea0003800200 */
.L_x_5454:
[----:B-----5:R3:W-:Y:S02]  /*11d80*/  STS.128 [R64+0x1000], R32 ;  /* 0x0010002040007388 */ /* 0x0207e40000000c00 */
.L_x_5453:
[----:B------:R-:W-:Y:S05]  /*11d90*/  BSYNC.RECONVERGENT B1 ;  /* 0x0000000000017941 */ /* 0x000fea0003800200 */
.L_x_5452:
        /* <DEDUP_REMOVED lines=83> */
.L_x_5457:
[----:B------:R-:W-:Y:S05]  /*122d0*/  BSYNC.RECONVERGENT B0 ;  /* 0x0000000000007941 */ /* 0x000fea0003800200 */
.L_x_5456:
[----:B-----5:R3:W-:Y:S02]  /*122e0*/  STS.128 [R64+0x3000], R32 ;  /* 0x0030002040007388 */ /* 0x0207e40000000c00 */
.L_x_5451:
[----:B------:R-:W-:Y:S05]  /*122f0*/  BSYNC.RECONVERGENT B2 ;  /* 0x0000000000027941 */ /* 0x000fea0003800200 */
.L_x_5450:
[----:B------:R-:W-:-:S04]  /*12300*/  IADD3 R38, PT, PT, R116, 0x30, RZ ;  /* 0x0000003074267810 */ /* 0x000fc80007ffe0ff */
        /* <DEDUP_REMOVED lines=30> */
[----:B--2---:R-:W-:Y:S02]  /*124f0*/  HADD2.F32 R31, -RZ, R20.H1_H1 ;  /* 0x30000014ff1f7230 */ /* 0x004fe40000004100 */
[----:B------:R-:W-:Y:S02]  /*12500*/  HADD2.F32 R36, -RZ, R21.H1_H1 ;  /* 0x30000015ff247230 */ /* 0x000fe40000004100 */
[----:B------:R-:W-:Y:S02]  /*12510*/  HADD2.F32 R37, -RZ, R22.H1_H1 ;  /* 0x30000016ff257230 */ /* 0x000fe40000004100 */
[----:B------:R-:W-:Y:S02]  /*12520*/  HADD2.F32 R29, -RZ, R20.H0_H0 ;  /* 0x20000014ff1d7230 */ /* 0x000fe40000004100 */
[----:B---3--:R-:W-:Y:S02]  /*12530*/  HADD2.F32 R40, -RZ, R4.H0_H0 ;  /* 0x20000004ff287230 */ /* 0x008fe40000004100 */
        /* <DEDUP_REMOVED lines=18> */
[----:B----4-:R-:W-:-:S02]  /*12660*/  HADD2.F32 R5, -RZ, R16.H0_H0 ;  /* 0x20000010ff057230 */ /* 0x010fc40000004100 */
        /* <DEDUP_REMOVED lines=36> */
.L_x_5461:
[----:B------:R-:W-:Y:S05]  /*128b0*/  BSYNC.RECONVERGENT B0 ;  /* 0x0000000000007941 */ /* 0x000fea0003800200 */
.L_x_5460:
[----:B-----5:R3:W-:Y:S02]  /*128c0*/  STS.128 [R64+0x1800], R32 ;  /* 0x0018002040007388 */ /* 0x0207e40000000c00 */
.L_x_5459:
[----:B------:R-:W-:Y:S05]  /*128d0*/  BSYNC.RECONVERGENT B1 ;  /* 0x0000000000017941 */ /* 0x000fea0003800200 */
.L_x_5458:
        /* <DEDUP_REMOVED lines=83> */
.L_x_5463:
[----:B------:R-:W-:Y:S05]  /*12e10*/  BSYNC.RECONVERGENT B0 ;  /* 0x0000000000007941 */ /* 0x000fea0003800200 */
.L_x_5462:
[----:B-----5:R3:W-:Y:S02]  /*12e20*/  STS.128 [R64+0x3800], R32 ;  /* 0x0038002040007388 */ /* 0x0207e40000000c00 */
.L_x_5402:
[----:B------:R-:W-:Y:S05]  /*12e30*/  BSYNC.RECONVERGENT B3 ;  /* 0x0000000000037941 */ /* 0x000fea0003800200 */
.L_x_5394:
[----:B------:R-:W-:Y:S01]  /*12e40*/  IMAD.IADD R69, R62, 0x1, -R69 ;  /* 0x000000013e457824 */ /* 0x000fe200078e0a45 */
[----:B------:R-:W-:Y:S01]  /*12e50*/  BSSY.RECONVERGENT B0, `(.L_x_5464) ;  /* 0x0000018000007945 */ /* 0x000fe20003800200 */
[C---:B-123--:R-:W-:Y:S02]  /*12e60*/  VIADD R4, R116.reuse, 0x40 ;  /* 0x0000004074047836 */ /* 0x04efe40000000000 */
        /* <DEDUP_REMOVED lines=22> */
.L_x_5465:
[----:B------:R-:W-:Y:S05]  /*12fd0*/  BSYNC.RECONVERGENT B0 ;  /* 0x0000000000007941 */ /* 0x000fea0003800200 */
.L_x_5464:
        /* <DEDUP_REMOVED lines=18> */
.L_x_5467:
[----:B------:R-:W-:Y:S05]  /*13100*/  BSYNC.RECONVERGENT B0 ;  /* 0x0000000000007941 */ /* 0x000fea0003800200 */
.L_x_5466:
        /* <DEDUP_REMOVED lines=16> */
.L_x_5469:
[----:B------:R-:W-:Y:S05]  /*13210*/  BSYNC.RECONVERGENT B0 ;  /* 0x0000000000007941 */ /* 0x000fea0003800200 */
.L_x_5468:
        /* <DEDUP_REMOVED lines=18> */
.L_x_5471:
[----:B------:R-:W-:Y:S05]  /*13340*/  BSYNC.RECONVERGENT B0 ;  /* 0x0000000000007941 */ /* 0x000fea0003800200 */
.L_x_5470:
        /* <DEDUP_REMOVED lines=20> */
.L_x_5473:
[----:B------:R-:W-:Y:S05]  /*13490*/  BSYNC.RECONVERGENT B0 ;  /* 0x0000000000007941 */ /* 0x000fea0003800200 */
.L_x_5472:
        /* <DEDUP_REMOVED lines=16> */
.L_x_5475:
[----:B------:R-:W-:Y:S05]  /*135a0*/  BSYNC.RECONVERGENT B0 ;  /* 0x0000000000007941 */ /* 0x000fea0003800200 */
.L_x_5474:
        /* <DEDUP_REMOVED lines=19> */
.L_x_5477:
[----:B------:R-:W-:Y:S05]  /*136e0*/  BSYNC.RECONVERGENT B0 ;  /* 0x0000000000007941 */ /* 0x000fea0003800200 */
.L_x_5476:
        /* <DEDUP_REMOVED lines=17> */
.L_x_5479:
[----:B------:R-:W-:Y:S05]  /*13800*/  BSYNC.RECONVERGENT B0 ;  /* 0x0000000000007941 */ /* 0x000fea0003800200 */
.L_x_5478:
[----:B------:R-:W2:Y:S04]  /*13810*/  LD.E.64 R12, desc[UR4][R132.64+0x1c0] ;  /* 0x0001c004840c7980 */ /* 0x000ea8000c101b00 */
[----:B-1----:R-:W5:Y:S01]  /*13820*/  LD.E.64 R6, desc[UR4][R132.64+0x1b8] ;  /* 0x0001b80484067980 */ /* 0x002f62000c101b00 */
[----:B------:R-:W-:-:S03]  /*13830*/  MOV R112, R222 ;  /* 0x000000de00707202 */ /* 0x000fc60000000f00 */
[----:B------:R-:W4:Y:S04]  /*13840*/  LD.E R5, desc[UR4][R132.64+0xd8] ;  /* 0x0000d80484057980 */ /* 0x000f28000c101900 */
[----:B------:R-:W0:Y:S01]  /*13850*/  LDGDEPBAR ;  /* 0x00000000000079af */ /* 0x000e220000000000 */
[----:B--23--:R-:W-:-:S04]  /*13860*/  IMAD.WIDE.U32 R10, R223, R12, R112 ;  /* 0x0000000cdf0a7225 */ /* 0x00cfc800078e0070 */
[----:B------:R-:W-:Y:S01]  /*13870*/  IMAD R3, R13, R223, RZ ;  /* 0x000000df0d037224 */ /* 0x000fe200078e02ff */
[----:B-----5:R-:W-:-:S04]  /*13880*/  LEA R12, P0, R10, R6, 0x2 ;  /* 0x000000060a0c7211 */ /* 0x020fc800078010ff */
[----:B------:R-:W-:-:S04]  /*13890*/  IADD3 R3, PT, PT, R11, R3, RZ ;  /* 0x000000030b037210 */ /* 0x000fc80007ffe0ff */
[----:B------:R-:W-:-:S05]  /*138a0*/  LEA.HI.X R13, R10, R7, R3, 0x2, P0 ;  /* 0x000000070a0d7211 */ /* 0x000fca00000f1403 */
[----:B------:R-:W2:Y:S01]  /*138b0*/  LD.E R3, desc[UR4][R12.64] ;  /* 0x000000040c037980 */ /* 0x000ea2000c101900 */
[----:B----4-:R-:W2:Y:S01]  /*138c0*/  MUFU.RCP R6, R5 ;  /* 0x0000000500067308 */ /* 0x010ea20000001000 */
        /* <DEDUP_REMOVED lines=20> */
.L_x_5481:
[----:B------:R1:W-:Y:S04]  /*13a10*/  STS.128 [R64+0xc000], RZ ;  /* 0x00c000ff40007388 */ /* 0x0003e80000000c00 */
[----:B------:R1:W-:Y:S02]  /*13a20*/  STS.128 [R64+0x10000], RZ ;  /* 0x010000ff40007388 */ /* 0x0003e40000000c00 */
.L_x_5482:
[----:B------:R-:W-:Y:S05]  /*13a30*/  BSYNC.RECONVERGENT B0 ;  /* 0x0000000000007941 */ /* 0x000fea0003800200 */
.L_x_5480:
        /* <DEDUP_REMOVED lines=25> */
.L_x_5484:
[----:B------:R-:W-:Y:S05]  /*13bd0*/  BSYNC.RECONVERGENT B0 ;  /* 0x0000000000007941 */ /* 0x000fea0003800200 */
.L_x_5483:
        /* <DEDUP_REMOVED lines=18> */
.L_x_5486:
[----:B------:R-:W-:Y:S05]  /*13d00*/  BSYNC.RECONVERGENT B0 ;  /* 0x0000000000007941 */ /* 0x000fea0003800200 */
.L_x_5485:
[----:B------:R1:W-:Y:S01]  /*13d10*/  @P0 STS.128 [R64+0xd800], RZ ;  /* 0x00d800ff40000388 */ /* 0x0003e20000000c00 */
[----:B------:R-:W-:Y:S01]  /*13d20*/  BSSY.RECONVERGENT B0, `(.L_x_5487) ;  /* 0x0000012000007945 */ /* 0x000fe20003800200 */
[----:B------:R-:W-:Y:S02]  /*13d30*/  ISETP.GE.AND P3, PT, R116, R69, PT ;  /* 0x000000457400720c */ /* 0x000fe40003f66270 */
        /* <DEDUP_REMOVED lines=16> */
.L_x_5488:
[----:B------:R-:W-:Y:S05]  /*13e40*/  BSYNC.RECONVERGENT B0 ;  /* 0x0000000000007941 */ /* 0x000fea0003800200 */
.L_x_5487:
[----:B------:R1:W-:Y:S01]  /*13e50*/  @P6 STS.128 [R64+0xe000], RZ ;  /* 0x00e000ff40006388 */ /* 0x0003e20000000c00 */
[----:B------:R-:W-:Y:S03]  /*13e60*/  BSSY.RECONVERGENT B0, `(.L_x_5489) ;  /* 0x0000014000007945 */ /* 0x000fe60003800200 */
[----:B------:R1:W-:Y:S01]  /*13e70*/  @P6 STS.128 [R64+0x12000], RZ ;  /* 0x012000ff40006388 */ /* 0x0003e20000000c00 */
[----:B------:R-:W-:Y:S05]  /*13e80*/  @P6 BRA `(.L_x_5490) ;  /* 0x0000000000446947 */ /* 0x000fea0003800000 */
        /* <DEDUP_REMOVED lines=17> */
.L_x_5490:
[----:B------:R-:W-:Y:S05]  /*13fa0*/  BSYNC.RECONVERGENT B0 ;  /* 0x0000000000007941 */ /* 0x000fea0003800200 */
.L_x_5489:
        /* <DEDUP_REMOVED lines=18> */
.L_x_5492:
[----:B------:R-:W-:Y:S05]  /*140d0*/  BSYNC.RECONVERGENT B0 ;  /* 0x0000000000007941 */ /* 0x000fea0003800200 */
.L_x_5491:
        /* <DEDUP_REMOVED lines=21> */
.L_x_5494:
[----:B------:R-:W-:Y:S05]  /*14230*/  BSYNC.RECONVERGENT B0 ;  /* 0x0000000000007941 */ /* 0x000fea0003800200 */
.L_x_5493:
        /* <DEDUP_REMOVED lines=19> */
.L_x_5496:
[----:B------:R-:W-:Y:S05]  /*14370*/  BSYNC.RECONVERGENT B0 ;  /* 0x0000000000007941 */ /* 0x000fea0003800200 */
.L_x_5495:
[----:B------:R-:W5:Y:S01]  /*14380*/  S2UR UR6, SR_CgaCtaId ;  /* 0x00000000000679c3 */ /* 0x000f620000008800 */
[----:B---3--:R-:W-:Y:S01]  /*14390*/  SHF.R.U32.HI R203, RZ, 0x1, R138 ;  /* 0x00000001ffcb7819 */ /* 0x008fe2000001168a */
[C---:B------:R-:W-:Y:S01]  /*143a0*/  IMAD.SHL.U32 R204, R138.reuse, 0x20, RZ ;  /* 0x000000208acc7824 */ /* 0x040fe200078e00ff */
[C---:B------:R-:W-:Y:S01]  /*143b0*/  LOP3.LUT R2, R138.reuse, 0x8, RZ, 0xc0, !PT ;  /* 0x000000088a027812 */ /* 0x040fe200078ec0ff */
[C---:B------:R-:W-:Y:S01]  /*143c0*/  IMAD.SHL.U32 R65, R138.reuse, 0x40, RZ ;  /* 0x000000408a417824 */ /* 0x040fe200078e00ff */
[----:B-1----:R-:W-:Y:S01]  /*143d0*/  LOP3.LUT R4, R203, 0x8, RZ, 0xc0, !PT ;  /* 0x00000008cb047812 */ /* 0x002fe200078ec0ff */
[----:B------:R-:W-:Y:S01]  /*143e0*/  IMAD.SHL.U32 R200, R138, 0x8, RZ ;  /* 0x000000088ac87824 */ /* 0x000fe200078e00ff */
[----:B------:R-:W-:Y:S01]  /*143f0*/  LOP3.LUT R204, R204, 0x7c00, RZ, 0xc0, !PT ;  /* 0x00007c00cccc7812 */ /* 0x000fe200078ec0ff */
[----:B------:R-:W-:Y:S01]  /*14400*/  UMOV UR7, 0x400 ;  /* 0x0000040000077882 */ /* 0x000fe20000000000 */
[--C-:B------:R-:W-:Y:S01]  /*14410*/  LOP3.LUT R67, R4, 0x1c0, R65.reuse, 0xf8, !PT ;  /* 0x000001c004437812 */ /* 0x100fe200078ef841 */
[----:B------:R-:W-:Y:S01]  /*14420*/  IMAD.MOV.U32 R202, RZ, RZ, 0x20 ;  /* 0x00000020ffca7424 */ /* 0x000fe200078e00ff */
[----:B------:R-:W-:Y:S01]  /*14430*/  LOP3.LUT R0, R200, 0x38, RZ, 0xc0, !PT ;  /* 0x00000038c8007812 */ /* 0x000fe200078ec0ff */
[----:B------:R-:W-:Y:S01]  /*14440*/  IMAD.MOV.U32 R201, RZ, RZ, 0x40 ;  /* 0x00000040ffc97424 */ /* 0x000fe200078e00ff */
[--C-:B------:R-:W-:Y:S01]  /*14450*/  LOP3.LUT R5, R2, 0x1c0, R65.reuse, 0xf8, !PT ;  /* 0x000001c002057812 */ /* 0x100fe200078ef841 */
[----:B------:R-:W0:Y:S01]  /*14460*/  LDGDEPBAR ;  /* 0x00000000000079af */ /* 0x000e220000000000 */
[----:B------:R-:W-:Y:S01]  /*14470*/  LOP3.LUT R116, R204, 0x200, R65, 0xf8, !PT ;  /* 0x00000200cc747812 */ /* 0x000fe200078ef841 */
[----:B------:R-:W-:Y:S01]  /*14480*/  VIADD R229, R63, 0xffffffff ;  /* 0xffffffff3fe57836 */ /* 0x000fe20000000000 */
[----:B------:R-:W-:Y:S01]  /*14490*/  LOP3.LUT R67, R67, R0, RZ, 0x3c, !PT ;  /* 0x0000000043437212 */ /* 0x000fe200078e3cff */
[----:B------:R-:W-:Y:S01]  /*144a0*/  BSSY.RECONVERGENT B1, `(.L_x_5497) ;  /* 0x0000195000017945 */ /* 0x000fe20003800200 */
[----:B------:R-:W-:-:S02]  /*144b0*/  LOP3.LUT R130, R65, 0x400, RZ, 0xc0, !PT ;  /* 0x0000040041827812 */ /* 0x000fc400078ec0ff */
[----:B------:R-:W-:Y:S02]  /*144c0*/  LOP3.LUT R5, R5, R0, RZ, 0x3c, !PT ;  /* 0x0000000005057212 */ /* 0x000fe400078e3cff */
[----:B------:R-:W-:Y:S01]  /*144d0*/  LOP3.LUT R116, R116, R67, RZ, 0xfc, !PT ;  /* 0x0000004374747212 */ /* 0x000fe200078efcff */
[----:B-----5:R-:W-:Y:S01]  /*144e0*/  ULEA UR6, UR6, UR7, 0x18 ;  /* 0x0000000706067291 */ /* 0x020fe2000f8ec0ff */
[----:B------:R-:W-:Y:S01]  /*144f0*/  R2P PR, R138, 0x6 ;  /* 0x000000068a007804 */ /* 0x000fe20000000000 */
[----:B------:R-:W-:Y:S01]  /*14500*/  IMAD R130, R5, 0x2, R130 ;  /* 0x0000000205827824 */ /* 0x000fe200078e0282 */
[----:B------:R-:W-:-:S03]  /*14510*/  ISETP.GT.AND P0, PT, R229, R212, PT ;  /* 0x000000d4e500720c */ /* 0x000fc60003f04270 */
        /* <DEDUP_REMOVED lines=11> */
[----:B--2---:R-:W2:Y:S01]  /*145d0*/  LDSM.16.M88.4 R4, [R130+UR6+0x5000] ;  /* 0x005000068204783b */ /* 0x004ea20008000200 */
[C---:B------:R-:W-:Y:S02]  /*145e0*/  IMAD.IADD R66, R139.reuse, 0x1, R140 ;  /* 0x000000018b427824 */ /* 0x040fe400078e028c */
[----:B------:R-:W-:Y:S01]  /*145f0*/  IMAD.IADD R60, R139, 0x1, R2 ;  /* 0x000000018b3c7824 */ /* 0x000fe200078e0202 */
[----:B------:R-:W5:Y:S04]  /*14600*/  LDSM.16.M88.4 R104, [R130+UR6+0x5800] ;  /* 0x005800068268783b */ /* 0x000f680008000200 */
        /* <DEDUP_REMOVED lines=15> */
[C---:B--2---:R-:W-:Y:S03]  /*14700*/  HMMA.16816.F32 R8, R72.reuse, R4, RZ ;  /* 0x000000044808723c */ /* 0x044fe600000018ff */
[----:B------:R-:W-:Y:S04]  /*14710*/  LDSM.16.M88.4 R68, [R128+0x7000] ;  /* 0x007000008044783b */ /* 0x000fe80000000200 */
[----:B------:R-:W-:Y:S01]  /*14720*/  LDSM.16.M88.4 R116, [R116+0x2000] ;  /* 0x002000007474783b */ /* 0x000fe20000000200 */
[C---:B-----5:R-:W-:Y:S03]  /*14730*/  HMMA.16816.F32 R108, R72.reuse, R104, RZ ;  /* 0x00000068486c723c */ /* 0x060fe600000018ff */
        /* <DEDUP_REMOVED lines=79> */
[----:B------:R-:W1:Y:S07]  /*14c30*/  LDSM.16.M88.4 R36, [R130+UR6+0xa800] ;  /* 0x00a800068224783b */ /* 0x000e6e0008000200 */
        /* <DEDUP_REMOVED lines=24> */
[----:B------:R-:W5:Y:S04]  /*14dc0*/  LDSM.16.M88.4 R44, [R128+0xb800] ;  /* 0x00b80000802c783b */ /* 0x000f680000000200 */
[----:B------:R-:W-:Y:S03]  /*14dd0*/  LDSM.16.M88.4 R128, [R2+0x9800] ;  /* 0x009800000280783b */ /* 0x000fe60000000200 */
        /* <DEDUP_REMOVED lines=67> */
[----:B--2---:R-:W-:Y:S01]  /*15210*/  HMMA.16816.F32 R84, R68, R32, R84 ;  /* 0x000000204454723c */ /* 0x004fe20000001854 */
[----:B------:R-:W-:-:S07]  /*15220*/  LOP3.LUT R32, R65, 0x200, RZ, 0xc0, !PT ;  /* 0x0000020041207812 */ /* 0x000fce00078ec0ff */
[C---:B------:R-:W-:Y:S08]  /*15230*/  HMMA.16816.F32 R80, R68.reuse, R34, R80 ;  /* 0x000000224450723c */ /* 0x040ff00000001850 */
[C---:B---3--:R-:W-:Y:S08]  /*15240*/  HMMA.16816.F32 R76, R68.reuse, R28, R76 ;  /* 0x0000001c444c723c */ /* 0x048ff0000000184c */
        /* <DEDUP_REMOVED lines=16> */
.L_x_5500:
        /* <DEDUP_REMOVED lines=10> */
[----:B------:R-:W-:Y:S02]  /*153f0*/  LOP3.LUT R35, R35, R36, RZ, 0x3c, !PT ;  /* 0x0000002423237212 */ /* 0x000fe400078e3cff */
[----:B------:R-:W-:Y:S02]  /*15400*/  ISETP.GE.AND P0, PT, R33, RZ, PT ;  /* 0x000000ff2100720c */ /* 0x000fe40003f06270 */
[----:B------:R-:W-:Y:S01]  /*15410*/  ISETP.GE.AND P3, PT, R35, RZ, PT ;  /* 0x000000ff2300720c */ /* 0x000fe20003f66270 */
        /* <DEDUP_REMOVED lines=10> */
[-C--:B------:R-:W-:Y:S01]  /*154c0*/  IMAD R37, R31, R29.reuse, R2 ;  /* 0x0000001d1f257224 */ /* 0x080fe200078e0202 */
[----:B------:R-:W-:Y:S01]  /*154d0*/  LOP3.LUT R2, RZ, R36, RZ, 0x33, !PT ;  /* 0x00000024ff027212 */ /* 0x000fe200078e33ff */
        /* <DEDUP_REMOVED lines=36> */
.L_x_5501:
[----:B------:R-:W-:Y:S05]  /*15720*/  BSYNC.RECONVERGENT B0 ;  /* 0x0000000000007941 */ /* 0x000fea0003800200 */
.L_x_5499:
[----:B------:R-:W-:Y:S01]  /*15730*/  ISETP.GE.AND P1, PT, R0, R221, PT ;  /* 0x000000dd0000720c */ /* 0x000fe20003f26270 */
[----:B------:R-:W-:Y:S01]  /*15740*/  IMAD.SHL.U32 R29, R208, 0x20, RZ ;  /* 0x00000020d01d7824 */ /* 0x000fe200078e00ff */
[----:B------:R-:W-:-:S04]  /*15750*/  LOP3.LUT R0, R0, 0x40, RZ, 0xfc, !PT ;  /* 0x0000004000007812 */ /* 0x000fc800078efcff */
[----:B------:R-:W-:Y:S02]  /*15760*/  ISETP.GE.AND P0, PT, R0, R221, PT ;  /* 0x000000dd0000720c */ /* 0x000fe40003f06270 */
[----:B------:R-:W-:Y:S02]  /*15770*/  SHF.L.U64.HI R0, R208, 0x5, R209 ;  /* 0x00000005d0007819 */ /* 0x000fe400000102d1 */
[----:B------:R-:W-:-:S03]  /*15780*/  IADD3 R30, P3, PT, R29, R214, RZ ;  /* 0x000000d61d1e7210 */ /* 0x000fc60007f7e0ff */
[--C-:B------:R-:W-:Y:S02]  /*15790*/  @!P1 IMAD.MOV.U32 R215, RZ, RZ, R213.reuse ;  /* 0x000000ffffd79224 */ /* 0x100fe400078e00d5 */
[----:B------:R-:W-:Y:S01]  /*157a0*/  IMAD.X R31, R0, 0x1, R213, P3 ;  /* 0x00000001001f7824 */ /* 0x000fe200018e06d5 */
[-C--:B------:R-:W-:Y:S02]  /*157b0*/  IADD3 R40, P3, PT, R30, R29.reuse, RZ ;  /* 0x0000001d1e287210 */ /* 0x080fe40007f7e0ff */
[----:B------:R-:W-:Y:S01]  /*157c0*/  @!PT LDS RZ, [RZ] ;  /* 0x00000000fffff984 */ /* 0x000fe20000000800 */
[----:B------:R-:W-:Y:S01]  /*157d0*/  @!PT LDS RZ, [RZ] ;  /* 0x00000000fffff984 */ /* 0x000fe20000000800 */
[----:B------:R-:W-:Y:S01]  /*157e0*/  @!PT LDS RZ, [RZ] ;  /* 0x00000000fffff984 */ /* 0x000fe20000000800 */
[----:B------:R1:W-:Y:S02]  /*157f0*/  @!P1 LDGSTS.E.BYPASS.LTC128B.128 [R64+0x4000], desc[UR4][R214.64] ;  /* 0x04000000d6409fae */ /* 0x0003e4000b981a04 */
[----:B------:R-:W-:Y:S02]  /*15800*/  IADD3.X R41, PT, PT, R31, R0, RZ, P3, !PT ;  /* 0x000000001f297210 */ /* 0x000fe40001ffe4ff */
[----:B------:R2:W-:Y:S01]  /*15810*/  @P1 STS.128 [R64+0x4000], RZ ;  /* 0x004000ff40001388 */ /* 0x0005e20000000c00 */
[----:B------:R-:W-:-:S05]  /*15820*/  IADD3 R38, P3, PT, R40, R29, RZ ;  /* 0x0000001d28267210 */ /* 0x000fca0007f7e0ff */
        /* <DEDUP_REMOVED lines=92> */
.L_x_5498:
[----:B------:R-:W-:Y:S05]  /*15df0*/  BSYNC.RECONVERGENT B1 ;  /* 0x0000000000017941 */ /* 0x000fea0003800200 */
.L_x_5497:
[----:B------:R-:W-:Y:S01]  /*15e00*/  SHF.R.U32.HI R0, RZ, 0x2, R138 ;  /* 0x00000002ff007819 */ /* 0x000fe2000001168a */
[----:B------:R-:W-:Y:S01]  /*15e10*/  IMAD.SHL.U32 R2, R138, 0x2, RZ ;  /* 0x000000028a027824 */ /* 0x000fe200078e00ff */
[----:B------:R-:W3:Y:S02]  /*15e20*/  LD.E R66, desc[UR4][R132.64+0xdc] ;  /* 0x0000dc0484427980 */ /* 0x000ee4000c101900 */
[----:B------:R-:W-:Y:S02]  /*15e30*/  LOP3.LUT R0, R0, 0x7, RZ, 0xc0, !PT ;  /* 0x0000000700007812 */ /* 0x000fe400078ec0ff */
[----:B------:R-:W-:Y:S02]  /*15e40*/  LOP3.LUT R2, R2, 0x6, RZ, 0xc0, !PT ;  /* 0x0000000602027812 */ /* 0x000fe400078ec0ff */
[----:B--2---:R-:W-:-:S03]  /*15e50*/  LOP3.LUT R28, R0, 0x1f0, R203, 0xf8, !PT ;  /* 0x000001f0001c7812 */ /* 0x004fc600078ef8cb */
[----:B------:R-:W-:Y:S02]  /*15e60*/  IMAD R31, R229, 0x80, R2 ;  /* 0x00000080e51f7824 */ /* 0x000fe400078e0202 */
        /* <DEDUP_REMOVED lines=9> */
[----:B------:R-:W-:Y:S01]  /*15f00*/  IMAD.IADD R28, R29, 0x1, -R113 ;  /* 0x000000011d1c7824 */ /* 0x000fe200078e0a71 */
[----:B------:R-:W-:Y:S01]  /*15f10*/  ISETP.GE.AND P5, PT, R71, R62, PT ;  /* 0x0000003e4700720c */ /* 0x000fe20003fa6270 */
[----:B------:R-:W-:-:S02]  /*15f20*/  IMAD.IADD R54, R29, 0x1, -R115 ;  /* 0x000000011d367824 */ /* 0x000fc400078e0a73 */
        /* <DEDUP_REMOVED lines=10> */
[----:B------:R-:W-:Y:S01]  /*15fd0*/  VIADD R65, R31, 0x20 ;  /* 0x000000201f417836 */ /* 0x000fe20000000000 */
[----:B------:R-:W-:Y:S01]  /*15fe0*/  ISETP.GE.AND P6, PT, R28, R62, PT ;  /* 0x0000003e1c00720c */ /* 0x000fe20003fc6270 */
[----:B------:R-:W-:-:S02]  /*15ff0*/  IMAD.IADD R28, R29, 0x1, -R28 ;  /* 0x000000011d1c7824 */ /* 0x000fc400078e0a1c */
[----:B------:R-:W-:Y:S01]  /*16000*/  FFMA.FTZ R54, -R3, R54, R17 ;  /* 0x0000003603367223 */ /* 0x000fe20000010111 */
[C---:B------:R-:W-:Y:S01]  /*16010*/  IMAD.IADD R17, R29.reuse, 0x1, -R57 ;  /* 0x000000011d117824 */ /* 0x040fe200078e0a39 */
[----:B------:R-:W-:Y:S01]  /*16020*/  I2FP.F32.S32 R44, R44 ;  /* 0x0000002c002c7245 */ /* 0x000fe20000201400 */
[C---:B------:R-:W-:Y:S01]  /*16030*/  IMAD.IADD R36, R29.reuse, 0x1, -R69 ;  /* 0x000000011d247824 */ /* 0x040fe200078e0a45 */
[----:B------:R-:W-:Y:S01]  /*16040*/  IABS R28, R28 ;  /* 0x0000001c001c7213 */ /* 0x000fe20000000000 */
[----:B------:R-:W-:Y:S01]  /*16050*/  IMAD.IADD R30, R29, 0x1, -R59 ;  /* 0x000000011d1e7824 */ /* 0x000fe200078e0a3b */
[----:B------:R-:W-:Y:S01]  /*16060*/  IABS R17, R17 ;  /* 0x0000001100117213 */ /* 0x000fe20000000000 */
[----:B------:R-:W-:Y:S01]  /*16070*/  VIADD R47, R31, 0x39 ;  /* 0x000000391f2f7836 */ /* 0x000fe20000000000 */
[----:B------:R-:W-:Y:S01]  /*16080*/  I2FP.F32.S32 R28, R28 ;  /* 0x0000001c001c7245 */ /* 0x000fe20000201400 */
[----:B------:R-:W-:Y:S01]  /*16090*/  IMAD.IADD R38, R29, 0x1, -R45 ;  /* 0x000000011d267824 */ /* 0x000fe200078e0a2d */
[----:B------:R-:W-:Y:S01]  /*160a0*/  I2FP.F32.S32 R17, R17 ;  /* 0x0000001100117245 */ /* 0x000fe20000201400 */
[----:B------:R-:W-:Y:S01]  /*160b0*/  FFMA.FTZ R44, -R3, R44, R21 ;  /* 0x0000002c032c7223 */ /* 0x000fe20000010115 */
[----:B------:R-:W-:-:S02]  /*160c0*/  IMAD.IADD R21, R29, 0x1, -R65 ;  /* 0x000000011d157824 */ /* 0x000fc400078e0a41 */
[C---:B------:R-:W-:Y:S01]  /*160d0*/  FFMA.FTZ R20, -R3.reuse, R28, R20 ;  /* 0x0000001c03147223 */ /* 0x040fe20000010114 */
[----:B------:R-:W-:Y:S01]  /*160e0*/  IABS R36, R36 ;  /* 0x0000002400247213 */ /* 0x000fe20000000000 */
[----:B------:R-:W-:Y:S01]  /*160f0*/  FFMA.FTZ R28, -R3, R17, R4 ;  /* 0x00000011031c7223 */ /* 0x000fe20000010104 */
[----:B------:R-:W-:Y:S01]  /*16100*/  IMAD.IADD R4, R29, 0x1, -R47 ;  /* 0x000000011d047824 */ /* 0x000fe200078e0a2f */
[----:B------:R-:W-:Y:S01]  /*16110*/  IABS R30, R30 ;  /* 0x0000001e001e7213 */ /* 0x000fe20000000000 */
[C---:B------:R-:W-:Y:S01]  /*16120*/  VIADD R55, R31.reuse, 0x18 ;  /* 0x000000181f377836 */ /* 0x040fe20000000000 */
[----:B------:R-:W-:Y:S01]  /*16130*/  IABS R38, R38 ;  /* 0x0000002600267213 */ /* 0x000fe20000000000 */
[C---:B------:R-:W-:Y:S01]  /*16140*/  VIADD R49, R31.reuse, 0x38 ;  /* 0x000000381f317836 */ /* 0x040fe20000000000 */
[----:B------:R-:W-:Y:S01]  /*16150*/  IABS R21, R21 ;  /* 0x0000001500157213 */ /* 0x000fe20000000000 */
[----:B------:R-:W-:Y:S01]  /*16160*/  VIADD R35, R31, 0x40 ;  /* 0x000000401f237836 */ /* 0x000fe20000000000 */
[----:B------:R-:W-:Y:S01]  /*16170*/  I2FP.F32.S32 R36, R36 ;  /* 0x0000002400247245 */ /* 0x000fe20000201400 */
[----:B------:R-:W-:Y:S01]  /*16180*/  FFMA.FTZ R48, -R3, R48, R25 ;  /* 0x0000003003307223 */ /* 0x000fe20000010119 */
[----:B------:R-:W-:Y:S01]  /*16190*/  I2FP.F32.S32 R30, R30 ;  /* 0x0000001e001e7245 */ /* 0x000fe20000201400 */
[----:B------:R-:W-:Y:S01]  /*161a0*/  VIADD R53, R31, 0x30 ;  /* 0x000000301f357836 */ /* 0x000fe20000000000 */
[----:B------:R-:W-:Y:S01]  /*161b0*/  IABS R4, R4 ;  /* 0x0000000400047213 */ /* 0x000fe20000000000 */
[C---:B------:R-:W-:Y:S01]  /*161c0*/  FFMA.FTZ R36, -R3.reuse, R36, R13 ;  /* 0x0000002403247223 */ /* 0x040fe2000001010d */
[----:B------:R-:W-:Y:S01]  /*161d0*/  I2FP.F32.S32 R38, R38 ;  /* 0x0000002600267245 */ /* 0x000fe20000201400 */
[----:B------:R-:W-:Y:S01]  /*161e0*/  FFMA.FTZ R30, -R3, R30, R9 ;  /* 0x0000001e031e7223 */ /* 0x000fe20000010109 */
[----:B------:R-:W-:Y:S01]  /*161f0*/  I2FP.F32.S32 R21, R21 ;  /* 0x0000001500157245 */ /* 0x000fe20000201400 */
[----:B------:R-:W-:Y:S01]  /*16200*/  IMAD.IADD R25, R29, 0x1, -R55 ;  /* 0x000000011d197824 */ /* 0x000fe200078e0a37 */
[----:B------:R-:W-:Y:S01]  /*16210*/  I2FP.F32.S32 R4, R4 ;  /* 0x0000000400047245 */ /* 0x000fe20000201400 */
[----:B------:R-:W-:Y:S01]  /*16220*/  FFMA.FTZ R38, -R3, R38, R5 ;  /* 0x0000002603267223 */ /* 0x000fe20000010105 */
[----:B------:R-:W-:-:S02]  /*16230*/  IMAD.IADD R9, R29, 0x1, -R49 ;  /* 0x000000011d097824 */ /* 0x000fc400078e0a31 */
        /* <DEDUP_REMOVED lines=15> */
[C---:B------:R-:W-:Y:S01]  /*16330*/  VIADD R41, R31.reuse, 0x48 ;  /* 0x000000481f297836 */ /* 0x040fe20000000000 */
[----:B------:R-:W-:Y:S01]  /*16340*/  IABS R4, R4 ;  /* 0x0000000400047213 */ /* 0x000fe20000000000 */
[----:B------:R-:W-:Y:S01]  /*16350*/  VIADD R37, R31, 0x50 ;  /* 0x000000501f257836 */ /* 0x000fe20000000000 */
[----:B------:R-:W-:Y:S01]  /*16360*/  I2FP.F32.S32 R5, R5 ;  /* 0x0000000500057245 */ /* 0x000fe20000201400 */
[C---:B------:R-:W-:Y:S01]  /*16370*/  FFMA.FTZ R52, -R3.reuse, R25, R12 ;  /* 0x0000001903347223 */ /* 0x040fe2000001010c */
[----:B------:R-:W-:Y:S01]  /*16380*/  I2FP.F32.S32 R8, R8 ;  /* 0x0000000800087245 */ /* 0x000fe20000201400 */
[----:B------:R-:W-:Y:S01]  /*16390*/  FFMA.FTZ R104, -R3, R9, R104 ;  /* 0x0000000903687223 */ /* 0x000fe20000010168 */
[----:B------:R-:W-:Y:S01]  /*163a0*/  I2FP.F32.S32 R4, R4 ;  /* 0x0000000400047245 */ /* 0x000fe20000201400 */
[----:B------:R-:W-:-:S02]  /*163b0*/  VIADD R39, R31, 0x49 ;  /* 0x000000491f277836 */ /* 0x000fc40000000000 */
[----:B------:R-:W-:Y:S01]  /*163c0*/  FFMA.FTZ R100, -R3, R5, R100 ;  /* 0x0000000503647223 */ /* 0x000fe20000010164 */
[C---:B------:R-:W-:Y:S01]  /*163d0*/  IMAD.IADD R12, R29.reuse, 0x1, -R43 ;  /* 0x000000011d0c7824 */ /* 0x040fe200078e0a2b */
[----:B------:R-:W-:Y:S01]  /*163e0*/  IABS R33, R33 ;  /* 0x0000002100217213 */ /* 0x000fe20000000000 */
[----:B------:R-:W-:Y:S02]  /*163f0*/  IMAD.IADD R9, R29, 0x1, -R41 ;  /* 0x000000011d097824 */ /* 0x000fe400078e0a29 */
[----:B------:R-:W-:Y:S01]  /*16400*/  FFMA.FTZ R108, -R3, R8, R108 ;  /* 0x00000008036c7223 */ /* 0x000fe2000001016c */
[----:B------:R-:W-:Y:S02]  /*16410*/  VIADD R17, R31, 0x61 ;  /* 0x000000611f117836 */ /* 0x000fe40000000000 */
[----:B------:R-:W-:Y:S01]  /*16420*/  FFMA.FTZ R93, -R3, R4, R93 ;  /* 0x00000004035d7223 */ /* 0x000fe2000001015d */
        /* <DEDUP_REMOVED lines=8> */
[C---:B------:R-:W-:Y:S01]  /*164b0*/  VIADD R33, R31.reuse, 0x58 ;  /* 0x000000581f217836 */ /* 0x040fe20000000000 */
[----:B------:R-:W-:Y:S01]  /*164c0*/  IABS R8, R8 ;  /* 0x0000000800087213 */ /* 0x000fe20000000000 */
[C---:B------:R-:W-:Y:S01]  /*164d0*/  VIADD R21, R31.reuse, 0x60 ;  /* 0x000000601f157836 */ /* 0x040fe20000000000 */
[----:B------:R-:W-:Y:S01]  /*164e0*/  I2FP.F32.S32 R12, R12 ;  /* 0x0000000c000c7245 */ /* 0x000fe20000201400 */
[----:B------:R-:W-:Y:S01]  /*164f0*/  VIADD R25, R31, 0x59 ;  /* 0x000000591f197836 */ /* 0x000fe20000000000 */
        /* <DEDUP_REMOVED lines=12> */
[----:B------:R-:W-:Y:S02]  /*165c0*/  IMAD.IADD R5, R29, 0x1, -R31 ;  /* 0x000000011d057824 */ /* 0x000fe400078e0a1f */
[----:B------:R-:W-:Y:S01]  /*165d0*/  FFMA.FTZ R85, -R3, R4, R85 ;  /* 0x0000000403557223 */ /* 0x000fe20000010155 */
[----:B------:R-:W-:Y:S01]  /*165e0*/  IMAD.IADD R8, R29, 0x1, -R25 ;  /* 0x000000011d087824 */ /* 0x000fe200078e0a19 */
[----:B------:R-:W-:Y:S01]  /*165f0*/  ISETP.GE.AND P4, PT, R117, R62, PT ;  /* 0x0000003e7500720c */ /* 0x000fe20003f86270 */
[C---:B------:R-:W-:Y:S01]  /*16600*/  IMAD.IADD R4, R50.reuse, 0x1, -R31 ;  /* 0x0000000132047824 */ /* 0x040fe200078e0a1f */
[----:B------:R-:W-:Y:S01]  /*16610*/  IABS R12, R12 ;  /* 0x0000000c000c7213 */ /* 0x000fe20000000000 */
[C---:B------:R-:W-:Y:S01]  /*16620*/  IMAD.IADD R117, R50.reuse, 0x1, -R117 ;  /* 0x0000000132757824 */ /* 0x040fe200078e0a75 */
[----:B------:R-:W-:Y:S01]  /*16630*/  IABS R9, R9 ;  /* 0x0000000900097213 */ /* 0x000fe20000000000 */
[C---:B------:R-:W-:Y:S01]  /*16640*/  IMAD.IADD R113, R50.reuse, 0x1, -R113 ;  /* 0x0000000132717824 */ /* 0x040fe200078e0a71 */
[----:B------:R-:W-:Y:S01]  /*16650*/  IABS R5, R5 ;  /* 0x0000000500057213 */ /* 0x000fe20000000000 */
[C---:B------:R-:W-:Y:S01]  /*16660*/  IMAD.IADD R115, R50.reuse, 0x1, -R115 ;  /* 0x0000000132737824 */ /* 0x040fe200078e0a73 */
[----:B------:R-:W-:Y:S01]  /*16670*/  IABS R8, R8 ;  /* 0x0000000800087213 */ /* 0x000fe20000000000 */
[----:B------:R-:W-:Y:S01]  /*16680*/  IMAD.IADD R71, R50, 0x1, -R71 ;  /* 0x0000000132477824 */ /* 0x000fe200078e0a47 */
[----:B------:R-:W-:Y:S01]  /*16690*/  I2FP.F32.S32 R12, R12 ;  /* 0x0000000c000c7245 */ /* 0x000fe20000201400 */
[----:B------:R-:W-:Y:S01]  /*166a0*/  VIADD R51, R31, 0x31 ;  /* 0x000000311f337836 */ /* 0x000fe20000000000 */
[----:B------:R-:W-:-:S02]  /*166b0*/  I2FP.F32.S32 R9, R9 ;  /* 0x0000000900097245 */ /* 0x000fc40000201400 */
[----:B------:R-:W-:Y:S01]  /*166c0*/  IABS R4, R4 ;  /* 0x0000000400047213 */ /* 0x000fe20000000000 */
[C---:B------:R-:W-:Y:S01]  /*166d0*/  FFMA.FTZ R88, -R3.reuse, R12, R88 ;  /* 0x0000000c03587223 */ /* 0x040fe20000010158 */
[----:B------:R-:W-:Y:S01]  /*166e0*/  I2FP.F32.S32 R5, R5 ;  /* 0x0000000500057245 */ /* 0x000fe20000201400 */
[----:B------:R-:W-:Y:S01]  /*166f0*/  FFMA.FTZ R84, -R3, R9, R84 ;  /* 0x0000000903547223 */ /* 0x000fe20000010154 */
[----:B------:R-:W-:Y:S01]  /*16700*/  IABS R117, R117 ;  /* 0x0000007500757213 */ /* 0x000fe20000000000 */
[----:B------:R-:W-:Y:S01]  /*16710*/  IMAD.IADD R34, R29, 0x1, -R51 ;  /* 0x000000011d227824 */ /* 0x000fe200078e0a33 */
[----:B------:R-:W-:Y:S01]  /*16720*/  IABS R113, R113 ;  /* 0x0000007100717213 */ /* 0x000fe20000000000 */
[CC--:B------:R-:W-:Y:S01]  /*16730*/  FFMA.FTZ R9, -R3.reuse, R5.reuse, R24 ;  /* 0x0000000503097223 */ /* 0x0c0fe20000010118 */
[----:B------:R-:W-:Y:S01]  /*16740*/  I2FP.F32.S32 R8, R8 ;  /* 0x0000000800087245 */ /* 0x000fe20000201400 */
[----:B------:R-:W-:Y:S01]  /*16750*/  FFMA.FTZ R22, -R3, R5, R22 ;  /* 0x0000000503167223 */ /* 0x000fe20000010116 */
[----:B------:R-:W-:-:S02]  /*16760*/  IABS R115, R115 ;  /* 0x0000007300737213 */ /* 0x000fc40000000000 */
[----:B------:R-:W-:Y:S01]  /*16770*/  I2FP.F32.S32 R4, R4 ;  /* 0x0000000400047245 */ /* 0x000fe20000201400 */
[C---:B------:R-:W-:Y:S01]  /*16780*/  FFMA.FTZ R89, -R3.reuse, R8, R89 ;  /* 0x0000000803597223 */ /* 0x040fe20000010159 */
        /* <DEDUP_REMOVED lines=8> */
[----:B------:R-:W-:Y:S01]  /*16810*/  FSEL R46, R20, -INF , !P6 ;  /* 0xff800000142e7808 */ /* 0x000fe20007000000 */
[----:B------:R-:W-:Y:S01]  /*16820*/  FFMA.FTZ R12, -R3, R24, R19 ;  /* 0x00000018030c7223 */ /* 0x000fe20000010113 */
[----:B------:R-:W-:-:S02]  /*16830*/  IMAD.IADD R24, R50, 0x1, -R59 ;  /* 0x0000000132187824 */ /* 0x000fc400078e0a3b */
[----:B------:R-:W-:Y:S01]  /*16840*/  FFMA.FTZ R23, -R3, R8, R23 ;  /* 0x0000000803177223 */ /* 0x000fe20000010117 */
[----:B------:R-:W-:Y:S01]  /*16850*/  FSEL R18, R16, -INF , !P4 ;  /* 0xff80000010127808 */ /* 0x000fe20006000000 */
[----:B------:R-:W-:Y:S01]  /*16860*/  IMAD.IADD R19, R50, 0x1, -R57 ;  /* 0x0000000132137824 */ /* 0x000fe200078e0a39 */
[----:B------:R-:W-:Y:S01]  /*16870*/  FSEL R16, R4, -INF , !P4 ;  /* 0xff80000004107808 */ /* 0x000fe20006000000 */
[C---:B------:R-:W-:Y:S01]  /*16880*/  IMAD.IADD R4, R50.reuse, 0x1, -R55 ;  /* 0x0000000132047824 */ /* 0x040fe200078e0a37 */
[----:B------:R-:W-:Y:S01]  /*16890*/  IABS R24, R24 ;  /* 0x0000001800187213 */ /* 0x000fe20000000000 */
[C---:B------:R-:W-:Y:S01]  /*168a0*/  IMAD.IADD R8, R50.reuse, 0x1, -R69 ;  /* 0x0000000132087824 */ /* 0x040fe200078e0a45 */
[----:B------:R-:W-:Y:S01]  /*168b0*/  FSEL R20, R23, -INF , !P5 ;  /* 0xff80000017147808 */ /* 0x000fe20006800000 */
[----:B------:R-:W-:Y:S01]  /*168c0*/  IMAD.IADD R23, R50, 0x1, -R65 ;  /* 0x0000000132177824 */ /* 0x000fe200078e0a41 */
[----:B------:R-:W-:Y:S02]  /*168d0*/  IABS R19, R19 ;  /* 0x0000001300137213 */ /* 0x000fe40000000000 */
[----:B------:R-:W-:-:S02]  /*168e0*/  IABS R4, R4 ;  /* 0x0000000400047213 */ /* 0x000fc40000000000 */
[----:B------:R-:W-:Y:S02]  /*168f0*/  IABS R8, R8 ;  /* 0x0000000800087213 */ /* 0x000fe40000000000 */
[----:B------:R-:W-:Y:S02]  /*16900*/  I2FP.F32.S32 R24, R24 ;  /* 0x0000001800187245 */ /* 0x000fe40000201400 */
[----:B------:R-:W-:Y:S02]  /*16910*/  I2FP.F32.S32 R19, R19 ;  /* 0x0000001300137245 */ /* 0x000fe40000201400 */
[----:B------:R-:W-:Y:S02]  /*16920*/  FSEL R9, R9, -INF , !P1 ;  /* 0xff80000009097808 */ /* 0x000fe40004800000 */
[----:B------:R-:W-:Y:S02]  /*16930*/  FSEL R5, R5, -INF , !P1 ;  /* 0xff80000005057808 */ /* 0x000fe40004800000 */
[----:B------:R-:W-:-:S02]  /*16940*/  ISETP.GE.AND P1, PT, R55, R62, PT ;  /* 0x0000003e3700720c */ /* 0x000fc40003f26270 */
[----:B------:R-:W-:Y:S02]  /*16950*/  IABS R23, R23 ;  /* 0x0000001700177213 */ /* 0x000fe40000000000 */
[----:B------:R-:W-:Y:S01]  /*16960*/  I2FP.F32.S32 R4, R4 ;  /* 0x0000000400047245 */ /* 0x000fe20000201400 */
[C---:B------:R-:W-:Y:S01]  /*16970*/  FFMA.FTZ R11, -R3.reuse, R24, R11 ;  /* 0x00000018030b7223 */ /* 0x040fe2000001010b */
[----:B------:R-:W-:Y:S01]  /*16980*/  I2FP.F32.S32 R8, R8 ;  /* 0x0000000800087245 */ /* 0x000fe20000201400 */
[----:B------:R-:W-:Y:S01]  /*16990*/  FFMA.FTZ R246, -R3, R19, R6 ;  /* 0x0000001303f67223 */ /* 0x000fe20000010106 */
[----:B------:R-:W-:Y:S02]  /*169a0*/  FSEL R44, R44, -INF , !P5 ;  /* 0xff8000002c2c7808 */ /* 0x000fe40006800000 */
[----:B------:R-:W-:Y:S01]  /*169b0*/  ISETP.GE.AND P5, PT, R59, R62, PT ;  /* 0x0000003e3b00720c */ /* 0x000fe20003fa6270 */
[----:B------:R-:W-:Y:S01]  /*169c0*/  FFMA.FTZ R4, -R3, R4, R14 ;  /* 0x0000000403047223 */ /* 0x000fe2000001010e */
[----:B------:R-:W-:-:S02]  /*169d0*/  I2FP.F32.S32 R23, R23 ;  /* 0x0000001700177245 */ /* 0x000fc40000201400 */
[----:B------:R-:W-:Y:S01]  /*169e0*/  FSEL R6, R52, -INF , !P1 ;  /* 0xff80000034067808 */ /* 0x000fe20004800000 */
[----:B------:R-:W-:Y:S01]  /*169f0*/  IMAD.IADD R52, R50, 0x1, -R51 ;  /* 0x0000000132347824 */ /* 0x000fe200078e0a33 */
[----:B------:R-:W-:Y:S01]  /*16a00*/  FSEL R48, R48, -INF , !P0 ;  /* 0xff80000030307808 */ /* 0x000fe20004000000 */
[----:B------:R-:W-:Y:S01]  /*16a10*/  FFMA.FTZ R8, -R3, R8, R15 ;  /* 0x0000000803087223 */ /* 0x000fe2000001010f */
[----:B------:R-:W-:Y:S01]  /*16a20*/  FSEL R40, R27, -INF , !P0 ;  /* 0xff8000001b287808 */ /* 0x000fe20004000000 */
[----:B------:R-:W-:Y:S01]  /*16a30*/  IMAD.IADD R15, R50, 0x1, -R53 ;  /* 0x00000001320f7824 */ /* 0x000fe200078e0a35 */
[----:B------:R-:W-:Y:S02]  /*16a40*/  ISETP.GE.AND P0, PT, R69, R62, PT ;  /* 0x0000003e4500720c */ /* 0x000fe40003f06270 */
[----:B------:R-:W-:Y:S01]  /*16a50*/  FSEL R14, R54, -INF , !P3 ;  /* 0xff800000360e7808 */ /* 0x000fe20005800000 */
[C---:B------:R-:W-:Y:S01]  /*16a60*/  IMAD.IADD R54, R50.reuse, 0x1, -R45 ;  /* 0x0000000132367824 */ /* 0x040fe200078e0a2d */
[----:B------:R-:W-:Y:S01]  /*16a70*/  FSEL R24, R11, -INF , !P5 ;  /* 0xff8000000b187808 */ /* 0x000fe20006800000 */
[----:B------:R-:W-:-:S02]  /*16a80*/  IMAD.IADD R11, R50, 0x1, -R49 ;  /* 0x00000001320b7824 */ /* 0x000fc400078e0a31 */
[----:B------:R-:W-:Y:S01]  /*16a90*/  FFMA.FTZ R26, -R3, R23, R10 ;  /* 0x00000017031a7223 */ /* 0x000fe2000001010a */
[----:B------:R-:W-:Y:S02]  /*16aa0*/  FSEL R10, R4, -INF , !P1 ;  /* 0xff800000040a7808 */ /* 0x000fe40004800000 */
[----:B------:R-:W-:Y:S02]  /*16ab0*/  IABS R52, R52 ;  /* 0x0000003400347213 */ /* 0x000fe40000000000 */
[----:B------:R-:W-:Y:S01]  /*16ac0*/  FSEL R4, R36, -INF , !P0 ;  /* 0xff80000024047808 */ /* 0x000fe20004000000 */
[----:B------:R-:W-:Y:S01]  /*16ad0*/  IMAD.IADD R36, R50, 0x1, -R47 ;  /* 0x0000000132247824 */ /* 0x000fe200078e0a2f */
[----:B------:R-:W-:Y:S02]  /*16ae0*/  IABS R15, R15 ;  /* 0x0000000f000f7213 */ /* 0x000fe40000000000 */
[----:B------:R-:W-:Y:S02]  /*16af0*/  IABS R54, R54 ;  /* 0x0000003600367213 */ /* 0x000fe40000000000 */
[----:B------:R-:W-:-:S02]  /*16b00*/  IABS R11, R11 ;  /* 0x0000000b000b7213 */ /* 0x000fc40000000000 */
[----:B------:R-:W-:Y:S02]  /*16b10*/  I2FP.F32.S32 R52, R52 ;  /* 0x0000003400347245 */ /* 0x000fe40000201400 */
[----:B------:R-:W-:Y:S02]  /*16b20*/  I2FP.F32.S32 R15, R15 ;  /* 0x0000000f000f7245 */ /* 0x000fe40000201400 */
[----:B------:R-:W-:Y:S02]  /*16b30*/  IABS R36, R36 ;  /* 0x0000002400247213 */ /* 0x000fe40000000000 */
[----:B------:R-:W-:Y:S02]  /*16b40*/  I2FP.F32.S32 R54, R54 ;  /* 0x0000003600367245 */ /* 0x000fe40000201400 */
[----:B------:R-:W-:Y:S01]  /*16b50*/  I2FP.F32.S32 R11, R11 ;  /* 0x0000000b000b7245 */ /* 0x000fe20000201400 */
[C---:B------:R-:W-:Y:S01]  /*16b60*/  FFMA.FTZ R111, -R3.reuse, R52, R111 ;  /* 0x00000034036f7223 */ /* 0x040fe2000001016f */
[----:B------:R-:W-:Y:S01]  /*16b70*/  IMAD.IADD R52, R50, 0x1, -R39 ;  /* 0x0000000132347824 */ /* 0x000fe200078e0a27 */
[----:B------:R-:W-:Y:S01]  /*16b80*/  I2FP.F32.S32 R36, R36 ;  /* 0x0000002400247245 */ /* 0x000fe20000201400 */
[C---:B------:R-:W-:Y:S01]  /*16b90*/  FFMA.FTZ R110, -R3.reuse, R15, R110 ;  /* 0x0000000f036e7223 */ /* 0x040fe2000001016e */
[----:B------:R-:W-:Y:S01]  /*16ba0*/  FSEL R12, R12, -INF , !P3 ;  /* 0xff8000000c0c7808 */ /* 0x000fe20005800000 */
[C---:B------:R-:W-:Y:S01]  /*16bb0*/  FFMA.FTZ R7, -R3.reuse, R54, R7 ;  /* 0x0000003603077223 */ /* 0x040fe20000010107 */
[----:B------:R-:W-:Y:S01]  /*16bc0*/  FFMA.FTZ R106, -R3, R11, R106 ;  /* 0x0000000b036a7223 */ /* 0x000fe2000001016a */
[C---:B------:R-:W-:Y:S01]  /*16bd0*/  IMAD.IADD R15, R50.reuse, 0x1, -R35 ;  /* 0x00000001320f7824 */ /* 0x040fe200078e0a23 */
[----:B------:R-:W-:Y:S01]  /*16be0*/  ISETP.GE.AND P3, PT, R45, R62, PT ;  /* 0x0000003e2d00720c */ /* 0x000fe20003f66270 */
[C---:B------:R-:W-:Y:S01]  /*16bf0*/  IMAD.IADD R11, R50.reuse, 0x1, -R41 ;  /* 0x00000001320b7824 */ /* 0x040fe200078e0a29 */
[----:B------:R-:W-:Y:S01]  /*16c00*/  IABS R52, R52 ;  /* 0x0000003400347213 */ /* 0x000fe20000000000 */
[----:B------:R-:W-:Y:S01]  /*16c10*/  FFMA.FTZ R107, -R3, R36, R107 ;  /* 0x00000024036b7223 */ /* 0x000fe2000001016b */
[----:B------:R-:W-:Y:S01]  /*16c20*/  FSEL R36, R7, -INF , !P3 ;  /* 0xff80000007247808 */ /* 0x000fe20005800000 */
[C---:B------:R-:W-:Y:S01]  /*16c30*/  IMAD.IADD R7, R50.reuse, 0x1, -R37 ;  /* 0x0000000132077824 */ /* 0x040fe200078e0a25 */
[----:B------:R-:W-:Y:S01]  /*16c40*/  IABS R15, R15 ;  /* 0x0000000f000f7213 */ /* 0x000fe20000000000 */
[----:B------:R-:W-:Y:S01]  /*16c50*/  IMAD.IADD R54, R50, 0x1, -R43 ;  /* 0x0000000132367824 */ /* 0x000fe200078e0a2b */
[----:B------:R-:W-:-:S02]  /*16c60*/  IABS R11, R11 ;  /* 0x0000000b000b7213 */ /* 0x000fc40000000000 */
[----:B------:R-:W-:Y:S02]  /*16c70*/  I2FP.F32.S32 R52, R52 ;  /* 0x0000003400347245 */ /* 0x000fe40000201400 */
[----:B------:R-:W-:Y:S02]  /*16c80*/  I2FP.F32.S32 R15, R15 ;  /* 0x0000000f000f7245 */ /* 0x000fe40000201400 */
[----:B------:R-:W-:Y:S01]  /*16c90*/  I2FP.F32.S32 R11, R11 ;  /* 0x0000000b000b7245 */ /* 0x000fe20000201400 */
[C---:B------:R-:W-:Y:S01]  /*16ca0*/  FFMA.FTZ R99, -R3.reuse, R52, R99 ;  /* 0x0000003403637223 */ /* 0x040fe20000010163 */
[----:B------:R-:W-:Y:S01]  /*16cb0*/  IABS R7, R7 ;  /* 0x0000000700077213 */ /* 0x000fe20000000000 */
[C---:B------:R-:W-:Y:S01]  /*16cc0*/  IMAD.IADD R52, R50.reuse, 0x1, -R17 ;  /* 0x0000000132347824 */ /* 0x040fe200078e0a11 */
[----:B------:R-:W-:Y:S01]  /*16cd0*/  IABS R54, R54 ;  /* 0x0000003600367213 */ /* 0x000fe20000000000 */
[C---:B------:R-:W-:Y:S01]  /*16ce0*/  FFMA.FTZ R102, -R3.reuse, R15, R102 ;  /* 0x0000000f03667223 */ /* 0x040fe20000010166 */
[----:B------:R-:W-:Y:S01]  /*16cf0*/  IABS R34, R34 ;  /* 0x0000002200227213 */ /* 0x000fe20000000000 */
[----:B------:R-:W-:Y:S01]  /*16d00*/  FFMA.FTZ R98, -R3, R11, R98 ;  /* 0x0000000b03627223 */ /* 0x000fe20000010162 */
[----:B------:R-:W-:Y:S01]  /*16d10*/  I2FP.F32.S32 R7, R7 ;  /* 0x0000000700077245 */ /* 0x000fe20000201400 */
[----:B------:R-:W-:Y:S01]  /*16d20*/  VIADD R15, R31, 0x69 ;  /* 0x000000691f0f7836 */ /* 0x000fe20000000000 */
[----:B------:R-:W-:Y:S01]  /*16d30*/  I2FP.F32.S32 R54, R54 ;  /* 0x0000003600367245 */ /* 0x000fe20000201400 */
[C---:B------:R-:W-:Y:S01]  /*16d40*/  IMAD.IADD R11, R50.reuse, 0x1, -R33 ;  /* 0x00000001320b7824 */ /* 0x040fe200078e0a21 */
[----:B------:R-:W-:Y:S01]  /*16d50*/  I2FP.F32.S32 R34, R34 ;  /* 0x0000002200227245 */ /* 0x000fe20000201400 */
[----:B------:R-:W-:Y:S01]  /*16d60*/  IMAD.IADD R19, R29, 0x1, -R15 ;  /* 0x000000011d137824 */ /* 0x000fe200078e0a0f */
[----:B------:R-:W-:Y:S01]  /*16d70*/  IABS R52, R52 ;  /* 0x0000003400347213 */ /* 0x000fe20000000000 */
[C---:B------:R-:W-:Y:S01]  /*16d80*/  FFMA.FTZ R94, -R3.reuse, R7, R94 ;  /* 0x00000007035e7223 */ /* 0x040fe2000001015e */
[----:B------:R-:W-:Y:S01]  /*16d90*/  FFMA.FTZ R103, -R3, R54, R103 ;  /* 0x0000003603677223 */ /* 0x000fe20000010167 */
[C---:B------:R-:W-:Y:S01]  /*16da0*/  IMAD.IADD R7, R50.reuse, 0x1, -R21 ;  /* 0x0000000132077824 */ /* 0x040fe200078e0a15 */
[----:B------:R-:W-:Y:S01]  /*16db0*/  IABS R11, R11 ;  /* 0x0000000b000b7213 */ /* 0x000fe20000000000 */
[C---:B------:R-:W-:Y:S01]  /*16dc0*/  IMAD.IADD R56, R50.reuse, 0x1, -R13 ;  /* 0x0000000132387824 */ /* 0x040fe200078e0a0d */
[----:B------:R-:W-:Y:S01]  /*16dd0*/  I2FP.F32.S32 R52, R52 ;  /* 0x0000003400347245 */ /* 0x000fe20000201400 */
[----:B------:R-:W-:-:S02]  /*16de0*/  IMAD.IADD R54, R50, 0x1, -R25 ;  /* 0x0000000132367824 */ /* 0x000fc400078e0a19 */
[----:B------:R-:W-:Y:S01]  /*16df0*/  FFMA.FTZ R34, -R3, R34, R109 ;  /* 0x0000002203227223 */ /* 0x000fe2000001016d */
[----:B------:R-:W-:Y:S02]  /*16e00*/  FSEL R8, R8, -INF , !P0 ;  /* 0xff80000008087808 */ /* 0x000fe40004000000 */
[----:B------:R-:W-:Y:S02]  /*16e10*/  FSEL R22, R22, -INF , !P6 ;  /* 0xff80000016167808 */ /* 0x000fe40007000000 */
[-C--:B------:R-:W-:Y:S02]  /*16e20*/  ISETP.GE.AND P0, PT, R51, R62.reuse, PT ;  /* 0x0000003e3300720c */ /* 0x080fe40003f06270 */
[----:B------:R-:W-:Y:S02]  /*16e30*/  IABS R19, R19 ;  /* 0x0000001300137213 */ /* 0x000fe40000000000 */
[----:B------:R-:W-:Y:S02]  /*16e40*/  ISETP.GE.AND P6, PT, R65, R62, PT ;  /* 0x0000003e4100720c */ /* 0x000fe40003fc6270 */
[----:B------:R-:W-:Y:S01]  /*16e50*/  I2FP.F32.S32 R11, R11 ;  /* 0x0000000b000b7245 */ /* 0x000fe20000201400 */
[----:B------:R-:W-:Y:S01]  /*16e60*/  FFMA.FTZ R87, -R3, R52, R87 ;  /* 0x0000003403577223 */ /* 0x000fe20000010157 */
[----:B------:R-:W-:-:S02]  /*16e70*/  ISETP.GE.AND P4, PT, R57, R62, PT ;  /* 0x0000003e3900720c */ /* 0x000fc40003f86270 */
[----:B------:R-:W-:Y:S02]  /*16e80*/  IABS R7, R7 ;  /* 0x0000000700077213 */ /* 0x000fe40000000000 */
[----:B------:R-:W-:Y:S02]  /*16e90*/  ISETP.GE.AND P1, PT, R53, R62, PT ;  /* 0x0000003e3500720c */ /* 0x000fe40003f26270 */
[----:B------:R-:W-:Y:S02]  /*16ea0*/  IABS R56, R56 ;  /* 0x0000003800387213 */ /* 0x000fe40000000000 */
[----:B------:R-:W-:Y:S02]  /*16eb0*/  IABS R54, R54 ;  /* 0x0000003600367213 */ /* 0x000fe40000000000 */
[----:B------:R-:W-:Y:S02]  /*16ec0*/  FSEL R38, R38, -INF , !P3 ;  /* 0xff80000026267808 */ /* 0x000fe40005800000 */
[----:B------:R-:W-:-:S02]  /*16ed0*/  FSEL R34, R34, -INF , !P0 ;  /* 0xff80000022227808 */ /* 0x000fc40004000000 */
[----:B------:R-:W-:Y:S02]  /*16ee0*/  FSEL R236, R111, -INF , !P0 ;  /* 0xff8000006fec7808 */ /* 0x000fe40004000000 */
[----:B------:R-:W-:Y:S01]  /*16ef0*/  I2FP.F32.S32 R52, R19 ;  /* 0x0000001300347245 */ /* 0x000fe20000201400 */
[----:B------:R-:W-:Y:S01]  /*16f00*/  FFMA.FTZ R90, -R3, R11, R90 ;  /* 0x0000000b035a7223 */ /* 0x000fe2000001015a */
[----:B------:R-:W-:Y:S02]  /*16f10*/  FSEL R42, R42, -INF , !P6 ;  /* 0xff8000002a2a7808 */ /* 0x000fe40007000000 */
[----:B------:R-:W-:Y:S02]  /*16f20*/  FSEL R26, R26, -INF , !P6 ;  /* 0xff8000001a1a7808 */ /* 0x000fe40007000000 */
[----:B------:R-:W-:Y:S02]  /*16f30*/  FSEL R30, R30, -INF , !P5 ;  /* 0xff8000001e1e7808 */ /* 0x000fe40006800000 */
[----:B------:R-:W-:-:S02]  /*16f40*/  ISETP.GE.AND P3, PT, R43, R62, PT ;  /* 0x0000003e2b00720c */ /* 0x000fc40003f66270 */
[----:B------:R-:W-:Y:S02]  /*16f50*/  ISETP.GE.AND P0, PT, R39, R62, PT ;  /* 0x0000003e2700720c */ /* 0x000fe40003f06270 */
[----:B------:R-:W-:Y:S01]  /*16f60*/  FMNMX3.FTZ R19, R9, R48, R46, !PT ;  /* 0x0000003009137276 */ /* 0x000fe2000781002e */
[----:B------:R-:W-:Y:S01]  /*16f70*/  VIADD R11, R31, 0x71 ;  /* 0x000000711f0b7836 */ /* 0x000fe20000000000 */
[-C--:B------:R-:W-:Y:S02]  /*16f80*/  ISETP.GE.AND P6, PT, R49, R62.reuse, PT ;  /* 0x0000003e3100720c */ /* 0x080fe40003fc6270 */
[----:B------:R-:W-:Y:S02]  /*16f90*/  ISETP.GE.AND P5, PT, R47, R62, PT ;  /* 0x0000003e2f00720c */ /* 0x000fe40003fa6270 */
[----:B------:R-:W-:Y:S02]  /*16fa0*/  FSEL R28, R28, -INF , !P4 ;  /* 0xff8000001c1c7808 */ /* 0x000fe40006000000 */
[----:B------:R-:W-:-:S02]  /*16fb0*/  FSEL R246, R246, -INF , !P4 ;  /* 0xff800000f6f67808 */ /* 0x000fc40006000000 */
[----:B------:R-:W-:Y:S02]  /*16fc0*/  I2FP.F32.S32 R7, R7 ;  /* 0x0000000700077245 */ /* 0x000fe40000201400 */
[----:B------:R-:W-:Y:S02]  /*16fd0*/  ISETP.GE.AND P4, PT, R35, R62, PT ;  /* 0x0000003e2300720c */ /* 0x000fe40003f86270 */
[----:B------:R-:W-:Y:S02]  /*16fe0*/  FSEL R244, R108, -INF , !P1 ;  /* 0xff8000006cf47808 */ /* 0x000fe40004800000 */
[----:B------:R-:W-:Y:S02]  /*16ff0*/  FSEL R238, R110, -INF , !P1 ;  /* 0xff8000006eee7808 */ /* 0x000fe40004800000 */
[----:B------:R-:W-:Y:S02]  /*17000*/  I2FP.F32.S32 R56, R56 ;  /* 0x0000003800387245 */ /* 0x000fe40000201400 */
[----:B------:R-:W-:-:S02]  /*17010*/  I2FP.F32.S32 R54, R54 ;  /* 0x0000003600367245 */ /* 0x000fc40000201400 */
[----:B------:R-:W-:Y:S02]  /*17020*/  ISETP.GE.AND P1, PT, R41, R62, PT ;  /* 0x0000003e2900720c */ /* 0x000fe40003f26270 */
[----:B------:R-:W-:Y:S02]  /*17030*/  FSEL R176, R101, -INF , !P3 ;  /* 0xff80000065b07808 */ /* 0x000fe40005800000 */
[----:B------:R-:W-:Y:S02]  /*17040*/  FSEL R186, R103, -INF , !P3 ;  /* 0xff80000067ba7808 */ /* 0x000fe40005800000 */
[----:B------:R-:W-:Y:S02]  /*17050*/  FSEL R178, R97, -INF , !P0 ;  /* 0xff80000061b27808 */ /* 0x000fe40004000000 */
[----:B------:R-:W-:Y:S02]  /*17060*/  FSEL R188, R99, -INF , !P0 ;  /* 0xff80000063bc7808 */ /* 0x000fe40004000000 */
[----:B------:R-:W-:Y:S01]  /*17070*/  FMNMX3.FTZ R19, R19, R44, R18, !PT ;  /* 0x0000002c13137276 */ /* 0x000fe20007810012 */
[----:B------:R-:W-:Y:S01]  /*17080*/  FFMA.FTZ R86, -R3, R7, R86 ;  /* 0x0000000703567223 */ /* 0x000fe20000010156 */
[----:B------:R-:W-:-:S02]  /*17090*/  FSEL R242, R104, -INF , !P6 ;  /* 0xff80000068f27808 */ /* 0x000fc40007000000 */
[----:B------:R-:W-:Y:S02]  /*170a0*/  FSEL R234, R106, -INF , !P6 ;  /* 0xff8000006aea7808 */ /* 0x000fe40007000000 */
[----:B------:R-:W-:Y:S02]  /*170b0*/  FSEL R240, R105, -INF , !P5 ;  /* 0xff80000069f07808 */ /* 0x000fe40006800000 */
[----:B------:R-:W-:Y:S02]  /*170c0*/  FSEL R158, R107, -INF , !P5 ;  /* 0xff8000006b9e7808 */ /* 0x000fe40006800000 */
[-C--:B------:R-:W-:Y:S01]  /*170d0*/  ISETP.GE.AND P3, PT, R25, R62.reuse, PT ;  /* 0x0000003e1900720c */ /* 0x080fe20003f66270 */
[----:B------:R-:W-:Y:S01]  /*170e0*/  IMAD.IADD R25, R29, 0x1, -R11 ;  /* 0x000000011d197824 */ /* 0x000fe200078e0a0b */
[-C--:B------:R-:W-:Y:S01]  /*170f0*/  ISETP.GE.AND P0, PT, R17, R62.reuse, PT ;  /* 0x0000003e1100720c */ /* 0x080fe20003f06270 */
[----:B------:R-:W-:Y:S01]  /*17100*/  VIADD R17, R31, 0x68 ;  /* 0x000000681f117836 */ /* 0x000fe20000000000 */
[----:B------:R-:W-:Y:S01]  /*17110*/  ISETP.GE.AND P6, PT, R37, R62, PT ;  /* 0x0000003e2500720c */ /* 0x000fe20003fc6270 */
[----:B------:R-:W-:Y:S01]  /*17120*/  FFMA.FTZ R95, -R3, R56, R95 ;  /* 0x00000038035f7223 */ /* 0x000fe2000001015f */
[----:B------:R-:W-:Y:S01]  /*17130*/  ISETP.GE.AND P5, PT, R13, R62, PT ;  /* 0x0000003e0d00720c */ /* 0x000fe20003fa6270 */
[----:B------:R-:W-:Y:S01]  /*17140*/  FFMA.FTZ R91, -R3, R54, R91 ;  /* 0x00000036035b7223 */ /* 0x000fe2000001015b */
[----:B------:R-:W-:Y:S01]  /*17150*/  FSEL R232, R100, -INF , !P4 ;  /* 0xff80000064e87808 */ /* 0x000fe20006000000 */
[C---:B------:R-:W-:Y:S01]  /*17160*/  VIADD R13, R31.reuse, 0x70 ;  /* 0x000000701f0d7836 */ /* 0x040fe20000000000 */
[----:B------:R-:W-:Y:S01]  /*17170*/  FSEL R228, R102, -INF , !P4 ;  /* 0xff80000066e47808 */ /* 0x000fe20006000000 */
[----:B------:R-:W-:Y:S01]  /*17180*/  VIADD R7, R31, 0x78 ;  /* 0x000000781f077836 */ /* 0x000fe20000000000 */
[----:B------:R-:W-:Y:S01]  /*17190*/  ISETP.GE.AND P4, PT, R33, R62, PT ;  /* 0x0000003e2100720c */ /* 0x000fe20003f86270 */
[----:B------:R-:W-:Y:S01]  /*171a0*/  VIADD R31, R31, 0x79 ;  /* 0x000000791f1f7836 */ /* 0x000fe20000000000 */
[----:B------:R-:W-:-:S02]  /*171b0*/  FSEL R230, R96, -INF , !P1 ;  /* 0xff80000060e67808 */ /* 0x000fc40004800000 */
[----:B------:R-:W-:Y:S02]  /*171c0*/  FSEL R206, R98, -INF , !P1 ;  /* 0xff80000062ce7808 */ /* 0x000fe40004800000 */
[----:B------:R-:W-:Y:S02]  /*171d0*/  ISETP.GE.AND P1, PT, R21, R62, PT ;  /* 0x0000003e1500720c */ /* 0x000fe40003f26270 */
[----:B------:R-:W-:Y:S01]  /*171e0*/  FMNMX3.FTZ R19, R19, R14, R6, !PT ;  /* 0x0000000e13137276 */ /* 0x000fe20007810006 */
[C---:B------:R-:W-:Y:S01]  /*171f0*/  IMAD.IADD R21, R29.reuse, 0x1, -R17 ;  /* 0x000000011d157824 */ /* 0x040fe200078e0a11 */
[----:B------:R-:W-:Y:S02]  /*17200*/  FSEL R198, R92, -INF , !P6 ;  /* 0xff8000005cc67808 */ /* 0x000fe40007000000 */
[----:B------:R-:W-:Y:S01]  /*17210*/  FSEL R190, R94, -INF , !P6 ;  /* 0xff8000005ebe7808 */ /* 0x000fe20007000000 */
[----:B------:R-:W-:Y:S01]  /*17220*/  IMAD.IADD R27, R29, 0x1, -R13 ;  /* 0x000000011d1b7824 */ /* 0x000fe200078e0a0d */
[----:B------:R-:W-:Y:S01]  /*17230*/  ISETP.GE.AND P6, PT, R17, R62, PT ;  /* 0x0000003e1100720c */ /* 0x000fe20003fc6270 */
[----:B------:R-:W-:Y:S01]  /*17240*/  IMAD.IADD R23, R29, 0x1, -R7 ;  /* 0x000000011d177824 */ /* 0x000fe200078e0a07 */
[----:B------:R-:W-:Y:S01]  /*17250*/  FSEL R194, R88, -INF , !P4 ;  /* 0xff80000058c27808 */ /* 0x000fe20006000000 */
[----:B------:R-:W-:Y:S01]  /*17260*/  IMAD.IADD R17, R50, 0x1, -R17 ;  /* 0x0000000132117824 */ /* 0x000fe200078e0a11 */
[----:B------:R-:W-:-:S02]  /*17270*/  FSEL R182, R90, -INF , !P4 ;  /* 0xff8000005ab67808 */ /* 0x000fc40006000000 */
[----:B------:R-:W-:Y:S01]  /*17280*/  IABS R25, R25 ;  /* 0x0000001900197213 */ /* 0x000fe20000000000 */
[----:B------:R-:W-:Y:S01]  /*17290*/  IMAD.IADD R29, R29, 0x1, -R31 ;  /* 0x000000011d1d7824 */ /* 0x000fe200078e0a1f */
[----:B------:R-:W-:Y:S02]  /*172a0*/  FSEL R196, R93, -INF , !P5 ;  /* 0xff8000005dc47808 */ /* 0x000fe40006800000 */
[----:B------:R-:W-:Y:S02]  /*172b0*/  FSEL R184, R95, -INF , !P5 ;  /* 0xff8000005fb87808 */ /* 0x000fe40006800000 */
[----:B------:R-:W-:Y:S01]  /*172c0*/  ISETP.GE.AND P4, PT, R13, R62, PT ;  /* 0x0000003e0d00720c */ /* 0x000fe20003f86270 */
[----:B------:R-:W-:Y:S01]  /*172d0*/  IMAD.IADD R13, R50, 0x1, -R13 ;  /* 0x00000001320d7824 */ /* 0x000fe200078e0a0d */
[----:B------:R-:W-:Y:S02]  /*172e0*/  FSEL R192, R89, -INF , !P3 ;  /* 0xff80000059c07808 */ /* 0x000fe40005800000 */
[----:B------:R-:W-:-:S02]  /*172f0*/  FSEL R180, R91, -INF , !P3 ;  /* 0xff8000005bb47808 */ /* 0x000fc40005800000 */
[----:B------:R-:W-:Y:S02]  /*17300*/  FSEL R174, R84, -INF , !P1 ;  /* 0xff80000054ae7808 */ /* 0x000fe40004800000 */
[----:B------:R-:W-:Y:S02]  /*17310*/  FSEL R166, R86, -INF , !P1 ;  /* 0xff80000056a67808 */ /* 0x000fe40004800000 */
[----:B------:R-:W-:Y:S02]  /*17320*/  FSEL R172, R85, -INF , !P0 ;  /* 0xff80000055ac7808 */ /* 0x000fe40004000000 */
[----:B------:R-:W-:Y:S02]  /*17330*/  FSEL R164, R87, -INF , !P0 ;  /* 0xff80000057a47808 */ /* 0x000fe40004000000 */
[----:B------:R-:W-:Y:S02]  /*17340*/  FMNMX3.FTZ R19, R19, R4, R42, !PT ;  /* 0x0000000413137276 */ /* 0x000fe4000781002a */
        /* <DEDUP_REMOVED lines=8> */
[----:B------:R-:W-:-:S02]  /*173d0*/  I2FP.F32.S32 R50, R25 ;  /* 0x0000001900327245 */ /* 0x000fc40000201400 */
[----:B------:R-:W-:Y:S02]  /*173e0*/  FMNMX3.FTZ R25, R19, R30, R28, !PT ;  /* 0x0000001e13197276 */ /* 0x000fe4000781001c */
[----:B------:R-:W-:Y:S02]  /*173f0*/  IABS R19, R17 ;  /* 0x0000001100137213 */ /* 0x000fe40000000000 */
[----:B------:R-:W-:Y:S02]  /*17400*/  IABS R17, R13 ;  /* 0x0000000d00117213 */ /* 0x000fe40000000000 */
[----:B------:R-:W-:-:S04]  /*17410*/  FMNMX3.FTZ R13, R5, R40, R22, !PT ;  /* 0x00000028050d7276 */ /* 0x000fc80007810016 */
[----:B------:R-:W-:-:S04]  /*17420*/  FMNMX3.FTZ R13, R13, R20, R16, !PT ;  /* 0x000000140d0d7276 */ /* 0x000fc80007810010 */
[----:B------:R-:W-:Y:S02]  /*17430*/  FMNMX3.FTZ R13, R13, R12, R10, !PT ;  /* 0x0000000c0d0d7276 */ /* 0x000fe4000781000a */
[----:B------:R-:W-:Y:S02]  /*17440*/  IABS R56, R15 ;  /* 0x0000000f00387213 */ /* 0x000fe40000000000 */
[----:B------:R-:W-:Y:S02]  /*17450*/  FMNMX3.FTZ R13, R13, R8, R26, !PT ;  /* 0x000000080d0d7276 */ /* 0x000fe4000781001a */
[----:B------:R-:W-:Y:S02]  /*17460*/  FMNMX3.FTZ R15, R25, R38, R244, !PT ;  /* 0x00000026190f7276 */ /* 0x000fe400078100f4 */
[----:B------:R-:W-:Y:S02]  /*17470*/  FMNMX3.FTZ R13, R13, R24, R246, !PT ;  /* 0x000000180d0d7276 */ /* 0x000fe400078100f6 */
[----:B------:R-:W-:-:S02]  /*17480*/  FMNMX3.FTZ R15, R15, R34, R242, !PT ;  /* 0x000000220f0f7276 */ /* 0x000fc400078100f2 */
[----:B------:R-:W-:Y:S02]  /*17490*/  FMNMX3.FTZ R13, R13, R36, R238, !PT ;  /* 0x000000240d0d7276 */ /* 0x000fe400078100ee */
[----:B------:R-:W-:Y:S02]  /*174a0*/  FMNMX3.FTZ R15, R15, R240, R232, !PT ;  /* 0x000000f00f0f7276 */ /* 0x000fe400078100e8 */
[----:B------:R-:W-:Y:S02]  /*174b0*/  FMNMX3.FTZ R13, R13, R236, R234, !PT ;  /* 0x000000ec0d0d7276 */ /* 0x000fe400078100ea */
[----:B------:R-:W-:Y:S02]  /*174c0*/  IABS R21, R21 ;  /* 0x0000001500157213 */ /* 0x000fe40000000000 */
[----:B------:R-:W-:Y:S02]  /*174d0*/  FMNMX3.FTZ R15, R15, R176, R230, !PT ;  /* 0x000000b00f0f7276 */ /* 0x000fe400078100e6 */
[----:B------:R-:W-:-:S02]  /*174e0*/  FMNMX3.FTZ R13, R13, R158, R228, !PT ;  /* 0x0000009e0d0d7276 */ /* 0x000fc400078100e4 */
[----:B------:R-:W-:Y:S02]  /*174f0*/  I2FP.F32.S32 R21, R21 ;  /* 0x0000001500157245 */ /* 0x000fe40000201400 */
[----:B------:R-:W-:Y:S02]  /*17500*/  IABS R27, R27 ;  /* 0x0000001b001b7213 */ /* 0x000fe40000000000 */
[----:B------:R-:W-:Y:S02]  /*17510*/  IABS R29, R29 ;  /* 0x0000001d001d7213 */ /* 0x000fe40000000000 */
[----:B------:R-:W-:Y:S02]  /*17520*/  FMNMX3.FTZ R15, R15, R178, R198, !PT ;  /* 0x000000b20f0f7276 */ /* 0x000fe400078100c6 */
[----:B------:R-:W-:Y:S01]  /*17530*/  FMNMX3.FTZ R13, R13, R186, R206, !PT ;  /* 0x000000ba0d0d7276 */ /* 0x000fe200078100ce */
[----:B------:R-:W-:Y:S01]  /*17540*/  FFMA.FTZ R21, -R3, R21, R80 ;  /* 0x0000001503157223 */ /* 0x000fe20000010150 */
[----:B------:R-:W-:-:S02]  /*17550*/  IABS R23, R23 ;  /* 0x0000001700177213 */ /* 0x000fc40000000000 */
[----:B------:R-:W-:Y:S01]  /*17560*/  I2FP.F32.S32 R27, R27 ;  /* 0x0000001b001b7245 */ /* 0x000fe20000201400 */
[----:B------:R-:W-:Y:S01]  /*17570*/  FFMA.FTZ R52, -R3, R52, R81 ;  /* 0x0000003403347223 */ /* 0x000fe20000010151 */
[----:B------:R-:W-:Y:S02]  /*17580*/  I2FP.F32.S32 R19, R19 ;  /* 0x0000001300137245 */ /* 0x000fe40000201400 */
[----:B------:R-:W-:Y:S02]  /*17590*/  I2FP.F32.S32 R54, R29 ;  /* 0x0000001d00367245 */ /* 0x000fe40000201400 */
[----:B------:R-:W-:Y:S02]  /*175a0*/  FMNMX3.FTZ R15, R15, R196, R194, !PT ;  /* 0x000000c40f0f7276 */ /* 0x000fe400078100c2 */
[----:B------:R-:W-:Y:S01]  /*175b0*/  FMNMX3.FTZ R13, R13, R188, R190, !PT ;  /* 0x000000bc0d0d7276 */ /* 0x000fe200078100be */
[----:B------:R-:W-:Y:S01]  /*175c0*/  FFMA.FTZ R27, -R3, R27, R76 ;  /* 0x0000001b031b7223 */ /* 0x000fe2000001014c */
[----:B------:R-:W-:-:S02]  /*175d0*/  I2FP.F32.S32 R23, R23 ;  /* 0x0000001700177245 */ /* 0x000fc40000201400 */
[----:B------:R-:W-:Y:S01]  /*175e0*/  IABS R11, R11 ;  /* 0x0000000b000b7213 */ /* 0x000fe20000000000 */
[C---:B------:R-:W-:Y:S01]  /*175f0*/  FFMA.FTZ R82, -R3.reuse, R19, R82 ;  /* 0x0000001303527223 */ /* 0x040fe20000010152 */
[----:B------:R-:W-:Y:S02]  /*17600*/  I2FP.F32.S32 R56, R56 ;  /* 0x0000003800387245 */ /* 0x000fe40000201400 */
[----:B------:R-:W-:Y:S02]  /*17610*/  I2FP.F32.S32 R17, R17 ;  /* 0x0000001100117245 */ /* 0x000fe40000201400 */
[----:B------:R-:W-:Y:S01]  /*17620*/  IABS R7, R7 ;  /* 0x0000000700077213 */ /* 0x000fe20000000000 */
[----:B------:R-:W-:Y:S01]  /*17630*/  FFMA.FTZ R54, -R3, R54, R73 ;  /* 0x0000003603367223 */ /* 0x000fe20000010149 */
[----:B------:R-:W-:Y:S02]  /*17640*/  FSEL R170, R21, -INF , !P6 ;  /* 0xff80000015aa7808 */ /* 0x000fe40007000000 */
[----:B------:R-:W-:-:S02]  /*17650*/  FMNMX3.FTZ R15, R15, R192, R174, !PT ;  /* 0x000000c00f0f7276 */ /* 0x000fc400078100ae */
[----:B------:R-:W-:Y:S02]  /*17660*/  FSEL R168, R52, -INF , !P5 ;  /* 0xff80000034a87808 */ /* 0x000fe40006800000 */
        /* <DEDUP_REMOVED lines=8> */
[----:B------:R-:W-:-:S02]  /*176f0*/  FSEL R156, R27, -INF , !P4 ;  /* 0xff8000001b9c7808 */ /* 0x000fc40006000000 */
[----:B------:R-:W-:Y:S02]  /*17700*/  FMNMX3.FTZ R15, R15, R172, R170, !PT ;  /* 0x000000ac0f0f7276 */ /* 0x000fe400078100aa */
[----:B------:R-:W-:Y:S02]  /*17710*/  FSEL R162, R82, -INF , !P6 ;  /* 0xff80000052a27808 */ /* 0x000fe40007000000 */
[----:B------:R-:W-:Y:S02]  /*17720*/  FMNMX3.FTZ R13, R13, R180, R166, !PT ;  /* 0x000000b40d0d7276 */ /* 0x000fe400078100a6 */
[----:B------:R-:W-:Y:S01]  /*17730*/  FSEL R146, R54, -INF , !P0 ;  /* 0xff80000036927808 */ /* 0x000fe20004000000 */
[C---:B------:R-:W-:Y:S01]  /*17740*/  FFMA.FTZ R52, -R3.reuse, R52, R79 ;  /* 0x0000003403347223 */ /* 0x040fe2000001014f */
[----:B------:R-:W-:Y:S01]  /*17750*/  I2FP.F32.S32 R54, R31 ;  /* 0x0000001f00367245 */ /* 0x000fe20000201400 */
[----:B------:R-:W-:Y:S01]  /*17760*/  FFMA.FTZ R11, -R3, R11, R74 ;  /* 0x0000000b030b7223 */ /* 0x000fe2000001014a */
[----:B------:R-:W-:-:S02]  /*17770*/  FSEL R154, R50, -INF , !P3 ;  /* 0xff800000329a7808 */ /* 0x000fc40005800000 */
[----:B------:R-:W-:Y:S02]  /*17780*/  FSEL R152, R23, -INF , !P1 ;  /* 0xff80000017987808 */ /* 0x000fe40004800000 */
[----:B------:R-:W-:Y:S02]  /*17790*/  FMNMX3.FTZ R15, R15, R168, R156, !PT ;  /* 0x000000a80f0f7276 */ /* 0x000fe4000781009c */
[----:B------:R-:W-:Y:S02]  /*177a0*/  FSEL R160, R83, -INF , !P5 ;  /* 0xff80000053a07808 */ /* 0x000fe40006800000 */
[----:B------:R-:W-:Y:S02]  /*177b0*/  FSEL R144, R78, -INF , !P4 ;  /* 0xff8000004e907808 */ /* 0x000fe40006000000 */
[----:B------:R-:W-:Y:S01]  /*177c0*/  FMNMX3.FTZ R13, R13, R164, R162, !PT ;  /* 0x000000a40d0d7276 */ /* 0x000fe200078100a2 */
[----:B------:R-:W-:Y:S01]  /*177d0*/  FFMA.FTZ R54, -R3, R54, R75 ;  /* 0x0000003603367223 */ /* 0x000fe2000001014b */
        /* <DEDUP_REMOVED lines=14> */
[----:B------:R-:W-:Y:S01]  /*178c0*/  IMAD.IADD R67, R32, 0x1, R67 ;  /* 0x0000000120437824 */ /* 0x000fe200078e0243 */
[----:B-1----:R-:W-:-:S04]  /*178d0*/  FMNMX.FTZ R135, R50, R135, !PT ;  /* 0x0000008732877209 */ /* 0x002fc80007810000 */
[----:B------:R-:W-:Y:S01]  /*178e0*/  FSETP.NEU.FTZ.AND P0, PT, R135, -INF , PT ;  /* 0xff8000008700780b */ /* 0x000fe20003f1d000 */
[----:B---3--:R-:W-:Y:S01]  /*178f0*/  FMUL.FTZ R137, R66, R135 ;  /* 0x0000008742897220 */ /* 0x008fe20000410000 */
[----:B--2---:R-:W-:-:S04]  /*17900*/  FMNMX.FTZ R134, R7, R134, !PT ;  /* 0x0000008607867209 */ /* 0x004fc80007810000 */
        /* <DEDUP_REMOVED lines=9> */
[----:B------:R-:W-:Y:S01]  /*179a0*/  FFMA.FTZ R57, R40, R66, -R65 ;  /* 0x0000004228397223 */ /* 0x000fe20000010841 */
[--C-:B------:R-:W-:Y:S01]  /*179b0*/  IMAD.IADD R40, R148, 0x1, R67.reuse ;  /* 0x0000000194287824 */ /* 0x100fe200078e0243 */
[----:B------:R-:W-:Y:S04]  /*179c0*/  LDSM.16.MT88.4 R124, [R67+0xc000] ;  /* 0x00c00000437c783b */ /* 0x000fe80000004200 */
[----:B------:R-:W1:Y:S01]  /*179d0*/  LDSM.16.MT88.4 R80, [R40+0xc000] ;  /* 0x00c000002850783b */ /* 0x000e620000004200 */
[----:B------:R-:W-:-:S02]  /*179e0*/  IMAD.IADD R64, R139, 0x1, R67 ;  /* 0x000000018b407824 */ /* 0x000fc400078e0243 */
[----:B------:R-:W-:Y:S02]  /*179f0*/  IMAD.IADD R32, R139, 0x1, R40 ;  /* 0x000000018b207824 */ /* 0x000fe400078e0228 */
[-CC-:B------:R-:W-:Y:S01]  /*17a00*/  FFMA.FTZ R58, R5, R66.reuse, -R65.reuse ;  /* 0x00000042053a7223 */ /* 0x180fe20000010841 */
[-CC-:B------:R-:W-:Y:S01]  /*17a10*/  FFMA.FTZ R54, R22, R66.reuse, -R65.reuse ;  /* 0x0000004216367223 */ /* 0x180fe20000010841 */
[-C--:B------:R-:W-:Y:S01]  /*17a20*/  FFMA.FTZ R53, R20, R66.reuse, -R65 ;  /* 0x0000004214357223 */ /* 0x080fe20000010841 */
[----:B------:R-:W2:Y:S01]  /*17a30*/  LDSM.16.MT88.4 R72, [R64+0xc000] ;  /* 0x00c000004048783b */ /* 0x000ea20000004200 */
[-CC-:B------:R-:W-:Y:S01]  /*17a40*/  FFMA.FTZ R48, R6, R66.reuse, -R137.reuse ;  /* 0x0000004206307223 */ /* 0x180fe20000010889 */
[-C--:B------:R-:W-:Y:S02]  /*17a50*/  FFMA.FTZ R47, R4, R66.reuse, -R137 ;  /* 0x00000042042f7223 */ /* 0x080fe40000010889 */
        /* <DEDUP_REMOVED lines=12> */
[-CC-:B------:R-:W-:Y:S01]  /*17b20*/  FFMA.FTZ R50, R16, R66.reuse, -R65.reuse ;  /* 0x0000004210327223 */ /* 0x180fe20000010841 */
[-C--:B------:R-:W-:Y:S01]  /*17b30*/  FFMA.FTZ R49, R12, R66.reuse, -R65 ;  /* 0x000000420c317223 */ /* 0x080fe20000010841 */
[----:B------:R-:W5:Y:S04]  /*17b40*/  LDSM.16.MT88.4 R16, [R67+0xc800] ;  /* 0x00c800004310783b */ /* 0x000f680000004200 */
[----:B------:R-:W-:Y:S01]  /*17b50*/  MUFU.EX2 R56, R56 ;  /* 0x0000003800387308 */ /* 0x000fe20000000800 */
[----:B------:R-:W5:Y:S04]  /*17b60*/  LDSM.16.MT88.4 R12, [R32+0xc800] ;  /* 0x00c80000200c783b */ /* 0x000f680000004200 */
[----:B------:R-:W5:Y:S03]  /*17b70*/  LDSM.16.MT88.4 R20, [R64+0xc800] ;  /* 0x00c800004014783b */ /* 0x000f660000004200 */
[----:B------:R-:W2:Y:S01]  /*17b80*/  MUFU.EX2 R55, R55 ;  /* 0x0000003700377308 */ /* 0x000ea20000000800 */
[-CC-:B------:R-:W-:Y:S01]  /*17b90*/  FFMA.FTZ R43, R30, R66.reuse, -R137.reuse ;  /* 0x000000421e2b7223 */ /* 0x180fe20000010889 */
[----:B------:R-:W-:Y:S01]  /*17ba0*/  FFMA.FTZ R39, R28, R66, -R137 ;  /* 0x000000421c277223 */ /* 0x000fe20000010889 */
[----:B------:R-:W-:Y:S05]  /*17bb0*/  LDSM.16.MT88.4 R148, [R64+0x10800] ;  /* 0x010800004094783b */ /* 0x000fea0000004200 */
[----:B------:R-:W-:Y:S08]  /*17bc0*/  MUFU.EX2 R58, R58 ;  /* 0x0000003a003a7308 */ /* 0x000ff00000000800 */
[----:B------:R-:W3:Y:S08]  /*17bd0*/  MUFU.EX2 R57, R57 ;  /* 0x0000003900397308 */ /* 0x000ef00000000800 */
[----:B------:R-:W-:Y:S08]  /*17be0*/  MUFU.EX2 R54, R54 ;  /* 0x0000003600367308 */ /* 0x000ff00000000800 */
[----:B------:R-:W4:Y:S01]  /*17bf0*/  MUFU.EX2 R53, R53 ;  /* 0x0000003500357308 */ /* 0x000f220000000800 */
[----:B-1----:R-:W-:Y:S01]  /*17c00*/  F2FP.F16.F32.PACK_AB R116, R59, R60 ;  /* 0x0000003c3b74723e */ /* 0x002fe200000000ff */
[----:B------:R-:W-:Y:S01]  /*17c10*/  LDSM.16.MT88.4 R28, [R40+0x10800] ;  /* 0x01080000281c783b */ /* 0x000fe20000004200 */
[----:B--2---:R-:W-:-:S02]  /*17c20*/  F2FP.F16.F32.PACK_AB R118, R55, R56 ;  /* 0x000000383776723e */ /* 0x004fc400000000ff */
[----:B---3--:R-:W-:-:S03]  /*17c30*/  F2FP.F16.F32.PACK_AB R117, R57, R58 ;  /* 0x0000003a3975723e */ /* 0x008fc600000000ff */
[----:B------:R-:W-:Y:S01]  /*17c40*/  MUFU.EX2 R52, R52 ;  /* 0x0000003400347308 */ /* 0x000fe20000000800 */
[----:B----4-:R-:W-:-:S07]  /*17c50*/  F2FP.F16.F32.PACK_AB R119, R53, R54 ;  /* 0x000000363577723e */ /* 0x010fce00000000ff */
[----:B------:R-:W1:Y:S08]  /*17c60*/  MUFU.EX2 R51, R51 ;  /* 0x0000003300337308 */ /* 0x000e700000000800 */
[----:B------:R-:W-:Y:S01]  /*17c70*/  MUFU.EX2 R48, R48 ;  /* 0x0000003000307308 */ /* 0x000fe20000000800 */
[C---:B------:R-:W-:Y:S07]  /*17c80*/  HMMA.16816.F32 R76, R116.reuse, R80, RZ ;  /* 0x00000050744c723c */ /* 0x040fee00000018ff */
[----:B------:R-:W-:Y:S01]  /*17c90*/  MUFU.EX2 R47, R47 ;  /* 0x0000002f002f7308 */ /* 0x000fe20000000800 */
[C---:B------:R-:W-:Y:S07]  /*17ca0*/  HMMA.16816.F32 R80, R116.reuse, R82, RZ ;  /* 0x000000527450723c */ /* 0x040fee00000018ff */
[----:B------:R-:W-:Y:S08]  /*17cb0*/  MUFU.EX2 R50, R50 ;  /* 0x0000003200327308 */ /* 0x000ff00000000800 */
[----:B------:R-:W2:Y:S08]  /*17cc0*/  MUFU.EX2 R49, R49 ;  /* 0x0000003100317308 */ /* 0x000eb00000000800 */
[----:B------:R-:W-:Y:S08]  /*17cd0*/  MUFU.EX2 R46, R46 ;  /* 0x0000002e002e7308 */ /* 0x000ff00000000800 */
[----:B------:R-:W3:Y:S01]  /*17ce0*/  MUFU.EX2 R45, R45 ;  /* 0x0000002d002d7308 */ /* 0x000ee20000000800 */
        /* <DEDUP_REMOVED lines=13> */
[----:B-1----:R-:W-:-:S02]  /*17dc0*/  F2FP.F16.F32.PACK_AB R4, R51, R52 ;  /* 0x000000343304723e */ /* 0x002fc400000000ff */
[----:B--2---:R-:W-:-:S05]  /*17dd0*/  F2FP.F16.F32.PACK_AB R5, R49, R50 ;  /* 0x000000323105723e */ /* 0x004fca00000000ff */
[----:B------:R-:W-:Y:S01]  /*17de0*/  HMMA.16816.F32 R116, R116, R6, RZ ;  /* 0x000000067474723c */ /* 0x000fe200000018ff */
[----:B------:R-:W-:Y:S02]  /*17df0*/  F2FP.F16.F32.PACK_AB R6, R47, R48 ;  /* 0x000000302f06723e */ /* 0x000fe400000000ff */
        /* <DEDUP_REMOVED lines=13> */
[-CC-:B------:R-:W-:Y:S01]  /*17ed0*/  FFMA.FTZ R41, R24, R66.reuse, -R65.reuse ;  /* 0x0000004218297223 */ /* 0x180fe20000010841 */
[-CC-:B------:R-:W-:Y:S01]  /*17ee0*/  FFMA.FTZ R37, R246, R66.reuse, -R65.reuse ;  /* 0x00000042f6257223 */ /* 0x180fe20000010841 */
[----:B------:R-:W-:Y:S01]  /*17ef0*/  FFMA.FTZ R36, R36, R66, -R65 ;  /* 0x0000004224247223 */ /* 0x000fe20000010841 */
[C---:B------:R-:W-:Y:S08]  /*17f00*/  HMMA.16816.F32 R68, R4.reuse, R20, R68 ;  /* 0x000000140444723c */ /* 0x040ff00000001844 */
        /* <DEDUP_REMOVED lines=90> */
[----:B------:R-:W-:Y:S06]  /*184b0*/  MUFU.EX2 R143, R143 ;  /* 0x0000008f008f7308 */ /* 0x000fec0000000800 */
[C---:B---3--:R-:W-:Y:S02]  /*184c0*/  HMMA.16816.F32 R100, R4.reuse, R16, R100 ;  /* 0x000000100464723c */ /* 0x048fe40000001864 */
[----:B------:R-:W3:Y:S06]  /*184d0*/  MUFU.EX2 R176, R176 ;  /* 0x000000b000b07308 */ /* 0x000eec0000000800 */
[C---:B------:R-:W-:Y:S01]  /*184e0*/  HMMA.16816.F32 R104, R4.reuse, R18, R104 ;  /* 0x000000120468723c */ /* 0x040fe20000001868 */
[----:B------:R-:W4:Y:S01]  /*184f0*/  LDSM.16.MT88.4 R16, [R67+0x12000] ;  /* 0x012000004310783b */ /* 0x000f220000004200 */
        /* <DEDUP_REMOVED lines=94> */
[----:B------:R-:W1:Y:S01]  /*18ae0*/  MUFU.EX2 R168, R168 ;  /* 0x000000a800a87308 */ /* 0x000e620000000800 */
[C---:B------:R-:W-:Y:S07]  /*18af0*/  HMMA.16816.F32 R128, R4.reuse, R24, R128 ;  /* 0x000000180480723c */ /* 0x040fee0000001880 */
[----:B------:R-:W-:Y:S01]  /*18b00*/  MUFU.EX2 R159, R159 ;  /* 0x0000009f009f7308 */ /* 0x000fe20000000800 */
[----:B------:R-:W-:Y:S01]  /*18b10*/  HMMA.16816.F32 R124, R4, R26, R124 ;  /* 0x0000001a047c723c */ /* 0x000fe2000000187c */
[----:B------:R-:W5:Y:S06]  /*18b20*/  LDSM.16.MT88.4 R24, [R67+0xf000] ;  /* 0x00f000004318783b */ /* 0x000f6c0000004200 */
[----:B------:R-:W4:Y:S08]  /*18b30*/  MUFU.EX2 R164, R164 ;  /* 0x000000a400a47308 */ /* 0x000f300000000800 */
[----:B------:R-:W-:Y:S08]  /*18b40*/  MUFU.EX2 R161, R161 ;  /* 0x000000a100a17308 */ /* 0x000ff00000000800 */
[----:B------:R-:W2:Y:S01]  /*18b50*/  MUFU.EX2 R160, R160 ;  /* 0x000000a000a07308 */ /* 0x000ea20000000800 */
        /* <DEDUP_REMOVED lines=84> */
[----:B------:R-:W-:Y:S01]  /*190a0*/  FADD.FTZ R158, R158, R141 ;  /* 0x0000008d9e9e7221 */ /* 0x000fe20000010000 */
[----:B------:R-:W-:Y:S01]  /*190b0*/  HMMA.16816.F32 R92, R4, R16, R92 ;  /* 0x00000010045c723c */ /* 0x000fe2000000185c */
[----:B------:R-:W-:Y:S01]  /*190c0*/  LDSM.16.MT88.4 R32, [R32+0x13800] ;  /* 0x013800002020783b */ /* 0x000fe20000004200 */
[----:B------:R-:W-:Y:S01]  /*190d0*/  FADD.FTZ R143, R143, R148 ;  /* 0x000000948f8f7221 */ /* 0x000fe20000010000 */
[----:B------:R-:W-:-:S05]  /*190e0*/  FADD.FTZ R147, R147, R158 ;  /* 0x0000009e93937221 */ /* 0x000fca0000010000 */
[----:B------:R-:W-:Y:S01]  /*190f0*/  HMMA.16816.F32 R96, R4, R18, R96 ;  /* 0x000000120460723c */ /* 0x000fe20000001860 */
[----:B------:R-:W3:Y:S01]  /*19100*/  LDSM.16.MT88.4 R16, [R40+0xf800] ;  /* 0x00f800002810783b */ /* 0x000ee20000004200 */
[----:B------:R-:W-:Y:S01]  /*19110*/  FADD.FTZ R176, R176, R143 ;  /* 0x0000008fb0b07221 */ /* 0x000fe20000010000 */
[----:B------:R-:W-:-:S04]  /*19120*/  FADD.FTZ R186, R186, R147 ;  /* 0x00000093baba7221 */ /* 0x000fc80000010000 */
[----:B------:R-:W-:Y:S01]  /*19130*/  FADD.FTZ R149, R149, R186 ;  /* 0x000000ba95957221 */ /* 0x000fe20000010000 */
[----:B-1----:R-:W-:Y:S01]  /*19140*/  HMMA.16816.F32 R120, R4, R12, R120 ;  /* 0x0000000c0478723c */ /* 0x002fe20000001878 */
[----:B------:R-:W-:Y:S02]  /*19150*/  FADD.FTZ R13, R145, R176 ;  /* 0x000000b0910d7221 */ /* 0x000fe40000010000 */
[----:B------:R-:W-:Y:S02]  /*19160*/  FADD.FTZ R188, R188, R149 ;  /* 0x00000095bcbc7221 */ /* 0x000fe40000010000 */
[----:B------:R-:W-:Y:S02]  /*19170*/  FADD.FTZ R13, R178, R13 ;  /* 0x0000000db20d7221 */ /* 0x000fe40000010000 */
[----:B------:R-:W-:Y:S02]  /*19180*/  FADD.FTZ R151, R151, R188 ;  /* 0x000000bc97977221 */ /* 0x000fe40000010000 */
[----:B------:R-:W-:-:S02]  /*19190*/  FADD.FTZ R28, R28, R13 ;  /* 0x0000000d1c1c7221 */ /* 0x000fc40000010000 */
[----:B------:R-:W-:Y:S02]  /*191a0*/  FADD.FTZ R184, R184, R151 ;  /* 0x00000097b8b87221 */ /* 0x000fe40000010000 */
[----:B------:R-:W-:Y:S02]  /*191b0*/  FADD.FTZ R29, R29, R28 ;  /* 0x0000001c1d1d7221 */ /* 0x000fe40000010000 */
[----:B------:R-:W-:Y:S01]  /*191c0*/  FADD.FTZ R153, R153, R184 ;  /* 0x000000b899997221 */ /* 0x000fe20000010000 */
[----:B--2---:R-:W-:Y:S01]  /*191d0*/  HMMA.16816.F32 R84, R4, R8, R84 ;  /* 0x000000080454723c */ /* 0x004fe20000001854 */
[----:B------:R-:W-:Y:S02]  /*191e0*/  FADD.FTZ R8, R30, R29 ;  /* 0x0000001d1e087221 */ /* 0x000fe40000010000 */
[----:B------:R-:W-:Y:S02]  /*191f0*/  FADD.FTZ R180, R180, R153 ;  /* 0x00000099b4b47221 */ /* 0x000fe40000010000 */
[----:B------:R-:W-:-:S02]  /*19200*/  FADD.FTZ R8, R31, R8 ;  /* 0x000000081f087221 */ /* 0x000fc40000010000 */
[----:B------:R-:W-:Y:S02]  /*19210*/  FADD.FTZ R159, R159, R180 ;  /* 0x000000b49f9f7221 */ /* 0x000fe40000010000 */
[----:B------:R-:W-:Y:S02]  /*19220*/  FADD.FTZ R155, R155, R8 ;  /* 0x000000089b9b7221 */ /* 0x000fe40000010000 */
[----:B------:R-:W-:Y:S02]  /*19230*/  FADD.FTZ R164, R164, R159 ;  /* 0x0000009fa4a47221 */ /* 0x000fe40000010000 */
[----:B------:R-:W-:Y:S01]  /*19240*/  FADD.FTZ R172, R172, R155 ;  /* 0x0000009bacac7221 */ /* 0x000fe20000010000 */
[----:B------:R-:W-:Y:S01]  /*19250*/  HMMA.16816.F32 R108, R4, R14, R108 ;  /* 0x0000000e046c723c */ /* 0x000fe2000000186c */
[----:B------:R-:W-:Y:S02]  /*19260*/  FADD.FTZ R161, R161, R164 ;  /* 0x000000a4a1a17221 */ /* 0x000fe40000010000 */
[----:B------:R-:W-:-:S05]  /*19270*/  FADD.FTZ R9, R157, R172 ;  /* 0x000000ac9d097221 */ /* 0x000fca0000010000 */
[----:B---3--:R-:W-:Y:S01]  /*19280*/  HMMA.16816.F32 R76, R4, R16, R76 ;  /* 0x00000010044c723c */ /* 0x008fe2000000184c */
[----:B------:R-:W-:Y:S01]  /*19290*/  FADD.FTZ R9, R168, R9 ;  /* 0x00000009a8097221 */ /* 0x000fe20000010000 */
[----:B------:R-:W-:-:S06]  /*192a0*/  FADD.FTZ R160, R160, R161 ;  /* 0x000000a1a0a07221 */ /* 0x000fcc0000010000 */
[C---:B------:R-:W-:Y:S08]  /*192b0*/  HMMA.16816.F32 R80, R4.reuse, R18, R80 ;  /* 0x000000120450723c */ /* 0x040ff00000001850 */
[C---:B------:R-:W-:Y:S08]  /*192c0*/  HMMA.16816.F32 R88, R4.reuse, R10, R88 ;  /* 0x0000000a0458723c */ /* 0x040ff00000001858 */
[C---:B------:R-:W-:Y:S08]  /*192d0*/  HMMA.16816.F32 R112, R4.reuse, R32, R112 ;  /* 0x000000200470723c */ /* 0x040ff00000001870 */
        /* <DEDUP_REMOVED lines=14> */
[----:B------:R-:W-:Y:S01]  /*193c0*/  VIADD R230, R61, 0xffffff80 ;  /* 0xffffff803de67836 */ /* 0x000fe20000000000 */
[----:B------:R-:W-:Y:S02]  /*193d0*/  ISETP.NE.U32.AND P1, PT, R226, RZ, PT ;  /* 0x000000ffe200720c */ /* 0x000fe40003f25070 */
[----:B------:R-:W-:Y:S01]  /*193e0*/  IADD3 R203, PT, PT, R0, R62, R203 ;  /* 0x0000003e00cb7210 */ /* 0x000fe20007ffe0cb */
[----:B------:R-:W-:Y:S01]  /*193f0*/  IMAD.MOV.U32 R0, RZ, RZ, R135 ;  /* 0x000000ffff007224 */ /* 0x000fe200078e0087 */
[----:B------:R-:W-:Y:S02]  /*19400*/  ISETP.NE.AND.EX P1, PT, R227, RZ, PT, P1 ;  /* 0x000000ffe300720c */ /* 0x000fe40003f25310 */
[----:B------:R-:W-:Y:S02]  /*19410*/  IADD3 R2, PT, PT, -R2, R203, -R220 ;  /* 0x000000cb02027210 */ /* 0x000fe40007ffe9dc */
[----:B------:R-:W-:-:S03]  /*19420*/  MOV R137, R134 ;  /* 0x0000008600897202 */ /* 0x000fc60000000f00 */
[----:B------:R-:W-:-:S05]  /*19430*/  IMAD R63, R63, -0x80, R2 ;  /* 0xffffff803f3f7824 */ /* 0x000fca00078e0202 */
[----:B------:R-:W-:-:S07]  /*19440*/  IADD3 R228, PT, PT, R63, 0x108, RZ ;  /* 0x000001083fe47810 */ /* 0x000fce0007ffe0ff */
.L_x_5509:
        /* <DEDUP_REMOVED lines=78> */
.L_x_5504:
[----:B------:R-:W-:Y:S05]  /*19930*/  BSYNC.RECONVERGENT B0 ;  /* 0x0000000000007941 */ /* 0x000fea0003800200 */
.L_x_5503:
[----:B------:R-:W1:Y:S01]  /*19940*/  S2UR UR7, SR_CgaCtaId ;  /* 0x00000000000779c3 */ /* 0x000e620000008800 */
[C---:B------:R-:W-:Y:S01]  /*19950*/  IMAD.SHL.U32 R200, R138.reuse, 0x8, RZ ;  /* 0x000000088ac87824 */ /* 0x040fe200078e00ff */
[C---:B------:R-:W-:Y:S01]  /*19960*/  LOP3.LUT R5, R138.reuse, 0x38, RZ, 0xc0, !PT ;  /* 0x000000388a057812 */ /* 0x040fe200078ec0ff */
[----:B------:R-:W-:Y:S01]  /*19970*/  UMOV UR9, 0x400 ;  /* 0x0000040000097882 */ /* 0x000fe20000000000 */
[----:B------:R-:W-:Y:S01]  /*19980*/  IMAD.SHL.U32 R207, R138, 0x40, RZ ;  /* 0x000000408acf7824 */ /* 0x000fe200078e00ff */
[--C-:B------:R-:W-:Y:S01]  /*19990*/  SHF.R.U32.HI R203, RZ, 0x1, R138.reuse ;  /* 0x00000001ffcb7819 */ /* 0x100fe2000001168a */
[----:B------:R-:W-:Y:S01]  /*199a0*/  IMAD.SHL.U32 R9, R210, 0x20, RZ ;  /* 0x00000020d2097824 */ /* 0x000fe200078e00ff */
[----:B------:R-:W-:Y:S01]  /*199b0*/  LOP3.LUT R2, R200, 0x38, RZ, 0xc0, !PT ;  /* 0x00000038c8027812 */ /* 0x000fe200078ec0ff */
[----:B------:R-:W-:Y:S01]  /*199c0*/  IMAD.SHL.U32 R204, R138, 0x20, RZ ;  /* 0x000000208acc7824 */ /* 0x000fe200078e00ff */
[----:B------:R-:W-:Y:S01]  /*199d0*/  LOP3.LUT R6, R200, 0x1c0, RZ, 0xc0, !PT ;  /* 0x000001c0c8067812 */ /* 0x000fe200078ec0ff */
[----:B------:R-:W-:Y:S01]  /*199e0*/  VIADD R229, R229, 0xffffffff ;  /* 0xffffffffe5e57836 */ /* 0x000fe20000000000 */
[----:B------:R-:W-:Y:S01]  /*199f0*/  ISETP.GE.AND P2, PT, R2, R221, PT ;  /* 0x000000dd0200720c */ /* 0x000fe20003f46270 */
        /* <DEDUP_REMOVED lines=19> */
[----:B------:R-:W-:Y:S02]  /*19b30*/  IMAD R190, R5, 0x2, R190 ;  /* 0x0000000205be7824 */ /* 0x000fe400078e02be */
[----:B------:R-:W-:Y:S01]  /*19b40*/  @P2 STS.128 [R235+0xc000], RZ ;  /* 0x00c000ffeb002388 */ /* 0x000fe20000000c00 */
[----:B------:R-:W-:Y:S01]  /*19b50*/  IMAD.X R5, R6, 0x1, R217, P3 ;  /* 0x0000000106057824 */ /* 0x000fe200018e06d9 */
[-C--:B------:R-:W-:Y:S01]  /*19b60*/  IADD3 R16, P3, PT, R4, R9.reuse, RZ ;  /* 0x0000000904107210 */ /* 0x080fe20007f7e0ff */
[----:B------:R-:W-:Y:S01]  /*19b70*/  VIADD R134, R190, UR6 ;  /* 0x00000006be867c36 */ /* 0x000fe20008000000 */
[----:B------:R-:W-:Y:S01]  /*19b80*/  @!PT LDS RZ, [RZ] ;  /* 0x00000000fffff984 */ /* 0x000fe20000000800 */
[----:B------:R-:W-:Y:S01]  /*19b90*/  @!PT LDS RZ, [RZ] ;  /* 0x00000000fffff984 */ /* 0x000fe20000000800 */
[----:B------:R-:W-:Y:S01]  /*19ba0*/  @!PT LDS RZ, [RZ] ;  /* 0x00000000fffff984 */ /* 0x000fe20000000800 */
[----:B------:R-:W-:Y:S03]  /*19bb0*/  @!P0 LDGSTS.E.BYPASS.LTC128B.128 [R235+0x10000], desc[UR4][R216.64+0x80] ;  /* 0x10000080d8eb8fae */ /* 0x000fe6000b981a04 */
        /* <DEDUP_REMOVED lines=82> */
[----:B------:R-:W-:Y:S01]  /*1a0e0*/  @P2 STS.128 [R235+0xf800], RZ ;  /* 0x00f800ffeb002388 */ /* 0x000fe20000000c00 */
[C---:B------:R-:W-:Y:S03]  /*1a0f0*/  LOP3.LUT P2, RZ, R138.reuse, 0x4, RZ, 0xc0, !PT ;  /* 0x000000048aff7812 */ /* 0x040fe6000784c0ff */
[----:B------:R-:W-:Y:S01]  /*1a100*/  @!PT LDS RZ, [RZ] ;  /* 0x00000000fffff984 */ /* 0x000fe20000000800 */
[----:B------:R-:W-:Y:S01]  /*1a110*/  @!PT LDS RZ, [RZ] ;  /* 0x00000000fffff984 */ /* 0x000fe20000000800 */
[----:B------:R-:W-:Y:S01]  /*1a120*/  @!PT LDS RZ, [RZ] ;  /* 0x00000000fffff984 */ /* 0x000fe20000000800 */
[----:B------:R2:W-:Y:S01]  /*1a130*/  @!P0 LDGSTS.E.BYPASS.LTC128B.128 [R235+0x13800], desc[UR4][R4.64+0x80] ;  /* 0x1380008004eb8fae */ /* 0x0005e2000b981a04 */
[----:B------:R-:W-:Y:S03]  /*1a140*/  SEL R139, R201, 0xffffffc0, !P2 ;  /* 0xffffffc0c98b7807 */ /* 0x000fe60005000000 */
[----:B------:R-:W-:Y:S01]  /*1a150*/  @P0 STS.128 [R235+0x13800], RZ ;  /* 0x013800ffeb000388 */ /* 0x000fe20000000c00 */
[----:B------:R-:W-:Y:S01]  /*1a160*/  LOP3.LUT P0, RZ, R138, 0x2, RZ, 0xc0, !PT ;  /* 0x000000028aff7812 */ /* 0x000fe2000780c0ff */
[----:B------:R-:W-:Y:S02]  /*1a170*/  IMAD.IADD R188, R184, 0x1, R139 ;  /* 0x00000001b8bc7824 */ /* 0x000fe400078e028b */
[----:B------:R-:W-:Y:S01]  /*1a180*/  LDSM.16.M88.4 R64, [R184] ;  /* 0x00000000b840783b */ /* 0x000fe20000000200 */
[----:B------:R-:W-:Y:S02]  /*1a190*/  SEL R205, R202, 0xffffffe0, !P0 ;  /* 0xffffffe0cacd7807 */ /* 0x000fe40004000000 */
[----:B------:R-:W-:Y:S01]  /*1a1a0*/  ISETP.GT.AND P0, PT, R229, R212, PT ;  /* 0x000000d4e500720c */ /* 0x000fe20003f04270 */
[----:B-1----:R-:W2:Y:S02]  /*1a1b0*/  LDSM.16.M88.4 R8, [R190+UR6+0x4000] ;  /* 0x00400006be08783b */ /* 0x002ea40008000200 */
[--C-:B------:R-:W-:Y:S02]  /*1a1c0*/  IMAD.IADD R189, R184, 0x1, R205.reuse ;  /* 0x00000001b8bd7824 */ /* 0x100fe400078e02cd */
[----:B------:R-:W1:Y:S01]  /*1a1d0*/  LDSM.16.M88.4 R16, [R190+UR6+0x4800] ;  /* 0x00480006be10783b */ /* 0x000e620008000200 */
[C---:B------:R-:W-:Y:S02]  /*1a1e0*/  IMAD.IADD R135, R134.reuse, 0x1, R205 ;  /* 0x0000000186877824 */ /* 0x040fe400078e02cd */
[----:B------:R-:W-:Y:S01]  /*1a1f0*/  IMAD.IADD R134, R134, 0x1, R139 ;  /* 0x0000000186867824 */ /* 0x000fe200078e028b */
[----:B------:R-:W3:Y:S01]  /*1a200*/  LDSM.16.M88.4 R24, [R190+UR6+0x5000] ;  /* 0x00500006be18783b */ /* 0x000ee20008000200 */
[C---:B------:R-:W-:Y:S02]  /*1a210*/  IMAD.IADD R139, R205.reuse, 0x1, R188 ;  /* 0x00000001cd8b7824 */ /* 0x040fe400078e02bc */
[----:B------:R-:W-:Y:S01]  /*1a220*/  IMAD.IADD R136, R205, 0x1, R134 ;  /* 0x00000001cd887824 */ /* 0x000fe200078e0286 */
        /* <DEDUP_REMOVED lines=203> */
[C---:B------:R-:W-:Y:S02]  /*1aee0*/  LOP3.LUT R134, R2.reuse, 0x40, RZ, 0xfc, !PT ;  /* 0x0000004002867812 */ /* 0x040fe400078efcff */
        /* <DEDUP_REMOVED lines=76> */
.L_x_5508:
[----:B------:R-:W-:Y:S05]  /*1b3b0*/  BSYNC.RECONVERGENT B0 ;  /* 0x0000000000007941 */ /* 0x000fea0003800200 */
.L_x_5507:
        /* <DEDUP_REMOVED lines=98> */
.L_x_5506:
[----:B------:R-:W-:Y:S05]  /*1b9e0*/  BSYNC.RECONVERGENT B1 ;  /* 0x0000000000017941 */ /* 0x000fea0003800200 */
.L_x_5505:
[----:B------:R-:W3:Y:S01]  /*1b9f0*/  LD.E R136, desc[UR4][R132.64+0xdc] ;  /* 0x0000dc0484887980 */ /* 0x000ee2000c101900 */
[C---:B------:R-:W-:Y:S02]  /*1ba00*/  IADD3 R2, PT, PT, R228.reuse, -0x1, RZ ;  /* 0xffffffffe4027810 */ /* 0x040fe40007ffe0ff */
[----:B--2---:R-:W-:Y:S02]  /*1ba10*/  IABS R134, R228 ;  /* 0x000000e400867213 */ /* 0x004fe40000000000 */
[----:B------:R-:W-:Y:S02]  /*1ba20*/  IABS R2, R2 ;  /* 0x0000000200027213 */ /* 0x000fe40000000000 */
[----:B------:R-:W-:Y:S02]  /*1ba30*/  I2FP.F32.S32 R134, R134 ;  /* 0x0000008600867245 */ /* 0x000fe40000201400 */
[----:B------:R-:W-:Y:S02]  /*1ba40*/  I2FP.F32.S32 R2, R2 ;  /* 0x0000000200027245 */ /* 0x000fe40000201400 */
[C---:B------:R-:W-:Y:S01]  /*1ba50*/  IADD3 R139, PT, PT, R228.reuse, -0x19, RZ ;  /* 0xffffffe7e48b7810 */ /* 0x040fe20007ffe0ff */
[C---:B------:R-:W-:Y:S01]  /*1ba60*/  FFMA.FTZ R6, -R3.reuse, R134, R6 ;  /* 0x0000008603067223 */ /* 0x040fe20000010106 */
[C---:B------:R-:W-:Y:S01]  /*1ba70*/  IADD3 R134, PT, PT, R228.reuse, -0x11, RZ ;  /* 0xffffffefe4867810 */ /* 0x040fe20007ffe0ff */
[C---:B------:R-:W-:Y:S01]  /*1ba80*/  FFMA.FTZ R7, -R3.reuse, R2, R7 ;  /* 0x0000000203077223 */ /* 0x040fe20000010107 */
[C---:B------:R-:W-:Y:S02]  /*1ba90*/  IADD3 R2, PT, PT, R228.reuse, -0x10, RZ ;  /* 0xfffffff0e4027810 */ /* 0x040fe40007ffe0ff */
[----:B------:R-:W-:Y:S02]  /*1baa0*/  IABS R139, R139 ;  /* 0x0000008b008b7213 */ /* 0x000fe40000000000 */
[----:B------:R-:W-:Y:S02]  /*1bab0*/  IABS R2, R2 ;  /* 0x0000000200027213 */ /* 0x000fe40000000000 */
[----:B------:R-:W-:Y:S02]  /*1bac0*/  IABS R134, R134 ;  /* 0x0000008600867213 */ /* 0x000fe40000000000 */
[----:B------:R-:W-:Y:S02]  /*1bad0*/  I2FP.F32.S32 R2, R2 ;  /* 0x0000000200027245 */ /* 0x000fe40000201400 */
[----:B------:R-:W-:Y:S02]  /*1bae0*/  I2FP.F32.S32 R134, R134 ;  /* 0x0000008600867245 */ /* 0x000fe40000201400 */
[C---:B------:R-:W-:Y:S01]  /*1baf0*/  IADD3 R135, PT, PT, R228.reuse, -0x8, RZ ;  /* 0xfffffff8e4877810 */ /* 0x040fe20007ffe0ff */
[CC--:B------:R-:W-:Y:S01]  /*1bb00*/  FFMA.FTZ R14, -R3.reuse, R2.reuse, R14 ;  /* 0x00000002030e7223 */ /* 0x0c0fe2000001010e */
[C---:B------:R-:W-:Y:S01]  /*1bb10*/  FFMA.FTZ R8, -R3.reuse, R2, R8 ;  /* 0x0000000203087223 */ /* 0x040fe20000010108 */
[----:B------:R-:W-:Y:S01]  /*1bb20*/  I2FP.F32.S32 R2, R139 ;  /* 0x0000008b00027245 */ /* 0x000fe20000201400 */
[CC--:B------:R-:W-:Y:S01]  /*1bb30*/  FFMA.FTZ R15, -R3.reuse, R134.reuse, R15 ;  /* 0x00000086030f7223 */ /* 0x0c0fe2000001010f */
[C---:B------:R-:W-:Y:S01]  /*1bb40*/  FFMA.FTZ R9, -R3.reuse, R134, R9 ;  /* 0x0000008603097223 */ /* 0x040fe20000010109 */
[C---:B------:R-:W-:Y:S02]  /*1bb50*/  IADD3 R134, PT, PT, R228.reuse, -0x21, RZ ;  /* 0xffffffdfe4867810 */ /* 0x040fe40007ffe0ff */
[CC--:B------:R-:W-:Y:S01]  /*1bb60*/  FFMA.FTZ R13, -R3.reuse, R2.reuse, R13 ;  /* 0x00000002030d7223 */ /* 0x0c0fe2000001010d */
[C---:B------:R-:W-:Y:S01]  /*1bb70*/  FFMA.FTZ R19, -R3.reuse, R2, R19 ;  /* 0x0000000203137223 */ /* 0x040fe20000010113 */
[C---:B------:R-:W-:Y:S02]  /*1bb80*/  IADD3 R2, PT, PT, R228.reuse, -0x29, RZ ;  /* 0xffffffd7e4027810 */ /* 0x040fe40007ffe0ff */
[----:B------:R-:W-:Y:S02]  /*1bb90*/  IABS R134, R134 ;  /* 0x0000008600867213 */ /* 0x000fe40000000000 */
[----:B------:R-:W-:Y:S02]  /*1bba0*/  IABS R2, R2 ;  /* 0x0000000200027213 */ /* 0x000fe40000000000 */
[C---:B------:R-:W-:Y:S02]  /*1bbb0*/  IADD3 R139, PT, PT, R228.reuse, -0x28, RZ ;  /* 0xffffffd8e48b7810 */ /* 0x040fe40007ffe0ff */
[----:B------:R-:W-:Y:S02]  /*1bbc0*/  I2FP.F32.S32 R2, R2 ;  /* 0x0000000200027245 */ /* 0x000fe40000201400 */
[----:B------:R-:W-:Y:S02]  /*1bbd0*/  I2FP.F32.S32 R134, R134 ;  /* 0x0000008600867245 */ /* 0x000fe40000201400 */
[----:B------:R-:W-:Y:S01]  /*1bbe0*/  IABS R139, R139 ;  /* 0x0000008b008b7213 */ /* 0x000fe20000000000 */
[CC--:B------:R-:W-:Y:S01]  /*1bbf0*/  FFMA.FTZ R27, -R3.reuse, R2.reuse, R27 ;  /* 0x00000002031b7223 */ /* 0x0c0fe2000001011b */
[----:B------:R-:W-:Y:S01]  /*1bc00*/  IABS R135, R135 ;  /* 0x0000008700877213 */ /* 0x000fe20000000000 */
[C---:B------:R-:W-:Y:S01]  /*1bc10*/  FFMA.FTZ R21, -R3.reuse, R2, R21 ;  /* 0x0000000203157223 */ /* 0x040fe20000010115 */
[----:B------:R-:W-:Y:S01]  /*1bc20*/  I2FP.F32.S32 R139, R139 ;  /* 0x0000008b008b7245 */ /* 0x000fe20000201400 */
[CC--:B------:R-:W-:Y:S01]  /*1bc30*/  FFMA.FTZ R23, -R3.reuse, R134.reuse, R23 ;  /* 0x0000008603177223 */ /* 0x0c0fe20000010117 */
[C---:B------:R-:W-:Y:S01]  /*1bc40*/  FFMA.FTZ R17, -R3.reuse, R134, R17 ;  /* 0x0000008603117223 */ /* 0x040fe20000010111 */
[C---:B------:R-:W-:Y:S02]  /*1bc50*/  IADD3 R2, PT, PT, R228.reuse, -0x38, RZ ;  /* 0xffffffc8e4027810 */ /* 0x040fe40007ffe0ff */
[----:B------:R-:W-:Y:S01]  /*1bc60*/  I2FP.F32.S32 R135, R135 ;  /* 0x0000008700877245 */ /* 0x000fe20000201400 */
[CC--:B------:R-:W-:Y:S01]  /*1bc70*/  FFMA.FTZ R26, -R3.reuse, R139.reuse, R26 ;  /* 0x0000008b031a7223 */ /* 0x0c0fe2000001011a */
[C---:B------:R-:W-:Y:S01]  /*1bc80*/  IADD3 R134, PT, PT, R228.reuse, -0x39, RZ ;  /* 0xffffffc7e4867810 */ /* 0x040fe20007ffe0ff */
[C---:B------:R-:W-:Y:S01]  /*1bc90*/  FFMA.FTZ R20, -R3.reuse, R139, R20 ;  /* 0x0000008b03147223 */ /* 0x040fe20000010114 */
[----:B------:R-:W-:Y:S01]  /*1bca0*/  IABS R2, R2 ;  /* 0x0000000200027213 */ /* 0x000fe20000000000 */
[CC--:B------:R-:W-:Y:S01]  /*1bcb0*/  FFMA.FTZ R10, -R3.reuse, R135.reuse, R10 ;  /* 0x00000087030a7223 */ /* 0x0c0fe2000001010a */
[----:B------:R-:W-:Y:S01]  /*1bcc0*/  IABS R134, R134 ;  /* 0x0000008600867213 */ /* 0x000fe20000000000 */
[C---:B------:R-:W-:Y:S01]  /*1bcd0*/  FFMA.FTZ R4, -R3.reuse, R135, R4 ;  /* 0x0000008703047223 */ /* 0x040fe20000010104 */
[C---:B------:R-:W-:Y:S02]  /*1bce0*/  IADD3 R139, PT, PT, R228.reuse, -0x41, RZ ;  /* 0xffffffbfe48b7810 */ /* 0x040fe40007ffe0ff */
[C---:B------:R-:W-:Y:S02]  /*1bcf0*/  IADD3 R140, PT, PT, R228.reuse, -0x9, RZ ;  /* 0xfffffff7e48c7810 */ /* 0x040fe40007ffe0ff */
[C---:B------:R-:W-:Y:S02]  /*1bd00*/  IADD3 R135, PT, PT, R228.reuse, -0x18, RZ ;  /* 0xffffffe8e4877810 */ /* 0x040fe40007ffe0ff */
[----:B------:R-:W-:Y:S02]  /*1bd10*/  I2FP.F32.S32 R2, R2 ;  /* 0x0000000200027245 */ /* 0x000fe40000201400 */
[----:B------:R-:W-:Y:S02]  /*1bd20*/  I2FP.F32.S32 R134, R134 ;  /* 0x0000008600867245 */ /* 0x000fe40000201400 */
[----:B------:R-:W-:Y:S01]  /*1bd30*/  IABS R139, R139 ;  /* 0x0000008b008b7213 */ /* 0x000fe20000000000 */
[C---:B------:R-:W-:Y:S01]  /*1bd40*/  FFMA.FTZ R34, -R3.reuse, R2, R34 ;  /* 0x0000000203227223 */ /* 0x040fe20000010122 */
[----:B------:R-:W-:Y:S01]  /*1bd50*/  IABS R140, R140 ;  /* 0x0000008c008c7213 */ /* 0x000fe20000000000 */
[C---:B------:R-:W-:Y:S01]  /*1bd60*/  FFMA.FTZ R28, -R3.reuse, R2, R28 ;  /* 0x00000002031c7223 */ /* 0x040fe2000001011c */
[----:B------:R-:W-:Y:S01]  /*1bd70*/  IABS R135, R135 ;  /* 0x0000008700877213 */ /* 0x000fe20000000000 */
[CC--:B------:R-:W-:Y:S01]  /*1bd80*/  FFMA.FTZ R35, -R3.reuse, R134.reuse, R35 ;  /* 0x0000008603237223 */ /* 0x0c0fe20000010123 */
[C---:B------:R-:W-:Y:S01]  /*1bd90*/  FFMA.FTZ R29, -R3.reuse, R134, R29 ;  /* 0x00000086031d7223 */ /* 0x040fe2000001011d */
[----:B------:R-:W-:Y:S02]  /*1bda0*/  I2FP.F32.S32 R2, R139 ;  /* 0x0000008b00027245 */ /* 0x000fe40000201400 */
[----:B------:R-:W-:Y:S02]  /*1bdb0*/  I2FP.F32.S32 R140, R140 ;  /* 0x0000008c008c7245 */ /* 0x000fe40000201400 */
[----:B------:R-:W-:Y:S01]  /*1bdc0*/  I2FP.F32.S32 R135, R135 ;  /* 0x0000008700877245 */ /* 0x000fe20000201400 */
[CC--:B------:R-:W-:Y:S01]  /*1bdd0*/  FFMA.FTZ R39, -R3.reuse, R2.reuse, R39 ;  /* 0x0000000203277223 */ /* 0x0c0fe20000010127 */
[C---:B------:R-:W-:Y:S01]  /*1bde0*/  IADD3 R134, PT, PT, R228.reuse, -0x49, RZ ;  /* 0xffffffb7e4867810 */ /* 0x040fe20007ffe0ff */
[C---:B------:R-:W-:Y:S01]  /*1bdf0*/  FFMA.FTZ R33, -R3.reuse, R2, R33 ;  /* 0x0000000203217223 */ /* 0x040fe20000010121 */
[C---:B------:R-:W-:Y:S01]  /*1be00*/  FFMA.FTZ R11, -R3.reuse, R140, R11 ;  /* 0x0000008c030b7223 */ /* 0x040fe2000001010b */
[CC--:B------:R-:W-:Y:S01]  /*1be10*/  FFMA.FTZ R12, -R3.reuse, R135.reuse, R12 ;  /* 0x00000087030c7223 */ /* 0x0c0fe2000001010c */
[----:B------:R-:W-:Y:S01]  /*1be20*/  IABS R134, R134 ;  /* 0x0000008600867213 */ /* 0x000fe20000000000 */
[C---:B------:R-:W-:Y:S01]  /*1be30*/  FFMA.FTZ R5, -R3.reuse, R140, R5 ;  /* 0x0000008c03057223 */ /* 0x040fe20000010105 */
[C---:B------:R-:W-:Y:S01]  /*1be40*/  FFMA.FTZ R18, -R3.reuse, R135, R18 ;  /* 0x0000008703127223 */ /* 0x040fe20000010112 */
[C---:B------:R-:W-:Y:S02]  /*1be50*/  IADD3 R2, PT, PT, R228.reuse, -0x51, RZ ;  /* 0xffffffafe4027810 */ /* 0x040fe40007ffe0ff */
[C---:B------:R-:W-:Y:S02]  /*1be60*/  IADD3 R135, PT, PT, R228.reuse, -0x30, RZ ;  /* 0xffffffd0e4877810 */ /* 0x040fe40007ffe0ff */
[C---:B------:R-:W-:Y:S02]  /*1be70*/  IADD3 R140, PT, PT, R228.reuse, -0x20, RZ ;  /* 0xffffffe0e48c7810 */ /* 0x040fe40007ffe0ff */
[----:B------:R-:W-:Y:S02]  /*1be80*/  I2FP.F32.S32 R134, R134 ;  /* 0x0000008600867245 */ /* 0x000fe40000201400 */
[----:B------:R-:W-:Y:S02]  /*1be90*/  IABS R2, R2 ;  /* 0x0000000200027213 */ /* 0x000fe40000000000 */
[----:B------:R-:W-:Y:S01]  /*1bea0*/  IABS R135, R135 ;  /* 0x0000008700877213 */ /* 0x000fe20000000000 */
[C---:B------:R-:W-:Y:S01]  /*1beb0*/  FFMA.FTZ R43, -R3.reuse, R134, R43 ;  /* 0x00000086032b7223 */ /* 0x040fe2000001012b */
[----:B------:R-:W-:Y:S01]  /*1bec0*/  IABS R140, R140 ;  /* 0x0000008c008c7213 */ /* 0x000fe20000000000 */
[C---:B------:R-:W-:Y:S01]  /*1bed0*/  FFMA.FTZ R37, -R3.reuse, R134, R37 ;  /* 0x0000008603257223 */ /* 0x040fe20000010125 */
[C---:B------:R-:W-:Y:S02]  /*1bee0*/  IADD3 R139, PT, PT, R228.reuse, -0x50, RZ ;  /* 0xffffffb0e48b7810 */ /* 0x040fe40007ffe0ff */
[----:B------:R-:W-:Y:S02]  /*1bef0*/  I2FP.F32.S32 R2, R2 ;  /* 0x0000000200027245 */ /* 0x000fe40000201400 */
[----:B------:R-:W-:Y:S02]  /*1bf00*/  I2FP.F32.S32 R135, R135 ;  /* 0x0000008700877245 */ /* 0x000fe40000201400 */
        /* <DEDUP_REMOVED lines=20> */
[----:B------:R-:W-:Y:S01]  /*1c050*/  IABS R135, R135 ;  /* 0x0000008700877213 */ /* 0x000fe20000000000 */
[C---:B------:R-:W-:Y:S01]  /*1c060*/  FFMA.FTZ R49, -R3.reuse, R134, R49 ;  /* 0x0000008603317223 */ /* 0x040fe20000010131 */
[----:B------:R-:W-:Y:S02]  /*1c070*/  IADD3 R139, PT, PT, R228, -0x69, RZ ;  /* 0xffffff97e48b7810 */ /* 0x000fe40007ffe0ff */
[----:B------:R-:W-:Y:S02]  /*1c080*/  I2FP.F32.S32 R2, R2 ;  /* 0x0000000200027245 */ /* 0x000fe40000201400 */
[----:B------:R-:W-:Y:S02]  /*1c090*/  I2FP.F32.S32 R140, R140 ;  /* 0x0000008c008c7245 */ /* 0x000fe40000201400 */
[----:B------:R-:W-:Y:S01]  /*1c0a0*/  I2FP.F32.S32 R135, R135 ;  /* 0x0000008700877245 */ /* 0x000fe20000201400 */
[----:B------:R-:W-:Y:S01]  /*1c0b0*/  FFMA.FTZ R54, -R3, R2, R54 ;  /* 0x0000000203367223 */ /* 0x000fe20000010136 */
[----:B------:R-:W-:Y:S01]  /*1c0c0*/  FMNMX3.FTZ R134, R137, R6, R7, !PT ;  /* 0x0000000689867276 */ /* 0x000fe20007810007 */
[C---:B------:R-:W-:Y:S01]  /*1c0d0*/  FFMA.FTZ R48, -R3.reuse, R2, R48 ;  /* 0x0000000203307223 */ /* 0x040fe20000010130 */
[----:B------:R-:W-:Y:S01]  /*1c0e0*/  IABS R139, R139 ;  /* 0x0000008b008b7213 */ /* 0x000fe20000000000 */
[C---:B------:R-:W-:Y:S01]  /*1c0f0*/  FFMA.FTZ R31, -R3.reuse, R140, R31 ;  /* 0x0000008c031f7223 */ /* 0x040fe2000001011f */
[----:B------:R-:W-:Y:S01]  /*1c100*/  FMNMX3.FTZ R134, R134, R10, R11, !PT ;  /* 0x0000000a86867276 */ /* 0x000fe2000781000b */
[C---:B------:R-:W-:Y:S01]  /*1c110*/  FFMA.FTZ R25, -R3.reuse, R140, R25 ;  /* 0x0000008c03197223 */ /* 0x040fe20000010119 */
[CC--:B------:R-:W-:Y:S01]  /*1c120*/  FFMA.FTZ R38, -R3.reuse, R135.reuse, R38 ;  /* 0x0000008703267223 */ /* 0x0c0fe20000010126 */
[C---:B------:R-:W-:Y:S01]  /*1c130*/  FFMA.FTZ R32, -R3.reuse, R135, R32 ;  /* 0x0000008703207223 */ /* 0x040fe20000010120 */
[----:B------:R-:W-:Y:S02]  /*1c140*/  I2FP.F32.S32 R2, R139 ;  /* 0x0000008b00027245 */ /* 0x000fe40000201400 */
[----:B------:R-:W-:Y:S02]  /*1c150*/  FMNMX3.FTZ R139, R0, R4, R5, !PT ;  /* 0x00000004008b7276 */ /* 0x000fe40007810005 */
[C---:B------:R-:W-:Y:S01]  /*1c160*/  IADD3 R140, PT, PT, R228.reuse, -0x48, RZ ;  /* 0xffffffb8e48c7810 */ /* 0x040fe20007ffe0ff */
[CC--:B------:R-:W-:Y:S01]  /*1c170*/  FFMA.FTZ R59, -R3.reuse, R2.reuse, R59 ;  /* 0x00000002033b7223 */ /* 0x0c0fe2000001013b */
[----:B------:R-:W-:Y:S01]  /*1c180*/  IADD3 R135, PT, PT, R228, -0x58, RZ ;  /* 0xffffffa8e4877810 */ /* 0x000fe20007ffe0ff */
[----:B------:R-:W-:Y:S01]  /*1c190*/  FFMA.FTZ R53, -R3, R2, R53 ;  /* 0x0000000203357223 */ /* 0x000fe20000010135 */
[----:B------:R-:W-:Y:S02]  /*1c1a0*/  FMNMX3.FTZ R134, R134, R14, R15, !PT ;  /* 0x0000000e86867276 */ /* 0x000fe4000781000f */
[----:B------:R-:W-:Y:S02]  /*1c1b0*/  FMNMX3.FTZ R139, R139, R8, R9, !PT ;  /* 0x000000088b8b7276 */ /* 0x000fe40007810009 */
[----:B------:R-:W-:Y:S02]  /*1c1c0*/  IABS R140, R140 ;  /* 0x0000008c008c7213 */ /* 0x000fe40000000000 */
[----:B------:R-:W-:Y:S02]  /*1c1d0*/  IABS R135, R135 ;  /* 0x0000008700877213 */ /* 0x000fe40000000000 */
[----:B------:R-:W-:Y:S02]  /*1c1e0*/  FMNMX3.FTZ R134, R134, R18, R19, !PT ;  /* 0x0000001286867276 */ /* 0x000fe40007810013 */
[----:B------:R-:W-:Y:S02]  /*1c1f0*/  I2FP.F32.S32 R140, R140 ;  /* 0x0000008c008c7245 */ /* 0x000fe40000201400 */
[----:B------:R-:W-:Y:S02]  /*1c200*/  I2FP.F32.S32 R135, R135 ;  /* 0x0000008700877245 */ /* 0x000fe40000201400 */
[----:B------:R-:W-:Y:S01]  /*1c210*/  FMNMX3.FTZ R139, R139, R12, R13, !PT ;  /* 0x0000000c8b8b7276 */ /* 0x000fe2000781000d */
[CC--:B------:R-:W-:Y:S01]  /*1c220*/  FFMA.FTZ R42, -R3.reuse, R140.reuse, R42 ;  /* 0x0000008c032a7223 */ /* 0x0c0fe2000001012a */
[----:B------:R-:W-:Y:S01]  /*1c230*/  IADD3 R2, PT, PT, R228, -0x71, RZ ;  /* 0xffffff8fe4027810 */ /* 0x000fe20007ffe0ff */
[C---:B------:R-:W-:Y:S01]  /*1c240*/  FFMA.FTZ R36, -R3.reuse, R140, R36 ;  /* 0x0000008c03247223 */ /* 0x040fe20000010124 */
[----:B------:R-:W-:Y:S01]  /*1c250*/  FMNMX3.FTZ R134, R134, R22, R23, !PT ;  /* 0x0000001686867276 */ /* 0x000fe20007810017 */
[CC--:B------:R-:W-:Y:S01]  /*1c260*/  FFMA.FTZ R44, -R3.reuse, R135.reuse, R44 ;  /* 0x00000087032c7223 */ /* 0x0c0fe2000001012c */
[----:B------:R-:W-:Y:S01]  /*1c270*/  IABS R2, R2 ;  /* 0x0000000200027213 */ /* 0x000fe20000000000 */
[----:B------:R-:W-:Y:S01]  /*1c280*/  FFMA.FTZ R50, -R3, R135, R50 ;  /* 0x0000008703327223 */ /* 0x000fe20000010132 */
[----:B------:R-:W-:Y:S02]  /*1c290*/  FMNMX3.FTZ R139, R139, R16, R17, !PT ;  /* 0x000000108b8b7276 */ /* 0x000fe40007810011 */
[----:B------:R-:W-:Y:S02]  /*1c2a0*/  FMNMX3.FTZ R134, R134, R26, R27, !PT ;  /* 0x0000001a86867276 */ /* 0x000fe4000781001b */
[C---:B------:R-:W-:Y:S02]  /*1c2b0*/  IADD3 R140, PT, PT, R228.reuse, -0x59, RZ ;  /* 0xffffffa7e48c7810 */ /* 0x040fe40007ffe0ff */
[----:B------:R-:W-:Y:S02]  /*1c2c0*/  IADD3 R135, PT, PT, R228, -0x68, RZ ;  /* 0xffffff98e4877810 */ /* 0x000fe40007ffe0ff */
[----:B------:R-:W-:Y:S02]  /*1c2d0*/  I2FP.F32.S32 R2, R2 ;  /* 0x0000000200027245 */ /* 0x000fe40000201400 */
[----:B------:R-:W-:Y:S02]  /*1c2e0*/  FMNMX3.FTZ R139, R139, R20, R21, !PT ;  /* 0x000000148b8b7276 */ /* 0x000fe40007810015 */
[----:B------:R-:W-:Y:S01]  /*1c2f0*/  FMNMX3.FTZ R134, R134, R30, R31, !PT ;  /* 0x0000001e86867276 */ /* 0x000fe2000781001f */
[C---:B------:R-:W-:Y:S01]  /*1c300*/  FFMA.FTZ R63, -R3.reuse, R2, R63 ;  /* 0x00000002033f7223 */ /* 0x040fe2000001013f */
[----:B------:R-:W-:Y:S01]  /*1c310*/  IABS R140, R140 ;  /* 0x0000008c008c7213 */ /* 0x000fe20000000000 */
[----:B------:R-:W-:Y:S01]  /*1c320*/  FFMA.FTZ R57, -R3, R2, R57 ;  /* 0x0000000203397223 */ /* 0x000fe20000010139 */
[----:B------:R-:W-:Y:S02]  /*1c330*/  IABS R135, R135 ;  /* 0x0000008700877213 */ /* 0x000fe40000000000 */
[----:B------:R-:W-:Y:S02]  /*1c340*/  FMNMX3.FTZ R139, R139, R24, R25, !PT ;  /* 0x000000188b8b7276 */ /* 0x000fe40007810019 */
[----:B------:R-:W-:Y:S02]  /*1c350*/  FMNMX3.FTZ R2, R134, R34, R35, !PT ;  /* 0x0000002286027276 */ /* 0x000fe40007810023 */
[----:B------:R-:W-:Y:S02]  /*1c360*/  I2FP.F32.S32 R140, R140 ;  /* 0x0000008c008c7245 */ /* 0x000fe40000201400 */
[----:B------:R-:W-:Y:S02]  /*1c370*/  I2FP.F32.S32 R135, R135 ;  /* 0x0000008700877245 */ /* 0x000fe40000201400 */
[----:B------:R-:W-:Y:S01]  /*1c380*/  FMNMX3.FTZ R139, R139, R28, R29, !PT ;  /* 0x0000001c8b8b7276 */ /* 0x000fe2000781001d */
[C---:B------:R-:W-:Y:S01]  /*1c390*/  FFMA.FTZ R45, -R3.reuse, R140, R45 ;  /* 0x0000008c032d7223 */ /* 0x040fe2000001012d */
[----:B------:R-:W-:Y:S01]  /*1c3a0*/  FMNMX3.FTZ R2, R2, R38, R39, !PT ;  /* 0x0000002602027276 */ /* 0x000fe20007810027 */
[CC--:B------:R-:W-:Y:S01]  /*1c3b0*/  FFMA.FTZ R58, -R3.reuse, R135.reuse, R58 ;  /* 0x00000087033a7223 */ /* 0x0c0fe2000001013a */
[C---:B------:R-:W-:Y:S01]  /*1c3c0*/  FFMA.FTZ R52, -R3.reuse, R135, R52 ;  /* 0x0000008703347223 */ /* 0x040fe20000010134 */
[----:B------:R-:W-:Y:S01]  /*1c3d0*/  FFMA.FTZ R51, -R3, R140, R51 ;  /* 0x0000008c03337223 */ /* 0x000fe20000010133 */
[----:B------:R-:W-:Y:S02]  /*1c3e0*/  FMNMX3.FTZ R139, R139, R32, R33, !PT ;  /* 0x000000208b8b7276 */ /* 0x000fe40007810021 */
[C---:B------:R-:W-:Y:S02]  /*1c3f0*/  IADD3 R135, PT, PT, R228.reuse, -0x78, RZ ;  /* 0xffffff88e4877810 */ /* 0x040fe40007ffe0ff */
[----:B------:R-:W-:Y:S02]  /*1c400*/  IADD3 R140, PT, PT, R228, -0x70, RZ ;  /* 0xffffff90e48c7810 */ /* 0x000fe40007ffe0ff */
        /* <DEDUP_REMOVED lines=8> */
[----:B------:R-:W-:Y:S01]  /*1c490*/  IADD3 R134, PT, PT, R228, -0x79, RZ ;  /* 0xffffff87e4867810 */ /* 0x000fe20007ffe0ff */
[CC--:B------:R-:W-:Y:S01]  /*1c4a0*/  FFMA.FTZ R66, -R3.reuse, R135.reuse, R66 ;  /* 0x0000008703427223 */ /* 0x0c0fe20000010142 */
[----:B------:R-:W-:Y:S01]  /*1c4b0*/  FMNMX3.FTZ R2, R2, R50, R51, !PT ;  /* 0x0000003202027276 */ /* 0x000fe20007810033 */
[----:B------:R-:W-:Y:S01]  /*1c4c0*/  FFMA.FTZ R62, -R3, R140, R62 ;  /* 0x0000008c033e7223 */ /* 0x000fe2000001013e */
[----:B------:R-:W-:Y:S01]  /*1c4d0*/  FMNMX3.FTZ R139, R139, R44, R45, !PT ;  /* 0x0000002c8b8b7276 */ /* 0x000fe2000781002d */
[C---:B------:R-:W-:Y:S01]  /*1c4e0*/  FFMA.FTZ R60, -R3.reuse, R135, R60 ;  /* 0x00000087033c7223 */ /* 0x040fe2000001013c */
[----:B------:R-:W-:Y:S01]  /*1c4f0*/  IABS R134, R134 ;  /* 0x0000008600867213 */ /* 0x000fe20000000000 */
[----:B------:R-:W-:Y:S01]  /*1c500*/  FFMA.FTZ R56, -R3, R140, R56 ;  /* 0x0000008c03387223 */ /* 0x000fe20000010138 */
[C---:B------:R-:W-:Y:S02]  /*1c510*/  IADD3 R140, PT, PT, R228.reuse, -0x81, RZ ;  /* 0xffffff7fe48c7810 */ /* 0x040fe40007ffe0ff */
[----:B------:R-:W-:Y:S02]  /*1c520*/  IADD3 R135, PT, PT, R228, -0x80, RZ ;  /* 0xffffff80e4877810 */ /* 0x000fe40007ffe0ff */
[----:B------:R-:W-:Y:S02]  /*1c530*/  FMNMX3.FTZ R2, R2, R54, R55, !PT ;  /* 0x0000003602027276 */ /* 0x000fe40007810037 */
[----:B------:R-:W-:Y:S02]  /*1c540*/  I2FP.F32.S32 R134, R134 ;  /* 0x0000008600867245 */ /* 0x000fe40000201400 */
[----:B------:R-:W-:Y:S02]  /*1c550*/  FMNMX3.FTZ R139, R139, R48, R49, !PT ;  /* 0x000000308b8b7276 */ /* 0x000fe40007810031 */
[----:B------:R-:W-:Y:S01]  /*1c560*/  IABS R140, R140 ;  /* 0x0000008c008c7213 */ /* 0x000fe20000000000 */
[CC--:B------:R-:W-:Y:S01]  /*1c570*/  FFMA.FTZ R67, -R3.reuse, R134.reuse, R67 ;  /* 0x0000008603437223 */ /* 0x0c0fe20000010143 */
[----:B------:R-:W-:Y:S01]  /*1c580*/  IABS R135, R135 ;  /* 0x0000008700877213 */ /* 0x000fe20000000000 */
[----:B------:R-:W-:Y:S01]  /*1c590*/  FFMA.FTZ R61, -R3, R134, R61 ;  /* 0x00000086033d7223 */ /* 0x000fe2000001013d */
[----:B------:R-:W-:Y:S02]  /*1c5a0*/  FMNMX3.FTZ R2, R2, R58, R59, !PT ;  /* 0x0000003a02027276 */ /* 0x000fe4000781003b */
        /* <DEDUP_REMOVED lines=16> */
[----:B------:R-:W-:Y:S02]  /*1c6b0*/  IADD3 R228, PT, PT, R228, 0x80, RZ ;  /* 0x00000080e4e47810 */ /* 0x000fe40007ffe0ff */
[----:B-1----:R-:W-:Y:S02]  /*1c6c0*/  FMNMX.FTZ R140, R142, R135, !PT ;  /* 0x000000878e8c7209 */ /* 0x002fe40007810000 */
[----:B------:R-:W-:Y:S03]  /*1c6d0*/  FMNMX.FTZ R141, R143, R2, !PT ;  /* 0x000000028f8d7209 */ /* 0x000fe60007810000 */
[----:B------:R-:W1:Y:S08]  /*1c6e0*/  SHFL.BFLY PT, R135, R140, 0x1, 0x1f ;  /* 0x0c201f008c877f89 */ /* 0x000e7000000e0000 */
[----:B------:R-:W2:Y:S01]  /*1c6f0*/  SHFL.BFLY PT, R134, R141, 0x1, 0x1f ;  /* 0x0c201f008d867f89 */ /* 0x000ea200000e0000 */
[----:B-1----:R-:W-:Y:S02]  /*1c700*/  FMNMX.FTZ R135, R140, R135, !PT ;  /* 0x000000878c877209 */ /* 0x002fe40007810000 */
[----:B--2---:R-:W-:Y:S03]  /*1c710*/  FMNMX.FTZ R134, R141, R134, !PT ;  /* 0x000000868d867209 */ /* 0x004fe60007810000 */
[----:B---3--:R-:W-:Y:S01]  /*1c720*/  FMUL.FTZ R163, R136, R135 ;  /* 0x0000008788a37220 */ /* 0x008fe20000410000 */
[----:B------:R-:W-:Y:S01]  /*1c730*/  FSETP.NEU.FTZ.AND P0, PT, R135, -INF , PT ;  /* 0xff8000008700780b */ /* 0x000fe20003f1d000 */
[----:B------:R-:W1:Y:S01]  /*1c740*/  LDSM.16.MT88.4 R140, [R154+0xc000] ;  /* 0x00c000009a8c783b */ /* 0x000e620000004200 */
[----:B------:R-:W-:Y:S02]  /*1c750*/  FADD.FTZ R139, -R134, R137 ;  /* 0x00000089868b7221 */ /* 0x000fe40000010100 */
        /* <DEDUP_REMOVED lines=14> */
[-C--:B------:R-:W-:Y:S01]  /*1c840*/  FFMA.FTZ R160, R7, R136.reuse, -R161 ;  /* 0x0000008807a07223 */ /* 0x080fe200000108a1 */
[-CC-:B------:R-:W-:Y:S02]  /*1c850*/  FFMA.FTZ R158, R8, R136.reuse, -R163.reuse ;  /* 0x00000088089e7223 */ /* 0x180fe400000108a3 */
[----:B------:R-:W4:Y:S01]  /*1c860*/  MUFU.EX2 R2, R2 ;  /* 0x0000000200027308 */ /* 0x000f220000000800 */
[----:B------:R-:W-:Y:S01]  /*1c870*/  IADD3 R8, PT, PT, R154, 0xc000, RZ ;  /* 0x0000c0009a087810 */ /* 0x000fe20007ffe0ff */
[-CC-:B------:R-:W-:Y:S01]  /*1c880*/  FFMA.FTZ R172, R24, R136.reuse, -R163.reuse ;  /* 0x0000008818ac7223 */ /* 0x180fe200000108a3 */
[-C--:B------:R-:W-:Y:S01]  /*1c890*/  FFMA.FTZ R177, R25, R136.reuse, -R163 ;  /* 0x0000008819b17223 */ /* 0x080fe200000108a3 */
[-CC-:B------:R-:W-:Y:S01]  /*1c8a0*/  FFMA.FTZ R176, R26, R136.reuse, -R161.reuse ;  /* 0x000000881ab07223 */ /* 0x180fe200000108a1 */
[----:B------:R-:W-:Y:S01]  /*1c8b0*/  @P2 IADD3 R152, PT, PT, R8, -0x40, RZ ;  /* 0xffffffc008982810 */ /* 0x000fe20007ffe0ff */
[-CC-:B------:R-:W-:Y:S01]  /*1c8c0*/  FFMA.FTZ R179, R27, R136.reuse, -R161.reuse ;  /* 0x000000881bb37223 */ /* 0x180fe200000108a1 */
[----:B------:R-:W-:Y:S01]  /*1c8d0*/  FFMA.FTZ R181, R39, R136, -R161 ;  /* 0x0000008827b57223 */ /* 0x000fe200000108a1 */
[C---:B--2---:R-:W-:Y:S02]  /*1c8e0*/  IADD3 R137, PT, PT, R205.reuse, R154, RZ ;  /* 0x0000009acd897210 */ /* 0x044fe40007ffe0ff */
[----:B------:R-:W-:Y:S01]  /*1c8f0*/  MUFU.EX2 R159, R159 ;  /* 0x0000009f009f7308 */ /* 0x000fe20000000800 */
[----:B------:R-:W-:Y:S01]  /*1c900*/  LDSM.16.MT88.4 R148, [R152] ;  /* 0x000000009894783b */ /* 0x000fe20000004200 */
[C---:B---3--:R-:W-:Y:S01]  /*1c910*/  FMUL.FTZ R6, R0.reuse, R130 ;  /* 0x0000008200067220 */ /* 0x048fe20000410000 */
[C---:B------:R-:W-:Y:S01]  /*1c920*/  FMUL.FTZ R7, R0.reuse, R131 ;  /* 0x0000008300077220 */ /* 0x040fe20000410000 */
[C---:B------:R-:W-:Y:S01]  /*1c930*/  FMUL.FTZ R10, R0.reuse, R126 ;  /* 0x0000007e000a7220 */ /* 0x040fe20000410000 */
[C---:B------:R-:W-:Y:S01]  /*1c940*/  FMUL.FTZ R11, R0.reuse, R127 ;  /* 0x0000007f000b7220 */ /* 0x040fe20000410000 */
[----:B------:R-:W-:Y:S01]  /*1c950*/  IADD3 R205, PT, PT, R205, R152, RZ ;  /* 0x00000098cdcd7210 */ /* 0x000fe20007ffe0ff */
[----:B------:R-:W-:Y:S03]  /*1c960*/  FMUL.FTZ R70, R0, R70 ;  /* 0x0000004600467220 */ /* 0x000fe60000410000 */
[----:B------:R-:W2:Y:S01]  /*1c970*/  MUFU.EX2 R157, R157 ;  /* 0x0000009d009d7308 */ /* 0x000ea20000000800 */
[----:B------:R-:W3:Y:S01]  /*1c980*/  LDSM.16.MT88.4 R144, [R137+0xc000] ;  /* 0x00c000008990783b */ /* 0x000ee20000004200 */
[C---:B----4-:R-:W-:Y:S01]  /*1c990*/  FMUL.FTZ R4, R2.reuse, R128 ;  /* 0x0000008002047220 */ /* 0x050fe20000410000 */
[C---:B------:R-:W-:Y:S01]  /*1c9a0*/  FMUL.FTZ R5, R2.reuse, R129 ;  /* 0x0000008102057220 */ /* 0x040fe20000410000 */
[C---:B------:R-:W-:Y:S01]  /*1c9b0*/  FMUL.FTZ R8, R2.reuse, R124 ;  /* 0x0000007c02087220 */ /* 0x040fe20000410000 */
[----:B------:R-:W-:Y:S01]  /*1c9c0*/  FMUL.FTZ R9, R2, R125 ;  /* 0x0000007d02097220 */ /* 0x000fe20000410000 */
[----:B------:R-:W-:Y:S01]  /*1c9d0*/  FMUL.FTZ R71, R0, R71 ;  /* 0x0000004700477220 */ /* 0x000fe20000410000 */
[C---:B------:R-:W-:Y:S03]  /*1c9e0*/  FMUL.FTZ R68, R2.reuse, R68 ;  /* 0x0000004402447220 */ /* 0x040fe60000410000 */
[----:B------:R-:W-:Y:S01]  /*1c9f0*/  MUFU.EX2 R155, R155 ;  /* 0x0000009b009b7308 */ /* 0x000fe20000000800 */
[----:B------:R-:W4:Y:S01]  /*1ca00*/  LDSM.16.MT88.4 R124, [R205] ;  /* 0x00000000cd7c783b */ /* 0x000f220000004200 */
[----:B------:R-:W-:Y:S01]  /*1ca10*/  FMUL.FTZ R69, R2, R69 ;  /* 0x0000004502457220 */ /* 0x000fe20000410000 */
[C---:B------:R-:W-:Y:S01]  /*1ca20*/  FMUL.FTZ R74, R0.reuse, R74 ;  /* 0x0000004a004a7220 */ /* 0x040fe20000410000 */
[----:B------:R-:W-:Y:S01]  /*1ca30*/  FMUL.FTZ R75, R0, R75 ;  /* 0x0000004b004b7220 */ /* 0x000fe20000410000 */
[C---:B------:R-:W-:Y:S01]  /*1ca40*/  FMUL.FTZ R72, R2.reuse, R72 ;  /* 0x0000004802487220 */ /* 0x040fe20000410000 */
[----:B------:R-:W-:Y:S01]  /*1ca50*/  FMUL.FTZ R73, R2, R73 ;  /* 0x0000004902497220 */ /* 0x000fe20000410000 */
[-C--:B------:R-:W-:Y:S03]  /*1ca60*/  FFMA.FTZ R178, R41, R136.reuse, -R163 ;  /* 0x0000008829b27223 */ /* 0x080fe600000108a3 */
[----:B------:R-:W5:Y:S01]  /*1ca70*/  MUFU.EX2 R160, R160 ;  /* 0x000000a000a07308 */ /* 0x000f620000000800 */
[----:B--2---:R-:W-:Y:S01]  /*1ca80*/  F2FP.F16.F32.PACK_AB R128, R157, R159 ;  /* 0x0000009f9d80723e */ /* 0x004fe200000000ff */
[----:B------:R-:W-:Y:S01]  /*1ca90*/  LDSM.16.MT88.4 R24, [R205+0x1000] ;  /* 0x00100000cd18783b */ /* 0x000fe20000004200 */
[-CC-:B------:R-:W-:Y:S01]  /*1caa0*/  FFMA.FTZ R180, R42, R136.reuse, -R161.reuse ;  /* 0x000000882ab47223 */ /* 0x180fe200000108a1 */
[----:B------:R-:W-:Y:S01]  /*1cab0*/  FFMA.FTZ R183, R43, R136, -R161 ;  /* 0x000000882bb77223 */ /* 0x000fe200000108a1 */
        /* <DEDUP_REMOVED lines=11> */
[----:B------:R-:W2:Y:S01]  /*1cb70*/  MUFU.EX2 R153, R153 ;  /* 0x0000009900997308 */ /* 0x000ea20000000800 */
[----:B-----5:R-:W-:Y:S01]  /*1cb80*/  F2FP.F16.F32.PACK_AB R129, R160, R155 ;  /* 0x0000009ba081723e */ /* 0x020fe200000000ff */
[C---:B------:R-:W-:Y:S01]  /*1cb90*/  FMUL.FTZ R84, R2.reuse, R84 ;  /* 0x0000005402547220 */ /* 0x040fe20000410000 */
[----:B------:R-:W-:Y:S01]  /*1cba0*/  FMUL.FTZ R85, R2, R85 ;  /* 0x0000005502557220 */ /* 0x000fe20000410000 */
[C---:B------:R-:W-:Y:S01]  /*1cbb0*/  FMUL.FTZ R90, R0.reuse, R90 ;  /* 0x0000005a005a7220 */ /* 0x040fe20000410000 */
[----:B------:R-:W-:Y:S01]  /*1cbc0*/  FMUL.FTZ R91, R0, R91 ;  /* 0x0000005b005b7220 */ /* 0x000fe20000410000 */
[C---:B------:R-:W-:Y:S01]  /*1cbd0*/  FMUL.FTZ R88, R2.reuse, R88 ;  /* 0x0000005802587220 */ /* 0x040fe20000410000 */
[----:B------:R-:W-:Y:S03]  /*1cbe0*/  FMUL.FTZ R89, R2, R89 ;  /* 0x0000005902597220 */ /* 0x000fe60000410000 */
[----:B------:R-:W-:Y:S01]  /*1cbf0*/  MUFU.EX2 R156, R156 ;  /* 0x0000009c009c7308 */ /* 0x000fe20000000800 */
[C---:B------:R-:W-:Y:S01]  /*1cc00*/  FMUL.FTZ R94, R0.reuse, R94 ;  /* 0x0000005e005e7220 */ /* 0x040fe20000410000 */
[----:B------:R-:W-:Y:S01]  /*1cc10*/  FMUL.FTZ R95, R0, R95 ;  /* 0x0000005f005f7220 */ /* 0x000fe20000410000 */
[C---:B------:R-:W-:Y:S01]  /*1cc20*/  FMUL.FTZ R92, R2.reuse, R92 ;  /* 0x0000005c025c7220 */ /* 0x040fe20000410000 */
[----:B------:R-:W-:Y:S01]  /*1cc30*/  FMUL.FTZ R93, R2, R93 ;  /* 0x0000005d025d7220 */ /* 0x000fe20000410000 */
[C---:B------:R-:W-:Y:S01]  /*1cc40*/  FMUL.FTZ R98, R0.reuse, R98 ;  /* 0x0000006200627220 */ /* 0x040fe20000410000 */
[----:B------:R-:W-:Y:S01]  /*1cc50*/  FMUL.FTZ R99, R0, R99 ;  /* 0x0000006300637220 */ /* 0x000fe20000410000 */
[C---:B------:R-:W-:Y:S03]  /*1cc60*/  FMUL.FTZ R96, R2.reuse, R96 ;  /* 0x0000006002607220 */ /* 0x040fe60000410000 */
[----:B------:R-:W5:Y:S01]  /*1cc70*/  MUFU.EX2 R139, R139 ;  /* 0x0000008b008b7308 */ /* 0x000f620000000800 */
[----:B--2---:R-:W-:Y:S01]  /*1cc80*/  F2FP.F16.F32.PACK_AB R130, R153, R158 ;  /* 0x0000009e9982723e */ /* 0x004fe200000000ff */
        /* <DEDUP_REMOVED lines=10> */
[C---:B------:R-:W-:Y:S01]  /*1cd30*/  FMUL.FTZ R12, R2.reuse, R120 ;  /* 0x00000078020c7220 */ /* 0x040fe20000410000 */
[-C--:B------:R-:W-:Y:S01]  /*1cd40*/  FFMA.FTZ R165, R13, R136.reuse, -R163 ;  /* 0x000000880da57223 */ /* 0x080fe200000108a3 */
[----:B------:R-:W-:Y:S01]  /*1cd50*/  FMUL.FTZ R13, R2, R121 ;  /* 0x00000079020d7220 */ /* 0x000fe20000410000 */
[--C-:B------:R-:W-:Y:S01]  /*1cd60*/  FFMA.FTZ R164, R14, R136, -R161.reuse ;  /* 0x000000880ea47223 */ /* 0x100fe200000108a1 */
[C---:B------:R-:W-:Y:S01]  /*1cd70*/  FMUL.FTZ R14, R0.reuse, R122 ;  /* 0x0000007a000e7220 */ /* 0x040fe20000410000 */
[----:B-----5:R-:W-:Y:S01]  /*1cd80*/  F2FP.F16.F32.PACK_AB R131, R139, R156 ;  /* 0x0000009c8b83723e */ /* 0x020fe200000000ff */
[----:B------:R-:W-:Y:S01]  /*1cd90*/  FFMA.FTZ R167, R15, R136, -R161 ;  /* 0x000000880fa77223 */ /* 0x000fe200000108a1 */
[C---:B------:R-:W-:Y:S01]  /*1cda0*/  FMUL.FTZ R15, R0.reuse, R123 ;  /* 0x0000007b000f7220 */ /* 0x040fe20000410000 */
[C---:B------:R-:W-:Y:S01]  /*1cdb0*/  FMUL.FTZ R110, R0.reuse, R110 ;  /* 0x0000006e006e7220 */ /* 0x040fe20000410000 */
[----:B------:R-:W-:Y:S01]  /*1cdc0*/  LDSM.16.MT88.4 R120, [R154+0xc800] ;  /* 0x00c800009a78783b */ /* 0x000fe20000004200 */
[----:B------:R-:W-:Y:S01]  /*1cdd0*/  FMUL.FTZ R111, R0, R111 ;  /* 0x0000006f006f7220 */ /* 0x000fe20000410000 */
[C---:B------:R-:W-:Y:S01]  /*1cde0*/  FMUL.FTZ R108, R2.reuse, R108 ;  /* 0x0000006c026c7220 */ /* 0x040fe20000410000 */
[C---:B-1----:R-:W-:Y:S01]  /*1cdf0*/  HMMA.16816.F32 R4, R128.reuse, R140, R4 ;  /* 0x0000008c8004723c */ /* 0x042fe20000001804 */
[----:B------:R-:W-:Y:S04]  /*1ce00*/  MUFU.EX2 R162, R162 ;  /* 0x000000a200a27308 */ /* 0x000fe80000000800 */
[----:B------:R-:W-:Y:S01]  /*1ce10*/  FMUL.FTZ R109, R2, R109 ;  /* 0x0000006d026d7220 */ /* 0x000fe20000410000 */
[C---:B------:R-:W-:Y:S01]  /*1ce20*/  FMUL.FTZ R114, R0.reuse, R114 ;  /* 0x0000007200727220 */ /* 0x040fe20000410000 */
[----:B------:R-:W-:Y:S01]  /*1ce30*/  FMUL.FTZ R115, R0, R115 ;  /* 0x0000007300737220 */ /* 0x000fe20000410000 */
[C---:B------:R-:W-:Y:S01]  /*1ce40*/  HMMA.16816.F32 R8, R128.reuse, R142, R8 ;  /* 0x0000008e8008723c */ /* 0x040fe20000001808 */
[----:B------:R-:W1:Y:S02]  /*1ce50*/  LDSM.16.MT88.4 R140, [R154+0x10000] ;  /* 0x010000009a8c783b */ /* 0x000e640000004200 */
[----:B------:R-:W2:Y:S01]  /*1ce60*/  MUFU.EX2 R165, R165 ;  /* 0x000000a500a57308 */ /* 0x000ea20000000800 */
[C---:B------:R-:W-:Y:S01]  /*1ce70*/  FMUL.FTZ R112, R2.reuse, R112 ;  /* 0x0000007002707220 */ /* 0x040fe20000410000 */
[----:B------:R-:W-:Y:S01]  /*1ce80*/  FMUL.FTZ R113, R2, R113 ;  /* 0x0000007102717220 */ /* 0x000fe20000410000 */
[--C-:B------:R-:W-:Y:S01]  /*1ce90*/  FFMA.FTZ R166, R16, R136, -R163.reuse ;  /* 0x0000008810a67223 */ /* 0x100fe200000108a3 */
[C---:B------:R-:W-:Y:S01]  /*1cea0*/  FMUL.FTZ R16, R2.reuse, R116 ;  /* 0x0000007402107220 */ /* 0x040fe20000410000 */
[-C--:B------:R-:W-:Y:S01]  /*1ceb0*/  FFMA.FTZ R169, R17, R136.reuse, -R163 ;  /* 0x0000008811a97223 */ /* 0x080fe200000108a3 */
[C---:B---3--:R-:W-:Y:S04]  /*1cec0*/  HMMA.16816.F32 R68, R128.reuse, R144, R68 ;  /* 0x000000908044723c */ /* 0x048fe80000001844 */
[----:B------:R-:W-:Y:S01]  /*1ced0*/  MUFU.EX2 R164, R164 ;  /* 0x000000a400a47308 */ /* 0x000fe20000000800 */
[----:B------:R-:W-:Y:S01]  /*1cee0*/  FMUL.FTZ R17, R2, R117 ;  /* 0x0000007502117220 */ /* 0x000fe20000410000 */
[--C-:B------:R-:W-:Y:S01]  /*1cef0*/  FFMA.FTZ R168, R18, R136, -R161.reuse ;  /* 0x0000008812a87223 */ /* 0x100fe200000108a1 */
[C---:B------:R-:W-:Y:S01]  /*1cf00*/  FMUL.FTZ R18, R0.reuse, R118 ;  /* 0x0000007600127220 */ /* 0x040fe20000410000 */
[----:B------:R-:W-:Y:S01]  /*1cf10*/  FFMA.FTZ R171, R19, R136, -R161 ;  /* 0x0000008813ab7223 */ /* 0x000fe200000108a1 */
[----:B------:R-:W-:Y:S01]  /*1cf20*/  FMUL.FTZ R19, R0, R119 ;  /* 0x0000007700137220 */ /* 0x000fe20000410000 */
[C---:B------:R-:W-:Y:S01]  /*1cf30*/  HMMA.16816.F32 R72, R128.reuse, R146, R72 ;  /* 0x000000928048723c */ /* 0x040fe20000001848 */
[----:B------:R-:W3:Y:S03]  /*1cf40*/  LDSM.16.MT88.4 R144, [R137+0x10000] ;  /* 0x010000008990783b */ /* 0x000ee60000004200 */
[----:B------:R-:W5:Y:S01]  /*1cf50*/  MUFU.EX2 R167, R167 ;  /* 0x000000a700a77308 */ /* 0x000f620000000800 */
[----:B--2---:R-:W-:Y:S01]  /*1cf60*/  F2FP.F16.F32.PACK_AB R116, R165, R162 ;  /* 0x000000a2a574723e */ /* 0x004fe200000000ff */
[-CC-:B------:R-:W-:Y:S01]  /*1cf70*/  FFMA.FTZ R170, R20, R136.reuse, -R163.reuse ;  /* 0x0000008814aa7223 */ /* 0x180fe200000108a3 */
[-C--:B------:R-:W-:Y:S01]  /*1cf80*/  FFMA.FTZ R173, R21, R136.reuse, -R163 ;  /* 0x0000008815ad7223 */ /* 0x080fe200000108a3 */
[-CC-:B------:R-:W-:Y:S01]  /*1cf90*/  FFMA.FTZ R175, R22, R136.reuse, -R161.reuse ;  /* 0x0000008816af7223 */ /* 0x180fe200000108a1 */
[-C--:B------:R-:W-:Y:S01]  /*1cfa0*/  FFMA.FTZ R174, R23, R136.reuse, -R161 ;  /* 0x0000008817ae7223 */ /* 0x080fe200000108a1 */
[C---:B------:R-:W-:Y:S04]  /*1cfb0*/  HMMA.16816.F32 R76, R128.reuse, R148, R76 ;  /* 0x00000094804c723c */ /* 0x040fe8000000184c */
[----:B------:R-:W-:Y:S01]  /*1cfc0*/  MUFU.EX2 R166, R166 ;  /* 0x000000a600a67308 */ /* 0x000fe20000000800 */
[-CC-:B------:R-:W-:Y:S01]  /*1cfd0*/  FFMA.FTZ R52, R52, R136.reuse, -R163.reuse ;  /* 0x0000008834347223 */ /* 0x180fe200000108a3 */
[-C--:B------:R-:W-:Y:S01]  /*1cfe0*/  FFMA.FTZ R53, R53, R136.reuse, -R163 ;  /* 0x0000008835357223 */ /* 0x080fe200000108a3 */
[-CC-:B------:R-:W-:Y:S01]  /*1cff0*/  FFMA.FTZ R54, R54, R136.reuse, -R161.reuse ;  /* 0x0000008836367223 */ /* 0x180fe200000108a1 */
[-C--:B------:R-:W-:Y:S01]  /*1d000*/  FFMA.FTZ R55, R55, R136.reuse, -R161 ;  /* 0x0000008837377223 */ /* 0x080fe200000108a1 */
[--C-:B------:R-:W-:Y:S01]  /*1d010*/  FFMA.FTZ R56, R56, R136, -R163.reuse ;  /* 0x0000008838387223 */ /* 0x100fe200000108a3 */
[C---:B------:R-:W-:Y:S01]  /*1d020*/  HMMA.16816.F32 R80, R128.reuse, R150, R80 ;  /* 0x000000968050723c */ /* 0x040fe20000001850 */
[----:B------:R-:W-:Y:S03]  /*1d030*/  LDSM.16.MT88.4 R148, [R205+0x800] ;  /* 0x00080000cd94783b */ /* 0x000fe60000004200 */
[----:B------:R-:W2:Y:S01]  /*1d040*/  MUFU.EX2 R169, R169 ;  /* 0x000000a900a97308 */ /* 0x000ea20000000800 */
[----:B-----5:R-:W-:Y:S01]  /*1d050*/  F2FP.F16.F32.PACK_AB R117, R167, R164 ;  /* 0x000000a4a775723e */ /* 0x020fe200000000ff */
[-C--:B------:R-:W-:Y:S01]  /*1d060*/  FFMA.FTZ R57, R57, R136.reuse, -R163 ;  /* 0x0000008839397223 */ /* 0x080fe200000108a3 */
[-CC-:B------:R-:W-:Y:S01]  /*1d070*/  FFMA.FTZ R58, R58, R136.reuse, -R161.reuse ;  /* 0x000000883a3a7223 */ /* 0x180fe200000108a1 */
[-C--:B------:R-:W-:Y:S01]  /*1d080*/  FFMA.FTZ R59, R59, R136.reuse, -R161 ;  /* 0x000000883b3b7223 */ /* 0x080fe200000108a1 */
[-CC-:B------:R-:W-:Y:S01]  /*1d090*/  FFMA.FTZ R48, R48, R136.reuse, -R163.reuse ;  /* 0x0000008830307223 */ /* 0x180fe200000108a3 */
[C---:B----4-:R-:W-:Y:S04]  /*1d0a0*/  HMMA.16816.F32 R84, R128.reuse, R124, R84 ;  /* 0x0000007c8054723c */ /* 0x050fe80000001854 */
[----:B------:R-:W-:Y:S01]  /*1d0b0*/  MUFU.EX2 R168, R168 ;  /* 0x000000a800a87308 */ /* 0x000fe20000000800 */
[-C--:B------:R-:W-:Y:S01]  /*1d0c0*/  FFMA.FTZ R49, R49, R136.reuse, -R163 ;  /* 0x0000008831317223 */ /* 0x080fe200000108a3 */
[-CC-:B------:R-:W-:Y:S01]  /*1d0d0*/  FFMA.FTZ R50, R50, R136.reuse, -R161.reuse ;  /* 0x0000008832327223 */ /* 0x180fe200000108a1 */
[-CC-:B------:R-:W-:Y:S01]  /*1d0e0*/  FFMA.FTZ R51, R51, R136.reuse, -R161.reuse ;  /* 0x0000008833337223 */ /* 0x180fe200000108a1 */
[----:B------:R-:W-:Y:S01]  /*1d0f0*/  FFMA.FTZ R62, R62, R136, -R161 ;  /* 0x000000883e3e7223 */ /* 0x000fe200000108a1 */
[----:B------:R-:W-:Y:S01]  /*1d100*/  FFMA.FTZ R155, R0, R231, R155 ;  /* 0x000000e7009b7223 */ /* 0x000fe2000001009b */
[C---:B------:R-:W-:Y:S01]  /*1d110*/  HMMA.16816.F32 R88, R128.reuse, R126, R88 ;  /* 0x0000007e8058723c */ /* 0x040fe20000001858 */
[----:B------:R-:W4:Y:S03]  /*1d120*/  LDSM.16.MT88.4 R124, [R152+0x4000] ;  /* 0x00400000987c783b */ /* 0x000f260000004200 */
[----:B------:R-:W5:Y:S01]  /*1d130*/  MUFU.EX2 R171, R171 ;  /* 0x000000ab00ab7308 */ /* 0x000f620000000800 */
[----:B--2---:R-:W-:Y:S01]  /*1d140*/  F2FP.F16.F32.PACK_AB R118, R169, R166 ;  /* 0x000000a6a976723e */ /* 0x004fe200000000ff */
[----:B------:R-:W-:Y:S01]  /*1d150*/  FFMA.FTZ R159, R2, R233, R159 ;  /* 0x000000e9029f7223 */ /* 0x000fe2000001009f */
[----:B------:R-:W-:Y:S01]  /*1d160*/  ISETP.GT.AND P0, PT, R229, R212, PT ;  /* 0x000000d4e500720c */ /* 0x000fe20003f04270 */
[----:B------:R-:W-:Y:S01]  /*1d170*/  FADD.FTZ R155, R160, R155 ;  /* 0x0000009ba09b7221 */ /* 0x000fe20000010000 */
[C---:B-1----:R-:W-:Y:S05]  /*1d180*/  HMMA.16816.F32 R92, R128.reuse, R140, R92 ;  /* 0x0000008c805c723c */ /* 0x042fea000000185c */
[----:B------:R-:W-:Y:S01]  /*1d190*/  MUFU.EX2 R52, R52 ;  /* 0x0000003400347308 */ /* 0x000fe20000000800 */
[----:B------:R-:W-:Y:S01]  /*1d1a0*/  FADD.FTZ R159, R157, R159 ;  /* 0x0000009f9d9f7221 */ /* 0x000fe20000010000 */
[----:B------:R-:W-:Y:S03]  /*1d1b0*/  FADD.FTZ R156, R156, R155 ;  /* 0x0000009b9c9c7221 */ /* 0x000fe60000010000 */
[----:B------:R-:W-:Y:S01]  /*1d1c0*/  FADD.FTZ R158, R158, R159 ;  /* 0x0000009f9e9e7221 */ /* 0x000fe20000010000 */
[C---:B------:R-:W-:Y:S01]  /*1d1d0*/  HMMA.16816.F32 R96, R128.reuse, R142, R96 ;  /* 0x0000008e8060723c */ /* 0x040fe20000001860 */
[----:B------:R-:W1:Y:S03]  /*1d1e0*/  LDSM.16.MT88.4 R140, [R205+0x4000] ;  /* 0x00400000cd8c783b */ /* 0x000e660000004200 */
[----:B------:R-:W-:Y:S01]  /*1d1f0*/  MUFU.EX2 R53, R53 ;  /* 0x0000003500357308 */ /* 0x000fe20000000800 */
[----:B-----5:R-:W-:Y:S01]  /*1d200*/  F2FP.F16.F32.PACK_AB R119, R171, R168 ;  /* 0x000000a8ab77723e */ /* 0x020fe200000000ff */
[----:B------:R-:W-:Y:S01]  /*1d210*/  FADD.FTZ R139, R139, R156 ;  /* 0x0000009c8b8b7221 */ /* 0x000fe20000010000 */
[----:B------:R-:W-:Y:S01]  /*1d220*/  FADD.FTZ R153, R153, R158 ;  /* 0x0000009e99997221 */ /* 0x000fe20000010000 */
[C---:B---3--:R-:W-:Y:S06]  /*1d230*/  HMMA.16816.F32 R100, R128.reuse, R144, R100 ;  /* 0x000000908064723c */ /* 0x048fec0000001864 */
        /* <DEDUP_REMOVED lines=11> */
[C---:B----4-:R-:W-:Y:S03]  /*1d2f0*/  HMMA.16816.F32 R12, R128.reuse, R124, R12 ;  /* 0x0000007c800c723c */ /* 0x050fe6000000180c */
[----:B------:R-:W-:Y:S01]  /*1d300*/  MUFU.EX2 R56, R56 ;  /* 0x0000003800387308 */ /* 0x000fe20000000800 */
[----:B------:R-:W-:Y:S04]  /*1d310*/  FADD.FTZ R169, R169, R166 ;  /* 0x000000a6a9a97221 */ /* 0x000fe80000010000 */
        /* <DEDUP_REMOVED lines=22> */
[----:B------:R-:W-:Y:S01]  /*1d480*/  MUFU.EX2 R172, R172 ;  /* 0x000000ac00ac7308 */ /* 0x000fe20000000800 */
[----:B------:R-:W-:Y:S01]  /*1d490*/  FADD.FTZ R173, R173, R170 ;  /* 0x000000aaadad7221 */ /* 0x000fe20000010000 */
[C---:B------:R-:W-:Y:S01]  /*1d4a0*/  HMMA.16816.F32 R80, R116.reuse, R126, R80 ;  /* 0x0000007e7450723c */ /* 0x040fe20000001850 */
[----:B------:R-:W3:Y:S07]  /*1d4b0*/  LDSM.16.MT88.4 R124, [R137+0x10800] ;  /* 0x01080000897c783b */ /* 0x000eee0000004200 */
[----:B------:R-:W4:Y:S01]  /*1d4c0*/  MUFU.EX2 R177, R177 ;  /* 0x000000b100b17308 */ /* 0x000f220000000800 */
[----:B--2---:R-:W-:Y:S01]  /*1d4d0*/  F2FP.F16.F32.PACK_AB R21, R174, R175 ;  /* 0x000000afae15723e */ /* 0x004fe200000000ff */
[C---:B------:R-:W-:Y:S08]  /*1d4e0*/  HMMA.16816.F32 R84, R116.reuse, R148, R84 ;  /* 0x000000947454723c */ /* 0x040ff00000001854 */
[----:B------:R-:W-:Y:S01]  /*1d4f0*/  MUFU.EX2 R176, R176 ;  /* 0x000000b000b07308 */ /* 0x000fe20000000800 */
[C---:B------:R-:W-:Y:S01]  /*1d500*/  HMMA.16816.F32 R88, R116.reuse, R150, R88 ;  /* 0x000000967458723c */ /* 0x040fe20000001858 */
[----:B------:R-:W2:Y:S08]  /*1d510*/  LDSM.16.MT88.4 R148, [R137+0xd000] ;  /* 0x00d000008994783b */ /* 0x000eb00000004200 */
[----:B------:R-:W5:Y:S01]  /*1d520*/  MUFU.EX2 R179, R179 ;  /* 0x000000b300b37308 */ /* 0x000f620000000800 */
[C---:B----4-:R-:W-:Y:S01]  /*1d530*/  F2FP.F16.F32.PACK_AB R22, R177.reuse, R172 ;  /* 0x000000acb116723e */ /* 0x050fe200000000ff */
[----:B------:R-:W-:Y:S01]  /*1d540*/  FADD.FTZ R172, R172, R173 ;  /* 0x000000adacac7221 */ /* 0x000fe20000010000 */
[C---:B-1----:R-:W-:Y:S07]  /*1d550*/  HMMA.16816.F32 R92, R116.reuse, R120, R92 ;  /* 0x00000078745c723c */ /* 0x042fee000000185c */
[----:B------:R-:W-:Y:S01]  /*1d560*/  MUFU.EX2 R181, R181 ;  /* 0x000000b500b57308 */ /* 0x000fe20000000800 */
[----:B------:R-:W-:Y:S01]  /*1d570*/  FADD.FTZ R177, R177, R172 ;  /* 0x000000acb1b17221 */ /* 0x000fe20000010000 */
[C---:B------:R-:W-:Y:S01]  /*1d580*/  HMMA.16816.F32 R96, R116.reuse, R122, R96 ;  /* 0x0000007a7460723c */ /* 0x040fe20000001860 */
[----:B------:R-:W1:Y:S07]  /*1d590*/  LDSM.16.MT88.4 R120, [R152+0x1000] ;  /* 0x001000009878783b */ /* 0x000e6e0000004200 */
        /* <DEDUP_REMOVED lines=68> */
[----:B--2---:R-:W-:Y:S02]  /*1d9e0*/  F2FP.F16.F32.PACK_AB R21, R143, R144 ;  /* 0x000000908f15723e */ /* 0x004fe400000000ff */
[----:B-1----:R-:W-:Y:S01]  /*1d9f0*/  F2FP.F16.F32.PACK_AB R22, R145, R142 ;  /* 0x0000008e9116723e */ /* 0x002fe200000000ff */
[----:B------:R-:W-:Y:S01]  /*1da00*/  FADD.FTZ R141, R141, R140 ;  /* 0x0000008c8d8d7221 */ /* 0x000fe20000010000 */
[----:B------:R-:W-:Y:S03]  /*1da10*/  F2FP.F16.F32.PACK_AB R23, R147, R146 ;  /* 0x000000929317723e */ /* 0x000fe600000000ff */
[----:B------:R-:W-:Y:S04]  /*1da20*/  FADD.FTZ R142, R142, R141 ;  /* 0x0000008d8e8e7221 */ /* 0x000fe80000010000 */
[C---:B------:R-:W-:Y:S03]  /*1da30*/  HMMA.16816.F32 R4, R20.reuse, R24, R4 ;  /* 0x000000181404723c */ /* 0x040fe60000001804 */
[----:B------:R-:W-:Y:S05]  /*1da40*/  FADD.FTZ R145, R145, R142 ;  /* 0x0000008e91917221 */ /* 0x000fea0000010000 */
        /* <DEDUP_REMOVED lines=131> */
[C---:B------:R-:W-:Y:S01]  /*1e280*/  HMMA.16816.F32 R124, R116.reuse, R126, R8 ;  /* 0x0000007e747c723c */ /* 0x040fe20000001808 */
[----:B------:R-:W4:Y:S07]  /*1e290*/  LDSM.16.MT88.4 R8, [R154+0x13800] ;  /* 0x013800009a08783b */ /* 0x000f2e0000004200 */
        /* <DEDUP_REMOVED lines=14> */
[----:B------:R1:W2:Y:S02]  /*1e380*/  LDSM.16.MT88.4 R20, [R137+0x13800] ;  /* 0x013800008914783b */ /* 0x0002a40000004200 */
        /* <DEDUP_REMOVED lines=12> */
[C---:B----4-:R-:W-:Y:S03]  /*1e450*/  HMMA.16816.F32 R92, R116.reuse, R8, R92 ;  /* 0x00000008745c723c */ /* 0x050fe6000000185c */
[----:B-1----:R-:W-:Y:S01]  /*1e460*/  MOV R137, R134 ;  /* 0x0000008600897202 */ /* 0x002fe20000000f00 */
[----:B------:R-:W-:Y:S01]  /*1e470*/  FADD.FTZ R122, R122, R183 ;  /* 0x000000b77a7a7221 */ /* 0x000fe20000010000 */
[----:B------:R-:W-:Y:S03]  /*1e480*/  FADD.FTZ R49, R49, R48 ;  /* 0x0000003031317221 */ /* 0x000fe60000010000 */
        /* <DEDUP_REMOVED lines=25> */
[----:B------:R-:W-:Y:S02]  /*1e620*/  MOV R0, R135 ;  /* 0x0000008700007202 */ /* 0x000fe40000000f00 */
[----:B------:R-:W-:Y:S01]  /*1e630*/  FADD.FTZ R233, R163, R34 ;  /* 0x00000022a3e97221 */ /* 0x000fe20000010000 */
[----:B------:R-:W-:Y:S01]  /*1e640*/  HMMA.16816.F32 R116, R116, R10, R16 ;  /* 0x0000000a7474723c */ /* 0x000fe20000001810 */
[----:B------:R-:W-:Y:S08]  /*1e650*/  @!UPT UIADD3 URZ, UPT, UPT, URZ, URZ, URZ ;  /* 0x000000fffffff290 */ /* 0x000ff0000fffe0ff */
[----:B------:R-:W-:Y:S11]  /*1e660*/  @P0 BRA `(.L_x_5509) ;  /* 0xffffffac00780947 */ /* 0x000ff6000383ffff */
.L_x_5502:
        /* <DEDUP_REMOVED lines=11> */
.L_x_5531:
        /* <DEDUP_REMOVED lines=137> */
[----:B------:R-:W-:Y:S02]  /*1efb0*/  LOP3.LUT P0, RZ, R138, 0x3, RZ, 0xc0, !PT ;  /* 0x000000038aff7812 */ /* 0x000fe4000780c0ff */
[----:B-1----:R-:W-:Y:S01]  /*1efc0*/  LOP3.LUT R6, R2, 0x1f8, RZ, 0xc0, !PT ;  /* 0x000001f802067812 */ /* 0x002fe200078ec0ff */
[----:B------:R4:W5:Y:S01]  /*1efd0*/  LD.E.64 R74, desc[UR4][R132.64+0xa8] ;  /* 0x0000a804844a7980 */ /* 0x000962000c101b00 */
[----:B------:R-:W-:Y:S02]  /*1efe0*/  SHF.L.U32 R219, R219, 0x6, RZ ;  /* 0x00000006dbdb7819 */ /* 0x000fe400000006ff */
[----:B------:R-:W-:Y:S01]  /*1eff0*/  LOP3.LUT R6, R6, 0x38, R203, 0x78, !PT ;  /* 0x0000003806067812 */ /* 0x000fe200078e78cb */
[----:B------:R-:W-:Y:S01]  /*1f000*/  BSSY.RECONVERGENT B0, `(.L_x_5511) ;  /* 0x0000024000007945 */ /* 0x000fe20003800200 */
[----:B------:R-:W-:Y:S02]  /*1f010*/  LOP3.LUT R203, R203, 0x30, RZ, 0xc0, !PT ;  /* 0x00000030cbcb7812 */ /* 0x000fe400078ec0ff */
[----:B------:R-:W-:Y:S01]  /*1f020*/  SHF.R.U32.HI R72, RZ, 0x2, R138 ;  /* 0x00000002ff487819 */ /* 0x000fe2000001168a */
[----:B------:R-:W-:Y:S01]  /*1f030*/  IMAD R3, R6, 0x4, R3 ;  /* 0x0000000406037824 */ /* 0x000fe200078e0203 */
[----:B------:R-:W-:Y:S02]  /*1f040*/  BAR.SYNC.DEFER_BLOCKING 0x0 ;  /* 0x0000000000007b1d */ /* 0x000fe40000010000 */
        /* <DEDUP_REMOVED lines=17> */
[----:B---3--:R-:W-:Y:S02]  /*1f160*/  IMAD R70, R70, R5, R222 ;  /* 0x0000000546467224 */ /* 0x008fe400078e02de */
[----:B------:R4:W2:Y:S02]  /*1f170*/  LDS.128 R4, [R3+UR6+0x7800] ;  /* 0x0078000603047984 */ /* 0x0008a40008000c00 */
[----:B------:R-:W-:Y:S01]  /*1f180*/  IMAD R71, R71, R70, R219 ;  /* 0x0000004647477224 */ /* 0x000fe200078e02db */
[----:B-1----:R-:W-:Y:S06]  /*1f190*/  @P0 BRA `(.L_x_5512) ;  /* 0x0000000000280947 */ /* 0x002fec0003800000 */
        /* <DEDUP_REMOVED lines=10> */
.L_x_5512:
[----:B------:R-:W-:Y:S05]  /*1f240*/  BSYNC.RECONVERGENT B0 ;  /* 0x0000000000007941 */ /* 0x000fea0003800200 */
.L_x_5511:
[----:B----4-:R3:W5:Y:S01]  /*1f250*/  LD.E R132, desc[UR4][R132.64+0xc0] ;  /* 0x0000c00484847980 */ /* 0x010762000c101900 */
[----:B------:R-:W-:Y:S01]  /*1f260*/  SHF.R.U32.HI R138, RZ, 0x4, R138 ;  /* 0x00000004ff8a7819 */ /* 0x000fe2000001168a */
[----:B------:R-:W-:Y:S01]  /*1f270*/  IMAD.IADD R219, R220, 0x1, -R219 ;  /* 0x00000001dcdb7824 */ /* 0x000fe200078e0adb */
[----:B------:R-:W-:Y:S01]  /*1f280*/  BSSY.RECONVERGENT B0, `(.L_x_5513) ;  /* 0x000001c000007945 */ /* 0x000fe20003800200 */
[----:B-----5:R-:W-:Y:S01]  /*1f290*/  IMAD R68, R71, R68, RZ ;  /* 0x0000004447447224 */ /* 0x020fe200078e02ff */
[----:B------:R-:W-:Y:S01]  /*1f2a0*/  LOP3.LUT R71, R2, 0x3c, RZ, 0xc0, !PT ;  /* 0x0000003c02477812 */ /* 0x000fe200078ec0ff */
[C---:B-1----:R-:W-:Y:S01]  /*1f2b0*/  VIADD R0, R138.reuse, 0x8 ;  /* 0x000000088a007836 */ /* 0x042fe20000000000 */
[CC--:B------:R-:W-:Y:S01]  /*1f2c0*/  ISETP.GE.AND P3, PT, R138.reuse, R219.reuse, PT ;  /* 0x000000db8a00720c */ /* 0x0c0fe20003f66270 */
[C---:B------:R-:W-:Y:S02]  /*1f2d0*/  VIADD R3, R138.reuse, 0x18 ;  /* 0x000000188a037836 */ /* 0x040fe40000000000 */
[----:B------:R-:W-:Y:S01]  /*1f2e0*/  VIADD R69, R138, 0x10 ;  /* 0x000000108a457836 */ /* 0x000fe20000000000 */
[-C--:B------:R-:W-:Y:S01]  /*1f2f0*/  ISETP.GE.AND P1, PT, R0, R219.reuse, PT ;  /* 0x000000db0000720c */ /* 0x080fe20003f26270 */
        /* <DEDUP_REMOVED lines=10> */
[----:B------:R-:W-:Y:S01]  /*1f3a0*/  VIADD R0, R138, 0x30 ;  /* 0x000000308a007836 */ /* 0x000fe20000000000 */
[----:B------:R-:W-:Y:S02]  /*1f3b0*/  LOP3.LUT R3, R71, 0x40, RZ, 0xfc, !PT ;  /* 0x0000004047037812 */ /* 0x000fe400078efcff */
        /* <DEDUP_REMOVED lines=8> */
.L_x_5514:
[----:B------:R-:W-:Y:S05]  /*1f440*/  BSYNC.RECONVERGENT B0 ;  /* 0x0000000000007941 */ /* 0x000fea0003800200 */
.L_x_5513:
        /* <DEDUP_REMOVED lines=12> */
.L_x_5516:
[----:B------:R-:W-:Y:S05]  /*1f510*/  BSYNC.RECONVERGENT B0 ;  /* 0x0000000000007941 */ /* 0x000fea0003800200 */
.L_x_5515:
        /* <DEDUP_REMOVED lines=11> */
.L_x_5518:
[----:B------:R-:W-:Y:S05]  /*1f5d0*/  BSYNC.RECONVERGENT B0 ;  /* 0x0000000000007941 */ /* 0x000fea0003800200 */
.L_x_5517:
        /* <DEDUP_REMOVED lines=11> */
.L_x_5520:
[----:B------:R-:W-:Y:S05]  /*1f690*/  BSYNC.RECONVERGENT B0 ;  /* 0x0000000000007941 */ /* 0x000fea0003800200 */
.L_x_5519:
        /* <DEDUP_REMOVED lines=10> */
.L_x_5522:
[----:B------:R-:W-:Y:S05]  /*1f740*/  BSYNC.RECONVERGENT B0 ;  /* 0x0000000000007941 */ /* 0x000fea0003800200 */
.L_x_5521:
        /* <DEDUP_REMOVED lines=10> */
.L_x_5524:
[----:B------:R-:W-:Y:S05]  /*1f7f0*/  BSYNC.RECONVERGENT B0 ;  /* 0x0000000000007941 */ /* 0x000fea0003800200 */
.L_x_5523:
        /* <DEDUP_REMOVED lines=10> */
.L_x_5526:
[----:B------:R-:W-:Y:S05]  /*1f8a0*/  BSYNC.RECONVERGENT B0 ;  /* 0x0000000000007941 */ /* 0x000fea0003800200 */
.L_x_5525:
[----:B------:R-:W-:-:S04]  /*1f8b0*/  MOV R219, 0x0 ;  /* 0x0000000000db7802 */ /* 0x000fc80000000f00 */
[----:B-1234-:R-:W-:Y:S05]  /*1f8c0*/  @P3 RET.REL.NODEC R218 `(_ZN5flash24flash_fwd_splitkv_kernelI23Flash_fwd_kernel_traitsILi128ELi64ELi128ELi4ELb0ELb0EN7cutlass6half_tE19Flash_kernel_traitsILi128ELi64ELi128ELi4ES3_EELb0ELb0ELb1ELb0ELb0ELb0ELb1ELb1EEEvNS_16Flash_fwd_paramsE) ;  /* 0xfffffe04dacc3950 */ /* 0x01efea0003c3ffff */
[-C--:B------:R-:W-:Y:S01]  /*1f8d0*/  ISETP.GE.AND P2, PT, R71, R132.reuse, PT ;  /* 0x000000844700720c */ /* 0x080fe20003f46270 */
[----:B------:R-:W-:Y:S01]  /*1f8e0*/  IMAD.MOV.U32 R219, RZ, RZ, 0x0 ;  /* 0x00000000ffdb7424 */ /* 0x000fe200078e00ff */
[----:B------:R-:W-:-:S11]  /*1f8f0*/  ISETP.GE.AND P0, PT, R3, R132, PT ;  /* 0x000000840300720c */ /* 0x000fd60003f06270 */
[----:B------:R-:W-:-:S04]  /*1f900*/  @!P2 LEA R2, P1, R73, R76, 0x2 ;  /* 0x0000004c4902a211 */ /* 0x000fc800078210ff */
[----:B------:R-:W-:-:S05]  /*1f910*/  @!P2 LEA.HI.X R3, R73, R77, R68, 0x2, P1 ;  /* 0x0000004d4903a211 */ /* 0x000fca00008f1444 */
[----:B------:R1:W-:Y:S02]  /*1f920*/  @!P2 ST.E.128 desc[UR4][R2.64+0x7000], R36 ;  /* 0x007000240200a985 */ /* 0x0003e4000c101d04 */
[----:B-1----:R-:W-:Y:S05]  /*1f930*/  @P0 RET.REL.NODEC R218 `(_ZN5flash24flash_fwd_splitkv_kernelI23Flash_fwd_kernel_traitsILi128ELi64ELi128ELi4ELb0ELb0EN7cutlass6half_tE19Flash_kernel_traitsILi128ELi64ELi128ELi4ES3_EELb0ELb0ELb1ELb0ELb0ELb0ELb1ELb1EEEvNS_16Flash_fwd_paramsE) ;  /* 0xfffffe04dab00950 */ /* 0x002fea0003c3ffff */
[----:B------:R-:W-:Y:S01]  /*1f940*/  LEA R2, P0, R73, R76, 0x2 ;  /* 0x0000004c49027211 */ /* 0x000fe200078010ff */
[----:B------:R-:W-:-:S03]  /*1f950*/  IMAD.MOV.U32 R219, RZ, RZ, 0x0 ;  /* 0x00000000ffdb7424 */ /* 0x000fc600078e00ff */
[----:B------:R-:W-:-:S05]  /*1f960*/  LEA.HI.X R3, R73, R77, R68, 0x2, P0 ;  /* 0x0000004d49037211 */ /* 0x000fca00000f1444 */
[----:B------:R1:W-:Y:S02]  /*1f970*/  ST.E.128 desc[UR4][R2.64+0x7100], R4 ;  /* 0x0071000402007985 */ /* 0x0003e4000c101d04 */
[----:B-1----:R-:W-:Y:S05]  /*1f980*/  RET.REL.NODEC R218 `(_ZN5flash24flash_fwd_splitkv_kernelI23Flash_fwd_kernel_traitsILi128ELi64ELi128ELi4ELb0ELb0EN7cutlass6half_tE19Flash_kernel_traitsILi128ELi64ELi128ELi4ES3_EELb0ELb0ELb1ELb0ELb0ELb0ELb1ELb1EEEvNS_16Flash_fwd_paramsE) ;  /* 0xfffffe04da9c7950 */ /* 0x002fea0003c3ffff */
.L_x_5510:
[----:B------:R-:W-:Y:S01]  /*1f990*/  MOV R3, 0x2 ;  /* 0x0000000200037802 */ /* 0x000fe20000000f00 */
[----:B------:R-:W-:Y:S01]  /*1f9a0*/  IMAD.MOV.U32 R4, RZ, RZ, -0x1 ;  /* 0xffffffffff047424 */ /* 0x000fe200078e00ff */
[----:B------:R-:W-:-:S07]  /*1f9b0*/  MOV R0, 0x1f ;  /* 0x0000001f00007802 */ /* 0x000fce0000000f00 */
[----:B-1---5:R-:W-:Y:S05]  /*1f9c0*/  WARPSYNC.COLLECTIVE R4, `(.L_x_5527) ;  /* 0x0000000004087348 */ /* 0x022fea0003c00000 */
[----:B------:R2:W3:Y:S02]  /*1f9d0*/  SHFL.BFLY P0, R8, R233, R3, R0 ;  /* 0x0c000003e9087389 */ /* 0x0004e40000000000 */
[----:B-123-5:R-:W-:Y:S05]  /*1f9e0*/  ENDCOLLECTIVE ;  /* 0x000000000000791b */ /* 0x02efea0003800000 */
.L_x_5527:
[----:B------:R-:W-:Y:S02]  /*1f9f0*/  MOV R6, R8 ;  /* 0x0000000800067202 */ /* 0x000fe40000000f00 */
[----:B------:R-:W-:-:S03]  /*1fa00*/  MOV R3, 0x1 ;  /* 0x0000000100037802 */ /* 0x000fc60000000f00 */
[----:B------:R-:W-:-:S04]  /*1fa10*/  FADD.FTZ R6, R6, R233 ;  /* 0x000000e906067221 */ /* 0x000fc80000010000 */
[----:B------:R-:W-:-:S07]  /*1fa20*/  IMAD.MOV.U32 R233, RZ, RZ, R6 ;  /* 0x000000ffffe97224 */ /* 0x000fce00078e0006 */
[----:B------:R-:W-:Y:S05]  /*1fa30*/  WARPSYNC.COLLECTIVE R4, `(.L_x_5528) ;  /* 0x0000000004087348 */ /* 0x000fea0003c00000 */
[----:B------:R1:W2:Y:S02]  /*1fa40*/  SHFL.BFLY P0, R8, R233, R3, R0 ;  /* 0x0c000003e9087389 */ /* 0x0002a40000000000 */
[----:B-12---:R-:W-:Y:S05]  /*1fa50*/  ENDCOLLECTIVE ;  /* 0x000000000000791b */ /* 0x006fea0003800000 */
.L_x_5528:
[----:B------:R-:W-:Y:S01]  /*1fa60*/  MOV R233, R231 ;  /* 0x000000e700e97202 */ /* 0x000fe20000000f00 */
[----:B------:R-:W-:Y:S01]  /*1fa70*/  IMAD.MOV.U32 R5, RZ, RZ, R8 ;  /* 0x000000ffff057224 */ /* 0x000fe200078e0008 */
[----:B------:R-:W-:-:S03]  /*1fa80*/  MOV R3, 0x2 ;  /* 0x0000000200037802 */ /* 0x000fc60000000f00 */
[----:B------:R-:W-:-:S07]  /*1fa90*/  FADD.FTZ R12, R6, R5 ;  /* 0x00000005060c7221 */ /* 0x000fce0000010000 */
[----:B------:R-:W-:Y:S05]  /*1faa0*/  WARPSYNC.COLLECTIVE R4, `(.L_x_5529) ;  /* 0x0000000004087348 */ /* 0x000fea0003c00000 */
[----:B------:R1:W2:Y:S02]  /*1fab0*/  SHFL.BFLY P0, R8, R233, R3, R0 ;  /* 0x0c000003e9087389 */ /* 0x0002a40000000000 */
[----:B-12---:R-:W-:Y:S05]  /*1fac0*/  ENDCOLLECTIVE ;  /* 0x000000000000791b */ /* 0x006fea0003800000 */
.L_x_5529:
[----:B------:R-:W-:Y:S01]  /*1fad0*/  FADD.FTZ R7, R8, R231 ;  /* 0x000000e708077221 */ /* 0x000fe20000010000 */
[----:B------:R-:W-:-:S03]  /*1fae0*/  MOV R3, 0x1 ;  /* 0x0000000100037802 */ /* 0x000fc60000000f00 */
[----:B------:R-:W-:-:S07]  /*1faf0*/  IMAD.MOV.U32 R233, RZ, RZ, R7 ;  /* 0x000000ffffe97224 */ /* 0x000fce00078e0007 */
[----:B------:R-:W-:Y:S05]  /*1fb00*/  WARPSYNC.COLLECTIVE R4, `(.L_x_5530) ;  /* 0x0000000004087348 */ /* 0x000fea0003c00000 */
[----:B------:R1:W2:Y:S02]  /*1fb10*/  SHFL.BFLY P0, R8, R233, R3, R0 ;  /* 0x0c000003e9087389 */ /* 0x0002a40000000000 */
[----:B-12---:R-:W-:Y:S05]  /*1fb20*/  ENDCOLLECTIVE ;  /* 0x000000000000791b */ /* 0x006fea0003800000 */
.L_x_5530:
[----:B------:R-:W-:Y:S01]  /*1fb30*/  MOV R10, R8 ;  /* 0x00000008000a7202 */ /* 0x000fe20000000f00 */
[----:B------:R-:W-:Y:S06]  /*1fb40*/  BRA `(.L_x_5531) ;  /* 0xffffffe800f47947 */ /* 0x000fec000383ffff */
.L_x_5532:
        /* <DEDUP_REMOVED lines=11> */
.L_x_14928:


//--------------------- .text._ZN5flash24flash_fwd_splitkv_kernelI23Flash_fwd_kernel_traitsILi128ELi64ELi128ELi4ELb0ELb0EN7cutlass6half_tE19Flash_kernel_traitsILi128ELi64ELi128ELi4ES3_EELb0ELb0ELb1ELb0ELb0ELb1ELb1ELb1EEEvNS_16Flash_fwd_paramsE --------------------------
	.section	.text._ZN5flash24flash_fwd_splitkv_kernelI23Flash_fwd_kernel_traitsILi128ELi64ELi128ELi4ELb0ELb0EN7cutlass6half_tE19Flash_kernel_traitsILi128ELi64ELi128ELi4ES3_EELb0ELb0ELb1ELb0ELb0ELb1ELb1ELb1EEEvNS_16Flash_fwd_paramsE,"ax",@progbits
	.align	128
        .global         _ZN5flash24flash_fwd_splitkv_kernelI23Flash_fwd_kernel_traitsILi128ELi64ELi128ELi4ELb0ELb0EN7cutlass6half_tE19Flash_kernel_traitsILi128ELi64ELi128ELi4ES3_EELb0ELb0ELb1ELb0ELb0ELb1ELb1ELb1EEEvNS_16Flash_fwd_paramsE
        .type           _ZN5flash24flash_fwd_splitkv_kernelI23Flash_fwd_kernel_traitsILi128ELi64ELi128ELi4ELb0ELb0EN7cutlass6half_tE19Flash_kernel_traitsILi128ELi64ELi128ELi4ES3_EELb0ELb0ELb1ELb0ELb0ELb1ELb1ELb1EEEvNS_16Flash_fwd_paramsE,@function
        .size           _ZN5flash24flash_fwd_splitkv_kernelI23Flash_fwd_kernel_traitsILi128ELi64ELi128ELi4ELb0ELb0EN7cutlass6half_tE19Flash_kernel_traitsILi128ELi64ELi128ELi4ES3_EELb0ELb0ELb1ELb0ELb0ELb1ELb1ELb1EEEvNS_16Flash_fwd_paramsE,(.L_x_14929 - _ZN5flash24flash_fwd_splitkv_kernelI23Flash_fwd_kernel_traitsILi128ELi64ELi128ELi4ELb0ELb0EN7cutlass6half_tE19Flash_kernel_traitsILi128ELi64ELi128ELi4ES3_EELb0ELb0ELb1ELb0ELb0ELb1ELb1ELb1EEEvNS_16Flash_fwd_paramsE)
        .other          _ZN5flash24flash_fwd_splitkv_kernelI23Flash_fwd_kernel_traitsILi128ELi64ELi128ELi4ELb0ELb0EN7cutlass6half_tE19Flash_kernel_traitsILi128ELi64ELi128ELi4ES3_EELb0ELb0ELb1ELb0ELb0ELb1ELb1ELb1EEEvNS_16Flash_fwd_paramsE,@"STO_CUDA_ENTRY STV_DEFAULT"
_ZN5flash24flash_fwd_splitkv_kernelI23Flash_fwd_kernel_traitsILi128ELi64ELi128ELi4ELb0ELb0EN7cutlass6half_tE19Flash_kernel_traitsILi128ELi64ELi128ELi4ES3_EELb0ELb0ELb1ELb0ELb0ELb1ELb1ELb1EEEvNS_16Flash_fwd_paramsE:
.text._ZN5flash24flash_fwd_splitkv_kernelI23Flash_fwd_kernel_traitsILi128ELi64ELi128ELi4ELb0ELb0EN7cutlass6half_tE19Flash_kernel_traitsILi128ELi64ELi128ELi4ES3_EELb0ELb0ELb1ELb0ELb0ELb1ELb1ELb1EEEvNS_16Flash_fwd_paramsE:
        /* <DEDUP_REMOVED lines=29> */
[----:B------:R-:W-:Y:S05]  /*01d0*/  CALL.REL.NOINC `($_ZN5flash24flash_fwd_splitkv_kernelI23Flash_fwd_kernel_traitsILi128ELi64ELi128ELi4ELb0ELb0EN7cutlass6half_tE19Flash_kernel_traitsILi128ELi64ELi128ELi4ES3_EELb0ELb0ELb1ELb0ELb0ELb1ELb1ELb1EEEvNS_16Flash_fwd_paramsE$_ZN5flash30compute_attn_1rowblock_splitkvI23Flash_fwd_kernel_traitsILi128ELi64ELi128ELi4ELb0ELb0EN7cutlass6half_tE19Flash_kernel_traitsILi128ELi64ELi128ELi4ES3_EELb0ELb0ELb1ELb0ELb0ELb1ELb1ELb1ENS_16Flash_fwd_paramsEEEvRKT8_iiiii) ;  /* 0x0000000000087944 */ /* 0x000fea0003c00000 */
[----:B------:R-:W-:Y:S05]  /*01e0*/  BSYNC.RECONVERGENT B4 ;  /* 0x0000000000047941 */ /* 0x000fea0003800200 */
.L_x_5533:
[----:B------:R-:W-:Y:S05]  /*01f0*/  EXIT ;  /* 0x000000000000794d */ /* 0x000fea0003800000 */
        .type           $_ZN5flash24flash_fwd_splitkv_kernelI23Flash_fwd_kernel_traitsILi128ELi64ELi128ELi4ELb0ELb0EN7cutlass6half_tE19Flash_kernel_traitsILi128ELi64ELi128ELi4ES3_EELb0ELb0ELb1ELb0ELb0ELb1ELb1ELb1EEEvNS_16Flash_fwd_paramsE$_ZN5flash30compute_attn_1rowblock_splitkvI23Flash_fwd_kernel_traitsILi128ELi64ELi128ELi4ELb0ELb0EN7cutlass6half_tE19Flash_kernel_traitsILi128ELi64ELi128ELi4ES3_EELb0ELb0ELb1ELb0ELb0ELb1ELb1ELb1ENS_16Flash_fwd_paramsEEEvRKT8_iiiii,@function
        .size           $_ZN5flash24flash_fwd_splitkv_kernelI23Flash_fwd_kernel_traitsILi128ELi64ELi128ELi4ELb0ELb0EN7cutlass6half_tE19Flash_kernel_traitsILi128ELi64ELi128ELi4ES3_EELb0ELb0ELb1ELb0ELb0ELb1ELb1ELb1EEEvNS_16Flash_fwd_paramsE$_ZN5flash30compute_attn_1rowblock_splitkvI23Flash_fwd_kernel_traitsILi128ELi64ELi128ELi4ELb0ELb0EN7cutlass6half_tE19Flash_kernel_traitsILi128ELi64ELi128ELi4ES3_EELb0ELb0ELb1ELb0ELb0ELb1ELb1ELb1ENS_16Flash_fwd_paramsEEEvRKT8_iiiii,(.L_x_14929 - $_ZN5flash24flash_fwd_splitkv_kernelI23Flash_fwd_kernel_traitsILi128ELi64ELi128ELi4ELb0ELb0EN7cutlass6half_tE19Flash_kernel_traitsILi128ELi64ELi128ELi4ES3_EELb0ELb0ELb1ELb0ELb0ELb1ELb1ELb1EEEvNS_16Flash_fwd_paramsE$_ZN5flash30compute_attn_1rowblock_splitkvI23Flash_fwd_kernel_traitsILi128ELi64ELi128ELi4ELb0ELb0EN7cutlass6half_tE19Flash_kernel_traitsILi128ELi64ELi128ELi4ES3_EELb0ELb0ELb1ELb0ELb0ELb1ELb1ELb1ENS_16Flash_fwd_paramsEEEvRKT8_iiiii)
$_ZN5flash24flash_fwd_splitkv_kernelI23Flash_fwd_kernel_traitsILi128ELi64ELi128ELi4ELb0ELb0EN7cutlass6half_tE19Flash_kernel_traitsILi128ELi64ELi128ELi4ES3_EELb0ELb0ELb1ELb0ELb0ELb1ELb1ELb1EEEvNS_16Flash_fwd_paramsE$_ZN5flash30compute_attn_1rowblock_splitkvI23Flash_fwd_kernel_traitsILi128ELi64ELi128ELi4ELb0ELb0EN7cutlass6half_tE19Flash_kernel_traitsILi128ELi64ELi128ELi4ES3_EELb0ELb0ELb1ELb0ELb0ELb1ELb1ELb1ENS_16Flash_fwd_paramsEEEvRKT8_iiiii:
        /* <DEDUP_REMOVED lines=38> */
.L_x_5535:
[----:B------:R-:W-:Y:S05]  /*0460*/  BSYNC.RECONVERGENT B0 ;  /* 0x0000000000007941 */ /* 0x000fea0003800200 */
.L_x_5534:
[----:B------:R-:W-:Y:S04]  /*0470*/  BSSY.RECONVERGENT B0, `(.L_x_5536) ;  /* 0x0000007000007945 */ /* 0x000fe80003800200 */
[----:B------:R-:W-:Y:S05]  /*0480*/  @!P3 BRA `(.L_x_5537) ;  /* 0x000000000014b947 */ /* 0x000fea0003800000 */
[----:B-----5:R-:W3:Y:S02]  /*0490*/  LD.E.U8 R5, desc[UR4][R132.64+0x1b2] ;  /* 0x0001b20484057980 */ /* 0x020ee4000c101100 */
[----:B---3--:R-:W-:-:S13]  /*04a0*/  ISETP.NE.AND P1, PT, R5, RZ, PT ;  /* 0x000000ff0500720c */ /* 0x008fda0003f25270 */
[----:B------:R-:W3:Y:S02]  /*04b0*/  @P1 LD.E R6, desc[UR4][R10.64+0x4] ;  /* 0x000004040a061980 */ /* 0x000ee4000c101900 */
[----:B---3--:R-:W-:-:S06]  /*04c0*/  @P1 IADD3 R5, PT, PT, R6, -R15, RZ ;  /* 0x8000000f06051210 */ /* 0x008fcc0007ffe0ff */
[----:B------:R3:W5:Y:S02]  /*04d0*/  @!P1 LD.E R5, desc[UR4][R10.64] ;  /* 0x000000040a059980 */ /* 0x000764000c101900 */
.L_x_5537:
[----:B------:R-:W-:Y:S05]  /*04e0*/  BSYNC.RECONVERGENT B0 ;  /* 0x0000000000007941 */ /* 0x000fea0003800200 */
.L_x_5536:
        /* <DEDUP_REMOVED lines=9> */
.L_x_5539:
[----:B------:R-:W4:Y:S01]  /*0580*/  LD.E.64 R6, desc[UR4][R132.64+0x108] ;  /* 0x0001080484067980 */ /* 0x000f22000c101b00 */
[----:B------:R-:W-:Y:S01]  /*0590*/  BSSY.RECONVERGENT B0, `(.L_x_5541) ;  /* 0x0000006000007945 */ /* 0x000fe20003800200 */
[----:B------:R-:W-:Y:S01]  /*05a0*/  IMAD.MOV.U32 R5, RZ, RZ, RZ ;  /* 0x000000ffff057224 */ /* 0x000fe200078e00ff */
[----:B----4-:R-:W-:-:S04]  /*05b0*/  ISETP.NE.U32.AND P0, PT, R6, RZ, PT ;  /* 0x000000ff0600720c */ /* 0x010fc80003f05070 */
[----:B------:R-:W-:-:S13]  /*05c0*/  ISETP.NE.AND.EX P0, PT, R7, RZ, PT, P0 ;  /* 0x000000ff0700720c */ /* 0x000fda0003f05300 */
[----:B------:R-:W-:Y:S05]  /*05d0*/  @!P0 BRA `(.L_x_5542) ;  /* 0x0000000000048947 */ /* 0x000fea0003800000 */
[----:B------:R4:W5:Y:S02]  /*05e0*/  LD.E R5, desc[UR4][R132.64+0xbc] ;  /* 0x0000bc0484057980 */ /* 0x000964000c101900 */
.L_x_5542:
[----:B------:R-:W-:Y:S05]  /*05f0*/  BSYNC.RECONVERGENT B0 ;  /* 0x0000000000007941 */ /* 0x000fea0003800200 */
.L_x_5541:
[----:B-----5:R-:W-:Y:S02]  /*0600*/  IADD3 R62, PT, PT, R72, R5, RZ ;  /* 0x00000005483e7210 */ /* 0x020fe40007ffe0ff */
.L_x_5540:
[----:B------:R-:W-:Y:S05]  /*0610*/  BSYNC.RECONVERGENT B1 ;  /* 0x0000000000017941 */ /* 0x000fea0003800200 */
.L_x_5538:
[----:B------:R-:W-:Y:S01]  /*0620*/  IMAD.SHL.U32 R73, R229, 0x40, RZ ;  /* 0x00000040e5497824 */ /* 0x000fe200078e00ff */
[----:B------:R-:W-:Y:S01]  /*0630*/  MOV R6, R228 ;  /* 0x000000e400067202 */ /* 0x000fe20000000f00 */
[----:B------:R-:W-:-:S03]  /*0640*/  IMAD.MOV.U32 R7, RZ, RZ, 0x0 ;  /* 0x00000000ff077424 */ /* 0x000fc600078e00ff */
[----:B------:R-:W-:-:S13]  /*0650*/  ISETP.GT.AND P0, PT, R230, R73, PT ;  /* 0x00000049e600720c */ /* 0x000fda0003f04270 */
[----:B-1234-:R-:W-:Y:S05]  /*0660*/  @!P0 RET.REL.NODEC R6 `(_ZN5flash24flash_fwd_splitkv_kernelI23Flash_fwd_kernel_traitsILi128ELi64ELi128ELi4ELb0ELb0EN7cutlass6half_tE19Flash_kernel_traitsILi128ELi64ELi128ELi4ES3_EELb0ELb0ELb1ELb0ELb0ELb1ELb1ELb1EEEvNS_16Flash_fwd_paramsE) ;  /* 0xfffffff806648950 */ /* 0x01efea0003c3ffff */
        /* <DEDUP_REMOVED lines=74> */
.L_x_5545:
[----:B------:R-:W-:Y:S05]  /*0b10*/  BSYNC.RECONVERGENT B0 ;  /* 0x0000000000007941 */ /* 0x000fea0003800200 */
.L_x_5544:
        /* <DEDUP_REMOVED lines=12> */
.L_x_5547:
[----:B------:R-:W-:Y:S05]  /*0be0*/  BSYNC.RECONVERGENT B0 ;  /* 0x0000000000007941 */ /* 0x000fea0003800200 */
.L_x_5546:
        /* <DEDUP_REMOVED lines=12> */
.L_x_5549:
[----:B------:R-:W-:Y:S05]  /*0cb0*/  BSYNC.RECONVERGENT B0 ;  /* 0x0000000000007941 */ /* 0x000fea0003800200 */
.L_x_5548:
        /* <DEDUP_REMOVED lines=12> */
.L_x_5551:
[----:B------:R-:W-:Y:S05]  /*0d80*/  BSYNC.RECONVERGENT B0 ;  /* 0x0000000000007941 */ /* 0x000fea0003800200 */
.L_x_5550:
        /* <DEDUP_REMOVED lines=11> */
.L_x_5553:
[----:B------:R-:W-:Y:S05]  /*0e40*/  BSYNC.RECONVERGENT B0 ;  /* 0x0000000000007941 */ /* 0x000fea0003800200 */
.L_x_5552:
        /* <DEDUP_REMOVED lines=11> */
.L_x_5555:
[----:B------:R-:W-:Y:S05]  /*0f00*/  BSYNC.RECONVERGENT B0 ;  /* 0x0000000000007941 */ /* 0x000fea0003800200 */
.L_x_5554:
        /* <DEDUP_REMOVED lines=12> */
.L_x_5557:
[----:B------:R-:W-:Y:S05]  /*0fd0*/  BSYNC.RECONVERGENT B0 ;  /* 0x0000000000007941 */ /* 0x000fea0003800200 */
.L_x_5556:
        /* <DEDUP_REMOVED lines=15> */
.L_x_5559:
[----:B------:R-:W-:Y:S05]  /*10d0*/  BSYNC.RECONVERGENT B0 ;  /* 0x0000000000007941 */ /* 0x000fea0003800200 */
.L_x_5558:
        /* <DEDUP_REMOVED lines=20> */
[----:B--234-:R-:W-:Y:S05]  /*1220*/  @P6 RET.REL.NODEC R228 `(_ZN5flash24flash_fwd_splitkv_kernelI23Flash_fwd_kernel_traitsILi128ELi64ELi128ELi4ELb0ELb0EN7cutlass6half_tE19Flash_kernel_traitsILi128ELi64ELi128ELi4ES3_EELb0ELb0ELb1ELb0ELb0ELb1ELb1ELb1EEEvNS_16Flash_fwd_paramsE) ;  /* 0xffffffece4746950 */ /* 0x01cfea0003c3ffff */
[----:B------:R-:W-:Y:S02]  /*1230*/  MOV R5, 0xff800000 ;  /* 0xff80000000057802 */ /* 0x000fe40000000f00 */
[----:B------:R-:W-:-:S03]  /*1240*/  MOV R229, 0x0 ;  /* 0x0000000000e57802 */ /* 0x000fc60000000f00 */
[----:B------:R1:W-:Y:S02]  /*1250*/  ST.E desc[UR4][R2.64+0xe0], R5 ;  /* 0x0000e00502007985 */ /* 0x0003e4000c101904 */
[----:B-1----:R-:W-:Y:S05]  /*1260*/  RET.REL.NODEC R228 `(_ZN5flash24flash_fwd_splitkv_kernelI23Flash_fwd_kernel_traitsILi128ELi64ELi128ELi4ELb0ELb0EN7cutlass6half_tE19Flash_kernel_traitsILi128ELi64ELi128ELi4ES3_EELb0ELb0ELb1ELb0ELb0ELb1ELb1ELb1EEEvNS_16Flash_fwd_paramsE) ;  /* 0xffffffece4647950 */ /* 0x002fea0003c3ffff */
.L_x_5543:
        /* <DEDUP_REMOVED lines=103> */
.L_x_5561:
        /* <DEDUP_REMOVED lines=79> */
.L_x_5562:
[----:B------:R-:W-:Y:S05]  /*1dd0*/  BSYNC.RECONVERGENT B0 ;  /* 0x0000000000007941 */ /* 0x000fea0003800200 */
.L_x_5560:
        /* <DEDUP_REMOVED lines=213> */
.L_x_5664:
[----:B------:R-:W-:Y:S01]  /*2b30*/  VIADD R95, R95, 0x80 ;  /* 0x000000805f5f7836 */ /* 0x000fe20000000000 */
[----:B------:R-:W-:Y:S01]  /*2b40*/  BSSY.RECONVERGENT B0, `(.L_x_5564) ;  /* 0x0000014000007945 */ /* 0x000fe20003800200 */
[----:B------:R-:W-:Y:S03]  /*2b50*/  VIADD R96, R96, 0x80 ;  /* 0x0000008060607836 */ /* 0x000fe60000000000 */
[-C--:B------:R-:W-:Y:S02]  /*2b60*/  ISETP.GE.AND P0, PT, R116, R95.reuse, PT ;  /* 0x0000005f7400720c */ /* 0x080fe40003f06270 */
[-C--:B------:R-:W-:Y:S02]  /*2b70*/  ISETP.GE.AND P1, PT, R108, R95.reuse, PT ;  /* 0x0000005f6c00720c */ /* 0x080fe40003f26270 */
[-C--:B------:R-:W-:Y:S02]  /*2b80*/  ISETP.GE.AND P0, PT, R116, R96.reuse, !P0 ;  /* 0x000000607400720c */ /* 0x080fe40004706270 */
[-C--:B------:R-:W-:Y:S02]  /*2b90*/  ISETP.GE.AND P3, PT, R109, R95.reuse, PT ;  /* 0x0000005f6d00720c */ /* 0x080fe40003f66270 */
[-C--:B------:R-:W-:Y:S02]  /*2ba0*/  ISETP.GE.AND P6, PT, R107, R95.reuse, PT ;  /* 0x0000005f6b00720c */ /* 0x080fe40003fc6270 */
[----:B------:R-:W-:Y:S02]  /*2bb0*/  ISETP.GE.AND P5, PT, R106, R95, PT ;  /* 0x0000005f6a00720c */ /* 0x000fe40003fa6270 */
[-C--:B------:R-:W-:Y:S02]  /*2bc0*/  ISETP.LT.OR P4, PT, R108, R96.reuse, P1 ;  /* 0x000000606c00720c */ /* 0x080fe40000f81670 */
[-C--:B------:R-:W-:Y:S02]  /*2bd0*/  ISETP.LT.OR P3, PT, R109, R96.reuse, P3 ;  /* 0x000000606d00720c */ /* 0x080fe40001f61670 */
[-C--:B------:R-:W-:Y:S02]  /*2be0*/  ISETP.LT.OR P6, PT, R107, R96.reuse, P6 ;  /* 0x000000606b00720c */ /* 0x080fe400037c1670 */
[----:B------:R-:W-:Y:S02]  /*2bf0*/  ISETP.LT.OR P5, PT, R106, R96, P5 ;  /* 0x000000606a00720c */ /* 0x000fe40002fa1670 */
[----:B------:R-:W-:Y:S01]  /*2c00*/  P2R R126, PR, RZ, 0x10 ;  /* 0x00000010ff7e7803 */ /* 0x000fe20000000000 */
[----:B-----5:R-:W-:Y:S10]  /*2c10*/  @!P0 BRA `(.L_x_5565) ;  /* 0x0000000000188947 */ /* 0x020ff40003800000 */
[-C--:B------:R-:W-:Y:S02]  /*2c20*/  ISETP.GE.AND P2, PT, R14, R231.reuse, PT ;  /* 0x000000e70e00720c */ /* 0x080fe40003f46270 */
[----:B------:R-:W-:Y:S11]  /*2c30*/  ISETP.GE.AND P1, PT, R9, R231, PT ;  /* 0x000000e70900720c */ /* 0x000ff60003f26270 */
[----:B------:R-:W2:Y:S04]  /*2c40*/  @!P2 LD.E.128 R20, desc[UR4][R74.64] ;  /* 0x000000044a14a980 */ /* 0x000ea8000c101d00 */
[----:B--2---:R1:W-:Y:S04]  /*2c50*/  @!P2 ST.E.128 desc[UR4][R82.64], R20 ;  /* 0x000000145200a985 */ /* 0x0043e8000c101d04 */
[----:B------:R-:W2:Y:S04]  /*2c60*/  @!P1 LD.E.128 R4, desc[UR4][R74.64+0x80] ;  /* 0x000080044a049980 */ /* 0x000ea8000c101d00 */
[----:B--2---:R1:W-:Y:S02]  /*2c70*/  @!P1 ST.E.128 desc[UR4][R82.64+0x80], R4 ;  /* 0x0000800452009985 */ /* 0x0043e4000c101d04 */
.L_x_5565:
[----:B------:R-:W-:Y:S05]  /*2c80*/  BSYNC.RECONVERGENT B0 ;  /* 0x0000000000007941 */ /* 0x000fea0003800200 */
.L_x_5564:
        /* <DEDUP_REMOVED lines=12> */
.L_x_5567:
[----:B------:R-:W-:Y:S05]  /*2d50*/  BSYNC.RECONVERGENT B0 ;  /* 0x0000000000007941 */ /* 0x000fea0003800200 */
.L_x_5566:
        /* <DEDUP_REMOVED lines=12> */
.L_x_5569:
[----:B------:R-:W-:Y:S05]  /*2e20*/  BSYNC.RECONVERGENT B0 ;  /* 0x0000000000007941 */ /* 0x000fea0003800200 */
.L_x_5568:
        /* <DEDUP_REMOVED lines=14> */
.L_x_5571:
[----:B------:R-:W-:Y:S05]  /*2f10*/  BSYNC.RECONVERGENT B0 ;  /* 0x0000000000007941 */ /* 0x000fea0003800200 */
.L_x_5570:
        /* <DEDUP_REMOVED lines=12> */
.L_x_5573:
[----:B------:R-:W-:Y:S05]  /*2fe0*/  BSYNC.RECONVERGENT B0 ;  /* 0x0000000000007941 */ /* 0x000fea0003800200 */
.L_x_5572:
        /* <DEDUP_REMOVED lines=17> */
.L_x_5575:
[----:B------:R-:W-:Y:S05]  /*3100*/  BSYNC.RECONVERGENT B0 ;  /* 0x0000000000007941 */ /* 0x000fea0003800200 */
.L_x_5574:
        /* <DEDUP_REMOVED lines=18> */
.L_x_5577:
[----:B------:R-:W-:Y:S05]  /*3230*/  BSYNC.RECONVERGENT B0 ;  /* 0x0000000000007941 */ /* 0x000fea0003800200 */
.L_x_5576:
        /* <DEDUP_REMOVED lines=18> */
.L_x_5579:
[----:B------:R-:W-:Y:S05]  /*3360*/  BSYNC.RECONVERGENT B0 ;  /* 0x0000000000007941 */ /* 0x000fea0003800200 */
.L_x_5578:
[----:B------:R-:W5:Y:S01]  /*3370*/  LD.E R0, desc[UR4][R132.64+0x130] ;  /* 0x0001300484007980 */ /* 0x000f62000c101900 */
[----:B------:R-:W-:Y:S01]  /*3380*/  UMOV UR6, URZ ;  /* 0x000000ff00067c82 */ /* 0x000fe20008000000 */
[----:B------:R-:W-:Y:S01]  /*3390*/  BSSY.RECONVERGENT B2, `(.L_x_5580) ;  /* 0x0000a51000027945 */ /* 0x000fe20003800200 */
[----:B-1234-:R-:W-:Y:S01]  /*33a0*/  IADD3 R3, P1, PT, RZ, -UR6, RZ ;  /* 0x80000006ff037c10 */ /* 0x01efe2000ff3e0ff */
[----:B------:R-:W2:Y:S01]  /*33b0*/  LD.E R13, desc[UR4][R132.64+0xd0] ;  /* 0x0000d004840d7980 */ /* 0x000ea2000c101900 */
[----:B------:R-:W-:Y:S02]  /*33c0*/  IMAD.MOV.U32 R110, RZ, RZ, R94 ;  /* 0x000000ffff6e7224 */ /* 0x000fe400078e005e */
[----:B------:R-:W-:Y:S02]  /*33d0*/  VIADD R93, R93, 0xffffffff ;  /* 0xffffffff5d5d7836 */ /* 0x000fe40000000000 */
        /* <DEDUP_REMOVED lines=22> */
.L_x_5583:
[----:B------:R-:W-:Y:S05]  /*3540*/  BSYNC.RECONVERGENT B0 ;  /* 0x0000000000007941 */ /* 0x000fea0003800200 */
.L_x_5582:
        /* <DEDUP_REMOVED lines=16> */
.L_x_5585:
[----:B------:R-:W-:Y:S05]  /*3650*/  BSYNC.RECONVERGENT B0 ;  /* 0x0000000000007941 */ /* 0x000fea0003800200 */
.L_x_5584:
        /* <DEDUP_REMOVED lines=14> */
.L_x_5587:
[----:B------:R-:W-:Y:S05]  /*3740*/  BSYNC.RECONVERGENT B0 ;  /* 0x0000000000007941 */ /* 0x000fea0003800200 */
.L_x_5586:
        /* <DEDUP_REMOVED lines=14> */
.L_x_5589:
[----:B------:R-:W-:Y:S05]  /*3830*/  BSYNC.RECONVERGENT B0 ;  /* 0x0000000000007941 */ /* 0x000fea0003800200 */
.L_x_5588:
        /* <DEDUP_REMOVED lines=12> */
.L_x_5591:
[----:B------:R-:W-:Y:S05]  /*3900*/  BSYNC.RECONVERGENT B0 ;  /* 0x0000000000007941 */ /* 0x000fea0003800200 */
.L_x_5590:
        /* <DEDUP_REMOVED lines=14> */
.L_x_5593:
[----:B------:R-:W-:Y:S05]  /*39f0*/  BSYNC.RECONVERGENT B0 ;  /* 0x0000000000007941 */ /* 0x000fea0003800200 */
.L_x_5592:
        /* <DEDUP_REMOVED lines=14> */
.L_x_5595:
[----:B------:R-:W-:Y:S05]  /*3ae0*/  BSYNC.RECONVERGENT B0 ;  /* 0x0000000000007941 */ /* 0x000fea0003800200 */
.L_x_5594:
        /* <DEDUP_REMOVED lines=16> */
.L_x_5581:
        /* <DEDUP_REMOVED lines=63> */
.L_x_5601:
[----:B------:R-:W-:Y:S05]  /*3fe0*/  BSYNC.RECONVERGENT B0 ;  /* 0x0000000000007941 */ /* 0x000fea0003800200 */
.L_x_5600:
        /* <DEDUP_REMOVED lines=53> */
.L_x_5599:
[----:B------:R-:W-:Y:S05]  /*4340*/  BSYNC.RECONVERGENT B1 ;  /* 0x0000000000017941 */ /* 0x000fea0003800200 */
.L_x_5598:
        /* <DEDUP_REMOVED lines=67> */
.L_x_5605:
[----:B------:R-:W-:Y:S05]  /*4780*/  BSYNC.RECONVERGENT B0 ;  /* 0x0000000000007941 */ /* 0x000fea0003800200 */
.L_x_5604:
        /* <DEDUP_REMOVED lines=53> */
.L_x_5603:
[----:B------:R-:W-:Y:S05]  /*4ae0*/  BSYNC.RECONVERGENT B1 ;  /* 0x0000000000017941 */ /* 0x000fea0003800200 */
.L_x_5602:
        /* <DEDUP_REMOVED lines=66> */
.L_x_5609:
[----:B------:R-:W-:Y:S05]  /*4f10*/  BSYNC.RECONVERGENT B0 ;  /* 0x0000000000007941 */ /* 0x000fea0003800200 */
.L_x_5608:
        /* <DEDUP_REMOVED lines=51> */
.L_x_5607:
[----:B------:R-:W-:Y:S05]  /*5250*/  BSYNC.RECONVERGENT B1 ;  /* 0x0000000000017941 */ /* 0x000fea0003800200 */
.L_x_5606:
        /* <DEDUP_REMOVED lines=66> */
.L_x_5613:
[----:B------:R-:W-:Y:S05]  /*5680*/  BSYNC.RECONVERGENT B0 ;  /* 0x0000000000007941 */ /* 0x000fea0003800200 */
.L_x_5612:
        /* <DEDUP_REMOVED lines=51> */
.L_x_5611:
[----:B------:R-:W-:Y:S05]  /*59c0*/  BSYNC.RECONVERGENT B1 ;  /* 0x0000000000017941 */ /* 0x000fea0003800200 */
.L_x_5610:
        /* <DEDUP_REMOVED lines=62> */
.L_x_5617:
[----:B------:R-:W-:Y:S05]  /*5db0*/  BSYNC.RECONVERGENT B0 ;  /* 0x0000000000007941 */ /* 0x000fea0003800200 */
.L_x_5616:
        /* <DEDUP_REMOVED lines=51> */
.L_x_5615:
[----:B------:R-:W-:Y:S05]  /*60f0*/  BSYNC.RECONVERGENT B1 ;  /* 0x0000000000017941 */ /* 0x000fea0003800200 */
.L_x_5614:
        /* <DEDUP_REMOVED lines=66> */
.L_x_5621:
[----:B------:R-:W-:Y:S05]  /*6520*/  BSYNC.RECONVERGENT B0 ;  /* 0x0000000000007941 */ /* 0x000fea0003800200 */
.L_x_5620:
        /* <DEDUP_REMOVED lines=51> */
.L_x_5619:
[----:B------:R-:W-:Y:S05]  /*6860*/  BSYNC.RECONVERGENT B1 ;  /* 0x0000000000017941 */ /* 0x000fea0003800200 */
.L_x_5618:
        /* <DEDUP_REMOVED lines=64> */
.L_x_5625:
[----:B------:R-:W-:Y:S05]  /*6c70*/  BSYNC.RECONVERGENT B0 ;  /* 0x0000000000007941 */ /* 0x000fea0003800200 */
.L_x_5624:
        /* <DEDUP_REMOVED lines=51> */
.L_x_5623:
[----:B------:R-:W-:Y:S05]  /*6fb0*/  BSYNC.RECONVERGENT B1 ;  /* 0x0000000000017941 */ /* 0x000fea0003800200 */
.L_x_5622:
        /* <DEDUP_REMOVED lines=64> */
.L_x_5629:
[----:B------:R-:W-:Y:S05]  /*73c0*/  BSYNC.RECONVERGENT B0 ;  /* 0x0000000000007941 */ /* 0x000fea0003800200 */
.L_x_5628:
        /* <DEDUP_REMOVED lines=51> */
.L_x_5627:
[----:B------:R-:W-:Y:S05]  /*7700*/  BSYNC.RECONVERGENT B1 ;  /* 0x0000000000017941 */ /* 0x000fea0003800200 */
.L_x_5626:
[----:B------:R-:W3:Y:S02]  /*7710*/  LD.E R3, desc[UR4][R132.64+0xd0] ;  /* 0x0000d00484037980 */ /* 0x000ee4000c101900 */
[----:B---3--:R-:W-:Y:S05]  /*7720*/  IMAD.U32 R3, R3, -0x40, RZ ;  /* 0xffffffc003037824 */ /* 0x008fea00078e00ff */
[C---:B------:R-:W-:Y:S02]  /*7730*/  LEA R16, P1, R3.reuse, R16, 0x1 ;  /* 0x0000001003107211 */ /* 0x040fe400078208ff */
[C---:B------:R-:W-:Y:S02]  /*7740*/  LEA R54, P0, R3.reuse, R54, 0x1 ;  /* 0x0000003603367211 */ /* 0x040fe400078008ff */
[C---:B------:R-:W-:Y:S02]  /*7750*/  LEA.HI.X.SX32 R17, R3.reuse, R17, 0x1, P1 ;  /* 0x0000001103117211 */ /* 0x040fe400008f0eff */
[----:B------:R-:W-:Y:S01]  /*7760*/  LEA.HI.X.SX32 R55, R3, R55, 0x1, P0 ;  /* 0x0000003703377211 */ /* 0x000fe200000f0eff */
[----:B------:R-:W-:Y:S05]  /*7770*/  BRA `(.L_x_5596) ;  /* 0x0000006000487947 */ /* 0x000fea0003800000 */
.L_x_5597:
        /* <DEDUP_REMOVED lines=99> */
.L_x_5633:
[----:B------:R-:W-:Y:S05]  /*7db0*/  BSYNC.RECONVERGENT B0 ;  /* 0x0000000000007941 */ /* 0x000fea0003800200 */
.L_x_5632:
        /* <DEDUP_REMOVED lines=92> */
.L_x_5631:
[----:B------:R-:W-:Y:S05]  /*8380*/  BSYNC.RECONVERGENT B1 ;  /* 0x0000000000017941 */ /* 0x000fea0003800200 */
.L_x_5630:
        /* <DEDUP_REMOVED lines=101> */
.L_x_5637:
[----:B------:R-:W-:Y:S05]  /*89e0*/  BSYNC.RECONVERGENT B0 ;  /* 0x0000000000007941 */ /* 0x000fea0003800200 */
.L_x_5636:
        /* <DEDUP_REMOVED lines=92> */
.L_x_5635:
[----:B------:R-:W-:Y:S05]  /*8fb0*/  BSYNC.RECONVERGENT B1 ;  /* 0x0000000000017941 */ /* 0x000fea0003800200 */
.L_x_5634:
[----:B------:R-:W-:Y:S01]  /*8fc0*/  ISETP.NE.AND P0, PT, R126, RZ, PT ;  /* 0x000000ff7e00720c */ /* 0x000fe20003f05270 */
[----:B------:R-:W-:Y:S11]  /*8fd0*/  BSSY.RECONVERGENT B1, `(.L_x_5638) ;  /* 0x00000c0000017945 */ /* 0x000ff60003800200 */
[----:B------:R-:W-:Y:S01]  /*8fe0*/  @!UPT UIADD3 URZ, UPT, UPT, URZ, URZ, URZ ;  /* 0x000000fffffff290 */ /* 0x000fe2000fffe0ff */
[----:B------:R-:W-:Y:S05]  /*8ff0*/  @P0 BRA `(.L_x_5639) ;  /* 0x0000000800f40947 */ /* 0x000fea0003800000 */
        /* <DEDUP_REMOVED lines=96> */
.L_x_5641:
[----:B------:R-:W-:Y:S05]  /*9600*/  BSYNC.RECONVERGENT B0 ;  /* 0x0000000000007941 */ /* 0x000fea0003800200 */
.L_x_5640:
        /* <DEDUP_REMOVED lines=92> */
.L_x_5639:
[----:B------:R-:W-:Y:S05]  /*9bd0*/  BSYNC.RECONVERGENT B1 ;  /* 0x0000000000017941 */ /* 0x000fea0003800200 */
.L_x_5638:
        /* <DEDUP_REMOVED lines=100> */
.L_x_5645:
[----:B------:R-:W-:Y:S05]  /*a220*/  BSYNC.RECONVERGENT B0 ;  /* 0x0000000000007941 */ /* 0x000fea0003800200 */
.L_x_5644:
        /* <DEDUP_REMOVED lines=92> */
.L_x_5643:
[----:B------:R-:W-:Y:S05]  /*a7f0*/  BSYNC.RECONVERGENT B1 ;  /* 0x0000000000017941 */ /* 0x000fea0003800200 */
.L_x_5642:
        /* <DEDUP_REMOVED lines=98> */
.L_x_5649:
[----:B------:R-:W-:Y:S05]  /*ae20*/  BSYNC.RECONVERGENT B0 ;  /* 0x0000000000007941 */ /* 0x000fea0003800200 */
.L_x_5648:
        /* <DEDUP_REMOVED lines=92> */
.L_x_5647:
[----:B------:R-:W-:Y:S05]  /*b3f0*/  BSYNC.RECONVERGENT B1 ;  /* 0x0000000000017941 */ /* 0x000fea0003800200 */
.L_x_5646:
        /* <DEDUP_REMOVED lines=100> */
.L_x_5653:
[----:B------:R-:W-:Y:S05]  /*ba40*/  BSYNC.RECONVERGENT B0 ;  /* 0x0000000000007941 */ /* 0x000fea0003800200 */
.L_x_5652:
        /* <DEDUP_REMOVED lines=92> */
.L_x_5651:
[----:B------:R-:W-:Y:S05]  /*c010*/  BSYNC.RECONVERGENT B1 ;  /* 0x0000000000017941 */ /* 0x000fea0003800200 */
.L_x_5650:
        /* <DEDUP_REMOVED lines=101> */
.L_x_5657:
[----:B------:R-:W-:Y:S05]  /*c670*/  BSYNC.RECONVERGENT B0 ;  /* 0x0000000000007941 */ /* 0x000fea0003800200 */
.L_x_5656:
        /* <DEDUP_REMOVED lines=90> */
.L_x_5655:
[----:B------:R-:W-:Y:S05]  /*cc20*/  BSYNC.RECONVERGENT B1 ;  /* 0x0000000000017941 */ /* 0x000fea0003800200 */
.L_x_5654:
        /* <DEDUP_REMOVED lines=101> */
.L_x_5661:
[----:B------:R-:W-:Y:S05]  /*d280*/  BSYNC.RECONVERGENT B0 ;  /* 0x0000000000007941 */ /* 0x000fea0003800200 */
.L_x_5660:
        /* <DEDUP_REMOVED lines=90> */
.L_x_5659:
[----:B------:R-:W-:Y:S05]  /*d830*/  BSYNC.RECONVERGENT B1 ;  /* 0x0000000000017941 */ /* 0x000fea0003800200 */
.L_x_5658:
[----:B------:R-:W3:Y:S02]  /*d840*/  LD.E R3, desc[UR4][R132.64+0xd0] ;  /* 0x0000d00484037980 */ /* 0x000ee4000c101900 */
[----:B---3--:R-:W-:Y:S05]  /*d850*/  IMAD.U32 R3, R3, -0x40, RZ ;  /* 0xffffffc003037824 */ /* 0x008fea00078e00ff */
[C---:B------:R-:W-:Y:S02]  /*d860*/  LEA R78, P1, R3.reuse, R78, 0x1 ;  /* 0x0000004e034e7211 */ /* 0x040fe400078208ff */
[C---:B------:R-:W-:Y:S02]  /*d870*/  LEA R76, P0, R3.reuse, R76, 0x1 ;  /* 0x0000004c034c7211 */ /* 0x040fe400078008ff */
[C---:B------:R-:W-:Y:S02]  /*d880*/  LEA.HI.X.SX32 R79, R3.reuse, R79, 0x1, P1 ;  /* 0x0000004f034f7211 */ /* 0x040fe400008f0eff */
[----:B------:R-:W-:Y:S09]  /*d890*/  LEA.HI.X.SX32 R77, R3, R77, 0x1, P0 ;  /* 0x0000004d034d7211 */ /* 0x000ff200000f0eff */
.L_x_5596:
[----:B------:R-:W-:Y:S05]  /*d8a0*/  BSYNC.RECONVERGENT B2 ;  /* 0x0000000000027941 */ /* 0x000fea0003800200 */
.L_x_5580:
        /* <DEDUP_REMOVED lines=101> */
.L_x_5663:
[----:B------:R-:W-:Y:S05]  /*df00*/  BSYNC.RECONVERGENT B0 ;  /* 0x0000000000007941 */ /* 0x000fea0003800200 */
.L_x_5662:
[----:B------:R-:W-:Y:S11]  /*df10*/  ISETP.GT.AND P0, PT, R93, R70, PT ;  /* 0x000000465d00720c */ /* 0x000ff60003f04270 */
[----:B------:R-:W-:Y:S02]  /*df20*/  @!UPT UIADD3 URZ, UPT, UPT, URZ, URZ, URZ ;  /* 0x000000fffffff290 */ /* 0x000fe4000fffe0ff */
[----:B------:R-:W-:Y:S05]  /*df30*/  @P0 BRA `(.L_x_5664) ;  /* 0xffffff4800fc0947 */ /* 0x000fea000383ffff */
.L_x_5563:
        /* <DEDUP_REMOVED lines=34> */
.L_x_5668:
[----:B------:R-:W-:Y:S05]  /*e160*/  BSYNC.RECONVERGENT B0 ;  /* 0x0000000000007941 */ /* 0x000fea0003800200 */
.L_x_5667:
        /* <DEDUP_REMOVED lines=14> */
.L_x_5670:
[----:B------:R-:W-:Y:S05]  /*e250*/  BSYNC.RECONVERGENT B0 ;  /* 0x0000000000007941 */ /* 0x000fea0003800200 */
.L_x_5669:
        /* <DEDUP_REMOVED lines=16> */
.L_x_5672:
[----:B------:R-:W-:Y:S05]  /*e360*/  BSYNC.RECONVERGENT B0 ;  /* 0x0000000000007941 */ /* 0x000fea0003800200 */
.L_x_5671:
        /* <DEDUP_REMOVED lines=16> */
.L_x_5666:
        /* <DEDUP_REMOVED lines=82> */
.L_x_5680:
[----:B------:R-:W-:Y:S05]  /*e990*/  BSYNC.RECONVERGENT B0 ;  /* 0x0000000000007941 */ /* 0x000fea0003800200 */
.L_x_5679:
[----:B-----5:R-:W-:Y:S01]  /*e9a0*/  IMAD.MOV.U32 R6, RZ, RZ, R18 ;  /* 0x000000ffff067224 */ /* 0x020fe200078e0012 */
[----:B------:R-:W-:Y:S01]  /*e9b0*/  MOV R4, R16 ;  /* 0x0000001000047202 */ /* 0x000fe20000000f00 */
[----:B------:R-:W-:Y:S01]  /*e9c0*/  IMAD.MOV.U32 R7, RZ, RZ, R19 ;  /* 0x000000ffff077224 */ /* 0x000fe200078e0013 */
[----:B------:R-:W-:Y:S02]  /*e9d0*/  MOV R5, R17 ;  /* 0x0000001100057202 */ /* 0x000fe40000000f00 */
.L_x_5678:
[----:B------:R-:W-:Y:S05]  /*e9e0*/  BSYNC.RECONVERGENT B1 ;  /* 0x0000000000017941 */ /* 0x000fea0003800200 */
.L_x_5677:
        /* <DEDUP_REMOVED lines=48> */
.L_x_5682:
[----:B------:R-:W-:Y:S05]  /*ecf0*/  BSYNC.RECONVERGENT B0 ;  /* 0x0000000000007941 */ /* 0x000fea0003800200 */
.L_x_5681:
[----:B-----5:R3:W-:Y:S02]  /*ed00*/  STS.128 [R64+0x2000], R16 ;  /* 0x0020001040007388 */ /* 0x0207e40000000c00 */
.L_x_5676:
[----:B------:R-:W-:Y:S05]  /*ed10*/  BSYNC.RECONVERGENT B2 ;  /* 0x0000000000027941 */ /* 0x000fea0003800200 */
.L_x_5675:
        /* <DEDUP_REMOVED lines=52> */
.L_x_5688:
[----:B------:R-:W-:Y:S05]  /*f060*/  BSYNC.RECONVERGENT B0 ;  /* 0x0000000000007941 */ /* 0x000fea0003800200 */
.L_x_5687:
[----:B-----5:R1:W-:Y:S02]  /*f070*/  STS.128 [R64+0x800], R16 ;  /* 0x0008001040007388 */ /* 0x0203e40000000c00 */
.L_x_5686:
[----:B------:R-:W-:Y:S05]  /*f080*/  BSYNC.RECONVERGENT B1 ;  /* 0x0000000000017941 */ /* 0x000fea0003800200 */
.L_x_5685:
        /* <DEDUP_REMOVED lines=45> */
.L_x_5690:
[----:B------:R-:W-:Y:S05]  /*f360*/  BSYNC.RECONVERGENT B0 ;  /* 0x0000000000007941 */ /* 0x000fea0003800200 */
.L_x_5689:
[----:B-----5:R3:W-:Y:S02]  /*f370*/  STS.128 [R64+0x2800], R16 ;  /* 0x0028001040007388 */ /* 0x0207e40000000c00 */
.L_x_5684:
[----:B------:R-:W-:Y:S05]  /*f380*/  BSYNC.RECONVERGENT B2 ;  /* 0x0000000000027941 */ /* 0x000fea0003800200 */
.L_x_5683:
        /* <DEDUP_REMOVED lines=52> */
.L_x_5696:
[----:B------:R-:W-:Y:S05]  /*f6d0*/  BSYNC.RECONVERGENT B0 ;  /* 0x0000000000007941 */ /* 0x000fea0003800200 */
.L_x_5695:
[----:B-----5:R1:W-:Y:S02]  /*f6e0*/  STS.128 [R64+0x1000], R16 ;  /* 0x0010001040007388 */ /* 0x0203e40000000c00 */
.L_x_5694:
[----:B------:R-:W-:Y:S05]  /*f6f0*/  BSYNC.RECONVERGENT B1 ;  /* 0x0000000000017941 */ /* 0x000fea0003800200 */
.L_x_5693:
        /* <DEDUP_REMOVED lines=45> */
.L_x_5698:
[----:B------:R-:W-:Y:S05]  /*f9d0*/  BSYNC.RECONVERGENT B0 ;  /* 0x0000000000007941 */ /* 0x000fea0003800200 */
.L_x_5697:
[----:B-----5:R1:W-:Y:S02]  /*f9e0*/  STS.128 [R64+0x3000], R16 ;  /* 0x0030001040007388 */ /* 0x0203e40000000c00 */
.L_x_5692:
[----:B------:R-:W-:Y:S05]  /*f9f0*/  BSYNC.RECONVERGENT B2 ;  /* 0x0000000000027941 */ /* 0x000fea0003800200 */
.L_x_5691:
        /* <DEDUP_REMOVED lines=54> */
.L_x_5702:
[----:B------:R-:W-:Y:S05]  /*fd60*/  BSYNC.RECONVERGENT B0 ;  /* 0x0000000000007941 */ /* 0x000fea0003800200 */
.L_x_5701:
[----:B-----5:R1:W-:Y:S02]  /*fd70*/  STS.128 [R64+0x1800], R16 ;  /* 0x0018001040007388 */ /* 0x0203e40000000c00 */
.L_x_5700:
[----:B------:R-:W-:Y:S05]  /*fd80*/  BSYNC.RECONVERGENT B1 ;  /* 0x0000000000017941 */ /* 0x000fea0003800200 */
.L_x_5699:
        /* <DEDUP_REMOVED lines=47> */
.L_x_5704:
[----:B------:R-:W-:Y:S05]  /*10080*/  BSYNC.RECONVERGENT B0 ;  /* 0x0000000000007941 */ /* 0x000fea0003800200 */
.L_x_5703:
[----:B-----5:R1:W-:Y:S01]  /*10090*/  STS.128 [R64+0x3800], R16 ;  /* 0x0038001040007388 */ /* 0x0203e20000000c00 */
[----:B------:R-:W-:Y:S05]  /*100a0*/  BRA `(.L_x_5673) ;  /* 0x0000002c005c7947 */ /* 0x000fea0003800000 */
.L_x_5674:
        /* <DEDUP_REMOVED lines=95> */
.L_x_5710:
[----:B------:R-:W-:Y:S05]  /*106a0*/  BSYNC.RECONVERGENT B0 ;  /* 0x0000000000007941 */ /* 0x000fea0003800200 */
.L_x_5709:
[----:B--2--5:R-:W-:Y:S01]  /*106b0*/  IMAD.MOV.U32 R6, RZ, RZ, R34 ;  /* 0x000000ffff067224 */ /* 0x024fe200078e0022 */
[----:B------:R-:W-:Y:S01]  /*106c0*/  MOV R4, R32 ;  /* 0x0000002000047202 */ /* 0x000fe20000000f00 */
[----:B------:R-:W-:Y:S01]  /*106d0*/  IMAD.MOV.U32 R7, RZ, RZ, R35 ;  /* 0x000000ffff077224 */ /* 0x000fe200078e0023 */
[----:B------:R-:W-:Y:S02]  /*106e0*/  MOV R5, R33 ;  /* 0x0000002100057202 */ /* 0x000fe40000000f00 */
.L_x_5708:
[----:B------:R-:W-:Y:S05]  /*106f0*/  BSYNC.RECONVERGENT B1 ;  /* 0x0000000000017941 */ /* 0x000fea0003800200 */
.L_x_5707:
        /* <DEDUP_REMOVED lines=86> */
.L_x_5712:
[----:B------:R-:W-:Y:S05]  /*10c60*/  BSYNC.RECONVERGENT B0 ;  /* 0x0000000000007941 */ /* 0x000fea0003800200 */
.L_x_5711:
[----:B-----5:R3:W-:Y:S02]  /*10c70*/  STS.128 [R64+0x2000], R32 ;  /* 0x0020002040007388 */ /* 0x0207e40000000c00 */
.L_x_5706:
[----:B------:R-:W-:Y:S05]  /*10c80*/  BSYNC.RECONVERGENT B2 ;  /* 0x0000000000027941 */ /* 0x000fea0003800200 */
.L_x_5705:
        /* <DEDUP_REMOVED lines=90> */
.L_x_5718:
[----:B------:R-:W-:Y:S05]  /*11230*/  BSYNC.RECONVERGENT B0 ;  /* 0x0000000000007941 */ /* 0x000fea0003800200 */
.L_x_5717:
[----:B-----5:R1:W-:Y:S02]  /*11240*/  STS.128 [R64+0x800], R32 ;  /* 0x0008002040007388 */ /* 0x0203e40000000c00 */
.L_x_5716:
[----:B------:R-:W-:Y:S05]  /*11250*/  BSYNC.RECONVERGENT B1 ;  /* 0x0000000000017941 */ /* 0x000fea0003800200 */
.L_x_5715:
        /* <DEDUP_REMOVED lines=83> */
.L_x_5720:
[----:B------:R-:W-:Y:S05]  /*11790*/  BSYNC.RECONVERGENT B0 ;  /* 0x0000000000007941 */ /* 0x000fea0003800200 */
.L_x_5719:
[----:B-----5:R3:W-:Y:S02]  /*117a0*/  STS.128 [R64+0x2800], R32 ;  /* 0x0028002040007388 */ /* 0x0207e40000000c00 */
.L_x_5714:
[----:B------:R-:W-:Y:S05]  /*117b0*/  BSYNC.RECONVERGENT B2 ;  /* 0x0000000000027941 */ /* 0x000fea0003800200 */
.L_x_5713:
        /* <DEDUP_REMOVED lines=90> */
.L_x_5726:
[----:B------:R-:W-:Y:S05]  /*11d60*/  BSYNC.RECONVERGENT B0 ;  /* 0x0000000000007941 */ /* 0x000fea0003800200 */
.L_x_5725:
[----:B-----5:R3:W-:Y:S02]  /*11d70*/  STS.128 [R64+0x1000], R32 ;  /* 0x0010002040007388 */ /* 0x0207e40000000c00 */
.L_x_5724:
[----:B------:R-:W-:Y:S05]  /*11d80*/  BSYNC.RECONVERGENT B1 ;  /* 0x0000000000017941 */ /* 0x000fea0003800200 */
.L_x_5723:
        /* <DEDUP_REMOVED lines=83> */
.L_x_5728:
[----:B------:R-:W-:Y:S05]  /*122c0*/  BSYNC.RECONVERGENT B0 ;  /* 0x0000000000007941 */ /* 0x000fea0003800200 */
.L_x_5727:
[----:B-----5:R3:W-:Y:S02]  /*122d0*/  STS.128 [R64+0x3000], R32 ;  /* 0x0030002040007388 */ /* 0x0207e40000000c00 */
.L_x_5722:
[----:B------:R-:W-:Y:S05]  /*122e0*/  BSYNC.RECONVERGENT B2 ;  /* 0x0000000000027941 */ /* 0x000fea0003800200 */
.L_x_5721:
        /* <DEDUP_REMOVED lines=91> */
.L_x_5732:
[----:B------:R-:W-:Y:S05]  /*128a0*/  BSYNC.RECONVERGENT B0 ;  /* 0x0000000000007941 */ /* 0x000fea0003800200 */
.L_x_5731:
[----:B-----5:R3:W-:Y:S02]  /*128b0*/  STS.128 [R64+0x1800], R32 ;  /* 0x0018002040007388 */ /* 0x0207e40000000c00 */
.L_x_5730:
[----:B------:R-:W-:Y:S05]  /*128c0*/  BSYNC.RECONVERGENT B1 ;  /* 0x0000000000017941 */ /* 0x000fea0003800200 */
.L_x_5729:
        /* <DEDUP_REMOVED lines=83> */
.L_x_5734:
[----:B------:R-:W-:Y:S05]  /*12e00*/  BSYNC.RECONVERGENT B0 ;  /* 0x0000000000007941 */ /* 0x000fea0003800200 */
.L_x_5733:
[----:B-----5:R3:W-:Y:S02]  /*12e10*/  STS.128 [R64+0x3800], R32 ;  /* 0x0038002040007388 */ /* 0x0207e40000000c00 */
.L_x_5673:
[----:B------:R-:W-:Y:S05]  /*12e20*/  BSYNC.RECONVERGENT B3 ;  /* 0x0000000000037941 */ /* 0x000fea0003800200 */
.L_x_5665:
        /* <DEDUP_REMOVED lines=25> */
.L_x_5736:
[----:B------:R-:W-:Y:S05]  /*12fc0*/  BSYNC.RECONVERGENT B0 ;  /* 0x0000000000007941 */ /* 0x000fea0003800200 */
.L_x_5735:
        /* <DEDUP_REMOVED lines=18> */
.L_x_5738:
[----:B------:R-:W-:Y:S05]  /*130f0*/  BSYNC.RECONVERGENT B0 ;  /* 0x0000000000007941 */ /* 0x000fea0003800200 */
.L_x_5737:
        /* <DEDUP_REMOVED lines=16> */
.L_x_5740:
[----:B------:R-:W-:Y:S05]  /*13200*/  BSYNC.RECONVERGENT B0 ;  /* 0x0000000000007941 */ /* 0x000fea0003800200 */
.L_x_5739:
        /* <DEDUP_REMOVED lines=18> */
.L_x_5742:
[----:B------:R-:W-:Y:S05]  /*13330*/  BSYNC.RECONVERGENT B0 ;  /* 0x0000000000007941 */ /* 0x000fea0003800200 */
.L_x_5741:
        /* <DEDUP_REMOVED lines=20> */
.L_x_5744:
[----:B------:R-:W-:Y:S05]  /*13480*/  BSYNC.RECONVERGENT B0 ;  /* 0x0000000000007941 */ /* 0x000fea0003800200 */
.L_x_5743:
        /* <DEDUP_REMOVED lines=16> */
.L_x_5746:
[----:B------:R-:W-:Y:S05]  /*13590*/  BSYNC.RECONVERGENT B0 ;  /* 0x0000000000007941 */ /* 0x000fea0003800200 */
.L_x_5745:
        /* <DEDUP_REMOVED lines=19> */
.L_x_5748:
[----:B------:R-:W-:Y:S05]  /*136d0*/  BSYNC.RECONVERGENT B0 ;  /* 0x0000000000007941 */ /* 0x000fea0003800200 */
.L_x_5747:
        /* <DEDUP_REMOVED lines=17> */
.L_x_5750:
[----:B------:R-:W-:Y:S05]  /*137f0*/  BSYNC.RECONVERGENT B0 ;  /* 0x0000000000007941 */ /* 0x000fea0003800200 */
.L_x_5749:
        /* <DEDUP_REMOVED lines=32> */
.L_x_5752:
[----:B------:R1:W-:Y:S04]  /*13a00*/  STS.128 [R64+0xc000], RZ ;  /* 0x00c000ff40007388 */ /* 0x0003e80000000c00 */
[----:B------:R1:W-:Y:S02]  /*13a10*/  STS.128 [R64+0x10000], RZ ;  /* 0x010000ff40007388 */ /* 0x0003e40000000c00 */
.L_x_5753:
[----:B------:R-:W-:Y:S05]  /*13a20*/  BSYNC.RECONVERGENT B0 ;  /* 0x0000000000007941 */ /* 0x000fea0003800200 */
.L_x_5751:
        /* <DEDUP_REMOVED lines=27> */
.L_x_5755:
[----:B------:R-:W-:Y:S05]  /*13be0*/  BSYNC.RECONVERGENT B0 ;  /* 0x0000000000007941 */ /* 0x000fea0003800200 */
.L_x_5754:
        /* <DEDUP_REMOVED lines=18> */
.L_x_5757:
[----:B------:R-:W-:Y:S05]  /*13d10*/  BSYNC.RECONVERGENT B0 ;  /* 0x0000000000007941 */ /* 0x000fea0003800200 */
.L_x_5756:
        /* <DEDUP_REMOVED lines=19> */
.L_x_5759:
[----:B------:R-:W-:Y:S05]  /*13e50*/  BSYNC.RECONVERGENT B0 ;  /* 0x0000000000007941 */ /* 0x000fea0003800200 */
.L_x_5758:
[----:B------:R1:W-:Y:S01]  /*13e60*/  @P6 STS.128 [R64+0xe000], RZ ;  /* 0x00e000ff40006388 */ /* 0x0003e20000000c00 */
[----:B------:R-:W-:Y:S03]  /*13e70*/  BSSY.RECONVERGENT B0, `(.L_x_5760) ;  /* 0x0000014000007945 */ /* 0x000fe60003800200 */
[----:B------:R1:W-:Y:S01]  /*13e80*/  @P6 STS.128 [R64+0x12000], RZ ;  /* 0x012000ff40006388 */ /* 0x0003e20000000c00 */
[----:B------:R-:W-:Y:S05]  /*13e90*/  @P6 BRA `(.L_x_5761) ;  /* 0x0000000000446947 */ /* 0x000fea0003800000 */
[----:B--2---:R-:W-:Y:S01]  /*13ea0*/  MOV R6, R4 ;  /* 0x0000000400067202 */ /* 0x004fe20000000f00 */
        /* <DEDUP_REMOVED lines=16> */
.L_x_5761:
[----:B------:R-:W-:Y:S05]  /*13fb0*/  BSYNC.RECONVERGENT B0 ;  /* 0x0000000000007941 */ /* 0x000fea0003800200 */
.L_x_5760:
        /* <DEDUP_REMOVED lines=18> */
.L_x_5763:
[----:B------:R-:W-:Y:S05]  /*140e0*/  BSYNC.RECONVERGENT B0 ;  /* 0x0000000000007941 */ /* 0x000fea0003800200 */
.L_x_5762:
[----:B------:R1:W-:Y:S01]  /*140f0*/  @P4 STS.128 [R64+0xf000], RZ ;  /* 0x00f000ff40004388 */ /* 0x0003e20000000c00 */
[----:B------:R-:W-:Y:S03]  /*14100*/  BSSY.RECONVERGENT B0, `(.L_x_5764) ;  /* 0x0000014000007945 */ /* 0x000fe60003800200 */
[----:B------:R1:W-:Y:S01]  /*14110*/  @P4 STS.128 [R64+0x13000], RZ ;  /* 0x013000ff40004388 */ /* 0x0003e20000000c00 */
[----:B------:R-:W-:Y:S05]  /*14120*/  @P4 BRA `(.L_x_5765) ;  /* 0x0000000000444947 */ /* 0x000fea0003800000 */
[----:B-12---:R-:W-:Y:S01]  /*14130*/  MOV R6, R4 ;  /* 0x0000000400067202 */ /* 0x006fe20000000f00 */
        /* <DEDUP_REMOVED lines=16> */
.L_x_5765:
[----:B------:R-:W-:Y:S05]  /*14240*/  BSYNC.RECONVERGENT B0 ;  /* 0x0000000000007941 */ /* 0x000fea0003800200 */
.L_x_5764:
        /* <DEDUP_REMOVED lines=19> */
.L_x_5767:
[----:B------:R-:W-:Y:S05]  /*14380*/  BSYNC.RECONVERGENT B0 ;  /* 0x0000000000007941 */ /* 0x000fea0003800200 */
.L_x_5766:
[----:B------:R-:W5:Y:S01]  /*14390*/  S2UR UR6, SR_CgaCtaId ;  /* 0x00000000000679c3 */ /* 0x000f620000008800 */
[----:B---3--:R-:W-:Y:S01]  /*143a0*/  SHF.R.U32.HI R212, RZ, 0x1, R208 ;  /* 0x00000001ffd47819 */ /* 0x008fe200000116d0 */
[----:B------:R-:W-:Y:S01]  /*143b0*/  UMOV UR7, 0x400 ;  /* 0x0000040000077882 */ /* 0x000fe20000000000 */
[C---:B------:R-:W-:Y:S01]  /*143c0*/  SHF.L.U32 R213, R208.reuse, 0x5, RZ ;  /* 0x00000005d0d57819 */ /* 0x040fe200000006ff */
[----:B------:R-:W3:Y:S01]  /*143d0*/  LD.E R66, desc[UR4][R132.64+0x18c] ;  /* 0x00018c0484427980 */ /* 0x000ee2000c101900 */
[C---:B------:R-:W-:Y:S02]  /*143e0*/  SHF.L.U32 R60, R208.reuse, 0x6, RZ ;  /* 0x00000006d03c7819 */ /* 0x040fe400000006ff */
[----:B------:R-:W-:Y:S01]  /*143f0*/  SHF.L.U32 R209, R208, 0x3, RZ ;  /* 0x00000003d0d17819 */ /* 0x000fe200000006ff */
[----:B------:R-:W0:Y:S01]  /*14400*/  LDGDEPBAR ;  /* 0x00000000000079af */ /* 0x000e220000000000 */
[----:B------:R-:W-:Y:S02]  /*14410*/  LOP3.LUT R67, R212, 0x8, RZ, 0xc0, !PT ;  /* 0x00000008d4437812 */ /* 0x000fe400078ec0ff */
[----:B-1----:R-:W-:-:S02]  /*14420*/  LOP3.LUT R3, R208, 0x8, RZ, 0xc0, !PT ;  /* 0x00000008d0037812 */ /* 0x002fc400078ec0ff */
[----:B------:R-:W-:Y:S02]  /*14430*/  LOP3.LUT R213, R213, 0x7c00, RZ, 0xc0, !PT ;  /* 0x00007c00d5d57812 */ /* 0x000fe400078ec0ff */
[----:B------:R-:W-:Y:S02]  /*14440*/  LOP3.LUT R2, R209, 0x38, RZ, 0xc0, !PT ;  /* 0x00000038d1027812 */ /* 0x000fe400078ec0ff */
[--C-:B------:R-:W-:Y:S02]  /*14450*/  LOP3.LUT R67, R67, 0x1c0, R60.reuse, 0xf8, !PT ;  /* 0x000001c043437812 */ /* 0x100fe400078ef83c */
[--C-:B------:R-:W-:Y:S02]  /*14460*/  LOP3.LUT R3, R3, 0x1c0, R60.reuse, 0xf8, !PT ;  /* 0x000001c003037812 */ /* 0x100fe400078ef83c */
[----:B--2---:R-:W-:Y:S02]  /*14470*/  LOP3.LUT R6, R213, 0x200, R60, 0xf8, !PT ;  /* 0x00000200d5067812 */ /* 0x004fe400078ef83c */
        /* <DEDUP_REMOVED lines=13> */
[----:B------:R-:W2:Y:S01]  /*14550*/  LDSM.16.M88.4 R28, [R121+UR6+0x4800] ;  /* 0x00480006791c783b */ /* 0x000ea20008000200 */
[-C--:B------:R-:W-:Y:S02]  /*14560*/  IADD3 R124, PT, PT, R125, R120.reuse, RZ ;  /* 0x000000787d7c7210 */ /* 0x080fe40007ffe0ff */
[----:B------:R-:W-:Y:S01]  /*14570*/  IADD3 R65, PT, PT, R3, R120, RZ ;  /* 0x0000007803417210 */ /* 0x000fe20007ffe0ff */
[----:B------:R-:W5:Y:S04]  /*14580*/  LDSM.16.M88.4 R20, [R121+UR6+0x5000] ;  /* 0x005000067914783b */ /* 0x000f680008000200 */
        /* <DEDUP_REMOVED lines=9> */
[----:B------:R-:W-:-:S03]  /*14620*/  MOV R210, 0x40 ;  /* 0x0000004000d27802 */ /* 0x000fc60000000f00 */
[----:B------:R-:W1:Y:S01]  /*14630*/  LDSM.16.M88.4 R48, [R65+0x5000] ;  /* 0x005000004130783b */ /* 0x000e620000000200 */
[C---:B------:R-:W-:Y:S01]  /*14640*/  HMMA.16816.F32 R36, R76.reuse, R38, RZ ;  /* 0x000000264c24723c */ /* 0x040fe200000018ff */
[----:B------:R-:W-:Y:S02]  /*14650*/  SEL R122, R210, 0xffffffc0, !P2 ;  /* 0xffffffc0d27a7807 */ /* 0x000fe40005000000 */
[----:B------:R-:W-:Y:S02]  /*14660*/  LDSM.16.M88.4 R100, [R65+0x7800] ;  /* 0x007800004164783b */ /* 0x000fe40000000200 */
[-C--:B------:R-:W-:Y:S02]  /*14670*/  IADD3 R123, PT, PT, R125, R122.reuse, RZ ;  /* 0x0000007a7d7b7210 */ /* 0x080fe40007ffe0ff */
[----:B------:R-:W-:Y:S01]  /*14680*/  LDSM.16.M88.4 R116, [R65+0x6000] ;  /* 0x006000004174783b */ /* 0x000fe20000000200 */
[----:B------:R-:W-:Y:S01]  /*14690*/  IADD3 R3, PT, PT, R3, R122, RZ ;  /* 0x0000007a03037210 */ /* 0x000fe20007ffe0ff */
[C---:B--2---:R-:W-:Y:S02]  /*146a0*/  HMMA.16816.F32 R32, R76.reuse, R28, RZ ;  /* 0x0000001c4c20723c */ /* 0x044fe400000018ff */
[----:B------:R-:W-:Y:S04]  /*146b0*/  LDSM.16.M88.4 R72, [R123] ;  /* 0x000000007b48783b */ /* 0x000fe80000000200 */
[----:B------:R-:W-:Y:S02]  /*146c0*/  LDSM.16.M88.4 R68, [R3+0x4000] ;  /* 0x004000000344783b */ /* 0x000fe40000000200 */
[C---:B-----5:R-:W-:Y:S02]  /*146d0*/  HMMA.16816.F32 R24, R76.reuse, R20, RZ ;  /* 0x000000144c18723c */ /* 0x060fe400000018ff */
[----:B------:R-:W-:Y:S04]  /*146e0*/  LDSM.16.M88.4 R108, [R65+0x6800] ;  /* 0x00680000416c783b */ /* 0x000fe80000000200 */
[----:B------:R-:W-:Y:S02]  /*146f0*/  LDSM.16.M88.4 R104, [R65+0x7000] ;  /* 0x007000004168783b */ /* 0x000fe40000000200 */
        /* <DEDUP_REMOVED lines=139> */
[C---:B--2---:R-:W-:Y:S08]  /*14fb0*/  HMMA.16816.F32 R12, R68.reuse, R34, R12 ;  /* 0x00000022440c723c */ /* 0x044ff0000000180c */
        /* <DEDUP_REMOVED lines=34> */
[----:B---3--:R2:W3:Y:S01]  /*151e0*/  LDSM.16.M88.4 R20, [R121+UR6+0xb800] ;  /* 0x00b800067914783b */ /* 0x0084e20008000200 */
        /* <DEDUP_REMOVED lines=16> */
[----:B------:R-:W-:-:S02]  /*152f0*/  FMUL.FTZ R109, R111, R66 ;  /* 0x000000426f6d7220 */ /* 0x000fc40000410000 */
[----:B------:R-:W1:Y:S01]  /*15300*/  MUFU.TANH R111, R4 ;  /* 0x00000004006f7308 */ /* 0x000e620000002400 */
[----:B---3--:R-:W-:Y:S01]  /*15310*/  HMMA.16816.F32 R80, R104, R20, R80 ;  /* 0x000000146850723c */ /* 0x008fe20000001850 */
[----:B------:R-:W-:-:S06]  /*15320*/  FMUL.FTZ R21, R6, R66 ;  /* 0x0000004206157220 */ /* 0x000fcc0000410000 */
[----:B------:R3:W1:Y:S01]  /*15330*/  MUFU.TANH R157, R5 ;  /* 0x00000005009d7308 */ /* 0x0006620000002400 */
[----:B------:R-:W-:Y:S01]  /*15340*/  HMMA.16816.F32 R96, R56, R24, R96 ;  /* 0x000000183860723c */ /* 0x000fe20000001860 */
[----:B------:R-:W-:-:S07]  /*15350*/  FMUL.FTZ R25, R7, R66 ;  /* 0x0000004207197220 */ /* 0x000fce0000410000 */
[----:B------:R-:W-:Y:S01]  /*15360*/  HMMA.16816.F32 R92, R68, R18, R92 ;  /* 0x00000012445c723c */ /* 0x000fe2000000185c */
[----:B------:R-:W5:Y:S04]  /*15370*/  LDSM.16.M88.4 R16, [R3+0xb000] ;  /* 0x00b000000310783b */ /* 0x000f680000000200 */
[----:B---3--:R-:W3:Y:S03]  /*15380*/  LDSM.16.M88.4 R4, [R3+0xb800] ;  /* 0x00b800000304783b */ /* 0x008ee60000000200 */
[----:B------:R-:W-:Y:S08]  /*15390*/  HMMA.16816.F32 R76, R104, R22, R76 ;  /* 0x00000016684c723c */ /* 0x000ff0000000184c */
[----:B--2---:R-:W-:Y:S08]  /*153a0*/  HMMA.16816.F32 R88, R68, R12, R88 ;  /* 0x0000000c4458723c */ /* 0x004ff00000001858 */
[----:B------:R-:W-:Y:S01]  /*153b0*/  HMMA.16816.F32 R92, R72, R10, R92 ;  /* 0x0000000a485c723c */ /* 0x000fe2000000185c */
[----:B------:R-:W2:Y:S07]  /*153c0*/  LDSM.16.M88.4 R8, [R116+0xb000] ;  /* 0x00b000007408783b */ /* 0x000eae0000000200 */
        /* <DEDUP_REMOVED lines=27> */
[C---:B---3--:R-:W-:Y:S08]  /*15580*/  HMMA.16816.F32 R80, R72.reuse, R4, R80 ;  /* 0x000000044850723c */ /* 0x048ff00000001850 */
[----:B------:R-:W-:Y:S08]  /*15590*/  HMMA.16816.F32 R76, R72, R6, R76 ;  /* 0x00000006484c723c */ /* 0x000ff0000000184c */
        /* <DEDUP_REMOVED lines=29> */
[----:B------:R1:W2:Y:S08]  /*15770*/  MUFU.TANH R117, R112 ;  /* 0x0000007000757308 */ /* 0x0002b00000002400 */
[----:B------:R-:W3:Y:S08]  /*15780*/  MUFU.TANH R113, R113 ;  /* 0x0000007100717308 */ /* 0x000ef00000002400 */
        /* <DEDUP_REMOVED lines=44> */
[----:B------:R-:W1:Y:S01]  /*15a50*/  MUFU.TANH R57, R57 ;  /* 0x0000003900397308 */ /* 0x000e620000002400 */
[----:B------:R-:W-:Y:S01]  /*15a60*/  BSSY.RECONVERGENT B1, `(.L_x_5768) ;  /* 0x00000bd000017945 */ /* 0x000fe20003800200 */
[----:B------:R-:W-:Y:S01]  /*15a70*/  LOP3.LUT R20, R60, 0x200, RZ, 0xc0, !PT ;  /* 0x000002003c147812 */ /* 0x000fe200078ec0ff */
        /* <DEDUP_REMOVED lines=15> */
.L_x_5771:
[----:B------:R-:W2:Y:S01]  /*15b70*/  LD.E R83, desc[UR4][R132.64+0x170] ;  /* 0x0001700484537980 */ /* 0x000ea2000c101900 */
[----:B------:R-:W-:Y:S01]  /*15b80*/  VIADD R10, R61, 0xffffff00 ;  /* 0xffffff003d0a7836 */ /* 0x000fe20000000000 */
[----:B------:R-:W-:Y:S02]  /*15b90*/  SHF.L.U32 R14, R239, 0x7, RZ ;  /* 0x00000007ef0e7819 */ /* 0x000fe400000006ff */
[----:B------:R-:W3:Y:S02]  /*15ba0*/  LD.E.64 R86, desc[UR4][R132.64+0x20] ;  /* 0x0000200484567980 */ /* 0x000ee4000c101b00 */
[----:B------:R-:W-:Y:S02]  /*15bb0*/  IABS R79, R14 ;  /* 0x0000000e004f7213 */ /* 0x000fe40000000000 */
[-C--:B--2---:R-:W-:Y:S02]  /*15bc0*/  IABS R6, R83.reuse ;  /* 0x0000005300067213 */ /* 0x084fe40000000000 */
[----:B------:R-:W-:-:S02]  /*15bd0*/  IABS R4, R83 ;  /* 0x0000005300047213 */ /* 0x000fc40000000000 */
[----:B------:R-:W2:Y:S01]  /*15be0*/  I2F.RP R8, R6 ;  /* 0x0000000600087306 */ /* 0x000ea20000209400 */
[----:B------:R-:W-:Y:S02]  /*15bf0*/  LOP3.LUT R14, R14, R83, RZ, 0x3c, !PT ;  /* 0x000000530e0e7212 */ /* 0x000fe400078e3cff */
[----:B------:R-:W-:Y:S02]  /*15c00*/  IADD3 R4, PT, PT, RZ, -R4, RZ ;  /* 0x80000004ff047210 */ /* 0x000fe40007ffe0ff */
[----:B------:R-:W-:-:S03]  /*15c10*/  ISETP.GE.AND P3, PT, R14, RZ, PT ;  /* 0x000000ff0e00720c */ /* 0x000fc60003f66270 */
        /* <DEDUP_REMOVED lines=23> */
[----:B------:R-:W-:-:S02]  /*15d90*/  ISETP.NE.AND P1, PT, R83, RZ, PT ;  /* 0x000000ff5300720c */ /* 0x000fc40003f25270 */
[----:B------:R-:W-:-:S07]  /*15da0*/  LOP3.LUT R79, RZ, R83, RZ, 0x33, !PT ;  /* 0x00000053ff4f7212 */ /* 0x000fce00078e33ff */
        /* <DEDUP_REMOVED lines=25> */
.L_x_5772:
[----:B------:R-:W-:Y:S05]  /*15f40*/  BSYNC.RECONVERGENT B0 ;  /* 0x0000000000007941 */ /* 0x000fea0003800200 */
.L_x_5770:
        /* <DEDUP_REMOVED lines=44> */
[----:B--2---:R-:W-:Y:S01]  /*16210*/  @!P0 IMAD.MOV.U32 R78, RZ, RZ, R94 ;  /* 0x000000ffff4e8224 */ /* 0x004fe200078e005e */
[----:B------:R-:W-:-:S05]  /*16220*/  @!P0 MOV R79, R95 ;  /* 0x0000005f004f8202 */ /* 0x000fca0000000f00 */
[----:B------:R-:W-:Y:S01]  /*16230*/  @!PT LDS RZ, [RZ] ;  /* 0x00000000fffff984 */ /* 0x000fe20000000800 */
[----:B------:R-:W-:Y:S01]  /*16240*/  @!PT LDS RZ, [RZ] ;  /* 0x00000000fffff984 */ /* 0x000fe20000000800 */
[----:B------:R-:W-:Y:S01]  /*16250*/  @!PT LDS RZ, [RZ] ;  /* 0x00000000fffff984 */ /* 0x000fe20000000800 */
[----:B------:R2:W-:Y:S01]  /*16260*/  @!P0 LDGSTS.E.BYPASS.LTC128B.128 [R64+0x9000], desc[UR4][R78.64+0x80] ;  /* 0x090000804e408fae */ /* 0x0005e2000b981a04 */
[----:B----4-:R-:W-:Y:S01]  /*16270*/  IADD3 R94, P3, PT, R82, R3, RZ ;  /* 0x00000003525e7210 */ /* 0x010fe20007f7e0ff */
        /* <DEDUP_REMOVED lines=59> */
.L_x_5769:
[----:B------:R-:W-:Y:S05]  /*16630*/  BSYNC.RECONVERGENT B1 ;  /* 0x0000000000017941 */ /* 0x000fea0003800200 */
.L_x_5768:
[----:B------:R-:W2:Y:S01]  /*16640*/  LD.E R66, desc[UR4][R132.64+0xdc] ;  /* 0x0000dc0484427980 */ /* 0x000ea2000c101900 */
[----:B---3--:R-:W-:Y:S01]  /*16650*/  SHF.R.U32.HI R3, RZ, 0x2, R208 ;  /* 0x00000002ff037819 */ /* 0x008fe200000116d0 */
[----:B------:R-:W-:-:S03]  /*16660*/  IMAD.SHL.U32 R2, R208, 0x2, RZ ;  /* 0x00000002d0027824 */ /* 0x000fc600078e00ff */
[----:B------:R-:W-:Y:S02]  /*16670*/  LOP3.LUT R3, R3, 0x7, RZ, 0xc0, !PT ;  /* 0x0000000703037812 */ /* 0x000fe400078ec0ff */
[----:B------:R-:W-:Y:S02]  /*16680*/  LOP3.LUT R2, R2, 0x6, RZ, 0xc0, !PT ;  /* 0x0000000602027812 */ /* 0x000fe400078ec0ff */
[----:B------:R-:W-:-:S03]  /*16690*/  LOP3.LUT R4, R3, 0x1f0, R212, 0xf8, !PT ;  /* 0x000001f003047812 */ /* 0x000fc600078ef8d4 */
[----:B------:R-:W-:Y:S02]  /*166a0*/  IMAD R79, R239, 0x80, R2 ;  /* 0x00000080ef4f7824 */ /* 0x000fe400078e0202 */
        /* <DEDUP_REMOVED lines=8> */
[C---:B------:R-:W-:Y:S01]  /*16730*/  IMAD.IADD R46, R40.reuse, 0x1, -R163 ;  /* 0x00000001282e7824 */ /* 0x040fe200078e0aa3 */
[----:B------:R-:W-:Y:S01]  /*16740*/  ISETP.GE.AND P6, PT, R83, R62, PT ;  /* 0x0000003e5300720c */ /* 0x000fe20003fc6270 */
[C---:B-1----:R-:W-:Y:S02]  /*16750*/  IMAD.IADD R48, R40.reuse, 0x1, -R83 ;  /* 0x0000000128307824 */ /* 0x042fe400078e0a53 */
[C---:B------:R-:W-:Y:S01]  /*16760*/  VIADD R83, R79.reuse, 0x40 ;  /* 0x000000404f537836 */ /* 0x040fe20000000000 */
[----:B------:R-:W-:Y:S01]  /*16770*/  IABS R46, R46 ;  /* 0x0000002e002e7213 */ /* 0x000fe20000000000 */
[C---:B------:R-:W-:Y:S01]  /*16780*/  IMAD.IADD R38, R40.reuse, 0x1, -R99 ;  /* 0x0000000128267824 */ /* 0x040fe200078e0a63 */
[----:B------:R-:W-:Y:S01]  /*16790*/  IABS R48, R48 ;  /* 0x0000003000307213 */ /* 0x000fe20000000000 */
[C---:B------:R-:W-:Y:S01]  /*167a0*/  IMAD.IADD R8, R40.reuse, 0x1, -R83 ;  /* 0x0000000128087824 */ /* 0x040fe200078e0a53 */
[----:B------:R-:W-:Y:S01]  /*167b0*/  I2FP.F32.S32 R46, R46 ;  /* 0x0000002e002e7245 */ /* 0x000fe20000201400 */
[----:B------:R-:W-:Y:S01]  /*167c0*/  IMAD.IADD R10, R40, 0x1, -R105 ;  /* 0x00000001280a7824 */ /* 0x000fe200078e0a69 */
[----:B------:R-:W-:Y:S01]  /*167d0*/  IABS R38, R38 ;  /* 0x0000002600267213 */ /* 0x000fe20000000000 */
[C---:B------:R-:W-:Y:S01]  /*167e0*/  VIADD R107, R79.reuse, 0x31 ;  /* 0x000000314f6b7836 */ /* 0x040fe20000000000 */
[----:B------:R-:W-:Y:S01]  /*167f0*/  IABS R8, R8 ;  /* 0x0000000800087213 */ /* 0x000fe20000000000 */
[----:B------:R-:W-:Y:S01]  /*16800*/  FFMA.FTZ R46, -R0, R46, R125 ;  /* 0x0000002e002e7223 */ /* 0x000fe2000001017d */
[C---:B------:R-:W-:Y:S01]  /*16810*/  VIADD R125, R79.reuse, 0x21 ;  /* 0x000000214f7d7836 */ /* 0x040fe20000000000 */
[----:B------:R-:W-:Y:S01]  /*16820*/  IABS R10, R10 ;  /* 0x0000000a000a7213 */ /* 0x000fe20000000000 */
[C---:B------:R-:W-:Y:S01]  /*16830*/  VIADD R159, R79.reuse, 0x18 ;  /* 0x000000184f9f7836 */ /* 0x040fe20000000000 */
[----:B------:R-:W-:Y:S01]  /*16840*/  I2FP.F32.S32 R8, R8 ;  /* 0x0000000800087245 */ /* 0x000fe20000201400 */
[C---:B------:R-:W-:Y:S01]  /*16850*/  IMAD.IADD R30, R40.reuse, 0x1, -R125 ;  /* 0x00000001281e7824 */ /* 0x040fe200078e0a7d */
[----:B------:R-:W-:Y:S01]  /*16860*/  I2FP.F32.S32 R38, R38 ;  /* 0x0000002600267245 */ /* 0x000fe20000201400 */
[----:B------:R-:W-:Y:S01]  /*16870*/  IMAD.IADD R34, R40, 0x1, -R107 ;  /* 0x0000000128227824 */ /* 0x000fe200078e0a6b */
[----:B------:R-:W-:Y:S01]  /*16880*/  I2FP.F32.S32 R10, R10 ;  /* 0x0000000a000a7245 */ /* 0x000fe20000201400 */
[----:B------:R-:W-:Y:S01]  /*16890*/  FFMA.FTZ R155, -R0, R8, R155 ;  /* 0x00000008009b7223 */ /* 0x000fe2000001019b */
[----:B------:R-:W-:Y:S01]  /*168a0*/  IABS R30, R30 ;  /* 0x0000001e001e7213 */ /* 0x000fe20000000000 */
[----:B------:R-:W-:-:S02]  /*168b0*/  VIADD R85, R79, 0x50 ;  /* 0x000000504f557836 */ /* 0x000fc40000000000 */
[----:B------:R-:W-:Y:S01]  /*168c0*/  FFMA.FTZ R38, -R0, R38, R41 ;  /* 0x0000002600267223 */ /* 0x000fe20000010129 */
[----:B------:R-:W-:Y:S01]  /*168d0*/  IMAD.IADD R6, R40, 0x1, -R159 ;  /* 0x0000000128067824 */ /* 0x000fe200078e0a9f */
[----:B------:R-:W-:Y:S01]  /*168e0*/  I2FP.F32.S32 R30, R30 ;  /* 0x0000001e001e7245 */ /* 0x000fe20000201400 */
[----:B------:R-:W-:Y:S01]  /*168f0*/  FFMA.FTZ R149, -R0, R10, R149 ;  /* 0x0000000a00957223 */ /* 0x000fe20000010195 */
[----:B------:R-:W-:Y:S01]  /*16900*/  IMAD.IADD R10, R40, 0x1, -R85 ;  /* 0x00000001280a7824 */ /* 0x000fe200078e0a55 */
[----:B------:R-:W-:Y:S01]  /*16910*/  IABS R34, R34 ;  /* 0x0000002200227213 */ /* 0x000fe20000000000 */
[C---:B------:R-:W-:Y:S02]  /*16920*/  VIADD R41, R79.reuse, 0x61 ;  /* 0x000000614f297836 */ /* 0x040fe40000000000 */
[----:B------:R-:W-:Y:S01]  /*16930*/  FFMA.FTZ R30, -R0, R30, R101 ;  /* 0x0000001e001e7223 */ /* 0x000fe20000010165 */
[C---:B------:R-:W-:Y:S01]  /*16940*/  VIADD R101, R79.reuse, 0x39 ;  /* 0x000000394f657836 */ /* 0x040fe20000000000 */
[----:B------:R-:W-:Y:S01]  /*16950*/  IABS R6, R6 ;  /* 0x0000000600067213 */ /* 0x000fe20000000000 */
[C---:B------:R-:W-:Y:S01]  /*16960*/  VIADD R167, R79.reuse, 0x11 ;  /* 0x000000114fa77836 */ /* 0x040fe20000000000 */
[----:B------:R-:W-:Y:S01]  /*16970*/  I2FP.F32.S32 R34, R34 ;  /* 0x0000002200227245 */ /* 0x000fe20000201400 */
[C---:B------:R-:W-:Y:S01]  /*16980*/  IMAD.IADD R238, R40.reuse, 0x1, -R101 ;  /* 0x0000000128ee7824 */ /* 0x040fe200078e0a65 */
[----:B------:R-:W-:Y:S01]  /*16990*/  IABS R10, R10 ;  /* 0x0000000a000a7213 */ /* 0x000fe20000000000 */
[----:B------:R-:W-:Y:S01]  /*169a0*/  IMAD.IADD R16, R40, 0x1, -R167 ;  /* 0x0000000128107824 */ /* 0x000fe200078e0aa7 */
[----:B------:R-:W-:Y:S01]  /*169b0*/  I2FP.F32.S32 R6, R6 ;  /* 0x0000000600067245 */ /* 0x000fe20000201400 */
[C---:B------:R-:W-:Y:S01]  /*169c0*/  VIADD R169, R79.reuse, 0x10 ;  /* 0x000000104fa97836 */ /* 0x040fe20000000000 */
[----:B------:R-:W-:Y:S01]  /*169d0*/  IABS R238, R238 ;  /* 0x000000ee00ee7213 */ /* 0x000fe20000000000 */
[----:B------:R-:W-:Y:S01]  /*169e0*/  FFMA.FTZ R34, -R0, R34, R43 ;  /* 0x0000002200227223 */ /* 0x000fe2000001012b */
[----:B------:R-:W-:Y:S01]  /*169f0*/  I2FP.F32.S32 R10, R10 ;  /* 0x0000000a000a7245 */ /* 0x000fe20000201400 */
[C---:B------:R-:W-:Y:S01]  /*16a00*/  VIADD R43, R79.reuse, 0x60 ;  /* 0x000000604f2b7836 */ /* 0x040fe20000000000 */
[----:B------:R-:W-:Y:S01]  /*16a10*/  I2FP.F32.S32 R238, R238 ;  /* 0x000000ee00ee7245 */ /* 0x000fe20000201400 */
[----:B------:R-:W-:Y:S01]  /*16a20*/  VIADD R165, R79, 0x1 ;  /* 0x000000014fa57836 */ /* 0x000fe20000000000 */
[----:B------:R-:W-:Y:S01]  /*16a30*/  IABS R16, R16 ;  /* 0x0000001000107213 */ /* 0x000fe20000000000 */
[----:B------:R-:W-:-:S02]  /*16a40*/  IMAD.IADD R18, R40, 0x1, -R169 ;  /* 0x0000000128127824 */ /* 0x000fc400078e0aa9 */
[C---:B------:R-:W-:Y:S01]  /*16a50*/  FFMA.FTZ R6, -R0.reuse, R6, R51 ;  /* 0x0000000600067223 */ /* 0x040fe20000010133 */
[C---:B------:R-:W-:Y:S01]  /*16a60*/  FFMA.FTZ R238, -R0.reuse, R238, R33 ;  /* 0x000000ee00ee7223 */ /* 0x040fe20000010121 */
[C---:B------:R-:W-:Y:S01]  /*16a70*/  VIADD R33, R79.reuse, 0x51 ;  /* 0x000000514f217836 */ /* 0x040fe20000000000 */
[----:B------:R-:W-:Y:S01]  /*16a80*/  I2FP.F32.S32 R16, R16 ;  /* 0x0000001000107245 */ /* 0x000fe20000201400 */
[----:B------:R-:W-:Y:S01]  /*16a90*/  FFMA.FTZ R65, -R0, R10, R65 ;  /* 0x0000000a00417223 */ /* 0x000fe20000010141 */
[C---:B------:R-:W-:Y:S01]  /*16aa0*/  VIADD R51, R79.reuse, 0x58 ;  /* 0x000000584f337836 */ /* 0x040fe20000000000 */
[----:B------:R-:W-:Y:S01]  /*16ab0*/  IABS R18, R18 ;  /* 0x0000001200127213 */ /* 0x000fe20000000000 */
[----:B------:R-:W-:Y:S02]  /*16ac0*/  IMAD.IADD R8, R40, 0x1, -R33 ;  /* 0x0000000128087824 */ /* 0x000fe400078e0a21 */
[----:B------:R-:W-:Y:S01]  /*16ad0*/  FFMA.FTZ R16, -R0, R16, R49 ;  /* 0x0000001000107223 */ /* 0x000fe20000010131 */
[C---:B------:R-:W-:Y:S01]  /*16ae0*/  IMAD.IADD R10, R40.reuse, 0x1, -R43 ;  /* 0x00000001280a7824 */ /* 0x040fe200078e0a2b */
[----:B------:R-:W-:Y:S01]  /*16af0*/  I2FP.F32.S32 R18, R18 ;  /* 0x0000001200127245 */ /* 0x000fe20000201400 */
[C---:B------:R-:W-:Y:S01]  /*16b00*/  VIADD R52, R40.reuse, 0x8 ;  /* 0x0000000828347836 */ /* 0x040fe20000000000 */
[----:B------:R-:W-:Y:S01]  /*16b10*/  IABS R8, R8 ;  /* 0x0000000800087213 */ /* 0x000fe20000000000 */
[C---:B------:R-:W-:Y:S01]  /*16b20*/  IMAD.IADD R4, R40.reuse, 0x1, -R165 ;  /* 0x0000000128047824 */ /* 0x040fe200078e0aa5 */
[----:B------:R-:W-:Y:S01]  /*16b30*/  IABS R10, R10 ;  /* 0x0000000a000a7213 */ /* 0x000fe20000000000 */
        /* <DEDUP_REMOVED lines=10> */
[----:B------:R-:W-:Y:S01]  /*16be0*/  I2FP.F32.S32 R50, R4 ;  /* 0x0000000400327245 */ /* 0x000fe20000201400 */
[----:B------:R-:W-:Y:S01]  /*16bf0*/  IMAD.IADD R58, R52, 0x1, -R107 ;  /* 0x00000001343a7824 */ /* 0x000fe200078e0a6b */
[----:B------:R-:W-:Y:S01]  /*16c00*/  IABS R8, R8 ;  /* 0x0000000800087213 */ /* 0x000fe20000000000 */
[----:B------:R-:W-:Y:S01]  /*16c10*/  FFMA.FTZ R18, -R0, R18, R129 ;  /* 0x0000001200127223 */ /* 0x000fe20000010181 */
[C---:B------:R-:W-:Y:S01]  /*16c20*/  VIADD R91, R79.reuse, 0x48 ;  /* 0x000000484f5b7836 */ /* 0x040fe20000000000 */
[----:B------:R-:W-:Y:S01]  /*16c30*/  I2FP.F32.S32 R192, R192 ;  /* 0x000000c000c07245 */ /* 0x000fe20000201400 */
[----:B------:R-:W-:Y:S01]  /*16c40*/  VIADD R129, R79, 0x20 ;  /* 0x000000204f817836 */ /* 0x000fe20000000000 */
[----:B------:R-:W-:Y:S01]  /*16c50*/  I2FP.F32.S32 R8, R8 ;  /* 0x0000000800087245 */ /* 0x000fe20000201400 */
[----:B------:R-:W-:Y:S01]  /*16c60*/  IMAD.IADD R54, R52, 0x1, -R101 ;  /* 0x0000000134367824 */ /* 0x000fe200078e0a65 */
[----:B------:R-:W-:Y:S01]  /*16c70*/  ISETP.GE.AND P0, PT, R165, R62, PT ;  /* 0x0000003ea500720c */ /* 0x000fe20003f06270 */
[C---:B------:R-:W-:Y:S01]  /*16c80*/  FFMA.FTZ R93, -R0.reuse, R10, R93 ;  /* 0x0000000a005d7223 */ /* 0x040fe2000001015d */
[----:B------:R-:W-:Y:S01]  /*16c90*/  IABS R190, R190 ;  /* 0x000000be00be7213 */ /* 0x000fe20000000000 */
[----:B------:R-:W-:Y:S01]  /*16ca0*/  FFMA.FTZ R89, -R0, R8, R89 ;  /* 0x0000000800597223 */ /* 0x000fe20000010159 */
[----:B------:R-:W-:-:S02]  /*16cb0*/  IMAD.IADD R8, R52, 0x1, -R79 ;  /* 0x0000000134087824 */ /* 0x000fc400078e0a4f */
[----:B------:R-:W-:Y:S01]  /*16cc0*/  FFMA.FTZ R50, -R0, R50, R113 ;  /* 0x0000003200327223 */ /* 0x000fe20000010171 */
[C---:B------:R-:W-:Y:S01]  /*16cd0*/  IMAD.IADD R165, R52.reuse, 0x1, -R165 ;  /* 0x0000000134a57824 */ /* 0x040fe200078e0aa5 */
[----:B------:R-:W-:Y:S01]  /*16ce0*/  IABS R32, R32 ;  /* 0x0000002000207213 */ /* 0x000fe20000000000 */
[C---:B------:R-:W-:Y:S01]  /*16cf0*/  IMAD.IADD R56, R52.reuse, 0x1, -R105 ;  /* 0x0000000134387824 */ /* 0x040fe200078e0a69 */
[----:B------:R-:W-:Y:S01]  /*16d00*/  IABS R8, R8 ;  /* 0x0000000800087213 */ /* 0x000fe20000000000 */
[C---:B------:R-:W-:Y:S01]  /*16d10*/  VIADD R161, R79.reuse, 0x19 ;  /* 0x000000194fa17836 */ /* 0x040fe20000000000 */
[----:B------:R-:W-:Y:S01]  /*16d20*/  IABS R58, R58 ;  /* 0x0000003a003a7213 */ /* 0x000fe20000000000 */
[----:B------:R-:W-:Y:S01]  /*16d30*/  IMAD.IADD R10, R52, 0x1, -R159 ;  /* 0x00000001340a7824 */ /* 0x000fe200078e0a9f */
[----:B------:R-:W-:Y:S01]  /*16d40*/  I2FP.F32.S32 R8, R8 ;  /* 0x0000000800087245 */ /* 0x000fe20000201400 */
[----:B------:R-:W-:Y:S01]  /*16d50*/  VIADD R113, R79, 0x30 ;  /* 0x000000304f717836 */ /* 0x000fe20000000000 */
[----:B------:R-:W-:Y:S01]  /*16d60*/  I2FP.F32.S32 R48, R48 ;  /* 0x0000003000307245 */ /* 0x000fe20000201400 */
[----:B------:R-:W-:-:S02]  /*16d70*/  IMAD.IADD R14, R40, 0x1, -R91 ;  /* 0x00000001280e7824 */ /* 0x000fc400078e0a5b */
[----:B------:R-:W-:Y:S01]  /*16d80*/  FFMA.FTZ R192, -R0, R192, R19 ;  /* 0x000000c000c07223 */ /* 0x000fe20000010113 */
[----:B------:R-:W-:Y:S01]  /*16d90*/  IMAD.IADD R26, R52, 0x1, -R129 ;  /* 0x00000001341a7824 */ /* 0x000fe200078e0a81 */
[----:B------:R-:W-:Y:S01]  /*16da0*/  I2FP.F32.S32 R190, R190 ;  /* 0x000000be00be7245 */ /* 0x000fe20000201400 */
[----:B------:R-:W-:Y:S01]  /*16db0*/  FFMA.FTZ R19, -R0, R8, R119 ;  /* 0x0000000800137223 */ /* 0x000fe20000010177 */
[----:B------:R-:W-:Y:S01]  /*16dc0*/  IABS R54, R54 ;  /* 0x0000003600367213 */ /* 0x000fe20000000000 */
[--C-:B------:R-:W-:Y:S01]  /*16dd0*/  IMAD.IADD R4, R40, 0x1, -R161.reuse ;  /* 0x0000000128047824 */ /* 0x100fe200078e0aa1 */
[----:B------:R-:W-:Y:S01]  /*16de0*/  I2FP.F32.S32 R32, R32 ;  /* 0x0000002000207245 */ /* 0x000fe20000201400 */
[----:B------:R-:W-:Y:S01]  /*16df0*/  IMAD.IADD R8, R52, 0x1, -R161 ;  /* 0x0000000134087824 */ /* 0x000fe200078e0aa1 */
[----:B------:R-:W-:Y:S01]  /*16e00*/  IABS R165, R165 ;  /* 0x000000a500a57213 */ /* 0x000fe20000000000 */
[--C-:B------:R-:W-:Y:S01]  /*16e10*/  IMAD.IADD R12, R40, 0x1, -R113.reuse ;  /* 0x00000001280c7824 */ /* 0x100fe200078e0a71 */
[----:B------:R-:W-:Y:S01]  /*16e20*/  IABS R56, R56 ;  /* 0x0000003800387213 */ /* 0x000fe20000000000 */
[----:B------:R-:W-:Y:S01]  /*16e30*/  IMAD.IADD R60, R52, 0x1, -R113 ;  /* 0x00000001343c7824 */ /* 0x000fe200078e0a71 */
[----:B------:R-:W-:Y:S01]  /*16e40*/  I2FP.F32.S32 R58, R58 ;  /* 0x0000003a003a7245 */ /* 0x000fe20000201400 */
[C---:B------:R-:W-:Y:S01]  /*16e50*/  FFMA.FTZ R48, -R0.reuse, R48, R123 ;  /* 0x0000003000307223 */ /* 0x040fe2000001017b */
[----:B------:R-:W-:Y:S01]  /*16e60*/  IABS R10, R10 ;  /* 0x0000000a000a7213 */ /* 0x000fe20000000000 */
[----:B------:R-:W-:Y:S01]  /*16e70*/  VIADD R123, R79, 0x28 ;  /* 0x000000284f7b7836 */ /* 0x000fe20000000000 */
[----:B------:R-:W-:Y:S01]  /*16e80*/  IABS R14, R14 ;  /* 0x0000000e000e7213 */ /* 0x000fe20000000000 */
[----:B------:R-:W-:Y:S01]  /*16e90*/  FFMA.FTZ R190, -R0, R190, R29 ;  /* 0x000000be00be7223 */ /* 0x000fe2000001011d */
[----:B------:R-:W-:Y:S01]  /*16ea0*/  ISETP.GE.AND P4, PT, R169, R62, PT ;  /* 0x0000003ea900720c */ /* 0x000fe20003f86270 */
[----:B------:R-:W-:Y:S01]  /*16eb0*/  IMAD.IADD R169, R52, 0x1, -R169 ;  /* 0x0000000134a97824 */ /* 0x000fe200078e0aa9 */
[----:B------:R-:W-:Y:S01]  /*16ec0*/  IABS R26, R26 ;  /* 0x0000001a001a7213 */ /* 0x000fe20000000000 */
[C---:B------:R-:W-:Y:S01]  /*16ed0*/  FFMA.FTZ R29, -R0.reuse, R32, R117 ;  /* 0x00000020001d7223 */ /* 0x040fe20000010175 */
[----:B------:R-:W-:Y:S01]  /*16ee0*/  I2FP.F32.S32 R54, R54 ;  /* 0x0000003600367245 */ /* 0x000fe20000201400 */
[----:B------:R-:W-:Y:S01]  /*16ef0*/  FFMA.FTZ R55, -R0, R58, R55 ;  /* 0x0000003a00377223 */ /* 0x000fe20000010137 */
[----:B------:R-:W-:Y:S01]  /*16f00*/  I2FP.F32.S32 R44, R165 ;  /* 0x000000a5002c7245 */ /* 0x000fe20000201400 */
[C---:B------:R-:W-:Y:S01]  /*16f10*/  VIADD R87, R79.reuse, 0x49 ;  /* 0x000000494f577836 */ /* 0x040fe20000000000 */
[----:B------:R-:W-:Y:S01]  /*16f20*/  I2FP.F32.S32 R56, R56 ;  /* 0x0000003800387245 */ /* 0x000fe20000201400 */
[----:B------:R-:W-:Y:S01]  /*16f30*/  IMAD.IADD R58, R52, 0x1, -R91 ;  /* 0x00000001343a7824 */ /* 0x000fe200078e0a5b */
[----:B------:R-:W-:Y:S01]  /*16f40*/  IABS R4, R4 ;  /* 0x0000000400047213 */ /* 0x000fe20000000000 */
[----:B------:R-:W-:Y:S01]  /*16f50*/  IMAD.IADD R28, R40, 0x1, -R123 ;  /* 0x00000001281c7824 */ /* 0x000fe200078e0a7b */
[----:B------:R-:W-:Y:S01]  /*16f60*/  IABS R8, R8 ;  /* 0x0000000800087213 */ /* 0x000fe20000000000 */
[----:B------:R-:W-:Y:S01]  /*16f70*/  VIADD R95, R79, 0x41 ;  /* 0x000000414f5f7836 */ /* 0x000fe20000000000 */
[----:B------:R-:W-:Y:S01]  /*16f80*/  I2FP.F32.S32 R10, R10 ;  /* 0x0000000a000a7245 */ /* 0x000fe20000201400 */
[C---:B------:R-:W-:Y:S01]  /*16f90*/  IMAD.IADD R163, R52.reuse, 0x1, -R163 ;  /* 0x0000000134a37824 */ /* 0x040fe200078e0aa3 */
[----:B------:R-:W-:Y:S01]  /*16fa0*/  IABS R12, R12 ;  /* 0x0000000c000c7213 */ /* 0x000fe20000000000 */
[C---:B------:R-:W-:Y:S01]  /*16fb0*/  IMAD.IADD R182, R52.reuse, 0x1, -R33 ;  /* 0x0000000134b67824 */ /* 0x040fe200078e0a21 */
[----:B------:R-:W-:Y:S01]  /*16fc0*/  I2FP.F32.S32 R14, R14 ;  /* 0x0000000e000e7245 */ /* 0x000fe20000201400 */
[C---:B------:R-:W-:Y:S01]  /*16fd0*/  IMAD.IADD R180, R52.reuse, 0x1, -R51 ;  /* 0x0000000134b47824 */ /* 0x040fe200078e0a33 */
[----:B------:R-:W-:Y:S01]  /*16fe0*/  IABS R60, R60 ;  /* 0x0000003c003c7213 */ /* 0x000fe20000000000 */
[----:B------:R-:W-:Y:S01]  /*16ff0*/  IMAD.IADD R36, R52, 0x1, -R123 ;  /* 0x0000000134247824 */ /* 0x000fe200078e0a7b */
[----:B------:R-:W-:Y:S01]  /*17000*/  I2FP.F32.S32 R26, R26 ;  /* 0x0000001a001a7245 */ /* 0x000fe20000201400 */
[C---:B------:R-:W-:Y:S01]  /*17010*/  FFMA.FTZ R153, -R0.reuse, R54, R153 ;  /* 0x0000003600997223 */ /* 0x040fe20000010199 */
        /* <DEDUP_REMOVED lines=8> */
[----:B------:R-:W-:Y:S01]  /*170a0*/  FSEL R29, R29, -INF , !P1 ;  /* 0xff8000001d1d7808 */ /* 0x000fe20004800000 */
[----:B------:R-:W-:Y:S01]  /*170b0*/  IMAD.IADD R56, R52, 0x1, -R87 ;  /* 0x0000000134387824 */ /* 0x000fe200078e0a57 */
[----:B------:R-:W-:Y:S01]  /*170c0*/  FSEL R19, R19, -INF , !P1 ;  /* 0xff80000013137808 */ /* 0x000fe20004800000 */
[----:B------:R-:W-:Y:S01]  /*170d0*/  FFMA.FTZ R111, -R0, R14, R111 ;  /* 0x0000000e006f7223 */ /* 0x000fe2000001016f */
[----:B------:R-:W-:Y:S01]  /*170e0*/  I2FP.F32.S32 R60, R60 ;  /* 0x0000003c003c7245 */ /* 0x000fe20000201400 */
[----:B------:R-:W-:Y:S01]  /*170f0*/  IMAD.IADD R22, R40, 0x1, -R95 ;  /* 0x0000000128167824 */ /* 0x000fe200078e0a5f */
[----:B------:R-:W-:Y:S01]  /*17100*/  ISETP.GE.AND P1, PT, R159, R62, PT ;  /* 0x0000003e9f00720c */ /* 0x000fe20003f26270 */
[----:B------:R-:W-:Y:S01]  /*17110*/  FFMA.FTZ R26, -R0, R26, R37 ;  /* 0x0000001a001a7223 */ /* 0x000fe20000010125 */
[----:B------:R-:W-:Y:S01]  /*17120*/  IABS R58, R58 ;  /* 0x0000003a003a7213 */ /* 0x000fe20000000000 */
[----:B------:R-:W-:Y:S01]  /*17130*/  IMAD.IADD R37, R52, 0x1, -R83 ;  /* 0x0000000134257824 */ /* 0x000fe200078e0a53 */
[----:B------:R-:W-:Y:S01]  /*17140*/  I2FP.F32.S32 R14, R169 ;  /* 0x000000a9000e7245 */ /* 0x000fe20000201400 */
[C---:B------:R-:W-:Y:S01]  /*17150*/  FFMA.FTZ R4, -R0.reuse, R4, R135 ;  /* 0x0000000400047223 */ /* 0x040fe20000010187 */
[----:B------:R-:W-:Y:S01]  /*17160*/  IABS R28, R28 ;  /* 0x0000001c001c7213 */ /* 0x000fe20000000000 */
[C---:B------:R-:W-:Y:S01]  /*17170*/  FFMA.FTZ R8, -R0.reuse, R8, R139 ;  /* 0x0000000800087223 */ /* 0x040fe2000001018b */
[----:B------:R-:W-:Y:S01]  /*17180*/  IABS R36, R36 ;  /* 0x0000002400247213 */ /* 0x000fe20000000000 */
[----:B------:R-:W-:Y:S01]  /*17190*/  FFMA.FTZ R147, -R0, R12, R147 ;  /* 0x0000000c00937223 */ /* 0x000fe20000010193 */
[----:B------:R-:W-:Y:S01]  /*171a0*/  FSEL R50, R50, -INF , !P0 ;  /* 0xff80000032327808 */ /* 0x000fe20004000000 */
[----:B------:R-:W-:Y:S01]  /*171b0*/  FFMA.FTZ R53, -R0, R60, R53 ;  /* 0x0000003c00357223 */ /* 0x000fe20000010135 */
[----:B------:R-:W-:Y:S01]  /*171c0*/  FSEL R44, R44, -INF , !P0 ;  /* 0xff8000002c2c7808 */ /* 0x000fe20004000000 */
[----:B------:R-:W-:Y:S01]  /*171d0*/  FFMA.FTZ R14, -R0, R14, R131 ;  /* 0x0000000e000e7223 */ /* 0x000fe20000010183 */
[----:B------:R-:W-:Y:S01]  /*171e0*/  IABS R54, R54 ;  /* 0x0000003600367213 */ /* 0x000fe20000000000 */
[----:B------:R-:W-:Y:S01]  /*171f0*/  IMAD.IADD R24, R52, 0x1, -R125 ;  /* 0x0000000134187824 */ /* 0x000fe200078e0a7d */
[----:B------:R-:W-:Y:S01]  /*17200*/  ISETP.GE.AND P0, PT, R161, R62, PT ;  /* 0x0000003ea100720c */ /* 0x000fe20003f06270 */
[----:B------:R-:W-:Y:S01]  /*17210*/  IMAD.IADD R12, R40, 0x1, -R87 ;  /* 0x00000001280c7824 */ /* 0x000fe200078e0a57 */
[----:B------:R-:W-:Y:S01]  /*17220*/  FSEL R6, R6, -INF , !P1 ;  /* 0xff80000006067808 */ /* 0x000fe20004800000 */
[----:B------:R-:W-:Y:S01]  /*17230*/  IMAD.IADD R42, R40, 0x1, -R129 ;  /* 0x00000001282a7824 */ /* 0x000fe200078e0a81 */
[----:B------:R-:W-:Y:S01]  /*17240*/  FSEL R10, R10, -INF , !P1 ;  /* 0xff8000000a0a7808 */ /* 0x000fe20004800000 */
[----:B------:R-:W-:Y:S01]  /*17250*/  FFMA.FTZ R32, -R0, R32, R127 ;  /* 0x0000002000207223 */ /* 0x000fe2000001017f */
[----:B------:R-:W-:-:S02]  /*17260*/  IABS R56, R56 ;  /* 0x0000003800387213 */ /* 0x000fc40000000000 */
[----:B------:R-:W-:Y:S02]  /*17270*/  I2FP.F32.S32 R58, R58 ;  /* 0x0000003a003a7245 */ /* 0x000fe40000201400 */
[----:B------:R-:W-:Y:S02]  /*17280*/  ISETP.GE.AND P1, PT, R113, R62, PT ;  /* 0x0000003e7100720c */ /* 0x000fe40003f26270 */
[----:B------:R-:W-:Y:S02]  /*17290*/  I2FP.F32.S32 R28, R28 ;  /* 0x0000001c001c7245 */ /* 0x000fe40000201400 */
[----:B------:R-:W-:Y:S02]  /*172a0*/  IABS R22, R22 ;  /* 0x0000001600167213 */ /* 0x000fe40000000000 */
[----:B------:R-:W-:Y:S02]  /*172b0*/  I2FP.F32.S32 R36, R36 ;  /* 0x0000002400247245 */ /* 0x000fe40000201400 */
[----:B------:R-:W-:-:S02]  /*172c0*/  IABS R37, R37 ;  /* 0x0000002500257213 */ /* 0x000fc40000000000 */
[----:B------:R-:W-:Y:S01]  /*172d0*/  I2FP.F32.S32 R54, R54 ;  /* 0x0000003600367245 */ /* 0x000fe20000201400 */
[----:B------:R-:W-:Y:S01]  /*172e0*/  FFMA.FTZ R21, -R0, R58, R21 ;  /* 0x0000003a00157223 */ /* 0x000fe20000010115 */
[----:B------:R-:W-:Y:S01]  /*172f0*/  FSEL R4, R4, -INF , !P0 ;  /* 0xff80000004047808 */ /* 0x000fe20004000000 */
[----:B------:R-:W-:Y:S01]  /*17300*/  FFMA.FTZ R28, -R0, R28, R143 ;  /* 0x0000001c001c7223 */ /* 0x000fe2000001018f */
[----:B------:R-:W-:Y:S02]  /*17310*/  FSEL R8, R8, -INF , !P0 ;  /* 0xff80000008087808 */ /* 0x000fe40004000000 */
[----:B------:R-:W-:Y:S02]  /*17320*/  I2FP.F32.S32 R56, R56 ;  /* 0x0000003800387245 */ /* 0x000fe40000201400 */
[----:B------:R-:W-:Y:S02]  /*17330*/  ISETP.GE.AND P0, PT, R107, R62, PT ;  /* 0x0000003e6b00720c */ /* 0x000fe40003f06270 */
[----:B------:R-:W-:-:S02]  /*17340*/  FSEL R242, R147, -INF , !P1 ;  /* 0xff80000093f27808 */ /* 0x000fc40004800000 */
[----:B------:R-:W-:Y:S01]  /*17350*/  FSEL R216, R53, -INF , !P1 ;  /* 0xff80000035d87808 */ /* 0x000fe20004800000 */
[C---:B------:R-:W-:Y:S01]  /*17360*/  FFMA.FTZ R39, -R0.reuse, R36, R39 ;  /* 0x0000002400277223 */ /* 0x040fe20000010127 */
[----:B------:R-:W-:Y:S02]  /*17370*/  I2FP.F32.S32 R22, R22 ;  /* 0x0000001600167245 */ /* 0x000fe40000201400 */
[----:B------:R-:W-:Y:S01]  /*17380*/  ISETP.GE.AND P1, PT, R91, R62, PT ;  /* 0x0000003e5b00720c */ /* 0x000fe20003f26270 */
[----:B------:R-:W-:Y:S01]  /*17390*/  FFMA.FTZ R27, -R0, R54, R27 ;  /* 0x00000036001b7223 */ /* 0x000fe2000001011b */
[----:B------:R-:W-:Y:S02]  /*173a0*/  FSEL R18, R18, -INF , !P4 ;  /* 0xff80000012127808 */ /* 0x000fe40006000000 */
[----:B------:R-:W-:Y:S02]  /*173b0*/  FSEL R14, R14, -INF , !P4 ;  /* 0xff8000000e0e7808 */ /* 0x000fe40006000000 */
[----:B------:R-:W-:Y:S01]  /*173c0*/  I2FP.F32.S32 R37, R37 ;  /* 0x0000002500257245 */ /* 0x000fe20000201400 */
[----:B------:R-:W-:Y:S01]  /*173d0*/  FFMA.FTZ R25, -R0, R56, R25 ;  /* 0x0000003800197223 */ /* 0x000fe20000010119 */
[----:B------:R-:W-:Y:S01]  /*173e0*/  IABS R163, R163 ;  /* 0x000000a300a37213 */ /* 0x000fe20000000000 */
[----:B------:R-:W-:Y:S01]  /*173f0*/  IMAD.IADD R54, R52, 0x1, -R41 ;  /* 0x0000000134367824 */ /* 0x000fe200078e0a29 */
[----:B------:R-:W-:Y:S01]  /*17400*/  ISETP.GE.AND P4, PT, R123, R62, PT ;  /* 0x0000003e7b00720c */ /* 0x000fe20003f86270 */
[----:B------:R-:W-:Y:S01]  /*17410*/  FFMA.FTZ R121, -R0, R22, R121 ;  /* 0x0000001600797223 */ /* 0x000fe20000010179 */
[----:B------:R-:W-:-:S02]  /*17420*/  IABS R182, R182 ;  /* 0x000000b600b67213 */ /* 0x000fc40000000000 */
[----:B------:R-:W-:Y:S02]  /*17430*/  IABS R180, R180 ;  /* 0x000000b400b47213 */ /* 0x000fe40000000000 */
[----:B------:R-:W-:Y:S02]  /*17440*/  FSEL R34, R34, -INF , !P0 ;  /* 0xff80000022227808 */ /* 0x000fe40004000000 */
[----:B------:R-:W-:Y:S02]  /*17450*/  FSEL R214, R55, -INF , !P0 ;  /* 0xff80000037d67808 */ /* 0x000fe40004000000 */
[----:B------:R-:W-:Y:S02]  /*17460*/  ISETP.GE.AND P0, PT, R87, R62, PT ;  /* 0x0000003e5700720c */ /* 0x000fe40003f06270 */
[----:B------:R-:W-:Y:S01]  /*17470*/  FSEL R198, R21, -INF , !P1 ;  /* 0xff80000015c67808 */ /* 0x000fe20004800000 */
[----:B------:R-:W-:Y:S01]  /*17480*/  VIADD R21, R79, 0x69 ;  /* 0x000000694f157836 */ /* 0x000fe20000000000 */
[----:B------:R-:W-:Y:S01]  /*17490*/  I2FP.F32.S32 R22, R163 ;  /* 0x000000a300167245 */ /* 0x000fe20000201400 */
[----:B------:R-:W-:Y:S01]  /*174a0*/  FFMA.FTZ R35, -R0, R37, R35 ;  /* 0x0000002500237223 */ /* 0x000fe20000010123 */
[----:B------:R-:W-:-:S02]  /*174b0*/  FSEL R28, R28, -INF , !P4 ;  /* 0xff8000001c1c7808 */ /* 0x000fc40006000000 */
[----:B------:R-:W-:Y:S01]  /*174c0*/  FSEL R244, R39, -INF , !P4 ;  /* 0xff80000027f47808 */ /* 0x000fe20006000000 */
[----:B------:R-:W-:Y:S01]  /*174d0*/  FFMA.FTZ R22, -R0, R22, R45 ;  /* 0x0000001600167223 */ /* 0x000fe2000001012d */
[----:B------:R-:W-:Y:S02]  /*174e0*/  I2FP.F32.S32 R182, R182 ;  /* 0x000000b600b67245 */ /* 0x000fe40000201400 */
[----:B------:R-:W-:Y:S02]  /*174f0*/  I2FP.F32.S32 R180, R180 ;  /* 0x000000b400b47245 */ /* 0x000fe40000201400 */
[----:B------:R-:W-:Y:S02]  /*17500*/  IABS R24, R24 ;  /* 0x0000001800187213 */ /* 0x000fe40000000000 */
[----:B------:R-:W-:Y:S02]  /*17510*/  ISETP.GE.AND P4, PT, R83, R62, PT ;  /* 0x0000003e5300720c */ /* 0x000fe40003f86270 */
[----:B------:R-:W-:-:S02]  /*17520*/  IABS R12, R12 ;  /* 0x0000000c000c7213 */ /* 0x000fc40000000000 */
[----:B------:R-:W-:Y:S01]  /*17530*/  ISETP.GE.AND P3, PT, R167, R62, PT ;  /* 0x0000003ea700720c */ /* 0x000fe20003f66270 */
[----:B------:R-:W-:Y:S01]  /*17540*/  IMAD.IADD R167, R52, 0x1, -R167 ;  /* 0x0000000134a77824 */ /* 0x000fe200078e0aa7 */
[----:B------:R-:W-:Y:S01]  /*17550*/  FSEL R186, R25, -INF , !P0 ;  /* 0xff80000019ba7808 */ /* 0x000fe20004000000 */
[----:B------:R-:W-:Y:S01]  /*17560*/  IMAD.IADD R25, R40, 0x1, -R21 ;  /* 0x0000000128197824 */ /* 0x000fe200078e0a15 */
[----:B------:R-:W-:Y:S01]  /*17570*/  IABS R54, R54 ;  /* 0x0000003600367213 */ /* 0x000fe20000000000 */
[C---:B------:R-:W-:Y:S01]  /*17580*/  FFMA.FTZ R182, -R0.reuse, R182, R17 ;  /* 0x000000b600b67223 */ /* 0x040fe20000010111 */
[----:B------:R-:W-:Y:S01]  /*17590*/  I2FP.F32.S32 R24, R24 ;  /* 0x0000001800187245 */ /* 0x000fe20000201400 */
[----:B------:R-:W-:Y:S01]  /*175a0*/  FFMA.FTZ R180, -R0, R180, R9 ;  /* 0x000000b400b47223 */ /* 0x000fe20000010109 */
[----:B------:R-:W-:Y:S01]  /*175b0*/  FSEL R204, R155, -INF , !P4 ;  /* 0xff8000009bcc7808 */ /* 0x000fe20006000000 */
[----:B------:R-:W-:Y:S01]  /*175c0*/  VIADD R17, R79, 0x70 ;  /* 0x000000704f117836 */ /* 0x000fe20000000000 */
[----:B------:R-:W-:-:S02]  /*175d0*/  FSEL R200, R35, -INF , !P4 ;  /* 0xff80000023c87808 */ /* 0x000fc40006000000 */
[----:B------:R-:W-:Y:S02]  /*175e0*/  I2FP.F32.S32 R12, R12 ;  /* 0x0000000c000c7245 */ /* 0x000fe40000201400 */
[----:B------:R-:W-:Y:S02]  /*175f0*/  ISETP.GE.AND P4, PT, R51, R62, PT ;  /* 0x0000003e3300720c */ /* 0x000fe40003f86270 */
[----:B------:R-:W-:Y:S02]  /*17600*/  I2FP.F32.S32 R54, R54 ;  /* 0x0000003600367245 */ /* 0x000fe40000201400 */
[----:B------:R-:W-:Y:S02]  /*17610*/  IABS R42, R42 ;  /* 0x0000002a002a7213 */ /* 0x000fe40000000000 */
[----:B------:R-:W-:Y:S02]  /*17620*/  IABS R167, R167 ;  /* 0x000000a700a77213 */ /* 0x000fe40000000000 */
[----:B------:R-:W-:Y:S01]  /*17630*/  IABS R25, R25 ;  /* 0x0000001900197213 */ /* 0x000fe20000000000 */
[----:B------:R-:W-:Y:S01]  /*17640*/  FFMA.FTZ R24, -R0, R24, R103 ;  /* 0x0000001800187223 */ /* 0x000fe20000010167 */
[----:B------:R-:W-:Y:S01]  /*17650*/  FSEL R48, R48, -INF , !P6 ;  /* 0xff80000030307808 */ /* 0x000fe20007000000 */
[----:B------:R-:W-:Y:S01]  /*17660*/  FFMA.FTZ R157, -R0, R12, R157 ;  /* 0x0000000c009d7223 */ /* 0x000fe2000001019d */
[----:B------:R-:W-:Y:S01]  /*17670*/  FSEL R46, R46, -INF , !P5 ;  /* 0xff8000002e2e7808 */ /* 0x000fe20006800000 */
[----:B------:R-:W-:Y:S01]  /*17680*/  FFMA.FTZ R31, -R0, R54, R31 ;  /* 0x00000036001f7223 */ /* 0x000fe2000001011f */
[----:B------:R-:W-:Y:S01]  /*17690*/  FSEL R22, R22, -INF , !P5 ;  /* 0xff80000016167808 */ /* 0x000fe20006800000 */
[----:B------:R-:W-:Y:S01]  /*176a0*/  IMAD.IADD R35, R40, 0x1, -R17 ;  /* 0x0000000128237824 */ /* 0x000fe200078e0a11 */
[----:B------:R-:W-:-:S02]  /*176b0*/  FSEL R192, R192, -INF , !P4 ;  /* 0xff800000c0c07808 */ /* 0x000fc40006000000 */
[----:B------:R-:W-:Y:S02]  /*176c0*/  FSEL R180, R180, -INF , !P4 ;  /* 0xff800000b4b47808 */ /* 0x000fe40006000000 */
[----:B------:R-:W-:Y:S02]  /*176d0*/  I2FP.F32.S32 R42, R42 ;  /* 0x0000002a002a7245 */ /* 0x000fe40000201400 */
[-C--:B------:R-:W-:Y:S02]  /*176e0*/  ISETP.GE.AND P5, PT, R125, R62.reuse, PT ;  /* 0x0000003e7d00720c */ /* 0x080fe40003fa6270 */
[----:B------:R-:W-:Y:S01]  /*176f0*/  ISETP.GE.AND P4, PT, R17, R62, PT ;  /* 0x0000003e1100720c */ /* 0x000fe20003f86270 */
[C---:B------:R-:W-:Y:S01]  /*17700*/  IMAD.IADD R17, R52.reuse, 0x1, -R17 ;  /* 0x0000000134117824 */ /* 0x040fe200078e0a11 */
[----:B------:R-:W-:Y:S01]  /*17710*/  I2FP.F32.S32 R12, R167 ;  /* 0x000000a7000c7245 */ /* 0x000fe20000201400 */
[----:B------:R-:W-:Y:S01]  /*17720*/  IMAD.IADD R36, R52, 0x1, -R99 ;  /* 0x0000000134247824 */ /* 0x000fe200078e0a63 */
[----:B------:R-:W-:Y:S01]  /*17730*/  I2FP.F32.S32 R54, R25 ;  /* 0x0000001900367245 */ /* 0x000fe20000201400 */
[C---:B------:R-:W-:Y:S01]  /*17740*/  FFMA.FTZ R42, -R0.reuse, R42, R141 ;  /* 0x0000002a002a7223 */ /* 0x040fe2000001018d */
[----:B------:R-:W-:Y:S01]  /*17750*/  FMNMX3.FTZ R25, R29, R50, R48, !PT ;  /* 0x000000321d197276 */ /* 0x000fe20007810030 */
[----:B------:R-:W-:Y:S01]  /*17760*/  FFMA.FTZ R12, -R0, R12, R47 ;  /* 0x0000000c000c7223 */ /* 0x000fe2000001012f */
[----:B------:R-:W-:-:S02]  /*17770*/  FSEL R32, R32, -INF , !P6 ;  /* 0xff80000020207808 */ /* 0x000fc40007000000 */
[----:B------:R-:W-:Y:S02]  /*17780*/  FSEL R30, R30, -INF , !P5 ;  /* 0xff8000001e1e7808 */ /* 0x000fe40006800000 */
[----:B------:R-:W-:Y:S01]  /*17790*/  FSEL R24, R24, -INF , !P5 ;  /* 0xff80000018187808 */ /* 0x000fe20006800000 */
[----:B------:R-:W-:Y:S01]  /*177a0*/  IMAD.IADD R60, R52, 0x1, -R95 ;  /* 0x00000001343c7824 */ /* 0x000fe200078e0a5f */
[-C--:B------:R-:W-:Y:S02]  /*177b0*/  ISETP.GE.AND P5, PT, R101, R62.reuse, PT ;  /* 0x0000003e6500720c */ /* 0x080fe40003fa6270 */
[----:B------:R-:W-:Y:S02]  /*177c0*/  ISETP.GE.AND P6, PT, R129, R62, PT ;  /* 0x0000003e8100720c */ /* 0x000fe40003fc6270 */
[----:B------:R-:W-:Y:S02]  /*177d0*/  FSEL R16, R16, -INF , !P3 ;  /* 0xff80000010107808 */ /* 0x000fe40005800000 */
[----:B------:R-:W-:-:S02]  /*177e0*/  FMNMX3.FTZ R25, R25, R46, R18, !PT ;  /* 0x0000002e19197276 */ /* 0x000fc40007810012 */
[----:B------:R-:W-:Y:S01]  /*177f0*/  IABS R58, R17 ;  /* 0x00000011003a7213 */ /* 0x000fe20000000000 */
[----:B------:R-:W-:Y:S01]  /*17800*/  IMAD.IADD R164, R52, 0x1, -R43 ;  /* 0x0000000134a47824 */ /* 0x000fe200078e0a2b */
[----:B------:R-:W-:Y:S02]  /*17810*/  FMNMX3.FTZ R17, R19, R44, R32, !PT ;  /* 0x0000002c13117276 */ /* 0x000fe40007810020 */
[----:B------:R-:W-:Y:S02]  /*17820*/  IABS R36, R36 ;  /* 0x0000002400247213 */ /* 0x000fe40000000000 */
[----:B------:R-:W-:Y:S02]  /*17830*/  FSEL R238, R238, -INF , !P5 ;  /* 0xff800000eeee7808 */ /* 0x000fe40006800000 */
[----:B------:R-:W-:Y:S02]  /*17840*/  FSEL R156, R153, -INF , !P5 ;  /* 0xff800000999c7808 */ /* 0x000fe40006800000 */
[----:B------:R-:W-:-:S02]  /*17850*/  FSEL R42, R42, -INF , !P6 ;  /* 0xff8000002a2a7808 */ /* 0x000fc40007000000 */
[----:B------:R-:W-:Y:S02]  /*17860*/  ISETP.GE.AND P5, PT, R33, R62, PT ;  /* 0x0000003e2100720c */ /* 0x000fe40003fa6270 */
[----:B------:R-:W-:Y:S02]  /*17870*/  FMNMX3.FTZ R25, R25, R16, R6, !PT ;  /* 0x0000001019197276 */ /* 0x000fe40007810006 */
[----:B------:R-:W-:Y:S02]  /*17880*/  FSEL R12, R12, -INF , !P3 ;  /* 0xff8000000c0c7808 */ /* 0x000fe40005800000 */
[----:B------:R-:W-:Y:S02]  /*17890*/  IABS R60, R60 ;  /* 0x0000003c003c7213 */ /* 0x000fe40000000000 */
[----:B------:R-:W-:Y:S02]  /*178a0*/  FMNMX3.FTZ R17, R17, R22, R14, !PT ;  /* 0x0000001611117276 */ /* 0x000fe4000781000e */
[----:B------:R-:W-:-:S02]  /*178b0*/  I2FP.F32.S32 R36, R36 ;  /* 0x0000002400247245 */ /* 0x000fc40000201400 */
[----:B------:R-:W-:Y:S02]  /*178c0*/  IABS R164, R164 ;  /* 0x000000a400a47213 */ /* 0x000fe40000000000 */
[----:B------:R-:W-:Y:S02]  /*178d0*/  ISETP.GE.AND P3, PT, R99, R62, PT ;  /* 0x0000003e6300720c */ /* 0x000fe40003f66270 */
[----:B------:R-:W-:Y:S02]  /*178e0*/  FSEL R194, R97, -INF , !P5 ;  /* 0xff80000061c27808 */ /* 0x000fe40006800000 */
[----:B------:R-:W-:Y:S02]  /*178f0*/  FSEL R182, R182, -INF , !P5 ;  /* 0xff800000b6b67808 */ /* 0x000fe40006800000 */
[----:B------:R-:W-:Y:S01]  /*17900*/  FMNMX3.FTZ R25, R25, R4, R42, !PT ;  /* 0x0000000419197276 */ /* 0x000fe2000781002a */
[----:B------:R-:W-:Y:S01]  /*17910*/  IMAD.IADD R178, R52, 0x1, -R49 ;  /* 0x0000000134b27824 */ /* 0x000fe200078e0a31 */
[----:B------:R-:W-:-:S02]  /*17920*/  FSEL R26, R26, -INF , !P6 ;  /* 0xff8000001a1a7808 */ /* 0x000fc40007000000 */
[----:B------:R-:W-:Y:S02]  /*17930*/  I2FP.F32.S32 R60, R60 ;  /* 0x0000003c003c7245 */ /* 0x000fe40000201400 */
[----:B------:R-:W-:Y:S01]  /*17940*/  ISETP.GE.AND P5, PT, R21, R62, PT ;  /* 0x0000003e1500720c */ /* 0x000fe20003fa6270 */
[----:B------:R-:W-:Y:S01]  /*17950*/  IMAD.IADD R21, R52, 0x1, -R21 ;  /* 0x0000000134157824 */ /* 0x000fe200078e0a15 */
[----:B------:R-:W-:Y:S01]  /*17960*/  FMNMX3.FTZ R17, R17, R12, R10, !PT ;  /* 0x0000000c11117276 */ /* 0x000fe2000781000a */
[----:B------:R-:W-:Y:S01]  /*17970*/  FFMA.FTZ R36, -R0, R36, R145 ;  /* 0x0000002400247223 */ /* 0x000fe20000010191 */
[----:B------:R-:W-:Y:S02]  /*17980*/  ISETP.GE.AND P6, PT, R105, R62, PT ;  /* 0x0000003e6900720c */ /* 0x000fe40003fc6270 */
[----:B------:R-:W-:Y:S02]  /*17990*/  I2FP.F32.S32 R164, R164 ;  /* 0x000000a400a47245 */ /* 0x000fe40000201400 */
[----:B------:R-:W-:-:S02]  /*179a0*/  FSEL R38, R38, -INF , !P3 ;  /* 0xff80000026267808 */ /* 0x000fc40005800000 */
[----:B------:R-:W-:Y:S01]  /*179b0*/  FMNMX3.FTZ R25, R25, R30, R28, !PT ;  /* 0x0000001e19197276 */ /* 0x000fe2000781001c */
[C---:B------:R-:W-:Y:S01]  /*179c0*/  FFMA.FTZ R109, -R0.reuse, R60, R109 ;  /* 0x0000003c006d7223 */ /* 0x040fe2000001016d */
[----:B------:R-:W-:Y:S01]  /*179d0*/  FMNMX3.FTZ R17, R17, R8, R26, !PT ;  /* 0x0000000811117276 */ /* 0x000fe2000781001a */
[----:B------:R-:W-:Y:S01]  /*179e0*/  FFMA.FTZ R164, -R0, R164, R23 ;  /* 0x000000a400a47223 */ /* 0x000fe20000010117 */
[----:B------:R-:W-:Y:S02]  /*179f0*/  FSEL R240, R149, -INF , !P6 ;  /* 0xff80000095f07808 */ /* 0x000fe40007000000 */
[----:B------:R-:W-:Y:S02]  /*17a00*/  FSEL R206, R151, -INF , !P6 ;  /* 0xff80000097ce7808 */ /* 0x000fe40007000000 */
[----:B------:R-:W-:Y:S02]  /*17a10*/  IABS R178, R178 ;  /* 0x000000b200b27213 */ /* 0x000fe40000000000 */
[----:B------:R-:W-:Y:S01]  /*17a20*/  IABS R60, R21 ;  /* 0x00000015003c7213 */ /* 0x000fe20000000000 */
[----:B------:R-:W-:Y:S01]  /*17a30*/  VIADD R23, R79, 0x68 ;  /* 0x000000684f177836 */ /* 0x000fe20000000000 */
[----:B------:R-:W-:-:S02]  /*17a40*/  ISETP.GE.AND P6, PT, R85, R62, PT ;  /* 0x0000003e5500720c */ /* 0x000fc40003fc6270 */
[----:B------:R-:W-:Y:S02]  /*17a50*/  FMNMX3.FTZ R21, R25, R38, R242, !PT ;  /* 0x0000002619157276 */ /* 0x000fe400078100f2 */
[----:B------:R-:W-:Y:S02]  /*17a60*/  FSEL R36, R36, -INF , !P3 ;  /* 0xff80000024247808 */ /* 0x000fe40005800000 */
[----:B------:R-:W-:Y:S02]  /*17a70*/  FMNMX3.FTZ R17, R17, R24, R244, !PT ;  /* 0x0000001811117276 */ /* 0x000fe400078100f4 */
[----:B------:R-:W-:Y:S02]  /*17a80*/  I2FP.F32.S32 R178, R178 ;  /* 0x000000b200b27245 */ /* 0x000fe40000201400 */
[----:B------:R-:W-:Y:S02]  /*17a90*/  ISETP.GE.AND P3, PT, R95, R62, PT ;  /* 0x0000003e5f00720c */ /* 0x000fe40003f66270 */
[----:B------:R-:W-:Y:S01]  /*17aa0*/  FSEL R188, R27, -INF , !P6 ;  /* 0xff8000001bbc7808 */ /* 0x000fe20007000000 */
[----:B------:R-:W-:Y:S01]  /*17ab0*/  IMAD.IADD R27, R40, 0x1, -R23 ;  /* 0x00000001281b7824 */ /* 0x000fe200078e0a17 */
[----:B------:R-:W-:-:S02]  /*17ac0*/  FMNMX3.FTZ R21, R21, R34, R240, !PT ;  /* 0x0000002215157276 */ /* 0x000fc400078100f0 */
[----:B------:R-:W-:Y:S01]  /*17ad0*/  FMNMX3.FTZ R17, R17, R36, R216, !PT ;  /* 0x0000002411117276 */ /* 0x000fe200078100d8 */
[----:B------:R-:W-:Y:S01]  /*17ae0*/  FFMA.FTZ R178, -R0, R178, R5 ;  /* 0x000000b200b27223 */ /* 0x000fe20000010105 */
[----:B------:R-:W-:Y:S01]  /*17af0*/  FSEL R176, R157, -INF , !P0 ;  /* 0xff8000009db07808 */ /* 0x000fe20004000000 */
[----:B------:R-:W-:Y:S01]  /*17b00*/  VIADD R9, R79, 0x71 ;  /* 0x000000714f097836 */ /* 0x000fe20000000000 */
[----:B------:R-:W-:Y:S01]  /*17b10*/  FSEL R174, R121, -INF , !P3 ;  /* 0xff80000079ae7808 */ /* 0x000fe20005800000 */
[----:B------:R-:W-:Y:S01]  /*17b20*/  VIADD R5, R79, 0x78 ;  /* 0x000000784f057836 */ /* 0x000fe20000000000 */
[----:B------:R-:W-:Y:S02]  /*17b30*/  FSEL R202, R111, -INF , !P1 ;  /* 0xff8000006fca7808 */ /* 0x000fe40004800000 */
[----:B------:R-:W-:Y:S02]  /*17b40*/  ISETP.GE.AND P0, PT, R41, R62, PT ;  /* 0x0000003e2900720c */ /* 0x000fe40003f06270 */
[----:B------:R-:W-:-:S02]  /*17b50*/  FSEL R196, R65, -INF , !P6 ;  /* 0xff80000041c47808 */ /* 0x000fc40007000000 */
[----:B------:R-:W-:Y:S02]  /*17b60*/  FMNMX3.FTZ R21, R21, R238, R204, !PT ;  /* 0x000000ee15157276 */ /* 0x000fe400078100cc */
[----:B------:R-:W-:Y:S01]  /*17b70*/  ISETP.GE.AND P6, PT, R23, R62, PT ;  /* 0x0000003e1700720c */ /* 0x000fe20003fc6270 */
[----:B------:R-:W-:Y:S01]  /*17b80*/  IMAD.IADD R23, R52, 0x1, -R23 ;  /* 0x0000000134177824 */ /* 0x000fe200078e0a17 */
[----:B------:R-:W-:Y:S02]  /*17b90*/  FMNMX3.FTZ R17, R17, R214, R206, !PT ;  /* 0x000000d611117276 */ /* 0x000fe400078100ce */
[----:B------:R-:W-:Y:S02]  /*17ba0*/  IABS R27, R27 ;  /* 0x0000001b001b7213 */ /* 0x000fe40000000000 */
[----:B------:R-:W-:Y:S01]  /*17bb0*/  FSEL R184, R109, -INF , !P3 ;  /* 0xff8000006db87808 */ /* 0x000fe20005800000 */
[----:B------:R-:W-:Y:S01]  /*17bc0*/  VIADD R79, R79, 0x79 ;  /* 0x000000794f4f7836 */ /* 0x000fe20000000000 */
[-C--:B------:R-:W-:Y:S01]  /*17bd0*/  ISETP.GE.AND P3, PT, R49, R62.reuse, PT ;  /* 0x0000003e3100720c */ /* 0x080fe20003f66270 */
[----:B------:R-:W-:Y:S01]  /*17be0*/  IMAD.IADD R33, R40, 0x1, -R9 ;  /* 0x0000000128217824 */ /* 0x000fe200078e0a09 */
[----:B------:R-:W-:-:S02]  /*17bf0*/  ISETP.GE.AND P1, PT, R43, R62, PT ;  /* 0x0000003e2b00720c */ /* 0x000fc40003f26270 */
[----:B------:R-:W-:Y:S01]  /*17c00*/  FSEL R162, R31, -INF , !P0 ;  /* 0xff8000001fa27808 */ /* 0x000fe20004000000 */
[C---:B------:R-:W-:Y:S01]  /*17c10*/  IMAD.IADD R31, R40.reuse, 0x1, -R5 ;  /* 0x00000001281f7824 */ /* 0x040fe200078e0a05 */
[----:B------:R-:W-:Y:S02]  /*17c20*/  FMNMX3.FTZ R21, R21, R174, R202, !PT ;  /* 0x000000ae15157276 */ /* 0x000fe400078100ca */
[----:B------:R-:W-:Y:S02]  /*17c30*/  FMNMX3.FTZ R17, R17, R156, R200, !PT ;  /* 0x0000009c11117276 */ /* 0x000fe400078100c8 */
[----:B------:R-:W-:Y:S02]  /*17c40*/  I2FP.F32.S32 R27, R27 ;  /* 0x0000001b001b7245 */ /* 0x000fe40000201400 */
[----:B------:R-:W-:Y:S02]  /*17c50*/  IABS R35, R35 ;  /* 0x0000002300237213 */ /* 0x000fe40000000000 */
[----:B------:R-:W-:Y:S01]  /*17c60*/  IABS R23, R23 ;  /* 0x0000001700177213 */ /* 0x000fe20000000000 */
[----:B------:R-:W-:Y:S01]  /*17c70*/  IMAD.IADD R40, R40, 0x1, -R79 ;  /* 0x0000000128287824 */ /* 0x000fe200078e0a4f */
[----:B------:R-:W-:-:S02]  /*17c80*/  FSEL R190, R190, -INF , !P3 ;  /* 0xff800000bebe7808 */ /* 0x000fc40005800000 */
[----:B------:R-:W-:Y:S02]  /*17c90*/  FSEL R178, R178, -INF , !P3 ;  /* 0xff800000b2b27808 */ /* 0x000fe40005800000 */
[----:B------:R-:W-:Y:S02]  /*17ca0*/  FSEL R172, R93, -INF , !P1 ;  /* 0xff8000005dac7808 */ /* 0x000fe40004800000 */
[----:B------:R-:W-:Y:S02]  /*17cb0*/  FSEL R164, R164, -INF , !P1 ;  /* 0xff800000a4a47808 */ /* 0x000fe40004800000 */
[----:B------:R-:W-:Y:S02]  /*17cc0*/  FMNMX3.FTZ R21, R21, R176, R196, !PT ;  /* 0x000000b015157276 */ /* 0x000fe400078100c4 */
[-C--:B------:R-:W-:Y:S01]  /*17cd0*/  ISETP.GE.AND P3, PT, R9, R62.reuse, PT ;  /* 0x0000003e0900720c */ /* 0x080fe20003f66270 */
[C---:B------:R-:W-:Y:S01]  /*17ce0*/  IMAD.IADD R9, R52.reuse, 0x1, -R9 ;  /* 0x0000000134097824 */ /* 0x040fe200078e0a09 */
[----:B------:R-:W-:Y:S01]  /*17cf0*/  ISETP.GE.AND P1, PT, R5, R62, PT ;  /* 0x0000003e0500720c */ /* 0x000fe20003f26270 */
[----:B------:R-:W-:Y:S01]  /*17d00*/  IMAD.IADD R5, R52, 0x1, -R5 ;  /* 0x0000000134057824 */ /* 0x000fe200078e0a05 */
[----:B------:R-:W-:Y:S01]  /*17d10*/  FMNMX3.FTZ R17, R17, R184, R198, !PT ;  /* 0x000000b811117276 */ /* 0x000fe200078100c6 */
[----:B------:R-:W-:Y:S01]  /*17d20*/  FFMA.FTZ R11, -R0, R27, R11 ;  /* 0x0000001b000b7223 */ /* 0x000fe2000001010b */
[----:B------:R-:W-:-:S02]  /*17d30*/  IABS R33, R33 ;  /* 0x0000002100217213 */ /* 0x000fc40000000000 */
[----:B------:R-:W-:Y:S02]  /*17d40*/  IABS R31, R31 ;  /* 0x0000001f001f7213 */ /* 0x000fe40000000000 */
[----:B------:R-:W-:Y:S02]  /*17d50*/  I2FP.F32.S32 R35, R35 ;  /* 0x0000002300237245 */ /* 0x000fe40000201400 */
[----:B------:R-:W-:Y:S01]  /*17d60*/  I2FP.F32.S32 R23, R23 ;  /* 0x0000001700177245 */ /* 0x000fe20000201400 */
[----:B------:R-:W-:Y:S01]  /*17d70*/  FFMA.FTZ R7, -R0, R54, R7 ;  /* 0x0000003600077223 */ /* 0x000fe20000010107 */
[----:B------:R-:W-:Y:S01]  /*17d80*/  FMNMX3.FTZ R21, R21, R194, R192, !PT ;  /* 0x000000c215157276 */ /* 0x000fe200078100c0 */
[----:B------:R-:W-:Y:S01]  /*17d90*/  IMAD.IADD R52, R52, 0x1, -R79 ;  /* 0x0000000134347824 */ /* 0x000fe200078e0a4f */
[----:B------:R-:W-:Y:S01]  /*17da0*/  FMNMX3.FTZ R17, R17, R186, R188, !PT ;  /* 0x000000ba11117276 */ /* 0x000fe200078100bc */
[----:B------:R-:W-:Y:S01]  /*17db0*/  FFMA.FTZ R35, -R0, R35, R71 ;  /* 0x0000002300237223 */ /* 0x000fe20000010147 */
[----:B------:R-:W-:-:S02]  /*17dc0*/  IABS R40, R40 ;  /* 0x0000002800287213 */ /* 0x000fc40000000000 */
[----:B------:R-:W-:Y:S02]  /*17dd0*/  I2FP.F32.S32 R54, R33 ;  /* 0x0000002100367245 */ /* 0x000fe40000201400 */
[----:B------:R-:W-:Y:S01]  /*17de0*/  I2FP.F32.S32 R56, R31 ;  /* 0x0000001f00387245 */ /* 0x000fe20000201400 */
[----:B------:R-:W-:Y:S01]  /*17df0*/  FFMA.FTZ R13, -R0, R23, R13 ;  /* 0x00000017000d7223 */ /* 0x000fe2000001010d */
[----:B------:R-:W-:Y:S02]  /*17e00*/  I2FP.F32.S32 R60, R60 ;  /* 0x0000003c003c7245 */ /* 0x000fe40000201400 */
[----:B------:R-:W-:Y:S02]  /*17e10*/  I2FP.F32.S32 R58, R58 ;  /* 0x0000003a003a7245 */ /* 0x000fe40000201400 */
[----:B------:R-:W-:Y:S02]  /*17e20*/  IABS R9, R9 ;  /* 0x0000000900097213 */ /* 0x000fe40000000000 */
[----:B------:R-:W-:-:S02]  /*17e30*/  IABS R5, R5 ;  /* 0x0000000500057213 */ /* 0x000fc40000000000 */
[----:B------:R-:W-:Y:S02]  /*17e40*/  FSEL R170, R89, -INF , !P0 ;  /* 0xff80000059aa7808 */ /* 0x000fe40004000000 */
[----:B------:R-:W-:Y:S02]  /*17e50*/  FSEL R168, R11, -INF , !P6 ;  /* 0xff8000000ba87808 */ /* 0x000fe40007000000 */
[----:B------:R-:W-:Y:S02]  /*17e60*/  FMNMX3.FTZ R21, R21, R190, R172, !PT ;  /* 0x000000be15157276 */ /* 0x000fe400078100ac */
[----:B------:R-:W-:Y:S01]  /*17e70*/  FMNMX3.FTZ R17, R17, R182, R180, !PT ;  /* 0x000000b611117276 */ /* 0x000fe200078100b4 */
[C---:B------:R-:W-:Y:S01]  /*17e80*/  FFMA.FTZ R54, -R0.reuse, R54, R73 ;  /* 0x0000003600367223 */ /* 0x040fe20000010149 */
[----:B------:R-:W-:Y:S01]  /*17e90*/  I2FP.F32.S32 R40, R40 ;  /* 0x0000002800287245 */ /* 0x000fe20000201400 */
[C---:B------:R-:W-:Y:S01]  /*17ea0*/  FFMA.FTZ R56, -R0.reuse, R56, R81 ;  /* 0x0000003800387223 */ /* 0x040fe20000010151 */
        /* <DEDUP_REMOVED lines=22> */
[----:B------:R-:W-:-:S02]  /*18010*/  FSEL R148, R40, -INF , !P0 ;  /* 0xff80000028947808 */ /* 0x000fc40004000000 */
[----:B------:R-:W-:Y:S02]  /*18020*/  FMNMX3.FTZ R21, R21, R152, R150, !PT ;  /* 0x0000009815157276 */ /* 0x000fe40007810096 */
[----:B------:R-:W-:Y:S02]  /*18030*/  FSEL R140, R9, -INF , !P3 ;  /* 0xff800000098c7808 */ /* 0x000fe40005800000 */
[----:B------:R-:W-:Y:S02]  /*18040*/  FSEL R138, R7, -INF , !P1 ;  /* 0xff800000078a7808 */ /* 0x000fe40004800000 */
[----:B------:R-:W-:Y:S02]  /*18050*/  FMNMX3.FTZ R17, R17, R158, R142, !PT ;  /* 0x0000009e11117276 */ /* 0x000fe4000781008e */
[----:B------:R-:W-:Y:S02]  /*18060*/  FMNMX.FTZ R40, R148, R21, !PT ;  /* 0x0000001594287209 */ /* 0x000fe40007810000 */
[----:B------:R-:W-:-:S02]  /*18070*/  FSEL R136, R52, -INF , !P0 ;  /* 0xff80000034887808 */ /* 0x000fc40004000000 */
        /* <DEDUP_REMOVED lines=8> */
[----:B------:R-:W-:-:S05]  /*18100*/  IMAD.IADD R67, R20, 0x1, R67 ;  /* 0x0000000114437824 */ /* 0x000fca00078e0243 */
[----:B------:R-:W-:Y:S02]  /*18110*/  LEA R67, R67, UR6, 0x1 ;  /* 0x0000000643437c11 */ /* 0x000fe4000f8e08ff */
[----:B-1----:R-:W-:-:S03]  /*18120*/  FMNMX.FTZ R135, R40, R135, !PT ;  /* 0x0000008728877209 */ /* 0x002fc60007810000 */
[----:B------:R-:W-:Y:S01]  /*18130*/  LDSM.16.MT88.4 R124, [R67+0xc000] ;  /* 0x00c00000437c783b */ /* 0x000fe20000004200 */
[----:B------:R-:W-:Y:S01]  /*18140*/  FSETP.NEU.FTZ.AND P0, PT, R135, -INF , PT ;  /* 0xff8000008700780b */ /* 0x000fe20003f1d000 */
[----:B--2---:R-:W-:Y:S01]  /*18150*/  FMUL.FTZ R137, R66, R135 ;  /* 0x0000008742897220 */ /* 0x004fe20000410000 */
[----:B---3--:R-:W-:Y:S01]  /*18160*/  FMNMX.FTZ R134, R5, R134, !PT ;  /* 0x0000008605867209 */ /* 0x008fe20007810000 */
[----:B------:R-:W-:-:S03]  /*18170*/  IMAD.IADD R40, R122, 0x1, R67 ;  /* 0x000000017a287824 */ /* 0x000fc600078e0243 */
[----:B------:R-:W-:Y:S01]  /*18180*/  FSEL R137, R137, RZ, P0 ;  /* 0x000000ff89897208 */ /* 0x000fe20000000000 */
[----:B------:R-:W-:Y:S01]  /*18190*/  LDSM.16.MT88.4 R92, [R67+0x10000] ;  /* 0x01000000435c783b */ /* 0x000fe20000004200 */
[----:B------:R-:W-:Y:S01]  /*181a0*/  FSETP.NEU.FTZ.AND P0, PT, R134, -INF , PT ;  /* 0xff8000008600780b */ /* 0x000fe20003f1d000 */
[----:B------:R-:W-:Y:S02]  /*181b0*/  FMUL.FTZ R65, R66, R134 ;  /* 0x0000008642417220 */ /* 0x000fe40000410000 */
[----:B------:R-:W1:Y:S03]  /*181c0*/  LDSM.16.MT88.4 R108, [R40+0xc000] ;  /* 0x00c00000286c783b */ /* 0x000e660000004200 */
[----:B------:R-:W-:Y:S01]  /*181d0*/  FSEL R65, R65, RZ, P0 ;  /* 0x000000ff41417208 */ /* 0x000fe20000000000 */
[----:B------:R-:W-:Y:S01]  /*181e0*/  IMAD.IADD R64, R120, 0x1, R67 ;  /* 0x0000000178407824 */ /* 0x000fe200078e0243 */
[----:B------:R-:W-:Y:S03]  /*181f0*/  LDSM.16.MT88.4 R76, [R40+0x10000] ;  /* 0x01000000284c783b */ /* 0x000fe60000004200 */
[----:B------:R-:W-:Y:S01]  /*18200*/  FFMA.FTZ R54, R32, R66, -R65 ;  /* 0x0000004220367223 */ /* 0x000fe20000010841 */
[----:B------:R-:W-:-:S02]  /*18210*/  IMAD.IADD R32, R120, 0x1, R40 ;  /* 0x0000000178207824 */ /* 0x000fc400078e0228 */
[-CC-:B------:R-:W-:Y:S01]  /*18220*/  FFMA.FTZ R60, R29, R66.reuse, -R137.reuse ;  /* 0x000000421d3c7223 */ /* 0x180fe20000010889 */
[-CC-:B------:R-:W-:Y:S01]  /*18230*/  FFMA.FTZ R59, R50, R66.reuse, -R137.reuse ;  /* 0x00000042323b7223 */ /* 0x180fe20000010889 */
[-CC-:B------:R-:W-:Y:S01]  /*18240*/  FFMA.FTZ R56, R48, R66.reuse, -R137.reuse ;  /* 0x0000004230387223 */ /* 0x180fe20000010889 */
[-C--:B------:R-:W-:Y:S01]  /*18250*/  FFMA.FTZ R55, R46, R66.reuse, -R137 ;  /* 0x000000422e377223 */ /* 0x080fe20000010889 */
        /* <DEDUP_REMOVED lines=17> */
[-CC-:B------:R-:W-:Y:S01]  /*18370*/  FFMA.FTZ R43, R30, R66.reuse, -R137.reuse ;  /* 0x000000421e2b7223 */ /* 0x180fe20000010889 */
[-C--:B------:R-:W-:Y:S01]  /*18380*/  FFMA.FTZ R39, R28, R66.reuse, -R137 ;  /* 0x000000421c277223 */ /* 0x080fe20000010889 */
[----:B------:R-:W-:Y:S03]  /*18390*/  LDSM.16.MT88.4 R144, [R64+0x10800] ;  /* 0x010800004090783b */ /* 0x000fe60000004200 */
[----:B------:R-:W-:Y:S08]  /*183a0*/  MUFU.EX2 R56, R56 ;  /* 0x0000003800387308 */ /* 0x000ff00000000800 */
[----:B------:R-:W-:Y:S01]  /*183b0*/  MUFU.EX2 R54, R54 ;  /* 0x0000003600367308 */ /* 0x000fe20000000800 */
[----:B------:R-:W-:Y:S01]  /*183c0*/  FFMA.FTZ R50, R14, R66, -R65 ;  /* 0x000000420e327223 */ /* 0x000fe20000010841 */
[----:B------:R-:W-:Y:S06]  /*183d0*/  LDSM.16.MT88.4 R20, [R64+0xc800] ;  /* 0x00c800004014783b */ /* 0x000fec0000004200 */
[----:B------:R-:W2:Y:S08]  /*183e0*/  MUFU.EX2 R55, R55 ;  /* 0x0000003700377308 */ /* 0x000eb00000000800 */
[----:B------:R-:W-:Y:S08]  /*183f0*/  MUFU.EX2 R58, R58 ;  /* 0x0000003a003a7308 */ /* 0x000ff00000000800 */
[----:B------:R-:W3:Y:S08]  /*18400*/  MUFU.EX2 R57, R57 ;  /* 0x0000003900397308 */ /* 0x000ef00000000800 */
[----:B------:R-:W4:Y:S01]  /*18410*/  MUFU.EX2 R53, R53 ;  /* 0x0000003500357308 */ /* 0x000f220000000800 */
[----:B-1----:R-:W-:Y:S01]  /*18420*/  F2FP.F16.F32.PACK_AB R68, R59, R60 ;  /* 0x0000003c3b44723e */ /* 0x002fe200000000ff */
[----:B------:R-:W1:Y:S01]  /*18430*/  LDSM.16.MT88.4 R16, [R67+0xc800] ;  /* 0x00c800004310783b */ /* 0x000e620000004200 */
[----:B--2---:R-:W-:-:S03]  /*18440*/  F2FP.F16.F32.PACK_AB R70, R55, R56 ;  /* 0x000000383746723e */ /* 0x004fc600000000ff */
[----:B------:R-:W2:Y:S01]  /*18450*/  LDSM.16.MT88.4 R12, [R32+0xc800] ;  /* 0x00c80000200c783b */ /* 0x000ea20000004200 */
[----:B---3--:R-:W-:Y:S01]  /*18460*/  F2FP.F16.F32.PACK_AB R69, R57, R58 ;  /* 0x0000003a3945723e */ /* 0x008fe200000000ff */
[----:B------:R-:W-:Y:S02]  /*18470*/  MUFU.EX2 R52, R52 ;  /* 0x0000003400347308 */ /* 0x000fe40000000800 */
[----:B------:R-:W-:Y:S01]  /*18480*/  LDSM.16.MT88.4 R28, [R40+0x10800] ;  /* 0x01080000281c783b */ /* 0x000fe20000004200 */
[----:B----4-:R-:W-:-:S05]  /*18490*/  F2FP.F16.F32.PACK_AB R71, R53, R54 ;  /* 0x000000363547723e */ /* 0x010fca00000000ff */
        /* <DEDUP_REMOVED lines=21> */
[----:B-----5:R-:W-:Y:S01]  /*185f0*/  HMMA.16816.F32 R72, R68, R4, RZ ;  /* 0x000000044448723c */ /* 0x020fe200000018ff */
        /* <DEDUP_REMOVED lines=13> */
[----:B------:R-:W2:Y:S01]  /*186d0*/  LDSM.16.MT88.4 R12, [R64+0xd000] ;  /* 0x00d00000400c783b */ /* 0x000ea20000004200 */
        /* <DEDUP_REMOVED lines=16> */
[----:B------:R-:W2:Y:S08]  /*187e0*/  MUFU.EX2 R38, R38 ;  /* 0x0000002600267308 */ /* 0x000eb00000000800 */
[----:B------:R-:W-:Y:S08]  /*187f0*/  MUFU.EX2 R42, R42 ;  /* 0x0000002a002a7308 */ /* 0x000ff00000000800 */
[----:B------:R-:W4:Y:S08]  /*18800*/  MUFU.EX2 R41, R41 ;  /* 0x0000002900297308 */ /* 0x000f300000000800 */
[----:B------:R-:W-:Y:S08]  /*18810*/  MUFU.EX2 R37, R37 ;  /* 0x0000002500257308 */ /* 0x000ff00000000800 */
[----:B------:R-:W5:Y:S01]  /*18820*/  MUFU.EX2 R36, R36 ;  /* 0x0000002400247308 */ /* 0x000f620000000800 */
[C---:B---3--:R-:W-:Y:S08]  /*18830*/  HMMA.16816.F32 R96, R4.reuse, R16, R96 ;  /* 0x000000100460723c */ /* 0x048ff00000001860 */
[C---:B------:R-:W-:Y:S01]  /*18840*/  HMMA.16816.F32 R92, R4.reuse, R18, R92 ;  /* 0x00000012045c723c */ /* 0x040fe2000000185c */
[----:B------:R-:W3:Y:S07]  /*18850*/  LDSM.16.MT88.4 R16, [R32+0xd000] ;  /* 0x00d000002010783b */ /* 0x000eee0000004200 */
[C---:B------:R-:W-:Y:S08]  /*18860*/  HMMA.16816.F32 R88, R4.reuse, R144, R88 ;  /* 0x000000900458723c */ /* 0x040ff00000001858 */
[C---:B------:R-:W-:Y:S08]  /*18870*/  HMMA.16816.F32 R84, R4.reuse, R146, R84 ;  /* 0x000000920454723c */ /* 0x040ff00000001854 */
[C---:B------:R-:W-:Y:S08]  /*18880*/  HMMA.16816.F32 R80, R4.reuse, R28, R80 ;  /* 0x0000001c0450723c */ /* 0x040ff00000001850 */
[----:B------:R-:W-:Y:S01]  /*18890*/  HMMA.16816.F32 R76, R4, R30, R76 ;  /* 0x0000001e044c723c */ /* 0x000fe2000000184c */
[----:B-1----:R-:W-:Y:S01]  /*188a0*/  F2FP.F16.F32.PACK_AB R4, R43, R44 ;  /* 0x0000002c2b04723e */ /* 0x002fe200000000ff */
[----:B------:R-:W-:Y:S01]  /*188b0*/  LDSM.16.MT88.4 R28, [R40+0x11000] ;  /* 0x01100000281c783b */ /* 0x000fe20000004200 */
[----:B--2---:R-:W-:-:S02]  /*188c0*/  F2FP.F16.F32.PACK_AB R6, R38, R39 ;  /* 0x000000272606723e */ /* 0x004fc400000000ff */
        /* <DEDUP_REMOVED lines=20> */
[C---:B---3--:R-:W-:Y:S07]  /*18a10*/  HMMA.16816.F32 R104, R4.reuse, R16, R104 ;  /* 0x000000100468723c */ /* 0x048fee0000001868 */
[----:B------:R-:W3:Y:S01]  /*18a20*/  MUFU.EX2 R34, R34 ;  /* 0x0000002200227308 */ /* 0x000ee20000000800 */
        /* <DEDUP_REMOVED lines=24> */
[----:B---3--:R-:W-:Y:S01]  /*18bb0*/  F2FP.F16.F32.PACK_AB R4, R34, R35 ;  /* 0x000000232204723e */ /* 0x008fe200000000ff */
        /* <DEDUP_REMOVED lines=143> */
[-CC-:B------:R-:W-:Y:S01]  /*194b0*/  FFMA.FTZ R138, R138, R66.reuse, -R65.reuse ;  /* 0x000000428a8a7223 */ /* 0x180fe20000010841 */
[----:B------:R-:W-:-:S04]  /*194c0*/  FFMA.FTZ R241, R136, R66, -R65 ;  /* 0x0000004288f17223 */ /* 0x000fc80000010841 */
[----:B------:R-:W-:Y:S01]  /*194d0*/  HMMA.16816.F32 R128, R4, R24, R128 ;  /* 0x000000180480723c */ /* 0x000fe20000001880 */
[-CC-:B------:R-:W-:Y:S01]  /*194e0*/  FFMA.FTZ R24, R154, R66.reuse, -R137.reuse ;  /* 0x000000429a187223 */ /* 0x180fe20000010889 */
[----:B------:R-:W-:-:S06]  /*194f0*/  FFMA.FTZ R25, R152, R66, -R137 ;  /* 0x0000004298197223 */ /* 0x000fcc0000010889 */
[C---:B------:R-:W-:Y:S01]  /*19500*/  HMMA.16816.F32 R124, R4.reuse, R26, R124 ;  /* 0x0000001a047c723c */ /* 0x040fe2000000187c */
[-CC-:B------:R-:W-:Y:S01]  /*19510*/  FFMA.FTZ R26, R150, R66.reuse, -R137.reuse ;  /* 0x00000042961a7223 */ /* 0x180fe20000010889 */
        /* <DEDUP_REMOVED lines=112> */
[----:B------:R-:W-:Y:S02]  /*19c20*/  IADD3 R3, PT, PT, R3, R62, R212 ;  /* 0x0000003e03037210 */ /* 0x000fe40007ffe0d4 */
[----:B------:R-:W-:Y:S02]  /*19c30*/  ISETP.NE.AND.EX P1, PT, R237, RZ, PT, P1 ;  /* 0x000000ffed00720c */ /* 0x000fe40003f25310 */
[----:B------:R-:W-:Y:S02]  /*19c40*/  IADD3 R2, PT, PT, -R2, R3, -R230 ;  /* 0x0000000302027210 */ /* 0x000fe40007ffe9e6 */
[----:B------:R-:W-:-:S03]  /*19c50*/  MOV R3, R134 ;  /* 0x0000008600037202 */ /* 0x000fc60000000f00 */
[----:B------:R-:W-:Y:S02]  /*19c60*/  IMAD R63, R63, -0x80, R2 ;  /* 0xffffff803f3f7824 */ /* 0x000fe400078e0202 */
[----:B------:R-:W-:-:S03]  /*19c70*/  IMAD.MOV.U32 R2, RZ, RZ, R135 ;  /* 0x000000ffff027224 */ /* 0x000fc600078e0087 */
[----:B------:R-:W-:-:S07]  /*19c80*/  IADD3 R238, PT, PT, R63, 0x108, RZ ;  /* 0x000001083fee7810 */ /* 0x000fce0007ffe0ff */
.L_x_5780:
        /* <DEDUP_REMOVED lines=78> */
.L_x_5775:
[----:B------:R-:W-:Y:S05]  /*1a170*/  BSYNC.RECONVERGENT B0 ;  /* 0x0000000000007941 */ /* 0x000fea0003800200 */
.L_x_5774:
        /* <DEDUP_REMOVED lines=30> */
[----:B------:R-:W-:Y:S03]  /*1a360*/  IADD3.X R13, PT, PT, R15, R6, RZ, P3, !PT ;  /* 0x000000060f0d7210 */ /* 0x000fe60001ffe4ff */
        /* <DEDUP_REMOVED lines=17> */
[-C--:B------:R-:W-:Y:S03]  /*1a480*/  IADD3 R10, P3, PT, R4, R7.reuse, RZ ;  /* 0x00000007040a7210 */ /* 0x080fe60007f7e0ff */
[----:B------:R-:W-:Y:S01]  /*1a490*/  @!PT LDS RZ, [RZ] ;  /* 0x00000000fffff984 */ /* 0x000fe20000000800 */
[----:B------:R-:W-:Y:S01]  /*1a4a0*/  @!PT LDS RZ, [RZ] ;  /* 0x00000000fffff984 */ /* 0x000fe20000000800 */
[----:B------:R-:W-:Y:S01]  /*1a4b0*/  @!PT LDS RZ, [RZ] ;  /* 0x00000000fffff984 */ /* 0x000fe20000000800 */
[----:B------:R1:W-:Y:S01]  /*1a4c0*/  @!P0 LDGSTS.E.BYPASS.LTC128B.128 [R243+0x10800], desc[UR4][R8.64+0x80] ;  /* 0x1080008008f38fae */ /* 0x0003e2000b981a04 */
[----:B------:R-:W-:Y:S02]  /*1a4d0*/  LOP3.LUT R215, R212, 0x8, RZ, 0xc0, !PT ;  /* 0x00000008d4d77812 */ /* 0x000fe400078ec0ff */
[----:B------:R-:W-:Y:S03]  /*1a4e0*/  IADD3.X R11, PT, PT, R5, R6, RZ, P3, !PT ;  /* 0x00000006050b7210 */ /* 0x000fe60001ffe4ff */
        /* <DEDUP_REMOVED lines=54> */
[----:B--2---:R-:W-:Y:S05]  /*1a850*/  LOP3.LUT R4, R213, 0x200, R216, 0xf8, !PT ;  /* 0x00000200d5047812 */ /* 0x004fea00078ef8d8 */
[----:B------:R-:W-:Y:S01]  /*1a860*/  @P2 STS.128 [R243+0xf000], RZ ;  /* 0x00f000fff3002388 */ /* 0x000fe20000000c00 */
[----:B------:R-:W-:Y:S05]  /*1a870*/  LOP3.LUT R183, R4, R215, RZ, 0xfc, !PT ;  /* 0x000000d704b77212 */ /* 0x000fea00078efcff */
[----:B------:R-:W-:Y:S01]  /*1a880*/  @!PT LDS RZ, [RZ] ;  /* 0x00000000fffff984 */ /* 0x000fe20000000800 */
[----:B------:R-:W-:Y:S01]  /*1a890*/  @!PT LDS RZ, [RZ] ;  /* 0x00000000fffff984 */ /* 0x000fe20000000800 */
[----:B------:R-:W-:Y:S01]  /*1a8a0*/  @!PT LDS RZ, [RZ] ;  /* 0x00000000fffff984 */ /* 0x000fe20000000800 */
[----:B------:R1:W-:Y:S01]  /*1a8b0*/  @!P0 LDGSTS.E.BYPASS.LTC128B.128 [R243+0x13000], desc[UR4][R8.64+0x80] ;  /* 0x1300008008f38fae */ /* 0x0003e2000b981a04 */
[----:B------:R-:W-:Y:S05]  /*1a8c0*/  LEA R183, R183, UR6, 0x1 ;  /* 0x00000006b7b77c11 */ /* 0x000fea000f8e08ff */
[----:B------:R-:W-:Y:S06]  /*1a8d0*/  @P0 STS.128 [R243+0x13000], RZ ;  /* 0x013000fff3000388 */ /* 0x000fec0000000c00 */
[----:B------:R-:W-:Y:S01]  /*1a8e0*/  @!PT LDS RZ, [RZ] ;  /* 0x00000000fffff984 */ /* 0x000fe20000000800 */
[----:B------:R-:W-:Y:S01]  /*1a8f0*/  @!PT LDS RZ, [RZ] ;  /* 0x00000000fffff984 */ /* 0x000fe20000000800 */
[----:B------:R-:W-:Y:S01]  /*1a900*/  @!PT LDS RZ, [RZ] ;  /* 0x00000000fffff984 */ /* 0x000fe20000000800 */
[----:B------:R-:W-:Y:S06]  /*1a910*/  @!P2 LDGSTS.E.BYPASS.LTC128B.128 [R243+0xf800], desc[UR4][R12.64] ;  /* 0x0f8000000cf3afae */ /* 0x000fec000b981a04 */
[----:B------:R-:W-:Y:S01]  /*1a920*/  @P2 STS.128 [R243+0xf800], RZ ;  /* 0x00f800fff3002388 */ /* 0x000fe20000000c00 */
[C---:B------:R-:W-:Y:S05]  /*1a930*/  LOP3.LUT P2, RZ, R208.reuse, 0x4, RZ, 0xc0, !PT ;  /* 0x00000004d0ff7812 */ /* 0x040fea000784c0ff */
        /* <DEDUP_REMOVED lines=10> */
[----:B-1----:R-:W1:Y:S01]  /*1a9e0*/  LDSM.16.M88.4 R8, [R181+UR6+0x4000] ;  /* 0x00400006b508783b */ /* 0x002e620008000200 */
[----:B------:R-:W-:Y:S05]  /*1a9f0*/  IADD3 R200, PT, PT, R217, R214, RZ ;  /* 0x000000d6d9c87210 */ /* 0x000fea0007ffe0ff */
[----:B------:R-:W2:Y:S06]  /*1aa00*/  LDSM.16.M88.4 R16, [R181+UR6+0x4800] ;  /* 0x00480006b510783b */ /* 0x000eac0008000200 */
[----:B------:R-:W3:Y:S06]  /*1aa10*/  LDSM.16.M88.4 R24, [R181+UR6+0x5000] ;  /* 0x00500006b518783b */ /* 0x000eec0008000200 */
[----:B------:R-:W0:Y:S06]  /*1aa20*/  LDGDEPBAR ;  /* 0x00000000000079af */ /* 0x000e2c0000000000 */
[----:B------:R-:W4:Y:S06]  /*1aa30*/  LDSM.16.M88.4 R32, [R181+UR6+0x5800] ;  /* 0x00580006b520783b */ /* 0x000f2c0008000200 */
[----:B------:R-:W5:Y:S06]  /*1aa40*/  LDSM.16.M88.4 R40, [R181+UR6+0x6000] ;  /* 0x00600006b528783b */ /* 0x000f6c0008000200 */
[----:B------:R-:W5:Y:S01]  /*1aa50*/  LDSM.16.M88.4 R48, [R181+UR6+0x6800] ;  /* 0x00680006b530783b */ /* 0x000f620008000200 */
[C---:B-1----:R-:W-:Y:S05]  /*1aa60*/  HMMA.16816.F32 R4, R64.reuse, R8, RZ ;  /* 0x000000084004723c */ /* 0x042fea00000018ff */
[----:B------:R-:W1:Y:S06]  /*1aa70*/  LDSM.16.M88.4 R56, [R181+UR6+0x7000] ;  /* 0x00700006b538783b */ /* 0x000e6c0008000200 */
[----:B------:R-:W1:Y:S01]  /*1aa80*/  LDSM.16.M88.4 R136, [R181+UR6+0x7800] ;  /* 0x00780006b588783b */ /* 0x000e620008000200 */
[C---:B------:R-:W-:Y:S05]  /*1aa90*/  HMMA.16816.F32 R8, R64.reuse, R10, RZ ;  /* 0x0000000a4008723c */ /* 0x040fea00000018ff */
[----:B------:R-:W-:Y:S03]  /*1aaa0*/  LDSM.16.M88.4 R140, [R180] ;  /* 0x00000000b48c783b */ /* 0x000fe60000000200 */
[C---:B--2---:R-:W-:Y:S03]  /*1aab0*/  HMMA.16816.F32 R12, R64.reuse, R16, RZ ;  /* 0x00000010400c723c */ /* 0x044fe600000018ff */
[----:B------:R-:W2:Y:S05]  /*1aac0*/  LDSM.16.M88.4 R144, [R200+0x4000] ;  /* 0x00400000c890783b */ /* 0x000eaa0000000200 */
[C---:B------:R-:W-:Y:S01]  /*1aad0*/  HMMA.16816.F32 R16, R64.reuse, R18, RZ ;  /* 0x000000124010723c */ /* 0x040fe200000018ff */
[----:B------:R-:W2:Y:S06]  /*1aae0*/  LDSM.16.M88.4 R148, [R200+0x4800] ;  /* 0x00480000c894783b */ /* 0x000eac0000000200 */
[----:B------:R-:W2:Y:S01]  /*1aaf0*/  LDSM.16.M88.4 R152, [R200+0x5000] ;  /* 0x00500000c898783b */ /* 0x000ea20000000200 */
        /* <DEDUP_REMOVED lines=16> */
[C---:B--2---:R-:W-:Y:S08]  /*1ac00*/  HMMA.16816.F32 R4, R140.reuse, R144, R4 ;  /* 0x000000908c04723c */ /* 0x044ff00000001804 */
[C---:B------:R-:W-:Y:S01]  /*1ac10*/  HMMA.16816.F32 R8, R140.reuse, R146, R8 ;  /* 0x000000928c08723c */ /* 0x040fe20000001808 */
[----:B------:R-:W2:Y:S07]  /*1ac20*/  LDSM.16.M88.4 R144, [R200+0x6000] ;  /* 0x00600000c890783b */ /* 0x000eae0000000200 */
        /* <DEDUP_REMOVED lines=13> */
[C---:B-1----:R-:W-:Y:S05]  /*1ad00*/  HMMA.16816.F32 R28, R140.reuse, R136, R28 ;  /* 0x000000888c1c723c */ /* 0x042fea000000181c */
[----:B------:R-:W1:Y:S03]  /*1ad10*/  LDSM.16.M88.4 R176, [R217+0x5000] ;  /* 0x00500000d9b0783b */ /* 0x000e660000000200 */
[C---:B------:R-:W-:Y:S03]  /*1ad20*/  HMMA.16816.F32 R32, R140.reuse, R138, R32 ;  /* 0x0000008a8c20723c */ /* 0x040fe60000001820 */
[----:B------:R-:W1:Y:S05]  /*1ad30*/  LDSM.16.M88.4 R152, [R217+0x5800] ;  /* 0x00580000d998783b */ /* 0x000e6a0000000200 */
[C---:B--2---:R-:W-:Y:S01]  /*1ad40*/  HMMA.16816.F32 R36, R140.reuse, R144, R36 ;  /* 0x000000908c24723c */ /* 0x044fe20000001824 */
[----:B------:R-:W2:Y:S06]  /*1ad50*/  LDSM.16.M88.4 R136, [R217+0x6000] ;  /* 0x00600000d988783b */ /* 0x000eac0000000200 */
[----:B------:R-:W-:Y:S01]  /*1ad60*/  LDSM.16.M88.4 R184, [R217+0x9800] ;  /* 0x00980000d9b8783b */ /* 0x000fe20000000200 */
[C---:B------:R-:W-:Y:S05]  /*1ad70*/  HMMA.16816.F32 R40, R140.reuse, R146, R40 ;  /* 0x000000928c28723c */ /* 0x040fea0000001828 */
[----:B------:R-:W2:Y:S03]  /*1ad80*/  LDSM.16.M88.4 R144, [R217+0x6800] ;  /* 0x00680000d990783b */ /* 0x000ea60000000200 */
        /* <DEDUP_REMOVED lines=26> */
[C---:B--2---:R-:W-:Y:S08]  /*1af30*/  HMMA.16816.F32 R36, R164.reuse, R136, R36 ;  /* 0x00000088a424723c */ /* 0x044ff00000001824 */
        /* <DEDUP_REMOVED lines=142> */
[----:B------:R-:W1:Y:S01]  /*1b820*/  MUFU.TANH R13, R13 ;  /* 0x0000000d000d7308 */ /* 0x000e620000002400 */
[C---:B-----5:R-:W-:Y:S09]  /*1b830*/  HMMA.16816.F32 R28, R200.reuse, R8, R28 ;  /* 0x00000008c81c723c */ /* 0x060ff2000000181c */
[----:B------:R1:W1:Y:S01]  /*1b840*/  MUFU.TANH R185, R14 ;  /* 0x0000000e00b97308 */ /* 0x0002620000002400 */
[C---:B------:R-:W-:Y:S01]  /*1b850*/  HMMA.16816.F32 R32, R200.reuse, R10, R32 ;  /* 0x0000000ac820723c */ /* 0x040fe20000001820 */
[----:B------:R-:W5:Y:S08]  /*1b860*/  LDSM.16.M88.4 R8, [R135+0xa800] ;  /* 0x00a800008708783b */ /* 0x000f700000000200 */
[----:B------:R-:W1:Y:S01]  /*1b870*/  MUFU.TANH R183, R183 ;  /* 0x000000b700b77308 */ /* 0x000e620000002400 */
[C---:B---3--:R-:W-:Y:S03]  /*1b880*/  HMMA.16816.F32 R36, R200.reuse, R4, R36 ;  /* 0x00000004c824723c */ /* 0x048fe60000001824 */
[-C--:B------:R-:W-:Y:S01]  /*1b890*/  FMUL.FTZ R19, R29, R225.reuse ;  /* 0x000000e11d137220 */ /* 0x080fe20000410000 */
[-C--:B----4-:R-:W-:Y:S01]  /*1b8a0*/  FMUL.FTZ R21, R30, R225.reuse ;  /* 0x000000e11e157220 */ /* 0x090fe20000410000 */
        /* <DEDUP_REMOVED lines=19> */
[----:B------:R-:W1:Y:S01]  /*1b9e0*/  MUFU.TANH R17, R17 ;  /* 0x0000001100117308 */ /* 0x000e620000002400 */
        /* <DEDUP_REMOVED lines=9> */
[----:B------:R4:W1:Y:S01]  /*1ba80*/  MUFU.TANH R161, R23 ;  /* 0x0000001700a17308 */ /* 0x0008620000002400 */
        /* <DEDUP_REMOVED lines=81> */
[----:B------:R-:W-:Y:S04]  /*1bfa0*/  ISETP.GE.AND P0, PT, R6, R231, PT ;  /* 0x000000e70600720c */ /* 0x000fe80003f06270 */
        /* <DEDUP_REMOVED lines=9> */
[----:B----4-:R-:W3:Y:S01]  /*1c040*/  LD.E.64 R24, desc[UR4][R132.64+0x20] ;  /* 0x0000200484187980 */ /* 0x010ee2000c101b00 */
[-C--:B--2---:R-:W-:Y:S02]  /*1c050*/  IABS R9, R14.reuse ;  /* 0x0000000e00097213 */ /* 0x084fe40000000000 */
        /* <DEDUP_REMOVED lines=57> */
.L_x_5779:
[----:B------:R-:W-:Y:S05]  /*1c3f0*/  BSYNC.RECONVERGENT B0 ;  /* 0x0000000000007941 */ /* 0x000fea0003800200 */
.L_x_5778:
        /* <DEDUP_REMOVED lines=11> */
[----:B----4-:R-:W-:Y:S03]  /*1c4b0*/  IMAD.X R25, R4, 0x1, R9, P5 ;  /* 0x0000000104197824 */ /* 0x010fe600028e0609 */
        /* <DEDUP_REMOVED lines=86> */
.L_x_5777:
[----:B------:R-:W-:Y:S05]  /*1ca20*/  BSYNC.RECONVERGENT B1 ;  /* 0x0000000000017941 */ /* 0x000fea0003800200 */
.L_x_5776:
[----:B------:R-:W2:Y:S01]  /*1ca30*/  LD.E R136, desc[UR4][R132.64+0xdc] ;  /* 0x0000dc0484887980 */ /* 0x000ea2000c101900 */
[C---:B------:R-:W-:Y:S02]  /*1ca40*/  IADD3 R4, PT, PT, R238.reuse, -0x1, RZ ;  /* 0xffffffffee047810 */ /* 0x040fe40007ffe0ff */
[----:B------:R-:W-:Y:S02]  /*1ca50*/  IABS R5, R238 ;  /* 0x000000ee00057213 */ /* 0x000fe40000000000 */
[----:B------:R-:W-:Y:S02]  /*1ca60*/  IABS R4, R4 ;  /* 0x0000000400047213 */ /* 0x000fe40000000000 */
[----:B------:R-:W-:Y:S02]  /*1ca70*/  I2FP.F32.S32 R5, R5 ;  /* 0x0000000500057245 */ /* 0x000fe40000201400 */
[----:B------:R-:W-:Y:S02]  /*1ca80*/  I2FP.F32.S32 R4, R4 ;  /* 0x0000000400047245 */ /* 0x000fe40000201400 */
[----:B---3--:R-:W-:Y:S01]  /*1ca90*/  IADD3 R9, PT, PT, R238, -0x41, RZ ;  /* 0xffffffbfee097810 */ /* 0x008fe20007ffe0ff */
[----:B-1----:R-:W-:Y:S01]  /*1caa0*/  FFMA.FTZ R145, -R0, R5, R145 ;  /* 0x0000000500917223 */ /* 0x002fe20000010191 */
[----:B------:R-:W-:Y:S01]  /*1cab0*/  IADD3 R5, PT, PT, R238, -0x29, RZ ;  /* 0xffffffd7ee057810 */ /* 0x000fe20007ffe0ff */
[----:B------:R-:W-:Y:S01]  /*1cac0*/  FFMA.FTZ R147, -R0, R4, R147 ;  /* 0x0000000400937223 */ /* 0x000fe20000010193 */
[----:B------:R-:W-:Y:S02]  /*1cad0*/  IADD3 R4, PT, PT, R238, -0x9, RZ ;  /* 0xfffffff7ee047810 */ /* 0x000fe40007ffe0ff */
        /* <DEDUP_REMOVED lines=8> */
[----:B------:R-:W-:Y:S01]  /*1cb60*/  FFMA.FTZ R179, -R0, R4, R179 ;  /* 0x0000000400b37223 */ /* 0x000fe200000101b3 */
[C---:B------:R-:W-:Y:S02]  /*1cb70*/  IADD3 R4, PT, PT, R238.reuse, -0x30, RZ ;  /* 0xffffffd0ee047810 */ /* 0x040fe40007ffe0ff */
[C---:B------:R-:W-:Y:S02]  /*1cb80*/  IADD3 R5, PT, PT, R238.reuse, -0x38, RZ ;  /* 0xffffffc8ee057810 */ /* 0x040fe40007ffe0ff */
[----:B------:R-:W-:Y:S02]  /*1cb90*/  IABS R4, R4 ;  /* 0x0000000400047213 */ /* 0x000fe40000000000 */
[----:B------:R-:W-:Y:S02]  /*1cba0*/  IABS R5, R5 ;  /* 0x0000000500057213 */ /* 0x000fe40000000000 */
[----:B------:R-:W-:Y:S02]  /*1cbb0*/  I2FP.F32.S32 R4, R4 ;  /* 0x0000000400047245 */ /* 0x000fe40000201400 */
[----:B------:R-:W-:Y:S02]  /*1cbc0*/  I2FP.F32.S32 R5, R5 ;  /* 0x0000000500057245 */ /* 0x000fe40000201400 */
[----:B------:R-:W-:Y:S01]  /*1cbd0*/  IADD3 R7, PT, PT, R238, -0x20, RZ ;  /* 0xffffffe0ee077810 */ /* 0x000fe20007ffe0ff */
[CC--:B------:R-:W-:Y:S01]  /*1cbe0*/  FFMA.FTZ R202, -R0.reuse, R4.reuse, R21 ;  /* 0x0000000400ca7223 */ /* 0x0c0fe20000010115 */
[----:B------:R-:W-:Y:S01]  /*1cbf0*/  FFMA.FTZ R159, -R0, R4, R159 ;  /* 0x00000004009f7223 */ /* 0x000fe2000001019f */
[----:B------:R-:W-:Y:S01]  /*1cc00*/  IADD3 R4, PT, PT, R238, -0x40, RZ ;  /* 0xffffffc0ee047810 */ /* 0x000fe20007ffe0ff */
[CC--:B------:R-:W-:Y:S01]  /*1cc10*/  FFMA.FTZ R171, -R0.reuse, R5.reuse, R171 ;  /* 0x0000000500ab7223 */ /* 0x0c0fe200000101ab */
[C---:B------:R-:W-:Y:S01]  /*1cc20*/  FFMA.FTZ R165, -R0.reuse, R5, R165 ;  /* 0x0000000500a57223 */ /* 0x040fe200000101a5 */
[----:B------:R-:W-:Y:S02]  /*1cc30*/  I2FP.F32.S32 R5, R9 ;  /* 0x0000000900057245 */ /* 0x000fe40000201400 */
[----:B------:R-:W-:Y:S02]  /*1cc40*/  IABS R4, R4 ;  /* 0x0000000400047213 */ /* 0x000fe40000000000 */
[----:B------:R-:W-:Y:S01]  /*1cc50*/  IABS R7, R7 ;  /* 0x0000000700077213 */ /* 0x000fe20000000000 */
[CC--:B------:R-:W-:Y:S01]  /*1cc60*/  FFMA.FTZ R252, -R0.reuse, R5.reuse, R252 ;  /* 0x0000000500fc7223 */ /* 0x0c0fe200000101fc */
[----:B------:R-:W-:Y:S01]  /*1cc70*/  FFMA.FTZ R204, -R0, R5, R204 ;  /* 0x0000000500cc7223 */ /* 0x000fe200000101cc */
[----:B------:R-:W-:Y:S02]  /*1cc80*/  I2FP.F32.S32 R4, R4 ;  /* 0x0000000400047245 */ /* 0x000fe40000201400 */
[----:B------:R-:W-:Y:S02]  /*1cc90*/  IADD3 R5, PT, PT, R238, -0x49, RZ ;  /* 0xffffffb7ee057810 */ /* 0x000fe40007ffe0ff */
[----:B------:R-:W-:Y:S01]  /*1cca0*/  I2FP.F32.S32 R7, R7 ;  /* 0x0000000700077245 */ /* 0x000fe20000201400 */
[CC--:B------:R-:W-:Y:S01]  /*1ccb0*/  FFMA.FTZ R175, -R0.reuse, R4.reuse, R175 ;  /* 0x0000000400af7223 */ /* 0x0c0fe200000101af */
[----:B------:R-:W-:Y:S01]  /*1ccc0*/  IABS R5, R5 ;  /* 0x0000000500057213 */ /* 0x000fe20000000000 */
[----:B------:R-:W-:Y:S01]  /*1ccd0*/  FFMA.FTZ R167, -R0, R4, R167 ;  /* 0x0000000400a77223 */ /* 0x000fe200000101a7 */
[----:B------:R-:W-:Y:S01]  /*1cce0*/  IADD3 R4, PT, PT, R238, -0x58, RZ ;  /* 0xffffffa8ee047810 */ /* 0x000fe20007ffe0ff */
[C---:B----4-:R-:W-:Y:S01]  /*1ccf0*/  FFMA.FTZ R58, -R0.reuse, R7, R187 ;  /* 0x00000007003a7223 */ /* 0x050fe200000101bb */
[----:B------:R-:W-:Y:S01]  /*1cd00*/  I2FP.F32.S32 R5, R5 ;  /* 0x0000000500057245 */ /* 0x000fe20000201400 */
[----:B------:R-:W-:Y:S01]  /*1cd10*/  FFMA.FTZ R178, -R0, R7, R178 ;  /* 0x0000000700b27223 */ /* 0x000fe200000101b2 */
[----:B------:R-:W-:Y:S02]  /*1cd20*/  IABS R4, R4 ;  /* 0x0000000400047213 */ /* 0x000fe40000000000 */
[----:B------:R-:W-:Y:S01]  /*1cd30*/  IADD3 R7, PT, PT, R238, -0x39, RZ ;  /* 0xffffffc7ee077810 */ /* 0x000fe20007ffe0ff */
[-C--:B------:R-:W-:Y:S01]  /*1cd40*/  FFMA.FTZ R244, -R0, R5.reuse, R244 ;  /* 0x0000000500f47223 */ /* 0x080fe200000101f4 */
[----:B------:R-:W-:Y:S01]  /*1cd50*/  IADD3 R8, PT, PT, R238, -0x8, RZ ;  /* 0xfffffff8ee087810 */ /* 0x000fe20007ffe0ff */
[----:B------:R-:W-:Y:S01]  /*1cd60*/  FFMA.FTZ R177, -R0, R5, R177 ;  /* 0x0000000500b17223 */ /* 0x000fe200000101b1 */
[----:B------:R-:W-:Y:S02]  /*1cd70*/  IADD3 R9, PT, PT, R238, -0x50, RZ ;  /* 0xffffffb0ee097810 */ /* 0x000fe40007ffe0ff */
[----:B------:R-:W-:Y:S02]  /*1cd80*/  I2FP.F32.S32 R5, R4 ;  /* 0x0000000400057245 */ /* 0x000fe40000201400 */
[----:B------:R-:W-:Y:S02]  /*1cd90*/  IABS R7, R7 ;  /* 0x0000000700077213 */ /* 0x000fe40000000000 */
[----:B------:R-:W-:Y:S01]  /*1cda0*/  IABS R8, R8 ;  /* 0x0000000800087213 */ /* 0x000fe20000000000 */
[C---:B------:R-:W-:Y:S01]  /*1cdb0*/  FFMA.FTZ R186, -R0.reuse, R5, R186 ;  /* 0x0000000500ba7223 */ /* 0x040fe200000101ba */
        /* <DEDUP_REMOVED lines=8> */
[-C--:B------:R-:W-:Y:S01]  /*1ce40*/  FFMA.FTZ R6, -R0, R8.reuse, R155 ;  /* 0x0000000800067223 */ /* 0x080fe2000001019b */
[----:B------:R-:W-:Y:S01]  /*1ce50*/  IADD3 R5, PT, PT, R238, -0x60, RZ ;  /* 0xffffffa0ee057810 */ /* 0x000fe20007ffe0ff */
[C---:B------:R-:W-:Y:S01]  /*1ce60*/  FFMA.FTZ R141, -R0.reuse, R8, R141 ;  /* 0x00000008008d7223 */ /* 0x040fe2000001018d */
[C---:B------:R-:W-:Y:S01]  /*1ce70*/  FFMA.FTZ R206, -R0.reuse, R7, R206 ;  /* 0x0000000700ce7223 */ /* 0x040fe200000101ce */
[----:B------:R-:W-:Y:S01]  /*1ce80*/  I2FP.F32.S32 R11, R11 ;  /* 0x0000000b000b7245 */ /* 0x000fe20000201400 */
[C---:B------:R-:W-:Y:S01]  /*1ce90*/  FFMA.FTZ R194, -R0.reuse, R9, R194 ;  /* 0x0000000900c27223 */ /* 0x040fe200000101c2 */
[----:B------:R-:W-:Y:S01]  /*1cea0*/  IABS R5, R5 ;  /* 0x0000000500057213 */ /* 0x000fe20000000000 */
[----:B------:R-:W-:Y:S01]  /*1ceb0*/  FFMA.FTZ R250, -R0, R9, R250 ;  /* 0x0000000900fa7223 */ /* 0x000fe200000101fa */
[----:B------:R-:W-:Y:S01]  /*1cec0*/  IADD3 R10, PT, PT, R238, -0x10, RZ ;  /* 0xfffffff0ee0a7810 */ /* 0x000fe20007ffe0ff */
[-C--:B------:R-:W-:Y:S01]  /*1ced0*/  FFMA.FTZ R169, -R0, R11.reuse, R169 ;  /* 0x0000000b00a97223 */ /* 0x080fe200000101a9 */
[----:B------:R-:W-:Y:S01]  /*1cee0*/  IADD3 R8, PT, PT, R238, -0x11, RZ ;  /* 0xffffffefee087810 */ /* 0x000fe20007ffe0ff */
[----:B------:R-:W-:Y:S01]  /*1cef0*/  FFMA.FTZ R180, -R0, R11, R180 ;  /* 0x0000000b00b47223 */ /* 0x000fe200000101b4 */
[C---:B------:R-:W-:Y:S02]  /*1cf00*/  IADD3 R7, PT, PT, R238.reuse, -0x51, RZ ;  /* 0xffffffafee077810 */ /* 0x040fe40007ffe0ff */
[C---:B------:R-:W-:Y:S02]  /*1cf10*/  IADD3 R9, PT, PT, R238.reuse, -0x61, RZ ;  /* 0xffffff9fee097810 */ /* 0x040fe40007ffe0ff */
[C---:B------:R-:W-:Y:S02]  /*1cf20*/  IADD3 R4, PT, PT, R238.reuse, -0x69, RZ ;  /* 0xffffff97ee047810 */ /* 0x040fe40007ffe0ff */
[----:B------:R-:W-:Y:S02]  /*1cf30*/  IADD3 R48, PT, PT, R238, -0x19, RZ ;  /* 0xffffffe7ee307810 */ /* 0x000fe40007ffe0ff */
[----:B------:R-:W-:Y:S02]  /*1cf40*/  I2FP.F32.S32 R5, R5 ;  /* 0x0000000500057245 */ /* 0x000fe40000201400 */
[----:B------:R-:W-:Y:S02]  /*1cf50*/  IABS R10, R10 ;  /* 0x0000000a000a7213 */ /* 0x000fe40000000000 */
[----:B------:R-:W-:Y:S01]  /*1cf60*/  IABS R8, R8 ;  /* 0x0000000800087213 */ /* 0x000fe20000000000 */
[-C--:B------:R-:W-:Y:S01]  /*1cf70*/  FFMA.FTZ R170, -R0, R5.reuse, R170 ;  /* 0x0000000500aa7223 */ /* 0x080fe200000101aa */
[----:B------:R-:W-:Y:S01]  /*1cf80*/  IADD3 R50, PT, PT, R238, -0x18, RZ ;  /* 0xffffffe8ee327810 */ /* 0x000fe20007ffe0ff */
[----:B------:R-:W-:Y:S01]  /*1cf90*/  FFMA.FTZ R190, -R0, R5, R190 ;  /* 0x0000000500be7223 */ /* 0x000fe200000101be */
[----:B------:R-:W-:Y:S02]  /*1cfa0*/  IABS R7, R7 ;  /* 0x0000000700077213 */ /* 0x000fe40000000000 */
[----:B------:R-:W-:Y:S02]  /*1cfb0*/  IABS R9, R9 ;  /* 0x0000000900097213 */ /* 0x000fe40000000000 */
[----:B------:R-:W-:Y:S02]  /*1cfc0*/  IABS R4, R4 ;  /* 0x0000000400047213 */ /* 0x000fe40000000000 */
[----:B------:R-:W-:Y:S02]  /*1cfd0*/  IADD3 R11, PT, PT, R238, -0x48, RZ ;  /* 0xffffffb8ee0b7810 */ /* 0x000fe40007ffe0ff */
[----:B------:R-:W-:Y:S02]  /*1cfe0*/  IABS R48, R48 ;  /* 0x0000003000307213 */ /* 0x000fe40000000000 */
[----:B------:R-:W-:Y:S02]  /*1cff0*/  I2FP.F32.S32 R10, R10 ;  /* 0x0000000a000a7245 */ /* 0x000fe40000201400 */
[----:B------:R-:W-:Y:S02]  /*1d000*/  I2FP.F32.S32 R8, R8 ;  /* 0x0000000800087245 */ /* 0x000fe40000201400 */
[----:B------:R-:W-:Y:S01]  /*1d010*/  IABS R50, R50 ;  /* 0x0000003200327213 */ /* 0x000fe20000000000 */
[----:B------:R-:W-:Y:S01]  /*1d020*/  FFMA.FTZ R59, -R0, R10, R185 ;  /* 0x0000000a003b7223 */ /* 0x000fe200000101b9 */
[----:B------:R-:W-:Y:S01]  /*1d030*/  IADD3 R56, PT, PT, R238, -0x21, RZ ;  /* 0xffffffdfee387810 */ /* 0x000fe20007ffe0ff */
[C---:B------:R-:W-:Y:S01]  /*1d040*/  FFMA.FTZ R57, -R0.reuse, R8, R183 ;  /* 0x0000000800397223 */ /* 0x040fe200000101b7 */
[----:B------:R-:W-:Y:S01]  /*1d050*/  I2FP.F32.S32 R7, R7 ;  /* 0x0000000700077245 */ /* 0x000fe20000201400 */
[C---:B------:R-:W-:Y:S01]  /*1d060*/  FFMA.FTZ R10, -R0.reuse, R10, R153 ;  /* 0x0000000a000a7223 */ /* 0x040fe20000010199 */
[----:B------:R-:W-:Y:S01]  /*1d070*/  I2FP.F32.S32 R9, R9 ;  /* 0x0000000900097245 */ /* 0x000fe20000201400 */
[C---:B------:R-:W-:Y:S01]  /*1d080*/  FFMA.FTZ R8, -R0.reuse, R8, R149 ;  /* 0x0000000800087223 */ /* 0x040fe20000010195 */
[----:B------:R-:W-:Y:S01]  /*1d090*/  I2FP.F32.S32 R5, R4 ;  /* 0x0000000400057245 */ /* 0x000fe20000201400 */
[C---:B------:R-:W-:Y:S01]  /*1d0a0*/  FFMA.FTZ R192, -R0.reuse, R7, R192 ;  /* 0x0000000700c07223 */ /* 0x040fe200000101c0 */
[----:B------:R-:W-:Y:S01]  /*1d0b0*/  IABS R11, R11 ;  /* 0x0000000b000b7213 */ /* 0x000fe20000000000 */
[C---:B------:R-:W-:Y:S01]  /*1d0c0*/  FFMA.FTZ R248, -R0.reuse, R7, R248 ;  /* 0x0000000700f87223 */ /* 0x040fe200000101f8 */
[----:B------:R-:W-:Y:S01]  /*1d0d0*/  FMNMX3.FTZ R4, R3, R145, R147, !PT ;  /* 0x0000009103047276 */ /* 0x000fe20007810093 */
[CC--:B------:R-:W-:Y:S01]  /*1d0e0*/  FFMA.FTZ R168, -R0.reuse, R9.reuse, R168 ;  /* 0x0000000900a87223 */ /* 0x0c0fe200000101a8 */
[----:B------:R-:W-:Y:S01]  /*1d0f0*/  I2FP.F32.S32 R48, R48 ;  /* 0x0000003000307245 */ /* 0x000fe20000201400 */
[C---:B------:R-:W-:Y:S01]  /*1d100*/  FFMA.FTZ R188, -R0.reuse, R9, R188 ;  /* 0x0000000900bc7223 */ /* 0x040fe200000101bc */
[----:B------:R-:W-:Y:S01]  /*1d110*/  I2FP.F32.S32 R50, R50 ;  /* 0x0000003200327245 */ /* 0x000fe20000201400 */
[C---:B------:R-:W-:Y:S01]  /*1d120*/  FFMA.FTZ R160, -R0.reuse, R5, R160 ;  /* 0x0000000500a07223 */ /* 0x040fe200000101a0 */
[----:B------:R-:W-:Y:S01]  /*1d130*/  IABS R56, R56 ;  /* 0x0000003800387213 */ /* 0x000fe20000000000 */
[----:B------:R-:W-:Y:S01]  /*1d140*/  FFMA.FTZ R64, -R0, R48, R17 ;  /* 0x0000003000407223 */ /* 0x000fe20000010111 */
[----:B------:R-:W-:Y:S01]  /*1d150*/  IADD3 R12, PT, PT, R238, -0x28, RZ ;  /* 0xffffffd8ee0c7810 */ /* 0x000fe20007ffe0ff */
[C---:B------:R-:W-:Y:S01]  /*1d160*/  FFMA.FTZ R66, -R0.reuse, R50, R189 ;  /* 0x0000003200427223 */ /* 0x040fe200000101bd */
[----:B------:R-:W-:Y:S01]  /*1d170*/  I2FP.F32.S32 R11, R11 ;  /* 0x0000000b000b7245 */ /* 0x000fe20000201400 */
[----:B------:R-:W-:Y:S01]  /*1d180*/  FFMA.FTZ R48, -R0, R48, R13 ;  /* 0x0000003000307223 */ /* 0x000fe2000001010d */
[----:B------:R-:W-:Y:S01]  /*1d190*/  FMNMX3.FTZ R4, R4, R6, R179, !PT ;  /* 0x0000000604047276 */ /* 0x000fe200078100b3 */
[----:B------:R-:W-:Y:S01]  /*1d1a0*/  FFMA.FTZ R50, -R0, R50, R181 ;  /* 0x0000003200327223 */ /* 0x000fe200000101b5 */
[----:B------:R-:W-:Y:S01]  /*1d1b0*/  IADD3 R7, PT, PT, R238, -0x68, RZ ;  /* 0xffffff98ee077810 */ /* 0x000fe20007ffe0ff */
[----:B------:R-:W-:Y:S01]  /*1d1c0*/  FFMA.FTZ R246, -R0, R11, R246 ;  /* 0x0000000b00f67223 */ /* 0x000fe200000101f6 */
[----:B------:R-:W-:Y:S01]  /*1d1d0*/  FMNMX3.FTZ R9, R2, R141, R143, !PT ;  /* 0x0000008d02097276 */ /* 0x000fe2000781008f */
[C---:B------:R-:W-:Y:S01]  /*1d1e0*/  FFMA.FTZ R173, -R0.reuse, R11, R173 ;  /* 0x0000000b00ad7223 */ /* 0x040fe200000101ad */
[----:B------:R-:W-:Y:S01]  /*1d1f0*/  I2FP.F32.S32 R56, R56 ;  /* 0x0000003800387245 */ /* 0x000fe20000201400 */
[----:B------:R-:W-:Y:S01]  /*1d200*/  FFMA.FTZ R172, -R0, R5, R172 ;  /* 0x0000000500ac7223 */ /* 0x000fe200000101ac */
[----:B------:R-:W-:Y:S02]  /*1d210*/  IABS R12, R12 ;  /* 0x0000000c000c7213 */ /* 0x000fe40000000000 */
[----:B------:R-:W-:Y:S01]  /*1d220*/  FMNMX3.FTZ R13, R4, R59, R57, !PT ;  /* 0x0000003b040d7276 */ /* 0x000fe20007810039 */
[CC--:B------:R-:W-:Y:S01]  /*1d230*/  FFMA.FTZ R161, -R0.reuse, R56.reuse, R161 ;  /* 0x0000003800a17223 */ /* 0x0c0fe200000101a1 */
[----:B------:R-:W-:Y:S01]  /*1d240*/  IABS R7, R7 ;  /* 0x0000000700077213 */ /* 0x000fe20000000000 */
[----:B------:R-:W-:Y:S01]  /*1d250*/  FFMA.FTZ R56, -R0, R56, R15 ;  /* 0x0000003800387223 */ /* 0x000fe2000001010f */
[----:B------:R-:W-:Y:S02]  /*1d260*/  FMNMX3.FTZ R9, R9, R10, R8, !PT ;  /* 0x0000000a09097276 */ /* 0x000fe40007810008 */
[----:B------:R-:W-:Y:S02]  /*1d270*/  IADD3 R11, PT, PT, R238, -0x59, RZ ;  /* 0xffffffa7ee0b7810 */ /* 0x000fe40007ffe0ff */
[----:B------:R-:W-:Y:S02]  /*1d280*/  I2FP.F32.S32 R12, R12 ;  /* 0x0000000c000c7245 */ /* 0x000fe40000201400 */
[----:B------:R-:W-:Y:S02]  /*1d290*/  FMNMX3.FTZ R4, R13, R66, R64, !PT ;  /* 0x000000420d047276 */ /* 0x000fe40007810040 */
        /* <DEDUP_REMOVED lines=10> */
[----:B------:R-:W-:Y:S02]  /*1d340*/  IADD3 R7, PT, PT, R238, -0x71, RZ ;  /* 0xffffff8fee077810 */ /* 0x000fe40007ffe0ff */
[----:B------:R-:W-:Y:S01]  /*1d350*/  FMNMX3.FTZ R4, R4, R163, R182, !PT ;  /* 0x000000a304047276 */ /* 0x000fe200078100b6 */
[C---:B------:R-:W-:Y:S01]  /*1d360*/  FFMA.FTZ R184, -R0.reuse, R11, R184 ;  /* 0x0000000b00b87223 */ /* 0x040fe200000101b8 */
[----:B------:R-:W-:Y:S01]  /*1d370*/  FMNMX3.FTZ R9, R9, R157, R176, !PT ;  /* 0x0000009d09097276 */ /* 0x000fe200078100b0 */
[----:B------:R-:W-:Y:S01]  /*1d380*/  FFMA.FTZ R196, -R0, R11, R196 ;  /* 0x0000000b00c47223 */ /* 0x000fe200000101c4 */
[----:B------:R-:W-:Y:S02]  /*1d390*/  IABS R7, R7 ;  /* 0x0000000700077213 */ /* 0x000fe40000000000 */
[----:B------:R-:W-:Y:S02]  /*1d3a0*/  IADD3 R11, PT, PT, R238, -0x70, RZ ;  /* 0xffffff90ee0b7810 */ /* 0x000fe40007ffe0ff */
[----:B------:R-:W-:Y:S02]  /*1d3b0*/  FMNMX3.FTZ R4, R4, R202, R169, !PT ;  /* 0x000000ca04047276 */ /* 0x000fe400078100a9 */
[----:B------:R-:W-:Y:S02]  /*1d3c0*/  FMNMX3.FTZ R9, R9, R159, R180, !PT ;  /* 0x0000009f09097276 */ /* 0x000fe400078100b4 */
[----:B------:R-:W-:Y:S02]  /*1d3d0*/  I2FP.F32.S32 R7, R7 ;  /* 0x0000000700077245 */ /* 0x000fe40000201400 */
[----:B------:R-:W-:Y:S02]  /*1d3e0*/  IABS R11, R11 ;  /* 0x0000000b000b7213 */ /* 0x000fe40000000000 */
[----:B------:R-:W-:Y:S01]  /*1d3f0*/  FMNMX3.FTZ R4, R4, R171, R206, !PT ;  /* 0x000000ab04047276 */ /* 0x000fe200078100ce */
[C---:B------:R-:W-:Y:S01]  /*1d400*/  FFMA.FTZ R164, -R0.reuse, R7, R164 ;  /* 0x0000000700a47223 */ /* 0x040fe200000101a4 */
[----:B------:R-:W-:Y:S01]  /*1d410*/  FMNMX3.FTZ R9, R9, R165, R200, !PT ;  /* 0x000000a509097276 */ /* 0x000fe200078100c8 */
[----:B------:R-:W-:Y:S01]  /*1d420*/  FFMA.FTZ R139, -R0, R7, R139 ;  /* 0x00000007008b7223 */ /* 0x000fe2000001018b */
[----:B------:R-:W-:Y:S02]  /*1d430*/  IADD3 R5, PT, PT, R238, -0x78, RZ ;  /* 0xffffff88ee057810 */ /* 0x000fe40007ffe0ff */
[----:B------:R-:W-:Y:S02]  /*1d440*/  I2FP.F32.S32 R11, R11 ;  /* 0x0000000b000b7245 */ /* 0x000fe40000201400 */
[----:B------:R-:W-:Y:S02]  /*1d450*/  FMNMX3.FTZ R7, R4, R175, R252, !PT ;  /* 0x000000af04077276 */ /* 0x000fe400078100fc */
[----:B------:R-:W-:Y:S01]  /*1d460*/  IABS R5, R5 ;  /* 0x0000000500057213 */ /* 0x000fe20000000000 */
[C---:B------:R-:W-:Y:S01]  /*1d470*/  FFMA.FTZ R166, -R0.reuse, R11, R166 ;  /* 0x0000000b00a67223 */ /* 0x040fe200000101a6 */
[----:B------:R-:W-:Y:S01]  /*1d480*/  FMNMX3.FTZ R4, R9, R167, R204, !PT ;  /* 0x000000a709047276 */ /* 0x000fe200078100cc */
[----:B------:R-:W-:Y:S01]  /*1d490*/  FFMA.FTZ R140, -R0, R11, R140 ;  /* 0x0000000b008c7223 */ /* 0x000fe2000001018c */
[----:B------:R-:W-:Y:S02]  /*1d4a0*/  I2FP.F32.S32 R5, R5 ;  /* 0x0000000500057245 */ /* 0x000fe40000201400 */
[----:B------:R-:W-:Y:S02]  /*1d4b0*/  FMNMX3.FTZ R11, R4, R173, R177, !PT ;  /* 0x000000ad040b7276 */ /* 0x000fe400078100b1 */
[----:B------:R-:W-:Y:S01]  /*1d4c0*/  IADD3 R12, PT, PT, R238, -0x81, RZ ;  /* 0xffffff7fee0c7810 */ /* 0x000fe20007ffe0ff */
[CC--:B------:R-:W-:Y:S01]  /*1d4d0*/  FFMA.FTZ R158, -R0.reuse, R5.reuse, R158 ;  /* 0x00000005009e7223 */ /* 0x0c0fe2000001019e */
[----:B------:R-:W-:Y:S01]  /*1d4e0*/  FMNMX3.FTZ R11, R11, R250, R248, !PT ;  /* 0x000000fa0b0b7276 */ /* 0x000fe200078100f8 */
[----:B------:R-:W-:Y:S01]  /*1d4f0*/  FFMA.FTZ R138, -R0, R5, R138 ;  /* 0x00000005008a7223 */ /* 0x000fe2000001018a */
[C---:B------:R-:W-:Y:S02]  /*1d500*/  IADD3 R5, PT, PT, R238.reuse, -0x79, RZ ;  /* 0xffffff87ee057810 */ /* 0x040fe40007ffe0ff */
[----:B------:R-:W-:Y:S02]  /*1d510*/  FMNMX3.FTZ R11, R11, R198, R196, !PT ;  /* 0x000000c60b0b7276 */ /* 0x000fe400078100c4 */
[----:B------:R-:W-:Y:S02]  /*1d520*/  IADD3 R9, PT, PT, R238, -0x80, RZ ;  /* 0xffffff80ee097810 */ /* 0x000fe40007ffe0ff */
[----:B------:R-:W-:Y:S02]  /*1d530*/  IABS R5, R5 ;  /* 0x0000000500057213 */ /* 0x000fe40000000000 */
[----:B------:R-:W-:Y:S02]  /*1d540*/  FMNMX3.FTZ R11, R11, R190, R188, !PT ;  /* 0x000000be0b0b7276 */ /* 0x000fe400078100bc */
[----:B------:R-:W-:Y:S02]  /*1d550*/  IABS R12, R12 ;  /* 0x0000000c000c7213 */ /* 0x000fe40000000000 */
[----:B------:R-:W-:Y:S02]  /*1d560*/  IABS R9, R9 ;  /* 0x0000000900097213 */ /* 0x000fe40000000000 */
[----:B------:R-:W-:Y:S02]  /*1d570*/  I2FP.F32.S32 R5, R5 ;  /* 0x0000000500057245 */ /* 0x000fe40000201400 */
[----:B------:R-:W-:Y:S02]  /*1d580*/  FMNMX3.FTZ R11, R11, R174, R172, !PT ;  /* 0x000000ae0b0b7276 */ /* 0x000fe400078100ac */
[----:B------:R-:W-:Y:S01]  /*1d590*/  I2FP.F32.S32 R12, R12 ;  /* 0x0000000c000c7245 */ /* 0x000fe20000201400 */
[C---:B------:R-:W-:Y:S01]  /*1d5a0*/  FFMA.FTZ R156, -R0.reuse, R5, R156 ;  /* 0x00000005009c7223 */ /* 0x040fe2000001019c */
[----:B------:R-:W-:Y:S01]  /*1d5b0*/  I2FP.F32.S32 R9, R9 ;  /* 0x0000000900097245 */ /* 0x000fe20000201400 */
[C---:B------:R-:W-:Y:S01]  /*1d5c0*/  FFMA.FTZ R137, -R0.reuse, R5, R137 ;  /* 0x0000000500897223 */ /* 0x040fe20000010189 */
        /* <DEDUP_REMOVED lines=10> */
[----:B------:R-:W-:Y:S01]  /*1d670*/  SHFL.BFLY PT, R9, R14, 0x2, 0x1f ;  /* 0x0c401f000e097f89 */ /* 0x000fe200000e0000 */
[----:B------:R-:W-:Y:S02]  /*1d680*/  FMNMX3.FTZ R4, R7, R162, R160, !PT ;  /* 0x000000a207047276 */ /* 0x000fe400078100a0 */
[----:B------:R-:W-:Y:S02]  /*1d690*/  IADD3 R240, PT, PT, R240, -0x80, RZ ;  /* 0xffffff80f0f07810 */ /* 0x000fe40007ffe0ff */
[----:B------:R-:W-:Y:S02]  /*1d6a0*/  FMNMX3.FTZ R4, R4, R140, R139, !PT ;  /* 0x0000008c04047276 */ /* 0x000fe4000781008b */
[----:B------:R-:W-:Y:S02]  /*1d6b0*/  IADD3 R238, PT, PT, R238, 0x80, RZ ;  /* 0x00000080eeee7810 */ /* 0x000fe40007ffe0ff */
[----:B------:R-:W-:Y:S05]  /*1d6c0*/  FMNMX3.FTZ R7, R4, R138, R137, !PT ;  /* 0x0000008a04077276 */ /* 0x000fea0007810089 */
[----:B------:R-:W1:Y:S02]  /*1d6d0*/  SHFL.BFLY PT, R4, R7, 0x2, 0x1f ;  /* 0x0c401f0007047f89 */ /* 0x000e6400000e0000 */
[----:B-1----:R-:W-:Y:S02]  /*1d6e0*/  FMNMX.FTZ R5, R7, R4, !PT ;  /* 0x0000000407057209 */ /* 0x002fe40007810000 */
[----:B------:R-:W-:Y:S04]  /*1d6f0*/  FMNMX.FTZ R12, R14, R9, !PT ;  /* 0x000000090e0c7209 */ /* 0x000fe80007810000 */
[----:B------:R-:W1:Y:S08]  /*1d700*/  SHFL.BFLY PT, R134, R5, 0x1, 0x1f ;  /* 0x0c201f0005867f89 */ /* 0x000e7000000e0000 */
[----:B------:R-:W3:Y:S01]  /*1d710*/  SHFL.BFLY PT, R135, R12, 0x1, 0x1f ;  /* 0x0c201f000c877f89 */ /* 0x000ee200000e0000 */
[----:B-1----:R-:W-:Y:S02]  /*1d720*/  FMNMX.FTZ R134, R5, R134, !PT ;  /* 0x0000008605867209 */ /* 0x002fe40007810000 */
[----:B---3--:R-:W-:Y:S03]  /*1d730*/  FMNMX.FTZ R135, R12, R135, !PT ;  /* 0x000000870c877209 */ /* 0x008fe60007810000 */
[----:B--2---:R-:W-:Y:S01]  /*1d740*/  FMUL.FTZ R153, R136, R134 ;  /* 0x0000008688997220 */ /* 0x004fe20000410000 */
[----:B------:R-:W-:Y:S01]  /*1d750*/  FADD.FTZ R3, -R134, R3 ;  /* 0x0000000386037221 */ /* 0x000fe20000010100 */
[C---:B------:R-:W-:Y:S01]  /*1d760*/  FSETP.NEU.FTZ.AND P0, PT, R135.reuse, -INF , PT ;  /* 0xff8000008700780b */ /* 0x040fe20003f1d000 */
[C---:B------:R-:W-:Y:S02]  /*1d770*/  FMUL.FTZ R155, R136.reuse, R135 ;  /* 0x00000087889b7220 */ /* 0x040fe40000410000 */
[C---:B------:R-:W-:Y:S01]  /*1d780*/  FMUL.FTZ R4, R136.reuse, R3 ;  /* 0x0000000388047220 */ /* 0x040fe20000410000 */
[----:B------:R-:W-:Y:S02]  /*1d790*/  FADD.FTZ R3, -R135, R2 ;  /* 0x0000000287037221 */ /* 0x000fe40000010100 */
[----:B------:R-:W-:Y:S02]  /*1d7a0*/  FSEL R155, R155, RZ, P0 ;  /* 0x000000ff9b9b7208 */ /* 0x000fe40000000000 */
[----:B------:R-:W-:Y:S01]  /*1d7b0*/  FMUL.FTZ R5, R136, R3 ;  /* 0x0000000388057220 */ /* 0x000fe20000410000 */
[----:B------:R-:W-:Y:S01]  /*1d7c0*/  FSETP.NEU.FTZ.AND P0, PT, R134, -INF , PT ;  /* 0xff8000008600780b */ /* 0x000fe20003f1d000 */
[----:B------:R-:W1:Y:S01]  /*1d7d0*/  MUFU.EX2 R2, R4 ;  /* 0x0000000400027308 */ /* 0x000e620000000800 */
[-CC-:B------:R-:W-:Y:S01]  /*1d7e0*/  FFMA.FTZ R148, R143, R136.reuse, -R155.reuse ;  /* 0x000000888f947223 */ /* 0x180fe2000001089b */
[----:B------:R-:W-:Y:S01]  /*1d7f0*/  LEA R143, R215, UR6, 0x1 ;  /* 0x00000006d78f7c11 */ /* 0x000fe2000f8e08ff */
[-CC-:B------:R-:W-:Y:S01]  /*1d800*/  FFMA.FTZ R150, R141, R136.reuse, -R155.reuse ;  /* 0x000000888d967223 */ /* 0x180fe2000001089b */
[----:B------:R-:W-:Y:S01]  /*1d810*/  FSEL R153, R153, RZ, P0 ;  /* 0x000000ff99997208 */ /* 0x000fe20000000000 */
[-C--:B------:R-:W-:Y:S01]  /*1d820*/  FFMA.FTZ R146, R8, R136.reuse, -R155 ;  /* 0x0000008808927223 */ /* 0x080fe2000001089b */
[----:B------:R-:W-:Y:S01]  /*1d830*/  IADD3 R142, PT, PT, R214, R143, RZ ;  /* 0x0000008fd68e7210 */ /* 0x000fe20007ffe0ff */
[----:B------:R-:W2:Y:S03]  /*1d840*/  LDSM.16.MT88.4 R12, [R143+0xc000] ;  /* 0x00c000008f0c783b */ /* 0x000ea60000004200 */
[----:B------:R-:W3:Y:S01]  /*1d850*/  MUFU.EX2 R3, R5 ;  /* 0x0000000500037308 */ /* 0x000ee20000000800 */
[-CC-:B------:R-:W-:Y:S01]  /*1d860*/  FFMA.FTZ R152, R147, R136.reuse, -R153.reuse ;  /* 0x0000008893987223 */ /* 0x180fe20000010899 */
[-C--:B------:R-:W-:Y:S01]  /*1d870*/  FFMA.FTZ R149, R145, R136.reuse, -R153 ;  /* 0x0000008891957223 */ /* 0x080fe20000010899 */
[-C--:B------:R-:W-:Y:S01]  /*1d880*/  FFMA.FTZ R147, R10, R136.reuse, -R155 ;  /* 0x000000880a937223 */ /* 0x080fe2000001089b */
[-CC-:B------:R-:W-:Y:S01]  /*1d890*/  FFMA.FTZ R145, R6, R136.reuse, -R153.reuse ;  /* 0x0000008806917223 */ /* 0x180fe20000010899 */
[----:B------:R-:W-:Y:S01]  /*1d8a0*/  FFMA.FTZ R144, R179, R136, -R153 ;  /* 0x00000088b3907223 */ /* 0x000fe20000010899 */
[C---:B------:R-:W-:Y:S01]  /*1d8b0*/  IADD3 R8, PT, PT, R143.reuse, 0xc000, RZ ;  /* 0x0000c0008f087810 */ /* 0x040fe20007ffe0ff */
[----:B------:R-:W4:Y:S03]  /*1d8c0*/  LDSM.16.MT88.4 R20, [R142+0xc000] ;  /* 0x00c000008e14783b */ /* 0x000f260000004200 */
[----:B------:R-:W-:Y:S01]  /*1d8d0*/  MUFU.EX2 R146, R146 ;  /* 0x0000009200927308 */ /* 0x000fe20000000800 */
[----:B------:R-:W-:Y:S01]  /*1d8e0*/  IADD3 R141, PT, PT, R143, 0xc040, RZ ;  /* 0x0000c0408f8d7810 */ /* 0x000fe20007ffe0ff */
[----:B-1----:R-:W-:Y:S01]  /*1d8f0*/  FMUL.FTZ R6, R2, R130 ;  /* 0x0000008202067220 */ /* 0x002fe20000410000 */
[----:B------:R-:W-:Y:S01]  /*1d900*/  @P2 IADD3 R141, PT, PT, R8, -0x40, RZ ;  /* 0xffffffc0088d2810 */ /* 0x000fe20007ffe0ff */
[C---:B------:R-:W-:Y:S01]  /*1d910*/  FMUL.FTZ R7, R2.reuse, R131 ;  /* 0x0000008302077220 */ /* 0x040fe20000410000 */
[C---:B------:R-:W-:Y:S01]  /*1d920*/  FMUL.FTZ R10, R2.reuse, R126 ;  /* 0x0000007e020a7220 */ /* 0x040fe20000410000 */
[----:B------:R-:W-:Y:S01]  /*1d930*/  FMUL.FTZ R11, R2, R127 ;  /* 0x0000007f020b7220 */ /* 0x000fe20000410000 */
[----:B------:R-:W-:Y:S03]  /*1d940*/  IADD3 R214, PT, PT, R214, R141, RZ ;  /* 0x0000008dd6d67210 */ /* 0x000fe60007ffe0ff */
[----:B------:R-:W-:Y:S01]  /*1d950*/  MUFU.EX2 R150, R150 ;  /* 0x0000009600967308 */ /* 0x000fe20000000800 */
[----:B------:R-:W1:Y:S01]  /*1d960*/  LDSM.16.MT88.4 R28, [R141] ;  /* 0x000000008d1c783b */ /* 0x000e620000004200 */
[C---:B---3--:R-:W-:Y:S01]  /*1d970*/  FMUL.FTZ R4, R3.reuse, R128 ;  /* 0x0000008003047220 */ /* 0x048fe20000410000 */
[C---:B------:R-:W-:Y:S01]  /*1d980*/  FMUL.FTZ R5, R3.reuse, R129 ;  /* 0x0000008103057220 */ /* 0x040fe20000410000 */
[C---:B------:R-:W-:Y:S01]  /*1d990*/  FMUL.FTZ R8, R3.reuse, R124 ;  /* 0x0000007c03087220 */ /* 0x040fe20000410000 */
[C---:B------:R-:W-:Y:S01]  /*1d9a0*/  FMUL.FTZ R9, R3.reuse, R125 ;  /* 0x0000007d03097220 */ /* 0x040fe20000410000 */
[C---:B------:R-:W-:Y:S01]  /*1d9b0*/  FMUL.FTZ R18, R2.reuse, R118 ;  /* 0x0000007602127220 */ /* 0x040fe20000410000 */
[C---:B------:R-:W-:Y:S03]  /*1d9c0*/  FMUL.FTZ R19, R2.reuse, R119 ;  /* 0x0000007702137220 */ /* 0x040fe60000410000 */
[----:B------:R-:W3:Y:S01]  /*1d9d0*/  MUFU.EX2 R148, R148 ;  /* 0x0000009400947308 */ /* 0x000ee20000000800 */
[----:B------:R-:W5:Y:S01]  /*1d9e0*/  LDSM.16.MT88.4 R36, [R214] ;  /* 0x00000000d624783b */ /* 0x000f620000004200 */
[C---:B------:R-:W-:Y:S01]  /*1d9f0*/  FMUL.FTZ R16, R3.reuse, R116 ;  /* 0x0000007403107220 */ /* 0x040fe20000410000 */
[C---:B------:R-:W-:Y:S01]  /*1da00*/  FMUL.FTZ R17, R3.reuse, R117 ;  /* 0x0000007503117220 */ /* 0x040fe20000410000 */
[C---:B------:R-:W-:Y:S01]  /*1da10*/  FMUL.FTZ R26, R2.reuse, R110 ;  /* 0x0000006e021a7220 */ /* 0x040fe20000410000 */
[C---:B------:R-:W-:Y:S01]  /*1da20*/  FMUL.FTZ R27, R2.reuse, R111 ;  /* 0x0000006f021b7220 */ /* 0x040fe20000410000 */
[C---:B------:R-:W-:Y:S01]  /*1da30*/  FMUL.FTZ R24, R3.reuse, R108 ;  /* 0x0000006c03187220 */ /* 0x040fe20000410000 */
[C---:B------:R-:W-:Y:S03]  /*1da40*/  FMUL.FTZ R25, R3.reuse, R109 ;  /* 0x0000006d03197220 */ /* 0x040fe60000410000 */
[----:B------:R-:W-:Y:S01]  /*1da50*/  MUFU.EX2 R149, R149 ;  /* 0x0000009500957308 */ /* 0x000fe20000000800 */
[----:B------:R-:W5:Y:S01]  /*1da60*/  LDSM.16.MT88.4 R44, [R143+0x10000] ;  /* 0x010000008f2c783b */ /* 0x000f620000004200 */
[C---:B------:R-:W-:Y:S01]  /*1da70*/  FMUL.FTZ R34, R2.reuse, R102 ;  /* 0x0000006602227220 */ /* 0x040fe20000410000 */
[C---:B------:R-:W-:Y:S01]  /*1da80*/  FMUL.FTZ R35, R2.reuse, R103 ;  /* 0x0000006702237220 */ /* 0x040fe20000410000 */
[C---:B------:R-:W-:Y:S01]  /*1da90*/  FMUL.FTZ R32, R3.reuse, R100 ;  /* 0x0000006403207220 */ /* 0x040fe20000410000 */
[C---:B------:R-:W-:Y:S01]  /*1daa0*/  FMUL.FTZ R33, R3.reuse, R101 ;  /* 0x0000006503217220 */ /* 0x040fe20000410000 */
[C---:B------:R-:W-:Y:S01]  /*1dab0*/  FMUL.FTZ R42, R2.reuse, R94 ;  /* 0x0000005e022a7220 */ /* 0x040fe20000410000 */
[----:B------:R-:W-:Y:S03]  /*1dac0*/  FMUL.FTZ R43, R2, R95 ;  /* 0x0000005f022b7220 */ /* 0x000fe60000410000 */
[----:B------:R-:W2:Y:S01]  /*1dad0*/  MUFU.EX2 R152, R152 ;  /* 0x0000009800987308 */ /* 0x000ea20000000800 */
[----:B---3--:R-:W-:Y:S01]  /*1dae0*/  F2FP.F16.F32.PACK_AB R128, R148, R150 ;  /* 0x000000969480723e */ /* 0x008fe200000000ff */
[----:B------:R-:W3:Y:S01]  /*1daf0*/  LDSM.16.MT88.4 R52, [R142+0x10000] ;  /* 0x010000008e34783b */ /* 0x000ee20000004200 */
[C---:B------:R-:W-:Y:S01]  /*1db00*/  FMUL.FTZ R40, R3.reuse, R92 ;  /* 0x0000005c03287220 */ /* 0x040fe20000410000 */
[C---:B------:R-:W-:Y:S01]  /*1db10*/  FMUL.FTZ R41, R3.reuse, R93 ;  /* 0x0000005d03297220 */ /* 0x040fe20000410000 */
[C---:B------:R-:W-:Y:S01]  /*1db20*/  FMUL.FTZ R51, R2.reuse, R87 ;  /* 0x0000005702337220 */ /* 0x040fe20000410000 */
[C---:B------:R-:W-:Y:S01]  /*1db30*/  FMUL.FTZ R49, R3.reuse, R85 ;  /* 0x0000005503317220 */ /* 0x040fe20000410000 */
[----:B------:R-:W-:Y:S03]  /*1db40*/  FMUL.FTZ R67, R2, R71 ;  /* 0x0000004702437220 */ /* 0x000fe60000410000 */
[----:B------:R-:W4:Y:S01]  /*1db50*/  MUFU.EX2 R147, R147 ;  /* 0x0000009300937308 */ /* 0x000f220000000800 */
[----:B------:R-:W-:Y:S01]  /*1db60*/  FMUL.FTZ R65, R3, R69 ;  /* 0x0000004503417220 */ /* 0x000fe20000410000 */
[----:B------:R-:W3:Y:S01]  /*1db70*/  LDSM.16.MT88.4 R60, [R141+0x4000] ;  /* 0x004000008d3c783b */ /* 0x000ee20000004200 */
[-CC-:B------:R-:W-:Y:S01]  /*1db80*/  FFMA.FTZ R157, R157, R136.reuse, -R155.reuse ;  /* 0x000000889d9d7223 */ /* 0x180fe2000001089b */
[-C--:B------:R-:W-:Y:S01]  /*1db90*/  FFMA.FTZ R176, R176, R136.reuse, -R155 ;  /* 0x00000088b0b07223 */ /* 0x080fe2000001089b */
[-CC-:B------:R-:W-:Y:S01]  /*1dba0*/  FFMA.FTZ R178, R178, R136.reuse, -R153.reuse ;  /* 0x00000088b2b27223 */ /* 0x180fe20000010899 */
[-C--:B------:R-:W-:Y:S01]  /*1dbb0*/  FFMA.FTZ R161, R161, R136.reuse, -R153 ;  /* 0x00000088a1a17223 */ /* 0x080fe20000010899 */
[-C--:B------:R-:W-:Y:S03]  /*1dbc0*/  FFMA.FTZ R159, R159, R136.reuse, -R155 ;  /* 0x000000889f9f7223 */ /* 0x080fe6000001089b */
[----:B------:R-:W-:Y:S01]  /*1dbd0*/  MUFU.EX2 R145, R145 ;  /* 0x0000009100917308 */ /* 0x000fe20000000800 */
[----:B--2---:R-:W-:Y:S01]  /*1dbe0*/  F2FP.F16.F32.PACK_AB R129, R152, R149 ;  /* 0x000000959881723e */ /* 0x004fe200000000ff */
[----:B------:R-:W-:Y:S01]  /*1dbf0*/  LDSM.16.MT88.4 R92, [R142+0xd000] ;  /* 0x00d000008e5c783b */ /* 0x000fe20000004200 */
[----:B------:R-:W-:Y:S01]  /*1dc00*/  FFMA.FTZ R149, R2, R241, R149 ;  /* 0x000000f102957223 */ /* 0x000fe20000010095 */
[-C--:B------:R-:W-:Y:S01]  /*1dc10*/  FFMA.FTZ R180, R180, R136.reuse, -R155 ;  /* 0x00000088b4b47223 */ /* 0x080fe2000001089b */
[-CC-:B------:R-:W-:Y:S01]  /*1dc20*/  FFMA.FTZ R163, R163, R136.reuse, -R153.reuse ;  /* 0x00000088a3a37223 */ /* 0x180fe20000010899 */
[-C--:B------:R-:W-:Y:S01]  /*1dc30*/  FFMA.FTZ R182, R182, R136.reuse, -R153 ;  /* 0x00000088b6b67223 */ /* 0x080fe20000010899 */
[-CC-:B------:R-:W-:Y:S03]  /*1dc40*/  FFMA.FTZ R165, R165, R136.reuse, -R155.reuse ;  /* 0x00000088a5a57223 */ /* 0x180fe6000001089b */
[----:B------:R-:W2:Y:S01]  /*1dc50*/  MUFU.EX2 R144, R144 ;  /* 0x0000009000907308 */ /* 0x000ea20000000800 */
[----:B----4-:R-:W-:Y:S01]  /*1dc60*/  F2FP.F16.F32.PACK_AB R130, R146, R147 ;  /* 0x000000939282723e */ /* 0x010fe200000000ff */
[----:B------:R-:W-:Y:S01]  /*1dc70*/  LDSM.16.MT88.4 R124, [R143+0xf800] ;  /* 0x00f800008f7c783b */ /* 0x000fe20000004200 */
[-C--:B------:R-:W-:Y:S01]  /*1dc80*/  FFMA.FTZ R200, R200, R136.reuse, -R155 ;  /* 0x00000088c8c87223 */ /* 0x080fe2000001089b */
[-CC-:B------:R-:W-:Y:S01]  /*1dc90*/  FFMA.FTZ R202, R202, R136.reuse, -R153.reuse ;  /* 0x00000088caca7223 */ /* 0x180fe20000010899 */
[-C--:B------:R-:W-:Y:S01]  /*1dca0*/  FFMA.FTZ R169, R169, R136.reuse, -R153 ;  /* 0x00000088a9a97223 */ /* 0x080fe20000010899 */
[-CC-:B------:R-:W-:Y:S01]  /*1dcb0*/  FFMA.FTZ R167, R167, R136.reuse, -R155.reuse ;  /* 0x00000088a7a77223 */ /* 0x180fe2000001089b */
[-C--:B------:R-:W-:Y:S03]  /*1dcc0*/  FFMA.FTZ R204, R204, R136.reuse, -R155 ;  /* 0x00000088cccc7223 */ /* 0x080fe6000001089b */
[----:B------:R-:W-:Y:S01]  /*1dcd0*/  MUFU.EX2 R157, R157 ;  /* 0x0000009d009d7308 */ /* 0x000fe20000000800 */
[-CC-:B------:R-:W-:Y:S01]  /*1dce0*/  FFMA.FTZ R171, R171, R136.reuse, -R153.reuse ;  /* 0x00000088abab7223 */ /* 0x180fe20000010899 */
[----:B------:R-:W-:Y:S01]  /*1dcf0*/  LDSM.16.MT88.4 R116, [R142+0xf800] ;  /* 0x00f800008e74783b */ /* 0x000fe20000004200 */
[-C--:B------:R-:W-:Y:S01]  /*1dd00*/  FFMA.FTZ R206, R206, R136.reuse, -R153 ;  /* 0x00000088cece7223 */ /* 0x080fe20000010899 */
[-CC-:B------:R-:W-:Y:S01]  /*1dd10*/  FFMA.FTZ R216, R177, R136.reuse, -R155.reuse ;  /* 0x00000088b1d87223 */ /* 0x180fe2000001089b */
[-C--:B------:R-:W-:Y:S01]  /*1dd20*/  FFMA.FTZ R173, R173, R136.reuse, -R155 ;  /* 0x00000088adad7223 */ /* 0x080fe2000001089b */
[-CC-:B------:R-:W-:Y:S01]  /*1dd30*/  FFMA.FTZ R175, R175, R136.reuse, -R153.reuse ;  /* 0x00000088afaf7223 */ /* 0x180fe20000010899 */
[-C--:B------:R-:W-:Y:S03]  /*1dd40*/  FFMA.FTZ R252, R252, R136.reuse, -R153 ;  /* 0x00000088fcfc7223 */ /* 0x080fe60000010899 */
[----:B------:R-:W-:Y:S01]  /*1dd50*/  MUFU.EX2 R176, R176 ;  /* 0x000000b000b07308 */ /* 0x000fe20000000800 */
[----:B--2---:R-:W-:Y:S01]  /*1dd60*/  F2FP.F16.F32.PACK_AB R131, R144, R145 ;  /* 0x000000919083723e */ /* 0x004fe200000000ff */
[----:B------:R-:W-:Y:S01]  /*1dd70*/  LDSM.16.MT88.4 R108, [R141+0x3800] ;  /* 0x003800008d6c783b */ /* 0x000fe20000004200 */
[-CC-:B------:R-:W-:Y:S01]  /*1dd80*/  FFMA.FTZ R177, R250, R136.reuse, -R155.reuse ;  /* 0x00000088fab17223 */ /* 0x180fe2000001089b */
[-C--:B------:R-:W-:Y:S01]  /*1dd90*/  FFMA.FTZ R248, R248, R136.reuse, -R155 ;  /* 0x00000088f8f87223 */ /* 0x080fe2000001089b */
[-CC-:B------:R-:W-:Y:S01]  /*1dda0*/  FFMA.FTZ R179, R246, R136.reuse, -R153.reuse ;  /* 0x00000088f6b37223 */ /* 0x180fe20000010899 */
[-C--:B------:R-:W-:Y:S01]  /*1ddb0*/  FFMA.FTZ R244, R244, R136.reuse, -R153 ;  /* 0x00000088f4f47223 */ /* 0x080fe20000010899 */
[--C-:B------:R-:W-:Y:S01]  /*1ddc0*/  FFMA.FTZ R181, R198, R136, -R155.reuse ;  /* 0x00000088c6b57223 */ /* 0x100fe2000001089b */
[C---:B------:R-:W-:Y:S02]  /*1ddd0*/  HMMA.16816.F32 R4, R128.reuse, R12, R4 ;  /* 0x0000000c8004723c */ /* 0x040fe40000001804 */
[----:B------:R-:W-:Y:S01]  /*1dde0*/  MUFU.EX2 R178, R178 ;  /* 0x000000b200b27308 */ /* 0x000fe20000000800 */
[----:B------:R-:W-:Y:S02]  /*1ddf0*/  LDSM.16.MT88.4 R100, [R214+0x3800] ;  /* 0x00380000d664783b */ /* 0x000fe40000004200 */
[C---:B------:R-:W-:Y:S01]  /*1de00*/  FMUL.FTZ R12, R3.reuse, R120 ;  /* 0x00000078030c7220 */ /* 0x040fe20000410000 */
[C---:B------:R-:W-:Y:S01]  /*1de10*/  FMUL.FTZ R13, R3.reuse, R121 ;  /* 0x00000079030d7220 */ /* 0x040fe20000410000 */
[----:B------:R-:W-:Y:S01]  /*1de20*/  FFMA.FTZ R196, R196, R136, -R155 ;  /* 0x00000088c4c47223 */ /* 0x000fe2000001089b */
[C---:B------:R-:W-:Y:S04]  /*1de30*/  HMMA.16816.F32 R8, R128.reuse, R14, R8 ;  /* 0x0000000e8008723c */ /* 0x040fe80000001808 */
[----:B------:R-:W-:Y:S01]  /*1de40*/  MUFU.EX2 R161, R161 ;  /* 0x000000a100a17308 */ /* 0x000fe20000000800 */
[C---:B------:R-:W-:Y:S01]  /*1de50*/  FMUL.FTZ R14, R2.reuse, R122 ;  /* 0x0000007a020e7220 */ /* 0x040fe20000410000 */
[----:B------:R-:W-:Y:S01]  /*1de60*/  FMUL.FTZ R15, R2, R123 ;  /* 0x0000007b020f7220 */ /* 0x000fe20000410000 */
[-CC-:B------:R-:W-:Y:S01]  /*1de70*/  FFMA.FTZ R183, R194, R136.reuse, -R153.reuse ;  /* 0x00000088c2b77223 */ /* 0x180fe20000010899 */
[-C--:B------:R-:W-:Y:S01]  /*1de80*/  FFMA.FTZ R192, R192, R136.reuse, -R153 ;  /* 0x00000088c0c07223 */ /* 0x080fe20000010899 */
[-CC-:B------:R-:W-:Y:S01]  /*1de90*/  FFMA.FTZ R185, R190, R136.reuse, -R155.reuse ;  /* 0x00000088beb97223 */ /* 0x180fe2000001089b */
[-C--:B------:R-:W-:Y:S04]  /*1dea0*/  FFMA.FTZ R188, R188, R136.reuse, -R155 ;  /* 0x00000088bcbc7223 */ /* 0x080fe8000001089b */
[----:B------:R-:W-:Y:S01]  /*1deb0*/  MUFU.EX2 R159, R159 ;  /* 0x0000009f009f7308 */ /* 0x000fe20000000800 */
[--C-:B------:R-:W-:Y:S01]  /*1dec0*/  FFMA.FTZ R186, R186, R136, -R153.reuse ;  /* 0x00000088baba7223 */ /* 0x100fe20000010899 */
[C---:B------:R-:W-:Y:S03]  /*1ded0*/  HMMA.16816.F32 R12, R128.reuse, R20, R12 ;  /* 0x00000014800c723c */ /* 0x040fe6000000180c */
[C---:B------:R-:W-:Y:S01]  /*1dee0*/  FMUL.FTZ R20, R3.reuse, R112 ;  /* 0x0000007003147220 */ /* 0x040fe20000410000 */
[C---:B------:R-:W-:Y:S01]  /*1def0*/  FMUL.FTZ R21, R3.reuse, R113 ;  /* 0x0000007103157220 */ /* 0x040fe20000410000 */
        /* <DEDUP_REMOVED lines=10> */
[-CC-:B------:R-:W-:Y:S01]  /*1dfa0*/  FFMA.FTZ R166, R166, R136.reuse, -R155.reuse ;  /* 0x00000088a6a67223 */ /* 0x180fe2000001089b */
[--C-:B------:R-:W-:Y:S01]  /*1dfb0*/  FFMA.FTZ R193, R164, R136, -R155.reuse ;  /* 0x00000088a4c17223 */ /* 0x100fe2000001089b */
[C---:B-1----:R-:W-:Y:S03]  /*1dfc0*/  HMMA.16816.F32 R20, R128.reuse, R28, R20 ;  /* 0x0000001c8014723c */ /* 0x042fe60000001814 */
        /* <DEDUP_REMOVED lines=27> */
[----:B------:R-:W1:Y:S01]  /*1e180*/  LDSM.16.MT88.4 R84, [R214+0x4000] ;  /* 0x00400000d654783b */ /* 0x000e620000004200 */
[----:B------:R-:W-:Y:S01]  /*1e190*/  FMUL.FTZ R59, R2, R79 ;  /* 0x0000004f023b7220 */ /* 0x000fe20000410000 */
[----:B------:R-:W-:Y:S01]  /*1e1a0*/  FFMA.FTZ R99, R58, R136, -R155 ;  /* 0x000000883a637223 */ /* 0x000fe2000001089b */
[----:B------:R-:W-:Y:S01]  /*1e1b0*/  FMUL.FTZ R58, R2, R78 ;  /* 0x0000004e023a7220 */ /* 0x000fe20000410000 */
[C---:B------:R-:W-:Y:S01]  /*1e1c0*/  HMMA.16816.F32 R36, R128.reuse, R44, R36 ;  /* 0x0000002c8024723c */ /* 0x040fe20000001824 */
[----:B------:R-:W-:Y:S02]  /*1e1d0*/  MUFU.EX2 R96, R96 ;  /* 0x0000006000607308 */ /* 0x000fe40000000800 */
[C---:B------:R-:W-:Y:S01]  /*1e1e0*/  FMUL.FTZ R44, R3.reuse, R88 ;  /* 0x00000058032c7220 */ /* 0x040fe20000410000 */
[----:B------:R-:W2:Y:S01]  /*1e1f0*/  LDSM.16.MT88.4 R76, [R143+0xc800] ;  /* 0x00c800008f4c783b */ /* 0x000ea20000004200 */
[----:B------:R-:W-:Y:S01]  /*1e200*/  FMUL.FTZ R45, R3, R89 ;  /* 0x00000059032d7220 */ /* 0x000fe20000410000 */
[-CC-:B------:R-:W-:Y:S01]  /*1e210*/  FFMA.FTZ R162, R162, R136.reuse, -R153.reuse ;  /* 0x00000088a2a27223 */ /* 0x180fe20000010899 */
[----:B------:R-:W-:Y:S01]  /*1e220*/  FFMA.FTZ R195, R160, R136, -R153 ;  /* 0x00000088a0c37223 */ /* 0x000fe20000010899 */
[C---:B------:R-:W-:Y:S03]  /*1e230*/  HMMA.16816.F32 R40, R128.reuse, R46, R40 ;  /* 0x0000002e8028723c */ /* 0x040fe60000001828 */
[----:B------:R-:W4:Y:S01]  /*1e240*/  MUFU.EX2 R97, R97 ;  /* 0x0000006100617308 */ /* 0x000f220000000800 */
[C---:B------:R-:W-:Y:S01]  /*1e250*/  FMUL.FTZ R46, R2.reuse, R90 ;  /* 0x0000005a022e7220 */ /* 0x040fe20000410000 */
[----:B------:R-:W-:Y:S01]  /*1e260*/  FMUL.FTZ R47, R2, R91 ;  /* 0x0000005b022f7220 */ /* 0x000fe20000410000 */
[-CC-:B------:R-:W-:Y:S01]  /*1e270*/  FFMA.FTZ R158, R158, R136.reuse, -R155.reuse ;  /* 0x000000889e9e7223 */ /* 0x180fe2000001089b */
[----:B------:R-:W-:Y:S01]  /*1e280*/  LDSM.16.MT88.4 R88, [R141+0x800] ;  /* 0x000800008d58783b */ /* 0x000fe20000004200 */
[-C--:B------:R-:W-:Y:S01]  /*1e290*/  FFMA.FTZ R197, R156, R136.reuse, -R155 ;  /* 0x000000889cc57223 */ /* 0x080fe2000001089b */
[-CC-:B------:R-:W-:Y:S04]  /*1e2a0*/  FFMA.FTZ R140, R140, R136.reuse, -R153.reuse ;  /* 0x000000888c8c7223 */ /* 0x180fe80000010899 */
[----:B------:R-:W5:Y:S01]  /*1e2b0*/  MUFU.EX2 R98, R98 ;  /* 0x0000006200627308 */ /* 0x000f620000000800 */
[----:B------:R-:W-:Y:S01]  /*1e2c0*/  FFMA.FTZ R139, R139, R136, -R153 ;  /* 0x000000888b8b7223 */ /* 0x000fe20000010899 */
[C---:B---3--:R-:W-:Y:S03]  /*1e2d0*/  HMMA.16816.F32 R44, R128.reuse, R52, R44 ;  /* 0x00000034802c723c */ /* 0x048fe6000000182c */
[C---:B------:R-:W-:Y:S01]  /*1e2e0*/  FMUL.FTZ R52, R3.reuse, R80 ;  /* 0x0000005003347220 */ /* 0x040fe20000410000 */
[----:B------:R-:W-:Y:S01]  /*1e2f0*/  FMUL.FTZ R53, R3, R81 ;  /* 0x0000005103357220 */ /* 0x000fe20000410000 */
[----:B------:R-:W-:Y:S03]  /*1e300*/  FFMA.FTZ R154, R154, R136, -R155 ;  /* 0x000000889a9a7223 */ /* 0x000fe6000001089b */
[----:B------:R-:W3:Y:S01]  /*1e310*/  MUFU.EX2 R99, R99 ;  /* 0x0000006300637308 */ /* 0x000ee20000000800 */
[----:B----4-:R-:W-:Y:S01]  /*1e320*/  F2FP.F16.F32.PACK_AB R68, R97, R96 ;  /* 0x000000606144723e */ /* 0x010fe200000000ff */
[C---:B------:R-:W-:Y:S03]  /*1e330*/  HMMA.16816.F32 R48, R128.reuse, R54, R48 ;  /* 0x000000368030723c */ /* 0x040fe60000001830 */
[C---:B------:R-:W-:Y:S01]  /*1e340*/  FMUL.FTZ R54, R2.reuse, R82 ;  /* 0x0000005202367220 */ /* 0x040fe20000410000 */
[----:B------:R-:W-:Y:S01]  /*1e350*/  FMUL.FTZ R55, R2, R83 ;  /* 0x0000005302377220 */ /* 0x000fe20000410000 */
[----:B------:R-:W-:Y:S01]  /*1e360*/  FFMA.FTZ R138, R138, R136, -R153 ;  /* 0x000000888a8a7223 */ /* 0x000fe20000010899 */
[----:B------:R-:W4:Y:S01]  /*1e370*/  LDSM.16.MT88.4 R80, [R142+0xc800] ;  /* 0x00c800008e50783b */ /* 0x000f220000004200 */
[----:B-----5:R-:W-:Y:S01]  /*1e380*/  F2FP.F16.F32.PACK_AB R69, R105, R98 ;  /* 0x000000626945723e */ /* 0x020fe200000000ff */
[----:B------:R-:W-:Y:S01]  /*1e390*/  MUFU.EX2 R106, R106 ;  /* 0x0000006a006a7308 */ /* 0x000fe20000000800 */
[-C--:B------:R-:W-:Y:S01]  /*1e3a0*/  FFMA.FTZ R155, R151, R136.reuse, -R155 ;  /* 0x00000088979b7223 */ /* 0x080fe2000001089b */
[----:B------:R-:W-:Y:S01]  /*1e3b0*/  FFMA.FTZ R153, R137, R136, -R153 ;  /* 0x0000008889997223 */ /* 0x000fe20000010899 */
[C---:B------:R-:W-:Y:S03]  /*1e3c0*/  HMMA.16816.F32 R52, R128.reuse, R60, R52 ;  /* 0x0000003c8034723c */ /* 0x040fe60000001834 */
[C---:B------:R-:W-:Y:S01]  /*1e3d0*/  FMUL.FTZ R60, R3.reuse, R72 ;  /* 0x00000048033c7220 */ /* 0x040fe20000410000 */
[C---:B------:R-:W-:Y:S01]  /*1e3e0*/  FMUL.FTZ R61, R3.reuse, R73 ;  /* 0x00000049033d7220 */ /* 0x040fe20000410000 */
[----:B---3--:R-:W-:Y:S02]  /*1e3f0*/  F2FP.F16.F32.PACK_AB R70, R104, R99 ;  /* 0x000000636846723e */ /* 0x008fe400000000ff */
[----:B------:R-:W3:Y:S01]  /*1e400*/  MUFU.EX2 R107, R107 ;  /* 0x0000006b006b7308 */ /* 0x000ee20000000800 */
[----:B------:R-:W-:Y:S01]  /*1e410*/  FFMA.FTZ R150, R3, R242, R150 ;  /* 0x000000f203967223 */ /* 0x000fe20000010096 */
[C---:B------:R-:W-:Y:S03]  /*1e420*/  HMMA.16816.F32 R56, R128.reuse, R62, R56 ;  /* 0x0000003e8038723c */ /* 0x040fe60000001838 */
[C---:B------:R-:W-:Y:S01]  /*1e430*/  FMUL.FTZ R62, R2.reuse, R74 ;  /* 0x0000004a023e7220 */ /* 0x040fe20000410000 */
[----:B------:R-:W-:Y:S01]  /*1e440*/  FMUL.FTZ R63, R2, R75 ;  /* 0x0000004b023f7220 */ /* 0x000fe20000410000 */
[----:B------:R-:W-:Y:S01]  /*1e450*/  FADD.FTZ R150, R148, R150 ;  /* 0x0000009694967221 */ /* 0x000fe20000010000 */
[----:B------:R-:W5:Y:S02]  /*1e460*/  LDSM.16.MT88.4 R72, [R214+0x800] ;  /* 0x00080000d648783b */ /* 0x000f640000004200 */
[----:B------:R-:W-:Y:S01]  /*1e470*/  MUFU.EX2 R165, R165 ;  /* 0x000000a500a57308 */ /* 0x000fe20000000800 */
[----:B------:R-:W-:Y:S01]  /*1e480*/  FADD.FTZ R152, R152, R149 ;  /* 0x0000009598987221 */ /* 0x000fe20000010000 */
[----:B------:R-:W-:Y:S01]  /*1e490*/  ISETP.GT.AND P0, PT, R239, R222, PT ;  /* 0x000000deef00720c */ /* 0x000fe20003f04270 */
[C---:B-1----:R-:W-:Y:S03]  /*1e4a0*/  HMMA.16816.F32 R60, R128.reuse, R84, R60 ;  /* 0x00000054803c723c */ /* 0x042fe6000000183c */
[----:B------:R-:W-:Y:S01]  /*1e4b0*/  FADD.FTZ R3, R145, R152 ;  /* 0x0000009891037221 */ /* 0x000fe20000010000 */
[----:B---3--:R-:W-:Y:S03]  /*1e4c0*/  F2FP.F16.F32.PACK_AB R71, R107, R106 ;  /* 0x0000006a6b47723e */ /* 0x008fe600000000ff */
[----:B------:R-:W1:Y:S01]  /*1e4d0*/  MUFU.EX2 R200, R200 ;  /* 0x000000c800c87308 */ /* 0x000e620000000800 */
[----:B------:R-:W-:Y:S01]  /*1e4e0*/  FADD.FTZ R3, R144, R3 ;  /* 0x0000000390037221 */ /* 0x000fe20000010000 */
[----:B------:R-:W-:Y:S01]  /*1e4f0*/  HMMA.16816.F32 R64, R128, R86, R64 ;  /* 0x000000568040723c */ /* 0x000fe20000001840 */
[----:B------:R-:W-:Y:S02]  /*1e500*/  LDSM.16.MT88.4 R84, [R141+0x4800] ;  /* 0x004800008d54783b */ /* 0x000fe40000004200 */
[----:B------:R-:W-:Y:S05]  /*1e510*/  FADD.FTZ R98, R98, R3 ;  /* 0x0000000362627221 */ /* 0x000fea0000010000 */
[----:B------:R-:W-:Y:S01]  /*1e520*/  MUFU.EX2 R202, R202 ;  /* 0x000000ca00ca7308 */ /* 0x000fe20000000800 */
[----:B------:R-:W-:Y:S01]  /*1e530*/  FADD.FTZ R105, R105, R98 ;  /* 0x0000006269697221 */ /* 0x000fe20000010000 */
[C---:B--2---:R-:W-:Y:S08]  /*1e540*/  HMMA.16816.F32 R4, R68.reuse, R76, R4 ;  /* 0x0000004c4404723c */ /* 0x044ff00000001804 */
[----:B------:R-:W2:Y:S01]  /*1e550*/  MUFU.EX2 R169, R169 ;  /* 0x000000a900a97308 */ /* 0x000ea20000000800 */
[----:B------:R-:W-:Y:S01]  /*1e560*/  FADD.FTZ R106, R106, R105 ;  /* 0x000000696a6a7221 */ /* 0x000fe20000010000 */
[C---:B------:R-:W-:Y:S01]  /*1e570*/  HMMA.16816.F32 R8, R68.reuse, R78, R8 ;  /* 0x0000004e4408723c */ /* 0x040fe20000001808 */
[----:B------:R-:W3:Y:S02]  /*1e580*/  LDSM.16.MT88.4 R76, [R143+0x10800] ;  /* 0x010800008f4c783b */ /* 0x000ee40000004200 */
[----:B------:R-:W-:Y:S05]  /*1e590*/  FADD.FTZ R107, R107, R106 ;  /* 0x0000006a6b6b7221 */ /* 0x000fea0000010000 */
        /* <DEDUP_REMOVED lines=19> */
[----:B------:R-:W5:Y:S08]  /*1e6d0*/  LDSM.16.MT88.4 R76, [R141+0x1000] ;  /* 0x001000008d4c783b */ /* 0x000f700000004200 */
[----:B------:R-:W-:Y:S01]  /*1e6e0*/  MUFU.EX2 R177, R177 ;  /* 0x000000b100b17308 */ /* 0x000fe20000000800 */
[C---:B-1----:R-:W-:Y:S09]  /*1e6f0*/  HMMA.16816.F32 R44, R68.reuse, R80, R44 ;  /* 0x00000050442c723c */ /* 0x042ff2000000182c */
[----:B------:R-:W1:Y:S01]  /*1e700*/  MUFU.EX2 R248, R248 ;  /* 0x000000f800f87308 */ /* 0x000e620000000800 */
[C---:B------:R-:W-:Y:S01]  /*1e710*/  HMMA.16816.F32 R48, R68.reuse, R82, R48 ;  /* 0x000000524430723c */ /* 0x040fe20000001830 */
[----:B------:R-:W3:Y:S08]  /*1e720*/  LDSM.16.MT88.4 R80, [R214+0x1000] ;  /* 0x00100000d650783b */ /* 0x000ef00000004200 */
        /* <DEDUP_REMOVED lines=11> */
[----:B------:R-:W-:Y:S04]  /*1e7e0*/  F2FP.F16.F32.PACK_AB R69, R161, R178 ;  /* 0x000000b2a145723e */ /* 0x000fe800000000ff */
[----:B------:R-:W-:Y:S01]  /*1e7f0*/  MUFU.EX2 R183, R183 ;  /* 0x000000b700b77308 */ /* 0x000fe20000000800 */
[----:B------:R-:W-:Y:S02]  /*1e800*/  F2FP.F16.F32.PACK_AB R70, R180, R159 ;  /* 0x0000009fb446723e */ /* 0x000fe400000000ff */
[----:B------:R-:W-:Y:S07]  /*1e810*/  F2FP.F16.F32.PACK_AB R71, R182, R163 ;  /* 0x000000a3b647723e */ /* 0x000fee00000000ff */
[----:B------:R-:W2:Y:S01]  /*1e820*/  MUFU.EX2 R192, R192 ;  /* 0x000000c000c07308 */ /* 0x000ea20000000800 */
[C---:B----4-:R-:W-:Y:S09]  /*1e830*/  HMMA.16816.F32 R4, R68.reuse, R72, R4 ;  /* 0x000000484404723c */ /* 0x050ff20000001804 */
[----:B------:R-:W-:Y:S01]  /*1e840*/  MUFU.EX2 R185, R185 ;  /* 0x000000b900b97308 */ /* 0x000fe20000000800 */
[C---:B------:R-:W-:Y:S01]  /*1e850*/  HMMA.16816.F32 R8, R68.reuse, R74, R8 ;  /* 0x0000004a4408723c */ /* 0x040fe20000001808 */
[----:B------:R-:W4:Y:S08]  /*1e860*/  LDSM.16.MT88.4 R72, [R143+0x11000] ;  /* 0x011000008f48783b */ /* 0x000f300000004200 */
[----:B------:R-:W2:Y:S01]  /*1e870*/  MUFU.EX2 R188, R188 ;  /* 0x000000bc00bc7308 */ /* 0x000ea20000000800 */
[C---:B------:R-:W-:Y:S09]  /*1e880*/  HMMA.16816.F32 R12, R68.reuse, R92, R12 ;  /* 0x0000005c440c723c */ /* 0x040ff2000000180c */
[----:B------:R-:W-:Y:S01]  /*1e890*/  MUFU.EX2 R186, R186 ;  /* 0x000000ba00ba7308 */ /* 0x000fe20000000800 */
[C---:B------:R-:W-:Y:S01]  /*1e8a0*/  HMMA.16816.F32 R16, R68.reuse, R94, R16 ;  /* 0x0000005e4410723c */ /* 0x040fe20000001810 */
[----:B------:R-:W-:Y:S08]  /*1e8b0*/  LDSM.16.MT88.4 R92, [R142+0xd800] ;  /* 0x00d800008e5c783b */ /* 0x000ff00000004200 */
        /* <DEDUP_REMOVED lines=21> */
[C---:B------:R-:W-:Y:S09]  /*1ea10*/  HMMA.16816.F32 R52, R68.reuse, R84, R52 ;  /* 0x000000544434723c */ /* 0x040ff20000001834 */
[----:B------:R-:W-:Y:S01]  /*1ea20*/  MUFU.EX2 R158, R158 ;  /* 0x0000009e009e7308 */ /* 0x000fe20000000800 */
[C---:B------:R-:W-:Y:S01]  /*1ea30*/  HMMA.16816.F32 R56, R68.reuse, R86, R56 ;  /* 0x000000564438723c */ /* 0x040fe20000001838 */
[----:B------:R-:W-:Y:S08]  /*1ea40*/  LDSM.16.MT88.4 R84, [R141+0x5800] ;  /* 0x005800008d54783b */ /* 0x000ff00000004200 */
[----:B------:R-:W2:Y:S01]  /*1ea50*/  MUFU.EX2 R197, R197 ;  /* 0x000000c500c57308 */ /* 0x000ea20000000800 */
[C---:B------:R-:W-:Y:S09]  /*1ea60*/  HMMA.16816.F32 R60, R68.reuse, R88, R60 ;  /* 0x00000058443c723c */ /* 0x040ff2000000183c */
[----:B------:R-:W-:Y:S01]  /*1ea70*/  MUFU.EX2 R140, R140 ;  /* 0x0000008c008c7308 */ /* 0x000fe20000000800 */
[----:B------:R-:W-:Y:S01]  /*1ea80*/  HMMA.16816.F32 R64, R68, R90, R64 ;  /* 0x0000005a4440723c */ /* 0x000fe20000001840 */
[----:B------:R-:W-:Y:S02]  /*1ea90*/  LDSM.16.MT88.4 R88, [R214+0x5800] ;  /* 0x00580000d658783b */ /* 0x000fe40000004200 */
[----:B------:R-:W-:Y:S02]  /*1eaa0*/  F2FP.F16.F32.PACK_AB R68, R200, R165 ;  /* 0x000000a5c844723e */ /* 0x000fe400000000ff */
[----:B------:R-:W-:Y:S04]  /*1eab0*/  F2FP.F16.F32.PACK_AB R69, R169, R202 ;  /* 0x000000caa945723e */ /* 0x000fe800000000ff */
[----:B------:R-:W2:Y:S01]  /*1eac0*/  MUFU.EX2 R139, R139 ;  /* 0x0000008b008b7308 */ /* 0x000ea20000000800 */
[----:B------:R-:W-:Y:S02]  /*1ead0*/  F2FP.F16.F32.PACK_AB R70, R204, R167 ;  /* 0x000000a7cc46723e */ /* 0x000fe400000000ff */
[----:B------:R-:W-:Y:S07]  /*1eae0*/  F2FP.F16.F32.PACK_AB R71, R206, R171 ;  /* 0x000000abce47723e */ /* 0x000fee00000000ff */
        /* <DEDUP_REMOVED lines=57> */
[----:B------:R-:W-:Y:S02]  /*1ee80*/  F2FP.F16.F32.PACK_AB R69, R192, R183 ;  /* 0x000000b7c045723e */ /* 0x000fe400000000ff */
[----:B------:R-:W-:Y:S02]  /*1ee90*/  F2FP.F16.F32.PACK_AB R70, R188, R185 ;  /* 0x000000b9bc46723e */ /* 0x000fe400000000ff */
[----:B------:R-:W-:Y:S07]  /*1eea0*/  F2FP.F16.F32.PACK_AB R71, R187, R186 ;  /* 0x000000babb47723e */ /* 0x000fee00000000ff */
[C---:B----4-:R-:W-:Y:S08]  /*1eeb0*/  HMMA.16816.F32 R4, R68.reuse, R72, R4 ;  /* 0x000000484404723c */ /* 0x050ff00000001804 */
[C---:B------:R-:W-:Y:S01]  /*1eec0*/  HMMA.16816.F32 R8, R68.reuse, R74, R8 ;  /* 0x0000004a4408723c */ /* 0x040fe20000001808 */
[----:B------:R-:W2:Y:S07]  /*1eed0*/  LDSM.16.MT88.4 R72, [R143+0x12800] ;  /* 0x012800008f48783b */ /* 0x000eae0000004200 */
[C---:B------:R-:W-:Y:S08]  /*1eee0*/  HMMA.16816.F32 R12, R68.reuse, R92, R12 ;  /* 0x0000005c440c723c */ /* 0x040ff0000000180c */
[C---:B------:R-:W-:Y:S01]  /*1eef0*/  HMMA.16816.F32 R16, R68.reuse, R94, R16 ;  /* 0x0000005e4410723c */ /* 0x040fe20000001810 */
[----:B------:R-:W-:Y:S07]  /*1ef00*/  LDSM.16.MT88.4 R92, [R142+0xf000] ;  /* 0x00f000008e5c783b */ /* 0x000fee0000004200 */
[C---:B-----5:R-:W-:Y:S08]  /*1ef10*/  HMMA.16816.F32 R20, R68.reuse, R76, R20 ;  /* 0x0000004c4414723c */ /* 0x060ff00000001814 */
        /* <DEDUP_REMOVED lines=74> */
[----:B------:R-:W-:Y:S01]  /*1f3c0*/  MOV R2, R135 ;  /* 0x0000008700027202 */ /* 0x000fe20000000f00 */
[----:B------:R-:W-:Y:S01]  /*1f3d0*/  FADD.FTZ R167, R167, R200 ;  /* 0x000000c8a7a77221 */ /* 0x000fe20000010000 */
[----:B------:R-:W-:Y:S03]  /*1f3e0*/  FADD.FTZ R206, R206, R171 ;  /* 0x000000abcece7221 */ /* 0x000fe60000010000 */
        /* <DEDUP_REMOVED lines=27> */
[----:B------:R-:W-:Y:S02]  /*1f5a0*/  MOV R3, R134 ;  /* 0x0000008600037202 */ /* 0x000fe40000000f00 */
        /* <DEDUP_REMOVED lines=15> */
.L_x_5773:
        /* <DEDUP_REMOVED lines=10> */
.L_x_5802:
        /* <DEDUP_REMOVED lines=133> */
[----:B---3--:R3:W5:Y:S01]  /*1ff90*/  LD.E R84, desc[UR4][R132.64+0xcc] ;  /* 0x0000cc0484547980 */ /* 0x008762000c101900 */
[----:B------:R-:W-:Y:S01]  /*1ffa0*/  IMAD.SHL.U32 R2, R208, 0x4, RZ ;  /* 0x00000004d0027824 */ /* 0x000fe200078e00ff */
[----:B------:R-:W-:-:S02]  /*1ffb0*/  LOP3.LUT R4, R3, 0x10, RZ, 0xc0, !PT ;  /* 0x0000001003047812 */ /* 0x000fc400078ec0ff */
[----:B----4-:R3:W5:Y:S01]  /*1ffc0*/  LD.E.64 R76, desc[UR4][R132.64+0x78] ;  /* 0x00007804844c7980 */ /* 0x010762000c101b00 */
[----:B------:R-:W-:Y:S02]  /*1ffd0*/  SHF.L.U32 R229, R229, 0x6, RZ ;  /* 0x00000006e5e57819 */ /* 0x000fe400000006ff */
[----:B------:R-:W-:Y:S01]  /*1ffe0*/  LOP3.LUT R7, R2, 0x1f8, RZ, 0xc0, !PT ;  /* 0x000001f802077812 */ /* 0x000fe200078ec0ff */
[----:B-1----:R3:W5:Y:S01]  /*1fff0*/  LD.E.64 R74, desc[UR4][R132.64+0xa8] ;  /* 0x0000a804844a7980 */ /* 0x002762000c101b00 */
[----:B------:R-:W-:Y:S02]  /*20000*/  LOP3.LUT R5, R212, 0x30, RZ, 0xc0, !PT ;  /* 0x00000030d4057812 */ /* 0x000fe400078ec0ff */
[----:B------:R-:W-:Y:S02]  /*20010*/  LOP3.LUT R7, R7, 0x38, R212, 0x78, !PT ;  /* 0x0000003807077812 */ /* 0x000fe400078e78d4 */
[----:B------:R-:W-:Y:S01]  /*20020*/  SHF.R.U32.HI R72, RZ, 0x2, R208 ;  /* 0x00000002ff487819 */ /* 0x000fe200000116d0 */
[----:B------:R-:W-:Y:S01]  /*20030*/  BAR.SYNC.DEFER_BLOCKING 0x0 ;  /* 0x0000000000007b1d */ /* 0x000fe20000010000 */
[----:B------:R-:W-:Y:S01]  /*20040*/  LOP3.LUT P0, RZ, R208, 0x3, RZ, 0xc0, !PT ;  /* 0x00000003d0ff7812 */ /* 0x000fe2000780c0ff */
[----:B------:R-:W-:Y:S01]  /*20050*/  IMAD R3, R7, 0x4, R4 ;  /* 0x0000000407037824 */ /* 0x000fe200078e0204 */
        /* <DEDUP_REMOVED lines=18> */
[----:B------:R-:W-:-:S04]  /*20180*/  IMAD R8, R8, R11, R232 ;  /* 0x0000000b08087224 */ /* 0x000fc800078e02e8 */
[----:B------:R-:W-:Y:S02]  /*20190*/  IMAD R69, R9, R8, R229 ;  /* 0x0000000809457224 */ /* 0x000fe400078e02e5 */
[----:B------:R3:W2:Y:S01]  /*201a0*/  LDS.128 R8, [R3+UR6+0x7000] ;  /* 0x0070000603087984 */ /* 0x0006a20008000c00 */
[----:B-1--4-:R-:W-:Y:S05]  /*201b0*/  @P0 BRA `(.L_x_5783) ;  /* 0x0000000000280947 */ /* 0x012fea0003800000 */
        /* <DEDUP_REMOVED lines=10> */
.L_x_5783:
[----:B------:R-:W-:Y:S05]  /*20260*/  BSYNC.RECONVERGENT B0 ;  /* 0x0000000000007941 */ /* 0x000fea0003800200 */
.L_x_5782:
[----:B---3--:R3:W5:Y:S01]  /*20270*/  LD.E R132, desc[UR4][R132.64+0xc0] ;  /* 0x0000c00484847980 */ /* 0x008762000c101900 */
[----:B------:R-:W-:Y:S01]  /*20280*/  SHF.R.U32.HI R208, RZ, 0x4, R208 ;  /* 0x00000004ffd07819 */ /* 0x000fe200000116d0 */
[----:B------:R-:W-:Y:S01]  /*20290*/  IMAD.IADD R229, R230, 0x1, -R229 ;  /* 0x00000001e6e57824 */ /* 0x000fe200078e0ae5 */
[----:B------:R-:W-:Y:S01]  /*202a0*/  LOP3.LUT R209, R209, 0x1f80, RZ, 0xc0, !PT ;  /* 0x00001f80d1d17812 */ /* 0x000fe200078ec0ff */
[----:B-----5:R-:W-:Y:S01]  /*202b0*/  IMAD R84, R69, R84, RZ ;  /* 0x0000005445547224 */ /* 0x020fe200078e02ff */
[----:B------:R-:W-:Y:S01]  /*202c0*/  LOP3.LUT R69, R2, 0x3c, RZ, 0xc0, !PT ;  /* 0x0000003c02457812 */ /* 0x000fe200078ec0ff */
[C---:B-1----:R-:W-:Y:S01]  /*202d0*/  VIADD R0, R208.reuse, 0x8 ;  /* 0x00000008d0007836 */ /* 0x042fe20000000000 */
[CC--:B------:R-:W-:Y:S01]  /*202e0*/  ISETP.GE.AND P3, PT, R208.reuse, R229.reuse, PT ;  /* 0x000000e5d000720c */ /* 0x0c0fe20003f66270 */
[C---:B------:R-:W-:Y:S01]  /*202f0*/  VIADD R3, R208.reuse, 0x18 ;  /* 0x00000018d0037836 */ /* 0x040fe20000000000 */
[----:B------:R-:W-:Y:S01]  /*20300*/  LOP3.LUT R209, R209, 0x3c, R2, 0xf8, !PT ;  /* 0x0000003cd1d17812 */ /* 0x000fe200078ef802 */
[----:B------:R-:W-:Y:S01]  /*20310*/  VIADD R68, R208, 0x10 ;  /* 0x00000010d0447836 */ /* 0x000fe20000000000 */
[-C--:B------:R-:W-:Y:S01]  /*20320*/  ISETP.GE.AND P1, PT, R0, R229.reuse, PT ;  /* 0x000000e50000720c */ /* 0x080fe20003f26270 */
[----:B------:R-:W-:Y:S01]  /*20330*/  VIADD R0, R208, 0x20 ;  /* 0x00000020d0007836 */ /* 0x000fe20000000000 */
[-C--:B------:R-:W-:Y:S01]  /*20340*/  ISETP.GE.AND P2, PT, R3, R229.reuse, PT ;  /* 0x000000e50300720c */ /* 0x080fe20003f46270 */
[----:B------:R-:W-:Y:S01]  /*20350*/  BSSY.RECONVERGENT B0, `(.L_x_5784) ;  /* 0x0000011000007945 */ /* 0x000fe20003800200 */
[----:B------:R-:W-:-:S02]  /*20360*/  ISETP.GE.AND P0, PT, R68, R229, PT ;  /* 0x000000e54400720c */ /* 0x000fc40003f06270 */
[-C--:B------:R-:W-:Y:S01]  /*20370*/  ISETP.GE.AND P6, PT, R0, R229.reuse, PT ;  /* 0x000000e50000720c */ /* 0x080fe20003fc6270 */
[----:B------:R-:W-:Y:S01]  /*20380*/  VIADD R0, R208, 0x28 ;  /* 0x00000028d0007836 */ /* 0x000fe20000000000 */
[----:B------:R-:W-:Y:S02]  /*20390*/  P2R R3, PR, RZ, 0x4 ;  /* 0x00000004ff037803 */ /* 0x000fe40000000000 */
[----:B------:R-:W-:Y:S02]  /*203a0*/  IADD3 R209, P2, PT, R209, R84, RZ ;  /* 0x00000054d1d17210 */ /* 0x000fe40007f5e0ff */
        /* <DEDUP_REMOVED lines=11> */
.L_x_5785:
[----:B------:R-:W-:Y:S05]  /*20460*/  BSYNC.RECONVERGENT B0 ;  /* 0x0000000000007941 */ /* 0x000fea0003800200 */
.L_x_5784:
        /* <DEDUP_REMOVED lines=12> */
.L_x_5787:
[----:B------:R-:W-:Y:S05]  /*20530*/  BSYNC.RECONVERGENT B0 ;  /* 0x0000000000007941 */ /* 0x000fea0003800200 */
.L_x_5786:
        /* <DEDUP_REMOVED lines=11> */
.L_x_5789:
[----:B------:R-:W-:Y:S05]  /*205f0*/  BSYNC.RECONVERGENT B0 ;  /* 0x0000000000007941 */ /* 0x000fea0003800200 */
.L_x_5788:
        /* <DEDUP_REMOVED lines=11> */
.L_x_5791:
[----:B------:R-:W-:Y:S05]  /*206b0*/  BSYNC.RECONVERGENT B0 ;  /* 0x0000000000007941 */ /* 0x000fea0003800200 */
.L_x_5790:
        /* <DEDUP_REMOVED lines=10> */
.L_x_5793:
[----:B------:R-:W-:Y:S05]  /*20760*/  BSYNC.RECONVERGENT B0 ;  /* 0x0000000000007941 */ /* 0x000fea0003800200 */
.L_x_5792:
        /* <DEDUP_REMOVED lines=10> */
.L_x_5795:
[----:B------:R-:W-:Y:S05]  /*20810*/  BSYNC.RECONVERGENT B0 ;  /* 0x0000000000007941 */ /* 0x000fea0003800200 */
.L_x_5794:
        /* <DEDUP_REMOVED lines=9> */
[----:B--2---:R4:W-:Y:S02]  /*208b0*/  @!P1 ST.E.128 desc[UR4][R2.64+0x6100], R8 ;  /* 0x0061000802009985 */ /* 0x0049e4000c101d04 */
.L_x_5797:
[----:B------:R-:W-:Y:S05]  /*208c0*/  BSYNC.RECONVERGENT B0 ;  /* 0x0000000000007941 */ /* 0x000fea0003800200 */
.L_x_5796:
[----:B------:R-:W-:-:S04]  /*208d0*/  MOV R229, 0x0 ;  /* 0x0000000000e57802 */ /* 0x000fc80000000f00 */
[----:B-1234-:R-:W-:Y:S05]  /*208e0*/  @P3 RET.REL.NODEC R228 `(_ZN5flash24flash_fwd_splitkv_kernelI23Flash_fwd_kernel_traitsILi128ELi64ELi128ELi4ELb0ELb0EN7cutlass6half_tE19Flash_kernel_traitsILi128ELi64ELi128ELi4ES3_EELb0ELb0ELb1ELb0ELb0ELb1ELb1ELb1EEEvNS_16Flash_fwd_paramsE) ;  /* 0xfffffdf4e4c43950 */ /* 0x01efea0003c3ffff */
[-C--:B------:R-:W-:Y:S01]  /*208f0*/  ISETP.GE.AND P2, PT, R69, R132.reuse, PT ;  /* 0x000000844500720c */ /* 0x080fe20003f46270 */
[----:B------:R-:W-:Y:S01]  /*20900*/  IMAD.MOV.U32 R229, RZ, RZ, 0x0 ;  /* 0x00000000ffe57424 */ /* 0x000fe200078e00ff */
[----:B------:R-:W-:-:S11]  /*20910*/  ISETP.GE.AND P0, PT, R71, R132, PT ;  /* 0x000000844700720c */ /* 0x000fd60003f06270 */
[----:B------:R-:W-:-:S04]  /*20920*/  @!P2 LEA R2, P1, R209, R76, 0x2 ;  /* 0x0000004cd102a211 */ /* 0x000fc800078210ff */
[----:B------:R-:W-:-:S05]  /*20930*/  @!P2 LEA.HI.X R3, R209, R77, R84, 0x2, P1 ;  /* 0x0000004dd103a211 */ /* 0x000fca00008f1454 */
[----:B------:R1:W-:Y:S02]  /*20940*/  @!P2 ST.E.128 desc[UR4][R2.64+0x7000], R36 ;  /* 0x007000240200a985 */ /* 0x0003e4000c101d04 */
[----:B-1----:R-:W-:Y:S05]  /*20950*/  @P0 RET.REL.NODEC R228 `(_ZN5flash24flash_fwd_splitkv_kernelI23Flash_fwd_kernel_traitsILi128ELi64ELi128ELi4ELb0ELb0EN7cutlass6half_tE19Flash_kernel_traitsILi128ELi64ELi128ELi4ES3_EELb0ELb0ELb1ELb0ELb0ELb1ELb1ELb1EEEvNS_16Flash_fwd_paramsE) ;  /* 0xfffffdf4e4a80950 */ /* 0x002fea0003c3ffff */
[----:B------:R-:W-:Y:S01]  /*20960*/  LEA R2, P0, R209, R76, 0x2 ;  /* 0x0000004cd1027211 */ /* 0x000fe200078010ff */
[----:B------:R-:W-:-:S03]  /*20970*/  IMAD.MOV.U32 R229, RZ, RZ, 0x0 ;  /* 0x00000000ffe57424 */ /* 0x000fc600078e00ff */
[----:B------:R-:W-:-:S05]  /*20980*/  LEA.HI.X R3, R209, R77, R84, 0x2, P0 ;  /* 0x0000004dd1037211 */ /* 0x000fca00000f1454 */
[----:B------:R1:W-:Y:S02]  /*20990*/  ST.E.128 desc[UR4][R2.64+0x7100], R4 ;  /* 0x0071000402007985 */ /* 0x0003e4000c101d04 */
[----:B-1----:R-:W-:Y:S05]  /*209a0*/  RET.REL.NODEC R228 `(_ZN5flash24flash_fwd_splitkv_kernelI23Flash_fwd_kernel_traitsILi128ELi64ELi128ELi4ELb0ELb0EN7cutlass6half_tE19Flash_kernel_traitsILi128ELi64ELi128ELi4ES3_EELb0ELb0ELb1ELb0ELb0ELb1ELb1ELb1EEEvNS_16Flash_fwd_paramsE) ;  /* 0xfffffdf4e4947950 */ /* 0x002fea0003c3ffff */
.L_x_5781:
[----:B------:R-:W-:Y:S01]  /*209b0*/  MOV R3, 0x2 ;  /* 0x0000000200037802 */ /* 0x000fe20000000f00 */
[----:B------:R-:W-:Y:S01]  /*209c0*/  IMAD.MOV.U32 R4, RZ, RZ, -0x1 ;  /* 0xffffffffff047424 */ /* 0x000fe200078e00ff */
[----:B------:R-:W-:-:S07]  /*209d0*/  MOV R0, 0x1f ;  /* 0x0000001f00007802 */ /* 0x000fce0000000f00 */
[----:B-1---5:R-:W-:Y:S05]  /*209e0*/  WARPSYNC.COLLECTIVE R4, `(.L_x_5798) ;  /* 0x0000000004087348 */ /* 0x022fea0003c00000 */
[----:B------:R2:W3:Y:S02]  /*209f0*/  SHFL.BFLY P0, R7, R242, R3, R0 ;  /* 0x0c000003f2077389 */ /* 0x0004e40000000000 */
[----:B-123-5:R-:W-:Y:S05]  /*20a00*/  ENDCOLLECTIVE ;  /* 0x000000000000791b */ /* 0x02efea0003800000 */
.L_x_5798:
[----:B------:R-:W-:Y:S02]  /*20a10*/  MOV R5, R7 ;  /* 0x0000000700057202 */ /* 0x000fe40000000f00 */
[----:B------:R-:W-:-:S03]  /*20a20*/  MOV R3, 0x1 ;  /* 0x0000000100037802 */ /* 0x000fc60000000f00 */
[----:B------:R-:W-:-:S04]  /*20a30*/  FADD.FTZ R8, R5, R242 ;  /* 0x000000f205087221 */ /* 0x000fc80000010000 */
[----:B------:R-:W-:-:S07]  /*20a40*/  IMAD.MOV.U32 R242, RZ, RZ, R8 ;  /* 0x000000fffff27224 */ /* 0x000fce00078e0008 */
[----:B------:R-:W-:Y:S05]  /*20a50*/  WARPSYNC.COLLECTIVE R4, `(.L_x_5799) ;  /* 0x0000000004087348 */ /* 0x000fea0003c00000 */
[----:B------:R1:W2:Y:S02]  /*20a60*/  SHFL.BFLY P0, R7, R242, R3, R0 ;  /* 0x0c000003f2077389 */ /* 0x0002a40000000000 */
[----:B-12---:R-:W-:Y:S05]  /*20a70*/  ENDCOLLECTIVE ;  /* 0x000000000000791b */ /* 0x006fea0003800000 */
.L_x_5799:
[----:B------:R-:W-:Y:S01]  /*20a80*/  MOV R242, R241 ;  /* 0x000000f100f27202 */ /* 0x000fe20000000f00 */
[----:B------:R-:W-:Y:S01]  /*20a90*/  IMAD.MOV.U32 R5, RZ, RZ, R7 ;  /* 0x000000ffff057224 */ /* 0x000fe200078e0007 */
[----:B------:R-:W-:-:S03]  /*20aa0*/  MOV R3, 0x2 ;  /* 0x0000000200037802 */ /* 0x000fc60000000f00 */
[----:B------:R-:W-:-:S07]  /*20ab0*/  FADD.FTZ R10, R8, R5 ;  /* 0x00000005080a7221 */ /* 0x000fce0000010000 */
[----:B------:R-:W-:Y:S05]  /*20ac0*/  WARPSYNC.COLLECTIVE R4, `(.L_x_5800) ;  /* 0x0000000004087348 */ /* 0x000fea0003c00000 */
[----:B------:R1:W2:Y:S02]  /*20ad0*/  SHFL.BFLY P0, R7, R242, R3, R0 ;  /* 0x0c000003f2077389 */ /* 0x0002a40000000000 */
[----:B-12---:R-:W-:Y:S05]  /*20ae0*/  ENDCOLLECTIVE ;  /* 0x000000000000791b */ /* 0x006fea0003800000 */
.L_x_5800:
[----:B------:R-:W-:Y:S01]  /*20af0*/  FADD.FTZ R6, R7, R241 ;  /* 0x000000f107067221 */ /* 0x000fe20000010000 */
[----:B------:R-:W-:-:S03]  /*20b00*/  MOV R3, 0x1 ;  /* 0x0000000100037802 */ /* 0x000fc60000000f00 */
[----:B------:R-:W-:-:S07]  /*20b10*/  IMAD.MOV.U32 R242, RZ, RZ, R6 ;  /* 0x000000fffff27224 */ /* 0x000fce00078e0006 */
[----:B------:R-:W-:Y:S05]  /*20b20*/  WARPSYNC.COLLECTIVE R4, `(.L_x_5801) ;  /* 0x0000000004087348 */ /* 0x000fea0003c00000 */
[----:B------:R1:W2:Y:S02]  /*20b30*/  SHFL.BFLY P0, R7, R242, R3, R0 ;  /* 0x0c000003f2077389 */ /* 0x0002a40000000000 */
[----:B-12---:R-:W-:Y:S05]  /*20b40*/  ENDCOLLECTIVE ;  /* 0x000000000000791b */ /* 0x006fea0003800000 */
.L_x_5801:
[----:B------:R-:W-:Y:S01]  /*20b50*/  MOV R11, R7 ;  /* 0x00000007000b7202 */ /* 0x000fe20000000f00 */
[----:B------:R-:W-:Y:S06]  /*20b60*/  BRA `(.L_x_5802) ;  /* 0xffffffe800f47947 */ /* 0x000fec000383ffff */
.L_x_5803:
        /* <DEDUP_REMOVED lines=9> */
.L_x_14929:


//--------------------- .text._ZN5flash24flash_fwd_splitkv_kernelI23Flash_fwd_kernel_traitsILi128ELi64ELi128ELi4ELb0ELb0EN7cutlass6half_tE19Flash_kernel_traitsILi128ELi64ELi128ELi4ES3_EELb0ELb1ELb0ELb0ELb1ELb0ELb0ELb0EEEvNS_16Flash_fwd_paramsE --------------------------
	.section	.text._ZN5flash24flash_fwd_splitkv_kernelI23Flash_fwd_kernel_traitsILi128ELi64ELi128ELi4ELb0ELb0EN7cutlass6half_tE19Flash_kernel_traitsILi128ELi64ELi128ELi4ES3_EELb0ELb1ELb0ELb0ELb1ELb0ELb0ELb0EEEvNS_16Flash_fwd_paramsE,"ax",@progbits
	.align	128
        .global         _ZN5flash24flash_fwd_splitkv_kernelI23Flash_fwd_kernel_traitsILi128ELi64ELi128ELi4ELb0ELb0EN7cutlass6half_tE19Flash_kernel_traitsILi128ELi64ELi128ELi4ES3_EELb0ELb1ELb0ELb0ELb1ELb0ELb0ELb0EEEvNS_16Flash_fwd_paramsE
        .type           _ZN5flash24flash_fwd_splitkv_kernelI23Flash_fwd_kernel_traitsILi128ELi64ELi128ELi4ELb0ELb0EN7cutlass6half_tE19Flash_kernel_traitsILi128ELi64ELi128ELi4ES3_EELb0ELb1ELb0ELb0ELb1ELb0ELb0ELb0EEEvNS_16Flash_fwd_paramsE,@function
        .size           _ZN5flash24flash_fwd_splitkv_kernelI23Flash_fwd_kernel_traitsILi128ELi64ELi128ELi4ELb0ELb0EN7cutlass6half_tE19Flash_kernel_traitsILi128ELi64ELi128ELi4ES3_EELb0ELb1ELb0ELb0ELb1ELb0ELb0ELb0EEEvNS_16Flash_fwd_paramsE,(.L_x_14930 - _ZN5flash24flash_fwd_splitkv_kernelI23Flash_fwd_kernel_traitsILi128ELi64ELi128ELi4ELb0ELb0EN7cutlass6half_tE19Flash_kernel_traitsILi128ELi64ELi128ELi4ES3_EELb0ELb1ELb0ELb0ELb1ELb0ELb0ELb0EEEvNS_16Flash_fwd_paramsE)
        .other          _ZN5flash24flash_fwd_splitkv_kernelI23Flash_fwd_kernel_traitsILi128ELi64ELi128ELi4ELb0ELb0EN7cutlass6half_tE19Flash_kernel_traitsILi128ELi64ELi128ELi4ES3_EELb0ELb1ELb0ELb0ELb1ELb0ELb0ELb0EEEvNS_16Flash_fwd_paramsE,@"STO_CUDA_ENTRY STV_DEFAULT"
_ZN5flash24flash_fwd_splitkv_kernelI23Flash_fwd_kernel_traitsILi128ELi64ELi128ELi4ELb0ELb0EN7cutlass6half_tE19Flash_kernel_traitsILi128ELi64ELi128ELi4ES3_EELb0ELb1ELb0ELb0ELb1ELb0ELb0ELb0EEEvNS_16Flash_fwd_paramsE:
.text._ZN5flash24flash_fwd_splitkv_kernelI23Flash_fwd_kernel_traitsILi128ELi64ELi128ELi4ELb0ELb0EN7cutlass6half_tE19Flash_kernel_traitsILi128ELi64ELi128ELi4ES3_EELb0ELb1ELb0ELb0ELb1ELb0ELb0ELb0EEEvNS_16Flash_fwd_paramsE:
[----:B------:R-:W-:Y:S01]  /*0000*/  LDC R1, c[0x0][0x37c] ;  /* 0x0000df00ff017b82 */ /* 0x000fe20000000800 */
[----:B------:R-:W1:Y:S07]  /*0010*/  S2R R215, SR_CTAID.X ;  /* 0x0000000000d77919 */ /* 0x000e6e0000002500 */
[----:B------:R-:W2:Y:S01]  /*0020*/  LDC.64 R2, c[0x0][0x348] ;  /* 0x0000d200ff027b82 */ /* 0x000ea20000000a00 */
[----:B------:R-:W-:Y:S01]  /*0030*/  BSSY.RECONVERGENT B3, `(.L_x_5804) ;  /* 0x0000005000037945 */ /* 0x000fe20003800200 */
[----:B------:R-:W-:Y:S01]  /*0040*/  MOV R212, 0x80 ;  /* 0x0000008000d47802 */ /* 0x000fe20000000f00 */
[----:B------:R-:W3:Y:S01]  /*0050*/  S2R R214, SR_CTAID.Y ;  /* 0x0000000000d67919 */ /* 0x000ee20000002600 */
[----:B------:R-:W4:Y:S05]  /*0060*/  S2R R213, SR_CTAID.Z ;  /* 0x0000000000d57919 */ /* 0x000f2a0000002700 */
[----:B-1234-:R-:W-:Y:S05]  /*0070*/  CALL.REL.NOINC `($_ZN5flash24flash_fwd_splitkv_kernelI23Flash_fwd_kernel_traitsILi128ELi64ELi128ELi4ELb0ELb0EN7cutlass6half_tE19Flash_kernel_traitsILi128ELi64ELi128ELi4ES3_EELb0ELb1ELb0ELb0ELb1ELb0ELb0ELb0EEEvNS_16Flash_fwd_paramsE$_ZN5flash30compute_attn_1rowblock_splitkvI23Flash_fwd_kernel_traitsILi128ELi64ELi128ELi4ELb0ELb0EN7cutlass6half_tE19Flash_kernel_traitsILi128ELi64ELi128ELi4ES3_EELb0ELb1ELb0ELb0ELb1ELb0ELb0ELb0ENS_16Flash_fwd_paramsEEEvRKT8_iiiii) ;  /* 0x0000000000087944 */ /* 0x01efea0003c00000 */
[----:B------:R-:W-:Y:S05]  /*0080*/  BSYNC.RECONVERGENT B3 ;  /* 0x0000000000037941 */ /* 0x000fea0003800200 */
.L_x_5804:
[----:B------:R-:W-:Y:S05]  /*0090*/  EXIT ;  /* 0x000000000000794d */ /* 0x000fea0003800000 */
        .type           $_ZN5flash24flash_fwd_splitkv_kernelI23Flash_fwd_kernel_traitsILi128ELi64ELi128ELi4ELb0ELb0EN7cutlass6half_tE19Flash_kernel_traitsILi128ELi64ELi128ELi4ES3_EELb0ELb1ELb0ELb0ELb1ELb0ELb0ELb0EEEvNS_16Flash_fwd_paramsE$_ZN5flash30compute_attn_1rowblock_splitkvI23Flash_fwd_kernel_traitsILi128ELi64ELi128ELi4ELb0ELb0EN7cutlass6half_tE19Flash_kernel_traitsILi128ELi64ELi128ELi4ES3_EELb0ELb1ELb0ELb0ELb1ELb0ELb0ELb0ENS_16Flash_fwd_paramsEEEvRKT8_iiiii,@function
        .size           $_ZN5flash24flash_fwd_splitkv_kernelI23Flash_fwd_kernel_traitsILi128ELi64ELi128ELi4ELb0ELb0EN7cutlass6half_tE19Flash_kernel_traitsILi128ELi64ELi128ELi4ES3_EELb0ELb1ELb0ELb0ELb1ELb0ELb0ELb0EEEvNS_16Flash_fwd_paramsE$_ZN5flash30compute_attn_1rowblock_splitkvI23Flash_fwd_kernel_traitsILi128ELi64ELi128ELi4ELb0ELb0EN7cutlass6half_tE19Flash_kernel_traitsILi128ELi64ELi128ELi4ES3_EELb0ELb1ELb0ELb0ELb1ELb0ELb0ELb0ENS_16Flash_fwd_paramsEEEvRKT8_iiiii,(.L_x_14930 - $_ZN5flash24flash_fwd_splitkv_kernelI23Flash_fwd_kernel_traitsILi128ELi64ELi128ELi4ELb0ELb0EN7cutlass6half_tE19Flash_kernel_traitsILi128ELi64ELi128ELi4ES3_EELb0ELb1ELb0ELb0ELb1ELb0ELb0ELb0EEEvNS_16Flash_fwd_paramsE$_ZN5flash30compute_attn_1rowblock_splitkvI23Flash_fwd_kernel_traitsILi128ELi64ELi128ELi4ELb0ELb0EN7cutlass6half_tE19Flash_kernel_traitsILi128ELi64ELi128ELi4ES3_EELb0ELb1ELb0ELb0ELb1ELb0ELb0ELb0ENS_16Flash_fwd_paramsEEEvRKT8_iiiii)
$_ZN5flash24flash_fwd_splitkv_kernelI23Flash_fwd_kernel_traitsILi128ELi64ELi128ELi4ELb0ELb0EN7cutlass6half_tE19Flash_kernel_traitsILi128ELi64ELi128ELi4ES3_EELb0ELb1ELb0ELb0ELb1ELb0ELb0ELb0EEEvNS_16Flash_fwd_paramsE$_ZN5flash30compute_attn_1rowblock_splitkvI23Flash_fwd_kernel_traitsILi128ELi64ELi128ELi4ELb0ELb0EN7cutlass6half_tE19Flash_kernel_traitsILi128ELi64ELi128ELi4ES3_EELb0ELb1ELb0ELb0ELb1ELb0ELb0ELb0ENS_16Flash_fwd_paramsEEEvRKT8_iiiii:
        /* <DEDUP_REMOVED lines=38> */
.L_x_5806:
[----:B------:R-:W-:Y:S05]  /*0300*/  BSYNC.RECONVERGENT B0 ;  /* 0x0000000000007941 */ /* 0x000fea0003800200 */
.L_x_5805:
[----:B------:R-:W-:Y:S04]  /*0310*/  BSSY.RECONVERGENT B0, `(.L_x_5807) ;  /* 0x0000007000007945 */ /* 0x000fe80003800200 */
[----:B------:R-:W-:Y:S05]  /*0320*/  @!P3 BRA `(.L_x_5808) ;  /* 0x000000000014b947 */ /* 0x000fea0003800000 */
[----:B-----5:R-:W3:Y:S02]  /*0330*/  LD.E.U8 R6, desc[UR4][R2.64+0x1b2] ;  /* 0x0001b20402067980 */ /* 0x020ee4000c101100 */
[----:B---3--:R-:W-:-:S13]  /*0340*/  ISETP.NE.AND P1, PT, R6, RZ, PT ;  /* 0x000000ff0600720c */ /* 0x008fda0003f25270 */
[----:B------:R-:W3:Y:S02]  /*0350*/  @P1 LD.E R7, desc[UR4][R14.64+0x4] ;  /* 0x000004040e071980 */ /* 0x000ee4000c101900 */
[----:B---3--:R-:W-:-:S06]  /*0360*/  @P1 IADD3 R6, PT, PT, R7, -R12, RZ ;  /* 0x8000000c07061210 */ /* 0x008fcc0007ffe0ff */
[----:B------:R3:W5:Y:S02]  /*0370*/  @!P1 LD.E R6, desc[UR4][R14.64] ;  /* 0x000000040e069980 */ /* 0x000764000c101900 */
.L_x_5808:
[----:B------:R-:W-:Y:S05]  /*0380*/  BSYNC.RECONVERGENT B0 ;  /* 0x0000000000007941 */ /* 0x000fea0003800200 */
.L_x_5807:
        /* <DEDUP_REMOVED lines=8> */
.L_x_5810:
[----:B------:R-:W4:Y:S01]  /*0410*/  LD.E.64 R8, desc[UR4][R2.64+0x108] ;  /* 0x0001080402087980 */ /* 0x000f22000c101b00 */
[----:B------:R-:W-:Y:S01]  /*0420*/  BSSY.RECONVERGENT B0, `(.L_x_5812) ;  /* 0x0000006000007945 */ /* 0x000fe20003800200 */
[----:B------:R-:W-:Y:S01]  /*0430*/  IMAD.MOV.U32 R141, RZ, RZ, RZ ;  /* 0x000000ffff8d7224 */ /* 0x000fe200078e00ff */
[----:B----4-:R-:W-:-:S04]  /*0440*/  ISETP.NE.U32.AND P0, PT, R8, RZ, PT ;  /* 0x000000ff0800720c */ /* 0x010fc80003f05070 */
[----:B------:R-:W-:-:S13]  /*0450*/  ISETP.NE.AND.EX P0, PT, R9, RZ, PT, P0 ;  /* 0x000000ff0900720c */ /* 0x000fda0003f05300 */
[----:B------:R-:W-:Y:S05]  /*0460*/  @!P0 BRA `(.L_x_5813) ;  /* 0x0000000000048947 */ /* 0x000fea0003800000 */
[----:B------:R4:W5:Y:S02]  /*0470*/  LD.E R141, desc[UR4][R2.64+0xbc] ;  /* 0x0000bc04028d7980 */ /* 0x000964000c101900 */
.L_x_5813:
[----:B------:R-:W-:Y:S05]  /*0480*/  BSYNC.RECONVERGENT B0 ;  /* 0x0000000000007941 */ /* 0x000fea0003800200 */
.L_x_5812:
[----:B-----5:R-:W-:Y:S02]  /*0490*/  IADD3 R141, PT, PT, R141, R6, -R11 ;  /* 0x000000068d8d7210 */ /* 0x020fe40007ffe80b */
.L_x_5811:
[----:B------:R-:W-:Y:S05]  /*04a0*/  BSYNC.RECONVERGENT B1 ;  /* 0x0000000000017941 */ /* 0x000fea0003800200 */
.L_x_5809:
[----:B------:R-:W-:Y:S01]  /*04b0*/  IMAD.SHL.U32 R7, R215, 0x40, RZ ;  /* 0x00000040d7077824 */ /* 0x000fe200078e00ff */
[----:B------:R-:W-:Y:S01]  /*04c0*/  MOV R8, R212 ;  /* 0x000000d400087202 */ /* 0x000fe20000000f00 */
[----:B------:R-:W-:-:S03]  /*04d0*/  IMAD.MOV.U32 R9, RZ, RZ, 0x0 ;  /* 0x00000000ff097424 */ /* 0x000fc600078e00ff */
[----:B------:R-:W-:-:S13]  /*04e0*/  ISETP.GT.AND P0, PT, R140, R7, PT ;  /* 0x000000078c00720c */ /* 0x000fda0003f04270 */
[----:B-1234-:R-:W-:Y:S05]  /*04f0*/  @!P0 RET.REL.NODEC R8 `(_ZN5flash24flash_fwd_splitkv_kernelI23Flash_fwd_kernel_traitsILi128ELi64ELi128ELi4ELb0ELb0EN7cutlass6half_tE19Flash_kernel_traitsILi128ELi64ELi128ELi4ES3_EELb0ELb1ELb0ELb0ELb1ELb0ELb0ELb0EEEvNS_16Flash_fwd_paramsE) ;  /* 0xfffffff808c08950 */ /* 0x01efea0003c3ffff */
        /* <DEDUP_REMOVED lines=39> */
[----:B-1----:R-:W-:Y:S01]  /*0770*/  SHF.R.U32.HI R3, RZ, 0x3, R198 ;  /* 0x00000003ff037819 */ /* 0x002fe200000116c6 */
[----:B------:R-:W-:Y:S01]  /*0780*/  BSSY.RECONVERGENT B0, `(.L_x_5815) ;  /* 0x0000029000007945 */ /* 0x000fe20003800200 */
[----:B------:R-:W-:-:S04]  /*0790*/  LOP3.LUT P6, R198, R198, 0x7, RZ, 0xc0, !PT ;  /* 0x00000007c6c67812 */ /* 0x000fc800078cc0ff */
[----:B------:R-:W-:Y:S01]  /*07a0*/  ISETP.GE.OR P6, PT, R3, R140, P6 ;  /* 0x0000008c0300720c */ /* 0x000fe200037c6670 */
[-C--:B--2---:R-:W-:Y:S02]  /*07b0*/  @P0 IMAD R5, R17, R216.reuse, RZ ;  /* 0x000000d811050224 */ /* 0x084fe400078e02ff */
[----:B------:R-:W-:-:S04]  /*07c0*/  @P0 IMAD.WIDE.U32 R216, R16, R216, RZ ;  /* 0x000000d810d80225 */ /* 0x000fc800078e00ff */
[----:B---3--:R-:W-:Y:S02]  /*07d0*/  IMAD R4, R4, R214, R213 ;  /* 0x000000d604047224 */ /* 0x008fe400078e02d5 */
[----:B------:R-:W-:-:S04]  /*07e0*/  IMAD.WIDE.U32 R20, R7, R16, R8 ;  /* 0x0000001007147225 */ /* 0x000fc800078e0008 */
[-C--:B----4-:R-:W-:Y:S02]  /*07f0*/  @!P0 IMAD R6, R15, R214.reuse, RZ ;  /* 0x000000d60f068224 */ /* 0x090fe400078e02ff */
[----:B------:R-:W-:Y:S01]  /*0800*/  @!P0 IMAD.WIDE.U32 R14, R14, R214, RZ ;  /* 0x000000d60e0e8225 */ /* 0x000fe200078e00ff */
[----:B------:R-:W-:-:S03]  /*0810*/  @P0 MOV R14, R216 ;  /* 0x000000d8000e0202 */ /* 0x000fc60000000f00 */
[----:B------:R-:W-:Y:S02]  /*0820*/  @!P0 IMAD.IADD R6, R15, 0x1, R6 ;  /* 0x000000010f068824 */ /* 0x000fe400078e0206 */
[----:B------:R-:W-:Y:S01]  /*0830*/  IMAD R0, R0, R4, R7 ;  /* 0x0000000400007224 */ /* 0x000fe200078e0207 */
[----:B------:R-:W-:Y:S01]  /*0840*/  IADD3 R14, P3, PT, R14, R20, RZ ;  /* 0x000000140e0e7210 */ /* 0x000fe20007f7e0ff */
[----:B------:R-:W-:Y:S02]  /*0850*/  @P0 IMAD.IADD R6, R217, 0x1, R5 ;  /* 0x00000001d9060824 */ /* 0x000fe400078e0205 */
[----:B------:R-:W-:Y:S02]  /*0860*/  IMAD R7, R17, R7, RZ ;  /* 0x0000000711077224 */ /* 0x000fe400078e02ff */
[----:B------:R-:W-:-:S03]  /*0870*/  VIADD R5, R3, 0x20 ;  /* 0x0000002003057836 */ /* 0x000fc60000000000 */
[----:B------:R-:W-:Y:S02]  /*0880*/  IADD3.X R15, PT, PT, R6, R21, R7, P3, !PT ;  /* 0x00000015060f7210 */ /* 0x000fe40001ffe407 */
[-C--:B------:R-:W-:Y:S02]  /*0890*/  ISETP.GE.AND P2, PT, R5, R140.reuse, PT ;  /* 0x0000008c0500720c */ /* 0x080fe40003f46270 */
[C---:B------:R-:W-:Y:S02]  /*08a0*/  ISETP.GE.AND P3, PT, R3.reuse, R140, PT ;  /* 0x0000008c0300720c */ /* 0x040fe40003f66270 */
[C---:B------:R-:W-:Y:S02]  /*08b0*/  IADD3 R5, P1, PT, R0.reuse, R3, RZ ;  /* 0x0000000300057210 */ /* 0x040fe40007f3e0ff */
[----:B------:R-:W-:Y:S02]  /*08c0*/  IADD3 R9, PT, PT, R3, 0x10, RZ ;  /* 0x0000001003097810 */ /* 0x000fe40007ffe0ff */
[----:B------:R-:W-:-:S02]  /*08d0*/  LEA.HI.X.SX32 R0, R0, RZ, 0x1, P1 ;  /* 0x000000ff00007211 */ /* 0x000fc400008f0eff */
[----:B------:R-:W-:Y:S01]  /*08e0*/  LEA R4, P4, R5, R10, 0x2 ;  /* 0x0000000a05047211 */ /* 0x000fe200078810ff */
[----:B------:R-:W-:Y:S01]  /*08f0*/  VIADD R7, R3, 0x30 ;  /* 0x0000003003077836 */ /* 0x000fe20000000000 */
[----:B------:R-:W-:Y:S01]  /*0900*/  ISETP.GE.AND P0, PT, R9, R140, PT ;  /* 0x0000008c0900720c */ /* 0x000fe20003f06270 */
[----:B------:R-:W-:Y:S01]  /*0910*/  IMAD.WIDE.U32 R20, R12, R213, R14 ;  /* 0x000000d50c147225 */ /* 0x000fe200078e000e */
[----:B------:R-:W-:-:S03]  /*0920*/  LEA.HI.X R5, R5, R11, R0, 0x2, P4 ;  /* 0x0000000b05057211 */ /* 0x000fc600020f1400 */
[----:B------:R-:W-:Y:S01]  /*0930*/  IMAD R0, R13, R213, RZ ;  /* 0x000000d50d007224 */ /* 0x000fe200078e02ff */
[----:B------:R-:W-:Y:S02]  /*0940*/  ISETP.GE.AND P1, PT, R7, R140, PT ;  /* 0x0000008c0700720c */ /* 0x000fe40003f26270 */
[C---:B------:R-:W-:Y:S02]  /*0950*/  ISETP.NE.OR P5, PT, R198.reuse, RZ, P0 ;  /* 0x000000ffc600720c */ /* 0x040fe400007a5670 */
        /* <DEDUP_REMOVED lines=11> */
.L_x_5816:
[----:B------:R-:W-:Y:S05]  /*0a10*/  BSYNC.RECONVERGENT B0 ;  /* 0x0000000000007941 */ /* 0x000fea0003800200 */
.L_x_5815:
        /* <DEDUP_REMOVED lines=18> */
.L_x_5818:
[----:B------:R-:W-:Y:S05]  /*0b40*/  BSYNC.RECONVERGENT B0 ;  /* 0x0000000000007941 */ /* 0x000fea0003800200 */
.L_x_5817:
        /* <DEDUP_REMOVED lines=14> */
.L_x_5820:
[----:B------:R-:W-:Y:S05]  /*0c30*/  BSYNC.RECONVERGENT B0 ;  /* 0x0000000000007941 */ /* 0x000fea0003800200 */
.L_x_5819:
        /* <DEDUP_REMOVED lines=14> */
.L_x_5822:
[----:B------:R-:W-:Y:S05]  /*0d20*/  BSYNC.RECONVERGENT B0 ;  /* 0x0000000000007941 */ /* 0x000fea0003800200 */
.L_x_5821:
[----:B------:R-:W-:Y:S01]  /*0d30*/  MOV R213, 0x0 ;  /* 0x0000000000d57802 */ /* 0x000fe20000000f00 */
[----:B------:R-:W-:Y:S04]  /*0d40*/  @!P6 ST.E desc[UR4][R4.64], R11 ;  /* 0x0000000b0400e985 */ /* 0x000fe8000c101904 */
[----:B------:R-:W-:Y:S04]  /*0d50*/  @!P5 ST.E desc[UR4][R4.64+0x40], R9 ;  /* 0x000040090400d985 */ /* 0x000fe8000c101904 */
[----:B------:R1:W-:Y:S02]  /*0d60*/  @!P4 ST.E desc[UR4][R4.64+0x80], R7 ;  /* 0x000080070400c985 */ /* 0x0003e4000c101904 */
[----:B-123-5:R-:W-:Y:S05]  /*0d70*/  @P3 RET.REL.NODEC R212 `(_ZN5flash24flash_fwd_splitkv_kernelI23Flash_fwd_kernel_traitsILi128ELi64ELi128ELi4ELb0ELb0EN7cutlass6half_tE19Flash_kernel_traitsILi128ELi64ELi128ELi4ES3_EELb0ELb1ELb0ELb0ELb1ELb0ELb0ELb0EEEvNS_16Flash_fwd_paramsE) ;  /* 0xfffffff0d4a03950 */ /* 0x02efea0003c3ffff */
[----:B------:R-:W-:Y:S02]  /*0d80*/  MOV R3, 0x7f800000 ;  /* 0x7f80000000037802 */ /* 0x000fe40000000f00 */
[----:B------:R-:W-:-:S03]  /*0d90*/  MOV R213, 0x0 ;  /* 0x0000000000d57802 */ /* 0x000fc60000000f00 */
[----:B------:R1:W-:Y:S02]  /*0da0*/  ST.E desc[UR4][R4.64+0xc0], R3 ;  /* 0x0000c00304007985 */ /* 0x0003e4000c101904 */
[----:B-1----:R-:W-:Y:S05]  /*0db0*/  RET.REL.NODEC R212 `(_ZN5flash24flash_fwd_splitkv_kernelI23Flash_fwd_kernel_traitsILi128ELi64ELi128ELi4ELb0ELb0EN7cutlass6half_tE19Flash_kernel_traitsILi128ELi64ELi128ELi4ES3_EELb0ELb1ELb0ELb0ELb1ELb0ELb0ELb0EEEvNS_16Flash_fwd_paramsE) ;  /* 0xfffffff0d4907950 */ /* 0x002fea0003c3ffff */
.L_x_5814:
        /* <DEDUP_REMOVED lines=80> */
[----:B------:R-:W-:-:S04]  /*12c0*/  IMAD R4, R205, R10, RZ ;  /* 0x0000000acd047224 */ /* 0x000fc800078e02ff */
[----:B------:R-:W-:Y:S01]  /*12d0*/  @!P1 IMAD.MOV R9, RZ, RZ, -R9 ;  /* 0x000000ffff099224 */ /* 0x000fe200078e0a09 */
[----:B------:R-:W-:-:S05]  /*12e0*/  @!P2 LOP3.LUT R9, RZ, R16, RZ, 0x33, !PT ;  /* 0x00000010ff09a212 */ /* 0x000fca00078e33ff */
[----:B--2---:R-:W-:Y:S01]  /*12f0*/  IMAD R11, R15, R9, RZ ;  /* 0x000000090f0b7224 */ /* 0x004fe200078e02ff */
        /* <DEDUP_REMOVED lines=10> */
[----:B------:R-:W-:Y:S02]  /*13a0*/  IMAD R4, R13, R0, RZ ;  /* 0x000000000d047224 */ /* 0x000fe400078e02ff */
        /* <DEDUP_REMOVED lines=8> */
.L_x_5824:
        /* <DEDUP_REMOVED lines=44> */
[----:B------:R-:W-:Y:S02]  /*16f0*/  ISETP.NE.AND P2, PT, R16, RZ, PT ;  /* 0x000000ff1000720c */ /* 0x000fe40003f45270 */
[----:B------:R-:W-:Y:S01]  /*1700*/  @!P3 IADD3 R9, PT, PT, R23, R9, RZ ;  /* 0x000000091709b210 */ /* 0x000fe20007ffe0ff */
[----:B------:R-:W-:Y:S01]  /*1710*/  @!P3 IMAD.MOV.U32 R8, RZ, RZ, R22 ;  /* 0x000000ffff08b224 */ /* 0x000fe200078e0016 */
[----:B------:R-:W-:Y:S01]  /*1720*/  @P3 IADD3 R9, PT, PT, R21, R0, RZ ;  /* 0x0000000015093210 */ /* 0x000fe20007ffe0ff */
[----:B------:R-:W-:Y:S01]  /*1730*/  @!P3 IMAD R0, R137, R11, RZ ;  /* 0x0000000b8900b224 */ /* 0x000fe200078e02ff */
[----:B------:R-:W-:Y:S02]  /*1740*/  @!P3 SHF.R.S32.HI R5, RZ, 0x1f, R11 ;  /* 0x0000001fff05b819 */ /* 0x000fe4000001140b */
[----:B------:R-:W-:-:S02]  /*1750*/  @P3 MOV R8, R20 ;  /* 0x0000001400083202 */ /* 0x000fc40000000f00 */
[----:B------:R-:W-:Y:S01]  /*1760*/  @P4 IADD3 R6, PT, PT, R6, 0x1, RZ ;  /* 0x0000000106064810 */ /* 0x000fe20007ffe0ff */
[----:B------:R-:W-:Y:S02]  /*1770*/  @!P3 IMAD R0, R5, R136, R0 ;  /* 0x000000880500b224 */ /* 0x000fe400078e0200 */
[----:B------:R-:W-:Y:S01]  /*1780*/  @!P3 IMAD.WIDE.U32 R20, R136, R11, RZ ;  /* 0x0000000b8814b225 */ /* 0x000fe200078e00ff */
[----:B------:R-:W-:-:S03]  /*1790*/  @!P3 SHF.R.S32.HI R5, RZ, 0x1f, R10 ;  /* 0x0000001fff05b819 */ /* 0x000fc6000001140a */
[-C--:B------:R-:W-:Y:S02]  /*17a0*/  IMAD R4, R205, R133.reuse, RZ ;  /* 0x00000085cd047224 */ /* 0x080fe400078e02ff */
[----:B------:R-:W-:Y:S01]  /*17b0*/  IMAD.WIDE.U32 R8, R204, R133, R8 ;  /* 0x00000085cc087225 */ /* 0x000fe200078e0008 */
[----:B------:R-:W-:-:S03]  /*17c0*/  @!P3 IADD3 R21, PT, PT, R21, R0, RZ ;  /* 0x000000001515b210 */ /* 0x000fc60007ffe0ff */
[----:B------:R-:W-:Y:S01]  /*17d0*/  @!P1 IMAD.MOV R6, RZ, RZ, -R6 ;  /* 0x000000ffff069224 */ /* 0x000fe200078e0a06 */
[----:B------:R-:W-:Y:S01]  /*17e0*/  @!P2 LOP3.LUT R6, RZ, R16, RZ, 0x33, !PT ;  /* 0x00000010ff06a212 */ /* 0x000fe200078e33ff */
[----:B------:R-:W-:Y:S01]  /*17f0*/  @!P3 IMAD R0, R19, R10, RZ ;  /* 0x0000000a1300b224 */ /* 0x000fe200078e02ff */
[----:B------:R-:W-:Y:S02]  /*1800*/  IADD3 R13, PT, PT, R9, R4, RZ ;  /* 0x00000004090d7210 */ /* 0x000fe40007ffe0ff */
[----:B------:R-:W-:Y:S01]  /*1810*/  @P3 IADD3 R11, PT, PT, R11, R12, RZ ;  /* 0x0000000c0b0b3210 */ /* 0x000fe20007ffe0ff */
[----:B------:R-:W-:Y:S01]  /*1820*/  IMAD.MOV.U32 R12, RZ, RZ, R8 ;  /* 0x000000ffff0c7224 */ /* 0x000fe200078e0008 */
[----:B------:R-:W-:Y:S01]  /*1830*/  SHF.R.S32.HI R4, RZ, 0x1f, R6 ;  /* 0x0000001fff047819 */ /* 0x000fe20000011406 */
[----:B------:R-:W-:Y:S02]  /*1840*/  IMAD R9, R15, R6, RZ ;  /* 0x000000060f097224 */ /* 0x000fe400078e02ff */
[----:B------:R-:W-:-:S02]  /*1850*/  @!P3 IMAD R0, R18, R5, R0 ;  /* 0x000000051200b224 */ /* 0x000fc400078e0200 */
[----:B------:R-:W-:-:S04]  /*1860*/  @!P3 IMAD.WIDE.U32 R18, R18, R10, R20 ;  /* 0x0000000a1212b225 */ /* 0x000fc800078e0014 */
[----:B------:R-:W-:Y:S02]  /*1870*/  @P3 IMAD R5, R137, R11, RZ ;  /* 0x0000000b89053224 */ /* 0x000fe400078e02ff */
[----:B------:R-:W-:-:S04]  /*1880*/  IMAD.WIDE.U32 R20, R14, R6, R12 ;  /* 0x000000060e147225 */ /* 0x000fc800078e000c */
[----:B------:R-:W-:Y:S02]  /*1890*/  IMAD R9, R14, R4, R9 ;  /* 0x000000040e097224 */ /* 0x000fe400078e0209 */
[----:B------:R-:W-:Y:S01]  /*18a0*/  @P3 IMAD.WIDE.U32 R10, R136, R11, RZ ;  /* 0x0000000b880a3225 */ /* 0x000fe200078e00ff */
[----:B------:R-:W-:Y:S02]  /*18b0*/  @!P3 MOV R14, R18 ;  /* 0x00000012000eb202 */ /* 0x000fe40000000f00 */
[----:B------:R-:W-:Y:S01]  /*18c0*/  @!P3 IADD3 R12, PT, PT, R19, R0, RZ ;  /* 0x00000000130cb210 */ /* 0x000fe20007ffe0ff */
[----:B------:R-:W-:Y:S01]  /*18d0*/  @P3 IMAD.MOV.U32 R14, RZ, RZ, R10 ;  /* 0x000000ffff0e3224 */ /* 0x000fe200078e000a */
[----:B------:R-:W-:Y:S01]  /*18e0*/  IADD3 R0, PT, PT, R21, R9, RZ ;  /* 0x0000000915007210 */ /* 0x000fe20007ffe0ff */
[----:B------:R-:W-:Y:S01]  /*18f0*/  IMAD.MOV.U32 R4, RZ, RZ, R20 ;  /* 0x000000ffff047224 */ /* 0x000fe200078e0014 */
[----:B------:R-:W-:Y:S02]  /*1900*/  @P3 IADD3 R12, PT, PT, R11, R5, RZ ;  /* 0x000000050b0c3210 */ /* 0x000fe40007ffe0ff */
[----:B------:R-:W-:-:S02]  /*1910*/  MOV R19, RZ ;  /* 0x000000ff00137202 */ /* 0x000fc40000000f00 */
[----:B------:R-:W-:Y:S02]  /*1920*/  MOV R10, R133 ;  /* 0x00000085000a7202 */ /* 0x000fe40000000f00 */
.L_x_5825:
[----:B------:R-:W-:Y:S05]  /*1930*/  BSYNC.RECONVERGENT B0 ;  /* 0x0000000000007941 */ /* 0x000fea0003800200 */
.L_x_5823:
[----:B------:R-:W-:Y:S01]  /*1940*/  ISETP.NE.AND P2, PT, R216, -0x1, PT ;  /* 0xffffffffd800780c */ /* 0x000fe20003f45270 */
[----:B------:R-:W2:Y:S04]  /*1950*/  LD.E.64 R8, desc[UR4][R2.64+0x8] ;  /* 0x0000080402087980 */ /* 0x000ea8000c101b00 */
[----:B------:R-:W3:Y:S04]  /*1960*/  LD.E.64 R34, desc[UR4][R2.64+0x30] ;  /* 0x0000300402227980 */ /* 0x000ee8000c101b00 */
[----:B------:R-:W4:Y:S04]  /*1970*/  LD.E.64 R22, desc[UR4][R2.64+0x48] ;  /* 0x0000480402167980 */ /* 0x000f28000c101b00 */
[----:B------:R-:W4:Y:S04]  /*1980*/  @!P2 LD.E.64 R26, desc[UR4][R2.64+0x18] ;  /* 0x00001804021aa980 */ /* 0x000f28000c101b00 */
[----:B------:R-:W4:Y:S01]  /*1990*/  LD.E.64 R30, desc[UR4][R186.64] ;  /* 0x00000004ba1e7980 */ /* 0x000f22000c101b00 */
[----:B------:R-:W-:-:S05]  /*19a0*/  IMAD.SHL.U32 R32, R198, 0x8, RZ ;  /* 0x00000008c6207824 */ /* 0x000fca00078e00ff */
[----:B------:R-:W-:-:S04]  /*19b0*/  LOP3.LUT R196, R32, 0x38, RZ, 0xc0, !PT ;  /* 0x0000003820c47812 */ /* 0x000fc800078ec0ff */
[----:B------:R-:W-:Y:S02]  /*19c0*/  IADD3 R4, P1, PT, R196, R4, RZ ;  /* 0x00000004c4047210 */ /* 0x000fe40007f3e0ff */
[----:B------:R-:W-:-:S03]  /*19d0*/  SHF.R.U32.HI R20, RZ, 0x3, R198 ;  /* 0x00000003ff147819 */ /* 0x000fc600000116c6 */
[----:B------:R-:W-:Y:S02]  /*19e0*/  IMAD.X R5, RZ, RZ, R0, P1 ;  /* 0x000000ffff057224 */ /* 0x000fe400008e0600 */
[----:B------:R-:W-:Y:S02]  /*19f0*/  IMAD R209, R205, R20, RZ ;  /* 0x00000014cdd17224 */ /* 0x000fe400078e02ff */
[----:B------:R-:W-:-:S05]  /*1a00*/  IMAD.WIDE.U32 R4, R20, R204, R4 ;  /* 0x000000cc14047225 */ /* 0x000fca00078e0004 */
[----:B------:R-:W-:Y:S01]  /*1a10*/  IADD3 R209, PT, PT, R5, R209, RZ ;  /* 0x000000d105d17210 */ /* 0x000fe20007ffe0ff */
[C---:B------:R-:W-:Y:S01]  /*1a20*/  VIADD R11, R20.reuse, 0x10 ;  /* 0x00000010140b7836 */ /* 0x040fe20000000000 */
[----:B------:R-:W-:Y:S01]  /*1a30*/  IADD3 R206, PT, PT, -R7, R140, RZ ;  /* 0x0000008c07ce7210 */ /* 0x000fe20007ffe1ff */
[----:B------:R-:W-:-:S03]  /*1a40*/  VIADD R7, R20, 0x30 ;  /* 0x0000003014077836 */ /* 0x000fc60000000000 */
[-C--:B------:R-:W-:Y:S02]  /*1a50*/  ISETP.GE.AND P6, PT, R11, R206.reuse, PT ;  /* 0x000000ce0b00720c */ /* 0x080fe40003fc6270 */
[----:B------:R-:W-:Y:S02]  /*1a60*/  MOV R21, RZ ;  /* 0x000000ff00157202 */ /* 0x000fe40000000f00 */
[----:B------:R-:W-:Y:S01]  /*1a70*/  ISETP.GE.AND P4, PT, R20, R206, PT ;  /* 0x000000ce1400720c */ /* 0x000fe20003f86270 */
[----:B------:R-:W1:Y:S01]  /*1a80*/  S2UR UR6, SR_CgaCtaId ;  /* 0x00000000000679c3 */ /* 0x000e620000008800 */
[----:B------:R-:W-:Y:S01]  /*1a90*/  LOP3.LUT R33, R32, 0x1c0, RZ, 0xc0, !PT ;  /* 0x000001c020217812 */ /* 0x000fe200078ec0ff */
[----:B------:R-:W-:-:S03]  /*1aa0*/  UMOV UR7, 0x400 ;  /* 0x0000040000077882 */ /* 0x000fc60000000000 */
[----:B------:R-:W-:Y:S01]  /*1ab0*/  LOP3.LUT R33, R33, 0x38, R198, 0xf8, !PT ;  /* 0x0000003821217812 */ /* 0x000fe200078ef8c6 */
[----:B-1----:R-:W-:-:S06]  /*1ac0*/  ULEA UR6, UR6, UR7, 0x18 ;  /* 0x0000000706067291 */ /* 0x002fcc000f8ec0ff */
[----:B------:R-:W-:Y:S01]  /*1ad0*/  IMAD.U32 R201, RZ, RZ, UR6 ;  /* 0x00000006ffc97e24 */ /* 0x000fe2000f8e00ff */
[----:B--2---:R-:W-:-:S04]  /*1ae0*/  LEA R208, P1, R4, R8, 0x1 ;  /* 0x0000000804d07211 */ /* 0x004fc800078208ff */
[----:B------:R-:W-:Y:S01]  /*1af0*/  LEA.HI.X R209, R4, R9, R209, 0x1, P1 ;  /* 0x0000000904d17211 */ /* 0x000fe200008f0cd1 */
[-C--:B---3--:R-:W-:Y:S02]  /*1b00*/  @P2 IMAD R5, R35, R216.reuse, RZ ;  /* 0x000000d823052224 */ /* 0x088fe400078e02ff */
[----:B------:R-:W-:-:S04]  /*1b10*/  @P2 IMAD.WIDE.U32 R8, R34, R216, RZ ;  /* 0x000000d822082225 */ /* 0x000fc800078e00ff */
[-C--:B----4-:R-:W-:Y:S02]  /*1b20*/  @!P2 IMAD R0, R27, R214.reuse, RZ ;  /* 0x000000d61b00a224 */ /* 0x090fe400078e02ff */
[----:B------:R-:W-:-:S04]  /*1b30*/  @!P2 IMAD.WIDE.U32 R26, R26, R214, RZ ;  /* 0x000000d61a1aa225 */ /* 0x000fc800078e00ff */
[----:B------:R-:W-:Y:S02]  /*1b40*/  @!P2 IMAD.IADD R0, R27, 0x1, R0 ;  /* 0x000000011b00a824 */ /* 0x000fe400078e0200 */
[----:B------:R-:W-:Y:S02]  /*1b50*/  @P2 IMAD.IADD R0, R9, 0x1, R5 ;  /* 0x0000000109002824 */ /* 0x000fe400078e0205 */
[----:B------:R-:W-:Y:S01]  /*1b60*/  @!P2 IMAD.MOV.U32 R4, RZ, RZ, R26 ;  /* 0x000000ffff04a224 */ /* 0x000fe200078e001a */
[----:B------:R-:W-:Y:S01]  /*1b70*/  @P2 MOV R4, R8 ;  /* 0x0000000800042202 */ /* 0x000fe20000000f00 */
[----:B------:R-:W-:Y:S01]  /*1b80*/  VIADD R9, R20, 0x20 ;  /* 0x0000002014097836 */ /* 0x000fe20000000000 */
[----:B------:R-:W-:Y:S02]  /*1b90*/  ISETP.GE.AND P1, PT, R7, R206, PT ;  /* 0x000000ce0700720c */ /* 0x000fe40003f26270 */
[----:B------:R-:W-:Y:S02]  /*1ba0*/  IADD3 R4, P3, PT, R196, R4, RZ ;  /* 0x00000004c4047210 */ /* 0x000fe40007f7e0ff */
[----:B------:R-:W-:Y:S01]  /*1bb0*/  ISETP.GE.AND P5, PT, R9, R206, PT ;  /* 0x000000ce0900720c */ /* 0x000fe20003fa6270 */
[----:B------:R-:W-:-:S04]  /*1bc0*/  IMAD.WIDE.U32 R26, R215, 0x40, R20 ;  /* 0x00000040d71a7825 */ /* 0x000fc800078e0014 */
[----:B------:R-:W-:Y:S01]  /*1bd0*/  IMAD.X R5, RZ, RZ, R0, P3 ;  /* 0x000000ffff057224 */ /* 0x000fe200018e0600 */
[----:B------:R-:W-:Y:S01]  /*1be0*/  @!P6 IADD3 R17, P2, PT, R26, 0x10, RZ ;  /* 0x000000101a11e810 */ /* 0x000fe20007f5e0ff */
[-C--:B------:R-:W-:Y:S02]  /*1bf0*/  IMAD R0, R23, R213.reuse, RZ ;  /* 0x000000d517007224 */ /* 0x080fe400078e02ff */
[----:B------:R-:W-:-:S04]  /*1c00*/  IMAD.WIDE.U32 R22, R22, R213, R4 ;  /* 0x000000d516167225 */ /* 0x000fc800078e0004 */
[--C-:B------:R-:W-:Y:S01]  /*1c10*/  @!P6 IMAD.X R21, RZ, RZ, R27.reuse, P2 ;  /* 0x000000ffff15e224 */ /* 0x100fe200010e061b */
[C---:B------:R-:W-:Y:S01]  /*1c20*/  @!P5 IADD3 R8, P3, PT, R26.reuse, 0x20, RZ ;  /* 0x000000201a08d810 */ /* 0x040fe20007f7e0ff */
[----:B------:R-:W-:Y:S01]  /*1c30*/  @!P4 IMAD R15, R27, R34, RZ ;  /* 0x000000221b0fc224 */ /* 0x000fe200078e02ff */
[C---:B------:R-:W-:Y:S02]  /*1c40*/  @!P1 IADD3 R6, P2, PT, R26.reuse, 0x30, RZ ;  /* 0x000000301a069810 */ /* 0x040fe40007f5e0ff */
[----:B------:R-:W-:Y:S01]  /*1c50*/  IADD3 R23, PT, PT, R23, R0, RZ ;  /* 0x0000000017177210 */ /* 0x000fe20007ffe0ff */
[--C-:B------:R-:W-:Y:S01]  /*1c60*/  @!P5 IMAD.X R5, RZ, RZ, R27.reuse, P3 ;  /* 0x000000ffff05d224 */ /* 0x100fe200018e061b */
[----:B------:R-:W-:Y:S01]  /*1c70*/  @!P6 MOV R38, R22 ;  /* 0x000000160026e202 */ /* 0x000fe20000000f00 */
[----:B------:R-:W-:Y:S02]  /*1c80*/  @!P1 IMAD.X R13, RZ, RZ, R27, P2 ;  /* 0x000000ffff0d9224 */ /* 0x000fe400010e061b */
[----:B------:R-:W-:-:S02]  /*1c90*/  @!P4 IMAD R15, R26, R35, R15 ;  /* 0x000000231a0fc224 */ /* 0x000fc400078e020f */
[----:B------:R-:W-:-:S04]  /*1ca0*/  @!P4 IMAD.WIDE.U32 R26, R26, R34, R22 ;  /* 0x000000221a1ac225 */ /* 0x000fc800078e0016 */
[----:B------:R-:W-:Y:S02]  /*1cb0*/  @!P6 IMAD R4, R21, R34, RZ ;  /* 0x000000221504e224 */ /* 0x000fe400078e02ff */
[----:B------:R-:W-:Y:S01]  /*1cc0*/  @!P6 IMAD.MOV.U32 R39, RZ, RZ, R23 ;  /* 0x000000ffff27e224 */ /* 0x000fe200078e0017 */
[----:B------:R-:W-:Y:S01]  /*1cd0*/  @!P4 LEA R28, P2, R26, R30, 0x1 ;  /* 0x0000001e1a1cc211 */ /* 0x000fe200078408ff */
[----:B------:R-:W-:Y:S02]  /*1ce0*/  @!P4 IMAD.IADD R15, R27, 0x1, R15 ;  /* 0x000000011b0fc824 */ /* 0x000fe400078e020f */
[-C--:B------:R-:W-:Y:S02]  /*1cf0*/  @!P6 IMAD R4, R35, R17.reuse, R4 ;  /* 0x000000112304e224 */ /* 0x080fe400078e0204 */
[----:B------:R-:W-:Y:S01]  /*1d00*/  @!P6 IMAD.WIDE.U32 R38, R34, R17, R38 ;  /* 0x000000112226e225 */ /* 0x000fe200078e0026 */
[----:B------:R-:W-:Y:S02]  /*1d10*/  @!P4 LEA.HI.X R29, R26, R31, R15, 0x1, P2 ;  /* 0x0000001f1a1dc211 */ /* 0x000fe400010f0c0f */
[----:B------:R-:W-:-:S02]  /*1d20*/  LOP3.LUT R15, R33, R196, RZ, 0x3c, !PT ;  /* 0x000000c4210f7212 */ /* 0x000fc400078e3cff */
[----:B------:R-:W-:Y:S02]  /*1d30*/  @!P6 IADD3 R4, PT, PT, R39, R4, RZ ;  /* 0x000000042704e210 */ /* 0x000fe40007ffe0ff */
[C---:B------:R-:W-:Y:S01]  /*1d40*/  @!P6 LEA R26, P2, R38.reuse, R30, 0x1 ;  /* 0x0000001e261ae211 */ /* 0x040fe200078408ff */
[----:B------:R-:W-:Y:S01]  /*1d50*/  @!P5 IMAD.MOV.U32 R36, RZ, RZ, R22 ;  /* 0x000000ffff24d224 */ /* 0x000fe200078e0016 */
[----:B------:R-:W-:Y:S02]  /*1d60*/  @!P5 MOV R37, R23 ;  /* 0x000000170025d202 */ /* 0x000fe40000000f00 */
[----:B------:R-:W-:Y:S01]  /*1d70*/  @!P6 LEA.HI.X R27, R38, R31, R4, 0x1, P2 ;  /* 0x0000001f261be211 */ /* 0x000fe200010f0c04 */
[-C--:B------:R-:W-:Y:S01]  /*1d80*/  @!P5 IMAD R5, R5, R34.reuse, RZ ;  /* 0x000000220505d224 */ /* 0x080fe200078e02ff */
[----:B------:R-:W-:Y:S01]  /*1d90*/  LOP3.LUT R4, R15, 0x1e00, R32, 0xf8, !PT ;  /* 0x00001e000f047812 */ /* 0x000fe200078ef820 */
[----:B------:R-:W-:Y:S02]  /*1da0*/  @!P1 IMAD R13, R13, R34, RZ ;  /* 0x000000220d0d9224 */ /* 0x000fe400078e02ff */
[-C--:B------:R-:W-:Y:S01]  /*1db0*/  @!P5 IMAD R5, R35, R8.reuse, R5 ;  /* 0x000000082305d224 */ /* 0x080fe200078e0205 */
[----:B------:R-:W-:Y:S01]  /*1dc0*/  LEA R217, R4, R201, 0x1 ;  /* 0x000000c904d97211 */ /* 0x000fe200078e08ff */
[----:B------:R-:W-:-:S04]  /*1dd0*/  @!P5 IMAD.WIDE.U32 R36, R34, R8, R36 ;  /* 0x000000082224d225 */ /* 0x000fc800078e0024 */
[-C--:B------:R-:W-:Y:S02]  /*1de0*/  @!P1 IMAD R4, R35, R6.reuse, R13 ;  /* 0x0000000623049224 */ /* 0x080fe400078e020d */
[----:B------:R-:W-:Y:S02]  /*1df0*/  @!P1 IMAD.WIDE.U32 R34, R34, R6, R22 ;  /* 0x0000000622229225 */ /* 0x000fe400078e0016 */
[----:B------:R-:W5:Y:S02]  /*1e00*/  LD.E.64 R22, desc[UR4][R2.64+0x10] ;  /* 0x0000100402167980 */ /* 0x000f64000c101b00 */
[----:B------:R-:W-:Y:S01]  /*1e10*/  IMAD R0, R132, -0x80, R141 ;  /* 0xffffff8084007824 */ /* 0x000fe200078e028d */
[----:B------:R-:W-:Y:S01]  /*1e20*/  @!P5 LEA R38, P3, R36, R30, 0x1 ;  /* 0x0000001e2426d211 */ /* 0x000fe200078608ff */
[----:B------:R-:W-:Y:S01]  /*1e30*/  @!P5 IMAD.IADD R5, R37, 0x1, R5 ;  /* 0x000000012505d824 */ /* 0x000fe200078e0205 */
[----:B------:R-:W-:Y:S01]  /*1e40*/  @!PT LDS RZ, [RZ] ;  /* 0x00000000fffff984 */ /* 0x000fe20000000800 */
[----:B------:R-:W-:Y:S01]  /*1e50*/  @!PT LDS RZ, [RZ] ;  /* 0x00000000fffff984 */ /* 0x000fe20000000800 */
[----:B------:R-:W-:Y:S01]  /*1e60*/  @!PT LDS RZ, [RZ] ;  /* 0x00000000fffff984 */ /* 0x000fe20000000800 */
[----:B------:R-:W-:Y:S01]  /*1e70*/  @!P4 LDGSTS.E.BYPASS.LTC128B.128 [R217], desc[UR4][R28.64] ;  /* 0x000000001cd9cfae */ /* 0x000fe2000b981a04 */
[----:B------:R-:W-:-:S02]  /*1e80*/  VIADD R0, R0, 0x80 ;  /* 0x0000008000007836 */ /* 0x000fc40000000000 */
[----:B------:R-:W-:Y:S01]  /*1e90*/  @!P1 IMAD.IADD R13, R35, 0x1, R4 ;  /* 0x00000001230d9824 */ /* 0x000fe200078e0204 */
[-C--:B------:R-:W-:Y:S01]  /*1ea0*/  @!P5 LEA.HI.X R39, R36, R31.reuse, R5, 0x1, P3 ;  /* 0x0000001f2427d211 */ /* 0x080fe200018f0c05 */
[----:B------:R1:W-:Y:S01]  /*1eb0*/  @!P4 LDGSTS.E.BYPASS.LTC128B.128 [R217+0x2000], desc[UR4][R28.64+0x80] ;  /* 0x020000801cd9cfae */ /* 0x0003e2000b981a04 */
[----:B------:R-:W-:Y:S02]  /*1ec0*/  ISETP.GE.AND P2, PT, R11, R0, PT ;  /* 0x000000000b00720c */ /* 0x000fe40003f46270 */
[----:B------:R-:W-:Y:S01]  /*1ed0*/  @!P1 LEA R30, P3, R34, R30, 0x1 ;  /* 0x0000001e221e9211 */ /* 0x000fe200078608ff */
[----:B------:R-:W-:Y:S01]  /*1ee0*/  @!P6 LDGSTS.E.BYPASS.LTC128B.128 [R217+0x800], desc[UR4][R26.64] ;  /* 0x008000001ad9efae */ /* 0x000fe2000b981a04 */
[----:B------:R-:W-:Y:S02]  /*1ef0*/  IMAD.SHL.U32 R5, R204, 0x10, RZ ;  /* 0x00000010cc057824 */ /* 0x000fe400078e00ff */
[----:B------:R-:W-:Y:S01]  /*1f00*/  @!P1 LEA.HI.X R31, R34, R31, R13, 0x1, P3 ;  /* 0x0000001f221f9211 */ /* 0x000fe200018f0c0d */
[----:B------:R2:W-:Y:S01]  /*1f10*/  @!P6 LDGSTS.E.BYPASS.LTC128B.128 [R217+0x2800], desc[UR4][R26.64+0x80] ;  /* 0x028000801ad9efae */ /* 0x0005e2000b981a04 */
[----:B------:R-:W-:-:S03]  /*1f20*/  IADD3 R17, PT, PT, R20, 0x50, RZ ;  /* 0x0000005014117810 */ /* 0x000fc60007ffe0ff */
[----:B------:R-:W-:Y:S01]  /*1f30*/  @!P5 LDGSTS.E.BYPASS.LTC128B.128 [R217+0x1000], desc[UR4][R38.64] ;  /* 0x0100000026d9dfae */ /* 0x000fe2000b981a04 */
[----:B------:R-:W-:-:S03]  /*1f40*/  SHF.L.U64.HI R4, R204, 0x4, R205 ;  /* 0x00000004cc047819 */ /* 0x000fc600000102cd */
[----:B------:R-:W-:Y:S01]  /*1f50*/  @!P5 LDGSTS.E.BYPASS.LTC128B.128 [R217+0x3000], desc[UR4][R38.64+0x80] ;  /* 0x0300008026d9dfae */ /* 0x000fe2000b981a04 */
[----:B------:R-:W-:Y:S01]  /*1f60*/  @!P2 LEA R36, P4, R5, R208, 0x1 ;  /* 0x000000d00524a211 */ /* 0x000fe200078808ff */
[----:B------:R-:W-:Y:S02]  /*1f70*/  VIADD R15, R20, 0x60 ;  /* 0x00000060140f7836 */ /* 0x000fe40000000000 */
[----:B------:R-:W-:Y:S01]  /*1f80*/  @!P1 LDGSTS.E.BYPASS.LTC128B.128 [R217+0x1800], desc[UR4][R30.64] ;  /* 0x018000001ed99fae */ /* 0x000fe2000b981a04 */
[----:B------:R-:W-:-:S03]  /*1f90*/  ISETP.GE.AND P5, PT, R17, R0, PT ;  /* 0x000000001100720c */ /* 0x000fc60003fa6270 */
[----:B------:R3:W-:Y:S01]  /*1fa0*/  @!P1 LDGSTS.E.BYPASS.LTC128B.128 [R217+0x3800], desc[UR4][R30.64+0x80] ;  /* 0x038000801ed99fae */ /* 0x0007e2000b981a04 */
[-C--:B------:R-:W-:Y:S02]  /*1fb0*/  ISETP.GE.AND P1, PT, R7, R0.reuse, PT ;  /* 0x000000000700720c */ /* 0x080fe40003f26270 */
[-C--:B------:R-:W-:Y:S02]  /*1fc0*/  @!P2 LEA.HI.X R37, R5, R209.reuse, R4, 0x1, P4 ;  /* 0x000000d10525a211 */ /* 0x080fe400020f0c04 */
[-C--:B------:R-:W-:Y:S02]  /*1fd0*/  ISETP.GE.AND P4, PT, R15, R0.reuse, PT ;  /* 0x000000000f00720c */ /* 0x080fe40003f86270 */
[-C--:B------:R-:W-:Y:S02]  /*1fe0*/  ISETP.GE.AND P3, PT, R20, R0.reuse, PT ;  /* 0x000000001400720c */ /* 0x080fe40003f66270 */
[----:B------:R-:W-:Y:S01]  /*1ff0*/  ISETP.GE.AND P6, PT, R9, R0, PT ;  /* 0x000000000900720c */ /* 0x000fe20003fc6270 */
[----:B-1----:R-:W-:Y:S01]  /*2000*/  @!P5 IMAD.MOV.U32 R28, RZ, RZ, R208 ;  /* 0x000000ffff1cd224 */ /* 0x002fe200078e00d0 */
[----:B------:R-:W-:-:S03]  /*2010*/  @!P5 MOV R29, R209 ;  /* 0x000000d1001dd202 */ /* 0x000fc60000000f00 */
[----:B--2---:R-:W-:-:S04]  /*2020*/  @!P1 IMAD.WIDE.U32 R26, R204, 0x60, R208 ;  /* 0x00000060cc1a9825 */ /* 0x004fc800078e00d0 */
[C---:B------:R-:W-:Y:S02]  /*2030*/  @!P5 IMAD R8, R205.reuse, 0xa0, RZ ;  /* 0x000000a0cd08d824 */ /* 0x040fe400078e02ff */
[C---:B------:R-:W-:Y:S01]  /*2040*/  @!P5 IMAD.WIDE.U32 R28, R204.reuse, 0xa0, R28 ;  /* 0x000000a0cc1cd825 */ /* 0x040fe200078e001c */
[----:B------:R-:W-:Y:S03]  /*2050*/  @!P3 LDGSTS.E.BYPASS.LTC128B.128 [R217+0x4000], desc[UR4][R208.64] ;  /* 0x04000000d0d9bfae */ /* 0x000fe6000b981a04 */
[----:B---3--:R-:W-:Y:S01]  /*2060*/  @!P1 IMAD R30, R205, 0x60, RZ ;  /* 0x00000060cd1e9824 */ /* 0x008fe200078e02ff */
[----:B------:R-:W-:Y:S03]  /*2070*/  @!P3 LDGSTS.E.BYPASS.LTC128B.128 [R217+0x8000], desc[UR4][R208.64+0x80] ;  /* 0x08000080d0d9bfae */ /* 0x000fe6000b981a04 */
[----:B------:R-:W-:Y:S01]  /*2080*/  @!P1 IMAD.IADD R31, R27, 0x1, R30 ;  /* 0x000000011b1f9824 */ /* 0x000fe200078e021e */
[----:B------:R-:W-:Y:S01]  /*2090*/  @!P1 MOV R30, R26 ;  /* 0x0000001a001e9202 */ /* 0x000fe20000000f00 */
[----:B------:R-:W-:Y:S01]  /*20a0*/  @!P4 IMAD.MOV.U32 R26, RZ, RZ, R208 ;  /* 0x000000ffff1ac224 */ /* 0x000fe200078e00d0 */
[----:B------:R-:W-:Y:S01]  /*20b0*/  @!P4 MOV R27, R209 ;  /* 0x000000d1001bc202 */ /* 0x000fe20000000f00 */
[----:B------:R-:W-:Y:S01]  /*20c0*/  @!P5 IMAD.IADD R29, R29, 0x1, R8 ;  /* 0x000000011d1dd824 */ /* 0x000fe200078e0208 */
[----:B------:R-:W-:Y:S01]  /*20d0*/  IABS R8, R16 ;  /* 0x0000001000087213 */ /* 0x000fe20000000000 */
[----:B------:R-:W-:Y:S01]  /*20e0*/  @!P2 LDGSTS.E.BYPASS.LTC128B.128 [R217+0x4800], desc[UR4][R36.64] ;  /* 0x0480000024d9afae */ /* 0x000fe2000b981a04 */
[----:B------:R-:W-:-:S03]  /*20f0*/  @!P4 IMAD.WIDE.U32 R26, R204, 0xc0, R26 ;  /* 0x000000c0cc1ac825 */ /* 0x000fc600078e001a */
[----:B------:R1:W-:Y:S01]  /*2100*/  @!P2 LDGSTS.E.BYPASS.LTC128B.128 [R217+0x8800], desc[UR4][R36.64+0x80] ;  /* 0x0880008024d9afae */ /* 0x0003e2000b981a04 */
[C---:B------:R-:W-:Y:S02]  /*2110*/  @!P6 LEA R34, P2, R204.reuse, R208, 0x6 ;  /* 0x000000d0cc22e211 */ /* 0x040fe400078430ff */
[----:B------:R-:W-:Y:S02]  /*2120*/  @!P4 MOV R38, R26 ;  /* 0x0000001a0026c202 */ /* 0x000fe40000000f00 */
[----:B------:R-:W2:Y:S01]  /*2130*/  I2F.RP R26, R8 ;  /* 0x00000008001a7306 */ /* 0x000ea20000209400 */
[----:B------:R-:W-:Y:S02]  /*2140*/  @!P6 LEA.HI.X R35, R204, R209, R205, 0x6, P2 ;  /* 0x000000d1cc23e211 */ /* 0x000fe400010f34cd */
[----:B------:R-:W-:-:S03]  /*2150*/  IADD3 R5, PT, PT, R20, 0x40, RZ ;  /* 0x0000004014057810 */ /* 0x000fc60007ffe0ff */
[----:B------:R-:W-:Y:S04]  /*2160*/  @!P6 LDGSTS.E.BYPASS.LTC128B.128 [R217+0x5000], desc[UR4][R34.64] ;  /* 0x0500000022d9efae */ /* 0x000fe8000b981a04 */
[----:B------:R3:W-:Y:S01]  /*2170*/  @!P6 LDGSTS.E.BYPASS.LTC128B.128 [R217+0x9000], desc[UR4][R34.64+0x80] ;  /* 0x0900008022d9efae */ /* 0x0007e2000b981a04 */
[----:B------:R-:W-:-:S03]  /*2180*/  ISETP.GE.AND P6, PT, R5, R0, PT ;  /* 0x000000000500720c */ /* 0x000fc60003fc6270 */
[----:B------:R-:W-:Y:S01]  /*2190*/  @!P1 LDGSTS.E.BYPASS.LTC128B.128 [R217+0x5800], desc[UR4][R30.64] ;  /* 0x058000001ed99fae */ /* 0x000fe2000b981a04 */
[----:B--2---:R-:W2:Y:S03]  /*21a0*/  MUFU.RCP R18, R26 ;  /* 0x0000001a00127308 */ /* 0x004ea60000001000 */
[----:B------:R-:W-:Y:S01]  /*21b0*/  @!P1 LDGSTS.E.BYPASS.LTC128B.128 [R217+0x9800], desc[UR4][R30.64+0x80] ;  /* 0x098000801ed99fae */ /* 0x000fe2000b981a04 */
[----:B------:R-:W-:-:S05]  /*21c0*/  VIADD R13, R20, 0x70 ;  /* 0x00000070140d7836 */ /* 0x000fca0000000000 */
[----:B-1----:R-:W-:-:S04]  /*21d0*/  @!P6 LEA R36, P1, R204, R208, 0x7 ;  /* 0x000000d0cc24e211 */ /* 0x002fc800078238ff */
[----:B------:R-:W-:Y:S02]  /*21e0*/  @!P6 LEA.HI.X R37, R204, R209, R205, 0x7, P1 ;  /* 0x000000d1cc25e211 */ /* 0x000fe400008f3ccd */
[----:B------:R-:W-:Y:S01]  /*21f0*/  ISETP.GE.AND P2, PT, R13, R0, PT ;  /* 0x000000000d00720c */ /* 0x000fe20003f46270 */
[----:B--2---:R-:W-:Y:S02]  /*2200*/  VIADD R18, R18, 0xffffffe ;  /* 0x0ffffffe12127836 */ /* 0x004fe40000000000 */
[----:B------:R-:W-:Y:S04]  /*2210*/  @!P6 LDGSTS.E.BYPASS.LTC128B.128 [R217+0x6000], desc[UR4][R36.64] ;  /* 0x0600000024d9efae */ /* 0x000fe8000b981a04 */
[----:B------:R-:W-:Y:S04]  /*2220*/  @!P6 LDGSTS.E.BYPASS.LTC128B.128 [R217+0xa000], desc[UR4][R36.64+0x80] ;  /* 0x0a00008024d9efae */ /* 0x000fe8000b981a04 */
[----:B------:R-:W-:Y:S04]  /*2230*/  @!P5 LDGSTS.E.BYPASS.LTC128B.128 [R217+0x6800], desc[UR4][R28.64] ;  /* 0x068000001cd9dfae */ /* 0x000fe8000b981a04 */
[----:B------:R1:W-:Y:S01]  /*2240*/  @!P5 LDGSTS.E.BYPASS.LTC128B.128 [R217+0xa800], desc[UR4][R28.64+0x80] ;  /* 0x0a8000801cd9dfae */ /* 0x0003e2000b981a04 */
[----:B------:R-:W-:-:S02]  /*2250*/  @!P2 IMAD R4, R205, 0xe0, RZ ;  /* 0x000000e0cd04a824 */ /* 0x000fc400078e02ff */
[----:B---3--:R-:W-:-:S04]  /*2260*/  @!P2 IMAD.WIDE.U32 R34, R204, 0xe0, R208 ;  /* 0x000000e0cc22a825 */ /* 0x008fc800078e00d0 */
[----:B------:R-:W-:Y:S01]  /*2270*/  @!P2 IMAD.IADD R35, R35, 0x1, R4 ;  /* 0x000000012323a824 */ /* 0x000fe200078e0204 */
[----:B-1----:R-:W1:Y:S01]  /*2280*/  F2I.FTZ.U32.TRUNC.NTZ R29, R18 ;  /* 0x00000012001d7305 */ /* 0x002e62000021f000 */
[----:B------:R-:W-:Y:S02]  /*2290*/  @!P4 IMAD R6, R205, 0xc0, RZ ;  /* 0x000000c0cd06c824 */ /* 0x000fe400078e02ff */
[----:B------:R-:W-:-:S03]  /*22a0*/  IMAD.MOV.U32 R28, RZ, RZ, RZ ;  /* 0x000000ffff1c7224 */ /* 0x000fc600078e00ff */
[----:B------:R-:W-:Y:S02]  /*22b0*/  @!P4 IADD3 R39, PT, PT, R27, R6, RZ ;  /* 0x000000061b27c210 */ /* 0x000fe40007ffe0ff */
[----:B-1----:R-:W-:-:S03]  /*22c0*/  IADD3 R4, PT, PT, RZ, -R29, RZ ;  /* 0x8000001dff047210 */ /* 0x002fc60007ffe0ff */
[----:B------:R1:W-:Y:S02]  /*22d0*/  @!P4 LDGSTS.E.BYPASS.LTC128B.128 [R217+0x7000], desc[UR4][R38.64] ;  /* 0x0700000026d9cfae */ /* 0x0003e4000b981a04 */
[----:B------:R-:W-:Y:S01]  /*22e0*/  IMAD R21, R4, R8, RZ ;  /* 0x0000000804157224 */ /* 0x000fe200078e02ff */
[----:B------:R-:W-:Y:S01]  /*22f0*/  IABS R6, R213 ;  /* 0x000000d500067213 */ /* 0x000fe20000000000 */
[----:B------:R1:W-:Y:S01]  /*2300*/  @!P4 LDGSTS.E.BYPASS.LTC128B.128 [R217+0xb000], desc[UR4][R38.64+0x80] ;  /* 0x0b00008026d9cfae */ /* 0x0003e2000b981a04 */
[----:B------:R-:W-:Y:S01]  /*2310*/  IABS R4, R16 ;  /* 0x0000001000047213 */ /* 0x000fe20000000000 */
[----:B------:R-:W-:Y:S02]  /*2320*/  IMAD.HI.U32 R21, R29, R21, R28 ;  /* 0x000000151d157227 */ /* 0x000fe400078e001c */
[----:B------:R1:W-:Y:S01]  /*2330*/  @!P2 LDGSTS.E.BYPASS.LTC128B.128 [R217+0x7800], desc[UR4][R34.64] ;  /* 0x0780000022d9afae */ /* 0x0003e2000b981a04 */
[----:B------:R-:W-:-:S03]  /*2340*/  IADD3 R4, PT, PT, RZ, -R4, RZ ;  /* 0x80000004ff047210 */ /* 0x000fc60007ffe0ff */
[----:B------:R-:W-:Y:S01]  /*2350*/  IMAD.HI.U32 R21, R21, R6, RZ ;  /* 0x0000000615157227 */ /* 0x000fe200078e00ff */
[----:B------:R1:W-:Y:S03]  /*2360*/  @!P2 LDGSTS.E.BYPASS.LTC128B.128 [R217+0xb800], desc[UR4][R34.64+0x80] ;  /* 0x0b80008022d9afae */ /* 0x0003e6000b981a04 */
[----:B------:R-:W-:Y:S01]  /*2370*/  IMAD R27, R21, R4, R6 ;  /* 0x00000004151b7224 */ /* 0x000fe200078e0206 */
[----:B------:R-:W0:Y:S04]  /*2380*/  LDGDEPBAR ;  /* 0x00000000000079af */ /* 0x000e280000000000 */
[----:B------:R-:W-:Y:S01]  /*2390*/  ISETP.GT.U32.AND P2, PT, R8, R27, PT ;  /* 0x0000001b0800720c */ /* 0x000fe20003f44070 */
[----:B-----5:R-:W-:Y:S01]  /*23a0*/  IMAD R211, R137, R20, RZ ;  /* 0x0000001489d37224 */ /* 0x020fe200078e02ff */
[----:B------:R-:W-:Y:S01]  /*23b0*/  LOP3.LUT R4, R213, R16, RZ, 0x3c, !PT ;  /* 0x00000010d5047212 */ /* 0x000fe200078e3cff */
[----:B------:R1:W5:Y:S04]  /*23c0*/  LD.E R134, desc[UR4][R2.64+0x184] ;  /* 0x0001840402867980 */ /* 0x000368000c101900 */
[----:B------:R1:W5:Y:S06]  /*23d0*/  LD.E R135, desc[UR4][R2.64+0x188] ;  /* 0x0001880402877980 */ /* 0x00036c000c101900 */
[----:B------:R-:W-:-:S05]  /*23e0*/  @!P2 IMAD.IADD R27, R27, 0x1, -R8 ;  /* 0x000000011b1ba824 */ /* 0x000fca00078e0a08 */
[----:B------:R-:W-:Y:S02]  /*23f0*/  ISETP.GE.U32.AND P4, PT, R27, R8, PT ;  /* 0x000000081b00720c */ /* 0x000fe40003f86070 */
[----:B------:R-:W-:Y:S02]  /*2400*/  ISETP.GE.AND P1, PT, R4, RZ, PT ;  /* 0x000000ff0400720c */ /* 0x000fe40003f26270 */
[----:B------:R-:W-:Y:S01]  /*2410*/  @!P2 IADD3 R21, PT, PT, R21, 0x1, RZ ;  /* 0x000000011515a810 */ /* 0x000fe20007ffe0ff */
[----:B------:R-:W-:-:S04]  /*2420*/  DEPBAR.LE SB0, 0x0 ;  /* 0x000080000000791a */ /* 0x000fc80000000000 */
[----:B------:R-:W-:-:S04]  /*2430*/  ISETP.NE.AND P2, PT, R16, RZ, PT ;  /* 0x000000ff1000720c */ /* 0x000fc80003f45270 */
[----:B------:R-:W-:Y:S02]  /*2440*/  @P4 VIADD R21, R21, 0x1 ;  /* 0x0000000115154836 */ /* 0x000fe40000000000 */
[----:B------:R-:W-:-:S03]  /*2450*/  IMAD R4, R19, R136, RZ ;  /* 0x0000008813047224 */ /* 0x000fc600078e02ff */
[----:B------:R-:W-:Y:S01]  /*2460*/  @!P1 IADD3 R21, PT, PT, -R21, RZ, RZ ;  /* 0x000000ff15159210 */ /* 0x000fe20007ffe1ff */
[----:B------:R-:W-:-:S03]  /*2470*/  IMAD.WIDE.U32 R26, R10, R136, RZ ;  /* 0x000000880a1a7225 */ /* 0x000fc600078e00ff */
[----:B------:R-:W-:Y:S01]  /*2480*/  @!P2 LOP3.LUT R21, RZ, R16, RZ, 0x33, !PT ;  /* 0x00000010ff15a212 */ /* 0x000fe200078e33ff */
[----:B------:R-:W-:-:S03]  /*2490*/  IMAD R4, R10, R137, R4 ;  /* 0x000000890a047224 */ /* 0x000fc600078e0204 */
[----:B------:R-:W-:Y:S01]  /*24a0*/  SHF.R.S32.HI R6, RZ, 0x1f, R21 ;  /* 0x0000001fff067819 */ /* 0x000fe20000011415 */
[-C--:B------:R-:W-:Y:S01]  /*24b0*/  IMAD R19, R25, R21.reuse, RZ ;  /* 0x0000001519137224 */ /* 0x080fe200078e02ff */
[----:B------:R-:W-:Y:S01]  /*24c0*/  IADD3 R14, P2, P1, R26, R14, R196 ;  /* 0x0000000e1a0e7210 */ /* 0x000fe2000795e0c4 */
[----:B------:R-:W-:Y:S02]  /*24d0*/  IMAD.IADD R25, R27, 0x1, R4 ;  /* 0x000000011b197824 */ /* 0x000fe400078e0204 */
[----:B------:R-:W-:-:S04]  /*24e0*/  IMAD.WIDE.U32 R26, R24, R21, RZ ;  /* 0x00000015181a7225 */ /* 0x000fc800078e00ff */
[----:B------:R-:W-:Y:S01]  /*24f0*/  IMAD R6, R6, R24, R19 ;  /* 0x0000001806067224 */ /* 0x000fe200078e0213 */
[----:B------:R-:W-:Y:S02]  /*2500*/  IADD3.X R12, PT, PT, R25, R12, RZ, P2, P1 ;  /* 0x0000000c190c7210 */ /* 0x000fe400017e24ff */
[----:B------:R-:W-:Y:S02]  /*2510*/  IADD3 R18, P1, PT, R14, R26, RZ ;  /* 0x0000001a0e127210 */ /* 0x000fe40007f3e0ff */
[----:B------:R-:W-:-:S05]  /*2520*/  IADD3 R27, PT, PT, R27, R6, RZ ;  /* 0x000000061b1b7210 */ /* 0x000fca0007ffe0ff */
[----:B------:R-:W-:Y:S02]  /*2530*/  IMAD.X R19, R12, 0x1, R27, P1 ;  /* 0x000000010c137824 */ /* 0x000fe400008e061b */
[----:B-1----:R-:W-:-:S07]  /*2540*/  IMAD.WIDE.U32 R18, R20, R136, R18 ;  /* 0x0000008814127225 */ /* 0x002fce00078e0012 */
[----:B------:R-:W-:Y:S05]  /*2550*/  WARPSYNC.ALL ;  /* 0x0000000000007948 */ /* 0x000fea0003800000 */
[----:B------:R-:W-:Y:S02]  /*2560*/  IADD3 R211, PT, PT, R19, R211, RZ ;  /* 0x000000d313d37210 */ /* 0x000fe40007ffe0ff */
[----:B------:R-:W-:-:S04]  /*2570*/  LEA R210, P1, R18, R22, 0x1 ;  /* 0x0000001612d27211 */ /* 0x000fc800078208ff */
[----:B------:R-:W-:Y:S01]  /*2580*/  LEA.HI.X R211, R18, R23, R211, 0x1, P1 ;  /* 0x0000001712d37211 */ /* 0x000fe200008f0cd3 */
[----:B------:R-:W-:Y:S01]  /*2590*/  BAR.SYNC.DEFER_BLOCKING 0x0 ;  /* 0x0000000000007b1d */ /* 0x000fe20000010000 */
[-C--:B------:R-:W-:Y:S01]  /*25a0*/  ISETP.GE.AND P5, PT, R11, R0.reuse, PT ;  /* 0x000000000b00720c */ /* 0x080fe20003fa6270 */
[----:B------:R-:W-:Y:S01]  /*25b0*/  IMAD.SHL.U32 R4, R136, 0x10, RZ ;  /* 0x0000001088047824 */ /* 0x000fe200078e00ff */
[-C--:B------:R-:W-:Y:S01]  /*25c0*/  ISETP.GE.AND P1, PT, R9, R0.reuse, PT ;  /* 0x000000000900720c */ /* 0x080fe20003f26270 */
[----:B------:R-:W-:Y:S01]  /*25d0*/  IMAD.SHL.U32 R160, R198, 0x40, RZ ;  /* 0x00000040c6a07824 */ /* 0x000fe200078e00ff */
[----:B------:R-:W-:Y:S01]  /*25e0*/  SHF.L.U64.HI R6, R136, 0x4, R137 ;  /* 0x0000000488067819 */ /* 0x000fe20000010289 */
[----:B------:R-:W-:Y:S01]  /*25f0*/  IMAD.SHL.U32 R9, R198, 0x20, RZ ;  /* 0x00000020c6097824 */ /* 0x000fe200078e00ff */
[-C--:B------:R-:W-:Y:S01]  /*2600*/  ISETP.GE.AND P4, PT, R17, R0.reuse, PT ;  /* 0x000000001100720c */ /* 0x080fe20003f86270 */
[----:B------:R-:W-:Y:S01]  /*2610*/  IMAD.MOV.U32 R197, RZ, RZ, 0x20 ;  /* 0x00000020ffc57424 */ /* 0x000fe200078e00ff */
[----:B------:R-:W-:Y:S01]  /*2620*/  ISETP.GE.AND P6, PT, R7, R0, PT ;  /* 0x000000000700720c */ /* 0x000fe20003fc6270 */
[----:B------:R-:W-:Y:S01]  /*2630*/  VIADD R146, R132, 0xffffffff ;  /* 0xffffffff84927836 */ /* 0x000fe20000000000 */
[----:B------:R-:W-:Y:S01]  /*2640*/  SHF.R.U32.HI R138, RZ, 0x1, R198 ;  /* 0x00000001ff8a7819 */ /* 0x000fe200000116c6 */
[----:B------:R-:W-:Y:S01]  /*2650*/  BSSY.RECONVERGENT B1, `(.L_x_5826) ;  /* 0x00001b3000017945 */ /* 0x000fe20003800200 */
[----:B------:R-:W-:-:S02]  /*2660*/  LOP3.LUT R200, R160, 0x200, RZ, 0xc0, !PT ;  /* 0x00000200a0c87812 */ /* 0x000fc400078ec0ff */
[----:B------:R-:W-:Y:S02]  /*2670*/  @!P5 LEA R16, P2, R4, R210, 0x1 ;  /* 0x000000d20410d211 */ /* 0x000fe400078408ff */
[----:B------:R-:W-:Y:S02]  /*2680*/  LOP3.LUT R35, R138, 0x8, RZ, 0xc0, !PT ;  /* 0x000000088a237812 */ /* 0x000fe400078ec0ff */
[----:B------:R-:W-:Y:S01]  /*2690*/  @!P5 LEA.HI.X R17, R4, R211, R6, 0x1, P2 ;  /* 0x000000d30411d211 */ /* 0x000fe200010f0c06 */
[----:B------:R-:W-:Y:S01]  /*26a0*/  @!P4 IMAD R6, R137, 0xa0, RZ ;  /* 0x000000a08906c824 */ /* 0x000fe200078e02ff */
[----:B------:R-:W-:Y:S01]  /*26b0*/  ISETP.GE.AND P2, PT, R13, R0, PT ;  /* 0x000000000d00720c */ /* 0x000fe20003f46270 */
[----:B------:R-:W-:Y:S01]  /*26c0*/  @!P6 IMAD.MOV.U32 R18, RZ, RZ, R210 ;  /* 0x000000ffff12e224 */ /* 0x000fe200078e00d2 */
[----:B------:R-:W-:Y:S01]  /*26d0*/  LOP3.LUT R35, R35, 0x1c0, R160, 0xf8, !PT ;  /* 0x000001c023237812 */ /* 0x000fe200078ef8a0 */
[----:B------:R-:W-:Y:S01]  /*26e0*/  @!PT LDS RZ, [RZ] ;  /* 0x00000000fffff984 */ /* 0x000fe20000000800 */
[----:B------:R-:W-:Y:S01]  /*26f0*/  @!PT LDS RZ, [RZ] ;  /* 0x00000000fffff984 */ /* 0x000fe20000000800 */
[----:B------:R-:W-:Y:S01]  /*2700*/  @!PT LDS RZ, [RZ] ;  /* 0x00000000fffff984 */ /* 0x000fe20000000800 */
[----:B------:R-:W-:Y:S01]  /*2710*/  @!P3 LDGSTS.E.BYPASS.LTC128B.128 [R217+0xc000], desc[UR4][R210.64] ;  /* 0x0c000000d2d9bfae */ /* 0x000fe2000b981a04 */
[----:B------:R-:W-:Y:S01]  /*2720*/  @!P6 IMAD.MOV.U32 R19, RZ, RZ, R211 ;  /* 0x000000ffff13e224 */ /* 0x000fe200078e00d3 */
[----:B------:R-:W-:Y:S01]  /*2730*/  LOP3.LUT R200, R200, 0x7c00, R9, 0xf8, !PT ;  /* 0x00007c00c8c87812 */ /* 0x000fe200078ef809 */
[----:B------:R-:W-:Y:S01]  /*2740*/  @!P6 IMAD R12, R137, 0x60, RZ ;  /* 0x00000060890ce824 */ /* 0x000fe200078e02ff */
[----:B------:R-:W-:Y:S01]  /*2750*/  @!P3 LDGSTS.E.BYPASS.LTC128B.128 [R217+0x10000], desc[UR4][R210.64+0x80] ;  /* 0x10000080d2d9bfae */ /* 0x000fe2000b981a04 */
[----:B------:R-:W-:Y:S01]  /*2760*/  @!P6 IMAD.WIDE.U32 R20, R136, 0x60, R18 ;  /* 0x000000608814e825 */ /* 0x000fe200078e0012 */
[----:B------:R-:W-:-:S02]  /*2770*/  LOP3.LUT R35, R35, R196, RZ, 0x3c, !PT ;  /* 0x000000c423237212 */ /* 0x000fc400078e3cff */
[----:B------:R-:W-:Y:S01]  /*2780*/  @P3 STS.128 [R217+0xc000], RZ ;  /* 0x00c000ffd9003388 */ /* 0x000fe20000000c00 */
[----:B------:R-:W-:Y:S01]  /*2790*/  @!P6 IMAD.IADD R13, R21, 0x1, R12 ;  /* 0x00000001150de824 */ /* 0x000fe200078e020c */
[----:B------:R-:W-:Y:S01]  /*27a0*/  LOP3.LUT R200, R200, R35, RZ, 0xfc, !PT ;  /* 0x00000023c8c87212 */ /* 0x000fe200078efcff */
[----:B------:R-:W-:Y:S01]  /*27b0*/  @!P6 IMAD.MOV.U32 R12, RZ, RZ, R20 ;  /* 0x000000ffff0ce224 */ /* 0x000fe200078e0014 */
[----:B------:R-:W-:Y:S01]  /*27c0*/  @P3 STS.128 [R217+0x10000], RZ ;  /* 0x010000ffd9003388 */ /* 0x000fe20000000c00 */
[----:B------:R-:W-:Y:S01]  /*27d0*/  ISETP.GE.AND P3, PT, R15, R0, PT ;  /* 0x000000000f00720c */ /* 0x000fe20003f66270 */
[----:B------:R-:W-:Y:S01]  /*27e0*/  @!P2 IMAD R8, R137, 0xe0, RZ ;  /* 0x000000e08908a824 */ /* 0x000fe200078e02ff */
[----:B-----5:R-:W-:Y:S01]  /*27f0*/  IADD3 R135, PT, PT, R135, R141, -R140 ;  /* 0x0000008d87877210 */ /* 0x020fe20007ffe88c */
[----:B------:R-:W-:Y:S01]  /*2800*/  @P5 STS.128 [R217+0xc800], RZ ;  /* 0x00c800ffd9005388 */ /* 0x000fe20000000c00 */
[----:B------:R-:W-:-:S03]  /*2810*/  IMAD R200, R200, 0x2, R201 ;  /* 0x00000002c8c87824 */ /* 0x000fc600078e02c9 */
[----:B------:R-:W-:Y:S04]  /*2820*/  @P5 STS.128 [R217+0x10800], RZ ;  /* 0x010800ffd9005388 */ /* 0x000fe80000000c00 */
[----:B------:R-:W-:Y:S01]  /*2830*/  @!PT LDS RZ, [RZ] ;  /* 0x00000000fffff984 */ /* 0x000fe20000000800 */
[----:B------:R-:W-:Y:S01]  /*2840*/  @!PT LDS RZ, [RZ] ;  /* 0x00000000fffff984 */ /* 0x000fe20000000800 */
[----:B------:R-:W-:Y:S01]  /*2850*/  @!PT LDS RZ, [RZ] ;  /* 0x00000000fffff984 */ /* 0x000fe20000000800 */
[----:B------:R-:W-:Y:S02]  /*2860*/  @!P5 LDGSTS.E.BYPASS.LTC128B.128 [R217+0xc800], desc[UR4][R16.64] ;  /* 0x0c80000010d9dfae */ /* 0x000fe4000b981a04 */
[----:B------:R-:W-:Y:S02]  /*2870*/  @!P3 IMAD R10, R137, 0xc0, RZ ;  /* 0x000000c0890ab824 */ /* 0x000fe400078e02ff */
[----:B------:R1:W-:Y:S01]  /*2880*/  @!P5 LDGSTS.E.BYPASS.LTC128B.128 [R217+0x10800], desc[UR4][R16.64+0x80] ;  /* 0x1080008010d9dfae */ /* 0x0003e2000b981a04 */
[----:B------:R-:W-:-:S03]  /*2890*/  @!P1 LEA R14, P5, R136, R210, 0x6 ;  /* 0x000000d2880e9211 */ /* 0x000fc600078a30ff */
[----:B------:R-:W-:Y:S01]  /*28a0*/  @P1 STS.128 [R217+0xd000], RZ ;  /* 0x00d000ffd9001388 */ /* 0x000fe20000000c00 */
[----:B------:R-:W-:Y:S02]  /*28b0*/  @!P1 LEA.HI.X R15, R136, R211, R137, 0x6, P5 ;  /* 0x000000d3880f9211 */ /* 0x000fe400028f3489 */
[----:B------:R-:W-:Y:S01]  /*28c0*/  ISETP.GE.AND P5, PT, R5, R0, PT ;  /* 0x000000000500720c */ /* 0x000fe20003fa6270 */
[----:B------:R-:W-:Y:S01]  /*28d0*/  @P1 STS.128 [R217+0x11000], RZ ;  /* 0x011000ffd9001388 */ /* 0x000fe20000000c00 */
[C---:B------:R-:W-:Y:S02]  /*28e0*/  LOP3.LUT R5, R160.reuse, 0x1c0, RZ, 0xc0, !PT ;  /* 0x000001c0a0057812 */ /* 0x040fe400078ec0ff */
[----:B------:R-:W-:Y:S01]  /*28f0*/  LOP3.LUT R0, R160, 0x400, RZ, 0xc0, !PT ;  /* 0x00000400a0007812 */ /* 0x000fe200078ec0ff */
[----:B------:R-:W-:Y:S01]  /*2900*/  @!PT LDS RZ, [RZ] ;  /* 0x00000000fffff984 */ /* 0x000fe20000000800 */
[----:B------:R-:W-:Y:S01]  /*2910*/  @!PT LDS RZ, [RZ] ;  /* 0x00000000fffff984 */ /* 0x000fe20000000800 */
[----:B------:R-:W-:Y:S01]  /*2920*/  @!PT LDS RZ, [RZ] ;  /* 0x00000000fffff984 */ /* 0x000fe20000000800 */
[----:B------:R-:W-:Y:S01]  /*2930*/  @!P1 LDGSTS.E.BYPASS.LTC128B.128 [R217+0xd000], desc[UR4][R14.64] ;  /* 0x0d0000000ed99fae */ /* 0x000fe2000b981a04 */
[----:B------:R-:W-:-:S03]  /*2940*/  LOP3.LUT R5, R5, 0x8, R198, 0xf8, !PT ;  /* 0x0000000805057812 */ /* 0x000fc600078ef8c6 */
[----:B------:R-:W-:Y:S01]  /*2950*/  @!P1 LDGSTS.E.BYPASS.LTC128B.128 [R217+0x11000], desc[UR4][R14.64+0x80] ;  /* 0x110000800ed99fae */ /* 0x000fe2000b981a04 */
[----:B------:R-:W-:-:S03]  /*2960*/  LOP3.LUT R5, R5, R196, RZ, 0x3c, !PT ;  /* 0x000000c405057212 */ /* 0x000fc600078e3cff */
[C---:B------:R-:W-:Y:S01]  /*2970*/  @!P5 LEA R4, P1, R136.reuse, R210, 0x7 ;  /* 0x000000d28804d211 */ /* 0x040fe200078238ff */
[----:B------:R-:W-:Y:S01]  /*2980*/  @P6 STS.128 [R217+0xd800], RZ ;  /* 0x00d800ffd9006388 */ /* 0x000fe20000000c00 */
[----:B------:R-:W-:Y:S02]  /*2990*/  LEA R0, R5, R0, 0x1 ;  /* 0x0000000005007211 */ /* 0x000fe400078e08ff */
[----:B------:R-:W-:Y:S01]  /*29a0*/  @!P5 LEA.HI.X R5, R136, R211, R137, 0x7, P1 ;  /* 0x000000d38805d211 */ /* 0x000fe200008f3c89 */
[----:B------:R-:W-:Y:S01]  /*29b0*/  @P6 STS.128 [R217+0x11800], RZ ;  /* 0x011800ffd9006388 */ /* 0x000fe20000000c00 */
[----:B------:R-:W-:Y:S01]  /*29c0*/  ISETP.GT.U32.AND P1, PT, R146, R207, PT ;  /* 0x000000cf9200720c */ /* 0x000fe20003f24070 */
[----:B-1----:R-:W-:Y:S02]  /*29d0*/  @!P4 IMAD.MOV.U32 R16, RZ, RZ, R210 ;  /* 0x000000ffff10c224 */ /* 0x002fe400078e00d2 */
[----:B------:R-:W-:Y:S01]  /*29e0*/  @!P4 IMAD.MOV.U32 R17, RZ, RZ, R211 ;  /* 0x000000ffff11c224 */ /* 0x000fe200078e00d3 */
[----:B------:R-:W-:Y:S01]  /*29f0*/  @!PT LDS RZ, [RZ] ;  /* 0x00000000fffff984 */ /* 0x000fe20000000800 */
[----:B------:R-:W-:Y:S01]  /*2a00*/  @!PT LDS RZ, [RZ] ;  /* 0x00000000fffff984 */ /* 0x000fe20000000800 */
[----:B------:R-:W-:Y:S01]  /*2a10*/  @!PT LDS RZ, [RZ] ;  /* 0x00000000fffff984 */ /* 0x000fe20000000800 */
[----:B------:R-:W-:Y:S01]  /*2a20*/  @!P6 LDGSTS.E.BYPASS.LTC128B.128 [R217+0xd800], desc[UR4][R12.64] ;  /* 0x0d8000000cd9efae */ /* 0x000fe2000b981a04 */
[----:B------:R-:W-:-:S02]  /*2a30*/  IMAD.IADD R199, R201, 0x1, R0 ;  /* 0x00000001c9c77824 */ /* 0x000fc400078e0200 */
[C---:B------:R-:W-:Y:S01]  /*2a40*/  @!P4 IMAD.WIDE.U32 R18, R136.reuse, 0xa0, R16 ;  /* 0x000000a08812c825 */ /* 0x040fe200078e0010 */
[----:B------:R1:W-:Y:S03]  /*2a50*/  @!P6 LDGSTS.E.BYPASS.LTC128B.128 [R217+0x11800], desc[UR4][R12.64+0x80] ;  /* 0x118000800cd9efae */ /* 0x0003e6000b981a04 */
[----:B------:R-:W-:Y:S01]  /*2a60*/  @!P3 IMAD.WIDE.U32 R16, R136, 0xc0, R210 ;  /* 0x000000c08810b825 */ /* 0x000fe200078e00d2 */
[----:B------:R-:W-:Y:S03]  /*2a70*/  @P5 STS.128 [R217+0xe000], RZ ;  /* 0x00e000ffd9005388 */ /* 0x000fe60000000c00 */
[----:B------:R-:W-:Y:S01]  /*2a80*/  @!P4 IMAD.IADD R7, R19, 0x1, R6 ;  /* 0x000000011307c824 */ /* 0x000fe200078e0206 */
[----:B------:R-:W-:Y:S01]  /*2a90*/  @P5 STS.128 [R217+0x12000], RZ ;  /* 0x012000ffd9005388 */ /* 0x000fe20000000c00 */
[----:B------:R-:W-:-:S02]  /*2aa0*/  @!P3 IMAD.IADD R11, R17, 0x1, R10 ;  /* 0x00000001110bb824 */ /* 0x000fc400078e020a */
[----:B------:R-:W-:Y:S01]  /*2ab0*/  @!P4 IMAD.MOV.U32 R6, RZ, RZ, R18 ;  /* 0x000000ffff06c224 */ /* 0x000fe200078e0012 */
[----:B------:R-:W-:Y:S01]  /*2ac0*/  @!PT LDS RZ, [RZ] ;  /* 0x00000000fffff984 */ /* 0x000fe20000000800 */
[----:B------:R-:W-:Y:S01]  /*2ad0*/  @!PT LDS RZ, [RZ] ;  /* 0x00000000fffff984 */ /* 0x000fe20000000800 */
[----:B------:R-:W-:Y:S01]  /*2ae0*/  @!PT LDS RZ, [RZ] ;  /* 0x00000000fffff984 */ /* 0x000fe20000000800 */
[----:B------:R-:W-:Y:S01]  /*2af0*/  @!P5 LDGSTS.E.BYPASS.LTC128B.128 [R217+0xe000], desc[UR4][R4.64] ;  /* 0x0e00000004d9dfae */ /* 0x000fe2000b981a04 */
[----:B------:R-:W-:Y:S02]  /*2b00*/  @!P3 IMAD.MOV.U32 R10, RZ, RZ, R16 ;  /* 0x000000ffff0ab224 */ /* 0x000fe400078e0010 */
[----:B------:R-:W-:Y:S01]  /*2b10*/  @!P2 IMAD.WIDE.U32 R16, R136, 0xe0, R210 ;  /* 0x000000e08810a825 */ /* 0x000fe200078e00d2 */
[----:B------:R-:W-:Y:S03]  /*2b20*/  @!P5 LDGSTS.E.BYPASS.LTC128B.128 [R217+0x12000], desc[UR4][R4.64+0x80] ;  /* 0x1200008004d9dfae */ /* 0x000fe6000b981a04 */
[----:B------:R-:W-:Y:S01]  /*2b30*/  @!P2 IMAD.IADD R9, R17, 0x1, R8 ;  /* 0x000000011109a824 */ /* 0x000fe200078e0208 */
[----:B------:R-:W-:Y:S01]  /*2b40*/  @P4 STS.128 [R217+0xe800], RZ ;  /* 0x00e800ffd9004388 */ /* 0x000fe20000000c00 */
[----:B------:R-:W-:-:S02]  /*2b50*/  @!P2 IMAD.MOV.U32 R8, RZ, RZ, R16 ;  /* 0x000000ffff08a224 */ /* 0x000fc400078e0010 */
[----:B------:R-:W-:Y:S01]  /*2b60*/  IMAD.MOV.U32 R0, RZ, RZ, 0x40 ;  /* 0x00000040ff007424 */ /* 0x000fe200078e00ff */
        /* <DEDUP_REMOVED lines=13> */
[----:B------:R-:W-:-:S03]  /*2c40*/  LOP3.LUT P3, RZ, R198, 0x2, RZ, 0xc0, !PT ;  /* 0x00000002c6ff7812 */ /* 0x000fc6000786c0ff */
[----:B------:R-:W-:Y:S01]  /*2c50*/  @P2 STS.128 [R217+0xf800], RZ ;  /* 0x00f800ffd9002388 */ /* 0x000fe20000000c00 */
[----:B------:R-:W-:-:S03]  /*2c60*/  SEL R34, R197, 0xffffffe0, !P3 ;  /* 0xffffffe0c5227807 */ /* 0x000fc60005800000 */
[----:B------:R-:W-:Y:S02]  /*2c70*/  @P2 STS.128 [R217+0x13800], RZ ;  /* 0x013800ffd9002388 */ /* 0x000fe40000000c00 */
[--C-:B------:R-:W-:Y:S02]  /*2c80*/  IMAD.IADD R190, R200, 0x1, R34.reuse ;  /* 0x00000001c8be7824 */ /* 0x100fe400078e0222 */
[----:B------:R-:W-:Y:S01]  /*2c90*/  @!PT LDS RZ, [RZ] ;  /* 0x00000000fffff984 */ /* 0x000fe20000000800 */
[----:B------:R-:W-:Y:S01]  /*2ca0*/  @!PT LDS RZ, [RZ] ;  /* 0x00000000fffff984 */ /* 0x000fe20000000800 */
[----:B------:R-:W-:Y:S01]  /*2cb0*/  @!PT LDS RZ, [RZ] ;  /* 0x00000000fffff984 */ /* 0x000fe20000000800 */
[----:B------:R-:W-:Y:S01]  /*2cc0*/  @!P2 LDGSTS.E.BYPASS.LTC128B.128 [R217+0xf800], desc[UR4][R8.64] ;  /* 0x0f80000008d9afae */ /* 0x000fe2000b981a04 */
[----:B------:R-:W-:-:S03]  /*2cd0*/  IMAD.IADD R188, R199, 0x1, R34 ;  /* 0x00000001c7bc7824 */ /* 0x000fc600078e0222 */
[----:B------:R3:W-:Y:S01]  /*2ce0*/  @!P2 LDGSTS.E.BYPASS.LTC128B.128 [R217+0x13800], desc[UR4][R8.64+0x80] ;  /* 0x1380008008d9afae */ /* 0x0007e2000b981a04 */
[----:B------:R-:W-:-:S03]  /*2cf0*/  LOP3.LUT P2, RZ, R198, 0x4, RZ, 0xc0, !PT ;  /* 0x00000004c6ff7812 */ /* 0x000fc6000784c0ff */
[----:B------:R-:W-:Y:S01]  /*2d00*/  LDSM.16.M88.4 R68, [R200] ;  /* 0x00000000c844783b */ /* 0x000fe20000000200 */
[----:B------:R-:W-:-:S03]  /*2d10*/  SEL R0, R0, 0xffffffc0, !P2 ;  /* 0xffffffc000007807 */ /* 0x000fc60005000000 */
[----:B------:R-:W4:Y:S01]  /*2d20*/  LDSM.16.M88.4 R20, [R199+0x4000] ;  /* 0x00400000c714783b */ /* 0x000f220000000200 */
[----:B------:R-:W-:Y:S01]  /*2d30*/  IADD3 R139, PT, PT, R199, R0, RZ ;  /* 0x00000000c78b7210 */ /* 0x000fe20007ffe0ff */
[----:B------:R-:W-:Y:S02]  /*2d40*/  IMAD.IADD R189, R200, 0x1, R0 ;  /* 0x00000001c8bd7824 */ /* 0x000fe400078e0200 */
[----:B-1----:R-:W1:Y:S02]  /*2d50*/  LDSM.16.M88.4 R12, [R199+0x4800] ;  /* 0x00480000c70c783b */ /* 0x002e640000000200 */
[C---:B------:R-:W-:Y:S02]  /*2d60*/  IMAD.IADD R185, R34.reuse, 0x1, R189 ;  /* 0x0000000122b97824 */ /* 0x040fe400078e02bd */
[----:B--2---:R-:W3:Y:S01]  /*2d70*/  LDSM.16.M88.4 R4, [R199+0x5000] ;  /* 0x00500000c704783b */ /* 0x004ee20000000200 */
[----:B------:R-:W-:-:S03]  /*2d80*/  IMAD.IADD R0, R34, 0x1, R139 ;  /* 0x0000000122007824 */ /* 0x000fc600078e028b */
[----:B------:R-:W2:Y:S04]  /*2d90*/  LDSM.16.M88.4 R100, [R199+0x5800] ;  /* 0x00580000c764783b */ /* 0x000ea80000000200 */
[----:B------:R-:W2:Y:S04]  /*2da0*/  LDSM.16.M88.4 R92, [R199+0x6000] ;  /* 0x00600000c75c783b */ /* 0x000ea80000000200 */
[----:B------:R-:W2:Y:S04]  /*2db0*/  LDSM.16.M88.4 R84, [R199+0x6800] ;  /* 0x00680000c754783b */ /* 0x000ea80000000200 */
[----:B------:R-:W2:Y:S04]  /*2dc0*/  LDSM.16.M88.4 R76, [R199+0x7000] ;  /* 0x00700000c74c783b */ /* 0x000ea80000000200 */
[----:B------:R-:W2:Y:S04]  /*2dd0*/  LDSM.16.M88.4 R28, [R199+0x7800] ;  /* 0x00780000c71c783b */ /* 0x000ea80000000200 */
[----:B------:R-:W-:Y:S04]  /*2de0*/  LDSM.16.M88.4 R48, [R190] ;  /* 0x00000000be30783b */ /* 0x000fe80000000200 */
[----:B------:R-:W2:Y:S01]  /*2df0*/  LDSM.16.M88.4 R40, [R188+0x4000] ;  /* 0x00400000bc28783b */ /* 0x000ea20000000200 */
[C---:B----4-:R-:W-:Y:S03]  /*2e00*/  HMMA.16816.F32 R24, R68.reuse, R20, RZ ;  /* 0x000000144418723c */ /* 0x050fe600000018ff */
[----:B------:R-:W4:Y:S04]  /*2e10*/  LDSM.16.M88.4 R36, [R188+0x5000] ;  /* 0x00500000bc24783b */ /* 0x000f280000000200 */
[----:B------:R-:W4:Y:S01]  /*2e20*/  LDSM.16.M88.4 R44, [R188+0x4800] ;  /* 0x00480000bc2c783b */ /* 0x000f220000000200 */
[C---:B-1----:R-:W-:Y:S03]  /*2e30*/  HMMA.16816.F32 R16, R68.reuse, R12, RZ ;  /* 0x0000000c4410723c */ /* 0x042fe600000018ff */
[----:B------:R-:W-:Y:S04]  /*2e40*/  LDSM.16.M88.4 R52, [R189] ;  /* 0x00000000bd34783b */ /* 0x000fe80000000200 */
[----:B------:R-:W-:Y:S01]  /*2e50*/  LDSM.16.M88.4 R64, [R188+0x6800] ;  /* 0x00680000bc40783b */ /* 0x000fe20000000200 */
[C---:B---3--:R-:W-:Y:S03]  /*2e60*/  HMMA.16816.F32 R8, R68.reuse, R4, RZ ;  /* 0x000000044408723c */ /* 0x048fe600000018ff */
[----:B------:R-:W-:Y:S04]  /*2e70*/  LDSM.16.M88.4 R60, [R188+0x7000] ;  /* 0x00700000bc3c783b */ /* 0x000fe80000000200 */
[----:B------:R-:W-:Y:S01]  /*2e80*/  LDSM.16.M88.4 R56, [R188+0x7800] ;  /* 0x00780000bc38783b */ /* 0x000fe20000000200 */
        /* <DEDUP_REMOVED lines=28> */
[C---:B-1----:R-:W-:Y:S08]  /*3050*/  HMMA.16816.F32 R104, R48.reuse, R28, R104 ;  /* 0x0000001c3068723c */ /* 0x042ff00000001868 */
[C---:B------:R-:W-:Y:S01]  /*3060*/  HMMA.16816.F32 R100, R48.reuse, R30, R100 ;  /* 0x0000001e3064723c */ /* 0x040fe20000001864 */
[----:B------:R-:W1:Y:S07]  /*3070*/  LDSM.16.M88.4 R28, [R139+0x4800] ;  /* 0x004800008b1c783b */ /* 0x000e6e0000000200 */
[C---:B------:R-:W-:Y:S01]  /*3080*/  HMMA.16816.F32 R12, R48.reuse, R46, R12 ;  /* 0x0000002e300c723c */ /* 0x040fe2000000180c */
[----:B------:R-:W4:Y:S07]  /*3090*/  LDSM.16.M88.4 R44, [R139+0x5800] ;  /* 0x005800008b2c783b */ /* 0x000f2e0000000200 */
[C---:B--2---:R-:W-:Y:S08]  /*30a0*/  HMMA.16816.F32 R96, R48.reuse, R40, R96 ;  /* 0x000000283060723c */ /* 0x044ff00000001860 */
[----:B------:R-:W-:Y:S01]  /*30b0*/  HMMA.16816.F32 R92, R48, R42, R92 ;  /* 0x0000002a305c723c */ /* 0x000fe2000000185c */
[----:B------:R-:W-:Y:S07]  /*30c0*/  LDSM.16.M88.4 R40, [R139+0x5000] ;  /* 0x005000008b28783b */ /* 0x000fee0000000200 */
[C---:B---3--:R-:W-:Y:S08]  /*30d0*/  HMMA.16816.F32 R24, R52.reuse, R36, R24 ;  /* 0x000000243418723c */ /* 0x048ff00000001818 */
        /* <DEDUP_REMOVED lines=87> */
[C---:B------:R-:W-:Y:S08]  /*3650*/  HMMA.16816.F32 R80, R112.reuse, R120, R80 ;  /* 0x000000787050723c */ /* 0x040ff00000001850 */
[C---:B------:R-:W-:Y:S01]  /*3660*/  HMMA.16816.F32 R76, R112.reuse, R122, R76 ;  /* 0x0000007a704c723c */ /* 0x040fe2000000184c */
[----:B------:R-:W4:Y:S07]  /*3670*/  LDSM.16.M88.4 R120, [R139+0xa000] ;  /* 0x00a000008b78783b */ /* 0x000f2e0000000200 */
        /* <DEDUP_REMOVED lines=10> */
[C---:B------:R-:W-:Y:S08]  /*3720*/  HMMA.16816.F32 R96, R44.reuse, R60, R96 ;  /* 0x0000003c2c60723c */ /* 0x040ff00000001860 */
[C---:B------:R-:W-:Y:S01]  /*3730*/  HMMA.16816.F32 R92, R44.reuse, R62, R92 ;  /* 0x0000003e2c5c723c */ /* 0x040fe2000000185c */
[----:B------:R-:W2:Y:S07]  /*3740*/  LDSM.16.M88.4 R60, [R0+0x8000] ;  /* 0x00800000003c783b */ /* 0x000eae0000000200 */
[C---:B------:R-:W-:Y:S08]  /*3750*/  HMMA.16816.F32 R88, R44.reuse, R56, R88 ;  /* 0x000000382c58723c */ /* 0x040ff00000001858 */
[C---:B------:R-:W-:Y:S01]  /*3760*/  HMMA.16816.F32 R84, R44.reuse, R58, R84 ;  /* 0x0000003a2c54723c */ /* 0x040fe20000001854 */
[----:B------:R-:W2:Y:S07]  /*3770*/  LDSM.16.M88.4 R56, [R0+0x8800] ;  /* 0x008800000038783b */ /* 0x000eae0000000200 */
[C---:B------:R-:W-:Y:S08]  /*3780*/  HMMA.16816.F32 R80, R44.reuse, R52, R80 ;  /* 0x000000342c50723c */ /* 0x040ff00000001850 */
[C---:B------:R-:W-:Y:S01]  /*3790*/  HMMA.16816.F32 R76, R44.reuse, R54, R76 ;  /* 0x000000362c4c723c */ /* 0x040fe2000000184c */
[----:B------:R-:W2:Y:S07]  /*37a0*/  LDSM.16.M88.4 R52, [R0+0x9000] ;  /* 0x009000000034783b */ /* 0x000eae0000000200 */
        /* <DEDUP_REMOVED lines=24> */
[----:B--2---:R-:W-:Y:S01]  /*3930*/  HMMA.16816.F32 R24, R64, R60, R24 ;  /* 0x0000003c4018723c */ /* 0x004fe20000001818 */
[----:B------:R-:W-:-:S03]  /*3940*/  IADD3 R29, PT, PT, R141, -R140, -R134 ;  /* 0x8000008c8d1d7210 */ /* 0x000fc60007ffe886 */
[----:B------:R-:W-:-:S04]  /*3950*/  IMAD R28, R215, 0x40, R28 ;  /* 0x00000040d71c7824 */ /* 0x000fc800078e021c */
[C---:B------:R-:W-:Y:S01]  /*3960*/  IMAD.IADD R224, R28.reuse, 0x1, R135 ;  /* 0x000000011ce07824 */ /* 0x040fe200078e0287 */
[----:B------:R-:W-:Y:S01]  /*3970*/  HMMA.16816.F32 R20, R64, R62, R20 ;  /* 0x0000003e4014723c */ /* 0x000fe20000001814 */
[----:B------:R-:W-:-:S03]  /*3980*/  IMAD.IADD R135, R28, 0x1, R29 ;  /* 0x000000011c877824 */ /* 0x000fc600078e021d */
[C-C-:B------:R-:W-:Y:S02]  /*3990*/  VIADDMNMX R225, R224.reuse, 0x1, R141.reuse, PT ;  /* 0x00000001e0e17846 */ /* 0x140fe4000380018d */
[----:B------:R-:W-:Y:S02]  /*39a0*/  VIADDMNMX R224, R224, 0x9, R141, PT ;  /* 0x00000009e0e07846 */ /* 0x000fe4000380018d */
        /* <DEDUP_REMOVED lines=11> */
[C---:B------:R-:W-:Y:S08]  /*3a60*/  HMMA.16816.F32 R76, R64.reuse, R38, R76 ;  /* 0x00000026404c723c */ /* 0x040ff0000000184c */
        /* <DEDUP_REMOVED lines=16> */
.L_x_5829:
        /* <DEDUP_REMOVED lines=60> */
.L_x_5830:
[----:B------:R-:W-:Y:S05]  /*3f30*/  BSYNC.RECONVERGENT B0 ;  /* 0x0000000000007941 */ /* 0x000fea0003800200 */
.L_x_5828:
        /* <DEDUP_REMOVED lines=36> */
.L_x_5827:
[----:B------:R-:W-:Y:S05]  /*4180*/  BSYNC.RECONVERGENT B1 ;  /* 0x0000000000017941 */ /* 0x000fea0003800200 */
.L_x_5826:
[----:B------:R-:W-:Y:S01]  /*4190*/  IMAD.SHL.U32 R157, R198, 0x2, RZ ;  /* 0x00000002c69d7824 */ /* 0x000fe200078e00ff */
[----:B------:R-:W2:Y:S01]  /*41a0*/  LD.E R62, desc[UR4][R2.64+0xdc] ;  /* 0x0000dc04023e7980 */ /* 0x000ea2000c101900 */
[----:B------:R-:W-:-:S03]  /*41b0*/  VIADD R29, R135, 0x8 ;  /* 0x00000008871d7836 */ /* 0x000fc60000000000 */
[----:B------:R-:W-:-:S05]  /*41c0*/  LOP3.LUT R157, R157, 0x6, RZ, 0xc0, !PT ;  /* 0x000000069d9d7812 */ /* 0x000fca00078ec0ff */
[----:B------:R-:W-:-:S04]  /*41d0*/  IMAD R140, R146, 0x80, R157 ;  /* 0x00000080928c7824 */ /* 0x000fc800078e029d */
[C---:B------:R-:W-:Y:S01]  /*41e0*/  VIADD R134, R140.reuse, 0x1 ;  /* 0x000000018c867836 */ /* 0x040fe20000000000 */
[----:B------:R-:W-:Y:S01]  /*41f0*/  ISETP.GT.AND P1, PT, R135, R140, PT ;  /* 0x0000008c8700720c */ /* 0x000fe20003f24270 */
[----:B------:R-:W-:-:S03]  /*4200*/  VIADD R130, R140, 0x8 ;  /* 0x000000088c827836 */ /* 0x000fc60000000000 */
[----:B------:R-:W-:Y:S01]  /*4210*/  ISETP.GT.AND P5, PT, R135, R134, PT ;  /* 0x000000868700720c */ /* 0x000fe20003fa4270 */
[----:B------:R-:W-:Y:S01]  /*4220*/  VIADD R128, R140, 0x9 ;  /* 0x000000098c807836 */ /* 0x000fe20000000000 */
[----:B------:R-:W-:Y:S02]  /*4230*/  FSEL R24, R24, -INF , !P1 ;  /* 0xff80000018187808 */ /* 0x000fe40004800000 */
[----:B------:R-:W-:Y:S02]  /*4240*/  ISETP.GE.AND P1, PT, R134, R225, PT ;  /* 0x000000e18600720c */ /* 0x000fe40003f26270 */
[----:B------:R-:W-:Y:S02]  /*4250*/  FSEL R48, R25, -INF , !P5 ;  /* 0xff80000019307808 */ /* 0x000fe40006800000 */
[----:B------:R-:W-:Y:S02]  /*4260*/  ISETP.GT.AND P5, PT, R135, R130, PT ;  /* 0x000000828700720c */ /* 0x000fe40003fa4270 */
[----:B------:R-:W-:-:S02]  /*4270*/  FSEL R48, R48, -INF , !P1 ;  /* 0xff80000030307808 */ /* 0x000fc40004800000 */
[----:B------:R-:W-:Y:S01]  /*4280*/  ISETP.GT.AND P1, PT, R135, R128, PT ;  /* 0x000000808700720c */ /* 0x000fe20003f24270 */
[----:B------:R-:W-:Y:S01]  /*4290*/  VIADD R126, R140, 0x10 ;  /* 0x000000108c7e7836 */ /* 0x000fe20000000000 */
[----:B------:R-:W-:Y:S01]  /*42a0*/  FSEL R20, R20, -INF , !P5 ;  /* 0xff80000014147808 */ /* 0x000fe20006800000 */
[----:B------:R-:W-:Y:S01]  /*42b0*/  VIADD R124, R140, 0x11 ;  /* 0x000000118c7c7836 */ /* 0x000fe20000000000 */
[-C--:B------:R-:W-:Y:S02]  /*42c0*/  ISETP.GE.AND P5, PT, R128, R225.reuse, PT ;  /* 0x000000e18000720c */ /* 0x080fe40003fa6270 */
[----:B------:R-:W-:Y:S02]  /*42d0*/  FSEL R21, R21, -INF , !P1 ;  /* 0xff80000015157808 */ /* 0x000fe40004800000 */
[----:B------:R-:W-:Y:S02]  /*42e0*/  ISETP.GE.AND P6, PT, R140, R225, PT ;  /* 0x000000e18c00720c */ /* 0x000fe40003fc6270 */
[----:B------:R-:W-:-:S02]  /*42f0*/  ISETP.GT.AND P1, PT, R135, R126, PT ;  /* 0x0000007e8700720c */ /* 0x000fc40003f24270 */
[----:B-1----:R-:W-:Y:S02]  /*4300*/  FSEL R44, R21, -INF , !P5 ;  /* 0xff800000152c7808 */ /* 0x002fe40006800000 */
[----:B------:R-:W-:Y:S02]  /*4310*/  ISETP.GT.AND P5, PT, R135, R124, PT ;  /* 0x0000007c8700720c */ /* 0x000fe40003fa4270 */
[----:B------:R-:W-:Y:S01]  /*4320*/  FSEL R25, R24, -INF , !P6 ;  /* 0xff80000018197808 */ /* 0x000fe20007000000 */
[----:B------:R-:W-:Y:S01]  /*4330*/  VIADD R122, R140, 0x18 ;  /* 0x000000188c7a7836 */ /* 0x000fe20000000000 */
[-C--:B------:R-:W-:Y:S01]  /*4340*/  ISETP.GE.AND P6, PT, R130, R225.reuse, PT ;  /* 0x000000e18200720c */ /* 0x080fe20003fc6270 */
[----:B------:R-:W-:Y:S01]  /*4350*/  VIADD R120, R140, 0x19 ;  /* 0x000000198c787836 */ /* 0x000fe20000000000 */
[----:B------:R-:W-:Y:S02]  /*4360*/  FSEL R16, R16, -INF , !P1 ;  /* 0xff80000010107808 */ /* 0x000fe40004800000 */
[----:B------:R-:W-:-:S02]  /*4370*/  ISETP.GE.AND P1, PT, R124, R225, PT ;  /* 0x000000e17c00720c */ /* 0x000fc40003f26270 */
[----:B------:R-:W-:Y:S02]  /*4380*/  FSEL R17, R17, -INF , !P5 ;  /* 0xff80000011117808 */ /* 0x000fe40006800000 */
[----:B------:R-:W-:Y:S02]  /*4390*/  FSEL R46, R20, -INF , !P6 ;  /* 0xff800000142e7808 */ /* 0x000fe40007000000 */
[----:B------:R-:W-:Y:S02]  /*43a0*/  ISETP.GE.AND P6, PT, R126, R225, PT ;  /* 0x000000e17e00720c */ /* 0x000fe40003fc6270 */
[----:B------:R-:W-:Y:S02]  /*43b0*/  ISETP.GT.AND P5, PT, R135, R122, PT ;  /* 0x0000007a8700720c */ /* 0x000fe40003fa4270 */
[----:B------:R-:W-:Y:S02]  /*43c0*/  FSEL R20, R17, -INF , !P1 ;  /* 0xff80000011147808 */ /* 0x000fe40004800000 */
[----:B------:R-:W-:Y:S01]  /*43d0*/  ISETP.GT.AND P1, PT, R135, R120, PT ;  /* 0x000000788700720c */ /* 0x000fe20003f24270 */
[----:B------:R-:W-:Y:S01]  /*43e0*/  VIADD R118, R140, 0x20 ;  /* 0x000000208c767836 */ /* 0x000fe20000000000 */
[----:B------:R-:W-:Y:S01]  /*43f0*/  FSEL R42, R16, -INF , !P6 ;  /* 0xff800000102a7808 */ /* 0x000fe20007000000 */
[----:B------:R-:W-:Y:S01]  /*4400*/  VIADD R40, R140, 0x21 ;  /* 0x000000218c287836 */ /* 0x000fe20000000000 */
[----:B------:R-:W-:-:S02]  /*4410*/  FSEL R16, R12, -INF , !P5 ;  /* 0xff8000000c107808 */ /* 0x000fc40006800000 */
[-C--:B------:R-:W-:Y:S02]  /*4420*/  ISETP.GE.AND P5, PT, R120, R225.reuse, PT ;  /* 0x000000e17800720c */ /* 0x080fe40003fa6270 */
[----:B------:R-:W-:Y:S02]  /*4430*/  FSEL R12, R13, -INF , !P1 ;  /* 0xff8000000d0c7808 */ /* 0x000fe40004800000 */
[C---:B------:R-:W-:Y:S02]  /*4440*/  ISETP.GT.AND P1, PT, R135.reuse, R118, PT ;  /* 0x000000768700720c */ /* 0x040fe40003f24270 */
[----:B------:R-:W-:Y:S02]  /*4450*/  FSEL R12, R12, -INF , !P5 ;  /* 0xff8000000c0c7808 */ /* 0x000fe40006800000 */
[----:B------:R-:W-:Y:S01]  /*4460*/  ISETP.GT.AND P5, PT, R135, R40, PT ;  /* 0x000000288700720c */ /* 0x000fe20003fa4270 */
[----:B------:R-:W-:Y:S01]  /*4470*/  VIADD R116, R140, 0x28 ;  /* 0x000000288c747836 */ /* 0x000fe20000000000 */
[----:B------:R-:W-:Y:S01]  /*4480*/  FSEL R8, R8, -INF , !P1 ;  /* 0xff80000008087808 */ /* 0x000fe20004800000 */
[----:B------:R-:W-:Y:S01]  /*4490*/  VIADD R36, R140, 0x29 ;  /* 0x000000298c247836 */ /* 0x000fe20000000000 */
[----:B------:R-:W-:-:S02]  /*44a0*/  ISETP.GE.AND P1, PT, R40, R225, PT ;  /* 0x000000e12800720c */ /* 0x000fc40003f26270 */
[----:B------:R-:W-:Y:S02]  /*44b0*/  FSEL R9, R9, -INF , !P5 ;  /* 0xff80000009097808 */ /* 0x000fe40006800000 */
[----:B------:R-:W-:Y:S02]  /*44c0*/  ISETP.GT.AND P5, PT, R135, R116, PT ;  /* 0x000000748700720c */ /* 0x000fe40003fa4270 */
        /* <DEDUP_REMOVED lines=17> */
[----:B------:R-:W-:Y:S02]  /*45e0*/  ISETP.GE.AND P6, PT, R122, R225, PT ;  /* 0x000000e17a00720c */ /* 0x000fe40003fc6270 */
[----:B------:R-:W-:Y:S01]  /*45f0*/  ISETP.GT.AND P1, PT, R135, R64, PT ;  /* 0x000000408700720c */ /* 0x000fe20003f24270 */
[----:B------:R-:W-:Y:S01]  /*4600*/  VIADD R56, R140, 0x40 ;  /* 0x000000408c387836 */ /* 0x000fe20000000000 */
[----:B------:R-:W-:Y:S01]  /*4610*/  FSEL R246, R100, -INF , !P5 ;  /* 0xff80000064f67808 */ /* 0x000fe20006800000 */
[----:B------:R-:W-:Y:S01]  /*4620*/  VIADD R54, R140, 0x41 ;  /* 0x000000418c367836 */ /* 0x000fe20000000000 */
[----:B------:R-:W-:-:S02]  /*4630*/  FSEL R16, R16, -INF , !P6 ;  /* 0xff80000010107808 */ /* 0x000fc40007000000 */
[-C--:B------:R-:W-:Y:S02]  /*4640*/  ISETP.GE.AND P5, PT, R64, R225.reuse, PT ;  /* 0x000000e14000720c */ /* 0x080fe40003fa6270 */
[----:B------:R-:W-:Y:S02]  /*4650*/  FSEL R101, R101, -INF , !P1 ;  /* 0xff80000065657808 */ /* 0x000fe40004800000 */
[----:B------:R-:W-:Y:S02]  /*4660*/  ISETP.GE.AND P6, PT, R118, R225, PT ;  /* 0x000000e17600720c */ /* 0x000fe40003fc6270 */
[----:B------:R-:W-:Y:S02]  /*4670*/  ISETP.GT.AND P1, PT, R135, R56, PT ;  /* 0x000000388700720c */ /* 0x000fe40003f24270 */
[----:B------:R-:W-:Y:S02]  /*4680*/  FSEL R164, R101, -INF , !P5 ;  /* 0xff80000065a47808 */ /* 0x000fe40006800000 */
[----:B------:R-:W-:-:S02]  /*4690*/  FSEL R38, R8, -INF , !P6 ;  /* 0xff80000008267808 */ /* 0x000fc40007000000 */
[----:B------:R-:W-:Y:S02]  /*46a0*/  ISETP.GT.AND P5, PT, R135, R54, PT ;  /* 0x000000368700720c */ /* 0x000fe40003fa4270 */
[-C--:B------:R-:W-:Y:S01]  /*46b0*/  ISETP.GE.AND P6, PT, R116, R225.reuse, PT ;  /* 0x000000e17400720c */ /* 0x080fe20003fc6270 */
[----:B------:R-:W-:Y:S01]  /*46c0*/  VIADD R50, R140, 0x48 ;  /* 0x000000488c327836 */ /* 0x000fe20000000000 */
[----:B------:R-:W-:Y:S01]  /*46d0*/  FSEL R238, R96, -INF , !P1 ;  /* 0xff80000060ee7808 */ /* 0x000fe20004800000 */
[----:B------:R-:W-:Y:S01]  /*46e0*/  VIADD R52, R140, 0x49 ;  /* 0x000000498c347836 */ /* 0x000fe20000000000 */
[----:B------:R-:W-:Y:S02]  /*46f0*/  ISETP.GE.AND P1, PT, R54, R225, PT ;  /* 0x000000e13600720c */ /* 0x000fe40003f26270 */
[----:B------:R-:W-:Y:S02]  /*4700*/  FSEL R97, R97, -INF , !P5 ;  /* 0xff80000061617808 */ /* 0x000fe40006800000 */
[----:B------:R-:W-:-:S02]  /*4710*/  FSEL R28, R4, -INF , !P6 ;  /* 0xff800000041c7808 */ /* 0x000fc40007000000 */
[-C--:B------:R-:W-:Y:S02]  /*4720*/  ISETP.GE.AND P6, PT, R114, R225.reuse, PT ;  /* 0x000000e17200720c */ /* 0x080fe40003fc6270 */
[----:B------:R-:W-:Y:S02]  /*4730*/  ISETP.GT.AND P5, PT, R135, R50, PT ;  /* 0x000000328700720c */ /* 0x000fe40003fa4270 */
[----:B------:R-:W-:Y:S02]  /*4740*/  FSEL R178, R97, -INF , !P1 ;  /* 0xff80000061b27808 */ /* 0x000fe40004800000 */
[----:B------:R-:W-:Y:S02]  /*4750*/  ISETP.GT.AND P1, PT, R135, R52, PT ;  /* 0x000000348700720c */ /* 0x000fe40003f24270 */
[----:B------:R-:W-:Y:S01]  /*4760*/  FSEL R145, R145, -INF , !P6 ;  /* 0xff80000091917808 */ /* 0x000fe20007000000 */
[----:B------:R-:W-:Y:S01]  /*4770*/  VIADD R58, R140, 0x50 ;  /* 0x000000508c3a7836 */ /* 0x000fe20000000000 */
[----:B------:R-:W-:Y:S01]  /*4780*/  ISETP.GE.AND P6, PT, R66, R225, PT ;  /* 0x000000e14200720c */ /* 0x000fe20003fc6270 */
[----:B------:R-:W-:Y:S01]  /*4790*/  VIADD R60, R140, 0x51 ;  /* 0x000000518c3c7836 */ /* 0x000fe20000000000 */
[----:B------:R-:W-:-:S02]  /*47a0*/  FSEL R202, R92, -INF , !P5 ;  /* 0xff8000005cca7808 */ /* 0x000fc40006800000 */
[-C--:B------:R-:W-:Y:S02]  /*47b0*/  ISETP.GE.AND P5, PT, R52, R225.reuse, PT ;  /* 0x000000e13400720c */ /* 0x080fe40003fa6270 */
[----:B------:R-:W-:Y:S02]  /*47c0*/  FSEL R93, R93, -INF , !P1 ;  /* 0xff8000005d5d7808 */ /* 0x000fe40004800000 */
[----:B------:R-:W-:Y:S02]  /*47d0*/  FSEL R246, R246, -INF , !P6 ;  /* 0xff800000f6f67808 */ /* 0x000fe40007000000 */
[----:B------:R-:W-:Y:S02]  /*47e0*/  ISETP.GE.AND P6, PT, R56, R225, PT ;  /* 0x000000e13800720c */ /* 0x000fe40003fc6270 */
[----:B------:R-:W-:Y:S02]  /*47f0*/  ISETP.GT.AND P1, PT, R135, R58, PT ;  /* 0x0000003a8700720c */ /* 0x000fe40003f24270 */
[----:B------:R-:W-:-:S02]  /*4800*/  FSEL R180, R93, -INF , !P5 ;  /* 0xff8000005db47808 */ /* 0x000fc40006800000 */
[----:B------:R-:W-:Y:S02]  /*4810*/  ISETP.GT.AND P5, PT, R135, R60, PT ;  /* 0x0000003c8700720c */ /* 0x000fe40003fa4270 */
[----:B------:R-:W-:Y:S01]  /*4820*/  FSEL R238, R238, -INF , !P6 ;  /* 0xff800000eeee7808 */ /* 0x000fe20007000000 */
[----:B------:R-:W-:Y:S01]  /*4830*/  VIADD R108, R140, 0x58 ;  /* 0x000000588c6c7836 */ /* 0x000fe20000000000 */
[-C--:B------:R-:W-:Y:S01]  /*4840*/  ISETP.GE.AND P6, PT, R50, R225.reuse, PT ;  /* 0x000000e13200720c */ /* 0x080fe20003fc6270 */
[----:B------:R-:W-:Y:S01]  /*4850*/  VIADD R110, R140, 0x59 ;  /* 0x000000598c6e7836 */ /* 0x000fe20000000000 */
[----:B------:R-:W-:Y:S02]  /*4860*/  FSEL R234, R88, -INF , !P1 ;  /* 0xff80000058ea7808 */ /* 0x000fe40004800000 */
[----:B------:R-:W-:Y:S02]  /*4870*/  ISETP.GE.AND P1, PT, R60, R225, PT ;  /* 0x000000e13c00720c */ /* 0x000fe40003f26270 */
[----:B------:R-:W-:-:S02]  /*4880*/  FSEL R89, R89, -INF , !P5 ;  /* 0xff80000059597808 */ /* 0x000fc40006800000 */
[----:B------:R-:W-:Y:S01]  /*4890*/  FSEL R202, R202, -INF , !P6 ;  /* 0xff800000caca7808 */ /* 0x000fe20007000000 */
[----:B------:R-:W-:Y:S01]  /*48a0*/  VIADD R104, R140, 0x60 ;  /* 0x000000608c687836 */ /* 0x000fe20000000000 */
[----:B------:R-:W-:Y:S02]  /*48b0*/  ISETP.GE.AND P6, PT, R58, R225, PT ;  /* 0x000000e13a00720c */ /* 0x000fe40003fc6270 */
[----:B------:R-:W-:Y:S02]  /*48c0*/  FSEL R232, R89, -INF , !P1 ;  /* 0xff80000059e87808 */ /* 0x000fe40004800000 */
[C---:B------:R-:W-:Y:S02]  /*48d0*/  ISETP.GT.AND P5, PT, R135.reuse, R108, PT ;  /* 0x0000006c8700720c */ /* 0x040fe40003fa4270 */
[----:B------:R-:W-:Y:S02]  /*48e0*/  ISETP.GT.AND P1, PT, R135, R110, PT ;  /* 0x0000006e8700720c */ /* 0x000fe40003f24270 */
[----:B------:R-:W-:-:S02]  /*48f0*/  FSEL R234, R234, -INF , !P6 ;  /* 0xff800000eaea7808 */ /* 0x000fc40007000000 */
[-C--:B------:R-:W-:Y:S02]  /*4900*/  ISETP.GE.AND P6, PT, R108, R225.reuse, PT ;  /* 0x000000e16c00720c */ /* 0x080fe40003fc6270 */
[----:B------:R-:W-:Y:S02]  /*4910*/  FSEL R228, R84, -INF , !P5 ;  /* 0xff80000054e47808 */ /* 0x000fe40006800000 */
[----:B------:R-:W-:Y:S02]  /*4920*/  FSEL R85, R85, -INF , !P1 ;  /* 0xff80000055557808 */ /* 0x000fe40004800000 */
[----:B------:R-:W-:Y:S01]  /*4930*/  ISETP.GT.AND P1, PT, R135, R104, PT ;  /* 0x000000688700720c */ /* 0x000fe20003f24270 */
[----:B------:R-:W-:Y:S01]  /*4940*/  VIADD R100, R140, 0x61 ;  /* 0x000000618c647836 */ /* 0x000fe20000000000 */
[----:B------:R-:W-:Y:S01]  /*4950*/  ISETP.GE.AND P5, PT, R110, R225, PT ;  /* 0x000000e16e00720c */ /* 0x000fe20003fa6270 */
[----:B------:R-:W-:Y:S01]  /*4960*/  VIADD R96, R140, 0x68 ;  /* 0x000000688c607836 */ /* 0x000fe20000000000 */
[----:B------:R-:W-:-:S02]  /*4970*/  FSEL R228, R228, -INF , !P6 ;  /* 0xff800000e4e47808 */ /* 0x000fc40007000000 */
[-C--:B------:R-:W-:Y:S02]  /*4980*/  ISETP.GE.AND P6, PT, R104, R225.reuse, PT ;  /* 0x000000e16800720c */ /* 0x080fe40003fc6270 */
[----:B------:R-:W-:Y:S02]  /*4990*/  FSEL R176, R80, -INF , !P1 ;  /* 0xff80000050b07808 */ /* 0x000fe40004800000 */
[----:B------:R-:W-:Y:S02]  /*49a0*/  FSEL R222, R85, -INF , !P5 ;  /* 0xff80000055de7808 */ /* 0x000fe40006800000 */
[C---:B------:R-:W-:Y:S02]  /*49b0*/  ISETP.GT.AND P5, PT, R135.reuse, R100, PT ;  /* 0x000000648700720c */ /* 0x040fe40003fa4270 */
[----:B------:R-:W-:Y:S02]  /*49c0*/  FSEL R176, R176, -INF , !P6 ;  /* 0xff800000b0b07808 */ /* 0x000fe40007000000 */
[----:B------:R-:W-:Y:S01]  /*49d0*/  ISETP.GT.AND P6, PT, R135, R96, PT ;  /* 0x000000608700720c */ /* 0x000fe20003fc4270 */
[C---:B------:R-:W-:Y:S01]  /*49e0*/  VIADD R88, R140.reuse, 0x70 ;  /* 0x000000708c587836 */ /* 0x040fe20000000000 */
[----:B------:R-:W-:Y:S01]  /*49f0*/  FSEL R81, R81, -INF , !P5 ;  /* 0xff80000051517808 */ /* 0x000fe20006800000 */
[----:B------:R-:W-:Y:S01]  /*4a00*/  VIADD R92, R140, 0x69 ;  /* 0x000000698c5c7836 */ /* 0x000fe20000000000 */
[----:B------:R-:W-:-:S02]  /*4a10*/  ISETP.GE.AND P5, PT, R96, R225, PT ;  /* 0x000000e16000720c */ /* 0x000fc40003fa6270 */
[----:B------:R-:W-:Y:S02]  /*4a20*/  FSEL R172, R76, -INF , !P6 ;  /* 0xff8000004cac7808 */ /* 0x000fe40007000000 */
[----:B------:R-:W-:Y:S01]  /*4a30*/  ISETP.GE.AND P1, PT, R100, R225, PT ;  /* 0x000000e16400720c */ /* 0x000fe20003f26270 */
[----:B------:R-:W-:Y:S01]  /*4a40*/  VIADD R76, R140, 0x79 ;  /* 0x000000798c4c7836 */ /* 0x000fe20000000000 */
[----:B------:R-:W-:Y:S01]  /*4a50*/  FSEL R172, R172, -INF , !P5 ;  /* 0xff800000acac7808 */ /* 0x000fe20006800000 */
[----:B------:R-:W-:Y:S01]  /*4a60*/  VIADD R84, R140, 0x71 ;  /* 0x000000718c547836 */ /* 0x000fe20000000000 */
[----:B------:R-:W-:Y:S02]  /*4a70*/  FSEL R174, R81, -INF , !P1 ;  /* 0xff80000051ae7808 */ /* 0x000fe40004800000 */
[C---:B------:R-:W-:Y:S02]  /*4a80*/  ISETP.GT.AND P5, PT, R135.reuse, R88, PT ;  /* 0x000000588700720c */ /* 0x040fe40003fa4270 */
[----:B------:R-:W-:-:S02]  /*4a90*/  ISETP.GT.AND P1, PT, R135, R92, PT ;  /* 0x0000005c8700720c */ /* 0x000fc40003f24270 */
[----:B------:R-:W-:Y:S01]  /*4aa0*/  FSEL R72, R72, -INF , !P5 ;  /* 0xff80000048487808 */ /* 0x000fe20006800000 */
[----:B------:R-:W-:Y:S01]  /*4ab0*/  VIADD R80, R140, 0x78 ;  /* 0x000000788c507836 */ /* 0x000fe20000000000 */
[----:B------:R-:W-:Y:S02]  /*4ac0*/  FSEL R77, R77, -INF , !P1 ;  /* 0xff8000004d4d7808 */ /* 0x000fe40004800000 */
[C---:B------:R-:W-:Y:S02]  /*4ad0*/  ISETP.GT.AND P5, PT, R135.reuse, R76, PT ;  /* 0x0000004c8700720c */ /* 0x040fe40003fa4270 */
[----:B------:R-:W-:Y:S02]  /*4ae0*/  ISETP.GE.AND P6, PT, R92, R225, PT ;  /* 0x000000e15c00720c */ /* 0x000fe40003fc6270 */
[----:B------:R-:W-:Y:S02]  /*4af0*/  ISETP.GT.AND P1, PT, R135, R84, PT ;  /* 0x000000548700720c */ /* 0x000fe40003f24270 */
[----:B------:R-:W-:-:S02]  /*4b00*/  FSEL R69, R69, -INF , !P5 ;  /* 0xff80000045457808 */ /* 0x000fc40006800000 */
[----:B------:R-:W-:Y:S02]  /*4b10*/  FSEL R170, R77, -INF , !P6 ;  /* 0xff8000004daa7808 */ /* 0x000fe40007000000 */
[----:B------:R-:W-:Y:S02]  /*4b20*/  FSEL R73, R73, -INF , !P1 ;  /* 0xff80000049497808 */ /* 0x000fe40004800000 */
[----:B------:R-:W-:Y:S02]  /*4b30*/  ISETP.GE.AND P5, PT, R84, R225, PT ;  /* 0x000000e15400720c */ /* 0x000fe40003fa6270 */
[----:B------:R-:W-:Y:S02]  /*4b40*/  ISETP.GT.AND P4, PT, R29, R140, PT ;  /* 0x0000008c1d00720c */ /* 0x000fe40003f84270 */
[----:B------:R-:W-:Y:S02]  /*4b50*/  ISETP.GT.AND P6, PT, R135, R80, PT ;  /* 0x000000508700720c */ /* 0x000fe40003fc4270 */
[----:B------:R-:W-:-:S02]  /*4b60*/  FSEL R154, R73, -INF , !P5 ;  /* 0xff800000499a7808 */ /* 0x000fc40006800000 */
[----:B------:R-:W-:Y:S02]  /*4b70*/  FSEL R68, R68, -INF , !P6 ;  /* 0xff80000044447808 */ /* 0x000fe40007000000 */
[----:B------:R-:W-:Y:S02]  /*4b80*/  FSEL R5, R26, -INF , !P4 ;  /* 0xff8000001a057808 */ /* 0x000fe40006000000 */
[----:B------:R-:W-:Y:S02]  /*4b90*/  ISETP.GE.AND P5, PT, R80, R225, PT ;  /* 0x000000e15000720c */ /* 0x000fe40003fa6270 */
[----:B------:R-:W-:Y:S02]  /*4ba0*/  ISETP.GT.AND P4, PT, R29, R134, PT ;  /* 0x000000861d00720c */ /* 0x000fe40003f84270 */
        /* <DEDUP_REMOVED lines=9> */
[----:B------:R-:W-:Y:S02]  /*4c40*/  FSEL R19, R19, -INF , !P4 ;  /* 0xff80000013137808 */ /* 0x000fe40006000000 */
[C---:B------:R-:W-:Y:S02]  /*4c50*/  ISETP.GT.AND P5, PT, R29.reuse, R122, PT ;  /* 0x0000007a1d00720c */ /* 0x040fe40003fa4270 */
[----:B------:R-:W-:Y:S02]  /*4c60*/  ISETP.GT.AND P4, PT, R29, R120, PT ;  /* 0x000000781d00720c */ /* 0x000fe40003f84270 */
[----:B------:R-:W-:Y:S02]  /*4c70*/  FSEL R14, R14, -INF , !P5 ;  /* 0xff8000000e0e7808 */ /* 0x000fe40006800000 */
[----:B------:R-:W-:-:S02]  /*4c80*/  ISETP.GE.AND P5, PT, R120, R224, PT ;  /* 0x000000e07800720c */ /* 0x000fc40003fa6270 */
[----:B------:R-:W-:Y:S02]  /*4c90*/  FSEL R8, R15, -INF , !P4 ;  /* 0xff8000000f087808 */ /* 0x000fe40006000000 */
[----:B------:R-:W-:Y:S02]  /*4ca0*/  ISETP.GT.AND P4, PT, R29, R40, PT ;  /* 0x000000281d00720c */ /* 0x000fe40003f84270 */
[----:B------:R-:W-:Y:S02]  /*4cb0*/  ISETP.GE.AND P1, PT, R140, R224, PT ;  /* 0x000000e08c00720c */ /* 0x000fe40003f26270 */
[----:B------:R-:W-:Y:S02]  /*4cc0*/  FSEL R8, R8, -INF , !P5 ;  /* 0xff80000008087808 */ /* 0x000fe40006800000 */
[----:B------:R-:W-:Y:S02]  /*4cd0*/  ISETP.GE.AND P6, PT, R88, R225, PT ;  /* 0x000000e15800720c */ /* 0x000fe40003fc6270 */
[----:B------:R-:W-:-:S02]  /*4ce0*/  FSEL R11, R11, -INF , !P4 ;  /* 0xff8000000b0b7808 */ /* 0x000fc40006000000 */
[C---:B------:R-:W-:Y:S02]  /*4cf0*/  ISETP.GT.AND P5, PT, R29.reuse, R116, PT ;  /* 0x000000741d00720c */ /* 0x040fe40003fa4270 */
[----:B------:R-:W-:Y:S02]  /*4d00*/  ISETP.GT.AND P4, PT, R29, R36, PT ;  /* 0x000000241d00720c */ /* 0x000fe40003f84270 */
[----:B------:R-:W-:Y:S02]  /*4d10*/  FSEL R5, R5, -INF , !P1 ;  /* 0xff80000005057808 */ /* 0x000fe40004800000 */
[----:B------:R-:W-:Y:S02]  /*4d20*/  FSEL R156, R72, -INF , !P6 ;  /* 0xff800000489c7808 */ /* 0x000fe40007000000 */
[----:B------:R-:W-:Y:S02]  /*4d30*/  ISETP.GE.AND P1, PT, R76, R225, PT ;  /* 0x000000e14c00720c */ /* 0x000fe40003f26270 */
[----:B------:R-:W-:-:S02]  /*4d40*/  FSEL R6, R6, -INF , !P5 ;  /* 0xff80000006067808 */ /* 0x000fc40006800000 */
[-C--:B------:R-:W-:Y:S02]  /*4d50*/  ISETP.GE.AND P6, PT, R134, R224.reuse, PT ;  /* 0x000000e08600720c */ /* 0x080fe40003fc6270 */
[-C--:B------:R-:W-:Y:S02]  /*4d60*/  ISETP.GE.AND P5, PT, R36, R224.reuse, PT ;  /* 0x000000e02400720c */ /* 0x080fe40003fa6270 */
[----:B------:R-:W-:Y:S02]  /*4d70*/  FSEL R7, R7, -INF , !P4 ;  /* 0xff80000007077808 */ /* 0x000fe40006000000 */
[----:B------:R-:W-:Y:S02]  /*4d80*/  FSEL R150, R69, -INF , !P1 ;  /* 0xff80000045967808 */ /* 0x000fe40004800000 */
[----:B------:R-:W-:Y:S02]  /*4d90*/  ISETP.GE.AND P1, PT, R130, R224, PT ;  /* 0x000000e08200720c */ /* 0x000fe40003f26270 */
[----:B------:R-:W-:-:S02]  /*4da0*/  FSEL R72, R27, -INF , !P6 ;  /* 0xff8000001b487808 */ /* 0x000fc40007000000 */
[----:B------:R-:W-:Y:S02]  /*4db0*/  FSEL R147, R7, -INF , !P5 ;  /* 0xff80000007937808 */ /* 0x000fe40006800000 */
[----:B------:R-:W-:Y:S02]  /*4dc0*/  ISETP.GT.AND P6, PT, R29, R126, PT ;  /* 0x0000007e1d00720c */ /* 0x000fe40003fc4270 */
[----:B------:R-:W-:Y:S02]  /*4dd0*/  FMNMX3.FTZ R7, R25, R48, R46, !PT ;  /* 0x0000003019077276 */ /* 0x000fe4000781002e */
[----:B------:R-:W-:Y:S02]  /*4de0*/  FSEL R4, R4, -INF , !P1 ;  /* 0xff80000004047808 */ /* 0x000fe40004800000 */
[----:B------:R-:W-:Y:S02]  /*4df0*/  ISETP.GE.AND P1, PT, R126, R224, PT ;  /* 0x000000e07e00720c */ /* 0x000fe40003f26270 */
[----:B------:R-:W-:-:S02]  /*4e00*/  FSEL R18, R18, -INF , !P6 ;  /* 0xff80000012127808 */ /* 0x000fc40007000000 */
[----:B------:R-:W-:Y:S02]  /*4e10*/  FMNMX3.FTZ R7, R7, R44, R42, !PT ;  /* 0x0000002c07077276 */ /* 0x000fe4000781002a */
[----:B------:R-:W-:Y:S02]  /*4e20*/  ISETP.GE.AND P6, PT, R124, R224, PT ;  /* 0x000000e07c00720c */ /* 0x000fe40003fc6270 */
[----:B------:R-:W-:Y:S02]  /*4e30*/  FSEL R22, R18, -INF , !P1 ;  /* 0xff80000012167808 */ /* 0x000fe40004800000 */
[----:B------:R-:W-:Y:S02]  /*4e40*/  FMNMX3.FTZ R7, R7, R20, R16, !PT ;  /* 0x0000001407077276 */ /* 0x000fe40007810010 */
[----:B------:R-:W-:Y:S02]  /*4e50*/  ISETP.GE.AND P1, PT, R122, R224, PT ;  /* 0x000000e07a00720c */ /* 0x000fe40003f26270 */
[----:B------:R-:W-:-:S02]  /*4e60*/  FSEL R18, R19, -INF , !P6 ;  /* 0xff80000013127808 */ /* 0x000fc40007000000 */
[----:B------:R-:W-:Y:S02]  /*4e70*/  ISETP.GT.AND P6, PT, R29, R118, PT ;  /* 0x000000761d00720c */ /* 0x000fe40003fc4270 */
[----:B------:R-:W-:Y:S02]  /*4e80*/  FMNMX3.FTZ R7, R7, R12, R38, !PT ;  /* 0x0000000c07077276 */ /* 0x000fe40007810026 */
[----:B------:R-:W-:Y:S02]  /*4e90*/  FSEL R14, R14, -INF , !P1 ;  /* 0xff8000000e0e7808 */ /* 0x000fe40004800000 */
[-C--:B------:R-:W-:Y:S02]  /*4ea0*/  ISETP.GE.AND P1, PT, R118, R224.reuse, PT ;  /* 0x000000e07600720c */ /* 0x080fe40003f26270 */
[----:B------:R-:W-:Y:S02]  /*4eb0*/  FSEL R10, R10, -INF , !P6 ;  /* 0xff8000000a0a7808 */ /* 0x000fe40007000000 */
[----:B------:R-:W-:-:S02]  /*4ec0*/  ISETP.GE.AND P6, PT, R40, R224, PT ;  /* 0x000000e02800720c */ /* 0x000fc40003fc6270 */
[----:B------:R-:W-:Y:S02]  /*4ed0*/  FMNMX3.FTZ R7, R7, R30, R28, !PT ;  /* 0x0000001e07077276 */ /* 0x000fe4000781001c */
[----:B------:R-:W-:Y:S02]  /*4ee0*/  FSEL R40, R10, -INF , !P1 ;  /* 0xff8000000a287808 */ /* 0x000fe40004800000 */
[----:B------:R-:W-:Y:S02]  /*4ef0*/  ISETP.GE.AND P1, PT, R116, R224, PT ;  /* 0x000000e07400720c */ /* 0x000fe40003f26270 */
[----:B------:R-:W-:Y:S02]  /*4f00*/  FSEL R26, R11, -INF , !P6 ;  /* 0xff8000000b1a7808 */ /* 0x000fe40007000000 */
[----:B------:R-:W-:Y:S02]  /*4f10*/  ISETP.GT.AND P6, PT, R29, R114, PT ;  /* 0x000000721d00720c */ /* 0x000fe40003fc4270 */
[----:B------:R-:W-:-:S02]  /*4f20*/  FMNMX3.FTZ R7, R7, R24, R145, !PT ;  /* 0x0000001807077276 */ /* 0x000fc40007810091 */
[----:B------:R-:W-:Y:S02]  /*4f30*/  FSEL R36, R6, -INF , !P1 ;  /* 0xff80000006247808 */ /* 0x000fe40004800000 */
[----:B------:R-:W-:Y:S02]  /*4f40*/  ISETP.GE.AND P1, PT, R114, R224, PT ;  /* 0x000000e07200720c */ /* 0x000fe40003f26270 */
[----:B------:R-:W-:Y:S02]  /*4f50*/  FSEL R106, R106, -INF , !P6 ;  /* 0xff8000006a6a7808 */ /* 0x000fe40007000000 */
[----:B------:R-:W-:Y:S02]  /*4f60*/  FMNMX3.FTZ R7, R7, R248, R246, !PT ;  /* 0x000000f807077276 */ /* 0x000fe400078100f6 */
[C---:B------:R-:W-:Y:S02]  /*4f70*/  ISETP.GT.AND P4, PT, R29.reuse, R112, PT ;  /* 0x000000701d00720c */ /* 0x040fe40003f84270 */
[----:B------:R-:W-:-:S02]  /*4f80*/  ISETP.GT.AND P5, PT, R29, R66, PT ;  /* 0x000000421d00720c */ /* 0x000fc40003fa4270 */
[----:B------:R-:W-:Y:S02]  /*4f90*/  FMNMX3.FTZ R9, R5, R72, R4, !PT ;  /* 0x0000004805097276 */ /* 0x000fe40007810004 */
[----:B------:R-:W-:Y:S02]  /*4fa0*/  FSEL R143, R106, -INF , !P1 ;  /* 0xff8000006a8f7808 */ /* 0x000fe40004800000 */
[----:B------:R-:W-:Y:S02]  /*4fb0*/  FMNMX3.FTZ R7, R7, R164, R238, !PT ;  /* 0x000000a407077276 */ /* 0x000fe400078100ee */
[-C--:B------:R-:W-:Y:S02]  /*4fc0*/  ISETP.GE.AND P6, PT, R112, R224.reuse, PT ;  /* 0x000000e07000720c */ /* 0x080fe40003fc6270 */
[----:B------:R-:W-:Y:S02]  /*4fd0*/  FSEL R107, R107, -INF , !P4 ;  /* 0xff8000006b6b7808 */ /* 0x000fe40006000000 */
[----:B------:R-:W-:-:S02]  /*4fe0*/  ISETP.GE.AND P1, PT, R66, R224, PT ;  /* 0x000000e04200720c */ /* 0x000fc40003f26270 */
[----:B------:R-:W-:Y:S02]  /*4ff0*/  FSEL R102, R102, -INF , !P5 ;  /* 0xff80000066667808 */ /* 0x000fe40006800000 */
[----:B------:R-:W-:Y:S02]  /*5000*/  FMNMX3.FTZ R9, R9, R68, R22, !PT ;  /* 0x0000004409097276 */ /* 0x000fe40007810016 */
[----:B------:R-:W-:Y:S02]  /*5010*/  FMNMX3.FTZ R7, R7, R178, R202, !PT ;  /* 0x000000b207077276 */ /* 0x000fe400078100ca */
[----:B------:R-:W-:Y:S02]  /*5020*/  ISETP.GT.AND P4, PT, R29, R64, PT ;  /* 0x000000401d00720c */ /* 0x000fe40003f84270 */
[----:B------:R-:W-:Y:S02]  /*5030*/  FSEL R252, R107, -INF , !P6 ;  /* 0xff8000006bfc7808 */ /* 0x000fe40007000000 */
[----:B------:R-:W-:-:S02]  /*5040*/  FSEL R250, R102, -INF , !P1 ;  /* 0xff80000066fa7808 */ /* 0x000fc40004800000 */
[----:B------:R-:W-:Y:S02]  /*5050*/  FMNMX3.FTZ R9, R9, R18, R14, !PT ;  /* 0x0000001209097276 */ /* 0x000fe4000781000e */
[C---:B------:R-:W-:Y:S02]  /*5060*/  ISETP.GT.AND P6, PT, R29.reuse, R56, PT ;  /* 0x000000381d00720c */ /* 0x040fe40003fc4270 */
[----:B------:R-:W-:Y:S02]  /*5070*/  ISETP.GT.AND P1, PT, R29, R54, PT ;  /* 0x000000361d00720c */ /* 0x000fe40003f24270 */
[----:B------:R-:W-:Y:S02]  /*5080*/  FMNMX3.FTZ R7, R7, R180, R234, !PT ;  /* 0x000000b407077276 */ /* 0x000fe400078100ea */
[----:B------:R-:W-:Y:S02]  /*5090*/  FSEL R103, R103, -INF , !P4 ;  /* 0xff80000067677808 */ /* 0x000fe40006000000 */
[----:B------:R-:W-:-:S02]  /*50a0*/  FMNMX3.FTZ R9, R9, R8, R40, !PT ;  /* 0x0000000809097276 */ /* 0x000fc40007810028 */
[-C--:B------:R-:W-:Y:S02]  /*50b0*/  ISETP.GE.AND P5, PT, R64, R224.reuse, PT ;  /* 0x000000e04000720c */ /* 0x080fe40003fa6270 */
[----:B------:R-:W-:Y:S02]  /*50c0*/  ISETP.GE.AND P4, PT, R56, R224, PT ;  /* 0x000000e03800720c */ /* 0x000fe40003f86270 */
[----:B------:R-:W-:Y:S02]  /*50d0*/  FSEL R98, R98, -INF , !P6 ;  /* 0xff80000062627808 */ /* 0x000fe40007000000 */
[----:B------:R-:W-:Y:S02]  /*50e0*/  FSEL R99, R99, -INF , !P1 ;  /* 0xff80000063637808 */ /* 0x000fe40004800000 */
[----:B------:R-:W-:Y:S02]  /*50f0*/  ISETP.GT.AND P1, PT, R29, R50, PT ;  /* 0x000000321d00720c */ /* 0x000fe40003f24270 */
[----:B------:R-:W-:-:S02]  /*5100*/  FMNMX3.FTZ R7, R7, R232, R228, !PT ;  /* 0x000000e807077276 */ /* 0x000fc400078100e4 */
[----:B------:R-:W-:Y:S02]  /*5110*/  FMNMX3.FTZ R6, R9, R26, R36, !PT ;  /* 0x0000001a09067276 */ /* 0x000fe40007810024 */
[----:B------:R-:W-:Y:S02]  /*5120*/  FSEL R244, R103, -INF , !P5 ;  /* 0xff80000067f47808 */ /* 0x000fe40006800000 */
[----:B------:R-:W-:Y:S02]  /*5130*/  FSEL R242, R98, -INF , !P4 ;  /* 0xff80000062f27808 */ /* 0x000fe40006000000 */
[-C--:B------:R-:W-:Y:S02]  /*5140*/  ISETP.GE.AND P6, PT, R54, R224.reuse, PT ;  /* 0x000000e03600720c */ /* 0x080fe40003fc6270 */
[----:B------:R-:W-:Y:S02]  /*5150*/  ISETP.GE.AND P5, PT, R50, R224, PT ;  /* 0x000000e03200720c */ /* 0x000fe40003fa6270 */
[----:B------:R-:W-:-:S02]  /*5160*/  ISETP.GT.AND P4, PT, R29, R52, PT ;  /* 0x000000341d00720c */ /* 0x000fc40003f84270 */
[----:B------:R-:W-:Y:S02]  /*5170*/  FSEL R94, R94, -INF , !P1 ;  /* 0xff8000005e5e7808 */ /* 0x000fe40004800000 */
[----:B------:R-:W-:Y:S02]  /*5180*/  ISETP.GT.AND P1, PT, R29, R58, PT ;  /* 0x0000003a1d00720c */ /* 0x000fe40003f24270 */
[----:B------:R-:W-:Y:S02]  /*5190*/  FMNMX3.FTZ R7, R7, R222, R176, !PT ;  /* 0x000000de07077276 */ /* 0x000fe400078100b0 */
[----:B------:R-:W-:Y:S02]  /*51a0*/  FMNMX3.FTZ R9, R6, R147, R143, !PT ;  /* 0x0000009306097276 */ /* 0x000fe4000781008f */
[----:B------:R-:W-:Y:S02]  /*51b0*/  FSEL R240, R99, -INF , !P6 ;  /* 0xff80000063f07808 */ /* 0x000fe40007000000 */
[----:B------:R-:W-:-:S02]  /*51c0*/  FSEL R236, R94, -INF , !P5 ;  /* 0xff8000005eec7808 */ /* 0x000fc40006800000 */
[----:B------:R-:W-:Y:S02]  /*51d0*/  FSEL R95, R95, -INF , !P4 ;  /* 0xff8000005f5f7808 */ /* 0x000fe40006000000 */
[-C--:B------:R-:W-:Y:S02]  /*51e0*/  ISETP.GE.AND P6, PT, R52, R224.reuse, PT ;  /* 0x000000e03400720c */ /* 0x080fe40003fc6270 */
[----:B------:R-:W-:Y:S02]  /*51f0*/  ISETP.GE.AND P5, PT, R58, R224, PT ;  /* 0x000000e03a00720c */ /* 0x000fe40003fa6270 */
[----:B------:R-:W-:Y:S02]  /*5200*/  ISETP.GT.AND P4, PT, R29, R60, PT ;  /* 0x0000003c1d00720c */ /* 0x000fe40003f84270 */
[----:B------:R-:W-:Y:S02]  /*5210*/  FSEL R90, R90, -INF , !P1 ;  /* 0xff8000005a5a7808 */ /* 0x000fe40004800000 */
[----:B------:R-:W-:-:S02]  /*5220*/  FMNMX3.FTZ R7, R7, R174, R172, !PT ;  /* 0x000000ae07077276 */ /* 0x000fc400078100ac */
[----:B------:R-:W-:Y:S02]  /*5230*/  ISETP.GT.AND P1, PT, R29, R108, PT ;  /* 0x0000006c1d00720c */ /* 0x000fe40003f24270 */
[----:B------:R-:W-:Y:S02]  /*5240*/  FMNMX3.FTZ R9, R9, R252, R250, !PT ;  /* 0x000000fc09097276 */ /* 0x000fe400078100fa */
[----:B------:R-:W-:Y:S02]  /*5250*/  FSEL R226, R95, -INF , !P6 ;  /* 0xff8000005fe27808 */ /* 0x000fe40007000000 */
[----:B------:R-:W-:Y:S02]  /*5260*/  FSEL R218, R90, -INF , !P5 ;  /* 0xff8000005ada7808 */ /* 0x000fe40006800000 */
[----:B------:R-:W-:Y:S02]  /*5270*/  FSEL R91, R91, -INF , !P4 ;  /* 0xff8000005b5b7808 */ /* 0x000fe40006000000 */
[----:B------:R-:W-:-:S02]  /*5280*/  FMNMX3.FTZ R7, R7, R170, R156, !PT ;  /* 0x000000aa07077276 */ /* 0x000fc4000781009c */
[-C--:B------:R-:W-:Y:S02]  /*5290*/  ISETP.GE.AND P6, PT, R60, R224.reuse, PT ;  /* 0x000000e03c00720c */ /* 0x080fe40003fc6270 */
[----:B------:R-:W-:Y:S02]  /*52a0*/  ISETP.GE.AND P5, PT, R108, R224, PT ;  /* 0x000000e06c00720c */ /* 0x000fe40003fa6270 */
[----:B------:R-:W-:Y:S02]  /*52b0*/  ISETP.GT.AND P4, PT, R29, R110, PT ;  /* 0x0000006e1d00720c */ /* 0x000fe40003f84270 */
[----:B------:R-:W-:Y:S02]  /*52c0*/  FSEL R86, R86, -INF , !P1 ;  /* 0xff80000056567808 */ /* 0x000fe40004800000 */
[----:B------:R-:W-:Y:S02]  /*52d0*/  FMNMX3.FTZ R9, R9, R244, R242, !PT ;  /* 0x000000f409097276 */ /* 0x000fe400078100f2 */
[----:B------:R-:W-:-:S02]  /*52e0*/  ISETP.GT.AND P1, PT, R29, R104, PT ;  /* 0x000000681d00720c */ /* 0x000fc40003f24270 */
[----:B------:R-:W-:Y:S02]  /*52f0*/  FMNMX3.FTZ R7, R7, R154, R152, !PT ;  /* 0x0000009a07077276 */ /* 0x000fe40007810098 */
[----:B------:R-:W-:Y:S02]  /*5300*/  FSEL R194, R91, -INF , !P6 ;  /* 0xff8000005bc27808 */ /* 0x000fe40007000000 */
[----:B------:R-:W-:Y:S02]  /*5310*/  FSEL R192, R86, -INF , !P5 ;  /* 0xff80000056c07808 */ /* 0x000fe40006800000 */
[----:B------:R-:W-:Y:S02]  /*5320*/  FSEL R87, R87, -INF , !P4 ;  /* 0xff80000057577808 */ /* 0x000fe40006000000 */
[----:B------:R-:W-:Y:S02]  /*5330*/  FMNMX3.FTZ R9, R9, R240, R236, !PT ;  /* 0x000000f009097276 */ /* 0x000fe400078100ec */
[----:B------:R-:W-:-:S02]  /*5340*/  ISETP.GE.AND P6, PT, R110, R224, PT ;  /* 0x000000e06e00720c */ /* 0x000fc40003fc6270 */
[----:B------:R-:W-:Y:S02]  /*5350*/  ISETP.GE.AND P5, PT, R104, R224, PT ;  /* 0x000000e06800720c */ /* 0x000fe40003fa6270 */
[C---:B------:R-:W-:Y:S02]  /*5360*/  ISETP.GT.AND P4, PT, R29.reuse, R100, PT ;  /* 0x000000641d00720c */ /* 0x040fe40003f84270 */
[----:B------:R-:W-:Y:S02]  /*5370*/  FSEL R82, R82, -INF , !P1 ;  /* 0xff80000052527808 */ /* 0x000fe40004800000 */
[----:B------:R-:W-:Y:S02]  /*5380*/  ISETP.GT.AND P1, PT, R29, R96, PT ;  /* 0x000000601d00720c */ /* 0x000fe40003f24270 */
[----:B------:R-:W-:Y:S02]  /*5390*/  FMNMX.FTZ R6, R150, R7, !PT ;  /* 0x0000000796067209 */ /* 0x000fe40007810000 */
[----:B------:R-:W-:-:S02]  /*53a0*/  FMNMX3.FTZ R9, R9, R226, R218, !PT ;  /* 0x000000e209097276 */ /* 0x000fc400078100da */
[----:B------:R-:W-:Y:S02]  /*53b0*/  FSEL R182, R87, -INF , !P6 ;  /* 0xff80000057b67808 */ /* 0x000fe40007000000 */
[----:B------:R-:W-:Y:S02]  /*53c0*/  FSEL R168, R82, -INF , !P5 ;  /* 0xff80000052a87808 */ /* 0x000fe40006800000 */
[----:B------:R-:W-:Y:S02]  /*53d0*/  FSEL R83, R83, -INF , !P4 ;  /* 0xff80000053537808 */ /* 0x000fe40006000000 */
[-C--:B------:R-:W-:Y:S02]  /*53e0*/  ISETP.GE.AND P6, PT, R100, R224.reuse, PT ;  /* 0x000000e06400720c */ /* 0x080fe40003fc6270 */
[----:B------:R-:W-:Y:S02]  /*53f0*/  ISETP.GE.AND P5, PT, R96, R224, PT ;  /* 0x000000e06000720c */ /* 0x000fe40003fa6270 */
[----:B------:R-:W-:-:S02]  /*5400*/  ISETP.GT.AND P4, PT, R29, R92, PT ;  /* 0x0000005c1d00720c */ /* 0x000fc40003f84270 */
[----:B------:R-:W-:Y:S01]  /*5410*/  FSEL R78, R78, -INF , !P1 ;  /* 0xff8000004e4e7808 */ /* 0x000fe20004800000 */
[----:B------:R-:W1:Y:S01]  /*5420*/  SHFL.BFLY PT, R7, R6, 0x2, 0x1f ;  /* 0x0c401f0006077f89 */ /* 0x000e6200000e0000 */
[----:B------:R-:W-:Y:S02]  /*5430*/  ISETP.GT.AND P1, PT, R29, R88, PT ;  /* 0x000000581d00720c */ /* 0x000fe40003f24270 */
[----:B------:R-:W-:Y:S02]  /*5440*/  FMNMX3.FTZ R9, R9, R194, R192, !PT ;  /* 0x000000c209097276 */ /* 0x000fe400078100c0 */
[----:B------:R-:W-:Y:S02]  /*5450*/  FSEL R166, R83, -INF , !P6 ;  /* 0xff80000053a67808 */ /* 0x000fe40007000000 */
[----:B------:R-:W-:Y:S02]  /*5460*/  FSEL R162, R78, -INF , !P5 ;  /* 0xff8000004ea27808 */ /* 0x000fe40006800000 */
[----:B------:R-:W-:-:S02]  /*5470*/  FSEL R79, R79, -INF , !P4 ;  /* 0xff8000004f4f7808 */ /* 0x000fc40006000000 */
[-C--:B------:R-:W-:Y:S02]  /*5480*/  ISETP.GE.AND P6, PT, R92, R224.reuse, PT ;  /* 0x000000e05c00720c */ /* 0x080fe40003fc6270 */
[----:B------:R-:W-:Y:S02]  /*5490*/  ISETP.GE.AND P5, PT, R88, R224, PT ;  /* 0x000000e05800720c */ /* 0x000fe40003fa6270 */
[C---:B------:R-:W-:Y:S02]  /*54a0*/  ISETP.GT.AND P4, PT, R29.reuse, R84, PT ;  /* 0x000000541d00720c */ /* 0x040fe40003f84270 */
[----:B------:R-:W-:Y:S02]  /*54b0*/  FSEL R74, R74, -INF , !P1 ;  /* 0xff8000004a4a7808 */ /* 0x000fe40004800000 */
[----:B------:R-:W-:Y:S02]  /*54c0*/  ISETP.GT.AND P1, PT, R29, R80, PT ;  /* 0x000000501d00720c */ /* 0x000fe40003f24270 */
[----:B------:R-:W-:-:S02]  /*54d0*/  FMNMX3.FTZ R9, R9, R182, R168, !PT ;  /* 0x000000b609097276 */ /* 0x000fc400078100a8 */
[----:B------:R-:W-:Y:S02]  /*54e0*/  FSEL R158, R79, -INF , !P6 ;  /* 0xff8000004f9e7808 */ /* 0x000fe40007000000 */
[----:B------:R-:W-:Y:S02]  /*54f0*/  FSEL R148, R74, -INF , !P5 ;  /* 0xff8000004a947808 */ /* 0x000fe40006800000 */
[----:B------:R-:W-:Y:S02]  /*5500*/  FSEL R75, R75, -INF , !P4 ;  /* 0xff8000004b4b7808 */ /* 0x000fe40006000000 */
[-C--:B------:R-:W-:Y:S02]  /*5510*/  ISETP.GE.AND P6, PT, R84, R224.reuse, PT ;  /* 0x000000e05400720c */ /* 0x080fe40003fc6270 */
[----:B------:R-:W-:Y:S02]  /*5520*/  ISETP.GE.AND P5, PT, R80, R224, PT ;  /* 0x000000e05000720c */ /* 0x000fe40003fa6270 */
[----:B------:R-:W-:-:S02]  /*5530*/  ISETP.GT.AND P4, PT, R29, R76, PT ;  /* 0x0000004c1d00720c */ /* 0x000fc40003f84270 */
[----:B------:R-:W-:Y:S02]  /*5540*/  FSEL R70, R70, -INF , !P1 ;  /* 0xff80000046467808 */ /* 0x000fe40004800000 */
[----:B------:R-:W-:Y:S02]  /*5550*/  FMNMX3.FTZ R9, R9, R166, R162, !PT ;  /* 0x000000a609097276 */ /* 0x000fe400078100a2 */
[----:B------:R-:W-:Y:S02]  /*5560*/  ISETP.GE.AND P1, PT, R76, R224, PT ;  /* 0x000000e04c00720c */ /* 0x000fe40003f26270 */
[----:B------:R-:W-:Y:S02]  /*5570*/  FSEL R71, R71, -INF , !P4 ;  /* 0xff80000047477808 */ /* 0x000fe40006000000 */
        /* <DEDUP_REMOVED lines=26> */
[----:B------:R-:W-:Y:S01]  /*5720*/  VIADD R39, R60, 0xc040 ;  /* 0x0000c0403c277836 */ /* 0x000fe20000000000 */
[----:B------:R-:W-:Y:S03]  /*5730*/  LDSM.16.MT88.4 R92, [R60+0x10000] ;  /* 0x010000003c5c783b */ /* 0x000fe60000004200 */
[----:B------:R-:W-:Y:S01]  /*5740*/  FFMA.FTZ R53, R4, R62, -R61 ;  /* 0x0000003e04357223 */ /* 0x000fe2000001083d */
[----:B------:R-:W-:-:S02]  /*5750*/  VIADD R4, R60, 0xc000 ;  /* 0x0000c0003c047836 */ /* 0x000fc40000000000 */
[-CC-:B------:R-:W-:Y:S01]  /*5760*/  FFMA.FTZ R51, R42, R62.reuse, -R141.reuse ;  /* 0x0000003e2a337223 */ /* 0x180fe2000001088d */
        /* <DEDUP_REMOVED lines=8> */
[-CC-:B------:R-:W-:Y:S01]  /*57f0*/  FFMA.FTZ R56, R72, R62.reuse, -R61.reuse ;  /* 0x0000003e48387223 */ /* 0x180fe2000001083d */
[-CC-:B------:R-:W-:Y:S01]  /*5800*/  FFMA.FTZ R52, R68, R62.reuse, -R61.reuse ;  /* 0x0000003e44347223 */ /* 0x180fe2000001083d */
[----:B------:R-:W2:Y:S04]  /*5810*/  LDSM.16.MT88.4 R116, [R63+0xc000] ;  /* 0x00c000003f74783b */ /* 0x000ea80000004200 */
        /* <DEDUP_REMOVED lines=64> */
[----:B------:R-:W-:Y:S01]  /*5c20*/  HMMA.16816.F32 R108, R4, R14, R108 ;  /* 0x0000000e046c723c */ /* 0x000fe2000000186c */
[----:B------:R-:W4:Y:S01]  /*5c30*/  LDSM.16.MT88.4 R12, [R63+0x11000] ;  /* 0x011000003f0c783b */ /* 0x000f220000004200 */
[-C--:B------:R-:W-:Y:S01]  /*5c40*/  FFMA.FTZ R41, R40, R62.reuse, -R61 ;  /* 0x0000003e28297223 */ /* 0x080fe2000001083d */
[-C--:B------:R-:W-:Y:S01]  /*5c50*/  FFMA.FTZ R37, R24, R62.reuse, -R141 ;  /* 0x0000003e18257223 */ /* 0x080fe2000001088d */
[-CC-:B------:R-:W-:Y:S01]  /*5c60*/  FFMA.FTZ R40, R26, R62.reuse, -R61.reuse ;  /* 0x0000003e1a287223 */ /* 0x180fe2000001083d */
[----:B------:R-:W-:-:S03]  /*5c70*/  FFMA.FTZ R36, R36, R62, -R61 ;  /* 0x0000003e24247223 */ /* 0x000fc6000001083d */
[----:B---3--:R-:W-:Y:S01]  /*5c80*/  HMMA.16816.F32 R88, R4, R20, R88 ;  /* 0x000000140458723c */ /* 0x008fe20000001858 */
[----:B------:R-:W-:-:S07]  /*5c90*/  FFMA.FTZ R35, R147, R62, -R61 ;  /* 0x0000003e93237223 */ /* 0x000fce000001083d */
[C---:B------:R-:W-:Y:S01]  /*5ca0*/  HMMA.16816.F32 R84, R4.reuse, R22, R84 ;  /* 0x000000160454723c */ /* 0x040fe20000001854 */
[----:B------:R-:W3:Y:S01]  /*5cb0*/  LDSM.16.MT88.4 R20, [R60+0xd000] ;  /* 0x00d000003c14783b */ /* 0x000ee20000004200 */
[----:B------:R-:W-:Y:S03]  /*5cc0*/  MUFU.EX2 R43, R43 ;  /* 0x0000002b002b7308 */ /* 0x000fe60000000800 */
[----:B------:R-:W-:Y:S03]  /*5cd0*/  LDSM.16.MT88.4 R24, [R63+0xd000] ;  /* 0x00d000003f18783b */ /* 0x000fe60000004200 */
[C---:B-1----:R-:W-:Y:S02]  /*5ce0*/  HMMA.16816.F32 R72, R4.reuse, R8, R72 ;  /* 0x000000080448723c */ /* 0x042fe40000001848 */
[----:B------:R-:W1:Y:S06]  /*5cf0*/  MUFU.EX2 R42, R42 ;  /* 0x0000002a002a7308 */ /* 0x000e6c0000000800 */
[C---:B------:R-:W-:Y:S01]  /*5d00*/  HMMA.16816.F32 R68, R4.reuse, R10, R68 ;  /* 0x0000000a0444723c */ /* 0x040fe20000001844 */
[----:B------:R-:W5:Y:S01]  /*5d10*/  LDSM.16.MT88.4 R8, [R34+0x1000] ;  /* 0x001000002208783b */ /* 0x000f620000004200 */
[----:B------:R-:W-:Y:S08]  /*5d20*/  MUFU.EX2 R38, R38 ;  /* 0x0000002600267308 */ /* 0x000ff00000000800 */
[----:B------:R-:W4:Y:S08]  /*5d30*/  MUFU.EX2 R37, R37 ;  /* 0x0000002500257308 */ /* 0x000f300000000800 */
[----:B------:R-:W-:Y:S08]  /*5d40*/  MUFU.EX2 R41, R41 ;  /* 0x0000002900297308 */ /* 0x000ff00000000800 */
[----:B------:R-:W3:Y:S08]  /*5d50*/  MUFU.EX2 R40, R40 ;  /* 0x0000002800287308 */ /* 0x000ef00000000800 */
        /* <DEDUP_REMOVED lines=11> */
[----:B----4-:R-:W-:-:S02]  /*5e10*/  F2FP.F16.F32.PACK_AB R6, R37, R38 ;  /* 0x000000262506723e */ /* 0x010fc400000000ff */
[----:B---3--:R-:W-:Y:S02]  /*5e20*/  F2FP.F16.F32.PACK_AB R5, R40, R41 ;  /* 0x000000292805723e */ /* 0x008fe400000000ff */
        /* <DEDUP_REMOVED lines=287> */
[----:B------:R-:W-:Y:S01]  /*7020*/  ISETP.GT.U32.AND P1, PT, R146, R207, PT ;  /* 0x000000cf9200720c */ /* 0x000fe20003f24070 */
        /* <DEDUP_REMOVED lines=23> */
[----:B------:R-:W-:-:S04]  /*71a0*/  LEA R4, R132, 0xffffff00, 0x7 ;  /* 0xffffff0084047811 */ /* 0x000fc800078e38ff */
[C---:B------:R-:W-:Y:S02]  /*71b0*/  IADD3 R12, PT, PT, R4.reuse, 0x80, RZ ;  /* 0x00000080040c7810 */ /* 0x040fe40007ffe0ff */
[----:B------:R-:W-:Y:S02]  /*71c0*/  IABS R5, R4 ;  /* 0x0000000400057213 */ /* 0x000fe40000000000 */
        /* <DEDUP_REMOVED lines=58> */
.L_x_5834:
        /* <DEDUP_REMOVED lines=8> */
.L_x_5835:
[----:B------:R-:W-:Y:S05]  /*75f0*/  BSYNC.RECONVERGENT B0 ;  /* 0x0000000000007941 */ /* 0x000fea0003800200 */
.L_x_5833:
[----:B------:R-:W1:Y:S01]  /*7600*/  S2UR UR6, SR_CgaCtaId ;  /* 0x00000000000679c3 */ /* 0x000e620000008800 */
[C---:B------:R-:W-:Y:S01]  /*7610*/  IMAD.SHL.U32 R5, R136.reuse, 0x20, RZ ;  /* 0x0000002088057824 */ /* 0x040fe200078e00ff */
[----:B------:R-:W-:Y:S01]  /*7620*/  SHF.L.U64.HI R4, R136, 0x5, R137 ;  /* 0x0000000588047819 */ /* 0x000fe20000010289 */
[----:B------:R-:W-:Y:S01]  /*7630*/  UMOV UR7, 0x400 ;  /* 0x0000040000077882 */ /* 0x000fe20000000000 */
[----:B------:R-:W-:Y:S01]  /*7640*/  LOP3.LUT R196, R32, 0x38, RZ, 0xc0, !PT ;  /* 0x0000003820c47812 */ /* 0x000fe200078ec0ff */
[----:B------:R-:W-:Y:S01]  /*7650*/  BSSY.RECONVERGENT B1, `(.L_x_5836) ;  /* 0x0000286000017945 */ /* 0x000fe20003800200 */
[----:B------:R-:W-:Y:S02]  /*7660*/  IADD3 R6, P1, PT, R5, R210, RZ ;  /* 0x000000d205067210 */ /* 0x000fe40007f3e0ff */
[----:B------:R-:W-:Y:S02]  /*7670*/  LOP3.LUT R33, R33, R196, RZ, 0x3c, !PT ;  /* 0x000000c421217212 */ /* 0x000fe400078e3cff */
[----:B------:R-:W-:Y:S01]  /*7680*/  IADD3 R8, P4, PT, R6, R5, RZ ;  /* 0x0000000506087210 */ /* 0x000fe20007f9e0ff */
[----:B------:R-:W-:Y:S01]  /*7690*/  IMAD.X R7, R4, 0x1, R211, P1 ;  /* 0x0000000104077824 */ /* 0x000fe200008e06d3 */
[----:B------:R-:W-:-:S02]  /*76a0*/  LOP3.LUT R32, R33, 0x1e00, R32, 0xf8, !PT ;  /* 0x00001e0021207812 */ /* 0x000fc400078ef820 */
[----:B------:R-:W-:Y:S01]  /*76b0*/  IADD3 R16, P1, PT, R8, R5, RZ ;  /* 0x0000000508107210 */ /* 0x000fe20007f3e0ff */
[----:B------:R-:W-:-:S03]  /*76c0*/  IMAD.X R9, R7, 0x1, R4, P4 ;  /* 0x0000000107097824 */ /* 0x000fc600020e0604 */
[----:B------:R-:W-:Y:S01]  /*76d0*/  IADD3 R14, P4, PT, R16, R5, RZ ;  /* 0x00000005100e7210 */ /* 0x000fe20007f9e0ff */
[----:B------:R-:W-:-:S03]  /*76e0*/  IMAD.X R17, R9, 0x1, R4, P1 ;  /* 0x0000000109117824 */ /* 0x000fc600008e0604 */
[-C--:B------:R-:W-:Y:S01]  /*76f0*/  IADD3 R10, P1, PT, R14, R5.reuse, RZ ;  /* 0x000000050e0a7210 */ /* 0x080fe20007f3e0ff */
[--C-:B------:R-:W-:Y:S01]  /*7700*/  IMAD.X R15, R17, 0x1, R4.reuse, P4 ;  /* 0x00000001110f7824 */ /* 0x100fe200020e0604 */
[----:B-1----:R-:W-:Y:S02]  /*7710*/  ULEA UR6, UR6, UR7, 0x18 ;  /* 0x0000000706067291 */ /* 0x002fe4000f8ec0ff */
[----:B------:R-:W-:Y:S01]  /*7720*/  IADD3 R12, P4, PT, R10, R5, RZ ;  /* 0x000000050a0c7210 */ /* 0x000fe20007f9e0ff */
[----:B------:R-:W-:-:S03]  /*7730*/  IMAD.X R11, R15, 0x1, R4, P1 ;  /* 0x000000010f0b7824 */ /* 0x000fc600008e0604 */
[----:B------:R-:W-:Y:S01]  /*7740*/  IMAD.U32 R201, RZ, RZ, UR6 ;  /* 0x00000006ffc97e24 */ /* 0x000fe2000f8e00ff */
[----:B------:R-:W-:Y:S01]  /*7750*/  IADD3 R18, P1, PT, R12, R5, RZ ;  /* 0x000000050c127210 */ /* 0x000fe20007f3e0ff */
[--C-:B------:R-:W-:Y:S02]  /*7760*/  IMAD.X R13, R11, 0x1, R4.reuse, P4 ;  /* 0x000000010b0d7824 */ /* 0x100fe400020e0604 */
[----:B------:R-:W-:Y:S02]  /*7770*/  IMAD R217, R32, 0x2, R201 ;  /* 0x0000000220d97824 */ /* 0x000fe400078e02c9 */
[----:B------:R-:W-:-:S03]  /*7780*/  IMAD.X R19, R13, 0x1, R4, P1 ;  /* 0x000000010d137824 */ /* 0x000fc600008e0604 */
        /* <DEDUP_REMOVED lines=16> */
[----:B------:R2:W-:Y:S04]  /*7890*/  LDGSTS.E.BYPASS.LTC128B.128 [R217+0x13000], desc[UR4][R12.64+0x80] ;  /* 0x130000800cd97fae */ /* 0x0005e8000b981a04 */
[----:B------:R-:W-:Y:S04]  /*78a0*/  LDGSTS.E.BYPASS.LTC128B.128 [R217+0xf800], desc[UR4][R18.64] ;  /* 0x0f80000012d97fae */ /* 0x000fe8000b981a04 */
[----:B------:R3:W-:Y:S04]  /*78b0*/  LDGSTS.E.BYPASS.LTC128B.128 [R217+0x13800], desc[UR4][R18.64+0x80] ;  /* 0x1380008012d97fae */ /* 0x0007e8000b981a04 */
[----:B------:R-:W-:Y:S04]  /*78c0*/  LDSM.16.M88.4 R24, [R200] ;  /* 0x00000000c818783b */ /* 0x000fe80000000200 */
[----:B------:R-:W4:Y:S04]  /*78d0*/  LDSM.16.M88.4 R56, [R199+0x5800] ;  /* 0x00580000c738783b */ /* 0x000f280000000200 */
[----:B-1----:R-:W1:Y:S04]  /*78e0*/  LDSM.16.M88.4 R4, [R199+0x4000] ;  /* 0x00400000c704783b */ /* 0x002e680000000200 */
[----:B------:R-:W5:Y:S04]  /*78f0*/  LDSM.16.M88.4 R64, [R199+0x5000] ;  /* 0x00500000c740783b */ /* 0x000f680000000200 */
[----:B--2---:R-:W-:Y:S04]  /*7900*/  LDSM.16.M88.4 R12, [R190] ;  /* 0x00000000be0c783b */ /* 0x004fe80000000200 */
[----:B------:R-:W-:Y:S04]  /*7910*/  LDSM.16.M88.4 R144, [R199+0x4800] ;  /* 0x00480000c790783b */ /* 0x000fe80000000200 */
[----:B---3--:R-:W2:Y:S04]  /*7920*/  LDSM.16.M88.4 R16, [R188+0x5800] ;  /* 0x00580000bc10783b */ /* 0x008ea80000000200 */
[----:B------:R-:W3:Y:S04]  /*7930*/  LDSM.16.M88.4 R48, [R199+0x6000] ;  /* 0x00600000c730783b */ /* 0x000ee80000000200 */
[----:B------:R-:W3:Y:S04]  /*7940*/  LDSM.16.M88.4 R40, [R199+0x6800] ;  /* 0x00680000c728783b */ /* 0x000ee80000000200 */
        /* <DEDUP_REMOVED lines=8> */
[C---:B-1----:R-:W-:Y:S03]  /*79d0*/  HMMA.16816.F32 R8, R24.reuse, R4, RZ ;  /* 0x000000041808723c */ /* 0x042fe600000018ff */
[----:B------:R-:W1:Y:S04]  /*79e0*/  LDSM.16.M88.4 R156, [R188+0x6800] ;  /* 0x00680000bc9c783b */ /* 0x000e680000000200 */
[----:B------:R-:W1:Y:S01]  /*79f0*/  LDSM.16.M88.4 R152, [R188+0x7000] ;  /* 0x00700000bc98783b */ /* 0x000e620000000200 */
[C---:B-----5:R-:W-:Y:S03]  /*7a00*/  HMMA.16816.F32 R140, R24.reuse, R64, RZ ;  /* 0x00000040188c723c */ /* 0x060fe600000018ff */
[----:B------:R-:W-:Y:S04]  /*7a10*/  LDSM.16.M88.4 R180, [R139+0x4000] ;  /* 0x004000008bb4783b */ /* 0x000fe80000000200 */
[----:B------:R-:W-:Y:S01]  /*7a20*/  LDSM.16.M88.4 R176, [R139+0x7000] ;  /* 0x007000008bb0783b */ /* 0x000fe20000000200 */
[C---:B------:R-:W-:Y:S03]  /*7a30*/  HMMA.16816.F32 R4, R24.reuse, R6, RZ ;  /* 0x000000061804723c */ /* 0x040fe600000018ff */
[----:B------:R-:W0:Y:S05]  /*7a40*/  LDGDEPBAR ;  /* 0x00000000000079af */ /* 0x000e2a0000000000 */
[----:B------:R-:W-:Y:S08]  /*7a50*/  HMMA.16816.F32 R64, R24, R66, RZ ;  /* 0x000000421840723c */ /* 0x000ff000000018ff */
[C---:B--2---:R-:W-:Y:S08]  /*7a60*/  HMMA.16816.F32 R60, R12.reuse, R16, R60 ;  /* 0x000000100c3c723c */ /* 0x044ff0000000183c */
[----:B------:R-:W-:Y:S01]  /*7a70*/  HMMA.16816.F32 R56, R12, R18, R56 ;  /* 0x000000120c38723c */ /* 0x000fe20000001838 */
[----:B------:R-:W2:Y:S07]  /*7a80*/  LDSM.16.M88.4 R16, [R188+0x7800] ;  /* 0x00780000bc10783b */ /* 0x000eae0000000200 */
[C---:B------:R-:W-:Y:S08]  /*7a90*/  HMMA.16816.F32 R148, R24.reuse, R144, RZ ;  /* 0x000000901894723c */ /* 0x040ff000000018ff */
        /* <DEDUP_REMOVED lines=9> */
[----:B------:R-:W-:Y:S07]  /*7b30*/  LDSM.16.M88.4 R172, [R139+0x4800] ;  /* 0x004800008bac783b */ /* 0x000fee0000000200 */
[C---:B----4-:R-:W-:Y:S08]  /*7b40*/  HMMA.16816.F32 R8, R12.reuse, R168, R8 ;  /* 0x000000a80c08723c */ /* 0x050ff00000001808 */
[C---:B------:R-:W-:Y:S01]  /*7b50*/  HMMA.16816.F32 R4, R12.reuse, R170, R4 ;  /* 0x000000aa0c04723c */ /* 0x040fe20000001804 */
[----:B------:R-:W-:Y:S07]  /*7b60*/  LDSM.16.M88.4 R168, [R139+0x5000] ;  /* 0x005000008ba8783b */ /* 0x000fee0000000200 */
[C---:B------:R-:W-:Y:S08]  /*7b70*/  HMMA.16816.F32 R140, R12.reuse, R20, R140 ;  /* 0x000000140c8c723c */ /* 0x040ff0000000188c */
[C---:B------:R-:W-:Y:S01]  /*7b80*/  HMMA.16816.F32 R64, R12.reuse, R22, R64 ;  /* 0x000000160c40723c */ /* 0x040fe20000001840 */
[----:B------:R-:W3:Y:S07]  /*7b90*/  LDSM.16.M88.4 R20, [R189] ;  /* 0x00000000bd14783b */ /* 0x000eee0000000200 */
        /* <DEDUP_REMOVED lines=10> */
[C---:B------:R-:W-:Y:S01]  /*7c40*/  HMMA.16816.F32 R32, R12.reuse, R154, R32 ;  /* 0x0000009a0c20723c */ /* 0x040fe20000001820 */
[----:B------:R-:W1:Y:S07]  /*7c50*/  LDSM.16.M88.4 R152, [R139+0x7800] ;  /* 0x007800008b98783b */ /* 0x000e6e0000000200 */
[C---:B--2---:R-:W-:Y:S08]  /*7c60*/  HMMA.16816.F32 R28, R12.reuse, R16, R28 ;  /* 0x000000100c1c723c */ /* 0x044ff0000000181c */
[----:B------:R-:W-:Y:S01]  /*7c70*/  HMMA.16816.F32 R24, R12, R18, R24 ;  /* 0x000000120c18723c */ /* 0x000fe20000001818 */
[----:B------:R-:W-:Y:S04]  /*7c80*/  LDSM.16.M88.4 R16, [R185] ;  /* 0x00000000b910783b */ /* 0x000fe80000000200 */
[----:B------:R-:W2:Y:S03]  /*7c90*/  LDSM.16.M88.4 R12, [R0+0x4000] ;  /* 0x00400000000c783b */ /* 0x000ea60000000200 */
        /* <DEDUP_REMOVED lines=14> */
[----:B------:R-:W-:Y:S07]  /*7d80*/  LDSM.16.M88.4 R160, [R0+0x6000] ;  /* 0x0060000000a0783b */ /* 0x000fee0000000200 */
[C---:B-1----:R-:W-:Y:S08]  /*7d90*/  HMMA.16816.F32 R44, R20.reuse, R156, R44 ;  /* 0x0000009c142c723c */ /* 0x042ff0000000182c */
[C---:B------:R-:W-:Y:S01]  /*7da0*/  HMMA.16816.F32 R40, R20.reuse, R158, R40 ;  /* 0x0000009e1428723c */ /* 0x040fe20000001828 */
[----:B------:R-:W-:Y:S07]  /*7db0*/  LDSM.16.M88.4 R156, [R0+0x6800] ;  /* 0x00680000009c783b */ /* 0x000fee0000000200 */
[C---:B------:R-:W-:Y:S08]  /*7dc0*/  HMMA.16816.F32 R36, R20.reuse, R176, R36 ;  /* 0x000000b01424723c */ /* 0x040ff00000001824 */
[C---:B------:R-:W-:Y:S01]  /*7dd0*/  HMMA.16816.F32 R32, R20.reuse, R178, R32 ;  /* 0x000000b21420723c */ /* 0x040fe20000001820 */
[----:B------:R-:W-:Y:S07]  /*7de0*/  LDSM.16.M88.4 R176, [R199+0x8800] ;  /* 0x00880000c7b0783b */ /* 0x000fee0000000200 */
[C---:B------:R-:W-:Y:S08]  /*7df0*/  HMMA.16816.F32 R28, R20.reuse, R152, R28 ;  /* 0x00000098141c723c */ /* 0x040ff0000000181c */
[----:B------:R-:W-:Y:S01]  /*7e00*/  HMMA.16816.F32 R24, R20, R154, R24 ;  /* 0x0000009a1418723c */ /* 0x000fe20000001818 */
[----:B------:R-:W1:Y:S04]  /*7e10*/  LDSM.16.M88.4 R152, [R0+0x7000] ;  /* 0x007000000098783b */ /* 0x000e680000000200 */
[----:B------:R-:W5:Y:S03]  /*7e20*/  LDSM.16.M88.4 R20, [R0+0x7800] ;  /* 0x007800000014783b */ /* 0x000f660000000200 */
        /* <DEDUP_REMOVED lines=15> */
[C---:B-----5:R-:W-:Y:S08]  /*7f20*/  HMMA.16816.F32 R28, R16.reuse, R20, R28 ;  /* 0x00000014101c723c */ /* 0x060ff0000000181c */
[----:B------:R-:W-:Y:S01]  /*7f30*/  HMMA.16816.F32 R24, R16, R22, R24 ;  /* 0x000000161018723c */ /* 0x000fe20000001818 */
[----:B------:R-:W-:Y:S07]  /*7f40*/  LDSM.16.M88.4 R20, [R190+0x2000] ;  /* 0x00200000be14783b */ /* 0x000fee0000000200 */
        /* <DEDUP_REMOVED lines=9> */
[----:B------:R-:W5:Y:S03]  /*7fe0*/  LDSM.16.M88.4 R16, [R188+0x8000] ;  /* 0x00800000bc10783b */ /* 0x000f660000000200 */
[C---:B---3--:R-:W-:Y:S08]  /*7ff0*/  HMMA.16816.F32 R140, R180.reuse, R172, R140 ;  /* 0x000000acb48c723c */ /* 0x048ff0000000188c */
[C---:B------:R-:W-:Y:S01]  /*8000*/  HMMA.16816.F32 R64, R180.reuse, R174, R64 ;  /* 0x000000aeb440723c */ /* 0x040fe20000001840 */
[----:B------:R-:W3:Y:S07]  /*8010*/  LDSM.16.M88.4 R172, [R188+0x9000] ;  /* 0x00900000bcac783b */ /* 0x000eee0000000200 */
[C---:B------:R-:W-:Y:S08]  /*8020*/  HMMA.16816.F32 R60, R180.reuse, R168, R60 ;  /* 0x000000a8b43c723c */ /* 0x040ff0000000183c */
[C---:B------:R-:W-:Y:S01]  /*8030*/  HMMA.16816.F32 R56, R180.reuse, R170, R56 ;  /* 0x000000aab438723c */ /* 0x040fe20000001838 */
[----:B------:R-:W3:Y:S07]  /*8040*/  LDSM.16.M88.4 R168, [R188+0x9800] ;  /* 0x00980000bca8783b */ /* 0x000eee0000000200 */
[C---:B------:R-:W-:Y:S08]  /*8050*/  HMMA.16816.F32 R148, R180.reuse, R176, R148 ;  /* 0x000000b0b494723c */ /* 0x040ff00000001894 */
[C---:B------:R-:W-:Y:S08]  /*8060*/  HMMA.16816.F32 R144, R180.reuse, R178, R144 ;  /* 0x000000b2b490723c */ /* 0x040ff00000001890 */
[C---:B-1----:R-:W-:Y:S08]  /*8070*/  HMMA.16816.F32 R28, R180.reuse, R152, R28 ;  /* 0x00000098b41c723c */ /* 0x042ff0000000181c */
[----:B------:R-:W-:Y:S01]  /*8080*/  HMMA.16816.F32 R24, R180, R154, R24 ;  /* 0x0000009ab418723c */ /* 0x000fe20000001818 */
[----:B------:R-:W-:Y:S07]  /*8090*/  LDSM.16.M88.4 R152, [R189+0x2000] ;  /* 0x00200000bd98783b */ /* 0x000fee0000000200 */
[C---:B--2---:R-:W-:Y:S08]  /*80a0*/  HMMA.16816.F32 R148, R20.reuse, R12, R148 ;  /* 0x0000000c1494723c */ /* 0x044ff00000001894 */
[----:B------:R-:W-:Y:S01]  /*80b0*/  HMMA.16816.F32 R144, R20, R14, R144 ;  /* 0x0000000e1490723c */ /* 0x000fe20000001890 */
[----:B------:R-:W1:Y:S07]  /*80c0*/  LDSM.16.M88.4 R12, [R139+0x8000] ;  /* 0x008000008b0c783b */ /* 0x000e6e0000000200 */
[C---:B----4-:R-:W-:Y:S08]  /*80d0*/  HMMA.16816.F32 R36, R180.reuse, R156, R36 ;  /* 0x0000009cb424723c */ /* 0x050ff00000001824 */
[----:B------:R-:W-:Y:S01]  /*80e0*/  HMMA.16816.F32 R32, R180, R158, R32 ;  /* 0x0000009eb420723c */ /* 0x000fe20000001820 */
[----:B------:R-:W-:Y:S07]  /*80f0*/  LDSM.16.M88.4 R156, [R188+0xa800] ;  /* 0x00a80000bc9c783b */ /* 0x000fee0000000200 */
[C---:B-----5:R-:W-:Y:S08]  /*8100*/  HMMA.16816.F32 R8, R20.reuse, R16, R8 ;  /* 0x000000101408723c */ /* 0x060ff00000001808 */
[C---:B------:R-:W-:Y:S01]  /*8110*/  HMMA.16816.F32 R4, R20.reuse, R18, R4 ;  /* 0x000000121404723c */ /* 0x040fe20000001804 */
[----:B------:R-:W2:Y:S07]  /*8120*/  LDSM.16.M88.4 R16, [R188+0xa000] ;  /* 0x00a00000bc10783b */ /* 0x000eae0000000200 */
[C---:B---3--:R-:W-:Y:S08]  /*8130*/  HMMA.16816.F32 R140, R20.reuse, R172, R140 ;  /* 0x000000ac148c723c */ /* 0x048ff0000000188c */
[C---:B------:R-:W-:Y:S01]  /*8140*/  HMMA.16816.F32 R64, R20.reuse, R174, R64 ;  /* 0x000000ae1440723c */ /* 0x040fe20000001840 */
[----:B------:R-:W-:Y:S07]  /*8150*/  LDSM.16.M88.4 R172, [R185+0x2000] ;  /* 0x00200000b9ac783b */ /* 0x000fee0000000200 */
[----:B------:R-:W-:Y:S01]  /*8160*/  HMMA.16816.F32 R176, R20, R168, R60 ;  /* 0x000000a814b0723c */ /* 0x000fe2000000183c */
[----:B------:R-:W3:Y:S07]  /*8170*/  LDSM.16.M88.4 R60, [R0+0x8000] ;  /* 0x00800000003c783b */ /* 0x000eee0000000200 */
[C---:B------:R-:W-:Y:S08]  /*8180*/  HMMA.16816.F32 R52, R180.reuse, R164, R52 ;  /* 0x000000a4b434723c */ /* 0x040ff00000001834 */
[C---:B------:R-:W-:Y:S01]  /*8190*/  HMMA.16816.F32 R48, R180.reuse, R166, R48 ;  /* 0x000000a6b430723c */ /* 0x040fe20000001830 */
[----:B------:R-:W-:Y:S07]  /*81a0*/  LDSM.16.M88.4 R164, [R188+0xb800] ;  /* 0x00b80000bca4783b */ /* 0x000fee0000000200 */
[----:B------:R-:W-:Y:S08]  /*81b0*/  HMMA.16816.F32 R44, R180, R160, R44 ;  /* 0x000000a0b42c723c */ /* 0x000ff0000000182c */
[----:B------:R-:W-:Y:S01]  /*81c0*/  HMMA.16816.F32 R56, R20, R170, R56 ;  /* 0x000000aa1438723c */ /* 0x000fe20000001838 */
[----:B------:R-:W4:Y:S07]  /*81d0*/  LDSM.16.M88.4 R168, [R139+0x8800] ;  /* 0x008800008ba8783b */ /* 0x000f2e0000000200 */
[----:B-1----:R-:W-:Y:S08]  /*81e0*/  HMMA.16816.F32 R8, R152, R12, R8 ;  /* 0x0000000c9808723c */ /* 0x002ff00000001808 */
[----:B------:R-:W-:Y:S01]  /*81f0*/  HMMA.16816.F32 R40, R180, R162, R40 ;  /* 0x000000a2b428723c */ /* 0x000fe20000001828 */
[----:B------:R-:W1:Y:S07]  /*8200*/  LDSM.16.M88.4 R160, [R188+0xb000] ;  /* 0x00b00000bca0783b */ /* 0x000e6e0000000200 */
[C---:B--2---:R-:W-:Y:S08]  /*8210*/  HMMA.16816.F32 R52, R20.reuse, R16, R52 ;  /* 0x000000101434723c */ /* 0x044ff00000001834 */
[C---:B------:R-:W-:Y:S01]  /*8220*/  HMMA.16816.F32 R48, R20.reuse, R18, R48 ;  /* 0x000000121430723c */ /* 0x040fe20000001830 */
[----:B------:R-:W2:Y:S07]  /*8230*/  LDSM.16.M88.4 R16, [R0+0x8800] ;  /* 0x008800000010783b */ /* 0x000eae0000000200 */
[----:B------:R-:W-:Y:S01]  /*8240*/  HMMA.16816.F32 R44, R20, R156, R44 ;  /* 0x0000009c142c723c */ /* 0x000fe2000000182c */
[----:B------:R-:W-:-:S05]  /*8250*/  IMAD.SHL.U32 R157, R198, 0x2, RZ ;  /* 0x00000002c69d7824 */ /* 0x000fca00078e00ff */
[----:B------:R-:W-:Y:S02]  /*8260*/  LOP3.LUT R157, R157, 0x6, RZ, 0xc0, !PT ;  /* 0x000000069d9d7812 */ /* 0x000fe400078ec0ff */
[----:B---3--:R-:W-:Y:S03]  /*8270*/  HMMA.16816.F32 R8, R172, R60, R8 ;  /* 0x0000003cac08723c */ /* 0x008fe60000001808 */
[----:B------:R-:W-:-:S04]  /*8280*/  IMAD R156, R132, 0x80, R157 ;  /* 0x00000080849c7824 */ /* 0x000fc800078e029d */
[C---:B------:R-:W-:Y:S01]  /*8290*/  VIADD R60, R156.reuse, 0xffffff01 ;  /* 0xffffff019c3c7836 */ /* 0x040fe20000000000 */
[----:B------:R-:W-:Y:S01]  /*82a0*/  HMMA.16816.F32 R4, R152, R14, R4 ;  /* 0x0000000e9804723c */ /* 0x000fe20000001804 */
[----:B------:R-:W3:Y:S07]  /*82b0*/  LDSM.16.M88.4 R12, [R139+0x9000] ;  /* 0x009000008b0c783b */ /* 0x000eee0000000200 */
[----:B------:R-:W-:Y:S01]  /*82c0*/  HMMA.16816.F32 R40, R20, R158, R40 ;  /* 0x0000009e1428723c */ /* 0x000fe20000001828 */
[----:B------:R-:W-:-:S02]  /*82d0*/  VIADD R158, R156, 0xffffff00 ;  /* 0xffffff009c9e7836 */ /* 0x000fc40000000000 */
[----:B------:R-:W-:-:S03]  /*82e0*/  VIADD R159, R135, 0x8 ;  /* 0x00000008879f7836 */ /* 0x000fc60000000000 */
[-C--:B------:R-:W-:Y:S02]  /*82f0*/  ISETP.GT.AND P4, PT, R135, R158.reuse, PT ;  /* 0x0000009e8700720c */ /* 0x080fe40003f84270 */
[----:B----4-:R-:W-:Y:S01]  /*8300*/  HMMA.16816.F32 R148, R152, R168, R148 ;  /* 0x000000a89894723c */ /* 0x010fe20000001894 */
[----:B------:R-:W-:Y:S02]  /*8310*/  ISETP.GE.AND P1, PT, R158, R225, PT ;  /* 0x000000e19e00720c */ /* 0x000fe40003f26270 */
[----:B------:R-:W-:Y:S02]  /*8320*/  FSEL R8, R8, -INF , !P4 ;  /* 0xff80000008087808 */ /* 0x000fe40006000000 */
[----:B------:R-:W-:Y:S02]  /*8330*/  ISETP.GT.AND P5, PT, R159, R158, PT ;  /* 0x0000009e9f00720c */ /* 0x000fe40003fa4270 */
[----:B------:R-:W-:Y:S01]  /*8340*/  ISETP.GT.AND P4, PT, R135, R60, PT ;  /* 0x0000003c8700720c */ /* 0x000fe20003f84270 */
[----:B------:R-:W-:Y:S01]  /*8350*/  HMMA.16816.F32 R4, R172, R62, R4 ;  /* 0x0000003eac04723c */ /* 0x000fe20000001804 */
[----:B------:R-:W-:-:S02]  /*8360*/  ISETP.GE.AND P6, PT, R158, R224, PT ;  /* 0x000000e09e00720c */ /* 0x000fc40003fc6270 */
[----:B------:R-:W-:Y:S01]  /*8370*/  FSEL R158, R8, -INF , !P1 ;  /* 0xff800000089e7808 */ /* 0x000fe20004800000 */
[----:B------:R-:W-:Y:S01]  /*8380*/  VIADD R8, R156, 0xffffff08 ;  /* 0xffffff089c087836 */ /* 0x000fe20000000000 */
[----:B------:R-:W-:Y:S02]  /*8390*/  FSEL R10, R10, -INF , !P5 ;  /* 0xff8000000a0a7808 */ /* 0x000fe40006800000 */
[----:B------:R-:W-:Y:S01]  /*83a0*/  FSEL R9, R9, -INF , !P4 ;  /* 0xff80000009097808 */ /* 0x000fe20006000000 */
[----:B-1----:R-:W-:Y:S01]  /*83b0*/  HMMA.16816.F32 R36, R20, R160, R36 ;  /* 0x000000a01424723c */ /* 0x002fe20000001824 */
[C---:B------:R-:W-:Y:S02]  /*83c0*/  ISETP.GE.AND P1, PT, R60.reuse, R225, PT ;  /* 0x000000e13c00720c */ /* 0x040fe40003f26270 */
[----:B------:R-:W-:Y:S02]  /*83d0*/  ISETP.GE.AND P5, PT, R60, R224, PT ;  /* 0x000000e03c00720c */ /* 0x000fe40003fa6270 */
[----:B------:R-:W-:-:S02]  /*83e0*/  ISETP.GT.AND P4, PT, R159, R60, PT ;  /* 0x0000003c9f00720c */ /* 0x000fc40003f84270 */
[----:B------:R-:W1:Y:S01]  /*83f0*/  LDSM.16.M88.4 R60, [R0+0x9000] ;  /* 0x00900000003c783b */ /* 0x000e620000000200 */
[----:B------:R-:W-:Y:S01]  /*8400*/  HMMA.16816.F32 R32, R20, R162, R32 ;  /* 0x000000a21420723c */ /* 0x000fe20000001820 */
[----:B------:R-:W-:Y:S02]  /*8410*/  FSEL R11, R11, -INF , !P4 ;  /* 0xff8000000b0b7808 */ /* 0x000fe40006000000 */
[----:B------:R-:W-:Y:S02]  /*8420*/  FSEL R163, R10, -INF , !P6 ;  /* 0xff8000000aa37808 */ /* 0x000fe40007000000 */
[----:B------:R-:W-:Y:S02]  /*8430*/  FSEL R160, R9, -INF , !P1 ;  /* 0xff80000009a07808 */ /* 0x000fe40004800000 */
[----:B------:R-:W-:Y:S01]  /*8440*/  FSEL R162, R11, -INF , !P5 ;  /* 0xff8000000ba27808 */ /* 0x000fe20006800000 */
[----:B------:R-:W-:Y:S01]  /*8450*/  HMMA.16816.F32 R144, R152, R170, R144 ;  /* 0x000000aa9890723c */ /* 0x000fe20000001890 */
[----:B------:R-:W-:-:S02]  /*8460*/  ISETP.GT.AND P4, PT, R135, R8, PT ;  /* 0x000000088700720c */ /* 0x000fc40003f84270 */
[C---:B------:R-:W-:Y:S02]  /*8470*/  ISETP.GE.AND P1, PT, R8.reuse, R225, PT ;  /* 0x000000e10800720c */ /* 0x040fe40003f26270 */
[----:B------:R-:W-:Y:S02]  /*8480*/  ISETP.GE.AND P6, PT, R8, R224, PT ;  /* 0x000000e00800720c */ /* 0x000fe40003fc6270 */
[----:B------:R-:W-:Y:S01]  /*8490*/  ISETP.GT.AND P5, PT, R159, R8, PT ;  /* 0x000000089f00720c */ /* 0x000fe20003fa4270 */
[----:B--2---:R-:W-:Y:S01]  /*84a0*/  HMMA.16816.F32 R148, R172, R16, R148 ;  /* 0x00000010ac94723c */ /* 0x004fe20000001894 */
[----:B------:R-:W2:Y:S01]  /*84b0*/  LDSM.16.M88.4 R8, [R139+0x9800] ;  /* 0x009800008b08783b */ /* 0x000ea20000000200 */
[----:B------:R-:W-:Y:S01]  /*84c0*/  VIADD R16, R156, 0xffffff09 ;  /* 0xffffff099c107836 */ /* 0x000fe20000000000 */
[----:B------:R-:W-:Y:S02]  /*84d0*/  FSEL R6, R6, -INF , !P5 ;  /* 0xff80000006067808 */ /* 0x000fe40006800000 */
[----:B------:R-:W-:-:S02]  /*84e0*/  FSEL R4, R4, -INF , !P4 ;  /* 0xff80000004047808 */ /* 0x000fc40006000000 */
[-C--:B------:R-:W-:Y:S01]  /*84f0*/  ISETP.GT.AND P5, PT, R159, R16.reuse, PT ;  /* 0x000000109f00720c */ /* 0x080fe20003fa4270 */
[----:B---3--:R-:W-:Y:S01]  /*8500*/  HMMA.16816.F32 R140, R152, R12, R140 ;  /* 0x0000000c988c723c */ /* 0x008fe2000000188c */
[----:B------:R-:W-:Y:S01]  /*8510*/  VIADD R12, R156, 0xffffff10 ;  /* 0xffffff109c0c7836 */ /* 0x000fe20000000000 */
[----:B------:R-:W-:Y:S02]  /*8520*/  ISETP.GT.AND P4, PT, R135, R16, PT ;  /* 0x000000108700720c */ /* 0x000fe40003f84270 */
[----:B------:R-:W-:Y:S02]  /*8530*/  FSEL R7, R7, -INF , !P5 ;  /* 0xff80000007077808 */ /* 0x000fe40006800000 */
[----:B------:R-:W-:Y:S01]  /*8540*/  FSEL R161, R4, -INF , !P1 ;  /* 0xff80000004a17808 */ /* 0x000fe20004800000 */
[----:B------:R-:W-:Y:S01]  /*8550*/  VIADD R4, R156, 0xffffff11 ;  /* 0xffffff119c047836 */ /* 0x000fe20000000000 */
[----:B------:R-:W-:Y:S01]  /*8560*/  FSEL R5, R5, -INF , !P4 ;  /* 0xff80000005057808 */ /* 0x000fe20006000000 */
[----:B------:R-:W-:Y:S01]  /*8570*/  HMMA.16816.F32 R144, R172, R18, R144 ;  /* 0x00000012ac90723c */ /* 0x000fe20000001890 */
[----:B------:R-:W-:-:S02]  /*8580*/  ISETP.GT.AND P5, PT, R135, R12, PT ;  /* 0x0000000c8700720c */ /* 0x000fc40003fa4270 */
[CC--:B------:R-:W-:Y:S02]  /*8590*/  ISETP.GE.AND P1, PT, R16.reuse, R225.reuse, PT ;  /* 0x000000e11000720c */ /* 0x0c0fe40003f26270 */
[----:B------:R-:W-:Y:S01]  /*85a0*/  ISETP.GE.AND P4, PT, R16, R224, PT ;  /* 0x000000e01000720c */ /* 0x000fe20003f86270 */
[----:B------:R-:W-:Y:S01]  /*85b0*/  VIADD R16, R156, 0xffffff19 ;  /* 0xffffff199c107836 */ /* 0x000fe20000000000 */
[----:B------:R-:W-:Y:S01]  /*85c0*/  FSEL R235, R148, -INF , !P5 ;  /* 0xff80000094eb7808 */ /* 0x000fe20006800000 */
[----:B------:R-:W-:Y:S01]  /*85d0*/  HMMA.16816.F32 R64, R152, R14, R64 ;  /* 0x0000000e9840723c */ /* 0x000fe20000001840 */
[----:B------:R-:W-:Y:S02]  /*85e0*/  FSEL R243, R5, -INF , !P1 ;  /* 0xff80000005f37808 */ /* 0x000fe40004800000 */
[----:B------:R-:W-:Y:S02]  /*85f0*/  FSEL R148, R7, -INF , !P4 ;  /* 0xff80000007947808 */ /* 0x000fe40006000000 */
[----:B------:R-:W-:-:S02]  /*8600*/  ISETP.GE.AND P1, PT, R12, R225, PT ;  /* 0x000000e10c00720c */ /* 0x000fc40003f26270 */
[----:B------:R-:W-:Y:S01]  /*8610*/  ISETP.GT.AND P5, PT, R159, R12, PT ;  /* 0x0000000c9f00720c */ /* 0x000fe20003fa4270 */
[----:B-1----:R-:W-:Y:S01]  /*8620*/  HMMA.16816.F32 R140, R172, R60, R140 ;  /* 0x0000003cac8c723c */ /* 0x002fe2000000188c */
[----:B------:R-:W-:Y:S02]  /*8630*/  ISETP.GT.AND P4, PT, R135, R4, PT ;  /* 0x000000048700720c */ /* 0x000fe40003f84270 */
[----:B------:R-:W-:Y:S02]  /*8640*/  FSEL R235, R235, -INF , !P1 ;  /* 0xff800000ebeb7808 */ /* 0x000fe40004800000 */
[----:B------:R-:W-:Y:S02]  /*8650*/  FSEL R150, R150, -INF , !P5 ;  /* 0xff80000096967808 */ /* 0x000fe40006800000 */
[----:B------:R-:W-:Y:S01]  /*8660*/  FSEL R149, R149, -INF , !P4 ;  /* 0xff80000095957808 */ /* 0x000fe20006000000 */
[----:B--2---:R-:W-:Y:S01]  /*8670*/  HMMA.16816.F32 R56, R152, R10, R56 ;  /* 0x0000000a9838723c */ /* 0x004fe20000001838 */
[----:B------:R-:W-:Y:S01]  /*8680*/  FSEL R245, R6, -INF , !P6 ;  /* 0xff80000006f57808 */ /* 0x000fe20007000000 */
[----:B------:R-:W-:Y:S01]  /*8690*/  VIADD R10, R156, 0xffffff20 ;  /* 0xffffff209c0a7836 */ /* 0x000fe20000000000 */
[----:B------:R-:W-:-:S02]  /*86a0*/  ISETP.GE.AND P1, PT, R4, R225, PT ;  /* 0x000000e10400720c */ /* 0x000fc40003f26270 */
[----:B------:R-:W-:Y:S02]  /*86b0*/  ISETP.GE.AND P5, PT, R4, R224, PT ;  /* 0x000000e00400720c */ /* 0x000fe40003fa6270 */
[----:B------:R-:W-:Y:S01]  /*86c0*/  ISETP.GT.AND P4, PT, R159, R4, PT ;  /* 0x000000049f00720c */ /* 0x000fe20003f84270 */
[----:B------:R-:W-:Y:S01]  /*86d0*/  HMMA.16816.F32 R176, R152, R8, R176 ;  /* 0x0000000898b0723c */ /* 0x000fe200000018b0 */
[----:B------:R-:W1:Y:S01]  /*86e0*/  LDSM.16.M88.4 R4, [R0+0x9800] ;  /* 0x009800000004783b */ /* 0x000e620000000200 */
[----:B------:R-:W-:Y:S01]  /*86f0*/  ISETP.GE.AND P6, PT, R12, R224, PT ;  /* 0x000000e00c00720c */ /* 0x000fe20003fc6270 */
[C---:B------:R-:W-:Y:S01]  /*8700*/  VIADD R12, R156.reuse, 0xffffff18 ;  /* 0xffffff189c0c7836 */ /* 0x040fe20000000000 */
[----:B------:R-:W-:Y:S01]  /*8710*/  FSEL R151, R151, -INF , !P4 ;  /* 0xff80000097977808 */ /* 0x000fe20006000000 */
[----:B------:R-:W-:Y:S01]  /*8720*/  VIADD R8, R156, 0xffffff21 ;  /* 0xffffff219c087836 */ /* 0x000fe20000000000 */
[----:B------:R-:W-:Y:S02]  /*8730*/  FSEL R60, R150, -INF , !P6 ;  /* 0xff800000963c7808 */ /* 0x000fe40007000000 */
[----:B------:R-:W-:Y:S01]  /*8740*/  FSEL R227, R149, -INF , !P1 ;  /* 0xff80000095e37808 */ /* 0x000fe20004800000 */
[----:B------:R-:W-:Y:S01]  /*8750*/  HMMA.16816.F32 R64, R172, R62, R64 ;  /* 0x0000003eac40723c */ /* 0x000fe20000001840 */
[----:B------:R-:W-:-:S02]  /*8760*/  FSEL R239, R151, -INF , !P5 ;  /* 0xff80000097ef7808 */ /* 0x000fc40006800000 */
[----:B------:R-:W-:Y:S02]  /*8770*/  ISETP.GT.AND P4, PT, R135, R12, PT ;  /* 0x0000000c8700720c */ /* 0x000fe40003f84270 */
[C---:B------:R-:W-:Y:S02]  /*8780*/  ISETP.GE.AND P1, PT, R12.reuse, R225, PT ;  /* 0x000000e10c00720c */ /* 0x040fe40003f26270 */
[----:B------:R-:W-:Y:S01]  /*8790*/  ISETP.GE.AND P6, PT, R12, R224, PT ;  /* 0x000000e00c00720c */ /* 0x000fe20003fc6270 */
[----:B------:R-:W-:Y:S01]  /*87a0*/  HMMA.16816.F32 R28, R20, R164, R28 ;  /* 0x000000a4141c723c */ /* 0x000fe2000000181c */
[----:B------:R-:W-:Y:S02]  /*87b0*/  ISETP.GT.AND P5, PT, R159, R12, PT ;  /* 0x0000000c9f00720c */ /* 0x000fe40003fa4270 */
[----:B------:R-:W2:Y:S01]  /*87c0*/  LDSM.16.M88.4 R12, [R139+0xa000] ;  /* 0x00a000008b0c783b */ /* 0x000ea20000000200 */
[----:B------:R-:W-:Y:S02]  /*87d0*/  FSEL R144, R144, -INF , !P4 ;  /* 0xff80000090907808 */ /* 0x000fe40006000000 */
[----:B------:R-:W-:-:S02]  /*87e0*/  FSEL R146, R146, -INF , !P5 ;  /* 0xff80000092927808 */ /* 0x000fc40006800000 */
[-C--:B------:R-:W-:Y:S01]  /*87f0*/  ISETP.GT.AND P4, PT, R135, R16.reuse, PT ;  /* 0x000000108700720c */ /* 0x080fe20003f84270 */
[----:B------:R-:W-:Y:S01]  /*8800*/  HMMA.16816.F32 R24, R20, R166, R24 ;  /* 0x000000a61418723c */ /* 0x000fe20000001818 */
[----:B------:R-:W-:Y:S02]  /*8810*/  ISETP.GT.AND P5, PT, R159, R16, PT ;  /* 0x000000109f00720c */ /* 0x000fe40003fa4270 */
[----:B------:R-:W-:Y:S02]  /*8820*/  FSEL R237, R144, -INF , !P1 ;  /* 0xff80000090ed7808 */ /* 0x000fe40004800000 */
[----:B------:R-:W-:Y:S02]  /*8830*/  FSEL R145, R145, -INF , !P4 ;  /* 0xff80000091917808 */ /* 0x000fe40006000000 */
[----:B------:R-:W-:Y:S02]  /*8840*/  FSEL R147, R147, -INF , !P5 ;  /* 0xff80000093937808 */ /* 0x000fe40006800000 */
[----:B------:R-:W-:-:S02]  /*8850*/  ISETP.GE.AND P1, PT, R16, R225, PT ;  /* 0x000000e11000720c */ /* 0x000fc40003f26270 */
[----:B------:R-:W-:Y:S01]  /*8860*/  ISETP.GE.AND P4, PT, R16, R224, PT ;  /* 0x000000e01000720c */ /* 0x000fe20003f86270 */
[----:B------:R-:W-:Y:S01]  /*8870*/  VIADD R16, R156, 0xffffff28 ;  /* 0xffffff289c107836 */ /* 0x000fe20000000000 */
[----:B------:R-:W-:Y:S02]  /*8880*/  ISETP.GT.AND P5, PT, R135, R10, PT ;  /* 0x0000000a8700720c */ /* 0x000fe40003fa4270 */
[----:B------:R-:W-:Y:S01]  /*8890*/  FSEL R223, R145, -INF , !P1 ;  /* 0xff80000091df7808 */ /* 0x000fe20004800000 */
[----:B-1----:R-:W-:Y:S01]  /*88a0*/  HMMA.16816.F32 R176, R172, R4, R176 ;  /* 0x00000004acb0723c */ /* 0x002fe200000018b0 */
[----:B------:R-:W-:Y:S01]  /*88b0*/  FSEL R140, R140, -INF , !P5 ;  /* 0xff8000008c8c7808 */ /* 0x000fe20006800000 */
[----:B------:R-:W-:Y:S01]  /*88c0*/  VIADD R4, R156, 0xffffff29 ;  /* 0xffffff299c047836 */ /* 0x000fe20000000000 */
[----:B------:R-:W-:Y:S02]  /*88d0*/  FSEL R219, R147, -INF , !P4 ;  /* 0xff80000093db7808 */ /* 0x000fe40006000000 */
[----:B------:R-:W-:-:S02]  /*88e0*/  ISETP.GE.AND P1, PT, R10, R225, PT ;  /* 0x000000e10a00720c */ /* 0x000fc40003f26270 */
[----:B------:R-:W-:Y:S01]  /*88f0*/  ISETP.GT.AND P5, PT, R159, R10, PT ;  /* 0x0000000a9f00720c */ /* 0x000fe20003fa4270 */
[----:B------:R-:W-:Y:S01]  /*8900*/  HMMA.16816.F32 R56, R172, R6, R56 ;  /* 0x00000006ac38723c */ /* 0x000fe20000001838 */
[----:B------:R-:W-:Y:S01]  /*8910*/  ISETP.GT.AND P4, PT, R135, R8, PT ;  /* 0x000000088700720c */ /* 0x000fe20003f84270 */
[----:B------:R-:W-:Y:S01]  /*8920*/  VIADD R6, R156, 0xffffff30 ;  /* 0xffffff309c067836 */ /* 0x000fe20000000000 */
[----:B------:R-:W-:Y:S01]  /*8930*/  FSEL R241, R146, -INF , !P6 ;  /* 0xff80000092f17808 */ /* 0x000fe20007000000 */
[----:B------:R-:W-:Y:S01]  /*8940*/  VIADD R146, R132, 0xfffffffe ;  /* 0xfffffffe84927836 */ /* 0x000fe20000000000 */
[----:B------:R-:W-:Y:S02]  /*8950*/  FSEL R183, R140, -INF , !P1 ;  /* 0xff8000008cb77808 */ /* 0x000fe40004800000 */
[----:B------:R-:W-:Y:S02]  /*8960*/  FSEL R142, R142, -INF , !P5 ;  /* 0xff8000008e8e7808 */ /* 0x000fe40006800000 */
[----:B------:R-:W-:Y:S01]  /*8970*/  FSEL R141, R141, -INF , !P4 ;  /* 0xff8000008d8d7808 */ /* 0x000fe20006000000 */
[----:B--2---:R-:W-:Y:S01]  /*8980*/  HMMA.16816.F32 R52, R152, R12, R52 ;  /* 0x0000000c9834723c */ /* 0x004fe20000001834 */
[----:B------:R-:W-:Y:S01]  /*8990*/  ISETP.GE.AND P6, PT, R10, R224, PT ;  /* 0x000000e00a00720c */ /* 0x000fe20003fc6270 */
[----:B------:R-:W-:Y:S01]  /*89a0*/  VIADD R12, R156, 0xffffff38 ;  /* 0xffffff389c0c7836 */ /* 0x000fe20000000000 */
[----:B------:R-:W-:-:S02]  /*89b0*/  ISETP.GE.AND P1, PT, R8, R225, PT ;  /* 0x000000e10800720c */ /* 0x000fc40003f26270 */
[----:B------:R-:W-:Y:S02]  /*89c0*/  ISETP.GE.AND P5, PT, R8, R224, PT ;  /* 0x000000e00800720c */ /* 0x000fe40003fa6270 */
[----:B------:R-:W-:Y:S01]  /*89d0*/  ISETP.GT.AND P4, PT, R159, R8, PT ;  /* 0x000000089f00720c */ /* 0x000fe20003f84270 */
[----:B------:R-:W-:Y:S01]  /*89e0*/  HMMA.16816.F32 R48, R152, R14, R48 ;  /* 0x0000000e9830723c */ /* 0x000fe20000001830 */
[----:B------:R-:W1:Y:S01]  /*89f0*/  LDSM.16.M88.4 R8, [R0+0xa000] ;  /* 0x00a000000008783b */ /* 0x000e620000000200 */
[----:B------:R-:W-:Y:S01]  /*8a00*/  FSEL R195, R142, -INF , !P6 ;  /* 0xff8000008ec37808 */ /* 0x000fe20007000000 */
[----:B------:R-:W-:Y:S01]  /*8a10*/  VIADD R14, R156, 0xffffff40 ;  /* 0xffffff409c0e7836 */ /* 0x000fe20000000000 */
[----:B------:R-:W-:Y:S02]  /*8a20*/  FSEL R143, R143, -INF , !P4 ;  /* 0xff8000008f8f7808 */ /* 0x000fe40006000000 */
[----:B------:R-:W-:Y:S02]  /*8a30*/  ISETP.GT.AND P4, PT, R135, R16, PT ;  /* 0x000000108700720c */ /* 0x000fe40003f84270 */
[----:B------:R-:W-:-:S02]  /*8a40*/  FSEL R193, R143, -INF , !P5 ;  /* 0xff8000008fc17808 */ /* 0x000fc40006800000 */
[----:B------:R-:W-:Y:S02]  /*8a50*/  ISETP.GT.AND P5, PT, R159, R16, PT ;  /* 0x000000109f00720c */ /* 0x000fe40003fa4270 */
[----:B------:R-:W-:Y:S02]  /*8a60*/  FSEL R189, R141, -INF , !P1 ;  /* 0xff8000008dbd7808 */ /* 0x000fe40004800000 */
[C---:B------:R-:W-:Y:S02]  /*8a70*/  ISETP.GE.AND P1, PT, R16.reuse, R225, PT ;  /* 0x000000e11000720c */ /* 0x040fe40003f26270 */
[----:B------:R-:W-:Y:S02]  /*8a80*/  ISETP.GE.AND P6, PT, R16, R224, PT ;  /* 0x000000e01000720c */ /* 0x000fe40003fc6270 */
[----:B------:R-:W-:Y:S01]  /*8a90*/  FSEL R64, R64, -INF , !P4 ;  /* 0xff80000040407808 */ /* 0x000fe20006000000 */
[----:B------:R-:W2:Y:S01]  /*8aa0*/  LDSM.16.M88.4 R16, [R139+0xa800] ;  /* 0x00a800008b10783b */ /* 0x000ea20000000200 */
[----:B------:R-:W-:-:S02]  /*8ab0*/  ISETP.GT.AND P4, PT, R135, R4, PT ;  /* 0x000000048700720c */ /* 0x000fc40003f84270 */
[----:B------:R-:W-:Y:S02]  /*8ac0*/  FSEL R66, R66, -INF , !P5 ;  /* 0xff80000042427808 */ /* 0x000fe40006800000 */
[----:B------:R-:W-:Y:S02]  /*8ad0*/  ISETP.GT.AND P5, PT, R159, R4, PT ;  /* 0x000000049f00720c */ /* 0x000fe40003fa4270 */
[----:B------:R-:W-:Y:S02]  /*8ae0*/  FSEL R185, R64, -INF , !P1 ;  /* 0xff80000040b97808 */ /* 0x000fe40004800000 */
[----:B------:R-:W-:Y:S02]  /*8af0*/  FSEL R65, R65, -INF , !P4 ;  /* 0xff80000041417808 */ /* 0x000fe40006000000 */
[C---:B------:R-:W-:Y:S02]  /*8b00*/  ISETP.GE.AND P1, PT, R4.reuse, R225, PT ;  /* 0x000000e10400720c */ /* 0x040fe40003f26270 */
[----:B------:R-:W-:Y:S01]  /*8b10*/  ISETP.GE.AND P4, PT, R4, R224, PT ;  /* 0x000000e00400720c */ /* 0x000fe20003f86270 */
[----:B------:R-:W-:Y:S01]  /*8b20*/  VIADD R4, R156, 0xffffff31 ;  /* 0xffffff319c047836 */ /* 0x000fe20000000000 */
[----:B------:R-:W-:-:S02]  /*8b30*/  FSEL R67, R67, -INF , !P5 ;  /* 0xff80000043437808 */ /* 0x000fc40006800000 */
[----:B------:R-:W-:Y:S02]  /*8b40*/  ISETP.GT.AND P5, PT, R135, R6, PT ;  /* 0x000000068700720c */ /* 0x000fe40003fa4270 */
[----:B------:R-:W-:Y:S02]  /*8b50*/  FSEL R191, R65, -INF , !P1 ;  /* 0xff80000041bf7808 */ /* 0x000fe40004800000 */
[----:B------:R-:W-:Y:S01]  /*8b60*/  FSEL R176, R176, -INF , !P5 ;  /* 0xff800000b0b07808 */ /* 0x000fe20006800000 */
[----:B-1----:R-:W-:Y:S01]  /*8b70*/  HMMA.16816.F32 R52, R172, R8, R52 ;  /* 0x00000008ac34723c */ /* 0x002fe20000001834 */
[----:B------:R-:W-:Y:S01]  /*8b80*/  ISETP.GT.AND P5, PT, R135, R4, PT ;  /* 0x000000048700720c */ /* 0x000fe20003fa4270 */
[----:B------:R-:W-:Y:S01]  /*8b90*/  VIADD R8, R156, 0xffffff39 ;  /* 0xffffff399c087836 */ /* 0x000fe20000000000 */
[----:B------:R-:W-:Y:S02]  /*8ba0*/  FSEL R181, R67, -INF , !P4 ;  /* 0xff80000043b57808 */ /* 0x000fe40006000000 */
[----:B------:R-:W-:-:S02]  /*8bb0*/  ISETP.GE.AND P1, PT, R6, R225, PT ;  /* 0x000000e10600720c */ /* 0x000fc40003f26270 */
[----:B------:R-:W-:Y:S01]  /*8bc0*/  ISETP.GT.AND P4, PT, R159, R6, PT ;  /* 0x000000069f00720c */ /* 0x000fe20003f84270 */
[----:B------:R-:W-:Y:S01]  /*8bd0*/  HMMA.16816.F32 R48, R172, R10, R48 ;  /* 0x0000000aac30723c */ /* 0x000fe20000001830 */
[----:B------:R-:W-:Y:S02]  /*8be0*/  FSEL R171, R177, -INF , !P5 ;  /* 0xff800000b1ab7808 */ /* 0x000fe40006800000 */
[----:B------:R-:W-:Y:S02]  /*8bf0*/  ISETP.GT.AND P5, PT, R159, R4, PT ;  /* 0x000000049f00720c */ /* 0x000fe40003fa4270 */
        /* <DEDUP_REMOVED lines=8> */
[----:B------:R-:W1:Y:S01]  /*8c80*/  LDSM.16.M88.4 R4, [R0+0xa800] ;  /* 0x00a800000004783b */ /* 0x000e620000000200 */
[----:B------:R-:W-:Y:S01]  /*8c90*/  FSEL R169, R179, -INF , !P5 ;  /* 0xff800000b3a97808 */ /* 0x000fe20006800000 */
[----:B------:R-:W-:Y:S01]  /*8ca0*/  HMMA.16816.F32 R40, R152, R18, R40 ;  /* 0x000000129828723c */ /* 0x000fe20000001828 */
[----:B------:R-:W-:Y:S02]  /*8cb0*/  ISETP.GT.AND P5, PT, R135, R12, PT ;  /* 0x0000000c8700720c */ /* 0x000fe40003fa4270 */
[----:B------:R-:W-:Y:S02]  /*8cc0*/  FSEL R171, R171, -INF , !P1 ;  /* 0xff800000abab7808 */ /* 0x000fe40004800000 */
[----:B------:R-:W-:Y:S02]  /*8cd0*/  FSEL R56, R56, -INF , !P5 ;  /* 0xff80000038387808 */ /* 0x000fe40006800000 */
[----:B------:R-:W-:-:S02]  /*8ce0*/  FSEL R169, R169, -INF , !P4 ;  /* 0xff800000a9a97808 */ /* 0x000fc40006000000 */
[----:B------:R-:W-:Y:S02]  /*8cf0*/  ISETP.GE.AND P1, PT, R12, R225, PT ;  /* 0x000000e10c00720c */ /* 0x000fe40003f26270 */
[----:B------:R-:W-:Y:S02]  /*8d00*/  ISETP.GT.AND P4, PT, R159, R12, PT ;  /* 0x0000000c9f00720c */ /* 0x000fe40003f84270 */
[----:B------:R-:W-:Y:S02]  /*8d10*/  ISETP.GT.AND P5, PT, R135, R8, PT ;  /* 0x000000088700720c */ /* 0x000fe40003fa4270 */
[----:B------:R-:W-:Y:S02]  /*8d20*/  FSEL R252, R56, -INF , !P1 ;  /* 0xff80000038fc7808 */ /* 0x000fe40004800000 */
[----:B------:R-:W-:Y:S02]  /*8d30*/  FSEL R58, R58, -INF , !P4 ;  /* 0xff8000003a3a7808 */ /* 0x000fe40006000000 */
[----:B------:R-:W-:-:S02]  /*8d40*/  FSEL R57, R57, -INF , !P5 ;  /* 0xff80000039397808 */ /* 0x000fc40006800000 */
[C---:B------:R-:W-:Y:S02]  /*8d50*/  ISETP.GE.AND P1, PT, R8.reuse, R225, PT ;  /* 0x000000e10800720c */ /* 0x040fe40003f26270 */
[----:B------:R-:W-:Y:S02]  /*8d60*/  ISETP.GE.AND P4, PT, R8, R224, PT ;  /* 0x000000e00800720c */ /* 0x000fe40003f86270 */
[----:B------:R-:W-:Y:S02]  /*8d70*/  ISETP.GT.AND P5, PT, R159, R8, PT ;  /* 0x000000089f00720c */ /* 0x000fe40003fa4270 */
[----:B------:R-:W2:Y:S01]  /*8d80*/  LDSM.16.M88.4 R8, [R139+0xb000] ;  /* 0x00b000008b08783b */ /* 0x000ea20000000200 */
[----:B------:R-:W-:Y:S02]  /*8d90*/  FSEL R165, R165, -INF , !P6 ;  /* 0xff800000a5a57808 */ /* 0x000fe40007000000 */
[----:B------:R-:W-:Y:S02]  /*8da0*/  FSEL R59, R59, -INF , !P5 ;  /* 0xff8000003b3b7808 */ /* 0x000fe40006800000 */
[----:B------:R-:W-:-:S02]  /*8db0*/  ISETP.GT.AND P5, PT, R135, R14, PT ;  /* 0x0000000e8700720c */ /* 0x000fc40003fa4270 */
[----:B------:R-:W-:Y:S01]  /*8dc0*/  ISETP.GE.AND P6, PT, R12, R224, PT ;  /* 0x000000e00c00720c */ /* 0x000fe20003fc6270 */
[----:B------:R-:W-:Y:S01]  /*8dd0*/  VIADD R12, R156, 0xffffff41 ;  /* 0xffffff419c0c7836 */ /* 0x000fe20000000000 */
[----:B------:R-:W-:Y:S02]  /*8de0*/  FSEL R52, R52, -INF , !P5 ;  /* 0xff80000034347808 */ /* 0x000fe40006800000 */
[----:B------:R-:W-:Y:S01]  /*8df0*/  ISETP.GT.AND P5, PT, R159, R14, PT ;  /* 0x0000000e9f00720c */ /* 0x000fe20003fa4270 */
[----:B-1----:R-:W-:Y:S01]  /*8e00*/  HMMA.16816.F32 R44, R172, R4, R44 ;  /* 0x00000004ac2c723c */ /* 0x002fe2000000182c */
[----:B------:R-:W-:Y:S01]  /*8e10*/  FSEL R177, R57, -INF , !P1 ;  /* 0xff80000039b17808 */ /* 0x000fe20004800000 */
[----:B------:R-:W-:Y:S01]  /*8e20*/  VIADD R4, R156, 0xffffff49 ;  /* 0xffffff499c047836 */ /* 0x000fe20000000000 */
[----:B------:R-:W-:Y:S02]  /*8e30*/  FSEL R54, R54, -INF , !P5 ;  /* 0xff80000036367808 */ /* 0x000fe40006800000 */
[----:B------:R-:W-:-:S02]  /*8e40*/  ISETP.GT.AND P5, PT, R159, R12, PT ;  /* 0x0000000c9f00720c */ /* 0x000fc40003fa4270 */
[----:B------:R-:W-:Y:S01]  /*8e50*/  FSEL R248, R59, -INF , !P4 ;  /* 0xff8000003bf87808 */ /* 0x000fe20006000000 */
[----:B------:R-:W-:Y:S01]  /*8e60*/  HMMA.16816.F32 R40, R172, R6, R40 ;  /* 0x00000006ac28723c */ /* 0x000fe20000001828 */
[----:B------:R-:W-:Y:S02]  /*8e70*/  ISETP.GE.AND P1, PT, R14, R225, PT ;  /* 0x000000e10e00720c */ /* 0x000fe40003f26270 */
[----:B------:R-:W-:Y:S02]  /*8e80*/  ISETP.GT.AND P4, PT, R135, R12, PT ;  /* 0x0000000c8700720c */ /* 0x000fe40003f84270 */
[----:B------:R-:W-:Y:S02]  /*8e90*/  FSEL R55, R55, -INF , !P5 ;  /* 0xff80000037377808 */ /* 0x000fe40006800000 */
[----:B------:R-:W-:Y:S02]  /*8ea0*/  ISETP.GT.AND P5, PT, R135, R16, PT ;  /* 0x000000108700720c */ /* 0x000fe40003fa4270 */
[----:B------:R-:W-:-:S02]  /*8eb0*/  FSEL R179, R58, -INF , !P6 ;  /* 0xff8000003ab37808 */ /* 0x000fc40007000000 */
[----:B------:R-:W-:Y:S02]  /*8ec0*/  FSEL R232, R52, -INF , !P1 ;  /* 0xff80000034e87808 */ /* 0x000fe40004800000 */
[----:B------:R-:W-:Y:S02]  /*8ed0*/  FSEL R53, R53, -INF , !P4 ;  /* 0xff80000035357808 */ /* 0x000fe40006000000 */
[-C--:B------:R-:W-:Y:S02]  /*8ee0*/  ISETP.GE.AND P6, PT, R14, R224.reuse, PT ;  /* 0x000000e00e00720c */ /* 0x080fe40003fc6270 */
[C---:B------:R-:W-:Y:S02]  /*8ef0*/  ISETP.GE.AND P1, PT, R12.reuse, R225, PT ;  /* 0x000000e10c00720c */ /* 0x040fe40003f26270 */
[----:B------:R-:W-:Y:S01]  /*8f00*/  ISETP.GE.AND P4, PT, R12, R224, PT ;  /* 0x000000e00c00720c */ /* 0x000fe20003f86270 */
[----:B--2---:R-:W-:Y:S01]  /*8f10*/  HMMA.16816.F32 R36, R152, R8, R36 ;  /* 0x000000089824723c */ /* 0x004fe20000001824 */
[----:B------:R-:W1:Y:S01]  /*8f20*/  LDSM.16.M88.4 R12, [R0+0xb000] ;  /* 0x00b00000000c783b */ /* 0x000e620000000200 */
[----:B------:R-:W-:Y:S01]  /*8f30*/  FSEL R48, R48, -INF , !P5 ;  /* 0xff80000030307808 */ /* 0x000fe20006800000 */
[----:B------:R-:W-:Y:S01]  /*8f40*/  VIADD R8, R156, 0xffffff50 ;  /* 0xffffff509c087836 */ /* 0x000fe20000000000 */
[----:B------:R-:W-:-:S02]  /*8f50*/  ISETP.GT.AND P5, PT, R135, R4, PT ;  /* 0x000000048700720c */ /* 0x000fc40003fa4270 */
[----:B------:R-:W-:Y:S02]  /*8f60*/  FSEL R242, R55, -INF , !P4 ;  /* 0xff80000037f27808 */ /* 0x000fe40006000000 */
[----:B------:R-:W-:Y:S01]  /*8f70*/  ISETP.GT.AND P4, PT, R159, R16, PT ;  /* 0x000000109f00720c */ /* 0x000fe20003f84270 */
[----:B------:R-:W-:Y:S01]  /*8f80*/  HMMA.16816.F32 R32, R152, R10, R32 ;  /* 0x0000000a9820723c */ /* 0x000fe20000001820 */
[----:B------:R-:W-:Y:S02]  /*8f90*/  FSEL R49, R49, -INF , !P5 ;  /* 0xff80000031317808 */ /* 0x000fe40006800000 */
[----:B------:R-:W-:Y:S02]  /*8fa0*/  FSEL R238, R53, -INF , !P1 ;  /* 0xff80000035ee7808 */ /* 0x000fe40004800000 */
[----:B------:R-:W-:Y:S02]  /*8fb0*/  ISETP.GT.AND P5, PT, R159, R4, PT ;  /* 0x000000049f00720c */ /* 0x000fe40003fa4270 */
[----:B------:R-:W-:-:S02]  /*8fc0*/  ISETP.GE.AND P1, PT, R16, R225, PT ;  /* 0x000000e11000720c */ /* 0x000fc40003f26270 */
[----:B------:R-:W-:Y:S02]  /*8fd0*/  FSEL R244, R54, -INF , !P6 ;  /* 0xff80000036f47808 */ /* 0x000fe40007000000 */
[-C--:B------:R-:W-:Y:S02]  /*8fe0*/  ISETP.GE.AND P6, PT, R16, R224.reuse, PT ;  /* 0x000000e01000720c */ /* 0x080fe40003fc6270 */
[----:B------:R-:W-:Y:S01]  /*8ff0*/  FSEL R50, R50, -INF , !P4 ;  /* 0xff80000032327808 */ /* 0x000fe20006000000 */
[----:B------:R-:W2:Y:S01]  /*9000*/  LDSM.16.M88.4 R16, [R139+0xb800] ;  /* 0x00b800008b10783b */ /* 0x000ea20000000200 */
[----:B------:R-:W-:Y:S02]  /*9010*/  ISETP.GE.AND P4, PT, R4, R224, PT ;  /* 0x000000e00400720c */ /* 0x000fe40003f86270 */
[----:B------:R-:W-:Y:S02]  /*9020*/  FSEL R51, R51, -INF , !P5 ;  /* 0xff80000033337808 */ /* 0x000fe40006800000 */
[----:B------:R-:W-:-:S02]  /*9030*/  FSEL R236, R48, -INF , !P1 ;  /* 0xff80000030ec7808 */ /* 0x000fc40004800000 */
[-C--:B------:R-:W-:Y:S01]  /*9040*/  ISETP.GE.AND P1, PT, R4, R225.reuse, PT ;  /* 0x000000e10400720c */ /* 0x080fe20003f26270 */
[----:B------:R-:W-:Y:S01]  /*9050*/  VIADD R4, R156, 0xffffff51 ;  /* 0xffffff519c047836 */ /* 0x000fe20000000000 */
[-C--:B------:R-:W-:Y:S02]  /*9060*/  ISETP.GT.AND P5, PT, R135, R8.reuse, PT ;  /* 0x000000088700720c */ /* 0x080fe40003fa4270 */
[----:B------:R-:W-:Y:S02]  /*9070*/  FSEL R234, R51, -INF , !P4 ;  /* 0xff80000033ea7808 */ /* 0x000fe40006000000 */
[----:B------:R-:W-:Y:S02]  /*9080*/  ISETP.GT.AND P4, PT, R159, R8, PT ;  /* 0x000000089f00720c */ /* 0x000fe40003f84270 */
[----:B------:R-:W-:Y:S02]  /*9090*/  FSEL R240, R49, -INF , !P1 ;  /* 0xff80000031f07808 */ /* 0x000fe40004800000 */
[----:B------:R-:W-:Y:S01]  /*90a0*/  FSEL R44, R44, -INF , !P5 ;  /* 0xff8000002c2c7808 */ /* 0x000fe20006800000 */
[----:B-1----:R-:W-:Y:S01]  /*90b0*/  HMMA.16816.F32 R36, R172, R12, R36 ;  /* 0x0000000cac24723c */ /* 0x002fe20000001824 */
[----:B------:R-:W-:-:S02]  /*90c0*/  ISETP.GE.AND P1, PT, R8, R225, PT ;  /* 0x000000e10800720c */ /* 0x000fc40003f26270 */
[-C--:B------:R-:W-:Y:S02]  /*90d0*/  ISETP.GT.AND P5, PT, R135, R4.reuse, PT ;  /* 0x000000048700720c */ /* 0x080fe40003fa4270 */
[----:B------:R-:W-:Y:S02]  /*90e0*/  FSEL R46, R46, -INF , !P4 ;  /* 0xff8000002e2e7808 */ /* 0x000fe40006000000 */
[----:B------:R-:W-:Y:S01]  /*90f0*/  ISETP.GT.AND P4, PT, R159, R4, PT ;  /* 0x000000049f00720c */ /* 0x000fe20003f84270 */
[----:B------:R-:W-:Y:S01]  /*9100*/  HMMA.16816.F32 R32, R172, R14, R32 ;  /* 0x0000000eac20723c */ /* 0x000fe20000001820 */
[----:B------:R-:W-:Y:S02]  /*9110*/  FSEL R218, R44, -INF , !P1 ;  /* 0xff8000002cda7808 */ /* 0x000fe40004800000 */
[----:B------:R-:W-:Y:S02]  /*9120*/  FSEL R45, R45, -INF , !P5 ;  /* 0xff8000002d2d7808 */ /* 0x000fe40006800000 */
[----:B------:R-:W-:-:S02]  /*9130*/  FSEL R246, R50, -INF , !P6 ;  /* 0xff80000032f67808 */ /* 0x000fc40007000000 */
[C---:B------:R-:W-:Y:S02]  /*9140*/  ISETP.GE.AND P1, PT, R4.reuse, R225, PT ;  /* 0x000000e10400720c */ /* 0x040fe40003f26270 */
[-C--:B------:R-:W-:Y:S01]  /*9150*/  ISETP.GE.AND P5, PT, R4, R224.reuse, PT ;  /* 0x000000e00400720c */ /* 0x080fe20003fa6270 */
[----:B------:R-:W-:Y:S01]  /*9160*/  VIADD R4, R156, 0xffffff58 ;  /* 0xffffff589c047836 */ /* 0x000fe20000000000 */
[----:B------:R-:W-:Y:S01]  /*9170*/  ISETP.GE.AND P6, PT, R8, R224, PT ;  /* 0x000000e00800720c */ /* 0x000fe20003fc6270 */
[----:B------:R-:W-:Y:S01]  /*9180*/  VIADD R8, R156, 0xffffff59 ;  /* 0xffffff599c087836 */ /* 0x000fe20000000000 */
[----:B------:R-:W-:Y:S01]  /*9190*/  FSEL R47, R47, -INF , !P4 ;  /* 0xff8000002f2f7808 */ /* 0x000fe20006000000 */
[----:B--2---:R-:W-:Y:S01]  /*91a0*/  HMMA.16816.F32 R28, R152, R16, R28 ;  /* 0x00000010981c723c */ /* 0x004fe2000000181c */
[----:B------:R-:W-:Y:S02]  /*91b0*/  FSEL R226, R46, -INF , !P6 ;  /* 0xff8000002ee27808 */ /* 0x000fe40007000000 */
[----:B------:R-:W-:-:S02]  /*91c0*/  FSEL R202, R45, -INF , !P1 ;  /* 0xff8000002dca7808 */ /* 0x000fc40004800000 */
[----:B------:R-:W-:Y:S02]  /*91d0*/  FSEL R222, R47, -INF , !P5 ;  /* 0xff8000002fde7808 */ /* 0x000fe40006800000 */
[----:B------:R-:W-:Y:S01]  /*91e0*/  ISETP.GT.AND P4, PT, R135, R4, PT ;  /* 0x000000048700720c */ /* 0x000fe20003f84270 */
[----:B------:R-:W-:Y:S01]  /*91f0*/  HMMA.16816.F32 R24, R152, R18, R24 ;  /* 0x000000129818723c */ /* 0x000fe20000001818 */
[C---:B------:R-:W-:Y:S02]  /*9200*/  ISETP.GE.AND P1, PT, R4.reuse, R225, PT ;  /* 0x000000e10400720c */ /* 0x040fe40003f26270 */
[----:B------:R-:W-:Y:S02]  /*9210*/  ISETP.GE.AND P6, PT, R4, R224, PT ;  /* 0x000000e00400720c */ /* 0x000fe40003fc6270 */
[----:B------:R-:W-:Y:S02]  /*9220*/  ISETP.GT.AND P5, PT, R159, R4, PT ;  /* 0x000000049f00720c */ /* 0x000fe40003fa4270 */
[----:B------:R1:W2:Y:S01]  /*9230*/  LDSM.16.M88.4 R4, [R0+0xb800] ;  /* 0x00b800000004783b */ /* 0x0002a20000000200 */
[----:B------:R-:W-:Y:S01]  /*9240*/  FSEL R40, R40, -INF , !P4 ;  /* 0xff80000028287808 */ /* 0x000fe20006000000 */
[----:B------:R-:W-:-:S04]  /*9250*/  DEPBAR.LE SB0, 0x0 ;  /* 0x000080000000791a */ /* 0x000fc80000000000 */
[----:B------:R-:W-:Y:S01]  /*9260*/  BAR.SYNC.DEFER_BLOCKING 0x0 ;  /* 0x0000000000007b1d */ /* 0x000fe20000010000 */
[-C--:B------:R-:W-:Y:S02]  /*9270*/  ISETP.GT.AND P4, PT, R135, R8.reuse, PT ;  /* 0x000000088700720c */ /* 0x080fe40003f84270 */
[----:B------:R-:W-:Y:S02]  /*9280*/  FSEL R194, R40, -INF , !P1 ;  /* 0xff80000028c27808 */ /* 0x000fe40004800000 */
[----:B------:R-:W-:Y:S02]  /*9290*/  FSEL R42, R42, -INF , !P5 ;  /* 0xff8000002a2a7808 */ /* 0x000fe40006800000 */
[----:B------:R-:W-:Y:S02]  /*92a0*/  FSEL R41, R41, -INF , !P4 ;  /* 0xff80000029297808 */ /* 0x000fe40006000000 */
[----:B------:R-:W-:Y:S02]  /*92b0*/  ISETP.GE.AND P1, PT, R8, R225, PT ;  /* 0x000000e10800720c */ /* 0x000fe40003f26270 */
[----:B------:R-:W-:-:S02]  /*92c0*/  ISETP.GT.AND P5, PT, R159, R8, PT ;  /* 0x000000089f00720c */ /* 0x000fc40003fa4270 */
[----:B------:R-:W-:Y:S01]  /*92d0*/  ISETP.GE.AND P4, PT, R8, R224, PT ;  /* 0x000000e00800720c */ /* 0x000fe20003f86270 */
[C---:B------:R-:W-:Y:S01]  /*92e0*/  VIADD R8, R156.reuse, 0xffffff60 ;  /* 0xffffff609c087836 */ /* 0x040fe20000000000 */
[----:B------:R-:W-:Y:S01]  /*92f0*/  FSEL R43, R43, -INF , !P5 ;  /* 0xff8000002b2b7808 */ /* 0x000fe20006800000 */
[----:B-1----:R-:W-:Y:S01]  /*9300*/  VIADD R0, R156, 0xffffff61 ;  /* 0xffffff619c007836 */ /* 0x002fe20000000000 */
[----:B------:R-:W-:Y:S02]  /*9310*/  FSEL R192, R41, -INF , !P1 ;  /* 0xff80000029c07808 */ /* 0x000fe40004800000 */
[----:B------:R-:W-:Y:S02]  /*9320*/  ISETP.GT.AND P5, PT, R135, R8, PT ;  /* 0x000000088700720c */ /* 0x000fe40003fa4270 */
[----:B------:R-:W-:Y:S02]  /*9330*/  FSEL R190, R43, -INF , !P4 ;  /* 0xff8000002bbe7808 */ /* 0x000fe40006000000 */
[----:B------:R-:W-:-:S02]  /*9340*/  FSEL R36, R36, -INF , !P5 ;  /* 0xff80000024247808 */ /* 0x000fc40006800000 */
[-C--:B------:R-:W-:Y:S02]  /*9350*/  ISETP.GE.AND P1, PT, R8, R225.reuse, PT ;  /* 0x000000e10800720c */ /* 0x080fe40003f26270 */
[----:B------:R-:W-:Y:S02]  /*9360*/  ISETP.GT.AND P5, PT, R159, R8, PT ;  /* 0x000000089f00720c */ /* 0x000fe40003fa4270 */
[----:B------:R-:W-:Y:S02]  /*9370*/  ISETP.GT.AND P4, PT, R135, R0, PT ;  /* 0x000000008700720c */ /* 0x000fe40003f84270 */
[----:B------:R-:W-:Y:S02]  /*9380*/  FSEL R178, R36, -INF , !P1 ;  /* 0xff80000024b27808 */ /* 0x000fe40004800000 */
[----:B------:R-:W-:Y:S01]  /*9390*/  FSEL R38, R38, -INF , !P5 ;  /* 0xff80000026267808 */ /* 0x000fe20006800000 */
[----:B--2---:R-:W-:Y:S01]  /*93a0*/  HMMA.16816.F32 R28, R172, R4, R28 ;  /* 0x00000004ac1c723c */ /* 0x004fe2000000181c */
[----:B------:R-:W-:Y:S01]  /*93b0*/  FSEL R37, R37, -INF , !P4 ;  /* 0xff80000025257808 */ /* 0x000fe20006000000 */
[----:B------:R-:W-:Y:S01]  /*93c0*/  VIADD R4, R156, 0xffffff70 ;  /* 0xffffff709c047836 */ /* 0x000fe20000000000 */
[----:B------:R-:W-:-:S02]  /*93d0*/  ISETP.GE.AND P1, PT, R0, R225, PT ;  /* 0x000000e10000720c */ /* 0x000fc40003f26270 */
[----:B------:R-:W-:Y:S02]  /*93e0*/  ISETP.GT.AND P5, PT, R159, R0, PT ;  /* 0x000000009f00720c */ /* 0x000fe40003fa4270 */
[-C--:B------:R-:W-:Y:S01]  /*93f0*/  ISETP.GE.AND P4, PT, R0, R224.reuse, PT ;  /* 0x000000e00000720c */ /* 0x080fe20003f86270 */
[----:B------:R-:W-:Y:S01]  /*9400*/  VIADD R0, R156, 0xffffff68 ;  /* 0xffffff689c007836 */ /* 0x000fe20000000000 */
[----:B------:R-:W-:Y:S01]  /*9410*/  FSEL R228, R42, -INF , !P6 ;  /* 0xff8000002ae47808 */ /* 0x000fe20007000000 */
[----:B------:R-:W-:Y:S01]  /*9420*/  HMMA.16816.F32 R24, R172, R6, R24 ;  /* 0x00000006ac18723c */ /* 0x000fe20000001818 */
[----:B------:R-:W-:Y:S02]  /*9430*/  ISETP.GE.AND P6, PT, R8, R224, PT ;  /* 0x000000e00800720c */ /* 0x000fe40003fc6270 */
[----:B------:R-:W-:Y:S02]  /*9440*/  FSEL R39, R39, -INF , !P5 ;  /* 0xff80000027277808 */ /* 0x000fe40006800000 */
[----:B------:R-:W-:-:S02]  /*9450*/  ISETP.GT.AND P5, PT, R135, R0, PT ;  /* 0x000000008700720c */ /* 0x000fc40003fa4270 */
[----:B------:R-:W-:Y:S02]  /*9460*/  FSEL R188, R38, -INF , !P6 ;  /* 0xff80000026bc7808 */ /* 0x000fe40007000000 */
[----:B------:R-:W-:Y:S02]  /*9470*/  FSEL R176, R37, -INF , !P1 ;  /* 0xff80000025b07808 */ /* 0x000fe40004800000 */
[----:B------:R-:W-:Y:S02]  /*9480*/  FSEL R182, R39, -INF , !P4 ;  /* 0xff80000027b67808 */ /* 0x000fe40006000000 */
[C---:B------:R-:W-:Y:S02]  /*9490*/  ISETP.GE.AND P1, PT, R0.reuse, R225, PT ;  /* 0x000000e10000720c */ /* 0x040fe40003f26270 */
[----:B------:R-:W-:Y:S02]  /*94a0*/  ISETP.GE.AND P6, PT, R0, R224, PT ;  /* 0x000000e00000720c */ /* 0x000fe40003fc6270 */
[----:B------:R-:W-:Y:S01]  /*94b0*/  ISETP.GT.AND P4, PT, R159, R0, PT ;  /* 0x000000009f00720c */ /* 0x000fe20003f84270 */
[----:B------:R-:W-:Y:S01]  /*94c0*/  VIADD R0, R156, 0xffffff69 ;  /* 0xffffff699c007836 */ /* 0x000fe20000000000 */
[----:B------:R-:W-:-:S02]  /*94d0*/  FSEL R32, R32, -INF , !P5 ;  /* 0xff80000020207808 */ /* 0x000fc40006800000 */
[----:B------:R-:W-:Y:S02]  /*94e0*/  FSEL R34, R34, -INF , !P4 ;  /* 0xff80000022227808 */ /* 0x000fe40006000000 */
[----:B------:R-:W-:Y:S02]  /*94f0*/  FSEL R170, R32, -INF , !P1 ;  /* 0xff80000020aa7808 */ /* 0x000fe40004800000 */
[-C--:B------:R-:W-:Y:S02]  /*9500*/  ISETP.GT.AND P5, PT, R135, R0.reuse, PT ;  /* 0x000000008700720c */ /* 0x080fe40003fa4270 */
[----:B------:R-:W-:Y:S02]  /*9510*/  ISETP.GT.AND P1, PT, R159, R0, PT ;  /* 0x000000009f00720c */ /* 0x000fe40003f24270 */
[----:B------:R-:W-:Y:S02]  /*9520*/  ISETP.GE.AND P4, PT, R0, R225, PT ;  /* 0x000000e10000720c */ /* 0x000fe40003f86270 */
[----:B------:R-:W-:-:S02]  /*9530*/  FSEL R33, R33, -INF , !P5 ;  /* 0xff80000021217808 */ /* 0x000fc40006800000 */
[----:B------:R-:W-:Y:S02]  /*9540*/  FSEL R35, R35, -INF , !P1 ;  /* 0xff80000023237808 */ /* 0x000fe40004800000 */
[----:B------:R-:W-:Y:S02]  /*9550*/  ISETP.GT.AND P1, PT, R135, R4, PT ;  /* 0x000000048700720c */ /* 0x000fe40003f24270 */
[----:B------:R-:W-:Y:S01]  /*9560*/  ISETP.GE.AND P5, PT, R0, R224, PT ;  /* 0x000000e00000720c */ /* 0x000fe20003fa6270 */
[----:B------:R-:W-:Y:S01]  /*9570*/  VIADD R0, R156, 0xffffff71 ;  /* 0xffffff719c007836 */ /* 0x000fe20000000000 */
[----:B------:R-:W-:Y:S02]  /*9580*/  FSEL R168, R33, -INF , !P4 ;  /* 0xff80000021a87808 */ /* 0x000fe40006000000 */
[----:B------:R-:W-:Y:S02]  /*9590*/  ISETP.GE.AND P4, PT, R4, R225, PT ;  /* 0x000000e10400720c */ /* 0x000fe40003f86270 */
[----:B------:R-:W-:-:S02]  /*95a0*/  FSEL R28, R28, -INF , !P1 ;  /* 0xff8000001c1c7808 */ /* 0x000fc40004800000 */
[-C--:B------:R-:W-:Y:S02]  /*95b0*/  ISETP.GT.AND P1, PT, R135, R0.reuse, PT ;  /* 0x000000008700720c */ /* 0x080fe40003f24270 */
[----:B------:R-:W-:Y:S02]  /*95c0*/  FSEL R144, R28, -INF , !P4 ;  /* 0xff8000001c907808 */ /* 0x000fe40006000000 */
[----:B------:R-:W-:Y:S02]  /*95d0*/  ISETP.GT.AND P4, PT, R159, R0, PT ;  /* 0x000000009f00720c */ /* 0x000fe40003f84270 */
[----:B------:R-:W-:Y:S02]  /*95e0*/  FSEL R180, R34, -INF , !P6 ;  /* 0xff80000022b47808 */ /* 0x000fe40007000000 */
[----:B------:R-:W-:Y:S02]  /*95f0*/  FSEL R166, R35, -INF , !P5 ;  /* 0xff80000023a67808 */ /* 0x000fe40006800000 */
[----:B------:R-:W-:-:S02]  /*9600*/  ISETP.GE.AND P6, PT, R4, R224, PT ;  /* 0x000000e00400720c */ /* 0x000fc40003fc6270 */
[----:B------:R-:W-:Y:S01]  /*9610*/  ISETP.GT.AND P5, PT, R159, R4, PT ;  /* 0x000000049f00720c */ /* 0x000fe20003fa4270 */
[C---:B------:R-:W-:Y:S01]  /*9620*/  VIADD R4, R156.reuse, 0xffffff78 ;  /* 0xffffff789c047836 */ /* 0x040fe20000000000 */
[----:B------:R-:W-:Y:S01]  /*9630*/  FSEL R29, R29, -INF , !P1 ;  /* 0xff8000001d1d7808 */ /* 0x000fe20004800000 */
[----:B------:R-:W-:Y:S01]  /*9640*/  VIADD R156, R156, 0xffffff79 ;  /* 0xffffff799c9c7836 */ /* 0x000fe20000000000 */
[----:B------:R-:W-:Y:S02]  /*9650*/  ISETP.GE.AND P1, PT, R0, R224, PT ;  /* 0x000000e00000720c */ /* 0x000fe40003f26270 */
[----:B------:R-:W-:Y:S02]  /*9660*/  FSEL R31, R31, -INF , !P4 ;  /* 0xff8000001f1f7808 */ /* 0x000fe40006000000 */
[----:B------:R-:W-:Y:S02]  /*9670*/  FSEL R30, R30, -INF , !P5 ;  /* 0xff8000001e1e7808 */ /* 0x000fe40006800000 */
[----:B------:R-:W-:-:S02]  /*9680*/  FSEL R140, R31, -INF , !P1 ;  /* 0xff8000001f8c7808 */ /* 0x000fc40004800000 */
[----:B------:R-:W-:Y:S02]  /*9690*/  ISETP.GT.AND P1, PT, R159, R4, PT ;  /* 0x000000049f00720c */ /* 0x000fe40003f24270 */
[----:B------:R-:W-:Y:S02]  /*96a0*/  ISETP.GE.AND P5, PT, R0, R225, PT ;  /* 0x000000e10000720c */ /* 0x000fe40003fa6270 */
[----:B------:R-:W-:Y:S02]  /*96b0*/  FSEL R26, R26, -INF , !P1 ;  /* 0xff8000001a1a7808 */ /* 0x000fe40004800000 */
[C---:B------:R-:W-:Y:S02]  /*96c0*/  ISETP.GT.AND P1, PT, R135.reuse, R156, PT ;  /* 0x0000009c8700720c */ /* 0x040fe40003f24270 */
[----:B------:R-:W-:Y:S02]  /*96d0*/  ISETP.GT.AND P4, PT, R135, R4, PT ;  /* 0x000000048700720c */ /* 0x000fe40003f84270 */
[----:B------:R-:W-:-:S02]  /*96e0*/  FSEL R25, R25, -INF , !P1 ;  /* 0xff80000019197808 */ /* 0x000fc40004800000 */
[----:B------:R-:W-:Y:S02]  /*96f0*/  ISETP.GT.U32.AND P1, PT, R146, R207, PT ;  /* 0x000000cf9200720c */ /* 0x000fe40003f24070 */
[----:B------:R-:W-:Y:S02]  /*9700*/  FSEL R164, R30, -INF , !P6 ;  /* 0xff8000001ea47808 */ /* 0x000fe40007000000 */
[----:B------:R-:W-:Y:S02]  /*9710*/  FSEL R143, R29, -INF , !P5 ;  /* 0xff8000001d8f7808 */ /* 0x000fe40006800000 */
[C---:B------:R-:W-:Y:S02]  /*9720*/  ISETP.GE.AND P6, PT, R4.reuse, R225, PT ;  /* 0x000000e10400720c */ /* 0x040fe40003fc6270 */
[----:B------:R-:W-:Y:S02]  /*9730*/  ISETP.GE.AND P5, PT, R4, R224, PT ;  /* 0x000000e00400720c */ /* 0x000fe40003fa6270 */
[----:B------:R-:W-:-:S02]  /*9740*/  FSEL R24, R24, -INF , !P4 ;  /* 0xff80000018187808 */ /* 0x000fc40006000000 */
[----:B------:R-:W-:Y:S02]  /*9750*/  ISETP.GT.AND P4, PT, R159, R156, PT ;  /* 0x0000009c9f00720c */ /* 0x000fe40003f84270 */
[----:B------:R-:W-:Y:S02]  /*9760*/  FSEL R142, R24, -INF , !P6 ;  /* 0xff800000188e7808 */ /* 0x000fe40007000000 */
[----:B------:R-:W-:Y:S02]  /*9770*/  FSEL R139, R26, -INF , !P5 ;  /* 0xff8000001a8b7808 */ /* 0x000fe40006800000 */
[C---:B------:R-:W-:Y:S02]  /*9780*/  ISETP.GE.AND P6, PT, R156.reuse, R225, PT ;  /* 0x000000e19c00720c */ /* 0x040fe40003fc6270 */
[----:B------:R-:W-:Y:S02]  /*9790*/  ISETP.GE.AND P5, PT, R156, R224, PT ;  /* 0x000000e09c00720c */ /* 0x000fe40003fa6270 */
[----:B------:R-:W-:-:S02]  /*97a0*/  FSEL R0, R27, -INF , !P4 ;  /* 0xff8000001b007808 */ /* 0x000fc40006000000 */
[----:B------:R-:W-:Y:S02]  /*97b0*/  FSEL R141, R25, -INF , !P6 ;  /* 0xff800000198d7808 */ /* 0x000fe40007000000 */
[----:B------:R-:W-:Y:S01]  /*97c0*/  FSEL R0, R0, -INF , !P5 ;  /* 0xff80000000007808 */ /* 0x000fe20006800000 */
[----:B------:R-:W-:Y:S05]  /*97d0*/  @!P1 BRA `(.L_x_5837) ;  /* 0x0000000400b49947 */ /* 0x000fea0003800000 */
[----:B------:R-:W-:Y:S04]  /*97e0*/  BSSY.RECONVERGENT B0, `(.L_x_5838) ;  /* 0x0000048000007945 */ /* 0x000fe80003800200 */
[----:B------:R-:W-:Y:S05]  /*97f0*/  @!P0 BRA `(.L_x_5839) ;  /* 0x0000000000f88947 */ /* 0x000fea0003800000 */
        /* <DEDUP_REMOVED lines=33> */
[----:B------:R-:W-:-:S09]  /*9a10*/  ISETP.GE.AND P4, PT, R11, RZ, PT ;  /* 0x000000ff0b00720c */ /* 0x000fd20003f86270 */
[----:B------:R-:W-:Y:S02]  /*9a20*/  @P5 IADD3 R8, PT, PT, R8, 0x1, RZ ;  /* 0x0000000108085810 */ /* 0x000fe40007ffe0ff */
[----:B------:R-:W-:Y:S01]  /*9a30*/  @P6 VIADD R10, R10, 0x1 ;  /* 0x000000010a0a6836 */ /* 0x000fe20000000000 */
[----:B------:R-:W-:Y:S02]  /*9a40*/  ISETP.NE.AND P5, PT, R12, RZ, PT ;  /* 0x000000ff0c00720c */ /* 0x000fe40003fa5270 */
        /* <DEDUP_REMOVED lines=25> */
.L_x_5839:
        /* <DEDUP_REMOVED lines=8> */
.L_x_5840:
[----:B------:R-:W-:Y:S05]  /*9c60*/  BSYNC.RECONVERGENT B0 ;  /* 0x0000000000007941 */ /* 0x000fea0003800200 */
.L_x_5838:
        /* <DEDUP_REMOVED lines=36> */
.L_x_5837:
[----:B------:R-:W-:Y:S05]  /*9eb0*/  BSYNC.RECONVERGENT B1 ;  /* 0x0000000000017941 */ /* 0x000fea0003800200 */
.L_x_5836:
        /* <DEDUP_REMOVED lines=32> */
[----:B------:R-:W-:-:S03]  /*a0c0*/  FMNMX3.FTZ R7, R7, R139, R0, !PT ;  /* 0x0000008b07077276 */ /* 0x000fc60007810000 */
[----:B------:R-:W1:Y:S04]  /*a0d0*/  SHFL.BFLY PT, R4, R5, 0x2, 0x1f ;  /* 0x0c401f0005047f89 */ /* 0x000e6800000e0000 */
[----:B------:R-:W3:Y:S01]  /*a0e0*/  SHFL.BFLY PT, R6, R7, 0x2, 0x1f ;  /* 0x0c401f0007067f89 */ /* 0x000ee200000e0000 */
[----:B-1----:R-:W-:Y:S02]  /*a0f0*/  FMNMX.FTZ R4, R5, R4, !PT ;  /* 0x0000000405047209 */ /* 0x002fe40007810000 */
[----:B---3--:R-:W-:-:S03]  /*a100*/  FMNMX.FTZ R6, R7, R6, !PT ;  /* 0x0000000607067209 */ /* 0x008fc60007810000 */
[----:B------:R-:W1:Y:S04]  /*a110*/  SHFL.BFLY PT, R147, R4, 0x1, 0x1f ;  /* 0x0c201f0004937f89 */ /* 0x000e6800000e0000 */
[----:B------:R-:W3:Y:S01]  /*a120*/  SHFL.BFLY PT, R145, R6, 0x1, 0x1f ;  /* 0x0c201f0006917f89 */ /* 0x000ee200000e0000 */
[----:B-1----:R-:W-:-:S04]  /*a130*/  FMNMX.FTZ R147, R4, R147, !PT ;  /* 0x0000009304937209 */ /* 0x002fc80007810000 */
[C---:B------:R-:W-:Y:S02]  /*a140*/  FSETP.NEU.FTZ.AND P4, PT, R147.reuse, -INF , PT ;  /* 0xff8000009300780b */ /* 0x040fe40003f9d000 */
[----:B---3--:R-:W-:Y:S02]  /*a150*/  FMNMX.FTZ R145, R6, R145, !PT ;  /* 0x0000009106917209 */ /* 0x008fe40007810000 */
[----:B------:R-:W-:Y:S02]  /*a160*/  FSEL R7, R147, RZ, P4 ;  /* 0x000000ff93077208 */ /* 0x000fe40002000000 */
[----:B------:R-:W-:-:S03]  /*a170*/  FSETP.NEU.FTZ.AND P0, PT, R145, -INF , PT ;  /* 0xff8000009100780b */ /* 0x000fc60003f1d000 */
[----:B------:R-:W-:Y:S01]  /*a180*/  FADD.FTZ R7, R134, -R7 ;  /* 0x8000000786077221 */ /* 0x000fe20000010000 */
[----:B------:R-:W-:-:S05]  /*a190*/  FSEL R4, R145, RZ, P0 ;  /* 0x000000ff91047208 */ /* 0x000fca0000000000 */
[----:B------:R-:W-:Y:S01]  /*a1a0*/  FADD.FTZ R5, R133, -R4 ;  /* 0x8000000485057221 */ /* 0x000fe20000010000 */
[C---:B--2---:R-:W-:Y:S01]  /*a1b0*/  FMUL.FTZ R155, R156.reuse, R147 ;  /* 0x000000939c9b7220 */ /* 0x044fe20000410000 */
[C---:B------:R-:W-:Y:S02]  /*a1c0*/  FMUL.FTZ R151, R156.reuse, R145 ;  /* 0x000000919c977220 */ /* 0x040fe40000410000 */
[----:B------:R-:W-:Y:S02]  /*a1d0*/  FMUL.FTZ R8, R156, R5 ;  /* 0x000000059c087220 */ /* 0x000fe40000410000 */
[----:B------:R-:W-:Y:S02]  /*a1e0*/  FSEL R155, R155, RZ, P4 ;  /* 0x000000ff9b9b7208 */ /* 0x000fe40002000000 */
[----:B------:R-:W1:Y:S01]  /*a1f0*/  MUFU.EX2 R134, R8 ;  /* 0x0000000800867308 */ /* 0x000e620000000800 */
[----:B------:R-:W-:Y:S02]  /*a200*/  FSEL R151, R151, RZ, P0 ;  /* 0x000000ff97977208 */ /* 0x000fe40000000000 */
[----:B------:R-:W-:Y:S01]  /*a210*/  FFMA.FTZ R154, R158, R156, -R155 ;  /* 0x0000009c9e9a7223 */ /* 0x000fe2000001089b */
[----:B------:R-:W-:-:S02]  /*a220*/  LEA R158, R184, R201, 0x1 ;  /* 0x000000c9b89e7211 */ /* 0x000fc400078e08ff */
[-CC-:B------:R-:W-:Y:S01]  /*a230*/  FFMA.FTZ R152, R163, R156.reuse, -R151.reuse ;  /* 0x0000009ca3987223 */ /* 0x180fe20000010897 */
[-C--:B------:R-:W-:Y:S01]  /*a240*/  FFMA.FTZ R150, R162, R156.reuse, -R151 ;  /* 0x0000009ca2967223 */ /* 0x080fe20000010897 */
[----:B------:R-:W-:Y:S01]  /*a250*/  SEL R162, R197, 0xffffffe0, !P3 ;  /* 0xffffffe0c5a27807 */ /* 0x000fe20005800000 */
[-CC-:B------:R-:W-:Y:S01]  /*a260*/  FFMA.FTZ R153, R160, R156.reuse, -R155.reuse ;  /* 0x0000009ca0997223 */ /* 0x180fe2000001089b */
[C---:B------:R-:W-:Y:S01]  /*a270*/  IADD3 R16, PT, PT, R158.reuse, 0xc000, RZ ;  /* 0x0000c0009e107810 */ /* 0x040fe20007ffe0ff */
[----:B------:R-:W-:Y:S01]  /*a280*/  LDSM.16.MT88.4 R44, [R158+0x10000] ;  /* 0x010000009e2c783b */ /* 0x000fe20000004200 */
[----:B------:R-:W-:Y:S01]  /*a290*/  IADD3 R163, PT, PT, R158, 0xc040, RZ ;  /* 0x0000c0409ea37810 */ /* 0x000fe20007ffe0ff */
[-C--:B------:R-:W-:Y:S01]  /*a2a0*/  FFMA.FTZ R159, R161, R156.reuse, -R155 ;  /* 0x0000009ca19f7223 */ /* 0x080fe2000001089b */
[----:B------:R-:W-:Y:S01]  /*a2b0*/  @P2 IADD3 R163, PT, PT, R16, -0x40, RZ ;  /* 0xffffffc010a32810 */ /* 0x000fe20007ffe0ff */
[--C-:B------:R-:W-:Y:S01]  /*a2c0*/  FFMA.FTZ R149, R245, R156, -R151.reuse ;  /* 0x0000009cf5957223 */ /* 0x100fe20000010897 */
[----:B------:R-:W-:Y:S01]  /*a2d0*/  IADD3 R133, PT, PT, R162, R158, RZ ;  /* 0x0000009ea2857210 */ /* 0x000fe20007ffe0ff */
[-C--:B------:R-:W-:Y:S01]  /*a2e0*/  FFMA.FTZ R148, R148, R156.reuse, -R151 ;  /* 0x0000009c94947223 */ /* 0x080fe20000010897 */
[----:B------:R-:W-:Y:S01]  /*a2f0*/  IADD3 R162, PT, PT, R162, R163, RZ ;  /* 0x000000a3a2a27210 */ /* 0x000fe20007ffe0ff */
[--C-:B------:R-:W-:Y:S01]  /*a300*/  FFMA.FTZ R160, R243, R156, -R155.reuse ;  /* 0x0000009cf3a07223 */ /* 0x100fe2000001089b */
[----:B------:R-:W-:Y:S01]  /*a310*/  FMUL.FTZ R161, R156, R7 ;  /* 0x000000079ca17220 */ /* 0x000fe20000410000 */
[----:B------:R-:W-:Y:S01]  /*a320*/  LDSM.16.MT88.4 R52, [R133+0x10000] ;  /* 0x010000008534783b */ /* 0x000fe20000004200 */
[----:B------:R-:W-:Y:S01]  /*a330*/  MUFU.EX2 R152, R152 ;  /* 0x0000009800987308 */ /* 0x000fe20000000800 */
[-C--:B-1----:R-:W-:Y:S01]  /*a340*/  FMUL.FTZ R34, R106, R134.reuse ;  /* 0x000000866a227220 */ /* 0x082fe20000410000 */
[-C--:B------:R-:W-:Y:S01]  /*a350*/  FMUL.FTZ R35, R107, R134.reuse ;  /* 0x000000866b237220 */ /* 0x080fe20000410000 */
[----:B------:R-:W1:Y:S01]  /*a360*/  LDSM.16.MT88.4 R36, [R162] ;  /* 0x00000000a224783b */ /* 0x000e620000004200 */
[-C--:B------:R-:W-:Y:S01]  /*a370*/  FMUL.FTZ R102, R102, R134.reuse ;  /* 0x0000008666667220 */ /* 0x080fe20000410000 */
[-C--:B------:R-:W-:Y:S01]  /*a380*/  FMUL.FTZ R103, R103, R134.reuse ;  /* 0x0000008667677220 */ /* 0x080fe20000410000 */
[-C--:B------:R-:W-:Y:S01]  /*a390*/  FMUL.FTZ R42, R98, R134.reuse ;  /* 0x00000086622a7220 */ /* 0x080fe20000410000 */
[----:B------:R-:W2:Y:S01]  /*a3a0*/  LDSM.16.MT88.4 R20, [R133+0xc000] ;  /* 0x00c000008514783b */ /* 0x000ea20000004200 */
[----:B------:R-:W3:Y:S01]  /*a3b0*/  MUFU.EX2 R150, R150 ;  /* 0x0000009600967308 */ /* 0x000ee20000000800 */
[-C--:B------:R-:W-:Y:S01]  /*a3c0*/  FMUL.FTZ R43, R99, R134.reuse ;  /* 0x00000086632b7220 */ /* 0x080fe20000410000 */
[-C--:B------:R-:W-:Y:S01]  /*a3d0*/  FMUL.FTZ R94, R94, R134.reuse ;  /* 0x000000865e5e7220 */ /* 0x080fe20000410000 */
[-C--:B------:R-:W-:Y:S01]  /*a3e0*/  FMUL.FTZ R95, R95, R134.reuse ;  /* 0x000000865f5f7220 */ /* 0x080fe20000410000 */
[----:B------:R-:W4:Y:S01]  /*a3f0*/  LDSM.16.MT88.4 R12, [R158+0xc000] ;  /* 0x00c000009e0c783b */ /* 0x000f220000004200 */
[-C--:B------:R-:W-:Y:S01]  /*a400*/  FMUL.FTZ R50, R90, R134.reuse ;  /* 0x000000865a327220 */ /* 0x080fe20000410000 */
[-C--:B------:R-:W-:Y:S01]  /*a410*/  FMUL.FTZ R51, R91, R134.reuse ;  /* 0x000000865b337220 */ /* 0x080fe20000410000 */
[-C--:B------:R-:W-:Y:S01]  /*a420*/  FMUL.FTZ R86, R86, R134.reuse ;  /* 0x0000008656567220 */ /* 0x080fe20000410000 */
[----:B------:R-:W-:Y:S01]  /*a430*/  MUFU.EX2 R149, R149 ;  /* 0x0000009500957308 */ /* 0x000fe20000000800 */
[----:B------:R-:W5:Y:S01]  /*a440*/  LDSM.16.MT88.4 R28, [R163] ;  /* 0x00000000a31c783b */ /* 0x000f620000004200 */
[----:B------:R-:W-:Y:S01]  /*a450*/  FMUL.FTZ R87, R87, R134 ;  /* 0x0000008657577220 */ /* 0x000fe20000410000 */
[-C--:B------:R-:W-:Y:S01]  /*a460*/  FFMA.FTZ R106, R237, R156.reuse, -R155 ;  /* 0x0000009ced6a7223 */ /* 0x080fe2000001089b */
[----:B------:R-:W-:Y:S01]  /*a470*/  FFMA.FTZ R107, R219, R156, -R151 ;  /* 0x0000009cdb6b7223 */ /* 0x000fe20000010897 */
[-C--:B------:R-:W-:Y:S01]  /*a480*/  FMUL.FTZ R18, R122, R134.reuse ;  /* 0x000000867a127220 */ /* 0x080fe20000410000 */
[-C--:B------:R-:W-:Y:S01]  /*a490*/  FMUL.FTZ R19, R123, R134.reuse ;  /* 0x000000867b137220 */ /* 0x080fe20000410000 */
[----:B------:R-:W-:Y:S01]  /*a4a0*/  FMUL.FTZ R118, R118, R134 ;  /* 0x0000008676767220 */ /* 0x000fe20000410000 */
[----:B------:R-:W1:Y:S01]  /*a4b0*/  MUFU.EX2 R148, R148 ;  /* 0x0000009400947308 */ /* 0x000e620000000800 */
[----:B---3--:R-:W-:Y:S01]  /*a4c0*/  F2FP.F16.F32.PACK_AB R5, R150, R152 ;  /* 0x000000989605723e */ /* 0x008fe200000000ff */
        /* <DEDUP_REMOVED lines=12> */
[-C--:B------:R-:W-:Y:S01]  /*a590*/  FMUL.FTZ R78, R78, R134.reuse ;  /* 0x000000864e4e7220 */ /* 0x080fe20000410000 */
[-C--:B------:R-:W-:Y:S01]  /*a5a0*/  FMUL.FTZ R79, R79, R134.reuse ;  /* 0x000000864f4f7220 */ /* 0x080fe20000410000 */
[----:B------:R-:W3:Y:S01]  /*a5b0*/  MUFU.EX2 R153, R153 ;  /* 0x0000009900997308 */ /* 0x000ee20000000800 */
[----:B-1----:R-:W-:Y:S01]  /*a5c0*/  F2FP.F16.F32.PACK_AB R7, R148, R149 ;  /* 0x000000959407723e */ /* 0x002fe200000000ff */
[-C--:B------:R-:W-:Y:S01]  /*a5d0*/  FMUL.FTZ R66, R74, R134.reuse ;  /* 0x000000864a427220 */ /* 0x080fe20000410000 */
[-C--:B------:R-:W-:Y:S01]  /*a5e0*/  FMUL.FTZ R67, R75, R134.reuse ;  /* 0x000000864b437220 */ /* 0x080fe20000410000 */
[-C--:B------:R-:W-:Y:S01]  /*a5f0*/  FMUL.FTZ R70, R70, R134.reuse ;  /* 0x0000008646467220 */ /* 0x080fe20000410000 */
[----:B------:R-:W-:Y:S01]  /*a600*/  FMUL.FTZ R71, R71, R134 ;  /* 0x0000008647477220 */ /* 0x000fe20000410000 */
[-C--:B------:R-:W-:Y:S01]  /*a610*/  FFMA.FTZ R114, R191, R156.reuse, -R155 ;  /* 0x0000009cbf727223 */ /* 0x080fe2000001089b */
[-CC-:B------:R-:W-:Y:S01]  /*a620*/  FFMA.FTZ R115, R181, R156.reuse, -R151.reuse ;  /* 0x0000009cb5737223 */ /* 0x180fe20000010897 */
[----:B------:R-:W-:Y:S01]  /*a630*/  MUFU.EX2 R159, R159 ;  /* 0x0000009f009f7308 */ /* 0x000fe20000000800 */
[-C--:B------:R-:W-:Y:S01]  /*a640*/  FFMA.FTZ R172, R169, R156.reuse, -R151 ;  /* 0x0000009ca9ac7223 */ /* 0x080fe20000010897 */
[-C--:B------:R-:W-:Y:S01]  /*a650*/  FFMA.FTZ R174, R171, R156.reuse, -R155 ;  /* 0x0000009cabae7223 */ /* 0x080fe2000001089b */
[-CC-:B------:R-:W-:Y:S01]  /*a660*/  FFMA.FTZ R165, R165, R156.reuse, -R151.reuse ;  /* 0x0000009ca5a57223 */ /* 0x180fe20000010897 */
[-C--:B------:R-:W-:Y:S01]  /*a670*/  FFMA.FTZ R167, R179, R156.reuse, -R151 ;  /* 0x0000009cb3a77223 */ /* 0x080fe20000010897 */
[-CC-:B------:R-:W-:Y:S01]  /*a680*/  FFMA.FTZ R169, R250, R156.reuse, -R155.reuse ;  /* 0x0000009cfaa97223 */ /* 0x180fe2000001089b */
[-CC-:B------:R-:W-:Y:S01]  /*a690*/  FFMA.FTZ R171, R252, R156.reuse, -R155.reuse ;  /* 0x0000009cfcab7223 */ /* 0x180fe2000001089b */
[----:B------:R-:W-:Y:S01]  /*a6a0*/  FFMA.FTZ R184, R177, R156, -R155 ;  /* 0x0000009cb1b87223 */ /* 0x000fe2000001089b */
[----:B------:R-:W1:Y:S01]  /*a6b0*/  MUFU.EX2 R160, R160 ;  /* 0x000000a000a07308 */ /* 0x000e620000000800 */
[----:B---3--:R-:W-:Y:S01]  /*a6c0*/  F2FP.F16.F32.PACK_AB R4, R153, R154 ;  /* 0x0000009a9904723e */ /* 0x008fe200000000ff */
[-C--:B------:R-:W-:Y:S01]  /*a6d0*/  FFMA.FTZ R186, R248, R156.reuse, -R151 ;  /* 0x0000009cf8ba7223 */ /* 0x080fe20000010897 */
[-CC-:B------:R-:W-:Y:S01]  /*a6e0*/  FFMA.FTZ R177, R232, R156.reuse, -R155.reuse ;  /* 0x0000009ce8b17223 */ /* 0x180fe2000001089b */
[-C--:B------:R-:W-:Y:S01]  /*a6f0*/  FFMA.FTZ R179, R236, R156.reuse, -R155 ;  /* 0x0000009cecb37223 */ /* 0x080fe2000001089b */
[-CC-:B------:R-:W-:Y:S01]  /*a700*/  FFMA.FTZ R173, R244, R156.reuse, -R151.reuse ;  /* 0x0000009cf4ad7223 */ /* 0x180fe20000010897 */
[-CC-:B------:R-:W-:Y:S01]  /*a710*/  FFMA.FTZ R242, R242, R156.reuse, -R151.reuse ;  /* 0x0000009cf2f27223 */ /* 0x180fe20000010897 */
[-C--:B------:R-:W-:Y:S01]  /*a720*/  FFMA.FTZ R175, R246, R156.reuse, -R151 ;  /* 0x0000009cf6af7223 */ /* 0x080fe20000010897 */
[----:B------:R-:W3:Y:S01]  /*a730*/  MUFU.EX2 R161, R161 ;  /* 0x000000a100a17308 */ /* 0x000ee20000000800 */
        /* <DEDUP_REMOVED lines=8> */
[----:B-1----:R-:W-:Y:S01]  /*a7c0*/  F2FP.F16.F32.PACK_AB R6, R160, R159 ;  /* 0x0000009fa006723e */ /* 0x002fe200000000ff */
[-C--:B------:R-:W-:Y:S01]  /*a7d0*/  FFMA.FTZ R192, R192, R156.reuse, -R155 ;  /* 0x0000009cc0c07223 */ /* 0x080fe2000001089b */
[-CC-:B------:R-:W-:Y:S01]  /*a7e0*/  FFMA.FTZ R190, R190, R156.reuse, -R151.reuse ;  /* 0x0000009cbebe7223 */ /* 0x180fe20000010897 */
[-CC-:B------:R-:W-:Y:S01]  /*a7f0*/  FFMA.FTZ R188, R188, R156.reuse, -R151.reuse ;  /* 0x0000009cbcbc7223 */ /* 0x180fe20000010897 */
[-C--:B------:R-:W-:Y:S01]  /*a800*/  FFMA.FTZ R180, R180, R156.reuse, -R151 ;  /* 0x0000009cb4b47223 */ /* 0x080fe20000010897 */
[-CC-:B------:R-:W-:Y:S01]  /*a810*/  FFMA.FTZ R178, R178, R156.reuse, -R155.reuse ;  /* 0x0000009cb2b27223 */ /* 0x180fe2000001089b */
[-CC-:B------:R-:W-:Y:S01]  /*a820*/  FFMA.FTZ R191, R176, R156.reuse, -R155.reuse ;  /* 0x0000009cb0bf7223 */ /* 0x180fe2000001089b */
[----:B------:R-:W-:Y:S01]  /*a830*/  MUFU.EX2 R107, R107 ;  /* 0x0000006b006b7308 */ /* 0x000fe20000000800 */
[-C--:B---3--:R-:W-:Y:S01]  /*a840*/  FMUL.FTZ R32, R104, R161.reuse ;  /* 0x000000a168207220 */ /* 0x088fe20000410000 */
        /* <DEDUP_REMOVED lines=12> */
[-CC-:B------:R-:W-:Y:S01]  /*a910*/  FFMA.FTZ R105, R235, R156.reuse, -R155.reuse ;  /* 0x0000009ceb697223 */ /* 0x180fe2000001089b */
[-C--:B------:R-:W-:Y:S01]  /*a920*/  FFMA.FTZ R104, R227, R156.reuse, -R155 ;  /* 0x0000009ce3687223 */ /* 0x080fe2000001089b */
[-C--:B------:R-:W-:Y:S01]  /*a930*/  FMUL.FTZ R16, R120, R161.reuse ;  /* 0x000000a178107220 */ /* 0x080fe20000410000 */
[C---:B------:R-:W-:Y:S01]  /*a940*/  HMMA.16816.F32 R36, R4.reuse, R38, R100 ;  /* 0x000000260424723c */ /* 0x040fe20000001864 */
[-CC-:B------:R-:W-:Y:S01]  /*a950*/  FFMA.FTZ R101, R60, R156.reuse, -R151.reuse ;  /* 0x0000009c3c657223 */ /* 0x180fe20000010897 */
[-CC-:B------:R-:W-:Y:S01]  /*a960*/  FFMA.FTZ R100, R239, R156.reuse, -R151.reuse ;  /* 0x0000009cef647223 */ /* 0x180fe20000010897 */
[----:B------:R-:W1:Y:S01]  /*a970*/  LDSM.16.MT88.4 R60, [R163+0x4000] ;  /* 0x00400000a33c783b */ /* 0x000e620000004200 */
[-C--:B------:R-:W-:Y:S01]  /*a980*/  FFMA.FTZ R102, R241, R156.reuse, -R151 ;  /* 0x0000009cf1667223 */ /* 0x080fe20000010897 */
[-CC-:B------:R-:W-:Y:S01]  /*a990*/  FFMA.FTZ R103, R223, R156.reuse, -R155.reuse ;  /* 0x0000009cdf677223 */ /* 0x180fe2000001089b */
        /* <DEDUP_REMOVED lines=11> */
[----:B------:R-:W3:Y:S01]  /*aa50*/  LDSM.16.MT88.4 R92, [R162+0x4000] ;  /* 0x00400000a25c783b */ /* 0x000ee20000004200 */
[----:B------:R-:W-:Y:S01]  /*aa60*/  MUFU.EX2 R100, R100 ;  /* 0x0000006400647308 */ /* 0x000fe20000000800 */
        /* <DEDUP_REMOVED lines=16> */
[-CC-:B------:R-:W-:Y:S01]  /*ab70*/  FFMA.FTZ R112, R189, R156.reuse, -R155.reuse ;  /* 0x0000009cbd707223 */ /* 0x180fe2000001089b */
[-CC-:B------:R-:W-:Y:S01]  /*ab80*/  FFMA.FTZ R113, R185, R156.reuse, -R155.reuse ;  /* 0x0000009cb9717223 */ /* 0x180fe2000001089b */
[----:B------:R-:W3:Y:S01]  /*ab90*/  LDSM.16.MT88.4 R88, [R158+0xc800] ;  /* 0x00c800009e58783b */ /* 0x000ee20000004200 */
[-C--:B------:R-:W-:Y:S01]  /*aba0*/  FFMA.FTZ R185, R218, R156.reuse, -R155 ;  /* 0x0000009cdab97223 */ /* 0x080fe2000001089b */
[-C--:B------:R-:W-:Y:S01]  /*abb0*/  FFMA.FTZ R189, R182, R156.reuse, -R151 ;  /* 0x0000009cb6bd7223 */ /* 0x080fe20000010897 */
[C---:B--2---:R-:W-:Y:S01]  /*abc0*/  HMMA.16816.F32 R16, R4.reuse, R20, R16 ;  /* 0x000000140410723c */ /* 0x044fe20000001810 */
[----:B------:R-:W2:Y:S01]  /*abd0*/  LDSM.16.MT88.4 R80, [R163+0x800] ;  /* 0x00080000a350783b */ /* 0x000ea20000004200 */
[----:B------:R-:W3:Y:S01]  /*abe0*/  MUFU.EX2 R104, R104 ;  /* 0x0000006800687308 */ /* 0x000ee20000000800 */
[----:B------:R-:W-:Y:S01]  /*abf0*/  FFMA.FTZ R170, R170, R156, -R155 ;  /* 0x0000009caaaa7223 */ /* 0x000fe2000001089b */
[----:B------:R-:W-:Y:S01]  /*ac00*/  FFMA.FTZ R229, R229, R134, R152 ;  /* 0x00000086e5e57223 */ /* 0x000fe20000010098 */
[----:B------:R-:W-:Y:S01]  /*ac10*/  LDSM.16.MT88.4 R72, [R162+0x4800] ;  /* 0x00480000a248783b */ /* 0x000fe20000004200 */
[----:B------:R-:W-:Y:S01]  /*ac20*/  FFMA.FTZ R154, R233, R161, R154 ;  /* 0x000000a1e99a7223 */ /* 0x000fe2000001009a */
[-C--:B------:R-:W-:Y:S01]  /*ac30*/  FFMA.FTZ R164, R164, R156.reuse, -R151 ;  /* 0x0000009ca4a47223 */ /* 0x080fe20000010897 */
[C---:B------:R-:W-:Y:S01]  /*ac40*/  HMMA.16816.F32 R20, R4.reuse, R22, R116 ;  /* 0x000000160414723c */ /* 0x040fe20000001874 */
[----:B------:R-:W-:Y:S01]  /*ac50*/  FADD.FTZ R150, R150, R229 ;  /* 0x000000e596967221 */ /* 0x000fe20000010000 */
[----:B------:R-:W3:Y:S01]  /*ac60*/  MUFU.EX2 R103, R103 ;  /* 0x0000006700677308 */ /* 0x000ee20000000800 */
[----:B------:R-:W-:Y:S01]  /*ac70*/  FADD.FTZ R154, R153, R154 ;  /* 0x0000009a999a7221 */ /* 0x000fe20000010000 */
[-C--:B------:R-:W-:Y:S01]  /*ac80*/  FFMA.FTZ R139, R139, R156.reuse, -R151 ;  /* 0x0000009c8b8b7223 */ /* 0x080fe20000010897 */
[----:B------:R-:W-:Y:S01]  /*ac90*/  FADD.FTZ R149, R149, R150 ;  /* 0x0000009695957221 */ /* 0x000fe20000010000 */
[-C--:B------:R-:W-:Y:S01]  /*aca0*/  FFMA.FTZ R143, R143, R156.reuse, -R155 ;  /* 0x0000009c8f8f7223 */ /* 0x080fe2000001089b */
[----:B------:R-:W-:Y:S01]  /*acb0*/  FADD.FTZ R159, R159, R154 ;  /* 0x0000009a9f9f7221 */ /* 0x000fe20000010000 */
[C---:B----4-:R-:W-:Y:S01]  /*acc0*/  HMMA.16816.F32 R8, R4.reuse, R12, R8 ;  /* 0x0000000c0408723c */ /* 0x050fe20000001808 */
[----:B------:R-:W-:Y:S01]  /*acd0*/  FADD.FTZ R148, R148, R149 ;  /* 0x0000009594947221 */ /* 0x000fe20000010000 */
[----:B------:R-:W-:Y:S01]  /*ace0*/  MUFU.EX2 R112, R112 ;  /* 0x0000007000707308 */ /* 0x000fe20000000800 */
[----:B------:R-:W-:Y:S01]  /*acf0*/  FADD.FTZ R160, R160, R159 ;  /* 0x0000009fa0a07221 */ /* 0x000fe20000010000 */
[-CC-:B------:R-:W-:Y:S01]  /*ad00*/  FFMA.FTZ R142, R142, R156.reuse, -R155.reuse ;  /* 0x0000009c8e8e7223 */ /* 0x180fe2000001089b */
[-C--:B------:R-:W-:Y:S01]  /*ad10*/  FFMA.FTZ R141, R141, R156.reuse, -R155 ;  /* 0x0000009c8d8d7223 */ /* 0x080fe2000001089b */
[----:B------:R-:W-:Y:S01]  /*ad20*/  FFMA.FTZ R0, R0, R156, -R151 ;  /* 0x0000009c00007223 */ /* 0x000fe20000010897 */
[----:B------:R-:W-:Y:S01]  /*ad30*/  LDSM.16.MT88.4 R116, [R133+0xf800] ;  /* 0x00f800008574783b */ /* 0x000fe20000004200 */
[----:B-----5:R-:W-:Y:S01]  /*ad40*/  HMMA.16816.F32 R24, R4, R28, R24 ;  /* 0x0000001c0418723c */ /* 0x020fe20000001818 */
[-C--:B------:R-:W-:Y:S01]  /*ad50*/  MOV R134, R147.reuse ;  /* 0x0000009300867202 */ /* 0x080fe20000000f00 */
[----:B------:R-:W-:Y:S01]  /*ad60*/  MUFU.EX2 R113, R113 ;  /* 0x0000007100717308 */ /* 0x000fe20000000800 */
[----:B------:R-:W-:-:S02]  /*ad70*/  @P1 MOV R134, R147 ;  /* 0x0000009300861202 */ /* 0x000fc40000000f00 */
[----:B------:R-:W-:-:S03]  /*ad80*/  @P1 IADD3 R226, PT, PT, R132, -0x3, RZ ;  /* 0xfffffffd84e21810 */ /* 0x000fc60007ffe0ff */
[C---:B-1----:R-:W-:Y:S02]  /*ad90*/  HMMA.16816.F32 R56, R4.reuse, R60, R56 ;  /* 0x0000003c0438723c */ /* 0x042fe40000001838 */
[----:B------:R-:W-:Y:S06]  /*ada0*/  MUFU.EX2 R114, R114 ;  /* 0x0000007200727308 */ /* 0x000fec0000000800 */
[C---:B------:R-:W-:Y:S01]  /*adb0*/  HMMA.16816.F32 R12, R4.reuse, R14, R124 ;  /* 0x0000000e040c723c */ /* 0x040fe2000000187c */
[----:B------:R-:W-:Y:S01]  /*adc0*/  LDSM.16.MT88.4 R124, [R158+0xf800] ;  /* 0x00f800009e7c783b */ /* 0x000fe20000004200 */
[----:B------:R-:W-:Y:S06]  /*add0*/  MUFU.EX2 R115, R115 ;  /* 0x0000007300737308 */ /* 0x000fec0000000800 */
[C---:B------:R-:W-:Y:S01]  /*ade0*/  HMMA.16816.F32 R28, R4.reuse, R30, R108 ;  /* 0x0000001e041c723c */ /* 0x040fe2000000186c */
[-CC-:B------:R-:W-:Y:S01]  /*adf0*/  FFMA.FTZ R109, R195, R156.reuse, -R151.reuse ;  /* 0x0000009cc36d7223 */ /* 0x180fe20000010897 */
[-CC-:B------:R-:W-:Y:S01]  /*ae00*/  FFMA.FTZ R108, R193, R156.reuse, -R151.reuse ;  /* 0x0000009cc16c7223 */ /* 0x180fe20000010897 */
[-C--:B------:R-:W-:Y:S01]  /*ae10*/  FFMA.FTZ R110, R203, R156.reuse, -R151 ;  /* 0x0000009ccb6e7223 */ /* 0x080fe20000010897 */
[-C--:B------:R-:W-:Y:S01]  /*ae20*/  FFMA.FTZ R111, R183, R156.reuse, -R155 ;  /* 0x0000009cb76f7223 */ /* 0x080fe2000001089b */
[----:B------:R-:W-:Y:S01]  /*ae30*/  MUFU.EX2 R165, R165 ;  /* 0x000000a500a57308 */ /* 0x000fe20000000800 */
[-C--:B------:R-:W-:Y:S01]  /*ae40*/  FFMA.FTZ R183, R228, R156.reuse, -R151 ;  /* 0x0000009ce4b77223 */ /* 0x080fe20000010897 */
[-C--:B------:R-:W-:Y:S01]  /*ae50*/  FFMA.FTZ R193, R168, R156.reuse, -R155 ;  /* 0x0000009ca8c17223 */ /* 0x080fe2000001089b */
[C---:B------:R-:W-:Y:S01]  /*ae60*/  HMMA.16816.F32 R60, R4.reuse, R62, R76 ;  /* 0x0000003e043c723c */ /* 0x040fe2000000184c */
[----:B------:R-:W1:Y:S01]  /*ae70*/  LDSM.16.MT88.4 R76, [R162+0x800] ;  /* 0x00080000a24c783b */ /* 0x000e620000004200 */
[-CC-:B------:R-:W-:Y:S01]  /*ae80*/  FFMA.FTZ R195, R166, R156.reuse, -R151.reuse ;  /* 0x0000009ca6c37223 */ /* 0x180fe20000010897 */
[-C--:B------:R-:W-:Y:S01]  /*ae90*/  FFMA.FTZ R203, R140, R156.reuse, -R151 ;  /* 0x0000009c8ccb7223 */ /* 0x080fe20000010897 */
[----:B------:R-:W-:Y:S01]  /*aea0*/  FFMA.FTZ R140, R144, R156, -R155 ;  /* 0x0000009c908c7223 */ /* 0x000fe2000001089b */
[----:B------:R-:W-:Y:S03]  /*aeb0*/  MUFU.EX2 R109, R109 ;  /* 0x0000006d006d7308 */ /* 0x000fe60000000800 */
[C---:B---3--:R-:W-:Y:S05]  /*aec0*/  HMMA.16816.F32 R64, R4.reuse, R92, R64 ;  /* 0x0000005c0440723c */ /* 0x048fea0000001840 */
[----:B------:R-:W-:Y:S03]  /*aed0*/  MUFU.EX2 R108, R108 ;  /* 0x0000006c006c7308 */ /* 0x000fe60000000800 */
[----:B------:R-:W-:Y:S01]  /*aee0*/  HMMA.16816.F32 R4, R4, R94, R68 ;  /* 0x0000005e0404723c */ /* 0x000fe20000001844 */
[----:B------:R-:W-:Y:S01]  /*aef0*/  F2FP.F16.F32.PACK_AB R68, R104, R105 ;  /* 0x000000696844723e */ /* 0x000fe200000000ff */
[----:B------:R-:W-:Y:S01]  /*af00*/  LDSM.16.MT88.4 R92, [R133+0x10800] ;  /* 0x01080000855c783b */ /* 0x000fe20000004200 */
[C---:B------:R-:W-:Y:S01]  /*af10*/  F2FP.F16.F32.PACK_AB R69, R100.reuse, R101 ;  /* 0x000000656445723e */ /* 0x040fe200000000ff */
[----:B------:R-:W-:Y:S01]  /*af20*/  FADD.FTZ R101, R101, R148 ;  /* 0x0000009465657221 */ /* 0x000fe20000010000 */
[----:B------:R-:W-:Y:S01]  /*af30*/  F2FP.F16.F32.PACK_AB R70, R103, R106 ;  /* 0x0000006a6746723e */ /* 0x000fe200000000ff */
[----:B------:R-:W-:Y:S01]  /*af40*/  MUFU.EX2 R110, R110 ;  /* 0x0000006e006e7308 */ /* 0x000fe20000000800 */
[----:B------:R-:W-:Y:S01]  /*af50*/  F2FP.F16.F32.PACK_AB R71, R107, R102 ;  /* 0x000000666b47723e */ /* 0x000fe200000000ff */
[----:B------:R-:W-:Y:S01]  /*af60*/  FADD.FTZ R105, R105, R160 ;  /* 0x000000a069697221 */ /* 0x000fe20000010000 */
[----:B------:R-:W-:-:S03]  /*af70*/  FADD.FTZ R101, R100, R101 ;  /* 0x0000006564657221 */ /* 0x000fc60000010000 */
[----:B------:R-:W-:Y:S01]  /*af80*/  FADD.FTZ R105, R104, R105 ;  /* 0x0000006968697221 */ /* 0x000fe20000010000 */
[----:B------:R-:W-:Y:S01]  /*af90*/  FADD.FTZ R102, R102, R101 ;  /* 0x0000006566667221 */ /* 0x000fe20000010000 */
[----:B------:R-:W-:Y:S01]  /*afa0*/  HMMA.16816.F32 R16, R68, R84, R16 ;  /* 0x000000544410723c */ /* 0x000fe20000001810 */
[----:B------:R-:W3:Y:S01]  /*afb0*/  MUFU.EX2 R111, R111 ;  /* 0x0000006f006f7308 */ /* 0x000ee20000000800 */
[----:B------:R-:W-:Y:S01]  /*afc0*/  FADD.FTZ R106, R106, R105 ;  /* 0x000000696a6a7221 */ /* 0x000fe20000010000 */
[----:B------:R-:W-:-:S03]  /*afd0*/  FADD.FTZ R102, R107, R102 ;  /* 0x000000666b667221 */ /* 0x000fc60000010000 */
[----:B------:R-:W-:Y:S02]  /*afe0*/  FADD.FTZ R106, R103, R106 ;  /* 0x0000006a676a7221 */ /* 0x000fe40000010000 */
        /* <DEDUP_REMOVED lines=8> */
[C---:B--2---:R-:W-:Y:S02]  /*b070*/  HMMA.16816.F32 R24, R68.reuse, R80, R24 ;  /* 0x000000504418723c */ /* 0x044fe40000001818 */
[----:B------:R-:W2:Y:S06]  /*b080*/  MUFU.EX2 R174, R174 ;  /* 0x000000ae00ae7308 */ /* 0x000eac0000000800 */
[C---:B------:R-:W-:Y:S01]  /*b090*/  HMMA.16816.F32 R28, R68.reuse, R82, R28 ;  /* 0x00000052441c723c */ /* 0x040fe2000000181c */
[----:B------:R-:W2:Y:S01]  /*b0a0*/  LDSM.16.MT88.4 R80, [R158+0xd000] ;  /* 0x00d000009e50783b */ /* 0x000ea20000004200 */
[----:B------:R-:W-:Y:S06]  /*b0b0*/  MUFU.EX2 R171, R171 ;  /* 0x000000ab00ab7308 */ /* 0x000fec0000000800 */
[C---:B-1----:R-:W-:Y:S02]  /*b0c0*/  HMMA.16816.F32 R32, R68.reuse, R76, R32 ;  /* 0x0000004c4420723c */ /* 0x042fe40000001820 */
[----:B------:R-:W1:Y:S06]  /*b0d0*/  MUFU.EX2 R184, R184 ;  /* 0x000000b800b87308 */ /* 0x000e6c0000000800 */
[C---:B------:R-:W-:Y:S01]  /*b0e0*/  HMMA.16816.F32 R36, R68.reuse, R78, R36 ;  /* 0x0000004e4424723c */ /* 0x040fe20000001824 */
[----:B------:R-:W1:Y:S01]  /*b0f0*/  LDSM.16.MT88.4 R76, [R133+0xd000] ;  /* 0x00d00000854c783b */ /* 0x000e620000004200 */
[----:B------:R-:W1:Y:S06]  /*b100*/  MUFU.EX2 R186, R186 ;  /* 0x000000ba00ba7308 */ /* 0x000e6c0000000800 */
        /* <DEDUP_REMOVED lines=11> */
[----:B------:R-:W4:Y:S06]  /*b1c0*/  MUFU.EX2 R232, R232 ;  /* 0x000000e800e87308 */ /* 0x000f2c0000000800 */
[C---:B------:R-:W-:Y:S01]  /*b1d0*/  HMMA.16816.F32 R52, R68.reuse, R94, R52 ;  /* 0x0000005e4434723c */ /* 0x040fe20000001834 */
[----:B------:R-:W-:Y:S01]  /*b1e0*/  LDSM.16.MT88.4 R92, [R158+0xd800] ;  /* 0x00d800009e5c783b */ /* 0x000fe20000004200 */
[----:B------:R-:W-:Y:S06]  /*b1f0*/  MUFU.EX2 R179, R179 ;  /* 0x000000b300b37308 */ /* 0x000fec0000000800 */
[C---:B-----5:R-:W-:Y:S02]  /*b200*/  HMMA.16816.F32 R56, R68.reuse, R88, R56 ;  /* 0x000000584438723c */ /* 0x060fe40000001838 */
[----:B------:R-:W5:Y:S06]  /*b210*/  MUFU.EX2 R236, R236 ;  /* 0x000000ec00ec7308 */ /* 0x000f6c0000000800 */
[----:B------:R-:W-:Y:S01]  /*b220*/  HMMA.16816.F32 R60, R68, R90, R60 ;  /* 0x0000005a443c723c */ /* 0x000fe2000000183c */
[----:B------:R-:W5:Y:S01]  /*b230*/  LDSM.16.MT88.4 R88, [R162+0x1000] ;  /* 0x00100000a258783b */ /* 0x000f620000004200 */
[----:B---3--:R-:W-:Y:S01]  /*b240*/  F2FP.F16.F32.PACK_AB R68, R112, R111 ;  /* 0x0000006f7044723e */ /* 0x008fe200000000ff */
[----:B------:R-:W3:Y:S01]  /*b250*/  MUFU.EX2 R234, R234 ;  /* 0x000000ea00ea7308 */ /* 0x000ee20000000800 */
[----:B------:R-:W-:Y:S01]  /*b260*/  F2FP.F16.F32.PACK_AB R69, R108, R109 ;  /* 0x0000006d6c45723e */ /* 0x000fe200000000ff */
[----:B------:R-:W-:Y:S01]  /*b270*/  FADD.FTZ R109, R109, R102 ;  /* 0x000000666d6d7221 */ /* 0x000fe20000010000 */
[----:B------:R-:W-:Y:S01]  /*b280*/  F2FP.F16.F32.PACK_AB R70, R114, R113 ;  /* 0x000000717246723e */ /* 0x000fe200000000ff */
[----:B------:R-:W-:Y:S01]  /*b290*/  FADD.FTZ R111, R111, R106 ;  /* 0x0000006a6f6f7221 */ /* 0x000fe20000010000 */
[----:B------:R-:W-:Y:S01]  /*b2a0*/  F2FP.F16.F32.PACK_AB R71, R115, R110 ;  /* 0x0000006e7347723e */ /* 0x000fe200000000ff */
[----:B------:R-:W-:Y:S01]  /*b2b0*/  FADD.FTZ R109, R108, R109 ;  /* 0x0000006d6c6d7221 */ /* 0x000fe20000010000 */
[----:B------:R-:W-:Y:S01]  /*b2c0*/  LDSM.16.MT88.4 R100, [R162+0x3800] ;  /* 0x00380000a264783b */ /* 0x000fe20000004200 */
[----:B------:R-:W-:Y:S01]  /*b2d0*/  MUFU.EX2 R181, R181 ;  /* 0x000000b500b57308 */ /* 0x000fe20000000800 */
[----:B------:R-:W-:Y:S01]  /*b2e0*/  FADD.FTZ R112, R112, R111 ;  /* 0x0000006f70707221 */ /* 0x000fe20000010000 */
[----:B------:R-:W-:-:S02]  /*b2f0*/  FADD.FTZ R110, R110, R109 ;  /* 0x0000006d6e6e7221 */ /* 0x000fc40000010000 */
[----:B--2---:R-:W-:Y:S01]  /*b300*/  HMMA.16816.F32 R8, R68, R80, R8 ;  /* 0x000000504408723c */ /* 0x004fe20000001808 */
[----:B------:R-:W-:Y:S01]  /*b310*/  FADD.FTZ R113, R113, R112 ;  /* 0x0000007071717221 */ /* 0x000fe20000010000 */
[----:B------:R-:W-:Y:S02]  /*b320*/  FADD.FTZ R110, R115, R110 ;  /* 0x0000006e736e7221 */ /* 0x000fe40000010000 */
[----:B------:R-:W-:Y:S01]  /*b330*/  MUFU.EX2 R222, R222 ;  /* 0x000000de00de7308 */ /* 0x000fe20000000800 */
[----:B------:R-:W-:-:S03]  /*b340*/  FADD.FTZ R114, R114, R113 ;  /* 0x0000007172727221 */ /* 0x000fc60000010000 */
[C---:B------:R-:W-:Y:S01]  /*b350*/  HMMA.16816.F32 R12, R68.reuse, R82, R12 ;  /* 0x00000052440c723c */ /* 0x040fe2000000180c */
[----:B------:R-:W-:Y:S03]  /*b360*/  LDSM.16.MT88.4 R80, [R162+0x5000] ;  /* 0x00500000a250783b */ /* 0x000fe60000004200 */
[----:B------:R-:W-:Y:S04]  /*b370*/  MUFU.EX2 R183, R183 ;  /* 0x000000b700b77308 */ /* 0x000fe80000000800 */
[C---:B-1----:R-:W-:Y:S04]  /*b380*/  HMMA.16816.F32 R16, R68.reuse, R76, R16 ;  /* 0x0000004c4410723c */ /* 0x042fe80000001810 */
[----:B------:R-:W-:Y:S04]  /*b390*/  MUFU.EX2 R185, R185 ;  /* 0x000000b900b97308 */ /* 0x000fe80000000800 */
[C---:B------:R-:W-:Y:S01]  /*b3a0*/  HMMA.16816.F32 R20, R68.reuse, R78, R20 ;  /* 0x0000004e4414723c */ /* 0x040fe20000001814 */
[----:B------:R-:W1:Y:S03]  /*b3b0*/  LDSM.16.MT88.4 R76, [R133+0x11000] ;  /* 0x01100000854c783b */ /* 0x000e660000004200 */
[----:B------:R-:W2:Y:S04]  /*b3c0*/  MUFU.EX2 R202, R202 ;  /* 0x000000ca00ca7308 */ /* 0x000ea80000000800 */
[C---:B----4-:R-:W-:Y:S04]  /*b3d0*/  HMMA.16816.F32 R24, R68.reuse, R84, R24 ;  /* 0x000000544418723c */ /* 0x050fe80000001818 */
[----:B------:R-:W-:Y:S04]  /*b3e0*/  MUFU.EX2 R187, R187 ;  /* 0x000000bb00bb7308 */ /* 0x000fe80000000800 */
[C---:B------:R-:W-:Y:S01]  /*b3f0*/  HMMA.16816.F32 R28, R68.reuse, R86, R28 ;  /* 0x00000056441c723c */ /* 0x040fe2000000181c */
[----:B------:R-:W4:Y:S03]  /*b400*/  LDSM.16.MT88.4 R84, [R163+0x5000] ;  /* 0x00500000a354783b */ /* 0x000f260000004200 */
[----:B------:R-:W2:Y:S04]  /*b410*/  MUFU.EX2 R192, R192 ;  /* 0x000000c000c07308 */ /* 0x000ea80000000800 */
[C---:B------:R-:W-:Y:S04]  /*b420*/  HMMA.16816.F32 R40, R68.reuse, R72, R40 ;  /* 0x000000484428723c */ /* 0x040fe80000001828 */
[----:B------:R-:W2:Y:S04]  /*b430*/  MUFU.EX2 R190, R190 ;  /* 0x000000be00be7308 */ /* 0x000ea80000000800 */
[C---:B------:R-:W-:Y:S01]  /*b440*/  HMMA.16816.F32 R44, R68.reuse, R74, R44 ;  /* 0x0000004a442c723c */ /* 0x040fe2000000182c */
[----:B------:R-:W3:Y:S03]  /*b450*/  LDSM.16.MT88.4 R72, [R163+0x1800] ;  /* 0x00180000a348783b */ /* 0x000ee60000004200 */
[----:B------:R-:W-:Y:S04]  /*b460*/  MUFU.EX2 R188, R188 ;  /* 0x000000bc00bc7308 */ /* 0x000fe80000000800 */
[C---:B-----5:R-:W-:Y:S04]  /*b470*/  HMMA.16816.F32 R32, R68.reuse, R88, R32 ;  /* 0x000000584420723c */ /* 0x060fe80000001820 */
[----:B------:R-:W-:Y:S04]  /*b480*/  MUFU.EX2 R189, R189 ;  /* 0x000000bd00bd7308 */ /* 0x000fe80000000800 */
[C---:B------:R-:W-:Y:S01]  /*b490*/  HMMA.16816.F32 R36, R68.reuse, R90, R36 ;  /* 0x0000005a4424723c */ /* 0x040fe20000001824 */
[----:B------:R-:W5:Y:S03]  /*b4a0*/  LDSM.16.MT88.4 R88, [R133+0xd800] ;  /* 0x00d800008558783b */ /* 0x000f660000004200 */
        /* <DEDUP_REMOVED lines=9> */
[----:B------:R-:W-:Y:S03]  /*b540*/  LDSM.16.MT88.4 R84, [R162+0x5800] ;  /* 0x00580000a254783b */ /* 0x000fe60000004200 */
[----:B------:R-:W4:Y:S04]  /*b550*/  MUFU.EX2 R193, R193 ;  /* 0x000000c100c17308 */ /* 0x000f280000000800 */
[C---:B------:R-:W-:Y:S04]  /*b560*/  HMMA.16816.F32 R64, R68.reuse, R80, R64 ;  /* 0x000000504440723c */ /* 0x040fe80000001840 */
[----:B------:R-:W4:Y:S04]  /*b570*/  MUFU.EX2 R195, R195 ;  /* 0x000000c300c37308 */ /* 0x000f280000000800 */
[----:B------:R-:W-:Y:S01]  /*b580*/  HMMA.16816.F32 R4, R68, R82, R4 ;  /* 0x000000524404723c */ /* 0x000fe20000001804 */
[----:B------:R-:W-:Y:S01]  /*b590*/  F2FP.F16.F32.PACK_AB R68, R174, R169 ;  /* 0x000000a9ae44723e */ /* 0x000fe200000000ff */
[----:B------:R-:W2:Y:S01]  /*b5a0*/  LDSM.16.MT88.4 R80, [R158+0x11800] ;  /* 0x011800009e50783b */ /* 0x000ea20000004200 */
[----:B------:R-:W-:Y:S01]  /*b5b0*/  F2FP.F16.F32.PACK_AB R69, R172, R165 ;  /* 0x000000a5ac45723e */ /* 0x000fe200000000ff */
[----:B------:R-:W-:Y:S01]  /*b5c0*/  FADD.FTZ R165, R165, R110 ;  /* 0x0000006ea5a57221 */ /* 0x000fe20000010000 */
[----:B------:R-:W-:Y:S01]  /*b5d0*/  F2FP.F16.F32.PACK_AB R70, R184, R171 ;  /* 0x000000abb846723e */ /* 0x000fe200000000ff */
[----:B------:R-:W-:Y:S01]  /*b5e0*/  FADD.FTZ R169, R169, R114 ;  /* 0x00000072a9a97221 */ /* 0x000fe20000010000 */
[----:B------:R-:W-:Y:S01]  /*b5f0*/  F2FP.F16.F32.PACK_AB R71, R186, R167 ;  /* 0x000000a7ba47723e */ /* 0x000fe200000000ff */
[----:B------:R-:W-:Y:S01]  /*b600*/  FADD.FTZ R172, R172, R165 ;  /* 0x000000a5acac7221 */ /* 0x000fe20000010000 */
[----:B------:R-:W-:Y:S01]  /*b610*/  MUFU.EX2 R164, R164 ;  /* 0x000000a400a47308 */ /* 0x000fe20000000800 */
[----:B------:R-:W-:-:S02]  /*b620*/  FADD.FTZ R174, R174, R169 ;  /* 0x000000a9aeae7221 */ /* 0x000fc40000010000 */
[----:B------:R-:W-:Y:S02]  /*b630*/  FADD.FTZ R167, R167, R172 ;  /* 0x000000aca7a77221 */ /* 0x000fe40000010000 */
[----:B---3--:R-:W-:Y:S01]  /*b640*/  HMMA.16816.F32 R24, R68, R72, R24 ;  /* 0x000000484418723c */ /* 0x008fe20000001818 */
[----:B------:R-:W-:Y:S01]  /*b650*/  FADD.FTZ R171, R171, R174 ;  /* 0x000000aeabab7221 */ /* 0x000fe20000010000 */
[----:B------:R-:W-:Y:S01]  /*b660*/  FADD.FTZ R186, R186, R167 ;  /* 0x000000a7baba7221 */ /* 0x000fe20000010000 */
[----:B------:R-:W-:Y:S02]  /*b670*/  MUFU.EX2 R203, R203 ;  /* 0x000000cb00cb7308 */ /* 0x000fe40000000800 */
[----:B------:R-:W-:-:S03]  /*b680*/  FADD.FTZ R184, R184, R171 ;  /* 0x000000abb8b87221 */ /* 0x000fc60000010000 */
[C---:B------:R-:W-:Y:S01]  /*b690*/  HMMA.16816.F32 R28, R68.reuse, R74, R28 ;  /* 0x0000004a441c723c */ /* 0x040fe2000000181c */
[----:B------:R-:W3:Y:S02]  /*b6a0*/  LDSM.16.MT88.4 R72, [R133+0x11800] ;  /* 0x011800008548783b */ /* 0x000ee40000004200 */
[----:B------:R-:W-:Y:S05]  /*b6b0*/  MUFU.EX2 R139, R139 ;  /* 0x0000008b008b7308 */ /* 0x000fea0000000800 */
[C---:B-----5:R-:W-:Y:S03]  /*b6c0*/  HMMA.16816.F32 R16, R68.reuse, R88, R16 ;  /* 0x000000584410723c */ /* 0x060fe60000001810 */
[----:B------:R-:W-:Y:S05]  /*b6d0*/  MUFU.EX2 R140, R140 ;  /* 0x0000008c008c7308 */ /* 0x000fea0000000800 */
[C---:B------:R-:W-:Y:S01]  /*b6e0*/  HMMA.16816.F32 R20, R68.reuse, R90, R20 ;  /* 0x0000005a4414723c */ /* 0x040fe20000001814 */
[----:B------:R-:W5:Y:S02]  /*b6f0*/  LDSM.16.MT88.4 R88, [R163+0x5800] ;  /* 0x00580000a358783b */ /* 0x000f640000004200 */
[----:B------:R-:W4:Y:S05]  /*b700*/  MUFU.EX2 R143, R143 ;  /* 0x0000008f008f7308 */ /* 0x000f2a0000000800 */
[C---:B-1----:R-:W-:Y:S03]  /*b710*/  HMMA.16816.F32 R32, R68.reuse, R76, R32 ;  /* 0x0000004c4420723c */ /* 0x042fe60000001820 */
[----:B------:R-:W-:Y:S05]  /*b720*/  MUFU.EX2 R142, R142 ;  /* 0x0000008e008e7308 */ /* 0x000fea0000000800 */
[C---:B------:R-:W-:Y:S01]  /*b730*/  HMMA.16816.F32 R36, R68.reuse, R78, R36 ;  /* 0x0000004e4424723c */ /* 0x040fe20000001824 */
[----:B------:R-:W1:Y:S02]  /*b740*/  LDSM.16.MT88.4 R76, [R133+0xe000] ;  /* 0x00e00000854c783b */ /* 0x000e640000004200 */
[----:B------:R-:W4:Y:S05]  /*b750*/  MUFU.EX2 R141, R141 ;  /* 0x0000008d008d7308 */ /* 0x000f2a0000000800 */
[C---:B--2---:R-:W-:Y:S03]  /*b760*/  HMMA.16816.F32 R40, R68.reuse, R80, R40 ;  /* 0x000000504428723c */ /* 0x044fe60000001828 */
[----:B------:R-:W2:Y:S05]  /*b770*/  MUFU.EX2 R0, R0 ;  /* 0x0000000000007308 */ /* 0x000eaa0000000800 */
[C---:B------:R-:W-:Y:S01]  /*b780*/  HMMA.16816.F32 R44, R68.reuse, R82, R44 ;  /* 0x00000052442c723c */ /* 0x040fe2000000182c */
[----:B------:R-:W4:Y:S07]  /*b790*/  LDSM.16.MT88.4 R80, [R163+0x2000] ;  /* 0x00200000a350783b */ /* 0x000f2e0000004200 */
[C---:B---3--:R-:W-:Y:S08]  /*b7a0*/  HMMA.16816.F32 R48, R68.reuse, R72, R48 ;  /* 0x000000484430723c */ /* 0x048ff00000001830 */
[C---:B------:R-:W-:Y:S01]  /*b7b0*/  HMMA.16816.F32 R52, R68.reuse, R74, R52 ;  /* 0x0000004a4434723c */ /* 0x040fe20000001834 */
[----:B------:R-:W3:Y:S07]  /*b7c0*/  LDSM.16.MT88.4 R72, [R162+0x2000] ;  /* 0x00200000a248783b */ /* 0x000eee0000004200 */
[C---:B------:R-:W-:Y:S08]  /*b7d0*/  HMMA.16816.F32 R8, R68.reuse, R92, R8 ;  /* 0x0000005c4408723c */ /* 0x040ff00000001808 */
[C---:B------:R-:W-:Y:S01]  /*b7e0*/  HMMA.16816.F32 R12, R68.reuse, R94, R12 ;  /* 0x0000005e440c723c */ /* 0x040fe2000000180c */
[----:B------:R-:W2:Y:S07]  /*b7f0*/  LDSM.16.MT88.4 R92, [R158+0xe000] ;  /* 0x00e000009e5c783b */ /* 0x000eae0000004200 */
[C---:B-----5:R-:W-:Y:S08]  /*b800*/  HMMA.16816.F32 R56, R68.reuse, R88, R56 ;  /* 0x000000584438723c */ /* 0x060ff00000001838 */
[C---:B------:R-:W-:Y:S01]  /*b810*/  HMMA.16816.F32 R60, R68.reuse, R90, R60 ;  /* 0x0000005a443c723c */ /* 0x040fe2000000183c */
[----:B------:R-:W-:Y:S07]  /*b820*/  LDSM.16.MT88.4 R88, [R163+0x6000] ;  /* 0x00600000a358783b */ /* 0x000fee0000004200 */
[C---:B------:R-:W-:Y:S08]  /*b830*/  HMMA.16816.F32 R64, R68.reuse, R84, R64 ;  /* 0x000000544440723c */ /* 0x040ff00000001840 */
[----:B------:R-:W-:Y:S01]  /*b840*/  HMMA.16816.F32 R4, R68, R86, R4 ;  /* 0x000000564404723c */ /* 0x000fe20000001804 */
[----:B------:R-:W-:Y:S01]  /*b850*/  F2FP.F16.F32.PACK_AB R68, R232, R177 ;  /* 0x000000b1e844723e */ /* 0x000fe200000000ff */
[----:B------:R-:W-:Y:S01]  /*b860*/  LDSM.16.MT88.4 R84, [R162+0x6000] ;  /* 0x00600000a254783b */ /* 0x000fe20000004200 */
[----:B------:R-:W-:Y:S01]  /*b870*/  F2FP.F16.F32.PACK_AB R69, R242, R173 ;  /* 0x000000adf245723e */ /* 0x000fe200000000ff */
[----:B------:R-:W-:Y:S01]  /*b880*/  FADD.FTZ R173, R173, R186 ;  /* 0x000000baadad7221 */ /* 0x000fe20000010000 */
[----:B------:R-:W-:Y:S01]  /*b890*/  F2FP.F16.F32.PACK_AB R70, R236, R179 ;  /* 0x000000b3ec46723e */ /* 0x000fe200000000ff */
[----:B------:R-:W-:Y:S01]  /*b8a0*/  FADD.FTZ R177, R177, R184 ;  /* 0x000000b8b1b17221 */ /* 0x000fe20000010000 */
[----:B------:R-:W-:Y:S01]  /*b8b0*/  F2FP.F16.F32.PACK_AB R71, R234, R175 ;  /* 0x000000afea47723e */ /* 0x000fe200000000ff */
[----:B------:R-:W-:-:S02]  /*b8c0*/  FADD.FTZ R242, R242, R173 ;  /* 0x000000adf2f27221 */ /* 0x000fc40000010000 */
[----:B------:R-:W-:Y:S02]  /*b8d0*/  FADD.FTZ R232, R232, R177 ;  /* 0x000000b1e8e87221 */ /* 0x000fe40000010000 */
[----:B------:R-:W-:Y:S02]  /*b8e0*/  FADD.FTZ R175, R175, R242 ;  /* 0x000000f2afaf7221 */ /* 0x000fe40000010000 */
[----:B-1----:R-:W-:Y:S01]  /*b8f0*/  HMMA.16816.F32 R16, R68, R76, R16 ;  /* 0x0000004c4410723c */ /* 0x002fe20000001810 */
[----:B------:R-:W-:Y:S01]  /*b900*/  FADD.FTZ R179, R179, R232 ;  /* 0x000000e8b3b37221 */ /* 0x000fe20000010000 */
[----:B------:R-:W-:-:S03]  /*b910*/  FADD.FTZ R234, R234, R175 ;  /* 0x000000afeaea7221 */ /* 0x000fc60000010000 */
[----:B------:R-:W-:-:S03]  /*b920*/  FADD.FTZ R236, R236, R179 ;  /* 0x000000b3ecec7221 */ /* 0x000fc60000010000 */
[C---:B------:R-:W-:Y:S01]  /*b930*/  HMMA.16816.F32 R20, R68.reuse, R78, R20 ;  /* 0x0000004e4414723c */ /* 0x040fe20000001814 */
[----:B------:R-:W1:Y:S07]  /*b940*/  LDSM.16.MT88.4 R76, [R158+0x12000] ;  /* 0x012000009e4c783b */ /* 0x000e6e0000004200 */
[C---:B----4-:R-:W-:Y:S08]  /*b950*/  HMMA.16816.F32 R24, R68.reuse, R80, R24 ;  /* 0x000000504418723c */ /* 0x050ff00000001818 */
[C---:B------:R-:W-:Y:S01]  /*b960*/  HMMA.16816.F32 R28, R68.reuse, R82, R28 ;  /* 0x00000052441c723c */ /* 0x040fe2000000181c */
[----:B------:R-:W4:Y:S07]  /*b970*/  LDSM.16.MT88.4 R80, [R133+0x12000] ;  /* 0x012000008550783b */ /* 0x000f2e0000004200 */
[C---:B---3--:R-:W-:Y:S08]  /*b980*/  HMMA.16816.F32 R32, R68.reuse, R72, R32 ;  /* 0x000000484420723c */ /* 0x048ff00000001820 */
[C---:B------:R-:W-:Y:S01]  /*b990*/  HMMA.16816.F32 R36, R68.reuse, R74, R36 ;  /* 0x0000004a4424723c */ /* 0x040fe20000001824 */
[----:B------:R-:W3:Y:S07]  /*b9a0*/  LDSM.16.MT88.4 R72, [R133+0xe800] ;  /* 0x00e800008548783b */ /* 0x000eee0000004200 */
[C---:B--2---:R-:W-:Y:S08]  /*b9b0*/  HMMA.16816.F32 R8, R68.reuse, R92, R8 ;  /* 0x0000005c4408723c */ /* 0x044ff00000001808 */
[C---:B------:R-:W-:Y:S01]  /*b9c0*/  HMMA.16816.F32 R12, R68.reuse, R94, R12 ;  /* 0x0000005e440c723c */ /* 0x040fe2000000180c */
[----:B------:R-:W-:Y:S07]  /*b9d0*/  LDSM.16.MT88.4 R92, [R158+0xe800] ;  /* 0x00e800009e5c783b */ /* 0x000fee0000004200 */
[C---:B-1----:R-:W-:Y:S08]  /*b9e0*/  HMMA.16816.F32 R40, R68.reuse, R76, R40 ;  /* 0x0000004c4428723c */ /* 0x042ff00000001828 */
[C---:B------:R-:W-:Y:S01]  /*b9f0*/  HMMA.16816.F32 R44, R68.reuse, R78, R44 ;  /* 0x0000004e442c723c */ /* 0x040fe2000000182c */
[----:B------:R-:W1:Y:S07]  /*ba00*/  LDSM.16.MT88.4 R76, [R163+0x2800] ;  /* 0x00280000a34c783b */ /* 0x000e6e0000004200 */
[C---:B----4-:R-:W-:Y:S08]  /*ba10*/  HMMA.16816.F32 R48, R68.reuse, R80, R48 ;  /* 0x000000504430723c */ /* 0x050ff00000001830 */
[C---:B------:R-:W-:Y:S01]  /*ba20*/  HMMA.16816.F32 R52, R68.reuse, R82, R52 ;  /* 0x000000524434723c */ /* 0x040fe20000001834 */
[----:B------:R-:W2:Y:S07]  /*ba30*/  LDSM.16.MT88.4 R80, [R162+0x2800] ;  /* 0x00280000a250783b */ /* 0x000eae0000004200 */
[C---:B------:R-:W-:Y:S08]  /*ba40*/  HMMA.16816.F32 R56, R68.reuse, R88, R56 ;  /* 0x000000584438723c */ /* 0x040ff00000001838 */
        /* <DEDUP_REMOVED lines=14> */
[----:B---3--:R-:W-:Y:S01]  /*bb30*/  HMMA.16816.F32 R16, R68, R72, R16 ;  /* 0x000000484410723c */ /* 0x008fe20000001810 */
[----:B------:R-:W-:Y:S01]  /*bb40*/  FADD.FTZ R187, R187, R202 ;  /* 0x000000cabbbb7221 */ /* 0x000fe20000010000 */
[----:B------:R-:W-:-:S03]  /*bb50*/  FADD.FTZ R183, R190, R183 ;  /* 0x000000b7beb77221 */ /* 0x000fc60000010000 */
[----:B------:R-:W-:-:S03]  /*bb60*/  FADD.FTZ R187, R192, R187 ;  /* 0x000000bbc0bb7221 */ /* 0x000fc60000010000 */
        /* <DEDUP_REMOVED lines=9> */
[C---:B---3--:R-:W-:Y:S08]  /*bc00*/  HMMA.16816.F32 R40, R68.reuse, R72, R40 ;  /* 0x000000484428723c */ /* 0x048ff00000001828 */
[C---:B------:R-:W-:Y:S01]  /*bc10*/  HMMA.16816.F32 R44, R68.reuse, R74, R44 ;  /* 0x0000004a442c723c */ /* 0x040fe2000000182c */
[----:B------:R-:W3:Y:S07]  /*bc20*/  LDSM.16.MT88.4 R72, [R163+0x3000] ;  /* 0x00300000a348783b */ /* 0x000eee0000004200 */
[C---:B------:R-:W-:Y:S01]  /*bc30*/  HMMA.16816.F32 R12, R68.reuse, R94, R12 ;  /* 0x0000005e440c723c */ /* 0x040fe2000000180c */
[----:B------:R-:W4:Y:S07]  /*bc40*/  LDSM.16.MT88.4 R92, [R158+0xf000] ;  /* 0x00f000009e5c783b */ /* 0x000f2e0000004200 */
[C---:B-1----:R-:W-:Y:S08]  /*bc50*/  HMMA.16816.F32 R48, R68.reuse, R76, R48 ;  /* 0x0000004c4430723c */ /* 0x042ff00000001830 */
[C---:B------:R-:W-:Y:S01]  /*bc60*/  HMMA.16816.F32 R52, R68.reuse, R78, R52 ;  /* 0x0000004e4434723c */ /* 0x040fe20000001834 */
[----:B------:R-:W1:Y:S07]  /*bc70*/  LDSM.16.MT88.4 R76, [R162+0x3000] ;  /* 0x00300000a24c783b */ /* 0x000e6e0000004200 */
[C---:B------:R-:W-:Y:S08]  /*bc80*/  HMMA.16816.F32 R56, R68.reuse, R88, R56 ;  /* 0x000000584438723c */ /* 0x040ff00000001838 */
[C---:B------:R-:W-:Y:S01]  /*bc90*/  HMMA.16816.F32 R60, R68.reuse, R90, R60 ;  /* 0x0000005a443c723c */ /* 0x040fe2000000183c */
[----:B------:R-:W5:Y:S07]  /*bca0*/  LDSM.16.MT88.4 R88, [R158+0x13000] ;  /* 0x013000009e58783b */ /* 0x000f6e0000004200 */
[C---:B------:R-:W-:Y:S08]  /*bcb0*/  HMMA.16816.F32 R64, R68.reuse, R84, R64 ;  /* 0x000000544440723c */ /* 0x040ff00000001840 */
[----:B------:R-:W-:Y:S01]  /*bcc0*/  HMMA.16816.F32 R4, R68, R86, R4 ;  /* 0x000000564404723c */ /* 0x000fe20000001804 */
[----:B------:R-:W-:Y:S01]  /*bcd0*/  F2FP.F16.F32.PACK_AB R68, R191, R178 ;  /* 0x000000b2bf44723e */ /* 0x000fe200000000ff */
[----:B------:R-:W5:Y:S01]  /*bce0*/  LDSM.16.MT88.4 R84, [R133+0x13000] ;  /* 0x013000008554783b */ /* 0x000f620000004200 */
        /* <DEDUP_REMOVED lines=8> */
[----:B--2---:R-:W-:Y:S01]  /*bd70*/  HMMA.16816.F32 R16, R68, R80, R16 ;  /* 0x000000504410723c */ /* 0x004fe20000001810 */
[----:B------:R-:W-:Y:S01]  /*bd80*/  FADD.FTZ R170, R170, R191 ;  /* 0x000000bfaaaa7221 */ /* 0x000fe20000010000 */
[----:B------:R-:W-:-:S03]  /*bd90*/  FADD.FTZ R195, R195, R180 ;  /* 0x000000b4c3c37221 */ /* 0x000fc60000010000 */
[----:B------:R-:W-:-:S03]  /*bda0*/  FADD.FTZ R193, R193, R170 ;  /* 0x000000aac1c17221 */ /* 0x000fc60000010000 */
        /* <DEDUP_REMOVED lines=10> */
[----:B------:R-:W-:Y:S07]  /*be50*/  LDSM.16.MT88.4 R76, [R163+0x7800] ;  /* 0x00780000a34c783b */ /* 0x000fee0000004200 */
[C---:B-----5:R-:W-:Y:S08]  /*be60*/  HMMA.16816.F32 R40, R68.reuse, R88, R40 ;  /* 0x000000584428723c */ /* 0x060ff00000001828 */
[C---:B------:R-:W-:Y:S08]  /*be70*/  HMMA.16816.F32 R44, R68.reuse, R90, R44 ;  /* 0x0000005a442c723c */ /* 0x040ff0000000182c */
[C---:B------:R-:W-:Y:S08]  /*be80*/  HMMA.16816.F32 R48, R68.reuse, R84, R48 ;  /* 0x000000544430723c */ /* 0x040ff00000001830 */
[C---:B------:R-:W-:Y:S01]  /*be90*/  HMMA.16816.F32 R52, R68.reuse, R86, R52 ;  /* 0x000000564434723c */ /* 0x040fe20000001834 */
[----:B------:R1:W5:Y:S07]  /*bea0*/  LDSM.16.MT88.4 R84, [R133+0x13800] ;  /* 0x013800008554783b */ /* 0x00036e0000004200 */
[C---:B--2---:R-:W-:Y:S08]  /*beb0*/  HMMA.16816.F32 R56, R68.reuse, R80, R56 ;  /* 0x000000504438723c */ /* 0x044ff00000001838 */
[C---:B------:R-:W-:Y:S08]  /*bec0*/  HMMA.16816.F32 R60, R68.reuse, R82, R60 ;  /* 0x00000052443c723c */ /* 0x040ff0000000183c */
[----:B---3--:R-:W-:Y:S01]  /*bed0*/  HMMA.16816.F32 R64, R68, R72, R64 ;  /* 0x000000484440723c */ /* 0x008fe20000001840 */
[----:B-1----:R-:W-:-:S02]  /*bee0*/  MOV R133, R145 ;  /* 0x0000009100857202 */ /* 0x002fc40000000f00 */
[----:B------:R-:W-:-:S05]  /*bef0*/  @P1 MOV R133, R145 ;  /* 0x0000009100851202 */ /* 0x000fca0000000f00 */
[----:B------:R-:W-:Y:S01]  /*bf00*/  HMMA.16816.F32 R4, R68, R74, R4 ;  /* 0x0000004a4404723c */ /* 0x000fe20000001804 */
[----:B------:R-:W-:Y:S01]  /*bf10*/  F2FP.F16.F32.PACK_AB R68, R143, R140 ;  /* 0x0000008c8f44723e */ /* 0x000fe200000000ff */
        /* <DEDUP_REMOVED lines=9> */
[C---:B------:R-:W-:Y:S01]  /*bfb0*/  HMMA.16816.F32 R128, R68.reuse, R124, R8 ;  /* 0x0000007c4480723c */ /* 0x040fe20000001808 */
[----:B------:R-:W1:Y:S01]  /*bfc0*/  LDSM.16.MT88.4 R8, [R163+0x3800] ;  /* 0x00380000a308783b */ /* 0x000e620000004200 */
[----:B------:R-:W-:Y:S01]  /*bfd0*/  FADD.FTZ R229, R0, R139 ;  /* 0x0000008b00e57221 */ /* 0x000fe20000010000 */
[----:B------:R-:W-:Y:S02]  /*bfe0*/  FADD.FTZ R233, R141, R142 ;  /* 0x0000008e8de97221 */ /* 0x000fe40000010000 */
[----:B------:R-:W2:Y:S03]  /*bff0*/  LDSM.16.MT88.4 R160, [R162+0x7800] ;  /* 0x00780000a2a0783b */ /* 0x000ea60000004200 */
        /* <DEDUP_REMOVED lines=9> */
[C---:B-1----:R-:W-:Y:S08]  /*c090*/  HMMA.16816.F32 R112, R68.reuse, R8, R24 ;  /* 0x000000084470723c */ /* 0x042ff00000001818 */
[C---:B------:R-:W-:Y:S08]  /*c0a0*/  HMMA.16816.F32 R108, R68.reuse, R10, R28 ;  /* 0x0000000a446c723c */ /* 0x040ff0000000181c */
[C---:B------:R-:W-:Y:S08]  /*c0b0*/  HMMA.16816.F32 R76, R68.reuse, R78, R60 ;  /* 0x0000004e444c723c */ /* 0x040ff0000000183c */
[C---:B------:R-:W-:Y:S08]  /*c0c0*/  HMMA.16816.F32 R100, R68.reuse, R102, R36 ;  /* 0x000000664464723c */ /* 0x040ff00000001824 */
[C---:B--2---:R-:W-:Y:S08]  /*c0d0*/  HMMA.16816.F32 R72, R68.reuse, R160, R64 ;  /* 0x000000a04448723c */ /* 0x044ff00000001840 */
[----:B------:R-:W-:Y:S01]  /*c0e0*/  HMMA.16816.F32 R68, R68, R162, R4 ;  /* 0x000000a24444723c */ /* 0x000fe20000001804 */
[----:B------:R-:W-:-:S04]  /*c0f0*/  NOP ;  /* 0x0000000000007918 */ /* 0x000fc80000000000 */
[----:B------:R-:W-:-:S15]  /*c100*/  @P1 BRA `(.L_x_5841) ;  /* 0x0000000000041947 */ /* 0x000fde0003800000 */
.L_x_5832:
[----:B------:R-:W-:-:S07]  /*c110*/  IADD3 R226, PT, PT, R146, -0x1, RZ ;  /* 0xffffffff92e27810 */ /* 0x000fce0007ffe0ff */
.L_x_5841:
[----:B------:R-:W-:Y:S05]  /*c120*/  BSYNC B2 ;  /* 0x0000000000027941 */ /* 0x000fea0003800000 */
.L_x_5831:
[----:B------:R-:W-:-:S13]  /*c130*/  ISETP.GE.AND P0, PT, R226, R207, PT ;  /* 0x000000cfe200720c */ /* 0x000fda0003f06270 */
[----:B------:R-:W-:Y:S05]  /*c140*/  @!P0 BRA `(.L_x_5842) ;  /* 0x0000005000748947 */ /* 0x000fea0003800000 */
[----:B------:R-:W-:Y:S01]  /*c150*/  IMAD.SHL.U32 R4, R226, 0x80, RZ ;  /* 0x00000080e2047824 */ /* 0x000fe200078e00ff */
[----:B------:R-:W-:Y:S01]  /*c160*/  ISETP.NE.U32.AND P3, PT, R230, RZ, PT ;  /* 0x000000ffe600720c */ /* 0x000fe20003f65070 */
[C---:B------:R-:W-:Y:S01]  /*c170*/  IMAD.SHL.U32 R219, R136.reuse, 0x20, RZ ;  /* 0x0000002088db7824 */ /* 0x040fe200078e00ff */
[----:B------:R-:W-:Y:S01]  /*c180*/  SHF.L.U64.HI R218, R136, 0x5, R137 ;  /* 0x0000000588da7819 */ /* 0x000fe20000010289 */
[----:B------:R-:W-:Y:S01]  /*c190*/  IMAD.MOV.U32 R132, RZ, RZ, R133 ;  /* 0x000000ffff847224 */ /* 0x000fe200078e0085 */
[----:B------:R-:W-:Y:S01]  /*c1a0*/  ISETP.NE.AND.EX P3, PT, R231, RZ, PT, P3 ;  /* 0x000000ffe700720c */ /* 0x000fe20003f65330 */
[----:B------:R-:W-:Y:S01]  /*c1b0*/  IMAD.MOV.U32 R0, RZ, RZ, R134 ;  /* 0x000000ffff007224 */ /* 0x000fe200078e0086 */
[----:B------:R-:W-:Y:S01]  /*c1c0*/  VIMNMX R223, PT, PT, RZ, R135, !PT ;  /* 0x00000087ffdf7248 */ /* 0x000fe20007fe0100 */
[----:B------:R-:W-:Y:S01]  /*c1d0*/  VIADD R226, R226, 0x1 ;  /* 0x00000001e2e27836 */ /* 0x000fe20000000000 */
[----:B------:R-:W-:Y:S01]  /*c1e0*/  VIADDMNMX R222, R135, 0x8, RZ, !PT ;  /* 0x0000000887de7846 */ /* 0x000fe200078001ff */
[C---:B------:R-:W-:Y:S01]  /*c1f0*/  VIADD R227, R4.reuse, 0x80 ;  /* 0x0000008004e37836 */ /* 0x040fe20000000000 */
[----:B------:R-:W-:-:S07]  /*c200*/  LOP3.LUT R228, R4, 0x40, R157, 0xfe, !PT ;  /* 0x0000004004e47812 */ /* 0x000fce00078efe9d */
.L_x_5849:
        /* <DEDUP_REMOVED lines=78> */
.L_x_5844:
[----:B------:R-:W-:Y:S05]  /*c6f0*/  BSYNC.RECONVERGENT B0 ;  /* 0x0000000000007941 */ /* 0x000fea0003800200 */
.L_x_5843:
[----:B------:R-:W1:Y:S01]  /*c700*/  S2UR UR6, SR_CgaCtaId ;  /* 0x00000000000679c3 */ /* 0x000e620000008800 */
[C---:B------:R-:W-:Y:S01]  /*c710*/  IMAD.SHL.U32 R61, R198.reuse, 0x8, RZ ;  /* 0x00000008c63d7824 */ /* 0x040fe200078e00ff */
[----:B------:R-:W-:Y:S01]  /*c720*/  LOP3.LUT R60, R198, 0x38, RZ, 0xc0, !PT ;  /* 0x00000038c63c7812 */ /* 0x000fe200078ec0ff */
[----:B------:R-:W-:Y:S01]  /*c730*/  UMOV UR7, 0x400 ;  /* 0x0000040000077882 */ /* 0x000fe20000000000 */
[----:B------:R-:W-:Y:S01]  /*c740*/  IADD3 R64, P0, PT, R219, R210, RZ ;  /* 0x000000d2db407210 */ /* 0x000fe20007f1e0ff */
[----:B------:R-:W-:Y:S01]  /*c750*/  IMAD.MOV.U32 R135, RZ, RZ, 0x40 ;  /* 0x00000040ff877424 */ /* 0x000fe200078e00ff */
[----:B------:R-:W-:Y:S01]  /*c760*/  LOP3.LUT R63, R60, 0x1c0, R61, 0xf8, !PT ;  /* 0x000001c03c3f7812 */ /* 0x000fe200078ef83d */
[----:B------:R-:W-:Y:S01]  /*c770*/  VIADD R226, R226, 0xffffffff ;  /* 0xffffffffe2e27836 */ /* 0x000fe20000000000 */
[----:B------:R-:W-:Y:S01]  /*c780*/  LOP3.LUT R196, R61, 0x38, RZ, 0xc0, !PT ;  /* 0x000000383dc47812 */ /* 0x000fe200078ec0ff */
[----:B------:R-:W-:Y:S01]  /*c790*/  IMAD.X R65, R218, 0x1, R211, P0 ;  /* 0x00000001da417824 */ /* 0x000fe200000e06d3 */
[-C--:B------:R-:W-:Y:S01]  /*c7a0*/  IADD3 R62, P0, PT, R64, R219.reuse, RZ ;  /* 0x000000db403e7210 */ /* 0x080fe20007f1e0ff */
[----:B------:R-:W-:Y:S01]  /*c7b0*/  BSSY.RECONVERGENT B1, `(.L_x_5845) ;  /* 0x000016d000017945 */ /* 0x000fe20003800200 */
[----:B------:R-:W-:Y:S02]  /*c7c0*/  LOP3.LUT R60, R63, R196, RZ, 0x3c, !PT ;  /* 0x000000c43f3c7212 */ /* 0x000fe400078e3cff */
[----:B------:R-:W-:Y:S01]  /*c7d0*/  LOP3.LUT P2, RZ, R198, 0x4, RZ, 0xc0, !PT ;  /* 0x00000004c6ff7812 */ /* 0x000fe2000784c0ff */
[--C-:B------:R-:W-:Y:S01]  /*c7e0*/  IMAD.X R63, R65, 0x1, R218.reuse, P0 ;  /* 0x00000001413f7824 */ /* 0x100fe200000e06da */
[----:B------:R-:W-:Y:S02]  /*c7f0*/  LOP3.LUT R60, R60, 0x1e00, R61, 0xf8, !PT ;  /* 0x00001e003c3c7812 */ /* 0x000fe400078ef83d */
[-C--:B------:R-:W-:Y:S02]  /*c800*/  IADD3 R66, P0, PT, R62, R219.reuse, RZ ;  /* 0x000000db3e427210 */ /* 0x080fe40007f1e0ff */
[----:B------:R-:W-:Y:S03]  /*c810*/  SEL R135, R135, 0xffffffc0, !P2 ;  /* 0xffffffc087877807 */ /* 0x000fe60005000000 */
[--C-:B------:R-:W-:Y:S01]  /*c820*/  IMAD.X R67, R63, 0x1, R218.reuse, P0 ;  /* 0x000000013f437824 */ /* 0x100fe200000e06da */
[----:B-1----:R-:W-:Y:S01]  /*c830*/  ULEA UR6, UR6, UR7, 0x18 ;  /* 0x0000000706067291 */ /* 0x002fe2000f8ec0ff */
[----:B------:R-:W-:Y:S01]  /*c840*/  IADD3 R186, P0, PT, R66, R219, RZ ;  /* 0x000000db42ba7210 */ /* 0x000fe20007f1e0ff */
[----:B------:R-:W-:Y:S01]  /*c850*/  IMAD.IADD R185, R200, 0x1, R135 ;  /* 0x00000001c8b97824 */ /* 0x000fe200078e0287 */
[----:B------:R-:W-:Y:S03]  /*c860*/  IADD3 R133, PT, PT, R199, R135, RZ ;  /* 0x00000087c7857210 */ /* 0x000fe60007ffe0ff */
[----:B------:R-:W-:Y:S02]  /*c870*/  IMAD.U32 R201, RZ, RZ, UR6 ;  /* 0x00000006ffc97e24 */ /* 0x000fe4000f8e00ff */
[--C-:B------:R-:W-:Y:S02]  /*c880*/  IMAD.X R187, R67, 0x1, R218.reuse, P0 ;  /* 0x0000000143bb7824 */ /* 0x100fe400000e06da */
[----:B------:R-:W-:Y:S01]  /*c890*/  IMAD R217, R60, 0x2, R201 ;  /* 0x000000023cd97824 */ /* 0x000fe200078e02c9 */
[-C--:B------:R-:W-:Y:S04]  /*c8a0*/  IADD3 R60, P0, PT, R186, R219.reuse, RZ ;  /* 0x000000dbba3c7210 */ /* 0x080fe80007f1e0ff */
[----:B------:R-:W-:Y:S01]  /*c8b0*/  @!PT LDS RZ, [RZ] ;  /* 0x00000000fffff984 */ /* 0x000fe20000000800 */
[----:B------:R-:W-:Y:S01]  /*c8c0*/  @!PT LDS RZ, [RZ] ;  /* 0x00000000fffff984 */ /* 0x000fe20000000800 */
[----:B------:R-:W-:Y:S01]  /*c8d0*/  @!PT LDS RZ, [RZ] ;  /* 0x00000000fffff984 */ /* 0x000fe20000000800 */
[----:B------:R-:W-:Y:S01]  /*c8e0*/  LDGSTS.E.BYPASS.LTC128B.128 [R217+0xc000], desc[UR4][R210.64] ;  /* 0x0c000000d2d97fae */ /* 0x000fe2000b981a04 */
[--C-:B------:R-:W-:Y:S01]  /*c8f0*/  IMAD.X R61, R187, 0x1, R218.reuse, P0 ;  /* 0x00000001bb3d7824 */ /* 0x100fe200000e06da */
[-C--:B------:R-:W-:Y:S03]  /*c900*/  IADD3 R188, P0, PT, R60, R219.reuse, RZ ;  /* 0x000000db3cbc7210 */ /* 0x080fe60007f1e0ff */
[----:B------:R-:W-:Y:S02]  /*c910*/  LDGSTS.E.BYPASS.LTC128B.128 [R217+0x10000], desc[UR4][R210.64+0x80] ;  /* 0x10000080d2d97fae */ /* 0x000fe4000b981a04 */
[----:B------:R-:W-:Y:S03]  /*c920*/  IMAD.X R189, R61, 0x1, R218, P0 ;  /* 0x000000013dbd7824 */ /* 0x000fe600000e06da */
[----:B------:R-:W-:Y:S01]  /*c930*/  LDGSTS.E.BYPASS.LTC128B.128 [R217+0xc800], desc[UR4][R64.64] ;  /* 0x0c80000040d97fae */ /* 0x000fe2000b981a04 */
[----:B------:R-:W-:Y:S04]  /*c940*/  IADD3 R190, P0, PT, R188, R219, RZ ;  /* 0x000000dbbcbe7210 */ /* 0x000fe80007f1e0ff */
[----:B------:R-:W-:Y:S01]  /*c950*/  LDGSTS.E.BYPASS.LTC128B.128 [R217+0x10800], desc[UR4][R64.64+0x80] ;  /* 0x1080008040d97fae */ /* 0x000fe2000b981a04 */
[----:B------:R-:W-:Y:S02]  /*c960*/  IADD3.X R191, PT, PT, R189, R218, RZ, P0, !PT ;  /* 0x000000dabdbf7210 */ /* 0x000fe400007fe4ff */
[----:B------:R-:W-:Y:S02]  /*c970*/  LOP3.LUT P0, RZ, R198, 0x2, RZ, 0xc0, !PT ;  /* 0x00000002c6ff7812 */ /* 0x000fe4000780c0ff */
[----:B------:R-:W-:Y:S02]  /*c980*/  LDGSTS.E.BYPASS.LTC128B.128 [R217+0xd000], desc[UR4][R62.64] ;  /* 0x0d0000003ed97fae */ /* 0x000fe4000b981a04 */
[----:B------:R-:W-:Y:S03]  /*c990*/  SEL R202, R197, 0xffffffe0, !P0 ;  /* 0xffffffe0c5ca7807 */ /* 0x000fe60004000000 */
[----:B------:R-:W-:Y:S01]  /*c9a0*/  LDGSTS.E.BYPASS.LTC128B.128 [R217+0x11000], desc[UR4][R62.64+0x80] ;  /* 0x110000803ed97fae */ /* 0x000fe2000b981a04 */
[----:B------:R-:W-:Y:S04]  /*c9b0*/  ISETP.GT.AND P0, PT, R226, R207, PT ;  /* 0x000000cfe200720c */ /* 0x000fe80003f04270 */
        /* <DEDUP_REMOVED lines=20> */
[----:B------:R-:W5:Y:S05]  /*cb00*/  LDSM.16.M88.4 R156, [R199+0x6000] ;  /* 0x00600000c79c783b */ /* 0x000f6a0000000200 */
[----:B------:R-:W5:Y:S05]  /*cb10*/  LDSM.16.M88.4 R160, [R199+0x6800] ;  /* 0x00680000c7a0783b */ /* 0x000f6a0000000200 */
[----:B------:R-:W5:Y:S05]  /*cb20*/  LDSM.16.M88.4 R164, [R199+0x7000] ;  /* 0x00700000c7a4783b */ /* 0x000f6a0000000200 */
[----:B------:R-:W5:Y:S01]  /*cb30*/  LDSM.16.M88.4 R168, [R199+0x7800] ;  /* 0x00780000c7a8783b */ /* 0x000f620000000200 */
        /* <DEDUP_REMOVED lines=9> */
[----:B-1----:R-:W-:Y:S02]  /*cbd0*/  LDSM.16.M88.4 R188, [R133+0x8000] ;  /* 0x0080000085bc783b */ /* 0x002fe40000000200 */
[C---:B----4-:R-:W-:Y:S03]  /*cbe0*/  HMMA.16816.F32 R20, R136.reuse, R148, RZ ;  /* 0x000000948814723c */ /* 0x050fe600000018ff */
[----:B------:R-:W-:Y:S05]  /*cbf0*/  LDSM.16.M88.4 R192, [R135+0xb000] ;  /* 0x00b0000087c0783b */ /* 0x000fea0000000200 */
[C---:B------:R-:W-:Y:S01]  /*cc00*/  HMMA.16816.F32 R24, R136.reuse, R150, RZ ;  /* 0x000000968818723c */ /* 0x040fe200000018ff */
[----:B------:R-:W-:Y:S07]  /*cc10*/  LDSM.16.M88.4 R148, [R134+0x6800] ;  /* 0x006800008694783b */ /* 0x000fee0000000200 */
[C---:B-----5:R-:W-:Y:S08]  /*cc20*/  HMMA.16816.F32 R28, R136.reuse, R152, RZ ;  /* 0x00000098881c723c */ /* 0x060ff000000018ff */
        /* <DEDUP_REMOVED lines=257> */
.L_x_5848:
[----:B------:R-:W-:Y:S05]  /*dc40*/  BSYNC.RECONVERGENT B0 ;  /* 0x0000000000007941 */ /* 0x000fea0003800200 */
.L_x_5847:
        /* <DEDUP_REMOVED lines=35> */
.L_x_5846:
[----:B------:R-:W-:Y:S05]  /*de80*/  BSYNC.RECONVERGENT B1 ;  /* 0x0000000000017941 */ /* 0x000fea0003800200 */
.L_x_5845:
[----:B------:R-:W2:Y:S01]  /*de90*/  LD.E R135, desc[UR4][R2.64+0xdc] ;  /* 0x0000dc0402877980 */ /* 0x000ea2000c101900 */
[C---:B-1----:R-:W-:Y:S02]  /*dea0*/  VIADD R144, R228.reuse, 0xffffffc1 ;  /* 0xffffffc1e4907836 */ /* 0x042fe40000000000 */
[C---:B------:R-:W-:Y:S02]  /*deb0*/  VIADD R149, R228.reuse, 0xffffffc0 ;  /* 0xffffffc0e4957836 */ /* 0x040fe40000000000 */
        /* <DEDUP_REMOVED lines=10> */
[C---:B------:R-:W-:Y:S01]  /*df60*/  VIADD R147, R228.reuse, 0xffffffe0 ;  /* 0xffffffe0e4937836 */ /* 0x040fe20000000000 */
[-C--:B------:R-:W-:Y:S01]  /*df70*/  ISETP.GE.AND P1, PT, R149, R222.reuse, PT ;  /* 0x000000de9500720c */ /* 0x080fe20003f26270 */
[C---:B------:R-:W-:Y:S01]  /*df80*/  VIADD R5, R228.reuse, 0xffffffe9 ;  /* 0xffffffe9e4057836 */ /* 0x040fe20000000000 */
[-C--:B------:R-:W-:Y:S01]  /*df90*/  ISETP.GE.AND P0, PT, R133, R222.reuse, PT ;  /* 0x000000de8500720c */ /* 0x080fe20003f06270 */
[C---:B------:R-:W-:Y:S01]  /*dfa0*/  VIADD R141, R228.reuse, 0xfffffff1 ;  /* 0xfffffff1e48d7836 */ /* 0x040fe20000000000 */
[----:B------:R-:W-:Y:S01]  /*dfb0*/  FSEL R155, R9, -INF , P4 ;  /* 0xff800000099b7808 */ /* 0x000fe20002000000 */
        /* <DEDUP_REMOVED lines=9> */
[----:B------:R-:W-:Y:S01]  /*e050*/  FSEL R145, R4, -INF , P5 ;  /* 0xff80000004917808 */ /* 0x000fe20002800000 */
[----:B------:R-:W-:Y:S01]  /*e060*/  VIADD R4, R228, 0xfffffff9 ;  /* 0xfffffff9e4047836 */ /* 0x000fe20000000000 */
[----:B------:R-:W-:Y:S01]  /*e070*/  FSEL R138, R10, -INF , P1 ;  /* 0xff8000000a8a7808 */ /* 0x000fe20000800000 */
[----:B------:R-:W-:Y:S01]  /*e080*/  VIADD R10, R228, 0xffffffe8 ;  /* 0xffffffe8e40a7836 */ /* 0x000fe20000000000 */
[-C--:B------:R-:W-:Y:S02]  /*e090*/  ISETP.GE.AND P1, PT, R148, R222.reuse, PT ;  /* 0x000000de9400720c */ /* 0x080fe40003f26270 */
[-C--:B------:R-:W-:Y:S02]  /*e0a0*/  ISETP.GE.AND P5, PT, R136, R223.reuse, PT ;  /* 0x000000df8800720c */ /* 0x080fe40003fa6270 */
[CC--:B------:R-:W-:Y:S02]  /*e0b0*/  ISETP.GE.AND P0, PT, R11.reuse, R222.reuse, PT ;  /* 0x000000de0b00720c */ /* 0x0c0fe40003f06270 */
[-C--:B------:R-:W-:Y:S02]  /*e0c0*/  ISETP.GE.AND P4, PT, R11, R223.reuse, PT ;  /* 0x000000df0b00720c */ /* 0x080fe40003f86270 */
[----:B------:R-:W-:Y:S02]  /*e0d0*/  FSEL R137, R14, -INF , P1 ;  /* 0xff8000000e897808 */ /* 0x000fe40000800000 */
[----:B------:R-:W-:Y:S01]  /*e0e0*/  FSEL R7, R8, -INF , P5 ;  /* 0xff80000008077808 */ /* 0x000fe20002800000 */
[----:B------:R-:W-:Y:S01]  /*e0f0*/  VIADD R8, R228, 0xfffffff8 ;  /* 0xfffffff8e4087836 */ /* 0x000fe20000000000 */
[----:B------:R-:W-:Y:S02]  /*e100*/  FSEL R14, R15, -INF , P0 ;  /* 0xff8000000f0e7808 */ /* 0x000fe40000000000 */
[-C--:B------:R-:W-:Y:S02]  /*e110*/  ISETP.GE.AND P5, PT, R148, R223.reuse, PT ;  /* 0x000000df9400720c */ /* 0x080fe40003fa6270 */
[----:B------:R-:W-:Y:S02]  /*e120*/  FSEL R153, R13, -INF , P4 ;  /* 0xff8000000d997808 */ /* 0x000fe40002000000 */
[CC--:B------:R-:W-:Y:S02]  /*e130*/  ISETP.GE.AND P4, PT, R6.reuse, R223.reuse, PT ;  /* 0x000000df0600720c */ /* 0x0c0fe40003f86270 */
[-C--:B------:R-:W-:Y:S02]  /*e140*/  ISETP.GE.AND P0, PT, R6, R222.reuse, PT ;  /* 0x000000de0600720c */ /* 0x080fe40003f06270 */
[----:B------:R-:W-:Y:S02]  /*e150*/  FSEL R154, R12, -INF , P5 ;  /* 0xff8000000c9a7808 */ /* 0x000fe40002800000 */
[----:B------:R-:W-:Y:S02]  /*e160*/  FSEL R12, R19, -INF , P0 ;  /* 0xff800000130c7808 */ /* 0x000fe40000000000 */
[----:B------:R-:W-:Y:S02]  /*e170*/  FSEL R151, R17, -INF , P4 ;  /* 0xff80000011977808 */ /* 0x000fe40002000000 */
[-C--:B------:R-:W-:Y:S02]  /*e180*/  ISETP.GE.AND P1, PT, R134, R222.reuse, PT ;  /* 0x000000de8600720c */ /* 0x080fe40003f26270 */
[CC--:B------:R-:W-:Y:S02]  /*e190*/  ISETP.GE.AND P4, PT, R142.reuse, R223.reuse, PT ;  /* 0x000000df8e00720c */ /* 0x0c0fe40003f86270 */
[-C--:B------:R-:W-:Y:S02]  /*e1a0*/  ISETP.GE.AND P0, PT, R142, R222.reuse, PT ;  /* 0x000000de8e00720c */ /* 0x080fe40003f06270 */
[-C--:B------:R-:W-:Y:S02]  /*e1b0*/  ISETP.GE.AND P5, PT, R134, R223.reuse, PT ;  /* 0x000000df8600720c */ /* 0x080fe40003fa6270 */
[----:B------:R-:W-:Y:S02]  /*e1c0*/  FSEL R18, R18, -INF , P1 ;  /* 0xff80000012127808 */ /* 0x000fe40000800000 */
[----:B------:R-:W-:Y:S02]  /*e1d0*/  FSEL R184, R21, -INF , P4 ;  /* 0xff80000015b87808 */ /* 0x000fe40002000000 */
[----:B------:R-:W-:Y:S02]  /*e1e0*/  FSEL R23, R23, -INF , P0 ;  /* 0xff80000017177808 */ /* 0x000fe40000000000 */
[-C--:B------:R-:W-:Y:S02]  /*e1f0*/  ISETP.GE.AND P1, PT, R147, R222.reuse, PT ;  /* 0x000000de9300720c */ /* 0x080fe40003f26270 */
[CC--:B------:R-:W-:Y:S02]  /*e200*/  ISETP.GE.AND P4, PT, R5.reuse, R223.reuse, PT ;  /* 0x000000df0500720c */ /* 0x0c0fe40003f86270 */
[-C--:B------:R-:W-:Y:S02]  /*e210*/  ISETP.GE.AND P0, PT, R5, R222.reuse, PT ;  /* 0x000000de0500720c */ /* 0x080fe40003f06270 */
[----:B------:R-:W-:Y:S01]  /*e220*/  FSEL R152, R16, -INF , P5 ;  /* 0xff80000010987808 */ /* 0x000fe20002800000 */
[----:B------:R-:W-:Y:S01]  /*e230*/  VIADD R16, R228, 0x38 ;  /* 0x00000038e4107836 */ /* 0x000fe20000000000 */
[----:B------:R-:W-:Y:S02]  /*e240*/  FSEL R22, R22, -INF , P1 ;  /* 0xff80000016167808 */ /* 0x000fe40000800000 */
[-C--:B------:R-:W-:Y:S02]  /*e250*/  ISETP.GE.AND P5, PT, R147, R223.reuse, PT ;  /* 0x000000df9300720c */ /* 0x080fe40003fa6270 */
[----:B------:R-:W-:Y:S02]  /*e260*/  FSEL R27, R27, -INF , P0 ;  /* 0xff8000001b1b7808 */ /* 0x000fe40000000000 */
[----:B------:R-:W-:Y:S01]  /*e270*/  FSEL R181, R25, -INF , P4 ;  /* 0xff80000019b57808 */ /* 0x000fe20002000000 */
[----:B------:R-:W-:Y:S01]  /*e280*/  VIADD R25, R228, 0x9 ;  /* 0x00000009e4197836 */ /* 0x000fe20000000000 */
        /* <DEDUP_REMOVED lines=16> */
[----:B------:R-:W-:Y:S02]  /*e390*/  FSEL R35, R35, -INF , P0 ;  /* 0xff80000023237808 */ /* 0x000fe40000000000 */
[-C--:B------:R-:W-:Y:S02]  /*e3a0*/  ISETP.GE.AND P5, PT, R146, R223.reuse, PT ;  /* 0x000000df9200720c */ /* 0x080fe40003fa6270 */
[----:B------:R-:W-:Y:S01]  /*e3b0*/  FSEL R241, R33, -INF , P4 ;  /* 0xff80000021f17808 */ /* 0x000fe20002000000 */
[----:B------:R-:W-:Y:S01]  /*e3c0*/  VIADD R33, R228, 0x8 ;  /* 0x00000008e4217836 */ /* 0x000fe20000000000 */
[-C--:B------:R-:W-:Y:S02]  /*e3d0*/  ISETP.GE.AND P1, PT, R8, R222.reuse, PT ;  /* 0x000000de0800720c */ /* 0x080fe40003f26270 */
[----:B------:R-:W-:Y:S02]  /*e3e0*/  ISETP.GE.AND P0, PT, R228, R222, PT ;  /* 0x000000dee400720c */ /* 0x000fe40003f06270 */
[----:B------:R-:W-:Y:S01]  /*e3f0*/  FSEL R164, R28, -INF , P5 ;  /* 0xff8000001ca47808 */ /* 0x000fe20002800000 */
[----:B------:R-:W-:Y:S01]  /*e400*/  VIADD R28, R228, 0x18 ;  /* 0x00000018e41c7836 */ /* 0x000fe20000000000 */
[----:B------:R-:W-:Y:S02]  /*e410*/  FSEL R34, R34, -INF , P1 ;  /* 0xff80000022227808 */ /* 0x000fe40000800000 */
[----:B------:R-:W-:Y:S01]  /*e420*/  FSEL R176, R38, -INF , P0 ;  /* 0xff80000026b07808 */ /* 0x000fe20000000000 */
[----:B------:R-:W-:Y:S01]  /*e430*/  VIADD R38, R228, 0x20 ;  /* 0x00000020e4267836 */ /* 0x000fe20000000000 */
[-C--:B------:R-:W-:Y:S02]  /*e440*/  ISETP.GE.AND P5, PT, R8, R223.reuse, PT ;  /* 0x000000df0800720c */ /* 0x080fe40003fa6270 */
[-C--:B------:R-:W-:Y:S02]  /*e450*/  ISETP.GE.AND P0, PT, R33, R223.reuse, PT ;  /* 0x000000df2100720c */ /* 0x080fe40003f06270 */
[----:B------:R-:W-:Y:S02]  /*e460*/  ISETP.GE.AND P1, PT, R228, R223, PT ;  /* 0x000000dfe400720c */ /* 0x000fe40003f26270 */
[----:B------:R-:W-:Y:S01]  /*e470*/  FSEL R166, R32, -INF , P5 ;  /* 0xff80000020a67808 */ /* 0x000fe20002800000 */
[----:B------:R-:W-:Y:S01]  /*e480*/  VIADD R32, R228, 0x10 ;  /* 0x00000010e4207836 */ /* 0x000fe20000000000 */
[C---:B------:R-:W-:Y:S02]  /*e490*/  ISETP.GE.AND P6, PT, R149.reuse, R225, PT ;  /* 0x000000e19500720c */ /* 0x040fe40003fc6270 */
[----:B------:R-:W-:Y:S01]  /*e4a0*/  FSEL R174, R36, -INF , P1 ;  /* 0xff80000024ae7808 */ /* 0x000fe20000800000 */
[C---:B------:R-:W-:Y:S01]  /*e4b0*/  VIADD R36, R228.reuse, 0x39 ;  /* 0x00000039e4247836 */ /* 0x040fe20000000000 */
[----:B------:R-:W-:Y:S01]  /*e4c0*/  ISETP.GE.AND P5, PT, R149, R224, PT ;  /* 0x000000e09500720c */ /* 0x000fe20003fa6270 */
[----:B------:R-:W-:Y:S01]  /*e4d0*/  VIADD R149, R228, 0x11 ;  /* 0x00000011e4957836 */ /* 0x000fe20000000000 */
        /* <DEDUP_REMOVED lines=12> */
[-C--:B------:R-:W-:Y:S02]  /*e5a0*/  ISETP.GE.AND P1, PT, R32, R223.reuse, PT ;  /* 0x000000df2000720c */ /* 0x080fe40003f26270 */
[----:B------:R-:W-:Y:S01]  /*e5b0*/  FSEL R178, R37, -INF , P4 ;  /* 0xff80000025b27808 */ /* 0x000fe20002000000 */
[----:B------:R-:W-:Y:S01]  /*e5c0*/  VIADD R37, R228, 0x30 ;  /* 0x00000030e4257836 */ /* 0x000fe20000000000 */
[----:B------:R-:W-:Y:S01]  /*e5d0*/  FSEL R235, R44, -INF , P1 ;  /* 0xff8000002ceb7808 */ /* 0x000fe20000800000 */
[----:B------:R-:W-:Y:S01]  /*e5e0*/  VIADD R44, R228, 0x31 ;  /* 0x00000031e42c7836 */ /* 0x000fe20000000000 */
[-C--:B------:R-:W-:Y:S02]  /*e5f0*/  ISETP.GE.AND P4, PT, R25, R223.reuse, PT ;  /* 0x000000df1900720c */ /* 0x080fe40003f86270 */
[----:B------:R-:W-:Y:S02]  /*e600*/  FSEL R191, R48, -INF , P0 ;  /* 0xff80000030bf7808 */ /* 0x000fe40000000000 */
[-C--:B------:R-:W-:Y:S02]  /*e610*/  ISETP.GE.AND P1, PT, R149, R222.reuse, PT ;  /* 0x000000de9500720c */ /* 0x080fe40003f26270 */
[-C--:B------:R-:W-:Y:S02]  /*e620*/  ISETP.GE.AND P0, PT, R24, R222.reuse, PT ;  /* 0x000000de1800720c */ /* 0x080fe40003f06270 */
[----:B------:R-:W-:Y:S02]  /*e630*/  FSEL R249, R41, -INF , P4 ;  /* 0xff80000029f97808 */ /* 0x000fe40002000000 */
[----:B------:R-:W-:Y:S02]  /*e640*/  FSEL R47, R47, -INF , P1 ;  /* 0xff8000002f2f7808 */ /* 0x000fe40000800000 */
        /* <DEDUP_REMOVED lines=8> */
[CC--:B------:R-:W-:Y:S02]  /*e6d0*/  ISETP.GE.AND P1, PT, R38.reuse, R223.reuse, PT ;  /* 0x000000df2600720c */ /* 0x0c0fe40003f26270 */
[----:B------:R-:W-:Y:S02]  /*e6e0*/  ISETP.GE.AND P0, PT, R29, R223, PT ;  /* 0x000000df1d00720c */ /* 0x000fe40003f06270 */
[----:B------:R-:W-:Y:S02]  /*e6f0*/  FSEL R189, R49, -INF , P4 ;  /* 0xff80000031bd7808 */ /* 0x000fe40002000000 */
[-C--:B------:R-:W-:Y:S02]  /*e700*/  ISETP.GE.AND P4, PT, R38, R222.reuse, PT ;  /* 0x000000de2600720c */ /* 0x080fe40003f86270 */
[----:B------:R-:W-:Y:S02]  /*e710*/  FSEL R52, R52, -INF , P1 ;  /* 0xff80000034347808 */ /* 0x000fe40000800000 */
[----:B------:R-:W-:Y:S02]  /*e720*/  FSEL R171, R56, -INF , P0 ;  /* 0xff80000038ab7808 */ /* 0x000fe40000000000 */
[-C--:B------:R-:W-:Y:S02]  /*e730*/  ISETP.GE.AND P1, PT, R45, R222.reuse, PT ;  /* 0x000000de2d00720c */ /* 0x080fe40003f26270 */
[-C--:B------:R-:W-:Y:S02]  /*e740*/  ISETP.GE.AND P0, PT, R20, R222.reuse, PT ;  /* 0x000000de1400720c */ /* 0x080fe40003f06270 */
[----:B------:R-:W-:Y:S02]  /*e750*/  FSEL R21, R145, -INF , !P6 ;  /* 0xff80000091157808 */ /* 0x000fe40007000000 */
[----:B------:R-:W-:Y:S02]  /*e760*/  ISETP.GE.AND P6, PT, R133, R225, PT ;  /* 0x000000e18500720c */ /* 0x000fe40003fc6270 */
[----:B------:R-:W-:Y:S02]  /*e770*/  FSEL R54, R54, -INF , P4 ;  /* 0xff80000036367808 */ /* 0x000fe40002000000 */
[----:B------:R-:W-:Y:S02]  /*e780*/  FSEL R55, R55, -INF , P1 ;  /* 0xff80000037377808 */ /* 0x000fe40000800000 */
[-C--:B------:R-:W-:Y:S02]  /*e790*/  ISETP.GE.AND P4, PT, R20, R223.reuse, PT ;  /* 0x000000df1400720c */ /* 0x080fe40003f86270 */
[----:B------:R-:W-:Y:S02]  /*e7a0*/  FSEL R165, R59, -INF , P0 ;  /* 0xff8000003ba57808 */ /* 0x000fe40000000000 */
[-C--:B------:R-:W-:Y:S02]  /*e7b0*/  ISETP.GE.AND P1, PT, R29, R222.reuse, PT ;  /* 0x000000de1d00720c */ /* 0x080fe40003f26270 */
[----:B------:R-:W-:Y:S02]  /*e7c0*/  ISETP.GE.AND P0, PT, R37, R223, PT ;  /* 0x000000df2500720c */ /* 0x000fe40003f06270 */
[----:B------:R-:W-:Y:S02]  /*e7d0*/  FSEL R13, R155, -INF , !P6 ;  /* 0xff8000009b0d7808 */ /* 0x000fe40007000000 */
[----:B------:R-:W-:Y:S02]  /*e7e0*/  ISETP.GE.AND P6, PT, R148, R225, PT ;  /* 0x000000e19400720c */ /* 0x000fe40003fc6270 */
[----:B------:R-:W-:Y:S02]  /*e7f0*/  FSEL R169, R57, -INF , P4 ;  /* 0xff80000039a97808 */ /* 0x000fe40002000000 */
[-C--:B------:R-:W-:Y:S02]  /*e800*/  ISETP.GE.AND P4, PT, R37, R222.reuse, PT ;  /* 0x000000de2500720c */ /* 0x080fe40003f86270 */
[----:B------:R-:W-:Y:S02]  /*e810*/  FSEL R60, R60, -INF , P0 ;  /* 0xff8000003c3c7808 */ /* 0x000fe40000000000 */
[----:B------:R-:W-:Y:S02]  /*e820*/  FSEL R58, R58, -INF , P1 ;  /* 0xff8000003a3a7808 */ /* 0x000fe40000800000 */
[C---:B------:R-:W-:Y:S02]  /*e830*/  ISETP.GE.AND P1, PT, R44.reuse, R223, PT ;  /* 0x000000df2c00720c */ /* 0x040fe40003f26270 */
[----:B------:R-:W-:Y:S02]  /*e840*/  ISETP.GE.AND P0, PT, R44, R222, PT ;  /* 0x000000de2c00720c */ /* 0x000fe40003f06270 */
[----:B------:R-:W-:Y:S02]  /*e850*/  FSEL R17, R140, -INF , !P5 ;  /* 0xff8000008c117808 */ /* 0x000fe40006800000 */
[----:B------:R-:W-:Y:S02]  /*e860*/  FSEL R41, R154, -INF , !P6 ;  /* 0xff8000009a297808 */ /* 0x000fe40007000000 */
[C---:B------:R-:W-:Y:S02]  /*e870*/  ISETP.GE.AND P6, PT, R11.reuse, R224, PT ;  /* 0x000000e00b00720c */ /* 0x040fe40003fc6270 */
[----:B------:R-:W-:Y:S02]  /*e880*/  ISETP.GE.AND P5, PT, R11, R225, PT ;  /* 0x000000e10b00720c */ /* 0x000fe40003fa6270 */
[----:B------:R-:W-:Y:S02]  /*e890*/  FSEL R62, R62, -INF , P4 ;  /* 0xff8000003e3e7808 */ /* 0x000fe40002000000 */
[----:B------:R-:W-:Y:S02]  /*e8a0*/  FSEL R61, R61, -INF , P1 ;  /* 0xff8000003d3d7808 */ /* 0x000fe40000800000 */
[----:B------:R-:W-:Y:S02]  /*e8b0*/  FSEL R63, R63, -INF , P0 ;  /* 0xff8000003f3f7808 */ /* 0x000fe40000000000 */
[-C--:B------:R-:W-:Y:S02]  /*e8c0*/  ISETP.GE.AND P4, PT, R16, R223.reuse, PT ;  /* 0x000000df1000720c */ /* 0x080fe40003f86270 */
[C---:B------:R-:W-:Y:S02]  /*e8d0*/  ISETP.GE.AND P1, PT, R36.reuse, R223, PT ;  /* 0x000000df2400720c */ /* 0x040fe40003f26270 */
[----:B------:R-:W-:Y:S02]  /*e8e0*/  ISETP.GE.AND P0, PT, R36, R222, PT ;  /* 0x000000de2400720c */ /* 0x000fe40003f06270 */
[----:B------:R-:W-:Y:S02]  /*e8f0*/  FSEL R56, R14, -INF , !P6 ;  /* 0xff8000000e387808 */ /* 0x000fe40007000000 */
[----:B------:R-:W-:Y:S02]  /*e900*/  FSEL R51, R153, -INF , !P5 ;  /* 0xff80000099337808 */ /* 0x000fe40006800000 */
[-C--:B------:R-:W-:Y:S02]  /*e910*/  ISETP.GE.AND P5, PT, R134, R225.reuse, PT ;  /* 0x000000e18600720c */ /* 0x080fe40003fa6270 */
[----:B------:R-:W-:Y:S02]  /*e920*/  ISETP.GE.AND P6, PT, R147, R224, PT ;  /* 0x000000e09300720c */ /* 0x000fe40003fc6270 */
[----:B------:R-:W-:Y:S02]  /*e930*/  FSEL R64, R64, -INF , P4 ;  /* 0xff80000040407808 */ /* 0x000fe40002000000 */
[----:B------:R-:W-:Y:S02]  /*e940*/  FSEL R48, R65, -INF , P1 ;  /* 0xff80000041307808 */ /* 0x000fe40000800000 */
[----:B------:R-:W-:Y:S02]  /*e950*/  FSEL R40, R67, -INF , P0 ;  /* 0xff80000043287808 */ /* 0x000fe40000000000 */
[-C--:B------:R-:W-:Y:S02]  /*e960*/  ISETP.GE.AND P4, PT, R228, R225.reuse, PT ;  /* 0x000000e1e400720c */ /* 0x080fe40003f86270 */
[----:B------:R-:W-:Y:S02]  /*e970*/  ISETP.GE.AND P1, PT, R16, R222, PT ;  /* 0x000000de1000720c */ /* 0x000fe40003f26270 */
[CC--:B------:R-:W-:Y:S01]  /*e980*/  ISETP.GE.AND P0, PT, R228.reuse, R224.reuse, PT ;  /* 0x000000e0e400720c */ /* 0x0c0fe20003f06270 */
[----:B------:R-:W-:Y:S01]  /*e990*/  VIADD R228, R228, 0xffffff80 ;  /* 0xffffff80e4e47836 */ /* 0x000fe20000000000 */
[----:B------:R-:W-:Y:S02]  /*e9a0*/  FSEL R160, R22, -INF , !P6 ;  /* 0xff80000016a07808 */ /* 0x000fe40007000000 */
        /* <DEDUP_REMOVED lines=19> */
[-C--:B------:R-:W-:Y:S02]  /*eae0*/  ISETP.GE.AND P1, PT, R136, R224.reuse, PT ;  /* 0x000000e08800720c */ /* 0x080fe40003f26270 */
[----:B------:R-:W-:Y:S02]  /*eaf0*/  FSEL R166, R166, -INF , !P6 ;  /* 0xff800000a6a67808 */ /* 0x000fe40007000000 */
[C---:B------:R-:W-:Y:S02]  /*eb00*/  ISETP.GE.AND P5, PT, R4.reuse, R225, PT ;  /* 0x000000e10400720c */ /* 0x040fe40003fa6270 */
[-C--:B------:R-:W-:Y:S02]  /*eb10*/  ISETP.GE.AND P6, PT, R4, R224.reuse, PT ;  /* 0x000000e00400720c */ /* 0x080fe40003fc6270 */
[----:B------:R-:W-:Y:S02]  /*eb20*/  FMNMX3.FTZ R4, R0, R21, R19, !PT ;  /* 0x0000001500047276 */ /* 0x000fe40007810013 */
[----:B------:R-:W-:Y:S02]  /*eb30*/  FSEL R49, R137, -INF , !P4 ;  /* 0xff80000089317808 */ /* 0x000fe40006000000 */
[----:B------:R-:W-:Y:S02]  /*eb40*/  FSEL R9, R9, -INF , !P0 ;  /* 0xff80000009097808 */ /* 0x000fe40004000000 */
[-C--:B------:R-:W-:Y:S02]  /*eb50*/  ISETP.GE.AND P4, PT, R142, R225.reuse, PT ;  /* 0x000000e18e00720c */ /* 0x080fe40003f86270 */
[----:B------:R-:W-:Y:S02]  /*eb60*/  FSEL R11, R138, -INF , !P1 ;  /* 0xff8000008a0b7808 */ /* 0x000fe40004800000 */
[-C--:B------:R-:W-:Y:S02]  /*eb70*/  ISETP.GE.AND P0, PT, R134, R224.reuse, PT ;  /* 0x000000e08600720c */ /* 0x080fe40003f06270 */
[----:B------:R-:W-:Y:S02]  /*eb80*/  ISETP.GE.AND P1, PT, R6, R225, PT ;  /* 0x000000e10600720c */ /* 0x000fe40003f26270 */
[----:B------:R-:W-:Y:S02]  /*eb90*/  FMNMX3.FTZ R4, R4, R7, R13, !PT ;  /* 0x0000000704047276 */ /* 0x000fe4000781000d */
[----:B------:R-:W-:Y:S02]  /*eba0*/  FSEL R184, R184, -INF , !P4 ;  /* 0xff800000b8b87808 */ /* 0x000fe40006000000 */
[----:B------:R-:W-:Y:S02]  /*ebb0*/  ISETP.GE.AND P4, PT, R10, R225, PT ;  /* 0x000000e10a00720c */ /* 0x000fe40003f86270 */
[----:B------:R-:W-:Y:S02]  /*ebc0*/  FSEL R67, R18, -INF , !P0 ;  /* 0xff80000012437808 */ /* 0x000fe40004000000 */
[----:B------:R-:W-:Y:S02]  /*ebd0*/  FMNMX3.FTZ R6, R132, R17, R15, !PT ;  /* 0x0000001184067276 */ /* 0x000fe4000781000f */
[----:B------:R-:W-:Y:S02]  /*ebe0*/  FSEL R57, R151, -INF , !P1 ;  /* 0xff80000097397808 */ /* 0x000fe40004800000 */
[-C--:B------:R-:W-:Y:S02]  /*ebf0*/  ISETP.GE.AND P0, PT, R5, R225.reuse, PT ;  /* 0x000000e10500720c */ /* 0x080fe40003f06270 */
[----:B------:R-:W-:Y:S02]  /*ec00*/  ISETP.GE.AND P1, PT, R147, R225, PT ;  /* 0x000000e19300720c */ /* 0x000fe40003f26270 */
[----:B------:R-:W-:Y:S02]  /*ec10*/  FMNMX3.FTZ R4, R4, R41, R51, !PT ;  /* 0x0000002904047276 */ /* 0x000fe40007810033 */
[----:B------:R-:W-:Y:S02]  /*ec20*/  FSEL R180, R180, -INF , !P4 ;  /* 0xff800000b4b47808 */ /* 0x000fe40006000000 */
[----:B------:R-:W-:Y:S02]  /*ec30*/  FMNMX3.FTZ R6, R6, R11, R9, !PT ;  /* 0x0000000b06067276 */ /* 0x000fe40007810009 */
[-C--:B------:R-:W-:Y:S02]  /*ec40*/  ISETP.GE.AND P4, PT, R5, R224.reuse, PT ;  /* 0x000000e00500720c */ /* 0x080fe40003f86270 */
[----:B------:R-:W-:Y:S02]  /*ec50*/  FSEL R181, R181, -INF , !P0 ;  /* 0xff800000b5b57808 */ /* 0x000fe40004000000 */
[----:B------:R-:W-:Y:S02]  /*ec60*/  FMNMX3.FTZ R5, R4, R59, R57, !PT ;  /* 0x0000003b04057276 */ /* 0x000fe40007810039 */
[----:B------:R-:W-:Y:S02]  /*ec70*/  ISETP.GE.AND P0, PT, R146, R225, PT ;  /* 0x000000e19200720c */ /* 0x000fe40003f06270 */
        /* <DEDUP_REMOVED lines=9> */
[----:B------:R-:W-:Y:S02]  /*ed10*/  FMNMX3.FTZ R23, R6, R67, R65, !PT ;  /* 0x0000004306177276 */ /* 0x000fe40007810041 */
[----:B------:R-:W-:Y:S02]  /*ed20*/  FMNMX3.FTZ R5, R5, R180, R181, !PT ;  /* 0x000000b405057276 */ /* 0x000fe400078100b5 */
[----:B------:R-:W-:Y:S02]  /*ed30*/  FSEL R168, R31, -INF , !P0 ;  /* 0xff8000001fa87808 */ /* 0x000fe40004000000 */
[----:B------:R-:W-:Y:S02]  /*ed40*/  FSEL R241, R241, -INF , !P5 ;  /* 0xff800000f1f17808 */ /* 0x000fe40006800000 */
[-C--:B------:R-:W-:Y:S02]  /*ed50*/  ISETP.GE.AND P0, PT, R33, R225.reuse, PT ;  /* 0x000000e12100720c */ /* 0x080fe40003f06270 */
        /* <DEDUP_REMOVED lines=8> */
[----:B------:R-:W-:Y:S02]  /*ede0*/  FSEL R239, R30, -INF , !P1 ;  /* 0xff8000001eef7808 */ /* 0x000fe40004800000 */
[----:B------:R-:W-:Y:S02]  /*edf0*/  ISETP.GE.AND P5, PT, R33, R224, PT ;  /* 0x000000e02100720c */ /* 0x000fe40003fa6270 */
[-C--:B------:R-:W-:Y:S02]  /*ee00*/  ISETP.GE.AND P0, PT, R32, R225.reuse, PT ;  /* 0x000000e12000720c */ /* 0x080fe40003f06270 */
[----:B------:R-:W-:Y:S02]  /*ee10*/  FSEL R249, R249, -INF , !P4 ;  /* 0xff800000f9f97808 */ /* 0x000fe40006000000 */
[----:B------:R-:W-:Y:S02]  /*ee20*/  FMNMX3.FTZ R23, R23, R162, R183, !PT ;  /* 0x000000a217177276 */ /* 0x000fe400078100b7 */
[----:B------:R-:W-:Y:S02]  /*ee30*/  ISETP.GE.AND P4, PT, R149, R225, PT ;  /* 0x000000e19500720c */ /* 0x000fe40003f86270 */
[----:B------:R-:W-:Y:S02]  /*ee40*/  FMNMX3.FTZ R5, R5, R166, R241, !PT ;  /* 0x000000a605057276 */ /* 0x000fe400078100f1 */
[-C--:B------:R-:W-:Y:S02]  /*ee50*/  ISETP.GE.AND P1, PT, R150, R224.reuse, PT ;  /* 0x000000e09600720c */ /* 0x080fe40003f26270 */
[----:B------:R-:W-:Y:S02]  /*ee60*/  FSEL R243, R35, -INF , !P6 ;  /* 0xff80000023f37808 */ /* 0x000fe40007000000 */
[----:B------:R-:W-:Y:S02]  /*ee70*/  FSEL R247, R42, -INF , !P5 ;  /* 0xff8000002af77808 */ /* 0x000fe40006800000 */
[----:B------:R-:W-:Y:S02]  /*ee80*/  FSEL R235, R235, -INF , !P0 ;  /* 0xff800000ebeb7808 */ /* 0x000fe40004000000 */
[----:B------:R-:W-:Y:S02]  /*ee90*/  FMNMX3.FTZ R23, R23, R239, R168, !PT ;  /* 0x000000ef17177276 */ /* 0x000fe400078100a8 */
[----:B------:R-:W-:Y:S02]  /*eea0*/  ISETP.GE.AND P0, PT, R149, R224, PT ;  /* 0x000000e09500720c */ /* 0x000fe40003f06270 */
[----:B------:R-:W-:Y:S02]  /*eeb0*/  FSEL R203, R203, -INF , !P4 ;  /* 0xff800000cbcb7808 */ /* 0x000fe40006000000 */
[-C--:B------:R-:W-:Y:S02]  /*eec0*/  ISETP.GE.AND P5, PT, R24, R225.reuse, PT ;  /* 0x000000e11800720c */ /* 0x080fe40003fa6270 */
        /* <DEDUP_REMOVED lines=11> */
[-C--:B------:R-:W-:Y:S02]  /*ef80*/  ISETP.GE.AND P4, PT, R24, R224.reuse, PT ;  /* 0x000000e01800720c */ /* 0x080fe40003f86270 */
[----:B------:R-:W-:Y:S02]  /*ef90*/  ISETP.GE.AND P1, PT, R32, R224, PT ;  /* 0x000000e02000720c */ /* 0x000fe40003f26270 */
[----:B------:R-:W-:Y:S02]  /*efa0*/  FSEL R245, R43, -INF , !P6 ;  /* 0xff8000002bf57808 */ /* 0x000fe40007000000 */
[----:B------:R-:W-:Y:S02]  /*efb0*/  FMNMX3.FTZ R6, R23, R176, R172, !PT ;  /* 0x000000b017067276 */ /* 0x000fe400078100ac */
[----:B------:R-:W-:Y:S02]  /*efc0*/  FMNMX3.FTZ R4, R4, R235, R203, !PT ;  /* 0x000000eb04047276 */ /* 0x000fe400078100cb */
[----:B------:R-:W-:Y:S02]  /*efd0*/  FSEL R179, R52, -INF , !P5 ;  /* 0xff80000034b37808 */ /* 0x000fe40006800000 */
[----:B------:R-:W-:Y:S02]  /*efe0*/  FSEL R177, R53, -INF , !P0 ;  /* 0xff80000035b17808 */ /* 0x000fe40004000000 */
[-C--:B------:R-:W-:Y:S02]  /*eff0*/  ISETP.GE.AND P5, PT, R45, R224.reuse, PT ;  /* 0x000000e02d00720c */ /* 0x080fe40003fa6270 */
[-C--:B------:R-:W-:Y:S02]  /*f000*/  ISETP.GE.AND P0, PT, R29, R225.reuse, PT ;  /* 0x000000e11d00720c */ /* 0x080fe40003f06270 */
[----:B------:R-:W-:Y:S02]  /*f010*/  FSEL R185, R185, -INF , !P4 ;  /* 0xff800000b9b97808 */ /* 0x000fe40006000000 */
[-C--:B------:R-:W-:Y:S02]  /*f020*/  ISETP.GE.AND P6, PT, R28, R224.reuse, PT ;  /* 0x000000e01c00720c */ /* 0x080fe40003fc6270 */
[----:B------:R-:W-:Y:S02]  /*f030*/  FSEL R195, R46, -INF , !P1 ;  /* 0xff8000002ec37808 */ /* 0x000fe40004800000 */
[----:B------:R-:W-:Y:S02]  /*f040*/  ISETP.GE.AND P4, PT, R20, R225, PT ;  /* 0x000000e11400720c */ /* 0x000fe40003f86270 */
[----:B------:R-:W-:Y:S02]  /*f050*/  FMNMX3.FTZ R6, R6, R247, R245, !PT ;  /* 0x000000f706067276 */ /* 0x000fe400078100f5 */
[----:B------:R-:W-:Y:S02]  /*f060*/  FMNMX3.FTZ R4, R4, R191, R189, !PT ;  /* 0x000000bf04047276 */ /* 0x000fe400078100bd */
[----:B------:R-:W-:Y:S02]  /*f070*/  FSEL R173, R55, -INF , !P5 ;  /* 0xff80000037ad7808 */ /* 0x000fe40006800000 */
[----:B------:R-:W-:Y:S02]  /*f080*/  FSEL R171, R171, -INF , !P0 ;  /* 0xff800000abab7808 */ /* 0x000fe40004000000 */
[-C--:B------:R-:W-:Y:S02]  /*f090*/  ISETP.GE.AND P0, PT, R20, R224.reuse, PT ;  /* 0x000000e01400720c */ /* 0x080fe40003f06270 */
[----:B------:R-:W-:Y:S02]  /*f0a0*/  ISETP.GE.AND P5, PT, R44, R225, PT ;  /* 0x000000e12c00720c */ /* 0x000fe40003fa6270 */
[----:B------:R-:W-:Y:S02]  /*f0b0*/  FSEL R187, R50, -INF , !P6 ;  /* 0xff80000032bb7808 */ /* 0x000fe40007000000 */
[----:B------:R-:W-:Y:S02]  /*f0c0*/  FSEL R169, R169, -INF , !P4 ;  /* 0xff800000a9a97808 */ /* 0x000fe40006000000 */
[----:B------:R-:W-:Y:S02]  /*f0d0*/  FMNMX3.FTZ R6, R6, R195, R193, !PT ;  /* 0x000000c306067276 */ /* 0x000fe400078100c1 */
[----:B------:R-:W-:Y:S02]  /*f0e0*/  ISETP.GE.AND P4, PT, R37, R225, PT ;  /* 0x000000e12500720c */ /* 0x000fe40003f86270 */
[----:B------:R-:W-:Y:S02]  /*f0f0*/  FMNMX3.FTZ R8, R4, R179, R177, !PT ;  /* 0x000000b304087276 */ /* 0x000fe400078100b1 */
[-C--:B------:R-:W-:Y:S02]  /*f100*/  ISETP.GE.AND P1, PT, R38, R224.reuse, PT ;  /* 0x000000e02600720c */ /* 0x080fe40003f26270 */
[----:B------:R-:W-:Y:S02]  /*f110*/  FSEL R161, R61, -INF , !P5 ;  /* 0xff8000003da17808 */ /* 0x000fe40006800000 */
[----:B------:R-:W-:Y:S02]  /*f120*/  FSEL R165, R165, -INF , !P0 ;  /* 0xff800000a5a57808 */ /* 0x000fe40004000000 */
[----:B------:R-:W-:Y:S02]  /*f130*/  FMNMX3.FTZ R4, R6, R187, R185, !PT ;  /* 0x000000bb06047276 */ /* 0x000fe400078100b9 */
[----:B------:R-:W-:Y:S02]  /*f140*/  FSEL R163, R60, -INF , !P4 ;  /* 0xff8000003ca37808 */ /* 0x000fe40006000000 */
[-C--:B------:R-:W-:Y:S02]  /*f150*/  ISETP.GE.AND P5, PT, R36, R225.reuse, PT ;  /* 0x000000e12400720c */ /* 0x080fe40003fa6270 */
[----:B------:R-:W-:Y:S02]  /*f160*/  ISETP.GE.AND P0, PT, R16, R225, PT ;  /* 0x000000e11000720c */ /* 0x000fe40003f06270 */
[----:B------:R-:W-:Y:S02]  /*f170*/  FMNMX3.FTZ R6, R8, R171, R169, !PT ;  /* 0x000000ab08067276 */ /* 0x000fe400078100a9 */
[-C--:B------:R-:W-:Y:S02]  /*f180*/  ISETP.GE.AND P6, PT, R29, R224.reuse, PT ;  /* 0x000000e01d00720c */ /* 0x080fe40003fc6270 */
[----:B------:R-:W-:Y:S02]  /*f190*/  FSEL R175, R54, -INF , !P1 ;  /* 0xff80000036af7808 */ /* 0x000fe40004800000 */
[----:B------:R-:W-:Y:S02]  /*f1a0*/  FSEL R154, R48, -INF , !P5 ;  /* 0xff800000309a7808 */ /* 0x000fe40006800000 */
[----:B------:R-:W-:Y:S02]  /*f1b0*/  FSEL R155, R64, -INF , !P0 ;  /* 0xff800000409b7808 */ /* 0x000fe40004000000 */
[----:B------:R-:W-:Y:S02]  /*f1c0*/  FMNMX3.FTZ R5, R6, R163, R161, !PT ;  /* 0x000000a306057276 */ /* 0x000fe400078100a1 */
[-C--:B------:R-:W-:Y:S02]  /*f1d0*/  ISETP.GE.AND P1, PT, R37, R224.reuse, PT ;  /* 0x000000e02500720c */ /* 0x080fe40003f26270 */
[-C--:B------:R-:W-:Y:S02]  /*f1e0*/  ISETP.GE.AND P4, PT, R44, R224.reuse, PT ;  /* 0x000000e02c00720c */ /* 0x080fe40003f86270 */
[----:B------:R-:W-:Y:S02]  /*f1f0*/  FSEL R167, R58, -INF , !P6 ;  /* 0xff8000003aa77808 */ /* 0x000fe40007000000 */
[----:B------:R-:W-:Y:S02]  /*f200*/  FMNMX3.FTZ R4, R4, R175, R173, !PT ;  /* 0x000000af04047276 */ /* 0x000fe400078100ad */
[----:B------:R-:W-:Y:S02]  /*f210*/  FMNMX3.FTZ R8, R5, R155, R154, !PT ;  /* 0x0000009b05087276 */ /* 0x000fe4000781009a */
[-C--:B------:R-:W-:Y:S02]  /*f220*/  ISETP.GE.AND P6, PT, R36, R224.reuse, PT ;  /* 0x000000e02400720c */ /* 0x080fe40003fc6270 */
[----:B------:R-:W-:Y:S01]  /*f230*/  FSEL R159, R62, -INF , !P1 ;  /* 0xff8000003e9f7808 */ /* 0x000fe20004800000 */
[----:B------:R-:W-:Y:S01]  /*f240*/  SHFL.BFLY PT, R25, R8, 0x2, 0x1f ;  /* 0x0c401f0008197f89 */ /* 0x000fe200000e0000 */
[----:B------:R-:W-:Y:S02]  /*f250*/  FSEL R157, R63, -INF , !P4 ;  /* 0xff8000003f9d7808 */ /* 0x000fe40006000000 */
[----:B------:R-:W-:Y:S02]  /*f260*/  ISETP.GE.AND P5, PT, R16, R224, PT ;  /* 0x000000e01000720c */ /* 0x000fe40003fa6270 */
[----:B------:R-:W-:Y:S02]  /*f270*/  FMNMX3.FTZ R4, R4, R167, R165, !PT ;  /* 0x000000a704047276 */ /* 0x000fe400078100a5 */
[----:B------:R-:W-:Y:S02]  /*f280*/  FSEL R136, R40, -INF , !P6 ;  /* 0xff80000028887808 */ /* 0x000fe40007000000 */
[----:B------:R-:W-:Y:S02]  /*f290*/  FSEL R137, R66, -INF , !P5 ;  /* 0xff80000042897808 */ /* 0x000fe40006800000 */
[----:B------:R-:W-:Y:S02]  /*f2a0*/  FMNMX3.FTZ R5, R4, R159, R157, !PT ;  /* 0x0000009f04057276 */ /* 0x000fe4000781009d */
[----:B------:R-:W-:Y:S02]  /*f2b0*/  SHF.R.U32.HI R138, RZ, 0x1, R198 ;  /* 0x00000001ff8a7819 */ /* 0x000fe400000116c6 */
[----:B------:R-:W-:Y:S05]  /*f2c0*/  FMNMX3.FTZ R6, R5, R137, R136, !PT ;  /* 0x0000008905067276 */ /* 0x000fea0007810088 */
[----:B------:R-:W1:Y:S02]  /*f2d0*/  SHFL.BFLY PT, R5, R6, 0x2, 0x1f ;  /* 0x0c401f0006057f89 */ /* 0x000e6400000e0000 */
[----:B-1----:R-:W-:Y:S01]  /*f2e0*/  FMNMX.FTZ R4, R6, R5, !PT ;  /* 0x0000000506047209 */ /* 0x002fe20007810000 */
[----:B------:R-:W-:Y:S01]  /*f2f0*/  IMAD.SHL.U32 R5, R198, 0x40, RZ ;  /* 0x00000040c6057824 */ /* 0x000fe200078e00ff */
[----:B------:R-:W-:Y:S04]  /*f300*/  FMNMX.FTZ R23, R8, R25, !PT ;  /* 0x0000001908177209 */ /* 0x000fe80007810000 */
[----:B------:R-:W1:Y:S08]  /*f310*/  SHFL.BFLY PT, R133, R4, 0x1, 0x1f ;  /* 0x0c201f0004857f89 */ /* 0x000e7000000e0000 */
[----:B------:R-:W3:Y:S01]  /*f320*/  SHFL.BFLY PT, R134, R23, 0x1, 0x1f ;  /* 0x0c201f0017867f89 */ /* 0x000ee200000e0000 */
[----:B-1----:R-:W-:Y:S02]  /*f330*/  FMNMX.FTZ R133, R4, R133, !PT ;  /* 0x0000008504857209 */ /* 0x002fe40007810000 */
[----:B------:R-:W-:Y:S02]  /*f340*/  LOP3.LUT R4, R138, 0x8, RZ, 0xc0, !PT ;  /* 0x000000088a047812 */ /* 0x000fe400078ec0ff */
[----:B---3--:R-:W-:Y:S01]  /*f350*/  FMNMX.FTZ R134, R23, R134, !PT ;  /* 0x0000008617867209 */ /* 0x008fe20007810000 */
[----:B--2---:R-:W-:Y:S01]  /*f360*/  FMUL.FTZ R156, R135, R133 ;  /* 0x00000085879c7220 */ /* 0x004fe20000410000 */
[----:B------:R-:W-:Y:S02]  /*f370*/  FSETP.NEU.FTZ.AND P0, PT, R133, -INF , PT ;  /* 0xff8000008500780b */ /* 0x000fe40003f1d000 */
[----:B------:R-:W-:Y:S01]  /*f380*/  FSETP.NEU.FTZ.AND P1, PT, R134, -INF , PT ;  /* 0xff8000008600780b */ /* 0x000fe20003f3d000 */
[----:B------:R-:W-:Y:S01]  /*f390*/  FMUL.FTZ R158, R135, R134 ;  /* 0x00000086879e7220 */ /* 0x000fe20000410000 */
[----:B------:R-:W-:Y:S04]  /*f3a0*/  FSEL R156, R156, RZ, P0 ;  /* 0x000000ff9c9c7208 */ /* 0x000fe80000000000 */
[----:B------:R-:W-:Y:S01]  /*f3b0*/  FSEL R158, R158, RZ, P1 ;  /* 0x000000ff9e9e7208 */ /* 0x000fe20000800000 */
[-CC-:B------:R-:W-:Y:S01]  /*f3c0*/  FFMA.FTZ R148, R15, R135.reuse, -R156.reuse ;  /* 0x000000870f947223 */ /* 0x180fe2000001089c */
[-CC-:B------:R-:W-:Y:S01]  /*f3d0*/  FFMA.FTZ R149, R17, R135.reuse, -R156.reuse ;  /* 0x0000008711957223 */ /* 0x180fe2000001089c */
[-CC-:B------:R-:W-:Y:S01]  /*f3e0*/  FFMA.FTZ R152, R11, R135.reuse, -R156.reuse ;  /* 0x000000870b987223 */ /* 0x180fe2000001089c */
[-C--:B------:R-:W-:Y:S01]  /*f3f0*/  FFMA.FTZ R153, R9, R135.reuse, -R156 ;  /* 0x0000008709997223 */ /* 0x080fe2000001089c */
[-CC-:B------:R-:W-:Y:S01]  /*f400*/  FFMA.FTZ R146, R7, R135.reuse, -R158.reuse ;  /* 0x0000008707927223 */ /* 0x180fe2000001089e */
[--C-:B------:R-:W-:Y:S01]  /*f410*/  LOP3.LUT R7, R4, 0x1c0, R5.reuse, 0xf8, !PT ;  /* 0x000001c004077812 */ /* 0x100fe200078ef805 */
[-CC-:B------:R-:W-:Y:S01]  /*f420*/  FFMA.FTZ R147, R13, R135.reuse, -R158.reuse ;  /* 0x000000870d937223 */ /* 0x180fe2000001089e */
[-CC-:B------:R-:W-:Y:S01]  /*f430*/  FFMA.FTZ R151, R21, R135.reuse, -R158.reuse ;  /* 0x0000008715977223 */ /* 0x180fe2000001089e */
[-C--:B------:R-:W-:Y:S01]  /*f440*/  FFMA.FTZ R150, R19, R135.reuse, -R158 ;  /* 0x0000008713967223 */ /* 0x080fe2000001089e */
[----:B------:R-:W-:Y:S01]  /*f450*/  LOP3.LUT R4, R7, R196, RZ, 0x3c, !PT ;  /* 0x000000c407047212 */ /* 0x000fe200078e3cff */
[----:B------:R-:W-:Y:S01]  /*f460*/  MUFU.EX2 R149, R149 ;  /* 0x0000009500957308 */ /* 0x000fe20000000800 */
[-CC-:B------:R-:W-:Y:S01]  /*f470*/  FFMA.FTZ R168, R168, R135.reuse, -R156.reuse ;  /* 0x00000087a8a87223 */ /* 0x180fe2000001089c */
[-CC-:B------:R-:W-:Y:S01]  /*f480*/  FFMA.FTZ R170, R170, R135.reuse, -R156.reuse ;  /* 0x00000087aaaa7223 */ /* 0x180fe2000001089c */
[----:B------:R-:W-:Y:S01]  /*f490*/  LOP3.LUT R4, R4, 0x200, R5, 0xf8, !PT ;  /* 0x0000020004047812 */ /* 0x000fe200078ef805 */
[-C--:B------:R-:W-:Y:S01]  /*f4a0*/  FFMA.FTZ R160, R160, R135.reuse, -R156 ;  /* 0x00000087a0a07223 */ /* 0x080fe2000001089c */
[----:B------:R-:W-:Y:S01]  /*f4b0*/  FSEL R5, R133, RZ, P0 ;  /* 0x000000ff85057208 */ /* 0x000fe20000000000 */
[-C--:B------:R-:W-:Y:S01]  /*f4c0*/  FFMA.FTZ R181, R181, R135.reuse, -R158 ;  /* 0x00000087b5b57223 */ /* 0x080fe2000001089e */
[-C--:B------:R-:W-:Y:S01]  /*f4d0*/  FFMA.FTZ R162, R162, R135.reuse, -R156 ;  /* 0x00000087a2a27223 */ /* 0x080fe2000001089c */
[----:B------:R-:W-:Y:S02]  /*f4e0*/  IMAD R139, R4, 0x2, R201 ;  /* 0x00000002048b7824 */ /* 0x000fe400078e02c9 */
[----:B------:R-:W-:Y:S01]  /*f4f0*/  MUFU.EX2 R151, R151 ;  /* 0x0000009700977308 */ /* 0x000fe20000000800 */
[----:B------:R-:W-:Y:S01]  /*f500*/  FADD.FTZ R6, -R5, R132 ;  /* 0x0000008405067221 */ /* 0x000fe20000010100 */
[----:B------:R-:W-:Y:S01]  /*f510*/  FSEL R5, R134, RZ, P1 ;  /* 0x000000ff86057208 */ /* 0x000fe20000800000 */
[----:B------:R-:W-:Y:S01]  /*f520*/  IMAD.IADD R144, R202, 0x1, R139 ;  /* 0x00000001ca907824 */ /* 0x000fe200078e028b */
[----:B------:R-:W1:Y:S01]  /*f530*/  LDSM.16.MT88.4 R12, [R139+0xc000] ;  /* 0x00c000008b0c783b */ /* 0x000e620000004200 */
[----:B------:R-:W-:Y:S01]  /*f540*/  FMUL.FTZ R4, R135, R6 ;  /* 0x0000000687047220 */ /* 0x000fe20000410000 */
[----:B------:R-:W-:Y:S02]  /*f550*/  VIADD R9, R139, 0xc000 ;  /* 0x0000c0008b097836 */ /* 0x000fe40000000000 */
[----:B------:R-:W-:Y:S02]  /*f560*/  FADD.FTZ R6, -R5, R0 ;  /* 0x0000000005067221 */ /* 0x000fe40000010100 */
[----:B------:R-:W2:Y:S01]  /*f570*/  MUFU.EX2 R150, R150 ;  /* 0x0000009600967308 */ /* 0x000ea20000000800 */
[----:B------:R-:W-:Y:S02]  /*f580*/  VIADD R145, R139, 0xc040 ;  /* 0x0000c0408b917836 */ /* 0x000fe40000000000 */
[-C--:B------:R-:W-:Y:S01]  /*f590*/  FFMA.FTZ R183, R183, R135.reuse, -R156 ;  /* 0x00000087b7b77223 */ /* 0x080fe2000001089c */
[----:B------:R-:W-:Y:S01]  /*f5a0*/  FMUL.FTZ R8, R135, R6 ;  /* 0x0000000687087220 */ /* 0x000fe20000410000 */
[----:B------:R-:W3:Y:S01]  /*f5b0*/  LDSM.16.MT88.4 R20, [R144+0xc000] ;  /* 0x00c000009014783b */ /* 0x000ee20000004200 */
[----:B------:R-:W-:Y:S02]  /*f5c0*/  @P2 VIADD R145, R9, 0xffffffc0 ;  /* 0xffffffc009912836 */ /* 0x000fe40000000000 */
[-CC-:B------:R-:W-:Y:S01]  /*f5d0*/  FFMA.FTZ R164, R164, R135.reuse, -R158.reuse ;  /* 0x00000087a4a47223 */ /* 0x180fe2000001089e */
[-C--:B------:R-:W-:Y:S01]  /*f5e0*/  FFMA.FTZ R237, R237, R135.reuse, -R158 ;  /* 0x00000087eded7223 */ /* 0x080fe2000001089e */
[----:B------:R-:W4:Y:S01]  /*f5f0*/  MUFU.EX2 R0, R4 ;  /* 0x0000000400007308 */ /* 0x000f220000000800 */
[----:B------:R-:W-:Y:S02]  /*f600*/  IMAD.IADD R202, R202, 0x1, R145 ;  /* 0x00000001caca7824 */ /* 0x000fe400078e0291 */
[-C--:B------:R-:W-:Y:S01]  /*f610*/  FFMA.FTZ R239, R239, R135.reuse, -R156 ;  /* 0x00000087efef7223 */ /* 0x080fe2000001089c */
[-CC-:B------:R-:W-:Y:S01]  /*f620*/  FFMA.FTZ R166, R166, R135.reuse, -R158.reuse ;  /* 0x00000087a6a67223 */ /* 0x180fe2000001089e */
[----:B------:R-:W5:Y:S01]  /*f630*/  LDSM.16.MT88.4 R28, [R145] ;  /* 0x00000000911c783b */ /* 0x000f620000004200 */
[-C--:B------:R-:W-:Y:S01]  /*f640*/  FFMA.FTZ R241, R241, R135.reuse, -R158 ;  /* 0x00000087f1f17223 */ /* 0x080fe2000001089e */
[-C--:B------:R-:W-:Y:S01]  /*f650*/  FFMA.FTZ R243, R243, R135.reuse, -R156 ;  /* 0x00000087f3f37223 */ /* 0x080fe2000001089c */
[--C-:B------:R-:W-:Y:S02]  /*f660*/  FFMA.FTZ R174, R174, R135, -R158.reuse ;  /* 0x00000087aeae7223 */ /* 0x100fe4000001089e */
[----:B------:R-:W1:Y:S01]  /*f670*/  MUFU.EX2 R132, R8 ;  /* 0x0000000800847308 */ /* 0x000e620000000800 */
[----:B--2---:R-:W-:Y:S01]  /*f680*/  F2FP.F16.F32.PACK_AB R140, R150, R151 ;  /* 0x00000097968c723e */ /* 0x004fe200000000ff */
[-C--:B------:R-:W-:Y:S01]  /*f690*/  FFMA.FTZ R178, R178, R135.reuse, -R158 ;  /* 0x00000087b2b27223 */ /* 0x080fe2000001089e */
[-C--:B------:R-:W-:Y:S01]  /*f6a0*/  FFMA.FTZ R176, R176, R135.reuse, -R156 ;  /* 0x00000087b0b07223 */ /* 0x080fe2000001089c */
[----:B------:R-:W2:Y:S01]  /*f6b0*/  LDSM.16.MT88.4 R36, [R202] ;  /* 0x00000000ca24783b */ /* 0x000ea20000004200 */
[-C--:B------:R-:W-:Y:S01]  /*f6c0*/  FFMA.FTZ R249, R249, R135.reuse, -R158 ;  /* 0x00000087f9f97223 */ /* 0x080fe2000001089e */
[-C--:B------:R-:W-:Y:S01]  /*f6d0*/  FFMA.FTZ R245, R245, R135.reuse, -R156 ;  /* 0x00000087f5f57223 */ /* 0x080fe2000001089c */
[----:B------:R-:W-:Y:S03]  /*f6e0*/  FFMA.FTZ R203, R203, R135, -R158 ;  /* 0x00000087cbcb7223 */ /* 0x000fe6000001089e */
[----:B------:R-:W3:Y:S01]  /*f6f0*/  MUFU.EX2 R148, R148 ;  /* 0x0000009400947308 */ /* 0x000ee20000000800 */
[C---:B----4-:R-:W-:Y:S01]  /*f700*/  FMUL.FTZ R6, R0.reuse, R130 ;  /* 0x0000008200067220 */ /* 0x050fe20000410000 */
[C---:B------:R-:W-:Y:S01]  /*f710*/  FMUL.FTZ R7, R0.reuse, R131 ;  /* 0x0000008300077220 */ /* 0x040fe20000410000 */
[C---:B------:R-:W-:Y:S01]  /*f720*/  FMUL.FTZ R10, R0.reuse, R126 ;  /* 0x0000007e000a7220 */ /* 0x040fe20000410000 */
[C---:B------:R-:W-:Y:S01]  /*f730*/  FMUL.FTZ R11, R0.reuse, R127 ;  /* 0x0000007f000b7220 */ /* 0x040fe20000410000 */
[C---:B------:R-:W-:Y:S01]  /*f740*/  FMUL.FTZ R18, R0.reuse, R118 ;  /* 0x0000007600127220 */ /* 0x040fe20000410000 */
[----:B------:R-:W-:Y:S01]  /*f750*/  FMUL.FTZ R19, R0, R119 ;  /* 0x0000007700137220 */ /* 0x000fe20000410000 */
[----:B------:R-:W4:Y:S03]  /*f760*/  LDSM.16.MT88.4 R44, [R139+0x10000] ;  /* 0x010000008b2c783b */ /* 0x000f260000004200 */
[----:B------:R-:W-:Y:S01]  /*f770*/  MUFU.EX2 R146, R146 ;  /* 0x0000009200927308 */ /* 0x000fe20000000800 */
[C---:B-1----:R-:W-:Y:S01]  /*f780*/  FMUL.FTZ R4, R132.reuse, R128 ;  /* 0x0000008084047220 */ /* 0x042fe20000410000 */
[C---:B------:R-:W-:Y:S01]  /*f790*/  FMUL.FTZ R5, R132.reuse, R129 ;  /* 0x0000008184057220 */ /* 0x040fe20000410000 */
[C---:B------:R-:W-:Y:S01]  /*f7a0*/  FMUL.FTZ R8, R132.reuse, R124 ;  /* 0x0000007c84087220 */ /* 0x040fe20000410000 */
[C---:B------:R-:W-:Y:S01]  /*f7b0*/  FMUL.FTZ R9, R132.reuse, R125 ;  /* 0x0000007d84097220 */ /* 0x040fe20000410000 */
[C---:B------:R-:W-:Y:S01]  /*f7c0*/  FMUL.FTZ R16, R132.reuse, R116 ;  /* 0x0000007484107220 */ /* 0x040fe20000410000 */
[----:B------:R-:W-:Y:S01]  /*f7d0*/  FMUL.FTZ R17, R132, R117 ;  /* 0x0000007584117220 */ /* 0x000fe20000410000 */
[----:B------:R-:W1:Y:S03]  /*f7e0*/  LDSM.16.MT88.4 R52, [R144+0x10000] ;  /* 0x010000009034783b */ /* 0x000e660000004200 */
[----:B------:R-:W5:Y:S01]  /*f7f0*/  MUFU.EX2 R147, R147 ;  /* 0x0000009300937308 */ /* 0x000f620000000800 */
[----:B---3--:R-:W-:Y:S01]  /*f800*/  F2FP.F16.F32.PACK_AB R141, R148, R149 ;  /* 0x00000095948d723e */ /* 0x008fe200000000ff */
[C---:B------:R-:W-:Y:S01]  /*f810*/  FMUL.FTZ R26, R0.reuse, R110 ;  /* 0x0000006e001a7220 */ /* 0x040fe20000410000 */
[----:B------:R-:W-:Y:S01]  /*f820*/  FMUL.FTZ R27, R0, R111 ;  /* 0x0000006f001b7220 */ /* 0x000fe20000410000 */
[C---:B------:R-:W-:Y:S01]  /*f830*/  FMUL.FTZ R24, R132.reuse, R108 ;  /* 0x0000006c84187220 */ /* 0x040fe20000410000 */
[----:B------:R-:W-:Y:S01]  /*f840*/  FMUL.FTZ R25, R132, R109 ;  /* 0x0000006d84197220 */ /* 0x000fe20000410000 */
[C---:B------:R-:W-:Y:S01]  /*f850*/  FMUL.FTZ R34, R0.reuse, R102 ;  /* 0x0000006600227220 */ /* 0x040fe20000410000 */
[----:B------:R-:W3:Y:S03]  /*f860*/  LDSM.16.MT88.4 R60, [R145+0x4000] ;  /* 0x00400000913c783b */ /* 0x000ee60000004200 */
        /* <DEDUP_REMOVED lines=8> */
[----:B------:R-:W2:Y:S01]  /*f8f0*/  MUFU.EX2 R153, R153 ;  /* 0x0000009900997308 */ /* 0x000ea20000000800 */
[----:B-----5:R-:W-:Y:S01]  /*f900*/  F2FP.F16.F32.PACK_AB R142, R147, R146 ;  /* 0x00000092938e723e */ /* 0x020fe200000000ff */
[----:B------:R-:W-:Y:S01]  /*f910*/  FMUL.FTZ R50, R0, R86 ;  /* 0x0000005600327220 */ /* 0x000fe20000410000 */
[----:B------:R-:W-:Y:S01]  /*f920*/  FMUL.FTZ R48, R132, R84 ;  /* 0x0000005484307220 */ /* 0x000fe20000410000 */
[C---:B------:R-:W-:Y:S01]  /*f930*/  FMUL.FTZ R58, R0.reuse, R78 ;  /* 0x0000004e003a7220 */ /* 0x040fe20000410000 */
[----:B------:R-:W-:Y:S01]  /*f940*/  FMUL.FTZ R66, R0, R70 ;  /* 0x0000004600427220 */ /* 0x000fe20000410000 */
[C---:B------:R-:W-:Y:S01]  /*f950*/  FMUL.FTZ R64, R132.reuse, R68 ;  /* 0x0000004484407220 */ /* 0x040fe20000410000 */
        /* <DEDUP_REMOVED lines=9> */
[----:B------:R-:W-:Y:S01]  /*f9f0*/  MUFU.EX2 R170, R170 ;  /* 0x000000aa00aa7308 */ /* 0x000fe20000000800 */
[----:B--2---:R-:W-:Y:S01]  /*fa00*/  F2FP.F16.F32.PACK_AB R143, R153, R152 ;  /* 0x00000098998f723e */ /* 0x004fe200000000ff */
[-C--:B------:R-:W-:Y:S01]  /*fa10*/  FFMA.FTZ R192, R177, R135.reuse, -R158 ;  /* 0x00000087b1c07223 */ /* 0x080fe2000001089e */
[-CC-:B------:R-:W-:Y:S01]  /*fa20*/  FFMA.FTZ R175, R175, R135.reuse, -R156.reuse ;  /* 0x00000087afaf7223 */ /* 0x180fe2000001089c */
[-C--:B------:R-:W-:Y:S01]  /*fa30*/  FFMA.FTZ R194, R173, R135.reuse, -R156 ;  /* 0x00000087adc27223 */ /* 0x080fe2000001089c */
[-CC-:B------:R-:W-:Y:S01]  /*fa40*/  FFMA.FTZ R171, R171, R135.reuse, -R158.reuse ;  /* 0x00000087abab7223 */ /* 0x180fe2000001089e */
[----:B------:R-:W-:Y:S01]  /*fa50*/  FFMA.FTZ R232, R169, R135, -R158 ;  /* 0x00000087a9e87223 */ /* 0x000fe2000001089e */
[----:B------:R-:W-:Y:S01]  /*fa60*/  LDSM.16.MT88.4 R100, [R202+0x3800] ;  /* 0x00380000ca64783b */ /* 0x000fe20000004200 */
        /* <DEDUP_REMOVED lines=12> */
[-CC-:B------:R-:W-:Y:S04]  /*fb30*/  FFMA.FTZ R159, R159, R135.reuse, -R156.reuse ;  /* 0x000000879f9f7223 */ /* 0x180fe8000001089c */
        /* <DEDUP_REMOVED lines=10> */
[C---:B------:R-:W-:Y:S01]  /*fbe0*/  FMUL.FTZ R23, R0.reuse, R115 ;  /* 0x0000007300177220 */ /* 0x040fe20000410000 */
[----:B------:R-:W-:Y:S03]  /*fbf0*/  FFMA.FTZ R149, R0, R229, R149 ;  /* 0x000000e500957223 */ /* 0x000fe60000010095 */
[----:B------:R-:W-:Y:S01]  /*fc00*/  MUFU.EX2 R164, R164 ;  /* 0x000000a400a47308 */ /* 0x000fe20000000800 */
[----:B------:R-:W-:Y:S01]  /*fc10*/  FFMA.FTZ R151, R132, R233, R151 ;  /* 0x000000e984977223 */ /* 0x000fe20000010097 */
[----:B------:R-:W-:Y:S01]  /*fc20*/  ISETP.GT.AND P0, PT, R226, R207, PT ;  /* 0x000000cfe200720c */ /* 0x000fe20003f04270 */
[----:B------:R-:W-:Y:S01]  /*fc30*/  FADD.FTZ R149, R148, R149 ;  /* 0x0000009594957221 */ /* 0x000fe20000010000 */
[C---:B------:R-:W-:Y:S03]  /*fc40*/  HMMA.16816.F32 R20, R140.reuse, R28, R20 ;  /* 0x0000001c8c14723c */ /* 0x040fe60000001814 */
        /* <DEDUP_REMOVED lines=9> */
[----:B------:R-:W-:Y:S01]  /*fce0*/  FMUL.FTZ R56, R132, R76 ;  /* 0x0000004c84387220 */ /* 0x000fe20000410000 */
[--C-:B------:R-:W-:Y:S01]  /*fcf0*/  FFMA.FTZ R106, R67, R135, -R156.reuse ;  /* 0x00000087436a7223 */ /* 0x100fe2000001089c */
        /* <DEDUP_REMOVED lines=11> */
[----:B------:R-:W-:Y:S02]  /*fdb0*/  MUFU.EX2 R104, R104 ;  /* 0x0000006800687308 */ /* 0x000fe40000000800 */
[C---:B------:R-:W-:Y:S01]  /*fdc0*/  FMUL.FTZ R38, R0.reuse, R98 ;  /* 0x0000006200267220 */ /* 0x040fe20000410000 */
[C---:B------:R-:W-:Y:S01]  /*fdd0*/  FMUL.FTZ R39, R0.reuse, R99 ;  /* 0x0000006300277220 */ /* 0x040fe20000410000 */
[----:B------:R-:W-:Y:S01]  /*fde0*/  FFMA.FTZ R97, R51, R135, -R158 ;  /* 0x0000008733617223 */ /* 0x000fe2000001089e */
[----:B------:R-:W-:Y:S01]  /*fdf0*/  FMUL.FTZ R51, R0, R87 ;  /* 0x0000005700337220 */ /* 0x000fe20000410000 */
[----:B------:R-:W-:Y:S01]  /*fe00*/  FFMA.FTZ R98, R49, R135, -R156 ;  /* 0x0000008731627223 */ /* 0x000fe2000001089c */
[C---:B------:R-:W-:Y:S01]  /*fe10*/  FMUL.FTZ R49, R132.reuse, R85 ;  /* 0x0000005584317220 */ /* 0x040fe20000410000 */
[----:B------:R-:W-:Y:S01]  /*fe20*/  FFMA.FTZ R99, R59, R135, -R158 ;  /* 0x000000873b637223 */ /* 0x000fe2000001089e */
[----:B------:R-:W2:Y:S01]  /*fe30*/  LDSM.16.MT88.4 R84, [R202+0x4000] ;  /* 0x00400000ca54783b */ /* 0x000ea20000004200 */
[C---:B----4-:R-:W-:Y:S01]  /*fe40*/  HMMA.16816.F32 R36, R140.reuse, R44, R36 ;  /* 0x0000002c8c24723c */ /* 0x050fe20000001824 */
[----:B------:R-:W-:Y:S02]  /*fe50*/  MUFU.EX2 R96, R96 ;  /* 0x0000006000607308 */ /* 0x000fe40000000800 */
[C---:B------:R-:W-:Y:S01]  /*fe60*/  FMUL.FTZ R44, R132.reuse, R88 ;  /* 0x00000058842c7220 */ /* 0x040fe20000410000 */
[----:B------:R-:W-:Y:S01]  /*fe70*/  FMUL.FTZ R45, R132, R89 ;  /* 0x00000059842d7220 */ /* 0x000fe20000410000 */
[----:B------:R-:W-:Y:S01]  /*fe80*/  FMUL.FTZ R59, R0, R79 ;  /* 0x0000004f003b7220 */ /* 0x000fe20000410000 */
[----:B------:R-:W-:Y:S01]  /*fe90*/  FADD.FTZ R151, R150, R151 ;  /* 0x0000009796977221 */ /* 0x000fe20000010000 */
[----:B------:R-:W4:Y:S01]  /*fea0*/  LDSM.16.MT88.4 R76, [R139+0xc800] ;  /* 0x00c800008b4c783b */ /* 0x000f220000004200 */
[C---:B------:R-:W-:Y:S03]  /*feb0*/  HMMA.16816.F32 R40, R140.reuse, R46, R40 ;  /* 0x0000002e8c28723c */ /* 0x040fe60000001828 */
[----:B------:R-:W5:Y:S01]  /*fec0*/  MUFU.EX2 R97, R97 ;  /* 0x0000006100617308 */ /* 0x000f620000000800 */
[C---:B------:R-:W-:Y:S01]  /*fed0*/  FMUL.FTZ R46, R0.reuse, R90 ;  /* 0x0000005a002e7220 */ /* 0x040fe20000410000 */
[----:B------:R-:W-:Y:S01]  /*fee0*/  FMUL.FTZ R47, R0, R91 ;  /* 0x0000005b002f7220 */ /* 0x000fe20000410000 */
[----:B------:R-:W-:Y:S01]  /*fef0*/  FADD.FTZ R146, R146, R151 ;  /* 0x0000009792927221 */ /* 0x000fe20000010000 */
[----:B------:R-:W-:Y:S01]  /*ff00*/  FADD.FTZ R152, R152, R149 ;  /* 0x0000009598987221 */ /* 0x000fe20000010000 */
[----:B------:R-:W-:Y:S05]  /*ff10*/  LDSM.16.MT88.4 R88, [R145+0x800] ;  /* 0x000800009158783b */ /* 0x000fea0000004200 */
[----:B------:R-:W3:Y:S01]  /*ff20*/  MUFU.EX2 R98, R98 ;  /* 0x0000006200627308 */ /* 0x000ee20000000800 */
[----:B------:R-:W-:Y:S01]  /*ff30*/  FADD.FTZ R147, R147, R146 ;  /* 0x0000009293937221 */ /* 0x000fe20000010000 */
[C---:B-1----:R-:W-:Y:S03]  /*ff40*/  HMMA.16816.F32 R44, R140.reuse, R52, R44 ;  /* 0x000000348c2c723c */ /* 0x042fe6000000182c */
[C---:B------:R-:W-:Y:S01]  /*ff50*/  FMUL.FTZ R52, R132.reuse, R80 ;  /* 0x0000005084347220 */ /* 0x040fe20000410000 */
[----:B------:R-:W-:Y:S01]  /*ff60*/  FMUL.FTZ R53, R132, R81 ;  /* 0x0000005184357220 */ /* 0x000fe20000410000 */
[----:B------:R-:W-:Y:S03]  /*ff70*/  FADD.FTZ R153, R153, R152 ;  /* 0x0000009899997221 */ /* 0x000fe60000010000 */
[----:B------:R-:W1:Y:S01]  /*ff80*/  MUFU.EX2 R99, R99 ;  /* 0x0000006300637308 */ /* 0x000e620000000800 */
[----:B-----5:R-:W-:Y:S01]  /*ff90*/  F2FP.F16.F32.PACK_AB R68, R97, R96 ;  /* 0x000000606144723e */ /* 0x020fe200000000ff */
[C---:B------:R-:W-:Y:S03]  /*ffa0*/  HMMA.16816.F32 R48, R140.reuse, R54, R48 ;  /* 0x000000368c30723c */ /* 0x040fe60000001830 */
[C---:B------:R-:W-:Y:S01]  /*ffb0*/  FMUL.FTZ R54, R0.reuse, R82 ;  /* 0x0000005200367220 */ /* 0x040fe20000410000 */
[----:B------:R-:W-:Y:S02]  /*ffc0*/  FMUL.FTZ R55, R0, R83 ;  /* 0x0000005300377220 */ /* 0x000fe40000410000 */
[----:B------:R-:W5:Y:S01]  /*ffd0*/  LDSM.16.MT88.4 R80, [R144+0xc800] ;  /* 0x00c800009050783b */ /* 0x000f620000004200 */
[C---:B---3--:R-:W-:Y:S01]  /*ffe0*/  F2FP.F16.F32.PACK_AB R69, R105.reuse, R98 ;  /* 0x000000626945723e */ /* 0x048fe200000000ff */
[----:B------:R-:W-:Y:S01]  /*fff0*/  MUFU.EX2 R106, R106 ;  /* 0x0000006a006a7308 */ /* 0x000fe20000000800 */
[----:B------:R-:W-:Y:S02]  /*10000*/  FADD.FTZ R98, R98, R153 ;  /* 0x0000009962627221 */ /* 0x000fe40000010000 */
[C---:B------:R-:W-:Y:S03]  /*10010*/  HMMA.16816.F32 R52, R140.reuse, R60, R52 ;  /* 0x0000003c8c34723c */ /* 0x040fe60000001834 */
        /* <DEDUP_REMOVED lines=9> */
[----:B------:R-:W3:Y:S02]  /*100b0*/  LDSM.16.MT88.4 R72, [R202+0x800] ;  /* 0x00080000ca48783b */ /* 0x000ee40000004200 */
[----:B------:R-:W-:Y:S01]  /*100c0*/  MUFU.EX2 R239, R239 ;  /* 0x000000ef00ef7308 */ /* 0x000fe20000000800 */
[----:B------:R-:W-:Y:S02]  /*100d0*/  IMAD.MOV.U32 R132, RZ, RZ, R133 ;  /* 0x000000ffff847224 */ /* 0x000fe400078e0085 */
[----:B------:R-:W-:Y:S01]  /*100e0*/  FADD.FTZ R0, R97, R0 ;  /* 0x0000000061007221 */ /* 0x000fe20000010000 */
[C---:B--2---:R-:W-:Y:S03]  /*100f0*/  HMMA.16816.F32 R60, R140.reuse, R84, R60 ;  /* 0x000000548c3c723c */ /* 0x044fe6000000183c */
[----:B-1----:R-:W-:Y:S03]  /*10100*/  F2FP.F16.F32.PACK_AB R71, R107, R106 ;  /* 0x0000006a6b47723e */ /* 0x002fe600000000ff */
[----:B------:R-:W-:Y:S01]  /*10110*/  MUFU.EX2 R166, R166 ;  /* 0x000000a600a67308 */ /* 0x000fe20000000800 */
[----:B------:R-:W-:Y:S01]  /*10120*/  FADD.FTZ R106, R106, R105 ;  /* 0x000000696a6a7221 */ /* 0x000fe20000010000 */
[----:B------:R-:W-:Y:S01]  /*10130*/  HMMA.16816.F32 R64, R140, R86, R64 ;  /* 0x000000568c40723c */ /* 0x000fe20000001840 */
[----:B------:R-:W-:Y:S02]  /*10140*/  LDSM.16.MT88.4 R84, [R145+0x4800] ;  /* 0x004800009154783b */ /* 0x000fe40000004200 */
[-CC-:B------:R-:W-:Y:S01]  /*10150*/  FFMA.FTZ R140, R186, R135.reuse, -R158.reuse ;  /* 0x00000087ba8c7223 */ /* 0x180fe2000001089e */
[-C--:B------:R-:W-:Y:S04]  /*10160*/  FFMA.FTZ R141, R184, R135.reuse, -R158 ;  /* 0x00000087b88d7223 */ /* 0x080fe8000001089e */
[----:B------:R-:W-:Y:S01]  /*10170*/  MUFU.EX2 R241, R241 ;  /* 0x000000f100f17308 */ /* 0x000fe20000000800 */
[-C--:B------:R-:W-:Y:S01]  /*10180*/  FFMA.FTZ R143, R182, R135.reuse, -R156 ;  /* 0x00000087b68f7223 */ /* 0x080fe2000001089c */
[-C--:B------:R-:W-:Y:S01]  /*10190*/  FFMA.FTZ R142, R180, R135.reuse, -R158 ;  /* 0x00000087b48e7223 */ /* 0x080fe2000001089e */
[C---:B----4-:R-:W-:Y:S07]  /*101a0*/  HMMA.16816.F32 R4, R68.reuse, R76, R4 ;  /* 0x0000004c4404723c */ /* 0x050fee0000001804 */
[----:B------:R-:W-:Y:S01]  /*101b0*/  MUFU.EX2 R140, R140 ;  /* 0x0000008c008c7308 */ /* 0x000fe20000000800 */
[-C--:B------:R-:W-:Y:S01]  /*101c0*/  FFMA.FTZ R180, R172, R135.reuse, -R156 ;  /* 0x00000087acb47223 */ /* 0x080fe2000001089c */
[-C--:B------:R-:W-:Y:S01]  /*101d0*/  FFMA.FTZ R172, R251, R135.reuse, -R158 ;  /* 0x00000087fbac7223 */ /* 0x080fe2000001089e */
[C---:B------:R-:W-:Y:S01]  /*101e0*/  HMMA.16816.F32 R8, R68.reuse, R78, R8 ;  /* 0x0000004e4408723c */ /* 0x040fe20000001808 */
[----:B------:R-:W1:Y:S02]  /*101f0*/  LDSM.16.MT88.4 R76, [R139+0x10800] ;  /* 0x010800008b4c783b */ /* 0x000e640000004200 */
[-C--:B------:R-:W-:Y:S01]  /*10200*/  FFMA.FTZ R182, R247, R135.reuse, -R156 ;  /* 0x00000087f7b67223 */ /* 0x080fe2000001089c */
[-C--:B------:R-:W-:Y:S03]  /*10210*/  FFMA.FTZ R184, R235, R135.reuse, -R158 ;  /* 0x00000087ebb87223 */ /* 0x080fe6000001089e */
[----:B------:R-:W2:Y:S01]  /*10220*/  MUFU.EX2 R141, R141 ;  /* 0x0000008d008d7308 */ /* 0x000ea20000000800 */
[-C--:B------:R-:W-:Y:S01]  /*10230*/  FFMA.FTZ R186, R195, R135.reuse, -R156 ;  /* 0x00000087c3ba7223 */ /* 0x080fe2000001089c */
[-C--:B------:R-:W-:Y:S01]  /*10240*/  FFMA.FTZ R158, R154, R135.reuse, -R158 ;  /* 0x000000879a9e7223 */ /* 0x080fe2000001089e */
[C---:B-----5:R-:W-:Y:S03]  /*10250*/  HMMA.16816.F32 R12, R68.reuse, R80, R12 ;  /* 0x00000050440c723c */ /* 0x060fe6000000180c */
[----:B------:R-:W-:Y:S01]  /*10260*/  FFMA.FTZ R156, R136, R135, -R156 ;  /* 0x00000087889c7223 */ /* 0x000fe2000001089c */
[----:B------:R-:W-:Y:S03]  /*10270*/  FADD.FTZ R107, R107, R106 ;  /* 0x0000006a6b6b7221 */ /* 0x000fe60000010000 */
[----:B------:R-:W4:Y:S01]  /*10280*/  MUFU.EX2 R143, R143 ;  /* 0x0000008f008f7308 */ /* 0x000f220000000800 */
[C---:B------:R-:W-:Y:S01]  /*10290*/  HMMA.16816.F32 R16, R68.reuse, R82, R16 ;  /* 0x000000524410723c */ /* 0x040fe20000001810 */
[----:B------:R-:W5:Y:S08]  /*102a0*/  LDSM.16.MT88.4 R80, [R144+0x10800] ;  /* 0x010800009050783b */ /* 0x000f700000004200 */
[----:B------:R-:W4:Y:S01]  /*102b0*/  MUFU.EX2 R142, R142 ;  /* 0x0000008e008e7308 */ /* 0x000f220000000800 */
[C---:B------:R-:W-:Y:S09]  /*102c0*/  HMMA.16816.F32 R20, R68.reuse, R88, R20 ;  /* 0x000000584414723c */ /* 0x040ff20000001814 */
[----:B------:R-:W4:Y:S01]  /*102d0*/  MUFU.EX2 R243, R243 ;  /* 0x000000f300f37308 */ /* 0x000f220000000800 */
        /* <DEDUP_REMOVED lines=8> */
[C---:B-1----:R-:W-:Y:S09]  /*10360*/  HMMA.16816.F32 R36, R68.reuse, R76, R36 ;  /* 0x0000004c4424723c */ /* 0x042ff20000001824 */
[----:B------:R-:W1:Y:S01]  /*10370*/  MUFU.EX2 R180, R180 ;  /* 0x000000b400b47308 */ /* 0x000e620000000800 */
[C---:B------:R-:W-:Y:S01]  /*10380*/  HMMA.16816.F32 R40, R68.reuse, R78, R40 ;  /* 0x0000004e4428723c */ /* 0x040fe20000001828 */
[----:B------:R-:W1:Y:S08]  /*10390*/  LDSM.16.MT88.4 R76, [R145+0x1000] ;  /* 0x00100000914c783b */ /* 0x000e700000004200 */
[----:B------:R-:W-:Y:S01]  /*103a0*/  MUFU.EX2 R172, R172 ;  /* 0x000000ac00ac7308 */ /* 0x000fe20000000800 */
[C---:B-----5:R-:W-:Y:S09]  /*103b0*/  HMMA.16816.F32 R44, R68.reuse, R80, R44 ;  /* 0x00000050442c723c */ /* 0x060ff2000000182c */
[----:B------:R-:W5:Y:S01]  /*103c0*/  MUFU.EX2 R249, R249 ;  /* 0x000000f900f97308 */ /* 0x000f620000000800 */
[C---:B------:R-:W-:Y:S01]  /*103d0*/  HMMA.16816.F32 R48, R68.reuse, R82, R48 ;  /* 0x000000524430723c */ /* 0x040fe20000001830 */
[----:B------:R-:W5:Y:S08]  /*103e0*/  LDSM.16.MT88.4 R80, [R202+0x1000] ;  /* 0x00100000ca50783b */ /* 0x000f700000004200 */
        /* <DEDUP_REMOVED lines=13> */
[----:B------:R-:W-:Y:S01]  /*104c0*/  F2FP.F16.F32.PACK_AB R70, R181, R142 ;  /* 0x0000008eb546723e */ /* 0x000fe200000000ff */
[----:B------:R-:W-:Y:S01]  /*104d0*/  FADD.FTZ R160, R160, R107 ;  /* 0x0000006ba0a07221 */ /* 0x000fe20000010000 */
[----:B------:R-:W-:Y:S03]  /*104e0*/  F2FP.F16.F32.PACK_AB R71, R183, R162 ;  /* 0x000000a2b747723e */ /* 0x000fe600000000ff */
[----:B------:R-:W-:Y:S04]  /*104f0*/  FADD.FTZ R143, R143, R160 ;  /* 0x000000a08f8f7221 */ /* 0x000fe80000010000 */
[----:B------:R-:W4:Y:S01]  /*10500*/  MUFU.EX2 R193, R193 ;  /* 0x000000c100c17308 */ /* 0x000f220000000800 */
[C---:B---3--:R-:W-:Y:S09]  /*10510*/  HMMA.16816.F32 R4, R68.reuse, R72, R4 ;  /* 0x000000484404723c */ /* 0x048ff20000001804 */
[----:B------:R-:W-:Y:S01]  /*10520*/  MUFU.EX2 R188, R188 ;  /* 0x000000bc00bc7308 */ /* 0x000fe20000000800 */
[C---:B------:R-:W-:Y:S01]  /*10530*/  HMMA.16816.F32 R8, R68.reuse, R74, R8 ;  /* 0x0000004a4408723c */ /* 0x040fe20000001808 */
[----:B------:R-:W3:Y:S08]  /*10540*/  LDSM.16.MT88.4 R72, [R139+0x11000] ;  /* 0x011000008b48783b */ /* 0x000ef00000004200 */
        /* <DEDUP_REMOVED lines=11> */
[C---:B-----5:R-:W-:Y:S09]  /*10600*/  HMMA.16816.F32 R28, R68.reuse, R80, R28 ;  /* 0x00000050441c723c */ /* 0x060ff2000000181c */
[----:B------:R-:W-:Y:S01]  /*10610*/  MUFU.EX2 R175, R175 ;  /* 0x000000af00af7308 */ /* 0x000fe20000000800 */
[C---:B------:R-:W-:Y:S01]  /*10620*/  HMMA.16816.F32 R32, R68.reuse, R82, R32 ;  /* 0x000000524420723c */ /* 0x040fe20000001820 */
[----:B------:R-:W5:Y:S08]  /*10630*/  LDSM.16.MT88.4 R80, [R139+0xd800] ;  /* 0x00d800008b50783b */ /* 0x000f700000004200 */
[----:B------:R-:W4:Y:S01]  /*10640*/  MUFU.EX2 R194, R194 ;  /* 0x000000c200c27308 */ /* 0x000f220000000800 */
[C---:B---3--:R-:W-:Y:S09]  /*10650*/  HMMA.16816.F32 R36, R68.reuse, R72, R36 ;  /* 0x000000484424723c */ /* 0x048ff20000001824 */
[----:B------:R-:W-:Y:S01]  /*10660*/  MUFU.EX2 R171, R171 ;  /* 0x000000ab00ab7308 */ /* 0x000fe20000000800 */
[C---:B------:R-:W-:Y:S01]  /*10670*/  HMMA.16816.F32 R40, R68.reuse, R74, R40 ;  /* 0x0000004a4428723c */ /* 0x040fe20000001828 */
[----:B------:R-:W3:Y:S08]  /*10680*/  LDSM.16.MT88.4 R72, [R145+0x1800] ;  /* 0x001800009148783b */ /* 0x000ef00000004200 */
        /* <DEDUP_REMOVED lines=21> */
[C---:B-----5:R-:W-:Y:S09]  /*107e0*/  HMMA.16816.F32 R4, R68.reuse, R80, R4 ;  /* 0x000000504404723c */ /* 0x060ff20000001804 */
[----:B------:R-:W5:Y:S01]  /*107f0*/  MUFU.EX2 R158, R158 ;  /* 0x0000009e009e7308 */ /* 0x000f620000000800 */
[C---:B------:R-:W-:Y:S01]  /*10800*/  HMMA.16816.F32 R8, R68.reuse, R82, R8 ;  /* 0x000000524408723c */ /* 0x040fe20000001808 */
[----:B------:R-:W2:Y:S08]  /*10810*/  LDSM.16.MT88.4 R80, [R139+0x11800] ;  /* 0x011800008b50783b */ /* 0x000eb00000004200 */
        /* <DEDUP_REMOVED lines=106> */
[----:B-----5:R-:W-:Y:S02]  /*10ec0*/  F2FP.F16.F32.PACK_AB R70, R158, R155 ;  /* 0x0000009b9e46723e */ /* 0x020fe400000000ff */
        /* <DEDUP_REMOVED lines=67> */
[----:B------:R-:W-:Y:S01]  /*11300*/  @!UPT UIADD3 URZ, UPT, UPT, URZ, URZ, URZ ;  /* 0x000000fffffff290 */ /* 0x000fe2000fffe0ff */
[----:B------:R-:W-:Y:S11]  /*11310*/  @P0 BRA `(.L_x_5849) ;  /* 0xffffffac00bc0947 */ /* 0x000ff6000383ffff */
.L_x_5842:
        /* <DEDUP_REMOVED lines=10> */
.L_x_5864:
        /* <DEDUP_REMOVED lines=13> */
[----:B------:R-:W-:Y:S01]  /*11490*/  FMUL.FTZ R128, R7, R128 ;  /* 0x0000008007807220 */ /* 0x000fe20000410000 */
[----:B------:R-:W-:Y:S01]  /*114a0*/  LOP3.LUT R4, R5, 0x7c00, R4, 0xf8, !PT ;  /* 0x00007c0005047812 */ /* 0x000fe200078ef804 */
[C---:B------:R-:W-:Y:S01]  /*114b0*/  FMUL.FTZ R129, R7.reuse, R129 ;  /* 0x0000008107817220 */ /* 0x040fe20000410000 */
[----:B--2---:R-:W-:Y:S01]  /*114c0*/  FSEL R10, R10, 1, P0 ;  /* 0x3f8000000a0a7808 */ /* 0x004fe20000000000 */
[C---:B------:R-:W-:Y:S01]  /*114d0*/  FMUL.FTZ R124, R7.reuse, R124 ;  /* 0x0000007c077c7220 */ /* 0x040fe20000410000 */
[----:B------:R-:W-:Y:S01]  /*114e0*/  LOP3.LUT R4, R4, R11, RZ, 0xfc, !PT ;  /* 0x0000000b04047212 */ /* 0x000fe200078efcff */
[----:B------:R-:W-:Y:S01]  /*114f0*/  FMUL.FTZ R125, R7, R125 ;  /* 0x0000007d077d7220 */ /* 0x000fe20000410000 */
[----:B------:R-:W-:Y:S01]  /*11500*/  MOV R5, 0x10 ;  /* 0x0000001000057802 */ /* 0x000fe20000000f00 */
[----:B------:R-:W-:Y:S01]  /*11510*/  FMUL.FTZ R130, R10, R130 ;  /* 0x000000820a827220 */ /* 0x000fe20000410000 */
[----:B------:R-:W-:Y:S01]  /*11520*/  LEA R201, R4, R201, 0x1 ;  /* 0x000000c904c97211 */ /* 0x000fe200078e08ff */
[C---:B------:R-:W-:Y:S01]  /*11530*/  FMUL.FTZ R131, R10.reuse, R131 ;  /* 0x000000830a837220 */ /* 0x040fe20000410000 */
[----:B------:R-:W-:Y:S01]  /*11540*/  SEL R6, R197, 0xffffffe0, !P3 ;  /* 0xffffffe0c5067807 */ /* 0x000fe20005800000 */
        /* <DEDUP_REMOVED lines=8> */
[----:B------:R-:W-:Y:S01]  /*115d0*/  FMUL.FTZ R117, R7, R117 ;  /* 0x0000007507757220 */ /* 0x000fe20000410000 */
[C---:B------:R-:W-:Y:S01]  /*115e0*/  FMUL.FTZ R118, R10.reuse, R118 ;  /* 0x000000760a767220 */ /* 0x040fe20000410000 */
[C---:B------:R-:W-:Y:S01]  /*115f0*/  FMUL.FTZ R119, R10.reuse, R119 ;  /* 0x000000770a777220 */ /* 0x040fe20000410000 */
[----:B------:R-:W-:Y:S01]  /*11600*/  IADD3 R13, PT, PT, R201, 0x40, RZ ;  /* 0x00000040c90d7810 */ /* 0x000fe20007ffe0ff */
[C---:B------:R-:W-:Y:S01]  /*11610*/  FMUL.FTZ R112, R7.reuse, R112 ;  /* 0x0000007007707220 */ /* 0x040fe20000410000 */
[C---:B------:R-:W-:Y:S01]  /*11620*/  FMUL.FTZ R113, R7.reuse, R113 ;  /* 0x0000007107717220 */ /* 0x040fe20000410000 */
[C---:B------:R-:W-:Y:S01]  /*11630*/  FMUL.FTZ R114, R10.reuse, R114 ;  /* 0x000000720a727220 */ /* 0x040fe20000410000 */
[----:B------:R-:W-:Y:S01]  /*11640*/  FMUL.FTZ R115, R10, R115 ;  /* 0x000000730a737220 */ /* 0x000fe20000410000 */
[----:B------:R-:W-:Y:S01]  /*11650*/  IADD3 R11, PT, PT, R6, R201, RZ ;  /* 0x000000c9060b7210 */ /* 0x000fe20007ffe0ff */
[----:B------:R-:W-:Y:S01]  /*11660*/  FMUL.FTZ R108, R7, R108 ;  /* 0x0000006c076c7220 */ /* 0x000fe20000410000 */
[----:B------:R-:W-:Y:S01]  /*11670*/  @P4 IADD3 R13, PT, PT, R201, -0x40, RZ ;  /* 0xffffffc0c90d4810 */ /* 0x000fe20007ffe0ff */
[----:B------:R-:W-:Y:S01]  /*11680*/  FMUL.FTZ R109, R7, R109 ;  /* 0x0000006d076d7220 */ /* 0x000fe20000410000 */
[C---:B------:R-:W-:Y:S01]  /*11690*/  FMUL.FTZ R110, R10.reuse, R110 ;  /* 0x0000006e0a6e7220 */ /* 0x040fe20000410000 */
[C---:B------:R-:W-:Y:S01]  /*116a0*/  FMUL.FTZ R111, R10.reuse, R111 ;  /* 0x0000006f0a6f7220 */ /* 0x040fe20000410000 */
[----:B------:R-:W-:Y:S01]  /*116b0*/  F2FP.F16.F32.PACK_AB R128, R129, R128 ;  /* 0x000000808180723e */ /* 0x000fe200000000ff */
[----:B------:R-:W-:Y:S01]  /*116c0*/  FMUL.FTZ R104, R7, R104 ;  /* 0x0000006807687220 */ /* 0x000fe20000410000 */
[----:B------:R-:W-:Y:S01]  /*116d0*/  F2FP.F16.F32.PACK_AB R130, R131, R130 ;  /* 0x000000828382723e */ /* 0x000fe200000000ff */
[----:B------:R-:W-:Y:S01]  /*116e0*/  FMUL.FTZ R105, R7, R105 ;  /* 0x0000006907697220 */ /* 0x000fe20000410000 */
[C---:B------:R-:W-:Y:S01]  /*116f0*/  FMUL.FTZ R106, R10.reuse, R106 ;  /* 0x0000006a0a6a7220 */ /* 0x040fe20000410000 */
[----:B------:R-:W-:Y:S01]  /*11700*/  FMUL.FTZ R107, R10, R107 ;  /* 0x0000006b0a6b7220 */ /* 0x000fe20000410000 */
[----:B------:R-:W-:Y:S01]  /*11710*/  F2FP.F16.F32.PACK_AB R124, R125, R124 ;  /* 0x0000007c7d7c723e */ /* 0x000fe200000000ff */
[----:B------:R-:W-:Y:S01]  /*11720*/  FMUL.FTZ R100, R7, R100 ;  /* 0x0000006407647220 */ /* 0x000fe20000410000 */
[----:B------:R-:W-:Y:S01]  /*11730*/  F2FP.F16.F32.PACK_AB R126, R127, R126 ;  /* 0x0000007e7f7e723e */ /* 0x000fe200000000ff */
[----:B------:R-:W-:Y:S01]  /*11740*/  FMUL.FTZ R101, R7, R101 ;  /* 0x0000006507657220 */ /* 0x000fe20000410000 */
[----:B------:R-:W-:Y:S01]  /*11750*/  IADD3 R5, PT, PT, R4, R201, RZ ;  /* 0x000000c904057210 */ /* 0x000fe20007ffe0ff */
        /* <DEDUP_REMOVED lines=13> */
[----:B------:R-:W-:Y:S01]  /*11830*/  FMUL.FTZ R94, R10, R94 ;  /* 0x0000005e0a5e7220 */ /* 0x000fe20000410000 */
[----:B------:R-:W-:Y:S01]  /*11840*/  IADD3 R17, PT, PT, R6, R13, RZ ;  /* 0x0000000d06117210 */ /* 0x000fe20007ffe0ff */
        /* <DEDUP_REMOVED lines=14> */
[C---:B------:R-:W-:Y:S01]  /*11930*/  FMUL.FTZ R86, R10.reuse, R86 ;  /* 0x000000560a567220 */ /* 0x040fe20000410000 */
[C---:B------:R-:W-:Y:S01]  /*11940*/  FMUL.FTZ R87, R10.reuse, R87 ;  /* 0x000000570a577220 */ /* 0x040fe20000410000 */
        /* <DEDUP_REMOVED lines=21> */
[C---:B------:R-:W-:Y:S01]  /*11aa0*/  FMUL.FTZ R73, R7.reuse, R73 ;  /* 0x0000004907497220 */ /* 0x040fe20000410000 */
[----:B------:R-:W-:Y:S01]  /*11ab0*/  STS [R15+0x400], R118 ;  /* 0x000400760f007388 */ /* 0x000fe20000000800 */
[----:B------:R-:W-:Y:S01]  /*11ac0*/  FMUL.FTZ R68, R7, R68 ;  /* 0x0000004407447220 */ /* 0x000fe20000410000 */
[C---:B------:R-:W-:Y:S01]  /*11ad0*/  FMUL.FTZ R74, R10.reuse, R74 ;  /* 0x0000004a0a4a7220 */ /* 0x040fe20000410000 */
[C---:B------:R-:W-:Y:S01]  /*11ae0*/  FMUL.FTZ R75, R10.reuse, R75 ;  /* 0x0000004b0a4b7220 */ /* 0x040fe20000410000 */
[----:B------:R-:W-:Y:S01]  /*11af0*/  F2FP.F16.F32.PACK_AB R92, R93, R92 ;  /* 0x0000005c5d5c723e */ /* 0x000fe200000000ff */
[----:B------:R-:W-:Y:S01]  /*11b00*/  STS [R13], R112 ;  /* 0x000000700d007388 */ /* 0x000fe20000000800 */
[----:B------:R-:W-:Y:S01]  /*11b10*/  F2FP.F16.F32.PACK_AB R94, R95, R94 ;  /* 0x0000005e5f5e723e */ /* 0x000fe200000000ff */
[----:B------:R-:W-:Y:S01]  /*11b20*/  FMUL.FTZ R7, R7, R69 ;  /* 0x0000004507077220 */ /* 0x000fe20000410000 */
[C---:B------:R-:W-:Y:S01]  /*11b30*/  FMUL.FTZ R70, R10.reuse, R70 ;  /* 0x000000460a467220 */ /* 0x040fe20000410000 */
[----:B------:R-:W-:Y:S01]  /*11b40*/  STS [R13+0x400], R114 ;  /* 0x000400720d007388 */ /* 0x000fe20000000800 */
[----:B------:R-:W-:Y:S01]  /*11b50*/  FMUL.FTZ R71, R10, R71 ;  /* 0x000000470a477220 */ /* 0x000fe20000410000 */
        /* <DEDUP_REMOVED lines=34> */
[----:B------:R-:W3:Y:S01]  /*11d80*/  LD.E.U8 R4, desc[UR4][R2.64+0x1c8] ;  /* 0x0001c80402047980 */ /* 0x000ee2000c101100 */
[----:B------:R-:W-:-:S03]  /*11d90*/  ISETP.NE.AND P5, PT, R216, -0x1, PT ;  /* 0xffffffffd800780c */ /* 0x000fc60003fa5270 */
[----:B------:R-:W2:Y:S04]  /*11da0*/  LD.E.64 R46, desc[UR4][R2.64+0x88] ;  /* 0x00008804022e7980 */ /* 0x000ea8000c101b00 */
[----:B------:R-:W4:Y:S04]  /*11db0*/  LD.E.64 R22, desc[UR4][R2.64+0x90] ;  /* 0x0000900402167980 */ /* 0x000f28000c101b00 */
[----:B------:R1:W5:Y:S04]  /*11dc0*/  LD.E.64 R38, desc[UR4][R2.64+0xa0] ;  /* 0x0000a00402267980 */ /* 0x000368000c101b00 */
[----:B------:R-:W4:Y:S04]  /*11dd0*/  @!P5 LD.E.64 R48, desc[UR4][R2.64+0x80] ;  /* 0x000080040230d980 */ /* 0x000f28000c101b00 */
[----:B------:R1:W5:Y:S01]  /*11de0*/  LD.E.64 R44, desc[UR4][R2.64+0x70] ;  /* 0x00007004022c7980 */ /* 0x000362000c101b00 */
[----:B---3--:R-:W-:-:S13]  /*11df0*/  ISETP.NE.AND P6, PT, R4, RZ, PT ;  /* 0x000000ff0400720c */ /* 0x008fda0003fc5270 */
[----:B------:R-:W3:Y:S04]  /*11e00*/  @!P6 LD.E R10, desc[UR4][R2.64+0x60] ;  /* 0x00006004020ae980 */ /* 0x000ee8000c101900 */
[----:B------:R-:W3:Y:S01]  /*11e10*/  @!P6 LD.E R37, desc[UR4][R2.64+0xb4] ;  /* 0x0000b4040225e980 */ /* 0x000ee2000c101900 */
[----:B------:R-:W1:Y:S01]  /*11e20*/  @P1 MUFU.LG2 R9, R9 ;  /* 0x0000000900091308 */ /* 0x000e620000000c00 */
[----:B------:R-:W-:Y:S01]  /*11e30*/  SHF.L.U32 R4, R215, 0x6, RZ ;  /* 0x00000006d7047819 */ /* 0x000fe200000006ff */
[----:B--2---:R-:W-:Y:S01]  /*11e40*/  @P5 IMAD.WIDE.U32 R20, R46, R216, RZ ;  /* 0x000000d82e145225 */ /* 0x004fe200078e00ff */
[----:B------:R-:W-:-:S05]  /*11e50*/  MOV R197, RZ ;  /* 0x000000ff00c57202 */ /* 0x000fca0000000f00 */
[----:B------:R-:W2:Y:S01]  /*11e60*/  @P0 MUFU.LG2 R8, R8 ;  /* 0x0000000800080308 */ /* 0x000ea20000000c00 */
[-C--:B----4-:R-:W-:Y:S02]  /*11e70*/  @!P5 IMAD R7, R49, R214.reuse, RZ ;  /* 0x000000d63107d224 */ /* 0x090fe400078e02ff */
        /* <DEDUP_REMOVED lines=18> */
[----:B--2---:R-:W-:Y:S01]  /*11fa0*/  @P0 FMUL.FTZ R9, R8, 0.69314718246459960938 ;  /* 0x3f31721808090820 */ /* 0x004fe20000410000 */
[----:B------:R-:W-:-:S02]  /*11fb0*/  IADD3.X R49, PT, PT, R12, R14, R7, P3, P2 ;  /* 0x0000000e0c317210 */ /* 0x000fc40001fe4407 */
[----:B------:R-:W-:Y:S02]  /*11fc0*/  LOP3.LUT P1, RZ, R198, 0x3, RZ, 0xc0, !PT ;  /* 0x00000003c6ff7812 */ /* 0x000fe4000782c0ff */
        /* <DEDUP_REMOVED lines=8> */
[----:B------:R-:W-:Y:S01]  /*12050*/  LOP3.LUT R7, R7, 0x7, R198, 0xf8, !PT ;  /* 0x0000000707077812 */ /* 0x000fe200078ef8c6 */
[----:B---3--:R-:W-:-:S04]  /*12060*/  @!P6 IMAD R10, R10, R214, R213 ;  /* 0x000000d60a0ae224 */ /* 0x008fc800078e02d5 */
[----:B------:R-:W-:Y:S01]  /*12070*/  @!P6 IMAD R37, R10, R37, RZ ;  /* 0x000000250a25e224 */ /* 0x000fe200078e02ff */
[----:B------:R-:W-:Y:S06]  /*12080*/  @!P6 BRA `(.L_x_5851) ;  /* 0x000000000014e947 */ /* 0x000fec0003800000 */
[----:B------:R-:W2:Y:S04]  /*12090*/  @!P5 LD.E R9, desc[UR4][R2.64+0xb4] ;  /* 0x0000b4040209d980 */ /* 0x000ea8000c101900 */
[----:B------:R-:W3:Y:S01]  /*120a0*/  LD.E R0, desc[UR4][R2.64+0xd4] ;  /* 0x0000d40402007980 */ /* 0x000ee2000c101900 */
[----:B--2---:R-:W-:Y:S02]  /*120b0*/  @!P5 IMAD R216, R9, R214, RZ ;  /* 0x000000d609d8d224 */ /* 0x004fe400078e02ff */
[----:B---3--:R-:W-:-:S05]  /*120c0*/  IMAD R37, R0, R213, RZ ;  /* 0x000000d500257224 */ /* 0x008fca00078e02ff */
[----:B------:R-:W-:-:S07]  /*120d0*/  IADD3 R37, PT, PT, R37, R216, RZ ;  /* 0x000000d825257210 */ /* 0x000fce0007ffe0ff */
.L_x_5851:
        /* <DEDUP_REMOVED lines=23> */
.L_x_5853:
[----:B------:R-:W-:Y:S05]  /*12250*/  BSYNC.RECONVERGENT B0 ;  /* 0x0000000000007941 */ /* 0x000fea0003800200 */
.L_x_5852:
        /* <DEDUP_REMOVED lines=9> */
.L_x_5855:
[----:B------:R-:W-:Y:S05]  /*122f0*/  BSYNC.RECONVERGENT B0 ;  /* 0x0000000000007941 */ /* 0x000fea0003800200 */
.L_x_5854:
        /* <DEDUP_REMOVED lines=14> */
.L_x_5857:
[----:B------:R-:W-:Y:S05]  /*123e0*/  BSYNC.RECONVERGENT B0 ;  /* 0x0000000000007941 */ /* 0x000fea0003800200 */
.L_x_5856:
        /* <DEDUP_REMOVED lines=14> */
.L_x_5859:
[----:B------:R-:W-:Y:S05]  /*124d0*/  BSYNC.RECONVERGENT B0 ;  /* 0x0000000000007941 */ /* 0x000fea0003800200 */
.L_x_5858:
[----:B------:R-:W-:-:S04]  /*124e0*/  MOV R213, 0x0 ;  /* 0x0000000000d57802 */ /* 0x000fc80000000f00 */
[----:B-1234-:R-:W-:Y:S05]  /*124f0*/  @P2 RET.REL.NODEC R212 `(_ZN5flash24flash_fwd_splitkv_kernelI23Flash_fwd_kernel_traitsILi128ELi64ELi128ELi4ELb0ELb0EN7cutlass6half_tE19Flash_kernel_traitsILi128ELi64ELi128ELi4ES3_EELb0ELb1ELb0ELb0ELb1ELb0ELb0ELb0EEEvNS_16Flash_fwd_paramsE) ;  /* 0xfffffed8d4c02950 */ /* 0x01efea0003c3ffff */
        /* <DEDUP_REMOVED lines=13> */
[----:B-1----:R-:W-:Y:S05]  /*125d0*/  RET.REL.NODEC R212 `(_ZN5flash24flash_fwd_splitkv_kernelI23Flash_fwd_kernel_traitsILi128ELi64ELi128ELi4ELb0ELb0EN7cutlass6half_tE19Flash_kernel_traitsILi128ELi64ELi128ELi4ES3_EELb0ELb1ELb0ELb0ELb1ELb0ELb0ELb0EEEvNS_16Flash_fwd_paramsE) ;  /* 0xfffffed8d4887950 */ /* 0x002fea0003c3ffff */
.L_x_5850:
[----:B------:R-:W-:Y:S01]  /*125e0*/  MOV R5, 0x2 ;  /* 0x0000000200057802 */ /* 0x000fe20000000f00 */
[----:B------:R-:W-:Y:S01]  /*125f0*/  IMAD.MOV.U32 R4, RZ, RZ, 0x1f ;  /* 0x0000001fff047424 */ /* 0x000fe200078e00ff */
[----:B------:R-:W-:-:S07]  /*12600*/  MOV R6, 0xffffffff ;  /* 0xffffffff00067802 */ /* 0x000fce0000000f00 */
[----:B-1---5:R-:W-:Y:S05]  /*12610*/  WARPSYNC.COLLECTIVE R6, `(.L_x_5860) ;  /* 0x0000000006087348 */ /* 0x022fea0003c00000 */
[----:B------:R2:W3:Y:S02]  /*12620*/  SHFL.BFLY P0, R10, R233, R5, R4 ;  /* 0x0c000005e90a7389 */ /* 0x0004e40000000004 */
[----:B-123-5:R-:W-:Y:S05]  /*12630*/  ENDCOLLECTIVE ;  /* 0x000000000000791b */ /* 0x02efea0003800000 */
.L_x_5860:
[----:B------:R-:W-:Y:S02]  /*12640*/  IMAD.MOV.U32 R8, RZ, RZ, R10 ;  /* 0x000000ffff087224 */ /* 0x000fe400078e000a */
[----:B------:R-:W-:Y:S02]  /*12650*/  IMAD.MOV.U32 R5, RZ, RZ, 0x1 ;  /* 0x00000001ff057424 */ /* 0x000fe400078e00ff */
[----:B------:R-:W-:-:S05]  /*12660*/  FADD.FTZ R8, R8, R233 ;  /* 0x000000e908087221 */ /* 0x000fca0000010000 */
[----:B------:R-:W-:-:S07]  /*12670*/  MOV R233, R8 ;  /* 0x0000000800e97202 */ /* 0x000fce0000000f00 */
[----:B------:R-:W-:Y:S05]  /*12680*/  WARPSYNC.COLLECTIVE R6, `(.L_x_5861) ;  /* 0x0000000006087348 */ /* 0x000fea0003c00000 */
[----:B------:R1:W2:Y:S02]  /*12690*/  SHFL.BFLY P0, R10, R233, R5, R4 ;  /* 0x0c000005e90a7389 */ /* 0x0002a40000000004 */
[----:B-12---:R-:W-:Y:S05]  /*126a0*/  ENDCOLLECTIVE ;  /* 0x000000000000791b */ /* 0x006fea0003800000 */
.L_x_5861:
[----:B------:R-:W-:Y:S01]  /*126b0*/  MOV R233, R229 ;  /* 0x000000e500e97202 */ /* 0x000fe20000000f00 */
[----:B------:R-:W-:Y:S01]  /*126c0*/  IMAD.MOV.U32 R5, RZ, RZ, 0x2 ;  /* 0x00000002ff057424 */ /* 0x000fe200078e00ff */
[----:B------:R-:W-:-:S07]  /*126d0*/  MOV R9, R10 ;  /* 0x0000000a00097202 */ /* 0x000fce0000000f00 */
[----:B------:R-:W-:Y:S05]  /*126e0*/  WARPSYNC.COLLECTIVE R6, `(.L_x_5862) ;  /* 0x0000000006087348 */ /* 0x000fea0003c00000 */
[----:B------:R1:W2:Y:S02]  /*126f0*/  SHFL.BFLY P0, R10, R233, R5, R4 ;  /* 0x0c000005e90a7389 */ /* 0x0002a40000000004 */
[----:B-12---:R-:W-:Y:S05]  /*12700*/  ENDCOLLECTIVE ;  /* 0x000000000000791b */ /* 0x006fea0003800000 */
.L_x_5862:
[----:B------:R-:W-:Y:S01]  /*12710*/  FADD.FTZ R9, R8, R9 ;  /* 0x0000000908097221 */ /* 0x000fe20000010000 */
[----:B------:R-:W-:Y:S01]  /*12720*/  FADD.FTZ R7, R10, R229 ;  /* 0x000000e50a077221 */ /* 0x000fe20000010000 */
[----:B------:R-:W-:-:S04]  /*12730*/  MOV R5, 0x1 ;  /* 0x0000000100057802 */ /* 0x000fc80000000f00 */
[----:B------:R-:W-:-:S07]  /*12740*/  MOV R233, R7 ;  /* 0x0000000700e97202 */ /* 0x000fce0000000f00 */
[----:B------:R-:W-:Y:S05]  /*12750*/  WARPSYNC.COLLECTIVE R6, `(.L_x_5863) ;  /* 0x0000000006087348 */ /* 0x000fea0003c00000 */
[----:B------:R1:W2:Y:S02]  /*12760*/  SHFL.BFLY P0, R10, R233, R5, R4 ;  /* 0x0c000005e90a7389 */ /* 0x0002a40000000004 */
[----:B-12---:R-:W-:Y:S05]  /*12770*/  ENDCOLLECTIVE ;  /* 0x000000000000791b */ /* 0x006fea0003800000 */
.L_x_5863:
[----:B------:R-:W-:Y:S05]  /*12780*/  BRA `(.L_x_5864) ;  /* 0xffffffec000c7947 */ /* 0x000fea000383ffff */
.L_x_5865:
        /* <DEDUP_REMOVED lines=15> */
.L_x_14930:


//--------------------- .text._ZN5flash24flash_fwd_splitkv_kernelI23Flash_fwd_kernel_traitsILi128ELi64ELi128ELi4ELb0ELb0EN7cutlass6half_tE19Flash_kernel_traitsILi128ELi64ELi128ELi4ES3_EELb0ELb1ELb0ELb0ELb1ELb1ELb0ELb0EEEvNS_16Flash_fwd_paramsE --------------------------
	.section	.text._ZN5flash24flash_fwd_splitkv_kernelI23Flash_fwd_kernel_traitsILi128ELi64ELi128ELi4ELb0ELb0EN7cutlass6half_tE19Flash_kernel_traitsILi128ELi64ELi128ELi4ES3_EELb0ELb1ELb0ELb0ELb1ELb1ELb0ELb0EEEvNS_16Flash_fwd_paramsE,"ax",@progbits
	.align	128
        .global         _ZN5flash24flash_fwd_splitkv_kernelI23Flash_fwd_kernel_traitsILi128ELi64ELi128ELi4ELb0ELb0EN7cutlass6half_tE19Flash_kernel_traitsILi128ELi64ELi128ELi4ES3_EELb0ELb1ELb0ELb0ELb1ELb1ELb0ELb0EEEvNS_16Flash_fwd_paramsE
        .type           _ZN5flash24flash_fwd_splitkv_kernelI23Flash_fwd_kernel_traitsILi128ELi64ELi128ELi4ELb0ELb0EN7cutlass6half_tE19Flash_kernel_traitsILi128ELi64ELi128ELi4ES3_EELb0ELb1ELb0ELb0ELb1ELb1ELb0ELb0EEEvNS_16Flash_fwd_paramsE,@function
        .size           _ZN5flash24flash_fwd_splitkv_kernelI23Flash_fwd_kernel_traitsILi128ELi64ELi128ELi4ELb0ELb0EN7cutlass6half_tE19Flash_kernel_traitsILi128ELi64ELi128ELi4ES3_EELb0ELb1ELb0ELb0ELb1ELb1ELb0ELb0EEEvNS_16Flash_fwd_paramsE,(.L_x_14931 - _ZN5flash24flash_fwd_splitkv_kernelI23Flash_fwd_kernel_traitsILi128ELi64ELi128ELi4ELb0ELb0EN7cutlass6half_tE19Flash_kernel_traitsILi128ELi64ELi128ELi4ES3_EELb0ELb1ELb0ELb0ELb1ELb1ELb0ELb0EEEvNS_16Flash_fwd_paramsE)
        .other          _ZN5flash24flash_fwd_splitkv_kernelI23Flash_fwd_kernel_traitsILi128ELi64ELi128ELi4ELb0ELb0EN7cutlass6half_tE19Flash_kernel_traitsILi128ELi64ELi128ELi4ES3_EELb0ELb1ELb0ELb0ELb1ELb1ELb0ELb0EEEvNS_16Flash_fwd_paramsE,@"STO_CUDA_ENTRY STV_DEFAULT"
_ZN5flash24flash_fwd_splitkv_kernelI23Flash_fwd_kernel_traitsILi128ELi64ELi128ELi4ELb0ELb0EN7cutlass6half_tE19Flash_kernel_traitsILi128ELi64ELi128ELi4ES3_EELb0ELb1ELb0ELb0ELb1ELb1ELb0ELb0EEEvNS_16Flash_fwd_paramsE:
.text._ZN5flash24flash_fwd_splitkv_kernelI23Flash_fwd_kernel_traitsILi128ELi64ELi128ELi4ELb0ELb0EN7cutlass6half_tE19Flash_kernel_traitsILi128ELi64ELi128ELi4ES3_EELb0ELb1ELb0ELb0ELb1ELb1ELb0ELb0EEEvNS_16Flash_fwd_paramsE:
[----:B------:R-:W-:Y:S01]  /*0000*/  LDC R1, c[0x0][0x37c] ;  /* 0x0000df00ff017b82 */ /* 0x000fe20000000800 */
[----:B------:R-:W1:Y:S07]  /*0010*/  S2R R227, SR_CTAID.X ;  /* 0x0000000000e37919 */ /* 0x000e6e0000002500 */
[----:B------:R-:W2:Y:S01]  /*0020*/  LDC.64 R2, c[0x0][0x348] ;  /* 0x0000d200ff027b82 */ /* 0x000ea20000000a00 */
[----:B------:R-:W-:Y:S01]  /*0030*/  BSSY.RECONVERGENT B3, `(.L_x_5866) ;  /* 0x0000005000037945 */ /* 0x000fe20003800200 */
[----:B------:R-:W-:Y:S01]  /*0040*/  MOV R224, 0x80 ;  /* 0x0000008000e07802 */ /* 0x000fe20000000f00 */
[----:B------:R-:W3:Y:S01]  /*0050*/  S2R R226, SR_CTAID.Y ;  /* 0x0000000000e27919 */ /* 0x000ee20000002600 */
[----:B------:R-:W4:Y:S05]  /*0060*/  S2R R225, SR_CTAID.Z ;  /* 0x0000000000e17919 */ /* 0x000f2a0000002700 */
[----:B-1234-:R-:W-:Y:S05]  /*0070*/  CALL.REL.NOINC `($_ZN5flash24flash_fwd_splitkv_kernelI23Flash_fwd_kernel_traitsILi128ELi64ELi128ELi4ELb0ELb0EN7cutlass6half_tE19Flash_kernel_traitsILi128ELi64ELi128ELi4ES3_EELb0ELb1ELb0ELb0ELb1ELb1ELb0ELb0EEEvNS_16Flash_fwd_paramsE$_ZN5flash30compute_attn_1rowblock_splitkvI23Flash_fwd_kernel_traitsILi128ELi64ELi128ELi4ELb0ELb0EN7cutlass6half_tE19Flash_kernel_traitsILi128ELi64ELi128ELi4ES3_EELb0ELb1ELb0ELb0ELb1ELb1ELb0ELb0ENS_16Flash_fwd_paramsEEEvRKT8_iiiii) ;  /* 0x0000000000087944 */ /* 0x01efea0003c00000 */
[----:B------:R-:W-:Y:S05]  /*0080*/  BSYNC.RECONVERGENT B3 ;  /* 0x0000000000037941 */ /* 0x000fea0003800200 */
.L_x_5866:
[----:B------:R-:W-:Y:S05]  /*0090*/  EXIT ;  /* 0x000000000000794d */ /* 0x000fea0003800000 */
        .type           $_ZN5flash24flash_fwd_splitkv_kernelI23Flash_fwd_kernel_traitsILi128ELi64ELi128ELi4ELb0ELb0EN7cutlass6half_tE19Flash_kernel_traitsILi128ELi64ELi128ELi4ES3_EELb0ELb1ELb0ELb0ELb1ELb1ELb0ELb0EEEvNS_16Flash_fwd_paramsE$_ZN5flash30compute_attn_1rowblock_splitkvI23Flash_fwd_kernel_traitsILi128ELi64ELi128ELi4ELb0ELb0EN7cutlass6half_tE19Flash_kernel_traitsILi128ELi64ELi128ELi4ES3_EELb0ELb1ELb0ELb0ELb1ELb1ELb0ELb0ENS_16Flash_fwd_paramsEEEvRKT8_iiiii,@function
        .size           $_ZN5flash24flash_fwd_splitkv_kernelI23Flash_fwd_kernel_traitsILi128ELi64ELi128ELi4ELb0ELb0EN7cutlass6half_tE19Flash_kernel_traitsILi128ELi64ELi128ELi4ES3_EELb0ELb1ELb0ELb0ELb1ELb1ELb0ELb0EEEvNS_16Flash_fwd_paramsE$_ZN5flash30compute_attn_1rowblock_splitkvI23Flash_fwd_kernel_traitsILi128ELi64ELi128ELi4ELb0ELb0EN7cutlass6half_tE19Flash_kernel_traitsILi128ELi64ELi128ELi4ES3_EELb0ELb1ELb0ELb0ELb1ELb1ELb0ELb0ENS_16Flash_fwd_paramsEEEvRKT8_iiiii,(.L_x_14931 - $_ZN5flash24flash_fwd_splitkv_kernelI23Flash_fwd_kernel_traitsILi128ELi64ELi128ELi4ELb0ELb0EN7cutlass6half_tE19Flash_kernel_traitsILi128ELi64ELi128ELi4ES3_EELb0ELb1ELb0ELb0ELb1ELb1ELb0ELb0EEEvNS_16Flash_fwd_paramsE$_ZN5flash30compute_attn_1rowblock_splitkvI23Flash_fwd_kernel_traitsILi128ELi64ELi128ELi4ELb0ELb0EN7cutlass6half_tE19Flash_kernel_traitsILi128ELi64ELi128ELi4ES3_EELb0ELb1ELb0ELb0ELb1ELb1ELb0ELb0ENS_16Flash_fwd_paramsEEEvRKT8_iiiii)
$_ZN5flash24flash_fwd_splitkv_kernelI23Flash_fwd_kernel_traitsILi128ELi64ELi128ELi4ELb0ELb0EN7cutlass6half_tE19Flash_kernel_traitsILi128ELi64ELi128ELi4ES3_EELb0ELb1ELb0ELb0ELb1ELb1ELb0ELb0EEEvNS_16Flash_fwd_paramsE$_ZN5flash30compute_attn_1rowblock_splitkvI23Flash_fwd_kernel_traitsILi128ELi64ELi128ELi4ELb0ELb0EN7cutlass6half_tE19Flash_kernel_traitsILi128ELi64ELi128ELi4ES3_EELb0ELb1ELb0ELb0ELb1ELb1ELb0ELb0ENS_16Flash_fwd_paramsEEEvRKT8_iiiii:
        /* <DEDUP_REMOVED lines=38> */
.L_x_5868:
[----:B------:R-:W-:Y:S05]  /*0300*/  BSYNC.RECONVERGENT B0 ;  /* 0x0000000000007941 */ /* 0x000fea0003800200 */
.L_x_5867:
[----:B------:R-:W-:Y:S04]  /*0310*/  BSSY.RECONVERGENT B0, `(.L_x_5869) ;  /* 0x0000007000007945 */ /* 0x000fe80003800200 */
[----:B------:R-:W-:Y:S05]  /*0320*/  @!P3 BRA `(.L_x_5870) ;  /* 0x000000000014b947 */ /* 0x000fea0003800000 */
[----:B-----5:R-:W3:Y:S02]  /*0330*/  LD.E.U8 R5, desc[UR4][R2.64+0x1b2] ;  /* 0x0001b20402057980 */ /* 0x020ee4000c101100 */
[----:B---3--:R-:W-:-:S13]  /*0340*/  ISETP.NE.AND P1, PT, R5, RZ, PT ;  /* 0x000000ff0500720c */ /* 0x008fda0003f25270 */
[----:B------:R-:W3:Y:S02]  /*0350*/  @P1 LD.E R6, desc[UR4][R12.64+0x4] ;  /* 0x000004040c061980 */ /* 0x000ee4000c101900 */
[----:B---3--:R-:W-:-:S06]  /*0360*/  @P1 IADD3 R5, PT, PT, R6, -R11, RZ ;  /* 0x8000000b06051210 */ /* 0x008fcc0007ffe0ff */
[----:B------:R3:W5:Y:S02]  /*0370*/  @!P1 LD.E R5, desc[UR4][R12.64] ;  /* 0x000000040c059980 */ /* 0x000764000c101900 */
.L_x_5870:
[----:B------:R-:W-:Y:S05]  /*0380*/  BSYNC.RECONVERGENT B0 ;  /* 0x0000000000007941 */ /* 0x000fea0003800200 */
.L_x_5869:
        /* <DEDUP_REMOVED lines=8> */
.L_x_5872:
[----:B------:R-:W4:Y:S01]  /*0410*/  LD.E.64 R6, desc[UR4][R2.64+0x108] ;  /* 0x0001080402067980 */ /* 0x000f22000c101b00 */
[----:B------:R-:W-:Y:S01]  /*0420*/  BSSY.RECONVERGENT B0, `(.L_x_5874) ;  /* 0x0000006000007945 */ /* 0x000fe20003800200 */
[----:B------:R-:W-:Y:S01]  /*0430*/  IMAD.MOV.U32 R118, RZ, RZ, RZ ;  /* 0x000000ffff767224 */ /* 0x000fe200078e00ff */
[----:B----4-:R-:W-:-:S04]  /*0440*/  ISETP.NE.U32.AND P0, PT, R6, RZ, PT ;  /* 0x000000ff0600720c */ /* 0x010fc80003f05070 */
[----:B------:R-:W-:-:S13]  /*0450*/  ISETP.NE.AND.EX P0, PT, R7, RZ, PT, P0 ;  /* 0x000000ff0700720c */ /* 0x000fda0003f05300 */
[----:B------:R-:W-:Y:S05]  /*0460*/  @!P0 BRA `(.L_x_5875) ;  /* 0x0000000000048947 */ /* 0x000fea0003800000 */
[----:B------:R4:W5:Y:S02]  /*0470*/  LD.E R118, desc[UR4][R2.64+0xbc] ;  /* 0x0000bc0402767980 */ /* 0x000964000c101900 */
.L_x_5875:
[----:B------:R-:W-:Y:S05]  /*0480*/  BSYNC.RECONVERGENT B0 ;  /* 0x0000000000007941 */ /* 0x000fea0003800200 */
.L_x_5874:
[----:B-----5:R-:W-:Y:S02]  /*0490*/  IADD3 R118, PT, PT, R118, R5, -R10 ;  /* 0x0000000576767210 */ /* 0x020fe40007ffe80a */
.L_x_5873:
[----:B------:R-:W-:Y:S05]  /*04a0*/  BSYNC.RECONVERGENT B1 ;  /* 0x0000000000017941 */ /* 0x000fea0003800200 */
.L_x_5871:
[----:B------:R-:W-:Y:S01]  /*04b0*/  IMAD.SHL.U32 R215, R227, 0x40, RZ ;  /* 0x00000040e3d77824 */ /* 0x000fe200078e00ff */
[----:B------:R-:W-:Y:S01]  /*04c0*/  MOV R6, R224 ;  /* 0x000000e000067202 */ /* 0x000fe20000000f00 */
[----:B------:R-:W-:-:S03]  /*04d0*/  IMAD.MOV.U32 R7, RZ, RZ, 0x0 ;  /* 0x00000000ff077424 */ /* 0x000fc600078e00ff */
[----:B------:R-:W-:-:S13]  /*04e0*/  ISETP.GT.AND P0, PT, R120, R215, PT ;  /* 0x000000d77800720c */ /* 0x000fda0003f04270 */
[----:B-1234-:R-:W-:Y:S05]  /*04f0*/  @!P0 RET.REL.NODEC R6 `(_ZN5flash24flash_fwd_splitkv_kernelI23Flash_fwd_kernel_traitsILi128ELi64ELi128ELi4ELb0ELb0EN7cutlass6half_tE19Flash_kernel_traitsILi128ELi64ELi128ELi4ES3_EELb0ELb1ELb0ELb0ELb1ELb1ELb0ELb0EEEvNS_16Flash_fwd_paramsE) ;  /* 0xfffffff806c08950 */ /* 0x01efea0003c3ffff */
[----:B------:R-:W2:Y:S04]  /*0500*/  LD.E R6, desc[UR4][R2.64+0x188] ;  /* 0x0001880402067980 */ /* 0x000ea8000c101900 */
[----:B------:R-:W3:Y:S04]  /*0510*/  LD.E R5, desc[UR4][R2.64+0x184] ;  /* 0x0001840402057980 */ /* 0x000ee8000c101900 */
[----:B------:R-:W4:Y:S01]  /*0520*/  LD.E R14, desc[UR4][R2.64+0xb8] ;  /* 0x0000b804020e7980 */ /* 0x000f22000c101900 */
[----:B------:R-:W-:Y:S02]  /*0530*/  VIADD R8, R118, 0x7f ;  /* 0x0000007f76087836 */ /* 0x000fe40000000000 */
[----:B------:R-:W-:Y:S01]  /*0540*/  IMAD R7, R227, 0x40, -R120 ;  /* 0x00000040e3077824 */ /* 0x000fe200078e0a78 */
[----:B------:R-:W1:Y:S04]  /*0550*/  S2R R210, SR_TID.X ;  /* 0x0000000000d27919 */ /* 0x000e680000002100 */
[----:B--2---:R-:W-:-:S02]  /*0560*/  IADD3 R6, PT, PT, R6, R7, R8 ;  /* 0x0000000706067210 */ /* 0x004fc40007ffe008 */
[----:B------:R-:W-:Y:S01]  /*0570*/  SHF.R.S32.HI R7, RZ, 0x1f, R8 ;  /* 0x0000001fff077819 */ /* 0x000fe20000011408 */
[----:B---3--:R-:W-:Y:S02]  /*0580*/  IMAD.IADD R12, R5, 0x1, R120 ;  /* 0x00000001050c7824 */ /* 0x008fe400078e0278 */
[----:B------:R-:W-:Y:S01]  /*0590*/  VIADD R6, R6, 0x40 ;  /* 0x0000004006067836 */ /* 0x000fe20000000000 */
[----:B------:R-:W-:Y:S01]  /*05a0*/  LEA.HI R7, R7, R8, RZ, 0x7 ;  /* 0x0000000807077211 */ /* 0x000fe200078f38ff */
[----:B----4-:R-:W-:Y:S01]  /*05b0*/  VIADD R14, R14, 0x7f ;  /* 0x0000007f0e0e7836 */ /* 0x010fe20000000000 */
[----:B------:R-:W-:Y:S02]  /*05c0*/  IADD3 R12, PT, PT, -R12, R215, R118 ;  /* 0x000000d70c0c7210 */ /* 0x000fe40007ffe176 */
[----:B------:R-:W-:Y:S02]  /*05d0*/  SHF.R.S32.HI R5, RZ, 0x1f, R6 ;  /* 0x0000001fff057819 */ /* 0x000fe40000011406 */
[----:B------:R-:W-:-:S02]  /*05e0*/  SHF.R.S32.HI R13, RZ, 0x1f, R14 ;  /* 0x0000001fff0d7819 */ /* 0x000fc4000001140e */
[----:B------:R-:W-:Y:S02]  /*05f0*/  SHF.R.S32.HI R9, RZ, 0x1f, R12 ;  /* 0x0000001fff097819 */ /* 0x000fe4000001140c */
        /* <DEDUP_REMOVED lines=65> */
.L_x_5878:
[----:B------:R-:W-:Y:S05]  /*0a10*/  BSYNC.RECONVERGENT B0 ;  /* 0x0000000000007941 */ /* 0x000fea0003800200 */
.L_x_5877:
        /* <DEDUP_REMOVED lines=18> */
.L_x_5880:
[----:B------:R-:W-:Y:S05]  /*0b40*/  BSYNC.RECONVERGENT B0 ;  /* 0x0000000000007941 */ /* 0x000fea0003800200 */
.L_x_5879:
        /* <DEDUP_REMOVED lines=14> */
.L_x_5882:
[----:B------:R-:W-:Y:S05]  /*0c30*/  BSYNC.RECONVERGENT B0 ;  /* 0x0000000000007941 */ /* 0x000fea0003800200 */
.L_x_5881:
        /* <DEDUP_REMOVED lines=14> */
.L_x_5884:
[----:B------:R-:W-:Y:S05]  /*0d20*/  BSYNC.RECONVERGENT B0 ;  /* 0x0000000000007941 */ /* 0x000fea0003800200 */
.L_x_5883:
[----:B------:R-:W-:Y:S01]  /*0d30*/  MOV R225, 0x0 ;  /* 0x0000000000e17802 */ /* 0x000fe20000000f00 */
[----:B------:R-:W-:Y:S04]  /*0d40*/  @!P6 ST.E desc[UR4][R4.64], R11 ;  /* 0x0000000b0400e985 */ /* 0x000fe8000c101904 */
[----:B------:R-:W-:Y:S04]  /*0d50*/  @!P5 ST.E desc[UR4][R4.64+0x40], R9 ;  /* 0x000040090400d985 */ /* 0x000fe8000c101904 */
[----:B------:R1:W-:Y:S02]  /*0d60*/  @!P4 ST.E desc[UR4][R4.64+0x80], R7 ;  /* 0x000080070400c985 */ /* 0x0003e4000c101904 */
[----:B-123-5:R-:W-:Y:S05]  /*0d70*/  @P3 RET.REL.NODEC R224 `(_ZN5flash24flash_fwd_splitkv_kernelI23Flash_fwd_kernel_traitsILi128ELi64ELi128ELi4ELb0ELb0EN7cutlass6half_tE19Flash_kernel_traitsILi128ELi64ELi128ELi4ES3_EELb0ELb1ELb0ELb0ELb1ELb1ELb0ELb0EEEvNS_16Flash_fwd_paramsE) ;  /* 0xfffffff0e0a03950 */ /* 0x02efea0003c3ffff */
[----:B------:R-:W-:Y:S02]  /*0d80*/  MOV R3, 0x7f800000 ;  /* 0x7f80000000037802 */ /* 0x000fe40000000f00 */
[----:B------:R-:W-:-:S03]  /*0d90*/  MOV R225, 0x0 ;  /* 0x0000000000e17802 */ /* 0x000fc60000000f00 */
[----:B------:R1:W-:Y:S02]  /*0da0*/  ST.E desc[UR4][R4.64+0xc0], R3 ;  /* 0x0000c00304007985 */ /* 0x0003e4000c101904 */
[----:B-1----:R-:W-:Y:S05]  /*0db0*/  RET.REL.NODEC R224 `(_ZN5flash24flash_fwd_splitkv_kernelI23Flash_fwd_kernel_traitsILi128ELi64ELi128ELi4ELb0ELb0EN7cutlass6half_tE19Flash_kernel_traitsILi128ELi64ELi128ELi4ES3_EELb0ELb1ELb0ELb0ELb1ELb1ELb0ELb0EEEvNS_16Flash_fwd_paramsE) ;  /* 0xfffffff0e0907950 */ /* 0x002fea0003c3ffff */
.L_x_5876:
        /* <DEDUP_REMOVED lines=101> */
[----:B------:R-:W-:Y:S02]  /*1410*/  IMAD.IADD R0, R21, 0x1, R6 ;  /* 0x0000000115007824 */ /* 0x000fe400078e0206 */
[----:B------:R-:W-:Y:S01]  /*1420*/  IMAD.IADD R12, R15, 0x1, R12 ;  /* 0x000000010f0c7824 */ /* 0x000fe200078e020c */
[----:B------:R-:W-:Y:S05]  /*1430*/  BRA `(.L_x_5887) ;  /* 0x00000004003c7947 */ /* 0x000fea0003800000 */
.L_x_5886:
        /* <DEDUP_REMOVED lines=60> */
[----:B------:R-:W-:Y:S01]  /*1800*/  @P3 IADD3 R10, PT, PT, R10, R11, RZ ;  /* 0x0000000b0a0a3210 */ /* 0x000fe20007ffe0ff */
[----:B------:R-:W-:Y:S01]  /*1810*/  IMAD.IADD R19, R19, 0x1, R4 ;  /* 0x0000000113137824 */ /* 0x000fe200078e0204 */
[----:B------:R-:W-:Y:S01]  /*1820*/  @!P3 MOV R20, R6 ;  /* 0x000000060014b202 */ /* 0x000fe20000000f00 */
[----:B------:R-:W-:Y:S01]  /*1830*/  @!P3 IMAD R0, R15, R9, RZ ;  /* 0x000000090f00b224 */ /* 0x000fe200078e02ff */
        /* <DEDUP_REMOVED lines=8> */
[----:B------:R-:W-:Y:S02]  /*18c0*/  @!P3 IADD3 R12, PT, PT, R15, R0, RZ ;  /* 0x000000000f0cb210 */ /* 0x000fe40007ffe0ff */
[----:B------:R-:W-:Y:S01]  /*18d0*/  IADD3 R0, PT, PT, R9, R7, RZ ;  /* 0x0000000709007210 */ /* 0x000fe20007ffe0ff */
[----:B------:R-:W-:Y:S01]  /*18e0*/  @P3 IMAD.MOV.U32 R14, RZ, RZ, R10 ;  /* 0x000000ffff0e3224 */ /* 0x000fe200078e000a */
[----:B------:R-:W-:Y:S01]  /*18f0*/  @P3 IADD3 R12, PT, PT, R11, R5, RZ ;  /* 0x000000050b0c3210 */ /* 0x000fe20007ffe0ff */
[----:B------:R-:W-:Y:S01]  /*1900*/  IMAD.MOV.U32 R4, RZ, RZ, R8 ;  /* 0x000000ffff047224 */ /* 0x000fe200078e0008 */
[----:B------:R-:W-:Y:S02]  /*1910*/  MOV R19, RZ ;  /* 0x000000ff00137202 */ /* 0x000fe40000000f00 */
[----:B------:R-:W-:-:S02]  /*1920*/  MOV R10, R117 ;  /* 0x00000075000a7202 */ /* 0x000fc40000000f00 */
.L_x_5887:
[----:B------:R-:W-:Y:S05]  /*1930*/  BSYNC.RECONVERGENT B0 ;  /* 0x0000000000007941 */ /* 0x000fea0003800200 */
.L_x_5885:
        /* <DEDUP_REMOVED lines=14> */
[----:B------:R-:W-:Y:S01]  /*1a20*/  VIADD R11, R20, 0x10 ;  /* 0x00000010140b7836 */ /* 0x000fe20000000000 */
[----:B------:R-:W-:-:S04]  /*1a30*/  IADD3 R215, PT, PT, -R215, R120, RZ ;  /* 0x00000078d7d77210 */ /* 0x000fc80007ffe1ff */
[-C--:B------:R-:W-:Y:S02]  /*1a40*/  ISETP.GE.AND P6, PT, R11, R215.reuse, PT ;  /* 0x000000d70b00720c */ /* 0x080fe40003fc6270 */
[----:B------:R-:W-:Y:S02]  /*1a50*/  MOV R21, RZ ;  /* 0x000000ff00157202 */ /* 0x000fe40000000f00 */
[----:B------:R-:W-:Y:S01]  /*1a60*/  ISETP.GE.AND P4, PT, R20, R215, PT ;  /* 0x000000d71400720c */ /* 0x000fe20003f86270 */
[----:B------:R-:W1:Y:S01]  /*1a70*/  S2UR UR6, SR_CgaCtaId ;  /* 0x00000000000679c3 */ /* 0x000e620000008800 */
[----:B------:R-:W-:Y:S01]  /*1a80*/  IMAD.WIDE.U32 R26, R227, 0x40, R20 ;  /* 0x00000040e31a7825 */ /* 0x000fe200078e0014 */
        /* <DEDUP_REMOVED lines=15> */
[C---:B------:R-:W-:Y:S02]  /*1b80*/  VIADD R9, R20.reuse, 0x20 ;  /* 0x0000002014097836 */ /* 0x040fe40000000000 */
[----:B------:R-:W-:Y:S01]  /*1b90*/  VIADD R7, R20, 0x30 ;  /* 0x0000003014077836 */ /* 0x000fe20000000000 */
[----:B------:R-:W-:Y:S02]  /*1ba0*/  IADD3 R4, P3, PT, R208, R4, RZ ;  /* 0x00000004d0047210 */ /* 0x000fe40007f7e0ff */
[----:B------:R-:W-:-:S02]  /*1bb0*/  ISETP.GE.AND P5, PT, R9, R215, PT ;  /* 0x000000d70900720c */ /* 0x000fc40003fa6270 */
[----:B------:R-:W-:Y:S01]  /*1bc0*/  ISETP.GE.AND P1, PT, R7, R215, PT ;  /* 0x000000d70700720c */ /* 0x000fe20003f26270 */
[----:B------:R-:W-:Y:S01]  /*1bd0*/  IMAD.X R5, RZ, RZ, R0, P3 ;  /* 0x000000ffff057224 */ /* 0x000fe200018e0600 */
[----:B------:R-:W-:Y:S01]  /*1be0*/  @!P6 IADD3 R17, P2, PT, R26, 0x10, RZ ;  /* 0x000000101a11e810 */ /* 0x000fe20007f5e0ff */
[-C--:B------:R-:W-:Y:S02]  /*1bf0*/  IMAD R0, R23, R225.reuse, RZ ;  /* 0x000000e117007224 */ /* 0x080fe400078e02ff */
[----:B------:R-:W-:-:S04]  /*1c00*/  IMAD.WIDE.U32 R22, R22, R225, R4 ;  /* 0x000000e116167225 */ /* 0x000fc800078e0004 */
[----:B------:R-:W-:Y:S01]  /*1c10*/  @!P6 IMAD.X R21, RZ, RZ, R27, P2 ;  /* 0x000000ffff15e224 */ /* 0x000fe200010e061b */
[----:B------:R-:W-:Y:S01]  /*1c20*/  IADD3 R23, PT, PT, R23, R0, RZ ;  /* 0x0000000017177210 */ /* 0x000fe20007ffe0ff */
[----:B------:R-:W-:Y:S01]  /*1c30*/  @!P4 IMAD R15, R27, R34, RZ ;  /* 0x000000221b0fc224 */ /* 0x000fe200078e02ff */
[C---:B------:R-:W-:Y:S02]  /*1c40*/  @!P5 IADD3 R8, P3, PT, R26.reuse, 0x20, RZ ;  /* 0x000000201a08d810 */ /* 0x040fe40007f7e0ff */
[C---:B------:R-:W-:Y:S01]  /*1c50*/  @!P1 IADD3 R6, P2, PT, R26.reuse, 0x30, RZ ;  /* 0x000000301a069810 */ /* 0x040fe20007f5e0ff */
[----:B------:R-:W-:Y:S01]  /*1c60*/  @!P4 IMAD R15, R26, R35, R15 ;  /* 0x000000231a0fc224 */ /* 0x000fe200078e020f */
[----:B------:R-:W-:Y:S01]  /*1c70*/  @!P6 MOV R38, R22 ;  /* 0x000000160026e202 */ /* 0x000fe20000000f00 */
[--C-:B------:R-:W-:Y:S02]  /*1c80*/  @!P5 IMAD.X R5, RZ, RZ, R27.reuse, P3 ;  /* 0x000000ffff05d224 */ /* 0x100fe400018e061b */
[----:B------:R-:W-:-:S02]  /*1c90*/  @!P1 IMAD.X R13, RZ, RZ, R27, P2 ;  /* 0x000000ffff0d9224 */ /* 0x000fc400010e061b */
        /* <DEDUP_REMOVED lines=22> */
[----:B------:R-:W5:Y:S01]  /*1e00*/  LD.E.64 R22, desc[UR4][R2.64+0x10] ;  /* 0x0000100402167980 */ /* 0x000f62000c101b00 */
[CC--:B------:R-:W-:Y:S01]  /*1e10*/  @!P5 LEA R38, P3, R36.reuse, R30.reuse, 0x1 ;  /* 0x0000001e2426d211 */ /* 0x0c0fe200078608ff */
[----:B------:R-:W-:Y:S02]  /*1e20*/  @!P5 IMAD.IADD R5, R37, 0x1, R5 ;  /* 0x000000012505d824 */ /* 0x000fe400078e0205 */
[----:B------:R-:W-:Y:S01]  /*1e30*/  IMAD R0, R139, -0x80, R118 ;  /* 0xffffff808b007824 */ /* 0x000fe200078e0276 */
[----:B------:R-:W-:Y:S01]  /*1e40*/  @!PT LDS RZ, [RZ] ;  /* 0x00000000fffff984 */ /* 0x000fe20000000800 */
[----:B------:R-:W-:Y:S01]  /*1e50*/  @!PT LDS RZ, [RZ] ;  /* 0x00000000fffff984 */ /* 0x000fe20000000800 */
[----:B------:R-:W-:Y:S01]  /*1e60*/  @!PT LDS RZ, [RZ] ;  /* 0x00000000fffff984 */ /* 0x000fe20000000800 */
[----:B------:R-:W-:Y:S01]  /*1e70*/  @!P4 LDGSTS.E.BYPASS.LTC128B.128 [R229], desc[UR4][R28.64] ;  /* 0x000000001ce5cfae */ /* 0x000fe2000b981a04 */
[----:B------:R-:W-:Y:S01]  /*1e80*/  @!P1 IMAD.IADD R13, R35, 0x1, R4 ;  /* 0x00000001230d9824 */ /* 0x000fe200078e0204 */
[-C--:B------:R-:W-:Y:S01]  /*1e90*/  @!P5 LEA.HI.X R39, R36, R31.reuse, R5, 0x1, P3 ;  /* 0x0000001f2427d211 */ /* 0x080fe200018f0c05 */
[----:B------:R-:W-:Y:S01]  /*1ea0*/  VIADD R0, R0, 0x80 ;  /* 0x0000008000007836 */ /* 0x000fe20000000000 */
[C---:B------:R-:W-:Y:S01]  /*1eb0*/  @!P1 LEA R30, P3, R34.reuse, R30, 0x1 ;  /* 0x0000001e221e9211 */ /* 0x040fe200078608ff */
[----:B------:R1:W-:Y:S03]  /*1ec0*/  @!P4 LDGSTS.E.BYPASS.LTC128B.128 [R229+0x2000], desc[UR4][R28.64+0x80] ;  /* 0x020000801ce5cfae */ /* 0x0003e6000b981a04 */
[----:B------:R-:W-:Y:S01]  /*1ed0*/  @!P1 LEA.HI.X R31, R34, R31, R13, 0x1, P3 ;  /* 0x0000001f221f9211 */ /* 0x000fe200018f0c0d */
[----:B------:R-:W-:Y:S01]  /*1ee0*/  @!P6 LDGSTS.E.BYPASS.LTC128B.128 [R229+0x800], desc[UR4][R26.64] ;  /* 0x008000001ae5efae */ /* 0x000fe2000b981a04 */
[----:B------:R-:W-:-:S02]  /*1ef0*/  ISETP.GE.AND P2, PT, R11, R0, PT ;  /* 0x000000000b00720c */ /* 0x000fc40003f46270 */
[----:B------:R-:W-:Y:S01]  /*1f00*/  ISETP.GE.AND P3, PT, R20, R0, PT ;  /* 0x000000001400720c */ /* 0x000fe20003f66270 */
[----:B------:R-:W-:Y:S04]  /*1f10*/  @!P6 LDGSTS.E.BYPASS.LTC128B.128 [R229+0x2800], desc[UR4][R26.64+0x80] ;  /* 0x028000801ae5efae */ /* 0x000fe8000b981a04 */
[----:B------:R-:W-:Y:S04]  /*1f20*/  @!P5 LDGSTS.E.BYPASS.LTC128B.128 [R229+0x1000], desc[UR4][R38.64] ;  /* 0x0100000026e5dfae */ /* 0x000fe8000b981a04 */
[----:B------:R-:W-:Y:S01]  /*1f30*/  @!P5 LDGSTS.E.BYPASS.LTC128B.128 [R229+0x3000], desc[UR4][R38.64+0x80] ;  /* 0x0300008026e5dfae */ /* 0x000fe2000b981a04 */
[----:B------:R-:W-:-:S03]  /*1f40*/  IMAD.SHL.U32 R5, R216, 0x10, RZ ;  /* 0x00000010d8057824 */ /* 0x000fc600078e00ff */
[----:B------:R-:W-:Y:S04]  /*1f50*/  @!P1 LDGSTS.E.BYPASS.LTC128B.128 [R229+0x1800], desc[UR4][R30.64] ;  /* 0x018000001ee59fae */ /* 0x000fe8000b981a04 */
[----:B------:R2:W-:Y:S01]  /*1f60*/  @!P1 LDGSTS.E.BYPASS.LTC128B.128 [R229+0x3800], desc[UR4][R30.64+0x80] ;  /* 0x038000801ee59fae */ /* 0x0005e2000b981a04 */
[----:B------:R-:W-:Y:S01]  /*1f70*/  ISETP.GE.AND P1, PT, R7, R0, PT ;  /* 0x000000000700720c */ /* 0x000fe20003f26270 */
[----:B------:R-:W-:Y:S01]  /*1f80*/  VIADD R17, R20, 0x50 ;  /* 0x0000005014117836 */ /* 0x000fe20000000000 */
[----:B------:R-:W-:Y:S01]  /*1f90*/  SHF.L.U64.HI R4, R216, 0x4, R217 ;  /* 0x00000004d8047819 */ /* 0x000fe200000102d9 */
[----:B------:R-:W-:Y:S01]  /*1fa0*/  VIADD R15, R20, 0x60 ;  /* 0x00000060140f7836 */ /* 0x000fe20000000000 */
[----:B------:R-:W-:Y:S02]  /*1fb0*/  @!P2 LEA R36, P4, R5, R220, 0x1 ;  /* 0x000000dc0524a211 */ /* 0x000fe400078808ff */
[----:B------:R-:W-:-:S02]  /*1fc0*/  @!P3 MOV R221, R219 ;  /* 0x000000db00ddb202 */ /* 0x000fc40000000f00 */
[-C--:B------:R-:W-:Y:S02]  /*1fd0*/  ISETP.GE.AND P5, PT, R17, R0.reuse, PT ;  /* 0x000000001100720c */ /* 0x080fe40003fa6270 */
[----:B------:R-:W-:Y:S01]  /*1fe0*/  @!P2 LEA.HI.X R37, R5, R219, R4, 0x1, P4 ;  /* 0x000000db0525a211 */ /* 0x000fe200020f0c04 */
[----:B------:R-:W-:Y:S01]  /*1ff0*/  @!P3 LDGSTS.E.BYPASS.LTC128B.128 [R229+0x4000], desc[UR4][R220.64] ;  /* 0x04000000dce5bfae */ /* 0x000fe2000b981a04 */
[----:B------:R-:W-:-:S03]  /*2000*/  ISETP.GE.AND P4, PT, R15, R0, PT ;  /* 0x000000000f00720c */ /* 0x000fc60003f86270 */
[----:B------:R3:W-:Y:S01]  /*2010*/  @!P3 LDGSTS.E.BYPASS.LTC128B.128 [R229+0x8000], desc[UR4][R220.64+0x80] ;  /* 0x08000080dce5bfae */ /* 0x0007e2000b981a04 */
[----:B------:R-:W-:-:S03]  /*2020*/  ISETP.GE.AND P6, PT, R9, R0, PT ;  /* 0x000000000900720c */ /* 0x000fc60003fc6270 */
[----:B------:R-:W-:Y:S02]  /*2030*/  @!P2 LDGSTS.E.BYPASS.LTC128B.128 [R229+0x4800], desc[UR4][R36.64] ;  /* 0x0480000024e5afae */ /* 0x000fe4000b981a04 */
[----:B-1----:R-:W-:Y:S01]  /*2040*/  @!P5 MOV R28, R220 ;  /* 0x000000dc001cd202 */ /* 0x002fe20000000f00 */
[----:B--2---:R-:W-:Y:S01]  /*2050*/  @!P1 IMAD R30, R217, 0x60, RZ ;  /* 0x00000060d91e9824 */ /* 0x004fe200078e02ff */
[----:B------:R1:W-:Y:S01]  /*2060*/  @!P2 LDGSTS.E.BYPASS.LTC128B.128 [R229+0x8800], desc[UR4][R36.64+0x80] ;  /* 0x0880008024e5afae */ /* 0x0003e2000b981a04 */
[--C-:B------:R-:W-:Y:S02]  /*2070*/  @!P5 IMAD.MOV.U32 R29, RZ, RZ, R219.reuse ;  /* 0x000000ffff1dd224 */ /* 0x100fe400078e00db */
[----:B---3--:R-:W-:Y:S02]  /*2080*/  @!P1 IMAD.MOV.U32 R221, RZ, RZ, R219 ;  /* 0x000000ffffdd9224 */ /* 0x008fe400078e00db */
[----:B------:R-:W-:-:S05]  /*2090*/  @!P1 IMAD.WIDE.U32 R26, R216, 0x60, R220 ;  /* 0x00000060d81a9825 */ /* 0x000fca00078e00dc */
[----:B------:R-:W-:Y:S01]  /*20a0*/  @!P1 IADD3 R31, PT, PT, R27, R30, RZ ;  /* 0x0000001e1b1f9210 */ /* 0x000fe20007ffe0ff */
[----:B------:R-:W-:Y:S01]  /*20b0*/  @!P1 IMAD.MOV.U32 R30, RZ, RZ, R26 ;  /* 0x000000ffff1e9224 */ /* 0x000fe200078e001a */
[----:B------:R-:W-:Y:S01]  /*20c0*/  @!P4 MOV R26, R220 ;  /* 0x000000dc001ac202 */ /* 0x000fe20000000f00 */
[----:B------:R-:W-:Y:S02]  /*20d0*/  @!P4 IMAD.MOV.U32 R27, RZ, RZ, R219 ;  /* 0x000000ffff1bc224 */ /* 0x000fe400078e00db */
[----:B------:R-:W-:Y:S02]  /*20e0*/  @!P5 IMAD R8, R217, 0xa0, RZ ;  /* 0x000000a0d908d824 */ /* 0x000fe400078e02ff */
[----:B------:R-:W-:-:S04]  /*20f0*/  @!P5 IMAD.WIDE.U32 R28, R216, 0xa0, R28 ;  /* 0x000000a0d81cd825 */ /* 0x000fc800078e001c */
[----:B------:R-:W-:-:S04]  /*2100*/  @!P4 IMAD.WIDE.U32 R26, R216, 0xc0, R26 ;  /* 0x000000c0d81ac825 */ /* 0x000fc800078e001a */
[----:B------:R-:W-:Y:S01]  /*2110*/  @!P5 IMAD.IADD R29, R29, 0x1, R8 ;  /* 0x000000011d1dd824 */ /* 0x000fe200078e0208 */
[----:B------:R-:W-:Y:S02]  /*2120*/  IABS R8, R16 ;  /* 0x0000001000087213 */ /* 0x000fe40000000000 */
[C---:B------:R-:W-:Y:S02]  /*2130*/  @!P6 LEA R34, P2, R216.reuse, R220, 0x6 ;  /* 0x000000dcd822e211 */ /* 0x040fe400078430ff */
[----:B------:R-:W-:Y:S02]  /*2140*/  @!P4 MOV R38, R26 ;  /* 0x0000001a0026c202 */ /* 0x000fe40000000f00 */
[----:B------:R-:W2:Y:S01]  /*2150*/  I2F.RP R26, R8 ;  /* 0x00000008001a7306 */ /* 0x000ea20000209400 */
[----:B------:R-:W-:Y:S01]  /*2160*/  @!P6 LEA.HI.X R35, R216, R219, R217, 0x6, P2 ;  /* 0x000000dbd823e211 */ /* 0x000fe200010f34d9 */
[----:B------:R-:W-:-:S04]  /*2170*/  VIADD R5, R20, 0x40 ;  /* 0x0000004014057836 */ /* 0x000fc80000000000 */
[----:B------:R-:W-:Y:S04]  /*2180*/  @!P6 LDGSTS.E.BYPASS.LTC128B.128 [R229+0x5000], desc[UR4][R34.64] ;  /* 0x0500000022e5efae */ /* 0x000fe8000b981a04 */
[----:B------:R3:W-:Y:S01]  /*2190*/  @!P6 LDGSTS.E.BYPASS.LTC128B.128 [R229+0x9000], desc[UR4][R34.64+0x80] ;  /* 0x0900008022e5efae */ /* 0x0007e2000b981a04 */
[----:B------:R-:W-:-:S03]  /*21a0*/  ISETP.GE.AND P6, PT, R5, R0, PT ;  /* 0x000000000500720c */ /* 0x000fc60003fc6270 */
[----:B------:R-:W-:Y:S01]  /*21b0*/  @!P1 LDGSTS.E.BYPASS.LTC128B.128 [R229+0x5800], desc[UR4][R30.64] ;  /* 0x058000001ee59fae */ /* 0x000fe2000b981a04 */
[----:B--2---:R-:W2:Y:S01]  /*21c0*/  MUFU.RCP R18, R26 ;  /* 0x0000001a00127308 */ /* 0x004ea20000001000 */
[----:B------:R-:W-:Y:S02]  /*21d0*/  IADD3 R13, PT, PT, R20, 0x70, RZ ;  /* 0x00000070140d7810 */ /* 0x000fe40007ffe0ff */
[----:B------:R-:W-:Y:S06]  /*21e0*/  @!P1 LDGSTS.E.BYPASS.LTC128B.128 [R229+0x9800], desc[UR4][R30.64+0x80] ;  /* 0x098000801ee59fae */ /* 0x000fec000b981a04 */
[----:B-1----:R-:W-:-:S02]  /*21f0*/  @!P6 LEA R36, P1, R216, R220, 0x7 ;  /* 0x000000dcd824e211 */ /* 0x002fc400078238ff */
[----:B------:R-:W-:Y:S02]  /*2200*/  ISETP.GE.AND P2, PT, R13, R0, PT ;  /* 0x000000000d00720c */ /* 0x000fe40003f46270 */
[----:B------:R-:W-:Y:S01]  /*2210*/  @!P6 LEA.HI.X R37, R216, R219, R217, 0x7, P1 ;  /* 0x000000dbd825e211 */ /* 0x000fe200008f3cd9 */
[----:B--2---:R-:W-:-:S04]  /*2220*/  VIADD R18, R18, 0xffffffe ;  /* 0x0ffffffe12127836 */ /* 0x004fc80000000000 */
[----:B------:R-:W-:Y:S04]  /*2230*/  @!P6 LDGSTS.E.BYPASS.LTC128B.128 [R229+0x6000], desc[UR4][R36.64] ;  /* 0x0600000024e5efae */ /* 0x000fe8000b981a04 */
[----:B------:R-:W-:Y:S04]  /*2240*/  @!P6 LDGSTS.E.BYPASS.LTC128B.128 [R229+0xa000], desc[UR4][R36.64+0x80] ;  /* 0x0a00008024e5efae */ /* 0x000fe8000b981a04 */
[----:B------:R-:W-:Y:S04]  /*2250*/  @!P5 LDGSTS.E.BYPASS.LTC128B.128 [R229+0x6800], desc[UR4][R28.64] ;  /* 0x068000001ce5dfae */ /* 0x000fe8000b981a04 */
[----:B------:R1:W-:Y:S01]  /*2260*/  @!P5 LDGSTS.E.BYPASS.LTC128B.128 [R229+0xa800], desc[UR4][R28.64+0x80] ;  /* 0x0a8000801ce5dfae */ /* 0x0003e2000b981a04 */
[----:B------:R-:W-:Y:S01]  /*2270*/  @!P2 MOV R221, R219 ;  /* 0x000000db00dda202 */ /* 0x000fe20000000f00 */
        /* <DEDUP_REMOVED lines=53> */
[-C--:B------:R-:W-:Y:S02]  /*25d0*/  ISETP.GE.AND P5, PT, R11, R0.reuse, PT ;  /* 0x000000000b00720c */ /* 0x080fe40003fa6270 */
[C---:B------:R-:W-:Y:S02]  /*25e0*/  SHF.L.U32 R4, R136.reuse, 0x4, RZ ;  /* 0x0000000488047819 */ /* 0x040fe400000006ff */
[-C--:B------:R-:W-:Y:S02]  /*25f0*/  ISETP.GE.AND P1, PT, R9, R0.reuse, PT ;  /* 0x000000000900720c */ /* 0x080fe40003f26270 */
[----:B------:R-:W-:Y:S02]  /*2600*/  SHF.L.U64.HI R6, R136, 0x4, R137 ;  /* 0x0000000488067819 */ /* 0x000fe40000010289 */
[----:B------:R-:W-:-:S02]  /*2610*/  ISETP.GE.AND P4, PT, R17, R0, PT ;  /* 0x000000001100720c */ /* 0x000fc40003f86270 */
[----:B------:R-:W-:Y:S02]  /*2620*/  ISETP.GE.AND P6, PT, R7, R0, PT ;  /* 0x000000000700720c */ /* 0x000fe40003fc6270 */
[----:B------:R-:W-:Y:S02]  /*2630*/  SHF.L.U32 R116, R210, 0x6, RZ ;  /* 0x00000006d2747819 */ /* 0x000fe400000006ff */
[C---:B------:R-:W-:Y:S02]  /*2640*/  @!P5 LEA R16, P2, R4.reuse, R222, 0x1 ;  /* 0x000000de0410d211 */ /* 0x040fe400078408ff */
[----:B------:R-:W-:Y:S02]  /*2650*/  SHF.R.U32.HI R138, RZ, 0x1, R210 ;  /* 0x00000001ff8a7819 */ /* 0x000fe400000116d2 */
[-C--:B------:R-:W-:Y:S02]  /*2660*/  @!P5 LEA.HI.X R17, R4, R223.reuse, R6, 0x1, P2 ;  /* 0x000000df0411d211 */ /* 0x080fe400010f0c06 */
[----:B------:R-:W-:Y:S01]  /*2670*/  ISETP.GE.AND P2, PT, R13, R0, PT ;  /* 0x000000000d00720c */ /* 0x000fe20003f46270 */
[C---:B------:R-:W-:Y:S01]  /*2680*/  @!P4 IMAD R10, R137.reuse, 0xa0, RZ ;  /* 0x000000a0890ac824 */ /* 0x040fe200078e02ff */
[----:B------:R-:W-:Y:S01]  /*2690*/  LOP3.LUT R35, R138, 0x8, RZ, 0xc0, !PT ;  /* 0x000000088a237812 */ /* 0x000fe200078ec0ff */
[----:B------:R-:W-:Y:S01]  /*26a0*/  @!PT LDS RZ, [RZ] ;  /* 0x00000000fffff984 */ /* 0x000fe20000000800 */
[----:B------:R-:W-:Y:S01]  /*26b0*/  @!PT LDS RZ, [RZ] ;  /* 0x00000000fffff984 */ /* 0x000fe20000000800 */
[----:B------:R-:W-:Y:S01]  /*26c0*/  @!PT LDS RZ, [RZ] ;  /* 0x00000000fffff984 */ /* 0x000fe20000000800 */
[----:B------:R-:W-:Y:S01]  /*26d0*/  @!P3 LDGSTS.E.BYPASS.LTC128B.128 [R229+0xc000], desc[UR4][R222.64] ;  /* 0x0c000000dee5bfae */ /* 0x000fe2000b981a04 */
[----:B------:R-:W-:Y:S01]  /*26e0*/  @!P6 MOV R18, R222 ;  /* 0x000000de0012e202 */ /* 0x000fe20000000f00 */
[----:B------:R-:W-:Y:S01]  /*26f0*/  @!P6 IMAD R12, R137, 0x60, RZ ;  /* 0x00000060890ce824 */ /* 0x000fe200078e02ff */
[----:B------:R-:W-:Y:S01]  /*2700*/  @!P6 MOV R19, R223 ;  /* 0x000000df0013e202 */ /* 0x000fe20000000f00 */
[----:B------:R-:W-:Y:S01]  /*2710*/  @!P3 LDGSTS.E.BYPASS.LTC128B.128 [R229+0x10000], desc[UR4][R222.64+0x80] ;  /* 0x10000080dee5bfae */ /* 0x000fe2000b981a04 */
[----:B------:R-:W-:-:S02]  /*2720*/  SHF.L.U32 R7, R210, 0x5, RZ ;  /* 0x00000005d2077819 */ /* 0x000fc400000006ff */
[----:B------:R-:W-:Y:S01]  /*2730*/  LOP3.LUT R212, R116, 0x200, RZ, 0xc0, !PT ;  /* 0x0000020074d47812 */ /* 0x000fe200078ec0ff */
[----:B------:R-:W-:Y:S01]  /*2740*/  @P3 STS.128 [R229+0xc000], RZ ;  /* 0x00c000ffe5003388 */ /* 0x000fe20000000c00 */
[----:B------:R-:W-:Y:S01]  /*2750*/  @!P6 IMAD.WIDE.U32 R20, R136, 0x60, R18 ;  /* 0x000000608814e825 */ /* 0x000fe200078e0012 */
[----:B------:R-:W-:Y:S02]  /*2760*/  LOP3.LUT R35, R35, 0x1c0, R116, 0xf8, !PT ;  /* 0x000001c023237812 */ /* 0x000fe400078ef874 */
[----:B------:R-:W-:Y:S01]  /*2770*/  @P3 STS.128 [R229+0x10000], RZ ;  /* 0x010000ffe5003388 */ /* 0x000fe20000000c00 */
[----:B------:R-:W-:Y:S01]  /*2780*/  ISETP.GE.AND P3, PT, R15, R0, PT ;  /* 0x000000000f00720c */ /* 0x000fe20003f66270 */
[----:B------:R-:W-:Y:S01]  /*2790*/  @!P2 IMAD R6, R137, 0xe0, RZ ;  /* 0x000000e08906a824 */ /* 0x000fe200078e02ff */
[----:B------:R-:W-:Y:S01]  /*27a0*/  @!P6 IADD3 R13, PT, PT, R21, R12, RZ ;  /* 0x0000000c150de210 */ /* 0x000fe20007ffe0ff */
[----:B------:R-:W-:Y:S01]  /*27b0*/  @P5 STS.128 [R229+0xc800], RZ ;  /* 0x00c800ffe5005388 */ /* 0x000fe20000000c00 */
[----:B------:R-:W-:-:S02]  /*27c0*/  @!P6 MOV R12, R20 ;  /* 0x00000014000ce202 */ /* 0x000fc40000000f00 */
[----:B------:R-:W-:Y:S01]  /*27d0*/  LOP3.LUT R212, R212, 0x7c00, R7, 0xf8, !PT ;  /* 0x00007c00d4d47812 */ /* 0x000fe200078ef807 */
[----:B------:R-:W-:Y:S01]  /*27e0*/  @P5 STS.128 [R229+0x10800], RZ ;  /* 0x010800ffe5005388 */ /* 0x000fe20000000c00 */
[----:B------:R-:W-:Y:S02]  /*27f0*/  LOP3.LUT R35, R35, R208, RZ, 0x3c, !PT ;  /* 0x000000d023237212 */ /* 0x000fe400078e3cff */
[----:B------:R-:W-:Y:S01]  /*2800*/  MOV R209, 0x20 ;  /* 0x0000002000d17802 */ /* 0x000fe20000000f00 */
[----:B------:R-:W-:Y:S01]  /*2810*/  @!PT LDS RZ, [RZ] ;  /* 0x00000000fffff984 */ /* 0x000fe20000000800 */
[----:B------:R-:W-:Y:S01]  /*2820*/  @!PT LDS RZ, [RZ] ;  /* 0x00000000fffff984 */ /* 0x000fe20000000800 */
[----:B------:R-:W-:Y:S01]  /*2830*/  @!PT LDS RZ, [RZ] ;  /* 0x00000000fffff984 */ /* 0x000fe20000000800 */
[----:B------:R-:W-:Y:S01]  /*2840*/  @!P5 LDGSTS.E.BYPASS.LTC128B.128 [R229+0xc800], desc[UR4][R16.64] ;  /* 0x0c80000010e5dfae */ /* 0x000fe2000b981a04 */
[----:B------:R-:W-:Y:S01]  /*2850*/  LOP3.LUT R212, R212, R35, RZ, 0xfc, !PT ;  /* 0x00000023d4d47212 */ /* 0x000fe200078efcff */
[----:B------:R-:W-:Y:S02]  /*2860*/  @!P3 IMAD R8, R137, 0xc0, RZ ;  /* 0x000000c08908b824 */ /* 0x000fe400078e02ff */
[----:B------:R1:W-:Y:S01]  /*2870*/  @!P5 LDGSTS.E.BYPASS.LTC128B.128 [R229+0x10800], desc[UR4][R16.64+0x80] ;  /* 0x1080008010e5dfae */ /* 0x0003e2000b981a04 */
[----:B------:R-:W-:-:S02]  /*2880*/  @!P1 LEA R14, P5, R136, R222, 0x6 ;  /* 0x000000de880e9211 */ /* 0x000fc400078a30ff */
[----:B------:R-:W-:Y:S01]  /*2890*/  LEA R212, R212, R213, 0x1 ;  /* 0x000000d5d4d47211 */ /* 0x000fe200078e08ff */
        /* <DEDUP_REMOVED lines=16> */
[-C--:B------:R-:W-:Y:S01]  /*29a0*/  @!P5 LEA.HI.X R5, R136, R223.reuse, R137, 0x7, P1 ;  /* 0x000000df8805d211 */ /* 0x080fe200008f3c89 */
[----:B------:R-:W-:Y:S01]  /*29b0*/  @P6 STS.128 [R229+0x11800], RZ ;  /* 0x011800ffe5006388 */ /* 0x000fe20000000c00 */
[----:B------:R-:W-:Y:S02]  /*29c0*/  IADD3 R211, PT, PT, R213, R0, RZ ;  /* 0x00000000d5d37210 */ /* 0x000fe40007ffe0ff */
[----:B-1----:R-:W-:Y:S01]  /*29d0*/  @!P4 MOV R16, R222 ;  /* 0x000000de0010c202 */ /* 0x002fe20000000f00 */
[----:B------:R-:W-:Y:S01]  /*29e0*/  @!PT LDS RZ, [RZ] ;  /* 0x00000000fffff984 */ /* 0x000fe20000000800 */
[----:B------:R-:W-:Y:S01]  /*29f0*/  @!PT LDS RZ, [RZ] ;  /* 0x00000000fffff984 */ /* 0x000fe20000000800 */
[----:B------:R-:W-:Y:S01]  /*2a00*/  @!PT LDS RZ, [RZ] ;  /* 0x00000000fffff984 */ /* 0x000fe20000000800 */
[----:B------:R-:W-:Y:S01]  /*2a10*/  @!P6 LDGSTS.E.BYPASS.LTC128B.128 [R229+0xd800], desc[UR4][R12.64] ;  /* 0x0d8000000ce5efae */ /* 0x000fe2000b981a04 */
[----:B------:R-:W-:-:S03]  /*2a20*/  @!P4 MOV R17, R223 ;  /* 0x000000df0011c202 */ /* 0x000fc60000000f00 */
[----:B------:R-:W-:Y:S01]  /*2a30*/  @!P6 LDGSTS.E.BYPASS.LTC128B.128 [R229+0x11800], desc[UR4][R12.64+0x80] ;  /* 0x118000800ce5efae */ /* 0x000fe2000b981a04 */
[----:B------:R-:W-:-:S03]  /*2a40*/  @!P4 IMAD.WIDE.U32 R18, R136, 0xa0, R16 ;  /* 0x000000a08812c825 */ /* 0x000fc600078e0010 */
[----:B------:R-:W-:Y:S01]  /*2a50*/  @P5 STS.128 [R229+0xe000], RZ ;  /* 0x00e000ffe5005388 */ /* 0x000fe20000000c00 */
[C-C-:B------:R-:W-:Y:S01]  /*2a60*/  @!P3 IMAD.WIDE.U32 R16, R136.reuse, 0xc0, R222.reuse ;  /* 0x000000c08810b825 */ /* 0x140fe200078e00de */
[----:B------:R-:W-:Y:S02]  /*2a70*/  @!P4 IADD3 R11, PT, PT, R19, R10, RZ ;  /* 0x0000000a130bc210 */ /* 0x000fe40007ffe0ff */
[----:B------:R-:W-:Y:S01]  /*2a80*/  @P5 STS.128 [R229+0x12000], RZ ;  /* 0x012000ffe5005388 */ /* 0x000fe20000000c00 */
[----:B------:R-:W-:Y:S02]  /*2a90*/  @!P4 MOV R10, R18 ;  /* 0x00000012000ac202 */ /* 0x000fe40000000f00 */
[----:B------:R-:W-:Y:S01]  /*2aa0*/  @!P3 IADD3 R9, PT, PT, R17, R8, RZ ;  /* 0x000000081109b210 */ /* 0x000fe20007ffe0ff */
[----:B------:R-:W-:Y:S01]  /*2ab0*/  @!PT LDS RZ, [RZ] ;  /* 0x00000000fffff984 */ /* 0x000fe20000000800 */
[----:B------:R-:W-:Y:S01]  /*2ac0*/  @!PT LDS RZ, [RZ] ;  /* 0x00000000fffff984 */ /* 0x000fe20000000800 */
[----:B------:R-:W-:Y:S01]  /*2ad0*/  @!PT LDS RZ, [RZ] ;  /* 0x00000000fffff984 */ /* 0x000fe20000000800 */
[----:B------:R-:W-:Y:S01]  /*2ae0*/  @!P5 LDGSTS.E.BYPASS.LTC128B.128 [R229+0xe000], desc[UR4][R4.64] ;  /* 0x0e00000004e5dfae */ /* 0x000fe2000b981a04 */
[----:B------:R-:W-:Y:S01]  /*2af0*/  @!P3 MOV R8, R16 ;  /* 0x000000100008b202 */ /* 0x000fe20000000f00 */
[----:B------:R-:W-:-:S02]  /*2b00*/  @!P2 IMAD.WIDE.U32 R16, R136, 0xe0, R222 ;  /* 0x000000e08810a825 */ /* 0x000fc400078e00de */
[----:B------:R-:W-:Y:S03]  /*2b10*/  @!P5 LDGSTS.E.BYPASS.LTC128B.128 [R229+0x12000], desc[UR4][R4.64+0x80] ;  /* 0x1200008004e5dfae */ /* 0x000fe6000b981a04 */
[----:B------:R-:W-:Y:S01]  /*2b20*/  @!P2 IADD3 R7, PT, PT, R17, R6, RZ ;  /* 0x000000061107a210 */ /* 0x000fe20007ffe0ff */
[----:B------:R-:W-:Y:S01]  /*2b30*/  @P4 STS.128 [R229+0xe800], RZ ;  /* 0x00e800ffe5004388 */ /* 0x000fe20000000c00 */
[----:B------:R-:W-:-:S03]  /*2b40*/  @!P2 MOV R6, R16 ;  /* 0x000000100006a202 */ /* 0x000fc60000000f00 */
        /* <DEDUP_REMOVED lines=13> */
[----:B------:R-:W-:-:S03]  /*2c20*/  LOP3.LUT P3, RZ, R210, 0x2, RZ, 0xc0, !PT ;  /* 0x00000002d2ff7812 */ /* 0x000fc6000786c0ff */
[----:B------:R-:W-:Y:S01]  /*2c30*/  @P2 STS.128 [R229+0xf800], RZ ;  /* 0x00f800ffe5002388 */ /* 0x000fe20000000c00 */
[----:B------:R-:W-:-:S03]  /*2c40*/  SEL R34, R209, 0xffffffe0, !P3 ;  /* 0xffffffe0d1227807 */ /* 0x000fc60005800000 */
[----:B------:R-:W-:Y:S01]  /*2c50*/  @P2 STS.128 [R229+0x13800], RZ ;  /* 0x013800ffe5002388 */ /* 0x000fe20000000c00 */
[-C--:B------:R-:W-:Y:S02]  /*2c60*/  IADD3 R207, PT, PT, R212, R34.reuse, RZ ;  /* 0x00000022d4cf7210 */ /* 0x080fe40007ffe0ff */
[----:B------:R-:W-:Y:S01]  /*2c70*/  IADD3 R204, PT, PT, R211, R34, RZ ;  /* 0x00000022d3cc7210 */ /* 0x000fe20007ffe0ff */
[----:B------:R-:W-:Y:S01]  /*2c80*/  @!PT LDS RZ, [RZ] ;  /* 0x00000000fffff984 */ /* 0x000fe20000000800 */
[----:B------:R-:W-:Y:S01]  /*2c90*/  @!PT LDS RZ, [RZ] ;  /* 0x00000000fffff984 */ /* 0x000fe20000000800 */
[----:B------:R-:W-:Y:S01]  /*2ca0*/  @!PT LDS RZ, [RZ] ;  /* 0x00000000fffff984 */ /* 0x000fe20000000800 */
[----:B------:R-:W-:Y:S04]  /*2cb0*/  @!P2 LDGSTS.E.BYPASS.LTC128B.128 [R229+0xf800], desc[UR4][R6.64] ;  /* 0x0f80000006e5afae */ /* 0x000fe8000b981a04 */
[----:B------:R2:W-:Y:S04]  /*2cc0*/  @!P2 LDGSTS.E.BYPASS.LTC128B.128 [R229+0x13800], desc[UR4][R6.64+0x80] ;  /* 0x1380008006e5afae */ /* 0x0005e8000b981a04 */
[----:B------:R-:W-:Y:S04]  /*2cd0*/  LDSM.16.M88.4 R76, [R212] ;  /* 0x00000000d44c783b */ /* 0x000fe80000000200 */
[----:B------:R-:W3:Y:S04]  /*2ce0*/  LDSM.16.M88.4 R52, [R211+0x4000] ;  /* 0x00400000d334783b */ /* 0x000ee80000000200 */
[----:B------:R-:W4:Y:S04]  /*2cf0*/  LDSM.16.M88.4 R44, [R211+0x4800] ;  /* 0x00480000d32c783b */ /* 0x000f280000000200 */
[----:B------:R-:W2:Y:S04]  /*2d00*/  LDSM.16.M88.4 R36, [R211+0x5000] ;  /* 0x00500000d324783b */ /* 0x000ea80000000200 */
[----:B------:R-:W2:Y:S04]  /*2d10*/  LDSM.16.M88.4 R24, [R211+0x5800] ;  /* 0x00580000d318783b */ /* 0x000ea80000000200 */
[----:B-1----:R-:W1:Y:S04]  /*2d20*/  LDSM.16.M88.4 R8, [R211+0x6000] ;  /* 0x00600000d308783b */ /* 0x002e680000000200 */
[----:B------:R-:W1:Y:S04]  /*2d30*/  LDSM.16.M88.4 R92, [R211+0x6800] ;  /* 0x00680000d35c783b */ /* 0x000e680000000200 */
[----:B------:R-:W1:Y:S04]  /*2d40*/  LDSM.16.M88.4 R84, [R211+0x7000] ;  /* 0x00700000d354783b */ /* 0x000e680000000200 */
[----:B------:R-:W1:Y:S04]  /*2d50*/  LDSM.16.M88.4 R16, [R211+0x7800] ;  /* 0x00780000d310783b */ /* 0x000e680000000200 */
[----:B------:R-:W-:Y:S04]  /*2d60*/  LDSM.16.M88.4 R104, [R207] ;  /* 0x00000000cf68783b */ /* 0x000fe80000000200 */
[----:B------:R-:W1:Y:S01]  /*2d70*/  LDSM.16.M88.4 R12, [R204+0x4000] ;  /* 0x00400000cc0c783b */ /* 0x000e620000000200 */
[C---:B---3--:R-:W-:Y:S03]  /*2d80*/  HMMA.16816.F32 R56, R76.reuse, R52, RZ ;  /* 0x000000344c38723c */ /* 0x048fe600000018ff */
[----:B------:R-:W3:Y:S04]  /*2d90*/  LDSM.16.M88.4 R64, [R204+0x4800] ;  /* 0x00480000cc40783b */ /* 0x000ee80000000200 */
[----:B------:R-:W3:Y:S01]  /*2da0*/  LDSM.16.M88.4 R60, [R204+0x5000] ;  /* 0x00500000cc3c783b */ /* 0x000ee20000000200 */
[----:B----4-:R-:W-:Y:S01]  /*2db0*/  HMMA.16816.F32 R48, R76, R44, RZ ;  /* 0x0000002c4c30723c */ /* 0x010fe200000018ff */
[----:B------:R-:W-:-:S02]  /*2dc0*/  LOP3.LUT P2, RZ, R210, 0x4, RZ, 0xc0, !PT ;  /* 0x00000004d2ff7812 */ /* 0x000fc4000784c0ff */
[----:B------:R-:W-:Y:S04]  /*2dd0*/  LDSM.16.M88.4 R96, [R204+0x7800] ;  /* 0x00780000cc60783b */ /* 0x000fe80000000200 */
[----:B------:R-:W-:Y:S01]  /*2de0*/  LDSM.16.M88.4 R112, [R204+0x6000] ;  /* 0x00600000cc70783b */ /* 0x000fe20000000200 */
[C---:B--2---:R-:W-:Y:S03]  /*2df0*/  HMMA.16816.F32 R40, R76.reuse, R36, RZ ;  /* 0x000000244c28723c */ /* 0x044fe600000018ff */
[----:B------:R-:W2:Y:S04]  /*2e00*/  LD.E R0, desc[UR4][R2.64+0x18c] ;  /* 0x00018c0402007980 */ /* 0x000ea8000c101900 */
[----:B------:R-:W-:Y:S01]  /*2e10*/  LDSM.16.M88.4 R100, [R204+0x7000] ;  /* 0x00700000cc64783b */ /* 0x000fe20000000200 */
[C---:B------:R-:W-:Y:S03]  /*2e20*/  HMMA.16816.F32 R28, R76.reuse, R24, RZ ;  /* 0x000000184c1c723c */ /* 0x040fe600000018ff */
[----:B------:R-:W-:Y:S04]  /*2e30*/  LDSM.16.M88.4 R108, [R204+0x6800] ;  /* 0x00680000cc6c783b */ /* 0x000fe80000000200 */
[----:B------:R-:W0:Y:S01]  /*2e40*/  LDGDEPBAR ;  /* 0x00000000000079af */ /* 0x000e220000000000 */
        /* <DEDUP_REMOVED lines=13> */
[----:B------:R-:W-:Y:S01]  /*2f20*/  HMMA.16816.F32 R56, R104, R12, R56 ;  /* 0x0000000c6838723c */ /* 0x000fe20000001838 */
[----:B------:R-:W-:-:S04]  /*2f30*/  MOV R12, 0x40 ;  /* 0x00000040000c7802 */ /* 0x000fc80000000f00 */
[----:B------:R-:W-:-:S04]  /*2f40*/  SEL R12, R12, 0xffffffc0, !P2 ;  /* 0xffffffc00c0c7807 */ /* 0x000fc80005000000 */
[-C--:B------:R-:W-:Y:S02]  /*2f50*/  IADD3 R206, PT, PT, R212, R12.reuse, RZ ;  /* 0x0000000cd4ce7210 */ /* 0x080fe40007ffe0ff */
[----:B------:R-:W-:Y:S01]  /*2f60*/  IADD3 R203, PT, PT, R211, R12, RZ ;  /* 0x0000000cd3cb7210 */ /* 0x000fe20007ffe0ff */
[C---:B------:R-:W-:Y:S02]  /*2f70*/  HMMA.16816.F32 R52, R104.reuse, R14, R52 ;  /* 0x0000000e6834723c */ /* 0x040fe40000001834 */
[----:B------:R-:W-:Y:S04]  /*2f80*/  LDSM.16.M88.4 R12, [R206] ;  /* 0x00000000ce0c783b */ /* 0x000fe80000000200 */
[----:B------:R-:W4:Y:S04]  /*2f90*/  LDSM.16.M88.4 R68, [R203+0x4800] ;  /* 0x00480000cb44783b */ /* 0x000f280000000200 */
[----:B------:R-:W4:Y:S01]  /*2fa0*/  LDSM.16.M88.4 R72, [R203+0x4000] ;  /* 0x00400000cb48783b */ /* 0x000f220000000200 */
[C---:B---3--:R-:W-:Y:S08]  /*2fb0*/  HMMA.16816.F32 R48, R104.reuse, R64, R48 ;  /* 0x000000406830723c */ /* 0x048ff00000001830 */
[C---:B------:R-:W-:Y:S01]  /*2fc0*/  HMMA.16816.F32 R44, R104.reuse, R66, R44 ;  /* 0x00000042682c723c */ /* 0x040fe2000000182c */
[----:B------:R-:W3:Y:S07]  /*2fd0*/  LDSM.16.M88.4 R64, [R203+0x5000] ;  /* 0x00500000cb40783b */ /* 0x000eee0000000200 */
[C---:B------:R-:W-:Y:S08]  /*2fe0*/  HMMA.16816.F32 R40, R104.reuse, R60, R40 ;  /* 0x0000003c6828723c */ /* 0x040ff00000001828 */
[C---:B------:R-:W-:Y:S01]  /*2ff0*/  HMMA.16816.F32 R36, R104.reuse, R62, R36 ;  /* 0x0000003e6824723c */ /* 0x040fe20000001824 */
[----:B------:R-:W3:Y:S07]  /*3000*/  LDSM.16.M88.4 R60, [R203+0x5800] ;  /* 0x00580000cb3c783b */ /* 0x000eee0000000200 */
[C---:B-1----:R-:W-:Y:S08]  /*3010*/  HMMA.16816.F32 R28, R104.reuse, R16, R28 ;  /* 0x00000010681c723c */ /* 0x042ff0000000181c */
[----:B------:R-:W-:Y:S01]  /*3020*/  HMMA.16816.F32 R24, R104, R18, R24 ;  /* 0x000000126818723c */ /* 0x000fe20000001818 */
[----:B------:R-:W1:Y:S07]  /*3030*/  LDSM.16.M88.4 R16, [R203+0x6000] ;  /* 0x00600000cb10783b */ /* 0x000e6e0000000200 */
[C---:B----4-:R-:W-:Y:S08]  /*3040*/  HMMA.16816.F32 R48, R12.reuse, R68, R48 ;  /* 0x000000440c30723c */ /* 0x050ff00000001830 */
[----:B------:R-:W-:Y:S01]  /*3050*/  HMMA.16816.F32 R44, R12, R70, R44 ;  /* 0x000000460c2c723c */ /* 0x000fe2000000182c */
[----:B------:R-:W4:Y:S07]  /*3060*/  LDSM.16.M88.4 R68, [R203+0x7000] ;  /* 0x00700000cb44783b */ /* 0x000f2e0000000200 */
[C---:B------:R-:W-:Y:S08]  /*3070*/  HMMA.16816.F32 R80, R104.reuse, R96, R80 ;  /* 0x000000606850723c */ /* 0x040ff00000001850 */
[----:B------:R-:W-:Y:S01]  /*3080*/  HMMA.16816.F32 R76, R104, R98, R76 ;  /* 0x00000062684c723c */ /* 0x000fe2000000184c */
[----:B------:R-:W-:Y:S07]  /*3090*/  LDSM.16.M88.4 R96, [R203+0x7800] ;  /* 0x00780000cb60783b */ /* 0x000fee0000000200 */
[C---:B------:R-:W-:Y:S08]  /*30a0*/  HMMA.16816.F32 R56, R12.reuse, R72, R56 ;  /* 0x000000480c38723c */ /* 0x040ff00000001838 */
[----:B------:R-:W-:Y:S01]  /*30b0*/  HMMA.16816.F32 R52, R12, R74, R52 ;  /* 0x0000004a0c34723c */ /* 0x000fe20000001834 */
[----:B------:R-:W4:Y:S07]  /*30c0*/  LDSM.16.M88.4 R72, [R203+0x6800] ;  /* 0x00680000cb48783b */ /* 0x000f2e0000000200 */
[C---:B------:R-:W-:Y:S08]  /*30d0*/  HMMA.16816.F32 R20, R104.reuse, R112, R20 ;  /* 0x000000706814723c */ /* 0x040ff00000001814 */
[----:B------:R-:W-:Y:S01]  /*30e0*/  HMMA.16816.F32 R8, R104, R114, R8 ;  /* 0x000000726808723c */ /* 0x000fe20000001808 */
[----:B------:R-:W-:-:S02]  /*30f0*/  IADD3 R205, PT, PT, R34, R206, RZ ;  /* 0x000000ce22cd7210 */ /* 0x000fc40007ffe0ff */
[----:B------:R-:W-:-:S05]  /*3100*/  IADD3 R202, PT, PT, R34, R203, RZ ;  /* 0x000000cb22ca7210 */ /* 0x000fca0007ffe0ff */
[C---:B------:R-:W-:Y:S08]  /*3110*/  HMMA.16816.F32 R88, R104.reuse, R100, R88 ;  /* 0x000000646858723c */ /* 0x040ff00000001858 */
[----:B------:R-:W-:Y:S01]  /*3120*/  HMMA.16816.F32 R84, R104, R102, R84 ;  /* 0x000000666854723c */ /* 0x000fe20000001854 */
[----:B------:R-:W-:Y:S07]  /*3130*/  LDSM.16.M88.4 R100, [R212+0x2000] ;  /* 0x00200000d464783b */ /* 0x000fee0000000200 */
[C---:B---3--:R-:W-:Y:S08]  /*3140*/  HMMA.16816.F32 R40, R12.reuse, R64, R40 ;  /* 0x000000400c28723c */ /* 0x048ff00000001828 */
[C---:B------:R-:W-:Y:S01]  /*3150*/  HMMA.16816.F32 R36, R12.reuse, R66, R36 ;  /* 0x000000420c24723c */ /* 0x040fe20000001824 */
[----:B------:R-:W-:Y:S07]  /*3160*/  LDSM.16.M88.4 R64, [R205] ;  /* 0x00000000cd40783b */ /* 0x000fee0000000200 */
[C---:B------:R-:W-:Y:S08]  /*3170*/  HMMA.16816.F32 R28, R12.reuse, R60, R28 ;  /* 0x0000003c0c1c723c */ /* 0x040ff0000000181c */
[----:B------:R-:W-:Y:S01]  /*3180*/  HMMA.16816.F32 R24, R12, R62, R24 ;  /* 0x0000003e0c18723c */ /* 0x000fe20000001818 */
[----:B------:R-:W3:Y:S07]  /*3190*/  LDSM.16.M88.4 R60, [R202+0x4000] ;  /* 0x00400000ca3c783b */ /* 0x000eee0000000200 */
[C---:B------:R-:W-:Y:S08]  /*31a0*/  HMMA.16816.F32 R4, R104.reuse, R108, R4 ;  /* 0x0000006c6804723c */ /* 0x040ff00000001804 */
[----:B------:R-:W-:Y:S08]  /*31b0*/  HMMA.16816.F32 R92, R104, R110, R92 ;  /* 0x0000006e685c723c */ /* 0x000ff0000000185c */
[C---:B-1----:R-:W-:Y:S08]  /*31c0*/  HMMA.16816.F32 R20, R12.reuse, R16, R20 ;  /* 0x000000100c14723c */ /* 0x042ff00000001814 */
[C---:B------:R-:W-:Y:S01]  /*31d0*/  HMMA.16816.F32 R8, R12.reuse, R18, R8 ;  /* 0x000000120c08723c */ /* 0x040fe20000001808 */
[----:B------:R-:W1:Y:S07]  /*31e0*/  LDSM.16.M88.4 R16, [R202+0x4800] ;  /* 0x00480000ca10783b */ /* 0x000e6e0000000200 */
[C---:B----4-:R-:W-:Y:S08]  /*31f0*/  HMMA.16816.F32 R88, R12.reuse, R68, R88 ;  /* 0x000000440c58723c */ /* 0x050ff00000001858 */
[C---:B------:R-:W-:Y:S01]  /*3200*/  HMMA.16816.F32 R84, R12.reuse, R70, R84 ;  /* 0x000000460c54723c */ /* 0x040fe20000001854 */
[----:B------:R-:W4:Y:S07]  /*3210*/  LDSM.16.M88.4 R68, [R202+0x5800] ;  /* 0x00580000ca44783b */ /* 0x000f2e0000000200 */
        /* <DEDUP_REMOVED lines=15> */
[----:B------:R-:W4:Y:S07]  /*3310*/  LDSM.16.M88.4 R68, [R202+0x7800] ;  /* 0x00780000ca44783b */ /* 0x000f2e0000000200 */
[C---:B--2---:R-:W-:Y:S08]  /*3320*/  HMMA.16816.F32 R40, R64.reuse, R72, R40 ;  /* 0x000000484028723c */ /* 0x044ff00000001828 */
[C---:B------:R-:W-:Y:S01]  /*3330*/  HMMA.16816.F32 R36, R64.reuse, R74, R36 ;  /* 0x0000004a4024723c */ /* 0x040fe20000001824 */
[----:B------:R-:W-:Y:S07]  /*3340*/  LDSM.16.M88.4 R72, [R207+0x2000] ;  /* 0x00200000cf48783b */ /* 0x000fee0000000200 */
[C---:B------:R-:W-:Y:S01]  /*3350*/  HMMA.16816.F32 R104, R64.reuse, R12, R20 ;  /* 0x0000000c4068723c */ /* 0x040fe20000001814 */
[----:B------:R-:W2:Y:S07]  /*3360*/  LDSM.16.M88.4 R20, [R204+0x8000] ;  /* 0x00800000cc14783b */ /* 0x000eae0000000200 */
[C---:B---3--:R-:W-:Y:S08]  /*3370*/  HMMA.16816.F32 R4, R64.reuse, R60, R4 ;  /* 0x0000003c4004723c */ /* 0x048ff00000001804 */
[----:B------:R-:W-:Y:S01]  /*3380*/  HMMA.16816.F32 R92, R64, R62, R92 ;  /* 0x0000003e405c723c */ /* 0x000fe2000000185c */
[----:B------:R-:W-:Y:S07]  /*3390*/  LDSM.16.M88.4 R60, [R206+0x2000] ;  /* 0x00200000ce3c783b */ /* 0x000fee0000000200 */
[----:B------:R-:W-:Y:S01]  /*33a0*/  HMMA.16816.F32 R108, R100, R96, R56 ;  /* 0x00000060646c723c */ /* 0x000fe20000001838 */
[----:B------:R-:W-:Y:S07]  /*33b0*/  LDSM.16.M88.4 R56, [R203+0x8000] ;  /* 0x00800000cb38783b */ /* 0x000fee0000000200 */
[C---:B------:R-:W-:Y:S01]  /*33c0*/  HMMA.16816.F32 R8, R64.reuse, R14, R8 ;  /* 0x0000000e4008723c */ /* 0x040fe20000001808 */
[----:B------:R-:W3:Y:S07]  /*33d0*/  LDSM.16.M88.4 R12, [R211+0x8800] ;  /* 0x00880000d30c783b */ /* 0x000eee0000000200 */
[C---:B-1----:R-:W-:Y:S08]  /*33e0*/  HMMA.16816.F32 R88, R64.reuse, R16, R88 ;  /* 0x000000104058723c */ /* 0x042ff00000001858 */
[----:B------:R-:W-:Y:S01]  /*33f0*/  HMMA.16816.F32 R84, R64, R18, R84 ;  /* 0x000000124054723c */ /* 0x000fe20000001854 */
[----:B------:R-:W1:Y:S07]  /*3400*/  LDSM.16.M88.4 R16, [R211+0x9000] ;  /* 0x00900000d310783b */ /* 0x000e6e0000000200 */
[----:B------:R-:W-:Y:S01]  /*3410*/  HMMA.16816.F32 R52, R100, R98, R52 ;  /* 0x000000626434723c */ /* 0x000fe20000001834 */
[----:B------:R-:W-:Y:S07]  /*3420*/  LDSM.16.M88.4 R96, [R204+0x8800] ;  /* 0x00880000cc60783b */ /* 0x000fee0000000200 */
[C---:B----4-:R-:W-:Y:S08]  /*3430*/  HMMA.16816.F32 R80, R64.reuse, R68, R80 ;  /* 0x000000444050723c */ /* 0x050ff00000001850 */
[----:B------:R-:W-:Y:S01]  /*3440*/  HMMA.16816.F32 R76, R64, R70, R76 ;  /* 0x00000046404c723c */ /* 0x000fe2000000184c */
[----:B------:R-:W-:Y:S04]  /*3450*/  LDSM.16.M88.4 R68, [R205+0x2000] ;  /* 0x00200000cd44783b */ /* 0x000fe80000000200 */
[----:B------:R-:W4:Y:S03]  /*3460*/  LDSM.16.M88.4 R64, [R202+0x8000] ;  /* 0x00800000ca40783b */ /* 0x000f260000000200 */
[C---:B--2---:R-:W-:Y:S08]  /*3470*/  HMMA.16816.F32 R108, R72.reuse, R20, R108 ;  /* 0x00000014486c723c */ /* 0x044ff0000000186c */
[----:B------:R-:W-:Y:S01]  /*3480*/  HMMA.16816.F32 R52, R72, R22, R52 ;  /* 0x000000164834723c */ /* 0x000fe20000001834 */
[----:B------:R-:W2:Y:S07]  /*3490*/  LDSM.16.M88.4 R20, [R211+0x9800] ;  /* 0x00980000d314783b */ /* 0x000eae0000000200 */
[----:B---3--:R-:W-:Y:S08]  /*34a0*/  HMMA.16816.F32 R48, R100, R12, R48 ;  /* 0x0000000c6430723c */ /* 0x008ff00000001830 */
[C---:B------:R-:W-:Y:S08]  /*34b0*/  HMMA.16816.F32 R108, R60.reuse, R56, R108 ;  /* 0x000000383c6c723c */ /* 0x040ff0000000186c */
[----:B------:R-:W-:Y:S08]  /*34c0*/  HMMA.16816.F32 R52, R60, R58, R52 ;  /* 0x0000003a3c34723c */ /* 0x000ff00000001834 */
[C---:B------:R-:W-:Y:S01]  /*34d0*/  HMMA.16816.F32 R44, R100.reuse, R14, R44 ;  /* 0x0000000e642c723c */ /* 0x040fe2000000182c */
[----:B------:R-:W-:Y:S07]  /*34e0*/  LDSM.16.M88.4 R12, [R203+0x8800] ;  /* 0x00880000cb0c783b */ /* 0x000fee0000000200 */
[C---:B-1----:R-:W-:Y:S08]  /*34f0*/  HMMA.16816.F32 R40, R100.reuse, R16, R40 ;  /* 0x000000106428723c */ /* 0x042ff00000001828 */
[----:B------:R-:W-:Y:S01]  /*3500*/  HMMA.16816.F32 R36, R100, R18, R36 ;  /* 0x000000126424723c */ /* 0x000fe20000001824 */
[----:B------:R-:W1:Y:S07]  /*3510*/  LDSM.16.M88.4 R16, [R204+0x9000] ;  /* 0x00900000cc10783b */ /* 0x000e6e0000000200 */
[C---:B----4-:R-:W-:Y:S08]  /*3520*/  HMMA.16816.F32 R108, R68.reuse, R64, R108 ;  /* 0x00000040446c723c */ /* 0x050ff0000000186c */
[----:B------:R-:W-:Y:S08]  /*3530*/  HMMA.16816.F32 R52, R68, R66, R52 ;  /* 0x000000424434723c */ /* 0x000ff00000001834 */
[----:B--2---:R-:W-:Y:S01]  /*3540*/  HMMA.16816.F32 R64, R100, R20, R28 ;  /* 0x000000146440723c */ /* 0x004fe2000000181c */
[----:B------:R-:W2:Y:S07]  /*3550*/  LDSM.16.M88.4 R28, [R203+0x9000] ;  /* 0x00900000cb1c783b */ /* 0x000eae0000000200 */
[C---:B------:R-:W-:Y:S01]  /*3560*/  HMMA.16816.F32 R56, R72.reuse, R96, R48 ;  /* 0x000000604838723c */ /* 0x040fe20000001830 */
[----:B------:R-:W-:Y:S07]  /*3570*/  LDSM.16.M88.4 R48, [R202+0x8800] ;  /* 0x00880000ca30783b */ /* 0x000fee0000000200 */
[C---:B------:R-:W-:Y:S08]  /*3580*/  HMMA.16816.F32 R44, R72.reuse, R98, R44 ;  /* 0x00000062482c723c */ /* 0x040ff0000000182c */
[----:B-1----:R-:W-:Y:S01]  /*3590*/  HMMA.16816.F32 R96, R72, R16, R40 ;  /* 0x000000104860723c */ /* 0x002fe20000001828 */
[----:B------:R-:W-:Y:S07]  /*35a0*/  LDSM.16.M88.4 R40, [R202+0x9000] ;  /* 0x00900000ca28783b */ /* 0x000fee0000000200 */
[C---:B------:R-:W-:Y:S08]  /*35b0*/  HMMA.16816.F32 R56, R60.reuse, R12, R56 ;  /* 0x0000000c3c38723c */ /* 0x040ff00000001838 */
[----:B------:R-:W-:Y:S01]  /*35c0*/  HMMA.16816.F32 R44, R60, R14, R44 ;  /* 0x0000000e3c2c723c */ /* 0x000fe2000000182c */
[----:B------:R-:W1:Y:S07]  /*35d0*/  LDSM.16.M88.4 R12, [R211+0xa000] ;  /* 0x00a00000d30c783b */ /* 0x000e6e0000000200 */
[----:B------:R-:W-:Y:S01]  /*35e0*/  HMMA.16816.F32 R36, R72, R18, R36 ;  /* 0x000000124824723c */ /* 0x000fe20000001824 */
[----:B------:R-:W-:Y:S07]  /*35f0*/  LDSM.16.M88.4 R16, [R203+0x9800] ;  /* 0x00980000cb10783b */ /* 0x000fee0000000200 */
        /* <DEDUP_REMOVED lines=8> */
[C---:B---3--:R-:W-:Y:S08]  /*3680*/  HMMA.16816.F32 R64, R72.reuse, R20, R64 ;  /* 0x000000144840723c */ /* 0x048ff00000001840 */
[----:B------:R-:W-:Y:S08]  /*3690*/  HMMA.16816.F32 R24, R72, R22, R24 ;  /* 0x000000164818723c */ /* 0x000ff00000001818 */
[C---:B------:R-:W-:Y:S08]  /*36a0*/  HMMA.16816.F32 R56, R68.reuse, R48, R56 ;  /* 0x000000304438723c */ /* 0x040ff00000001838 */
[----:B------:R-:W-:Y:S01]  /*36b0*/  HMMA.16816.F32 R44, R68, R50, R44 ;  /* 0x00000032442c723c */ /* 0x000fe2000000182c */
[----:B------:R-:W3:Y:S07]  /*36c0*/  LDSM.16.M88.4 R48, [R202+0x9800] ;  /* 0x00980000ca30783b */ /* 0x000eee0000000200 */
[C---:B--2---:R-:W-:Y:S01]  /*36d0*/  HMMA.16816.F32 R20, R100.reuse, R28, R4 ;  /* 0x0000001c6414723c */ /* 0x044fe20000001804 */
[----:B------:R-:W2:Y:S07]  /*36e0*/  LDSM.16.M88.4 R4, [R203+0xa000] ;  /* 0x00a00000cb04783b */ /* 0x000eae0000000200 */
[----:B------:R-:W-:Y:S01]  /*36f0*/  HMMA.16816.F32 R92, R100, R30, R92 ;  /* 0x0000001e645c723c */ /* 0x000fe2000000185c */
[----:B------:R-:W4:Y:S07]  /*3700*/  LDSM.16.M88.4 R28, [R204+0xa800] ;  /* 0x00a80000cc1c783b */ /* 0x000f2e0000000200 */
[C---:B------:R-:W-:Y:S08]  /*3710*/  HMMA.16816.F32 R36, R68.reuse, R42, R36 ;  /* 0x0000002a4424723c */ /* 0x040ff00000001824 */
[----:B------:R-:W-:Y:S01]  /*3720*/  HMMA.16816.F32 R96, R68, R40, R96 ;  /* 0x000000284460723c */ /* 0x000fe20000001860 */
[----:B------:R-:W4:Y:S07]  /*3730*/  LDSM.16.M88.4 R40, [R202+0xa000] ;  /* 0x00a00000ca28783b */ /* 0x000f2e0000000200 */
[----:B------:R-:W-:Y:S08]  /*3740*/  HMMA.16816.F32 R64, R60, R16, R64 ;  /* 0x000000103c40723c */ /* 0x000ff00000001840 */
[----:B-1----:R-:W-:Y:S08]  /*3750*/  HMMA.16816.F32 R8, R72, R14, R8 ;  /* 0x0000000e4808723c */ /* 0x002ff00000001808 */
[----:B------:R-:W-:Y:S01]  /*3760*/  HMMA.16816.F32 R24, R60, R18, R24 ;  /* 0x000000123c18723c */ /* 0x000fe20000001818 */
[----:B------:R-:W1:Y:S07]  /*3770*/  LDSM.16.M88.4 R16, [R211+0xb000] ;  /* 0x00b00000d310783b */ /* 0x000e6e0000000200 */
[----:B------:R-:W-:Y:S01]  /*3780*/  HMMA.16816.F32 R104, R72, R12, R104 ;  /* 0x0000000c4868723c */ /* 0x000fe20000001868 */
[----:B------:R-:W1:Y:S01]  /*3790*/  LDSM.16.M88.4 R12, [R203+0xa800] ;  /* 0x00a80000cb0c783b */ /* 0x000e620000000200 */
        /* <DEDUP_REMOVED lines=22> */
[----:B------:R-:W3:Y:S07]  /*3900*/  MUFU.TANH R98, R36 ;  /* 0x0000002400627308 */ /* 0x000eee0000002400 */
[C---:B--2---:R-:W-:Y:S01]  /*3910*/  HMMA.16816.F32 R8, R60.reuse, R6, R8 ;  /* 0x000000063c08723c */ /* 0x044fe20000001808 */
[----:B------:R-:W2:Y:S07]  /*3920*/  MUFU.TANH R99, R37 ;  /* 0x0000002500637308 */ /* 0x000eae0000002400 */
[----:B------:R-:W-:Y:S01]  /*3930*/  HMMA.16816.F32 R104, R60, R4, R104 ;  /* 0x000000043c68723c */ /* 0x000fe20000001868 */
[----:B------:R-:W1:Y:S01]  /*3940*/  MUFU.TANH R48, R38 ;  /* 0x0000002600307308 */ /* 0x000e620000002400 */
[----:B------:R-:W3:Y:S07]  /*3950*/  LDSM.16.M88.4 R4, [R211+0xb800] ;  /* 0x00b80000d304783b */ /* 0x000eee0000000200 */
[----:B------:R4:W1:Y:S02]  /*3960*/  MUFU.TANH R49, R39 ;  /* 0x0000002700317308 */ /* 0x0008640000002400 */
[----:B----4-:R-:W-:Y:S01]  /*3970*/  HMMA.16816.F32 R36, R72, R28, R20 ;  /* 0x0000001c4824723c */ /* 0x010fe20000001814 */
[----:B------:R-:W4:Y:S07]  /*3980*/  LDSM.16.M88.4 R20, [R202+0xa800] ;  /* 0x00a80000ca14783b */ /* 0x000f2e0000000200 */
[C---:B------:R-:W-:Y:S08]  /*3990*/  HMMA.16816.F32 R24, R68.reuse, R50, R24 ;  /* 0x000000324418723c */ /* 0x040ff00000001818 */
[----:B------:R-:W-:Y:S08]  /*39a0*/  HMMA.16816.F32 R8, R68, R42, R8 ;  /* 0x0000002a4408723c */ /* 0x000ff00000001808 */
[C---:B-1----:R-:W-:Y:S08]  /*39b0*/  HMMA.16816.F32 R88, R100.reuse, R16, R88 ;  /* 0x000000106458723c */ /* 0x042ff00000001858 */
[----:B------:R-:W-:Y:S01]  /*39c0*/  HMMA.16816.F32 R84, R100, R18, R84 ;  /* 0x000000126454723c */ /* 0x000fe20000001854 */
[----:B------:R-:W1:Y:S07]  /*39d0*/  LDSM.16.M88.4 R16, [R204+0xb000] ;  /* 0x00b00000cc10783b */ /* 0x000e6e0000000200 */
[----:B------:R-:W-:Y:S08]  /*39e0*/  HMMA.16816.F32 R36, R60, R12, R36 ;  /* 0x0000000c3c24723c */ /* 0x000ff00000001824 */
[----:B------:R-:W-:Y:S08]  /*39f0*/  HMMA.16816.F32 R104, R68, R40, R104 ;  /* 0x000000284468723c */ /* 0x000ff00000001868 */
[----:B------:R-:W-:Y:S01]  /*3a00*/  HMMA.16816.F32 R92, R72, R30, R92 ;  /* 0x0000001e485c723c */ /* 0x000fe2000000185c */
[----:B------:R-:W2:Y:S01]  /*3a10*/  LDSM.16.M88.4 R28, [R204+0xb800] ;  /* 0x00b80000cc1c783b */ /* 0x000ea20000000200 */
        /* <DEDUP_REMOVED lines=10> */
[----:B------:R-:W3:Y:S01]  /*3ac0*/  MUFU.TANH R67, R24 ;  /* 0x0000001800437308 */ /* 0x000ee20000002400 */
[-C--:B------:R-:W-:Y:S01]  /*3ad0*/  FMUL.FTZ R4, R10, R0.reuse ;  /* 0x000000000a047220 */ /* 0x080fe20000410000 */
[----:B------:R-:W-:-:S04]  /*3ae0*/  FMUL.FTZ R5, R11, R0 ;  /* 0x000000000b057220 */ /* 0x000fc80000410000 */
[----:B----4-:R-:W-:Y:S02]  /*3af0*/  HMMA.16816.F32 R36, R68, R20, R36 ;  /* 0x000000144424723c */ /* 0x010fe40000001824 */
[----:B------:R-:W4:Y:S06]  /*3b00*/  MUFU.TANH R40, R25 ;  /* 0x0000001900287308 */ /* 0x000f2c0000002400 */
[----:B------:R-:W-:Y:S02]  /*3b10*/  HMMA.16816.F32 R76, R100, R6, R76 ;  /* 0x00000006644c723c */ /* 0x000fe4000000184c */
[----:B------:R-:W1:Y:S08]  /*3b20*/  MUFU.TANH R41, R26 ;  /* 0x0000001a00297308 */ /* 0x000e700000002400 */
[----:B------:R3:W1:Y:S08]  /*3b30*/  MUFU.TANH R66, R27 ;  /* 0x0000001b00427308 */ /* 0x0006700000002400 */
[----:B------:R-:W1:Y:S08]  /*3b40*/  MUFU.TANH R106, R8 ;  /* 0x00000008006a7308 */ /* 0x000e700000002400 */
[----:B------:R4:W1:Y:S01]  /*3b50*/  MUFU.TANH R20, R9 ;  /* 0x0000000900147308 */ /* 0x0008620000002400 */
[----:B---3--:R-:W3:Y:S04]  /*3b60*/  LDSM.16.M88.4 R24, [R203+0xb000] ;  /* 0x00b00000cb18783b */ /* 0x008ee80000000200 */
[----:B----4-:R-:W4:Y:S01]  /*3b70*/  LDSM.16.M88.4 R8, [R203+0xb800] ;  /* 0x00b80000cb08783b */ /* 0x010f220000000200 */
[----:B------:R-:W-:Y:S03]  /*3b80*/  HMMA.16816.F32 R92, R60, R14, R92 ;  /* 0x0000000e3c5c723c */ /* 0x000fe6000000185c */
[----:B------:R-:W4:Y:S05]  /*3b90*/  LDSM.16.M88.4 R12, [R202+0xb000] ;  /* 0x00b00000ca0c783b */ /* 0x000f2a0000000200 */
[C---:B-1----:R-:W-:Y:S08]  /*3ba0*/  HMMA.16816.F32 R88, R72.reuse, R16, R88 ;  /* 0x000000104858723c */ /* 0x042ff00000001858 */
[C---:B------:R-:W-:Y:S01]  /*3bb0*/  HMMA.16816.F32 R84, R72.reuse, R18, R84 ;  /* 0x000000124854723c */ /* 0x040fe20000001854 */
[----:B------:R-:W1:Y:S07]  /*3bc0*/  LDSM.16.M88.4 R16, [R202+0xb800] ;  /* 0x00b80000ca10783b */ /* 0x000e6e0000000200 */
[C---:B--2---:R-:W-:Y:S01]  /*3bd0*/  HMMA.16816.F32 R80, R72.reuse, R28, R80 ;  /* 0x0000001c4850723c */ /* 0x044fe20000001850 */
[----:B------:R-:W-:Y:S01]  /*3be0*/  IADD3 R157, PT, PT, R139, -0x1, RZ ;  /* 0xffffffff8b9d7810 */ /* 0x000fe20007ffe0ff */
        /* <DEDUP_REMOVED lines=11> */
[----:B------:R-:W-:Y:S01]  /*3ca0*/  SHF.R.U32.HI R6, RZ, 0x2, R210 ;  /* 0x00000002ff067819 */ /* 0x000fe200000116d2 */
[----:B------:R-:W2:Y:S01]  /*3cb0*/  MUFU.TANH R112, R112 ;  /* 0x0000007000707308 */ /* 0x000ea20000002400 */
[----:B-----5:R-:W-:Y:S01]  /*3cc0*/  IADD3 R121, PT, PT, R121, R118, -R120 ;  /* 0x0000007679797210 */ /* 0x020fe20007ffe878 */
[----:B---3--:R-:W-:Y:S01]  /*3cd0*/  HMMA.16816.F32 R88, R60, R24, R88 ;  /* 0x000000183c58723c */ /* 0x008fe20000001858 */
[----:B------:R-:W-:-:S07]  /*3ce0*/  DEPBAR.LE SB0, 0x0 ;  /* 0x000080000000791a */ /* 0x000fce0000000000 */
[C---:B------:R-:W-:Y:S08]  /*3cf0*/  HMMA.16816.F32 R84, R60.reuse, R26, R84 ;  /* 0x0000001a3c54723c */ /* 0x040ff00000001854 */
[C---:B----4-:R-:W-:Y:S08]  /*3d00*/  HMMA.16816.F32 R80, R60.reuse, R8, R80 ;  /* 0x000000083c50723c */ /* 0x050ff00000001850 */
[----:B------:R-:W-:Y:S08]  /*3d10*/  HMMA.16816.F32 R76, R60, R10, R76 ;  /* 0x0000000a3c4c723c */ /* 0x000ff0000000184c */
[C---:B------:R-:W-:Y:S08]  /*3d20*/  HMMA.16816.F32 R92, R68.reuse, R22, R92 ;  /* 0x00000016445c723c */ /* 0x040ff0000000185c */
[C---:B------:R-:W-:Y:S08]  /*3d30*/  HMMA.16816.F32 R88, R68.reuse, R12, R88 ;  /* 0x0000000c4458723c */ /* 0x040ff00000001858 */
        /* <DEDUP_REMOVED lines=23> */
[----:B------:R-:W-:Y:S01]  /*3eb0*/  LOP3.LUT R31, R138, 0x1f0, RZ, 0xc0, !PT ;  /* 0x000001f08a1f7812 */ /* 0x000fe200078ec0ff */
[-C--:B------:R-:W-:Y:S01]  /*3ec0*/  FMUL.FTZ R29, R78, R0.reuse ;  /* 0x000000004e1d7220 */ /* 0x080fe20000410000 */
[----:B------:R-:W-:Y:S01]  /*3ed0*/  FMUL.FTZ R79, R79, R0 ;  /* 0x000000004f4f7220 */ /* 0x000fe20000410000 */
[----:B------:R-:W-:Y:S01]  /*3ee0*/  ISETP.GT.U32.AND P1, PT, R157, R218, PT ;  /* 0x000000da9d00720c */ /* 0x000fe20003f24070 */
[----:B------:R-:W1:Y:S01]  /*3ef0*/  MUFU.TANH R108, R108 ;  /* 0x0000006c006c7308 */ /* 0x000e620000002400 */
[----:B------:R-:W-:-:S07]  /*3f00*/  LOP3.LUT R6, R31, 0x7, R6, 0xf8, !PT ;  /* 0x000000071f067812 */ /* 0x000fce00078ef806 */
[----:B------:R-:W3:Y:S01]  /*3f10*/  MUFU.TANH R109, R109 ;  /* 0x0000006d006d7308 */ /* 0x000ee20000002400 */
[----:B------:R-:W-:-:S07]  /*3f20*/  LEA R6, R227, R6, 0x6 ;  /* 0x00000006e3067211 */ /* 0x000fce00078e30ff */
        /* <DEDUP_REMOVED lines=50> */
[----:B------:R1:W1:Y:S01]  /*4250*/  MUFU.TANH R31, R79 ;  /* 0x0000004f001f7308 */ /* 0x0002620000002400 */
[----:B------:R-:W-:Y:S01]  /*4260*/  IADD3 R119, PT, PT, R118, -R120, -R119 ;  /* 0x8000007876777210 */ /* 0x000fe20007ffe877 */
[----:B------:R-:W-:Y:S01]  /*4270*/  BSSY.RECONVERGENT B1, `(.L_x_5888) ;  /* 0x0000076000017945 */ /* 0x000fe20003800200 */
[----:B------:R-:W-:-:S02]  /*4280*/  IADD3 R121, PT, PT, R6, R121, RZ ;  /* 0x0000007906797210 */ /* 0x000fc40007ffe0ff */
[----:B------:R-:W-:Y:S02]  /*4290*/  IADD3 R135, PT, PT, R6, R119, RZ ;  /* 0x0000007706877210 */ /* 0x000fe40007ffe0ff */
[C-C-:B------:R-:W-:Y:S02]  /*42a0*/  VIADDMNMX R237, R121.reuse, 0x1, R118.reuse, PT ;  /* 0x0000000179ed7846 */ /* 0x140fe40003800176 */
[----:B------:R-:W-:Y:S01]  /*42b0*/  VIADDMNMX R236, R121, 0x9, R118, PT ;  /* 0x0000000979ec7846 */ /* 0x000fe20003800176 */
        /* <DEDUP_REMOVED lines=15> */
.L_x_5891:
        /* <DEDUP_REMOVED lines=60> */
.L_x_5892:
[----:B------:R-:W-:Y:S05]  /*4770*/  BSYNC.RECONVERGENT B0 ;  /* 0x0000000000007941 */ /* 0x000fea0003800200 */
.L_x_5890:
        /* <DEDUP_REMOVED lines=12> */
[----:B-1----:R-:W-:Y:S01]  /*4840*/  IMAD.X R79, R81, 0x1, R0, P4 ;  /* 0x00000001514f7824 */ /* 0x002fe200020e0600 */
        /* <DEDUP_REMOVED lines=24> */
.L_x_5889:
[----:B------:R-:W-:Y:S05]  /*49d0*/  BSYNC.RECONVERGENT B1 ;  /* 0x0000000000017941 */ /* 0x000fea0003800200 */
.L_x_5888:
[----:B------:R-:W-:Y:S01]  /*49e0*/  IMAD.SHL.U32 R140, R210, 0x2, RZ ;  /* 0x00000002d28c7824 */ /* 0x000fe200078e00ff */
[----:B------:R-:W3:Y:S01]  /*49f0*/  LD.E R62, desc[UR4][R2.64+0xdc] ;  /* 0x0000dc04023e7980 */ /* 0x000ee2000c101900 */
[----:B--2---:R-:W-:-:S03]  /*4a00*/  VIADD R39, R135, 0x8 ;  /* 0x0000000887277836 */ /* 0x004fc60000000000 */
[----:B------:R-:W-:-:S05]  /*4a10*/  LOP3.LUT R140, R140, 0x6, RZ, 0xc0, !PT ;  /* 0x000000068c8c7812 */ /* 0x000fca00078ec0ff */
[----:B------:R-:W-:-:S05]  /*4a20*/  IMAD R144, R157, 0x80, R140 ;  /* 0x000000809d907824 */ /* 0x000fca00078e028c */
[C---:B------:R-:W-:Y:S01]  /*4a30*/  ISETP.GT.AND P1, PT, R135.reuse, R144, PT ;  /* 0x000000908700720c */ /* 0x040fe20003f24270 */
[C---:B------:R-:W-:Y:S01]  /*4a40*/  VIADD R142, R144.reuse, 0x1 ;  /* 0x00000001908e7836 */ /* 0x040fe20000000000 */
[CC--:B------:R-:W-:Y:S01]  /*4a50*/  ISETP.GE.AND P5, PT, R144.reuse, R237.reuse, PT ;  /* 0x000000ed9000720c */ /* 0x0c0fe20003fa6270 */
[----:B------:R-:W-:Y:S01]  /*4a60*/  VIADD R134, R144, 0x8 ;  /* 0x0000000890867836 */ /* 0x000fe20000000000 */
[----:B-1----:R-:W-:Y:S02]  /*4a70*/  FSEL R60, R108, -INF , !P1 ;  /* 0xff8000006c3c7808 */ /* 0x002fe40004800000 */
        /* <DEDUP_REMOVED lines=16> */
[----:B------:R-:W-:Y:S02]  /*4b80*/  ISETP.GT.AND P1, PT, R135, R124, PT ;  /* 0x0000007c8700720c */ /* 0x000fe40003f24270 */
[----:B------:R-:W-:Y:S02]  /*4b90*/  FSEL R72, R55, -INF , !P5 ;  /* 0xff80000037487808 */ /* 0x000fe40006800000 */
[----:B------:R-:W-:Y:S01]  /*4ba0*/  ISETP.GT.AND P5, PT, R135, R122, PT ;  /* 0x0000007a8700720c */ /* 0x000fe20003fa4270 */
[C---:B------:R-:W-:Y:S01]  /*4bb0*/  VIADD R120, R144.reuse, 0x19 ;  /* 0x0000001990787836 */ /* 0x040fe20000000000 */
        /* <DEDUP_REMOVED lines=28> */
[-C--:B------:R-:W-:Y:S02]  /*4d80*/  ISETP.GE.AND P6, PT, R142, R237.reuse, PT ;  /* 0x000000ed8e00720c */ /* 0x080fe40003fc6270 */
        /* <DEDUP_REMOVED lines=9> */
[----:B------:R-:W-:Y:S02]  /*4e20*/  FSEL R67, R67, -INF , !P5 ;  /* 0xff80000043437808 */ /* 0x000fe40006800000 */
[----:B------:R-:W-:Y:S02]  /*4e30*/  FSEL R68, R68, -INF , !P6 ;  /* 0xff80000044447808 */ /* 0x000fe40007000000 */
[----:B------:R-:W-:Y:S02]  /*4e40*/  ISETP.GE.AND P6, PT, R124, R237, PT ;  /* 0x000000ed7c00720c */ /* 0x000fe40003fc6270 */
[----:B------:R-:W-:-:S02]  /*4e50*/  ISETP.GT.AND P5, PT, R135, R80, PT ;  /* 0x000000508700720c */ /* 0x000fc40003fa4270 */
[----:B------:R-:W-:Y:S02]  /*4e60*/  FSEL R248, R67, -INF , !P1 ;  /* 0xff80000043f87808 */ /* 0x000fe40004800000 */
[----:B------:R-:W-:Y:S01]  /*4e70*/  ISETP.GT.AND P1, PT, R135, R76, PT ;  /* 0x0000004c8700720c */ /* 0x000fe20003f24270 */
[----:B------:R-:W-:Y:S01]  /*4e80*/  VIADD R74, R144, 0x41 ;  /* 0x00000041904a7836 */ /* 0x000fe20000000000 */
[----:B------:R-:W-:Y:S01]  /*4e90*/  FSEL R18, R18, -INF , !P6 ;  /* 0xff80000012127808 */ /* 0x000fe20007000000 */
[----:B------:R-:W-:Y:S01]  /*4ea0*/  VIADD R70, R144, 0x48 ;  /* 0x0000004890467836 */ /* 0x000fe20000000000 */
[----:B------:R-:W-:Y:S02]  /*4eb0*/  FSEL R40, R40, -INF , !P5 ;  /* 0xff80000028287808 */ /* 0x000fe40006800000 */
[-C--:B------:R-:W-:Y:S02]  /*4ec0*/  ISETP.GE.AND P6, PT, R120, R237.reuse, PT ;  /* 0x000000ed7800720c */ /* 0x080fe40003fc6270 */
[----:B------:R-:W-:-:S02]  /*4ed0*/  ISETP.GE.AND P5, PT, R76, R237, PT ;  /* 0x000000ed4c00720c */ /* 0x000fc40003fa6270 */
[----:B------:R-:W-:Y:S02]  /*4ee0*/  FSEL R104, R104, -INF , !P1 ;  /* 0xff80000068687808 */ /* 0x000fe40004800000 */
[----:B------:R-:W-:Y:S02]  /*4ef0*/  FSEL R6, R6, -INF , !P6 ;  /* 0xff80000006067808 */ /* 0x000fe40007000000 */
[C---:B------:R-:W-:Y:S02]  /*4f00*/  ISETP.GT.AND P1, PT, R135.reuse, R74, PT ;  /* 0x0000004a8700720c */ /* 0x040fe40003f24270 */
[----:B------:R-:W-:Y:S02]  /*4f10*/  FSEL R238, R104, -INF , !P5 ;  /* 0xff80000068ee7808 */ /* 0x000fe40006800000 */
[----:B------:R-:W-:Y:S02]  /*4f20*/  ISETP.GE.AND P6, PT, R114, R237, PT ;  /* 0x000000ed7200720c */ /* 0x000fe40003fc6270 */
[----:B------:R-:W-:Y:S01]  /*4f30*/  ISETP.GT.AND P5, PT, R135, R70, PT ;  /* 0x000000468700720c */ /* 0x000fe20003fa4270 */
[C---:B------:R-:W-:Y:S01]  /*4f40*/  VIADD R78, R144.reuse, 0x49 ;  /* 0x00000049904e7836 */ /* 0x040fe20000000000 */
        /* <DEDUP_REMOVED lines=18> */
[C---:B------:R-:W-:Y:S02]  /*5070*/  ISETP.GT.AND P1, PT, R135.reuse, R58, PT ;  /* 0x0000003a8700720c */ /* 0x040fe40003f24270 */
        /* <DEDUP_REMOVED lines=23> */
[-C--:B------:R-:W-:Y:S02]  /*51f0*/  ISETP.GE.AND P6, PT, R92, R237.reuse, PT ;  /* 0x000000ed5c00720c */ /* 0x080fe40003fc6270 */
[----:B------:R-:W-:Y:S02]  /*5200*/  FSEL R174, R8, -INF , !P5 ;  /* 0xff80000008ae7808 */ /* 0x000fe40006800000 */
[C---:B------:R-:W-:Y:S02]  /*5210*/  ISETP.GT.AND P1, PT, R135.reuse, R102, PT ;  /* 0x000000668700720c */ /* 0x040fe40003f24270 */
[----:B------:R-:W-:Y:S02]  /*5220*/  ISETP.GT.AND P5, PT, R135, R104, PT ;  /* 0x000000688700720c */ /* 0x000fe40003fa4270 */
[----:B------:R-:W-:Y:S01]  /*5230*/  FSEL R192, R12, -INF , !P6 ;  /* 0xff8000000cc07808 */ /* 0x000fe20007000000 */
[----:B------:R-:W-:Y:S01]  /*5240*/  VIADD R108, R144, 0x70 ;  /* 0x00000070906c7836 */ /* 0x000fe20000000000 */
[----:B------:R-:W-:-:S02]  /*5250*/  ISETP.GE.AND P6, PT, R102, R237, PT ;  /* 0x000000ed6600720c */ /* 0x000fc40003fc6270 */
[----:B------:R-:W-:Y:S02]  /*5260*/  FSEL R26, R26, -INF , !P1 ;  /* 0xff8000001a1a7808 */ /* 0x000fe40004800000 */
[----:B------:R-:W-:Y:S02]  /*5270*/  FSEL R16, R16, -INF , !P5 ;  /* 0xff80000010107808 */ /* 0x000fe40006800000 */
[-C--:B------:R-:W-:Y:S02]  /*5280*/  ISETP.GE.AND P1, PT, R104, R237.reuse, PT ;  /* 0x000000ed6800720c */ /* 0x080fe40003f26270 */
[----:B------:R-:W-:Y:S01]  /*5290*/  ISETP.GT.AND P5, PT, R135, R106, PT ;  /* 0x0000006a8700720c */ /* 0x000fe20003fa4270 */
[----:B------:R-:W-:Y:S01]  /*52a0*/  VIADD R126, R144, 0x78 ;  /* 0x00000078907e7836 */ /* 0x000fe20000000000 */
[----:B------:R-:W-:Y:S01]  /*52b0*/  FSEL R172, R26, -INF , !P6 ;  /* 0xff8000001aac7808 */ /* 0x000fe20007000000 */
[----:B------:R-:W-:Y:S01]  /*52c0*/  VIADD R112, R144, 0x71 ;  /* 0x0000007190707836 */ /* 0x000fe20000000000 */
[----:B------:R-:W-:-:S02]  /*52d0*/  ISETP.GE.AND P6, PT, R106, R237, PT ;  /* 0x000000ed6a00720c */ /* 0x000fc40003fc6270 */
[----:B------:R-:W-:Y:S02]  /*52e0*/  FSEL R170, R16, -INF , !P1 ;  /* 0xff80000010aa7808 */ /* 0x000fe40004800000 */
[----:B------:R-:W-:Y:S02]  /*52f0*/  FSEL R10, R10, -INF , !P5 ;  /* 0xff8000000a0a7808 */ /* 0x000fe40006800000 */
[----:B------:R-:W-:Y:S02]  /*5300*/  ISETP.GT.AND P1, PT, R135, R108, PT ;  /* 0x0000006c8700720c */ /* 0x000fe40003f24270 */
[----:B------:R-:W-:Y:S02]  /*5310*/  FSEL R168, R10, -INF , !P6 ;  /* 0xff8000000aa87808 */ /* 0x000fe40007000000 */
[----:B------:R-:W-:Y:S02]  /*5320*/  FSEL R61, R61, -INF , !P1 ;  /* 0xff8000003d3d7808 */ /* 0x000fe40004800000 */
[----:B------:R-:W-:-:S02]  /*5330*/  ISETP.GT.AND P6, PT, R135, R126, PT ;  /* 0x0000007e8700720c */ /* 0x000fc40003fc4270 */
[----:B------:R-:W-:Y:S02]  /*5340*/  ISETP.GT.AND P4, PT, R39, R144, PT ;  /* 0x000000902700720c */ /* 0x000fe40003f84270 */
[----:B------:R-:W-:Y:S02]  /*5350*/  ISETP.GT.AND P1, PT, R135, R112, PT ;  /* 0x000000708700720c */ /* 0x000fe40003f24270 */
[----:B------:R-:W-:Y:S02]  /*5360*/  FSEL R69, R69, -INF , !P6 ;  /* 0xff80000045457808 */ /* 0x000fe40007000000 */
[----:B------:R-:W-:Y:S02]  /*5370*/  FSEL R63, R63, -INF , !P1 ;  /* 0xff8000003f3f7808 */ /* 0x000fe40004800000 */
[----:B------:R-:W-:Y:S02]  /*5380*/  ISETP.GE.AND P6, PT, R112, R237, PT ;  /* 0x000000ed7000720c */ /* 0x000fe40003fc6270 */
[----:B------:R-:W-:-:S02]  /*5390*/  FSEL R23, R109, -INF , !P4 ;  /* 0xff8000006d177808 */ /* 0x000fc40006000000 */
[----:B------:R-:W-:Y:S02]  /*53a0*/  ISETP.GT.AND P4, PT, R39, R142, PT ;  /* 0x0000008e2700720c */ /* 0x000fe40003f84270 */
[----:B------:R-:W-:Y:S02]  /*53b0*/  FSEL R152, R63, -INF , !P6 ;  /* 0xff8000003f987808 */ /* 0x000fe40007000000 */
[----:B------:R-:W-:Y:S02]  /*53c0*/  ISETP.GE.AND P6, PT, R142, R236, PT ;  /* 0x000000ec8e00720c */ /* 0x000fe40003fc6270 */
[----:B------:R-:W-:Y:S02]  /*53d0*/  FSEL R64, R110, -INF , !P4 ;  /* 0xff8000006e407808 */ /* 0x000fe40006000000 */
[----:B------:R-:W-:Y:S02]  /*53e0*/  ISETP.GT.AND P4, PT, R39, R130, PT ;  /* 0x000000822700720c */ /* 0x000fe40003f84270 */
[----:B------:R-:W-:-:S02]  /*53f0*/  FSEL R64, R64, -INF , !P6 ;  /* 0xff80000040407808 */ /* 0x000fc40007000000 */
[----:B------:R-:W-:Y:S02]  /*5400*/  ISETP.GE.AND P6, PT, R130, R236, PT ;  /* 0x000000ec8200720c */ /* 0x000fe40003fc6270 */
[----:B------:R-:W-:Y:S02]  /*5410*/  FSEL R20, R53, -INF , !P4 ;  /* 0xff80000035147808 */ /* 0x000fe40006000000 */
[----:B------:R-:W-:Y:S01]  /*5420*/  ISETP.GT.AND P4, PT, R39, R124, PT ;  /* 0x0000007c2700720c */ /* 0x000fe20003f84270 */
[----:B------:R-:W-:Y:S01]  /*5430*/  VIADD R132, R144, 0x79 ;  /* 0x0000007990847836 */ /* 0x000fe20000000000 */
[----:B------:R-:W-:Y:S02]  /*5440*/  FSEL R20, R20, -INF , !P6 ;  /* 0xff80000014147808 */ /* 0x000fe40007000000 */
[----:B------:R-:W-:Y:S02]  /*5450*/  ISETP.GE.AND P5, PT, R108, R237, PT ;  /* 0x000000ed6c00720c */ /* 0x000fe40003fa6270 */
[----:B------:R-:W-:-:S02]  /*5460*/  ISETP.GE.AND P6, PT, R124, R236, PT ;  /* 0x000000ec7c00720c */ /* 0x000fc40003fc6270 */
[----:B------:R-:W-:Y:S02]  /*5470*/  FSEL R12, R56, -INF , !P4 ;  /* 0xff800000380c7808 */ /* 0x000fe40006000000 */
[----:B------:R-:W-:Y:S02]  /*5480*/  ISETP.GT.AND P4, PT, R39, R120, PT ;  /* 0x000000782700720c */ /* 0x000fe40003f84270 */
[----:B------:R-:W-:Y:S02]  /*5490*/  FSEL R154, R61, -INF , !P5 ;  /* 0xff8000003d9a7808 */ /* 0x000fe40006800000 */
[----:B------:R-:W-:Y:S02]  /*54a0*/  FSEL R12, R12, -INF , !P6 ;  /* 0xff8000000c0c7808 */ /* 0x000fe40007000000 */
[----:B------:R-:W-:Y:S02]  /*54b0*/  ISETP.GT.AND P5, PT, R135, R132, PT ;  /* 0x000000848700720c */ /* 0x000fe40003fa4270 */
[----:B------:R-:W-:-:S02]  /*54c0*/  ISETP.GE.AND P6, PT, R120, R236, PT ;  /* 0x000000ec7800720c */ /* 0x000fc40003fc6270 */
[----:B------:R-:W-:Y:S02]  /*54d0*/  FSEL R8, R45, -INF , !P4 ;  /* 0xff8000002d087808 */ /* 0x000fe40006000000 */
[----:B------:R-:W-:Y:S02]  /*54e0*/  ISETP.GT.AND P4, PT, R39, R114, PT ;  /* 0x000000722700720c */ /* 0x000fe40003f84270 */
[----:B------:R-:W-:Y:S02]  /*54f0*/  FSEL R71, R71, -INF , !P5 ;  /* 0xff80000047477808 */ /* 0x000fe40006800000 */
[----:B------:R-:W-:Y:S02]  /*5500*/  FSEL R8, R8, -INF , !P6 ;  /* 0xff80000008087808 */ /* 0x000fe40007000000 */
[----:B------:R-:W-:Y:S02]  /*5510*/  ISETP.GE.AND P5, PT, R126, R237, PT ;  /* 0x000000ed7e00720c */ /* 0x000fe40003fa6270 */
[----:B------:R-:W-:-:S02]  /*5520*/  ISETP.GE.AND P6, PT, R114, R236, PT ;  /* 0x000000ec7200720c */ /* 0x000fc40003fc6270 */
[----:B------:R-:W-:Y:S02]  /*5530*/  FSEL R26, R96, -INF , !P4 ;  /* 0xff800000601a7808 */ /* 0x000fe40006000000 */
[----:B------:R-:W-:Y:S02]  /*5540*/  ISETP.GE.AND P1, PT, R144, R236, PT ;  /* 0x000000ec9000720c */ /* 0x000fe40003f26270 */
[----:B------:R-:W-:Y:S02]  /*5550*/  ISETP.GT.AND P4, PT, R39, R94, PT ;  /* 0x0000005e2700720c */ /* 0x000fe40003f84270 */
[----:B------:R-:W-:Y:S02]  /*5560*/  FSEL R150, R69, -INF , !P5 ;  /* 0xff80000045967808 */ /* 0x000fe40006800000 */
[----:B------:R-:W-:Y:S02]  /*5570*/  FSEL R26, R26, -INF , !P6 ;  /* 0xff8000001a1a7808 */ /* 0x000fe40007000000 */
[----:B------:R-:W-:-:S02]  /*5580*/  ISETP.GE.AND P5, PT, R132, R237, PT ;  /* 0x000000ed8400720c */ /* 0x000fc40003fa6270 */
[----:B------:R-:W-:Y:S02]  /*5590*/  FSEL R23, R23, -INF , !P1 ;  /* 0xff80000017177808 */ /* 0x000fe40004800000 */
[----:B------:R-:W-:Y:S02]  /*55a0*/  ISETP.GE.AND P6, PT, R94, R236, PT ;  /* 0x000000ec5e00720c */ /* 0x000fe40003fc6270 */
[----:B------:R-:W-:Y:S02]  /*55b0*/  FSEL R49, R49, -INF , !P4 ;  /* 0xff80000031317808 */ /* 0x000fe40006000000 */
[C---:B------:R-:W-:Y:S02]  /*55c0*/  ISETP.GT.AND P1, PT, R39.reuse, R134, PT ;  /* 0x000000862700720c */ /* 0x040fe40003f24270 */
[----:B------:R-:W-:Y:S02]  /*55d0*/  ISETP.GT.AND P4, PT, R39, R86, PT ;  /* 0x000000562700720c */ /* 0x000fe40003f84270 */
[----:B------:R-:W-:-:S02]  /*55e0*/  FMNMX3.FTZ R25, R60, R37, R0, !PT ;  /* 0x000000253c197276 */ /* 0x000fc40007810000 */
[----:B------:R-:W-:Y:S02]  /*55f0*/  FSEL R148, R71, -INF , !P5 ;  /* 0xff80000047947808 */ /* 0x000fe40006800000 */
[----:B------:R-:W-:Y:S02]  /*5600*/  FSEL R143, R49, -INF , !P6 ;  /* 0xff800000318f7808 */ /* 0x000fe40007000000 */
[-C--:B------:R-:W-:Y:S02]  /*5610*/  ISETP.GE.AND P5, PT, R134, R236.reuse, PT ;  /* 0x000000ec8600720c */ /* 0x080fe40003fa6270 */
[----:B------:R-:W-:Y:S02]  /*5620*/  FSEL R52, R52, -INF , !P1 ;  /* 0xff80000034347808 */ /* 0x000fe40004800000 */
[----:B------:R-:W-:Y:S02]  /*5630*/  ISETP.GE.AND P6, PT, R86, R236, PT ;  /* 0x000000ec5600720c */ /* 0x000fe40003fc6270 */
[----:B------:R-:W-:-:S02]  /*5640*/  FSEL R51, R51, -INF , !P4 ;  /* 0xff80000033337808 */ /* 0x000fc40006000000 */
[C---:B------:R-:W-:Y:S02]  /*5650*/  ISETP.GT.AND P1, PT, R39.reuse, R128, PT ;  /* 0x000000802700720c */ /* 0x040fe40003f24270 */
[----:B------:R-:W-:Y:S02]  /*5660*/  ISETP.GT.AND P4, PT, R39, R80, PT ;  /* 0x000000502700720c */ /* 0x000fe40003f84270 */
[----:B------:R-:W-:Y:S02]  /*5670*/  FMNMX3.FTZ R25, R25, R68, R72, !PT ;  /* 0x0000004419197276 */ /* 0x000fe40007810048 */
[----:B------:R-:W-:Y:S02]  /*5680*/  FSEL R52, R52, -INF , !P5 ;  /* 0xff80000034347808 */ /* 0x000fe40006800000 */
[----:B------:R-:W-:Y:S02]  /*5690*/  FSEL R158, R51, -INF , !P6 ;  /* 0xff800000339e7808 */ /* 0x000fe40007000000 */
[----:B------:R-:W-:-:S02]  /*56a0*/  ISETP.GE.AND P5, PT, R128, R236, PT ;  /* 0x000000ec8000720c */ /* 0x000fc40003fa6270 */
[----:B------:R-:W-:Y:S02]  /*56b0*/  FSEL R16, R54, -INF , !P1 ;  /* 0xff80000036107808 */ /* 0x000fe40004800000 */
[----:B------:R-:W-:Y:S02]  /*56c0*/  ISETP.GE.AND P6, PT, R80, R236, PT ;  /* 0x000000ec5000720c */ /* 0x000fe40003fc6270 */
[----:B------:R-:W-:Y:S02]  /*56d0*/  FSEL R66, R66, -INF , !P4 ;  /* 0xff80000042427808 */ /* 0x000fe40006000000 */
[----:B------:R-:W-:Y:S02]  /*56e0*/  FMNMX3.FTZ R25, R25, R18, R14, !PT ;  /* 0x0000001219197276 */ /* 0x000fe4000781000e */
[C---:B------:R-:W-:Y:S02]  /*56f0*/  ISETP.GT.AND P1, PT, R39.reuse, R122, PT ;  /* 0x0000007a2700720c */ /* 0x040fe40003f24270 */
[----:B------:R-:W-:-:S02]  /*5700*/  ISETP.GT.AND P4, PT, R39, R74, PT ;  /* 0x0000004a2700720c */ /* 0x000fc40003f84270 */
[----:B------:R-:W-:Y:S02]  /*5710*/  FSEL R16, R16, -INF , !P5 ;  /* 0xff80000010107808 */ /* 0x000fe40006800000 */
[----:B------:R-:W-:Y:S02]  /*5720*/  FSEL R162, R66, -INF , !P6 ;  /* 0xff80000042a27808 */ /* 0x000fe40007000000 */
[----:B------:R-:W-:Y:S02]  /*5730*/  FMNMX3.FTZ R25, R25, R6, R38, !PT ;  /* 0x0000000619197276 */ /* 0x000fe40007810026 */
[-C--:B------:R-:W-:Y:S02]  /*5740*/  ISETP.GE.AND P5, PT, R122, R236.reuse, PT ;  /* 0x000000ec7a00720c */ /* 0x080fe40003fa6270 */
[----:B------:R-:W-:Y:S02]  /*5750*/  FSEL R10, R44, -INF , !P1 ;  /* 0xff8000002c0a7808 */ /* 0x000fe40004800000 */
[----:B------:R-:W-:-:S02]  /*5760*/  ISETP.GE.AND P6, PT, R74, R236, PT ;  /* 0x000000ec4a00720c */ /* 0x000fc40003fc6270 */
[----:B------:R-:W-:Y:S02]  /*5770*/  FSEL R43, R43, -INF , !P4 ;  /* 0xff8000002b2b7808 */ /* 0x000fe40006000000 */
[C---:B------:R-:W-:Y:S02]  /*5780*/  ISETP.GT.AND P1, PT, R39.reuse, R118, PT ;  /* 0x000000762700720c */ /* 0x040fe40003f24270 */
[----:B------:R-:W-:Y:S02]  /*5790*/  ISETP.GT.AND P4, PT, R39, R78, PT ;  /* 0x0000004e2700720c */ /* 0x000fe40003f84270 */
[----:B------:R-:W-:Y:S02]  /*57a0*/  FMNMX3.FTZ R25, R25, R30, R28, !PT ;  /* 0x0000001e19197276 */ /* 0x000fe4000781001c */
[----:B------:R-:W-:Y:S02]  /*57b0*/  FSEL R10, R10, -INF , !P5 ;  /* 0xff8000000a0a7808 */ /* 0x000fe40006800000 */
[----:B------:R-:W-:-:S02]  /*57c0*/  FSEL R186, R43, -INF , !P6 ;  /* 0xff8000002bba7808 */ /* 0x000fc40007000000 */
[-C--:B------:R-:W-:Y:S02]  /*57d0*/  ISETP.GE.AND P5, PT, R118, R236.reuse, PT ;  /* 0x000000ec7600720c */ /* 0x080fe40003fa6270 */
[----:B------:R-:W-:Y:S02]  /*57e0*/  FSEL R40, R46, -INF , !P1 ;  /* 0xff8000002e287808 */ /* 0x000fe40004800000 */
[----:B------:R-:W-:Y:S02]  /*57f0*/  ISETP.GE.AND P6, PT, R78, R236, PT ;  /* 0x000000ec4e00720c */ /* 0x000fe40003fc6270 */
[----:B------:R-:W-:Y:S02]  /*5800*/  FSEL R5, R5, -INF , !P4 ;  /* 0xff80000005057808 */ /* 0x000fe40006000000 */
[----:B------:R-:W-:Y:S02]  /*5810*/  ISETP.GT.AND P1, PT, R39, R100, PT ;  /* 0x000000642700720c */ /* 0x000fe40003f24270 */
[----:B------:R-:W-:-:S02]  /*5820*/  FMNMX3.FTZ R25, R25, R24, R252, !PT ;  /* 0x0000001819197276 */ /* 0x000fc400078100fc */
[----:B------:R-:W-:Y:S02]  /*5830*/  FSEL R40, R40, -INF , !P5 ;  /* 0xff80000028287808 */ /* 0x000fe40006800000 */
[----:B------:R-:W-:Y:S02]  /*5840*/  FSEL R190, R5, -INF , !P6 ;  /* 0xff80000005be7808 */ /* 0x000fe40007000000 */
[----:B------:R-:W-:Y:S02]  /*5850*/  ISETP.GE.AND P5, PT, R100, R236, PT ;  /* 0x000000ec6400720c */ /* 0x000fe40003fa6270 */
[----:B------:R-:W-:Y:S02]  /*5860*/  FSEL R36, R48, -INF , !P1 ;  /* 0xff80000030247808 */ /* 0x000fe40004800000 */
[----:B------:R-:W-:Y:S02]  /*5870*/  FMNMX3.FTZ R5, R23, R64, R52, !PT ;  /* 0x0000004017057276 */ /* 0x000fe40007810034 */
[----:B------:R-:W-:-:S02]  /*5880*/  ISETP.GT.AND P1, PT, R39, R90, PT ;  /* 0x0000005a2700720c */ /* 0x000fc40003f24270 */
[----:B------:R-:W-:Y:S02]  /*5890*/  FMNMX3.FTZ R25, R25, R250, R248, !PT ;  /* 0x000000fa19197276 */ /* 0x000fe400078100f8 */
[----:B------:R-:W-:Y:S02]  /*58a0*/  FSEL R36, R36, -INF , !P5 ;  /* 0xff80000024247808 */ /* 0x000fe40006800000 */
[----:B------:R-:W-:Y:S02]  /*58b0*/  FMNMX3.FTZ R5, R5, R20, R16, !PT ;  /* 0x0000001405057276 */ /* 0x000fe40007810010 */
[----:B------:R-:W-:Y:S02]  /*58c0*/  ISETP.GE.AND P5, PT, R90, R236, PT ;  /* 0x000000ec5a00720c */ /* 0x000fe40003fa6270 */
[----:B------:R-:W-:Y:S02]  /*58d0*/  FSEL R50, R50, -INF , !P1 ;  /* 0xff80000032327808 */ /* 0x000fe40004800000 */
[----:B------:R-:W-:-:S02]  /*58e0*/  FMNMX3.FTZ R25, R25, R246, R238, !PT ;  /* 0x000000f619197276 */ /* 0x000fc400078100ee */
[----:B------:R-:W-:Y:S02]  /*58f0*/  ISETP.GT.AND P1, PT, R39, R84, PT ;  /* 0x000000542700720c */ /* 0x000fe40003f24270 */
[----:B------:R-:W-:Y:S02]  /*5900*/  FMNMX3.FTZ R5, R5, R12, R10, !PT ;  /* 0x0000000c05057276 */ /* 0x000fe4000781000a */
[----:B------:R-:W-:Y:S02]  /*5910*/  FSEL R244, R50, -INF , !P5 ;  /* 0xff80000032f47808 */ /* 0x000fe40006800000 */
[----:B------:R-:W-:Y:S02]  /*5920*/  FMNMX3.FTZ R25, R25, R176, R234, !PT ;  /* 0x000000b019197276 */ /* 0x000fe400078100ea */
[----:B------:R-:W-:Y:S02]  /*5930*/  ISETP.GE.AND P5, PT, R84, R236, PT ;  /* 0x000000ec5400720c */ /* 0x000fe40003fa6270 */
[----:B------:R-:W-:-:S02]  /*5940*/  FSEL R41, R41, -INF , !P1 ;  /* 0xff80000029297808 */ /* 0x000fc40004800000 */
[----:B------:R-:W-:Y:S02]  /*5950*/  ISETP.GT.AND P1, PT, R39, R76, PT ;  /* 0x0000004c2700720c */ /* 0x000fe40003f24270 */
[----:B------:R-:W-:Y:S02]  /*5960*/  FMNMX3.FTZ R5, R5, R8, R40, !PT ;  /* 0x0000000805057276 */ /* 0x000fe40007810028 */
[----:B------:R-:W-:Y:S02]  /*5970*/  FMNMX3.FTZ R25, R25, R178, R198, !PT ;  /* 0x000000b219197276 */ /* 0x000fe400078100c6 */
[----:B------:R-:W-:Y:S02]  /*5980*/  FSEL R240, R41, -INF , !P5 ;  /* 0xff80000029f07808 */ /* 0x000fe40006800000 */
        /* <DEDUP_REMOVED lines=8> */
[----:B------:R-:W-:Y:S02]  /*5a10*/  FMNMX3.FTZ R5, R5, R143, R244, !PT ;  /* 0x0000008f05057276 */ /* 0x000fe400078100f4 */
[----:B------:R-:W-:Y:S02]  /*5a20*/  ISETP.GT.AND P1, PT, R39, R82, PT ;  /* 0x000000522700720c */ /* 0x000fe40003f24270 */
[----:B------:R-:W-:Y:S02]  /*5a30*/  FMNMX3.FTZ R25, R25, R192, R174, !PT ;  /* 0x000000c019197276 */ /* 0x000fe400078100ae */
[----:B------:R-:W-:Y:S02]  /*5a40*/  FSEL R214, R4, -INF , !P5 ;  /* 0xff80000004d67808 */ /* 0x000fe40006800000 */
[----:B------:R-:W-:Y:S02]  /*5a50*/  FMNMX3.FTZ R5, R5, R158, R240, !PT ;  /* 0x0000009e05057276 */ /* 0x000fe400078100f0 */
[----:B------:R-:W-:-:S02]  /*5a60*/  ISETP.GE.AND P5, PT, R82, R236, PT ;  /* 0x000000ec5200720c */ /* 0x000fc40003fa6270 */
[----:B------:R-:W-:Y:S02]  /*5a70*/  ISETP.GT.AND P4, PT, R39, R58, PT ;  /* 0x0000003a2700720c */ /* 0x000fe40003f84270 */
[----:B------:R-:W-:Y:S02]  /*5a80*/  FSEL R21, R21, -INF , !P1 ;  /* 0xff80000015157808 */ /* 0x000fe40004800000 */
[----:B------:R-:W-:Y:S02]  /*5a90*/  FMNMX3.FTZ R25, R25, R172, R170, !PT ;  /* 0x000000ac19197276 */ /* 0x000fe400078100aa */
[----:B------:R-:W-:Y:S02]  /*5aa0*/  ISETP.GT.AND P1, PT, R39, R88, PT ;  /* 0x000000582700720c */ /* 0x000fe40003f24270 */
[----:B------:R-:W-:Y:S02]  /*5ab0*/  FMNMX3.FTZ R5, R5, R162, R230, !PT ;  /* 0x000000a205057276 */ /* 0x000fe400078100e6 */
[----:B------:R-:W-:-:S02]  /*5ac0*/  FSEL R188, R21, -INF , !P5 ;  /* 0xff80000015bc7808 */ /* 0x000fc40006800000 */
[----:B------:R-:W-:Y:S02]  /*5ad0*/  FSEL R22, R22, -INF , !P4 ;  /* 0xff80000016167808 */ /* 0x000fe40006000000 */
[----:B------:R-:W-:Y:S02]  /*5ae0*/  FMNMX3.FTZ R25, R25, R168, R154, !PT ;  /* 0x000000a819197276 */ /* 0x000fe4000781009a */
[-C--:B------:R-:W-:Y:S02]  /*5af0*/  ISETP.GE.AND P6, PT, R58, R236.reuse, PT ;  /* 0x000000ec3a00720c */ /* 0x080fe40003fc6270 */
[----:B------:R-:W-:Y:S02]  /*5b00*/  ISETP.GE.AND P5, PT, R88, R236, PT ;  /* 0x000000ec5800720c */ /* 0x000fe40003fa6270 */
[----:B------:R-:W-:Y:S02]  /*5b10*/  ISETP.GT.AND P4, PT, R39, R92, PT ;  /* 0x0000005c2700720c */ /* 0x000fe40003f84270 */
[----:B------:R-:W-:-:S02]  /*5b20*/  FSEL R7, R7, -INF , !P1 ;  /* 0xff80000007077808 */ /* 0x000fc40004800000 */
[----:B------:R-:W-:Y:S02]  /*5b30*/  ISETP.GT.AND P1, PT, R39, R98, PT ;  /* 0x000000622700720c */ /* 0x000fe40003f24270 */
[----:B------:R-:W-:Y:S02]  /*5b40*/  FMNMX3.FTZ R5, R5, R186, R214, !PT ;  /* 0x000000ba05057276 */ /* 0x000fe400078100d6 */
[----:B------:R-:W-:Y:S02]  /*5b50*/  FMNMX3.FTZ R25, R25, R152, R150, !PT ;  /* 0x0000009819197276 */ /* 0x000fe40007810096 */
[----:B------:R-:W-:Y:S02]  /*5b60*/  FSEL R184, R22, -INF , !P6 ;  /* 0xff80000016b87808 */ /* 0x000fe40007000000 */
[----:B------:R-:W-:Y:S02]  /*5b70*/  FSEL R182, R7, -INF , !P5 ;  /* 0xff80000007b67808 */ /* 0x000fe40006800000 */
[----:B------:R-:W-:-:S02]  /*5b80*/  FSEL R9, R9, -INF , !P4 ;  /* 0xff80000009097808 */ /* 0x000fc40006000000 */
[-C--:B------:R-:W-:Y:S02]  /*5b90*/  ISETP.GE.AND P6, PT, R92, R236.reuse, PT ;  /* 0x000000ec5c00720c */ /* 0x080fe40003fc6270 */
[----:B------:R-:W-:Y:S02]  /*5ba0*/  ISETP.GE.AND P5, PT, R98, R236, PT ;  /* 0x000000ec6200720c */ /* 0x000fe40003fa6270 */
[----:B------:R-:W-:Y:S02]  /*5bb0*/  ISETP.GT.AND P4, PT, R39, R102, PT ;  /* 0x000000662700720c */ /* 0x000fe40003f84270 */
[----:B------:R-:W-:Y:S02]  /*5bc0*/  FSEL R15, R15, -INF , !P1 ;  /* 0xff8000000f0f7808 */ /* 0x000fe40004800000 */
[----:B------:R-:W-:Y:S02]  /*5bd0*/  ISETP.GT.AND P1, PT, R39, R104, PT ;  /* 0x000000682700720c */ /* 0x000fe40003f24270 */
[----:B------:R-:W-:-:S02]  /*5be0*/  FMNMX3.FTZ R5, R5, R190, R188, !PT ;  /* 0x000000be05057276 */ /* 0x000fc400078100bc */
[----:B------:R-:W-:Y:S02]  /*5bf0*/  FMNMX.FTZ R4, R148, R25, !PT ;  /* 0x0000001994047209 */ /* 0x000fe40007810000 */
[----:B------:R-:W-:Y:S02]  /*5c00*/  FSEL R180, R9, -INF , !P6 ;  /* 0xff80000009b47808 */ /* 0x000fe40007000000 */
[----:B------:R-:W-:Y:S02]  /*5c10*/  FSEL R166, R15, -INF , !P5 ;  /* 0xff8000000fa67808 */ /* 0x000fe40006800000 */
[----:B------:R-:W-:Y:S02]  /*5c20*/  FSEL R13, R13, -INF , !P4 ;  /* 0xff8000000d0d7808 */ /* 0x000fe40006000000 */
[-C--:B------:R-:W-:Y:S02]  /*5c30*/  ISETP.GE.AND P6, PT, R102, R236.reuse, PT ;  /* 0x000000ec6600720c */ /* 0x080fe40003fc6270 */
[----:B------:R-:W-:-:S02]  /*5c40*/  ISETP.GE.AND P5, PT, R104, R236, PT ;  /* 0x000000ec6800720c */ /* 0x000fc40003fa6270 */
[----:B------:R-:W-:Y:S02]  /*5c50*/  ISETP.GT.AND P4, PT, R39, R106, PT ;  /* 0x0000006a2700720c */ /* 0x000fe40003f84270 */
[----:B------:R-:W-:Y:S02]  /*5c60*/  FSEL R17, R17, -INF , !P1 ;  /* 0xff80000011117808 */ /* 0x000fe40004800000 */
[----:B------:R-:W-:Y:S02]  /*5c70*/  ISETP.GT.AND P1, PT, R39, R108, PT ;  /* 0x0000006c2700720c */ /* 0x000fe40003f24270 */
[----:B------:R-:W-:Y:S02]  /*5c80*/  FMNMX3.FTZ R7, R5, R184, R182, !PT ;  /* 0x000000b805077276 */ /* 0x000fe400078100b6 */
[----:B------:R-:W1:Y:S01]  /*5c90*/  SHFL.BFLY PT, R5, R4, 0x2, 0x1f ;  /* 0x0c401f0004057f89 */ /* 0x000e6200000e0000 */
[----:B------:R-:W-:Y:S02]  /*5ca0*/  FSEL R164, R13, -INF , !P6 ;  /* 0xff8000000da47808 */ /* 0x000fe40007000000 */
[----:B------:R-:W-:-:S02]  /*5cb0*/  FSEL R160, R17, -INF , !P5 ;  /* 0xff80000011a07808 */ /* 0x000fc40006800000 */
[----:B------:R-:W-:Y:S02]  /*5cc0*/  FSEL R11, R11, -INF , !P4 ;  /* 0xff8000000b0b7808 */ /* 0x000fe40006000000 */
[-C--:B------:R-:W-:Y:S02]  /*5cd0*/  ISETP.GE.AND P6, PT, R106, R236.reuse, PT ;  /* 0x000000ec6a00720c */ /* 0x080fe40003fc6270 */
[----:B------:R-:W-:Y:S02]  /*5ce0*/  ISETP.GE.AND P5, PT, R108, R236, PT ;  /* 0x000000ec6c00720c */ /* 0x000fe40003fa6270 */
[----:B------:R-:W-:Y:S02]  /*5cf0*/  ISETP.GT.AND P4, PT, R39, R112, PT ;  /* 0x000000702700720c */ /* 0x000fe40003f84270 */
[----:B------:R-:W-:Y:S02]  /*5d00*/  FSEL R27, R27, -INF , !P1 ;  /* 0xff8000001b1b7808 */ /* 0x000fe40004800000 */
[----:B------:R-:W-:-:S02]  /*5d10*/  ISETP.GT.AND P1, PT, R39, R126, PT ;  /* 0x0000007e2700720c */ /* 0x000fc40003f24270 */
[----:B------:R-:W-:Y:S02]  /*5d20*/  FMNMX3.FTZ R7, R7, R180, R166, !PT ;  /* 0x000000b407077276 */ /* 0x000fe400078100a6 */
[----:B------:R-:W-:Y:S02]  /*5d30*/  FSEL R156, R11, -INF , !P6 ;  /* 0xff8000000b9c7808 */ /* 0x000fe40007000000 */
[----:B------:R-:W-:Y:S02]  /*5d40*/  FSEL R146, R27, -INF , !P5 ;  /* 0xff8000001b927808 */ /* 0x000fe40006800000 */
[----:B------:R-:W-:Y:S02]  /*5d50*/  FSEL R19, R19, -INF , !P4 ;  /* 0xff80000013137808 */ /* 0x000fe40006000000 */
[-C--:B------:R-:W-:Y:S02]  /*5d60*/  ISETP.GE.AND P6, PT, R112, R236.reuse, PT ;  /* 0x000000ec7000720c */ /* 0x080fe40003fc6270 */
[----:B------:R-:W-:-:S02]  /*5d70*/  ISETP.GE.AND P5, PT, R126, R236, PT ;  /* 0x000000ec7e00720c */ /* 0x000fc40003fa6270 */
[----:B------:R-:W-:Y:S02]  /*5d80*/  ISETP.GT.AND P4, PT, R39, R132, PT ;  /* 0x000000842700720c */ /* 0x000fe40003f84270 */
[----:B------:R-:W-:Y:S02]  /*5d90*/  FSEL R29, R29, -INF , !P1 ;  /* 0xff8000001d1d7808 */ /* 0x000fe40004800000 */
[----:B------:R-:W-:Y:S02]  /*5da0*/  FMNMX3.FTZ R7, R7, R164, R160, !PT ;  /* 0x000000a407077276 */ /* 0x000fe400078100a0 */
[----:B------:R-:W-:Y:S02]  /*5db0*/  ISETP.GE.AND P1, PT, R132, R236, PT ;  /* 0x000000ec8400720c */ /* 0x000fe40003f26270 */
[----:B------:R-:W-:Y:S02]  /*5dc0*/  FSEL R31, R31, -INF , !P4 ;  /* 0xff8000001f1f7808 */ /* 0x000fe40006000000 */
        /* <DEDUP_REMOVED lines=13> */
[----:B---3--:R-:W-:-:S05]  /*5ea0*/  FMUL.FTZ R141, R62, R134 ;  /* 0x000000863e8d7220 */ /* 0x008fca0000410000 */
[----:B------:R-:W-:-:S05]  /*5eb0*/  FSEL R141, R141, RZ, P1 ;  /* 0x000000ff8d8d7208 */ /* 0x000fca0000800000 */
[-CC-:B------:R-:W-:Y:S01]  /*5ec0*/  FFMA.FTZ R55, R0, R62.reuse, -R141.reuse ;  /* 0x0000003e00377223 */ /* 0x180fe2000001088d */
[----:B------:R-:W-:Y:S01]  /*5ed0*/  LOP3.LUT R0, R35, 0x200, R116, 0xf8, !PT ;  /* 0x0000020023007812 */ /* 0x000fe200078ef874 */
[----:B------:R-:W-:-:S04]  /*5ee0*/  FFMA.FTZ R59, R60, R62, -R141 ;  /* 0x0000003e3c3b7223 */ /* 0x000fc8000001088d */
[----:B------:R-:W-:Y:S01]  /*5ef0*/  IMAD R60, R0, 0x2, R213 ;  /* 0x00000002003c7824 */ /* 0x000fe200078e02d5 */
[----:B-1----:R-:W-:-:S03]  /*5f00*/  FMNMX.FTZ R133, R4, R133, !PT ;  /* 0x0000008504857209 */ /* 0x002fc60007810000 */
[----:B------:R-:W-:Y:S01]  /*5f10*/  VIADD R4, R60, 0xc000 ;  /* 0x0000c0003c047836 */ /* 0x000fe20000000000 */
[----:B------:R-:W1:Y:S01]  /*5f20*/  LDSM.16.MT88.4 R124, [R60+0xc000] ;  /* 0x00c000003c7c783b */ /* 0x000e620000004200 */
[----:B------:R-:W-:Y:S01]  /*5f30*/  FSETP.NEU.FTZ.AND P1, PT, R133, -INF , PT ;  /* 0xff8000008500780b */ /* 0x000fe20003f3d000 */
[----:B------:R-:W-:Y:S01]  /*5f40*/  FMUL.FTZ R61, R62, R133 ;  /* 0x000000853e3d7220 */ /* 0x000fe20000410000 */
[----:B------:R-:W-:Y:S02]  /*5f50*/  VIADD R39, R60, 0xc040 ;  /* 0x0000c0403c277836 */ /* 0x000fe40000000000 */
[-CC-:B------:R-:W-:Y:S01]  /*5f60*/  FFMA.FTZ R58, R37, R62.reuse, -R141.reuse ;  /* 0x0000003e253a7223 */ /* 0x180fe2000001088d */
[----:B------:R-:W-:Y:S02]  /*5f70*/  @P2 VIADD R39, R4, 0xffffffc0 ;  /* 0xffffffc004272836 */ /* 0x000fe40000000000 */
[----:B------:R-:W-:Y:S01]  /*5f80*/  FFMA.FTZ R54, R68, R62, -R141 ;  /* 0x0000003e44367223 */ /* 0x000fe2000001088d */
[----:B------:R-:W-:Y:S01]  /*5f90*/  FSEL R61, R61, RZ, P1 ;  /* 0x000000ff3d3d7208 */ /* 0x000fe20000800000 */
[C---:B------:R-:W-:Y:S01]  /*5fa0*/  IMAD.IADD R63, R34.reuse, 0x1, R60 ;  /* 0x00000001223f7824 */ /* 0x040fe200078e023c */
[----:B------:R-:W-:Y:S01]  /*5fb0*/  LDSM.16.MT88.4 R92, [R60+0x10000] ;  /* 0x010000003c5c783b */ /* 0x000fe20000004200 */
[----:B------:R-:W-:-:S02]  /*5fc0*/  IMAD.IADD R34, R34, 0x1, R39 ;  /* 0x0000000122227824 */ /* 0x000fc400078e0227 */
[-CC-:B------:R-:W-:Y:S01]  /*5fd0*/  FFMA.FTZ R53, R52, R62.reuse, -R61.reuse ;  /* 0x0000003e34357223 */ /* 0x180fe2000001083d */
[-CC-:B------:R-:W-:Y:S01]  /*5fe0*/  FFMA.FTZ R57, R23, R62.reuse, -R61.reuse ;  /* 0x0000003e17397223 */ /* 0x180fe2000001083d */
        /* <DEDUP_REMOVED lines=10> */
[-CC-:B------:R-:W-:Y:S01]  /*6090*/  FFMA.FTZ R45, R10, R62.reuse, -R61.reuse ;  /* 0x0000003e0a2d7223 */ /* 0x180fe2000001083d */
[----:B------:R-:W-:-:S06]  /*60a0*/  FFMA.FTZ R44, R8, R62, -R61 ;  /* 0x0000003e082c7223 */ /* 0x000fcc000001083d */
[----:B------:R-:W1:Y:S01]  /*60b0*/  MUFU.EX2 R58, R58 ;  /* 0x0000003a003a7308 */ /* 0x000e620000000800 */
[----:B------:R-:W5:Y:S07]  /*60c0*/  LDSM.16.MT88.4 R8, [R60+0xc800] ;  /* 0x00c800003c08783b */ /* 0x000f6e0000004200 */
[----:B------:R-:W-:Y:S08]  /*60d0*/  MUFU.EX2 R55, R55 ;  /* 0x0000003700377308 */ /* 0x000ff00000000800 */
[----:B------:R-:W2:Y:S01]  /*60e0*/  MUFU.EX2 R54, R54 ;  /* 0x0000003600367308 */ /* 0x000ea20000000800 */
[-CC-:B------:R-:W-:Y:S01]  /*60f0*/  FFMA.FTZ R51, R72, R62.reuse, -R141.reuse ;  /* 0x0000003e48337223 */ /* 0x180fe2000001088d */
[-CC-:B------:R-:W-:Y:S01]  /*6100*/  FFMA.FTZ R50, R18, R62.reuse, -R141.reuse ;  /* 0x0000003e12327223 */ /* 0x180fe2000001088d */
[-C--:B------:R-:W-:Y:S01]  /*6110*/  FFMA.FTZ R47, R14, R62.reuse, -R141 ;  /* 0x0000003e0e2f7223 */ /* 0x080fe2000001088d */
[-CC-:B------:R-:W-:Y:S01]  /*6120*/  FFMA.FTZ R49, R16, R62.reuse, -R61.reuse ;  /* 0x0000003e10317223 */ /* 0x180fe2000001083d */
[-C--:B------:R-:W-:Y:S01]  /*6130*/  FFMA.FTZ R48, R12, R62.reuse, -R61 ;  /* 0x0000003e0c307223 */ /* 0x080fe2000001083d */
[----:B------:R-:W-:Y:S02]  /*6140*/  LDSM.16.MT88.4 R20, [R63+0x10800] ;  /* 0x010800003f14783b */ /* 0x000fe40000004200 */
[----:B------:R-:W-:Y:S01]  /*6150*/  MUFU.EX2 R57, R57 ;  /* 0x0000003900397308 */ /* 0x000fe20000000800 */
[-CC-:B------:R-:W-:Y:S01]  /*6160*/  FFMA.FTZ R43, R38, R62.reuse, -R141.reuse ;  /* 0x0000003e262b7223 */ /* 0x180fe2000001088d */
[----:B------:R-:W-:Y:S01]  /*6170*/  FFMA.FTZ R42, R30, R62, -R141 ;  /* 0x0000003e1e2a7223 */ /* 0x000fe2000001088d */
[----:B------:R-:W-:Y:S05]  /*6180*/  LDSM.16.MT88.4 R64, [R60+0x10800] ;  /* 0x010800003c40783b */ /* 0x000fea0000004200 */
[----:B------:R-:W3:Y:S08]  /*6190*/  MUFU.EX2 R56, R56 ;  /* 0x0000003800387308 */ /* 0x000ef00000000800 */
[----:B------:R-:W-:Y:S08]  /*61a0*/  MUFU.EX2 R53, R53 ;  /* 0x0000003500357308 */ /* 0x000ff00000000800 */
[----:B------:R-:W4:Y:S01]  /*61b0*/  MUFU.EX2 R52, R52 ;  /* 0x0000003400347308 */ /* 0x000f220000000800 */
[----:B-1----:R-:W-:Y:S01]  /*61c0*/  F2FP.F16.F32.PACK_AB R68, R58, R59 ;  /* 0x0000003b3a44723e */ /* 0x002fe200000000ff */
[----:B------:R-:W1:Y:S01]  /*61d0*/  LDSM.16.MT88.4 R16, [R63+0xc800] ;  /* 0x00c800003f10783b */ /* 0x000e620000004200 */
[----:B--2---:R-:W-:-:S02]  /*61e0*/  F2FP.F16.F32.PACK_AB R70, R54, R55 ;  /* 0x000000373646723e */ /* 0x004fc400000000ff */
[----:B---3--:R-:W-:Y:S01]  /*61f0*/  F2FP.F16.F32.PACK_AB R69, R56, R57 ;  /* 0x000000393845723e */ /* 0x008fe200000000ff */
[----:B------:R-:W2:Y:S02]  /*6200*/  LDSM.16.MT88.4 R12, [R39+0x800] ;  /* 0x00080000270c783b */ /* 0x000ea40000004200 */
        /* <DEDUP_REMOVED lines=30> */
[----:B------:R-:W-:Y:S01]  /*63f0*/  HMMA.16816.F32 R124, R4, R10, R124 ;  /* 0x0000000a047c723c */ /* 0x000fe2000000187c */
[----:B------:R-:W1:Y:S01]  /*6400*/  LDSM.16.MT88.4 R8, [R34+0x4800] ;  /* 0x004800002208783b */ /* 0x000e620000004200 */
[----:B------:R-:W-:-:S03]  /*6410*/  FFMA.FTZ R38, R28, R62, -R141 ;  /* 0x0000003e1c267223 */ /* 0x000fc6000001088d */
[----:B------:R-:W-:Y:S03]  /*6420*/  LDSM.16.MT88.4 R28, [R39+0x4800] ;  /* 0x00480000271c783b */ /* 0x000fe60000004200 */
[C---:B------:R-:W-:Y:S08]  /*6430*/  HMMA.16816.F32 R120, R4.reuse, R16, R120 ;  /* 0x000000100478723c */ /* 0x040ff00000001878 */
[C---:B------:R-:W-:Y:S01]  /*6440*/  HMMA.16816.F32 R116, R4.reuse, R18, R116 ;  /* 0x000000120474723c */ /* 0x040fe20000001874 */
[----:B------:R-:W3:Y:S07]  /*6450*/  LDSM.16.MT88.4 R16, [R34+0x800] ;  /* 0x000800002210783b */ /* 0x000eee0000004200 */
[C---:B--2---:R-:W-:Y:S08]  /*6460*/  HMMA.16816.F32 R112, R4.reuse, R12, R112 ;  /* 0x0000000c0470723c */ /* 0x044ff00000001870 */
[----:B------:R-:W-:Y:S01]  /*6470*/  HMMA.16816.F32 R108, R4, R14, R108 ;  /* 0x0000000e046c723c */ /* 0x000fe2000000186c */
[----:B------:R-:W2:Y:S01]  /*6480*/  LDSM.16.MT88.4 R12, [R63+0x11000] ;  /* 0x011000003f0c783b */ /* 0x000ea20000004200 */
[-C--:B------:R-:W-:Y:S01]  /*6490*/  FFMA.FTZ R41, R40, R62.reuse, -R61 ;  /* 0x0000003e28297223 */ /* 0x080fe2000001083d */
[-C--:B------:R-:W-:Y:S01]  /*64a0*/  FFMA.FTZ R37, R24, R62.reuse, -R141 ;  /* 0x0000003e18257223 */ /* 0x080fe2000001088d */
[-CC-:B------:R-:W-:Y:S01]  /*64b0*/  FFMA.FTZ R40, R26, R62.reuse, -R61.reuse ;  /* 0x0000003e1a287223 */ /* 0x180fe2000001083d */
[----:B------:R-:W-:-:S03]  /*64c0*/  FFMA.FTZ R36, R36, R62, -R61 ;  /* 0x0000003e24247223 */ /* 0x000fc6000001083d */
[----:B------:R-:W-:Y:S01]  /*64d0*/  HMMA.16816.F32 R88, R4, R20, R88 ;  /* 0x000000140458723c */ /* 0x000fe20000001858 */
[----:B------:R-:W-:-:S07]  /*64e0*/  FFMA.FTZ R35, R143, R62, -R61 ;  /* 0x0000003e8f237223 */ /* 0x000fce000001083d */
        /* <DEDUP_REMOVED lines=397> */
.L_x_5896:
        /* <DEDUP_REMOVED lines=8> */
.L_x_5897:
[----:B------:R-:W-:Y:S05]  /*7e40*/  BSYNC.RECONVERGENT B0 ;  /* 0x0000000000007941 */ /* 0x000fea0003800200 */
.L_x_5895:
[----:B------:R-:W1:Y:S01]  /*7e50*/  S2UR UR6, SR_CgaCtaId ;  /* 0x00000000000679c3 */ /* 0x000e620000008800 */
[C---:B------:R-:W-:Y:S01]  /*7e60*/  IMAD.SHL.U32 R5, R136.reuse, 0x20, RZ ;  /* 0x0000002088057824 */ /* 0x040fe200078e00ff */
[----:B------:R-:W-:Y:S01]  /*7e70*/  SHF.L.U64.HI R4, R136, 0x5, R137 ;  /* 0x0000000588047819 */ /* 0x000fe20000010289 */
[----:B------:R-:W-:Y:S01]  /*7e80*/  UMOV UR7, 0x400 ;  /* 0x0000040000077882 */ /* 0x000fe20000000000 */
[----:B------:R-:W-:Y:S02]  /*7e90*/  LOP3.LUT R208, R32, 0x38, RZ, 0xc0, !PT ;  /* 0x0000003820d07812 */ /* 0x000fe400078ec0ff */
        /* <DEDUP_REMOVED lines=39> */
[----:B------:R-:W3:Y:S04]  /*8110*/  LDSM.16.M88.4 R60, [R211+0x5000] ;  /* 0x00500000d33c783b */ /* 0x000ee80000000200 */
[----:B------:R-:W4:Y:S04]  /*8120*/  LDSM.16.M88.4 R52, [R211+0x5800] ;  /* 0x00580000d334783b */ /* 0x000f280000000200 */
[----:B------:R-:W5:Y:S04]  /*8130*/  LDSM.16.M88.4 R148, [R211+0x4000] ;  /* 0x00400000d394783b */ /* 0x000f680000000200 */
[----:B------:R-:W5:Y:S04]  /*8140*/  LDSM.16.M88.4 R44, [R211+0x6000] ;  /* 0x00600000d32c783b */ /* 0x000f680000000200 */
[----:B------:R-:W5:Y:S04]  /*8150*/  LD.E R132, desc[UR4][R2.64+0x18c] ;  /* 0x00018c0402847980 */ /* 0x000f68000c101900 */
[----:B-1----:R-:W-:Y:S04]  /*8160*/  LDSM.16.M88.4 R8, [R207] ;  /* 0x00000000cf08783b */ /* 0x002fe80000000200 */
[----:B------:R-:W1:Y:S04]  /*8170*/  LDSM.16.M88.4 R20, [R204+0x5000] ;  /* 0x00500000cc14783b */ /* 0x000e680000000200 */
[----:B--2---:R-:W2:Y:S04]  /*8180*/  LDSM.16.M88.4 R16, [R204+0x5800] ;  /* 0x00580000cc10783b */ /* 0x004ea80000000200 */
[----:B------:R-:W2:Y:S04]  /*8190*/  LDSM.16.M88.4 R140, [R211+0x4800] ;  /* 0x00480000d38c783b */ /* 0x000ea80000000200 */
[----:B------:R-:W2:Y:S04]  /*81a0*/  LDSM.16.M88.4 R160, [R204+0x4000] ;  /* 0x00400000cca0783b */ /* 0x000ea80000000200 */
[----:B------:R-:W2:Y:S01]  /*81b0*/  LDSM.16.M88.4 R4, [R204+0x6000] ;  /* 0x00600000cc04783b */ /* 0x000ea20000000200 */
[C---:B---3--:R-:W-:Y:S03]  /*81c0*/  HMMA.16816.F32 R64, R184.reuse, R60, RZ ;  /* 0x0000003cb840723c */ /* 0x048fe600000018ff */
[----:B------:R-:W3:Y:S04]  /*81d0*/  LDSM.16.M88.4 R36, [R211+0x6800] ;  /* 0x00680000d324783b */ /* 0x000ee80000000200 */
[----:B------:R-:W3:Y:S01]  /*81e0*/  LDSM.16.M88.4 R28, [R211+0x7000] ;  /* 0x00700000d31c783b */ /* 0x000ee20000000200 */
[C---:B----4-:R-:W-:Y:S03]  /*81f0*/  HMMA.16816.F32 R56, R184.reuse, R52, RZ ;  /* 0x00000034b838723c */ /* 0x050fe600000018ff */
[----:B------:R-:W4:Y:S04]  /*8200*/  LDSM.16.M88.4 R164, [R211+0x7800] ;  /* 0x00780000d3a4783b */ /* 0x000f280000000200 */
[----:B------:R-:W4:Y:S01]  /*8210*/  LDSM.16.M88.4 R152, [R204+0x4800] ;  /* 0x00480000cc98783b */ /* 0x000f220000000200 */
[C---:B------:R-:W-:Y:S03]  /*8220*/  HMMA.16816.F32 R60, R184.reuse, R62, RZ ;  /* 0x0000003eb83c723c */ /* 0x040fe600000018ff */
[----:B------:R-:W-:Y:S04]  /*8230*/  LDSM.16.M88.4 R156, [R204+0x6800] ;  /* 0x00680000cc9c783b */ /* 0x000fe80000000200 */
[----:B------:R-:W-:Y:S01]  /*8240*/  LDSM.16.M88.4 R188, [R205] ;  /* 0x00000000cdbc783b */ /* 0x000fe20000000200 */
[C---:B------:R-:W-:Y:S03]  /*8250*/  HMMA.16816.F32 R52, R184.reuse, R54, RZ ;  /* 0x00000036b834723c */ /* 0x040fe600000018ff */
[----:B------:R-:W-:Y:S04]  /*8260*/  LDSM.16.M88.4 R172, [R203+0x5000] ;  /* 0x00500000cbac783b */ /* 0x000fe80000000200 */
[----:B------:R-:W-:Y:S01]  /*8270*/  LDSM.16.M88.4 R168, [R203+0x7000] ;  /* 0x00700000cba8783b */ /* 0x000fe20000000200 */
[C---:B-----5:R-:W-:Y:S03]  /*8280*/  HMMA.16816.F32 R12, R184.reuse, R148, RZ ;  /* 0x00000094b80c723c */ /* 0x060fe600000018ff */
[----:B------:R-:W-:Y:S04]  /*8290*/  LDSM.16.M88.4 R196, [R202+0x7800] ;  /* 0x00780000cac4783b */ /* 0x000fe80000000200 */
[----:B------:R-:W-:Y:S01]  /*82a0*/  LDSM.16.M88.4 R180, [R212+0x2000] ;  /* 0x00200000d4b4783b */ /* 0x000fe20000000200 */
[C---:B------:R-:W-:Y:S03]  /*82b0*/  HMMA.16816.F32 R48, R184.reuse, R44, RZ ;  /* 0x0000002cb830723c */ /* 0x040fe600000018ff */
[----:B------:R-:W-:Y:S04]  /*82c0*/  LDSM.16.M88.4 R192, [R211+0x8000] ;  /* 0x00800000d3c0783b */ /* 0x000fe80000000200 */
[----:B------:R-:W-:Y:S01]  /*82d0*/  LDSM.16.M88.4 R176, [R211+0x8800] ;  /* 0x00880000d3b0783b */ /* 0x000fe20000000200 */
[C---:B------:R-:W-:Y:S03]  /*82e0*/  HMMA.16816.F32 R148, R184.reuse, R150, RZ ;  /* 0x00000096b894723c */ /* 0x040fe600000018ff */
[----:B------:R-:W0:Y:S05]  /*82f0*/  LDGDEPBAR ;  /* 0x00000000000079af */ /* 0x000e2a0000000000 */
[----:B------:R-:W-:Y:S08]  /*8300*/  HMMA.16816.F32 R44, R184, R46, RZ ;  /* 0x0000002eb82c723c */ /* 0x000ff000000018ff */
[C---:B-1----:R-:W-:Y:S08]  /*8310*/  HMMA.16816.F32 R64, R8.reuse, R20, R64 ;  /* 0x000000140840723c */ /* 0x042ff00000001840 */
[C---:B------:R-:W-:Y:S01]  /*8320*/  HMMA.16816.F32 R60, R8.reuse, R22, R60 ;  /* 0x00000016083c723c */ /* 0x040fe2000000183c */
[----:B------:R-:W1:Y:S07]  /*8330*/  LDSM.16.M88.4 R20, [R204+0x7000] ;  /* 0x00700000cc14783b */ /* 0x000e6e0000000200 */
[C---:B--2---:R-:W-:Y:S08]  /*8340*/  HMMA.16816.F32 R56, R8.reuse, R16, R56 ;  /* 0x000000100838723c */ /* 0x044ff00000001838 */
[----:B------:R-:W-:Y:S01]  /*8350*/  HMMA.16816.F32 R52, R8, R18, R52 ;  /* 0x000000120834723c */ /* 0x000fe20000001834 */
[----:B------:R-:W2:Y:S07]  /*8360*/  LDSM.16.M88.4 R16, [R204+0x7800] ;  /* 0x00780000cc10783b */ /* 0x000eae0000000200 */
[----:B------:R-:W-:Y:S08]  /*8370*/  HMMA.16816.F32 R144, R184, R140, RZ ;  /* 0x0000008cb890723c */ /* 0x000ff000000018ff */
[C---:B------:R-:W-:Y:S08]  /*8380*/  HMMA.16816.F32 R12, R8.reuse, R160, R12 ;  /* 0x000000a0080c723c */ /* 0x040ff0000000180c */
[C---:B------:R-:W-:Y:S01]  /*8390*/  HMMA.16816.F32 R148, R8.reuse, R162, R148 ;  /* 0x000000a20894723c */ /* 0x040fe20000001894 */
[----:B------:R-:W-:Y:S07]  /*83a0*/  LDSM.16.M88.4 R160, [R206] ;  /* 0x00000000cea0783b */ /* 0x000fee0000000200 */
[C---:B------:R-:W-:Y:S08]  /*83b0*/  HMMA.16816.F32 R48, R8.reuse, R4, R48 ;  /* 0x000000040830723c */ /* 0x040ff00000001830 */
[----:B------:R-:W-:Y:S01]  /*83c0*/  HMMA.16816.F32 R44, R8, R6, R44 ;  /* 0x00000006082c723c */ /* 0x000fe2000000182c */
[----:B------:R-:W5:Y:S07]  /*83d0*/  LDSM.16.M88.4 R4, [R203+0x4800] ;  /* 0x00480000cb04783b */ /* 0x000f6e0000000200 */
[C---:B------:R-:W-:Y:S08]  /*83e0*/  HMMA.16816.F32 R140, R184.reuse, R142, RZ ;  /* 0x0000008eb88c723c */ /* 0x040ff000000018ff */
[C---:B---3--:R-:W-:Y:S08]  /*83f0*/  HMMA.16816.F32 R40, R184.reuse, R36, RZ ;  /* 0x00000024b828723c */ /* 0x048ff000000018ff */
[C---:B------:R-:W-:Y:S08]  /*8400*/  HMMA.16816.F32 R32, R184.reuse, R28, RZ ;  /* 0x0000001cb820723c */ /* 0x040ff000000018ff */
[C---:B------:R-:W-:Y:S08]  /*8410*/  HMMA.16816.F32 R36, R184.reuse, R38, RZ ;  /* 0x00000026b824723c */ /* 0x040ff000000018ff */
[C---:B------:R-:W-:Y:S08]  /*8420*/  HMMA.16816.F32 R28, R184.reuse, R30, RZ ;  /* 0x0000001eb81c723c */ /* 0x040ff000000018ff */
[C---:B----4-:R-:W-:Y:S08]  /*8430*/  HMMA.16816.F32 R24, R184.reuse, R164, RZ ;  /* 0x000000a4b818723c */ /* 0x050ff000000018ff */
[----:B------:R-:W-:Y:S01]  /*8440*/  HMMA.16816.F32 R184, R184, R166, RZ ;  /* 0x000000a6b8b8723c */ /* 0x000fe200000018ff */
        /* <DEDUP_REMOVED lines=10> */
[C---:B-----5:R-:W-:Y:S08]  /*84f0*/  HMMA.16816.F32 R144, R160.reuse, R4, R144 ;  /* 0x00000004a090723c */ /* 0x060ff00000001890 */
[----:B------:R-:W-:Y:S01]  /*8500*/  HMMA.16816.F32 R140, R160, R6, R140 ;  /* 0x00000006a08c723c */ /* 0x000fe2000000188c */
[----:B------:R-:W4:Y:S07]  /*8510*/  LDSM.16.M88.4 R4, [R202+0x4800] ;  /* 0x00480000ca04783b */ /* 0x000f2e0000000200 */
[C---:B------:R-:W-:Y:S08]  /*8520*/  HMMA.16816.F32 R40, R8.reuse, R156, R40 ;  /* 0x0000009c0828723c */ /* 0x040ff00000001828 */
        /* <DEDUP_REMOVED lines=16> */
[C---:B------:R-:W-:Y:S01]  /*8630*/  HMMA.16816.F32 R60, R160.reuse, R174, R60 ;  /* 0x000000aea03c723c */ /* 0x040fe2000000183c */
[----:B------:R-:W-:Y:S07]  /*8640*/  LDSM.16.M88.4 R172, [R211+0x9000] ;  /* 0x00900000d3ac783b */ /* 0x000fee0000000200 */
[C---:B-----5:R-:W-:Y:S08]  /*8650*/  HMMA.16816.F32 R40, R160.reuse, R8, R40 ;  /* 0x00000008a028723c */ /* 0x060ff00000001828 */
[----:B------:R-:W-:Y:S01]  /*8660*/  HMMA.16816.F32 R36, R160, R10, R36 ;  /* 0x0000000aa024723c */ /* 0x000fe20000001824 */
[----:B------:R-:W5:Y:S07]  /*8670*/  LDSM.16.M88.4 R8, [R202+0x6800] ;  /* 0x00680000ca08783b */ /* 0x000f6e0000000200 */
[C---:B------:R-:W-:Y:S08]  /*8680*/  HMMA.16816.F32 R12, R188.reuse, R156, R12 ;  /* 0x0000009cbc0c723c */ /* 0x040ff0000000180c */
[----:B------:R-:W-:Y:S01]  /*8690*/  HMMA.16816.F32 R148, R188, R158, R148 ;  /* 0x0000009ebc94723c */ /* 0x000fe20000001894 */
[----:B------:R-:W5:Y:S07]  /*86a0*/  LDSM.16.M88.4 R156, [R211+0xb000] ;  /* 0x00b00000d39c783b */ /* 0x000f6e0000000200 */
[C---:B------:R-:W-:Y:S08]  /*86b0*/  HMMA.16816.F32 R32, R160.reuse, R168, R32 ;  /* 0x000000a8a020723c */ /* 0x040ff00000001820 */
[----:B------:R-:W-:Y:S01]  /*86c0*/  HMMA.16816.F32 R28, R160, R170, R28 ;  /* 0x000000aaa01c723c */ /* 0x000fe2000000181c */
[----:B------:R-:W-:Y:S07]  /*86d0*/  LDSM.16.M88.4 R168, [R211+0x9800] ;  /* 0x00980000d3a8783b */ /* 0x000fee0000000200 */
[C---:B---3--:R-:W-:Y:S08]  /*86e0*/  HMMA.16816.F32 R64, R188.reuse, R152, R64 ;  /* 0x00000098bc40723c */ /* 0x048ff00000001840 */
[----:B------:R-:W-:Y:S01]  /*86f0*/  HMMA.16816.F32 R60, R188, R154, R60 ;  /* 0x0000009abc3c723c */ /* 0x000fe2000000183c */
[----:B------:R-:W3:Y:S07]  /*8700*/  LDSM.16.M88.4 R152, [R211+0xb800] ;  /* 0x00b80000d398783b */ /* 0x000eee0000000200 */
[C---:B------:R-:W-:Y:S08]  /*8710*/  HMMA.16816.F32 R24, R160.reuse, R164, R24 ;  /* 0x000000a4a018723c */ /* 0x040ff00000001818 */
[----:B------:R-:W-:Y:S01]  /*8720*/  HMMA.16816.F32 R184, R160, R166, R184 ;  /* 0x000000a6a0b8723c */ /* 0x000fe200000018b8 */
[----:B------:R-:W3:Y:S04]  /*8730*/  LDSM.16.M88.4 R164, [R211+0xa000] ;  /* 0x00a00000d3a4783b */ /* 0x000ee80000000200 */
[----:B------:R-:W-:Y:S03]  /*8740*/  LDSM.16.M88.4 R160, [R211+0xa800] ;  /* 0x00a80000d3a0783b */ /* 0x000fe60000000200 */
        /* <DEDUP_REMOVED lines=8> */
[----:B------:R-:W-:Y:S07]  /*87d0*/  LDSM.16.M88.4 R4, [R203+0x8000] ;  /* 0x00800000cb04783b */ /* 0x000fee0000000200 */
[C---:B------:R-:W-:Y:S08]  /*87e0*/  HMMA.16816.F32 R24, R188.reuse, R196, R24 ;  /* 0x000000c4bc18723c */ /* 0x040ff00000001818 */
[C---:B------:R-:W-:Y:S08]  /*87f0*/  HMMA.16816.F32 R184, R188.reuse, R198, R184 ;  /* 0x000000c6bcb8723c */ /* 0x040ff000000018b8 */
[C---:B-----5:R-:W-:Y:S08]  /*8800*/  HMMA.16816.F32 R40, R188.reuse, R8, R40 ;  /* 0x00000008bc28723c */ /* 0x060ff00000001828 */
[----:B------:R-:W-:Y:S01]  /*8810*/  HMMA.16816.F32 R36, R188, R10, R36 ;  /* 0x0000000abc24723c */ /* 0x000fe20000001824 */
[----:B------:R-:W2:Y:S07]  /*8820*/  LDSM.16.M88.4 R8, [R206+0x2000] ;  /* 0x00200000ce08783b */ /* 0x000eae0000000200 */
[C---:B------:R-:W-:Y:S08]  /*8830*/  HMMA.16816.F32 R12, R180.reuse, R192, R12 ;  /* 0x000000c0b40c723c */ /* 0x040ff0000000180c */
[C---:B------:R-:W-:Y:S08]  /*8840*/  HMMA.16816.F32 R148, R180.reuse, R194, R148 ;  /* 0x000000c2b494723c */ /* 0x040ff00000001894 */
[C---:B------:R-:W-:Y:S08]  /*8850*/  HMMA.16816.F32 R32, R180.reuse, R156, R32 ;  /* 0x0000009cb420723c */ /* 0x040ff00000001820 */
[C---:B------:R-:W-:Y:S01]  /*8860*/  HMMA.16816.F32 R28, R180.reuse, R158, R28 ;  /* 0x0000009eb41c723c */ /* 0x040fe2000000181c */
[----:B------:R-:W4:Y:S07]  /*8870*/  LDSM.16.M88.4 R156, [R204+0x8800] ;  /* 0x00880000cc9c783b */ /* 0x000f2e0000000200 */
[C---:B---3--:R-:W-:Y:S08]  /*8880*/  HMMA.16816.F32 R24, R180.reuse, R152, R24 ;  /* 0x00000098b418723c */ /* 0x048ff00000001818 */
[C---:B------:R-:W-:Y:S01]  /*8890*/  HMMA.16816.F32 R184, R180.reuse, R154, R184 ;  /* 0x0000009ab4b8723c */ /* 0x040fe200000018b8 */
[----:B------:R-:W3:Y:S07]  /*88a0*/  LDSM.16.M88.4 R152, [R204+0x9000] ;  /* 0x00900000cc98783b */ /* 0x000eee0000000200 */
        /* <DEDUP_REMOVED lines=11> */
[C---:B------:R-:W-:Y:S08]  /*8960*/  HMMA.16816.F32 R64, R180.reuse, R172, R64 ;  /* 0x000000acb440723c */ /* 0x040ff00000001840 */
[----:B------:R-:W-:Y:S08]  /*8970*/  HMMA.16816.F32 R60, R180, R174, R60 ;  /* 0x000000aeb43c723c */ /* 0x000ff0000000183c */
[C---:B--2---:R-:W-:Y:S08]  /*8980*/  HMMA.16816.F32 R168, R8.reuse, R4, R168 ;  /* 0x0000000408a8723c */ /* 0x044ff000000018a8 */
[----:B------:R-:W-:Y:S01]  /*8990*/  HMMA.16816.F32 R148, R8, R6, R148 ;  /* 0x000000060894723c */ /* 0x000fe20000001894 */
[----:B------:R-:W2:Y:S07]  /*89a0*/  LDSM.16.M88.4 R4, [R202+0x8800] ;  /* 0x00880000ca04783b */ /* 0x000eae0000000200 */
[C---:B----4-:R-:W-:Y:S08]  /*89b0*/  HMMA.16816.F32 R144, R20.reuse, R156, R144 ;  /* 0x0000009c1490723c */ /* 0x050ff00000001890 */
[C---:B------:R-:W-:Y:S01]  /*89c0*/  HMMA.16816.F32 R140, R20.reuse, R158, R140 ;  /* 0x0000009e148c723c */ /* 0x040fe2000000188c */
[----:B------:R-:W-:Y:S07]  /*89d0*/  LDSM.16.M88.4 R156, [R204+0xa000] ;  /* 0x00a00000cc9c783b */ /* 0x000fee0000000200 */
[C---:B---3--:R-:W-:Y:S08]  /*89e0*/  HMMA.16816.F32 R64, R20.reuse, R152, R64 ;  /* 0x000000981440723c */ /* 0x048ff00000001840 */
[----:B------:R-:W-:Y:S01]  /*89f0*/  HMMA.16816.F32 R60, R20, R154, R60 ;  /* 0x0000009a143c723c */ /* 0x000fe2000000183c */
[----:B------:R-:W3:Y:S07]  /*8a00*/  LDSM.16.M88.4 R152, [R203+0x9000] ;  /* 0x00900000cb98783b */ /* 0x000eee0000000200 */
[C---:B-1----:R-:W-:Y:S08]  /*8a10*/  HMMA.16816.F32 R168, R164.reuse, R12, R168 ;  /* 0x0000000ca4a8723c */ /* 0x042ff000000018a8 */
[----:B------:R-:W-:Y:S01]  /*8a20*/  HMMA.16816.F32 R148, R164, R14, R148 ;  /* 0x0000000ea494723c */ /* 0x000fe20000001894 */
[----:B------:R-:W1:Y:S07]  /*8a30*/  LDSM.16.M88.4 R12, [R204+0x9800] ;  /* 0x00980000cc0c783b */ /* 0x000e6e0000000200 */
[C---:B-----5:R-:W-:Y:S08]  /*8a40*/  HMMA.16816.F32 R144, R8.reuse, R16, R144 ;  /* 0x000000100890723c */ /* 0x060ff00000001890 */
[----:B------:R-:W-:Y:S01]  /*8a50*/  HMMA.16816.F32 R140, R8, R18, R140 ;  /* 0x00000012088c723c */ /* 0x000fe2000000188c */
[----:B------:R-:W4:Y:S11]  /*8a60*/  LDSM.16.M88.4 R16, [R202+0x9000] ;  /* 0x00900000ca10783b */ /* 0x000f360000000200 */
[C---:B--2---:R-:W-:Y:S08]  /*8a70*/  HMMA.16816.F32 R144, R164.reuse, R4, R144 ;  /* 0x00000004a490723c */ /* 0x044ff00000001890 */
[----:B------:R-:W-:Y:S01]  /*8a80*/  HMMA.16816.F32 R140, R164, R6, R140 ;  /* 0x00000006a48c723c */ /* 0x000fe2000000188c */
[----:B------:R-:W2:Y:S07]  /*8a90*/  LDSM.16.M88.4 R4, [R204+0xa800] ;  /* 0x00a80000cc04783b */ /* 0x000eae0000000200 */
[----:B---3--:R-:W-:Y:S08]  /*8aa0*/  HMMA.16816.F32 R64, R8, R152, R64 ;  /* 0x000000980840723c */ /* 0x008ff00000001840 */
[----:B------:R-:W-:Y:S01]  /*8ab0*/  HMMA.16816.F32 R36, R180, R162, R36 ;  /* 0x000000a2b424723c */ /* 0x000fe20000001824 */
[-C--:B------:R-:W-:Y:S01]  /*8ac0*/  FMUL.FTZ R163, R170, R132.reuse ;  /* 0x00000084aaa37220 */ /* 0x080fe20000410000 */
[-C--:B------:R-:W-:Y:S01]  /*8ad0*/  FMUL.FTZ R170, R146, R132.reuse ;  /* 0x0000008492aa7220 */ /* 0x080fe20000410000 */
[----:B------:R-:W-:Y:S01]  /*8ae0*/  FMUL.FTZ R146, R140, R132 ;  /* 0x000000848c927220 */ /* 0x000fe20000410000 */
[----:B------:R-:W-:-:S04]  /*8af0*/  IMAD.SHL.U32 R140, R210, 0x2, RZ ;  /* 0x00000002d28c7824 */ /* 0x000fc800078e00ff */
[----:B-1----:R-:W-:Y:S01]  /*8b00*/  HMMA.16816.F32 R56, R20, R12, R56 ;  /* 0x0000000c1438723c */ /* 0x002fe20000001838 */
[----:B------:R-:W-:-:S07]  /*8b10*/  LOP3.LUT R140, R140, 0x6, RZ, 0xc0, !PT ;  /* 0x000000068c8c7812 */ /* 0x000fce00078ec0ff */
[----:B------:R-:W-:Y:S01]  /*8b20*/  HMMA.16816.F32 R52, R20, R14, R52 ;  /* 0x0000000e1434723c */ /* 0x000fe20000001834 */
[----:B------:R-:W1:Y:S07]  /*8b30*/  LDSM.16.M88.4 R12, [R203+0x9800] ;  /* 0x00980000cb0c783b */ /* 0x000e6e0000000200 */
[----:B------:R-:W-:Y:S01]  /*8b40*/  HMMA.16816.F32 R60, R8, R154, R60 ;  /* 0x0000009a083c723c */ /* 0x000fe2000000183c */
[-C--:B------:R-:W-:Y:S01]  /*8b50*/  FMUL.FTZ R152, R147, R132.reuse ;  /* 0x0000008493987220 */ /* 0x080fe20000410000 */
[-C--:B------:R-:W-:Y:S01]  /*8b60*/  FMUL.FTZ R147, R141, R132.reuse ;  /* 0x000000848d937220 */ /* 0x080fe20000410000 */
[----:B------:R-:W-:Y:S01]  /*8b70*/  IMAD R141, R139, 0x80, R140 ;  /* 0x000000808b8d7824 */ /* 0x000fe200078e028c */
[----:B------:R-:W-:Y:S04]  /*8b80*/  MUFU.TANH R163, R163 ;  /* 0x000000a300a37308 */ /* 0x000fe80000002400 */
[----:B------:R-:W-:Y:S01]  /*8b90*/  HMMA.16816.F32 R40, R180, R160, R40 ;  /* 0x000000a0b428723c */ /* 0x000fe20000001828 */
[-C--:B------:R-:W-:Y:S01]  /*8ba0*/  FMUL.FTZ R160, R168, R132.reuse ;  /* 0x00000084a8a07220 */ /* 0x080fe20000410000 */
[-C--:B------:R-:W-:Y:S01]  /*8bb0*/  FMUL.FTZ R168, R171, R132.reuse ;  /* 0x00000084aba87220 */ /* 0x080fe20000410000 */
[----:B------:R-:W-:-:S05]  /*8bc0*/  FMUL.FTZ R161, R169, R132 ;  /* 0x00000084a9a17220 */ /* 0x000fca0000410000 */
[----:B------:R-:W-:Y:S01]  /*8bd0*/  HMMA.16816.F32 R48, R20, R156, R48 ;  /* 0x0000009c1430723c */ /* 0x000fe20000001830 */
[----:B------:R-:W-:Y:S01]  /*8be0*/  FMUL.FTZ R157, R142, R132 ;  /* 0x000000848e9d7220 */ /* 0x000fe20000410000 */
[----:B------:R-:W-:Y:S01]  /*8bf0*/  VIADD R142, R135, 0x8 ;  /* 0x00000008878e7836 */ /* 0x000fe20000000000 */
[----:B------:R-:W3:Y:S05]  /*8c00*/  MUFU.TANH R160, R160 ;  /* 0x000000a000a07308 */ /* 0x000eea0000002400 */
[----:B----4-:R-:W-:Y:S01]  /*8c10*/  HMMA.16816.F32 R64, R164, R16, R64 ;  /* 0x00000010a440723c */ /* 0x010fe20000001840 */
[----:B------:R-:W-:Y:S02]  /*8c20*/  VIADD R16, R141, 0xffffff00 ;  /* 0xffffff008d107836 */ /* 0x000fe40000000000 */
[----:B------:R-:W4:Y:S03]  /*8c30*/  MUFU.TANH R168, R168 ;  /* 0x000000a800a87308 */ /* 0x000f260000002400 */
[----:B------:R-:W-:-:S02]  /*8c40*/  ISETP.GT.AND P4, PT, R135, R16, PT ;  /* 0x000000108700720c */ /* 0x000fc40003f84270 */
[----:B------:R-:W-:Y:S01]  /*8c50*/  ISETP.GE.AND P6, PT, R16, R237, PT ;  /* 0x000000ed1000720c */ /* 0x000fe20003fc6270 */
[----:B------:R-:W-:Y:S01]  /*8c60*/  HMMA.16816.F32 R60, R164, R18, R60 ;  /* 0x00000012a43c723c */ /* 0x000fe2000000183c */
[----:B------:R-:W-:Y:S02]  /*8c70*/  ISETP.GT.AND P1, PT, R142, R16, PT ;  /* 0x000000108e00720c */ /* 0x000fe40003f24270 */
[----:B------:R-:W-:Y:S02]  /*8c80*/  ISETP.GE.AND P5, PT, R16, R236, PT ;  /* 0x000000ec1000720c */ /* 0x000fe40003fa6270 */
[----:B------:R-:W5:Y:S01]  /*8c90*/  LDSM.16.M88.4 R16, [R202+0x9800] ;  /* 0x00980000ca10783b */ /* 0x000f620000000200 */
[----:B------:R-:W1:Y:S01]  /*8ca0*/  MUFU.TANH R161, R161 ;  /* 0x000000a100a17308 */ /* 0x000e620000002400 */
[-C--:B------:R-:W-:Y:S01]  /*8cb0*/  FMUL.FTZ R148, R148, R132.reuse ;  /* 0x0000008494947220 */ /* 0x080fe20000410000 */
[----:B------:R-:W-:Y:S01]  /*8cc0*/  FMUL.FTZ R150, R150, R132 ;  /* 0x0000008496967220 */ /* 0x000fe20000410000 */
[----:B--2---:R-:W-:Y:S01]  /*8cd0*/  HMMA.16816.F32 R40, R20, R4, R40 ;  /* 0x000000041428723c */ /* 0x004fe20000001828 */
[----:B------:R-:W-:-:S02]  /*8ce0*/  VIADD R4, R141, 0xffffff01 ;  /* 0xffffff018d047836 */ /* 0x000fc40000000000 */
[-C--:B------:R-:W-:Y:S02]  /*8cf0*/  FMUL.FTZ R149, R149, R132.reuse ;  /* 0x0000008495957220 */ /* 0x080fe40000410000 */
[----:B------:R2:W-:Y:S01]  /*8d00*/  MUFU.TANH R162, R148 ;  /* 0x0000009400a27308 */ /* 0x0005e20000002400 */
[----:B---3--:R-:W-:Y:S01]  /*8d10*/  FSEL R154, R160, -INF , !P4 ;  /* 0xff800000a09a7808 */ /* 0x008fe20006000000 */
[-C--:B------:R-:W-:Y:S01]  /*8d20*/  FMUL.FTZ R151, R151, R132.reuse ;  /* 0x0000008497977220 */ /* 0x080fe20000410000 */
[----:B------:R-:W-:-:S05]  /*8d30*/  FMUL.FTZ R143, R143, R132 ;  /* 0x000000848f8f7220 */ /* 0x000fca0000410000 */
[----:B------:R4:W3:Y:S01]  /*8d40*/  MUFU.TANH R169, R150 ;  /* 0x0000009600a97308 */ /* 0x0008e20000002400 */
[----:B------:R-:W-:Y:S01]  /*8d50*/  ISETP.GT.AND P4, PT, R135, R4, PT ;  /* 0x000000048700720c */ /* 0x000fe20003f84270 */
[-C--:B------:R-:W-:Y:S01]  /*8d60*/  FMUL.FTZ R64, R64, R132.reuse ;  /* 0x0000008440407220 */ /* 0x080fe20000410000 */
[----:B--2---:R-:W-:Y:S01]  /*8d70*/  FSEL R148, R163, -INF , !P1 ;  /* 0xff800000a3947808 */ /* 0x004fe20004800000 */
[----:B------:R-:W-:-:S03]  /*8d80*/  FMUL.FTZ R65, R65, R132 ;  /* 0x0000008441417220 */ /* 0x000fc60000410000 */
[----:B------:R-:W-:Y:S02]  /*8d90*/  FSEL R148, R148, -INF , !P5 ;  /* 0xff80000094947808 */ /* 0x000fe40006800000 */
[----:B------:R-:W-:Y:S01]  /*8da0*/  ISETP.GT.AND P5, PT, R142, R4, PT ;  /* 0x000000048e00720c */ /* 0x000fe20003fa4270 */
[----:B------:R-:W2:Y:S01]  /*8db0*/  MUFU.TANH R149, R149 ;  /* 0x0000009500957308 */ /* 0x000ea20000002400 */
[----:B------:R-:W-:Y:S02]  /*8dc0*/  FSEL R154, R154, -INF , !P6 ;  /* 0xff8000009a9a7808 */ /* 0x000fe40007000000 */
[C---:B------:R-:W-:Y:S02]  /*8dd0*/  ISETP.GE.AND P6, PT, R4.reuse, R237, PT ;  /* 0x000000ed0400720c */ /* 0x040fe40003fc6270 */
[----:B------:R-:W-:Y:S01]  /*8de0*/  ISETP.GE.AND P1, PT, R4, R236, PT ;  /* 0x000000ec0400720c */ /* 0x000fe20003f26270 */
[----:B------:R-:W-:Y:S01]  /*8df0*/  VIADD R4, R141, 0xffffff08 ;  /* 0xffffff088d047836 */ /* 0x000fe20000000000 */
[----:B----4-:R-:W-:Y:S01]  /*8e00*/  FSEL R150, R168, -INF , !P5 ;  /* 0xff800000a8967808 */ /* 0x010fe20006800000 */
[----:B------:R-:W4:Y:S01]  /*8e10*/  MUFU.TANH R151, R151 ;  /* 0x0000009700977308 */ /* 0x000f220000002400 */
[----:B------:R-:W-:Y:S01]  /*8e20*/  HMMA.16816.F32 R44, R20, R158, R44 ;  /* 0x0000009e142c723c */ /* 0x000fe2000000182c */
[----:B-1----:R-:W-:Y:S01]  /*8e30*/  FSEL R153, R161, -INF , !P4 ;  /* 0xff800000a1997808 */ /* 0x002fe20006000000 */
[-C--:B------:R-:W-:Y:S01]  /*8e40*/  FMUL.FTZ R161, R66, R132.reuse ;  /* 0x0000008442a17220 */ /* 0x080fe20000410000 */
[-C--:B------:R-:W-:Y:S01]  /*8e50*/  FMUL.FTZ R163, R67, R132.reuse ;  /* 0x0000008443a37220 */ /* 0x080fe20000410000 */
[----:B------:R-:W-:Y:S01]  /*8e60*/  FMUL.FTZ R144, R144, R132 ;  /* 0x0000008490907220 */ /* 0x000fe20000410000 */
[----:B------:R-:W-:-:S02]  /*8e70*/  FSEL R150, R150, -INF , !P1 ;  /* 0xff80000096967808 */ /* 0x000fc40004800000 */
[----:B------:R-:W-:Y:S01]  /*8e80*/  MUFU.TANH R158, R143 ;  /* 0x0000008f009e7308 */ /* 0x000fe20000002400 */
[----:B------:R-:W-:Y:S01]  /*8e90*/  HMMA.16816.F32 R56, R8, R12, R56 ;  /* 0x0000000c0838723c */ /* 0x000fe20000001838 */
[----:B------:R-:W-:Y:S02]  /*8ea0*/  FSEL R153, R153, -INF , !P6 ;  /* 0xff80000099997808 */ /* 0x000fe40007000000 */
[----:B------:R-:W-:-:S04]  /*8eb0*/  ISETP.GT.AND P1, PT, R142, R4, PT ;  /* 0x000000048e00720c */ /* 0x000fc80003f24270 */
[----:B------:R-:W-:Y:S01]  /*8ec0*/  MUFU.TANH R155, R64 ;  /* 0x00000040009b7308 */ /* 0x000fe20000002400 */
[----:B------:R-:W-:Y:S02]  /*8ed0*/  ISETP.GT.AND P4, PT, R135, R4, PT ;  /* 0x000000048700720c */ /* 0x000fe40003f84270 */
[C---:B------:R-:W-:Y:S02]  /*8ee0*/  ISETP.GE.AND P6, PT, R4.reuse, R237, PT ;  /* 0x000000ed0400720c */ /* 0x040fe40003fc6270 */
[----:B------:R-:W-:-:S03]  /*8ef0*/  ISETP.GE.AND P5, PT, R4, R236, PT ;  /* 0x000000ec0400720c */ /* 0x000fc60003fa6270 */
[----:B------:R1:W-:Y:S01]  /*8f00*/  MUFU.TANH R143, R65 ;  /* 0x00000041008f7308 */ /* 0x0003e20000002400 */
[----:B------:R-:W-:Y:S01]  /*8f10*/  VIADD R4, R141, 0xffffff09 ;  /* 0xffffff098d047836 */ /* 0x000fe20000000000 */
[----:B---3--:R-:W-:Y:S02]  /*8f20*/  FSEL R156, R169, -INF , !P1 ;  /* 0xff800000a99c7808 */ /* 0x008fe40004800000 */
[----:B------:R-:W-:Y:S02]  /*8f30*/  FSEL R160, R162, -INF , !P4 ;  /* 0xff800000a2a07808 */ /* 0x000fe40006000000 */
[----:B------:R-:W-:Y:S02]  /*8f40*/  ISETP.GT.AND P4, PT, R135, R4, PT ;  /* 0x000000048700720c */ /* 0x000fe40003f84270 */
[----:B------:R-:W3:Y:S01]  /*8f50*/  MUFU.TANH R144, R144 ;  /* 0x0000009000907308 */ /* 0x000ee20000002400 */
[----:B-1----:R-:W1:Y:S07]  /*8f60*/  LDSM.16.M88.4 R64, [R203+0xa000] ;  /* 0x00a00000cb40783b */ /* 0x002e6e0000000200 */
[----:B------:R-:W3:Y:S01]  /*8f70*/  MUFU.TANH R170, R170 ;  /* 0x000000aa00aa7308 */ /* 0x000ee20000002400 */
[----:B------:R-:W-:-:S02]  /*8f80*/  FSEL R156, R156, -INF , !P5 ;  /* 0xff8000009c9c7808 */ /* 0x000fc40006800000 */
[----:B------:R-:W-:Y:S02]  /*8f90*/  ISETP.GT.AND P5, PT, R142, R4, PT ;  /* 0x000000048e00720c */ /* 0x000fe40003fa4270 */
[----:B------:R-:W-:Y:S02]  /*8fa0*/  FSEL R160, R160, -INF , !P6 ;  /* 0xff800000a0a07808 */ /* 0x000fe40007000000 */
[C---:B------:R-:W-:Y:S02]  /*8fb0*/  ISETP.GE.AND P6, PT, R4.reuse, R237, PT ;  /* 0x000000ed0400720c */ /* 0x040fe40003fc6270 */
[----:B--2---:R-:W-:Y:S02]  /*8fc0*/  FSEL R149, R149, -INF , !P4 ;  /* 0xff80000095957808 */ /* 0x004fe40006000000 */
[----:B------:R-:W-:Y:S01]  /*8fd0*/  ISETP.GE.AND P1, PT, R4, R236, PT ;  /* 0x000000ec0400720c */ /* 0x000fe20003f26270 */
[----:B------:R-:W-:Y:S01]  /*8fe0*/  VIADD R4, R141, 0xffffff10 ;  /* 0xffffff108d047836 */ /* 0x000fe20000000000 */
[----:B----4-:R-:W-:Y:S01]  /*8ff0*/  FSEL R151, R151, -INF , !P5 ;  /* 0xff80000097977808 */ /* 0x010fe20006800000 */
[----:B------:R-:W2:Y:S01]  /*9000*/  MUFU.TANH R152, R152 ;  /* 0x0000009800987308 */ /* 0x000ea20000002400 */
[----:B------:R-:W-:Y:S01]  /*9010*/  FSEL R162, R149, -INF , !P6 ;  /* 0xff80000095a27808 */ /* 0x000fe20007000000 */
[-C--:B------:R-:W-:Y:S01]  /*9020*/  FMUL.FTZ R149, R62, R132.reuse ;  /* 0x000000843e957220 */ /* 0x080fe20000410000 */
[-C--:B------:R-:W-:Y:S01]  /*9030*/  FMUL.FTZ R145, R145, R132.reuse ;  /* 0x0000008491917220 */ /* 0x080fe20000410000 */
[----:B------:R-:W-:Y:S01]  /*9040*/  FMUL.FTZ R60, R60, R132 ;  /* 0x000000843c3c7220 */ /* 0x000fe20000410000 */
[----:B-----5:R-:W-:Y:S01]  /*9050*/  HMMA.16816.F32 R56, R164, R16, R56 ;  /* 0x00000010a438723c */ /* 0x020fe20000001838 */
[----:B------:R-:W-:-:S02]  /*9060*/  FSEL R62, R151, -INF , !P1 ;  /* 0xff800000973e7808 */ /* 0x000fc40004800000 */
[-C--:B------:R-:W-:Y:S02]  /*9070*/  ISETP.GT.AND P4, PT, R135, R4.reuse, PT ;  /* 0x000000048700720c */ /* 0x080fe40003f84270 */
[----:B------:R-:W-:Y:S01]  /*9080*/  ISETP.GT.AND P1, PT, R142, R4, PT ;  /* 0x000000048e00720c */ /* 0x000fe20003f24270 */
[----:B------:R4:W-:Y:S01]  /*9090*/  MUFU.TANH R159, R60 ;  /* 0x0000003c009f7308 */ /* 0x0009e20000002400 */
[C---:B------:R-:W-:Y:S01]  /*90a0*/  ISETP.GE.AND P6, PT, R4.reuse, R237, PT ;  /* 0x000000ed0400720c */ /* 0x040fe20003fc6270 */
[----:B------:R-:W-:Y:S01]  /*90b0*/  HMMA.16816.F32 R52, R8, R14, R52 ;  /* 0x0000000e0834723c */ /* 0x000fe20000001834 */
[----:B------:R-:W-:Y:S01]  /*90c0*/  ISETP.GE.AND P5, PT, R4, R236, PT ;  /* 0x000000ec0400720c */ /* 0x000fe20003fa6270 */
[----:B------:R-:W-:Y:S01]  /*90d0*/  VIADD R4, R141, 0xffffff11 ;  /* 0xffffff118d047836 */ /* 0x000fe20000000000 */
[----:B---3--:R-:W-:-:S03]  /*90e0*/  FSEL R144, R144, -INF , !P4 ;  /* 0xff80000090907808 */ /* 0x008fc60006000000 */
[----:B------:R-:W3:Y:S01]  /*90f0*/  MUFU.TANH R145, R145 ;  /* 0x0000009100917308 */ /* 0x000ee20000002400 */
[----:B------:R-:W-:Y:S01]  /*9100*/  FSEL R199, R144, -INF , !P6 ;  /* 0xff80000090c77808 */ /* 0x000fe20007000000 */
[----:B------:R-:W-:Y:S01]  /*9110*/  HMMA.16816.F32 R36, R20, R6, R36 ;  /* 0x000000061424723c */ /* 0x000fe20000001824 */
[----:B------:R-:W-:Y:S02]  /*9120*/  ISETP.GT.AND P4, PT, R135, R4, PT ;  /* 0x000000048700720c */ /* 0x000fe40003f84270 */
[----:B----4-:R-:W-:-:S03]  /*9130*/  FSEL R60, R170, -INF , !P1 ;  /* 0xff800000aa3c7808 */ /* 0x010fc60004800000 */
[----:B------:R-:W4:Y:S01]  /*9140*/  MUFU.TANH R157, R157 ;  /* 0x0000009d009d7308 */ /* 0x000f220000002400 */
[----:B------:R-:W-:Y:S02]  /*9150*/  ISETP.GE.AND P6, PT, R4, R237, PT ;  /* 0x000000ed0400720c */ /* 0x000fe40003fc6270 */
[----:B------:R-:W-:Y:S02]  /*9160*/  FSEL R60, R60, -INF , !P5 ;  /* 0xff8000003c3c7808 */ /* 0x000fe40006800000 */
[----:B------:R-:W-:Y:S02]  /*9170*/  ISETP.GE.AND P1, PT, R4, R236, PT ;  /* 0x000000ec0400720c */ /* 0x000fe40003f26270 */
[----:B------:R-:W-:Y:S01]  /*9180*/  ISETP.GT.AND P5, PT, R142, R4, PT ;  /* 0x000000048e00720c */ /* 0x000fe20003fa4270 */
[----:B------:R-:W5:Y:S01]  /*9190*/  MUFU.TANH R146, R146 ;  /* 0x0000009200927308 */ /* 0x000f620000002400 */
[----:B------:R-:W5:Y:S01]  /*91a0*/  LDSM.16.M88.4 R4, [R202+0xa000] ;  /* 0x00a00000ca04783b */ /* 0x000f620000000200 */
[-C--:B------:R-:W-:Y:S01]  /*91b0*/  FMUL.FTZ R63, R63, R132.reuse ;  /* 0x000000843f3f7220 */ /* 0x080fe20000410000 */
[----:B------:R-:W-:Y:S01]  /*91c0*/  VIADD R12, R141, 0xffffff18 ;  /* 0xffffff188d0c7836 */ /* 0x000fe20000000000 */
[----:B--2---:R-:W-:Y:S01]  /*91d0*/  FSEL R152, R152, -INF , !P5 ;  /* 0xff80000098987808 */ /* 0x004fe20006800000 */
[----:B------:R-:W-:-:S03]  /*91e0*/  FMUL.FTZ R56, R56, R132 ;  /* 0x0000008438387220 */ /* 0x000fc60000410000 */
[----:B------:R2:W-:Y:S01]  /*91f0*/  MUFU.TANH R144, R63 ;  /* 0x0000003f00907308 */ /* 0x0005e20000002400 */
[----:B-1----:R-:W-:Y:S01]  /*9200*/  HMMA.16816.F32 R48, R8, R64, R48 ;  /* 0x000000400830723c */ /* 0x002fe20000001830 */
[----:B---3--:R-:W-:Y:S01]  /*9210*/  FSEL R65, R145, -INF , !P4 ;  /* 0xff80000091417808 */ /* 0x008fe20006000000 */
[----:B------:R-:W-:Y:S01]  /*9220*/  VIADD R16, R141, 0xffffff19 ;  /* 0xffffff198d107836 */ /* 0x000fe20000000000 */
[----:B------:R-:W-:Y:S02]  /*9230*/  ISETP.GT.AND P4, PT, R135, R12, PT ;  /* 0x0000000c8700720c */ /* 0x000fe40003f84270 */
[----:B------:R-:W-:Y:S02]  /*9240*/  ISETP.GE.AND P5, PT, R12, R236, PT ;  /* 0x000000ec0c00720c */ /* 0x000fe40003fa6270 */
[----:B------:R4:W-:Y:S01]  /*9250*/  MUFU.TANH R145, R56 ;  /* 0x0000003800917308 */ /* 0x0009e20000002400 */
[----:B------:R-:W-:Y:S01]  /*9260*/  HMMA.16816.F32 R52, R164, R18, R52 ;  /* 0x00000012a434723c */ /* 0x000fe20000001834 */
[----:B--2---:R-:W-:Y:S01]  /*9270*/  FMUL.FTZ R63, R57, R132 ;  /* 0x00000084393f7220 */ /* 0x004fe20000410000 */
[----:B------:R-:W-:-:S02]  /*9280*/  FSEL R57, R152, -INF , !P1 ;  /* 0xff80000098397808 */ /* 0x000fc40004800000 */
[----:B------:R-:W-:-:S03]  /*9290*/  ISETP.GT.AND P1, PT, R142, R12, PT ;  /* 0x0000000c8e00720c */ /* 0x000fc60003f24270 */
[----:B------:R-:W1:Y:S01]  /*92a0*/  MUFU.TANH R161, R161 ;  /* 0x000000a100a17308 */ /* 0x000e620000002400 */
[----:B------:R-:W-:Y:S02]  /*92b0*/  FSEL R65, R65, -INF , !P6 ;  /* 0xff80000041417808 */ /* 0x000fe40007000000 */
[----:B----4-:R-:W-:Y:S02]  /*92c0*/  FSEL R56, R157, -INF , !P1 ;  /* 0xff8000009d387808 */ /* 0x010fe40004800000 */
[----:B------:R-:W-:-:S03]  /*92d0*/  ISETP.GE.AND P6, PT, R12, R237, PT ;  /* 0x000000ed0c00720c */ /* 0x000fc60003fc6270 */
[----:B------:R-:W2:Y:S01]  /*92e0*/  MUFU.TANH R147, R147 ;  /* 0x0000009300937308 */ /* 0x000ea20000002400 */
[----:B-----5:R-:W-:Y:S01]  /*92f0*/  FSEL R205, R146, -INF , !P4 ;  /* 0xff80000092cd7808 */ /* 0x020fe20006000000 */
[----:B------:R-:W-:Y:S01]  /*9300*/  FMUL.FTZ R17, R59, R132 ;  /* 0x000000843b117220 */ /* 0x000fe20000410000 */
[----:B------:R-:W-:-:S05]  /*9310*/  FSEL R56, R56, -INF , !P5 ;  /* 0xff80000038387808 */ /* 0x000fca0006800000 */
[----:B------:R-:W3:Y:S01]  /*9320*/  MUFU.TANH R163, R163 ;  /* 0x000000a300a37308 */ /* 0x000ee20000002400 */
[----:B------:R-:W-:Y:S01]  /*9330*/  ISETP.GT.AND P5, PT, R142, R16, PT ;  /* 0x000000108e00720c */ /* 0x000fe20003fa4270 */
[----:B------:R-:W-:Y:S01]  /*9340*/  FMUL.FTZ R61, R61, R132 ;  /* 0x000000843d3d7220 */ /* 0x000fe20000410000 */
[----:B------:R-:W-:-:S05]  /*9350*/  FSEL R205, R205, -INF , !P6 ;  /* 0xff800000cdcd7808 */ /* 0x000fca0007000000 */
[----:B------:R-:W4:Y:S01]  /*9360*/  MUFU.TANH R149, R149 ;  /* 0x0000009500957308 */ /* 0x000f220000002400 */
[----:B------:R-:W-:Y:S01]  /*9370*/  ISETP.GT.AND P4, PT, R135, R16, PT ;  /* 0x000000108700720c */ /* 0x000fe20003f84270 */
[----:B------:R-:W-:Y:S01]  /*9380*/  HMMA.16816.F32 R48, R164, R4, R48 ;  /* 0x00000004a430723c */ /* 0x000fe20000001830 */
[C---:B------:R-:W-:Y:S01]  /*9390*/  ISETP.GE.AND P6, PT, R16.reuse, R237, PT ;  /* 0x000000ed1000720c */ /* 0x040fe20003fc6270 */
[----:B------:R-:W5:Y:S01]  /*93a0*/  LDSM.16.M88.4 R12, [R204+0xb000] ;  /* 0x00b00000cc0c783b */ /* 0x000f620000000200 */
[----:B------:R-:W-:Y:S01]  /*93b0*/  ISETP.GE.AND P1, PT, R16, R236, PT ;  /* 0x000000ec1000720c */ /* 0x000fe20003f26270 */
[----:B------:R-:W-:Y:S01]  /*93c0*/  VIADD R16, R141, 0xffffff20 ;  /* 0xffffff208d107836 */ /* 0x000fe20000000000 */
[----:B------:R-:W-:-:S04]  /*93d0*/  FSEL R158, R158, -INF , !P5 ;  /* 0xff8000009e9e7808 */ /* 0x000fc80006800000 */
[----:B------:R-:W-:Y:S02]  /*93e0*/  FSEL R197, R158, -INF , !P1 ;  /* 0xff8000009ec57808 */ /* 0x000fe40004800000 */
[----:B------:R-:W-:Y:S01]  /*93f0*/  ISETP.GT.AND P1, PT, R142, R16, PT ;  /* 0x000000108e00720c */ /* 0x000fe20003f24270 */
[----:B------:R-:W-:Y:S01]  /*9400*/  FMUL.FTZ R59, R52, R132 ;  /* 0x00000084343b7220 */ /* 0x000fe20000410000 */
[----:B------:R-:W-:Y:S01]  /*9410*/  ISETP.GE.AND P5, PT, R16, R236, PT ;  /* 0x000000ec1000720c */ /* 0x000fe20003fa6270 */
[----:B------:R-:W-:Y:S01]  /*9420*/  VIADD R52, R141, 0xffffff21 ;  /* 0xffffff218d347836 */ /* 0x000fe20000000000 */
[----:B-1----:R-:W-:Y:S02]  /*9430*/  FSEL R161, R161, -INF , !P1 ;  /* 0xff800000a1a17808 */ /* 0x002fe40004800000 */
[----:B--2---:R-:W-:Y:S02]  /*9440*/  FSEL R64, R147, -INF , !P4 ;  /* 0xff80000093407808 */ /* 0x004fe40006000000 */
[----:B------:R-:W-:-:S02]  /*9450*/  ISETP.GT.AND P4, PT, R135, R16, PT ;  /* 0x000000108700720c */ /* 0x000fc40003f84270 */
[----:B------:R-:W-:Y:S02]  /*9460*/  FSEL R193, R161, -INF , !P5 ;  /* 0xff800000a1c17808 */ /* 0x000fe40006800000 */
[-C--:B------:R-:W-:Y:S02]  /*9470*/  ISETP.GT.AND P5, PT, R142, R52.reuse, PT ;  /* 0x000000348e00720c */ /* 0x080fe40003fa4270 */
[----:B------:R-:W-:Y:S02]  /*9480*/  FSEL R64, R64, -INF , !P6 ;  /* 0xff80000040407808 */ /* 0x000fe40007000000 */
[----:B------:R-:W-:Y:S02]  /*9490*/  ISETP.GE.AND P6, PT, R16, R237, PT ;  /* 0x000000ed1000720c */ /* 0x000fe40003fc6270 */
[----:B------:R-:W-:Y:S01]  /*94a0*/  FSEL R155, R155, -INF , !P4 ;  /* 0xff8000009b9b7808 */ /* 0x000fe20006000000 */
[----:B------:R-:W-:Y:S01]  /*94b0*/  VIADD R4, R141, 0xffffff28 ;  /* 0xffffff288d047836 */ /* 0x000fe20000000000 */
[----:B------:R-:W-:-:S02]  /*94c0*/  ISETP.GT.AND P4, PT, R135, R52, PT ;  /* 0x000000348700720c */ /* 0x000fc40003f84270 */
[C---:B------:R-:W-:Y:S02]  /*94d0*/  ISETP.GE.AND P1, PT, R52.reuse, R236, PT ;  /* 0x000000ec3400720c */ /* 0x040fe40003f26270 */
[----:B---3--:R-:W-:Y:S02]  /*94e0*/  FSEL R163, R163, -INF , !P5 ;  /* 0xff800000a3a37808 */ /* 0x008fe40006800000 */
[----:B------:R-:W-:Y:S01]  /*94f0*/  FSEL R179, R155, -INF , !P6 ;  /* 0xff8000009bb37808 */ /* 0x000fe20007000000 */
[----:B------:R-:W1:Y:S01]  /*9500*/  MUFU.TANH R61, R61 ;  /* 0x0000003d003d7308 */ /* 0x000e620000002400 */
[----:B------:R-:W-:Y:S02]  /*9510*/  ISETP.GE.AND P6, PT, R52, R237, PT ;  /* 0x000000ed3400720c */ /* 0x000fe40003fc6270 */
[----:B------:R-:W-:Y:S02]  /*9520*/  FSEL R143, R143, -INF , !P4 ;  /* 0xff8000008f8f7808 */ /* 0x000fe40006000000 */
[----:B------:R-:W-:Y:S01]  /*9530*/  FSEL R191, R163, -INF , !P1 ;  /* 0xff800000a3bf7808 */ /* 0x000fe20004800000 */
[----:B------:R-:W-:Y:S01]  /*9540*/  FMUL.FTZ R58, R58, R132 ;  /* 0x000000843a3a7220 */ /* 0x000fe20000410000 */
[----:B------:R-:W-:-:S02]  /*9550*/  ISETP.GT.AND P1, PT, R142, R4, PT ;  /* 0x000000048e00720c */ /* 0x000fc40003f24270 */
[----:B------:R-:W-:Y:S02]  /*9560*/  FSEL R183, R143, -INF , !P6 ;  /* 0xff8000008fb77808 */ /* 0x000fe40007000000 */
[----:B------:R-:W-:Y:S02]  /*9570*/  ISETP.GT.AND P4, PT, R135, R4, PT ;  /* 0x000000048700720c */ /* 0x000fe40003f84270 */
[C---:B------:R-:W-:Y:S02]  /*9580*/  ISETP.GE.AND P6, PT, R4.reuse, R237, PT ;  /* 0x000000ed0400720c */ /* 0x040fe40003fc6270 */
[----:B------:R-:W-:Y:S01]  /*9590*/  ISETP.GE.AND P5, PT, R4, R236, PT ;  /* 0x000000ec0400720c */ /* 0x000fe20003fa6270 */
[----:B------:R-:W-:Y:S01]  /*95a0*/  VIADD R4, R141, 0xffffff29 ;  /* 0xffffff298d047836 */ /* 0x000fe20000000000 */
[----:B----4-:R-:W-:Y:S01]  /*95b0*/  FSEL R149, R149, -INF , !P1 ;  /* 0xff80000095957808 */ /* 0x010fe20004800000 */
[----:B------:R-:W2:Y:S01]  /*95c0*/  MUFU.TANH R146, R58 ;  /* 0x0000003a00927308 */ /* 0x000ea20000002400 */
[----:B------:R-:W-:Y:S01]  /*95d0*/  HMMA.16816.F32 R44, R8, R66, R44 ;  /* 0x00000042082c723c */ /* 0x000fe2000000182c */
[----:B------:R-:W-:-:S02]  /*95e0*/  FSEL R159, R159, -INF , !P4 ;  /* 0xff8000009f9f7808 */ /* 0x000fc40006000000 */
[----:B------:R-:W-:Y:S02]  /*95f0*/  FSEL R195, R149, -INF , !P5 ;  /* 0xff80000095c37808 */ /* 0x000fe40006800000 */
[-C--:B------:R-:W-:Y:S02]  /*9600*/  ISETP.GT.AND P5, PT, R142, R4.reuse, PT ;  /* 0x000000048e00720c */ /* 0x080fe40003fa4270 */
[----:B------:R3:W4:Y:S01]  /*9610*/  MUFU.TANH R66, R17 ;  /* 0x0000001100427308 */ /* 0x0007220000002400 */
[----:B------:R-:W-:Y:S02]  /*9620*/  FSEL R181, R159, -INF , !P6 ;  /* 0xff8000009fb57808 */ /* 0x000fe40007000000 */
[----:B------:R-:W-:Y:S02]  /*9630*/  ISETP.GT.AND P4, PT, R135, R4, PT ;  /* 0x000000048700720c */ /* 0x000fe40003f84270 */
[C---:B------:R-:W-:Y:S02]  /*9640*/  ISETP.GE.AND P6, PT, R4.reuse, R237, PT ;  /* 0x000000ed0400720c */ /* 0x040fe40003fc6270 */
[----:B------:R-:W-:Y:S01]  /*9650*/  ISETP.GE.AND P1, PT, R4, R236, PT ;  /* 0x000000ec0400720c */ /* 0x000fe20003f26270 */
[----:B------:R-:W-:Y:S01]  /*9660*/  VIADD R4, R141, 0xffffff30 ;  /* 0xffffff308d047836 */ /* 0x000fe20000000000 */
[----:B------:R-:W-:-:S02]  /*9670*/  FSEL R144, R144, -INF , !P5 ;  /* 0xff80000090907808 */ /* 0x000fc40006800000 */
[----:B-1----:R-:W-:Y:S01]  /*9680*/  FSEL R61, R61, -INF , !P4 ;  /* 0xff8000003d3d7808 */ /* 0x002fe20006000000 */
[----:B---3--:R-:W1:Y:S01]  /*9690*/  LDSM.16.M88.4 R16, [R203+0xa800] ;  /* 0x00a80000cb10783b */ /* 0x008e620000000200 */
[----:B------:R-:W-:Y:S02]  /*96a0*/  FSEL R177, R144, -INF , !P1 ;  /* 0xff80000090b17808 */ /* 0x000fe40004800000 */
[-C--:B------:R-:W-:Y:S02]  /*96b0*/  ISETP.GT.AND P4, PT, R135, R4.reuse, PT ;  /* 0x000000048700720c */ /* 0x080fe40003f84270 */
[----:B------:R-:W-:Y:S02]  /*96c0*/  ISETP.GT.AND P1, PT, R142, R4, PT ;  /* 0x000000048e00720c */ /* 0x000fe40003f24270 */
[----:B------:R-:W-:Y:S01]  /*96d0*/  FSEL R189, R61, -INF , !P6 ;  /* 0xff8000003dbd7808 */ /* 0x000fe20007000000 */
[----:B------:R-:W-:Y:S01]  /*96e0*/  FMUL.FTZ R5, R55, R132 ;  /* 0x0000008437057220 */ /* 0x000fe20000410000 */
[----:B------:R-:W-:-:S02]  /*96f0*/  ISETP.GE.AND P6, PT, R4, R237, PT ;  /* 0x000000ed0400720c */ /* 0x000fc40003fc6270 */
[----:B------:R-:W-:Y:S01]  /*9700*/  ISETP.GE.AND P5, PT, R4, R236, PT ;  /* 0x000000ec0400720c */ /* 0x000fe20003fa6270 */
[----:B------:R-:W-:Y:S01]  /*9710*/  VIADD R4, R141, 0xffffff31 ;  /* 0xffffff318d047836 */ /* 0x000fe20000000000 */
[----:B------:R-:W-:Y:S02]  /*9720*/  FSEL R145, R145, -INF , !P4 ;  /* 0xff80000091917808 */ /* 0x000fe40006000000 */
[----:B--2---:R-:W-:Y:S01]  /*9730*/  FSEL R146, R146, -INF , !P1 ;  /* 0xff80000092927808 */ /* 0x004fe20004800000 */
[----:B------:R-:W2:Y:S01]  /*9740*/  MUFU.TANH R63, R63 ;  /* 0x0000003f003f7308 */ /* 0x000ea20000002400 */
[-C--:B------:R-:W-:Y:S01]  /*9750*/  FMUL.FTZ R53, R53, R132.reuse ;  /* 0x0000008435357220 */ /* 0x080fe20000410000 */
[----:B------:R-:W-:Y:S01]  /*9760*/  FMUL.FTZ R54, R54, R132 ;  /* 0x0000008436367220 */ /* 0x000fe20000410000 */
[----:B------:R-:W-:Y:S01]  /*9770*/  FSEL R188, R145, -INF , !P6 ;  /* 0xff80000091bc7808 */ /* 0x000fe20007000000 */
[----:B------:R-:W-:Y:S01]  /*9780*/  HMMA.16816.F32 R44, R164, R6, R44 ;  /* 0x00000006a42c723c */ /* 0x000fe2000000182c */
[----:B------:R-:W-:-:S02]  /*9790*/  FSEL R163, R146, -INF , !P5 ;  /* 0xff80000092a37808 */ /* 0x000fc40006800000 */
[----:B------:R-:W-:Y:S01]  /*97a0*/  ISETP.GT.AND P4, PT, R135, R4, PT ;  /* 0x000000048700720c */ /* 0x000fe20003f84270 */
[----:B------:R3:W-:Y:S01]  /*97b0*/  MUFU.TANH R143, R5 ;  /* 0x00000005008f7308 */ /* 0x0007e20000002400 */
[C---:B------:R-:W-:Y:S02]  /*97c0*/  ISETP.GE.AND P6, PT, R4.reuse, R237, PT ;  /* 0x000000ed0400720c */ /* 0x040fe40003fc6270 */
[----:B------:R-:W-:Y:S02]  /*97d0*/  ISETP.GE.AND P1, PT, R4, R236, PT ;  /* 0x000000ec0400720c */ /* 0x000fe40003f26270 */
[----:B------:R-:W-:-:S03]  /*97e0*/  ISETP.GT.AND P5, PT, R142, R4, PT ;  /* 0x000000048e00720c */ /* 0x000fc60003fa4270 */
[----:B------:R-:W-:Y:S01]  /*97f0*/  MUFU.TANH R58, R53 ;  /* 0x00000035003a7308 */ /* 0x000fe20000002400 */
[----:B---3--:R-:W3:Y:S07]  /*9800*/  LDSM.16.M88.4 R4, [R203+0xb000] ;  /* 0x00b00000cb04783b */ /* 0x008eee0000000200 */
[----:B------:R2:W1:Y:S01]  /*9810*/  MUFU.TANH R147, R54 ;  /* 0x0000003600937308 */ /* 0x0004620000002400 */
[----:B-----5:R-:W-:Y:S07]  /*9820*/  HMMA.16816.F32 R32, R20, R12, R32 ;  /* 0x0000000c1420723c */ /* 0x020fee0000001820 */
[----:B------:R-:W5:Y:S01]  /*9830*/  MUFU.TANH R59, R59 ;  /* 0x0000003b003b7308 */ /* 0x000f620000002400 */
[----:B------:R-:W-:Y:S01]  /*9840*/  VIADD R12, R141, 0xffffff38 ;  /* 0xffffff388d0c7836 */ /* 0x000fe20000000000 */
[----:B----4-:R-:W-:Y:S01]  /*9850*/  FSEL R66, R66, -INF , !P5 ;  /* 0xff80000042427808 */ /* 0x010fe20006800000 */
[----:B--2---:R-:W2:Y:S01]  /*9860*/  LDSM.16.M88.4 R52, [R202+0xa800] ;  /* 0x00a80000ca34783b */ /* 0x004ea20000000200 */
[----:B------:R-:W-:-:S02]  /*9870*/  FSEL R63, R63, -INF , !P4 ;  /* 0xff8000003f3f7808 */ /* 0x000fc40006000000 */
[----:B------:R-:W-:Y:S02]  /*9880*/  FSEL R173, R66, -INF , !P1 ;  /* 0xff80000042ad7808 */ /* 0x000fe40004800000 */
[----:B------:R-:W-:Y:S01]  /*9890*/  ISETP.GT.AND P1, PT, R142, R12, PT ;  /* 0x0000000c8e00720c */ /* 0x000fe20003f24270 */
[----:B------:R-:W-:Y:S01]  /*98a0*/  FMUL.FTZ R50, R50, R132 ;  /* 0x0000008432327220 */ /* 0x000fe20000410000 */
[----:B------:R-:W-:Y:S02]  /*98b0*/  ISETP.GT.AND P4, PT, R135, R12, PT ;  /* 0x0000000c8700720c */ /* 0x000fe40003f84270 */
[----:B------:R-:W-:Y:S02]  /*98c0*/  FSEL R169, R63, -INF , !P6 ;  /* 0xff8000003fa97808 */ /* 0x000fe40007000000 */
[C---:B------:R-:W-:Y:S02]  /*98d0*/  ISETP.GE.AND P6, PT, R12.reuse, R237, PT ;  /* 0x000000ed0c00720c */ /* 0x040fe40003fc6270 */
[----:B------:R-:W-:Y:S01]  /*98e0*/  ISETP.GE.AND P5, PT, R12, R236, PT ;  /* 0x000000ec0c00720c */ /* 0x000fe20003fa6270 */
[----:B------:R-:W-:Y:S01]  /*98f0*/  VIADD R12, R141, 0xffffff39 ;  /* 0xffffff398d0c7836 */ /* 0x000fe20000000000 */
[----:B-1----:R-:W-:Y:S01]  /*9900*/  FSEL R147, R147, -INF , !P1 ;  /* 0xff80000093937808 */ /* 0x002fe20004800000 */
[-C--:B------:R-:W-:Y:S01]  /*9910*/  FMUL.FTZ R67, R48, R132.reuse ;  /* 0x0000008430437220 */ /* 0x080fe20000410000 */
[----:B-----5:R-:W-:Y:S01]  /*9920*/  FSEL R59, R59, -INF , !P4 ;  /* 0xff8000003b3b7808 */ /* 0x020fe20006000000 */
[----:B------:R-:W-:Y:S01]  /*9930*/  HMMA.16816.F32 R40, R8, R16, R40 ;  /* 0x000000100828723c */ /* 0x000fe20000001828 */
[----:B------:R-:W1:Y:S01]  /*9940*/  MUFU.TANH R50, R50 ;  /* 0x0000003200327308 */ /* 0x000e620000002400 */
[----:B------:R-:W-:Y:S01]  /*9950*/  FSEL R175, R147, -INF , !P5 ;  /* 0xff80000093af7808 */ /* 0x000fe20006800000 */
[----:B------:R-:W-:Y:S01]  /*9960*/  FMUL.FTZ R48, R49, R132 ;  /* 0x0000008431307220 */ /* 0x000fe20000410000 */
[----:B------:R-:W-:-:S02]  /*9970*/  ISETP.GT.AND P4, PT, R135, R12, PT ;  /* 0x0000000c8700720c */ /* 0x000fc40003f84270 */
[----:B------:R-:W-:Y:S02]  /*9980*/  FSEL R252, R59, -INF , !P6 ;  /* 0xff8000003bfc7808 */ /* 0x000fe40007000000 */
[----:B------:R-:W-:Y:S01]  /*9990*/  ISETP.GT.AND P5, PT, R142, R12, PT ;  /* 0x0000000c8e00720c */ /* 0x000fe20003fa4270 */
[----:B------:R-:W-:Y:S01]  /*99a0*/  HMMA.16816.F32 R28, R20, R14, R28 ;  /* 0x0000000e141c723c */ /* 0x000fe2000000181c */
[C---:B------:R-:W-:Y:S01]  /*99b0*/  ISETP.GE.AND P6, PT, R12.reuse, R237, PT ;  /* 0x000000ed0c00720c */ /* 0x040fe20003fc6270 */
[----:B------:R-:W4:Y:S01]  /*99c0*/  MUFU.TANH R67, R67 ;  /* 0x0000004300437308 */ /* 0x000f220000002400 */
[----:B------:R-:W-:Y:S01]  /*99d0*/  ISETP.GE.AND P1, PT, R12, R236, PT ;  /* 0x000000ec0c00720c */ /* 0x000fe20003f26270 */
[----:B------:R-:W-:Y:S01]  /*99e0*/  FMUL.FTZ R49, R51, R132 ;  /* 0x0000008433317220 */ /* 0x000fe20000410000 */
[----:B------:R-:W5:Y:S01]  /*99f0*/  LDSM.16.M88.4 R12, [R202+0xb000] ;  /* 0x00b00000ca0c783b */ /* 0x000f620000000200 */
[----:B------:R-:W-:Y:S01]  /*9a00*/  VIADD R16, R141, 0xffffff40 ;  /* 0xffffff408d107836 */ /* 0x000fe20000000000 */
[----:B------:R-:W-:-:S02]  /*9a10*/  FSEL R58, R58, -INF , !P4 ;  /* 0xff8000003a3a7808 */ /* 0x000fc40006000000 */
[----:B------:R-:W-:Y:S01]  /*9a20*/  FSEL R143, R143, -INF , !P5 ;  /* 0xff8000008f8f7808 */ /* 0x000fe20006800000 */
[----:B------:R-:W-:Y:S01]  /*9a30*/  HMMA.16816.F32 R36, R8, R18, R36 ;  /* 0x000000120824723c */ /* 0x000fe20000001824 */
[----:B------:R-:W2:Y:S01]  /*9a40*/  MUFU.TANH R48, R48 ;  /* 0x0000003000307308 */ /* 0x000ea20000002400 */
[----:B------:R-:W-:Y:S02]  /*9a50*/  FSEL R171, R58, -INF , !P6 ;  /* 0xff8000003aab7808 */ /* 0x000fe40007000000 */
[----:B------:R-:W-:Y:S02]  /*9a60*/  FSEL R250, R143, -INF , !P1 ;  /* 0xff8000008ffa7808 */ /* 0x000fe40004800000 */
[----:B------:R-:W-:Y:S02]  /*9a70*/  ISETP.GT.AND P4, PT, R135, R16, PT ;  /* 0x000000108700720c */ /* 0x000fe40003f84270 */
[C---:B------:R-:W-:Y:S01]  /*9a80*/  ISETP.GE.AND P6, PT, R16.reuse, R237, PT ;  /* 0x000000ed1000720c */ /* 0x040fe20003fc6270 */
[----:B------:R-:W5:Y:S01]  /*9a90*/  MUFU.TANH R49, R49 ;  /* 0x0000003100317308 */ /* 0x000f620000002400 */
[----:B------:R-:W-:-:S02]  /*9aa0*/  ISETP.GE.AND P5, PT, R16, R236, PT ;  /* 0x000000ec1000720c */ /* 0x000fc40003fa6270 */
[----:B------:R-:W-:Y:S02]  /*9ab0*/  ISETP.GT.AND P1, PT, R142, R16, PT ;  /* 0x000000108e00720c */ /* 0x000fe40003f24270 */
[----:B------:R-:W5:Y:S01]  /*9ac0*/  LDSM.16.M88.4 R16, [R204+0xb800] ;  /* 0x00b80000cc10783b */ /* 0x000f620000000200 */
[----:B---3--:R-:W-:Y:S01]  /*9ad0*/  HMMA.16816.F32 R32, R8, R4, R32 ;  /* 0x000000040820723c */ /* 0x008fe20000001820 */
[----:B------:R-:W-:Y:S01]  /*9ae0*/  VIADD R4, R141, 0xffffff41 ;  /* 0xffffff418d047836 */ /* 0x000fe20000000000 */
[----:B-1----:R-:W-:Y:S02]  /*9af0*/  FSEL R50, R50, -INF , !P1 ;  /* 0xff80000032327808 */ /* 0x002fe40004800000 */
[----:B----4-:R-:W-:Y:S02]  /*9b00*/  FSEL R67, R67, -INF , !P4 ;  /* 0xff80000043437808 */ /* 0x010fe40006000000 */
[----:B------:R-:W-:Y:S02]  /*9b10*/  FSEL R248, R50, -INF , !P5 ;  /* 0xff80000032f87808 */ /* 0x000fe40006800000 */
[----:B--2---:R-:W-:Y:S01]  /*9b20*/  HMMA.16816.F32 R40, R164, R52, R40 ;  /* 0x00000034a428723c */ /* 0x004fe20000001828 */
[----:B------:R-:W-:Y:S01]  /*9b30*/  ISETP.GT.AND P4, PT, R135, R4, PT ;  /* 0x000000048700720c */ /* 0x000fe20003f84270 */
[----:B------:R-:W-:Y:S01]  /*9b40*/  FMUL.FTZ R46, R46, R132 ;  /* 0x000000842e2e7220 */ /* 0x000fe20000410000 */
[----:B------:R-:W-:Y:S01]  /*9b50*/  ISETP.GT.AND P5, PT, R142, R4, PT ;  /* 0x000000048e00720c */ /* 0x000fe20003fa4270 */
[----:B------:R-:W-:Y:S01]  /*9b60*/  FMUL.FTZ R44, R44, R132 ;  /* 0x000000842c2c7220 */ /* 0x000fe20000410000 */
[----:B------:R-:W-:-:S02]  /*9b70*/  FSEL R240, R67, -INF , !P6 ;  /* 0xff80000043f07808 */ /* 0x000fc40007000000 */
[C---:B------:R-:W-:Y:S02]  /*9b80*/  ISETP.GE.AND P6, PT, R4.reuse, R237, PT ;  /* 0x000000ed0400720c */ /* 0x040fe40003fc6270 */
[----:B------:R-:W-:Y:S01]  /*9b90*/  ISETP.GE.AND P1, PT, R4, R236, PT ;  /* 0x000000ec0400720c */ /* 0x000fe20003f26270 */
[----:B------:R-:W-:Y:S01]  /*9ba0*/  VIADD R4, R141, 0xffffff48 ;  /* 0xffffff488d047836 */ /* 0x000fe20000000000 */
[----:B------:R-:W-:Y:S01]  /*9bb0*/  FSEL R48, R48, -INF , !P4 ;  /* 0xff80000030307808 */ /* 0x000fe20006000000 */
[----:B------:R-:W1:Y:S01]  /*9bc0*/  MUFU.TANH R51, R46 ;  /* 0x0000002e00337308 */ /* 0x000e620000002400 */
[----:B-----5:R-:W-:Y:S01]  /*9bd0*/  FSEL R49, R49, -INF , !P5 ;  /* 0xff80000031317808 */ /* 0x020fe20006800000 */
[----:B------:R-:W-:Y:S01]  /*9be0*/  HMMA.16816.F32 R36, R164, R54, R36 ;  /* 0x00000036a424723c */ /* 0x000fe20000001824 */
[----:B------:R-:W-:Y:S01]  /*9bf0*/  FMUL.FTZ R47, R47, R132 ;  /* 0x000000842f2f7220 */ /* 0x000fe20000410000 */
[----:B------:R-:W-:Y:S02]  /*9c00*/  FSEL R238, R48, -INF , !P6 ;  /* 0xff80000030ee7808 */ /* 0x000fe40007000000 */
[----:B------:R-:W-:-:S02]  /*9c10*/  FSEL R244, R49, -INF , !P1 ;  /* 0xff80000031f47808 */ /* 0x000fc40004800000 */
[----:B------:R-:W2:Y:S01]  /*9c20*/  MUFU.TANH R44, R44 ;  /* 0x0000002c002c7308 */ /* 0x000ea20000002400 */
[----:B------:R-:W-:Y:S01]  /*9c30*/  ISETP.GT.AND P4, PT, R135, R4, PT ;  /* 0x000000048700720c */ /* 0x000fe20003f84270 */
[----:B------:R-:W-:Y:S01]  /*9c40*/  HMMA.16816.F32 R28, R8, R6, R28 ;  /* 0x00000006081c723c */ /* 0x000fe2000000181c */
[C---:B------:R-:W-:Y:S02]  /*9c50*/  ISETP.GE.AND P6, PT, R4.reuse, R237, PT ;  /* 0x000000ed0400720c */ /* 0x040fe40003fc6270 */
[----:B------:R-:W-:Y:S02]  /*9c60*/  ISETP.GE.AND P5, PT, R4, R236, PT ;  /* 0x000000ec0400720c */ /* 0x000fe40003fa6270 */
[----:B------:R-:W-:Y:S02]  /*9c70*/  ISETP.GT.AND P1, PT, R142, R4, PT ;  /* 0x000000048e00720c */ /* 0x000fe40003f24270 */
[----:B------:R-:W3:Y:S01]  /*9c80*/  LDSM.16.M88.4 R4, [R203+0xb800] ;  /* 0x00b80000cb04783b */ /* 0x000ee20000000200 */
[----:B------:R-:W4:Y:S01]  /*9c90*/  MUFU.TANH R47, R47 ;  /* 0x0000002f002f7308 */ /* 0x000f220000002400 */
[-C--:B------:R-:W-:Y:S01]  /*9ca0*/  FMUL.FTZ R52, R42, R132.reuse ;  /* 0x000000842a347220 */ /* 0x080fe20000410000 */
[----:B------:R-:W-:Y:S01]  /*9cb0*/  HMMA.16816.F32 R32, R164, R12, R32 ;  /* 0x0000000ca420723c */ /* 0x000fe20000001820 */
[----:B------:R-:W-:Y:S01]  /*9cc0*/  VIADD R12, R141, 0xffffff49 ;  /* 0xffffff498d0c7836 */ /* 0x000fe20000000000 */
[----:B-1----:R-:W-:Y:S01]  /*9cd0*/  FSEL R51, R51, -INF , !P1 ;  /* 0xff80000033337808 */ /* 0x002fe20004800000 */
[-C--:B------:R-:W-:Y:S01]  /*9ce0*/  FMUL.FTZ R45, R45, R132.reuse ;  /* 0x000000842d2d7220 */ /* 0x080fe20000410000 */
[-C--:B------:R-:W-:Y:S01]  /*9cf0*/  FMUL.FTZ R36, R36, R132.reuse ;  /* 0x0000008424247220 */ /* 0x080fe20000410000 */
[-C--:B------:R-:W-:Y:S01]  /*9d00*/  FMUL.FTZ R37, R37, R132.reuse ;  /* 0x0000008425257220 */ /* 0x080fe20000410000 */
[----:B------:R-:W1:Y:S01]  /*9d10*/  MUFU.TANH R52, R52 ;  /* 0x0000003400347308 */ /* 0x000e620000002400 */
[-C--:B------:R-:W-:Y:S01]  /*9d20*/  FMUL.FTZ R46, R40, R132.reuse ;  /* 0x00000084282e7220 */ /* 0x080fe20000410000 */
[-C--:B------:R-:W-:Y:S01]  /*9d30*/  FMUL.FTZ R42, R43, R132.reuse ;  /* 0x000000842b2a7220 */ /* 0x080fe20000410000 */
[----:B--2---:R-:W-:Y:S01]  /*9d40*/  FSEL R44, R44, -INF , !P4 ;  /* 0xff8000002c2c7808 */ /* 0x004fe20006000000 */
[-C--:B------:R-:W-:Y:S01]  /*9d50*/  FMUL.FTZ R40, R41, R132.reuse ;  /* 0x0000008429287220 */ /* 0x080fe20000410000 */
[----:B------:R-:W-:Y:S01]  /*9d60*/  FSEL R246, R51, -INF , !P5 ;  /* 0xff80000033f67808 */ /* 0x000fe20006800000 */
[----:B------:R-:W-:Y:S01]  /*9d70*/  FMUL.FTZ R13, R38, R132 ;  /* 0x00000084260d7220 */ /* 0x000fe20000410000 */
[----:B------:R-:W-:Y:S01]  /*9d80*/  ISETP.GT.AND P5, PT, R142, R12, PT ;  /* 0x0000000c8e00720c */ /* 0x000fe20003fa4270 */
[----:B------:R-:W-:Y:S01]  /*9d90*/  MUFU.TANH R43, R36 ;  /* 0x00000024002b7308 */ /* 0x000fe20000002400 */
[----:B------:R-:W-:Y:S01]  /*9da0*/  FMUL.FTZ R48, R39, R132 ;  /* 0x0000008427307220 */ /* 0x000fe20000410000 */
[----:B------:R-:W-:Y:S01]  /*9db0*/  FSEL R234, R44, -INF , !P6 ;  /* 0xff8000002cea7808 */ /* 0x000fe20007000000 */
[----:B------:R-:W-:Y:S01]  /*9dc0*/  VIADD R44, R141, 0xffffff50 ;  /* 0xffffff508d2c7836 */ /* 0x000fe20000000000 */
[----:B------:R-:W-:-:S04]  /*9dd0*/  ISETP.GE.AND P1, PT, R12, R236, PT ;  /* 0x000000ec0c00720c */ /* 0x000fc80003f26270 */
[----:B------:R2:W-:Y:S01]  /*9de0*/  MUFU.TANH R41, R37 ;  /* 0x0000002500297308 */ /* 0x0005e20000002400 */
[----:B----4-:R-:W-:-:S07]  /*9df0*/  FSEL R47, R47, -INF , !P5 ;  /* 0xff8000002f2f7808 */ /* 0x010fce0006800000 */
[----:B------:R-:W4:Y:S01]  /*9e00*/  MUFU.TANH R45, R45 ;  /* 0x0000002d002d7308 */ /* 0x000f220000002400 */
[----:B------:R-:W-:Y:S01]  /*9e10*/  FSEL R214, R47, -INF , !P1 ;  /* 0xff8000002fd67808 */ /* 0x000fe20004800000 */
[----:B--2---:R-:W-:Y:S01]  /*9e20*/  HMMA.16816.F32 R36, R20, R16, R24 ;  /* 0x000000101424723c */ /* 0x004fe20000001818 */
[----:B------:R2:W5:Y:S05]  /*9e30*/  LDSM.16.M88.4 R24, [R202+0xb800] ;  /* 0x00b80000ca18783b */ /* 0x00056a0000000200 */
[----:B------:R-:W2:Y:S01]  /*9e40*/  MUFU.TANH R42, R42 ;  /* 0x0000002a002a7308 */ /* 0x000ea20000002400 */
[----:B------:R-:W-:Y:S01]  /*9e50*/  ISETP.GT.AND P1, PT, R142, R44, PT ;  /* 0x0000002c8e00720c */ /* 0x000fe20003f24270 */
[----:B------:R-:W-:-:S06]  /*9e60*/  VIADD R17, R141, 0xffffff51 ;  /* 0xffffff518d117836 */ /* 0x000fcc0000000000 */
[----:B------:R-:W2:Y:S01]  /*9e70*/  MUFU.TANH R46, R46 ;  /* 0x0000002e002e7308 */ /* 0x000ea20000002400 */
[----:B------:R-:W-:Y:S01]  /*9e80*/  ISETP.GE.AND P5, PT, R44, R236, PT ;  /* 0x000000ec2c00720c */ /* 0x000fe20003fa6270 */
[----:B------:R-:W-:Y:S01]  /*9e90*/  HMMA.16816.F32 R28, R164, R14, R28 ;  /* 0x0000000ea41c723c */ /* 0x000fe2000000181c */
[----:B-1----:R-:W-:Y:S01]  /*9ea0*/  FSEL R52, R52, -INF , !P1 ;  /* 0xff80000034347808 */ /* 0x002fe20004800000 */
[----:B------:R-:W-:Y:S01]  /*9eb0*/  FMUL.FTZ R34, R34, R132 ;  /* 0x0000008422227220 */ /* 0x000fe20000410000 */
[----:B------:R-:W-:-:S05]  /*9ec0*/  ISETP.GT.AND P4, PT, R135, R12, PT ;  /* 0x0000000c8700720c */ /* 0x000fca0003f84270 */
[----:B------:R-:W-:Y:S01]  /*9ed0*/  HMMA.16816.F32 R184, R20, R18, R184 ;  /* 0x0000001214b8723c */ /* 0x000fe200000018b8 */
[----:B------:R-:W1:Y:S01]  /*9ee0*/  MUFU.TANH R40, R40 ;  /* 0x0000002800287308 */ /* 0x000e620000002400 */
[----:B------:R-:W-:Y:S01]  /*9ef0*/  FSEL R206, R52, -INF , !P5 ;  /* 0xff80000034ce7808 */ /* 0x000fe20006800000 */
[----:B------:R-:W-:Y:S01]  /*9f00*/  FMUL.FTZ R33, R33, R132 ;  /* 0x0000008421217220 */ /* 0x000fe20000410000 */
[----:B------:R-:W-:Y:S01]  /*9f10*/  ISETP.GT.AND P5, PT, R142, R17, PT ;  /* 0x000000118e00720c */ /* 0x000fe20003fa4270 */
[----:B------:R-:W-:-:S04]  /*9f20*/  VIADD R157, R139, 0xfffffffe ;  /* 0xfffffffe8b9d7836 */ /* 0x000fc80000000000 */
[----:B------:R-:W5:Y:S01]  /*9f30*/  MUFU.TANH R13, R13 ;  /* 0x0000000d000d7308 */ /* 0x000f620000002400 */
[----:B------:R-:W-:Y:S01]  /*9f40*/  ISETP.GE.AND P6, PT, R12, R237, PT ;  /* 0x000000ed0c00720c */ /* 0x000fe20003fc6270 */
[----:B---3--:R-:W-:Y:S01]  /*9f50*/  HMMA.16816.F32 R36, R8, R4, R36 ;  /* 0x000000040824723c */ /* 0x008fe20000001824 */
[----:B----4-:R-:W-:Y:S01]  /*9f60*/  FSEL R45, R45, -INF , !P4 ;  /* 0xff8000002d2d7808 */ /* 0x010fe20006000000 */
[----:B------:R-:W-:-:S04]  /*9f70*/  DEPBAR.LE SB0, 0x0 ;  /* 0x000080000000791a */ /* 0x000fc80000000000 */
[----:B------:R-:W-:Y:S01]  /*9f80*/  ISETP.GT.AND P4, PT, R135, R44, PT ;  /* 0x0000002c8700720c */ /* 0x000fe20003f84270 */
[----:B------:R-:W-:Y:S01]  /*9f90*/  VIADD R15, R141, 0xffffff58 ;  /* 0xffffff588d0f7836 */ /* 0x000fe20000000000 */
[----:B------:R-:W-:Y:S01]  /*9fa0*/  ISETP.GE.AND P1, PT, R17, R236, PT ;  /* 0x000000ec1100720c */ /* 0x000fe20003f26270 */
[----:B------:R-:W3:Y:S01]  /*9fb0*/  MUFU.TANH R16, R48 ;  /* 0x0000003000107308 */ /* 0x000ee20000002400 */
[----:B--2---:R-:W-:Y:S02]  /*9fc0*/  FSEL R42, R42, -INF , !P5 ;  /* 0xff8000002a2a7808 */ /* 0x004fe40006800000 */
[----:B------:R-:W-:Y:S02]  /*9fd0*/  FSEL R230, R45, -INF , !P6 ;  /* 0xff8000002de67808 */ /* 0x000fe40007000000 */
[----:B------:R-:W-:Y:S02]  /*9fe0*/  ISETP.GE.AND P6, PT, R44, R237, PT ;  /* 0x000000ed2c00720c */ /* 0x000fe40003fc6270 */
[----:B------:R-:W-:-:S02]  /*9ff0*/  FSEL R46, R46, -INF , !P4 ;  /* 0xff8000002e2e7808 */ /* 0x000fc40006000000 */
[----:B------:R-:W-:Y:S02]  /*a000*/  ISETP.GT.AND P4, PT, R135, R17, PT ;  /* 0x000000118700720c */ /* 0x000fe40003f84270 */
[----:B------:R-:W-:Y:S02]  /*a010*/  FSEL R202, R42, -INF , !P1 ;  /* 0xff8000002aca7808 */ /* 0x000fe40004800000 */
[----:B------:R-:W-:Y:S02]  /*a020*/  ISETP.GT.AND P1, PT, R142, R15, PT ;  /* 0x0000000f8e00720c */ /* 0x000fe40003f24270 */
[----:B------:R-:W-:Y:S02]  /*a030*/  FSEL R198, R46, -INF , !P6 ;  /* 0xff8000002ec67808 */ /* 0x000fe40007000000 */
[----:B------:R-:W-:Y:S02]  /*a040*/  ISETP.GE.AND P6, PT, R17, R237, PT ;  /* 0x000000ed1100720c */ /* 0x000fe40003fc6270 */
[----:B-1----:R-:W-:Y:S01]  /*a050*/  FSEL R40, R40, -INF , !P4 ;  /* 0xff80000028287808 */ /* 0x002fe20006000000 */
[----:B------:R-:W-:Y:S01]  /*a060*/  VIADD R17, R141, 0xffffff59 ;  /* 0xffffff598d117836 */ /* 0x000fe20000000000 */
[----:B------:R-:W-:Y:S01]  /*a070*/  ISETP.GT.AND P4, PT, R135, R15, PT ;  /* 0x0000000f8700720c */ /* 0x000fe20003f84270 */
[----:B------:R-:W1:Y:S01]  /*a080*/  MUFU.TANH R4, R34 ;  /* 0x0000002200047308 */ /* 0x000e620000002400 */
[----:B------:R-:W-:-:S02]  /*a090*/  ISETP.GE.AND P5, PT, R15, R236, PT ;  /* 0x000000ec0f00720c */ /* 0x000fc40003fa6270 */
[----:B-----5:R-:W-:Y:S01]  /*a0a0*/  FSEL R204, R13, -INF , !P1 ;  /* 0xff8000000dcc7808 */ /* 0x020fe20004800000 */
[-C--:B------:R-:W-:Y:S01]  /*a0b0*/  FMUL.FTZ R12, R32, R132.reuse ;  /* 0x00000084200c7220 */ /* 0x080fe20000410000 */
[----:B------:R-:W-:Y:S01]  /*a0c0*/  FSEL R196, R40, -INF , !P6 ;  /* 0xff80000028c47808 */ /* 0x000fe20007000000 */
[----:B------:R-:W-:Y:S01]  /*a0d0*/  FMUL.FTZ R5, R35, R132 ;  /* 0x0000008423057220 */ /* 0x000fe20000410000 */
[----:B------:R-:W-:Y:S02]  /*a0e0*/  ISETP.GE.AND P6, PT, R15, R237, PT ;  /* 0x000000ed0f00720c */ /* 0x000fe40003fc6270 */
[----:B------:R-:W-:Y:S02]  /*a0f0*/  FSEL R43, R43, -INF , !P4 ;  /* 0xff8000002b2b7808 */ /* 0x000fe40006000000 */
[----:B------:R-:W-:Y:S02]  /*a100*/  FSEL R204, R204, -INF , !P5 ;  /* 0xff800000cccc7808 */ /* 0x000fe40006800000 */
[----:B------:R-:W-:Y:S01]  /*a110*/  ISETP.GT.AND P5, PT, R142, R17, PT ;  /* 0x000000118e00720c */ /* 0x000fe20003fa4270 */
[----:B------:R-:W2:Y:S01]  /*a120*/  MUFU.TANH R12, R12 ;  /* 0x0000000c000c7308 */ /* 0x000ea20000002400 */
[----:B------:R-:W-:-:S02]  /*a130*/  FSEL R194, R43, -INF , !P6 ;  /* 0xff8000002bc27808 */ /* 0x000fc40007000000 */
[----:B------:R-:W-:Y:S02]  /*a140*/  ISETP.GT.AND P4, PT, R135, R17, PT ;  /* 0x000000118700720c */ /* 0x000fe40003f84270 */
[C---:B------:R-:W-:Y:S02]  /*a150*/  ISETP.GE.AND P6, PT, R17.reuse, R237, PT ;  /* 0x000000ed1100720c */ /* 0x040fe40003fc6270 */
[----:B------:R-:W-:Y:S01]  /*a160*/  ISETP.GE.AND P1, PT, R17, R236, PT ;  /* 0x000000ec1100720c */ /* 0x000fe20003f26270 */
[----:B------:R-:W-:Y:S01]  /*a170*/  VIADD R17, R141, 0xffffff60 ;  /* 0xffffff608d117836 */ /* 0x000fe20000000000 */
[----:B---3--:R-:W-:Y:S01]  /*a180*/  FSEL R190, R16, -INF , !P5 ;  /* 0xff80000010be7808 */ /* 0x008fe20006800000 */
[----:B------:R-:W3:Y:S01]  /*a190*/  MUFU.TANH R5, R5 ;  /* 0x0000000500057308 */ /* 0x000ee20000002400 */
[----:B------:R-:W-:Y:S02]  /*a1a0*/  HMMA.16816.F32 R36, R164, R24, R36 ;  /* 0x00000018a424723c */ /* 0x000fe40000001824 */
[----:B------:R-:W-:Y:S01]  /*a1b0*/  FSEL R190, R190, -INF , !P1 ;  /* 0xff800000bebe7808 */ /* 0x000fe20004800000 */
[----:B------:R-:W-:Y:S01]  /*a1c0*/  FMUL.FTZ R30, R30, R132 ;  /* 0x000000841e1e7220 */ /* 0x000fe20000410000 */
[----:B------:R-:W-:-:S02]  /*a1d0*/  ISETP.GT.AND P1, PT, R142, R17, PT ;  /* 0x000000118e00720c */ /* 0x000fc40003f24270 */
[----:B------:R-:W-:Y:S02]  /*a1e0*/  ISETP.GE.AND P5, PT, R17, R236, PT ;  /* 0x000000ec1100720c */ /* 0x000fe40003fa6270 */
[----:B------:R-:W-:Y:S01]  /*a1f0*/  HMMA.16816.F32 R184, R8, R6, R184 ;  /* 0x0000000608b8723c */ /* 0x000fe200000018b8 */
[----:B------:R-:W-:Y:S01]  /*a200*/  VIADD R8, R141, 0xffffff61 ;  /* 0xffffff618d087836 */ /* 0x000fe20000000000 */
[----:B-1----:R-:W-:Y:S01]  /*a210*/  FSEL R4, R4, -INF , !P1 ;  /* 0xff80000004047808 */ /* 0x002fe20004800000 */
[----:B------:R-:W1:Y:S01]  /*a220*/  MUFU.TANH R16, R30 ;  /* 0x0000001e00107308 */ /* 0x000e620000002400 */
[----:B------:R-:W-:Y:S01]  /*a230*/  FSEL R41, R41, -INF , !P4 ;  /* 0xff80000029297808 */ /* 0x000fe20006000000 */
[----:B------:R-:W-:Y:S01]  /*a240*/  FMUL.FTZ R6, R31, R132 ;  /* 0x000000841f067220 */ /* 0x000fe20000410000 */
[----:B------:R-:W-:Y:S02]  /*a250*/  ISETP.GT.AND P4, PT, R135, R17, PT ;  /* 0x000000118700720c */ /* 0x000fe40003f84270 */
[----:B------:R-:W-:-:S02]  /*a260*/  FSEL R182, R4, -INF , !P5 ;  /* 0xff80000004b67808 */ /* 0x000fc40006800000 */
[----:B------:R-:W-:Y:S02]  /*a270*/  ISETP.GT.AND P5, PT, R142, R8, PT ;  /* 0x000000088e00720c */ /* 0x000fe40003fa4270 */
[----:B------:R-:W-:Y:S02]  /*a280*/  FSEL R192, R41, -INF , !P6 ;  /* 0xff80000029c07808 */ /* 0x000fe40007000000 */
[----:B------:R-:W-:Y:S02]  /*a290*/  ISETP.GE.AND P6, PT, R17, R237, PT ;  /* 0x000000ed1100720c */ /* 0x000fe40003fc6270 */
[----:B--2---:R-:W-:Y:S01]  /*a2a0*/  FSEL R12, R12, -INF , !P4 ;  /* 0xff8000000c0c7808 */ /* 0x004fe20006000000 */
[----:B------:R-:W2:Y:S01]  /*a2b0*/  MUFU.TANH R14, R33 ;  /* 0x00000021000e7308 */ /* 0x000ea20000002400 */
[----:B------:R-:W-:Y:S01]  /*a2c0*/  VIADD R7, R141, 0xffffff68 ;  /* 0xffffff688d077836 */ /* 0x000fe20000000000 */
[----:B------:R-:W-:Y:S02]  /*a2d0*/  ISETP.GE.AND P1, PT, R8, R236, PT ;  /* 0x000000ec0800720c */ /* 0x000fe40003f26270 */
[----:B---3--:R-:W-:-:S02]  /*a2e0*/  FSEL R5, R5, -INF , !P5 ;  /* 0xff80000005057808 */ /* 0x008fc40006800000 */
[----:B------:R-:W-:Y:S02]  /*a2f0*/  FSEL R176, R12, -INF , !P6 ;  /* 0xff8000000cb07808 */ /* 0x000fe40007000000 */
[----:B------:R-:W3:Y:S01]  /*a300*/  MUFU.TANH R6, R6 ;  /* 0x0000000600067308 */ /* 0x000ee20000002400 */
[----:B------:R-:W-:Y:S01]  /*a310*/  ISETP.GT.AND P4, PT, R135, R8, PT ;  /* 0x000000088700720c */ /* 0x000fe20003f84270 */
[-C--:B------:R-:W-:Y:S01]  /*a320*/  FMUL.FTZ R15, R28, R132.reuse ;  /* 0x000000841c0f7220 */ /* 0x080fe20000410000 */
[----:B------:R-:W-:Y:S01]  /*a330*/  ISETP.GE.AND P6, PT, R8, R237, PT ;  /* 0x000000ed0800720c */ /* 0x000fe20003fc6270 */
[-C--:B------:R-:W-:Y:S01]  /*a340*/  FMUL.FTZ R8, R38, R132.reuse ;  /* 0x0000008426087220 */ /* 0x080fe20000410000 */
[----:B------:R-:W-:Y:S02]  /*a350*/  FSEL R178, R5, -INF , !P1 ;  /* 0xff80000005b27808 */ /* 0x000fe40004800000 */
[----:B------:R-:W-:Y:S01]  /*a360*/  ISETP.GT.AND P1, PT, R142, R7, PT ;  /* 0x000000078e00720c */ /* 0x000fe20003f24270 */
[----:B------:R-:W-:Y:S01]  /*a370*/  FMUL.FTZ R13, R29, R132 ;  /* 0x000000841d0d7220 */ /* 0x000fe20000410000 */
[----:B------:R-:W-:Y:S01]  /*a380*/  ISETP.GE.AND P5, PT, R7, R236, PT ;  /* 0x000000ec0700720c */ /* 0x000fe20003fa6270 */
[----:B------:R-:W-:Y:S01]  /*a390*/  VIADD R5, R141, 0xffffff69 ;  /* 0xffffff698d057836 */ /* 0x000fe20000000000 */
[----:B-1----:R-:W-:Y:S01]  /*a3a0*/  FSEL R16, R16, -INF , !P1 ;  /* 0xff80000010107808 */ /* 0x002fe20004800000 */
[----:B------:R-:W1:Y:S01]  /*a3b0*/  MUFU.TANH R15, R15 ;  /* 0x0000000f000f7308 */ /* 0x000e620000002400 */
[----:B------:R-:W-:Y:S02]  /*a3c0*/  HMMA.16816.F32 R184, R164, R26, R184 ;  /* 0x0000001aa4b8723c */ /* 0x000fe400000018b8 */
[----:B------:R-:W-:-:S05]  /*a3d0*/  FSEL R180, R16, -INF , !P5 ;  /* 0xff80000010b47808 */ /* 0x000fca0006800000 */
[----:B------:R-:W4:Y:S01]  /*a3e0*/  MUFU.TANH R8, R8 ;  /* 0x0000000800087308 */ /* 0x000f220000002400 */
[----:B------:R-:W-:Y:S01]  /*a3f0*/  ISETP.GT.AND P5, PT, R142, R5, PT ;  /* 0x000000058e00720c */ /* 0x000fe20003fa4270 */
[----:B------:R-:W-:Y:S01]  /*a400*/  FMUL.FTZ R36, R36, R132 ;  /* 0x0000008424247220 */ /* 0x000fe20000410000 */
[----:B--2---:R-:W-:Y:S01]  /*a410*/  FSEL R14, R14, -INF , !P4 ;  /* 0xff8000000e0e7808 */ /* 0x004fe20006000000 */
[----:B------:R-:W-:Y:S01]  /*a420*/  VIADD R9, R141, 0xffffff70 ;  /* 0xffffff708d097836 */ /* 0x000fe20000000000 */
[----:B------:R-:W-:-:S03]  /*a430*/  ISETP.GE.AND P1, PT, R5, R236, PT ;  /* 0x000000ec0500720c */ /* 0x000fc60003f26270 */
[----:B------:R-:W2:Y:S01]  /*a440*/  MUFU.TANH R13, R13 ;  /* 0x0000000d000d7308 */ /* 0x000ea20000002400 */
[----:B---3--:R-:W-:Y:S02]  /*a450*/  FSEL R6, R6, -INF , !P5 ;  /* 0xff80000006067808 */ /* 0x008fe40006800000 */
[----:B------:R-:W-:Y:S02]  /*a460*/  FSEL R174, R14, -INF , !P6 ;  /* 0xff8000000eae7808 */ /* 0x000fe40007000000 */
[----:B------:R-:W-:-:S03]  /*a470*/  ISETP.GT.AND P4, PT, R135, R7, PT ;  /* 0x000000078700720c */ /* 0x000fc60003f84270 */
[----:B------:R-:W3:Y:S01]  /*a480*/  MUFU.TANH R4, R36 ;  /* 0x0000002400047308 */ /* 0x000ee20000002400 */
[----:B------:R-:W-:Y:S01]  /*a490*/  ISETP.GE.AND P6, PT, R7, R237, PT ;  /* 0x000000ed0700720c */ /* 0x000fe20003fc6270 */
[----:B------:R-:W-:Y:S01]  /*a4a0*/  FMUL.FTZ R7, R39, R132 ;  /* 0x0000008427077220 */ /* 0x000fe20000410000 */
[----:B------:R-:W-:Y:S02]  /*a4b0*/  FSEL R168, R6, -INF , !P1 ;  /* 0xff80000006a87808 */ /* 0x000fe40004800000 */
[----:B------:R-:W-:Y:S02]  /*a4c0*/  ISETP.GT.AND P1, PT, R142, R9, PT ;  /* 0x000000098e00720c */ /* 0x000fe40003f24270 */
[----:B-1----:R-:W-:Y:S02]  /*a4d0*/  FSEL R15, R15, -INF , !P4 ;  /* 0xff8000000f0f7808 */ /* 0x002fe40006000000 */
[----:B------:R-:W-:Y:S02]  /*a4e0*/  ISETP.GE.AND P5, PT, R9, R236, PT ;  /* 0x000000ec0900720c */ /* 0x000fe40003fa6270 */
[----:B----4-:R-:W-:Y:S01]  /*a4f0*/  FSEL R8, R8, -INF , !P1 ;  /* 0xff80000008087808 */ /* 0x010fe20004800000 */
[----:B------:R-:W1:Y:S01]  /*a500*/  MUFU.TANH R7, R7 ;  /* 0x0000000700077308 */ /* 0x000e620000002400 */
[----:B------:R-:W-:-:S02]  /*a510*/  ISETP.GT.AND P4, PT, R135, R5, PT ;  /* 0x000000058700720c */ /* 0x000fc40003f84270 */
[----:B------:R-:W-:Y:S01]  /*a520*/  FSEL R166, R8, -INF , !P5 ;  /* 0xff80000008a67808 */ /* 0x000fe20006800000 */
[-C--:B------:R-:W-:Y:S01]  /*a530*/  FMUL.FTZ R8, R186, R132.reuse ;  /* 0x00000084ba087220 */ /* 0x080fe20000410000 */
[----:B------:R-:W-:Y:S02]  /*a540*/  FSEL R172, R15, -INF , !P6 ;  /* 0xff8000000fac7808 */ /* 0x000fe40007000000 */
[----:B--2---:R-:W-:Y:S02]  /*a550*/  FSEL R13, R13, -INF , !P4 ;  /* 0xff8000000d0d7808 */ /* 0x004fe40006000000 */
[----:B------:R-:W-:Y:S02]  /*a560*/  ISETP.GE.AND P6, PT, R5, R237, PT ;  /* 0x000000ed0500720c */ /* 0x000fe40003fc6270 */
[----:B------:R-:W-:Y:S01]  /*a570*/  ISETP.GT.AND P4, PT, R135, R9, PT ;  /* 0x000000098700720c */ /* 0x000fe20003f84270 */
[----:B------:R-:W-:Y:S01]  /*a580*/  VIADD R5, R141, 0xffffff71 ;  /* 0xffffff718d057836 */ /* 0x000fe20000000000 */
[----:B------:R-:W-:Y:S01]  /*a590*/  FSEL R170, R13, -INF , !P6 ;  /* 0xff8000000daa7808 */ /* 0x000fe20007000000 */
[----:B------:R-:W2:Y:S01]  /*a5a0*/  MUFU.TANH R8, R8 ;  /* 0x0000000800087308 */ /* 0x000ea20000002400 */
[----:B---3--:R-:W-:Y:S01]  /*a5b0*/  FSEL R4, R4, -INF , !P4 ;  /* 0xff80000004047808 */ /* 0x008fe20006000000 */
[-C--:B------:R-:W-:Y:S01]  /*a5c0*/  FMUL.FTZ R37, R37, R132.reuse ;  /* 0x0000008425257220 */ /* 0x080fe20000410000 */
[----:B------:R-:W-:Y:S01]  /*a5d0*/  ISETP.GE.AND P6, PT, R9, R237, PT ;  /* 0x000000ed0900720c */ /* 0x000fe20003fc6270 */
[----:B------:R-:W-:Y:S01]  /*a5e0*/  FMUL.FTZ R185, R185, R132 ;  /* 0x00000084b9b97220 */ /* 0x000fe20000410000 */
[----:B------:R-:W-:-:S02]  /*a5f0*/  ISETP.GT.AND P5, PT, R142, R5, PT ;  /* 0x000000058e00720c */ /* 0x000fc40003fa4270 */
[----:B------:R-:W-:Y:S02]  /*a600*/  FSEL R147, R4, -INF , !P6 ;  /* 0xff80000004937808 */ /* 0x000fe40007000000 */
[----:B------:R-:W3:Y:S01]  /*a610*/  MUFU.TANH R4, R185 ;  /* 0x000000b900047308 */ /* 0x000ee20000002400 */
[----:B------:R-:W-:Y:S01]  /*a620*/  ISETP.GT.AND P4, PT, R135, R5, PT ;  /* 0x000000058700720c */ /* 0x000fe20003f84270 */
[----:B------:R-:W-:Y:S01]  /*a630*/  FMUL.FTZ R184, R184, R132 ;  /* 0x00000084b8b87220 */ /* 0x000fe20000410000 */
[----:B------:R-:W-:Y:S01]  /*a640*/  BAR.SYNC.DEFER_BLOCKING 0x0 ;  /* 0x0000000000007b1d */ /* 0x000fe20000010000 */
[C---:B------:R-:W-:Y:S02]  /*a650*/  ISETP.GE.AND P6, PT, R5.reuse, R237, PT ;  /* 0x000000ed0500720c */ /* 0x040fe40003fc6270 */
[----:B------:R-:W-:Y:S01]  /*a660*/  ISETP.GE.AND P1, PT, R5, R236, PT ;  /* 0x000000ec0500720c */ /* 0x000fe20003f26270 */
[----:B------:R-:W-:Y:S01]  /*a670*/  VIADD R5, R141, 0xffffff78 ;  /* 0xffffff788d057836 */ /* 0x000fe20000000000 */
[----:B-1----:R-:W-:Y:S01]  /*a680*/  FSEL R7, R7, -INF , !P5 ;  /* 0xff80000007077808 */ /* 0x002fe20006800000 */
[----:B------:R-:W1:Y:S01]  /*a690*/  MUFU.TANH R37, R37 ;  /* 0x0000002500257308 */ /* 0x000e620000002400 */
[----:B------:R-:W-:Y:S01]  /*a6a0*/  FMUL.FTZ R187, R187, R132 ;  /* 0x00000084bbbb7220 */ /* 0x000fe20000410000 */
[----:B------:R-:W-:Y:S01]  /*a6b0*/  VIADD R141, R141, 0xffffff79 ;  /* 0xffffff798d8d7836 */ /* 0x000fe20000000000 */
[----:B------:R-:W-:-:S02]  /*a6c0*/  FSEL R164, R7, -INF , !P1 ;  /* 0xff80000007a47808 */ /* 0x000fc40004800000 */
[----:B------:R-:W-:-:S03]  /*a6d0*/  ISETP.GT.AND P1, PT, R142, R5, PT ;  /* 0x000000058e00720c */ /* 0x000fc60003f24270 */
[----:B------:R-:W4:Y:S01]  /*a6e0*/  MUFU.TANH R6, R184 ;  /* 0x000000b800067308 */ /* 0x000f220000002400 */
[----:B--2---:R-:W-:Y:S02]  /*a6f0*/  FSEL R8, R8, -INF , !P1 ;  /* 0xff80000008087808 */ /* 0x004fe40004800000 */
[----:B------:R-:W-:-:S05]  /*a700*/  ISETP.GT.AND P1, PT, R135, R141, PT ;  /* 0x0000008d8700720c */ /* 0x000fca0003f24270 */
[----:B------:R-:W2:Y:S01]  /*a710*/  MUFU.TANH R187, R187 ;  /* 0x000000bb00bb7308 */ /* 0x000ea20000002400 */
[----:B---3--:R-:W-:Y:S02]  /*a720*/  FSEL R4, R4, -INF , !P1 ;  /* 0xff80000004047808 */ /* 0x008fe40004800000 */
[----:B------:R-:W-:Y:S02]  /*a730*/  ISETP.GT.U32.AND P1, PT, R157, R218, PT ;  /* 0x000000da9d00720c */ /* 0x000fe40003f24070 */
[----:B-1----:R-:W-:Y:S02]  /*a740*/  FSEL R37, R37, -INF , !P4 ;  /* 0xff80000025257808 */ /* 0x002fe40006000000 */
[----:B------:R-:W-:Y:S02]  /*a750*/  ISETP.GT.AND P4, PT, R135, R5, PT ;  /* 0x000000058700720c */ /* 0x000fe40003f84270 */
[----:B------:R-:W-:Y:S02]  /*a760*/  FSEL R146, R37, -INF , !P6 ;  /* 0xff80000025927808 */ /* 0x000fe40007000000 */
[----:B------:R-:W-:-:S02]  /*a770*/  ISETP.GE.AND P6, PT, R5, R237, PT ;  /* 0x000000ed0500720c */ /* 0x000fc40003fc6270 */
[----:B------:R-:W-:Y:S02]  /*a780*/  ISETP.GE.AND P5, PT, R5, R236, PT ;  /* 0x000000ec0500720c */ /* 0x000fe40003fa6270 */
[----:B----4-:R-:W-:Y:S02]  /*a790*/  FSEL R6, R6, -INF , !P4 ;  /* 0xff80000006067808 */ /* 0x010fe40006000000 */
[----:B------:R-:W-:Y:S02]  /*a7a0*/  ISETP.GT.AND P4, PT, R142, R141, PT ;  /* 0x0000008d8e00720c */ /* 0x000fe40003f84270 */
[----:B------:R-:W-:Y:S02]  /*a7b0*/  FSEL R145, R6, -INF , !P6 ;  /* 0xff80000006917808 */ /* 0x000fe40007000000 */
[----:B------:R-:W-:Y:S01]  /*a7c0*/  FSEL R143, R8, -INF , !P5 ;  /* 0xff800000088f7808 */ /* 0x000fe20006800000 */
[----:B------:R-:W-:Y:S01]  /*a7d0*/  BSSY.RECONVERGENT B1, `(.L_x_5898) ;  /* 0x0000075000017945 */ /* 0x000fe20003800200 */
[----:B------:R-:W-:-:S02]  /*a7e0*/  ISETP.GE.AND P6, PT, R141, R237, PT ;  /* 0x000000ed8d00720c */ /* 0x000fc40003fc6270 */
[----:B------:R-:W-:Y:S02]  /*a7f0*/  ISETP.GE.AND P5, PT, R141, R236, PT ;  /* 0x000000ec8d00720c */ /* 0x000fe40003fa6270 */
[----:B--2---:R-:W-:Y:S02]  /*a800*/  FSEL R142, R187, -INF , !P4 ;  /* 0xff800000bb8e7808 */ /* 0x004fe40006000000 */
        /* <DEDUP_REMOVED lines=67> */
.L_x_5901:
        /* <DEDUP_REMOVED lines=8> */
.L_x_5902:
[----:B------:R-:W-:Y:S05]  /*acc0*/  BSYNC.RECONVERGENT B0 ;  /* 0x0000000000007941 */ /* 0x000fea0003800200 */
.L_x_5900:
        /* <DEDUP_REMOVED lines=37> */
.L_x_5899:
[----:B------:R-:W-:Y:S05]  /*af20*/  BSYNC.RECONVERGENT B1 ;  /* 0x0000000000017941 */ /* 0x000fea0003800200 */
.L_x_5898:
[----:B------:R-:W2:Y:S01]  /*af30*/  LD.E R158, desc[UR4][R2.64+0xdc] ;  /* 0x0000dc04029e7980 */ /* 0x000ea2000c101900 */
[----:B------:R-:W-:Y:S02]  /*af40*/  FMNMX3.FTZ R5, R133, R148, R150, !PT ;  /* 0x0000009485057276 */ /* 0x000fe40007810096 */
[----:B------:R-:W-:Y:S02]  /*af50*/  LEA R0, R0, R213, 0x1 ;  /* 0x000000d500007211 */ /* 0x000fe400078e08ff */
[----:B-1----:R-:W-:Y:S02]  /*af60*/  FMNMX3.FTZ R6, R5, R156, R62, !PT ;  /* 0x0000009c05067276 */ /* 0x002fe4000781003e */
[----:B------:R-:W-:Y:S01]  /*af70*/  FMNMX3.FTZ R5, R134, R154, R153, !PT ;  /* 0x0000009a86057276 */ /* 0x000fe20007810099 */
[----:B------:R-:W-:Y:S01]  /*af80*/  LDSM.16.MT88.4 R44, [R0+0x10000] ;  /* 0x01000000002c783b */ /* 0x000fe20000004200 */
        /* <DEDUP_REMOVED lines=29> */
[----:B------:R-:W-:Y:S01]  /*b160*/  IADD3 R16, PT, PT, R0, 0xc000, RZ ;  /* 0x0000c00000107810 */ /* 0x000fe20007ffe0ff */
[----:B------:R-:W1:Y:S01]  /*b170*/  SHFL.BFLY PT, R5, R6, 0x2, 0x1f ;  /* 0x0c401f0006057f89 */ /* 0x000e6200000e0000 */
[----:B------:R-:W-:Y:S02]  /*b180*/  FMNMX3.FTZ R7, R7, R145, R144, !PT ;  /* 0x0000009107077276 */ /* 0x000fe40007810090 */
[----:B------:R-:W-:Y:S02]  /*b190*/  SEL R161, R209, 0xffffffe0, !P3 ;  /* 0xffffffe0d1a17807 */ /* 0x000fe40005800000 */
[----:B------:R-:W-:Y:S01]  /*b1a0*/  @P1 IADD3 R139, PT, PT, R139, -0x3, RZ ;  /* 0xfffffffd8b8b1810 */ /* 0x000fe20007ffe0ff */
[----:B------:R-:W3:Y:S01]  /*b1b0*/  SHFL.BFLY PT, R4, R7, 0x2, 0x1f ;  /* 0x0c401f0007047f89 */ /* 0x000ee200000e0000 */
[----:B-1----:R-:W-:-:S05]  /*b1c0*/  FMNMX.FTZ R5, R6, R5, !PT ;  /* 0x0000000506057209 */ /* 0x002fca0007810000 */
[----:B------:R-:W1:Y:S01]  /*b1d0*/  SHFL.BFLY PT, R132, R5, 0x1, 0x1f ;  /* 0x0c201f0005847f89 */ /* 0x000e6200000e0000 */
[----:B---3--:R-:W-:-:S05]  /*b1e0*/  FMNMX.FTZ R4, R7, R4, !PT ;  /* 0x0000000407047209 */ /* 0x008fca0007810000 */
[----:B------:R-:W3:Y:S01]  /*b1f0*/  SHFL.BFLY PT, R141, R4, 0x1, 0x1f ;  /* 0x0c201f00048d7f89 */ /* 0x000ee200000e0000 */
[----:B-1----:R-:W-:-:S04]  /*b200*/  FMNMX.FTZ R132, R5, R132, !PT ;  /* 0x0000008405847209 */ /* 0x002fc80007810000 */
[----:B------:R-:W-:Y:S02]  /*b210*/  FSETP.NEU.FTZ.AND P0, PT, R132, -INF , PT ;  /* 0xff8000008400780b */ /* 0x000fe40003f1d000 */
[----:B---3--:R-:W-:Y:S02]  /*b220*/  FMNMX.FTZ R141, R4, R141, !PT ;  /* 0x0000008d048d7209 */ /* 0x008fe40007810000 */
[----:B------:R-:W-:Y:S02]  /*b230*/  FSEL R4, R132, RZ, P0 ;  /* 0x000000ff84047208 */ /* 0x000fe40000000000 */
[----:B------:R-:W-:-:S03]  /*b240*/  FSETP.NEU.FTZ.AND P4, PT, R141, -INF , PT ;  /* 0xff8000008d00780b */ /* 0x000fc60003f9d000 */
[----:B------:R-:W-:Y:S01]  /*b250*/  FADD.FTZ R5, R133, -R4 ;  /* 0x8000000485057221 */ /* 0x000fe20000010000 */
[----:B------:R-:W-:Y:S02]  /*b260*/  IADD3 R133, PT, PT, R161, R0, RZ ;  /* 0x00000000a1857210 */ /* 0x000fe40007ffe0ff */
[----:B------:R-:W-:-:S03]  /*b270*/  FSEL R7, R141, RZ, P4 ;  /* 0x000000ff8d077208 */ /* 0x000fc60002000000 */
[----:B------:R-:W-:Y:S02]  /*b280*/  LDSM.16.MT88.4 R52, [R133+0x10000] ;  /* 0x010000008534783b */ /* 0x000fe40000004200 */
[----:B------:R-:W-:Y:S02]  /*b290*/  FADD.FTZ R7, R134, -R7 ;  /* 0x8000000786077221 */ /* 0x000fe40000010000 */
[----:B------:R-:W-:Y:S01]  /*b2a0*/  LDSM.16.MT88.4 R20, [R133+0xc000] ;  /* 0x00c000008514783b */ /* 0x000fe20000004200 */
[C---:B--2---:R-:W-:Y:S01]  /*b2b0*/  FMUL.FTZ R151, R158.reuse, R132 ;  /* 0x000000849e977220 */ /* 0x044fe20000410000 */
[C---:B------:R-:W-:Y:S01]  /*b2c0*/  FMUL.FTZ R155, R158.reuse, R141 ;  /* 0x0000008d9e9b7220 */ /* 0x040fe20000410000 */
[C---:B------:R-:W-:Y:S01]  /*b2d0*/  FMUL.FTZ R159, R158.reuse, R7 ;  /* 0x000000079e9f7220 */ /* 0x040fe20000410000 */
[----:B------:R-:W-:Y:S02]  /*b2e0*/  FMUL.FTZ R8, R158, R5 ;  /* 0x000000059e087220 */ /* 0x000fe40000410000 */
[----:B------:R-:W-:-:S02]  /*b2f0*/  FSEL R151, R151, RZ, P0 ;  /* 0x000000ff97977208 */ /* 0x000fc40000000000 */
[----:B------:R-:W-:Y:S01]  /*b300*/  FSEL R155, R155, RZ, P4 ;  /* 0x000000ff9b9b7208 */ /* 0x000fe20002000000 */
[----:B------:R-:W1:Y:S02]  /*b310*/  MUFU.EX2 R134, R8 ;  /* 0x0000000800867308 */ /* 0x000e640000000800 */
[-CC-:B------:R-:W-:Y:S01]  /*b320*/  FFMA.FTZ R149, R156, R158.reuse, -R151.reuse ;  /* 0x0000009e9c957223 */ /* 0x180fe20000010897 */
[-C--:B------:R-:W-:Y:S01]  /*b330*/  FFMA.FTZ R152, R148, R158.reuse, -R151 ;  /* 0x0000009e94987223 */ /* 0x080fe20000010897 */
[-CC-:B------:R-:W-:Y:S01]  /*b340*/  FFMA.FTZ R156, R154, R158.reuse, -R155.reuse ;  /* 0x0000009e9a9c7223 */ /* 0x180fe2000001089b */
[-CC-:B------:R-:W-:Y:S01]  /*b350*/  FFMA.FTZ R154, R153, R158.reuse, -R155.reuse ;  /* 0x0000009e999a7223 */ /* 0x180fe2000001089b */
[-CC-:B------:R-:W-:Y:S01]  /*b360*/  FFMA.FTZ R153, R160, R158.reuse, -R155.reuse ;  /* 0x0000009ea0997223 */ /* 0x180fe2000001089b */
[-C--:B------:R-:W-:Y:S01]  /*b370*/  FFMA.FTZ R160, R162, R158.reuse, -R155 ;  /* 0x0000009ea2a07223 */ /* 0x080fe2000001089b */
[----:B------:R-:W-:Y:S01]  /*b380*/  IADD3 R162, PT, PT, R0, 0xc040, RZ ;  /* 0x0000c04000a27810 */ /* 0x000fe20007ffe0ff */
[-CC-:B------:R-:W-:Y:S01]  /*b390*/  FFMA.FTZ R150, R150, R158.reuse, -R151.reuse ;  /* 0x0000009e96967223 */ /* 0x180fe20000010897 */
[----:B------:R-:W-:Y:S01]  /*b3a0*/  @P2 IADD3 R162, PT, PT, R16, -0x40, RZ ;  /* 0xffffffc010a22810 */ /* 0x000fe20007ffe0ff */
[-C--:B------:R-:W-:Y:S01]  /*b3b0*/  FFMA.FTZ R148, R62, R158.reuse, -R151 ;  /* 0x0000009e3e947223 */ /* 0x080fe20000010897 */
[----:B------:R-:W-:Y:S01]  /*b3c0*/  MUFU.EX2 R152, R152 ;  /* 0x0000009800987308 */ /* 0x000fe20000000800 */
[--C-:B------:R-:W-:Y:S01]  /*b3d0*/  FFMA.FTZ R167, R188, R158, -R155.reuse ;  /* 0x0000009ebca77223 */ /* 0x100fe2000001089b */
[----:B------:R-:W-:Y:S01]  /*b3e0*/  IADD3 R161, PT, PT, R161, R162, RZ ;  /* 0x000000a2a1a17210 */ /* 0x000fe20007ffe0ff */
[----:B------:R-:W-:Y:S01]  /*b3f0*/  LDSM.16.MT88.4 R28, [R162] ;  /* 0x00000000a21c783b */ /* 0x000fe20000004200 */
[--C-:B------:R-:W-:Y:S01]  /*b400*/  FFMA.FTZ R186, R169, R158, -R155.reuse ;  /* 0x0000009ea9ba7223 */ /* 0x100fe2000001089b */
[-C--:B-1----:R-:W-:Y:S01]  /*b410*/  FMUL.FTZ R34, R106, R134.reuse ;  /* 0x000000866a227220 */ /* 0x082fe20000410000 */
[-C--:B------:R-:W-:Y:S01]  /*b420*/  FMUL.FTZ R35, R107, R134.reuse ;  /* 0x000000866b237220 */ /* 0x080fe20000410000 */
[----:B------:R-:W1:Y:S01]  /*b430*/  LDSM.16.MT88.4 R36, [R161] ;  /* 0x00000000a124783b */ /* 0x000e620000004200 */
[----:B------:R-:W2:Y:S01]  /*b440*/  MUFU.EX2 R150, R150 ;  /* 0x0000009600967308 */ /* 0x000ea20000000800 */
        /* <DEDUP_REMOVED lines=11> */
[-C--:B------:R-:W-:Y:S01]  /*b500*/  FFMA.FTZ R106, R205, R158.reuse, -R155 ;  /* 0x0000009ecd6a7223 */ /* 0x080fe2000001089b */
[----:B------:R-:W-:Y:S01]  /*b510*/  FFMA.FTZ R107, R197, R158, -R151 ;  /* 0x0000009ec56b7223 */ /* 0x000fe20000010897 */
[-C--:B------:R-:W-:Y:S01]  /*b520*/  FMUL.FTZ R18, R122, R134.reuse ;  /* 0x000000867a127220 */ /* 0x080fe20000410000 */
[----:B------:R-:W-:Y:S01]  /*b530*/  FMUL.FTZ R19, R123, R134 ;  /* 0x000000867b137220 */ /* 0x000fe20000410000 */
[----:B------:R-:W3:Y:S01]  /*b540*/  MUFU.EX2 R148, R148 ;  /* 0x0000009400947308 */ /* 0x000ee20000000800 */
[----:B--2---:R-:W-:Y:S01]  /*b550*/  F2FP.F16.F32.PACK_AB R5, R150, R152 ;  /* 0x000000989605723e */ /* 0x004fe200000000ff */
        /* <DEDUP_REMOVED lines=14> */
[----:B------:R-:W2:Y:S01]  /*b640*/  MUFU.EX2 R154, R154 ;  /* 0x0000009a009a7308 */ /* 0x000ea20000000800 */
[----:B---3--:R-:W-:Y:S01]  /*b650*/  F2FP.F16.F32.PACK_AB R7, R148, R149 ;  /* 0x000000959407723e */ /* 0x008fe200000000ff */
[-C--:B------:R-:W-:Y:S01]  /*b660*/  FMUL.FTZ R79, R79, R134.reuse ;  /* 0x000000864f4f7220 */ /* 0x080fe20000410000 */
[-C--:B------:R-:W-:Y:S01]  /*b670*/  FMUL.FTZ R66, R74, R134.reuse ;  /* 0x000000864a427220 */ /* 0x080fe20000410000 */
[-C--:B------:R-:W-:Y:S01]  /*b680*/  FMUL.FTZ R67, R75, R134.reuse ;  /* 0x000000864b437220 */ /* 0x080fe20000410000 */
[-C--:B------:R-:W-:Y:S01]  /*b690*/  FMUL.FTZ R70, R70, R134.reuse ;  /* 0x0000008646467220 */ /* 0x080fe20000410000 */
[----:B------:R-:W-:Y:S01]  /*b6a0*/  FMUL.FTZ R71, R71, R134 ;  /* 0x0000008647477220 */ /* 0x000fe20000410000 */
[-C--:B------:R-:W-:Y:S01]  /*b6b0*/  FFMA.FTZ R114, R189, R158.reuse, -R155 ;  /* 0x0000009ebd727223 */ /* 0x080fe2000001089b */
[----:B------:R-:W-:Y:S01]  /*b6c0*/  MUFU.EX2 R153, R153 ;  /* 0x0000009900997308 */ /* 0x000fe20000000800 */
[-CC-:B------:R-:W-:Y:S01]  /*b6d0*/  FFMA.FTZ R115, R177, R158.reuse, -R151.reuse ;  /* 0x0000009eb1737223 */ /* 0x180fe20000010897 */
[-CC-:B------:R-:W-:Y:S01]  /*b6e0*/  FFMA.FTZ R163, R163, R158.reuse, -R151.reuse ;  /* 0x0000009ea3a37223 */ /* 0x180fe20000010897 */
[-CC-:B------:R-:W-:Y:S01]  /*b6f0*/  FFMA.FTZ R184, R173, R158.reuse, -R151.reuse ;  /* 0x0000009eadb87223 */ /* 0x180fe20000010897 */
[-C--:B------:R-:W-:Y:S01]  /*b700*/  FFMA.FTZ R165, R175, R158.reuse, -R151 ;  /* 0x0000009eafa57223 */ /* 0x080fe20000010897 */
[-CC-:B------:R-:W-:Y:S01]  /*b710*/  FFMA.FTZ R169, R252, R158.reuse, -R155.reuse ;  /* 0x0000009efca97223 */ /* 0x180fe2000001089b */
[-C--:B------:R-:W-:Y:S01]  /*b720*/  FFMA.FTZ R188, R171, R158.reuse, -R155 ;  /* 0x0000009eabbc7223 */ /* 0x080fe2000001089b */
[--C-:B------:R-:W-:Y:S01]  /*b730*/  FFMA.FTZ R200, R250, R158, -R151.reuse ;  /* 0x0000009efac87223 */ /* 0x100fe20000010897 */
[----:B------:R-:W3:Y:S01]  /*b740*/  MUFU.EX2 R160, R160 ;  /* 0x000000a000a07308 */ /* 0x000ee20000000800 */
[----:B--2---:R-:W-:Y:S01]  /*b750*/  F2FP.F16.F32.PACK_AB R4, R154, R156 ;  /* 0x0000009c9a04723e */ /* 0x004fe200000000ff */
[-CC-:B------:R-:W-:Y:S01]  /*b760*/  FFMA.FTZ R171, R248, R158.reuse, -R151.reuse ;  /* 0x0000009ef8ab7223 */ /* 0x180fe20000010897 */
[-CC-:B------:R-:W-:Y:S01]  /*b770*/  FFMA.FTZ R244, R244, R158.reuse, -R151.reuse ;  /* 0x0000009ef4f47223 */ /* 0x180fe20000010897 */
[-C--:B------:R-:W-:Y:S01]  /*b780*/  FFMA.FTZ R173, R246, R158.reuse, -R151 ;  /* 0x0000009ef6ad7223 */ /* 0x080fe20000010897 */
[-CC-:B------:R-:W-:Y:S01]  /*b790*/  FFMA.FTZ R175, R240, R158.reuse, -R155.reuse ;  /* 0x0000009ef0af7223 */ /* 0x180fe2000001089b */
[-CC-:B------:R-:W-:Y:S01]  /*b7a0*/  FFMA.FTZ R238, R238, R158.reuse, -R155.reuse ;  /* 0x0000009eeeee7223 */ /* 0x180fe2000001089b */
[-CC-:B------:R-:W-:Y:S01]  /*b7b0*/  FFMA.FTZ R177, R234, R158.reuse, -R155.reuse ;  /* 0x0000009eeab17223 */ /* 0x180fe2000001089b */
[----:B------:R-:W2:Y:S01]  /*b7c0*/  MUFU.EX2 R159, R159 ;  /* 0x0000009f009f7308 */ /* 0x000ea20000000800 */
[-C--:B------:R-:W-:Y:S01]  /*b7d0*/  FFMA.FTZ R230, R230, R158.reuse, -R155 ;  /* 0x0000009ee6e67223 */ /* 0x080fe2000001089b */
[-CC-:B------:R-:W-:Y:S01]  /*b7e0*/  FFMA.FTZ R214, R214, R158.reuse, -R151.reuse ;  /* 0x0000009ed6d67223 */ /* 0x180fe20000010897 */
[-C--:B------:R-:W-:Y:S01]  /*b7f0*/  FFMA.FTZ R202, R202, R158.reuse, -R151 ;  /* 0x0000009ecaca7223 */ /* 0x080fe20000010897 */
[-CC-:B------:R-:W-:Y:S01]  /*b800*/  FFMA.FTZ R196, R196, R158.reuse, -R155.reuse ;  /* 0x0000009ec4c47223 */ /* 0x180fe2000001089b */
[-CC-:B------:R-:W-:Y:S01]  /*b810*/  FFMA.FTZ R185, R194, R158.reuse, -R155.reuse ;  /* 0x0000009ec2b97223 */ /* 0x180fe2000001089b */
[-C--:B------:R-:W-:Y:S01]  /*b820*/  FFMA.FTZ R192, R192, R158.reuse, -R155 ;  /* 0x0000009ec0c07223 */ /* 0x080fe2000001089b */
[-CC-:B------:R-:W-:Y:S01]  /*b830*/  FFMA.FTZ R190, R190, R158.reuse, -R151.reuse ;  /* 0x0000009ebebe7223 */ /* 0x180fe20000010897 */
[----:B------:R-:W-:Y:S01]  /*b840*/  MUFU.EX2 R106, R106 ;  /* 0x0000006a006a7308 */ /* 0x000fe20000000800 */
[----:B---3--:R-:W-:Y:S01]  /*b850*/  F2FP.F16.F32.PACK_AB R6, R160, R153 ;  /* 0x00000099a006723e */ /* 0x008fe200000000ff */
[-CC-:B------:R-:W-:Y:S01]  /*b860*/  FFMA.FTZ R187, R178, R158.reuse, -R151.reuse ;  /* 0x0000009eb2bb7223 */ /* 0x180fe20000010897 */
[-CC-:B------:R-:W-:Y:S01]  /*b870*/  FFMA.FTZ R182, R182, R158.reuse, -R151.reuse ;  /* 0x0000009eb6b67223 */ /* 0x180fe20000010897 */
[-C--:B------:R-:W-:Y:S01]  /*b880*/  FFMA.FTZ R178, R180, R158.reuse, -R151 ;  /* 0x0000009eb4b27223 */ /* 0x080fe20000010897 */
[-CC-:B------:R-:W-:Y:S01]  /*b890*/  FFMA.FTZ R176, R176, R158.reuse, -R155.reuse ;  /* 0x0000009eb0b07223 */ /* 0x180fe2000001089b */
[-CC-:B------:R-:W-:Y:S01]  /*b8a0*/  FFMA.FTZ R189, R174, R158.reuse, -R155.reuse ;  /* 0x0000009eaebd7223 */ /* 0x180fe2000001089b */
[-CC-:B------:R-:W-:Y:S01]  /*b8b0*/  FFMA.FTZ R172, R172, R158.reuse, -R155.reuse ;  /* 0x0000009eacac7223 */ /* 0x180fe2000001089b */
[----:B------:R-:W-:Y:S01]  /*b8c0*/  MUFU.EX2 R107, R107 ;  /* 0x0000006b006b7308 */ /* 0x000fe20000000800 */
        /* <DEDUP_REMOVED lines=8> */
[C---:B-1----:R-:W-:Y:S01]  /*b950*/  HMMA.16816.F32 R32, R4.reuse, R36, R32 ;  /* 0x000000240420723c */ /* 0x042fe20000001820 */
        /* <DEDUP_REMOVED lines=43> */
[-C--:B------:R-:W-:Y:S01]  /*bc10*/  FFMA.FTZ R113, R181, R158.reuse, -R155 ;  /* 0x0000009eb5717223 */ /* 0x080fe2000001089b */
[----:B------:R-:W4:Y:S01]  /*bc20*/  LDSM.16.MT88.4 R88, [R0+0xc800] ;  /* 0x00c800000058783b */ /* 0x000f220000004200 */
[-C--:B------:R-:W-:Y:S01]  /*bc30*/  FFMA.FTZ R181, R204, R158.reuse, -R151 ;  /* 0x0000009eccb57223 */ /* 0x080fe20000010897 */
[----:B------:R-:W-:Y:S01]  /*bc40*/  FFMA.FTZ R183, R198, R158, -R155 ;  /* 0x0000009ec6b77223 */ /* 0x000fe2000001089b */
[C---:B------:R-:W-:Y:S01]  /*bc50*/  HMMA.16816.F32 R16, R4.reuse, R20, R16 ;  /* 0x000000140410723c */ /* 0x040fe20000001810 */
[----:B------:R-:W5:Y:S01]  /*bc60*/  LDSM.16.MT88.4 R80, [R162+0x800] ;  /* 0x00080000a250783b */ /* 0x000f620000004200 */
[----:B------:R-:W2:Y:S01]  /*bc70*/  MUFU.EX2 R104, R104 ;  /* 0x0000006800687308 */ /* 0x000ea20000000800 */
[----:B------:R-:W-:Y:S01]  /*bc80*/  FFMA.FTZ R241, R241, R134, R152 ;  /* 0x00000086f1f17223 */ /* 0x000fe20000010098 */
[----:B------:R-:W-:Y:S01]  /*bc90*/  FFMA.FTZ R159, R245, R159, R156 ;  /* 0x0000009ff59f7223 */ /* 0x000fe2000001009c */
[----:B------:R-:W-:Y:S01]  /*bca0*/  LDSM.16.MT88.4 R72, [R161+0x4800] ;  /* 0x00480000a148783b */ /* 0x000fe20000004200 */
[-C--:B------:R-:W-:Y:S01]  /*bcb0*/  FFMA.FTZ R166, R166, R158.reuse, -R151 ;  /* 0x0000009ea6a67223 */ /* 0x080fe20000010897 */
[----:B------:R-:W-:Y:S01]  /*bcc0*/  FADD.FTZ R150, R150, R241 ;  /* 0x000000f196967221 */ /* 0x000fe20000010000 */
        /* <DEDUP_REMOVED lines=8> */
[C---:B------:R-:W-:Y:S01]  /*bd50*/  HMMA.16816.F32 R8, R4.reuse, R12, R8 ;  /* 0x0000000c0408723c */ /* 0x040fe20000001808 */
[----:B------:R-:W-:Y:S01]  /*bd60*/  FADD.FTZ R160, R160, R153 ;  /* 0x00000099a0a07221 */ /* 0x000fe20000010000 */
[----:B------:R-:W-:Y:S01]  /*bd70*/  MUFU.EX2 R112, R112 ;  /* 0x0000007000707308 */ /* 0x000fe20000000800 */
[-CC-:B------:R-:W-:Y:S01]  /*bd80*/  FFMA.FTZ R146, R146, R158.reuse, -R155.reuse ;  /* 0x0000009e92927223 */ /* 0x180fe2000001089b */
[-CC-:B------:R-:W-:Y:S01]  /*bd90*/  FFMA.FTZ R145, R145, R158.reuse, -R155.reuse ;  /* 0x0000009e91917223 */ /* 0x180fe2000001089b */
[-C--:B------:R-:W-:Y:S01]  /*bda0*/  FFMA.FTZ R144, R144, R158.reuse, -R155 ;  /* 0x0000009e90907223 */ /* 0x080fe2000001089b */
[----:B------:R-:W-:Y:S01]  /*bdb0*/  FFMA.FTZ R142, R142, R158, -R151 ;  /* 0x0000009e8e8e7223 */ /* 0x000fe20000010897 */
[----:B------:R-:W-:Y:S01]  /*bdc0*/  LDSM.16.MT88.4 R116, [R133+0xf800] ;  /* 0x00f800008574783b */ /* 0x000fe20000004200 */
[----:B------:R-:W-:Y:S01]  /*bdd0*/  HMMA.16816.F32 R24, R4, R28, R24 ;  /* 0x0000001c0418723c */ /* 0x000fe20000001818 */
[-C--:B------:R-:W-:Y:S01]  /*bde0*/  MOV R134, R141.reuse ;  /* 0x0000008d00867202 */ /* 0x080fe20000000f00 */
[----:B------:R-:W-:Y:S01]  /*bdf0*/  MUFU.EX2 R113, R113 ;  /* 0x0000007100717308 */ /* 0x000fe20000000800 */
[----:B------:R-:W-:-:S05]  /*be00*/  @P1 MOV R134, R141 ;  /* 0x0000008d00861202 */ /* 0x000fca0000000f00 */
        /* <DEDUP_REMOVED lines=13> */
[----:B------:R-:W-:Y:S01]  /*bee0*/  HMMA.16816.F32 R60, R4, R62, R76 ;  /* 0x0000003e043c723c */ /* 0x000fe2000000184c */
[----:B------:R-:W1:Y:S01]  /*bef0*/  LDSM.16.MT88.4 R76, [R161+0x800] ;  /* 0x00080000a14c783b */ /* 0x000e620000004200 */
[-CC-:B------:R-:W-:Y:S01]  /*bf00*/  FFMA.FTZ R193, R168, R158.reuse, -R151.reuse ;  /* 0x0000009ea8c17223 */ /* 0x180fe20000010897 */
[----:B------:R-:W-:-:S02]  /*bf10*/  FFMA.FTZ R195, R164, R158, -R151 ;  /* 0x0000009ea4c37223 */ /* 0x000fc40000010897 */
[----:B------:R-:W-:Y:S03]  /*bf20*/  MUFU.EX2 R109, R109 ;  /* 0x0000006d006d7308 */ /* 0x000fe60000000800 */
[C---:B--2---:R-:W-:Y:S05]  /*bf30*/  HMMA.16816.F32 R64, R4.reuse, R92, R64 ;  /* 0x0000005c0440723c */ /* 0x044fea0000001840 */
[----:B------:R-:W-:Y:S03]  /*bf40*/  MUFU.EX2 R108, R108 ;  /* 0x0000006c006c7308 */ /* 0x000fe60000000800 */
[----:B------:R-:W-:Y:S01]  /*bf50*/  HMMA.16816.F32 R4, R4, R94, R68 ;  /* 0x0000005e0404723c */ /* 0x000fe20000001844 */
[----:B------:R-:W-:Y:S01]  /*bf60*/  F2FP.F16.F32.PACK_AB R68, R104, R105 ;  /* 0x000000696844723e */ /* 0x000fe200000000ff */
[----:B------:R-:W-:Y:S01]  /*bf70*/  LDSM.16.MT88.4 R92, [R133+0x10800] ;  /* 0x01080000855c783b */ /* 0x000fe20000004200 */
[C---:B------:R-:W-:Y:S01]  /*bf80*/  F2FP.F16.F32.PACK_AB R69, R100.reuse, R101 ;  /* 0x000000656445723e */ /* 0x040fe200000000ff */
[----:B------:R-:W-:Y:S01]  /*bf90*/  FADD.FTZ R101, R101, R148 ;  /* 0x0000009465657221 */ /* 0x000fe20000010000 */
        /* <DEDUP_REMOVED lines=8> */
[----:B------:R-:W2:Y:S01]  /*c020*/  MUFU.EX2 R111, R111 ;  /* 0x0000006f006f7308 */ /* 0x000ea20000000800 */
[----:B------:R-:W-:Y:S01]  /*c030*/  FADD.FTZ R106, R106, R105 ;  /* 0x000000696a6a7221 */ /* 0x000fe20000010000 */
[----:B------:R-:W-:-:S03]  /*c040*/  FADD.FTZ R102, R107, R102 ;  /* 0x000000666b667221 */ /* 0x000fc60000010000 */
[----:B------:R-:W-:Y:S02]  /*c050*/  FADD.FTZ R106, R103, R106 ;  /* 0x0000006a676a7221 */ /* 0x000fe40000010000 */
        /* <DEDUP_REMOVED lines=8> */
[C---:B-----5:R-:W-:Y:S02]  /*c0e0*/  HMMA.16816.F32 R24, R68.reuse, R80, R24 ;  /* 0x000000504418723c */ /* 0x060fe40000001818 */
[----:B------:R-:W5:Y:S06]  /*c0f0*/  MUFU.EX2 R186, R186 ;  /* 0x000000ba00ba7308 */ /* 0x000f6c0000000800 */
[C---:B------:R-:W-:Y:S01]  /*c100*/  HMMA.16816.F32 R28, R68.reuse, R82, R28 ;  /* 0x00000052441c723c */ /* 0x040fe2000000181c */
[----:B------:R-:W5:Y:S01]  /*c110*/  LDSM.16.MT88.4 R80, [R0+0xd000] ;  /* 0x00d000000050783b */ /* 0x000f620000004200 */
[----:B------:R-:W-:Y:S06]  /*c120*/  MUFU.EX2 R169, R169 ;  /* 0x000000a900a97308 */ /* 0x000fec0000000800 */
[C---:B-1----:R-:W-:Y:S02]  /*c130*/  HMMA.16816.F32 R32, R68.reuse, R76, R32 ;  /* 0x0000004c4420723c */ /* 0x042fe40000001820 */
[----:B------:R-:W1:Y:S06]  /*c140*/  MUFU.EX2 R188, R188 ;  /* 0x000000bc00bc7308 */ /* 0x000e6c0000000800 */
[C---:B------:R-:W-:Y:S01]  /*c150*/  HMMA.16816.F32 R36, R68.reuse, R78, R36 ;  /* 0x0000004e4424723c */ /* 0x040fe20000001824 */
[----:B------:R-:W1:Y:S01]  /*c160*/  LDSM.16.MT88.4 R76, [R133+0xd000] ;  /* 0x00d00000854c783b */ /* 0x000e620000004200 */
[----:B------:R-:W1:Y:S06]  /*c170*/  MUFU.EX2 R200, R200 ;  /* 0x000000c800c87308 */ /* 0x000e6c0000000800 */
[C---:B---3--:R-:W-:Y:S02]  /*c180*/  HMMA.16816.F32 R40, R68.reuse, R84, R40 ;  /* 0x000000544428723c */ /* 0x048fe40000001828 */
        /* <DEDUP_REMOVED lines=9> */
[C---:B------:R-:W-:Y:S02]  /*c220*/  HMMA.16816.F32 R48, R68.reuse, R92, R48 ;  /* 0x0000005c4430723c */ /* 0x040fe40000001830 */
[----:B------:R-:W3:Y:S06]  /*c230*/  MUFU.EX2 R238, R238 ;  /* 0x000000ee00ee7308 */ /* 0x000eec0000000800 */
[C---:B------:R-:W-:Y:S01]  /*c240*/  HMMA.16816.F32 R52, R68.reuse, R94, R52 ;  /* 0x0000005e4434723c */ /* 0x040fe20000001834 */
[----:B------:R-:W-:Y:S01]  /*c250*/  LDSM.16.MT88.4 R92, [R0+0xd800] ;  /* 0x00d80000005c783b */ /* 0x000fe20000004200 */
[----:B------:R-:W-:Y:S06]  /*c260*/  MUFU.EX2 R177, R177 ;  /* 0x000000b100b17308 */ /* 0x000fec0000000800 */
[C---:B----4-:R-:W-:Y:S02]  /*c270*/  HMMA.16816.F32 R56, R68.reuse, R88, R56 ;  /* 0x000000584438723c */ /* 0x050fe40000001838 */
[----:B------:R-:W4:Y:S06]  /*c280*/  MUFU.EX2 R230, R230 ;  /* 0x000000e600e67308 */ /* 0x000f2c0000000800 */
[----:B------:R-:W-:Y:S01]  /*c290*/  HMMA.16816.F32 R60, R68, R90, R60 ;  /* 0x0000005a443c723c */ /* 0x000fe2000000183c */
[----:B------:R-:W4:Y:S01]  /*c2a0*/  LDSM.16.MT88.4 R88, [R161+0x1000] ;  /* 0x00100000a158783b */ /* 0x000f220000004200 */
[----:B--2---:R-:W-:Y:S01]  /*c2b0*/  F2FP.F16.F32.PACK_AB R68, R112, R111 ;  /* 0x0000006f7044723e */ /* 0x004fe200000000ff */
[----:B------:R-:W2:Y:S01]  /*c2c0*/  MUFU.EX2 R214, R214 ;  /* 0x000000d600d67308 */ /* 0x000ea20000000800 */
        /* <DEDUP_REMOVED lines=10> */
[----:B-----5:R-:W-:Y:S01]  /*c370*/  HMMA.16816.F32 R8, R68, R80, R8 ;  /* 0x000000504408723c */ /* 0x020fe20000001808 */
        /* <DEDUP_REMOVED lines=11> */
[----:B------:R-:W5:Y:S04]  /*c430*/  MUFU.EX2 R196, R196 ;  /* 0x000000c400c47308 */ /* 0x000f680000000800 */
[C---:B---3--:R-:W-:Y:S04]  /*c440*/  HMMA.16816.F32 R24, R68.reuse, R84, R24 ;  /* 0x000000544418723c */ /* 0x048fe80000001818 */
[----:B------:R-:W-:Y:S04]  /*c450*/  MUFU.EX2 R185, R185 ;  /* 0x000000b900b97308 */ /* 0x000fe80000000800 */
[C---:B------:R-:W-:Y:S01]  /*c460*/  HMMA.16816.F32 R28, R68.reuse, R86, R28 ;  /* 0x00000056441c723c */ /* 0x040fe2000000181c */
[----:B------:R-:W3:Y:S03]  /*c470*/  LDSM.16.MT88.4 R84, [R162+0x5000] ;  /* 0x00500000a254783b */ /* 0x000ee60000004200 */
[----:B------:R-:W5:Y:S04]  /*c480*/  MUFU.EX2 R192, R192 ;  /* 0x000000c000c07308 */ /* 0x000f680000000800 */
[C---:B------:R-:W-:Y:S04]  /*c490*/  HMMA.16816.F32 R40, R68.reuse, R72, R40 ;  /* 0x000000484428723c */ /* 0x040fe80000001828 */
[----:B------:R-:W5:Y:S04]  /*c4a0*/  MUFU.EX2 R190, R190 ;  /* 0x000000be00be7308 */ /* 0x000f680000000800 */
[C---:B------:R-:W-:Y:S01]  /*c4b0*/  HMMA.16816.F32 R44, R68.reuse, R74, R44 ;  /* 0x0000004a442c723c */ /* 0x040fe2000000182c */
[----:B------:R-:W2:Y:S03]  /*c4c0*/  LDSM.16.MT88.4 R72, [R162+0x1800] ;  /* 0x00180000a248783b */ /* 0x000ea60000004200 */
[----:B------:R-:W-:Y:S04]  /*c4d0*/  MUFU.EX2 R182, R182 ;  /* 0x000000b600b67308 */ /* 0x000fe80000000800 */
[C---:B----4-:R-:W-:Y:S04]  /*c4e0*/  HMMA.16816.F32 R32, R68.reuse, R88, R32 ;  /* 0x000000584420723c */ /* 0x050fe80000001820 */
        /* <DEDUP_REMOVED lines=12> */
[----:B------:R-:W-:Y:S03]  /*c5b0*/  LDSM.16.MT88.4 R84, [R161+0x5800] ;  /* 0x00580000a154783b */ /* 0x000fe60000004200 */
[----:B------:R-:W3:Y:S04]  /*c5c0*/  MUFU.EX2 R191, R191 ;  /* 0x000000bf00bf7308 */ /* 0x000ee80000000800 */
[C---:B------:R-:W-:Y:S04]  /*c5d0*/  HMMA.16816.F32 R64, R68.reuse, R80, R64 ;  /* 0x000000504440723c */ /* 0x040fe80000001840 */
[----:B------:R-:W3:Y:S04]  /*c5e0*/  MUFU.EX2 R193, R193 ;  /* 0x000000c100c17308 */ /* 0x000ee80000000800 */
        /* <DEDUP_REMOVED lines=12> */
[----:B--2---:R-:W-:Y:S01]  /*c6b0*/  HMMA.16816.F32 R24, R68, R72, R24 ;  /* 0x000000484418723c */ /* 0x004fe20000001818 */
[----:B------:R-:W-:Y:S01]  /*c6c0*/  FADD.FTZ R169, R169, R186 ;  /* 0x000000baa9a97221 */ /* 0x000fe20000010000 */
[----:B------:R-:W-:Y:S01]  /*c6d0*/  FADD.FTZ R200, R200, R165 ;  /* 0x000000a5c8c87221 */ /* 0x000fe20000010000 */
[----:B------:R-:W-:Y:S02]  /*c6e0*/  MUFU.EX2 R195, R195 ;  /* 0x000000c300c37308 */ /* 0x000fe40000000800 */
[----:B------:R-:W-:-:S03]  /*c6f0*/  FADD.FTZ R188, R188, R169 ;  /* 0x000000a9bcbc7221 */ /* 0x000fc60000010000 */
[C---:B------:R-:W-:Y:S01]  /*c700*/  HMMA.16816.F32 R28, R68.reuse, R74, R28 ;  /* 0x0000004a441c723c */ /* 0x040fe2000000181c */
[----:B------:R-:W2:Y:S02]  /*c710*/  LDSM.16.MT88.4 R72, [R133+0x11800] ;  /* 0x011800008548783b */ /* 0x000ea40000004200 */
[----:B------:R-:W-:Y:S05]  /*c720*/  MUFU.EX2 R143, R143 ;  /* 0x0000008f008f7308 */ /* 0x000fea0000000800 */
[C---:B----4-:R-:W-:Y:S03]  /*c730*/  HMMA.16816.F32 R16, R68.reuse, R88, R16 ;  /* 0x000000584410723c */ /* 0x050fe60000001810 */
[----:B------:R-:W-:Y:S05]  /*c740*/  MUFU.EX2 R147, R147 ;  /* 0x0000009300937308 */ /* 0x000fea0000000800 */
[C---:B------:R-:W-:Y:S01]  /*c750*/  HMMA.16816.F32 R20, R68.reuse, R90, R20 ;  /* 0x0000005a4414723c */ /* 0x040fe20000001814 */
[----:B------:R-:W4:Y:S02]  /*c760*/  LDSM.16.MT88.4 R88, [R162+0x5800] ;  /* 0x00580000a258783b */ /* 0x000f240000004200 */
[----:B------:R-:W3:Y:S05]  /*c770*/  MUFU.EX2 R146, R146 ;  /* 0x0000009200927308 */ /* 0x000eea0000000800 */
[C---:B-1----:R-:W-:Y:S03]  /*c780*/  HMMA.16816.F32 R32, R68.reuse, R76, R32 ;  /* 0x0000004c4420723c */ /* 0x042fe60000001820 */
[----:B------:R-:W-:Y:S05]  /*c790*/  MUFU.EX2 R145, R145 ;  /* 0x0000009100917308 */ /* 0x000fea0000000800 */
[C---:B------:R-:W-:Y:S01]  /*c7a0*/  HMMA.16816.F32 R36, R68.reuse, R78, R36 ;  /* 0x0000004e4424723c */ /* 0x040fe20000001824 */
[----:B------:R-:W1:Y:S02]  /*c7b0*/  LDSM.16.MT88.4 R76, [R133+0xe000] ;  /* 0x00e00000854c783b */ /* 0x000e640000004200 */
[----:B------:R-:W3:Y:S05]  /*c7c0*/  MUFU.EX2 R144, R144 ;  /* 0x0000009000907308 */ /* 0x000eea0000000800 */
[C---:B-----5:R-:W-:Y:S03]  /*c7d0*/  HMMA.16816.F32 R40, R68.reuse, R80, R40 ;  /* 0x000000504428723c */ /* 0x060fe60000001828 */
[----:B------:R-:W5:Y:S05]  /*c7e0*/  MUFU.EX2 R142, R142 ;  /* 0x0000008e008e7308 */ /* 0x000f6a0000000800 */
[C---:B------:R-:W-:Y:S01]  /*c7f0*/  HMMA.16816.F32 R44, R68.reuse, R82, R44 ;  /* 0x00000052442c723c */ /* 0x040fe2000000182c */
[----:B------:R-:W3:Y:S07]  /*c800*/  LDSM.16.MT88.4 R80, [R162+0x2000] ;  /* 0x00200000a250783b */ /* 0x000eee0000004200 */
[C---:B--2---:R-:W-:Y:S08]  /*c810*/  HMMA.16816.F32 R48, R68.reuse, R72, R48 ;  /* 0x000000484430723c */ /* 0x044ff00000001830 */
[C---:B------:R-:W-:Y:S01]  /*c820*/  HMMA.16816.F32 R52, R68.reuse, R74, R52 ;  /* 0x0000004a4434723c */ /* 0x040fe20000001834 */
[----:B------:R-:W2:Y:S07]  /*c830*/  LDSM.16.MT88.4 R72, [R161+0x2000] ;  /* 0x00200000a148783b */ /* 0x000eae0000004200 */
[C---:B------:R-:W-:Y:S08]  /*c840*/  HMMA.16816.F32 R8, R68.reuse, R92, R8 ;  /* 0x0000005c4408723c */ /* 0x040ff00000001808 */
[C---:B------:R-:W-:Y:S01]  /*c850*/  HMMA.16816.F32 R12, R68.reuse, R94, R12 ;  /* 0x0000005e440c723c */ /* 0x040fe2000000180c */
[----:B------:R-:W5:Y:S07]  /*c860*/  LDSM.16.MT88.4 R92, [R0+0xe000] ;  /* 0x00e00000005c783b */ /* 0x000f6e0000004200 */
[C---:B----4-:R-:W-:Y:S08]  /*c870*/  HMMA.16816.F32 R56, R68.reuse, R88, R56 ;  /* 0x000000584438723c */ /* 0x050ff00000001838 */
        /* <DEDUP_REMOVED lines=26> */
[C---:B-----5:R-:W-:Y:S08]  /*ca20*/  HMMA.16816.F32 R8, R68.reuse, R92, R8 ;  /* 0x0000005c4408723c */ /* 0x060ff00000001808 */
        /* <DEDUP_REMOVED lines=36> */
[C---:B--2---:R-:W-:Y:S08]  /*cc70*/  HMMA.16816.F32 R40, R68.reuse, R72, R40 ;  /* 0x000000484428723c */ /* 0x044ff00000001828 */
[C---:B------:R-:W-:Y:S01]  /*cc80*/  HMMA.16816.F32 R44, R68.reuse, R74, R44 ;  /* 0x0000004a442c723c */ /* 0x040fe2000000182c */
[----:B------:R-:W2:Y:S07]  /*cc90*/  LDSM.16.MT88.4 R72, [R162+0x3000] ;  /* 0x00300000a248783b */ /* 0x000eae0000004200 */
        /* <DEDUP_REMOVED lines=40> */
[C---:B---3--:R-:W-:Y:S08]  /*cf20*/  HMMA.16816.F32 R56, R68.reuse, R80, R56 ;  /* 0x000000504438723c */ /* 0x048ff00000001838 */
[C---:B------:R-:W-:Y:S08]  /*cf30*/  HMMA.16816.F32 R60, R68.reuse, R82, R60 ;  /* 0x00000052443c723c */ /* 0x040ff0000000183c */
[----:B--2---:R-:W-:Y:S01]  /*cf40*/  HMMA.16816.F32 R64, R68, R72, R64 ;  /* 0x000000484440723c */ /* 0x004fe20000001840 */
[----:B-1----:R-:W-:-:S02]  /*cf50*/  MOV R133, R132 ;  /* 0x0000008400857202 */ /* 0x002fc40000000f00 */
[----:B------:R-:W-:-:S05]  /*cf60*/  @P1 MOV R133, R132 ;  /* 0x0000008400851202 */ /* 0x000fca0000000f00 */
[----:B------:R-:W-:Y:S01]  /*cf70*/  HMMA.16816.F32 R4, R68, R74, R4 ;  /* 0x0000004a4404723c */ /* 0x000fe20000001804 */
[----:B------:R-:W-:Y:S01]  /*cf80*/  F2FP.F16.F32.PACK_AB R68, R146, R147 ;  /* 0x000000939244723e */ /* 0x000fe200000000ff */
[----:B------:R-:W-:Y:S01]  /*cf90*/  FADD.FTZ R147, R147, R172 ;  /* 0x000000ac93937221 */ /* 0x000fe20000010000 */
[C---:B------:R-:W-:Y:S01]  /*cfa0*/  F2FP.F16.F32.PACK_AB R69, R195.reuse, R166 ;  /* 0x000000a6c345723e */ /* 0x040fe200000000ff */
        /* <DEDUP_REMOVED lines=29> */
.L_x_5894:
[----:B------:R-:W-:-:S07]  /*d180*/  IADD3 R139, PT, PT, R157, -0x1, RZ ;  /* 0xffffffff9d8b7810 */ /* 0x000fce0007ffe0ff */
.L_x_5903:
[----:B------:R-:W-:Y:S05]  /*d190*/  BSYNC B2 ;  /* 0x0000000000027941 */ /* 0x000fea0003800000 */
.L_x_5893:
        /* <DEDUP_REMOVED lines=14> */
.L_x_5911:
        /* <DEDUP_REMOVED lines=78> */
.L_x_5906:
[----:B------:R-:W-:Y:S05]  /*d760*/  BSYNC.RECONVERGENT B0 ;  /* 0x0000000000007941 */ /* 0x000fea0003800200 */
.L_x_5905:
        /* <DEDUP_REMOVED lines=12> */
[----:B------:R-:W-:Y:S02]  /*d830*/  MOV R133, 0x40 ;  /* 0x0000004000857802 */ /* 0x000fe40000000f00 */
[-C--:B------:R-:W-:Y:S02]  /*d840*/  IADD3.X R35, PT, PT, R37, R230.reuse, RZ, P0, !PT ;  /* 0x000000e625237210 */ /* 0x080fe400007fe4ff */
[-C--:B------:R-:W-:Y:S01]  /*d850*/  IADD3 R38, P0, PT, R34, R231.reuse, RZ ;  /* 0x000000e722267210 */ /* 0x080fe20007f1e0ff */
[----:B-1----:R-:W-:Y:S01]  /*d860*/  ULEA UR6, UR6, UR7, 0x18 ;  /* 0x0000000706067291 */ /* 0x002fe2000f8ec0ff */
[----:B------:R-:W-:Y:S02]  /*d870*/  LOP3.LUT P2, RZ, R210, 0x4, RZ, 0xc0, !PT ;  /* 0x00000004d2ff7812 */ /* 0x000fe4000784c0ff */
[-C--:B------:R-:W-:Y:S02]  /*d880*/  IADD3.X R39, PT, PT, R35, R230.reuse, RZ, P0, !PT ;  /* 0x000000e623277210 */ /* 0x080fe400007fe4ff */
[----:B------:R-:W-:Y:S02]  /*d890*/  IADD3 R40, P0, PT, R38, R231, RZ ;  /* 0x000000e726287210 */ /* 0x000fe40007f1e0ff */
[----:B------:R-:W-:Y:S02]  /*d8a0*/  MOV R213, UR6 ;  /* 0x0000000600d57c02 */ /* 0x000fe40008000f00 */
[-C--:B------:R-:W-:Y:S02]  /*d8b0*/  IADD3.X R41, PT, PT, R39, R230.reuse, RZ, P0, !PT ;  /* 0x000000e627297210 */ /* 0x080fe400007fe4ff */
[----:B------:R-:W-:Y:S02]  /*d8c0*/  LEA R229, R32, R213, 0x1 ;  /* 0x000000d520e57211 */ /* 0x000fe400078e08ff */
[-C--:B------:R-:W-:Y:S02]  /*d8d0*/  IADD3 R32, P0, PT, R40, R231.reuse, RZ ;  /* 0x000000e728207210 */ /* 0x080fe40007f1e0ff */
[----:B------:R-:W-:Y:S01]  /*d8e0*/  SEL R133, R133, 0xffffffc0, !P2 ;  /* 0xffffffc085857807 */ /* 0x000fe20005000000 */
[----:B------:R-:W-:Y:S01]  /*d8f0*/  @!PT LDS RZ, [RZ] ;  /* 0x00000000fffff984 */ /* 0x000fe20000000800 */
[----:B------:R-:W-:Y:S01]  /*d900*/  @!PT LDS RZ, [RZ] ;  /* 0x00000000fffff984 */ /* 0x000fe20000000800 */
[----:B------:R-:W-:Y:S01]  /*d910*/  @!PT LDS RZ, [RZ] ;  /* 0x00000000fffff984 */ /* 0x000fe20000000800 */
[----:B------:R-:W-:Y:S01]  /*d920*/  LDGSTS.E.BYPASS.LTC128B.128 [R229+0xc000], desc[UR4][R222.64] ;  /* 0x0c000000dee57fae */ /* 0x000fe2000b981a04 */
[-C--:B------:R-:W-:Y:S02]  /*d930*/  IADD3.X R33, PT, PT, R41, R230.reuse, RZ, P0, !PT ;  /* 0x000000e629217210 */ /* 0x080fe400007fe4ff */
[----:B------:R-:W-:Y:S02]  /*d940*/  IADD3 R42, P0, PT, R32, R231, RZ ;  /* 0x000000e7202a7210 */ /* 0x000fe40007f1e0ff */
[----:B------:R-:W-:Y:S02]  /*d950*/  IADD3 R201, PT, PT, R212, R133, RZ ;  /* 0x00000085d4c97210 */ /* 0x000fe40007ffe0ff */
[-C--:B------:R-:W-:Y:S01]  /*d960*/  IADD3.X R43, PT, PT, R33, R230.reuse, RZ, P0, !PT ;  /* 0x000000e6212b7210 */ /* 0x080fe200007fe4ff */
[----:B------:R-:W-:Y:S01]  /*d970*/  LDGSTS.E.BYPASS.LTC128B.128 [R229+0x10000], desc[UR4][R222.64+0x80] ;  /* 0x10000080dee57fae */ /* 0x000fe2000b981a04 */
[----:B------:R-:W-:Y:S02]  /*d980*/  IADD3 R44, P0, PT, R42, R231, RZ ;  /* 0x000000e72a2c7210 */ /* 0x000fe40007f1e0ff */
[----:B------:R-:W-:Y:S02]  /*d990*/  IADD3 R135, PT, PT, R211, R133, RZ ;  /* 0x00000085d3877210 */ /* 0x000fe40007ffe0ff */
[----:B------:R-:W-:Y:S02]  /*d9a0*/  IADD3.X R45, PT, PT, R43, R230, RZ, P0, !PT ;  /* 0x000000e62b2d7210 */ /* 0x000fe400007fe4ff */
[----:B------:R-:W-:Y:S01]  /*d9b0*/  LOP3.LUT P0, RZ, R210, 0x2, RZ, 0xc0, !PT ;  /* 0x00000002d2ff7812 */ /* 0x000fe2000780c0ff */
[----:B------:R-:W-:Y:S01]  /*d9c0*/  LDGSTS.E.BYPASS.LTC128B.128 [R229+0xc800], desc[UR4][R36.64] ;  /* 0x0c80000024e57fae */ /* 0x000fe2000b981a04 */
[----:B------:R-:W-:Y:S02]  /*d9d0*/  IADD3 R239, PT, PT, R239, -0x1, RZ ;  /* 0xffffffffefef7810 */ /* 0x000fe40007ffe0ff */
[----:B------:R-:W-:Y:S02]  /*d9e0*/  SEL R214, R209, 0xffffffe0, !P0 ;  /* 0xffffffe0d1d67807 */ /* 0x000fe40004000000 */
[----:B------:R-:W-:Y:S02]  /*d9f0*/  ISETP.GT.AND P0, PT, R239, R218, PT ;  /* 0x000000daef00720c */ /* 0x000fe40003f04270 */
[-C--:B------:R-:W-:Y:S01]  /*da00*/  IADD3 R184, PT, PT, R212, R214.reuse, RZ ;  /* 0x000000d6d4b87210 */ /* 0x080fe20007ffe0ff */
[----:B------:R-:W-:Y:S01]  /*da10*/  LDGSTS.E.BYPASS.LTC128B.128 [R229+0x10800], desc[UR4][R36.64+0x80] ;  /* 0x1080008024e57fae */ /* 0x000fe2000b981a04 */
[----:B------:R-:W-:Y:S02]  /*da20*/  IADD3 R134, PT, PT, R211, R214, RZ ;  /* 0x000000d6d3867210 */ /* 0x000fe40007ffe0ff */
[C---:B------:R-:W-:Y:S02]  /*da30*/  IADD3 R200, PT, PT, R214.reuse, R201, RZ ;  /* 0x000000c9d6c87210 */ /* 0x040fe40007ffe0ff */
[----:B------:R-:W-:Y:S03]  /*da40*/  IADD3 R133, PT, PT, R214, R135, RZ ;  /* 0x00000087d6857210 */ /* 0x000fe60007ffe0ff */
[----:B------:R-:W-:Y:S08]  /*da50*/  LDGSTS.E.BYPASS.LTC128B.128 [R229+0xd000], desc[UR4][R34.64] ;  /* 0x0d00000022e57fae */ /* 0x000ff0000b981a04 */
[----:B------:R-:W-:Y:S08]  /*da60*/  LDGSTS.E.BYPASS.LTC128B.128 [R229+0x11000], desc[UR4][R34.64+0x80] ;  /* 0x1100008022e57fae */ /* 0x000ff0000b981a04 */
        /* <DEDUP_REMOVED lines=29> */
[C---:B--2---:R-:W-:Y:S07]  /*dc40*/  HMMA.16816.F32 R28, R136.reuse, R152, RZ ;  /* 0x00000098881c723c */ /* 0x044fee00000018ff */
[----:B------:R-:W2:Y:S01]  /*dc50*/  LDSM.16.M88.4 R140, [R134+0x5000] ;  /* 0x00500000868c783b */ /* 0x000ea20000000200 */
[C---:B------:R-:W-:Y:S07]  /*dc60*/  HMMA.16816.F32 R32, R136.reuse, R154, RZ ;  /* 0x0000009a8820723c */ /* 0x040fee00000018ff */
[----:B------:R-:W-:Y:S01]  /*dc70*/  LDSM.16.M88.4 R144, [R134+0x6000] ;  /* 0x006000008690783b */ /* 0x000fe20000000200 */
[C---:B---3--:R-:W-:Y:S07]  /*dc80*/  HMMA.16816.F32 R36, R136.reuse, R156, RZ ;  /* 0x0000009c8824723c */ /* 0x048fee00000018ff */
[----:B------:R-:W-:Y:S01]  /*dc90*/  LDSM.16.M88.4 R148, [R134+0x6800] ;  /* 0x006800008694783b */ /* 0x000fe20000000200 */
[C---:B------:R-:W-:Y:S07]  /*dca0*/  HMMA.16816.F32 R40, R136.reuse, R158, RZ ;  /* 0x0000009e8828723c */ /* 0x040fee00000018ff */
[----:B------:R-:W-:Y:S01]  /*dcb0*/  LDSM.16.M88.4 R152, [R134+0x7000] ;  /* 0x007000008698783b */ /* 0x000fe20000000200 */
[C---:B----4-:R-:W-:Y:S07]  /*dcc0*/  HMMA.16816.F32 R44, R136.reuse, R160, RZ ;  /* 0x000000a0882c723c */ /* 0x050fee00000018ff */
[----:B------:R-:W-:Y:S01]  /*dcd0*/  LDSM.16.M88.4 R156, [R134+0x7800] ;  /* 0x00780000869c783b */ /* 0x000fe20000000200 */
[C---:B------:R-:W-:Y:S07]  /*dce0*/  HMMA.16816.F32 R48, R136.reuse, R162, RZ ;  /* 0x000000a28830723c */ /* 0x040fee00000018ff */
[----:B------:R-:W-:Y:S01]  /*dcf0*/  LDSM.16.M88.4 R160, [R201] ;  /* 0x00000000c9a0783b */ /* 0x000fe20000000200 */
[C---:B------:R-:W-:Y:S07]  /*dd00*/  HMMA.16816.F32 R52, R136.reuse, R164, RZ ;  /* 0x000000a48834723c */ /* 0x040fee00000018ff */
[----:B------:R-:W3:Y:S01]  /*dd10*/  LD.E R221, desc[UR4][R2.64+0x18c] ;  /* 0x00018c0402dd7980 */ /* 0x000ee2000c101900 */
[C---:B------:R-:W-:Y:S03]  /*dd20*/  HMMA.16816.F32 R56, R136.reuse, R166, RZ ;  /* 0x000000a68838723c */ /* 0x040fe600000018ff */
[----:B------:R-:W-:Y:S05]  /*dd30*/  LDSM.16.M88.4 R164, [R135+0x4000] ;  /* 0x0040000087a4783b */ /* 0x000fea0000000200 */
[C---:B-----5:R-:W-:Y:S03]  /*dd40*/  HMMA.16816.F32 R60, R136.reuse, R168, RZ ;  /* 0x000000a8883c723c */ /* 0x060fe600000018ff */
[----:B------:R-:W-:Y:S05]  /*dd50*/  LDSM.16.M88.4 R188, [R135+0xa000] ;  /* 0x00a0000087bc783b */ /* 0x000fea0000000200 */
[----:B------:R-:W-:Y:S03]  /*dd60*/  HMMA.16816.F32 R64, R136, R170, RZ ;  /* 0x000000aa8840723c */ /* 0x000fe600000018ff */
[----:B------:R-:W4:Y:S05]  /*dd70*/  LDSM.16.M88.4 R136, [R134+0x5800] ;  /* 0x005800008688783b */ /* 0x000f2a0000000200 */
[C---:B-1----:R-:W-:Y:S03]  /*dd80*/  HMMA.16816.F32 R4, R172.reuse, R176, R4 ;  /* 0x000000b0ac04723c */ /* 0x042fe60000001804 */
[----:B------:R-:W1:Y:S05]  /*dd90*/  LDSM.16.M88.4 R168, [R135+0x4800] ;  /* 0x0048000087a8783b */ /* 0x000e6a0000000200 */
[C---:B------:R-:W-:Y:S03]  /*dda0*/  HMMA.16816.F32 R8, R172.reuse, R178, R8 ;  /* 0x000000b2ac08723c */ /* 0x040fe60000001808 */
[----:B------:R-:W5:Y:S05]  /*ddb0*/  LDSM.16.M88.4 R176, [R135+0x5000] ;  /* 0x0050000087b0783b */ /* 0x000f6a0000000200 */
[C---:B------:R-:W-:Y:S03]  /*ddc0*/  HMMA.16816.F32 R12, R172.reuse, R180, R12 ;  /* 0x000000b4ac0c723c */ /* 0x040fe6000000180c */
[----:B------:R-:W-:Y:S05]  /*ddd0*/  LDSM.16.M88.4 R192, [R135+0xa800] ;  /* 0x00a8000087c0783b */ /* 0x000fea0000000200 */
[C---:B------:R-:W-:Y:S03]  /*dde0*/  HMMA.16816.F32 R16, R172.reuse, R182, R16 ;  /* 0x000000b6ac10723c */ /* 0x040fe60000001810 */
[----:B------:R-:W-:Y:S05]  /*ddf0*/  LDSM.16.M88.4 R180, [R135+0x9000] ;  /* 0x0090000087b4783b */ /* 0x000fea0000000200 */
[C---:B--2---:R-:W-:Y:S03]  /*de00*/  HMMA.16816.F32 R20, R172.reuse, R140, R20 ;  /* 0x0000008cac14723c */ /* 0x044fe60000001814 */
[----:B------:R-:W-:Y:S05]  /*de10*/  LDSM.16.M88.4 R196, [R135+0xb000] ;  /* 0x00b0000087c4783b */ /* 0x000fea0000000200 */
[C---:B------:R-:W-:Y:S03]  /*de20*/  HMMA.16816.F32 R24, R172.reuse, R142, R24 ;  /* 0x0000008eac18723c */ /* 0x040fe60000001818 */
[----:B------:R-:W2:Y:S05]  /*de30*/  LDSM.16.M88.4 R140, [R135+0x5800] ;  /* 0x00580000878c783b */ /* 0x000eaa0000000200 */
[C---:B----4-:R-:W-:Y:S03]  /*de40*/  HMMA.16816.F32 R28, R172.reuse, R136, R28 ;  /* 0x00000088ac1c723c */ /* 0x050fe6000000181c */
[----:B------:R-:W-:Y:S05]  /*de50*/  LDSM.16.M88.4 R204, [R133+0x8000] ;  /* 0x0080000085cc783b */ /* 0x000fea0000000200 */
[C---:B------:R-:W-:Y:S03]  /*de60*/  HMMA.16816.F32 R32, R172.reuse, R138, R32 ;  /* 0x0000008aac20723c */ /* 0x040fe60000001820 */
[----:B------:R-:W4:Y:S05]  /*de70*/  LDSM.16.M88.4 R136, [R135+0x6000] ;  /* 0x006000008788783b */ /* 0x000f2a0000000200 */
        /* <DEDUP_REMOVED lines=16> */
[C---:B-1----:R-:W-:Y:S08]  /*df80*/  HMMA.16816.F32 R12, R160.reuse, R168, R12 ;  /* 0x000000a8a00c723c */ /* 0x042ff0000000180c */
[C---:B------:R-:W-:Y:S01]  /*df90*/  HMMA.16816.F32 R16, R160.reuse, R170, R16 ;  /* 0x000000aaa010723c */ /* 0x040fe20000001810 */
[----:B------:R-:W-:Y:S07]  /*dfa0*/  LDSM.16.M88.4 R168, [R133+0x5800] ;  /* 0x0058000085a8783b */ /* 0x000fee0000000200 */
[C---:B-----5:R-:W-:Y:S08]  /*dfb0*/  HMMA.16816.F32 R20, R160.reuse, R176, R20 ;  /* 0x000000b0a014723c */ /* 0x060ff00000001814 */
        /* <DEDUP_REMOVED lines=72> */
[----:B------:R-:W1:Y:S07]  /*e440*/  LDSM.16.M88.4 R140, [R135+0x8800] ;  /* 0x00880000878c783b */ /* 0x000e6e0000000200 */
        /* <DEDUP_REMOVED lines=41> */
[----:B------:R-:W2:Y:S01]  /*e6e0*/  MUFU.TANH R185, R185 ;  /* 0x000000b900b97308 */ /* 0x000ea20000002400 */
[----:B------:R-:W3:Y:S01]  /*e6f0*/  LDSM.16.M88.4 R136, [R133+0x9800] ;  /* 0x009800008588783b */ /* 0x000ee20000000200 */
        /* <DEDUP_REMOVED lines=9> */
[-C--:B------:R-:W-:Y:S01]  /*e790*/  FMUL.FTZ R195, R15, R221.reuse ;  /* 0x000000dd0fc37220 */ /* 0x080fe20000410000 */
[C---:B------:R-:W-:Y:S05]  /*e7a0*/  HMMA.16816.F32 R24, R200.reuse, R142, R24 ;  /* 0x0000008ec818723c */ /* 0x040fea0000001818 */
[----:B------:R-:W4:Y:S01]  /*e7b0*/  MUFU.TANH R186, R186 ;  /* 0x000000ba00ba7308 */ /* 0x000f220000002400 */
[----:B------:R-:W5:Y:S01]  /*e7c0*/  LDSM.16.M88.4 R140, [R133+0xa000] ;  /* 0x00a00000858c783b */ /* 0x000f620000000200 */
[-C--:B------:R-:W-:Y:S01]  /*e7d0*/  FMUL.FTZ R196, R16, R221.reuse ;  /* 0x000000dd10c47220 */ /* 0x080fe20000410000 */
[-C--:B------:R-:W-:Y:S01]  /*e7e0*/  FMUL.FTZ R197, R17, R221.reuse ;  /* 0x000000dd11c57220 */ /* 0x080fe20000410000 */
[-C--:B------:R-:W-:Y:S01]  /*e7f0*/  FMUL.FTZ R198, R18, R221.reuse ;  /* 0x000000dd12c67220 */ /* 0x080fe20000410000 */
[-C--:B------:R-:W-:Y:S05]  /*e800*/  FMUL.FTZ R199, R19, R221.reuse ;  /* 0x000000dd13c77220 */ /* 0x080fea0000410000 */
        /* <DEDUP_REMOVED lines=11> */
[C---:B---3--:R-:W-:Y:S09]  /*e8c0*/  HMMA.16816.F32 R28, R200.reuse, R136, R28 ;  /* 0x00000088c81c723c */ /* 0x048ff2000000181c */
[----:B------:R-:W3:Y:S01]  /*e8d0*/  MUFU.TANH R190, R190 ;  /* 0x000000be00be7308 */ /* 0x000ee20000002400 */
[C---:B------:R-:W-:Y:S01]  /*e8e0*/  HMMA.16816.F32 R32, R200.reuse, R138, R32 ;  /* 0x0000008ac820723c */ /* 0x040fe20000001820 */
[----:B------:R-:W2:Y:S08]  /*e8f0*/  LDSM.16.M88.4 R136, [R133+0xa800] ;  /* 0x00a800008588783b */ /* 0x000eb00000000200 */
[----:B------:R-:W1:Y:S01]  /*e900*/  MUFU.TANH R191, R191 ;  /* 0x000000bf00bf7308 */ /* 0x000e620000002400 */
[C---:B-----5:R-:W-:Y:S03]  /*e910*/  HMMA.16816.F32 R36, R200.reuse, R140, R36 ;  /* 0x0000008cc824723c */ /* 0x060fe60000001824 */
[-C--:B------:R-:W-:Y:S01]  /*e920*/  FMUL.FTZ R249, R28, R221.reuse ;  /* 0x000000dd1cf97220 */ /* 0x080fe20000410000 */
[-C--:B------:R-:W-:Y:S01]  /*e930*/  FMUL.FTZ R250, R29, R221.reuse ;  /* 0x000000dd1dfa7220 */ /* 0x080fe20000410000 */
[-C--:B------:R-:W-:Y:S01]  /*e940*/  FMUL.FTZ R251, R30, R221.reuse ;  /* 0x000000dd1efb7220 */ /* 0x080fe20000410000 */
[-C--:B------:R-:W-:Y:S03]  /*e950*/  FMUL.FTZ R252, R31, R221.reuse ;  /* 0x000000dd1ffc7220 */ /* 0x080fe60000410000 */
[----:B------:R-:W1:Y:S01]  /*e960*/  MUFU.TANH R192, R192 ;  /* 0x000000c000c07308 */ /* 0x000e620000002400 */
        /* <DEDUP_REMOVED lines=15> */
[----:B------:R5:W1:Y:S01]  /*ea60*/  MUFU.TANH R9, R35 ;  /* 0x0000002300097308 */ /* 0x000a620000002400 */
[C---:B--2---:R-:W-:Y:S09]  /*ea70*/  HMMA.16816.F32 R44, R200.reuse, R136, R44 ;  /* 0x00000088c82c723c */ /* 0x044ff2000000182c */
[----:B------:R-:W2:Y:S01]  /*ea80*/  MUFU.TANH R174, R36 ;  /* 0x0000002400ae7308 */ /* 0x000ea20000002400 */
[C---:B------:R-:W-:Y:S09]  /*ea90*/  HMMA.16816.F32 R48, R200.reuse, R138, R48 ;  /* 0x0000008ac830723c */ /* 0x040ff20000001830 */
[----:B------:R-:W1:Y:S01]  /*eaa0*/  MUFU.TANH R13, R38 ;  /* 0x00000026000d7308 */ /* 0x000e620000002400 */
[----:B-----5:R-:W5:Y:S01]  /*eab0*/  LDSM.16.M88.4 R32, [R133+0xb000] ;  /* 0x00b000008520783b */ /* 0x020f620000000200 */
[-C--:B------:R-:W-:Y:S01]  /*eac0*/  FMUL.FTZ R45, R45, R221.reuse ;  /* 0x000000dd2d2d7220 */ /* 0x080fe20000410000 */
[-C--:B------:R-:W-:Y:S01]  /*ead0*/  FMUL.FTZ R46, R46, R221.reuse ;  /* 0x000000dd2e2e7220 */ /* 0x080fe20000410000 */
[-C--:B------:R-:W-:Y:S06]  /*eae0*/  FMUL.FTZ R47, R47, R221.reuse ;  /* 0x000000dd2f2f7220 */ /* 0x080fec0000410000 */
[----:B------:R-:W1:Y:S01]  /*eaf0*/  MUFU.TANH R11, R39 ;  /* 0x00000027000b7308 */ /* 0x000e620000002400 */
[-C--:B------:R-:W-:Y:S09]  /*eb00*/  FMUL.FTZ R14, R44, R221.reuse ;  /* 0x000000dd2c0e7220 */ /* 0x080ff20000410000 */
[----:B------:R4:W1:Y:S10]  /*eb10*/  MUFU.TANH R40, R37 ;  /* 0x0000002500287308 */ /* 0x0008740000002400 */
[----:B------:R-:W1:Y:S10]  /*eb20*/  MUFU.TANH R193, R193 ;  /* 0x000000c100c17308 */ /* 0x000e740000002400 */
[----:B------:R-:W1:Y:S01]  /*eb30*/  MUFU.TANH R194, R194 ;  /* 0x000000c200c27308 */ /* 0x000e620000002400 */
[----:B----4-:R-:W4:Y:S01]  /*eb40*/  LDSM.16.M88.4 R36, [R133+0xb800] ;  /* 0x00b800008524783b */ /* 0x010f220000000200 */
[----:B------:R-:W-:Y:S08]  /*eb50*/  DEPBAR.LE SB0, 0x0 ;  /* 0x000080000000791a */ /* 0x000ff00000000000 */
[----:B------:R-:W1:Y:S01]  /*eb60*/  MUFU.TANH R195, R195 ;  /* 0x000000c300c37308 */ /* 0x000e620000002400 */
[----:B------:R-:W-:Y:S01]  /*eb70*/  BAR.SYNC.DEFER_BLOCKING 0x0 ;  /* 0x0000000000007b1d */ /* 0x000fe20000010000 */
[C---:B-----5:R-:W-:Y:S05]  /*eb80*/  HMMA.16816.F32 R52, R200.reuse, R32, R52 ;  /* 0x00000020c834723c */ /* 0x060fea0000001834 */
[-C--:B------:R-:W-:Y:S03]  /*eb90*/  FMUL.FTZ R32, R48, R221.reuse ;  /* 0x000000dd30207220 */ /* 0x080fe60000410000 */
[----:B------:R-:W1:Y:S01]  /*eba0*/  MUFU.TANH R196, R196 ;  /* 0x000000c400c47308 */ /* 0x000e620000002400 */
[-C--:B------:R-:W-:Y:S01]  /*ebb0*/  FMUL.FTZ R48, R50, R221.reuse ;  /* 0x000000dd32307220 */ /* 0x080fe20000410000 */
[C---:B------:R-:W-:Y:S03]  /*ebc0*/  HMMA.16816.F32 R56, R200.reuse, R34, R56 ;  /* 0x00000022c838723c */ /* 0x040fe60000001838 */
[-C--:B------:R-:W-:Y:S01]  /*ebd0*/  FMUL.FTZ R33, R49, R221.reuse ;  /* 0x000000dd31217220 */ /* 0x080fe20000410000 */
[-C--:B------:R-:W-:Y:S04]  /*ebe0*/  FMUL.FTZ R49, R51, R221.reuse ;  /* 0x000000dd33317220 */ /* 0x080fe80000410000 */
[----:B------:R-:W1:Y:S01]  /*ebf0*/  MUFU.TANH R197, R197 ;  /* 0x000000c500c57308 */ /* 0x000e620000002400 */
[-C--:B------:R-:W-:Y:S01]  /*ec00*/  FMUL.FTZ R52, R52, R221.reuse ;  /* 0x000000dd34347220 */ /* 0x080fe20000410000 */
[-C--:B------:R-:W-:Y:S01]  /*ec10*/  FMUL.FTZ R50, R54, R221.reuse ;  /* 0x000000dd36327220 */ /* 0x080fe20000410000 */
[-C--:B------:R-:W-:Y:S07]  /*ec20*/  FMUL.FTZ R35, R53, R221.reuse ;  /* 0x000000dd35237220 */ /* 0x080fee0000410000 */
[----:B------:R-:W1:Y:S01]  /*ec30*/  MUFU.TANH R198, R198 ;  /* 0x000000c600c67308 */ /* 0x000e620000002400 */
[-C--:B------:R-:W-:Y:S01]  /*ec40*/  FMUL.FTZ R51, R55, R221.reuse ;  /* 0x000000dd37337220 */ /* 0x080fe20000410000 */
[-C--:B------:R-:W-:Y:S01]  /*ec50*/  FMUL.FTZ R53, R57, R221.reuse ;  /* 0x000000dd39357220 */ /* 0x080fe20000410000 */
[-C--:B------:R-:W-:Y:S07]  /*ec60*/  FMUL.FTZ R55, R56, R221.reuse ;  /* 0x000000dd38377220 */ /* 0x080fee0000410000 */
[----:B------:R5:W1:Y:S01]  /*ec70*/  MUFU.TANH R34, R52 ;  /* 0x0000003400227308 */ /* 0x000a620000002400 */
[C---:B----4-:R-:W-:Y:S03]  /*ec80*/  HMMA.16816.F32 R60, R200.reuse, R36, R60 ;  /* 0x00000024c83c723c */ /* 0x050fe6000000183c */
[-C--:B------:R-:W-:Y:S06]  /*ec90*/  FMUL.FTZ R36, R58, R221.reuse ;  /* 0x000000dd3a247220 */ /* 0x080fec0000410000 */
[----:B------:R-:W4:Y:S01]  /*eca0*/  MUFU.TANH R199, R199 ;  /* 0x000000c700c77308 */ /* 0x000f220000002400 */
[----:B------:R-:W-:Y:S09]  /*ecb0*/  HMMA.16816.F32 R64, R200, R38, R64 ;  /* 0x00000026c840723c */ /* 0x000ff20000001840 */
[----:B------:R-:W1:Y:S01]  /*ecc0*/  MUFU.TANH R204, R204 ;  /* 0x000000cc00cc7308 */ /* 0x000e620000002400 */
[-C--:B-----5:R-:W-:Y:S01]  /*ecd0*/  FMUL.FTZ R52, R59, R221.reuse ;  /* 0x000000dd3b347220 */ /* 0x0a0fe20000410000 */
        /* <DEDUP_REMOVED lines=8> */
[----:B------:R-:W-:Y:S06]  /*ed60*/  FMUL.FTZ R65, R65, R221 ;  /* 0x000000dd41417220 */ /* 0x000fec0000410000 */
        /* <DEDUP_REMOVED lines=59> */
[----:B-1----:R-:W1:Y:S01]  /*f120*/  I2F.RP R14, R19 ;  /* 0x00000013000e7306 */ /* 0x002e620000209400 */
        /* <DEDUP_REMOVED lines=56> */
.L_x_5910:
[----:B------:R-:W-:Y:S05]  /*f4b0*/  BSYNC.RECONVERGENT B0 ;  /* 0x0000000000007941 */ /* 0x000fea0003800200 */
.L_x_5909:
        /* <DEDUP_REMOVED lines=19> */
[-C--:B-1----:R-:W-:Y:S02]  /*f5f0*/  IADD3 R14, P1, PT, R16, R15.reuse, RZ ;  /* 0x0000000f100e7210 */ /* 0x082fe40007f3e0ff */
        /* <DEDUP_REMOVED lines=16> */
.L_x_5908:
[----:B------:R-:W-:Y:S05]  /*f700*/  BSYNC.RECONVERGENT B1 ;  /* 0x0000000000017941 */ /* 0x000fea0003800200 */
.L_x_5907:
[C---:B------:R-:W-:Y:S01]  /*f710*/  VIADD R4, R240.reuse, 0xffffffc0 ;  /* 0xffffffc0f0047836 */ /* 0x040fe20000000000 */
[CC--:B------:R-:W-:Y:S01]  /*f720*/  ISETP.GE.AND P1, PT, R240.reuse, R235.reuse, PT ;  /* 0x000000ebf000720c */ /* 0x0c0fe20003f26270 */
[C---:B------:R-:W-:Y:S01]  /*f730*/  VIADD R29, R240.reuse, 0xffffffc8 ;  /* 0xffffffc8f01d7836 */ /* 0x040fe20000000000 */
[----:B------:R-:W-:Y:S01]  /*f740*/  SHF.R.U32.HI R138, RZ, 0x1, R210 ;  /* 0x00000001ff8a7819 */ /* 0x000fe200000116d2 */
[----:B------:R-:W-:Y:S01]  /*f750*/  VIADD R31, R240, 0xffffffc1 ;  /* 0xffffffc1f01f7836 */ /* 0x000fe20000000000 */
[-C--:B------:R-:W-:Y:S01]  /*f760*/  ISETP.GE.AND P0, PT, R4, R235.reuse, PT ;  /* 0x000000eb0400720c */ /* 0x080fe20003f06270 */
[----:B--2---:R-:W-:Y:S01]  /*f770*/  VIADD R27, R240, 0xffffffc9 ;  /* 0xffffffc9f01b7836 */ /* 0x004fe20000000000 */
[----:B------:R-:W-:Y:S01]  /*f780*/  FSEL R174, R174, -INF , P1 ;  /* 0xff800000aeae7808 */ /* 0x000fe20000800000 */
[C---:B------:R-:W-:Y:S01]  /*f790*/  VIADD R57, R240.reuse, 0xffffffd0 ;  /* 0xffffffd0f0397836 */ /* 0x040fe20000000000 */
[----:B-1----:R-:W-:Y:S01]  /*f7a0*/  FSEL R64, R135, -INF , P0 ;  /* 0xff80000087407808 */ /* 0x002fe20000000000 */
[C---:B------:R-:W-:Y:S01]  /*f7b0*/  VIADD R39, R240.reuse, 0xffffffd9 ;  /* 0xffffffd9f0277836 */ /* 0x040fe20000000000 */
[----:B------:R-:W2:Y:S01]  /*f7c0*/  LD.E R135, desc[UR4][R2.64+0xdc] ;  /* 0x0000dc0402877980 */ /* 0x000ea2000c101900 */
[CC--:B------:R-:W-:Y:S01]  /*f7d0*/  ISETP.GE.AND P1, PT, R240.reuse, R234.reuse, PT ;  /* 0x000000eaf000720c */ /* 0x0c0fe20003f26270 */
[C---:B------:R-:W-:Y:S01]  /*f7e0*/  VIADD R56, R240.reuse, 0xffffffd1 ;  /* 0xffffffd1f0387836 */ /* 0x040fe20000000000 */
[-C--:B------:R-:W-:Y:S01]  /*f7f0*/  ISETP.GE.AND P0, PT, R29, R235.reuse, PT ;  /* 0x000000eb1d00720c */ /* 0x080fe20003f06270 */
[C---:B------:R-:W-:Y:S01]  /*f800*/  VIADD R38, R240.reuse, 0xffffffe0 ;  /* 0xffffffe0f0267836 */ /* 0x040fe20000000000 */
[----:B------:R-:W-:Y:S01]  /*f810*/  FSEL R176, R13, -INF , P1 ;  /* 0xff8000000db07808 */ /* 0x000fe20000800000 */
[C---:B------:R-:W-:Y:S01]  /*f820*/  VIADD R55, R240.reuse, 0xffffffd8 ;  /* 0xffffffd8f0377836 */ /* 0x040fe20000000000 */
[CC--:B------:R-:W-:Y:S01]  /*f830*/  ISETP.GE.AND P1, PT, R31.reuse, R235.reuse, PT ;  /* 0x000000eb1f00720c */ /* 0x0c0fe20003f26270 */
[----:B------:R-:W-:Y:S01]  /*f840*/  VIADD R30, R240, 0xffffffe1 ;  /* 0xffffffe1f01e7836 */ /* 0x000fe20000000000 */
[----:B------:R-:W-:Y:S01]  /*f850*/  FSEL R188, R188, -INF , P0 ;  /* 0xff800000bcbc7808 */ /* 0x000fe20000000000 */
[C---:B------:R-:W-:Y:S01]  /*f860*/  VIADD R28, R240.reuse, 0xffffffe8 ;  /* 0xffffffe8f01c7836 */ /* 0x040fe20000000000 */
[-C--:B------:R-:W-:Y:S01]  /*f870*/  ISETP.GE.AND P0, PT, R31, R234.reuse, PT ;  /* 0x000000ea1f00720c */ /* 0x080fe20003f06270 */
[----:B------:R-:W-:Y:S01]  /*f880*/  VIADD R24, R240, 0xfffffff1 ;  /* 0xfffffff1f0187836 */ /* 0x000fe20000000000 */
[----:B------:R-:W-:Y:S01]  /*f890*/  FSEL R63, R186, -INF , P1 ;  /* 0xff800000ba3f7808 */ /* 0x000fe20000800000 */
[C---:B------:R-:W-:Y:S01]  /*f8a0*/  VIADD R26, R240.reuse, 0xffffffe9 ;  /* 0xffffffe9f01a7836 */ /* 0x040fe20000000000 */
[-C--:B------:R-:W-:Y:S01]  /*f8b0*/  ISETP.GE.AND P1, PT, R27, R235.reuse, PT ;  /* 0x000000eb1b00720c */ /* 0x080fe20003f26270 */
        /* <DEDUP_REMOVED lines=16> */
[----:B------:R-:W-:Y:S01]  /*f9c0*/  VIADD R17, R240, 0x11 ;  /* 0x00000011f0117836 */ /* 0x000fe20000000000 */
[----:B------:R-:W-:Y:S01]  /*f9d0*/  FSEL R192, R192, -INF , P1 ;  /* 0xff800000c0c07808 */ /* 0x000fe20000800000 */
[----:B------:R-:W-:Y:S01]  /*f9e0*/  VIADD R14, R240, 0x20 ;  /* 0x00000020f00e7836 */ /* 0x000fe20000000000 */
[-C--:B------:R-:W-:Y:S01]  /*f9f0*/  ISETP.GE.AND P4, PT, R56, R235.reuse, PT ;  /* 0x000000eb3800720c */ /* 0x080fe20003f86270 */
[C---:B------:R-:W-:Y:S01]  /*fa00*/  VIADD R16, R240.reuse, 0x18 ;  /* 0x00000018f0107836 */ /* 0x040fe20000000000 */
[-C--:B------:R-:W-:Y:S01]  /*fa10*/  ISETP.GE.AND P1, PT, R27, R234.reuse, PT ;  /* 0x000000ea1b00720c */ /* 0x080fe20003f26270 */
[C---:B------:R-:W-:Y:S01]  /*fa20*/  VIADD R12, R240.reuse, 0x21 ;  /* 0x00000021f00c7836 */ /* 0x040fe20000000000 */
[----:B------:R-:W-:Y:S01]  /*fa30*/  FSEL R197, R197, -INF , P0 ;  /* 0xff800000c5c57808 */ /* 0x000fe20000000000 */
[----:B------:R-:W-:Y:S01]  /*fa40*/  VIADD R8, R240, 0x28 ;  /* 0x00000028f0087836 */ /* 0x000fe20000000000 */
[-C--:B------:R-:W-:Y:S01]  /*fa50*/  ISETP.GE.AND P0, PT, R38, R235.reuse, PT ;  /* 0x000000eb2600720c */ /* 0x080fe20003f06270 */
[----:B------:R-:W-:Y:S01]  /*fa60*/  VIADD R238, R238, 0xffffff80 ;  /* 0xffffff80eeee7836 */ /* 0x000fe20000000000 */
        /* <DEDUP_REMOVED lines=48> */
[CC--:B------:R-:W-:Y:S02]  /*fd70*/  ISETP.GE.AND P1, PT, R20.reuse, R235.reuse, PT ;  /* 0x000000eb1400720c */ /* 0x0c0fe40003f26270 */
        /* <DEDUP_REMOVED lines=24> */
[----:B------:R-:W-:Y:S02]  /*ff00*/  ISETP.GE.AND P1, PT, R12, R235, PT ;  /* 0x000000eb0c00720c */ /* 0x000fe40003f26270 */
[----:B------:R-:W-:Y:S02]  /*ff10*/  FSEL R185, R49, -INF , P0 ;  /* 0xff80000031b97808 */ /* 0x000fe40000000000 */
[----:B------:R-:W-:Y:S02]  /*ff20*/  ISETP.GE.AND P0, PT, R14, R234, PT ;  /* 0x000000ea0e00720c */ /* 0x000fe40003f06270 */
[----:B------:R-:W-:Y:S02]  /*ff30*/  FSEL R47, R47, -INF , P4 ;  /* 0xff8000002f2f7808 */ /* 0x000fe40002000000 */
[C---:B------:R-:W-:Y:S02]  /*ff40*/  ISETP.GE.AND P5, PT, R4.reuse, R236, PT ;  /* 0x000000ec0400720c */ /* 0x040fe40003fa6270 */
[----:B------:R-:W-:Y:S02]  /*ff50*/  FSEL R35, R35, -INF , P1 ;  /* 0xff80000023237808 */ /* 0x000fe40000800000 */
[----:B------:R-:W-:Y:S01]  /*ff60*/  ISETP.GE.AND P6, PT, R4, R237, PT ;  /* 0x000000ed0400720c */ /* 0x000fe20003fc6270 */
[----:B------:R-:W-:Y:S01]  /*ff70*/  VIADD R4, R240, 0x29 ;  /* 0x00000029f0047836 */ /* 0x000fe20000000000 */
[-C--:B------:R-:W-:Y:S02]  /*ff80*/  ISETP.GE.AND P4, PT, R16, R234.reuse, PT ;  /* 0x000000ea1000720c */ /* 0x080fe40003f86270 */
[-C--:B------:R-:W-:Y:S02]  /*ff90*/  ISETP.GE.AND P1, PT, R8, R235.reuse, PT ;  /* 0x000000eb0800720c */ /* 0x080fe40003f26270 */
[----:B------:R-:W-:Y:S02]  /*ffa0*/  FSEL R50, R50, -INF , P0 ;  /* 0xff80000032327808 */ /* 0x000fe40000000000 */
[----:B------:R-:W-:Y:S02]  /*ffb0*/  ISETP.GE.AND P0, PT, R12, R234, PT ;  /* 0x000000ea0c00720c */ /* 0x000fe40003f06270 */
[----:B------:R-:W-:Y:S02]  /*ffc0*/  FSEL R37, R37, -INF , P1 ;  /* 0xff80000025257808 */ /* 0x000fe40000800000 */
[----:B------:R-:W-:Y:S02]  /*ffd0*/  FSEL R48, R48, -INF , P4 ;  /* 0xff80000030307808 */ /* 0x000fe40002000000 */
[----:B------:R-:W-:Y:S02]  /*ffe0*/  ISETP.GE.AND P4, PT, R4, R235, PT ;  /* 0x000000eb0400720c */ /* 0x000fe40003f86270 */
[----:B------:R-:W-:Y:S02]  /*fff0*/  ISETP.GE.AND P1, PT, R240, R237, PT ;  /* 0x000000edf000720c */ /* 0x000fe40003f26270 */
[----:B------:R-:W-:Y:S02]  /*10000*/  FSEL R173, R51, -INF , P0 ;  /* 0xff80000033ad7808 */ /* 0x000fe40000000000 */
[-C--:B------:R-:W-:Y:S02]  /*10010*/  ISETP.GE.AND P0, PT, R32, R235.reuse, PT ;  /* 0x000000eb2000720c */ /* 0x080fe40003f06270 */
[----:B------:R-:W-:Y:S02]  /*10020*/  FSEL R53, R53, -INF , P4 ;  /* 0xff80000035357808 */ /* 0x000fe40002000000 */
[----:B------:R-:W-:Y:S02]  /*10030*/  FSEL R174, R174, -INF , !P1 ;  /* 0xff800000aeae7808 */ /* 0x000fe40004800000 */
[-C--:B------:R-:W-:Y:S02]  /*10040*/  ISETP.GE.AND P1, PT, R10, R235.reuse, PT ;  /* 0x000000eb0a00720c */ /* 0x080fe40003f26270 */
[C---:B------:R-:W-:Y:S01]  /*10050*/  ISETP.GE.AND P4, PT, R240.reuse, R236, PT ;  /* 0x000000ecf000720c */ /* 0x040fe20003f86270 */
[----:B------:R-:W-:Y:S01]  /*10060*/  VIADD R240, R240, 0xffffff80 ;  /* 0xffffff80f0f07836 */ /* 0x000fe20000000000 */
[----:B------:R-:W-:Y:S02]  /*10070*/  FSEL R54, R54, -INF , P0 ;  /* 0xff80000036367808 */ /* 0x000fe40000000000 */
[-C--:B------:R-:W-:Y:S02]  /*10080*/  ISETP.GE.AND P0, PT, R8, R234.reuse, PT ;  /* 0x000000ea0800720c */ /* 0x080fe40003f06270 */
[----:B------:R-:W-:Y:S02]  /*10090*/  FSEL R161, R200, -INF , P1 ;  /* 0xff800000c8a17808 */ /* 0x000fe40000800000 */
[----:B------:R-:W-:Y:S02]  /*100a0*/  FSEL R176, R176, -INF , !P4 ;  /* 0xff800000b0b07808 */ /* 0x000fe40006000000 */
        /* <DEDUP_REMOVED lines=12> */
[----:B------:R-:W-:Y:S02]  /*10170*/  ISETP.GE.AND P1, PT, R5, R234, PT ;  /* 0x000000ea0500720c */ /* 0x000fe40003f26270 */
[CC--:B------:R-:W-:Y:S02]  /*10180*/  ISETP.GE.AND P4, PT, R31.reuse, R237.reuse, PT ;  /* 0x000000ed1f00720c */ /* 0x0c0fe40003f86270 */
[----:B------:R-:W-:Y:S02]  /*10190*/  FSEL R136, R66, -INF , P0 ;  /* 0xff80000042887808 */ /* 0x000fe40000000000 */
[-C--:B------:R-:W-:Y:S02]  /*101a0*/  ISETP.GE.AND P0, PT, R31, R236.reuse, PT ;  /* 0x000000ec1f00720c */ /* 0x080fe40003f06270 */
[----:B------:R-:W-:Y:S02]  /*101b0*/  FSEL R137, R60, -INF , P1 ;  /* 0xff8000003c897808 */ /* 0x000fe40000800000 */
[----:B------:R-:W-:Y:S02]  /*101c0*/  FSEL R31, R63, -INF , !P4 ;  /* 0xff8000003f1f7808 */ /* 0x000fe40006000000 */
[CC--:B------:R-:W-:Y:S02]  /*101d0*/  ISETP.GE.AND P1, PT, R29.reuse, R237.reuse, PT ;  /* 0x000000ed1d00720c */ /* 0x0c0fe40003f26270 */
        /* <DEDUP_REMOVED lines=10> */
[CC--:B------:R-:W-:Y:S02]  /*10280*/  ISETP.GE.AND P4, PT, R39.reuse, R237.reuse, PT ;  /* 0x000000ed2700720c */ /* 0x0c0fe40003f86270 */
[-C--:B------:R-:W-:Y:S02]  /*10290*/  ISETP.GE.AND P5, PT, R39, R236.reuse, PT ;  /* 0x000000ec2700720c */ /* 0x080fe40003fa6270 */
[-C--:B------:R-:W-:Y:S02]  /*102a0*/  ISETP.GE.AND P1, PT, R27, R236.reuse, PT ;  /* 0x000000ec1b00720c */ /* 0x080fe40003f26270 */
[----:B------:R-:W-:Y:S02]  /*102b0*/  FSEL R27, R187, -INF , !P0 ;  /* 0xff800000bb1b7808 */ /* 0x000fe40004000000 */
[----:B------:R-:W-:Y:S02]  /*102c0*/  FSEL R13, R13, -INF , !P6 ;  /* 0xff8000000d0d7808 */ /* 0x000fe40007000000 */
[CC--:B------:R-:W-:Y:S02]  /*102d0*/  ISETP.GE.AND P0, PT, R57.reuse, R236.reuse, PT ;  /* 0x000000ec3900720c */ /* 0x0c0fe40003f06270 */
        /* <DEDUP_REMOVED lines=37> */
[----:B------:R-:W-:Y:S02]  /*10530*/  FSEL R168, R168, -INF , !P1 ;  /* 0xff800000a8a87808 */ /* 0x000fe40004800000 */
[-C--:B------:R-:W-:Y:S02]  /*10540*/  ISETP.GE.AND P4, PT, R18, R236.reuse, PT ;  /* 0x000000ec1200720c */ /* 0x080fe40003f86270 */
[-C--:B------:R-:W-:Y:S02]  /*10550*/  ISETP.GE.AND P5, PT, R15, R237.reuse, PT ;  /* 0x000000ed0f00720c */ /* 0x080fe40003fa6270 */
[-C--:B------:R-:W-:Y:S02]  /*10560*/  ISETP.GE.AND P1, PT, R20, R237.reuse, PT ;  /* 0x000000ed1400720c */ /* 0x080fe40003f26270 */
[----:B------:R-:W-:Y:S02]  /*10570*/  FSEL R170, R170, -INF , !P0 ;  /* 0xff800000aaaa7808 */ /* 0x000fe40004000000 */
[-C--:B------:R-:W-:Y:S02]  /*10580*/  ISETP.GE.AND P0, PT, R19, R237.reuse, PT ;  /* 0x000000ed1300720c */ /* 0x080fe40003f06270 */
[----:B------:R-:W-:Y:S02]  /*10590*/  FSEL R56, R195, -INF , !P6 ;  /* 0xff800000c3387808 */ /* 0x000fe40007000000 */
[----:B------:R-:W-:Y:S02]  /*105a0*/  FSEL R195, R46, -INF , !P4 ;  /* 0xff8000002ec37808 */ /* 0x000fe40006000000 */
[----:B------:R-:W-:Y:S02]  /*105b0*/  FSEL R189, R189, -INF , !P5 ;  /* 0xff800000bdbd7808 */ /* 0x000fe40006800000 */
[C---:B------:R-:W-:Y:S02]  /*105c0*/  ISETP.GE.AND P5, PT, R14.reuse, R237, PT ;  /* 0x000000ed0e00720c */ /* 0x040fe40003fa6270 */
[-C--:B------:R-:W-:Y:S02]  /*105d0*/  ISETP.GE.AND P4, PT, R14, R236.reuse, PT ;  /* 0x000000ec0e00720c */ /* 0x080fe40003f86270 */
        /* <DEDUP_REMOVED lines=12> */
[----:B------:R-:W-:Y:S02]  /*106a0*/  FSEL R179, R34, -INF , !P5 ;  /* 0xff80000022b37808 */ /* 0x000fe40006800000 */
[-C--:B------:R-:W-:Y:S02]  /*106b0*/  ISETP.GE.AND P6, PT, R38, R236.reuse, PT ;  /* 0x000000ec2600720c */ /* 0x080fe40003fc6270 */
[----:B------:R-:W-:Y:S02]  /*106c0*/  FSEL R191, R40, -INF , !P0 ;  /* 0xff80000028bf7808 */ /* 0x000fe40004000000 */
[C---:B------:R-:W-:Y:S02]  /*106d0*/  ISETP.GE.AND P1, PT, R12.reuse, R237, PT ;  /* 0x000000ed0c00720c */ /* 0x040fe40003f26270 */
[-C--:B------:R-:W-:Y:S02]  /*106e0*/  ISETP.GE.AND P5, PT, R12, R236.reuse, PT ;  /* 0x000000ec0c00720c */ /* 0x080fe40003fa6270 */
[----:B------:R-:W-:Y:S02]  /*106f0*/  FMNMX3.FTZ R12, R132, R29, R27, !PT ;  /* 0x0000001d840c7276 */ /* 0x000fe4000781001b */
[----:B------:R-:W-:Y:S02]  /*10700*/  ISETP.GE.AND P0, PT, R15, R236, PT ;  /* 0x000000ec0f00720c */ /* 0x000fe40003f06270 */
[----:B------:R-:W-:Y:S02]  /*10710*/  FMNMX3.FTZ R15, R14, R59, R57, !PT ;  /* 0x0000003b0e0f7276 */ /* 0x000fe40007810039 */
[----:B------:R-:W-:Y:S02]  /*10720*/  FSEL R160, R160, -INF , !P6 ;  /* 0xff800000a0a07808 */ /* 0x000fe40007000000 */
[----:B------:R-:W-:Y:S02]  /*10730*/  ISETP.GE.AND P6, PT, R24, R237, PT ;  /* 0x000000ed1800720c */ /* 0x000fe40003fc6270 */
[----:B------:R-:W-:Y:S02]  /*10740*/  FMNMX3.FTZ R12, R12, R11, R9, !PT ;  /* 0x0000000b0c0c7276 */ /* 0x000fe40007810009 */
[----:B------:R-:W-:Y:S02]  /*10750*/  FMNMX3.FTZ R15, R15, R186, R184, !PT ;  /* 0x000000ba0f0f7276 */ /* 0x000fe400078100b8 */
[----:B------:R-:W-:Y:S02]  /*10760*/  FMNMX3.FTZ R12, R12, R49, R56, !PT ;  /* 0x000000310c0c7276 */ /* 0x000fe40007810038 */
[----:B------:R-:W-:Y:S02]  /*10770*/  FSEL R201, R201, -INF , !P6 ;  /* 0xff800000c9c97808 */ /* 0x000fe40007000000 */
[----:B------:R-:W-:Y:S02]  /*10780*/  ISETP.GE.AND P6, PT, R23, R237, PT ;  /* 0x000000ed1700720c */ /* 0x000fe40003fc6270 */
[----:B------:R-:W-:Y:S02]  /*10790*/  FMNMX3.FTZ R15, R15, R180, R181, !PT ;  /* 0x000000b40f0f7276 */ /* 0x000fe400078100b5 */
[----:B------:R-:W-:Y:S02]  /*107a0*/  FMNMX3.FTZ R17, R12, R67, R65, !PT ;  /* 0x000000430c117276 */ /* 0x000fe40007810041 */
[----:B------:R-:W-:Y:S02]  /*107b0*/  FSEL R166, R166, -INF , !P6 ;  /* 0xff800000a6a67808 */ /* 0x000fe40007000000 */
[----:B------:R-:W-:Y:S02]  /*107c0*/  FMNMX3.FTZ R15, R15, R164, R201, !PT ;  /* 0x000000a40f0f7276 */ /* 0x000fe400078100c9 */
[----:B------:R-:W-:Y:S02]  /*107d0*/  FSEL R177, R35, -INF , !P1 ;  /* 0xff80000023b17808 */ /* 0x000fe40004800000 */
[-C--:B------:R-:W-:Y:S02]  /*107e0*/  ISETP.GE.AND P1, PT, R8, R237.reuse, PT ;  /* 0x000000ed0800720c */ /* 0x080fe40003f26270 */
[----:B------:R-:W-:Y:S02]  /*107f0*/  ISETP.GE.AND P6, PT, R22, R236, PT ;  /* 0x000000ec1600720c */ /* 0x000fe40003fc6270 */
[----:B------:R-:W-:Y:S02]  /*10800*/  FMNMX3.FTZ R17, R17, R160, R182, !PT ;  /* 0x000000a011117276 */ /* 0x000fe400078100b6 */
[----:B------:R-:W-:Y:S02]  /*10810*/  FMNMX3.FTZ R15, R15, R166, R205, !PT ;  /* 0x000000a60f0f7276 */ /* 0x000fe400078100cd */
[----:B------:R-:W-:Y:S02]  /*10820*/  FSEL R171, R37, -INF , !P1 ;  /* 0xff80000025ab7808 */ /* 0x000fe40004800000 */
[----:B------:R-:W-:Y:S02]  /*10830*/  FSEL R185, R185, -INF , !P0 ;  /* 0xff800000b9b97808 */ /* 0x000fe40004000000 */
[C---:B------:R-:W-:Y:S02]  /*10840*/  ISETP.GE.AND P0, PT, R4.reuse, R237, PT ;  /* 0x000000ed0400720c */ /* 0x040fe40003f06270 */
[----:B------:R-:W-:Y:S02]  /*10850*/  ISETP.GE.AND P1, PT, R4, R236, PT ;  /* 0x000000ec0400720c */ /* 0x000fe40003f26270 */
[----:B------:R-:W-:Y:S02]  /*10860*/  FSEL R207, R207, -INF , !P6 ;  /* 0xff800000cfcf7808 */ /* 0x000fe40007000000 */
[----:B------:R-:W-:Y:S02]  /*10870*/  FMNMX3.FTZ R17, R17, R162, R183, !PT ;  /* 0x000000a211117276 */ /* 0x000fe400078100b7 */
[----:B------:R-:W-:Y:S02]  /*10880*/  ISETP.GE.AND P6, PT, R19, R236, PT ;  /* 0x000000ec1300720c */ /* 0x000fe40003fc6270 */
[----:B------:R-:W-:Y:S02]  /*10890*/  FMNMX3.FTZ R4, R15, R174, R178, !PT ;  /* 0x000000ae0f047276 */ /* 0x000fe400078100b2 */
[----:B------:R-:W-:Y:S02]  /*108a0*/  FMNMX3.FTZ R17, R17, R203, R168, !PT ;  /* 0x000000cb11117276 */ /* 0x000fe400078100a8 */
[----:B------:R-:W-:Y:S02]  /*108b0*/  FSEL R221, R43, -INF , !P6 ;  /* 0xff8000002bdd7808 */ /* 0x000fe40007000000 */
[----:B------:R-:W-:Y:S02]  /*108c0*/  FMNMX3.FTZ R4, R4, R251, R249, !PT ;  /* 0x000000fb04047276 */ /* 0x000fe400078100f9 */
[----:B------:R-:W-:Y:S02]  /*108d0*/  ISETP.GE.AND P6, PT, R16, R236, PT ;  /* 0x000000ec1000720c */ /* 0x000fe40003fc6270 */
[----:B------:R-:W-:Y:S02]  /*108e0*/  FMNMX3.FTZ R17, R17, R170, R207, !PT ;  /* 0x000000aa11117276 */ /* 0x000fe400078100cf */
[----:B------:R-:W-:Y:S02]  /*108f0*/  FMNMX3.FTZ R4, R4, R199, R197, !PT ;  /* 0x000000c704047276 */ /* 0x000fe400078100c5 */
[----:B------:R-:W-:Y:S02]  /*10900*/  FSEL R187, R48, -INF , !P6 ;  /* 0xff80000030bb7808 */ /* 0x000fe40007000000 */
[----:B------:R-:W-:Y:S02]  /*10910*/  FSEL R173, R173, -INF , !P5 ;  /* 0xff800000adad7808 */ /* 0x000fe40006800000 */
[----:B------:R-:W-:Y:S02]  /*10920*/  ISETP.GE.AND P6, PT, R8, R236, PT ;  /* 0x000000ec0800720c */ /* 0x000fe40003fc6270 */
[----:B------:R-:W-:Y:S02]  /*10930*/  ISETP.GE.AND P5, PT, R10, R237, PT ;  /* 0x000000ed0a00720c */ /* 0x000fe40003fa6270 */
[----:B------:R-:W-:Y:S02]  /*10940*/  FMNMX3.FTZ R8, R17, R176, R172, !PT ;  /* 0x000000b011087276 */ /* 0x000fe400078100ac */
        /* <DEDUP_REMOVED lines=8> */
[----:B------:R-:W-:Y:S02]  /*109d0*/  FMNMX3.FTZ R6, R4, R179, R177, !PT ;  /* 0x000000b304067276 */ /* 0x000fe400078100b1 */
[----:B------:R-:W-:Y:S02]  /*109e0*/  FSEL R165, R52, -INF , !P1 ;  /* 0xff80000034a57808 */ /* 0x000fe40004800000 */
[----:B------:R-:W-:Y:S02]  /*109f0*/  FMNMX3.FTZ R8, R8, R195, R193, !PT ;  /* 0x000000c308087276 */ /* 0x000fe400078100c1 */
[----:B------:R-:W-:Y:S02]  /*10a00*/  FSEL R163, R54, -INF , !P0 ;  /* 0xff80000036a37808 */ /* 0x000fe40004000000 */
[C---:B------:R-:W-:Y:S02]  /*10a10*/  ISETP.GE.AND P1, PT, R5.reuse, R237, PT ;  /* 0x000000ed0500720c */ /* 0x040fe40003f26270 */
[----:B------:R-:W-:Y:S02]  /*10a20*/  FMNMX3.FTZ R6, R6, R171, R169, !PT ;  /* 0x000000ab06067276 */ /* 0x000fe400078100a9 */
[----:B------:R-:W-:Y:S02]  /*10a30*/  FSEL R154, R154, -INF , !P5 ;  /* 0xff8000009a9a7808 */ /* 0x000fe40006800000 */
[----:B------:R-:W-:Y:S02]  /*10a40*/  FSEL R175, R50, -INF , !P4 ;  /* 0xff80000032af7808 */ /* 0x000fe40006000000 */
[----:B------:R-:W-:Y:S02]  /*10a50*/  FMNMX3.FTZ R4, R8, R187, R185, !PT ;  /* 0x000000bb08047276 */ /* 0x000fe400078100b9 */
[-C--:B------:R-:W-:Y:S02]  /*10a60*/  ISETP.GE.AND P5, PT, R5, R236.reuse, PT ;  /* 0x000000ec0500720c */ /* 0x080fe40003fa6270 */
[----:B------:R-:W-:Y:S02]  /*10a70*/  FSEL R155, R155, -INF , !P1 ;  /* 0xff8000009b9b7808 */ /* 0x000fe40004800000 */
[----:B------:R-:W-:Y:S02]  /*10a80*/  FMNMX3.FTZ R5, R6, R163, R161, !PT ;  /* 0x000000a306057276 */ /* 0x000fe400078100a1 */
[-C--:B------:R-:W-:Y:S02]  /*10a90*/  ISETP.GE.AND P4, PT, R32, R236.reuse, PT ;  /* 0x000000ec2000720c */ /* 0x080fe40003f86270 */
[----:B------:R-:W-:Y:S02]  /*10aa0*/  ISETP.GE.AND P0, PT, R10, R236, PT ;  /* 0x000000ec0a00720c */ /* 0x000fe40003f06270 */
[----:B------:R-:W-:Y:S02]  /*10ab0*/  FMNMX3.FTZ R4, R4, R175, R173, !PT ;  /* 0x000000af04047276 */ /* 0x000fe400078100ad */
[----:B------:R-:W-:Y:S02]  /*10ac0*/  FMNMX3.FTZ R8, R5, R155, R154, !PT ;  /* 0x0000009b05087276 */ /* 0x000fe4000781009a */
[----:B------:R-:W-:Y:S02]  /*10ad0*/  FSEL R159, R58, -INF , !P4 ;  /* 0xff8000003a9f7808 */ /* 0x000fe40006000000 */
[----:B------:R-:W-:Y:S01]  /*10ae0*/  FSEL R157, R157, -INF , !P0 ;  /* 0xff8000009d9d7808 */ /* 0x000fe20004000000 */
[----:B------:R-:W-:Y:S01]  /*10af0*/  SHFL.BFLY PT, R17, R8, 0x2, 0x1f ;  /* 0x0c401f0008117f89 */ /* 0x000fe200000e0000 */
[----:B------:R-:W-:Y:S02]  /*10b00*/  FMNMX3.FTZ R4, R4, R167, R165, !PT ;  /* 0x000000a704047276 */ /* 0x000fe400078100a5 */
[----:B------:R-:W-:Y:S02]  /*10b10*/  FSEL R136, R136, -INF , !P6 ;  /* 0xff80000088887808 */ /* 0x000fe40007000000 */
[----:B------:R-:W-:Y:S02]  /*10b20*/  FSEL R137, R137, -INF , !P5 ;  /* 0xff80000089897808 */ /* 0x000fe40006800000 */
[----:B------:R-:W-:Y:S04]  /*10b30*/  FMNMX3.FTZ R5, R4, R159, R157, !PT ;  /* 0x0000009f04057276 */ /* 0x000fe8000781009d */
        /* <DEDUP_REMOVED lines=518> */
.L_x_5904:
        /* <DEDUP_REMOVED lines=10> */
.L_x_5926:
        /* <DEDUP_REMOVED lines=154> */
[----:B------:R4:W-:Y:S04]  /*135e0*/  STS [R21+0x2000], R7 ;  /* 0x0020000715007388 */ /* 0x0009e80000000800 */
[----:B------:R1:W-:Y:S04]  /*135f0*/  STS [R21+0x2400], R70 ;  /* 0x0024004615007388 */ /* 0x0003e80000000800 */
[----:B------:R-:W3:Y:S01]  /*13600*/  LD.E.U8 R4, desc[UR4][R2.64+0x1c8] ;  /* 0x0001c80402047980 */ /* 0x000ee2000c101100 */
[----:B------:R-:W-:-:S03]  /*13610*/  ISETP.NE.AND P5, PT, R228, -0x1, PT ;  /* 0xffffffffe400780c */ /* 0x000fc60003fa5270 */
[----:B------:R-:W4:Y:S04]  /*13620*/  LD.E.64 R46, desc[UR4][R2.64+0x88] ;  /* 0x00008804022e7980 */ /* 0x000f28000c101b00 */
[----:B------:R-:W4:Y:S04]  /*13630*/  LD.E.64 R22, desc[UR4][R2.64+0x90] ;  /* 0x0000900402167980 */ /* 0x000f28000c101b00 */
[----:B--2---:R2:W5:Y:S04]  /*13640*/  LD.E.64 R10, desc[UR4][R2.64+0xa0] ;  /* 0x0000a004020a7980 */ /* 0x004568000c101b00 */
[----:B------:R-:W2:Y:S04]  /*13650*/  @!P5 LD.E.64 R48, desc[UR4][R2.64+0x80] ;  /* 0x000080040230d980 */ /* 0x000ea8000c101b00 */
[----:B------:R1:W5:Y:S01]  /*13660*/  LD.E.64 R44, desc[UR4][R2.64+0x70] ;  /* 0x00007004022c7980 */ /* 0x000362000c101b00 */
[----:B---3--:R-:W-:-:S13]  /*13670*/  ISETP.NE.AND P6, PT, R4, RZ, PT ;  /* 0x000000ff0400720c */ /* 0x008fda0003fc5270 */
[----:B------:R-:W3:Y:S04]  /*13680*/  @!P6 LD.E R13, desc[UR4][R2.64+0x60] ;  /* 0x00006004020de980 */ /* 0x000ee8000c101900 */
[----:B------:R-:W3:Y:S01]  /*13690*/  @!P6 LD.E R12, desc[UR4][R2.64+0xb4] ;  /* 0x0000b404020ce980 */ /* 0x000ee2000c101900 */
[----:B------:R-:W1:Y:S01]  /*136a0*/  @P1 MUFU.LG2 R9, R9 ;  /* 0x0000000900091308 */ /* 0x000e620000000c00 */
[----:B------:R-:W-:Y:S01]  /*136b0*/  SHF.R.U32.HI R4, RZ, 0x3, R210 ;  /* 0x00000003ff047819 */ /* 0x000fe200000116d2 */
[----:B----4-:R-:W-:Y:S01]  /*136c0*/  @P5 IMAD.WIDE.U32 R24, R46, R228, RZ ;  /* 0x000000e42e185225 */ /* 0x010fe200078e00ff */
[----:B------:R-:W-:Y:S02]  /*136d0*/  SHF.L.U32 R5, R227, 0x6, RZ ;  /* 0x00000006e3057819 */ /* 0x000fe400000006ff */
[----:B------:R-:W-:-:S03]  /*136e0*/  IADD3 R6, PT, PT, R4, 0x10, RZ ;  /* 0x0000001004067810 */ /* 0x000fc60007ffe0ff */
[----:B------:R-:W4:Y:S01]  /*136f0*/  @P0 MUFU.LG2 R8, R8 ;  /* 0x0000000800080308 */ /* 0x000f220000000c00 */
[----:B------:R-:W-:Y:S01]  /*13700*/  MOV R209, RZ ;  /* 0x000000ff00d17202 */ /* 0x000fe20000000f00 */
[-C--:B--2---:R-:W-:Y:S01]  /*13710*/  @!P5 IMAD R7, R49, R226.reuse, RZ ;  /* 0x000000e23107d224 */ /* 0x084fe200078e02ff */
[----:B------:R-:W-:Y:S01]  /*13720*/  ISETP.GE.AND P4, PT, R6, R215, PT ;  /* 0x000000d70600720c */ /* 0x000fe20003f86270 */
        /* <DEDUP_REMOVED lines=17> */
[----:B------:R-:W-:-:S02]  /*13840*/  IADD3 R16, PT, PT, R4, 0x20, RZ ;  /* 0x0000002004107810 */ /* 0x000fc40007ffe0ff */
[----:B------:R-:W-:Y:S02]  /*13850*/  IADD3 R14, PT, PT, R4, 0x30, RZ ;  /* 0x00000030040e7810 */ /* 0x000fe40007ffe0ff */
[----:B------:R-:W-:Y:S02]  /*13860*/  LOP3.LUT R138, R138, 0x30, RZ, 0xc0, !PT ;  /* 0x000000308a8a7812 */ /* 0x000fe400078ec0ff */
[----:B------:R-:W-:Y:S02]  /*13870*/  SHF.R.U32.HI R9, RZ, 0x2, R210 ;  /* 0x00000002ff097819 */ /* 0x000fe400000116d2 */
[----:B------:R-:W-:Y:S01]  /*13880*/  MOV R7, 0x7f800000 ;  /* 0x7f80000000077802 */ /* 0x000fe20000000f00 */
[----:B------:R-:W-:Y:S01]  /*13890*/  @P0 FFMA.FTZ R7, R0, R133, R15 ;  /* 0x0000008500070223 */ /* 0x000fe2000001000f */
[-C--:B------:R-:W-:Y:S02]  /*138a0*/  ISETP.GE.AND P3, PT, R16, R215.reuse, PT ;  /* 0x000000d71000720c */ /* 0x080fe40003f66270 */
[----:B------:R-:W-:-:S02]  /*138b0*/  ISETP.GE.AND P2, PT, R14, R215, PT ;  /* 0x000000d70e00720c */ /* 0x000fc40003f46270 */
[----:B------:R-:W-:Y:S02]  /*138c0*/  LOP3.LUT P1, RZ, R210, 0x3, RZ, 0xc0, !PT ;  /* 0x00000003d2ff7812 */ /* 0x000fe4000782c0ff */
        /* <DEDUP_REMOVED lines=8> */
[----:B------:R-:W-:Y:S02]  /*13950*/  IADD3 R0, PT, PT, R225, R228, RZ ;  /* 0x000000e4e1007210 */ /* 0x000fe40007ffe0ff */
.L_x_5913:
        /* <DEDUP_REMOVED lines=23> */
.L_x_5915:
[----:B------:R-:W-:Y:S05]  /*13ad0*/  BSYNC.RECONVERGENT B0 ;  /* 0x0000000000007941 */ /* 0x000fea0003800200 */
.L_x_5914:
        /* <DEDUP_REMOVED lines=9> */
.L_x_5917:
[----:B------:R-:W-:Y:S05]  /*13b70*/  BSYNC.RECONVERGENT B0 ;  /* 0x0000000000007941 */ /* 0x000fea0003800200 */
.L_x_5916:
[----:B------:R-:W-:Y:S04]  /*13b80*/  BSSY.RECONVERGENT B0, `(.L_x_5918) ;  /* 0x000000e000007945 */ /* 0x000fe80003800200 */
[----:B------:R-:W-:Y:S05]  /*13b90*/  @P4 BRA `(.L_x_5919) ;  /* 0x0000000000304947 */ /* 0x000fea0003800000 */
[----:B------:R-:W-:Y:S01]  /*13ba0*/  IADD3 R5, P0, PT, R4, 0x10, RZ ;  /* 0x0000001004057810 */ /* 0x000fe20007f1e0ff */
[----:B-1----:R-:W-:Y:S01]  /*13bb0*/  IMAD.MOV.U32 R6, RZ, RZ, R48 ;  /* 0x000000ffff067224 */ /* 0x002fe200078e0030 */
        /* <DEDUP_REMOVED lines=10> */
.L_x_5919:
[----:B------:R-:W-:Y:S05]  /*13c60*/  BSYNC.RECONVERGENT B0 ;  /* 0x0000000000007941 */ /* 0x000fea0003800200 */
.L_x_5918:
        /* <DEDUP_REMOVED lines=14> */
.L_x_5921:
[----:B------:R-:W-:Y:S05]  /*13d50*/  BSYNC.RECONVERGENT B0 ;  /* 0x0000000000007941 */ /* 0x000fea0003800200 */
.L_x_5920:
[----:B------:R-:W-:-:S04]  /*13d60*/  MOV R225, 0x0 ;  /* 0x0000000000e17802 */ /* 0x000fc80000000f00 */
[----:B-1234-:R-:W-:Y:S05]  /*13d70*/  @P2 RET.REL.NODEC R224 `(_ZN5flash24flash_fwd_splitkv_kernelI23Flash_fwd_kernel_traitsILi128ELi64ELi128ELi4ELb0ELb0EN7cutlass6half_tE19Flash_kernel_traitsILi128ELi64ELi128ELi4ES3_EELb0ELb1ELb0ELb0ELb1ELb1ELb0ELb0EEEvNS_16Flash_fwd_paramsE) ;  /* 0xfffffec0e0a02950 */ /* 0x01efea0003c3ffff */
        /* <DEDUP_REMOVED lines=13> */
[----:B-1----:R-:W-:Y:S05]  /*13e50*/  RET.REL.NODEC R224 `(_ZN5flash24flash_fwd_splitkv_kernelI23Flash_fwd_kernel_traitsILi128ELi64ELi128ELi4ELb0ELb0EN7cutlass6half_tE19Flash_kernel_traitsILi128ELi64ELi128ELi4ES3_EELb0ELb1ELb0ELb0ELb1ELb1ELb0ELb0EEEvNS_16Flash_fwd_paramsE) ;  /* 0xfffffec0e0687950 */ /* 0x002fea0003c3ffff */
.L_x_5912:
[----:B------:R-:W-:Y:S01]  /*13e60*/  MOV R5, 0x2 ;  /* 0x0000000200057802 */ /* 0x000fe20000000f00 */
[----:B------:R-:W-:Y:S01]  /*13e70*/  IMAD.MOV.U32 R4, RZ, RZ, 0x1f ;  /* 0x0000001fff047424 */ /* 0x000fe200078e00ff */
[----:B------:R-:W-:-:S07]  /*13e80*/  MOV R6, 0xffffffff ;  /* 0xffffffff00067802 */ /* 0x000fce0000000f00 */
[----:B-1---5:R-:W-:Y:S05]  /*13e90*/  WARPSYNC.COLLECTIVE R6, `(.L_x_5922) ;  /* 0x0000000006087348 */ /* 0x022fea0003c00000 */
[----:B------:R2:W3:Y:S02]  /*13ea0*/  SHFL.BFLY P0, R10, R245, R5, R4 ;  /* 0x0c000005f50a7389 */ /* 0x0004e40000000004 */
[----:B-123-5:R-:W-:Y:S05]  /*13eb0*/  ENDCOLLECTIVE ;  /* 0x000000000000791b */ /* 0x02efea0003800000 */
.L_x_5922:
[----:B------:R-:W-:Y:S02]  /*13ec0*/  IMAD.MOV.U32 R8, RZ, RZ, R10 ;  /* 0x000000ffff087224 */ /* 0x000fe400078e000a */
[----:B------:R-:W-:Y:S02]  /*13ed0*/  IMAD.MOV.U32 R5, RZ, RZ, 0x1 ;  /* 0x00000001ff057424 */ /* 0x000fe400078e00ff */
[----:B------:R-:W-:-:S05]  /*13ee0*/  FADD.FTZ R8, R8, R245 ;  /* 0x000000f508087221 */ /* 0x000fca0000010000 */
[----:B------:R-:W-:-:S07]  /*13ef0*/  MOV R245, R8 ;  /* 0x0000000800f57202 */ /* 0x000fce0000000f00 */
[----:B------:R-:W-:Y:S05]  /*13f00*/  WARPSYNC.COLLECTIVE R6, `(.L_x_5923) ;  /* 0x0000000006087348 */ /* 0x000fea0003c00000 */
[----:B------:R1:W2:Y:S02]  /*13f10*/  SHFL.BFLY P0, R10, R245, R5, R4 ;  /* 0x0c000005f50a7389 */ /* 0x0002a40000000004 */
[----:B-12---:R-:W-:Y:S05]  /*13f20*/  ENDCOLLECTIVE ;  /* 0x000000000000791b */ /* 0x006fea0003800000 */
.L_x_5923:
[----:B------:R-:W-:Y:S01]  /*13f30*/  MOV R245, R241 ;  /* 0x000000f100f57202 */ /* 0x000fe20000000f00 */
[----:B------:R-:W-:Y:S01]  /*13f40*/  IMAD.MOV.U32 R5, RZ, RZ, 0x2 ;  /* 0x00000002ff057424 */ /* 0x000fe200078e00ff */
[----:B------:R-:W-:-:S07]  /*13f50*/  MOV R9, R10 ;  /* 0x0000000a00097202 */ /* 0x000fce0000000f00 */
[----:B------:R-:W-:Y:S05]  /*13f60*/  WARPSYNC.COLLECTIVE R6, `(.L_x_5924) ;  /* 0x0000000006087348 */ /* 0x000fea0003c00000 */
[----:B------:R1:W2:Y:S02]  /*13f70*/  SHFL.BFLY P0, R10, R245, R5, R4 ;  /* 0x0c000005f50a7389 */ /* 0x0002a40000000004 */
[----:B-12---:R-:W-:Y:S05]  /*13f80*/  ENDCOLLECTIVE ;  /* 0x000000000000791b */ /* 0x006fea0003800000 */
.L_x_5924:
[----:B------:R-:W-:Y:S01]  /*13f90*/  FADD.FTZ R9, R8, R9 ;  /* 0x0000000908097221 */ /* 0x000fe20000010000 */
[----:B------:R-:W-:Y:S01]  /*13fa0*/  FADD.FTZ R7, R10, R241 ;  /* 0x000000f10a077221 */ /* 0x000fe20000010000 */
[----:B------:R-:W-:-:S04]  /*13fb0*/  MOV R5, 0x1 ;  /* 0x0000000100057802 */ /* 0x000fc80000000f00 */
[----:B------:R-:W-:-:S07]  /*13fc0*/  MOV R245, R7 ;  /* 0x0000000700f57202 */ /* 0x000fce0000000f00 */
[----:B------:R-:W-:Y:S05]  /*13fd0*/  WARPSYNC.COLLECTIVE R6, `(.L_x_5925) ;  /* 0x0000000006087348 */ /* 0x000fea0003c00000 */
[----:B------:R1:W2:Y:S02]  /*13fe0*/  SHFL.BFLY P0, R10, R245, R5, R4 ;  /* 0x0c000005f50a7389 */ /* 0x0002a40000000004 */
[----:B-12---:R-:W-:Y:S05]  /*13ff0*/  ENDCOLLECTIVE ;  /* 0x000000000000791b */ /* 0x006fea0003800000 */
.L_x_5925:
[----:B------:R-:W-:Y:S05]  /*14000*/  BRA `(.L_x_5926) ;  /* 0xffffffec000c7947 */ /* 0x000fea000383ffff */
.L_x_5927:
        /* <DEDUP_REMOVED lines=15> */
.L_x_14931:


//--------------------- .text._ZN5flash24flash_fwd_splitkv_kernelI23Flash_fwd_kernel_traitsILi128ELi64ELi128ELi4ELb0ELb0EN7cutlass6half_tE19Flash_kernel_traitsILi128ELi64ELi128ELi4ES3_EELb0ELb1ELb1ELb0ELb0ELb0ELb0ELb0EEEvNS_16Flash_fwd_paramsE --------------------------
	.section	.text._ZN5flash24flash_fwd_splitkv_kernelI23Flash_fwd_kernel_traitsILi128ELi64ELi128ELi4ELb0ELb0EN7cutlass6half_tE19Flash_kernel_traitsILi128ELi64ELi128ELi4ES3_EELb0ELb1ELb1ELb0ELb0ELb0ELb0ELb0EEEvNS_16Flash_fwd_paramsE,"ax",@progbits
	.align	128
        .global         _ZN5flash24flash_fwd_splitkv_kernelI23Flash_fwd_kernel_traitsILi128ELi64ELi128ELi4ELb0ELb0EN7cutlass6half_tE19Flash_kernel_traitsILi128ELi64ELi128ELi4ES3_EELb0ELb1ELb1ELb0ELb0ELb0ELb0ELb0EEEvNS_16Flash_fwd_paramsE
        .type           _ZN5flash24flash_fwd_splitkv_kernelI23Flash_fwd_kernel_traitsILi128ELi64ELi128ELi4ELb0ELb0EN7cutlass6half_tE19Flash_kernel_traitsILi128ELi64ELi128ELi4ES3_EELb0ELb1ELb1ELb0ELb0ELb0ELb0ELb0EEEvNS_16Flash_fwd_paramsE,@function
        .size           _ZN5flash24flash_fwd_splitkv_kernelI23Flash_fwd_kernel_traitsILi128ELi64ELi128ELi4ELb0ELb0EN7cutlass6half_tE19Flash_kernel_traitsILi128ELi64ELi128ELi4ES3_EELb0ELb1ELb1ELb0ELb0ELb0ELb0ELb0EEEvNS_16Flash_fwd_paramsE,(.L_x_14932 - _ZN5flash24flash_fwd_splitkv_kernelI23Flash_fwd_kernel_traitsILi128ELi64ELi128ELi4ELb0ELb0EN7cutlass6half_tE19Flash_kernel_traitsILi128ELi64ELi128ELi4ES3_EELb0ELb1ELb1ELb0ELb0ELb0ELb0ELb0EEEvNS_16Flash_fwd_paramsE)
        .other          _ZN5flash24flash_fwd_splitkv_kernelI23Flash_fwd_kernel_traitsILi128ELi64ELi128ELi4ELb0ELb0EN7cutlass6half_tE19Flash_kernel_traitsILi128ELi64ELi128ELi4ES3_EELb0ELb1ELb1ELb0ELb0ELb0ELb0ELb0EEEvNS_16Flash_fwd_paramsE,@"STO_CUDA_ENTRY STV_DEFAULT"
_ZN5flash24flash_fwd_splitkv_kernelI23Flash_fwd_kernel_traitsILi128ELi64ELi128ELi4ELb0ELb0EN7cutlass6half_tE19Flash_kernel_traitsILi128ELi64ELi128ELi4ES3_EELb0ELb1ELb1ELb0ELb0ELb0ELb0ELb0EEEvNS_16Flash_fwd_paramsE:
.text._ZN5flash24flash_fwd_splitkv_kernelI23Flash_fwd_kernel_traitsILi128ELi64ELi128ELi4ELb0ELb0EN7cutlass6half_tE19Flash_kernel_traitsILi128ELi64ELi128ELi4ES3_EELb0ELb1ELb1ELb0ELb0ELb0ELb0ELb0EEEvNS_16Flash_fwd_paramsE:
[----:B------:R-:W-:Y:S01]  /*0000*/  LDC R1, c[0x0][0x37c] ;  /* 0x0000df00ff017b82 */ /* 0x000fe20000000800 */
[----:B------:R-:W1:Y:S07]  /*0010*/  S2R R223, SR_CTAID.X ;  /* 0x0000000000df7919 */ /* 0x000e6e0000002500 */
[----:B------:R-:W2:Y:S01]  /*0020*/  LDC.64 R2, c[0x0][0x348] ;  /* 0x0000d200ff027b82 */ /* 0x000ea20000000a00 */
[----:B------:R-:W-:Y:S01]  /*0030*/  BSSY.RECONVERGENT B3, `(.L_x_5928) ;  /* 0x0000005000037945 */ /* 0x000fe20003800200 */
[----:B------:R-:W-:Y:S01]  /*0040*/  MOV R220, 0x80 ;  /* 0x0000008000dc7802 */ /* 0x000fe20000000f00 */
[----:B------:R-:W3:Y:S01]  /*0050*/  S2R R221, SR_CTAID.Y ;  /* 0x0000000000dd7919 */ /* 0x000ee20000002600 */
[----:B------:R-:W4:Y:S05]  /*0060*/  S2R R222, SR_CTAID.Z ;  /* 0x0000000000de7919 */ /* 0x000f2a0000002700 */
[----:B-1234-:R-:W-:Y:S05]  /*0070*/  CALL.REL.NOINC `($_ZN5flash24flash_fwd_splitkv_kernelI23Flash_fwd_kernel_traitsILi128ELi64ELi128ELi4ELb0ELb0EN7cutlass6half_tE19Flash_kernel_traitsILi128ELi64ELi128ELi4ES3_EELb0ELb1ELb1ELb0ELb0ELb0ELb0ELb0EEEvNS_16Flash_fwd_paramsE$_ZN5flash30compute_attn_1rowblock_splitkvI23Flash_fwd_kernel_traitsILi128ELi64ELi128ELi4ELb0ELb0EN7cutlass6half_tE19Flash_kernel_traitsILi128ELi64ELi128ELi4ES3_EELb0ELb1ELb1ELb0ELb0ELb0ELb0ELb0ENS_16Flash_fwd_paramsEEEvRKT8_iiiii) ;  /* 0x0000000000087944 */ /* 0x01efea0003c00000 */
[----:B------:R-:W-:Y:S05]  /*0080*/  BSYNC.RECONVERGENT B3 ;  /* 0x0000000000037941 */ /* 0x000fea0003800200 */
.L_x_5928:
[----:B------:R-:W-:Y:S05]  /*0090*/  EXIT ;  /* 0x000000000000794d */ /* 0x000fea0003800000 */
        .type           $_ZN5flash24flash_fwd_splitkv_kernelI23Flash_fwd_kernel_traitsILi128ELi64ELi128ELi4ELb0ELb0EN7cutlass6half_tE19Flash_kernel_traitsILi128ELi64ELi128ELi4ES3_EELb0ELb1ELb1ELb0ELb0ELb0ELb0ELb0EEEvNS_16Flash_fwd_paramsE$_ZN5flash30compute_attn_1rowblock_splitkvI23Flash_fwd_kernel_traitsILi128ELi64ELi128ELi4ELb0ELb0EN7cutlass6half_tE19Flash_kernel_traitsILi128ELi64ELi128ELi4ES3_EELb0ELb1ELb1ELb0ELb0ELb0ELb0ELb0ENS_16Flash_fwd_paramsEEEvRKT8_iiiii,@function
        .size           $_ZN5flash24flash_fwd_splitkv_kernelI23Flash_fwd_kernel_traitsILi128ELi64ELi128ELi4ELb0ELb0EN7cutlass6half_tE19Flash_kernel_traitsILi128ELi64ELi128ELi4ES3_EELb0ELb1ELb1ELb0ELb0ELb0ELb0ELb0EEEvNS_16Flash_fwd_paramsE$_ZN5flash30compute_attn_1rowblock_splitkvI23Flash_fwd_kernel_traitsILi128ELi64ELi128ELi4ELb0ELb0EN7cutlass6half_tE19Flash_kernel_traitsILi128ELi64ELi128ELi4ES3_EELb0ELb1ELb1ELb0ELb0ELb0ELb0ELb0ENS_16Flash_fwd_paramsEEEvRKT8_iiiii,(.L_x_14932 - $_ZN5flash24flash_fwd_splitkv_kernelI23Flash_fwd_kernel_traitsILi128ELi64ELi128ELi4ELb0ELb0EN7cutlass6half_tE19Flash_kernel_traitsILi128ELi64ELi128ELi4ES3_EELb0ELb1ELb1ELb0ELb0ELb0ELb0ELb0EEEvNS_16Flash_fwd_paramsE$_ZN5flash30compute_attn_1rowblock_splitkvI23Flash_fwd_kernel_traitsILi128ELi64ELi128ELi4ELb0ELb0EN7cutlass6half_tE19Flash_kernel_traitsILi128ELi64ELi128ELi4ES3_EELb0ELb1ELb1ELb0ELb0ELb0ELb0ELb0ENS_16Flash_fwd_paramsEEEvRKT8_iiiii)
$_ZN5flash24flash_fwd_splitkv_kernelI23Flash_fwd_kernel_traitsILi128ELi64ELi128ELi4ELb0ELb0EN7cutlass6half_tE19Flash_kernel_traitsILi128ELi64ELi128ELi4ES3_EELb0ELb1ELb1ELb0ELb0ELb0ELb0ELb0EEEvNS_16Flash_fwd_paramsE$_ZN5flash30compute_attn_1rowblock_splitkvI23Flash_fwd_kernel_traitsILi128ELi64ELi128ELi4ELb0ELb0EN7cutlass6half_tE19Flash_kernel_traitsILi128ELi64ELi128ELi4ES3_EELb0ELb1ELb1ELb0ELb0ELb0ELb0ELb0ENS_16Flash_fwd_paramsEEEvRKT8_iiiii:
        /* <DEDUP_REMOVED lines=38> */
.L_x_5930:
[----:B------:R-:W-:Y:S05]  /*0300*/  BSYNC.RECONVERGENT B0 ;  /* 0x0000000000007941 */ /* 0x000fea0003800200 */
.L_x_5929:
[----:B------:R-:W-:Y:S04]  /*0310*/  BSSY.RECONVERGENT B0, `(.L_x_5931) ;  /* 0x0000007000007945 */ /* 0x000fe80003800200 */
[----:B------:R-:W-:Y:S05]  /*0320*/  @!P3 BRA `(.L_x_5932) ;  /* 0x000000000014b947 */ /* 0x000fea0003800000 */
[----:B-----5:R-:W3:Y:S02]  /*0330*/  LD.E.U8 R0, desc[UR4][R2.64+0x1b2] ;  /* 0x0001b20402007980 */ /* 0x020ee4000c101100 */
[----:B---3--:R-:W-:-:S13]  /*0340*/  ISETP.NE.AND P1, PT, R0, RZ, PT ;  /* 0x000000ff0000720c */ /* 0x008fda0003f25270 */
[----:B------:R-:W3:Y:S02]  /*0350*/  @P1 LD.E R13, desc[UR4][R16.64+0x4] ;  /* 0x00000404100d1980 */ /* 0x000ee4000c101900 */
[----:B---3--:R-:W-:-:S06]  /*0360*/  @P1 IADD3 R0, PT, PT, R13, -R14, RZ ;  /* 0x8000000e0d001210 */ /* 0x008fcc0007ffe0ff */
[----:B------:R3:W5:Y:S02]  /*0370*/  @!P1 LD.E R0, desc[UR4][R16.64] ;  /* 0x0000000410009980 */ /* 0x000764000c101900 */
.L_x_5932:
[----:B------:R-:W-:Y:S05]  /*0380*/  BSYNC.RECONVERGENT B0 ;  /* 0x0000000000007941 */ /* 0x000fea0003800200 */
.L_x_5931:
        /* <DEDUP_REMOVED lines=8> */
.L_x_5934:
[----:B------:R-:W4:Y:S01]  /*0410*/  LD.E.64 R6, desc[UR4][R2.64+0x108] ;  /* 0x0001080402067980 */ /* 0x000f22000c101b00 */
[----:B------:R-:W-:Y:S01]  /*0420*/  BSSY.RECONVERGENT B0, `(.L_x_5936) ;  /* 0x0000006000007945 */ /* 0x000fe20003800200 */
[----:B------:R-:W-:Y:S01]  /*0430*/  IMAD.MOV.U32 R133, RZ, RZ, RZ ;  /* 0x000000ffff857224 */ /* 0x000fe200078e00ff */
[----:B----4-:R-:W-:-:S04]  /*0440*/  ISETP.NE.U32.AND P0, PT, R6, RZ, PT ;  /* 0x000000ff0600720c */ /* 0x010fc80003f05070 */
[----:B------:R-:W-:-:S13]  /*0450*/  ISETP.NE.AND.EX P0, PT, R7, RZ, PT, P0 ;  /* 0x000000ff0700720c */ /* 0x000fda0003f05300 */
[----:B------:R-:W-:Y:S05]  /*0460*/  @!P0 BRA `(.L_x_5937) ;  /* 0x0000000000048947 */ /* 0x000fea0003800000 */
[----:B------:R4:W5:Y:S02]  /*0470*/  LD.E R133, desc[UR4][R2.64+0xbc] ;  /* 0x0000bc0402857980 */ /* 0x000964000c101900 */
.L_x_5937:
[----:B------:R-:W-:Y:S05]  /*0480*/  BSYNC.RECONVERGENT B0 ;  /* 0x0000000000007941 */ /* 0x000fea0003800200 */
.L_x_5936:
[----:B-----5:R-:W-:Y:S02]  /*0490*/  IADD3 R133, PT, PT, R133, R0, -R11 ;  /* 0x0000000085857210 */ /* 0x020fe40007ffe80b */
.L_x_5935:
[----:B------:R-:W-:Y:S05]  /*04a0*/  BSYNC.RECONVERGENT B1 ;  /* 0x0000000000017941 */ /* 0x000fea0003800200 */
.L_x_5933:
[----:B------:R-:W-:Y:S01]  /*04b0*/  IMAD.SHL.U32 R205, R223, 0x40, RZ ;  /* 0x00000040dfcd7824 */ /* 0x000fe200078e00ff */
[----:B------:R-:W-:Y:S01]  /*04c0*/  MOV R6, R220 ;  /* 0x000000dc00067202 */ /* 0x000fe20000000f00 */
[----:B------:R-:W-:-:S03]  /*04d0*/  IMAD.MOV.U32 R7, RZ, RZ, 0x0 ;  /* 0x00000000ff077424 */ /* 0x000fc600078e00ff */
[----:B------:R-:W-:-:S13]  /*04e0*/  ISETP.GT.AND P0, PT, R188, R205, PT ;  /* 0x000000cdbc00720c */ /* 0x000fda0003f04270 */
[----:B-1234-:R-:W-:Y:S05]  /*04f0*/  @!P0 RET.REL.NODEC R6 `(_ZN5flash24flash_fwd_splitkv_kernelI23Flash_fwd_kernel_traitsILi128ELi64ELi128ELi4ELb0ELb0EN7cutlass6half_tE19Flash_kernel_traitsILi128ELi64ELi128ELi4ES3_EELb0ELb1ELb1ELb0ELb0ELb0ELb0ELb0EEEvNS_16Flash_fwd_paramsE) ;  /* 0xfffffff806c08950 */ /* 0x01efea0003c3ffff */
[----:B------:R-:W2:Y:S04]  /*0500*/  LD.E R7, desc[UR4][R2.64+0x188] ;  /* 0x0001880402077980 */ /* 0x000ea8000c101900 */
[----:B------:R-:W3:Y:S04]  /*0510*/  LD.E R15, desc[UR4][R2.64+0xb8] ;  /* 0x0000b804020f7980 */ /* 0x000ee8000c101900 */
[----:B------:R-:W4:Y:S01]  /*0520*/  LD.E R13, desc[UR4][R2.64+0x184] ;  /* 0x00018404020d7980 */ /* 0x000f22000c101900 */
[----:B------:R-:W-:Y:S02]  /*0530*/  VIADD R9, R133, 0x7f ;  /* 0x0000007f85097836 */ /* 0x000fe40000000000 */
[----:B------:R-:W-:Y:S01]  /*0540*/  IMAD R0, R223, 0x40, -R188 ;  /* 0x00000040df007824 */ /* 0x000fe200078e0abc */
[----:B------:R-:W1:Y:S01]  /*0550*/  S2R R197, SR_TID.X ;  /* 0x0000000000c57919 */ /* 0x000e620000002100 */
[----:B------:R-:W-:Y:S01]  /*0560*/  IMAD.IADD R132, R205, 0x1, R133 ;  /* 0x00000001cd847824 */ /* 0x000fe200078e0285 */
[----:B------:R-:W-:-:S04]  /*0570*/  SHF.R.S32.HI R6, RZ, 0x1f, R9 ;  /* 0x0000001fff067819 */ /* 0x000fc80000011409 */
[----:B------:R-:W-:-:S04]  /*0580*/  LEA.HI R6, R6, R9, RZ, 0x7 ;  /* 0x0000000906067211 */ /* 0x000fc800078f38ff */
[----:B------:R-:W-:Y:S02]  /*0590*/  SHF.R.S32.HI R6, RZ, 0x7, R6 ;  /* 0x00000007ff067819 */ /* 0x000fe40000011406 */
[----:B--2---:R-:W-:Y:S01]  /*05a0*/  IADD3 R7, PT, PT, R7, R0, R9 ;  /* 0x0000000007077210 */ /* 0x004fe20007ffe009 */
[----:B---3--:R-:W-:-:S04]  /*05b0*/  VIADD R15, R15, 0x7f ;  /* 0x0000007f0f0f7836 */ /* 0x008fc80000000000 */
[----:B------:R-:W-:Y:S01]  /*05c0*/  VIADD R7, R7, 0x40 ;  /* 0x0000004007077836 */ /* 0x000fe20000000000 */
[----:B----4-:R-:W-:Y:S02]  /*05d0*/  IADD3 R13, PT, PT, R132, -R188, -R13 ;  /* 0x800000bc840d7210 */ /* 0x010fe40007ffe80d */
[----:B------:R-:W-:Y:S02]  /*05e0*/  SHF.R.S32.HI R10, RZ, 0x1f, R15 ;  /* 0x0000001fff0a7819 */ /* 0x000fe4000001140f */
[----:B------:R-:W-:Y:S02]  /*05f0*/  SHF.R.S32.HI R8, RZ, 0x1f, R13 ;  /* 0x0000001fff087819 */ /* 0x000fe4000001140d */
[----:B------:R-:W-:Y:S02]  /*0600*/  SHF.R.S32.HI R0, RZ, 0x1f, R7 ;  /* 0x0000001fff007819 */ /* 0x000fe40000011407 */
[----:B------:R-:W-:Y:S02]  /*0610*/  LEA.HI R10, R10, R15, RZ, 0x7 ;  /* 0x0000000f0a0a7211 */ /* 0x000fe400078f38ff */
[----:B------:R-:W-:-:S02]  /*0620*/  LEA.HI R8, R8, R13, RZ, 0x7 ;  /* 0x0000000d08087211 */ /* 0x000fc400078f38ff */
[----:B------:R-:W-:Y:S02]  /*0630*/  LEA.HI R0, R0, R7, RZ, 0x7 ;  /* 0x0000000700007211 */ /* 0x000fe400078f38ff */
[----:B------:R-:W-:Y:S02]  /*0640*/  SHF.R.S32.HI R7, RZ, 0x7, R10 ;  /* 0x00000007ff077819 */ /* 0x000fe4000001140a */
[----:B------:R-:W-:Y:S02]  /*0650*/  SHF.R.S32.HI R8, RZ, 0x7, R8 ;  /* 0x00000007ff087819 */ /* 0x000fe40000011408 */
[----:B------:R-:W-:Y:S02]  /*0660*/  SHF.R.S32.HI R0, RZ, 0x7, R0 ;  /* 0x00000007ff007819 */ /* 0x000fe40000011400 */
[----:B------:R-:W-:Y:S02]  /*0670*/  VIMNMX R215, PT, PT, RZ, R8, !PT ;  /* 0x00000008ffd77248 */ /* 0x000fe40007fe0100 */
[----:B------:R-:W-:-:S04]  /*0680*/  VIMNMX3 R0, R7, R6, R0, PT ;  /* 0x000000060700720f */ /* 0x000fc80003800100 */
[----:B------:R-:W-:-:S13]  /*0690*/  ISETP.GE.AND P0, PT, R215, R0, PT ;  /* 0x00000000d700720c */ /* 0x000fda0003f06270 */
[----:B-1----:R-:W-:Y:S05]  /*06a0*/  @!P0 BRA `(.L_x_5938) ;  /* 0x0000000400ec8947 */ /* 0x002fea0003800000 */
        /* <DEDUP_REMOVED lines=48> */
.L_x_5940:
[----:B------:R-:W-:Y:S05]  /*09b0*/  BSYNC.RECONVERGENT B0 ;  /* 0x0000000000007941 */ /* 0x000fea0003800200 */
.L_x_5939:
        /* <DEDUP_REMOVED lines=17> */
.L_x_5942:
[----:B------:R-:W-:Y:S05]  /*0ad0*/  BSYNC.RECONVERGENT B0 ;  /* 0x0000000000007941 */ /* 0x000fea0003800200 */
.L_x_5941:
        /* <DEDUP_REMOVED lines=20> */
.L_x_5944:
[----:B------:R-:W-:Y:S05]  /*0c20*/  BSYNC.RECONVERGENT B0 ;  /* 0x0000000000007941 */ /* 0x000fea0003800200 */
.L_x_5943:
        /* <DEDUP_REMOVED lines=25> */
.L_x_5946:
[----:B------:R-:W-:Y:S05]  /*0dc0*/  BSYNC.RECONVERGENT B0 ;  /* 0x0000000000007941 */ /* 0x000fea0003800200 */
.L_x_5945:
[----:B------:R-:W-:Y:S01]  /*0dd0*/  MOV R221, 0x0 ;  /* 0x0000000000dd7802 */ /* 0x000fe20000000f00 */
[----:B------:R-:W-:Y:S04]  /*0de0*/  @!P5 ST.E desc[UR4][R6.64], R3 ;  /* 0x000000030600d985 */ /* 0x000fe8000c101904 */
[----:B------:R-:W-:Y:S04]  /*0df0*/  @!P4 ST.E desc[UR4][R6.64+0x40], R2 ;  /* 0x000040020600c985 */ /* 0x000fe8000c101904 */
[----:B------:R1:W-:Y:S02]  /*0e00*/  @!P3 ST.E desc[UR4][R6.64+0x80], R0 ;  /* 0x000080000600b985 */ /* 0x0003e4000c101904 */
[----:B-12---:R-:W-:Y:S05]  /*0e10*/  @P6 RET.REL.NODEC R220 `(_ZN5flash24flash_fwd_splitkv_kernelI23Flash_fwd_kernel_traitsILi128ELi64ELi128ELi4ELb0ELb0EN7cutlass6half_tE19Flash_kernel_traitsILi128ELi64ELi128ELi4ES3_EELb0ELb1ELb1ELb0ELb0ELb0ELb0ELb0EEEvNS_16Flash_fwd_paramsE) ;  /* 0xfffffff0dc786950 */ /* 0x006fea0003c3ffff */
[----:B------:R-:W-:Y:S02]  /*0e20*/  MOV R3, 0x7f800000 ;  /* 0x7f80000000037802 */ /* 0x000fe40000000f00 */
[----:B------:R-:W-:-:S03]  /*0e30*/  MOV R221, 0x0 ;  /* 0x0000000000dd7802 */ /* 0x000fc60000000f00 */
[----:B------:R1:W-:Y:S02]  /*0e40*/  ST.E desc[UR4][R6.64+0xc0], R3 ;  /* 0x0000c00306007985 */ /* 0x0003e4000c101904 */
[----:B-1----:R-:W-:Y:S05]  /*0e50*/  RET.REL.NODEC R220 `(_ZN5flash24flash_fwd_splitkv_kernelI23Flash_fwd_kernel_traitsILi128ELi64ELi128ELi4ELb0ELb0EN7cutlass6half_tE19Flash_kernel_traitsILi128ELi64ELi128ELi4ES3_EELb0ELb1ELb1ELb0ELb0ELb0ELb0ELb0EEEvNS_16Flash_fwd_paramsE) ;  /* 0xfffffff0dc687950 */ /* 0x002fea0003c3ffff */
.L_x_5938:
        /* <DEDUP_REMOVED lines=14> */
[----:B------:R-:W-:Y:S02]  /*0f40*/  MOV R190, R2 ;  /* 0x0000000200be7202 */ /* 0x000fe40000000f00 */
[----:B------:R-:W-:-:S05]  /*0f50*/  MOV R191, R3 ;  /* 0x0000000300bf7202 */ /* 0x000fca0000000f00 */
[----:B------:R-:W3:Y:S01]  /*0f60*/  LD.E R23, desc[UR4][R190.64+0x68] ;  /* 0x00006804be177980 */ /* 0x000ee2000c101900 */
[----:B------:R-:W-:-:S03]  /*0f70*/  LEA R12, R0, 0xffffff80, 0x7 ;  /* 0xffffff80000c7811 */ /* 0x000fc600078e38ff */
        /* <DEDUP_REMOVED lines=84> */
.L_x_5948:
        /* <DEDUP_REMOVED lines=49> */
[----:B------:R-:W-:Y:S01]  /*17d0*/  @!P2 IMAD R4, R209, R11, RZ ;  /* 0x0000000bd104a224 */ /* 0x000fe200078e02ff */
[----:B------:R-:W-:Y:S01]  /*17e0*/  @!P2 SHF.R.S32.HI R5, RZ, 0x1f, R11 ;  /* 0x0000001fff05a819 */ /* 0x000fe2000001140b */
[----:B------:R-:W-:Y:S01]  /*17f0*/  @P3 VIADD R9, R9, 0x1 ;  /* 0x0000000109093836 */ /* 0x000fe20000000000 */
[----:B------:R-:W-:-:S02]  /*1800*/  MOV R20, R8 ;  /* 0x0000000800147202 */ /* 0x000fc40000000f00 */
        /* <DEDUP_REMOVED lines=17> */
[----:B------:R-:W-:-:S04]  /*1920*/  IMAD.WIDE.U32 R40, R16, R9, R14 ;  /* 0x0000000910287225 */ /* 0x000fc800078e000e */
[----:B------:R-:W-:Y:S02]  /*1930*/  IMAD R6, R16, R6, R7 ;  /* 0x0000000610067224 */ /* 0x000fe400078e0207 */
[----:B------:R-:W-:Y:S01]  /*1940*/  @P2 IMAD.WIDE.U32 R8, R208, R11, RZ ;  /* 0x0000000bd0082225 */ /* 0x000fe200078e00ff */
[----:B------:R-:W-:-:S03]  /*1950*/  @!P2 MOV R16, R18 ;  /* 0x000000120010a202 */ /* 0x000fc60000000f00 */
[----:B------:R-:W-:Y:S01]  /*1960*/  @P2 IMAD R5, R209, R11, RZ ;  /* 0x0000000bd1052224 */ /* 0x000fe200078e02ff */
[----:B------:R-:W-:Y:S01]  /*1970*/  IADD3 R6, PT, PT, R41, R6, RZ ;  /* 0x0000000629067210 */ /* 0x000fe20007ffe0ff */
[----:B------:R-:W-:Y:S01]  /*1980*/  @!P2 IMAD.IADD R14, R19, 0x1, R4 ;  /* 0x00000001130ea824 */ /* 0x000fe200078e0204 */
[----:B------:R-:W-:Y:S01]  /*1990*/  @P2 MOV R16, R8 ;  /* 0x0000000800102202 */ /* 0x000fe20000000f00 */
[----:B------:R-:W-:Y:S01]  /*19a0*/  @P2 IMAD.IADD R14, R9, 0x1, R5 ;  /* 0x00000001090e2824 */ /* 0x000fe200078e0205 */
[----:B------:R-:W-:Y:S02]  /*19b0*/  MOV R19, RZ ;  /* 0x000000ff00137202 */ /* 0x000fe40000000f00 */
.L_x_5949:
[----:B------:R-:W-:Y:S05]  /*19c0*/  BSYNC.RECONVERGENT B0 ;  /* 0x0000000000007941 */ /* 0x000fea0003800200 */
.L_x_5947:
[----:B------:R-:W-:Y:S01]  /*19d0*/  ISETP.NE.AND P0, PT, R228, -0x1, PT ;  /* 0xffffffffe400780c */ /* 0x000fe20003f05270 */
[----:B------:R-:W2:Y:S04]  /*19e0*/  LD.E.64 R32, desc[UR4][R2.64+0x30] ;  /* 0x0000300402207980 */ /* 0x000ea8000c101b00 */
[----:B------:R-:W3:Y:S04]  /*19f0*/  LD.E.64 R28, desc[UR4][R2.64+0x48] ;  /* 0x00004804021c7980 */ /* 0x000ee8000c101b00 */
[----:B------:R1:W5:Y:S04]  /*1a00*/  LD.E.64 R38, desc[UR4][R2.64+0x8] ;  /* 0x0000080402267980 */ /* 0x000368000c101b00 */
[----:B------:R-:W4:Y:S04]  /*1a10*/  @!P0 LD.E.64 R8, desc[UR4][R2.64+0x18] ;  /* 0x0000180402088980 */ /* 0x000f28000c101b00 */
[----:B------:R1:W5:Y:S04]  /*1a20*/  LD.E R231, desc[UR4][R2.64+0xc0] ;  /* 0x0000c00402e77980 */ /* 0x000368000c101900 */
[----:B------:R1:W5:Y:S04]  /*1a30*/  LD.E.64 R24, desc[UR4][R2.64+0x10] ;  /* 0x0000100402187980 */ /* 0x000368000c101b00 */
[----:B------:R1:W5:Y:S01]  /*1a40*/  LD.E.64 R34, desc[UR4][R190.64] ;  /* 0x00000004be227980 */ /* 0x000362000c101b00 */
[----:B------:R-:W1:Y:S01]  /*1a50*/  S2UR UR6, SR_CgaCtaId ;  /* 0x00000000000679c3 */ /* 0x000e620000008800 */
[----:B------:R-:W-:Y:S01]  /*1a60*/  IMAD.SHL.U32 R235, R197, 0x8, RZ ;  /* 0x00000008c5eb7824 */ /* 0x000fe200078e00ff */
[----:B------:R-:W-:Y:S01]  /*1a70*/  SHF.R.U32.HI R20, RZ, 0x3, R197 ;  /* 0x00000003ff147819 */ /* 0x000fe200000116c5 */
[----:B------:R-:W-:-:S03]  /*1a80*/  IMAD.IADD R205, R188, 0x1, -R205 ;  /* 0x00000001bccd7824 */ /* 0x000fc600078e0acd */
[----:B------:R-:W-:Y:S01]  /*1a90*/  LOP3.LUT R196, R235, 0x38, RZ, 0xc0, !PT ;  /* 0x00000038ebc47812 */ /* 0x000fe200078ec0ff */
[----:B------:R-:W-:Y:S01]  /*1aa0*/  UMOV UR7, 0x400 ;  /* 0x0000040000077882 */ /* 0x000fe20000000000 */
[----:B------:R-:W-:Y:S01]  /*1ab0*/  VIADD R13, R20, 0x10 ;  /* 0x00000010140d7836 */ /* 0x000fe20000000000 */
[----:B------:R-:W-:Y:S01]  /*1ac0*/  MOV R21, RZ ;  /* 0x000000ff00157202 */ /* 0x000fe20000000f00 */
[----:B------:R-:W-:Y:S01]  /*1ad0*/  BSSY.RECONVERGENT B0, `(.L_x_5950) ;  /* 0x0000031000007945 */ /* 0x000fe20003800200 */
[----:B------:R-:W-:Y:S02]  /*1ae0*/  LOP3.LUT R210, R196, 0x40, RZ, 0xfc, !PT ;  /* 0x00000040c4d27812 */ /* 0x000fe400078efcff */
[----:B------:R-:W-:Y:S01]  /*1af0*/  ISETP.GE.AND P2, PT, R13, R205, PT ;  /* 0x000000cd0d00720c */ /* 0x000fe20003f46270 */
[----:B------:R-:W-:Y:S01]  /*1b00*/  IMAD.WIDE.U32 R36, R223, 0x40, R20 ;  /* 0x00000040df247825 */ /* 0x000fe200078e0014 */
[----:B-1----:R-:W-:-:S06]  /*1b10*/  ULEA UR6, UR6, UR7, 0x18 ;  /* 0x0000000706067291 */ /* 0x002fcc000f8ec0ff */
[----:B------:R-:W-:Y:S02]  /*1b20*/  IMAD.U32 R200, RZ, RZ, UR6 ;  /* 0x00000006ffc87e24 */ /* 0x000fe4000f8e00ff */
[----:B--2---:R-:W-:-:S04]  /*1b30*/  @P0 IMAD.WIDE.U32 R10, R32, R228, RZ ;  /* 0x000000e4200a0225 */ /* 0x004fc800078e00ff */
[----:B------:R-:W-:Y:S02]  /*1b40*/  @P0 IMAD R5, R33, R228, RZ ;  /* 0x000000e421050224 */ /* 0x000fe400078e02ff */
[-C--:B----4-:R-:W-:Y:S02]  /*1b50*/  @!P0 IMAD R4, R9, R221.reuse, RZ ;  /* 0x000000dd09048224 */ /* 0x090fe400078e02ff */
[----:B------:R-:W-:-:S03]  /*1b60*/  @!P0 IMAD.WIDE.U32 R8, R8, R221, RZ ;  /* 0x000000dd08088225 */ /* 0x000fc600078e00ff */
[----:B------:R-:W-:Y:S01]  /*1b70*/  @!P0 MOV R7, R8 ;  /* 0x0000000800078202 */ /* 0x000fe20000000f00 */
[----:B------:R-:W-:Y:S01]  /*1b80*/  @P0 IMAD.MOV.U32 R7, RZ, RZ, R10 ;  /* 0x000000ffff070224 */ /* 0x000fe200078e000a */
[----:B------:R-:W-:Y:S01]  /*1b90*/  LOP3.LUT R8, R235, 0x1c0, RZ, 0xc0, !PT ;  /* 0x000001c0eb087812 */ /* 0x000fe200078ec0ff */
[----:B------:R-:W-:Y:S02]  /*1ba0*/  @!P0 IMAD.IADD R4, R9, 0x1, R4 ;  /* 0x0000000109048824 */ /* 0x000fe400078e0204 */
[----:B------:R-:W-:Y:S01]  /*1bb0*/  @P0 IMAD.IADD R4, R11, 0x1, R5 ;  /* 0x000000010b040824 */ /* 0x000fe200078e0205 */
[----:B------:R-:W-:Y:S02]  /*1bc0*/  ISETP.GE.AND P0, PT, R20, R205, PT ;  /* 0x000000cd1400720c */ /* 0x000fe40003f06270 */
[----:B------:R-:W-:Y:S02]  /*1bd0*/  IADD3 R10, P1, PT, R196, R7, RZ ;  /* 0x00000007c40a7210 */ /* 0x000fe40007f3e0ff */
[----:B------:R-:W-:-:S02]  /*1be0*/  LOP3.LUT R9, R8, 0x38, R197, 0xf8, !PT ;  /* 0x0000003808097812 */ /* 0x000fc400078ef8c5 */
[----:B------:R-:W-:Y:S02]  /*1bf0*/  IADD3.X R11, PT, PT, RZ, R4, RZ, P1, !PT ;  /* 0x00000004ff0b7210 */ /* 0x000fe40000ffe4ff */
[----:B------:R-:W-:Y:S01]  /*1c00*/  LOP3.LUT R8, R9, R196, RZ, 0x3c, !PT ;  /* 0x000000c409087212 */ /* 0x000fe200078e3cff */
[-C--:B---3--:R-:W-:Y:S02]  /*1c10*/  IMAD R31, R29, R222.reuse, RZ ;  /* 0x000000de1d1f7224 */ /* 0x088fe400078e02ff */
[----:B------:R-:W-:Y:S01]  /*1c20*/  IMAD.WIDE.U32 R28, R28, R222, R10 ;  /* 0x000000de1c1c7225 */ /* 0x000fe200078e000a */
[----:B------:R-:W-:Y:S02]  /*1c30*/  LOP3.LUT R235, R8, 0x1e00, R235, 0xf8, !PT ;  /* 0x00001e0008eb7812 */ /* 0x000fe400078ef8eb */
[C---:B------:R-:W-:Y:S01]  /*1c40*/  IADD3 R11, PT, PT, R20.reuse, 0x20, RZ ;  /* 0x00000020140b7810 */ /* 0x040fe20007ffe0ff */
[----:B------:R-:W-:Y:S01]  /*1c50*/  VIADD R9, R20, 0x30 ;  /* 0x0000003014097836 */ /* 0x000fe20000000000 */
[----:B------:R-:W-:Y:S01]  /*1c60*/  IADD3 R40, P1, PT, R196, R40, RZ ;  /* 0x00000028c4287210 */ /* 0x000fe20007f3e0ff */
[----:B------:R-:W-:Y:S01]  /*1c70*/  IMAD R235, R235, 0x2, R200 ;  /* 0x00000002ebeb7824 */ /* 0x000fe200078e02c8 */
[----:B------:R-:W-:-:S02]  /*1c80*/  ISETP.GE.AND P3, PT, R11, R205, PT ;  /* 0x000000cd0b00720c */ /* 0x000fc40003f66270 */
        /* <DEDUP_REMOVED lines=21> */
.L_x_5951:
[----:B------:R-:W-:Y:S05]  /*1de0*/  BSYNC.RECONVERGENT B0 ;  /* 0x0000000000007941 */ /* 0x000fea0003800200 */
.L_x_5950:
[----:B------:R-:W-:Y:S01]  /*1df0*/  IMAD.SHL.U32 R131, R0, 0x80, RZ ;  /* 0x0000008000837824 */ /* 0x000fe200078e00ff */
[----:B------:R-:W-:Y:S01]  /*1e00*/  BSSY.RECONVERGENT B0, `(.L_x_5952) ;  /* 0x000001a000007945 */ /* 0x000fe20003800200 */
[----:B------:R-:W-:-:S03]  /*1e10*/  ISETP.GE.AND P0, PT, R9, R205, PT ;  /* 0x000000cd0900720c */ /* 0x000fc60003f06270 */
[----:B-1----:R-:W-:Y:S01]  /*1e20*/  IADD3 R4, PT, PT, R133, 0x80, -R131 ;  /* 0x0000008085047810 */ /* 0x002fe20007ffe883 */
        /* <DEDUP_REMOVED lines=23> */
.L_x_5953:
[----:B------:R-:W-:Y:S05]  /*1fa0*/  BSYNC.RECONVERGENT B0 ;  /* 0x0000000000007941 */ /* 0x000fea0003800200 */
.L_x_5952:
        /* <DEDUP_REMOVED lines=29> */
.L_x_5955:
[----:B------:R-:W-:Y:S05]  /*2180*/  BSYNC.RECONVERGENT B0 ;  /* 0x0000000000007941 */ /* 0x000fea0003800200 */
.L_x_5954:
        /* <DEDUP_REMOVED lines=30> */
.L_x_5957:
[----:B------:R-:W-:Y:S05]  /*2370*/  BSYNC.RECONVERGENT B0 ;  /* 0x0000000000007941 */ /* 0x000fea0003800200 */
.L_x_5956:
        /* <DEDUP_REMOVED lines=16> */
.L_x_5959:
[----:B------:R-:W-:Y:S05]  /*2480*/  BSYNC.RECONVERGENT B0 ;  /* 0x0000000000007941 */ /* 0x000fea0003800200 */
.L_x_5958:
[----:B----4-:R-:W-:Y:S01]  /*2490*/  SHF.L.U64.HI R6, R206, 0x4, R207 ;  /* 0x00000004ce067819 */ /* 0x010fe200000102cf */
        /* <DEDUP_REMOVED lines=20> */
.L_x_5961:
[----:B------:R-:W-:Y:S05]  /*25e0*/  BSYNC.RECONVERGENT B0 ;  /* 0x0000000000007941 */ /* 0x000fea0003800200 */
.L_x_5960:
        /* <DEDUP_REMOVED lines=16> */
.L_x_5963:
[----:B------:R-:W-:Y:S05]  /*26f0*/  BSYNC.RECONVERGENT B0 ;  /* 0x0000000000007941 */ /* 0x000fea0003800200 */
.L_x_5962:
[----:B------:R-:W-:Y:S01]  /*2700*/  BSSY.RECONVERGENT B0, `(.L_x_5964) ;  /* 0x0000013000007945 */ /* 0x000fe20003800200 */
[----:B------:R-:W-:Y:S01]  /*2710*/  ISETP.GE.AND P4, PT, R15, R4, PT ;  /* 0x000000040f00720c */ /* 0x000fe20003f86270 */
[C---:B----4-:R-:W-:Y:S01]  /*2720*/  VIADD R7, R20.reuse, 0x60 ;  /* 0x0000006014077836 */ /* 0x050fe20000000000 */
[----:B------:R-:W-:Y:S01]  /*2730*/  IADD3 R5, PT, PT, R20, 0x70, RZ ;  /* 0x0000007014057810 */ /* 0x000fe20007ffe0ff */
        /* <DEDUP_REMOVED lines=15> */
.L_x_5965:
[----:B------:R-:W-:Y:S05]  /*2830*/  BSYNC.RECONVERGENT B0 ;  /* 0x0000000000007941 */ /* 0x000fea0003800200 */
.L_x_5964:
[----:B------:R-:W-:Y:S01]  /*2840*/  BSSY.RECONVERGENT B0, `(.L_x_5966) ;  /* 0x0000015000007945 */ /* 0x000fe20003800200 */
[-C--:B------:R-:W-:Y:S02]  /*2850*/  ISETP.GE.AND P3, PT, R7, R4.reuse, PT ;  /* 0x000000040700720c */ /* 0x080fe40003f66270 */
[----:B------:R-:W-:Y:S01]  /*2860*/  ISETP.GE.AND P2, PT, R5, R4, PT ;  /* 0x000000040500720c */ /* 0x000fe20003f46270 */
[----:B------:R-:W-:-:S12]  /*2870*/  @P0 BRA `(.L_x_5967) ;  /* 0x0000000000440947 */ /* 0x000fd80003800000 */
        /* <DEDUP_REMOVED lines=17> */
.L_x_5967:
[----:B------:R-:W-:Y:S05]  /*2990*/  BSYNC.RECONVERGENT B0 ;  /* 0x0000000000007941 */ /* 0x000fea0003800200 */
.L_x_5966:
        /* <DEDUP_REMOVED lines=16> */
.L_x_5969:
[----:B------:R-:W-:Y:S05]  /*2aa0*/  BSYNC.RECONVERGENT B0 ;  /* 0x0000000000007941 */ /* 0x000fea0003800200 */
.L_x_5968:
        /* <DEDUP_REMOVED lines=19> */
.L_x_5971:
[----:B------:R-:W-:Y:S05]  /*2be0*/  BSYNC.RECONVERGENT B0 ;  /* 0x0000000000007941 */ /* 0x000fea0003800200 */
.L_x_5970:
        /* <DEDUP_REMOVED lines=17> */
.L_x_5973:
[----:B------:R-:W-:Y:S05]  /*2d00*/  BSYNC.RECONVERGENT B0 ;  /* 0x0000000000007941 */ /* 0x000fea0003800200 */
.L_x_5972:
[----:B------:R-:W2:Y:S04]  /*2d10*/  LD.E.64 R32, desc[UR4][R2.64+0x1c0] ;  /* 0x0001c00402207980 */ /* 0x000ea8000c101b00 */
[----:B---34-:R-:W3:Y:S01]  /*2d20*/  LD.E.64 R30, desc[UR4][R2.64+0x1b8] ;  /* 0x0001b804021e7980 */ /* 0x018ee2000c101b00 */
[----:B-1----:R-:W-:Y:S02]  /*2d30*/  IMAD.MOV.U32 R28, RZ, RZ, R222 ;  /* 0x000000ffff1c7224 */ /* 0x002fe400078e00de */
[----:B------:R-:W-:Y:S01]  /*2d40*/  IMAD.MOV.U32 R29, RZ, RZ, RZ ;  /* 0x000000ffff1d7224 */ /* 0x000fe200078e00ff */
[----:B------:R-:W4:Y:S01]  /*2d50*/  LD.E R18, desc[UR4][R2.64+0xd8] ;  /* 0x0000d80402127980 */ /* 0x000f22000c101900 */
[----:B------:R-:W-:Y:S02]  /*2d60*/  IABS R10, R23 ;  /* 0x00000017000a7213 */ /* 0x000fe40000000000 */
[----:B------:R-:W-:Y:S01]  /*2d70*/  IABS R8, R222 ;  /* 0x000000de00087213 */ /* 0x000fe20000000000 */
[----:B------:R-:W0:Y:S04]  /*2d80*/  LDGDEPBAR ;  /* 0x00000000000079af */ /* 0x000e280000000000 */
[----:B------:R1:W5:Y:S04]  /*2d90*/  LD.E R136, desc[UR4][R2.64+0x184] ;  /* 0x0001840402887980 */ /* 0x000368000c101900 */
[----:B------:R1:W5:Y:S01]  /*2da0*/  LD.E R134, desc[UR4][R2.64+0x188] ;  /* 0x0001880402867980 */ /* 0x000362000c101900 */
[----:B--2---:R-:W-:-:S04]  /*2db0*/  IMAD.WIDE.U32 R28, R221, R32, R28 ;  /* 0x00000020dd1c7225 */ /* 0x004fc800078e001c */
[----:B------:R-:W-:Y:S01]  /*2dc0*/  IMAD R6, R33, R221, RZ ;  /* 0x000000dd21067224 */ /* 0x000fe200078e02ff */
[----:B---3--:R-:W-:-:S04]  /*2dd0*/  LEA R32, P0, R28, R30, 0x2 ;  /* 0x0000001e1c207211 */ /* 0x008fc800078010ff */
[----:B------:R-:W-:-:S04]  /*2de0*/  IADD3 R6, PT, PT, R29, R6, RZ ;  /* 0x000000061d067210 */ /* 0x000fc80007ffe0ff */
[----:B------:R-:W-:-:S05]  /*2df0*/  LEA.HI.X R33, R28, R31, R6, 0x2, P0 ;  /* 0x0000001f1c217211 */ /* 0x000fca00000f1406 */
[----:B------:R1:W5:Y:S01]  /*2e00*/  LD.E R229, desc[UR4][R32.64] ;  /* 0x0000000420e57980 */ /* 0x000362000c101900 */
[----:B------:R-:W2:Y:S01]  /*2e10*/  I2F.RP R28, R10 ;  /* 0x0000000a001c7306 */ /* 0x000ea20000209400 */
[----:B------:R-:W-:Y:S01]  /*2e20*/  IMAD.MOV.U32 R30, RZ, RZ, RZ ;  /* 0x000000ffff1e7224 */ /* 0x000fe200078e00ff */
[----:B------:R-:W-:-:S06]  /*2e30*/  DEPBAR.LE SB0, 0x0 ;  /* 0x000080000000791a */ /* 0x000fcc0000000000 */
        /* <DEDUP_REMOVED lines=14> */
[----:B------:R-:W-:Y:S02]  /*2f20*/  ISETP.GE.AND P0, PT, R6, RZ, PT ;  /* 0x000000ff0600720c */ /* 0x000fe40003f06270 */
[----:B------:R-:W-:Y:S02]  /*2f30*/  @!P1 IADD3 R21, PT, PT, R21, 0x1, RZ ;  /* 0x0000000115159810 */ /* 0x000fe40007ffe0ff */
[----:B------:R-:W-:Y:S01]  /*2f40*/  ISETP.NE.AND P1, PT, R23, RZ, PT ;  /* 0x000000ff1700720c */ /* 0x000fe20003f25270 */
[----:B------:R-:W-:-:S06]  /*2f50*/  IMAD R6, R19, R208, RZ ;  /* 0x000000d013067224 */ /* 0x000fcc00078e02ff */
[----:B------:R-:W-:-:S05]  /*2f60*/  @P2 VIADD R21, R21, 0x1 ;  /* 0x0000000115152836 */ /* 0x000fca0000000000 */
[----:B------:R-:W-:Y:S02]  /*2f70*/  @!P0 IADD3 R21, PT, PT, -R21, RZ, RZ ;  /* 0x000000ff15158210 */ /* 0x000fe40007ffe1ff */
[----:B------:R-:W-:Y:S01]  /*2f80*/  @!P1 LOP3.LUT R21, RZ, R23, RZ, 0x33, !PT ;  /* 0x00000017ff159212 */ /* 0x000fe200078e33ff */
[C---:B------:R-:W-:Y:S02]  /*2f90*/  IMAD R6, R12.reuse, R209, R6 ;  /* 0x000000d10c067224 */ /* 0x040fe400078e0206 */
[----:B------:R-:W-:Y:S01]  /*2fa0*/  IMAD.WIDE.U32 R22, R12, R208, RZ ;  /* 0x000000d00c167225 */ /* 0x000fe200078e00ff */
[----:B------:R-:W-:-:S03]  /*2fb0*/  SHF.R.S32.HI R8, RZ, 0x1f, R21 ;  /* 0x0000001fff087819 */ /* 0x000fc60000011415 */
[-C--:B------:R-:W-:Y:S01]  /*2fc0*/  IMAD R19, R27, R21.reuse, RZ ;  /* 0x000000151b137224 */ /* 0x080fe200078e02ff */
[----:B------:R-:W-:Y:S01]  /*2fd0*/  IADD3 R16, P1, P0, R22, R16, R196 ;  /* 0x0000001016107210 */ /* 0x000fe2000783e0c4 */
[----:B------:R-:W-:Y:S02]  /*2fe0*/  IMAD.IADD R23, R23, 0x1, R6 ;  /* 0x0000000117177824 */ /* 0x000fe400078e0206 */
[----:B------:R-:W-:-:S04]  /*2ff0*/  IMAD.WIDE.U32 R28, R26, R21, RZ ;  /* 0x000000151a1c7225 */ /* 0x000fc800078e00ff */
[----:B------:R-:W-:Y:S01]  /*3000*/  IMAD R8, R8, R26, R19 ;  /* 0x0000001a08087224 */ /* 0x000fe200078e0213 */
[----:B------:R-:W-:Y:S01]  /*3010*/  IADD3.X R14, PT, PT, R23, R14, RZ, P1, P0 ;  /* 0x0000000e170e7210 */ /* 0x000fe20000fe04ff */
[----:B----4-:R-:W2:Y:S01]  /*3020*/  MUFU.RCP R18, R18 ;  /* 0x0000001200127308 */ /* 0x010ea20000001000 */
[----:B------:R-:W-:Y:S02]  /*3030*/  IADD3 R22, P0, PT, R16, R28, RZ ;  /* 0x0000001c10167210 */ /* 0x000fe40007f1e0ff */
[----:B------:R-:W-:Y:S01]  /*3040*/  IADD3 R29, PT, PT, R29, R8, RZ ;  /* 0x000000081d1d7210 */ /* 0x000fe20007ffe0ff */
[----:B------:R-:W-:-:S04]  /*3050*/  IMAD R219, R209, R20, RZ ;  /* 0x00000014d1db7224 */ /* 0x000fc800078e02ff */
[----:B------:R-:W-:Y:S02]  /*3060*/  IMAD.X R23, R14, 0x1, R29, P0 ;  /* 0x000000010e177824 */ /* 0x000fe400000e061d */
[----:B-1----:R-:W-:-:S07]  /*3070*/  IMAD.WIDE.U32 R22, R20, R208, R22 ;  /* 0x000000d014167225 */ /* 0x002fce00078e0016 */
[----:B------:R-:W-:Y:S05]  /*3080*/  WARPSYNC.ALL ;  /* 0x0000000000007948 */ /* 0x000fea0003800000 */
[----:B------:R-:W-:Y:S01]  /*3090*/  IADD3 R219, PT, PT, R23, R219, RZ ;  /* 0x000000db17db7210 */ /* 0x000fe20007ffe0ff */
[----:B------:R-:W-:Y:S01]  /*30a0*/  BSSY.RECONVERGENT B0, `(.L_x_5974) ;  /* 0x0000019000007945 */ /* 0x000fe20003800200 */
[----:B------:R-:W-:Y:S01]  /*30b0*/  BAR.SYNC.DEFER_BLOCKING 0x0 ;  /* 0x0000000000007b1d */ /* 0x000fe20000010000 */
[----:B------:R-:W-:Y:S01]  /*30c0*/  LEA R218, P0, R22, R24, 0x1 ;  /* 0x0000001816da7211 */ /* 0x000fe200078008ff */
[C---:B------:R-:W-:Y:S01]  /*30d0*/  IMAD.SHL.U32 R6, R208.reuse, 0x10, RZ ;  /* 0x00000010d0067824 */ /* 0x040fe200078e00ff */
[----:B------:R-:W-:-:S02]  /*30e0*/  SHF.L.U64.HI R8, R208, 0x4, R209 ;  /* 0x00000004d0087819 */ /* 0x000fc400000102d1 */
[----:B------:R-:W-:Y:S01]  /*30f0*/  LEA.HI.X R219, R22, R25, R219, 0x1, P0 ;  /* 0x0000001916db7211 */ /* 0x000fe200000f0cdb */
[----:B--2--5:R-:W-:Y:S01]  /*3100*/  FMUL.FTZ R229, R229, R18 ;  /* 0x00000012e5e57220 */ /* 0x024fe20000410000 */
        /* <DEDUP_REMOVED lines=16> */
.L_x_5975:
[----:B------:R2:W-:Y:S04]  /*3210*/  STS.128 [R235+0xc000], RZ ;  /* 0x00c000ffeb007388 */ /* 0x0005e80000000c00 */
[----:B------:R2:W-:Y:S02]  /*3220*/  STS.128 [R235+0x10000], RZ ;  /* 0x010000ffeb007388 */ /* 0x0005e40000000c00 */
.L_x_5976:
[----:B------:R-:W-:Y:S05]  /*3230*/  BSYNC.RECONVERGENT B0 ;  /* 0x0000000000007941 */ /* 0x000fea0003800200 */
.L_x_5974:
[----:B------:R-:W-:Y:S01]  /*3240*/  ISETP.GE.AND P2, PT, R13, R4, PT ;  /* 0x000000040d00720c */ /* 0x000fe20003f46270 */
[C---:B------:R-:W-:Y:S01]  /*3250*/  IMAD.SHL.U32 R144, R197.reuse, 0x40, RZ ;  /* 0x00000040c5907824 */ /* 0x040fe200078e00ff */
[C---:B------:R-:W-:Y:S01]  /*3260*/  LEA R10, P1, R6.reuse, R218, 0x1 ;  /* 0x000000da060a7211 */ /* 0x040fe200078208ff */
        /* <DEDUP_REMOVED lines=27> */
.L_x_5978:
[----:B------:R-:W-:Y:S05]  /*3420*/  BSYNC.RECONVERGENT B0 ;  /* 0x0000000000007941 */ /* 0x000fea0003800200 */
.L_x_5977:
[----:B------:R1:W-:Y:S01]  /*3430*/  @P3 STS.128 [R235+0xd000], RZ ;  /* 0x00d000ffeb003388 */ /* 0x0003e20000000c00 */
[----:B------:R-:W-:Y:S03]  /*3440*/  BSSY.RECONVERGENT B0, `(.L_x_5979) ;  /* 0x0000011000007945 */ /* 0x000fe60003800200 */
[----:B------:R1:W-:Y:S01]  /*3450*/  @P3 STS.128 [R235+0x11000], RZ ;  /* 0x011000ffeb003388 */ /* 0x0003e20000000c00 */
        /* <DEDUP_REMOVED lines=15> */
.L_x_5980:
[----:B------:R-:W-:Y:S05]  /*3550*/  BSYNC.RECONVERGENT B0 ;  /* 0x0000000000007941 */ /* 0x000fea0003800200 */
.L_x_5979:
[----:B------:R1:W-:Y:S01]  /*3560*/  @P0 STS.128 [R235+0xd800], RZ ;  /* 0x00d800ffeb000388 */ /* 0x0003e20000000c00 */
[----:B------:R-:W-:Y:S01]  /*3570*/  ISETP.GE.AND P3, PT, R7, R4, PT ;  /* 0x000000040700720c */ /* 0x000fe20003f66270 */
[----:B------:R-:W-:Y:S01]  /*3580*/  BSSY.RECONVERGENT B0, `(.L_x_5981) ;  /* 0x0000018000007945 */ /* 0x000fe20003800200 */
[----:B------:R-:W-:Y:S01]  /*3590*/  LOP3.LUT R199, R199, 0x7c00, RZ, 0xc0, !PT ;  /* 0x00007c00c7c77812 */ /* 0x000fe200078ec0ff */
[----:B------:R1:W-:Y:S01]  /*35a0*/  @P0 STS.128 [R235+0x11800], RZ ;  /* 0x011800ffeb000388 */ /* 0x0003e20000000c00 */
[----:B------:R-:W-:Y:S02]  /*35b0*/  LOP3.LUT R7, R6, 0x8, R197, 0xf8, !PT ;  /* 0x0000000806077812 */ /* 0x000fe400078ef8c5 */
[--C-:B------:R-:W-:Y:S02]  /*35c0*/  LOP3.LUT R129, R129, 0x1c0, R144.reuse, 0xf8, !PT ;  /* 0x000001c081817812 */ /* 0x100fe400078ef890 */
[----:B------:R-:W-:Y:S02]  /*35d0*/  LOP3.LUT R6, R144, 0x400, RZ, 0xc0, !PT ;  /* 0x0000040090067812 */ /* 0x000fe400078ec0ff */
[----:B----4-:R-:W-:-:S02]  /*35e0*/  LOP3.LUT R8, R199, 0x200, R144, 0xf8, !PT ;  /* 0x00000200c7087812 */ /* 0x010fc400078ef890 */
        /* <DEDUP_REMOVED lines=17> */
.L_x_5982:
[----:B------:R-:W-:Y:S05]  /*3700*/  BSYNC.RECONVERGENT B0 ;  /* 0x0000000000007941 */ /* 0x000fea0003800200 */
.L_x_5981:
[----:B------:R1:W-:Y:S01]  /*3710*/  @P5 STS.128 [R235+0xe000], RZ ;  /* 0x00e000ffeb005388 */ /* 0x0003e20000000c00 */
[----:B------:R-:W-:Y:S01]  /*3720*/  IMAD R7, R7, 0x2, R6 ;  /* 0x0000000207077824 */ /* 0x000fe200078e0206 */
[----:B------:R-:W-:Y:S01]  /*3730*/  LOP3.LUT R201, R8, R129, RZ, 0xfc, !PT ;  /* 0x0000008108c97212 */ /* 0x000fe200078efcff */
[----:B------:R-:W-:Y:S01]  /*3740*/  BSSY.RECONVERGENT B0, `(.L_x_5983) ;  /* 0x0000017000007945 */ /* 0x000fe20003800200 */
[----:B------:R1:W-:Y:S01]  /*3750*/  @P5 STS.128 [R235+0x12000], RZ ;  /* 0x012000ffeb005388 */ /* 0x0003e20000000c00 */
[----:B------:R-:W-:Y:S02]  /*3760*/  ISETP.GE.AND P0, PT, R5, R4, PT ;  /* 0x000000040500720c */ /* 0x000fe40003f06270 */
[----:B------:R-:W-:Y:S01]  /*3770*/  IADD3 R195, PT, PT, R200, R7, RZ ;  /* 0x00000007c8c37210 */ /* 0x000fe20007ffe0ff */
[----:B------:R-:W-:Y:S01]  /*3780*/  IMAD R201, R201, 0x2, R200 ;  /* 0x00000002c9c97824 */ /* 0x000fe200078e02c8 */
[----:B------:R-:W-:Y:S09]  /*3790*/  @P5 BRA `(.L_x_5984) ;  /* 0x0000000000445947 */ /* 0x000ff20003800000 */
        /* <DEDUP_REMOVED lines=17> */
.L_x_5984:
[----:B------:R-:W-:Y:S05]  /*38b0*/  BSYNC.RECONVERGENT B0 ;  /* 0x0000000000007941 */ /* 0x000fea0003800200 */
.L_x_5983:
        /* <DEDUP_REMOVED lines=18> */
.L_x_5986:
[----:B------:R-:W-:Y:S05]  /*39e0*/  BSYNC.RECONVERGENT B0 ;  /* 0x0000000000007941 */ /* 0x000fea0003800200 */
.L_x_5985:
        /* <DEDUP_REMOVED lines=21> */
.L_x_5988:
[----:B------:R-:W-:Y:S05]  /*3b40*/  BSYNC.RECONVERGENT B0 ;  /* 0x0000000000007941 */ /* 0x000fea0003800200 */
.L_x_5987:
        /* <DEDUP_REMOVED lines=19> */
.L_x_5990:
[----:B------:R-:W-:Y:S05]  /*3c80*/  BSYNC.RECONVERGENT B0 ;  /* 0x0000000000007941 */ /* 0x000fea0003800200 */
.L_x_5989:
[----:B------:R-:W-:Y:S01]  /*3c90*/  LDSM.16.M88.4 R60, [R201] ;  /* 0x00000000c93c783b */ /* 0x000fe20000000200 */
[----:B------:R-:W-:Y:S01]  /*3ca0*/  IMAD.MOV.U32 R128, RZ, RZ, 0x20 ;  /* 0x00000020ff807424 */ /* 0x000fe200078e00ff */
[C---:B------:R-:W-:Y:S01]  /*3cb0*/  LOP3.LUT P0, R185, R197.reuse, 0x2, RZ, 0xc0, !PT ;  /* 0x00000002c5b97812 */ /* 0x040fe2000780c0ff */
[----:B------:R-:W-:Y:S01]  /*3cc0*/  IMAD.MOV.U32 R130, RZ, RZ, 0x40 ;  /* 0x00000040ff827424 */ /* 0x000fe200078e00ff */
[----:B------:R-:W5:Y:S01]  /*3cd0*/  LDSM.16.M88.4 R20, [R195+0x4800] ;  /* 0x00480000c314783b */ /* 0x000f620000000200 */
[----:B------:R-:W-:Y:S01]  /*3ce0*/  SHF.R.U32.HI R186, RZ, 0x2, R197 ;  /* 0x00000002ffba7819 */ /* 0x000fe200000116c5 */
[C---:B------:R-:W-:Y:S01]  /*3cf0*/  IMAD.SHL.U32 R135, R197.reuse, 0x2, RZ ;  /* 0x00000002c5877824 */ /* 0x040fe200078e00ff */
[----:B------:R-:W-:Y:S01]  /*3d00*/  SEL R128, R128, 0xffffffe0, !P0 ;  /* 0xffffffe080807807 */ /* 0x000fe20004000000 */
[----:B------:R-:W2:Y:S01]  /*3d10*/  LDSM.16.M88.4 R28, [R195+0x4000] ;  /* 0x00400000c31c783b */ /* 0x000ea20000000200 */
[----:B------:R-:W-:Y:S01]  /*3d20*/  LOP3.LUT P0, R183, R197, 0x4, RZ, 0xc0, !PT ;  /* 0x00000004c5b77812 */ /* 0x000fe2000780c0ff */
[----:B------:R-:W-:Y:S01]  /*3d30*/  VIADD R184, R0, 0xffffffff ;  /* 0xffffffff00b87836 */ /* 0x000fe20000000000 */
[----:B------:R-:W-:Y:S01]  /*3d40*/  LOP3.LUT R186, R186, 0x7, RZ, 0xc0, !PT ;  /* 0x00000007baba7812 */ /* 0x000fe200078ec0ff */
[----:B----4-:R-:W4:Y:S01]  /*3d50*/  LDSM.16.M88.4 R12, [R195+0x5000] ;  /* 0x00500000c30c783b */ /* 0x010f220000000200 */
[C---:B------:R-:W-:Y:S01]  /*3d60*/  IMAD.IADD R194, R201.reuse, 0x1, R128 ;  /* 0x00000001c9c27824 */ /* 0x040fe200078e0280 */
[----:B------:R-:W-:Y:S01]  /*3d70*/  SEL R130, R130, 0xffffffc0, !P0 ;  /* 0xffffffc082827807 */ /* 0x000fe20004000000 */
[--C-:B------:R-:W-:Y:S01]  /*3d80*/  IMAD.IADD R193, R128, 0x1, R195.reuse ;  /* 0x0000000180c17824 */ /* 0x100fe200078e02c3 */
[----:B------:R-:W3:Y:S01]  /*3d90*/  LDSM.16.M88.4 R92, [R195+0x5800] ;  /* 0x00580000c35c783b */ /* 0x000ee20000000200 */
[----:B------:R-:W-:Y:S01]  /*3da0*/  LOP3.LUT R187, R198, 0x1f0, RZ, 0xc0, !PT ;  /* 0x000001f0c6bb7812 */ /* 0x000fe200078ec0ff */
[----:B------:R-:W-:Y:S01]  /*3db0*/  BSSY.RECONVERGENT B1, `(.L_x_5991) ;  /* 0x00003af000017945 */ /* 0x000fe20003800200 */
[----:B------:R-:W-:Y:S01]  /*3dc0*/  IMAD.IADD R192, R201, 0x1, R130 ;  /* 0x00000001c9c07824 */ /* 0x000fe200078e0282 */
[----:B------:R-:W3:Y:S01]  /*3dd0*/  LDSM.16.M88.4 R84, [R195+0x6000] ;  /* 0x00600000c354783b */ /* 0x000ee20000000200 */
[----:B------:R-:W-:Y:S01]  /*3de0*/  IMAD.IADD R181, R130, 0x1, R195 ;  /* 0x0000000182b57824 */ /* 0x000fe200078e02c3 */
[----:B------:R-:W-:Y:S01]  /*3df0*/  LOP3.LUT R135, R135, 0x6, RZ, 0xc0, !PT ;  /* 0x0000000687877812 */ /* 0x000fe200078ec0ff */
[C---:B------:R-:W-:Y:S01]  /*3e00*/  IMAD.IADD R189, R128.reuse, 0x1, R192 ;  /* 0x0000000180bd7824 */ /* 0x040fe200078e02c0 */
[----:B-1----:R-:W-:Y:S01]  /*3e10*/  LDSM.16.M88.4 R4, [R194] ;  /* 0x00000000c204783b */ /* 0x002fe20000000200 */
[----:B------:R-:W-:-:S03]  /*3e20*/  IMAD.IADD R180, R128, 0x1, R181 ;  /* 0x0000000180b47824 */ /* 0x000fc600078e02b5 */
[----:B------:R-:W1:Y:S04]  /*3e30*/  LDSM.16.M88.4 R44, [R193+0x4800] ;  /* 0x00480000c12c783b */ /* 0x000e680000000200 */
[----:B------:R-:W1:Y:S04]  /*3e40*/  LDSM.16.M88.4 R48, [R193+0x4000] ;  /* 0x00400000c130783b */ /* 0x000e680000000200 */
[----:B------:R-:W1:Y:S04]  /*3e50*/  LDSM.16.M88.4 R40, [R193+0x5000] ;  /* 0x00500000c128783b */ /* 0x000e680000000200 */
[----:B------:R-:W1:Y:S04]  /*3e60*/  LDSM.16.M88.4 R36, [R193+0x5800] ;  /* 0x00580000c124783b */ /* 0x000e680000000200 */
[----:B------:R-:W1:Y:S01]  /*3e70*/  LDSM.16.M88.4 R8, [R193+0x6000] ;  /* 0x00600000c108783b */ /* 0x000e620000000200 */
[C---:B-----5:R-:W-:Y:S03]  /*3e80*/  HMMA.16816.F32 R24, R60.reuse, R20, RZ ;  /* 0x000000143c18723c */ /* 0x060fe600000018ff */
[----:B------:R-:W5:Y:S04]  /*3e90*/  LDSM.16.M88.4 R76, [R195+0x6800] ;  /* 0x00680000c34c783b */ /* 0x000f680000000200 */
[----:B------:R-:W5:Y:S01]  /*3ea0*/  LDSM.16.M88.4 R68, [R195+0x7000] ;  /* 0x00700000c344783b */ /* 0x000f620000000200 */
[C---:B------:R-:W-:Y:S03]  /*3eb0*/  HMMA.16816.F32 R20, R60.reuse, R22, RZ ;  /* 0x000000163c14723c */ /* 0x040fe600000018ff */
[----:B------:R-:W5:Y:S04]  /*3ec0*/  LDSM.16.M88.4 R52, [R195+0x7800] ;  /* 0x00780000c334783b */ /* 0x000f680000000200 */
[----:B------:R-:W-:Y:S01]  /*3ed0*/  LDSM.16.M88.4 R108, [R181+0x4000] ;  /* 0x00400000b56c783b */ /* 0x000fe20000000200 */
[C---:B--2---:R-:W-:Y:S03]  /*3ee0*/  HMMA.16816.F32 R32, R60.reuse, R28, RZ ;  /* 0x0000001c3c20723c */ /* 0x044fe600000018ff */
[----:B------:R-:W-:Y:S04]  /*3ef0*/  LDSM.16.M88.4 R104, [R181+0x5000] ;  /* 0x00500000b568783b */ /* 0x000fe80000000200 */
[----:B------:R-:W-:Y:S01]  /*3f00*/  LDSM.16.M88.4 R100, [R181+0x6000] ;  /* 0x00600000b564783b */ /* 0x000fe20000000200 */
[C---:B----4-:R-:W-:Y:S03]  /*3f10*/  HMMA.16816.F32 R16, R60.reuse, R12, RZ ;  /* 0x0000000c3c10723c */ /* 0x050fe600000018ff */
        /* <DEDUP_REMOVED lines=11> */
[----:B------:R-:W-:Y:S08]  /*3fd0*/  HMMA.16816.F32 R84, R60, R86, RZ ;  /* 0x000000563c54723c */ /* 0x000ff000000018ff */
[C---:B-1----:R-:W-:Y:S08]  /*3fe0*/  HMMA.16816.F32 R24, R4.reuse, R44, R24 ;  /* 0x0000002c0418723c */ /* 0x042ff00000001818 */
[C---:B------:R-:W-:Y:S01]  /*3ff0*/  HMMA.16816.F32 R20, R4.reuse, R46, R20 ;  /* 0x0000002e0414723c */ /* 0x040fe20000001814 */
        /* <DEDUP_REMOVED lines=8> */
[C---:B------:R-:W-:Y:S01]  /*4080*/  HMMA.16816.F32 R92, R4.reuse, R38, R92 ;  /* 0x00000026045c723c */ /* 0x040fe2000000185c */
[----:B------:R-:W-:Y:S07]  /*4090*/  LDSM.16.M88.4 R36, [R192] ;  /* 0x00000000c024783b */ /* 0x000fee0000000200 */
[C---:B------:R-:W-:Y:S08]  /*40a0*/  HMMA.16816.F32 R88, R4.reuse, R8, R88 ;  /* 0x000000080458723c */ /* 0x040ff00000001858 */
[----:B------:R-:W-:Y:S01]  /*40b0*/  HMMA.16816.F32 R84, R4, R10, R84 ;  /* 0x0000000a0454723c */ /* 0x000fe20000001854 */
[----:B------:R-:W4:Y:S07]  /*40c0*/  LDSM.16.M88.4 R8, [R181+0x4800] ;  /* 0x00480000b508783b */ /* 0x000f2e0000000200 */
[C---:B-----5:R-:W-:Y:S08]  /*40d0*/  HMMA.16816.F32 R80, R60.reuse, R76, RZ ;  /* 0x0000004c3c50723c */ /* 0x060ff000000018ff */
[C---:B------:R-:W-:Y:S08]  /*40e0*/  HMMA.16816.F32 R76, R60.reuse, R78, RZ ;  /* 0x0000004e3c4c723c */ /* 0x040ff000000018ff */
[C---:B------:R-:W-:Y:S08]  /*40f0*/  HMMA.16816.F32 R72, R60.reuse, R68, RZ ;  /* 0x000000443c48723c */ /* 0x040ff000000018ff */
[C---:B------:R-:W-:Y:S08]  /*4100*/  HMMA.16816.F32 R68, R60.reuse, R70, RZ ;  /* 0x000000463c44723c */ /* 0x040ff000000018ff */
[C---:B------:R-:W-:Y:S08]  /*4110*/  HMMA.16816.F32 R64, R60.reuse, R52, RZ ;  /* 0x000000343c40723c */ /* 0x040ff000000018ff */
[----:B------:R-:W-:Y:S01]  /*4120*/  HMMA.16816.F32 R60, R60, R54, RZ ;  /* 0x000000363c3c723c */ /* 0x000fe200000018ff */
        /* <DEDUP_REMOVED lines=9> */
[----:B------:R-:W-:Y:S04]  /*41c0*/  LDSM.16.M88.4 R40, [R189] ;  /* 0x00000000bd28783b */ /* 0x000fe80000000200 */
[----:B------:R-:W3:Y:S03]  /*41d0*/  LDSM.16.M88.4 R4, [R180+0x4000] ;  /* 0x00400000b404783b */ /* 0x000ee60000000200 */
        /* <DEDUP_REMOVED lines=23> */
[----:B------:R-:W-:Y:S04]  /*4350*/  LDSM.16.M88.4 R36, [R195+0x9800] ;  /* 0x00980000c324783b */ /* 0x000fe80000000200 */
[----:B------:R-:W-:Y:S03]  /*4360*/  LDSM.16.M88.4 R48, [R195+0x9000] ;  /* 0x00900000c330783b */ /* 0x000fe60000000200 */
        /* <DEDUP_REMOVED lines=23> */
[----:B------:R-:W4:Y:S04]  /*44e0*/  LDSM.16.M88.4 R40, [R195+0xb000] ;  /* 0x00b00000c328783b */ /* 0x000f280000000200 */
[----:B------:R-:W-:Y:S03]  /*44f0*/  LDSM.16.M88.4 R100, [R193+0x8800] ;  /* 0x00880000c164783b */ /* 0x000fe60000000200 */
        /* <DEDUP_REMOVED lines=46> */
[C---:B----4-:R-:W-:Y:S08]  /*47e0*/  HMMA.16816.F32 R64, R36.reuse, R40, R64 ;  /* 0x000000282440723c */ /* 0x050ff00000001840 */
[----:B------:R-:W-:Y:S01]  /*47f0*/  HMMA.16816.F32 R60, R36, R42, R60 ;  /* 0x0000002a243c723c */ /* 0x000fe2000000183c */
[----:B------:R-:W-:Y:S04]  /*4800*/  LDSM.16.M88.4 R36, [R180+0xa800] ;  /* 0x00a80000b424783b */ /* 0x000fe80000000200 */
[----:B------:R-:W-:Y:S03]  /*4810*/  LDSM.16.M88.4 R40, [R180+0xa000] ;  /* 0x00a00000b428783b */ /* 0x000fe60000000200 */
[C---:B------:R-:W-:Y:S08]  /*4820*/  HMMA.16816.F32 R32, R120.reuse, R4, R32 ;  /* 0x000000047820723c */ /* 0x040ff00000001820 */
[C---:B------:R-:W-:Y:S01]  /*4830*/  HMMA.16816.F32 R28, R120.reuse, R6, R28 ;  /* 0x00000006781c723c */ /* 0x040fe2000000181c */
[----:B------:R-:W1:Y:S07]  /*4840*/  LDSM.16.M88.4 R4, [R189+0x2000] ;  /* 0x00200000bd04783b */ /* 0x000e6e0000000200 */
[C---:B--2---:R-:W-:Y:S08]  /*4850*/  HMMA.16816.F32 R24, R120.reuse, R8, R24 ;  /* 0x000000087818723c */ /* 0x044ff00000001818 */
[C---:B------:R-:W-:Y:S01]  /*4860*/  HMMA.16816.F32 R20, R120.reuse, R10, R20 ;  /* 0x0000000a7814723c */ /* 0x040fe20000001814 */
[----:B------:R-:W2:Y:S07]  /*4870*/  LDSM.16.M88.4 R8, [R180+0xb000] ;  /* 0x00b00000b408783b */ /* 0x000eae0000000200 */
[C---:B------:R-:W-:Y:S08]  /*4880*/  HMMA.16816.F32 R76, R120.reuse, R110, R76 ;  /* 0x0000006e784c723c */ /* 0x040ff0000000184c */
[C---:B------:R-:W-:Y:S08]  /*4890*/  HMMA.16816.F32 R72, R120.reuse, R104, R72 ;  /* 0x000000687848723c */ /* 0x040ff00000001848 */
[C---:B------:R-:W-:Y:S08]  /*48a0*/  HMMA.16816.F32 R68, R120.reuse, R106, R68 ;  /* 0x0000006a7844723c */ /* 0x040ff00000001844 */
[----:B------:R-:W-:Y:S01]  /*48b0*/  HMMA.16816.F32 R104, R120, R100, R64 ;  /* 0x000000647868723c */ /* 0x000fe20000001840 */
[----:B------:R-:W3:Y:S01]  /*48c0*/  LDSM.16.M88.4 R64, [R180+0xb800] ;  /* 0x00b80000b440783b */ /* 0x000ee20000000200 */
[----:B------:R-:W-:-:S06]  /*48d0*/  DEPBAR.LE SB0, 0x0 ;  /* 0x000080000000791a */ /* 0x000fcc0000000000 */
[C---:B------:R-:W-:Y:S08]  /*48e0*/  HMMA.16816.F32 R16, R120.reuse, R124, R16 ;  /* 0x0000007c7810723c */ /* 0x040ff00000001810 */
[C---:B------:R-:W-:Y:S08]  /*48f0*/  HMMA.16816.F32 R96, R120.reuse, R116, R96 ;  /* 0x000000747860723c */ /* 0x040ff00000001860 */
[----:B------:R-:W-:Y:S08]  /*4900*/  HMMA.16816.F32 R12, R120, R126, R12 ;  /* 0x0000007e780c723c */ /* 0x000ff0000000180c */
[----:B-1----:R-:W-:Y:S01]  /*4910*/  HMMA.16816.F32 R76, R4, R38, R76 ;  /* 0x00000026044c723c */ /* 0x002fe2000000184c */
[----:B------:R-:W-:-:S05]  /*4920*/  IMAD.SHL.U32 R38, R184, 0x80, RZ ;  /* 0x00000080b8267824 */ /* 0x000fca00078e00ff */
[----:B------:R-:W-:Y:S02]  /*4930*/  LOP3.LUT R101, R38, R135, RZ, 0xfc, !PT ;  /* 0x0000008726657212 */ /* 0x000fe400078efcff */
[C---:B------:R-:W-:Y:S08]  /*4940*/  HMMA.16816.F32 R92, R120.reuse, R118, R92 ;  /* 0x00000076785c723c */ /* 0x040ff0000000185c */
[C---:B------:R-:W-:Y:S08]  /*4950*/  HMMA.16816.F32 R88, R120.reuse, R112, R88 ;  /* 0x000000707858723c */ /* 0x040ff00000001858 */
[C---:B------:R-:W-:Y:S08]  /*4960*/  HMMA.16816.F32 R84, R120.reuse, R114, R84 ;  /* 0x000000727854723c */ /* 0x040ff00000001854 */
[C---:B------:R-:W-:Y:S08]  /*4970*/  HMMA.16816.F32 R80, R120.reuse, R108, R80 ;  /* 0x0000006c7850723c */ /* 0x040ff00000001850 */
[----:B------:R-:W-:Y:S01]  /*4980*/  HMMA.16816.F32 R60, R120, R102, R60 ;  /* 0x00000066783c723c */ /* 0x000fe2000000183c */
[----:B------:R-:W-:-:S05]  /*4990*/  LOP3.LUT R102, R186, R187, RZ, 0xfc, !PT ;  /* 0x000000bbba667212 */ /* 0x000fca00078efcff */
[--C-:B------:R-:W-:Y:S02]  /*49a0*/  IMAD R148, R223, 0x40, R102.reuse ;  /* 0x00000040df947824 */ /* 0x100fe400078e0266 */
[----:B------:R-:W-:Y:S01]  /*49b0*/  HMMA.16816.F32 R16, R4, R48, R16 ;  /* 0x000000300410723c */ /* 0x000fe20000001810 */
[----:B------:R-:W-:-:S04]  /*49c0*/  IMAD.IADD R102, R132, 0x1, R102 ;  /* 0x0000000184667824 */ /* 0x000fc800078e0266 */
[----:B------:R-:W-:-:S03]  /*49d0*/  VIADD R152, R102, 0x8 ;  /* 0x0000000866987836 */ /* 0x000fc60000000000 */
[----:B--2---:R-:W-:Y:S01]  /*49e0*/  HMMA.16816.F32 R72, R4, R8, R72 ;  /* 0x000000080448723c */ /* 0x004fe20000001848 */
[----:B------:R-:W-:-:S04]  /*49f0*/  IMAD.IADD R9, R101, 0x1, R188 ;  /* 0x0000000165097824 */ /* 0x000fc800078e02bc */
[--C-:B------:R-:W-:Y:S01]  /*4a00*/  IMAD.IADD R116, R152, 0x1, -R9.reuse ;  /* 0x0000000198747824 */ /* 0x100fe200078e0a09 */
[C-C-:B------:R-:W-:Y:S02]  /*4a10*/  IADD3 R103, PT, PT, R102.reuse, -0x20, -R9.reuse ;  /* 0xffffffe066677810 */ /* 0x140fe40007ffe809 */
[C---:B------:R-:W-:Y:S01]  /*4a20*/  HMMA.16816.F32 R20, R4.reuse, R54, R20 ;  /* 0x000000360414723c */ /* 0x040fe20000001814 */
[C-C-:B------:R-:W-:Y:S02]  /*4a30*/  IADD3 R108, PT, PT, R102.reuse, -0x19, -R9.reuse ;  /* 0xffffffe7666c7810 */ /* 0x140fe40007ffe809 */
[C-C-:B------:R-:W-:Y:S02]  /*4a40*/  IADD3 R114, PT, PT, R102.reuse, -0x10, -R9.reuse ;  /* 0xfffffff066727810 */ /* 0x140fe40007ffe809 */
[C-C-:B------:R-:W-:Y:S02]  /*4a50*/  IADD3 R113, PT, PT, R102.reuse, -0x11, -R9.reuse ;  /* 0xffffffef66717810 */ /* 0x140fe40007ffe809 */
[----:B------:R-:W-:Y:S01]  /*4a60*/  IADD3 R112, PT, PT, R102, -0x18, -R9 ;  /* 0xffffffe866707810 */ /* 0x000fe20007ffe809 */
[----:B------:R-:W-:Y:S01]  /*4a70*/  HMMA.16816.F32 R96, R4, R44, R96 ;  /* 0x0000002c0460723c */ /* 0x000fe20000001860 */
[----:B------:R-:W-:-:S02]  /*4a80*/  IABS R103, R103 ;  /* 0x0000006700677213 */ /* 0x000fc40000000000 */
[----:B------:R-:W-:Y:S02]  /*4a90*/  IABS R108, R108 ;  /* 0x0000006c006c7213 */ /* 0x000fe40000000000 */
[C-C-:B------:R-:W-:Y:S02]  /*4aa0*/  IADD3 R110, PT, PT, R102.reuse, -0x30, -R9.reuse ;  /* 0xffffffd0666e7810 */ /* 0x140fe40007ffe809 */
[----:B------:R-:W-:Y:S01]  /*4ab0*/  IABS R114, R114 ;  /* 0x0000007200727213 */ /* 0x000fe20000000000 */
[----:B------:R-:W-:Y:S01]  /*4ac0*/  HMMA.16816.F32 R12, R4, R50, R12 ;  /* 0x00000032040c723c */ /* 0x000fe2000000180c */
[----:B------:R-:W-:Y:S02]  /*4ad0*/  IADD3 R111, PT, PT, R102, -0x29, -R9 ;  /* 0xffffffd7666f7810 */ /* 0x000fe40007ffe809 */
[----:B------:R-:W-:Y:S02]  /*4ae0*/  IABS R113, R113 ;  /* 0x0000007100717213 */ /* 0x000fe40000000000 */
[----:B------:R-:W-:-:S02]  /*4af0*/  IABS R112, R112 ;  /* 0x0000007000707213 */ /* 0x000fc40000000000 */
[----:B------:R-:W-:Y:S01]  /*4b00*/  IABS R110, R110 ;  /* 0x0000006e006e7213 */ /* 0x000fe20000000000 */
[C---:B------:R-:W-:Y:S01]  /*4b10*/  HMMA.16816.F32 R32, R4.reuse, R56, R32 ;  /* 0x000000380420723c */ /* 0x040fe20000001820 */
[C-C-:B------:R-:W-:Y:S02]  /*4b20*/  IADD3 R109, PT, PT, R102.reuse, -0x31, -R9.reuse ;  /* 0xffffffcf666d7810 */ /* 0x140fe40007ffe809 */
[----:B------:R-:W-:Y:S02]  /*4b30*/  IABS R111, R111 ;  /* 0x0000006f006f7213 */ /* 0x000fe40000000000 */
[----:B------:R-:W-:Y:S02]  /*4b40*/  IADD3 R126, PT, PT, R102, -0x58, -R9 ;  /* 0xffffffa8667e7810 */ /* 0x000fe40007ffe809 */
[----:B------:R-:W-:Y:S01]  /*4b50*/  IABS R109, R109 ;  /* 0x0000006d006d7213 */ /* 0x000fe20000000000 */
[----:B------:R-:W-:Y:S01]  /*4b60*/  HMMA.16816.F32 R28, R4, R58, R28 ;  /* 0x0000003a041c723c */ /* 0x000fe2000000181c */
[----:B------:R-:W-:-:S02]  /*4b70*/  IABS R126, R126 ;  /* 0x0000007e007e7213 */ /* 0x000fc40000000000 */
[C-C-:B------:R-:W-:Y:S02]  /*4b80*/  IADD3 R120, PT, PT, R102.reuse, -0x70, -R9.reuse ;  /* 0xffffff9066787810 */ /* 0x140fe40007ffe809 */
[C-C-:B------:R-:W-:Y:S02]  /*4b90*/  IADD3 R137, PT, PT, R102.reuse, -0x48, -R9.reuse ;  /* 0xffffffb866897810 */ /* 0x140fe40007ffe809 */
[C---:B------:R-:W-:Y:S01]  /*4ba0*/  IADD3 R122, PT, PT, R102.reuse, -0x68, -R9 ;  /* 0xffffff98667a7810 */ /* 0x040fe20007ffe809 */
[C---:B------:R-:W-:Y:S01]  /*4bb0*/  HMMA.16816.F32 R24, R4.reuse, R52, R24 ;  /* 0x000000340418723c */ /* 0x040fe20000001818 */
[----:B------:R-:W-:Y:S02]  /*4bc0*/  I2FP.F32.S32 R246, R109 ;  /* 0x0000006d00f67245 */ /* 0x000fe40000201400 */
[----:B------:R-:W-:Y:S02]  /*4bd0*/  IABS R120, R120 ;  /* 0x0000007800787213 */ /* 0x000fe40000000000 */
[----:B------:R-:W-:Y:S01]  /*4be0*/  IABS R137, R137 ;  /* 0x0000008900897213 */ /* 0x000fe20000000000 */
[----:B------:R-:W-:Y:S01]  /*4bf0*/  FFMA.FTZ R246, -R229, R246, R97 ;  /* 0x000000f6e5f67223 */ /* 0x000fe20000010161 */
[----:B------:R-:W-:Y:S01]  /*4c00*/  IABS R122, R122 ;  /* 0x0000007a007a7213 */ /* 0x000fe20000000000 */
[----:B------:R-:W-:Y:S01]  /*4c10*/  HMMA.16816.F32 R92, R4, R46, R92 ;  /* 0x0000002e045c723c */ /* 0x000fe2000000185c */
[C-C-:B------:R-:W-:Y:S01]  /*4c20*/  IADD3 R150, PT, PT, R102.reuse, -0x1, -R9.reuse ;  /* 0xffffffff66967810 */ /* 0x140fe20007ffe809 */
[----:B------:R-:W-:Y:S01]  /*4c30*/  VIADD R97, R101, 0x28 ;  /* 0x0000002865617836 */ /* 0x000fe20000000000 */
[----:B------:R-:W-:-:S02]  /*4c40*/  IADD3 R119, PT, PT, R102, -0x71, -R9 ;  /* 0xffffff8f66777810 */ /* 0x000fc40007ffe809 */
[C-C-:B------:R-:W-:Y:S02]  /*4c50*/  IADD3 R146, PT, PT, R102.reuse, -0x9, -R9.reuse ;  /* 0xfffffff766927810 */ /* 0x140fe40007ffe809 */
[C-C-:B------:R-:W-:Y:S01]  /*4c60*/  IADD3 R143, PT, PT, R102.reuse, -0x21, -R9.reuse ;  /* 0xffffffdf668f7810 */ /* 0x140fe20007ffe809 */
[C---:B------:R-:W-:Y:S01]  /*4c70*/  HMMA.16816.F32 R88, R4.reuse, R40, R88 ;  /* 0x000000280458723c */ /* 0x040fe20000001858 */
[C-C-:B------:R-:W-:Y:S02]  /*4c80*/  IADD3 R142, PT, PT, R102.reuse, -0x28, -R9.reuse ;  /* 0xffffffd8668e7810 */ /* 0x140fe40007ffe809 */
[C-C-:B------:R-:W-:Y:S02]  /*4c90*/  IADD3 R141, PT, PT, R102.reuse, -0x38, -R9.reuse ;  /* 0xffffffc8668d7810 */ /* 0x140fe40007ffe809 */
[C-C-:B------:R-:W-:Y:S02]  /*4ca0*/  IADD3 R140, PT, PT, R102.reuse, -0x39, -R9.reuse ;  /* 0xffffffc7668c7810 */ /* 0x140fe40007ffe809 */
[C-C-:B------:R-:W-:Y:S01]  /*4cb0*/  IADD3 R139, PT, PT, R102.reuse, -0x40, -R9.reuse ;  /* 0xffffffc0668b7810 */ /* 0x140fe20007ffe809 */
[----:B------:R-:W-:Y:S01]  /*4cc0*/  HMMA.16816.F32 R84, R4, R42, R84 ;  /* 0x0000002a0454723c */ /* 0x000fe20000001854 */
[----:B------:R-:W-:-:S02]  /*4cd0*/  IADD3 R138, PT, PT, R102, -0x41, -R9 ;  /* 0xffffffbf668a7810 */ /* 0x000fc40007ffe809 */
[C-C-:B------:R-:W-:Y:S02]  /*4ce0*/  IADD3 R127, PT, PT, R102.reuse, -0x51, -R9.reuse ;  /* 0xffffffaf667f7810 */ /* 0x140fe40007ffe809 */
[C-C-:B------:R-:W-:Y:S02]  /*4cf0*/  IADD3 R125, PT, PT, R102.reuse, -0x59, -R9.reuse ;  /* 0xffffffa7667d7810 */ /* 0x140fe40007ffe809 */
[C-C-:B------:R-:W-:Y:S01]  /*4d00*/  IADD3 R124, PT, PT, R102.reuse, -0x60, -R9.reuse ;  /* 0xffffffa0667c7810 */ /* 0x140fe20007ffe809 */
[C---:B------:R-:W-:Y:S01]  /*4d10*/  HMMA.16816.F32 R80, R4.reuse, R36, R80 ;  /* 0x000000240450723c */ /* 0x040fe20000001850 */
[----:B------:R-:W-:Y:S02]  /*4d20*/  IADD3 R37, PT, PT, R133, -R188, -R136 ;  /* 0x800000bc85257210 */ /* 0x000fe40007ffe888 */
[C-C-:B------:R-:W-:Y:S02]  /*4d30*/  IADD3 R136, PT, PT, R102.reuse, -0x49, -R9.reuse ;  /* 0xffffffb766887810 */ /* 0x140fe40007ffe809 */
[----:B------:R-:W-:Y:S01]  /*4d40*/  IADD3 R123, PT, PT, R102, -0x61, -R9 ;  /* 0xffffff9f667b7810 */ /* 0x000fe20007ffe809 */
[----:B------:R-:W-:Y:S01]  /*4d50*/  IMAD.IADD R214, R148, 0x1, R37 ;  /* 0x0000000194d67824 */ /* 0x000fe200078e0225 */
[----:B------:R-:W-:Y:S01]  /*4d60*/  IABS R136, R136 ;  /* 0x0000008800887213 */ /* 0x000fe20000000000 */
[----:B------:R-:W-:Y:S01]  /*4d70*/  HMMA.16816.F32 R68, R4, R10, R68 ;  /* 0x0000000a0444723c */ /* 0x000fe20000001844 */
[----:B------:R-:W-:Y:S01]  /*4d80*/  IADD3 R11, PT, PT, R134, R133, -R188 ;  /* 0x00000085860b7210 */ /* 0x000fe20007ffe8bc */
[----:B------:R-:W-:Y:S01]  /*4d90*/  VIADD R212, R214, 0x8 ;  /* 0x00000008d6d47836 */ /* 0x000fe20000000000 */
[----:B------:R-:W-:-:S02]  /*4da0*/  IADD3 R134, PT, PT, R102, -0x50, -R9 ;  /* 0xffffffb066867810 */ /* 0x000fc40007ffe809 */
[----:B------:R-:W-:Y:S01]  /*4db0*/  I2FP.F32.S32 R136, R136 ;  /* 0x0000008800887245 */ /* 0x000fe20000201400 */
[----:B------:R-:W-:Y:S01]  /*4dc0*/  IMAD.IADD R148, R148, 0x1, R11 ;  /* 0x0000000194947824 */ /* 0x000fe200078e020b */
[----:B------:R-:W-:Y:S01]  /*4dd0*/  IABS R134, R134 ;  /* 0x0000008600867213 */ /* 0x000fe20000000000 */
[C---:B---3--:R-:W-:Y:S01]  /*4de0*/  HMMA.16816.F32 R104, R4.reuse, R64, R104 ;  /* 0x000000400468723c */ /* 0x048fe20000001868 */
[C---:B------:R-:W-:Y:S01]  /*4df0*/  IADD3 R121, PT, PT, R102.reuse, -0x69, -R9 ;  /* 0xffffff9766797810 */ /* 0x040fe20007ffe809 */
[----:B------:R-:W-:Y:S01]  /*4e00*/  FFMA.FTZ R176, -R229, R136, R85 ;  /* 0x00000088e5b07223 */ /* 0x000fe20000010155 */
[C-C-:B------:R-:W-:Y:S01]  /*4e10*/  IADD3 R118, PT, PT, R102.reuse, -0x78, -R9.reuse ;  /* 0xffffff8866767810 */ /* 0x140fe20007ffe809 */
[----:B------:R-:W-:Y:S01]  /*4e20*/  VIADD R85, R101, 0x41 ;  /* 0x0000004165557836 */ /* 0x000fe20000000000 */
[C-C-:B------:R-:W-:Y:S01]  /*4e30*/  IADD3 R117, PT, PT, R102.reuse, -0x79, -R9.reuse ;  /* 0xffffff8766757810 */ /* 0x140fe20007ffe809 */
[----:B------:R-:W-:Y:S01]  /*4e40*/  IMAD.IADD R102, R102, 0x1, -R9 ;  /* 0x0000000166667824 */ /* 0x000fe200078e0a09 */
[----:B------:R-:W-:Y:S01]  /*4e50*/  I2FP.F32.S32 R137, R137 ;  /* 0x0000008900897245 */ /* 0x000fe20000201400 */
[----:B------:R-:W-:Y:S01]  /*4e60*/  HMMA.16816.F32 R60, R4, R66, R60 ;  /* 0x00000042043c723c */ /* 0x000fe2000000183c */
[----:B------:R-:W-:-:S02]  /*4e70*/  I2FP.F32.S32 R7, R103 ;  /* 0x0000006700077245 */ /* 0x000fc40000201400 */
[----:B------:R-:W-:Y:S01]  /*4e80*/  I2FP.F32.S32 R4, R108 ;  /* 0x0000006c00047245 */ /* 0x000fe20000201400 */
[----:B------:R-:W-:Y:S01]  /*4e90*/  FFMA.FTZ R230, -R229, R137, R84 ;  /* 0x00000089e5e67223 */ /* 0x000fe20000010154 */
[----:B------:R-:W-:Y:S01]  /*4ea0*/  I2FP.F32.S32 R6, R114 ;  /* 0x0000007200067245 */ /* 0x000fe20000201400 */
[----:B------:R-:W-:Y:S01]  /*4eb0*/  VIADD R84, R101, 0x48 ;  /* 0x0000004865547836 */ /* 0x000fe20000000000 */
[----:B------:R-:W-:Y:S01]  /*4ec0*/  I2FP.F32.S32 R114, R113 ;  /* 0x0000007100727245 */ /* 0x000fe20000201400 */
[C---:B------:R-:W-:Y:S01]  /*4ed0*/  FFMA.FTZ R103, -R229.reuse, R4, R21 ;  /* 0x00000004e5677223 */ /* 0x040fe20000010115 */
[----:B------:R-:W-:Y:S01]  /*4ee0*/  I2FP.F32.S32 R113, R112 ;  /* 0x0000007000717245 */ /* 0x000fe20000201400 */
[C---:B------:R-:W-:Y:S01]  /*4ef0*/  FFMA.FTZ R112, -R229.reuse, R7, R16 ;  /* 0x00000007e5707223 */ /* 0x040fe20000010110 */
[----:B------:R-:W-:Y:S01]  /*4f00*/  I2FP.F32.S32 R7, R110 ;  /* 0x0000006e00077245 */ /* 0x000fe20000201400 */
[----:B------:R-:W-:Y:S01]  /*4f10*/  FFMA.FTZ R108, -R229, R6, R24 ;  /* 0x00000006e56c7223 */ /* 0x000fe20000010118 */
[----:B------:R-:W-:Y:S01]  /*4f20*/  I2FP.F32.S32 R4, R111 ;  /* 0x0000006f00047245 */ /* 0x000fe20000201400 */
[----:B------:R-:W-:Y:S01]  /*4f30*/  VIADD R16, R101, 0x11 ;  /* 0x0000001165107836 */ /* 0x000fe20000000000 */
[----:B------:R-:W-:Y:S01]  /*4f40*/  IABS R150, R150 ;  /* 0x0000009600967213 */ /* 0x000fe20000000000 */
[C---:B------:R-:W-:Y:S01]  /*4f50*/  FFMA.FTZ R248, -R229.reuse, R7, R96 ;  /* 0x00000007e5f87223 */ /* 0x040fe20000010160 */
[----:B------:R-:W-:Y:S01]  /*4f60*/  I2FP.F32.S32 R7, R126 ;  /* 0x0000007e00077245 */ /* 0x000fe20000201400 */
[C---:B------:R-:W-:Y:S01]  /*4f70*/  FFMA.FTZ R109, -R229.reuse, R4, R13 ;  /* 0x00000004e56d7223 */ /* 0x040fe2000001010d */
        /* <DEDUP_REMOVED lines=8> */
[C-C-:B------:R-:W-:Y:S01]  /*5000*/  IADD3 R52, PT, PT, R152.reuse, -0x1, -R9.reuse ;  /* 0xffffffff98347810 */ /* 0x140fe20007ffe809 */
[----:B------:R-:W-:Y:S01]  /*5010*/  FFMA.FTZ R136, -R229, R7, R104 ;  /* 0x00000007e5887223 */ /* 0x000fe20000010168 */
[C-C-:B------:R-:W-:Y:S01]  /*5020*/  IADD3 R46, PT, PT, R152.reuse, -0x9, -R9.reuse ;  /* 0xfffffff7982e7810 */ /* 0x140fe20007ffe809 */
[C---:B------:R-:W-:Y:S01]  /*5030*/  VIADD R24, R101.reuse, 0x29 ;  /* 0x0000002965187836 */ /* 0x040fe20000000000 */
[C-C-:B------:R-:W-:Y:S01]  /*5040*/  IADD3 R100, PT, PT, R152.reuse, -0x10, -R9.reuse ;  /* 0xfffffff098647810 */ /* 0x140fe20007ffe809 */
[C---:B------:R-:W-:Y:S01]  /*5050*/  VIADD R80, R101.reuse, 0x50 ;  /* 0x0000005065507836 */ /* 0x040fe20000000000 */
[C-C-:B------:R-:W-:Y:S01]  /*5060*/  IADD3 R56, PT, PT, R152.reuse, -0x11, -R9.reuse ;  /* 0xffffffef98387810 */ /* 0x140fe20007ffe809 */
[C---:B------:R-:W-:Y:S01]  /*5070*/  VIADD R76, R101.reuse, 0x58 ;  /* 0x00000058654c7836 */ /* 0x040fe20000000000 */
[C-C-:B------:R-:W-:Y:S01]  /*5080*/  IADD3 R40, PT, PT, R152.reuse, -0x18, -R9.reuse ;  /* 0xffffffe898287810 */ /* 0x140fe20007ffe809 */
[----:B------:R-:W-:Y:S01]  /*5090*/  VIADD R25, R101, 0x70 ;  /* 0x0000007065197836 */ /* 0x000fe20000000000 */
[----:B------:R-:W-:-:S02]  /*50a0*/  IADD3 R10, PT, PT, R152, -0x19, -R9 ;  /* 0xffffffe7980a7810 */ /* 0x000fc40007ffe809 */
[C-C-:B------:R-:W-:Y:S02]  /*50b0*/  IADD3 R8, PT, PT, R152.reuse, -0x20, -R9.reuse ;  /* 0xffffffe098087810 */ /* 0x140fe40007ffe809 */
[C-C-:B------:R-:W-:Y:S02]  /*50c0*/  IADD3 R65, PT, PT, R152.reuse, -0x21, -R9.reuse ;  /* 0xffffffdf98417810 */ /* 0x140fe40007ffe809 */
[C-C-:B------:R-:W-:Y:S02]  /*50d0*/  IADD3 R36, PT, PT, R152.reuse, -0x28, -R9.reuse ;  /* 0xffffffd898247810 */ /* 0x140fe40007ffe809 */
[C-C-:B------:R-:W-:Y:S02]  /*50e0*/  IADD3 R64, PT, PT, R152.reuse, -0x29, -R9.reuse ;  /* 0xffffffd798407810 */ /* 0x140fe40007ffe809 */
[C-C-:B------:R-:W-:Y:S02]  /*50f0*/  IADD3 R59, PT, PT, R152.reuse, -0x30, -R9.reuse ;  /* 0xffffffd0983b7810 */ /* 0x140fe40007ffe809 */
        /* <DEDUP_REMOVED lines=18> */
[----:B------:R-:W-:Y:S01]  /*5220*/  IADD3 R9, PT, PT, R152, -0x79, -R9 ;  /* 0xffffff8798097810 */ /* 0x000fe20007ffe809 */
[----:B------:R-:W-:Y:S01]  /*5230*/  FFMA.FTZ R152, -R229, R13, R68 ;  /* 0x0000000de5987223 */ /* 0x000fe20000010144 */
[----:B------:R-:W-:Y:S01]  /*5240*/  IABS R7, R116 ;  /* 0x0000007400077213 */ /* 0x000fe20000000000 */
[----:B------:R-:W-:Y:S01]  /*5250*/  VIADD R13, R102, 0xfffffff8 ;  /* 0xfffffff8660d7836 */ /* 0x000fe20000000000 */
[----:B------:R-:W-:Y:S01]  /*5260*/  I2FP.F32.S32 R150, R150 ;  /* 0x0000009600967245 */ /* 0x000fe20000201400 */
[C---:B------:R-:W-:Y:S01]  /*5270*/  VIADD R68, R101.reuse, 0x8 ;  /* 0x0000000865447836 */ /* 0x040fe20000000000 */
[----:B------:R-:W-:Y:S01]  /*5280*/  IABS R137, R118 ;  /* 0x0000007600897213 */ /* 0x000fe20000000000 */
[----:B------:R-:W-:Y:S01]  /*5290*/  VIADD R118, R101, 0x1 ;  /* 0x0000000165767836 */ /* 0x000fe20000000000 */
[----:B------:R-:W-:Y:S01]  /*52a0*/  I2FP.F32.S32 R66, R66 ;  /* 0x0000004200427245 */ /* 0x000fe20000201400 */
[----:B------:R-:W-:Y:S01]  /*52b0*/  FFMA.FTZ R5, -R229, R150, R33 ;  /* 0x00000096e5057223 */ /* 0x000fe20000010121 */
[----:B------:R-:W-:Y:S01]  /*52c0*/  IABS R116, R102 ;  /* 0x0000006600747213 */ /* 0x000fe20000000000 */
[----:B------:R-:W-:Y:S01]  /*52d0*/  VIADD R33, R101, 0x30 ;  /* 0x0000003065217836 */ /* 0x000fe20000000000 */
[----:B------:R-:W-:Y:S01]  /*52e0*/  IABS R143, R143 ;  /* 0x0000008f008f7213 */ /* 0x000fe20000000000 */
[----:B------:R-:W-:Y:S01]  /*52f0*/  FFMA.FTZ R66, -R229, R66, R105 ;  /* 0x00000042e5427223 */ /* 0x000fe20000010169 */
[----:B------:R-:W-:Y:S01]  /*5300*/  I2FP.F32.S32 R137, R137 ;  /* 0x0000008900897245 */ /* 0x000fe20000201400 */
[----:B------:R-:W-:Y:S01]  /*5310*/  VIADD R105, R101, 0x10 ;  /* 0x0000001065697836 */ /* 0x000fe20000000000 */
[----:B------:R-:W-:-:S02]  /*5320*/  I2FP.F32.S32 R116, R116 ;  /* 0x0000007400747245 */ /* 0x000fc40000201400 */
[----:B------:R-:W-:Y:S01]  /*5330*/  IABS R146, R146 ;  /* 0x0000009200927213 */ /* 0x000fe20000000000 */
[C---:B------:R-:W-:Y:S01]  /*5340*/  FFMA.FTZ R137, -R229.reuse, R137, R60 ;  /* 0x00000089e5897223 */ /* 0x040fe2000001013c */
[----:B------:R-:W-:Y:S01]  /*5350*/  IABS R142, R142 ;  /* 0x0000008e008e7213 */ /* 0x000fe20000000000 */
[-C--:B------:R-:W-:Y:S01]  /*5360*/  FFMA.FTZ R32, -R229, R116.reuse, R32 ;  /* 0x00000074e5207223 */ /* 0x080fe20000010120 */
[----:B------:R-:W-:Y:S01]  /*5370*/  I2FP.F32.S32 R6, R143 ;  /* 0x0000008f00067245 */ /* 0x000fe20000201400 */
[----:B------:R-:W-:Y:S01]  /*5380*/  VIADD R60, R101, 0x9 ;  /* 0x00000009653c7836 */ /* 0x000fe20000000000 */
[----:B------:R-:W-:Y:S01]  /*5390*/  IABS R13, R13 ;  /* 0x0000000d000d7213 */ /* 0x000fe20000000000 */
[C---:B------:R-:W-:Y:S01]  /*53a0*/  FFMA.FTZ R30, -R229.reuse, R116, R30 ;  /* 0x00000074e51e7223 */ /* 0x040fe2000001011e */
[C---:B------:R-:W-:Y:S01]  /*53b0*/  ISETP.GT.AND P2, PT, R214.reuse, R118, PT ;  /* 0x00000076d600720c */ /* 0x040fe20003f44270 */
[----:B------:R-:W-:Y:S01]  /*53c0*/  FFMA.FTZ R111, -R229, R6, R17 ;  /* 0x00000006e56f7223 */ /* 0x000fe20000010111 */
[----:B------:R-:W-:Y:S01]  /*53d0*/  I2FP.F32.S32 R146, R146 ;  /* 0x0000009200927245 */ /* 0x000fe20000201400 */
[C---:B------:R-:W-:Y:S01]  /*53e0*/  VIADD R6, R101.reuse, 0x19 ;  /* 0x0000001965067836 */ /* 0x040fe20000000000 */
[----:B------:R-:W-:Y:S01]  /*53f0*/  I2FP.F32.S32 R21, R142 ;  /* 0x0000008e00157245 */ /* 0x000fe20000201400 */
[----:B------:R-:W-:Y:S01]  /*5400*/  VIADD R17, R101, 0x78 ;  /* 0x0000007865117836 */ /* 0x000fe20000000000 */
[----:B------:R-:W-:Y:S01]  /*5410*/  I2FP.F32.S32 R13, R13 ;  /* 0x0000000d000d7245 */ /* 0x000fe20000201400 */
[C---:B------:R-:W-:Y:S01]  /*5420*/  FFMA.FTZ R115, -R229.reuse, R146, R29 ;  /* 0x00000092e5737223 */ /* 0x040fe2000001011d */
[----:B------:R-:W-:Y:S01]  /*5430*/  IABS R4, R117 ;  /* 0x0000007500047213 */ /* 0x000fe20000000000 */
[C---:B------:R-:W-:Y:S01]  /*5440*/  FFMA.FTZ R110, -R229.reuse, R21, R12 ;  /* 0x00000015e56e7223 */ /* 0x040fe2000001010c */
[C---:B------:R-:W-:Y:S01]  /*5450*/  ISETP.GT.AND P1, PT, R214.reuse, R101, PT ;  /* 0x00000065d600720c */ /* 0x040fe20003f24270 */
[----:B------:R-:W-:Y:S01]  /*5460*/  FFMA.FTZ R28, -R229, R13, R28 ;  /* 0x0000000de51c7223 */ /* 0x000fe2000001011c */
[----:B------:R-:W-:Y:S01]  /*5470*/  FSEL R119, R5, -INF , !P2 ;  /* 0xff80000005777808 */ /* 0x000fe20005000000 */
[C---:B------:R-:W-:Y:S01]  /*5480*/  VIADD R12, R101.reuse, 0x18 ;  /* 0x00000018650c7836 */ /* 0x040fe20000000000 */
[----:B------:R-:W-:Y:S01]  /*5490*/  IABS R140, R140 ;  /* 0x0000008c008c7213 */ /* 0x000fe20000000000 */
[C---:B------:R-:W-:Y:S01]  /*54a0*/  VIADD R29, R101.reuse, 0x69 ;  /* 0x00000069651d7836 */ /* 0x040fe20000000000 */
[----:B------:R-:W-:Y:S01]  /*54b0*/  ISETP.GT.AND P2, PT, R214, R105, PT ;  /* 0x00000069d600720c */ /* 0x000fe20003f44270 */
[C---:B------:R-:W-:Y:S01]  /*54c0*/  VIADD R21, R101.reuse, 0x71 ;  /* 0x0000007165157836 */ /* 0x040fe20000000000 */
[----:B------:R-:W-:Y:S01]  /*54d0*/  I2FP.F32.S32 R4, R4 ;  /* 0x0000000400047245 */ /* 0x000fe20000201400 */
[----:B------:R-:W-:Y:S01]  /*54e0*/  VIADD R13, R101, 0x79 ;  /* 0x00000079650d7836 */ /* 0x000fe20000000000 */
[----:B------:R-:W-:-:S02]  /*54f0*/  I2FP.F32.S32 R7, R7 ;  /* 0x0000000700077245 */ /* 0x000fc40000201400 */
[----:B------:R-:W-:Y:S01]  /*5500*/  FSEL R120, R32, -INF , !P1 ;  /* 0xff80000020787808 */ /* 0x000fe20004800000 */
[C---:B------:R-:W-:Y:S01]  /*5510*/  FFMA.FTZ R67, -R229.reuse, R4, R61 ;  /* 0x00000004e5437223 */ /* 0x040fe2000001013d */
[----:B------:R-:W-:Y:S01]  /*5520*/  I2FP.F32.S32 R140, R140 ;  /* 0x0000008c008c7245 */ /* 0x000fe20000201400 */
[----:B------:R-:W-:Y:S01]  /*5530*/  FFMA.FTZ R7, -R229, R7, R34 ;  /* 0x00000007e5077223 */ /* 0x000fe20000010122 */
[C---:B------:R-:W-:Y:S01]  /*5540*/  ISETP.GT.AND P4, PT, R214.reuse, R68, PT ;  /* 0x00000044d600720c */ /* 0x040fe20003f84270 */
[C---:B------:R-:W-:Y:S01]  /*5550*/  VIADD R4, R101.reuse, 0x20 ;  /* 0x0000002065047836 */ /* 0x040fe20000000000 */
[----:B------:R-:W-:Y:S01]  /*5560*/  ISETP.GT.AND P1, PT, R214, R60, PT ;  /* 0x0000003cd600720c */ /* 0x000fe20003f24270 */
[C---:B------:R-:W-:Y:S01]  /*5570*/  VIADD R34, R101.reuse, 0x21 ;  /* 0x0000002165227836 */ /* 0x040fe20000000000 */
[----:B------:R-:W-:Y:S01]  /*5580*/  FSEL R108, R108, -INF , !P2 ;  /* 0xff8000006c6c7808 */ /* 0x000fe20005000000 */
[----:B------:R-:W-:Y:S01]  /*5590*/  VIADD R61, R101, 0x68 ;  /* 0x00000068653d7836 */ /* 0x000fe20000000000 */
[----:B------:R-:W-:-:S02]  /*55a0*/  IABS R139, R139 ;  /* 0x0000008b008b7213 */ /* 0x000fc40000000000 */
[----:B------:R-:W-:Y:S02]  /*55b0*/  ISETP.GT.AND P2, PT, R214, R6, PT ;  /* 0x00000006d600720c */ /* 0x000fe40003f44270 */
[----:B------:R-:W-:Y:S02]  /*55c0*/  IABS R141, R141 ;  /* 0x0000008d008d7213 */ /* 0x000fe40000000000 */
[----:B------:R-:W-:Y:S02]  /*55d0*/  IABS R138, R138 ;  /* 0x0000008a008a7213 */ /* 0x000fe40000000000 */
[----:B------:R-:W-:Y:S02]  /*55e0*/  IABS R127, R127 ;  /* 0x0000007f007f7213 */ /* 0x000fe40000000000 */
[----:B------:R-:W-:Y:S02]  /*55f0*/  IABS R125, R125 ;  /* 0x0000007d007d7213 */ /* 0x000fe40000000000 */
[----:B------:R-:W-:-:S02]  /*5600*/  IABS R124, R124 ;  /* 0x0000007c007c7213 */ /* 0x000fc40000000000 */
[----:B------:R-:W-:Y:S02]  /*5610*/  IABS R123, R123 ;  /* 0x0000007b007b7213 */ /* 0x000fe40000000000 */
[----:B------:R-:W-:Y:S02]  /*5620*/  IABS R121, R121 ;  /* 0x0000007900797213 */ /* 0x000fe40000000000 */
[C-C-:B------:R-:W-:Y:S02]  /*5630*/  VIADDMNMX R213, R148.reuse, 0x1, R133.reuse, PT ;  /* 0x0000000194d57846 */ /* 0x140fe40003800185 */
[----:B------:R-:W-:Y:S01]  /*5640*/  VIADDMNMX R211, R148, 0x9, R133, PT ;  /* 0x0000000994d37846 */ /* 0x000fe20003800185 */
[----:B------:R-:W-:Y:S01]  /*5650*/  FFMA.FTZ R148, -R229, R140, R93 ;  /* 0x0000008ce5947223 */ /* 0x000fe2000001015d */
[----:B------:R-:W-:Y:S01]  /*5660*/  FSEL R117, R28, -INF , !P4 ;  /* 0xff8000001c757808 */ /* 0x000fe20006000000 */
[----:B------:R-:W-:Y:S01]  /*5670*/  VIADD R93, R101, 0x31 ;  /* 0x00000031655d7836 */ /* 0x000fe20000000000 */
[----:B------:R-:W-:-:S02]  /*5680*/  FSEL R32, R115, -INF , !P1 ;  /* 0xff80000073207808 */ /* 0x000fc40004800000 */
[----:B------:R-:W-:Y:S02]  /*5690*/  I2FP.F32.S32 R139, R139 ;  /* 0x0000008b008b7245 */ /* 0x000fe40000201400 */
[C---:B------:R-:W-:Y:S02]  /*56a0*/  ISETP.GT.AND P4, PT, R214.reuse, R16, PT ;  /* 0x00000010d600720c */ /* 0x040fe40003f84270 */
[C---:B------:R-:W-:Y:S01]  /*56b0*/  ISETP.GT.AND P1, PT, R214.reuse, R12, PT ;  /* 0x0000000cd600720c */ /* 0x040fe20003f24270 */
[----:B------:R-:W-:Y:S01]  /*56c0*/  FFMA.FTZ R234, -R229, R139, R88 ;  /* 0x0000008be5ea7223 */ /* 0x000fe20000010158 */
[----:B------:R-:W-:Y:S01]  /*56d0*/  FSEL R103, R103, -INF , !P2 ;  /* 0xff80000067677808 */ /* 0x000fe20005000000 */
[----:B------:R-:W-:Y:S01]  /*56e0*/  VIADD R88, R101, 0x40 ;  /* 0x0000004065587836 */ /* 0x000fe20000000000 */
[----:B------:R-:W-:Y:S02]  /*56f0*/  ISETP.GT.AND P2, PT, R214, R97, PT ;  /* 0x00000061d600720c */ /* 0x000fe40003f44270 */
[----:B------:R-:W-:-:S02]  /*5700*/  I2FP.F32.S32 R141, R141 ;  /* 0x0000008d008d7245 */ /* 0x000fc40000201400 */
        /* <DEDUP_REMOVED lines=15> */
[C---:B------:R-:W-:Y:S01]  /*5800*/  ISETP.GT.AND P4, PT, R214.reuse, R4, PT ;  /* 0x00000004d600720c */ /* 0x040fe20003f84270 */
[C---:B------:R-:W-:Y:S01]  /*5810*/  VIADD R92, R101.reuse, 0x38 ;  /* 0x00000038655c7836 */ /* 0x040fe20000000000 */
[----:B------:R-:W-:Y:S01]  /*5820*/  ISETP.GT.AND P1, PT, R214, R34, PT ;  /* 0x00000022d600720c */ /* 0x000fe20003f24270 */
[C---:B------:R-:W-:Y:S01]  /*5830*/  VIADD R89, R101.reuse, 0x39 ;  /* 0x0000003965597836 */ /* 0x040fe20000000000 */
[----:B------:R-:W-:Y:S01]  /*5840*/  FSEL R28, R110, -INF , !P2 ;  /* 0xff8000006e1c7808 */ /* 0x000fe20005000000 */
[C---:B------:R-:W-:Y:S01]  /*5850*/  VIADD R81, R101.reuse, 0x49 ;  /* 0x0000004965517836 */ /* 0x040fe20000000000 */
[----:B------:R-:W-:Y:S01]  /*5860*/  ISETP.GT.AND P2, PT, R214, R93, PT ;  /* 0x0000005dd600720c */ /* 0x000fe20003f44270 */
[C---:B------:R-:W-:Y:S01]  /*5870*/  VIADD R77, R101.reuse, 0x51 ;  /* 0x00000051654d7836 */ /* 0x040fe20000000000 */
[C---:B------:R-:W-:Y:S01]  /*5880*/  ISETP.GE.AND P5, PT, R101.reuse, R213, PT ;  /* 0x000000d56500720c */ /* 0x040fe20003fa6270 */
[C---:B------:R-:W-:Y:S01]  /*5890*/  VIADD R73, R101.reuse, 0x59 ;  /* 0x0000005965497836 */ /* 0x040fe20000000000 */
[C---:B------:R-:W-:Y:S01]  /*58a0*/  ISETP.GE.AND P0, PT, R101.reuse, R211, PT ;  /* 0x000000d36500720c */ /* 0x040fe20003f06270 */
[C---:B------:R-:W-:Y:S01]  /*58b0*/  VIADD R72, R101.reuse, 0x60 ;  /* 0x0000006065487836 */ /* 0x040fe20000000000 */
[----:B------:R-:W-:Y:S01]  /*58c0*/  ISETP.GT.AND P3, PT, R212, R101, PT ;  /* 0x00000065d400720c */ /* 0x000fe20003f64270 */
[----:B------:R-:W-:Y:S01]  /*58d0*/  VIADD R69, R101, 0x61 ;  /* 0x0000006165457836 */ /* 0x000fe20000000000 */
[----:B------:R-:W-:-:S02]  /*58e0*/  FSEL R102, R112, -INF , !P4 ;  /* 0xff80000070667808 */ /* 0x000fc40006000000 */
[----:B------:R-:W-:Y:S02]  /*58f0*/  FSEL R101, R111, -INF , !P1 ;  /* 0xff8000006f657808 */ /* 0x000fe40004800000 */
[C---:B------:R-:W-:Y:S02]  /*5900*/  ISETP.GT.AND P4, PT, R214.reuse, R24, PT ;  /* 0x00000018d600720c */ /* 0x040fe40003f84270 */
[----:B------:R-:W-:Y:S02]  /*5910*/  ISETP.GT.AND P1, PT, R214, R33, PT ;  /* 0x00000021d600720c */ /* 0x000fe40003f24270 */
[----:B------:R-:W-:Y:S02]  /*5920*/  FSEL R246, R246, -INF , !P2 ;  /* 0xff800000f6f67808 */ /* 0x000fe40005000000 */
[----:B------:R-:W-:Y:S02]  /*5930*/  ISETP.GT.AND P2, PT, R214, R88, PT ;  /* 0x00000058d600720c */ /* 0x000fe40003f44270 */
        /* <DEDUP_REMOVED lines=24> */
[----:B------:R-:W-:-:S02]  /*5ac0*/  IABS R52, R52 ;  /* 0x0000003400347213 */ /* 0x000fc40000000000 */
[----:B------:R-:W-:Y:S02]  /*5ad0*/  FSEL R168, R168, -INF , !P4 ;  /* 0xff800000a8a87808 */ /* 0x000fe40006000000 */
[----:B------:R-:W-:Y:S02]  /*5ae0*/  FSEL R156, R156, -INF , !P1 ;  /* 0xff8000009c9c7808 */ /* 0x000fe40004800000 */
[C---:B------:R-:W-:Y:S02]  /*5af0*/  ISETP.GT.AND P4, PT, R214.reuse, R61, PT ;  /* 0x0000003dd600720c */ /* 0x040fe40003f84270 */
[----:B------:R-:W-:Y:S02]  /*5b00*/  ISETP.GT.AND P1, PT, R214, R29, PT ;  /* 0x0000001dd600720c */ /* 0x000fe40003f24270 */
[----:B------:R-:W-:Y:S02]  /*5b10*/  FSEL R136, R136, -INF , !P2 ;  /* 0xff80000088887808 */ /* 0x000fe40005000000 */
[----:B------:R-:W-:-:S02]  /*5b20*/  I2FP.F32.S32 R52, R52 ;  /* 0x0000003400347245 */ /* 0x000fc40000201400 */
[----:B------:R-:W-:Y:S02]  /*5b30*/  ISETP.GT.AND P2, PT, R214, R13, PT ;  /* 0x0000000dd600720c */ /* 0x000fe40003f44270 */
[----:B------:R-:W-:Y:S01]  /*5b40*/  FSEL R7, R7, -INF , !P3 ;  /* 0xff80000007077808 */ /* 0x000fe20005800000 */
[----:B------:R-:W-:Y:S01]  /*5b50*/  FFMA.FTZ R35, -R229, R52, R35 ;  /* 0x00000034e5237223 */ /* 0x000fe20000010123 */
[----:B------:R-:W-:Y:S02]  /*5b60*/  FSEL R152, R152, -INF , !P4 ;  /* 0xff80000098987808 */ /* 0x000fe40006000000 */
[----:B------:R-:W-:Y:S02]  /*5b70*/  FSEL R150, R150, -INF , !P1 ;  /* 0xff80000096967808 */ /* 0x000fe40004800000 */
[C---:B------:R-:W-:Y:S02]  /*5b80*/  ISETP.GT.AND P4, PT, R214.reuse, R21, PT ;  /* 0x00000015d600720c */ /* 0x040fe40003f84270 */
[----:B------:R-:W-:-:S02]  /*5b90*/  ISETP.GT.AND P1, PT, R214, R17, PT ;  /* 0x00000011d600720c */ /* 0x000fc40003f24270 */
[----:B------:R-:W-:Y:S02]  /*5ba0*/  FSEL R67, R67, -INF , !P2 ;  /* 0xff80000043437808 */ /* 0x000fe40005000000 */
[----:B------:R-:W-:Y:S02]  /*5bb0*/  IABS R46, R46 ;  /* 0x0000002e002e7213 */ /* 0x000fe40000000000 */
[C---:B------:R-:W-:Y:S02]  /*5bc0*/  ISETP.GT.AND P2, PT, R212.reuse, R118, PT ;  /* 0x00000076d400720c */ /* 0x040fe40003f44270 */
[----:B------:R-:W-:Y:S02]  /*5bd0*/  FSEL R7, R7, -INF , !P0 ;  /* 0xff80000007077808 */ /* 0x000fe40004000000 */
[----:B------:R-:W-:Y:S02]  /*5be0*/  ISETP.GT.AND P0, PT, R212, R68, PT ;  /* 0x00000044d400720c */ /* 0x000fe40003f04270 */
[----:B------:R-:W-:-:S02]  /*5bf0*/  FSEL R66, R66, -INF , !P4 ;  /* 0xff80000042427808 */ /* 0x000fc40006000000 */
[----:B------:R-:W-:Y:S02]  /*5c00*/  FSEL R137, R137, -INF , !P1 ;  /* 0xff80000089897808 */ /* 0x000fe40004800000 */
[----:B------:R-:W-:Y:S02]  /*5c10*/  I2FP.F32.S32 R110, R46 ;  /* 0x0000002e006e7245 */ /* 0x000fe40000201400 */
[----:B------:R-:W-:Y:S02]  /*5c20*/  IABS R100, R100 ;  /* 0x0000006400647213 */ /* 0x000fe40000000000 */
[C---:B------:R-:W-:Y:S01]  /*5c30*/  ISETP.GE.AND P4, PT, R118.reuse, R213, PT ;  /* 0x000000d57600720c */ /* 0x040fe20003f86270 */
[----:B------:R-:W-:Y:S01]  /*5c40*/  FFMA.FTZ R31, -R229, R110, R31 ;  /* 0x0000006ee51f7223 */ /* 0x000fe2000001011f */
[----:B------:R-:W-:Y:S02]  /*5c50*/  ISETP.GE.AND P1, PT, R118, R211, PT ;  /* 0x000000d37600720c */ /* 0x000fe40003f26270 */
[----:B------:R-:W-:-:S02]  /*5c60*/  FSEL R35, R35, -INF , !P2 ;  /* 0xff80000023237808 */ /* 0x000fc40005000000 */
[----:B------:R-:W-:Y:S02]  /*5c70*/  FSEL R5, R120, -INF , !P5 ;  /* 0xff80000078057808 */ /* 0x000fe40006800000 */
[----:B------:R-:W-:Y:S02]  /*5c80*/  ISETP.GE.AND P3, PT, R68, R211, PT ;  /* 0x000000d34400720c */ /* 0x000fe40003f66270 */
[----:B------:R-:W-:Y:S02]  /*5c90*/  FSEL R30, R30, -INF , !P0 ;  /* 0xff8000001e1e7808 */ /* 0x000fe40004000000 */
[----:B------:R-:W-:Y:S02]  /*5ca0*/  ISETP.GE.AND P5, PT, R68, R213, PT ;  /* 0x000000d54400720c */ /* 0x000fe40003fa6270 */
[----:B------:R-:W-:Y:S02]  /*5cb0*/  IABS R56, R56 ;  /* 0x0000003800387213 */ /* 0x000fe40000000000 */
[----:B------:R-:W-:-:S02]  /*5cc0*/  I2FP.F32.S32 R100, R100 ;  /* 0x0000006400647245 */ /* 0x000fc40000201400 */
[----:B------:R-:W-:Y:S02]  /*5cd0*/  FSEL R52, R119, -INF , !P4 ;  /* 0xff80000077347808 */ /* 0x000fe40006000000 */
[----:B------:R-:W-:Y:S01]  /*5ce0*/  FSEL R68, R35, -INF , !P1 ;  /* 0xff80000023447808 */ /* 0x000fe20004800000 */
[----:B------:R-:W-:Y:S01]  /*5cf0*/  FFMA.FTZ R26, -R229, R100, R26 ;  /* 0x00000064e51a7223 */ /* 0x000fe2000001011a */
[C---:B------:R-:W-:Y:S02]  /*5d00*/  ISETP.GE.AND P4, PT, R60.reuse, R213, PT ;  /* 0x000000d53c00720c */ /* 0x040fe40003f86270 */
[----:B------:R-:W-:Y:S02]  /*5d10*/  ISETP.GE.AND P2, PT, R60, R211, PT ;  /* 0x000000d33c00720c */ /* 0x000fe40003f46270 */
[----:B------:R-:W-:Y:S02]  /*5d20*/  ISETP.GT.AND P1, PT, R212, R60, PT ;  /* 0x0000003cd400720c */ /* 0x000fe40003f24270 */
[----:B------:R-:W-:-:S02]  /*5d30*/  FSEL R60, R30, -INF , !P3 ;  /* 0xff8000001e3c7808 */ /* 0x000fc40005800000 */
[----:B------:R-:W-:Y:S02]  /*5d40*/  I2FP.F32.S32 R30, R56 ;  /* 0x00000038001e7245 */ /* 0x000fe40000201400 */
[----:B------:R-:W-:Y:S02]  /*5d50*/  ISETP.GT.AND P3, PT, R212, R105, PT ;  /* 0x00000069d400720c */ /* 0x000fe40003f64270 */
[----:B------:R-:W-:Y:S01]  /*5d60*/  FSEL R31, R31, -INF , !P1 ;  /* 0xff8000001f1f7808 */ /* 0x000fe20004800000 */
[----:B------:R-:W-:Y:S01]  /*5d70*/  FFMA.FTZ R27, -R229, R30, R27 ;  /* 0x0000001ee51b7223 */ /* 0x000fe2000001011b */
[----:B------:R-:W-:Y:S02]  /*5d80*/  IABS R40, R40 ;  /* 0x0000002800287213 */ /* 0x000fe40000000000 */
[----:B------:R-:W-:Y:S02]  /*5d90*/  FSEL R56, R31, -INF , !P2 ;  /* 0xff8000001f387808 */ /* 0x000fe40005000000 */
[----:B------:R-:W-:-:S02]  /*5da0*/  FSEL R30, R26, -INF , !P3 ;  /* 0xff8000001a1e7808 */ /* 0x000fc40005800000 */
[----:B------:R-:W-:Y:S02]  /*5db0*/  FSEL R46, R117, -INF , !P5 ;  /* 0xff800000752e7808 */ /* 0x000fe40006800000 */
[----:B------:R-:W-:Y:S02]  /*5dc0*/  ISETP.GT.AND P2, PT, R212, R16, PT ;  /* 0x00000010d400720c */ /* 0x000fe40003f44270 */
[----:B------:R-:W-:Y:S02]  /*5dd0*/  I2FP.F32.S32 R26, R40 ;  /* 0x00000028001a7245 */ /* 0x000fe40000201400 */
[C---:B------:R-:W-:Y:S02]  /*5de0*/  ISETP.GE.AND P5, PT, R105.reuse, R213, PT ;  /* 0x000000d56900720c */ /* 0x040fe40003fa6270 */
[----:B------:R-:W-:Y:S01]  /*5df0*/  ISETP.GE.AND P0, PT, R105, R211, PT ;  /* 0x000000d36900720c */ /* 0x000fe20003f06270 */
[----:B------:R-:W-:Y:S01]  /*5e00*/  FFMA.FTZ R22, -R229, R26, R22 ;  /* 0x0000001ae5167223 */ /* 0x000fe20000010116 */
[----:B------:R-:W-:-:S02]  /*5e10*/  FSEL R32, R32, -INF , !P4 ;  /* 0xff80000020207808 */ /* 0x000fc40006000000 */
[----:B------:R-:W-:Y:S02]  /*5e20*/  IABS R10, R10 ;  /* 0x0000000a000a7213 */ /* 0x000fe40000000000 */
[C---:B------:R-:W-:Y:S02]  /*5e30*/  ISETP.GE.AND P4, PT, R16.reuse, R213, PT ;  /* 0x000000d51000720c */ /* 0x040fe40003f86270 */
[----:B------:R-:W-:Y:S02]  /*5e40*/  ISETP.GE.AND P1, PT, R16, R211, PT ;  /* 0x000000d31000720c */ /* 0x000fe40003f26270 */
[----:B------:R-:W-:Y:S02]  /*5e50*/  FSEL R27, R27, -INF , !P2 ;  /* 0xff8000001b1b7808 */ /* 0x000fe40005000000 */
[----:B------:R-:W-:Y:S02]  /*5e60*/  FSEL R16, R108, -INF , !P5 ;  /* 0xff8000006c107808 */ /* 0x000fe40006800000 */
[----:B------:R-:W-:-:S02]  /*5e70*/  FSEL R40, R30, -INF , !P0 ;  /* 0xff8000001e287808 */ /* 0x000fc40004000000 */
[C---:B------:R-:W-:Y:S02]  /*5e80*/  ISETP.GE.AND P5, PT, R12.reuse, R213, PT ;  /* 0x000000d50c00720c */ /* 0x040fe40003fa6270 */
[----:B------:R-:W-:Y:S02]  /*5e90*/  ISETP.GE.AND P3, PT, R12, R211, PT ;  /* 0x000000d30c00720c */ /* 0x000fe40003f66270 */
[----:B------:R-:W-:Y:S02]  /*5ea0*/  ISETP.GT.AND P0, PT, R212, R12, PT ;  /* 0x0000000cd400720c */ /* 0x000fe40003f04270 */
[----:B------:R-:W-:Y:S02]  /*5eb0*/  I2FP.F32.S32 R10, R10 ;  /* 0x0000000a000a7245 */ /* 0x000fe40000201400 */
[----:B------:R-:W-:Y:S02]  /*5ec0*/  FSEL R12, R20, -INF , !P4 ;  /* 0xff800000140c7808 */ /* 0x000fe40006000000 */
[----:B------:R-:W-:Y:S01]  /*5ed0*/  FSEL R20, R27, -INF , !P1 ;  /* 0xff8000001b147808 */ /* 0x000fe20004800000 */
[----:B------:R-:W-:Y:S01]  /*5ee0*/  FFMA.FTZ R23, -R229, R10, R23 ;  /* 0x0000000ae5177223 */ /* 0x000fe20000010117 */
[----:B------:R-:W-:-:S02]  /*5ef0*/  IABS R8, R8 ;  /* 0x0000000800087213 */ /* 0x000fc40000000000 */
[C---:B------:R-:W-:Y:S02]  /*5f00*/  ISETP.GE.AND P4, PT, R6.reuse, R213, PT ;  /* 0x000000d50600720c */ /* 0x040fe40003f86270 */
[----:B------:R-:W-:Y:S02]  /*5f10*/  ISETP.GE.AND P2, PT, R6, R211, PT ;  /* 0x000000d30600720c */ /* 0x000fe40003f46270 */
[----:B------:R-:W-:Y:S02]  /*5f20*/  ISETP.GT.AND P1, PT, R212, R6, PT ;  /* 0x00000006d400720c */ /* 0x000fe40003f24270 */
[----:B------:R-:W-:Y:S02]  /*5f30*/  FSEL R6, R22, -INF , !P0 ;  /* 0xff80000016067808 */ /* 0x000fe40004000000 */
[----:B------:R-:W-:Y:S02]  /*5f40*/  I2FP.F32.S32 R22, R8 ;  /* 0x0000000800167245 */ /* 0x000fe40000201400 */
[----:B------:R-:W-:-:S02]  /*5f50*/  FSEL R10, R104, -INF , !P5 ;  /* 0xff800000680a7808 */ /* 0x000fc40006800000 */
[----:B------:R-:W-:Y:S01]  /*5f60*/  FSEL R6, R6, -INF , !P3 ;  /* 0xff80000006067808 */ /* 0x000fe20005800000 */
[----:B------:R-:W-:Y:S01]  /*5f70*/  FFMA.FTZ R18, -R229, R22, R18 ;  /* 0x00000016e5127223 */ /* 0x000fe20000010112 */
[C---:B------:R-:W-:Y:S02]  /*5f80*/  ISETP.GE.AND P5, PT, R4.reuse, R213, PT ;  /* 0x000000d50400720c */ /* 0x040fe40003fa6270 */
[----:B------:R-:W-:Y:S02]  /*5f90*/  ISETP.GE.AND P0, PT, R4, R211, PT ;  /* 0x000000d30400720c */ /* 0x000fe40003f06270 */
[----:B------:R-:W-:Y:S02]  /*5fa0*/  ISETP.GT.AND P3, PT, R212, R4, PT ;  /* 0x00000004d400720c */ /* 0x000fe40003f64270 */
[----:B------:R-:W-:Y:S02]  /*5fb0*/  FSEL R4, R23, -INF , !P1 ;  /* 0xff80000017047808 */ /* 0x000fe40004800000 */
[----:B------:R-:W-:-:S02]  /*5fc0*/  IABS R65, R65 ;  /* 0x0000004100417213 */ /* 0x000fc40000000000 */
[----:B------:R-:W-:Y:S02]  /*5fd0*/  FSEL R8, R103, -INF , !P4 ;  /* 0xff80000067087808 */ /* 0x000fe40006000000 */
[----:B------:R-:W-:Y:S02]  /*5fe0*/  FSEL R4, R4, -INF , !P2 ;  /* 0xff80000004047808 */ /* 0x000fe40005000000 */
[C---:B------:R-:W-:Y:S02]  /*5ff0*/  ISETP.GE.AND P4, PT, R34.reuse, R213, PT ;  /* 0x000000d52200720c */ /* 0x040fe40003f86270 */
[----:B------:R-:W-:Y:S02]  /*6000*/  ISETP.GE.AND P1, PT, R34, R211, PT ;  /* 0x000000d32200720c */ /* 0x000fe40003f26270 */
[----:B------:R-:W-:Y:S02]  /*6010*/  ISETP.GT.AND P2, PT, R212, R34, PT ;  /* 0x00000022d400720c */ /* 0x000fe40003f44270 */
[----:B------:R-:W-:-:S02]  /*6020*/  IABS R22, R36 ;  /* 0x0000002400167213 */ /* 0x000fc40000000000 */
[----:B------:R-:W-:Y:S02]  /*6030*/  FSEL R34, R18, -INF , !P3 ;  /* 0xff80000012227808 */ /* 0x000fe40005800000 */
[----:B------:R-:W-:Y:S02]  /*6040*/  I2FP.F32.S32 R18, R65 ;  /* 0x0000004100127245 */ /* 0x000fe40000201400 */
[----:B------:R-:W-:Y:S02]  /*6050*/  I2FP.F32.S32 R23, R22 ;  /* 0x0000001600177245 */ /* 0x000fe40000201400 */
[----:B------:R-:W-:Y:S01]  /*6060*/  IABS R64, R64 ;  /* 0x0000004000407213 */ /* 0x000fe20000000000 */
[C---:B------:R-:W-:Y:S01]  /*6070*/  FFMA.FTZ R18, -R229.reuse, R18, R19 ;  /* 0x00000012e5127223 */ /* 0x040fe20000010113 */
[----:B------:R-:W-:Y:S01]  /*6080*/  FSEL R34, R34, -INF , !P0 ;  /* 0xff80000022227808 */ /* 0x000fe20004000000 */
[----:B------:R-:W-:Y:S01]  /*6090*/  FFMA.FTZ R14, -R229, R23, R14 ;  /* 0x00000017e50e7223 */ /* 0x000fe2000001010e */
[----:B------:R-:W-:-:S02]  /*60a0*/  IABS R59, R59 ;  /* 0x0000003b003b7213 */ /* 0x000fc40000000000 */
[----:B------:R-:W-:Y:S02]  /*60b0*/  ISETP.GT.AND P0, PT, R212, R97, PT ;  /* 0x00000061d400720c */ /* 0x000fe40003f04270 */
[----:B------:R-:W-:Y:S02]  /*60c0*/  I2FP.F32.S32 R64, R64 ;  /* 0x0000004000407245 */ /* 0x000fe40000201400 */
[----:B------:R-:W-:Y:S02]  /*60d0*/  FSEL R18, R18, -INF , !P2 ;  /* 0xff80000012127808 */ /* 0x000fe40005000000 */
[----:B------:R-:W-:Y:S01]  /*60e0*/  FSEL R36, R102, -INF , !P5 ;  /* 0xff80000066247808 */ /* 0x000fe20006800000 */
[----:B------:R-:W-:Y:S01]  /*60f0*/  FFMA.FTZ R15, -R229, R64, R15 ;  /* 0x00000040e50f7223 */ /* 0x000fe2000001010f */
[----:B------:R-:W-:Y:S02]  /*6100*/  ISETP.GE.AND P5, PT, R97, R213, PT ;  /* 0x000000d56100720c */ /* 0x000fe40003fa6270 */
[----:B------:R-:W-:-:S02]  /*6110*/  I2FP.F32.S32 R59, R59 ;  /* 0x0000003b003b7245 */ /* 0x000fc40000201400 */
[----:B------:R-:W-:Y:S02]  /*6120*/  ISETP.GE.AND P3, PT, R97, R211, PT ;  /* 0x000000d36100720c */ /* 0x000fe40003f66270 */
[----:B------:R-:W-:Y:S01]  /*6130*/  FSEL R14, R14, -INF , !P0 ;  /* 0xff8000000e0e7808 */ /* 0x000fe20004000000 */
[----:B------:R-:W-:Y:S01]  /*6140*/  FFMA.FTZ R59, -R229, R59, R98 ;  /* 0x0000003be53b7223 */ /* 0x000fe20000010162 */
[----:B------:R-:W-:Y:S02]  /*6150*/  FSEL R26, R101, -INF , !P4 ;  /* 0xff800000651a7808 */ /* 0x000fe40006000000 */
[----:B------:R-:W-:Y:S02]  /*6160*/  FSEL R30, R18, -INF , !P1 ;  /* 0xff800000121e7808 */ /* 0x000fe40004800000 */
[----:B------:R-:W-:Y:S02]  /*6170*/  IABS R58, R58 ;  /* 0x0000003a003a7213 */ /* 0x000fe40000000000 */
[----:B------:R-:W-:-:S02]  /*6180*/  ISETP.GE.AND P4, PT, R24, R213, PT ;  /* 0x000000d51800720c */ /* 0x000fc40003f86270 */
[----:B------:R-:W-:Y:S02]  /*6190*/  ISETP.GE.AND P2, PT, R24, R211, PT ;  /* 0x000000d31800720c */ /* 0x000fe40003f46270 */
[----:B------:R-:W-:Y:S02]  /*61a0*/  ISETP.GT.AND P1, PT, R212, R24, PT ;  /* 0x00000018d400720c */ /* 0x000fe40003f24270 */
[----:B------:R-:W-:Y:S02]  /*61b0*/  FSEL R24, R28, -INF , !P5 ;  /* 0xff8000001c187808 */ /* 0x000fe40006800000 */
[----:B------:R-:W-:Y:S02]  /*61c0*/  FSEL R28, R14, -INF , !P3 ;  /* 0xff8000000e1c7808 */ /* 0x000fe40005800000 */
[----:B------:R-:W-:Y:S02]  /*61d0*/  IABS R57, R57 ;  /* 0x0000003900397213 */ /* 0x000fe40000000000 */
[----:B------:R-:W-:-:S02]  /*61e0*/  ISETP.GT.AND P3, PT, R212, R33, PT ;  /* 0x00000021d400720c */ /* 0x000fc40003f64270 */
[----:B------:R-:W-:Y:S02]  /*61f0*/  I2FP.F32.S32 R58, R58 ;  /* 0x0000003a003a7245 */ /* 0x000fe40000201400 */
[----:B------:R-:W-:Y:S02]  /*6200*/  FSEL R15, R15, -INF , !P1 ;  /* 0xff8000000f0f7808 */ /* 0x000fe40004800000 */
[----:B------:R-:W-:Y:S01]  /*6210*/  I2FP.F32.S32 R57, R57 ;  /* 0x0000003900397245 */ /* 0x000fe20000201400 */
[----:B------:R-:W-:Y:S01]  /*6220*/  FFMA.FTZ R58, -R229, R58, R99 ;  /* 0x0000003ae53a7223 */ /* 0x000fe20000010163 */
[C---:B------:R-:W-:Y:S02]  /*6230*/  ISETP.GE.AND P5, PT, R33.reuse, R213, PT ;  /* 0x000000d52100720c */ /* 0x040fe40003fa6270 */
[----:B------:R-:W-:Y:S01]  /*6240*/  ISETP.GE.AND P0, PT, R33, R211, PT ;  /* 0x000000d32100720c */ /* 0x000fe20003f06270 */
[----:B------:R-:W-:Y:S01]  /*6250*/  FFMA.FTZ R57, -R229, R57, R94 ;  /* 0x00000039e5397223 */ /* 0x000fe2000001015e */
[----:B------:R-:W-:-:S02]  /*6260*/  FSEL R59, R59, -INF , !P3 ;  /* 0xff8000003b3b7808 */ /* 0x000fc40005800000 */
[----:B------:R-:W-:Y:S02]  /*6270*/  FSEL R33, R15, -INF , !P2 ;  /* 0xff8000000f217808 */ /* 0x000fe40005000000 */
[----:B------:R-:W-:Y:S02]  /*6280*/  IABS R55, R55 ;  /* 0x0000003700377213 */ /* 0x000fe40000000000 */
[C---:B------:R-:W-:Y:S02]  /*6290*/  ISETP.GT.AND P2, PT, R212.reuse, R93, PT ;  /* 0x0000005dd400720c */ /* 0x040fe40003f44270 */
[----:B------:R-:W-:Y:S02]  /*62a0*/  FSEL R141, R59, -INF , !P0 ;  /* 0xff8000003b8d7808 */ /* 0x000fe40004000000 */
[----:B------:R-:W-:Y:S02]  /*62b0*/  IABS R54, R54 ;  /* 0x0000003600367213 */ /* 0x000fe40000000000 */
[----:B------:R-:W-:-:S02]  /*62c0*/  ISETP.GT.AND P0, PT, R212, R92, PT ;  /* 0x0000005cd400720c */ /* 0x000fc40003f04270 */
[----:B------:R-:W-:Y:S02]  /*62d0*/  I2FP.F32.S32 R14, R55 ;  /* 0x00000037000e7245 */ /* 0x000fe40000201400 */
[-C--:B------:R-:W-:Y:S02]  /*62e0*/  ISETP.GE.AND P1, PT, R93, R211.reuse, PT ;  /* 0x000000d35d00720c */ /* 0x080fe40003f26270 */
[----:B------:R-:W-:Y:S01]  /*62f0*/  FSEL R58, R58, -INF , !P2 ;  /* 0xff8000003a3a7808 */ /* 0x000fe20005000000 */
[----:B------:R-:W-:Y:S01]  /*6300*/  FFMA.FTZ R14, -R229, R14, R95 ;  /* 0x0000000ee50e7223 */ /* 0x000fe2000001015f */
[----:B------:R-:W-:Y:S02]  /*6310*/  I2FP.F32.S32 R54, R54 ;  /* 0x0000003600367245 */ /* 0x000fe40000201400 */
[----:B------:R-:W-:Y:S02]  /*6320*/  ISETP.GE.AND P3, PT, R92, R211, PT ;  /* 0x000000d35c00720c */ /* 0x000fe40003f66270 */
[----:B------:R-:W-:Y:S01]  /*6330*/  FSEL R57, R57, -INF , !P0 ;  /* 0xff80000039397808 */ /* 0x000fe20004000000 */
[----:B------:R-:W-:Y:S01]  /*6340*/  FFMA.FTZ R54, -R229, R54, R90 ;  /* 0x00000036e5367223 */ /* 0x000fe2000001015a */
[----:B------:R-:W-:-:S02]  /*6350*/  FSEL R252, R58, -INF , !P1 ;  /* 0xff8000003afc7808 */ /* 0x000fc40004800000 */
[----:B------:R-:W-:Y:S02]  /*6360*/  IABS R53, R53 ;  /* 0x0000003500357213 */ /* 0x000fe40000000000 */
[C---:B------:R-:W-:Y:S02]  /*6370*/  ISETP.GT.AND P1, PT, R212.reuse, R89, PT ;  /* 0x00000059d400720c */ /* 0x040fe40003f24270 */
[----:B------:R-:W-:Y:S02]  /*6380*/  FSEL R250, R57, -INF , !P3 ;  /* 0xff80000039fa7808 */ /* 0x000fe40005800000 */
[----:B------:R-:W-:Y:S02]  /*6390*/  IABS R51, R51 ;  /* 0x0000003300337213 */ /* 0x000fe40000000000 */
[----:B------:R-:W-:Y:S02]  /*63a0*/  ISETP.GT.AND P3, PT, R212, R88, PT ;  /* 0x00000058d400720c */ /* 0x000fe40003f64270 */
[----:B------:R-:W-:-:S02]  /*63b0*/  I2FP.F32.S32 R18, R53 ;  /* 0x0000003500127245 */ /* 0x000fc40000201400 */
[----:B------:R-:W-:Y:S02]  /*63c0*/  ISETP.GE.AND P2, PT, R89, R211, PT ;  /* 0x000000d35900720c */ /* 0x000fe40003f46270 */
[----:B------:R-:W-:Y:S01]  /*63d0*/  FSEL R14, R14, -INF , !P1 ;  /* 0xff8000000e0e7808 */ /* 0x000fe20004800000 */
[C---:B------:R-:W-:Y:S01]  /*63e0*/  FFMA.FTZ R18, -R229.reuse, R18, R91 ;  /* 0x00000012e5127223 */ /* 0x040fe2000001015b */
[----:B------:R-:W-:Y:S02]  /*63f0*/  I2FP.F32.S32 R51, R51 ;  /* 0x0000003300337245 */ /* 0x000fe40000201400 */
[----:B------:R-:W-:Y:S02]  /*6400*/  ISETP.GE.AND P0, PT, R88, R211, PT ;  /* 0x000000d35800720c */ /* 0x000fe40003f06270 */
[----:B------:R-:W-:Y:S01]  /*6410*/  FSEL R54, R54, -INF , !P3 ;  /* 0xff80000036367808 */ /* 0x000fe20005800000 */
[----:B------:R-:W-:Y:S01]  /*6420*/  FFMA.FTZ R51, -R229, R51, R86 ;  /* 0x00000033e5337223 */ /* 0x000fe20000010156 */
[----:B------:R-:W-:-:S02]  /*6430*/  FSEL R242, R14, -INF , !P2 ;  /* 0xff8000000ef27808 */ /* 0x000fc40005000000 */
[----:B------:R-:W-:Y:S02]  /*6440*/  IABS R50, R50 ;  /* 0x0000003200327213 */ /* 0x000fe40000000000 */
[----:B------:R-:W-:Y:S02]  /*6450*/  ISETP.GT.AND P2, PT, R212, R85, PT ;  /* 0x00000055d400720c */ /* 0x000fe40003f44270 */
[----:B------:R-:W-:Y:S02]  /*6460*/  FSEL R240, R54, -INF , !P0 ;  /* 0xff80000036f07808 */ /* 0x000fe40004000000 */
[----:B------:R-:W-:Y:S02]  /*6470*/  IABS R49, R49 ;  /* 0x0000003100317213 */ /* 0x000fe40000000000 */
[----:B------:R-:W-:Y:S02]  /*6480*/  ISETP.GT.AND P0, PT, R212, R84, PT ;  /* 0x00000054d400720c */ /* 0x000fe40003f04270 */
[----:B------:R-:W-:-:S02]  /*6490*/  I2FP.F32.S32 R50, R50 ;  /* 0x0000003200327245 */ /* 0x000fc40000201400 */
[----:B------:R-:W-:Y:S02]  /*64a0*/  ISETP.GE.AND P1, PT, R85, R211, PT ;  /* 0x000000d35500720c */ /* 0x000fe40003f26270 */
        /* <DEDUP_REMOVED lines=36> */
[----:B------:R-:W-:Y:S02]  /*66f0*/  FSEL R35, R96, -INF , !P4 ;  /* 0xff80000060237808 */ /* 0x000fe40006000000 */
[----:B------:R-:W-:Y:S02]  /*6700*/  ISETP.GT.AND P1, PT, R212, R73, PT ;  /* 0x00000049d400720c */ /* 0x000fe40003f24270 */
[----:B------:R-:W-:Y:S02]  /*6710*/  ISETP.GE.AND P4, PT, R93, R213, PT ;  /* 0x000000d55d00720c */ /* 0x000fe40003f86270 */
[----:B------:R-:W-:Y:S02]  /*6720*/  FSEL R202, R47, -INF , !P3 ;  /* 0xff8000002fca7808 */ /* 0x000fe40005800000 */
[----:B------:R-:W-:-:S02]  /*6730*/  IABS R42, R42 ;  /* 0x0000002a002a7213 */ /* 0x000fc40000000000 */
[----:B------:R-:W-:Y:S02]  /*6740*/  ISETP.GT.AND P3, PT, R212, R72, PT ;  /* 0x00000048d400720c */ /* 0x000fe40003f64270 */
[----:B------:R-:W-:Y:S02]  /*6750*/  I2FP.F32.S32 R18, R43 ;  /* 0x0000002b00127245 */ /* 0x000fe40000201400 */
[----:B------:R-:W-:Y:S02]  /*6760*/  ISETP.GE.AND P2, PT, R73, R211, PT ;  /* 0x000000d34900720c */ /* 0x000fe40003f46270 */
[----:B------:R-:W-:Y:S01]  /*6770*/  FSEL R14, R14, -INF , !P1 ;  /* 0xff8000000e0e7808 */ /* 0x000fe20004800000 */
[----:B------:R-:W-:Y:S01]  /*6780*/  FFMA.FTZ R18, -R229, R18, R75 ;  /* 0x00000012e5127223 */ /* 0x000fe2000001014b */
[----:B------:R-:W-:Y:S02]  /*6790*/  FSEL R248, R248, -INF , !P5 ;  /* 0xff800000f8f87808 */ /* 0x000fe40006800000 */
[----:B------:R-:W-:-:S02]  /*67a0*/  FSEL R246, R246, -INF , !P4 ;  /* 0xff800000f6f67808 */ /* 0x000fc40006000000 */
[-C--:B------:R-:W-:Y:S02]  /*67b0*/  ISETP.GE.AND P5, PT, R92, R213.reuse, PT ;  /* 0x000000d55c00720c */ /* 0x080fe40003fa6270 */
[----:B------:R-:W-:Y:S02]  /*67c0*/  ISETP.GE.AND P4, PT, R89, R213, PT ;  /* 0x000000d55900720c */ /* 0x000fe40003f86270 */
        /* <DEDUP_REMOVED lines=8> */
[----:B------:R-:W-:Y:S02]  /*6850*/  FSEL R148, R148, -INF , !P4 ;  /* 0xff80000094947808 */ /* 0x000fe40006000000 */
[-C--:B------:R-:W-:Y:S02]  /*6860*/  ISETP.GE.AND P5, PT, R88, R213.reuse, PT ;  /* 0x000000d55800720c */ /* 0x080fe40003fa6270 */
[----:B------:R-:W-:-:S02]  /*6870*/  ISETP.GE.AND P4, PT, R85, R213, PT ;  /* 0x000000d55500720c */ /* 0x000fc40003f86270 */
[----:B------:R-:W-:Y:S02]  /*6880*/  FSEL R162, R44, -INF , !P0 ;  /* 0xff8000002ca27808 */ /* 0x000fe40004000000 */
[----:B------:R-:W-:Y:S02]  /*6890*/  IABS R39, R39 ;  /* 0x0000002700277213 */ /* 0x000fe40000000000 */
[----:B------:R-:W-:Y:S02]  /*68a0*/  ISETP.GT.AND P0, PT, R212, R61, PT ;  /* 0x0000003dd400720c */ /* 0x000fe40003f04270 */
[----:B------:R-:W-:Y:S02]  /*68b0*/  I2FP.F32.S32 R14, R41 ;  /* 0x00000029000e7245 */ /* 0x000fe40000201400 */
[----:B------:R-:W-:Y:S02]  /*68c0*/  ISETP.GE.AND P1, PT, R69, R211, PT ;  /* 0x000000d34500720c */ /* 0x000fe40003f26270 */
[----:B------:R-:W-:Y:S01]  /*68d0*/  FSEL R18, R18, -INF , !P2 ;  /* 0xff80000012127808 */ /* 0x000fe20005000000 */
[----:B------:R-:W-:Y:S01]  /*68e0*/  FFMA.FTZ R14, -R229, R14, R71 ;  /* 0x0000000ee50e7223 */ /* 0x000fe20000010147 */
[----:B------:R-:W-:-:S02]  /*68f0*/  FSEL R234, R234, -INF , !P5 ;  /* 0xff800000eaea7808 */ /* 0x000fc40006800000 */
[----:B------:R-:W-:Y:S02]  /*6900*/  FSEL R172, R172, -INF , !P4 ;  /* 0xff800000acac7808 */ /* 0x000fe40006000000 */
[----:B------:R-:W-:Y:S02]  /*6910*/  I2FP.F32.S32 R39, R39 ;  /* 0x0000002700277245 */ /* 0x000fe40000201400 */
[-C--:B------:R-:W-:Y:S02]  /*6920*/  ISETP.GE.AND P5, PT, R84, R213.reuse, PT ;  /* 0x000000d55400720c */ /* 0x080fe40003fa6270 */
[----:B------:R-:W-:Y:S01]  /*6930*/  ISETP.GE.AND P4, PT, R81, R213, PT ;  /* 0x000000d55100720c */ /* 0x000fe20003f86270 */
[----:B------:R-:W-:Y:S01]  /*6940*/  FFMA.FTZ R39, -R229, R39, R106 ;  /* 0x00000027e5277223 */ /* 0x000fe2000001016a */
[----:B------:R-:W-:Y:S02]  /*6950*/  ISETP.GE.AND P3, PT, R61, R211, PT ;  /* 0x000000d33d00720c */ /* 0x000fe40003f66270 */
[----:B------:R-:W-:-:S02]  /*6960*/  FSEL R42, R42, -INF , !P0 ;  /* 0xff8000002a2a7808 */ /* 0x000fc40004000000 */
[----:B------:R-:W-:Y:S02]  /*6970*/  FSEL R160, R18, -INF , !P1 ;  /* 0xff80000012a07808 */ /* 0x000fe40004800000 */
[----:B------:R-:W-:Y:S02]  /*6980*/  ISETP.GT.AND P1, PT, R212, R29, PT ;  /* 0x0000001dd400720c */ /* 0x000fe40003f24270 */
[----:B------:R-:W-:Y:S02]  /*6990*/  FSEL R230, R230, -INF , !P5 ;  /* 0xff800000e6e67808 */ /* 0x000fe40006800000 */
[----:B------:R-:W-:Y:S02]  /*69a0*/  FSEL R176, R176, -INF , !P4 ;  /* 0xff800000b0b07808 */ /* 0x000fe40006000000 */
[----:B------:R-:W-:Y:S02]  /*69b0*/  FSEL R158, R42, -INF , !P3 ;  /* 0xff8000002a9e7808 */ /* 0x000fe40005800000 */
[----:B------:R-:W-:-:S02]  /*69c0*/  IABS R11, R11 ;  /* 0x0000000b000b7213 */ /* 0x000fc40000000000 */
[-C--:B------:R-:W-:Y:S02]  /*69d0*/  ISETP.GE.AND P5, PT, R80, R213.reuse, PT ;  /* 0x000000d55000720c */ /* 0x080fe40003fa6270 */
[----:B------:R-:W-:Y:S02]  /*69e0*/  ISETP.GE.AND P4, PT, R77, R213, PT ;  /* 0x000000d54d00720c */ /* 0x000fe40003f86270 */
[----:B------:R-:W-:Y:S02]  /*69f0*/  ISETP.GT.AND P3, PT, R212, R25, PT ;  /* 0x00000019d400720c */ /* 0x000fe40003f64270 */
[----:B------:R-:W-:Y:S02]  /*6a00*/  ISETP.GE.AND P2, PT, R29, R211, PT ;  /* 0x000000d31d00720c */ /* 0x000fe40003f46270 */
[----:B------:R-:W-:Y:S02]  /*6a10*/  FSEL R14, R14, -INF , !P1 ;  /* 0xff8000000e0e7808 */ /* 0x000fe40004800000 */
[----:B------:R-:W-:-:S02]  /*6a20*/  IABS R37, R37 ;  /* 0x0000002500257213 */ /* 0x000fc40000000000 */
[----:B------:R-:W-:Y:S02]  /*6a30*/  I2FP.F32.S32 R11, R11 ;  /* 0x0000000b000b7245 */ /* 0x000fe40000201400 */
[----:B------:R-:W-:Y:S02]  /*6a40*/  FSEL R178, R178, -INF , !P5 ;  /* 0xff800000b2b27808 */ /* 0x000fe40006800000 */
[----:B------:R-:W-:Y:S01]  /*6a50*/  FSEL R174, R174, -INF , !P4 ;  /* 0xff800000aeae7808 */ /* 0x000fe20006000000 */
[----:B------:R-:W-:Y:S01]  /*6a60*/  FFMA.FTZ R11, -R229, R11, R62 ;  /* 0x0000000be50b7223 */ /* 0x000fe2000001013e */
[----:B------:R-:W-:Y:S02]  /*6a70*/  ISETP.GE.AND P0, PT, R25, R211, PT ;  /* 0x000000d31900720c */ /* 0x000fe40003f06270 */
[----:B------:R-:W-:Y:S02]  /*6a80*/  FSEL R39, R39, -INF , !P3 ;  /* 0xff80000027277808 */ /* 0x000fe40005800000 */
[----:B------:R-:W-:-:S02]  /*6a90*/  ISETP.GE.AND P5, PT, R76, R213, PT ;  /* 0x000000d54c00720c */ /* 0x000fc40003fa6270 */
[----:B------:R-:W-:Y:S02]  /*6aa0*/  ISETP.GE.AND P4, PT, R73, R213, PT ;  /* 0x000000d54900720c */ /* 0x000fe40003f86270 */
[----:B------:R-:W-:Y:S02]  /*6ab0*/  FSEL R146, R14, -INF , !P2 ;  /* 0xff8000000e927808 */ /* 0x000fe40005000000 */
[----:B------:R-:W-:Y:S02]  /*6ac0*/  I2FP.F32.S32 R14, R37 ;  /* 0x00000025000e7245 */ /* 0x000fe40000201400 */
[----:B------:R-:W-:Y:S02]  /*6ad0*/  FSEL R142, R39, -INF , !P0 ;  /* 0xff800000278e7808 */ /* 0x000fe40004000000 */
[----:B------:R-:W-:Y:S01]  /*6ae0*/  FSEL R170, R170, -INF , !P5 ;  /* 0xff800000aaaa7808 */ /* 0x000fe20006800000 */
[----:B------:R-:W-:Y:S01]  /*6af0*/  FFMA.FTZ R14, -R229, R14, R107 ;  /* 0x0000000ee50e7223 */ /* 0x000fe2000001016b */
[----:B------:R-:W-:-:S02]  /*6b00*/  FSEL R168, R168, -INF , !P4 ;  /* 0xff800000a8a87808 */ /* 0x000fc40006000000 */
[----:B------:R-:W-:Y:S02]  /*6b10*/  ISETP.GT.AND P0, PT, R212, R17, PT ;  /* 0x00000011d400720c */ /* 0x000fe40003f04270 */
[-C--:B------:R-:W-:Y:S02]  /*6b20*/  ISETP.GE.AND P5, PT, R72, R213.reuse, PT ;  /* 0x000000d54800720c */ /* 0x080fe40003fa6270 */
[----:B------:R-:W-:Y:S02]  /*6b30*/  ISETP.GE.AND P4, PT, R69, R213, PT ;  /* 0x000000d54500720c */ /* 0x000fe40003f86270 */
[----:B------:R-:W-:Y:S02]  /*6b40*/  IABS R9, R9 ;  /* 0x0000000900097213 */ /* 0x000fe40000000000 */
[----:B------:R-:W-:Y:S02]  /*6b50*/  ISETP.GT.AND P2, PT, R212, R21, PT ;  /* 0x00000015d400720c */ /* 0x000fe40003f44270 */
[----:B------:R-:W-:-:S02]  /*6b60*/  FSEL R11, R11, -INF , !P0 ;  /* 0xff8000000b0b7808 */ /* 0x000fc40004000000 */
[----:B------:R-:W-:Y:S02]  /*6b70*/  FSEL R156, R156, -INF , !P5 ;  /* 0xff8000009c9c7808 */ /* 0x000fe40006800000 */
[----:B------:R-:W-:Y:S02]  /*6b80*/  FSEL R154, R154, -INF , !P4 ;  /* 0xff8000009a9a7808 */ /* 0x000fe40006000000 */
[----:B------:R-:W-:Y:S01]  /*6b90*/  ISETP.GT.AND P0, PT, R184, R215, PT ;  /* 0x000000d7b800720c */ /* 0x000fe20003f04270 */
[----:B------:R-:W-:Y:S01]  /*6ba0*/  BAR.SYNC.DEFER_BLOCKING 0x0 ;  /* 0x0000000000007b1d */ /* 0x000fe20000010000 */
[-C--:B------:R-:W-:Y:S02]  /*6bb0*/  ISETP.GE.AND P5, PT, R61, R213.reuse, PT ;  /* 0x000000d53d00720c */ /* 0x080fe40003fa6270 */
[----:B------:R-:W-:Y:S02]  /*6bc0*/  ISETP.GE.AND P4, PT, R29, R213, PT ;  /* 0x000000d51d00720c */ /* 0x000fe40003f86270 */
[----:B------:R-:W-:-:S02]  /*6bd0*/  I2FP.F32.S32 R18, R9 ;  /* 0x0000000900127245 */ /* 0x000fc40000201400 */
[----:B------:R-:W-:Y:S02]  /*6be0*/  ISETP.GE.AND P1, PT, R21, R211, PT ;  /* 0x000000d31500720c */ /* 0x000fe40003f26270 */
[----:B------:R-:W-:Y:S01]  /*6bf0*/  FSEL R14, R14, -INF , !P2 ;  /* 0xff8000000e0e7808 */ /* 0x000fe20005000000 */
[----:B------:R-:W-:Y:S01]  /*6c00*/  FFMA.FTZ R18, -R229, R18, R63 ;  /* 0x00000012e5127223 */ /* 0x000fe2000001013f */
[----:B------:R-:W-:Y:S02]  /*6c10*/  FSEL R152, R152, -INF , !P5 ;  /* 0xff80000098987808 */ /* 0x000fe40006800000 */
[----:B------:R-:W-:Y:S02]  /*6c20*/  FSEL R150, R150, -INF , !P4 ;  /* 0xff80000096967808 */ /* 0x000fe40006000000 */
[-C--:B------:R-:W-:Y:S02]  /*6c30*/  ISETP.GE.AND P5, PT, R25, R213.reuse, PT ;  /* 0x000000d51900720c */ /* 0x080fe40003fa6270 */
[----:B------:R-:W-:-:S02]  /*6c40*/  ISETP.GE.AND P4, PT, R21, R213, PT ;  /* 0x000000d51500720c */ /* 0x000fc40003f86270 */
[----:B------:R-:W-:Y:S02]  /*6c50*/  FSEL R140, R14, -INF , !P1 ;  /* 0xff8000000e8c7808 */ /* 0x000fe40004800000 */
[----:B------:R-:W-:Y:S02]  /*6c60*/  ISETP.GT.AND P1, PT, R212, R13, PT ;  /* 0x0000000dd400720c */ /* 0x000fe40003f24270 */
[----:B------:R-:W-:Y:S02]  /*6c70*/  FSEL R136, R136, -INF , !P5 ;  /* 0xff80000088887808 */ /* 0x000fe40006800000 */
[----:B------:R-:W-:Y:S02]  /*6c80*/  FSEL R66, R66, -INF , !P4 ;  /* 0xff80000042427808 */ /* 0x000fe40006000000 */
[C---:B------:R-:W-:Y:S02]  /*6c90*/  ISETP.GE.AND P5, PT, R17.reuse, R213, PT ;  /* 0x000000d51100720c */ /* 0x040fe40003fa6270 */
[----:B------:R-:W-:-:S02]  /*6ca0*/  ISETP.GE.AND P3, PT, R17, R211, PT ;  /* 0x000000d31100720c */ /* 0x000fc40003f66270 */
[C---:B------:R-:W-:Y:S02]  /*6cb0*/  ISETP.GE.AND P4, PT, R13.reuse, R213, PT ;  /* 0x000000d50d00720c */ /* 0x040fe40003f86270 */
[----:B------:R-:W-:Y:S02]  /*6cc0*/  ISETP.GE.AND P2, PT, R13, R211, PT ;  /* 0x000000d30d00720c */ /* 0x000fe40003f46270 */
[----:B------:R-:W-:Y:S02]  /*6cd0*/  FSEL R18, R18, -INF , !P1 ;  /* 0xff80000012127808 */ /* 0x000fe40004800000 */
[----:B------:R-:W-:Y:S02]  /*6ce0*/  VIMNMX R214, PT, PT, RZ, R214, !PT ;  /* 0x000000d6ffd67248 */ /* 0x000fe40007fe0100 */
[----:B------:R-:W-:Y:S02]  /*6cf0*/  VIMNMX R212, PT, PT, RZ, R212, !PT ;  /* 0x000000d4ffd47248 */ /* 0x000fe40007fe0100 */
        /* <DEDUP_REMOVED lines=18> */
.L_x_5994:
        /* <DEDUP_REMOVED lines=9> */
[----:B------:R-:W-:Y:S02]  /*6eb0*/  LOP3.LUT R38, R38, R11, RZ, 0x3c, !PT ;  /* 0x0000000b26267212 */ /* 0x000fe400078e3cff */
[----:B------:R-:W-:Y:S02]  /*6ec0*/  ISETP.GE.AND P0, PT, R18, RZ, PT ;  /* 0x000000ff1200720c */ /* 0x000fe40003f06270 */
[----:B------:R-:W-:Y:S02]  /*6ed0*/  ISETP.GE.AND P2, PT, R38, RZ, PT ;  /* 0x000000ff2600720c */ /* 0x000fe40003f46270 */
[----:B------:R-:W2:Y:S01]  /*6ee0*/  LD.E.64 R38, desc[UR4][R190.64+0x20] ;  /* 0x00002004be267980 */ /* 0x000ea2000c101b00 */
        /* <DEDUP_REMOVED lines=10> */
[----:B------:R-:W-:-:S03]  /*6f90*/  IMAD R14, R19, R14, R15 ;  /* 0x0000000e130e7224 */ /* 0x000fc600078e020f */
[C---:B------:R-:W-:Y:S02]  /*6fa0*/  ISETP.GT.U32.AND P1, PT, R9.reuse, R22, PT ;  /* 0x000000160900720c */ /* 0x040fe40003f24070 */
[----:B------:R-:W-:-:S11]  /*6fb0*/  ISETP.GT.U32.AND P3, PT, R9, R14, PT ;  /* 0x0000000e0900720c */ /* 0x000fd60003f64070 */
[-C--:B------:R-:W-:Y:S01]  /*6fc0*/  @!P1 IADD3 R22, PT, PT, R22, -R9.reuse, RZ ;  /* 0x8000000916169210 */ /* 0x080fe20007ffe0ff */
[----:B------:R-:W-:Y:S01]  /*6fd0*/  @!P1 VIADD R17, R17, 0x1 ;  /* 0x0000000111119836 */ /* 0x000fe20000000000 */
[----:B------:R-:W-:Y:S01]  /*6fe0*/  @!P3 IADD3 R19, PT, PT, R19, 0x1, RZ ;  /* 0x000000011313b810 */ /* 0x000fe20007ffe0ff */
[----:B------:R-:W-:Y:S01]  /*6ff0*/  @!P3 IMAD.IADD R14, R14, 0x1, -R9 ;  /* 0x000000010e0eb824 */ /* 0x000fe200078e0a09 */
[-C--:B------:R-:W-:Y:S02]  /*7000*/  ISETP.GE.U32.AND P4, PT, R22, R9.reuse, PT ;  /* 0x000000091600720c */ /* 0x080fe40003f86070 */
[----:B------:R-:W-:Y:S01]  /*7010*/  ISETP.NE.AND P1, PT, R11, RZ, PT ;  /* 0x000000ff0b00720c */ /* 0x000fe20003f25270 */
[----:B------:R-:W3:Y:S01]  /*7020*/  LD.E.64 R22, desc[UR4][R190.64+0x38] ;  /* 0x00003804be167980 */ /* 0x000ee2000c101b00 */
        /* <DEDUP_REMOVED lines=27> */
.L_x_5995:
[----:B------:R-:W-:Y:S05]  /*71e0*/  BSYNC.RECONVERGENT B0 ;  /* 0x0000000000007941 */ /* 0x000fea0003800200 */
.L_x_5993:
        /* <DEDUP_REMOVED lines=107> */
.L_x_5992:
[----:B------:R-:W-:Y:S05]  /*78a0*/  BSYNC.RECONVERGENT B1 ;  /* 0x0000000000017941 */ /* 0x000fea0003800200 */
.L_x_5991:
[----:B------:R-:W2:Y:S01]  /*78b0*/  LD.E R64, desc[UR4][R2.64+0xdc] ;  /* 0x0000dc0402407980 */ /* 0x000ea2000c101900 */
[----:B------:R-:W-:Y:S01]  /*78c0*/  FMNMX3.FTZ R9, R7, R68, R60, !PT ;  /* 0x0000004407097276 */ /* 0x000fe2000781003c */
[----:B------:R-:W-:Y:S01]  /*78d0*/  BSSY B2, `(.L_x_5996) ;  /* 0x0000865000027945 */ /* 0x000fe20003800000 */
[----:B------:R-:W-:Y:S02]  /*78e0*/  LOP3.LUT R129, R129, 0x200, R144, 0xf8, !PT ;  /* 0x0000020081817812 */ /* 0x000fe400078ef890 */
[----:B------:R-:W-:Y:S02]  /*78f0*/  FMNMX3.FTZ R9, R9, R56, R40, !PT ;  /* 0x0000003809097276 */ /* 0x000fe40007810028 */
[----:B------:R-:W-:Y:S02]  /*7900*/  LEA R182, R129, R200, 0x1 ;  /* 0x000000c881b67211 */ /* 0x000fe400078e08ff */
[----:B------:R-:W-:Y:S02]  /*7910*/  FMNMX3.FTZ R9, R9, R20, R6, !PT ;  /* 0x0000001409097276 */ /* 0x000fe40007810006 */
[----:B------:R-:W-:Y:S01]  /*7920*/  IADD3 R57, PT, PT, R130, R182, RZ ;  /* 0x000000b682397210 */ /* 0x000fe20007ffe0ff */
[----:B------:R-:W-:Y:S01]  /*7930*/  LDSM.16.MT88.4 R124, [R182+0xc000] ;  /* 0x00c00000b67c783b */ /* 0x000fe20000004200 */
[----:B------:R-:W-:-:S02]  /*7940*/  FMNMX3.FTZ R9, R9, R4, R34, !PT ;  /* 0x0000000409097276 */ /* 0x000fc40007810022 */
[----:B------:R-:W-:Y:S01]  /*7950*/  IADD3 R65, PT, PT, R128, R182, RZ ;  /* 0x000000b680417210 */ /* 0x000fe20007ffe0ff */
[----:B------:R-:W-:Y:S01]  /*7960*/  LDSM.16.MT88.4 R108, [R57+0xc000] ;  /* 0x00c00000396c783b */ /* 0x000fe20000004200 */
[----:B-1----:R-:W-:Y:S02]  /*7970*/  FMNMX3.FTZ R14, R9, R30, R28, !PT ;  /* 0x0000001e090e7276 */ /* 0x002fe4000781001c */
[----:B------:R-:W-:Y:S01]  /*7980*/  FMNMX3.FTZ R9, R5, R52, R46, !PT ;  /* 0x0000003405097276 */ /* 0x000fe2000781002e */
[----:B------:R-:W-:Y:S01]  /*7990*/  LDSM.16.MT88.4 R116, [R65+0xc000] ;  /* 0x00c000004174783b */ /* 0x000fe20000004200 */
[----:B------:R-:W-:Y:S02]  /*79a0*/  FMNMX3.FTZ R11, R14, R33, R141, !PT ;  /* 0x000000210e0b7276 */ /* 0x000fe4000781008d */
[----:B------:R-:W-:Y:S01]  /*79b0*/  FMNMX3.FTZ R9, R9, R32, R16, !PT ;  /* 0x0000002009097276 */ /* 0x000fe20007810010 */
[----:B------:R-:W-:Y:S01]  /*79c0*/  LDSM.16.MT88.4 R92, [R182+0x10000] ;  /* 0x01000000b65c783b */ /* 0x000fe20000004200 */
[----:B------:R-:W-:-:S02]  /*79d0*/  FMNMX3.FTZ R11, R11, R252, R250, !PT ;  /* 0x000000fc0b0b7276 */ /* 0x000fc400078100fa */
[----:B------:R-:W-:Y:S01]  /*79e0*/  FMNMX3.FTZ R9, R9, R12, R10, !PT ;  /* 0x0000000c09097276 */ /* 0x000fe2000781000a */
[----:B------:R-:W-:Y:S01]  /*79f0*/  LDSM.16.MT88.4 R84, [R65+0x10000] ;  /* 0x010000004154783b */ /* 0x000fe20000004200 */
[----:B------:R-:W-:Y:S02]  /*7a00*/  FMNMX3.FTZ R11, R11, R242, R240, !PT ;  /* 0x000000f20b0b7276 */ /* 0x000fe400078100f0 */
[----:B------:R-:W-:Y:S01]  /*7a10*/  FMNMX3.FTZ R9, R9, R8, R36, !PT ;  /* 0x0000000809097276 */ /* 0x000fe20007810024 */
[----:B------:R-:W-:Y:S01]  /*7a20*/  LDSM.16.MT88.4 R76, [R57+0x10000] ;  /* 0x01000000394c783b */ /* 0x000fe20000004200 */
        /* <DEDUP_REMOVED lines=15> */
[----:B------:R-:W-:-:S03]  /*7b20*/  FMNMX3.FTZ R9, R9, R168, R156, !PT ;  /* 0x000000a809097276 */ /* 0x000fc6000781009c */
[----:B------:R-:W1:Y:S01]  /*7b30*/  SHFL.BFLY PT, R14, R11, 0x2, 0x1f ;  /* 0x0c401f000b0e7f89 */ /* 0x000e6200000e0000 */
[----:B------:R-:W-:-:S04]  /*7b40*/  FMNMX3.FTZ R9, R9, R154, R152, !PT ;  /* 0x0000009a09097276 */ /* 0x000fc80007810098 */
[----:B------:R-:W-:-:S04]  /*7b50*/  FMNMX3.FTZ R18, R9, R150, R136, !PT ;  /* 0x0000009609127276 */ /* 0x000fc80007810088 */
[----:B------:R-:W-:-:S04]  /*7b60*/  FMNMX3.FTZ R18, R18, R66, R137, !PT ;  /* 0x0000004212127276 */ /* 0x000fc80007810089 */
[----:B------:R-:W-:-:S05]  /*7b70*/  FMNMX.FTZ R18, R67, R18, !PT ;  /* 0x0000001243127209 */ /* 0x000fca0007810000 */
[----:B------:R-:W3:Y:S01]  /*7b80*/  SHFL.BFLY PT, R9, R18, 0x2, 0x1f ;  /* 0x0c401f0012097f89 */ /* 0x000ee200000e0000 */
[----:B-1----:R-:W-:-:S05]  /*7b90*/  FMNMX.FTZ R14, R11, R14, !PT ;  /* 0x0000000e0b0e7209 */ /* 0x002fca0007810000 */
[----:B------:R-:W1:Y:S01]  /*7ba0*/  SHFL.BFLY PT, R133, R14, 0x1, 0x1f ;  /* 0x0c201f000e857f89 */ /* 0x000e6200000e0000 */
[----:B---3--:R-:W-:-:S05]  /*7bb0*/  FMNMX.FTZ R9, R18, R9, !PT ;  /* 0x0000000912097209 */ /* 0x008fca0007810000 */
        /* <DEDUP_REMOVED lines=15> */
[----:B------:R-:W-:Y:S01]  /*7cb0*/  IADD3 R32, PT, PT, R128, R57, RZ ;  /* 0x0000003980207210 */ /* 0x000fe20007ffe0ff */
[-CC-:B------:R-:W-:Y:S01]  /*7cc0*/  FFMA.FTZ R55, R52, R64.reuse, -R139.reuse ;  /* 0x0000004034377223 */ /* 0x180fe2000001088b */
[-CC-:B------:R-:W-:Y:S01]  /*7cd0*/  FFMA.FTZ R56, R5, R64.reuse, -R139.reuse ;  /* 0x0000004005387223 */ /* 0x180fe2000001088b */
[-C--:B------:R-:W-:Y:S01]  /*7ce0*/  FFMA.FTZ R52, R46, R64.reuse, -R139 ;  /* 0x000000402e347223 */ /* 0x080fe2000001088b */
[-C--:B------:R-:W-:Y:S01]  /*7cf0*/  FFMA.FTZ R41, R4, R64.reuse, -R59 ;  /* 0x0000004004297223 */ /* 0x080fe2000001083b */
[----:B------:R-:W1:Y:S01]  /*7d00*/  LDSM.16.MT88.4 R100, [R32+0xc000] ;  /* 0x00c000002064783b */ /* 0x000e620000004200 */
[----:B------:R-:W-:Y:S01]  /*7d10*/  MUFU.EX2 R54, R54 ;  /* 0x0000003600367308 */ /* 0x000fe20000000800 */
[-CC-:B------:R-:W-:Y:S01]  /*7d20*/  FFMA.FTZ R44, R10, R64.reuse, -R139.reuse ;  /* 0x000000400a2c7223 */ /* 0x180fe2000001088b */
[-CC-:B------:R-:W-:Y:S01]  /*7d30*/  FFMA.FTZ R43, R8, R64.reuse, -R139.reuse ;  /* 0x00000040082b7223 */ /* 0x180fe2000001088b */
[----:B------:R-:W2:Y:S01]  /*7d40*/  LDSM.16.MT88.4 R4, [R32+0x10000] ;  /* 0x010000002004783b */ /* 0x000ea20000004200 */
[-C--:B------:R-:W-:Y:S01]  /*7d50*/  FFMA.FTZ R48, R16, R64.reuse, -R139 ;  /* 0x0000004010307223 */ /* 0x080fe2000001088b */
[-CC-:B------:R-:W-:Y:S01]  /*7d60*/  FFMA.FTZ R46, R40, R64.reuse, -R59.reuse ;  /* 0x00000040282e7223 */ /* 0x180fe2000001083b */
[-C--:B------:R-:W-:Y:S01]  /*7d70*/  FFMA.FTZ R45, R20, R64.reuse, -R59 ;  /* 0x00000040142d7223 */ /* 0x080fe2000001083b */
[----:B------:R-:W3:Y:S01]  /*7d80*/  LDSM.16.MT88.4 R8, [R57+0xc800] ;  /* 0x00c800003908783b */ /* 0x000ee20000004200 */
[----:B------:R-:W4:Y:S01]  /*7d90*/  MUFU.EX2 R53, R53 ;  /* 0x0000003500357308 */ /* 0x000f220000000800 */
        /* <DEDUP_REMOVED lines=12> */
[-C--:B------:R-:W-:Y:S01]  /*7e60*/  FFMA.FTZ R33, R33, R64.reuse, -R59 ;  /* 0x0000004021217223 */ /* 0x080fe2000001083b */
[--C-:B------:R-:W-:Y:S01]  /*7e70*/  FFMA.FTZ R144, R246, R64, -R139.reuse ;  /* 0x00000040f6907223 */ /* 0x100fe2000001088b */
[----:B------:R-:W-:Y:S01]  /*7e80*/  LDSM.16.MT88.4 R60, [R65+0x10800] ;  /* 0x01080000413c783b */ /* 0x000fe20000004200 */
[----:B------:R-:W1:Y:S01]  /*7e90*/  MUFU.EX2 R49, R49 ;  /* 0x0000003100317308 */ /* 0x000e620000000800 */
[----:B----4-:R-:W-:Y:S01]  /*7ea0*/  F2FP.F16.F32.PACK_AB R69, R53, R54 ;  /* 0x000000363545723e */ /* 0x010fe200000000ff */
        /* <DEDUP_REMOVED lines=14> */
[----:B------:R-:W4:Y:S01]  /*7f90*/  MUFU.EX2 R55, R55 ;  /* 0x0000003700377308 */ /* 0x000f220000000800 */
        /* <DEDUP_REMOVED lines=15> */
[----:B------:R-:W1:Y:S01]  /*8090*/  MUFU.EX2 R51, R51 ;  /* 0x0000003300337308 */ /* 0x000e620000000800 */
[----:B----4-:R-:W-:Y:S01]  /*80a0*/  F2FP.F16.F32.PACK_AB R68, R55, R56 ;  /* 0x000000383744723e */ /* 0x010fe200000000ff */
        /* <DEDUP_REMOVED lines=59> */
[----:B------:R-:W1:Y:S04]  /*8460*/  LDSM.16.MT88.4 R8, [R32+0x10800] ;  /* 0x010800002008783b */ /* 0x000e680000004200 */
[----:B------:R-:W-:Y:S03]  /*8470*/  MUFU.EX2 R164, R164 ;  /* 0x000000a400a47308 */ /* 0x000fe60000000800 */
[C---:B-----5:R-:W-:Y:S05]  /*8480*/  HMMA.16816.F32 R128, R4.reuse, R16, R128 ;  /* 0x000000100480723c */ /* 0x060fea0000001880 */
        /* <DEDUP_REMOVED lines=26> */
[-C--:B------:R-:W-:Y:S01]  /*8630*/  FFMA.FTZ R61, R252, R64.reuse, -R59 ;  /* 0x00000040fc3d7223 */ /* 0x080fe2000001083b */
[----:B------:R-:W-:-:S02]  /*8640*/  FFMA.FTZ R141, R244, R64, -R139 ;  /* 0x00000040f48d7223 */ /* 0x000fc4000001088b */
        /* <DEDUP_REMOVED lines=8> */
[----:B------:R-:W-:Y:S01]  /*86d0*/  F2FP.F16.F32.PACK_AB R4, R39, R40 ;  /* 0x000000282704723e */ /* 0x000fe200000000ff */
[----:B------:R-:W-:Y:S01]  /*86e0*/  LDSM.16.MT88.4 R28, [R57+0x11000] ;  /* 0x01100000391c783b */ /* 0x000fe20000004200 */
[----:B------:R-:W-:Y:S01]  /*86f0*/  F2FP.F16.F32.PACK_AB R5, R37, R38 ;  /* 0x000000262505723e */ /* 0x000fe200000000ff */
        /* <DEDUP_REMOVED lines=8> */
[----:B---3--:R-:W-:Y:S01]  /*8780*/  HMMA.16816.F32 R120, R4, R12, R120 ;  /* 0x0000000c0478723c */ /* 0x008fe20000001878 */
[----:B------:R-:W3:Y:S02]  /*8790*/  MUFU.EX2 R63, R63 ;  /* 0x0000003f003f7308 */ /* 0x000ee40000000800 */
[----:B------:R-:W-:-:S05]  /*87a0*/  FADD.FTZ R33, R33, R34 ;  /* 0x0000002221217221 */ /* 0x000fca0000010000 */
[C---:B------:R-:W-:Y:S01]  /*87b0*/  HMMA.16816.F32 R116, R4.reuse, R14, R116 ;  /* 0x0000000e0474723c */ /* 0x040fe20000001874 */
[----:B------:R-:W5:Y:S01]  /*87c0*/  LDSM.16.MT88.4 R12, [R65+0x11000] ;  /* 0x01100000410c783b */ /* 0x000f620000004200 */
[----:B------:R-:W3:Y:S06]  /*87d0*/  MUFU.EX2 R141, R141 ;  /* 0x0000008d008d7308 */ /* 0x000eec0000000800 */
        /* <DEDUP_REMOVED lines=25> */
[C---:B------:R-:W-:Y:S08]  /*8970*/  HMMA.16816.F32 R80, R4.reuse, R28, R80 ;  /* 0x0000001c0450723c */ /* 0x040ff00000001850 */
[C---:B------:R-:W-:Y:S01]  /*8980*/  HMMA.16816.F32 R76, R4.reuse, R30, R76 ;  /* 0x0000001e044c723c */ /* 0x040fe2000000184c */
[----:B------:R-:W-:Y:S07]  /*8990*/  LDSM.16.MT88.4 R28, [R182+0xe000] ;  /* 0x00e00000b61c783b */ /* 0x000fee0000004200 */
[C---:B----4-:R-:W-:Y:S08]  /*89a0*/  HMMA.16816.F32 R72, R4.reuse, R20, R72 ;  /* 0x000000140448723c */ /* 0x050ff00000001848 */
[----:B------:R-:W-:Y:S01]  /*89b0*/  HMMA.16816.F32 R68, R4, R22, R68 ;  /* 0x000000160444723c */ /* 0x000fe20000001844 */
[----:B---3--:R-:W-:Y:S01]  /*89c0*/  F2FP.F16.F32.PACK_AB R4, R144, R63 ;  /* 0x0000003f9004723e */ /* 0x008fe200000000ff */
[----:B------:R-:W3:Y:S01]  /*89d0*/  LDSM.16.MT88.4 R20, [R182+0x11800] ;  /* 0x01180000b614783b */ /* 0x000ee20000004200 */
[----:B------:R-:W-:Y:S01]  /*89e0*/  F2FP.F16.F32.PACK_AB R5, R61, R60 ;  /* 0x0000003c3d05723e */ /* 0x000fe200000000ff */
[----:B------:R-:W-:Y:S01]  /*89f0*/  FADD.FTZ R60, R60, R33 ;  /* 0x000000213c3c7221 */ /* 0x000fe20000010000 */
[----:B------:R-:W-:-:S02]  /*8a00*/  F2FP.F16.F32.PACK_AB R6, R148, R141 ;  /* 0x0000008d9406723e */ /* 0x000fc400000000ff */
[----:B------:R-:W-:Y:S01]  /*8a10*/  F2FP.F16.F32.PACK_AB R7, R143, R62 ;  /* 0x0000003e8f07723e */ /* 0x000fe200000000ff */
[----:B------:R-:W-:-:S06]  /*8a20*/  FADD.FTZ R61, R61, R60 ;  /* 0x0000003c3d3d7221 */ /* 0x000fcc0000010000 */
        /* <DEDUP_REMOVED lines=58> */
[----:B------:R-:W2:Y:S01]  /*8dd0*/  LDSM.16.MT88.4 R16, [R182+0x12800] ;  /* 0x01280000b610783b */ /* 0x000ea20000004200 */
[----:B-----5:R-:W-:-:S02]  /*8de0*/  F2FP.F16.F32.PACK_AB R4, R174, R31 ;  /* 0x0000001fae04723e */ /* 0x020fc400000000ff */
[----:B------:R-:W-:Y:S02]  /*8df0*/  F2FP.F16.F32.PACK_AB R5, R29, R28 ;  /* 0x0000001c1d05723e */ /* 0x000fe400000000ff */
        /* <DEDUP_REMOVED lines=47> */
[C---:B--2---:R-:W-:Y:S07]  /*90f0*/  HMMA.16816.F32 R88, R4.reuse, R16, R88 ;  /* 0x000000100458723c */ /* 0x044fee0000001858 */
[----:B------:R-:W-:Y:S01]  /*9100*/  MUFU.EX2 R26, R26 ;  /* 0x0000001a001a7308 */ /* 0x000fe20000000800 */
[C---:B------:R-:W-:Y:S01]  /*9110*/  HMMA.16816.F32 R84, R4.reuse, R18, R84 ;  /* 0x000000120454723c */ /* 0x040fe20000001854 */
[----:B------:R-:W2:Y:S06]  /*9120*/  LDSM.16.MT88.4 R16, [R65+0x13800] ;  /* 0x013800004110783b */ /* 0x000eac0000004200 */
[----:B------:R-:W-:Y:S01]  /*9130*/  MUFU.EX2 R136, R136 ;  /* 0x0000008800887308 */ /* 0x000fe20000000800 */
[----:B------:R-:W-:Y:S01]  /*9140*/  HMMA.16816.F32 R128, R4, R24, R128 ;  /* 0x000000180480723c */ /* 0x000fe20000001880 */
[-CC-:B------:R-:W-:Y:S01]  /*9150*/  FFMA.FTZ R24, R142, R64.reuse, -R59.reuse ;  /* 0x000000408e187223 */ /* 0x180fe2000001083b */
[----:B------:R-:W-:-:S05]  /*9160*/  FFMA.FTZ R25, R140, R64, -R59 ;  /* 0x000000408c197223 */ /* 0x000fca000001083b */
[----:B------:R-:W-:Y:S01]  /*9170*/  MUFU.EX2 R24, R24 ;  /* 0x0000001800187308 */ /* 0x000fe20000000800 */
[C---:B---3--:R-:W-:Y:S07]  /*9180*/  HMMA.16816.F32 R80, R4.reuse, R12, R80 ;  /* 0x0000000c0450723c */ /* 0x048fee0000001850 */
[----:B------:R-:W3:Y:S01]  /*9190*/  MUFU.EX2 R25, R25 ;  /* 0x0000001900197308 */ /* 0x000ee20000000800 */
[C---:B------:R-:W-:Y:S01]  /*91a0*/  HMMA.16816.F32 R76, R4.reuse, R14, R76 ;  /* 0x0000000e044c723c */ /* 0x040fe2000000184c */
[----:B------:R-:W2:Y:S07]  /*91b0*/  LDSM.16.MT88.4 R12, [R57+0xf800] ;  /* 0x00f80000390c783b */ /* 0x000eae0000004200 */
[----:B----4-:R-:W-:Y:S01]  /*91c0*/  HMMA.16816.F32 R72, R4, R20, R72 ;  /* 0x000000140448723c */ /* 0x010fe20000001848 */
[----:B------:R-:W-:-:S04]  /*91d0*/  FADD.FTZ R20, R36, R39 ;  /* 0x0000002724147221 */ /* 0x000fc80000010000 */
[----:B------:R-:W-:-:S03]  /*91e0*/  FADD.FTZ R20, R35, R20 ;  /* 0x0000001423147221 */ /* 0x000fc60000010000 */
[----:B------:R-:W-:Y:S01]  /*91f0*/  HMMA.16816.F32 R68, R4, R22, R68 ;  /* 0x000000160444723c */ /* 0x000fe20000001844 */
[----:B-----5:R-:W-:Y:S01]  /*9200*/  F2FP.F16.F32.PACK_AB R4, R66, R27 ;  /* 0x0000001b4204723e */ /* 0x020fe200000000ff */
[----:B------:R-:W-:Y:S01]  /*9210*/  FADD.FTZ R63, R63, R20 ;  /* 0x000000143f3f7221 */ /* 0x000fe20000010000 */
[----:B---3--:R-:W-:Y:S02]  /*9220*/  F2FP.F16.F32.PACK_AB R5, R25, R24 ;  /* 0x000000181905723e */ /* 0x008fe400000000ff */
[----:B------:R-:W-:Y:S01]  /*9230*/  F2FP.F16.F32.PACK_AB R6, R241, R136 ;  /* 0x00000088f106723e */ /* 0x000fe200000000ff */
        /* <DEDUP_REMOVED lines=15> */
[----:B------:R-:W-:-:S06]  /*9330*/  FADD.FTZ R174, R174, R31 ;  /* 0x0000001faeae7221 */ /* 0x000fcc0000010000 */
[C---:B------:R-:W-:Y:S08]  /*9340*/  HMMA.16816.F32 R112, R4.reuse, R12, R112 ;  /* 0x0000000c0470723c */ /* 0x040ff00000001870 */
[C---:B------:R-:W-:Y:S01]  /*9350*/  HMMA.16816.F32 R108, R4.reuse, R14, R108 ;  /* 0x0000000e046c723c */ /* 0x040fe2000000186c */
[----:B------:R-:W3:Y:S04]  /*9360*/  LDSM.16.MT88.4 R12, [R32+0xf800] ;  /* 0x00f80000200c783b */ /* 0x000ee80000004200 */
[----:B------:R-:W4:Y:S03]  /*9370*/  LDSM.16.MT88.4 R32, [R32+0x13800] ;  /* 0x013800002020783b */ /* 0x000f260000004200 */
        /* <DEDUP_REMOVED lines=9> */
[----:B---3--:R-:W-:Y:S01]  /*9410*/  HMMA.16816.F32 R104, R4, R12, R104 ;  /* 0x0000000c0468723c */ /* 0x008fe20000001868 */
[----:B------:R-:W-:-:S04]  /*9420*/  FADD.FTZ R13, R147, R164 ;  /* 0x000000a4930d7221 */ /* 0x000fc80000010000 */
[----:B------:R-:W-:-:S03]  /*9430*/  FADD.FTZ R13, R224, R13 ;  /* 0x0000000de00d7221 */ /* 0x000fc60000010000 */
[----:B------:R-:W-:Y:S01]  /*9440*/  HMMA.16816.F32 R100, R4, R14, R100 ;  /* 0x0000000e0464723c */ /* 0x000fe20000001864 */
[----:B------:R-:W-:-:S04]  /*9450*/  FADD.FTZ R28, R28, R13 ;  /* 0x0000000d1c1c7221 */ /* 0x000fc80000010000 */
[----:B------:R-:W-:-:S03]  /*9460*/  FADD.FTZ R29, R29, R28 ;  /* 0x0000001c1d1d7221 */ /* 0x000fc60000010000 */
[C---:B----4-:R-:W-:Y:S08]  /*9470*/  HMMA.16816.F32 R72, R4.reuse, R32, R72 ;  /* 0x000000200448723c */ /* 0x050ff00000001848 */
        /* <DEDUP_REMOVED lines=23> */
[----:B------:R-:W-:Y:S06]  /*95f0*/  @!P0 BRA `(.L_x_5997) ;  /* 0x0000006800448947 */ /* 0x000fec0003800000 */
[----:B------:R-:W-:-:S04]  /*9600*/  DEPBAR.LE SB0, 0x0 ;  /* 0x000080000000791a */ /* 0x000fc80000000000 */
[----:B------:R-:W-:Y:S05]  /*9610*/  WARPSYNC.ALL ;  /* 0x0000000000007948 */ /* 0x000fea0003800000 */
[----:B------:R-:W-:Y:S01]  /*9620*/  BSSY.RECONVERGENT B0, `(.L_x_5998) ;  /* 0x000004a000007945 */ /* 0x000fe20003800200 */
[----:B------:R-:W-:Y:S01]  /*9630*/  IADD3 R184, PT, PT, R0, -0x2, RZ ;  /* 0xfffffffe00b87810 */ /* 0x000fe20007ffe0ff */
[----:B------:R-:W-:Y:S06]  /*9640*/  BAR.SYNC.DEFER_BLOCKING 0x0 ;  /* 0x0000000000007b1d */ /* 0x000fec0000010000 */
[----:B------:R-:W-:Y:S05]  /*9650*/  @!P6 BRA `(.L_x_5999) ;  /* 0x0000000000f8e947 */ /* 0x000fea0003800000 */
        /* <DEDUP_REMOVED lines=62> */
.L_x_5999:
        /* <DEDUP_REMOVED lines=8> */
.L_x_6000:
[----:B------:R-:W-:Y:S05]  /*9ac0*/  BSYNC.RECONVERGENT B0 ;  /* 0x0000000000007941 */ /* 0x000fea0003800200 */
.L_x_5998:
[----:B------:R-:W-:Y:S01]  /*9ad0*/  IMAD.SHL.U32 R5, R208, 0x20, RZ ;  /* 0x00000020d0057824 */ /* 0x000fe200078e00ff */
[-C--:B------:R-:W-:Y:S01]  /*9ae0*/  ISETP.GE.AND P1, PT, R196, R231.reuse, PT ;  /* 0x000000e7c400720c */ /* 0x080fe20003f26270 */
[----:B------:R-:W-:Y:S01]  /*9af0*/  BSSY.RECONVERGENT B1, `(.L_x_6001) ;  /* 0x000041a000017945 */ /* 0x000fe20003800200 */
        /* <DEDUP_REMOVED lines=15> */
[----:B------:R-:W-:Y:S01]  /*9bf0*/  @!P0 LDGSTS.E.BYPASS.LTC128B.128 [R235+0x10000], desc[UR4][R218.64+0x80] ;  /* 0x10000080daeb8fae */ /* 0x000fe2000b981a04 */
[----:B------:R-:W-:Y:S01]  /*9c00*/  IMAD.X R15, R17, 0x1, R4, P2 ;  /* 0x00000001110f7824 */ /* 0x000fe200010e0604 */
[----:B------:R-:W-:-:S02]  /*9c10*/  IADD3 R12, P2, PT, R14, R5, RZ ;  /* 0x000000050e0c7210 */ /* 0x000fc40007f5e0ff */
[----:B------:R-:W-:Y:S03]  /*9c20*/  @P0 STS.128 [R235+0x10000], RZ ;  /* 0x010000ffeb000388 */ /* 0x000fe60000000c00 */
[----:B------:R-:W-:Y:S01]  /*9c30*/  IMAD.X R13, R15, 0x1, R4, P2 ;  /* 0x000000010f0d7824 */ /* 0x000fe200010e0604 */
[----:B------:R-:W-:Y:S01]  /*9c40*/  @!PT LDS RZ, [RZ] ;  /* 0x00000000fffff984 */ /* 0x000fe20000000800 */
[----:B------:R-:W-:Y:S01]  /*9c50*/  @!PT LDS RZ, [RZ] ;  /* 0x00000000fffff984 */ /* 0x000fe20000000800 */
[----:B------:R-:W-:Y:S01]  /*9c60*/  @!PT LDS RZ, [RZ] ;  /* 0x00000000fffff984 */ /* 0x000fe20000000800 */
[----:B------:R-:W-:Y:S01]  /*9c70*/  @!P1 LDGSTS.E.BYPASS.LTC128B.128 [R235+0xc800], desc[UR4][R6.64] ;  /* 0x0c80000006eb9fae */ /* 0x000fe2000b981a04 */
[----:B------:R-:W-:-:S03]  /*9c80*/  IADD3 R10, P2, PT, R12, R5, RZ ;  /* 0x000000050c0a7210 */ /* 0x000fc60007f5e0ff */
[----:B------:R-:W-:Y:S01]  /*9c90*/  @P1 STS.128 [R235+0xc800], RZ ;  /* 0x00c800ffeb001388 */ /* 0x000fe20000000c00 */
[----:B------:R-:W-:Y:S01]  /*9ca0*/  IADD3 R8, P3, PT, R10, R5, RZ ;  /* 0x000000050a087210 */ /* 0x000fe20007f7e0ff */
[--C-:B------:R-:W-:Y:S02]  /*9cb0*/  IMAD.X R11, R13, 0x1, R4.reuse, P2 ;  /* 0x000000010d0b7824 */ /* 0x100fe400010e0604 */
[----:B------:R-:W-:Y:S01]  /*9cc0*/  @!PT LDS RZ, [RZ] ;  /* 0x00000000fffff984 */ /* 0x000fe20000000800 */
[----:B------:R-:W-:Y:S01]  /*9cd0*/  @!PT LDS RZ, [RZ] ;  /* 0x00000000fffff984 */ /* 0x000fe20000000800 */
[----:B------:R-:W-:Y:S01]  /*9ce0*/  @!PT LDS RZ, [RZ] ;  /* 0x00000000fffff984 */ /* 0x000fe20000000800 */
[----:B------:R1:W-:Y:S02]  /*9cf0*/  @!P0 LDGSTS.E.BYPASS.LTC128B.128 [R235+0x10800], desc[UR4][R6.64+0x80] ;  /* 0x1080008006eb8fae */ /* 0x0003e4000b981a04 */
[----:B------:R-:W-:Y:S02]  /*9d00*/  IMAD.X R9, R11, 0x1, R4, P3 ;  /* 0x000000010b097824 */ /* 0x000fe400018e0604 */
[----:B------:R-:W-:Y:S04]  /*9d10*/  @P0 STS.128 [R235+0x10800], RZ ;  /* 0x010800ffeb000388 */ /* 0x000fe80000000c00 */
[----:B------:R-:W-:Y:S01]  /*9d20*/  @!PT LDS RZ, [RZ] ;  /* 0x00000000fffff984 */ /* 0x000fe20000000800 */
[----:B------:R-:W-:Y:S01]  /*9d30*/  @!PT LDS RZ, [RZ] ;  /* 0x00000000fffff984 */ /* 0x000fe20000000800 */
[----:B------:R-:W-:Y:S01]  /*9d40*/  @!PT LDS RZ, [RZ] ;  /* 0x00000000fffff984 */ /* 0x000fe20000000800 */
[----:B------:R2:W-:Y:S04]  /*9d50*/  @!P1 LDGSTS.E.BYPASS.LTC128B.128 [R235+0xd000], desc[UR4][R16.64] ;  /* 0x0d00000010eb9fae */ /* 0x0005e8000b981a04 */
[----:B------:R-:W-:Y:S01]  /*9d60*/  @P1 STS.128 [R235+0xd000], RZ ;  /* 0x00d000ffeb001388 */ /* 0x000fe20000000c00 */
[----:B-1----:R-:W-:-:S02]  /*9d70*/  @!P0 IMAD.MOV.U32 R6, RZ, RZ, R16 ;  /* 0x000000ffff068224 */ /* 0x002fc400078e0010 */
[----:B------:R-:W-:-:S05]  /*9d80*/  @!P0 IMAD.MOV.U32 R7, RZ, RZ, R17 ;  /* 0x000000ffff078224 */ /* 0x000fca00078e0011 */
[----:B------:R-:W-:Y:S01]  /*9d90*/  @!PT LDS RZ, [RZ] ;  /* 0x00000000fffff984 */ /* 0x000fe20000000800 */
[----:B------:R-:W-:Y:S01]  /*9da0*/  @!PT LDS RZ, [RZ] ;  /* 0x00000000fffff984 */ /* 0x000fe20000000800 */
[----:B------:R-:W-:Y:S01]  /*9db0*/  @!PT LDS RZ, [RZ] ;  /* 0x00000000fffff984 */ /* 0x000fe20000000800 */
[----:B------:R1:W-:Y:S01]  /*9dc0*/  @!P0 LDGSTS.E.BYPASS.LTC128B.128 [R235+0x11000], desc[UR4][R6.64+0x80] ;  /* 0x1100008006eb8fae */ /* 0x0003e2000b981a04 */
[----:B--2---:R-:W-:Y:S01]  /*9dd0*/  IADD3 R16, P2, PT, R8, R5, RZ ;  /* 0x0000000508107210 */ /* 0x004fe20007f5e0ff */
[----:B------:R-:W-:Y:S02]  /*9de0*/  @!P0 IMAD.MOV.U32 R5, RZ, RZ, R9 ;  /* 0x000000ffff058224 */ /* 0x000fe400078e0009 */
[----:B------:R-:W-:Y:S02]  /*9df0*/  @P0 STS.128 [R235+0x11000], RZ ;  /* 0x011000ffeb000388 */ /* 0x000fe40000000c00 */
[----:B------:R-:W-:Y:S02]  /*9e00*/  IMAD.X R17, R9, 0x1, R4, P2 ;  /* 0x0000000109117824 */ /* 0x000fe400010e0604 */
[----:B------:R-:W-:Y:S01]  /*9e10*/  @!PT LDS RZ, [RZ] ;  /* 0x00000000fffff984 */ /* 0x000fe20000000800 */
[----:B------:R-:W-:Y:S01]  /*9e20*/  @!PT LDS RZ, [RZ] ;  /* 0x00000000fffff984 */ /* 0x000fe20000000800 */
[----:B------:R-:W-:Y:S01]  /*9e30*/  @!PT LDS RZ, [RZ] ;  /* 0x00000000fffff984 */ /* 0x000fe20000000800 */
[----:B------:R-:W-:Y:S01]  /*9e40*/  @!P1 LDGSTS.E.BYPASS.LTC128B.128 [R235+0xd800], desc[UR4][R14.64] ;  /* 0x0d8000000eeb9fae */ /* 0x000fe2000b981a04 */
[----:B------:R-:W-:-:S03]  /*9e50*/  @!P0 IMAD.MOV.U32 R4, RZ, RZ, R8 ;  /* 0x000000ffff048224 */ /* 0x000fc600078e0008 */
[----:B------:R-:W-:Y:S01]  /*9e60*/  @P1 STS.128 [R235+0xd800], RZ ;  /* 0x00d800ffeb001388 */ /* 0x000fe20000000c00 */
[----:B-1----:R-:W-:Y:S02]  /*9e70*/  @!P0 IMAD.MOV.U32 R6, RZ, RZ, R14 ;  /* 0x000000ffff068224 */ /* 0x002fe400078e000e */
[----:B------:R-:W-:-:S05]  /*9e80*/  @!P0 IMAD.MOV.U32 R7, RZ, RZ, R15 ;  /* 0x000000ffff078224 */ /* 0x000fca00078e000f */
        /* <DEDUP_REMOVED lines=19> */
[----:B-1----:R-:W-:-:S03]  /*9fc0*/  @!P0 IMAD.MOV.U32 R6, RZ, RZ, R10 ;  /* 0x000000ffff068224 */ /* 0x002fc600078e000a */
[----:B------:R-:W-:Y:S01]  /*9fd0*/  @P1 STS.128 [R235+0xe800], RZ ;  /* 0x00e800ffeb001388 */ /* 0x000fe20000000c00 */
        /* <DEDUP_REMOVED lines=28> */
[----:B------:R-:W-:Y:S04]  /*a1a0*/  LDSM.16.M88.4 R144, [R194] ;  /* 0x00000000c290783b */ /* 0x000fe80000000200 */
[----:B-1----:R-:W-:Y:S04]  /*a1b0*/  LDSM.16.M88.4 R4, [R193+0x4000] ;  /* 0x00400000c104783b */ /* 0x002fe80000000200 */
[----:B------:R-:W1:Y:S04]  /*a1c0*/  LDSM.16.M88.4 R56, [R195+0x4800] ;  /* 0x00480000c338783b */ /* 0x000e680000000200 */
[----:B------:R-:W4:Y:S04]  /*a1d0*/  LDSM.16.M88.4 R48, [R195+0x5000] ;  /* 0x00500000c330783b */ /* 0x000f280000000200 */
[----:B------:R-:W5:Y:S04]  /*a1e0*/  LDSM.16.M88.4 R40, [R195+0x5800] ;  /* 0x00580000c328783b */ /* 0x000f680000000200 */
[----:B------:R-:W5:Y:S04]  /*a1f0*/  LDSM.16.M88.4 R32, [R195+0x6000] ;  /* 0x00600000c320783b */ /* 0x000f680000000200 */
[----:B------:R-:W5:Y:S04]  /*a200*/  LDSM.16.M88.4 R24, [R195+0x6800] ;  /* 0x00680000c318783b */ /* 0x000f680000000200 */
[----:B--2---:R-:W2:Y:S04]  /*a210*/  LDSM.16.M88.4 R16, [R195+0x7000] ;  /* 0x00700000c310783b */ /* 0x004ea80000000200 */
[----:B------:R-:W2:Y:S01]  /*a220*/  LDSM.16.M88.4 R8, [R195+0x7800] ;  /* 0x00780000c308783b */ /* 0x000ea20000000200 */
[C---:B---3--:R-:W-:Y:S03]  /*a230*/  HMMA.16816.F32 R136, R164.reuse, R64, RZ ;  /* 0x00000040a488723c */ /* 0x048fe600000018ff */
[----:B------:R-:W3:Y:S04]  /*a240*/  LDSM.16.M88.4 R148, [R193+0x4800] ;  /* 0x00480000c194783b */ /* 0x000ee80000000200 */
[----:B------:R-:W3:Y:S01]  /*a250*/  LDSM.16.M88.4 R152, [R193+0x5000] ;  /* 0x00500000c198783b */ /* 0x000ee20000000200 */
[C---:B------:R-:W-:Y:S03]  /*a260*/  HMMA.16816.F32 R64, R164.reuse, R66, RZ ;  /* 0x00000042a440723c */ /* 0x040fe600000018ff */
[----:B------:R-:W3:Y:S04]  /*a270*/  LDSM.16.M88.4 R12, [R193+0x5800] ;  /* 0x00580000c10c783b */ /* 0x000ee80000000200 */
[----:B------:R-:W-:Y:S01]  /*a280*/  LDSM.16.M88.4 R140, [R193+0x6800] ;  /* 0x00680000c18c783b */ /* 0x000fe20000000200 */
        /* <DEDUP_REMOVED lines=9> */
[C---:B----4-:R-:W-:Y:S08]  /*a320*/  HMMA.16816.F32 R52, R164.reuse, R48, RZ ;  /* 0x00000030a434723c */ /* 0x050ff000000018ff */
[C---:B-----5:R-:W-:Y:S08]  /*a330*/  HMMA.16816.F32 R44, R164.reuse, R40, RZ ;  /* 0x00000028a42c723c */ /* 0x060ff000000018ff */
        /* <DEDUP_REMOVED lines=14> */
[----:B------:R-:W3:Y:S07]  /*a420*/  LDSM.16.M88.4 R148, [R193+0x7800] ;  /* 0x00780000c194783b */ /* 0x000eee0000000200 */
[C---:B------:R-:W-:Y:S08]  /*a430*/  HMMA.16816.F32 R52, R144.reuse, R152, R52 ;  /* 0x000000989034723c */ /* 0x040ff00000001834 */
[C---:B------:R-:W-:Y:S01]  /*a440*/  HMMA.16816.F32 R48, R144.reuse, R154, R48 ;  /* 0x0000009a9030723c */ /* 0x040fe20000001830 */
[----:B------:R-:W-:Y:S07]  /*a450*/  LDSM.16.M88.4 R152, [R192] ;  /* 0x00000000c098783b */ /* 0x000fee0000000200 */
        /* <DEDUP_REMOVED lines=12> */
[C---:B---3--:R-:W-:Y:S08]  /*a520*/  HMMA.16816.F32 R168, R144.reuse, R148, R168 ;  /* 0x0000009490a8723c */ /* 0x048ff000000018a8 */
[----:B------:R-:W-:Y:S01]  /*a530*/  HMMA.16816.F32 R164, R144, R150, R164 ;  /* 0x0000009690a4723c */ /* 0x000fe200000018a4 */
[----:B------:R-:W-:Y:S04]  /*a540*/  LDSM.16.M88.4 R144, [R189] ;  /* 0x00000000bd90783b */ /* 0x000fe80000000200 */
[----:B------:R-:W-:Y:S03]  /*a550*/  LDSM.16.M88.4 R148, [R180+0x4800] ;  /* 0x00480000b494783b */ /* 0x000fe60000000200 */
[C---:B----4-:R-:W-:Y:S08]  /*a560*/  HMMA.16816.F32 R136, R152.reuse, R12, R136 ;  /* 0x0000000c9888723c */ /* 0x050ff00000001888 */
        /* <DEDUP_REMOVED lines=35> */
[----:B------:R-:W4:Y:S07]  /*a7a0*/  LDSM.16.M88.4 R148, [R180+0x7800] ;  /* 0x00780000b494783b */ /* 0x000f2e0000000200 */
[C---:B---3--:R-:W-:Y:S08]  /*a7b0*/  HMMA.16816.F32 R28, R144.reuse, R12, R28 ;  /* 0x0000000c901c723c */ /* 0x048ff0000000181c */
[----:B------:R-:W-:Y:S01]  /*a7c0*/  HMMA.16816.F32 R24, R144, R14, R24 ;  /* 0x0000000e9018723c */ /* 0x000fe20000001818 */
[----:B------:R-:W3:Y:S07]  /*a7d0*/  LDSM.16.M88.4 R12, [R195+0x9800] ;  /* 0x00980000c30c783b */ /* 0x000eee0000000200 */
[C---:B-1----:R-:W-:Y:S08]  /*a7e0*/  HMMA.16816.F32 R60, R152.reuse, R4, R60 ;  /* 0x00000004983c723c */ /* 0x042ff0000000183c */
[----:B------:R-:W-:Y:S01]  /*a7f0*/  HMMA.16816.F32 R56, R152, R6, R56 ;  /* 0x000000069838723c */ /* 0x000fe20000001838 */
[----:B------:R-:W1:Y:S07]  /*a800*/  LDSM.16.M88.4 R4, [R193+0x8800] ;  /* 0x00880000c104783b */ /* 0x000e6e0000000200 */
[C---:B------:R-:W-:Y:S08]  /*a810*/  HMMA.16816.F32 R36, R144.reuse, R140, R36 ;  /* 0x0000008c9024723c */ /* 0x040ff00000001824 */
[----:B------:R-:W-:Y:S01]  /*a820*/  HMMA.16816.F32 R32, R144, R142, R32 ;  /* 0x0000008e9020723c */ /* 0x000fe20000001820 */
[----:B------:R-:W5:Y:S07]  /*a830*/  LDSM.16.M88.4 R140, [R195+0x9000] ;  /* 0x00900000c38c783b */ /* 0x000f6e0000000200 */
[C---:B--2---:R-:W-:Y:S08]  /*a840*/  HMMA.16816.F32 R136, R152.reuse, R8, R136 ;  /* 0x000000089888723c */ /* 0x044ff00000001888 */
[----:B------:R-:W-:Y:S01]  /*a850*/  HMMA.16816.F32 R64, R152, R10, R64 ;  /* 0x0000000a9840723c */ /* 0x000fe20000001840 */
[----:B------:R-:W2:Y:S07]  /*a860*/  LDSM.16.M88.4 R8, [R195+0xa800] ;  /* 0x00a80000c308783b */ /* 0x000eae0000000200 */
[C---:B------:R-:W-:Y:S08]  /*a870*/  HMMA.16816.F32 R20, R144.reuse, R156, R20 ;  /* 0x0000009c9014723c */ /* 0x040ff00000001814 */
[C---:B------:R-:W-:Y:S01]  /*a880*/  HMMA.16816.F32 R16, R144.reuse, R158, R16 ;  /* 0x0000009e9010723c */ /* 0x040fe20000001810 */
[----:B------:R-:W2:Y:S07]  /*a890*/  LDSM.16.M88.4 R156, [R195+0xb800] ;  /* 0x00b80000c39c783b */ /* 0x000eae0000000200 */
[C---:B----4-:R-:W-:Y:S08]  /*a8a0*/  HMMA.16816.F32 R168, R144.reuse, R148, R168 ;  /* 0x0000009490a8723c */ /* 0x050ff000000018a8 */
[----:B------:R-:W-:Y:S01]  /*a8b0*/  HMMA.16816.F32 R164, R144, R150, R164 ;  /* 0x0000009690a4723c */ /* 0x000fe200000018a4 */
[----:B------:R-:W4:Y:S04]  /*a8c0*/  LDSM.16.M88.4 R144, [R193+0x9000] ;  /* 0x00900000c190783b */ /* 0x000f280000000200 */
[----:B------:R-:W-:Y:S03]  /*a8d0*/  LDSM.16.M88.4 R148, [R193+0x8000] ;  /* 0x00800000c194783b */ /* 0x000fe60000000200 */
[C---:B---3--:R-:W-:Y:S08]  /*a8e0*/  HMMA.16816.F32 R44, R152.reuse, R12, R44 ;  /* 0x0000000c982c723c */ /* 0x048ff0000000182c */
[----:B------:R-:W-:Y:S01]  /*a8f0*/  HMMA.16816.F32 R40, R152, R14, R40 ;  /* 0x0000000e9828723c */ /* 0x000fe20000001828 */
[----:B------:R-:W3:Y:S07]  /*a900*/  LDSM.16.M88.4 R12, [R193+0xa000] ;  /* 0x00a00000c10c783b */ /* 0x000eee0000000200 */
[C---:B-1----:R-:W-:Y:S08]  /*a910*/  HMMA.16816.F32 R60, R176.reuse, R4, R60 ;  /* 0x00000004b03c723c */ /* 0x042ff0000000183c */
[----:B------:R-:W-:Y:S01]  /*a920*/  HMMA.16816.F32 R56, R176, R6, R56 ;  /* 0x00000006b038723c */ /* 0x000fe20000001838 */
[----:B------:R-:W1:Y:S07]  /*a930*/  LDSM.16.M88.4 R4, [R193+0xb000] ;  /* 0x00b00000c104783b */ /* 0x000e6e0000000200 */
[C---:B-----5:R-:W-:Y:S08]  /*a940*/  HMMA.16816.F32 R52, R152.reuse, R140, R52 ;  /* 0x0000008c9834723c */ /* 0x060ff00000001834 */
[C---:B------:R-:W-:Y:S01]  /*a950*/  HMMA.16816.F32 R48, R152.reuse, R142, R48 ;  /* 0x0000008e9830723c */ /* 0x040fe20000001830 */
[----:B------:R-:W5:Y:S07]  /*a960*/  LDSM.16.M88.4 R140, [R193+0x9800] ;  /* 0x00980000c18c783b */ /* 0x000f6e0000000200 */
        /* <DEDUP_REMOVED lines=13> */
[C---:B----4-:R-:W-:Y:S08]  /*aa40*/  HMMA.16816.F32 R52, R176.reuse, R144, R52 ;  /* 0x00000090b034723c */ /* 0x050ff00000001834 */
[C---:B------:R-:W-:Y:S01]  /*aa50*/  HMMA.16816.F32 R48, R176.reuse, R146, R48 ;  /* 0x00000092b030723c */ /* 0x040fe20000001830 */
[----:B------:R-:W4:Y:S07]  /*aa60*/  LDSM.16.M88.4 R144, [R181+0x9800] ;  /* 0x00980000b590783b */ /* 0x000f2e0000000200 */
[C---:B---3--:R-:W-:Y:S08]  /*aa70*/  HMMA.16816.F32 R36, R176.reuse, R12, R36 ;  /* 0x0000000cb024723c */ /* 0x048ff00000001824 */
[C---:B------:R-:W-:Y:S01]  /*aa80*/  HMMA.16816.F32 R32, R176.reuse, R14, R32 ;  /* 0x0000000eb020723c */ /* 0x040fe20000001820 */
[----:B------:R-:W-:Y:S07]  /*aa90*/  LDSM.16.M88.4 R12, [R189+0x2000] ;  /* 0x00200000bd0c783b */ /* 0x000fee0000000200 */
[C---:B-1----:R-:W-:Y:S08]  /*aaa0*/  HMMA.16816.F32 R20, R176.reuse, R4, R20 ;  /* 0x00000004b014723c */ /* 0x042ff00000001814 */
[C---:B------:R-:W-:Y:S01]  /*aab0*/  HMMA.16816.F32 R16, R176.reuse, R6, R16 ;  /* 0x00000006b010723c */ /* 0x040fe20000001810 */
[----:B------:R-:W1:Y:S07]  /*aac0*/  LDSM.16.M88.4 R4, [R180+0x8800] ;  /* 0x00880000b404783b */ /* 0x000e6e0000000200 */
[C---:B------:R-:W-:Y:S08]  /*aad0*/  HMMA.16816.F32 R136, R176.reuse, R148, R136 ;  /* 0x00000094b088723c */ /* 0x040ff00000001888 */
[C---:B------:R-:W-:Y:S01]  /*aae0*/  HMMA.16816.F32 R64, R176.reuse, R150, R64 ;  /* 0x00000096b040723c */ /* 0x040fe20000001840 */
[----:B------:R-:W3:Y:S07]  /*aaf0*/  LDSM.16.M88.4 R148, [R181+0x9000] ;  /* 0x00900000b594783b */ /* 0x000eee0000000200 */
[C---:B-----5:R-:W-:Y:S08]  /*ab00*/  HMMA.16816.F32 R44, R176.reuse, R140, R44 ;  /* 0x0000008cb02c723c */ /* 0x060ff0000000182c */
        /* <DEDUP_REMOVED lines=8> */
[C---:B------:R-:W-:Y:S01]  /*ab90*/  HMMA.16816.F32 R64, R160.reuse, R158, R64 ;  /* 0x0000009ea040723c */ /* 0x040fe20000001840 */
[----:B------:R-:W2:Y:S07]  /*aba0*/  LDSM.16.M88.4 R156, [R180+0x9000] ;  /* 0x00900000b49c783b */ /* 0x000eae0000000200 */
[C---:B----4-:R-:W-:Y:S08]  /*abb0*/  HMMA.16816.F32 R44, R160.reuse, R144, R44 ;  /* 0x00000090a02c723c */ /* 0x050ff0000000182c */
[----:B------:R-:W-:Y:S01]  /*abc0*/  HMMA.16816.F32 R40, R160, R146, R40 ;  /* 0x00000092a028723c */ /* 0x000fe20000001828 */
[----:B------:R-:W4:Y:S07]  /*abd0*/  LDSM.16.M88.4 R144, [R180+0x9800] ;  /* 0x00980000b490783b */ /* 0x000f2e0000000200 */
[----:B-1----:R-:W-:Y:S01]  /*abe0*/  HMMA.16816.F32 R60, R12, R4, R60 ;  /* 0x000000040c3c723c */ /* 0x002fe2000000183c */
[----:B------:R-:W-:Y:S01]  /*abf0*/  IMAD.SHL.U32 R4, R0, 0x80, RZ ;  /* 0x0000008000047824 */ /* 0x000fe200078e00ff */
[----:B------:R-:W-:-:S06]  /*ac00*/  LOP3.LUT R5, R186, R187, RZ, 0xfc, !PT ;  /* 0x000000bbba057212 */ /* 0x000fcc00078efcff */
[----:B---3--:R-:W-:Y:S01]  /*ac10*/  HMMA.16816.F32 R52, R160, R148, R52 ;  /* 0x00000094a034723c */ /* 0x008fe20000001834 */
[----:B------:R-:W-:-:S07]  /*ac20*/  LOP3.LUT R149, R4, R135, RZ, 0xfc, !PT ;  /* 0x0000008704957212 */ /* 0x000fce00078efcff */
[----:B-----5:R-:W-:Y:S01]  /*ac30*/  HMMA.16816.F32 R36, R160, R140, R36 ;  /* 0x0000008ca024723c */ /* 0x020fe20000001824 */
[----:B------:R-:W-:Y:S02]  /*ac40*/  IMAD.IADD R140, R132, 0x1, R5 ;  /* 0x00000001848c7824 */ /* 0x000fe400078e0205 */
[----:B------:R-:W-:Y:S02]  /*ac50*/  IMAD.IADD R5, R149, 0x1, R188 ;  /* 0x0000000195057824 */ /* 0x000fe400078e02bc */
[----:B------:R-:W-:-:S03]  /*ac60*/  VIADD R152, R140, 0x8 ;  /* 0x000000088c987836 */ /* 0x000fc60000000000 */
[----:B------:R-:W-:Y:S01]  /*ac70*/  HMMA.16816.F32 R56, R12, R6, R56 ;  /* 0x000000060c38723c */ /* 0x000fe20000001838 */
[C-C-:B------:R-:W-:Y:S02]  /*ac80*/  IADD3 R7, PT, PT, R140.reuse, 0xff, -R5.reuse ;  /* 0x000000ff8c077810 */ /* 0x140fe40007ffe805 */
[C-C-:B------:R-:W-:Y:S02]  /*ac90*/  IADD3 R4, PT, PT, R140.reuse, 0x100, -R5.reuse ;  /* 0x000001008c047810 */ /* 0x140fe40007ffe805 */
[----:B------:R-:W-:Y:S02]  /*aca0*/  IADD3 R6, PT, PT, R140, 0xf8, -R5 ;  /* 0x000000f88c067810 */ /* 0x000fe40007ffe805 */
[----:B------:R-:W-:Y:S01]  /*acb0*/  IABS R7, R7 ;  /* 0x0000000700077213 */ /* 0x000fe20000000000 */
[----:B------:R-:W-:Y:S01]  /*acc0*/  HMMA.16816.F32 R48, R160, R150, R48 ;  /* 0x00000096a030723c */ /* 0x000fe20000001830 */
[----:B------:R-:W-:Y:S02]  /*acd0*/  IABS R4, R4 ;  /* 0x0000000400047213 */ /* 0x000fe40000000000 */
[----:B------:R-:W-:-:S02]  /*ace0*/  IABS R6, R6 ;  /* 0x0000000600067213 */ /* 0x000fc40000000000 */
[----:B------:R-:W-:Y:S02]  /*acf0*/  I2FP.F32.S32 R148, R7 ;  /* 0x0000000700947245 */ /* 0x000fe40000201400 */
[----:B------:R-:W-:Y:S01]  /*ad00*/  I2FP.F32.S32 R150, R4 ;  /* 0x0000000400967245 */ /* 0x000fe20000201400 */
[C---:B--2---:R-:W-:Y:S01]  /*ad10*/  HMMA.16816.F32 R136, R12.reuse, R8, R136 ;  /* 0x000000080c88723c */ /* 0x044fe20000001888 */
[----:B------:R-:W-:Y:S02]  /*ad20*/  I2FP.F32.S32 R151, R6 ;  /* 0x0000000600977245 */ /* 0x000fe40000201400 */
[--C-:B------:R-:W-:Y:S02]  /*ad30*/  IADD3 R7, PT, PT, R152, 0x100, -R5.reuse ;  /* 0x0000010098077810 */ /* 0x100fe40007ffe805 */
[--C-:B------:R-:W-:Y:S02]  /*ad40*/  IADD3 R8, PT, PT, R140, 0xf7, -R5.reuse ;  /* 0x000000f78c087810 */ /* 0x100fe40007ffe805 */
[C-C-:B------:R-:W-:Y:S01]  /*ad50*/  IADD3 R6, PT, PT, R152.reuse, 0xff, -R5.reuse ;  /* 0x000000ff98067810 */ /* 0x140fe20007ffe805 */
[----:B------:R-:W-:Y:S01]  /*ad60*/  HMMA.16816.F32 R64, R12, R10, R64 ;  /* 0x0000000a0c40723c */ /* 0x000fe20000001840 */
[----:B------:R-:W-:-:S02]  /*ad70*/  IADD3 R153, PT, PT, R152, 0xf8, -R5 ;  /* 0x000000f898997810 */ /* 0x000fc40007ffe805 */
[----:B------:R-:W-:Y:S02]  /*ad80*/  IADD3 R4, PT, PT, R152, 0xf7, -R5 ;  /* 0x000000f798047810 */ /* 0x000fe40007ffe805 */
[----:B------:R-:W-:Y:S02]  /*ad90*/  IABS R7, R7 ;  /* 0x0000000700077213 */ /* 0x000fe40000000000 */
[----:B------:R-:W-:Y:S01]  /*ada0*/  IABS R8, R8 ;  /* 0x0000000800087213 */ /* 0x000fe20000000000 */
[C---:B------:R-:W-:Y:S01]  /*adb0*/  HMMA.16816.F32 R168, R176.reuse, R172, R168 ;  /* 0x000000acb0a8723c */ /* 0x040fe200000018a8 */
[----:B------:R-:W-:Y:S02]  /*adc0*/  IABS R6, R6 ;  /* 0x0000000600067213 */ /* 0x000fe40000000000 */
[----:B------:R-:W-:Y:S01]  /*add0*/  IABS R153, R153 ;  /* 0x0000009900997213 */ /* 0x000fe20000000000 */
[C---:B------:R-:W-:Y:S01]  /*ade0*/  FFMA.FTZ R148, -R229.reuse, R148, R137 ;  /* 0x00000094e5947223 */ /* 0x040fe20000010189 */
[----:B------:R-:W-:Y:S01]  /*adf0*/  IABS R4, R4 ;  /* 0x0000000400047213 */ /* 0x000fe20000000000 */
[----:B------:R-:W-:Y:S01]  /*ae00*/  FFMA.FTZ R150, -R229, R150, R136 ;  /* 0x00000096e5967223 */ /* 0x000fe20000010188 */
[----:B------:R-:W-:Y:S01]  /*ae10*/  I2FP.F32.S32 R7, R7 ;  /* 0x0000000700077245 */ /* 0x000fe20000201400 */
[----:B------:R-:W-:Y:S01]  /*ae20*/  HMMA.16816.F32 R164, R176, R174, R164 ;  /* 0x000000aeb0a4723c */ /* 0x000fe200000018a4 */
[----:B------:R-:W-:-:S02]  /*ae30*/  I2FP.F32.S32 R8, R8 ;  /* 0x0000000800087245 */ /* 0x000fc40000201400 */
[----:B------:R-:W-:Y:S01]  /*ae40*/  I2FP.F32.S32 R6, R6 ;  /* 0x0000000600067245 */ /* 0x000fe20000201400 */
[C---:B------:R-:W-:Y:S01]  /*ae50*/  FFMA.FTZ R151, -R229.reuse, R151, R64 ;  /* 0x00000097e5977223 */ /* 0x040fe20000010140 */
[----:B------:R-:W-:Y:S01]  /*ae60*/  I2FP.F32.S32 R153, R153 ;  /* 0x0000009900997245 */ /* 0x000fe20000201400 */
[C---:B------:R-:W-:Y:S01]  /*ae70*/  FFMA.FTZ R154, -R229.reuse, R7, R138 ;  /* 0x00000007e59a7223 */ /* 0x040fe2000001018a */
[----:B------:R-:W-:Y:S01]  /*ae80*/  I2FP.F32.S32 R4, R4 ;  /* 0x0000000400047245 */ /* 0x000fe20000201400 */
[----:B------:R-:W-:Y:S01]  /*ae90*/  HMMA.16816.F32 R52, R12, R156, R52 ;  /* 0x0000009c0c34723c */ /* 0x000fe20000001834 */
[C---:B------:R-:W-:Y:S01]  /*aea0*/  FFMA.FTZ R155, -R229.reuse, R8, R65 ;  /* 0x00000008e59b7223 */ /* 0x040fe20000010141 */
[C---:B------:R-:W-:Y:S01]  /*aeb0*/  FFMA.FTZ R249, -R229.reuse, R6, R139 ;  /* 0x00000006e5f97223 */ /* 0x040fe2000001018b */
[C---:B------:R-:W-:Y:S01]  /*aec0*/  FFMA.FTZ R153, -R229.reuse, R153, R66 ;  /* 0x00000099e5997223 */ /* 0x040fe20000010142 */
[----:B------:R-:W-:Y:S01]  /*aed0*/  FFMA.FTZ R245, -R229, R4, R67 ;  /* 0x00000004e5f57223 */ /* 0x000fe20000010143 */
[----:B------:R-:W-:-:S02]  /*aee0*/  IADD3 R247, PT, PT, R140, 0xf0, -R5 ;  /* 0x000000f08cf77810 */ /* 0x000fc40007ffe805 */
[C-C-:B------:R-:W-:Y:S01]  /*aef0*/  IADD3 R243, PT, PT, R140.reuse, 0xef, -R5.reuse ;  /* 0x000000ef8cf37810 */ /* 0x140fe20007ffe805 */
[C---:B----4-:R-:W-:Y:S01]  /*af00*/  HMMA.16816.F32 R44, R12.reuse, R144, R44 ;  /* 0x000000900c2c723c */ /* 0x050fe2000000182c */
[C-C-:B------:R-:W-:Y:S02]  /*af10*/  IADD3 R227, PT, PT, R140.reuse, 0xe8, -R5.reuse ;  /* 0x000000e88ce37810 */ /* 0x140fe40007ffe805 */
[C-C-:B------:R-:W-:Y:S02]  /*af20*/  IADD3 R225, PT, PT, R140.reuse, 0xe7, -R5.reuse ;  /* 0x000000e78ce17810 */ /* 0x140fe40007ffe805 */
[C-C-:B------:R-:W-:Y:S02]  /*af30*/  IADD3 R64, PT, PT, R140.reuse, 0xe0, -R5.reuse ;  /* 0x000000e08c407810 */ /* 0x140fe40007ffe805 */
[C-C-:B------:R-:W-:Y:S01]  /*af40*/  IADD3 R203, PT, PT, R140.reuse, 0xdf, -R5.reuse ;  /* 0x000000df8ccb7810 */ /* 0x140fe20007ffe805 */
[----:B------:R-:W-:Y:S01]  /*af50*/  HMMA.16816.F32 R48, R12, R158, R48 ;  /* 0x0000009e0c30723c */ /* 0x000fe20000001830 */
[----:B------:R-:W-:-:S02]  /*af60*/  IADD3 R193, PT, PT, R140, 0xd8, -R5 ;  /* 0x000000d88cc17810 */ /* 0x000fc40007ffe805 */
[C-C-:B------:R-:W-:Y:S02]  /*af70*/  IADD3 R189, PT, PT, R140.reuse, 0xd7, -R5.reuse ;  /* 0x000000d78cbd7810 */ /* 0x140fe40007ffe805 */
[C-C-:B------:R-:W-:Y:S02]  /*af80*/  IADD3 R11, PT, PT, R140.reuse, 0xd0, -R5.reuse ;  /* 0x000000d08c0b7810 */ /* 0x140fe40007ffe805 */
[C-C-:B------:R-:W-:Y:S01]  /*af90*/  IADD3 R7, PT, PT, R140.reuse, 0xcf, -R5.reuse ;  /* 0x000000cf8c077810 */ /* 0x140fe20007ffe805 */
[----:B------:R-:W-:Y:S01]  /*afa0*/  HMMA.16816.F32 R40, R12, R146, R40 ;  /* 0x000000920c28723c */ /* 0x000fe20000001828 */
[C-C-:B------:R-:W-:Y:S02]  /*afb0*/  IADD3 R10, PT, PT, R140.reuse, 0xc8, -R5.reuse ;  /* 0x000000c88c0a7810 */ /* 0x140fe40007ffe805 */
[C-C-:B------:R-:W-:Y:S02]  /*afc0*/  IADD3 R9, PT, PT, R140.reuse, 0xc7, -R5.reuse ;  /* 0x000000c78c097810 */ /* 0x140fe40007ffe805 */
[----:B------:R-:W-:-:S02]  /*afd0*/  IADD3 R252, PT, PT, R140, 0xc0, -R5 ;  /* 0x000000c08cfc7810 */ /* 0x000fc40007ffe805 */
[C-C-:B------:R-:W-:Y:S01]  /*afe0*/  IADD3 R175, PT, PT, R140.reuse, 0xbf, -R5.reuse ;  /* 0x000000bf8caf7810 */ /* 0x140fe20007ffe805 */
[----:B------:R-:W-:Y:S01]  /*aff0*/  HMMA.16816.F32 R32, R160, R142, R32 ;  /* 0x0000008ea020723c */ /* 0x000fe20000001820 */
[C-C-:B------:R-:W-:Y:S02]  /*b000*/  IADD3 R240, PT, PT, R140.reuse, 0xb8, -R5.reuse ;  /* 0x000000b88cf07810 */ /* 0x140fe40007ffe805 */
[C-C-:B------:R-:W-:Y:S02]  /*b010*/  IADD3 R248, PT, PT, R140.reuse, 0xb7, -R5.reuse ;  /* 0x000000b78cf87810 */ /* 0x140fe40007ffe805 */
[C-C-:B------:R-:W-:Y:S02]  /*b020*/  IADD3 R234, PT, PT, R140.reuse, 0xb0, -R5.reuse ;  /* 0x000000b08cea7810 */ /* 0x140fe40007ffe805 */
[C-C-:B------:R-:W-:Y:S02]  /*b030*/  IADD3 R230, PT, PT, R140.reuse, 0xaf, -R5.reuse ;  /* 0x000000af8ce67810 */ /* 0x140fe40007ffe805 */
[----:B------:R-:W-:-:S02]  /*b040*/  IADD3 R194, PT, PT, R140, 0xa8, -R5 ;  /* 0x000000a88cc27810 */ /* 0x000fc40007ffe805 */
[C-C-:B------:R-:W-:Y:S02]  /*b050*/  IADD3 R226, PT, PT, R140.reuse, 0xa7, -R5.reuse ;  /* 0x000000a78ce27810 */ /* 0x140fe40007ffe805 */
[C-C-:B------:R-:W-:Y:S02]  /*b060*/  IADD3 R251, PT, PT, R140.reuse, 0xa0, -R5.reuse ;  /* 0x000000a08cfb7810 */ /* 0x140fe40007ffe805 */
[C-C-:B------:R-:W-:Y:S02]  /*b070*/  IADD3 R178, PT, PT, R140.reuse, 0x9f, -R5.reuse ;  /* 0x0000009f8cb27810 */ /* 0x140fe40007ffe805 */
[C-C-:B------:R-:W-:Y:S02]  /*b080*/  IADD3 R172, PT, PT, R140.reuse, 0x98, -R5.reuse ;  /* 0x000000988cac7810 */ /* 0x140fe40007ffe805 */
[C-C-:B------:R-:W-:Y:S02]  /*b090*/  IADD3 R157, PT, PT, R140.reuse, 0x97, -R5.reuse ;  /* 0x000000978c9d7810 */ /* 0x140fe40007ffe805 */
[----:B------:R-:W-:-:S02]  /*b0a0*/  IADD3 R145, PT, PT, R140, 0x90, -R5 ;  /* 0x000000908c917810 */ /* 0x000fc40007ffe805 */
[C-C-:B------:R-:W-:Y:S02]  /*b0b0*/  IADD3 R137, PT, PT, R140.reuse, 0x8f, -R5.reuse ;  /* 0x0000008f8c897810 */ /* 0x140fe40007ffe805 */
[C-C-:B------:R-:W-:Y:S02]  /*b0c0*/  IADD3 R141, PT, PT, R140.reuse, 0x88, -R5.reuse ;  /* 0x000000888c8d7810 */ /* 0x140fe40007ffe805 */
[--C-:B------:R-:W-:Y:S02]  /*b0d0*/  IADD3 R140, PT, PT, R140, 0x87, -R5.reuse ;  /* 0x000000878c8c7810 */ /* 0x100fe40007ffe805 */
        /* <DEDUP_REMOVED lines=27> */
[----:B------:R-:W-:Y:S01]  /*b290*/  IADD3 R138, PT, PT, R152, 0x87, -R5 ;  /* 0x00000087988a7810 */ /* 0x000fe20007ffe805 */
[----:B------:R-:W-:Y:S01]  /*b2a0*/  VIADD R5, R149, 0xffffff00 ;  /* 0xffffff0095057836 */ /* 0x000fe20000000000 */
[----:B------:R-:W-:Y:S02]  /*b2b0*/  IABS R247, R247 ;  /* 0x000000f700f77213 */ /* 0x000fe40000000000 */
[----:B------:R-:W-:Y:S02]  /*b2c0*/  IABS R158, R158 ;  /* 0x0000009e009e7213 */ /* 0x000fe40000000000 */
[C---:B------:R-:W-:Y:S02]  /*b2d0*/  ISETP.GE.AND P2, PT, R5.reuse, R214, PT ;  /* 0x000000d60500720c */ /* 0x040fe40003f46270 */
[C---:B------:R-:W-:Y:S02]  /*b2e0*/  ISETP.GE.AND P4, PT, R5.reuse, R212, PT ;  /* 0x000000d40500720c */ /* 0x040fe40003f86270 */
[----:B------:R-:W-:-:S02]  /*b2f0*/  ISETP.GE.AND P5, PT, R5, R213, PT ;  /* 0x000000d50500720c */ /* 0x000fc40003fa6270 */
[----:B------:R-:W-:Y:S01]  /*b300*/  ISETP.GE.AND P3, PT, R5, R211, PT ;  /* 0x000000d30500720c */ /* 0x000fe20003f66270 */
[----:B------:R-:W-:Y:S01]  /*b310*/  VIADD R5, R149, 0xffffff01 ;  /* 0xffffff0195057836 */ /* 0x000fe20000000000 */
[----:B------:R-:W-:Y:S02]  /*b320*/  FSEL R152, R150, -INF , P2 ;  /* 0xff80000096987808 */ /* 0x000fe40001000000 */
[----:B------:R-:W-:Y:S02]  /*b330*/  FSEL R150, R154, -INF , P4 ;  /* 0xff8000009a967808 */ /* 0x000fe40002000000 */
[C---:B------:R-:W-:Y:S02]  /*b340*/  ISETP.GE.AND P2, PT, R5.reuse, R214, PT ;  /* 0x000000d60500720c */ /* 0x040fe40003f46270 */
[----:B------:R-:W-:Y:S02]  /*b350*/  FSEL R150, R150, -INF , !P3 ;  /* 0xff80000096967808 */ /* 0x000fe40005800000 */
[----:B------:R-:W-:-:S02]  /*b360*/  ISETP.GE.AND P3, PT, R5, R212, PT ;  /* 0x000000d40500720c */ /* 0x000fc40003f66270 */
[----:B------:R-:W-:Y:S02]  /*b370*/  FSEL R154, R152, -INF , !P5 ;  /* 0xff800000989a7808 */ /* 0x000fe40006800000 */
[C---:B------:R-:W-:Y:S02]  /*b380*/  ISETP.GE.AND P5, PT, R5.reuse, R213, PT ;  /* 0x000000d50500720c */ /* 0x040fe40003fa6270 */
[----:B------:R-:W-:Y:S01]  /*b390*/  ISETP.GE.AND P4, PT, R5, R211, PT ;  /* 0x000000d30500720c */ /* 0x000fe20003f86270 */
[----:B------:R-:W-:Y:S01]  /*b3a0*/  VIADD R5, R149, 0xffffff08 ;  /* 0xffffff0895057836 */ /* 0x000fe20000000000 */
[----:B------:R-:W-:Y:S02]  /*b3b0*/  FSEL R152, R148, -INF , P2 ;  /* 0xff80000094987808 */ /* 0x000fe40001000000 */
[----:B------:R-:W-:Y:S01]  /*b3c0*/  FSEL R148, R249, -INF , P3 ;  /* 0xff800000f9947808 */ /* 0x000fe20001800000 */
[----:B------:R-:W-:Y:S01]  /*b3d0*/  IMAD.MOV.U32 R249, RZ, RZ, R158 ;  /* 0x000000fffff97224 */ /* 0x000fe200078e009e */
[----:B------:R-:W-:-:S02]  /*b3e0*/  ISETP.GE.AND P2, PT, R5, R214, PT ;  /* 0x000000d60500720c */ /* 0x000fc40003f46270 */
[----:B------:R-:W-:Y:S02]  /*b3f0*/  FSEL R148, R148, -INF , !P4 ;  /* 0xff80000094947808 */ /* 0x000fe40006000000 */
[C---:B------:R-:W-:Y:S02]  /*b400*/  ISETP.GE.AND P4, PT, R5.reuse, R212, PT ;  /* 0x000000d40500720c */ /* 0x040fe40003f86270 */
[----:B------:R-:W-:Y:S02]  /*b410*/  FSEL R152, R152, -INF , !P5 ;  /* 0xff80000098987808 */ /* 0x000fe40006800000 */
[C---:B------:R-:W-:Y:S02]  /*b420*/  ISETP.GE.AND P5, PT, R5.reuse, R213, PT ;  /* 0x000000d50500720c */ /* 0x040fe40003fa6270 */
[----:B------:R-:W-:Y:S01]  /*b430*/  ISETP.GE.AND P3, PT, R5, R211, PT ;  /* 0x000000d30500720c */ /* 0x000fe20003f66270 */
[----:B------:R-:W-:Y:S01]  /*b440*/  VIADD R5, R149, 0xffffff09 ;  /* 0xffffff0995057836 */ /* 0x000fe20000000000 */
[----:B------:R-:W-:-:S02]  /*b450*/  FSEL R151, R151, -INF , P2 ;  /* 0xff80000097977808 */ /* 0x000fc40001000000 */
[----:B------:R-:W-:Y:S02]  /*b460*/  FSEL R153, R153, -INF , P4 ;  /* 0xff80000099997808 */ /* 0x000fe40002000000 */
[----:B------:R-:W-:Y:S02]  /*b470*/  FSEL R151, R151, -INF , !P5 ;  /* 0xff80000097977808 */ /* 0x000fe40006800000 */
[----:B------:R-:W-:Y:S02]  /*b480*/  FSEL R153, R153, -INF , !P3 ;  /* 0xff80000099997808 */ /* 0x000fe40005800000 */
[C---:B------:R-:W-:Y:S02]  /*b490*/  ISETP.GE.AND P2, PT, R5.reuse, R214, PT ;  /* 0x000000d60500720c */ /* 0x040fe40003f46270 */
[C---:B------:R-:W-:Y:S02]  /*b4a0*/  ISETP.GE.AND P5, PT, R5.reuse, R213, PT ;  /* 0x000000d50500720c */ /* 0x040fe40003fa6270 */
[----:B------:R-:W-:-:S02]  /*b4b0*/  ISETP.GE.AND P4, PT, R5, R211, PT ;  /* 0x000000d30500720c */ /* 0x000fc40003f86270 */
[----:B------:R-:W-:Y:S01]  /*b4c0*/  ISETP.GE.AND P3, PT, R5, R212, PT ;  /* 0x000000d40500720c */ /* 0x000fe20003f66270 */
[----:B------:R-:W-:Y:S01]  /*b4d0*/  VIADD R5, R149, 0xffffff10 ;  /* 0xffffff1095057836 */ /* 0x000fe20000000000 */
[----:B------:R-:W-:Y:S02]  /*b4e0*/  I2FP.F32.S32 R247, R247 ;  /* 0x000000f700f77245 */ /* 0x000fe40000201400 */
[----:B------:R-:W-:Y:S02]  /*b4f0*/  FSEL R155, R155, -INF , P2 ;  /* 0xff8000009b9b7808 */ /* 0x000fe40001000000 */
[----:B------:R-:W-:Y:S01]  /*b500*/  ISETP.GE.AND P2, PT, R5, R214, PT ;  /* 0x000000d60500720c */ /* 0x000fe20003f46270 */
[----:B------:R-:W-:Y:S01]  /*b510*/  FFMA.FTZ R60, -R229, R247, R60 ;  /* 0x000000f7e53c7223 */ /* 0x000fe2000001013c */
[----:B------:R-:W-:Y:S02]  /*b520*/  IABS R67, R67 ;  /* 0x0000004300437213 */ /* 0x000fe40000000000 */
[----:B------:R-:W-:-:S02]  /*b530*/  FSEL R158, R155, -INF , !P5 ;  /* 0xff8000009b9e7808 */ /* 0x000fc40006800000 */
[----:B------:R-:W-:Y:S02]  /*b540*/  I2FP.F32.S32 R249, R249 ;  /* 0x000000f900f97245 */ /* 0x000fe40000201400 */
[----:B------:R-:W-:Y:S02]  /*b550*/  ISETP.GE.AND P5, PT, R5, R213, PT ;  /* 0x000000d50500720c */ /* 0x000fe40003fa6270 */
[----:B------:R-:W-:Y:S01]  /*b560*/  FSEL R155, R245, -INF , P3 ;  /* 0xff800000f59b7808 */ /* 0x000fe20001800000 */
[----:B------:R-:W-:Y:S01]  /*b570*/  IMAD.MOV.U32 R245, RZ, RZ, R67 ;  /* 0x000000fffff57224 */ /* 0x000fe200078e0043 */
[----:B------:R-:W-:Y:S01]  /*b580*/  FSEL R60, R60, -INF , P2 ;  /* 0xff8000003c3c7808 */ /* 0x000fe20001000000 */
[----:B------:R-:W-:Y:S01]  /*b590*/  FFMA.FTZ R62, -R229, R249, R62 ;  /* 0x000000f9e53e7223 */ /* 0x000fe2000001013e */
[----:B------:R-:W-:Y:S02]  /*b5a0*/  IABS R243, R243 ;  /* 0x000000f300f37213 */ /* 0x000fe40000000000 */
[----:B------:R-:W-:-:S02]  /*b5b0*/  FSEL R155, R155, -INF , !P4 ;  /* 0xff8000009b9b7808 */ /* 0x000fc40006000000 */
[----:B------:R-:W-:Y:S02]  /*b5c0*/  FSEL R67, R60, -INF , !P5 ;  /* 0xff8000003c437808 */ /* 0x000fe40006800000 */
[C---:B------:R-:W-:Y:S02]  /*b5d0*/  ISETP.GE.AND P3, PT, R5.reuse, R211, PT ;  /* 0x000000d30500720c */ /* 0x040fe40003f66270 */
[----:B------:R-:W-:Y:S01]  /*b5e0*/  ISETP.GE.AND P4, PT, R5, R212, PT ;  /* 0x000000d40500720c */ /* 0x000fe20003f86270 */
[----:B------:R-:W-:Y:S01]  /*b5f0*/  VIADD R5, R149, 0xffffff11 ;  /* 0xffffff1195057836 */ /* 0x000fe20000000000 */
[----:B------:R-:W-:Y:S02]  /*b600*/  I2FP.F32.S32 R60, R243 ;  /* 0x000000f3003c7245 */ /* 0x000fe40000201400 */
[----:B------:R-:W-:Y:S02]  /*b610*/  FSEL R62, R62, -INF , P4 ;  /* 0xff8000003e3e7808 */ /* 0x000fe40002000000 */
[----:B------:R-:W-:Y:S01]  /*b620*/  IABS R65, R65 ;  /* 0x0000004100417213 */ /* 0x000fe20000000000 */
[----:B------:R-:W-:Y:S01]  /*b630*/  FFMA.FTZ R60, -R229, R60, R61 ;  /* 0x0000003ce53c7223 */ /* 0x000fe2000001013d */
[----:B------:R-:W-:-:S02]  /*b640*/  I2FP.F32.S32 R250, R245 ;  /* 0x000000f500fa7245 */ /* 0x000fc40000201400 */
[----:B------:R-:W-:Y:S01]  /*b650*/  IABS R227, R227 ;  /* 0x000000e300e37213 */ /* 0x000fe20000000000 */
[----:B------:R-:W-:Y:S01]  /*b660*/  IMAD.MOV.U32 R61, RZ, RZ, R65 ;  /* 0x000000ffff3d7224 */ /* 0x000fe200078e0041 */
[----:B------:R-:W-:Y:S01]  /*b670*/  ISETP.GE.AND P2, PT, R5, R214, PT ;  /* 0x000000d60500720c */ /* 0x000fe20003f46270 */
[----:B------:R-:W-:Y:S01]  /*b680*/  FFMA.FTZ R63, -R229, R250, R63 ;  /* 0x000000fae53f7223 */ /* 0x000fe2000001013f */
[----:B------:R-:W-:Y:S02]  /*b690*/  FSEL R62, R62, -INF , !P3 ;  /* 0xff8000003e3e7808 */ /* 0x000fe40005800000 */
[C---:B------:R-:W-:Y:S02]  /*b6a0*/  ISETP.GE.AND P5, PT, R5.reuse, R213, PT ;  /* 0x000000d50500720c */ /* 0x040fe40003fa6270 */
[C---:B------:R-:W-:Y:S02]  /*b6b0*/  ISETP.GE.AND P4, PT, R5.reuse, R211, PT ;  /* 0x000000d30500720c */ /* 0x040fe40003f86270 */
[----:B------:R-:W-:Y:S01]  /*b6c0*/  ISETP.GE.AND P3, PT, R5, R212, PT ;  /* 0x000000d40500720c */ /* 0x000fe20003f66270 */
[----:B------:R-:W-:Y:S01]  /*b6d0*/  VIADD R5, R149, 0xffffff18 ;  /* 0xffffff1895057836 */ /* 0x000fe20000000000 */
[----:B------:R-:W-:-:S02]  /*b6e0*/  I2FP.F32.S32 R227, R227 ;  /* 0x000000e300e37245 */ /* 0x000fc40000201400 */
[----:B------:R-:W-:Y:S02]  /*b6f0*/  FSEL R60, R60, -INF , P2 ;  /* 0xff8000003c3c7808 */ /* 0x000fe40001000000 */
[----:B------:R-:W-:Y:S01]  /*b700*/  I2FP.F32.S32 R61, R61 ;  /* 0x0000003d003d7245 */ /* 0x000fe20000201400 */
[----:B------:R-:W-:Y:S01]  /*b710*/  FFMA.FTZ R56, -R229, R227, R56 ;  /* 0x000000e3e5387223 */ /* 0x000fe20000010138 */
[----:B------:R-:W-:Y:S02]  /*b720*/  FSEL R65, R60, -INF , !P5 ;  /* 0xff8000003c417808 */ /* 0x000fe40006800000 */
[----:B------:R-:W-:Y:S01]  /*b730*/  ISETP.GE.AND P2, PT, R5, R214, PT ;  /* 0x000000d60500720c */ /* 0x000fe20003f46270 */
[----:B------:R-:W-:Y:S01]  /*b740*/  FFMA.FTZ R58, -R229, R61, R58 ;  /* 0x0000003de53a7223 */ /* 0x000fe2000001013a */
[----:B------:R-:W-:Y:S02]  /*b750*/  FSEL R60, R63, -INF , P3 ;  /* 0xff8000003f3c7808 */ /* 0x000fe40001800000 */
[----:B------:R-:W-:-:S02]  /*b760*/  IABS R66, R66 ;  /* 0x0000004200427213 */ /* 0x000fc40000000000 */
[C---:B------:R-:W-:Y:S02]  /*b770*/  ISETP.GE.AND P5, PT, R5.reuse, R213, PT ;  /* 0x000000d50500720c */ /* 0x040fe40003fa6270 */
[----:B------:R-:W-:Y:S01]  /*b780*/  FSEL R60, R60, -INF , !P4 ;  /* 0xff8000003c3c7808 */ /* 0x000fe20006000000 */
[----:B------:R-:W-:Y:S01]  /*b790*/  IMAD.MOV.U32 R61, RZ, RZ, R66 ;  /* 0x000000ffff3d7224 */ /* 0x000fe200078e0042 */
[----:B------:R-:W-:Y:S02]  /*b7a0*/  FSEL R56, R56, -INF , P2 ;  /* 0xff80000038387808 */ /* 0x000fe40001000000 */
[----:B------:R-:W-:Y:S02]  /*b7b0*/  ISETP.GE.AND P4, PT, R5, R212, PT ;  /* 0x000000d40500720c */ /* 0x000fe40003f86270 */
[----:B------:R-:W-:Y:S02]  /*b7c0*/  IABS R225, R225 ;  /* 0x000000e100e17213 */ /* 0x000fe40000000000 */
[----:B------:R-:W-:-:S02]  /*b7d0*/  FSEL R66, R56, -INF , !P5 ;  /* 0xff80000038427808 */ /* 0x000fc40006800000 */
[----:B------:R-:W-:Y:S02]  /*b7e0*/  FSEL R56, R58, -INF , P4 ;  /* 0xff8000003a387808 */ /* 0x000fe40002000000 */
[----:B------:R-:W-:Y:S01]  /*b7f0*/  ISETP.GE.AND P3, PT, R5, R211, PT ;  /* 0x000000d30500720c */ /* 0x000fe20003f66270 */
[----:B------:R-:W-:Y:S01]  /*b800*/  VIADD R5, R149, 0xffffff19 ;  /* 0xffffff1995057836 */ /* 0x000fe20000000000 */
[----:B------:R-:W-:Y:S02]  /*b810*/  I2FP.F32.S32 R58, R225 ;  /* 0x000000e1003a7245 */ /* 0x000fe40000201400 */
[----:B------:R-:W-:Y:S02]  /*b820*/  I2FP.F32.S32 R250, R61 ;  /* 0x0000003d00fa7245 */ /* 0x000fe40000201400 */
[----:B------:R-:W-:Y:S01]  /*b830*/  ISETP.GE.AND P2, PT, R5, R214, PT ;  /* 0x000000d60500720c */ /* 0x000fe20003f46270 */
[C---:B------:R-:W-:Y:S01]  /*b840*/  FFMA.FTZ R57, -R229.reuse, R58, R57 ;  /* 0x0000003ae5397223 */ /* 0x040fe20000010139 */
[----:B------:R-:W-:Y:S01]  /*b850*/  FSEL R56, R56, -INF , !P3 ;  /* 0xff80000038387808 */ /* 0x000fe20005800000 */
[----:B------:R-:W-:Y:S01]  /*b860*/  FFMA.FTZ R59, -R229, R250, R59 ;  /* 0x000000fae53b7223 */ /* 0x000fe2000001013b */
[----:B------:R-:W-:-:S02]  /*b870*/  IABS R201, R201 ;  /* 0x000000c900c97213 */ /* 0x000fc40000000000 */
[----:B------:R-:W-:Y:S02]  /*b880*/  FSEL R58, R57, -INF , P2 ;  /* 0xff800000393a7808 */ /* 0x000fe40001000000 */
[----:B------:R-:W-:Y:S02]  /*b890*/  IABS R57, R64 ;  /* 0x0000004000397213 */ /* 0x000fe40000000000 */
[C---:B------:R-:W-:Y:S02]  /*b8a0*/  ISETP.GE.AND P3, PT, R5.reuse, R212, PT ;  /* 0x000000d40500720c */ /* 0x040fe40003f66270 */
[C---:B------:R-:W-:Y:S02]  /*b8b0*/  ISETP.GE.AND P5, PT, R5.reuse, R213, PT ;  /* 0x000000d50500720c */ /* 0x040fe40003fa6270 */
[----:B------:R-:W-:Y:S01]  /*b8c0*/  ISETP.GE.AND P4, PT, R5, R211, PT ;  /* 0x000000d30500720c */ /* 0x000fe20003f86270 */
[----:B------:R-:W-:Y:S01]  /*b8d0*/  VIADD R5, R149, 0xffffff20 ;  /* 0xffffff2095057836 */ /* 0x000fe20000000000 */
[----:B------:R-:W-:-:S02]  /*b8e0*/  I2FP.F32.S32 R57, R57 ;  /* 0x0000003900397245 */ /* 0x000fc40000201400 */
[----:B------:R-:W-:Y:S02]  /*b8f0*/  I2FP.F32.S32 R201, R201 ;  /* 0x000000c900c97245 */ /* 0x000fe40000201400 */
[----:B------:R-:W-:Y:S01]  /*b900*/  FSEL R59, R59, -INF , P3 ;  /* 0xff8000003b3b7808 */ /* 0x000fe20001800000 */
[----:B------:R-:W-:Y:S01]  /*b910*/  FFMA.FTZ R52, -R229, R57, R52 ;  /* 0x00000039e5347223 */ /* 0x000fe20000010134 */
[----:B------:R-:W-:Y:S01]  /*b920*/  ISETP.GE.AND P2, PT, R5, R214, PT ;  /* 0x000000d60500720c */ /* 0x000fe20003f46270 */
[----:B------:R-:W-:Y:S01]  /*b930*/  FFMA.FTZ R54, -R229, R201, R54 ;  /* 0x000000c9e5367223 */ /* 0x000fe20000010136 */
[----:B------:R-:W-:Y:S02]  /*b940*/  FSEL R249, R59, -INF , !P4 ;  /* 0xff8000003bf97808 */ /* 0x000fe40006000000 */
[----:B------:R-:W-:Y:S02]  /*b950*/  IABS R203, R203 ;  /* 0x000000cb00cb7213 */ /* 0x000fe40000000000 */
[----:B------:R-:W-:-:S02]  /*b960*/  IABS R57, R195 ;  /* 0x000000c300397213 */ /* 0x000fc40000000000 */
[C---:B------:R-:W-:Y:S02]  /*b970*/  ISETP.GE.AND P4, PT, R5.reuse, R212, PT ;  /* 0x000000d40500720c */ /* 0x040fe40003f86270 */
[----:B------:R-:W-:Y:S02]  /*b980*/  FSEL R64, R58, -INF , !P5 ;  /* 0xff8000003a407808 */ /* 0x000fe40006800000 */
[----:B------:R-:W-:Y:S02]  /*b990*/  FSEL R227, R52, -INF , P2 ;  /* 0xff80000034e37808 */ /* 0x000fe40001000000 */
        /* <DEDUP_REMOVED lines=10> */
[----:B------:R-:W-:Y:S02]  /*ba40*/  ISETP.GE.AND P3, PT, R5, R212, PT ;  /* 0x000000d40500720c */ /* 0x000fe40003f66270 */
[----:B------:R-:W-:-:S02]  /*ba50*/  IABS R193, R193 ;  /* 0x000000c100c17213 */ /* 0x000fc40000000000 */
[----:B------:R-:W-:Y:S02]  /*ba60*/  FSEL R227, R227, -INF , !P5 ;  /* 0xff800000e3e37808 */ /* 0x000fe40006800000 */
[C---:B------:R-:W-:Y:S02]  /*ba70*/  ISETP.GE.AND P5, PT, R5.reuse, R213, PT ;  /* 0x000000d50500720c */ /* 0x040fe40003fa6270 */
[----:B------:R-:W-:Y:S01]  /*ba80*/  ISETP.GE.AND P4, PT, R5, R211, PT ;  /* 0x000000d30500720c */ /* 0x000fe20003f86270 */
[----:B------:R-:W-:Y:S01]  /*ba90*/  VIADD R5, R149, 0xffffff28 ;  /* 0xffffff2895057836 */ /* 0x000fe20000000000 */
[----:B------:R-:W-:Y:S02]  /*baa0*/  FSEL R53, R53, -INF , P2 ;  /* 0xff80000035357808 */ /* 0x000fe40001000000 */
[----:B------:R-:W-:Y:S02]  /*bab0*/  FSEL R245, R52, -INF , P3 ;  /* 0xff80000034f57808 */ /* 0x000fe40001800000 */
[----:B------:R-:W-:-:S02]  /*bac0*/  I2FP.F32.S32 R193, R193 ;  /* 0x000000c100c17245 */ /* 0x000fc40000201400 */
[----:B------:R-:W-:Y:S02]  /*bad0*/  IABS R189, R189 ;  /* 0x000000bd00bd7213 */ /* 0x000fe40000000000 */
[----:B------:R-:W-:Y:S01]  /*bae0*/  FSEL R225, R53, -INF , !P5 ;  /* 0xff80000035e17808 */ /* 0x000fe20006800000 */
[----:B------:R-:W-:Y:S01]  /*baf0*/  FFMA.FTZ R48, -R229, R193, R48 ;  /* 0x000000c1e5307223 */ /* 0x000fe20000010130 */
[----:B------:R-:W-:Y:S02]  /*bb00*/  FSEL R245, R245, -INF , !P4 ;  /* 0xff800000f5f57808 */ /* 0x000fe40006000000 */
[C---:B------:R-:W-:Y:S02]  /*bb10*/  ISETP.GE.AND P2, PT, R5.reuse, R214, PT ;  /* 0x000000d60500720c */ /* 0x040fe40003f46270 */
[C---:B------:R-:W-:Y:S02]  /*bb20*/  ISETP.GE.AND P5, PT, R5.reuse, R213, PT ;  /* 0x000000d50500720c */ /* 0x040fe40003fa6270 */
[----:B------:R-:W-:-:S02]  /*bb30*/  ISETP.GE.AND P3, PT, R5, R211, PT ;  /* 0x000000d30500720c */ /* 0x000fc40003f66270 */
[----:B------:R-:W-:Y:S01]  /*bb40*/  ISETP.GE.AND P4, PT, R5, R212, PT ;  /* 0x000000d40500720c */ /* 0x000fe20003f86270 */
[----:B------:R-:W-:Y:S01]  /*bb50*/  VIADD R5, R149, 0xffffff29 ;  /* 0xffffff2995057836 */ /* 0x000fe20000000000 */
[----:B------:R-:W-:Y:S02]  /*bb60*/  I2FP.F32.S32 R52, R189 ;  /* 0x000000bd00347245 */ /* 0x000fe40000201400 */
[----:B------:R-:W-:Y:S02]  /*bb70*/  IABS R177, R177 ;  /* 0x000000b100b17213 */ /* 0x000fe40000000000 */
[----:B------:R-:W-:Y:S01]  /*bb80*/  FSEL R48, R48, -INF , P2 ;  /* 0xff80000030307808 */ /* 0x000fe20001000000 */
[----:B------:R-:W-:Y:S01]  /*bb90*/  FFMA.FTZ R49, -R229, R52, R49 ;  /* 0x00000034e5317223 */ /* 0x000fe20000010131 */
[----:B------:R-:W-:Y:S02]  /*bba0*/  I2FP.F32.S32 R177, R177 ;  /* 0x000000b100b17245 */ /* 0x000fe40000201400 */
[----:B------:R-:W-:-:S02]  /*bbb0*/  ISETP.GE.AND P2, PT, R5, R214, PT ;  /* 0x000000d60500720c */ /* 0x000fc40003f46270 */
[----:B------:R-:W-:Y:S01]  /*bbc0*/  FSEL R203, R48, -INF , !P5 ;  /* 0xff80000030cb7808 */ /* 0x000fe20006800000 */
[----:B------:R-:W-:Y:S01]  /*bbd0*/  FFMA.FTZ R177, -R229, R177, R50 ;  /* 0x000000b1e5b17223 */ /* 0x000fe20000010132 */
[----:B------:R-:W-:Y:S01]  /*bbe0*/  FSEL R201, R49, -INF , P2 ;  /* 0xff80000031c97808 */ /* 0x000fe20001000000 */
[----:B------:R-:W-:Y:S01]  /*bbf0*/  VIADD R48, R149, 0xffffff30 ;  /* 0xffffff3095307836 */ /* 0x000fe20000000000 */
[----:B------:R-:W-:Y:S02]  /*bc00*/  IABS R49, R11 ;  /* 0x0000000b00317213 */ /* 0x000fe40000000000 */
[----:B------:R-:W-:Y:S02]  /*bc10*/  IABS R50, R173 ;  /* 0x000000ad00327213 */ /* 0x000fe40000000000 */
[----:B------:R-:W-:Y:S01]  /*bc20*/  IABS R11, R7 ;  /* 0x00000007000b7213 */ /* 0x000fe20000000000 */
[----:B------:R-:W-:Y:S01]  /*bc30*/  IMAD.MOV.U32 R7, RZ, RZ, R49 ;  /* 0x000000ffff077224 */ /* 0x000fe200078e0031 */
[----:B------:R-:W-:-:S02]  /*bc40*/  FSEL R243, R177, -INF , P4 ;  /* 0xff800000b1f37808 */ /* 0x000fc40002000000 */
[----:B------:R-:W-:Y:S02]  /*bc50*/  I2FP.F32.S32 R50, R50 ;  /* 0x0000003200327245 */ /* 0x000fe40000201400 */
[----:B------:R-:W-:Y:S02]  /*bc60*/  FSEL R243, R243, -INF , !P3 ;  /* 0xff800000f3f37808 */ /* 0x000fe40005800000 */
[----:B------:R-:W-:Y:S01]  /*bc70*/  ISETP.GE.AND P5, PT, R5, R213, PT ;  /* 0x000000d50500720c */ /* 0x000fe20003fa6270 */
[----:B------:R-:W-:Y:S01]  /*bc80*/  FFMA.FTZ R50, -R229, R50, R51 ;  /* 0x00000032e5327223 */ /* 0x000fe20000010133 */
[C---:B------:R-:W-:Y:S02]  /*bc90*/  ISETP.GE.AND P4, PT, R5.reuse, R211, PT ;  /* 0x000000d30500720c */ /* 0x040fe40003f86270 */
[----:B------:R-:W-:Y:S02]  /*bca0*/  ISETP.GE.AND P3, PT, R5, R212, PT ;  /* 0x000000d40500720c */ /* 0x000fe40003f66270 */
[----:B------:R-:W-:-:S02]  /*bcb0*/  I2FP.F32.S32 R7, R7 ;  /* 0x0000000700077245 */ /* 0x000fc40000201400 */
[----:B------:R-:W-:Y:S01]  /*bcc0*/  IABS R5, R6 ;  /* 0x0000000600057213 */ /* 0x000fe20000000000 */
[----:B------:R-:W-:Y:S01]  /*bcd0*/  IMAD.MOV.U32 R6, RZ, RZ, R11 ;  /* 0x000000ffff067224 */ /* 0x000fe200078e000b */
[----:B------:R-:W-:Y:S01]  /*bce0*/  ISETP.GE.AND P2, PT, R48, R214, PT ;  /* 0x000000d63000720c */ /* 0x000fe20003f46270 */
[----:B------:R-:W-:Y:S01]  /*bcf0*/  FFMA.FTZ R7, -R229, R7, R44 ;  /* 0x00000007e5077223 */ /* 0x000fe2000001012c */
[----:B------:R-:W-:Y:S01]  /*bd00*/  I2FP.F32.S32 R5, R5 ;  /* 0x0000000500057245 */ /* 0x000fe20000201400 */
[C---:B------:R-:W-:Y:S01]  /*bd10*/  VIADD R11, R149.reuse, 0xffffff31 ;  /* 0xffffff31950b7836 */ /* 0x040fe20000000000 */
[----:B------:R-:W-:Y:S01]  /*bd20*/  FSEL R50, R50, -INF , P3 ;  /* 0xff80000032327808 */ /* 0x000fe20001800000 */
[----:B------:R-:W-:Y:S01]  /*bd30*/  VIADD R44, R149, 0xffffff38 ;  /* 0xffffff38952c7836 */ /* 0x000fe20000000000 */
[----:B------:R-:W-:Y:S01]  /*bd40*/  FSEL R201, R201, -INF , !P5 ;  /* 0xff800000c9c97808 */ /* 0x000fe20006800000 */
[----:B------:R-:W-:Y:S01]  /*bd50*/  FFMA.FTZ R5, -R229, R5, R46 ;  /* 0x00000005e5057223 */ /* 0x000fe2000001012e */
[----:B------:R-:W-:-:S02]  /*bd60*/  I2FP.F32.S32 R6, R6 ;  /* 0x0000000600067245 */ /* 0x000fc40000201400 */
[----:B------:R-:W-:Y:S02]  /*bd70*/  FSEL R195, R50, -INF , !P4 ;  /* 0xff80000032c37808 */ /* 0x000fe40006000000 */
[----:B------:R-:W-:Y:S01]  /*bd80*/  IABS R4, R4 ;  /* 0x0000000400047213 */ /* 0x000fe20000000000 */
[----:B------:R-:W-:Y:S01]  /*bd90*/  FFMA.FTZ R45, -R229, R6, R45 ;  /* 0x00000006e52d7223 */ /* 0x000fe2000001012d */
[----:B------:R-:W-:Y:S02]  /*bda0*/  FSEL R7, R7, -INF , P2 ;  /* 0xff80000007077808 */ /* 0x000fe40001000000 */
[C---:B------:R-:W-:Y:S02]  /*bdb0*/  ISETP.GE.AND P5, PT, R48.reuse, R213, PT ;  /* 0x000000d53000720c */ /* 0x040fe40003fa6270 */
[----:B------:R-:W-:Y:S02]  /*bdc0*/  ISETP.GE.AND P4, PT, R48, R212, PT ;  /* 0x000000d43000720c */ /* 0x000fe40003f86270 */
[----:B------:R-:W-:-:S02]  /*bdd0*/  FSEL R173, R7, -INF , !P5 ;  /* 0xff80000007ad7808 */ /* 0x000fc40006800000 */
[----:B------:R-:W-:Y:S02]  /*bde0*/  FSEL R193, R5, -INF , P4 ;  /* 0xff80000005c17808 */ /* 0x000fe40002000000 */
[----:B------:R-:W-:Y:S02]  /*bdf0*/  I2FP.F32.S32 R46, R4 ;  /* 0x00000004002e7245 */ /* 0x000fe40000201400 */
[----:B------:R-:W1:Y:S01]  /*be00*/  LDSM.16.M88.4 R4, [R180+0xa000] ;  /* 0x00a00000b404783b */ /* 0x000e620000000200 */
[----:B------:R-:W-:Y:S02]  /*be10*/  ISETP.GE.AND P3, PT, R48, R211, PT ;  /* 0x000000d33000720c */ /* 0x000fe40003f66270 */
[----:B------:R-:W-:Y:S01]  /*be20*/  FFMA.FTZ R46, -R229, R46, R47 ;  /* 0x0000002ee52e7223 */ /* 0x000fe2000001012f */
[----:B------:R-:W-:Y:S02]  /*be30*/  IABS R10, R10 ;  /* 0x0000000a000a7213 */ /* 0x000fe40000000000 */
[----:B------:R-:W-:-:S02]  /*be40*/  FSEL R193, R193, -INF , !P3 ;  /* 0xff800000c1c17808 */ /* 0x000fc40005800000 */
[C---:B------:R-:W-:Y:S02]  /*be50*/  ISETP.GE.AND P3, PT, R11.reuse, R212, PT ;  /* 0x000000d40b00720c */ /* 0x040fe40003f66270 */
[C---:B------:R-:W-:Y:S02]  /*be60*/  ISETP.GE.AND P2, PT, R11.reuse, R214, PT ;  /* 0x000000d60b00720c */ /* 0x040fe40003f46270 */
[----:B------:R-:W-:Y:S02]  /*be70*/  IABS R47, R8 ;  /* 0x00000008002f7213 */ /* 0x000fe40000000000 */
[----:B------:R-:W-:Y:S01]  /*be80*/  FSEL R189, R46, -INF , P3 ;  /* 0xff8000002ebd7808 */ /* 0x000fe20001800000 */
[----:B------:R-:W-:Y:S01]  /*be90*/  IMAD.MOV.U32 R46, RZ, RZ, R10 ;  /* 0x000000ffff2e7224 */ /* 0x000fe200078e000a */
[C---:B------:R-:W-:Y:S02]  /*bea0*/  ISETP.GE.AND P5, PT, R11.reuse, R213, PT ;  /* 0x000000d50b00720c */ /* 0x040fe40003fa6270 */
[----:B------:R-:W-:-:S02]  /*beb0*/  ISETP.GE.AND P4, PT, R11, R211, PT ;  /* 0x000000d30b00720c */ /* 0x000fc40003f86270 */
[----:B------:R-:W-:Y:S02]  /*bec0*/  FSEL R177, R45, -INF , P2 ;  /* 0xff8000002db17808 */ /* 0x000fe40001000000 */
[----:B------:R-:W-:Y:S02]  /*bed0*/  IABS R45, R9 ;  /* 0x00000009002d7213 */ /* 0x000fe40000000000 */
[----:B------:R-:W-:Y:S01]  /*bee0*/  I2FP.F32.S32 R47, R47 ;  /* 0x0000002f002f7245 */ /* 0x000fe20000201400 */
[----:B------:R-:W2:Y:S01]  /*bef0*/  LDSM.16.M88.4 R8, [R181+0xa800] ;  /* 0x00a80000b508783b */ /* 0x000ea20000000200 */
[----:B------:R-:W-:Y:S02]  /*bf00*/  FSEL R177, R177, -INF , !P5 ;  /* 0xff800000b1b17808 */ /* 0x000fe40006800000 */
[----:B------:R-:W-:Y:S01]  /*bf10*/  I2FP.F32.S32 R46, R46 ;  /* 0x0000002e002e7245 */ /* 0x000fe20000201400 */
[----:B------:R-:W-:Y:S01]  /*bf20*/  FFMA.FTZ R42, -R229, R47, R42 ;  /* 0x0000002fe52a7223 */ /* 0x000fe2000001012a */
[----:B------:R-:W-:-:S02]  /*bf30*/  FSEL R189, R189, -INF , !P4 ;  /* 0xff800000bdbd7808 */ /* 0x000fc40006000000 */
[C---:B------:R-:W-:Y:S01]  /*bf40*/  ISETP.GE.AND P2, PT, R44.reuse, R214, PT ;  /* 0x000000d62c00720c */ /* 0x040fe20003f46270 */
[----:B------:R-:W-:Y:S01]  /*bf50*/  FFMA.FTZ R46, -R229, R46, R40 ;  /* 0x0000002ee52e7223 */ /* 0x000fe20000010128 */
[C---:B------:R-:W-:Y:S01]  /*bf60*/  ISETP.GE.AND P5, PT, R44.reuse, R213, PT ;  /* 0x000000d52c00720c */ /* 0x040fe20003fa6270 */
[----:B------:R-:W-:Y:S01]  /*bf70*/  VIADD R40, R149, 0xffffff39 ;  /* 0xffffff3995287836 */ /* 0x000fe20000000000 */
[C---:B------:R-:W-:Y:S02]  /*bf80*/  ISETP.GE.AND P3, PT, R44.reuse, R211, PT ;  /* 0x000000d32c00720c */ /* 0x040fe40003f66270 */
[----:B------:R-:W-:Y:S02]  /*bf90*/  ISETP.GE.AND P4, PT, R44, R212, PT ;  /* 0x000000d42c00720c */ /* 0x000fe40003f86270 */
[----:B------:R-:W-:Y:S01]  /*bfa0*/  I2FP.F32.S32 R44, R45 ;  /* 0x0000002d002c7245 */ /* 0x000fe20000201400 */
[----:B-1----:R-:W-:Y:S01]  /*bfb0*/  HMMA.16816.F32 R36, R12, R4, R36 ;  /* 0x000000040c24723c */ /* 0x002fe20000001824 */
[----:B------:R-:W-:-:S02]  /*bfc0*/  IABS R179, R179 ;  /* 0x000000b300b37213 */ /* 0x000fc40000000000 */
[----:B------:R-:W-:Y:S01]  /*bfd0*/  FSEL R46, R46, -INF , P2 ;  /* 0xff8000002e2e7808 */ /* 0x000fe20001000000 */
[C---:B------:R-:W-:Y:S01]  /*bfe0*/  FFMA.FTZ R41, -R229.reuse, R44, R41 ;  /* 0x0000002ce5297223 */ /* 0x040fe20000010129 */
[----:B------:R-:W-:Y:S02]  /*bff0*/  FSEL R44, R42, -INF , P4 ;  /* 0xff8000002a2c7808 */ /* 0x000fe40002000000 */
[----:B------:R-:W-:Y:S01]  /*c000*/  I2FP.F32.S32 R42, R179 ;  /* 0x000000b3002a7245 */ /* 0x000fe20000201400 */
[----:B------:R-:W-:Y:S01]  /*c010*/  HMMA.16816.F32 R32, R12, R6, R32 ;  /* 0x000000060c20723c */ /* 0x000fe20000001820 */
[----:B------:R-:W-:Y:S02]  /*c020*/  ISETP.GE.AND P2, PT, R40, R214, PT ;  /* 0x000000d62800720c */ /* 0x000fe40003f46270 */
[----:B------:R-:W-:Y:S01]  /*c030*/  FSEL R179, R44, -INF , !P3 ;  /* 0xff8000002cb37808 */ /* 0x000fe20005800000 */
[----:B------:R-:W-:Y:S01]  /*c040*/  FFMA.FTZ R42, -R229, R42, R43 ;  /* 0x0000002ae52a7223 */ /* 0x000fe2000001012b */
[----:B------:R-:W-:-:S02]  /*c050*/  ISETP.GE.AND P3, PT, R40, R212, PT ;  /* 0x000000d42800720c */ /* 0x000fc40003f66270 */
[----:B------:R-:W-:Y:S02]  /*c060*/  FSEL R4, R41, -INF , P2 ;  /* 0xff80000029047808 */ /* 0x000fe40001000000 */
[----:B------:R-:W-:Y:S02]  /*c070*/  IABS R41, R175 ;  /* 0x000000af00297213 */ /* 0x000fe40000000000 */
[----:B------:R-:W-:Y:S02]  /*c080*/  FSEL R250, R46, -INF , !P5 ;  /* 0xff8000002efa7808 */ /* 0x000fe40006800000 */
[----:B------:R-:W-:Y:S02]  /*c090*/  IABS R5, R252 ;  /* 0x000000fc00057213 */ /* 0x000fe40000000000 */
[C---:B------:R-:W-:Y:S01]  /*c0a0*/  ISETP.GE.AND P5, PT, R40.reuse, R213, PT ;  /* 0x000000d52800720c */ /* 0x040fe20003fa6270 */
[----:B--2---:R-:W-:Y:S01]  /*c0b0*/  HMMA.16816.F32 R28, R160, R8, R28 ;  /* 0x00000008a01c723c */ /* 0x004fe2000000181c */
[----:B------:R-:W-:Y:S01]  /*c0c0*/  ISETP.GE.AND P4, PT, R40, R211, PT ;  /* 0x000000d32800720c */ /* 0x000fe20003f86270 */
[C---:B------:R-:W-:Y:S01]  /*c0d0*/  VIADD R40, R149.reuse, 0xffffff40 ;  /* 0xffffff4095287836 */ /* 0x040fe20000000000 */
[----:B------:R-:W-:Y:S01]  /*c0e0*/  FSEL R252, R42, -INF , P3 ;  /* 0xff8000002afc7808 */ /* 0x000fe20001800000 */
[----:B------:R-:W-:Y:S01]  /*c0f0*/  VIADD R8, R149, 0xffffff48 ;  /* 0xffffff4895087836 */ /* 0x000fe20000000000 */
[----:B------:R-:W-:-:S02]  /*c100*/  I2FP.F32.S32 R42, R41 ;  /* 0x00000029002a7245 */ /* 0x000fc40000201400 */
[----:B------:R-:W-:Y:S01]  /*c110*/  FSEL R175, R4, -INF , !P5 ;  /* 0xff80000004af7808 */ /* 0x000fe20006800000 */
[----:B------:R-:W-:Y:S01]  /*c120*/  HMMA.16816.F32 R24, R160, R10, R24 ;  /* 0x0000000aa018723c */ /* 0x000fe20000001818 */
[----:B------:R-:W-:Y:S01]  /*c130*/  FSEL R252, R252, -INF , !P4 ;  /* 0xff800000fcfc7808 */ /* 0x000fe20006000000 */
[----:B------:R-:W-:Y:S01]  /*c140*/  FFMA.FTZ R37, -R229, R42, R37 ;  /* 0x0000002ae5257223 */ /* 0x000fe20000010125 */
[C---:B------:R-:W-:Y:S02]  /*c150*/  ISETP.GE.AND P2, PT, R40.reuse, R214, PT ;  /* 0x000000d62800720c */ /* 0x040fe40003f46270 */
[C---:B------:R-:W-:Y:S02]  /*c160*/  ISETP.GE.AND P5, PT, R40.reuse, R213, PT ;  /* 0x000000d52800720c */ /* 0x040fe40003fa6270 */
[C---:B------:R-:W-:Y:S02]  /*c170*/  ISETP.GE.AND P3, PT, R40.reuse, R211, PT ;  /* 0x000000d32800720c */ /* 0x040fe40003f66270 */
[----:B------:R-:W-:-:S02]  /*c180*/  ISETP.GE.AND P4, PT, R40, R212, PT ;  /* 0x000000d42800720c */ /* 0x000fc40003f86270 */
[----:B------:R-:W1:Y:S01]  /*c190*/  LDSM.16.M88.4 R40, [R180+0xa800] ;  /* 0x00a80000b428783b */ /* 0x000e620000000200 */
[----:B------:R-:W-:Y:S02]  /*c1a0*/  IABS R4, R244 ;  /* 0x000000f400047213 */ /* 0x000fe40000000000 */
[----:B------:R-:W-:Y:S02]  /*c1b0*/  I2FP.F32.S32 R5, R5 ;  /* 0x0000000500057245 */ /* 0x000fe40000201400 */
[----:B------:R-:W-:Y:S02]  /*c1c0*/  I2FP.F32.S32 R4, R4 ;  /* 0x0000000400047245 */ /* 0x000fe40000201400 */
[----:B------:R-:W-:Y:S01]  /*c1d0*/  IABS R238, R238 ;  /* 0x000000ee00ee7213 */ /* 0x000fe20000000000 */
[----:B------:R-:W-:Y:S01]  /*c1e0*/  FFMA.FTZ R36, -R229, R5, R36 ;  /* 0x00000005e5247223 */ /* 0x000fe20000010124 */
[----:B------:R-:W-:Y:S02]  /*c1f0*/  VIADD R5, R149, 0xffffff41 ;  /* 0xffffff4195057836 */ /* 0x000fe40000000000 */
[----:B------:R-:W-:Y:S01]  /*c200*/  FFMA.FTZ R38, -R229, R4, R38 ;  /* 0x00000004e5267223 */ /* 0x000fe20000010126 */
[----:B------:R-:W-:Y:S01]  /*c210*/  IABS R242, R242 ;  /* 0x000000f200f27213 */ /* 0x000fe20000000000 */
[----:B------:R-:W-:Y:S01]  /*c220*/  IMAD.MOV.U32 R4, RZ, RZ, R238 ;  /* 0x000000ffff047224 */ /* 0x000fe200078e00ee */
[----:B------:R-:W-:-:S02]  /*c230*/  FSEL R36, R36, -INF , P2 ;  /* 0xff80000024247808 */ /* 0x000fc40001000000 */
[C---:B------:R-:W-:Y:S01]  /*c240*/  ISETP.GE.AND P2, PT, R5.reuse, R214, PT ;  /* 0x000000d60500720c */ /* 0x040fe20003f46270 */
[----:B------:R-:W-:Y:S01]  /*c250*/  IMAD.MOV.U32 R10, RZ, RZ, R242 ;  /* 0x000000ffff0a7224 */ /* 0x000fe200078e00f2 */
[----:B------:R-:W-:Y:S02]  /*c260*/  FSEL R244, R38, -INF , P4 ;  /* 0xff80000026f47808 */ /* 0x000fe40002000000 */
[----:B------:R-:W-:Y:S02]  /*c270*/  FSEL R238, R36, -INF , !P5 ;  /* 0xff80000024ee7808 */ /* 0x000fe40006800000 */
[----:B------:R-:W-:Y:S02]  /*c280*/  ISETP.GE.AND P5, PT, R5, R213, PT ;  /* 0x000000d50500720c */ /* 0x000fe40003fa6270 */
[----:B------:R-:W-:Y:S02]  /*c290*/  I2FP.F32.S32 R4, R4 ;  /* 0x0000000400047245 */ /* 0x000fe40000201400 */
[----:B------:R-:W-:-:S02]  /*c2a0*/  FSEL R37, R37, -INF , P2 ;  /* 0xff80000025257808 */ /* 0x000fc40001000000 */
[----:B------:R-:W-:Y:S01]  /*c2b0*/  FSEL R244, R244, -INF , !P3 ;  /* 0xff800000f4f47808 */ /* 0x000fe20005800000 */
[----:B------:R-:W-:Y:S01]  /*c2c0*/  FFMA.FTZ R4, -R229, R4, R39 ;  /* 0x00000004e5047223 */ /* 0x000fe20000010127 */
[C---:B------:R-:W-:Y:S02]  /*c2d0*/  ISETP.GE.AND P4, PT, R5.reuse, R211, PT ;  /* 0x000000d30500720c */ /* 0x040fe40003f86270 */
[----:B------:R-:W-:Y:S02]  /*c2e0*/  ISETP.GE.AND P3, PT, R5, R212, PT ;  /* 0x000000d40500720c */ /* 0x000fe40003f66270 */
[----:B------:R-:W-:Y:S02]  /*c2f0*/  IABS R5, R240 ;  /* 0x000000f000057213 */ /* 0x000fe40000000000 */
[----:B------:R-:W-:Y:S02]  /*c300*/  FSEL R240, R37, -INF , !P5 ;  /* 0xff80000025f07808 */ /* 0x000fe40006800000 */
[----:B------:R-:W-:-:S02]  /*c310*/  IABS R37, R246 ;  /* 0x000000f600257213 */ /* 0x000fc40000000000 */
[----:B------:R-:W-:Y:S01]  /*c320*/  I2FP.F32.S32 R36, R5 ;  /* 0x0000000500247245 */ /* 0x000fe20000201400 */
[C---:B-1----:R-:W-:Y:S01]  /*c330*/  HMMA.16816.F32 R28, R12.reuse, R40, R28 ;  /* 0x000000280c1c723c */ /* 0x042fe2000000181c */
[----:B------:R-:W-:Y:S02]  /*c340*/  I2FP.F32.S32 R37, R37 ;  /* 0x0000002500257245 */ /* 0x000fe40000201400 */
[----:B------:R-:W-:Y:S01]  /*c350*/  FSEL R246, R4, -INF , P3 ;  /* 0xff80000004f67808 */ /* 0x000fe20001800000 */
[C---:B------:R-:W-:Y:S01]  /*c360*/  FFMA.FTZ R32, -R229.reuse, R36, R32 ;  /* 0x00000024e5207223 */ /* 0x040fe20000010120 */
[----:B------:R-:W-:Y:S01]  /*c370*/  IABS R9, R248 ;  /* 0x000000f800097213 */ /* 0x000fe20000000000 */
[----:B------:R-:W-:Y:S01]  /*c380*/  FFMA.FTZ R34, -R229, R37, R34 ;  /* 0x00000025e5227223 */ /* 0x000fe20000010122 */
[----:B------:R-:W-:Y:S01]  /*c390*/  FSEL R246, R246, -INF , !P4 ;  /* 0xff800000f6f67808 */ /* 0x000fe20006000000 */
[----:B------:R-:W1:Y:S01]  /*c3a0*/  LDSM.16.M88.4 R4, [R181+0xb000] ;  /* 0x00b00000b504783b */ /* 0x000e620000000200 */
[C---:B------:R-:W-:Y:S01]  /*c3b0*/  ISETP.GE.AND P2, PT, R8.reuse, R214, PT ;  /* 0x000000d60800720c */ /* 0x040fe20003f46270 */
[----:B------:R-:W-:Y:S01]  /*c3c0*/  HMMA.16816.F32 R40, R12, R42, R24 ;  /* 0x0000002a0c28723c */ /* 0x000fe20000001818 */
[----:B------:R-:W-:-:S02]  /*c3d0*/  ISETP.GE.AND P4, PT, R8, R212, PT ;  /* 0x000000d40800720c */ /* 0x000fc40003f86270 */
[C---:B------:R-:W-:Y:S02]  /*c3e0*/  ISETP.GE.AND P5, PT, R8.reuse, R213, PT ;  /* 0x000000d50800720c */ /* 0x040fe40003fa6270 */
[----:B------:R-:W-:Y:S02]  /*c3f0*/  ISETP.GE.AND P3, PT, R8, R211, PT ;  /* 0x000000d30800720c */ /* 0x000fe40003f66270 */
[----:B------:R-:W-:Y:S01]  /*c400*/  I2FP.F32.S32 R8, R9 ;  /* 0x0000000900087245 */ /* 0x000fe20000201400 */
[----:B------:R-:W-:Y:S01]  /*c410*/  VIADD R9, R149, 0xffffff49 ;  /* 0xffffff4995097836 */ /* 0x000fe20000000000 */
[----:B------:R-:W-:Y:S02]  /*c420*/  FSEL R32, R32, -INF , P2 ;  /* 0xff80000020207808 */ /* 0x000fe40001000000 */
[----:B------:R-:W-:Y:S01]  /*c430*/  FSEL R34, R34, -INF , P4 ;  /* 0xff80000022227808 */ /* 0x000fe20002000000 */
[----:B------:R-:W-:Y:S01]  /*c440*/  FFMA.FTZ R33, -R229, R8, R33 ;  /* 0x00000008e5217223 */ /* 0x000fe20000010121 */
[----:B------:R-:W-:Y:S01]  /*c450*/  I2FP.F32.S32 R10, R10 ;  /* 0x0000000a000a7245 */ /* 0x000fe20000201400 */
[----:B------:R-:W-:Y:S01]  /*c460*/  VIADD R8, R149, 0xffffff50 ;  /* 0xffffff5095087836 */ /* 0x000fe20000000000 */
[----:B------:R-:W-:-:S02]  /*c470*/  IABS R11, R234 ;  /* 0x000000ea000b7213 */ /* 0x000fc40000000000 */
[----:B------:R-:W-:Y:S01]  /*c480*/  FSEL R242, R32, -INF , !P5 ;  /* 0xff80000020f27808 */ /* 0x000fe20006800000 */
[----:B------:R-:W-:Y:S01]  /*c490*/  FFMA.FTZ R10, -R229, R10, R35 ;  /* 0x0000000ae50a7223 */ /* 0x000fe20000010123 */
[----:B------:R-:W-:Y:S02]  /*c4a0*/  FSEL R248, R34, -INF , !P3 ;  /* 0xff80000022f87808 */ /* 0x000fe40005800000 */
[C---:B------:R-:W-:Y:S02]  /*c4b0*/  ISETP.GE.AND P2, PT, R9.reuse, R214, PT ;  /* 0x000000d60900720c */ /* 0x040fe40003f46270 */
[C---:B------:R-:W-:Y:S02]  /*c4c0*/  ISETP.GE.AND P5, PT, R9.reuse, R213, PT ;  /* 0x000000d50900720c */ /* 0x040fe40003fa6270 */
[C---:B------:R-:W-:Y:S02]  /*c4d0*/  ISETP.GE.AND P4, PT, R9.reuse, R211, PT ;  /* 0x000000d30900720c */ /* 0x040fe40003f86270 */
[----:B------:R-:W-:-:S02]  /*c4e0*/  ISETP.GE.AND P3, PT, R9, R212, PT ;  /* 0x000000d40900720c */ /* 0x000fc40003f66270 */
[----:B------:R-:W-:Y:S02]  /*c4f0*/  I2FP.F32.S32 R11, R11 ;  /* 0x0000000b000b7245 */ /* 0x000fe40000201400 */
[----:B------:R-:W-:Y:S02]  /*c500*/  IABS R9, R224 ;  /* 0x000000e000097213 */ /* 0x000fe40000000000 */
[----:B------:R-:W-:Y:S01]  /*c510*/  FSEL R33, R33, -INF , P2 ;  /* 0xff80000021217808 */ /* 0x000fe20001000000 */
[----:B------:R-:W-:Y:S01]  /*c520*/  FFMA.FTZ R11, -R229, R11, R28 ;  /* 0x0000000be50b7223 */ /* 0x000fe2000001011c */
[----:B------:R-:W-:Y:S02]  /*c530*/  IABS R32, R230 ;  /* 0x000000e600207213 */ /* 0x000fe40000000000 */
[----:B------:R-:W-:Y:S01]  /*c540*/  I2FP.F32.S32 R9, R9 ;  /* 0x0000000900097245 */ /* 0x000fe20000201400 */
[----:B-1----:R-:W-:Y:S01]  /*c550*/  HMMA.16816.F32 R20, R160, R4, R20 ;  /* 0x00000004a014723c */ /* 0x002fe20000001814 */
[----:B------:R-:W-:Y:S01]  /*c560*/  ISETP.GE.AND P2, PT, R8, R214, PT ;  /* 0x000000d60800720c */ /* 0x000fe20003f46270 */
[----:B------:R-:W-:Y:S01]  /*c570*/  VIADD R4, R149, 0xffffff51 ;  /* 0xffffff5195047836 */ /* 0x000fe20000000000 */
[----:B------:R-:W-:Y:S01]  /*c580*/  FSEL R230, R10, -INF , P3 ;  /* 0xff8000000ae67808 */ /* 0x000fe20001800000 */
[----:B------:R-:W-:Y:S01]  /*c590*/  FFMA.FTZ R9, -R229, R9, R30 ;  /* 0x00000009e5097223 */ /* 0x000fe2000001011e */
[----:B------:R-:W-:-:S02]  /*c5a0*/  IABS R202, R202 ;  /* 0x000000ca00ca7213 */ /* 0x000fc40000000000 */
[----:B------:R-:W-:Y:S01]  /*c5b0*/  FSEL R234, R33, -INF , !P5 ;  /* 0xff80000021ea7808 */ /* 0x000fe20006800000 */
[----:B------:R-:W-:Y:S01]  /*c5c0*/  HMMA.16816.F32 R16, R160, R6, R16 ;  /* 0x00000006a010723c */ /* 0x000fe20000001810 */
[----:B------:R-:W-:Y:S01]  /*c5d0*/  I2FP.F32.S32 R10, R32 ;  /* 0x00000020000a7245 */ /* 0x000fe20000201400 */
[----:B------:R-:W-:Y:S01]  /*c5e0*/  IMAD.MOV.U32 R28, RZ, RZ, R202 ;  /* 0x000000ffff1c7224 */ /* 0x000fe200078e00ca */
[----:B------:R-:W-:Y:S02]  /*c5f0*/  FSEL R230, R230, -INF , !P4 ;  /* 0xff800000e6e67808 */ /* 0x000fe40006000000 */
[----:B------:R-:W-:Y:S01]  /*c600*/  FSEL R11, R11, -INF , P2 ;  /* 0xff8000000b0b7808 */ /* 0x000fe20001000000 */
[----:B------:R-:W-:Y:S01]  /*c610*/  FFMA.FTZ R29, -R229, R10, R29 ;  /* 0x0000000ae51d7223 */ /* 0x000fe2000001011d */
[C---:B------:R-:W-:Y:S02]  /*c620*/  ISETP.GE.AND P5, PT, R8.reuse, R213, PT ;  /* 0x000000d50800720c */ /* 0x040fe40003fa6270 */
[----:B------:R-:W-:-:S02]  /*c630*/  ISETP.GE.AND P4, PT, R8, R212, PT ;  /* 0x000000d40800720c */ /* 0x000fc40003f86270 */
[----:B------:R-:W-:Y:S02]  /*c640*/  ISETP.GE.AND P3, PT, R8, R211, PT ;  /* 0x000000d30800720c */ /* 0x000fe40003f66270 */
[----:B------:R-:W-:Y:S02]  /*c650*/  FSEL R202, R11, -INF , !P5 ;  /* 0xff8000000bca7808 */ /* 0x000fe40006800000 */
[----:B------:R-:W-:Y:S02]  /*c660*/  FSEL R224, R9, -INF , P4 ;  /* 0xff80000009e07808 */ /* 0x000fe40002000000 */
[----:B------:R-:W1:Y:S01]  /*c670*/  LDSM.16.M88.4 R8, [R180+0xb000] ;  /* 0x00b00000b408783b */ /* 0x000e620000000200 */
[C---:B------:R-:W-:Y:S02]  /*c680*/  ISETP.GE.AND P2, PT, R4.reuse, R214, PT ;  /* 0x000000d60400720c */ /* 0x040fe40003f46270 */
[----:B------:R-:W-:Y:S02]  /*c690*/  I2FP.F32.S32 R28, R28 ;  /* 0x0000001c001c7245 */ /* 0x000fe40000201400 */
[----:B------:R-:W-:-:S02]  /*c6a0*/  ISETP.GE.AND P5, PT, R4, R213, PT ;  /* 0x000000d50400720c */ /* 0x000fc40003fa6270 */
[----:B------:R-:W-:Y:S01]  /*c6b0*/  FSEL R29, R29, -INF , P2 ;  /* 0xff8000001d1d7808 */ /* 0x000fe20001000000 */
[----:B------:R-:W-:Y:S01]  /*c6c0*/  FFMA.FTZ R28, -R229, R28, R31 ;  /* 0x0000001ce51c7223 */ /* 0x000fe2000001011f */
[----:B------:R-:W-:Y:S02]  /*c6d0*/  FSEL R224, R224, -INF , !P3 ;  /* 0xff800000e0e07808 */ /* 0x000fe40005800000 */
[----:B------:R-:W-:Y:S02]  /*c6e0*/  ISETP.GE.AND P3, PT, R4, R212, PT ;  /* 0x000000d40400720c */ /* 0x000fe40003f66270 */
[----:B------:R-:W-:Y:S02]  /*c6f0*/  IABS R24, R194 ;  /* 0x000000c200187213 */ /* 0x000fe40000000000 */
[----:B------:R-:W-:Y:S02]  /*c700*/  FSEL R194, R29, -INF , !P5 ;  /* 0xff8000001dc27808 */ /* 0x000fe40006800000 */
[----:B------:R-:W-:-:S02]  /*c710*/  IABS R29, R204 ;  /* 0x000000cc001d7213 */ /* 0x000fc40000000000 */
[----:B------:R-:W-:Y:S02]  /*c720*/  FSEL R204, R28, -INF , P3 ;  /* 0xff8000001ccc7808 */ /* 0x000fe40001800000 */
[----:B------:R-:W-:Y:S01]  /*c730*/  ISETP.GE.AND P4, PT, R4, R211, PT ;  /* 0x000000d30400720c */ /* 0x000fe20003f86270 */
[----:B------:R-:W-:Y:S01]  /*c740*/  VIADD R4, R149, 0xffffff58 ;  /* 0xffffff5895047836 */ /* 0x000fe20000000000 */
[----:B------:R-:W-:Y:S02]  /*c750*/  I2FP.F32.S32 R28, R24 ;  /* 0x00000018001c7245 */ /* 0x000fe40000201400 */
[----:B------:R-:W2:Y:S01]  /*c760*/  LDSM.16.M88.4 R24, [R181+0xb800] ;  /* 0x00b80000b518783b */ /* 0x000ea20000000200 */
[----:B------:R-:W-:Y:S02]  /*c770*/  IABS R192, R192 ;  /* 0x000000c000c07213 */ /* 0x000fe40000000000 */
[----:B------:R-:W-:Y:S01]  /*c780*/  FFMA.FTZ R28, -R229, R28, R40 ;  /* 0x0000001ce51c7223 */ /* 0x000fe20000010128 */
[----:B------:R-:W-:-:S02]  /*c790*/  ISETP.GE.AND P2, PT, R4, R214, PT ;  /* 0x000000d60400720c */ /* 0x000fc40003f46270 */
[----:B------:R-:W-:Y:S01]  /*c7a0*/  I2FP.F32.S32 R29, R29 ;  /* 0x0000001d001d7245 */ /* 0x000fe20000201400 */
[----:B------:R-:W-:Y:S01]  /*c7b0*/  IMAD.MOV.U32 R6, RZ, RZ, R192 ;  /* 0x000000ffff067224 */ /* 0x000fe200078e00c0 */
[----:B------:R-:W-:Y:S02]  /*c7c0*/  ISETP.GE.AND P5, PT, R4, R213, PT ;  /* 0x000000d50400720c */ /* 0x000fe40003fa6270 */
[----:B------:R-:W-:Y:S01]  /*c7d0*/  FSEL R28, R28, -INF , P2 ;  /* 0xff8000001c1c7808 */ /* 0x000fe20001000000 */
[----:B------:R-:W-:Y:S01]  /*c7e0*/  FFMA.FTZ R29, -R229, R29, R42 ;  /* 0x0000001de51d7223 */ /* 0x000fe2000001012a */
[----:B------:R-:W-:Y:S02]  /*c7f0*/  FSEL R204, R204, -INF , !P4 ;  /* 0xff800000cccc7808 */ /* 0x000fe40006000000 */
[----:B------:R-:W-:Y:S01]  /*c800*/  FSEL R192, R28, -INF , !P5 ;  /* 0xff8000001cc07808 */ /* 0x000fe20006800000 */
[----:B-1----:R-:W-:Y:S01]  /*c810*/  HMMA.16816.F32 R20, R12, R8, R20 ;  /* 0x000000080c14723c */ /* 0x002fe20000001814 */
[----:B------:R-:W-:-:S02]  /*c820*/  ISETP.GE.AND P4, PT, R4, R212, PT ;  /* 0x000000d40400720c */ /* 0x000fc40003f86270 */
[----:B------:R-:W-:Y:S02]  /*c830*/  IABS R28, R178 ;  /* 0x000000b2001c7213 */ /* 0x000fe40000000000 */
[----:B------:R-:W-:Y:S02]  /*c840*/  FSEL R29, R29, -INF , P4 ;  /* 0xff8000001d1d7808 */ /* 0x000fe40002000000 */
[----:B------:R-:W-:Y:S01]  /*c850*/  I2FP.F32.S32 R28, R28 ;  /* 0x0000001c001c7245 */ /* 0x000fe20000201400 */
[----:B------:R-:W-:Y:S01]  /*c860*/  HMMA.16816.F32 R16, R12, R10, R16 ;  /* 0x0000000a0c10723c */ /* 0x000fe20000001810 */
[----:B------:R-:W-:Y:S02]  /*c870*/  ISETP.GE.AND P3, PT, R4, R211, PT ;  /* 0x000000d30400720c */ /* 0x000fe40003f66270 */
[----:B------:R-:W-:Y:S02]  /*c880*/  IABS R5, R226 ;  /* 0x000000e200057213 */ /* 0x000fe40000000000 */
[----:B------:R-:W-:-:S02]  /*c890*/  FSEL R226, R29, -INF , !P3 ;  /* 0xff8000001de27808 */ /* 0x000fc40005800000 */
[----:B------:R-:W-:Y:S02]  /*c8a0*/  IABS R9, R251 ;  /* 0x000000fb00097213 */ /* 0x000fe40000000000 */
[----:B------:R-:W-:Y:S01]  /*c8b0*/  I2FP.F32.S32 R4, R5 ;  /* 0x0000000500047245 */ /* 0x000fe20000201400 */
[----:B------:R-:W-:Y:S02]  /*c8c0*/  VIADD R5, R149, 0xffffff59 ;  /* 0xffffff5995057836 */ /* 0x000fe40000000000 */
[C---:B------:R-:W-:Y:S01]  /*c8d0*/  FFMA.FTZ R21, -R229.reuse, R28, R21 ;  /* 0x0000001ce5157223 */ /* 0x040fe20000010115 */
[----:B------:R-:W-:Y:S01]  /*c8e0*/  I2FP.F32.S32 R6, R6 ;  /* 0x0000000600067245 */ /* 0x000fe20000201400 */
[----:B------:R-:W1:Y:S01]  /*c8f0*/  LDSM.16.M88.4 R28, [R180+0xb800] ;  /* 0x00b80000b41c783b */ /* 0x000e620000000200 */
[----:B------:R-:W-:Y:S01]  /*c900*/  I2FP.F32.S32 R9, R9 ;  /* 0x0000000900097245 */ /* 0x000fe20000201400 */
[C---:B------:R-:W-:Y:S01]  /*c910*/  FFMA.FTZ R41, -R229.reuse, R4, R41 ;  /* 0x00000004e5297223 */ /* 0x040fe20000010129 */
[----:B------:R-:W-:Y:S01]  /*c920*/  IABS R8, R176 ;  /* 0x000000b000087213 */ /* 0x000fe20000000000 */
[----:B------:R-:W-:Y:S01]  /*c930*/  FFMA.FTZ R6, -R229, R6, R43 ;  /* 0x00000006e5067223 */ /* 0x000fe2000001012b */
[----:B------:R-:W-:Y:S01]  /*c940*/  ISETP.GE.AND P2, PT, R5, R214, PT ;  /* 0x000000d60500720c */ /* 0x000fe20003f46270 */
[----:B------:R-:W-:Y:S01]  /*c950*/  FFMA.FTZ R9, -R229, R9, R20 ;  /* 0x00000009e5097223 */ /* 0x000fe20000010114 */
[----:B------:R-:W-:Y:S01]  /*c960*/  ISETP.GE.AND P3, PT, R5, R212, PT ;  /* 0x000000d40500720c */ /* 0x000fe20003f66270 */
[C---:B------:R-:W-:Y:S01]  /*c970*/  VIADD R4, R149.reuse, 0xffffff60 ;  /* 0xffffff6095047836 */ /* 0x040fe20000000000 */
[----:B------:R-:W-:Y:S01]  /*c980*/  I2FP.F32.S32 R20, R8 ;  /* 0x0000000800147245 */ /* 0x000fe20000201400 */
[----:B------:R-:W-:Y:S01]  /*c990*/  VIADD R8, R149, 0xffffff61 ;  /* 0xffffff6195087836 */ /* 0x000fe20000000000 */
[----:B------:R-:W-:Y:S01]  /*c9a0*/  ISETP.GE.AND P5, PT, R5, R213, PT ;  /* 0x000000d50500720c */ /* 0x000fe20003fa6270 */
[----:B------:R-:W-:-:S04]  /*c9b0*/  DEPBAR.LE SB0, 0x0 ;  /* 0x000080000000791a */ /* 0x000fc80000000000 */
[----:B------:R-:W-:Y:S01]  /*c9c0*/  ISETP.GE.AND P4, PT, R5, R211, PT ;  /* 0x000000d30500720c */ /* 0x000fe20003f86270 */
[----:B------:R-:W-:Y:S01]  /*c9d0*/  FFMA.FTZ R22, -R229, R20, R22 ;  /* 0x00000014e5167223 */ /* 0x000fe20000010116 */
[----:B------:R-:W-:Y:S02]  /*c9e0*/  FSEL R41, R41, -INF , P2 ;  /* 0xff80000029297808 */ /* 0x000fe40001000000 */
[----:B------:R-:W-:Y:S02]  /*c9f0*/  FSEL R6, R6, -INF , P3 ;  /* 0xff80000006067808 */ /* 0x000fe40001800000 */
[----:B------:R-:W-:Y:S02]  /*ca00*/  IABS R174, R174 ;  /* 0x000000ae00ae7213 */ /* 0x000fe40000000000 */
[----:B------:R-:W-:Y:S02]  /*ca10*/  FSEL R178, R41, -INF , !P5 ;  /* 0xff80000029b27808 */ /* 0x000fe40006800000 */
[----:B------:R-:W-:Y:S01]  /*ca20*/  FSEL R176, R6, -INF , !P4 ;  /* 0xff80000006b07808 */ /* 0x000fe20006000000 */
[----:B------:R-:W-:Y:S01]  /*ca30*/  IMAD.MOV.U32 R20, RZ, RZ, R174 ;  /* 0x000000ffff147224 */ /* 0x000fe200078e00ae */
[----:B------:R-:W-:-:S02]  /*ca40*/  ISETP.GE.AND P2, PT, R4, R214, PT ;  /* 0x000000d60400720c */ /* 0x000fc40003f46270 */
[C---:B------:R-:W-:Y:S02]  /*ca50*/  ISETP.GE.AND P5, PT, R4.reuse, R213, PT ;  /* 0x000000d50400720c */ /* 0x040fe40003fa6270 */
[C---:B------:R-:W-:Y:S02]  /*ca60*/  ISETP.GE.AND P3, PT, R4.reuse, R211, PT ;  /* 0x000000d30400720c */ /* 0x040fe40003f66270 */
[----:B------:R-:W-:Y:S02]  /*ca70*/  ISETP.GE.AND P4, PT, R4, R212, PT ;  /* 0x000000d40400720c */ /* 0x000fe40003f86270 */
[----:B--2---:R-:W-:Y:S01]  /*ca80*/  HMMA.16816.F32 R4, R160, R24, R168 ;  /* 0x00000018a004723c */ /* 0x004fe200000018a8 */
[----:B------:R-:W-:Y:S02]  /*ca90*/  FSEL R9, R9, -INF , P2 ;  /* 0xff80000009097808 */ /* 0x000fe40001000000 */
[----:B------:R-:W-:Y:S02]  /*caa0*/  FSEL R174, R22, -INF , P4 ;  /* 0xff80000016ae7808 */ /* 0x000fe40002000000 */
[----:B------:R-:W-:-:S02]  /*cab0*/  IABS R10, R172 ;  /* 0x000000ac000a7213 */ /* 0x000fc40000000000 */
[----:B------:R-:W-:Y:S01]  /*cac0*/  I2FP.F32.S32 R20, R20 ;  /* 0x0000001400147245 */ /* 0x000fe20000201400 */
[----:B------:R-:W-:Y:S01]  /*cad0*/  HMMA.16816.F32 R24, R160, R26, R164 ;  /* 0x0000001aa018723c */ /* 0x000fe200000018a4 */
[----:B------:R-:W-:Y:S02]  /*cae0*/  FSEL R170, R9, -INF , !P5 ;  /* 0xff80000009aa7808 */ /* 0x000fe40006800000 */
[----:B------:R-:W-:Y:S01]  /*caf0*/  FSEL R174, R174, -INF , !P3 ;  /* 0xff800000aeae7808 */ /* 0x000fe20005800000 */
[----:B------:R-:W-:Y:S01]  /*cb00*/  FFMA.FTZ R20, -R229, R20, R23 ;  /* 0x00000014e5147223 */ /* 0x000fe20000010117 */
[C---:B------:R-:W-:Y:S02]  /*cb10*/  ISETP.GE.AND P2, PT, R8.reuse, R214, PT ;  /* 0x000000d60800720c */ /* 0x040fe40003f46270 */
[C---:B------:R-:W-:Y:S02]  /*cb20*/  ISETP.GE.AND P5, PT, R8.reuse, R213, PT ;  /* 0x000000d50800720c */ /* 0x040fe40003fa6270 */
[----:B------:R-:W-:-:S02]  /*cb30*/  ISETP.GE.AND P4, PT, R8, R211, PT ;  /* 0x000000d30800720c */ /* 0x000fc40003f86270 */
[----:B------:R-:W-:Y:S01]  /*cb40*/  ISETP.GE.AND P3, PT, R8, R212, PT ;  /* 0x000000d40800720c */ /* 0x000fe20003f66270 */
[----:B------:R-:W-:Y:S01]  /*cb50*/  VIADD R8, R149, 0xffffff68 ;  /* 0xffffff6895087836 */ /* 0x000fe20000000000 */
[----:B------:R-:W-:Y:S01]  /*cb60*/  I2FP.F32.S32 R10, R10 ;  /* 0x0000000a000a7245 */ /* 0x000fe20000201400 */
[C---:B-1----:R-:W-:Y:S01]  /*cb70*/  HMMA.16816.F32 R4, R12.reuse, R28, R4 ;  /* 0x0000001c0c04723c */ /* 0x042fe20000001804 */
[----:B------:R-:W-:Y:S02]  /*cb80*/  IABS R11, R159 ;  /* 0x0000009f000b7213 */ /* 0x000fe40000000000 */
[----:B------:R-:W-:Y:S01]  /*cb90*/  FSEL R21, R21, -INF , P2 ;  /* 0xff80000015157808 */ /* 0x000fe20001000000 */
[----:B------:R-:W-:Y:S01]  /*cba0*/  FFMA.FTZ R10, -R229, R10, R16 ;  /* 0x0000000ae50a7223 */ /* 0x000fe20000010110 */
[----:B------:R-:W-:Y:S02]  /*cbb0*/  ISETP.GE.AND P2, PT, R8, R214, PT ;  /* 0x000000d60800720c */ /* 0x000fe40003f46270 */
[----:B------:R-:W-:Y:S01]  /*cbc0*/  I2FP.F32.S32 R11, R11 ;  /* 0x0000000b000b7245 */ /* 0x000fe20000201400 */
[----:B------:R-:W-:Y:S01]  /*cbd0*/  HMMA.16816.F32 R24, R12, R30, R24 ;  /* 0x0000001e0c18723c */ /* 0x000fe20000001818 */
[----:B------:R-:W-:-:S02]  /*cbe0*/  FSEL R20, R20, -INF , P3 ;  /* 0xff80000014147808 */ /* 0x000fc40001800000 */
[----:B------:R-:W-:Y:S01]  /*cbf0*/  FSEL R168, R21, -INF , !P5 ;  /* 0xff80000015a87808 */ /* 0x000fe20006800000 */
[----:B------:R-:W-:Y:S01]  /*cc00*/  FFMA.FTZ R11, -R229, R11, R18 ;  /* 0x0000000be50b7223 */ /* 0x000fe20000010112 */
[----:B------:R-:W-:Y:S02]  /*cc10*/  ISETP.GE.AND P5, PT, R8, R213, PT ;  /* 0x000000d50800720c */ /* 0x000fe40003fa6270 */
[----:B------:R-:W-:Y:S02]  /*cc20*/  FSEL R10, R10, -INF , P2 ;  /* 0xff8000000a0a7808 */ /* 0x000fe40001000000 */
[----:B------:R-:W-:Y:S02]  /*cc30*/  IABS R9, R157 ;  /* 0x0000009d00097213 */ /* 0x000fe40000000000 */
[----:B------:R-:W-:Y:S02]  /*cc40*/  FSEL R172, R20, -INF , !P4 ;  /* 0xff80000014ac7808 */ /* 0x000fe40006000000 */
[----:B------:R-:W-:-:S02]  /*cc50*/  IABS R156, R156 ;  /* 0x0000009c009c7213 */ /* 0x000fc40000000000 */
[C---:B------:R-:W-:Y:S02]  /*cc60*/  ISETP.GE.AND P4, PT, R8.reuse, R212, PT ;  /* 0x000000d40800720c */ /* 0x040fe40003f86270 */
[----:B------:R-:W-:Y:S02]  /*cc70*/  ISETP.GE.AND P3, PT, R8, R211, PT ;  /* 0x000000d30800720c */ /* 0x000fe40003f66270 */
[----:B------:R-:W-:Y:S02]  /*cc80*/  FSEL R164, R10, -INF , !P5 ;  /* 0xff8000000aa47808 */ /* 0x000fe40006800000 */
[----:B------:R-:W-:Y:S01]  /*cc90*/  I2FP.F32.S32 R8, R9 ;  /* 0x0000000900087245 */ /* 0x000fe20000201400 */
[----:B------:R-:W-:Y:S01]  /*cca0*/  VIADD R9, R149, 0xffffff69 ;  /* 0xffffff6995097836 */ /* 0x000fe20000000000 */
[----:B------:R-:W-:Y:S02]  /*ccb0*/  I2FP.F32.S32 R10, R156 ;  /* 0x0000009c000a7245 */ /* 0x000fe40000201400 */
[----:B------:R-:W-:Y:S01]  /*ccc0*/  FSEL R11, R11, -INF , P4 ;  /* 0xff8000000b0b7808 */ /* 0x000fe20002000000 */
[----:B------:R-:W-:Y:S01]  /*ccd0*/  FFMA.FTZ R17, -R229, R8, R17 ;  /* 0x00000008e5117223 */ /* 0x000fe20000010111 */
[----:B------:R-:W-:Y:S01]  /*cce0*/  ISETP.GE.AND P2, PT, R9, R214, PT ;  /* 0x000000d60900720c */ /* 0x000fe20003f46270 */
[----:B------:R-:W-:Y:S01]  /*ccf0*/  FFMA.FTZ R10, -R229, R10, R19 ;  /* 0x0000000ae50a7223 */ /* 0x000fe20000010113 */
[----:B------:R-:W-:Y:S01]  /*cd00*/  FSEL R166, R11, -INF , !P3 ;  /* 0xff8000000ba67808 */ /* 0x000fe20005800000 */
[----:B------:R-:W-:Y:S01]  /*cd10*/  VIADD R8, R149, 0xffffff70 ;  /* 0xffffff7095087836 */ /* 0x000fe20000000000 */
[----:B------:R-:W-:-:S02]  /*cd20*/  ISETP.GE.AND P3, PT, R9, R212, PT ;  /* 0x000000d40900720c */ /* 0x000fc40003f66270 */
[----:B------:R-:W-:Y:S02]  /*cd30*/  IABS R145, R145 ;  /* 0x0000009100917213 */ /* 0x000fe40000000000 */
[----:B------:R-:W-:Y:S02]  /*cd40*/  IABS R144, R144 ;  /* 0x0000009000907213 */ /* 0x000fe40000000000 */
[C---:B------:R-:W-:Y:S02]  /*cd50*/  ISETP.GE.AND P5, PT, R9.reuse, R213, PT ;  /* 0x000000d50900720c */ /* 0x040fe40003fa6270 */
[----:B------:R-:W-:Y:S02]  /*cd60*/  ISETP.GE.AND P4, PT, R9, R211, PT ;  /* 0x000000d30900720c */ /* 0x000fe40003f86270 */
[----:B------:R-:W-:Y:S02]  /*cd70*/  FSEL R17, R17, -INF , P2 ;  /* 0xff80000011117808 */ /* 0x000fe40001000000 */
[----:B------:R-:W-:-:S02]  /*cd80*/  FSEL R10, R10, -INF , P3 ;  /* 0xff8000000a0a7808 */ /* 0x000fc40001800000 */
[----:B------:R-:W-:Y:S02]  /*cd90*/  I2FP.F32.S32 R145, R145 ;  /* 0x0000009100917245 */ /* 0x000fe40000201400 */
[----:B------:R-:W-:Y:S02]  /*cda0*/  IABS R137, R137 ;  /* 0x0000008900897213 */ /* 0x000fe40000000000 */
[----:B------:R-:W-:Y:S01]  /*cdb0*/  I2FP.F32.S32 R9, R144 ;  /* 0x0000009000097245 */ /* 0x000fe20000201400 */
[----:B------:R-:W-:Y:S01]  /*cdc0*/  FFMA.FTZ R145, -R229, R145, R4 ;  /* 0x00000091e5917223 */ /* 0x000fe20000010104 */
[----:B------:R-:W-:Y:S01]  /*cdd0*/  FSEL R162, R17, -INF , !P5 ;  /* 0xff80000011a27808 */ /* 0x000fe20006800000 */
[----:B------:R-:W-:Y:S01]  /*cde0*/  VIADD R4, R149, 0xffffff71 ;  /* 0xffffff7195047836 */ /* 0x000fe20000000000 */
[----:B------:R-:W-:Y:S01]  /*cdf0*/  FSEL R160, R10, -INF , !P4 ;  /* 0xff8000000aa07808 */ /* 0x000fe20006000000 */
[----:B------:R-:W-:Y:S01]  /*ce00*/  FFMA.FTZ R6, -R229, R9, R6 ;  /* 0x00000009e5067223 */ /* 0x000fe20000010106 */
[----:B------:R-:W-:-:S02]  /*ce10*/  ISETP.GE.AND P2, PT, R8, R214, PT ;  /* 0x000000d60800720c */ /* 0x000fc40003f46270 */
[C---:B------:R-:W-:Y:S01]  /*ce20*/  ISETP.GE.AND P5, PT, R8.reuse, R213, PT ;  /* 0x000000d50800720c */ /* 0x040fe20003fa6270 */
[----:B------:R-:W-:Y:S01]  /*ce30*/  BAR.SYNC.DEFER_BLOCKING 0x0 ;  /* 0x0000000000007b1d */ /* 0x000fe20000010000 */
[C---:B------:R-:W-:Y:S02]  /*ce40*/  ISETP.GE.AND P3, PT, R8.reuse, R211, PT ;  /* 0x000000d30800720c */ /* 0x040fe40003f66270 */
[----:B------:R-:W-:Y:S02]  /*ce50*/  ISETP.GE.AND P4, PT, R8, R212, PT ;  /* 0x000000d40800720c */ /* 0x000fe40003f86270 */
[----:B------:R-:W-:Y:S02]  /*ce60*/  I2FP.F32.S32 R8, R137 ;  /* 0x0000008900087245 */ /* 0x000fe40000201400 */
[----:B------:R-:W-:Y:S02]  /*ce70*/  IABS R136, R136 ;  /* 0x0000008800887213 */ /* 0x000fe40000000000 */
[----:B------:R-:W-:Y:S01]  /*ce80*/  FSEL R137, R145, -INF , P2 ;  /* 0xff80000091897808 */ /* 0x000fe20001000000 */
[----:B------:R-:W-:Y:S01]  /*ce90*/  FFMA.FTZ R5, -R229, R8, R5 ;  /* 0x00000008e5057223 */ /* 0x000fe20000010105 */
[----:B------:R-:W-:-:S02]  /*cea0*/  ISETP.GE.AND P2, PT, R4, R214, PT ;  /* 0x000000d60400720c */ /* 0x000fc40003f46270 */
[----:B------:R-:W-:Y:S02]  /*ceb0*/  FSEL R8, R6, -INF , P4 ;  /* 0xff80000006087808 */ /* 0x000fe40002000000 */
[----:B------:R-:W-:Y:S02]  /*cec0*/  IABS R141, R141 ;  /* 0x0000008d008d7213 */ /* 0x000fe40000000000 */
[----:B------:R-:W-:Y:S02]  /*ced0*/  I2FP.F32.S32 R6, R136 ;  /* 0x0000008800067245 */ /* 0x000fe40000201400 */
[----:B------:R-:W-:Y:S02]  /*cee0*/  FSEL R137, R137, -INF , !P5 ;  /* 0xff80000089897808 */ /* 0x000fe40006800000 */
[----:B------:R-:W-:Y:S01]  /*cef0*/  FSEL R136, R8, -INF , !P3 ;  /* 0xff80000008887808 */ /* 0x000fe20005800000 */
[----:B------:R-:W-:Y:S01]  /*cf00*/  FFMA.FTZ R6, -R229, R6, R7 ;  /* 0x00000006e5067223 */ /* 0x000fe20000010107 */
[----:B------:R-:W-:-:S02]  /*cf10*/  FSEL R142, R5, -INF , P2 ;  /* 0xff800000058e7808 */ /* 0x000fc40001000000 */
[C---:B------:R-:W-:Y:S02]  /*cf20*/  ISETP.GE.AND P5, PT, R4.reuse, R213, PT ;  /* 0x000000d50400720c */ /* 0x040fe40003fa6270 */
[C---:B------:R-:W-:Y:S02]  /*cf30*/  ISETP.GE.AND P4, PT, R4.reuse, R211, PT ;  /* 0x000000d30400720c */ /* 0x040fe40003f86270 */
[----:B------:R-:W-:Y:S01]  /*cf40*/  ISETP.GE.AND P3, PT, R4, R212, PT ;  /* 0x000000d40400720c */ /* 0x000fe20003f66270 */
[C---:B------:R-:W-:Y:S01]  /*cf50*/  VIADD R4, R149.reuse, 0xffffff78 ;  /* 0xffffff7895047836 */ /* 0x040fe20000000000 */
[----:B------:R-:W-:Y:S01]  /*cf60*/  I2FP.F32.S32 R5, R141 ;  /* 0x0000008d00057245 */ /* 0x000fe20000201400 */
[----:B------:R-:W-:Y:S01]  /*cf70*/  VIADD R149, R149, 0xffffff79 ;  /* 0xffffff7995957836 */ /* 0x000fe20000000000 */
[----:B------:R-:W-:Y:S02]  /*cf80*/  IABS R140, R140 ;  /* 0x0000008c008c7213 */ /* 0x000fe40000000000 */
[----:B------:R-:W-:Y:S01]  /*cf90*/  IABS R139, R139 ;  /* 0x0000008b008b7213 */ /* 0x000fe20000000000 */
[----:B------:R-:W-:Y:S01]  /*cfa0*/  FFMA.FTZ R5, -R229, R5, R24 ;  /* 0x00000005e5057223 */ /* 0x000fe20000010118 */
[----:B------:R-:W-:-:S02]  /*cfb0*/  I2FP.F32.S32 R140, R140 ;  /* 0x0000008c008c7245 */ /* 0x000fc40000201400 */
[----:B------:R-:W-:Y:S02]  /*cfc0*/  ISETP.GE.AND P2, PT, R4, R214, PT ;  /* 0x000000d60400720c */ /* 0x000fe40003f46270 */
[----:B------:R-:W-:Y:S01]  /*cfd0*/  I2FP.F32.S32 R139, R139 ;  /* 0x0000008b008b7245 */ /* 0x000fe20000201400 */
[----:B------:R-:W-:Y:S01]  /*cfe0*/  FFMA.FTZ R25, -R229, R140, R25 ;  /* 0x0000008ce5197223 */ /* 0x000fe20000010119 */
[----:B------:R-:W-:Y:S02]  /*cff0*/  FSEL R6, R6, -INF , P3 ;  /* 0xff80000006067808 */ /* 0x000fe40001800000 */
[----:B------:R-:W-:Y:S01]  /*d000*/  FSEL R5, R5, -INF , P2 ;  /* 0xff80000005057808 */ /* 0x000fe20001000000 */
[----:B------:R-:W-:Y:S01]  /*d010*/  FFMA.FTZ R26, -R229, R139, R26 ;  /* 0x0000008be51a7223 */ /* 0x000fe2000001011a */
[----:B------:R-:W-:Y:S02]  /*d020*/  ISETP.GE.AND P2, PT, R149, R214, PT ;  /* 0x000000d69500720c */ /* 0x000fe40003f46270 */
[----:B------:R-:W-:-:S02]  /*d030*/  IABS R138, R138 ;  /* 0x0000008a008a7213 */ /* 0x000fc40000000000 */
[----:B------:R-:W-:Y:S02]  /*d040*/  FSEL R141, R6, -INF , !P4 ;  /* 0xff800000068d7808 */ /* 0x000fe40006000000 */
[----:B------:R-:W-:Y:S02]  /*d050*/  ISETP.GE.AND P4, PT, R4, R212, PT ;  /* 0x000000d40400720c */ /* 0x000fe40003f86270 */
[----:B------:R-:W-:Y:S02]  /*d060*/  FSEL R25, R25, -INF , P2 ;  /* 0xff80000019197808 */ /* 0x000fe40001000000 */
[----:B------:R-:W-:Y:S02]  /*d070*/  ISETP.GT.AND P2, PT, R184, R215, PT ;  /* 0x000000d7b800720c */ /* 0x000fe40003f44270 */
[----:B------:R-:W-:Y:S02]  /*d080*/  I2FP.F32.S32 R138, R138 ;  /* 0x0000008a008a7245 */ /* 0x000fe40000201400 */
[----:B------:R-:W-:-:S02]  /*d090*/  ISETP.GE.AND P3, PT, R4, R211, PT ;  /* 0x000000d30400720c */ /* 0x000fc40003f66270 */
[----:B------:R-:W-:Y:S01]  /*d0a0*/  FSEL R26, R26, -INF , P4 ;  /* 0xff8000001a1a7808 */ /* 0x000fe20002000000 */
[----:B------:R-:W-:Y:S01]  /*d0b0*/  FFMA.FTZ R27, -R229, R138, R27 ;  /* 0x0000008ae51b7223 */ /* 0x000fe2000001011b */
[----:B------:R-:W-:Y:S02]  /*d0c0*/  FSEL R142, R142, -INF , !P5 ;  /* 0xff8000008e8e7808 */ /* 0x000fe40006800000 */
[----:B------:R-:W-:Y:S02]  /*d0d0*/  ISETP.GE.AND P5, PT, R4, R213, PT ;  /* 0x000000d50400720c */ /* 0x000fe40003fa6270 */
[----:B------:R-:W-:Y:S02]  /*d0e0*/  FSEL R139, R26, -INF , !P3 ;  /* 0xff8000001a8b7808 */ /* 0x000fe40005800000 */
[----:B------:R-:W-:Y:S02]  /*d0f0*/  ISETP.GE.AND P3, PT, R149, R212, PT ;  /* 0x000000d49500720c */ /* 0x000fe40003f66270 */
[----:B------:R-:W-:-:S02]  /*d100*/  FSEL R143, R5, -INF , !P5 ;  /* 0xff800000058f7808 */ /* 0x000fc40006800000 */
[C---:B------:R-:W-:Y:S02]  /*d110*/  ISETP.GE.AND P5, PT, R149.reuse, R213, PT ;  /* 0x000000d59500720c */ /* 0x040fe40003fa6270 */
[----:B------:R-:W-:Y:S02]  /*d120*/  ISETP.GE.AND P4, PT, R149, R211, PT ;  /* 0x000000d39500720c */ /* 0x000fe40003f86270 */
[----:B------:R-:W-:Y:S02]  /*d130*/  FSEL R27, R27, -INF , P3 ;  /* 0xff8000001b1b7808 */ /* 0x000fe40001800000 */
[----:B------:R-:W-:Y:S02]  /*d140*/  FSEL R140, R25, -INF , !P5 ;  /* 0xff800000198c7808 */ /* 0x000fe40006800000 */
[----:B------:R-:W-:Y:S01]  /*d150*/  FSEL R138, R27, -INF , !P4 ;  /* 0xff8000001b8a7808 */ /* 0x000fe20006000000 */
[----:B------:R-:W-:Y:S05]  /*d160*/  @!P2 BRA `(.L_x_6002) ;  /* 0x0000000800c8a947 */ /* 0x000fea0003800000 */
[----:B------:R-:W-:Y:S04]  /*d170*/  BSSY.RECONVERGENT B0, `(.L_x_6003) ;  /* 0x0000048000007945 */ /* 0x000fe80003800200 */
        /* <DEDUP_REMOVED lines=63> */
.L_x_6004:
        /* <DEDUP_REMOVED lines=8> */
.L_x_6005:
[----:B------:R-:W-:Y:S05]  /*d5f0*/  BSYNC.RECONVERGENT B0 ;  /* 0x0000000000007941 */ /* 0x000fea0003800200 */
.L_x_6003:
[C---:B------:R-:W-:Y:S01]  /*d600*/  IMAD.SHL.U32 R5, R206.reuse, 0x20, RZ ;  /* 0x00000020ce057824 */ /* 0x040fe200078e00ff */
[----:B------:R-:W-:Y:S01]  /*d610*/  SHF.L.U64.HI R4, R206, 0x5, R207 ;  /* 0x00000005ce047819 */ /* 0x000fe200000102cf */
[----:B------:R-:W-:Y:S01]  /*d620*/  @!PT LDS RZ, [RZ] ;  /* 0x00000000fffff984 */ /* 0x000fe20000000800 */
[----:B------:R-:W-:Y:S01]  /*d630*/  @!PT LDS RZ, [RZ] ;  /* 0x00000000fffff984 */ /* 0x000fe20000000800 */
[----:B------:R-:W-:Y:S01]  /*d640*/  @!PT LDS RZ, [RZ] ;  /* 0x00000000fffff984 */ /* 0x000fe20000000800 */
[----:B------:R-:W-:Y:S03]  /*d650*/  @!P1 LDGSTS.E.BYPASS.LTC128B.128 [R235+0x4000], desc[UR4][R216.64] ;  /* 0x04000000d8eb9fae */ /* 0x000fe6000b981a04 */
        /* <DEDUP_REMOVED lines=8> */
[----:B------:R-:W-:Y:S01]  /*d6e0*/  IMAD.X R17, R7, 0x1, R4, P3 ;  /* 0x0000000107117824 */ /* 0x000fe200018e0604 */
[-C--:B------:R-:W-:Y:S01]  /*d6f0*/  IADD3 R14, P3, PT, R16, R5.reuse, RZ ;  /* 0x00000005100e7210 */ /* 0x080fe20007f7e0ff */
[----:B------:R1:W-:Y:S03]  /*d700*/  @P0 STS.128 [R235+0x8000], RZ ;  /* 0x008000ffeb000388 */ /* 0x0003e60000000c00 */
[----:B------:R-:W-:Y:S01]  /*d710*/  IADD3.X R15, PT, PT, R17, R4, RZ, P3, !PT ;  /* 0x00000004110f7210 */ /* 0x000fe20001ffe4ff */
[----:B------:R-:W-:Y:S01]  /*d720*/  @!PT LDS RZ, [RZ] ;  /* 0x00000000fffff984 */ /* 0x000fe20000000800 */
[----:B------:R-:W-:Y:S01]  /*d730*/  @!PT LDS RZ, [RZ] ;  /* 0x00000000fffff984 */ /* 0x000fe20000000800 */
[----:B------:R-:W-:Y:S01]  /*d740*/  @!PT LDS RZ, [RZ] ;  /* 0x00000000fffff984 */ /* 0x000fe20000000800 */
[----:B------:R-:W-:Y:S01]  /*d750*/  @!P1 LDGSTS.E.BYPASS.LTC128B.128 [R235+0x4800], desc[UR4][R6.64] ;  /* 0x0480000006eb9fae */ /* 0x000fe2000b981a04 */
[----:B------:R-:W-:-:S03]  /*d760*/  IADD3 R12, P3, PT, R14, R5, RZ ;  /* 0x000000050e0c7210 */ /* 0x000fc60007f7e0ff */
[----:B------:R1:W-:Y:S01]  /*d770*/  @P1 STS.128 [R235+0x4800], RZ ;  /* 0x004800ffeb001388 */ /* 0x0003e20000000c00 */
[-C--:B------:R-:W-:Y:S02]  /*d780*/  IADD3.X R13, PT, PT, R15, R4.reuse, RZ, P3, !PT ;  /* 0x000000040f0d7210 */ /* 0x080fe40001ffe4ff */
[-C--:B------:R-:W-:Y:S01]  /*d790*/  IADD3 R10, P3, PT, R12, R5.reuse, RZ ;  /* 0x000000050c0a7210 */ /* 0x080fe20007f7e0ff */
[----:B------:R-:W-:Y:S01]  /*d7a0*/  @!PT LDS RZ, [RZ] ;  /* 0x00000000fffff984 */ /* 0x000fe20000000800 */
[----:B------:R-:W-:Y:S01]  /*d7b0*/  @!PT LDS RZ, [RZ] ;  /* 0x00000000fffff984 */ /* 0x000fe20000000800 */
[----:B------:R-:W-:Y:S01]  /*d7c0*/  @!PT LDS RZ, [RZ] ;  /* 0x00000000fffff984 */ /* 0x000fe20000000800 */
[----:B------:R2:W-:Y:S03]  /*d7d0*/  @!P0 LDGSTS.E.BYPASS.LTC128B.128 [R235+0x8800], desc[UR4][R6.64+0x80] ;  /* 0x0880008006eb8fae */ /* 0x0005e6000b981a04 */
[----:B------:R-:W-:Y:S01]  /*d7e0*/  IADD3.X R11, PT, PT, R13, R4, RZ, P3, !PT ;  /* 0x000000040d0b7210 */ /* 0x000fe20001ffe4ff */
[----:B------:R1:W-:Y:S01]  /*d7f0*/  @P0 STS.128 [R235+0x8800], RZ ;  /* 0x008800ffeb000388 */ /* 0x0003e20000000c00 */
[----:B------:R-:W-:-:S03]  /*d800*/  IADD3 R8, P4, PT, R10, R5, RZ ;  /* 0x000000050a087210 */ /* 0x000fc60007f9e0ff */
[----:B------:R-:W-:Y:S01]  /*d810*/  @!PT LDS RZ, [RZ] ;  /* 0x00000000fffff984 */ /* 0x000fe20000000800 */
[----:B------:R-:W-:Y:S01]  /*d820*/  @!PT LDS RZ, [RZ] ;  /* 0x00000000fffff984 */ /* 0x000fe20000000800 */
[----:B------:R-:W-:Y:S01]  /*d830*/  @!PT LDS RZ, [RZ] ;  /* 0x00000000fffff984 */ /* 0x000fe20000000800 */
[----:B------:R3:W-:Y:S02]  /*d840*/  @!P1 LDGSTS.E.BYPASS.LTC128B.128 [R235+0x5000], desc[UR4][R16.64] ;  /* 0x0500000010eb9fae */ /* 0x0007e4000b981a04 */
[----:B------:R-:W-:Y:S02]  /*d850*/  IMAD.X R9, R11, 0x1, R4, P4 ;  /* 0x000000010b097824 */ /* 0x000fe400020e0604 */
[----:B------:R1:W-:Y:S01]  /*d860*/  @P1 STS.128 [R235+0x5000], RZ ;  /* 0x005000ffeb001388 */ /* 0x0003e20000000c00 */
[----:B--2---:R-:W-:Y:S02]  /*d870*/  @!P0 IMAD.MOV.U32 R6, RZ, RZ, R16 ;  /* 0x000000ffff068224 */ /* 0x004fe400078e0010 */
[----:B------:R-:W-:-:S05]  /*d880*/  @!P0 IMAD.MOV.U32 R7, RZ, RZ, R17 ;  /* 0x000000ffff078224 */ /* 0x000fca00078e0011 */
[----:B------:R-:W-:Y:S01]  /*d890*/  @!PT LDS RZ, [RZ] ;  /* 0x00000000fffff984 */ /* 0x000fe20000000800 */
[----:B------:R-:W-:Y:S01]  /*d8a0*/  @!PT LDS RZ, [RZ] ;  /* 0x00000000fffff984 */ /* 0x000fe20000000800 */
[----:B------:R-:W-:Y:S01]  /*d8b0*/  @!PT LDS RZ, [RZ] ;  /* 0x00000000fffff984 */ /* 0x000fe20000000800 */
[----:B------:R2:W-:Y:S01]  /*d8c0*/  @!P0 LDGSTS.E.BYPASS.LTC128B.128 [R235+0x9000], desc[UR4][R6.64+0x80] ;  /* 0x0900008006eb8fae */ /* 0x0005e2000b981a04 */
[----:B---3--:R-:W-:Y:S02]  /*d8d0*/  IADD3 R16, P3, PT, R8, R5, RZ ;  /* 0x0000000508107210 */ /* 0x008fe40007f7e0ff */
[----:B------:R-:W-:Y:S01]  /*d8e0*/  @!P0 MOV R5, R9 ;  /* 0x0000000900058202 */ /* 0x000fe20000000f00 */
        /* <DEDUP_REMOVED lines=29> */
[----:B--2---:R-:W-:Y:S01]  /*dac0*/  @!P0 IMAD.MOV.U32 R6, RZ, RZ, R10 ;  /* 0x000000ffff068224 */ /* 0x004fe200078e000a */
        /* <DEDUP_REMOVED lines=28> */
.L_x_6002:
[----:B------:R-:W-:Y:S05]  /*dc90*/  BSYNC.RECONVERGENT B1 ;  /* 0x0000000000017941 */ /* 0x000fea0003800200 */
.L_x_6001:
[----:B------:R-:W2:Y:S01]  /*dca0*/  LD.E R156, desc[UR4][R2.64+0xdc] ;  /* 0x0000dc04029c7980 */ /* 0x000ea2000c101900 */
[----:B-1----:R-:W-:Y:S02]  /*dcb0*/  FMNMX3.FTZ R4, R133, R150, R148, !PT ;  /* 0x0000009685047276 */ /* 0x002fe40007810094 */
[----:B------:R-:W-:Y:S01]  /*dcc0*/  MOV R157, 0x20 ;  /* 0x00000020009d7802 */ /* 0x000fe20000000f00 */
[----:B------:R-:W-:Y:S01]  /*dcd0*/  LDSM.16.MT88.4 R12, [R182+0xc000] ;  /* 0x00c00000b60c783b */ /* 0x000fe20000004200 */
[----:B------:R-:W-:Y:S02]  /*dce0*/  FMNMX3.FTZ R5, R4, R153, R155, !PT ;  /* 0x0000009904057276 */ /* 0x000fe4000781009b */
[----:B------:R-:W-:Y:S01]  /*dcf0*/  FMNMX3.FTZ R4, R134, R154, R152, !PT ;  /* 0x0000009a86047276 */ /* 0x000fe20007810098 */
[----:B------:R-:W-:Y:S01]  /*dd00*/  LDSM.16.MT88.4 R44, [R182+0x10000] ;  /* 0x01000000b62c783b */ /* 0x000fe20000004200 */
        /* <DEDUP_REMOVED lines=28> */
[C---:B------:R-:W-:Y:S01]  /*ded0*/  IADD3 R16, PT, PT, R182.reuse, 0xc000, RZ ;  /* 0x0000c000b6107810 */ /* 0x040fe20007ffe0ff */
[----:B------:R-:W1:Y:S01]  /*dee0*/  SHFL.BFLY PT, R5, R4, 0x2, 0x1f ;  /* 0x0c401f0004057f89 */ /* 0x000e6200000e0000 */
[----:B------:R-:W-:Y:S02]  /*def0*/  FMNMX3.FTZ R7, R7, R143, R140, !PT ;  /* 0x0000008f07077276 */ /* 0x000fe4000781008c */
[----:B------:R-:W-:-:S03]  /*df00*/  IADD3 R159, PT, PT, R182, 0xc040, RZ ;  /* 0x0000c040b69f7810 */ /* 0x000fc60007ffe0ff */
[----:B------:R-:W3:Y:S01]  /*df10*/  SHFL.BFLY PT, R6, R7, 0x2, 0x1f ;  /* 0x0c401f0007067f89 */ /* 0x000ee200000e0000 */
[----:B-1----:R-:W-:-:S05]  /*df20*/  FMNMX.FTZ R5, R4, R5, !PT ;  /* 0x0000000504057209 */ /* 0x002fca0007810000 */
[----:B------:R-:W1:Y:S01]  /*df30*/  SHFL.BFLY PT, R144, R5, 0x1, 0x1f ;  /* 0x0c201f0005907f89 */ /* 0x000e6200000e0000 */
[----:B---3--:R-:W-:-:S05]  /*df40*/  FMNMX.FTZ R6, R7, R6, !PT ;  /* 0x0000000607067209 */ /* 0x008fca0007810000 */
[----:B------:R-:W3:Y:S01]  /*df50*/  SHFL.BFLY PT, R145, R6, 0x1, 0x1f ;  /* 0x0c201f0006917f89 */ /* 0x000ee200000e0000 */
[----:B-1----:R-:W-:-:S04]  /*df60*/  FMNMX.FTZ R144, R5, R144, !PT ;  /* 0x0000009005907209 */ /* 0x002fc80007810000 */
[----:B------:R-:W-:Y:S02]  /*df70*/  FSETP.NEU.FTZ.AND P0, PT, R144, -INF , PT ;  /* 0xff8000009000780b */ /* 0x000fe40003f1d000 */
[----:B---3--:R-:W-:-:S04]  /*df80*/  FMNMX.FTZ R145, R6, R145, !PT ;  /* 0x0000009106917209 */ /* 0x008fc80007810000 */
[----:B------:R-:W-:-:S04]  /*df90*/  FSETP.NEU.FTZ.AND P1, PT, R145, -INF , PT ;  /* 0xff8000009100780b */ /* 0x000fc80003f3d000 */
[----:B------:R-:W-:-:S05]  /*dfa0*/  FSEL R5, R145, RZ, P1 ;  /* 0x000000ff91057208 */ /* 0x000fca0000800000 */
[----:B------:R-:W-:Y:S01]  /*dfb0*/  FADD.FTZ R5, R134, -R5 ;  /* 0x8000000586057221 */ /* 0x000fe20000010000 */
[C---:B--2---:R-:W-:Y:S01]  /*dfc0*/  FMUL.FTZ R149, R156.reuse, R144 ;  /* 0x000000909c957220 */ /* 0x044fe20000410000 */
[----:B------:R-:W-:-:S04]  /*dfd0*/  FMUL.FTZ R4, R156, R145 ;  /* 0x000000919c047220 */ /* 0x000fc80000410000 */
[----:B------:R-:W-:-:S05]  /*dfe0*/  FSEL R149, R149, RZ, P0 ;  /* 0x000000ff95957208 */ /* 0x000fca0000000000 */
[-CC-:B------:R-:W-:Y:S01]  /*dff0*/  FFMA.FTZ R147, R153, R156.reuse, -R149.reuse ;  /* 0x0000009c99937223 */ /* 0x180fe20000010895 */
[----:B------:R-:W-:Y:S01]  /*e000*/  FSEL R153, R4, RZ, P1 ;  /* 0x000000ff04997208 */ /* 0x000fe20000800000 */
[-CC-:B------:R-:W-:Y:S01]  /*e010*/  FFMA.FTZ R146, R155, R156.reuse, -R149.reuse ;  /* 0x0000009c9b927223 */ /* 0x180fe20000010895 */
[----:B------:R-:W-:Y:S01]  /*e020*/  FSEL R4, R144, RZ, P0 ;  /* 0x000000ff90047208 */ /* 0x000fe20000000000 */
[-CC-:B------:R-:W-:Y:S01]  /*e030*/  FFMA.FTZ R150, R150, R156.reuse, -R149.reuse ;  /* 0x0000009c96967223 */ /* 0x180fe20000010895 */
[----:B------:R-:W-:Y:S01]  /*e040*/  ISETP.NE.AND P0, PT, R185, RZ, PT ;  /* 0x000000ffb900720c */ /* 0x000fe20003f05270 */
[-C--:B------:R-:W-:Y:S01]  /*e050*/  FFMA.FTZ R148, R148, R156.reuse, -R149 ;  /* 0x0000009c94947223 */ /* 0x080fe20000010895 */
[-CC-:B------:R-:W-:Y:S01]  /*e060*/  FFMA.FTZ R154, R154, R156.reuse, -R153.reuse ;  /* 0x0000009c9a9a7223 */ /* 0x180fe20000010899 */
[----:B------:R-:W-:Y:S01]  /*e070*/  FADD.FTZ R133, R133, -R4 ;  /* 0x8000000485857221 */ /* 0x000fe20000010000 */
[----:B------:R-:W-:Y:S01]  /*e080*/  SEL R157, R157, 0xffffffe0, !P0 ;  /* 0xffffffe09d9d7807 */ /* 0x000fe20004000000 */
[-CC-:B------:R-:W-:Y:S01]  /*e090*/  FFMA.FTZ R152, R152, R156.reuse, -R153.reuse ;  /* 0x0000009c98987223 */ /* 0x180fe20000010899 */
[----:B------:R-:W-:Y:S01]  /*e0a0*/  ISETP.NE.AND P0, PT, R183, RZ, PT ;  /* 0x000000ffb700720c */ /* 0x000fe20003f05270 */
[-CC-:B------:R-:W-:Y:S01]  /*e0b0*/  FFMA.FTZ R151, R151, R156.reuse, -R153.reuse ;  /* 0x0000009c97977223 */ /* 0x180fe20000010899 */
[----:B------:R-:W-:Y:S01]  /*e0c0*/  IADD3 R134, PT, PT, R182, R157, RZ ;  /* 0x0000009db6867210 */ /* 0x000fe20007ffe0ff */
[-C--:B------:R-:W-:Y:S01]  /*e0d0*/  FFMA.FTZ R158, R158, R156.reuse, -R153 ;  /* 0x0000009c9e9e7223 */ /* 0x080fe20000010899 */
[C---:B------:R-:W-:Y:S01]  /*e0e0*/  FMUL.FTZ R133, R156.reuse, R133 ;  /* 0x000000859c857220 */ /* 0x040fe20000410000 */
[----:B------:R-:W-:Y:S01]  /*e0f0*/  FMUL.FTZ R155, R156, R5 ;  /* 0x000000059c9b7220 */ /* 0x000fe20000410000 */
[----:B------:R-:W-:Y:S01]  /*e100*/  MUFU.EX2 R150, R150 ;  /* 0x0000009600967308 */ /* 0x000fe20000000800 */
[----:B------:R-:W-:Y:S01]  /*e110*/  LDSM.16.MT88.4 R52, [R134+0x10000] ;  /* 0x010000008634783b */ /* 0x000fe20000004200 */
[-C--:B------:R-:W-:Y:S01]  /*e120*/  FFMA.FTZ R62, R62, R156.reuse, -R149 ;  /* 0x0000009c3e3e7223 */ /* 0x080fe20000010895 */
[-C--:B------:R-:W-:Y:S01]  /*e130*/  FFMA.FTZ R167, R250, R156.reuse, -R153 ;  /* 0x0000009cfaa77223 */ /* 0x080fe20000010899 */
[-CC-:B------:R-:W-:Y:S01]  /*e140*/  FFMA.FTZ R161, R193, R156.reuse, -R149.reuse ;  /* 0x0000009cc1a17223 */ /* 0x180fe20000010895 */
[----:B------:R-:W-:Y:S01]  /*e150*/  LDSM.16.MT88.4 R20, [R134+0xc000] ;  /* 0x00c000008614783b */ /* 0x000fe20000004200 */
[-CC-:B------:R-:W-:Y:S01]  /*e160*/  FFMA.FTZ R180, R189, R156.reuse, -R149.reuse ;  /* 0x0000009cbdb47223 */ /* 0x180fe20000010895 */
[----:B------:R-:W-:Y:S01]  /*e170*/  @P0 IADD3 R159, PT, PT, R16, -0x40, RZ ;  /* 0xffffffc0109f0810 */ /* 0x000fe20007ffe0ff */
[----:B------:R-:W1:Y:S01]  /*e180*/  MUFU.EX2 R148, R148 ;  /* 0x0000009400947308 */ /* 0x000e620000000800 */
[-C--:B------:R-:W-:Y:S01]  /*e190*/  FFMA.FTZ R163, R179, R156.reuse, -R149 ;  /* 0x0000009cb3a37223 */ /* 0x080fe20000010895 */
[-CC-:B------:R-:W-:Y:S01]  /*e1a0*/  FFMA.FTZ R165, R173, R156.reuse, -R153.reuse ;  /* 0x0000009cada57223 */ /* 0x180fe20000010899 */
[----:B------:R-:W-:Y:S01]  /*e1b0*/  IADD3 R157, PT, PT, R157, R159, RZ ;  /* 0x0000009f9d9d7210 */ /* 0x000fe20007ffe0ff */
[----:B------:R-:W-:Y:S01]  /*e1c0*/  LDSM.16.MT88.4 R28, [R159] ;  /* 0x000000009f1c783b */ /* 0x000fe20000004200 */
[-CC-:B------:R-:W-:Y:S01]  /*e1d0*/  FFMA.FTZ R190, R177, R156.reuse, -R153.reuse ;  /* 0x0000009cb1be7223 */ /* 0x180fe20000010899 */
[-C--:B------:R-:W-:Y:S01]  /*e1e0*/  FFMA.FTZ R250, R175, R156.reuse, -R153 ;  /* 0x0000009caffa7223 */ /* 0x080fe20000010899 */
[-CC-:B------:R-:W-:Y:S01]  /*e1f0*/  FFMA.FTZ R252, R252, R156.reuse, -R149.reuse ;  /* 0x0000009cfcfc7223 */ /* 0x180fe20000010895 */
[----:B------:R-:W2:Y:S01]  /*e200*/  LDSM.16.MT88.4 R36, [R157] ;  /* 0x000000009d24783b */ /* 0x000ea20000004200 */
        /* <DEDUP_REMOVED lines=8> */
[----:B------:R-:W3:Y:S01]  /*e290*/  MUFU.EX2 R146, R146 ;  /* 0x0000009200927308 */ /* 0x000ee20000000800 */
[----:B-1----:R-:W-:Y:S01]  /*e2a0*/  F2FP.F16.F32.PACK_AB R5, R148, R150 ;  /* 0x000000969405723e */ /* 0x002fe200000000ff */
[-CC-:B------:R-:W-:Y:S01]  /*e2b0*/  FFMA.FTZ R230, R230, R156.reuse, -R149.reuse ;  /* 0x0000009ce6e67223 */ /* 0x180fe20000010895 */
        /* <DEDUP_REMOVED lines=13> */
[----:B------:R-:W1:Y:S01]  /*e390*/  MUFU.EX2 R152, R152 ;  /* 0x0000009800987308 */ /* 0x000e620000000800 */
        /* <DEDUP_REMOVED lines=13> */
[----:B------:R-:W-:Y:S01]  /*e470*/  FFMA.FTZ R138, R138, R156, -R149 ;  /* 0x0000009c8a8a7223 */ /* 0x000fe20000010895 */
[----:B------:R-:W-:Y:S01]  /*e480*/  @P2 IADD3 R224, PT, PT, R0, -0x3, RZ ;  /* 0xfffffffd00e02810 */ /* 0x000fe20007ffe0ff */
[----:B------:R-:W3:Y:S01]  /*e490*/  MUFU.EX2 R158, R158 ;  /* 0x0000009e009e7308 */ /* 0x000ee20000000800 */
[----:B-1----:R-:W-:-:S07]  /*e4a0*/  F2FP.F16.F32.PACK_AB R4, R152, R154 ;  /* 0x0000009a9804723e */ /* 0x002fce00000000ff */
[----:B------:R-:W1:Y:S08]  /*e4b0*/  MUFU.EX2 R133, R133 ;  /* 0x0000008500857308 */ /* 0x000e700000000800 */
[----:B------:R-:W4:Y:S01]  /*e4c0*/  MUFU.EX2 R155, R155 ;  /* 0x0000009b009b7308 */ /* 0x000f220000000800 */
[----:B---3--:R-:W-:-:S07]  /*e4d0*/  F2FP.F16.F32.PACK_AB R6, R158, R151 ;  /* 0x000000979e06723e */ /* 0x008fce00000000ff */
[----:B------:R-:W-:Y:S01]  /*e4e0*/  MUFU.EX2 R161, R161 ;  /* 0x000000a100a17308 */ /* 0x000fe20000000800 */
[-C--:B-1----:R-:W-:Y:S01]  /*e4f0*/  FMUL.FTZ R34, R106, R133.reuse ;  /* 0x000000856a227220 */ /* 0x082fe20000410000 */
[-C--:B------:R-:W-:Y:S01]  /*e500*/  FMUL.FTZ R35, R107, R133.reuse ;  /* 0x000000856b237220 */ /* 0x080fe20000410000 */
[-C--:B------:R-:W-:Y:S01]  /*e510*/  FMUL.FTZ R102, R102, R133.reuse ;  /* 0x0000008566667220 */ /* 0x080fe20000410000 */
[-C--:B------:R-:W-:Y:S01]  /*e520*/  FMUL.FTZ R103, R103, R133.reuse ;  /* 0x0000008567677220 */ /* 0x080fe20000410000 */
[-C--:B------:R-:W-:Y:S01]  /*e530*/  FMUL.FTZ R50, R90, R133.reuse ;  /* 0x000000855a327220 */ /* 0x080fe20000410000 */
[-C--:B------:R-:W-:Y:S01]  /*e540*/  FMUL.FTZ R51, R91, R133.reuse ;  /* 0x000000855b337220 */ /* 0x080fe20000410000 */
[-C--:B------:R-:W-:Y:S01]  /*e550*/  FMUL.FTZ R58, R86, R133.reuse ;  /* 0x00000085563a7220 */ /* 0x080fe20000410000 */
[----:B------:R-:W-:Y:S01]  /*e560*/  FMUL.FTZ R59, R87, R133 ;  /* 0x00000085573b7220 */ /* 0x000fe20000410000 */
[-C--:B----4-:R-:W-:Y:S01]  /*e570*/  FMUL.FTZ R32, R104, R155.reuse ;  /* 0x0000009b68207220 */ /* 0x090fe20000410000 */
[-C--:B------:R-:W-:Y:S01]  /*e580*/  FMUL.FTZ R33, R105, R155.reuse ;  /* 0x0000009b69217220 */ /* 0x080fe20000410000 */
[-C--:B------:R-:W-:Y:S01]  /*e590*/  FMUL.FTZ R100, R100, R155.reuse ;  /* 0x0000009b64647220 */ /* 0x080fe20000410000 */
[-C--:B------:R-:W-:Y:S01]  /*e5a0*/  FMUL.FTZ R101, R101, R155.reuse ;  /* 0x0000009b65657220 */ /* 0x080fe20000410000 */
[-C--:B------:R-:W-:Y:S01]  /*e5b0*/  FMUL.FTZ R48, R88, R155.reuse ;  /* 0x0000009b58307220 */ /* 0x080fe20000410000 */
[-C--:B------:R-:W-:Y:S01]  /*e5c0*/  FMUL.FTZ R49, R89, R155.reuse ;  /* 0x0000009b59317220 */ /* 0x080fe20000410000 */
[----:B------:R-:W-:Y:S01]  /*e5d0*/  FMUL.FTZ R57, R85, R155 ;  /* 0x0000009b55397220 */ /* 0x000fe20000410000 */
[-C--:B------:R-:W-:Y:S01]  /*e5e0*/  FMUL.FTZ R78, R78, R133.reuse ;  /* 0x000000854e4e7220 */ /* 0x080fe20000410000 */
[C---:B--2---:R-:W-:Y:S01]  /*e5f0*/  HMMA.16816.F32 R32, R4.reuse, R36, R32 ;  /* 0x000000240420723c */ /* 0x044fe20000001820 */
[----:B------:R-:W-:Y:S01]  /*e600*/  FMUL.FTZ R79, R79, R133 ;  /* 0x000000854f4f7220 */ /* 0x000fe20000410000 */
[-C--:B------:R-:W-:Y:S01]  /*e610*/  FMUL.FTZ R76, R76, R155.reuse ;  /* 0x0000009b4c4c7220 */ /* 0x080fe20000410000 */
[-C--:B------:R-:W-:Y:S01]  /*e620*/  FMUL.FTZ R77, R77, R155.reuse ;  /* 0x0000009b4d4d7220 */ /* 0x080fe20000410000 */
[-CC-:B------:R-:W-:Y:S01]  /*e630*/  FFMA.FTZ R106, R65, R156.reuse, -R153.reuse ;  /* 0x0000009c416a7223 */ /* 0x180fe20000010899 */
[-CC-:B------:R-:W-:Y:S01]  /*e640*/  FFMA.FTZ R104, R66, R156.reuse, -R153.reuse ;  /* 0x0000009c42687223 */ /* 0x180fe20000010899 */
[-C--:B------:R-:W-:Y:S01]  /*e650*/  FFMA.FTZ R105, R64, R156.reuse, -R153 ;  /* 0x0000009c40697223 */ /* 0x080fe20000010899 */
[-CC-:B------:R-:W-:Y:S01]  /*e660*/  FFMA.FTZ R107, R249, R156.reuse, -R149.reuse ;  /* 0x0000009cf96b7223 */ /* 0x180fe20000010895 */
[C---:B------:R-:W-:Y:S01]  /*e670*/  HMMA.16816.F32 R36, R4.reuse, R38, R100 ;  /* 0x000000260424723c */ /* 0x040fe20000001864 */
[----:B------:R1:W-:Y:S01]  /*e680*/  MUFU.EX2 R102, R62 ;  /* 0x0000003e00667308 */ /* 0x0003e20000000800 */
[-CC-:B------:R-:W-:Y:S01]  /*e690*/  FFMA.FTZ R101, R60, R156.reuse, -R149.reuse ;  /* 0x0000009c3c657223 */ /* 0x180fe20000010895 */
[-C--:B------:R-:W-:Y:S01]  /*e6a0*/  FFMA.FTZ R100, R56, R156.reuse, -R149 ;  /* 0x0000009c38647223 */ /* 0x080fe20000010895 */
[----:B------:R-:W-:Y:S01]  /*e6b0*/  FMUL.FTZ R56, R84, R155 ;  /* 0x0000009b54387220 */ /* 0x000fe20000410000 */
[-C--:B------:R-:W-:Y:S01]  /*e6c0*/  FFMA.FTZ R103, R67, R156.reuse, -R153 ;  /* 0x0000009c43677223 */ /* 0x080fe20000010899 */
[----:B------:R-:W-:Y:S01]  /*e6d0*/  LDSM.16.MT88.4 R84, [R157+0x4000] ;  /* 0x004000009d54783b */ /* 0x000fe20000004200 */
        /* <DEDUP_REMOVED lines=11> */
[----:B-1----:R-:W1:Y:S01]  /*e790*/  LDSM.16.MT88.4 R60, [R159+0x4000] ;  /* 0x004000009f3c783b */ /* 0x002e620000004200 */
[----:B------:R-:W-:Y:S01]  /*e7a0*/  FMUL.FTZ R59, R83, R133 ;  /* 0x00000085533b7220 */ /* 0x000fe20000410000 */
[-C--:B------:R-:W-:Y:S01]  /*e7b0*/  FMUL.FTZ R56, R80, R155.reuse ;  /* 0x0000009b50387220 */ /* 0x080fe20000410000 */
[----:B------:R-:W-:Y:S01]  /*e7c0*/  FMUL.FTZ R57, R81, R155 ;  /* 0x0000009b51397220 */ /* 0x000fe20000410000 */
[-C--:B------:R-:W-:Y:S01]  /*e7d0*/  FMUL.FTZ R118, R118, R133.reuse ;  /* 0x0000008576767220 */ /* 0x080fe20000410000 */
[----:B------:R-:W2:Y:S01]  /*e7e0*/  LDSM.16.MT88.4 R80, [R134+0xc800] ;  /* 0x00c800008650783b */ /* 0x000ea20000004200 */
        /* <DEDUP_REMOVED lines=40> */
[C---:B-1----:R-:W-:Y:S01]  /*ea70*/  HMMA.16816.F32 R56, R4.reuse, R60, R56 ;  /* 0x0000003c0438723c */ /* 0x042fe20000001838 */
[----:B------:R-:W-:Y:S01]  /*ea80*/  LDSM.16.MT88.4 R88, [R182+0xc800] ;  /* 0x00c80000b658783b */ /* 0x000fe20000004200 */
[-CC-:B------:R-:W-:Y:S01]  /*ea90*/  FFMA.FTZ R108, R247, R156.reuse, -R149.reuse ;  /* 0x0000009cf76c7223 */ /* 0x180fe20000010895 */
[-CC-:B------:R-:W-:Y:S01]  /*eaa0*/  FFMA.FTZ R109, R245, R156.reuse, -R149.reuse ;  /* 0x0000009cf56d7223 */ /* 0x180fe20000010895 */
[-C--:B------:R-:W-:Y:S01]  /*eab0*/  FFMA.FTZ R110, R243, R156.reuse, -R149 ;  /* 0x0000009cf36e7223 */ /* 0x080fe20000010895 */
[----:B------:R-:W-:Y:S01]  /*eac0*/  LDSM.16.MT88.4 R96, [R182+0x10800] ;  /* 0x01080000b660783b */ /* 0x000fe20000004200 */
[-CC-:B------:R-:W-:Y:S01]  /*ead0*/  FFMA.FTZ R111, R227, R156.reuse, -R153.reuse ;  /* 0x0000009ce36f7223 */ /* 0x180fe20000010899 */
[----:B------:R-:W1:Y:S01]  /*eae0*/  MUFU.EX2 R105, R105 ;  /* 0x0000006900697308 */ /* 0x000e620000000800 */
[C---:B------:R-:W-:Y:S01]  /*eaf0*/  HMMA.16816.F32 R60, R4.reuse, R62, R76 ;  /* 0x0000003e043c723c */ /* 0x040fe2000000184c */
[----:B------:R-:W4:Y:S01]  /*eb00*/  LDSM.16.MT88.4 R76, [R159+0x800] ;  /* 0x000800009f4c783b */ /* 0x000f220000004200 */
[-CC-:B------:R-:W-:Y:S01]  /*eb10*/  FFMA.FTZ R112, R225, R156.reuse, -R153.reuse ;  /* 0x0000009ce1707223 */ /* 0x180fe20000010899 */
[-CC-:B------:R-:W-:Y:S01]  /*eb20*/  FFMA.FTZ R113, R203, R156.reuse, -R153.reuse ;  /* 0x0000009ccb717223 */ /* 0x180fe20000010899 */
[-C--:B------:R-:W-:Y:S01]  /*eb30*/  FFMA.FTZ R114, R201, R156.reuse, -R153 ;  /* 0x0000009cc9727223 */ /* 0x080fe20000010899 */
[----:B------:R-:W-:Y:S01]  /*eb40*/  LDSM.16.MT88.4 R72, [R134+0x10800] ;  /* 0x010800008648783b */ /* 0x000fe20000004200 */
[----:B------:R-:W-:Y:S01]  /*eb50*/  FFMA.FTZ R115, R195, R156, -R149 ;  /* 0x0000009cc3737223 */ /* 0x000fe20000010895 */
[----:B------:R-:W5:Y:S01]  /*eb60*/  MUFU.EX2 R107, R107 ;  /* 0x0000006b006b7308 */ /* 0x000f620000000800 */
[C---:B------:R-:W-:Y:S01]  /*eb70*/  HMMA.16816.F32 R8, R4.reuse, R12, R8 ;  /* 0x0000000c0408723c */ /* 0x040fe20000001808 */
[----:B------:R-:W-:Y:S01]  /*eb80*/  FFMA.FTZ R133, R239, R133, R150 ;  /* 0x00000085ef857223 */ /* 0x000fe20000010096 */
[----:B------:R-:W-:Y:S01]  /*eb90*/  FFMA.FTZ R155, R241, R155, R154 ;  /* 0x0000009bf19b7223 */ /* 0x000fe2000001009a */
[----:B------:R-:W-:Y:S02]  /*eba0*/  LDSM.16.MT88.4 R116, [R134+0xf800] ;  /* 0x00f800008674783b */ /* 0x000fe40000004200 */
[----:B------:R-:W-:Y:S01]  /*ebb0*/  FADD.FTZ R148, R148, R133 ;  /* 0x0000008594947221 */ /* 0x000fe20000010000 */
[----:B------:R-:W-:Y:S01]  /*ebc0*/  FADD.FTZ R152, R152, R155 ;  /* 0x0000009b98987221 */ /* 0x000fe20000010000 */
[----:B------:R-:W-:Y:S01]  /*ebd0*/  MUFU.EX2 R108, R108 ;  /* 0x0000006c006c7308 */ /* 0x000fe20000000800 */
[----:B------:R-:W-:Y:S01]  /*ebe0*/  HMMA.16816.F32 R40, R4, R44, R40 ;  /* 0x0000002c0428723c */ /* 0x000fe20000001828 */
[-C--:B------:R-:W-:Y:S01]  /*ebf0*/  MOV R133, R144.reuse ;  /* 0x0000009000857202 */ /* 0x080fe20000000f00 */
[----:B------:R-:W-:Y:S01]  /*ec00*/  FADD.FTZ R151, R151, R152 ;  /* 0x0000009897977221 */ /* 0x000fe20000010000 */
[----:B------:R-:W-:-:S03]  /*ec10*/  @P2 MOV R133, R144 ;  /* 0x0000009000852202 */ /* 0x000fc60000000f00 */
[----:B------:R-:W-:Y:S01]  /*ec20*/  FADD.FTZ R158, R158, R151 ;  /* 0x000000979e9e7221 */ /* 0x000fe20000010000 */
[----:B------:R-:W-:Y:S01]  /*ec30*/  MUFU.EX2 R109, R109 ;  /* 0x0000006d006d7308 */ /* 0x000fe20000000800 */
[C---:B------:R-:W-:Y:S01]  /*ec40*/  HMMA.16816.F32 R12, R4.reuse, R14, R124 ;  /* 0x0000000e040c723c */ /* 0x040fe2000000187c */
[----:B------:R-:W-:Y:S06]  /*ec50*/  LDSM.16.MT88.4 R124, [R182+0xf800] ;  /* 0x00f80000b67c783b */ /* 0x000fec0000004200 */
[----:B------:R-:W-:Y:S01]  /*ec60*/  MUFU.EX2 R110, R110 ;  /* 0x0000006e006e7308 */ /* 0x000fe20000000800 */
[C---:B------:R-:W-:Y:S01]  /*ec70*/  HMMA.16816.F32 R44, R4.reuse, R46, R92 ;  /* 0x0000002e042c723c */ /* 0x040fe2000000185c */
[----:B------:R-:W-:Y:S06]  /*ec80*/  LDSM.16.MT88.4 R92, [R182+0xd000] ;  /* 0x00d00000b65c783b */ /* 0x000fec0000004200 */
[----:B------:R-:W-:Y:S01]  /*ec90*/  MUFU.EX2 R111, R111 ;  /* 0x0000006f006f7308 */ /* 0x000fe20000000800 */
[C---:B------:R-:W-:Y:S07]  /*eca0*/  HMMA.16816.F32 R64, R4.reuse, R84, R64 ;  /* 0x000000540440723c */ /* 0x040fee0000001840 */
[----:B------:R-:W4:Y:S01]  /*ecb0*/  MUFU.EX2 R112, R112 ;  /* 0x0000007000707308 */ /* 0x000f220000000800 */
[----:B------:R-:W-:Y:S01]  /*ecc0*/  HMMA.16816.F32 R4, R4, R86, R68 ;  /* 0x000000560404723c */ /* 0x000fe20000001844 */
[----:B------:R-:W4:Y:S01]  /*ecd0*/  LDSM.16.MT88.4 R84, [R157+0x800] ;  /* 0x000800009d54783b */ /* 0x000f220000004200 */
[----:B---3--:R-:W-:-:S02]  /*ece0*/  F2FP.F16.F32.PACK_AB R68, R106, R103 ;  /* 0x000000676a44723e */ /* 0x008fc400000000ff */
[----:B------:R-:W-:Y:S02]  /*ecf0*/  F2FP.F16.F32.PACK_AB R69, R101, R102 ;  /* 0x000000666545723e */ /* 0x000fe400000000ff */
[----:B-1----:R-:W-:Y:S01]  /*ed00*/  F2FP.F16.F32.PACK_AB R70, R105, R104 ;  /* 0x000000686946723e */ /* 0x002fe200000000ff */
[----:B------:R-:W-:Y:S01]  /*ed10*/  MUFU.EX2 R113, R113 ;  /* 0x0000007100717308 */ /* 0x000fe20000000800 */
[----:B-----5:R-:W-:-:S07]  /*ed20*/  F2FP.F16.F32.PACK_AB R71, R107, R100 ;  /* 0x000000646b47723e */ /* 0x020fce00000000ff */
[C---:B--2---:R-:W-:Y:S01]  /*ed30*/  HMMA.16816.F32 R16, R68.reuse, R80, R16 ;  /* 0x000000504410723c */ /* 0x044fe20000001810 */
[----:B------:R-:W1:Y:S07]  /*ed40*/  MUFU.EX2 R114, R114 ;  /* 0x0000007200727308 */ /* 0x000e6e0000000800 */
[C---:B------:R-:W-:Y:S01]  /*ed50*/  HMMA.16816.F32 R20, R68.reuse, R82, R20 ;  /* 0x000000524414723c */ /* 0x040fe20000001814 */
[----:B------:R-:W2:Y:S01]  /*ed60*/  LDSM.16.MT88.4 R80, [R159+0x4800] ;  /* 0x004800009f50783b */ /* 0x000ea20000004200 */
[----:B------:R-:W3:Y:S06]  /*ed70*/  MUFU.EX2 R115, R115 ;  /* 0x0000007300737308 */ /* 0x000eec0000000800 */
        /* <DEDUP_REMOVED lines=8> */
[----:B------:R-:W5:Y:S01]  /*ee00*/  LDSM.16.MT88.4 R84, [R159+0x1000] ;  /* 0x001000009f54783b */ /* 0x000f620000004200 */
[----:B------:R-:W5:Y:S06]  /*ee10*/  MUFU.EX2 R190, R190 ;  /* 0x000000be00be7308 */ /* 0x000f6c0000000800 */
[C---:B------:R-:W-:Y:S02]  /*ee20*/  HMMA.16816.F32 R8, R68.reuse, R88, R8 ;  /* 0x000000584408723c */ /* 0x040fe40000001808 */
[----:B------:R-:W-:Y:S06]  /*ee30*/  MUFU.EX2 R167, R167 ;  /* 0x000000a700a77308 */ /* 0x000fec0000000800 */
[C---:B------:R-:W-:Y:S01]  /*ee40*/  HMMA.16816.F32 R12, R68.reuse, R90, R12 ;  /* 0x0000005a440c723c */ /* 0x040fe2000000180c */
[----:B------:R-:W5:Y:S01]  /*ee50*/  LDSM.16.MT88.4 R88, [R134+0xd000] ;  /* 0x00d000008658783b */ /* 0x000f620000004200 */
[----:B------:R-:W5:Y:S06]  /*ee60*/  MUFU.EX2 R250, R250 ;  /* 0x000000fa00fa7308 */ /* 0x000f6c0000000800 */
[C---:B------:R-:W-:Y:S02]  /*ee70*/  HMMA.16816.F32 R40, R68.reuse, R96, R40 ;  /* 0x000000604428723c */ /* 0x040fe40000001828 */
[----:B------:R-:W5:Y:S06]  /*ee80*/  MUFU.EX2 R252, R252 ;  /* 0x000000fc00fc7308 */ /* 0x000f6c0000000800 */
[C---:B------:R-:W-:Y:S01]  /*ee90*/  HMMA.16816.F32 R44, R68.reuse, R98, R44 ;  /* 0x00000062442c723c */ /* 0x040fe2000000182c */
[----:B------:R-:W-:Y:S01]  /*eea0*/  LDSM.16.MT88.4 R96, [R157+0x1000] ;  /* 0x001000009d60783b */ /* 0x000fe20000004200 */
[----:B------:R-:W-:Y:S06]  /*eeb0*/  MUFU.EX2 R169, R169 ;  /* 0x000000a900a97308 */ /* 0x000fec0000000800 */
[----:B------:R-:W-:Y:S01]  /*eec0*/  HMMA.16816.F32 R48, R68, R72, R48 ;  /* 0x000000484430723c */ /* 0x000fe20000001830 */
[----:B------:R-:W-:Y:S01]  /*eed0*/  F2FP.F16.F32.PACK_AB R72, R112, R111 ;  /* 0x0000006f7048723e */ /* 0x000fe200000000ff */
[----:B------:R-:W-:Y:S01]  /*eee0*/  MUFU.EX2 R244, R244 ;  /* 0x000000f400f47308 */ /* 0x000fe20000000800 */
[----:B------:R-:W-:-:S05]  /*eef0*/  F2FP.F16.F32.PACK_AB R73, R109, R108 ;  /* 0x0000006c6d49723e */ /* 0x000fca00000000ff */
[----:B------:R-:W-:Y:S01]  /*ef00*/  HMMA.16816.F32 R52, R68, R74, R52 ;  /* 0x0000004a4434723c */ /* 0x000fe20000001834 */
[----:B-1----:R-:W-:Y:S01]  /*ef10*/  F2FP.F16.F32.PACK_AB R74, R114, R113 ;  /* 0x00000071724a723e */ /* 0x002fe200000000ff */
[----:B------:R-:W-:Y:S01]  /*ef20*/  MUFU.EX2 R171, R171 ;  /* 0x000000ab00ab7308 */ /* 0x000fe20000000800 */
[----:B---3--:R-:W-:-:S05]  /*ef30*/  F2FP.F16.F32.PACK_AB R75, R115, R110 ;  /* 0x0000006e734b723e */ /* 0x008fca00000000ff */
[C---:B--2---:R-:W-:Y:S02]  /*ef40*/  HMMA.16816.F32 R56, R68.reuse, R80, R56 ;  /* 0x000000504438723c */ /* 0x044fe40000001838 */
[----:B------:R-:W-:Y:S06]  /*ef50*/  MUFU.EX2 R173, R173 ;  /* 0x000000ad00ad7308 */ /* 0x000fec0000000800 */
[C---:B------:R-:W-:Y:S01]  /*ef60*/  HMMA.16816.F32 R60, R68.reuse, R82, R60 ;  /* 0x00000052443c723c */ /* 0x040fe2000000183c */
[----:B------:R-:W-:Y:S01]  /*ef70*/  LDSM.16.MT88.4 R80, [R157+0x5000] ;  /* 0x005000009d50783b */ /* 0x000fe20000004200 */
[----:B------:R-:W1:Y:S06]  /*ef80*/  MUFU.EX2 R238, R238 ;  /* 0x000000ee00ee7308 */ /* 0x000e6c0000000800 */
[C---:B----4-:R-:W-:Y:S02]  /*ef90*/  HMMA.16816.F32 R64, R68.reuse, R76, R64 ;  /* 0x0000004c4440723c */ /* 0x050fe40000001840 */
[----:B------:R-:W-:Y:S06]  /*efa0*/  MUFU.EX2 R175, R175 ;  /* 0x000000af00af7308 */ /* 0x000fec0000000800 */
[----:B------:R-:W-:Y:S01]  /*efb0*/  HMMA.16816.F32 R4, R68, R78, R4 ;  /* 0x0000004e4404723c */ /* 0x000fe20000001804 */
[----:B------:R-:W2:Y:S01]  /*efc0*/  LDSM.16.MT88.4 R68, [R182+0x11000] ;  /* 0x01100000b644783b */ /* 0x000ea20000004200 */
[----:B------:R-:W3:Y:S03]  /*efd0*/  MUFU.EX2 R234, R234 ;  /* 0x000000ea00ea7308 */ /* 0x000ee60000000800 */
[----:B------:R-:W4:Y:S03]  /*efe0*/  LDSM.16.MT88.4 R76, [R134+0x11000] ;  /* 0x01100000864c783b */ /* 0x000f260000004200 */
[C---:B-----5:R-:W-:Y:S02]  /*eff0*/  HMMA.16816.F32 R24, R72.reuse, R84, R24 ;  /* 0x000000544818723c */ /* 0x060fe40000001818 */
[----:B------:R-:W5:Y:S06]  /*f000*/  MUFU.EX2 R230, R230 ;  /* 0x000000e600e67308 */ /* 0x000f6c0000000800 */
[C---:B------:R-:W-:Y:S01]  /*f010*/  HMMA.16816.F32 R28, R72.reuse, R86, R28 ;  /* 0x00000056481c723c */ /* 0x040fe2000000181c */
[----:B------:R-:W1:Y:S01]  /*f020*/  LDSM.16.MT88.4 R84, [R159+0x5000] ;  /* 0x005000009f54783b */ /* 0x000e620000004200 */
        /* <DEDUP_REMOVED lines=8> */
[C---:B--2---:R-:W-:Y:S02]  /*f0b0*/  HMMA.16816.F32 R40, R72.reuse, R68, R40 ;  /* 0x000000444828723c */ /* 0x044fe40000001828 */
[----:B------:R-:W2:Y:S06]  /*f0c0*/  MUFU.EX2 R194, R194 ;  /* 0x000000c200c27308 */ /* 0x000eac0000000800 */
[C---:B------:R-:W-:Y:S01]  /*f0d0*/  HMMA.16816.F32 R44, R72.reuse, R70, R44 ;  /* 0x00000046482c723c */ /* 0x040fe2000000182c */
[----:B------:R-:W3:Y:S01]  /*f0e0*/  LDSM.16.MT88.4 R68, [R182+0xd800] ;  /* 0x00d80000b644783b */ /* 0x000ee20000004200 */
[----:B------:R-:W-:Y:S06]  /*f0f0*/  MUFU.EX2 R183, R183 ;  /* 0x000000b700b77308 */ /* 0x000fec0000000800 */
[C---:B----4-:R-:W-:Y:S02]  /*f100*/  HMMA.16816.F32 R48, R72.reuse, R76, R48 ;  /* 0x0000004c4830723c */ /* 0x050fe40000001830 */
[----:B------:R-:W4:Y:S06]  /*f110*/  MUFU.EX2 R178, R178 ;  /* 0x000000b200b27308 */ /* 0x000f2c0000000800 */
[C---:B------:R-:W-:Y:S01]  /*f120*/  HMMA.16816.F32 R52, R72.reuse, R78, R52 ;  /* 0x0000004e4834723c */ /* 0x040fe20000001834 */
[----:B------:R-:W5:Y:S01]  /*f130*/  LDSM.16.MT88.4 R76, [R157+0x1800] ;  /* 0x001800009d4c783b */ /* 0x000f620000004200 */
[----:B------:R-:W4:Y:S06]  /*f140*/  MUFU.EX2 R176, R176 ;  /* 0x000000b000b07308 */ /* 0x000f2c0000000800 */
[C---:B------:R-:W-:Y:S01]  /*f150*/  HMMA.16816.F32 R20, R72.reuse, R90, R20 ;  /* 0x0000005a4814723c */ /* 0x040fe20000001814 */
[----:B------:R-:W-:Y:S01]  /*f160*/  LDSM.16.MT88.4 R88, [R159+0x1800] ;  /* 0x001800009f58783b */ /* 0x000fe20000004200 */
[----:B------:R-:W-:Y:S06]  /*f170*/  MUFU.EX2 R174, R174 ;  /* 0x000000ae00ae7308 */ /* 0x000fec0000000800 */
[C---:B------:R-:W-:Y:S02]  /*f180*/  HMMA.16816.F32 R32, R72.reuse, R96, R32 ;  /* 0x000000604820723c */ /* 0x040fe40000001820 */
[----:B------:R-:W-:Y:S06]  /*f190*/  MUFU.EX2 R185, R185 ;  /* 0x000000b900b97308 */ /* 0x000fec0000000800 */
[C---:B------:R-:W-:Y:S02]  /*f1a0*/  HMMA.16816.F32 R36, R72.reuse, R98, R36 ;  /* 0x000000624824723c */ /* 0x040fe40000001824 */
[----:B------:R-:W-:Y:S06]  /*f1b0*/  MUFU.EX2 R166, R166 ;  /* 0x000000a600a67308 */ /* 0x000fec0000000800 */
[C---:B-1----:R-:W-:Y:S02]  /*f1c0*/  HMMA.16816.F32 R56, R72.reuse, R84, R56 ;  /* 0x000000544838723c */ /* 0x042fe40000001838 */
[----:B------:R-:W-:Y:S06]  /*f1d0*/  MUFU.EX2 R170, R170 ;  /* 0x000000aa00aa7308 */ /* 0x000fec0000000800 */
[C---:B------:R-:W-:Y:S01]  /*f1e0*/  HMMA.16816.F32 R60, R72.reuse, R86, R60 ;  /* 0x00000056483c723c */ /* 0x040fe2000000183c */
[----:B------:R-:W-:Y:S01]  /*f1f0*/  LDSM.16.MT88.4 R84, [R159+0x5800] ;  /* 0x005800009f54783b */ /* 0x000fe20000004200 */
[----:B------:R-:W1:Y:S06]  /*f200*/  MUFU.EX2 R189, R189 ;  /* 0x000000bd00bd7308 */ /* 0x000e6c0000000800 */
[----:B------:R-:W-:Y:S01]  /*f210*/  HMMA.16816.F32 R64, R72, R80, R64 ;  /* 0x000000504840723c */ /* 0x000fe20000001840 */
[----:B------:R-:W-:Y:S01]  /*f220*/  F2FP.F16.F32.PACK_AB R80, R190, R165 ;  /* 0x000000a5be50723e */ /* 0x000fe200000000ff */
[----:B------:R-:W-:Y:S01]  /*f230*/  MUFU.EX2 R164, R164 ;  /* 0x000000a400a47308 */ /* 0x000fe20000000800 */
[----:B------:R-:W-:-:S05]  /*f240*/  F2FP.F16.F32.PACK_AB R81, R180, R161 ;  /* 0x000000a1b451723e */ /* 0x000fca00000000ff */
[----:B------:R-:W-:Y:S01]  /*f250*/  HMMA.16816.F32 R4, R72, R82, R4 ;  /* 0x000000524804723c */ /* 0x000fe20000001804 */
[----:B------:R-:W2:Y:S01]  /*f260*/  LDSM.16.MT88.4 R72, [R182+0x11800] ;  /* 0x01180000b648783b */ /* 0x000ea20000004200 */
[----:B------:R-:W-:Y:S01]  /*f270*/  F2FP.F16.F32.PACK_AB R82, R250, R167 ;  /* 0x000000a7fa52723e */ /* 0x000fe200000000ff */
[----:B------:R-:W1:Y:S01]  /*f280*/  MUFU.EX2 R191, R191 ;  /* 0x000000bf00bf7308 */ /* 0x000e620000000800 */
[----:B------:R-:W-:-:S07]  /*f290*/  F2FP.F16.F32.PACK_AB R83, R252, R163 ;  /* 0x000000a3fc53723e */ /* 0x000fce00000000ff */
[C---:B---3--:R-:W-:Y:S01]  /*f2a0*/  HMMA.16816.F32 R8, R80.reuse, R68, R8 ;  /* 0x000000445008723c */ /* 0x048fe20000001808 */
[----:B------:R-:W3:Y:S07]  /*f2b0*/  MUFU.EX2 R193, R193 ;  /* 0x000000c100c17308 */ /* 0x000eee0000000800 */
        /* <DEDUP_REMOVED lines=12> */
[----:B------:R-:W3:Y:S06]  /*f380*/  MUFU.EX2 R142, R142 ;  /* 0x0000008e008e7308 */ /* 0x000eec0000000800 */
[C---:B--2---:R-:W-:Y:S02]  /*f390*/  HMMA.16816.F32 R40, R80.reuse, R72, R40 ;  /* 0x000000485028723c */ /* 0x044fe40000001828 */
[----:B------:R-:W-:Y:S06]  /*f3a0*/  MUFU.EX2 R143, R143 ;  /* 0x0000008f008f7308 */ /* 0x000fec0000000800 */
[C---:B------:R-:W-:Y:S01]  /*f3b0*/  HMMA.16816.F32 R44, R80.reuse, R74, R44 ;  /* 0x0000004a502c723c */ /* 0x040fe2000000182c */
[----:B------:R-:W2:Y:S01]  /*f3c0*/  LDSM.16.MT88.4 R72, [R159+0x2000] ;  /* 0x002000009f48783b */ /* 0x000ea20000004200 */
[----:B------:R-:W3:Y:S06]  /*f3d0*/  MUFU.EX2 R140, R140 ;  /* 0x0000008c008c7308 */ /* 0x000eec0000000800 */
[C---:B----4-:R-:W-:Y:S02]  /*f3e0*/  HMMA.16816.F32 R48, R80.reuse, R68, R48 ;  /* 0x000000445030723c */ /* 0x050fe40000001830 */
[----:B------:R-:W4:Y:S06]  /*f3f0*/  MUFU.EX2 R138, R138 ;  /* 0x0000008a008a7308 */ /* 0x000f2c0000000800 */
[C---:B------:R-:W-:Y:S01]  /*f400*/  HMMA.16816.F32 R52, R80.reuse, R70, R52 ;  /* 0x000000465034723c */ /* 0x040fe20000001834 */
[----:B------:R-:W1:Y:S07]  /*f410*/  LDSM.16.MT88.4 R68, [R182+0xe000] ;  /* 0x00e00000b644783b */ /* 0x000e6e0000004200 */
[C---:B------:R-:W-:Y:S08]  /*f420*/  HMMA.16816.F32 R24, R80.reuse, R88, R24 ;  /* 0x000000585018723c */ /* 0x040ff00000001818 */
[C---:B------:R-:W-:Y:S01]  /*f430*/  HMMA.16816.F32 R28, R80.reuse, R90, R28 ;  /* 0x0000005a501c723c */ /* 0x040fe2000000181c */
[----:B------:R-:W3:Y:S07]  /*f440*/  LDSM.16.MT88.4 R88, [R134+0xe000] ;  /* 0x00e000008658783b */ /* 0x000eee0000004200 */
[----:B-----5:R-:W-:Y:S01]  /*f450*/  HMMA.16816.F32 R64, R80, R76, R64 ;  /* 0x0000004c5040723c */ /* 0x020fe20000001840 */
[----:B------:R-:W-:-:S02]  /*f460*/  F2FP.F16.F32.PACK_AB R76, R238, R173 ;  /* 0x000000adee4c723e */ /* 0x000fc400000000ff */
[----:B------:R-:W-:-:S05]  /*f470*/  F2FP.F16.F32.PACK_AB R77, R244, R169 ;  /* 0x000000a9f44d723e */ /* 0x000fca00000000ff */
[----:B------:R-:W-:Y:S01]  /*f480*/  HMMA.16816.F32 R4, R80, R78, R4 ;  /* 0x0000004e5004723c */ /* 0x000fe20000001804 */
[----:B------:R-:W-:Y:S02]  /*f490*/  F2FP.F16.F32.PACK_AB R78, R234, R175 ;  /* 0x000000afea4e723e */ /* 0x000fe400000000ff */
[----:B------:R-:W-:-:S05]  /*f4a0*/  F2FP.F16.F32.PACK_AB R79, R230, R171 ;  /* 0x000000abe64f723e */ /* 0x000fca00000000ff */
[C---:B------:R-:W-:Y:S08]  /*f4b0*/  HMMA.16816.F32 R56, R80.reuse, R84, R56 ;  /* 0x000000545038723c */ /* 0x040ff00000001838 */
[----:B------:R-:W-:Y:S01]  /*f4c0*/  HMMA.16816.F32 R60, R80, R86, R60 ;  /* 0x00000056503c723c */ /* 0x000fe2000000183c */
[----:B------:R-:W5:Y:S04]  /*f4d0*/  LDSM.16.MT88.4 R84, [R157+0x2000] ;  /* 0x002000009d54783b */ /* 0x000f680000004200 */
[----:B------:R-:W4:Y:S03]  /*f4e0*/  LDSM.16.MT88.4 R80, [R134+0x12000] ;  /* 0x012000008650783b */ /* 0x000f260000004200 */
[C---:B--2---:R-:W-:Y:S08]  /*f4f0*/  HMMA.16816.F32 R24, R76.reuse, R72, R24 ;  /* 0x000000484c18723c */ /* 0x044ff00000001818 */
[C---:B------:R-:W-:Y:S01]  /*f500*/  HMMA.16816.F32 R28, R76.reuse, R74, R28 ;  /* 0x0000004a4c1c723c */ /* 0x040fe2000000181c */
[----:B------:R-:W2:Y:S07]  /*f510*/  LDSM.16.MT88.4 R72, [R159+0x6000] ;  /* 0x006000009f48783b */ /* 0x000eae0000004200 */
[C---:B------:R-:W-:Y:S08]  /*f520*/  HMMA.16816.F32 R40, R76.reuse, R92, R40 ;  /* 0x0000005c4c28723c */ /* 0x040ff00000001828 */
[C---:B------:R-:W-:Y:S01]  /*f530*/  HMMA.16816.F32 R44, R76.reuse, R94, R44 ;  /* 0x0000005e4c2c723c */ /* 0x040fe2000000182c */
[----:B------:R-:W2:Y:S07]  /*f540*/  LDSM.16.MT88.4 R92, [R157+0x6000] ;  /* 0x006000009d5c783b */ /* 0x000eae0000004200 */
[C---:B-1----:R-:W-:Y:S08]  /*f550*/  HMMA.16816.F32 R8, R76.reuse, R68, R8 ;  /* 0x000000444c08723c */ /* 0x042ff00000001808 */
[C---:B------:R-:W-:Y:S01]  /*f560*/  HMMA.16816.F32 R12, R76.reuse, R70, R12 ;  /* 0x000000464c0c723c */ /* 0x040fe2000000180c */
[----:B------:R-:W1:Y:S07]  /*f570*/  LDSM.16.MT88.4 R68, [R159+0x2800] ;  /* 0x002800009f44783b */ /* 0x000e6e0000004200 */
[C---:B---3--:R-:W-:Y:S08]  /*f580*/  HMMA.16816.F32 R16, R76.reuse, R88, R16 ;  /* 0x000000584c10723c */ /* 0x048ff00000001810 */
[C---:B------:R-:W-:Y:S01]  /*f590*/  HMMA.16816.F32 R20, R76.reuse, R90, R20 ;  /* 0x0000005a4c14723c */ /* 0x040fe20000001814 */
[----:B------:R-:W-:Y:S07]  /*f5a0*/  LDSM.16.MT88.4 R88, [R182+0xe800] ;  /* 0x00e80000b658783b */ /* 0x000fee0000004200 */
[C---:B-----5:R-:W-:Y:S08]  /*f5b0*/  HMMA.16816.F32 R32, R76.reuse, R84, R32 ;  /* 0x000000544c20723c */ /* 0x060ff00000001820 */
[C---:B------:R-:W-:Y:S01]  /*f5c0*/  HMMA.16816.F32 R36, R76.reuse, R86, R36 ;  /* 0x000000564c24723c */ /* 0x040fe20000001824 */
[----:B------:R-:W3:Y:S07]  /*f5d0*/  LDSM.16.MT88.4 R84, [R134+0xe800] ;  /* 0x00e800008654783b */ /* 0x000eee0000004200 */
[C---:B----4-:R-:W-:Y:S08]  /*f5e0*/  HMMA.16816.F32 R48, R76.reuse, R80, R48 ;  /* 0x000000504c30723c */ /* 0x050ff00000001830 */
[C---:B------:R-:W-:Y:S01]  /*f5f0*/  HMMA.16816.F32 R52, R76.reuse, R82, R52 ;  /* 0x000000524c34723c */ /* 0x040fe20000001834 */
[----:B------:R-:W-:Y:S07]  /*f600*/  LDSM.16.MT88.4 R80, [R182+0x12800] ;  /* 0x01280000b650783b */ /* 0x000fee0000004200 */
[C---:B--2---:R-:W-:Y:S08]  /*f610*/  HMMA.16816.F32 R56, R76.reuse, R72, R56 ;  /* 0x000000484c38723c */ /* 0x044ff00000001838 */
[C---:B------:R-:W-:Y:S01]  /*f620*/  HMMA.16816.F32 R60, R76.reuse, R74, R60 ;  /* 0x0000004a4c3c723c */ /* 0x040fe2000000183c */
[----:B------:R-:W2:Y:S07]  /*f630*/  LDSM.16.MT88.4 R72, [R157+0x2800] ;  /* 0x002800009d48783b */ /* 0x000eae0000004200 */
        /* <DEDUP_REMOVED lines=16> */
[C---:B------:R-:W-:Y:S08]  /*f740*/  HMMA.16816.F32 R8, R76.reuse, R88, R8 ;  /* 0x000000584c08723c */ /* 0x040ff00000001808 */
[C---:B-1----:R-:W-:Y:S08]  /*f750*/  HMMA.16816.F32 R56, R76.reuse, R68, R56 ;  /* 0x000000444c38723c */ /* 0x042ff00000001838 */
[C---:B------:R-:W-:Y:S01]  /*f760*/  HMMA.16816.F32 R60, R76.reuse, R70, R60 ;  /* 0x000000464c3c723c */ /* 0x040fe2000000183c */
[----:B------:R-:W1:Y:S07]  /*f770*/  LDSM.16.MT88.4 R68, [R157+0x3000] ;  /* 0x003000009d44783b */ /* 0x000e6e0000004200 */
[C---:B------:R-:W-:Y:S01]  /*f780*/  HMMA.16816.F32 R12, R76.reuse, R90, R12 ;  /* 0x0000005a4c0c723c */ /* 0x040fe2000000180c */
[----:B------:R-:W4:Y:S07]  /*f790*/  LDSM.16.MT88.4 R88, [R182+0xf000] ;  /* 0x00f00000b658783b */ /* 0x000f2e0000004200 */
[C---:B------:R-:W-:Y:S08]  /*f7a0*/  HMMA.16816.F32 R40, R76.reuse, R80, R40 ;  /* 0x000000504c28723c */ /* 0x040ff00000001828 */
[C---:B------:R-:W-:Y:S01]  /*f7b0*/  HMMA.16816.F32 R44, R76.reuse, R82, R44 ;  /* 0x000000524c2c723c */ /* 0x040fe2000000182c */
[----:B------:R-:W5:Y:S07]  /*f7c0*/  LDSM.16.MT88.4 R80, [R134+0xf000] ;  /* 0x00f000008650783b */ /* 0x000f6e0000004200 */
[C---:B---3--:R-:W-:Y:S08]  /*f7d0*/  HMMA.16816.F32 R48, R76.reuse, R84, R48 ;  /* 0x000000544c30723c */ /* 0x048ff00000001830 */
[C---:B------:R-:W-:Y:S01]  /*f7e0*/  HMMA.16816.F32 R52, R76.reuse, R86, R52 ;  /* 0x000000564c34723c */ /* 0x040fe20000001834 */
[----:B------:R-:W3:Y:S07]  /*f7f0*/  LDSM.16.MT88.4 R84, [R159+0x3000] ;  /* 0x003000009f54783b */ /* 0x000eee0000004200 */
[C---:B--2---:R-:W-:Y:S08]  /*f800*/  HMMA.16816.F32 R64, R76.reuse, R72, R64 ;  /* 0x000000484c40723c */ /* 0x044ff00000001840 */
        /* <DEDUP_REMOVED lines=9> */
[C---:B----4-:R-:W-:Y:S08]  /*f8a0*/  HMMA.16816.F32 R8, R76.reuse, R88, R8 ;  /* 0x000000584c08723c */ /* 0x050ff00000001808 */
[C---:B------:R-:W-:Y:S08]  /*f8b0*/  HMMA.16816.F32 R12, R76.reuse, R90, R12 ;  /* 0x0000005a4c0c723c */ /* 0x040ff0000000180c */
[C---:B-----5:R-:W-:Y:S08]  /*f8c0*/  HMMA.16816.F32 R16, R76.reuse, R80, R16 ;  /* 0x000000504c10723c */ /* 0x060ff00000001810 */
[C---:B------:R-:W-:Y:S01]  /*f8d0*/  HMMA.16816.F32 R20, R76.reuse, R82, R20 ;  /* 0x000000524c14723c */ /* 0x040fe20000001814 */
[----:B------:R-:W2:Y:S07]  /*f8e0*/  LDSM.16.MT88.4 R80, [R134+0x13000] ;  /* 0x013000008650783b */ /* 0x000eae0000004200 */
[C---:B---3--:R-:W-:Y:S08]  /*f8f0*/  HMMA.16816.F32 R24, R76.reuse, R84, R24 ;  /* 0x000000544c18723c */ /* 0x048ff00000001818 */
[----:B-1----:R-:W-:Y:S01]  /*f900*/  HMMA.16816.F32 R64, R76, R68, R64 ;  /* 0x000000444c40723c */ /* 0x002fe20000001840 */
[----:B------:R-:W-:-:S02]  /*f910*/  F2FP.F16.F32.PACK_AB R68, R142, R137 ;  /* 0x000000898e44723e */ /* 0x000fc400000000ff */
[----:B------:R-:W-:-:S05]  /*f920*/  F2FP.F16.F32.PACK_AB R69, R141, R136 ;  /* 0x000000888d45723e */ /* 0x000fca00000000ff */
[----:B------:R-:W-:Y:S01]  /*f930*/  HMMA.16816.F32 R4, R76, R70, R4 ;  /* 0x000000464c04723c */ /* 0x000fe20000001804 */
[----:B------:R-:W-:Y:S02]  /*f940*/  F2FP.F16.F32.PACK_AB R70, R140, R143 ;  /* 0x0000008f8c46723e */ /* 0x000fe400000000ff */
[----:B------:R-:W-:-:S05]  /*f950*/  F2FP.F16.F32.PACK_AB R71, R138, R139 ;  /* 0x0000008b8a47723e */ /* 0x000fca00000000ff */
[----:B------:R-:W-:Y:S01]  /*f960*/  HMMA.16816.F32 R28, R76, R86, R28 ;  /* 0x000000564c1c723c */ /* 0x000fe2000000181c */
[----:B------:R-:W1:Y:S07]  /*f970*/  LDSM.16.MT88.4 R84, [R159+0x7000] ;  /* 0x007000009f54783b */ /* 0x000e6e0000004200 */
[C---:B------:R-:W-:Y:S01]  /*f980*/  HMMA.16816.F32 R128, R68.reuse, R124, R8 ;  /* 0x0000007c4480723c */ /* 0x040fe20000001808 */
[----:B------:R-:W3:Y:S07]  /*f990*/  LDSM.16.MT88.4 R8, [R159+0x3800] ;  /* 0x003800009f08783b */ /* 0x000eee0000004200 */
[----:B------:R-:W-:Y:S01]  /*f9a0*/  HMMA.16816.F32 R124, R68, R126, R12 ;  /* 0x0000007e447c723c */ /* 0x000fe2000000180c */
[----:B------:R-:W-:-:S04]  /*f9b0*/  FADD.FTZ R13, R147, R148 ;  /* 0x00000094930d7221 */ /* 0x000fc80000010000 */
[----:B------:R-:W-:-:S03]  /*f9c0*/  FADD.FTZ R13, R146, R13 ;  /* 0x0000000d920d7221 */ /* 0x000fc60000010000 */
        /* <DEDUP_REMOVED lines=9> */
[----:B------:R-:W-:Y:S01]  /*fa60*/  FADD.FTZ R12, R105, R12 ;  /* 0x0000000c690c7221 */ /* 0x000fe20000010000 */
[----:B------:R-:W4:Y:S01]  /*fa70*/  LDSM.16.MT88.4 R100, [R157+0x3800] ;  /* 0x003800009d64783b */ /* 0x000f220000004200 */
[----:B--2---:R-:W-:Y:S01]  /*fa80*/  HMMA.16816.F32 R48, R76, R80, R48 ;  /* 0x000000504c30723c */ /* 0x004fe20000001830 */
        /* <DEDUP_REMOVED lines=16> */
[----:B------:R-:W-:Y:S01]  /*fb90*/  FADD.FTZ R167, R167, R190 ;  /* 0x000000bea7a77221 */ /* 0x000fe20000010000 */
[----:B------:R1:W2:Y:S02]  /*fba0*/  LDSM.16.MT88.4 R84, [R134+0x13800] ;  /* 0x013800008654783b */ /* 0x0002a40000004200 */
[----:B------:R-:W-:Y:S01]  /*fbb0*/  FADD.FTZ R252, R252, R163 ;  /* 0x000000a3fcfc7221 */ /* 0x000fe20000010000 */
[----:B------:R-:W-:Y:S01]  /*fbc0*/  FADD.FTZ R250, R250, R167 ;  /* 0x000000a7fafa7221 */ /* 0x000fe20000010000 */
[----:B------:R-:W5:Y:S01]  /*fbd0*/  LDSM.16.MT88.4 R76, [R159+0x7800] ;  /* 0x007800009f4c783b */ /* 0x000f620000004200 */
[----:B---3--:R-:W-:Y:S01]  /*fbe0*/  HMMA.16816.F32 R112, R68, R8, R24 ;  /* 0x000000084470723c */ /* 0x008fe20000001818 */
[----:B------:R-:W-:Y:S01]  /*fbf0*/  FADD.FTZ R169, R169, R252 ;  /* 0x000000fca9a97221 */ /* 0x000fe20000010000 */
[----:B------:R-:W-:Y:S01]  /*fc00*/  FADD.FTZ R173, R173, R250 ;  /* 0x000000faadad7221 */ /* 0x000fe20000010000 */
[----:B------:R-:W3:Y:S02]  /*fc10*/  LDSM.16.MT88.4 R156, [R157+0x7800] ;  /* 0x007800009d9c783b */ /* 0x000ee40000004200 */
[----:B------:R-:W-:Y:S01]  /*fc20*/  FADD.FTZ R244, R244, R169 ;  /* 0x000000a9f4f47221 */ /* 0x000fe20000010000 */
[----:B------:R-:W-:-:S02]  /*fc30*/  FADD.FTZ R238, R238, R173 ;  /* 0x000000adeeee7221 */ /* 0x000fc40000010000 */
[----:B------:R-:W-:Y:S01]  /*fc40*/  HMMA.16816.F32 R108, R68, R10, R28 ;  /* 0x0000000a446c723c */ /* 0x000fe2000000181c */
[----:B------:R-:W-:Y:S01]  /*fc50*/  FADD.FTZ R171, R171, R244 ;  /* 0x000000f4abab7221 */ /* 0x000fe20000010000 */
[----:B------:R-:W-:-:S03]  /*fc60*/  FADD.FTZ R175, R175, R238 ;  /* 0x000000eeafaf7221 */ /* 0x000fc60000010000 */
[----:B------:R-:W-:Y:S01]  /*fc70*/  FADD.FTZ R230, R230, R171 ;  /* 0x000000abe6e67221 */ /* 0x000fe20000010000 */
[----:B------:R-:W-:Y:S02]  /*fc80*/  FADD.FTZ R234, R234, R175 ;  /* 0x000000afeaea7221 */ /* 0x000fe40000010000 */
[C---:B------:R-:W-:Y:S01]  /*fc90*/  HMMA.16816.F32 R96, R68.reuse, R92, R40 ;  /* 0x0000005c4460723c */ /* 0x040fe20000001828 */
[----:B------:R-:W-:Y:S01]  /*fca0*/  FADD.FTZ R177, R177, R230 ;  /* 0x000000e6b1b17221 */ /* 0x000fe20000010000 */
[----:B------:R-:W-:Y:S01]  /*fcb0*/  FADD.FTZ R181, R181, R234 ;  /* 0x000000eab5b57221 */ /* 0x000fe20000010000 */
[-C--:B-1----:R-:W-:Y:S02]  /*fcc0*/  MOV R134, R145.reuse ;  /* 0x0000009100867202 */ /* 0x082fe40000000f00 */
[----:B------:R-:W-:Y:S01]  /*fcd0*/  FADD.FTZ R204, R204, R177 ;  /* 0x000000b1cccc7221 */ /* 0x000fe20000010000 */
[----:B------:R-:W-:Y:S01]  /*fce0*/  FADD.FTZ R194, R194, R181 ;  /* 0x000000b5c2c27221 */ /* 0x000fe20000010000 */
[----:B------:R-:W-:Y:S01]  /*fcf0*/  @P2 MOV R134, R145 ;  /* 0x0000009100862202 */ /* 0x000fe20000000f00 */
[----:B------:R-:W-:Y:S01]  /*fd00*/  HMMA.16816.F32 R120, R68, R116, R16 ;  /* 0x000000744478723c */ /* 0x000fe20000001810 */
[----:B------:R-:W-:Y:S01]  /*fd10*/  FADD.FTZ R9, R179, R204 ;  /* 0x000000ccb3097221 */ /* 0x000fe20000010000 */
[----:B------:R-:W-:-:S03]  /*fd20*/  FADD.FTZ R11, R183, R194 ;  /* 0x000000c2b70b7221 */ /* 0x000fc60000010000 */
[----:B------:R-:W-:Y:S01]  /*fd30*/  FADD.FTZ R9, R176, R9 ;  /* 0x00000009b0097221 */ /* 0x000fe20000010000 */
[----:B------:R-:W-:Y:S02]  /*fd40*/  FADD.FTZ R11, R178, R11 ;  /* 0x0000000bb20b7221 */ /* 0x000fe40000010000 */
[----:B----4-:R-:W-:Y:S01]  /*fd50*/  HMMA.16816.F32 R104, R68, R100, R32 ;  /* 0x000000644468723c */ /* 0x010fe20000001820 */
[----:B------:R-:W-:Y:S01]  /*fd60*/  FADD.FTZ R174, R174, R9 ;  /* 0x00000009aeae7221 */ /* 0x000fe20000010000 */
[----:B------:R-:W-:-:S03]  /*fd70*/  FADD.FTZ R170, R170, R11 ;  /* 0x0000000baaaa7221 */ /* 0x000fc60000010000 */
[----:B------:R-:W-:Y:S01]  /*fd80*/  FADD.FTZ R185, R185, R174 ;  /* 0x000000aeb9b97221 */ /* 0x000fe20000010000 */
[----:B------:R-:W-:Y:S02]  /*fd90*/  FADD.FTZ R189, R189, R170 ;  /* 0x000000aabdbd7221 */ /* 0x000fe40000010000 */
[----:B--2---:R-:W-:Y:S01]  /*fda0*/  HMMA.16816.F32 R88, R68, R84, R48 ;  /* 0x000000544458723c */ /* 0x004fe20000001830 */
[----:B------:R-:W-:Y:S01]  /*fdb0*/  FADD.FTZ R166, R166, R185 ;  /* 0x000000b9a6a67221 */ /* 0x000fe20000010000 */
[----:B------:R-:W-:-:S03]  /*fdc0*/  FADD.FTZ R8, R164, R189 ;  /* 0x000000bda4087221 */ /* 0x000fc60000010000 */
[----:B------:R-:W-:Y:S01]  /*fdd0*/  FADD.FTZ R193, R193, R166 ;  /* 0x000000a6c1c17221 */ /* 0x000fe20000010000 */
[----:B------:R-:W-:Y:S02]  /*fde0*/  FADD.FTZ R8, R191, R8 ;  /* 0x00000008bf087221 */ /* 0x000fe40000010000 */
[----:B-----5:R-:W-:Y:S01]  /*fdf0*/  HMMA.16816.F32 R80, R68, R76, R56 ;  /* 0x0000004c4450723c */ /* 0x020fe20000001838 */
        /* <DEDUP_REMOVED lines=12> */
[C---:B------:R-:W-:Y:S08]  /*fec0*/  HMMA.16816.F32 R100, R68.reuse, R102, R36 ;  /* 0x000000664464723c */ /* 0x040ff00000001824 */
[C---:B---3--:R-:W-:Y:S08]  /*fed0*/  HMMA.16816.F32 R72, R68.reuse, R156, R64 ;  /* 0x0000009c4448723c */ /* 0x048ff00000001840 */
[----:B------:R-:W-:Y:S01]  /*fee0*/  HMMA.16816.F32 R68, R68, R158, R4 ;  /* 0x0000009e4444723c */ /* 0x000fe20000001804 */
[----:B------:R-:W-:-:S04]  /*fef0*/  NOP ;  /* 0x0000000000007918 */ /* 0x000fc80000000000 */
[----:B------:R-:W-:-:S15]  /*ff00*/  @P2 BRA `(.L_x_6006) ;  /* 0x0000000000042947 */ /* 0x000fde0003800000 */
.L_x_5997:
[----:B------:R-:W-:-:S05]  /*ff10*/  IADD3 R224, PT, PT, R184, -0x1, RZ ;  /* 0xffffffffb8e07810 */ /* 0x000fca0007ffe0ff */
.L_x_6006:
[----:B------:R-:W-:Y:S05]  /*ff20*/  BSYNC B2 ;  /* 0x0000000000027941 */ /* 0x000fea0003800000 */
.L_x_5996:
[----:B------:R-:W-:-:S13]  /*ff30*/  ISETP.GE.AND P0, PT, R224, R215, PT ;  /* 0x000000d7e000720c */ /* 0x000fda0003f06270 */
[----:B------:R-:W-:Y:S05]  /*ff40*/  @!P0 BRA `(.L_x_6007) ;  /* 0x0000006400348947 */ /* 0x000fea0003800000 */
[----:B------:R-:W-:Y:S01]  /*ff50*/  IADD3 R5, PT, PT, R186, R132, R187 ;  /* 0x00000084ba057210 */ /* 0x000fe20007ffe0bb */
[----:B------:R-:W-:Y:S01]  /*ff60*/  IMAD.SHL.U32 R4, R224, 0x80, RZ ;  /* 0x00000080e0047824 */ /* 0x000fe200078e00ff */
[----:B------:R-:W-:Y:S01]  /*ff70*/  ISETP.NE.U32.AND P3, PT, R236, RZ, PT ;  /* 0x000000ffec00720c */ /* 0x000fe20003f65070 */
[----:B------:R-:W-:Y:S01]  /*ff80*/  IMAD.MOV.U32 R132, RZ, RZ, R133 ;  /* 0x000000ffff847224 */ /* 0x000fe200078e0085 */
[----:B------:R-:W-:Y:S01]  /*ff90*/  IADD3 R5, PT, PT, -R135, R5, -R188 ;  /* 0x0000000587057210 */ /* 0x000fe20007ffe9bc */
[----:B------:R-:W-:Y:S01]  /*ffa0*/  IMAD.MOV.U32 R0, RZ, RZ, R134 ;  /* 0x000000ffff007224 */ /* 0x000fe200078e0086 */
[----:B------:R-:W-:Y:S01]  /*ffb0*/  ISETP.NE.AND.EX P3, PT, R237, RZ, PT, P3 ;  /* 0x000000ffed00720c */ /* 0x000fe20003f65330 */
[----:B------:R-:W-:Y:S01]  /*ffc0*/  VIADD R224, R224, 0x1 ;  /* 0x00000001e0e07836 */ /* 0x000fe20000000000 */
[C---:B------:R-:W-:Y:S01]  /*ffd0*/  LOP3.LUT R227, R4.reuse, 0x40, R135, 0xfe, !PT ;  /* 0x0000004004e37812 */ /* 0x040fe200078efe87 */
[----:B------:R-:W-:Y:S01]  /*ffe0*/  VIADD R225, R4, 0x80 ;  /* 0x0000008004e17836 */ /* 0x000fe20000000000 */
[----:B------:R-:W-:-:S09]  /*fff0*/  IADD3 R226, PT, PT, R5, -0x39, -R4 ;  /* 0xffffffc705e27810 */ /* 0x000fd20007ffe804 */
.L_x_6014:
        /* <DEDUP_REMOVED lines=78> */
.L_x_6009:
[----:B------:R-:W-:Y:S05]  /*104e0*/  BSYNC.RECONVERGENT B0 ;  /* 0x0000000000007941 */ /* 0x000fea0003800200 */
.L_x_6008:
        /* <DEDUP_REMOVED lines=104> */
[----:B------:R-:W-:Y:S01]  /*10b70*/  IMAD.IADD R184, R188, 0x1, R135 ;  /* 0x00000001bcb87824 */ /* 0x000fe200078e0287 */
        /* <DEDUP_REMOVED lines=26> */
[----:B------:R-:W-:Y:S01]  /*10d20*/  IMAD.IADD R185, R188, 0x1, R201 ;  /* 0x00000001bcb97824 */ /* 0x000fe200078e02c9 */
[----:B------:R-:W-:Y:S01]  /*10d30*/  @P4 STS.128 [R235+0xf800], RZ ;  /* 0x00f800ffeb004388 */ /* 0x000fe20000000c00 */
[C---:B------:R-:W-:Y:S02]  /*10d40*/  IMAD.IADD R133, R201.reuse, 0x1, R186 ;  /* 0x00000001c9857824 */ /* 0x040fe400078e02ba */
[C---:B------:R-:W-:Y:S01]  /*10d50*/  IMAD.IADD R204, R201.reuse, 0x1, R184 ;  /* 0x00000001c9cc7824 */ /* 0x040fe200078e02b8 */
[----:B------:R-:W-:Y:S01]  /*10d60*/  @!PT LDS RZ, [RZ] ;  /* 0x00000000fffff984 */ /* 0x000fe20000000800 */
[----:B------:R-:W-:Y:S01]  /*10d70*/  @!PT LDS RZ, [RZ] ;  /* 0x00000000fffff984 */ /* 0x000fe20000000800 */
[----:B------:R-:W-:Y:S01]  /*10d80*/  @!PT LDS RZ, [RZ] ;  /* 0x00000000fffff984 */ /* 0x000fe20000000800 */
[----:B------:R2:W-:Y:S01]  /*10d90*/  @!P1 LDGSTS.E.BYPASS.LTC128B.128 [R235+0x13800], desc[UR4][R40.64+0x80] ;  /* 0x1380008028eb9fae */ /* 0x0005e2000b981a04 */
[----:B------:R-:W-:Y:S03]  /*10da0*/  IMAD.IADD R135, R201, 0x1, R134 ;  /* 0x00000001c9877824 */ /* 0x000fe600078e0286 */
        /* <DEDUP_REMOVED lines=16> */
[----:B------:R-:W3:Y:S04]  /*10eb0*/  LDSM.16.M88.4 R140, [R133+0x5000] ;  /* 0x00500000858c783b */ /* 0x000ee80000000200 */
[----:B------:R-:W-:Y:S01]  /*10ec0*/  LDSM.16.M88.4 R192, [R135+0xb000] ;  /* 0x00b0000087c0783b */ /* 0x000fe20000000200 */
        /* <DEDUP_REMOVED lines=219> */
[----:B------:R-:W-:Y:S02]  /*11c80*/  IMAD.HI.U32 R141, R145, R141, R144 ;  /* 0x0000008d918d7227 */ /* 0x000fe400078e0090 */
[----:B------:R-:W2:Y:S04]  /*11c90*/  LD.E.64 R144, desc[UR4][R2.64+0x20] ;  /* 0x0000200402907980 */ /* 0x000ea8000c101b00 */
[----:B------:R-:W-:Y:S04]  /*11ca0*/  IMAD.HI.U32 R139, R141, R136, RZ ;  /* 0x000000888d8b7227 */ /* 0x000fe800078e00ff */
[----:B------:R-:W-:Y:S02]  /*11cb0*/  IMAD R136, R139, R137, R136 ;  /* 0x000000898b887224 */ /* 0x000fe400078e0288 */
[----:B------:R-:W-:Y:S03]  /*11cc0*/  IMAD.HI.U32 R142, R141, R133, RZ ;  /* 0x000000858d8e7227 */ /* 0x000fe600078e00ff */
[----:B------:R-:W-:Y:S01]  /*11cd0*/  ISETP.GT.U32.AND P6, PT, R138, R136, PT ;  /* 0x000000888a00720c */ /* 0x000fe20003fc4070 */
[----:B------:R-:W-:Y:S01]  /*11ce0*/  IMAD R133, R142, R137, R133 ;  /* 0x000000898e857224 */ /* 0x000fe200078e0285 */
[----:B------:R-:W-:Y:S04]  /*11cf0*/  LOP3.LUT R137, RZ, R143, RZ, 0x33, !PT ;  /* 0x0000008fff897212 */ /* 0x000fe800078e33ff */
        /* <DEDUP_REMOVED lines=8> */
[----:B------:R-:W3:Y:S06]  /*11d80*/  LD.E.64 R140, desc[UR4][R2.64+0x38] ;  /* 0x00003804028c7980 */ /* 0x000eec000c101b00 */
[----:B------:R-:W-:Y:S02]  /*11d90*/  @P5 IADD3 R139, PT, PT, R139, 0x1, RZ ;  /* 0x000000018b8b5810 */ /* 0x000fe40007ffe0ff */
[----:B------:R-:W-:Y:S03]  /*11da0*/  ISETP.GE.AND P5, PT, R134, RZ, PT ;  /* 0x000000ff8600720c */ /* 0x000fe60003fa6270 */
[----:B------:R-:W-:Y:S02]  /*11db0*/  @!P0 IMAD.MOV R139, RZ, RZ, -R139 ;  /* 0x000000ffff8b8224 */ /* 0x000fe400078e0a8b */
[----:B------:R-:W-:Y:S01]  /*11dc0*/  @P6 VIADD R142, R142, 0x1 ;  /* 0x000000018e8e6836 */ /* 0x000fe20000000000 */
[----:B------:R-:W-:Y:S04]  /*11dd0*/  ISETP.NE.AND P6, PT, R143, RZ, PT ;  /* 0x000000ff8f00720c */ /* 0x000fe80003fc5270 */
[----:B------:R-:W-:Y:S03]  /*11de0*/  SEL R139, R137, R139, !P6 ;  /* 0x0000008b898b7207 */ /* 0x000fe60007000000 */
[----:B------:R-:W-:Y:S02]  /*11df0*/  @!P5 IADD3 R142, PT, PT, -R142, RZ, RZ ;  /* 0x000000ff8e8ed210 */ /* 0x000fe40007ffe1ff */
[----:B------:R-:W-:Y:S02]  /*11e00*/  LEA R148, P5, R139, R232, 0x2 ;  /* 0x000000e88b947211 */ /* 0x000fe400078a10ff */
        /* <DEDUP_REMOVED lines=21> */
.L_x_6013:
[----:B------:R-:W-:Y:S05]  /*11f60*/  BSYNC.RECONVERGENT B0 ;  /* 0x0000000000007941 */ /* 0x000fea0003800200 */
.L_x_6012:
[----:B------:R-:W-:Y:S01]  /*11f70*/  @!PT LDS RZ, [RZ] ;  /* 0x00000000fffff984 */ /* 0x000fe20000000800 */
[----:B------:R-:W-:Y:S01]  /*11f80*/  @!PT LDS RZ, [RZ] ;  /* 0x00000000fffff984 */ /* 0x000fe20000000800 */
[----:B------:R-:W-:Y:S01]  /*11f90*/  @!PT LDS RZ, [RZ] ;  /* 0x00000000fffff984 */ /* 0x000fe20000000800 */
[----:B------:R-:W-:Y:S01]  /*11fa0*/  @!P4 LDGSTS.E.BYPASS.LTC128B.128 [R235+0x4000], desc[UR4][R216.64] ;  /* 0x04000000d8ebcfae */ /* 0x000fe2000b981a04 */
[----:B------:R-:W-:Y:S02]  /*11fb0*/  IADD3 R138, P0, PT, R135, R216, RZ ;  /* 0x000000d8878a7210 */ /* 0x000fe40007f1e0ff */
[----:B------:R-:W-:Y:S01]  /*11fc0*/  SHF.L.U64.HI R134, R206, 0x5, R207 ;  /* 0x00000005ce867819 */ /* 0x000fe200000102cf */
[----:B------:R1:W-:Y:S01]  /*11fd0*/  @P4 STS.128 [R235+0x4000], RZ ;  /* 0x004000ffeb004388 */ /* 0x0003e20000000c00 */
[-C--:B------:R-:W-:Y:S03]  /*11fe0*/  IADD3 R144, P5, PT, R138, R135.reuse, RZ ;  /* 0x000000878a907210 */ /* 0x080fe60007fbe0ff */
[----:B------:R-:W-:Y:S01]  /*11ff0*/  @!PT LDS RZ, [RZ] ;  /* 0x00000000fffff984 */ /* 0x000fe20000000800 */
[----:B------:R-:W-:Y:S01]  /*12000*/  @!PT LDS RZ, [RZ] ;  /* 0x00000000fffff984 */ /* 0x000fe20000000800 */
[----:B------:R-:W-:Y:S01]  /*12010*/  @!PT LDS RZ, [RZ] ;  /* 0x00000000fffff984 */ /* 0x000fe20000000800 */
[----:B------:R-:W-:Y:S01]  /*12020*/  @!P1 LDGSTS.E.BYPASS.LTC128B.128 [R235+0x8000], desc[UR4][R216.64+0x80] ;  /* 0x08000080d8eb9fae */ /* 0x000fe2000b981a04 */
[----:B------:R-:W-:Y:S01]  /*12030*/  IMAD.X R139, R134, 0x1, R217, P0 ;  /* 0x00000001868b7824 */ /* 0x000fe200000e06d9 */
[-C--:B------:R-:W-:Y:S02]  /*12040*/  IADD3 R136, P0, PT, R144, R135.reuse, RZ ;  /* 0x0000008790887210 */ /* 0x080fe40007f1e0ff */
[----:B------:R1:W-:Y:S01]  /*12050*/  @P1 STS.128 [R235+0x8000], RZ ;  /* 0x008000ffeb001388 */ /* 0x0003e20000000c00 */
[--C-:B------:R-:W-:Y:S01]  /*12060*/  IMAD.X R145, R139, 0x1, R134.reuse, P5 ;  /* 0x000000018b917824 */ /* 0x100fe200028e0686 */
[-C--:B------:R-:W-:Y:S02]  /*12070*/  IADD3 R142, P5, PT, R136, R135.reuse, RZ ;  /* 0x00000087888e7210 */ /* 0x080fe40007fbe0ff */
[----:B------:R-:W-:Y:S01]  /*12080*/  @!PT LDS RZ, [RZ] ;  /* 0x00000000fffff984 */ /* 0x000fe20000000800 */
[----:B------:R-:W-:Y:S01]  /*12090*/  @!PT LDS RZ, [RZ] ;  /* 0x00000000fffff984 */ /* 0x000fe20000000800 */
[----:B------:R-:W-:Y:S01]  /*120a0*/  @!PT LDS RZ, [RZ] ;  /* 0x00000000fffff984 */ /* 0x000fe20000000800 */
[----:B------:R-:W-:Y:S01]  /*120b0*/  @!P4 LDGSTS.E.BYPASS.LTC128B.128 [R235+0x4800], desc[UR4][R138.64] ;  /* 0x048000008aebcfae */ /* 0x000fe2000b981a04 */
[--C-:B------:R-:W-:Y:S01]  /*120c0*/  IMAD.X R137, R145, 0x1, R134.reuse, P0 ;  /* 0x0000000191897824 */ /* 0x100fe200000e0686 */
[-C--:B------:R-:W-:Y:S02]  /*120d0*/  IADD3 R140, P0, PT, R142, R135.reuse, RZ ;  /* 0x000000878e8c7210 */ /* 0x080fe40007f1e0ff */
        /* <DEDUP_REMOVED lines=73> */
.L_x_6011:
[----:B------:R-:W-:Y:S05]  /*12570*/  BSYNC.RECONVERGENT B1 ;  /* 0x0000000000017941 */ /* 0x000fea0003800200 */
.L_x_6010:
[----:B------:R-:W-:Y:S01]  /*12580*/  VIADD R133, R227, 0xffffffc0 ;  /* 0xffffffc0e3857836 */ /* 0x000fe20000000000 */
[----:B-1----:R-:W-:Y:S01]  /*12590*/  IABS R138, R226 ;  /* 0x000000e2008a7213 */ /* 0x002fe20000000000 */
[----:B------:R-:W-:Y:S01]  /*125a0*/  VIADD R135, R226, 0x41 ;  /* 0x00000041e2877836 */ /* 0x000fe20000000000 */
[----:B------:R-:W-:Y:S01]  /*125b0*/  LOP3.LUT R203, R202, 0x200, R203, 0xf8, !PT ;  /* 0x00000200cacb7812 */ /* 0x000fe200078ef8cb */
[C---:B------:R-:W-:Y:S01]  /*125c0*/  VIADD R136, R226.reuse, 0x40 ;  /* 0x00000040e2887836 */ /* 0x040fe20000000000 */
[C---:B------:R-:W-:Y:S01]  /*125d0*/  ISETP.GE.AND P6, PT, R133.reuse, R213, PT ;  /* 0x000000d58500720c */ /* 0x040fe20003fc6270 */
[C---:B------:R-:W-:Y:S01]  /*125e0*/  VIADD R134, R226.reuse, 0x38 ;  /* 0x00000038e2867836 */ /* 0x040fe20000000000 */
[C---:B------:R-:W-:Y:S01]  /*125f0*/  ISETP.GE.AND P4, PT, R133.reuse, R211, PT ;  /* 0x000000d38500720c */ /* 0x040fe20003f86270 */
[C---:B------:R-:W-:Y:S01]  /*12600*/  VIADD R137, R226.reuse, 0x30 ;  /* 0x00000030e2897836 */ /* 0x040fe20000000000 */
[----:B------:R-:W-:Y:S01]  /*12610*/  ISETP.GE.AND P0, PT, R133, R214, PT ;  /* 0x000000d68500720c */ /* 0x000fe20003f06270 */
[----:B------:R-:W-:Y:S01]  /*12620*/  VIADD R144, R227, 0x1 ;  /* 0x00000001e3907836 */ /* 0x000fe20000000000 */
[----:B------:R-:W-:Y:S01]  /*12630*/  ISETP.GE.AND P5, PT, R133, R212, PT ;  /* 0x000000d48500720c */ /* 0x000fe20003fa6270 */
[C---:B------:R-:W-:Y:S01]  /*12640*/  VIADD R133, R226.reuse, 0x39 ;  /* 0x00000039e2857836 */ /* 0x040fe20000000000 */
[----:B------:R-:W-:Y:S01]  /*12650*/  IABS R135, R135 ;  /* 0x0000008700877213 */ /* 0x000fe20000000000 */
[C---:B------:R-:W-:Y:S01]  /*12660*/  VIADD R151, R227.reuse, 0xffffffc9 ;  /* 0xffffffc9e3977836 */ /* 0x040fe20000000000 */
        /* <DEDUP_REMOVED lines=8> */
[----:B------:R-:W-:Y:S01]  /*126f0*/  I2FP.F32.S32 R136, R136 ;  /* 0x0000008800887245 */ /* 0x000fe20000201400 */
[C---:B------:R-:W-:Y:S01]  /*12700*/  FFMA.FTZ R6, -R229.reuse, R135, R6 ;  /* 0x00000087e5067223 */ /* 0x040fe20000010106 */
[C---:B------:R-:W-:Y:S02]  /*12710*/  VIADD R135, R226.reuse, 0x31 ;  /* 0x00000031e2877836 */ /* 0x040fe40000000000 */
[CC--:B------:R-:W-:Y:S01]  /*12720*/  FFMA.FTZ R4, -R229.reuse, R133.reuse, R4 ;  /* 0x00000085e5047223 */ /* 0x0c0fe20000010104 */
[C---:B------:R-:W-:Y:S01]  /*12730*/  FFMA.FTZ R10, -R229.reuse, R133, R10 ;  /* 0x00000085e50a7223 */ /* 0x040fe2000001010a */
[----:B------:R-:W-:Y:S01]  /*12740*/  IABS R134, R134 ;  /* 0x0000008600867213 */ /* 0x000fe20000000000 */
[C---:B------:R-:W-:Y:S01]  /*12750*/  VIADD R133, R226.reuse, 0x29 ;  /* 0x00000029e2857836 */ /* 0x040fe20000000000 */
[----:B------:R-:W-:Y:S01]  /*12760*/  IABS R135, R135 ;  /* 0x0000008700877213 */ /* 0x000fe20000000000 */
[----:B------:R-:W-:Y:S01]  /*12770*/  FFMA.FTZ R7, -R229, R136, R7 ;  /* 0x00000088e5077223 */ /* 0x000fe20000010107 */
[----:B------:R-:W-:Y:S01]  /*12780*/  I2FP.F32.S32 R134, R134 ;  /* 0x0000008600867245 */ /* 0x000fe20000201400 */
[C---:B------:R-:W-:Y:S01]  /*12790*/  VIADD R136, R226.reuse, 0x28 ;  /* 0x00000028e2887836 */ /* 0x040fe20000000000 */
[----:B------:R-:W-:Y:S01]  /*127a0*/  IABS R133, R133 ;  /* 0x0000008500857213 */ /* 0x000fe20000000000 */
[----:B------:R-:W-:Y:S01]  /*127b0*/  VIADD R147, R227, 0xffffffd8 ;  /* 0xffffffd8e3937836 */ /* 0x000fe20000000000 */
[----:B------:R-:W-:Y:S01]  /*127c0*/  I2FP.F32.S32 R135, R135 ;  /* 0x0000008700877245 */ /* 0x000fe20000201400 */
[CC--:B------:R-:W-:Y:S01]  /*127d0*/  FFMA.FTZ R11, -R229.reuse, R134.reuse, R11 ;  /* 0x00000086e50b7223 */ /* 0x0c0fe2000001010b */
[----:B------:R-:W-:Y:S01]  /*127e0*/  IABS R137, R137 ;  /* 0x0000008900897213 */ /* 0x000fe20000000000 */
[C---:B------:R-:W-:Y:S01]  /*127f0*/  FFMA.FTZ R5, -R229.reuse, R134, R5 ;  /* 0x00000086e5057223 */ /* 0x040fe20000010105 */
[----:B------:R-:W-:Y:S01]  /*12800*/  I2FP.F32.S32 R133, R133 ;  /* 0x0000008500857245 */ /* 0x000fe20000201400 */
[C---:B------:R-:W-:Y:S01]  /*12810*/  FFMA.FTZ R14, -R229.reuse, R135, R14 ;  /* 0x00000087e50e7223 */ /* 0x040fe2000001010e */
[----:B------:R-:W-:Y:S01]  /*12820*/  I2FP.F32.S32 R134, R137 ;  /* 0x0000008900867245 */ /* 0x000fe20000201400 */
[C---:B------:R-:W-:Y:S01]  /*12830*/  FFMA.FTZ R8, -R229.reuse, R135, R8 ;  /* 0x00000087e5087223 */ /* 0x040fe20000010108 */
[----:B------:R-:W-:Y:S01]  /*12840*/  IABS R136, R136 ;  /* 0x0000008800887213 */ /* 0x000fe20000000000 */
[C---:B------:R-:W-:Y:S02]  /*12850*/  VIADD R137, R226.reuse, 0x20 ;  /* 0x00000020e2897836 */ /* 0x040fe40000000000 */
[CC--:B------:R-:W-:Y:S01]  /*12860*/  FFMA.FTZ R12, -R229.reuse, R133.reuse, R12 ;  /* 0x00000085e50c7223 */ /* 0x0c0fe2000001010c */
[C---:B------:R-:W-:Y:S02]  /*12870*/  VIADD R135, R226.reuse, 0x21 ;  /* 0x00000021e2877836 */ /* 0x040fe40000000000 */
[C---:B------:R-:W-:Y:S01]  /*12880*/  FFMA.FTZ R18, -R229.reuse, R133, R18 ;  /* 0x00000085e5127223 */ /* 0x040fe20000010112 */
[----:B------:R-:W-:Y:S01]  /*12890*/  I2FP.F32.S32 R136, R136 ;  /* 0x0000008800887245 */ /* 0x000fe20000201400 */
[C---:B------:R-:W-:Y:S01]  /*128a0*/  VIADD R133, R226.reuse, 0x19 ;  /* 0x00000019e2857836 */ /* 0x040fe20000000000 */
[----:B------:R-:W-:Y:S01]  /*128b0*/  IABS R137, R137 ;  /* 0x0000008900897213 */ /* 0x000fe20000000000 */
[C---:B------:R-:W-:Y:S01]  /*128c0*/  FFMA.FTZ R15, -R229.reuse, R134, R15 ;  /* 0x00000086e50f7223 */ /* 0x040fe2000001010f */
[----:B------:R-:W-:Y:S01]  /*128d0*/  IABS R135, R135 ;  /* 0x0000008700877213 */ /* 0x000fe20000000000 */
[CC--:B------:R-:W-:Y:S01]  /*128e0*/  FFMA.FTZ R13, -R229.reuse, R136.reuse, R13 ;  /* 0x00000088e50d7223 */ /* 0x0c0fe2000001010d */
[C---:B------:R-:W-:Y:S01]  /*128f0*/  FFMA.FTZ R19, -R229.reuse, R136, R19 ;  /* 0x00000088e5137223 */ /* 0x040fe20000010113 */
[----:B------:R-:W-:Y:S01]  /*12900*/  I2FP.F32.S32 R136, R137 ;  /* 0x0000008900887245 */ /* 0x000fe20000201400 */
[C---:B------:R-:W-:Y:S01]  /*12910*/  VIADD R137, R226.reuse, 0x11 ;  /* 0x00000011e2897836 */ /* 0x040fe20000000000 */
[----:B------:R-:W-:Y:S01]  /*12920*/  IABS R133, R133 ;  /* 0x0000008500857213 */ /* 0x000fe20000000000 */
[C---:B------:R-:W-:Y:S01]  /*12930*/  FFMA.FTZ R9, -R229.reuse, R134, R9 ;  /* 0x00000086e5097223 */ /* 0x040fe20000010109 */
[----:B------:R-:W-:Y:S01]  /*12940*/  I2FP.F32.S32 R135, R135 ;  /* 0x0000008700877245 */ /* 0x000fe20000201400 */
[C---:B------:R-:W-:Y:S01]  /*12950*/  VIADD R134, R226.reuse, 0x18 ;  /* 0x00000018e2867836 */ /* 0x040fe20000000000 */
[----:B------:R-:W-:Y:S01]  /*12960*/  I2FP.F32.S32 R133, R133 ;  /* 0x0000008500857245 */ /* 0x000fe20000201400 */
[CC--:B------:R-:W-:Y:S01]  /*12970*/  FFMA.FTZ R17, -R229.reuse, R136.reuse, R17 ;  /* 0x00000088e5117223 */ /* 0x0c0fe20000010111 */
[----:B------:R-:W-:Y:S01]  /*12980*/  IABS R137, R137 ;  /* 0x0000008900897213 */ /* 0x000fe20000000000 */
[CC--:B------:R-:W-:Y:S01]  /*12990*/  FFMA.FTZ R22, -R229.reuse, R135.reuse, R22 ;  /* 0x00000087e5167223 */ /* 0x0c0fe20000010116 */
[C---:B------:R-:W-:Y:S01]  /*129a0*/  FFMA.FTZ R16, -R229.reuse, R135, R16 ;  /* 0x00000087e5107223 */ /* 0x040fe20000010110 */
[C---:B------:R-:W-:Y:S02]  /*129b0*/  VIADD R135, R226.reuse, 0x9 ;  /* 0x00000009e2877836 */ /* 0x040fe40000000000 */
[CC--:B------:R-:W-:Y:S01]  /*129c0*/  FFMA.FTZ R20, -R229.reuse, R133.reuse, R20 ;  /* 0x00000085e5147223 */ /* 0x0c0fe20000010114 */
[C---:B------:R-:W-:Y:S01]  /*129d0*/  FFMA.FTZ R26, -R229.reuse, R133, R26 ;  /* 0x00000085e51a7223 */ /* 0x040fe2000001011a */
[----:B------:R-:W-:Y:S01]  /*129e0*/  I2FP.F32.S32 R137, R137 ;  /* 0x0000008900897245 */ /* 0x000fe20000201400 */
[C---:B------:R-:W-:Y:S01]  /*129f0*/  VIADD R133, R226.reuse, 0x1 ;  /* 0x00000001e2857836 */ /* 0x040fe20000000000 */
[----:B------:R-:W-:Y:S01]  /*12a00*/  IABS R135, R135 ;  /* 0x0000008700877213 */ /* 0x000fe20000000000 */
[C---:B------:R-:W-:Y:S01]  /*12a10*/  FFMA.FTZ R23, -R229.reuse, R136, R23 ;  /* 0x00000088e5177223 */ /* 0x040fe20000010117 */
[----:B------:R-:W-:Y:S01]  /*12a20*/  IABS R134, R134 ;  /* 0x0000008600867213 */ /* 0x000fe20000000000 */
[CC--:B------:R-:W-:Y:S01]  /*12a30*/  FFMA.FTZ R30, -R229.reuse, R137.reuse, R30 ;  /* 0x00000089e51e7223 */ /* 0x0c0fe2000001011e */
[----:B------:R-:W-:Y:S01]  /*12a40*/  FFMA.FTZ R24, -R229, R137, R24 ;  /* 0x00000089e5187223 */ /* 0x000fe20000010118 */
[----:B------:R-:W-:Y:S01]  /*12a50*/  IABS R133, R133 ;  /* 0x0000008500857213 */ /* 0x000fe20000000000 */
[C---:B------:R-:W-:Y:S01]  /*12a60*/  VIADD R137, R226.reuse, 0xfffffff1 ;  /* 0xfffffff1e2897836 */ /* 0x040fe20000000000 */
[----:B------:R-:W-:Y:S01]  /*12a70*/  I2FP.F32.S32 R135, R135 ;  /* 0x0000008700877245 */ /* 0x000fe20000201400 */
[C---:B------:R-:W-:Y:S01]  /*12a80*/  VIADD R136, R226.reuse, 0x10 ;  /* 0x00000010e2887836 */ /* 0x040fe20000000000 */
[----:B------:R-:W-:Y:S01]  /*12a90*/  I2FP.F32.S32 R133, R133 ;  /* 0x0000008500857245 */ /* 0x000fe20000201400 */
[----:B------:R-:W-:Y:S01]  /*12aa0*/  VIADD R141, R227, 0xffffffe1 ;  /* 0xffffffe1e38d7836 */ /* 0x000fe20000000000 */
[----:B------:R-:W-:Y:S01]  /*12ab0*/  IABS R137, R137 ;  /* 0x0000008900897213 */ /* 0x000fe20000000000 */
[CC--:B------:R-:W-:Y:S01]  /*12ac0*/  FFMA.FTZ R28, -R229.reuse, R135.reuse, R28 ;  /* 0x00000087e51c7223 */ /* 0x0c0fe2000001011c */
[C---:B------:R-:W-:Y:S01]  /*12ad0*/  FFMA.FTZ R34, -R229.reuse, R135, R34 ;  /* 0x00000087e5227223 */ /* 0x040fe20000010122 */
[----:B------:R-:W-:Y:S01]  /*12ae0*/  I2FP.F32.S32 R134, R134 ;  /* 0x0000008600867245 */ /* 0x000fe20000201400 */
[C---:B------:R-:W-:Y:S01]  /*12af0*/  VIADD R135, R226.reuse, 0xfffffff9 ;  /* 0xfffffff9e2877836 */ /* 0x040fe20000000000 */
[----:B------:R-:W-:Y:S01]  /*12b00*/  IABS R136, R136 ;  /* 0x0000008800887213 */ /* 0x000fe20000000000 */
[CC--:B------:R-:W-:Y:S01]  /*12b10*/  FFMA.FTZ R38, -R229.reuse, R133.reuse, R38 ;  /* 0x00000085e5267223 */ /* 0x0c0fe20000010126 */
[C---:B------:R-:W-:Y:S01]  /*12b20*/  FFMA.FTZ R32, -R229.reuse, R133, R32 ;  /* 0x00000085e5207223 */ /* 0x040fe20000010120 */
[----:B------:R-:W-:Y:S01]  /*12b30*/  I2FP.F32.S32 R133, R137 ;  /* 0x0000008900857245 */ /* 0x000fe20000201400 */
[CC--:B------:R-:W-:Y:S01]  /*12b40*/  FFMA.FTZ R21, -R229.reuse, R134.reuse, R21 ;  /* 0x00000086e5157223 */ /* 0x0c0fe20000010115 */
[C---:B------:R-:W-:Y:S01]  /*12b50*/  FFMA.FTZ R27, -R229.reuse, R134, R27 ;  /* 0x00000086e51b7223 */ /* 0x040fe2000001011b */
[----:B------:R-:W-:Y:S01]  /*12b60*/  I2FP.F32.S32 R136, R136 ;  /* 0x0000008800887245 */ /* 0x000fe20000201400 */
[C---:B------:R-:W-:Y:S01]  /*12b70*/  VIADD R134, R226.reuse, 0x8 ;  /* 0x00000008e2867836 */ /* 0x040fe20000000000 */
[----:B------:R-:W-:Y:S01]  /*12b80*/  IABS R135, R135 ;  /* 0x0000008700877213 */ /* 0x000fe20000000000 */
[CC--:B------:R-:W-:Y:S01]  /*12b90*/  FFMA.FTZ R46, -R229.reuse, R133.reuse, R46 ;  /* 0x00000085e52e7223 */ /* 0x0c0fe2000001012e */
[C---:B------:R-:W-:Y:S01]  /*12ba0*/  FFMA.FTZ R40, -R229.reuse, R133, R40 ;  /* 0x00000085e5287223 */ /* 0x040fe20000010128 */
[C---:B------:R-:W-:Y:S01]  /*12bb0*/  VIADD R133, R226.reuse, 0xffffffe9 ;  /* 0xffffffe9e2857836 */ /* 0x040fe20000000000 */
[----:B------:R-:W-:Y:S01]  /*12bc0*/  I2FP.F32.S32 R135, R135 ;  /* 0x0000008700877245 */ /* 0x000fe20000201400 */
[CC--:B------:R-:W-:Y:S01]  /*12bd0*/  FFMA.FTZ R31, -R229.reuse, R136.reuse, R31 ;  /* 0x00000088e51f7223 */ /* 0x0c0fe2000001011f */
[C---:B------:R-:W-:Y:S01]  /*12be0*/  FFMA.FTZ R25, -R229.reuse, R136, R25 ;  /* 0x00000088e5197223 */ /* 0x040fe20000010119 */
[----:B------:R-:W-:Y:S01]  /*12bf0*/  IABS R134, R134 ;  /* 0x0000008600867213 */ /* 0x000fe20000000000 */
[C---:B------:R-:W-:Y:S02]  /*12c00*/  VIADD R136, R226.reuse, 0xfffffff8 ;  /* 0xfffffff8e2887836 */ /* 0x040fe40000000000 */
[CC--:B------:R-:W-:Y:S01]  /*12c10*/  FFMA.FTZ R36, -R229.reuse, R135.reuse, R36 ;  /* 0x00000087e5247223 */ /* 0x0c0fe20000010124 */
[----:B------:R-:W-:Y:S01]  /*12c20*/  FFMA.FTZ R42, -R229, R135, R42 ;  /* 0x00000087e52a7223 */ /* 0x000fe2000001012a */
[----:B------:R-:W-:Y:S01]  /*12c30*/  IABS R133, R133 ;  /* 0x0000008500857213 */ /* 0x000fe20000000000 */
[C---:B------:R-:W-:Y:S01]  /*12c40*/  VIADD R135, R226.reuse, 0xffffffc1 ;  /* 0xffffffc1e2877836 */ /* 0x040fe20000000000 */
[----:B------:R-:W-:Y:S01]  /*12c50*/  I2FP.F32.S32 R134, R134 ;  /* 0x0000008600867245 */ /* 0x000fe20000201400 */
[C---:B------:R-:W-:Y:S01]  /*12c60*/  VIADD R137, R226.reuse, 0xffffffe0 ;  /* 0xffffffe0e2897836 */ /* 0x040fe20000000000 */
[----:B------:R-:W-:Y:S01]  /*12c70*/  IABS R136, R136 ;  /* 0x0000008800887213 */ /* 0x000fe20000000000 */
[----:B------:R-:W-:Y:S01]  /*12c80*/  VIADD R142, R227, 0xffffffe0 ;  /* 0xffffffe0e38e7836 */ /* 0x000fe20000000000 */
        /* <DEDUP_REMOVED lines=14> */
[----:B------:R-:W-:Y:S01]  /*12d70*/  FFMA.FTZ R64, -R229, R135, R64 ;  /* 0x00000087e5407223 */ /* 0x000fe20000010140 */
[----:B------:R-:W-:Y:S01]  /*12d80*/  IABS R133, R133 ;  /* 0x0000008500857213 */ /* 0x000fe20000000000 */
[C---:B------:R-:W-:Y:S01]  /*12d90*/  VIADD R135, R226.reuse, 0xffffffe1 ;  /* 0xffffffe1e2877836 */ /* 0x040fe20000000000 */
[----:B------:R-:W-:Y:S01]  /*12da0*/  I2FP.F32.S32 R134, R134 ;  /* 0x0000008600867245 */ /* 0x000fe20000201400 */
[----:B------:R-:W-:Y:S01]  /*12db0*/  VIADD R139, R227, 0xffffffe8 ;  /* 0xffffffe8e38b7836 */ /* 0x000fe20000000000 */
        /* <DEDUP_REMOVED lines=8> */
[C---:B------:R-:W-:Y:S01]  /*12e40*/  FFMA.FTZ R52, -R229.reuse, R133, R52 ;  /* 0x00000085e5347223 */ /* 0x040fe20000010134 */
[----:B------:R-:W-:Y:S01]  /*12e50*/  IABS R137, R137 ;  /* 0x0000008900897213 */ /* 0x000fe20000000000 */
[C---:B------:R-:W-:Y:S01]  /*12e60*/  FFMA.FTZ R58, -R229.reuse, R133, R58 ;  /* 0x00000085e53a7223 */ /* 0x040fe2000001013a */
[----:B------:R-:W-:Y:S01]  /*12e70*/  I2FP.F32.S32 R135, R135 ;  /* 0x0000008700877245 */ /* 0x000fe20000201400 */
[C---:B------:R-:W-:Y:S02]  /*12e80*/  VIADD R133, R226.reuse, 0xffffffd1 ;  /* 0xffffffd1e2857836 */ /* 0x040fe40000000000 */
[CC--:B------:R-:W-:Y:S01]  /*12e90*/  FFMA.FTZ R45, -R229.reuse, R136.reuse, R45 ;  /* 0x00000088e52d7223 */ /* 0x0c0fe2000001012d */
[C---:B------:R-:W-:Y:S01]  /*12ea0*/  FFMA.FTZ R51, -R229.reuse, R136, R51 ;  /* 0x00000088e5337223 */ /* 0x040fe20000010133 */
[----:B------:R-:W-:Y:S01]  /*12eb0*/  I2FP.F32.S32 R136, R137 ;  /* 0x0000008900887245 */ /* 0x000fe20000201400 */
[C---:B------:R-:W-:Y:S01]  /*12ec0*/  VIADD R137, R226.reuse, 0xffffffc8 ;  /* 0xffffffc8e2897836 */ /* 0x040fe20000000000 */
[----:B------:R-:W-:Y:S01]  /*12ed0*/  IABS R134, R134 ;  /* 0x0000008600867213 */ /* 0x000fe20000000000 */
[CC--:B------:R-:W-:Y:S01]  /*12ee0*/  FFMA.FTZ R54, -R229.reuse, R135.reuse, R54 ;  /* 0x00000087e5367223 */ /* 0x0c0fe20000010136 */
[C---:B------:R-:W-:Y:S01]  /*12ef0*/  FFMA.FTZ R48, -R229.reuse, R135, R48 ;  /* 0x00000087e5307223 */ /* 0x040fe20000010130 */
[----:B------:R-:W-:Y:S01]  /*12f00*/  IABS R133, R133 ;  /* 0x0000008500857213 */ /* 0x000fe20000000000 */
[C---:B------:R-:W-:Y:S01]  /*12f10*/  VIADD R135, R226.reuse, 0xffffffc9 ;  /* 0xffffffc9e2877836 */ /* 0x040fe20000000000 */
[----:B------:R-:W-:Y:S01]  /*12f20*/  I2FP.F32.S32 R134, R134 ;  /* 0x0000008600867245 */ /* 0x000fe20000201400 */
[CC--:B------:R-:W-:Y:S01]  /*12f30*/  FFMA.FTZ R55, -R229.reuse, R136.reuse, R55 ;  /* 0x00000088e5377223 */ /* 0x0c0fe20000010137 */
[----:B------:R-:W-:Y:S01]  /*12f40*/  IABS R137, R137 ;  /* 0x0000008900897213 */ /* 0x000fe20000000000 */
[C---:B------:R-:W-:Y:S01]  /*12f50*/  FFMA.FTZ R49, -R229.reuse, R136, R49 ;  /* 0x00000088e5317223 */ /* 0x040fe20000010131 */
[----:B------:R-:W-:Y:S01]  /*12f60*/  I2FP.F32.S32 R133, R133 ;  /* 0x0000008500857245 */ /* 0x000fe20000201400 */
[CC--:B------:R-:W-:Y:S01]  /*12f70*/  FFMA.FTZ R53, -R229.reuse, R134.reuse, R53 ;  /* 0x00000086e5357223 */ /* 0x0c0fe20000010135 */
[----:B------:R-:W-:Y:S01]  /*12f80*/  IABS R135, R135 ;  /* 0x0000008700877213 */ /* 0x000fe20000000000 */
[C---:B------:R-:W-:Y:S01]  /*12f90*/  FFMA.FTZ R59, -R229.reuse, R134, R59 ;  /* 0x00000086e53b7223 */ /* 0x040fe2000001013b */
[----:B------:R-:W-:Y:S01]  /*12fa0*/  I2FP.F32.S32 R134, R137 ;  /* 0x0000008900867245 */ /* 0x000fe20000201400 */
[C---:B------:R-:W-:Y:S02]  /*12fb0*/  VIADD R136, R226.reuse, 0xffffffd0 ;  /* 0xffffffd0e2887836 */ /* 0x040fe40000000000 */
[CC--:B------:R-:W-:Y:S01]  /*12fc0*/  FFMA.FTZ R56, -R229.reuse, R133.reuse, R56 ;  /* 0x00000085e5387223 */ /* 0x0c0fe20000010138 */
[C---:B------:R-:W-:Y:S01]  /*12fd0*/  FFMA.FTZ R62, -R229.reuse, R133, R62 ;  /* 0x00000085e53e7223 */ /* 0x040fe2000001013e */
[----:B------:R-:W-:Y:S01]  /*12fe0*/  I2FP.F32.S32 R133, R135 ;  /* 0x0000008700857245 */ /* 0x000fe20000201400 */
[C---:B------:R-:W-:Y:S01]  /*12ff0*/  FFMA.FTZ R61, -R229.reuse, R134, R61 ;  /* 0x00000086e53d7223 */ /* 0x040fe2000001013d */
[----:B------:R-:W2:Y:S01]  /*13000*/  LD.E R135, desc[UR4][R2.64+0xdc] ;  /* 0x0000dc0402877980 */ /* 0x000ea2000c101900 */
[----:B------:R-:W-:Y:S01]  /*13010*/  I2FP.F32.S32 R138, R138 ;  /* 0x0000008a008a7245 */ /* 0x000fe20000201400 */
[----:B------:R-:W-:Y:S01]  /*13020*/  FFMA.FTZ R67, -R229, R134, R67 ;  /* 0x00000086e5437223 */ /* 0x000fe20000010143 */
[C---:B------:R-:W-:Y:S01]  /*13030*/  VIADD R134, R227.reuse, 0xfffffff9 ;  /* 0xfffffff9e3867836 */ /* 0x040fe20000000000 */
[----:B------:R-:W-:Y:S01]  /*13040*/  IABS R136, R136 ;  /* 0x0000008800887213 */ /* 0x000fe20000000000 */
[----:B------:R-:W-:Y:S02]  /*13050*/  VIADD R137, R227, 0xfffffff0 ;  /* 0xfffffff0e3897836 */ /* 0x000fe40000000000 */
[CC--:B------:R-:W-:Y:S01]  /*13060*/  FFMA.FTZ R33, -R229.reuse, R138.reuse, R33 ;  /* 0x0000008ae5217223 */ /* 0x0c0fe20000010121 */
[C---:B------:R-:W-:Y:S01]  /*13070*/  FFMA.FTZ R39, -R229.reuse, R138, R39 ;  /* 0x0000008ae5277223 */ /* 0x040fe20000010127 */
[----:B------:R-:W-:Y:S01]  /*13080*/  I2FP.F32.S32 R136, R136 ;  /* 0x0000008800887245 */ /* 0x000fe20000201400 */
[----:B------:R-:W-:Y:S01]  /*13090*/  VIADD R138, R226, 0xffffffc0 ;  /* 0xffffffc0e28a7836 */ /* 0x000fe20000000000 */
[----:B------:R-:W-:Y:S01]  /*130a0*/  ISETP.GE.AND P1, PT, R134, R214, PT ;  /* 0x000000d68600720c */ /* 0x000fe20003f26270 */
[CC--:B------:R-:W-:Y:S01]  /*130b0*/  FFMA.FTZ R60, -R229.reuse, R133.reuse, R60 ;  /* 0x00000085e53c7223 */ /* 0x0c0fe2000001013c */
[----:B------:R-:W-:Y:S01]  /*130c0*/  FSEL R161, R4, -INF , P0 ;  /* 0xff80000004a17808 */ /* 0x000fe20000000000 */
[CC--:B------:R-:W-:Y:S01]  /*130d0*/  FFMA.FTZ R63, -R229.reuse, R136.reuse, R63 ;  /* 0x00000088e53f7223 */ /* 0x0c0fe2000001013f */
[----:B------:R-:W-:Y:S01]  /*130e0*/  FFMA.FTZ R57, -R229, R136, R57 ;  /* 0x00000088e5397223 */ /* 0x000fe20000010139 */
[----:B------:R-:W-:Y:S01]  /*130f0*/  FSEL R249, R33, -INF , P1 ;  /* 0xff80000021f97808 */ /* 0x000fe20000800000 */
[C---:B------:R-:W-:Y:S01]  /*13100*/  VIADD R136, R227.reuse, 0xffffffc1 ;  /* 0xffffffc1e3887836 */ /* 0x040fe20000000000 */
[----:B------:R-:W-:Y:S01]  /*13110*/  ISETP.GE.AND P1, PT, R144, R212, PT ;  /* 0x000000d49000720c */ /* 0x000fe20003f26270 */
[----:B------:R-:W-:Y:S01]  /*13120*/  VIADD R33, R227, 0xfffffff8 ;  /* 0xfffffff8e3217836 */ /* 0x000fe20000000000 */
[-C--:B------:R-:W-:Y:S01]  /*13130*/  ISETP.GE.AND P0, PT, R153, R214.reuse, PT ;  /* 0x000000d69900720c */ /* 0x080fe20003f06270 */
[----:B------:R-:W-:Y:S01]  /*13140*/  VIADD R4, R227, 0x38 ;  /* 0x00000038e3047836 */ /* 0x000fe20000000000 */
[----:B------:R-:W-:Y:S01]  /*13150*/  FSEL R178, R39, -INF , P1 ;  /* 0xff80000027b27808 */ /* 0x000fe20000800000 */
[----:B------:R-:W-:Y:S01]  /*13160*/  VIADD R39, R227, 0xfffffff1 ;  /* 0xfffffff1e3277836 */ /* 0x000fe20000000000 */
[----:B------:R-:W-:Y:S01]  /*13170*/  ISETP.GE.AND P1, PT, R136, R214, PT ;  /* 0x000000d68800720c */ /* 0x000fe20003f26270 */
[----:B------:R-:W-:Y:S01]  /*13180*/  FFMA.FTZ R66, -R229, R133, R66 ;  /* 0x00000085e5427223 */ /* 0x000fe20000010142 */
[----:B------:R-:W-:Y:S01]  /*13190*/  IABS R138, R138 ;  /* 0x0000008a008a7213 */ /* 0x000fe20000000000 */
[----:B------:R-:W-:Y:S01]  /*131a0*/  VIADD R226, R226, 0x80 ;  /* 0x00000080e2e27836 */ /* 0x000fe20000000000 */
[----:B------:R-:W-:Y:S01]  /*131b0*/  FSEL R160, R5, -INF , P1 ;  /* 0xff80000005a07808 */ /* 0x000fe20000800000 */
[----:B------:R-:W-:Y:S01]  /*131c0*/  VIADD R5, R227, 0x39 ;  /* 0x00000039e3057836 */ /* 0x000fe20000000000 */
[-C--:B------:R-:W-:Y:S02]  /*131d0*/  ISETP.GE.AND P1, PT, R151, R214.reuse, PT ;  /* 0x000000d69700720c */ /* 0x080fe40003f26270 */
[----:B------:R-:W-:Y:S01]  /*131e0*/  FSEL R159, R8, -INF , P0 ;  /* 0xff800000089f7808 */ /* 0x000fe20000000000 */
[----:B------:R-:W-:Y:S01]  /*131f0*/  VIADD R8, R227, 0x30 ;  /* 0x00000030e3087836 */ /* 0x000fe20000000000 */
[----:B------:R-:W-:Y:S02]  /*13200*/  FSEL R158, R9, -INF , P1 ;  /* 0xff800000099e7808 */ /* 0x000fe40000800000 */
[----:B------:R-:W-:Y:S02]  /*13210*/  ISETP.GE.AND P1, PT, R148, R214, PT ;  /* 0x000000d69400720c */ /* 0x000fe40003f26270 */
[----:B------:R-:W-:Y:S02]  /*13220*/  I2FP.F32.S32 R138, R138 ;  /* 0x0000008a008a7245 */ /* 0x000fe40000201400 */
[----:B------:R-:W-:Y:S02]  /*13230*/  ISETP.GE.AND P0, PT, R149, R214, PT ;  /* 0x000000d69500720c */ /* 0x000fe40003f06270 */
[----:B------:R-:W-:Y:S01]  /*13240*/  FSEL R156, R13, -INF , P1 ;  /* 0xff8000000d9c7808 */ /* 0x000fe20000800000 */
[----:B------:R-:W-:Y:S01]  /*13250*/  FFMA.FTZ R65, -R229, R138, R65 ;  /* 0x0000008ae5417223 */ /* 0x000fe20000010141 */
[----:B------:R-:W-:Y:S01]  /*13260*/  FSEL R157, R12, -INF , P0 ;  /* 0xff8000000c9d7808 */ /* 0x000fe20000000000 */
[C---:B------:R-:W-:Y:S01]  /*13270*/  VIADD R138, R227.reuse, 0xffffffe9 ;  /* 0xffffffe9e38a7836 */ /* 0x040fe20000000000 */
[-C--:B------:R-:W-:Y:S01]  /*13280*/  ISETP.GE.AND P1, PT, R146, R214.reuse, PT ;  /* 0x000000d69200720c */ /* 0x080fe20003f26270 */
[----:B------:R-:W-:Y:S01]  /*13290*/  VIADD R12, R227, 0x28 ;  /* 0x00000028e30c7836 */ /* 0x000fe20000000000 */
[-C--:B------:R-:W-:Y:S02]  /*132a0*/  ISETP.GE.AND P0, PT, R147, R214.reuse, PT ;  /* 0x000000d69300720c */ /* 0x080fe40003f06270 */
[----:B------:R-:W-:Y:S02]  /*132b0*/  FSEL R154, R17, -INF , P1 ;  /* 0xff800000119a7808 */ /* 0x000fe40000800000 */
[----:B------:R-:W-:Y:S01]  /*132c0*/  FSEL R155, R16, -INF , P0 ;  /* 0xff800000109b7808 */ /* 0x000fe20000000000 */
[----:B------:R-:W-:Y:S01]  /*132d0*/  VIADD R16, R227, 0x20 ;  /* 0x00000020e3107836 */ /* 0x000fe20000000000 */
[-C--:B------:R-:W-:Y:S02]  /*132e0*/  ISETP.GE.AND P1, PT, R141, R214.reuse, PT ;  /* 0x000000d68d00720c */ /* 0x080fe40003f26270 */
[----:B------:R-:W-:Y:S01]  /*132f0*/  FSEL R13, R6, -INF , P5 ;  /* 0xff800000060d7808 */ /* 0x000fe20002800000 */
[----:B------:R-:W-:Y:S01]  /*13300*/  VIADD R6, R227, 0x31 ;  /* 0x00000031e3067836 */ /* 0x000fe20000000000 */
[-C--:B------:R-:W-:Y:S02]  /*13310*/  ISETP.GE.AND P0, PT, R142, R214.reuse, PT ;  /* 0x000000d68e00720c */ /* 0x080fe40003f06270 */
[-C--:B------:R-:W-:Y:S02]  /*13320*/  ISETP.GE.AND P5, PT, R138, R214.reuse, PT ;  /* 0x000000d68a00720c */ /* 0x080fe40003fa6270 */
[----:B------:R-:W-:Y:S02]  /*13330*/  FSEL R192, R21, -INF , P1 ;  /* 0xff80000015c07808 */ /* 0x000fe40000800000 */
[----:B------:R-:W-:Y:S02]  /*13340*/  ISETP.GE.AND P1, PT, R139, R214, PT ;  /* 0x000000d68b00720c */ /* 0x000fe40003f26270 */
[----:B------:R-:W-:Y:S01]  /*13350*/  FSEL R194, R20, -INF , P0 ;  /* 0xff80000014c27808 */ /* 0x000fe20000000000 */
[----:B------:R-:W-:Y:S01]  /*13360*/  VIADD R20, R227, 0x18 ;  /* 0x00000018e3147836 */ /* 0x000fe20000000000 */
[----:B------:R-:W-:Y:S02]  /*13370*/  ISETP.GE.AND P0, PT, R136, R212, PT ;  /* 0x000000d48800720c */ /* 0x000fe40003f06270 */
[----:B------:R-:W-:Y:S01]  /*13380*/  FSEL R181, R25, -INF , P5 ;  /* 0xff80000019b57808 */ /* 0x000fe20002800000 */
[----:B------:R-:W-:Y:S01]  /*13390*/  VIADD R25, R227, 0x10 ;  /* 0x00000010e3197836 */ /* 0x000fe20000000000 */
[----:B------:R-:W-:Y:S02]  /*133a0*/  ISETP.GE.AND P5, PT, R137, R214, PT ;  /* 0x000000d68900720c */ /* 0x000fe40003fa6270 */
        /* <DEDUP_REMOVED lines=8> */
[----:B------:R-:W-:Y:S02]  /*13430*/  FSEL R7, R11, -INF , P1 ;  /* 0xff8000000b077808 */ /* 0x000fe40000800000 */
[----:B------:R-:W-:Y:S01]  /*13440*/  FSEL R9, R10, -INF , P0 ;  /* 0xff8000000a097808 */ /* 0x000fe20000000000 */
[----:B------:R-:W-:Y:S01]  /*13450*/  VIADD R10, R227, 0x29 ;  /* 0x00000029e30a7836 */ /* 0x000fe20000000000 */
[----:B------:R-:W-:Y:S02]  /*13460*/  ISETP.GE.AND P1, PT, R149, R212, PT ;  /* 0x000000d49500720c */ /* 0x000fe40003f26270 */
[----:B------:R-:W-:Y:S02]  /*13470*/  ISETP.GE.AND P0, PT, R39, R214, PT ;  /* 0x000000d62700720c */ /* 0x000fe40003f06270 */
[----:B------:R-:W-:Y:S02]  /*13480*/  FSEL R143, R15, -INF , P5 ;  /* 0xff8000000f8f7808 */ /* 0x000fe40002800000 */
[----:B------:R-:W-:Y:S02]  /*13490*/  ISETP.GE.AND P5, PT, R147, R212, PT ;  /* 0x000000d49300720c */ /* 0x000fe40003fa6270 */
[----:B------:R-:W-:Y:S01]  /*134a0*/  FSEL R145, R14, -INF , P1 ;  /* 0xff8000000e917808 */ /* 0x000fe20000800000 */
[----:B------:R-:W-:Y:S01]  /*134b0*/  VIADD R14, R227, 0x21 ;  /* 0x00000021e30e7836 */ /* 0x000fe20000000000 */
[----:B------:R-:W-:Y:S01]  /*134c0*/  FSEL R186, R29, -INF , P0 ;  /* 0xff8000001dba7808 */ /* 0x000fe20000000000 */
[C---:B------:R-:W-:Y:S01]  /*134d0*/  VIADD R29, R227.reuse, 0x8 ;  /* 0x00000008e31d7836 */ /* 0x040fe20000000000 */
[-C--:B------:R-:W-:Y:S02]  /*134e0*/  ISETP.GE.AND P1, PT, R227, R214.reuse, PT ;  /* 0x000000d6e300720c */ /* 0x080fe40003f26270 */
[----:B------:R-:W-:Y:S02]  /*134f0*/  ISETP.GE.AND P0, PT, R33, R214, PT ;  /* 0x000000d62100720c */ /* 0x000fe40003f06270 */
[----:B------:R-:W-:Y:S01]  /*13500*/  FSEL R140, R18, -INF , P5 ;  /* 0xff800000128c7808 */ /* 0x000fe20002800000 */
[----:B------:R-:W-:Y:S01]  /*13510*/  VIADD R18, R227, 0x19 ;  /* 0x00000019e3127836 */ /* 0x000fe20000000000 */
[-C--:B------:R-:W-:Y:S02]  /*13520*/  ISETP.GE.AND P5, PT, R146, R212.reuse, PT ;  /* 0x000000d49200720c */ /* 0x080fe40003fa6270 */
[----:B------:R-:W-:Y:S02]  /*13530*/  FSEL R36, R36, -INF , P1 ;  /* 0xff80000024247808 */ /* 0x000fe40000800000 */
[----:B------:R-:W-:Y:S02]  /*13540*/  ISETP.GE.AND P1, PT, R141, R212, PT ;  /* 0x000000d48d00720c */ /* 0x000fe40003f26270 */
[----:B------:R-:W-:Y:S02]  /*13550*/  FSEL R164, R32, -INF , P0 ;  /* 0xff80000020a47808 */ /* 0x000fe40000000000 */
        /* <DEDUP_REMOVED lines=46> */
[----:B------:R-:W-:Y:S02]  /*13840*/  ISETP.GE.AND P5, PT, R134, R213, PT ;  /* 0x000000d58600720c */ /* 0x000fe40003fa6270 */
[----:B------:R-:W-:Y:S02]  /*13850*/  FSEL R64, R64, -INF , P1 ;  /* 0xff80000040407808 */ /* 0x000fe40000800000 */
[-C--:B------:R-:W-:Y:S02]  /*13860*/  ISETP.GE.AND P1, PT, R144, R211.reuse, PT ;  /* 0x000000d39000720c */ /* 0x080fe40003f26270 */
[----:B------:R-:W-:Y:S02]  /*13870*/  FSEL R38, R38, -INF , P0 ;  /* 0xff80000026267808 */ /* 0x000fe40000000000 */
[----:B------:R-:W-:Y:S02]  /*13880*/  FSEL R249, R249, -INF , !P5 ;  /* 0xff800000f9f97808 */ /* 0x000fe40006800000 */
[----:B------:R-:W-:Y:S02]  /*13890*/  ISETP.GE.AND P0, PT, R29, R212, PT ;  /* 0x000000d41d00720c */ /* 0x000fe40003f06270 */
[----:B------:R-:W-:Y:S02]  /*138a0*/  ISETP.GE.AND P5, PT, R5, R214, PT ;  /* 0x000000d60500720c */ /* 0x000fe40003fa6270 */
[----:B------:R-:W-:Y:S02]  /*138b0*/  FSEL R178, R178, -INF , !P1 ;  /* 0xff800000b2b27808 */ /* 0x000fe40004800000 */
[----:B------:R-:W-:Y:S02]  /*138c0*/  ISETP.GE.AND P1, PT, R12, R212, PT ;  /* 0x000000d40c00720c */ /* 0x000fe40003f26270 */
[----:B------:R-:W-:Y:S02]  /*138d0*/  FSEL R42, R42, -INF , P0 ;  /* 0xff8000002a2a7808 */ /* 0x000fe40000000000 */
[----:B------:R-:W-:Y:S02]  /*138e0*/  FSEL R152, R65, -INF , P5 ;  /* 0xff80000041987808 */ /* 0x000fe40002800000 */
[----:B------:R-:W-:Y:S02]  /*138f0*/  ISETP.GE.AND P0, PT, R6, R214, PT ;  /* 0x000000d60600720c */ /* 0x000fe40003f06270 */
        /* <DEDUP_REMOVED lines=18> */
[-C--:B------:R-:W-:Y:S02]  /*13a20*/  ISETP.GE.AND P5, PT, R136, R213.reuse, PT ;  /* 0x000000d58800720c */ /* 0x080fe40003fa6270 */
[----:B------:R-:W-:Y:S02]  /*13a30*/  FSEL R49, R145, -INF , !P1 ;  /* 0xff80000091317808 */ /* 0x000fe40004800000 */
[----:B------:R-:W-:Y:S02]  /*13a40*/  FSEL R21, R161, -INF , !P6 ;  /* 0xff800000a1157808 */ /* 0x000fe40007000000 */
[-C--:B------:R-:W-:Y:S02]  /*13a50*/  ISETP.GE.AND P1, PT, R144, R213.reuse, PT ;  /* 0x000000d59000720c */ /* 0x080fe40003f26270 */
[----:B------:R-:W-:Y:S02]  /*13a60*/  FSEL R54, R54, -INF , P0 ;  /* 0xff80000036367808 */ /* 0x000fe40000000000 */
[-C--:B------:R-:W-:Y:S02]  /*13a70*/  ISETP.GE.AND P6, PT, R151, R213.reuse, PT ;  /* 0x000000d59700720c */ /* 0x080fe40003fc6270 */
[----:B------:R-:W-:Y:S02]  /*13a80*/  FSEL R19, R160, -INF , !P5 ;  /* 0xff800000a0137808 */ /* 0x000fe40006800000 */
[-C--:B------:R-:W-:Y:S02]  /*13a90*/  ISETP.GE.AND P0, PT, R10, R212.reuse, PT ;  /* 0x000000d40a00720c */ /* 0x080fe40003f06270 */
[-C--:B------:R-:W-:Y:S02]  /*13aa0*/  ISETP.GE.AND P5, PT, R149, R213.reuse, PT ;  /* 0x000000d59500720c */ /* 0x080fe40003fa6270 */
[----:B------:R-:W-:Y:S02]  /*13ab0*/  FSEL R13, R13, -INF , !P4 ;  /* 0xff8000000d0d7808 */ /* 0x000fe40006000000 */
[----:B------:R-:W-:Y:S02]  /*13ac0*/  FSEL R184, R37, -INF , !P1 ;  /* 0xff80000025b87808 */ /* 0x000fe40004800000 */
[----:B------:R-:W-:Y:S02]  /*13ad0*/  FSEL R15, R158, -INF , !P6 ;  /* 0xff8000009e0f7808 */ /* 0x000fe40007000000 */
[C---:B------:R-:W-:Y:S02]  /*13ae0*/  ISETP.GE.AND P4, PT, R138.reuse, R213, PT ;  /* 0x000000d58a00720c */ /* 0x040fe40003f86270 */
[----:B------:R-:W-:Y:S01]  /*13af0*/  ISETP.GE.AND P1, PT, R138, R211, PT ;  /* 0x000000d38a00720c */ /* 0x000fe20003f26270 */
[----:B------:R-:W-:Y:S01]  /*13b00*/  IMAD R138, R203, 0x2, R200 ;  /* 0x00000002cb8a7824 */ /* 0x000fe200078e02c8 */
[-C--:B------:R-:W-:Y:S02]  /*13b10*/  ISETP.GE.AND P6, PT, R147, R213.reuse, PT ;  /* 0x000000d59300720c */ /* 0x080fe40003fc6270 */
[----:B------:R-:W-:Y:S01]  /*13b20*/  FSEL R41, R157, -INF , !P5 ;  /* 0xff8000009d297808 */ /* 0x000fe20006800000 */
[----:B------:R-:W-:Y:S01]  /*13b30*/  VIADD R144, R138, 0xc040 ;  /* 0x0000c0408a907836 */ /* 0x000fe20000000000 */
[----:B------:R-:W-:Y:S02]  /*13b40*/  FSEL R165, R59, -INF , P0 ;  /* 0xff8000003ba57808 */ /* 0x000fe40000000000 */
[----:B------:R-:W-:Y:S02]  /*13b50*/  ISETP.GE.AND P0, PT, R5, R212, PT ;  /* 0x000000d40500720c */ /* 0x000fe40003f06270 */
[----:B------:R-:W-:Y:S02]  /*13b60*/  ISETP.GE.AND P5, PT, R146, R213, PT ;  /* 0x000000d59200720c */ /* 0x000fe40003fa6270 */
[----:B------:R-:W-:Y:S02]  /*13b70*/  FSEL R183, R27, -INF , !P1 ;  /* 0xff8000001bb77808 */ /* 0x000fe40004800000 */
[----:B------:R-:W-:Y:S02]  /*13b80*/  FSEL R181, R181, -INF , !P4 ;  /* 0xff800000b5b57808 */ /* 0x000fe40006000000 */
[----:B------:R-:W-:Y:S02]  /*13b90*/  FSEL R59, R155, -INF , !P6 ;  /* 0xff8000009b3b7808 */ /* 0x000fe40007000000 */
[----:B------:R-:W-:Y:S02]  /*13ba0*/  ISETP.GE.AND P1, PT, R33, R211, PT ;  /* 0x000000d32100720c */ /* 0x000fe40003f26270 */
[-C--:B------:R-:W-:Y:S02]  /*13bb0*/  ISETP.GE.AND P4, PT, R137, R213.reuse, PT ;  /* 0x000000d58900720c */ /* 0x080fe40003f86270 */
[----:B------:R-:W-:Y:S02]  /*13bc0*/  FSEL R57, R154, -INF , !P5 ;  /* 0xff8000009a397808 */ /* 0x000fe40006800000 */
[----:B------:R-:W-:Y:S02]  /*13bd0*/  FSEL R136, R67, -INF , P0 ;  /* 0xff80000043887808 */ /* 0x000fe40000000000 */
[----:B------:R-:W-:Y:S02]  /*13be0*/  ISETP.GE.AND P6, PT, R141, R213, PT ;  /* 0x000000d58d00720c */ /* 0x000fe40003fc6270 */
[C---:B------:R-:W-:Y:S02]  /*13bf0*/  ISETP.GE.AND P5, PT, R153.reuse, R211, PT ;  /* 0x000000d39900720c */ /* 0x040fe40003fa6270 */
[-C--:B------:R-:W-:Y:S02]  /*13c00*/  ISETP.GE.AND P0, PT, R153, R213.reuse, PT ;  /* 0x000000d59900720c */ /* 0x080fe40003f06270 */
[----:B------:R-:W-:Y:S02]  /*13c10*/  FSEL R168, R34, -INF , !P1 ;  /* 0xff80000022a87808 */ /* 0x000fe40004800000 */
[----:B------:R-:W-:Y:S02]  /*13c20*/  FSEL R162, R162, -INF , !P4 ;  /* 0xff800000a2a27808 */ /* 0x000fe40006000000 */
[----:B------:R-:W-:Y:S02]  /*13c30*/  ISETP.GE.AND P1, PT, R16, R213, PT ;  /* 0x000000d51000720c */ /* 0x000fe40003f26270 */
[----:B------:R-:W-:Y:S02]  /*13c40*/  FSEL R192, R192, -INF , !P6 ;  /* 0xff800000c0c07808 */ /* 0x000fe40007000000 */
[----:B------:R-:W-:Y:S02]  /*13c50*/  ISETP.GE.AND P4, PT, R146, R211, PT ;  /* 0x000000d39200720c */ /* 0x000fe40003f86270 */
[----:B------:R-:W-:Y:S02]  /*13c60*/  FSEL R17, R159, -INF , !P0 ;  /* 0xff8000009f117808 */ /* 0x000fe40004000000 */
[-C--:B------:R-:W-:Y:S02]  /*13c70*/  ISETP.GE.AND P6, PT, R139, R213.reuse, PT ;  /* 0x000000d58b00720c */ /* 0x080fe40003fc6270 */
[----:B------:R-:W-:Y:S02]  /*13c80*/  FSEL R9, R9, -INF , !P5 ;  /* 0xff80000009097808 */ /* 0x000fe40006800000 */
[-C--:B------:R-:W-:Y:S02]  /*13c90*/  ISETP.GE.AND P5, PT, R39, R213.reuse, PT ;  /* 0x000000d52700720c */ /* 0x080fe40003fa6270 */
[----:B------:R-:W-:Y:S02]  /*13ca0*/  ISETP.GE.AND P0, PT, R148, R213, PT ;  /* 0x000000d59400720c */ /* 0x000fe40003f06270 */
[----:B------:R-:W-:Y:S02]  /*13cb0*/  FSEL R179, R52, -INF , !P1 ;  /* 0xff80000034b37808 */ /* 0x000fe40004800000 */
[----:B------:R-:W-:Y:S02]  /*13cc0*/  FSEL R65, R32, -INF , !P4 ;  /* 0xff80000020417808 */ /* 0x000fe40006000000 */
[-C--:B------:R-:W-:Y:S01]  /*13cd0*/  ISETP.GE.AND P4, PT, R139, R211.reuse, PT ;  /* 0x000000d38b00720c */ /* 0x080fe20003f86270 */
[----:B------:R-:W-:Y:S01]  /*13ce0*/  IMAD.IADD R139, R138, 0x1, R201 ;  /* 0x000000018a8b7824 */ /* 0x000fe200078e02c9 */
[-C--:B------:R-:W-:Y:S02]  /*13cf0*/  ISETP.GE.AND P1, PT, R227, R211.reuse, PT ;  /* 0x000000d3e300720c */ /* 0x080fe40003f26270 */
[----:B------:R-:W-:Y:S02]  /*13d00*/  FSEL R188, R188, -INF , !P6 ;  /* 0xff800000bcbc7808 */ /* 0x000fe40007000000 */
[----:B------:R-:W-:Y:S02]  /*13d10*/  FSEL R51, R156, -INF , !P0 ;  /* 0xff8000009c337808 */ /* 0x000fe40004000000 */
[----:B------:R-:W-:Y:S02]  /*13d20*/  ISETP.GE.AND P6, PT, R148, R211, PT ;  /* 0x000000d39400720c */ /* 0x000fe40003fc6270 */
[----:B------:R-:W-:Y:S02]  /*13d30*/  FSEL R186, R186, -INF , !P5 ;  /* 0xff800000baba7808 */ /* 0x000fe40006800000 */
[-C--:B------:R-:W-:Y:S02]  /*13d40*/  ISETP.GE.AND P5, PT, R33, R213.reuse, PT ;  /* 0x000000d52100720c */ /* 0x080fe40003fa6270 */
[-C--:B------:R-:W-:Y:S02]  /*13d50*/  ISETP.GE.AND P0, PT, R142, R213.reuse, PT ;  /* 0x000000d58e00720c */ /* 0x080fe40003f06270 */
[----:B------:R-:W-:Y:S02]  /*13d60*/  FSEL R182, R38, -INF , !P1 ;  /* 0xff80000026b67808 */ /* 0x000fe40004800000 */
[----:B------:R-:W-:Y:S02]  /*13d70*/  FSEL R160, R26, -INF , !P4 ;  /* 0xff8000001aa07808 */ /* 0x000fe40006000000 */
[----:B------:R-:W-:Y:S02]  /*13d80*/  FSEL R56, R143, -INF , !P6 ;  /* 0xff8000008f387808 */ /* 0x000fe40007000000 */
[-C--:B------:R-:W-:Y:S02]  /*13d90*/  ISETP.GE.AND P4, PT, R24, R213.reuse, PT ;  /* 0x000000d51800720c */ /* 0x080fe40003f86270 */
        /* <DEDUP_REMOVED lines=22> */
[CC--:B------:R-:W-:Y:S01]  /*13f00*/  ISETP.GE.AND P0, PT, R227.reuse, R213.reuse, PT ;  /* 0x000000d5e300720c */ /* 0x0c0fe20003f06270 */
[----:B------:R-:W-:Y:S01]  /*13f10*/  VIADD R227, R227, 0xffffff80 ;  /* 0xffffff80e3e37836 */ /* 0x000fe20000000000 */
[----:B------:R-:W-:Y:S02]  /*13f20*/  ISETP.GE.AND P5, PT, R18, R213, PT ;  /* 0x000000d51200720c */ /* 0x000fe40003fa6270 */
[----:B------:R-:W-:Y:S02]  /*13f30*/  FMNMX3.FTZ R22, R22, R41, R51, !PT ;  /* 0x0000002916167276 */ /* 0x000fe40007810033 */
[----:B------:R-:W-:Y:S02]  /*13f40*/  FMNMX3.FTZ R20, R20, R49, R56, !PT ;  /* 0x0000003114147276 */ /* 0x000fe40007810038 */
        /* <DEDUP_REMOVED lines=9> */
[-C--:B------:R-:W-:Y:S02]  /*13fe0*/  ISETP.GE.AND P0, PT, R39, R211.reuse, PT ;  /* 0x000000d32700720c */ /* 0x080fe40003f06270 */
[----:B------:R-:W-:Y:S02]  /*13ff0*/  FSEL R245, R44, -INF , !P6 ;  /* 0xff8000002cf57808 */ /* 0x000fe40007000000 */
[----:B------:R-:W-:Y:S02]  /*14000*/  FMNMX3.FTZ R23, R23, R194, R192, !PT ;  /* 0x000000c217177276 */ /* 0x000fe400078100c0 */
        /* <DEDUP_REMOVED lines=8> */
[----:B------:R-:W-:Y:S02]  /*14090*/  ISETP.GE.AND P6, PT, R14, R213, PT ;  /* 0x000000d50e00720c */ /* 0x000fe40003fc6270 */
[----:B------:R-:W-:Y:S02]  /*140a0*/  FSEL R170, R43, -INF , !P4 ;  /* 0xff8000002baa7808 */ /* 0x000fe40006000000 */
[----:B------:R-:W-:Y:S02]  /*140b0*/  FMNMX3.FTZ R25, R25, R247, R166, !PT ;  /* 0x000000f719197276 */ /* 0x000fe400078100a6 */
[----:B------:R-:W-:Y:S02]  /*140c0*/  FMNMX3.FTZ R23, R23, R162, R186, !PT ;  /* 0x000000a217177276 */ /* 0x000fe400078100ba */
[----:B------:R-:W-:Y:S02]  /*140d0*/  ISETP.GE.AND P4, PT, R6, R213, PT ;  /* 0x000000d50600720c */ /* 0x000fe40003f86270 */
[----:B------:R-:W-:Y:S02]  /*140e0*/  ISETP.GE.AND P0, PT, R29, R211, PT ;  /* 0x000000d31d00720c */ /* 0x000fe40003f06270 */
[----:B------:R-:W-:Y:S02]  /*140f0*/  FSEL R177, R53, -INF , !P6 ;  /* 0xff80000035b17808 */ /* 0x000fe40007000000 */
[----:B------:R-:W-:Y:S02]  /*14100*/  ISETP.GE.AND P6, PT, R12, R213, PT ;  /* 0x000000d50c00720c */ /* 0x000fe40003fc6270 */
[----:B------:R-:W-:Y:S02]  /*14110*/  FMNMX3.FTZ R25, R25, R168, R251, !PT ;  /* 0x000000a819197276 */ /* 0x000fe400078100fb */
[----:B------:R-:W-:Y:S02]  /*14120*/  FMNMX3.FTZ R23, R23, R164, R249, !PT ;  /* 0x000000a417177276 */ /* 0x000fe400078100f9 */
[----:B------:R-:W-:Y:S02]  /*14130*/  FSEL R159, R61, -INF , !P4 ;  /* 0xff8000003d9f7808 */ /* 0x000fe40006000000 */
[----:B------:R-:W-:Y:S02]  /*14140*/  FSEL R172, R42, -INF , !P0 ;  /* 0xff8000002aac7808 */ /* 0x000fe40004000000 */
        /* <DEDUP_REMOVED lines=12> */
[----:B------:R-:W-:Y:S01]  /*14210*/  ISETP.GE.AND P0, PT, R18, R211, PT ;  /* 0x000000d31200720c */ /* 0x000fe20003f06270 */
[----:B------:R-:W-:Y:S01]  /*14220*/  LDSM.16.MT88.4 R44, [R138+0x10000] ;  /* 0x010000008a2c783b */ /* 0x000fe20000004200 */
[----:B------:R-:W-:Y:S02]  /*14230*/  FMNMX3.FTZ R6, R25, R172, R170, !PT ;  /* 0x000000ac19067276 */ /* 0x000fe400078100aa */
[----:B------:R-:W-:Y:S02]  /*14240*/  FMNMX3.FTZ R16, R23, R176, R174, !PT ;  /* 0x000000b017107276 */ /* 0x000fe400078100ae */
[----:B------:R-:W-:Y:S02]  /*14250*/  ISETP.GE.AND P6, PT, R4, R213, PT ;  /* 0x000000d50400720c */ /* 0x000fe40003fc6270 */
[----:B------:R-:W-:Y:S02]  /*14260*/  FSEL R152, R152, -INF , !P5 ;  /* 0xff80000098987808 */ /* 0x000fe40006800000 */
[----:B------:R-:W-:Y:S02]  /*14270*/  ISETP.GE.AND P5, PT, R14, R211, PT ;  /* 0x000000d30e00720c */ /* 0x000fe40003fa6270 */
[----:B------:R-:W-:Y:S02]  /*14280*/  FSEL R187, R50, -INF , !P1 ;  /* 0xff80000032bb7808 */ /* 0x000fe40004800000 */
[----:B------:R-:W-:Y:S02]  /*14290*/  FSEL R185, R185, -INF , !P0 ;  /* 0xff800000b9b97808 */ /* 0x000fe40004000000 */
[----:B------:R-:W-:Y:S02]  /*142a0*/  FMNMX3.FTZ R16, R16, R245, R243, !PT ;  /* 0x000000f510107276 */ /* 0x000fe400078100f3 */
[----:B------:R-:W-:Y:S02]  /*142b0*/  FMNMX3.FTZ R6, R6, R195, R193, !PT ;  /* 0x000000c306067276 */ /* 0x000fe400078100c1 */
[----:B------:R-:W-:Y:S02]  /*142c0*/  FSEL R155, R64, -INF , !P6 ;  /* 0xff800000409b7808 */ /* 0x000fe40007000000 */
[-C--:B------:R-:W-:Y:S02]  /*142d0*/  ISETP.GE.AND P6, PT, R12, R211.reuse, PT ;  /* 0x000000d30c00720c */ /* 0x080fe40003fc6270 */
[----:B------:R-:W-:Y:S02]  /*142e0*/  ISETP.GE.AND P1, PT, R10, R211, PT ;  /* 0x000000d30a00720c */ /* 0x000fe40003f26270 */
[----:B------:R-:W-:Y:S02]  /*142f0*/  FSEL R173, R55, -INF , !P5 ;  /* 0xff80000037ad7808 */ /* 0x000fe40006800000 */
[----:B------:R-:W-:Y:S01]  /*14300*/  FMNMX3.FTZ R6, R6, R187, R185, !PT ;  /* 0x000000bb06067276 */ /* 0x000fe200078100b9 */
[----:B------:R-:W-:Y:S01]  /*14310*/  LDSM.16.MT88.4 R52, [R139+0x10000] ;  /* 0x010000008b34783b */ /* 0x000fe20000004200 */
[----:B------:R-:W-:Y:S02]  /*14320*/  FMNMX3.FTZ R16, R16, R191, R189, !PT ;  /* 0x000000bf10107276 */ /* 0x000fe400078100bd */
[----:B------:R-:W-:Y:S02]  /*14330*/  FSEL R167, R58, -INF , !P6 ;  /* 0xff8000003aa77808 */ /* 0x000fe40007000000 */
[----:B------:R-:W-:Y:S02]  /*14340*/  FSEL R165, R165, -INF , !P1 ;  /* 0xff800000a5a57808 */ /* 0x000fe40004800000 */
[C---:B------:R-:W-:Y:S02]  /*14350*/  ISETP.GE.AND P6, PT, R4.reuse, R212, PT ;  /* 0x000000d40400720c */ /* 0x040fe40003fc6270 */
[-C--:B------:R-:W-:Y:S02]  /*14360*/  ISETP.GE.AND P1, PT, R4, R211.reuse, PT ;  /* 0x000000d30400720c */ /* 0x080fe40003f26270 */
[----:B------:R-:W-:Y:S02]  /*14370*/  ISETP.GE.AND P0, PT, R8, R211, PT ;  /* 0x000000d30800720c */ /* 0x000fe40003f06270 */
[----:B------:R-:W-:Y:S02]  /*14380*/  FMNMX3.FTZ R4, R6, R175, R173, !PT ;  /* 0x000000af06047276 */ /* 0x000fe400078100ad */
[----:B------:R-:W-:Y:S02]  /*14390*/  FMNMX3.FTZ R16, R16, R179, R177, !PT ;  /* 0x000000b310107276 */ /* 0x000fe400078100b1 */
[----:B------:R-:W-:Y:S02]  /*143a0*/  FSEL R161, R62, -INF , !P0 ;  /* 0xff8000003ea17808 */ /* 0x000fe40004000000 */
[----:B------:R-:W-:Y:S02]  /*143b0*/  FSEL R157, R63, -INF , !P4 ;  /* 0xff8000003f9d7808 */ /* 0x000fe40006000000 */
[----:B------:R-:W-:Y:S02]  /*143c0*/  FMNMX3.FTZ R10, R4, R167, R165, !PT ;  /* 0x000000a7040a7276 */ /* 0x000fe400078100a5 */
[----:B------:R-:W-:Y:S02]  /*143d0*/  FMNMX3.FTZ R16, R16, R171, R169, !PT ;  /* 0x000000ab10107276 */ /* 0x000fe400078100a9 */
[----:B------:R-:W-:Y:S02]  /*143e0*/  ISETP.GE.AND P5, PT, R5, R211, PT ;  /* 0x000000d30500720c */ /* 0x000fe40003fa6270 */
[----:B------:R-:W-:Y:S02]  /*143f0*/  FSEL R66, R66, -INF , P6 ;  /* 0xff80000042427808 */ /* 0x000fe40003000000 */
[----:B------:R-:W-:Y:S02]  /*14400*/  FMNMX3.FTZ R16, R16, R163, R159, !PT ;  /* 0x000000a310107276 */ /* 0x000fe4000781009f */
[----:B------:R-:W-:Y:S02]  /*14410*/  FMNMX3.FTZ R5, R10, R161, R157, !PT ;  /* 0x000000a10a057276 */ /* 0x000fe4000781009d */
[----:B------:R-:W-:Y:S02]  /*14420*/  FSEL R137, R66, -INF , !P1 ;  /* 0xff80000042897808 */ /* 0x000fe40004800000 */
[----:B------:R-:W-:Y:S02]  /*14430*/  FSEL R136, R136, -INF , !P5 ;  /* 0xff80000088887808 */ /* 0x000fe40006800000 */
[----:B------:R-:W-:Y:S02]  /*14440*/  FMNMX3.FTZ R8, R16, R155, R152, !PT ;  /* 0x0000009b10087276 */ /* 0x000fe40007810098 */
[----:B------:R-:W-:Y:S03]  /*14450*/  FMNMX3.FTZ R6, R5, R137, R136, !PT ;  /* 0x0000008905067276 */ /* 0x000fe60007810088 */
[----:B------:R-:W-:Y:S08]  /*14460*/  SHFL.BFLY PT, R23, R8, 0x2, 0x1f ;  /* 0x0c401f0008177f89 */ /* 0x000ff000000e0000 */
[----:B------:R-:W1:Y:S02]  /*14470*/  SHFL.BFLY PT, R5, R6, 0x2, 0x1f ;  /* 0x0c401f0006057f89 */ /* 0x000e6400000e0000 */
[----:B-1----:R-:W-:Y:S02]  /*14480*/  FMNMX.FTZ R4, R6, R5, !PT ;  /* 0x0000000506047209 */ /* 0x002fe40007810000 */
[----:B------:R-:W-:Y:S01]  /*14490*/  FMNMX.FTZ R23, R8, R23, !PT ;  /* 0x0000001708177209 */ /* 0x000fe20007810000 */
[----:B------:R-:W-:Y:S03]  /*144a0*/  VIADD R8, R138, 0xc000 ;  /* 0x0000c0008a087836 */ /* 0x000fe60000000000 */
[----:B------:R-:W1:Y:S01]  /*144b0*/  SHFL.BFLY PT, R133, R4, 0x1, 0x1f ;  /* 0x0c201f0004857f89 */ /* 0x000e6200000e0000 */
[----:B------:R-:W-:Y:S07]  /*144c0*/  @P2 VIADD R144, R8, 0xffffffc0 ;  /* 0xffffffc008902836 */ /* 0x000fee0000000000 */
[----:B------:R-:W3:Y:S01]  /*144d0*/  SHFL.BFLY PT, R134, R23, 0x1, 0x1f ;  /* 0x0c201f0017867f89 */ /* 0x000ee200000e0000 */
[----:B------:R-:W-:Y:S07]  /*144e0*/  IMAD.IADD R201, R201, 0x1, R144 ;  /* 0x00000001c9c97824 */ /* 0x000fee00078e0290 */
[----:B------:R-:W-:Y:S08]  /*144f0*/  LDSM.16.MT88.4 R28, [R144] ;  /* 0x00000000901c783b */ /* 0x000ff00000004200 */
[----:B------:R-:W-:Y:S01]  /*14500*/  LDSM.16.MT88.4 R36, [R201] ;  /* 0x00000000c924783b */ /* 0x000fe20000004200 */
        /* <DEDUP_REMOVED lines=14> */
[-CC-:B------:R-:W-:Y:S01]  /*145f0*/  FFMA.FTZ R145, R15, R135.reuse, -R156.reuse ;  /* 0x000000870f917223 */ /* 0x180fe2000001089c */
[-C--:B------:R-:W-:Y:S01]  /*14600*/  FFMA.FTZ R147, R21, R135.reuse, -R156 ;  /* 0x0000008715937223 */ /* 0x080fe2000001089c */
[----:B------:R-:W1:Y:S01]  /*14610*/  LDSM.16.MT88.4 R12, [R138+0xc000] ;  /* 0x00c000008a0c783b */ /* 0x000e620000004200 */
[----:B------:R-:W-:Y:S01]  /*14620*/  FMUL.FTZ R4, R135, R0 ;  /* 0x0000000087047220 */ /* 0x000fe20000410000 */
[----:B------:R-:W-:Y:S01]  /*14630*/  FADD.FTZ R0, -R5, R132 ;  /* 0x0000008405007221 */ /* 0x000fe20000010100 */
[-CC-:B------:R-:W-:Y:S01]  /*14640*/  FFMA.FTZ R150, R19, R135.reuse, -R156.reuse ;  /* 0x0000008713967223 */ /* 0x180fe2000001089c */
[-C--:B------:R-:W-:Y:S01]  /*14650*/  FFMA.FTZ R146, R17, R135.reuse, -R156 ;  /* 0x0000008711927223 */ /* 0x080fe2000001089c */
[-CC-:B------:R-:W-:Y:S01]  /*14660*/  FFMA.FTZ R148, R9, R135.reuse, -R154.reuse ;  /* 0x0000008709947223 */ /* 0x180fe2000001089a */
[-CC-:B------:R-:W-:Y:S01]  /*14670*/  FFMA.FTZ R153, R7, R135.reuse, -R154.reuse ;  /* 0x0000008707997223 */ /* 0x180fe2000001089a */
[----:B------:R-:W-:Y:S01]  /*14680*/  FMUL.FTZ R6, R135, R0 ;  /* 0x0000000087067220 */ /* 0x000fe20000410000 */
[----:B------:R-:W2:Y:S01]  /*14690*/  LDSM.16.MT88.4 R20, [R139+0xc000] ;  /* 0x00c000008b14783b */ /* 0x000ea20000004200 */
[----:B------:R-:W3:Y:S01]  /*146a0*/  MUFU.EX2 R132, R4 ;  /* 0x0000000400847308 */ /* 0x000ee20000000800 */
[-CC-:B------:R-:W-:Y:S01]  /*146b0*/  FFMA.FTZ R166, R166, R135.reuse, -R154.reuse ;  /* 0x00000087a6a67223 */ /* 0x180fe2000001089a */
[-CC-:B------:R-:W-:Y:S01]  /*146c0*/  FFMA.FTZ R168, R168, R135.reuse, -R154.reuse ;  /* 0x00000087a8a87223 */ /* 0x180fe2000001089a */
[-C--:B------:R-:W-:Y:S01]  /*146d0*/  FFMA.FTZ R158, R158, R135.reuse, -R154 ;  /* 0x000000879e9e7223 */ /* 0x080fe2000001089a */
[-C--:B------:R-:W-:Y:S01]  /*146e0*/  FFMA.FTZ R181, R181, R135.reuse, -R156 ;  /* 0x00000087b5b57223 */ /* 0x080fe2000001089c */
[-CC-:B------:R-:W-:Y:S01]  /*146f0*/  FFMA.FTZ R160, R160, R135.reuse, -R154.reuse ;  /* 0x00000087a0a07223 */ /* 0x180fe2000001089a */
[-C--:B------:R-:W-:Y:S01]  /*14700*/  FFMA.FTZ R183, R183, R135.reuse, -R154 ;  /* 0x00000087b7b77223 */ /* 0x080fe2000001089a */
[-CC-:B------:R-:W-:Y:S03]  /*14710*/  FFMA.FTZ R162, R162, R135.reuse, -R156.reuse ;  /* 0x00000087a2a27223 */ /* 0x180fe6000001089c */
[----:B------:R-:W4:Y:S01]  /*14720*/  MUFU.EX2 R0, R6 ;  /* 0x0000000600007308 */ /* 0x000f220000000800 */
[-C--:B------:R-:W-:Y:S01]  /*14730*/  FFMA.FTZ R203, R186, R135.reuse, -R156 ;  /* 0x00000087bacb7223 */ /* 0x080fe2000001089c */
[-C--:B------:R-:W-:Y:S01]  /*14740*/  FFMA.FTZ R247, R247, R135.reuse, -R154 ;  /* 0x00000087f7f77223 */ /* 0x080fe2000001089a */
[-CC-:B------:R-:W-:Y:S01]  /*14750*/  FFMA.FTZ R164, R164, R135.reuse, -R156.reuse ;  /* 0x00000087a4a47223 */ /* 0x180fe2000001089c */
[-C--:B------:R-:W-:Y:S01]  /*14760*/  FFMA.FTZ R249, R249, R135.reuse, -R156 ;  /* 0x00000087f9f97223 */ /* 0x080fe2000001089c */
[-C--:B------:R-:W-:Y:S01]  /*14770*/  FFMA.FTZ R251, R251, R135.reuse, -R154 ;  /* 0x00000087fbfb7223 */ /* 0x080fe2000001089a */
        /* <DEDUP_REMOVED lines=45> */
[-C--:B------:R-:W-:Y:S01]  /*14a50*/  FFMA.FTZ R174, R174, R135.reuse, -R156 ;  /* 0x00000087aeae7223 */ /* 0x080fe2000001089c */
[-CC-:B------:R-:W-:Y:S01]  /*14a60*/  FFMA.FTZ R172, R172, R135.reuse, -R154.reuse ;  /* 0x00000087acac7223 */ /* 0x180fe2000001089a */
[-C--:B------:R-:W-:Y:S01]  /*14a70*/  FFMA.FTZ R170, R170, R135.reuse, -R154 ;  /* 0x00000087aaaa7223 */ /* 0x080fe2000001089a */
[-CC-:B------:R-:W-:Y:S01]  /*14a80*/  FFMA.FTZ R186, R245, R135.reuse, -R156.reuse ;  /* 0x00000087f5ba7223 */ /* 0x180fe2000001089c */
[-C--:B------:R-:W-:Y:S03]  /*14a90*/  FFMA.FTZ R243, R243, R135.reuse, -R156 ;  /* 0x00000087f3f37223 */ /* 0x080fe6000001089c */
[----:B------:R-:W-:Y:S01]  /*14aa0*/  MUFU.EX2 R148, R148 ;  /* 0x0000009400947308 */ /* 0x000fe20000000800 */
[-C--:B------:R-:W-:Y:S01]  /*14ab0*/  FFMA.FTZ R193, R193, R135.reuse, -R154 ;  /* 0x00000087c1c17223 */ /* 0x080fe2000001089a */
[-C--:B------:R-:W-:Y:S01]  /*14ac0*/  FFMA.FTZ R189, R189, R135.reuse, -R156 ;  /* 0x00000087bdbd7223 */ /* 0x080fe2000001089c */
[-C--:B------:R-:W-:Y:S01]  /*14ad0*/  FFMA.FTZ R187, R187, R135.reuse, -R154 ;  /* 0x00000087bbbb7223 */ /* 0x080fe2000001089a */
[-C--:B------:R-:W-:Y:S01]  /*14ae0*/  FFMA.FTZ R179, R179, R135.reuse, -R156 ;  /* 0x00000087b3b37223 */ /* 0x080fe2000001089c */
[-CC-:B------:R-:W-:Y:S01]  /*14af0*/  FFMA.FTZ R175, R175, R135.reuse, -R154.reuse ;  /* 0x00000087afaf7223 */ /* 0x180fe2000001089a */
[-C--:B------:R-:W-:Y:S01]  /*14b00*/  FFMA.FTZ R202, R173, R135.reuse, -R154 ;  /* 0x00000087adca7223 */ /* 0x080fe2000001089a */
[--C-:B------:R-:W-:Y:S03]  /*14b10*/  FFMA.FTZ R171, R171, R135, -R156.reuse ;  /* 0x00000087abab7223 */ /* 0x100fe6000001089c */
[----:B------:R-:W4:Y:S01]  /*14b20*/  MUFU.EX2 R153, R153 ;  /* 0x0000009900997308 */ /* 0x000f220000000800 */
[----:B---3--:R-:W-:Y:S01]  /*14b30*/  F2FP.F16.F32.PACK_AB R141, R149, R151 ;  /* 0x00000097958d723e */ /* 0x008fe200000000ff */
[-C--:B------:R-:W-:Y:S01]  /*14b40*/  FFMA.FTZ R204, R169, R135.reuse, -R156 ;  /* 0x00000087a9cc7223 */ /* 0x080fe2000001089c */
[-CC-:B------:R-:W-:Y:S01]  /*14b50*/  FFMA.FTZ R167, R167, R135.reuse, -R154.reuse ;  /* 0x00000087a7a77223 */ /* 0x180fe2000001089a */
[-C--:B------:R-:W-:Y:S01]  /*14b60*/  FFMA.FTZ R230, R165, R135.reuse, -R154 ;  /* 0x00000087a5e67223 */ /* 0x080fe2000001089a */
[-CC-:B------:R-:W-:Y:S01]  /*14b70*/  FFMA.FTZ R234, R159, R135.reuse, -R156.reuse ;  /* 0x000000879fea7223 */ /* 0x180fe2000001089c */
[-C--:B------:R-:W-:Y:S01]  /*14b80*/  FFMA.FTZ R163, R163, R135.reuse, -R156 ;  /* 0x00000087a3a37223 */ /* 0x080fe2000001089c */
[-CC-:B------:R-:W-:Y:S03]  /*14b90*/  FFMA.FTZ R159, R161, R135.reuse, -R154.reuse ;  /* 0x00000087a19f7223 */ /* 0x180fe6000001089a */
[----:B------:R-:W-:Y:S01]  /*14ba0*/  MUFU.EX2 R166, R166 ;  /* 0x000000a600a67308 */ /* 0x000fe20000000800 */
[-C--:B------:R-:W-:Y:S01]  /*14bb0*/  FFMA.FTZ R238, R157, R135.reuse, -R154 ;  /* 0x000000879dee7223 */ /* 0x080fe2000001089a */
[-C--:B------:R-:W-:Y:S01]  /*14bc0*/  FFMA.FTZ R155, R155, R135.reuse, -R156 ;  /* 0x000000879b9b7223 */ /* 0x080fe2000001089c */
        /* <DEDUP_REMOVED lines=60> */
[----:B------:R-:W1:Y:S01]  /*14f90*/  LDSM.16.MT88.4 R84, [R201+0x4000] ;  /* 0x00400000c954783b */ /* 0x000e620000004200 */
[C---:B------:R-:W-:Y:S01]  /*14fa0*/  HMMA.16816.F32 R36, R140.reuse, R44, R36 ;  /* 0x0000002c8c24723c */ /* 0x040fe20000001824 */
[----:B------:R-:W-:Y:S02]  /*14fb0*/  MUFU.EX2 R96, R96 ;  /* 0x0000006000607308 */ /* 0x000fe40000000800 */
[C---:B------:R-:W-:Y:S01]  /*14fc0*/  FMUL.FTZ R44, R132.reuse, R88 ;  /* 0x00000058842c7220 */ /* 0x040fe20000410000 */
[----:B------:R-:W-:Y:S01]  /*14fd0*/  FMUL.FTZ R45, R132, R89 ;  /* 0x00000059842d7220 */ /* 0x000fe20000410000 */
[C---:B------:R-:W-:Y:S02]  /*14fe0*/  FMUL.FTZ R59, R0.reuse, R79 ;  /* 0x0000004f003b7220 */ /* 0x040fe40000410000 */
[----:B------:R-:W2:Y:S01]  /*14ff0*/  LDSM.16.MT88.4 R76, [R138+0xc800] ;  /* 0x00c800008a4c783b */ /* 0x000ea20000004200 */
[C---:B------:R-:W-:Y:S03]  /*15000*/  HMMA.16816.F32 R40, R140.reuse, R46, R40 ;  /* 0x0000002e8c28723c */ /* 0x040fe60000001828 */
[----:B------:R-:W3:Y:S01]  /*15010*/  MUFU.EX2 R97, R97 ;  /* 0x0000006100617308 */ /* 0x000ee20000000800 */
[C---:B------:R-:W-:Y:S01]  /*15020*/  FMUL.FTZ R46, R0.reuse, R90 ;  /* 0x0000005a002e7220 */ /* 0x040fe20000410000 */
[----:B------:R-:W-:Y:S02]  /*15030*/  FMUL.FTZ R47, R0, R91 ;  /* 0x0000005b002f7220 */ /* 0x000fe40000410000 */
[----:B------:R-:W-:Y:S06]  /*15040*/  LDSM.16.MT88.4 R88, [R144+0x800] ;  /* 0x000800009058783b */ /* 0x000fec0000004200 */
[----:B------:R-:W4:Y:S01]  /*15050*/  MUFU.EX2 R98, R98 ;  /* 0x0000006200627308 */ /* 0x000f220000000800 */
[C---:B------:R-:W-:Y:S03]  /*15060*/  HMMA.16816.F32 R44, R140.reuse, R52, R44 ;  /* 0x000000348c2c723c */ /* 0x040fe6000000182c */
[C---:B------:R-:W-:Y:S01]  /*15070*/  FMUL.FTZ R52, R132.reuse, R80 ;  /* 0x0000005084347220 */ /* 0x040fe20000410000 */
[----:B------:R-:W-:Y:S05]  /*15080*/  FMUL.FTZ R53, R132, R81 ;  /* 0x0000005184357220 */ /* 0x000fea0000410000 */
[----:B------:R-:W5:Y:S01]  /*15090*/  MUFU.EX2 R99, R99 ;  /* 0x0000006300637308 */ /* 0x000f620000000800 */
[----:B---3--:R-:W-:Y:S01]  /*150a0*/  F2FP.F16.F32.PACK_AB R68, R97, R96 ;  /* 0x000000606144723e */ /* 0x008fe200000000ff */
[C---:B------:R-:W-:Y:S03]  /*150b0*/  HMMA.16816.F32 R48, R140.reuse, R54, R48 ;  /* 0x000000368c30723c */ /* 0x040fe60000001830 */
[C---:B------:R-:W-:Y:S01]  /*150c0*/  FMUL.FTZ R54, R0.reuse, R82 ;  /* 0x0000005200367220 */ /* 0x040fe20000410000 */
[----:B------:R-:W-:Y:S02]  /*150d0*/  FMUL.FTZ R55, R0, R83 ;  /* 0x0000005300377220 */ /* 0x000fe40000410000 */
[----:B------:R-:W3:Y:S01]  /*150e0*/  LDSM.16.MT88.4 R80, [R139+0xc800] ;  /* 0x00c800008b50783b */ /* 0x000ee20000004200 */
[C---:B----4-:R-:W-:Y:S01]  /*150f0*/  F2FP.F16.F32.PACK_AB R69, R105.reuse, R98 ;  /* 0x000000626945723e */ /* 0x050fe200000000ff */
[----:B------:R-:W-:Y:S01]  /*15100*/  MUFU.EX2 R106, R106 ;  /* 0x0000006a006a7308 */ /* 0x000fe20000000800 */
[----:B------:R-:W-:Y:S02]  /*15110*/  FADD.FTZ R98, R98, R153 ;  /* 0x0000009962627221 */ /* 0x000fe40000010000 */
[C---:B------:R-:W-:Y:S03]  /*15120*/  HMMA.16816.F32 R52, R140.reuse, R60, R52 ;  /* 0x0000003c8c34723c */ /* 0x040fe60000001834 */
[C---:B------:R-:W-:Y:S01]  /*15130*/  FMUL.FTZ R60, R132.reuse, R72 ;  /* 0x00000048843c7220 */ /* 0x040fe20000410000 */
[----:B------:R-:W-:Y:S01]  /*15140*/  FMUL.FTZ R61, R132, R73 ;  /* 0x00000049843d7220 */ /* 0x000fe20000410000 */
[----:B-----5:R-:W-:Y:S02]  /*15150*/  F2FP.F16.F32.PACK_AB R70, R104, R99 ;  /* 0x000000636846723e */ /* 0x020fe400000000ff */
[----:B------:R-:W4:Y:S01]  /*15160*/  MUFU.EX2 R107, R107 ;  /* 0x0000006b006b7308 */ /* 0x000f220000000800 */
[----:B------:R-:W-:Y:S01]  /*15170*/  FADD.FTZ R105, R105, R98 ;  /* 0x0000006269697221 */ /* 0x000fe20000010000 */
[C---:B------:R-:W-:Y:S03]  /*15180*/  HMMA.16816.F32 R56, R140.reuse, R62, R56 ;  /* 0x0000003e8c38723c */ /* 0x040fe60000001838 */
[C---:B------:R-:W-:Y:S01]  /*15190*/  FMUL.FTZ R62, R0.reuse, R74 ;  /* 0x0000004a003e7220 */ /* 0x040fe20000410000 */
[----:B------:R-:W-:Y:S01]  /*151a0*/  FMUL.FTZ R63, R0, R75 ;  /* 0x0000004b003f7220 */ /* 0x000fe20000410000 */
[----:B------:R-:W-:Y:S01]  /*151b0*/  FADD.FTZ R0, R96, R145 ;  /* 0x0000009160007221 */ /* 0x000fe20000010000 */
[----:B------:R-:W5:Y:S02]  /*151c0*/  LDSM.16.MT88.4 R72, [R201+0x800] ;  /* 0x00080000c948783b */ /* 0x000f640000004200 */
[----:B------:R-:W-:Y:S01]  /*151d0*/  MUFU.EX2 R247, R247 ;  /* 0x000000f700f77308 */ /* 0x000fe20000000800 */
[----:B------:R-:W-:Y:S02]  /*151e0*/  IMAD.MOV.U32 R132, RZ, RZ, R133 ;  /* 0x000000ffff847224 */ /* 0x000fe400078e0085 */
[----:B------:R-:W-:Y:S01]  /*151f0*/  FADD.FTZ R0, R97, R0 ;  /* 0x0000000061007221 */ /* 0x000fe20000010000 */
[C---:B-1----:R-:W-:Y:S03]  /*15200*/  HMMA.16816.F32 R60, R140.reuse, R84, R60 ;  /* 0x000000548c3c723c */ /* 0x042fe6000000183c */
[----:B----4-:R-:W-:Y:S03]  /*15210*/  F2FP.F16.F32.PACK_AB R71, R107, R106 ;  /* 0x0000006a6b47723e */ /* 0x010fe600000000ff */
        /* <DEDUP_REMOVED lines=9> */
[C---:B--2---:R-:W-:Y:S07]  /*152b0*/  HMMA.16816.F32 R4, R68.reuse, R76, R4 ;  /* 0x0000004c4404723c */ /* 0x044fee0000001804 */
[----:B------:R-:W-:Y:S01]  /*152c0*/  MUFU.EX2 R140, R140 ;  /* 0x0000008c008c7308 */ /* 0x000fe20000000800 */
[-C--:B------:R-:W-:Y:S01]  /*152d0*/  FFMA.FTZ R188, R195, R135.reuse, -R154 ;  /* 0x00000087c3bc7223 */ /* 0x080fe2000001089a */
[-C--:B------:R-:W-:Y:S01]  /*152e0*/  FFMA.FTZ R190, R191, R135.reuse, -R156 ;  /* 0x00000087bfbe7223 */ /* 0x080fe2000001089c */
[C---:B------:R-:W-:Y:S01]  /*152f0*/  HMMA.16816.F32 R8, R68.reuse, R78, R8 ;  /* 0x0000004e4408723c */ /* 0x040fe20000001808 */
[----:B------:R-:W1:Y:S02]  /*15300*/  LDSM.16.MT88.4 R76, [R138+0x10800] ;  /* 0x010800008a4c783b */ /* 0x000e640000004200 */
[-C--:B------:R-:W-:Y:S01]  /*15310*/  FFMA.FTZ R192, R185, R135.reuse, -R154 ;  /* 0x00000087b9c07223 */ /* 0x080fe2000001089a */
[-CC-:B------:R-:W-:Y:S03]  /*15320*/  FFMA.FTZ R194, R177, R135.reuse, -R156.reuse ;  /* 0x00000087b1c27223 */ /* 0x180fe6000001089c */
[----:B------:R-:W2:Y:S01]  /*15330*/  MUFU.EX2 R141, R141 ;  /* 0x0000008d008d7308 */ /* 0x000ea20000000800 */
[-C--:B------:R-:W-:Y:S01]  /*15340*/  FFMA.FTZ R156, R152, R135.reuse, -R156 ;  /* 0x00000087989c7223 */ /* 0x080fe2000001089c */
[----:B------:R-:W-:Y:S01]  /*15350*/  FFMA.FTZ R154, R136, R135, -R154 ;  /* 0x00000087889a7223 */ /* 0x000fe2000001089a */
[C---:B---3--:R-:W-:Y:S03]  /*15360*/  HMMA.16816.F32 R12, R68.reuse, R80, R12 ;  /* 0x00000050440c723c */ /* 0x048fe6000000180c */
[----:B------:R-:W-:Y:S04]  /*15370*/  FADD.FTZ R107, R107, R106 ;  /* 0x0000006a6b6b7221 */ /* 0x000fe80000010000 */
[----:B------:R-:W3:Y:S01]  /*15380*/  MUFU.EX2 R143, R143 ;  /* 0x0000008f008f7308 */ /* 0x000ee20000000800 */
[C---:B------:R-:W-:Y:S01]  /*15390*/  HMMA.16816.F32 R16, R68.reuse, R82, R16 ;  /* 0x000000524410723c */ /* 0x040fe20000001810 */
[----:B------:R-:W4:Y:S08]  /*153a0*/  LDSM.16.MT88.4 R80, [R139+0x10800] ;  /* 0x010800008b50783b */ /* 0x000f300000004200 */
[----:B------:R-:W3:Y:S01]  /*153b0*/  MUFU.EX2 R142, R142 ;  /* 0x0000008e008e7308 */ /* 0x000ee20000000800 */
[C---:B------:R-:W-:Y:S09]  /*153c0*/  HMMA.16816.F32 R20, R68.reuse, R88, R20 ;  /* 0x000000584414723c */ /* 0x040ff20000001814 */
[----:B------:R-:W3:Y:S01]  /*153d0*/  MUFU.EX2 R251, R251 ;  /* 0x000000fb00fb7308 */ /* 0x000ee20000000800 */
        /* <DEDUP_REMOVED lines=28> */
[----:B---3--:R-:W-:Y:S04]  /*155a0*/  F2FP.F16.F32.PACK_AB R69, R143, R158 ;  /* 0x0000009e8f45723e */ /* 0x008fe800000000ff */
[----:B------:R-:W-:Y:S01]  /*155b0*/  MUFU.EX2 R188, R188 ;  /* 0x000000bc00bc7308 */ /* 0x000fe20000000800 */
[----:B------:R-:W-:Y:S01]  /*155c0*/  F2FP.F16.F32.PACK_AB R70, R181, R142 ;  /* 0x0000008eb546723e */ /* 0x000fe200000000ff */
[----:B------:R-:W-:Y:S01]  /*155d0*/  FADD.FTZ R158, R158, R107 ;  /* 0x0000006b9e9e7221 */ /* 0x000fe20000010000 */
[----:B------:R-:W-:Y:S03]  /*155e0*/  F2FP.F16.F32.PACK_AB R71, R183, R160 ;  /* 0x000000a0b747723e */ /* 0x000fe600000000ff */
[----:B------:R-:W-:Y:S04]  /*155f0*/  FADD.FTZ R143, R143, R158 ;  /* 0x0000009e8f8f7221 */ /* 0x000fe80000010000 */
        /* <DEDUP_REMOVED lines=31> */
[C---:B------:R-:W-:Y:S09]  /*157f0*/  HMMA.16816.F32 R52, R68.reuse, R84, R52 ;  /* 0x000000544434723c */ /* 0x040ff20000001834 */
[----:B------:R-:W-:Y:S01]  /*15800*/  MUFU.EX2 R163, R163 ;  /* 0x000000a300a37308 */ /* 0x000fe20000000800 */
[C---:B------:R-:W-:Y:S01]  /*15810*/  HMMA.16816.F32 R56, R68.reuse, R86, R56 ;  /* 0x000000564438723c */ /* 0x040fe20000001838 */
[----:B------:R-:W-:Y:S08]  /*15820*/  LDSM.16.MT88.4 R84, [R144+0x5800] ;  /* 0x005800009054783b */ /* 0x000ff00000004200 */
[----:B------:R-:W3:Y:S01]  /*15830*/  MUFU.EX2 R234, R234 ;  /* 0x000000ea00ea7308 */ /* 0x000ee20000000800 */
[C---:B------:R-:W-:Y:S09]  /*15840*/  HMMA.16816.F32 R60, R68.reuse, R88, R60 ;  /* 0x00000058443c723c */ /* 0x040ff2000000183c */
[----:B------:R-:W-:Y:S01]  /*15850*/  MUFU.EX2 R159, R159 ;  /* 0x0000009f009f7308 */ /* 0x000fe20000000800 */
[----:B------:R-:W-:Y:S01]  /*15860*/  HMMA.16816.F32 R64, R68, R90, R64 ;  /* 0x0000005a4440723c */ /* 0x000fe20000001840 */
[----:B------:R-:W-:Y:S02]  /*15870*/  LDSM.16.MT88.4 R88, [R201+0x5800] ;  /* 0x00580000c958783b */ /* 0x000fe40000004200 */
[----:B------:R-:W-:Y:S02]  /*15880*/  F2FP.F16.F32.PACK_AB R68, R203, R162 ;  /* 0x000000a2cb44723e */ /* 0x000fe400000000ff */
[----:B------:R-:W-:Y:S04]  /*15890*/  F2FP.F16.F32.PACK_AB R69, R166, R247 ;  /* 0x000000f7a645723e */ /* 0x000fe800000000ff */
[----:B------:R-:W3:Y:S01]  /*158a0*/  MUFU.EX2 R238, R238 ;  /* 0x000000ee00ee7308 */ /* 0x000ee20000000800 */
[----:B------:R-:W-:Y:S02]  /*158b0*/  F2FP.F16.F32.PACK_AB R70, R249, R164 ;  /* 0x000000a4f946723e */ /* 0x000fe400000000ff */
[----:B------:R-:W-:Y:S07]  /*158c0*/  F2FP.F16.F32.PACK_AB R71, R251, R168 ;  /* 0x000000a8fb47723e */ /* 0x000fee00000000ff */
[----:B------:R-:W-:Y:S01]  /*158d0*/  MUFU.EX2 R155, R155 ;  /* 0x0000009b009b7308 */ /* 0x000fe20000000800 */
[C---:B----4-:R-:W-:Y:S09]  /*158e0*/  HMMA.16816.F32 R4, R68.reuse, R80, R4 ;  /* 0x000000504404723c */ /* 0x050ff20000001804 */
[----:B------:R-:W4:Y:S01]  /*158f0*/  MUFU.EX2 R156, R156 ;  /* 0x0000009c009c7308 */ /* 0x000f220000000800 */
[C---:B------:R-:W-:Y:S01]  /*15900*/  HMMA.16816.F32 R8, R68.reuse, R82, R8 ;  /* 0x000000524408723c */ /* 0x040fe20000001808 */
[----:B------:R-:W2:Y:S08]  /*15910*/  LDSM.16.MT88.4 R80, [R138+0x11800] ;  /* 0x011800008a50783b */ /* 0x000eb00000004200 */
[----:B------:R-:W-:Y:S01]  /*15920*/  MUFU.EX2 R137, R137 ;  /* 0x0000008900897308 */ /* 0x000fe20000000800 */
[C---:B------:R-:W-:Y:S09]  /*15930*/  HMMA.16816.F32 R12, R68.reuse, R92, R12 ;  /* 0x0000005c440c723c */ /* 0x040ff2000000180c */
[----:B------:R-:W4:Y:S01]  /*15940*/  MUFU.EX2 R154, R154 ;  /* 0x0000009a009a7308 */ /* 0x000f220000000800 */
        /* <DEDUP_REMOVED lines=49> */
[----:B---3--:R-:W-:Y:S02]  /*15c60*/  F2FP.F16.F32.PACK_AB R69, R193, R188 ;  /* 0x000000bcc145723e */ /* 0x008fe400000000ff */
[----:B------:R-:W-:Y:S02]  /*15c70*/  F2FP.F16.F32.PACK_AB R70, R189, R190 ;  /* 0x000000bebd46723e */ /* 0x000fe400000000ff */
[----:B------:R-:W-:Y:S07]  /*15c80*/  F2FP.F16.F32.PACK_AB R71, R192, R187 ;  /* 0x000000bbc047723e */ /* 0x000fee00000000ff */
[C---:B-----5:R-:W-:Y:S08]  /*15c90*/  HMMA.16816.F32 R4, R68.reuse, R72, R4 ;  /* 0x000000484404723c */ /* 0x060ff00000001804 */
        /* <DEDUP_REMOVED lines=120> */
.L_x_6007:
        /* <DEDUP_REMOVED lines=11> */
.L_x_6030:
        /* <DEDUP_REMOVED lines=8> */
[----:B------:R-:W-:Y:S02]  /*16550*/  LOP3.LUT P2, RZ, R197, 0x4, RZ, 0xc0, !PT ;  /* 0x00000004c5ff7812 */ /* 0x000fe4000784c0ff */
[--C-:B------:R-:W-:Y:S02]  /*16560*/  LOP3.LUT R199, R199, 0x6, R0.reuse, 0xf8, !PT ;  /* 0x00000006c7c77812 */ /* 0x100fe400078ef800 */
[----:B------:R-:W-:Y:S02]  /*16570*/  LOP3.LUT R0, R5, 0x38, R0, 0xf8, !PT ;  /* 0x0000003805007812 */ /* 0x000fe400078ef800 */
[----:B------:R-:W-:Y:S02]  /*16580*/  R2P PR, R197, 0x18 ;  /* 0x00000018c5007804 */ /* 0x000fe40000000000 */
[----:B--2---:R-:W-:Y:S02]  /*16590*/  FSEL R4, R4, 1, P1 ;  /* 0x3f80000004047808 */ /* 0x004fe40000800000 */
[----:B------:R-:W-:-:S02]  /*165a0*/  LOP3.LUT R199, R199, R0, RZ, 0xfc, !PT ;  /* 0x00000000c7c77212 */ /* 0x000fc400078efcff */
[----:B------:R-:W-:Y:S01]  /*165b0*/  MOV R0, 0x10 ;  /* 0x0000001000007802 */ /* 0x000fe20000000f00 */
[C---:B------:R-:W-:Y:S01]  /*165c0*/  FMUL.FTZ R128, R4.reuse, R128 ;  /* 0x0000008004807220 */ /* 0x040fe20000410000 */
[----:B---3--:R-:W-:Y:S01]  /*165d0*/  FSEL R9, R9, 1, P0 ;  /* 0x3f80000009097808 */ /* 0x008fe20000000000 */
[C---:B------:R-:W-:Y:S01]  /*165e0*/  FMUL.FTZ R129, R4.reuse, R129 ;  /* 0x0000008104817220 */ /* 0x040fe20000410000 */
[----:B------:R-:W-:Y:S01]  /*165f0*/  LEA R199, R199, R200, 0x1 ;  /* 0x000000c8c7c77211 */ /* 0x000fe200078e08ff */
        /* <DEDUP_REMOVED lines=66> */
[C---:B------:R-:W-:Y:S01]  /*16a20*/  FMUL.FTZ R85, R4.reuse, R85 ;  /* 0x0000005504557220 */ /* 0x040fe20000410000 */
[C---:B------:R-:W-:Y:S01]  /*16a30*/  FMUL.FTZ R86, R9.reuse, R86 ;  /* 0x0000005609567220 */ /* 0x040fe20000410000 */
[----:B------:R-:W-:Y:S01]  /*16a40*/  FMUL.FTZ R87, R9, R87 ;  /* 0x0000005709577220 */ /* 0x000fe20000410000 */
[----:B------:R-:W-:Y:S01]  /*16a50*/  F2FP.F16.F32.PACK_AB R104, R105, R104 ;  /* 0x000000686968723e */ /* 0x000fe200000000ff */
[----:B------:R-:W-:Y:S01]  /*16a60*/  STS [R5], R124 ;  /* 0x0000007c05007388 */ /* 0x000fe20000000800 */
[----:B------:R-:W-:Y:S01]  /*16a70*/  F2FP.F16.F32.PACK_AB R106, R107, R106 ;  /* 0x0000006a6b6a723e */ /* 0x000fe200000000ff */
[C---:B------:R-:W-:Y:S01]  /*16a80*/  FMUL.FTZ R80, R4.reuse, R80 ;  /* 0x0000005004507220 */ /* 0x040fe20000410000 */
[C---:B------:R-:W-:Y:S01]  /*16a90*/  FMUL.FTZ R81, R4.reuse, R81 ;  /* 0x0000005104517220 */ /* 0x040fe20000410000 */
        /* <DEDUP_REMOVED lines=64> */
[----:B------:R-:W3:Y:S04]  /*16ea0*/  LD.E.64 R48, desc[UR4][R2.64+0x88] ;  /* 0x0000880402307980 */ /* 0x000ee8000c101b00 */
[----:B------:R1:W5:Y:S06]  /*16eb0*/  LD.E.64 R44, desc[UR4][R2.64+0x90] ;  /* 0x00009004022c7980 */ /* 0x00036c000c101b00 */
[----:B------:R1:W5:Y:S01]  /*16ec0*/  @!P4 LD.E.64 R46, desc[UR4][R2.64+0x80] ;  /* 0x00008004022ec980 */ /* 0x000362000c101b00 */
[----:B----4-:R-:W-:-:S13]  /*16ed0*/  ISETP.NE.AND P2, PT, R0, RZ, PT ;  /* 0x000000ff0000720c */ /* 0x010fda0003f45270 */
[----:B------:R-:W4:Y:S04]  /*16ee0*/  @!P2 LD.E R0, desc[UR4][R2.64+0x60] ;  /* 0x000060040200a980 */ /* 0x000f28000c101900 */
[----:B------:R-:W4:Y:S01]  /*16ef0*/  @!P2 LD.E R39, desc[UR4][R2.64+0xb4] ;  /* 0x0000b4040227a980 */ /* 0x000f22000c101900 */
[----:B------:R-:W1:Y:S08]  /*16f00*/  @P1 MUFU.LG2 R8, R8 ;  /* 0x0000000800081308 */ /* 0x000e700000000c00 */
[----:B------:R-:W1:Y:S01]  /*16f10*/  @P0 MUFU.LG2 R10, R10 ;  /* 0x0000000a000a0308 */ /* 0x000e620000000c00 */
[----:B--2---:R-:W-:Y:S01]  /*16f20*/  LOP3.LUT R5, R198, 0x30, RZ, 0xc0, !PT ;  /* 0x00000030c6057812 */ /* 0x004fe200078ec0ff */
        /* <DEDUP_REMOVED lines=10> */
[----:B----4-:R-:W-:Y:S01]  /*16fd0*/  @!P2 IMAD R14, R0, R221, R222 ;  /* 0x000000dd000ea224 */ /* 0x010fe200078e02de */
[----:B------:R-:W-:-:S03]  /*16fe0*/  LOP3.LUT R0, R5, 0x7, R4, 0xf8, !PT ;  /* 0x0000000705007812 */ /* 0x000fc600078ef804 */
[----:B------:R-:W-:Y:S01]  /*16ff0*/  @!P2 IMAD R39, R14, R39, RZ ;  /* 0x000000270e27a224 */ /* 0x000fe200078e02ff */
[----:B------:R-:W-:Y:S06]  /*17000*/  @!P2 BRA `(.L_x_6017) ;  /* 0x000000000014a947 */ /* 0x000fec0003800000 */
[----:B------:R-:W2:Y:S04]  /*17010*/  @!P4 LD.E R4, desc[UR4][R2.64+0xb4] ;  /* 0x0000b4040204c980 */ /* 0x000ea8000c101900 */
[----:B------:R-:W3:Y:S01]  /*17020*/  LD.E R5, desc[UR4][R2.64+0xd4] ;  /* 0x0000d40402057980 */ /* 0x000ee2000c101900 */
[----:B--2---:R-:W-:Y:S02]  /*17030*/  @!P4 IMAD R228, R4, R221, RZ ;  /* 0x000000dd04e4c224 */ /* 0x004fe400078e02ff */
[----:B---3--:R-:W-:-:S05]  /*17040*/  IMAD R5, R5, R222, RZ ;  /* 0x000000de05057224 */ /* 0x008fca00078e02ff */
[----:B------:R-:W-:Y:S02]  /*17050*/  IADD3 R39, PT, PT, R5, R228, RZ ;  /* 0x000000e405277210 */ /* 0x000fe40007ffe0ff */
.L_x_6017:
[----:B------:R-:W-:Y:S05]  /*17060*/  BSYNC.RECONVERGENT B0 ;  /* 0x0000000000007941 */ /* 0x000fea0003800200 */
.L_x_6016:
        /* <DEDUP_REMOVED lines=26> */
.L_x_6019:
[----:B------:R-:W-:Y:S05]  /*17210*/  BSYNC.RECONVERGENT B0 ;  /* 0x0000000000007941 */ /* 0x000fea0003800200 */
.L_x_6018:
[----:B------:R-:W-:Y:S01]  /*17220*/  SHF.R.U32.HI R0, RZ, 0x3, R197 ;  /* 0x00000003ff007819 */ /* 0x000fe200000116c5 */
[-C--:B-1----:R-:W-:Y:S01]  /*17230*/  @!P4 IMAD R36, R47, R221.reuse, RZ ;  /* 0x000000dd2f24c224 */ /* 0x082fe200078e02ff */
[----:B------:R1:W5:Y:S02]  /*17240*/  LD.E R3, desc[UR4][R2.64+0xc0] ;  /* 0x0000c00402037980 */ /* 0x000364000c101900 */
[----:B-----5:R-:W-:Y:S01]  /*17250*/  @!P4 IMAD.WIDE.U32 R54, R46, R221, RZ ;  /* 0x000000dd2e36c225 */ /* 0x020fe200078e00ff */
[----:B------:R-:W-:Y:S01]  /*17260*/  MOV R197, RZ ;  /* 0x000000ff00c57202 */ /* 0x000fe20000000f00 */
[----:B------:R-:W-:Y:S01]  /*17270*/  BSSY.RECONVERGENT B0, `(.L_x_6020) ;  /* 0x000001e000007945 */ /* 0x000fe20003800200 */
[C---:B------:R-:W-:Y:S01]  /*17280*/  ISETP.GE.AND P3, PT, R0.reuse, R205, PT ;  /* 0x000000cd0000720c */ /* 0x040fe20003f66270 */
[----:B------:R-:W-:Y:S01]  /*17290*/  VIADD R42, R0, 0x20 ;  /* 0x00000020002a7836 */ /* 0x000fe20000000000 */
[----:B------:R-:W-:Y:S01]  /*172a0*/  @!P4 IADD3 R37, PT, PT, R55, R36, RZ ;  /* 0x000000243725c210 */ /* 0x000fe20007ffe0ff */
[----:B------:R-:W-:-:S02]  /*172b0*/  IMAD R36, R45, R222, RZ ;  /* 0x000000de2d247224 */ /* 0x000fc400078e02ff */
[----:B------:R-:W-:Y:S01]  /*172c0*/  IMAD.WIDE.U32 R222, R44, R222, RZ ;  /* 0x000000de2cde7225 */ /* 0x000fe200078e00ff */
[----:B------:R-:W-:-:S03]  /*172d0*/  ISETP.GE.AND P1, PT, R42, R205, PT ;  /* 0x000000cd2a00720c */ /* 0x000fc60003f26270 */
[----:B------:R-:W-:Y:S01]  /*172e0*/  IMAD.WIDE.U32 R44, R40, R48, R196 ;  /* 0x00000030282c7225 */ /* 0x000fe200078e00c4 */
[----:B------:R-:W-:-:S03]  /*172f0*/  IADD3 R36, PT, PT, R223, R36, RZ ;  /* 0x00000024df247210 */ /* 0x000fc60007ffe0ff */
[----:B------:R-:W-:Y:S01]  /*17300*/  @!P4 IMAD.MOV.U32 R42, RZ, RZ, R54 ;  /* 0x000000ffff2ac224 */ /* 0x000fe200078e0036 */
[----:B------:R-:W-:Y:S01]  /*17310*/  @P4 MOV R42, R50 ;  /* 0x00000032002a4202 */ /* 0x000fe20000000f00 */
[----:B------:R-:W-:Y:S02]  /*17320*/  IMAD R40, R49, R40, RZ ;  /* 0x0000002831287224 */ /* 0x000fe400078e02ff */
[C---:B------:R-:W-:Y:S02]  /*17330*/  VIADD R46, R0.reuse, 0x10 ;  /* 0x00000010002e7836 */ /* 0x040fe40000000000 */
[----:B------:R-:W-:Y:S01]  /*17340*/  @P4 IMAD.IADD R37, R51, 0x1, R38 ;  /* 0x0000000133254824 */ /* 0x000fe200078e0226 */
[----:B------:R-:W-:Y:S01]  /*17350*/  IADD3 R40, PT, PT, R45, R40, RZ ;  /* 0x000000282d287210 */ /* 0x000fe20007ffe0ff */
[----:B-1----:R-:W-:Y:S01]  /*17360*/  VIADD R2, R0, 0x30 ;  /* 0x0000003000027836 */ /* 0x002fe20000000000 */
[----:B------:R-:W-:Y:S02]  /*17370*/  IADD3 R42, P5, P4, R222, R44, R42 ;  /* 0x0000002cde2a7210 */ /* 0x000fe40007cbe02a */
[----:B------:R-:W-:-:S02]  /*17380*/  ISETP.GE.AND P2, PT, R46, R205, PT ;  /* 0x000000cd2e00720c */ /* 0x000fc40003f46270 */
[----:B------:R-:W-:Y:S02]  /*17390*/  ISETP.GE.AND P0, PT, R2, R205, PT ;  /* 0x000000cd0200720c */ /* 0x000fe40003f06270 */
[----:B------:R-:W-:Y:S01]  /*173a0*/  IADD3.X R43, PT, PT, R36, R40, R37, P5, P4 ;  /* 0x00000028242b7210 */ /* 0x000fe20002fe8425 */
[----:B------:R-:W-:Y:S10]  /*173b0*/  @P3 BRA `(.L_x_6021) ;  /* 0x0000000000243947 */ /* 0x000ff40003800000 */
[----:B------:R-:W-:Y:S01]  /*173c0*/  IMAD R2, R49, R0, RZ ;  /* 0x0000000031027224 */ /* 0x000fe200078e02ff */
[-C--:B------:R-:W-:Y:S01]  /*173d0*/  ISETP.GE.AND P5, PT, R196, R3.reuse, PT ;  /* 0x00000003c400720c */ /* 0x080fe20003fa6270 */
[----:B------:R-:W-:Y:S01]  /*173e0*/  IMAD.WIDE.U32 R36, R0, R48, R42 ;  /* 0x0000003000247225 */ /* 0x000fe200078e002a */
[----:B------:R-:W-:-:S03]  /*173f0*/  ISETP.GE.AND P4, PT, R210, R3, PT ;  /* 0x00000003d200720c */ /* 0x000fc60003f86270 */
[----:B------:R-:W-:Y:S01]  /*17400*/  IMAD.IADD R37, R37, 0x1, R2 ;  /* 0x0000000125257824 */ /* 0x000fe200078e0202 */
[----:B------:R-:W-:-:S04]  /*17410*/  LEA R38, P3, R36, R52, 0x1 ;  /* 0x0000003424267211 */ /* 0x000fc800078608ff */
[----:B------:R-:W-:-:S05]  /*17420*/  LEA.HI.X R39, R36, R53, R37, 0x1, P3 ;  /* 0x0000003524277211 */ /* 0x000fca00018f0c25 */
[----:B--2---:R1:W-:Y:S04]  /*17430*/  @!P5 ST.E.128 desc[UR4][R38.64], R28 ;  /* 0x0000001c2600d985 */ /* 0x0043e8000c101d04 */
[----:B------:R1:W-:Y:S02]  /*17440*/  @!P4 ST.E.128 desc[UR4][R38.64+0x80], R12 ;  /* 0x0000800c2600c985 */ /* 0x0003e4000c101d04 */
.L_x_6021:
[----:B------:R-:W-:Y:S05]  /*17450*/  BSYNC.RECONVERGENT B0 ;  /* 0x0000000000007941 */ /* 0x000fea0003800200 */
.L_x_6020:
[----:B------:R-:W-:Y:S04]  /*17460*/  BSSY.RECONVERGENT B0, `(.L_x_6022) ;  /* 0x0000010000007945 */ /* 0x000fe80003800200 */
[----:B------:R-:W-:Y:S05]  /*17470*/  @P2 BRA `(.L_x_6023) ;  /* 0x0000000000382947 */ /* 0x000fea0003800000 */
[----:B-1----:R-:W-:Y:S01]  /*17480*/  IADD3 R15, P2, PT, R0, 0x10, RZ ;  /* 0x00000010000f7810 */ /* 0x002fe20007f5e0ff */
[----:B--2---:R-:W-:Y:S01]  /*17490*/  IMAD.MOV.U32 R28, RZ, RZ, R42 ;  /* 0x000000ffff1c7224 */ /* 0x004fe200078e002a */
        /* <DEDUP_REMOVED lines=12> */
.L_x_6023:
[----:B------:R-:W-:Y:S05]  /*17560*/  BSYNC.RECONVERGENT B0 ;  /* 0x0000000000007941 */ /* 0x000fea0003800200 */
.L_x_6022:
        /* <DEDUP_REMOVED lines=16> */
.L_x_6025:
[----:B------:R-:W-:Y:S05]  /*17670*/  BSYNC.RECONVERGENT B0 ;  /* 0x0000000000007941 */ /* 0x000fea0003800200 */
.L_x_6024:
[----:B------:R-:W-:-:S04]  /*17680*/  MOV R221, 0x0 ;  /* 0x0000000000dd7802 */ /* 0x000fc80000000f00 */
[----:B-1234-:R-:W-:Y:S05]  /*17690*/  @P0 RET.REL.NODEC R220 `(_ZN5flash24flash_fwd_splitkv_kernelI23Flash_fwd_kernel_traitsILi128ELi64ELi128ELi4ELb0ELb0EN7cutlass6half_tE19Flash_kernel_traitsILi128ELi64ELi128ELi4ES3_EELb0ELb1ELb1ELb0ELb0ELb0ELb0ELb0EEEvNS_16Flash_fwd_paramsE) ;  /* 0xfffffe88dc580950 */ /* 0x01efea0003c3ffff */
        /* <DEDUP_REMOVED lines=14> */
[----:B-1----:R-:W-:Y:S05]  /*17780*/  @P0 RET.REL.NODEC R220 `(_ZN5flash24flash_fwd_splitkv_kernelI23Flash_fwd_kernel_traitsILi128ELi64ELi128ELi4ELb0ELb0EN7cutlass6half_tE19Flash_kernel_traitsILi128ELi64ELi128ELi4ES3_EELb0ELb1ELb1ELb0ELb0ELb0ELb0ELb0EEEvNS_16Flash_fwd_paramsE) ;  /* 0xfffffe88dc1c0950 */ /* 0x002fea0003c3ffff */
[----:B------:R-:W-:Y:S01]  /*17790*/  MOV R221, 0x0 ;  /* 0x0000000000dd7802 */ /* 0x000fe20000000f00 */
[----:B------:R1:W-:Y:S03]  /*177a0*/  ST.E.128 desc[UR4][R2.64+0x80], R32 ;  /* 0x0000802002007985 */ /* 0x0003e6000c101d04 */
[----:B-1----:R-:W-:Y:S05]  /*177b0*/  RET.REL.NODEC R220 `(_ZN5flash24flash_fwd_splitkv_kernelI23Flash_fwd_kernel_traitsILi128ELi64ELi128ELi4ELb0ELb0EN7cutlass6half_tE19Flash_kernel_traitsILi128ELi64ELi128ELi4ES3_EELb0ELb1ELb1ELb0ELb0ELb0ELb0ELb0EEEvNS_16Flash_fwd_paramsE) ;  /* 0xfffffe88dc107950 */ /* 0x002fea0003c3ffff */
.L_x_6015:
[----:B------:R-:W-:Y:S01]  /*177c0*/  MOV R5, 0x2 ;  /* 0x0000000200057802 */ /* 0x000fe20000000f00 */
[----:B------:R-:W-:Y:S01]  /*177d0*/  IMAD.MOV.U32 R0, RZ, RZ, 0x1f ;  /* 0x0000001fff007424 */ /* 0x000fe200078e00ff */
[----:B------:R-:W-:-:S07]  /*177e0*/  MOV R4, 0xffffffff ;  /* 0xffffffff00047802 */ /* 0x000fce0000000f00 */
[----:B-1---5:R-:W-:Y:S05]  /*177f0*/  WARPSYNC.COLLECTIVE R4, `(.L_x_6026) ;  /* 0x0000000004087348 */ /* 0x022fea0003c00000 */
[----:B------:R2:W3:Y:S02]  /*17800*/  SHFL.BFLY P0, R11, R241, R5, R0 ;  /* 0x0c000005f10b7389 */ /* 0x0004e40000000000 */
[----:B-123-5:R-:W-:Y:S05]  /*17810*/  ENDCOLLECTIVE ;  /* 0x000000000000791b */ /* 0x02efea0003800000 */
.L_x_6026:
[----:B------:R-:W-:Y:S02]  /*17820*/  IMAD.MOV.U32 R8, RZ, RZ, R11 ;  /* 0x000000ffff087224 */ /* 0x000fe400078e000b */
[----:B------:R-:W-:Y:S02]  /*17830*/  IMAD.MOV.U32 R5, RZ, RZ, 0x1 ;  /* 0x00000001ff057424 */ /* 0x000fe400078e00ff */
[----:B------:R-:W-:-:S05]  /*17840*/  FADD.FTZ R9, R8, R241 ;  /* 0x000000f108097221 */ /* 0x000fca0000010000 */
[----:B------:R-:W-:-:S07]  /*17850*/  MOV R241, R9 ;  /* 0x0000000900f17202 */ /* 0x000fce0000000f00 */
[----:B------:R-:W-:Y:S05]  /*17860*/  WARPSYNC.COLLECTIVE R4, `(.L_x_6027) ;  /* 0x0000000004087348 */ /* 0x000fea0003c00000 */
[----:B------:R1:W2:Y:S02]  /*17870*/  SHFL.BFLY P0, R11, R241, R5, R0 ;  /* 0x0c000005f10b7389 */ /* 0x0002a40000000000 */
[----:B-12---:R-:W-:Y:S05]  /*17880*/  ENDCOLLECTIVE ;  /* 0x000000000000791b */ /* 0x006fea0003800000 */
.L_x_6027:
[----:B------:R-:W-:Y:S01]  /*17890*/  MOV R241, R239 ;  /* 0x000000ef00f17202 */ /* 0x000fe20000000f00 */
[----:B------:R-:W-:Y:S01]  /*178a0*/  IMAD.MOV.U32 R5, RZ, RZ, 0x2 ;  /* 0x00000002ff057424 */ /* 0x000fe200078e00ff */
[----:B------:R-:W-:-:S07]  /*178b0*/  MOV R8, R11 ;  /* 0x0000000b00087202 */ /* 0x000fce0000000f00 */
[----:B------:R-:W-:Y:S05]  /*178c0*/  WARPSYNC.COLLECTIVE R4, `(.L_x_6028) ;  /* 0x0000000004087348 */ /* 0x000fea0003c00000 */
[----:B------:R1:W2:Y:S02]  /*178d0*/  SHFL.BFLY P0, R11, R241, R5, R0 ;  /* 0x0c000005f10b7389 */ /* 0x0002a40000000000 */
[----:B-12---:R-:W-:Y:S05]  /*178e0*/  ENDCOLLECTIVE ;  /* 0x000000000000791b */ /* 0x006fea0003800000 */
.L_x_6028:
[----:B------:R-:W-:Y:S01]  /*178f0*/  FADD.FTZ R8, R9, R8 ;  /* 0x0000000809087221 */ /* 0x000fe20000010000 */
[----:B------:R-:W-:Y:S01]  /*17900*/  FADD.FTZ R10, R11, R239 ;  /* 0x000000ef0b0a7221 */ /* 0x000fe20000010000 */
[----:B------:R-:W-:-:S04]  /*17910*/  MOV R5, 0x1 ;  /* 0x0000000100057802 */ /* 0x000fc80000000f00 */
[----:B------:R-:W-:-:S07]  /*17920*/  MOV R241, R10 ;  /* 0x0000000a00f17202 */ /* 0x000fce0000000f00 */
[----:B------:R-:W-:Y:S05]  /*17930*/  WARPSYNC.COLLECTIVE R4, `(.L_x_6029) ;  /* 0x0000000004087348 */ /* 0x000fea0003c00000 */
[----:B------:R1:W2:Y:S02]  /*17940*/  SHFL.BFLY P0, R11, R241, R5, R0 ;  /* 0x0c000005f10b7389 */ /* 0x0002a40000000000 */
[----:B-12---:R-:W-:Y:S05]  /*17950*/  ENDCOLLECTIVE ;  /* 0x000000000000791b */ /* 0x006fea0003800000 */
.L_x_6029:
[----:B------:R-:W-:Y:S05]  /*17960*/  BRA `(.L_x_6030) ;  /* 0xffffffe800d87947 */ /* 0x000fea000383ffff */
.L_x_6031:
        /* <DEDUP_REMOVED lines=9> */
.L_x_14932:


//--------------------- .text._ZN5flash24flash_fwd_splitkv_kernelI23Flash_fwd_kernel_traitsILi128ELi64ELi128ELi4ELb0ELb0EN7cutlass6half_tE19Flash_kernel_traitsILi128ELi64ELi128ELi4ES3_EELb0ELb1ELb1ELb0ELb0ELb1ELb0ELb0EEEvNS_16Flash_fwd_paramsE --------------------------
	.section	.text._ZN5flash24flash_fwd_splitkv_kernelI23Flash_fwd_kernel_traitsILi128ELi64ELi128ELi4ELb0ELb0EN7cutlass6half_tE19Flash_kernel_traitsILi128ELi64ELi128ELi4ES3_EELb0ELb1ELb1ELb0ELb0ELb1ELb0ELb0EEEvNS_16Flash_fwd_paramsE,"ax",@progbits
	.align	128
        .global         _ZN5flash24flash_fwd_splitkv_kernelI23Flash_fwd_kernel_traitsILi128ELi64ELi128ELi4ELb0ELb0EN7cutlass6half_tE19Flash_kernel_traitsILi128ELi64ELi128ELi4ES3_EELb0ELb1ELb1ELb0ELb0ELb1ELb0ELb0EEEvNS_16Flash_fwd_paramsE
        .type           _ZN5flash24flash_fwd_splitkv_kernelI23Flash_fwd_kernel_traitsILi128ELi64ELi128ELi4ELb0ELb0EN7cutlass6half_tE19Flash_kernel_traitsILi128ELi64ELi128ELi4ES3_EELb0ELb1ELb1ELb0ELb0ELb1ELb0ELb0EEEvNS_16Flash_fwd_paramsE,@function
        .size           _ZN5flash24flash_fwd_splitkv_kernelI23Flash_fwd_kernel_traitsILi128ELi64ELi128ELi4ELb0ELb0EN7cutlass6half_tE19Flash_kernel_traitsILi128ELi64ELi128ELi4ES3_EELb0ELb1ELb1ELb0ELb0ELb1ELb0ELb0EEEvNS_16Flash_fwd_paramsE,(.L_x_14933 - _ZN5flash24flash_fwd_splitkv_kernelI23Flash_fwd_kernel_traitsILi128ELi64ELi128ELi4ELb0ELb0EN7cutlass6half_tE19Flash_kernel_traitsILi128ELi64ELi128ELi4ES3_EELb0ELb1ELb1ELb0ELb0ELb1ELb0ELb0EEEvNS_16Flash_fwd_paramsE)
        .other          _ZN5flash24flash_fwd_splitkv_kernelI23Flash_fwd_kernel_traitsILi128ELi64ELi128ELi4ELb0ELb0EN7cutlass6half_tE19Flash_kernel_traitsILi128ELi64ELi128ELi4ES3_EELb0ELb1ELb1ELb0ELb0ELb1ELb0ELb0EEEvNS_16Flash_fwd_paramsE,@"STO_CUDA_ENTRY STV_DEFAULT"
_ZN5flash24flash_fwd_splitkv_kernelI23Flash_fwd_kernel_traitsILi128ELi64ELi128ELi4ELb0ELb0EN7cutlass6half_tE19Flash_kernel_traitsILi128ELi64ELi128ELi4ES3_EELb0ELb1ELb1ELb0ELb0ELb1ELb0ELb0EEEvNS_16Flash_fwd_paramsE:
.text._ZN5flash24flash_fwd_splitkv_kernelI23Flash_fwd_kernel_traitsILi128ELi64ELi128ELi4ELb0ELb0EN7cutlass6half_tE19Flash_kernel_traitsILi128ELi64ELi128ELi4ES3_EELb0ELb1ELb1ELb0ELb0ELb1ELb0ELb0EEEvNS_16Flash_fwd_paramsE:
[----:B------:R-:W-:Y:S01]  /*0000*/  LDC R1, c[0x0][0x37c] ;  /* 0x0000df00ff017b82 */ /* 0x000fe20000000800 */
[----:B------:R-:W1:Y:S07]  /*0010*/  S2R R235, SR_CTAID.X ;  /* 0x0000000000eb7919 */ /* 0x000e6e0000002500 */
[----:B------:R-:W2:Y:S01]  /*0020*/  LDC.64 R2, c[0x0][0x348] ;  /* 0x0000d200ff027b82 */ /* 0x000ea20000000a00 */
[----:B------:R-:W-:Y:S01]  /*0030*/  BSSY.RECONVERGENT B3, `(.L_x_6032) ;  /* 0x0000005000037945 */ /* 0x000fe20003800200 */
[----:B------:R-:W-:Y:S01]  /*0040*/  MOV R232, 0x80 ;  /* 0x0000008000e87802 */ /* 0x000fe20000000f00 */
[----:B------:R-:W3:Y:S01]  /*0050*/  S2R R234, SR_CTAID.Y ;  /* 0x0000000000ea7919 */ /* 0x000ee20000002600 */
[----:B------:R-:W4:Y:S05]  /*0060*/  S2R R233, SR_CTAID.Z ;  /* 0x0000000000e97919 */ /* 0x000f2a0000002700 */
[----:B-1234-:R-:W-:Y:S05]  /*0070*/  CALL.REL.NOINC `($_ZN5flash24flash_fwd_splitkv_kernelI23Flash_fwd_kernel_traitsILi128ELi64ELi128ELi4ELb0ELb0EN7cutlass6half_tE19Flash_kernel_traitsILi128ELi64ELi128ELi4ES3_EELb0ELb1ELb1ELb0ELb0ELb1ELb0ELb0EEEvNS_16Flash_fwd_paramsE$_ZN5flash30compute_attn_1rowblock_splitkvI23Flash_fwd_kernel_traitsILi128ELi64ELi128ELi4ELb0ELb0EN7cutlass6half_tE19Flash_kernel_traitsILi128ELi64ELi128ELi4ES3_EELb0ELb1ELb1ELb0ELb0ELb1ELb0ELb0ENS_16Flash_fwd_paramsEEEvRKT8_iiiii) ;  /* 0x0000000000087944 */ /* 0x01efea0003c00000 */
[----:B------:R-:W-:Y:S05]  /*0080*/  BSYNC.RECONVERGENT B3 ;  /* 0x0000000000037941 */ /* 0x000fea0003800200 */
.L_x_6032:
[----:B------:R-:W-:Y:S05]  /*0090*/  EXIT ;  /* 0x000000000000794d */ /* 0x000fea0003800000 */
        .type           $_ZN5flash24flash_fwd_splitkv_kernelI23Flash_fwd_kernel_traitsILi128ELi64ELi128ELi4ELb0ELb0EN7cutlass6half_tE19Flash_kernel_traitsILi128ELi64ELi128ELi4ES3_EELb0ELb1ELb1ELb0ELb0ELb1ELb0ELb0EEEvNS_16Flash_fwd_paramsE$_ZN5flash30compute_attn_1rowblock_splitkvI23Flash_fwd_kernel_traitsILi128ELi64ELi128ELi4ELb0ELb0EN7cutlass6half_tE19Flash_kernel_traitsILi128ELi64ELi128ELi4ES3_EELb0ELb1ELb1ELb0ELb0ELb1ELb0ELb0ENS_16Flash_fwd_paramsEEEvRKT8_iiiii,@function
        .size           $_ZN5flash24flash_fwd_splitkv_kernelI23Flash_fwd_kernel_traitsILi128ELi64ELi128ELi4ELb0ELb0EN7cutlass6half_tE19Flash_kernel_traitsILi128ELi64ELi128ELi4ES3_EELb0ELb1ELb1ELb0ELb0ELb1ELb0ELb0EEEvNS_16Flash_fwd_paramsE$_ZN5flash30compute_attn_1rowblock_splitkvI23Flash_fwd_kernel_traitsILi128ELi64ELi128ELi4ELb0ELb0EN7cutlass6half_tE19Flash_kernel_traitsILi128ELi64ELi128ELi4ES3_EELb0ELb1ELb1ELb0ELb0ELb1ELb0ELb0ENS_16Flash_fwd_paramsEEEvRKT8_iiiii,(.L_x_14933 - $_ZN5flash24flash_fwd_splitkv_kernelI23Flash_fwd_kernel_traitsILi128ELi64ELi128ELi4ELb0ELb0EN7cutlass6half_tE19Flash_kernel_traitsILi128ELi64ELi128ELi4ES3_EELb0ELb1ELb1ELb0ELb0ELb1ELb0ELb0EEEvNS_16Flash_fwd_paramsE$_ZN5flash30compute_attn_1rowblock_splitkvI23Flash_fwd_kernel_traitsILi128ELi64ELi128ELi4ELb0ELb0EN7cutlass6half_tE19Flash_kernel_traitsILi128ELi64ELi128ELi4ES3_EELb0ELb1ELb1ELb0ELb0ELb1ELb0ELb0ENS_16Flash_fwd_paramsEEEvRKT8_iiiii)
$_ZN5flash24flash_fwd_splitkv_kernelI23Flash_fwd_kernel_traitsILi128ELi64ELi128ELi4ELb0ELb0EN7cutlass6half_tE19Flash_kernel_traitsILi128ELi64ELi128ELi4ES3_EELb0ELb1ELb1ELb0ELb0ELb1ELb0ELb0EEEvNS_16Flash_fwd_paramsE$_ZN5flash30compute_attn_1rowblock_splitkvI23Flash_fwd_kernel_traitsILi128ELi64ELi128ELi4ELb0ELb0EN7cutlass6half_tE19Flash_kernel_traitsILi128ELi64ELi128ELi4ES3_EELb0ELb1ELb1ELb0ELb0ELb1ELb0ELb0ENS_16Flash_fwd_paramsEEEvRKT8_iiiii:
        /* <DEDUP_REMOVED lines=9> */
[----:B------:R-:W-:-:S11]  /*0130*/  ISETP.NE.AND.EX P3, PT, R7, RZ, PT, P3 ;  /* 0x000000ff0700720c */ /* 0x000fd60003f65330 */
[----:B------:R-:W5:Y:S04]  /*0140*/  @!P4 LD.E R192, desc[UR4][R2.64+0xb4] ;  /* 0x0000b40402c0c980 */ /* 0x000f68000c101900 */
[----:B------:R-:W5:Y:S01]  /*0150*/  @!P3 LD.E R136, desc[UR4][R2.64+0xb8] ;  /* 0x0000b8040288b980 */ /* 0x000f62000c101900 */
[----:B------:R-:W-:Y:S02]  /*0160*/  ISETP.NE.U32.AND P2, PT, R14, RZ, PT ;  /* 0x000000ff0e00720c */ /* 0x000fe40003f45070 */
[----:B----4-:R-:W-:Y:S02]  /*0170*/  ISETP.NE.U32.AND P1, PT, R10, RZ, PT ;  /* 0x000000ff0a00720c */ /* 0x010fe40003f25070 */
[----:B------:R-:W-:Y:S02]  /*0180*/  ISETP.NE.AND.EX P2, PT, R15, RZ, PT, P2 ;  /* 0x000000ff0f00720c */ /* 0x000fe40003f45320 */
[----:B------:R-:W-:Y:S01]  /*0190*/  ISETP.NE.AND.EX P1, PT, R11, RZ, PT, P1 ;  /* 0x000000ff0b00720c */ /* 0x000fe20003f25310 */
[----:B------:R-:W-:-:S04]  /*01a0*/  IMAD.WIDE.U32 R14, R234, 0x4, R14 ;  /* 0x00000004ea0e7825 */ /* 0x000fc800078e000e */
[----:B------:R-:W-:Y:S01]  /*01b0*/  IMAD.SHL.U32 R5, R234, 0x4, RZ ;  /* 0x00000004ea057824 */ /* 0x000fe200078e00ff */
[----:B------:R-:W-:Y:S01]  /*01c0*/  SHF.R.U32.HI R4, RZ, 0x1e, R234 ;  /* 0x0000001eff047819 */ /* 0x000fe200000116ea */
[----:B------:R-:W5:Y:S04]  /*01d0*/  @P4 LD.E R0, desc[UR4][R14.64+0x4] ;  /* 0x000004040e004980 */ /* 0x000f68000c101900 */
[----:B------:R1:W5:Y:S01]  /*01e0*/  @P2 LD.E R242, desc[UR4][R14.64] ;  /* 0x000000040ef22980 */ /* 0x000362000c101900 */
[----:B------:R-:W-:Y:S02]  /*01f0*/  ISETP.NE.U32.AND P2, PT, R6, RZ, PT ;  /* 0x000000ff0600720c */ /* 0x000fe40003f45070 */
[----:B------:R-:W-:Y:S02]  /*0200*/  @P1 IADD3 R12, P0, PT, R10, R5, RZ ;  /* 0x000000050a0c1210 */ /* 0x000fe40007f1e0ff */
[----:B------:R-:W-:-:S03]  /*0210*/  ISETP.NE.AND.EX P2, PT, R7, RZ, PT, P2 ;  /* 0x000000ff0700720c */ /* 0x000fc60003f45320 */
[----:B------:R-:W-:Y:S02]  /*0220*/  @P1 IMAD.X R13, R11, 0x1, R4, P0 ;  /* 0x000000010b0d1824 */ /* 0x000fe400000e0604 */
[----:B------:R-:W-:Y:S01]  /*0230*/  IMAD.MOV.U32 R11, RZ, RZ, RZ ;  /* 0x000000ffff0b7224 */ /* 0x000fe200078e00ff */
[----:B------:R-:W-:Y:S01]  /*0240*/  ISETP.NE.U32.AND P0, PT, R8, RZ, PT ;  /* 0x000000ff0800720c */ /* 0x000fe20003f05070 */
[----:B------:R-:W-:Y:S04]  /*0250*/  BSSY.RECONVERGENT B0, `(.L_x_6033) ;  /* 0x000000b000007945 */ /* 0x000fe80003800200 */
[----:B------:R2:W5:Y:S01]  /*0260*/  @P1 LD.E R11, desc[UR4][R12.64] ;  /* 0x000000040c0b1980 */ /* 0x000562000c101900 */
[----:B------:R-:W-:Y:S02]  /*0270*/  ISETP.NE.AND.EX P0, PT, R9, RZ, PT, P0 ;  /* 0x000000ff0900720c */ /* 0x000fe40003f05300 */
[----:B-1----:R-:W-:-:S05]  /*0280*/  IADD3 R14, P1, PT, R6, R5, RZ ;  /* 0x00000005060e7210 */ /* 0x002fca0007f3e0ff */
[----:B------:R-:W-:Y:S02]  /*0290*/  IMAD.X R15, R7, 0x1, R4, P1 ;  /* 0x00000001070f7824 */ /* 0x000fe400008e0604 */
[----:B--2---:R-:W-:Y:S01]  /*02a0*/  IMAD.MOV.U32 R12, RZ, RZ, -0x1 ;  /* 0xffffffffff0c7424 */ /* 0x004fe200078e00ff */
[----:B------:R-:W-:Y:S06]  /*02b0*/  @!P2 BRA `(.L_x_6034) ;  /* 0x000000000010a947 */ /* 0x000fec0003800000 */
[----:B------:R-:W2:Y:S02]  /*02c0*/  LD.E.U8 R6, desc[UR4][R2.64+0x1b2] ;  /* 0x0001b20402067980 */ /* 0x000ea4000c101100 */
[----:B--2---:R-:W-:-:S13]  /*02d0*/  ISETP.NE.AND P1, PT, R6, RZ, PT ;  /* 0x000000ff0600720c */ /* 0x004fda0003f25270 */
[----:B------:R-:W-:Y:S05]  /*02e0*/  @!P1 BRA `(.L_x_6034) ;  /* 0x0000000000049947 */ /* 0x000fea0003800000 */
[----:B------:R1:W5:Y:S02]  /*02f0*/  LD.E R12, desc[UR4][R14.64] ;  /* 0x000000040e0c7980 */ /* 0x000364000c101900 */
.L_x_6034:
[----:B------:R-:W-:Y:S05]  /*0300*/  BSYNC.RECONVERGENT B0 ;  /* 0x0000000000007941 */ /* 0x000fea0003800200 */
.L_x_6033:
[----:B------:R-:W-:Y:S04]  /*0310*/  BSSY.RECONVERGENT B0, `(.L_x_6035) ;  /* 0x0000007000007945 */ /* 0x000fe80003800200 */
[----:B------:R-:W-:Y:S05]  /*0320*/  @!P3 BRA `(.L_x_6036) ;  /* 0x000000000014b947 */ /* 0x000fea0003800000 */
[----:B------:R-:W2:Y:S02]  /*0330*/  LD.E.U8 R6, desc[UR4][R2.64+0x1b2] ;  /* 0x0001b20402067980 */ /* 0x000ea4000c101100 */
[----:B--2---:R-:W-:-:S13]  /*0340*/  ISETP.NE.AND P1, PT, R6, RZ, PT ;  /* 0x000000ff0600720c */ /* 0x004fda0003f25270 */
[----:B-----5:R-:W2:Y:S02]  /*0350*/  @P1 LD.E R136, desc[UR4][R14.64+0x4] ;  /* 0x000004040e881980 */ /* 0x020ea4000c101900 */
[----:B--2---:R-:W-:-:S06]  /*0360*/  @P1 IADD3 R136, PT, PT, R136, -R12, RZ ;  /* 0x8000000c88881210 */ /* 0x004fcc0007ffe0ff */
[----:B------:R2:W5:Y:S02]  /*0370*/  @!P1 LD.E R136, desc[UR4][R14.64] ;  /* 0x000000040e889980 */ /* 0x000564000c101900 */
.L_x_6036:
[----:B------:R-:W-:Y:S05]  /*0380*/  BSYNC.RECONVERGENT B0 ;  /* 0x0000000000007941 */ /* 0x000fea0003800200 */
.L_x_6035:
[----:B------:R-:W-:Y:S01]  /*0390*/  BSSY.RECONVERGENT B1, `(.L_x_6037) ;  /* 0x0000011000017945 */ /* 0x000fe20003800200 */
[----:B-----5:R-:W-:-:S03]  /*03a0*/  @P4 IADD3 R192, PT, PT, -R242, R0, RZ ;  /* 0x00000000f2c04210 */ /* 0x020fc60007ffe1ff */
[----:B------:R-:W-:Y:S05]  /*03b0*/  @!P0 BRA `(.L_x_6038) ;  /* 0x0000000000148947 */ /* 0x000fea0003800000 */
[----:B------:R-:W-:-:S05]  /*03c0*/  IADD3 R136, P0, PT, R8, R5, RZ ;  /* 0x0000000508887210 */ /* 0x000fca0007f1e0ff */
[----:B------:R-:W-:-:S05]  /*03d0*/  IMAD.X R137, R9, 0x1, R4, P0 ;  /* 0x0000000109897824 */ /* 0x000fca00000e0604 */
[----:B------:R-:W3:Y:S02]  /*03e0*/  LD.E R136, desc[UR4][R136.64] ;  /* 0x0000000488887980 */ /* 0x000ee4000c101900 */
[----:B---3--:R-:W-:Y:S01]  /*03f0*/  IADD3 R136, PT, PT, R136, -R11, RZ ;  /* 0x8000000b88887210 */ /* 0x008fe20007ffe0ff */
[----:B------:R-:W-:Y:S05]  /*0400*/  BRA `(.L_x_6039) ;  /* 0x0000000000247947 */ /* 0x000fea0003800000 */
.L_x_6038:
[----:B------:R-:W3:Y:S01]  /*0410*/  LD.E.64 R6, desc[UR4][R2.64+0x108] ;  /* 0x0001080402067980 */ /* 0x000ee2000c101b00 */
[----:B------:R-:W-:Y:S01]  /*0420*/  BSSY.RECONVERGENT B0, `(.L_x_6040) ;  /* 0x0000006000007945 */ /* 0x000fe20003800200 */
[----:B------:R-:W-:Y:S01]  /*0430*/  IMAD.MOV.U32 R0, RZ, RZ, RZ ;  /* 0x000000ffff007224 */ /* 0x000fe200078e00ff */
[----:B---3--:R-:W-:-:S04]  /*0440*/  ISETP.NE.U32.AND P0, PT, R6, RZ, PT ;  /* 0x000000ff0600720c */ /* 0x008fc80003f05070 */
[----:B------:R-:W-:-:S13]  /*0450*/  ISETP.NE.AND.EX P0, PT, R7, RZ, PT, P0 ;  /* 0x000000ff0700720c */ /* 0x000fda0003f05300 */
[----:B------:R-:W-:Y:S05]  /*0460*/  @!P0 BRA `(.L_x_6041) ;  /* 0x0000000000048947 */ /* 0x000fea0003800000 */
[----:B------:R3:W5:Y:S02]  /*0470*/  LD.E R0, desc[UR4][R2.64+0xbc] ;  /* 0x0000bc0402007980 */ /* 0x000764000c101900 */
.L_x_6041:
[----:B------:R-:W-:Y:S05]  /*0480*/  BSYNC.RECONVERGENT B0 ;  /* 0x0000000000007941 */ /* 0x000fea0003800200 */
.L_x_6040:
[----:B-----5:R-:W-:Y:S02]  /*0490*/  IADD3 R136, PT, PT, R0, R136, -R11 ;  /* 0x0000008800887210 */ /* 0x020fe40007ffe80b */
.L_x_6039:
[----:B------:R-:W-:Y:S05]  /*04a0*/  BSYNC.RECONVERGENT B1 ;  /* 0x0000000000017941 */ /* 0x000fea0003800200 */
.L_x_6037:
[----:B------:R-:W-:Y:S01]  /*04b0*/  IMAD.SHL.U32 R220, R235, 0x40, RZ ;  /* 0x00000040ebdc7824 */ /* 0x000fe200078e00ff */
[----:B------:R-:W-:Y:S01]  /*04c0*/  MOV R6, R232 ;  /* 0x000000e800067202 */ /* 0x000fe20000000f00 */
[----:B------:R-:W-:-:S03]  /*04d0*/  IMAD.MOV.U32 R7, RZ, RZ, 0x0 ;  /* 0x00000000ff077424 */ /* 0x000fc600078e00ff */
[----:B------:R-:W-:-:S13]  /*04e0*/  ISETP.GT.AND P0, PT, R192, R220, PT ;  /* 0x000000dcc000720c */ /* 0x000fda0003f04270 */
[----:B-123--:R-:W-:Y:S05]  /*04f0*/  @!P0 RET.REL.NODEC R6 `(_ZN5flash24flash_fwd_splitkv_kernelI23Flash_fwd_kernel_traitsILi128ELi64ELi128ELi4ELb0ELb0EN7cutlass6half_tE19Flash_kernel_traitsILi128ELi64ELi128ELi4ES3_EELb0ELb1ELb1ELb0ELb0ELb1ELb0ELb0EEEvNS_16Flash_fwd_paramsE) ;  /* 0xfffffff806c08950 */ /* 0x00efea0003c3ffff */
        /* <DEDUP_REMOVED lines=39> */
[----:B------:R-:W-:Y:S01]  /*0770*/  IMAD.IADD R192, R192, 0x1, -R220 ;  /* 0x00000001c0c07824 */ /* 0x000fe200078e0adc */
[----:B------:R-:W-:-:S04]  /*0780*/  SHF.R.U32.HI R209, RZ, 0x3, R209 ;  /* 0x00000003ffd17819 */ /* 0x000fc800000116d1 */
[----:B------:R-:W-:Y:S02]  /*0790*/  ISETP.GE.AND P2, PT, R209, R192, PT ;  /* 0x000000c0d100720c */ /* 0x000fe40003f46270 */
[----:B------:R-:W-:Y:S01]  /*07a0*/  ISETP.NE.AND P6, PT, R10, RZ, PT ;  /* 0x000000ff0a00720c */ /* 0x000fe20003fc5270 */
[----:B------:R-:W-:Y:S01]  /*07b0*/  BSSY.RECONVERGENT B0, `(.L_x_6043) ;  /* 0x0000020000007945 */ /* 0x000fe20003800200 */
[-C--:B--2---:R-:W-:Y:S02]  /*07c0*/  @P0 IMAD R3, R9, R242.reuse, RZ ;  /* 0x000000f209030224 */ /* 0x084fe400078e02ff */
[----:B------:R-:W-:-:S04]  /*07d0*/  @P0 IMAD.WIDE.U32 R242, R8, R242, RZ ;  /* 0x000000f208f20225 */ /* 0x000fc800078e00ff */
[----:B----4-:R-:W-:-:S04]  /*07e0*/  @!P0 IMAD.WIDE.U32 R12, R18, R234, RZ ;  /* 0x000000ea120c8225 */ /* 0x010fc800078e00ff */
[----:B------:R-:W-:Y:S02]  /*07f0*/  @!P0 IMAD R2, R19, R234, RZ ;  /* 0x000000ea13028224 */ /* 0x000fe400078e02ff */
[----:B------:R-:W-:-:S04]  /*0800*/  IMAD.WIDE.U32 R18, R220, R8, R10 ;  /* 0x00000008dc127225 */ /* 0x000fc800078e000a */
        /* <DEDUP_REMOVED lines=26> */
.L_x_6044:
[----:B------:R-:W-:Y:S05]  /*09b0*/  BSYNC.RECONVERGENT B0 ;  /* 0x0000000000007941 */ /* 0x000fea0003800200 */
.L_x_6043:
        /* <DEDUP_REMOVED lines=11> */
[----:B-1----:R-:W-:-:S03]  /*0a70*/  LEA R22, P5, R20, R14, 0x1 ;  /* 0x0000000e14167211 */ /* 0x002fc600078a08ff */
[----:B------:R-:W-:-:S04]  /*0a80*/  IMAD R2, R9, R3, R2 ;  /* 0x0000000309027224 */ /* 0x000fc800078e0202 */
[----:B------:R-:W-:-:S05]  /*0a90*/  IMAD.IADD R2, R21, 0x1, R2 ;  /* 0x0000000115027824 */ /* 0x000fca00078e0202 */
[----:B------:R-:W-:-:S05]  /*0aa0*/  LEA.HI.X R23, R20, R15, R2, 0x1, P5 ;  /* 0x0000000f14177211 */ /* 0x000fca00028f0c02 */
[----:B------:R2:W-:Y:S04]  /*0ab0*/  @!P2 ST.E.128 desc[UR4][R22.64], RZ ;  /* 0x000000ff1600a985 */ /* 0x0005e8000c101d04 */
[----:B------:R2:W-:Y:S02]  /*0ac0*/  @!P1 ST.E.128 desc[UR4][R22.64+0x80], RZ ;  /* 0x000080ff16009985 */ /* 0x0005e4000c101d04 */
.L_x_6046:
[----:B------:R-:W-:Y:S05]  /*0ad0*/  BSYNC.RECONVERGENT B0 ;  /* 0x0000000000007941 */ /* 0x000fea0003800200 */
.L_x_6045:
        /* <DEDUP_REMOVED lines=14> */
[----:B-12---:R-:W-:-:S03]  /*0bc0*/  LEA R22, P2, R20, R14, 0x1 ;  /* 0x0000000e14167211 */ /* 0x006fc600078408ff */
[----:B------:R-:W-:-:S04]  /*0bd0*/  IMAD R0, R9, R2, R0 ;  /* 0x0000000209007224 */ /* 0x000fc800078e0200 */
[----:B------:R-:W-:-:S05]  /*0be0*/  IMAD.IADD R0, R21, 0x1, R0 ;  /* 0x0000000115007824 */ /* 0x000fca00078e0200 */
[----:B------:R-:W-:-:S05]  /*0bf0*/  LEA.HI.X R23, R20, R15, R0, 0x1, P2 ;  /* 0x0000000f14177211 */ /* 0x000fca00010f0c00 */
[----:B------:R3:W-:Y:S04]  /*0c00*/  @!P1 ST.E.128 desc[UR4][R22.64], RZ ;  /* 0x000000ff16009985 */ /* 0x0007e8000c101d04 */
[----:B------:R3:W-:Y:S02]  /*0c10*/  @!P0 ST.E.128 desc[UR4][R22.64+0x80], RZ ;  /* 0x000080ff16008985 */ /* 0x0007e4000c101d04 */
.L_x_6048:
[----:B------:R-:W-:Y:S05]  /*0c20*/  BSYNC.RECONVERGENT B0 ;  /* 0x0000000000007941 */ /* 0x000fea0003800200 */
.L_x_6047:
[CC--:B------:R-:W-:Y:S01]  /*0c30*/  ISETP.GE.AND P1, PT, R3.reuse, R192.reuse, PT ;  /* 0x000000c00300720c */ /* 0x0c0fe20003f26270 */
[----:B------:R-:W-:Y:S01]  /*0c40*/  BSSY.RECONVERGENT B0, `(.L_x_6049) ;  /* 0x0000017000007945 */ /* 0x000fe20003800200 */
[C---:B------:R-:W-:Y:S01]  /*0c50*/  IADD3 R0, P0, PT, R220.reuse, R209, RZ ;  /* 0x000000d1dc007210 */ /* 0x040fe20007f1e0ff */
[----:B------:R-:W-:Y:S01]  /*0c60*/  @!P4 IMAD.MOV.U32 R2, RZ, RZ, 0x7f800000 ;  /* 0x7f800000ff02c424 */ /* 0x000fe200078e00ff */
[----:B------:R-:W-:Y:S01]  /*0c70*/  ISETP.GE.OR P6, PT, R3, R192, P6 ;  /* 0x000000c00300720c */ /* 0x000fe200037c6670 */
[----:B------:R-:W-:Y:S01]  /*0c80*/  @!P5 IMAD.MOV.U32 R3, RZ, RZ, 0x7f800000 ;  /* 0x7f800000ff03d424 */ /* 0x000fe200078e00ff */
[----:B------:R-:W-:Y:S02]  /*0c90*/  LEA.HI.X.SX32 R220, R220, RZ, 0x1, P0 ;  /* 0x000000ffdcdc7211 */ /* 0x000fe400000f0eff */
[----:B------:R-:W-:-:S04]  /*0ca0*/  LEA R6, P0, R0, R6, 0x2 ;  /* 0x0000000600067211 */ /* 0x000fc800078010ff */
        /* <DEDUP_REMOVED lines=16> */
.L_x_6050:
[----:B------:R-:W-:Y:S05]  /*0db0*/  BSYNC.RECONVERGENT B0 ;  /* 0x0000000000007941 */ /* 0x000fea0003800200 */
.L_x_6049:
[----:B------:R5:W-:Y:S04]  /*0dc0*/  @!P5 ST.E desc[UR4][R6.64], R3 ;  /* 0x000000030600d985 */ /* 0x000be8000c101904 */
[----:B------:R1:W-:Y:S04]  /*0dd0*/  @!P4 ST.E desc[UR4][R6.64+0x40], R2 ;  /* 0x000040020600c985 */ /* 0x0003e8000c101904 */
[----:B------:R2:W-:Y:S01]  /*0de0*/  @!P3 ST.E desc[UR4][R6.64+0x80], R0 ;  /* 0x000080000600b985 */ /* 0x0005e2000c101904 */
[----:B-----5:R-:W-:Y:S02]  /*0df0*/  MOV R3, 0x0 ;  /* 0x0000000000037802 */ /* 0x020fe40000000f00 */
[----:B-1----:R-:W-:-:S04]  /*0e00*/  MOV R2, R232 ;  /* 0x000000e800027202 */ /* 0x002fc80000000f00 */
[----:B--234-:R-:W-:Y:S05]  /*0e10*/  @P6 RET.REL.NODEC R2 `(_ZN5flash24flash_fwd_splitkv_kernelI23Flash_fwd_kernel_traitsILi128ELi64ELi128ELi4ELb0ELb0EN7cutlass6half_tE19Flash_kernel_traitsILi128ELi64ELi128ELi4ES3_EELb0ELb1ELb1ELb0ELb0ELb1ELb0ELb0EEEvNS_16Flash_fwd_paramsE) ;  /* 0xfffffff002786950 */ /* 0x01cfea0003c3ffff */
[----:B------:R-:W-:Y:S02]  /*0e20*/  MOV R0, 0x7f800000 ;  /* 0x7f80000000007802 */ /* 0x000fe40000000f00 */
[----:B------:R-:W-:-:S03]  /*0e30*/  MOV R233, 0x0 ;  /* 0x0000000000e97802 */ /* 0x000fc60000000f00 */
[----:B------:R1:W-:Y:S02]  /*0e40*/  ST.E desc[UR4][R6.64+0xc0], R0 ;  /* 0x0000c00006007985 */ /* 0x0003e4000c101904 */
[----:B-1----:R-:W-:Y:S05]  /*0e50*/  RET.REL.NODEC R232 `(_ZN5flash24flash_fwd_splitkv_kernelI23Flash_fwd_kernel_traitsILi128ELi64ELi128ELi4ELb0ELb0EN7cutlass6half_tE19Flash_kernel_traitsILi128ELi64ELi128ELi4ES3_EELb0ELb1ELb1ELb0ELb0ELb1ELb0ELb0EEEvNS_16Flash_fwd_paramsE) ;  /* 0xfffffff0e8687950 */ /* 0x002fea0003c3ffff */
.L_x_6042:
        /* <DEDUP_REMOVED lines=41> */
[----:B------:R-:W-:Y:S01]  /*10f0*/  ISETP.NE.AND P2, PT, R10, RZ, PT ;  /* 0x000000ff0a00720c */ /* 0x000fe20003f45270 */
[----:B--2---:R-:W-:Y:S01]  /*1100*/  IMAD.WIDE.U32 R244, R8, R234, RZ ;  /* 0x000000ea08f47225 */ /* 0x004fe200078e00ff */
[----:B------:R-:W-:-:S03]  /*1110*/  ISETP.GE.AND P1, PT, R4, RZ, PT ;  /* 0x000000ff0400720c */ /* 0x000fc60003f26270 */
[----:B------:R-:W-:-:S04]  /*1120*/  IMAD R4, R9, R234, RZ ;  /* 0x000000ea09047224 */ /* 0x000fc800078e02ff */
[----:B------:R-:W-:Y:S02]  /*1130*/  @P0 IADD3 R7, PT, PT, R7, 0x1, RZ ;  /* 0x0000000107070810 */ /* 0x000fe40007ffe0ff */
[----:B------:R-:W-:Y:S02]  /*1140*/  IADD3 R4, PT, PT, R245, R4, RZ ;  /* 0x00000004f5047210 */ /* 0x000fe40007ffe0ff */
[----:B------:R-:W-:Y:S01]  /*1150*/  LEA R245, P0, R244, R246, 0x2 ;  /* 0x000000f6f4f57211 */ /* 0x000fe200078010ff */
[----:B------:R-:W-:-:S03]  /*1160*/  IMAD.MOV.U32 R9, RZ, RZ, R7 ;  /* 0x000000ffff097224 */ /* 0x000fc600078e0007 */
[----:B------:R-:W-:Y:S01]  /*1170*/  LEA.HI.X R244, R244, R247, R4, 0x2, P0 ;  /* 0x000000f7f4f47211 */ /* 0x000fe200000f1404 */
[----:B------:R-:W-:Y:S01]  /*1180*/  @!P1 IMAD.MOV R9, RZ, RZ, -R9 ;  /* 0x000000ffff099224 */ /* 0x000fe200078e0a09 */
[----:B------:R-:W-:Y:S02]  /*1190*/  @!P2 LOP3.LUT R9, RZ, R10, RZ, 0x33, !PT ;  /* 0x0000000aff09a212 */ /* 0x000fe400078e33ff */
[----:B------:R-:W-:Y:S01]  /*11a0*/  MOV R4, R245 ;  /* 0x000000f500047202 */ /* 0x000fe20000000f00 */
[----:B------:R-:W-:-:S04]  /*11b0*/  IMAD.MOV.U32 R5, RZ, RZ, R244 ;  /* 0x000000ffff057224 */ /* 0x000fc800078e00f4 */
[----:B------:R-:W-:-:S06]  /*11c0*/  IMAD.WIDE R4, R9, 0x4, R4 ;  /* 0x0000000409047825 */ /* 0x000fcc00078e0204 */
[----:B------:R1:W2:Y:S01]  /*11d0*/  LD.E R4, desc[UR4][R4.64] ;  /* 0x0000000404047980 */ /* 0x0002a2000c101900 */
[----:B---3--:R-:W-:-:S04]  /*11e0*/  IABS R8, R21 ;  /* 0x0000001500087213 */ /* 0x008fc80000000000 */
[----:B-1----:R-:W1:Y:S08]  /*11f0*/  I2F.RP R5, R8 ;  /* 0x0000000800057306 */ /* 0x002e700000209400 */
        /* <DEDUP_REMOVED lines=18> */
[----:B------:R-:W-:Y:S01]  /*1320*/  ISETP.GE.AND P0, PT, R8, RZ, PT ;  /* 0x000000ff0800720c */ /* 0x000fe20003f06270 */
[----:B------:R-:W-:Y:S01]  /*1330*/  IMAD R16, R10, R9, R16 ;  /* 0x000000090a107224 */ /* 0x000fe200078e0210 */
[----:B------:R-:W-:-:S05]  /*1340*/  ISETP.NE.AND P1, PT, R21, RZ, PT ;  /* 0x000000ff1500720c */ /* 0x000fca0003f25270 */
        /* <DEDUP_REMOVED lines=12> */
[----:B------:R-:W-:-:S04]  /*1410*/  IMAD.WIDE.U32 R10, R16, R216, R10 ;  /* 0x000000d8100a7225 */ /* 0x000fc800078e000a */
[----:B------:R-:W-:Y:S01]  /*1420*/  IMAD.IADD R11, R11, 0x1, R5 ;  /* 0x000000010b0b7824 */ /* 0x000fe200078e0205 */
[----:B------:R-:W-:Y:S01]  /*1430*/  SHF.R.S32.HI R5, RZ, 0x1f, R8 ;  /* 0x0000001fff057819 */ /* 0x000fe20000011408 */
[----:B------:R-:W-:-:S04]  /*1440*/  IMAD R7, R19, R8, RZ ;  /* 0x0000000813077224 */ /* 0x000fc800078e02ff */
[----:B------:R-:W-:Y:S02]  /*1450*/  IMAD R7, R18, R5, R7 ;  /* 0x0000000512077224 */ /* 0x000fe400078e0207 */
[----:B------:R-:W-:Y:S02]  /*1460*/  IMAD R5, R13, R4, RZ ;  /* 0x000000040d057224 */ /* 0x000fe400078e02ff */
[----:B------:R-:W-:-:S04]  /*1470*/  IMAD.WIDE.U32 R10, R8, R18, R10 ;  /* 0x00000012080a7225 */ /* 0x000fc800078e000a */
[----:B------:R-:W-:-:S04]  /*1480*/  IMAD.WIDE.U32 R8, R12, R4, RZ ;  /* 0x000000040c087225 */ /* 0x000fc800078e00ff */
[----:B------:R-:W-:Y:S01]  /*1490*/  IMAD R5, R12, R6, R5 ;  /* 0x000000060c057224 */ /* 0x000fe200078e0205 */
[----:B------:R-:W-:Y:S01]  /*14a0*/  IADD3 R6, PT, PT, R11, R7, RZ ;  /* 0x000000070b067210 */ /* 0x000fe20007ffe0ff */
[----:B------:R-:W-:Y:S01]  /*14b0*/  IMAD.MOV.U32 R38, RZ, RZ, R10 ;  /* 0x000000ffff267224 */ /* 0x000fe200078e000a */
[----:B------:R-:W-:Y:S02]  /*14c0*/  MOV R18, R8 ;  /* 0x0000000800127202 */ /* 0x000fe40000000f00 */
[----:B------:R-:W-:Y:S01]  /*14d0*/  IADD3 R17, PT, PT, R9, R5, RZ ;  /* 0x0000000509117210 */ /* 0x000fe20007ffe0ff */
[----:B------:R-:W-:Y:S05]  /*14e0*/  BRA `(.L_x_6053) ;  /* 0x0000000400387947 */ /* 0x000fea0003800000 */
.L_x_6052:
        /* <DEDUP_REMOVED lines=9> */
[----:B-1----:R-:W-:Y:S02]  /*1580*/  @!P2 SHF.R.S32.HI R7, RZ, 0x1f, R11 ;  /* 0x0000001fff07a819 */ /* 0x002fe4000001140b */
        /* <DEDUP_REMOVED lines=14> */
[----:B------:R-:W-:Y:S02]  /*1670*/  IMAD R6, R9, R6, R5 ;  /* 0x0000000609067224 */ /* 0x000fe400078e0205 */
[----:B---3--:R-:W-:-:S03]  /*1680*/  @!P2 IMAD R5, R217, R11, RZ ;  /* 0x0000000bd905a224 */ /* 0x008fc600078e02ff */
[----:B------:R-:W-:Y:S01]  /*1690*/  ISETP.GT.U32.AND P1, PT, R4, R6, PT ;  /* 0x000000060400720c */ /* 0x000fe20003f24070 */
[----:B------:R-:W-:Y:S02]  /*16a0*/  @!P2 IMAD R5, R7, R216, R5 ;  /* 0x000000d80705a224 */ /* 0x000fe400078e0205 */
[----:B------:R-:W-:-:S04]  /*16b0*/  @!P2 IMAD.WIDE.U32 R22, R216, R11, RZ ;  /* 0x0000000bd816a225 */ /* 0x000fc800078e00ff */
        /* <DEDUP_REMOVED lines=31> */
[----:B------:R-:W-:Y:S01]  /*18b0*/  IADD3 R13, PT, PT, R23, R6, RZ ;  /* 0x00000006170d7210 */ /* 0x000fe20007ffe0ff */
[----:B------:R-:W-:Y:S01]  /*18c0*/  @!P2 IMAD R5, R19, R10, RZ ;  /* 0x0000000a1305a224 */ /* 0x000fe200078e02ff */
[----:B------:R-:W-:Y:S02]  /*18d0*/  MOV R12, R22 ;  /* 0x00000016000c7202 */ /* 0x000fe40000000f00 */
[----:B------:R-:W-:Y:S01]  /*18e0*/  @!P2 SHF.R.S32.HI R4, RZ, 0x1f, R10 ;  /* 0x0000001fff04a819 */ /* 0x000fe2000001140a */
[-C--:B------:R-:W-:Y:S01]  /*18f0*/  IMAD R6, R15, R9.reuse, RZ ;  /* 0x000000090f067224 */ /* 0x080fe200078e02ff */
[----:B------:R-:W-:Y:S01]  /*1900*/  SHF.R.S32.HI R7, RZ, 0x1f, R9 ;  /* 0x0000001fff077819 */ /* 0x000fe20000011409 */
[----:B------:R-:W-:-:S04]  /*1910*/  IMAD.WIDE.U32 R12, R14, R9, R12 ;  /* 0x000000090e0c7225 */ /* 0x000fc800078e000c */
[C---:B------:R-:W-:Y:S02]  /*1920*/  @!P2 IMAD R4, R18.reuse, R4, R5 ;  /* 0x000000041204a224 */ /* 0x040fe400078e0205 */
[----:B------:R-:W-:-:S04]  /*1930*/  @!P2 IMAD.WIDE.U32 R18, R18, R10, R24 ;  /* 0x0000000a1212a225 */ /* 0x000fc800078e0018 */
[----:B------:R-:W-:Y:S02]  /*1940*/  IMAD R6, R14, R7, R6 ;  /* 0x000000070e067224 */ /* 0x000fe400078e0206 */
[----:B------:R-:W-:-:S04]  /*1950*/  @P2 IMAD.WIDE.U32 R8, R218, R11, RZ ;  /* 0x0000000bda082225 */ /* 0x000fc800078e00ff */
[----:B------:R-:W-:Y:S01]  /*1960*/  @P2 IMAD R5, R219, R11, RZ ;  /* 0x0000000bdb052224 */ /* 0x000fe200078e02ff */
[----:B------:R-:W-:Y:S01]  /*1970*/  MOV R38, R12 ;  /* 0x0000000c00267202 */ /* 0x000fe20000000f00 */
[----:B------:R-:W-:Y:S01]  /*1980*/  @!P2 IMAD.IADD R17, R19, 0x1, R4 ;  /* 0x000000011311a824 */ /* 0x000fe200078e0204 */
[----:B------:R-:W-:Y:S01]  /*1990*/  IADD3 R6, PT, PT, R13, R6, RZ ;  /* 0x000000060d067210 */ /* 0x000fe20007ffe0ff */
[----:B------:R-:W-:Y:S01]  /*19a0*/  @P2 IMAD.IADD R17, R9, 0x1, R5 ;  /* 0x0000000109112824 */ /* 0x000fe200078e0205 */
[----:B------:R-:W-:Y:S02]  /*19b0*/  @P2 MOV R18, R8 ;  /* 0x0000000800122202 */ /* 0x000fe40000000f00 */
[----:B------:R-:W-:Y:S02]  /*19c0*/  MOV R15, RZ ;  /* 0x000000ff000f7202 */ /* 0x000fe40000000f00 */
.L_x_6053:
[----:B------:R-:W-:Y:S05]  /*19d0*/  BSYNC.RECONVERGENT B0 ;  /* 0x0000000000007941 */ /* 0x000fea0003800200 */
.L_x_6051:
        /* <DEDUP_REMOVED lines=10> */
[-C--:B----4-:R-:W-:Y:S02]  /*1a80*/  @!P0 IMAD R4, R9, R234.reuse, RZ ;  /* 0x000000ea09048224 */ /* 0x090fe400078e02ff */
[----:B------:R-:W-:-:S03]  /*1a90*/  @!P0 IMAD.WIDE.U32 R8, R8, R234, RZ ;  /* 0x000000ea08088225 */ /* 0x000fc600078e00ff */
[----:B------:R-:W-:Y:S01]  /*1aa0*/  @!P0 MOV R7, R8 ;  /* 0x0000000800078202 */ /* 0x000fe20000000f00 */
[----:B------:R-:W-:Y:S02]  /*1ab0*/  @P0 IMAD.MOV.U32 R7, RZ, RZ, R22 ;  /* 0x000000ffff070224 */ /* 0x000fe400078e0016 */
[----:B------:R-:W-:Y:S02]  /*1ac0*/  @P0 IMAD R5, R11, R242, RZ ;  /* 0x000000f20b050224 */ /* 0x000fe400078e02ff */
[----:B------:R-:W-:Y:S01]  /*1ad0*/  @!P0 IMAD.IADD R4, R9, 0x1, R4 ;  /* 0x0000000109048824 */ /* 0x000fe200078e0204 */
[----:B------:R-:W-:Y:S01]  /*1ae0*/  IADD3 R22, P1, PT, R208, R7, RZ ;  /* 0x00000007d0167210 */ /* 0x000fe20007f3e0ff */
[----:B------:R-:W-:-:S04]  /*1af0*/  @P0 IMAD.IADD R4, R23, 0x1, R5 ;  /* 0x0000000117040824 */ /* 0x000fc800078e0205 */
[----:B------:R-:W-:Y:S02]  /*1b00*/  IMAD.X R23, RZ, RZ, R4, P1 ;  /* 0x000000ffff177224 */ /* 0x000fe400008e0604 */
[-C--:B---3--:R-:W-:Y:S02]  /*1b10*/  IMAD R28, R13, R233.reuse, RZ ;  /* 0x000000e90d1c7224 */ /* 0x088fe400078e02ff */
[----:B------:R-:W-:Y:S02]  /*1b20*/  IMAD.WIDE.U32 R12, R12, R233, R22 ;  /* 0x000000e90c0c7225 */ /* 0x000fe400078e0016 */
[----:B------:R1:W5:Y:S01]  /*1b30*/  LD.E.64 R22, desc[UR4][R2.64+0x10] ;  /* 0x0000100402167980 */ /* 0x000362000c101b00 */
[----:B------:R-:W2:Y:S01]  /*1b40*/  S2UR UR6, SR_CgaCtaId ;  /* 0x00000000000679c3 */ /* 0x000ea20000008800 */
[----:B------:R-:W-:Y:S01]  /*1b50*/  IMAD.IADD R220, R192, 0x1, -R220 ;  /* 0x00000001c0dc7824 */ /* 0x000fe200078e0adc */
[----:B------:R-:W-:Y:S01]  /*1b60*/  SHF.R.U32.HI R24, RZ, 0x3, R209 ;  /* 0x00000003ff187819 */ /* 0x000fe200000116d1 */
[--C-:B------:R-:W-:Y:S01]  /*1b70*/  @!P0 IMAD.MOV.U32 R31, RZ, RZ, R11.reuse ;  /* 0x000000ffff1f8224 */ /* 0x100fe200078e000b */
[----:B------:R-:W-:Y:S01]  /*1b80*/  LOP3.LUT R8, R243, 0x1c0, RZ, 0xc0, !PT ;  /* 0x000001c0f3087812 */ /* 0x000fe200078ec0ff */
[----:B------:R-:W-:Y:S01]  /*1b90*/  @P0 IMAD.MOV.U32 R31, RZ, RZ, R11 ;  /* 0x000000ffff1f0224 */ /* 0x000fe200078e000b */
[----:B------:R-:W-:-:S02]  /*1ba0*/  @!P0 MOV R30, R10 ;  /* 0x0000000a001e8202 */ /* 0x000fc40000000f00 */
[----:B------:R-:W-:Y:S02]  /*1bb0*/  @P0 MOV R30, R10 ;  /* 0x0000000a001e0202 */ /* 0x000fe40000000f00 */
[----:B------:R-:W-:Y:S01]  /*1bc0*/  ISETP.GE.AND P0, PT, R24, R220, PT ;  /* 0x000000dc1800720c */ /* 0x000fe20003f06270 */
[----:B------:R-:W-:Y:S01]  /*1bd0*/  UMOV UR7, 0x400 ;  /* 0x0000040000077882 */ /* 0x000fe20000000000 */
[----:B------:R-:W-:-:S04]  /*1be0*/  LOP3.LUT R8, R8, 0x38, R209, 0xf8, !PT ;  /* 0x0000003808087812 */ /* 0x000fc800078ef8d1 */
[----:B------:R-:W-:Y:S01]  /*1bf0*/  LOP3.LUT R5, R8, R208, RZ, 0x3c, !PT ;  /* 0x000000d008057212 */ /* 0x000fe200078e3cff */
[C---:B------:R-:W-:Y:S01]  /*1c00*/  VIADD R8, R24.reuse, 0x20 ;  /* 0x0000002018087836 */ /* 0x040fe20000000000 */
[----:B------:R-:W-:Y:S01]  /*1c10*/  MOV R25, RZ ;  /* 0x000000ff00197202 */ /* 0x000fe20000000f00 */
[----:B--2---:R-:W-:Y:S01]  /*1c20*/  ULEA UR6, UR6, UR7, 0x18 ;  /* 0x0000000706067291 */ /* 0x004fe2000f8ec0ff */
[----:B------:R-:W-:Y:S01]  /*1c30*/  LOP3.LUT R243, R5, 0x1e00, R243, 0xf8, !PT ;  /* 0x00001e0005f37812 */ /* 0x000fe200078ef8f3 */
[----:B------:R-:W-:Y:S01]  /*1c40*/  BSSY.RECONVERGENT B0, `(.L_x_6054) ;  /* 0x000001f000007945 */ /* 0x000fe20003800200 */
[----:B------:R-:W-:-:S03]  /*1c50*/  IADD3 R9, PT, PT, R24, 0x10, RZ ;  /* 0x0000001018097810 */ /* 0x000fc60007ffe0ff */
[----:B------:R-:W-:Y:S01]  /*1c60*/  IMAD.U32 R212, RZ, RZ, UR6 ;  /* 0x00000006ffd47e24 */ /* 0x000fe2000f8e00ff */
[----:B------:R-:W-:Y:S01]  /*1c70*/  IADD3 R38, P1, PT, R208, R38, RZ ;  /* 0x00000026d0267210 */ /* 0x000fe20007f3e0ff */
[----:B------:R-:W-:Y:S01]  /*1c80*/  IMAD.WIDE.U32 R34, R235, 0x40, R24 ;  /* 0x00000040eb227825 */ /* 0x000fe200078e0018 */
[-C--:B------:R-:W-:Y:S02]  /*1c90*/  ISETP.GE.AND P2, PT, R9, R220.reuse, PT ;  /* 0x000000dc0900720c */ /* 0x080fe40003f46270 */
[----:B------:R-:W-:Y:S01]  /*1ca0*/  ISETP.GE.AND P3, PT, R8, R220, PT ;  /* 0x000000dc0800720c */ /* 0x000fe20003f66270 */
[----:B------:R-:W-:Y:S01]  /*1cb0*/  IMAD R243, R243, 0x2, R212 ;  /* 0x00000002f3f37824 */ /* 0x000fe200078e02d4 */
        /* <DEDUP_REMOVED lines=23> */
.L_x_6055:
[----:B------:R-:W-:Y:S05]  /*1e30*/  BSYNC.RECONVERGENT B0 ;  /* 0x0000000000007941 */ /* 0x000fea0003800200 */
.L_x_6054:
[----:B------:R-:W-:Y:S01]  /*1e40*/  IMAD.SHL.U32 R133, R0, 0x80, RZ ;  /* 0x0000008000857824 */ /* 0x000fe200078e00ff */
[----:B------:R-:W-:Y:S01]  /*1e50*/  BSSY.RECONVERGENT B0, `(.L_x_6056) ;  /* 0x000001a000007945 */ /* 0x000fe20003800200 */
[----:B------:R-:W-:-:S03]  /*1e60*/  ISETP.GE.AND P0, PT, R7, R220, PT ;  /* 0x000000dc0700720c */ /* 0x000fc60003f06270 */
[----:B------:R-:W-:Y:S01]  /*1e70*/  IADD3 R4, PT, PT, R136, 0x80, -R133 ;  /* 0x0000008088047810 */ /* 0x000fe20007ffe885 */
        /* <DEDUP_REMOVED lines=23> */
.L_x_6057:
[----:B------:R-:W-:Y:S05]  /*1ff0*/  BSYNC.RECONVERGENT B0 ;  /* 0x0000000000007941 */ /* 0x000fea0003800200 */
.L_x_6056:
        /* <DEDUP_REMOVED lines=29> */
.L_x_6059:
[----:B------:R-:W-:Y:S05]  /*21d0*/  BSYNC.RECONVERGENT B0 ;  /* 0x0000000000007941 */ /* 0x000fea0003800200 */
.L_x_6058:
[----:B------:R-:W-:Y:S01]  /*21e0*/  IMAD.IADD R6, R39, 0x1, R6 ;  /* 0x0000000127067824 */ /* 0x000fe200078e0206 */
[----:B-----5:R-:W-:Y:S01]  /*21f0*/  LEA R228, P3, R38, R36, 0x1 ;  /* 0x0000002426e47211 */ /* 0x020fe200078608ff */
[----:B------:R-:W-:Y:S01]  /*2200*/  BSSY.RECONVERGENT B0, `(.L_x_6060) ;  /* 0x000001c000007945 */ /* 0x000fe20003800200 */
[-C--:B------:R-:W-:Y:S01]  /*2210*/  ISETP.GE.AND P4, PT, R8, R4.reuse, PT ;  /* 0x000000040800720c */ /* 0x080fe20003f86270 */
[----:B------:R-:W-:Y:S01]  /*2220*/  IMAD.SHL.U32 R5, R216, 0x10, RZ ;  /* 0x00000010d8057824 */ /* 0x000fe200078e00ff */
[----:B------:R-:W-:Y:S01]  /*2230*/  ISETP.GE.AND P1, PT, R7, R4, PT ;  /* 0x000000040700720c */ /* 0x000fe20003f26270 */
[----:B--23--:R-:W-:Y:S01]  /*2240*/  VIADD R11, R24, 0x40 ;  /* 0x00000040180b7836 */ /* 0x00cfe20000000000 */
        /* <DEDUP_REMOVED lines=23> */
.L_x_6061:
[----:B------:R-:W-:Y:S05]  /*23c0*/  BSYNC.RECONVERGENT B0 ;  /* 0x0000000000007941 */ /* 0x000fea0003800200 */
.L_x_6060:
[----:B------:R-:W-:Y:S04]  /*23d0*/  BSSY.RECONVERGENT B0, `(.L_x_6062) ;  /* 0x0000012000007945 */ /* 0x000fe80003800200 */
[----:B------:R-:W-:Y:S05]  /*23e0*/  @P5 BRA `(.L_x_6063) ;  /* 0x0000000000405947 */ /* 0x000fea0003800000 */
[-C--:B------:R-:W-:Y:S02]  /*23f0*/  ISETP.GE.AND P3, PT, R208, R241.reuse, PT ;  /* 0x000000f1d000720c */ /* 0x080fe40003f66270 */
[----:B------:R-:W-:-:S11]  /*2400*/  ISETP.GE.AND P0, PT, R221, R241, PT ;  /* 0x000000f1dd00720c */ /* 0x000fd60003f06270 */
[----:B--2---:R-:W-:Y:S02]  /*2410*/  @!P3 IMAD.MOV.U32 R28, RZ, RZ, R228 ;  /* 0x000000ffff1cb224 */ /* 0x004fe400078e00e4 */
[--C-:B------:R-:W-:Y:S01]  /*2420*/  @!P3 IMAD.MOV.U32 R29, RZ, RZ, R227.reuse ;  /* 0x000000ffff1db224 */ /* 0x100fe200078e00e3 */
[----:B------:R-:W-:Y:S01]  /*2430*/  @!P0 MOV R12, R228 ;  /* 0x000000e4000c8202 */ /* 0x000fe20000000f00 */
        /* <DEDUP_REMOVED lines=11> */
.L_x_6063:
[----:B------:R-:W-:Y:S05]  /*24f0*/  BSYNC.RECONVERGENT B0 ;  /* 0x0000000000007941 */ /* 0x000fea0003800200 */
.L_x_6062:
[----:B------:R-:W-:Y:S01]  /*2500*/  SHF.L.U64.HI R6, R216, 0x4, R217 ;  /* 0x00000004d8067819 */ /* 0x000fe200000102d9 */
[----:B------:R-:W-:Y:S01]  /*2510*/  BSSY.RECONVERGENT B0, `(.L_x_6064) ;  /* 0x0000014000007945 */ /* 0x000fe20003800200 */
[----:B--23--:R-:W-:Y:S01]  /*2520*/  LEA R28, P3, R5, R228, 0x1 ;  /* 0x000000e4051c7211 */ /* 0x00cfe200078608ff */
        /* <DEDUP_REMOVED lines=18> */
.L_x_6065:
[----:B------:R-:W-:Y:S05]  /*2650*/  BSYNC.RECONVERGENT B0 ;  /* 0x0000000000007941 */ /* 0x000fea0003800200 */
.L_x_6064:
        /* <DEDUP_REMOVED lines=16> */
.L_x_6067:
[----:B------:R-:W-:Y:S05]  /*2760*/  BSYNC.RECONVERGENT B0 ;  /* 0x0000000000007941 */ /* 0x000fea0003800200 */
.L_x_6066:
[----:B------:R-:W-:Y:S01]  /*2770*/  BSSY.RECONVERGENT B0, `(.L_x_6068) ;  /* 0x0000013000007945 */ /* 0x000fe20003800200 */
[----:B------:R-:W-:Y:S01]  /*2780*/  ISETP.GE.AND P4, PT, R10, R4, PT ;  /* 0x000000040a00720c */ /* 0x000fe20003f86270 */
[C---:B------:R-:W-:Y:S01]  /*2790*/  VIADD R6, R24.reuse, 0x60 ;  /* 0x0000006018067836 */ /* 0x040fe20000000000 */
[----:B------:R-:W-:Y:S01]  /*27a0*/  IADD3 R5, PT, PT, R24, 0x70, RZ ;  /* 0x0000007018057810 */ /* 0x000fe20007ffe0ff */
        /* <DEDUP_REMOVED lines=15> */
.L_x_6069:
[----:B------:R-:W-:Y:S05]  /*28a0*/  BSYNC.RECONVERGENT B0 ;  /* 0x0000000000007941 */ /* 0x000fea0003800200 */
.L_x_6068:
[----:B------:R-:W-:Y:S01]  /*28b0*/  BSSY.RECONVERGENT B0, `(.L_x_6070) ;  /* 0x0000016000007945 */ /* 0x000fe20003800200 */
[-C--:B------:R-:W-:Y:S02]  /*28c0*/  ISETP.GE.AND P3, PT, R6, R4.reuse, PT ;  /* 0x000000040600720c */ /* 0x080fe40003f66270 */
[----:B------:R-:W-:Y:S01]  /*28d0*/  ISETP.GE.AND P2, PT, R5, R4, PT ;  /* 0x000000040500720c */ /* 0x000fe20003f46270 */
[----:B------:R-:W-:-:S12]  /*28e0*/  @P0 BRA `(.L_x_6071) ;  /* 0x0000000000480947 */ /* 0x000fd80003800000 */
[----:B------:R-:W-:Y:S01]  /*28f0*/  IMAD.MOV.U32 R30, RZ, RZ, R28 ;  /* 0x000000ffff1e7224 */ /* 0x000fe200078e001c */
[-C--:B------:R-:W-:Y:S01]  /*2900*/  ISETP.GE.AND P1, PT, R208, R241.reuse, PT ;  /* 0x000000f1d000720c */ /* 0x080fe20003f26270 */
[----:B------:R-:W-:Y:S01]  /*2910*/  IMAD.MOV.U32 R31, RZ, RZ, R29 ;  /* 0x000000ffff1f7224 */ /* 0x000fe200078e001d */
[----:B------:R-:W-:Y:S01]  /*2920*/  ISETP.GE.AND P0, PT, R221, R241, PT ;  /* 0x000000f1dd00720c */ /* 0x000fe20003f06270 */
[----:B--234-:R-:W-:Y:S02]  /*2930*/  IMAD R12, R217, 0x60, RZ ;  /* 0x00000060d90c7824 */ /* 0x01cfe400078e02ff */
[----:B------:R-:W-:-:S05]  /*2940*/  IMAD.WIDE.U32 R30, R216, 0x60, R30 ;  /* 0x00000060d81e7825 */ /* 0x000fca00078e001e */
[----:B------:R-:W-:Y:S02]  /*2950*/  IADD3 R13, PT, PT, R31, R12, RZ ;  /* 0x0000000c1f0d7210 */ /* 0x000fe40007ffe0ff */
[----:B------:R-:W-:-:S05]  /*2960*/  MOV R12, R30 ;  /* 0x0000001e000c7202 */ /* 0x000fca0000000f00 */
        /* <DEDUP_REMOVED lines=10> */
.L_x_6071:
[----:B------:R-:W-:Y:S05]  /*2a10*/  BSYNC.RECONVERGENT B0 ;  /* 0x0000000000007941 */ /* 0x000fea0003800200 */
.L_x_6070:
        /* <DEDUP_REMOVED lines=16> */
.L_x_6073:
[----:B------:R-:W-:Y:S05]  /*2b20*/  BSYNC.RECONVERGENT B0 ;  /* 0x0000000000007941 */ /* 0x000fea0003800200 */
.L_x_6072:
[----:B------:R-:W-:Y:S04]  /*2b30*/  BSSY.RECONVERGENT B0, `(.L_x_6074) ;  /* 0x0000014000007945 */ /* 0x000fe80003800200 */
[----:B------:R-:W-:Y:S05]  /*2b40*/  @P3 BRA `(.L_x_6075) ;  /* 0x0000000000483947 */ /* 0x000fea0003800000 */
        /* <DEDUP_REMOVED lines=18> */
.L_x_6075:
[----:B------:R-:W-:Y:S05]  /*2c70*/  BSYNC.RECONVERGENT B0 ;  /* 0x0000000000007941 */ /* 0x000fea0003800200 */
.L_x_6074:
[----:B------:R-:W-:Y:S04]  /*2c80*/  BSSY.RECONVERGENT B0, `(.L_x_6076) ;  /* 0x0000012000007945 */ /* 0x000fe80003800200 */
[----:B------:R-:W-:Y:S05]  /*2c90*/  @P2 BRA `(.L_x_6077) ;  /* 0x0000000000402947 */ /* 0x000fea0003800000 */
[-C--:B------:R-:W-:Y:S01]  /*2ca0*/  ISETP.GE.AND P1, PT, R208, R241.reuse, PT ;  /* 0x000000f1d000720c */ /* 0x080fe20003f26270 */
[----:B--234-:R-:W-:Y:S01]  /*2cb0*/  IMAD R12, R217, 0xc0, RZ ;  /* 0x000000c0d90c7824 */ /* 0x01cfe200078e02ff */
[----:B------:R-:W-:Y:S01]  /*2cc0*/  ISETP.GE.AND P0, PT, R221, R241, PT ;  /* 0x000000f1dd00720c */ /* 0x000fe20003f06270 */
        /* <DEDUP_REMOVED lines=13> */
.L_x_6077:
[----:B------:R-:W-:Y:S05]  /*2da0*/  BSYNC.RECONVERGENT B0 ;  /* 0x0000000000007941 */ /* 0x000fea0003800200 */
.L_x_6076:
[----:B--234-:R-:W2:Y:S04]  /*2db0*/  LD.E.64 R12, desc[UR4][R2.64+0x1c0] ;  /* 0x0001c004020c7980 */ /* 0x01cea8000c101b00 */
[----:B------:R-:W3:Y:S01]  /*2dc0*/  LD.E.64 R30, desc[UR4][R2.64+0x1b8] ;  /* 0x0001b804021e7980 */ /* 0x000ee2000c101b00 */
[----:B------:R-:W-:Y:S02]  /*2dd0*/  IMAD.MOV.U32 R28, RZ, RZ, R233 ;  /* 0x000000ffff1c7224 */ /* 0x000fe400078e00e9 */
[----:B------:R-:W-:Y:S01]  /*2de0*/  IMAD.MOV.U32 R29, RZ, RZ, RZ ;  /* 0x000000ffff1d7224 */ /* 0x000fe200078e00ff */
[----:B------:R-:W4:Y:S01]  /*2df0*/  LD.E R19, desc[UR4][R2.64+0xd8] ;  /* 0x0000d80402137980 */ /* 0x000f22000c101900 */
[----:B------:R-:W-:-:S03]  /*2e00*/  IABS R14, R21 ;  /* 0x00000015000e7213 */ /* 0x000fc60000000000 */
        /* <DEDUP_REMOVED lines=10> */
[----:B------:R-:W-:Y:S01]  /*2eb0*/  MOV R28, RZ ;  /* 0x000000ff001c7202 */ /* 0x000fe20000000f00 */
[----:B------:R-:W-:Y:S01]  /*2ec0*/  IMAD R230, R219, R24, RZ ;  /* 0x00000018dbe67224 */ /* 0x000fe200078e02ff */
[----:B------:R-:W-:Y:S01]  /*2ed0*/  IABS R13, R233 ;  /* 0x000000e9000d7213 */ /* 0x000fe20000000000 */
[----:B------:R-:W-:-:S04]  /*2ee0*/  DEPBAR.LE SB0, 0x0 ;  /* 0x000080000000791a */ /* 0x000fc80000000000 */
[----:B--2---:R-:W2:Y:S02]  /*2ef0*/  MUFU.RCP R12, R12 ;  /* 0x0000000c000c7308 */ /* 0x004ea40000001000 */
[----:B--2---:R-:W-:-:S06]  /*2f00*/  VIADD R12, R12, 0xffffffe ;  /* 0x0ffffffe0c0c7836 */ /* 0x004fcc0000000000 */
[----:B------:R-:W2:Y:S02]  /*2f10*/  F2I.FTZ.U32.TRUNC.NTZ R29, R12 ;  /* 0x0000000c001d7305 */ /* 0x000ea4000021f000 */
[----:B--2---:R-:W-:-:S04]  /*2f20*/  IMAD.MOV R12, RZ, RZ, -R29 ;  /* 0x000000ffff0c7224 */ /* 0x004fc800078e0a1d */
[----:B------:R-:W-:Y:S01]  /*2f30*/  IMAD R20, R12, R14, RZ ;  /* 0x0000000e0c147224 */ /* 0x000fe200078e02ff */
[----:B------:R-:W-:-:S03]  /*2f40*/  IABS R12, R21 ;  /* 0x00000015000c7213 */ /* 0x000fc60000000000 */
[----:B------:R-:W-:-:S04]  /*2f50*/  IMAD.HI.U32 R20, R29, R20, R28 ;  /* 0x000000141d147227 */ /* 0x000fc800078e001c */
[----:B------:R-:W-:Y:S02]  /*2f60*/  IMAD.MOV R12, RZ, RZ, -R12 ;  /* 0x000000ffff0c7224 */ /* 0x000fe400078e0a0c */
        /* <DEDUP_REMOVED lines=8> */
[----:B------:R-:W-:-:S05]  /*2ff0*/  ISETP.NE.AND P1, PT, R21, RZ, PT ;  /* 0x000000ff1500720c */ /* 0x000fca0003f25270 */
[----:B------:R-:W-:Y:S02]  /*3000*/  @P2 VIADD R20, R20, 0x1 ;  /* 0x0000000114142836 */ /* 0x000fe40000000000 */
[----:B------:R-:W-:-:S04]  /*3010*/  IMAD R12, R15, R218, RZ ;  /* 0x000000da0f0c7224 */ /* 0x000fc800078e02ff */
[----:B------:R-:W-:Y:S02]  /*3020*/  @!P0 IMAD.MOV R20, RZ, RZ, -R20 ;  /* 0x000000ffff148224 */ /* 0x000fe400078e0a14 */
[----:B------:R-:W-:Y:S01]  /*3030*/  @!P1 LOP3.LUT R20, RZ, R21, RZ, 0x33, !PT ;  /* 0x00000015ff149212 */ /* 0x000fe200078e33ff */
[C---:B------:R-:W-:Y:S02]  /*3040*/  IMAD R12, R16.reuse, R219, R12 ;  /* 0x000000db100c7224 */ /* 0x040fe400078e020c */
[----:B------:R-:W-:Y:S01]  /*3050*/  IMAD.WIDE.U32 R28, R16, R218, RZ ;  /* 0x000000da101c7225 */ /* 0x000fe200078e00ff */
[----:B------:R-:W-:-:S03]  /*3060*/  SHF.R.S32.HI R14, RZ, 0x1f, R20 ;  /* 0x0000001fff0e7819 */ /* 0x000fc60000011414 */
[----:B------:R-:W-:Y:S01]  /*3070*/  IMAD R13, R27, R20, RZ ;  /* 0x000000141b0d7224 */ /* 0x000fe200078e02ff */
[----:B------:R-:W-:Y:S01]  /*3080*/  IADD3 R12, PT, PT, R29, R12, RZ ;  /* 0x0000000c1d0c7210 */ /* 0x000fe20007ffe0ff */
[----:B------:R-:W-:Y:S01]  /*3090*/  IMAD.WIDE.U32 R20, R26, R20, RZ ;  /* 0x000000141a147225 */ /* 0x000fe200078e00ff */
[----:B------:R-:W-:-:S03]  /*30a0*/  IADD3 R18, P1, P0, R28, R18, R208 ;  /* 0x000000121c127210 */ /* 0x000fc6000783e0d0 */
[----:B------:R-:W-:Y:S01]  /*30b0*/  IMAD R13, R14, R26, R13 ;  /* 0x0000001a0e0d7224 */ /* 0x000fe200078e020d */
[----:B------:R-:W-:Y:S01]  /*30c0*/  IADD3.X R12, PT, PT, R12, R17, RZ, P1, P0 ;  /* 0x000000110c0c7210 */ /* 0x000fe20000fe04ff */
[----:B----4-:R-:W2:Y:S01]  /*30d0*/  MUFU.RCP R19, R19 ;  /* 0x0000001300137308 */ /* 0x010ea20000001000 */
[----:B------:R-:W-:Y:S01]  /*30e0*/  IADD3 R14, P0, PT, R18, R20, RZ ;  /* 0x00000014120e7210 */ /* 0x000fe20007f1e0ff */
[----:B------:R-:W-:-:S05]  /*30f0*/  IMAD.IADD R13, R21, 0x1, R13 ;  /* 0x00000001150d7824 */ /* 0x000fca00078e020d */
[----:B------:R-:W-:Y:S02]  /*3100*/  IADD3.X R15, PT, PT, R12, R13, RZ, P0, !PT ;  /* 0x0000000d0c0f7210 */ /* 0x000fe400007fe4ff */
[----:B------:R-:W-:Y:S01]  /*3110*/  LOP3.LUT R245, R245, R244, RZ, 0x3c, !PT ;  /* 0x000000f4f5f57212 */ /* 0x000fe200078e3cff */
[----:B-1----:R-:W-:-:S07]  /*3120*/  IMAD.WIDE.U32 R14, R24, R218, R14 ;  /* 0x000000da180e7225 */ /* 0x002fce00078e000e */
[----:B------:R-:W-:Y:S05]  /*3130*/  WARPSYNC.ALL ;  /* 0x0000000000007948 */ /* 0x000fea0003800000 */
[----:B------:R-:W-:Y:S01]  /*3140*/  IMAD.IADD R230, R15, 0x1, R230 ;  /* 0x000000010fe67824 */ /* 0x000fe200078e02e6 */
[----:B------:R-:W-:Y:S01]  /*3150*/  BAR.SYNC.DEFER_BLOCKING 0x0 ;  /* 0x0000000000007b1d */ /* 0x000fe20000010000 */
[----:B------:R-:W-:Y:S02]  /*3160*/  LEA R231, P0, R14, R22, 0x1 ;  /* 0x000000160ee77211 */ /* 0x000fe400078008ff */
[----:B------:R-:W-:-:S03]  /*3170*/  LOP3.LUT R244, R245, R244, RZ, 0x3c, !PT ;  /* 0x000000f4f5f47212 */ /* 0x000fc600078e3cff */
[----:B------:R-:W-:Y:S01]  /*3180*/  BSSY.RECONVERGENT B0, `(.L_x_6078) ;  /* 0x000001a000007945 */ /* 0x000fe20003800200 */
[----:B------:R-:W-:Y:S02]  /*3190*/  LEA.HI.X R230, R14, R23, R230, 0x1, P0 ;  /* 0x000000170ee67211 */ /* 0x000fe400000f0ce6 */
[C---:B------:R-:W-:Y:S02]  /*31a0*/  SHF.L.U64.HI R13, R218.reuse, 0x4, R219 ;  /* 0x00000004da0d7819 */ /* 0x040fe400000102db */
[----:B------:R-:W-:Y:S02]  /*31b0*/  SHF.L.U32 R12, R218, 0x4, RZ ;  /* 0x00000004da0c7819 */ /* 0x000fe400000006ff */
[----:B------:R-:W-:Y:S01]  /*31c0*/  LOP3.LUT R245, R245, R244, RZ, 0x3c, !PT ;  /* 0x000000f4f5f57212 */ /* 0x000fe200078e3cff */
[----:B--2--5:R-:W-:Y:S01]  /*31d0*/  FMUL.FTZ R240, R240, R19 ;  /* 0x00000013f0f07220 */ /* 0x024fe20000410000 */
[----:B------:R-:W-:Y:S06]  /*31e0*/  @P5 BRA `(.L_x_6079) ;  /* 0x0000000000445947 */ /* 0x000fec0003800000 */
[-C--:B------:R-:W-:Y:S02]  /*31f0*/  ISETP.GE.AND P1, PT, R208, R241.reuse, PT ;  /* 0x000000f1d000720c */ /* 0x080fe40003f26270 */
[----:B------:R-:W-:-:S11]  /*3200*/  ISETP.GE.AND P0, PT, R221, R241, PT ;  /* 0x000000f1dd00720c */ /* 0x000fd60003f06270 */
[----:B------:R-:W-:Y:S02]  /*3210*/  @!P1 IMAD.MOV.U32 R16, RZ, RZ, R231 ;  /* 0x000000ffff109224 */ /* 0x000fe400078e00e7 */
        /* <DEDUP_REMOVED lines=14> */
.L_x_6079:
[----:B------:R2:W-:Y:S04]  /*3300*/  STS.128 [R243+0xc000], RZ ;  /* 0x00c000fff3007388 */ /* 0x0005e80000000c00 */
[----:B------:R2:W-:Y:S02]  /*3310*/  STS.128 [R243+0x10000], RZ ;  /* 0x010000fff3007388 */ /* 0x0005e40000000c00 */
.L_x_6080:
[----:B------:R-:W-:Y:S05]  /*3320*/  BSYNC.RECONVERGENT B0 ;  /* 0x0000000000007941 */ /* 0x000fea0003800200 */
.L_x_6078:
[-C--:B------:R-:W-:Y:S01]  /*3330*/  ISETP.GE.AND P2, PT, R9, R4.reuse, PT ;  /* 0x000000040900720c */ /* 0x080fe20003f46270 */
[C---:B------:R-:W-:Y:S01]  /*3340*/  IMAD.SHL.U32 R131, R209.reuse, 0x40, RZ ;  /* 0x00000040d1837824 */ /* 0x040fe200078e00ff */
[-C--:B------:R-:W-:Y:S01]  /*3350*/  ISETP.GE.AND P3, PT, R8, R4.reuse, PT ;  /* 0x000000040800720c */ /* 0x080fe20003f66270 */
[----:B------:R-:W-:Y:S01]  /*3360*/  BSSY.RECONVERGENT B0, `(.L_x_6081) ;  /* 0x0000019000007945 */ /* 0x000fe20003800200 */
[----:B------:R-:W-:Y:S01]  /*3370*/  LEA R8, P1, R12, R231, 0x1 ;  /* 0x000000e70c087211 */ /* 0x000fe200078208ff */
[----:B------:R-:W-:Y:S01]  /*3380*/  IMAD.SHL.U32 R211, R209, 0x20, RZ ;  /* 0x00000020d1d37824 */ /* 0x000fe200078e00ff */
[----:B------:R-:W-:Y:S02]  /*3390*/  SHF.R.U32.HI R210, RZ, 0x1, R209 ;  /* 0x00000001ffd27819 */ /* 0x000fe400000116d1 */
[-C--:B------:R-:W-:Y:S02]  /*33a0*/  ISETP.GE.AND P0, PT, R7, R4.reuse, PT ;  /* 0x000000040700720c */ /* 0x080fe40003f06270 */
[----:B------:R-:W-:-:S02]  /*33b0*/  ISETP.GE.AND P5, PT, R11, R4, PT ;  /* 0x000000040b00720c */ /* 0x000fc40003fa6270 */
[----:B------:R-:W-:Y:S01]  /*33c0*/  ISETP.GE.AND P4, PT, R10, R4, PT ;  /* 0x000000040a00720c */ /* 0x000fe20003f86270 */
[----:B------:R3:W-:Y:S01]  /*33d0*/  @P2 STS.128 [R243+0xc800], RZ ;  /* 0x00c800fff3002388 */ /* 0x0007e20000000c00 */
[----:B------:R-:W-:Y:S02]  /*33e0*/  LEA.HI.X R9, R12, R230, R13, 0x1, P1 ;  /* 0x000000e60c097211 */ /* 0x000fe400008f0c0d */
[----:B------:R-:W-:Y:S01]  /*33f0*/  LOP3.LUT R7, R131, 0x1c0, RZ, 0xc0, !PT ;  /* 0x000001c083077812 */ /* 0x000fe200078ec0ff */
[----:B------:R3:W-:Y:S01]  /*3400*/  @P2 STS.128 [R243+0x10800], RZ ;  /* 0x010800fff3002388 */ /* 0x0007e20000000c00 */
[----:B------:R-:W-:Y:S01]  /*3410*/  LOP3.LUT R130, R210, 0x8, RZ, 0xc0, !PT ;  /* 0x00000008d2827812 */ /* 0x000fe200078ec0ff */
        /* <DEDUP_REMOVED lines=13> */
.L_x_6082:
[----:B------:R-:W-:Y:S05]  /*34f0*/  BSYNC.RECONVERGENT B0 ;  /* 0x0000000000007941 */ /* 0x000fea0003800200 */
.L_x_6081:
        /* <DEDUP_REMOVED lines=18> */
.L_x_6084:
[----:B------:R-:W-:Y:S05]  /*3620*/  BSYNC.RECONVERGENT B0 ;  /* 0x0000000000007941 */ /* 0x000fea0003800200 */
.L_x_6083:
        /* <DEDUP_REMOVED lines=26> */
.L_x_6086:
[----:B------:R-:W-:Y:S05]  /*37d0*/  BSYNC.RECONVERGENT B0 ;  /* 0x0000000000007941 */ /* 0x000fea0003800200 */
.L_x_6085:
        /* <DEDUP_REMOVED lines=9> */
[----:B------:R-:W-:Y:S01]  /*3870*/  IMAD.MOV.U32 R6, RZ, RZ, R8 ;  /* 0x000000ffff067224 */ /* 0x000fe200078e0008 */
[-C--:B------:R-:W-:Y:S01]  /*3880*/  ISETP.GE.AND P2, PT, R208, R241.reuse, PT ;  /* 0x000000f1d000720c */ /* 0x080fe20003f46270 */
[----:B------:R-:W-:Y:S01]  /*3890*/  IMAD.MOV.U32 R7, RZ, RZ, R9 ;  /* 0x000000ffff077224 */ /* 0x000fe200078e0009 */
[----:B------:R-:W-:Y:S01]  /*38a0*/  ISETP.GE.AND P1, PT, R221, R241, PT ;  /* 0x000000f1dd00720c */ /* 0x000fe20003f26270 */
[----:B------:R-:W-:Y:S02]  /*38b0*/  IMAD R4, R219, 0x60, RZ ;  /* 0x00000060db047824 */ /* 0x000fe400078e02ff */
        /* <DEDUP_REMOVED lines=13> */
.L_x_6088:
[----:B------:R-:W-:Y:S05]  /*3990*/  BSYNC.RECONVERGENT B0 ;  /* 0x0000000000007941 */ /* 0x000fea0003800200 */
.L_x_6087:
        /* <DEDUP_REMOVED lines=18> */
.L_x_6090:
[----:B------:R-:W-:Y:S05]  /*3ac0*/  BSYNC.RECONVERGENT B0 ;  /* 0x0000000000007941 */ /* 0x000fea0003800200 */
.L_x_6089:
[----:B------:R1:W-:Y:S01]  /*3ad0*/  @P3 STS.128 [R243+0xf000], RZ ;  /* 0x00f000fff3003388 */ /* 0x0003e20000000c00 */
[----:B------:R-:W-:Y:S03]  /*3ae0*/  BSSY.RECONVERGENT B0, `(.L_x_6091) ;  /* 0x0000015000007945 */ /* 0x000fe60003800200 */
[----:B------:R1:W-:Y:S01]  /*3af0*/  @P3 STS.128 [R243+0x13000], RZ ;  /* 0x013000fff3003388 */ /* 0x0003e20000000c00 */
[----:B------:R-:W-:Y:S05]  /*3b00*/  @P3 BRA `(.L_x_6092) ;  /* 0x0000000000483947 */ /* 0x000fea0003800000 */
[----:B------:R-:W-:Y:S01]  /*3b10*/  IMAD.MOV.U32 R6, RZ, RZ, R8 ;  /* 0x000000ffff067224 */ /* 0x000fe200078e0008 */
[-C--:B------:R-:W-:Y:S01]  /*3b20*/  ISETP.GE.AND P2, PT, R208, R241.reuse, PT ;  /* 0x000000f1d000720c */ /* 0x080fe20003f46270 */
[----:B------:R-:W-:Y:S01]  /*3b30*/  IMAD.MOV.U32 R7, RZ, RZ, R9 ;  /* 0x000000ffff077224 */ /* 0x000fe200078e0009 */
[----:B------:R-:W-:Y:S01]  /*3b40*/  ISETP.GE.AND P1, PT, R221, R241, PT ;  /* 0x000000f1dd00720c */ /* 0x000fe20003f26270 */
[----:B-1----:R-:W-:Y:S02]  /*3b50*/  IMAD R4, R219, 0xa0, RZ ;  /* 0x000000a0db047824 */ /* 0x002fe400078e02ff */
        /* <DEDUP_REMOVED lines=13> */
.L_x_6092:
[----:B------:R-:W-:Y:S05]  /*3c30*/  BSYNC.RECONVERGENT B0 ;  /* 0x0000000000007941 */ /* 0x000fea0003800200 */
.L_x_6091:
        /* <DEDUP_REMOVED lines=20> */
.L_x_6094:
[----:B------:R-:W-:Y:S05]  /*3d80*/  BSYNC.RECONVERGENT B0 ;  /* 0x0000000000007941 */ /* 0x000fea0003800200 */
.L_x_6093:
[----:B------:R-:W-:Y:S01]  /*3d90*/  LDSM.16.M88.4 R52, [R199] ;  /* 0x00000000c734783b */ /* 0x000fe20000000200 */
[----:B------:R-:W-:Y:S01]  /*3da0*/  IMAD.MOV.U32 R128, RZ, RZ, 0x20 ;  /* 0x00000020ff807424 */ /* 0x000fe200078e00ff */
[C---:B------:R-:W-:Y:S01]  /*3db0*/  LOP3.LUT P0, R189, R209.reuse, 0x2, RZ, 0xc0, !PT ;  /* 0x00000002d1bd7812 */ /* 0x040fe2000780c0ff */
[----:B------:R-:W-:Y:S01]  /*3dc0*/  IMAD.MOV.U32 R129, RZ, RZ, 0x40 ;  /* 0x00000040ff817424 */ /* 0x000fe200078e00ff */
[----:B------:R-:W5:Y:S02]  /*3dd0*/  LDSM.16.M88.4 R16, [R198+0x4000] ;  /* 0x00400000c610783b */ /* 0x000f640000000200 */
[----:B------:R-:W-:Y:S02]  /*3de0*/  SEL R128, R128, 0xffffffe0, !P0 ;  /* 0xffffffe080807807 */ /* 0x000fe40004000000 */
[----:B----4-:R-:W4:Y:S01]  /*3df0*/  LDSM.16.M88.4 R8, [R198+0x4800] ;  /* 0x00480000c608783b */ /* 0x010f220000000200 */
[----:B------:R-:W-:Y:S02]  /*3e00*/  LOP3.LUT P0, R188, R209, 0x4, RZ, 0xc0, !PT ;  /* 0x00000004d1bc7812 */ /* 0x000fe4000780c0ff */
[----:B------:R-:W-:Y:S01]  /*3e10*/  IMAD.IADD R197, R199, 0x1, R128 ;  /* 0x00000001c7c57824 */ /* 0x000fe200078e0280 */
[----:B------:R-:W2:Y:S01]  /*3e20*/  LDSM.16.M88.4 R92, [R198+0x5000] ;  /* 0x00500000c65c783b */ /* 0x000ea20000000200 */
[----:B------:R-:W-:Y:S01]  /*3e30*/  IMAD.IADD R196, R128, 0x1, R198 ;  /* 0x0000000180c47824 */ /* 0x000fe200078e02c6 */
[----:B------:R-:W-:-:S02]  /*3e40*/  SEL R129, R129, 0xffffffc0, !P0 ;  /* 0xffffffc081817807 */ /* 0x000fc40004000000 */
[----:B------:R-:W3:Y:S03]  /*3e50*/  LDSM.16.M88.4 R84, [R198+0x5800] ;  /* 0x00580000c654783b */ /* 0x000ee60000000200 */
[----:B------:R-:W-:Y:S01]  /*3e60*/  IMAD.IADD R195, R199, 0x1, R129 ;  /* 0x00000001c7c37824 */ /* 0x000fe200078e0281 */
[----:B------:R-:W3:Y:S01]  /*3e70*/  LDSM.16.M88.4 R76, [R198+0x6000] ;  /* 0x00600000c64c783b */ /* 0x000ee20000000200 */
[----:B------:R-:W-:-:S03]  /*3e80*/  IMAD.IADD R185, R129, 0x1, R198 ;  /* 0x0000000181b97824 */ /* 0x000fc600078e02c6 */
[----:B------:R-:W3:Y:S04]  /*3e90*/  LDSM.16.M88.4 R68, [R198+0x6800] ;  /* 0x00680000c644783b */ /* 0x000ee80000000200 */
[----:B------:R-:W3:Y:S04]  /*3ea0*/  LDSM.16.M88.4 R60, [R198+0x7000] ;  /* 0x00700000c63c783b */ /* 0x000ee80000000200 */
[----:B-1----:R-:W1:Y:S04]  /*3eb0*/  LDSM.16.M88.4 R4, [R198+0x7800] ;  /* 0x00780000c604783b */ /* 0x002e680000000200 */
[----:B------:R-:W-:Y:S04]  /*3ec0*/  LDSM.16.M88.4 R32, [R197] ;  /* 0x00000000c520783b */ /* 0x000fe80000000200 */
[----:B------:R-:W1:Y:S01]  /*3ed0*/  LDSM.16.M88.4 R28, [R196+0x4000] ;  /* 0x00400000c41c783b */ /* 0x000e620000000200 */
[C---:B-----5:R-:W-:Y:S03]  /*3ee0*/  HMMA.16816.F32 R20, R52.reuse, R16, RZ ;  /* 0x000000103414723c */ /* 0x060fe600000018ff */
[----:B------:R-:W5:Y:S04]  /*3ef0*/  LDSM.16.M88.4 R24, [R196+0x4800] ;  /* 0x00480000c418783b */ /* 0x000f680000000200 */
[----:B------:R-:W5:Y:S01]  /*3f00*/  LD.E R134, desc[UR4][R2.64+0x18c] ;  /* 0x00018c0402867980 */ /* 0x000f62000c101900 */
[C---:B----4-:R-:W-:Y:S03]  /*3f10*/  HMMA.16816.F32 R12, R52.reuse, R8, RZ ;  /* 0x00000008340c723c */ /* 0x050fe600000018ff */
[----:B------:R-:W4:Y:S04]  /*3f20*/  LDSM.16.M88.4 R100, [R196+0x5000] ;  /* 0x00500000c464783b */ /* 0x000f280000000200 */
[----:B------:R-:W-:Y:S01]  /*3f30*/  LDSM.16.M88.4 R48, [R196+0x5800] ;  /* 0x00580000c430783b */ /* 0x000fe20000000200 */
[C---:B--2---:R-:W-:Y:S03]  /*3f40*/  HMMA.16816.F32 R96, R52.reuse, R92, RZ ;  /* 0x0000005c3460723c */ /* 0x044fe600000018ff */
[----:B------:R-:W-:Y:S04]  /*3f50*/  LDSM.16.M88.4 R44, [R196+0x6800] ;  /* 0x00680000c42c783b */ /* 0x000fe80000000200 */
[----:B------:R-:W-:Y:S01]  /*3f60*/  LDSM.16.M88.4 R40, [R196+0x7000] ;  /* 0x00700000c428783b */ /* 0x000fe20000000200 */
[C---:B---3--:R-:W-:Y:S03]  /*3f70*/  HMMA.16816.F32 R88, R52.reuse, R84, RZ ;  /* 0x000000543458723c */ /* 0x048fe600000018ff */
[----:B------:R-:W-:Y:S04]  /*3f80*/  LDSM.16.M88.4 R36, [R196+0x7800] ;  /* 0x00780000c424783b */ /* 0x000fe80000000200 */
[----:B------:R-:W-:Y:S01]  /*3f90*/  LDSM.16.M88.4 R116, [R198+0xa800] ;  /* 0x00a80000c674783b */ /* 0x000fe20000000200 */
[----:B------:R-:W-:Y:S01]  /*3fa0*/  HMMA.16816.F32 R80, R52, R76, RZ ;  /* 0x0000004c3450723c */ /* 0x000fe200000018ff */
[----:B------:R-:W-:-:S02]  /*3fb0*/  IMAD.IADD R194, R128, 0x1, R195 ;  /* 0x0000000180c27824 */ /* 0x000fc400078e02c3 */
[----:B------:R-:W-:Y:S04]  /*3fc0*/  LDSM.16.M88.4 R104, [R185+0x5000] ;  /* 0x00500000b968783b */ /* 0x000fe80000000200 */
[----:B------:R-:W-:Y:S01]  /*3fd0*/  LDSM.16.M88.4 R112, [R198+0xb000] ;  /* 0x00b00000c670783b */ /* 0x000fe20000000200 */
[C---:B------:R-:W-:Y:S03]  /*3fe0*/  HMMA.16816.F32 R72, R52.reuse, R68, RZ ;  /* 0x000000443448723c */ /* 0x040fe600000018ff */
[----:B------:R-:W-:Y:S04]  /*3ff0*/  LDSM.16.M88.4 R124, [R195+0x2000] ;  /* 0x00200000c37c783b */ /* 0x000fe80000000200 */
[----:B------:R-:W-:Y:S01]  /*4000*/  LDSM.16.M88.4 R120, [R185+0x9000] ;  /* 0x00900000b978783b */ /* 0x000fe20000000200 */
[C---:B------:R-:W-:Y:S01]  /*4010*/  HMMA.16816.F32 R64, R52.reuse, R60, RZ ;  /* 0x0000003c3440723c */ /* 0x040fe200000018ff */
[----:B------:R-:W-:Y:S01]  /*4020*/  IADD3 R225, PT, PT, R136, -R192, -R135 ;  /* 0x800000c088e17210 */ /* 0x000fe20007ffe887 */
[----:B------:R-:W-:Y:S01]  /*4030*/  VIADD R187, R0, 0xffffffff ;  /* 0xffffffff00bb7836 */ /* 0x000fe20000000000 */
[----:B------:R-:W-:Y:S01]  /*4040*/  SHF.R.U32.HI R191, RZ, 0x2, R209 ;  /* 0x00000002ffbf7819 */ /* 0x000fe200000116d1 */
[----:B------:R-:W0:Y:S04]  /*4050*/  LDGDEPBAR ;  /* 0x00000000000079af */ /* 0x000e280000000000 */
        /* <DEDUP_REMOVED lines=12> */
[----:B------:R-:W-:Y:S07]  /*4120*/  LDSM.16.M88.4 R28, [R195] ;  /* 0x00000000c31c783b */ /* 0x000fee0000000200 */
[C---:B-----5:R-:W-:Y:S08]  /*4130*/  HMMA.16816.F32 R12, R32.reuse, R24, R12 ;  /* 0x00000018200c723c */ /* 0x060ff0000000180c */
[C---:B------:R-:W-:Y:S01]  /*4140*/  HMMA.16816.F32 R8, R32.reuse, R26, R8 ;  /* 0x0000001a2008723c */ /* 0x040fe20000001808 */
[----:B------:R-:W-:Y:S07]  /*4150*/  LDSM.16.M88.4 R24, [R185+0x4000] ;  /* 0x00400000b918783b */ /* 0x000fee0000000200 */
[C---:B----4-:R-:W-:Y:S08]  /*4160*/  HMMA.16816.F32 R96, R32.reuse, R100, R96 ;  /* 0x000000642060723c */ /* 0x050ff00000001860 */
[C---:B-1----:R-:W-:Y:S08]  /*4170*/  HMMA.16816.F32 R80, R32.reuse, R4, R80 ;  /* 0x000000042050723c */ /* 0x042ff00000001850 */
[C---:B------:R-:W-:Y:S01]  /*4180*/  HMMA.16816.F32 R76, R32.reuse, R6, R76 ;  /* 0x00000006204c723c */ /* 0x040fe2000000184c */
[----:B------:R-:W1:Y:S07]  /*4190*/  LDSM.16.M88.4 R4, [R185+0x4800] ;  /* 0x00480000b904783b */ /* 0x000e6e0000000200 */
[C---:B------:R-:W-:Y:S01]  /*41a0*/  HMMA.16816.F32 R92, R32.reuse, R102, R92 ;  /* 0x00000066205c723c */ /* 0x040fe2000000185c */
[----:B------:R-:W-:Y:S01]  /*41b0*/  IMAD.IADD R184, R128, 0x1, R185 ;  /* 0x0000000180b87824 */ /* 0x000fe200078e02b9 */
[----:B------:R-:W-:Y:S04]  /*41c0*/  LDSM.16.M88.4 R100, [R185+0x5800] ;  /* 0x00580000b964783b */ /* 0x000fe80000000200 */
        /* <DEDUP_REMOVED lines=9> */
[----:B------:R-:W-:Y:S07]  /*4260*/  LDSM.16.M88.4 R40, [R194] ;  /* 0x00000000c228783b */ /* 0x000fee0000000200 */
[C---:B------:R-:W-:Y:S08]  /*4270*/  HMMA.16816.F32 R56, R32.reuse, R36, R56 ;  /* 0x000000242038723c */ /* 0x040ff00000001838 */
[----:B------:R-:W-:Y:S01]  /*4280*/  HMMA.16816.F32 R52, R32, R38, R52 ;  /* 0x000000262034723c */ /* 0x000fe20000001834 */
[----:B------:R-:W2:Y:S04]  /*4290*/  LDSM.16.M88.4 R32, [R185+0x7000] ;  /* 0x00700000b920783b */ /* 0x000ea80000000200 */
[----:B------:R-:W3:Y:S03]  /*42a0*/  LDSM.16.M88.4 R36, [R185+0x6800] ;  /* 0x00680000b924783b */ /* 0x000ee60000000200 */
        /* <DEDUP_REMOVED lines=23> */
[----:B------:R-:W5:Y:S04]  /*4420*/  LDSM.16.M88.4 R28, [R198+0x8000] ;  /* 0x00800000c61c783b */ /* 0x000f680000000200 */
[----:B------:R-:W-:Y:S03]  /*4430*/  LDSM.16.M88.4 R44, [R184+0x7800] ;  /* 0x00780000b82c783b */ /* 0x000fe60000000200 */
        /* <DEDUP_REMOVED lines=8> */
[----:B------:R-:W-:Y:S07]  /*44c0*/  LDSM.16.M88.4 R108, [R198+0xb800] ;  /* 0x00b80000c66c783b */ /* 0x000fee0000000200 */
[C---:B--2---:R-:W-:Y:S08]  /*44d0*/  HMMA.16816.F32 R80, R40.reuse, R32, R80 ;  /* 0x000000202850723c */ /* 0x044ff00000001850 */
[C---:B------:R-:W-:Y:S01]  /*44e0*/  HMMA.16816.F32 R76, R40.reuse, R34, R76 ;  /* 0x00000022284c723c */ /* 0x040fe2000000184c */
[----:B------:R-:W2:Y:S07]  /*44f0*/  LDSM.16.M88.4 R32, [R198+0xa000] ;  /* 0x00a00000c620783b */ /* 0x000eae0000000200 */
[C---:B---3--:R-:W-:Y:S08]  /*4500*/  HMMA.16816.F32 R88, R40.reuse, R36, R88 ;  /* 0x000000242858723c */ /* 0x048ff00000001858 */
[----:B------:R-:W-:Y:S01]  /*4510*/  HMMA.16816.F32 R84, R40, R38, R84 ;  /* 0x000000262854723c */ /* 0x000fe20000001854 */
[----:B------:R-:W3:Y:S07]  /*4520*/  LDSM.16.M88.4 R36, [R198+0x9800] ;  /* 0x00980000c624783b */ /* 0x000eee0000000200 */
[C---:B-----5:R-:W-:Y:S08]  /*4530*/  HMMA.16816.F32 R20, R104.reuse, R28, R20 ;  /* 0x0000001c6814723c */ /* 0x060ff00000001814 */
[C---:B------:R-:W-:Y:S01]  /*4540*/  HMMA.16816.F32 R16, R104.reuse, R30, R16 ;  /* 0x0000001e6810723c */ /* 0x040fe20000001810 */
[----:B------:R-:W-:Y:S07]  /*4550*/  LDSM.16.M88.4 R28, [R196+0x8000] ;  /* 0x00800000c41c783b */ /* 0x000fee0000000200 */
[C---:B-1----:R-:W-:Y:S08]  /*4560*/  HMMA.16816.F32 R96, R104.reuse, R4, R96 ;  /* 0x000000046860723c */ /* 0x042ff00000001860 */
[----:B------:R-:W-:Y:S01]  /*4570*/  HMMA.16816.F32 R92, R104, R6, R92 ;  /* 0x00000006685c723c */ /* 0x000fe2000000185c */
[----:B------:R-:W1:Y:S07]  /*4580*/  LDSM.16.M88.4 R4, [R197+0x2000] ;  /* 0x00200000c504783b */ /* 0x000e6e0000000200 */
[C---:B------:R-:W-:Y:S08]  /*4590*/  HMMA.16816.F32 R72, R40.reuse, R100, R72 ;  /* 0x000000642848723c */ /* 0x040ff00000001848 */
[----:B------:R-:W-:Y:S01]  /*45a0*/  HMMA.16816.F32 R68, R40, R102, R68 ;  /* 0x000000662844723c */ /* 0x000fe20000001844 */
[----:B------:R-:W5:Y:S07]  /*45b0*/  LDSM.16.M88.4 R100, [R196+0x9000] ;  /* 0x00900000c464783b */ /* 0x000f6e0000000200 */
[C---:B----4-:R-:W-:Y:S08]  /*45c0*/  HMMA.16816.F32 R12, R104.reuse, R24, R12 ;  /* 0x00000018680c723c */ /* 0x050ff0000000180c */
[C---:B------:R-:W-:Y:S01]  /*45d0*/  HMMA.16816.F32 R8, R104.reuse, R26, R8 ;  /* 0x0000001a6808723c */ /* 0x040fe20000001808 */
[----:B------:R-:W4:Y:S07]  /*45e0*/  LDSM.16.M88.4 R24, [R196+0x8800] ;  /* 0x00880000c418783b */ /* 0x000f2e0000000200 */
        /* <DEDUP_REMOVED lines=11> */
[----:B------:R-:W-:Y:S01]  /*46a0*/  HMMA.16816.F32 R84, R104, R38, R84 ;  /* 0x000000266854723c */ /* 0x000fe20000001854 */
[----:B------:R-:W3:Y:S07]  /*46b0*/  LDSM.16.M88.4 R36, [R196+0xb000] ;  /* 0x00b00000c424783b */ /* 0x000eee0000000200 */
[C---:B-1----:R-:W-:Y:S08]  /*46c0*/  HMMA.16816.F32 R20, R4.reuse, R28, R20 ;  /* 0x0000001c0414723c */ /* 0x042ff00000001814 */
[C---:B------:R-:W-:Y:S01]  /*46d0*/  HMMA.16816.F32 R16, R4.reuse, R30, R16 ;  /* 0x0000001e0410723c */ /* 0x040fe20000001810 */
[----:B------:R-:W1:Y:S07]  /*46e0*/  LDSM.16.M88.4 R28, [R185+0x8000] ;  /* 0x00800000b91c783b */ /* 0x000e6e0000000200 */
[C---:B-----5:R-:W-:Y:S08]  /*46f0*/  HMMA.16816.F32 R96, R4.reuse, R100, R96 ;  /* 0x000000640460723c */ /* 0x060ff00000001860 */
[----:B------:R-:W-:Y:S01]  /*4700*/  HMMA.16816.F32 R92, R4, R102, R92 ;  /* 0x00000066045c723c */ /* 0x000fe2000000185c */
[----:B------:R-:W5:Y:S07]  /*4710*/  LDSM.16.M88.4 R100, [R185+0xb800] ;  /* 0x00b80000b964783b */ /* 0x000f6e0000000200 */
[C---:B------:R-:W-:Y:S08]  /*4720*/  HMMA.16816.F32 R56, R104.reuse, R108, R56 ;  /* 0x0000006c6838723c */ /* 0x040ff00000001838 */
[----:B------:R-:W-:Y:S01]  /*4730*/  HMMA.16816.F32 R52, R104, R110, R52 ;  /* 0x0000006e6834723c */ /* 0x000fe20000001834 */
[----:B------:R-:W-:Y:S07]  /*4740*/  LDSM.16.M88.4 R108, [R185+0xa800] ;  /* 0x00a80000b96c783b */ /* 0x000fee0000000200 */
[C---:B----4-:R-:W-:Y:S08]  /*4750*/  HMMA.16816.F32 R12, R4.reuse, R24, R12 ;  /* 0x00000018040c723c */ /* 0x050ff0000000180c */
        /* <DEDUP_REMOVED lines=23> */
[----:B------:R-:W-:Y:S04]  /*48d0*/  LDSM.16.M88.4 R4, [R194+0x2000] ;  /* 0x00200000c204783b */ /* 0x000fe80000000200 */
[----:B------:R-:W-:Y:S03]  /*48e0*/  LDSM.16.M88.4 R36, [R184+0x9800] ;  /* 0x00980000b824783b */ /* 0x000fe60000000200 */
[C---:B-1----:R-:W-:Y:S08]  /*48f0*/  HMMA.16816.F32 R20, R124.reuse, R28, R20 ;  /* 0x0000001c7c14723c */ /* 0x042ff00000001814 */
[C---:B------:R-:W-:Y:S01]  /*4900*/  HMMA.16816.F32 R16, R124.reuse, R30, R16 ;  /* 0x0000001e7c10723c */ /* 0x040fe20000001810 */
[----:B------:R-:W1:Y:S07]  /*4910*/  LDSM.16.M88.4 R28, [R184+0xa800] ;  /* 0x00a80000b81c783b */ /* 0x000e6e0000000200 */
[C---:B-----5:R-:W-:Y:S08]  /*4920*/  HMMA.16816.F32 R56, R124.reuse, R100, R56 ;  /* 0x000000647c38723c */ /* 0x060ff00000001838 */
[C---:B------:R-:W-:Y:S01]  /*4930*/  HMMA.16816.F32 R52, R124.reuse, R102, R52 ;  /* 0x000000667c34723c */ /* 0x040fe20000001834 */
[----:B------:R-:W2:Y:S07]  /*4940*/  LDSM.16.M88.4 R100, [R184+0xb800] ;  /* 0x00b80000b864783b */ /* 0x000eae0000000200 */
[C---:B----4-:R-:W-:Y:S08]  /*4950*/  HMMA.16816.F32 R12, R124.reuse, R24, R12 ;  /* 0x000000187c0c723c */ /* 0x050ff0000000180c */
[----:B------:R-:W-:Y:S01]  /*4960*/  HMMA.16816.F32 R8, R124, R26, R8 ;  /* 0x0000001a7c08723c */ /* 0x000fe20000001808 */
[----:B------:R-:W3:Y:S01]  /*4970*/  LDSM.16.M88.4 R24, [R184+0xb000] ;  /* 0x00b00000b818783b */ /* 0x000ee20000000200 */
[----:B------:R-:W-:Y:S01]  /*4980*/  IMAD.SHL.U32 R135, R209, 0x2, RZ ;  /* 0x00000002d1877824 */ /* 0x000fe200078e00ff */
[----:B------:R-:W-:Y:S01]  /*4990*/  LOP3.LUT R191, R191, 0x7, RZ, 0xc0, !PT ;  /* 0x00000007bfbf7812 */ /* 0x000fe200078ec0ff */
[----:B------:R-:W-:-:S04]  /*49a0*/  DEPBAR.LE SB0, 0x0 ;  /* 0x000080000000791a */ /* 0x000fc80000000000 */
[C---:B------:R-:W-:Y:S08]  /*49b0*/  HMMA.16816.F32 R68, R124.reuse, R110, R68 ;  /* 0x0000006e7c44723c */ /* 0x040ff00000001844 */
[C---:B------:R-:W-:Y:S08]  /*49c0*/  HMMA.16816.F32 R64, R124.reuse, R104, R64 ;  /* 0x000000687c40723c */ /* 0x040ff00000001840 */
[C---:B------:R-:W-:Y:S08]  /*49d0*/  HMMA.16816.F32 R88, R124.reuse, R116, R88 ;  /* 0x000000747c58723c */ /* 0x040ff00000001858 */
[----:B------:R-:W-:Y:S01]  /*49e0*/  HMMA.16816.F32 R84, R124, R118, R84 ;  /* 0x000000767c54723c */ /* 0x000fe20000001854 */
[----:B------:R-:W-:-:S07]  /*49f0*/  LOP3.LUT R190, R210, 0x1f0, RZ, 0xc0, !PT ;  /* 0x000001f0d2be7812 */ /* 0x000fce00078ec0ff */
[----:B------:R-:W-:Y:S01]  /*4a00*/  HMMA.16816.F32 R60, R124, R106, R60 ;  /* 0x0000006a7c3c723c */ /* 0x000fe2000000183c */
[----:B------:R-:W-:-:S07]  /*4a10*/  LOP3.LUT R135, R135, 0x6, RZ, 0xc0, !PT ;  /* 0x0000000687877812 */ /* 0x000fce00078ec0ff */
[----:B-1----:R-:W-:Y:S01]  /*4a20*/  HMMA.16816.F32 R68, R4, R30, R68 ;  /* 0x0000001e0444723c */ /* 0x002fe20000001844 */
[----:B------:R-:W-:-:S07]  /*4a30*/  IMAD.SHL.U32 R30, R187, 0x80, RZ ;  /* 0x00000080bb1e7824 */ /* 0x000fce00078e00ff */
[----:B------:R-:W-:Y:S08]  /*4a40*/  HMMA.16816.F32 R96, R124, R120, R96 ;  /* 0x000000787c60723c */ /* 0x000ff00000001860 */
[C---:B--2---:R-:W-:Y:S08]  /*4a50*/  HMMA.16816.F32 R56, R4.reuse, R100, R56 ;  /* 0x000000640438723c */ /* 0x044ff00000001838 */
[----:B------:R-:W-:Y:S01]  /*4a60*/  HMMA.16816.F32 R16, R4, R50, R16 ;  /* 0x000000320410723c */ /* 0x000fe20000001810 */
[----:B------:R-:W-:-:S07]  /*4a70*/  LOP3.LUT R50, R191, R190, RZ, 0xfc, !PT ;  /* 0x000000bebf327212 */ /* 0x000fce00078efcff */
[----:B---3--:R-:W-:Y:S01]  /*4a80*/  HMMA.16816.F32 R64, R4, R24, R64 ;  /* 0x000000180440723c */ /* 0x008fe20000001840 */
[----:B------:R-:W-:-:S07]  /*4a90*/  IMAD R222, R235, 0x40, R50 ;  /* 0x00000040ebde7824 */ /* 0x000fce00078e0232 */
[----:B------:R-:W-:Y:S01]  /*4aa0*/  HMMA.16816.F32 R92, R124, R122, R92 ;  /* 0x0000007a7c5c723c */ /* 0x000fe2000000185c */
[----:B------:R-:W-:-:S07]  /*4ab0*/  IMAD.IADD R50, R132, 0x1, R50 ;  /* 0x0000000184327824 */ /* 0x000fce00078e0232 */
[----:B------:R-:W-:Y:S01]  /*4ac0*/  HMMA.16816.F32 R20, R4, R48, R20 ;  /* 0x000000300414723c */ /* 0x000fe20000001814 */
[----:B------:R-:W-:-:S07]  /*4ad0*/  LOP3.LUT R48, R30, R135, RZ, 0xfc, !PT ;  /* 0x000000871e307212 */ /* 0x000fce00078efcff */
[----:B------:R-:W-:Y:S01]  /*4ae0*/  HMMA.16816.F32 R8, R4, R46, R8 ;  /* 0x0000002e0408723c */ /* 0x000fe20000001808 */
[----:B------:R-:W-:-:S07]  /*4af0*/  IMAD.IADD R148, R48, 0x1, R192 ;  /* 0x0000000130947824 */ /* 0x000fce00078e02c0 */
[C---:B------:R-:W-:Y:S08]  /*4b00*/  HMMA.16816.F32 R80, R124.reuse, R112, R80 ;  /* 0x000000707c50723c */ /* 0x040ff00000001850 */
[C---:B------:R-:W-:Y:S08]  /*4b10*/  HMMA.16816.F32 R76, R124.reuse, R114, R76 ;  /* 0x000000727c4c723c */ /* 0x040ff0000000184c */
[----:B------:R-:W-:Y:S08]  /*4b20*/  HMMA.16816.F32 R72, R124, R108, R72 ;  /* 0x0000006c7c48723c */ /* 0x000ff00000001848 */
[----:B------:R-:W-:Y:S01]  /*4b30*/  HMMA.16816.F32 R88, R4, R36, R88 ;  /* 0x000000240458723c */ /* 0x000fe20000001858 */
[----:B------:R-:W-:-:S07]  /*4b40*/  IADD3 R138, PT, PT, R50, -0x18, -R148 ;  /* 0xffffffe8328a7810 */ /* 0x000fce0007ffe894 */
[----:B------:R-:W-:Y:S01]  /*4b50*/  HMMA.16816.F32 R84, R4, R38, R84 ;  /* 0x000000260454723c */ /* 0x000fe20000001854 */
[----:B------:R-:W-:-:S07]  /*4b60*/  IABS R138, R138 ;  /* 0x0000008a008a7213 */ /* 0x000fce0000000000 */
[----:B------:R-:W-:Y:S01]  /*4b70*/  HMMA.16816.F32 R60, R4, R26, R60 ;  /* 0x0000001a043c723c */ /* 0x000fe2000000183c */
[-C--:B------:R-:W-:Y:S01]  /*4b80*/  FMUL.FTZ R56, R56, R134.reuse ;  /* 0x0000008638387220 */ /* 0x080fe20000410000 */
[----:B------:R-:W-:-:S06]  /*4b90*/  FMUL.FTZ R65, R65, R134 ;  /* 0x0000008641417220 */ /* 0x000fcc0000410000 */
[C---:B------:R-:W-:Y:S01]  /*4ba0*/  HMMA.16816.F32 R12, R4.reuse, R44, R12 ;  /* 0x0000002c040c723c */ /* 0x040fe2000000180c */
[-C--:B------:R-:W-:Y:S01]  /*4bb0*/  FMUL.FTZ R9, R9, R134.reuse ;  /* 0x0000008609097220 */ /* 0x080fe20000410000 */
[-C--:B------:R-:W-:Y:S01]  /*4bc0*/  FMUL.FTZ R89, R89, R134.reuse ;  /* 0x0000008659597220 */ /* 0x080fe20000410000 */
[----:B------:R-:W-:Y:S05]  /*4bd0*/  MUFU.TANH R149, R65 ;  /* 0x0000004100957308 */ /* 0x000fea0000002400 */
[----:B------:R-:W-:Y:S01]  /*4be0*/  HMMA.16816.F32 R96, R4, R40, R96 ;  /* 0x000000280460723c */ /* 0x000fe20000001860 */
[----:B------:R-:W-:Y:S01]  /*4bf0*/  FMUL.FTZ R8, R8, R134 ;  /* 0x0000008608087220 */ /* 0x000fe20000410000 */
[----:B------:R-:W-:-:S06]  /*4c00*/  IADD3 R107, PT, PT, R50, -0x70, -R148 ;  /* 0xffffff90326b7810 */ /* 0x000fcc0007ffe894 */
[C---:B------:R-:W-:Y:S01]  /*4c10*/  HMMA.16816.F32 R52, R4.reuse, R102, R52 ;  /* 0x000000660434723c */ /* 0x040fe20000001834 */
[----:B------:R-:W-:Y:S02]  /*4c20*/  I2FP.F32.S32 R102, R138 ;  /* 0x0000008a00667245 */ /* 0x000fe40000201400 */
[----:B------:R-:W1:Y:S05]  /*4c30*/  MUFU.TANH R138, R56 ;  /* 0x00000038008a7308 */ /* 0x000e6a0000002400 */
[C---:B------:R-:W-:Y:S01]  /*4c40*/  HMMA.16816.F32 R92, R4.reuse, R42, R92 ;  /* 0x0000002a045c723c */ /* 0x040fe2000000185c */
[----:B------:R-:W-:Y:S02]  /*4c50*/  IADD3 R112, PT, PT, R50, -0x61, -R148 ;  /* 0xffffff9f32707810 */ /* 0x000fe40007ffe894 */
[----:B------:R-:W2:Y:S05]  /*4c60*/  MUFU.TANH R142, R9 ;  /* 0x00000009008e7308 */ /* 0x000eaa0000002400 */
[----:B------:R-:W-:Y:S01]  /*4c70*/  HMMA.16816.F32 R80, R4, R32, R80 ;  /* 0x000000200450723c */ /* 0x000fe20000001850 */
[----:B------:R-:W-:Y:S01]  /*4c80*/  IADD3 R137, PT, PT, R137, R136, -R192 ;  /* 0x0000008889897210 */ /* 0x000fe20007ffe8c0 */
[----:B------:R-:W-:-:S06]  /*4c90*/  FMUL.FTZ R60, R60, R134 ;  /* 0x000000863c3c7220 */ /* 0x000fcc0000410000 */
[C---:B------:R-:W-:Y:S01]  /*4ca0*/  HMMA.16816.F32 R76, R4.reuse, R34, R76 ;  /* 0x00000022044c723c */ /* 0x040fe2000000184c */
[--C-:B------:R-:W-:Y:S01]  /*4cb0*/  IADD3 R101, PT, PT, R50, -0x19, -R148.reuse ;  /* 0xffffffe732657810 */ /* 0x100fe20007ffe894 */
[----:B------:R-:W-:Y:S06]  /*4cc0*/  MUFU.TANH R143, R8 ;  /* 0x00000008008f7308 */ /* 0x000fec0000002400 */
[----:B------:R-:W-:Y:S01]  /*4cd0*/  HMMA.16816.F32 R72, R4, R28, R72 ;  /* 0x0000001c0448723c */ /* 0x000fe20000001848 */
[-C--:B------:R-:W-:Y:S01]  /*4ce0*/  FMUL.FTZ R5, R84, R134.reuse ;  /* 0x0000008654057220 */ /* 0x080fe20000410000 */
[----:B------:R-:W3:Y:S01]  /*4cf0*/  MUFU.TANH R4, R89 ;  /* 0x0000005900047308 */ /* 0x000ee20000002400 */
[----:B------:R-:W-:Y:S01]  /*4d00*/  IABS R107, R107 ;  /* 0x0000006b006b7213 */ /* 0x000fe20000000000 */
[-C--:B------:R-:W-:Y:S01]  /*4d10*/  FMUL.FTZ R17, R17, R134.reuse ;  /* 0x0000008611117220 */ /* 0x080fe20000410000 */
[--C-:B------:R-:W-:Y:S01]  /*4d20*/  IADD3 R146, PT, PT, R50, -0x9, -R148.reuse ;  /* 0xfffffff732927810 */ /* 0x100fe20007ffe894 */
[----:B------:R-:W-:Y:S01]  /*4d30*/  FMUL.FTZ R12, R12, R134 ;  /* 0x000000860c0c7220 */ /* 0x000fe20000410000 */
[----:B------:R-:W-:-:S02]  /*4d40*/  IADD3 R124, PT, PT, R50, -0x31, -R148 ;  /* 0xffffffcf327c7810 */ /* 0x000fc40007ffe894 */
[----:B------:R-:W-:Y:S01]  /*4d50*/  IABS R112, R112 ;  /* 0x0000007000707213 */ /* 0x000fe20000000000 */
[----:B------:R-:W4:Y:S01]  /*4d60*/  MUFU.TANH R5, R5 ;  /* 0x0000000500057308 */ /* 0x000f220000002400 */
[----:B------:R-:W-:Y:S01]  /*4d70*/  IMAD.IADD R225, R222, 0x1, R225 ;  /* 0x00000001dee17824 */ /* 0x000fe200078e02e1 */
[--C-:B------:R-:W-:Y:S01]  /*4d80*/  IADD3 R145, PT, PT, R50, -0x10, -R148.reuse ;  /* 0xfffffff032917810 */ /* 0x100fe20007ffe894 */
[----:B------:R-:W-:Y:S01]  /*4d90*/  IMAD.IADD R222, R222, 0x1, R137 ;  /* 0x00000001dede7824 */ /* 0x000fe200078e0289 */
[----:B------:R-:W-:Y:S02]  /*4da0*/  IABS R101, R101 ;  /* 0x0000006500657213 */ /* 0x000fe40000000000 */
[----:B------:R-:W-:Y:S02]  /*4db0*/  I2FP.F32.S32 R107, R107 ;  /* 0x0000006b006b7245 */ /* 0x000fe40000201400 */
[----:B------:R-:W-:Y:S01]  /*4dc0*/  IADD3 R123, PT, PT, R50, -0x38, -R148 ;  /* 0xffffffc8327b7810 */ /* 0x000fe20007ffe894 */
[----:B------:R-:W5:Y:S01]  /*4dd0*/  MUFU.TANH R106, R17 ;  /* 0x00000011006a7308 */ /* 0x000f620000002400 */
[----:B------:R-:W-:-:S02]  /*4de0*/  IABS R146, R146 ;  /* 0x0000009200927213 */ /* 0x000fc40000000000 */
[----:B------:R-:W-:Y:S02]  /*4df0*/  IABS R124, R124 ;  /* 0x0000007c007c7213 */ /* 0x000fe40000000000 */
[----:B------:R-:W-:Y:S01]  /*4e00*/  I2FP.F32.S32 R112, R112 ;  /* 0x0000007000707245 */ /* 0x000fe20000201400 */
[-C--:B------:R-:W-:Y:S01]  /*4e10*/  FMUL.FTZ R21, R21, R134.reuse ;  /* 0x0000008615157220 */ /* 0x080fe20000410000 */
[----:B------:R-:W-:Y:S01]  /*4e20*/  IADD3 R137, PT, PT, R50, -0x29, -R148 ;  /* 0xffffffd732897810 */ /* 0x000fe20007ffe894 */
[----:B------:R2:W5:Y:S01]  /*4e30*/  MUFU.TANH R104, R12 ;  /* 0x0000000c00687308 */ /* 0x0005620000002400 */
[-C--:B------:R-:W-:Y:S01]  /*4e40*/  FMUL.FTZ R20, R20, R134.reuse ;  /* 0x0000008614147220 */ /* 0x080fe20000410000 */
[-C--:B------:R-:W-:Y:S01]  /*4e50*/  FMUL.FTZ R61, R61, R134.reuse ;  /* 0x000000863d3d7220 */ /* 0x080fe20000410000 */
[----:B------:R-:W-:Y:S01]  /*4e60*/  FMUL.FTZ R97, R97, R134 ;  /* 0x0000008661617220 */ /* 0x000fe20000410000 */
[----:B------:R-:W-:Y:S01]  /*4e70*/  IABS R145, R145 ;  /* 0x0000009100917213 */ /* 0x000fe20000000000 */
[----:B-1----:R-:W-:Y:S01]  /*4e80*/  FFMA.FTZ R138, -R240, R107, R138 ;  /* 0x0000006bf08a7223 */ /* 0x002fe2000001018a */
[----:B------:R-:W-:-:S02]  /*4e90*/  I2FP.F32.S32 R101, R101 ;  /* 0x0000006500657245 */ /* 0x000fc40000201400 */
[----:B------:R-:W1:Y:S01]  /*4ea0*/  MUFU.TANH R60, R60 ;  /* 0x0000003c003c7308 */ /* 0x000e620000002400 */
[----:B------:R-:W-:Y:S01]  /*4eb0*/  IADD3 R147, PT, PT, R50, -0x1, -R148 ;  /* 0xffffffff32937810 */ /* 0x000fe20007ffe894 */
[----:B------:R-:W-:Y:S01]  /*4ec0*/  FMUL.FTZ R92, R92, R134 ;  /* 0x000000865c5c7220 */ /* 0x000fe20000410000 */
[----:B------:R-:W-:Y:S01]  /*4ed0*/  IABS R123, R123 ;  /* 0x0000007b007b7213 */ /* 0x000fe20000000000 */
[----:B------:R-:W-:Y:S01]  /*4ee0*/  IMAD.MOV.U32 R7, RZ, RZ, R146 ;  /* 0x000000ffff077224 */ /* 0x000fe200078e0092 */
[----:B------:R-:W-:Y:S01]  /*4ef0*/  I2FP.F32.S32 R124, R124 ;  /* 0x0000007c007c7245 */ /* 0x000fe20000201400 */
[----:B------:R-:W-:Y:S01]  /*4f00*/  FMUL.FTZ R85, R85, R134 ;  /* 0x0000008655557220 */ /* 0x000fe20000410000 */
[--C-:B------:R-:W-:Y:S01]  /*4f10*/  IADD3 R111, PT, PT, R50, -0x68, -R148.reuse ;  /* 0xffffff98326f7810 */ /* 0x100fe20007ffe894 */
[----:B------:R-:W-:Y:S01]  /*4f20*/  FFMA.FTZ R149, -R240, R112, R149 ;  /* 0x00000070f0957223 */ /* 0x000fe20000010195 */
[----:B------:R-:W-:Y:S01]  /*4f30*/  IABS R137, R137 ;  /* 0x0000008900897213 */ /* 0x000fe20000000000 */
[-C--:B------:R-:W-:Y:S01]  /*4f40*/  FMUL.FTZ R107, R16, R134.reuse ;  /* 0x00000086106b7220 */ /* 0x080fe20000410000 */
[----:B------:R-:W1:Y:S01]  /*4f50*/  MUFU.TANH R109, R21 ;  /* 0x00000015006d7308 */ /* 0x000e620000002400 */
[-C--:B------:R-:W-:Y:S01]  /*4f60*/  FMUL.FTZ R22, R22, R134.reuse ;  /* 0x0000008616167220 */ /* 0x080fe20000410000 */
[----:B------:R-:W-:Y:S01]  /*4f70*/  FMUL.FTZ R57, R57, R134 ;  /* 0x0000008639397220 */ /* 0x000fe20000410000 */
[C-C-:B------:R-:W-:Y:S01]  /*4f80*/  IADD3 R139, PT, PT, R50.reuse, -0x11, -R148.reuse ;  /* 0xffffffef328b7810 */ /* 0x140fe20007ffe894 */
[C---:B--2---:R-:W-:Y:S01]  /*4f90*/  VIADD R12, R50.reuse, 0x8 ;  /* 0x00000008320c7836 */ /* 0x044fe20000000000 */
[----:B------:R-:W-:Y:S01]  /*4fa0*/  IADD3 R100, PT, PT, R50, -0x20, -R148 ;  /* 0xffffffe032647810 */ /* 0x000fe20007ffe894 */
[----:B------:R-:W-:-:S02]  /*4fb0*/  IMAD.MOV.U32 R6, RZ, RZ, R145 ;  /* 0x000000ffff067224 */ /* 0x000fc400078e0091 */
[----:B------:R-:W2:Y:S01]  /*4fc0*/  MUFU.TANH R146, R61 ;  /* 0x0000003d00927308 */ /* 0x000ea20000002400 */
[----:B------:R-:W-:Y:S01]  /*4fd0*/  IADD3 R126, PT, PT, R50, -0x21, -R148 ;  /* 0xffffffdf327e7810 */ /* 0x000fe20007ffe894 */
[----:B------:R-:W-:Y:S01]  /*4fe0*/  FFMA.FTZ R101, -R240, R101, R142 ;  /* 0x00000065f0657223 */ /* 0x000fe2000001018e */
[----:B------:R-:W-:Y:S01]  /*4ff0*/  IADD3 R125, PT, PT, R50, -0x28, -R148 ;  /* 0xffffffd8327d7810 */ /* 0x000fe20007ffe894 */
[----:B---3--:R-:W-:Y:S01]  /*5000*/  FFMA.FTZ R142, -R240, R124, R4 ;  /* 0x0000007cf08e7223 */ /* 0x008fe20000010104 */
[----:B------:R-:W-:-:S03]  /*5010*/  IADD3 R127, PT, PT, R50, -0x30, -R148 ;  /* 0xffffffd0327f7810 */ /* 0x000fc60007ffe894 */
[----:B------:R-:W3:Y:S01]  /*5020*/  MUFU.TANH R112, R20 ;  /* 0x0000001400707308 */ /* 0x000ee20000002400 */
[C-C-:B------:R-:W-:Y:S02]  /*5030*/  IADD3 R122, PT, PT, R50.reuse, -0x39, -R148.reuse ;  /* 0xffffffc7327a7810 */ /* 0x140fe40007ffe894 */
[C-C-:B------:R-:W-:Y:S02]  /*5040*/  IADD3 R121, PT, PT, R50.reuse, -0x40, -R148.reuse ;  /* 0xffffffc032797810 */ /* 0x140fe40007ffe894 */
[C-C-:B------:R-:W-:Y:S02]  /*5050*/  IADD3 R120, PT, PT, R50.reuse, -0x41, -R148.reuse ;  /* 0xffffffbf32787810 */ /* 0x140fe40007ffe894 */
[C-C-:B------:R-:W-:Y:S01]  /*5060*/  IADD3 R119, PT, PT, R50.reuse, -0x48, -R148.reuse ;  /* 0xffffffb832777810 */ /* 0x140fe20007ffe894 */
[----:B------:R-:W-:Y:S01]  /*5070*/  MUFU.TANH R140, R97 ;  /* 0x00000061008c7308 */ /* 0x000fe20000002400 */
[C-C-:B------:R-:W-:Y:S02]  /*5080*/  IADD3 R118, PT, PT, R50.reuse, -0x49, -R148.reuse ;  /* 0xffffffb732767810 */ /* 0x140fe40007ffe894 */
[----:B------:R-:W-:-:S02]  /*5090*/  IADD3 R117, PT, PT, R50, -0x50, -R148 ;  /* 0xffffffb032757810 */ /* 0x000fc40007ffe894 */
[C-C-:B------:R-:W-:Y:S02]  /*50a0*/  IADD3 R114, PT, PT, R50.reuse, -0x51, -R148.reuse ;  /* 0xffffffaf32727810 */ /* 0x140fe40007ffe894 */
[C-C-:B------:R-:W-:Y:S01]  /*50b0*/  IADD3 R113, PT, PT, R50.reuse, -0x58, -R148.reuse ;  /* 0xffffffa832717810 */ /* 0x140fe20007ffe894 */
[----:B------:R4:W-:Y:S01]  /*50c0*/  MUFU.TANH R97, R92 ;  /* 0x0000005c00617308 */ /* 0x0009e20000002400 */
[C-C-:B------:R-:W-:Y:S02]  /*50d0*/  IADD3 R116, PT, PT, R50.reuse, -0x59, -R148.reuse ;  /* 0xffffffa732747810 */ /* 0x140fe40007ffe894 */
[C-C-:B------:R-:W-:Y:S02]  /*50e0*/  IADD3 R115, PT, PT, R50.reuse, -0x60, -R148.reuse ;  /* 0xffffffa032737810 */ /* 0x140fe40007ffe894 */
[C-C-:B------:R-:W-:Y:S02]  /*50f0*/  IADD3 R108, PT, PT, R50.reuse, -0x69, -R148.reuse ;  /* 0xffffff97326c7810 */ /* 0x140fe40007ffe894 */
[C-C-:B------:R-:W-:Y:S01]  /*5100*/  IADD3 R105, PT, PT, R50.reuse, -0x71, -R148.reuse ;  /* 0xffffff8f32697810 */ /* 0x140fe20007ffe894 */
[----:B------:R5:W-:Y:S01]  /*5110*/  MUFU.TANH R145, R85 ;  /* 0x0000005500917308 */ /* 0x000be20000002400 */
[----:B------:R-:W-:-:S02]  /*5120*/  IADD3 R51, PT, PT, R50, -0x78, -R148 ;  /* 0xffffff8832337810 */ /* 0x000fc40007ffe894 */
[C-C-:B------:R-:W-:Y:S01]  /*5130*/  IADD3 R46, PT, PT, R50.reuse, -0x79, -R148.reuse ;  /* 0xffffff87322e7810 */ /* 0x140fe20007ffe894 */
[----:B------:R-:W-:Y:S01]  /*5140*/  IMAD.IADD R50, R50, 0x1, -R148 ;  /* 0x0000000132327824 */ /* 0x000fe200078e0a94 */
[----:B------:R-:W-:Y:S02]  /*5150*/  IABS R147, R147 ;  /* 0x0000009300937213 */ /* 0x000fe40000000000 */
[----:B------:R-:W-:Y:S01]  /*5160*/  I2FP.F32.S32 R123, R123 ;  /* 0x0000007b007b7245 */ /* 0x000fe20000201400 */
[-C--:B------:R-:W-:Y:S01]  /*5170*/  FMUL.FTZ R4, R52, R134.reuse ;  /* 0x0000008634047220 */ /* 0x080fe20000410000 */
[----:B------:R-:W-:Y:S01]  /*5180*/  IABS R111, R111 ;  /* 0x0000006f006f7213 */ /* 0x000fe20000000000 */
[-C--:B----4-:R-:W-:Y:S01]  /*5190*/  FMUL.FTZ R92, R93, R134.reuse ;  /* 0x000000865d5c7220 */ /* 0x090fe20000410000 */
[----:B------:R4:W-:Y:S01]  /*51a0*/  MUFU.TANH R110, R22 ;  /* 0x00000016006e7308 */ /* 0x0009e20000002400 */
[----:B------:R-:W-:Y:S01]  /*51b0*/  FMUL.FTZ R13, R13, R134 ;  /* 0x000000860d0d7220 */ /* 0x000fe20000410000 */
[----:B------:R-:W-:Y:S01]  /*51c0*/  FFMA.FTZ R102, -R240, R102, R143 ;  /* 0x00000066f0667223 */ /* 0x000fe2000001018f */
[----:B------:R-:W-:Y:S01]  /*51d0*/  IMAD.MOV.U32 R84, RZ, RZ, R147 ;  /* 0x000000ffff547224 */ /* 0x000fe200078e0093 */
[----:B-----5:R-:W-:-:S04]  /*51e0*/  I2FP.F32.S32 R85, R137 ;  /* 0x0000008900557245 */ /* 0x020fc80000201400 */
[----:B------:R-:W5:Y:S01]  /*51f0*/  MUFU.TANH R137, R57 ;  /* 0x0000003900897308 */ /* 0x000f620000002400 */
[----:B------:R-:W-:Y:S01]  /*5200*/  I2FP.F32.S32 R7, R7 ;  /* 0x0000000700077245 */ /* 0x000fe20000201400 */
[----:B------:R-:W-:Y:S01]  /*5210*/  FFMA.FTZ R143, -R240, R123, R5 ;  /* 0x0000007bf08f7223 */ /* 0x000fe20000010105 */
[----:B------:R-:W-:Y:S01]  /*5220*/  I2FP.F32.S32 R6, R6 ;  /* 0x0000000600067245 */ /* 0x000fe20000201400 */
[----:B------:R-:W-:Y:S01]  /*5230*/  IMAD.IADD R45, R12, 0x1, -R148 ;  /* 0x000000010c2d7824 */ /* 0x000fe200078e0a94 */
[----:B------:R-:W-:-:S03]  /*5240*/  I2FP.F32.S32 R111, R111 ;  /* 0x0000006f006f7245 */ /* 0x000fc60000201400 */
[----:B------:R-:W5:Y:S01]  /*5250*/  MUFU.TANH R107, R107 ;  /* 0x0000006b006b7308 */ /* 0x000f620000002400 */
[----:B------:R-:W-:Y:S01]  /*5260*/  IABS R108, R108 ;  /* 0x0000006c006c7213 */ /* 0x000fe20000000000 */
[----:B------:R-:W-:Y:S01]  /*5270*/  VIADD R5, R50, 0xfffffff8 ;  /* 0xfffffff832057836 */ /* 0x000fe20000000000 */
[----:B------:R-:W-:Y:S01]  /*5280*/  IABS R20, R50 ;  /* 0x0000003200147213 */ /* 0x000fe20000000000 */
[----:B------:R-:W-:Y:S01]  /*5290*/  FMUL.FTZ R141, R96, R134 ;  /* 0x00000086608d7220 */ /* 0x000fe20000410000 */
[C-C-:B------:R-:W-:Y:S02]  /*52a0*/  IADD3 R41, PT, PT, R12.reuse, -0x1, -R148.reuse ;  /* 0xffffffff0c297810 */ /* 0x140fe40007ffe894 */
[C-C-:B------:R-:W-:Y:S01]  /*52b0*/  IADD3 R96, PT, PT, R12.reuse, -0x9, -R148.reuse ;  /* 0xfffffff70c607810 */ /* 0x140fe20007ffe894 */
[----:B------:R1:W5:Y:S01]  /*52c0*/  MUFU.TANH R144, R13 ;  /* 0x0000000d00907308 */ /* 0x0003620000002400 */
[C-C-:B------:R-:W-:Y:S02]  /*52d0*/  IADD3 R35, PT, PT, R12.reuse, -0x10, -R148.reuse ;  /* 0xfffffff00c237810 */ /* 0x140fe40007ffe894 */
[----:B------:R-:W-:-:S02]  /*52e0*/  IADD3 R29, PT, PT, R12, -0x11, -R148 ;  /* 0xffffffef0c1d7810 */ /* 0x000fc40007ffe894 */
[C-C-:B------:R-:W-:Y:S02]  /*52f0*/  IADD3 R28, PT, PT, R12.reuse, -0x18, -R148.reuse ;  /* 0xffffffe80c1c7810 */ /* 0x140fe40007ffe894 */
[C-C-:B------:R-:W-:Y:S01]  /*5300*/  IADD3 R26, PT, PT, R12.reuse, -0x19, -R148.reuse ;  /* 0xffffffe70c1a7810 */ /* 0x140fe20007ffe894 */
[----:B------:R-:W5:Y:S01]  /*5310*/  MUFU.TANH R92, R92 ;  /* 0x0000005c005c7308 */ /* 0x000f620000002400 */
[C-C-:B------:R-:W-:Y:S02]  /*5320*/  IADD3 R9, PT, PT, R12.reuse, -0x20, -R148.reuse ;  /* 0xffffffe00c097810 */ /* 0x140fe40007ffe894 */
[C-C-:B------:R-:W-:Y:S02]  /*5330*/  IADD3 R8, PT, PT, R12.reuse, -0x21, -R148.reuse ;  /* 0xffffffdf0c087810 */ /* 0x140fe40007ffe894 */
[C-C-:B------:R-:W-:Y:S02]  /*5340*/  IADD3 R25, PT, PT, R12.reuse, -0x28, -R148.reuse ;  /* 0xffffffd80c197810 */ /* 0x140fe40007ffe894 */
[C-C-:B------:R-:W-:Y:S01]  /*5350*/  IADD3 R27, PT, PT, R12.reuse, -0x29, -R148.reuse ;  /* 0xffffffd70c1b7810 */ /* 0x140fe20007ffe894 */
[----:B------:R-:W5:Y:S01]  /*5360*/  MUFU.TANH R4, R4 ;  /* 0x0000000400047308 */ /* 0x000f620000002400 */
        /* <DEDUP_REMOVED lines=15> */
[C-C-:B----4-:R-:W-:Y:S02]  /*5460*/  IADD3 R22, PT, PT, R12.reuse, -0x69, -R148.reuse ;  /* 0xffffff970c167810 */ /* 0x150fe40007ffe894 */
[C-C-:B------:R-:W-:Y:S02]  /*5470*/  IADD3 R21, PT, PT, R12.reuse, -0x70, -R148.reuse ;  /* 0xffffff900c157810 */ /* 0x140fe40007ffe894 */
[C-C-:B------:R-:W-:Y:S02]  /*5480*/  IADD3 R17, PT, PT, R12.reuse, -0x71, -R148.reuse ;  /* 0xffffff8f0c117810 */ /* 0x140fe40007ffe894 */
[----:B-1----:R-:W-:Y:S01]  /*5490*/  IADD3 R13, PT, PT, R12, -0x78, -R148 ;  /* 0xffffff880c0d7810 */ /* 0x002fe20007ffe894 */
[----:B------:R-:W-:Y:S01]  /*54a0*/  FFMA.FTZ R106, -R240, R7, R106 ;  /* 0x00000007f06a7223 */ /* 0x000fe2000001016a */
[----:B------:R-:W-:Y:S01]  /*54b0*/  IADD3 R12, PT, PT, R12, -0x79, -R148 ;  /* 0xffffff870c0c7810 */ /* 0x000fe20007ffe894 */
[C---:B------:R-:W-:Y:S01]  /*54c0*/  FFMA.FTZ R104, -R240.reuse, R6, R104 ;  /* 0x00000006f0687223 */ /* 0x040fe20000010168 */
[----:B------:R-:W-:Y:S01]  /*54d0*/  I2FP.F32.S32 R84, R84 ;  /* 0x0000005400547245 */ /* 0x000fe20000201400 */
[----:B------:R-:W-:Y:S01]  /*54e0*/  FFMA.FTZ R148, -R240, R111, R60 ;  /* 0x0000006ff0947223 */ /* 0x000fe2000001013c */
[----:B------:R-:W-:Y:S01]  /*54f0*/  I2FP.F32.S32 R108, R108 ;  /* 0x0000006c006c7245 */ /* 0x000fe20000201400 */
[----:B------:R-:W-:Y:S01]  /*5500*/  VIADD R111, R48, 0x1 ;  /* 0x00000001306f7836 */ /* 0x000fe20000000000 */
[----:B------:R-:W-:-:S02]  /*5510*/  IABS R51, R51 ;  /* 0x0000003300337213 */ /* 0x000fc40000000000 */
[----:B------:R-:W-:Y:S02]  /*5520*/  IABS R16, R46 ;  /* 0x0000002e00107213 */ /* 0x000fe40000000000 */
[----:B------:R-:W-:Y:S02]  /*5530*/  I2FP.F32.S32 R20, R20 ;  /* 0x0000001400147245 */ /* 0x000fe40000201400 */
[----:B------:R-:W-:Y:S02]  /*5540*/  IABS R7, R105 ;  /* 0x0000006900077213 */ /* 0x000fe40000000000 */
[----:B------:R-:W-:Y:S02]  /*5550*/  IABS R6, R45 ;  /* 0x0000002d00067213 */ /* 0x000fe40000000000 */
[----:B------:R-:W-:Y:S01]  /*5560*/  IABS R5, R5 ;  /* 0x0000000500057213 */ /* 0x000fe20000000000 */
[----:B------:R-:W1:Y:S01]  /*5570*/  MUFU.TANH R141, R141 ;  /* 0x0000008d008d7308 */ /* 0x000e620000002400 */
[----:B------:R-:W-:Y:S01]  /*5580*/  FMUL.FTZ R88, R88, R134 ;  /* 0x0000008658587220 */ /* 0x000fe20000410000 */
[C---:B------:R-:W-:Y:S01]  /*5590*/  FFMA.FTZ R109, -R240.reuse, R84, R109 ;  /* 0x00000054f06d7223 */ /* 0x040fe2000001016d */
[C---:B--2---:R-:W-:Y:S01]  /*55a0*/  FFMA.FTZ R146, -R240.reuse, R108, R146 ;  /* 0x0000006cf0927223 */ /* 0x044fe20000010192 */
[----:B------:R-:W-:Y:S01]  /*55b0*/  IMAD.MOV.U32 R46, RZ, RZ, R51 ;  /* 0x000000ffff2e7224 */ /* 0x000fe200078e0033 */
[----:B------:R-:W-:Y:S01]  /*55c0*/  I2FP.F32.S32 R7, R7 ;  /* 0x0000000700077245 */ /* 0x000fe20000201400 */
[----:B------:R-:W-:Y:S01]  /*55d0*/  IMAD.MOV.U32 R45, RZ, RZ, R16 ;  /* 0x000000ffff2d7224 */ /* 0x000fe200078e0010 */
[----:B------:R-:W-:Y:S01]  /*55e0*/  I2FP.F32.S32 R6, R6 ;  /* 0x0000000600067245 */ /* 0x000fe20000201400 */
[----:B---3--:R-:W-:Y:S01]  /*55f0*/  FFMA.FTZ R112, -R240, R20, R112 ;  /* 0x00000014f0707223 */ /* 0x008fe20000010170 */
[----:B------:R-:W-:Y:S01]  /*5600*/  I2FP.F32.S32 R5, R5 ;  /* 0x0000000500057245 */ /* 0x000fe20000201400 */
[C---:B------:R-:W-:Y:S01]  /*5610*/  VIADD R108, R48.reuse, 0x8 ;  /* 0x00000008306c7836 */ /* 0x040fe20000000000 */
[----:B------:R-:W-:Y:S01]  /*5620*/  IABS R139, R139 ;  /* 0x0000008b008b7213 */ /* 0x000fe20000000000 */
[C---:B------:R-:W-:Y:S01]  /*5630*/  VIADD R16, R48.reuse, 0x9 ;  /* 0x0000000930107836 */ /* 0x040fe20000000000 */
[----:B------:R-:W-:Y:S01]  /*5640*/  IABS R125, R125 ;  /* 0x0000007d007d7213 */ /* 0x000fe20000000000 */
[----:B------:R-:W-:Y:S01]  /*5650*/  VIADD R105, R48, 0x10 ;  /* 0x0000001030697836 */ /* 0x000fe20000000000 */
[----:B------:R-:W-:-:S02]  /*5660*/  ISETP.GT.AND P1, PT, R225, R48, PT ;  /* 0x00000030e100720c */ /* 0x000fc40003f24270 */
[----:B------:R-:W-:Y:S01]  /*5670*/  ISETP.GT.AND P2, PT, R225, R111, PT ;  /* 0x0000006fe100720c */ /* 0x000fe20003f44270 */
[----:B------:R2:W3:Y:S01]  /*5680*/  MUFU.TANH R170, R88 ;  /* 0x0000005800aa7308 */ /* 0x0004e20000002400 */
[----:B------:R-:W-:Y:S01]  /*5690*/  FMUL.FTZ R80, R80, R134 ;  /* 0x0000008650507220 */ /* 0x000fe20000410000 */
[----:B------:R-:W-:Y:S01]  /*56a0*/  I2FP.F32.S32 R103, R139 ;  /* 0x0000008b00677245 */ /* 0x000fe20000201400 */
[C---:B-----5:R-:W-:Y:S01]  /*56b0*/  FFMA.FTZ R137, -R240.reuse, R7, R137 ;  /* 0x00000007f0897223 */ /* 0x060fe20000010189 */
[----:B------:R-:W-:Y:S01]  /*56c0*/  I2FP.F32.S32 R89, R125 ;  /* 0x0000007d00597245 */ /* 0x000fe20000201400 */
[C---:B------:R-:W-:Y:S01]  /*56d0*/  FFMA.FTZ R110, -R240.reuse, R6, R110 ;  /* 0x00000006f06e7223 */ /* 0x040fe2000001016e */
[----:B------:R-:W-:Y:S01]  /*56e0*/  I2FP.F32.S32 R46, R46 ;  /* 0x0000002e002e7245 */ /* 0x000fe20000201400 */
[----:B------:R-:W-:Y:S01]  /*56f0*/  FFMA.FTZ R107, -R240, R5, R107 ;  /* 0x00000005f06b7223 */ /* 0x000fe2000001016b */
[----:B------:R-:W-:Y:S01]  /*5700*/  FSEL R112, R112, -INF , !P1 ;  /* 0xff80000070707808 */ /* 0x000fe20004800000 */
[C---:B------:R-:W-:Y:S01]  /*5710*/  VIADD R7, R48.reuse, 0x11 ;  /* 0x0000001130077836 */ /* 0x040fe20000000000 */
[----:B------:R-:W-:Y:S01]  /*5720*/  FSEL R109, R109, -INF , !P2 ;  /* 0xff8000006d6d7808 */ /* 0x000fe20005000000 */
[C---:B------:R-:W-:Y:S01]  /*5730*/  VIADD R6, R48.reuse, 0x18 ;  /* 0x0000001830067836 */ /* 0x040fe20000000000 */
[----:B------:R-:W-:Y:S01]  /*5740*/  IABS R100, R100 ;  /* 0x0000006400647213 */ /* 0x000fe20000000000 */
[----:B------:R-:W-:Y:S01]  /*5750*/  VIADD R5, R48, 0x19 ;  /* 0x0000001930057836 */ /* 0x000fe20000000000 */
[----:B------:R-:W-:-:S02]  /*5760*/  IABS R126, R126 ;  /* 0x0000007e007e7213 */ /* 0x000fc40000000000 */
[C---:B------:R-:W-:Y:S02]  /*5770*/  ISETP.GT.AND P4, PT, R225.reuse, R108, PT ;  /* 0x0000006ce100720c */ /* 0x040fe40003f84270 */
[C---:B------:R-:W-:Y:S02]  /*5780*/  ISETP.GT.AND P1, PT, R225.reuse, R16, PT ;  /* 0x00000010e100720c */ /* 0x040fe40003f24270 */
[----:B------:R-:W-:Y:S01]  /*5790*/  ISETP.GT.AND P2, PT, R225, R105, PT ;  /* 0x00000069e100720c */ /* 0x000fe20003f44270 */
[----:B------:R-:W4:Y:S01]  /*57a0*/  MUFU.TANH R158, R80 ;  /* 0x00000050009e7308 */ /* 0x000f220000002400 */
[-C--:B------:R-:W-:Y:S01]  /*57b0*/  FMUL.FTZ R81, R81, R134.reuse ;  /* 0x0000008651517220 */ /* 0x080fe20000410000 */
[-C--:B------:R-:W-:Y:S01]  /*57c0*/  FMUL.FTZ R76, R76, R134.reuse ;  /* 0x000000864c4c7220 */ /* 0x080fe20000410000 */
[----:B------:R-:W-:Y:S01]  /*57d0*/  FMUL.FTZ R77, R77, R134 ;  /* 0x000000864d4d7220 */ /* 0x000fe20000410000 */
[----:B------:R-:W-:Y:S01]  /*57e0*/  I2FP.F32.S32 R100, R100 ;  /* 0x0000006400647245 */ /* 0x000fe20000201400 */
[C---:B------:R-:W-:Y:S01]  /*57f0*/  FFMA.FTZ R103, -R240.reuse, R103, R144 ;  /* 0x00000067f0677223 */ /* 0x040fe20000010190 */
[----:B------:R-:W-:Y:S01]  /*5800*/  I2FP.F32.S32 R93, R126 ;  /* 0x0000007e005d7245 */ /* 0x000fe20000201400 */
[C---:B------:R-:W-:Y:S01]  /*5810*/  FFMA.FTZ R89, -R240.reuse, R89, R97 ;  /* 0x00000059f0597223 */ /* 0x040fe20000010161 */
[C---:B------:R-:W-:Y:S01]  /*5820*/  FFMA.FTZ R85, -R240.reuse, R85, R92 ;  /* 0x00000055f0557223 */ /* 0x040fe2000001015c */
[----:B------:R-:W-:Y:S01]  /*5830*/  FFMA.FTZ R46, -R240, R46, R4 ;  /* 0x0000002ef02e7223 */ /* 0x000fe20000010104 */
[----:B------:R-:W-:Y:S01]  /*5840*/  FSEL R107, R107, -INF , !P4 ;  /* 0xff8000006b6b7808 */ /* 0x000fe20006000000 */
[----:B------:R-:W-:Y:S01]  /*5850*/  VIADD R4, R48, 0x20 ;  /* 0x0000002030047836 */ /* 0x000fe20000000000 */
[----:B------:R-:W-:Y:S01]  /*5860*/  FSEL R106, R106, -INF , !P1 ;  /* 0xff8000006a6a7808 */ /* 0x000fe20004800000 */
[----:B------:R-:W-:Y:S01]  /*5870*/  VIADD R97, R48, 0x21 ;  /* 0x0000002130617836 */ /* 0x000fe20000000000 */
[----:B------:R-:W-:Y:S01]  /*5880*/  FSEL R104, R104, -INF , !P2 ;  /* 0xff80000068687808 */ /* 0x000fe20005000000 */
[----:B------:R-:W-:Y:S01]  /*5890*/  VIADD R92, R48, 0x28 ;  /* 0x00000028305c7836 */ /* 0x000fe20000000000 */
[----:B------:R-:W-:-:S02]  /*58a0*/  IABS R127, R127 ;  /* 0x0000007f007f7213 */ /* 0x000fc40000000000 */
[C---:B------:R-:W-:Y:S02]  /*58b0*/  ISETP.GT.AND P4, PT, R225.reuse, R7, PT ;  /* 0x00000007e100720c */ /* 0x040fe40003f84270 */
[C---:B------:R-:W-:Y:S02]  /*58c0*/  ISETP.GT.AND P1, PT, R225.reuse, R6, PT ;  /* 0x00000006e100720c */ /* 0x040fe40003f24270 */
[----:B------:R-:W-:Y:S01]  /*58d0*/  ISETP.GT.AND P2, PT, R225, R5, PT ;  /* 0x00000005e100720c */ /* 0x000fe20003f44270 */
[----:B------:R5:W4:Y:S01]  /*58e0*/  MUFU.TANH R161, R81 ;  /* 0x0000005100a17308 */ /* 0x000b220000002400 */
[-C--:B------:R-:W-:Y:S01]  /*58f0*/  FMUL.FTZ R72, R72, R134.reuse ;  /* 0x0000008648487220 */ /* 0x080fe20000410000 */
[-C--:B------:R-:W-:Y:S01]  /*5900*/  FMUL.FTZ R73, R73, R134.reuse ;  /* 0x0000008649497220 */ /* 0x080fe20000410000 */
[----:B------:R-:W-:Y:S01]  /*5910*/  FMUL.FTZ R68, R68, R134 ;  /* 0x0000008644447220 */ /* 0x000fe20000410000 */
[C---:B-1----:R-:W-:Y:S01]  /*5920*/  FFMA.FTZ R100, -R240.reuse, R100, R141 ;  /* 0x00000064f0647223 */ /* 0x042fe2000001018d */
[----:B------:R-:W-:Y:S01]  /*5930*/  I2FP.F32.S32 R127, R127 ;  /* 0x0000007f007f7245 */ /* 0x000fe20000201400 */
[----:B------:R-:W-:-:S02]  /*5940*/  FFMA.FTZ R93, -R240, R93, R140 ;  /* 0x0000005df05d7223 */ /* 0x000fc4000001018c */
[----:B------:R-:W1:Y:S01]  /*5950*/  MUFU.TANH R162, R76 ;  /* 0x0000004c00a27308 */ /* 0x000e620000002400 */
[----:B------:R-:W-:Y:S01]  /*5960*/  FSEL R103, R103, -INF , !P4 ;  /* 0xff80000067677808 */ /* 0x000fe20006000000 */
[----:B--2---:R-:W-:Y:S01]  /*5970*/  VIADD R88, R48, 0x29 ;  /* 0x0000002930587836 */ /* 0x004fe20000000000 */
[----:B------:R-:W-:Y:S01]  /*5980*/  FSEL R102, R102, -INF , !P1 ;  /* 0xff80000066667808 */ /* 0x000fe20004800000 */
[----:B------:R-:W-:Y:S01]  /*5990*/  VIADD R84, R48, 0x30 ;  /* 0x0000003030547836 */ /* 0x000fe20000000000 */
[----:B------:R-:W-:-:S03]  /*59a0*/  FSEL R101, R101, -INF , !P2 ;  /* 0xff80000065657808 */ /* 0x000fc60005000000 */
[----:B------:R2:W1:Y:S01]  /*59b0*/  MUFU.TANH R165, R77 ;  /* 0x0000004d00a57308 */ /* 0x0004620000002400 */
[----:B------:R-:W-:Y:S01]  /*59c0*/  IABS R122, R122 ;  /* 0x0000007a007a7213 */ /* 0x000fe20000000000 */
[----:B-----5:R-:W-:Y:S01]  /*59d0*/  VIADD R81, R48, 0x31 ;  /* 0x0000003130517836 */ /* 0x020fe20000000000 */
[----:B------:R-:W-:Y:S01]  /*59e0*/  IABS R121, R121 ;  /* 0x0000007900797213 */ /* 0x000fe20000000000 */
[----:B------:R-:W-:Y:S01]  /*59f0*/  FMUL.FTZ R53, R53, R134 ;  /* 0x0000008635357220 */ /* 0x000fe20000410000 */
[C---:B------:R-:W-:Y:S02]  /*5a00*/  ISETP.GT.AND P4, PT, R225.reuse, R4, PT ;  /* 0x00000004e100720c */ /* 0x040fe40003f84270 */
[C---:B------:R-:W-:Y:S02]  /*5a10*/  ISETP.GT.AND P1, PT, R225.reuse, R97, PT ;  /* 0x00000061e100720c */ /* 0x040fe40003f24270 */
[----:B------:R-:W-:Y:S01]  /*5a20*/  ISETP.GT.AND P2, PT, R225, R92, PT ;  /* 0x0000005ce100720c */ /* 0x000fe20003f44270 */
[----:B------:R-:W5:Y:S01]  /*5a30*/  MUFU.TANH R164, R72 ;  /* 0x0000004800a47308 */ /* 0x000f620000002400 */
[-C--:B------:R-:W-:Y:S01]  /*5a40*/  FMUL.FTZ R69, R69, R134.reuse ;  /* 0x0000008645457220 */ /* 0x080fe20000410000 */
[----:B------:R-:W-:Y:S01]  /*5a50*/  FMUL.FTZ R64, R64, R134 ;  /* 0x0000008640407220 */ /* 0x000fe20000410000 */
[----:B---3--:R-:W-:Y:S01]  /*5a60*/  FFMA.FTZ R170, -R240, R127, R170 ;  /* 0x0000007ff0aa7223 */ /* 0x008fe200000101aa */
[----:B------:R-:W-:Y:S01]  /*5a70*/  I2FP.F32.S32 R122, R122 ;  /* 0x0000007a007a7245 */ /* 0x000fe20000201400 */
[----:B------:R-:W-:Y:S01]  /*5a80*/  VIADD R80, R48, 0x38 ;  /* 0x0000003830507836 */ /* 0x000fe20000000000 */
[----:B------:R-:W-:-:S02]  /*5a90*/  I2FP.F32.S32 R121, R121 ;  /* 0x0000007900797245 */ /* 0x000fc40000201400 */
[----:B------:R3:W5:Y:S01]  /*5aa0*/  MUFU.TANH R163, R73 ;  /* 0x0000004900a37308 */ /* 0x0007620000002400 */
[----:B------:R-:W-:Y:S01]  /*5ab0*/  FSEL R100, R100, -INF , !P4 ;  /* 0xff80000064647808 */ /* 0x000fe20006000000 */
[C---:B--2---:R-:W-:Y:S01]  /*5ac0*/  VIADD R77, R48.reuse, 0x39 ;  /* 0x00000039304d7836 */ /* 0x044fe20000000000 */
[----:B------:R-:W-:Y:S01]  /*5ad0*/  FSEL R93, R93, -INF , !P1 ;  /* 0xff8000005d5d7808 */ /* 0x000fe20004800000 */
[----:B------:R-:W-:Y:S01]  /*5ae0*/  VIADD R76, R48, 0x40 ;  /* 0x00000040304c7836 */ /* 0x000fe20000000000 */
[----:B------:R-:W-:-:S03]  /*5af0*/  FSEL R89, R89, -INF , !P2 ;  /* 0xff80000059597808 */ /* 0x000fc60005000000 */
[----:B------:R-:W2:Y:S01]  /*5b00*/  MUFU.TANH R160, R68 ;  /* 0x0000004400a07308 */ /* 0x000ea20000002400 */
[----:B------:R-:W-:Y:S02]  /*5b10*/  IABS R120, R120 ;  /* 0x0000007800787213 */ /* 0x000fe40000000000 */
[----:B------:R-:W-:Y:S02]  /*5b20*/  IABS R119, R119 ;  /* 0x0000007700777213 */ /* 0x000fe40000000000 */
[----:B------:R-:W-:Y:S02]  /*5b30*/  IABS R118, R118 ;  /* 0x0000007600767213 */ /* 0x000fe40000000000 */
[C---:B------:R-:W-:Y:S02]  /*5b40*/  ISETP.GT.AND P4, PT, R225.reuse, R88, PT ;  /* 0x00000058e100720c */ /* 0x040fe40003f84270 */
[C---:B------:R-:W-:Y:S02]  /*5b50*/  ISETP.GT.AND P1, PT, R225.reuse, R84, PT ;  /* 0x00000054e100720c */ /* 0x040fe40003f24270 */
[----:B------:R-:W-:Y:S01]  /*5b60*/  ISETP.GT.AND P2, PT, R225, R81, PT ;  /* 0x00000051e100720c */ /* 0x000fe20003f44270 */
[----:B------:R1:W2:Y:S01]  /*5b70*/  MUFU.TANH R159, R69 ;  /* 0x00000045009f7308 */ /* 0x0002a20000002400 */
[C---:B------:R-:W-:Y:S01]  /*5b80*/  FFMA.FTZ R145, -R240.reuse, R122, R145 ;  /* 0x0000007af0917223 */ /* 0x040fe20000010191 */
[----:B----4-:R-:W-:Y:S01]  /*5b90*/  FFMA.FTZ R158, -R240, R121, R158 ;  /* 0x00000079f09e7223 */ /* 0x010fe2000001019e */
[----:B------:R-:W-:Y:S01]  /*5ba0*/  I2FP.F32.S32 R120, R120 ;  /* 0x0000007800787245 */ /* 0x000fe20000201400 */
[----:B---3--:R-:W-:Y:S01]  /*5bb0*/  VIADD R73, R48, 0x41 ;  /* 0x0000004130497836 */ /* 0x008fe20000000000 */
[----:B------:R-:W-:-:S03]  /*5bc0*/  I2FP.F32.S32 R119, R119 ;  /* 0x0000007700777245 */ /* 0x000fc60000201400 */
[----:B------:R3:W4:Y:S01]  /*5bd0*/  MUFU.TANH R150, R64 ;  /* 0x0000004000967308 */ /* 0x0007220000002400 */
[----:B------:R-:W-:Y:S01]  /*5be0*/  I2FP.F32.S32 R118, R118 ;  /* 0x0000007600767245 */ /* 0x000fe20000201400 */
[----:B------:R-:W-:Y:S01]  /*5bf0*/  VIADD R72, R48, 0x48 ;  /* 0x0000004830487836 */ /* 0x000fe20000000000 */
[----:B------:R-:W-:Y:S02]  /*5c00*/  FSEL R85, R85, -INF , !P4 ;  /* 0xff80000055557808 */ /* 0x000fe40006000000 */
[----:B------:R-:W-:-:S03]  /*5c10*/  FSEL R170, R170, -INF , !P1 ;  /* 0xff800000aaaa7808 */ /* 0x000fc60004800000 */
[----:B------:R-:W4:Y:S01]  /*5c20*/  MUFU.TANH R53, R53 ;  /* 0x0000003500357308 */ /* 0x000f220000002400 */
[----:B------:R-:W-:Y:S01]  /*5c30*/  FSEL R142, R142, -INF , !P2 ;  /* 0xff8000008e8e7808 */ /* 0x000fe20005000000 */
[----:B-1----:R-:W-:Y:S01]  /*5c40*/  VIADD R69, R48, 0x49 ;  /* 0x0000004930457836 */ /* 0x002fe20000000000 */
[----:B------:R-:W-:Y:S02]  /*5c50*/  IABS R117, R117 ;  /* 0x0000007500757213 */ /* 0x000fe40000000000 */
[----:B------:R-:W-:Y:S02]  /*5c60*/  IABS R114, R114 ;  /* 0x0000007200727213 */ /* 0x000fe40000000000 */
[----:B------:R-:W-:Y:S02]  /*5c70*/  IABS R113, R113 ;  /* 0x0000007100717213 */ /* 0x000fe40000000000 */
[C---:B------:R-:W-:Y:S02]  /*5c80*/  ISETP.GT.AND P4, PT, R225.reuse, R80, PT ;  /* 0x00000050e100720c */ /* 0x040fe40003f84270 */
[----:B------:R-:W-:-:S02]  /*5c90*/  ISETP.GT.AND P1, PT, R225, R77, PT ;  /* 0x0000004de100720c */ /* 0x000fc40003f24270 */
[----:B------:R-:W-:Y:S01]  /*5ca0*/  ISETP.GT.AND P2, PT, R225, R76, PT ;  /* 0x0000004ce100720c */ /* 0x000fe20003f44270 */
[C---:B------:R-:W-:Y:S01]  /*5cb0*/  FFMA.FTZ R161, -R240.reuse, R120, R161 ;  /* 0x00000078f0a17223 */ /* 0x040fe200000101a1 */
[----:B------:R-:W-:Y:S01]  /*5cc0*/  I2FP.F32.S32 R117, R117 ;  /* 0x0000007500757245 */ /* 0x000fe20000201400 */
[C---:B------:R-:W-:Y:S01]  /*5cd0*/  FFMA.FTZ R162, -R240.reuse, R119, R162 ;  /* 0x00000077f0a27223 */ /* 0x040fe200000101a2 */
[----:B------:R-:W-:Y:S01]  /*5ce0*/  FFMA.FTZ R165, -R240, R118, R165 ;  /* 0x00000076f0a57223 */ /* 0x000fe200000101a5 */
[----:B------:R-:W-:Y:S01]  /*5cf0*/  I2FP.F32.S32 R114, R114 ;  /* 0x0000007200727245 */ /* 0x000fe20000201400 */
[----:B------:R-:W-:Y:S01]  /*5d00*/  FMUL.FTZ R23, R23, R134 ;  /* 0x0000008617177220 */ /* 0x000fe20000410000 */
[----:B------:R-:W-:Y:S01]  /*5d10*/  I2FP.F32.S32 R113, R113 ;  /* 0x0000007100717245 */ /* 0x000fe20000201400 */
[C---:B------:R-:W-:Y:S01]  /*5d20*/  VIADD R68, R48.reuse, 0x50 ;  /* 0x0000005030447836 */ /* 0x040fe20000000000 */
[----:B------:R-:W-:Y:S01]  /*5d30*/  FSEL R143, R143, -INF , !P4 ;  /* 0xff8000008f8f7808 */ /* 0x000fe20006000000 */
[C---:B------:R-:W-:Y:S01]  /*5d40*/  VIADD R65, R48.reuse, 0x51 ;  /* 0x0000005130417836 */ /* 0x040fe20000000000 */
[----:B------:R-:W-:Y:S01]  /*5d50*/  FSEL R145, R145, -INF , !P1 ;  /* 0xff80000091917808 */ /* 0x000fe20004800000 */
[----:B---3--:R-:W-:Y:S01]  /*5d60*/  VIADD R64, R48, 0x58 ;  /* 0x0000005830407836 */ /* 0x008fe20000000000 */
[----:B------:R-:W-:-:S02]  /*5d70*/  FSEL R158, R158, -INF , !P2 ;  /* 0xff8000009e9e7808 */ /* 0x000fc40005000000 */
[----:B------:R-:W-:Y:S02]  /*5d80*/  IABS R116, R116 ;  /* 0x0000007400747213 */ /* 0x000fe40000000000 */
[----:B------:R-:W-:Y:S02]  /*5d90*/  IABS R115, R115 ;  /* 0x0000007300737213 */ /* 0x000fe40000000000 */
[C---:B------:R-:W-:Y:S02]  /*5da0*/  ISETP.GT.AND P4, PT, R225.reuse, R73, PT ;  /* 0x00000049e100720c */ /* 0x040fe40003f84270 */
[C---:B------:R-:W-:Y:S02]  /*5db0*/  ISETP.GT.AND P1, PT, R225.reuse, R72, PT ;  /* 0x00000048e100720c */ /* 0x040fe40003f24270 */
[----:B------:R-:W-:Y:S01]  /*5dc0*/  ISETP.GT.AND P2, PT, R225, R69, PT ;  /* 0x00000045e100720c */ /* 0x000fe20003f44270 */
[C---:B-----5:R-:W-:Y:S01]  /*5dd0*/  FFMA.FTZ R164, -R240.reuse, R117, R164 ;  /* 0x00000075f0a47223 */ /* 0x060fe200000101a4 */
[----:B------:R-:W-:Y:S01]  /*5de0*/  I2FP.F32.S32 R116, R116 ;  /* 0x0000007400747245 */ /* 0x000fe20000201400 */
[C---:B------:R-:W-:Y:S01]  /*5df0*/  FFMA.FTZ R163, -R240.reuse, R114, R163 ;  /* 0x00000072f0a37223 */ /* 0x040fe200000101a3 */
[----:B------:R-:W-:Y:S01]  /*5e00*/  I2FP.F32.S32 R115, R115 ;  /* 0x0000007300737245 */ /* 0x000fe20000201400 */
[----:B--2---:R-:W-:Y:S01]  /*5e10*/  FFMA.FTZ R160, -R240, R113, R160 ;  /* 0x00000071f0a07223 */ /* 0x004fe200000101a0 */
[----:B------:R-:W-:Y:S01]  /*5e20*/  I2FP.F32.S32 R45, R45 ;  /* 0x0000002d002d7245 */ /* 0x000fe20000201400 */
[C---:B------:R-:W-:Y:S01]  /*5e30*/  VIADD R61, R48.reuse, 0x59 ;  /* 0x00000059303d7836 */ /* 0x040fe20000000000 */
[----:B------:R-:W-:Y:S01]  /*5e40*/  FSEL R161, R161, -INF , !P4 ;  /* 0xff800000a1a17808 */ /* 0x000fe20006000000 */
[----:B------:R-:W-:Y:S01]  /*5e50*/  VIADD R60, R48, 0x60 ;  /* 0x00000060303c7836 */ /* 0x000fe20000000000 */
[----:B------:R-:W-:Y:S01]  /*5e60*/  FSEL R162, R162, -INF , !P1 ;  /* 0xff800000a2a27808 */ /* 0x000fe20004800000 */
[----:B------:R-:W-:Y:S01]  /*5e70*/  VIADD R57, R48, 0x61 ;  /* 0x0000006130397836 */ /* 0x000fe20000000000 */
[----:B------:R-:W-:Y:S01]  /*5e80*/  FSEL R165, R165, -INF , !P2 ;  /* 0xff800000a5a57808 */ /* 0x000fe20005000000 */
[----:B------:R-:W1:Y:S01]  /*5e90*/  MUFU.TANH R23, R23 ;  /* 0x0000001700177308 */ /* 0x000e620000002400 */
[----:B------:R-:W-:-:S02]  /*5ea0*/  ISETP.GT.AND P4, PT, R225, R68, PT ;  /* 0x00000044e100720c */ /* 0x000fc40003f84270 */
[C---:B------:R-:W-:Y:S02]  /*5eb0*/  ISETP.GT.AND P1, PT, R225.reuse, R65, PT ;  /* 0x00000041e100720c */ /* 0x040fe40003f24270 */
[C---:B------:R-:W-:Y:S01]  /*5ec0*/  ISETP.GT.AND P2, PT, R225.reuse, R64, PT ;  /* 0x00000040e100720c */ /* 0x040fe20003f44270 */
[----:B------:R-:W-:Y:S01]  /*5ed0*/  FFMA.FTZ R159, -R240, R116, R159 ;  /* 0x00000074f09f7223 */ /* 0x000fe2000001019f */
[----:B------:R-:W-:Y:S01]  /*5ee0*/  VIADDMNMX R224, R222, 0x1, R136, PT ;  /* 0x00000001dee07846 */ /* 0x000fe20003800188 */
[C---:B----4-:R-:W-:Y:S01]  /*5ef0*/  FFMA.FTZ R150, -R240.reuse, R115, R150 ;  /* 0x00000073f0967223 */ /* 0x050fe20000010196 */
[----:B------:R-:W-:Y:S01]  /*5f00*/  FFMA.FTZ R45, -R240, R45, R53 ;  /* 0x0000002df02d7223 */ /* 0x000fe20000010135 */
[----:B------:R-:W-:Y:S01]  /*5f10*/  VIADD R223, R225, 0x8 ;  /* 0x00000008e1df7836 */ /* 0x000fe20000000000 */
[----:B------:R-:W-:Y:S01]  /*5f20*/  FSEL R164, R164, -INF , !P4 ;  /* 0xff800000a4a47808 */ /* 0x000fe20006000000 */
[C---:B------:R-:W-:Y:S01]  /*5f30*/  VIADD R56, R48.reuse, 0x68 ;  /* 0x0000006830387836 */ /* 0x040fe20000000000 */
[----:B------:R-:W-:Y:S01]  /*5f40*/  FSEL R163, R163, -INF , !P1 ;  /* 0xff800000a3a37808 */ /* 0x000fe20004800000 */
[----:B------:R-:W-:Y:S01]  /*5f50*/  VIADD R53, R48, 0x69 ;  /* 0x0000006930357836 */ /* 0x000fe20000000000 */
[----:B------:R-:W-:Y:S01]  /*5f60*/  FSEL R160, R160, -INF , !P2 ;  /* 0xff800000a0a07808 */ /* 0x000fe20005000000 */
[----:B------:R-:W-:Y:S01]  /*5f70*/  VIADD R52, R48, 0x70 ;  /* 0x0000007030347836 */ /* 0x000fe20000000000 */
[----:B------:R-:W-:-:S02]  /*5f80*/  VIADDMNMX R222, R222, 0x9, R136, PT ;  /* 0x00000009dede7846 */ /* 0x000fc40003800188 */
[C---:B------:R-:W-:Y:S02]  /*5f90*/  ISETP.GT.AND P4, PT, R225.reuse, R61, PT ;  /* 0x0000003de100720c */ /* 0x040fe40003f84270 */
[C---:B------:R-:W-:Y:S02]  /*5fa0*/  ISETP.GT.AND P1, PT, R225.reuse, R60, PT ;  /* 0x0000003ce100720c */ /* 0x040fe40003f24270 */
[----:B------:R-:W-:Y:S01]  /*5fb0*/  ISETP.GT.AND P2, PT, R225, R57, PT ;  /* 0x00000039e100720c */ /* 0x000fe20003f44270 */
[C---:B------:R-:W-:Y:S01]  /*5fc0*/  VIADD R51, R48.reuse, 0x71 ;  /* 0x0000007130337836 */ /* 0x040fe20000000000 */
[C---:B------:R-:W-:Y:S01]  /*5fd0*/  ISETP.GE.AND P5, PT, R48.reuse, R224, PT ;  /* 0x000000e03000720c */ /* 0x040fe20003fa6270 */
[C---:B------:R-:W-:Y:S01]  /*5fe0*/  VIADD R50, R48.reuse, 0x78 ;  /* 0x0000007830327836 */ /* 0x040fe20000000000 */
[C---:B------:R-:W-:Y:S02]  /*5ff0*/  ISETP.GE.AND P0, PT, R48.reuse, R222, PT ;  /* 0x000000de3000720c */ /* 0x040fe40003f06270 */
[----:B------:R-:W-:Y:S01]  /*6000*/  ISETP.GT.AND P3, PT, R223, R48, PT ;  /* 0x00000030df00720c */ /* 0x000fe20003f64270 */
[----:B------:R-:W-:Y:S01]  /*6010*/  VIADD R48, R48, 0x79 ;  /* 0x0000007930307836 */ /* 0x000fe20000000000 */
[----:B------:R-:W-:-:S02]  /*6020*/  FSEL R159, R159, -INF , !P4 ;  /* 0xff8000009f9f7808 */ /* 0x000fc40006000000 */
[----:B------:R-:W-:Y:S02]  /*6030*/  FSEL R150, R150, -INF , !P1 ;  /* 0xff80000096967808 */ /* 0x000fe40004800000 */
[----:B------:R-:W-:Y:S02]  /*6040*/  FSEL R149, R149, -INF , !P2 ;  /* 0xff80000095957808 */ /* 0x000fe40005000000 */
[----:B------:R-:W-:Y:S02]  /*6050*/  IABS R41, R41 ;  /* 0x0000002900297213 */ /* 0x000fe40000000000 */
[C---:B------:R-:W-:Y:S02]  /*6060*/  ISETP.GT.AND P4, PT, R225.reuse, R56, PT ;  /* 0x00000038e100720c */ /* 0x040fe40003f84270 */
[C---:B------:R-:W-:Y:S02]  /*6070*/  ISETP.GT.AND P1, PT, R225.reuse, R53, PT ;  /* 0x00000035e100720c */ /* 0x040fe40003f24270 */
[----:B------:R-:W-:-:S02]  /*6080*/  ISETP.GT.AND P2, PT, R225, R52, PT ;  /* 0x00000034e100720c */ /* 0x000fc40003f44270 */
[----:B------:R-:W-:Y:S02]  /*6090*/  I2FP.F32.S32 R41, R41 ;  /* 0x0000002900297245 */ /* 0x000fe40000201400 */
[----:B------:R-:W-:Y:S02]  /*60a0*/  FSEL R148, R148, -INF , !P4 ;  /* 0xff80000094947808 */ /* 0x000fe40006000000 */
[----:B------:R-:W-:Y:S02]  /*60b0*/  FSEL R146, R146, -INF , !P1 ;  /* 0xff80000092927808 */ /* 0x000fe40004800000 */
[----:B------:R-:W-:Y:S02]  /*60c0*/  FSEL R138, R138, -INF , !P2 ;  /* 0xff8000008a8a7808 */ /* 0x000fe40005000000 */
[C---:B------:R-:W-:Y:S02]  /*60d0*/  ISETP.GT.AND P4, PT, R225.reuse, R51, PT ;  /* 0x00000033e100720c */ /* 0x040fe40003f84270 */
[----:B------:R-:W-:-:S02]  /*60e0*/  ISETP.GT.AND P1, PT, R225, R50, PT ;  /* 0x00000032e100720c */ /* 0x000fc40003f24270 */
[----:B------:R-:W-:Y:S01]  /*60f0*/  ISETP.GT.AND P2, PT, R225, R48, PT ;  /* 0x00000030e100720c */ /* 0x000fe20003f44270 */
[----:B------:R-:W-:Y:S01]  /*6100*/  FMUL.FTZ R18, R18, R134 ;  /* 0x0000008612127220 */ /* 0x000fe20000410000 */
[----:B-1----:R-:W-:Y:S01]  /*6110*/  FFMA.FTZ R23, -R240, R41, R23 ;  /* 0x00000029f0177223 */ /* 0x002fe20000010117 */
[----:B------:R-:W-:Y:S02]  /*6120*/  FSEL R137, R137, -INF , !P4 ;  /* 0xff80000089897808 */ /* 0x000fe40006000000 */
[----:B------:R-:W-:Y:S02]  /*6130*/  FSEL R46, R46, -INF , !P1 ;  /* 0xff8000002e2e7808 */ /* 0x000fe40004800000 */
[----:B------:R-:W-:Y:S02]  /*6140*/  FSEL R45, R45, -INF , !P2 ;  /* 0xff8000002d2d7808 */ /* 0x000fe40005000000 */
[----:B------:R-:W-:Y:S02]  /*6150*/  FSEL R41, R110, -INF , !P3 ;  /* 0xff8000006e297808 */ /* 0x000fe40005800000 */
[----:B------:R-:W-:-:S02]  /*6160*/  ISETP.GE.AND P4, PT, R111, R224, PT ;  /* 0x000000e06f00720c */ /* 0x000fc40003f86270 */
[-C--:B------:R-:W-:Y:S02]  /*6170*/  ISETP.GE.AND P1, PT, R111, R222.reuse, PT ;  /* 0x000000de6f00720c */ /* 0x080fe40003f26270 */
[----:B------:R-:W-:Y:S02]  /*6180*/  ISETP.GT.AND P2, PT, R223, R111, PT ;  /* 0x0000006fdf00720c */ /* 0x000fe40003f44270 */
[----:B------:R1:W2:Y:S01]  /*6190*/  MUFU.TANH R111, R18 ;  /* 0x00000012006f7308 */ /* 0x0002a20000002400 */
[----:B------:R-:W-:Y:S02]  /*61a0*/  FSEL R41, R41, -INF , !P0 ;  /* 0xff80000029297808 */ /* 0x000fe40004000000 */
[----:B------:R-:W-:Y:S02]  /*61b0*/  ISETP.GE.AND P3, PT, R108, R222, PT ;  /* 0x000000de6c00720c */ /* 0x000fe40003f66270 */
[----:B------:R-:W-:Y:S01]  /*61c0*/  ISETP.GT.AND P0, PT, R223, R108, PT ;  /* 0x0000006cdf00720c */ /* 0x000fe20003f04270 */
[----:B-1----:R-:W-:Y:S01]  /*61d0*/  FMUL.FTZ R18, R19, R134 ;  /* 0x0000008613127220 */ /* 0x002fe20000410000 */
[----:B------:R-:W-:-:S02]  /*61e0*/  FSEL R19, R112, -INF , !P5 ;  /* 0xff80000070137808 */ /* 0x000fc40006800000 */
[----:B------:R-:W-:Y:S02]  /*61f0*/  ISETP.GE.AND P5, PT, R108, R224, PT ;  /* 0x000000e06c00720c */ /* 0x000fe40003fa6270 */
[----:B------:R-:W-:Y:S02]  /*6200*/  IABS R108, R96 ;  /* 0x00000060006c7213 */ /* 0x000fe40000000000 */
[----:B------:R-:W1:Y:S01]  /*6210*/  MUFU.TANH R96, R18 ;  /* 0x0000001200607308 */ /* 0x000e620000002400 */
[----:B------:R-:W-:Y:S01]  /*6220*/  FSEL R23, R23, -INF , !P2 ;  /* 0xff80000017177808 */ /* 0x000fe20005000000 */
[----:B--2---:R-:W-:Y:S01]  /*6230*/  FFMA.FTZ R111, -R240, R20, R111 ;  /* 0x00000014f06f7223 */ /* 0x004fe2000001016f */
[----:B------:R-:W-:Y:S01]  /*6240*/  I2FP.F32.S32 R108, R108 ;  /* 0x0000006c006c7245 */ /* 0x000fe20000201400 */
[----:B------:R-:W-:Y:S01]  /*6250*/  FMUL.FTZ R14, R14, R134 ;  /* 0x000000860e0e7220 */ /* 0x000fe20000410000 */
[----:B------:R-:W-:Y:S02]  /*6260*/  FSEL R23, R23, -INF , !P1 ;  /* 0xff80000017177808 */ /* 0x000fe40004800000 */
[----:B------:R-:W-:-:S02]  /*6270*/  ISETP.GT.AND P1, PT, R223, R16, PT ;  /* 0x00000010df00720c */ /* 0x000fc40003f24270 */
[----:B------:R-:W-:Y:S02]  /*6280*/  FSEL R20, R111, -INF , !P0 ;  /* 0xff8000006f147808 */ /* 0x000fe40004000000 */
[----:B------:R-:W-:Y:S02]  /*6290*/  ISETP.GE.AND P2, PT, R16, R222, PT ;  /* 0x000000de1000720c */ /* 0x000fe40003f46270 */
[----:B------:R-:W-:Y:S01]  /*62a0*/  IABS R35, R35 ;  /* 0x0000002300237213 */ /* 0x000fe20000000000 */
[----:B-1----:R-:W-:Y:S01]  /*62b0*/  FFMA.FTZ R96, -R240, R108, R96 ;  /* 0x0000006cf0607223 */ /* 0x002fe20000010160 */
[----:B------:R-:W-:Y:S02]  /*62c0*/  FSEL R18, R109, -INF , !P4 ;  /* 0xff8000006d127808 */ /* 0x000fe40006000000 */
[----:B------:R-:W-:Y:S01]  /*62d0*/  ISETP.GE.AND P4, PT, R16, R224, PT ;  /* 0x000000e01000720c */ /* 0x000fe20003f86270 */
[----:B------:R-:W-:Y:S01]  /*62e0*/  FMUL.FTZ R15, R15, R134 ;  /* 0x000000860f0f7220 */ /* 0x000fe20000410000 */
[----:B------:R-:W-:-:S02]  /*62f0*/  FSEL R16, R107, -INF , !P5 ;  /* 0xff8000006b107808 */ /* 0x000fc40006800000 */
[----:B------:R1:W2:Y:S01]  /*6300*/  MUFU.TANH R107, R14 ;  /* 0x0000000e006b7308 */ /* 0x0002a20000002400 */
[----:B------:R-:W-:Y:S02]  /*6310*/  FSEL R20, R20, -INF , !P3 ;  /* 0xff80000014147808 */ /* 0x000fe40005800000 */
[----:B------:R-:W-:Y:S02]  /*6320*/  FSEL R96, R96, -INF , !P1 ;  /* 0xff80000060607808 */ /* 0x000fe40004800000 */
[C---:B------:R-:W-:Y:S02]  /*6330*/  ISETP.GE.AND P5, PT, R105.reuse, R224, PT ;  /* 0x000000e06900720c */ /* 0x040fe40003fa6270 */
[----:B------:R-:W-:Y:S02]  /*6340*/  ISETP.GE.AND P0, PT, R105, R222, PT ;  /* 0x000000de6900720c */ /* 0x000fe40003f06270 */
[----:B------:R-:W-:Y:S01]  /*6350*/  ISETP.GT.AND P3, PT, R223, R105, PT ;  /* 0x00000069df00720c */ /* 0x000fe20003f64270 */
[----:B------:R-:W-:-:S02]  /*6360*/  IMAD.MOV.U32 R105, RZ, RZ, R35 ;  /* 0x000000ffff697224 */ /* 0x000fc400078e0023 */
[----:B------:R3:W4:Y:S01]  /*6370*/  MUFU.TANH R35, R15 ;  /* 0x0000000f00237308 */ /* 0x0007220000002400 */
[C---:B------:R-:W-:Y:S01]  /*6380*/  ISETP.GE.AND P1, PT, R7.reuse, R222, PT ;  /* 0x000000de0700720c */ /* 0x040fe20003f26270 */
[----:B------:R-:W-:Y:S01]  /*6390*/  FMUL.FTZ R10, R10, R134 ;  /* 0x000000860a0a7220 */ /* 0x000fe20000410000 */
[----:B-1----:R-:W-:Y:S02]  /*63a0*/  FSEL R14, R106, -INF , !P4 ;  /* 0xff8000006a0e7808 */ /* 0x002fe40006000000 */
[----:B------:R-:W-:Y:S02]  /*63b0*/  ISETP.GE.AND P4, PT, R7, R224, PT ;  /* 0x000000e00700720c */ /* 0x000fe40003f86270 */
[----:B------:R-:W-:Y:S02]  /*63c0*/  I2FP.F32.S32 R105, R105 ;  /* 0x0000006900697245 */ /* 0x000fe40000201400 */
[----:B---3--:R-:W-:Y:S02]  /*63d0*/  FSEL R15, R96, -INF , !P2 ;  /* 0xff800000600f7808 */ /* 0x008fe40005000000 */
[----:B------:R-:W-:Y:S01]  /*63e0*/  ISETP.GT.AND P2, PT, R223, R7, PT ;  /* 0x00000007df00720c */ /* 0x000fe20003f44270 */
[----:B------:R-:W-:Y:S01]  /*63f0*/  FMUL.FTZ R7, R11, R134 ;  /* 0x000000860b077220 */ /* 0x000fe20000410000 */
[----:B------:R-:W-:-:S02]  /*6400*/  IABS R11, R29 ;  /* 0x0000001d000b7213 */ /* 0x000fc40000000000 */
[----:B------:R1:W-:Y:S01]  /*6410*/  MUFU.TANH R29, R10 ;  /* 0x0000000a001d7308 */ /* 0x0003e20000002400 */
[----:B--2---:R-:W-:-:S07]  /*6420*/  FFMA.FTZ R105, -R240, R105, R107 ;  /* 0x00000069f0697223 */ /* 0x004fce000001016b */
[----:B------:R2:W3:Y:S01]  /*6430*/  MUFU.TANH R96, R7 ;  /* 0x0000000700607308 */ /* 0x0004e20000002400 */
[----:B-1----:R-:W-:Y:S01]  /*6440*/  IMAD.MOV.U32 R10, RZ, RZ, R11 ;  /* 0x000000ffff0a7224 */ /* 0x002fe200078e000b */
[----:B------:R-:W-:-:S04]  /*6450*/  FSEL R105, R105, -INF , !P3 ;  /* 0xff80000069697808 */ /* 0x000fc80005800000 */
[----:B------:R-:W-:Y:S02]  /*6460*/  I2FP.F32.S32 R10, R10 ;  /* 0x0000000a000a7245 */ /* 0x000fe40000201400 */
[----:B------:R-:W-:-:S03]  /*6470*/  IABS R26, R26 ;  /* 0x0000001a001a7213 */ /* 0x000fc60000000000 */
[----:B----4-:R-:W-:Y:S01]  /*6480*/  FFMA.FTZ R35, -R240, R10, R35 ;  /* 0x0000000af0237223 */ /* 0x010fe20000010123 */
[----:B------:R-:W-:Y:S02]  /*6490*/  FSEL R11, R104, -INF , !P5 ;  /* 0xff800000680b7808 */ /* 0x000fe40006800000 */
[----:B--2---:R-:W-:Y:S02]  /*64a0*/  FSEL R7, R105, -INF , !P0 ;  /* 0xff80000069077808 */ /* 0x004fe40004000000 */
[----:B------:R-:W-:Y:S01]  /*64b0*/  I2FP.F32.S32 R26, R26 ;  /* 0x0000001a001a7245 */ /* 0x000fe20000201400 */
[----:B------:R-:W-:Y:S01]  /*64c0*/  FMUL.FTZ R98, R98, R134 ;  /* 0x0000008662627220 */ /* 0x000fe20000410000 */
[C---:B------:R-:W-:Y:S02]  /*64d0*/  ISETP.GE.AND P5, PT, R6.reuse, R224, PT ;  /* 0x000000e00600720c */ /* 0x040fe40003fa6270 */
[----:B------:R-:W-:Y:S02]  /*64e0*/  ISETP.GE.AND P3, PT, R6, R222, PT ;  /* 0x000000de0600720c */ /* 0x000fe40003f66270 */
[----:B------:R-:W-:-:S02]  /*64f0*/  ISETP.GT.AND P0, PT, R223, R6, PT ;  /* 0x00000006df00720c */ /* 0x000fc40003f04270 */
[----:B------:R-:W-:Y:S02]  /*6500*/  FSEL R6, R35, -INF , !P2 ;  /* 0xff80000023067808 */ /* 0x000fe40005000000 */
[----:B------:R-:W-:Y:S01]  /*6510*/  IABS R28, R28 ;  /* 0x0000001c001c7213 */ /* 0x000fe20000000000 */
[----:B---3--:R-:W-:Y:S01]  /*6520*/  FFMA.FTZ R96, -R240, R26, R96 ;  /* 0x0000001af0607223 */ /* 0x008fe20000010160 */
[----:B------:R-:W-:Y:S01]  /*6530*/  FSEL R10, R103, -INF , !P4 ;  /* 0xff800000670a7808 */ /* 0x000fe20006000000 */
[----:B------:R-:W1:Y:S01]  /*6540*/  MUFU.TANH R26, R98 ;  /* 0x00000062001a7308 */ /* 0x000e620000002400 */
[----:B------:R-:W-:Y:S02]  /*6550*/  FSEL R6, R6, -INF , !P1 ;  /* 0xff80000006067808 */ /* 0x000fe40004800000 */
[----:B------:R-:W-:Y:S02]  /*6560*/  ISETP.GE.AND P4, PT, R5, R224, PT ;  /* 0x000000e00500720c */ /* 0x000fe40003f86270 */
[----:B------:R-:W-:-:S02]  /*6570*/  I2FP.F32.S32 R28, R28 ;  /* 0x0000001c001c7245 */ /* 0x000fc40000201400 */
[----:B------:R-:W-:Y:S02]  /*6580*/  ISETP.GE.AND P2, PT, R5, R222, PT ;  /* 0x000000de0500720c */ /* 0x000fe40003f46270 */
[----:B------:R-:W-:Y:S02]  /*6590*/  ISETP.GT.AND P1, PT, R223, R5, PT ;  /* 0x00000005df00720c */ /* 0x000fe40003f24270 */
[----:B------:R-:W-:Y:S01]  /*65a0*/  IABS R5, R9 ;  /* 0x0000000900057213 */ /* 0x000fe20000000000 */
[----:B------:R-:W-:Y:S01]  /*65b0*/  FFMA.FTZ R28, -R240, R28, R29 ;  /* 0x0000001cf01c7223 */ /* 0x000fe2000001011d */
[----:B------:R-:W-:-:S03]  /*65c0*/  FMUL.FTZ R99, R99, R134 ;  /* 0x0000008663637220 */ /* 0x000fc60000410000 */
[----:B------:R-:W-:Y:S01]  /*65d0*/  IMAD.MOV.U32 R29, RZ, RZ, R5 ;  /* 0x000000ffff1d7224 */ /* 0x000fe200078e0005 */
[----:B------:R-:W-:-:S04]  /*65e0*/  FSEL R28, R28, -INF , !P0 ;  /* 0xff8000001c1c7808 */ /* 0x000fc80004000000 */
[----:B------:R-:W-:Y:S01]  /*65f0*/  I2FP.F32.S32 R29, R29 ;  /* 0x0000001d001d7245 */ /* 0x000fe20000201400 */
[----:B------:R-:W2:Y:S01]  /*6600*/  MUFU.TANH R99, R99 ;  /* 0x0000006300637308 */ /* 0x000ea20000002400 */
[----:B------:R-:W-:Y:S02]  /*6610*/  FSEL R5, R28, -INF , !P3 ;  /* 0xff8000001c057808 */ /* 0x000fe40005800000 */
[----:B------:R-:W-:Y:S01]  /*6620*/  ISETP.GT.AND P3, PT, R223, R4, PT ;  /* 0x00000004df00720c */ /* 0x000fe20003f64270 */
[----:B-1----:R-:W-:Y:S01]  /*6630*/  FFMA.FTZ R29, -R240, R29, R26 ;  /* 0x0000001df01d7223 */ /* 0x002fe2000001011a */
[----:B------:R-:W-:Y:S01]  /*6640*/  FMUL.FTZ R35, R94, R134 ;  /* 0x000000865e237220 */ /* 0x000fe20000410000 */
[----:B------:R-:W-:Y:S02]  /*6650*/  FSEL R9, R102, -INF , !P5 ;  /* 0xff80000066097808 */ /* 0x000fe40006800000 */
[C---:B------:R-:W-:Y:S02]  /*6660*/  ISETP.GE.AND P5, PT, R4.reuse, R224, PT ;  /* 0x000000e00400720c */ /* 0x040fe40003fa6270 */
[----:B------:R-:W-:-:S02]  /*6670*/  ISETP.GE.AND P0, PT, R4, R222, PT ;  /* 0x000000de0400720c */ /* 0x000fc40003f06270 */
[----:B------:R-:W-:Y:S02]  /*6680*/  FSEL R29, R29, -INF , !P3 ;  /* 0xff8000001d1d7808 */ /* 0x000fe40005800000 */
[----:B------:R-:W-:Y:S01]  /*6690*/  IABS R28, R8 ;  /* 0x00000008001c7213 */ /* 0x000fe20000000000 */
[----:B------:R-:W1:Y:S01]  /*66a0*/  MUFU.TANH R35, R35 ;  /* 0x0000002300237308 */ /* 0x000e620000002400 */
[----:B------:R-:W-:Y:S02]  /*66b0*/  FSEL R26, R100, -INF , !P5 ;  /* 0xff800000641a7808 */ /* 0x000fe40006800000 */
[----:B------:R-:W-:Y:S02]  /*66c0*/  FSEL R29, R29, -INF , !P0 ;  /* 0xff8000001d1d7808 */ /* 0x000fe40004000000 */
[----:B------:R-:W-:Y:S02]  /*66d0*/  FSEL R8, R101, -INF , !P4 ;  /* 0xff80000065087808 */ /* 0x000fe40006000000 */
[----:B------:R-:W-:-:S02]  /*66e0*/  ISETP.GE.AND P5, PT, R92, R224, PT ;  /* 0x000000e05c00720c */ /* 0x000fc40003fa6270 */
[----:B------:R-:W-:Y:S02]  /*66f0*/  ISETP.GE.AND P3, PT, R92, R222, PT ;  /* 0x000000de5c00720c */ /* 0x000fe40003f66270 */
[----:B------:R-:W-:Y:S02]  /*6700*/  ISETP.GT.AND P0, PT, R223, R92, PT ;  /* 0x0000005cdf00720c */ /* 0x000fe40003f04270 */
[----:B------:R-:W-:Y:S02]  /*6710*/  ISETP.GE.AND P4, PT, R97, R224, PT ;  /* 0x000000e06100720c */ /* 0x000fe40003f86270 */
[----:B------:R-:W-:Y:S02]  /*6720*/  I2FP.F32.S32 R28, R28 ;  /* 0x0000001c001c7245 */ /* 0x000fe40000201400 */
[----:B------:R-:W-:Y:S02]  /*6730*/  IABS R92, R25 ;  /* 0x00000019005c7213 */ /* 0x000fe40000000000 */
[----:B------:R-:W-:Y:S01]  /*6740*/  FSEL R4, R96, -INF , !P1 ;  /* 0xff80000060047808 */ /* 0x000fe20004800000 */
[----:B--2---:R-:W-:Y:S01]  /*6750*/  FFMA.FTZ R28, -R240, R28, R99 ;  /* 0x0000001cf01c7223 */ /* 0x004fe20000010163 */
[----:B------:R-:W-:Y:S01]  /*6760*/  FSEL R25, R93, -INF , !P4 ;  /* 0xff8000005d197808 */ /* 0x000fe20006000000 */
[----:B------:R-:W-:Y:S01]  /*6770*/  FMUL.FTZ R95, R95, R134 ;  /* 0x000000865f5f7220 */ /* 0x000fe20000410000 */
[----:B------:R-:W-:Y:S01]  /*6780*/  FSEL R4, R4, -INF , !P2 ;  /* 0xff80000004047808 */ /* 0x000fe20005000000 */
[----:B------:R-:W-:Y:S01]  /*6790*/  IMAD.MOV.U32 R93, RZ, RZ, R92 ;  /* 0x000000ffff5d7224 */ /* 0x000fe200078e005c */
[----:B------:R-:W-:Y:S01]  /*67a0*/  ISETP.GT.AND P2, PT, R223, R97, PT ;  /* 0x00000061df00720c */ /* 0x000fe20003f44270 */
[----:B------:R-:W2:Y:S01]  /*67b0*/  MUFU.TANH R92, R95 ;  /* 0x0000005f005c7308 */ /* 0x000ea20000002400 */
[----:B------:R-:W-:-:S02]  /*67c0*/  ISETP.GE.AND P1, PT, R97, R222, PT ;  /* 0x000000de6100720c */ /* 0x000fc40003f26270 */
[----:B------:R-:W-:Y:S02]  /*67d0*/  FSEL R28, R28, -INF , !P2 ;  /* 0xff8000001c1c7808 */ /* 0x000fe40005000000 */
[----:B------:R-:W-:Y:S02]  /*67e0*/  I2FP.F32.S32 R93, R93 ;  /* 0x0000005d005d7245 */ /* 0x000fe40000201400 */
[----:B------:R-:W-:Y:S02]  /*67f0*/  FSEL R28, R28, -INF , !P1 ;  /* 0xff8000001c1c7808 */ /* 0x000fe40004800000 */
[----:B------:R-:W-:Y:S01]  /*6800*/  ISETP.GE.AND P4, PT, R88, R224, PT ;  /* 0x000000e05800720c */ /* 0x000fe20003f86270 */
[----:B-1----:R-:W-:Y:S01]  /*6810*/  FFMA.FTZ R35, -R240, R93, R35 ;  /* 0x0000005df0237223 */ /* 0x002fe20000010123 */
[----:B------:R-:W-:Y:S02]  /*6820*/  ISETP.GE.AND P2, PT, R88, R222, PT ;  /* 0x000000de5800720c */ /* 0x000fe40003f46270 */
[----:B------:R-:W-:Y:S01]  /*6830*/  ISETP.GT.AND P1, PT, R223, R88, PT ;  /* 0x00000058df00720c */ /* 0x000fe20003f24270 */
[----:B------:R-:W-:Y:S01]  /*6840*/  FMUL.FTZ R88, R90, R134 ;  /* 0x000000865a587220 */ /* 0x000fe20000410000 */
[----:B------:R-:W-:-:S02]  /*6850*/  IABS R27, R27 ;  /* 0x0000001b001b7213 */ /* 0x000fc40000000000 */
[----:B------:R-:W-:Y:S02]  /*6860*/  IABS R90, R24 ;  /* 0x00000018005a7213 */ /* 0x000fe40000000000 */
[----:B------:R-:W-:Y:S02]  /*6870*/  FSEL R24, R89, -INF , !P5 ;  /* 0xff80000059187808 */ /* 0x000fe40006800000 */
[----:B------:R-:W-:Y:S01]  /*6880*/  FSEL R89, R35, -INF , !P0 ;  /* 0xff80000023597808 */ /* 0x000fe20004000000 */
[----:B------:R-:W1:Y:S01]  /*6890*/  MUFU.TANH R88, R88 ;  /* 0x0000005800587308 */ /* 0x000e620000002400 */
[----:B------:R-:W-:-:S05]  /*68a0*/  I2FP.F32.S32 R35, R27 ;  /* 0x0000001b00237245 */ /* 0x000fca0000201400 */
[----:B--2---:R-:W-:Y:S01]  /*68b0*/  FFMA.FTZ R92, -R240, R35, R92 ;  /* 0x00000023f05c7223 */ /* 0x004fe2000001015c */
[----:B------:R-:W-:Y:S02]  /*68c0*/  IABS R33, R33 ;  /* 0x0000002100217213 */ /* 0x000fe40000000000 */
[----:B------:R-:W-:Y:S02]  /*68d0*/  FSEL R27, R89, -INF , !P3 ;  /* 0xff800000591b7808 */ /* 0x000fe40005800000 */
[----:B------:R-:W-:Y:S01]  /*68e0*/  FSEL R92, R92, -INF , !P1 ;  /* 0xff8000005c5c7808 */ /* 0x000fe20004800000 */
[----:B------:R-:W-:Y:S01]  /*68f0*/  FMUL.FTZ R91, R91, R134 ;  /* 0x000000865b5b7220 */ /* 0x000fe20000410000 */
[----:B------:R-:W-:Y:S01]  /*6900*/  ISETP.GE.AND P5, PT, R84, R224, PT ;  /* 0x000000e05400720c */ /* 0x000fe20003fa6270 */
[----:B------:R-:W-:Y:S01]  /*6910*/  FMUL.FTZ R86, R86, R134 ;  /* 0x0000008656567220 */ /* 0x000fe20000410000 */
[----:B------:R-:W-:Y:S02]  /*6920*/  ISETP.GE.AND P0, PT, R84, R222, PT ;  /* 0x000000de5400720c */ /* 0x000fe40003f06270 */
[----:B------:R-:W-:-:S02]  /*6930*/  ISETP.GT.AND P3, PT, R223, R84, PT ;  /* 0x00000054df00720c */ /* 0x000fc40003f64270 */
[----:B------:R-:W-:Y:S02]  /*6940*/  I2FP.F32.S32 R90, R90 ;  /* 0x0000005a005a7245 */ /* 0x000fe40000201400 */
[----:B------:R-:W-:Y:S02]  /*6950*/  I2FP.F32.S32 R84, R33 ;  /* 0x0000002100547245 */ /* 0x000fe40000201400 */
[----:B------:R-:W-:Y:S02]  /*6960*/  FSEL R35, R85, -INF , !P4 ;  /* 0xff80000055237808 */ /* 0x000fe40006000000 */
[----:B------:R-:W-:Y:S02]  /*6970*/  FSEL R33, R92, -INF , !P2 ;  /* 0xff8000005c217808 */ /* 0x000fe40005000000 */
[C---:B------:R-:W-:Y:S02]  /*6980*/  ISETP.GE.AND P4, PT, R81.reuse, R224, PT ;  /* 0x000000e05100720c */ /* 0x040fe40003f86270 */
[----:B------:R-:W-:-:S02]  /*6990*/  ISETP.GE.AND P1, PT, R81, R222, PT ;  /* 0x000000de5100720c */ /* 0x000fc40003f26270 */
[----:B------:R-:W-:Y:S02]  /*69a0*/  ISETP.GT.AND P2, PT, R223, R81, PT ;  /* 0x00000051df00720c */ /* 0x000fe40003f44270 */
[----:B------:R-:W-:Y:S01]  /*69b0*/  IABS R81, R49 ;  /* 0x0000003100517213 */ /* 0x000fe20000000000 */
[----:B-1----:R-:W-:Y:S01]  /*69c0*/  FFMA.FTZ R88, -R240, R90, R88 ;  /* 0x0000005af0587223 */ /* 0x002fe20000010158 */
[----:B------:R-:W1:Y:S01]  /*69d0*/  MUFU.TANH R49, R86 ;  /* 0x0000005600317308 */ /* 0x000e620000002400 */
[----:B------:R-:W-:-:S03]  /*69e0*/  FMUL.FTZ R87, R87, R134 ;  /* 0x0000008657577220 */ /* 0x000fc60000410000 */
[----:B------:R-:W-:-:S04]  /*69f0*/  FSEL R88, R88, -INF , !P3 ;  /* 0xff80000058587808 */ /* 0x000fc80005800000 */
[----:B------:R-:W2:Y:S01]  /*6a00*/  MUFU.TANH R91, R91 ;  /* 0x0000005b005b7308 */ /* 0x000ea20000002400 */
[----:B------:R-:W-:Y:S02]  /*6a10*/  FSEL R170, R170, -INF , !P5 ;  /* 0xff800000aaaa7808 */ /* 0x000fe40006800000 */
[----:B------:R-:W-:Y:S02]  /*6a20*/  FSEL R173, R88, -INF , !P0 ;  /* 0xff80000058ad7808 */ /* 0x000fe40004000000 */
[C---:B------:R-:W-:Y:S02]  /*6a30*/  ISETP.GE.AND P5, PT, R80.reuse, R224, PT ;  /* 0x000000e05000720c */ /* 0x040fe40003fa6270 */
[----:B------:R-:W-:Y:S01]  /*6a40*/  ISETP.GE.AND P3, PT, R80, R222, PT ;  /* 0x000000de5000720c */ /* 0x000fe20003f66270 */
[----:B------:R-:W3:Y:S01]  /*6a50*/  MUFU.TANH R87, R87 ;  /* 0x0000005700577308 */ /* 0x000ee20000002400 */
[----:B------:R-:W-:Y:S02]  /*6a60*/  ISETP.GT.AND P0, PT, R223, R80, PT ;  /* 0x00000050df00720c */ /* 0x000fe40003f04270 */
[----:B------:R-:W-:-:S02]  /*6a70*/  I2FP.F32.S32 R80, R81 ;  /* 0x0000005100507245 */ /* 0x000fc40000201400 */
[----:B------:R-:W-:-:S03]  /*6a80*/  IABS R47, R47 ;  /* 0x0000002f002f7213 */ /* 0x000fc60000000000 */
[C---:B-1----:R-:W-:Y:S01]  /*6a90*/  FFMA.FTZ R49, -R240.reuse, R80, R49 ;  /* 0x00000050f0317223 */ /* 0x042fe20000010131 */
[----:B--2---:R-:W-:-:S04]  /*6aa0*/  FFMA.FTZ R84, -R240, R84, R91 ;  /* 0x00000054f0547223 */ /* 0x004fc8000001015b */
[----:B------:R-:W-:Y:S02]  /*6ab0*/  FSEL R171, R49, -INF , !P0 ;  /* 0xff80000031ab7808 */ /* 0x000fe40004000000 */
[----:B------:R-:W-:Y:S02]  /*6ac0*/  I2FP.F32.S32 R49, R47 ;  /* 0x0000002f00317245 */ /* 0x000fe40000201400 */
[----:B------:R-:W-:Y:S01]  /*6ad0*/  FSEL R84, R84, -INF , !P2 ;  /* 0xff80000054547808 */ /* 0x000fe20005000000 */
[----:B------:R-:W-:Y:S02]  /*6ae0*/  FMUL.FTZ R82, R82, R134 ;  /* 0x0000008652527220 */ /* 0x000fe40000410000 */
[----:B---3--:R-:W-:Y:S01]  /*6af0*/  FFMA.FTZ R49, -R240, R49, R87 ;  /* 0x00000031f0317223 */ /* 0x008fe20000010157 */
[----:B------:R-:W-:Y:S02]  /*6b00*/  FSEL R172, R84, -INF , !P1 ;  /* 0xff80000054ac7808 */ /* 0x000fe40004800000 */
[----:B------:R-:W-:Y:S01]  /*6b10*/  ISETP.GT.AND P1, PT, R223, R77, PT ;  /* 0x0000004ddf00720c */ /* 0x000fe20003f24270 */
[----:B------:R-:W1:Y:S01]  /*6b20*/  MUFU.TANH R47, R82 ;  /* 0x00000052002f7308 */ /* 0x000e620000002400 */
[----:B------:R-:W-:-:S02]  /*6b30*/  ISETP.GE.AND P2, PT, R77, R222, PT ;  /* 0x000000de4d00720c */ /* 0x000fc40003f46270 */
[----:B------:R-:W-:Y:S01]  /*6b40*/  FSEL R49, R49, -INF , !P1 ;  /* 0xff80000031317808 */ /* 0x000fe20004800000 */
[----:B------:R-:W-:Y:S01]  /*6b50*/  FMUL.FTZ R78, R78, R134 ;  /* 0x000000864e4e7220 */ /* 0x000fe20000410000 */
[----:B------:R-:W-:Y:S02]  /*6b60*/  IABS R44, R44 ;  /* 0x0000002c002c7213 */ /* 0x000fe40000000000 */
[----:B------:R-:W-:Y:S02]  /*6b70*/  FSEL R147, R49, -INF , !P2 ;  /* 0xff80000031937808 */ /* 0x000fe40005000000 */
[----:B------:R-:W-:Y:S02]  /*6b80*/  FSEL R143, R143, -INF , !P5 ;  /* 0xff8000008f8f7808 */ /* 0x000fe40006800000 */
[----:B------:R-:W-:Y:S02]  /*6b90*/  FSEL R171, R171, -INF , !P3 ;  /* 0xff800000abab7808 */ /* 0x000fe40005800000 */
[----:B------:R-:W-:-:S02]  /*6ba0*/  IABS R49, R43 ;  /* 0x0000002b00317213 */ /* 0x000fc40000000000 */
[C---:B------:R-:W-:Y:S01]  /*6bb0*/  ISETP.GE.AND P5, PT, R76.reuse, R224, PT ;  /* 0x000000e04c00720c */ /* 0x040fe20003fa6270 */
[----:B------:R-:W2:Y:S01]  /*6bc0*/  MUFU.TANH R43, R78 ;  /* 0x0000004e002b7308 */ /* 0x000ea20000002400 */
[----:B------:R-:W-:Y:S02]  /*6bd0*/  ISETP.GE.AND P0, PT, R76, R222, PT ;  /* 0x000000de4c00720c */ /* 0x000fe40003f06270 */
[----:B------:R-:W-:Y:S01]  /*6be0*/  ISETP.GT.AND P3, PT, R223, R76, PT ;  /* 0x0000004cdf00720c */ /* 0x000fe20003f64270 */
[----:B------:R-:W-:Y:S02]  /*6bf0*/  IMAD.MOV.U32 R76, RZ, RZ, R44 ;  /* 0x000000ffff4c7224 */ /* 0x000fe400078e002c */
[----:B------:R-:W-:Y:S01]  /*6c00*/  FMUL.FTZ R83, R83, R134 ;  /* 0x0000008653537220 */ /* 0x000fe20000410000 */
[----:B------:R-:W-:Y:S02]  /*6c10*/  IABS R42, R42 ;  /* 0x0000002a002a7213 */ /* 0x000fe40000000000 */
[----:B------:R-:W-:Y:S01]  /*6c20*/  I2FP.F32.S32 R76, R76 ;  /* 0x0000004c004c7245 */ /* 0x000fe20000201400 */
[----:B------:R-:W3:Y:S01]  /*6c30*/  MUFU.TANH R44, R83 ;  /* 0x00000053002c7308 */ /* 0x000ee20000002400 */
[----:B------:R-:W-:-:S03]  /*6c40*/  I2FP.F32.S32 R42, R42 ;  /* 0x0000002a002a7245 */ /* 0x000fc60000201400 */
[----:B-1----:R-:W-:Y:S01]  /*6c50*/  FFMA.FTZ R47, -R240, R76, R47 ;  /* 0x0000004cf02f7223 */ /* 0x002fe2000001012f */
[-C--:B------:R-:W-:Y:S01]  /*6c60*/  FMUL.FTZ R79, R79, R134.reuse ;  /* 0x000000864f4f7220 */ /* 0x080fe20000410000 */
[----:B------:R-:W-:Y:S01]  /*6c70*/  FMUL.FTZ R74, R74, R134 ;  /* 0x000000864a4a7220 */ /* 0x000fe20000410000 */
[----:B--2---:R-:W-:Y:S02]  /*6c80*/  FFMA.FTZ R42, -R240, R42, R43 ;  /* 0x0000002af02a7223 */ /* 0x004fe4000001012b */
[----:B------:R-:W-:Y:S02]  /*6c90*/  FSEL R47, R47, -INF , !P3 ;  /* 0xff8000002f2f7808 */ /* 0x000fe40005800000 */
[----:B------:R-:W-:Y:S02]  /*6ca0*/  IABS R43, R39 ;  /* 0x00000027002b7213 */ /* 0x000fe40000000000 */
[----:B------:R-:W1:Y:S01]  /*6cb0*/  MUFU.TANH R39, R74 ;  /* 0x0000004a00277308 */ /* 0x000e620000002400 */
[----:B------:R-:W-:-:S02]  /*6cc0*/  FSEL R154, R47, -INF , !P0 ;  /* 0xff8000002f9a7808 */ /* 0x000fc40004000000 */
[----:B------:R-:W-:Y:S01]  /*6cd0*/  ISETP.GT.AND P0, PT, R223, R72, PT ;  /* 0x00000048df00720c */ /* 0x000fe20003f04270 */
[----:B------:R-:W-:Y:S01]  /*6ce0*/  FMUL.FTZ R75, R75, R134 ;  /* 0x000000864b4b7220 */ /* 0x000fe20000410000 */
[----:B------:R-:W-:-:S03]  /*6cf0*/  I2FP.F32.S32 R49, R49 ;  /* 0x0000003100317245 */ /* 0x000fc60000201400 */
[----:B------:R-:W2:Y:S01]  /*6d00*/  MUFU.TANH R79, R79 ;  /* 0x0000004f004f7308 */ /* 0x000ea20000002400 */
[----:B------:R-:W-:Y:S01]  /*6d10*/  FSEL R157, R42, -INF , !P0 ;  /* 0xff8000002a9d7808 */ /* 0x000fe20004000000 */
[----:B------:R-:W-:Y:S02]  /*6d20*/  IMAD.MOV.U32 R42, RZ, RZ, R43 ;  /* 0x000000ffff2a7224 */ /* 0x000fe400078e002b */
[----:B---3--:R-:W-:Y:S01]  /*6d30*/  FFMA.FTZ R44, -R240, R49, R44 ;  /* 0x00000031f02c7223 */ /* 0x008fe2000001012c */
[----:B------:R-:W-:Y:S02]  /*6d40*/  IABS R40, R40 ;  /* 0x0000002800287213 */ /* 0x000fe40000000000 */
[----:B------:R-:W-:Y:S01]  /*6d50*/  ISETP.GT.AND P2, PT, R223, R73, PT ;  /* 0x00000049df00720c */ /* 0x000fe20003f44270 */
[----:B------:R-:W3:Y:S01]  /*6d60*/  MUFU.TANH R75, R75 ;  /* 0x0000004b004b7308 */ /* 0x000ee20000002400 */
[----:B------:R-:W-:Y:S02]  /*6d70*/  I2FP.F32.S32 R42, R42 ;  /* 0x0000002a002a7245 */ /* 0x000fe40000201400 */
[----:B------:R-:W-:-:S02]  /*6d80*/  ISETP.GE.AND P3, PT, R72, R222, PT ;  /* 0x000000de4800720c */ /* 0x000fc40003f66270 */
[----:B------:R-:W-:Y:S02]  /*6d90*/  I2FP.F32.S32 R40, R40 ;  /* 0x0000002800287245 */ /* 0x000fe40000201400 */
[----:B------:R-:W-:Y:S02]  /*6da0*/  ISETP.GE.AND P1, PT, R73, R222, PT ;  /* 0x000000de4900720c */ /* 0x000fe40003f26270 */
[----:B------:R-:W-:Y:S01]  /*6db0*/  FSEL R44, R44, -INF , !P2 ;  /* 0xff8000002c2c7808 */ /* 0x000fe20005000000 */
[C---:B-1----:R-:W-:Y:S01]  /*6dc0*/  FFMA.FTZ R39, -R240.reuse, R42, R39 ;  /* 0x0000002af0277223 */ /* 0x042fe20000010127 */
[----:B------:R-:W-:Y:S01]  /*6dd0*/  FSEL R157, R157, -INF , !P3 ;  /* 0xff8000009d9d7808 */ /* 0x000fe20005800000 */
[----:B--2---:R-:W-:Y:S01]  /*6de0*/  FFMA.FTZ R40, -R240, R40, R79 ;  /* 0x00000028f0287223 */ /* 0x004fe2000001014f */
[----:B------:R-:W-:Y:S02]  /*6df0*/  ISETP.GT.AND P3, PT, R223, R68, PT ;  /* 0x00000044df00720c */ /* 0x000fe40003f64270 */
[----:B------:R-:W-:-:S02]  /*6e00*/  FSEL R155, R44, -INF , !P1 ;  /* 0xff8000002c9b7808 */ /* 0x000fc40004800000 */
[----:B------:R-:W-:Y:S02]  /*6e10*/  IABS R38, R38 ;  /* 0x0000002600267213 */ /* 0x000fe40000000000 */
[----:B------:R-:W-:Y:S02]  /*6e20*/  ISETP.GT.AND P1, PT, R223, R69, PT ;  /* 0x00000045df00720c */ /* 0x000fe40003f24270 */
[----:B------:R-:W-:Y:S02]  /*6e30*/  FSEL R169, R39, -INF , !P3 ;  /* 0xff80000027a97808 */ /* 0x000fe40005800000 */
[----:B------:R-:W-:Y:S02]  /*6e40*/  I2FP.F32.S32 R39, R38 ;  /* 0x0000002600277245 */ /* 0x000fe40000201400 */
[----:B------:R-:W-:Y:S02]  /*6e50*/  ISETP.GE.AND P2, PT, R69, R222, PT ;  /* 0x000000de4500720c */ /* 0x000fe40003f46270 */
[----:B------:R-:W-:Y:S01]  /*6e60*/  FSEL R40, R40, -INF , !P1 ;  /* 0xff80000028287808 */ /* 0x000fe20004800000 */
[----:B---3--:R-:W-:Y:S01]  /*6e70*/  FFMA.FTZ R39, -R240, R39, R75 ;  /* 0x00000027f0277223 */ /* 0x008fe2000001014b */
[----:B------:R-:W-:-:S02]  /*6e80*/  FMUL.FTZ R70, R70, R134 ;  /* 0x0000008646467220 */ /* 0x000fc40000410000 */
[----:B------:R-:W-:Y:S02]  /*6e90*/  FSEL R168, R40, -INF , !P2 ;  /* 0xff80000028a87808 */ /* 0x000fe40005000000 */
[----:B------:R-:W-:Y:S01]  /*6ea0*/  ISETP.GT.AND P2, PT, R223, R65, PT ;  /* 0x00000041df00720c */ /* 0x000fe20003f44270 */
[----:B------:R-:W1:Y:S01]  /*6eb0*/  MUFU.TANH R38, R70 ;  /* 0x0000004600267308 */ /* 0x000e620000002400 */
[----:B------:R-:W-:Y:S02]  /*6ec0*/  ISETP.GE.AND P1, PT, R65, R222, PT ;  /* 0x000000de4100720c */ /* 0x000fe40003f26270 */
[----:B------:R-:W-:Y:S01]  /*6ed0*/  FSEL R39, R39, -INF , !P2 ;  /* 0xff80000027277808 */ /* 0x000fe20005000000 */
[----:B------:R-:W-:Y:S01]  /*6ee0*/  FMUL.FTZ R66, R66, R134 ;  /* 0x0000008642427220 */ /* 0x000fe20000410000 */
[----:B------:R-:W-:Y:S02]  /*6ef0*/  IABS R37, R37 ;  /* 0x0000002500257213 */ /* 0x000fe40000000000 */
[----:B------:R-:W-:-:S02]  /*6f00*/  FSEL R167, R39, -INF , !P1 ;  /* 0xff80000027a77808 */ /* 0x000fc40004800000 */
[----:B------:R-:W-:Y:S01]  /*6f10*/  IABS R39, R36 ;  /* 0x0000002400277213 */ /* 0x000fe20000000000 */
[----:B------:R-:W-:Y:S01]  /*6f20*/  IMAD.MOV.U32 R40, RZ, RZ, R37 ;  /* 0x000000ffff287224 */ /* 0x000fe200078e0025 */
[----:B------:R-:W2:Y:S01]  /*6f30*/  MUFU.TANH R36, R66 ;  /* 0x0000004200247308 */ /* 0x000ea20000002400 */
[----:B------:R-:W-:-:S03]  /*6f40*/  ISETP.GE.AND P0, PT, R68, R222, PT ;  /* 0x000000de4400720c */ /* 0x000fc60003f06270 */
[----:B------:R-:W-:Y:S02]  /*6f50*/  I2FP.F32.S32 R40, R40 ;  /* 0x0000002800287245 */ /* 0x000fe40000201400 */
[----:B------:R-:W-:Y:S01]  /*6f60*/  IABS R34, R34 ;  /* 0x0000002200227213 */ /* 0x000fe20000000000 */
[----:B------:R-:W-:Y:S01]  /*6f70*/  FMUL.FTZ R71, R71, R134 ;  /* 0x0000008647477220 */ /* 0x000fe20000410000 */
[----:B------:R-:W-:Y:S01]  /*6f80*/  FSEL R169, R169, -INF , !P0 ;  /* 0xff800000a9a97808 */ /* 0x000fe20004000000 */
[----:B-1----:R-:W-:Y:S01]  /*6f90*/  FFMA.FTZ R38, -R240, R40, R38 ;  /* 0x00000028f0267223 */ /* 0x002fe20000010126 */
[----:B------:R-:W-:Y:S02]  /*6fa0*/  ISETP.GT.AND P0, PT, R223, R64, PT ;  /* 0x00000040df00720c */ /* 0x000fe40003f04270 */
[----:B------:R-:W-:Y:S01]  /*6fb0*/  I2FP.F32.S32 R34, R34 ;  /* 0x0000002200227245 */ /* 0x000fe20000201400 */
[----:B------:R-:W1:Y:S01]  /*6fc0*/  MUFU.TANH R37, R71 ;  /* 0x0000004700257308 */ /* 0x000e620000002400 */
[----:B------:R-:W-:Y:S01]  /*6fd0*/  FMUL.FTZ R62, R62, R134 ;  /* 0x000000863e3e7220 */ /* 0x000fe20000410000 */
[----:B------:R-:W-:Y:S01]  /*6fe0*/  ISETP.GE.AND P3, PT, R64, R222, PT ;  /* 0x000000de4000720c */ /* 0x000fe20003f66270 */
[----:B------:R-:W-:Y:S01]  /*6ff0*/  FMUL.FTZ R67, R67, R134 ;  /* 0x0000008643437220 */ /* 0x000fe20000410000 */
[----:B------:R-:W-:Y:S01]  /*7000*/  FSEL R38, R38, -INF , !P0 ;  /* 0xff80000026267808 */ /* 0x000fe20004000000 */
[----:B--2---:R-:W-:Y:S01]  /*7010*/  FFMA.FTZ R34, -R240, R34, R36 ;  /* 0x00000022f0227223 */ /* 0x004fe20000010124 */
[----:B------:R-:W-:-:S02]  /*7020*/  IABS R36, R31 ;  /* 0x0000001f00247213 */ /* 0x000fc40000000000 */
[----:B------:R-:W2:Y:S01]  /*7030*/  MUFU.TANH R31, R62 ;  /* 0x0000003e001f7308 */ /* 0x000ea20000002400 */
[----:B------:R-:W-:Y:S02]  /*7040*/  FSEL R166, R38, -INF , !P3 ;  /* 0xff80000026a67808 */ /* 0x000fe40005800000 */
[----:B------:R-:W-:Y:S02]  /*7050*/  ISETP.GT.AND P3, PT, R223, R60, PT ;  /* 0x0000003cdf00720c */ /* 0x000fe40003f64270 */
[----:B------:R-:W-:-:S03]  /*7060*/  I2FP.F32.S32 R39, R39 ;  /* 0x0000002700277245 */ /* 0x000fc60000201400 */
[----:B------:R-:W3:Y:S01]  /*7070*/  MUFU.TANH R67, R67 ;  /* 0x0000004300437308 */ /* 0x000ee20000002400 */
[----:B------:R-:W-:Y:S01]  /*7080*/  FSEL R153, R34, -INF , !P3 ;  /* 0xff80000022997808 */ /* 0x000fe20005800000 */
[----:B------:R-:W-:Y:S02]  /*7090*/  IMAD.MOV.U32 R34, RZ, RZ, R36 ;  /* 0x000000ffff227224 */ /* 0x000fe400078e0024 */
[----:B-1----:R-:W-:Y:S01]  /*70a0*/  FFMA.FTZ R37, -R240, R39, R37 ;  /* 0x00000027f0257223 */ /* 0x002fe20000010125 */
[----:B------:R-:W-:Y:S02]  /*70b0*/  IABS R32, R32 ;  /* 0x0000002000207213 */ /* 0x000fe40000000000 */
[----:B------:R-:W-:Y:S02]  /*70c0*/  ISETP.GT.AND P1, PT, R223, R61, PT ;  /* 0x0000003ddf00720c */ /* 0x000fe40003f24270 */
[----:B------:R-:W-:Y:S02]  /*70d0*/  I2FP.F32.S32 R34, R34 ;  /* 0x0000002200227245 */ /* 0x000fe40000201400 */
[----:B------:R-:W-:-:S02]  /*70e0*/  ISETP.GE.AND P0, PT, R60, R222, PT ;  /* 0x000000de3c00720c */ /* 0x000fc40003f06270 */
[----:B------:R-:W-:Y:S01]  /*70f0*/  I2FP.F32.S32 R32, R32 ;  /* 0x0000002000207245 */ /* 0x000fe20000201400 */
[----:B--2---:R-:W-:Y:S01]  /*7100*/  FFMA.FTZ R31, -R240, R34, R31 ;  /* 0x00000022f01f7223 */ /* 0x004fe2000001011f */
[----:B------:R-:W-:Y:S02]  /*7110*/  ISETP.GE.AND P2, PT, R61, R222, PT ;  /* 0x000000de3d00720c */ /* 0x000fe40003f46270 */
[----:B------:R-:W-:Y:S02]  /*7120*/  FSEL R37, R37, -INF , !P1 ;  /* 0xff80000025257808 */ /* 0x000fe40004800000 */
[----:B------:R-:W-:Y:S02]  /*7130*/  FSEL R153, R153, -INF , !P0 ;  /* 0xff80000099997808 */ /* 0x000fe40004000000 */
[----:B------:R-:W-:Y:S02]  /*7140*/  ISETP.GT.AND P0, PT, R223, R56, PT ;  /* 0x00000038df00720c */ /* 0x000fe40003f04270 */
[----:B------:R-:W-:Y:S01]  /*7150*/  IABS R22, R22 ;  /* 0x0000001600167213 */ /* 0x000fe20000000000 */
[-C--:B------:R-:W-:Y:S01]  /*7160*/  FMUL.FTZ R58, R58, R134.reuse ;  /* 0x000000863a3a7220 */ /* 0x080fe20000410000 */
[----:B------:R-:W-:Y:S01]  /*7170*/  FSEL R156, R37, -INF , !P2 ;  /* 0xff800000259c7808 */ /* 0x000fe20005000000 */
[----:B------:R-:W-:Y:S01]  /*7180*/  FMUL.FTZ R63, R63, R134 ;  /* 0x000000863f3f7220 */ /* 0x000fe20000410000 */
[----:B---3--:R-:W-:Y:S01]  /*7190*/  FFMA.FTZ R32, -R240, R32, R67 ;  /* 0x00000020f0207223 */ /* 0x008fe20000010143 */
[----:B------:R-:W-:-:S02]  /*71a0*/  ISETP.GT.AND P2, PT, R223, R57, PT ;  /* 0x00000039df00720c */ /* 0x000fc40003f44270 */
[----:B------:R-:W-:Y:S02]  /*71b0*/  FSEL R151, R31, -INF , !P0 ;  /* 0xff8000001f977808 */ /* 0x000fe40004000000 */
[----:B------:R-:W-:Y:S02]  /*71c0*/  I2FP.F32.S32 R31, R22 ;  /* 0x00000016001f7245 */ /* 0x000fe40000201400 */
[----:B------:R-:W1:Y:S01]  /*71d0*/  MUFU.TANH R22, R58 ;  /* 0x0000003a00167308 */ /* 0x000e620000002400 */
[----:B------:R-:W-:Y:S01]  /*71e0*/  FSEL R142, R142, -INF , !P4 ;  /* 0xff8000008e8e7808 */ /* 0x000fe20006000000 */
[----:B------:R-:W-:Y:S01]  /*71f0*/  FMUL.FTZ R54, R54, R134 ;  /* 0x0000008636367220 */ /* 0x000fe20000410000 */
[----:B------:R-:W-:Y:S02]  /*7200*/  ISETP.GE.AND P1, PT, R57, R222, PT ;  /* 0x000000de3900720c */ /* 0x000fe40003f26270 */
[----:B------:R-:W-:Y:S02]  /*7210*/  FSEL R32, R32, -INF , !P2 ;  /* 0xff80000020207808 */ /* 0x000fe40005000000 */
[----:B------:R-:W-:Y:S01]  /*7220*/  IABS R21, R21 ;  /* 0x0000001500157213 */ /* 0x000fe20000000000 */
[----:B------:R-:W2:Y:S01]  /*7230*/  MUFU.TANH R63, R63 ;  /* 0x0000003f003f7308 */ /* 0x000ea20000002400 */
[----:B------:R-:W-:-:S02]  /*7240*/  ISETP.GE.AND P4, PT, R77, R224, PT ;  /* 0x000000e04d00720c */ /* 0x000fc40003f86270 */
[----:B------:R-:W-:Y:S01]  /*7250*/  FSEL R152, R32, -INF , !P1 ;  /* 0xff80000020987808 */ /* 0x000fe20004800000 */
[----:B------:R-:W-:Y:S01]  /*7260*/  IMAD.MOV.U32 R32, RZ, RZ, R21 ;  /* 0x000000ffff207224 */ /* 0x000fe200078e0015 */
[----:B------:R-:W-:Y:S01]  /*7270*/  FSEL R145, R145, -INF , !P4 ;  /* 0xff80000091917808 */ /* 0x000fe20006000000 */
[----:B------:R-:W-:Y:S01]  /*7280*/  FMUL.FTZ R59, R59, R134 ;  /* 0x000000863b3b7220 */ /* 0x000fe20000410000 */
[----:B------:R-:W-:Y:S01]  /*7290*/  ISETP.GE.AND P4, PT, R73, R224, PT ;  /* 0x000000e04900720c */ /* 0x000fe20003f86270 */
[----:B------:R-:W3:Y:S01]  /*72a0*/  MUFU.TANH R54, R54 ;  /* 0x0000003600367308 */ /* 0x000ee20000002400 */
[----:B------:R-:W-:Y:S02]  /*72b0*/  FSEL R158, R158, -INF , !P5 ;  /* 0xff8000009e9e7808 */ /* 0x000fe40006800000 */
[----:B------:R-:W-:Y:S02]  /*72c0*/  FSEL R161, R161, -INF , !P4 ;  /* 0xff800000a1a17808 */ /* 0x000fe40006000000 */
[----:B------:R-:W-:-:S02]  /*72d0*/  I2FP.F32.S32 R32, R32 ;  /* 0x0000002000207245 */ /* 0x000fc40000201400 */
[-C--:B------:R-:W-:Y:S01]  /*72e0*/  ISETP.GE.AND P5, PT, R72, R224.reuse, PT ;  /* 0x000000e04800720c */ /* 0x080fe20003fa6270 */
[----:B------:R-:W4:Y:S01]  /*72f0*/  MUFU.TANH R21, R59 ;  /* 0x0000003b00157308 */ /* 0x000f220000002400 */
[----:B------:R-:W-:Y:S02]  /*7300*/  ISETP.GE.AND P4, PT, R69, R224, PT ;  /* 0x000000e04500720c */ /* 0x000fe40003f86270 */
[----:B------:R-:W-:Y:S01]  /*7310*/  ISETP.GE.AND P3, PT, R56, R222, PT ;  /* 0x000000de3800720c */ /* 0x000fe20003f66270 */
[----:B------:R-:W-:Y:S01]  /*7320*/  FMUL.FTZ R55, R55, R134 ;  /* 0x0000008637377220 */ /* 0x000fe20000410000 */
[----:B------:R-:W-:Y:S01]  /*7330*/  FSEL R162, R162, -INF , !P5 ;  /* 0xff800000a2a27808 */ /* 0x000fe20006800000 */
[----:B-1----:R-:W-:Y:S01]  /*7340*/  FFMA.FTZ R22, -R240, R32, R22 ;  /* 0x00000020f0167223 */ /* 0x002fe20000010116 */
[----:B------:R-:W-:Y:S02]  /*7350*/  FSEL R165, R165, -INF , !P4 ;  /* 0xff800000a5a57808 */ /* 0x000fe40006000000 */
[----:B------:R-:W-:-:S02]  /*7360*/  FSEL R151, R151, -INF , !P3 ;  /* 0xff80000097977808 */ /* 0x000fc40005800000 */
[----:B------:R-:W-:Y:S02]  /*7370*/  IABS R13, R13 ;  /* 0x0000000d000d7213 */ /* 0x000fe40000000000 */
[-C--:B------:R-:W-:Y:S02]  /*7380*/  ISETP.GE.AND P5, PT, R68, R224.reuse, PT ;  /* 0x000000e04400720c */ /* 0x080fe40003fa6270 */
[----:B------:R-:W-:Y:S02]  /*7390*/  ISETP.GE.AND P4, PT, R65, R224, PT ;  /* 0x000000e04100720c */ /* 0x000fe40003f86270 */
[C---:B------:R-:W-:Y:S01]  /*73a0*/  ISETP.GT.AND P3, PT, R223.reuse, R52, PT ;  /* 0x00000034df00720c */ /* 0x040fe20003f64270 */
[----:B--2---:R-:W-:Y:S01]  /*73b0*/  FFMA.FTZ R31, -R240, R31, R63 ;  /* 0x0000001ff01f7223 */ /* 0x004fe2000001013f */
[----:B------:R-:W-:Y:S01]  /*73c0*/  IABS R17, R17 ;  /* 0x0000001100117213 */ /* 0x000fe20000000000 */
[----:B------:R-:W1:Y:S01]  /*73d0*/  MUFU.TANH R55, R55 ;  /* 0x0000003700377308 */ /* 0x000e620000002400 */
[----:B------:R-:W-:-:S02]  /*73e0*/  ISETP.GT.AND P1, PT, R223, R53, PT ;  /* 0x00000035df00720c */ /* 0x000fc40003f24270 */
[----:B------:R-:W-:Y:S02]  /*73f0*/  I2FP.F32.S32 R13, R13 ;  /* 0x0000000d000d7245 */ /* 0x000fe40000201400 */
[----:B------:R-:W-:Y:S02]  /*7400*/  FSEL R164, R164, -INF , !P5 ;  /* 0xff800000a4a47808 */ /* 0x000fe40006800000 */
[----:B------:R-:W-:Y:S02]  /*7410*/  FSEL R163, R163, -INF , !P4 ;  /* 0xff800000a3a37808 */ /* 0x000fe40006000000 */
[----:B------:R-:W-:Y:S02]  /*7420*/  ISETP.GE.AND P0, PT, R52, R222, PT ;  /* 0x000000de3400720c */ /* 0x000fe40003f06270 */
[----:B------:R-:W-:Y:S02]  /*7430*/  FSEL R22, R22, -INF , !P3 ;  /* 0xff80000016167808 */ /* 0x000fe40005800000 */
[----:B------:R-:W-:-:S02]  /*7440*/  ISETP.GE.AND P5, PT, R64, R224, PT ;  /* 0x000000e04000720c */ /* 0x000fc40003fa6270 */
[----:B------:R-:W-:Y:S02]  /*7450*/  ISETP.GE.AND P4, PT, R61, R224, PT ;  /* 0x000000e03d00720c */ /* 0x000fe40003f86270 */
[----:B------:R-:W-:Y:S01]  /*7460*/  I2FP.F32.S32 R17, R17 ;  /* 0x0000001100117245 */ /* 0x000fe20000201400 */
[----:B---3--:R-:W-:Y:S01]  /*7470*/  FFMA.FTZ R13, -R240, R13, R54 ;  /* 0x0000000df00d7223 */ /* 0x008fe20000010136 */
[----:B------:R-:W-:Y:S02]  /*7480*/  ISETP.GE.AND P2, PT, R53, R222, PT ;  /* 0x000000de3500720c */ /* 0x000fe40003f46270 */
[----:B------:R-:W-:Y:S02]  /*7490*/  FSEL R31, R31, -INF , !P1 ;  /* 0xff8000001f1f7808 */ /* 0x000fe40004800000 */
[----:B------:R-:W-:Y:S02]  /*74a0*/  FSEL R141, R22, -INF , !P0 ;  /* 0xff800000168d7808 */ /* 0x000fe40004000000 */
[----:B------:R-:W-:-:S02]  /*74b0*/  FSEL R160, R160, -INF , !P5 ;  /* 0xff800000a0a07808 */ /* 0x000fc40006800000 */
[----:B------:R-:W-:Y:S02]  /*74c0*/  FSEL R159, R159, -INF , !P4 ;  /* 0xff8000009f9f7808 */ /* 0x000fe40006000000 */
[----:B------:R-:W-:Y:S01]  /*74d0*/  ISETP.GT.AND P0, PT, R223, R50, PT ;  /* 0x00000032df00720c */ /* 0x000fe20003f04270 */
[----:B----4-:R-:W-:Y:S01]  /*74e0*/  FFMA.FTZ R17, -R240, R17, R21 ;  /* 0x00000011f0117223 */ /* 0x010fe20000010115 */
[-C--:B------:R-:W-:Y:S02]  /*74f0*/  ISETP.GE.AND P5, PT, R60, R224.reuse, PT ;  /* 0x000000e03c00720c */ /* 0x080fe40003fa6270 */
[----:B------:R-:W-:Y:S02]  /*7500*/  ISETP.GE.AND P4, PT, R57, R224, PT ;  /* 0x000000e03900720c */ /* 0x000fe40003f86270 */
[----:B------:R-:W-:Y:S02]  /*7510*/  FSEL R144, R31, -INF , !P2 ;  /* 0xff8000001f907808 */ /* 0x000fe40005000000 */
[----:B------:R-:W-:-:S02]  /*7520*/  IABS R12, R12 ;  /* 0x0000000c000c7213 */ /* 0x000fc40000000000 */
[----:B------:R-:W-:Y:S02]  /*7530*/  ISETP.GT.AND P2, PT, R223, R51, PT ;  /* 0x00000033df00720c */ /* 0x000fe40003f44270 */
[----:B------:R-:W-:Y:S02]  /*7540*/  FSEL R13, R13, -INF , !P0 ;  /* 0xff8000000d0d7808 */ /* 0x000fe40004000000 */
[----:B------:R-:W-:Y:S02]  /*7550*/  FSEL R150, R150, -INF , !P5 ;  /* 0xff80000096967808 */ /* 0x000fe40006800000 */
[----:B------:R-:W-:Y:S02]  /*7560*/  FSEL R149, R149, -INF , !P4 ;  /* 0xff80000095957808 */ /* 0x000fe40006000000 */
[----:B------:R-:W-:Y:S02]  /*7570*/  ISETP.GT.AND P0, PT, R187, R226, PT ;  /* 0x000000e2bb00720c */ /* 0x000fe40003f04270 */
[----:B------:R-:W-:-:S02]  /*7580*/  ISETP.GE.AND P5, PT, R56, R224, PT ;  /* 0x000000e03800720c */ /* 0x000fc40003fa6270 */
[----:B------:R-:W-:Y:S02]  /*7590*/  ISETP.GE.AND P4, PT, R53, R224, PT ;  /* 0x000000e03500720c */ /* 0x000fe40003f86270 */
[----:B------:R-:W-:Y:S02]  /*75a0*/  I2FP.F32.S32 R12, R12 ;  /* 0x0000000c000c7245 */ /* 0x000fe40000201400 */
[----:B------:R-:W-:Y:S02]  /*75b0*/  ISETP.GE.AND P1, PT, R51, R222, PT ;  /* 0x000000de3300720c */ /* 0x000fe40003f26270 */
[----:B------:R-:W-:Y:S01]  /*75c0*/  FSEL R17, R17, -INF , !P2 ;  /* 0xff80000011117808 */ /* 0x000fe20005000000 */
[----:B-1----:R-:W-:Y:S01]  /*75d0*/  FFMA.FTZ R12, -R240, R12, R55 ;  /* 0x0000000cf00c7223 */ /* 0x002fe20000010137 */
[----:B------:R-:W-:Y:S02]  /*75e0*/  FSEL R148, R148, -INF , !P5 ;  /* 0xff80000094947808 */ /* 0x000fe40006800000 */
[----:B------:R-:W-:Y:S01]  /*75f0*/  FSEL R146, R146, -INF , !P4 ;  /* 0xff80000092927808 */ /* 0x000fe20006000000 */
[----:B------:R-:W-:Y:S01]  /*7600*/  BAR.SYNC.DEFER_BLOCKING 0x0 ;  /* 0x0000000000007b1d */ /* 0x000fe20000010000 */
[----:B------:R-:W-:-:S02]  /*7610*/  ISETP.GE.AND P5, PT, R52, R224, PT ;  /* 0x000000e03400720c */ /* 0x000fc40003fa6270 */
[----:B------:R-:W-:Y:S02]  /*7620*/  ISETP.GE.AND P4, PT, R51, R224, PT ;  /* 0x000000e03300720c */ /* 0x000fe40003f86270 */
[----:B------:R-:W-:Y:S02]  /*7630*/  FSEL R140, R17, -INF , !P1 ;  /* 0xff800000118c7808 */ /* 0x000fe40004800000 */
[----:B------:R-:W-:Y:S02]  /*7640*/  ISETP.GT.AND P1, PT, R223, R48, PT ;  /* 0x00000030df00720c */ /* 0x000fe40003f24270 */
[----:B------:R-:W-:Y:S02]  /*7650*/  FSEL R138, R138, -INF , !P5 ;  /* 0xff8000008a8a7808 */ /* 0x000fe40006800000 */
[----:B------:R-:W-:Y:S01]  /*7660*/  FSEL R137, R137, -INF , !P4 ;  /* 0xff80000089897808 */ /* 0x000fe20006000000 */
[----:B------:R-:W-:Y:S01]  /*7670*/  BSSY.RECONVERGENT B1, `(.L_x_6095) ;  /* 0x00000ca000017945 */ /* 0x000fe20003800200 */
[----:B------:R-:W-:-:S02]  /*7680*/  ISETP.GE.AND P5, PT, R50, R224, PT ;  /* 0x000000e03200720c */ /* 0x000fc40003fa6270 */
[----:B------:R-:W-:Y:S02]  /*7690*/  ISETP.GE.AND P3, PT, R50, R222, PT ;  /* 0x000000de3200720c */ /* 0x000fe40003f66270 */
[C---:B------:R-:W-:Y:S02]  /*76a0*/  ISETP.GE.AND P4, PT, R48.reuse, R224, PT ;  /* 0x000000e03000720c */ /* 0x040fe40003f86270 */
[----:B------:R-:W-:Y:S02]  /*76b0*/  ISETP.GE.AND P2, PT, R48, R222, PT ;  /* 0x000000de3000720c */ /* 0x000fe40003f46270 */
[----:B------:R-:W-:Y:S02]  /*76c0*/  FSEL R12, R12, -INF , !P1 ;  /* 0xff8000000c0c7808 */ /* 0x000fe40004800000 */
[----:B------:R-:W-:Y:S02]  /*76d0*/  VIMNMX R225, PT, PT, RZ, R225, !PT ;  /* 0x000000e1ffe17248 */ /* 0x000fe40007fe0100 */
[----:B------:R-:W-:-:S02]  /*76e0*/  VIMNMX R223, PT, PT, RZ, R223, !PT ;  /* 0x000000dfffdf7248 */ /* 0x000fc40007fe0100 */
        /* <DEDUP_REMOVED lines=18> */
.L_x_6098:
        /* <DEDUP_REMOVED lines=30> */
[----:B------:R-:W-:Y:S02]  /*79f0*/  ISETP.NE.AND P1, PT, R13, RZ, PT ;  /* 0x000000ff0d00720c */ /* 0x000fe40003f25270 */
[----:B------:R-:W-:Y:S02]  /*7a00*/  ISETP.GE.U32.AND P5, PT, R21, R12, PT ;  /* 0x0000000c1500720c */ /* 0x000fe40003fa6070 */
[----:B------:R-:W-:-:S07]  /*7a10*/  LOP3.LUT R21, RZ, R13, RZ, 0x33, !PT ;  /* 0x0000000dff157212 */ /* 0x000fce00078e33ff */
[----:B------:R-:W-:-:S04]  /*7a20*/  @P4 VIADD R31, R31, 0x1 ;  /* 0x000000011f1f4836 */ /* 0x000fc80000000000 */
[----:B------:R-:W-:Y:S01]  /*7a30*/  @P5 IADD3 R32, PT, PT, R32, 0x1, RZ ;  /* 0x0000000120205810 */ /* 0x000fe20007ffe0ff */
[----:B------:R-:W-:Y:S02]  /*7a40*/  IMAD.MOV.U32 R22, RZ, RZ, R31 ;  /* 0x000000ffff167224 */ /* 0x000fe400078e001f */
[----:B------:R-:W2:Y:S02]  /*7a50*/  LD.E.64 R30, desc[UR4][R2.64+0x38] ;  /* 0x00003804021e7980 */ /* 0x000ea4000c101b00 */
[----:B------:R-:W-:Y:S01]  /*7a60*/  @!P2 IMAD.MOV R32, RZ, RZ, -R32 ;  /* 0x000000ffff20a224 */ /* 0x000fe200078e0a20 */
[----:B------:R-:W-:-:S04]  /*7a70*/  @!P0 IADD3 R22, PT, PT, -R22, RZ, RZ ;  /* 0x000000ff16168210 */ /* 0x000fc80007ffe1ff */
[C---:B------:R-:W-:Y:S02]  /*7a80*/  SEL R22, R21.reuse, R22, !P1 ;  /* 0x0000001615167207 */ /* 0x040fe40004800000 */
[----:B------:R-:W-:-:S03]  /*7a90*/  SEL R21, R21, R32, !P1 ;  /* 0x0000002015157207 */ /* 0x000fc60004800000 */
[----:B------:R-:W-:-:S04]  /*7aa0*/  IMAD.WIDE R38, R22, 0x4, R244 ;  /* 0x0000000416267825 */ /* 0x000fc800078e02f4 */
[C---:B------:R-:W-:Y:S01]  /*7ab0*/  IMAD.WIDE R36, R21.reuse, 0x4, R244 ;  /* 0x0000000415247825 */ /* 0x040fe200078e02f4 */
[----:B------:R1:W3:Y:S04]  /*7ac0*/  LD.E R17, desc[UR4][R38.64] ;  /* 0x0000000426117980 */ /* 0x0002e8000c101900 */
[----:B------:R-:W3:Y:S04]  /*7ad0*/  LD.E R12, desc[UR4][R36.64] ;  /* 0x00000004240c7980 */ /* 0x000ee8000c101900 */
[----:B------:R-:W4:Y:S01]  /*7ae0*/  LD.E.64 R36, desc[UR4][R2.64+0x20] ;  /* 0x0000200402247980 */ /* 0x000f22000c101b00 */
[----:B------:R-:W-:-:S05]  /*7af0*/  IADD3 R22, PT, PT, R21, -R22, RZ ;  /* 0x8000001615167210 */ /* 0x000fca0007ffe0ff */
[----:B------:R-:W-:-:S05]  /*7b00*/  IMAD R22, R13, R22, -0x80 ;  /* 0xffffff800d167424 */ /* 0x000fca00078e0216 */
[----:B------:R-:W-:Y:S01]  /*7b10*/  SHF.R.S32.HI R21, RZ, 0x1f, R22 ;  /* 0x0000001fff157819 */ /* 0x000fe20000011416 */
[-C--:B--2---:R-:W-:Y:S02]  /*7b20*/  IMAD R13, R31, R22.reuse, RZ ;  /* 0x000000161f0d7224 */ /* 0x084fe400078e02ff */
[----:B-1----:R-:W-:-:S04]  /*7b30*/  IMAD.WIDE.U32 R38, R30, R22, RZ ;  /* 0x000000161e267225 */ /* 0x002fc800078e00ff */
[----:B------:R-:W-:Y:S02]  /*7b40*/  IMAD R13, R30, R21, R13 ;  /* 0x000000151e0d7224 */ /* 0x000fe400078e020d */
[----:B------:R-:W-:-:S03]  /*7b50*/  IMAD.MOV.U32 R30, RZ, RZ, R38 ;  /* 0x000000ffff1e7224 */ /* 0x000fc600078e0026 */
[----:B------:R-:W-:Y:S01]  /*7b60*/  IADD3 R31, PT, PT, R39, R13, RZ ;  /* 0x0000000d271f7210 */ /* 0x000fe20007ffe0ff */
[----:B---3--:R-:W-:-:S05]  /*7b70*/  IMAD.IADD R12, R17, 0x1, -R12 ;  /* 0x00000001110c7824 */ /* 0x008fca00078e0a0c */
[----:B------:R-:W-:Y:S01]  /*7b80*/  SHF.R.S32.HI R17, RZ, 0x1f, R12 ;  /* 0x0000001fff117819 */ /* 0x000fe2000001140c */
[----:B----4-:R-:W-:Y:S02]  /*7b90*/  IMAD R13, R37, R12, RZ ;  /* 0x0000000c250d7224 */ /* 0x010fe400078e02ff */
[----:B------:R-:W-:-:S04]  /*7ba0*/  IMAD.WIDE.U32 R30, R12, R36, R30 ;  /* 0x000000240c1e7225 */ /* 0x000fc800078e001e */
[----:B------:R-:W-:Y:S01]  /*7bb0*/  IMAD R13, R36, R17, R13 ;  /* 0x00000011240d7224 */ /* 0x000fe200078e020d */
[----:B------:R-:W-:-:S04]  /*7bc0*/  LEA R228, P0, R30, R228, 0x1 ;  /* 0x000000e41ee47211 */ /* 0x000fc800078008ff */
[----:B------:R-:W-:-:S04]  /*7bd0*/  IADD3 R13, PT, PT, R31, R13, RZ ;  /* 0x0000000d1f0d7210 */ /* 0x000fc80007ffe0ff */
[----:B------:R-:W-:Y:S02]  /*7be0*/  LEA.HI.X R227, R30, R227, R13, 0x1, P0 ;  /* 0x000000e31ee37211 */ /* 0x000fe400000f0c0d */
.L_x_6099:
[----:B------:R-:W-:Y:S05]  /*7bf0*/  BSYNC.RECONVERGENT B0 ;  /* 0x0000000000007941 */ /* 0x000fea0003800200 */
.L_x_6097:
        /* <DEDUP_REMOVED lines=35> */
[----:B---3--:R-:W-:-:S03]  /*7e30*/  IADD3 R42, P2, PT, R36, R12, RZ ;  /* 0x0000000c242a7210 */ /* 0x008fc60007f5e0ff */
[----:B------:R2:W-:Y:S01]  /*7e40*/  @P0 STS.128 [R243+0x8800], RZ ;  /* 0x008800fff3000388 */ /* 0x0005e20000000c00 */
[----:B------:R-:W-:-:S03]  /*7e50*/  IADD3.X R43, PT, PT, R37, R13, RZ, P2, !PT ;  /* 0x0000000d252b7210 */ /* 0x000fc600017fe4ff */
[----:B------:R-:W-:Y:S01]  /*7e60*/  @!PT LDS RZ, [RZ] ;  /* 0x00000000fffff984 */ /* 0x000fe20000000800 */
[----:B------:R-:W-:Y:S01]  /*7e70*/  @!PT LDS RZ, [RZ] ;  /* 0x00000000fffff984 */ /* 0x000fe20000000800 */
[----:B------:R-:W-:Y:S01]  /*7e80*/  @!PT LDS RZ, [RZ] ;  /* 0x00000000fffff984 */ /* 0x000fe20000000800 */
[----:B------:R3:W-:Y:S04]  /*7e90*/  @!P1 LDGSTS.E.BYPASS.LTC128B.128 [R243+0x5000], desc[UR4][R38.64] ;  /* 0x0500000026f39fae */ /* 0x0007e8000b981a04 */
[----:B------:R2:W-:Y:S01]  /*7ea0*/  @P1 STS.128 [R243+0x5000], RZ ;  /* 0x005000fff3001388 */ /* 0x0005e20000000c00 */
[----:B-1----:R-:W-:Y:S02]  /*7eb0*/  @!P0 IMAD.MOV.U32 R30, RZ, RZ, R38 ;  /* 0x000000ffff1e8224 */ /* 0x002fe400078e0026 */
        /* <DEDUP_REMOVED lines=21> */
[----:B------:R-:W-:Y:S01]  /*8010*/  IADD3 R12, P2, PT, R36, R12, RZ ;  /* 0x0000000c240c7210 */ /* 0x000fe20007f5e0ff */
[--C-:B------:R-:W-:Y:S02]  /*8020*/  IMAD.X R37, R39, 0x1, R13.reuse, P3 ;  /* 0x0000000127257824 */ /* 0x100fe400018e060d */
[----:B------:R-:W-:Y:S01]  /*8030*/  @!PT LDS RZ, [RZ] ;  /* 0x00000000fffff984 */ /* 0x000fe20000000800 */
[----:B------:R-:W-:Y:S01]  /*8040*/  @!PT LDS RZ, [RZ] ;  /* 0x00000000fffff984 */ /* 0x000fe20000000800 */
[----:B------:R-:W-:Y:S01]  /*8050*/  @!PT LDS RZ, [RZ] ;  /* 0x00000000fffff984 */ /* 0x000fe20000000800 */
[----:B------:R-:W-:Y:S02]  /*8060*/  @!P1 LDGSTS.E.BYPASS.LTC128B.128 [R243+0x6000], desc[UR4][R42.64] ;  /* 0x060000002af39fae */ /* 0x000fe4000b981a04 */
[----:B------:R-:W-:Y:S02]  /*8070*/  IMAD.X R13, R37, 0x1, R13, P2 ;  /* 0x00000001250d7824 */ /* 0x000fe400010e060d */
        /* <DEDUP_REMOVED lines=41> */
.L_x_6096:
[----:B------:R-:W-:Y:S05]  /*8310*/  BSYNC.RECONVERGENT B1 ;  /* 0x0000000000017941 */ /* 0x000fea0003800200 */
.L_x_6095:
[----:B------:R-:W3:Y:S01]  /*8320*/  LD.E R64, desc[UR4][R2.64+0xdc] ;  /* 0x0000dc0402407980 */ /* 0x000ee2000c101900 */
[----:B--2---:R-:W-:Y:S01]  /*8330*/  FMNMX3.FTZ R12, R41, R23, R20, !PT ;  /* 0x00000017290c7276 */ /* 0x004fe20007810014 */
        /* <DEDUP_REMOVED lines=33> */
[----:B------:R-:W1:Y:S03]  /*8550*/  SHFL.BFLY PT, R13, R12, 0x2, 0x1f ;  /* 0x0c401f000c0d7f89 */ /* 0x000e6600000e0000 */
[----:B------:R-:W-:-:S04]  /*8560*/  LEA R186, R186, R212, 0x1 ;  /* 0x000000d4baba7211 */ /* 0x000fc800078e08ff */
[-C--:B------:R-:W-:Y:S01]  /*8570*/  IADD3 R57, PT, PT, R129, R186.reuse, RZ ;  /* 0x000000ba81397210 */ /* 0x080fe20007ffe0ff */
[----:B------:R-:W-:Y:S01]  /*8580*/  LDSM.16.MT88.4 R124, [R186+0xc000] ;  /* 0x00c00000ba7c783b */ /* 0x000fe20000004200 */
[C---:B------:R-:W-:Y:S02]  /*8590*/  IADD3 R65, PT, PT, R128.reuse, R186, RZ ;  /* 0x000000ba80417210 */ /* 0x040fe40007ffe0ff */
[----:B------:R-:W-:Y:S01]  /*85a0*/  IADD3 R32, PT, PT, R128, R57, RZ ;  /* 0x0000003980207210 */ /* 0x000fe20007ffe0ff */
[----:B------:R-:W-:Y:S04]  /*85b0*/  LDSM.16.MT88.4 R108, [R57+0xc000] ;  /* 0x00c00000396c783b */ /* 0x000fe80000004200 */
[----:B------:R-:W-:Y:S04]  /*85c0*/  LDSM.16.MT88.4 R116, [R65+0xc000] ;  /* 0x00c000004174783b */ /* 0x000fe80000004200 */
[----:B------:R-:W-:Y:S01]  /*85d0*/  LDSM.16.MT88.4 R100, [R32+0xc000] ;  /* 0x00c000002064783b */ /* 0x000fe20000004200 */
[----:B-1----:R-:W-:-:S03]  /*85e0*/  FMNMX.FTZ R13, R12, R13, !PT ;  /* 0x0000000d0c0d7209 */ /* 0x002fc60007810000 */
[----:B------:R-:W-:Y:S04]  /*85f0*/  LDSM.16.MT88.4 R92, [R186+0x10000] ;  /* 0x01000000ba5c783b */ /* 0x000fe80000004200 */
[----:B------:R-:W1:Y:S04]  /*8600*/  SHFL.BFLY PT, R12, R17, 0x2, 0x1f ;  /* 0x0c401f00110c7f89 */ /* 0x000e6800000e0000 */
[----:B------:R-:W2:Y:S04]  /*8610*/  SHFL.BFLY PT, R133, R13, 0x1, 0x1f ;  /* 0x0c201f000d857f89 */ /* 0x000ea800000e0000 */
[----:B------:R-:W-:Y:S04]  /*8620*/  LDSM.16.MT88.4 R84, [R65+0x10000] ;  /* 0x010000004154783b */ /* 0x000fe80000004200 */
[----:B------:R-:W-:Y:S04]  /*8630*/  LDSM.16.MT88.4 R76, [R57+0x10000] ;  /* 0x01000000394c783b */ /* 0x000fe80000004200 */
[----:B------:R-:W-:Y:S01]  /*8640*/  LDSM.16.MT88.4 R60, [R65+0x10800] ;  /* 0x01080000413c783b */ /* 0x000fe20000004200 */
[----:B-1----:R-:W-:-:S02]  /*8650*/  FMNMX.FTZ R12, R17, R12, !PT ;  /* 0x0000000c110c7209 */ /* 0x002fc40007810000 */
[----:B--2---:R-:W-:-:S03]  /*8660*/  FMNMX.FTZ R133, R13, R133, !PT ;  /* 0x000000850d857209 */ /* 0x004fc60007810000 */
[----:B------:R-:W1:Y:S01]  /*8670*/  SHFL.BFLY PT, R134, R12, 0x1, 0x1f ;  /* 0x0c201f000c867f89 */ /* 0x000e6200000e0000 */
[----:B------:R-:W-:Y:S02]  /*8680*/  FSETP.NEU.FTZ.AND P0, PT, R133, -INF , PT ;  /* 0xff8000008500780b */ /* 0x000fe40003f1d000 */
[----:B-1----:R-:W-:Y:S01]  /*8690*/  FMNMX.FTZ R134, R12, R134, !PT ;  /* 0x000000860c867209 */ /* 0x002fe20007810000 */
[----:B---3--:R-:W-:-:S04]  /*86a0*/  FMUL.FTZ R59, R64, R133 ;  /* 0x00000085403b7220 */ /* 0x008fc80000410000 */
        /* <DEDUP_REMOVED lines=16> */
[----:B------:R-:W-:Y:S01]  /*87b0*/  MUFU.EX2 R54, R54 ;  /* 0x0000003600367308 */ /* 0x000fe20000000800 */
[----:B------:R-:W1:Y:S01]  /*87c0*/  LDSM.16.MT88.4 R4, [R32+0x10000] ;  /* 0x010000002004783b */ /* 0x000e620000004200 */
[-CC-:B------:R-:W-:Y:S01]  /*87d0*/  FFMA.FTZ R48, R11, R64.reuse, -R136.reuse ;  /* 0x000000400b307223 */ /* 0x180fe20000010888 */
[-CC-:B------:R-:W-:Y:S01]  /*87e0*/  FFMA.FTZ R47, R10, R64.reuse, -R136.reuse ;  /* 0x000000400a2f7223 */ /* 0x180fe20000010888 */
[-CC-:B------:R-:W-:Y:S01]  /*87f0*/  FFMA.FTZ R44, R9, R64.reuse, -R136.reuse ;  /* 0x00000040092c7223 */ /* 0x180fe20000010888 */
[-CC-:B------:R-:W-:Y:S01]  /*8800*/  FFMA.FTZ R43, R8, R64.reuse, -R136.reuse ;  /* 0x00000040082b7223 */ /* 0x180fe20000010888 */
[----:B------:R-:W-:Y:S01]  /*8810*/  LDSM.16.MT88.4 R16, [R186+0xc800] ;  /* 0x00c80000ba10783b */ /* 0x000fe20000004200 */
[-CC-:B------:R-:W-:Y:S01]  /*8820*/  FFMA.FTZ R38, R29, R64.reuse, -R59.reuse ;  /* 0x000000401d267223 */ /* 0x180fe2000001083b */
[----:B------:R-:W2:Y:S01]  /*8830*/  MUFU.EX2 R53, R53 ;  /* 0x0000003500357308 */ /* 0x000ea20000000800 */
[-CC-:B------:R-:W-:Y:S01]  /*8840*/  FFMA.FTZ R37, R28, R64.reuse, -R59.reuse ;  /* 0x000000401c257223 */ /* 0x180fe2000001083b */
[----:B------:R-:W3:Y:S01]  /*8850*/  LDSM.16.MT88.4 R8, [R57+0xc800] ;  /* 0x00c800003908783b */ /* 0x000ee20000004200 */
[-CC-:B------:R-:W-:Y:S01]  /*8860*/  FFMA.FTZ R34, R27, R64.reuse, -R59.reuse ;  /* 0x000000401b227223 */ /* 0x180fe2000001083b */
[-CC-:B------:R-:W-:Y:S01]  /*8870*/  FFMA.FTZ R40, R26, R64.reuse, -R136.reuse ;  /* 0x000000401a287223 */ /* 0x180fe20000010888 */
[-CC-:B------:R-:W-:Y:S01]  /*8880*/  FFMA.FTZ R39, R25, R64.reuse, -R136.reuse ;  /* 0x0000004019277223 */ /* 0x180fe20000010888 */
[----:B------:R-:W4:Y:S01]  /*8890*/  LDSM.16.MT88.4 R20, [R65+0xc800] ;  /* 0x00c800004114783b */ /* 0x000f220000004200 */
[-CC-:B------:R-:W-:Y:S01]  /*88a0*/  FFMA.FTZ R36, R24, R64.reuse, -R136.reuse ;  /* 0x0000004018247223 */ /* 0x180fe20000010888 */
[----:B------:R-:W-:Y:S01]  /*88b0*/  MUFU.EX2 R50, R50 ;  /* 0x0000003200327308 */ /* 0x000fe20000000800 */
[-CC-:B------:R-:W-:Y:S01]  /*88c0*/  FFMA.FTZ R35, R35, R64.reuse, -R136.reuse ;  /* 0x0000004023237223 */ /* 0x180fe20000010888 */
[----:B------:R-:W5:Y:S01]  /*88d0*/  LDSM.16.MT88.4 R12, [R32+0xc800] ;  /* 0x00c80000200c783b */ /* 0x000f620000004200 */
[-CC-:B------:R-:W-:Y:S01]  /*88e0*/  FFMA.FTZ R33, R33, R64.reuse, -R59.reuse ;  /* 0x0000004021217223 */ /* 0x180fe2000001083b */
[-CC-:B------:R-:W-:Y:S01]  /*88f0*/  FFMA.FTZ R142, R142, R64.reuse, -R136.reuse ;  /* 0x000000408e8e7223 */ /* 0x180fe20000010888 */
[-CC-:B------:R-:W-:Y:S01]  /*8900*/  FFMA.FTZ R143, R143, R64.reuse, -R136.reuse ;  /* 0x000000408f8f7223 */ /* 0x180fe20000010888 */
[----:B------:R-:W-:Y:S01]  /*8910*/  LDSM.16.MT88.4 R28, [R57+0x10800] ;  /* 0x01080000391c783b */ /* 0x000fe20000004200 */
[--C-:B------:R-:W-:Y:S01]  /*8920*/  FFMA.FTZ R145, R145, R64, -R136.reuse ;  /* 0x0000004091917223 */ /* 0x100fe20000010888 */
[----:B------:R-:W1:Y:S01]  /*8930*/  MUFU.EX2 R49, R49 ;  /* 0x0000003100317308 */ /* 0x000e620000000800 */
[----:B--2---:R-:W-:Y:S01]  /*8940*/  F2FP.F16.F32.PACK_AB R69, R53, R54 ;  /* 0x000000363545723e */ /* 0x004fe200000000ff */
        /* <DEDUP_REMOVED lines=13> */
[--C-:B------:R-:W-:Y:S01]  /*8a20*/  FFMA.FTZ R159, R159, R64, -R136.reuse ;  /* 0x000000409f9f7223 */ /* 0x100fe20000010888 */
[----:B------:R-:W2:Y:S01]  /*8a30*/  MUFU.EX2 R55, R55 ;  /* 0x0000003700377308 */ /* 0x000ea20000000800 */
[----:B-1----:R-:W-:Y:S01]  /*8a40*/  F2FP.F16.F32.PACK_AB R71, R49, R50 ;  /* 0x000000323147723e */ /* 0x002fe200000000ff */
[-CC-:B------:R-:W-:Y:S01]  /*8a50*/  FFMA.FTZ R156, R156, R64.reuse, -R59.reuse ;  /* 0x000000409c9c7223 */ /* 0x180fe2000001083b */
[-CC-:B------:R-:W-:Y:S01]  /*8a60*/  FFMA.FTZ R153, R153, R64.reuse, -R59.reuse ;  /* 0x0000004099997223 */ /* 0x180fe2000001083b */
[-CC-:B------:R-:W-:Y:S01]  /*8a70*/  FFMA.FTZ R152, R152, R64.reuse, -R59.reuse ;  /* 0x0000004098987223 */ /* 0x180fe2000001083b */
[-CC-:B------:R-:W-:Y:S01]  /*8a80*/  FFMA.FTZ R151, R151, R64.reuse, -R59.reuse ;  /* 0x0000004097977223 */ /* 0x180fe2000001083b */
[-CC-:B------:R-:W-:Y:S01]  /*8a90*/  FFMA.FTZ R150, R150, R64.reuse, -R136.reuse ;  /* 0x0000004096967223 */ /* 0x180fe20000010888 */
[-CC-:B------:R-:W-:Y:S01]  /*8aa0*/  FFMA.FTZ R149, R149, R64.reuse, -R136.reuse ;  /* 0x0000004095957223 */ /* 0x180fe20000010888 */
[----:B------:R-:W1:Y:S01]  /*8ab0*/  MUFU.EX2 R52, R52 ;  /* 0x0000003400347308 */ /* 0x000e620000000800 */
[-CC-:B------:R-:W-:Y:S01]  /*8ac0*/  FFMA.FTZ R148, R148, R64.reuse, -R136.reuse ;  /* 0x0000004094947223 */ /* 0x180fe20000010888 */
[-CC-:B------:R-:W-:Y:S01]  /*8ad0*/  FFMA.FTZ R146, R146, R64.reuse, -R136.reuse ;  /* 0x0000004092927223 */ /* 0x180fe20000010888 */
[-C--:B------:R-:W-:Y:S01]  /*8ae0*/  FFMA.FTZ R144, R144, R64.reuse, -R59 ;  /* 0x0000004090907223 */ /* 0x080fe2000001083b */
[----:B------:R-:W-:Y:S01]  /*8af0*/  FADD.FTZ R53, R54, R53 ;  /* 0x0000003536357221 */ /* 0x000fe20000010000 */
[-CC-:B------:R-:W-:Y:S01]  /*8b00*/  FFMA.FTZ R137, R137, R64.reuse, -R136.reuse ;  /* 0x0000004089897223 */ /* 0x180fe20000010888 */
[-CC-:B------:R-:W-:Y:S01]  /*8b10*/  FFMA.FTZ R67, R67, R64.reuse, -R136.reuse ;  /* 0x0000004043437223 */ /* 0x180fe20000010888 */
[----:B------:R-:W-:Y:S01]  /*8b20*/  FFMA.FTZ R249, R66, R64, -R136 ;  /* 0x0000004042f97223 */ /* 0x000fe20000010888 */
[----:B------:R-:W3:Y:S01]  /*8b30*/  MUFU.EX2 R51, R51 ;  /* 0x0000003300337308 */ /* 0x000ee20000000800 */
[----:B--2---:R-:W-:Y:S01]  /*8b40*/  F2FP.F16.F32.PACK_AB R68, R55, R56 ;  /* 0x000000383744723e */ /* 0x004fe200000000ff */
[----:B------:R-:W-:Y:S01]  /*8b50*/  FADD.FTZ R55, R56, R55 ;  /* 0x0000003738377221 */ /* 0x000fe20000010000 */
[----:B------:R-:W-:Y:S01]  /*8b60*/  FADD.FTZ R53, R50, R53 ;  /* 0x0000003532357221 */ /* 0x000fe20000010000 */
[----:B------:R-:W-:Y:S01]  /*8b70*/  FFMA.FTZ R248, R58, R64, -R59 ;  /* 0x000000403af87223 */ /* 0x000fe2000001083b */
[----:B------:R-:W-:-:S02]  /*8b80*/  ISETP.GT.AND P0, PT, R187, R226, PT ;  /* 0x000000e2bb00720c */ /* 0x000fc40003f04270 */
[----:B------:R-:W-:Y:S01]  /*8b90*/  FADD.FTZ R49, R49, R53 ;  /* 0x0000003531317221 */ /* 0x000fe20000010000 */
[----:B------:R-:W2:Y:S01]  /*8ba0*/  MUFU.EX2 R46, R46 ;  /* 0x0000002e002e7308 */ /* 0x000ea20000000800 */
[----:B-1----:R-:W-:-:S07]  /*8bb0*/  FADD.FTZ R55, R52, R55 ;  /* 0x0000003734377221 */ /* 0x002fce0000010000 */
[----:B------:R-:W-:Y:S01]  /*8bc0*/  MUFU.EX2 R45, R45 ;  /* 0x0000002d002d7308 */ /* 0x000fe20000000800 */
[C---:B---3--:R-:W-:Y:S01]  /*8bd0*/  F2FP.F16.F32.PACK_AB R70, R51.reuse, R52 ;  /* 0x000000343346723e */ /* 0x048fe200000000ff */
[----:B------:R-:W-:-:S06]  /*8be0*/  FADD.FTZ R51, R51, R55 ;  /* 0x0000003733337221 */ /* 0x000fcc0000010000 */
[----:B------:R-:W-:Y:S01]  /*8bf0*/  MUFU.EX2 R42, R42 ;  /* 0x0000002a002a7308 */ /* 0x000fe20000000800 */
[----:B------:R-:W-:Y:S01]  /*8c00*/  HMMA.16816.F32 R112, R68, R108, RZ ;  /* 0x0000006c4470723c */ /* 0x000fe200000018ff */
[----:B--2---:R-:W-:-:S06]  /*8c10*/  FADD.FTZ R49, R46, R49 ;  /* 0x000000312e317221 */ /* 0x004fcc0000010000 */
[----:B------:R-:W-:Y:S01]  /*8c20*/  MUFU.EX2 R41, R41 ;  /* 0x0000002900297308 */ /* 0x000fe20000000800 */
[C---:B------:R-:W-:Y:S07]  /*8c30*/  HMMA.16816.F32 R108, R68.reuse, R110, RZ ;  /* 0x0000006e446c723c */ /* 0x040fee00000018ff */
[----:B------:R-:W1:Y:S01]  /*8c40*/  MUFU.EX2 R48, R48 ;  /* 0x0000003000307308 */ /* 0x000e620000000800 */
[C---:B------:R-:W-:Y:S07]  /*8c50*/  HMMA.16816.F32 R128, R68.reuse, R124, RZ ;  /* 0x0000007c4480723c */ /* 0x040fee00000018ff */
[----:B------:R-:W2:Y:S01]  /*8c60*/  MUFU.EX2 R47, R47 ;  /* 0x0000002f002f7308 */ /* 0x000ea20000000800 */
[C---:B------:R-:W-:Y:S07]  /*8c70*/  HMMA.16816.F32 R120, R68.reuse, R116, RZ ;  /* 0x000000744478723c */ /* 0x040fee00000018ff */
[----:B------:R-:W3:Y:S01]  /*8c80*/  MUFU.EX2 R44, R44 ;  /* 0x0000002c002c7308 */ /* 0x000ee20000000800 */
[----:B------:R-:W-:Y:S01]  /*8c90*/  HMMA.16816.F32 R104, R68, R100, RZ ;  /* 0x000000644468723c */ /* 0x000fe200000018ff */
[----:B-1----:R-:W-:-:S06]  /*8ca0*/  FADD.FTZ R51, R48, R51 ;  /* 0x0000003330337221 */ /* 0x002fcc0000010000 */
[----:B------:R-:W1:Y:S01]  /*8cb0*/  MUFU.EX2 R43, R43 ;  /* 0x0000002b002b7308 */ /* 0x000e620000000800 */
        /* <DEDUP_REMOVED lines=19> */
[C---:B--2---:R-:W-:Y:S01]  /*8df0*/  F2FP.F16.F32.PACK_AB R4, R47.reuse, R48 ;  /* 0x000000302f04723e */ /* 0x044fe200000000ff */
[----:B------:R-:W-:Y:S01]  /*8e00*/  FADD.FTZ R47, R47, R51 ;  /* 0x000000332f2f7221 */ /* 0x000fe20000010000 */
[C---:B------:R-:W-:Y:S01]  /*8e10*/  F2FP.F16.F32.PACK_AB R5, R45.reuse, R46 ;  /* 0x0000002e2d05723e */ /* 0x040fe200000000ff */
[----:B------:R-:W-:-:S02]  /*8e20*/  FADD.FTZ R45, R45, R49 ;  /* 0x000000312d2d7221 */ /* 0x000fc40000010000 */
[----:B---3--:R-:W-:Y:S01]  /*8e30*/  FADD.FTZ R47, R44, R47 ;  /* 0x0000002f2c2f7221 */ /* 0x008fe20000010000 */
[----:B------:R-:W-:Y:S01]  /*8e40*/  MUFU.EX2 R143, R143 ;  /* 0x0000008f008f7308 */ /* 0x000fe20000000800 */
[----:B------:R-:W-:Y:S01]  /*8e50*/  HMMA.16816.F32 R68, R68, R6, RZ ;  /* 0x000000064444723c */ /* 0x000fe200000018ff */
[----:B-1----:R-:W-:Y:S01]  /*8e60*/  F2FP.F16.F32.PACK_AB R6, R43, R44 ;  /* 0x0000002c2b06723e */ /* 0x002fe200000000ff */
[----:B------:R-:W-:Y:S01]  /*8e70*/  FADD.FTZ R45, R42, R45 ;  /* 0x0000002d2a2d7221 */ /* 0x000fe20000010000 */
[----:B------:R-:W-:Y:S01]  /*8e80*/  F2FP.F16.F32.PACK_AB R7, R41, R42 ;  /* 0x0000002a2907723e */ /* 0x000fe200000000ff */
[----:B------:R-:W-:Y:S02]  /*8e90*/  FADD.FTZ R43, R43, R47 ;  /* 0x0000002f2b2b7221 */ /* 0x000fe40000010000 */
[----:B------:R-:W-:Y:S01]  /*8ea0*/  FADD.FTZ R41, R41, R45 ;  /* 0x0000002d29297221 */ /* 0x000fe20000010000 */
[----:B------:R-:W-:Y:S01]  /*8eb0*/  MUFU.EX2 R145, R145 ;  /* 0x0000009100917308 */ /* 0x000fe20000000800 */
[----:B----4-:R-:W-:-:S02]  /*8ec0*/  FADD.FTZ R43, R40, R43 ;  /* 0x0000002b282b7221 */ /* 0x010fc40000010000 */
        /* <DEDUP_REMOVED lines=14> */
[----:B------:R-:W-:Y:S04]  /*8fb0*/  LDSM.16.MT88.4 R20, [R57+0xd000] ;  /* 0x00d000003914783b */ /* 0x000fe80000004200 */
[----:B------:R-:W-:Y:S03]  /*8fc0*/  MUFU.EX2 R161, R161 ;  /* 0x000000a100a17308 */ /* 0x000fe60000000800 */
[C---:B-----5:R-:W-:Y:S05]  /*8fd0*/  HMMA.16816.F32 R104, R4.reuse, R12, R104 ;  /* 0x0000000c0468723c */ /* 0x060fea0000001868 */
        /* <DEDUP_REMOVED lines=21> */
[----:B------:R-:W4:Y:S03]  /*9130*/  MUFU.EX2 R60, R60 ;  /* 0x0000003c003c7308 */ /* 0x000f260000000800 */
[C---:B------:R-:W-:Y:S05]  /*9140*/  HMMA.16816.F32 R80, R4.reuse, R28, R80 ;  /* 0x0000001c0450723c */ /* 0x040fea0000001850 */
        /* <DEDUP_REMOVED lines=14> */
[----:B------:R-:W3:Y:S01]  /*9230*/  MUFU.EX2 R63, R63 ;  /* 0x0000003f003f7308 */ /* 0x000ee20000000800 */
[----:B------:R-:W-:Y:S01]  /*9240*/  FADD.FTZ R35, R35, R39 ;  /* 0x0000002723237221 */ /* 0x000fe20000010000 */
[----:B----4-:R-:W-:-:S05]  /*9250*/  FADD.FTZ R33, R60, R33 ;  /* 0x000000213c217221 */ /* 0x010fca0000010000 */
[C---:B------:R-:W-:Y:S01]  /*9260*/  HMMA.16816.F32 R116, R4.reuse, R14, R116 ;  /* 0x0000000e0474723c */ /* 0x040fe20000001874 */
[----:B------:R-:W4:Y:S01]  /*9270*/  LDSM.16.MT88.4 R12, [R65+0x11000] ;  /* 0x01100000410c783b */ /* 0x000f220000004200 */
[----:B------:R-:W-:Y:S06]  /*9280*/  MUFU.EX2 R153, R153 ;  /* 0x0000009900997308 */ /* 0x000fec0000000800 */
[----:B------:R-:W-:Y:S02]  /*9290*/  HMMA.16816.F32 R112, R4, R20, R112 ;  /* 0x000000140470723c */ /* 0x000fe40000001870 */
[----:B------:R-:W-:Y:S01]  /*92a0*/  MUFU.EX2 R152, R152 ;  /* 0x0000009800987308 */ /* 0x000fe20000000800 */
[----:B---3--:R-:W-:-:S05]  /*92b0*/  FADD.FTZ R35, R63, R35 ;  /* 0x000000233f237221 */ /* 0x008fca0000010000 */
        /* <DEDUP_REMOVED lines=13> */
[C---:B------:R-:W-:Y:S02]  /*9390*/  HMMA.16816.F32 R128, R4.reuse, R24, R128 ;  /* 0x000000180480723c */ /* 0x040fe40000001880 */
[----:B------:R-:W-:Y:S06]  /*93a0*/  MUFU.EX2 R144, R144 ;  /* 0x0000009000907308 */ /* 0x000fec0000000800 */
[C---:B------:R-:W-:Y:S01]  /*93b0*/  HMMA.16816.F32 R124, R4.reuse, R26, R124 ;  /* 0x0000001a047c723c */ /* 0x040fe2000000187c */
[----:B------:R-:W-:Y:S01]  /*93c0*/  LDSM.16.MT88.4 R24, [R65+0xd800] ;  /* 0x00d800004118783b */ /* 0x000fe20000004200 */
        /* <DEDUP_REMOVED lines=10> */
[C---:B---3--:R-:W-:Y:S08]  /*9470*/  HMMA.16816.F32 R72, R4.reuse, R20, R72 ;  /* 0x000000140448723c */ /* 0x048ff00000001848 */
[----:B------:R-:W-:Y:S01]  /*9480*/  HMMA.16816.F32 R68, R4, R22, R68 ;  /* 0x000000160444723c */ /* 0x000fe20000001844 */
[C---:B------:R-:W-:Y:S01]  /*9490*/  F2FP.F16.F32.PACK_AB R4, R142.reuse, R63 ;  /* 0x0000003f8e04723e */ /* 0x040fe200000000ff */
[----:B------:R-:W-:Y:S01]  /*94a0*/  LDSM.16.MT88.4 R20, [R186+0x11800] ;  /* 0x01180000ba14783b */ /* 0x000fe20000004200 */
[C---:B------:R-:W-:Y:S01]  /*94b0*/  F2FP.F16.F32.PACK_AB R5, R61.reuse, R60 ;  /* 0x0000003c3d05723e */ /* 0x040fe200000000ff */
        /* <DEDUP_REMOVED lines=26> */
[C---:B------:R-:W-:Y:S01]  /*9660*/  HMMA.16816.F32 R116, R4.reuse, R26, R116 ;  /* 0x0000001a0474723c */ /* 0x040fe20000001874 */
[----:B------:R-:W-:Y:S07]  /*9670*/  LDSM.16.MT88.4 R24, [R65+0xe000] ;  /* 0x00e000004118783b */ /* 0x000fee0000004200 */
[C---:B------:R-:W-:Y:S08]  /*9680*/  HMMA.16816.F32 R96, R4.reuse, R20, R96 ;  /* 0x000000140460723c */ /* 0x040ff00000001860 */
[C---:B------:R-:W-:Y:S01]  /*9690*/  HMMA.16816.F32 R92, R4.reuse, R22, R92 ;  /* 0x00000016045c723c */ /* 0x040fe2000000185c */
[----:B------:R-:W4:Y:S07]  /*96a0*/  LDSM.16.MT88.4 R20, [R57+0xe000] ;  /* 0x00e000003914783b */ /* 0x000f2e0000004200 */
[C---:B---3--:R-:W-:Y:S08]  /*96b0*/  HMMA.16816.F32 R72, R4.reuse, R12, R72 ;  /* 0x0000000c0448723c */ /* 0x048ff00000001848 */
[----:B------:R-:W-:Y:S01]  /*96c0*/  HMMA.16816.F32 R68, R4, R14, R68 ;  /* 0x0000000e0444723c */ /* 0x000fe20000001844 */
[----:B------:R-:W-:Y:S01]  /*96d0*/  F2FP.F16.F32.PACK_AB R4, R161, R158 ;  /* 0x0000009ea104723e */ /* 0x000fe200000000ff */
[----:B------:R-:W3:Y:S01]  /*96e0*/  LDSM.16.MT88.4 R12, [R65+0x12000] ;  /* 0x01200000410c783b */ /* 0x000ee20000004200 */
        /* <DEDUP_REMOVED lines=9> */
[----:B------:R-:W-:-:S07]  /*9780*/  FADD.FTZ R165, R165, R161 ;  /* 0x000000a1a5a57221 */ /* 0x000fce0000010000 */
        /* <DEDUP_REMOVED lines=14> */
[----:B------:R-:W-:Y:S01]  /*9870*/  HMMA.16816.F32 R128, R4, R28, R128 ;  /* 0x0000001c0480723c */ /* 0x000fe20000001880 */
[-CC-:B------:R-:W-:Y:S01]  /*9880*/  FFMA.FTZ R28, R169, R64.reuse, -R59.reuse ;  /* 0x00000040a91c7223 */ /* 0x180fe2000001083b */
[----:B------:R-:W-:-:S05]  /*9890*/  FFMA.FTZ R29, R167, R64, -R59 ;  /* 0x00000040a71d7223 */ /* 0x000fca000001083b */
[----:B------:R-:W4:Y:S01]  /*98a0*/  MUFU.EX2 R28, R28 ;  /* 0x0000001c001c7308 */ /* 0x000f220000000800 */
[----:B------:R-:W-:Y:S01]  /*98b0*/  HMMA.16816.F32 R124, R4, R30, R124 ;  /* 0x0000001e047c723c */ /* 0x000fe2000000187c */
[-C--:B------:R-:W-:Y:S01]  /*98c0*/  FFMA.FTZ R30, R166, R64.reuse, -R59 ;  /* 0x00000040a61e7223 */ /* 0x080fe2000001083b */
[----:B------:R-:W-:-:S05]  /*98d0*/  FFMA.FTZ R31, R164, R64, -R136 ;  /* 0x00000040a41f7223 */ /* 0x000fca0000010888 */
[----:B------:R-:W5:Y:S01]  /*98e0*/  MUFU.EX2 R29, R29 ;  /* 0x0000001d001d7308 */ /* 0x000f620000000800 */
[C---:B------:R-:W-:Y:S07]  /*98f0*/  HMMA.16816.F32 R120, R4.reuse, R24, R120 ;  /* 0x000000180478723c */ /* 0x040fee0000001878 */
[----:B------:R-:W3:Y:S01]  /*9900*/  MUFU.EX2 R30, R30 ;  /* 0x0000001e001e7308 */ /* 0x000ee20000000800 */
[----:B------:R-:W-:Y:S01]  /*9910*/  HMMA.16816.F32 R116, R4, R26, R116 ;  /* 0x0000001a0474723c */ /* 0x000fe20000001874 */
[----:B------:R-:W-:Y:S01]  /*9920*/  LDSM.16.MT88.4 R24, [R186+0xe800] ;  /* 0x00e80000ba18783b */ /* 0x000fe20000004200 */
[----:B----4-:R-:W-:-:S05]  /*9930*/  FADD.FTZ R168, R28, R168 ;  /* 0x000000a81ca87221 */ /* 0x010fca0000010000 */
[----:B------:R-:W4:Y:S01]  /*9940*/  MUFU.EX2 R31, R31 ;  /* 0x0000001f001f7308 */ /* 0x000f220000000800 */
[C---:B--2---:R-:W-:Y:S08]  /*9950*/  HMMA.16816.F32 R72, R4.reuse, R16, R72 ;  /* 0x000000100448723c */ /* 0x044ff00000001848 */
[----:B------:R-:W-:Y:S01]  /*9960*/  HMMA.16816.F32 R68, R4, R18, R68 ;  /* 0x000000120444723c */ /* 0x000fe20000001844 */
[----:B-----5:R-:W-:Y:S01]  /*9970*/  F2FP.F16.F32.PACK_AB R5, R29, R28 ;  /* 0x0000001c1d05723e */ /* 0x020fe200000000ff */
[----:B------:R-:W2:Y:S01]  /*9980*/  LDSM.16.MT88.4 R16, [R186+0x12800] ;  /* 0x01280000ba10783b */ /* 0x000ea20000004200 */
[----:B------:R-:W-:Y:S01]  /*9990*/  F2FP.F16.F32.PACK_AB R6, R159, R160 ;  /* 0x000000a09f06723e */ /* 0x000fe200000000ff */
[----:B------:R-:W-:Y:S01]  /*99a0*/  FADD.FTZ R29, R29, R168 ;  /* 0x000000a81d1d7221 */ /* 0x000fe20000010000 */
[----:B---3--:R-:W-:-:S02]  /*99b0*/  F2FP.F16.F32.PACK_AB R7, R156, R30 ;  /* 0x0000001e9c07723e */ /* 0x008fc400000000ff */
[----:B----4-:R-:W-:Y:S01]  /*99c0*/  F2FP.F16.F32.PACK_AB R4, R163, R31 ;  /* 0x0000001fa304723e */ /* 0x010fe200000000ff */
        /* <DEDUP_REMOVED lines=9> */
[----:B------:R-:W3:Y:S01]  /*9a60*/  LDSM.16.MT88.4 R12, [R65+0x12800] ;  /* 0x01280000410c783b */ /* 0x000ee20000004200 */
[----:B------:R-:W-:-:S06]  /*9a70*/  FADD.FTZ R159, R150, R159 ;  /* 0x0000009f969f7221 */ /* 0x000fcc0000010000 */
        /* <DEDUP_REMOVED lines=21> */
[C---:B------:R-:W-:Y:S01]  /*9bd0*/  F2FP.F16.F32.PACK_AB R4, R149.reuse, R150 ;  /* 0x000000969504723e */ /* 0x040fe200000000ff */
[----:B------:R-:W-:Y:S01]  /*9be0*/  FADD.FTZ R149, R149, R159 ;  /* 0x0000009f95957221 */ /* 0x000fe20000010000 */
        /* <DEDUP_REMOVED lines=23> */
[----:B------:R-:W5:Y:S01]  /*9d60*/  MUFU.EX2 R24, R24 ;  /* 0x0000001800187308 */ /* 0x000f620000000800 */
[----:B------:R-:W-:Y:S01]  /*9d70*/  HMMA.16816.F32 R124, R4, R26, R124 ;  /* 0x0000001a047c723c */ /* 0x000fe2000000187c */
[-C--:B------:R-:W-:Y:S01]  /*9d80*/  FFMA.FTZ R26, R139, R64.reuse, -R59 ;  /* 0x000000408b1a7223 */ /* 0x080fe2000001083b */
[----:B------:R-:W-:-:S05]  /*9d90*/  FFMA.FTZ R27, R138, R64, -R136 ;  /* 0x000000408a1b7223 */ /* 0x000fca0000010888 */
[----:B------:R-:W4:Y:S01]  /*9da0*/  MUFU.EX2 R25, R25 ;  /* 0x0000001900197308 */ /* 0x000f220000000800 */
[C---:B--2---:R-:W-:Y:S07]  /*9db0*/  HMMA.16816.F32 R88, R4.reuse, R16, R88 ;  /* 0x000000100458723c */ /* 0x044fee0000001858 */
[----:B------:R-:W2:Y:S01]  /*9dc0*/  MUFU.EX2 R26, R26 ;  /* 0x0000001a001a7308 */ /* 0x000ea20000000800 */
[----:B------:R-:W-:Y:S01]  /*9dd0*/  HMMA.16816.F32 R84, R4, R18, R84 ;  /* 0x000000120454723c */ /* 0x000fe20000001854 */
[----:B------:R-:W-:Y:S01]  /*9de0*/  LDSM.16.MT88.4 R16, [R65+0x13800] ;  /* 0x013800004110783b */ /* 0x000fe20000004200 */
[----:B-----5:R-:W-:-:S05]  /*9df0*/  FADD.FTZ R144, R24, R144 ;  /* 0x0000009018907221 */ /* 0x020fca0000010000 */
[----:B------:R-:W5:Y:S01]  /*9e00*/  MUFU.EX2 R27, R27 ;  /* 0x0000001b001b7308 */ /* 0x000f620000000800 */
[----:B---3--:R-:W-:Y:S01]  /*9e10*/  HMMA.16816.F32 R80, R4, R12, R80 ;  /* 0x0000000c0450723c */ /* 0x008fe20000001850 */
[----:B----4-:R-:W-:-:S07]  /*9e20*/  FADD.FTZ R144, R25, R144 ;  /* 0x0000009019907221 */ /* 0x010fce0000010000 */
[----:B------:R-:W-:Y:S01]  /*9e30*/  HMMA.16816.F32 R76, R4, R14, R76 ;  /* 0x0000000e044c723c */ /* 0x000fe2000000184c */
[----:B------:R-:W3:Y:S01]  /*9e40*/  LDSM.16.MT88.4 R12, [R57+0xf800] ;  /* 0x00f80000390c783b */ /* 0x000ee20000004200 */
[----:B--2---:R-:W-:-:S06]  /*9e50*/  FADD.FTZ R144, R26, R144 ;  /* 0x000000901a907221 */ /* 0x004fcc0000010000 */
[----:B------:R-:W-:Y:S01]  /*9e60*/  HMMA.16816.F32 R72, R4, R20, R72 ;  /* 0x000000140448723c */ /* 0x000fe20000001848 */
[----:B-----5:R-:W-:-:S04]  /*9e70*/  FADD.FTZ R146, R27, R146 ;  /* 0x000000921b927221 */ /* 0x020fc80000010000 */
[----:B------:R-:W-:-:S03]  /*9e80*/  FADD.FTZ R146, R137, R146 ;  /* 0x0000009289927221 */ /* 0x000fc60000010000 */
[----:B------:R-:W-:Y:S01]  /*9e90*/  HMMA.16816.F32 R68, R4, R22, R68 ;  /* 0x000000160444723c */ /* 0x000fe20000001844 */
[----:B------:R-:W-:Y:S01]  /*9ea0*/  F2FP.F16.F32.PACK_AB R4, R137, R27 ;  /* 0x0000001b8904723e */ /* 0x000fe200000000ff */
[----:B------:R-:W-:Y:S01]  /*9eb0*/  FADD.FTZ R146, R67, R146 ;  /* 0x0000009243927221 */ /* 0x000fe20000010000 */
[----:B------:R-:W-:Y:S02]  /*9ec0*/  F2FP.F16.F32.PACK_AB R5, R25, R24 ;  /* 0x000000181905723e */ /* 0x000fe400000000ff */
[C---:B------:R-:W-:Y:S01]  /*9ed0*/  F2FP.F16.F32.PACK_AB R6, R249.reuse, R67 ;  /* 0x00000043f906723e */ /* 0x040fe200000000ff */
[----:B------:R-:W-:Y:S01]  /*9ee0*/  FADD.FTZ R249, R249, R146 ;  /* 0x00000092f9f97221 */ /* 0x000fe20000010000 */
[C---:B------:R-:W-:Y:S01]  /*9ef0*/  F2FP.F16.F32.PACK_AB R7, R248.reuse, R26 ;  /* 0x0000001af807723e */ /* 0x040fe200000000ff */
[----:B------:R-:W-:-:S06]  /*9f00*/  FADD.FTZ R248, R248, R144 ;  /* 0x00000090f8f87221 */ /* 0x000fcc0000010000 */
[C---:B-1----:R-:W-:Y:S08]  /*9f10*/  HMMA.16816.F32 R120, R4.reuse, R8, R120 ;  /* 0x000000080478723c */ /* 0x042ff00000001878 */
[C---:B------:R-:W-:Y:S01]  /*9f20*/  HMMA.16816.F32 R116, R4.reuse, R10, R116 ;  /* 0x0000000a0474723c */ /* 0x040fe20000001874 */
[----:B------:R-:W1:Y:S07]  /*9f30*/  LDSM.16.MT88.4 R8, [R57+0x13800] ;  /* 0x013800003908783b */ /* 0x000e6e0000004200 */
[C---:B---3--:R-:W-:Y:S08]  /*9f40*/  HMMA.16816.F32 R112, R4.reuse, R12, R112 ;  /* 0x0000000c0470723c */ /* 0x048ff00000001870 */
[C---:B------:R-:W-:Y:S01]  /*9f50*/  HMMA.16816.F32 R108, R4.reuse, R14, R108 ;  /* 0x0000000e046c723c */ /* 0x040fe2000000186c */
[----:B------:R-:W2:Y:S04]  /*9f60*/  LDSM.16.MT88.4 R12, [R32+0xf800] ;  /* 0x00f80000200c783b */ /* 0x000ea80000004200 */
[----:B------:R-:W-:Y:S03]  /*9f70*/  LDSM.16.MT88.4 R32, [R32+0x13800] ;  /* 0x013800002020783b */ /* 0x000fe60000004200 */
[C---:B------:R-:W-:Y:S08]  /*9f80*/  HMMA.16816.F32 R88, R4.reuse, R16, R88 ;  /* 0x000000100458723c */ /* 0x040ff00000001858 */
[C---:B------:R-:W-:Y:S01]  /*9f90*/  HMMA.16816.F32 R84, R4.reuse, R18, R84 ;  /* 0x000000120454723c */ /* 0x040fe20000001854 */
[----:B------:R-:W3:Y:S07]  /*9fa0*/  LDSM.16.MT88.4 R16, [R186+0xf800] ;  /* 0x00f80000ba10783b */ /* 0x000eee0000004200 */
[C---:B-1----:R-:W-:Y:S08]  /*9fb0*/  HMMA.16816.F32 R80, R4.reuse, R8, R80 ;  /* 0x000000080450723c */ /* 0x042ff00000001850 */
[C---:B------:R-:W-:Y:S01]  /*9fc0*/  HMMA.16816.F32 R76, R4.reuse, R10, R76 ;  /* 0x0000000a044c723c */ /* 0x040fe2000000184c */
[----:B------:R-:W1:Y:S07]  /*9fd0*/  LDSM.16.MT88.4 R8, [R186+0x13800] ;  /* 0x01380000ba08783b */ /* 0x000e6e0000004200 */
[C---:B--2---:R-:W-:Y:S08]  /*9fe0*/  HMMA.16816.F32 R104, R4.reuse, R12, R104 ;  /* 0x0000000c0468723c */ /* 0x044ff00000001868 */
[C---:B------:R-:W-:Y:S08]  /*9ff0*/  HMMA.16816.F32 R100, R4.reuse, R14, R100 ;  /* 0x0000000e0464723c */ /* 0x040ff00000001864 */
[C---:B---3--:R-:W-:Y:S08]  /*a000*/  HMMA.16816.F32 R128, R4.reuse, R16, R128 ;  /* 0x000000100480723c */ /* 0x048ff00000001880 */
[C---:B------:R-:W-:Y:S08]  /*a010*/  HMMA.16816.F32 R124, R4.reuse, R18, R124 ;  /* 0x00000012047c723c */ /* 0x040ff0000000187c */
[C---:B------:R-:W-:Y:S08]  /*a020*/  HMMA.16816.F32 R72, R4.reuse, R32, R72 ;  /* 0x000000200448723c */ /* 0x040ff00000001848 */
[C---:B-1----:R-:W-:Y:S08]  /*a030*/  HMMA.16816.F32 R96, R4.reuse, R8, R96 ;  /* 0x000000080460723c */ /* 0x042ff00000001860 */
[C---:B------:R-:W-:Y:S08]  /*a040*/  HMMA.16816.F32 R92, R4.reuse, R10, R92 ;  /* 0x0000000a045c723c */ /* 0x040ff0000000185c */
[----:B------:R-:W-:Y:S01]  /*a050*/  HMMA.16816.F32 R68, R4, R34, R68 ;  /* 0x000000220444723c */ /* 0x000fe20000001844 */
[----:B------:R-:W-:-:S04]  /*a060*/  NOP ;  /* 0x0000000000007918 */ /* 0x000fc80000000000 */
[----:B------:R-:W-:-:S15]  /*a070*/  @!P0 BRA `(.L_x_6101) ;  /* 0x0000007000888947 */ /* 0x000fde0003800000 */
        /* <DEDUP_REMOVED lines=9> */
[----:B------:R-:W-:-:S05]  /*a110*/  VIADD R12, R4, 0x80 ;  /* 0x00000080040c7836 */ /* 0x000fca0000000000 */
[----:B------:R-:W-:Y:S02]  /*a120*/  IABS R7, R12 ;  /* 0x0000000c00077213 */ /* 0x000fe40000000000 */
[-C--:B--2---:R-:W-:Y:S02]  /*a130*/  IABS R8, R11.reuse ;  /* 0x0000000b00087213 */ /* 0x084fe40000000000 */
[-C--:B------:R-:W-:Y:S02]  /*a140*/  IABS R6, R11.reuse ;  /* 0x0000000b00067213 */ /* 0x080fe40000000000 */
[----:B------:R-:W1:Y:S01]  /*a150*/  I2F.RP R14, R8 ;  /* 0x00000008000e7306 */ /* 0x000e620000209400 */
[-C--:B------:R-:W-:Y:S02]  /*a160*/  LOP3.LUT R4, R4, R11.reuse, RZ, 0x3c, !PT ;  /* 0x0000000b04047212 */ /* 0x080fe400078e3cff */
[----:B------:R-:W-:Y:S02]  /*a170*/  IADD3 R6, PT, PT, RZ, -R6, RZ ;  /* 0x80000006ff067210 */ /* 0x000fe40007ffe0ff */
[----:B------:R-:W-:-:S02]  /*a180*/  LOP3.LUT R12, R12, R11, RZ, 0x3c, !PT ;  /* 0x0000000b0c0c7212 */ /* 0x000fc400078e3cff */
        /* <DEDUP_REMOVED lines=16> */
[----:B------:R-:W-:Y:S01]  /*a290*/  @!P1 VIADD R9, R9, 0x1 ;  /* 0x0000000109099836 */ /* 0x000fe20000000000 */
[----:B------:R-:W-:Y:S02]  /*a2a0*/  ISETP.NE.AND P1, PT, R11, RZ, PT ;  /* 0x000000ff0b00720c */ /* 0x000fe40003f25270 */
[-C--:B------:R-:W-:Y:S02]  /*a2b0*/  ISETP.GE.U32.AND P4, PT, R5, R8.reuse, PT ;  /* 0x000000080500720c */ /* 0x080fe40003f86070 */
[-C--:B------:R-:W-:Y:S02]  /*a2c0*/  @!P3 IADD3 R6, PT, PT, R6, -R8.reuse, RZ ;  /* 0x800000080606b210 */ /* 0x080fe40007ffe0ff */
[----:B------:R-:W-:Y:S02]  /*a2d0*/  @!P3 IADD3 R10, PT, PT, R10, 0x1, RZ ;  /* 0x000000010a0ab810 */ /* 0x000fe40007ffe0ff */
[----:B------:R-:W-:-:S02]  /*a2e0*/  ISETP.GE.U32.AND P5, PT, R6, R8, PT ;  /* 0x000000080600720c */ /* 0x000fc40003fa6070 */
[----:B------:R-:W-:-:S05]  /*a2f0*/  LOP3.LUT R6, RZ, R11, RZ, 0x33, !PT ;  /* 0x0000000bff067212 */ /* 0x000fca00078e33ff */
[----:B------:R-:W-:-:S04]  /*a300*/  @P4 VIADD R9, R9, 0x1 ;  /* 0x0000000109094836 */ /* 0x000fc80000000000 */
[----:B------:R-:W-:Y:S02]  /*a310*/  IMAD.MOV.U32 R7, RZ, RZ, R9 ;  /* 0x000000ffff077224 */ /* 0x000fe400078e0009 */
[----:B------:R-:W-:Y:S01]  /*a320*/  @P5 IADD3 R10, PT, PT, R10, 0x1, RZ ;  /* 0x000000010a0a5810 */ /* 0x000fe20007ffe0ff */
[----:B------:R-:W2:Y:S02]  /*a330*/  LD.E.64 R8, desc[UR4][R2.64+0x40] ;  /* 0x0000400402087980 */ /* 0x000ea4000c101b00 */
[----:B------:R-:W-:Y:S02]  /*a340*/  @!P0 IADD3 R7, PT, PT, -R7, RZ, RZ ;  /* 0x000000ff07078210 */ /* 0x000fe40007ffe1ff */
[----:B------:R-:W-:Y:S02]  /*a350*/  @!P2 IMAD.MOV R10, RZ, RZ, -R10 ;  /* 0x000000ffff0aa224 */ /* 0x000fe400078e0a0a */
[----:B------:R-:W-:-:S03]  /*a360*/  SEL R7, R6, R7, !P1 ;  /* 0x0000000706077207 */ /* 0x000fc60004800000 */
[----:B------:R-:W-:Y:S02]  /*a370*/  SEL R6, R6, R10, !P1 ;  /* 0x0000000a06067207 */ /* 0x000fe40004800000 */
[----:B------:R-:W-:-:S04]  /*a380*/  IMAD.WIDE R4, R7, 0x4, R244 ;  /* 0x0000000407047825 */ /* 0x000fc800078e02f4 */
[C---:B------:R-:W-:Y:S02]  /*a390*/  IMAD.WIDE R12, R6.reuse, 0x4, R244 ;  /* 0x00000004060c7825 */ /* 0x040fe400078e02f4 */
[----:B------:R-:W3:Y:S04]  /*a3a0*/  LD.E R5, desc[UR4][R4.64] ;  /* 0x0000000404057980 */ /* 0x000ee8000c101900 */
[----:B------:R-:W3:Y:S04]  /*a3b0*/  LD.E R4, desc[UR4][R12.64] ;  /* 0x000000040c047980 */ /* 0x000ee8000c101900 */
[----:B------:R-:W4:Y:S01]  /*a3c0*/  LD.E.64 R12, desc[UR4][R2.64+0x28] ;  /* 0x00002804020c7980 */ /* 0x000f22000c101b00 */
[----:B------:R-:W-:-:S05]  /*a3d0*/  IADD3 R6, PT, PT, R6, -R7, RZ ;  /* 0x8000000706067210 */ /* 0x000fca0007ffe0ff */
[----:B------:R-:W-:-:S05]  /*a3e0*/  IMAD R11, R11, R6, -0x80 ;  /* 0xffffff800b0b7424 */ /* 0x000fca00078e0206 */
[----:B------:R-:W-:Y:S01]  /*a3f0*/  SHF.R.S32.HI R7, RZ, 0x1f, R11 ;  /* 0x0000001fff077819 */ /* 0x000fe2000001140b */
[-C--:B--2---:R-:W-:Y:S02]  /*a400*/  IMAD R6, R9, R11.reuse, RZ ;  /* 0x0000000b09067224 */ /* 0x084fe400078e02ff */
[----:B------:R-:W-:-:S04]  /*a410*/  IMAD.WIDE.U32 R10, R8, R11, RZ ;  /* 0x0000000b080a7225 */ /* 0x000fc800078e00ff */
        /* <DEDUP_REMOVED lines=10> */
[----:B------:R-:W-:Y:S01]  /*a4c0*/  LEA.HI.X R230, R8, R230, R5, 0x1, P0 ;  /* 0x000000e608e67211 */ /* 0x000fe200000f0c05 */
[----:B------:R-:W-:Y:S05]  /*a4d0*/  BRA `(.L_x_6104) ;  /* 0x0000000000207947 */ /* 0x000fea0003800000 */
.L_x_6103:
        /* <DEDUP_REMOVED lines=8> */
.L_x_6104:
[----:B------:R-:W-:Y:S05]  /*a560*/  BSYNC.RECONVERGENT B0 ;  /* 0x0000000000007941 */ /* 0x000fea0003800200 */
.L_x_6102:
[-C--:B------:R-:W-:Y:S01]  /*a570*/  ISETP.GE.AND P1, PT, R208, R241.reuse, PT ;  /* 0x000000f1d000720c */ /* 0x080fe20003f26270 */
[C---:B------:R-:W-:Y:S01]  /*a580*/  IMAD.SHL.U32 R4, R218.reuse, 0x20, RZ ;  /* 0x00000020da047824 */ /* 0x040fe200078e00ff */
[----:B------:R-:W-:Y:S02]  /*a590*/  ISETP.GE.AND P0, PT, R221, R241, PT ;  /* 0x000000f1dd00720c */ /* 0x000fe40003f06270 */
[----:B------:R-:W-:Y:S02]  /*a5a0*/  SHF.L.U64.HI R5, R218, 0x5, R219 ;  /* 0x00000005da057819 */ /* 0x000fe400000102db */
[----:B------:R-:W-:-:S05]  /*a5b0*/  IADD3 R12, P2, PT, R4, R231, RZ ;  /* 0x000000e7040c7210 */ /* 0x000fca0007f5e0ff */
[--C-:B------:R-:W-:Y:S01]  /*a5c0*/  IMAD.X R13, R5, 0x1, R230.reuse, P2 ;  /* 0x00000001050d7824 */ /* 0x100fe200010e06e6 */
[-C--:B------:R-:W-:Y:S01]  /*a5d0*/  IADD3 R10, P2, PT, R12, R4.reuse, RZ ;  /* 0x000000040c0a7210 */ /* 0x080fe20007f5e0ff */
[----:B------:R-:W-:Y:S02]  /*a5e0*/  @!P1 IMAD.MOV.U32 R6, RZ, RZ, R231 ;  /* 0x000000ffff069224 */ /* 0x000fe400078e00e7 */
[----:B------:R-:W-:Y:S02]  /*a5f0*/  @!P1 IMAD.MOV.U32 R7, RZ, RZ, R230 ;  /* 0x000000ffff079224 */ /* 0x000fe400078e00e6 */
[--C-:B------:R-:W-:Y:S01]  /*a600*/  IMAD.X R11, R13, 0x1, R5.reuse, P2 ;  /* 0x000000010d0b7824 */ /* 0x100fe200010e0605 */
[----:B------:R-:W-:Y:S02]  /*a610*/  IADD3 R8, P2, PT, R10, R4, RZ ;  /* 0x000000040a087210 */ /* 0x000fe40007f5e0ff */
[----:B------:R-:W-:Y:S01]  /*a620*/  @!PT LDS RZ, [RZ] ;  /* 0x00000000fffff984 */ /* 0x000fe20000000800 */
[----:B------:R-:W-:Y:S01]  /*a630*/  @!PT LDS RZ, [RZ] ;  /* 0x00000000fffff984 */ /* 0x000fe20000000800 */
[----:B------:R-:W-:Y:S01]  /*a640*/  @!PT LDS RZ, [RZ] ;  /* 0x00000000fffff984 */ /* 0x000fe20000000800 */
[----:B------:R1:W-:Y:S03]  /*a650*/  @!P1 LDGSTS.E.BYPASS.LTC128B.128 [R243+0xc000], desc[UR4][R6.64] ;  /* 0x0c00000006f39fae */ /* 0x0003e6000b981a04 */
[----:B------:R-:W-:Y:S01]  /*a660*/  IMAD.X R9, R11, 0x1, R5, P2 ;  /* 0x000000010b097824 */ /* 0x000fe200010e0605 */
[----:B------:R-:W-:Y:S01]  /*a670*/  @P1 STS.128 [R243+0xc000], RZ ;  /* 0x00c000fff3001388 */ /* 0x000fe20000000c00 */
[----:B-1----:R-:W-:-:S02]  /*a680*/  @!P0 IMAD.MOV.U32 R6, RZ, RZ, R231 ;  /* 0x000000ffff068224 */ /* 0x002fc400078e00e7 */
        /* <DEDUP_REMOVED lines=17> */
[----:B--2---:R-:W-:-:S03]  /*a7a0*/  IADD3 R12, P2, PT, R8, R4, RZ ;  /* 0x00000004080c7210 */ /* 0x004fc60007f5e0ff */
        /* <DEDUP_REMOVED lines=28> */
[----:B------:R-:W-:Y:S01]  /*a970*/  @P0 STS.128 [R243+0x11800], RZ ;  /* 0x011800fff3000388 */ /* 0x000fe20000000c00 */
[----:B------:R-:W-:Y:S01]  /*a980*/  IADD3 R4, P2, PT, R8, R4, RZ ;  /* 0x0000000408047210 */ /* 0x000fe20007f5e0ff */
[--C-:B------:R-:W-:Y:S02]  /*a990*/  IMAD.X R9, R11, 0x1, R5.reuse, P3 ;  /* 0x000000010b097824 */ /* 0x100fe400018e0605 */
        /* <DEDUP_REMOVED lines=28> */
[----:B-1----:R-:W-:-:S02]  /*ab60*/  @!P0 IMAD.MOV.U32 R6, RZ, RZ, R8 ;  /* 0x000000ffff068224 */ /* 0x002fc400078e0008 */
        /* <DEDUP_REMOVED lines=20> */
[----:B------:R-:W5:Y:S04]  /*acb0*/  LDSM.16.M88.4 R12, [R198+0x5800] ;  /* 0x00580000c60c783b */ /* 0x000f680000000200 */
[----:B-1----:R-:W1:Y:S04]  /*acc0*/  LDSM.16.M88.4 R4, [R198+0x6000] ;  /* 0x00600000c604783b */ /* 0x002e680000000200 */
[----:B------:R-:W1:Y:S04]  /*acd0*/  LDSM.16.M88.4 R156, [R198+0x6800] ;  /* 0x00680000c69c783b */ /* 0x000e680000000200 */
[----:B------:R-:W1:Y:S04]  /*ace0*/  LDSM.16.M88.4 R148, [R198+0x7000] ;  /* 0x00700000c694783b */ /* 0x000e680000000200 */
[----:B------:R-:W1:Y:S04]  /*acf0*/  LDSM.16.M88.4 R60, [R198+0x7800] ;  /* 0x00780000c63c783b */ /* 0x000e680000000200 */
[----:B------:R-:W-:Y:S04]  /*ad00*/  LDSM.16.M88.4 R52, [R197] ;  /* 0x00000000c534783b */ /* 0x000fe80000000200 */
[----:B------:R-:W1:Y:S04]  /*ad10*/  LDSM.16.M88.4 R48, [R196+0x4000] ;  /* 0x00400000c430783b */ /* 0x000e680000000200 */
[----:B------:R-:W1:Y:S01]  /*ad20*/  LDSM.16.M88.4 R44, [R196+0x4800] ;  /* 0x00480000c42c783b */ /* 0x000e620000000200 */
[C---:B--2---:R-:W-:Y:S03]  /*ad30*/  HMMA.16816.F32 R40, R140.reuse, R36, RZ ;  /* 0x000000248c28723c */ /* 0x044fe600000018ff */
[----:B------:R-:W2:Y:S04]  /*ad40*/  LD.E R193, desc[UR4][R2.64+0x18c] ;  /* 0x00018c0402c17980 */ /* 0x000ea8000c101900 */
[----:B------:R-:W1:Y:S01]  /*ad50*/  LDSM.16.M88.4 R56, [R196+0x5000] ;  /* 0x00500000c438783b */ /* 0x000e620000000200 */
[C---:B---3--:R-:W-:Y:S03]  /*ad60*/  HMMA.16816.F32 R32, R140.reuse, R28, RZ ;  /* 0x0000001c8c20723c */ /* 0x048fe600000018ff */
[----:B------:R-:W3:Y:S04]  /*ad70*/  LDSM.16.M88.4 R172, [R196+0x5800] ;  /* 0x00580000c4ac783b */ /* 0x000ee80000000200 */
[----:B------:R-:W3:Y:S01]  /*ad80*/  LDSM.16.M88.4 R168, [R196+0x6000] ;  /* 0x00600000c4a8783b */ /* 0x000ee20000000200 */
[C---:B------:R-:W-:Y:S03]  /*ad90*/  HMMA.16816.F32 R36, R140.reuse, R38, RZ ;  /* 0x000000268c24723c */ /* 0x040fe600000018ff */
[----:B------:R-:W3:Y:S04]  /*ada0*/  LDSM.16.M88.4 R164, [R196+0x6800] ;  /* 0x00680000c4a4783b */ /* 0x000ee80000000200 */
[----:B------:R-:W3:Y:S01]  /*adb0*/  LDSM.16.M88.4 R136, [R196+0x7000] ;  /* 0x00700000c488783b */ /* 0x000ee20000000200 */
[C---:B------:R-:W-:Y:S03]  /*adc0*/  HMMA.16816.F32 R28, R140.reuse, R30, RZ ;  /* 0x0000001e8c1c723c */ /* 0x040fe600000018ff */
[----:B------:R-:W3:Y:S04]  /*add0*/  LDSM.16.M88.4 R64, [R196+0x7800] ;  /* 0x00780000c440783b */ /* 0x000ee80000000200 */
[----:B------:R-:W-:Y:S01]  /*ade0*/  LDSM.16.M88.4 R176, [R194] ;  /* 0x00000000c2b0783b */ /* 0x000fe20000000200 */
[C---:B----4-:R-:W-:Y:S03]  /*adf0*/  HMMA.16816.F32 R24, R140.reuse, R20, RZ ;  /* 0x000000148c18723c */ /* 0x050fe600000018ff */
[----:B------:R-:W-:Y:S04]  /*ae00*/  LDSM.16.M88.4 R180, [R184+0x6000] ;  /* 0x00600000b8b4783b */ /* 0x000fe80000000200 */
[----:B------:R-:W0:Y:S01]  /*ae10*/  LDGDEPBAR ;  /* 0x00000000000079af */ /* 0x000e220000000000 */
[C---:B-----5:R-:W-:Y:S08]  /*ae20*/  HMMA.16816.F32 R16, R140.reuse, R12, RZ ;  /* 0x0000000c8c10723c */ /* 0x060ff000000018ff */
        /* <DEDUP_REMOVED lines=11> */
[C---:B------:R-:W-:Y:S08]  /*aee0*/  HMMA.16816.F32 R40, R52.reuse, R48, R40 ;  /* 0x000000303428723c */ /* 0x040ff00000001828 */
[C---:B------:R-:W-:Y:S01]  /*aef0*/  HMMA.16816.F32 R36, R52.reuse, R50, R36 ;  /* 0x000000323424723c */ /* 0x040fe20000001824 */
[----:B------:R-:W-:Y:S07]  /*af00*/  LDSM.16.M88.4 R48, [R185+0x4000] ;  /* 0x00400000b930783b */ /* 0x000fee0000000200 */
[C---:B------:R-:W-:Y:S08]  /*af10*/  HMMA.16816.F32 R32, R52.reuse, R44, R32 ;  /* 0x0000002c3420723c */ /* 0x040ff00000001820 */
[C---:B------:R-:W-:Y:S01]  /*af20*/  HMMA.16816.F32 R28, R52.reuse, R46, R28 ;  /* 0x0000002e341c723c */ /* 0x040fe2000000181c */
[----:B------:R-:W1:Y:S07]  /*af30*/  LDSM.16.M88.4 R44, [R195] ;  /* 0x00000000c32c783b */ /* 0x000e6e0000000200 */
[C---:B------:R-:W-:Y:S08]  /*af40*/  HMMA.16816.F32 R24, R52.reuse, R56, R24 ;  /* 0x000000383418723c */ /* 0x040ff00000001818 */
[C---:B------:R-:W-:Y:S01]  /*af50*/  HMMA.16816.F32 R20, R52.reuse, R58, R20 ;  /* 0x0000003a3414723c */ /* 0x040fe20000001814 */
[----:B------:R-:W4:Y:S07]  /*af60*/  LDSM.16.M88.4 R56, [R185+0x5000] ;  /* 0x00500000b938783b */ /* 0x000f2e0000000200 */
        /* <DEDUP_REMOVED lines=15> */
[----:B------:R-:W5:Y:S03]  /*b060*/  LDSM.16.M88.4 R64, [R185+0x6800] ;  /* 0x00680000b940783b */ /* 0x000f660000000200 */
[C---:B-1----:R-:W-:Y:S08]  /*b070*/  HMMA.16816.F32 R40, R44.reuse, R48, R40 ;  /* 0x000000302c28723c */ /* 0x042ff00000001828 */
[C---:B------:R-:W-:Y:S01]  /*b080*/  HMMA.16816.F32 R36, R44.reuse, R50, R36 ;  /* 0x000000322c24723c */ /* 0x040fe20000001824 */
[----:B------:R-:W1:Y:S07]  /*b090*/  LDSM.16.M88.4 R48, [R185+0x7000] ;  /* 0x00700000b930783b */ /* 0x000e6e0000000200 */
[C---:B------:R-:W-:Y:S08]  /*b0a0*/  HMMA.16816.F32 R32, R44.reuse, R60, R32 ;  /* 0x0000003c2c20723c */ /* 0x040ff00000001820 */
[C---:B------:R-:W-:Y:S01]  /*b0b0*/  HMMA.16816.F32 R28, R44.reuse, R62, R28 ;  /* 0x0000003e2c1c723c */ /* 0x040fe2000000181c */
[----:B------:R-:W2:Y:S07]  /*b0c0*/  LDSM.16.M88.4 R60, [R185+0x7800] ;  /* 0x00780000b93c783b */ /* 0x000eae0000000200 */
[C---:B----4-:R-:W-:Y:S08]  /*b0d0*/  HMMA.16816.F32 R24, R44.reuse, R56, R24 ;  /* 0x000000382c18723c */ /* 0x050ff00000001818 */
[C---:B------:R-:W-:Y:S01]  /*b0e0*/  HMMA.16816.F32 R20, R44.reuse, R58, R20 ;  /* 0x0000003a2c14723c */ /* 0x040fe20000001814 */
[----:B------:R-:W-:Y:S07]  /*b0f0*/  LDSM.16.M88.4 R56, [R184+0x4000] ;  /* 0x00400000b838783b */ /* 0x000fee0000000200 */
[C---:B---3--:R-:W-:Y:S08]  /*b100*/  HMMA.16816.F32 R16, R44.reuse, R52, R16 ;  /* 0x000000342c10723c */ /* 0x048ff00000001810 */
[C---:B------:R-:W-:Y:S01]  /*b110*/  HMMA.16816.F32 R12, R44.reuse, R54, R12 ;  /* 0x000000362c0c723c */ /* 0x040fe2000000180c */
[----:B------:R-:W3:Y:S07]  /*b120*/  LDSM.16.M88.4 R52, [R184+0x4800] ;  /* 0x00480000b834783b */ /* 0x000eee0000000200 */
        /* <DEDUP_REMOVED lines=10> */
[----:B------:R-:W-:Y:S01]  /*b1d0*/  HMMA.16816.F32 R140, R44, R62, R140 ;  /* 0x0000003e2c8c723c */ /* 0x000fe2000000188c */
[----:B------:R-:W2:Y:S04]  /*b1e0*/  LDSM.16.M88.4 R44, [R184+0x5800] ;  /* 0x00580000b82c783b */ /* 0x000ea80000000200 */
        /* <DEDUP_REMOVED lines=20> */
[----:B------:R-:W3:Y:S07]  /*b330*/  LDSM.16.M88.4 R164, [R198+0xb000] ;  /* 0x00b00000c6a4783b */ /* 0x000eee0000000200 */
        /* <DEDUP_REMOVED lines=15> */
[----:B------:R-:W4:Y:S07]  /*b430*/  LDSM.16.M88.4 R52, [R196+0x9800] ;  /* 0x00980000c434783b */ /* 0x000f2e0000000200 */
[C---:B---3--:R-:W-:Y:S08]  /*b440*/  HMMA.16816.F32 R152, R136.reuse, R164, R152 ;  /* 0x000000a48898723c */ /* 0x048ff00000001898 */
[----:B------:R-:W-:Y:S01]  /*b450*/  HMMA.16816.F32 R148, R136, R166, R148 ;  /* 0x000000a68894723c */ /* 0x000fe20000001894 */
[----:B------:R-:W-:Y:S07]  /*b460*/  LDSM.16.M88.4 R164, [R185+0x8000] ;  /* 0x00800000b9a4783b */ /* 0x000fee0000000200 */
[C---:B------:R-:W-:Y:S08]  /*b470*/  HMMA.16816.F32 R40, R172.reuse, R168, R40 ;  /* 0x000000a8ac28723c */ /* 0x040ff00000001828 */
[----:B------:R-:W-:Y:S01]  /*b480*/  HMMA.16816.F32 R36, R172, R170, R36 ;  /* 0x000000aaac24723c */ /* 0x000fe20000001824 */
[----:B------:R-:W3:Y:S07]  /*b490*/  LDSM.16.M88.4 R168, [R195+0x2000] ;  /* 0x00200000c3a8783b */ /* 0x000eee0000000200 */
[C---:B------:R-:W-:Y:S08]  /*b4a0*/  HMMA.16816.F32 R32, R136.reuse, R60, R32 ;  /* 0x0000003c8820723c */ /* 0x040ff00000001820 */
[----:B------:R-:W-:Y:S01]  /*b4b0*/  HMMA.16816.F32 R28, R136, R62, R28 ;  /* 0x0000003e881c723c */ /* 0x000fe2000000181c */
[----:B------:R-:W5:Y:S07]  /*b4c0*/  LDSM.16.M88.4 R60, [R196+0x8800] ;  /* 0x00880000c43c783b */ /* 0x000f6e0000000200 */
[C---:B-1----:R-:W-:Y:S08]  /*b4d0*/  HMMA.16816.F32 R8, R172.reuse, R48, R8 ;  /* 0x00000030ac08723c */ /* 0x042ff00000001808 */
[C---:B------:R-:W-:Y:S01]  /*b4e0*/  HMMA.16816.F32 R4, R172.reuse, R50, R4 ;  /* 0x00000032ac04723c */ /* 0x040fe20000001804 */
[----:B------:R-:W-:Y:S07]  /*b4f0*/  LDSM.16.M88.4 R48, [R194+0x2000] ;  /* 0x00200000c230783b */ /* 0x000fee0000000200 */
[C---:B--2---:R-:W-:Y:S08]  /*b500*/  HMMA.16816.F32 R160, R172.reuse, R44, R160 ;  /* 0x0000002caca0723c */ /* 0x044ff000000018a0 */
[C---:B------:R-:W-:Y:S01]  /*b510*/  HMMA.16816.F32 R156, R172.reuse, R46, R156 ;  /* 0x0000002eac9c723c */ /* 0x040fe2000000189c */
[----:B------:R-:W1:Y:S07]  /*b520*/  LDSM.16.M88.4 R44, [R184+0x8000] ;  /* 0x00800000b82c783b */ /* 0x000e6e0000000200 */
[C---:B----4-:R-:W-:Y:S08]  /*b530*/  HMMA.16816.F32 R16, R172.reuse, R52, R16 ;  /* 0x00000034ac10723c */ /* 0x050ff00000001810 */
[----:B------:R-:W-:Y:S01]  /*b540*/  HMMA.16816.F32 R12, R172, R54, R12 ;  /* 0x00000036ac0c723c */ /* 0x000fe2000000180c */
[----:B------:R-:W2:Y:S07]  /*b550*/  LDSM.16.M88.4 R52, [R185+0x8800] ;  /* 0x00880000b934783b */ /* 0x000eae0000000200 */
[C---:B------:R-:W-:Y:S08]  /*b560*/  HMMA.16816.F32 R24, R136.reuse, R56, R24 ;  /* 0x000000388818723c */ /* 0x040ff00000001818 */
[----:B------:R-:W-:Y:S01]  /*b570*/  HMMA.16816.F32 R20, R136, R58, R20 ;  /* 0x0000003a8814723c */ /* 0x000fe20000001814 */
[----:B------:R-:W4:Y:S07]  /*b580*/  LDSM.16.M88.4 R56, [R196+0x9000] ;  /* 0x00900000c438783b */ /* 0x000f2e0000000200 */
[----:B---3--:R-:W-:Y:S08]  /*b590*/  HMMA.16816.F32 R40, R168, R164, R40 ;  /* 0x000000a4a828723c */ /* 0x008ff00000001828 */
[C---:B-----5:R-:W-:Y:S08]  /*b5a0*/  HMMA.16816.F32 R32, R172.reuse, R60, R32 ;  /* 0x0000003cac20723c */ /* 0x060ff00000001820 */
[----:B------:R-:W-:Y:S01]  /*b5b0*/  HMMA.16816.F32 R28, R172, R62, R28 ;  /* 0x0000003eac1c723c */ /* 0x000fe2000000181c */
[----:B------:R-:W3:Y:S07]  /*b5c0*/  LDSM.16.M88.4 R60, [R184+0x8800] ;  /* 0x00880000b83c783b */ /* 0x000eee0000000200 */
[C---:B------:R-:W-:Y:S08]  /*b5d0*/  HMMA.16816.F32 R144, R136.reuse, R64, R144 ;  /* 0x000000408890723c */ /* 0x040ff00000001890 */
[----:B------:R-:W-:Y:S01]  /*b5e0*/  HMMA.16816.F32 R140, R136, R66, R140 ;  /* 0x00000042888c723c */ /* 0x000fe2000000188c */
[----:B------:R-:W5:Y:S04]  /*b5f0*/  LDSM.16.M88.4 R64, [R196+0xb000] ;  /* 0x00b00000c440783b */ /* 0x000f680000000200 */
[----:B------:R-:W5:Y:S03]  /*b600*/  LDSM.16.M88.4 R136, [R196+0xb800] ;  /* 0x00b80000c488783b */ /* 0x000f660000000200 */
[----:B------:R-:W-:Y:S08]  /*b610*/  HMMA.16816.F32 R36, R168, R166, R36 ;  /* 0x000000a6a824723c */ /* 0x000ff00000001824 */
[----:B-1----:R-:W-:Y:S08]  /*b620*/  HMMA.16816.F32 R40, R48, R44, R40 ;  /* 0x0000002c3028723c */ /* 0x002ff00000001828 */
[C---:B--2---:R-:W-:Y:S08]  /*b630*/  HMMA.16816.F32 R32, R168.reuse, R52, R32 ;  /* 0x00000034a820723c */ /* 0x044ff00000001820 */
[----:B------:R-:W-:Y:S01]  /*b640*/  HMMA.16816.F32 R28, R168, R54, R28 ;  /* 0x00000036a81c723c */ /* 0x000fe2000000181c */
[----:B------:R-:W1:Y:S07]  /*b650*/  LDSM.16.M88.4 R52, [R184+0x9800] ;  /* 0x00980000b834783b */ /* 0x000e6e0000000200 */
[----:B----4-:R-:W-:Y:S01]  /*b660*/  HMMA.16816.F32 R24, R172, R56, R24 ;  /* 0x00000038ac18723c */ /* 0x010fe20000001818 */
[----:B------:R-:W-:-:S07]  /*b670*/  FMUL.FTZ R41, R41, R193 ;  /* 0x000000c129297220 */ /* 0x000fce0000410000 */
[----:B------:R-:W-:Y:S01]  /*b680*/  HMMA.16816.F32 R20, R172, R58, R20 ;  /* 0x0000003aac14723c */ /* 0x000fe20000001814 */
[----:B------:R-:W2:Y:S07]  /*b690*/  LDSM.16.M88.4 R56, [R185+0x9000] ;  /* 0x00900000b938783b */ /* 0x000eae0000000200 */
[----:B------:R-:W-:Y:S01]  /*b6a0*/  HMMA.16816.F32 R36, R48, R46, R36 ;  /* 0x0000002e3024723c */ /* 0x000fe20000001824 */
[----:B------:R4:W-:Y:S01]  /*b6b0*/  MUFU.TANH R44, R41 ;  /* 0x00000029002c7308 */ /* 0x0009e20000002400 */
[----:B------:R-:W-:Y:S01]  /*b6c0*/  FMUL.FTZ R40, R40, R193 ;  /* 0x000000c128287220 */ /* 0x000fe20000410000 */
[----:B------:R-:W-:-:S05]  /*b6d0*/  LOP3.LUT R45, R191, R190, RZ, 0xfc, !PT ;  /* 0x000000bebf2d7212 */ /* 0x000fca00078efcff */
[----:B------:R-:W-:Y:S01]  /*b6e0*/  HMMA.16816.F32 R16, R168, R176, R16 ;  /* 0x000000b0a810723c */ /* 0x000fe20000001810 */
[----:B----4-:R-:W-:-:S07]  /*b6f0*/  IMAD.SHL.U32 R41, R0, 0x80, RZ ;  /* 0x0000008000297824 */ /* 0x010fce00078e00ff */
[----:B---3--:R-:W-:Y:S01]  /*b700*/  HMMA.16816.F32 R32, R48, R60, R32 ;  /* 0x0000003c3020723c */ /* 0x008fe20000001820 */
[----:B------:R-:W-:Y:S02]  /*b710*/  LOP3.LUT R41, R41, R135, RZ, 0xfc, !PT ;  /* 0x0000008729297212 */ /* 0x000fe400078efcff */
[----:B------:R-:W-:Y:S01]  /*b720*/  FMUL.FTZ R238, R36, R193 ;  /* 0x000000c124ee7220 */ /* 0x000fe20000410000 */
[----:B------:R-:W-:-:S04]  /*b730*/  IMAD.IADD R45, R132, 0x1, R45 ;  /* 0x00000001842d7824 */ /* 0x000fc800078e022d */
[----:B-----5:R-:W-:Y:S01]  /*b740*/  HMMA.16816.F32 R152, R172, R64, R152 ;  /* 0x00000040ac98723c */ /* 0x020fe20000001898 */
[----:B------:R-:W-:Y:S01]  /*b750*/  IMAD.IADD R36, R41, 0x1, R192 ;  /* 0x0000000129247824 */ /* 0x000fe200078e02c0 */
[----:B------:R-:W3:Y:S01]  /*b760*/  MUFU.TANH R40, R40 ;  /* 0x0000002800287308 */ /* 0x000ee20000002400 */
[----:B------:R-:W-:-:S05]  /*b770*/  FMUL.FTZ R236, R37, R193 ;  /* 0x000000c125ec7220 */ /* 0x000fca0000410000 */
[C---:B------:R-:W-:Y:S01]  /*b780*/  HMMA.16816.F32 R148, R172.reuse, R66, R148 ;  /* 0x00000042ac94723c */ /* 0x040fe20000001894 */
[----:B------:R-:W4:Y:S07]  /*b790*/  LDSM.16.M88.4 R64, [R185+0xa000] ;  /* 0x00a00000b940783b */ /* 0x000f2e0000000200 */
[----:B------:R-:W-:Y:S01]  /*b7a0*/  HMMA.16816.F32 R144, R172, R136, R144 ;  /* 0x00000088ac90723c */ /* 0x000fe20000001890 */
[----:B------:R-:W-:-:S07]  /*b7b0*/  IADD3 R47, PT, PT, R45, 0x100, -R36 ;  /* 0x000001002d2f7810 */ /* 0x000fce0007ffe824 */
[----:B------:R-:W-:Y:S01]  /*b7c0*/  HMMA.16816.F32 R140, R172, R138, R140 ;  /* 0x0000008aac8c723c */ /* 0x000fe2000000188c */
[----:B------:R-:W5:Y:S01]  /*b7d0*/  LDSM.16.M88.4 R136, [R184+0x9000] ;  /* 0x00900000b888783b */ /* 0x000f620000000200 */
[----:B------:R-:W-:Y:S01]  /*b7e0*/  FMUL.FTZ R46, R43, R193 ;  /* 0x000000c12b2e7220 */ /* 0x000fe20000410000 */
[C-C-:B------:R-:W-:Y:S01]  /*b7f0*/  IADD3 R43, PT, PT, R45.reuse, 0xff, -R36.reuse ;  /* 0x000000ff2d2b7810 */ /* 0x140fe20007ffe824 */
[----:B------:R-:W4:Y:S01]  /*b800*/  MUFU.TANH R238, R238 ;  /* 0x000000ee00ee7308 */ /* 0x000f220000002400 */
[----:B------:R-:W-:Y:S02]  /*b810*/  IABS R47, R47 ;  /* 0x0000002f002f7213 */ /* 0x000fe40000000000 */
[----:B------:R-:W-:Y:S01]  /*b820*/  IADD3 R37, PT, PT, R45, 0xf7, -R36 ;  /* 0x000000f72d257810 */ /* 0x000fe20007ffe824 */
[----:B-1----:R-:W-:Y:S01]  /*b830*/  HMMA.16816.F32 R16, R48, R52, R16 ;  /* 0x000000343010723c */ /* 0x002fe20000001810 */
[----:B------:R-:W-:-:S03]  /*b840*/  IABS R43, R43 ;  /* 0x0000002b002b7213 */ /* 0x000fc60000000000 */
[----:B------:R-:W1:Y:S01]  /*b850*/  MUFU.TANH R236, R236 ;  /* 0x000000ec00ec7308 */ /* 0x000e620000002400 */
[----:B------:R-:W-:Y:S02]  /*b860*/  IADD3 R53, PT, PT, R45, 0xf8, -R36 ;  /* 0x000000f82d357810 */ /* 0x000fe40007ffe824 */
[----:B------:R-:W-:Y:S01]  /*b870*/  I2FP.F32.S32 R47, R47 ;  /* 0x0000002f002f7245 */ /* 0x000fe20000201400 */
[----:B------:R-:W-:Y:S01]  /*b880*/  FMUL.FTZ R42, R42, R193 ;  /* 0x000000c12a2a7220 */ /* 0x000fe20000410000 */
[----:B------:R-:W-:Y:S01]  /*b890*/  IABS R37, R37 ;  /* 0x0000002500257213 */ /* 0x000fe20000000000 */
[----:B------:R-:W-:Y:S01]  /*b8a0*/  FMUL.FTZ R239, R38, R193 ;  /* 0x000000c126ef7220 */ /* 0x000fe20000410000 */
[----:B------:R-:W-:Y:S01]  /*b8b0*/  I2FP.F32.S32 R43, R43 ;  /* 0x0000002b002b7245 */ /* 0x000fe20000201400 */
[----:B------:R-:W-:Y:S01]  /*b8c0*/  FMUL.FTZ R32, R32, R193 ;  /* 0x000000c120207220 */ /* 0x000fe20000410000 */
[----:B------:R-:W-:Y:S01]  /*b8d0*/  IABS R53, R53 ;  /* 0x0000003500357213 */ /* 0x000fe20000000000 */
[----:B------:R-:W-:Y:S01]  /*b8e0*/  FMUL.FTZ R52, R39, R193 ;  /* 0x000000c127347220 */ /* 0x000fe20000410000 */
[C---:B---3--:R-:W-:Y:S01]  /*b8f0*/  FFMA.FTZ R38, -R240.reuse, R47, R40 ;  /* 0x0000002ff0267223 */ /* 0x048fe20000010128 */
[C---:B--2---:R-:W-:Y:S01]  /*b900*/  HMMA.16816.F32 R24, R168.reuse, R56, R24 ;  /* 0x00000038a818723c */ /* 0x044fe20000001818 */
[----:B------:R-:W-:Y:S01]  /*b910*/  I2FP.F32.S32 R40, R37 ;  /* 0x0000002500287245 */ /* 0x000fe20000201400 */
[C---:B------:R-:W-:Y:S01]  /*b920*/  FFMA.FTZ R37, -R240.reuse, R43, R44 ;  /* 0x0000002bf0257223 */ /* 0x040fe2000001012c */
[----:B------:R-:W-:Y:S01]  /*b930*/  I2FP.F32.S32 R39, R53 ;  /* 0x0000003500277245 */ /* 0x000fe20000201400 */
[----:B------:R-:W-:Y:S01]  /*b940*/  VIADD R43, R45, 0x8 ;  /* 0x000000082d2b7836 */ /* 0x000fe20000000000 */
[----:B------:R-:W2:Y:S03]  /*b950*/  MUFU.TANH R47, R32 ;  /* 0x00000020002f7308 */ /* 0x000ea60000002400 */
[----:B------:R-:W-:Y:S01]  /*b960*/  HMMA.16816.F32 R20, R168, R58, R20 ;  /* 0x0000003aa814723c */ /* 0x000fe20000001814 */
[C---:B----4-:R-:W-:Y:S01]  /*b970*/  FFMA.FTZ R238, -R240.reuse, R39, R238 ;  /* 0x00000027f0ee7223 */ /* 0x050fe200000101ee */
[----:B-1----:R-:W-:-:S03]  /*b980*/  FFMA.FTZ R236, -R240, R40, R236 ;  /* 0x00000028f0ec7223 */ /* 0x002fc600000101ec */
[----:B------:R-:W1:Y:S01]  /*b990*/  MUFU.TANH R42, R42 ;  /* 0x0000002a002a7308 */ /* 0x000e620000002400 */
[--C-:B------:R-:W-:Y:S02]  /*b9a0*/  IADD3 R58, PT, PT, R45, 0xf0, -R36.reuse ;  /* 0x000000f02d3a7810 */ /* 0x100fe40007ffe824 */
[----:B------:R-:W-:-:S05]  /*b9b0*/  IADD3 R44, PT, PT, R43, 0x100, -R36 ;  /* 0x000001002b2c7810 */ /* 0x000fca0007ffe824 */
[----:B------:R-:W3:Y:S01]  /*b9c0*/  MUFU.TANH R46, R46 ;  /* 0x0000002e002e7308 */ /* 0x000ee20000002400 */
[C-C-:B------:R-:W-:Y:S02]  /*b9d0*/  IADD3 R39, PT, PT, R43.reuse, 0xff, -R36.reuse ;  /* 0x000000ff2b277810 */ /* 0x140fe40007ffe824 */
[----:B------:R-:W-:-:S05]  /*b9e0*/  IADD3 R40, PT, PT, R43, 0xf8, -R36 ;  /* 0x000000f82b287810 */ /* 0x000fca0007ffe824 */
[----:B------:R-:W4:Y:S01]  /*b9f0*/  MUFU.TANH R239, R239 ;  /* 0x000000ef00ef7308 */ /* 0x000f220000002400 */
[----:B------:R-:W-:-:S07]  /*ba00*/  IADD3 R229, PT, PT, R43, 0xf7, -R36 ;  /* 0x000000f72be57810 */ /* 0x000fce0007ffe824 */
[----:B------:R-:W5:Y:S01]  /*ba10*/  MUFU.TANH R32, R52 ;  /* 0x0000003400207308 */ /* 0x000f620000002400 */
        /* <DEDUP_REMOVED lines=8> */
[----:B------:R-:W-:Y:S02]  /*baa0*/  I2FP.F32.S32 R40, R40 ;  /* 0x0000002800287245 */ /* 0x000fe40000201400 */
[----:B------:R-:W-:Y:S01]  /*bab0*/  I2FP.F32.S32 R229, R229 ;  /* 0x000000e500e57245 */ /* 0x000fe20000201400 */
[----:B------:R-:W-:Y:S01]  /*bac0*/  HMMA.16816.F32 R12, R168, R178, R12 ;  /* 0x000000b2a80c723c */ /* 0x000fe2000000180c */
[C---:B--2---:R-:W-:Y:S01]  /*bad0*/  FFMA.FTZ R58, -R240.reuse, R58, R47 ;  /* 0x0000003af03a7223 */ /* 0x044fe2000001012f */
[C---:B-1----:R-:W-:Y:S01]  /*bae0*/  FFMA.FTZ R42, -R240.reuse, R44, R42 ;  /* 0x0000002cf02a7223 */ /* 0x042fe2000001012a */
[C---:B---3--:R-:W-:Y:S01]  /*baf0*/  FFMA.FTZ R39, -R240.reuse, R39, R46 ;  /* 0x00000027f0277223 */ /* 0x048fe2000001012e */
[C---:B----4-:R-:W-:Y:S01]  /*bb00*/  FFMA.FTZ R239, -R240.reuse, R40, R239 ;  /* 0x00000028f0ef7223 */ /* 0x050fe200000101ef */
[----:B-----5:R-:W-:Y:S01]  /*bb10*/  FFMA.FTZ R229, -R240, R229, R32 ;  /* 0x000000e5f0e57223 */ /* 0x020fe20000010120 */
[----:B------:R-:W-:-:S02]  /*bb20*/  IADD3 R56, PT, PT, R45, 0xef, -R36 ;  /* 0x000000ef2d387810 */ /* 0x000fc40007ffe824 */
[----:B------:R-:W-:Y:S01]  /*bb30*/  HMMA.16816.F32 R8, R168, R64, R8 ;  /* 0x00000040a808723c */ /* 0x000fe20000001808 */
[C-C-:B------:R-:W-:Y:S02]  /*bb40*/  IADD3 R215, PT, PT, R45.reuse, 0xe8, -R36.reuse ;  /* 0x000000e82dd77810 */ /* 0x140fe40007ffe824 */
[C-C-:B------:R-:W-:Y:S02]  /*bb50*/  IADD3 R214, PT, PT, R45.reuse, 0xe7, -R36.reuse ;  /* 0x000000e72dd67810 */ /* 0x140fe40007ffe824 */
[C-C-:B------:R-:W-:Y:S02]  /*bb60*/  IADD3 R207, PT, PT, R45.reuse, 0xe0, -R36.reuse ;  /* 0x000000e02dcf7810 */ /* 0x140fe40007ffe824 */
[C-C-:B------:R-:W-:Y:S01]  /*bb70*/  IADD3 R206, PT, PT, R45.reuse, 0xdf, -R36.reuse ;  /* 0x000000df2dce7810 */ /* 0x140fe20007ffe824 */
[----:B------:R-:W-:Y:S01]  /*bb80*/  HMMA.16816.F32 R28, R48, R62, R28 ;  /* 0x0000003e301c723c */ /* 0x000fe2000000181c */
[C-C-:B------:R-:W-:Y:S02]  /*bb90*/  IADD3 R203, PT, PT, R45.reuse, 0xd8, -R36.reuse ;  /* 0x000000d82dcb7810 */ /* 0x140fe40007ffe824 */
[----:B------:R-:W-:-:S02]  /*bba0*/  IADD3 R202, PT, PT, R45, 0xd7, -R36 ;  /* 0x000000d72dca7810 */ /* 0x000fc40007ffe824 */
[C-C-:B------:R-:W-:Y:S02]  /*bbb0*/  IADD3 R199, PT, PT, R45.reuse, 0xd0, -R36.reuse ;  /* 0x000000d02dc77810 */ /* 0x140fe40007ffe824 */
[C-C-:B------:R-:W-:Y:S01]  /*bbc0*/  IADD3 R198, PT, PT, R45.reuse, 0xcf, -R36.reuse ;  /* 0x000000cf2dc67810 */ /* 0x140fe20007ffe824 */
[C---:B------:R-:W-:Y:S01]  /*bbd0*/  HMMA.16816.F32 R24, R48.reuse, R136, R24 ;  /* 0x000000883018723c */ /* 0x040fe20000001818 */
        /* <DEDUP_REMOVED lines=45> */
[--C-:B------:R-:W-:Y:S02]  /*beb0*/  IADD3 R45, PT, PT, R45, 0x87, -R36.reuse ;  /* 0x000000872d2d7810 */ /* 0x100fe40007ffe824 */
[----:B------:R-:W-:Y:S01]  /*bec0*/  IADD3 R43, PT, PT, R43, 0x87, -R36 ;  /* 0x000000872b2b7810 */ /* 0x000fe20007ffe824 */
[----:B------:R-:W-:-:S05]  /*bed0*/  VIADD R36, R41, 0xffffff00 ;  /* 0xffffff0029247836 */ /* 0x000fca0000000000 */
[C---:B------:R-:W-:Y:S02]  /*bee0*/  ISETP.GE.AND P4, PT, R36.reuse, R223, PT ;  /* 0x000000df2400720c */ /* 0x040fe40003f86270 */
[C---:B------:R-:W-:Y:S02]  /*bef0*/  ISETP.GE.AND P2, PT, R36.reuse, R225, PT ;  /* 0x000000e12400720c */ /* 0x040fe40003f46270 */
[C---:B------:R-:W-:Y:S02]  /*bf00*/  ISETP.GE.AND P5, PT, R36.reuse, R224, PT ;  /* 0x000000e02400720c */ /* 0x040fe40003fa6270 */
[----:B------:R-:W-:Y:S01]  /*bf10*/  ISETP.GE.AND P3, PT, R36, R222, PT ;  /* 0x000000de2400720c */ /* 0x000fe20003f66270 */
[----:B------:R-:W-:Y:S01]  /*bf20*/  VIADD R36, R41, 0xffffff01 ;  /* 0xffffff0129247836 */ /* 0x000fe20000000000 */
[----:B------:R-:W-:Y:S02]  /*bf30*/  FSEL R42, R42, -INF , P4 ;  /* 0xff8000002a2a7808 */ /* 0x000fe40002000000 */
[----:B------:R-:W-:-:S02]  /*bf40*/  FSEL R38, R38, -INF , P2 ;  /* 0xff80000026267808 */ /* 0x000fc40001000000 */
[----:B------:R-:W-:Y:S02]  /*bf50*/  FSEL R42, R42, -INF , !P3 ;  /* 0xff8000002a2a7808 */ /* 0x000fe40005800000 */
[----:B------:R-:W-:Y:S02]  /*bf60*/  ISETP.GE.AND P3, PT, R36, R223, PT ;  /* 0x000000df2400720c */ /* 0x000fe40003f66270 */
[----:B------:R-:W-:Y:S02]  /*bf70*/  FSEL R38, R38, -INF , !P5 ;  /* 0xff80000026267808 */ /* 0x000fe40006800000 */
[C---:B------:R-:W-:Y:S02]  /*bf80*/  ISETP.GE.AND P2, PT, R36.reuse, R225, PT ;  /* 0x000000e12400720c */ /* 0x040fe40003f46270 */
[C---:B------:R-:W-:Y:S02]  /*bf90*/  ISETP.GE.AND P5, PT, R36.reuse, R224, PT ;  /* 0x000000e02400720c */ /* 0x040fe40003fa6270 */
[----:B------:R-:W-:Y:S01]  /*bfa0*/  ISETP.GE.AND P4, PT, R36, R222, PT ;  /* 0x000000de2400720c */ /* 0x000fe20003f86270 */
[----:B------:R-:W-:Y:S01]  /*bfb0*/  VIADD R36, R41, 0xffffff08 ;  /* 0xffffff0829247836 */ /* 0x000fe20000000000 */
[----:B------:R-:W-:-:S02]  /*bfc0*/  FSEL R39, R39, -INF , P3 ;  /* 0xff80000027277808 */ /* 0x000fc40001800000 */
[----:B------:R-:W-:Y:S02]  /*bfd0*/  FSEL R37, R37, -INF , P2 ;  /* 0xff80000025257808 */ /* 0x000fe40001000000 */
[----:B------:R-:W-:Y:S02]  /*bfe0*/  FSEL R39, R39, -INF , !P4 ;  /* 0xff80000027277808 */ /* 0x000fe40006000000 */
[C---:B------:R-:W-:Y:S02]  /*bff0*/  ISETP.GE.AND P2, PT, R36.reuse, R225, PT ;  /* 0x000000e12400720c */ /* 0x040fe40003f46270 */
[C---:B------:R-:W-:Y:S02]  /*c000*/  ISETP.GE.AND P4, PT, R36.reuse, R223, PT ;  /* 0x000000df2400720c */ /* 0x040fe40003f86270 */
[----:B------:R-:W-:Y:S01]  /*c010*/  FSEL R37, R37, -INF , !P5 ;  /* 0xff80000025257808 */ /* 0x000fe20006800000 */
[----:B------:R-:W-:Y:S01]  /*c020*/  VIADD R237, R41, 0xffffff09 ;  /* 0xffffff0929ed7836 */ /* 0x000fe20000000000 */
[----:B------:R-:W-:-:S02]  /*c030*/  ISETP.GE.AND P5, PT, R36, R224, PT ;  /* 0x000000e02400720c */ /* 0x000fc40003fa6270 */
[----:B------:R-:W-:Y:S02]  /*c040*/  ISETP.GE.AND P3, PT, R36, R222, PT ;  /* 0x000000de2400720c */ /* 0x000fe40003f66270 */
[----:B------:R-:W-:Y:S02]  /*c050*/  FSEL R36, R238, -INF , P2 ;  /* 0xff800000ee247808 */ /* 0x000fe40001000000 */
[----:B------:R-:W-:Y:S01]  /*c060*/  FSEL R239, R239, -INF , P4 ;  /* 0xff800000efef7808 */ /* 0x000fe20002000000 */
[----:B------:R-:W-:Y:S01]  /*c070*/  FMUL.FTZ R238, R34, R193 ;  /* 0x000000c122ee7220 */ /* 0x000fe20000410000 */
[----:B------:R-:W-:Y:S02]  /*c080*/  FSEL R36, R36, -INF , !P5 ;  /* 0xff80000024247808 */ /* 0x000fe40006800000 */
[----:B------:R-:W-:Y:S02]  /*c090*/  FSEL R34, R239, -INF , !P3 ;  /* 0xff800000ef227808 */ /* 0x000fe40005800000 */
[----:B------:R-:W-:-:S02]  /*c0a0*/  ISETP.GE.AND P2, PT, R237, R225, PT ;  /* 0x000000e1ed00720c */ /* 0x000fc40003f46270 */
[C---:B------:R-:W-:Y:S02]  /*c0b0*/  ISETP.GE.AND P5, PT, R237.reuse, R224, PT ;  /* 0x000000e0ed00720c */ /* 0x040fe40003fa6270 */
[C---:B------:R-:W-:Y:S02]  /*c0c0*/  ISETP.GE.AND P4, PT, R237.reuse, R222, PT ;  /* 0x000000deed00720c */ /* 0x040fe40003f86270 */
[----:B------:R-:W-:Y:S02]  /*c0d0*/  ISETP.GE.AND P3, PT, R237, R223, PT ;  /* 0x000000dfed00720c */ /* 0x000fe40003f66270 */
[----:B------:R1:W2:Y:S01]  /*c0e0*/  MUFU.TANH R237, R238 ;  /* 0x000000ee00ed7308 */ /* 0x0002a20000002400 */
[----:B------:R-:W-:Y:S02]  /*c0f0*/  IABS R32, R32 ;  /* 0x0000002000207213 */ /* 0x000fe40000000000 */
[----:B------:R-:W-:-:S03]  /*c100*/  FSEL R239, R236, -INF , P2 ;  /* 0xff800000ecef7808 */ /* 0x000fc60001000000 */
[----:B------:R-:W-:Y:S01]  /*c110*/  IMAD.MOV.U32 R236, RZ, RZ, R32 ;  /* 0x000000ffffec7224 */ /* 0x000fe200078e0020 */
[----:B------:R-:W-:Y:S02]  /*c120*/  FSEL R229, R229, -INF , P3 ;  /* 0xff800000e5e57808 */ /* 0x000fe40001800000 */
[----:B------:R-:W-:Y:S01]  /*c130*/  FSEL R32, R239, -INF , !P5 ;  /* 0xff800000ef207808 */ /* 0x000fe20006800000 */
[-C--:B------:R-:W-:Y:S01]  /*c140*/  FMUL.FTZ R239, R33, R193.reuse ;  /* 0x000000c121ef7220 */ /* 0x080fe20000410000 */
[----:B------:R-:W-:Y:S01]  /*c150*/  I2FP.F32.S32 R236, R236 ;  /* 0x000000ec00ec7245 */ /* 0x000fe20000201400 */
[----:B------:R-:W-:Y:S01]  /*c160*/  FMUL.FTZ R35, R35, R193 ;  /* 0x000000c123237220 */ /* 0x000fe20000410000 */
[----:B------:R-:W-:Y:S01]  /*c170*/  FSEL R33, R229, -INF , !P4 ;  /* 0xff800000e5217808 */ /* 0x000fe20006000000 */
[----:B-1----:R-:W-:Y:S01]  /*c180*/  VIADD R238, R41, 0xffffff10 ;  /* 0xffffff1029ee7836 */ /* 0x002fe20000000000 */
[----:B------:R-:W1:Y:S01]  /*c190*/  MUFU.TANH R229, R239 ;  /* 0x000000ef00e57308 */ /* 0x000e620000002400 */
[----:B--2---:R-:W-:Y:S01]  /*c1a0*/  FFMA.FTZ R236, -R240, R236, R237 ;  /* 0x000000ecf0ec7223 */ /* 0x004fe200000101ed */
[----:B------:R-:W-:-:S02]  /*c1b0*/  IABS R56, R56 ;  /* 0x0000003800387213 */ /* 0x000fc40000000000 */
[----:B------:R-:W-:-:S04]  /*c1c0*/  ISETP.GE.AND P2, PT, R238, R225, PT ;  /* 0x000000e1ee00720c */ /* 0x000fc80003f46270 */
[----:B------:R2:W3:Y:S01]  /*c1d0*/  MUFU.TANH R237, R35 ;  /* 0x0000002300ed7308 */ /* 0x0004e20000002400 */
[C---:B------:R-:W-:Y:S02]  /*c1e0*/  ISETP.GE.AND P4, PT, R238.reuse, R223, PT ;  /* 0x000000dfee00720c */ /* 0x040fe40003f86270 */
[C---:B------:R-:W-:Y:S02]  /*c1f0*/  ISETP.GE.AND P5, PT, R238.reuse, R224, PT ;  /* 0x000000e0ee00720c */ /* 0x040fe40003fa6270 */
[----:B------:R-:W-:Y:S02]  /*c200*/  ISETP.GE.AND P3, PT, R238, R222, PT ;  /* 0x000000deee00720c */ /* 0x000fe40003f66270 */
[----:B------:R-:W-:Y:S01]  /*c210*/  FSEL R238, R58, -INF , P2 ;  /* 0xff8000003aee7808 */ /* 0x000fe20001000000 */
[----:B------:R-:W-:Y:S01]  /*c220*/  IMAD.MOV.U32 R58, RZ, RZ, R56 ;  /* 0x000000ffff3a7224 */ /* 0x000fe200078e0038 */
[----:B------:R-:W-:Y:S02]  /*c230*/  IABS R40, R40 ;  /* 0x0000002800287213 */ /* 0x000fe40000000000 */
[----:B------:R-:W-:-:S02]  /*c240*/  FSEL R236, R236, -INF , P4 ;  /* 0xff800000ecec7808 */ /* 0x000fc40002000000 */
[----:B------:R-:W-:Y:S01]  /*c250*/  FSEL R56, R238, -INF , !P5 ;  /* 0xff800000ee387808 */ /* 0x000fe20006800000 */
[----:B--2---:R-:W-:Y:S01]  /*c260*/  VIADD R35, R41, 0xffffff11 ;  /* 0xffffff1129237836 */ /* 0x004fe20000000000 */
[----:B------:R-:W-:Y:S02]  /*c270*/  I2FP.F32.S32 R238, R40 ;  /* 0x0000002800ee7245 */ /* 0x000fe40000201400 */
[----:B------:R-:W-:Y:S02]  /*c280*/  I2FP.F32.S32 R58, R58 ;  /* 0x0000003a003a7245 */ /* 0x000fe40000201400 */
[----:B------:R-:W-:Y:S02]  /*c290*/  FSEL R40, R236, -INF , !P3 ;  /* 0xff800000ec287808 */ /* 0x000fe40005800000 */
[C---:B------:R-:W-:Y:S02]  /*c2a0*/  ISETP.GE.AND P2, PT, R35.reuse, R225, PT ;  /* 0x000000e12300720c */ /* 0x040fe40003f46270 */
[----:B------:R-:W-:-:S02]  /*c2b0*/  ISETP.GE.AND P5, PT, R35, R224, PT ;  /* 0x000000e02300720c */ /* 0x000fc40003fa6270 */
[C---:B------:R-:W-:Y:S02]  /*c2c0*/  ISETP.GE.AND P4, PT, R35.reuse, R222, PT ;  /* 0x000000de2300720c */ /* 0x040fe40003f86270 */
[----:B------:R-:W-:Y:S01]  /*c2d0*/  ISETP.GE.AND P3, PT, R35, R223, PT ;  /* 0x000000df2300720c */ /* 0x000fe20003f66270 */
[-C--:B------:R-:W-:Y:S01]  /*c2e0*/  FMUL.FTZ R35, R28, R193.reuse ;  /* 0x000000c11c237220 */ /* 0x080fe20000410000 */
[C---:B-1----:R-:W-:Y:S01]  /*c2f0*/  FFMA.FTZ R58, -R240.reuse, R58, R229 ;  /* 0x0000003af03a7223 */ /* 0x042fe200000101e5 */
[----:B---3--:R-:W-:Y:S01]  /*c300*/  FFMA.FTZ R237, -R240, R238, R237 ;  /* 0x000000eef0ed7223 */ /* 0x008fe200000101ed */
[----:B------:R-:W-:-:S03]  /*c310*/  FMUL.FTZ R30, R30, R193 ;  /* 0x000000c11e1e7220 */ /* 0x000fc60000410000 */
[----:B------:R-:W1:Y:S01]  /*c320*/  MUFU.TANH R35, R35 ;  /* 0x0000002300237308 */ /* 0x000e620000002400 */
[----:B------:R-:W-:Y:S01]  /*c330*/  FSEL R251, R58, -INF , P2 ;  /* 0xff8000003afb7808 */ /* 0x000fe20001000000 */
[----:B------:R-:W-:Y:S01]  /*c340*/  VIADD R28, R41, 0xffffff18 ;  /* 0xffffff18291c7836 */ /* 0x000fe20000000000 */
[----:B------:R-:W-:Y:S02]  /*c350*/  FSEL R58, R237, -INF , P3 ;  /* 0xff800000ed3a7808 */ /* 0x000fe40001800000 */
[----:B------:R-:W-:Y:S02]  /*c360*/  FSEL R251, R251, -INF , !P5 ;  /* 0xff800000fbfb7808 */ /* 0x000fe40006800000 */
[----:B------:R-:W-:Y:S01]  /*c370*/  FSEL R58, R58, -INF , !P4 ;  /* 0xff8000003a3a7808 */ /* 0x000fe20006000000 */
[----:B------:R-:W2:Y:S01]  /*c380*/  MUFU.TANH R30, R30 ;  /* 0x0000001e001e7308 */ /* 0x000ea20000002400 */
[C---:B------:R-:W-:Y:S01]  /*c390*/  ISETP.GE.AND P2, PT, R28.reuse, R225, PT ;  /* 0x000000e11c00720c */ /* 0x040fe20003f46270 */
[----:B------:R-:W-:Y:S01]  /*c3a0*/  FMUL.FTZ R31, R31, R193 ;  /* 0x000000c11f1f7220 */ /* 0x000fe20000410000 */
[----:B------:R-:W-:-:S02]  /*c3b0*/  ISETP.GE.AND P5, PT, R28, R224, PT ;  /* 0x000000e01c00720c */ /* 0x000fc40003fa6270 */
[C---:B------:R-:W-:Y:S02]  /*c3c0*/  ISETP.GE.AND P3, PT, R28.reuse, R222, PT ;  /* 0x000000de1c00720c */ /* 0x040fe40003f66270 */
[----:B------:R-:W-:Y:S01]  /*c3d0*/  ISETP.GE.AND P4, PT, R28, R223, PT ;  /* 0x000000df1c00720c */ /* 0x000fe20003f86270 */
[----:B------:R-:W-:Y:S01]  /*c3e0*/  FMUL.FTZ R28, R29, R193 ;  /* 0x000000c11d1c7220 */ /* 0x000fe20000410000 */
[----:B------:R-:W-:Y:S01]  /*c3f0*/  IABS R215, R215 ;  /* 0x000000d700d77213 */ /* 0x000fe20000000000 */
[----:B------:R-:W-:Y:S01]  /*c400*/  MUFU.TANH R31, R31 ;  /* 0x0000001f001f7308 */ /* 0x000fe20000002400 */
[----:B------:R-:W-:Y:S02]  /*c410*/  IABS R213, R213 ;  /* 0x000000d500d57213 */ /* 0x000fe40000000000 */
[----:B------:R-:W-:Y:S02]  /*c420*/  I2FP.F32.S32 R215, R215 ;  /* 0x000000d700d77245 */ /* 0x000fe40000201400 */
[----:B------:R-:W-:-:S03]  /*c430*/  I2FP.F32.S32 R213, R213 ;  /* 0x000000d500d57245 */ /* 0x000fc60000201400 */
[----:B------:R-:W3:Y:S01]  /*c440*/  MUFU.TANH R28, R28 ;  /* 0x0000001c001c7308 */ /* 0x000ee20000002400 */
[C---:B-1----:R-:W-:Y:S01]  /*c450*/  FFMA.FTZ R35, -R240.reuse, R215, R35 ;  /* 0x000000d7f0237223 */ /* 0x042fe20000010123 */
[----:B--2---:R-:W-:Y:S01]  /*c460*/  FFMA.FTZ R30, -R240, R213, R30 ;  /* 0x000000d5f01e7223 */ /* 0x004fe2000001011e */
[----:B------:R-:W-:Y:S02]  /*c470*/  IABS R214, R214 ;  /* 0x000000d600d67213 */ /* 0x000fe40000000000 */
[----:B------:R-:W-:Y:S02]  /*c480*/  IABS R57, R57 ;  /* 0x0000003900397213 */ /* 0x000fe40000000000 */
[----:B------:R-:W-:Y:S01]  /*c490*/  FSEL R35, R35, -INF , P2 ;  /* 0xff80000023237808 */ /* 0x000fe20001000000 */
[----:B------:R-:W-:Y:S01]  /*c4a0*/  VIADD R29, R41, 0xffffff19 ;  /* 0xffffff19291d7836 */ /* 0x000fe20000000000 */
[----:B------:R-:W-:Y:S02]  /*c4b0*/  I2FP.F32.S32 R214, R214 ;  /* 0x000000d600d67245 */ /* 0x000fe40000201400 */
[----:B------:R-:W-:-:S02]  /*c4c0*/  FSEL R250, R35, -INF , !P5 ;  /* 0xff80000023fa7808 */ /* 0x000fc40006800000 */
[----:B------:R-:W-:Y:S02]  /*c4d0*/  I2FP.F32.S32 R35, R57 ;  /* 0x0000003900237245 */ /* 0x000fe40000201400 */
[----:B------:R-:W-:Y:S01]  /*c4e0*/  FSEL R30, R30, -INF , P4 ;  /* 0xff8000001e1e7808 */ /* 0x000fe20002000000 */
[C---:B---3--:R-:W-:Y:S02]  /*c4f0*/  FFMA.FTZ R28, -R240.reuse, R214, R28 ;  /* 0x000000d6f01c7223 */ /* 0x048fe4000001011c */
[----:B------:R-:W-:Y:S01]  /*c500*/  FFMA.FTZ R31, -R240, R35, R31 ;  /* 0x00000023f01f7223 */ /* 0x000fe2000001011f */
[----:B------:R-:W-:Y:S01]  /*c510*/  FSEL R57, R30, -INF , !P3 ;  /* 0xff8000001e397808 */ /* 0x000fe20005800000 */
[----:B------:R-:W-:Y:S01]  /*c520*/  FMUL.FTZ R26, R26, R193 ;  /* 0x000000c11a1a7220 */ /* 0x000fe20000410000 */
[C---:B------:R-:W-:Y:S02]  /*c530*/  ISETP.GE.AND P2, PT, R29.reuse, R225, PT ;  /* 0x000000e11d00720c */ /* 0x040fe40003f46270 */
[----:B------:R-:W-:-:S02]  /*c540*/  ISETP.GE.AND P3, PT, R29, R223, PT ;  /* 0x000000df1d00720c */ /* 0x000fc40003f66270 */
[C---:B------:R-:W-:Y:S02]  /*c550*/  ISETP.GE.AND P5, PT, R29.reuse, R224, PT ;  /* 0x000000e01d00720c */ /* 0x040fe40003fa6270 */
[----:B------:R-:W-:Y:S01]  /*c560*/  ISETP.GE.AND P4, PT, R29, R222, PT ;  /* 0x000000de1d00720c */ /* 0x000fe20003f86270 */
[-C--:B------:R-:W-:Y:S01]  /*c570*/  FMUL.FTZ R29, R24, R193.reuse ;  /* 0x000000c1181d7220 */ /* 0x080fe20000410000 */
[----:B------:R-:W-:Y:S01]  /*c580*/  VIADD R24, R41, 0xffffff20 ;  /* 0xffffff2029187836 */ /* 0x000fe20000000000 */
[----:B------:R-:W-:Y:S02]  /*c590*/  FSEL R239, R28, -INF , P2 ;  /* 0xff8000001cef7808 */ /* 0x000fe40001000000 */
[----:B------:R-:W-:Y:S01]  /*c5a0*/  FSEL R31, R31, -INF , P3 ;  /* 0xff8000001f1f7808 */ /* 0x000fe20001800000 */
[----:B------:R-:W1:Y:S01]  /*c5b0*/  MUFU.TANH R28, R29 ;  /* 0x0000001d001c7308 */ /* 0x000e620000002400 */
[----:B------:R-:W-:Y:S02]  /*c5c0*/  FSEL R239, R239, -INF , !P5 ;  /* 0xff800000efef7808 */ /* 0x000fe40006800000 */
[----:B------:R-:W-:Y:S01]  /*c5d0*/  FSEL R238, R31, -INF , !P4 ;  /* 0xff8000001fee7808 */ /* 0x000fe20006000000 */
[----:B------:R-:W-:Y:S01]  /*c5e0*/  FMUL.FTZ R27, R27, R193 ;  /* 0x000000c11b1b7220 */ /* 0x000fe20000410000 */
[----:B------:R-:W-:-:S03]  /*c5f0*/  ISETP.GE.AND P2, PT, R24, R225, PT ;  /* 0x000000e11800720c */ /* 0x000fc60003f46270 */
[----:B------:R-:W2:Y:S01]  /*c600*/  MUFU.TANH R26, R26 ;  /* 0x0000001a001a7308 */ /* 0x000ea20000002400 */
[C---:B------:R-:W-:Y:S02]  /*c610*/  ISETP.GE.AND P5, PT, R24.reuse, R224, PT ;  /* 0x000000e01800720c */ /* 0x040fe40003fa6270 */
[C---:B------:R-:W-:Y:S02]  /*c620*/  ISETP.GE.AND P3, PT, R24.reuse, R222, PT ;  /* 0x000000de1800720c */ /* 0x040fe40003f66270 */
[----:B------:R-:W-:Y:S01]  /*c630*/  ISETP.GE.AND P4, PT, R24, R223, PT ;  /* 0x000000df1800720c */ /* 0x000fe20003f86270 */
[----:B------:R-:W-:Y:S01]  /*c640*/  FMUL.FTZ R24, R25, R193 ;  /* 0x000000c119187220 */ /* 0x000fe20000410000 */
[----:B------:R-:W-:Y:S01]  /*c650*/  IABS R207, R207 ;  /* 0x000000cf00cf7213 */ /* 0x000fe20000000000 */
[----:B------:R-:W3:Y:S01]  /*c660*/  MUFU.TANH R27, R27 ;  /* 0x0000001b001b7308 */ /* 0x000ee20000002400 */
[----:B------:R-:W-:Y:S02]  /*c670*/  IABS R205, R205 ;  /* 0x000000cd00cd7213 */ /* 0x000fe40000000000 */
[----:B------:R-:W-:-:S02]  /*c680*/  I2FP.F32.S32 R207, R207 ;  /* 0x000000cf00cf7245 */ /* 0x000fc40000201400 */
[----:B------:R-:W-:-:S03]  /*c690*/  I2FP.F32.S32 R205, R205 ;  /* 0x000000cd00cd7245 */ /* 0x000fc60000201400 */
[----:B------:R-:W4:Y:S01]  /*c6a0*/  MUFU.TANH R24, R24 ;  /* 0x0000001800187308 */ /* 0x000f220000002400 */
[C---:B-1----:R-:W-:Y:S01]  /*c6b0*/  FFMA.FTZ R28, -R240.reuse, R207, R28 ;  /* 0x000000cff01c7223 */ /* 0x042fe2000001011c */
[----:B--2---:R-:W-:Y:S01]  /*c6c0*/  FFMA.FTZ R26, -R240, R205, R26 ;  /* 0x000000cdf01a7223 */ /* 0x004fe2000001011a */
[----:B------:R-:W-:Y:S02]  /*c6d0*/  IABS R206, R206 ;  /* 0x000000ce00ce7213 */ /* 0x000fe40000000000 */
[----:B------:R-:W-:Y:S01]  /*c6e0*/  IABS R204, R204 ;  /* 0x000000cc00cc7213 */ /* 0x000fe20000000000 */
[----:B------:R-:W-:Y:S01]  /*c6f0*/  VIADD R25, R41, 0xffffff21 ;  /* 0xffffff2129197836 */ /* 0x000fe20000000000 */
[----:B------:R-:W-:Y:S02]  /*c700*/  I2FP.F32.S32 R206, R206 ;  /* 0x000000ce00ce7245 */ /* 0x000fe40000201400 */
[----:B------:R-:W-:Y:S02]  /*c710*/  I2FP.F32.S32 R204, R204 ;  /* 0x000000cc00cc7245 */ /* 0x000fe40000201400 */
[----:B------:R-:W-:-:S02]  /*c720*/  FSEL R28, R28, -INF , P2 ;  /* 0xff8000001c1c7808 */ /* 0x000fc40001000000 */
[----:B------:R-:W-:Y:S01]  /*c730*/  FSEL R26, R26, -INF , P4 ;  /* 0xff8000001a1a7808 */ /* 0x000fe20002000000 */
[----:B---3--:R-:W-:Y:S01]  /*c740*/  FFMA.FTZ R27, -R240, R204, R27 ;  /* 0x000000ccf01b7223 */ /* 0x008fe2000001011b */
[----:B------:R-:W-:Y:S02]  /*c750*/  FSEL R215, R28, -INF , !P5 ;  /* 0xff8000001cd77808 */ /* 0x000fe40006800000 */
[----:B------:R-:W-:Y:S01]  /*c760*/  FSEL R237, R26, -INF , !P3 ;  /* 0xff8000001aed7808 */ /* 0x000fe20005800000 */
[----:B----4-:R-:W-:Y:S01]  /*c770*/  FFMA.FTZ R24, -R240, R206, R24 ;  /* 0x000000cef0187223 */ /* 0x010fe20000010118 */
[C---:B------:R-:W-:Y:S01]  /*c780*/  ISETP.GE.AND P2, PT, R25.reuse, R225, PT ;  /* 0x000000e11900720c */ /* 0x040fe20003f46270 */
[----:B------:R-:W-:Y:S01]  /*c790*/  FMUL.FTZ R22, R22, R193 ;  /* 0x000000c116167220 */ /* 0x000fe20000410000 */
[C---:B------:R-:W-:Y:S02]  /*c7a0*/  ISETP.GE.AND P5, PT, R25.reuse, R224, PT ;  /* 0x000000e01900720c */ /* 0x040fe40003fa6270 */
[----:B------:R-:W-:-:S02]  /*c7b0*/  ISETP.GE.AND P4, PT, R25, R222, PT ;  /* 0x000000de1900720c */ /* 0x000fc40003f86270 */
        /* <DEDUP_REMOVED lines=16> */
[----:B------:R-:W-:Y:S01]  /*c8c0*/  MUFU.TANH R23, R23 ;  /* 0x0000001700177308 */ /* 0x000fe20000002400 */
[----:B------:R-:W-:Y:S02]  /*c8d0*/  IABS R201, R201 ;  /* 0x000000c900c97213 */ /* 0x000fe40000000000 */
[----:B------:R-:W-:Y:S01]  /*c8e0*/  I2FP.F32.S32 R203, R203 ;  /* 0x000000cb00cb7245 */ /* 0x000fe20000201400 */
[----:B------:R-:W-:Y:S01]  /*c8f0*/  FMUL.FTZ R16, R16, R193 ;  /* 0x000000c110107220 */ /* 0x000fe20000410000 */
[----:B------:R-:W-:-:S03]  /*c900*/  I2FP.F32.S32 R201, R201 ;  /* 0x000000c900c97245 */ /* 0x000fc60000201400 */
[----:B------:R-:W3:Y:S01]  /*c910*/  MUFU.TANH R20, R20 ;  /* 0x0000001400147308 */ /* 0x000ee20000002400 */
[C---:B-1----:R-:W-:Y:S01]  /*c920*/  FFMA.FTZ R24, -R240.reuse, R203, R24 ;  /* 0x000000cbf0187223 */ /* 0x042fe20000010118 */
[----:B--2---:R-:W-:Y:S01]  /*c930*/  FFMA.FTZ R22, -R240, R201, R22 ;  /* 0x000000c9f0167223 */ /* 0x004fe20000010116 */
[----:B------:R-:W-:Y:S02]  /*c940*/  IABS R202, R202 ;  /* 0x000000ca00ca7213 */ /* 0x000fe40000000000 */
[----:B------:R-:W-:Y:S01]  /*c950*/  IABS R200, R200 ;  /* 0x000000c800c87213 */ /* 0x000fe20000000000 */
[----:B------:R-:W-:Y:S02]  /*c960*/  FMUL.FTZ R18, R18, R193 ;  /* 0x000000c112127220 */ /* 0x000fe40000410000 */
[----:B------:R-:W1:Y:S01]  /*c970*/  MUFU.TANH R16, R16 ;  /* 0x0000001000107308 */ /* 0x000e620000002400 */
[----:B------:R-:W-:Y:S02]  /*c980*/  FSEL R24, R24, -INF , P2 ;  /* 0xff80000018187808 */ /* 0x000fe40001000000 */
[----:B------:R-:W-:Y:S01]  /*c990*/  IABS R199, R199 ;  /* 0x000000c700c77213 */ /* 0x000fe20000000000 */
[----:B------:R-:W-:Y:S01]  /*c9a0*/  VIADD R21, R41, 0xffffff29 ;  /* 0xffffff2929157836 */ /* 0x000fe20000000000 */
[----:B------:R-:W-:-:S02]  /*c9b0*/  I2FP.F32.S32 R202, R202 ;  /* 0x000000ca00ca7245 */ /* 0x000fc40000201400 */
[----:B------:R-:W-:Y:S02]  /*c9c0*/  I2FP.F32.S32 R200, R200 ;  /* 0x000000c800c87245 */ /* 0x000fe40000201400 */
[----:B------:R-:W-:Y:S02]  /*c9d0*/  FSEL R22, R22, -INF , P4 ;  /* 0xff80000016167808 */ /* 0x000fe40002000000 */
[----:B------:R-:W-:Y:S01]  /*c9e0*/  FSEL R213, R24, -INF , !P5 ;  /* 0xff80000018d57808 */ /* 0x000fe20006800000 */
[----:B------:R-:W-:Y:S01]  /*c9f0*/  IMAD.MOV.U32 R24, RZ, RZ, R199 ;  /* 0x000000ffff187224 */ /* 0x000fe200078e00c7 */
[----:B------:R-:W-:Y:S01]  /*ca00*/  FSEL R229, R22, -INF , !P3 ;  /* 0xff80000016e57808 */ /* 0x000fe20005800000 */
[C---:B---3--:R-:W-:Y:S01]  /*ca10*/  FFMA.FTZ R202, -R240.reuse, R202, R20 ;  /* 0x000000caf0ca7223 */ /* 0x048fe20000010114 */
[----:B------:R-:W-:Y:S01]  /*ca20*/  FFMA.FTZ R23, -R240, R200, R23 ;  /* 0x000000c8f0177223 */ /* 0x000fe20000010117 */
[----:B------:R-:W2:Y:S01]  /*ca30*/  MUFU.TANH R18, R18 ;  /* 0x0000001200127308 */ /* 0x000ea20000002400 */
[----:B------:R-:W-:-:S02]  /*ca40*/  ISETP.GE.AND P2, PT, R21, R225, PT ;  /* 0x000000e11500720c */ /* 0x000fc40003f46270 */
[----:B------:R-:W-:Y:S01]  /*ca50*/  ISETP.GE.AND P3, PT, R21, R223, PT ;  /* 0x000000df1500720c */ /* 0x000fe20003f66270 */
[----:B------:R-:W-:Y:S01]  /*ca60*/  VIADD R20, R41, 0xffffff30 ;  /* 0xffffff3029147836 */ /* 0x000fe20000000000 */
[----:B------:R-:W-:Y:S02]  /*ca70*/  I2FP.F32.S32 R24, R24 ;  /* 0x0000001800187245 */ /* 0x000fe40000201400 */
[C---:B------:R-:W-:Y:S02]  /*ca80*/  ISETP.GE.AND P5, PT, R21.reuse, R224, PT ;  /* 0x000000e01500720c */ /* 0x040fe40003fa6270 */
[----:B------:R-:W-:Y:S02]  /*ca90*/  ISETP.GE.AND P4, PT, R21, R222, PT ;  /* 0x000000de1500720c */ /* 0x000fe40003f86270 */
[----:B------:R-:W-:Y:S02]  /*caa0*/  FSEL R202, R202, -INF , P2 ;  /* 0xff800000caca7808 */ /* 0x000fe40001000000 */
[----:B------:R-:W-:Y:S01]  /*cab0*/  FSEL R206, R23, -INF , P3 ;  /* 0xff80000017ce7808 */ /* 0x000fe20001800000 */
[----:B-1----:R-:W-:Y:S01]  /*cac0*/  FFMA.FTZ R16, -R240, R24, R16 ;  /* 0x00000018f0107223 */ /* 0x002fe20000010110 */
[----:B------:R-:W-:-:S02]  /*cad0*/  IABS R180, R180 ;  /* 0x000000b400b47213 */ /* 0x000fc40000000000 */
[----:B------:R-:W-:Y:S02]  /*cae0*/  FSEL R207, R202, -INF , !P5 ;  /* 0xff800000cacf7808 */ /* 0x000fe40006800000 */
[----:B------:R-:W-:Y:S02]  /*caf0*/  FSEL R206, R206, -INF , !P4 ;  /* 0xff800000cece7808 */ /* 0x000fe40006000000 */
[C---:B------:R-:W-:Y:S02]  /*cb00*/  ISETP.GE.AND P2, PT, R20.reuse, R225, PT ;  /* 0x000000e11400720c */ /* 0x040fe40003f46270 */
[C---:B------:R-:W-:Y:S02]  /*cb10*/  ISETP.GE.AND P5, PT, R20.reuse, R224, PT ;  /* 0x000000e01400720c */ /* 0x040fe40003fa6270 */
[C---:B------:R-:W-:Y:S02]  /*cb20*/  ISETP.GE.AND P3, PT, R20.reuse, R222, PT ;  /* 0x000000de1400720c */ /* 0x040fe40003f66270 */
[----:B------:R-:W-:-:S02]  /*cb30*/  ISETP.GE.AND P4, PT, R20, R223, PT ;  /* 0x000000df1400720c */ /* 0x000fc40003f86270 */
[----:B------:R-:W1:Y:S01]  /*cb40*/  LDSM.16.M88.4 R20, [R184+0xa000] ;  /* 0x00a00000b814783b */ /* 0x000e620000000200 */
[----:B------:R-:W-:Y:S02]  /*cb50*/  I2FP.F32.S32 R24, R180 ;  /* 0x000000b400187245 */ /* 0x000fe40000201400 */
[----:B------:R-:W-:Y:S01]  /*cb60*/  FSEL R180, R16, -INF , P2 ;  /* 0xff80000010b47808 */ /* 0x000fe20001000000 */
[-C--:B------:R-:W-:Y:S01]  /*cb70*/  FMUL.FTZ R16, R19, R193.reuse ;  /* 0x000000c113107220 */ /* 0x080fe20000410000 */
[----:B------:R-:W-:Y:S01]  /*cb80*/  HMMA.16816.F32 R12, R48, R54, R12 ;  /* 0x00000036300c723c */ /* 0x000fe2000000180c */
[----:B------:R-:W-:Y:S01]  /*cb90*/  FMUL.FTZ R17, R17, R193 ;  /* 0x000000c111117220 */ /* 0x000fe20000410000 */
[----:B--2---:R-:W-:Y:S01]  /*cba0*/  FFMA.FTZ R24, -R240, R24, R18 ;  /* 0x00000018f0187223 */ /* 0x004fe20000010112 */
[----:B------:R-:W-:Y:S02]  /*cbb0*/  IABS R182, R182 ;  /* 0x000000b600b67213 */ /* 0x000fe40000000000 */
[----:B------:R2:W-:Y:S02]  /*cbc0*/  MUFU.TANH R18, R17 ;  /* 0x0000001100127308 */ /* 0x0005e40000002400 */
[----:B------:R-:W-:-:S06]  /*cbd0*/  FSEL R24, R24, -INF , P4 ;  /* 0xff80000018187808 */ /* 0x000fcc0002000000 */
[----:B------:R-:W3:Y:S01]  /*cbe0*/  MUFU.TANH R16, R16 ;  /* 0x0000001000107308 */ /* 0x000ee20000002400 */
[----:B------:R-:W-:Y:S02]  /*cbf0*/  FSEL R180, R180, -INF , !P5 ;  /* 0xff800000b4b47808 */ /* 0x000fe40006800000 */
[----:B------:R-:W-:Y:S01]  /*cc00*/  FSEL R204, R24, -INF , !P3 ;  /* 0xff80000018cc7808 */ /* 0x000fe20005800000 */
[----:B--2---:R-:W-:-:S05]  /*cc10*/  VIADD R17, R41, 0xffffff31 ;  /* 0xffffff3129117836 */ /* 0x004fca0000000000 */
[C---:B------:R-:W-:Y:S02]  /*cc20*/  ISETP.GE.AND P2, PT, R17.reuse, R225, PT ;  /* 0x000000e11100720c */ /* 0x040fe40003f46270 */
[C---:B------:R-:W-:Y:S02]  /*cc30*/  ISETP.GE.AND P5, PT, R17.reuse, R224, PT ;  /* 0x000000e01100720c */ /* 0x040fe40003fa6270 */
[C---:B------:R-:W-:Y:S02]  /*cc40*/  ISETP.GE.AND P4, PT, R17.reuse, R222, PT ;  /* 0x000000de1100720c */ /* 0x040fe40003f86270 */
[----:B------:R-:W-:Y:S01]  /*cc50*/  ISETP.GE.AND P3, PT, R17, R223, PT ;  /* 0x000000df1100720c */ /* 0x000fe20003f66270 */
[----:B------:R-:W-:Y:S02]  /*cc60*/  IMAD.MOV.U32 R17, RZ, RZ, R182 ;  /* 0x000000ffff117224 */ /* 0x000fe400078e00b6 */
[----:B------:R-:W-:Y:S01]  /*cc70*/  FMUL.FTZ R12, R12, R193 ;  /* 0x000000c10c0c7220 */ /* 0x000fe20000410000 */
[----:B------:R-:W-:-:S02]  /*cc80*/  IABS R198, R198 ;  /* 0x000000c600c67213 */ /* 0x000fc40000000000 */
[----:B------:R-:W-:Y:S01]  /*cc90*/  I2FP.F32.S32 R17, R17 ;  /* 0x0000001100117245 */ /* 0x000fe20000201400 */
[----:B------:R-:W-:Y:S01]  /*cca0*/  FMUL.FTZ R14, R14, R193 ;  /* 0x000000c10e0e7220 */ /* 0x000fe20000410000 */
[----:B------:R-:W-:-:S03]  /*ccb0*/  IABS R64, R64 ;  /* 0x0000004000407213 */ /* 0x000fc60000000000 */
[----:B---3--:R-:W-:Y:S01]  /*ccc0*/  FFMA.FTZ R16, -R240, R17, R16 ;  /* 0x00000011f0107223 */ /* 0x008fe20000010110 */
[----:B------:R-:W-:Y:S01]  /*ccd0*/  I2FP.F32.S32 R198, R198 ;  /* 0x000000c600c67245 */ /* 0x000fe20000201400 */
[----:B------:R-:W2:Y:S01]  /*cce0*/  MUFU.TANH R12, R12 ;  /* 0x0000000c000c7308 */ /* 0x000ea20000002400 */
[----:B------:R-:W-:Y:S02]  /*ccf0*/  IABS R17, R65 ;  /* 0x0000004100117213 */ /* 0x000fe40000000000 */
[----:B------:R-:W-:Y:S01]  /*cd00*/  FSEL R203, R16, -INF , P3 ;  /* 0xff80000010cb7808 */ /* 0x000fe20001800000 */
[----:B------:R-:W-:Y:S02]  /*cd10*/  IMAD.MOV.U32 R16, RZ, RZ, R64 ;  /* 0x000000ffff107224 */ /* 0x000fe400078e0040 */
[----:B------:R-:W-:Y:S01]  /*cd20*/  FFMA.FTZ R18, -R240, R198, R18 ;  /* 0x000000c6f0127223 */ /* 0x000fe20000010112 */
[----:B------:R-:W-:Y:S01]  /*cd30*/  HMMA.16816.F32 R64, R168, R66, R4 ;  /* 0x00000042a840723c */ /* 0x000fe20000001804 */
[----:B------:R-:W3:Y:S01]  /*cd40*/  LDSM.16.M88.4 R4, [R185+0xa800] ;  /* 0x00a80000b904783b */ /* 0x000ee20000000200 */
[----:B------:R-:W4:Y:S02]  /*cd50*/  MUFU.TANH R14, R14 ;  /* 0x0000000e000e7308 */ /* 0x000f240000002400 */
[----:B------:R-:W-:-:S02]  /*cd60*/  FSEL R18, R18, -INF , P2 ;  /* 0xff80000012127808 */ /* 0x000fc40001000000 */
[----:B------:R-:W-:Y:S02]  /*cd70*/  I2FP.F32.S32 R17, R17 ;  /* 0x0000001100117245 */ /* 0x000fe40000201400 */
[----:B-1----:R-:W-:Y:S01]  /*cd80*/  HMMA.16816.F32 R8, R48, R20, R8 ;  /* 0x000000143008723c */ /* 0x002fe20000001808 */
[----:B------:R-:W-:Y:S01]  /*cd90*/  FSEL R182, R18, -INF , !P5 ;  /* 0xff80000012b67808 */ /* 0x000fe20006800000 */
[----:B------:R-:W-:Y:S01]  /*cda0*/  FMUL.FTZ R18, R13, R193 ;  /* 0x000000c10d127220 */ /* 0x000fe20000410000 */
[----:B------:R-:W-:Y:S02]  /*cdb0*/  VIADD R19, R41, 0xffffff38 ;  /* 0xffffff3829137836 */ /* 0x000fe40000000000 */
[----:B--2---:R-:W-:Y:S01]  /*cdc0*/  FFMA.FTZ R17, -R240, R17, R12 ;  /* 0x00000011f0117223 */ /* 0x004fe2000001010c */
[----:B------:R-:W-:Y:S01]  /*cdd0*/  I2FP.F32.S32 R13, R16 ;  /* 0x00000010000d7245 */ /* 0x000fe20000201400 */
[----:B------:R-:W1:Y:S01]  /*cde0*/  MUFU.TANH R12, R18 ;  /* 0x00000012000c7308 */ /* 0x000e620000002400 */
[----:B------:R-:W-:Y:S01]  /*cdf0*/  FMUL.FTZ R15, R15, R193 ;  /* 0x000000c10f0f7220 */ /* 0x000fe20000410000 */
[----:B------:R-:W-:-:S02]  /*ce00*/  ISETP.GE.AND P2, PT, R19, R225, PT ;  /* 0x000000e11300720c */ /* 0x000fc40003f46270 */
[----:B------:R-:W-:Y:S01]  /*ce10*/  FSEL R203, R203, -INF , !P4 ;  /* 0xff800000cbcb7808 */ /* 0x000fe20006000000 */
[----:B----4-:R-:W-:Y:S01]  /*ce20*/  FFMA.FTZ R14, -R240, R13, R14 ;  /* 0x0000000df00e7223 */ /* 0x010fe2000001010e */
[C---:B------:R-:W-:Y:S02]  /*ce30*/  ISETP.GE.AND P4, PT, R19.reuse, R223, PT ;  /* 0x000000df1300720c */ /* 0x040fe40003f86270 */
[----:B------:R2:W4:Y:S01]  /*ce40*/  MUFU.TANH R13, R15 ;  /* 0x0000000f000d7308 */ /* 0x0005220000002400 */
[----:B------:R-:W-:Y:S02]  /*ce50*/  ISETP.GE.AND P5, PT, R19, R224, PT ;  /* 0x000000e01300720c */ /* 0x000fe40003fa6270 */
[----:B------:R-:W-:Y:S01]  /*ce60*/  FSEL R17, R17, -INF , P2 ;  /* 0xff80000011117808 */ /* 0x000fe20001000000 */
[----:B------:R-:W-:Y:S01]  /*ce70*/  VIADD R16, R41, 0xffffff39 ;  /* 0xffffff3929107836 */ /* 0x000fe20000000000 */
[----:B------:R-:W-:Y:S02]  /*ce80*/  IABS R197, R197 ;  /* 0x000000c500c57213 */ /* 0x000fe40000000000 */
[----:B------:R-:W-:-:S02]  /*ce90*/  ISETP.GE.AND P3, PT, R19, R222, PT ;  /* 0x000000de1300720c */ /* 0x000fc40003f66270 */
[----:B------:R-:W-:Y:S01]  /*cea0*/  FSEL R205, R14, -INF , P4 ;  /* 0xff8000000ecd7808 */ /* 0x000fe20002000000 */
[----:B------:R-:W-:Y:S01]  /*ceb0*/  FMUL.FTZ R8, R8, R193 ;  /* 0x000000c108087220 */ /* 0x000fe20000410000 */
[----:B--2---:R-:W-:Y:S02]  /*cec0*/  IABS R15, R181 ;  /* 0x000000b5000f7213 */ /* 0x004fe40000000000 */
[----:B------:R-:W-:-:S03]  /*ced0*/  FSEL R181, R17, -INF , !P5 ;  /* 0xff80000011b57808 */ /* 0x000fc60006800000 */
[----:B------:R-:W-:Y:S01]  /*cee0*/  IMAD.MOV.U32 R17, RZ, RZ, R15 ;  /* 0x000000ffff117224 */ /* 0x000fe200078e000f */
[----:B------:R-:W-:Y:S02]  /*cef0*/  I2FP.F32.S32 R15, R197 ;  /* 0x000000c5000f7245 */ /* 0x000fe40000201400 */
[----:B------:R-:W-:Y:S02]  /*cf00*/  FSEL R205, R205, -INF , !P3 ;  /* 0xff800000cdcd7808 */ /* 0x000fe40005800000 */
[C---:B------:R-:W-:Y:S02]  /*cf10*/  ISETP.GE.AND P2, PT, R16.reuse, R225, PT ;  /* 0x000000e11000720c */ /* 0x040fe40003f46270 */
[C---:B------:R-:W-:Y:S02]  /*cf20*/  ISETP.GE.AND P5, PT, R16.reuse, R224, PT ;  /* 0x000000e01000720c */ /* 0x040fe40003fa6270 */
[C---:B------:R-:W-:Y:S02]  /*cf30*/  ISETP.GE.AND P4, PT, R16.reuse, R222, PT ;  /* 0x000000de1000720c */ /* 0x040fe40003f86270 */
[----:B------:R-:W-:-:S02]  /*cf40*/  ISETP.GE.AND P3, PT, R16, R223, PT ;  /* 0x000000df1000720c */ /* 0x000fc40003f66270 */
[----:B------:R2:W5:Y:S01]  /*cf50*/  MUFU.TANH R16, R8 ;  /* 0x0000000800107308 */ /* 0x0005620000002400 */
[----:B------:R-:W-:Y:S01]  /*cf60*/  I2FP.F32.S32 R14, R17 ;  /* 0x00000011000e7245 */ /* 0x000fe20000201400 */
[----:B-1----:R-:W-:-:S04]  /*cf70*/  FFMA.FTZ R18, -R240, R15, R12 ;  /* 0x0000000ff0127223 */ /* 0x002fc8000001010c */
[----:B----4-:R-:W-:Y:S01]  /*cf80*/  FFMA.FTZ R19, -R240, R14, R13 ;  /* 0x0000000ef0137223 */ /* 0x010fe2000001010d */
[----:B------:R-:W-:Y:S01]  /*cf90*/  FSEL R202, R18, -INF , P2 ;  /* 0xff80000012ca7808 */ /* 0x000fe20001000000 */
[----:B------:R-:W1:Y:S01]  /*cfa0*/  LDSM.16.M88.4 R12, [R184+0xa800] ;  /* 0x00a80000b80c783b */ /* 0x000e620000000200 */
[----:B------:R-:W-:Y:S01]  /*cfb0*/  IABS R18, R196 ;  /* 0x000000c400127213 */ /* 0x000fe20000000000 */
[----:B--2---:R-:W-:-:S03]  /*cfc0*/  FMUL.FTZ R8, R10, R193 ;  /* 0x000000c10a087220 */ /* 0x004fc60000410000 */
[----:B------:R-:W-:Y:S01]  /*cfd0*/  I2FP.F32.S32 R18, R18 ;  /* 0x0000001200127245 */ /* 0x000fe20000201400 */
[----:B---3--:R-:W-:Y:S02]  /*cfe0*/  HMMA.16816.F32 R160, R168, R4, R160 ;  /* 0x00000004a8a0723c */ /* 0x008fe400000018a0 */
[----:B------:R-:W2:Y:S01]  /*cff0*/  MUFU.TANH R8, R8 ;  /* 0x0000000800087308 */ /* 0x000ea20000002400 */
[----:B------:R-:W-:Y:S02]  /*d000*/  VIADD R17, R41, 0xffffff40 ;  /* 0xffffff4029117836 */ /* 0x000fe40000000000 */
[----:B------:R-:W-:-:S03]  /*d010*/  FMUL.FTZ R5, R11, R193 ;  /* 0x000000c10b057220 */ /* 0x000fc60000410000 */
[----:B------:R-:W-:Y:S01]  /*d020*/  HMMA.16816.F32 R20, R48, R22, R64 ;  /* 0x000000163014723c */ /* 0x000fe20000001840 */
[----:B------:R-:W-:Y:S01]  /*d030*/  FMUL.FTZ R9, R9, R193 ;  /* 0x000000c109097220 */ /* 0x000fe20000410000 */
[----:B------:R-:W-:Y:S01]  /*d040*/  IABS R10, R183 ;  /* 0x000000b7000a7213 */ /* 0x000fe20000000000 */
[----:B-----5:R-:W-:Y:S01]  /*d050*/  FFMA.FTZ R16, -R240, R18, R16 ;  /* 0x00000012f0107223 */ /* 0x020fe20000010110 */
[----:B------:R-:W-:Y:S01]  /*d060*/  ISETP.GE.AND P2, PT, R17, R225, PT ;  /* 0x000000e11100720c */ /* 0x000fe20003f46270 */
[----:B------:R-:W3:Y:S01]  /*d070*/  MUFU.TANH R5, R5 ;  /* 0x0000000500057308 */ /* 0x000ee20000002400 */
[----:B------:R-:W-:Y:S02]  /*d080*/  I2FP.F32.S32 R10, R10 ;  /* 0x0000000a000a7245 */ /* 0x000fe40000201400 */
[----:B------:R-:W-:Y:S02]  /*d090*/  FSEL R202, R202, -INF , !P5 ;  /* 0xff800000caca7808 */ /* 0x000fe40006800000 */
[----:B------:R-:W-:-:S02]  /*d0a0*/  FSEL R19, R19, -INF , P3 ;  /* 0xff80000013137808 */ /* 0x000fc40001800000 */
[----:B------:R-:W-:Y:S01]  /*d0b0*/  ISETP.GE.AND P5, PT, R17, R224, PT ;  /* 0x000000e01100720c */ /* 0x000fe20003fa6270 */
[----:B------:R-:W4:Y:S01]  /*d0c0*/  MUFU.TANH R9, R9 ;  /* 0x0000000900097308 */ /* 0x000f220000002400 */
[----:B------:R-:W-:Y:S02]  /*d0d0*/  FSEL R16, R16, -INF , P2 ;  /* 0xff80000010107808 */ /* 0x000fe40001000000 */
[----:B------:R-:W-:Y:S01]  /*d0e0*/  IABS R195, R195 ;  /* 0x000000c300c37213 */ /* 0x000fe20000000000 */
[----:B--2---:R-:W-:Y:S01]  /*d0f0*/  FFMA.FTZ R8, -R240, R10, R8 ;  /* 0x0000000af0087223 */ /* 0x004fe20000010108 */
[----:B------:R-:W-:Y:S02]  /*d100*/  FSEL R183, R19, -INF , !P4 ;  /* 0xff80000013b77808 */ /* 0x000fe40006000000 */
[----:B------:R-:W-:Y:S02]  /*d110*/  ISETP.GE.AND P4, PT, R17, R223, PT ;  /* 0x000000df1100720c */ /* 0x000fe40003f86270 */
[----:B------:R-:W-:-:S02]  /*d120*/  FSEL R198, R16, -INF , !P5 ;  /* 0xff80000010c67808 */ /* 0x000fc40006800000 */
[----:B------:R-:W-:Y:S01]  /*d130*/  ISETP.GE.AND P3, PT, R17, R222, PT ;  /* 0x000000de1100720c */ /* 0x000fe20003f66270 */
[----:B------:R-:W-:Y:S01]  /*d140*/  IMAD.MOV.U32 R17, RZ, RZ, R195 ;  /* 0x000000ffff117224 */ /* 0x000fe200078e00c3 */
[----:B------:R-:W-:Y:S01]  /*d150*/  IABS R16, R194 ;  /* 0x000000c200107213 */ /* 0x000fe20000000000 */
[----:B------:R-:W-:Y:S01]  /*d160*/  VIADD R4, R41, 0xffffff41 ;  /* 0xffffff4129047836 */ /* 0x000fe20000000000 */
[----:B------:R-:W-:Y:S01]  /*d170*/  FSEL R8, R8, -INF , P4 ;  /* 0xff80000008087808 */ /* 0x000fe20002000000 */
[----:B------:R-:W-:Y:S01]  /*d180*/  FMUL.FTZ R20, R20, R193 ;  /* 0x000000c114147220 */ /* 0x000fe20000410000 */
[----:B------:R-:W-:Y:S02]  /*d190*/  I2FP.F32.S32 R16, R16 ;  /* 0x0000001000107245 */ /* 0x000fe40000201400 */
[----:B------:R-:W-:Y:S02]  /*d1a0*/  I2FP.F32.S32 R17, R17 ;  /* 0x0000001100117245 */ /* 0x000fe40000201400 */
[----:B------:R-:W-:Y:S01]  /*d1b0*/  FSEL R201, R8, -INF , !P3 ;  /* 0xff80000008c97808 */ /* 0x000fe20005800000 */
[----:B---3--:R-:W-:Y:S01]  /*d1c0*/  FFMA.FTZ R16, -R240, R16, R5 ;  /* 0x00000010f0107223 */ /* 0x008fe20000010105 */
[----:B------:R-:W-:-:S02]  /*d1d0*/  ISETP.GE.AND P2, PT, R4, R225, PT ;  /* 0x000000e10400720c */ /* 0x000fc40003f46270 */
[C---:B------:R-:W-:Y:S02]  /*d1e0*/  ISETP.GE.AND P5, PT, R4.reuse, R224, PT ;  /* 0x000000e00400720c */ /* 0x040fe40003fa6270 */
[C---:B------:R-:W-:Y:S02]  /*d1f0*/  ISETP.GE.AND P4, PT, R4.reuse, R222, PT ;  /* 0x000000de0400720c */ /* 0x040fe40003f86270 */
[----:B------:R-:W-:Y:S01]  /*d200*/  ISETP.GE.AND P3, PT, R4, R223, PT ;  /* 0x000000df0400720c */ /* 0x000fe20003f66270 */
[----:B------:R-:W-:Y:S01]  /*d210*/  FMUL.FTZ R5, R22, R193 ;  /* 0x000000c116057220 */ /* 0x000fe20000410000 */
[----:B------:R-:W2:Y:S01]  /*d220*/  MUFU.TANH R4, R20 ;  /* 0x0000001400047308 */ /* 0x000ea20000002400 */
[----:B----4-:R-:W-:Y:S01]  /*d230*/  FFMA.FTZ R17, -R240, R17, R9 ;  /* 0x00000011f0117223 */ /* 0x010fe20000010109 */
[----:B------:R-:W-:-:S04]  /*d240*/  FSEL R200, R16, -INF , P3 ;  /* 0xff80000010c87808 */ /* 0x000fc80001800000 */
[----:B------:R-:W-:Y:S02]  /*d250*/  FSEL R197, R17, -INF , P2 ;  /* 0xff80000011c57808 */ /* 0x000fe40001000000 */
[----:B------:R-:W3:Y:S01]  /*d260*/  MUFU.TANH R5, R5 ;  /* 0x0000000500057308 */ /* 0x000ee20000002400 */
[----:B------:R-:W-:Y:S01]  /*d270*/  IABS R17, R179 ;  /* 0x000000b300117213 */ /* 0x000fe20000000000 */
[----:B-1----:R-:W-:Y:S01]  /*d280*/  HMMA.16816.F32 R8, R48, R12, R160 ;  /* 0x0000000c3008723c */ /* 0x002fe200000018a0 */
[----:B------:R-:W-:Y:S02]  /*d290*/  VIADD R12, R41, 0xffffff48 ;  /* 0xffffff48290c7836 */ /* 0x000fe40000000000 */
[----:B------:R-:W-:Y:S02]  /*d2a0*/  I2FP.F32.S32 R16, R17 ;  /* 0x0000001100107245 */ /* 0x000fe40000201400 */
[----:B------:R-:W-:Y:S02]  /*d2b0*/  IABS R13, R178 ;  /* 0x000000b2000d7213 */ /* 0x000fe40000000000 */
[----:B------:R-:W-:Y:S01]  /*d2c0*/  ISETP.GE.AND P2, PT, R12, R225, PT ;  /* 0x000000e10c00720c */ /* 0x000fe20003f46270 */
[----:B--2---:R-:W-:Y:S01]  /*d2d0*/  FFMA.FTZ R16, -R240, R16, R4 ;  /* 0x00000010f0107223 */ /* 0x004fe20000010104 */
[----:B------:R-:W-:Y:S01]  /*d2e0*/  I2FP.F32.S32 R13, R13 ;  /* 0x0000000d000d7245 */ /* 0x000fe20000201400 */
[-C--:B------:R-:W-:Y:S01]  /*d2f0*/  FMUL.FTZ R21, R21, R193.reuse ;  /* 0x000000c115157220 */ /* 0x080fe20000410000 */
[----:B------:R-:W-:-:S02]  /*d300*/  FMUL.FTZ R23, R23, R193 ;  /* 0x000000c117177220 */ /* 0x000fc40000410000 */
[----:B------:R-:W-:Y:S02]  /*d310*/  FSEL R196, R16, -INF , P2 ;  /* 0xff80000010c47808 */ /* 0x000fe40001000000 */
[----:B------:R-:W1:Y:S01]  /*d320*/  LDSM.16.M88.4 R16, [R185+0xb000] ;  /* 0x00b00000b910783b */ /* 0x000e620000000200 */
[----:B---3--:R-:W-:Y:S01]  /*d330*/  FFMA.FTZ R13, -R240, R13, R5 ;  /* 0x0000000df00d7223 */ /* 0x008fe20000010105 */
[----:B------:R-:W2:Y:S01]  /*d340*/  MUFU.TANH R4, R21 ;  /* 0x0000001500047308 */ /* 0x000ea20000002400 */
[----:B------:R-:W-:Y:S02]  /*d350*/  IABS R177, R177 ;  /* 0x000000b100b17213 */ /* 0x000fe40000000000 */
[----:B------:R-:W-:-:S05]  /*d360*/  IABS R176, R176 ;  /* 0x000000b000b07213 */ /* 0x000fca0000000000 */
[----:B------:R-:W3:Y:S01]  /*d370*/  MUFU.TANH R5, R23 ;  /* 0x0000001700057308 */ /* 0x000ee20000002400 */
[----:B------:R-:W-:Y:S01]  /*d380*/  HMMA.16816.F32 R156, R168, R6, R156 ;  /* 0x00000006a89c723c */ /* 0x000fe2000000189c */
[----:B------:R-:W-:Y:S02]  /*d390*/  IMAD.MOV.U32 R7, RZ, RZ, R177 ;  /* 0x000000ffff077224 */ /* 0x000fe400078e00b1 */
[----:B------:R-:W-:-:S03]  /*d3a0*/  IMAD.MOV.U32 R6, RZ, RZ, R176 ;  /* 0x000000ffff067224 */ /* 0x000fc600078e00b0 */
[----:B------:R-:W-:Y:S02]  /*d3b0*/  I2FP.F32.S32 R7, R7 ;  /* 0x0000000700077245 */ /* 0x000fe40000201400 */
[----:B------:R-:W-:Y:S01]  /*d3c0*/  I2FP.F32.S32 R6, R6 ;  /* 0x0000000600067245 */ /* 0x000fe20000201400 */
[----:B------:R-:W-:Y:S01]  /*d3d0*/  FMUL.FTZ R8, R8, R193 ;  /* 0x000000c108087220 */ /* 0x000fe20000410000 */
[----:B------:R-:W-:Y:S01]  /*d3e0*/  FSEL R197, R197, -INF , !P5 ;  /* 0xff800000c5c57808 */ /* 0x000fe20006800000 */
[----:B--2---:R-:W-:Y:S01]  /*d3f0*/  FFMA.FTZ R21, -R240, R7, R4 ;  /* 0x00000007f0157223 */ /* 0x004fe20000010104 */
[----:B------:R-:W-:Y:S02]  /*d400*/  FSEL R200, R200, -INF , !P4 ;  /* 0xff800000c8c87808 */ /* 0x000fe40006000000 */
[----:B------:R-:W-:Y:S01]  /*d410*/  ISETP.GE.AND P5, PT, R12, R224, PT ;  /* 0x000000e00c00720c */ /* 0x000fe20003fa6270 */
[----:B---3--:R-:W-:Y:S01]  /*d420*/  FFMA.FTZ R22, -R240, R6, R5 ;  /* 0x00000006f0167223 */ /* 0x008fe20000010105 */
[C---:B------:R-:W-:Y:S01]  /*d430*/  ISETP.GE.AND P3, PT, R12.reuse, R222, PT ;  /* 0x000000de0c00720c */ /* 0x040fe20003f66270 */
[----:B------:R-:W2:Y:S01]  /*d440*/  LDSM.16.M88.4 R4, [R184+0xb000] ;  /* 0x00b00000b804783b */ /* 0x000ea20000000200 */
[----:B------:R-:W-:Y:S01]  /*d450*/  ISETP.GE.AND P4, PT, R12, R223, PT ;  /* 0x000000df0c00720c */ /* 0x000fe20003f86270 */
[----:B------:R-:W-:Y:S01]  /*d460*/  VIADD R12, R41, 0xffffff49 ;  /* 0xffffff49290c7836 */ /* 0x000fe20000000000 */
[----:B------:R3:W4:Y:S01]  /*d470*/  MUFU.TANH R20, R8 ;  /* 0x0000000800147308 */ /* 0x0007220000002400 */
[----:B------:R-:W-:Y:S01]  /*d480*/  FMUL.FTZ R10, R10, R193 ;  /* 0x000000c10a0a7220 */ /* 0x000fe20000410000 */
[----:B------:R-:W-:-:S02]  /*d490*/  FSEL R13, R13, -INF , P4 ;  /* 0xff8000000d0d7808 */ /* 0x000fc40002000000 */
[----:B------:R-:W-:Y:S02]  /*d4a0*/  ISETP.GE.AND P2, PT, R12, R225, PT ;  /* 0x000000e10c00720c */ /* 0x000fe40003f46270 */
[----:B------:R-:W-:Y:S02]  /*d4b0*/  FSEL R199, R13, -INF , !P3 ;  /* 0xff8000000dc77808 */ /* 0x000fe40005800000 */
[----:B------:R-:W-:Y:S01]  /*d4c0*/  FSEL R196, R196, -INF , !P5 ;  /* 0xff800000c4c47808 */ /* 0x000fe20006800000 */
[----:B------:R-:W5:Y:S01]  /*d4d0*/  MUFU.TANH R10, R10 ;  /* 0x0000000a000a7308 */ /* 0x000f620000002400 */
[C---:B------:R-:W-:Y:S02]  /*d4e0*/  ISETP.GE.AND P3, PT, R12.reuse, R223, PT ;  /* 0x000000df0c00720c */ /* 0x040fe40003f66270 */
[----:B------:R-:W-:Y:S02]  /*d4f0*/  ISETP.GE.AND P5, PT, R12, R224, PT ;  /* 0x000000e00c00720c */ /* 0x000fe40003fa6270 */
[----:B------:R-:W-:-:S02]  /*d500*/  FSEL R21, R21, -INF , P2 ;  /* 0xff80000015157808 */ /* 0x000fc40001000000 */
[----:B------:R-:W-:Y:S01]  /*d510*/  IABS R24, R175 ;  /* 0x000000af00187213 */ /* 0x000fe20000000000 */
[----:B---3--:R-:W-:Y:S01]  /*d520*/  VIADD R8, R41, 0xffffff50 ;  /* 0xffffff5029087836 */ /* 0x008fe20000000000 */
[----:B------:R-:W-:Y:S02]  /*d530*/  ISETP.GE.AND P4, PT, R12, R222, PT ;  /* 0x000000de0c00720c */ /* 0x000fe40003f86270 */
[----:B------:R-:W-:Y:S01]  /*d540*/  FSEL R22, R22, -INF , P3 ;  /* 0xff80000016167808 */ /* 0x000fe20001800000 */
[----:B------:R-:W-:Y:S01]  /*d550*/  FMUL.FTZ R23, R9, R193 ;  /* 0x000000c109177220 */ /* 0x000fe20000410000 */
[----:B------:R-:W-:Y:S02]  /*d560*/  FSEL R195, R21, -INF , !P5 ;  /* 0xff80000015c37808 */ /* 0x000fe40006800000 */
[----:B------:R-:W-:Y:S02]  /*d570*/  I2FP.F32.S32 R24, R24 ;  /* 0x0000001800187245 */ /* 0x000fe40000201400 */
[----:B------:R-:W-:-:S02]  /*d580*/  IABS R21, R174 ;  /* 0x000000ae00157213 */ /* 0x000fc40000000000 */
[----:B------:R-:W-:Y:S01]  /*d590*/  FSEL R194, R22, -INF , !P4 ;  /* 0xff80000016c27808 */ /* 0x000fe20006000000 */
[----:B----4-:R-:W-:Y:S01]  /*d5a0*/  FFMA.FTZ R24, -R240, R24, R20 ;  /* 0x00000018f0187223 */ /* 0x010fe20000010114 */
[C---:B------:R-:W-:Y:S02]  /*d5b0*/  ISETP.GE.AND P2, PT, R8.reuse, R225, PT ;  /* 0x000000e10800720c */ /* 0x040fe40003f46270 */
[C---:B------:R-:W-:Y:S02]  /*d5c0*/  ISETP.GE.AND P5, PT, R8.reuse, R224, PT ;  /* 0x000000e00800720c */ /* 0x040fe40003fa6270 */
[C---:B------:R-:W-:Y:S02]  /*d5d0*/  ISETP.GE.AND P3, PT, R8.reuse, R222, PT ;  /* 0x000000de0800720c */ /* 0x040fe40003f66270 */
[----:B------:R-:W-:Y:S01]  /*d5e0*/  ISETP.GE.AND P4, PT, R8, R223, PT ;  /* 0x000000df0800720c */ /* 0x000fe20003f86270 */
[----:B------:R-:W-:Y:S01]  /*d5f0*/  HMMA.16816.F32 R12, R48, R14, R156 ;  /* 0x0000000e300c723c */ /* 0x000fe2000000189c */
[----:B------:R-:W-:Y:S01]  /*d600*/  I2FP.F32.S32 R9, R21 ;  /* 0x0000001500097245 */ /* 0x000fe20000201400 */
[----:B------:R1:W3:Y:S01]  /*d610*/  MUFU.TANH R8, R23 ;  /* 0x0000001700087308 */ /* 0x0002e20000002400 */
[----:B------:R-:W-:Y:S01]  /*d620*/  FMUL.FTZ R11, R11, R193 ;  /* 0x000000c10b0b7220 */ /* 0x000fe20000410000 */
[----:B------:R-:W-:-:S02]  /*d630*/  IABS R173, R173 ;  /* 0x000000ad00ad7213 */ /* 0x000fc40000000000 */
[----:B-----5:R-:W-:-:S04]  /*d640*/  FFMA.FTZ R10, -R240, R9, R10 ;  /* 0x00000009f00a7223 */ /* 0x020fc8000001010a */
[----:B------:R4:W5:Y:S01]  /*d650*/  MUFU.TANH R9, R11 ;  /* 0x0000000b00097308 */ /* 0x0009620000002400 */
[----:B-1----:R-:W-:Y:S01]  /*d660*/  HMMA.16816.F32 R20, R168, R16, R152 ;  /* 0x00000010a814723c */ /* 0x002fe20000001898 */
[----:B------:R-:W-:Y:S01]  /*d670*/  IABS R172, R172 ;  /* 0x000000ac00ac7213 */ /* 0x000fe20000000000 */
[----:B------:R-:W-:Y:S02]  /*d680*/  VIADD R16, R41, 0xffffff51 ;  /* 0xffffff5129107836 */ /* 0x000fe40000000000 */
[----:B----4-:R-:W-:Y:S01]  /*d690*/  IMAD.MOV.U32 R11, RZ, RZ, R173 ;  /* 0x000000ffff0b7224 */ /* 0x010fe200078e00ad */
[----:B------:R-:W-:-:S03]  /*d6a0*/  FSEL R24, R24, -INF , P2 ;  /* 0xff80000018187808 */ /* 0x000fc60001000000 */
[----:B------:R-:W-:Y:S01]  /*d6b0*/  FMUL.FTZ R12, R12, R193 ;  /* 0x000000c10c0c7220 */ /* 0x000fe20000410000 */
[----:B------:R-:W-:Y:S02]  /*d6c0*/  FSEL R178, R10, -INF , P4 ;  /* 0xff8000000ab27808 */ /* 0x000fe40002000000 */
[----:B------:R-:W-:Y:S02]  /*d6d0*/  I2FP.F32.S32 R11, R11 ;  /* 0x0000000b000b7245 */ /* 0x000fe40000201400 */
[----:B------:R-:W-:Y:S01]  /*d6e0*/  I2FP.F32.S32 R10, R172 ;  /* 0x000000ac000a7245 */ /* 0x000fe20000201400 */
[----:B------:R-:W-:Y:S01]  /*d6f0*/  FMUL.FTZ R17, R14, R193 ;  /* 0x000000c10e117220 */ /* 0x000fe20000410000 */
[----:B------:R-:W-:-:S05]  /*d700*/  ISETP.GE.AND P2, PT, R16, R225, PT ;  /* 0x000000e11000720c */ /* 0x000fca0003f46270 */
[----:B--2---:R-:W-:Y:S01]  /*d710*/  HMMA.16816.F32 R20, R48, R4, R20 ;  /* 0x000000043014723c */ /* 0x004fe20000001814 */
[----:B---3--:R-:W-:Y:S01]  /*d720*/  FFMA.FTZ R5, -R240, R11, R8 ;  /* 0x0000000bf0057223 */ /* 0x008fe20000010108 */
[----:B------:R-:W-:Y:S02]  /*d730*/  FSEL R176, R24, -INF , !P5 ;  /* 0xff80000018b07808 */ /* 0x000fe40006800000 */
[----:B------:R-:W-:Y:S02]  /*d740*/  FSEL R178, R178, -INF , !P3 ;  /* 0xff800000b2b27808 */ /* 0x000fe40005800000 */
[C---:B------:R-:W-:Y:S02]  /*d750*/  ISETP.GE.AND P5, PT, R16.reuse, R224, PT ;  /* 0x000000e01000720c */ /* 0x040fe40003fa6270 */
[C---:B------:R-:W-:Y:S02]  /*d760*/  ISETP.GE.AND P4, PT, R16.reuse, R222, PT ;  /* 0x000000de1000720c */ /* 0x040fe40003f86270 */
[----:B------:R-:W-:Y:S01]  /*d770*/  ISETP.GE.AND P3, PT, R16, R223, PT ;  /* 0x000000df1000720c */ /* 0x000fe20003f66270 */
[----:B-----5:R-:W-:Y:S01]  /*d780*/  FFMA.FTZ R16, -R240, R10, R9 ;  /* 0x0000000af0107223 */ /* 0x020fe20000010109 */
[----:B------:R-:W1:Y:S01]  /*d790*/  MUFU.TANH R12, R12 ;  /* 0x0000000c000c7308 */ /* 0x000e620000002400 */
[----:B------:R-:W2:Y:S01]  /*d7a0*/  LDSM.16.M88.4 R8, [R185+0xb800] ;  /* 0x00b80000b908783b */ /* 0x000ea20000000200 */
[----:B------:R-:W-:-:S02]  /*d7b0*/  FSEL R174, R5, -INF , P2 ;  /* 0xff80000005ae7808 */ /* 0x000fc40001000000 */
[----:B------:R-:W-:-:S04]  /*d7c0*/  IABS R166, R166 ;  /* 0x000000a600a67213 */ /* 0x000fc80000000000 */
[----:B------:R3:W4:Y:S01]  /*d7d0*/  MUFU.TANH R5, R17 ;  /* 0x0000001100057308 */ /* 0x0007220000002400 */
[----:B------:R-:W-:Y:S02]  /*d7e0*/  IABS R14, R167 ;  /* 0x000000a7000e7213 */ /* 0x000fe40000000000 */
[----:B------:R-:W-:Y:S01]  /*d7f0*/  FSEL R177, R16, -INF , P3 ;  /* 0xff80000010b17808 */ /* 0x000fe20001800000 */
[----:B------:R-:W-:Y:S01]  /*d800*/  IMAD.MOV.U32 R16, RZ, RZ, R166 ;  /* 0x000000ffff107224 */ /* 0x000fe200078e00a6 */
[----:B------:R-:W-:Y:S01]  /*d810*/  I2FP.F32.S32 R14, R14 ;  /* 0x0000000e000e7245 */ /* 0x000fe20000201400 */
[----:B------:R-:W-:Y:S02]  /*d820*/  VIADD R4, R41, 0xffffff58 ;  /* 0xffffff5829047836 */ /* 0x000fe40000000000 */
[----:B------:R-:W-:Y:S02]  /*d830*/  FMUL.FTZ R15, R15, R193 ;  /* 0x000000c10f0f7220 */ /* 0x000fe40000410000 */
[----:B-1----:R-:W-:Y:S01]  /*d840*/  FFMA.FTZ R12, -R240, R14, R12 ;  /* 0x0000000ef00c7223 */ /* 0x002fe2000001010c */
[----:B------:R-:W-:Y:S01]  /*d850*/  ISETP.GE.AND P2, PT, R4, R225, PT ;  /* 0x000000e10400720c */ /* 0x000fe20003f46270 */
[----:B---3--:R-:W-:Y:S01]  /*d860*/  FMUL.FTZ R17, R13, R193 ;  /* 0x000000c10d117220 */ /* 0x008fe20000410000 */
[----:B------:R-:W-:-:S02]  /*d870*/  I2FP.F32.S32 R13, R16 ;  /* 0x00000010000d7245 */ /* 0x000fc40000201400 */
[----:B------:R-:W-:-:S03]  /*d880*/  FSEL R174, R174, -INF , !P5 ;  /* 0xff800000aeae7808 */ /* 0x000fc60006800000 */
[----:B----4-:R-:W-:Y:S02]  /*d890*/  FFMA.FTZ R13, -R240, R13, R5 ;  /* 0x0000000df00d7223 */ /* 0x010fe40000010105 */
[----:B------:R-:W1:Y:S01]  /*d8a0*/  MUFU.TANH R5, R15 ;  /* 0x0000000f00057308 */ /* 0x000e620000002400 */
[----:B------:R-:W-:Y:S02]  /*d8b0*/  ISETP.GE.AND P5, PT, R4, R224, PT ;  /* 0x000000e00400720c */ /* 0x000fe40003fa6270 */
[----:B------:R-:W-:Y:S02]  /*d8c0*/  FSEL R177, R177, -INF , !P4 ;  /* 0xff800000b1b17808 */ /* 0x000fe40006000000 */
[----:B------:R-:W-:Y:S02]  /*d8d0*/  FSEL R12, R12, -INF , P2 ;  /* 0xff8000000c0c7808 */ /* 0x000fe40001000000 */
[----:B------:R-:W-:Y:S02]  /*d8e0*/  IABS R164, R164 ;  /* 0x000000a400a47213 */ /* 0x000fe40000000000 */
[----:B------:R-:W-:-:S02]  /*d8f0*/  ISETP.GE.AND P3, PT, R4, R222, PT ;  /* 0x000000de0400720c */ /* 0x000fc40003f66270 */
[----:B------:R-:W-:Y:S02]  /*d900*/  ISETP.GE.AND P4, PT, R4, R223, PT ;  /* 0x000000df0400720c */ /* 0x000fe40003f86270 */
[----:B------:R-:W3:Y:S01]  /*d910*/  MUFU.TANH R4, R17 ;  /* 0x0000001100047308 */ /* 0x000ee20000002400 */
[----:B------:R-:W-:Y:S01]  /*d920*/  FSEL R173, R12, -INF , !P5 ;  /* 0xff8000000cad7808 */ /* 0x000fe20006800000 */
[----:B------:R-:W-:Y:S01]  /*d930*/  IMAD.MOV.U32 R12, RZ, RZ, R164 ;  /* 0x000000ffff0c7224 */ /* 0x000fe200078e00a4 */
[----:B------:R-:W-:-:S04]  /*d940*/  IABS R165, R165 ;  /* 0x000000a500a57213 */ /* 0x000fc80000000000 */
[----:B------:R-:W-:Y:S02]  /*d950*/  I2FP.F32.S32 R12, R12 ;  /* 0x0000000c000c7245 */ /* 0x000fe40000201400 */
[----:B------:R-:W-:Y:S02]  /*d960*/  FSEL R179, R13, -INF , P4 ;  /* 0xff8000000db37808 */ /* 0x000fe40002000000 */
[----:B------:R-:W-:Y:S01]  /*d970*/  I2FP.F32.S32 R13, R165 ;  /* 0x000000a5000d7245 */ /* 0x000fe20000201400 */
[----:B-1----:R-:W-:Y:S01]  /*d980*/  FFMA.FTZ R16, -R240, R12, R5 ;  /* 0x0000000cf0107223 */ /* 0x002fe20000010105 */
[-C--:B------:R-:W-:Y:S01]  /*d990*/  FMUL.FTZ R20, R20, R193.reuse ;  /* 0x000000c114147220 */ /* 0x080fe20000410000 */
[----:B------:R-:W-:Y:S01]  /*d9a0*/  FMUL.FTZ R5, R22, R193 ;  /* 0x000000c116057220 */ /* 0x000fe20000410000 */
[----:B------:R-:W-:Y:S01]  /*d9b0*/  HMMA.16816.F32 R148, R168, R18, R148 ;  /* 0x00000012a894723c */ /* 0x000fe20000001894 */
[----:B------:R-:W-:Y:S01]  /*d9c0*/  VIADD R14, R41, 0xffffff59 ;  /* 0xffffff59290e7836 */ /* 0x000fe20000000000 */
[----:B------:R-:W-:-:S06]  /*d9d0*/  FSEL R179, R179, -INF , !P3 ;  /* 0xff800000b3b37808 */ /* 0x000fcc0005800000 */
[----:B--2---:R-:W-:Y:S01]  /*d9e0*/  HMMA.16816.F32 R144, R168, R8, R144 ;  /* 0x00000008a890723c */ /* 0x004fe20000001890 */
[----:B---3--:R-:W-:Y:S02]  /*d9f0*/  FFMA.FTZ R8, -R240, R13, R4 ;  /* 0x0000000df0087223 */ /* 0x008fe40000010104 */
[----:B------:R-:W1:Y:S01]  /*da00*/  MUFU.TANH R4, R20 ;  /* 0x0000001400047308 */ /* 0x000e620000002400 */
[C---:B------:R-:W-:Y:S02]  /*da10*/  ISETP.GE.AND P2, PT, R14.reuse, R225, PT ;  /* 0x000000e10e00720c */ /* 0x040fe40003f46270 */
[C---:B------:R-:W-:Y:S02]  /*da20*/  ISETP.GE.AND P5, PT, R14.reuse, R224, PT ;  /* 0x000000e00e00720c */ /* 0x040fe40003fa6270 */
[----:B------:R-:W-:-:S03]  /*da30*/  ISETP.GE.AND P4, PT, R14, R222, PT ;  /* 0x000000de0e00720c */ /* 0x000fc60003f86270 */
[----:B------:R-:W2:Y:S01]  /*da40*/  MUFU.TANH R5, R5 ;  /* 0x0000000500057308 */ /* 0x000ea20000002400 */
[----:B------:R-:W-:Y:S02]  /*da50*/  ISETP.GE.AND P3, PT, R14, R223, PT ;  /* 0x000000df0e00720c */ /* 0x000fe40003f66270 */
[----:B------:R-:W3:Y:S01]  /*da60*/  LDSM.16.M88.4 R12, [R184+0xb800] ;  /* 0x00b80000b80c783b */ /* 0x000ee20000000200 */
[----:B------:R-:W-:Y:S01]  /*da70*/  IABS R17, R139 ;  /* 0x0000008b00117213 */ /* 0x000fe20000000000 */
[-C--:B------:R-:W-:Y:S01]  /*da80*/  FMUL.FTZ R23, R23, R193.reuse ;  /* 0x000000c117177220 */ /* 0x080fe20000410000 */
[----:B------:R-:W-:Y:S01]  /*da90*/  FSEL R175, R8, -INF , P2 ;  /* 0xff80000008af7808 */ /* 0x000fe20001000000 */
[----:B------:R-:W-:Y:S01]  /*daa0*/  VIADD R9, R41, 0xffffff60 ;  /* 0xffffff6029097836 */ /* 0x000fe20000000000 */
[----:B------:R-:W-:Y:S01]  /*dab0*/  IABS R8, R138 ;  /* 0x0000008a00087213 */ /* 0x000fe20000000000 */
[----:B------:R-:W-:Y:S01]  /*dac0*/  FMUL.FTZ R21, R21, R193 ;  /* 0x000000c115157220 */ /* 0x000fe20000410000 */
[----:B------:R-:W-:Y:S01]  /*dad0*/  I2FP.F32.S32 R17, R17 ;  /* 0x0000001100117245 */ /* 0x000fe20000201400 */
[----:B------:R-:W-:Y:S01]  /*dae0*/  HMMA.16816.F32 R148, R48, R6, R148 ;  /* 0x000000063094723c */ /* 0x000fe20000001894 */
[----:B------:R-:W-:Y:S01]  /*daf0*/  FSEL R172, R16, -INF , P3 ;  /* 0xff80000010ac7808 */ /* 0x000fe20001800000 */
[----:B------:R-:W-:-:S04]  /*db00*/  DEPBAR.LE SB0, 0x0 ;  /* 0x000080000000791a */ /* 0x000fc80000000000 */
[----:B------:R-:W-:Y:S01]  /*db10*/  I2FP.F32.S32 R16, R8 ;  /* 0x0000000800107245 */ /* 0x000fe20000201400 */
[----:B-1----:R-:W-:Y:S01]  /*db20*/  FFMA.FTZ R17, -R240, R17, R4 ;  /* 0x00000011f0117223 */ /* 0x002fe20000010104 */
[----:B------:R-:W-:Y:S01]  /*db30*/  FSEL R172, R172, -INF , !P4 ;  /* 0xff800000acac7808 */ /* 0x000fe20006000000 */
[----:B------:R-:W1:Y:S01]  /*db40*/  MUFU.TANH R4, R23 ;  /* 0x0000001700047308 */ /* 0x000e620000002400 */
[C---:B------:R-:W-:Y:S01]  /*db50*/  ISETP.GE.AND P2, PT, R9.reuse, R225, PT ;  /* 0x000000e10900720c */ /* 0x040fe20003f46270 */
[----:B--2---:R-:W-:Y:S01]  /*db60*/  FFMA.FTZ R16, -R240, R16, R5 ;  /* 0x00000010f0107223 */ /* 0x004fe20000010105 */
[----:B------:R-:W-:Y:S01]  /*db70*/  ISETP.GE.AND P4, PT, R9, R223, PT ;  /* 0x000000df0900720c */ /* 0x000fe20003f86270 */
[----:B------:R-:W-:Y:S01]  /*db80*/  VIADD R5, R41, 0xffffff61 ;  /* 0xffffff6129057836 */ /* 0x000fe20000000000 */
[----:B------:R-:W-:-:S03]  /*db90*/  FSEL R175, R175, -INF , !P5 ;  /* 0xff800000afaf7808 */ /* 0x000fc60006800000 */
[----:B------:R-:W2:Y:S01]  /*dba0*/  MUFU.TANH R8, R21 ;  /* 0x0000001500087308 */ /* 0x000ea20000002400 */
[C---:B------:R-:W-:Y:S02]  /*dbb0*/  ISETP.GE.AND P5, PT, R9.reuse, R224, PT ;  /* 0x000000e00900720c */ /* 0x040fe40003fa6270 */
[----:B------:R-:W-:Y:S02]  /*dbc0*/  ISETP.GE.AND P3, PT, R9, R222, PT ;  /* 0x000000de0900720c */ /* 0x000fe40003f66270 */
[----:B------:R-:W-:Y:S02]  /*dbd0*/  FSEL R17, R17, -INF , P2 ;  /* 0xff80000011117808 */ /* 0x000fe40001000000 */
[----:B------:R-:W-:Y:S02]  /*dbe0*/  FSEL R16, R16, -INF , P4 ;  /* 0xff80000010107808 */ /* 0x000fe40002000000 */
[----:B------:R-:W-:Y:S02]  /*dbf0*/  IABS R136, R136 ;  /* 0x0000008800887213 */ /* 0x000fe40000000000 */
[----:B------:R-:W-:-:S02]  /*dc00*/  FSEL R164, R17, -INF , !P5 ;  /* 0xff80000011a47808 */ /* 0x000fc40006800000 */
[----:B------:R-:W-:Y:S02]  /*dc10*/  FSEL R167, R16, -INF , !P3 ;  /* 0xff80000010a77808 */ /* 0x000fe40005800000 */
[----:B------:R-:W-:Y:S02]  /*dc20*/  IABS R137, R137 ;  /* 0x0000008900897213 */ /* 0x000fe40000000000 */
[C---:B------:R-:W-:Y:S02]  /*dc30*/  ISETP.GE.AND P2, PT, R5.reuse, R225, PT ;  /* 0x000000e10500720c */ /* 0x040fe40003f46270 */
[C---:B------:R-:W-:Y:S02]  /*dc40*/  ISETP.GE.AND P5, PT, R5.reuse, R224, PT ;  /* 0x000000e00500720c */ /* 0x040fe40003fa6270 */
[C---:B------:R-:W-:Y:S02]  /*dc50*/  ISETP.GE.AND P4, PT, R5.reuse, R222, PT ;  /* 0x000000de0500720c */ /* 0x040fe40003f86270 */
[----:B------:R-:W-:-:S02]  /*dc60*/  ISETP.GE.AND P3, PT, R5, R223, PT ;  /* 0x000000df0500720c */ /* 0x000fc40003f66270 */
[----:B------:R-:W-:Y:S02]  /*dc70*/  I2FP.F32.S32 R5, R136 ;  /* 0x0000008800057245 */ /* 0x000fe40000201400 */
[----:B------:R-:W-:Y:S01]  /*dc80*/  I2FP.F32.S32 R137, R137 ;  /* 0x0000008900897245 */ /* 0x000fe20000201400 */
[----:B------:R-:W-:Y:S02]  /*dc90*/  FMUL.FTZ R148, R148, R193 ;  /* 0x000000c194947220 */ /* 0x000fe40000410000 */
[----:B-1----:R-:W-:Y:S01]  /*dca0*/  FFMA.FTZ R4, -R240, R5, R4 ;  /* 0x00000005f0047223 */ /* 0x002fe20000010104 */
[----:B------:R-:W-:Y:S01]  /*dcb0*/  FMUL.FTZ R5, R150, R193 ;  /* 0x000000c196057220 */ /* 0x000fe20000410000 */
[----:B--2---:R-:W-:Y:S01]  /*dcc0*/  FFMA.FTZ R8, -R240, R137, R8 ;  /* 0x00000089f0087223 */ /* 0x004fe20000010108 */
[----:B------:R-:W-:Y:S01]  /*dcd0*/  VIADD R6, R41, 0xffffff68 ;  /* 0xffffff6829067836 */ /* 0x000fe20000000000 */
[----:B------:R-:W1:Y:S01]  /*dce0*/  MUFU.TANH R148, R148 ;  /* 0x0000009400947308 */ /* 0x000e620000002400 */
[----:B------:R-:W-:-:S02]  /*dcf0*/  FSEL R4, R4, -INF , P3 ;  /* 0xff80000004047808 */ /* 0x000fc40001800000 */
[----:B------:R-:W-:Y:S01]  /*dd00*/  FSEL R8, R8, -INF , P2 ;  /* 0xff80000008087808 */ /* 0x000fe20001000000 */
[----:B---3--:R-:W-:Y:S01]  /*dd10*/  HMMA.16816.F32 R144, R48, R12, R144 ;  /* 0x0000000c3090723c */ /* 0x008fe20000001890 */
[----:B------:R-:W-:-:S03]  /*dd20*/  IABS R62, R62 ;  /* 0x0000003e003e7213 */ /* 0x000fc60000000000 */
[----:B------:R-:W2:Y:S01]  /*dd30*/  MUFU.TANH R5, R5 ;  /* 0x0000000500057308 */ /* 0x000ea20000002400 */
[----:B------:R-:W-:Y:S02]  /*dd40*/  FSEL R162, R8, -INF , !P5 ;  /* 0xff80000008a27808 */ /* 0x000fe40006800000 */
[----:B------:R-:W-:Y:S02]  /*dd50*/  FSEL R165, R4, -INF , !P4 ;  /* 0xff80000004a57808 */ /* 0x000fe40006000000 */
[C---:B------:R-:W-:Y:S02]  /*dd60*/  ISETP.GE.AND P2, PT, R6.reuse, R225, PT ;  /* 0x000000e10600720c */ /* 0x040fe40003f46270 */
[C---:B------:R-:W-:Y:S02]  /*dd70*/  ISETP.GE.AND P5, PT, R6.reuse, R224, PT ;  /* 0x000000e00600720c */ /* 0x040fe40003fa6270 */
[C---:B------:R-:W-:Y:S02]  /*dd80*/  ISETP.GE.AND P3, PT, R6.reuse, R222, PT ;  /* 0x000000de0600720c */ /* 0x040fe40003f66270 */
[----:B------:R-:W-:Y:S01]  /*dd90*/  ISETP.GE.AND P4, PT, R6, R223, PT ;  /* 0x000000df0600720c */ /* 0x000fe20003f86270 */
[----:B------:R-:W-:Y:S01]  /*dda0*/  IMAD.MOV.U32 R6, RZ, RZ, R62 ;  /* 0x000000ffff067224 */ /* 0x000fe200078e003e */
[----:B------:R-:W-:-:S04]  /*ddb0*/  IABS R7, R63 ;  /* 0x0000003f00077213 */ /* 0x000fc80000000000 */
[----:B------:R-:W-:Y:S02]  /*ddc0*/  I2FP.F32.S32 R7, R7 ;  /* 0x0000000700077245 */ /* 0x000fe40000201400 */
[----:B------:R-:W-:Y:S01]  /*ddd0*/  I2FP.F32.S32 R166, R6 ;  /* 0x0000000600a67245 */ /* 0x000fe20000201400 */
[----:B------:R-:W-:Y:S01]  /*dde0*/  HMMA.16816.F32 R140, R168, R10, R140 ;  /* 0x0000000aa88c723c */ /* 0x000fe2000000188c */
[----:B------:R-:W-:Y:S01]  /*ddf0*/  FMUL.FTZ R151, R151, R193 ;  /* 0x000000c197977220 */ /* 0x000fe20000410000 */
[C---:B-1----:R-:W-:Y:S01]  /*de00*/  FFMA.FTZ R148, -R240.reuse, R7, R148 ;  /* 0x00000007f0947223 */ /* 0x042fe20000010194 */
[-C--:B------:R-:W-:Y:S01]  /*de10*/  FMUL.FTZ R149, R149, R193.reuse ;  /* 0x000000c195957220 */ /* 0x080fe20000410000 */
[----:B--2---:R-:W-:Y:S01]  /*de20*/  FFMA.FTZ R166, -R240, R166, R5 ;  /* 0x000000a6f0a67223 */ /* 0x004fe20000010105 */
[----:B------:R-:W-:Y:S01]  /*de30*/  FMUL.FTZ R144, R144, R193 ;  /* 0x000000c190907220 */ /* 0x000fe20000410000 */
[----:B------:R-:W1:Y:S01]  /*de40*/  MUFU.TANH R5, R151 ;  /* 0x0000009700057308 */ /* 0x000e620000002400 */
[----:B------:R-:W-:Y:S01]  /*de50*/  VIADD R7, R41, 0xffffff69 ;  /* 0xffffff6929077836 */ /* 0x000fe20000000000 */
[----:B------:R-:W-:-:S02]  /*de60*/  FSEL R148, R148, -INF , P2 ;  /* 0xff80000094947808 */ /* 0x000fc40001000000 */
[----:B------:R-:W-:Y:S02]  /*de70*/  FSEL R166, R166, -INF , P4 ;  /* 0xff800000a6a67808 */ /* 0x000fe40002000000 */
[----:B------:R-:W-:Y:S02]  /*de80*/  IABS R59, R59 ;  /* 0x0000003b003b7213 */ /* 0x000fe40000000000 */
[----:B------:R-:W2:Y:S01]  /*de90*/  MUFU.TANH R4, R149 ;  /* 0x0000009500047308 */ /* 0x000ea20000002400 */
[----:B------:R-:W-:Y:S01]  /*dea0*/  FMUL.FTZ R146, R146, R193 ;  /* 0x000000c192927220 */ /* 0x000fe20000410000 */
[----:B------:R-:W-:Y:S02]  /*deb0*/  FSEL R163, R148, -INF , !P5 ;  /* 0xff80000094a37808 */ /* 0x000fe40006800000 */
[----:B------:R-:W-:Y:S02]  /*dec0*/  FSEL R166, R166, -INF , !P3 ;  /* 0xff800000a6a67808 */ /* 0x000fe40005800000 */
[----:B------:R-:W-:-:S02]  /*ded0*/  ISETP.GE.AND P2, PT, R7, R225, PT ;  /* 0x000000e10700720c */ /* 0x000fc40003f46270 */
[----:B------:R-:W3:Y:S01]  /*dee0*/  MUFU.TANH R6, R144 ;  /* 0x0000009000067308 */ /* 0x000ee20000002400 */
[C---:B------:R-:W-:Y:S02]  /*def0*/  ISETP.GE.AND P5, PT, R7.reuse, R224, PT ;  /* 0x000000e00700720c */ /* 0x040fe40003fa6270 */
[C---:B------:R-:W-:Y:S02]  /*df00*/  ISETP.GE.AND P4, PT, R7.reuse, R222, PT ;  /* 0x000000de0700720c */ /* 0x040fe40003f86270 */
[----:B------:R-:W-:Y:S01]  /*df10*/  ISETP.GE.AND P3, PT, R7, R223, PT ;  /* 0x000000df0700720c */ /* 0x000fe20003f66270 */
[----:B------:R-:W-:Y:S01]  /*df20*/  IMAD.MOV.U32 R7, RZ, RZ, R59 ;  /* 0x000000ffff077224 */ /* 0x000fe200078e003b */
[----:B------:R-:W-:Y:S01]  /*df30*/  IABS R9, R61 ;  /* 0x0000003d00097213 */ /* 0x000fe20000000000 */
[----:B------:R-:W4:Y:S01]  /*df40*/  MUFU.TANH R146, R146 ;  /* 0x0000009200927308 */ /* 0x000f220000002400 */
[----:B------:R-:W-:Y:S02]  /*df50*/  IABS R8, R60 ;  /* 0x0000003c00087213 */ /* 0x000fe40000000000 */
[----:B------:R-:W-:-:S02]  /*df60*/  I2FP.F32.S32 R7, R7 ;  /* 0x0000000700077245 */ /* 0x000fc40000201400 */
[----:B------:R-:W-:Y:S01]  /*df70*/  I2FP.F32.S32 R9, R9 ;  /* 0x0000000900097245 */ /* 0x000fe20000201400 */
[----:B------:R-:W-:Y:S01]  /*df80*/  HMMA.16816.F32 R140, R48, R14, R140 ;  /* 0x0000000e308c723c */ /* 0x000fe2000000188c */
[----:B------:R-:W-:Y:S01]  /*df90*/  I2FP.F32.S32 R8, R8 ;  /* 0x0000000800087245 */ /* 0x000fe20000201400 */
[C---:B-1----:R-:W-:Y:S01]  /*dfa0*/  FFMA.FTZ R5, -R240.reuse, R7, R5 ;  /* 0x00000007f0057223 */ /* 0x042fe20000010105 */
[----:B------:R-:W-:Y:S01]  /*dfb0*/  IABS R7, R53 ;  /* 0x0000003500077213 */ /* 0x000fe20000000000 */
[C---:B--2---:R-:W-:Y:S02]  /*dfc0*/  FFMA.FTZ R4, -R240.reuse, R9, R4 ;  /* 0x00000009f0047223 */ /* 0x044fe40000010104 */
[----:B---3--:R-:W-:Y:S01]  /*dfd0*/  FFMA.FTZ R6, -R240, R8, R6 ;  /* 0x00000008f0067223 */ /* 0x008fe20000010106 */
[----:B------:R-:W-:Y:S01]  /*dfe0*/  I2FP.F32.S32 R7, R7 ;  /* 0x0000000700077245 */ /* 0x000fe20000201400 */
[----:B------:R-:W-:Y:S01]  /*dff0*/  VIADD R8, R41, 0xffffff70 ;  /* 0xffffff7029087836 */ /* 0x000fe20000000000 */
[----:B------:R-:W-:-:S02]  /*e000*/  FSEL R4, R4, -INF , P2 ;  /* 0xff80000004047808 */ /* 0x000fc40001000000 */
[----:B------:R-:W-:Y:S01]  /*e010*/  FSEL R5, R5, -INF , P3 ;  /* 0xff80000005057808 */ /* 0x000fe20001800000 */
[----:B----4-:R-:W-:Y:S01]  /*e020*/  FFMA.FTZ R7, -R240, R7, R146 ;  /* 0x00000007f0077223 */ /* 0x010fe20000010192 */
[----:B------:R-:W-:Y:S01]  /*e030*/  FSEL R161, R4, -INF , !P5 ;  /* 0xff80000004a17808 */ /* 0x000fe20006800000 */
[----:B------:R-:W-:Y:S01]  /*e040*/  FMUL.FTZ R4, R145, R193 ;  /* 0x000000c191047220 */ /* 0x000fe20000410000 */
[----:B------:R-:W-:Y:S02]  /*e050*/  FSEL R160, R5, -INF , !P4 ;  /* 0xff80000005a07808 */ /* 0x000fe40006000000 */
[C---:B------:R-:W-:Y:S02]  /*e060*/  ISETP.GE.AND P2, PT, R8.reuse, R225, PT ;  /* 0x000000e10800720c */ /* 0x040fe40003f46270 */
[C---:B------:R-:W-:Y:S01]  /*e070*/  ISETP.GE.AND P4, PT, R8.reuse, R223, PT ;  /* 0x000000df0800720c */ /* 0x040fe20003f86270 */
[----:B------:R-:W-:Y:S01]  /*e080*/  VIADD R5, R41, 0xffffff71 ;  /* 0xffffff7129057836 */ /* 0x000fe20000000000 */
[----:B------:R-:W-:-:S02]  /*e090*/  ISETP.GE.AND P5, PT, R8, R224, PT ;  /* 0x000000e00800720c */ /* 0x000fc40003fa6270 */
[----:B------:R-:W-:Y:S02]  /*e0a0*/  ISETP.GE.AND P3, PT, R8, R222, PT ;  /* 0x000000de0800720c */ /* 0x000fe40003f66270 */
[----:B------:R-:W-:Y:S02]  /*e0b0*/  FSEL R136, R6, -INF , P2 ;  /* 0xff80000006887808 */ /* 0x000fe40001000000 */
[----:B------:R-:W-:Y:S01]  /*e0c0*/  FSEL R159, R7, -INF , P4 ;  /* 0xff800000079f7808 */ /* 0x000fe20002000000 */
[----:B------:R-:W1:Y:S01]  /*e0d0*/  MUFU.TANH R4, R4 ;  /* 0x0000000400047308 */ /* 0x000e620000002400 */
[-C--:B------:R-:W-:Y:S01]  /*e0e0*/  FMUL.FTZ R147, R147, R193.reuse ;  /* 0x000000c193937220 */ /* 0x080fe20000410000 */
[----:B------:R-:W-:Y:S01]  /*e0f0*/  FMUL.FTZ R140, R140, R193 ;  /* 0x000000c18c8c7220 */ /* 0x000fe20000410000 */
[----:B------:R-:W-:Y:S02]  /*e100*/  FSEL R136, R136, -INF , !P5 ;  /* 0xff80000088887808 */ /* 0x000fe40006800000 */
[----:B------:R-:W-:-:S02]  /*e110*/  FSEL R159, R159, -INF , !P3 ;  /* 0xff8000009f9f7808 */ /* 0x000fc40005800000 */
[C---:B------:R-:W-:Y:S01]  /*e120*/  ISETP.GE.AND P2, PT, R5.reuse, R225, PT ;  /* 0x000000e10500720c */ /* 0x040fe20003f46270 */
[----:B------:R-:W2:Y:S01]  /*e130*/  MUFU.TANH R6, R147 ;  /* 0x0000009300067308 */ /* 0x000ea20000002400 */
[C---:B------:R-:W-:Y:S02]  /*e140*/  ISETP.GE.AND P5, PT, R5.reuse, R224, PT ;  /* 0x000000e00500720c */ /* 0x040fe40003fa6270 */
[C---:B------:R-:W-:Y:S02]  /*e150*/  ISETP.GE.AND P4, PT, R5.reuse, R222, PT ;  /* 0x000000de0500720c */ /* 0x040fe40003f86270 */
[----:B------:R-:W-:Y:S01]  /*e160*/  ISETP.GE.AND P3, PT, R5, R223, PT ;  /* 0x000000df0500720c */ /* 0x000fe20003f66270 */
[-C--:B------:R-:W-:Y:S02]  /*e170*/  FMUL.FTZ R5, R141, R193.reuse ;  /* 0x000000c18d057220 */ /* 0x080fe40000410000 */
[----:B------:R-:W3:Y:S01]  /*e180*/  MUFU.TANH R7, R140 ;  /* 0x0000008c00077308 */ /* 0x000ee20000002400 */
[----:B------:R-:W-:Y:S01]  /*e190*/  FMUL.FTZ R9, R142, R193 ;  /* 0x000000c18e097220 */ /* 0x000fe20000410000 */
[----:B------:R-:W-:-:S02]  /*e1a0*/  IABS R8, R52 ;  /* 0x0000003400087213 */ /* 0x000fc40000000000 */
[----:B------:R-:W-:Y:S02]  /*e1b0*/  IABS R47, R47 ;  /* 0x0000002f002f7213 */ /* 0x000fe40000000000 */
[----:B------:R-:W-:Y:S02]  /*e1c0*/  I2FP.F32.S32 R8, R8 ;  /* 0x0000000800087245 */ /* 0x000fe40000201400 */
[----:B------:R-:W4:Y:S01]  /*e1d0*/  MUFU.TANH R5, R5 ;  /* 0x0000000500057308 */ /* 0x000f220000002400 */
[----:B------:R-:W-:Y:S01]  /*e1e0*/  IABS R46, R46 ;  /* 0x0000002e002e7213 */ /* 0x000fe20000000000 */
[----:B------:R-:W-:Y:S01]  /*e1f0*/  FMUL.FTZ R143, R143, R193 ;  /* 0x000000c18f8f7220 */ /* 0x000fe20000410000 */
[----:B------:R-:W-:Y:S01]  /*e200*/  I2FP.F32.S32 R47, R47 ;  /* 0x0000002f002f7245 */ /* 0x000fe20000201400 */
[----:B-1----:R-:W-:-:S04]  /*e210*/  FFMA.FTZ R8, -R240, R8, R4 ;  /* 0x00000008f0087223 */ /* 0x002fc80000010104 */
[----:B------:R-:W1:Y:S01]  /*e220*/  MUFU.TANH R9, R9 ;  /* 0x0000000900097308 */ /* 0x000e620000002400 */
[----:B------:R-:W-:Y:S01]  /*e230*/  I2FP.F32.S32 R46, R46 ;  /* 0x0000002e002e7245 */ /* 0x000fe20000201400 */
[C---:B------:R-:W-:Y:S01]  /*e240*/  VIADD R4, R41.reuse, 0xffffff78 ;  /* 0xffffff7829047836 */ /* 0x040fe20000000000 */
[----:B------:R-:W-:Y:S01]  /*e250*/  IABS R45, R45 ;  /* 0x0000002d002d7213 */ /* 0x000fe20000000000 */
[C---:B--2---:R-:W-:Y:S01]  /*e260*/  FFMA.FTZ R6, -R240.reuse, R47, R6 ;  /* 0x0000002ff0067223 */ /* 0x044fe20000010106 */
[----:B------:R-:W-:Y:S01]  /*e270*/  IABS R44, R44 ;  /* 0x0000002c002c7213 */ /* 0x000fe20000000000 */
[----:B---3--:R-:W-:Y:S01]  /*e280*/  FFMA.FTZ R7, -R240, R46, R7 ;  /* 0x0000002ef0077223 */ /* 0x008fe20000010107 */
[----:B------:R-:W-:Y:S01]  /*e290*/  FSEL R8, R8, -INF , P2 ;  /* 0xff80000008087808 */ /* 0x000fe20001000000 */
[----:B------:R-:W2:Y:S01]  /*e2a0*/  MUFU.TANH R143, R143 ;  /* 0x0000008f008f7308 */ /* 0x000ea20000002400 */
[----:B------:R-:W-:Y:S01]  /*e2b0*/  I2FP.F32.S32 R45, R45 ;  /* 0x0000002d002d7245 */ /* 0x000fe20000201400 */
[----:B------:R-:W-:Y:S01]  /*e2c0*/  VIADD R41, R41, 0xffffff79 ;  /* 0xffffff7929297836 */ /* 0x000fe20000000000 */
[----:B------:R-:W-:Y:S01]  /*e2d0*/  BAR.SYNC.DEFER_BLOCKING 0x0 ;  /* 0x0000000000007b1d */ /* 0x000fe20000010000 */
[----:B------:R-:W-:-:S02]  /*e2e0*/  ISETP.GE.AND P2, PT, R4, R225, PT ;  /* 0x000000e10400720c */ /* 0x000fc40003f46270 */
[----:B------:R-:W-:Y:S01]  /*e2f0*/  I2FP.F32.S32 R44, R44 ;  /* 0x0000002c002c7245 */ /* 0x000fe20000201400 */
[----:B----4-:R-:W-:Y:S01]  /*e300*/  FFMA.FTZ R5, -R240, R45, R5 ;  /* 0x0000002df0057223 */ /* 0x010fe20000010105 */
[----:B------:R-:W-:Y:S02]  /*e310*/  FSEL R6, R6, -INF , P3 ;  /* 0xff80000006067808 */ /* 0x000fe40001800000 */
[----:B------:R-:W-:Y:S02]  /*e320*/  FSEL R7, R7, -INF , P2 ;  /* 0xff80000007077808 */ /* 0x000fe40001000000 */
[----:B------:R-:W-:Y:S01]  /*e330*/  ISETP.GE.AND P2, PT, R41, R225, PT ;  /* 0x000000e12900720c */ /* 0x000fe20003f46270 */
[----:B-1----:R-:W-:Y:S01]  /*e340*/  FFMA.FTZ R9, -R240, R44, R9 ;  /* 0x0000002cf0097223 */ /* 0x002fe20000010109 */
[----:B------:R-:W-:Y:S02]  /*e350*/  IABS R43, R43 ;  /* 0x0000002b002b7213 */ /* 0x000fe40000000000 */
[----:B------:R-:W-:-:S02]  /*e360*/  FSEL R139, R6, -INF , !P4 ;  /* 0xff800000068b7808 */ /* 0x000fc40006000000 */
[C---:B------:R-:W-:Y:S02]  /*e370*/  ISETP.GE.AND P4, PT, R4.reuse, R223, PT ;  /* 0x000000df0400720c */ /* 0x040fe40003f86270 */
[----:B------:R-:W-:Y:S02]  /*e380*/  FSEL R5, R5, -INF , P2 ;  /* 0xff80000005057808 */ /* 0x000fe40001000000 */
[----:B------:R-:W-:Y:S02]  /*e390*/  ISETP.GT.AND P2, PT, R187, R226, PT ;  /* 0x000000e2bb00720c */ /* 0x000fe40003f44270 */
[----:B------:R-:W-:Y:S02]  /*e3a0*/  I2FP.F32.S32 R43, R43 ;  /* 0x0000002b002b7245 */ /* 0x000fe40000201400 */
[----:B------:R-:W-:Y:S02]  /*e3b0*/  ISETP.GE.AND P3, PT, R4, R222, PT ;  /* 0x000000de0400720c */ /* 0x000fe40003f66270 */
[----:B------:R-:W-:Y:S01]  /*e3c0*/  FSEL R9, R9, -INF , P4 ;  /* 0xff80000009097808 */ /* 0x000fe20002000000 */
[----:B--2---:R-:W-:Y:S01]  /*e3d0*/  FFMA.FTZ R143, -R240, R43, R143 ;  /* 0x0000002bf08f7223 */ /* 0x004fe2000001018f */
[----:B------:R-:W-:-:S02]  /*e3e0*/  FSEL R142, R8, -INF , !P5 ;  /* 0xff800000088e7808 */ /* 0x000fc40006800000 */
[-C--:B------:R-:W-:Y:S02]  /*e3f0*/  ISETP.GE.AND P5, PT, R4, R224.reuse, PT ;  /* 0x000000e00400720c */ /* 0x080fe40003fa6270 */
[----:B------:R-:W-:Y:S02]  /*e400*/  FSEL R138, R9, -INF , !P3 ;  /* 0xff800000098a7808 */ /* 0x000fe40005800000 */
[----:B------:R-:W-:Y:S02]  /*e410*/  ISETP.GE.AND P3, PT, R41, R223, PT ;  /* 0x000000df2900720c */ /* 0x000fe40003f66270 */
[----:B------:R-:W-:Y:S01]  /*e420*/  FSEL R141, R7, -INF , !P5 ;  /* 0xff800000078d7808 */ /* 0x000fe20006800000 */
[----:B------:R-:W-:Y:S01]  /*e430*/  BSSY.RECONVERGENT B1, `(.L_x_6105) ;  /* 0x00000bf000017945 */ /* 0x000fe20003800200 */
[C---:B------:R-:W-:Y:S02]  /*e440*/  ISETP.GE.AND P5, PT, R41.reuse, R224, PT ;  /* 0x000000e02900720c */ /* 0x040fe40003fa6270 */
[----:B------:R-:W-:-:S02]  /*e450*/  ISETP.GE.AND P4, PT, R41, R222, PT ;  /* 0x000000de2900720c */ /* 0x000fc40003f86270 */
        /* <DEDUP_REMOVED lines=14> */
[----:B------:R-:W-:Y:S02]  /*e540*/  LOP3.LUT R10, R10, R12, RZ, 0x3c, !PT ;  /* 0x0000000c0a0a7212 */ /* 0x000fe400078e3cff */
[----:B------:R-:W-:Y:S02]  /*e550*/  IADD3 R6, PT, PT, RZ, -R6, RZ ;  /* 0x80000006ff067210 */ /* 0x000fe40007ffe0ff */
[----:B------:R-:W-:-:S03]  /*e560*/  LOP3.LUT R4, R4, R12, RZ, 0x3c, !PT ;  /* 0x0000000c04047212 */ /* 0x000fc600078e3cff */
        /* <DEDUP_REMOVED lines=13> */
[----:B------:R-:W-:Y:S01]  /*e640*/  @!P4 IMAD.IADD R5, R5, 0x1, -R8 ;  /* 0x000000010505c824 */ /* 0x000fe200078e0a08 */
[----:B------:R-:W-:Y:S02]  /*e650*/  @!P4 IADD3 R9, PT, PT, R9, 0x1, RZ ;  /* 0x000000010909c810 */ /* 0x000fe40007ffe0ff */
[----:B------:R-:W-:Y:S02]  /*e660*/  ISETP.GE.AND P4, PT, R4, RZ, PT ;  /* 0x000000ff0400720c */ /* 0x000fe40003f86270 */
[-C--:B------:R-:W-:Y:S01]  /*e670*/  ISETP.GE.U32.AND P5, PT, R5, R8.reuse, PT ;  /* 0x000000080500720c */ /* 0x080fe20003fa6070 */
[----:B------:R-:W-:Y:S01]  /*e680*/  @!P3 VIADD R11, R11, 0x1 ;  /* 0x000000010b0bb836 */ /* 0x000fe20000000000 */
[-C--:B------:R-:W-:Y:S02]  /*e690*/  @!P3 IADD3 R6, PT, PT, R6, -R8.reuse, RZ ;  /* 0x800000080606b210 */ /* 0x080fe40007ffe0ff */
[----:B------:R-:W-:Y:S02]  /*e6a0*/  ISETP.GE.AND P3, PT, R10, RZ, PT ;  /* 0x000000ff0a00720c */ /* 0x000fe40003f66270 */
[----:B------:R-:W-:-:S02]  /*e6b0*/  ISETP.GE.U32.AND P6, PT, R6, R8, PT ;  /* 0x000000080600720c */ /* 0x000fc40003fc6070 */
[----:B------:R-:W-:-:S05]  /*e6c0*/  LOP3.LUT R4, RZ, R12, RZ, 0x33, !PT ;  /* 0x0000000cff047212 */ /* 0x000fca00078e33ff */
[----:B------:R-:W-:Y:S01]  /*e6d0*/  @P5 VIADD R9, R9, 0x1 ;  /* 0x0000000109095836 */ /* 0x000fe20000000000 */
[----:B------:R-:W-:-:S03]  /*e6e0*/  ISETP.NE.AND P5, PT, R12, RZ, PT ;  /* 0x000000ff0c00720c */ /* 0x000fc60003fa5270 */
        /* <DEDUP_REMOVED lines=8> */
[C---:B------:R-:W-:Y:S01]  /*e770*/  IMAD.WIDE R10, R4.reuse, 0x4, R244 ;  /* 0x00000004040a7825 */ /* 0x040fe200078e02f4 */
        /* <DEDUP_REMOVED lines=20> */
.L_x_6108:
        /* <DEDUP_REMOVED lines=8> */
.L_x_6109:
[----:B------:R-:W-:Y:S05]  /*e940*/  BSYNC.RECONVERGENT B0 ;  /* 0x0000000000007941 */ /* 0x000fea0003800200 */
.L_x_6107:
[C---:B------:R-:W-:Y:S01]  /*e950*/  IMAD.SHL.U32 R4, R216.reuse, 0x20, RZ ;  /* 0x00000020d8047824 */ /* 0x040fe200078e00ff */
[----:B------:R-:W-:Y:S01]  /*e960*/  SHF.L.U64.HI R5, R216, 0x5, R217 ;  /* 0x00000005d8057819 */ /* 0x000fe200000102d9 */
[----:B------:R-:W-:Y:S01]  /*e970*/  @!P1 IMAD.MOV.U32 R8, RZ, RZ, R228 ;  /* 0x000000ffff089224 */ /* 0x000fe200078e00e4 */
[----:B------:R-:W-:Y:S02]  /*e980*/  @!P1 MOV R9, R227 ;  /* 0x000000e300099202 */ /* 0x000fe40000000f00 */
[----:B------:R-:W-:-:S03]  /*e990*/  IADD3 R6, P3, PT, R4, R228, RZ ;  /* 0x000000e404067210 */ /* 0x000fc60007f7e0ff */
[----:B------:R-:W-:Y:S01]  /*e9a0*/  @!PT LDS RZ, [RZ] ;  /* 0x00000000fffff984 */ /* 0x000fe20000000800 */
[----:B------:R-:W-:Y:S01]  /*e9b0*/  @!PT LDS RZ, [RZ] ;  /* 0x00000000fffff984 */ /* 0x000fe20000000800 */
[----:B------:R-:W-:Y:S01]  /*e9c0*/  @!PT LDS RZ, [RZ] ;  /* 0x00000000fffff984 */ /* 0x000fe20000000800 */
[----:B------:R1:W-:Y:S02]  /*e9d0*/  @!P1 LDGSTS.E.BYPASS.LTC128B.128 [R243+0x4000], desc[UR4][R8.64] ;  /* 0x0400000008f39fae */ /* 0x0003e4000b981a04 */
[----:B------:R-:W-:Y:S01]  /*e9e0*/  IMAD.X R7, R5, 0x1, R227, P3 ;  /* 0x0000000105077824 */ /* 0x000fe200018e06e3 */
[----:B------:R-:W-:Y:S01]  /*e9f0*/  IADD3 R10, P3, PT, R6, R4, RZ ;  /* 0x00000004060a7210 */ /* 0x000fe20007f7e0ff */
[----:B------:R2:W-:Y:S04]  /*ea00*/  @P1 STS.128 [R243+0x4000], RZ ;  /* 0x004000fff3001388 */ /* 0x0005e80000000c00 */
[----:B------:R-:W-:Y:S02]  /*ea10*/  IMAD.X R11, R7, 0x1, R5, P3 ;  /* 0x00000001070b7824 */ /* 0x000fe400018e0605 */
        /* <DEDUP_REMOVED lines=21> */
[----:B-1----:R-:W-:-:S03]  /*eb70*/  IADD3 R8, P3, PT, R10, R4, RZ ;  /* 0x000000040a087210 */ /* 0x002fc60007f7e0ff */
[----:B------:R2:W-:Y:S02]  /*eb80*/  @P1 STS.128 [R243+0x5000], RZ ;  /* 0x005000fff3001388 */ /* 0x0005e40000000c00 */
[----:B------:R-:W-:Y:S01]  /*eb90*/  IMAD.X R9, R11, 0x1, R5, P3 ;  /* 0x000000010b097824 */ /* 0x000fe200018e0605 */
[----:B------:R-:W-:-:S05]  /*eba0*/  IADD3 R12, P3, PT, R8, R4, RZ ;  /* 0x00000004080c7210 */ /* 0x000fca0007f7e0ff */
[----:B------:R-:W-:Y:S01]  /*ebb0*/  IMAD.X R13, R9, 0x1, R5, P3 ;  /* 0x00000001090d7824 */ /* 0x000fe200018e0605 */
[----:B---3--:R-:W-:Y:S01]  /*ebc0*/  @!P0 MOV R6, R10 ;  /* 0x0000000a00068202 */ /* 0x008fe20000000f00 */
[----:B------:R-:W-:-:S05]  /*ebd0*/  @!P0 IMAD.MOV.U32 R7, RZ, RZ, R11 ;  /* 0x000000ffff078224 */ /* 0x000fca00078e000b */
[----:B------:R-:W-:Y:S01]  /*ebe0*/  @!PT LDS RZ, [RZ] ;  /* 0x00000000fffff984 */ /* 0x000fe20000000800 */
[----:B------:R-:W-:Y:S01]  /*ebf0*/  @!PT LDS RZ, [RZ] ;  /* 0x00000000fffff984 */ /* 0x000fe20000000800 */
[----:B------:R-:W-:Y:S01]  /*ec00*/  @!PT LDS RZ, [RZ] ;  /* 0x00000000fffff984 */ /* 0x000fe20000000800 */
[----:B------:R1:W-:Y:S01]  /*ec10*/  @!P0 LDGSTS.E.BYPASS.LTC128B.128 [R243+0x9000], desc[UR4][R6.64+0x80] ;  /* 0x0900008006f38fae */ /* 0x0003e2000b981a04 */
[----:B----4-:R-:W-:-:S03]  /*ec20*/  IADD3 R10, P3, PT, R12, R4, RZ ;  /* 0x000000040c0a7210 */ /* 0x010fc60007f7e0ff */
        /* <DEDUP_REMOVED lines=19> */
[----:B------:R-:W-:Y:S01]  /*ed60*/  @!P1 LDGSTS.E.BYPASS.LTC128B.128 [R243+0x6000], desc[UR4][R12.64] ;  /* 0x060000000cf39fae */ /* 0x000fe2000b981a04 */
[----:B------:R-:W-:-:S03]  /*ed70*/  IADD3 R4, P3, PT, R8, R4, RZ ;  /* 0x0000000408047210 */ /* 0x000fc60007f7e0ff */
[----:B------:R2:W-:Y:S01]  /*ed80*/  @P1 STS.128 [R243+0x6000], RZ ;  /* 0x006000fff3001388 */ /* 0x0005e20000000c00 */
[----:B------:R-:W-:-:S03]  /*ed90*/  IADD3.X R5, PT, PT, R9, R5, RZ, P3, !PT ;  /* 0x0000000509057210 */ /* 0x000fc60001ffe4ff */
        /* <DEDUP_REMOVED lines=40> */
.L_x_6106:
[----:B------:R-:W-:Y:S05]  /*f020*/  BSYNC.RECONVERGENT B1 ;  /* 0x0000000000017941 */ /* 0x000fea0003800200 */
.L_x_6105:
[----:B------:R-:W3:Y:S01]  /*f030*/  LD.E R154, desc[UR4][R2.64+0xdc] ;  /* 0x0000dc04029a7980 */ /* 0x000ee2000c101900 */
[----:B--2---:R-:W-:Y:S02]  /*f040*/  FMNMX3.FTZ R7, R133, R42, R39, !PT ;  /* 0x0000002a85077276 */ /* 0x004fe40007810027 */
[----:B------:R-:W-:Y:S01]  /*f050*/  FMNMX3.FTZ R6, R134, R38, R37, !PT ;  /* 0x0000002686067276 */ /* 0x000fe20007810025 */
        /* <DEDUP_REMOVED lines=32> */
[----:B------:R-:W-:Y:S01]  /*f260*/  MOV R157, 0x20 ;  /* 0x00000020009d7802 */ /* 0x000fe20000000f00 */
[----:B------:R-:W1:Y:S01]  /*f270*/  SHFL.BFLY PT, R5, R7, 0x2, 0x1f ;  /* 0x0c401f0007057f89 */ /* 0x000e6200000e0000 */
[C---:B------:R-:W-:Y:S02]  /*f280*/  IADD3 R16, PT, PT, R186.reuse, 0xc000, RZ ;  /* 0x0000c000ba107810 */ /* 0x040fe40007ffe0ff */
[----:B------:R-:W-:Y:S01]  /*f290*/  IADD3 R158, PT, PT, R186, 0xc040, RZ ;  /* 0x0000c040ba9e7810 */ /* 0x000fe20007ffe0ff */
[----:B------:R-:W2:Y:S01]  /*f2a0*/  SHFL.BFLY PT, R4, R6, 0x2, 0x1f ;  /* 0x0c401f0006047f89 */ /* 0x000ea200000e0000 */
[----:B-1----:R-:W-:-:S02]  /*f2b0*/  FMNMX.FTZ R5, R7, R5, !PT ;  /* 0x0000000507057209 */ /* 0x002fc40007810000 */
[----:B--2---:R-:W-:-:S03]  /*f2c0*/  FMNMX.FTZ R4, R6, R4, !PT ;  /* 0x0000000406047209 */ /* 0x004fc60007810000 */
[----:B------:R-:W1:Y:S04]  /*f2d0*/  SHFL.BFLY PT, R143, R5, 0x1, 0x1f ;  /* 0x0c201f00058f7f89 */ /* 0x000e6800000e0000 */
[----:B------:R-:W2:Y:S01]  /*f2e0*/  SHFL.BFLY PT, R144, R4, 0x1, 0x1f ;  /* 0x0c201f0004907f89 */ /* 0x000ea200000e0000 */
[----:B-1----:R-:W-:-:S04]  /*f2f0*/  FMNMX.FTZ R143, R5, R143, !PT ;  /* 0x0000008f058f7209 */ /* 0x002fc80007810000 */
[C---:B------:R-:W-:Y:S02]  /*f300*/  FSETP.NEU.FTZ.AND P0, PT, R143.reuse, -INF , PT ;  /* 0xff8000008f00780b */ /* 0x040fe40003f1d000 */
[----:B--2---:R-:W-:Y:S02]  /*f310*/  FMNMX.FTZ R144, R4, R144, !PT ;  /* 0x0000009004907209 */ /* 0x004fe40007810000 */
[----:B------:R-:W-:Y:S02]  /*f320*/  FSEL R4, R143, RZ, P0 ;  /* 0x000000ff8f047208 */ /* 0x000fe40000000000 */
[----:B------:R-:W-:-:S03]  /*f330*/  FSETP.NEU.FTZ.AND P1, PT, R144, -INF , PT ;  /* 0xff8000009000780b */ /* 0x000fc60003f3d000 */
[----:B------:R-:W-:Y:S01]  /*f340*/  FADD.FTZ R4, R133, -R4 ;  /* 0x8000000485047221 */ /* 0x000fe20000010000 */
[----:B------:R-:W-:-:S05]  /*f350*/  FSEL R5, R144, RZ, P1 ;  /* 0x000000ff90057208 */ /* 0x000fca0000800000 */
[----:B------:R-:W-:Y:S01]  /*f360*/  FADD.FTZ R5, R134, -R5 ;  /* 0x8000000586057221 */ /* 0x000fe20000010000 */
[C---:B---3--:R-:W-:Y:S01]  /*f370*/  FMUL.FTZ R149, R154.reuse, R143 ;  /* 0x0000008f9a957220 */ /* 0x048fe20000410000 */
[C---:B------:R-:W-:Y:S01]  /*f380*/  FMUL.FTZ R153, R154.reuse, R144 ;  /* 0x000000909a997220 */ /* 0x040fe20000410000 */
[C---:B------:R-:W-:Y:S01]  /*f390*/  FMUL.FTZ R4, R154.reuse, R4 ;  /* 0x000000049a047220 */ /* 0x040fe20000410000 */
[----:B------:R-:W-:Y:S02]  /*f3a0*/  FMUL.FTZ R5, R154, R5 ;  /* 0x000000059a057220 */ /* 0x000fe40000410000 */
[----:B------:R-:W-:Y:S01]  /*f3b0*/  FSEL R149, R149, RZ, P0 ;  /* 0x000000ff95957208 */ /* 0x000fe20000000000 */
[----:B------:R-:W1:Y:S01]  /*f3c0*/  MUFU.EX2 R134, R4 ;  /* 0x0000000400867308 */ /* 0x000e620000000800 */
[----:B------:R-:W-:Y:S02]  /*f3d0*/  ISETP.NE.AND P0, PT, R189, RZ, PT ;  /* 0x000000ffbd00720c */ /* 0x000fe40003f05270 */
[----:B------:R-:W-:Y:S01]  /*f3e0*/  FSEL R153, R153, RZ, P1 ;  /* 0x000000ff99997208 */ /* 0x000fe20000800000 */
[-CC-:B------:R-:W-:Y:S01]  /*f3f0*/  FFMA.FTZ R147, R39, R154.reuse, -R149.reuse ;  /* 0x0000009a27937223 */ /* 0x180fe20000010895 */
[----:B------:R-:W-:Y:S01]  /*f400*/  SEL R157, R157, 0xffffffe0, !P0 ;  /* 0xffffffe09d9d7807 */ /* 0x000fe20004000000 */
[-C--:B------:R-:W-:Y:S01]  /*f410*/  FFMA.FTZ R148, R42, R154.reuse, -R149 ;  /* 0x0000009a2a947223 */ /* 0x080fe20000010895 */
[----:B------:R-:W-:Y:S01]  /*f420*/  ISETP.NE.AND P0, PT, R188, RZ, PT ;  /* 0x000000ffbc00720c */ /* 0x000fe20003f05270 */
[-CC-:B------:R-:W-:Y:S01]  /*f430*/  FFMA.FTZ R152, R38, R154.reuse, -R153.reuse ;  /* 0x0000009a26987223 */ /* 0x180fe20000010899 */
[----:B------:R-:W-:Y:S01]  /*f440*/  IADD3 R155, PT, PT, R186, R157, RZ ;  /* 0x0000009dba9b7210 */ /* 0x000fe20007ffe0ff */
[-CC-:B------:R-:W-:Y:S01]  /*f450*/  FFMA.FTZ R151, R37, R154.reuse, -R153.reuse ;  /* 0x0000009a25977223 */ /* 0x180fe20000010899 */
[-C--:B------:R-:W-:Y:S01]  /*f460*/  FFMA.FTZ R150, R36, R154.reuse, -R153 ;  /* 0x0000009a24967223 */ /* 0x080fe20000010899 */
[-CC-:B------:R-:W-:Y:S01]  /*f470*/  FFMA.FTZ R146, R34, R154.reuse, -R149.reuse ;  /* 0x0000009a22927223 */ /* 0x180fe20000010895 */
[-C--:B------:R-:W-:Y:S01]  /*f480*/  FFMA.FTZ R145, R33, R154.reuse, -R149 ;  /* 0x0000009a21917223 */ /* 0x080fe20000010895 */
[----:B------:R-:W-:Y:S01]  /*f490*/  LDSM.16.MT88.4 R52, [R155+0x10000] ;  /* 0x010000009b34783b */ /* 0x000fe20000004200 */
[--C-:B------:R-:W-:Y:S01]  /*f4a0*/  FFMA.FTZ R32, R32, R154, -R153.reuse ;  /* 0x0000009a20207223 */ /* 0x100fe20000010899 */
[----:B------:R-:W-:Y:S01]  /*f4b0*/  MUFU.EX2 R148, R148 ;  /* 0x0000009400947308 */ /* 0x000fe20000000800 */
[-C--:B-1----:R-:W-:Y:S01]  /*f4c0*/  FMUL.FTZ R34, R106, R134.reuse ;  /* 0x000000866a227220 */ /* 0x082fe20000410000 */
[-C--:B------:R-:W-:Y:S01]  /*f4d0*/  FMUL.FTZ R35, R107, R134.reuse ;  /* 0x000000866b237220 */ /* 0x080fe20000410000 */
[-C--:B------:R-:W-:Y:S01]  /*f4e0*/  FMUL.FTZ R102, R102, R134.reuse ;  /* 0x0000008666667220 */ /* 0x080fe20000410000 */
[----:B------:R-:W-:Y:S01]  /*f4f0*/  @P0 IADD3 R158, PT, PT, R16, -0x40, RZ ;  /* 0xffffffc0109e0810 */ /* 0x000fe20007ffe0ff */
[-C--:B------:R-:W-:Y:S01]  /*f500*/  FMUL.FTZ R103, R103, R134.reuse ;  /* 0x0000008667677220 */ /* 0x080fe20000410000 */
[----:B------:R-:W-:Y:S01]  /*f510*/  LDSM.16.MT88.4 R20, [R155+0xc000] ;  /* 0x00c000009b14783b */ /* 0x000fe20000004200 */
[----:B------:R-:W-:Y:S01]  /*f520*/  FMUL.FTZ R50, R90, R134 ;  /* 0x000000865a327220 */ /* 0x000fe20000410000 */
[----:B------:R-:W-:Y:S01]  /*f530*/  IADD3 R157, PT, PT, R157, R158, RZ ;  /* 0x0000009e9d9d7210 */ /* 0x000fe20007ffe0ff */
[----:B------:R-:W-:Y:S01]  /*f540*/  MUFU.EX2 R147, R147 ;  /* 0x0000009300937308 */ /* 0x000fe20000000800 */
[----:B------:R-:W-:Y:S01]  /*f550*/  LDSM.16.MT88.4 R60, [R158+0x4000] ;  /* 0x004000009e3c783b */ /* 0x000fe20000004200 */
[-C--:B------:R-:W-:Y:S01]  /*f560*/  FMUL.FTZ R51, R91, R134.reuse ;  /* 0x000000865b337220 */ /* 0x080fe20000410000 */
[-C--:B------:R-:W-:Y:S01]  /*f570*/  FMUL.FTZ R59, R87, R134.reuse ;  /* 0x00000086573b7220 */ /* 0x080fe20000410000 */
[-C--:B------:R-:W-:Y:S01]  /*f580*/  FMUL.FTZ R78, R78, R134.reuse ;  /* 0x000000864e4e7220 */ /* 0x080fe20000410000 */
[----:B------:R-:W1:Y:S01]  /*f590*/  LDSM.16.MT88.4 R36, [R157] ;  /* 0x000000009d24783b */ /* 0x000e620000004200 */
[----:B------:R-:W-:Y:S01]  /*f5a0*/  FMUL.FTZ R79, R79, R134 ;  /* 0x000000864f4f7220 */ /* 0x000fe20000410000 */
[-C--:B------:R-:W-:Y:S01]  /*f5b0*/  FFMA.FTZ R106, R239, R154.reuse, -R153 ;  /* 0x0000009aef6a7223 */ /* 0x080fe20000010899 */
[----:B------:R-:W-:Y:S01]  /*f5c0*/  MUFU.EX2 R146, R146 ;  /* 0x0000009200927308 */ /* 0x000fe20000000800 */
[----:B------:R-:W2:Y:S01]  /*f5d0*/  LDSM.16.MT88.4 R28, [R158] ;  /* 0x000000009e1c783b */ /* 0x000ea20000004200 */
[--C-:B------:R-:W-:Y:S01]  /*f5e0*/  FFMA.FTZ R107, R238, R154, -R149.reuse ;  /* 0x0000009aee6b7223 */ /* 0x100fe20000010895 */
[-C--:B------:R-:W-:Y:S01]  /*f5f0*/  FMUL.FTZ R18, R122, R134.reuse ;  /* 0x000000867a127220 */ /* 0x080fe20000410000 */
[-C--:B------:R-:W-:Y:S01]  /*f600*/  FMUL.FTZ R19, R123, R134.reuse ;  /* 0x000000867b137220 */ /* 0x080fe20000410000 */
[-C--:B------:R-:W-:Y:S01]  /*f610*/  FMUL.FTZ R26, R114, R134.reuse ;  /* 0x00000086721a7220 */ /* 0x080fe20000410000 */
[----:B------:R-:W-:Y:S01]  /*f620*/  FMUL.FTZ R27, R115, R134 ;  /* 0x00000086731b7220 */ /* 0x000fe20000410000 */
[----:B------:R-:W-:Y:S01]  /*f630*/  FFMA.FTZ R40, R40, R154, -R149 ;  /* 0x0000009a28287223 */ /* 0x000fe20000010895 */
        /* <DEDUP_REMOVED lines=15> */
[----:B------:R-:W-:Y:S01]  /*f730*/  FMUL.FTZ R67, R75, R134 ;  /* 0x000000864b437220 */ /* 0x000fe20000410000 */
[----:B------:R-:W4:Y:S01]  /*f740*/  MUFU.EX2 R151, R151 ;  /* 0x0000009700977308 */ /* 0x000f220000000800 */
[----:B---3--:R-:W-:Y:S01]  /*f750*/  F2FP.F16.F32.PACK_AB R7, R145, R146 ;  /* 0x000000929107723e */ /* 0x008fe200000000ff */
[-C--:B------:R-:W-:Y:S01]  /*f760*/  FMUL.FTZ R70, R70, R134.reuse ;  /* 0x0000008646467220 */ /* 0x080fe20000410000 */
[----:B------:R-:W-:Y:S01]  /*f770*/  FMUL.FTZ R71, R71, R134 ;  /* 0x0000008647477220 */ /* 0x000fe20000410000 */
[-C--:B------:R-:W-:Y:S01]  /*f780*/  FFMA.FTZ R114, R207, R154.reuse, -R153 ;  /* 0x0000009acf727223 */ /* 0x080fe20000010899 */
[-C--:B------:R-:W-:Y:S01]  /*f790*/  FFMA.FTZ R115, R206, R154.reuse, -R149 ;  /* 0x0000009ace737223 */ /* 0x080fe20000010895 */
[-CC-:B------:R-:W-:Y:S01]  /*f7a0*/  FFMA.FTZ R171, R180, R154.reuse, -R153.reuse ;  /* 0x0000009ab4ab7223 */ /* 0x180fe20000010899 */
[-C--:B------:R-:W-:Y:S01]  /*f7b0*/  FFMA.FTZ R180, R182, R154.reuse, -R153 ;  /* 0x0000009ab6b47223 */ /* 0x080fe20000010899 */
[----:B------:R-:W-:Y:S01]  /*f7c0*/  MUFU.EX2 R150, R150 ;  /* 0x0000009600967308 */ /* 0x000fe20000000800 */
[-CC-:B------:R-:W-:Y:S01]  /*f7d0*/  FFMA.FTZ R168, R204, R154.reuse, -R149.reuse ;  /* 0x0000009acca87223 */ /* 0x180fe20000010895 */
[-CC-:B------:R-:W-:Y:S01]  /*f7e0*/  FFMA.FTZ R169, R203, R154.reuse, -R149.reuse ;  /* 0x0000009acba97223 */ /* 0x180fe20000010895 */
[-C--:B------:R-:W-:Y:S01]  /*f7f0*/  FFMA.FTZ R170, R205, R154.reuse, -R149 ;  /* 0x0000009acdaa7223 */ /* 0x080fe20000010895 */
[-CC-:B------:R-:W-:Y:S01]  /*f800*/  FFMA.FTZ R181, R181, R154.reuse, -R153.reuse ;  /* 0x0000009ab5b57223 */ /* 0x180fe20000010899 */
[-C--:B------:R-:W-:Y:S01]  /*f810*/  FFMA.FTZ R182, R202, R154.reuse, -R153 ;  /* 0x0000009acab67223 */ /* 0x080fe20000010899 */
[-CC-:B------:R-:W-:Y:S01]  /*f820*/  FFMA.FTZ R183, R183, R154.reuse, -R149.reuse ;  /* 0x0000009ab7b77223 */ /* 0x180fe20000010895 */
[--C-:B------:R-:W-:Y:S01]  /*f830*/  FFMA.FTZ R184, R201, R154, -R149.reuse ;  /* 0x0000009ac9b87223 */ /* 0x100fe20000010895 */
        /* <DEDUP_REMOVED lines=8> */
[----:B------:R4:W5:Y:S01]  /*f8c0*/  MUFU.EX2 R156, R5 ;  /* 0x00000005009c7308 */ /* 0x0009620000000800 */
[-CC-:B------:R-:W-:Y:S01]  /*f8d0*/  FFMA.FTZ R194, R194, R154.reuse, -R149.reuse ;  /* 0x0000009ac2c27223 */ /* 0x180fe20000010895 */
[-CC-:B------:R-:W-:Y:S01]  /*f8e0*/  FFMA.FTZ R178, R178, R154.reuse, -R149.reuse ;  /* 0x0000009ab2b27223 */ /* 0x180fe20000010895 */
[-CC-:B------:R-:W-:Y:S01]  /*f8f0*/  FFMA.FTZ R177, R177, R154.reuse, -R149.reuse ;  /* 0x0000009ab1b17223 */ /* 0x180fe20000010895 */
[-C--:B------:R-:W-:Y:S01]  /*f900*/  FFMA.FTZ R179, R179, R154.reuse, -R149 ;  /* 0x0000009ab3b37223 */ /* 0x080fe20000010895 */
[-CC-:B------:R-:W-:Y:S01]  /*f910*/  FFMA.FTZ R176, R176, R154.reuse, -R153.reuse ;  /* 0x0000009ab0b07223 */ /* 0x180fe20000010899 */
[-CC-:B------:R-:W-:Y:S01]  /*f920*/  FFMA.FTZ R174, R174, R154.reuse, -R153.reuse ;  /* 0x0000009aaeae7223 */ /* 0x180fe20000010899 */
[--C-:B------:R-:W-:Y:S01]  /*f930*/  FFMA.FTZ R173, R173, R154, -R153.reuse ;  /* 0x0000009aadad7223 */ /* 0x100fe20000010899 */
[----:B------:R-:W-:Y:S01]  /*f940*/  MUFU.EX2 R106, R106 ;  /* 0x0000006a006a7308 */ /* 0x000fe20000000800 */
[----:B---3--:R-:W-:Y:S01]  /*f950*/  F2FP.F16.F32.PACK_AB R6, R133, R150 ;  /* 0x000000968506723e */ /* 0x008fe200000000ff */
[-C--:B------:R-:W-:Y:S01]  /*f960*/  FFMA.FTZ R175, R175, R154.reuse, -R153 ;  /* 0x0000009aafaf7223 */ /* 0x080fe20000010899 */
[-CC-:B------:R-:W-:Y:S01]  /*f970*/  FFMA.FTZ R172, R172, R154.reuse, -R149.reuse ;  /* 0x0000009aacac7223 */ /* 0x180fe20000010895 */
[-CC-:B------:R-:W-:Y:S01]  /*f980*/  FFMA.FTZ R167, R167, R154.reuse, -R149.reuse ;  /* 0x0000009aa7a77223 */ /* 0x180fe20000010895 */
[-CC-:B------:R-:W-:Y:S01]  /*f990*/  FFMA.FTZ R165, R165, R154.reuse, -R149.reuse ;  /* 0x0000009aa5a57223 */ /* 0x180fe20000010895 */
[-C--:B------:R-:W-:Y:S01]  /*f9a0*/  FFMA.FTZ R166, R166, R154.reuse, -R149 ;  /* 0x0000009aa6a67223 */ /* 0x080fe20000010895 */
[--C-:B------:R-:W-:Y:S01]  /*f9b0*/  FFMA.FTZ R164, R164, R154, -R153.reuse ;  /* 0x0000009aa4a47223 */ /* 0x100fe20000010899 */
[----:B------:R-:W-:Y:S01]  /*f9c0*/  MUFU.EX2 R107, R107 ;  /* 0x0000006b006b7308 */ /* 0x000fe20000000800 */
        /* <DEDUP_REMOVED lines=8> */
[----:B------:R-:W-:Y:S01]  /*fa50*/  FMUL.FTZ R77, R77, R156 ;  /* 0x0000009c4d4d7220 */ /* 0x000fe20000410000 */
[C---:B-1----:R-:W-:Y:S01]  /*fa60*/  HMMA.16816.F32 R32, R4.reuse, R36, R32 ;  /* 0x000000240420723c */ /* 0x042fe20000001820 */
[-CC-:B------:R-:W-:Y:S01]  /*fa70*/  FFMA.FTZ R105, R251, R154.reuse, -R153.reuse ;  /* 0x0000009afb697223 */ /* 0x180fe20000010899 */
[----:B------:R-:W-:Y:S01]  /*fa80*/  FFMA.FTZ R104, R250, R154, -R153 ;  /* 0x0000009afa687223 */ /* 0x000fe20000010899 */
[-C--:B------:R-:W-:Y:S01]  /*fa90*/  FMUL.FTZ R16, R120, R156.reuse ;  /* 0x0000009c78107220 */ /* 0x080fe20000410000 */
[-C--:B------:R-:W-:Y:S01]  /*faa0*/  FMUL.FTZ R17, R121, R156.reuse ;  /* 0x0000009c79117220 */ /* 0x080fe20000410000 */
[-C--:B------:R-:W-:Y:S01]  /*fab0*/  FMUL.FTZ R24, R112, R156.reuse ;  /* 0x0000009c70187220 */ /* 0x080fe20000410000 */
[-C--:B------:R-:W-:Y:S01]  /*fac0*/  FMUL.FTZ R25, R113, R156.reuse ;  /* 0x0000009c71197220 */ /* 0x080fe20000410000 */
[----:B------:R-:W-:Y:S01]  /*fad0*/  FMUL.FTZ R116, R116, R156 ;  /* 0x0000009c74747220 */ /* 0x000fe20000410000 */
[C---:B------:R-:W-:Y:S01]  /*fae0*/  HMMA.16816.F32 R36, R4.reuse, R38, R100 ;  /* 0x000000260424723c */ /* 0x040fe20000001864 */
[-CC-:B------:R-:W-:Y:S01]  /*faf0*/  FFMA.FTZ R101, R58, R154.reuse, -R149.reuse ;  /* 0x0000009a3a657223 */ /* 0x180fe20000010895 */
[-C--:B------:R-:W-:Y:S01]  /*fb00*/  FFMA.FTZ R100, R57, R154.reuse, -R149 ;  /* 0x0000009a39647223 */ /* 0x080fe20000010895 */
[--C-:B------:R-:W-:Y:S01]  /*fb10*/  FFMA.FTZ R103, R56, R154, -R153.reuse ;  /* 0x0000009a38677223 */ /* 0x100fe20000010899 */
[----:B------:R-:W-:Y:S01]  /*fb20*/  FMUL.FTZ R58, R86, R134 ;  /* 0x00000086563a7220 */ /* 0x000fe20000410000 */
[-C--:B------:R-:W-:Y:S01]  /*fb30*/  FMUL.FTZ R56, R84, R156.reuse ;  /* 0x0000009c54387220 */ /* 0x080fe20000410000 */
[-C--:B------:R-:W-:Y:S01]  /*fb40*/  FMUL.FTZ R57, R85, R156.reuse ;  /* 0x0000009c55397220 */ /* 0x080fe20000410000 */
[-C--:B------:R-:W-:Y:S01]  /*fb50*/  FMUL.FTZ R117, R117, R156.reuse ;  /* 0x0000009c75757220 */ /* 0x080fe20000410000 */
[C---:B------:R-:W-:Y:S01]  /*fb60*/  HMMA.16816.F32 R48, R4.reuse, R52, R48 ;  /* 0x000000340430723c */ /* 0x040fe20000001830 */
[----:B------:R-:W1:Y:S01]  /*fb70*/  LDSM.16.MT88.4 R84, [R157+0x4000] ;  /* 0x004000009d54783b */ /* 0x000e620000004200 */
[-C--:B------:R-:W-:Y:S01]  /*fb80*/  FMUL.FTZ R108, R108, R156.reuse ;  /* 0x0000009c6c6c7220 */ /* 0x080fe20000410000 */
[-C--:B------:R-:W-:Y:S01]  /*fb90*/  FMUL.FTZ R109, R109, R156.reuse ;  /* 0x0000009c6d6d7220 */ /* 0x080fe20000410000 */
[----:B------:R3:W4:Y:S01]  /*fba0*/  MUFU.EX2 R102, R40 ;  /* 0x0000002800667308 */ /* 0x0007220000000800 */
[-C--:B------:R-:W-:Y:S01]  /*fbb0*/  FMUL.FTZ R8, R128, R156.reuse ;  /* 0x0000009c80087220 */ /* 0x080fe20000410000 */
[-C--:B------:R-:W-:Y:S01]  /*fbc0*/  FMUL.FTZ R9, R129, R156.reuse ;  /* 0x0000009c81097220 */ /* 0x080fe20000410000 */
[----:B------:R-:W-:Y:S01]  /*fbd0*/  FMUL.FTZ R41, R97, R156 ;  /* 0x0000009c61297220 */ /* 0x000fe20000410000 */
[C---:B------:R-:W-:Y:S01]  /*fbe0*/  HMMA.16816.F32 R52, R4.reuse, R54, R56 ;  /* 0x000000360434723c */ /* 0x040fe20000001838 */
[-C--:B------:R-:W-:Y:S01]  /*fbf0*/  FMUL.FTZ R58, R82, R134.reuse ;  /* 0x00000086523a7220 */ /* 0x080fe20000410000 */
[----:B------:R-:W-:Y:S01]  /*fc00*/  FMUL.FTZ R59, R83, R134 ;  /* 0x00000086533b7220 */ /* 0x000fe20000410000 */
[-C--:B------:R-:W-:Y:S01]  /*fc10*/  FMUL.FTZ R56, R80, R156.reuse ;  /* 0x0000009c50387220 */ /* 0x080fe20000410000 */
[-C--:B------:R-:W-:Y:S01]  /*fc20*/  FMUL.FTZ R57, R81, R156.reuse ;  /* 0x0000009c51397220 */ /* 0x080fe20000410000 */
[----:B------:R-:W-:Y:S01]  /*fc30*/  MUFU.EX2 R101, R101 ;  /* 0x0000006500657308 */ /* 0x000fe20000000800 */
[----:B------:R-:W5:Y:S01]  /*fc40*/  LDSM.16.MT88.4 R80, [R155+0xc800] ;  /* 0x00c800009b50783b */ /* 0x000f620000004200 */
[-C--:B------:R-:W-:Y:S01]  /*fc50*/  FMUL.FTZ R124, R124, R156.reuse ;  /* 0x0000009c7c7c7220 */ /* 0x080fe20000410000 */
[C---:B------:R-:W-:Y:S01]  /*fc60*/  HMMA.16816.F32 R16, R4.reuse, R20, R16 ;  /* 0x000000140410723c */ /* 0x040fe20000001810 */
[-C--:B------:R-:W-:Y:S01]  /*fc70*/  FMUL.FTZ R125, R125, R156.reuse ;  /* 0x0000009c7d7d7220 */ /* 0x080fe20000410000 */
[-C--:B------:R-:W-:Y:S01]  /*fc80*/  FMUL.FTZ R92, R92, R156.reuse ;  /* 0x0000009c5c5c7220 */ /* 0x080fe20000410000 */
[-C--:B------:R-:W-:Y:S01]  /*fc90*/  FMUL.FTZ R93, R93, R156.reuse ;  /* 0x0000009c5d5d7220 */ /* 0x080fe20000410000 */
[-C--:B------:R-:W-:Y:S01]  /*fca0*/  FMUL.FTZ R64, R72, R156.reuse ;  /* 0x0000009c48407220 */ /* 0x080fe20000410000 */
[----:B------:R-:W-:Y:S01]  /*fcb0*/  MUFU.EX2 R100, R100 ;  /* 0x0000006400647308 */ /* 0x000fe20000000800 */
[-C--:B---3--:R-:W-:Y:S01]  /*fcc0*/  FMUL.FTZ R40, R96, R156.reuse ;  /* 0x0000009c60287220 */ /* 0x088fe20000410000 */
[-C--:B------:R-:W-:Y:S01]  /*fcd0*/  FMUL.FTZ R65, R73, R156.reuse ;  /* 0x0000009c49417220 */ /* 0x080fe20000410000 */
[C---:B------:R-:W-:Y:S01]  /*fce0*/  HMMA.16816.F32 R56, R4.reuse, R60, R56 ;  /* 0x0000003c0438723c */ /* 0x040fe20000001838 */
[-C--:B------:R-:W-:Y:S01]  /*fcf0*/  FMUL.FTZ R68, R68, R156.reuse ;  /* 0x0000009c44447220 */ /* 0x080fe20000410000 */
[----:B------:R-:W-:Y:S01]  /*fd00*/  FMUL.FTZ R69, R69, R156 ;  /* 0x0000009c45457220 */ /* 0x000fe20000410000 */
[----:B------:R-:W-:Y:S01]  /*fd10*/  LDSM.16.MT88.4 R88, [R186+0xc800] ;  /* 0x00c80000ba58783b */ /* 0x000fe20000004200 */
[-CC-:B------:R-:W-:Y:S01]  /*fd20*/  FFMA.FTZ R112, R214, R154.reuse, -R153.reuse ;  /* 0x0000009ad6707223 */ /* 0x180fe20000010899 */
[----:B------:R-:W3:Y:S01]  /*fd30*/  MUFU.EX2 R103, R103 ;  /* 0x0000006700677308 */ /* 0x000ee20000000800 */
[-CC-:B------:R-:W-:Y:S01]  /*fd40*/  FFMA.FTZ R113, R213, R154.reuse, -R153.reuse ;  /* 0x0000009ad5717223 */ /* 0x180fe20000010899 */
[----:B------:R-:W-:Y:S01]  /*fd50*/  LDSM.16.MT88.4 R96, [R186+0x10800] ;  /* 0x01080000ba60783b */ /* 0x000fe20000004200 */
[C---:B------:R-:W-:Y:S01]  /*fd60*/  HMMA.16816.F32 R60, R4.reuse, R62, R76 ;  /* 0x0000003e043c723c */ /* 0x040fe2000000184c */
[-CC-:B------:R-:W-:Y:S01]  /*fd70*/  FFMA.FTZ R162, R162, R154.reuse, -R153.reuse ;  /* 0x0000009aa2a27223 */ /* 0x180fe20000010899 */
[-CC-:B------:R-:W-:Y:S01]  /*fd80*/  FFMA.FTZ R163, R163, R154.reuse, -R153.reuse ;  /* 0x0000009aa3a37223 */ /* 0x180fe20000010899 */
[----:B------:R-:W5:Y:S01]  /*fd90*/  LDSM.16.MT88.4 R76, [R158+0x800] ;  /* 0x000800009e4c783b */ /* 0x000f620000004200 */
[-C--:B------:R-:W-:Y:S01]  /*fda0*/  FFMA.FTZ R161, R161, R154.reuse, -R153 ;  /* 0x0000009aa1a17223 */ /* 0x080fe20000010899 */
[----:B------:R-:W1:Y:S01]  /*fdb0*/  MUFU.EX2 R105, R105 ;  /* 0x0000006900697308 */ /* 0x000e620000000800 */
[--C-:B------:R-:W-:Y:S01]  /*fdc0*/  FFMA.FTZ R160, R160, R154, -R149.reuse ;  /* 0x0000009aa0a07223 */ /* 0x100fe20000010895 */
[----:B------:R-:W-:Y:S01]  /*fdd0*/  LDSM.16.MT88.4 R72, [R155+0x10800] ;  /* 0x010800009b48783b */ /* 0x000fe20000004200 */
[C---:B--2---:R-:W-:Y:S01]  /*fde0*/  HMMA.16816.F32 R24, R4.reuse, R28, R24 ;  /* 0x0000001c0418723c */ /* 0x044fe20000001818 */
[----:B------:R-:W-:Y:S01]  /*fdf0*/  FFMA.FTZ R134, R248, R134, R148 ;  /* 0x00000086f8867223 */ /* 0x000fe20000010094 */
[----:B------:R-:W-:Y:S01]  /*fe00*/  FFMA.FTZ R152, R249, R156, R152 ;  /* 0x0000009cf9987223 */ /* 0x000fe20000010098 */
[-CC-:B------:R-:W-:Y:S01]  /*fe10*/  FFMA.FTZ R197, R159, R154.reuse, -R149.reuse ;  /* 0x0000009a9fc57223 */ /* 0x180fe20000010895 */
[-CC-:B------:R-:W-:Y:S01]  /*fe20*/  FFMA.FTZ R139, R139, R154.reuse, -R149.reuse ;  /* 0x0000009a8b8b7223 */ /* 0x180fe20000010895 */
[----:B------:R-:W2:Y:S01]  /*fe30*/  MUFU.EX2 R104, R104 ;  /* 0x0000006800687308 */ /* 0x000ea20000000800 */
[----:B------:R-:W-:Y:S01]  /*fe40*/  FADD.FTZ R147, R147, R134 ;  /* 0x0000008693937221 */ /* 0x000fe20000010000 */
[----:B------:R-:W-:Y:S01]  /*fe50*/  FADD.FTZ R151, R151, R152 ;  /* 0x0000009897977221 */ /* 0x000fe20000010000 */
[C---:B------:R-:W-:Y:S01]  /*fe60*/  HMMA.16816.F32 R20, R4.reuse, R22, R116 ;  /* 0x000000160414723c */ /* 0x040fe20000001874 */
[-C--:B------:R-:W-:Y:S01]  /*fe70*/  FFMA.FTZ R138, R138, R154.reuse, -R149 ;  /* 0x0000009a8a8a7223 */ /* 0x080fe20000010895 */
[----:B------:R-:W-:Y:S01]  /*fe80*/  FADD.FTZ R147, R146, R147 ;  /* 0x0000009392937221 */ /* 0x000fe20000010000 */
[----:B------:R-:W-:Y:S01]  /*fe90*/  FADD.FTZ R151, R150, R151 ;  /* 0x0000009796977221 */ /* 0x000fe20000010000 */
[-C--:B------:R-:W-:Y:S01]  /*fea0*/  FFMA.FTZ R136, R136, R154.reuse, -R153 ;  /* 0x0000009a88887223 */ /* 0x080fe20000010899 */
[----:B------:R-:W-:Y:S01]  /*feb0*/  MUFU.EX2 R112, R112 ;  /* 0x0000007000707308 */ /* 0x000fe20000000800 */
[----:B------:R-:W-:Y:S01]  /*fec0*/  FADD.FTZ R145, R145, R147 ;  /* 0x0000009391917221 */ /* 0x000fe20000010000 */
[----:B------:R-:W-:Y:S01]  /*fed0*/  FADD.FTZ R133, R133, R151 ;  /* 0x0000009785857221 */ /* 0x000fe20000010000 */
[C---:B------:R-:W-:Y:S01]  /*fee0*/  HMMA.16816.F32 R28, R4.reuse, R30, R108 ;  /* 0x0000001e041c723c */ /* 0x040fe2000000186c */
[-CC-:B------:R-:W-:Y:S01]  /*fef0*/  FFMA.FTZ R108, R237, R154.reuse, -R149.reuse ;  /* 0x0000009aed6c7223 */ /* 0x180fe20000010895 */
[-CC-:B------:R-:W-:Y:S01]  /*ff00*/  FFMA.FTZ R109, R236, R154.reuse, -R149.reuse ;  /* 0x0000009aec6d7223 */ /* 0x180fe20000010895 */
[-C--:B------:R-:W-:Y:S01]  /*ff10*/  FFMA.FTZ R110, R229, R154.reuse, -R149 ;  /* 0x0000009ae56e7223 */ /* 0x080fe20000010895 */
[-C--:B------:R-:W-:Y:S01]  /*ff20*/  FFMA.FTZ R111, R215, R154.reuse, -R153 ;  /* 0x0000009ad76f7223 */ /* 0x080fe20000010899 */
[----:B------:R-:W-:Y:S01]  /*ff30*/  MUFU.EX2 R113, R113 ;  /* 0x0000007100717308 */ /* 0x000fe20000000800 */
[----:B----4-:R-:W-:Y:S01]  /*ff40*/  FADD.FTZ R145, R102, R145 ;  /* 0x0000009166917221 */ /* 0x010fe20000010000 */
[----:B---3--:R-:W-:Y:S01]  /*ff50*/  FADD.FTZ R133, R103, R133 ;  /* 0x0000008567857221 */ /* 0x008fe20000010000 */
[C---:B------:R-:W-:Y:S01]  /*ff60*/  HMMA.16816.F32 R8, R4.reuse, R12, R8 ;  /* 0x0000000c0408723c */ /* 0x040fe20000001808 */
[-CC-:B------:R-:W-:Y:S01]  /*ff70*/  FFMA.FTZ R142, R142, R154.reuse, -R153.reuse ;  /* 0x0000009a8e8e7223 */ /* 0x180fe20000010899 */
[-CC-:B------:R-:W-:Y:S01]  /*ff80*/  FFMA.FTZ R141, R141, R154.reuse, -R153.reuse ;  /* 0x0000009a8d8d7223 */ /* 0x180fe20000010899 */
[-C--:B------:R-:W-:Y:S01]  /*ff90*/  FFMA.FTZ R140, R140, R154.reuse, -R153 ;  /* 0x0000009a8c8c7223 */ /* 0x080fe20000010899 */
[----:B------:R-:W-:Y:S01]  /*ffa0*/  FFMA.FTZ R137, R137, R154, -R149 ;  /* 0x0000009a89897223 */ /* 0x000fe20000010895 */
[----:B------:R-:W-:Y:S01]  /*ffb0*/  MUFU.EX2 R108, R108 ;  /* 0x0000006c006c7308 */ /* 0x000fe20000000800 */
[----:B------:R-:W-:Y:S01]  /*ffc0*/  LDSM.16.MT88.4 R116, [R155+0xf800] ;  /* 0x00f800009b74783b */ /* 0x000fe20000004200 */
[-C--:B------:R-:W-:Y:S01]  /*ffd0*/  MOV R134, R144.reuse ;  /* 0x0000009000867202 */ /* 0x080fe20000000f00 */
[----:B------:R-:W-:Y:S01]  /*ffe0*/  HMMA.16816.F32 R40, R4, R44, R40 ;  /* 0x0000002c0428723c */ /* 0x000fe20000001828 */
[----:B------:R-:W-:-:S02]  /*fff0*/  @P2 MOV R134, R144 ;  /* 0x0000009000862202 */ /* 0x000fc40000000f00 */
[----:B------:R-:W-:Y:S02]  /*10000*/  @P2 IADD3 R236, PT, PT, R0, -0x3, RZ ;  /* 0xfffffffd00ec2810 */ /* 0x000fe40007ffe0ff */
[----:B------:R-:W-:Y:S03]  /*10010*/  MUFU.EX2 R109, R109 ;  /* 0x0000006d006d7308 */ /* 0x000fe60000000800 */
[C---:B------:R-:W-:Y:S01]  /*10020*/  HMMA.16816.F32 R12, R4.reuse, R14, R124 ;  /* 0x0000000e040c723c */ /* 0x040fe2000000187c */
[----:B------:R-:W-:Y:S04]  /*10030*/  LDSM.16.MT88.4 R124, [R186+0xf800] ;  /* 0x00f80000ba7c783b */ /* 0x000fe80000004200 */
[----:B------:R-:W-:Y:S03]  /*10040*/  MUFU.EX2 R110, R110 ;  /* 0x0000006e006e7308 */ /* 0x000fe60000000800 */
[C---:B------:R-:W-:Y:S01]  /*10050*/  HMMA.16816.F32 R44, R4.reuse, R46, R92 ;  /* 0x0000002e042c723c */ /* 0x040fe2000000185c */
[----:B------:R-:W-:Y:S04]  /*10060*/  LDSM.16.MT88.4 R92, [R186+0xd000] ;  /* 0x00d00000ba5c783b */ /* 0x000fe80000004200 */
[----:B------:R-:W3:Y:S03]  /*10070*/  MUFU.EX2 R111, R111 ;  /* 0x0000006f006f7308 */ /* 0x000ee60000000800 */
[C---:B-1----:R-:W-:Y:S05]  /*10080*/  HMMA.16816.F32 R64, R4.reuse, R84, R64 ;  /* 0x000000540440723c */ /* 0x042fea0000001840 */
[----:B------:R-:W1:Y:S03]  /*10090*/  MUFU.EX2 R114, R114 ;  /* 0x0000007200727308 */ /* 0x000e660000000800 */
[----:B------:R-:W-:Y:S01]  /*100a0*/  HMMA.16816.F32 R4, R4, R86, R68 ;  /* 0x000000560404723c */ /* 0x000fe20000001844 */
[----:B------:R-:W4:Y:S01]  /*100b0*/  LDSM.16.MT88.4 R84, [R157+0x800] ;  /* 0x000800009d54783b */ /* 0x000f220000004200 */
[C---:B------:R-:W-:Y:S01]  /*100c0*/  F2FP.F16.F32.PACK_AB R68, R105.reuse, R103 ;  /* 0x000000676944723e */ /* 0x040fe200000000ff */
[----:B------:R-:W-:Y:S01]  /*100d0*/  FADD.FTZ R105, R105, R133 ;  /* 0x0000008569697221 */ /* 0x000fe20000010000 */
[C---:B------:R-:W-:Y:S01]  /*100e0*/  F2FP.F16.F32.PACK_AB R69, R101.reuse, R102 ;  /* 0x000000666545723e */ /* 0x040fe200000000ff */
[----:B------:R-:W1:Y:S01]  /*100f0*/  MUFU.EX2 R115, R115 ;  /* 0x0000007300737308 */ /* 0x000e620000000800 */
[----:B--2---:R-:W-:Y:S01]  /*10100*/  F2FP.F16.F32.PACK_AB R70, R106, R104 ;  /* 0x000000686a46723e */ /* 0x004fe200000000ff */
[----:B------:R-:W-:Y:S01]  /*10110*/  FADD.FTZ R101, R101, R145 ;  /* 0x0000009165657221 */ /* 0x000fe20000010000 */
[C---:B------:R-:W-:Y:S01]  /*10120*/  F2FP.F16.F32.PACK_AB R71, R107.reuse, R100 ;  /* 0x000000646b47723e */ /* 0x040fe200000000ff */
[----:B------:R-:W-:Y:S01]  /*10130*/  FADD.FTZ R105, R104, R105 ;  /* 0x0000006968697221 */ /* 0x000fe20000010000 */
[-C--:B------:R-:W-:Y:S01]  /*10140*/  MOV R133, R143.reuse ;  /* 0x0000008f00857202 */ /* 0x080fe20000000f00 */
[----:B------:R-:W-:Y:S01]  /*10150*/  FADD.FTZ R101, R100, R101 ;  /* 0x0000006564657221 */ /* 0x000fe20000010000 */
[----:B------:R-:W-:Y:S01]  /*10160*/  @P2 MOV R133, R143 ;  /* 0x0000008f00852202 */ /* 0x000fe20000000f00 */
[----:B------:R-:W-:Y:S01]  /*10170*/  MUFU.EX2 R168, R168 ;  /* 0x000000a800a87308 */ /* 0x000fe20000000800 */
[----:B------:R-:W-:Y:S01]  /*10180*/  FADD.FTZ R106, R106, R105 ;  /* 0x000000696a6a7221 */ /* 0x000fe20000010000 */
[----:B-----5:R-:W-:Y:S01]  /*10190*/  HMMA.16816.F32 R16, R68, R80, R16 ;  /* 0x000000504410723c */ /* 0x020fe20000001810 */
[----:B------:R-:W-:-:S02]  /*101a0*/  FADD.FTZ R107, R107, R101 ;  /* 0x000000656b6b7221 */ /* 0x000fc40000010000 */
[----:B---3--:R-:W-:Y:S01]  /*101b0*/  FADD.FTZ R106, R111, R106 ;  /* 0x0000006a6f6a7221 */ /* 0x008fe20000010000 */
[----:B------:R-:W-:Y:S01]  /*101c0*/  LDSM.16.MT88.4 R100, [R157+0x3800] ;  /* 0x003800009d64783b */ /* 0x000fe20000004200 */
[----:B------:R-:W-:Y:S01]  /*101d0*/  FADD.FTZ R107, R108, R107 ;  /* 0x0000006b6c6b7221 */ /* 0x000fe20000010000 */
[----:B------:R-:W-:Y:S02]  /*101e0*/  MUFU.EX2 R169, R169 ;  /* 0x000000a900a97308 */ /* 0x000fe40000000800 */
[C---:B------:R-:W-:Y:S01]  /*101f0*/  HMMA.16816.F32 R20, R68.reuse, R82, R20 ;  /* 0x000000524414723c */ /* 0x040fe20000001814 */
[----:B------:R-:W2:Y:S05]  /*10200*/  LDSM.16.MT88.4 R80, [R158+0x4800] ;  /* 0x004800009e50783b */ /* 0x000eaa0000004200 */
[----:B------:R-:W-:Y:S02]  /*10210*/  MUFU.EX2 R170, R170 ;  /* 0x000000aa00aa7308 */ /* 0x000fe40000000800 */
[C---:B------:R-:W-:Y:S06]  /*10220*/  HMMA.16816.F32 R24, R68.reuse, R76, R24 ;  /* 0x0000004c4418723c */ /* 0x040fec0000001818 */
[----:B------:R-:W3:Y:S02]  /*10230*/  MUFU.EX2 R171, R171 ;  /* 0x000000ab00ab7308 */ /* 0x000ee40000000800 */
[C---:B------:R-:W-:Y:S01]  /*10240*/  HMMA.16816.F32 R28, R68.reuse, R78, R28 ;  /* 0x0000004e441c723c */ /* 0x040fe2000000181c */
[----:B------:R-:W5:Y:S05]  /*10250*/  LDSM.16.MT88.4 R76, [R157+0x4800] ;  /* 0x004800009d4c783b */ /* 0x000f6a0000004200 */
[----:B------:R-:W5:Y:S02]  /*10260*/  MUFU.EX2 R180, R180 ;  /* 0x000000b400b47308 */ /* 0x000f640000000800 */
[C---:B----4-:R-:W-:Y:S06]  /*10270*/  HMMA.16816.F32 R32, R68.reuse, R84, R32 ;  /* 0x000000544420723c */ /* 0x050fec0000001820 */
[----:B------:R-:W4:Y:S02]  /*10280*/  MUFU.EX2 R181, R181 ;  /* 0x000000b500b57308 */ /* 0x000f240000000800 */
[C---:B------:R-:W-:Y:S01]  /*10290*/  HMMA.16816.F32 R36, R68.reuse, R86, R36 ;  /* 0x000000564424723c */ /* 0x040fe20000001824 */
[----:B------:R-:W4:Y:S05]  /*102a0*/  LDSM.16.MT88.4 R84, [R158+0x1000] ;  /* 0x001000009e54783b */ /* 0x000f2a0000004200 */
[----:B------:R-:W4:Y:S02]  /*102b0*/  MUFU.EX2 R182, R182 ;  /* 0x000000b600b67308 */ /* 0x000f240000000800 */
[C---:B------:R-:W-:Y:S06]  /*102c0*/  HMMA.16816.F32 R8, R68.reuse, R88, R8 ;  /* 0x000000584408723c */ /* 0x040fec0000001808 */
[----:B------:R-:W4:Y:S02]  /*102d0*/  MUFU.EX2 R183, R183 ;  /* 0x000000b700b77308 */ /* 0x000f240000000800 */
[C---:B------:R-:W-:Y:S01]  /*102e0*/  HMMA.16816.F32 R12, R68.reuse, R90, R12 ;  /* 0x0000005a440c723c */ /* 0x040fe2000000180c */
[----:B------:R-:W4:Y:S05]  /*102f0*/  LDSM.16.MT88.4 R88, [R155+0xd000] ;  /* 0x00d000009b58783b */ /* 0x000f2a0000004200 */
[----:B------:R-:W-:Y:S02]  /*10300*/  MUFU.EX2 R184, R184 ;  /* 0x000000b800b87308 */ /* 0x000fe40000000800 */
[C---:B------:R-:W-:Y:S06]  /*10310*/  HMMA.16816.F32 R40, R68.reuse, R96, R40 ;  /* 0x000000604428723c */ /* 0x040fec0000001828 */
[----:B------:R-:W-:Y:S02]  /*10320*/  MUFU.EX2 R185, R185 ;  /* 0x000000b900b97308 */ /* 0x000fe40000000800 */
[C---:B------:R-:W-:Y:S01]  /*10330*/  HMMA.16816.F32 R44, R68.reuse, R98, R44 ;  /* 0x00000062442c723c */ /* 0x040fe2000000182c */
[----:B------:R-:W-:Y:S05]  /*10340*/  LDSM.16.MT88.4 R96, [R157+0x1000] ;  /* 0x001000009d60783b */ /* 0x000fea0000004200 */
[----:B------:R-:W-:Y:S02]  /*10350*/  MUFU.EX2 R188, R188 ;  /* 0x000000bc00bc7308 */ /* 0x000fe40000000800 */
[----:B------:R-:W-:Y:S01]  /*10360*/  HMMA.16816.F32 R48, R68, R72, R48 ;  /* 0x000000484430723c */ /* 0x000fe20000001830 */
[C---:B------:R-:W-:Y:S01]  /*10370*/  F2FP.F16.F32.PACK_AB R72, R112.reuse, R111 ;  /* 0x0000006f7048723e */ /* 0x040fe200000000ff */
[----:B------:R-:W-:Y:S01]  /*10380*/  FADD.FTZ R112, R112, R106 ;  /* 0x0000006a70707221 */ /* 0x000fe20000010000 */
[C---:B------:R-:W-:Y:S01]  /*10390*/  F2FP.F16.F32.PACK_AB R73, R109.reuse, R108 ;  /* 0x0000006c6d49723e */ /* 0x040fe200000000ff */
[----:B------:R-:W-:-:S02]  /*103a0*/  FADD.FTZ R109, R109, R107 ;  /* 0x0000006b6d6d7221 */ /* 0x000fc40000010000 */
[----:B------:R-:W4:Y:S01]  /*103b0*/  MUFU.EX2 R189, R189 ;  /* 0x000000bd00bd7308 */ /* 0x000f220000000800 */
[----:B------:R-:W-:Y:S01]  /*103c0*/  FADD.FTZ R112, R113, R112 ;  /* 0x0000007071707221 */ /* 0x000fe20000010000 */
[C---:B------:R-:W-:Y:S01]  /*103d0*/  HMMA.16816.F32 R52, R68.reuse, R74, R52 ;  /* 0x0000004a4434723c */ /* 0x040fe20000001834 */
[----:B-1----:R-:W-:Y:S01]  /*103e0*/  F2FP.F16.F32.PACK_AB R74, R114, R113 ;  /* 0x00000071724a723e */ /* 0x002fe200000000ff */
[----:B------:R-:W-:Y:S01]  /*103f0*/  FADD.FTZ R109, R110, R109 ;  /* 0x0000006d6e6d7221 */ /* 0x000fe20000010000 */
[C---:B------:R-:W-:Y:S01]  /*10400*/  F2FP.F16.F32.PACK_AB R75, R115.reuse, R110 ;  /* 0x0000006e734b723e */ /* 0x040fe200000000ff */
[----:B------:R-:W-:Y:S02]  /*10410*/  FADD.FTZ R114, R114, R112 ;  /* 0x0000007072727221 */ /* 0x000fe40000010000 */
[----:B------:R-:W1:Y:S01]  /*10420*/  MUFU.EX2 R193, R193 ;  /* 0x000000c100c17308 */ /* 0x000e620000000800 */
[----:B------:R-:W-:Y:S01]  /*10430*/  FADD.FTZ R115, R115, R109 ;  /* 0x0000006d73737221 */ /* 0x000fe20000010000 */
[----:B--2---:R-:W-:Y:S01]  /*10440*/  HMMA.16816.F32 R56, R68, R80, R56 ;  /* 0x000000504438723c */ /* 0x004fe20000001838 */
[----:B---3--:R-:W-:-:S02]  /*10450*/  FADD.FTZ R114, R171, R114 ;  /* 0x00000072ab727221 */ /* 0x008fc40000010000 */
[----:B------:R-:W-:-:S03]  /*10460*/  FADD.FTZ R115, R168, R115 ;  /* 0x00000073a8737221 */ /* 0x000fc60000010000 */
[----:B------:R-:W2:Y:S02]  /*10470*/  MUFU.EX2 R196, R196 ;  /* 0x000000c400c47308 */ /* 0x000ea40000000800 */
[C---:B------:R-:W-:Y:S01]  /*10480*/  HMMA.16816.F32 R60, R68.reuse, R82, R60 ;  /* 0x00000052443c723c */ /* 0x040fe2000000183c */
[----:B------:R-:W-:Y:S05]  /*10490*/  LDSM.16.MT88.4 R80, [R157+0x5000] ;  /* 0x005000009d50783b */ /* 0x000fea0000004200 */
[----:B------:R-:W3:Y:S02]  /*104a0*/  MUFU.EX2 R195, R195 ;  /* 0x000000c300c37308 */ /* 0x000ee40000000800 */
[C---:B-----5:R-:W-:Y:S06]  /*104b0*/  HMMA.16816.F32 R64, R68.reuse, R76, R64 ;  /* 0x0000004c4440723c */ /* 0x060fec0000001840 */
[----:B------:R-:W5:Y:S02]  /*104c0*/  MUFU.EX2 R194, R194 ;  /* 0x000000c200c27308 */ /* 0x000f640000000800 */
[----:B------:R-:W-:Y:S01]  /*104d0*/  HMMA.16816.F32 R4, R68, R78, R4 ;  /* 0x0000004e4404723c */ /* 0x000fe20000001804 */
[----:B------:R-:W1:Y:S04]  /*104e0*/  LDSM.16.MT88.4 R68, [R186+0x11000] ;  /* 0x01100000ba44783b */ /* 0x000e680000004200 */
[----:B------:R-:W2:Y:S01]  /*104f0*/  LDSM.16.MT88.4 R76, [R155+0x11000] ;  /* 0x011000009b4c783b */ /* 0x000ea20000004200 */
[----:B------:R-:W-:Y:S02]  /*10500*/  MUFU.EX2 R178, R178 ;  /* 0x000000b200b27308 */ /* 0x000fe40000000800 */
[C---:B----4-:R-:W-:Y:S06]  /*10510*/  HMMA.16816.F32 R24, R72.reuse, R84, R24 ;  /* 0x000000544818723c */ /* 0x050fec0000001818 */
[----:B------:R-:W-:Y:S02]  /*10520*/  MUFU.EX2 R177, R177 ;  /* 0x000000b100b17308 */ /* 0x000fe40000000800 */
[C---:B------:R-:W-:Y:S01]  /*10530*/  HMMA.16816.F32 R28, R72.reuse, R86, R28 ;  /* 0x00000056481c723c */ /* 0x040fe2000000181c */
[----:B------:R-:W4:Y:S05]  /*10540*/  LDSM.16.MT88.4 R84, [R158+0x5000] ;  /* 0x005000009e54783b */ /* 0x000f2a0000004200 */
[----:B------:R-:W-:Y:S02]  /*10550*/  MUFU.EX2 R179, R179 ;  /* 0x000000b300b37308 */ /* 0x000fe40000000800 */
[C---:B------:R-:W-:Y:S06]  /*10560*/  HMMA.16816.F32 R8, R72.reuse, R92, R8 ;  /* 0x0000005c4808723c */ /* 0x040fec0000001808 */
[----:B------:R-:W5:Y:S02]  /*10570*/  MUFU.EX2 R176, R176 ;  /* 0x000000b000b07308 */ /* 0x000f640000000800 */
[C---:B------:R-:W-:Y:S01]  /*10580*/  HMMA.16816.F32 R12, R72.reuse, R94, R12 ;  /* 0x0000005e480c723c */ /* 0x040fe2000000180c */
[----:B------:R-:W-:Y:S05]  /*10590*/  LDSM.16.MT88.4 R92, [R155+0xd800] ;  /* 0x00d800009b5c783b */ /* 0x000fea0000004200 */
[----:B------:R-:W5:Y:S02]  /*105a0*/  MUFU.EX2 R174, R174 ;  /* 0x000000ae00ae7308 */ /* 0x000f640000000800 */
[C---:B------:R-:W-:Y:S06]  /*105b0*/  HMMA.16816.F32 R16, R72.reuse, R88, R16 ;  /* 0x000000584810723c */ /* 0x040fec0000001810 */
[----:B------:R-:W-:Y:S02]  /*105c0*/  MUFU.EX2 R173, R173 ;  /* 0x000000ad00ad7308 */ /* 0x000fe40000000800 */
[C---:B-1----:R-:W-:Y:S06]  /*105d0*/  HMMA.16816.F32 R40, R72.reuse, R68, R40 ;  /* 0x000000444828723c */ /* 0x042fec0000001828 */
[----:B------:R-:W1:Y:S02]  /*105e0*/  MUFU.EX2 R175, R175 ;  /* 0x000000af00af7308 */ /* 0x000e640000000800 */
[C---:B------:R-:W-:Y:S01]  /*105f0*/  HMMA.16816.F32 R44, R72.reuse, R70, R44 ;  /* 0x00000046482c723c */ /* 0x040fe2000000182c */
[----:B------:R-:W3:Y:S05]  /*10600*/  LDSM.16.MT88.4 R68, [R186+0xd800] ;  /* 0x00d80000ba44783b */ /* 0x000eea0000004200 */
[----:B------:R-:W1:Y:S02]  /*10610*/  MUFU.EX2 R172, R172 ;  /* 0x000000ac00ac7308 */ /* 0x000e640000000800 */
[C---:B--2---:R-:W-:Y:S06]  /*10620*/  HMMA.16816.F32 R48, R72.reuse, R76, R48 ;  /* 0x0000004c4830723c */ /* 0x044fec0000001830 */
[----:B------:R-:W2:Y:S02]  /*10630*/  MUFU.EX2 R167, R167 ;  /* 0x000000a700a77308 */ /* 0x000ea40000000800 */
[C---:B------:R-:W-:Y:S01]  /*10640*/  HMMA.16816.F32 R52, R72.reuse, R78, R52 ;  /* 0x0000004e4834723c */ /* 0x040fe20000001834 */
[----:B------:R-:W5:Y:S05]  /*10650*/  LDSM.16.MT88.4 R76, [R157+0x1800] ;  /* 0x001800009d4c783b */ /* 0x000f6a0000004200 */
[----:B------:R-:W-:Y:S02]  /*10660*/  MUFU.EX2 R165, R165 ;  /* 0x000000a500a57308 */ /* 0x000fe40000000800 */
[C---:B------:R-:W-:Y:S01]  /*10670*/  HMMA.16816.F32 R20, R72.reuse, R90, R20 ;  /* 0x0000005a4814723c */ /* 0x040fe20000001814 */
[----:B------:R-:W-:Y:S05]  /*10680*/  LDSM.16.MT88.4 R88, [R158+0x1800] ;  /* 0x001800009e58783b */ /* 0x000fea0000004200 */
[----:B------:R-:W-:Y:S02]  /*10690*/  MUFU.EX2 R166, R166 ;  /* 0x000000a600a67308 */ /* 0x000fe40000000800 */
[C---:B------:R-:W-:Y:S06]  /*106a0*/  HMMA.16816.F32 R32, R72.reuse, R96, R32 ;  /* 0x000000604820723c */ /* 0x040fec0000001820 */
[----:B------:R-:W2:Y:S02]  /*106b0*/  MUFU.EX2 R164, R164 ;  /* 0x000000a400a47308 */ /* 0x000ea40000000800 */
[C---:B------:R-:W-:Y:S06]  /*106c0*/  HMMA.16816.F32 R36, R72.reuse, R98, R36 ;  /* 0x000000624824723c */ /* 0x040fec0000001824 */
[----:B------:R-:W2:Y:S02]  /*106d0*/  MUFU.EX2 R162, R162 ;  /* 0x000000a200a27308 */ /* 0x000ea40000000800 */
[C---:B----4-:R-:W-:Y:S06]  /*106e0*/  HMMA.16816.F32 R56, R72.reuse, R84, R56 ;  /* 0x000000544838723c */ /* 0x050fec0000001838 */
[----:B------:R-:W-:Y:S02]  /*106f0*/  MUFU.EX2 R163, R163 ;  /* 0x000000a300a37308 */ /* 0x000fe40000000800 */
[C---:B------:R-:W-:Y:S01]  /*10700*/  HMMA.16816.F32 R60, R72.reuse, R86, R60 ;  /* 0x00000056483c723c */ /* 0x040fe2000000183c */
[----:B------:R-:W-:Y:S05]  /*10710*/  LDSM.16.MT88.4 R84, [R158+0x5800] ;  /* 0x005800009e54783b */ /* 0x000fea0000004200 */
[----:B------:R-:W4:Y:S02]  /*10720*/  MUFU.EX2 R161, R161 ;  /* 0x000000a100a17308 */ /* 0x000f240000000800 */
[----:B------:R-:W-:Y:S01]  /*10730*/  HMMA.16816.F32 R64, R72, R80, R64 ;  /* 0x000000504840723c */ /* 0x000fe20000001840 */
[C---:B------:R-:W-:Y:S01]  /*10740*/  F2FP.F16.F32.PACK_AB R80, R180.reuse, R171 ;  /* 0x000000abb450723e */ /* 0x040fe200000000ff */
[----:B------:R-:W-:Y:S01]  /*10750*/  FADD.FTZ R180, R180, R114 ;  /* 0x00000072b4b47221 */ /* 0x000fe20000010000 */
[C---:B------:R-:W-:Y:S01]  /*10760*/  F2FP.F16.F32.PACK_AB R81, R169.reuse, R168 ;  /* 0x000000a8a951723e */ /* 0x040fe200000000ff */
[----:B------:R-:W-:-:S02]  /*10770*/  FADD.FTZ R169, R169, R115 ;  /* 0x00000073a9a97221 */ /* 0x000fc40000010000 */
[----:B------:R-:W4:Y:S01]  /*10780*/  MUFU.EX2 R160, R160 ;  /* 0x000000a000a07308 */ /* 0x000f220000000800 */
[----:B------:R-:W-:Y:S01]  /*10790*/  FADD.FTZ R180, R181, R180 ;  /* 0x000000b4b5b47221 */ /* 0x000fe20000010000 */
[----:B------:R-:W-:Y:S01]  /*107a0*/  HMMA.16816.F32 R4, R72, R82, R4 ;  /* 0x000000524804723c */ /* 0x000fe20000001804 */
[----:B------:R-:W1:Y:S01]  /*107b0*/  LDSM.16.MT88.4 R72, [R186+0x11800] ;  /* 0x01180000ba48783b */ /* 0x000e620000004200 */
[----:B------:R-:W-:Y:S01]  /*107c0*/  F2FP.F16.F32.PACK_AB R82, R182, R181 ;  /* 0x000000b5b652723e */ /* 0x000fe200000000ff */
[----:B------:R-:W-:Y:S01]  /*107d0*/  FADD.FTZ R169, R170, R169 ;  /* 0x000000a9aaa97221 */ /* 0x000fe20000010000 */
[C---:B------:R-:W-:Y:S01]  /*107e0*/  F2FP.F16.F32.PACK_AB R83, R183.reuse, R170 ;  /* 0x000000aab753723e */ /* 0x040fe200000000ff */
[----:B------:R-:W-:Y:S01]  /*107f0*/  FADD.FTZ R182, R182, R180 ;  /* 0x000000b4b6b67221 */ /* 0x000fe20000010000 */
[----:B------:R-:W4:Y:S01]  /*10800*/  MUFU.EX2 R197, R197 ;  /* 0x000000c500c57308 */ /* 0x000f220000000800 */
[----:B------:R-:W-:Y:S02]  /*10810*/  FADD.FTZ R183, R183, R169 ;  /* 0x000000a9b7b77221 */ /* 0x000fe40000010000 */
[----:B------:R-:W-:-:S02]  /*10820*/  FADD.FTZ R182, R189, R182 ;  /* 0x000000b6bdb67221 */ /* 0x000fc40000010000 */
[C---:B---3--:R-:W-:Y:S01]  /*10830*/  HMMA.16816.F32 R8, R80.reuse, R68, R8 ;  /* 0x000000445008723c */ /* 0x048fe20000001808 */
[----:B------:R-:W-:Y:S02]  /*10840*/  FADD.FTZ R183, R184, R183 ;  /* 0x000000b7b8b77221 */ /* 0x000fe40000010000 */
[----:B------:R-:W-:Y:S05]  /*10850*/  MUFU.EX2 R139, R139 ;  /* 0x0000008b008b7308 */ /* 0x000fea0000000800 */
[C---:B------:R-:W-:Y:S01]  /*10860*/  HMMA.16816.F32 R12, R80.reuse, R70, R12 ;  /* 0x00000046500c723c */ /* 0x040fe2000000180c */
[----:B------:R-:W3:Y:S02]  /*10870*/  LDSM.16.MT88.4 R68, [R155+0x11800] ;  /* 0x011800009b44783b */ /* 0x000ee40000004200 */
[----:B------:R-:W-:Y:S05]  /*10880*/  MUFU.EX2 R138, R138 ;  /* 0x0000008a008a7308 */ /* 0x000fea0000000800 */
[C---:B-----5:R-:W-:Y:S03]  /*10890*/  HMMA.16816.F32 R32, R80.reuse, R76, R32 ;  /* 0x0000004c5020723c */ /* 0x060fe60000001820 */
[----:B------:R-:W5:Y:S05]  /*108a0*/  MUFU.EX2 R136, R136 ;  /* 0x0000008800887308 */ /* 0x000f6a0000000800 */
[C---:B------:R-:W-:Y:S01]  /*108b0*/  HMMA.16816.F32 R36, R80.reuse, R78, R36 ;  /* 0x0000004e5024723c */ /* 0x040fe20000001824 */
[----:B------:R-:W2:Y:S02]  /*108c0*/  LDSM.16.MT88.4 R76, [R157+0x5800] ;  /* 0x005800009d4c783b */ /* 0x000ea40000004200 */
[----:B------:R-:W5:Y:S05]  /*108d0*/  MUFU.EX2 R142, R142 ;  /* 0x0000008e008e7308 */ /* 0x000f6a0000000800 */
[C---:B------:R-:W-:Y:S03]  /*108e0*/  HMMA.16816.F32 R16, R80.reuse, R92, R16 ;  /* 0x0000005c5010723c */ /* 0x040fe60000001810 */
[----:B------:R-:W5:Y:S05]  /*108f0*/  MUFU.EX2 R141, R141 ;  /* 0x0000008d008d7308 */ /* 0x000f6a0000000800 */
[C---:B------:R-:W-:Y:S01]  /*10900*/  HMMA.16816.F32 R20, R80.reuse, R94, R20 ;  /* 0x0000005e5014723c */ /* 0x040fe20000001814 */
[----:B------:R-:W-:Y:S02]  /*10910*/  LDSM.16.MT88.4 R92, [R186+0x12000] ;  /* 0x01200000ba5c783b */ /* 0x000fe40000004200 */
[----:B------:R-:W-:Y:S05]  /*10920*/  MUFU.EX2 R140, R140 ;  /* 0x0000008c008c7308 */ /* 0x000fea0000000800 */
[C---:B-1----:R-:W-:Y:S03]  /*10930*/  HMMA.16816.F32 R40, R80.reuse, R72, R40 ;  /* 0x000000485028723c */ /* 0x042fe60000001828 */
[----:B------:R-:W1:Y:S05]  /*10940*/  MUFU.EX2 R137, R137 ;  /* 0x0000008900897308 */ /* 0x000e6a0000000800 */
[C---:B------:R-:W-:Y:S01]  /*10950*/  HMMA.16816.F32 R44, R80.reuse, R74, R44 ;  /* 0x0000004a502c723c */ /* 0x040fe2000000182c */
[----:B------:R-:W4:Y:S07]  /*10960*/  LDSM.16.MT88.4 R72, [R158+0x2000] ;  /* 0x002000009e48783b */ /* 0x000f2e0000004200 */
[C---:B---3--:R-:W-:Y:S08]  /*10970*/  HMMA.16816.F32 R48, R80.reuse, R68, R48 ;  /* 0x000000445030723c */ /* 0x048ff00000001830 */
[C---:B------:R-:W-:Y:S01]  /*10980*/  HMMA.16816.F32 R52, R80.reuse, R70, R52 ;  /* 0x000000465034723c */ /* 0x040fe20000001834 */
[----:B------:R-:W3:Y:S07]  /*10990*/  LDSM.16.MT88.4 R68, [R186+0xe000] ;  /* 0x00e00000ba44783b */ /* 0x000eee0000004200 */
[C---:B------:R-:W-:Y:S08]  /*109a0*/  HMMA.16816.F32 R56, R80.reuse, R84, R56 ;  /* 0x000000545038723c */ /* 0x040ff00000001838 */
[C---:B------:R-:W-:Y:S01]  /*109b0*/  HMMA.16816.F32 R60, R80.reuse, R86, R60 ;  /* 0x00000056503c723c */ /* 0x040fe2000000183c */
[----:B------:R-:W5:Y:S07]  /*109c0*/  LDSM.16.MT88.4 R84, [R157+0x2000] ;  /* 0x002000009d54783b */ /* 0x000f6e0000004200 */
[C---:B------:R-:W-:Y:S08]  /*109d0*/  HMMA.16816.F32 R24, R80.reuse, R88, R24 ;  /* 0x000000585018723c */ /* 0x040ff00000001818 */
[C---:B------:R-:W-:Y:S01]  /*109e0*/  HMMA.16816.F32 R28, R80.reuse, R90, R28 ;  /* 0x0000005a501c723c */ /* 0x040fe2000000181c */
[----:B------:R-:W1:Y:S07]  /*109f0*/  LDSM.16.MT88.4 R88, [R155+0xe000] ;  /* 0x00e000009b58783b */ /* 0x000e6e0000004200 */
[----:B--2---:R-:W-:Y:S01]  /*10a00*/  HMMA.16816.F32 R64, R80, R76, R64 ;  /* 0x0000004c5040723c */ /* 0x004fe20000001840 */
[C---:B------:R-:W-:Y:S01]  /*10a10*/  F2FP.F16.F32.PACK_AB R76, R193.reuse, R189 ;  /* 0x000000bdc14c723e */ /* 0x040fe200000000ff */
[----:B------:R-:W-:Y:S01]  /*10a20*/  FADD.FTZ R193, R193, R182 ;  /* 0x000000b6c1c17221 */ /* 0x000fe20000010000 */
[C---:B------:R-:W-:Y:S01]  /*10a30*/  F2FP.F16.F32.PACK_AB R77, R185.reuse, R184 ;  /* 0x000000b8b94d723e */ /* 0x040fe200000000ff */
[----:B------:R-:W-:-:S02]  /*10a40*/  FADD.FTZ R185, R185, R183 ;  /* 0x000000b7b9b97221 */ /* 0x000fc40000010000 */
[----:B------:R-:W-:Y:S02]  /*10a50*/  FADD.FTZ R193, R196, R193 ;  /* 0x000000c1c4c17221 */ /* 0x000fe40000010000 */
[----:B------:R-:W-:Y:S01]  /*10a60*/  HMMA.16816.F32 R4, R80, R78, R4 ;  /* 0x0000004e5004723c */ /* 0x000fe20000001804 */
[C---:B------:R-:W-:Y:S01]  /*10a70*/  F2FP.F16.F32.PACK_AB R78, R195.reuse, R196 ;  /* 0x000000c4c34e723e */ /* 0x040fe200000000ff */
[----:B------:R-:W2:Y:S01]  /*10a80*/  LDSM.16.MT88.4 R80, [R155+0x12000] ;  /* 0x012000009b50783b */ /* 0x000ea20000004200 */
[----:B------:R-:W-:Y:S01]  /*10a90*/  F2FP.F16.F32.PACK_AB R79, R194, R188 ;  /* 0x000000bcc24f723e */ /* 0x000fe200000000ff */
[----:B------:R-:W-:Y:S01]  /*10aa0*/  FADD.FTZ R185, R188, R185 ;  /* 0x000000b9bcb97221 */ /* 0x000fe20000010000 */
[----:B------:R-:W-:-:S03]  /*10ab0*/  FADD.FTZ R195, R195, R193 ;  /* 0x000000c1c3c37221 */ /* 0x000fc60000010000 */
[----:B------:R-:W-:Y:S01]  /*10ac0*/  FADD.FTZ R194, R194, R185 ;  /* 0x000000b9c2c27221 */ /* 0x000fe20000010000 */
[----:B------:R-:W-:Y:S01]  /*10ad0*/  FADD.FTZ R195, R176, R195 ;  /* 0x000000c3b0c37221 */ /* 0x000fe20000010000 */
[----:B----4-:R-:W-:Y:S02]  /*10ae0*/  HMMA.16816.F32 R24, R76, R72, R24 ;  /* 0x000000484c18723c */ /* 0x010fe40000001818 */
[----:B------:R-:W-:-:S06]  /*10af0*/  FADD.FTZ R194, R178, R194 ;  /* 0x000000c2b2c27221 */ /* 0x000fcc0000010000 */
[C---:B------:R-:W-:Y:S01]  /*10b00*/  HMMA.16816.F32 R28, R76.reuse, R74, R28 ;  /* 0x0000004a4c1c723c */ /* 0x040fe2000000181c */
[----:B------:R-:W4:Y:S07]  /*10b10*/  LDSM.16.MT88.4 R72, [R158+0x6000] ;  /* 0x006000009e48783b */ /* 0x000f2e0000004200 */
[C---:B------:R-:W-:Y:S08]  /*10b20*/  HMMA.16816.F32 R40, R76.reuse, R92, R40 ;  /* 0x0000005c4c28723c */ /* 0x040ff00000001828 */
[C---:B------:R-:W-:Y:S01]  /*10b30*/  HMMA.16816.F32 R44, R76.reuse, R94, R44 ;  /* 0x0000005e4c2c723c */ /* 0x040fe2000000182c */
[----:B------:R-:W4:Y:S07]  /*10b40*/  LDSM.16.MT88.4 R92, [R157+0x6000] ;  /* 0x006000009d5c783b */ /* 0x000f2e0000004200 */
[C---:B---3--:R-:W-:Y:S08]  /*10b50*/  HMMA.16816.F32 R8, R76.reuse, R68, R8 ;  /* 0x000000444c08723c */ /* 0x048ff00000001808 */
[C---:B------:R-:W-:Y:S01]  /*10b60*/  HMMA.16816.F32 R12, R76.reuse, R70, R12 ;  /* 0x000000464c0c723c */ /* 0x040fe2000000180c */
[----:B------:R-:W3:Y:S07]  /*10b70*/  LDSM.16.MT88.4 R68, [R158+0x2800] ;  /* 0x002800009e44783b */ /* 0x000eee0000004200 */
[C---:B-----5:R-:W-:Y:S08]  /*10b80*/  HMMA.16816.F32 R32, R76.reuse, R84, R32 ;  /* 0x000000544c20723c */ /* 0x060ff00000001820 */
[C---:B------:R-:W-:Y:S01]  /*10b90*/  HMMA.16816.F32 R36, R76.reuse, R86, R36 ;  /* 0x000000564c24723c */ /* 0x040fe20000001824 */
[----:B------:R-:W5:Y:S07]  /*10ba0*/  LDSM.16.MT88.4 R84, [R155+0xe800] ;  /* 0x00e800009b54783b */ /* 0x000f6e0000004200 */
[C---:B-1----:R-:W-:Y:S08]  /*10bb0*/  HMMA.16816.F32 R16, R76.reuse, R88, R16 ;  /* 0x000000584c10723c */ /* 0x042ff00000001810 */
[C---:B------:R-:W-:Y:S01]  /*10bc0*/  HMMA.16816.F32 R20, R76.reuse, R90, R20 ;  /* 0x0000005a4c14723c */ /* 0x040fe20000001814 */
[----:B------:R-:W-:Y:S07]  /*10bd0*/  LDSM.16.MT88.4 R88, [R186+0xe800] ;  /* 0x00e80000ba58783b */ /* 0x000fee0000004200 */
[C---:B--2---:R-:W-:Y:S08]  /*10be0*/  HMMA.16816.F32 R48, R76.reuse, R80, R48 ;  /* 0x000000504c30723c */ /* 0x044ff00000001830 */
[C---:B------:R-:W-:Y:S01]  /*10bf0*/  HMMA.16816.F32 R52, R76.reuse, R82, R52 ;  /* 0x000000524c34723c */ /* 0x040fe20000001834 */
[----:B------:R-:W-:Y:S07]  /*10c00*/  LDSM.16.MT88.4 R80, [R186+0x12800] ;  /* 0x01280000ba50783b */ /* 0x000fee0000004200 */
[C---:B----4-:R-:W-:Y:S08]  /*10c10*/  HMMA.16816.F32 R56, R76.reuse, R72, R56 ;  /* 0x000000484c38723c */ /* 0x050ff00000001838 */
[C---:B------:R-:W-:Y:S01]  /*10c20*/  HMMA.16816.F32 R60, R76.reuse, R74, R60 ;  /* 0x0000004a4c3c723c */ /* 0x040fe2000000183c */
[----:B------:R-:W1:Y:S07]  /*10c30*/  LDSM.16.MT88.4 R72, [R157+0x2800] ;  /* 0x002800009d48783b */ /* 0x000e6e0000004200 */
[C---:B------:R-:W-:Y:S08]  /*10c40*/  HMMA.16816.F32 R64, R76.reuse, R92, R64 ;  /* 0x0000005c4c40723c */ /* 0x040ff00000001840 */
        /* <DEDUP_REMOVED lines=16> */
[----:B------:R-:W2:Y:S07]  /*10d50*/  LDSM.16.MT88.4 R68, [R158+0x6800] ;  /* 0x006800009e44783b */ /* 0x000eae0000004200 */
[C---:B-----5:R-:W-:Y:S08]  /*10d60*/  HMMA.16816.F32 R16, R76.reuse, R84, R16 ;  /* 0x000000544c10723c */ /* 0x060ff00000001810 */
[C---:B------:R-:W-:Y:S01]  /*10d70*/  HMMA.16816.F32 R20, R76.reuse, R86, R20 ;  /* 0x000000564c14723c */ /* 0x040fe20000001814 */
[----:B------:R-:W3:Y:S07]  /*10d80*/  LDSM.16.MT88.4 R84, [R155+0x12800] ;  /* 0x012800009b54783b */ /* 0x000eee0000004200 */
[C---:B-1----:R-:W-:Y:S08]  /*10d90*/  HMMA.16816.F32 R32, R76.reuse, R72, R32 ;  /* 0x000000484c20723c */ /* 0x042ff00000001820 */
[C---:B------:R-:W-:Y:S01]  /*10da0*/  HMMA.16816.F32 R36, R76.reuse, R74, R36 ;  /* 0x0000004a4c24723c */ /* 0x040fe20000001824 */
[----:B------:R-:W1:Y:S07]  /*10db0*/  LDSM.16.MT88.4 R72, [R157+0x6800] ;  /* 0x006800009d48783b */ /* 0x000e6e0000004200 */
[C---:B------:R-:W-:Y:S08]  /*10dc0*/  HMMA.16816.F32 R40, R76.reuse, R80, R40 ;  /* 0x000000504c28723c */ /* 0x040ff00000001828 */
[C---:B--2---:R-:W-:Y:S08]  /*10dd0*/  HMMA.16816.F32 R56, R76.reuse, R68, R56 ;  /* 0x000000444c38723c */ /* 0x044ff00000001838 */
[C---:B------:R-:W-:Y:S01]  /*10de0*/  HMMA.16816.F32 R60, R76.reuse, R70, R60 ;  /* 0x000000464c3c723c */ /* 0x040fe2000000183c */
[----:B------:R-:W2:Y:S07]  /*10df0*/  LDSM.16.MT88.4 R68, [R157+0x3000] ;  /* 0x003000009d44783b */ /* 0x000eae0000004200 */
        /* <DEDUP_REMOVED lines=8> */
[C---:B-1----:R-:W-:Y:S08]  /*10e80*/  HMMA.16816.F32 R64, R76.reuse, R72, R64 ;  /* 0x000000484c40723c */ /* 0x042ff00000001840 */
        /* <DEDUP_REMOVED lines=22> */
[----:B----4-:R-:W-:Y:S02]  /*10ff0*/  HMMA.16816.F32 R16, R76, R80, R16 ;  /* 0x000000504c10723c */ /* 0x010fe40000001810 */
[----:B------:R-:W-:-:S06]  /*11000*/  FADD.FTZ R249, R140, R161 ;  /* 0x000000a18cf97221 */ /* 0x000fcc0000010000 */
[C---:B------:R-:W-:Y:S01]  /*11010*/  HMMA.16816.F32 R20, R76.reuse, R82, R20 ;  /* 0x000000524c14723c */ /* 0x040fe20000001814 */
[----:B------:R-:W2:Y:S07]  /*11020*/  LDSM.16.MT88.4 R80, [R155+0x13000] ;  /* 0x013000009b50783b */ /* 0x000eae0000004200 */
[C---:B---3--:R-:W-:Y:S08]  /*11030*/  HMMA.16816.F32 R24, R76.reuse, R84, R24 ;  /* 0x000000544c18723c */ /* 0x048ff00000001818 */
[C---:B------:R-:W-:Y:S01]  /*11040*/  HMMA.16816.F32 R28, R76.reuse, R86, R28 ;  /* 0x000000564c1c723c */ /* 0x040fe2000000181c */
[----:B------:R-:W3:Y:S07]  /*11050*/  LDSM.16.MT88.4 R84, [R158+0x7000] ;  /* 0x007000009e54783b */ /* 0x000eee0000004200 */
[C---:B-----5:R-:W-:Y:S08]  /*11060*/  HMMA.16816.F32 R8, R76.reuse, R88, R8 ;  /* 0x000000584c08723c */ /* 0x060ff00000001808 */
[----:B-1----:R-:W-:Y:S01]  /*11070*/  HMMA.16816.F32 R64, R76, R68, R64 ;  /* 0x000000444c40723c */ /* 0x002fe20000001840 */
[----:B------:R-:W-:-:S02]  /*11080*/  F2FP.F16.F32.PACK_AB R68, R142, R136 ;  /* 0x000000888e44723e */ /* 0x000fc400000000ff */
[----:B------:R-:W-:-:S05]  /*11090*/  F2FP.F16.F32.PACK_AB R69, R139, R197 ;  /* 0x000000c58b45723e */ /* 0x000fca00000000ff */
[----:B------:R-:W-:Y:S01]  /*110a0*/  HMMA.16816.F32 R4, R76, R70, R4 ;  /* 0x000000464c04723c */ /* 0x000fe20000001804 */
[----:B------:R-:W-:Y:S02]  /*110b0*/  F2FP.F16.F32.PACK_AB R70, R140, R141 ;  /* 0x0000008d8c46723e */ /* 0x000fe400000000ff */
[----:B------:R-:W-:-:S05]  /*110c0*/  F2FP.F16.F32.PACK_AB R71, R137, R138 ;  /* 0x0000008a8947723e */ /* 0x000fca00000000ff */
[C---:B------:R-:W-:Y:S08]  /*110d0*/  HMMA.16816.F32 R12, R76.reuse, R90, R12 ;  /* 0x0000005a4c0c723c */ /* 0x040ff0000000180c */
[C---:B------:R-:W-:Y:S08]  /*110e0*/  HMMA.16816.F32 R40, R76.reuse, R72, R40 ;  /* 0x000000484c28723c */ /* 0x040ff00000001828 */
[C---:B------:R-:W-:Y:S08]  /*110f0*/  HMMA.16816.F32 R44, R76.reuse, R74, R44 ;  /* 0x0000004a4c2c723c */ /* 0x040ff0000000182c */
[C---:B--2---:R-:W-:Y:S08]  /*11100*/  HMMA.16816.F32 R48, R76.reuse, R80, R48 ;  /* 0x000000504c30723c */ /* 0x044ff00000001830 */
[C---:B------:R-:W-:Y:S08]  /*11110*/  HMMA.16816.F32 R52, R76.reuse, R82, R52 ;  /* 0x000000524c34723c */ /* 0x040ff00000001834 */
[C---:B---3--:R-:W-:Y:S08]  /*11120*/  HMMA.16816.F32 R56, R76.reuse, R84, R56 ;  /* 0x000000544c38723c */ /* 0x048ff00000001838 */
[----:B------:R-:W-:Y:S01]  /*11130*/  HMMA.16816.F32 R60, R76, R86, R60 ;  /* 0x000000564c3c723c */ /* 0x000fe2000000183c */
[----:B------:R-:W1:Y:S04]  /*11140*/  LDSM.16.MT88.4 R84, [R155+0x13800] ;  /* 0x013800009b54783b */ /* 0x000e680000004200 */
[----:B------:R-:W2:Y:S03]  /*11150*/  LDSM.16.MT88.4 R76, [R158+0x7800] ;  /* 0x007800009e4c783b */ /* 0x000ea60000004200 */
[C---:B------:R-:W-:Y:S01]  /*11160*/  HMMA.16816.F32 R128, R68.reuse, R124, R8 ;  /* 0x0000007c4480723c */ /* 0x040fe20000001808 */
[----:B------:R-:W3:Y:S04]  /*11170*/  LDSM.16.MT88.4 R8, [R158+0x3800] ;  /* 0x003800009e08783b */ /* 0x000ee80000004200 */
[----:B------:R-:W4:Y:S03]  /*11180*/  LDSM.16.MT88.4 R156, [R157+0x7800] ;  /* 0x007800009d9c783b */ /* 0x000f260000004200 */
[C---:B------:R-:W-:Y:S08]  /*11190*/  HMMA.16816.F32 R96, R68.reuse, R92, R40 ;  /* 0x0000005c4460723c */ /* 0x040ff00000001828 */
[C---:B------:R-:W-:Y:S08]  /*111a0*/  HMMA.16816.F32 R120, R68.reuse, R116, R16 ;  /* 0x000000744478723c */ /* 0x040ff00000001810 */
[C---:B------:R-:W-:Y:S08]  /*111b0*/  HMMA.16816.F32 R104, R68.reuse, R100, R32 ;  /* 0x000000644468723c */ /* 0x040ff00000001820 */
[C---:B------:R-:W-:Y:S08]  /*111c0*/  HMMA.16816.F32 R124, R68.reuse, R126, R12 ;  /* 0x0000007e447c723c */ /* 0x040ff0000000180c */
[C---:B-1----:R-:W-:Y:S08]  /*111d0*/  HMMA.16816.F32 R88, R68.reuse, R84, R48 ;  /* 0x000000544458723c */ /* 0x042ff00000001830 */
        /* <DEDUP_REMOVED lines=8> */
[C---:B----4-:R-:W-:Y:S08]  /*11260*/  HMMA.16816.F32 R72, R68.reuse, R156, R64 ;  /* 0x0000009c4448723c */ /* 0x050ff00000001840 */
[----:B------:R-:W-:Y:S01]  /*11270*/  HMMA.16816.F32 R68, R68, R158, R4 ;  /* 0x0000009e4444723c */ /* 0x000fe20000001804 */
[----:B------:R-:W-:-:S04]  /*11280*/  NOP ;  /* 0x0000000000007918 */ /* 0x000fc80000000000 */
[----:B------:R-:W-:-:S15]  /*11290*/  @P2 BRA `(.L_x_6110) ;  /* 0x0000000000042947 */ /* 0x000fde0003800000 */
.L_x_6101:
[----:B------:R-:W-:-:S07]  /*112a0*/  IADD3 R236, PT, PT, R187, -0x1, RZ ;  /* 0xffffffffbbec7810 */ /* 0x000fce0007ffe0ff */
.L_x_6110:
[----:B------:R-:W-:Y:S05]  /*112b0*/  BSYNC B2 ;  /* 0x0000000000027941 */ /* 0x000fea0003800000 */
.L_x_6100:
        /* <DEDUP_REMOVED lines=8> */
[C---:B------:R-:W-:Y:S01]  /*11340*/  LOP3.LUT R239, R237.reuse, 0x40, R135, 0xfe, !PT ;  /* 0x00000040edef7812 */ /* 0x040fe200078efe87 */
[----:B------:R-:W-:Y:S01]  /*11350*/  VIADD R236, R236, 0x1 ;  /* 0x00000001ecec7836 */ /* 0x000fe20000000000 */
[----:B------:R-:W-:Y:S01]  /*11360*/  IADD3 R238, PT, PT, R192, -0x39, -R237 ;  /* 0xffffffc7c0ee7810 */ /* 0x000fe20007ffe8ed */
[----:B------:R-:W-:Y:S01]  /*11370*/  VIADD R237, R237, 0x80 ;  /* 0x00000080eded7836 */ /* 0x000fe20000000000 */
[----:B------:R-:W-:-:S13]  /*11380*/  ISETP.NE.AND.EX P3, PT, R247, RZ, PT, P3 ;  /* 0x000000fff700720c */ /* 0x000fda0003f65330 */
.L_x_6118:
        /* <DEDUP_REMOVED lines=18> */
[----:B------:R-:W-:Y:S03]  /*114b0*/  IABS R10, R237 ;  /* 0x000000ed000a7213 */ /* 0x000fe60000000000 */
[----:B------:R-:W-:Y:S02]  /*114c0*/  IABS R7, R6 ;  /* 0x0000000600077213 */ /* 0x000fe40000000000 */
[-C--:B--2---:R-:W-:Y:S02]  /*114d0*/  IABS R11, R8.reuse ;  /* 0x00000008000b7213 */ /* 0x084fe40000000000 */
[-C--:B------:R-:W-:Y:S02]  /*114e0*/  IABS R9, R8.reuse ;  /* 0x0000000800097213 */ /* 0x080fe40000000000 */
[----:B------:R-:W1:Y:S01]  /*114f0*/  I2F.RP R12, R11 ;  /* 0x0000000b000c7306 */ /* 0x000e620000209400 */
[-C--:B------:R-:W-:Y:S02]  /*11500*/  LOP3.LUT R6, R6, R8.reuse, RZ, 0x3c, !PT ;  /* 0x0000000806067212 */ /* 0x080fe400078e3cff */
[----:B------:R-:W-:Y:S02]  /*11510*/  IADD3 R9, PT, PT, RZ, -R9, RZ ;  /* 0x80000009ff097210 */ /* 0x000fe40007ffe0ff */
[----:B------:R-:W-:Y:S02]  /*11520*/  ISETP.GE.AND P0, PT, R6, RZ, PT ;  /* 0x000000ff0600720c */ /* 0x000fe40003f06270 */
[----:B------:R-:W-:Y:S03]  /*11530*/  LOP3.LUT R6, RZ, R8, RZ, 0x33, !PT ;  /* 0x00000008ff067212 */ /* 0x000fe600078e33ff */
[----:B-1----:R-:W1:Y:S02]  /*11540*/  MUFU.RCP R12, R12 ;  /* 0x0000000c000c7308 */ /* 0x002e640000001000 */
[----:B-1----:R-:W-:Y:S08]  /*11550*/  VIADD R12, R12, 0xffffffe ;  /* 0x0ffffffe0c0c7836 */ /* 0x002ff00000000000 */
[----:B------:R-:W1:Y:S02]  /*11560*/  F2I.FTZ.U32.TRUNC.NTZ R13, R12 ;  /* 0x0000000c000d7305 */ /* 0x000e64000021f000 */
[--C-:B-1----:R-:W-:Y:S02]  /*11570*/  IMAD.MOV R14, RZ, RZ, -R13.reuse ;  /* 0x000000ffff0e7224 */ /* 0x102fe400078e0a0d */
[----:B------:R-:W-:Y:S02]  /*11580*/  IMAD.MOV.U32 R12, RZ, RZ, RZ ;  /* 0x000000ffff0c7224 */ /* 0x000fe400078e00ff */
[----:B------:R-:W-:Y:S04]  /*11590*/  IMAD R14, R14, R11, RZ ;  /* 0x0000000b0e0e7224 */ /* 0x000fe800078e02ff */
[----:B------:R-:W-:Y:S06]  /*115a0*/  IMAD.HI.U32 R13, R13, R14, R12 ;  /* 0x0000000e0d0d7227 */ /* 0x000fec00078e000c */
        /* <DEDUP_REMOVED lines=21> */
[CC--:B------:R-:W-:Y:S01]  /*11700*/  LEA R10, P1, R7.reuse, R244.reuse, 0x2 ;  /* 0x000000f4070a7211 */ /* 0x0c0fe200078210ff */
[----:B------:R-:W2:Y:S01]  /*11710*/  LD.E.64 R12, desc[UR4][R2.64+0x40] ;  /* 0x00004004020c7980 */ /* 0x000ea2000c101b00 */
[C---:B------:R-:W-:Y:S02]  /*11720*/  LEA R14, P0, R6.reuse, R244, 0x2 ;  /* 0x000000f4060e7211 */ /* 0x040fe400078010ff */
[-C--:B------:R-:W-:Y:S02]  /*11730*/  LEA.HI.X.SX32 R11, R7, R245.reuse, 0x2, P1 ;  /* 0x000000f5070b7211 */ /* 0x080fe400008f16ff */
[C---:B------:R-:W-:Y:S01]  /*11740*/  LEA.HI.X.SX32 R15, R6.reuse, R245, 0x2, P0 ;  /* 0x000000f5060f7211 */ /* 0x040fe200000f16ff */
[----:B------:R-:W-:Y:S02]  /*11750*/  IMAD.IADD R6, R6, 0x1, -R7 ;  /* 0x0000000106067824 */ /* 0x000fe400078e0a07 */
[----:B------:R-:W3:Y:S02]  /*11760*/  LD.E R10, desc[UR4][R10.64] ;  /* 0x000000040a0a7980 */ /* 0x000ee4000c101900 */
[----:B------:R-:W-:Y:S02]  /*11770*/  IMAD R8, R8, R6, -0x80 ;  /* 0xffffff8008087424 */ /* 0x000fe400078e0206 */
[----:B------:R-:W3:Y:S03]  /*11780*/  LD.E R9, desc[UR4][R14.64] ;  /* 0x000000040e097980 */ /* 0x000ee6000c101900 */
[----:B------:R-:W-:Y:S01]  /*11790*/  SHF.R.S32.HI R7, RZ, 0x1f, R8 ;  /* 0x0000001fff077819 */ /* 0x000fe20000011408 */
[----:B------:R-:W4:Y:S01]  /*117a0*/  LD.E.64 R14, desc[UR4][R2.64+0x28] ;  /* 0x00002804020e7980 */ /* 0x000f22000c101b00 */
[-C--:B--2---:R-:W-:Y:S02]  /*117b0*/  IMAD R6, R13, R8.reuse, RZ ;  /* 0x000000080d067224 */ /* 0x084fe400078e02ff */
[C---:B------:R-:W-:Y:S04]  /*117c0*/  IMAD.WIDE.U32 R16, R12.reuse, R8, RZ ;  /* 0x000000080c107225 */ /* 0x040fe800078e00ff */
[----:B------:R-:W-:Y:S05]  /*117d0*/  IMAD R6, R12, R7, R6 ;  /* 0x000000070c067224 */ /* 0x000fea00078e0206 */
[----:B------:R-:W-:Y:S01]  /*117e0*/  IADD3 R17, PT, PT, R17, R6, RZ ;  /* 0x0000000611117210 */ /* 0x000fe20007ffe0ff */
[----:B---3--:R-:W-:Y:S05]  /*117f0*/  IMAD.IADD R9, R10, 0x1, -R9 ;  /* 0x000000010a097824 */ /* 0x008fea00078e0a09 */
[----:B------:R-:W-:Y:S01]  /*11800*/  SHF.R.S32.HI R7, RZ, 0x1f, R9 ;  /* 0x0000001fff077819 */ /* 0x000fe20000011409 */
[----:B----4-:R-:W-:Y:S02]  /*11810*/  IMAD R6, R15, R9, RZ ;  /* 0x000000090f067224 */ /* 0x010fe400078e02ff */
[----:B------:R-:W-:Y:S04]  /*11820*/  IMAD.WIDE.U32 R16, R9, R14, R16 ;  /* 0x0000000e09107225 */ /* 0x000fe800078e0010 */
[----:B------:R-:W-:Y:S01]  /*11830*/  IMAD R6, R14, R7, R6 ;  /* 0x000000070e067224 */ /* 0x000fe200078e0206 */
[C---:B------:R-:W-:Y:S03]  /*11840*/  LEA R231, P0, R16.reuse, R5, 0x1 ;  /* 0x0000000510e77211 */ /* 0x040fe600078008ff */
[----:B------:R-:W-:Y:S05]  /*11850*/  IMAD.IADD R6, R17, 0x1, R6 ;  /* 0x0000000111067824 */ /* 0x000fea00078e0206 */
[----:B------:R-:W-:Y:S02]  /*11860*/  LEA.HI.X R230, R16, R4, R6, 0x1, P0 ;  /* 0x0000000410e67211 */ /* 0x000fe400000f0c06 */
.L_x_6113:
[----:B------:R-:W-:Y:S05]  /*11870*/  BSYNC.RECONVERGENT B0 ;  /* 0x0000000000007941 */ /* 0x000fea0003800200 */
.L_x_6112:
        /* <DEDUP_REMOVED lines=14> */
[-C--:B------:R-:W-:Y:S01]  /*11960*/  @!P4 MOV R10, R231.reuse ;  /* 0x000000e7000ac202 */ /* 0x080fe20000000f00 */
[----:B-1----:R-:W-:Y:S01]  /*11970*/  ULEA UR6, UR6, UR7, 0x18 ;  /* 0x0000000706067291 */ /* 0x002fe2000f8ec0ff */
[-C--:B------:R-:W-:Y:S02]  /*11980*/  @!P4 MOV R11, R230.reuse ;  /* 0x000000e6000bc202 */ /* 0x080fe40000000f00 */
[----:B------:R-:W-:Y:S02]  /*11990*/  IADD3 R8, P0, PT, R5, R231, RZ ;  /* 0x000000e705087210 */ /* 0x000fe40007f1e0ff */
[----:B------:R-:W-:Y:S02]  /*119a0*/  SHF.L.U32 R215, R209, 0x6, RZ ;  /* 0x00000006d1d77819 */ /* 0x000fe400000006ff */
[----:B------:R-:W-:Y:S02]  /*119b0*/  MOV R212, UR6 ;  /* 0x0000000600d47c02 */ /* 0x000fe40008000f00 */
[----:B------:R-:W-:Y:S02]  /*119c0*/  IADD3.X R9, PT, PT, R6, R230, RZ, P0, !PT ;  /* 0x000000e606097210 */ /* 0x000fe400007fe4ff */
[----:B------:R-:W-:Y:S02]  /*119d0*/  LEA R243, R243, R212, 0x1 ;  /* 0x000000d4f3f37211 */ /* 0x000fe400078e08ff */
[----:B------:R-:W-:Y:S02]  /*119e0*/  IADD3 R12, P0, PT, R8, R5, RZ ;  /* 0x00000005080c7210 */ /* 0x000fe40007f1e0ff */
[----:B------:R-:W-:Y:S01]  /*119f0*/  LOP3.LUT R4, R215, 0x1c0, RZ, 0xc0, !PT ;  /* 0x000001c0d7047812 */ /* 0x000fe200078ec0ff */
[----:B------:R-:W-:Y:S01]  /*11a00*/  @!PT LDS RZ, [RZ] ;  /* 0x00000000fffff984 */ /* 0x000fe20000000800 */
[----:B------:R-:W-:Y:S01]  /*11a10*/  @!PT LDS RZ, [RZ] ;  /* 0x00000000fffff984 */ /* 0x000fe20000000800 */
[----:B------:R-:W-:Y:S01]  /*11a20*/  @!PT LDS RZ, [RZ] ;  /* 0x00000000fffff984 */ /* 0x000fe20000000800 */
[----:B------:R1:W-:Y:S01]  /*11a30*/  @!P4 LDGSTS.E.BYPASS.LTC128B.128 [R243+0xc000], desc[UR4][R10.64] ;  /* 0x0c0000000af3cfae */ /* 0x0003e2000b981a04 */
[----:B------:R-:W-:Y:S02]  /*11a40*/  IADD3.X R13, PT, PT, R9, R6, RZ, P0, !PT ;  /* 0x00000006090d7210 */ /* 0x000fe400007fe4ff */
[--C-:B------:R-:W-:Y:S03]  /*11a50*/  LOP3.LUT R4, R4, 0x8, R209.reuse, 0xf8, !PT ;  /* 0x0000000804047812 */ /* 0x100fe600078ef8d1 */
[----:B------:R-:W-:Y:S01]  /*11a60*/  @P4 STS.128 [R243+0xc000], RZ ;  /* 0x00c000fff3004388 */ /* 0x000fe20000000c00 */
[----:B------:R-:W-:Y:S02]  /*11a70*/  LOP3.LUT R182, R215, 0x400, RZ, 0xc0, !PT ;  /* 0x00000400d7b67812 */ /* 0x000fe400078ec0ff */
[----:B------:R-:W-:Y:S02]  /*11a80*/  LOP3.LUT R4, R4, R208, RZ, 0x3c, !PT ;  /* 0x000000d004047212 */ /* 0x000fe400078e3cff */
[----:B------:R-:W-:Y:S02]  /*11a90*/  SHF.R.U32.HI R210, RZ, 0x1, R209 ;  /* 0x00000001ffd27819 */ /* 0x000fe400000116d1 */
[----:B------:R-:W-:Y:S02]  /*11aa0*/  LEA R182, R4, R182, 0x1 ;  /* 0x000000b604b67211 */ /* 0x000fe400078e08ff */
[----:B------:R-:W-:Y:S02]  /*11ab0*/  SHF.L.U32 R211, R209, 0x5, RZ ;  /* 0x00000005d1d37819 */ /* 0x000fe400000006ff */
[----:B------:R-:W-:Y:S02]  /*11ac0*/  LOP3.LUT R214, R210, 0x8, RZ, 0xc0, !PT ;  /* 0x00000008d2d67812 */ /* 0x000fe400078ec0ff */
[----:B------:R-:W-:Y:S02]  /*11ad0*/  LOP3.LUT R211, R211, 0x7c00, RZ, 0xc0, !PT ;  /* 0x00007c00d3d37812 */ /* 0x000fe400078ec0ff */
[--C-:B------:R-:W-:Y:S02]  /*11ae0*/  LOP3.LUT R214, R214, 0x1c0, R215.reuse, 0xf8, !PT ;  /* 0x000001c0d6d67812 */ /* 0x100fe400078ef8d7 */
[----:B------:R-:W-:Y:S02]  /*11af0*/  LOP3.LUT R183, R211, 0x200, R215, 0xf8, !PT ;  /* 0x00000200d3b77812 */ /* 0x000fe400078ef8d7 */
[----:B------:R-:W-:Y:S02]  /*11b00*/  LOP3.LUT R214, R214, R208, RZ, 0x3c, !PT ;  /* 0x000000d0d6d67212 */ /* 0x000fe400078e3cff */
[----:B------:R-:W-:Y:S02]  /*11b10*/  IADD3 R182, PT, PT, R212, R182, RZ ;  /* 0x000000b6d4b67210 */ /* 0x000fe40007ffe0ff */
[----:B-1----:R-:W-:Y:S02]  /*11b20*/  @!P1 MOV R10, R231 ;  /* 0x000000e7000a9202 */ /* 0x002fe40000000f00 */
[----:B------:R-:W-:Y:S02]  /*11b30*/  @!P1 MOV R11, R230 ;  /* 0x000000e6000b9202 */ /* 0x000fe40000000f00 */
[----:B------:R-:W-:Y:S02]  /*11b40*/  LOP3.LUT R183, R183, R214, RZ, 0xfc, !PT ;  /* 0x000000d6b7b77212 */ /* 0x000fe400078efcff */
[----:B------:R-:W-:Y:S01]  /*11b50*/  MOV R213, 0x20 ;  /* 0x0000002000d57802 */ /* 0x000fe20000000f00 */
[----:B------:R-:W-:Y:S01]  /*11b60*/  @!PT LDS RZ, [RZ] ;  /* 0x00000000fffff984 */ /* 0x000fe20000000800 */
[----:B------:R-:W-:Y:S01]  /*11b70*/  @!PT LDS RZ, [RZ] ;  /* 0x00000000fffff984 */ /* 0x000fe20000000800 */
[----:B------:R-:W-:Y:S01]  /*11b80*/  @!PT LDS RZ, [RZ] ;  /* 0x00000000fffff984 */ /* 0x000fe20000000800 */
[----:B------:R1:W-:Y:S01]  /*11b90*/  @!P1 LDGSTS.E.BYPASS.LTC128B.128 [R243+0x10000], desc[UR4][R10.64+0x80] ;  /* 0x100000800af39fae */ /* 0x0003e2000b981a04 */
[----:B------:R-:W-:Y:S02]  /*11ba0*/  LEA R183, R183, R212, 0x1 ;  /* 0x000000d4b7b77211 */ /* 0x000fe400078e08ff */
[----:B------:R-:W-:Y:S03]  /*11bb0*/  MOV R133, 0x40 ;  /* 0x0000004000857802 */ /* 0x000fe60000000f00 */
[----:B------:R-:W-:Y:S01]  /*11bc0*/  @P1 STS.128 [R243+0x10000], RZ ;  /* 0x010000fff3001388 */ /* 0x000fe20000000c00 */
[----:B------:R-:W-:Y:S02]  /*11bd0*/  LOP3.LUT P2, RZ, R209, 0x4, RZ, 0xc0, !PT ;  /* 0x00000004d1ff7812 */ /* 0x000fe4000784c0ff */
[----:B------:R-:W-:Y:S03]  /*11be0*/  IADD3 R236, PT, PT, R236, -0x1, RZ ;  /* 0xffffffffecec7810 */ /* 0x000fe60007ffe0ff */
[----:B------:R-:W-:Y:S01]  /*11bf0*/  @!PT LDS RZ, [RZ] ;  /* 0x00000000fffff984 */ /* 0x000fe20000000800 */
[----:B------:R-:W-:Y:S01]  /*11c00*/  @!PT LDS RZ, [RZ] ;  /* 0x00000000fffff984 */ /* 0x000fe20000000800 */
[----:B------:R-:W-:Y:S01]  /*11c10*/  @!PT LDS RZ, [RZ] ;  /* 0x00000000fffff984 */ /* 0x000fe20000000800 */
[----:B------:R-:W-:Y:S01]  /*11c20*/  @!P4 LDGSTS.E.BYPASS.LTC128B.128 [R243+0xc800], desc[UR4][R8.64] ;  /* 0x0c80000008f3cfae */ /* 0x000fe2000b981a04 */
[----:B------:R-:W-:Y:S05]  /*11c30*/  SEL R133, R133, 0xffffffc0, !P2 ;  /* 0xffffffc085857807 */ /* 0x000fea0005000000 */
[----:B------:R-:W-:Y:S01]  /*11c40*/  @P4 STS.128 [R243+0xc800], RZ ;  /* 0x00c800fff3004388 */ /* 0x000fe20000000c00 */
[----:B------:R-:W-:Y:S02]  /*11c50*/  IADD3 R180, PT, PT, R183, R133, RZ ;  /* 0x00000085b7b47210 */ /* 0x000fe40007ffe0ff */
[----:B------:R-:W-:Y:S03]  /*11c60*/  IADD3 R135, PT, PT, R133, R182, RZ ;  /* 0x000000b685877210 */ /* 0x000fe60007ffe0ff */
        /* <DEDUP_REMOVED lines=21> */
[-C--:B--2---:R-:W-:Y:S05]  /*11dc0*/  IADD3 R8, P0, PT, R10, R5.reuse, RZ ;  /* 0x000000050a087210 */ /* 0x084fea0007f1e0ff */
        /* <DEDUP_REMOVED lines=17> */
[-C--:B-1----:R-:W-:Y:S04]  /*11ee0*/  IADD3 R10, P0, PT, R8, R5.reuse, RZ ;  /* 0x00000005080a7210 */ /* 0x082fe80007f1e0ff */
[-C--:B------:R-:W-:Y:S05]  /*11ef0*/  IADD3.X R11, PT, PT, R9, R6.reuse, RZ, P0, !PT ;  /* 0x00000006090b7210 */ /* 0x080fea00007fe4ff */
[----:B------:R-:W-:Y:S01]  /*11f00*/  @!PT LDS RZ, [RZ] ;  /* 0x00000000fffff984 */ /* 0x000fe20000000800 */
[----:B------:R-:W-:Y:S01]  /*11f10*/  @!PT LDS RZ, [RZ] ;  /* 0x00000000fffff984 */ /* 0x000fe20000000800 */
[----:B------:R-:W-:Y:S01]  /*11f20*/  @!PT LDS RZ, [RZ] ;  /* 0x00000000fffff984 */ /* 0x000fe20000000800 */
[----:B------:R-:W-:Y:S06]  /*11f30*/  @!P4 LDGSTS.E.BYPASS.LTC128B.128 [R243+0xe800], desc[UR4][R10.64] ;  /* 0x0e8000000af3cfae */ /* 0x000fec000b981a04 */
[----:B------:R-:W-:Y:S01]  /*11f40*/  @P4 STS.128 [R243+0xe800], RZ ;  /* 0x00e800fff3004388 */ /* 0x000fe20000000c00 */
[-C--:B--2---:R-:W-:Y:S05]  /*11f50*/  IADD3 R8, P0, PT, R10, R5.reuse, RZ ;  /* 0x000000050a087210 */ /* 0x084fea0007f1e0ff */
[----:B------:R-:W-:Y:S01]  /*11f60*/  @!PT LDS RZ, [RZ] ;  /* 0x00000000fffff984 */ /* 0x000fe20000000800 */
[----:B------:R-:W-:Y:S01]  /*11f70*/  @!PT LDS RZ, [RZ] ;  /* 0x00000000fffff984 */ /* 0x000fe20000000800 */
[----:B------:R-:W-:Y:S01]  /*11f80*/  @!PT LDS RZ, [RZ] ;  /* 0x00000000fffff984 */ /* 0x000fe20000000800 */
[----:B------:R-:W-:Y:S01]  /*11f90*/  @!P1 LDGSTS.E.BYPASS.LTC128B.128 [R243+0x12800], desc[UR4][R10.64+0x80] ;  /* 0x128000800af39fae */ /* 0x000fe2000b981a04 */
[-C--:B------:R-:W-:Y:S05]  /*11fa0*/  IADD3.X R9, PT, PT, R11, R6.reuse, RZ, P0, !PT ;  /* 0x000000060b097210 */ /* 0x080fea00007fe4ff */
[----:B------:R-:W-:Y:S01]  /*11fb0*/  @P1 STS.128 [R243+0x12800], RZ ;  /* 0x012800fff3001388 */ /* 0x000fe20000000c00 */
[----:B------:R-:W-:Y:S05]  /*11fc0*/  IADD3 R4, P0, PT, R8, R5, RZ ;  /* 0x0000000508047210 */ /* 0x000fea0007f1e0ff */
[----:B------:R-:W-:Y:S01]  /*11fd0*/  @!PT LDS RZ, [RZ] ;  /* 0x00000000fffff984 */ /* 0x000fe20000000800 */
[----:B------:R-:W-:Y:S01]  /*11fe0*/  @!PT LDS RZ, [RZ] ;  /* 0x00000000fffff984 */ /* 0x000fe20000000800 */
[----:B------:R-:W-:Y:S01]  /*11ff0*/  @!PT LDS RZ, [RZ] ;  /* 0x00000000fffff984 */ /* 0x000fe20000000800 */
[----:B------:R-:W-:Y:S01]  /*12000*/  @!P4 LDGSTS.E.BYPASS.LTC128B.128 [R243+0xf000], desc[UR4][R8.64] ;  /* 0x0f00000008f3cfae */ /* 0x000fe2000b981a04 */
[----:B------:R-:W-:Y:S02]  /*12010*/  IADD3.X R5, PT, PT, R9, R6, RZ, P0, !PT ;  /* 0x0000000609057210 */ /* 0x000fe400007fe4ff */
[----:B------:R-:W-:Y:S03]  /*12020*/  LOP3.LUT P0, RZ, R209, 0x2, RZ, 0xc0, !PT ;  /* 0x00000002d1ff7812 */ /* 0x000fe6000780c0ff */
[----:B------:R-:W-:Y:S01]  /*12030*/  @P4 STS.128 [R243+0xf000], RZ ;  /* 0x00f000fff3004388 */ /* 0x000fe20000000c00 */
[----:B------:R-:W-:Y:S05]  /*12040*/  SEL R213, R213, 0xffffffe0, !P0 ;  /* 0xffffffe0d5d57807 */ /* 0x000fea0004000000 */
[----:B------:R-:W-:Y:S01]  /*12050*/  @!PT LDS RZ, [RZ] ;  /* 0x00000000fffff984 */ /* 0x000fe20000000800 */
[----:B------:R-:W-:Y:S01]  /*12060*/  @!PT LDS RZ, [RZ] ;  /* 0x00000000fffff984 */ /* 0x000fe20000000800 */
[----:B------:R-:W-:Y:S01]  /*12070*/  @!PT LDS RZ, [RZ] ;  /* 0x00000000fffff984 */ /* 0x000fe20000000800 */
[----:B------:R1:W-:Y:S01]  /*12080*/  @!P1 LDGSTS.E.BYPASS.LTC128B.128 [R243+0x13000], desc[UR4][R8.64+0x80] ;  /* 0x1300008008f39fae */ /* 0x0003e2000b981a04 */
[----:B------:R-:W-:Y:S02]  /*12090*/  ISETP.GT.AND P0, PT, R236, R226, PT ;  /* 0x000000e2ec00720c */ /* 0x000fe40003f04270 */
[----:B------:R-:W-:Y:S03]  /*120a0*/  IADD3 R181, PT, PT, R183, R213, RZ ;  /* 0x000000d5b7b57210 */ /* 0x000fe60007ffe0ff */
[----:B------:R-:W-:Y:S01]  /*120b0*/  @P1 STS.128 [R243+0x13000], RZ ;  /* 0x013000fff3001388 */ /* 0x000fe20000000c00 */
[C---:B------:R-:W-:Y:S02]  /*120c0*/  IADD3 R134, PT, PT, R213.reuse, R182, RZ ;  /* 0x000000b6d5867210 */ /* 0x040fe40007ffe0ff */
        /* <DEDUP_REMOVED lines=10> */
[----:B------:R2:W-:Y:S06]  /*12170*/  @!P1 LDGSTS.E.BYPASS.LTC128B.128 [R243+0x13800], desc[UR4][R4.64+0x80] ;  /* 0x1380008004f39fae */ /* 0x0005ec000b981a04 */
[----:B------:R-:W-:Y:S06]  /*12180*/  @P1 STS.128 [R243+0x13800], RZ ;  /* 0x013800fff3001388 */ /* 0x000fec0000000c00 */
[----:B------:R-:W-:Y:S06]  /*12190*/  LDSM.16.M88.4 R64, [R183] ;  /* 0x00000000b740783b */ /* 0x000fec0000000200 */
[----:B-1----:R-:W2:Y:S06]  /*121a0*/  LDSM.16.M88.4 R8, [R182+0x4000] ;  /* 0x00400000b608783b */ /* 0x002eac0000000200 */
        /* <DEDUP_REMOVED lines=78> */
[C---:B--2---:R-:W-:Y:S08]  /*12690*/  HMMA.16816.F32 R36, R164.reuse, R136, R36 ;  /* 0x00000088a424723c */ /* 0x044ff00000001824 */
[C---:B------:R-:W-:Y:S01]  /*126a0*/  HMMA.16816.F32 R40, R164.reuse, R138, R40 ;  /* 0x0000008aa428723c */ /* 0x040fe20000001828 */
[----:B------:R-:W2:Y:S06]  /*126b0*/  LDSM.16.M88.4 R136, [R200] ;  /* 0x00000000c888783b */ /* 0x000eac0000000200 */
[----:B------:R-:W-:Y:S01]  /*126c0*/  LDSM.16.M88.4 R200, [R200+0x2000] ;  /* 0x00200000c8c8783b */ /* 0x000fe20000000200 */
        /* <DEDUP_REMOVED lines=30> */
[----:B------:R-:W4:Y:S07]  /*128b0*/  LDSM.16.M88.4 R140, [R182+0x9800] ;  /* 0x00980000b68c783b */ /* 0x000f2e0000000200 */
        /* <DEDUP_REMOVED lines=71> */
[-C--:B------:R-:W-:Y:S01]  /*12d30*/  FMUL.FTZ R7, R7, R229.reuse ;  /* 0x000000e507077220 */ /* 0x080fe20000410000 */
[----:B------:R-:W1:Y:S01]  /*12d40*/  MUFU.TANH R134, R4 ;  /* 0x0000000400867308 */ /* 0x000e620000002400 */
[C---:B------:R-:W-:Y:S03]  /*12d50*/  HMMA.16816.F32 R16, R200.reuse, R138, R16 ;  /* 0x0000008ac810723c */ /* 0x040fe60000001810 */
[-C--:B------:R-:W-:Y:S01]  /*12d60*/  FMUL.FTZ R8, R8, R229.reuse ;  /* 0x000000e508087220 */ /* 0x080fe20000410000 */
[-C--:B------:R-:W-:Y:S01]  /*12d70*/  FMUL.FTZ R9, R9, R229.reuse ;  /* 0x000000e509097220 */ /* 0x080fe20000410000 */
[-C--:B------:R-:W-:Y:S01]  /*12d80*/  FMUL.FTZ R10, R10, R229.reuse ;  /* 0x000000e50a0a7220 */ /* 0x080fe20000410000 */
[-C--:B------:R-:W-:Y:S03]  /*12d90*/  FMUL.FTZ R11, R11, R229.reuse ;  /* 0x000000e50b0b7220 */ /* 0x080fe60000410000 */
[----:B------:R-:W2:Y:S02]  /*12da0*/  MUFU.TANH R135, R5 ;  /* 0x0000000500877308 */ /* 0x000ea40000002400 */
[-C--:B------:R-:W-:Y:S01]  /*12db0*/  FMUL.FTZ R12, R12, R229.reuse ;  /* 0x000000e50c0c7220 */ /* 0x080fe20000410000 */
[-C--:B------:R-:W-:Y:S01]  /*12dc0*/  FMUL.FTZ R13, R13, R229.reuse ;  /* 0x000000e50d0d7220 */ /* 0x080fe20000410000 */
[-C--:B------:R-:W-:Y:S01]  /*12dd0*/  FMUL.FTZ R14, R14, R229.reuse ;  /* 0x000000e50e0e7220 */ /* 0x080fe20000410000 */
[-C--:B------:R-:W-:Y:S05]  /*12de0*/  FMUL.FTZ R15, R15, R229.reuse ;  /* 0x000000e50f0f7220 */ /* 0x080fea0000410000 */
[----:B------:R-:W3:Y:S01]  /*12df0*/  MUFU.TANH R140, R6 ;  /* 0x00000006008c7308 */ /* 0x000ee20000002400 */
[-C--:B------:R-:W-:Y:S01]  /*12e00*/  FMUL.FTZ R16, R16, R229.reuse ;  /* 0x000000e510107220 */ /* 0x080fe20000410000 */
[-C--:B------:R-:W-:Y:S01]  /*12e10*/  FMUL.FTZ R17, R17, R229.reuse ;  /* 0x000000e511117220 */ /* 0x080fe20000410000 */
[-C--:B------:R-:W-:Y:S01]  /*12e20*/  FMUL.FTZ R18, R18, R229.reuse ;  /* 0x000000e512127220 */ /* 0x080fe20000410000 */
[-C--:B------:R-:W-:Y:S06]  /*12e30*/  FMUL.FTZ R19, R19, R229.reuse ;  /* 0x000000e513137220 */ /* 0x080fec0000410000 */
[----:B------:R4:W1:Y:S10]  /*12e40*/  MUFU.TANH R141, R7 ;  /* 0x00000007008d7308 */ /* 0x0008740000002400 */
[----:B------:R-:W1:Y:S10]  /*12e50*/  MUFU.TANH R136, R8 ;  /* 0x0000000800887308 */ /* 0x000e740000002400 */
[----:B------:R-:W1:Y:S01]  /*12e60*/  MUFU.TANH R137, R9 ;  /* 0x0000000900897308 */ /* 0x000e620000002400 */
[----:B----4-:R-:W4:Y:S09]  /*12e70*/  LDSM.16.M88.4 R4, [R133+0x9000] ;  /* 0x009000008504783b */ /* 0x010f320000000200 */
[----:B------:R-:W1:Y:S10]  /*12e80*/  MUFU.TANH R142, R10 ;  /* 0x0000000a008e7308 */ /* 0x000e740000002400 */
[----:B------:R5:W1:Y:S10]  /*12e90*/  MUFU.TANH R143, R11 ;  /* 0x0000000b008f7308 */ /* 0x000a740000002400 */
[----:B------:R-:W1:Y:S10]  /*12ea0*/  MUFU.TANH R12, R12 ;  /* 0x0000000c000c7308 */ /* 0x000e740000002400 */
[----:B------:R-:W1:Y:S01]  /*12eb0*/  MUFU.TANH R13, R13 ;  /* 0x0000000d000d7308 */ /* 0x000e620000002400 */
[----:B-----5:R-:W5:Y:S09]  /*12ec0*/  LDSM.16.M88.4 R8, [R133+0x9800] ;  /* 0x009800008508783b */ /* 0x020f720000000200 */
[----:B------:R-:W1:Y:S01]  /*12ed0*/  MUFU.TANH R14, R14 ;  /* 0x0000000e000e7308 */ /* 0x000e620000002400 */
[C---:B----4-:R-:W-:Y:S09]  /*12ee0*/  HMMA.16816.F32 R20, R200.reuse, R4, R20 ;  /* 0x00000004c814723c */ /* 0x050ff20000001814 */
[----:B------:R-:W4:Y:S01]  /*12ef0*/  MUFU.TANH R15, R15 ;  /* 0x0000000f000f7308 */ /* 0x000f220000002400 */
[C---:B------:R-:W-:Y:S01]  /*12f00*/  HMMA.16816.F32 R24, R200.reuse, R6, R24 ;  /* 0x00000006c818723c */ /* 0x040fe20000001818 */
[----:B------:R-:W2:Y:S08]  /*12f10*/  LDSM.16.M88.4 R4, [R133+0xa000] ;  /* 0x00a000008504783b */ /* 0x000eb00000000200 */
        /* <DEDUP_REMOVED lines=19> */
[-C--:B------:R-:W-:Y:S04]  /*13050*/  FMUL.FTZ R30, R30, R229.reuse ;  /* 0x000000e51e1e7220 */ /* 0x080fe80000410000 */
[----:B------:R-:W2:Y:S01]  /*13060*/  MUFU.TANH R21, R21 ;  /* 0x0000001500157308 */ /* 0x000ea20000002400 */
[-C--:B------:R-:W-:Y:S01]  /*13070*/  FMUL.FTZ R31, R31, R229.reuse ;  /* 0x000000e51f1f7220 */ /* 0x080fe20000410000 */
[C---:B------:R-:W-:Y:S01]  /*13080*/  HMMA.16816.F32 R40, R200.reuse, R6, R40 ;  /* 0x00000006c828723c */ /* 0x040fe20000001828 */
[----:B------:R-:W3:Y:S02]  /*13090*/  LDSM.16.M88.4 R4, [R133+0xb000] ;  /* 0x00b000008504783b */ /* 0x000ee40000000200 */
        /* <DEDUP_REMOVED lines=14> */
[-C--:B------:R-:W-:Y:S01]  /*13180*/  FMUL.FTZ R43, R43, R229.reuse ;  /* 0x000000e52b2b7220 */ /* 0x080fe20000410000 */
[C---:B-----5:R-:W-:Y:S08]  /*13190*/  HMMA.16816.F32 R44, R200.reuse, R8, R44 ;  /* 0x00000008c82c723c */ /* 0x060ff0000000182c */
[----:B------:R-:W1:Y:S01]  /*131a0*/  MUFU.TANH R25, R25 ;  /* 0x0000001900197308 */ /* 0x000e620000002400 */
[C---:B------:R-:W-:Y:S01]  /*131b0*/  HMMA.16816.F32 R48, R200.reuse, R10, R48 ;  /* 0x0000000ac830723c */ /* 0x040fe20000001830 */
[----:B------:R-:W5:Y:S01]  /*131c0*/  LDSM.16.M88.4 R8, [R133+0xb800] ;  /* 0x00b800008508783b */ /* 0x000f620000000200 */
[----:B------:R-:W-:Y:S07]  /*131d0*/  DEPBAR.LE SB0, 0x0 ;  /* 0x000080000000791a */ /* 0x000fee0000000000 */
[----:B------:R-:W1:Y:S01]  /*131e0*/  MUFU.TANH R26, R26 ;  /* 0x0000001a001a7308 */ /* 0x000e620000002400 */
[----:B------:R-:W-:Y:S01]  /*131f0*/  BAR.SYNC.DEFER_BLOCKING 0x0 ;  /* 0x0000000000007b1d */ /* 0x000fe20000010000 */
[C---:B---3--:R-:W-:Y:S08]  /*13200*/  HMMA.16816.F32 R52, R200.reuse, R4, R52 ;  /* 0x00000004c834723c */ /* 0x048ff00000001834 */
[----:B------:R-:W3:Y:S01]  /*13210*/  MUFU.TANH R27, R27 ;  /* 0x0000001b001b7308 */ /* 0x000ee20000002400 */
[-C--:B------:R-:W-:Y:S01]  /*13220*/  FMUL.FTZ R46, R46, R229.reuse ;  /* 0x000000e52e2e7220 */ /* 0x080fe20000410000 */
[-C--:B------:R-:W-:Y:S01]  /*13230*/  FMUL.FTZ R44, R44, R229.reuse ;  /* 0x000000e52c2c7220 */ /* 0x080fe20000410000 */
[C---:B------:R-:W-:Y:S03]  /*13240*/  HMMA.16816.F32 R56, R200.reuse, R6, R56 ;  /* 0x00000006c838723c */ /* 0x040fe60000001838 */
        /* <DEDUP_REMOVED lines=14> */
[-C--:B----4-:R-:W-:Y:S01]  /*13330*/  FMUL.FTZ R46, R48, R229.reuse ;  /* 0x000000e5302e7220 */ /* 0x090fe20000410000 */
[-C--:B------:R-:W-:Y:S01]  /*13340*/  FMUL.FTZ R58, R58, R229.reuse ;  /* 0x000000e53a3a7220 */ /* 0x080fe20000410000 */
[C---:B-----5:R-:W-:Y:S03]  /*13350*/  HMMA.16816.F32 R60, R200.reuse, R8, R60 ;  /* 0x00000008c83c723c */ /* 0x060fe6000000183c */
[-C--:B------:R-:W-:Y:S04]  /*13360*/  FMUL.FTZ R59, R59, R229.reuse ;  /* 0x000000e53b3b7220 */ /* 0x080fe80000410000 */
[----:B------:R-:W4:Y:S01]  /*13370*/  MUFU.TANH R30, R30 ;  /* 0x0000001e001e7308 */ /* 0x000f220000002400 */
[----:B------:R-:W-:Y:S09]  /*13380*/  HMMA.16816.F32 R64, R200, R10, R64 ;  /* 0x0000000ac840723c */ /* 0x000ff20000001840 */
[----:B------:R-:W1:Y:S02]  /*13390*/  MUFU.TANH R31, R31 ;  /* 0x0000001f001f7308 */ /* 0x000e640000002400 */
[-C--:B------:R-:W-:Y:S01]  /*133a0*/  FMUL.FTZ R6, R60, R229.reuse ;  /* 0x000000e53c067220 */ /* 0x080fe20000410000 */
[-C--:B------:R-:W-:Y:S07]  /*133b0*/  FMUL.FTZ R61, R61, R229.reuse ;  /* 0x000000e53d3d7220 */ /* 0x080fee0000410000 */
        /* <DEDUP_REMOVED lines=39> */
[----:B------:R-:W1:Y:S10]  /*13630*/  MUFU.TANH R4, R4 ;  /* 0x0000000400047308 */ /* 0x000e740000002400 */
        /* <DEDUP_REMOVED lines=19> */
[----:B------:R-:W-:Y:S02]  /*13770*/  IABS R10, R49 ;  /* 0x00000031000a7213 */ /* 0x000fe40000000000 */
[----:B------:R-:W-:Y:S02]  /*13780*/  IABS R7, R9 ;  /* 0x0000000900077213 */ /* 0x000fe40000000000 */
[-C--:B--2---:R-:W-:Y:S02]  /*13790*/  IABS R47, R51.reuse ;  /* 0x00000033002f7213 */ /* 0x084fe40000000000 */
[-C--:B------:R-:W-:Y:S02]  /*137a0*/  IABS R11, R51.reuse ;  /* 0x00000033000b7213 */ /* 0x080fe40000000000 */
[----:B------:R-:W1:Y:S01]  /*137b0*/  I2F.RP R52, R47 ;  /* 0x0000002f00347306 */ /* 0x000e620000209400 */
[-C--:B------:R-:W-:Y:S02]  /*137c0*/  LOP3.LUT R9, R9, R51.reuse, RZ, 0x3c, !PT ;  /* 0x0000003309097212 */ /* 0x080fe400078e3cff */
[----:B------:R-:W-:Y:S01]  /*137d0*/  IMAD.MOV R11, RZ, RZ, -R11 ;  /* 0x000000ffff0b7224 */ /* 0x000fe200078e0a0b */
[----:B------:R-:W-:Y:S06]  /*137e0*/  LOP3.LUT R49, R49, R51, RZ, 0x3c, !PT ;  /* 0x0000003331317212 */ /* 0x000fec00078e3cff */
[----:B-1----:R-:W1:Y:S02]  /*137f0*/  MUFU.RCP R52, R52 ;  /* 0x0000003400347308 */ /* 0x002e640000001000 */
[----:B-1----:R-:W-:Y:S08]  /*13800*/  VIADD R52, R52, 0xffffffe ;  /* 0x0ffffffe34347836 */ /* 0x002ff00000000000 */
        /* <DEDUP_REMOVED lines=9> */
[C---:B------:R-:W-:Y:S01]  /*138a0*/  ISETP.GT.U32.AND P6, PT, R47.reuse, R10, PT ;  /* 0x0000000a2f00720c */ /* 0x040fe20003fc4070 */
        /* <DEDUP_REMOVED lines=17> */
[C---:B------:R-:W-:Y:S02]  /*139c0*/  LEA R54, P5, R48.reuse, R244, 0x2 ;  /* 0x000000f430367211 */ /* 0x040fe400078a10ff */
[----:B------:R-:W-:Y:S02]  /*139d0*/  SEL R50, R7, R50, !P6 ;  /* 0x0000003207327207 */ /* 0x000fe40007000000 */
[-C--:B------:R-:W-:Y:S02]  /*139e0*/  LEA.HI.X.SX32 R55, R48, R245.reuse, 0x2, P5 ;  /* 0x000000f530377211 */ /* 0x080fe400028f16ff */
[C---:B------:R-:W-:Y:S01]  /*139f0*/  LEA R10, P0, R50.reuse, R244, 0x2 ;  /* 0x000000f4320a7211 */ /* 0x040fe200078010ff */
[C---:B------:R-:W-:Y:S02]  /*13a00*/  IMAD.IADD R48, R50.reuse, 0x1, -R48 ;  /* 0x0000000132307824 */ /* 0x040fe400078e0a30 */
[----:B------:R-:W3:Y:S01]  /*13a10*/  LD.E R9, desc[UR4][R54.64] ;  /* 0x0000000436097980 */ /* 0x000ee2000c101900 */
[----:B------:R-:W-:Y:S01]  /*13a20*/  LEA.HI.X.SX32 R11, R50, R245, 0x2, P0 ;  /* 0x000000f5320b7211 */ /* 0x000fe200000f16ff */
[----:B------:R-:W-:Y:S04]  /*13a30*/  IMAD R51, R51, R48, -0x80 ;  /* 0xffffff8033337424 */ /* 0x000fe800078e0230 */
[----:B------:R1:W3:Y:S04]  /*13a40*/  LD.E R7, desc[UR4][R10.64] ;  /* 0x000000040a077980 */ /* 0x0002e8000c101900 */
[----:B------:R-:W4:Y:S01]  /*13a50*/  LD.E.64 R54, desc[UR4][R2.64+0x20] ;  /* 0x0000200402367980 */ /* 0x000f22000c101b00 */
[----:B-1----:R-:W-:Y:S01]  /*13a60*/  SHF.R.S32.HI R11, RZ, 0x1f, R51 ;  /* 0x0000001fff0b7819 */ /* 0x002fe20000011433 */
        /* <DEDUP_REMOVED lines=12> */
.L_x_6117:
[----:B------:R-:W-:Y:S05]  /*13b30*/  BSYNC.RECONVERGENT B0 ;  /* 0x0000000000007941 */ /* 0x000fea0003800200 */
.L_x_6116:
[----:B------:R-:W-:Y:S01]  /*13b40*/  @!P4 IMAD.MOV.U32 R229, RZ, RZ, R227 ;  /* 0x000000ffffe5c224 */ /* 0x000fe200078e00e3 */
[----:B-1----:R-:W-:Y:S02]  /*13b50*/  IADD3 R50, P0, PT, R8, R228, RZ ;  /* 0x000000e408327210 */ /* 0x002fe40007f1e0ff */
[----:B------:R-:W-:Y:S02]  /*13b60*/  SHF.L.U64.HI R7, R216, 0x5, R217 ;  /* 0x00000005d8077819 */ /* 0x000fe400000102d9 */
[----:B------:R-:W-:Y:S01]  /*13b70*/  @!PT LDS RZ, [RZ] ;  /* 0x00000000fffff984 */ /* 0x000fe20000000800 */
[----:B------:R-:W-:Y:S01]  /*13b80*/  @!PT LDS RZ, [RZ] ;  /* 0x00000000fffff984 */ /* 0x000fe20000000800 */
[----:B------:R-:W-:Y:S01]  /*13b90*/  @!PT LDS RZ, [RZ] ;  /* 0x00000000fffff984 */ /* 0x000fe20000000800 */
[----:B------:R1:W-:Y:S01]  /*13ba0*/  @!P4 LDGSTS.E.BYPASS.LTC128B.128 [R243+0x4000], desc[UR4][R228.64] ;  /* 0x04000000e4f3cfae */ /* 0x0003e2000b981a04 */
[-C--:B------:R-:W-:Y:S02]  /*13bb0*/  IADD3 R48, P5, PT, R50, R8.reuse, RZ ;  /* 0x0000000832307210 */ /* 0x080fe40007fbe0ff */
[----:B------:R-:W-:Y:S01]  /*13bc0*/  IMAD.X R51, R7, 0x1, R227, P0 ;  /* 0x0000000107337824 */ /* 0x000fe200000e06e3 */
[----:B------:R2:W-:Y:S01]  /*13bd0*/  @P4 STS.128 [R243+0x4000], RZ ;  /* 0x004000fff3004388 */ /* 0x0005e20000000c00 */
[-C--:B------:R-:W-:Y:S02]  /*13be0*/  IADD3 R10, P0, PT, R48, R8.reuse, RZ ;  /* 0x00000008300a7210 */ /* 0x080fe40007f1e0ff */
[--C-:B------:R-:W-:Y:S02]  /*13bf0*/  IMAD.X R49, R51, 0x1, R7.reuse, P5 ;  /* 0x0000000133317824 */ /* 0x100fe400028e0607 */
[-C--:B------:R-:W-:Y:S03]  /*13c00*/  IADD3 R52, P5, PT, R10, R8.reuse, RZ ;  /* 0x000000080a347210 */ /* 0x080fe60007fbe0ff */
[-C--:B------:R-:W-:Y:S05]  /*13c10*/  IADD3.X R11, PT, PT, R49, R7.reuse, RZ, P0, !PT ;  /* 0x00000007310b7210 */ /* 0x080fea00007fe4ff */
        /* <DEDUP_REMOVED lines=43> */
[-C--:B---3--:R-:W-:Y:S03]  /*13ed0*/  IADD3 R48, P5, PT, R50, R8.reuse, RZ ;  /* 0x0000000832307210 */ /* 0x088fe60007fbe0ff */
[----:B------:R2:W-:Y:S01]  /*13ee0*/  @P4 STS.128 [R243+0x6000], RZ ;  /* 0x006000fff3004388 */ /* 0x0005e20000000c00 */
[----:B------:R-:W-:Y:S03]  /*13ef0*/  IADD3.X R49, PT, PT, R51, R7, RZ, P5, !PT ;  /* 0x0000000733317210 */ /* 0x000fe60002ffe4ff */
[----:B------:R-:W-:Y:S01]  /*13f00*/  @!PT LDS RZ, [RZ] ;  /* 0x00000000fffff984 */ /* 0x000fe20000000800 */
[----:B------:R-:W-:Y:S01]  /*13f10*/  @!PT LDS RZ, [RZ] ;  /* 0x00000000fffff984 */ /* 0x000fe20000000800 */
[----:B------:R-:W-:Y:S01]  /*13f20*/  @!PT LDS RZ, [RZ] ;  /* 0x00000000fffff984 */ /* 0x000fe20000000800 */
[----:B------:R2:W-:Y:S01]  /*13f30*/  @!P1 LDGSTS.E.BYPASS.LTC128B.128 [R243+0xa000], desc[UR4][R52.64+0x80] ;  /* 0x0a00008034f39fae */ /* 0x0005e2000b981a04 */
[----:B------:R-:W-:Y:S03]  /*13f40*/  IADD3 R8, P0, PT, R48, R8, RZ ;  /* 0x0000000830087210 */ /* 0x000fe60007f1e0ff */
        /* <DEDUP_REMOVED lines=33> */
.L_x_6115:
[----:B------:R-:W-:Y:S05]  /*14160*/  BSYNC.RECONVERGENT B1 ;  /* 0x0000000000017941 */ /* 0x000fea0003800200 */
.L_x_6114:
[----:B--2---:R-:W-:Y:S01]  /*14170*/  IABS R9, R238 ;  /* 0x000000ee00097213 */ /* 0x004fe20000000000 */
[C---:B------:R-:W-:Y:S02]  /*14180*/  VIADD R7, R238.reuse, 0x40 ;  /* 0x00000040ee077836 */ /* 0x040fe40000000000 */
[C---:B------:R-:W-:Y:S01]  /*14190*/  VIADD R8, R238.reuse, 0x41 ;  /* 0x00000041ee087836 */ /* 0x040fe20000000000 */
[----:B------:R-:W-:Y:S01]  /*141a0*/  I2FP.F32.S32 R9, R9 ;  /* 0x0000000900097245 */ /* 0x000fe20000201400 */
[C---:B------:R-:W-:Y:S01]  /*141b0*/  VIADD R10, R239.reuse, 0xffffffc0 ;  /* 0xffffffc0ef0a7836 */ /* 0x040fe20000000000 */
[----:B------:R-:W-:Y:S01]  /*141c0*/  IABS R7, R7 ;  /* 0x0000000700077213 */ /* 0x000fe20000000000 */
[----:B------:R-:W-:Y:S01]  /*141d0*/  VIADD R11, R238, 0x39 ;  /* 0x00000039ee0b7836 */ /* 0x000fe20000000000 */
[----:B------:R-:W-:Y:S01]  /*141e0*/  IABS R8, R8 ;  /* 0x0000000800087213 */ /* 0x000fe20000000000 */
[CC--:B-1----:R-:W-:Y:S01]  /*141f0*/  FFMA.FTZ R39, -R240.reuse, R9.reuse, R39 ;  /* 0x00000009f0277223 */ /* 0x0c2fe20000010127 */
[----:B------:R-:W-:Y:S01]  /*14200*/  FFMA.FTZ R33, -R240, R9, R33 ;  /* 0x00000009f0217223 */ /* 0x000fe20000010121 */
[----:B------:R-:W-:Y:S01]  /*14210*/  VIADD R9, R238, 0x31 ;  /* 0x00000031ee097836 */ /* 0x000fe20000000000 */
[----:B------:R-:W-:Y:S01]  /*14220*/  I2FP.F32.S32 R7, R7 ;  /* 0x0000000700077245 */ /* 0x000fe20000201400 */
[C---:B------:R-:W-:Y:S01]  /*14230*/  VIADD R54, R239.reuse, 0x1 ;  /* 0x00000001ef367836 */ /* 0x040fe20000000000 */
[----:B------:R-:W-:Y:S01]  /*14240*/  I2FP.F32.S32 R8, R8 ;  /* 0x0000000800087245 */ /* 0x000fe20000201400 */
[C---:B------:R-:W-:Y:S01]  /*14250*/  VIADD R138, R239.reuse, 0xffffffc1 ;  /* 0xffffffc1ef8a7836 */ /* 0x040fe20000000000 */
[----:B------:R-:W-:Y:S01]  /*14260*/  IABS R9, R9 ;  /* 0x0000000900097213 */ /* 0x000fe20000000000 */
[----:B------:R-:W-:Y:S01]  /*14270*/  FFMA.FTZ R141, -R240, R7, R141 ;  /* 0x00000007f08d7223 */ /* 0x000fe2000001018d */
[----:B------:R-:W-:Y:S01]  /*14280*/  VIADD R7, R238, 0x38 ;  /* 0x00000038ee077836 */ /* 0x000fe20000000000 */
[----:B------:R-:W-:Y:S01]  /*14290*/  ISETP.GE.AND P5, PT, R10, R225, PT ;  /* 0x000000e10a00720c */ /* 0x000fe20003fa6270 */
[----:B------:R-:W-:Y:S01]  /*142a0*/  FFMA.FTZ R140, -R240, R8, R140 ;  /* 0x00000008f08c7223 */ /* 0x000fe2000001018c */
[----:B------:R-:W-:Y:S01]  /*142b0*/  I2FP.F32.S32 R9, R9 ;  /* 0x0000000900097245 */ /* 0x000fe20000201400 */
[----:B------:R-:W-:Y:S01]  /*142c0*/  VIADD R8, R238, 0x30 ;  /* 0x00000030ee087836 */ /* 0x000fe20000000000 */
[C---:B------:R-:W-:Y:S01]  /*142d0*/  ISETP.GE.AND P6, PT, R10.reuse, R224, PT ;  /* 0x000000e00a00720c */ /* 0x040fe20003fc6270 */
[C---:B------:R-:W-:Y:S01]  /*142e0*/  VIADD R63, R239.reuse, 0xffffffc8 ;  /* 0xffffffc8ef3f7836 */ /* 0x040fe20000000000 */
[----:B------:R-:W-:Y:S01]  /*142f0*/  ISETP.GE.AND P0, PT, R10, R223, PT ;  /* 0x000000df0a00720c */ /* 0x000fe20003f06270 */
[CC--:B------:R-:W-:Y:S01]  /*14300*/  FFMA.FTZ R136, -R240.reuse, R9.reuse, R136 ;  /* 0x00000009f0887223 */ /* 0x0c0fe20000010188 */
[----:B------:R-:W-:Y:S01]  /*14310*/  FFMA.FTZ R14, -R240, R9, R14 ;  /* 0x00000009f00e7223 */ /* 0x000fe2000001010e */
[----:B------:R-:W-:Y:S01]  /*14320*/  VIADD R9, R238, 0x20 ;  /* 0x00000020ee097836 */ /* 0x000fe20000000000 */
[----:B------:R-:W-:Y:S01]  /*14330*/  ISETP.GE.AND P4, PT, R10, R222, PT ;  /* 0x000000de0a00720c */ /* 0x000fe20003f86270 */
[----:B------:R-:W-:Y:S01]  /*14340*/  VIADD R10, R238, 0x29 ;  /* 0x00000029ee0a7836 */ /* 0x000fe20000000000 */
        /* <DEDUP_REMOVED lines=9> */
[C---:B------:R-:W-:Y:S01]  /*143e0*/  FFMA.FTZ R135, -R240.reuse, R7, R135 ;  /* 0x00000007f0877223 */ /* 0x040fe20000010187 */
[----:B------:R-:W-:Y:S01]  /*143f0*/  IABS R8, R8 ;  /* 0x0000000800087213 */ /* 0x000fe20000000000 */
[CC--:B------:R-:W-:Y:S01]  /*14400*/  FFMA.FTZ R17, -R240.reuse, R9.reuse, R17 ;  /* 0x00000009f0117223 */ /* 0x0c0fe20000010111 */
[----:B------:R-:W-:Y:S01]  /*14410*/  FFMA.FTZ R23, -R240, R9, R23 ;  /* 0x00000009f0177223 */ /* 0x000fe20000010117 */
[----:B------:R-:W-:Y:S01]  /*14420*/  VIADD R9, R238, 0x9 ;  /* 0x00000009ee097836 */ /* 0x000fe20000000000 */
[----:B------:R-:W-:Y:S01]  /*14430*/  IABS R11, R11 ;  /* 0x0000000b000b7213 */ /* 0x000fe20000000000 */
[----:B------:R-:W-:Y:S01]  /*14440*/  FFMA.FTZ R143, -R240, R7, R143 ;  /* 0x00000007f08f7223 */ /* 0x000fe2000001018f */
[----:B------:R-:W-:Y:S01]  /*14450*/  I2FP.F32.S32 R7, R10 ;  /* 0x0000000a00077245 */ /* 0x000fe20000201400 */
[----:B------:R-:W-:Y:S01]  /*14460*/  VIADD R10, R238, 0x18 ;  /* 0x00000018ee0a7836 */ /* 0x000fe20000000000 */
[----:B------:R-:W-:Y:S01]  /*14470*/  IABS R9, R9 ;  /* 0x0000000900097213 */ /* 0x000fe20000000000 */
[C---:B------:R-:W-:Y:S01]  /*14480*/  VIADD R55, R239.reuse, 0xffffffd9 ;  /* 0xffffffd9ef377836 */ /* 0x040fe20000000000 */
[----:B------:R-:W-:Y:S01]  /*14490*/  I2FP.F32.S32 R8, R8 ;  /* 0x0000000800087245 */ /* 0x000fe20000201400 */
[C---:B------:R-:W-:Y:S01]  /*144a0*/  FFMA.FTZ R18, -R240.reuse, R7, R18 ;  /* 0x00000007f0127223 */ /* 0x040fe20000010112 */
[----:B------:R-:W-:Y:S01]  /*144b0*/  I2FP.F32.S32 R9, R9 ;  /* 0x0000000900097245 */ /* 0x000fe20000201400 */
[C---:B------:R-:W-:Y:S01]  /*144c0*/  FFMA.FTZ R12, -R240.reuse, R7, R12 ;  /* 0x00000007f00c7223 */ /* 0x040fe2000001010c */
[----:B------:R-:W-:Y:S01]  /*144d0*/  I2FP.F32.S32 R11, R11 ;  /* 0x0000000b000b7245 */ /* 0x000fe20000201400 */
[CC--:B------:R-:W-:Y:S01]  /*144e0*/  FFMA.FTZ R137, -R240.reuse, R8.reuse, R137 ;  /* 0x00000008f0897223 */ /* 0x0c0fe20000010189 */
[C---:B------:R-:W-:Y:S01]  /*144f0*/  FFMA.FTZ R15, -R240.reuse, R8, R15 ;  /* 0x00000008f00f7223 */ /* 0x040fe2000001010f */
[CC--:B------:R-:W-:Y:S01]  /*14500*/  FFMA.FTZ R28, -R240.reuse, R9.reuse, R28 ;  /* 0x00000009f01c7223 */ /* 0x0c0fe2000001011c */
[----:B------:R-:W-:Y:S01]  /*14510*/  FFMA.FTZ R34, -R240, R9, R34 ;  /* 0x00000009f0227223 */ /* 0x000fe20000010122 */
[----:B------:R-:W-:Y:S02]  /*14520*/  VIADD R9, R238, 0xfffffff1 ;  /* 0xfffffff1ee097836 */ /* 0x000fe40000000000 */
[-C--:B------:R-:W-:Y:S01]  /*14530*/  FFMA.FTZ R134, -R240, R11.reuse, R134 ;  /* 0x0000000bf0867223 */ /* 0x080fe20000010186 */
[----:B------:R-:W-:Y:S02]  /*14540*/  VIADD R7, R238, 0x21 ;  /* 0x00000021ee077836 */ /* 0x000fe40000000000 */
[----:B------:R-:W-:Y:S01]  /*14550*/  FFMA.FTZ R142, -R240, R11, R142 ;  /* 0x0000000bf08e7223 */ /* 0x000fe2000001018e */
[C---:B------:R-:W-:Y:S01]  /*14560*/  VIADD R8, R238.reuse, 0x19 ;  /* 0x00000019ee087836 */ /* 0x040fe20000000000 */
[----:B------:R-:W-:Y:S01]  /*14570*/  IABS R9, R9 ;  /* 0x0000000900097213 */ /* 0x000fe20000000000 */
[----:B------:R-:W-:Y:S01]  /*14580*/  VIADD R11, R238, 0x28 ;  /* 0x00000028ee0b7836 */ /* 0x000fe20000000000 */
[----:B------:R-:W-:Y:S01]  /*14590*/  IABS R7, R7 ;  /* 0x0000000700077213 */ /* 0x000fe20000000000 */
[C---:B------:R-:W-:Y:S01]  /*145a0*/  VIADD R60, R239.reuse, 0xffffffd1 ;  /* 0xffffffd1ef3c7836 */ /* 0x040fe20000000000 */
[----:B------:R-:W-:Y:S01]  /*145b0*/  I2FP.F32.S32 R9, R9 ;  /* 0x0000000900097245 */ /* 0x000fe20000201400 */
[C---:B------:R-:W-:Y:S01]  /*145c0*/  VIADD R52, R239.reuse, 0xffffffe1 ;  /* 0xffffffe1ef347836 */ /* 0x040fe20000000000 */
[----:B------:R-:W-:Y:S01]  /*145d0*/  IABS R8, R8 ;  /* 0x0000000800087213 */ /* 0x000fe20000000000 */
[C---:B------:R-:W-:Y:S01]  /*145e0*/  VIADD R51, R239.reuse, 0xffffffe8 ;  /* 0xffffffe8ef337836 */ /* 0x040fe20000000000 */
[----:B------:R-:W-:Y:S01]  /*145f0*/  IABS R11, R11 ;  /* 0x0000000b000b7213 */ /* 0x000fe20000000000 */
[CC--:B------:R-:W-:Y:S01]  /*14600*/  FFMA.FTZ R40, -R240.reuse, R9.reuse, R40 ;  /* 0x00000009f0287223 */ /* 0x0c0fe20000010128 */
[----:B------:R-:W-:Y:S01]  /*14610*/  FFMA.FTZ R178, -R240, R9, R178 ;  /* 0x00000009f0b27223 */ /* 0x000fe200000101b2 */
[----:B------:R-:W-:Y:S01]  /*14620*/  VIADD R9, R238, 0xffffffe8 ;  /* 0xffffffe8ee097836 */ /* 0x000fe20000000000 */
[----:B------:R-:W-:Y:S01]  /*14630*/  I2FP.F32.S32 R7, R7 ;  /* 0x0000000700077245 */ /* 0x000fe20000201400 */
[C---:B------:R-:W-:Y:S01]  /*14640*/  VIADD R50, R239.reuse, 0xffffffe9 ;  /* 0xffffffe9ef327836 */ /* 0x040fe20000000000 */
[----:B------:R-:W-:Y:S01]  /*14650*/  I2FP.F32.S32 R8, R8 ;  /* 0x0000000800087245 */ /* 0x000fe20000201400 */
[C---:B------:R-:W-:Y:S01]  /*14660*/  VIADD R47, R239.reuse, 0xfffffff0 ;  /* 0xfffffff0ef2f7836 */ /* 0x040fe20000000000 */
        /* <DEDUP_REMOVED lines=8> */
[C---:B------:R-:W-:Y:S01]  /*146f0*/  FFMA.FTZ R13, -R240.reuse, R11, R13 ;  /* 0x0000000bf00d7223 */ /* 0x040fe2000001010d */
[C---:B------:R-:W-:Y:S01]  /*14700*/  FFMA.FTZ R179, -R240.reuse, R9, R45 ;  /* 0x00000009f0b37223 */ /* 0x040fe2000001012d */
[----:B------:R-:W-:Y:S01]  /*14710*/  I2FP.F32.S32 R7, R10 ;  /* 0x0000000a00077245 */ /* 0x000fe20000201400 */
[----:B------:R-:W-:Y:S02]  /*14720*/  VIADD R45, R239, 0xfffffff9 ;  /* 0xfffffff9ef2d7836 */ /* 0x000fe40000000000 */
[----:B------:R-:W-:Y:S01]  /*14730*/  FFMA.FTZ R19, -R240, R11, R19 ;  /* 0x0000000bf0137223 */ /* 0x000fe20000010113 */
[----:B------:R-:W-:Y:S01]  /*14740*/  VIADD R8, R238, 0x8 ;  /* 0x00000008ee087836 */ /* 0x000fe20000000000 */
[----:B------:R-:W-:Y:S01]  /*14750*/  FSEL R134, R134, -INF , P5 ;  /* 0xff80000086867808 */ /* 0x000fe20002800000 */
[----:B------:R-:W-:Y:S02]  /*14760*/  VIADD R11, R238, 0x11 ;  /* 0x00000011ee0b7836 */ /* 0x000fe40000000000 */
[CC--:B------:R-:W-:Y:S01]  /*14770*/  FFMA.FTZ R21, -R240.reuse, R7.reuse, R21 ;  /* 0x00000007f0157223 */ /* 0x0c0fe20000010115 */
[----:B------:R-:W-:Y:S01]  /*14780*/  FFMA.FTZ R27, -R240, R7, R27 ;  /* 0x00000007f01b7223 */ /* 0x000fe2000001011b */
[----:B------:R-:W-:Y:S01]  /*14790*/  ISETP.GE.AND P1, PT, R45, R225, PT ;  /* 0x000000e12d00720c */ /* 0x000fe20003f26270 */
[C---:B------:R-:W-:Y:S01]  /*147a0*/  VIADD R7, R238.reuse, 0x10 ;  /* 0x00000010ee077836 */ /* 0x040fe20000000000 */
[----:B------:R-:W-:Y:S01]  /*147b0*/  IABS R8, R8 ;  /* 0x0000000800087213 */ /* 0x000fe20000000000 */
[----:B------:R-:W-:Y:S01]  /*147c0*/  VIADD R10, R238, 0x1 ;  /* 0x00000001ee0a7836 */ /* 0x000fe20000000000 */
[----:B------:R-:W-:Y:S01]  /*147d0*/  IABS R11, R11 ;  /* 0x0000000b000b7213 */ /* 0x000fe20000000000 */
[----:B------:R-:W-:Y:S01]  /*147e0*/  FFMA.FTZ R173, -R240, R9, R173 ;  /* 0x00000009f0ad7223 */ /* 0x000fe200000101ad */
[----:B------:R-:W-:Y:S01]  /*147f0*/  FSEL R186, R33, -INF , P1 ;  /* 0xff80000021ba7808 */ /* 0x000fe20000800000 */
[----:B------:R-:W-:Y:S01]  /*14800*/  VIADD R33, R239, 0x8 ;  /* 0x00000008ef217836 */ /* 0x000fe20000000000 */
[----:B------:R-:W-:Y:S01]  /*14810*/  I2FP.F32.S32 R8, R8 ;  /* 0x0000000800087245 */ /* 0x000fe20000201400 */
[----:B------:R-:W-:Y:S01]  /*14820*/  VIADD R9, R238, 0xffffffc8 ;  /* 0xffffffc8ee097836 */ /* 0x000fe20000000000 */
[----:B------:R-:W-:Y:S01]  /*14830*/  ISETP.GE.AND P1, PT, R54, R223, PT ;  /* 0x000000df3600720c */ /* 0x000fe20003f26270 */
[----:B------:R-:W-:Y:S01]  /*14840*/  VIADD R237, R237, 0xffffff80 ;  /* 0xffffff80eded7836 */ /* 0x000fe20000000000 */
[----:B------:R-:W-:Y:S01]  /*14850*/  I2FP.F32.S32 R11, R11 ;  /* 0x0000000b000b7245 */ /* 0x000fe20000201400 */
[CC--:B------:R-:W-:Y:S01]  /*14860*/  FFMA.FTZ R29, -R240.reuse, R8.reuse, R29 ;  /* 0x00000008f01d7223 */ /* 0x0c0fe2000001011d */
[----:B------:R-:W-:Y:S01]  /*14870*/  IABS R7, R7 ;  /* 0x0000000700077213 */ /* 0x000fe20000000000 */
[C---:B------:R-:W-:Y:S01]  /*14880*/  FFMA.FTZ R35, -R240.reuse, R8, R35 ;  /* 0x00000008f0237223 */ /* 0x040fe20000010123 */
[----:B------:R-:W-:Y:S01]  /*14890*/  FSEL R193, R39, -INF , P1 ;  /* 0xff80000027c17808 */ /* 0x000fe20000800000 */
[C---:B------:R-:W-:Y:S01]  /*148a0*/  FFMA.FTZ R30, -R240.reuse, R11, R30 ;  /* 0x0000000bf01e7223 */ /* 0x040fe2000001011e */
[----:B------:R-:W-:Y:S01]  /*148b0*/  I2FP.F32.S32 R7, R7 ;  /* 0x0000000700077245 */ /* 0x000fe20000201400 */
[----:B------:R-:W-:Y:S01]  /*148c0*/  FFMA.FTZ R24, -R240, R11, R24 ;  /* 0x0000000bf0187223 */ /* 0x000fe20000010118 */
[----:B------:R-:W-:Y:S01]  /*148d0*/  ISETP.GE.AND P1, PT, R138, R225, PT ;  /* 0x000000e18a00720c */ /* 0x000fe20003f26270 */
[C---:B------:R-:W-:Y:S01]  /*148e0*/  VIADD R8, R238.reuse, 0xfffffff8 ;  /* 0xfffffff8ee087836 */ /* 0x040fe20000000000 */
[----:B------:R-:W-:Y:S01]  /*148f0*/  IABS R10, R10 ;  /* 0x0000000a000a7213 */ /* 0x000fe20000000000 */
[----:B------:R-:W-:Y:S01]  /*14900*/  VIADD R11, R238, 0xfffffff9 ;  /* 0xfffffff9ee0b7836 */ /* 0x000fe20000000000 */
[----:B------:R-:W-:Y:S01]  /*14910*/  FSEL R67, R135, -INF , P1 ;  /* 0xff80000087437808 */ /* 0x000fe20000800000 */
[CC--:B------:R-:W-:Y:S01]  /*14920*/  FFMA.FTZ R31, -R240.reuse, R7.reuse, R31 ;  /* 0x00000007f01f7223 */ /* 0x0c0fe2000001011f */
[----:B------:R-:W-:Y:S01]  /*14930*/  FFMA.FTZ R25, -R240, R7, R25 ;  /* 0x00000007f0197223 */ /* 0x000fe20000010119 */
[----:B------:R-:W-:Y:S01]  /*14940*/  I2FP.F32.S32 R7, R10 ;  /* 0x0000000a00077245 */ /* 0x000fe20000201400 */
[----:B------:R-:W2:Y:S01]  /*14950*/  LD.E R135, desc[UR4][R2.64+0xdc] ;  /* 0x0000dc0402877980 */ /* 0x000ea2000c101900 */
[----:B------:R-:W-:Y:S01]  /*14960*/  IABS R8, R8 ;  /* 0x0000000800087213 */ /* 0x000fe20000000000 */
[----:B------:R-:W-:Y:S01]  /*14970*/  VIADD R10, R238, 0xffffffc0 ;  /* 0xffffffc0ee0a7836 */ /* 0x000fe20000000000 */
[----:B------:R-:W-:Y:S01]  /*14980*/  IABS R11, R11 ;  /* 0x0000000b000b7213 */ /* 0x000fe20000000000 */
[CC--:B------:R-:W-:Y:S01]  /*14990*/  FFMA.FTZ R38, -R240.reuse, R7.reuse, R38 ;  /* 0x00000007f0267223 */ /* 0x0c0fe20000010126 */
[----:B------:R-:W-:Y:S01]  /*149a0*/  I2FP.F32.S32 R8, R8 ;  /* 0x0000000800087245 */ /* 0x000fe20000201400 */
[----:B------:R-:W-:Y:S01]  /*149b0*/  FFMA.FTZ R32, -R240, R7, R32 ;  /* 0x00000007f0207223 */ /* 0x000fe20000010120 */
[----:B------:R-:W-:Y:S01]  /*149c0*/  I2FP.F32.S32 R11, R11 ;  /* 0x0000000b000b7245 */ /* 0x000fe20000201400 */
[----:B------:R-:W-:Y:S01]  /*149d0*/  VIADD R7, R238, 0xfffffff0 ;  /* 0xfffffff0ee077836 */ /* 0x000fe20000000000 */
[----:B------:R-:W-:Y:S01]  /*149e0*/  IABS R10, R10 ;  /* 0x0000000a000a7213 */ /* 0x000fe20000000000 */
[CC--:B------:R-:W-:Y:S01]  /*149f0*/  FFMA.FTZ R37, -R240.reuse, R8.reuse, R37 ;  /* 0x00000008f0257223 */ /* 0x0c0fe20000010125 */
[C---:B------:R-:W-:Y:S01]  /*14a00*/  FFMA.FTZ R43, -R240.reuse, R8, R43 ;  /* 0x00000008f02b7223 */ /* 0x040fe2000001012b */
[CC--:B------:R-:W-:Y:S01]  /*14a10*/  FFMA.FTZ R36, -R240.reuse, R11.reuse, R36 ;  /* 0x0000000bf0247223 */ /* 0x0c0fe20000010124 */
[----:B------:R-:W-:Y:S01]  /*14a20*/  FFMA.FTZ R42, -R240, R11, R42 ;  /* 0x0000000bf02a7223 */ /* 0x000fe2000001012a */
[----:B------:R-:W-:Y:S01]  /*14a30*/  I2FP.F32.S32 R8, R10 ;  /* 0x0000000a00087245 */ /* 0x000fe20000201400 */
[C---:B------:R-:W-:Y:S01]  /*14a40*/  VIADD R11, R238.reuse, 0xffffffc1 ;  /* 0xffffffc1ee0b7836 */ /* 0x040fe20000000000 */
[----:B------:R-:W-:Y:S01]  /*14a50*/  IABS R7, R7 ;  /* 0x0000000700077213 */ /* 0x000fe20000000000 */
[----:B------:R-:W-:Y:S01]  /*14a60*/  VIADD R10, R238, 0xffffffe9 ;  /* 0xffffffe9ee0a7836 */ /* 0x000fe20000000000 */
[----:B------:R-:W-:Y:S01]  /*14a70*/  ISETP.GE.AND P5, PT, R63, R225, PT ;  /* 0x000000e13f00720c */ /* 0x000fe20003fa6270 */
[----:B------:R-:W-:Y:S01]  /*14a80*/  FFMA.FTZ R153, -R240, R8, R153 ;  /* 0x00000008f0997223 */ /* 0x000fe20000010199 */
[----:B------:R-:W-:Y:S01]  /*14a90*/  I2FP.F32.S32 R7, R7 ;  /* 0x0000000700077245 */ /* 0x000fe20000201400 */
[----:B------:R-:W-:Y:S01]  /*14aa0*/  VIADD R8, R238, 0xffffffe1 ;  /* 0xffffffe1ee087836 */ /* 0x000fe20000000000 */
[----:B------:R-:W-:Y:S01]  /*14ab0*/  IABS R11, R11 ;  /* 0x0000000b000b7213 */ /* 0x000fe20000000000 */
[----:B------:R-:W-:Y:S01]  /*14ac0*/  VIADD R39, R239, 0xfffffff8 ;  /* 0xfffffff8ef277836 */ /* 0x000fe20000000000 */
[----:B------:R-:W-:Y:S01]  /*14ad0*/  IABS R10, R10 ;  /* 0x0000000a000a7213 */ /* 0x000fe20000000000 */
[C---:B------:R-:W-:Y:S01]  /*14ae0*/  FFMA.FTZ R41, -R240.reuse, R7, R41 ;  /* 0x00000007f0297223 */ /* 0x040fe20000010129 */
[----:B------:R-:W-:Y:S01]  /*14af0*/  I2FP.F32.S32 R11, R11 ;  /* 0x0000000b000b7245 */ /* 0x000fe20000201400 */
[----:B------:R-:W-:Y:S01]  /*14b00*/  FFMA.FTZ R177, -R240, R7, R177 ;  /* 0x00000007f0b17223 */ /* 0x000fe200000101b1 */
[----:B------:R-:W-:Y:S01]  /*14b10*/  IABS R8, R8 ;  /* 0x0000000800087213 */ /* 0x000fe20000000000 */
[----:B------:R-:W-:Y:S01]  /*14b20*/  VIADD R7, R238, 0xffffffe0 ;  /* 0xffffffe0ee077836 */ /* 0x000fe20000000000 */
[----:B------:R-:W-:Y:S01]  /*14b30*/  I2FP.F32.S32 R10, R10 ;  /* 0x0000000a000a7245 */ /* 0x000fe20000201400 */
[----:B------:R-:W-:Y:S01]  /*14b40*/  FFMA.FTZ R156, -R240, R11, R156 ;  /* 0x0000000bf09c7223 */ /* 0x000fe2000001019c */
[----:B------:R-:W-:Y:S02]  /*14b50*/  I2FP.F32.S32 R8, R8 ;  /* 0x0000000800087245 */ /* 0x000fe40000201400 */
[----:B------:R-:W-:Y:S01]  /*14b60*/  FSEL R11, R136, -INF , P5 ;  /* 0xff800000880b7808 */ /* 0x000fe20002800000 */
[C---:B------:R-:W-:Y:S01]  /*14b70*/  FFMA.FTZ R44, -R240.reuse, R10, R44 ;  /* 0x0000000af02c7223 */ /* 0x040fe2000001012c */
[----:B------:R-:W-:Y:S01]  /*14b80*/  IABS R7, R7 ;  /* 0x0000000700077213 */ /* 0x000fe20000000000 */
[CC--:B------:R-:W-:Y:S01]  /*14b90*/  FFMA.FTZ R176, -R240.reuse, R8.reuse, R46 ;  /* 0x00000008f0b07223 */ /* 0x0c0fe2000001012e */
[----:B------:R-:W-:Y:S01]  /*14ba0*/  ISETP.GE.AND P5, PT, R61, R225, PT ;  /* 0x000000e13d00720c */ /* 0x000fe20003fa6270 */
[----:B------:R-:W-:Y:S01]  /*14bb0*/  FFMA.FTZ R166, -R240, R8, R166 ;  /* 0x00000008f0a67223 */ /* 0x000fe200000101a6 */
[----:B------:R-:W-:Y:S01]  /*14bc0*/  I2FP.F32.S32 R7, R7 ;  /* 0x0000000700077245 */ /* 0x000fe20000201400 */
[----:B------:R-:W-:Y:S01]  /*14bd0*/  VIADD R8, R238, 0xffffffd1 ;  /* 0xffffffd1ee087836 */ /* 0x000fe20000000000 */
[----:B------:R-:W-:Y:S01]  /*14be0*/  FSEL R66, R12, -INF , P5 ;  /* 0xff8000000c427808 */ /* 0x000fe20002800000 */
[----:B------:R-:W-:Y:S01]  /*14bf0*/  VIADD R46, R239, 0xfffffff1 ;  /* 0xfffffff1ef2e7836 */ /* 0x000fe20000000000 */
[----:B------:R-:W-:Y:S01]  /*14c00*/  ISETP.GE.AND P5, PT, R59, R225, PT ;  /* 0x000000e13b00720c */ /* 0x000fe20003fa6270 */
[CC--:B------:R-:W-:Y:S01]  /*14c10*/  FFMA.FTZ R175, -R240.reuse, R7.reuse, R5 ;  /* 0x00000007f0af7223 */ /* 0x0c0fe20000010105 */
[----:B------:R-:W-:Y:S01]  /*14c20*/  FFMA.FTZ R165, -R240, R7, R165 ;  /* 0x00000007f0a57223 */ /* 0x000fe200000101a5 */
[----:B------:R-:W-:Y:S01]  /*14c30*/  IABS R8, R8 ;  /* 0x0000000800087213 */ /* 0x000fe20000000000 */
[----:B------:R-:W-:Y:S01]  /*14c40*/  VIADD R7, R238, 0xffffffd0 ;  /* 0xffffffd0ee077836 */ /* 0x000fe20000000000 */
[----:B------:R-:W-:Y:S01]  /*14c50*/  FSEL R57, R16, -INF , P5 ;  /* 0xff80000010397808 */ /* 0x000fe20002800000 */
[----:B------:R-:W-:Y:S01]  /*14c60*/  FFMA.FTZ R174, -R240, R10, R174 ;  /* 0x0000000af0ae7223 */ /* 0x000fe200000101ae */
[----:B------:R-:W-:Y:S01]  /*14c70*/  ISETP.GE.AND P5, PT, R53, R225, PT ;  /* 0x000000e13500720c */ /* 0x000fe20003fa6270 */
[C---:B------:R-:W-:Y:S01]  /*14c80*/  VIADD R10, R238.reuse, 0xffffffd9 ;  /* 0xffffffd9ee0a7836 */ /* 0x040fe20000000000 */
[----:B------:R-:W-:Y:S01]  /*14c90*/  I2FP.F32.S32 R8, R8 ;  /* 0x0000000800087245 */ /* 0x000fe20000201400 */
[----:B------:R-:W-:Y:S01]  /*14ca0*/  VIADD R5, R238, 0xffffffd8 ;  /* 0xffffffd8ee057836 */ /* 0x000fe20000000000 */
[----:B------:R-:W-:Y:S01]  /*14cb0*/  FSEL R200, R20, -INF , P5 ;  /* 0xff80000014c87808 */ /* 0x000fe20002800000 */
[C---:B------:R-:W-:Y:S01]  /*14cc0*/  VIADD R16, R239.reuse, 0x31 ;  /* 0x00000031ef107836 */ /* 0x040fe20000000000 */
[----:B------:R-:W-:Y:S01]  /*14cd0*/  IABS R7, R7 ;  /* 0x0000000700077213 */ /* 0x000fe20000000000 */
[-C--:B------:R-:W-:Y:S01]  /*14ce0*/  FFMA.FTZ R164, -R240, R8.reuse, R164 ;  /* 0x00000008f0a47223 */ /* 0x080fe200000101a4 */
        /* <DEDUP_REMOVED lines=11> */
[----:B------:R-:W-:Y:S02]  /*14da0*/  FSEL R7, R142, -INF , P5 ;  /* 0xff8000008e077808 */ /* 0x000fe40002800000 */
[-C--:B------:R-:W-:Y:S02]  /*14db0*/  ISETP.GE.AND P5, PT, R46, R225.reuse, PT ;  /* 0x000000e12e00720c */ /* 0x080fe40003fa6270 */
[----:B------:R-:W-:Y:S02]  /*14dc0*/  I2FP.F32.S32 R10, R10 ;  /* 0x0000000a000a7245 */ /* 0x000fe40000201400 */
[----:B------:R-:W-:Y:S01]  /*14dd0*/  FSEL R182, R29, -INF , P5 ;  /* 0xff8000001db67808 */ /* 0x000fe20002800000 */
[----:B------:R-:W-:Y:S01]  /*14de0*/  VIADD R29, R239, 0x10 ;  /* 0x00000010ef1d7836 */ /* 0x000fe20000000000 */
[-C--:B------:R-:W-:Y:S01]  /*14df0*/  ISETP.GE.AND P5, PT, R39, R225.reuse, PT ;  /* 0x000000e12700720c */ /* 0x080fe20003fa6270 */
[-C--:B------:R-:W-:Y:S01]  /*14e00*/  FFMA.FTZ R168, -R240, R10.reuse, R168 ;  /* 0x0000000af0a87223 */ /* 0x080fe200000101a8 */
[----:B------:R-:W-:Y:S01]  /*14e10*/  ISETP.GE.AND P1, PT, R62, R225, PT ;  /* 0x000000e13e00720c */ /* 0x000fe20003f26270 */
[----:B------:R-:W-:Y:S01]  /*14e20*/  FFMA.FTZ R162, -R240, R10, R162 ;  /* 0x0000000af0a27223 */ /* 0x000fe200000101a2 */
[----:B------:R-:W-:Y:S01]  /*14e30*/  FSEL R183, R32, -INF , P5 ;  /* 0xff80000020b77808 */ /* 0x000fe20002800000 */
[----:B------:R-:W-:Y:S01]  /*14e40*/  VIADD R32, R239, 0x9 ;  /* 0x00000009ef207836 */ /* 0x000fe20000000000 */
[-C--:B------:R-:W-:Y:S02]  /*14e50*/  ISETP.GE.AND P5, PT, R59, R223.reuse, PT ;  /* 0x000000df3b00720c */ /* 0x080fe40003fa6270 */
[----:B------:R-:W-:Y:S02]  /*14e60*/  FSEL R10, R137, -INF , P1 ;  /* 0xff800000890a7808 */ /* 0x000fe40000800000 */
[----:B------:R-:W-:Y:S01]  /*14e70*/  FSEL R65, R18, -INF , P5 ;  /* 0xff80000012417808 */ /* 0x000fe20002800000 */
[----:B------:R-:W-:Y:S01]  /*14e80*/  VIADD R18, R239, 0x29 ;  /* 0x00000029ef127836 */ /* 0x000fe20000000000 */
[----:B------:R-:W-:Y:S02]  /*14e90*/  ISETP.GE.AND P5, PT, R55, R223, PT ;  /* 0x000000df3700720c */ /* 0x000fe40003fa6270 */
[-C--:B------:R-:W-:Y:S02]  /*14ea0*/  ISETP.GE.AND P1, PT, R60, R225.reuse, PT ;  /* 0x000000e13c00720c */ /* 0x080fe40003f26270 */
[----:B------:R-:W-:Y:S01]  /*14eb0*/  FSEL R64, R19, -INF , P5 ;  /* 0xff80000013407808 */ /* 0x000fe20002800000 */
[----:B------:R-:W-:Y:S01]  /*14ec0*/  VIADD R19, R239, 0x28 ;  /* 0x00000028ef137836 */ /* 0x000fe20000000000 */
[-C--:B------:R-:W-:Y:S02]  /*14ed0*/  ISETP.GE.AND P5, PT, R54, R225.reuse, PT ;  /* 0x000000e13600720c */ /* 0x080fe40003fa6270 */
[----:B------:R-:W-:Y:S02]  /*14ee0*/  FSEL R49, R13, -INF , P1 ;  /* 0xff8000000d317808 */ /* 0x000fe40000800000 */
[----:B------:R-:W-:Y:S02]  /*14ef0*/  ISETP.GE.AND P1, PT, R55, R225, PT ;  /* 0x000000e13700720c */ /* 0x000fe40003f26270 */
[----:B------:R-:W-:Y:S02]  /*14f00*/  FSEL R37, R37, -INF , P5 ;  /* 0xff80000025257808 */ /* 0x000fe40002800000 */
[----:B------:R-:W-:Y:S02]  /*14f10*/  ISETP.GE.AND P5, PT, R53, R223, PT ;  /* 0x000000df3500720c */ /* 0x000fe40003fa6270 */
[----:B------:R-:W-:Y:S01]  /*14f20*/  FSEL R56, R17, -INF , P1 ;  /* 0xff80000011387808 */ /* 0x000fe20000800000 */
[----:B------:R-:W-:Y:S01]  /*14f30*/  VIADD R17, R239, 0x30 ;  /* 0x00000030ef117836 */ /* 0x000fe20000000000 */
[----:B------:R-:W-:Y:S02]  /*14f40*/  ISETP.GE.AND P1, PT, R52, R225, PT ;  /* 0x000000e13400720c */ /* 0x000fe40003f26270 */
[----:B------:R-:W-:Y:S02]  /*14f50*/  IABS R5, R5 ;  /* 0x0000000500057213 */ /* 0x000fe40000000000 */
[----:B------:R-:W-:Y:S02]  /*14f60*/  FSEL R22, R22, -INF , P5 ;  /* 0xff80000016167808 */ /* 0x000fe40002800000 */
[----:B------:R-:W-:Y:S02]  /*14f70*/  ISETP.GE.AND P5, PT, R33, R225, PT ;  /* 0x000000e12100720c */ /* 0x000fe40003fa6270 */
[----:B------:R-:W-:Y:S01]  /*14f80*/  FSEL R199, R21, -INF , P1 ;  /* 0xff80000015c77808 */ /* 0x000fe20000800000 */
[----:B------:R-:W-:Y:S01]  /*14f90*/  VIADD R21, R239, 0x20 ;  /* 0x00000020ef157836 */ /* 0x000fe20000000000 */
[----:B------:R-:W-:Y:S02]  /*14fa0*/  I2FP.F32.S32 R5, R5 ;  /* 0x0000000500057245 */ /* 0x000fe40000201400 */
[C---:B------:R-:W-:Y:S02]  /*14fb0*/  ISETP.GE.AND P1, PT, R51.reuse, R225, PT ;  /* 0x000000e13300720c */ /* 0x040fe40003f26270 */
[----:B------:R-:W-:Y:S01]  /*14fc0*/  FSEL R192, R40, -INF , P5 ;  /* 0xff80000028c07808 */ /* 0x000fe20002800000 */
[C---:B------:R-:W-:Y:S01]  /*14fd0*/  FFMA.FTZ R167, -R240.reuse, R5, R167 ;  /* 0x00000005f0a77223 */ /* 0x040fe200000101a7 */
[----:B------:R-:W-:Y:S01]  /*14fe0*/  IABS R9, R9 ;  /* 0x0000000900097213 */ /* 0x000fe20000000000 */
[----:B------:R-:W-:Y:S01]  /*14ff0*/  FFMA.FTZ R161, -R240, R5, R161 ;  /* 0x00000005f0a17223 */ /* 0x000fe200000101a1 */
[-C--:B------:R-:W-:Y:S02]  /*15000*/  ISETP.GE.AND P5, PT, R51, R223.reuse, PT ;  /* 0x000000df3300720c */ /* 0x080fe40003fa6270 */
[----:B------:R-:W-:Y:S01]  /*15010*/  FSEL R197, R24, -INF , P1 ;  /* 0xff80000018c57808 */ /* 0x000fe20000800000 */
[----:B------:R-:W-:Y:S01]  /*15020*/  VIADD R24, R239, 0x19 ;  /* 0x00000019ef187836 */ /* 0x000fe20000000000 */
[----:B------:R-:W-:Y:S02]  /*15030*/  ISETP.GE.AND P1, PT, R62, R223, PT ;  /* 0x000000df3e00720c */ /* 0x000fe40003f26270 */
[----:B------:R-:W-:Y:S02]  /*15040*/  I2FP.F32.S32 R5, R9 ;  /* 0x0000000900057245 */ /* 0x000fe40000201400 */
[----:B------:R-:W-:Y:S02]  /*15050*/  FSEL R26, R26, -INF , P5 ;  /* 0xff8000001a1a7808 */ /* 0x000fe40002800000 */
[----:B------:R-:W-:Y:S01]  /*15060*/  FSEL R9, R140, -INF , P0 ;  /* 0xff8000008c097808 */ /* 0x000fe20000000000 */
[C---:B------:R-:W-:Y:S01]  /*15070*/  FFMA.FTZ R159, -R240.reuse, R5, R159 ;  /* 0x00000005f09f7223 */ /* 0x040fe2000001019f */
[----:B------:R-:W-:Y:S01]  /*15080*/  ISETP.GE.AND P5, PT, R29, R225, PT ;  /* 0x000000e11d00720c */ /* 0x000fe20003fa6270 */
[----:B------:R-:W-:Y:S01]  /*15090*/  FFMA.FTZ R133, -R240, R5, R133 ;  /* 0x00000005f0857223 */ /* 0x000fe20000010185 */
[----:B------:R-:W-:Y:S01]  /*150a0*/  ISETP.GE.AND P0, PT, R50, R225, PT ;  /* 0x000000e13200720c */ /* 0x000fe20003f06270 */
[----:B------:R-:W-:Y:S01]  /*150b0*/  VIADD R5, R239, 0x38 ;  /* 0x00000038ef057836 */ /* 0x000fe20000000000 */
[----:B------:R-:W-:Y:S02]  /*150c0*/  FSEL R143, R143, -INF , P1 ;  /* 0xff8000008f8f7808 */ /* 0x000fe40000800000 */
[-C--:B------:R-:W-:Y:S02]  /*150d0*/  ISETP.GE.AND P1, PT, R61, R223.reuse, PT ;  /* 0x000000df3d00720c */ /* 0x080fe40003f26270 */
[----:B------:R-:W-:Y:S02]  /*150e0*/  FSEL R44, R44, -INF , P5 ;  /* 0xff8000002c2c7808 */ /* 0x000fe40002800000 */
[----:B------:R-:W-:Y:S01]  /*150f0*/  FSEL R170, R25, -INF , P0 ;  /* 0xff80000019aa7808 */ /* 0x000fe20000000000 */
        /* <DEDUP_REMOVED lines=12> */
[-C--:B------:R-:W-:Y:S02]  /*151c0*/  ISETP.GE.AND P1, PT, R32, R225.reuse, PT ;  /* 0x000000e12000720c */ /* 0x080fe40003f26270 */
[----:B------:R-:W-:Y:S02]  /*151d0*/  FSEL R34, R34, -INF , P5 ;  /* 0xff80000022227808 */ /* 0x000fe40002800000 */
[----:B------:R-:W-:Y:S02]  /*151e0*/  ISETP.GE.AND P5, PT, R21, R225, PT ;  /* 0x000000e11500720c */ /* 0x000fe40003fa6270 */
[----:B------:R-:W-:Y:S01]  /*151f0*/  FSEL R180, R28, -INF , P0 ;  /* 0xff8000001cb47808 */ /* 0x000fe20000000000 */
[----:B------:R-:W-:Y:S01]  /*15200*/  VIADD R28, R239, 0x11 ;  /* 0x00000011ef1c7836 */ /* 0x000fe20000000000 */
[----:B------:R-:W-:Y:S02]  /*15210*/  FSEL R41, R41, -INF , P1 ;  /* 0xff80000029297808 */ /* 0x000fe40000800000 */
[----:B------:R-:W-:Y:S02]  /*15220*/  ISETP.GE.AND P1, PT, R50, R223, PT ;  /* 0x000000df3200720c */ /* 0x000fe40003f26270 */
[----:B------:R-:W-:Y:S02]  /*15230*/  FSEL R168, R168, -INF , P5 ;  /* 0xff800000a8a87808 */ /* 0x000fe40002800000 */
[-C--:B------:R-:W-:Y:S02]  /*15240*/  ISETP.GE.AND P5, PT, R19, R225.reuse, PT ;  /* 0x000000e11300720c */ /* 0x080fe40003fa6270 */
[----:B------:R-:W-:Y:S02]  /*15250*/  FSEL R27, R27, -INF , P1 ;  /* 0xff8000001b1b7808 */ /* 0x000fe40000800000 */
[----:B------:R-:W-:Y:S02]  /*15260*/  ISETP.GE.AND P1, PT, R28, R225, PT ;  /* 0x000000e11c00720c */ /* 0x000fe40003f26270 */
[-C--:B------:R-:W-:Y:S02]  /*15270*/  ISETP.GE.AND P0, PT, R60, R223.reuse, PT ;  /* 0x000000df3c00720c */ /* 0x080fe40003f06270 */
[----:B------:R-:W-:Y:S02]  /*15280*/  FSEL R164, R164, -INF , P5 ;  /* 0xff800000a4a47808 */ /* 0x000fe40002800000 */
[-C--:B------:R-:W-:Y:S02]  /*15290*/  ISETP.GE.AND P5, PT, R32, R223.reuse, PT ;  /* 0x000000df2000720c */ /* 0x080fe40003fa6270 */
[----:B------:R-:W-:Y:S02]  /*152a0*/  FSEL R179, R179, -INF , P1 ;  /* 0xff800000b3b37808 */ /* 0x000fe40000800000 */
[-C--:B------:R-:W-:Y:S02]  /*152b0*/  ISETP.GE.AND P1, PT, R46, R223.reuse, PT ;  /* 0x000000df2e00720c */ /* 0x080fe40003f26270 */
[----:B------:R-:W-:Y:S01]  /*152c0*/  FSEL R58, R15, -INF , P0 ;  /* 0xff8000000f3a7808 */ /* 0x000fe20000000000 */
[C---:B------:R-:W-:Y:S01]  /*152d0*/  VIADD R15, R239.reuse, 0x39 ;  /* 0x00000039ef0f7836 */ /* 0x040fe20000000000 */
[----:B------:R-:W-:Y:S02]  /*152e0*/  ISETP.GE.AND P0, PT, R239, R223, PT ;  /* 0x000000dfef00720c */ /* 0x000fe40003f06270 */
[----:B------:R-:W-:Y:S02]  /*152f0*/  FSEL R43, R43, -INF , P5 ;  /* 0xff8000002b2b7808 */ /* 0x000fe40002800000 */
[----:B------:R-:W-:Y:S02]  /*15300*/  ISETP.GE.AND P5, PT, R45, R224, PT ;  /* 0x000000e02d00720c */ /* 0x000fe40003fa6270 */
[----:B------:R-:W-:Y:S02]  /*15310*/  FSEL R31, R31, -INF , P1 ;  /* 0xff8000001f1f7808 */ /* 0x000fe40000800000 */
[----:B------:R-:W-:Y:S02]  /*15320*/  FSEL R38, R38, -INF , P0 ;  /* 0xff80000026267808 */ /* 0x000fe40000000000 */
[----:B------:R-:W-:Y:S02]  /*15330*/  ISETP.GE.AND P1, PT, R24, R225, PT ;  /* 0x000000e11800720c */ /* 0x000fe40003f26270 */
[----:B------:R-:W-:Y:S02]  /*15340*/  ISETP.GE.AND P0, PT, R33, R223, PT ;  /* 0x000000df2100720c */ /* 0x000fe40003f06270 */
[----:B------:R-:W-:Y:S02]  /*15350*/  FSEL R186, R186, -INF , !P5 ;  /* 0xff800000baba7808 */ /* 0x000fe40006800000 */
        /* <DEDUP_REMOVED lines=10> */
[----:B------:R-:W-:Y:S02]  /*15400*/  IABS R12, R12 ;  /* 0x0000000c000c7213 */ /* 0x000fe40000000000 */
[----:B------:R-:W-:Y:S02]  /*15410*/  FSEL R159, R159, -INF , P0 ;  /* 0xff8000009f9f7808 */ /* 0x000fe40000000000 */
[-C--:B------:R-:W-:Y:S02]  /*15420*/  ISETP.GE.AND P0, PT, R28, R223.reuse, PT ;  /* 0x000000df1c00720c */ /* 0x080fe40003f06270 */
[----:B------:R-:W-:Y:S02]  /*15430*/  ISETP.GE.AND P6, PT, R62, R224, PT ;  /* 0x000000e03e00720c */ /* 0x000fe40003fc6270 */
[----:B------:R-:W-:Y:S02]  /*15440*/  FSEL R173, R173, -INF , P5 ;  /* 0xff800000adad7808 */ /* 0x000fe40002800000 */
[----:B------:R-:W-:Y:S02]  /*15450*/  ISETP.GE.AND P5, PT, R20, R223, PT ;  /* 0x000000df1400720c */ /* 0x000fe40003fa6270 */
[----:B------:R-:W-:Y:S02]  /*15460*/  I2FP.F32.S32 R14, R12 ;  /* 0x0000000c000e7245 */ /* 0x000fe40000201400 */
[----:B------:R-:W-:Y:S02]  /*15470*/  FSEL R167, R167, -INF , P1 ;  /* 0xff800000a7a77808 */ /* 0x000fe40000800000 */
[----:B------:R-:W-:Y:S01]  /*15480*/  ISETP.GE.AND P1, PT, R18, R225, PT ;  /* 0x000000e11200720c */ /* 0x000fe20003f26270 */
[-C--:B------:R-:W-:Y:S01]  /*15490*/  FFMA.FTZ R6, -R240, R14.reuse, R6 ;  /* 0x0000000ef0067223 */ /* 0x080fe20000010106 */
[----:B------:R-:W-:Y:S01]  /*154a0*/  FSEL R10, R10, -INF , !P6 ;  /* 0xff8000000a0a7808 */ /* 0x000fe20007000000 */
[----:B------:R-:W-:Y:S01]  /*154b0*/  FFMA.FTZ R4, -R240, R14, R4 ;  /* 0x0000000ef0047223 */ /* 0x000fe20000010104 */
[----:B------:R-:W-:Y:S02]  /*154c0*/  FSEL R177, R177, -INF , P0 ;  /* 0xff800000b1b17808 */ /* 0x000fe40000000000 */
[-C--:B------:R-:W-:Y:S02]  /*154d0*/  ISETP.GE.AND P0, PT, R25, R223.reuse, PT ;  /* 0x000000df1900720c */ /* 0x080fe40003f06270 */
[-C--:B------:R-:W-:Y:S02]  /*154e0*/  ISETP.GE.AND P6, PT, R59, R224.reuse, PT ;  /* 0x000000e03b00720c */ /* 0x080fe40003fc6270 */
[----:B------:R-:W-:Y:S02]  /*154f0*/  FSEL R165, R165, -INF , P5 ;  /* 0xff800000a5a57808 */ /* 0x000fe40002800000 */
[----:B------:R-:W-:Y:S02]  /*15500*/  ISETP.GE.AND P5, PT, R17, R223, PT ;  /* 0x000000df1100720c */ /* 0x000fe40003fa6270 */
[----:B------:R-:W-:Y:S02]  /*15510*/  FSEL R163, R163, -INF , P1 ;  /* 0xff800000a3a37808 */ /* 0x000fe40000800000 */
[----:B------:R-:W-:Y:S02]  /*15520*/  ISETP.GE.AND P1, PT, R17, R225, PT ;  /* 0x000000e11100720c */ /* 0x000fe40003f26270 */
[----:B------:R-:W-:Y:S02]  /*15530*/  FSEL R174, R174, -INF , P0 ;  /* 0xff800000aeae7808 */ /* 0x000fe40000000000 */
[----:B------:R-:W-:Y:S02]  /*15540*/  FSEL R57, R57, -INF , !P6 ;  /* 0xff80000039397808 */ /* 0x000fe40007000000 */
[-C--:B------:R-:W-:Y:S02]  /*15550*/  ISETP.GE.AND P0, PT, R21, R223.reuse, PT ;  /* 0x000000df1500720c */ /* 0x080fe40003f06270 */
[-C--:B------:R-:W-:Y:S02]  /*15560*/  ISETP.GE.AND P6, PT, R52, R224.reuse, PT ;  /* 0x000000e03400720c */ /* 0x080fe40003fc6270 */
[----:B------:R-:W-:Y:S02]  /*15570*/  FSEL R158, R158, -INF , P5 ;  /* 0xff8000009e9e7808 */ /* 0x000fe40002800000 */
[-C--:B------:R-:W-:Y:S02]  /*15580*/  ISETP.GE.AND P5, PT, R138, R224.reuse, PT ;  /* 0x000000e08a00720c */ /* 0x080fe40003fa6270 */
[----:B------:R-:W-:Y:S02]  /*15590*/  FSEL R160, R6, -INF , P1 ;  /* 0xff80000006a07808 */ /* 0x000fe40000800000 */
[-C--:B------:R-:W-:Y:S02]  /*155a0*/  ISETP.GE.AND P1, PT, R29, R223.reuse, PT ;  /* 0x000000df1d00720c */ /* 0x080fe40003f26270 */
[----:B------:R-:W-:Y:S02]  /*155b0*/  FSEL R166, R166, -INF , P0 ;  /* 0xff800000a6a67808 */ /* 0x000fe40000000000 */
[----:B------:R-:W-:Y:S02]  /*155c0*/  FSEL R199, R199, -INF , !P6 ;  /* 0xff800000c7c77808 */ /* 0x000fe40007000000 */
[----:B------:R-:W-:Y:S02]  /*155d0*/  FSEL R12, R67, -INF , !P5 ;  /* 0xff800000430c7808 */ /* 0x000fe40006800000 */
[----:B------:R-:W-:Y:S02]  /*155e0*/  ISETP.GE.AND P0, PT, R18, R223, PT ;  /* 0x000000df1200720c */ /* 0x000fe40003f06270 */
[-C--:B------:R-:W-:Y:S02]  /*155f0*/  ISETP.GE.AND P6, PT, R51, R224.reuse, PT ;  /* 0x000000e03300720c */ /* 0x080fe40003fc6270 */
[----:B------:R-:W-:Y:S02]  /*15600*/  ISETP.GE.AND P5, PT, R61, R224, PT ;  /* 0x000000e03d00720c */ /* 0x000fe40003fa6270 */
[----:B------:R-:W-:Y:S02]  /*15610*/  FSEL R178, R178, -INF , P1 ;  /* 0xff800000b2b27808 */ /* 0x000fe40000800000 */
[----:B------:R-:W-:Y:S02]  /*15620*/  ISETP.GE.AND P1, PT, R5, R225, PT ;  /* 0x000000e10500720c */ /* 0x000fe40003f26270 */
[----:B------:R-:W-:Y:S02]  /*15630*/  FSEL R197, R197, -INF , !P6 ;  /* 0xff800000c5c57808 */ /* 0x000fe40007000000 */
[----:B------:R-:W-:Y:S02]  /*15640*/  FSEL R161, R161, -INF , P0 ;  /* 0xff800000a1a17808 */ /* 0x000fe40000000000 */
[----:B------:R-:W-:Y:S02]  /*15650*/  ISETP.GE.AND P6, PT, R60, R222, PT ;  /* 0x000000de3c00720c */ /* 0x000fe40003fc6270 */
[-C--:B------:R-:W-:Y:S02]  /*15660*/  ISETP.GE.AND P0, PT, R15, R223.reuse, PT ;  /* 0x000000df0f00720c */ /* 0x080fe40003f06270 */
[----:B------:R-:W-:Y:S02]  /*15670*/  FSEL R40, R66, -INF , !P5 ;  /* 0xff80000042287808 */ /* 0x000fe40006800000 */
[----:B------:R-:W-:Y:S02]  /*15680*/  ISETP.GE.AND P5, PT, R55, R224, PT ;  /* 0x000000e03700720c */ /* 0x000fe40003fa6270 */
[----:B------:R-:W-:Y:S02]  /*15690*/  FSEL R156, R156, -INF , P1 ;  /* 0xff8000009c9c7808 */ /* 0x000fe40000800000 */
[----:B------:R-:W-:Y:S02]  /*156a0*/  ISETP.GE.AND P1, PT, R54, R222, PT ;  /* 0x000000de3600720c */ /* 0x000fe40003f26270 */
[----:B------:R-:W-:Y:S02]  /*156b0*/  FSEL R136, R133, -INF , P0 ;  /* 0xff80000085887808 */ /* 0x000fe40000000000 */
[----:B------:R-:W-:Y:S02]  /*156c0*/  FSEL R58, R58, -INF , !P6 ;  /* 0xff8000003a3a7808 */ /* 0x000fe40007000000 */
[----:B------:R-:W-:Y:S02]  /*156d0*/  ISETP.GE.AND P0, PT, R63, R224, PT ;  /* 0x000000e03f00720c */ /* 0x000fe40003f06270 */
[-C--:B------:R-:W-:Y:S02]  /*156e0*/  ISETP.GE.AND P6, PT, R53, R222.reuse, PT ;  /* 0x000000de3500720c */ /* 0x080fe40003fc6270 */
[----:B------:R-:W-:Y:S02]  /*156f0*/  FSEL R56, R56, -INF , !P5 ;  /* 0xff80000038387808 */ /* 0x000fe40006800000 */
[----:B------:R-:W-:Y:S02]  /*15700*/  ISETP.GE.AND P5, PT, R63, R222, PT ;  /* 0x000000de3f00720c */ /* 0x000fe40003fa6270 */
[----:B------:R-:W-:Y:S02]  /*15710*/  FSEL R193, R193, -INF , !P1 ;  /* 0xff800000c1c17808 */ /* 0x000fe40004800000 */
[----:B------:R-:W-:Y:S02]  /*15720*/  ISETP.GE.AND P1, PT, R19, R223, PT ;  /* 0x000000df1300720c */ /* 0x000fe40003f26270 */
[----:B------:R-:W-:Y:S02]  /*15730*/  FSEL R11, R11, -INF , !P0 ;  /* 0xff8000000b0b7808 */ /* 0x000fe40004000000 */
[----:B------:R-:W-:Y:S02]  /*15740*/  FSEL R169, R22, -INF , !P6 ;  /* 0xff80000016a97808 */ /* 0x000fe40007000000 */
[-C--:B------:R-:W-:Y:S02]  /*15750*/  ISETP.GE.AND P0, PT, R60, R224.reuse, PT ;  /* 0x000000e03c00720c */ /* 0x080fe40003f06270 */
[----:B------:R-:W-:Y:S02]  /*15760*/  FMNMX3.FTZ R22, R0, R13, R12, !PT ;  /* 0x0000000d00167276 */ /* 0x000fe4000781000c */
[----:B------:R-:W-:Y:S02]  /*15770*/  FSEL R7, R7, -INF , !P5 ;  /* 0xff80000007077808 */ /* 0x000fe40006800000 */
[-C--:B------:R-:W-:Y:S02]  /*15780*/  ISETP.GE.AND P5, PT, R46, R224.reuse, PT ;  /* 0x000000e02e00720c */ /* 0x080fe40003fa6270 */
[----:B------:R-:W-:Y:S02]  /*15790*/  FSEL R162, R162, -INF , P1 ;  /* 0xff800000a2a27808 */ /* 0x000fe40000800000 */
[----:B------:R-:W-:Y:S02]  /*157a0*/  ISETP.GE.AND P1, PT, R16, R223, PT ;  /* 0x000000df1000720c */ /* 0x000fe40003f26270 */
[----:B------:R-:W-:Y:S02]  /*157b0*/  FSEL R49, R49, -INF , !P0 ;  /* 0xff80000031317808 */ /* 0x000fe40004000000 */
[----:B------:R-:W-:Y:S02]  /*157c0*/  FMNMX3.FTZ R22, R22, R11, R10, !PT ;  /* 0x0000000b16167276 */ /* 0x000fe4000781000a */
[----:B------:R-:W-:Y:S02]  /*157d0*/  FSEL R182, R182, -INF , !P5 ;  /* 0xff800000b6b67808 */ /* 0x000fe40006800000 */
[-C--:B------:R-:W-:Y:S02]  /*157e0*/  ISETP.GE.AND P5, PT, R39, R224.reuse, PT ;  /* 0x000000e02700720c */ /* 0x080fe40003fa6270 */
[----:B------:R-:W-:Y:S02]  /*157f0*/  ISETP.GE.AND P0, PT, R53, R224, PT ;  /* 0x000000e03500720c */ /* 0x000fe40003f06270 */
[----:B------:R-:W-:Y:S02]  /*15800*/  FMNMX3.FTZ R22, R22, R40, R49, !PT ;  /* 0x0000002816167276 */ /* 0x000fe40007810031 */
[----:B------:R-:W-:Y:S02]  /*15810*/  FSEL R157, R157, -INF , P1 ;  /* 0xff8000009d9d7808 */ /* 0x000fe40000800000 */
[-C--:B------:R-:W-:Y:S02]  /*15820*/  ISETP.GE.AND P1, PT, R138, R222.reuse, PT ;  /* 0x000000de8a00720c */ /* 0x080fe40003f26270 */
[----:B------:R-:W-:Y:S02]  /*15830*/  FSEL R9, R9, -INF , !P4 ;  /* 0xff80000009097808 */ /* 0x000fe40006000000 */
[----:B------:R-:W-:Y:S02]  /*15840*/  FSEL R183, R183, -INF , !P5 ;  /* 0xff800000b7b77808 */ /* 0x000fe40006800000 */
[----:B------:R-:W-:Y:S02]  /*15850*/  ISETP.GE.AND P5, PT, R52, R222, PT ;  /* 0x000000de3400720c */ /* 0x000fe40003fa6270 */
[----:B------:R-:W-:Y:S02]  /*15860*/  ISETP.GE.AND P4, PT, R50, R224, PT ;  /* 0x000000e03200720c */ /* 0x000fe40003f86270 */
[----:B------:R-:W-:Y:S02]  /*15870*/  FSEL R200, R200, -INF , !P0 ;  /* 0xff800000c8c87808 */ /* 0x000fe40004000000 */
[----:B------:R-:W-:Y:S02]  /*15880*/  FMNMX3.FTZ R22, R22, R57, R56, !PT ;  /* 0x0000003916167276 */ /* 0x000fe40007810038 */
[-C--:B------:R-:W-:Y:S02]  /*15890*/  ISETP.GE.AND P0, PT, R62, R222.reuse, PT ;  /* 0x000000de3e00720c */ /* 0x080fe40003f06270 */
[----:B------:R-:W-:Y:S02]  /*158a0*/  FSEL R8, R8, -INF , !P1 ;  /* 0xff80000008087808 */ /* 0x000fe40004800000 */
[----:B------:R-:W-:Y:S02]  /*158b0*/  FSEL R170, R170, -INF , !P4 ;  /* 0xff800000aaaa7808 */ /* 0x000fe40006000000 */
[----:B------:R-:W-:Y:S02]  /*158c0*/  FSEL R198, R23, -INF , !P5 ;  /* 0xff80000017c67808 */ /* 0x000fe40006800000 */
[----:B------:R-:W-:Y:S02]  /*158d0*/  ISETP.GE.AND P1, PT, R61, R222, PT ;  /* 0x000000de3d00720c */ /* 0x000fe40003f26270 */
[----:B------:R-:W-:Y:S02]  /*158e0*/  ISETP.GE.AND P4, PT, R47, R224, PT ;  /* 0x000000e02f00720c */ /* 0x000fe40003f86270 */
[----:B------:R-:W-:Y:S02]  /*158f0*/  FMNMX3.FTZ R23, R22, R200, R199, !PT ;  /* 0x000000c816177276 */ /* 0x000fe400078100c7 */
        /* <DEDUP_REMOVED lines=10> */
[----:B------:R-:W-:Y:S02]  /*159a0*/  ISETP.GE.AND P6, PT, R32, R224, PT ;  /* 0x000000e02000720c */ /* 0x000fe40003fc6270 */
[----:B------:R-:W-:Y:S02]  /*159b0*/  FSEL R196, R37, -INF , !P1 ;  /* 0xff80000025c47808 */ /* 0x000fe40004800000 */
[----:B------:R-:W-:Y:S02]  /*159c0*/  FMNMX3.FTZ R22, R22, R48, R58, !PT ;  /* 0x0000003016167276 */ /* 0x000fe4000781003a */
[----:B------:R-:W-:Y:S02]  /*159d0*/  FSEL R64, R64, -INF , !P4 ;  /* 0xff80000040407808 */ /* 0x000fe40006000000 */
[----:B------:R-:W-:Y:S02]  /*159e0*/  ISETP.GE.AND P1, PT, R50, R222, PT ;  /* 0x000000de3200720c */ /* 0x000fe40003f26270 */
[----:B------:R-:W-:Y:S02]  /*159f0*/  FSEL R194, R36, -INF , !P0 ;  /* 0xff80000024c27808 */ /* 0x000fe40004000000 */
[----:B------:R-:W-:Y:S02]  /*15a00*/  FMNMX3.FTZ R23, R23, R197, R170, !PT ;  /* 0x000000c517177276 */ /* 0x000fe400078100aa */
[-C--:B------:R-:W-:Y:S02]  /*15a10*/  ISETP.GE.AND P0, PT, R33, R224.reuse, PT ;  /* 0x000000e02100720c */ /* 0x080fe40003f06270 */
[----:B------:R-:W-:Y:S02]  /*15a20*/  FSEL R191, R41, -INF , !P6 ;  /* 0xff80000029bf7808 */ /* 0x000fe40007000000 */
[----:B------:R-:W-:Y:S02]  /*15a30*/  ISETP.GE.AND P6, PT, R29, R224, PT ;  /* 0x000000e01d00720c */ /* 0x000fe40003fc6270 */
[-C--:B------:R-:W-:Y:S02]  /*15a40*/  ISETP.GE.AND P4, PT, R51, R222.reuse, PT ;  /* 0x000000de3300720c */ /* 0x080fe40003f86270 */
[----:B------:R-:W-:Y:S02]  /*15a50*/  FMNMX3.FTZ R22, R22, R65, R64, !PT ;  /* 0x0000004116167276 */ /* 0x000fe40007810040 */
[----:B------:R-:W-:Y:S02]  /*15a60*/  FSEL R172, R27, -INF , !P1 ;  /* 0xff8000001bac7808 */ /* 0x000fe40004800000 */
[----:B------:R-:W-:Y:S02]  /*15a70*/  ISETP.GE.AND P1, PT, R39, R222, PT ;  /* 0x000000de2700720c */ /* 0x000fe40003f26270 */
[----:B------:R-:W-:Y:S02]  /*15a80*/  FMNMX3.FTZ R23, R23, R180, R182, !PT ;  /* 0x000000b417177276 */ /* 0x000fe400078100b6 */
[----:B------:R-:W-:Y:S02]  /*15a90*/  FSEL R192, R192, -INF , !P0 ;  /* 0xff800000c0c07808 */ /* 0x000fe40004000000 */
[-C--:B------:R-:W-:Y:S02]  /*15aa0*/  ISETP.GE.AND P5, PT, R47, R222.reuse, PT ;  /* 0x000000de2f00720c */ /* 0x080fe40003fa6270 */
[-C--:B------:R-:W-:Y:S02]  /*15ab0*/  ISETP.GE.AND P0, PT, R46, R222.reuse, PT ;  /* 0x000000de2e00720c */ /* 0x080fe40003f06270 */
[----:B------:R-:W-:Y:S02]  /*15ac0*/  FSEL R181, R44, -INF , !P6 ;  /* 0xff8000002cb57808 */ /* 0x000fe40007000000 */
[----:B------:R-:W-:Y:S02]  /*15ad0*/  FSEL R171, R26, -INF , !P4 ;  /* 0xff8000001aab7808 */ /* 0x000fe40006000000 */
[----:B------:R-:W-:Y:S02]  /*15ae0*/  FMNMX3.FTZ R22, R22, R169, R198, !PT ;  /* 0x000000a916167276 */ /* 0x000fe400078100c6 */
[----:B------:R-:W-:Y:S02]  /*15af0*/  ISETP.GE.AND P6, PT, R45, R222, PT ;  /* 0x000000de2d00720c */ /* 0x000fe40003fc6270 */
[-C--:B------:R-:W-:Y:S02]  /*15b00*/  ISETP.GE.AND P4, PT, R28, R224.reuse, PT ;  /* 0x000000e01c00720c */ /* 0x080fe40003f86270 */
[----:B------:R-:W-:Y:S02]  /*15b10*/  FSEL R187, R34, -INF , !P1 ;  /* 0xff80000022bb7808 */ /* 0x000fe40004800000 */
[----:B------:R-:W-:Y:S02]  /*15b20*/  FMNMX3.FTZ R23, R23, R183, R186, !PT ;  /* 0x000000b717177276 */ /* 0x000fe400078100ba */
[-C--:B------:R-:W-:Y:S02]  /*15b30*/  ISETP.GE.AND P1, PT, R21, R224.reuse, PT ;  /* 0x000000e01500720c */ /* 0x080fe40003f26270 */
        /* <DEDUP_REMOVED lines=8> */
[----:B------:R-:W-:Y:S02]  /*15bc0*/  FSEL R168, R168, -INF , !P1 ;  /* 0xff800000a8a87808 */ /* 0x000fe40004800000 */
[C---:B------:R-:W-:Y:S01]  /*15bd0*/  ISETP.GE.AND P1, PT, R239.reuse, R222, PT ;  /* 0x000000deef00720c */ /* 0x040fe20003f26270 */
[----:B------:R-:W-:Y:S01]  /*15be0*/  VIADD R239, R239, 0xffffff80 ;  /* 0xffffff80efef7836 */ /* 0x000fe20000000000 */
[----:B------:R-:W-:Y:S02]  /*15bf0*/  FMNMX3.FTZ R22, R22, R185, R184, !PT ;  /* 0x000000b916167276 */ /* 0x000fe400078100b8 */
[----:B------:R-:W-:Y:S02]  /*15c00*/  ISETP.GE.AND P5, PT, R24, R224, PT ;  /* 0x000000e01800720c */ /* 0x000fe40003fa6270 */
[----:B------:R-:W-:Y:S02]  /*15c10*/  ISETP.GE.AND P0, PT, R33, R222, PT ;  /* 0x000000de2100720c */ /* 0x000fe40003f06270 */
[----:B------:R-:W-:Y:S02]  /*15c20*/  FSEL R167, R167, -INF , !P6 ;  /* 0xff800000a7a77808 */ /* 0x000fe40007000000 */
[----:B------:R-:W-:Y:S02]  /*15c30*/  FMNMX3.FTZ R23, R23, R192, R191, !PT ;  /* 0x000000c017177276 */ /* 0x000fe400078100bf */
[----:B------:R-:W-:Y:S02]  /*15c40*/  ISETP.GE.AND P6, PT, R19, R224, PT ;  /* 0x000000e01300720c */ /* 0x000fe40003fc6270 */
[----:B------:R-:W-:Y:S02]  /*15c50*/  FSEL R176, R176, -INF , !P4 ;  /* 0xff800000b0b07808 */ /* 0x000fe40006000000 */
[----:B------:R-:W-:Y:S02]  /*15c60*/  FSEL R195, R38, -INF , !P1 ;  /* 0xff80000026c37808 */ /* 0x000fe40004800000 */
[-C--:B------:R-:W-:Y:S02]  /*15c70*/  ISETP.GE.AND P4, PT, R32, R222.reuse, PT ;  /* 0x000000de2000720c */ /* 0x080fe40003f86270 */
        /* <DEDUP_REMOVED lines=8> */
[----:B------:R-:W-:Y:S02]  /*15d00*/  ISETP.GE.AND P6, PT, R28, R222, PT ;  /* 0x000000de1c00720c */ /* 0x000fe40003fc6270 */
[----:B------:R-:W-:Y:S02]  /*15d10*/  FSEL R189, R43, -INF , !P4 ;  /* 0xff8000002bbd7808 */ /* 0x000fe40006000000 */
[----:B------:R-:W-:Y:S02]  /*15d20*/  FMNMX3.FTZ R22, R22, R195, R193, !PT ;  /* 0x000000c316167276 */ /* 0x000fe400078100c1 */
[----:B------:R-:W-:Y:S02]  /*15d30*/  FSEL R178, R178, -INF , !P5 ;  /* 0xff800000b2b27808 */ /* 0x000fe40006800000 */
[----:B------:R-:W-:Y:S02]  /*15d40*/  FMNMX3.FTZ R23, R23, R176, R175, !PT ;  /* 0x000000b017177276 */ /* 0x000fe400078100af */
[-C--:B------:R-:W-:Y:S02]  /*15d50*/  ISETP.GE.AND P4, PT, R16, R224.reuse, PT ;  /* 0x000000e01000720c */ /* 0x080fe40003f86270 */
        /* <DEDUP_REMOVED lines=23> */
[----:B------:R-:W-:Y:S02]  /*15ed0*/  FMNMX3.FTZ R23, R23, R160, R159, !PT ;  /* 0x000000a017177276 */ /* 0x000fe4000781009f */
[----:B------:R-:W-:Y:S02]  /*15ee0*/  FSEL R162, R162, -INF , !P6 ;  /* 0xff800000a2a27808 */ /* 0x000fe40007000000 */
[----:B------:R-:W-:Y:S02]  /*15ef0*/  FSEL R161, R161, -INF , !P1 ;  /* 0xff800000a1a17808 */ /* 0x000fe40004800000 */
[C---:B------:R-:W-:Y:S02]  /*15f00*/  ISETP.GE.AND P6, PT, R5.reuse, R223, PT ;  /* 0x000000df0500720c */ /* 0x040fe40003fc6270 */
[----:B------:R-:W-:Y:S02]  /*15f10*/  ISETP.GE.AND P1, PT, R5, R222, PT ;  /* 0x000000de0500720c */ /* 0x000fe40003f26270 */
[----:B------:R-:W-:Y:S02]  /*15f20*/  FMNMX3.FTZ R5, R22, R166, R165, !PT ;  /* 0x000000a616057276 */ /* 0x000fe400078100a5 */
[-C--:B------:R-:W-:Y:S02]  /*15f30*/  ISETP.GE.AND P0, PT, R17, R222.reuse, PT ;  /* 0x000000de1100720c */ /* 0x080fe40003f06270 */
[-C--:B------:R-:W-:Y:S02]  /*15f40*/  ISETP.GE.AND P4, PT, R16, R222.reuse, PT ;  /* 0x000000de1000720c */ /* 0x080fe40003f86270 */
[----:B------:R-:W-:Y:S02]  /*15f50*/  ISETP.GE.AND P5, PT, R15, R222, PT ;  /* 0x000000de0f00720c */ /* 0x000fe40003fa6270 */
[----:B------:R-:W-:Y:S02]  /*15f60*/  FMNMX3.FTZ R15, R23, R156, R153, !PT ;  /* 0x0000009c170f7276 */ /* 0x000fe40007810099 */
[----:B------:R-:W-:Y:S02]  /*15f70*/  FSEL R4, R4, -INF , P6 ;  /* 0xff80000004047808 */ /* 0x000fe40003000000 */
[----:B------:R-:W-:Y:S01]  /*15f80*/  FSEL R158, R158, -INF , !P0 ;  /* 0xff8000009e9e7808 */ /* 0x000fe20004000000 */
[----:B------:R-:W1:Y:S01]  /*15f90*/  SHFL.BFLY PT, R14, R15, 0x2, 0x1f ;  /* 0x0c401f000f0e7f89 */ /* 0x000e6200000e0000 */
[----:B------:R-:W-:Y:S02]  /*15fa0*/  FSEL R157, R157, -INF , !P4 ;  /* 0xff8000009d9d7808 */ /* 0x000fe40006000000 */
[----:B------:R-:W-:Y:S02]  /*15fb0*/  FMNMX3.FTZ R5, R5, R162, R161, !PT ;  /* 0x000000a205057276 */ /* 0x000fe400078100a1 */
[----:B------:R-:W-:Y:S02]  /*15fc0*/  FSEL R136, R136, -INF , !P5 ;  /* 0xff80000088887808 */ /* 0x000fe40006800000 */
[----:B------:R-:W-:Y:S02]  /*15fd0*/  FSEL R137, R4, -INF , !P1 ;  /* 0xff80000004897808 */ /* 0x000fe40004800000 */
[----:B------:R-:W-:Y:S02]  /*15fe0*/  FMNMX3.FTZ R5, R5, R158, R157, !PT ;  /* 0x0000009e05057276 */ /* 0x000fe4000781009d */
[----:B------:R-:W-:Y:S02]  /*15ff0*/  LOP3.LUT R138, R214, 0x200, R215, 0xf8, !PT ;  /* 0x00000200d68a7812 */ /* 0x000fe400078ef8d7 */
[----:B------:R-:W-:Y:S03]  /*16000*/  FMNMX3.FTZ R5, R5, R137, R136, !PT ;  /* 0x0000008905057276 */ /* 0x000fe60007810088 */
[----:B------:R-:W-:Y:S02]  /*16010*/  IMAD R138, R138, 0x2, R212 ;  /* 0x000000028a8a7824 */ /* 0x000fe400078e02d4 */
[----:B------:R-:W3:Y:S02]  /*16020*/  SHFL.BFLY PT, R4, R5, 0x2, 0x1f ;  /* 0x0c401f0005047f89 */ /* 0x000ee400000e0000 */
[C---:B------:R-:W-:Y:S02]  /*16030*/  IMAD.IADD R144, R138.reuse, 0x1, R213 ;  /* 0x000000018a907824 */ /* 0x040fe400078e02d5 */
[----:B------:R-:W-:Y:S04]  /*16040*/  VIADD R139, R138, 0xc040 ;  /* 0x0000c0408a8b7836 */ /* 0x000fe80000000000 */
[----:B------:R-:W-:Y:S08]  /*16050*/  LDSM.16.MT88.4 R44, [R138+0x10000] ;  /* 0x010000008a2c783b */ /* 0x000ff00000004200 */
[----:B------:R-:W-:Y:S08]  /*16060*/  LDSM.16.MT88.4 R20, [R144+0xc000] ;  /* 0x00c000009014783b */ /* 0x000ff00000004200 */
[----:B------:R-:W-:Y:S01]  /*16070*/  LDSM.16.MT88.4 R52, [R144+0x10000] ;  /* 0x010000009034783b */ /* 0x000fe20000004200 */
[----:B-1----:R-:W-:Y:S02]  /*16080*/  FMNMX.FTZ R14, R15, R14, !PT ;  /* 0x0000000e0f0e7209 */ /* 0x002fe40007810000 */
[----:B---3--:R-:W-:Y:S05]  /*16090*/  FMNMX.FTZ R4, R5, R4, !PT ;  /* 0x0000000405047209 */ /* 0x008fea0007810000 */
[----:B------:R-:W1:Y:S08]  /*160a0*/  SHFL.BFLY PT, R134, R14, 0x1, 0x1f ;  /* 0x0c201f000e867f89 */ /* 0x000e7000000e0000 */
[----:B------:R-:W3:Y:S01]  /*160b0*/  SHFL.BFLY PT, R133, R4, 0x1, 0x1f ;  /* 0x0c201f0004857f89 */ /* 0x000ee200000e0000 */
[----:B-1----:R-:W-:Y:S04]  /*160c0*/  FMNMX.FTZ R134, R14, R134, !PT ;  /* 0x000000860e867209 */ /* 0x002fe80007810000 */
[----:B------:R-:W-:Y:S01]  /*160d0*/  FSETP.NEU.FTZ.AND P1, PT, R134, -INF , PT ;  /* 0xff8000008600780b */ /* 0x000fe20003f3d000 */
[----:B--2---:R-:W-:Y:S01]  /*160e0*/  FMUL.FTZ R155, R135, R134 ;  /* 0x00000086879b7220 */ /* 0x004fe20000410000 */
[----:B---3--:R-:W-:Y:S02]  /*160f0*/  FMNMX.FTZ R133, R4, R133, !PT ;  /* 0x0000008504857209 */ /* 0x008fe40007810000 */
[----:B------:R-:W-:Y:S02]  /*16100*/  FSEL R4, R134, RZ, P1 ;  /* 0x000000ff86047208 */ /* 0x000fe40000800000 */
[----:B------:R-:W-:Y:S01]  /*16110*/  FSEL R155, R155, RZ, P1 ;  /* 0x000000ff9b9b7208 */ /* 0x000fe20000800000 */
[----:B------:R-:W-:Y:S01]  /*16120*/  FMUL.FTZ R154, R135, R133 ;  /* 0x00000085879a7220 */ /* 0x000fe20000410000 */
[----:B------:R-:W-:Y:S01]  /*16130*/  FSETP.NEU.FTZ.AND P0, PT, R133, -INF , PT ;  /* 0xff8000008500780b */ /* 0x000fe20003f1d000 */
[----:B------:R-:W-:Y:S02]  /*16140*/  FADD.FTZ R4, -R4, R0 ;  /* 0x0000000004047221 */ /* 0x000fe40000010100 */
[-CC-:B------:R-:W-:Y:S01]  /*16150*/  FFMA.FTZ R147, R13, R135.reuse, -R155.reuse ;  /* 0x000000870d937223 */ /* 0x180fe2000001089b */
[-CC-:B------:R-:W-:Y:S01]  /*16160*/  FFMA.FTZ R151, R12, R135.reuse, -R155.reuse ;  /* 0x000000870c977223 */ /* 0x180fe2000001089b */
[----:B------:R-:W-:Y:S01]  /*16170*/  FSEL R0, R133, RZ, P0 ;  /* 0x000000ff85007208 */ /* 0x000fe20000000000 */
[----:B------:R-:W1:Y:S01]  /*16180*/  LDSM.16.MT88.4 R12, [R138+0xc000] ;  /* 0x00c000008a0c783b */ /* 0x000e620000004200 */
[----:B------:R-:W-:Y:S01]  /*16190*/  FSEL R154, R154, RZ, P0 ;  /* 0x000000ff9a9a7208 */ /* 0x000fe20000000000 */
[-CC-:B------:R-:W-:Y:S01]  /*161a0*/  FFMA.FTZ R146, R11, R135.reuse, -R155.reuse ;  /* 0x000000870b927223 */ /* 0x180fe2000001089b */
[-CC-:B------:R-:W-:Y:S01]  /*161b0*/  FFMA.FTZ R145, R10, R135.reuse, -R155.reuse ;  /* 0x000000870a917223 */ /* 0x180fe2000001089b */
[----:B------:R-:W-:Y:S01]  /*161c0*/  FADD.FTZ R0, -R0, R132 ;  /* 0x0000008400007221 */ /* 0x000fe20000010100 */
[----:B------:R-:W-:Y:S01]  /*161d0*/  FMUL.FTZ R4, R135, R4 ;  /* 0x0000000487047220 */ /* 0x000fe20000410000 */
[-CC-:B------:R-:W-:Y:S01]  /*161e0*/  FFMA.FTZ R150, R9, R135.reuse, -R154.reuse ;  /* 0x0000008709967223 */ /* 0x180fe2000001089a */
[-CC-:B------:R-:W-:Y:S01]  /*161f0*/  FFMA.FTZ R149, R8, R135.reuse, -R154.reuse ;  /* 0x0000008708957223 */ /* 0x180fe2000001089a */
[-CC-:B------:R-:W-:Y:S01]  /*16200*/  FFMA.FTZ R148, R7, R135.reuse, -R154.reuse ;  /* 0x0000008707947223 */ /* 0x180fe2000001089a */
[-CC-:B------:R-:W-:Y:S01]  /*16210*/  FFMA.FTZ R152, R6, R135.reuse, -R154.reuse ;  /* 0x0000008706987223 */ /* 0x180fe2000001089a */
[----:B------:R-:W-:Y:S01]  /*16220*/  FMUL.FTZ R0, R135, R0 ;  /* 0x0000000087007220 */ /* 0x000fe20000410000 */
[----:B------:R-:W2:Y:S01]  /*16230*/  MUFU.EX2 R132, R4 ;  /* 0x0000000400847308 */ /* 0x000ea20000000800 */
[----:B------:R-:W-:Y:S02]  /*16240*/  VIADD R8, R138, 0xc000 ;  /* 0x0000c0008a087836 */ /* 0x000fe40000000000 */
[-CC-:B------:R-:W-:Y:S01]  /*16250*/  FFMA.FTZ R169, R169, R135.reuse, -R154.reuse ;  /* 0x00000087a9a97223 */ /* 0x180fe2000001089a */
[-CC-:B------:R-:W-:Y:S01]  /*16260*/  FFMA.FTZ R170, R170, R135.reuse, -R155.reuse ;  /* 0x00000087aaaa7223 */ /* 0x180fe2000001089b */
[-CC-:B------:R-:W-:Y:S01]  /*16270*/  FFMA.FTZ R171, R171, R135.reuse, -R154.reuse ;  /* 0x00000087abab7223 */ /* 0x180fe2000001089a */
[----:B------:R-:W-:Y:S02]  /*16280*/  @P2 VIADD R139, R8, 0xffffffc0 ;  /* 0xffffffc0088b2836 */ /* 0x000fe40000000000 */
[-CC-:B------:R-:W-:Y:S01]  /*16290*/  FFMA.FTZ R172, R172, R135.reuse, -R154.reuse ;  /* 0x00000087acac7223 */ /* 0x180fe2000001089a */
[-C--:B------:R-:W-:Y:S01]  /*162a0*/  FFMA.FTZ R180, R180, R135.reuse, -R155 ;  /* 0x00000087b4b47223 */ /* 0x080fe2000001089b */
[----:B------:R-:W3:Y:S01]  /*162b0*/  MUFU.EX2 R0, R0 ;  /* 0x0000000000007308 */ /* 0x000ee20000000800 */
[----:B------:R-:W-:Y:S01]  /*162c0*/  IMAD.IADD R213, R213, 0x1, R139 ;  /* 0x00000001d5d57824 */ /* 0x000fe200078e028b */
[----:B------:R-:W4:Y:S01]  /*162d0*/  LDSM.16.MT88.4 R28, [R139] ;  /* 0x000000008b1c783b */ /* 0x000f220000004200 */
[-CC-:B------:R-:W-:Y:S01]  /*162e0*/  FFMA.FTZ R182, R182, R135.reuse, -R155.reuse ;  /* 0x00000087b6b67223 */ /* 0x180fe2000001089b */
[-CC-:B------:R-:W-:Y:S01]  /*162f0*/  FFMA.FTZ R185, R185, R135.reuse, -R154.reuse ;  /* 0x00000087b9b97223 */ /* 0x180fe2000001089a */
        /* <DEDUP_REMOVED lines=8> */
[----:B------:R-:W2:Y:S01]  /*16380*/  LDSM.16.MT88.4 R36, [R213] ;  /* 0x00000000d524783b */ /* 0x000ea20000004200 */
        /* <DEDUP_REMOVED lines=8> */
[----:B------:R-:W-:Y:S01]  /*16410*/  FMUL.FTZ R19, R0, R119 ;  /* 0x0000007700137220 */ /* 0x000fe20000410000 */
[----:B------:R-:W3:Y:S03]  /*16420*/  LDSM.16.MT88.4 R60, [R139+0x4000] ;  /* 0x004000008b3c783b */ /* 0x000ee60000004200 */
[----:B------:R-:W-:Y:S01]  /*16430*/  MUFU.EX2 R146, R146 ;  /* 0x0000009200927308 */ /* 0x000fe20000000800 */
[C---:B------:R-:W-:Y:S01]  /*16440*/  FMUL.FTZ R24, R132.reuse, R108 ;  /* 0x0000006c84187220 */ /* 0x040fe20000410000 */
[----:B------:R-:W-:Y:S01]  /*16450*/  FMUL.FTZ R25, R132, R109 ;  /* 0x0000006d84197220 */ /* 0x000fe20000410000 */
[C---:B------:R-:W-:Y:S01]  /*16460*/  FMUL.FTZ R26, R0.reuse, R110 ;  /* 0x0000006e001a7220 */ /* 0x040fe20000410000 */
[----:B------:R-:W-:Y:S01]  /*16470*/  FMUL.FTZ R27, R0, R111 ;  /* 0x0000006f001b7220 */ /* 0x000fe20000410000 */
[C---:B------:R-:W-:Y:S01]  /*16480*/  FMUL.FTZ R32, R132.reuse, R100 ;  /* 0x0000006484207220 */ /* 0x040fe20000410000 */
[----:B------:R-:W-:Y:S01]  /*16490*/  FMUL.FTZ R33, R132, R101 ;  /* 0x0000006584217220 */ /* 0x000fe20000410000 */
[----:B------:R-:W-:Y:S03]  /*164a0*/  LDSM.16.MT88.4 R124, [R138+0xf800] ;  /* 0x00f800008a7c783b */ /* 0x000fe60000004200 */
[----:B------:R-:W1:Y:S01]  /*164b0*/  MUFU.EX2 R145, R145 ;  /* 0x0000009100917308 */ /* 0x000e620000000800 */
[----:B-----5:R-:W-:Y:S01]  /*164c0*/  F2FP.F16.F32.PACK_AB R140, R151, R147 ;  /* 0x00000093978c723e */ /* 0x020fe200000000ff */
[C---:B------:R-:W-:Y:S01]  /*164d0*/  FMUL.FTZ R34, R0.reuse, R102 ;  /* 0x0000006600227220 */ /* 0x040fe20000410000 */
[----:B------:R-:W-:Y:S01]  /*164e0*/  FMUL.FTZ R35, R0, R103 ;  /* 0x0000006700237220 */ /* 0x000fe20000410000 */
[----:B------:R-:W-:Y:S01]  /*164f0*/  FMUL.FTZ R41, R132, R93 ;  /* 0x0000005d84297220 */ /* 0x000fe20000410000 */
        /* <DEDUP_REMOVED lines=9> */
[-CC-:B------:R-:W-:Y:S01]  /*16590*/  FFMA.FTZ R187, R187, R135.reuse, -R154.reuse ;  /* 0x00000087bbbb7223 */ /* 0x180fe2000001089a */
[----:B------:R-:W-:Y:S03]  /*165a0*/  LDSM.16.MT88.4 R108, [R139+0x3800] ;  /* 0x003800008b6c783b */ /* 0x000fe60000004200 */
[----:B------:R-:W5:Y:S01]  /*165b0*/  MUFU.EX2 R149, R149 ;  /* 0x0000009500957308 */ /* 0x000f620000000800 */
[----:B-1----:R-:W-:Y:S01]  /*165c0*/  F2FP.F16.F32.PACK_AB R142, R145, R146 ;  /* 0x00000092918e723e */ /* 0x002fe200000000ff */
[-CC-:B------:R-:W-:Y:S01]  /*165d0*/  FFMA.FTZ R188, R188, R135.reuse, -R154.reuse ;  /* 0x00000087bcbc7223 */ /* 0x180fe2000001089a */
[-CC-:B------:R-:W-:Y:S01]  /*165e0*/  FFMA.FTZ R194, R194, R135.reuse, -R155.reuse ;  /* 0x00000087c2c27223 */ /* 0x180fe2000001089b */
[-CC-:B------:R-:W-:Y:S01]  /*165f0*/  FFMA.FTZ R196, R196, R135.reuse, -R155.reuse ;  /* 0x00000087c4c47223 */ /* 0x180fe2000001089b */
[-CC-:B------:R-:W-:Y:S01]  /*16600*/  FFMA.FTZ R195, R195, R135.reuse, -R154.reuse ;  /* 0x00000087c3c37223 */ /* 0x180fe2000001089a */
[-CC-:B------:R-:W-:Y:S01]  /*16610*/  FFMA.FTZ R193, R193, R135.reuse, -R154.reuse ;  /* 0x00000087c1c17223 */ /* 0x180fe2000001089a */
[----:B------:R-:W-:Y:S03]  /*16620*/  LDSM.16.MT88.4 R100, [R213+0x3800] ;  /* 0x00380000d564783b */ /* 0x000fe60000004200 */
[----:B------:R-:W-:Y:S01]  /*16630*/  MUFU.EX2 R148, R148 ;  /* 0x0000009400947308 */ /* 0x000fe20000000800 */
[-CC-:B------:R-:W-:Y:S01]  /*16640*/  FFMA.FTZ R192, R192, R135.reuse, -R155.reuse ;  /* 0x00000087c0c07223 */ /* 0x180fe2000001089b */
[-CC-:B------:R-:W-:Y:S01]  /*16650*/  FFMA.FTZ R191, R191, R135.reuse, -R155.reuse ;  /* 0x00000087bfbf7223 */ /* 0x180fe2000001089b */
[-CC-:B------:R-:W-:Y:S01]  /*16660*/  FFMA.FTZ R190, R190, R135.reuse, -R154.reuse ;  /* 0x00000087bebe7223 */ /* 0x180fe2000001089a */
[-CC-:B------:R-:W-:Y:S01]  /*16670*/  FFMA.FTZ R189, R189, R135.reuse, -R154.reuse ;  /* 0x00000087bdbd7223 */ /* 0x180fe2000001089a */
[-CC-:B------:R-:W-:Y:S01]  /*16680*/  FFMA.FTZ R181, R181, R135.reuse, -R155.reuse ;  /* 0x00000087b5b57223 */ /* 0x180fe2000001089b */
[-CC-:B------:R-:W-:Y:S01]  /*16690*/  FFMA.FTZ R179, R179, R135.reuse, -R155.reuse ;  /* 0x00000087b3b37223 */ /* 0x180fe2000001089b */
[-CC-:B------:R-:W-:Y:S03]  /*166a0*/  FFMA.FTZ R178, R178, R135.reuse, -R154.reuse ;  /* 0x00000087b2b27223 */ /* 0x180fe6000001089a */
[----:B------:R-:W1:Y:S01]  /*166b0*/  MUFU.EX2 R152, R152 ;  /* 0x0000009800987308 */ /* 0x000e620000000800 */
[----:B-----5:R-:W-:Y:S01]  /*166c0*/  F2FP.F16.F32.PACK_AB R141, R149, R150 ;  /* 0x00000096958d723e */ /* 0x020fe200000000ff */
[-CC-:B------:R-:W-:Y:S01]  /*166d0*/  FFMA.FTZ R177, R177, R135.reuse, -R154.reuse ;  /* 0x00000087b1b17223 */ /* 0x180fe2000001089a */
[-CC-:B------:R-:W-:Y:S01]  /*166e0*/  FFMA.FTZ R176, R176, R135.reuse, -R155.reuse ;  /* 0x00000087b0b07223 */ /* 0x180fe2000001089b */
[-CC-:B------:R-:W-:Y:S01]  /*166f0*/  FFMA.FTZ R175, R175, R135.reuse, -R155.reuse ;  /* 0x00000087afaf7223 */ /* 0x180fe2000001089b */
[-CC-:B------:R-:W-:Y:S01]  /*16700*/  FFMA.FTZ R174, R174, R135.reuse, -R154.reuse ;  /* 0x00000087aeae7223 */ /* 0x180fe2000001089a */
[-CC-:B------:R-:W-:Y:S01]  /*16710*/  FFMA.FTZ R173, R173, R135.reuse, -R154.reuse ;  /* 0x00000087adad7223 */ /* 0x180fe2000001089a */
[-CC-:B------:R-:W-:Y:S03]  /*16720*/  FFMA.FTZ R168, R168, R135.reuse, -R155.reuse ;  /* 0x00000087a8a87223 */ /* 0x180fe6000001089b */
        /* <DEDUP_REMOVED lines=8> */
[----:B------:R-:W-:Y:S01]  /*167b0*/  MUFU.EX2 R170, R170 ;  /* 0x000000aa00aa7308 */ /* 0x000fe20000000800 */
[----:B-1----:R-:W-:Y:S01]  /*167c0*/  F2FP.F16.F32.PACK_AB R143, R152, R148 ;  /* 0x00000094988f723e */ /* 0x002fe200000000ff */
[-CC-:B------:R-:W-:Y:S01]  /*167d0*/  FFMA.FTZ R160, R160, R135.reuse, -R155.reuse ;  /* 0x00000087a0a07223 */ /* 0x180fe2000001089b */
[-CC-:B------:R-:W-:Y:S01]  /*167e0*/  FFMA.FTZ R159, R159, R135.reuse, -R155.reuse ;  /* 0x000000879f9f7223 */ /* 0x180fe2000001089b */
[-CC-:B------:R-:W-:Y:S01]  /*167f0*/  FFMA.FTZ R158, R158, R135.reuse, -R154.reuse ;  /* 0x000000879e9e7223 */ /* 0x180fe2000001089a */
[-CC-:B------:R-:W-:Y:S01]  /*16800*/  FFMA.FTZ R157, R157, R135.reuse, -R154.reuse ;  /* 0x000000879d9d7223 */ /* 0x180fe2000001089a */
[-C--:B------:R-:W-:Y:S01]  /*16810*/  FFMA.FTZ R156, R156, R135.reuse, -R155 ;  /* 0x000000879c9c7223 */ /* 0x080fe2000001089b */
[----:B------:R-:W-:Y:S01]  /*16820*/  FFMA.FTZ R137, R137, R135, -R154 ;  /* 0x0000008789897223 */ /* 0x000fe2000001089a */
[C---:B------:R-:W-:Y:S02]  /*16830*/  HMMA.16816.F32 R4, R140.reuse, R12, R4 ;  /* 0x0000000c8c04723c */ /* 0x040fe40000001804 */
[----:B------:R-:W-:Y:S03]  /*16840*/  MUFU.EX2 R171, R171 ;  /* 0x000000ab00ab7308 */ /* 0x000fe60000000800 */
[C---:B------:R-:W-:Y:S01]  /*16850*/  FMUL.FTZ R12, R132.reuse, R120 ;  /* 0x00000078840c7220 */ /* 0x040fe20000410000 */
[C---:B------:R-:W-:Y:S01]  /*16860*/  FMUL.FTZ R13, R132.reuse, R121 ;  /* 0x00000079840d7220 */ /* 0x040fe20000410000 */
[----:B------:R-:W-:Y:S01]  /*16870*/  FFMA.FTZ R147, R132, R249, R147 ;  /* 0x000000f984937223 */ /* 0x000fe20000010093 */
[C---:B------:R-:W-:Y:S04]  /*16880*/  HMMA.16816.F32 R8, R140.reuse, R14, R8 ;  /* 0x0000000e8c08723c */ /* 0x040fe80000001808 */
[----:B------:R-:W-:Y:S01]  /*16890*/  MUFU.EX2 R172, R172 ;  /* 0x000000ac00ac7308 */ /* 0x000fe20000000800 */
[C---:B------:R-:W-:Y:S01]  /*168a0*/  FMUL.FTZ R14, R0.reuse, R122 ;  /* 0x0000007a000e7220 */ /* 0x040fe20000410000 */
[C---:B------:R-:W-:Y:S01]  /*168b0*/  FMUL.FTZ R15, R0.reuse, R123 ;  /* 0x0000007b000f7220 */ /* 0x040fe20000410000 */
[----:B------:R-:W-:Y:S01]  /*168c0*/  FFMA.FTZ R150, R0, R248, R150 ;  /* 0x000000f800967223 */ /* 0x000fe20000010096 */
[----:B------:R-:W-:Y:S01]  /*168d0*/  ISETP.GT.AND P0, PT, R236, R226, PT ;  /* 0x000000e2ec00720c */ /* 0x000fe20003f04270 */
[----:B------:R-:W-:Y:S05]  /*168e0*/  FADD.FTZ R147, R151, R147 ;  /* 0x0000009397937221 */ /* 0x000fea0000010000 */
        /* <DEDUP_REMOVED lines=27> */
[-CC-:B------:R-:W-:Y:S01]  /*16aa0*/  FFMA.FTZ R107, R64, R135.reuse, -R154.reuse ;  /* 0x00000087406b7223 */ /* 0x180fe2000001089a */
[C---:B------:R-:W-:Y:S02]  /*16ab0*/  FMUL.FTZ R64, R132.reuse, R68 ;  /* 0x0000004484407220 */ /* 0x040fe40000410000 */
[----:B------:R-:W-:Y:S01]  /*16ac0*/  MUFU.EX2 R104, R104 ;  /* 0x0000006800687308 */ /* 0x000fe20000000800 */
[C---:B--2---:R-:W-:Y:S03]  /*16ad0*/  HMMA.16816.F32 R28, R140.reuse, R36, R28 ;  /* 0x000000248c1c723c */ /* 0x044fe6000000181c */
[----:B------:R-:W-:Y:S01]  /*16ae0*/  FMUL.FTZ R36, R132, R96 ;  /* 0x0000006084247220 */ /* 0x000fe20000410000 */
[--C-:B------:R-:W-:Y:S01]  /*16af0*/  FFMA.FTZ R96, R40, R135, -R155.reuse ;  /* 0x0000008728607223 */ /* 0x100fe2000001089b */
[C---:B------:R-:W-:Y:S01]  /*16b00*/  FMUL.FTZ R40, R132.reuse, R92 ;  /* 0x0000005c84287220 */ /* 0x040fe20000410000 */
[----:B------:R-:W-:Y:S01]  /*16b10*/  FMUL.FTZ R37, R132, R97 ;  /* 0x0000006184257220 */ /* 0x000fe20000410000 */
[----:B------:R-:W-:Y:S01]  /*16b20*/  LDSM.16.MT88.4 R92, [R144+0xd000] ;  /* 0x00d00000905c783b */ /* 0x000fe20000004200 */
[C---:B------:R-:W-:Y:S01]  /*16b30*/  HMMA.16816.F32 R32, R140.reuse, R38, R32 ;  /* 0x000000268c20723c */ /* 0x040fe20000001820 */
[----:B------:R-:W-:Y:S02]  /*16b40*/  MUFU.EX2 R105, R105 ;  /* 0x0000006900697308 */ /* 0x000fe40000000800 */
[C---:B------:R-:W-:Y:S01]  /*16b50*/  FMUL.FTZ R38, R0.reuse, R98 ;  /* 0x0000006200267220 */ /* 0x040fe20000410000 */
[----:B------:R-:W-:Y:S01]  /*16b60*/  FMUL.FTZ R39, R0, R99 ;  /* 0x0000006300277220 */ /* 0x000fe20000410000 */
[--C-:B------:R-:W-:Y:S01]  /*16b70*/  FFMA.FTZ R97, R49, R135, -R155.reuse ;  /* 0x0000008731617223 */ /* 0x100fe2000001089b */
[----:B------:R-:W-:Y:S01]  /*16b80*/  FMUL.FTZ R49, R132, R85 ;  /* 0x0000005584317220 */ /* 0x000fe20000410000 */
[-C--:B------:R-:W-:Y:S01]  /*16b90*/  FFMA.FTZ R98, R48, R135.reuse, -R154 ;  /* 0x0000008730627223 */ /* 0x080fe2000001089a */
[C---:B------:R-:W-:Y:S01]  /*16ba0*/  FMUL.FTZ R48, R132.reuse, R84 ;  /* 0x0000005484307220 */ /* 0x040fe20000410000 */
[----:B------:R-:W-:Y:S01]  /*16bb0*/  FFMA.FTZ R99, R57, R135, -R155 ;  /* 0x0000008739637223 */ /* 0x000fe2000001089b */
[----:B------:R-:W1:Y:S01]  /*16bc0*/  LDSM.16.MT88.4 R84, [R213+0x4000] ;  /* 0x00400000d554783b */ /* 0x000e620000004200 */
[C---:B------:R-:W-:Y:S01]  /*16bd0*/  HMMA.16816.F32 R36, R140.reuse, R44, R36 ;  /* 0x0000002c8c24723c */ /* 0x040fe20000001824 */
[----:B------:R-:W2:Y:S02]  /*16be0*/  MUFU.EX2 R96, R96 ;  /* 0x0000006000607308 */ /* 0x000ea40000000800 */
[C---:B------:R-:W-:Y:S01]  /*16bf0*/  FMUL.FTZ R44, R132.reuse, R88 ;  /* 0x00000058842c7220 */ /* 0x040fe20000410000 */
[C---:B------:R-:W-:Y:S01]  /*16c00*/  FMUL.FTZ R45, R132.reuse, R89 ;  /* 0x00000059842d7220 */ /* 0x040fe20000410000 */
[----:B------:R-:W-:Y:S02]  /*16c10*/  FMUL.FTZ R57, R132, R77 ;  /* 0x0000004d84397220 */ /* 0x000fe40000410000 */
[----:B------:R-:W4:Y:S01]  /*16c20*/  LDSM.16.MT88.4 R76, [R138+0xc800] ;  /* 0x00c800008a4c783b */ /* 0x000f220000004200 */
[C---:B------:R-:W-:Y:S03]  /*16c30*/  HMMA.16816.F32 R40, R140.reuse, R46, R40 ;  /* 0x0000002e8c28723c */ /* 0x040fe60000001828 */
[----:B------:R-:W5:Y:S01]  /*16c40*/  MUFU.EX2 R97, R97 ;  /* 0x0000006100617308 */ /* 0x000f620000000800 */
[C---:B------:R-:W-:Y:S01]  /*16c50*/  FMUL.FTZ R46, R0.reuse, R90 ;  /* 0x0000005a002e7220 */ /* 0x040fe20000410000 */
[----:B------:R-:W-:Y:S02]  /*16c60*/  FMUL.FTZ R47, R0, R91 ;  /* 0x0000005b002f7220 */ /* 0x000fe40000410000 */
[----:B------:R-:W-:Y:S06]  /*16c70*/  LDSM.16.MT88.4 R88, [R139+0x800] ;  /* 0x000800008b58783b */ /* 0x000fec0000004200 */
[----:B------:R-:W3:Y:S01]  /*16c80*/  MUFU.EX2 R98, R98 ;  /* 0x0000006200627308 */ /* 0x000ee20000000800 */
[----:B--2---:R-:W-:Y:S01]  /*16c90*/  FADD.FTZ R145, R96, R145 ;  /* 0x0000009160917221 */ /* 0x004fe20000010000 */
[C---:B------:R-:W-:Y:S03]  /*16ca0*/  HMMA.16816.F32 R44, R140.reuse, R52, R44 ;  /* 0x000000348c2c723c */ /* 0x040fe6000000182c */
[C---:B------:R-:W-:Y:S01]  /*16cb0*/  FMUL.FTZ R52, R132.reuse, R80 ;  /* 0x0000005084347220 */ /* 0x040fe20000410000 */
[----:B------:R-:W-:Y:S04]  /*16cc0*/  FMUL.FTZ R53, R132, R81 ;  /* 0x0000005184357220 */ /* 0x000fe80000410000 */
[----:B------:R-:W2:Y:S01]  /*16cd0*/  MUFU.EX2 R99, R99 ;  /* 0x0000006300637308 */ /* 0x000ea20000000800 */
[C---:B-----5:R-:W-:Y:S01]  /*16ce0*/  F2FP.F16.F32.PACK_AB R68, R97.reuse, R96 ;  /* 0x000000606144723e */ /* 0x060fe200000000ff */
[C---:B------:R-:W-:Y:S03]  /*16cf0*/  HMMA.16816.F32 R48, R140.reuse, R54, R48 ;  /* 0x000000368c30723c */ /* 0x040fe60000001830 */
[C---:B------:R-:W-:Y:S01]  /*16d00*/  FMUL.FTZ R54, R0.reuse, R82 ;  /* 0x0000005200367220 */ /* 0x040fe20000410000 */
[----:B------:R-:W-:Y:S01]  /*16d10*/  FMUL.FTZ R55, R0, R83 ;  /* 0x0000005300377220 */ /* 0x000fe20000410000 */
[----:B------:R-:W-:Y:S01]  /*16d20*/  FADD.FTZ R97, R97, R145 ;  /* 0x0000009161617221 */ /* 0x000fe20000010000 */
[----:B------:R-:W5:Y:S01]  /*16d30*/  LDSM.16.MT88.4 R80, [R144+0xc800] ;  /* 0x00c800009050783b */ /* 0x000f620000004200 */
[----:B---3--:R-:W-:Y:S01]  /*16d40*/  F2FP.F16.F32.PACK_AB R69, R104, R98 ;  /* 0x000000626845723e */ /* 0x008fe200000000ff */
[----:B------:R-:W3:Y:S01]  /*16d50*/  MUFU.EX2 R106, R106 ;  /* 0x0000006a006a7308 */ /* 0x000ee20000000800 */
[----:B------:R-:W-:Y:S02]  /*16d60*/  FADD.FTZ R152, R98, R152 ;  /* 0x0000009862987221 */ /* 0x000fe40000010000 */
[C---:B------:R-:W-:Y:S03]  /*16d70*/  HMMA.16816.F32 R52, R140.reuse, R60, R52 ;  /* 0x0000003c8c34723c */ /* 0x040fe60000001834 */
[C---:B------:R-:W-:Y:S01]  /*16d80*/  FMUL.FTZ R60, R132.reuse, R72 ;  /* 0x00000048843c7220 */ /* 0x040fe20000410000 */
[----:B------:R-:W-:Y:S01]  /*16d90*/  FMUL.FTZ R61, R132, R73 ;  /* 0x00000049843d7220 */ /* 0x000fe20000410000 */
[----:B--2---:R-:W-:Y:S02]  /*16da0*/  F2FP.F16.F32.PACK_AB R70, R105, R99 ;  /* 0x000000636946723e */ /* 0x004fe400000000ff */
[----:B------:R-:W2:Y:S01]  /*16db0*/  MUFU.EX2 R107, R107 ;  /* 0x0000006b006b7308 */ /* 0x000ea20000000800 */
        /* <DEDUP_REMOVED lines=8> */
[----:B---3--:R-:W-:Y:S01]  /*16e40*/  FADD.FTZ R104, R106, R104 ;  /* 0x000000686a687221 */ /* 0x008fe20000010000 */
[----:B------:R-:W-:Y:S01]  /*16e50*/  FADD.FTZ R105, R105, R97 ;  /* 0x0000006169697221 */ /* 0x000fe20000010000 */
[C---:B-1----:R-:W-:Y:S03]  /*16e60*/  HMMA.16816.F32 R60, R140.reuse, R84, R60 ;  /* 0x000000548c3c723c */ /* 0x042fe6000000183c */
[----:B------:R-:W-:Y:S01]  /*16e70*/  IMAD.MOV.U32 R0, RZ, RZ, R134 ;  /* 0x000000ffff007224 */ /* 0x000fe200078e0086 */
[C---:B--2---:R-:W-:Y:S01]  /*16e80*/  F2FP.F16.F32.PACK_AB R71, R107.reuse, R106 ;  /* 0x0000006a6b47723e */ /* 0x044fe200000000ff */
[----:B------:R-:W-:Y:S01]  /*16e90*/  MUFU.EX2 R186, R186 ;  /* 0x000000ba00ba7308 */ /* 0x000fe20000000800 */
[----:B------:R-:W-:Y:S02]  /*16ea0*/  FADD.FTZ R107, R107, R104 ;  /* 0x000000686b6b7221 */ /* 0x000fe40000010000 */
[----:B------:R-:W-:Y:S01]  /*16eb0*/  HMMA.16816.F32 R64, R140, R86, R64 ;  /* 0x000000568c40723c */ /* 0x000fe20000001840 */
[----:B------:R-:W-:Y:S02]  /*16ec0*/  LDSM.16.MT88.4 R84, [R139+0x4800] ;  /* 0x004800008b54783b */ /* 0x000fe40000004200 */
[-CC-:B------:R-:W-:Y:S01]  /*16ed0*/  FFMA.FTZ R140, R200, R135.reuse, -R155.reuse ;  /* 0x00000087c88c7223 */ /* 0x180fe2000001089b */
[-CC-:B------:R-:W-:Y:S03]  /*16ee0*/  FFMA.FTZ R141, R199, R135.reuse, -R155.reuse ;  /* 0x00000087c78d7223 */ /* 0x180fe6000001089b */
[----:B------:R-:W-:Y:S01]  /*16ef0*/  MUFU.EX2 R187, R187 ;  /* 0x000000bb00bb7308 */ /* 0x000fe20000000800 */
[-CC-:B------:R-:W-:Y:S01]  /*16f00*/  FFMA.FTZ R143, R198, R135.reuse, -R154.reuse ;  /* 0x00000087c68f7223 */ /* 0x180fe2000001089a */
[-CC-:B------:R-:W-:Y:S01]  /*16f10*/  FFMA.FTZ R142, R197, R135.reuse, -R155.reuse ;  /* 0x00000087c58e7223 */ /* 0x180fe2000001089b */
[C---:B----4-:R-:W-:Y:S07]  /*16f20*/  HMMA.16816.F32 R4, R68.reuse, R76, R4 ;  /* 0x0000004c4404723c */ /* 0x050fee0000001804 */
[----:B------:R-:W1:Y:S01]  /*16f30*/  MUFU.EX2 R140, R140 ;  /* 0x0000008c008c7308 */ /* 0x000e620000000800 */
[-C--:B------:R-:W-:Y:S01]  /*16f40*/  FFMA.FTZ R155, R153, R135.reuse, -R155 ;  /* 0x00000087999b7223 */ /* 0x080fe2000001089b */
[----:B------:R-:W-:Y:S01]  /*16f50*/  FFMA.FTZ R154, R136, R135, -R154 ;  /* 0x00000087889a7223 */ /* 0x000fe2000001089a */
[C---:B------:R-:W-:Y:S01]  /*16f60*/  HMMA.16816.F32 R8, R68.reuse, R78, R8 ;  /* 0x0000004e4408723c */ /* 0x040fe20000001808 */
[----:B------:R-:W2:Y:S02]  /*16f70*/  LDSM.16.MT88.4 R76, [R138+0x10800] ;  /* 0x010800008a4c783b */ /* 0x000ea40000004200 */
[----:B------:R-:W-:Y:S04]  /*16f80*/  FADD.FTZ R107, R169, R107 ;  /* 0x0000006ba96b7221 */ /* 0x000fe80000010000 */
[----:B------:R-:W3:Y:S01]  /*16f90*/  MUFU.EX2 R141, R141 ;  /* 0x0000008d008d7308 */ /* 0x000ee20000000800 */
[C---:B-----5:R-:W-:Y:S09]  /*16fa0*/  HMMA.16816.F32 R12, R68.reuse, R80, R12 ;  /* 0x00000050440c723c */ /* 0x060ff2000000180c */
[----:B------:R-:W4:Y:S01]  /*16fb0*/  MUFU.EX2 R143, R143 ;  /* 0x0000008f008f7308 */ /* 0x000f220000000800 */
[----:B-1----:R-:W-:Y:S01]  /*16fc0*/  FADD.FTZ R105, R140, R105 ;  /* 0x000000698c697221 */ /* 0x002fe20000010000 */
[C---:B------:R-:W-:Y:S01]  /*16fd0*/  HMMA.16816.F32 R16, R68.reuse, R82, R16 ;  /* 0x000000524410723c */ /* 0x040fe20000001810 */
[----:B------:R-:W1:Y:S07]  /*16fe0*/  LDSM.16.MT88.4 R80, [R144+0x10800] ;  /* 0x010800009050783b */ /* 0x000e6e0000004200 */
[----:B------:R-:W5:Y:S01]  /*16ff0*/  MUFU.EX2 R142, R142 ;  /* 0x0000008e008e7308 */ /* 0x000f620000000800 */
[C---:B------:R-:W-:Y:S09]  /*17000*/  HMMA.16816.F32 R20, R68.reuse, R88, R20 ;  /* 0x000000584414723c */ /* 0x040ff20000001814 */
[----:B------:R-:W5:Y:S01]  /*17010*/  MUFU.EX2 R188, R188 ;  /* 0x000000bc00bc7308 */ /* 0x000f620000000800 */
[C---:B------:R-:W-:Y:S01]  /*17020*/  HMMA.16816.F32 R24, R68.reuse, R90, R24 ;  /* 0x0000005a4418723c */ /* 0x040fe20000001818 */
[----:B------:R-:W3:Y:S08]  /*17030*/  LDSM.16.MT88.4 R88, [R213+0x4800] ;  /* 0x00480000d558783b */ /* 0x000ef00000004200 */
[----:B------:R-:W5:Y:S01]  /*17040*/  MUFU.EX2 R194, R194 ;  /* 0x000000c200c27308 */ /* 0x000f620000000800 */
[C---:B------:R-:W-:Y:S09]  /*17050*/  HMMA.16816.F32 R28, R68.reuse, R72, R28 ;  /* 0x00000048441c723c */ /* 0x040ff2000000181c */
[----:B------:R-:W-:Y:S01]  /*17060*/  MUFU.EX2 R196, R196 ;  /* 0x000000c400c47308 */ /* 0x000fe20000000800 */
[C---:B------:R-:W-:Y:S01]  /*17070*/  HMMA.16816.F32 R32, R68.reuse, R74, R32 ;  /* 0x0000004a4420723c */ /* 0x040fe20000001820 */
[----:B------:R-:W5:Y:S08]  /*17080*/  LDSM.16.MT88.4 R72, [R138+0xd000] ;  /* 0x00d000008a48783b */ /* 0x000f700000004200 */
[----:B------:R-:W5:Y:S01]  /*17090*/  MUFU.EX2 R195, R195 ;  /* 0x000000c300c37308 */ /* 0x000f620000000800 */
[C---:B--2---:R-:W-:Y:S09]  /*170a0*/  HMMA.16816.F32 R36, R68.reuse, R76, R36 ;  /* 0x0000004c4424723c */ /* 0x044ff20000001824 */
[----:B------:R-:W2:Y:S01]  /*170b0*/  MUFU.EX2 R193, R193 ;  /* 0x000000c100c17308 */ /* 0x000ea20000000800 */
[C---:B------:R-:W-:Y:S01]  /*170c0*/  HMMA.16816.F32 R40, R68.reuse, R78, R40 ;  /* 0x0000004e4428723c */ /* 0x040fe20000001828 */
[----:B------:R-:W2:Y:S08]  /*170d0*/  LDSM.16.MT88.4 R76, [R139+0x1000] ;  /* 0x001000008b4c783b */ /* 0x000eb00000004200 */
[----:B------:R-:W-:Y:S01]  /*170e0*/  MUFU.EX2 R192, R192 ;  /* 0x000000c000c07308 */ /* 0x000fe20000000800 */
[C---:B-1----:R-:W-:Y:S09]  /*170f0*/  HMMA.16816.F32 R44, R68.reuse, R80, R44 ;  /* 0x00000050442c723c */ /* 0x042ff2000000182c */
[----:B------:R-:W1:Y:S01]  /*17100*/  MUFU.EX2 R191, R191 ;  /* 0x000000bf00bf7308 */ /* 0x000e620000000800 */
[C---:B------:R-:W-:Y:S01]  /*17110*/  HMMA.16816.F32 R48, R68.reuse, R82, R48 ;  /* 0x000000524430723c */ /* 0x040fe20000001830 */
[----:B------:R-:W1:Y:S08]  /*17120*/  LDSM.16.MT88.4 R80, [R213+0x1000] ;  /* 0x00100000d550783b */ /* 0x000e700000004200 */
[----:B------:R-:W-:Y:S01]  /*17130*/  MUFU.EX2 R190, R190 ;  /* 0x000000be00be7308 */ /* 0x000fe20000000800 */
[C---:B------:R-:W-:Y:S09]  /*17140*/  HMMA.16816.F32 R52, R68.reuse, R84, R52 ;  /* 0x000000544434723c */ /* 0x040ff20000001834 */
[----:B------:R-:W1:Y:S01]  /*17150*/  MUFU.EX2 R189, R189 ;  /* 0x000000bd00bd7308 */ /* 0x000e620000000800 */
[C---:B------:R-:W-:Y:S01]  /*17160*/  HMMA.16816.F32 R56, R68.reuse, R86, R56 ;  /* 0x000000564438723c */ /* 0x040fe20000001838 */
[----:B------:R-:W-:Y:S08]  /*17170*/  LDSM.16.MT88.4 R84, [R139+0x5000] ;  /* 0x005000008b54783b */ /* 0x000ff00000004200 */
[----:B------:R-:W1:Y:S01]  /*17180*/  MUFU.EX2 R181, R181 ;  /* 0x000000b500b57308 */ /* 0x000e620000000800 */
[C---:B---3--:R-:W-:Y:S09]  /*17190*/  HMMA.16816.F32 R60, R68.reuse, R88, R60 ;  /* 0x00000058443c723c */ /* 0x048ff2000000183c */
[----:B------:R-:W-:Y:S01]  /*171a0*/  MUFU.EX2 R179, R179 ;  /* 0x000000b300b37308 */ /* 0x000fe20000000800 */
[----:B------:R-:W-:Y:S01]  /*171b0*/  HMMA.16816.F32 R64, R68, R90, R64 ;  /* 0x0000005a4440723c */ /* 0x000fe20000001840 */
[----:B------:R-:W-:Y:S02]  /*171c0*/  LDSM.16.MT88.4 R88, [R213+0x5000] ;  /* 0x00500000d558783b */ /* 0x000fe40000004200 */
[C---:B------:R-:W-:Y:S01]  /*171d0*/  F2FP.F16.F32.PACK_AB R68, R141.reuse, R140 ;  /* 0x0000008c8d44723e */ /* 0x040fe200000000ff */
[----:B------:R-:W-:Y:S01]  /*171e0*/  FADD.FTZ R141, R141, R105 ;  /* 0x000000698d8d7221 */ /* 0x000fe20000010000 */
[C---:B----4-:R-:W-:Y:S04]  /*171f0*/  F2FP.F16.F32.PACK_AB R69, R143.reuse, R169 ;  /* 0x000000a98f45723e */ /* 0x050fe800000000ff */
[----:B------:R-:W3:Y:S01]  /*17200*/  MUFU.EX2 R178, R178 ;  /* 0x000000b200b27308 */ /* 0x000ee20000000800 */
[----:B-----5:R-:W-:Y:S01]  /*17210*/  F2FP.F16.F32.PACK_AB R70, R170, R142 ;  /* 0x0000008eaa46723e */ /* 0x020fe200000000ff */
[----:B------:R-:W-:Y:S01]  /*17220*/  FADD.FTZ R143, R143, R107 ;  /* 0x0000006b8f8f7221 */ /* 0x000fe20000010000 */
[----:B------:R-:W-:Y:S01]  /*17230*/  F2FP.F16.F32.PACK_AB R71, R172, R171 ;  /* 0x000000abac47723e */ /* 0x000fe200000000ff */
[----:B------:R-:W-:Y:S02]  /*17240*/  FADD.FTZ R141, R142, R141 ;  /* 0x0000008d8e8d7221 */ /* 0x000fe40000010000 */
[----:B------:R-:W-:Y:S04]  /*17250*/  FADD.FTZ R143, R171, R143 ;  /* 0x0000008fab8f7221 */ /* 0x000fe80000010000 */
[----:B------:R-:W4:Y:S01]  /*17260*/  MUFU.EX2 R177, R177 ;  /* 0x000000b100b17308 */ /* 0x000f220000000800 */
[----:B------:R-:W-:Y:S01]  /*17270*/  FADD.FTZ R170, R170, R141 ;  /* 0x0000008daaaa7221 */ /* 0x000fe20000010000 */
[C---:B------:R-:W-:Y:S03]  /*17280*/  HMMA.16816.F32 R4, R68.reuse, R72, R4 ;  /* 0x000000484404723c */ /* 0x040fe60000001804 */
[----:B------:R-:W-:Y:S01]  /*17290*/  FADD.FTZ R172, R172, R143 ;  /* 0x0000008facac7221 */ /* 0x000fe20000010000 */
[----:B------:R-:W-:Y:S04]  /*172a0*/  FADD.FTZ R170, R180, R170 ;  /* 0x000000aab4aa7221 */ /* 0x000fe80000010000 */
[----:B------:R-:W-:Y:S01]  /*172b0*/  MUFU.EX2 R176, R176 ;  /* 0x000000b000b07308 */ /* 0x000fe20000000800 */
[----:B------:R-:W-:Y:S01]  /*172c0*/  FADD.FTZ R172, R185, R172 ;  /* 0x000000acb9ac7221 */ /* 0x000fe20000010000 */
[C---:B------:R-:W-:Y:S01]  /*172d0*/  HMMA.16816.F32 R8, R68.reuse, R74, R8 ;  /* 0x0000004a4408723c */ /* 0x040fe20000001808 */
[----:B------:R-:W5:Y:S07]  /*172e0*/  LDSM.16.MT88.4 R72, [R138+0x11000] ;  /* 0x011000008a48783b */ /* 0x000f6e0000004200 */
[----:B------:R-:W4:Y:S01]  /*172f0*/  MUFU.EX2 R175, R175 ;  /* 0x000000af00af7308 */ /* 0x000f220000000800 */
[C---:B------:R-:W-:Y:S09]  /*17300*/  HMMA.16816.F32 R12, R68.reuse, R92, R12 ;  /* 0x0000005c440c723c */ /* 0x040ff2000000180c */
[----:B------:R-:W-:Y:S01]  /*17310*/  MUFU.EX2 R174, R174 ;  /* 0x000000ae00ae7308 */ /* 0x000fe20000000800 */
[C---:B------:R-:W-:Y:S01]  /*17320*/  HMMA.16816.F32 R16, R68.reuse, R94, R16 ;  /* 0x0000005e4410723c */ /* 0x040fe20000001810 */
[----:B------:R-:W-:Y:S08]  /*17330*/  LDSM.16.MT88.4 R92, [R144+0xd800] ;  /* 0x00d80000905c783b */ /* 0x000ff00000004200 */
[----:B------:R-:W4:Y:S01]  /*17340*/  MUFU.EX2 R173, R173 ;  /* 0x000000ad00ad7308 */ /* 0x000f220000000800 */
[C---:B--2---:R-:W-:Y:S09]  /*17350*/  HMMA.16816.F32 R20, R68.reuse, R76, R20 ;  /* 0x0000004c4414723c */ /* 0x044ff20000001814 */
[----:B------:R-:W2:Y:S01]  /*17360*/  MUFU.EX2 R168, R168 ;  /* 0x000000a800a87308 */ /* 0x000ea20000000800 */
[C---:B------:R-:W-:Y:S01]  /*17370*/  HMMA.16816.F32 R24, R68.reuse, R78, R24 ;  /* 0x0000004e4418723c */ /* 0x040fe20000001818 */
[----:B------:R-:W3:Y:S08]  /*17380*/  LDSM.16.MT88.4 R76, [R144+0x11000] ;  /* 0x01100000904c783b */ /* 0x000ef00000004200 */
[----:B------:R-:W-:Y:S01]  /*17390*/  MUFU.EX2 R167, R167 ;  /* 0x000000a700a77308 */ /* 0x000fe20000000800 */
[C---:B-1----:R-:W-:Y:S09]  /*173a0*/  HMMA.16816.F32 R28, R68.reuse, R80, R28 ;  /* 0x00000050441c723c */ /* 0x042ff2000000181c */
[----:B------:R-:W1:Y:S01]  /*173b0*/  MUFU.EX2 R166, R166 ;  /* 0x000000a600a67308 */ /* 0x000e620000000800 */
        /* <DEDUP_REMOVED lines=14> */
[----:B------:R-:W1:Y:S01]  /*174a0*/  MUFU.EX2 R160, R160 ;  /* 0x000000a000a07308 */ /* 0x000e620000000800 */
[C---:B------:R-:W-:Y:S01]  /*174b0*/  HMMA.16816.F32 R56, R68.reuse, R86, R56 ;  /* 0x000000564438723c */ /* 0x040fe20000001838 */
[----:B------:R-:W-:Y:S08]  /*174c0*/  LDSM.16.MT88.4 R84, [R139+0x5800] ;  /* 0x005800008b54783b */ /* 0x000ff00000004200 */
[----:B------:R-:W-:Y:S01]  /*174d0*/  MUFU.EX2 R159, R159 ;  /* 0x0000009f009f7308 */ /* 0x000fe20000000800 */
[C---:B------:R-:W-:Y:S09]  /*174e0*/  HMMA.16816.F32 R60, R68.reuse, R88, R60 ;  /* 0x00000058443c723c */ /* 0x040ff2000000183c */
[----:B------:R-:W1:Y:S01]  /*174f0*/  MUFU.EX2 R158, R158 ;  /* 0x0000009e009e7308 */ /* 0x000e620000000800 */
[----:B------:R-:W-:Y:S01]  /*17500*/  HMMA.16816.F32 R64, R68, R90, R64 ;  /* 0x0000005a4440723c */ /* 0x000fe20000001840 */
[----:B------:R-:W-:Y:S02]  /*17510*/  LDSM.16.MT88.4 R88, [R213+0x5800] ;  /* 0x00580000d558783b */ /* 0x000fe40000004200 */
[C---:B------:R-:W-:Y:S01]  /*17520*/  F2FP.F16.F32.PACK_AB R68, R182.reuse, R180 ;  /* 0x000000b4b644723e */ /* 0x040fe200000000ff */
[----:B------:R-:W-:Y:S01]  /*17530*/  FADD.FTZ R182, R182, R170 ;  /* 0x000000aab6b67221 */ /* 0x000fe20000010000 */
[----:B------:R-:W-:Y:S04]  /*17540*/  F2FP.F16.F32.PACK_AB R69, R184, R185 ;  /* 0x000000b9b845723e */ /* 0x000fe800000000ff */
[----:B------:R-:W1:Y:S01]  /*17550*/  MUFU.EX2 R157, R157 ;  /* 0x0000009d009d7308 */ /* 0x000e620000000800 */
        /* <DEDUP_REMOVED lines=39> */
[C---:B------:R-:W-:Y:S01]  /*177d0*/  F2FP.F16.F32.PACK_AB R69, R193.reuse, R195 ;  /* 0x000000c3c145723e */ /* 0x040fe200000000ff */
[----:B------:R-:W-:Y:S01]  /*177e0*/  FADD.FTZ R193, R193, R188 ;  /* 0x000000bcc1c17221 */ /* 0x000fe20000010000 */
[----:B------:R-:W-:Y:S01]  /*177f0*/  F2FP.F16.F32.PACK_AB R70, R191, R192 ;  /* 0x000000c0bf46723e */ /* 0x000fe200000000ff */
[----:B------:R-:W-:Y:S01]  /*17800*/  FADD.FTZ R196, R192, R196 ;  /* 0x000000c4c0c47221 */ /* 0x000fe20000010000 */
[----:B------:R-:W-:Y:S01]  /*17810*/  F2FP.F16.F32.PACK_AB R71, R189, R190 ;  /* 0x000000bebd47723e */ /* 0x000fe200000000ff */
[----:B------:R-:W-:Y:S02]  /*17820*/  FADD.FTZ R193, R190, R193 ;  /* 0x000000c1bec17221 */ /* 0x000fe40000010000 */
[----:B------:R-:W-:Y:S02]  /*17830*/  FADD.FTZ R191, R191, R196 ;  /* 0x000000c4bfbf7221 */ /* 0x000fe40000010000 */
[----:B------:R-:W-:Y:S02]  /*17840*/  FADD.FTZ R189, R189, R193 ;  /* 0x000000c1bdbd7221 */ /* 0x000fe40000010000 */
[C---:B---3--:R-:W-:Y:S03]  /*17850*/  HMMA.16816.F32 R4, R68.reuse, R76, R4 ;  /* 0x0000004c4404723c */ /* 0x048fe60000001804 */
[----:B------:R-:W-:Y:S01]  /*17860*/  FADD.FTZ R191, R181, R191 ;  /* 0x000000bfb5bf7221 */ /* 0x000fe20000010000 */
[----:B------:R-:W-:Y:S04]  /*17870*/  FADD.FTZ R189, R178, R189 ;  /* 0x000000bdb2bd7221 */ /* 0x000fe80000010000 */
[C---:B------:R-:W-:Y:S01]  /*17880*/  HMMA.16816.F32 R8, R68.reuse, R78, R8 ;  /* 0x0000004e4408723c */ /* 0x040fe20000001808 */
[----:B------:R-:W3:Y:S07]  /*17890*/  LDSM.16.MT88.4 R76, [R138+0x12000] ;  /* 0x012000008a4c783b */ /* 0x000eee0000004200 */
        /* <DEDUP_REMOVED lines=31> */
[C---:B-----5:R-:W-:Y:S03]  /*17a90*/  HMMA.16816.F32 R4, R68.reuse, R72, R4 ;  /* 0x000000484404723c */ /* 0x060fe60000001804 */
[----:B------:R-:W-:Y:S01]  /*17aa0*/  FADD.FTZ R175, R168, R175 ;  /* 0x000000afa8af7221 */ /* 0x000fe20000010000 */
[----:B-1----:R-:W-:Y:S04]  /*17ab0*/  FADD.FTZ R173, R166, R173 ;  /* 0x000000ada6ad7221 */ /* 0x002fe80000010000 */
        /* <DEDUP_REMOVED lines=33> */
[C---:B--2---:R-:W-:Y:S03]  /*17cd0*/  HMMA.16816.F32 R4, R68.reuse, R80, R4 ;  /* 0x000000504404723c */ /* 0x044fe60000001804 */
[----:B------:R-:W-:Y:S01]  /*17ce0*/  FADD.FTZ R163, R160, R163 ;  /* 0x000000a3a0a37221 */ /* 0x000fe20000010000 */
[----:B------:R-:W-:Y:S04]  /*17cf0*/  FADD.FTZ R161, R158, R161 ;  /* 0x000000a19ea17221 */ /* 0x000fe80000010000 */
        /* <DEDUP_REMOVED lines=17> */
[----:B------:R-:W1:Y:S07]  /*17e10*/  LDSM.16.MT88.4 R84, [R144+0x13800] ;  /* 0x013800009054783b */ /* 0x000e6e0000004200 */
[C---:B------:R-:W-:Y:S08]  /*17e20*/  HMMA.16816.F32 R60, R68.reuse, R88, R60 ;  /* 0x00000058443c723c */ /* 0x040ff0000000183c */
[----:B------:R-:W-:Y:S03]  /*17e30*/  HMMA.16816.F32 R64, R68, R90, R64 ;  /* 0x0000005a4440723c */ /* 0x000fe60000001840 */
[C---:B------:R-:W-:Y:S01]  /*17e40*/  F2FP.F16.F32.PACK_AB R68, R159.reuse, R160 ;  /* 0x000000a09f44723e */ /* 0x040fe200000000ff */
[----:B------:R-:W-:Y:S01]  /*17e50*/  FADD.FTZ R159, R159, R163 ;  /* 0x000000a39f9f7221 */ /* 0x000fe20000010000 */
[C---:B------:R-:W-:Y:S01]  /*17e60*/  F2FP.F16.F32.PACK_AB R69, R157.reuse, R158 ;  /* 0x0000009e9d45723e */ /* 0x040fe200000000ff */
[----:B------:R-:W-:Y:S01]  /*17e70*/  FADD.FTZ R157, R157, R161 ;  /* 0x000000a19d9d7221 */ /* 0x000fe20000010000 */
[----:B----4-:R-:W-:Y:S01]  /*17e80*/  F2FP.F16.F32.PACK_AB R70, R155, R156 ;  /* 0x0000009c9b46723e */ /* 0x010fe200000000ff */
[----:B------:R-:W-:Y:S01]  /*17e90*/  FADD.FTZ R159, R156, R159 ;  /* 0x0000009f9c9f7221 */ /* 0x000fe20000010000 */
[C---:B------:R-:W-:Y:S01]  /*17ea0*/  F2FP.F16.F32.PACK_AB R71, R154.reuse, R137 ;  /* 0x000000899a47723e */ /* 0x040fe200000000ff */
[----:B------:R-:W-:Y:S02]  /*17eb0*/  FADD.FTZ R157, R137, R157 ;  /* 0x0000009d899d7221 */ /* 0x000fe40000010000 */
[----:B------:R-:W-:Y:S02]  /*17ec0*/  FADD.FTZ R249, R155, R159 ;  /* 0x0000009f9bf97221 */ /* 0x000fe40000010000 */
[----:B------:R-:W-:Y:S02]  /*17ed0*/  FADD.FTZ R248, R154, R157 ;  /* 0x0000009d9af87221 */ /* 0x000fe40000010000 */
[C---:B------:R-:W-:Y:S01]  /*17ee0*/  HMMA.16816.F32 R128, R68.reuse, R124, R4 ;  /* 0x0000007c4480723c */ /* 0x040fe20000001804 */
[----:B------:R-:W2:Y:S07]  /*17ef0*/  LDSM.16.MT88.4 R4, [R213+0x7800] ;  /* 0x00780000d504783b */ /* 0x000eae0000004200 */
        /* <DEDUP_REMOVED lines=17> */
.L_x_6111:
[----:B------:R-:W-:Y:S01]  /*18010*/  @!UPT UIADD3 URZ, UPT, UPT, URZ, URZ, URZ ;  /* 0x000000fffffff290 */ /* 0x000fe2000fffe0ff */
        /* <DEDUP_REMOVED lines=11> */
.L_x_6134:
[----:B---34-:R-:W-:Y:S01]  /*180d0*/  FADD.FTZ R248, R248, R0 ;  /* 0x00000000f8f87221 */ /* 0x018fe20000010000 */
[----:B------:R-:W2:Y:S01]  /*180e0*/  MUFU.RCP R4, R9 ;  /* 0x0000000900047308 */ /* 0x000ea20000001000 */
[----:B------:R-:W-:Y:S02]  /*180f0*/  SHF.L.U32 R5, R209, 0x4, RZ ;  /* 0x00000004d1057819 */ /* 0x000fe400000006ff */
[----:B------:R-:W-:Y:S02]  /*18100*/  FSETP.NE.FTZ.AND P1, PT, R9, RZ, PT ;  /* 0x000000ff0900720b */ /* 0x000fe40003f35000 */
[----:B------:R-:W-:Y:S02]  /*18110*/  SHF.L.U32 R0, R209, 0x1, RZ ;  /* 0x00000001d1007819 */ /* 0x000fe400000006ff */
        /* <DEDUP_REMOVED lines=10> */
[----:B------:R-:W-:Y:S01]  /*181c0*/  FMUL.FTZ R128, R4, R128 ;  /* 0x0000008004807220 */ /* 0x000fe20000410000 */
        /* <DEDUP_REMOVED lines=53> */
[----:B------:R-:W-:Y:S01]  /*18520*/  FMUL.FTZ R105, R4, R105 ;  /* 0x0000006904697220 */ /* 0x000fe20000410000 */
        /* <DEDUP_REMOVED lines=30> */
[----:B------:R-:W-:Y:S01]  /*18710*/  F2FP.F16.F32.PACK_AB R104, R105, R104 ;  /* 0x000000686968723e */ /* 0x000fe200000000ff */
[C---:B------:R-:W-:Y:S01]  /*18720*/  FMUL.FTZ R81, R4.reuse, R81 ;  /* 0x0000005104517220 */ /* 0x040fe20000410000 */
[----:B------:R-:W-:Y:S01]  /*18730*/  F2FP.F16.F32.PACK_AB R106, R107, R106 ;  /* 0x0000006a6b6a723e */ /* 0x000fe200000000ff */
[----:B------:R-:W-:Y:S01]  /*18740*/  STS [R10], R120 ;  /* 0x000000780a007388 */ /* 0x000fe20000000800 */
[----:B------:R-:W-:Y:S01]  /*18750*/  F2FP.F16.F32.PACK_AB R100, R101, R100 ;  /* 0x000000646564723e */ /* 0x000fe200000000ff */
[----:B------:R-:W-:Y:S01]  /*18760*/  FMUL.FTZ R76, R4, R76 ;  /* 0x0000004c044c7220 */ /* 0x000fe20000410000 */
[----:B------:R-:W-:Y:S01]  /*18770*/  F2FP.F16.F32.PACK_AB R102, R103, R102 ;  /* 0x000000666766723e */ /* 0x000fe200000000ff */
[----:B------:R-:W-:Y:S01]  /*18780*/  STS [R10+0x400], R122 ;  /* 0x0004007a0a007388 */ /* 0x000fe20000000800 */
[----:B------:R-:W-:Y:S01]  /*18790*/  IADD3 R0, PT, PT, R0, R6, RZ ;  /* 0x0000000600007210 */ /* 0x000fe20007ffe0ff */
[C---:B------:R-:W-:Y:S01]  /*187a0*/  FMUL.FTZ R77, R4.reuse, R77 ;  /* 0x0000004d044d7220 */ /* 0x040fe20000410000 */
[----:B------:R-:W-:Y:S01]  /*187b0*/  F2FP.F16.F32.PACK_AB R96, R97, R96 ;  /* 0x000000606160723e */ /* 0x000fe200000000ff */
[----:B------:R-:W-:Y:S01]  /*187c0*/  STS [R12], R116 ;  /* 0x000000740c007388 */ /* 0x000fe20000000800 */
[----:B------:R-:W-:Y:S01]  /*187d0*/  F2FP.F16.F32.PACK_AB R98, R99, R98 ;  /* 0x000000626362723e */ /* 0x000fe200000000ff */
[C---:B------:R-:W-:Y:S01]  /*187e0*/  FMUL.FTZ R72, R4.reuse, R72 ;  /* 0x0000004804487220 */ /* 0x040fe20000410000 */
[C---:B------:R-:W-:Y:S01]  /*187f0*/  FMUL.FTZ R73, R4.reuse, R73 ;  /* 0x0000004904497220 */ /* 0x040fe20000410000 */
[----:B------:R-:W-:Y:S01]  /*18800*/  STS [R12+0x400], R118 ;  /* 0x000400760c007388 */ /* 0x000fe20000000800 */
[C---:B------:R-:W-:Y:S01]  /*18810*/  FMUL.FTZ R68, R4.reuse, R68 ;  /* 0x0000004404447220 */ /* 0x040fe20000410000 */
        /* <DEDUP_REMOVED lines=37> */
[----:B------:R2:W-:Y:S01]  /*18a70*/  STS [R0+0x2400], R70 ;  /* 0x0024004600007388 */ /* 0x0005e20000000800 */
[----:B------:R-:W-:-:S03]  /*18a80*/  ISETP.NE.AND P4, PT, R242, -0x1, PT ;  /* 0xfffffffff200780c */ /* 0x000fc60003f85270 */
[----:B------:R-:W3:Y:S04]  /*18a90*/  LD.E.64 R46, desc[UR4][R2.64+0x88] ;  /* 0x00008804022e7980 */ /* 0x000ee8000c101b00 */
[----:B------:R4:W5:Y:S06]  /*18aa0*/  LD.E.64 R42, desc[UR4][R2.64+0x90] ;  /* 0x00009004022a7980 */ /* 0x00096c000c101b00 */
[----:B------:R4:W5:Y:S04]  /*18ab0*/  @!P4 LD.E.64 R44, desc[UR4][R2.64+0x80] ;  /* 0x00008004022cc980 */ /* 0x000968000c101b00 */
[----:B--2---:R-:W2:Y:S01]  /*18ac0*/  LD.E.U8 R0, desc[UR4][R2.64+0x1c8] ;  /* 0x0001c80402007980 */ /* 0x004ea2000c101100 */
[----:B------:R-:W1:Y:S01]  /*18ad0*/  @P1 MUFU.LG2 R9, R9 ;  /* 0x0000000900091308 */ /* 0x000e620000000c00 */
[----:B--2---:R-:W-:-:S13]  /*18ae0*/  ISETP.NE.AND P2, PT, R0, RZ, PT ;  /* 0x000000ff0000720c */ /* 0x004fda0003f45270 */
[----:B------:R-:W2:Y:S04]  /*18af0*/  @!P2 LD.E R0, desc[UR4][R2.64+0x60] ;  /* 0x000060040200a980 */ /* 0x000ea8000c101900 */
[----:B------:R-:W4:Y:S01]  /*18b00*/  @!P2 LD.E R39, desc[UR4][R2.64+0xb4] ;  /* 0x0000b4040227a980 */ /* 0x000f22000c101900 */
[----:B------:R-:W3:Y:S01]  /*18b10*/  @P0 MUFU.LG2 R248, R248 ;  /* 0x000000f800f80308 */ /* 0x000ee20000000c00 */
[----:B------:R-:W-:Y:S01]  /*18b20*/  LOP3.LUT R210, R210, 0x30, RZ, 0xc0, !PT ;  /* 0x00000030d2d27812 */ /* 0x000fe200078ec0ff */
[----:B-1----:R-:W-:Y:S01]  /*18b30*/  @P1 FMUL.FTZ R9, R9, 0.69314718246459960938 ;  /* 0x3f31721809091820 */ /* 0x002fe20000410000 */
[----:B------:R-:W-:Y:S01]  /*18b40*/  SHF.R.U32.HI R4, RZ, 0x2, R209 ;  /* 0x00000002ff047819 */ /* 0x000fe200000116d1 */
[----:B------:R-:W-:Y:S01]  /*18b50*/  BSSY.RECONVERGENT B0, `(.L_x_6120) ;  /* 0x0000011000007945 */ /* 0x000fe20003800200 */
[----:B------:R-:W-:Y:S01]  /*18b60*/  MOV R37, 0x7f800000 ;  /* 0x7f80000000257802 */ /* 0x000fe20000000f00 */
[----:B-----5:R-:W-:Y:S01]  /*18b70*/  @P1 FFMA.FTZ R37, R7, R134, R9 ;  /* 0x0000008607251223 */ /* 0x020fe20000010009 */
[----:B------:R-:W-:Y:S01]  /*18b80*/  MOV R36, 0x7f800000 ;  /* 0x7f80000000247802 */ /* 0x000fe20000000f00 */
[----:B---3--:R-:W-:-:S02]  /*18b90*/  @P4 IMAD R38, R47, R242, RZ ;  /* 0x000000f22f264224 */ /* 0x008fc400078e02ff */
[----:B------:R-:W-:-:S04]  /*18ba0*/  @P4 IMAD.WIDE.U32 R48, R46, R242, RZ ;  /* 0x000000f22e304225 */ /* 0x000fc800078e00ff */
        /* <DEDUP_REMOVED lines=11> */
.L_x_6121:
[----:B------:R-:W-:Y:S05]  /*18c60*/  BSYNC.RECONVERGENT B0 ;  /* 0x0000000000007941 */ /* 0x000fea0003800200 */
.L_x_6120:
        /* <DEDUP_REMOVED lines=19> */
[----:B------:R-:W-:Y:S02]  /*18da0*/  IADD3 R40, P0, PT, R39, R0, RZ ;  /* 0x0000000027287210 */ /* 0x000fe40007f1e0ff */
[----:B------:R-:W-:Y:S02]  /*18db0*/  ISETP.GE.AND P1, PT, R41, R220, PT ;  /* 0x000000dc2900720c */ /* 0x000fe40003f26270 */
[----:B------:R-:W-:Y:S02]  /*18dc0*/  LEA.HI.X.SX32 R39, R39, RZ, 0x1, P0 ;  /* 0x000000ff27277211 */ /* 0x000fe400000f0eff */
[----:B-----5:R-:W-:-:S04]  /*18dd0*/  LEA R52, P0, R40, R52, 0x2 ;  /* 0x0000003428347211 */ /* 0x020fc800078010ff */
[----:B------:R-:W-:-:S05]  /*18de0*/  LEA.HI.X R53, R40, R53, R39, 0x2, P0 ;  /* 0x0000003528357211 */ /* 0x000fca00000f1427 */
[----:B------:R1:W-:Y:S04]  /*18df0*/  @!P2 ST.E desc[UR4][R52.64], R37 ;  /* 0x000000253400a985 */ /* 0x0003e8000c101904 */
[----:B------:R1:W-:Y:S02]  /*18e00*/  @!P1 ST.E desc[UR4][R52.64+0x20], R36 ;  /* 0x0000202434009985 */ /* 0x0003e4000c101904 */
.L_x_6123:
[----:B------:R-:W-:Y:S05]  /*18e10*/  BSYNC.RECONVERGENT B0 ;  /* 0x0000000000007941 */ /* 0x000fea0003800200 */
.L_x_6122:
[----:B------:R-:W-:Y:S01]  /*18e20*/  SHF.R.U32.HI R209, RZ, 0x3, R209 ;  /* 0x00000003ffd17819 */ /* 0x000fe200000116d1 */
[----:B-1----:R1:W5:Y:S01]  /*18e30*/  LD.E R2, desc[UR4][R2.64+0xc0] ;  /* 0x0000c00402027980 */ /* 0x002362000c101900 */
[-C--:B------:R-:W-:Y:S01]  /*18e40*/  @!P4 IMAD R0, R45, R234.reuse, RZ ;  /* 0x000000ea2d00c224 */ /* 0x080fe200078e02ff */
[----:B------:R-:W-:Y:S01]  /*18e50*/  MOV R41, RZ ;  /* 0x000000ff00297202 */ /* 0x000fe20000000f00 */
[----:B------:R-:W-:Y:S01]  /*18e60*/  @!P4 IMAD.WIDE.U32 R44, R44, R234, RZ ;  /* 0x000000ea2c2cc225 */ /* 0x000fe200078e00ff */
[C---:B------:R-:W-:Y:S01]  /*18e70*/  ISETP.GE.AND P3, PT, R209.reuse, R220, PT ;  /* 0x000000dcd100720c */ /* 0x040fe20003f66270 */
[----:B------:R-:W-:Y:S02]  /*18e80*/  BSSY.RECONVERGENT B0, `(.L_x_6124) ;  /* 0x000001e000007945 */ /* 0x000fe40003800200 */
[----:B------:R-:W-:Y:S02]  /*18e90*/  VIADD R36, R209, 0x10 ;  /* 0x00000010d1247836 */ /* 0x000fe40000000000 */
[----:B------:R-:W-:-:S02]  /*18ea0*/  IMAD.MOV.U32 R40, RZ, RZ, R208 ;  /* 0x000000ffff287224 */ /* 0x000fc400078e00d0 */
[----:B------:R-:W-:Y:S01]  /*18eb0*/  VIADD R37, R209, 0x30 ;  /* 0x00000030d1257836 */ /* 0x000fe20000000000 */
[----:B------:R-:W-:Y:S01]  /*18ec0*/  ISETP.GE.AND P2, PT, R36, R220, PT ;  /* 0x000000dc2400720c */ /* 0x000fe20003f46270 */
[----:B------:R-:W-:Y:S01]  /*18ed0*/  IMAD.WIDE.U32 R40, R235, R46, R40 ;  /* 0x0000002eeb287225 */ /* 0x000fe200078e0028 */
[----:B------:R-:W-:Y:S02]  /*18ee0*/  @!P4 MOV R36, R44 ;  /* 0x0000002c0024c202 */ /* 0x000fe40000000f00 */
[----:B------:R-:W-:Y:S01]  /*18ef0*/  @P4 MOV R36, R48 ;  /* 0x0000003000244202 */ /* 0x000fe20000000f00 */
[----:B------:R-:W-:Y:S01]  /*18f00*/  IMAD R235, R47, R235, RZ ;  /* 0x000000eb2feb7224 */ /* 0x000fe200078e02ff */
[----:B------:R-:W-:-:S04]  /*18f10*/  ISETP.GE.AND P0, PT, R37, R220, PT ;  /* 0x000000dc2500720c */ /* 0x000fc80003f06270 */
[----:B------:R-:W-:Y:S02]  /*18f20*/  IADD3 R235, PT, PT, R41, R235, RZ ;  /* 0x000000eb29eb7210 */ /* 0x000fe40007ffe0ff */
[----:B-1----:R-:W-:-:S04]  /*18f30*/  IADD3 R3, PT, PT, R209, 0x20, RZ ;  /* 0x00000020d1037810 */ /* 0x002fc80007ffe0ff */
[----:B------:R-:W-:Y:S01]  /*18f40*/  ISETP.GE.AND P1, PT, R3, R220, PT ;  /* 0x000000dc0300720c */ /* 0x000fe20003f26270 */
[----:B------:R-:W-:Y:S02]  /*18f50*/  @!P4 IMAD.IADD R3, R45, 0x1, R0 ;  /* 0x000000012d03c824 */ /* 0x000fe400078e0200 */
[-C--:B------:R-:W-:Y:S02]  /*18f60*/  IMAD R0, R43, R233.reuse, RZ ;  /* 0x000000e92b007224 */ /* 0x080fe400078e02ff */
[----:B------:R-:W-:-:S04]  /*18f70*/  IMAD.WIDE.U32 R42, R42, R233, RZ ;  /* 0x000000e92a2a7225 */ /* 0x000fc800078e00ff */
[----:B------:R-:W-:Y:S01]  /*18f80*/  @P4 IMAD.IADD R3, R49, 0x1, R38 ;  /* 0x0000000131034824 */ /* 0x000fe200078e0226 */
[----:B------:R-:W-:Y:S01]  /*18f90*/  IADD3 R36, P5, P4, R42, R40, R36 ;  /* 0x000000282a247210 */ /* 0x000fe20007cbe024 */
[----:B------:R-:W-:-:S05]  /*18fa0*/  IMAD.IADD R0, R43, 0x1, R0 ;  /* 0x000000012b007824 */ /* 0x000fca00078e0200 */
        /* <DEDUP_REMOVED lines=11> */
.L_x_6125:
[----:B------:R-:W-:Y:S05]  /*19060*/  BSYNC.RECONVERGENT B0 ;  /* 0x0000000000007941 */ /* 0x000fea0003800200 */
.L_x_6124:
[----:B------:R-:W-:Y:S04]  /*19070*/  BSSY.RECONVERGENT B0, `(.L_x_6126) ;  /* 0x0000010000007945 */ /* 0x000fe80003800200 */
[----:B------:R-:W-:Y:S05]  /*19080*/  @P2 BRA `(.L_x_6127) ;  /* 0x0000000000382947 */ /* 0x000fea0003800000 */
        /* <DEDUP_REMOVED lines=14> */
.L_x_6127:
[----:B------:R-:W-:Y:S05]  /*19170*/  BSYNC.RECONVERGENT B0 ;  /* 0x0000000000007941 */ /* 0x000fea0003800200 */
.L_x_6126:
        /* <DEDUP_REMOVED lines=16> */
.L_x_6129:
[----:B------:R-:W-:Y:S05]  /*19280*/  BSYNC.RECONVERGENT B0 ;  /* 0x0000000000007941 */ /* 0x000fea0003800200 */
.L_x_6128:
[----:B-1----:R-:W-:Y:S02]  /*19290*/  MOV R4, R232 ;  /* 0x000000e800047202 */ /* 0x002fe40000000f00 */
[----:B------:R-:W-:-:S04]  /*192a0*/  MOV R5, 0x0 ;  /* 0x0000000000057802 */ /* 0x000fc80000000f00 */
[----:B--2345:R-:W-:Y:S05]  /*192b0*/  @P0 RET.REL.NODEC R4 `(_ZN5flash24flash_fwd_splitkv_kernelI23Flash_fwd_kernel_traitsILi128ELi64ELi128ELi4ELb0ELb0EN7cutlass6half_tE19Flash_kernel_traitsILi128ELi64ELi128ELi4ES3_EELb0ELb1ELb1ELb0ELb0ELb1ELb0ELb0EEEvNS_16Flash_fwd_paramsE) ;  /* 0xfffffe6c04500950 */ /* 0x03cfea0003c3ffff */
[----:B------:R-:W-:Y:S01]  /*192c0*/  IADD3 R209, P0, PT, R209, 0x30, RZ ;  /* 0x00000030d1d17810 */ /* 0x000fe20007f1e0ff */
[----:B------:R-:W-:Y:S01]  /*192d0*/  IMAD.MOV.U32 R4, RZ, RZ, R36 ;  /* 0x000000ffff047224 */ /* 0x000fe200078e0024 */
[----:B------:R-:W-:Y:S01]  /*192e0*/  MOV R5, R37 ;  /* 0x0000002500057202 */ /* 0x000fe20000000f00 */
[----:B------:R-:W-:Y:S01]  /*192f0*/  IMAD.MOV.U32 R3, RZ, RZ, 0x0 ;  /* 0x00000000ff037424 */ /* 0x000fe200078e00ff */
[-C--:B------:R-:W-:Y:S01]  /*19300*/  ISETP.GE.AND P1, PT, R208, R2.reuse, PT ;  /* 0x00000002d000720c */ /* 0x080fe20003f26270 */
[----:B------:R-:W-:Y:S01]  /*19310*/  IMAD.X R0, RZ, RZ, RZ, P0 ;  /* 0x000000ffff007224 */ /* 0x000fe200000e06ff */
[----:B------:R-:W-:Y:S01]  /*19320*/  ISETP.GE.AND P0, PT, R221, R2, PT ;  /* 0x00000002dd00720c */ /* 0x000fe20003f06270 */
[----:B------:R-:W-:Y:S01]  /*19330*/  IMAD.WIDE.U32 R4, R46, R209, R4 ;  /* 0x000000d12e047225 */ /* 0x000fe200078e0004 */
[----:B------:R-:W-:-:S03]  /*19340*/  MOV R2, R232 ;  /* 0x000000e800027202 */ /* 0x000fc60000000f00 */
[----:B------:R-:W-:Y:S01]  /*19350*/  IMAD R0, R0, R46, RZ ;  /* 0x0000002e00007224 */ /* 0x000fe200078e02ff */
[----:B------:R-:W-:-:S03]  /*19360*/  LEA R6, P2, R4, R50, 0x1 ;  /* 0x0000003204067211 */ /* 0x000fc600078408ff */
[----:B------:R-:W-:-:S04]  /*19370*/  IMAD R0, R47, R209, R0 ;  /* 0x000000d12f007224 */ /* 0x000fc800078e0200 */
[----:B------:R-:W-:-:S05]  /*19380*/  IMAD.IADD R0, R5, 0x1, R0 ;  /* 0x0000000105007824 */ /* 0x000fca00078e0200 */
[----:B------:R-:W-:-:S05]  /*19390*/  LEA.HI.X R7, R4, R51, R0, 0x1, P2 ;  /* 0x0000003304077211 */ /* 0x000fca00010f0c00 */
[----:B------:R1:W-:Y:S02]  /*193a0*/  @!P1 ST.E.128 desc[UR4][R6.64], R16 ;  /* 0x0000001006009985 */ /* 0x0003e4000c101d04 */
[----:B-1----:R-:W-:Y:S05]  /*193b0*/  @P0 RET.REL.NODEC R2 `(_ZN5flash24flash_fwd_splitkv_kernelI23Flash_fwd_kernel_traitsILi128ELi64ELi128ELi4ELb0ELb0EN7cutlass6half_tE19Flash_kernel_traitsILi128ELi64ELi128ELi4ES3_EELb0ELb1ELb1ELb0ELb0ELb1ELb0ELb0EEEvNS_16Flash_fwd_paramsE) ;  /* 0xfffffe6c02100950 */ /* 0x002fea0003c3ffff */
[----:B------:R-:W-:Y:S01]  /*193c0*/  MOV R233, 0x0 ;  /* 0x0000000000e97802 */ /* 0x000fe20000000f00 */
[----:B------:R1:W-:Y:S03]  /*193d0*/  ST.E.128 desc[UR4][R6.64+0x80], R32 ;  /* 0x0000802006007985 */ /* 0x0003e6000c101d04 */
[----:B-1----:R-:W-:Y:S05]  /*193e0*/  RET.REL.NODEC R232 `(_ZN5flash24flash_fwd_splitkv_kernelI23Flash_fwd_kernel_traitsILi128ELi64ELi128ELi4ELb0ELb0EN7cutlass6half_tE19Flash_kernel_traitsILi128ELi64ELi128ELi4ES3_EELb0ELb1ELb1ELb0ELb0ELb1ELb0ELb0EEEvNS_16Flash_fwd_paramsE) ;  /* 0xfffffe6ce8047950 */ /* 0x002fea0003c3ffff */
.L_x_6119:
[----:B------:R-:W-:Y:S01]  /*193f0*/  MOV R0, 0x1f ;  /* 0x0000001f00007802 */ /* 0x000fe20000000f00 */
[----:B------:R-:W-:Y:S01]  /*19400*/  IMAD.MOV.U32 R4, RZ, RZ, 0x2 ;  /* 0x00000002ff047424 */ /* 0x000fe200078e00ff */
[----:B------:R-:W-:Y:S01]  /*19410*/  MOV R8, R249 ;  /* 0x000000f900087202 */ /* 0x000fe20000000f00 */
[----:B------:R-:W-:-:S07]  /*19420*/  IMAD.MOV.U32 R5, RZ, RZ, -0x1 ;  /* 0xffffffffff057424 */ /* 0x000fce00078e00ff */
[----:B-1---5:R-:W-:Y:S05]  /*19430*/  WARPSYNC.COLLECTIVE R5, `(.L_x_6130) ;  /* 0x0000000005087348 */ /* 0x022fea0003c00000 */
[----:B------:R2:W3:Y:S02]  /*19440*/  SHFL.BFLY P0, R0, R8, R4, R0 ;  /* 0x0c00000408007389 */ /* 0x0004e40000000000 */
[----:B-123-5:R-:W-:Y:S05]  /*19450*/  ENDCOLLECTIVE ;  /* 0x000000000000791b */ /* 0x02efea0003800000 */
.L_x_6130:
[----:B------:R-:W-:Y:S01]  /*19460*/  MOV R4, R0 ;  /* 0x0000000000047202 */ /* 0x000fe20000000f00 */
[----:B------:R-:W-:-:S04]  /*19470*/  IMAD.MOV.U32 R0, RZ, RZ, 0x1f ;  /* 0x0000001fff007424 */ /* 0x000fc800078e00ff */
[----:B------:R-:W-:Y:S01]  /*19480*/  FADD.FTZ R249, R4, R249 ;  /* 0x000000f904f97221 */ /* 0x000fe20000010000 */
[----:B------:R-:W-:-:S03]  /*19490*/  MOV R4, 0x1 ;  /* 0x0000000100047802 */ /* 0x000fc60000000f00 */
[----:B------:R-:W-:-:S07]  /*194a0*/  IMAD.MOV.U32 R8, RZ, RZ, R249 ;  /* 0x000000ffff087224 */ /* 0x000fce00078e00f9 */
[----:B------:R-:W-:Y:S05]  /*194b0*/  WARPSYNC.COLLECTIVE R5, `(.L_x_6131) ;  /* 0x0000000005087348 */ /* 0x000fea0003c00000 */
[----:B------:R1:W2:Y:S02]  /*194c0*/  SHFL.BFLY P0, R0, R8, R4, R0 ;  /* 0x0c00000408007389 */ /* 0x0002a40000000000 */
[----:B-12---:R-:W-:Y:S05]  /*194d0*/  ENDCOLLECTIVE ;  /* 0x000000000000791b */ /* 0x006fea0003800000 */
.L_x_6131:
[----:B------:R-:W-:Y:S01]  /*194e0*/  MOV R9, R0 ;  /* 0x0000000000097202 */ /* 0x000fe20000000f00 */
[----:B------:R-:W-:Y:S01]  /*194f0*/  IMAD.MOV.U32 R8, RZ, RZ, R248 ;  /* 0x000000ffff087224 */ /* 0x000fe200078e00f8 */
[----:B------:R-:W-:Y:S02]  /*19500*/  MOV R0, 0x1f ;  /* 0x0000001f00007802 */ /* 0x000fe40000000f00 */
[----:B------:R-:W-:Y:S01]  /*19510*/  MOV R4, 0x2 ;  /* 0x0000000200047802 */ /* 0x000fe20000000f00 */
[----:B------:R-:W-:-:S07]  /*19520*/  FADD.FTZ R9, R249, R9 ;  /* 0x00000009f9097221 */ /* 0x000fce0000010000 */
[----:B------:R-:W-:Y:S05]  /*19530*/  WARPSYNC.COLLECTIVE R5, `(.L_x_6132) ;  /* 0x0000000005087348 */ /* 0x000fea0003c00000 */
[----:B------:R1:W2:Y:S02]  /*19540*/  SHFL.BFLY P0, R0, R8, R4, R0 ;  /* 0x0c00000408007389 */ /* 0x0002a40000000000 */
[----:B-12---:R-:W-:Y:S05]  /*19550*/  ENDCOLLECTIVE ;  /* 0x000000000000791b */ /* 0x006fea0003800000 */
.L_x_6132:
[----:B------:R-:W-:Y:S01]  /*19560*/  FADD.FTZ R248, R0, R248 ;  /* 0x000000f800f87221 */ /* 0x000fe20000010000 */
[----:B------:R-:W-:Y:S02]  /*19570*/  MOV R0, 0x1f ;  /* 0x0000001f00007802 */ /* 0x000fe40000000f00 */
[----:B------:R-:W-:Y:S01]  /*19580*/  MOV R4, 0x1 ;  /* 0x0000000100047802 */ /* 0x000fe20000000f00 */
[----:B------:R-:W-:-:S07]  /*19590*/  IMAD.MOV.U32 R8, RZ, RZ, R248 ;  /* 0x000000ffff087224 */ /* 0x000fce00078e00f8 */
[----:B------:R-:W-:Y:S05]  /*195a0*/  WARPSYNC.COLLECTIVE R5, `(.L_x_6133) ;  /* 0x0000000005087348 */ /* 0x000fea0003c00000 */
[----:B------:R1:W2:Y:S02]  /*195b0*/  SHFL.BFLY P0, R0, R8, R4, R0 ;  /* 0x0c00000408007389 */ /* 0x0002a40000000000 */
[----:B-12---:R-:W-:Y:S05]  /*195c0*/  ENDCOLLECTIVE ;  /* 0x000000000000791b */ /* 0x006fea0003800000 */
.L_x_6133:
[----:B------:R-:W-:Y:S05]  /*195d0*/  BRA `(.L_x_6134) ;  /* 0xffffffe800bc7947 */ /* 0x000fea000383ffff */
.L_x_6135:
        /* <DEDUP_REMOVED lines=10> */
.L_x_14933:


//--------------------- .text._ZN5flash24flash_fwd_splitkv_kernelI23Flash_fwd_kernel_traitsILi128ELi64ELi128ELi4ELb0ELb0EN7cutlass6half_tE19Flash_kernel_traitsILi128ELi64ELi128ELi4ES3_EELb0ELb1ELb0ELb0ELb1ELb0ELb0ELb1EEEvNS_16Flash_fwd_paramsE --------------------------
	.section	.text._ZN5flash24flash_fwd_splitkv_kernelI23Flash_fwd_kernel_traitsILi128ELi64ELi128ELi4ELb0ELb0EN7cutlass6half_tE19Flash_kernel_traitsILi128ELi64ELi128ELi4ES3_EELb0ELb1ELb0ELb0ELb1ELb0ELb0ELb1EEEvNS_16Flash_fwd_paramsE,"ax",@progbits
	.align	128
        .global         _ZN5flash24flash_fwd_splitkv_kernelI23Flash_fwd_kernel_traitsILi128ELi64ELi128ELi4ELb0ELb0EN7cutlass6half_tE19Flash_kernel_traitsILi128ELi64ELi128ELi4ES3_EELb0ELb1ELb0ELb0ELb1ELb0ELb0ELb1EEEvNS_16Flash_fwd_paramsE
        .type           _ZN5flash24flash_fwd_splitkv_kernelI23Flash_fwd_kernel_traitsILi128ELi64ELi128ELi4ELb0ELb0EN7cutlass6half_tE19Flash_kernel_traitsILi128ELi64ELi128ELi4ES3_EELb0ELb1ELb0ELb0ELb1ELb0ELb0ELb1EEEvNS_16Flash_fwd_paramsE,@function
        .size           _ZN5flash24flash_fwd_splitkv_kernelI23Flash_fwd_kernel_traitsILi128ELi64ELi128ELi4ELb0ELb0EN7cutlass6half_tE19Flash_kernel_traitsILi128ELi64ELi128ELi4ES3_EELb0ELb1ELb0ELb0ELb1ELb0ELb0ELb1EEEvNS_16Flash_fwd_paramsE,(.L_x_14934 - _ZN5flash24flash_fwd_splitkv_kernelI23Flash_fwd_kernel_traitsILi128ELi64ELi128ELi4ELb0ELb0EN7cutlass6half_tE19Flash_kernel_traitsILi128ELi64ELi128ELi4ES3_EELb0ELb1ELb0ELb0ELb1ELb0ELb0ELb1EEEvNS_16Flash_fwd_paramsE)
        .other          _ZN5flash24flash_fwd_splitkv_kernelI23Flash_fwd_kernel_traitsILi128ELi64ELi128ELi4ELb0ELb0EN7cutlass6half_tE19Flash_kernel_traitsILi128ELi64ELi128ELi4ES3_EELb0ELb1ELb0ELb0ELb1ELb0ELb0ELb1EEEvNS_16Flash_fwd_paramsE,@"STO_CUDA_ENTRY STV_DEFAULT"
_ZN5flash24flash_fwd_splitkv_kernelI23Flash_fwd_kernel_traitsILi128ELi64ELi128ELi4ELb0ELb0EN7cutlass6half_tE19Flash_kernel_traitsILi128ELi64ELi128ELi4ES3_EELb0ELb1ELb0ELb0ELb1ELb0ELb0ELb1EEEvNS_16Flash_fwd_paramsE:
.text._ZN5flash24flash_fwd_splitkv_kernelI23Flash_fwd_kernel_traitsILi128ELi64ELi128ELi4ELb0ELb0EN7cutlass6half_tE19Flash_kernel_traitsILi128ELi64ELi128ELi4ES3_EELb0ELb1ELb0ELb0ELb1ELb0ELb0ELb1EEEvNS_16Flash_fwd_paramsE:
[----:B------:R-:W-:Y:S01]  /*0000*/  LDC R1, c[0x0][0x37c] ;  /* 0x0000df00ff017b82 */ /* 0x000fe20000000800 */
[----:B------:R-:W1:Y:S07]  /*0010*/  S2R R215, SR_CTAID.X ;  /* 0x0000000000d77919 */ /* 0x000e6e0000002500 */
[----:B------:R-:W2:Y:S01]  /*0020*/  LDC.64 R132, c[0x0][0x348] ;  /* 0x0000d200ff847b82 */ /* 0x000ea20000000a00 */
[----:B------:R-:W-:Y:S01]  /*0030*/  BSSY.RECONVERGENT B3, `(.L_x_6136) ;  /* 0x0000005000037945 */ /* 0x000fe20003800200 */
[----:B------:R-:W-:Y:S01]  /*0040*/  MOV R212, 0x80 ;  /* 0x0000008000d47802 */ /* 0x000fe20000000f00 */
[----:B------:R-:W3:Y:S01]  /*0050*/  S2R R214, SR_CTAID.Y ;  /* 0x0000000000d67919 */ /* 0x000ee20000002600 */
[----:B------:R-:W4:Y:S05]  /*0060*/  S2R R213, SR_CTAID.Z ;  /* 0x0000000000d57919 */ /* 0x000f2a0000002700 */
[----:B-1234-:R-:W-:Y:S05]  /*0070*/  CALL.REL.NOINC `($_ZN5flash24flash_fwd_splitkv_kernelI23Flash_fwd_kernel_traitsILi128ELi64ELi128ELi4ELb0ELb0EN7cutlass6half_tE19Flash_kernel_traitsILi128ELi64ELi128ELi4ES3_EELb0ELb1ELb0ELb0ELb1ELb0ELb0ELb1EEEvNS_16Flash_fwd_paramsE$_ZN5flash30compute_attn_1rowblock_splitkvI23Flash_fwd_kernel_traitsILi128ELi64ELi128ELi4ELb0ELb0EN7cutlass6half_tE19Flash_kernel_traitsILi128ELi64ELi128ELi4ES3_EELb0ELb1ELb0ELb0ELb1ELb0ELb0ELb1ENS_16Flash_fwd_paramsEEEvRKT8_iiiii) ;  /* 0x0000000000087944 */ /* 0x01efea0003c00000 */
[----:B------:R-:W-:Y:S05]  /*0080*/  BSYNC.RECONVERGENT B3 ;  /* 0x0000000000037941 */ /* 0x000fea0003800200 */
.L_x_6136:
[----:B------:R-:W-:Y:S05]  /*0090*/  EXIT ;  /* 0x000000000000794d */ /* 0x000fea0003800000 */
        .type           $_ZN5flash24flash_fwd_splitkv_kernelI23Flash_fwd_kernel_traitsILi128ELi64ELi128ELi4ELb0ELb0EN7cutlass6half_tE19Flash_kernel_traitsILi128ELi64ELi128ELi4ES3_EELb0ELb1ELb0ELb0ELb1ELb0ELb0ELb1EEEvNS_16Flash_fwd_paramsE$_ZN5flash30compute_attn_1rowblock_splitkvI23Flash_fwd_kernel_traitsILi128ELi64ELi128ELi4ELb0ELb0EN7cutlass6half_tE19Flash_kernel_traitsILi128ELi64ELi128ELi4ES3_EELb0ELb1ELb0ELb0ELb1ELb0ELb0ELb1ENS_16Flash_fwd_paramsEEEvRKT8_iiiii,@function
        .size           $_ZN5flash24flash_fwd_splitkv_kernelI23Flash_fwd_kernel_traitsILi128ELi64ELi128ELi4ELb0ELb0EN7cutlass6half_tE19Flash_kernel_traitsILi128ELi64ELi128ELi4ES3_EELb0ELb1ELb0ELb0ELb1ELb0ELb0ELb1EEEvNS_16Flash_fwd_paramsE$_ZN5flash30compute_attn_1rowblock_splitkvI23Flash_fwd_kernel_traitsILi128ELi64ELi128ELi4ELb0ELb0EN7cutlass6half_tE19Flash_kernel_traitsILi128ELi64ELi128ELi4ES3_EELb0ELb1ELb0ELb0ELb1ELb0ELb0ELb1ENS_16Flash_fwd_paramsEEEvRKT8_iiiii,(.L_x_14934 - $_ZN5flash24flash_fwd_splitkv_kernelI23Flash_fwd_kernel_traitsILi128ELi64ELi128ELi4ELb0ELb0EN7cutlass6half_tE19Flash_kernel_traitsILi128ELi64ELi128ELi4ES3_EELb0ELb1ELb0ELb0ELb1ELb0ELb0ELb1EEEvNS_16Flash_fwd_paramsE$_ZN5flash30compute_attn_1rowblock_splitkvI23Flash_fwd_kernel_traitsILi128ELi64ELi128ELi4ELb0ELb0EN7cutlass6half_tE19Flash_kernel_traitsILi128ELi64ELi128ELi4ES3_EELb0ELb1ELb0ELb0ELb1ELb0ELb0ELb1ENS_16Flash_fwd_paramsEEEvRKT8_iiiii)
$_ZN5flash24flash_fwd_splitkv_kernelI23Flash_fwd_kernel_traitsILi128ELi64ELi128ELi4ELb0ELb0EN7cutlass6half_tE19Flash_kernel_traitsILi128ELi64ELi128ELi4ES3_EELb0ELb1ELb0ELb0ELb1ELb0ELb0ELb1EEEvNS_16Flash_fwd_paramsE$_ZN5flash30compute_attn_1rowblock_splitkvI23Flash_fwd_kernel_traitsILi128ELi64ELi128ELi4ELb0ELb0EN7cutlass6half_tE19Flash_kernel_traitsILi128ELi64ELi128ELi4ES3_EELb0ELb1ELb0ELb0ELb1ELb0ELb0ELb1ENS_16Flash_fwd_paramsEEEvRKT8_iiiii:
        /* <DEDUP_REMOVED lines=38> */
.L_x_6138:
[----:B------:R-:W-:Y:S05]  /*0300*/  BSYNC.RECONVERGENT B0 ;  /* 0x0000000000007941 */ /* 0x000fea0003800200 */
.L_x_6137:
[----:B------:R-:W-:Y:S04]  /*0310*/  BSSY.RECONVERGENT B0, `(.L_x_6139) ;  /* 0x0000007000007945 */ /* 0x000fe80003800200 */
[----:B------:R-:W-:Y:S05]  /*0320*/  @!P4 BRA `(.L_x_6140) ;  /* 0x000000000014c947 */ /* 0x000fea0003800000 */
[----:B------:R-:W3:Y:S02]  /*0330*/  LD.E.U8 R4, desc[UR4][R132.64+0x1b2] ;  /* 0x0001b20484047980 */ /* 0x000ee4000c101100 */
[----:B---3--:R-:W-:-:S13]  /*0340*/  ISETP.NE.AND P0, PT, R4, RZ, PT ;  /* 0x000000ff0400720c */ /* 0x008fda0003f05270 */
[----:B------:R-:W3:Y:S02]  /*0350*/  @P0 LD.E R5, desc[UR4][R8.64+0x4] ;  /* 0x0000040408050980 */ /* 0x000ee4000c101900 */
[----:B---3-5:R-:W-:-:S06]  /*0360*/  @P0 IADD3 R78, PT, PT, R5, -R14, RZ ;  /* 0x8000000e054e0210 */ /* 0x028fcc0007ffe0ff */
[----:B------:R3:W5:Y:S02]  /*0370*/  @!P0 LD.E R78, desc[UR4][R8.64] ;  /* 0x00000004084e8980 */ /* 0x000764000c101900 */
.L_x_6140:
[----:B------:R-:W-:Y:S05]  /*0380*/  BSYNC.RECONVERGENT B0 ;  /* 0x0000000000007941 */ /* 0x000fea0003800200 */
.L_x_6139:
        /* <DEDUP_REMOVED lines=9> */
.L_x_6142:
[----:B------:R-:W4:Y:S01]  /*0420*/  LD.E.64 R4, desc[UR4][R132.64+0x108] ;  /* 0x0001080484047980 */ /* 0x000f22000c101b00 */
[----:B------:R-:W-:Y:S01]  /*0430*/  BSSY.RECONVERGENT B0, `(.L_x_6144) ;  /* 0x0000006000007945 */ /* 0x000fe20003800200 */
[----:B------:R-:W-:Y:S01]  /*0440*/  IMAD.MOV.U32 R69, RZ, RZ, RZ ;  /* 0x000000ffff457224 */ /* 0x000fe200078e00ff */
[----:B----4-:R-:W-:-:S04]  /*0450*/  ISETP.NE.U32.AND P0, PT, R4, RZ, PT ;  /* 0x000000ff0400720c */ /* 0x010fc80003f05070 */
[----:B------:R-:W-:-:S13]  /*0460*/  ISETP.NE.AND.EX P0, PT, R5, RZ, PT, P0 ;  /* 0x000000ff0500720c */ /* 0x000fda0003f05300 */
[----:B------:R-:W-:Y:S05]  /*0470*/  @!P0 BRA `(.L_x_6145) ;  /* 0x0000000000048947 */ /* 0x000fea0003800000 */
[----:B------:R4:W5:Y:S02]  /*0480*/  LD.E R69, desc[UR4][R132.64+0xbc] ;  /* 0x0000bc0484457980 */ /* 0x000964000c101900 */
.L_x_6145:
[----:B------:R-:W-:Y:S05]  /*0490*/  BSYNC.RECONVERGENT B0 ;  /* 0x0000000000007941 */ /* 0x000fea0003800200 */
.L_x_6144:
[----:B-----5:R-:W-:Y:S02]  /*04a0*/  IADD3 R69, PT, PT, R78, R69, RZ ;  /* 0x000000454e457210 */ /* 0x020fe40007ffe0ff */
.L_x_6143:
[----:B------:R-:W-:Y:S05]  /*04b0*/  BSYNC.RECONVERGENT B1 ;  /* 0x0000000000017941 */ /* 0x000fea0003800200 */
.L_x_6141:
[----:B------:R-:W-:Y:S01]  /*04c0*/  IMAD.SHL.U32 R77, R215, 0x40, RZ ;  /* 0x00000040d74d7824 */ /* 0x000fe200078e00ff */
[----:B------:R-:W-:Y:S01]  /*04d0*/  MOV R4, R212 ;  /* 0x000000d400047202 */ /* 0x000fe20000000f00 */
[----:B------:R-:W-:-:S03]  /*04e0*/  IMAD.MOV.U32 R5, RZ, RZ, 0x0 ;  /* 0x00000000ff057424 */ /* 0x000fc600078e00ff */
[----:B------:R-:W-:-:S13]  /*04f0*/  ISETP.GT.AND P0, PT, R216, R77, PT ;  /* 0x0000004dd800720c */ /* 0x000fda0003f04270 */
[----:B-1234-:R-:W-:Y:S05]  /*0500*/  @!P0 RET.REL.NODEC R4 `(_ZN5flash24flash_fwd_splitkv_kernelI23Flash_fwd_kernel_traitsILi128ELi64ELi128ELi4ELb0ELb0EN7cutlass6half_tE19Flash_kernel_traitsILi128ELi64ELi128ELi4ES3_EELb0ELb1ELb0ELb0ELb1ELb0ELb0ELb1EEEvNS_16Flash_fwd_paramsE) ;  /* 0xfffffff804bc8950 */ /* 0x01efea0003c3ffff */
        /* <DEDUP_REMOVED lines=28> */
[----:B------:R-:W2:Y:S04]  /*06d0*/  LD.E R3, desc[UR4][R132.64+0x60] ;  /* 0x0000600484037980 */ /* 0x000ea8000c101900 */
[----:B------:R-:W3:Y:S04]  /*06e0*/  LD.E.64 R14, desc[UR4][R132.64+0x88] ;  /* 0x00008804840e7980 */ /* 0x000ee8000c101b00 */
[----:B------:R-:W4:Y:S04]  /*06f0*/  LD.E R0, desc[UR4][R132.64+0xb4] ;  /* 0x0000b40484007980 */ /* 0x000f28000c101900 */
[----:B------:R-:W4:Y:S04]  /*0700*/  @!P0 LD.E.64 R12, desc[UR4][R132.64+0x80] ;  /* 0x00008004840c8980 */ /* 0x000f28000c101b00 */
        /* <DEDUP_REMOVED lines=8> */
[----:B--2---:R-:W-:Y:S02]  /*0790*/  IMAD R3, R3, R214, R213 ;  /* 0x000000d603037224 */ /* 0x004fe400078e02d5 */
[-C--:B---3--:R-:W-:Y:S02]  /*07a0*/  @P0 IMAD R4, R15, R217.reuse, RZ ;  /* 0x000000d90f040224 */ /* 0x088fe400078e02ff */
[----:B------:R-:W-:-:S04]  /*07b0*/  @P0 IMAD.WIDE.U32 R18, R14, R217, RZ ;  /* 0x000000d90e120225 */ /* 0x000fc800078e00ff */
[-C--:B----4-:R-:W-:Y:S02]  /*07c0*/  @!P0 IMAD R5, R13, R214.reuse, RZ ;  /* 0x000000d60d058224 */ /* 0x090fe400078e02ff */
[----:B------:R-:W-:-:S04]  /*07d0*/  @!P0 IMAD.WIDE.U32 R12, R12, R214, RZ ;  /* 0x000000d60c0c8225 */ /* 0x000fc800078e00ff */
[----:B------:R-:W-:Y:S01]  /*07e0*/  IMAD R0, R0, R3, R77 ;  /* 0x0000000300007224 */ /* 0x000fe200078e024d */
[----:B------:R-:W-:Y:S01]  /*07f0*/  SHF.R.U32.HI R3, RZ, 0x3, R2 ;  /* 0x00000003ff037819 */ /* 0x000fe20000011602 */
[----:B------:R-:W-:Y:S02]  /*0800*/  @!P0 IMAD.IADD R5, R13, 0x1, R5 ;  /* 0x000000010d058824 */ /* 0x000fe400078e0205 */
[----:B------:R-:W-:Y:S02]  /*0810*/  @P0 IMAD.IADD R5, R19, 0x1, R4 ;  /* 0x0000000113050824 */ /* 0x000fe400078e0204 */
[----:B------:R-:W-:Y:S02]  /*0820*/  @P0 IMAD.MOV.U32 R12, RZ, RZ, R18 ;  /* 0x000000ffff0c0224 */ /* 0x000fe400078e0012 */
[----:B------:R-:W-:-:S04]  /*0830*/  IMAD.WIDE.U32 R18, R77, R14, R6 ;  /* 0x0000000e4d127225 */ /* 0x000fc800078e0006 */
[----:B------:R-:W-:Y:S01]  /*0840*/  VIADD R13, R3, 0x10 ;  /* 0x00000010030d7836 */ /* 0x000fe20000000000 */
[----:B------:R-:W-:Y:S01]  /*0850*/  IADD3 R12, P1, PT, R12, R18, RZ ;  /* 0x000000120c0c7210 */ /* 0x000fe20007f3e0ff */
[----:B------:R-:W-:Y:S02]  /*0860*/  IMAD R4, R15, R77, RZ ;  /* 0x0000004d0f047224 */ /* 0x000fe400078e02ff */
[----:B------:R-:W-:Y:S01]  /*0870*/  VIADD R7, R3, 0x20 ;  /* 0x0000002003077836 */ /* 0x000fe20000000000 */
[-C--:B------:R-:W-:Y:S02]  /*0880*/  ISETP.GE.AND P2, PT, R13, R216.reuse, PT ;  /* 0x000000d80d00720c */ /* 0x080fe40003f46270 */
[----:B------:R-:W-:Y:S02]  /*0890*/  IADD3.X R13, PT, PT, R5, R19, R4, P1, !PT ;  /* 0x00000013050d7210 */ /* 0x000fe40000ffe404 */
[-C--:B------:R-:W-:Y:S02]  /*08a0*/  ISETP.GE.AND P4, PT, R7, R216.reuse, PT ;  /* 0x000000d80700720c */ /* 0x080fe40003f86270 */
[----:B------:R-:W-:-:S02]  /*08b0*/  ISETP.GE.AND P1, PT, R3, R216, PT ;  /* 0x000000d80300720c */ /* 0x000fc40003f26270 */
[----:B------:R-:W-:Y:S02]  /*08c0*/  IADD3 R7, P0, PT, R0, R3, RZ ;  /* 0x0000000300077210 */ /* 0x000fe40007f1e0ff */
[----:B------:R-:W-:Y:S02]  /*08d0*/  LOP3.LUT P3, R2, R2, 0x7, RZ, 0xc0, !PT ;  /* 0x0000000702027812 */ /* 0x000fe4000786c0ff */
[----:B------:R-:W-:Y:S02]  /*08e0*/  LEA.HI.X.SX32 R0, R0, RZ, 0x1, P0 ;  /* 0x000000ff00007211 */ /* 0x000fe400000f0eff */
[----:B------:R-:W-:Y:S01]  /*08f0*/  LEA R6, P0, R7, R8, 0x2 ;  /* 0x0000000807067211 */ /* 0x000fe200078010ff */
[----:B------:R-:W-:Y:S01]  /*0900*/  IMAD.WIDE.U32 R20, R10, R213, R12 ;  /* 0x000000d50a147225 */ /* 0x000fe200078e000c */
[----:B------:R-:W-:Y:S02]  /*0910*/  ISETP.GE.OR P5, PT, R3, R216, P3 ;  /* 0x000000d80300720c */ /* 0x000fe40001fa6670 */
[----:B------:R-:W-:Y:S01]  /*0920*/  LEA.HI.X R7, R7, R9, R0, 0x2, P0 ;  /* 0x0000000907077211 */ /* 0x000fe200000f1400 */
[----:B------:R-:W-:Y:S01]  /*0930*/  IMAD R0, R11, R213, RZ ;  /* 0x000000d50b007224 */ /* 0x000fe200078e02ff */
[----:B------:R-:W-:-:S02]  /*0940*/  IADD3 R5, PT, PT, R3, 0x30, RZ ;  /* 0x0000003003057810 */ /* 0x000fc40007ffe0ff */
        /* <DEDUP_REMOVED lines=14> */
.L_x_6148:
[----:B------:R-:W-:Y:S05]  /*0a30*/  BSYNC.RECONVERGENT B0 ;  /* 0x0000000000007941 */ /* 0x000fea0003800200 */
.L_x_6147:
[----:B------:R-:W-:Y:S01]  /*0a40*/  ISETP.NE.AND P0, PT, R4, RZ, PT ;  /* 0x000000ff0400720c */ /* 0x000fe20003f05270 */
[----:B------:R-:W-:Y:S01]  /*0a50*/  BSSY.RECONVERGENT B0, `(.L_x_6149) ;  /* 0x0000012000007945 */ /* 0x000fe20003800200 */
[----:B------:R-:W-:Y:S01]  /*0a60*/  ISETP.NE.OR P1, PT, R2, RZ, P3 ;  /* 0x000000ff0200720c */ /* 0x000fe20001f25670 */
[----:B------:R-:W-:Y:S01]  /*0a70*/  @!P5 IMAD.MOV.U32 R5, RZ, RZ, 0x7f800000 ;  /* 0x7f800000ff05d424 */ /* 0x000fe200078e00ff */
[----:B------:R-:W-:-:S09]  /*0a80*/  @!P6 MOV R9, 0x7f800000 ;  /* 0x7f8000000009e802 */ /* 0x000fd20000000f00 */
[----:B-1----:R-:W-:Y:S01]  /*0a90*/  @!P0 IMAD.MOV.U32 R11, RZ, RZ, 0x7f800000 ;  /* 0x7f800000ff0b8424 */ /* 0x002fe200078e00ff */
        /* <DEDUP_REMOVED lines=13> */
.L_x_6150:
[----:B------:R-:W-:Y:S05]  /*0b70*/  BSYNC.RECONVERGENT B0 ;  /* 0x0000000000007941 */ /* 0x000fea0003800200 */
.L_x_6149:
        /* <DEDUP_REMOVED lines=14> */
.L_x_6152:
[----:B------:R-:W-:Y:S05]  /*0c60*/  BSYNC.RECONVERGENT B0 ;  /* 0x0000000000007941 */ /* 0x000fea0003800200 */
.L_x_6151:
        /* <DEDUP_REMOVED lines=14> */
.L_x_6154:
[----:B------:R-:W-:Y:S05]  /*0d50*/  BSYNC.RECONVERGENT B0 ;  /* 0x0000000000007941 */ /* 0x000fea0003800200 */
.L_x_6153:
[----:B------:R-:W-:Y:S01]  /*0d60*/  ISETP.NE.AND P0, PT, R4, RZ, PT ;  /* 0x000000ff0400720c */ /* 0x000fe20003f05270 */
[----:B------:R-:W-:Y:S01]  /*0d70*/  @!P6 ST.E desc[UR4][R6.64+0x40], R9 ;  /* 0x000040090600e985 */ /* 0x000fe2000c101904 */
[----:B------:R-:W-:-:S03]  /*0d80*/  MOV R213, 0x0 ;  /* 0x0000000000d57802 */ /* 0x000fc60000000f00 */
[----:B------:R-:W-:Y:S08]  /*0d90*/  @!P5 ST.E desc[UR4][R6.64+0x80], R5 ;  /* 0x000080050600d985 */ /* 0x000ff0000c101904 */
[----:B------:R1:W-:Y:S02]  /*0da0*/  @!P0 ST.E desc[UR4][R6.64], R11 ;  /* 0x0000000b06008985 */ /* 0x0003e4000c101904 */
[----:B-123-5:R-:W-:Y:S05]  /*0db0*/  @P1 RET.REL.NODEC R212 `(_ZN5flash24flash_fwd_splitkv_kernelI23Flash_fwd_kernel_traitsILi128ELi64ELi128ELi4ELb0ELb0EN7cutlass6half_tE19Flash_kernel_traitsILi128ELi64ELi128ELi4ES3_EELb0ELb1ELb0ELb0ELb1ELb0ELb0ELb1EEEvNS_16Flash_fwd_paramsE) ;  /* 0xfffffff0d4901950 */ /* 0x02efea0003c3ffff */
[----:B------:R-:W-:Y:S02]  /*0dc0*/  MOV R3, 0x7f800000 ;  /* 0x7f80000000037802 */ /* 0x000fe40000000f00 */
[----:B------:R-:W-:-:S03]  /*0dd0*/  MOV R213, 0x0 ;  /* 0x0000000000d57802 */ /* 0x000fc60000000f00 */
[----:B------:R1:W-:Y:S02]  /*0de0*/  ST.E desc[UR4][R6.64+0xc0], R3 ;  /* 0x0000c00306007985 */ /* 0x0003e4000c101904 */
[----:B-1----:R-:W-:Y:S05]  /*0df0*/  RET.REL.NODEC R212 `(_ZN5flash24flash_fwd_splitkv_kernelI23Flash_fwd_kernel_traitsILi128ELi64ELi128ELi4ELb0ELb0EN7cutlass6half_tE19Flash_kernel_traitsILi128ELi64ELi128ELi4ES3_EELb0ELb1ELb0ELb0ELb1ELb0ELb0ELb1EEEvNS_16Flash_fwd_paramsE) ;  /* 0xfffffff0d4807950 */ /* 0x002fea0003c3ffff */
.L_x_6146:
        /* <DEDUP_REMOVED lines=38> */
[----:B------:R-:W-:Y:S02]  /*1060*/  LOP3.LUT R3, R6, R13, RZ, 0x3c, !PT ;  /* 0x0000000d06037212 */ /* 0x000fe400078e3cff */
[----:B------:R-:W-:-:S09]  /*1070*/  ISETP.NE.AND P3, PT, R13, RZ, PT ;  /* 0x000000ff0d00720c */ /* 0x000fd20003f65270 */
[----:B------:R-:W-:-:S04]  /*1080*/  @!P0 IADD3 R4, PT, PT, R4, -R5, RZ ;  /* 0x8000000504048210 */ /* 0x000fc80007ffe0ff */
[----:B------:R-:W-:Y:S02]  /*1090*/  ISETP.GE.U32.AND P1, PT, R4, R5, PT ;  /* 0x000000050400720c */ /* 0x000fe40003f26070 */
[----:B------:R-:W-:Y:S01]  /*10a0*/  ISETP.GE.AND P2, PT, R3, RZ, PT ;  /* 0x000000ff0300720c */ /* 0x000fe20003f46270 */
[----:B------:R-:W-:Y:S02]  /*10b0*/  @!P0 VIADD R11, R11, 0x1 ;  /* 0x000000010b0b8836 */ /* 0x000fe40000000000 */
[-C--:B--2---:R-:W-:Y:S02]  /*10c0*/  IMAD R3, R15, R214.reuse, RZ ;  /* 0x000000d60f037224 */ /* 0x084fe400078e02ff */
[----:B------:R-:W-:-:S04]  /*10d0*/  IMAD.WIDE.U32 R14, R14, R214, RZ ;  /* 0x000000d60e0e7225 */ /* 0x000fc800078e00ff */
[----:B------:R-:W-:Y:S01]  /*10e0*/  IMAD.IADD R3, R15, 0x1, R3 ;  /* 0x000000010f037824 */ /* 0x000fe200078e0203 */
[C---:B------:R-:W-:Y:S02]  /*10f0*/  LEA R218, P0, R14.reuse, R220, 0x2 ;  /* 0x000000dc0eda7211 */ /* 0x040fe400078010ff */
[----:B------:R-:W-:Y:S02]  /*1100*/  @P1 IADD3 R11, PT, PT, R11, 0x1, RZ ;  /* 0x000000010b0b1810 */ /* 0x000fe40007ffe0ff */
[----:B------:R-:W-:Y:S02]  /*1110*/  LEA.HI.X R219, R14, R221, R3, 0x2, P0 ;  /* 0x000000dd0edb7211 */ /* 0x000fe400000f1403 */
[----:B------:R-:W-:Y:S01]  /*1120*/  @!P2 IADD3 R11, PT, PT, -R11, RZ, RZ ;  /* 0x000000ff0b0ba210 */ /* 0x000fe20007ffe1ff */
[----:B------:R-:W2:Y:S01]  /*1130*/  LD.E.64 R14, desc[UR4][R8.64+0x28] ;  /* 0x00002804080e7980 */ /* 0x000ea2000c101b00 */
[----:B------:R-:W-:-:S05]  /*1140*/  @!P3 LOP3.LUT R11, RZ, R13, RZ, 0x33, !PT ;  /* 0x0000000dff0bb212 */ /* 0x000fca00078e33ff */
        /* <DEDUP_REMOVED lines=50> */
.L_x_6156:
        /* <DEDUP_REMOVED lines=81> */
.L_x_6157:
[----:B------:R-:W-:Y:S05]  /*1980*/  BSYNC.RECONVERGENT B0 ;  /* 0x0000000000007941 */ /* 0x000fea0003800200 */
.L_x_6155:
        /* <DEDUP_REMOVED lines=9> */
[----:B------:R1:W5:Y:S01]  /*1a20*/  @P6 LD.E R15, desc[UR4][R32.64] ;  /* 0x00000004200f6980 */ /* 0x000362000c101900 */
        /* <DEDUP_REMOVED lines=18> */
[----:B------:R-:W-:-:S04]  /*1b50*/  LOP3.LUT R22, R68, 0x38, RZ, 0xc0, !PT ;  /* 0x0000003844167812 */ /* 0x000fc800078ec0ff */
[----:B------:R-:W-:Y:S02]  /*1b60*/  ISETP.GE.U32.AND P4, PT, R19, R18, PT ;  /* 0x000000121300720c */ /* 0x000fe40003f86070 */
[----:B------:R-:W-:Y:S02]  /*1b70*/  LOP3.LUT R18, R213, R0, RZ, 0x3c, !PT ;  /* 0x00000000d5127212 */ /* 0x000fe400078e3cff */
[----:B------:R-:W-:Y:S02]  /*1b80*/  LOP3.LUT R17, R17, 0x38, R2, 0xf8, !PT ;  /* 0x0000003811117812 */ /* 0x000fe400078ef802 */
[----:B------:R-:W-:Y:S02]  /*1b90*/  ISETP.GE.AND P3, PT, R18, RZ, PT ;  /* 0x000000ff1200720c */ /* 0x000fe40003f66270 */
[----:B------:R-:W-:Y:S01]  /*1ba0*/  IADD3 R18, P2, PT, R22, R16, RZ ;  /* 0x0000001016127210 */ /* 0x000fe20007f5e0ff */
[----:B------:R-:W-:Y:S01]  /*1bb0*/  @!P1 VIADD R14, R14, 0x1 ;  /* 0x000000010e0e9836 */ /* 0x000fe20000000000 */
[----:B------:R-:W-:-:S02]  /*1bc0*/  LOP3.LUT R17, R17, 0x38, R68, 0x78, !PT ;  /* 0x0000003811117812 */ /* 0x000fc400078e7844 */
[----:B------:R-:W-:Y:S01]  /*1bd0*/  ISETP.NE.AND P1, PT, R0, RZ, PT ;  /* 0x000000ff0000720c */ /* 0x000fe20003f25270 */
[-C--:B------:R-:W-:Y:S01]  /*1be0*/  IMAD R5, R5, R136.reuse, RZ ;  /* 0x0000008805057224 */ /* 0x080fe200078e02ff */
[----:B------:R-:W-:Y:S01]  /*1bf0*/  IADD3.X R19, PT, PT, RZ, R7, RZ, P2, !PT ;  /* 0x00000007ff137210 */ /* 0x000fe200017fe4ff */
[----:B------:R-:W-:Y:S01]  /*1c00*/  @P4 VIADD R14, R14, 0x1 ;  /* 0x000000010e0e4836 */ /* 0x000fe20000000000 */
[----:B------:R-:W-:Y:S01]  /*1c10*/  LOP3.LUT R68, R17, 0x1e00, R68, 0xf8, !PT ;  /* 0x00001e0011447812 */ /* 0x000fe200078ef844 */
[C---:B------:R-:W-:Y:S02]  /*1c20*/  IMAD R5, R6.reuse, R137, R5 ;  /* 0x0000008906057224 */ /* 0x040fe400078e0205 */
        /* <DEDUP_REMOVED lines=11> */
[----:B------:R-:W1:Y:S02]  /*1ce0*/  S2UR UR6, SR_CgaCtaId ;  /* 0x00000000000679c3 */ /* 0x000e640000008800 */
[----:B------:R-:W-:Y:S01]  /*1cf0*/  IADD3 R19, PT, PT, R19, R26, RZ ;  /* 0x0000001a13137210 */ /* 0x000fe20007ffe0ff */
[----:B------:R-:W-:Y:S02]  /*1d00*/  IMAD R211, R137, R122, RZ ;  /* 0x0000007a89d37224 */ /* 0x000fe400078e02ff */
[----:B------:R-:W-:-:S05]  /*1d10*/  IMAD.WIDE.U32 R18, R122, R136, R18 ;  /* 0x000000887a127225 */ /* 0x000fca00078e0012 */
[----:B------:R-:W-:Y:S01]  /*1d20*/  IADD3 R211, PT, PT, R19, R211, RZ ;  /* 0x000000d313d37210 */ /* 0x000fe20007ffe0ff */
[----:B------:R-:W-:Y:S01]  /*1d30*/  UMOV UR7, 0x400 ;  /* 0x0000040000077882 */ /* 0x000fe20000000000 */
[----:B------:R-:W-:Y:S02]  /*1d40*/  IMAD R207, R205, R122, RZ ;  /* 0x0000007acdcf7224 */ /* 0x000fe400078e02ff */
[----:B------:R-:W-:Y:S02]  /*1d50*/  IMAD.SHL.U32 R75, R2, 0x4, RZ ;  /* 0x00000004024b7824 */ /* 0x000fe400078e00ff */
[----:B------:R-:W-:Y:S01]  /*1d60*/  IMAD.SHL.U32 R63, R135, 0x80, RZ ;  /* 0x00000080873f7824 */ /* 0x000fe200078e00ff */
[----:B-1----:R-:W-:Y:S01]  /*1d70*/  ULEA UR6, UR6, UR7, 0x18 ;  /* 0x0000000706067291 */ /* 0x002fe2000f8ec0ff */
[----:B------:R-:W-:Y:S01]  /*1d80*/  SHF.L.U64.HI R73, R204, 0x4, R205 ;  /* 0x00000004cc497819 */ /* 0x000fe200000102cd */
[----:B------:R-:W-:Y:S01]  /*1d90*/  IMAD.SHL.U32 R70, R136, 0x10, RZ ;  /* 0x0000001088467824 */ /* 0x000fe200078e00ff */
[----:B------:R-:W-:-:S03]  /*1da0*/  SHF.L.U32 R72, R204, 0x4, RZ ;  /* 0x00000004cc487819 */ /* 0x000fc600000006ff */
[----:B------:R-:W-:Y:S02]  /*1db0*/  LEA R68, R68, UR6, 0x1 ;  /* 0x0000000644447c11 */ /* 0x000fe4000f8e08ff */
[----:B------:R-:W-:Y:S02]  /*1dc0*/  SHF.L.U64.HI R71, R136, 0x4, R137 ;  /* 0x0000000488477819 */ /* 0x000fe40000010289 */
[----:B------:R-:W-:Y:S02]  /*1dd0*/  LOP3.LUT R75, R75, 0x1c, RZ, 0xc0, !PT ;  /* 0x0000001c4b4b7812 */ /* 0x000fe400078ec0ff */
[----:B------:R-:W-:Y:S01]  /*1de0*/  IADD3 R76, PT, PT, R63, -0x80, RZ ;  /* 0xffffff803f4c7810 */ /* 0x000fe20007ffe0ff */
[----:B--2---:R-:W-:Y:S02]  /*1df0*/  @P0 IMAD R14, R129, R217, RZ ;  /* 0x000000d9810e0224 */ /* 0x004fe400078e02ff */
[----:B---3--:R-:W-:-:S04]  /*1e00*/  @!P0 IMAD.WIDE.U32 R16, R28, R214, RZ ;  /* 0x000000d61c108225 */ /* 0x008fc800078e00ff */
[----:B------:R-:W-:Y:S02]  /*1e10*/  @!P0 IMAD R7, R29, R214, RZ ;  /* 0x000000d61d078224 */ /* 0x000fe400078e02ff */
[----:B------:R-:W-:-:S04]  /*1e20*/  @P0 IMAD.WIDE.U32 R28, R128, R217, RZ ;  /* 0x000000d9801c0225 */ /* 0x000fc800078e00ff */
[----:B------:R-:W-:Y:S02]  /*1e30*/  @P0 IMAD.MOV.U32 R16, RZ, RZ, R28 ;  /* 0x000000ffff100224 */ /* 0x000fe400078e001c */
[----:B------:R-:W-:Y:S02]  /*1e40*/  @!P0 IMAD.IADD R7, R17, 0x1, R7 ;  /* 0x0000000111078824 */ /* 0x000fe400078e0207 */
[----:B------:R-:W-:Y:S01]  /*1e50*/  @P0 IMAD.IADD R7, R29, 0x1, R14 ;  /* 0x000000011d070824 */ /* 0x000fe200078e020e */
[----:B------:R-:W-:Y:S01]  /*1e60*/  IADD3 R16, P1, PT, R22, R16, RZ ;  /* 0x0000001016107210 */ /* 0x000fe20007f3e0ff */
[----:B------:R-:W-:-:S04]  /*1e70*/  IMAD R5, R25, R213, RZ ;  /* 0x000000d519057224 */ /* 0x000fc800078e02ff */
[----:B------:R-:W-:Y:S02]  /*1e80*/  IMAD.X R17, RZ, RZ, R7, P1 ;  /* 0x000000ffff117224 */ /* 0x000fe400008e0607 */
[----:B------:R-:W-:Y:S01]  /*1e90*/  IMAD.WIDE.U32 R16, R24, R213, R16 ;  /* 0x000000d518107225 */ /* 0x000fe200078e0010 */
[----:B------:R-:W-:-:S03]  /*1ea0*/  IADD3 R24, P0, PT, R22, R4, RZ ;  /* 0x0000000416187210 */ /* 0x000fc60007f1e0ff */
[----:B------:R-:W-:Y:S02]  /*1eb0*/  IMAD.IADD R17, R17, 0x1, R5 ;  /* 0x0000000111117824 */ /* 0x000fe400078e0205 */
[----:B------:R-:W-:Y:S01]  /*1ec0*/  IMAD.WIDE.U32 R4, R215, 0x40, R122 ;  /* 0x00000040d7047825 */ /* 0x000fe200078e007a */
[----:B------:R-:W-:-:S03]  /*1ed0*/  IADD3.X R25, PT, PT, RZ, R3, RZ, P0, !PT ;  /* 0x00000003ff197210 */ /* 0x000fc600007fe4ff */
[-C--:B------:R-:W-:Y:S02]  /*1ee0*/  IMAD R3, R5, R128.reuse, RZ ;  /* 0x0000008005037224 */ /* 0x080fe400078e02ff */
[----:B------:R-:W-:Y:S01]  /*1ef0*/  IMAD.WIDE.U32 R16, R4, R128, R16 ;  /* 0x0000008004107225 */ /* 0x000fe200078e0010 */
[----:B------:R-:W-:-:S03]  /*1f00*/  SHF.R.S32.HI R5, RZ, 0x1f, R78 ;  /* 0x0000001fff057819 */ /* 0x000fc6000001144e */
[----:B------:R-:W-:Y:S01]  /*1f10*/  IMAD R3, R4, R129, R3 ;  /* 0x0000008104037224 */ /* 0x000fe200078e0203 */
[----:B----4-:R-:W-:-:S03]  /*1f20*/  LEA R120, P2, R16, R8, 0x1 ;  /* 0x0000000810787211 */ /* 0x010fc600078408ff */
[----:B------:R-:W-:Y:S01]  /*1f30*/  IMAD.IADD R3, R17, 0x1, R3 ;  /* 0x0000000111037824 */ /* 0x000fe200078e0203 */
[----:B------:R-:W-:-:S04]  /*1f40*/  LEA.HI R4, R5, R78, RZ, 0x7 ;  /* 0x0000004e05047211 */ /* 0x000fc800078f38ff */
[----:B------:R-:W-:Y:S02]  /*1f50*/  LEA.HI.X R121, R16, R9, R3, 0x1, P2 ;  /* 0x0000000910797211 */ /* 0x000fe400010f0c03 */
[----:B------:R-:W-:Y:S02]  /*1f60*/  SHF.R.S32.HI R3, RZ, 0x7, R4 ;  /* 0x00000007ff037819 */ /* 0x000fe40000011404 */
[----:B------:R-:W-:Y:S02]  /*1f70*/  LEA R210, P0, R18, R10, 0x1 ;  /* 0x0000000a12d27211 */ /* 0x000fe400078008ff */
[----:B------:R-:W-:Y:S02]  /*1f80*/  VIMNMX R74, PT, PT, R206, R3, !PT ;  /* 0x00000003ce4a7248 */ /* 0x000fe40007fe0100 */
[----:B------:R-:W-:Y:S02]  /*1f90*/  LEA.HI.X R211, R18, R11, R211, 0x1, P0 ;  /* 0x0000000b12d37211 */ /* 0x000fe400000f0cd3 */
[----:B------:R-:W-:Y:S01]  /*1fa0*/  ISETP.GT.U32.AND P0, PT, R135, R74, PT ;  /* 0x0000004a8700720c */ /* 0x000fe20003f04070 */
[----:B------:R-:W-:-:S04]  /*1fb0*/  IMAD.WIDE.U32 R24, R122, R204, R24 ;  /* 0x000000cc7a187225 */ /* 0x000fc800078e0018 */
[----:B------:R-:W-:Y:S01]  /*1fc0*/  IMAD.IADD R207, R25, 0x1, R207 ;  /* 0x0000000119cf7824 */ /* 0x000fe200078e02cf */
[----:B------:R-:W-:Y:S02]  /*1fd0*/  LEA R208, P1, R24, R12, 0x1 ;  /* 0x0000000c18d07211 */ /* 0x000fe400078208ff */
[----:B------:R-:W-:Y:S02]  /*1fe0*/  LEA.HI R20, R20, R20, RZ, 0x1 ;  /* 0x0000001414147211 */ /* 0x000fe400078f08ff */
[----:B------:R-:W-:-:S03]  /*1ff0*/  LEA.HI.X R207, R24, R13, R207, 0x1, P1 ;  /* 0x0000000d18cf7211 */ /* 0x000fc600008f0ccf */
        /* <DEDUP_REMOVED lines=17> */
[C---:B------:R-:W-:Y:S01]  /*2110*/  SHF.L.U32 R119, R20.reuse, 0x4, RZ ;  /* 0x0000000414777819 */ /* 0x040fe200000006ff */
[C---:B------:R-:W-:Y:S01]  /*2120*/  IMAD R110, R20.reuse, 0x30, RZ ;  /* 0x00000030146e7824 */ /* 0x040fe200078e02ff */
[----:B------:R-:W-:Y:S01]  /*2130*/  SHF.L.U32 R103, R20, 0x6, RZ ;  /* 0x0000000614677819 */ /* 0x000fe200000006ff */
[----:B------:R-:W-:Y:S01]  /*2140*/  IMAD R15, R15, R20, RZ ;  /* 0x000000140f0f7224 */ /* 0x000fe200078e02ff */
[----:B------:R-:W-:Y:S01]  /*2150*/  IADD3 R80, PT, PT, R122, 0x20, RZ ;  /* 0x000000207a507810 */ /* 0x000fe20007ffe0ff */
[----:B------:R-:W-:Y:S01]  /*2160*/  IMAD R109, R20, 0x50, RZ ;  /* 0x00000050146d7824 */ /* 0x000fe200078e02ff */
[----:B------:R-:W-:Y:S01]  /*2170*/  IADD3 R117, PT, PT, R122, 0x40, RZ ;  /* 0x000000407a757810 */ /* 0x000fe20007ffe0ff */
[C---:B------:R-:W-:Y:S01]  /*2180*/  IMAD R108, R20.reuse, 0x60, RZ ;  /* 0x00000060146c7824 */ /* 0x040fe200078e02ff */
[----:B------:R-:W-:Y:S01]  /*2190*/  SHF.R.S32.HI R87, RZ, 0x1f, R15 ;  /* 0x0000001fff577819 */ /* 0x000fe2000001140f */
[----:B------:R-:W-:Y:S01]  /*21a0*/  IMAD R107, R20, 0x70, RZ ;  /* 0x00000070146b7824 */ /* 0x000fe200078e02ff */
[----:B------:R-:W-:Y:S01]  /*21b0*/  IADD3 R113, PT, PT, R122, 0x60, RZ ;  /* 0x000000607a717810 */ /* 0x000fe20007ffe0ff */
[----:B------:R-:W-:Y:S01]  /*21c0*/  IMAD.SHL.U32 R105, R20, 0x20, RZ ;  /* 0x0000002014697824 */ /* 0x000fe200078e00ff */
        /* <DEDUP_REMOVED lines=34> */
[----:B------:R-:W-:Y:S01]  /*23f0*/  IADD3 R9, P0, PT, -R78, R122, RZ ;  /* 0x0000007a4e097210 */ /* 0x000fe20007f1e1ff */
[----:B------:R-:W-:-:S02]  /*2400*/  IMAD R8, R122, R20, R75 ;  /* 0x000000147a087224 */ /* 0x000fc400078e024b */
[----:B------:R-:W-:Y:S01]  /*2410*/  IMAD.WIDE.U32 R26, R6, R26, R10 ;  /* 0x0000001a061a7225 */ /* 0x000fe200078e000a */
[----:B------:R-:W-:-:S03]  /*2420*/  SHF.R.S32.HI R11, RZ, 0x1f, R78 ;  /* 0x0000001fff0b7819 */ /* 0x000fc6000001144e */
[----:B------:R-:W-:Y:S01]  /*2430*/  IMAD.WIDE.U32 R16, R6, R16, R24 ;  /* 0x0000001006107225 */ /* 0x000fe200078e0018 */
[-C--:B------:R-:W-:Y:S02]  /*2440*/  IADD3 R6, PT, PT, R75, R8.reuse, RZ ;  /* 0x000000084b067210 */ /* 0x080fe40007ffe0ff */
[C---:B------:R-:W-:Y:S01]  /*2450*/  IADD3 R24, P1, PT, R15.reuse, R8, RZ ;  /* 0x000000080f187210 */ /* 0x040fe20007f3e0ff */
[----:B------:R-:W-:Y:S01]  /*2460*/  IMAD.X R11, RZ, RZ, ~R11, P0 ;  /* 0x000000ffff0b7224 */ /* 0x000fe200000e0e0b */
[----:B------:R-:W-:Y:S01]  /*2470*/  IADD3 R86, P0, PT, R15, R6, RZ ;  /* 0x000000060f567210 */ /* 0x000fe20007f1e0ff */
[----:B------:R-:W-:Y:S01]  /*2480*/  IMAD.IADD R27, R27, 0x1, R0 ;  /* 0x000000011b1b7824 */ /* 0x000fe200078e0200 */
[----:B------:R-:W-:Y:S01]  /*2490*/  IADD3 R15, PT, PT, R17, R7, RZ ;  /* 0x00000007110f7210 */ /* 0x000fe20007ffe0ff */
[C---:B------:R-:W-:Y:S01]  /*24a0*/  IMAD R83, R11.reuse, R124, RZ ;  /* 0x0000007c0b537224 */ /* 0x040fe200078e02ff */
[----:B------:R-:W-:Y:S01]  /*24b0*/  MOV R14, R16 ;  /* 0x00000010000e7202 */ /* 0x000fe20000000f00 */
[----:B------:R-:W-:Y:S01]  /*24c0*/  IMAD R17, R11, R126, RZ ;  /* 0x0000007e0b117224 */ /* 0x000fe200078e02ff */
[----:B------:R-:W-:Y:S01]  /*24d0*/  LEA.HI.X.SX32 R7, R8, R87, 0x1, P1 ;  /* 0x0000005708077211 */ /* 0x000fe200008f0eff */
[----:B------:R-:W-:Y:S01]  /*24e0*/  IMAD R83, R125, R9, R83 ;  /* 0x000000097d537224 */ /* 0x000fe200078e0253 */
[----:B------:R-:W-:Y:S01]  /*24f0*/  LEA.HI.X.SX32 R87, R6, R87, 0x1, P0 ;  /* 0x0000005706577211 */ /* 0x000fe200000f0eff */
[----:B------:R-:W-:Y:S01]  /*2500*/  IMAD.WIDE.U32 R10, R124, R9, R14 ;  /* 0x000000097c0a7225 */ /* 0x000fe200078e000e */
[----:B------:R-:W-:-:S02]  /*2510*/  SHF.L.U64.HI R0, R24, 0x1, R7 ;  /* 0x0000000118007819 */ /* 0x000fc40000010207 */
[----:B------:R-:W-:Y:S01]  /*2520*/  SHF.L.U64.HI R87, R86, 0x1, R87 ;  /* 0x0000000156577819 */ /* 0x000fe20000010257 */
[----:B------:R-:W-:Y:S01]  /*2530*/  IMAD R17, R127, R9, R17 ;  /* 0x000000097f117224 */ /* 0x000fe200078e0211 */
[----:B------:R-:W-:Y:S01]  /*2540*/  IADD3 R83, PT, PT, R11, R83, RZ ;  /* 0x000000530b537210 */ /* 0x000fe20007ffe0ff */
[----:B------:R-:W-:Y:S01]  /*2550*/  IMAD.WIDE.U32 R8, R126, R9, R26 ;  /* 0x000000097e087225 */ /* 0x000fe200078e001a */
[----:B------:R-:W-:Y:S02]  /*2560*/  LEA R82, P1, R10, R18, 0x1 ;  /* 0x000000120a527211 */ /* 0x000fe400078208ff */
[----:B------:R-:W-:Y:S01]  /*2570*/  SHF.L.U32 R86, R86, 0x1, RZ ;  /* 0x0000000156567819 */ /* 0x000fe200000006ff */
[----:B------:R-:W-:Y:S01]  /*2580*/  IMAD.SHL.U32 R24, R24, 0x2, RZ ;  /* 0x0000000218187824 */ /* 0x000fe200078e00ff */
[----:B------:R-:W-:Y:S01]  /*2590*/  LEA R18, P0, R8, R12, 0x1 ;  /* 0x0000000c08127211 */ /* 0x000fe200078008ff */
[----:B------:R-:W-:Y:S01]  /*25a0*/  IMAD.IADD R17, R9, 0x1, R17 ;  /* 0x0000000109117824 */ /* 0x000fe200078e0211 */
[----:B------:R-:W-:-:S02]  /*25b0*/  LEA.HI.X R83, R10, R19, R83, 0x1, P1 ;  /* 0x000000130a537211 */ /* 0x000fc400008f0c53 */
[----:B------:R-:W-:Y:S02]  /*25c0*/  IADD3 R60, P1, PT, R4, R24, RZ ;  /* 0x00000018043c7210 */ /* 0x000fe40007f3e0ff */
[----:B------:R-:W-:Y:S02]  /*25d0*/  LEA.HI.X R17, R8, R13, R17, 0x1, P0 ;  /* 0x0000000d08117211 */ /* 0x000fe400000f0c11 */
[----:B------:R-:W-:Y:S01]  /*25e0*/  IADD3 R84, P3, PT, R4, R86, RZ ;  /* 0x0000005604547210 */ /* 0x000fe20007f7e0ff */
[C-C-:B------:R-:W-:Y:S01]  /*25f0*/  IMAD.X R61, R5.reuse, 0x1, R0.reuse, P1 ;  /* 0x00000001053d7824 */ /* 0x140fe200008e0600 */
[C---:B------:R-:W-:Y:S02]  /*2600*/  IADD3 R24, P0, PT, R2.reuse, R24, RZ ;  /* 0x0000001802187210 */ /* 0x040fe40007f1e0ff */
[----:B------:R-:W-:Y:S02]  /*2610*/  IADD3 R86, P2, PT, R2, R86, RZ ;  /* 0x0000005602567210 */ /* 0x000fe40007f5e0ff */
[-C--:B------:R-:W-:Y:S01]  /*2620*/  IADD3.X R85, PT, PT, R5, R87.reuse, RZ, P3, !PT ;  /* 0x0000005705557210 */ /* 0x080fe20001ffe4ff */
[C---:B------:R-:W-:Y:S01]  /*2630*/  IMAD.X R25, R3.reuse, 0x1, R0, P0 ;  /* 0x0000000103197824 */ /* 0x040fe200000e0600 */
[----:B------:R-:W-:-:S02]  /*2640*/  IADD3.X R87, PT, PT, R3, R87, RZ, P2, !PT ;  /* 0x0000005703577210 */ /* 0x000fc400017fe4ff */
[----:B------:R-:W-:-:S07]  /*2650*/  LOP3.LUT R19, R22, 0x40, RZ, 0xfc, !PT ;  /* 0x0000004016137812 */ /* 0x000fce00078efcff */
.L_x_6197:
[----:B------:R-:W-:Y:S01]  /*2660*/  VIADD R104, R104, 0x80 ;  /* 0x0000008068687836 */ /* 0x000fe20000000000 */
[----:B------:R-:W-:Y:S01]  /*2670*/  UMOV UR6, URZ ;  /* 0x000000ff00067c82 */ /* 0x000fe20008000000 */
[----:B------:R-:W-:Y:S01]  /*2680*/  VIADD R106, R106, 0x80 ;  /* 0x000000806a6a7836 */ /* 0x000fe20000000000 */
[----:B------:R-:W-:Y:S01]  /*2690*/  BSSY.RECONVERGENT B1, `(.L_x_6159) ;  /* 0x0000a01000017945 */ /* 0x000fe20003800200 */
[----:B------:R-:W-:Y:S01]  /*26a0*/  IMAD.MOV.U32 R112, RZ, RZ, R102 ;  /* 0x000000ffff707224 */ /* 0x000fe200078e0066 */
[----:B------:R-:W-:Y:S01]  /*26b0*/  ISETP.GE.AND P0, PT, R122, R104, PT ;  /* 0x000000687a00720c */ /* 0x000fe20003f06270 */
[----:B------:R-:W-:Y:S02]  /*26c0*/  VIADD R101, R101, 0xffffffff ;  /* 0xffffffff65657836 */ /* 0x000fe40000000000 */
[----:B------:R-:W-:Y:S01]  /*26d0*/  VIADD R102, R102, 0xffffff80 ;  /* 0xffffff8066667836 */ /* 0x000fe20000000000 */
[----:B------:R-:W-:Y:S02]  /*26e0*/  ISETP.GE.AND P2, PT, R122, R106, !P0 ;  /* 0x0000006a7a00720c */ /* 0x000fe40004746270 */
[C---:B------:R-:W-:Y:S04]  /*26f0*/  ISETP.GE.AND P0, PT, R81.reuse, R104, PT ;  /* 0x000000685100720c */ /* 0x040fe80003f06270 */
[----:B------:R-:W-:Y:S07]  /*2700*/  ISETP.LT.OR P1, PT, R81, R106, P0 ;  /* 0x0000006a5100720c */ /* 0x000fee0000721670 */
[----:B------:R-:W2:Y:S06]  /*2710*/  @P2 LD.E.128 R4, desc[UR4][R82.64] ;  /* 0x0000000452042980 */ /* 0x000eac000c101d00 */
[C---:B------:R-:W-:Y:S04]  /*2720*/  @!P1 LEA R2, P0, R124.reuse, R82, 0x5 ;  /* 0x000000527c029211 */ /* 0x040fe800078028ff */
[----:B------:R-:W-:Y:S02]  /*2730*/  @!P1 LEA.HI.X R3, R124, R83, R125, 0x5, P0 ;  /* 0x000000537c039211 */ /* 0x000fe400000f2c7d */
[C---:B----4-:R-:W-:Y:S04]  /*2740*/  @!P1 LEA R30, P0, R70.reuse, R90, 0x1 ;  /* 0x0000005a461e9211 */ /* 0x050fe800078008ff */
[----:B------:R-:W-:Y:S02]  /*2750*/  @!P1 LEA.HI.X R31, R70, R91, R71, 0x1, P0 ;  /* 0x0000005b461f9211 */ /* 0x000fe400000f0c47 */
        /* <DEDUP_REMOVED lines=8> */
[----:B------:R-:W-:Y:S02]  /*27e0*/  ISETP.GE.AND P3, PT, R79, R106, !P0 ;  /* 0x0000006a4f00720c */ /* 0x000fe40004766270 */
[C---:B------:R-:W-:Y:S04]  /*27f0*/  ISETP.GE.AND P0, PT, R117.reuse, R104, PT ;  /* 0x000000687500720c */ /* 0x040fe80003f06270 */
[----:B------:R-:W-:Y:S04]  /*2800*/  ISETP.LT.OR P6, PT, R117, R106, P0 ;  /* 0x0000006a7500720c */ /* 0x000fe800007c1670 */
[----:B------:R-:W-:Y:S03]  /*2810*/  P2R R118, PR, RZ, 0x40 ;  /* 0x00000040ff767803 */ /* 0x000fe60000000000 */
[----:B------:R-:W-:Y:S01]  /*2820*/  @P3 IMAD R0, R125, 0x60, RZ ;  /* 0x000000607d003824 */ /* 0x000fe200078e02ff */
[----:B--2---:R1:W-:Y:S04]  /*2830*/  @P2 ST.E.128 desc[UR4][R90.64], R4 ;  /* 0x000000045a002985 */ /* 0x0043e8000c101d04 */
[----:B------:R-:W2:Y:S04]  /*2840*/  @P2 LD.E.128 R12, desc[UR4][R82.64+0x80] ;  /* 0x00008004520c2980 */ /* 0x000ea8000c101d00 */
[----:B--2---:R2:W-:Y:S04]  /*2850*/  @P2 ST.E.128 desc[UR4][R90.64+0x80], R12 ;  /* 0x0000800c5a002985 */ /* 0x0045e8000c101d04 */
[----:B------:R-:W3:Y:S04]  /*2860*/  @!P1 LD.E.128 R8, desc[UR4][R2.64] ;  /* 0x0000000402089980 */ /* 0x000ee8000c101d00 */
[----:B---3--:R-:W-:Y:S04]  /*2870*/  @!P1 ST.E.128 desc[UR4][R30.64], R8 ;  /* 0x000000081e009985 */ /* 0x008fe8000c101d04 */
[----:B-1----:R1:W3:Y:S02]  /*2880*/  @!P1 LD.E.128 R4, desc[UR4][R2.64+0x80] ;  /* 0x0000800402049980 */ /* 0x0022e4000c101d00 */
[----:B-1----:R-:W-:Y:S04]  /*2890*/  @P3 IMAD.WIDE.U32 R2, R124, 0x60, R82 ;  /* 0x000000607c023825 */ /* 0x002fe800078e0052 */
[----:B------:R-:W-:Y:S02]  /*28a0*/  @P3 IMAD.IADD R3, R3, 0x1, R0 ;  /* 0x0000000103033824 */ /* 0x000fe400078e0200 */
[----:B------:R-:W-:Y:S01]  /*28b0*/  @P3 IMAD R0, R137, 0x60, RZ ;  /* 0x0000006089003824 */ /* 0x000fe200078e02ff */
[----:B---3--:R1:W-:Y:S04]  /*28c0*/  @!P1 ST.E.128 desc[UR4][R30.64+0x80], R4 ;  /* 0x000080041e009985 */ /* 0x0083e8000c101d04 */
[----:B--2---:R-:W2:Y:S01]  /*28d0*/  @!P4 LD.E.128 R12, desc[UR4][R28.64] ;  /* 0x000000041c0cc980 */ /* 0x004ea2000c101d00 */
[----:B-1----:R-:W-:Y:S04]  /*28e0*/  @P3 IMAD.WIDE.U32 R30, R136, 0x60, R90 ;  /* 0x00000060881e3825 */ /* 0x002fe800078e005a */
[----:B------:R-:W-:Y:S01]  /*28f0*/  @P3 IMAD.IADD R31, R31, 0x1, R0 ;  /* 0x000000011f1f3824 */ /* 0x000fe200078e0200 */
[----:B--2---:R-:W-:Y:S04]  /*2900*/  @!P4 ST.E.128 desc[UR4][R26.64], R12 ;  /* 0x0000000c1a00c985 */ /* 0x004fe8000c101d04 */
[----:B------:R-:W2:Y:S04]  /*2910*/  @!P4 LD.E.128 R8, desc[UR4][R28.64+0x80] ;  /* 0x000080041c08c980 */ /* 0x000ea8000c101d00 */
[----:B--2---:R1:W-:Y:S04]  /*2920*/  @!P4 ST.E.128 desc[UR4][R26.64+0x80], R8 ;  /* 0x000080081a00c985 */ /* 0x0043e8000c101d04 */
[----:B------:R-:W2:Y:S01]  /*2930*/  @P3 LD.E.128 R4, desc[UR4][R2.64] ;  /* 0x0000000402043980 */ /* 0x000ea2000c101d00 */
        /* <DEDUP_REMOVED lines=8> */
[----:B--2---:R1:W-:Y:S04]  /*29c0*/  @P3 ST.E.128 desc[UR4][R30.64], R4 ;  /* 0x000000041e003985 */ /* 0x0043e8000c101d04 */
[----:B------:R2:W3:Y:S02]  /*29d0*/  @P3 LD.E.128 R12, desc[UR4][R2.64+0x80] ;  /* 0x00008004020c3980 */ /* 0x0004e4000c101d00 */
[----:B--2---:R-:W-:Y:S04]  /*29e0*/  @P5 IMAD.WIDE.U32 R2, R124, 0xa0, R82 ;  /* 0x000000a07c025825 */ /* 0x004fe800078e0052 */
[----:B------:R-:W-:Y:S02]  /*29f0*/  @P5 IMAD.IADD R3, R3, 0x1, R0 ;  /* 0x0000000103035824 */ /* 0x000fe400078e0200 */
[----:B------:R-:W-:Y:S01]  /*2a00*/  @P5 IMAD R0, R137, 0xa0, RZ ;  /* 0x000000a089005824 */ /* 0x000fe200078e02ff */
[----:B---3--:R2:W-:Y:S04]  /*2a10*/  @P3 ST.E.128 desc[UR4][R30.64+0x80], R12 ;  /* 0x0000800c1e003985 */ /* 0x0085e8000c101d04 */
        /* <DEDUP_REMOVED lines=42> */
[----:B----4-:R-:W-:Y:S11]  /*2cc0*/  ISETP.NE.AND P0, PT, R21, RZ, PT ;  /* 0x000000ff1500720c */ /* 0x010ff60003f05270 */
[----:B------:R-:W-:Y:S02]  /*2cd0*/  @!UPT UIADD3 URZ, UPT, UPT, URZ, URZ, URZ ;  /* 0x000000fffffff290 */ /* 0x000fe4000fffe0ff */
[----:B---3--:R-:W-:Y:S05]  /*2ce0*/  @P0 BRA `(.L_x_6160) ;  /* 0x0000000400340947 */ /* 0x008fea0003800000 */
[----:B------:R-:W-:Y:S01]  /*2cf0*/  @P2 IMAD.MOV.U32 R16, RZ, RZ, R18 ;  /* 0x000000ffff102224 */ /* 0x000fe200078e0012 */
[----:B------:R-:W-:Y:S01]  /*2d00*/  @!P1 LEA R26, P0, R93, R18, 0x1 ;  /* 0x000000125d1a9211 */ /* 0x000fe200078008ff */
[----:B------:R-:W-:Y:S03]  /*2d10*/  @P3 IMAD R0, R127, 0x60, RZ ;  /* 0x000000607f003824 */ /* 0x000fe600078e02ff */
[----:B------:R-:W2:Y:S01]  /*2d20*/  @P2 LD.E.128 R8, desc[UR4][R16.64] ;  /* 0x0000000410082980 */ /* 0x000ea2000c101d00 */
[----:B------:R-:W-:Y:S02]  /*2d30*/  @!P1 LEA.HI.X R27, R93, R17, R92, 0x1, P0 ;  /* 0x000000115d1b9211 */ /* 0x000fe400000f0c5c */
[C---:B------:R-:W-:Y:S04]  /*2d40*/  @!P1 LEA R2, P0, R72.reuse, R88, 0x1 ;  /* 0x0000005848029211 */ /* 0x040fe800078008ff */
[----:B------:R-:W-:Y:S02]  /*2d50*/  @!P1 LEA.HI.X R3, R72, R89, R73, 0x1, P0 ;  /* 0x0000005948039211 */ /* 0x000fe400000f0c49 */
[C---:B------:R-:W-:Y:S04]  /*2d60*/  @!P4 LEA R36, P0, R126.reuse, R18, 0x6 ;  /* 0x000000127e24c211 */ /* 0x040fe800078030ff */
[----:B------:R-:W-:Y:S02]  /*2d70*/  @!P4 LEA.HI.X R37, R126, R17, R127, 0x6, P0 ;  /* 0x000000117e25c211 */ /* 0x000fe400000f347f */
[C---:B------:R-:W-:Y:S04]  /*2d80*/  @!P4 LEA R38, P0, R204.reuse, R88, 0x6 ;  /* 0x00000058cc26c211 */ /* 0x040fe800078030ff */
[----:B------:R-:W-:Y:S01]  /*2d90*/  @!P4 LEA.HI.X R39, R204, R89, R205, 0x6, P0 ;  /* 0x00000059cc27c211 */ /* 0x000fe200000f34cd */
[----:B--2---:R1:W-:Y:S04]  /*2da0*/  @P2 ST.E.128 desc[UR4][R88.64], R8 ;  /* 0x0000000858002985 */ /* 0x0043e8000c101d04 */
[----:B------:R2:W3:Y:S02]  /*2db0*/  @P2 LD.E.128 R4, desc[UR4][R16.64+0x80] ;  /* 0x0000800410042980 */ /* 0x0004e4000c101d00 */
[----:B--2---:R-:W-:Y:S04]  /*2dc0*/  @P3 IMAD.MOV.U32 R16, RZ, RZ, R18 ;  /* 0x000000ffff103224 */ /* 0x004fe800078e0012 */
[----:B------:R-:W-:Y:S01]  /*2dd0*/  @P3 IMAD.WIDE.U32 R40, R126, 0x60, R16 ;  /* 0x000000607e283825 */ /* 0x000fe200078e0010 */
[----:B------:R-:W-:Y:S04]  /*2de0*/  @P5 MOV R16, R18 ;  /* 0x0000001200105202 */ /* 0x000fe80000000f00 */
[----:B------:R-:W-:Y:S01]  /*2df0*/  @P3 IADD3 R41, PT, PT, R41, R0, RZ ;  /* 0x0000000029293210 */ /* 0x000fe20007ffe0ff */
[----:B------:R-:W-:Y:S01]  /*2e00*/  @P3 IMAD R0, R205, 0x60, RZ ;  /* 0x00000060cd003824 */ /* 0x000fe200078e02ff */
[----:B---3--:R-:W-:Y:S01]  /*2e10*/  @P2 ST.E.128 desc[UR4][R88.64+0x80], R4 ;  /* 0x0000800458002985 */ /* 0x008fe2000c101d04 */
[----:B------:R-:W-:Y:S03]  /*2e20*/  ISETP.NE.AND P2, PT, R114, RZ, PT ;  /* 0x000000ff7200720c */ /* 0x000fe60003f45270 */
[----:B------:R-:W2:Y:S04]  /*2e30*/  @!P1 LD.E.128 R28, desc[UR4][R26.64] ;  /* 0x000000041a1c9980 */ /* 0x000ea8000c101d00 */
[----:B--2---:R-:W-:Y:S04]  /*2e40*/  @!P1 ST.E.128 desc[UR4][R2.64], R28 ;  /* 0x0000001c02009985 */ /* 0x004fe8000c101d04 */
[----:B------:R2:W3:Y:S02]  /*2e50*/  @!P1 LD.E.128 R12, desc[UR4][R26.64+0x80] ;  /* 0x000080041a0c9980 */ /* 0x0004e4000c101d00 */
[----:B--2---:R-:W-:Y:S04]  /*2e60*/  @P3 IMAD.WIDE.U32 R26, R204, 0x60, R88 ;  /* 0x00000060cc1a3825 */ /* 0x004fe800078e0058 */
[----:B------:R-:W-:Y:S02]  /*2e70*/  @P3 IMAD.IADD R27, R27, 0x1, R0 ;  /* 0x000000011b1b3824 */ /* 0x000fe400078e0200 */
[----:B------:R-:W-:Y:S01]  /*2e80*/  @P5 IMAD R0, R127, 0xa0, RZ ;  /* 0x000000a07f005824 */ /* 0x000fe200078e02ff */
[----:B---3--:R-:W-:Y:S01]  /*2e90*/  @!P1 ST.E.128 desc[UR4][R2.64+0x80], R12 ;  /* 0x0000800c02009985 */ /* 0x008fe2000c101d04 */
[----:B------:R-:W-:Y:S03]  /*2ea0*/  ISETP.NE.AND P1, PT, R118, RZ, PT ;  /* 0x000000ff7600720c */ /* 0x000fe60003f25270 */
[----:B------:R-:W2:Y:S04]  /*2eb0*/  @!P4 LD.E.128 R32, desc[UR4][R36.64] ;  /* 0x000000042420c980 */ /* 0x000ea8000c101d00 */
[----:B--2---:R2:W-:Y:S04]  /*2ec0*/  @!P4 ST.E.128 desc[UR4][R38.64], R32 ;  /* 0x000000202600c985 */ /* 0x0045e8000c101d04 */
[----:B-1----:R-:W3:Y:S02]  /*2ed0*/  @!P4 LD.E.128 R8, desc[UR4][R36.64+0x80] ;  /* 0x000080042408c980 */ /* 0x002ee4000c101d00 */
[C---:B--2---:R-:W-:Y:S04]  /*2ee0*/  @!P1 LEA R32, P0, R126.reuse, R18, 0x7 ;  /* 0x000000127e209211 */ /* 0x044fe800078038ff */
[----:B------:R-:W-:Y:S02]  /*2ef0*/  @!P1 LEA.HI.X R33, R126, R17, R127, 0x7, P0 ;  /* 0x000000117e219211 */ /* 0x000fe400000f3c7f */
[C---:B------:R-:W-:Y:S04]  /*2f00*/  @!P1 LEA R2, P0, R204.reuse, R88, 0x7 ;  /* 0x00000058cc029211 */ /* 0x040fe800078038ff */
[----:B------:R-:W-:Y:S01]  /*2f10*/  @!P1 LEA.HI.X R3, R204, R89, R205, 0x7, P0 ;  /* 0x00000059cc039211 */ /* 0x000fe200000f3ccd */
[----:B---3--:R-:W-:Y:S04]  /*2f20*/  @!P4 ST.E.128 desc[UR4][R38.64+0x80], R8 ;  /* 0x000080082600c985 */ /* 0x008fe8000c101d04 */
[----:B------:R-:W2:Y:S04]  /*2f30*/  @P3 LD.E.128 R28, desc[UR4][R40.64] ;  /* 0x00000004281c3980 */ /* 0x000ea8000c101d00 */
[----:B--2---:R1:W-:Y:S04]  /*2f40*/  @P3 ST.E.128 desc[UR4][R26.64], R28 ;  /* 0x0000001c1a003985 */ /* 0x0043e8000c101d04 */
[----:B------:R-:W2:Y:S01]  /*2f50*/  @P3 LD.E.128 R4, desc[UR4][R40.64+0x80] ;  /* 0x0000800428043980 */ /* 0x000ea2000c101d00 */
[----:B-1----:R-:W-:Y:S04]  /*2f60*/  @P5 IMAD.WIDE.U32 R28, R126, 0xa0, R16 ;  /* 0x000000a07e1c5825 */ /* 0x002fe800078e0010 */
[----:B------:R-:W-:Y:S02]  /*2f70*/  @P5 IMAD.IADD R29, R29, 0x1, R0 ;  /* 0x000000011d1d5824 */ /* 0x000fe400078e0200 */
[----:B------:R-:W-:Y:S02]  /*2f80*/  @P5 IMAD R0, R205, 0xa0, RZ ;  /* 0x000000a0cd005824 */ /* 0x000fe400078e02ff */
[----:B------:R-:W-:Y:S01]  /*2f90*/  @P6 IMAD.MOV.U32 R16, RZ, RZ, R18 ;  /* 0x000000ffff106224 */ /* 0x000fe200078e0012 */
[----:B--2---:R1:W-:Y:S04]  /*2fa0*/  @P3 ST.E.128 desc[UR4][R26.64+0x80], R4 ;  /* 0x000080041a003985 */ /* 0x0043e8000c101d04 */
        /* <DEDUP_REMOVED lines=33> */
.L_x_6160:
        /* <DEDUP_REMOVED lines=114> */
.L_x_6164:
[----:B------:R-:W-:Y:S05]  /*38e0*/  BSYNC.RECONVERGENT B0 ;  /* 0x0000000000007941 */ /* 0x000fea0003800200 */
.L_x_6163:
        /* <DEDUP_REMOVED lines=105> */
.L_x_6166:
[----:B------:R-:W-:Y:S05]  /*3f80*/  BSYNC.RECONVERGENT B0 ;  /* 0x0000000000007941 */ /* 0x000fea0003800200 */
.L_x_6165:
[----:B------:R-:W-:Y:S04]  /*3f90*/  BSSY.RECONVERGENT B0, `(.L_x_6167) ;  /* 0x000006c000007945 */ /* 0x000fe80003800200 */
[----:B------:R-:W-:Y:S05]  /*3fa0*/  @P4 BRA `(.L_x_6168) ;  /* 0x0000000400a84947 */ /* 0x000fea0003800000 */
[----:B------:R-:W-:Y:S02]  /*3fb0*/  LEA R52, P1, R126, R18, 0x6 ;  /* 0x000000127e347211 */ /* 0x000fe400078230ff */
[----:B------:R-:W-:Y:S02]  /*3fc0*/  ISETP.GE.AND P0, PT, R22, R21, PT ;  /* 0x000000151600720c */ /* 0x000fe40003f06270 */
[----:B------:R-:W-:Y:S02]  /*3fd0*/  LEA.HI.X R53, R126, R17, R127, 0x6, P1 ;  /* 0x000000117e357211 */ /* 0x000fe400008f347f */
[C---:B------:R-:W-:Y:S03]  /*3fe0*/  LEA R26, P1, R20.reuse, R10, 0x5 ;  /* 0x0000000a141a7211 */ /* 0x040fe600078228ff */
[----:B--2---:R-:W2:Y:S01]  /*3ff0*/  LD.E.128 R32, desc[UR4][R52.64] ;  /* 0x0000000434207980 */ /* 0x004ea2000c101d00 */
[C---:B------:R-:W-:Y:S02]  /*4000*/  LEA.HI.X.SX32 R27, R20.reuse, R11, 0x5, P1 ;  /* 0x0000000b141b7211 */ /* 0x040fe400008f2eff */
[C---:B------:R-:W-:Y:S04]  /*4010*/  LEA R44, P1, R20.reuse, R46, 0x5 ;  /* 0x0000002e142c7211 */ /* 0x040fe800078228ff */
[----:B------:R-:W-:Y:S01]  /*4020*/  LEA.HI.X.SX32 R45, R20, R47, 0x5, P1 ;  /* 0x0000002f142d7211 */ /* 0x000fe200008f2eff */
[----:B------:R-:W3:Y:S01]  /*4030*/  @!P0 LD.E.64 R12, desc[UR4][R26.64] ;  /* 0x000000041a0c8980 */ /* 0x000ee2000c101b00 */
[C---:B------:R-:W-:Y:S04]  /*4040*/  LEA R48, P1, R204.reuse, R88, 0x6 ;  /* 0x00000058cc307211 */ /* 0x040fe800078230ff */
[----:B------:R-:W-:Y:S01]  /*4050*/  LEA.HI.X R49, R204, R89, R205, 0x6, P1 ;  /* 0x00000059cc317211 */ /* 0x000fe200008f34cd */
[----:B------:R-:W4:Y:S01]  /*4060*/  @!P0 LD.E.64 R40, desc[UR4][R44.64] ;  /* 0x000000042c288980 */ /* 0x000f22000c101b00 */
[----:B------:R-:W-:Y:S01]  /*4070*/  ISETP.GE.AND P1, PT, R19, R21, PT ;  /* 0x000000151300720c */ /* 0x000fe20003f26270 */
[--C-:B---3--:R-:W-:Y:S01]  /*4080*/  @!P0 HADD2.F32 R15, -RZ, R12.reuse.H0_H0 ;  /* 0x2000000cff0f8230 */ /* 0x108fe20000004100 */
[----:B--2---:R-:W-:Y:S01]  /*4090*/  @!P0 MOV R16, R32 ;  /* 0x0000002000108202 */ /* 0x004fe20000000f00 */
[----:B------:R-:W-:Y:S01]  /*40a0*/  @!P0 HADD2.F32 R12, -RZ, R12.H1_H1 ;  /* 0x3000000cff0c8230 */ /* 0x000fe20000004100 */
[----:B------:R-:W-:Y:S01]  /*40b0*/  @!P0 MOV R14, R33 ;  /* 0x00000021000e8202 */ /* 0x000fe20000000f00 */
[----:B------:R-:W-:Y:S02]  /*40c0*/  @!P0 HADD2.F32 R9, -RZ, R13.H0_H0 ;  /* 0x2000000dff098230 */ /* 0x000fe40000004100 */
[----:B----4-:R-:W-:Y:S02]  /*40d0*/  @!P0 HADD2.F32 R37, -RZ, R40.H0_H0 ;  /* 0x20000028ff258230 */ /* 0x010fe40000004100 */
[--C-:B-1----:R-:W-:Y:S02]  /*40e0*/  @!P0 HADD2.F32 R28, -RZ, R16.reuse.H1_H1 ;  /* 0x30000010ff1c8230 */ /* 0x102fe40000004100 */
[----:B------:R-:W-:Y:S01]  /*40f0*/  @!P0 HADD2.F32 R38, -RZ, R16.H0_H0 ;  /* 0x20000010ff268230 */ /* 0x000fe20000004100 */
[----:B------:R-:W-:Y:S01]  /*4100*/  @!P0 MOV R16, R34 ;  /* 0x0000002200108202 */ /* 0x000fe20000000f00 */
[----:B------:R-:W-:Y:S02]  /*4110*/  @!P0 HADD2.F32 R39, -RZ, R40.H1_H1 ;  /* 0x30000028ff278230 */ /* 0x000fe40000004100 */
[C---:B------:R-:W-:Y:S01]  /*4120*/  @!P0 FMUL.FTZ R43, R28.reuse, R37 ;  /* 0x000000251c2b8220 */ /* 0x040fe20000410000 */
[----:B------:R-:W-:Y:S02]  /*4130*/  @!P0 HADD2.F32 R29, -RZ, R14.H1_H1 ;  /* 0x3000000eff1d8230 */ /* 0x000fe40000004100 */
[-C--:B------:R-:W-:Y:S01]  /*4140*/  @!P0 FMUL.FTZ R0, R28, R15.reuse ;  /* 0x0000000f1c008220 */ /* 0x080fe20000410000 */
[----:B------:R-:W-:Y:S02]  /*4150*/  @!P0 HADD2.F32 R40, -RZ, R41.H0_H0 ;  /* 0x20000029ff288230 */ /* 0x000fe40000004100 */
        /* <DEDUP_REMOVED lines=79> */
.L_x_6168:
[----:B------:R-:W-:Y:S05]  /*4650*/  BSYNC.RECONVERGENT B0 ;  /* 0x0000000000007941 */ /* 0x000fea0003800200 */
.L_x_6167:
[----:B------:R-:W-:Y:S04]  /*4660*/  BSSY.RECONVERGENT B0, `(.L_x_6169) ;  /* 0x000006f000007945 */ /* 0x000fe80003800200 */
[----:B------:R-:W-:Y:S05]  /*4670*/  @!P3 BRA `(.L_x_6170) ;  /* 0x0000000400b4b947 */ /* 0x000fea0003800000 */
[----:B------:R-:W-:Y:S01]  /*4680*/  IMAD R45, R127, 0x60, RZ ;  /* 0x000000607f2d7824 */ /* 0x000fe200078e02ff */
[----:B------:R-:W-:Y:S01]  /*4690*/  MOV R16, R18 ;  /* 0x0000001200107202 */ /* 0x000fe20000000f00 */
[----:B------:R-:W-:Y:S01]  /*46a0*/  IMAD R59, R205, 0x60, RZ ;  /* 0x00000060cd3b7824 */ /* 0x000fe200078e02ff */
[----:B------:R-:W-:Y:S01]  /*46b0*/  ISETP.GE.AND P0, PT, R22, R21, PT ;  /* 0x000000151600720c */ /* 0x000fe20003f06270 */
[----:B------:R-:W-:Y:S01]  /*46c0*/  IMAD.WIDE.U32 R50, R204, 0x60, R88 ;  /* 0x00000060cc327825 */ /* 0x000fe200078e0058 */
        /* <DEDUP_REMOVED lines=104> */
.L_x_6170:
[----:B------:R-:W-:Y:S05]  /*4d50*/  BSYNC.RECONVERGENT B0 ;  /* 0x0000000000007941 */ /* 0x000fea0003800200 */
.L_x_6169:
        /* <DEDUP_REMOVED lines=108> */
.L_x_6172:
[----:B------:R-:W-:Y:S05]  /*5420*/  BSYNC.RECONVERGENT B0 ;  /* 0x0000000000007941 */ /* 0x000fea0003800200 */
.L_x_6171:
        /* <DEDUP_REMOVED lines=111> */
.L_x_6174:
[----:B------:R-:W-:Y:S05]  /*5b20*/  BSYNC.RECONVERGENT B0 ;  /* 0x0000000000007941 */ /* 0x000fea0003800200 */
.L_x_6173:
        /* <DEDUP_REMOVED lines=109> */
.L_x_6176:
[----:B------:R-:W-:Y:S05]  /*6200*/  BSYNC.RECONVERGENT B0 ;  /* 0x0000000000007941 */ /* 0x000fea0003800200 */
.L_x_6175:
        /* <DEDUP_REMOVED lines=111> */
.L_x_6178:
[----:B------:R-:W-:Y:S05]  /*6900*/  BSYNC.RECONVERGENT B0 ;  /* 0x0000000000007941 */ /* 0x000fea0003800200 */
.L_x_6177:
[----:B------:R-:W5:Y:S02]  /*6910*/  LD.E R3, desc[UR4][R132.64+0xd0] ;  /* 0x0000d00484037980 */ /* 0x000f64000c101900 */
[----:B-----5:R-:W-:Y:S05]  /*6920*/  IMAD.U32 R3, R3, -0x40, RZ ;  /* 0xffffffc003037824 */ /* 0x020fea00078e00ff */
[C---:B------:R-:W-:Y:S02]  /*6930*/  LEA R24, P1, R3.reuse, R24, 0x1 ;  /* 0x0000001803187211 */ /* 0x040fe400078208ff */
[C---:B------:R-:W-:Y:S02]  /*6940*/  LEA R60, P0, R3.reuse, R60, 0x1 ;  /* 0x0000003c033c7211 */ /* 0x040fe400078008ff */
[C---:B------:R-:W-:Y:S02]  /*6950*/  LEA.HI.X.SX32 R25, R3.reuse, R25, 0x1, P1 ;  /* 0x0000001903197211 */ /* 0x040fe400008f0eff */
[----:B------:R-:W-:Y:S01]  /*6960*/  LEA.HI.X.SX32 R61, R3, R61, 0x1, P0 ;  /* 0x0000003d033d7211 */ /* 0x000fe200000f0eff */
[----:B------:R-:W-:Y:S05]  /*6970*/  BRA `(.L_x_6161) ;  /* 0x0000005c00487947 */ /* 0x000fea0003800000 */
.L_x_6162:
        /* <DEDUP_REMOVED lines=12> */
[----:B------:R-:W-:Y:S02]  /*6a40*/  @!P0 SEL R141, R26, RZ, !P1 ;  /* 0x000000ff1a8d8207 */ /* 0x000fe40004800000 */
        /* <DEDUP_REMOVED lines=87> */
[C---:B------:R-:W-:Y:S02]  /*6fc0*/  @!P1 SHF.L.U32 R131, R134.reuse, 0x1, RZ ;  /* 0x0000000186839819 */ /* 0x040fe400000006ff */
        /* <DEDUP_REMOVED lines=81> */
.L_x_6180:
[----:B------:R-:W-:Y:S05]  /*74e0*/  BSYNC.RECONVERGENT B0 ;  /* 0x0000000000007941 */ /* 0x000fea0003800200 */
.L_x_6179:
[----:B------:R-:W-:Y:S01]  /*74f0*/  ISETP.NE.AND P0, PT, R130, RZ, PT ;  /* 0x000000ff8200720c */ /* 0x000fe20003f05270 */
[----:B------:R-:W-:Y:S11]  /*7500*/  BSSY.RECONVERGENT B0, `(.L_x_6181) ;  /* 0x00000b8000007945 */ /* 0x000ff60003800200 */
[----:B------:R-:W-:Y:S01]  /*7510*/  @!UPT UIADD3 URZ, UPT, UPT, URZ, URZ, URZ ;  /* 0x000000fffffff290 */ /* 0x000fe2000fffe0ff */
        /* <DEDUP_REMOVED lines=182> */
.L_x_6182:
[----:B------:R-:W-:Y:S05]  /*8080*/  BSYNC.RECONVERGENT B0 ;  /* 0x0000000000007941 */ /* 0x000fea0003800200 */
.L_x_6181:
[----:B------:R-:W-:Y:S04]  /*8090*/  BSSY.RECONVERGENT B0, `(.L_x_6183) ;  /* 0x00000b7000007945 */ /* 0x000fe80003800200 */
[----:B------:R-:W-:Y:S05]  /*80a0*/  @P4 BRA `(.L_x_6184) ;  /* 0x0000000800d44947 */ /* 0x000fea0003800000 */
[----:B------:R-:W-:Y:S02]  /*80b0*/  ISETP.GE.AND P0, PT, R22, R21, PT ;  /* 0x000000151600720c */ /* 0x000fe40003f06270 */
[C---:B------:R-:W-:Y:S04]  /*80c0*/  LEA R10, P1, R126.reuse, R18, 0x6 ;  /* 0x000000127e0a7211 */ /* 0x040fe800078230ff */
[----:B------:R-:W-:Y:S02]  /*80d0*/  LEA.HI.X R11, R126, R17, R127, 0x6, P1 ;  /* 0x000000117e0b7211 */ /* 0x000fe400008f347f */
[C---:B------:R-:W-:Y:S03]  /*80e0*/  LEA R48, P1, R204.reuse, R88, 0x6 ;  /* 0x00000058cc307211 */ /* 0x040fe600078230ff */
[----:B------:R-:W3:Y:S01]  /*80f0*/  LD.E.128 R44, desc[UR4][R10.64] ;  /* 0x000000040a2c7980 */ /* 0x000ee2000c101d00 */
[----:B------:R-:W-:Y:S02]  /*8100*/  LEA.HI.X R49, R204, R89, R205, 0x6, P1 ;  /* 0x00000059cc317211 */ /* 0x000fe400008f34cd */
[----:B------:R-:W-:Y:S04]  /*8110*/  @!P0 ISETP.GT.AND P1, PT, R27, RZ, PT ;  /* 0x000000ff1b00820c */ /* 0x000fe80003f24270 */
[----:B------:R-:W-:Y:S02]  /*8120*/  @!P0 SEL R4, R26, RZ, !P1 ;  /* 0x000000ff1a048207 */ /* 0x000fe40004800000 */
[-C--:B------:R-:W-:Y:S02]  /*8130*/  @!P0 SEL R5, R29, R26.reuse, P1 ;  /* 0x0000001a1d058207 */ /* 0x080fe40000800000 */
[----:B------:R-:W-:Y:S02]  /*8140*/  @!P0 SEL R0, R116, RZ, !P1 ;  /* 0x000000ff74008207 */ /* 0x000fe40004800000 */
[----:B------:R-:W-:Y:S01]  /*8150*/  ISETP.GE.AND P1, PT, R19, R21, PT ;  /* 0x000000151300720c */ /* 0x000fe20003f26270 */
[----:B------:R-:W-:Y:S11]  /*8160*/  @!P0 IMAD.WIDE R38, R5, 0x2, R10 ;  /* 0x0000000205268825 */ /* 0x000ff600078e020a */
[----:B------:R-:W-:Y:S01]  /*8170*/  @!UPT UIADD3 URZ, UPT, UPT, URZ, URZ, URZ ;  /* 0x000000fffffff290 */ /* 0x000fe2000fffe0ff */
[----:B------:R-:W-:Y:S04]  /*8180*/  @!P1 ISETP.GT.AND P2, PT, R27, 0x40, PT ;  /* 0x000000401b00980c */ /* 0x000fe80003f44270 */
[----:B------:R-:W-:Y:S02]  /*8190*/  @!P1 SEL R2, R26, RZ, !P2 ;  /* 0x000000ff1a029207 */ /* 0x000fe40005000000 */
[----:B------:R-:W-:Y:S02]  /*81a0*/  @!P1 SEL R36, R116, RZ, !P2 ;  /* 0x000000ff74249207 */ /* 0x000fe40005000000 */
[----:B------:R-:W-:Y:S02]  /*81b0*/  @!P1 SEL R9, R29, R26, P2 ;  /* 0x0000001a1d099207 */ /* 0x000fe40001000000 */
[----:B------:R-:W-:Y:S02]  /*81c0*/  @!P0 IADD3 R3, P2, PT, R105, R4, RZ ;  /* 0x0000000469038210 */ /* 0x000fe40007f5e0ff */
[----:B------:R-:W4:Y:S02]  /*81d0*/  @!P0 LD.E.128 R4, desc[UR4][R38.64] ;  /* 0x0000000426048980 */ /* 0x000f24000c101d00 */
[----:B------:R-:W-:Y:S02]  /*81e0*/  @!P0 IADD3.X R0, PT, PT, R99, R0, RZ, P2, !PT ;  /* 0x0000000063008210 */ /* 0x000fe400017fe4ff */
[----:B------:R-:W-:Y:S02]  /*81f0*/  @!P1 IADD3 R51, P2, PT, R105, R2, RZ ;  /* 0x0000000269339210 */ /* 0x000fe40007f5e0ff */
[----:B------:R-:W-:Y:S02]  /*8200*/  @!P0 SHF.L.U32 R41, R3, 0x1, RZ ;  /* 0x0000000103298819 */ /* 0x000fe400000006ff */
[----:B------:R-:W-:Y:S02]  /*8210*/  @!P1 IADD3.X R36, PT, PT, R99, R36, RZ, P2, !PT ;  /* 0x0000002463249210 */ /* 0x000fe400017fe4ff */
[----:B------:R-:W-:Y:S02]  /*8220*/  @!P0 IADD3 R32, P2, PT, R41, R84, RZ ;  /* 0x0000005429208210 */ /* 0x000fe40007f5e0ff */
[----:B------:R-:W-:Y:S02]  /*8230*/  @!P0 SHF.L.U64.HI R0, R3, 0x1, R0 ;  /* 0x0000000103008819 */ /* 0x000fe40000010200 */
[----:B------:R-:W-:Y:S02]  /*8240*/  @!P1 SHF.L.U64.HI R36, R51, 0x1, R36 ;  /* 0x0000000133249819 */ /* 0x000fe40000010224 */
[C---:B------:R-:W-:Y:S02]  /*8250*/  @!P0 IADD3.X R33, PT, PT, R0.reuse, R85, RZ, P2, !PT ;  /* 0x0000005500218210 */ /* 0x040fe400017fe4ff */
[----:B------:R-:W-:Y:S04]  /*8260*/  @!P0 IADD3 R40, P2, PT, R41, R86, RZ ;  /* 0x0000005629288210 */ /* 0x000fe80007f5e0ff */
[----:B------:R-:W5:Y:S01]  /*8270*/  @!P0 LD.E.128 R32, desc[UR4][R32.64] ;  /* 0x0000000420208980 */ /* 0x000f62000c101d00 */
[----:B------:R-:W-:Y:S02]  /*8280*/  @!P0 IADD3.X R41, PT, PT, R0, R87, RZ, P2, !PT ;  /* 0x0000005700298210 */ /* 0x000fe400017fe4ff */
[----:B------:R-:W-:Y:S05]  /*8290*/  ISETP.GT.AND P2, PT, R27, RZ, !P0 ;  /* 0x000000ff1b00720c */ /* 0x000fea0004744270 */
[----:B------:R-:W2:Y:S01]  /*82a0*/  @!P0 LD.E.128 R40, desc[UR4][R40.64] ;  /* 0x0000000428288980 */ /* 0x000ea2000c101d00 */
[----:B----4-:R-:W-:Y:S02]  /*82b0*/  @!P0 HADD2.F32 R37, -RZ, R4.H0_H0 ;  /* 0x20000004ff258230 */ /* 0x010fe40000004100 */
[----:B------:R-:W-:Y:S02]  /*82c0*/  @!P0 HADD2.F32 R16, -RZ, R5.H0_H0 ;  /* 0x20000005ff108230 */ /* 0x000fe40000004100 */
[----:B------:R-:W-:Y:S02]  /*82d0*/  @!P0 HADD2.F32 R31, -RZ, R7.H1_H1 ;  /* 0x30000007ff1f8230 */ /* 0x000fe40000004100 */
[--C-:B-----5:R-:W-:Y:S02]  /*82e0*/  @!P0 HADD2.F32 R14, -RZ, R34.reuse.H0_H0 ;  /* 0x20000022ff0e8230 */ /* 0x120fe40000004100 */
[----:B------:R-:W-:Y:S02]  /*82f0*/  @!P0 HADD2.F32 R13, -RZ, R34.H1_H1 ;  /* 0x30000022ff0d8230 */ /* 0x000fe40000004100 */
[--C-:B------:R-:W-:Y:S02]  /*8300*/  @!P0 HADD2.F32 R12, -RZ, R35.reuse.H0_H0 ;  /* 0x20000023ff0c8230 */ /* 0x100fe40000004100 */
[----:B------:R-:W-:Y:S01]  /*8310*/  @P2 FADD.FTZ R14, -R14, -RZ ;  /* 0x800000ff0e0e2221 */ /* 0x000fe20000010100 */
[----:B------:R-:W-:Y:S02]  /*8320*/  @!P0 HADD2.F32 R8, -RZ, R35.H1_H1 ;  /* 0x30000023ff088230 */ /* 0x000fe40000004100 */
[----:B------:R-:W-:Y:S01]  /*8330*/  @P2 FADD.FTZ R13, -R13, -RZ ;  /* 0x800000ff0d0d2221 */ /* 0x000fe20000010100 */
[----:B------:R-:W-:Y:S02]  /*8340*/  @!P0 HADD2.F32 R35, -RZ, R4.H1_H1 ;  /* 0x30000004ff238230 */ /* 0x000fe40000004100 */
[----:B------:R-:W-:Y:S01]  /*8350*/  @P2 FADD.FTZ R12, -R12, -RZ ;  /* 0x800000ff0c0c2221 */ /* 0x000fe20000010100 */
[----:B------:R-:W-:Y:S02]  /*8360*/  @!P0 HADD2.F32 R0, -RZ, R32.H0_H0 ;  /* 0x20000020ff008230 */ /* 0x000fe40000004100 */
[----:B------:R-:W-:Y:S01]  /*8370*/  @P2 FADD.FTZ R8, -R8, -RZ ;  /* 0x800000ff08082221 */ /* 0x000fe20000010100 */
[----:B------:R-:W-:Y:S02]  /*8380*/  @!P0 HADD2.F32 R4, -RZ, R5.H1_H1 ;  /* 0x30000005ff048230 */ /* 0x000fe40000004100 */
[--C-:B------:R-:W-:Y:S02]  /*8390*/  @!P0 HADD2.F32 R3, -RZ, R33.reuse.H0_H0 ;  /* 0x20000021ff038230 */ /* 0x100fe40000004100 */
[----:B------:R-:W-:Y:S01]  /*83a0*/  @P2 FADD.FTZ R0, -R0, -RZ ;  /* 0x800000ff00002221 */ /* 0x000fe20000010100 */
[----:B------:R-:W-:Y:S02]  /*83b0*/  @!P0 HADD2.F32 R15, -RZ, R33.H1_H1 ;  /* 0x30000021ff0f8230 */ /* 0x000fe40000004100 */
[----:B------:R-:W-:Y:S01]  /*83c0*/  @!P0 FMUL.FTZ R8, R31, R8 ;  /* 0x000000081f088220 */ /* 0x000fe20000410000 */
[--C-:B------:R-:W-:Y:S02]  /*83d0*/  @!P0 HADD2.F32 R5, -RZ, R6.reuse.H0_H0 ;  /* 0x20000006ff058230 */ /* 0x100fe40000004100 */
[----:B------:R-:W-:Y:S01]  /*83e0*/  @!P0 FMUL.FTZ R0, R37, R0 ;  /* 0x0000000025008220 */ /* 0x000fe20000410000 */
[----:B------:R-:W-:Y:S01]  /*83f0*/  @!P0 HADD2.F32 R6, -RZ, R6.H1_H1 ;  /* 0x30000006ff068230 */ /* 0x000fe20000004100 */
[----:B---3--:R-:W-:Y:S01]  /*8400*/  @!P0 MOV R31, R46 ;  /* 0x0000002e001f8202 */ /* 0x008fe20000000f00 */
[----:B------:R-:W-:Y:S01]  /*8410*/  @!P0 HADD2.F32 R33, -RZ, R7.H0_H0 ;  /* 0x20000007ff218230 */ /* 0x000fe20000004100 */
[----:B------:R-:W-:Y:S01]  /*8420*/  @!P0 MOV R7, R44 ;  /* 0x0000002c00078202 */ /* 0x000fe20000000f00 */
[----:B------:R-:W-:Y:S02]  /*8430*/  @!P0 HADD2.F32 R2, -RZ, R32.H1_H1 ;  /* 0x30000020ff028230 */ /* 0x000fe40000004100 */
[----:B------:R-:W-:Y:S01]  /*8440*/  @!P0 FMUL.FTZ R5, R5, R14 ;  /* 0x0000000e05058220 */ /* 0x000fe20000410000 */
[--C-:B--2---:R-:W-:Y:S02]  /*8450*/  @!P0 HADD2.F32 R14, -RZ, R40.reuse.H0_H0 ;  /* 0x20000028ff0e8230 */ /* 0x104fe40000004100 */
[----:B------:R-:W-:Y:S01]  /*8460*/  @!P0 FMUL.FTZ R6, R6, R13 ;  /* 0x0000000d06068220 */ /* 0x000fe20000410000 */
[----:B------:R-:W-:Y:S02]  /*8470*/  @!P0 HADD2.F32 R13, -RZ, R7.H0_H0 ;  /* 0x20000007ff0d8230 */ /* 0x000fe40000004100 */
[----:B------:R-:W-:Y:S01]  /*8480*/  @P2 FADD.FTZ R3, -R3, -RZ ;  /* 0x800000ff03032221 */ /* 0x000fe20000010100 */
[--C-:B------:R-:W-:Y:S02]  /*8490*/  @!P0 HADD2.F32 R28, -RZ, R43.reuse.H0_H0 ;  /* 0x2000002bff1c8230 */ /* 0x100fe40000004100 */
[----:B------:R-:W-:Y:S01]  /*84a0*/  @P2 FADD.FTZ R15, -R15, -RZ ;  /* 0x800000ff0f0f2221 */ /* 0x000fe20000010100 */
[----:B------:R-:W-:Y:S01]  /*84b0*/  @!P0 HADD2.F32 R30, -RZ, R43.H1_H1 ;  /* 0x3000002bff1e8230 */ /* 0x000fe20000004100 */
[----:B------:R-:W-:Y:S01]  /*84c0*/  @!P0 MOV R32, R45 ;  /* 0x0000002d00208202 */ /* 0x000fe20000000f00 */
[----:B------:R-:W-:Y:S01]  /*84d0*/  @P2 FADD.FTZ R2, -R2, -RZ ;  /* 0x800000ff02022221 */ /* 0x000fe20000010100 */
[----:B------:R-:W-:Y:S01]  /*84e0*/  @!P0 FMUL.FTZ R3, R16, R3 ;  /* 0x0000000310038220 */ /* 0x000fe20000410000 */
[----:B------:R-:W-:Y:S02]  /*84f0*/  @!P0 HADD2.F32 R16, -RZ, R40.H1_H1 ;  /* 0x30000028ff108230 */ /* 0x000fe40000004100 */
[----:B------:R-:W-:Y:S01]  /*8500*/  @!P0 FMUL.FTZ R4, R4, R15 ;  /* 0x0000000f04048220 */ /* 0x000fe20000410000 */
[----:B------:R-:W-:Y:S02]  /*8510*/  @!P0 HADD2.F32 R15, -RZ, R7.H1_H1 ;  /* 0x30000007ff0f8230 */ /* 0x000fe40000004100 */
[----:B------:R-:W-:Y:S01]  /*8520*/  @!P0 FMUL.FTZ R2, R35, R2 ;  /* 0x0000000223028220 */ /* 0x000fe20000410000 */
[----:B------:R-:W-:Y:S01]  /*8530*/  @!P0 FMUL.FTZ R7, R33, R12 ;  /* 0x0000000c21078220 */ /* 0x000fe20000410000 */
[----:B------:R-:W-:Y:S02]  /*8540*/  @!P0 HADD2.F32 R12, -RZ, R32.H0_H0 ;  /* 0x20000020ff0c8230 */ /* 0x000fe40000004100 */
[----:B------:R-:W-:Y:S01]  /*8550*/  @!P0 FFMA.FTZ R0, R13, R14, R0 ;  /* 0x0000000e0d008223 */ /* 0x000fe20000010000 */
[--C-:B------:R-:W-:Y:S02]  /*8560*/  @!P0 HADD2.F32 R13, -RZ, R41.reuse.H0_H0 ;  /* 0x20000029ff0d8230 */ /* 0x100fe40000004100 */
[----:B------:R-:W-:Y:S01]  /*8570*/  @!P0 FFMA.FTZ R2, R15, R16, R2 ;  /* 0x000000100f028223 */ /* 0x000fe20000010002 */
[----:B------:R-:W-:Y:S02]  /*8580*/  @!P0 HADD2.F32 R14, -RZ, R41.H1_H1 ;  /* 0x30000029ff0e8230 */ /* 0x000fe40000004100 */
[----:B------:R-:W-:Y:S02]  /*8590*/  @!P0 HADD2.F32 R15, -RZ, R42.H0_H0 ;  /* 0x2000002aff0f8230 */ /* 0x000fe40000004100 */
[----:B------:R-:W-:Y:S01]  /*85a0*/  @!P0 FFMA.FTZ R3, R12, R13, R3 ;  /* 0x0000000d0c038223 */ /* 0x000fe20000010003 */
[----:B------:R-:W-:Y:S01]  /*85b0*/  @!P0 HADD2.F32 R13, -RZ, R32.H1_H1 ;  /* 0x30000020ff0d8230 */ /* 0x000fe20000004100 */
[----:B------:R-:W-:Y:S01]  /*85c0*/  @!P0 MOV R12, R47 ;  /* 0x0000002f000c8202 */ /* 0x000fe20000000f00 */
[----:B------:R-:W-:Y:S01]  /*85d0*/  @!P0 HADD2.F32 R16, -RZ, R42.H1_H1 ;  /* 0x3000002aff108230 */ /* 0x000fe20000004100 */
[----:B------:R-:W-:Y:S01]  /*85e0*/  @!P0 F2FP.F16.F32.PACK_AB R34, R2, R0 ;  /* 0x000000000222823e */ /* 0x000fe200000000ff */
[--C-:B------:R-:W-:Y:S02]  /*85f0*/  @!P0 HADD2.F32 R0, -RZ, R31.reuse.H0_H0 ;  /* 0x2000001fff008230 */ /* 0x100fe40000004100 */
[----:B------:R-:W-:Y:S01]  /*8600*/  @!P0 FFMA.FTZ R4, R13, R14, R4 ;  /* 0x0000000e0d048223 */ /* 0x000fe20000010004 */
[----:B------:R-:W-:Y:S01]  /*8610*/  @!P0 HADD2.F32 R31, -RZ, R31.H1_H1 ;  /* 0x3000001fff1f8230 */ /* 0x000fe20000004100 */
[----:B------:R-:W-:Y:S01]  /*8620*/  @!P0 MOV R44, R34 ;  /* 0x00000022002c8202 */ /* 0x000fe20000000f00 */
[--C-:B------:R-:W-:Y:S02]  /*8630*/  @!P0 HADD2.F32 R2, -RZ, R12.reuse.H0_H0 ;  /* 0x2000000cff028230 */ /* 0x100fe40000004100 */
[----:B------:R-:W-:Y:S01]  /*8640*/  @!P0 FFMA.FTZ R5, R0, R15, R5 ;  /* 0x0000000f00058223 */ /* 0x000fe20000010005 */
[----:B------:R-:W-:Y:S02]  /*8650*/  @!P0 HADD2.F32 R33, -RZ, R12.H1_H1 ;  /* 0x3000000cff218230 */ /* 0x000fe40000004100 */
[----:B------:R-:W-:Y:S01]  /*8660*/  @!P0 FFMA.FTZ R6, R31, R16, R6 ;  /* 0x000000101f068223 */ /* 0x000fe20000010006 */
[----:B------:R-:W-:Y:S01]  /*8670*/  @!P0 F2FP.F16.F32.PACK_AB R3, R4, R3 ;  /* 0x000000030403823e */ /* 0x000fe200000000ff */
[----:B------:R-:W-:Y:S01]  /*8680*/  @!P0 FFMA.FTZ R7, R2, R28, R7 ;  /* 0x0000001c02078223 */ /* 0x000fe20000010007 */
[----:B------:R-:W-:Y:S01]  /*8690*/  @!P1 SHF.L.U32 R15, R51, 0x1, RZ ;  /* 0x00000001330f9819 */ /* 0x000fe200000006ff */
[----:B------:R-:W-:Y:S01]  /*86a0*/  @!P0 FFMA.FTZ R8, R33, R30, R8 ;  /* 0x0000001e21088223 */ /* 0x000fe20000010008 */
[----:B------:R-:W-:Y:S01]  /*86b0*/  @!P0 F2FP.F16.F32.PACK_AB R6, R6, R5 ;  /* 0x000000050606823e */ /* 0x000fe200000000ff */
[----:B------:R-:W-:Y:S01]  /*86c0*/  @!P1 IMAD.WIDE R4, R9, 0x2, R10 ;  /* 0x0000000209049825 */ /* 0x000fe200078e020a */
[----:B------:R-:W-:Y:S02]  /*86d0*/  @!P0 MOV R45, R3 ;  /* 0x00000003002d8202 */ /* 0x000fe40000000f00 */
[----:B------:R-:W-:Y:S02]  /*86e0*/  @!P0 F2FP.F16.F32.PACK_AB R7, R8, R7 ;  /* 0x000000070807823e */ /* 0x000fe400000000ff */
[----:B------:R-:W-:Y:S02]  /*86f0*/  @!P0 MOV R46, R6 ;  /* 0x00000006002e8202 */ /* 0x000fe40000000f00 */
[----:B------:R-:W-:Y:S02]  /*8700*/  @!P0 MOV R47, R7 ;  /* 0x00000007002f8202 */ /* 0x000fe40000000f00 */
[C---:B------:R-:W-:Y:S03]  /*8710*/  @!P1 IADD3 R40, P0, PT, R15.reuse, R84, RZ ;  /* 0x000000540f289210 */ /* 0x040fe60007f1e0ff */
[----:B------:R3:W-:Y:S01]  /*8720*/  ST.E.128 desc[UR4][R48.64], R44 ;  /* 0x0000002c30007985 */ /* 0x0007e2000c101d04 */
[C---:B------:R-:W-:Y:S02]  /*8730*/  @!P1 IADD3.X R41, PT, PT, R36.reuse, R85, RZ, P0, !PT ;  /* 0x0000005524299210 */ /* 0x040fe400007fe4ff */
[----:B------:R-:W-:Y:S04]  /*8740*/  @!P1 IADD3 R14, P0, PT, R15, R86, RZ ;  /* 0x000000560f0e9210 */ /* 0x000fe80007f1e0ff */
[----:B------:R-:W-:Y:S01]  /*8750*/  @!P1 IADD3.X R15, PT, PT, R36, R87, RZ, P0, !PT ;  /* 0x00000057240f9210 */ /* 0x000fe200007fe4ff */
[----:B------:R-:W2:Y:S01]  /*8760*/  @!P1 LD.E.128 R40, desc[UR4][R40.64+0x80] ;  /* 0x0000800428289980 */ /* 0x000ea2000c101d00 */
[----:B------:R-:W-:Y:S07]  /*8770*/  ISETP.GT.AND P0, PT, R27, 0x40, !P1 ;  /* 0x000000401b00780c */ /* 0x000fee0004f04270 */
[----:B------:R-:W4:Y:S08]  /*8780*/  @!P1 LD.E.128 R4, desc[UR4][R4.64+0x80] ;  /* 0x0000800404049980 */ /* 0x000f30000c101d00 */
[----:B------:R2:W5:Y:S08]  /*8790*/  LD.E.128 R36, desc[UR4][R10.64+0x80] ;  /* 0x000080040a247980 */ /* 0x000570000c101d00 */
[----:B------:R1:W3:Y:S01]  /*87a0*/  @!P1 LD.E.128 R32, desc[UR4][R14.64+0x80] ;  /* 0x000080040e209980 */ /* 0x0002e2000c101d00 */
[--C-:B--2---:R-:W-:Y:S02]  /*87b0*/  @!P1 HADD2.F32 R11, -RZ, R42.reuse.H1_H1 ;  /* 0x3000002aff0b9230 */ /* 0x104fe40000004100 */
        /* <DEDUP_REMOVED lines=26> */
[----:B---3--:R-:W-:Y:S02]  /*8960*/  @!P1 HADD2.F32 R10, -RZ, R32.H0_H0 ;  /* 0x20000020ff0a9230 */ /* 0x008fe40000004100 */
        /* <DEDUP_REMOVED lines=41> */
.L_x_6184:
[----:B------:R-:W-:Y:S05]  /*8c00*/  BSYNC.RECONVERGENT B0 ;  /* 0x0000000000007941 */ /* 0x000fea0003800200 */
.L_x_6183:
[----:B------:R-:W-:Y:S04]  /*8c10*/  BSSY.RECONVERGENT B0, `(.L_x_6185) ;  /* 0x00000b9000007945 */ /* 0x000fe80003800200 */
[----:B------:R-:W-:Y:S05]  /*8c20*/  @!P3 BRA `(.L_x_6186) ;  /* 0x0000000800dcb947 */ /* 0x000fea0003800000 */
[----:B------:R-:W-:Y:S01]  /*8c30*/  IMAD R15, R127, 0x60, RZ ;  /* 0x000000607f0f7824 */ /* 0x000fe200078e02ff */
[-C--:B------:R-:W-:Y:S01]  /*8c40*/  ISETP.GE.AND P0, PT, R22, R21.reuse, PT ;  /* 0x000000151600720c */ /* 0x080fe20003f06270 */
[----:B---3--:R-:W-:Y:S01]  /*8c50*/  IMAD.WIDE.U32 R48, R204, 0x60, R88 ;  /* 0x00000060cc307825 */ /* 0x008fe200078e0058 */
[----:B------:R-:W-:Y:S02]  /*8c60*/  ISETP.GE.AND P1, PT, R19, R21, PT ;  /* 0x000000151300720c */ /* 0x000fe40003f26270 */
[----:B------:R-:W-:Y:S09]  /*8c70*/  MOV R16, R18 ;  /* 0x0000001200107202 */ /* 0x000ff20000000f00 */
[----:B------:R-:W-:Y:S04]  /*8c80*/  @!P0 ISETP.GT.AND P2, PT, R27, RZ, PT ;  /* 0x000000ff1b00820c */ /* 0x000fe80003f44270 */
[----:B------:R-:W-:Y:S02]  /*8c90*/  @!P0 SEL R3, R26, RZ, !P2 ;  /* 0x000000ff1a038207 */ /* 0x000fe40005000000 */
[----:B------:R-:W-:Y:S02]  /*8ca0*/  @!P0 SEL R5, R29, R26, P2 ;  /* 0x0000001a1d058207 */ /* 0x000fe40001000000 */
[----:B------:R-:W-:Y:S02]  /*8cb0*/  @!P0 SEL R7, R116, RZ, !P2 ;  /* 0x000000ff74078207 */ /* 0x000fe40005000000 */
[----:B------:R-:W-:Y:S04]  /*8cc0*/  @!P0 IADD3 R3, P2, PT, R110, R3, RZ ;  /* 0x000000036e038210 */ /* 0x000fe80007f5e0ff */
[----:B------:R-:W-:Y:S02]  /*8cd0*/  @!P0 IADD3.X R0, PT, PT, R98, R7, RZ, P2, !PT ;  /* 0x0000000762008210 */ /* 0x000fe400017fe4ff */
[----:B------:R-:W-:Y:S02]  /*8ce0*/  @!P1 ISETP.GT.AND P2, PT, R27, 0x40, PT ;  /* 0x000000401b00980c */ /* 0x000fe40003f44270 */
[C---:B------:R-:W-:Y:S02]  /*8cf0*/  @!P0 SHF.L.U32 R31, R3.reuse, 0x1, RZ ;  /* 0x00000001031f8819 */ /* 0x040fe400000006ff */
[----:B------:R-:W-:Y:S02]  /*8d00*/  @!P1 SEL R45, R26, RZ, !P2 ;  /* 0x000000ff1a2d9207 */ /* 0x000fe40005000000 */
[----:B------:R-:W-:Y:S02]  /*8d10*/  @!P1 SEL R7, R116, RZ, !P2 ;  /* 0x000000ff74079207 */ /* 0x000fe40005000000 */
[----:B------:R-:W-:Y:S02]  /*8d20*/  @!P1 IADD3 R45, P3, PT, R110, R45, RZ ;  /* 0x0000002d6e2d9210 */ /* 0x000fe40007f7e0ff */
[----:B------:R-:W-:Y:S02]  /*8d30*/  @!P0 SHF.L.U64.HI R0, R3, 0x1, R0 ;  /* 0x0000000103008819 */ /* 0x000fe40000010200 */
[----:B------:R-:W-:Y:S02]  /*8d40*/  @!P1 IADD3.X R44, PT, PT, R98, R7, RZ, P3, !PT ;  /* 0x00000007622c9210 */ /* 0x000fe40001ffe4ff */
[C---:B------:R-:W-:Y:S04]  /*8d50*/  @!P0 IADD3 R10, P3, PT, R31.reuse, R84, RZ ;  /* 0x000000541f0a8210 */ /* 0x040fe80007f7e0ff */
[C---:B------:R-:W-:Y:S02]  /*8d60*/  @!P0 IADD3.X R11, PT, PT, R0.reuse, R85, RZ, P3, !PT ;  /* 0x00000055000b8210 */ /* 0x040fe40001ffe4ff */
[----:B------:R-:W-:Y:S04]  /*8d70*/  @!P0 IADD3 R30, P3, PT, R31, R86, RZ ;  /* 0x000000561f1e8210 */ /* 0x000fe80007f7e0ff */
[----:B------:R-:W3:Y:S01]  /*8d80*/  @!P0 LD.E.128 R8, desc[UR4][R10.64] ;  /* 0x000000040a088980 */ /* 0x000ee2000c101d00 */
[----:B------:R-:W-:Y:S02]  /*8d90*/  @!P0 IADD3.X R31, PT, PT, R0, R87, RZ, P3, !PT ;  /* 0x00000057001f8210 */ /* 0x000fe40001ffe4ff */
[----:B------:R-:W-:Y:S05]  /*8da0*/  ISETP.GT.AND P3, PT, R27, RZ, !P0 ;  /* 0x000000ff1b00720c */ /* 0x000fea0004764270 */
[----:B------:R-:W4:Y:S01]  /*8db0*/  @!P0 LD.E.128 R36, desc[UR4][R30.64] ;  /* 0x000000041e248980 */ /* 0x000f22000c101d00 */
[--C-:B---3--:R-:W-:Y:S02]  /*8dc0*/  @!P0 HADD2.F32 R0, -RZ, R8.reuse.H0_H0 ;  /* 0x20000008ff008230 */ /* 0x108fe40000004100 */
[----:B------:R-:W-:Y:S02]  /*8dd0*/  @!P0 HADD2.F32 R2, -RZ, R8.H1_H1 ;  /* 0x30000008ff028230 */ /* 0x000fe40000004100 */
[--C-:B------:R-:W-:Y:S03]  /*8de0*/  @!P0 HADD2.F32 R3, -RZ, R9.reuse.H0_H0 ;  /* 0x20000009ff038230 */ /* 0x100fe60000004100 */
        /* <DEDUP_REMOVED lines=11> */
[----:B------:R-:W-:Y:S04]  /*8ea0*/  IMAD.WIDE.U32 R10, R126, 0x60, R16 ;  /* 0x000000607e0a7825 */ /* 0x000fe800078e0010 */
[----:B------:R-:W-:Y:S01]  /*8eb0*/  @P3 FADD.FTZ R9, -R9, -RZ ;  /* 0x800000ff09093221 */ /* 0x000fe20000010100 */
[----:B------:R-:W-:Y:S01]  /*8ec0*/  @P3 FADD.FTZ R8, -R8, -RZ ;  /* 0x800000ff08083221 */ /* 0x000fe20000010100 */
[----:B----4-:R-:W-:Y:S01]  /*8ed0*/  @!P0 HADD2.F32 R30, -RZ, R38.H0_H0 ;  /* 0x20000026ff1e8230 */ /* 0x010fe20000004100 */
[----:B------:R-:W-:Y:S01]  /*8ee0*/  IADD3 R11, PT, PT, R11, R15, RZ ;  /* 0x0000000f0b0b7210 */ /* 0x000fe20007ffe0ff */
[----:B------:R-:W-:Y:S02]  /*8ef0*/  IMAD R15, R205, 0x60, RZ ;  /* 0x00000060cd0f7824 */ /* 0x000fe400078e02ff */
[----:B------:R-:W-:Y:S02]  /*8f00*/  @!P0 HADD2.F32 R32, -RZ, R39.H0_H0 ;  /* 0x20000027ff208230 */ /* 0x000fe40000004100 */
[----:B------:R-:W-:Y:S01]  /*8f10*/  @!P0 IMAD.WIDE R6, R5, 0x2, R10 ;  /* 0x0000000205068825 */ /* 0x000fe200078e020a */
[----:B------:R-:W3:Y:S02]  /*8f20*/  LD.E.128 R40, desc[UR4][R10.64] ;  /* 0x000000040a287980 */ /* 0x000ee4000c101d00 */
[----:B------:R-:W-:Y:S06]  /*8f30*/  IADD3 R49, PT, PT, R49, R15, RZ ;  /* 0x0000000f31317210 */ /* 0x000fec0007ffe0ff */
[----:B------:R-:W4:Y:S01]  /*8f40*/  @!P0 LD.E.128 R4, desc[UR4][R6.64] ;  /* 0x0000000406048980 */ /* 0x000f22000c101d00 */
[----:B---3--:R-:W-:Y:S01]  /*8f50*/  @!P0 MOV R34, R41 ;  /* 0x0000002900228202 */ /* 0x008fe20000000f00 */
[--C-:B----4-:R-:W-:Y:S02]  /*8f60*/  @!P0 HADD2.F32 R35, -RZ, R4.reuse.H0_H0 ;  /* 0x20000004ff238230 */ /* 0x110fe40000004100 */
[----:B------:R-:W-:Y:S02]  /*8f70*/  @!P0 HADD2.F32 R33, -RZ, R4.H1_H1 ;  /* 0x30000004ff218230 */ /* 0x000fe40000004100 */
[--C-:B------:R-:W-:Y:S02]  /*8f80*/  @!P0 HADD2.F32 R4, -RZ, R5.reuse.H0_H0 ;  /* 0x20000005ff048230 */ /* 0x100fe40000004100 */
[----:B------:R-:W-:Y:S01]  /*8f90*/  @!P0 FMUL.FTZ R0, R35, R0 ;  /* 0x0000000023008220 */ /* 0x000fe20000410000 */
[----:B------:R-:W-:Y:S01]  /*8fa0*/  @!P0 HADD2.F32 R5, -RZ, R5.H1_H1 ;  /* 0x30000005ff058230 */ /* 0x000fe20000004100 */
[----:B------:R-:W-:Y:S01]  /*8fb0*/  @!P0 MOV R35, R42 ;  /* 0x0000002a00238202 */ /* 0x000fe20000000f00 */
[--C-:B------:R-:W-:Y:S02]  /*8fc0*/  @!P0 HADD2.F32 R28, -RZ, R6.reuse.H0_H0 ;  /* 0x20000006ff1c8230 */ /* 0x100fe40000004100 */
[----:B------:R-:W-:Y:S01]  /*8fd0*/  @!P0 FMUL.FTZ R3, R4, R3 ;  /* 0x0000000304038220 */ /* 0x000fe20000410000 */
[----:B------:R-:W-:Y:S02]  /*8fe0*/  @!P0 HADD2.F32 R31, -RZ, R6.H1_H1 ;  /* 0x30000006ff1f8230 */ /* 0x000fe40000004100 */
[----:B------:R-:W-:Y:S01]  /*8ff0*/  @!P0 FMUL.FTZ R4, R5, R14 ;  /* 0x0000000e05048220 */ /* 0x000fe20000410000 */
[--C-:B------:R-:W-:Y:S02]  /*9000*/  @!P0 HADD2.F32 R16, -RZ, R7.reuse.H0_H0 ;  /* 0x20000007ff108230 */ /* 0x100fe40000004100 */
[----:B------:R-:W-:Y:S01]  /*9010*/  @!P0 FMUL.FTZ R5, R28, R13 ;  /* 0x0000000d1c058220 */ /* 0x000fe20000410000 */
[----:B------:R-:W-:Y:S01]  /*9020*/  @!P0 HADD2.F32 R15, -RZ, R7.H1_H1 ;  /* 0x30000007ff0f8230 */ /* 0x000fe20000004100 */
[----:B------:R-:W-:Y:S01]  /*9030*/  @!P0 MOV R13, R40 ;  /* 0x00000028000d8202 */ /* 0x000fe20000000f00 */
[--C-:B------:R-:W-:Y:S02]  /*9040*/  @!P0 HADD2.F32 R14, -RZ, R36.reuse.H1_H1 ;  /* 0x30000024ff0e8230 */ /* 0x100fe40000004100 */
[----:B------:R-:W-:Y:S01]  /*9050*/  @!P0 FMUL.FTZ R6, R31, R12 ;  /* 0x0000000c1f068220 */ /* 0x000fe20000410000 */
[----:B------:R-:W-:Y:S02]  /*9060*/  @!P0 HADD2.F32 R12, -RZ, R36.H0_H0 ;  /* 0x20000024ff0c8230 */ /* 0x000fe40000004100 */
[----:B------:R-:W-:Y:S01]  /*9070*/  @!P0 FMUL.FTZ R7, R16, R9 ;  /* 0x0000000910078220 */ /* 0x000fe20000410000 */
[--C-:B------:R-:W-:Y:S01]  /*9080*/  @!P0 HADD2.F32 R9, -RZ, R13.reuse.H0_H0 ;  /* 0x2000000dff098230 */ /* 0x100fe20000004100 */
[----:B------:R-:W-:Y:S01]  /*9090*/  @!P0 MOV R36, R43 ;  /* 0x0000002b00248202 */ /* 0x000fe20000000f00 */
[----:B------:R-:W-:Y:S02]  /*90a0*/  @!P0 HADD2.F32 R13, -RZ, R13.H1_H1 ;  /* 0x3000000dff0d8230 */ /* 0x000fe40000004100 */
[----:B------:R-:W-:Y:S01]  /*90b0*/  @!P0 FMUL.FTZ R2, R33, R2 ;  /* 0x0000000221028220 */ /* 0x000fe20000410000 */
[--C-:B------:R-:W-:Y:S02]  /*90c0*/  @!P0 HADD2.F32 R16, -RZ, R34.reuse.H0_H0 ;  /* 0x20000022ff108230 */ /* 0x100fe40000004100 */
[----:B------:R-:W-:Y:S01]  /*90d0*/  @!P0 FMUL.FTZ R8, R15, R8 ;  /* 0x000000080f088220 */ /* 0x000fe20000410000 */
[--C-:B------:R-:W-:Y:S02]  /*90e0*/  @!P0 HADD2.F32 R15, -RZ, R37.reuse.H0_H0 ;  /* 0x20000025ff0f8230 */ /* 0x100fe40000004100 */
[----:B------:R-:W-:Y:S01]  /*90f0*/  @!P0 FFMA.FTZ R0, R9, R12, R0 ;  /* 0x0000000c09008223 */ /* 0x000fe20000010000 */
[----:B------:R-:W-:Y:S02]  /*9100*/  @!P0 HADD2.F32 R28, -RZ, R37.H1_H1 ;  /* 0x30000025ff1c8230 */ /* 0x000fe40000004100 */
[----:B------:R-:W-:Y:S01]  /*9110*/  @!P0 FFMA.FTZ R2, R13, R14, R2 ;  /* 0x0000000e0d028223 */ /* 0x000fe20000010002 */
[----:B------:R-:W-:Y:S02]  /*9120*/  @!P0 HADD2.F32 R9, -RZ, R34.H1_H1 ;  /* 0x30000022ff098230 */ /* 0x000fe40000004100 */
[----:B------:R-:W-:Y:S01]  /*9130*/  @!P0 FFMA.FTZ R3, R16, R15, R3 ;  /* 0x0000000f10038223 */ /* 0x000fe20000010003 */
[--C-:B------:R-:W-:Y:S02]  /*9140*/  @!P0 HADD2.F32 R12, -RZ, R35.reuse.H0_H0 ;  /* 0x20000023ff0c8230 */ /* 0x100fe40000004100 */
[----:B------:R-:W-:Y:S02]  /*9150*/  @!P0 HADD2.F32 R31, -RZ, R38.H1_H1 ;  /* 0x30000026ff1f8230 */ /* 0x000fe40000004100 */
[----:B------:R-:W-:Y:S01]  /*9160*/  @!P0 FFMA.FTZ R4, R9, R28, R4 ;  /* 0x0000001c09048223 */ /* 0x000fe20000010004 */
[----:B------:R-:W-:Y:S02]  /*9170*/  @!P0 HADD2.F32 R13, -RZ, R35.H1_H1 ;  /* 0x30000023ff0d8230 */ /* 0x000fe40000004100 */
[----:B------:R-:W-:Y:S01]  /*9180*/  @!P0 FFMA.FTZ R5, R12, R30, R5 ;  /* 0x0000001e0c058223 */ /* 0x000fe20000010005 */
[--C-:B------:R-:W-:Y:S01]  /*9190*/  @!P0 HADD2.F32 R14, -RZ, R36.reuse.H0_H0 ;  /* 0x20000024ff0e8230 */ /* 0x100fe20000004100 */
[----:B------:R-:W-:Y:S01]  /*91a0*/  @!P0 F2FP.F16.F32.PACK_AB R2, R2, R0 ;  /* 0x000000000202823e */ /* 0x000fe200000000ff */
[----:B------:R-:W-:Y:S02]  /*91b0*/  @!P0 HADD2.F32 R33, -RZ, R39.H1_H1 ;  /* 0x30000027ff218230 */ /* 0x000fe40000004100 */
[----:B------:R-:W-:Y:S01]  /*91c0*/  @!P0 FFMA.FTZ R6, R13, R31, R6 ;  /* 0x0000001f0d068223 */ /* 0x000fe20000010006 */
[----:B------:R-:W-:Y:S02]  /*91d0*/  @!P0 HADD2.F32 R15, -RZ, R36.H1_H1 ;  /* 0x30000024ff0f8230 */ /* 0x000fe40000004100 */
[----:B------:R-:W-:Y:S01]  /*91e0*/  @!P0 FFMA.FTZ R7, R14, R32, R7 ;  /* 0x000000200e078223 */ /* 0x000fe20000010007 */
[----:B------:R-:W-:Y:S02]  /*91f0*/  @!P0 F2FP.F16.F32.PACK_AB R9, R4, R3 ;  /* 0x000000030409823e */ /* 0x000fe400000000ff */
[----:B------:R-:W-:Y:S01]  /*9200*/  @!P0 F2FP.F16.F32.PACK_AB R6, R6, R5 ;  /* 0x000000050606823e */ /* 0x000fe200000000ff */
[----:B------:R-:W-:Y:S01]  /*9210*/  @!P0 FFMA.FTZ R8, R15, R33, R8 ;  /* 0x000000210f088223 */ /* 0x000fe20000010008 */
[C---:B------:R-:W-:Y:S02]  /*9220*/  @!P1 SHF.L.U32 R15, R45.reuse, 0x1, RZ ;  /* 0x000000012d0f9819 */ /* 0x040fe400000006ff */
[----:B------:R-:W-:Y:S02]  /*9230*/  @!P0 MOV R40, R2 ;  /* 0x0000000200288202 */ /* 0x000fe40000000f00 */
[----:B------:R-:W-:Y:S02]  /*9240*/  @!P0 F2FP.F16.F32.PACK_AB R7, R8, R7 ;  /* 0x000000070807823e */ /* 0x000fe400000000ff */
[----:B------:R-:W-:Y:S02]  /*9250*/  @!P0 MOV R41, R9 ;  /* 0x0000000900298202 */ /* 0x000fe40000000f00 */
[----:B------:R-:W-:Y:S02]  /*9260*/  @!P0 MOV R42, R6 ;  /* 0x00000006002a8202 */ /* 0x000fe40000000f00 */
[----:B------:R-:W-:Y:S02]  /*9270*/  @!P0 MOV R43, R7 ;  /* 0x00000007002b8202 */ /* 0x000fe40000000f00 */
[----:B------:R-:W-:Y:S02]  /*9280*/  @!P1 SHF.L.U64.HI R0, R45, 0x1, R44 ;  /* 0x000000012d009819 */ /* 0x000fe4000001022c */
[----:B------:R-:W-:Y:S01]  /*9290*/  @!P1 IADD3 R44, P0, PT, R15, R84, RZ ;  /* 0x000000540f2c9210 */ /* 0x000fe20007f1e0ff */
[----:B------:R3:W-:Y:S01]  /*92a0*/  ST.E.128 desc[UR4][R48.64], R40 ;  /* 0x0000002830007985 */ /* 0x0007e2000c101d04 */
[----:B------:R-:W-:Y:S02]  /*92b0*/  @!P1 SEL R3, R29, R26, P2 ;  /* 0x0000001a1d039207 */ /* 0x000fe40001000000 */
[C---:B------:R-:W-:Y:S02]  /*92c0*/  @!P1 IADD3.X R45, PT, PT, R0.reuse, R85, RZ, P0, !PT ;  /* 0x00000055002d9210 */ /* 0x040fe400007fe4ff */
[----:B------:R-:W-:Y:S01]  /*92d0*/  @!P1 IADD3 R14, P0, PT, R15, R86, RZ ;  /* 0x000000560f0e9210 */ /* 0x000fe20007f1e0ff */
[----:B------:R-:W-:Y:S02]  /*92e0*/  @!P1 IMAD.WIDE R4, R3, 0x2, R10 ;  /* 0x0000000203049825 */ /* 0x000fe400078e020a */
[----:B------:R-:W3:Y:S01]  /*92f0*/  LD.E.128 R36, desc[UR4][R10.64+0x80] ;  /* 0x000080040a247980 */ /* 0x000ee2000c101d00 */
[----:B------:R-:W-:Y:S02]  /*9300*/  @!P1 IADD3.X R15, PT, PT, R0, R87, RZ, P0, !PT ;  /* 0x00000057000f9210 */ /* 0x000fe400007fe4ff */
[----:B------:R-:W-:Y:S05]  /*9310*/  ISETP.GT.AND P0, PT, R27, 0x40, !P1 ;  /* 0x000000401b00780c */ /* 0x000fea0004f04270 */
[----:B------:R-:W4:Y:S08]  /*9320*/  @!P1 LD.E.128 R44, desc[UR4][R44.64+0x80] ;  /* 0x000080042c2c9980 */ /* 0x000f30000c101d00 */
[----:B------:R-:W5:Y:S08]  /*9330*/  @!P1 LD.E.128 R4, desc[UR4][R4.64+0x80] ;  /* 0x0000800404049980 */ /* 0x000f70000c101d00 */
[----:B------:R1:W2:Y:S01]  /*9340*/  @!P1 LD.E.128 R32, desc[UR4][R14.64+0x80] ;  /* 0x000080040e209980 */ /* 0x0002a2000c101d00 */
[----:B---3--:R-:W-:Y:S01]  /*9350*/  @!P1 MOV R40, R37 ;  /* 0x0000002500289202 */ /* 0x008fe20000000f00 */
[--C-:B----4-:R-:W-:Y:S02]  /*9360*/  @!P1 HADD2.F32 R11, -RZ, R46.reuse.H1_H1 ;  /* 0x3000002eff0b9230 */ /* 0x110fe40000004100 */
[----:B------:R-:W-:Y:S02]  /*9370*/  @!P1 HADD2.F32 R10, -RZ, R46.H0_H0 ;  /* 0x2000002eff0a9230 */ /* 0x000fe40000004100 */
[----:B------:R-:W-:Y:S02]  /*9380*/  @!P1 HADD2.F32 R8, -RZ, R47.H1_H1 ;  /* 0x3000002fff089230 */ /* 0x000fe40000004100 */
[----:B------:R-:W-:Y:S01]  /*9390*/  @P0 FADD.FTZ R11, -R11, -RZ ;  /* 0x800000ff0b0b0221 */ /* 0x000fe20000010100 */
[----:B------:R-:W-:Y:S02]  /*93a0*/  @!P1 HADD2.F32 R31, -RZ, R44.H0_H0 ;  /* 0x2000002cff1f9230 */ /* 0x000fe40000004100 */
[----:B------:R-:W-:Y:S01]  /*93b0*/  @P0 FADD.FTZ R10, -R10, -RZ ;  /* 0x800000ff0a0a0221 */ /* 0x000fe20000010100 */
[--C-:B-----5:R-:W-:Y:S02]  /*93c0*/  @!P1 HADD2.F32 R0, -RZ, R4.reuse.H0_H0 ;  /* 0x20000004ff009230 */ /* 0x120fe40000004100 */
        /* <DEDUP_REMOVED lines=14> */
[----:B-1----:R-:W-:Y:S02]  /*94b0*/  @!P1 HADD2.F32 R15, -RZ, R44.H1_H1 ;  /* 0x3000002cff0f9230 */ /* 0x002fe40000004100 */
[----:B------:R-:W-:Y:S01]  /*94c0*/  @!P1 FMUL.FTZ R8, R9, R8 ;  /* 0x0000000809089220 */ /* 0x000fe20000410000 */
[--C-:B------:R-:W-:Y:S02]  /*94d0*/  @!P1 HADD2.F32 R13, -RZ, R45.reuse.H1_H1 ;  /* 0x3000002dff0d9230 */ /* 0x100fe40000004100 */
[----:B------:R-:W-:Y:S01]  /*94e0*/  @P0 FADD.FTZ R7, -R7, -RZ ;  /* 0x800000ff07070221 */ /* 0x000fe20000010100 */
[----:B------:R-:W-:Y:S02]  /*94f0*/  @!P1 HADD2.F32 R14, -RZ, R45.H0_H0 ;  /* 0x2000002dff0e9230 */ /* 0x000fe40000004100 */
[----:B------:R-:W-:Y:S01]  /*9500*/  @P0 FADD.FTZ R15, -R15, -RZ ;  /* 0x800000ff0f0f0221 */ /* 0x000fe20000010100 */
[--C-:B--2---:R-:W-:Y:S02]  /*9510*/  @!P1 HADD2.F32 R10, -RZ, R32.reuse.H0_H0 ;  /* 0x20000020ff0a9230 */ /* 0x104fe40000004100 */
        /* <DEDUP_REMOVED lines=40> */
.L_x_6186:
[----:B------:R-:W-:Y:S05]  /*97a0*/  BSYNC.RECONVERGENT B0 ;  /* 0x0000000000007941 */ /* 0x000fea0003800200 */
.L_x_6185:
[----:B------:R-:W-:Y:S01]  /*97b0*/  ISETP.NE.AND P0, PT, R118, RZ, PT ;  /* 0x000000ff7600720c */ /* 0x000fe20003f05270 */
[----:B------:R-:W-:Y:S11]  /*97c0*/  BSSY.RECONVERGENT B0, `(.L_x_6187) ;  /* 0x00000b7000007945 */ /* 0x000ff60003800200 */
[----:B------:R-:W-:Y:S01]  /*97d0*/  @!UPT UIADD3 URZ, UPT, UPT, URZ, URZ, URZ ;  /* 0x000000fffffff290 */ /* 0x000fe2000fffe0ff */
[----:B------:R-:W-:Y:S05]  /*97e0*/  @P0 BRA `(.L_x_6188) ;  /* 0x0000000800d00947 */ /* 0x000fea0003800000 */
[----:B------:R-:W-:Y:S02]  /*97f0*/  ISETP.GE.AND P0, PT, R22, R21, PT ;  /* 0x000000151600720c */ /* 0x000fe40003f06270 */
[C---:B------:R-:W-:Y:S04]  /*9800*/  LEA R10, P2, R126.reuse, R18, 0x7 ;  /* 0x000000127e0a7211 */ /* 0x040fe800078438ff */
[----:B------:R-:W-:Y:S05]  /*9810*/  LEA.HI.X R11, R126, R17, R127, 0x7, P2 ;  /* 0x000000117e0b7211 */ /* 0x000fea00010f3c7f */
[----:B------:R-:W5:Y:S02]  /*9820*/  LD.E.128 R40, desc[UR4][R10.64] ;  /* 0x000000040a287980 */ /* 0x000f64000c101d00 */
        /* <DEDUP_REMOVED lines=10> */
[----:B------:R-:W2:Y:S01]  /*98d0*/  @!P0 LD.E.128 R4, desc[UR4][R4.64] ;  /* 0x0000000404048980 */ /* 0x000ea2000c101d00 */
[C---:B------:R-:W-:Y:S02]  /*98e0*/  @!P0 IADD3.X R45, PT, PT, R0.reuse, R85, RZ, P1, !PT ;  /* 0x00000055002d8210 */ /* 0x040fe40000ffe4ff */
[----:B------:R-:W-:Y:S04]  /*98f0*/  @!P0 IADD3 R14, P1, PT, R9, R86, RZ ;  /* 0x00000056090e8210 */ /* 0x000fe80007f3e0ff */
[----:B------:R-:W-:Y:S01]  /*9900*/  @!P0 IADD3.X R15, PT, PT, R0, R87, RZ, P1, !PT ;  /* 0x00000057000f8210 */ /* 0x000fe20000ffe4ff */
[----:B------:R-:W5:Y:S01]  /*9910*/  @!P0 LD.E.128 R44, desc[UR4][R44.64] ;  /* 0x000000042c2c8980 */ /* 0x000f62000c101d00 */
[----:B------:R-:W-:Y:S07]  /*9920*/  ISETP.GT.AND P1, PT, R27, RZ, !P0 ;  /* 0x000000ff1b00720c */ /* 0x000fee0004724270 */
[----:B---34-:R3:W4:Y:S01]  /*9930*/  @!P0 LD.E.128 R36, desc[UR4][R14.64] ;  /* 0x000000040e248980 */ /* 0x018722000c101d00 */
[--C-:B--2---:R-:W-:Y:S01]  /*9940*/  @!P0 HADD2.F32 R0, -RZ, R4.reuse.H0_H0 ;  /* 0x20000004ff008230 */ /* 0x104fe20000004100 */
[----:B-----5:R-:W-:Y:S01]  /*9950*/  @!P0 MOV R28, R40 ;  /* 0x00000028001c8202 */ /* 0x020fe20000000f00 */
[----:B------:R-:W-:Y:S02]  /*9960*/  @!P0 HADD2.F32 R2, -RZ, R4.H1_H1 ;  /* 0x30000004ff028230 */ /* 0x000fe40000004100 */
[--C-:B------:R-:W-:Y:S02]  /*9970*/  @!P0 HADD2.F32 R3, -RZ, R5.reuse.H0_H0 ;  /* 0x20000005ff038230 */ /* 0x100fe40000004100 */
[----:B------:R-:W-:Y:S02]  /*9980*/  @!P0 HADD2.F32 R4, -RZ, R5.H1_H1 ;  /* 0x30000005ff048230 */ /* 0x000fe40000004100 */
[--C-:B---3--:R-:W-:Y:S02]  /*9990*/  @!P0 HADD2.F32 R14, -RZ, R46.reuse.H0_H0 ;  /* 0x2000002eff0e8230 */ /* 0x108fe40000004100 */
[----:B------:R-:W-:Y:S02]  /*99a0*/  @!P0 HADD2.F32 R13, -RZ, R46.H1_H1 ;  /* 0x3000002eff0d8230 */ /* 0x000fe40000004100 */
[----:B------:R-:W-:Y:S02]  /*99b0*/  @!P0 HADD2.F32 R8, -RZ, R47.H1_H1 ;  /* 0x3000002fff088230 */ /* 0x000fe40000004100 */
        /* <DEDUP_REMOVED lines=23> */
[--C-:B------:R-:W-:Y:S01]  /*9b30*/  @!P0 HADD2.F32 R30, -RZ, R39.reuse.H1_H1 ;  /* 0x30000027ff1e8230 */ /* 0x100fe20000004100 */
[----:B------:R-:W-:Y:S01]  /*9b40*/  @!P0 MOV R9, R41 ;  /* 0x0000002900098202 */ /* 0x000fe20000000f00 */
[----:B------:R-:W-:Y:S01]  /*9b50*/  @!P0 FMUL.FTZ R3, R3, R16 ;  /* 0x0000001003038220 */ /* 0x000fe20000410000 */
[----:B------:R-:W-:Y:S02]  /*9b60*/  @!P0 HADD2.F32 R16, -RZ, R36.H1_H1 ;  /* 0x30000024ff108230 */ /* 0x000fe40000004100 */
[----:B------:R-:W-:Y:S01]  /*9b70*/  @!P0 FMUL.FTZ R4, R4, R15 ;  /* 0x0000000f04048220 */ /* 0x000fe20000410000 */
[----:B------:R-:W-:Y:S01]  /*9b80*/  @!P0 HADD2.F32 R15, -RZ, R28.H1_H1 ;  /* 0x3000001cff0f8230 */ /* 0x000fe20000004100 */
[----:B------:R-:W-:Y:S01]  /*9b90*/  ISETP.GE.AND P1, PT, R19, R21, PT ;  /* 0x000000151300720c */ /* 0x000fe20003f26270 */
[----:B------:R-:W-:Y:S02]  /*9ba0*/  @!P0 HADD2.F32 R28, -RZ, R39.H0_H0 ;  /* 0x20000027ff1c8230 */ /* 0x000fe40000004100 */
        /* <DEDUP_REMOVED lines=9> */
[--C-:B------:R-:W-:Y:S02]  /*9c40*/  @!P0 HADD2.F32 R15, -RZ, R38.reuse.H0_H0 ;  /* 0x20000026ff0f8230 */ /* 0x100fe40000004100 */
[----:B------:R-:W-:Y:S01]  /*9c50*/  @!P0 FFMA.FTZ R3, R12, R9, R3 ;  /* 0x000000090c038223 */ /* 0x000fe20000010003 */
[--C-:B------:R-:W-:Y:S02]  /*9c60*/  @!P0 HADD2.F32 R12, -RZ, R31.reuse.H0_H0 ;  /* 0x2000001fff0c8230 */ /* 0x100fe40000004100 */
[----:B------:R-:W-:Y:S01]  /*9c70*/  @!P0 FFMA.FTZ R4, R13, R14, R4 ;  /* 0x0000000e0d048223 */ /* 0x000fe20000010004 */
[----:B------:R-:W-:Y:S01]  /*9c80*/  @!P0 HADD2.F32 R16, -RZ, R38.H1_H1 ;  /* 0x30000026ff108230 */ /* 0x000fe20000004100 */
[----:B------:R-:W-:Y:S02]  /*9c90*/  @!P0 F2FP.F16.F32.PACK_AB R13, R2, R0 ;  /* 0x00000000020d823e */ /* 0x000fe400000000ff */
[----:B------:R-:W-:Y:S01]  /*9ca0*/  @!P0 MOV R2, R43 ;  /* 0x0000002b00028202 */ /* 0x000fe20000000f00 */
[----:B------:R-:W-:Y:S01]  /*9cb0*/  @!P0 FFMA.FTZ R5, R12, R15, R5 ;  /* 0x0000000f0c058223 */ /* 0x000fe20000010005 */
[----:B------:R-:W-:Y:S01]  /*9cc0*/  @!P0 F2FP.F16.F32.PACK_AB R4, R4, R3 ;  /* 0x000000030404823e */ /* 0x000fe200000000ff */
[----:B------:R-:W-:Y:S01]  /*9cd0*/  @!P0 HADD2.F32 R3, -RZ, R31.H1_H1 ;  /* 0x3000001fff038230 */ /* 0x000fe20000004100 */
[----:B------:R-:W-:Y:S01]  /*9ce0*/  @!P1 ISETP.GT.AND P2, PT, R27, 0x40, PT ;  /* 0x000000401b00980c */ /* 0x000fe20003f44270 */
[--C-:B------:R-:W-:Y:S01]  /*9cf0*/  @!P0 HADD2.F32 R0, -RZ, R2.reuse.H0_H0 ;  /* 0x20000002ff008230 */ /* 0x100fe20000004100 */
[----:B------:R-:W-:Y:S01]  /*9d00*/  @!P0 MOV R40, R13 ;  /* 0x0000000d00288202 */ /* 0x000fe20000000f00 */
[----:B------:R-:W-:Y:S01]  /*9d10*/  @!P0 HADD2.F32 R9, -RZ, R2.H1_H1 ;  /* 0x30000002ff098230 */ /* 0x000fe20000004100 */
[----:B------:R-:W-:Y:S01]  /*9d20*/  @!P1 SEL R14, R26, RZ, !P2 ;  /* 0x000000ff1a0e9207 */ /* 0x000fe20005000000 */
[----:B------:R-:W-:Y:S01]  /*9d30*/  @!P0 FFMA.FTZ R6, R3, R16, R6 ;  /* 0x0000001003068223 */ /* 0x000fe20000010006 */
[----:B------:R-:W-:Y:S01]  /*9d40*/  @!P0 FFMA.FTZ R7, R0, R28, R7 ;  /* 0x0000001c00078223 */ /* 0x000fe20000010007 */
[----:B------:R-:W-:Y:S01]  /*9d50*/  @!P1 SEL R12, R116, RZ, !P2 ;  /* 0x000000ff740c9207 */ /* 0x000fe20005000000 */
[----:B------:R-:W-:Y:S01]  /*9d60*/  @!P0 FFMA.FTZ R8, R9, R30, R8 ;  /* 0x0000001e09088223 */ /* 0x000fe20000010008 */
[----:B------:R-:W-:Y:S02]  /*9d70*/  @!P1 IADD3 R2, P3, PT, R103, R14, RZ ;  /* 0x0000000e67029210 */ /* 0x000fe40007f7e0ff */
[----:B------:R-:W-:Y:S02]  /*9d80*/  @!P0 F2FP.F16.F32.PACK_AB R6, R6, R5 ;  /* 0x000000050606823e */ /* 0x000fe400000000ff */
[----:B------:R-:W-:Y:S02]  /*9d90*/  @!P1 IADD3.X R9, PT, PT, R97, R12, RZ, P3, !PT ;  /* 0x0000000c61099210 */ /* 0x000fe40001ffe4ff */
[----:B------:R-:W-:Y:S02]  /*9da0*/  @!P0 F2FP.F16.F32.PACK_AB R7, R8, R7 ;  /* 0x000000070807823e */ /* 0x000fe400000000ff */
[----:B------:R-:W-:Y:S02]  /*9db0*/  LEA R48, P3, R204, R88, 0x7 ;  /* 0x00000058cc307211 */ /* 0x000fe400078638ff */
[----:B------:R-:W-:Y:S02]  /*9dc0*/  @!P1 SHF.L.U32 R15, R2, 0x1, RZ ;  /* 0x00000001020f9819 */ /* 0x000fe400000006ff */
[----:B------:R-:W-:Y:S02]  /*9dd0*/  @!P0 MOV R41, R4 ;  /* 0x0000000400298202 */ /* 0x000fe40000000f00 */
[----:B------:R-:W-:Y:S02]  /*9de0*/  @!P0 MOV R42, R6 ;  /* 0x00000006002a8202 */ /* 0x000fe40000000f00 */
[----:B------:R-:W-:Y:S02]  /*9df0*/  @!P0 MOV R43, R7 ;  /* 0x00000007002b8202 */ /* 0x000fe40000000f00 */
[----:B------:R-:W-:Y:S02]  /*9e00*/  LEA.HI.X R49, R204, R89, R205, 0x7, P3 ;  /* 0x00000059cc317211 */ /* 0x000fe400018f3ccd */
        /* <DEDUP_REMOVED lines=82> */
.L_x_6188:
[----:B------:R-:W-:Y:S05]  /*a330*/  BSYNC.RECONVERGENT B0 ;  /* 0x0000000000007941 */ /* 0x000fea0003800200 */
.L_x_6187:
[----:B------:R-:W-:Y:S04]  /*a340*/  BSSY.RECONVERGENT B0, `(.L_x_6189) ;  /* 0x00000b9000007945 */ /* 0x000fe80003800200 */
[----:B------:R-:W-:Y:S05]  /*a350*/  @!P5 BRA `(.L_x_6190) ;  /* 0x0000000800dcd947 */ /* 0x000fea0003800000 */
[----:B------:R-:W-:Y:S01]  /*a360*/  IMAD R3, R127, 0xa0, RZ ;  /* 0x000000a07f037824 */ /* 0x000fe200078e02ff */
[----:B------:R-:W-:Y:S01]  /*a370*/  ISETP.GE.AND P0, PT, R22, R21, PT ;  /* 0x000000151600720c */ /* 0x000fe20003f06270 */
[----:B--234-:R-:W-:Y:S01]  /*a380*/  IMAD.WIDE.U32 R48, R204, 0xa0, R88 ;  /* 0x000000a0cc307825 */ /* 0x01cfe200078e0058 */
[----:B------:R-:W-:Y:S05]  /*a390*/  MOV R16, R18 ;  /* 0x0000001200107202 */ /* 0x000fea0000000f00 */
[----:B------:R-:W-:Y:S05]  /*a3a0*/  IMAD.WIDE.U32 R10, R126, 0xa0, R16 ;  /* 0x000000a07e0a7825 */ /* 0x000fea00078e0010 */
[----:B------:R-:W-:Y:S02]  /*a3b0*/  IADD3 R11, PT, PT, R11, R3, RZ ;  /* 0x000000030b0b7210 */ /* 0x000fe40007ffe0ff */
[----:B------:R-:W-:Y:S03]  /*a3c0*/  @!P0 ISETP.GT.AND P1, PT, R27, RZ, PT ;  /* 0x000000ff1b00820c */ /* 0x000fe60003f24270 */
[----:B------:R-:W2:Y:S01]  /*a3d0*/  LD.E.128 R40, desc[UR4][R10.64] ;  /* 0x000000040a287980 */ /* 0x000ea2000c101d00 */
        /* <DEDUP_REMOVED lines=175> */
.L_x_6190:
[----:B------:R-:W-:Y:S05]  /*aed0*/  BSYNC.RECONVERGENT B0 ;  /* 0x0000000000007941 */ /* 0x000fea0003800200 */
.L_x_6189:
        /* <DEDUP_REMOVED lines=185> */
.L_x_6192:
[----:B------:R-:W-:Y:S05]  /*ba70*/  BSYNC.RECONVERGENT B0 ;  /* 0x0000000000007941 */ /* 0x000fea0003800200 */
.L_x_6191:
[----:B------:R-:W-:Y:S01]  /*ba80*/  ISETP.NE.AND P0, PT, R114, RZ, PT ;  /* 0x000000ff7200720c */ /* 0x000fe20003f05270 */
[----:B------:R-:W-:Y:S11]  /*ba90*/  BSSY.RECONVERGENT B0, `(.L_x_6193) ;  /* 0x00000ba000007945 */ /* 0x000ff60003800200 */
[----:B------:R-:W-:Y:S01]  /*baa0*/  @!UPT UIADD3 URZ, UPT, UPT, URZ, URZ, URZ ;  /* 0x000000fffffff290 */ /* 0x000fe2000fffe0ff */
[----:B------:R-:W-:Y:S05]  /*bab0*/  @!P0 BRA `(.L_x_6194) ;  /* 0x0000000800dc8947 */ /* 0x000fea0003800000 */
[----:B------:R-:W-:Y:S01]  /*bac0*/  IMAD R3, R127, 0xe0, RZ ;  /* 0x000000e07f037824 */ /* 0x000fe200078e02ff */
[----:B------:R-:W-:Y:S01]  /*bad0*/  ISETP.GE.AND P0, PT, R22, R21, PT ;  /* 0x000000151600720c */ /* 0x000fe20003f06270 */
[----:B------:R-:W-:Y:S01]  /*bae0*/  IMAD.WIDE.U32 R44, R204, 0xe0, R88 ;  /* 0x000000e0cc2c7825 */ /* 0x000fe200078e0058 */
[----:B------:R-:W-:Y:S05]  /*baf0*/  MOV R16, R18 ;  /* 0x0000001200107202 */ /* 0x000fea0000000f00 */
[----:B------:R-:W-:Y:S05]  /*bb00*/  IMAD.WIDE.U32 R10, R126, 0xe0, R16 ;  /* 0x000000e07e0a7825 */ /* 0x000fea00078e0010 */
[----:B------:R-:W-:Y:S02]  /*bb10*/  IADD3 R11, PT, PT, R11, R3, RZ ;  /* 0x000000030b0b7210 */ /* 0x000fe40007ffe0ff */
[----:B------:R-:W-:Y:S03]  /*bb20*/  @!P0 ISETP.GT.AND P1, PT, R27, RZ, PT ;  /* 0x000000ff1b00820c */ /* 0x000fe60003f24270 */
[----:B--234-:R-:W2:Y:S01]  /*bb30*/  LD.E.128 R36, desc[UR4][R10.64] ;  /* 0x000000040a247980 */ /* 0x01cea2000c101d00 */
        /* <DEDUP_REMOVED lines=175> */
.L_x_6194:
[----:B------:R-:W-:Y:S05]  /*c630*/  BSYNC.RECONVERGENT B0 ;  /* 0x0000000000007941 */ /* 0x000fea0003800200 */
.L_x_6193:
[----:B------:R-:W5:Y:S02]  /*c640*/  LD.E R3, desc[UR4][R132.64+0xd0] ;  /* 0x0000d00484037980 */ /* 0x000f64000c101900 */
[----:B-----5:R-:W-:Y:S05]  /*c650*/  IMAD.U32 R3, R3, -0x40, RZ ;  /* 0xffffffc003037824 */ /* 0x020fea00078e00ff */
[C---:B------:R-:W-:Y:S02]  /*c660*/  LEA R86, P1, R3.reuse, R86, 0x1 ;  /* 0x0000005603567211 */ /* 0x040fe400078208ff */
[C---:B------:R-:W-:Y:S02]  /*c670*/  LEA R84, P0, R3.reuse, R84, 0x1 ;  /* 0x0000005403547211 */ /* 0x040fe400078008ff */
[C---:B------:R-:W-:Y:S02]  /*c680*/  LEA.HI.X.SX32 R87, R3.reuse, R87, 0x1, P1 ;  /* 0x0000005703577211 */ /* 0x040fe400008f0eff */
[----:B------:R-:W-:Y:S09]  /*c690*/  LEA.HI.X.SX32 R85, R3, R85, 0x1, P0 ;  /* 0x0000005503557211 */ /* 0x000ff200000f0eff */
.L_x_6161:
[----:B------:R-:W-:Y:S05]  /*c6a0*/  BSYNC.RECONVERGENT B1 ;  /* 0x0000000000017941 */ /* 0x000fea0003800200 */
.L_x_6159:
        /* <DEDUP_REMOVED lines=101> */
.L_x_6196:
[----:B------:R-:W-:Y:S05]  /*cd00*/  BSYNC.RECONVERGENT B0 ;  /* 0x0000000000007941 */ /* 0x000fea0003800200 */
.L_x_6195:
[----:B------:R-:W-:Y:S11]  /*cd10*/  ISETP.GT.AND P0, PT, R101, R74, PT ;  /* 0x0000004a6500720c */ /* 0x000ff60003f04270 */
[----:B------:R-:W-:Y:S02]  /*cd20*/  @!UPT UIADD3 URZ, UPT, UPT, URZ, URZ, URZ ;  /* 0x000000fffffff290 */ /* 0x000fe4000fffe0ff */
[----:B------:R-:W-:Y:S05]  /*cd30*/  @P0 BRA `(.L_x_6197) ;  /* 0xffffff5800480947 */ /* 0x000fea000383ffff */
.L_x_6158:
        /* <DEDUP_REMOVED lines=12> */
[CC--:B------:R-:W-:Y:S01]  /*ce00*/  ISETP.GE.AND P1, PT, R122.reuse, R77.reuse, PT ;  /* 0x0000004d7a00720c */ /* 0x0c0fe20003f26270 */
[----:B------:R-:W-:Y:S01]  /*ce10*/  VIADD R32, R122, 0x30 ;  /* 0x000000307a207836 */ /* 0x000fe20000000000 */
[----:B------:R-:W-:-:S11]  /*ce20*/  ISETP.GE.AND P0, PT, R26, R77, PT ;  /* 0x0000004d1a00720c */ /* 0x000fd60003f06270 */
[----:B------:R-:W-:Y:S01]  /*ce30*/  @!PT LDS RZ, [RZ] ;  /* 0x00000000fffff984 */ /* 0x000fe20000000800 */
[----:B------:R-:W-:Y:S01]  /*ce40*/  @!PT LDS RZ, [RZ] ;  /* 0x00000000fffff984 */ /* 0x000fe20000000800 */
[----:B------:R-:W-:Y:S01]  /*ce50*/  @!PT LDS RZ, [RZ] ;  /* 0x00000000fffff984 */ /* 0x000fe20000000800 */
[----:B------:R1:W-:Y:S02]  /*ce60*/  @!P1 LDGSTS.E.BYPASS.LTC128B.128 [R68], desc[UR4][R120.64] ;  /* 0x0000000078449fae */ /* 0x0003e4000b981a04 */
[C---:B------:R-:W-:Y:S02]  /*ce70*/  @!P0 LEA R2, P2, R39.reuse, R120, 0x1 ;  /* 0x0000007827028211 */ /* 0x040fe400078408ff */
[----:B------:R1:W-:Y:S01]  /*ce80*/  @!P1 LDGSTS.E.BYPASS.LTC128B.128 [R68+0x2000], desc[UR4][R120.64+0x80] ;  /* 0x0200008078449fae */ /* 0x0003e2000b981a04 */
[----:B------:R-:W-:Y:S02]  /*ce90*/  ISETP.GE.AND P1, PT, R32, R77, PT ;  /* 0x0000004d2000720c */ /* 0x000fe40003f26270 */
[----:B------:R-:W-:-:S05]  /*cea0*/  @!P0 LEA.HI.X R3, R39, R121, R36, 0x1, P2 ;  /* 0x0000007927038211 */ /* 0x000fca00010f0c24 */
[----:B------:R1:W-:Y:S04]  /*ceb0*/  @!P0 LDGSTS.E.BYPASS.LTC128B.128 [R68+0x800], desc[UR4][R2.64] ;  /* 0x0080000002448fae */ /* 0x0003e8000b981a04 */
        /* <DEDUP_REMOVED lines=10> */
.L_x_6201:
[----:B------:R-:W-:Y:S05]  /*cf60*/  BSYNC.RECONVERGENT B0 ;  /* 0x0000000000007941 */ /* 0x000fea0003800200 */
.L_x_6200:
        /* <DEDUP_REMOVED lines=10> */
.L_x_6199:
        /* <DEDUP_REMOVED lines=24> */
[----:B------:R-:W-:Y:S01]  /*d190*/  IADD3 R13, PT, PT, -R77, R216, RZ ;  /* 0x000000d84d0d7210 */ /* 0x000fe20007ffe1ff */
[----:B------:R-:W-:Y:S03]  /*d1a0*/  BSSY.RECONVERGENT B1, `(.L_x_6204) ;  /* 0x0000067000017945 */ /* 0x000fe60003800200 */
[----:B------:R-:W-:-:S13]  /*d1b0*/  ISETP.GE.AND P0, PT, R122, R13, PT ;  /* 0x0000000d7a00720c */ /* 0x000fda0003f06270 */
[----:B------:R-:W-:Y:S05]  /*d1c0*/  @P0 BRA `(.L_x_6205) ;  /* 0x0000000400900947 */ /* 0x000fea0003800000 */
[----:B------:R-:W-:Y:S01]  /*d1d0*/  IMAD.MOV.U32 R34, RZ, RZ, R120 ;  /* 0x000000ffff227224 */ /* 0x000fe200078e0078 */
[----:B------:R-:W-:Y:S01]  /*d1e0*/  MOV R35, R121 ;  /* 0x0000007900237202 */ /* 0x000fe20000000f00 */
[----:B------:R-:W-:Y:S01]  /*d1f0*/  IMAD.SHL.U32 R33, R14, 0x2, RZ ;  /* 0x000000020e217824 */ /* 0x000fe200078e00ff */
[----:B------:R-:W-:Y:S02]  /*d200*/  ISETP.GE.AND P2, PT, R22, R19, PT ;  /* 0x000000131600720c */ /* 0x000fe40003f46270 */
[----:B------:R-:W-:Y:S01]  /*d210*/  SHF.L.U64.HI R5, R14, 0x1, R12 ;  /* 0x000000010e057819 */ /* 0x000fe2000001020c */
[----:B------:R1:W5:Y:S02]  /*d220*/  LD.E.128 R28, desc[UR4][R34.64] ;  /* 0x00000004221c7980 */ /* 0x000364000c101d00 */
[-C--:B-----5:R-:W-:Y:S01]  /*d230*/  IADD3 R26, P1, PT, R2, R33.reuse, RZ ;  /* 0x00000021021a7210 */ /* 0x0a0fe20007f3e0ff */
[----:B------:R-:W-:Y:S01]  /*d240*/  BSSY.RECONVERGENT B0, `(.L_x_6206) ;  /* 0x000002c000007945 */ /* 0x000fe20003800200 */
[----:B------:R-:W-:-:S03]  /*d250*/  IADD3 R32, P0, PT, R24, R33, RZ ;  /* 0x0000002118207210 */ /* 0x000fc60007f1e0ff */
[----:B------:R-:W-:Y:S01]  /*d260*/  IMAD.X R27, R3, 0x1, R5, P1 ;  /* 0x00000001031b7824 */ /* 0x000fe200008e0605 */
[----:B------:R-:W-:Y:S02]  /*d270*/  IADD3.X R33, PT, PT, R25, R5, RZ, P0, !PT ;  /* 0x0000000519217210 */ /* 0x000fe400007fe4ff */
[----:B------:R-:W-:Y:S07]  /*d280*/  @P2 BRA `(.L_x_6207) ;  /* 0x00000000009c2947 */ /* 0x000fee0003800000 */
[----:B------:R-:W2:Y:S04]  /*d290*/  LD.E.64 R4, desc[UR4][R32.64] ;  /* 0x0000000420047980 */ /* 0x000ea8000c101b00 */
[----:B------:R-:W3:Y:S01]  /*d2a0*/  LD.E.64 R6, desc[UR4][R26.64] ;  /* 0x000000041a067980 */ /* 0x000ee2000c101b00 */
[----:B------:R-:W-:Y:S02]  /*d2b0*/  HADD2.F32 R11, -RZ, R31.H1_H1 ;  /* 0x3000001fff0b7230 */ /* 0x000fe40000004100 */
[----:B------:R-:W-:Y:S02]  /*d2c0*/  HADD2.F32 R21, -RZ, R29.H1_H1 ;  /* 0x3000001dff157230 */ /* 0x000fe40000004100 */
[----:B------:R-:W-:Y:S02]  /*d2d0*/  HADD2.F32 R31, -RZ, R31.H0_H0 ;  /* 0x2000001fff1f7230 */ /* 0x000fe40000004100 */
[----:B------:R-:W-:-:S02]  /*d2e0*/  HADD2.F32 R15, -RZ, R29.H0_H0 ;  /* 0x2000001dff0f7230 */ /* 0x000fc40000004100 */
[----:B--2---:R-:W-:Y:S02]  /*d2f0*/  HADD2.F32 R0, -RZ, R5.H1_H1 ;  /* 0x30000005ff007230 */ /* 0x004fe40000004100 */
[----:B------:R-:W-:Y:S02]  /*d300*/  HADD2.F32 R8, -RZ, R4.H1_H1 ;  /* 0x30000004ff087230 */ /* 0x000fe40000004100 */
[----:B---3--:R-:W-:Y:S02]  /*d310*/  HADD2.F32 R9, -RZ, R7.H1_H1 ;  /* 0x30000007ff097230 */ /* 0x008fe40000004100 */
        /* <DEDUP_REMOVED lines=30> */
.L_x_6207:
[----:B------:R-:W-:Y:S05]  /*d500*/  BSYNC.RECONVERGENT B0 ;  /* 0x0000000000007941 */ /* 0x000fea0003800200 */
.L_x_6206:
[----:B------:R2:W-:Y:S04]  /*d510*/  STS.128 [R68], R28 ;  /* 0x0000001c44007388 */ /* 0x0005e80000000c00 */
[----:B------:R2:W5:Y:S01]  /*d520*/  LD.E.128 R8, desc[UR4][R34.64+0x80] ;  /* 0x0000800422087980 */ /* 0x000562000c101d00 */
[----:B------:R-:W-:Y:S01]  /*d530*/  LOP3.LUT R0, R22, 0x40, RZ, 0xfc, !PT ;  /* 0x0000004016007812 */ /* 0x000fe200078efcff */
[----:B------:R-:W-:Y:S03]  /*d540*/  BSSY.RECONVERGENT B0, `(.L_x_6208) ;  /* 0x000002b000007945 */ /* 0x000fe60003800200 */
[----:B------:R-:W-:-:S13]  /*d550*/  ISETP.GE.AND P0, PT, R0, R19, PT ;  /* 0x000000130000720c */ /* 0x000fda0003f06270 */
[----:B------:R-:W-:Y:S05]  /*d560*/  @P0 BRA `(.L_x_6209) ;  /* 0x0000000000a00947 */ /* 0x000fea0003800000 */
[----:B------:R-:W3:Y:S04]  /*d570*/  LD.E.64 R4, desc[UR4][R32.64+0x40] ;  /* 0x0000400420047980 */ /* 0x000ee8000c101b00 */
[----:B------:R4:W2:Y:S01]  /*d580*/  LD.E.64 R6, desc[UR4][R26.64+0x40] ;  /* 0x000040041a067980 */ /* 0x0008a2000c101b00 */
[--C-:B-----5:R-:W-:Y:S01]  /*d590*/  HADD2.F32 R18, -RZ, R9.reuse.H0_H0 ;  /* 0x20000009ff127230 */ /* 0x120fe20000004100 */
[----:B------:R-:W-:Y:S01]  /*d5a0*/  MOV R16, R10 ;  /* 0x0000000a00107202 */ /* 0x000fe20000000f00 */
[----:B------:R-:W-:Y:S02]  /*d5b0*/  HADD2.F32 R20, -RZ, R9.H1_H1 ;  /* 0x30000009ff147230 */ /* 0x000fe40000004100 */
[--C-:B------:R-:W-:Y:S02]  /*d5c0*/  HADD2.F32 R21, -RZ, R11.reuse.H1_H1 ;  /* 0x3000000bff157230 */ /* 0x100fe40000004100 */
[----:B----4-:R-:W-:-:S02]  /*d5d0*/  HADD2.F32 R26, -RZ, R11.H0_H0 ;  /* 0x2000000bff1a7230 */ /* 0x010fc40000004100 */
        /* <DEDUP_REMOVED lines=33> */
.L_x_6209:
[----:B------:R-:W-:Y:S05]  /*d7f0*/  BSYNC.RECONVERGENT B0 ;  /* 0x0000000000007941 */ /* 0x000fea0003800200 */
.L_x_6208:
[----:B-----5:R3:W-:Y:S02]  /*d800*/  STS.128 [R68+0x2000], R8 ;  /* 0x0020000844007388 */ /* 0x0207e40000000c00 */
.L_x_6205:
[----:B------:R-:W-:Y:S05]  /*d810*/  BSYNC.RECONVERGENT B1 ;  /* 0x0000000000017941 */ /* 0x000fea0003800200 */
.L_x_6204:
        /* <DEDUP_REMOVED lines=10> */
[----:B------:R-:W-:-:S04]  /*d8c0*/  IADD3 R5, P0, PT, R37, R14, RZ ;  /* 0x0000000e25057210 */ /* 0x000fc80007f1e0ff */
[----:B------:R-:W-:Y:S02]  /*d8d0*/  LEA.HI.X.SX32 R0, R37, R12, 0x1, P0 ;  /* 0x0000000c25007211 */ /* 0x000fe400000f0eff */
[C---:B------:R-:W-:Y:S02]  /*d8e0*/  SHF.L.U32 R7, R5.reuse, 0x1, RZ ;  /* 0x0000000105077819 */ /* 0x040fe400000006ff */
[----:B------:R-:W-:Y:S02]  /*d8f0*/  SHF.L.U64.HI R5, R5, 0x1, R0 ;  /* 0x0000000105057819 */ /* 0x000fe40000010200 */
[-C--:B-----5:R-:W-:Y:S02]  /*d900*/  IADD3 R6, P1, PT, R2, R7.reuse, RZ ;  /* 0x0000000702067210 */ /* 0x0a0fe40007f3e0ff */
[----:B------:R-:W-:Y:S02]  /*d910*/  IADD3 R4, P0, PT, R24, R7, RZ ;  /* 0x0000000718047210 */ /* 0x000fe40007f1e0ff */
[----:B------:R-:W-:-:S02]  /*d920*/  IADD3.X R7, PT, PT, R3, R5, RZ, P1, !PT ;  /* 0x0000000503077210 */ /* 0x000fc40000ffe4ff */
[----:B------:R-:W-:-:S04]  /*d930*/  IADD3.X R5, PT, PT, R25, R5, RZ, P0, !PT ;  /* 0x0000000519057210 */ /* 0x000fc800007fe4ff */
[----:B------:R-:W4:Y:S04]  /*d940*/  LD.E.64 R6, desc[UR4][R6.64] ;  /* 0x0000000406067980 */ /* 0x000f28000c101b00 */
[----:B------:R-:W2:Y:S01]  /*d950*/  LD.E.64 R4, desc[UR4][R4.64] ;  /* 0x0000000404047980 */ /* 0x000ea2000c101b00 */
[----:B---3--:R-:W-:Y:S02]  /*d960*/  HADD2.F32 R11, -RZ, R31.H1_H1 ;  /* 0x3000001fff0b7230 */ /* 0x008fe40000004100 */
[----:B------:R-:W-:Y:S02]  /*d970*/  HADD2.F32 R21, -RZ, R29.H1_H1 ;  /* 0x3000001dff157230 */ /* 0x000fe40000004100 */
[----:B------:R-:W-:Y:S02]  /*d980*/  HADD2.F32 R31, -RZ, R31.H0_H0 ;  /* 0x2000001fff1f7230 */ /* 0x000fe40000004100 */
[----:B------:R-:W-:-:S02]  /*d990*/  HADD2.F32 R15, -RZ, R29.H0_H0 ;  /* 0x2000001dff0f7230 */ /* 0x000fc40000004100 */
[----:B----4-:R-:W-:Y:S02]  /*d9a0*/  HADD2.F32 R9, -RZ, R7.H1_H1 ;  /* 0x30000007ff097230 */ /* 0x010fe40000004100 */
[----:B--2---:R-:W-:Y:S02]  /*d9b0*/  HADD2.F32 R0, -RZ, R5.H1_H1 ;  /* 0x30000005ff007230 */ /* 0x004fe40000004100 */
[----:B------:R-:W-:Y:S02]  /*d9c0*/  HADD2.F32 R8, -RZ, R4.H1_H1 ;  /* 0x30000004ff087230 */ /* 0x000fe40000004100 */
[--C-:B------:R-:W-:Y:S02]  /*d9d0*/  HADD2.F32 R10, -RZ, R6.reuse.H1_H1 ;  /* 0x30000006ff0a7230 */ /* 0x100fe40000004100 */
[C---:B------:R-:W-:Y:S01]  /*d9e0*/  FMUL.FTZ R16, R11.reuse, R0 ;  /* 0x000000000b107220 */ /* 0x040fe20000410000 */
[----:B------:R-:W-:Y:S01]  /*d9f0*/  FMUL.FTZ R11, R11, R9 ;  /* 0x000000090b0b7220 */ /* 0x000fe20000410000 */
[----:B------:R-:W-:Y:S01]  /*da00*/  FMUL.FTZ R18, R21, R8 ;  /* 0x0000000815127220 */ /* 0x000fe20000410000 */
[----:B------:R-:W-:-:S02]  /*da10*/  HADD2.F32 R6, -RZ, R6.H0_H0 ;  /* 0x20000006ff067230 */ /* 0x000fc40000004100 */
[----:B------:R-:W-:Y:S01]  /*da20*/  FFMA.FTZ R16, R31, R9, -R16 ;  /* 0x000000091f107223 */ /* 0x000fe20000010810 */
[----:B------:R-:W-:Y:S01]  /*da30*/  FMUL.FTZ R21, R21, R10 ;  /* 0x0000000a15157220 */ /* 0x000fe20000410000 */
[----:B------:R-:W-:Y:S01]  /*da40*/  FFMA.FTZ R11, R31, R0, R11 ;  /* 0x000000001f0b7223 */ /* 0x000fe2000001000b */
[----:B------:R-:W-:Y:S02]  /*da50*/  HADD2.F32 R9, -RZ, R28.H1_H1 ;  /* 0x3000001cff097230 */ /* 0x000fe40000004100 */
[----:B------:R-:W-:Y:S02]  /*da60*/  HADD2.F32 R4, -RZ, R4.H0_H0 ;  /* 0x20000004ff047230 */ /* 0x000fe40000004100 */
[----:B------:R-:W-:Y:S02]  /*da70*/  HADD2.F32 R5, -RZ, R5.H0_H0 ;  /* 0x20000005ff057230 */ /* 0x000fe40000004100 */
[----:B------:R-:W-:Y:S02]  /*da80*/  HADD2.F32 R0, -RZ, R30.H1_H1 ;  /* 0x3000001eff007230 */ /* 0x000fe40000004100 */
[----:B------:R-:W-:-:S02]  /*da90*/  HADD2.F32 R7, -RZ, R7.H0_H0 ;  /* 0x20000007ff077230 */ /* 0x000fc40000004100 */
[C---:B------:R-:W-:Y:S01]  /*daa0*/  FFMA.FTZ R21, R15.reuse, R8, R21 ;  /* 0x000000080f157223 */ /* 0x040fe20000010015 */
[----:B------:R-:W-:Y:S01]  /*dab0*/  FFMA.FTZ R18, R15, R10, -R18 ;  /* 0x0000000a0f127223 */ /* 0x000fe20000010812 */
[C---:B------:R-:W-:Y:S01]  /*dac0*/  FMUL.FTZ R8, R9.reuse, R4 ;  /* 0x0000000409087220 */ /* 0x040fe20000410000 */
        /* <DEDUP_REMOVED lines=13> */
.L_x_6213:
[----:B------:R-:W-:Y:S05]  /*dba0*/  BSYNC.RECONVERGENT B0 ;  /* 0x0000000000007941 */ /* 0x000fea0003800200 */
.L_x_6212:
[----:B-----5:R4:W-:Y:S04]  /*dbb0*/  STS.128 [R68+0x800], R28 ;  /* 0x0008001c44007388 */ /* 0x0209e80000000c00 */
[----:B---3--:R4:W5:Y:S01]  /*dbc0*/  LD.E.128 R8, desc[UR4][R32.64+0x80] ;  /* 0x0000800420087980 */ /* 0x008962000c101d00 */
[----:B------:R-:W-:Y:S01]  /*dbd0*/  LOP3.LUT R0, R22, 0x40, RZ, 0xfc, !PT ;  /* 0x0000004016007812 */ /* 0x000fe200078efcff */
[----:B------:R-:W-:Y:S03]  /*dbe0*/  BSSY.RECONVERGENT B0, `(.L_x_6214) ;  /* 0x0000033000007945 */ /* 0x000fe60003800200 */
[----:B------:R-:W-:-:S13]  /*dbf0*/  ISETP.GE.AND P0, PT, R0, R19, PT ;  /* 0x000000130000720c */ /* 0x000fda0003f06270 */
[----:B------:R-:W-:Y:S05]  /*dc00*/  @P0 BRA `(.L_x_6215) ;  /* 0x0000000000c00947 */ /* 0x000fea0003800000 */
[----:B------:R-:W-:-:S04]  /*dc10*/  IADD3 R0, P0, PT, R37, R14, RZ ;  /* 0x0000000e25007210 */ /* 0x000fc80007f1e0ff */
[----:B------:R-:W-:Y:S02]  /*dc20*/  LEA.HI.X.SX32 R37, R37, R12, 0x1, P0 ;  /* 0x0000000c25257211 */ /* 0x000fe400000f0eff */
[C---:B------:R-:W-:Y:S02]  /*dc30*/  SHF.L.U32 R5, R0.reuse, 0x1, RZ ;  /* 0x0000000100057819 */ /* 0x040fe400000006ff */
[----:B------:R-:W-:Y:S02]  /*dc40*/  SHF.L.U64.HI R37, R0, 0x1, R37 ;  /* 0x0000000100257819 */ /* 0x000fe40000010225 */
[-C--:B------:R-:W-:Y:S02]  /*dc50*/  IADD3 R4, P0, PT, R24, R5.reuse, RZ ;  /* 0x0000000518047210 */ /* 0x080fe40007f1e0ff */
[----:B------:R-:W-:Y:S02]  /*dc60*/  IADD3 R6, P1, PT, R2, R5, RZ ;  /* 0x0000000502067210 */ /* 0x000fe40007f3e0ff */
[----:B------:R-:W-:-:S02]  /*dc70*/  IADD3.X R5, PT, PT, R25, R37, RZ, P0, !PT ;  /* 0x0000002519057210 */ /* 0x000fc400007fe4ff */
[----:B------:R-:W-:-:S04]  /*dc80*/  IADD3.X R7, PT, PT, R3, R37, RZ, P1, !PT ;  /* 0x0000002503077210 */ /* 0x000fc80000ffe4ff */
[----:B------:R-:W3:Y:S04]  /*dc90*/  LD.E.64 R4, desc[UR4][R4.64+0x40] ;  /* 0x0000400404047980 */ /* 0x000ee8000c101b00 */
[----:B------:R-:W2:Y:S01]  /*dca0*/  LD.E.64 R6, desc[UR4][R6.64+0x40] ;  /* 0x0000400406067980 */ /* 0x000ea2000c101b00 */
        /* <DEDUP_REMOVED lines=38> */
.L_x_6215:
[----:B------:R-:W-:Y:S05]  /*df10*/  BSYNC.RECONVERGENT B0 ;  /* 0x0000000000007941 */ /* 0x000fea0003800200 */
.L_x_6214:
[----:B-----5:R3:W-:Y:S02]  /*df20*/  STS.128 [R68+0x2800], R8 ;  /* 0x0028000844007388 */ /* 0x0207e40000000c00 */
.L_x_6211:
[----:B------:R-:W-:Y:S05]  /*df30*/  BSYNC.RECONVERGENT B1 ;  /* 0x0000000000017941 */ /* 0x000fea0003800200 */
.L_x_6210:
[----:B-12---:R-:W-:Y:S01]  /*df40*/  IADD3 R34, PT, PT, R122, 0x20, RZ ;  /* 0x000000207a227810 */ /* 0x006fe20007ffe0ff */
[----:B------:R-:W-:Y:S03]  /*df50*/  BSSY.RECONVERGENT B1, `(.L_x_6216) ;  /* 0x0000072000017945 */ /* 0x000fe60003800200 */
[----:B------:R-:W-:-:S13]  /*df60*/  ISETP.GE.AND P0, PT, R34, R13, PT ;  /* 0x0000000d2200720c */ /* 0x000fda0003f06270 */
[----:B------:R-:W-:Y:S05]  /*df70*/  @P0 BRA `(.L_x_6217) ;  /* 0x0000000400bc0947 */ /* 0x000fea0003800000 */
[----:B----4-:R-:W-:Y:S01]  /*df80*/  LEA R32, P1, R128, R120, 0x6 ;  /* 0x0000007880207211 */ /* 0x010fe200078230ff */
[----:B-----5:R-:W-:Y:S01]  /*df90*/  IMAD.SHL.U32 R15, R17, 0x20, RZ ;  /* 0x00000020110f7824 */ /* 0x020fe200078e00ff */
[----:B------:R-:W-:Y:S02]  /*dfa0*/  ISETP.GE.AND P0, PT, R22, R19, PT ;  /* 0x000000131600720c */ /* 0x000fe40003f06270 */
[----:B------:R-:W-:-:S05]  /*dfb0*/  LEA.HI.X R33, R128, R121, R129, 0x6, P1 ;  /* 0x0000007980217211 */ /* 0x000fca00008f3481 */
[----:B------:R1:W5:Y:S01]  /*dfc0*/  LD.E.128 R28, desc[UR4][R32.64] ;  /* 0x00000004201c7980 */ /* 0x000362000c101d00 */
[----:B------:R-:W-:Y:S05]  /*dfd0*/  BSSY.RECONVERGENT B0, `(.L_x_6218) ;  /* 0x0000031000007945 */ /* 0x000fea0003800200 */
        /* <DEDUP_REMOVED lines=11> */
[----:B---3-5:R-:W-:Y:S02]  /*e090*/  HADD2.F32 R11, -RZ, R31.H1_H1 ;  /* 0x3000001fff0b7230 */ /* 0x028fe40000004100 */
[----:B------:R-:W-:Y:S02]  /*e0a0*/  HADD2.F32 R27, -RZ, R29.H1_H1 ;  /* 0x3000001dff1b7230 */ /* 0x000fe40000004100 */
[----:B------:R-:W-:Y:S02]  /*e0b0*/  HADD2.F32 R31, -RZ, R31.H0_H0 ;  /* 0x2000001fff1f7230 */ /* 0x000fe40000004100 */
[----:B------:R-:W-:-:S02]  /*e0c0*/  HADD2.F32 R21, -RZ, R29.H0_H0 ;  /* 0x2000001dff157230 */ /* 0x000fc40000004100 */
[----:B--2---:R-:W-:Y:S02]  /*e0d0*/  HADD2.F32 R9, -RZ, R7.H1_H1 ;  /* 0x30000007ff097230 */ /* 0x004fe40000004100 */
[----:B----4-:R-:W-:Y:S02]  /*e0e0*/  HADD2.F32 R0, -RZ, R5.H1_H1 ;  /* 0x30000005ff007230 */ /* 0x010fe40000004100 */
        /* <DEDUP_REMOVED lines=14> */
[C---:B------:R-:W-:Y:S01]  /*e1d0*/  FFMA.FTZ R18, R21.reuse, R10, -R18 ;  /* 0x0000000a15127223 */ /* 0x040fe20000010812 */
        /* <DEDUP_REMOVED lines=16> */
.L_x_6219:
[----:B------:R-:W-:Y:S05]  /*e2e0*/  BSYNC.RECONVERGENT B0 ;  /* 0x0000000000007941 */ /* 0x000fea0003800200 */
.L_x_6218:
        /* <DEDUP_REMOVED lines=15> */
[----:B------:R-:W4:Y:S01]  /*e3e0*/  LD.E.64 R6, desc[UR4][R6.64+0x40] ;  /* 0x0000400406067980 */ /* 0x000f22000c101b00 */
[--C-:B-----5:R-:W-:Y:S01]  /*e3f0*/  HADD2.F32 R18, -RZ, R9.reuse.H0_H0 ;  /* 0x20000009ff127230 */ /* 0x120fe20000004100 */
[----:B------:R-:W-:Y:S01]  /*e400*/  MOV R16, R10 ;  /* 0x0000000a00107202 */ /* 0x000fe20000000f00 */
[----:B------:R-:W-:Y:S02]  /*e410*/  HADD2.F32 R20, -RZ, R9.H1_H1 ;  /* 0x30000009ff147230 */ /* 0x000fe40000004100 */
[--C-:B------:R-:W-:Y:S02]  /*e420*/  HADD2.F32 R21, -RZ, R11.reuse.H1_H1 ;  /* 0x3000000bff157230 */ /* 0x100fe40000004100 */
[----:B--2---:R-:W-:-:S02]  /*e430*/  HADD2.F32 R28, -RZ, R11.H0_H0 ;  /* 0x2000000bff1c7230 */ /* 0x004fc40000004100 */
[----:B---3--:R-:W-:Y:S02]  /*e440*/  HADD2.F32 R9, -RZ, R4.H1_H1 ;  /* 0x30000004ff097230 */ /* 0x008fe40000004100 */
[----:B------:R-:W-:Y:S02]  /*e450*/  HADD2.F32 R0, -RZ, R5.H1_H1 ;  /* 0x30000005ff007230 */ /* 0x000fe40000004100 */
[--C-:B----4-:R-:W-:Y:S02]  /*e460*/  HADD2.F32 R15, -RZ, R6.reuse.H1_H1 ;  /* 0x30000006ff0f7230 */ /* 0x110fe40000004100 */
        /* <DEDUP_REMOVED lines=30> */
.L_x_6221:
[----:B------:R-:W-:Y:S05]  /*e650*/  BSYNC.RECONVERGENT B0 ;  /* 0x0000000000007941 */ /* 0x000fea0003800200 */
.L_x_6220:
[----:B-----5:R3:W-:Y:S02]  /*e660*/  STS.128 [R68+0x3000], R8 ;  /* 0x0030000844007388 */ /* 0x0207e40000000c00 */
.L_x_6217:
[----:B------:R-:W-:Y:S05]  /*e670*/  BSYNC.RECONVERGENT B1 ;  /* 0x0000000000017941 */ /* 0x000fea0003800200 */
.L_x_6216:
[----:B-12-4-:R-:W-:-:S04]  /*e680*/  IADD3 R32, PT, PT, R122, 0x30, RZ ;  /* 0x000000307a207810 */ /* 0x016fc80007ffe0ff */
[----:B------:R-:W-:-:S13]  /*e690*/  ISETP.GE.AND P0, PT, R32, R13, PT ;  /* 0x0000000d2000720c */ /* 0x000fda0003f06270 */
[----:B------:R-:W-:Y:S05]  /*e6a0*/  @P0 BRA `(.L_x_6202) ;  /* 0x0000003000b80947 */ /* 0x000fea0003800000 */
[----:B------:R-:W-:Y:S01]  /*e6b0*/  IMAD R20, R129, 0x60, RZ ;  /* 0x0000006081147824 */ /* 0x000fe200078e02ff */
[----:B------:R-:W-:Y:S01]  /*e6c0*/  ISETP.GE.AND P0, PT, R22, R19, PT ;  /* 0x000000131600720c */ /* 0x000fe20003f06270 */
[----:B------:R-:W-:-:S04]  /*e6d0*/  IMAD.WIDE.U32 R128, R128, 0x60, R120 ;  /* 0x0000006080807825 */ /* 0x000fc800078e0078 */
[----:B------:R-:W-:Y:S01]  /*e6e0*/  IMAD R17, R17, 0x30, RZ ;  /* 0x0000003011117824 */ /* 0x000fe200078e02ff */
[----:B------:R-:W-:Y:S02]  /*e6f0*/  IADD3 R21, PT, PT, R129, R20, RZ ;  /* 0x0000001481157210 */ /* 0x000fe40007ffe0ff */
[----:B------:R-:W-:-:S05]  /*e700*/  MOV R20, R128 ;  /* 0x0000008000147202 */ /* 0x000fca0000000f00 */
[----:B------:R1:W5:Y:S01]  /*e710*/  LD.E.128 R28, desc[UR4][R20.64] ;  /* 0x00000004141c7980 */ /* 0x000362000c101d00 */
[----:B------:R-:W-:Y:S04]  /*e720*/  BSSY.RECONVERGENT B0, `(.L_x_6222) ;  /* 0x0000030000007945 */ /* 0x000fe80003800200 */
        /* <DEDUP_REMOVED lines=9> */
[----:B------:R-:W2:Y:S04]  /*e7c0*/  LD.E.64 R6, desc[UR4][R6.64] ;  /* 0x0000000406067980 */ /* 0x000ea8000c101b00 */
[----:B------:R-:W4:Y:S01]  /*e7d0*/  LD.E.64 R4, desc[UR4][R4.64] ;  /* 0x0000000404047980 */ /* 0x000f22000c101b00 */
[----:B---3--:R-:W-:Y:S02]  /*e7e0*/  HADD2.F32 R11, -RZ, R31.H1_H1 ;  /* 0x3000001fff0b7230 */ /* 0x008fe40000004100 */
        /* <DEDUP_REMOVED lines=35> */
.L_x_6223:
[----:B------:R-:W-:Y:S05]  /*ea20*/  BSYNC.RECONVERGENT B0 ;  /* 0x0000000000007941 */ /* 0x000fea0003800200 */
.L_x_6222:
        /* <DEDUP_REMOVED lines=16> */
[----:B-----5:R-:W-:-:S05]  /*eb30*/  MOV R7, R9 ;  /* 0x0000000900077202 */ /* 0x020fca0000000f00 */
[--C-:B------:R-:W-:Y:S02]  /*eb40*/  HADD2.F32 R9, -RZ, R7.reuse.H0_H0 ;  /* 0x20000007ff097230 */ /* 0x100fe40000004100 */
[----:B------:R-:W-:Y:S02]  /*eb50*/  HADD2.F32 R7, -RZ, R7.H1_H1 ;  /* 0x30000007ff077230 */ /* 0x000fe40000004100 */
[--C-:B------:R-:W-:Y:S02]  /*eb60*/  HADD2.F32 R12, -RZ, R8.reuse.H1_H1 ;  /* 0x30000008ff0c7230 */ /* 0x100fe40000004100 */
[----:B------:R-:W-:Y:S02]  /*eb70*/  HADD2.F32 R8, -RZ, R8.H0_H0 ;  /* 0x20000008ff087230 */ /* 0x000fe40000004100 */
[----:B---3--:R-:W-:Y:S02]  /*eb80*/  HADD2.F32 R6, -RZ, R4.H1_H1 ;  /* 0x30000004ff067230 */ /* 0x008fe40000004100 */
[----:B----4-:R-:W-:-:S02]  /*eb90*/  HADD2.F32 R0, -RZ, R2.H1_H1 ;  /* 0x30000002ff007230 */ /* 0x010fc40000004100 */
[----:B------:R-:W-:Y:S02]  /*eba0*/  HADD2.F32 R13, -RZ, R2.H0_H0 ;  /* 0x20000002ff0d7230 */ /* 0x000fe40000004100 */
[----:B------:R-:W-:Y:S02]  /*ebb0*/  HADD2.F32 R15, -RZ, R4.H0_H0 ;  /* 0x20000004ff0f7230 */ /* 0x000fe40000004100 */
[C---:B------:R-:W-:Y:S01]  /*ebc0*/  FMUL.FTZ R2, R7.reuse, R0 ;  /* 0x0000000007027220 */ /* 0x040fe20000410000 */
[-C--:B------:R-:W-:Y:S01]  /*ebd0*/  FMUL.FTZ R7, R7, R6.reuse ;  /* 0x0000000607077220 */ /* 0x080fe20000410000 */
[C---:B------:R-:W-:Y:S01]  /*ebe0*/  FMUL.FTZ R17, R12.reuse, R13 ;  /* 0x0000000d0c117220 */ /* 0x040fe20000410000 */
[----:B------:R-:W-:Y:S02]  /*ebf0*/  HADD2.F32 R4, -RZ, R3.H0_H0 ;  /* 0x20000003ff047230 */ /* 0x000fe40000004100 */
[----:B------:R-:W-:Y:S01]  /*ec00*/  FMUL.FTZ R12, R12, R15 ;  /* 0x0000000f0c0c7220 */ /* 0x000fe20000410000 */
[C---:B------:R-:W-:Y:S01]  /*ec10*/  FFMA.FTZ R2, R9.reuse, R6, -R2 ;  /* 0x0000000609027223 */ /* 0x040fe20000010802 */
[----:B------:R-:W-:Y:S01]  /*ec20*/  FFMA.FTZ R7, R9, R0, R7 ;  /* 0x0000000009077223 */ /* 0x000fe20000010007 */
[----:B------:R-:W-:-:S02]  /*ec30*/  HADD2.F32 R0, -RZ, R5.H0_H0 ;  /* 0x20000005ff007230 */ /* 0x000fc40000004100 */
[----:B------:R-:W-:Y:S02]  /*ec40*/  HADD2.F32 R9, -RZ, R10.H1_H1 ;  /* 0x3000000aff097230 */ /* 0x000fe40000004100 */
[----:B------:R-:W-:Y:S02]  /*ec50*/  HADD2.F32 R3, -RZ, R3.H1_H1 ;  /* 0x30000003ff037230 */ /* 0x000fe40000004100 */
[----:B------:R-:W-:Y:S02]  /*ec60*/  HADD2.F32 R6, -RZ, R11.H1_H1 ;  /* 0x3000000bff067230 */ /* 0x000fe40000004100 */
[C---:B------:R-:W-:Y:S01]  /*ec70*/  FFMA.FTZ R17, R8.reuse, R15, -R17 ;  /* 0x0000000f08117223 */ /* 0x040fe20000010811 */
[----:B------:R-:W-:Y:S02]  /*ec80*/  HADD2.F32 R5, -RZ, R5.H1_H1 ;  /* 0x30000005ff057230 */ /* 0x000fe40000004100 */
[----:B------:R-:W-:Y:S01]  /*ec90*/  FFMA.FTZ R12, R8, R13, R12 ;  /* 0x0000000d080c7223 */ /* 0x000fe2000001000c */
[----:B------:R-:W-:-:S02]  /*eca0*/  HADD2.F32 R8, -RZ, R11.H0_H0 ;  /* 0x2000000bff087230 */ /* 0x000fc40000004100 */
[C---:B------:R-:W-:Y:S01]  /*ecb0*/  FMUL.FTZ R11, R9.reuse, R4 ;  /* 0x00000004090b7220 */ /* 0x040fe20000410000 */
        /* <DEDUP_REMOVED lines=13> */
.L_x_6225:
[----:B------:R-:W-:Y:S05]  /*ed90*/  BSYNC.RECONVERGENT B0 ;  /* 0x0000000000007941 */ /* 0x000fea0003800200 */
.L_x_6224:
[----:B-----5:R4:W-:Y:S01]  /*eda0*/  STS.128 [R68+0x3800], R8 ;  /* 0x0038000844007388 */ /* 0x0209e20000000c00 */
[----:B------:R-:W-:Y:S05]  /*edb0*/  BRA `(.L_x_6202) ;  /* 0x0000002800f47947 */ /* 0x000fea0003800000 */
.L_x_6203:
        /* <DEDUP_REMOVED lines=89> */
.L_x_6229:
[----:B------:R-:W-:Y:S05]  /*f350*/  BSYNC.RECONVERGENT B0 ;  /* 0x0000000000007941 */ /* 0x000fea0003800200 */
.L_x_6228:
        /* <DEDUP_REMOVED lines=82> */
.L_x_6231:
[----:B------:R-:W-:Y:S05]  /*f880*/  BSYNC.RECONVERGENT B0 ;  /* 0x0000000000007941 */ /* 0x000fea0003800200 */
.L_x_6230:
[----:B-----5:R3:W-:Y:S02]  /*f890*/  STS.128 [R68+0x2000], R28 ;  /* 0x0020001c44007388 */ /* 0x0207e40000000c00 */
.L_x_6227:
[----:B------:R-:W-:Y:S05]  /*f8a0*/  BSYNC.RECONVERGENT B1 ;  /* 0x0000000000017941 */ /* 0x000fea0003800200 */
.L_x_6226:
        /* <DEDUP_REMOVED lines=10> */
[----:B------:R-:W-:Y:S02]  /*f950*/  ISETP.GT.AND P0, PT, R21, RZ, PT ;  /* 0x000000ff1500720c */ /* 0x000fe40003f04270 */
[--C-:B------:R-:W-:Y:S02]  /*f960*/  SHF.R.S32.HI R4, RZ, 0x1f, R37.reuse ;  /* 0x0000001fff047819 */ /* 0x100fe40000011425 */
        /* <DEDUP_REMOVED lines=75> */
.L_x_6235:
[----:B------:R-:W-:Y:S05]  /*fe20*/  BSYNC.RECONVERGENT B0 ;  /* 0x0000000000007941 */ /* 0x000fea0003800200 */
.L_x_6234:
[----:B-----5:R4:W-:Y:S04]  /*fe30*/  STS.128 [R68+0x800], R32 ;  /* 0x0008002044007388 */ /* 0x0209e80000000c00 */
[----:B---3--:R4:W5:Y:S01]  /*fe40*/  LD.E.128 R28, desc[UR4][R38.64+0x80] ;  /* 0x00008004261c7980 */ /* 0x008962000c101d00 */
[----:B------:R-:W-:Y:S01]  /*fe50*/  LOP3.LUT R4, R22, 0x40, RZ, 0xfc, !PT ;  /* 0x0000004016047812 */ /* 0x000fe200078efcff */
[----:B------:R-:W-:Y:S03]  /*fe60*/  BSSY.RECONVERGENT B0, `(.L_x_6236) ;  /* 0x0000051000007945 */ /* 0x000fe60003800200 */
[----:B------:R-:W-:-:S13]  /*fe70*/  ISETP.GE.AND P0, PT, R4, R19, PT ;  /* 0x000000130400720c */ /* 0x000fda0003f06270 */
[----:B------:R-:W-:Y:S05]  /*fe80*/  @P0 BRA `(.L_x_6237) ;  /* 0x0000000400380947 */ /* 0x000fea0003800000 */
[----:B------:R-:W-:Y:S02]  /*fe90*/  ISETP.GT.AND P0, PT, R21, 0x40, PT ;  /* 0x000000401500780c */ /* 0x000fe40003f04270 */
        /* <DEDUP_REMOVED lines=77> */
.L_x_6237:
[----:B------:R-:W-:Y:S05]  /*10370*/  BSYNC.RECONVERGENT B0 ;  /* 0x0000000000007941 */ /* 0x000fea0003800200 */
.L_x_6236:
[----:B-----5:R3:W-:Y:S02]  /*10380*/  STS.128 [R68+0x2800], R28 ;  /* 0x0028001c44007388 */ /* 0x0207e40000000c00 */
.L_x_6233:
[----:B------:R-:W-:Y:S05]  /*10390*/  BSYNC.RECONVERGENT B1 ;  /* 0x0000000000017941 */ /* 0x000fea0003800200 */
.L_x_6232:
[----:B--2-4-:R-:W-:Y:S01]  /*103a0*/  IADD3 R34, PT, PT, R122, 0x20, RZ ;  /* 0x000000207a227810 */ /* 0x014fe20007ffe0ff */
[----:B------:R-:W-:Y:S03]  /*103b0*/  BSSY.RECONVERGENT B1, `(.L_x_6238) ;  /* 0x00000ae000017945 */ /* 0x000fe60003800200 */
[----:B------:R-:W-:-:S13]  /*103c0*/  ISETP.GE.AND P0, PT, R34, R27, PT ;  /* 0x0000001b2200720c */ /* 0x000fda0003f06270 */
[----:B------:R-:W-:Y:S05]  /*103d0*/  @P0 BRA `(.L_x_6239) ;  /* 0x0000000800ac0947 */ /* 0x000fea0003800000 */
[----:B------:R-:W-:Y:S01]  /*103e0*/  LEA R40, P1, R128, R120, 0x6 ;  /* 0x0000007880287211 */ /* 0x000fe200078230ff */
[----:B------:R-:W-:Y:S01]  /*103f0*/  IMAD.SHL.U32 R33, R17, 0x20, RZ ;  /* 0x0000002011217824 */ /* 0x000fe200078e00ff */
[----:B------:R-:W-:Y:S02]  /*10400*/  ISETP.GE.AND P0, PT, R22, R19, PT ;  /* 0x000000131600720c */ /* 0x000fe40003f06270 */
[----:B------:R-:W-:-:S05]  /*10410*/  LEA.HI.X R41, R128, R121, R129, 0x6, P1 ;  /* 0x0000007980297211 */ /* 0x000fca00008f3481 */
[----:B------:R2:W5:Y:S01]  /*10420*/  LD.E.128 R36, desc[UR4][R40.64] ;  /* 0x0000000428247980 */ /* 0x000562000c101d00 */
        /* <DEDUP_REMOVED lines=79> */
.L_x_6241:
[----:B------:R-:W-:Y:S05]  /*10920*/  BSYNC.RECONVERGENT B0 ;  /* 0x0000000000007941 */ /* 0x000fea0003800200 */
.L_x_6240:
        /* <DEDUP_REMOVED lines=23> */
[----:B-----5:R-:W-:Y:S01]  /*10aa0*/  MOV R32, R30 ;  /* 0x0000001e00207202 */ /* 0x020fe20000000f00 */
[--C-:B---3--:R-:W-:Y:S02]  /*10ab0*/  HADD2.F32 R30, -RZ, R12.reuse.H0_H0 ;  /* 0x2000000cff1e7230 */ /* 0x108fe40000004100 */
[----:B------:R-:W-:Y:S02]  /*10ac0*/  HADD2.F32 R33, -RZ, R12.H1_H1 ;  /* 0x3000000cff217230 */ /* 0x000fe40000004100 */
[--C-:B------:R-:W-:Y:S02]  /*10ad0*/  HADD2.F32 R12, -RZ, R13.reuse.H0_H0 ;  /* 0x2000000dff0c7230 */ /* 0x100fe40000004100 */
[----:B------:R-:W-:Y:S02]  /*10ae0*/  HADD2.F32 R35, -RZ, R13.H1_H1 ;  /* 0x3000000dff237230 */ /* 0x000fe40000004100 */
[----:B------:R-:W-:-:S02]  /*10af0*/  HADD2.F32 R13, -RZ, R14.H0_H0 ;  /* 0x2000000eff0d7230 */ /* 0x000fc40000004100 */
[----:B----4-:R-:W-:Y:S02]  /*10b00*/  HADD2.F32 R36, -RZ, R14.H1_H1 ;  /* 0x3000000eff247230 */ /* 0x010fe40000004100 */
[--C-:B------:R-:W-:Y:S02]  /*10b10*/  HADD2.F32 R14, -RZ, R15.reuse.H0_H0 ;  /* 0x2000000fff0e7230 */ /* 0x100fe40000004100 */
[----:B------:R-:W-:Y:S02]  /*10b20*/  HADD2.F32 R37, -RZ, R15.H1_H1 ;  /* 0x3000000fff257230 */ /* 0x000fe40000004100 */
[----:B--2---:R-:W-:Y:S02]  /*10b30*/  HADD2.F32 R15, -RZ, R4.H0_H0 ;  /* 0x20000004ff0f7230 */ /* 0x004fe40000004100 */
[--C-:B------:R-:W-:Y:S02]  /*10b40*/  HADD2.F32 R39, -RZ, R5.reuse.H0_H0 ;  /* 0x20000005ff277230 */ /* 0x100fe40000004100 */
        /* <DEDUP_REMOVED lines=11> */
[----:B------:R-:W-:Y:S01]  /*10c00*/  FMUL.FTZ R33, R33, R4 ;  /* 0x0000000421217220 */ /* 0x000fe20000410000 */
[--C-:B------:R-:W-:Y:S02]  /*10c10*/  HADD2.F32 R4, -RZ, R8.reuse.H0_H0 ;  /* 0x20000008ff047230 */ /* 0x100fe40000004100 */
[----:B------:R-:W-:Y:S01]  /*10c20*/  @P0 FADD.FTZ R5, -R5, -RZ ;  /* 0x800000ff05050221 */ /* 0x000fe20000010100 */
[----:B------:R-:W-:Y:S02]  /*10c30*/  HADD2.F32 R7, -RZ, R29.H0_H0 ;  /* 0x2000001dff077230 */ /* 0x000fe40000004100 */
[----:B------:R-:W-:Y:S01]  /*10c40*/  @P0 FADD.FTZ R6, -R6, -RZ ;  /* 0x800000ff06060221 */ /* 0x000fe20000010100 */
[----:B------:R-:W-:-:S02]  /*10c50*/  HADD2.F32 R8, -RZ, R8.H1_H1 ;  /* 0x30000008ff087230 */ /* 0x000fc40000004100 */
[----:B------:R-:W-:Y:S01]  /*10c60*/  FMUL.FTZ R14, R14, R5 ;  /* 0x000000050e0e7220 */ /* 0x000fe20000410000 */
[--C-:B------:R-:W-:Y:S02]  /*10c70*/  HADD2.F32 R5, -RZ, R28.reuse.H0_H0 ;  /* 0x2000001cff057230 */ /* 0x100fe40000004100 */
[----:B------:R-:W-:Y:S01]  /*10c80*/  FMUL.FTZ R37, R37, R6 ;  /* 0x0000000625257220 */ /* 0x000fe20000410000 */
[----:B------:R-:W-:Y:S02]  /*10c90*/  HADD2.F32 R28, -RZ, R28.H1_H1 ;  /* 0x3000001cff1c7230 */ /* 0x000fe40000004100 */
[----:B------:R-:W-:Y:S01]  /*10ca0*/  FMUL.FTZ R30, R30, R15 ;  /* 0x0000000f1e1e7220 */ /* 0x000fe20000410000 */
[--C-:B------:R-:W-:Y:S02]  /*10cb0*/  HADD2.F32 R6, -RZ, R9.reuse.H0_H0 ;  /* 0x20000009ff067230 */ /* 0x100fe40000004100 */
[----:B------:R-:W-:Y:S01]  /*10cc0*/  FMUL.FTZ R12, R12, R39 ;  /* 0x000000270c0c7220 */ /* 0x000fe20000410000 */
[----:B------:R-:W-:Y:S01]  /*10cd0*/  @P0 FADD.FTZ R41, -R41, -RZ ;  /* 0x800000ff29290221 */ /* 0x000fe20000010100 */
[----:B------:R-:W-:Y:S01]  /*10ce0*/  FMUL.FTZ R35, R35, R40 ;  /* 0x0000002823237220 */ /* 0x000fe20000410000 */
[----:B------:R-:W-:Y:S01]  /*10cf0*/  FMUL.FTZ R13, R13, R38 ;  /* 0x000000260d0d7220 */ /* 0x000fe20000410000 */
[----:B------:R-:W-:-:S02]  /*10d00*/  HADD2.F32 R40, -RZ, R9.H1_H1 ;  /* 0x30000009ff287230 */ /* 0x000fc40000004100 */
[----:B------:R-:W-:Y:S01]  /*10d10*/  FFMA.FTZ R4, R5, R4, R30 ;  /* 0x0000000405047223 */ /* 0x000fe2000001001e */
[--C-:B------:R-:W-:Y:S02]  /*10d20*/  HADD2.F32 R38, -RZ, R10.reuse.H0_H0 ;  /* 0x2000000aff267230 */ /* 0x100fe40000004100 */
[----:B------:R-:W-:Y:S01]  /*10d30*/  FFMA.FTZ R33, R28, R8, R33 ;  /* 0x000000081c217223 */ /* 0x000fe20000010021 */
[----:B------:R-:W-:Y:S02]  /*10d40*/  HADD2.F32 R15, -RZ, R10.H1_H1 ;  /* 0x3000000aff0f7230 */ /* 0x000fe40000004100 */
[----:B------:R-:W-:Y:S01]  /*10d50*/  FFMA.FTZ R6, R7, R6, R12 ;  /* 0x0000000607067223 */ /* 0x000fe2000001000c */
[--C-:B------:R-:W-:Y:S02]  /*10d60*/  HADD2.F32 R9, -RZ, R11.reuse.H0_H0 ;  /* 0x2000000bff097230 */ /* 0x100fe40000004100 */
[----:B------:R-:W-:Y:S01]  /*10d70*/  FMUL.FTZ R36, R36, R41 ;  /* 0x0000002924247220 */ /* 0x000fe20000410000 */
[----:B------:R-:W-:-:S02]  /*10d80*/  HADD2.F32 R10, -RZ, R11.H1_H1 ;  /* 0x3000000bff0a7230 */ /* 0x000fc40000004100 */
[----:B------:R-:W-:Y:S02]  /*10d90*/  HADD2.F32 R12, -RZ, R29.H1_H1 ;  /* 0x3000001dff0c7230 */ /* 0x000fe40000004100 */
[--C-:B------:R-:W-:Y:S02]  /*10da0*/  HADD2.F32 R8, -RZ, R32.reuse.H0_H0 ;  /* 0x20000020ff087230 */ /* 0x100fe40000004100 */
[----:B------:R-:W-:Y:S02]  /*10db0*/  HADD2.F32 R7, -RZ, R32.H1_H1 ;  /* 0x30000020ff077230 */ /* 0x000fe40000004100 */
[----:B------:R-:W-:Y:S01]  /*10dc0*/  FFMA.FTZ R35, R12, R40, R35 ;  /* 0x000000280c237223 */ /* 0x000fe20000010023 */
[--C-:B------:R-:W-:Y:S02]  /*10dd0*/  HADD2.F32 R5, -RZ, R31.reuse.H0_H0 ;  /* 0x2000001fff057230 */ /* 0x100fe40000004100 */
[----:B------:R-:W-:Y:S01]  /*10de0*/  FFMA.FTZ R8, R8, R38, R13 ;  /* 0x0000002608087223 */ /* 0x000fe2000001000d */
[----:B------:R-:W-:-:S02]  /*10df0*/  HADD2.F32 R28, -RZ, R31.H1_H1 ;  /* 0x3000001fff1c7230 */ /* 0x000fc40000004100 */
[----:B------:R-:W-:Y:S01]  /*10e00*/  FFMA.FTZ R7, R7, R15, R36 ;  /* 0x0000000f07077223 */ /* 0x000fe20000010024 */
[----:B------:R-:W-:Y:S01]  /*10e10*/  F2FP.F16.F32.PACK_AB R29, R35, R6 ;  /* 0x00000006231d723e */ /* 0x000fe200000000ff */
[----:B------:R-:W-:Y:S01]  /*10e20*/  FFMA.FTZ R5, R5, R9, R14 ;  /* 0x0000000905057223 */ /* 0x000fe2000001000e */
[----:B------:R-:W-:Y:S01]  /*10e30*/  FFMA.FTZ R10, R28, R10, R37 ;  /* 0x0000000a1c0a7223 */ /* 0x000fe20000010025 */
[----:B------:R-:W-:Y:S02]  /*10e40*/  F2FP.F16.F32.PACK_AB R28, R33, R4 ;  /* 0x00000004211c723e */ /* 0x000fe400000000ff */
[----:B------:R-:W-:Y:S02]  /*10e50*/  F2FP.F16.F32.PACK_AB R30, R7, R8 ;  /* 0x00000008071e723e */ /* 0x000fe400000000ff */
[----:B------:R-:W-:Y:S02]  /*10e60*/  F2FP.F16.F32.PACK_AB R31, R10, R5 ;  /* 0x000000050a1f723e */ /* 0x000fe400000000ff */
.L_x_6243:
[----:B------:R-:W-:Y:S05]  /*10e70*/  BSYNC.RECONVERGENT B0 ;  /* 0x0000000000007941 */ /* 0x000fea0003800200 */
.L_x_6242:
[----:B-----5:R3:W-:Y:S02]  /*10e80*/  STS.128 [R68+0x3000], R28 ;  /* 0x0030001c44007388 */ /* 0x0207e40000000c00 */
.L_x_6239:
[----:B------:R-:W-:Y:S05]  /*10e90*/  BSYNC.RECONVERGENT B1 ;  /* 0x0000000000017941 */ /* 0x000fea0003800200 */
.L_x_6238:
[----:B------:R-:W-:-:S04]  /*10ea0*/  IADD3 R32, PT, PT, R122, 0x30, RZ ;  /* 0x000000307a207810 */ /* 0x000fc80007ffe0ff */
[----:B------:R-:W-:-:S13]  /*10eb0*/  ISETP.GE.AND P0, PT, R32, R27, PT ;  /* 0x0000001b2000720c */ /* 0x000fda0003f06270 */
[----:B------:R-:W-:Y:S05]  /*10ec0*/  @P0 BRA `(.L_x_6202) ;  /* 0x0000000800b00947 */ /* 0x000fea0003800000 */
[----:B--2-4-:R-:W-:Y:S01]  /*10ed0*/  IMAD R40, R129, 0x60, RZ ;  /* 0x0000006081287824 */ /* 0x014fe200078e02ff */
        /* <DEDUP_REMOVED lines=85> */
.L_x_6245:
[----:B------:R-:W-:Y:S05]  /*11430*/  BSYNC.RECONVERGENT B0 ;  /* 0x0000000000007941 */ /* 0x000fea0003800200 */
.L_x_6244:
        /* <DEDUP_REMOVED lines=83> */
.L_x_6247:
[----:B------:R-:W-:Y:S05]  /*11970*/  BSYNC.RECONVERGENT B0 ;  /* 0x0000000000007941 */ /* 0x000fea0003800200 */
.L_x_6246:
[----:B-----5:R3:W-:Y:S02]  /*11980*/  STS.128 [R68+0x3800], R28 ;  /* 0x0038001c44007388 */ /* 0x0207e40000000c00 */
.L_x_6202:
[----:B------:R-:W-:Y:S05]  /*11990*/  BSYNC.RECONVERGENT B2 ;  /* 0x0000000000027941 */ /* 0x000fea0003800200 */
.L_x_6198:
[----:B------:R-:W-:Y:S01]  /*119a0*/  IMAD.IADD R5, R69, 0x1, -R76 ;  /* 0x0000000145057824 */ /* 0x000fe200078e0a4c */
[----:B------:R-:W3:Y:S01]  /*119b0*/  S2R R197, SR_TID.X ;  /* 0x0000000000c57919 */ /* 0x000ee20000002100 */
[C---:B------:R-:W-:Y:S02]  /*119c0*/  VIADD R4, R122.reuse, 0x50 ;  /* 0x000000507a047836 */ /* 0x040fe40000000000 */
[----:B-12--5:R-:W-:Y:S01]  /*119d0*/  VIADD R2, R122, 0x60 ;  /* 0x000000607a027836 */ /* 0x026fe20000000000 */
[-C--:B------:R-:W-:Y:S01]  /*119e0*/  ISETP.GE.AND P0, PT, R26, R5.reuse, PT ;  /* 0x000000051a00720c */ /* 0x080fe20003f06270 */
[C---:B------:R-:W-:Y:S01]  /*119f0*/  VIADD R0, R122.reuse, 0x70 ;  /* 0x000000707a007836 */ /* 0x040fe20000000000 */
[CC--:B------:R-:W-:Y:S01]  /*11a00*/  ISETP.GE.AND P5, PT, R122.reuse, R5.reuse, PT ;  /* 0x000000057a00720c */ /* 0x0c0fe20003fa6270 */
[----:B------:R-:W-:Y:S01]  /*11a10*/  VIADD R122, R122, 0x40 ;  /* 0x000000407a7a7836 */ /* 0x000fe20000000000 */
[-C--:B------:R-:W-:Y:S02]  /*11a20*/  ISETP.GE.AND P4, PT, R34, R5.reuse, PT ;  /* 0x000000052200720c */ /* 0x080fe40003f86270 */
        /* <DEDUP_REMOVED lines=14> */
[----:B------:R-:W-:Y:S01]  /*11b10*/  @!P2 IMAD.MOV.U32 R12, RZ, RZ, R208 ;  /* 0x000000ffff0ca224 */ /* 0x000fe200078e00d0 */
[----:B------:R-:W-:Y:S01]  /*11b20*/  ISETP.GE.AND P6, PT, R26, R5, PT ;  /* 0x000000051a00720c */ /* 0x000fe20003fc6270 */
[----:B------:R-:W-:Y:S01]  /*11b30*/  @!P2 IMAD.MOV.U32 R13, RZ, RZ, R207 ;  /* 0x000000ffff0da224 */ /* 0x000fe200078e00cf */
[----:B------:R-:W-:Y:S01]  /*11b40*/  @!P0 LDGSTS.E.BYPASS.LTC128B.128 [R68+0x4800], desc[UR4][R10.64] ;  /* 0x048000000a448fae */ /* 0x000fe2000b981a04 */
[----:B------:R-:W2:Y:S01]  /*11b50*/  S2UR UR6, SR_CgaCtaId ;  /* 0x00000000000679c3 */ /* 0x000ea20000008800 */
[----:B------:R-:W-:-:S02]  /*11b60*/  IMAD.SHL.U32 R33, R197, 0x40, RZ ;  /* 0x00000040c5217824 */ /* 0x000fc400078e00ff */
[----:B------:R3:W-:Y:S01]  /*11b70*/  @!P0 LDGSTS.E.BYPASS.LTC128B.128 [R68+0x8800], desc[UR4][R10.64+0x80] ;  /* 0x088000800a448fae */ /* 0x0007e2000b981a04 */
[-C--:B------:R-:W-:Y:S01]  /*11b80*/  ISETP.GE.AND P0, PT, R0, R5.reuse, PT ;  /* 0x000000050000720c */ /* 0x080fe20003f06270 */
[----:B------:R-:W-:Y:S02]  /*11b90*/  @!P2 IMAD.WIDE.U32 R12, R204, 0xa0, R12 ;  /* 0x000000a0cc0ca825 */ /* 0x000fe400078e000c */
[----:B------:R-:W-:Y:S02]  /*11ba0*/  @!P4 LDGSTS.E.BYPASS.LTC128B.128 [R68+0x5000], desc[UR4][R14.64] ;  /* 0x050000000e44cfae */ /* 0x000fe4000b981a04 */
[----:B------:R-:W-:Y:S02]  /*11bb0*/  IMAD.SHL.U32 R222, R197, 0x8, RZ ;  /* 0x00000008c5de7824 */ /* 0x000fe400078e00ff */
[----:B------:R4:W-:Y:S01]  /*11bc0*/  @!P4 LDGSTS.E.BYPASS.LTC128B.128 [R68+0x9000], desc[UR4][R14.64+0x80] ;  /* 0x090000800e44cfae */ /* 0x0009e2000b981a04 */
[----:B------:R-:W-:Y:S02]  /*11bd0*/  ISETP.GE.AND P4, PT, R122, R5, PT ;  /* 0x000000057a00720c */ /* 0x000fe40003f86270 */
[----:B------:R-:W-:-:S03]  /*11be0*/  LOP3.LUT R196, R222, 0x38, RZ, 0xc0, !PT ;  /* 0x00000038dec47812 */ /* 0x000fc600078ec0ff */
[----:B------:R-:W-:Y:S02]  /*11bf0*/  @!P0 IMAD R3, R205, 0xe0, RZ ;  /* 0x000000e0cd038824 */ /* 0x000fe400078e02ff */
[----:B-1----:R-:W-:Y:S02]  /*11c00*/  @!P3 IMAD.MOV.U32 R209, RZ, RZ, R207 ;  /* 0x000000ffffd1b224 */ /* 0x002fe400078e00cf */
[----:B------:R-:W-:-:S04]  /*11c10*/  @!P3 IMAD.WIDE.U32 R6, R204, 0x60, R208 ;  /* 0x00000060cc06b825 */ /* 0x000fc800078e00d0 */
[----:B------:R-:W-:Y:S02]  /*11c20*/  @!P3 IMAD.IADD R9, R8, 0x1, R7 ;  /* 0x000000010809b824 */ /* 0x000fe400078e0207 */
[----:B------:R-:W-:Y:S02]  /*11c30*/  @!P3 IMAD.MOV.U32 R8, RZ, RZ, R6 ;  /* 0x000000ffff08b224 */ /* 0x000fe400078e0006 */
[----:B---3--:R-:W-:Y:S02]  /*11c40*/  @!P1 IMAD.MOV.U32 R10, RZ, RZ, R208 ;  /* 0x000000ffff0a9224 */ /* 0x008fe400078e00d0 */
[--C-:B------:R-:W-:Y:S01]  /*11c50*/  @!P1 IMAD.MOV.U32 R11, RZ, RZ, R207.reuse ;  /* 0x000000ffff0b9224 */ /* 0x100fe200078e00cf */
[----:B------:R-:W-:Y:S01]  /*11c60*/  @!P3 LDGSTS.E.BYPASS.LTC128B.128 [R68+0x5800], desc[UR4][R8.64] ;  /* 0x058000000844bfae */ /* 0x000fe2000b981a04 */
[C---:B------:R-:W-:Y:S02]  /*11c70*/  @!P2 IMAD R7, R205.reuse, 0xa0, RZ ;  /* 0x000000a0cd07a824 */ /* 0x040fe400078e02ff */
[----:B------:R-:W-:Y:S01]  /*11c80*/  @!P0 IMAD.MOV.U32 R209, RZ, RZ, R207 ;  /* 0x000000ffffd18224 */ /* 0x000fe200078e00cf */
[----:B------:R-:W-:Y:S01]  /*11c90*/  @!P3 LDGSTS.E.BYPASS.LTC128B.128 [R68+0x9800], desc[UR4][R8.64+0x80] ;  /* 0x098000800844bfae */ /* 0x000fe2000b981a04 */
[----:B------:R-:W-:Y:S01]  /*11ca0*/  @!P4 LEA R16, P3, R204, R208, 0x7 ;  /* 0x000000d0cc10c211 */ /* 0x000fe200078638ff */
[----:B------:R-:W-:-:S02]  /*11cb0*/  @!P1 IMAD R6, R205, 0xc0, RZ ;  /* 0x000000c0cd069824 */ /* 0x000fc400078e02ff */
[C---:B------:R-:W-:Y:S01]  /*11cc0*/  @!P1 IMAD.WIDE.U32 R10, R204.reuse, 0xc0, R10 ;  /* 0x000000c0cc0a9825 */ /* 0x040fe200078e000a */
[----:B------:R-:W-:Y:S02]  /*11cd0*/  @!P4 LEA.HI.X R17, R204, R207, R205, 0x7, P3 ;  /* 0x000000cfcc11c211 */ /* 0x000fe400018f3ccd */
[----:B------:R-:W-:Y:S01]  /*11ce0*/  ISETP.GE.AND P3, PT, R32, R5, PT ;  /* 0x000000052000720c */ /* 0x000fe20003f66270 */
[----:B----4-:R-:W-:Y:S02]  /*11cf0*/  @!P0 IMAD.WIDE.U32 R14, R204, 0xe0, R208 ;  /* 0x000000e0cc0e8825 */ /* 0x010fe400078e00d0 */
[----:B------:R-:W-:Y:S02]  /*11d00*/  @!P4 LDGSTS.E.BYPASS.LTC128B.128 [R68+0x6000], desc[UR4][R16.64] ;  /* 0x060000001044cfae */ /* 0x000fe4000b981a04 */
[----:B------:R-:W-:Y:S02]  /*11d10*/  @!P2 IMAD.IADD R13, R7, 0x1, R13 ;  /* 0x00000001070da824 */ /* 0x000fe400078e020d */
[----:B------:R-:W-:Y:S01]  /*11d20*/  @!P1 IMAD.IADD R11, R6, 0x1, R11 ;  /* 0x00000001060b9824 */ /* 0x000fe200078e020b */
[----:B------:R1:W-:Y:S01]  /*11d30*/  @!P4 LDGSTS.E.BYPASS.LTC128B.128 [R68+0xa000], desc[UR4][R16.64+0x80] ;  /* 0x0a0000801044cfae */ /* 0x0003e2000b981a04 */
[----:B------:R-:W-:-:S03]  /*11d40*/  @!P0 IMAD.IADD R15, R3, 0x1, R15 ;  /* 0x00000001030f8824 */ /* 0x000fc600078e020f */
[----:B------:R-:W-:Y:S04]  /*11d50*/  @!P2 LDGSTS.E.BYPASS.LTC128B.128 [R68+0x6800], desc[UR4][R12.64] ;  /* 0x068000000c44afae */ /* 0x000fe8000b981a04 */
[----:B------:R3:W-:Y:S01]  /*11d60*/  @!P2 LDGSTS.E.BYPASS.LTC128B.128 [R68+0xa800], desc[UR4][R12.64+0x80] ;  /* 0x0a8000800c44afae */ /* 0x0007e2000b981a04 */
[----:B------:R-:W-:-:S03]  /*11d70*/  ISETP.GE.AND P2, PT, R4, R5, PT ;  /* 0x000000050400720c */ /* 0x000fc60003f46270 */
[----:B------:R-:W-:Y:S04]  /*11d80*/  @!P1 LDGSTS.E.BYPASS.LTC128B.128 [R68+0x7000], desc[UR4][R10.64] ;  /* 0x070000000a449fae */ /* 0x000fe8000b981a04 */
[----:B------:R-:W-:Y:S01]  /*11d90*/  @!P1 LDGSTS.E.BYPASS.LTC128B.128 [R68+0xb000], desc[UR4][R10.64+0x80] ;  /* 0x0b0000800a449fae */ /* 0x000fe2000b981a04 */
[----:B------:R-:W-:Y:S02]  /*11da0*/  ISETP.GE.AND P1, PT, R2, R5, PT ;  /* 0x000000050200720c */ /* 0x000fe40003f26270 */
[----:B------:R-:W-:Y:S01]  /*11db0*/  LOP3.LUT R2, R197, 0x8, RZ, 0xc0, !PT ;  /* 0x00000008c5027812 */ /* 0x000fe200078ec0ff */
[----:B------:R-:W-:Y:S01]  /*11dc0*/  @!P0 LDGSTS.E.BYPASS.LTC128B.128 [R68+0x7800], desc[UR4][R14.64] ;  /* 0x078000000e448fae */ /* 0x000fe2000b981a04 */
[----:B-1----:R-:W-:-:S03]  /*11dd0*/  @!P6 LEA R16, P4, R70, R210, 0x1 ;  /* 0x000000d24610e211 */ /* 0x002fc600078808ff */
[----:B------:R1:W-:Y:S01]  /*11de0*/  @!P0 LDGSTS.E.BYPASS.LTC128B.128 [R68+0xb800], desc[UR4][R14.64+0x80] ;  /* 0x0b8000800e448fae */ /* 0x0003e2000b981a04 */
[----:B------:R-:W-:Y:S02]  /*11df0*/  ISETP.GE.AND P0, PT, R0, R5, PT ;  /* 0x000000050000720c */ /* 0x000fe40003f06270 */
[----:B------:R-:W-:Y:S01]  /*11e00*/  @!P6 LEA.HI.X R17, R70, R211, R71, 0x1, P4 ;  /* 0x000000d34611e211 */ /* 0x000fe200020f0c47 */
[----:B------:R-:W0:Y:S01]  /*11e10*/  LDGDEPBAR ;  /* 0x00000000000079af */ /* 0x000e220000000000 */
[----:B------:R-:W-:-:S03]  /*11e20*/  LOP3.LUT R7, R2, 0x1c0, R33, 0xf8, !PT ;  /* 0x000001c002077812 */ /* 0x000fc600078ef821 */
[----:B------:R-:W4:Y:S04]  /*11e30*/  LD.E R32, desc[UR4][R132.64+0x184] ;  /* 0x0001840484207980 */ /* 0x000f28000c101900 */
[----:B------:R-:W4:Y:S01]  /*11e40*/  LD.E R3, desc[UR4][R132.64+0x188] ;  /* 0x0001880484037980 */ /* 0x000f22000c101900 */
[----:B------:R-:W-:Y:S01]  /*11e50*/  ISETP.GE.AND P4, PT, R122, R5, PT ;  /* 0x000000057a00720c */ /* 0x000fe20003f86270 */
[--C-:B---3--:R-:W-:Y:S01]  /*11e60*/  @!P3 IMAD.MOV.U32 R12, RZ, RZ, R210.reuse ;  /* 0x000000ffff0cb224 */ /* 0x108fe200078e00d2 */
[----:B------:R-:W-:Y:S01]  /*11e70*/  SHF.R.U32.HI R199, RZ, 0x1, R197 ;  /* 0x00000001ffc77819 */ /* 0x000fe200000116c5 */
[----:B------:R-:W-:Y:S01]  /*11e80*/  @!P3 IMAD.MOV.U32 R13, RZ, RZ, R211 ;  /* 0x000000ffff0db224 */ /* 0x000fe200078e00d3 */
[----:B------:R-:W-:Y:S01]  /*11e90*/  LOP3.LUT R62, R33, 0x400, RZ, 0xc0, !PT ;  /* 0x00000400213e7812 */ /* 0x000fe200078ec0ff */
[----:B------:R-:W-:Y:S01]  /*11ea0*/  @!P2 IMAD.MOV.U32 R4, RZ, RZ, R210 ;  /* 0x000000ffff04a224 */ /* 0x000fe200078e00d2 */
[----:B------:R-:W-:Y:S01]  /*11eb0*/  LOP3.LUT R7, R7, R196, RZ, 0x3c, !PT ;  /* 0x000000c407077212 */ /* 0x000fe200078e3cff */
[C---:B------:R-:W-:Y:S01]  /*11ec0*/  @!P3 IMAD.WIDE.U32 R20, R136.reuse, 0x60, R12 ;  /* 0x000000608814b825 */ /* 0x040fe200078e000c */
[----:B------:R-:W-:Y:S01]  /*11ed0*/  LOP3.LUT R0, R199, 0x8, RZ, 0xc0, !PT ;  /* 0x00000008c7007812 */ /* 0x000fe200078ec0ff */
[----:B------:R-:W-:Y:S01]  /*11ee0*/  UMOV UR8, 0x400 ;  /* 0x0000040000087882 */ /* 0x000fe20000000000 */
[----:B------:R-:W-:Y:S01]  /*11ef0*/  BSSY.RECONVERGENT B1, `(.L_x_6248) ;  /* 0x00002d4000017945 */ /* 0x000fe20003800200 */
[----:B------:R-:W-:Y:S01]  /*11f00*/  @!P1 IMAD R8, R137, 0xc0, RZ ;  /* 0x000000c089089824 */ /* 0x000fe200078e02ff */
[----:B--2---:R-:W-:Y:S01]  /*11f10*/  ULEA UR6, UR6, UR8, 0x18 ;  /* 0x0000000806067291 */ /* 0x004fe2000f8ec0ff */
[----:B------:R-:W-:Y:S01]  /*11f20*/  @!P1 IMAD.WIDE.U32 R12, R136, 0xc0, R210 ;  /* 0x000000c0880c9825 */ /* 0x000fe200078e00d2 */
[----:B------:R-:W-:-:S04]  /*11f30*/  DEPBAR.LE SB0, 0x0 ;  /* 0x000080000000791a */ /* 0x000fc80000000000 */
[----:B------:R-:W-:Y:S01]  /*11f40*/  BAR.SYNC.DEFER_BLOCKING 0x0 ;  /* 0x0000000000007b1d */ /* 0x000fe20000010000 */
[C---:B-1----:R-:W-:Y:S02]  /*11f50*/  @!P3 IMAD R14, R137.reuse, 0x60, RZ ;  /* 0x00000060890eb824 */ /* 0x042fe400078e02ff */
[----:B------:R-:W-:Y:S02]  /*11f60*/  @!P0 IMAD R6, R137, 0xe0, RZ ;  /* 0x000000e089068824 */ /* 0x000fe400078e02ff */
[----:B------:R-:W-:Y:S02]  /*11f70*/  @!P1 IMAD.IADD R9, R8, 0x1, R13 ;  /* 0x0000000108099824 */ /* 0x000fe400078e020d */
[----:B------:R-:W-:Y:S02]  /*11f80*/  IMAD.SHL.U32 R200, R197, 0x20, RZ ;  /* 0x00000020c5c87824 */ /* 0x000fe400078e00ff */
[----:B------:R-:W-:Y:S02]  /*11f90*/  @!P1 IMAD.MOV.U32 R8, RZ, RZ, R12 ;  /* 0x000000ffff089224 */ /* 0x000fe400078e000c */
[----:B------:R-:W-:Y:S01]  /*11fa0*/  @!P3 IMAD.IADD R15, R14, 0x1, R21 ;  /* 0x000000010e0fb824 */ /* 0x000fe200078e0215 */
[----:B------:R-:W-:Y:S01]  /*11fb0*/  LOP3.LUT R200, R200, 0x7c00, RZ, 0xc0, !PT ;  /* 0x00007c00c8c87812 */ /* 0x000fe200078ec0ff */
[----:B------:R-:W-:-:S02]  /*11fc0*/  IMAD R62, R7, 0x2, R62 ;  /* 0x00000002073e7824 */ /* 0x000fc400078e023e */
[----:B------:R-:W-:Y:S01]  /*11fd0*/  @!P3 IMAD.MOV.U32 R14, RZ, RZ, R20 ;  /* 0x000000ffff0eb224 */ /* 0x000fe200078e0014 */
[----:B------:R-:W-:Y:S01]  /*11fe0*/  LOP3.LUT R61, R200, 0x200, R33, 0xf8, !PT ;  /* 0x00000200c83d7812 */ /* 0x000fe200078ef821 */
[----:B------:R-:W-:Y:S02]  /*11ff0*/  @!P2 IMAD R10, R137, 0xa0, RZ ;  /* 0x000000a0890aa824 */ /* 0x000fe400078e02ff */
[----:B------:R-:W-:Y:S02]  /*12000*/  IMAD.MOV.U32 R198, RZ, RZ, 0x20 ;  /* 0x00000020ffc67424 */ /* 0x000fe400078e00ff */
[----:B------:R-:W-:Y:S02]  /*12010*/  VIADD R45, R62, UR6 ;  /* 0x000000063e2d7c36 */ /* 0x000fe40008000000 */
[----:B------:R-:W-:Y:S01]  /*12020*/  IMAD.MOV.U32 R44, RZ, RZ, 0x40 ;  /* 0x00000040ff2c7424 */ /* 0x000fe200078e00ff */
[----:B------:R-:W-:Y:S01]  /*12030*/  @!PT LDS RZ, [RZ] ;  /* 0x00000000fffff984 */ /* 0x000fe20000000800 */
[----:B------:R-:W-:Y:S01]  /*12040*/  @!PT LDS RZ, [RZ] ;  /* 0x00000000fffff984 */ /* 0x000fe20000000800 */
[----:B------:R-:W-:Y:S01]  /*12050*/  @!PT LDS RZ, [RZ] ;  /* 0x00000000fffff984 */ /* 0x000fe20000000800 */
[----:B------:R-:W-:Y:S01]  /*12060*/  @!P5 LDGSTS.E.BYPASS.LTC128B.128 [R68+0xc000], desc[UR4][R210.64] ;  /* 0x0c000000d244dfae */ /* 0x000fe2000b981a04 */
[----:B------:R-:W-:-:S03]  /*12070*/  IMAD.SHL.U32 R60, R197, 0x2, RZ ;  /* 0x00000002c53c7824 */ /* 0x000fc600078e00ff */
[----:B------:R-:W-:Y:S02]  /*12080*/  @!P5 LDGSTS.E.BYPASS.LTC128B.128 [R68+0x10000], desc[UR4][R210.64+0x80] ;  /* 0x10000080d244dfae */ /* 0x000fe4000b981a04 */
[----:B------:R-:W-:Y:S02]  /*12090*/  LOP3.LUT R60, R60, 0x6, RZ, 0xc0, !PT ;  /* 0x000000063c3c7812 */ /* 0x000fe400078ec0ff */
[----:B------:R-:W-:Y:S04]  /*120a0*/  @P5 STS.128 [R68+0xc000], RZ ;  /* 0x00c000ff44005388 */ /* 0x000fe80000000c00 */
[----:B------:R-:W-:Y:S01]  /*120b0*/  @P5 STS.128 [R68+0x10000], RZ ;  /* 0x010000ff44005388 */ /* 0x000fe20000000c00 */
[----:B------:R-:W-:Y:S01]  /*120c0*/  ISETP.GE.AND P5, PT, R34, R5, PT ;  /* 0x000000052200720c */ /* 0x000fe20003fa6270 */
[----:B------:R-:W-:-:S02]  /*120d0*/  @!P2 IMAD.MOV.U32 R5, RZ, RZ, R211 ;  /* 0x000000ffff05a224 */ /* 0x000fc400078e00d3 */
[----:B------:R-:W-:Y:S01]  /*120e0*/  @P6 STS.128 [R68+0xc800], RZ ;  /* 0x00c800ff44006388 */ /* 0x000fe20000000c00 */
[----:B------:R-:W-:-:S03]  /*120f0*/  @!P2 IMAD.WIDE.U32 R18, R136, 0xa0, R4 ;  /* 0x000000a08812a825 */ /* 0x000fc600078e0004 */
[----:B------:R-:W-:Y:S01]  /*12100*/  @P6 STS.128 [R68+0x10800], RZ ;  /* 0x010800ff44006388 */ /* 0x000fe20000000c00 */
[----:B------:R-:W-:-:S03]  /*12110*/  @!P0 IMAD.WIDE.U32 R4, R136, 0xe0, R210 ;  /* 0x000000e088048825 */ /* 0x000fc600078e00d2 */
[----:B------:R-:W-:Y:S01]  /*12120*/  @!PT LDS RZ, [RZ] ;  /* 0x00000000fffff984 */ /* 0x000fe20000000800 */
[----:B------:R-:W-:Y:S01]  /*12130*/  @!PT LDS RZ, [RZ] ;  /* 0x00000000fffff984 */ /* 0x000fe20000000800 */
[----:B------:R-:W-:Y:S01]  /*12140*/  @!PT LDS RZ, [RZ] ;  /* 0x00000000fffff984 */ /* 0x000fe20000000800 */
[----:B------:R-:W-:Y:S01]  /*12150*/  @!P6 LDGSTS.E.BYPASS.LTC128B.128 [R68+0xc800], desc[UR4][R16.64] ;  /* 0x0c8000001044efae */ /* 0x000fe2000b981a04 */
[----:B------:R-:W-:Y:S01]  /*12160*/  @!P0 IMAD.IADD R7, R6, 0x1, R5 ;  /* 0x0000000106078824 */ /* 0x000fe200078e0205 */
[----:B------:R-:W-:Y:S02]  /*12170*/  LOP3.LUT R5, R0, 0x1c0, R33, 0xf8, !PT ;  /* 0x000001c000057812 */ /* 0x000fe400078ef821 */
[----:B------:R1:W-:Y:S01]  /*12180*/  @!P6 LDGSTS.E.BYPASS.LTC128B.128 [R68+0x10800], desc[UR4][R16.64+0x80] ;  /* 0x108000801044efae */ /* 0x0003e2000b981a04 */
[----:B------:R-:W-:Y:S02]  /*12190*/  @!P2 IMAD.IADD R11, R10, 0x1, R19 ;  /* 0x000000010a0ba824 */ /* 0x000fe400078e0213 */
[----:B------:R-:W-:Y:S01]  /*121a0*/  @!P2 IMAD.MOV.U32 R10, RZ, RZ, R18 ;  /* 0x000000ffff0aa224 */ /* 0x000fe200078e0012 */
[----:B------:R-:W-:Y:S01]  /*121b0*/  @P5 STS.128 [R68+0xd000], RZ ;  /* 0x00d000ff44005388 */ /* 0x000fe20000000c00 */
[----:B------:R-:W-:Y:S01]  /*121c0*/  LOP3.LUT R2, R5, R196, RZ, 0x3c, !PT ;  /* 0x000000c405027212 */ /* 0x000fe200078e3cff */
[----:B------:R-:W-:-:S02]  /*121d0*/  @!P0 IMAD.MOV.U32 R6, RZ, RZ, R4 ;  /* 0x000000ffff068224 */ /* 0x000fc400078e0004 */
[----:B------:R-:W-:Y:S01]  /*121e0*/  @P5 STS.128 [R68+0x11000], RZ ;  /* 0x011000ff44005388 */ /* 0x000fe20000000c00 */
[----:B------:R-:W-:-:S04]  /*121f0*/  LOP3.LUT R61, R61, R2, RZ, 0xfc, !PT ;  /* 0x000000023d3d7212 */ /* 0x000fc800078efcff */
[----:B------:R-:W-:Y:S02]  /*12200*/  LEA R61, R61, UR6, 0x1 ;  /* 0x000000063d3d7c11 */ /* 0x000fe4000f8e08ff */
        /* <DEDUP_REMOVED lines=8> */
[----:B------:R-:W-:Y:S01]  /*12290*/  @!P5 LDGSTS.E.BYPASS.LTC128B.128 [R68+0x11000], desc[UR4][R16.64+0x80] ;  /* 0x110000801044dfae */ /* 0x000fe2000b981a04 */
[----:B------:R-:W-:-:S03]  /*122a0*/  LOP3.LUT P5, RZ, R197, 0x2, RZ, 0xc0, !PT ;  /* 0x00000002c5ff7812 */ /* 0x000fc600078ac0ff */
[----:B------:R-:W-:Y:S01]  /*122b0*/  @P3 STS.128 [R68+0xd800], RZ ;  /* 0x00d800ff44003388 */ /* 0x000fe20000000c00 */
[----:B------:R-:W-:Y:S02]  /*122c0*/  P2R R0, PR, RZ, 0x20 ;  /* 0x00000020ff007803 */ /* 0x000fe40000000000 */
[----:B------:R-:W-:Y:S01]  /*122d0*/  SEL R0, R198, 0xffffffe0, !P5 ;  /* 0xffffffe0c6007807 */ /* 0x000fe20006800000 */
[----:B------:R-:W-:Y:S04]  /*122e0*/  @P3 STS.128 [R68+0x11800], RZ ;  /* 0x011800ff44003388 */ /* 0x000fe80000000c00 */
[----:B------:R-:W-:Y:S01]  /*122f0*/  @!PT LDS RZ, [RZ] ;  /* 0x00000000fffff984 */ /* 0x000fe20000000800 */
[----:B------:R-:W-:Y:S01]  /*12300*/  @!PT LDS RZ, [RZ] ;  /* 0x00000000fffff984 */ /* 0x000fe20000000800 */
[----:B------:R-:W-:Y:S01]  /*12310*/  @!PT LDS RZ, [RZ] ;  /* 0x00000000fffff984 */ /* 0x000fe20000000800 */
[----:B------:R-:W-:Y:S01]  /*12320*/  @!P3 LDGSTS.E.BYPASS.LTC128B.128 [R68+0xd800], desc[UR4][R14.64] ;  /* 0x0d8000000e44bfae */ /* 0x000fe2000b981a04 */
[--C-:B------:R-:W-:Y:S02]  /*12330*/  IMAD.IADD R46, R45, 0x1, R0.reuse ;  /* 0x000000012d2e7824 */ /* 0x100fe400078e0200 */
[----:B------:R-:W-:Y:S01]  /*12340*/  IMAD.IADD R47, R61, 0x1, R0 ;  /* 0x000000013d2f7824 */ /* 0x000fe200078e0200 */
        /* <DEDUP_REMOVED lines=24> */
[----:B------:R-:W-:Y:S02]  /*124d0*/  IMAD.IADD R45, R45, 0x1, R44 ;  /* 0x000000012d2d7824 */ /* 0x000fe400078e022c */
[C---:B------:R-:W-:Y:S01]  /*124e0*/  IMAD.IADD R35, R0.reuse, 0x1, R145 ;  /* 0x0000000100237824 */ /* 0x040fe200078e0291 */
[----:B------:R-:W-:Y:S01]  /*124f0*/  @!P1 LDGSTS.E.BYPASS.LTC128B.128 [R68+0x13000], desc[UR4][R8.64+0x80] ;  /* 0x1300008008449fae */ /* 0x000fe2000b981a04 */
[----:B------:R-:W-:-:S03]  /*12500*/  IMAD.IADD R34, R0, 0x1, R45 ;  /* 0x0000000100227824 */ /* 0x000fc600078e022d */
[----:B------:R-:W-:Y:S04]  /*12510*/  @P0 STS.128 [R68+0xf800], RZ ;  /* 0x00f800ff44000388 */ /* 0x000fe80000000c00 */
[----:B------:R-:W-:Y:S04]  /*12520*/  @P0 STS.128 [R68+0x13800], RZ ;  /* 0x013800ff44000388 */ /* 0x000fe80000000c00 */
[----:B------:R-:W-:Y:S01]  /*12530*/  @!PT LDS RZ, [RZ] ;  /* 0x00000000fffff984 */ /* 0x000fe20000000800 */
[----:B------:R-:W-:Y:S01]  /*12540*/  @!PT LDS RZ, [RZ] ;  /* 0x00000000fffff984 */ /* 0x000fe20000000800 */
[----:B------:R-:W-:Y:S01]  /*12550*/  @!PT LDS RZ, [RZ] ;  /* 0x00000000fffff984 */ /* 0x000fe20000000800 */
[----:B------:R-:W-:Y:S04]  /*12560*/  @!P0 LDGSTS.E.BYPASS.LTC128B.128 [R68+0xf800], desc[UR4][R6.64] ;  /* 0x0f80000006448fae */ /* 0x000fe8000b981a04 */
[----:B------:R2:W-:Y:S04]  /*12570*/  @!P0 LDGSTS.E.BYPASS.LTC128B.128 [R68+0x13800], desc[UR4][R6.64+0x80] ;  /* 0x1380008006448fae */ /* 0x0005e8000b981a04 */
[----:B------:R-:W-:Y:S04]  /*12580*/  LDSM.16.M88.4 R88, [R61] ;  /* 0x000000003d58783b */ /* 0x000fe80000000200 */
[----:B------:R-:W3:Y:S04]  /*12590*/  LDSM.16.M88.4 R40, [R62+UR6+0x4000] ;  /* 0x004000063e28783b */ /* 0x000ee80008000200 */
[----:B------:R-:W3:Y:S04]  /*125a0*/  LDSM.16.M88.4 R28, [R62+UR6+0x4800] ;  /* 0x004800063e1c783b */ /* 0x000ee80008000200 */
[----:B------:R-:W3:Y:S04]  /*125b0*/  LDSM.16.M88.4 R20, [R62+UR6+0x5000] ;  /* 0x005000063e14783b */ /* 0x000ee80008000200 */
[----:B-1----:R-:W1:Y:S04]  /*125c0*/  LDSM.16.M88.4 R12, [R62+UR6+0x5800] ;  /* 0x005800063e0c783b */ /* 0x002e680008000200 */
[----:B------:R-:W1:Y:S04]  /*125d0*/  LDSM.16.M88.4 R112, [R62+UR6+0x6000] ;  /* 0x006000063e70783b */ /* 0x000e680008000200 */
[----:B------:R-:W1:Y:S04]  /*125e0*/  LDSM.16.M88.4 R104, [R62+UR6+0x6800] ;  /* 0x006800063e68783b */ /* 0x000e680008000200 */
[----:B------:R-:W1:Y:S04]  /*125f0*/  LDSM.16.M88.4 R96, [R62+UR6+0x7000] ;  /* 0x007000063e60783b */ /* 0x000e680008000200 */
[----:B--2---:R-:W2:Y:S04]  /*12600*/  LDSM.16.M88.4 R4, [R62+UR6+0x7800] ;  /* 0x007800063e04783b */ /* 0x004ea80008000200 */
[----:B------:R-:W-:Y:S04]  /*12610*/  LDSM.16.M88.4 R52, [R47] ;  /* 0x000000002f34783b */ /* 0x000fe80000000200 */
[----:B------:R-:W2:Y:S04]  /*12620*/  LDSM.16.M88.4 R56, [R46+0x4000] ;  /* 0x004000002e38783b */ /* 0x000ea80000000200 */
[----:B------:R-:W4:Y:S01]  /*12630*/  LDSM.16.M88.4 R8, [R46+0x4800] ;  /* 0x004800002e08783b */ /* 0x000f220000000200 */
[C---:B---3--:R-:W-:Y:S03]  /*12640*/  HMMA.16816.F32 R48, R88.reuse, R40, RZ ;  /* 0x000000285830723c */ /* 0x048fe600000018ff */
[----:B------:R-:W3:Y:S04]  /*12650*/  LDSM.16.M88.4 R84, [R46+0x5000] ;  /* 0x005000002e54783b */ /* 0x000ee80000000200 */
        /* <DEDUP_REMOVED lines=27> */
[----:B------:R-:W-:Y:S04]  /*12810*/  LDSM.16.M88.4 R56, [R145] ;  /* 0x000000009138783b */ /* 0x000fe80000000200 */
[----:B------:R-:W-:Y:S03]  /*12820*/  LDSM.16.M88.4 R144, [R145+0x2000] ;  /* 0x002000009190783b */ /* 0x000fe60000000200 */
[C---:B----4-:R-:W-:Y:S08]  /*12830*/  HMMA.16816.F32 R36, R52.reuse, R8, R36 ;  /* 0x000000083424723c */ /* 0x050ff00000001824 */
[C---:B------:R-:W-:Y:S01]  /*12840*/  HMMA.16816.F32 R28, R52.reuse, R10, R28 ;  /* 0x0000000a341c723c */ /* 0x040fe2000000181c */
[----:B------:R-:W2:Y:S07]  /*12850*/  LDSM.16.M88.4 R8, [R45+0x4000] ;  /* 0x004000002d08783b */ /* 0x000eae0000000200 */
[C---:B---3--:R-:W-:Y:S08]  /*12860*/  HMMA.16816.F32 R24, R52.reuse, R84, R24 ;  /* 0x000000543418723c */ /* 0x048ff00000001818 */
[C---:B-1----:R-:W-:Y:S08]  /*12870*/  HMMA.16816.F32 R116, R52.reuse, R4, R116 ;  /* 0x000000043474723c */ /* 0x042ff00000001874 */
[C---:B------:R-:W-:Y:S01]  /*12880*/  HMMA.16816.F32 R112, R52.reuse, R6, R112 ;  /* 0x000000063470723c */ /* 0x040fe20000001870 */
[----:B------:R-:W1:Y:S07]  /*12890*/  LDSM.16.M88.4 R4, [R45+0x4800] ;  /* 0x004800002d04783b */ /* 0x000e6e0000000200 */
        /* <DEDUP_REMOVED lines=17> */
[----:B------:R-:W2:Y:S07]  /*129b0*/  LDSM.16.M88.4 R8, [R35] ;  /* 0x000000002308783b */ /* 0x000eae0000000200 */
        /* <DEDUP_REMOVED lines=18> */
[C---:B--2---:R-:W-:Y:S08]  /*12ae0*/  HMMA.16816.F32 R48, R8.reuse, R52, R48 ;  /* 0x000000340830723c */ /* 0x044ff00000001830 */
[----:B------:R-:W-:Y:S01]  /*12af0*/  HMMA.16816.F32 R40, R8, R54, R40 ;  /* 0x000000360828723c */ /* 0x000fe20000001828 */
[----:B------:R-:W2:Y:S07]  /*12b00*/  LDSM.16.M88.4 R52, [R34+0x7000] ;  /* 0x007000002234783b */ /* 0x000eae0000000200 */
[C---:B------:R-:W-:Y:S08]  /*12b10*/  HMMA.16816.F32 R24, R56.reuse, R120, R24 ;  /* 0x000000783818723c */ /* 0x040ff00000001818 */
[----:B------:R-:W-:Y:S01]  /*12b20*/  HMMA.16816.F32 R20, R56, R122, R20 ;  /* 0x0000007a3814723c */ /* 0x000fe20000001814 */
[----:B------:R4:W-:Y:S04]  /*12b30*/  LDSM.16.M88.4 R56, [R61+0x2000] ;  /* 0x002000003d38783b */ /* 0x0009e80000000200 */
[----:B------:R-:W-:Y:S03]  /*12b40*/  LDSM.16.M88.4 R120, [R62+UR6+0x8800] ;  /* 0x008800063e78783b */ /* 0x000fe60008000200 */
[C---:B-1----:R-:W-:Y:S08]  /*12b50*/  HMMA.16816.F32 R36, R8.reuse, R4, R36 ;  /* 0x000000040824723c */ /* 0x042ff00000001824 */
[C---:B------:R-:W-:Y:S01]  /*12b60*/  HMMA.16816.F32 R28, R8.reuse, R6, R28 ;  /* 0x00000006081c723c */ /* 0x040fe2000000181c */
[----:B------:R-:W1:Y:S07]  /*12b70*/  LDSM.16.M88.4 R4, [R62+UR6+0x8000] ;  /* 0x008000063e04783b */ /* 0x000e6e0008000200 */
[----:B---3--:R-:W-:Y:S01]  /*12b80*/  HMMA.16816.F32 R24, R8, R84, R24 ;  /* 0x000000540818723c */ /* 0x008fe20000001818 */
[----:B----4-:R-:W-:-:S07]  /*12b90*/  VIADD R61, R135, 0xffffffff ;  /* 0xffffffff873d7836 */ /* 0x010fce0000000000 */
[C---:B------:R-:W-:Y:S01]  /*12ba0*/  HMMA.16816.F32 R20, R8.reuse, R86, R20 ;  /* 0x000000560814723c */ /* 0x040fe20000001814 */
[----:B------:R-:W-:Y:S07]  /*12bb0*/  LDSM.16.M88.4 R84, [R62+UR6+0x9000] ;  /* 0x009000063e54783b */ /* 0x000fee0008000200 */
[C---:B------:R-:W-:Y:S08]  /*12bc0*/  HMMA.16816.F32 R16, R8.reuse, R80, R16 ;  /* 0x000000500810723c */ /* 0x040ff00000001810 */
        /* <DEDUP_REMOVED lines=11> */
[C---:B------:R-:W-:Y:S08]  /*12c80*/  HMMA.16816.F32 R92, R8.reuse, R64, R92 ;  /* 0x00000040085c723c */ /* 0x040ff0000000185c */
[----:B------:R-:W-:Y:S01]  /*12c90*/  HMMA.16816.F32 R88, R8, R66, R88 ;  /* 0x000000420858723c */ /* 0x000fe20000001858 */
[----:B------:R-:W3:Y:S04]  /*12ca0*/  LDSM.16.M88.4 R8, [R62+UR6+0xb000] ;  /* 0x00b000063e08783b */ /* 0x000ee80008000200 */
[----:B------:R-:W-:Y:S03]  /*12cb0*/  LDSM.16.M88.4 R64, [R47+0x2000] ;  /* 0x002000002f40783b */ /* 0x000fe60000000200 */
[C---:B-1----:R-:W-:Y:S08]  /*12cc0*/  HMMA.16816.F32 R48, R56.reuse, R4, R48 ;  /* 0x000000043830723c */ /* 0x042ff00000001830 */
[C---:B------:R-:W-:Y:S01]  /*12cd0*/  HMMA.16816.F32 R40, R56.reuse, R6, R40 ;  /* 0x000000063828723c */ /* 0x040fe20000001828 */
[----:B------:R-:W1:Y:S07]  /*12ce0*/  LDSM.16.M88.4 R4, [R46+0x8000] ;  /* 0x008000002e04783b */ /* 0x000e6e0000000200 */
[C---:B------:R-:W-:Y:S08]  /*12cf0*/  HMMA.16816.F32 R36, R56.reuse, R120, R36 ;  /* 0x000000783824723c */ /* 0x040ff00000001824 */
[C---:B--2---:R-:W-:Y:S08]  /*12d00*/  HMMA.16816.F32 R108, R56.reuse, R52, R108 ;  /* 0x00000034386c723c */ /* 0x044ff0000000186c */
[C---:B------:R-:W-:Y:S01]  /*12d10*/  HMMA.16816.F32 R104, R56.reuse, R54, R104 ;  /* 0x000000363868723c */ /* 0x040fe20000001868 */
[----:B------:R-:W-:Y:S07]  /*12d20*/  LDSM.16.M88.4 R52, [R46+0x8800] ;  /* 0x008800002e34783b */ /* 0x000fee0000000200 */
[C---:B---3--:R-:W-:Y:S08]  /*12d30*/  HMMA.16816.F32 R100, R56.reuse, R8, R100 ;  /* 0x000000083864723c */ /* 0x048ff00000001864 */
[C---:B------:R-:W-:Y:S01]  /*12d40*/  HMMA.16816.F32 R96, R56.reuse, R10, R96 ;  /* 0x0000000a3860723c */ /* 0x040fe20000001860 */
[----:B------:R-:W2:Y:S07]  /*12d50*/  LDSM.16.M88.4 R8, [R46+0xa000] ;  /* 0x00a000002e08783b */ /* 0x000eae0000000200 */
[C---:B------:R-:W-:Y:S01]  /*12d60*/  HMMA.16816.F32 R28, R56.reuse, R122, R28 ;  /* 0x0000007a381c723c */ /* 0x040fe2000000181c */
[----:B------:R-:W3:Y:S07]  /*12d70*/  LDSM.16.M88.4 R120, [R46+0x9000] ;  /* 0x009000002e78783b */ /* 0x000eee0000000200 */
        /* <DEDUP_REMOVED lines=27> */
[----:B------:R-:W-:Y:S07]  /*12f30*/  LDSM.16.M88.4 R84, [R34+0x8000] ;  /* 0x008000002254783b */ /* 0x000fee0000000200 */
[C---:B-1----:R-:W-:Y:S08]  /*12f40*/  HMMA.16816.F32 R36, R144.reuse, R4, R36 ;  /* 0x000000049024723c */ /* 0x042ff00000001824 */
[C---:B------:R-:W-:Y:S01]  /*12f50*/  HMMA.16816.F32 R28, R144.reuse, R6, R28 ;  /* 0x00000006901c723c */ /* 0x040fe2000000181c */
[----:B------:R1:W4:Y:S07]  /*12f60*/  LDSM.16.M88.4 R4, [R35+0x2000] ;  /* 0x002000002304783b */ /* 0x00032e0000000200 */
[C---:B--2---:R-:W-:Y:S08]  /*12f70*/  HMMA.16816.F32 R16, R144.reuse, R8, R16 ;  /* 0x000000089010723c */ /* 0x044ff00000001810 */
[----:B------:R-:W-:Y:S01]  /*12f80*/  HMMA.16816.F32 R12, R144, R10, R12 ;  /* 0x0000000a900c723c */ /* 0x000fe2000000180c */
[----:B------:R-:W2:Y:S07]  /*12f90*/  LDSM.16.M88.4 R8, [R34+0xb800] ;  /* 0x00b800002208783b */ /* 0x000eae0000000200 */
[----:B------:R-:W-:Y:S01]  /*12fa0*/  HMMA.16816.F32 R92, R64, R72, R92 ;  /* 0x00000048405c723c */ /* 0x000fe2000000185c */
[----:B-1----:R-:W-:-:S07]  /*12fb0*/  LOP3.LUT R35, R199, 0x1f0, RZ, 0xc0, !PT ;  /* 0x000001f0c7237812 */ /* 0x002fce00078ec0ff */
[C---:B------:R-:W-:Y:S08]  /*12fc0*/  HMMA.16816.F32 R108, R64.reuse, R80, R108 ;  /* 0x00000050406c723c */ /* 0x040ff0000000186c */
[C---:B------:R-:W-:Y:S01]  /*12fd0*/  HMMA.16816.F32 R104, R64.reuse, R82, R104 ;  /* 0x000000524068723c */ /* 0x040fe20000001868 */
[----:B------:R-:W1:Y:S07]  /*12fe0*/  LDSM.16.M88.4 R80, [R34+0x8800] ;  /* 0x008800002250783b */ /* 0x000e6e0000000200 */
[C---:B------:R-:W-:Y:S08]  /*12ff0*/  HMMA.16816.F32 R100, R64.reuse, R76, R100 ;  /* 0x0000004c4064723c */ /* 0x040ff00000001864 */
[C---:B------:R-:W-:Y:S01]  /*13000*/  HMMA.16816.F32 R96, R64.reuse, R78, R96 ;  /* 0x0000004e4060723c */ /* 0x040fe20000001860 */
[----:B------:R-:W1:Y:S07]  /*13010*/  LDSM.16.M88.4 R76, [R34+0x9000] ;  /* 0x00900000224c783b */ /* 0x000e6e0000000200 */
[----:B------:R-:W-:Y:S01]  /*13020*/  HMMA.16816.F32 R88, R64, R74, R88 ;  /* 0x0000004a4058723c */ /* 0x000fe20000001858 */
[----:B------:R-:W1:Y:S04]  /*13030*/  LDSM.16.M88.4 R64, [R34+0xa000] ;  /* 0x00a000002240783b */ /* 0x000e680000000200 */
[----:B------:R-:W1:Y:S03]  /*13040*/  LDSM.16.M88.4 R72, [R34+0x9800] ;  /* 0x009800002248783b */ /* 0x000e660000000200 */
[C---:B------:R-:W-:Y:S08]  /*13050*/  HMMA.16816.F32 R48, R144.reuse, R56, R48 ;  /* 0x000000389030723c */ /* 0x040ff00000001830 */
[C---:B------:R-:W-:Y:S01]  /*13060*/  HMMA.16816.F32 R40, R144.reuse, R58, R40 ;  /* 0x0000003a9028723c */ /* 0x040fe20000001828 */
[----:B------:R-:W1:Y:S07]  /*13070*/  LDSM.16.M88.4 R56, [R34+0xa800] ;  /* 0x00a800002238783b */ /* 0x000e6e0000000200 */
[C---:B------:R-:W-:Y:S08]  /*13080*/  HMMA.16816.F32 R24, R144.reuse, R52, R24 ;  /* 0x000000349018723c */ /* 0x040ff00000001818 */
[----:B------:R-:W-:Y:S01]  /*13090*/  HMMA.16816.F32 R20, R144, R54, R20 ;  /* 0x000000369014723c */ /* 0x000fe20000001814 */
[----:B------:R4:W1:Y:S01]  /*130a0*/  LDSM.16.M88.4 R52, [R34+0xb000] ;  /* 0x00b000002234783b */ /* 0x0008620000000200 */
[----:B------:R-:W-:-:S06]  /*130b0*/  DEPBAR.LE SB0, 0x0 ;  /* 0x000080000000791a */ /* 0x000fcc0000000000 */
[C---:B---3--:R-:W-:Y:S08]  /*130c0*/  HMMA.16816.F32 R92, R144.reuse, R120, R92 ;  /* 0x00000078905c723c */ /* 0x048ff0000000185c */
[----:B------:R-:W-:Y:S01]  /*130d0*/  HMMA.16816.F32 R116, R144, R140, R116 ;  /* 0x0000008c9074723c */ /* 0x000fe20000001874 */
[----:B----4-:R-:W-:-:S07]  /*130e0*/  SHF.R.U32.HI R34, RZ, 0x2, R197 ;  /* 0x00000002ff227819 */ /* 0x010fce00000116c5 */
[----:B------:R-:W-:Y:S01]  /*130f0*/  HMMA.16816.F32 R112, R144, R142, R112 ;  /* 0x0000008e9070723c */ /* 0x000fe20000001870 */
[----:B------:R-:W-:Y:S02]  /*13100*/  LOP3.LUT R34, R35, 0x7, R34, 0xf8, !PT ;  /* 0x0000000723227812 */ /* 0x000fe400078ef822 */
[----:B------:R-:W-:-:S05]  /*13110*/  IADD3 R35, PT, PT, R69, -R216, -R32 ;  /* 0x800000d845237210 */ /* 0x000fca0007ffe820 */
[----:B------:R-:W-:Y:S01]  /*13120*/  HMMA.16816.F32 R108, R144, R128, R108 ;  /* 0x00000080906c723c */ /* 0x000fe2000000186c */
[----:B------:R-:W-:-:S04]  /*13130*/  IMAD R34, R215, 0x40, R34 ;  /* 0x00000040d7227824 */ /* 0x000fc800078e0222 */
[----:B------:R-:W-:-:S03]  /*13140*/  IMAD.IADD R226, R34, 0x1, R35 ;  /* 0x0000000122e27824 */ /* 0x000fc600078e0223 */
[C---:B------:R-:W-:Y:S08]  /*13150*/  HMMA.16816.F32 R104, R144.reuse, R130, R104 ;  /* 0x000000829068723c */ /* 0x040ff00000001868 */
[C---:B------:R-:W-:Y:S08]  /*13160*/  HMMA.16816.F32 R100, R144.reuse, R124, R100 ;  /* 0x0000007c9064723c */ /* 0x040ff00000001864 */
[C---:B------:R-:W-:Y:S08]  /*13170*/  HMMA.16816.F32 R96, R144.reuse, R126, R96 ;  /* 0x0000007e9060723c */ /* 0x040ff00000001860 */
[----:B------:R-:W-:Y:S08]  /*13180*/  HMMA.16816.F32 R88, R144, R122, R88 ;  /* 0x0000007a9058723c */ /* 0x000ff00000001858 */
[C---:B------:R-:W-:Y:S08]  /*13190*/  HMMA.16816.F32 R48, R4.reuse, R84, R48 ;  /* 0x000000540430723c */ /* 0x040ff00000001830 */
[----:B--2---:R-:W-:Y:S01]  /*131a0*/  HMMA.16816.F32 R92, R4, R8, R92 ;  /* 0x00000008045c723c */ /* 0x004fe2000000185c */
[----:B------:R-:W-:Y:S01]  /*131b0*/  IADD3 R9, PT, PT, R3, R69, -R216 ;  /* 0x0000004503097210 */ /* 0x000fe20007ffe8d8 */
[----:B------:R-:W-:-:S04]  /*131c0*/  IMAD.SHL.U32 R3, R61, 0x80, RZ ;  /* 0x000000803d037824 */ /* 0x000fc800078e00ff */
[----:B------:R-:W-:Y:S01]  /*131d0*/  IMAD.IADD R224, R34, 0x1, R9 ;  /* 0x0000000122e07824 */ /* 0x000fe200078e0209 */
[----:B------:R-:W-:Y:S01]  /*131e0*/  LOP3.LUT R127, R3, R60, RZ, 0xfc, !PT ;  /* 0x0000003c037f7212 */ /* 0x000fe200078efcff */
[C---:B-1----:R-:W-:Y:S03]  /*131f0*/  HMMA.16816.F32 R36, R4.reuse, R80, R36 ;  /* 0x000000500424723c */ /* 0x042fe60000001824 */
[----:B------:R-:W-:Y:S01]  /*13200*/  ISETP.GT.AND P0, PT, R226, R127, PT ;  /* 0x0000007fe200720c */ /* 0x000fe20003f04270 */
[C---:B------:R-:W-:Y:S01]  /*13210*/  VIADD R129, R127.reuse, 0x11 ;  /* 0x000000117f817836 */ /* 0x040fe20000000000 */
[C-C-:B------:R-:W-:Y:S01]  /*13220*/  VIADDMNMX R223, R224.reuse, 0x1, R69.reuse, PT ;  /* 0x00000001e0df7846 */ /* 0x140fe20003800145 */
[C---:B------:R-:W-:Y:S01]  /*13230*/  VIADD R125, R127.reuse, 0x18 ;  /* 0x000000187f7d7836 */ /* 0x040fe20000000000 */
[----:B------:R-:W-:Y:S01]  /*13240*/  VIADDMNMX R224, R224, 0x9, R69, PT ;  /* 0x00000009e0e07846 */ /* 0x000fe20003800145 */
[----:B------:R-:W-:Y:S01]  /*13250*/  HMMA.16816.F32 R20, R4, R78, R20 ;  /* 0x0000004e0414723c */ /* 0x000fe20000001814 */
[----:B------:R-:W-:-:S02]  /*13260*/  VIADD R141, R127, 0x8 ;  /* 0x000000087f8d7836 */ /* 0x000fc40000000000 */
[C---:B------:R-:W-:Y:S01]  /*13270*/  VIADD R139, R127.reuse, 0x9 ;  /* 0x000000097f8b7836 */ /* 0x040fe20000000000 */
[C---:B------:R-:W-:Y:S01]  /*13280*/  ISETP.GT.AND P3, PT, R226.reuse, R125, PT ;  /* 0x0000007de200720c */ /* 0x040fe20003f64270 */
[C---:B------:R-:W-:Y:S01]  /*13290*/  VIADD R71, R127.reuse, 0x41 ;  /* 0x000000417f477836 */ /* 0x040fe20000000000 */
[C---:B------:R-:W-:Y:S01]  /*132a0*/  ISETP.GT.AND P4, PT, R226.reuse, R141, PT ;  /* 0x0000008de200720c */ /* 0x040fe20003f84270 */
[C---:B------:R-:W-:Y:S01]  /*132b0*/  VIADD R143, R127.reuse, 0x1 ;  /* 0x000000017f8f7836 */ /* 0x040fe20000000000 */
[----:B------:R-:W-:Y:S01]  /*132c0*/  HMMA.16816.F32 R28, R4, R82, R28 ;  /* 0x00000052041c723c */ /* 0x000fe2000000181c */
[C---:B------:R-:W-:Y:S01]  /*132d0*/  VIADD R83, R127.reuse, 0x29 ;  /* 0x000000297f537836 */ /* 0x040fe20000000000 */
[C---:B------:R-:W-:Y:S01]  /*132e0*/  ISETP.GT.AND P5, PT, R226.reuse, R139, PT ;  /* 0x0000008be200720c */ /* 0x040fe20003fa4270 */
[C---:B------:R-:W-:Y:S01]  /*132f0*/  VIADD R123, R127.reuse, 0x19 ;  /* 0x000000197f7b7836 */ /* 0x040fe20000000000 */
[----:B------:R-:W-:Y:S01]  /*13300*/  ISETP.GT.AND P1, PT, R226, R143, PT ;  /* 0x0000008fe200720c */ /* 0x000fe20003f24270 */
[----:B------:R-:W-:-:S02]  /*13310*/  VIADD R121, R127, 0x20 ;  /* 0x000000207f797836 */ /* 0x000fc40000000000 */
[C---:B------:R-:W-:Y:S01]  /*13320*/  VIADD R85, R127.reuse, 0x28 ;  /* 0x000000287f557836 */ /* 0x040fe20000000000 */
[C---:B------:R-:W-:Y:S01]  /*13330*/  HMMA.16816.F32 R40, R4.reuse, R86, R40 ;  /* 0x000000560428723c */ /* 0x040fe20000001828 */
[----:B------:R-:W-:Y:S01]  /*13340*/  VIADD R81, R127, 0x30 ;  /* 0x000000307f517836 */ /* 0x000fe20000000000 */
[----:B------:R-:W-:Y:S01]  /*13350*/  FSEL R46, R49, -INF , !P1 ;  /* 0xff800000312e7808 */ /* 0x000fe20004800000 */
[C---:B------:R-:W-:Y:S01]  /*13360*/  VIADD R9, R127.reuse, 0x71 ;  /* 0x000000717f097836 */ /* 0x040fe20000000000 */
[C---:B------:R-:W-:Y:S01]  /*13370*/  ISETP.GT.AND P1, PT, R226.reuse, R85, PT ;  /* 0x00000055e200720c */ /* 0x040fe20003f24270 */
[C---:B------:R-:W-:Y:S02]  /*13380*/  VIADD R131, R127.reuse, 0x10 ;  /* 0x000000107f837836 */ /* 0x040fe40000000000 */
[C---:B------:R-:W-:Y:S01]  /*13390*/  VIADD R79, R127.reuse, 0x31 ;  /* 0x000000317f4f7836 */ /* 0x040fe20000000000 */
[----:B------:R-:W-:Y:S01]  /*133a0*/  HMMA.16816.F32 R116, R4, R64, R116 ;  /* 0x000000400474723c */ /* 0x000fe20000001874 */
[C---:B------:R-:W-:Y:S01]  /*133b0*/  VIADD R35, R127.reuse, 0x69 ;  /* 0x000000697f237836 */ /* 0x040fe20000000000 */
[----:B------:R-:W-:Y:S01]  /*133c0*/  ISETP.GT.AND P6, PT, R226, R131, PT ;  /* 0x00000083e200720c */ /* 0x000fe20003fc4270 */
[----:B------:R-:W-:-:S02]  /*133d0*/  VIADD R65, R127, 0x50 ;  /* 0x000000507f417836 */ /* 0x000fc40000000000 */
[C---:B------:R-:W-:Y:S02]  /*133e0*/  VIADD R87, R127.reuse, 0x21 ;  /* 0x000000217f577836 */ /* 0x040fe40000000000 */
[C---:B------:R-:W-:Y:S01]  /*133f0*/  VIADD R69, R127.reuse, 0x48 ;  /* 0x000000487f457836 */ /* 0x040fe20000000000 */
[C---:B------:R-:W-:Y:S01]  /*13400*/  HMMA.16816.F32 R24, R4.reuse, R76, R24 ;  /* 0x0000004c0418723c */ /* 0x040fe20000001818 */
[----:B------:R-:W-:Y:S02]  /*13410*/  VIADD R45, R127, 0x68 ;  /* 0x000000687f2d7836 */ /* 0x000fe40000000000 */
[----:B------:R-:W-:Y:S01]  /*13420*/  FSEL R41, R41, -INF , !P5 ;  /* 0xff80000029297808 */ /* 0x000fe20006800000 */
[C---:B------:R-:W-:Y:S01]  /*13430*/  VIADD R77, R127.reuse, 0x38 ;  /* 0x000000387f4d7836 */ /* 0x040fe20000000000 */
[----:B------:R-:W-:Y:S01]  /*13440*/  ISETP.GT.AND P5, PT, R226, R121, PT ;  /* 0x00000079e200720c */ /* 0x000fe20003fa4270 */
[C---:B------:R-:W-:Y:S02]  /*13450*/  VIADD R47, R127.reuse, 0x61 ;  /* 0x000000617f2f7836 */ /* 0x040fe40000000000 */
[----:B------:R-:W-:Y:S01]  /*13460*/  HMMA.16816.F32 R16, R4, R72, R16 ;  /* 0x000000480410723c */ /* 0x000fe20000001810 */
[----:B------:R-:W-:-:S07]  /*13470*/  VIADD R73, R127, 0x40 ;  /* 0x000000407f497836 */ /* 0x000fce0000000000 */
[----:B------:R-:W-:Y:S01]  /*13480*/  HMMA.16816.F32 R12, R4, R74, R12 ;  /* 0x0000004a040c723c */ /* 0x000fe2000000180c */
[----:B------:R-:W-:-:S07]  /*13490*/  VIADD R75, R127, 0x39 ;  /* 0x000000397f4b7836 */ /* 0x000fce0000000000 */
[----:B------:R-:W-:Y:S01]  /*134a0*/  HMMA.16816.F32 R112, R4, R66, R112 ;  /* 0x000000420470723c */ /* 0x000fe20000001870 */
[----:B------:R-:W-:-:S07]  /*134b0*/  VIADD R67, R127, 0x49 ;  /* 0x000000497f437836 */ /* 0x000fce0000000000 */
[----:B------:R-:W-:Y:S01]  /*134c0*/  HMMA.16816.F32 R108, R4, R56, R108 ;  /* 0x00000038046c723c */ /* 0x000fe2000000186c */
[----:B------:R-:W-:Y:S02]  /*134d0*/  VIADD R56, R226, 0x8 ;  /* 0x00000008e2387836 */ /* 0x000fe40000000000 */
[----:B------:R-:W-:-:S03]  /*134e0*/  VIADD R57, R127, 0x58 ;  /* 0x000000587f397836 */ /* 0x000fc60000000000 */
[----:B------:R-:W-:Y:S02]  /*134f0*/  VIMNMX R225, PT, PT, RZ, R56, !PT ;  /* 0x00000038ffe17248 */ /* 0x000fe40007fe0100 */
        /* <DEDUP_REMOVED lines=8> */
[C---:B------:R-:W-:Y:S01]  /*13580*/  VIADD R11, R127.reuse, 0x70 ;  /* 0x000000707f0b7836 */ /* 0x040fe20000000000 */
        /* <DEDUP_REMOVED lines=8> */
[----:B------:R-:W-:Y:S02]  /*13610*/  FSEL R21, R21, -INF , !P0 ;  /* 0xff80000015157808 */ /* 0x000fe40004000000 */
[C---:B------:R-:W-:Y:S02]  /*13620*/  ISETP.GT.AND P0, PT, R226.reuse, R71, PT ;  /* 0x00000047e200720c */ /* 0x040fe40003f04270 */
[C---:B------:R-:W-:Y:S02]  /*13630*/  ISETP.GT.AND P3, PT, R226.reuse, R75, PT ;  /* 0x0000004be200720c */ /* 0x040fe40003f64270 */
[----:B------:R-:W-:Y:S02]  /*13640*/  FSEL R117, R117, -INF , !P0 ;  /* 0xff80000075757808 */ /* 0x000fe40004000000 */
[----:B------:R-:W-:-:S02]  /*13650*/  ISETP.GT.AND P4, PT, R226, R123, PT ;  /* 0x0000007be200720c */ /* 0x000fc40003f84270 */
[----:B------:R-:W-:Y:S02]  /*13660*/  ISETP.GT.AND P0, PT, R226, R55, PT ;  /* 0x00000037e200720c */ /* 0x000fe40003f04270 */
[----:B------:R-:W-:Y:S02]  /*13670*/  FSEL R154, R13, -INF , !P3 ;  /* 0xff8000000d9a7808 */ /* 0x000fe40005800000 */
[----:B------:R-:W-:Y:S02]  /*13680*/  FSEL R8, R29, -INF , !P4 ;  /* 0xff8000001d087808 */ /* 0x000fe40006000000 */
[----:B------:R-:W-:Y:S02]  /*13690*/  FSEL R40, R24, -INF , !P5 ;  /* 0xff80000018287808 */ /* 0x000fe40006800000 */
[----:B------:R-:W-:Y:S02]  /*136a0*/  ISETP.GT.AND P3, PT, R226, R59, PT ;  /* 0x0000003be200720c */ /* 0x000fe40003f64270 */
[----:B------:R-:W-:-:S02]  /*136b0*/  FSEL R105, R105, -INF , !P0 ;  /* 0xff80000069697808 */ /* 0x000fc40004000000 */
[----:B------:R-:W-:Y:S02]  /*136c0*/  ISETP.GT.AND P4, PT, R226, R81, PT ;  /* 0x00000051e200720c */ /* 0x000fe40003f84270 */
[----:B------:R-:W-:Y:S02]  /*136d0*/  FSEL R24, R20, -INF , !P1 ;  /* 0xff80000014187808 */ /* 0x000fe40004800000 */
[C---:B------:R-:W-:Y:S02]  /*136e0*/  ISETP.GT.AND P0, PT, R226.reuse, R9, PT ;  /* 0x00000009e200720c */ /* 0x040fe40003f04270 */
[C---:B------:R-:W-:Y:S02]  /*136f0*/  ISETP.GT.AND P5, PT, R226.reuse, R79, PT ;  /* 0x0000004fe200720c */ /* 0x040fe40003fa4270 */
[----:B------:R-:W-:Y:S02]  /*13700*/  ISETP.GT.AND P1, PT, R226, R73, PT ;  /* 0x00000049e200720c */ /* 0x000fe40003f24270 */
[----:B------:R-:W-:-:S02]  /*13710*/  FSEL R109, R109, -INF , !P3 ;  /* 0xff8000006d6d7808 */ /* 0x000fc40005800000 */
[----:B------:R-:W-:Y:S02]  /*13720*/  FSEL R240, R16, -INF , !P4 ;  /* 0xff80000010f07808 */ /* 0x000fe40006000000 */
[----:B------:R-:W-:Y:S02]  /*13730*/  ISETP.GT.AND P3, PT, R226, R35, PT ;  /* 0x00000023e200720c */ /* 0x000fe40003f64270 */
[----:B------:R-:W-:Y:S02]  /*13740*/  FSEL R93, R93, -INF , !P0 ;  /* 0xff8000005d5d7808 */ /* 0x000fe40004000000 */
[----:B------:R-:W-:Y:S02]  /*13750*/  FSEL R4, R36, -INF , !P6 ;  /* 0xff80000024047808 */ /* 0x000fe40007000000 */
[----:B------:R-:W-:Y:S02]  /*13760*/  FSEL R238, R17, -INF , !P5 ;  /* 0xff80000011ee7808 */ /* 0x000fe40006800000 */
[----:B------:R-:W-:-:S02]  /*13770*/  ISETP.GT.AND P4, PT, R226, R65, PT ;  /* 0x00000041e200720c */ /* 0x000fc40003f84270 */
[----:B------:R-:W-:Y:S02]  /*13780*/  FSEL R116, R116, -INF , !P1 ;  /* 0xff80000074747808 */ /* 0x000fe40004800000 */
[----:B------:R-:W-:Y:S02]  /*13790*/  ISETP.GT.AND P0, PT, R56, R143, PT ;  /* 0x0000008f3800720c */ /* 0x000fe40003f04270 */
        /* <DEDUP_REMOVED lines=25> */
[----:B------:R-:W-:Y:S02]  /*13930*/  ISETP.GT.AND P5, PT, R226, R7, PT ;  /* 0x00000007e200720c */ /* 0x000fe40003fa4270 */
[----:B------:R-:W-:Y:S02]  /*13940*/  ISETP.GE.AND P1, PT, R127, R224, PT ;  /* 0x000000e07f00720c */ /* 0x000fe40003f26270 */
[----:B------:R-:W-:-:S02]  /*13950*/  FSEL R42, R42, -INF , !P3 ;  /* 0xff8000002a2a7808 */ /* 0x000fc40005800000 */
[----:B------:R-:W-:Y:S02]  /*13960*/  FSEL R89, R89, -INF , !P4 ;  /* 0xff80000059597808 */ /* 0x000fe40006000000 */
[-C--:B------:R-:W-:Y:S02]  /*13970*/  ISETP.GE.AND P3, PT, R131, R223.reuse, PT ;  /* 0x000000df8300720c */ /* 0x080fe40003f66270 */
[----:B------:R-:W-:Y:S02]  /*13980*/  FSEL R20, R39, -INF , !P0 ;  /* 0xff80000027147808 */ /* 0x000fe40004000000 */
[----:B------:R-:W-:Y:S02]  /*13990*/  FSEL R113, R113, -INF , !P6 ;  /* 0xff80000071717808 */ /* 0x000fe40007000000 */
[----:B------:R-:W-:Y:S02]  /*139a0*/  FSEL R88, R88, -INF , !P5 ;  /* 0xff80000058587808 */ /* 0x000fe40006800000 */
[----:B------:R-:W-:-:S02]  /*139b0*/  ISETP.GE.AND P4, PT, R143, R223, PT ;  /* 0x000000df8f00720c */ /* 0x000fc40003f86270 */
[----:B------:R-:W-:Y:S02]  /*139c0*/  FSEL R17, R17, -INF , !P1 ;  /* 0xff80000011117808 */ /* 0x000fe40004800000 */
[----:B------:R-:W-:Y:S02]  /*139d0*/  ISETP.GT.AND P0, PT, R56, R123, PT ;  /* 0x0000007b3800720c */ /* 0x000fe40003f04270 */
[----:B------:R-:W-:Y:S02]  /*139e0*/  ISETP.GT.AND P6, PT, R226, R53, PT ;  /* 0x00000035e200720c */ /* 0x000fe40003fc4270 */
[----:B------:R-:W-:Y:S02]  /*139f0*/  ISETP.GE.AND P5, PT, R143, R224, PT ;  /* 0x000000e08f00720c */ /* 0x000fe40003fa6270 */
[----:B------:R-:W-:Y:S02]  /*13a00*/  ISETP.GE.AND P1, PT, R141, R223, PT ;  /* 0x000000df8d00720c */ /* 0x000fe40003f26270 */
[----:B------:R-:W-:-:S02]  /*13a10*/  FSEL R16, R4, -INF , !P3 ;  /* 0xff80000004107808 */ /* 0x000fc40005800000 */
[----:B------:R-:W-:Y:S02]  /*13a20*/  FSEL R46, R46, -INF , !P4 ;  /* 0xff8000002e2e7808 */ /* 0x000fe40006000000 */
[----:B------:R-:W-:Y:S02]  /*13a30*/  FSEL R4, R31, -INF , !P0 ;  /* 0xff8000001f047808 */ /* 0x000fe40004000000 */
[----:B------:R-:W-:Y:S02]  /*13a40*/  FSEL R100, R100, -INF , !P6 ;  /* 0xff80000064647808 */ /* 0x000fe40007000000 */
[----:B------:R-:W-:Y:S02]  /*13a50*/  ISETP.GE.AND P4, PT, R141, R224, PT ;  /* 0x000000e08d00720c */ /* 0x000fe40003f86270 */
[----:B------:R-:W-:Y:S02]  /*13a60*/  FSEL R54, R51, -INF , !P5 ;  /* 0xff80000033367808 */ /* 0x000fe40006800000 */
[----:B------:R-:W-:-:S02]  /*13a70*/  FSEL R48, R48, -INF , !P1 ;  /* 0xff80000030307808 */ /* 0x000fc40004800000 */
[C---:B------:R-:W-:Y:S02]  /*13a80*/  ISETP.GT.AND P0, PT, R56.reuse, R87, PT ;  /* 0x000000573800720c */ /* 0x040fe40003f04270 */
[-C--:B------:R-:W-:Y:S02]  /*13a90*/  ISETP.GE.AND P6, PT, R127, R223.reuse, PT ;  /* 0x000000df7f00720c */ /* 0x080fe40003fc6270 */
[----:B------:R-:W-:Y:S02]  /*13aa0*/  ISETP.GE.AND P5, PT, R139, R223, PT ;  /* 0x000000df8b00720c */ /* 0x000fe40003fa6270 */
[----:B------:R-:W-:Y:S02]  /*13ab0*/  ISETP.GT.AND P1, PT, R56, R131, PT ;  /* 0x000000833800720c */ /* 0x000fe40003f24270 */
[----:B------:R-:W-:Y:S02]  /*13ac0*/  FSEL R52, R42, -INF , !P4 ;  /* 0xff8000002a347808 */ /* 0x000fe40006000000 */
[----:B------:R-:W-:-:S02]  /*13ad0*/  FSEL R27, R27, -INF , !P0 ;  /* 0xff8000001b1b7808 */ /* 0x000fc40004000000 */
[----:B------:R-:W-:Y:S02]  /*13ae0*/  FSEL R13, R6, -INF , !P6 ;  /* 0xff800000060d7808 */ /* 0x000fe40007000000 */
[----:B------:R-:W-:Y:S02]  /*13af0*/  FSEL R36, R41, -INF , !P5 ;  /* 0xff80000029247808 */ /* 0x000fe40006800000 */
[-C--:B------:R-:W-:Y:S02]  /*13b00*/  ISETP.GE.AND P4, PT, R131, R224.reuse, PT ;  /* 0x000000e08300720c */ /* 0x080fe40003f86270 */
[----:B------:R-:W-:Y:S02]  /*13b10*/  FSEL R38, R38, -INF , !P1 ;  /* 0xff80000026267808 */ /* 0x000fe40004800000 */
[----:B------:R-:W-:Y:S02]  /*13b20*/  ISETP.GT.AND P0, PT, R56, R83, PT ;  /* 0x000000533800720c */ /* 0x000fe40003f04270 */
[----:B------:R-:W-:-:S02]  /*13b30*/  ISETP.GE.AND P6, PT, R139, R224, PT ;  /* 0x000000e08b00720c */ /* 0x000fc40003fc6270 */
[----:B------:R-:W-:Y:S02]  /*13b40*/  ISETP.GE.AND P5, PT, R129, R223, PT ;  /* 0x000000df8100720c */ /* 0x000fe40003fa6270 */
[----:B------:R-:W-:Y:S02]  /*13b50*/  ISETP.GT.AND P1, PT, R56, R125, PT ;  /* 0x0000007d3800720c */ /* 0x000fe40003f24270 */
[----:B------:R-:W-:Y:S02]  /*13b60*/  FSEL R42, R38, -INF , !P4 ;  /* 0xff800000262a7808 */ /* 0x000fe40006000000 */
[----:B------:R-:W-:Y:S02]  /*13b70*/  FSEL R23, R23, -INF , !P0 ;  /* 0xff80000017177808 */ /* 0x000fe40004000000 */
[----:B------:R-:W-:Y:S02]  /*13b80*/  FSEL R50, R43, -INF , !P6 ;  /* 0xff8000002b327808 */ /* 0x000fe40007000000 */
[----:B------:R-:W-:-:S02]  /*13b90*/  FSEL R12, R37, -INF , !P5 ;  /* 0xff800000250c7808 */ /* 0x000fc40006800000 */
[-C--:B------:R-:W-:Y:S02]  /*13ba0*/  ISETP.GE.AND P4, PT, R125, R224.reuse, PT ;  /* 0x000000e07d00720c */ /* 0x080fe40003f86270 */
[----:B------:R-:W-:Y:S02]  /*13bb0*/  FSEL R6, R30, -INF , !P1 ;  /* 0xff8000001e067808 */ /* 0x000fe40004800000 */
[----:B------:R-:W-:Y:S02]  /*13bc0*/  ISETP.GT.AND P0, PT, R56, R79, PT ;  /* 0x0000004f3800720c */ /* 0x000fe40003f04270 */
[----:B------:R-:W-:Y:S02]  /*13bd0*/  ISETP.GE.AND P6, PT, R129, R224, PT ;  /* 0x000000e08100720c */ /* 0x000fe40003fc6270 */
[-C--:B------:R-:W-:Y:S02]  /*13be0*/  ISETP.GE.AND P3, PT, R125, R223.reuse, PT ;  /* 0x000000df7d00720c */ /* 0x080fe40003f66270 */
[----:B------:R-:W-:-:S02]  /*13bf0*/  ISETP.GE.AND P5, PT, R123, R223, PT ;  /* 0x000000df7b00720c */ /* 0x000fc40003fa6270 */
[----:B------:R-:W-:Y:S02]  /*13c00*/  ISETP.GT.AND P1, PT, R56, R121, PT ;  /* 0x000000793800720c */ /* 0x000fe40003f24270 */
[----:B------:R-:W-:Y:S02]  /*13c10*/  FSEL R6, R6, -INF , !P4 ;  /* 0xff80000006067808 */ /* 0x000fe40006000000 */
        /* <DEDUP_REMOVED lines=16> */
[----:B------:R-:W-:Y:S02]  /*13d20*/  FSEL R22, R22, -INF , !P1 ;  /* 0xff80000016167808 */ /* 0x000fe40004800000 */
[----:B------:R-:W-:Y:S02]  /*13d30*/  ISETP.GT.AND P0, PT, R56, R71, PT ;  /* 0x000000473800720c */ /* 0x000fe40003f04270 */
[-C--:B------:R-:W-:Y:S02]  /*13d40*/  ISETP.GE.AND P6, PT, R87, R224.reuse, PT ;  /* 0x000000e05700720c */ /* 0x080fe40003fc6270 */
[CC--:B------:R-:W-:Y:S02]  /*13d50*/  ISETP.GE.AND P3, PT, R85.reuse, R223.reuse, PT ;  /* 0x000000df5500720c */ /* 0x0c0fe40003f66270 */
[----:B------:R-:W-:Y:S02]  /*13d60*/  ISETP.GE.AND P4, PT, R85, R224, PT ;  /* 0x000000e05500720c */ /* 0x000fe40003f86270 */
        /* <DEDUP_REMOVED lines=104> */
[CC--:B------:R-:W-:Y:S02]  /*143f0*/  ISETP.GE.AND P3, PT, R11.reuse, R223.reuse, PT ;  /* 0x000000df0b00720c */ /* 0x0c0fe40003f66270 */
[----:B------:R-:W-:Y:S02]  /*14400*/  ISETP.GE.AND P4, PT, R11, R224, PT ;  /* 0x000000e00b00720c */ /* 0x000fe40003f86270 */
[----:B------:R-:W-:Y:S02]  /*14410*/  ISETP.GE.AND P5, PT, R9, R223, PT ;  /* 0x000000df0900720c */ /* 0x000fe40003fa6270 */
[----:B------:R-:W-:Y:S02]  /*14420*/  ISETP.GT.AND P1, PT, R56, R7, PT ;  /* 0x000000073800720c */ /* 0x000fe40003f24270 */
[----:B------:R-:W-:-:S02]  /*14430*/  FSEL R156, R99, -INF , !P6 ;  /* 0xff800000639c7808 */ /* 0x000fc40007000000 */
[----:B------:R-:W-:Y:S02]  /*14440*/  FSEL R146, R92, -INF , !P3 ;  /* 0xff8000005c927808 */ /* 0x000fe40005800000 */
[----:B------:R-:W-:Y:S02]  /*14450*/  FSEL R152, R94, -INF , !P4 ;  /* 0xff8000005e987808 */ /* 0x000fe40006000000 */
[----:B------:R-:W-:Y:S02]  /*14460*/  FSEL R144, R93, -INF , !P5 ;  /* 0xff8000005d907808 */ /* 0x000fe40006800000 */
[----:B------:R-:W-:Y:S02]  /*14470*/  FSEL R90, R90, -INF , !P1 ;  /* 0xff8000005a5a7808 */ /* 0x000fe40004800000 */
[----:B------:R-:W-:Y:S02]  /*14480*/  ISETP.GE.AND P6, PT, R9, R224, PT ;  /* 0x000000e00900720c */ /* 0x000fe40003fc6270 */
[----:B------:R-:W-:-:S02]  /*14490*/  ISETP.GE.AND P3, PT, R7, R223, PT ;  /* 0x000000df0700720c */ /* 0x000fc40003f66270 */
[-C--:B------:R-:W-:Y:S02]  /*144a0*/  ISETP.GE.AND P4, PT, R7, R224.reuse, PT ;  /* 0x000000e00700720c */ /* 0x080fe40003f86270 */
[C---:B------:R-:W-:Y:S02]  /*144b0*/  ISETP.GE.AND P5, PT, R5.reuse, R223, PT ;  /* 0x000000df0500720c */ /* 0x040fe40003fa6270 */
[----:B------:R-:W-:Y:S02]  /*144c0*/  ISETP.GE.AND P1, PT, R5, R224, PT ;  /* 0x000000e00500720c */ /* 0x000fe40003f26270 */
[----:B------:R-:W-:Y:S02]  /*144d0*/  FSEL R150, R95, -INF , !P6 ;  /* 0xff8000005f967808 */ /* 0x000fe40007000000 */
[----:B------:R-:W-:Y:S02]  /*144e0*/  FSEL R145, R88, -INF , !P3 ;  /* 0xff80000058917808 */ /* 0x000fe40005800000 */
[----:B------:R-:W-:-:S02]  /*144f0*/  VIMNMX R226, PT, PT, RZ, R226, !PT ;  /* 0x000000e2ffe27248 */ /* 0x000fc40007fe0100 */
        /* <DEDUP_REMOVED lines=17> */
.L_x_6251:
        /* <DEDUP_REMOVED lines=9> */
[----:B------:R-:W-:Y:S01]  /*146a0*/  IMAD.MOV R14, RZ, RZ, -R14 ;  /* 0x000000ffff0e7224 */ /* 0x000fe200078e0a0e */
        /* <DEDUP_REMOVED lines=21> */
[----:B------:R-:W2:Y:S01]  /*14800*/  LD.E.64 R56, desc[UR4][R132.64+0x38] ;  /* 0x0000380484387980 */ /* 0x000ea2000c101b00 */
        /* <DEDUP_REMOVED lines=28> */
.L_x_6252:
[----:B------:R-:W-:Y:S05]  /*149d0*/  BSYNC.RECONVERGENT B0 ;  /* 0x0000000000007941 */ /* 0x000fea0003800200 */
.L_x_6250:
        /* <DEDUP_REMOVED lines=37> */
.L_x_6249:
[----:B------:R-:W-:Y:S05]  /*14c30*/  BSYNC.RECONVERGENT B1 ;  /* 0x0000000000017941 */ /* 0x000fea0003800200 */
.L_x_6248:
[----:B-1----:R-:W2:Y:S01]  /*14c40*/  LD.E R66, desc[UR4][R132.64+0xdc] ;  /* 0x0000dc0484427980 */ /* 0x002ea2000c101900 */
        /* <DEDUP_REMOVED lines=35> */
[----:B------:R-:W-:Y:S01]  /*14e80*/  LEA R55, R2, UR6, 0x1 ;  /* 0x0000000602377c11 */ /* 0x000fe2000f8e08ff */
        /* <DEDUP_REMOVED lines=11> */
[----:B-1----:R-:W-:Y:S02]  /*14f40*/  FMNMX.FTZ R3, R14, R3, !PT ;  /* 0x000000030e037209 */ /* 0x002fe40007810000 */
[----:B---3--:R-:W-:Y:S02]  /*14f50*/  FMNMX.FTZ R134, R5, R134, !PT ;  /* 0x0000008605867209 */ /* 0x008fe40007810000 */
[----:B------:R-:W-:Y:S01]  /*14f60*/  FSETP.NEU.FTZ.AND P0, PT, R3, -INF , PT ;  /* 0xff8000000300780b */ /* 0x000fe20003f1d000 */
[----:B--2---:R-:W-:-:S02]  /*14f70*/  FMUL.FTZ R65, R66, R3 ;  /* 0x0000000342417220 */ /* 0x004fc40000410000 */
        /* <DEDUP_REMOVED lines=13> */
[----:B------:R-:W-:Y:S01]  /*15050*/  FFMA.FTZ R58, R46, R66, -R147 ;  /* 0x000000422e3a7223 */ /* 0x000fe20000010893 */
[----:B------:R-:W-:Y:S01]  /*15060*/  IADD3 R0, PT, PT, R0, R36, RZ ;  /* 0x0000002400007210 */ /* 0x000fe20007ffe0ff */
[----:B------:R-:W1:Y:S01]  /*15070*/  LDSM.16.MT88.4 R108, [R36+0xc000] ;  /* 0x00c00000246c783b */ /* 0x000e620000004200 */
[-CC-:B------:R-:W-:Y:S01]  /*15080*/  FFMA.FTZ R48, R42, R66.reuse, -R65.reuse ;  /* 0x000000422a307223 */ /* 0x180fe20000010841 */
[-C--:B------:R-:W-:Y:S01]  /*15090*/  FFMA.FTZ R42, R4, R66.reuse, -R65 ;  /* 0x00000042042a7223 */ /* 0x080fe20000010841 */
[----:B------:R-:W-:Y:S01]  /*150a0*/  MUFU.EX2 R57, R57 ;  /* 0x0000003900397308 */ /* 0x000fe20000000800 */
[----:B------:R-:W2:Y:S01]  /*150b0*/  LDSM.16.MT88.4 R100, [R0+0xc000] ;  /* 0x00c000000064783b */ /* 0x000ea20000004200 */
[-CC-:B------:R-:W-:Y:S01]  /*150c0*/  FFMA.FTZ R50, R16, R66.reuse, -R147.reuse ;  /* 0x0000004210327223 */ /* 0x180fe20000010893 */
[-CC-:B------:R-:W-:Y:S01]  /*150d0*/  FFMA.FTZ R49, R12, R66.reuse, -R147.reuse ;  /* 0x000000420c317223 */ /* 0x180fe20000010893 */
[-CC-:B------:R-:W-:Y:S01]  /*150e0*/  FFMA.FTZ R46, R10, R66.reuse, -R147.reuse ;  /* 0x000000420a2e7223 */ /* 0x180fe20000010893 */
[----:B------:R-:W3:Y:S01]  /*150f0*/  LDSM.16.MT88.4 R76, [R36+0x10000] ;  /* 0x01000000244c783b */ /* 0x000ee20000004200 */
[-C--:B------:R-:W-:Y:S01]  /*15100*/  FFMA.FTZ R45, R8, R66.reuse, -R147 ;  /* 0x00000042082d7223 */ /* 0x080fe20000010893 */
[-CC-:B------:R-:W-:Y:S01]  /*15110*/  FFMA.FTZ R47, R20, R66.reuse, -R65.reuse ;  /* 0x00000042142f7223 */ /* 0x180fe20000010841 */
[----:B------:R-:W4:Y:S01]  /*15120*/  MUFU.EX2 R56, R56 ;  /* 0x0000003800387308 */ /* 0x000f220000000800 */
[----:B------:R-:W5:Y:S01]  /*15130*/  LDSM.16.MT88.4 R4, [R0+0x10000] ;  /* 0x010000000004783b */ /* 0x000f620000004200 */
[-CC-:B------:R-:W-:Y:S01]  /*15140*/  FFMA.FTZ R39, R38, R66.reuse, -R65.reuse ;  /* 0x0000004226277223 */ /* 0x180fe20000010841 */
[-CC-:B------:R-:W-:Y:S01]  /*15150*/  FFMA.FTZ R38, R30, R66.reuse, -R65.reuse ;  /* 0x000000421e267223 */ /* 0x180fe20000010841 */
[-C--:B------:R-:W-:Y:S01]  /*15160*/  FFMA.FTZ R35, R28, R66.reuse, -R65 ;  /* 0x000000421c237223 */ /* 0x080fe20000010841 */
[----:B------:R-:W5:Y:S01]  /*15170*/  LDSM.16.MT88.4 R16, [R67+0xc800] ;  /* 0x00c800004310783b */ /* 0x000f620000004200 */
[-CC-:B------:R-:W-:Y:S01]  /*15180*/  FFMA.FTZ R41, R40, R66.reuse, -R147.reuse ;  /* 0x0000004228297223 */ /* 0x180fe20000010893 */
[-CC-:B------:R-:W-:Y:S01]  /*15190*/  FFMA.FTZ R40, R26, R66.reuse, -R147.reuse ;  /* 0x000000421a287223 */ /* 0x180fe20000010893 */
[----:B------:R-:W-:Y:S01]  /*151a0*/  MUFU.EX2 R52, R52 ;  /* 0x0000003400347308 */ /* 0x000fe20000000800 */
[----:B------:R-:W5:Y:S01]  /*151b0*/  LDSM.16.MT88.4 R12, [R55+0xc800] ;  /* 0x00c80000370c783b */ /* 0x000f620000004200 */
[-CC-:B------:R-:W-:Y:S01]  /*151c0*/  FFMA.FTZ R37, R24, R66.reuse, -R147.reuse ;  /* 0x0000004218257223 */ /* 0x180fe20000010893 */
[-C--:B------:R-:W-:Y:S01]  /*151d0*/  FFMA.FTZ R34, R34, R66.reuse, -R147 ;  /* 0x0000004222227223 */ /* 0x080fe20000010893 */
[-CC-:B------:R-:W-:Y:S01]  /*151e0*/  FFMA.FTZ R32, R32, R66.reuse, -R65.reuse ;  /* 0x0000004220207223 */ /* 0x180fe20000010841 */
[----:B------:R-:W5:Y:S01]  /*151f0*/  LDSM.16.MT88.4 R8, [R36+0xc800] ;  /* 0x00c800002408783b */ /* 0x000f620000004200 */
[-C--:B------:R-:W-:Y:S01]  /*15200*/  FFMA.FTZ R138, R138, R66.reuse, -R65 ;  /* 0x000000428a8a7223 */ /* 0x080fe20000010841 */
[-CC-:B------:R-:W-:Y:S01]  /*15210*/  FFMA.FTZ R149, R236, R66.reuse, -R147.reuse ;  /* 0x00000042ec957223 */ /* 0x180fe20000010893 */
[----:B------:R-:W1:Y:S01]  /*15220*/  MUFU.EX2 R51, R51 ;  /* 0x0000003300337308 */ /* 0x000e620000000800 */
[----:B----4-:R-:W-:Y:S01]  /*15230*/  F2FP.F16.F32.PACK_AB R69, R56, R57 ;  /* 0x000000393845723e */ /* 0x010fe200000000ff */
[----:B------:R-:W4:Y:S01]  /*15240*/  LDSM.16.MT88.4 R20, [R67+0x10800] ;  /* 0x010800004314783b */ /* 0x000f220000004200 */
[-C--:B------:R-:W-:Y:S01]  /*15250*/  FFMA.FTZ R154, R154, R66.reuse, -R147 ;  /* 0x000000429a9a7223 */ /* 0x080fe20000010893 */
[-CC-:B------:R-:W-:Y:S01]  /*15260*/  FFMA.FTZ R151, R234, R66.reuse, -R65.reuse ;  /* 0x00000042ea977223 */ /* 0x180fe20000010841 */
[-CC-:B------:R-:W-:Y:S01]  /*15270*/  FFMA.FTZ R153, R232, R66.reuse, -R65.reuse ;  /* 0x00000042e8997223 */ /* 0x180fe20000010841 */
[----:B------:R-:W-:Y:S01]  /*15280*/  LDSM.16.MT88.4 R28, [R36+0x10800] ;  /* 0x01080000241c783b */ /* 0x000fe20000004200 */
[-CC-:B------:R-:W-:Y:S01]  /*15290*/  FFMA.FTZ R172, R172, R66.reuse, -R65.reuse ;  /* 0x00000042acac7223 */ /* 0x180fe20000010841 */
[----:B------:R-:W-:Y:S01]  /*152a0*/  MUFU.EX2 R59, R59 ;  /* 0x0000003b003b7308 */ /* 0x000fe20000000800 */
[-C--:B------:R-:W-:Y:S01]  /*152b0*/  FFMA.FTZ R155, R230, R66.reuse, -R65 ;  /* 0x00000042e69b7223 */ /* 0x080fe20000010841 */
[----:B------:R-:W-:Y:S01]  /*152c0*/  LDSM.16.MT88.4 R24, [R67+0xd000] ;  /* 0x00d000004318783b */ /* 0x000fe20000004200 */
[-CC-:B------:R-:W-:Y:S01]  /*152d0*/  FFMA.FTZ R157, R228, R66.reuse, -R147.reuse ;  /* 0x00000042e49d7223 */ /* 0x180fe20000010893 */
[-CC-:B------:R-:W-:Y:S01]  /*152e0*/  FFMA.FTZ R176, R176, R66.reuse, -R147.reuse ;  /* 0x00000042b0b07223 */ /* 0x180fe20000010893 */
[-CC-:B------:R-:W-:Y:S01]  /*152f0*/  FFMA.FTZ R159, R202, R66.reuse, -R147.reuse ;  /* 0x00000042ca9f7223 */ /* 0x180fe20000010893 */
[-C--:B------:R-:W-:Y:S01]  /*15300*/  FFMA.FTZ R182, R182, R66.reuse, -R147 ;  /* 0x00000042b6b67223 */ /* 0x080fe20000010893 */
[----:B------:R-:W-:Y:S01]  /*15310*/  FFMA.FTZ R188, R188, R66, -R65 ;  /* 0x00000042bcbc7223 */ /* 0x000fe20000010841 */
[----:B------:R-:W2:Y:S01]  /*15320*/  MUFU.EX2 R58, R58 ;  /* 0x0000003a003a7308 */ /* 0x000ea20000000800 */
        /* <DEDUP_REMOVED lines=16> */
[----:B--2---:R-:W-:Y:S01]  /*15430*/  F2FP.F16.F32.PACK_AB R68, R58, R59 ;  /* 0x0000003b3a44723e */ /* 0x004fe200000000ff */
[-C--:B------:R-:W-:Y:S01]  /*15440*/  FFMA.FTZ R145, R145, R66.reuse, -R147 ;  /* 0x0000004291917223 */ /* 0x080fe20000010893 */
[----:B------:R-:W-:Y:S01]  /*15450*/  FFMA.FTZ R233, R64, R66, -R65 ;  /* 0x0000004240e97223 */ /* 0x000fe20000010841 */
[----:B------:R-:W-:Y:S01]  /*15460*/  FADD.FTZ R57, R57, R56 ;  /* 0x0000003839397221 */ /* 0x000fe20000010000 */
[----:B------:R-:W-:Y:S01]  /*15470*/  FADD.FTZ R59, R59, R58 ;  /* 0x0000003a3b3b7221 */ /* 0x000fe20000010000 */
[----:B------:R-:W-:-:S02]  /*15480*/  ISETP.GT.AND P0, PT, R61, R206, PT ;  /* 0x000000ce3d00720c */ /* 0x000fc40003f04270 */
        /* <DEDUP_REMOVED lines=26> */
[C---:B---3--:R-:W-:Y:S07]  /*15630*/  HMMA.16816.F32 R80, R68.reuse, R76, RZ ;  /* 0x0000004c4450723c */ /* 0x048fee00000018ff */
[----:B------:R-:W3:Y:S01]  /*15640*/  MUFU.EX2 R40, R40 ;  /* 0x0000002800287308 */ /* 0x000ee20000000800 */
[C---:B------:R-:W-:Y:S07]  /*15650*/  HMMA.16816.F32 R84, R68.reuse, R86, RZ ;  /* 0x000000564454723c */ /* 0x040fee00000018ff */
[----:B------:R-:W-:Y:S01]  /*15660*/  MUFU.EX2 R37, R37 ;  /* 0x0000002500257308 */ /* 0x000fe20000000800 */
[C---:B------:R-:W-:Y:S07]  /*15670*/  HMMA.16816.F32 R100, R68.reuse, R102, RZ ;  /* 0x000000664464723c */ /* 0x040fee00000018ff */
[----:B------:R-:W3:Y:S01]  /*15680*/  MUFU.EX2 R34, R34 ;  /* 0x0000002200227308 */ /* 0x000ee20000000800 */
[C---:B------:R-:W-:Y:S07]  /*15690*/  HMMA.16816.F32 R92, R68.reuse, R94, RZ ;  /* 0x0000005e445c723c */ /* 0x040fee00000018ff */
[----:B------:R-:W3:Y:S01]  /*156a0*/  MUFU.EX2 R32, R32 ;  /* 0x0000002000207308 */ /* 0x000ee20000000800 */
[C---:B------:R-:W-:Y:S07]  /*156b0*/  HMMA.16816.F32 R76, R68.reuse, R78, RZ ;  /* 0x0000004e444c723c */ /* 0x040fee00000018ff */
[----:B------:R-:W-:Y:S01]  /*156c0*/  MUFU.EX2 R138, R138 ;  /* 0x0000008a008a7308 */ /* 0x000fe20000000800 */
[----:B-----5:R-:W-:Y:S01]  /*156d0*/  HMMA.16816.F32 R72, R68, R4, RZ ;  /* 0x000000044448723c */ /* 0x020fe200000018ff */
[----:B-1----:R-:W-:Y:S01]  /*156e0*/  F2FP.F16.F32.PACK_AB R4, R49, R50 ;  /* 0x000000323104723e */ /* 0x002fe200000000ff */
[----:B------:R-:W-:Y:S01]  /*156f0*/  FADD.FTZ R50, R50, R53 ;  /* 0x0000003532327221 */ /* 0x000fe20000010000 */
[----:B------:R-:W-:-:S03]  /*15700*/  F2FP.F16.F32.PACK_AB R5, R47, R48 ;  /* 0x000000302f05723e */ /* 0x000fc600000000ff */
[----:B------:R-:W-:Y:S01]  /*15710*/  FADD.FTZ R49, R49, R50 ;  /* 0x0000003231317221 */ /* 0x000fe20000010000 */
[----:B------:R-:W-:Y:S01]  /*15720*/  MUFU.EX2 R149, R149 ;  /* 0x0000009500957308 */ /* 0x000fe20000000800 */
[----:B------:R-:W-:Y:S01]  /*15730*/  HMMA.16816.F32 R68, R68, R6, RZ ;  /* 0x000000064444723c */ /* 0x000fe200000018ff */
[----:B--2---:R-:W-:Y:S02]  /*15740*/  F2FP.F16.F32.PACK_AB R6, R45, R46 ;  /* 0x0000002e2d06723e */ /* 0x004fe400000000ff */
[----:B------:R-:W-:-:S04]  /*15750*/  F2FP.F16.F32.PACK_AB R7, R42, R43 ;  /* 0x0000002b2a07723e */ /* 0x000fc800000000ff */
[----:B------:R-:W-:Y:S03]  /*15760*/  MUFU.EX2 R154, R154 ;  /* 0x0000009a009a7308 */ /* 0x000fe60000000800 */
[C---:B------:R-:W-:Y:S05]  /*15770*/  HMMA.16816.F32 R120, R4.reuse, R16, R120 ;  /* 0x000000100478723c */ /* 0x040fea0000001878 */
        /* <DEDUP_REMOVED lines=14> */
[C---:B----4-:R-:W-:Y:S05]  /*15860*/  HMMA.16816.F32 R88, R4.reuse, R20, R88 ;  /* 0x000000140458723c */ /* 0x050fea0000001858 */
        /* <DEDUP_REMOVED lines=29> */
[----:B------:R-:W-:Y:S02]  /*15a40*/  F2FP.F16.F32.PACK_AB R6, R34, R37 ;  /* 0x000000252206723e */ /* 0x000fe400000000ff */
[----:B------:R-:W-:-:S05]  /*15a50*/  F2FP.F16.F32.PACK_AB R7, R32, R35 ;  /* 0x000000232007723e */ /* 0x000fca00000000ff */
[----:B------:R-:W-:Y:S02]  /*15a60*/  MUFU.EX2 R163, R163 ;  /* 0x000000a300a37308 */ /* 0x000fe40000000800 */
[C---:B-----5:R-:W-:Y:S06]  /*15a70*/  HMMA.16816.F32 R88, R4.reuse, R8, R88 ;  /* 0x000000080458723c */ /* 0x060fec0000001858 */
        /* <DEDUP_REMOVED lines=119> */
[C---:B------:R-:W-:Y:S08]  /*161f0*/  HMMA.16816.F32 R120, R4.reuse, R24, R120 ;  /* 0x000000180478723c */ /* 0x040ff00000001878 */
[C---:B------:R-:W-:Y:S01]  /*16200*/  HMMA.16816.F32 R116, R4.reuse, R26, R116 ;  /* 0x0000001a0474723c */ /* 0x040fe20000001874 */
[----:B------:R-:W5:Y:S07]  /*16210*/  LDSM.16.MT88.4 R24, [R67+0xf000] ;  /* 0x00f000004318783b */ /* 0x000f6e0000004200 */
        /* <DEDUP_REMOVED lines=16> */
[----:B-----5:R-:W-:Y:S01]  /*16320*/  HMMA.16816.F32 R116, R4, R26, R116 ;  /* 0x0000001a0474723c */ /* 0x020fe20000001874 */
        /* <DEDUP_REMOVED lines=171> */
.L_x_6256:
        /* <DEDUP_REMOVED lines=8> */
.L_x_6257:
[----:B------:R-:W-:Y:S05]  /*16e60*/  BSYNC.RECONVERGENT B0 ;  /* 0x0000000000007941 */ /* 0x000fea0003800200 */
.L_x_6255:
[----:B------:R-:W-:Y:S01]  /*16e70*/  IMAD.SHL.U32 R7, R136, 0x20, RZ ;  /* 0x0000002088077824 */ /* 0x000fe200078e00ff */
[----:B------:R-:W-:Y:S01]  /*16e80*/  LOP3.LUT R0, R222, 0x1c0, RZ, 0xc0, !PT ;  /* 0x000001c0de007812 */ /* 0x000fe200078ec0ff */
[----:B------:R-:W-:Y:S01]  /*16e90*/  IMAD.SHL.U32 R200, R197, 0x20, RZ ;  /* 0x00000020c5c87824 */ /* 0x000fe200078e00ff */
[----:B------:R-:W-:Y:S01]  /*16ea0*/  SHF.L.U64.HI R4, R136, 0x5, R137 ;  /* 0x0000000588047819 */ /* 0x000fe20000010289 */
[----:B------:R-:W-:Y:S01]  /*16eb0*/  IMAD.MOV.U32 R184, RZ, RZ, 0x20 ;  /* 0x00000020ffb87424 */ /* 0x000fe200078e00ff */
[----:B------:R-:W-:Y:S01]  /*16ec0*/  IADD3 R10, P0, PT, R7, R210, RZ ;  /* 0x000000d2070a7210 */ /* 0x000fe20007f1e0ff */
[----:B------:R-:W-:Y:S01]  /*16ed0*/  VIADD R61, R62, UR6 ;  /* 0x000000063e3d7c36 */ /* 0x000fe20008000000 */
[--C-:B------:R-:W-:Y:S01]  /*16ee0*/  SHF.R.U32.HI R199, RZ, 0x1, R197.reuse ;  /* 0x00000001ffc77819 */ /* 0x100fe200000116c5 */
[----:B------:R-:W-:Y:S01]  /*16ef0*/  BSSY.RECONVERGENT B1, `(.L_x_6258) ;  /* 0x000016f000017945 */ /* 0x000fe20003800200 */
[----:B------:R-:W-:Y:S01]  /*16f00*/  LOP3.LUT R9, R0, 0x38, R197, 0xf8, !PT ;  /* 0x0000003800097812 */ /* 0x000fe200078ef8c5 */
[----:B------:R-:W-:Y:S01]  /*16f10*/  IMAD.X R11, R4, 0x1, R211, P0 ;  /* 0x00000001040b7824 */ /* 0x000fe200000e06d3 */
[----:B------:R-:W-:-:S02]  /*16f20*/  LOP3.LUT R0, R199, 0x8, RZ, 0xc0, !PT ;  /* 0x00000008c7007812 */ /* 0x000fc400078ec0ff */
[----:B------:R-:W-:Y:S02]  /*16f30*/  LOP3.LUT R9, R9, R196, RZ, 0x3c, !PT ;  /* 0x000000c409097212 */ /* 0x000fe400078e3cff */
[-C--:B------:R-:W-:Y:S02]  /*16f40*/  IADD3 R8, P0, PT, R10, R7.reuse, RZ ;  /* 0x000000070a087210 */ /* 0x080fe40007f1e0ff */
[----:B------:R-:W-:Y:S02]  /*16f50*/  LOP3.LUT R5, R0, 0x1c0, R33, 0xf8, !PT ;  /* 0x000001c000057812 */ /* 0x000fe400078ef821 */
[----:B------:R-:W-:Y:S01]  /*16f60*/  LOP3.LUT R0, R9, 0x1e00, R222, 0xf8, !PT ;  /* 0x00001e0009007812 */ /* 0x000fe200078ef8de */
[----:B------:R-:W-:Y:S01]  /*16f70*/  IMAD.X R9, R11, 0x1, R4, P0 ;  /* 0x000000010b097824 */ /* 0x000fe200000e0604 */
[----:B------:R-:W-:Y:S02]  /*16f80*/  IADD3 R12, P0, PT, R8, R7, RZ ;  /* 0x00000007080c7210 */ /* 0x000fe40007f1e0ff */
[----:B------:R-:W-:-:S02]  /*16f90*/  LEA R0, R0, UR6, 0x1 ;  /* 0x0000000600007c11 */ /* 0x000fc4000f8e08ff */
[----:B------:R-:W-:Y:S01]  /*16fa0*/  LOP3.LUT R200, R200, 0x7c00, RZ, 0xc0, !PT ;  /* 0x00007c00c8c87812 */ /* 0x000fe200078ec0ff */
[--C-:B------:R-:W-:Y:S01]  /*16fb0*/  IMAD.X R13, R9, 0x1, R4.reuse, P0 ;  /* 0x00000001090d7824 */ /* 0x100fe200000e0604 */
[-C--:B------:R-:W-:Y:S01]  /*16fc0*/  IADD3 R18, P0, PT, R12, R7.reuse, RZ ;  /* 0x000000070c127210 */ /* 0x080fe20007f1e0ff */
[----:B------:R-:W-:Y:S01]  /*16fd0*/  @!PT LDS RZ, [RZ] ;  /* 0x00000000fffff984 */ /* 0x000fe20000000800 */
[----:B------:R-:W-:Y:S01]  /*16fe0*/  @!PT LDS RZ, [RZ] ;  /* 0x00000000fffff984 */ /* 0x000fe20000000800 */
[----:B------:R-:W-:Y:S01]  /*16ff0*/  @!PT LDS RZ, [RZ] ;  /* 0x00000000fffff984 */ /* 0x000fe20000000800 */
[----:B------:R-:W-:Y:S01]  /*17000*/  LDGSTS.E.BYPASS.LTC128B.128 [R0+0xc000], desc[UR4][R210.64] ;  /* 0x0c000000d2007fae */ /* 0x000fe2000b981a04 */
[----:B------:R-:W-:Y:S02]  /*17010*/  LOP3.LUT R33, R200, 0x200, R33, 0xf8, !PT ;  /* 0x00000200c8217812 */ /* 0x000fe400078ef821 */
[----:B------:R-:W-:Y:S01]  /*17020*/  LOP3.LUT P3, RZ, R197, 0x2, RZ, 0xc0, !PT ;  /* 0x00000002c5ff7812 */ /* 0x000fe2000786c0ff */
[----:B------:R-:W-:Y:S01]  /*17030*/  IMAD.X R19, R13, 0x1, R4, P0 ;  /* 0x000000010d137824 */ /* 0x000fe200000e0604 */
[----:B------:R-:W-:Y:S01]  /*17040*/  IADD3 R16, P0, PT, R18, R7, RZ ;  /* 0x0000000712107210 */ /* 0x000fe20007f1e0ff */
[----:B------:R-:W-:Y:S01]  /*17050*/  LDGSTS.E.BYPASS.LTC128B.128 [R0+0x10000], desc[UR4][R210.64+0x80] ;  /* 0x10000080d2007fae */ /* 0x000fe2000b981a04 */
[----:B------:R-:W-:-:S02]  /*17060*/  LOP3.LUT R5, R33, R5, R196, 0xf6, !PT ;  /* 0x0000000521057212 */ /* 0x000fc400078ef6c4 */
[-C--:B------:R-:W-:Y:S01]  /*17070*/  IADD3 R24, P1, PT, R16, R7.reuse, RZ ;  /* 0x0000000710187210 */ /* 0x080fe20007f3e0ff */
[--C-:B------:R-:W-:Y:S01]  /*17080*/  IMAD.X R17, R19, 0x1, R4.reuse, P0 ;  /* 0x0000000113117824 */ /* 0x100fe200000e0604 */
[----:B------:R-:W-:Y:S01]  /*17090*/  LDGSTS.E.BYPASS.LTC128B.128 [R0+0xc800], desc[UR4][R10.64] ;  /* 0x0c8000000a007fae */ /* 0x000fe2000b981a04 */
[----:B------:R-:W-:Y:S02]  /*170a0*/  LEA R185, R5, UR6, 0x1 ;  /* 0x0000000605b97c11 */ /* 0x000fe4000f8e08ff */
[----:B------:R-:W-:Y:S01]  /*170b0*/  IADD3 R26, P0, PT, R24, R7, RZ ;  /* 0x00000007181a7210 */ /* 0x000fe20007f1e0ff */
[----:B------:R-:W-:Y:S01]  /*170c0*/  LDGSTS.E.BYPASS.LTC128B.128 [R0+0x10800], desc[UR4][R10.64+0x80] ;  /* 0x108000800a007fae */ /* 0x000fe2000b981a04 */
[----:B------:R-:W-:Y:S01]  /*170d0*/  IMAD.X R25, R17, 0x1, R4, P1 ;  /* 0x0000000111197824 */ /* 0x000fe200008e0604 */
[----:B------:R-:W-:Y:S01]  /*170e0*/  SEL R184, R184, 0xffffffe0, !P3 ;  /* 0xffffffe0b8b87807 */ /* 0x000fe20005800000 */
[----:B------:R-:W-:Y:S01]  /*170f0*/  IMAD.IADD R236, R185, 0x1, R44 ;  /* 0x00000001b9ec7824 */ /* 0x000fe200078e022c */
[----:B------:R-:W-:Y:S01]  /*17100*/  LDGSTS.E.BYPASS.LTC128B.128 [R0+0xd000], desc[UR4][R8.64] ;  /* 0x0d00000008007fae */ /* 0x000fe2000b981a04 */
[----:B------:R-:W-:-:S02]  /*17110*/  IMAD.X R27, R25, 0x1, R4, P0 ;  /* 0x00000001191b7824 */ /* 0x000fc400000e0604 */
[--C-:B------:R-:W-:Y:S01]  /*17120*/  IMAD.IADD R202, R185, 0x1, R184.reuse ;  /* 0x00000001b9ca7824 */ /* 0x100fe200078e02b8 */
[----:B------:R-:W-:Y:S01]  /*17130*/  LDGSTS.E.BYPASS.LTC128B.128 [R0+0x11000], desc[UR4][R8.64+0x80] ;  /* 0x1100008008007fae */ /* 0x000fe2000b981a04 */
[C---:B------:R-:W-:Y:S02]  /*17140*/  IMAD.IADD R138, R61.reuse, 0x1, R184 ;  /* 0x000000013d8a7824 */ /* 0x040fe400078e02b8 */
[----:B------:R-:W-:Y:S01]  /*17150*/  IMAD.IADD R61, R61, 0x1, R44 ;  /* 0x000000013d3d7824 */ /* 0x000fe200078e022c */
[----:B------:R-:W-:Y:S01]  /*17160*/  LDGSTS.E.BYPASS.LTC128B.128 [R0+0xd800], desc[UR4][R12.64] ;  /* 0x0d8000000c007fae */ /* 0x000fe2000b981a04 */
[C---:B------:R-:W-:Y:S02]  /*17170*/  IMAD.IADD R201, R184.reuse, 0x1, R236 ;  /* 0x00000001b8c97824 */ /* 0x040fe400078e02ec */
[----:B------:R-:W-:Y:S01]  /*17180*/  IMAD.IADD R139, R184, 0x1, R61 ;  /* 0x00000001b88b7824 */ /* 0x000fe200078e023d */
        /* <DEDUP_REMOVED lines=9> */
[----:B------:R-:W-:Y:S04]  /*17220*/  LDSM.16.M88.4 R140, [R185] ;  /* 0x00000000b98c783b */ /* 0x000fe80000000200 */
[----:B------:R-:W2:Y:S04]  /*17230*/  LDSM.16.M88.4 R20, [R62+UR6+0x4000] ;  /* 0x004000063e14783b */ /* 0x000ea80008000200 */
[----:B-1----:R-:W1:Y:S04]  /*17240*/  LDSM.16.M88.4 R12, [R62+UR6+0x4800] ;  /* 0x004800063e0c783b */ /* 0x002e680008000200 */
[----:B------:R-:W3:Y:S04]  /*17250*/  LDSM.16.M88.4 R4, [R62+UR6+0x5000] ;  /* 0x005000063e04783b */ /* 0x000ee80008000200 */
[----:B------:R-:W4:Y:S04]  /*17260*/  LDSM.16.M88.4 R172, [R62+UR6+0x5800] ;  /* 0x005800063eac783b */ /* 0x000f280008000200 */
[----:B------:R-:W5:Y:S04]  /*17270*/  LDSM.16.M88.4 R164, [R62+UR6+0x6000] ;  /* 0x006000063ea4783b */ /* 0x000f680008000200 */
[----:B------:R-:W5:Y:S04]  /*17280*/  LDSM.16.M88.4 R156, [R62+UR6+0x6800] ;  /* 0x006800063e9c783b */ /* 0x000f680008000200 */
[----:B------:R-:W5:Y:S04]  /*17290*/  LDSM.16.M88.4 R148, [R62+UR6+0x7000] ;  /* 0x007000063e94783b */ /* 0x000f680008000200 */
[----:B------:R-:W5:Y:S04]  /*172a0*/  LDSM.16.M88.4 R32, [R62+UR6+0x7800] ;  /* 0x007800063e20783b */ /* 0x000f680008000200 */
[----:B------:R-:W-:Y:S04]  /*172b0*/  LDSM.16.M88.4 R48, [R202] ;  /* 0x00000000ca30783b */ /* 0x000fe80000000200 */
[----:B------:R-:W5:Y:S01]  /*172c0*/  LDSM.16.M88.4 R28, [R138+0x4000] ;  /* 0x004000008a1c783b */ /* 0x000f620000000200 */
[C---:B--2---:R-:W-:Y:S03]  /*172d0*/  HMMA.16816.F32 R24, R140.reuse, R20, RZ ;  /* 0x000000148c18723c */ /* 0x044fe600000018ff */
[----:B------:R-:W2:Y:S04]  /*172e0*/  LDSM.16.M88.4 R40, [R138+0x4800] ;  /* 0x004800008a28783b */ /* 0x000ea80000000200 */
[----:B------:R-:W2:Y:S01]  /*172f0*/  LDSM.16.M88.4 R36, [R138+0x5000] ;  /* 0x005000008a24783b */ /* 0x000ea20000000200 */
        /* <DEDUP_REMOVED lines=9> */
[C---:B----4-:R-:W-:Y:S03]  /*17390*/  HMMA.16816.F32 R176, R140.reuse, R172, RZ ;  /* 0x000000ac8cb0723c */ /* 0x050fe600000018ff */
[----:B------:R-:W-:Y:S04]  /*173a0*/  LDSM.16.M88.4 R192, [R62+UR6+0xb000] ;  /* 0x00b000063ec0783b */ /* 0x000fe80008000200 */
[----:B------:R-:W-:Y:S01]  /*173b0*/  LDSM.16.M88.4 R188, [R62+UR6+0xb800] ;  /* 0x00b800063ebc783b */ /* 0x000fe20008000200 */
[C---:B-----5:R-:W-:Y:S03]  /*173c0*/  HMMA.16816.F32 R168, R140.reuse, R164, RZ ;  /* 0x000000a48ca8723c */ /* 0x060fe600000018ff */
        /* <DEDUP_REMOVED lines=57> */
[C---:B--2---:R-:W-:Y:S08]  /*17760*/  HMMA.16816.F32 R152, R52.reuse, R36, R152 ;  /* 0x000000243498723c */ /* 0x044ff00000001898 */
[C---:B------:R-:W-:Y:S01]  /*17770*/  HMMA.16816.F32 R148, R52.reuse, R38, R148 ;  /* 0x000000263494723c */ /* 0x040fe20000001894 */
[----:B------:R-:W2:Y:S07]  /*17780*/  LDSM.16.M88.4 R36, [R139+0x6000] ;  /* 0x006000008b24783b */ /* 0x000eae0000000200 */
[C---:B------:R-:W-:Y:S08]  /*17790*/  HMMA.16816.F32 R144, R52.reuse, R56, R144 ;  /* 0x000000383490723c */ /* 0x040ff00000001890 */
[----:B------:R-:W-:Y:S01]  /*177a0*/  HMMA.16816.F32 R140, R52, R58, R140 ;  /* 0x0000003a348c723c */ /* 0x000fe2000000188c */
[----:B------:R-:W2:Y:S04]  /*177b0*/  LDSM.16.M88.4 R56, [R139+0x7800] ;  /* 0x007800008b38783b */ /* 0x000ea80000000200 */
[----:B------:R-:W-:Y:S03]  /*177c0*/  LDSM.16.M88.4 R52, [R62+UR6+0x9000] ;  /* 0x009000063e34783b */ /* 0x000fe60008000200 */
[C---:B-1----:R-:W-:Y:S08]  /*177d0*/  HMMA.16816.F32 R24, R40.reuse, R32, R24 ;  /* 0x000000202818723c */ /* 0x042ff00000001818 */
[C---:B------:R-:W-:Y:S01]  /*177e0*/  HMMA.16816.F32 R20, R40.reuse, R34, R20 ;  /* 0x000000222814723c */ /* 0x040fe20000001814 */
[----:B------:R-:W1:Y:S07]  /*177f0*/  LDSM.16.M88.4 R32, [R62+UR6+0x8000] ;  /* 0x008000063e20783b */ /* 0x000e6e0008000200 */
        /* <DEDUP_REMOVED lines=9> */
[C---:B--2---:R-:W-:Y:S08]  /*17890*/  HMMA.16816.F32 R168, R40.reuse, R36, R168 ;  /* 0x0000002428a8723c */ /* 0x044ff000000018a8 */
[C---:B------:R-:W-:Y:S01]  /*178a0*/  HMMA.16816.F32 R164, R40.reuse, R38, R164 ;  /* 0x0000002628a4723c */ /* 0x040fe200000018a4 */
[----:B------:R-:W2:Y:S07]  /*178b0*/  LDSM.16.M88.4 R36, [R62+UR6+0xa800] ;  /* 0x00a800063e24783b */ /* 0x000eae0008000200 */
        /* <DEDUP_REMOVED lines=25> */
[C---:B--2---:R-:W-:Y:S08]  /*17a50*/  HMMA.16816.F32 R160, R184.reuse, R36, R160 ;  /* 0x00000024b8a0723c */ /* 0x044ff000000018a0 */
[----:B------:R-:W-:Y:S01]  /*17a60*/  HMMA.16816.F32 R156, R184, R38, R156 ;  /* 0x00000026b89c723c */ /* 0x000fe2000000189c */
        /* <DEDUP_REMOVED lines=16> */
[----:B------:R4:W3:Y:S07]  /*17b70*/  LDSM.16.M88.4 R180, [R61+0xb800] ;  /* 0x00b800003db4783b */ /* 0x0008ee0000000200 */
[C---:B------:R-:W-:Y:S08]  /*17b80*/  HMMA.16816.F32 R16, R40.reuse, R64, R16 ;  /* 0x000000402810723c */ /* 0x040ff00000001810 */
[C---:B------:R-:W-:Y:S01]  /*17b90*/  HMMA.16816.F32 R12, R40.reuse, R66, R12 ;  /* 0x00000042280c723c */ /* 0x040fe2000000180c */
[----:B------:R-:W-:Y:S07]  /*17ba0*/  LDSM.16.M88.4 R64, [R201+0x2000] ;  /* 0x00200000c940783b */ /* 0x000fee0000000200 */
[----:B------:R-:W-:Y:S01]  /*17bb0*/  HMMA.16816.F32 R168, R40, R56, R168 ;  /* 0x0000003828a8723c */ /* 0x000fe200000018a8 */
[----:B----4-:R-:W-:-:S05]  /*17bc0*/  VIADD R61, R135, 0xfffffffe ;  /* 0xfffffffe873d7836 */ /* 0x010fca0000000000 */
[----:B------:R-:W-:Y:S02]  /*17bd0*/  ISETP.GT.AND P6, PT, R61, R206, PT ;  /* 0x000000ce3d00720c */ /* 0x000fe40003fc4270 */
        /* <DEDUP_REMOVED lines=8> */
[C---:B-----5:R-:W-:Y:S08]  /*17c60*/  HMMA.16816.F32 R144, R40.reuse, R44, R144 ;  /* 0x0000002c2890723c */ /* 0x060ff00000001890 */
[----:B------:R-:W-:Y:S01]  /*17c70*/  HMMA.16816.F32 R140, R40, R46, R140 ;  /* 0x0000002e288c723c */ /* 0x000fe2000000188c */
[----:B------:R-:W5:Y:S04]  /*17c80*/  LDSM.16.M88.4 R44, [R139+0x9800] ;  /* 0x009800008b2c783b */ /* 0x000f680000000200 */
[----:B------:R-:W5:Y:S03]  /*17c90*/  LDSM.16.M88.4 R40, [R139+0xa000] ;  /* 0x00a000008b28783b */ /* 0x000f660000000200 */
        /* <DEDUP_REMOVED lines=20> */
[C---:B----4-:R-:W-:Y:S08]  /*17de0*/  HMMA.16816.F32 R24, R64.reuse, R56, R24 ;  /* 0x000000384018723c */ /* 0x050ff00000001818 */
        /* <DEDUP_REMOVED lines=10> */
[C---:B------:R-:W-:Y:S08]  /*17e90*/  HMMA.16816.F32 R156, R64.reuse, R38, R156 ;  /* 0x00000026409c723c */ /* 0x040ff0000000189c */
[C---:B-1----:R-:W-:Y:S08]  /*17ea0*/  HMMA.16816.F32 R152, R64.reuse, R32, R152 ;  /* 0x000000204098723c */ /* 0x042ff00000001898 */
[C---:B------:R-:W-:Y:S08]  /*17eb0*/  HMMA.16816.F32 R148, R64.reuse, R34, R148 ;  /* 0x000000224094723c */ /* 0x040ff00000001894 */
[C---:B---3--:R-:W-:Y:S08]  /*17ec0*/  HMMA.16816.F32 R144, R64.reuse, R28, R144 ;  /* 0x0000001c4090723c */ /* 0x048ff00000001890 */
[----:B------:R-:W-:Y:S01]  /*17ed0*/  HMMA.16816.F32 R140, R64, R30, R140 ;  /* 0x0000001e408c723c */ /* 0x000fe2000000188c */
[----:B------:R-:W-:Y:S06]  /*17ee0*/  BAR.SYNC.DEFER_BLOCKING 0x0 ;  /* 0x0000000000007b1d */ /* 0x000fec0000010000 */
[----:B------:R-:W-:-:S13]  /*17ef0*/  @!P6 BRA `(.L_x_6259) ;  /* 0x0000000400b8e947 */ /* 0x000fda0003800000 */
[----:B------:R-:W-:Y:S04]  /*17f00*/  BSSY.RECONVERGENT B0, `(.L_x_6260) ;  /* 0x0000048000007945 */ /* 0x000fe80003800200 */
        /* <DEDUP_REMOVED lines=33> */
[----:B------:R-:W-:Y:S01]  /*18120*/  ISETP.GE.AND P0, PT, R28, RZ, PT ;  /* 0x000000ff1c00720c */ /* 0x000fe20003f06270 */
[----:B------:R-:W2:Y:S06]  /*18130*/  LD.E.64 R36, desc[UR4][R132.64+0x20] ;  /* 0x0000200484247980 */ /* 0x000eac000c101b00 */
[----:B------:R-:W-:Y:S01]  /*18140*/  @P3 VIADD R34, R34, 0x1 ;  /* 0x0000000122223836 */ /* 0x000fe20000000000 */
[----:B------:R-:W-:-:S02]  /*18150*/  ISETP.NE.AND P3, PT, R31, RZ, PT ;  /* 0x000000ff1f00720c */ /* 0x000fc40003f65270 */
        /* <DEDUP_REMOVED lines=26> */
.L_x_6261:
        /* <DEDUP_REMOVED lines=8> */
.L_x_6262:
[----:B------:R-:W-:Y:S05]  /*18380*/  BSYNC.RECONVERGENT B0 ;  /* 0x0000000000007941 */ /* 0x000fea0003800200 */
.L_x_6260:
        /* <DEDUP_REMOVED lines=37> */
.L_x_6259:
[----:B------:R-:W-:Y:S05]  /*185e0*/  BSYNC.RECONVERGENT B1 ;  /* 0x0000000000017941 */ /* 0x000fea0003800200 */
.L_x_6258:
[----:B-1----:R-:W2:Y:S01]  /*185f0*/  LD.E R0, desc[UR4][R132.64+0xdc] ;  /* 0x0000dc0484007980 */ /* 0x002ea2000c101900 */
[----:B------:R-:W-:-:S04]  /*18600*/  IMAD R28, R135, 0x80, R60 ;  /* 0x00000080871c7824 */ /* 0x000fc800078e023c */
[C---:B------:R-:W-:Y:S02]  /*18610*/  VIADD R63, R28.reuse, 0xffffff00 ;  /* 0xffffff001c3f7836 */ /* 0x040fe40000000000 */
[C---:B------:R-:W-:Y:S02]  /*18620*/  VIADD R66, R28.reuse, 0xffffff01 ;  /* 0xffffff011c427836 */ /* 0x040fe40000000000 */
[C---:B------:R-:W-:Y:S01]  /*18630*/  VIADD R65, R28.reuse, 0xffffff08 ;  /* 0xffffff081c417836 */ /* 0x040fe20000000000 */
[CC--:B------:R-:W-:Y:S01]  /*18640*/  ISETP.GE.AND P1, PT, R63.reuse, R226.reuse, PT ;  /* 0x000000e23f00720c */ /* 0x0c0fe20003f26270 */
[----:B------:R-:W-:Y:S01]  /*18650*/  VIADD R59, R28, 0xffffff10 ;  /* 0xffffff101c3b7836 */ /* 0x000fe20000000000 */
[----:B------:R-:W-:Y:S02]  /*18660*/  ISETP.GE.AND P0, PT, R66, R226, PT ;  /* 0x000000e24200720c */ /* 0x000fe40003f06270 */
[----:B------:R-:W-:Y:S02]  /*18670*/  ISETP.GE.AND P3, PT, R63, R223, PT ;  /* 0x000000df3f00720c */ /* 0x000fe40003f66270 */
[----:B------:R-:W-:-:S02]  /*18680*/  FSEL R48, R24, -INF , P1 ;  /* 0xff80000018307808 */ /* 0x000fc40000800000 */
[-C--:B------:R-:W-:Y:S02]  /*18690*/  ISETP.GE.AND P4, PT, R65, R226.reuse, PT ;  /* 0x000000e24100720c */ /* 0x080fe40003f86270 */
[----:B------:R-:W-:Y:S01]  /*186a0*/  FSEL R24, R25, -INF , P0 ;  /* 0xff80000019187808 */ /* 0x000fe20000000000 */
[----:B------:R-:W-:Y:S01]  /*186b0*/  VIADD R55, R28, 0xffffff18 ;  /* 0xffffff181c377836 */ /* 0x000fe20000000000 */
[----:B------:R-:W-:Y:S02]  /*186c0*/  FSEL R25, R48, -INF , !P3 ;  /* 0xff80000030197808 */ /* 0x000fe40005800000 */
[-C--:B------:R-:W-:Y:S02]  /*186d0*/  ISETP.GE.AND P1, PT, R65, R223.reuse, PT ;  /* 0x000000df4100720c */ /* 0x080fe40003f26270 */
[----:B------:R-:W-:Y:S02]  /*186e0*/  FSEL R20, R20, -INF , P4 ;  /* 0xff80000014147808 */ /* 0x000fe40002000000 */
[C---:B------:R-:W-:Y:S01]  /*186f0*/  ISETP.GE.AND P3, PT, R59.reuse, R226, PT ;  /* 0x000000e23b00720c */ /* 0x040fe20003f66270 */
[----:B------:R-:W-:Y:S01]  /*18700*/  VIADD R64, R28, 0xffffff09 ;  /* 0xffffff091c407836 */ /* 0x000fe20000000000 */
[----:B------:R-:W-:Y:S01]  /*18710*/  FSEL R20, R20, -INF , !P1 ;  /* 0xff80000014147808 */ /* 0x000fe20004800000 */
[----:B------:R-:W-:Y:S01]  /*18720*/  VIADD R53, R28, 0xffffff20 ;  /* 0xffffff201c357836 */ /* 0x000fe20000000000 */
[----:B------:R-:W-:-:S02]  /*18730*/  ISETP.GE.AND P1, PT, R59, R223, PT ;  /* 0x000000df3b00720c */ /* 0x000fc40003f26270 */
[----:B------:R-:W-:Y:S02]  /*18740*/  FSEL R50, R16, -INF , P3 ;  /* 0xff80000010327808 */ /* 0x000fe40001800000 */
[CC--:B------:R-:W-:Y:S01]  /*18750*/  ISETP.GE.AND P3, PT, R55.reuse, R226.reuse, PT ;  /* 0x000000e23700720c */ /* 0x0c0fe20003f66270 */
[----:B------:R-:W-:Y:S01]  /*18760*/  VIADD R57, R28, 0xffffff11 ;  /* 0xffffff111c397836 */ /* 0x000fe20000000000 */
[----:B------:R-:W-:Y:S02]  /*18770*/  ISETP.GE.AND P0, PT, R64, R226, PT ;  /* 0x000000e24000720c */ /* 0x000fe40003f06270 */
[----:B------:R-:W-:Y:S01]  /*18780*/  FSEL R50, R50, -INF , !P1 ;  /* 0xff80000032327808 */ /* 0x000fe20004800000 */
[----:B------:R-:W-:Y:S01]  /*18790*/  VIADD R51, R28, 0xffffff28 ;  /* 0xffffff281c337836 */ /* 0x000fe20000000000 */
[----:B------:R-:W-:Y:S02]  /*187a0*/  ISETP.GE.AND P1, PT, R55, R223, PT ;  /* 0x000000df3700720c */ /* 0x000fe40003f26270 */
[----:B------:R-:W-:-:S02]  /*187b0*/  FSEL R12, R12, -INF , P3 ;  /* 0xff8000000c0c7808 */ /* 0x000fc40001800000 */
[-C--:B------:R-:W-:Y:S01]  /*187c0*/  ISETP.GE.AND P3, PT, R53, R226.reuse, PT ;  /* 0x000000e23500720c */ /* 0x080fe20003f66270 */
[----:B------:R-:W-:Y:S01]  /*187d0*/  VIADD R54, R28, 0xffffff19 ;  /* 0xffffff191c367836 */ /* 0x000fe20000000000 */
[----:B------:R-:W-:Y:S02]  /*187e0*/  FSEL R21, R21, -INF , P0 ;  /* 0xff80000015157808 */ /* 0x000fe40000000000 */
        /* <DEDUP_REMOVED lines=37> */
[----:B------:R-:W-:Y:S02]  /*18a40*/  ISETP.GE.AND P4, PT, R64, R223, PT ;  /* 0x000000df4000720c */ /* 0x000fe40003f86270 */
[-C--:B------:R-:W-:Y:S01]  /*18a50*/  ISETP.GE.AND P3, PT, R41, R226.reuse, PT ;  /* 0x000000e22900720c */ /* 0x080fe20003f66270 */
[----:B------:R-:W-:Y:S01]  /*18a60*/  VIADD R42, R28, 0xffffff41 ;  /* 0xffffff411c2a7836 */ /* 0x000fe20000000000 */
[----:B------:R-:W-:Y:S02]  /*18a70*/  FSEL R176, R177, -INF , P0 ;  /* 0xff800000b1b07808 */ /* 0x000fe40000000000 */
[----:B------:R-:W-:Y:S02]  /*18a80*/  ISETP.GE.AND P0, PT, R44, R226, PT ;  /* 0x000000e22c00720c */ /* 0x000fe40003f06270 */
[----:B------:R-:W-:Y:S01]  /*18a90*/  FSEL R240, R168, -INF , !P1 ;  /* 0xff800000a8f07808 */ /* 0x000fe20004800000 */
[----:B------:R-:W-:Y:S01]  /*18aa0*/  VIADD R37, R28, 0xffffff58 ;  /* 0xffffff581c257836 */ /* 0x000fe20000000000 */
[----:B------:R-:W-:-:S02]  /*18ab0*/  FSEL R16, R21, -INF , !P4 ;  /* 0xff80000015107808 */ /* 0x000fc40006000000 */
[-C--:B------:R-:W-:Y:S02]  /*18ac0*/  ISETP.GE.AND P1, PT, R41, R223.reuse, PT ;  /* 0x000000df2900720c */ /* 0x080fe40003f26270 */
[----:B------:R-:W-:Y:S02]  /*18ad0*/  FSEL R164, R164, -INF , P3 ;  /* 0xff800000a4a47808 */ /* 0x000fe40001800000 */
[----:B------:R-:W-:Y:S02]  /*18ae0*/  ISETP.GE.AND P4, PT, R57, R223, PT ;  /* 0x000000df3900720c */ /* 0x000fe40003f86270 */
[-C--:B------:R-:W-:Y:S01]  /*18af0*/  ISETP.GE.AND P3, PT, R39, R226.reuse, PT ;  /* 0x000000e22700720c */ /* 0x080fe20003f66270 */
[----:B------:R-:W-:Y:S01]  /*18b00*/  VIADD R40, R28, 0xffffff49 ;  /* 0xffffff491c287836 */ /* 0x000fe20000000000 */
[----:B------:R-:W-:Y:S02]  /*18b10*/  FSEL R173, R173, -INF , P0 ;  /* 0xff800000adad7808 */ /* 0x000fe40000000000 */
[----:B------:R-:W-:-:S02]  /*18b20*/  ISETP.GE.AND P0, PT, R42, R226, PT ;  /* 0x000000e22a00720c */ /* 0x000fc40003f06270 */
[----:B------:R-:W-:Y:S01]  /*18b30*/  FSEL R236, R164, -INF , !P1 ;  /* 0xff800000a4ec7808 */ /* 0x000fe20004800000 */
[----:B------:R-:W-:Y:S01]  /*18b40*/  VIADD R35, R28, 0xffffff60 ;  /* 0xffffff601c237836 */ /* 0x000fe20000000000 */
[----:B------:R-:W-:Y:S02]  /*18b50*/  FSEL R48, R17, -INF , !P4 ;  /* 0xff80000011307808 */ /* 0x000fe40006000000 */
[-C--:B------:R-:W-:Y:S02]  /*18b60*/  ISETP.GE.AND P1, PT, R39, R223.reuse, PT ;  /* 0x000000df2700720c */ /* 0x080fe40003f26270 */
[----:B------:R-:W-:Y:S02]  /*18b70*/  FSEL R160, R160, -INF , P3 ;  /* 0xff800000a0a07808 */ /* 0x000fe40001800000 */
[----:B------:R-:W-:Y:S02]  /*18b80*/  ISETP.GE.AND P4, PT, R54, R223, PT ;  /* 0x000000df3600720c */ /* 0x000fe40003f86270 */
[----:B------:R-:W-:Y:S01]  /*18b90*/  ISETP.GE.AND P3, PT, R37, R226, PT ;  /* 0x000000e22500720c */ /* 0x000fe20003f66270 */
[----:B------:R-:W-:Y:S01]  /*18ba0*/  VIADD R38, R28, 0xffffff51 ;  /* 0xffffff511c267836 */ /* 0x000fe20000000000 */
[----:B------:R-:W-:-:S02]  /*18bb0*/  FSEL R169, R169, -INF , P0 ;  /* 0xff800000a9a97808 */ /* 0x000fc40000000000 */
[----:B------:R-:W-:Y:S02]  /*18bc0*/  ISETP.GE.AND P0, PT, R40, R226, PT ;  /* 0x000000e22800720c */ /* 0x000fe40003f06270 */
[----:B------:R-:W-:Y:S01]  /*18bd0*/  FSEL R190, R160, -INF , !P1 ;  /* 0xff800000a0be7808 */ /* 0x000fe20004800000 */
[----:B------:R-:W-:Y:S01]  /*18be0*/  VIADD R33, R28, 0xffffff68 ;  /* 0xffffff681c217836 */ /* 0x000fe20000000000 */
[----:B------:R-:W-:Y:S02]  /*18bf0*/  FSEL R56, R13, -INF , !P4 ;  /* 0xff8000000d387808 */ /* 0x000fe40006000000 */
[-C--:B------:R-:W-:Y:S02]  /*18c00*/  ISETP.GE.AND P1, PT, R37, R223.reuse, PT ;  /* 0x000000df2500720c */ /* 0x080fe40003f26270 */
[----:B------:R-:W-:Y:S02]  /*18c10*/  FSEL R156, R156, -INF , P3 ;  /* 0xff8000009c9c7808 */ /* 0x000fe40001800000 */
[----:B------:R-:W-:-:S02]  /*18c20*/  ISETP.GE.AND P4, PT, R52, R223, PT ;  /* 0x000000df3400720c */ /* 0x000fc40003f86270 */
[-C--:B------:R-:W-:Y:S01]  /*18c30*/  ISETP.GE.AND P3, PT, R35, R226.reuse, PT ;  /* 0x000000e22300720c */ /* 0x080fe20003f66270 */
[----:B------:R-:W-:Y:S01]  /*18c40*/  VIADD R36, R28, 0xffffff59 ;  /* 0xffffff591c247836 */ /* 0x000fe20000000000 */
[----:B------:R-:W-:Y:S02]  /*18c50*/  FSEL R165, R165, -INF , P0 ;  /* 0xff800000a5a57808 */ /* 0x000fe40000000000 */
[----:B------:R-:W-:Y:S02]  /*18c60*/  ISETP.GE.AND P0, PT, R38, R226, PT ;  /* 0x000000e22600720c */ /* 0x000fe40003f06270 */
[----:B------:R-:W-:Y:S01]  /*18c70*/  FSEL R186, R156, -INF , !P1 ;  /* 0xff8000009cba7808 */ /* 0x000fe20004800000 */
[----:B------:R-:W-:Y:S01]  /*18c80*/  VIADD R31, R28, 0xffffff70 ;  /* 0xffffff701c1f7836 */ /* 0x000fe20000000000 */
[----:B------:R-:W-:Y:S02]  /*18c90*/  FSEL R185, R9, -INF , !P4 ;  /* 0xff80000009b97808 */ /* 0x000fe40006000000 */
[----:B------:R-:W-:-:S02]  /*18ca0*/  ISETP.GE.AND P1, PT, R35, R223, PT ;  /* 0x000000df2300720c */ /* 0x000fc40003f26270 */
[----:B------:R-:W-:Y:S02]  /*18cb0*/  FSEL R152, R152, -INF , P3 ;  /* 0xff80000098987808 */ /* 0x000fe40001800000 */
[----:B------:R-:W-:Y:S02]  /*18cc0*/  ISETP.GE.AND P4, PT, R49, R223, PT ;  /* 0x000000df3100720c */ /* 0x000fe40003f86270 */
[-C--:B------:R-:W-:Y:S01]  /*18cd0*/  ISETP.GE.AND P3, PT, R33, R226.reuse, PT ;  /* 0x000000e22100720c */ /* 0x080fe20003f66270 */
[----:B------:R-:W-:Y:S01]  /*18ce0*/  VIADD R34, R28, 0xffffff61 ;  /* 0xffffff611c227836 */ /* 0x000fe20000000000 */
[----:B------:R-:W-:Y:S02]  /*18cf0*/  FSEL R161, R161, -INF , P0 ;  /* 0xff800000a1a17808 */ /* 0x000fe40000000000 */
[----:B------:R-:W-:Y:S02]  /*18d00*/  ISETP.GE.AND P0, PT, R36, R226, PT ;  /* 0x000000e22400720c */ /* 0x000fe40003f06270 */
[----:B------:R-:W-:-:S02]  /*18d10*/  FSEL R172, R152, -INF , !P1 ;  /* 0xff80000098ac7808 */ /* 0x000fc40004800000 */
[----:B------:R-:W-:Y:S02]  /*18d20*/  FSEL R181, R5, -INF , !P4 ;  /* 0xff80000005b57808 */ /* 0x000fe40006000000 */
[-C--:B------:R-:W-:Y:S02]  /*18d30*/  ISETP.GE.AND P1, PT, R33, R223.reuse, PT ;  /* 0x000000df2100720c */ /* 0x080fe40003f26270 */
[----:B------:R-:W-:Y:S02]  /*18d40*/  FSEL R148, R148, -INF , P3 ;  /* 0xff80000094947808 */ /* 0x000fe40001800000 */
[----:B------:R-:W-:Y:S02]  /*18d50*/  ISETP.GE.AND P4, PT, R46, R223, PT ;  /* 0x000000df2e00720c */ /* 0x000fe40003f86270 */
[-C--:B------:R-:W-:Y:S01]  /*18d60*/  ISETP.GE.AND P3, PT, R31, R226.reuse, PT ;  /* 0x000000e21f00720c */ /* 0x080fe20003f66270 */
[C---:B------:R-:W-:Y:S01]  /*18d70*/  VIADD R32, R28.reuse, 0xffffff69 ;  /* 0xffffff691c207836 */ /* 0x040fe20000000000 */
[----:B------:R-:W-:Y:S01]  /*18d80*/  FSEL R157, R157, -INF , P0 ;  /* 0xff8000009d9d7808 */ /* 0x000fe20000000000 */
[----:B------:R-:W-:Y:S01]  /*18d90*/  VIADD R30, R28, 0xffffff71 ;  /* 0xffffff711c1e7836 */ /* 0x000fe20000000000 */
[----:B------:R-:W-:Y:S01]  /*18da0*/  ISETP.GE.AND P0, PT, R34, R226, PT ;  /* 0x000000e22200720c */ /* 0x000fe20003f06270 */
[----:B------:R-:W-:Y:S01]  /*18db0*/  VIADD R29, R28, 0xffffff78 ;  /* 0xffffff781c1d7836 */ /* 0x000fe20000000000 */
[----:B------:R-:W-:Y:S01]  /*18dc0*/  FSEL R168, R148, -INF , !P1 ;  /* 0xff80000094a87808 */ /* 0x000fe20004800000 */
[----:B------:R-:W-:Y:S01]  /*18dd0*/  VIADD R28, R28, 0xffffff79 ;  /* 0xffffff791c1c7836 */ /* 0x000fe20000000000 */
[----:B------:R-:W-:-:S02]  /*18de0*/  FSEL R176, R176, -INF , !P4 ;  /* 0xff800000b0b07808 */ /* 0x000fc40006000000 */
[-C--:B------:R-:W-:Y:S02]  /*18df0*/  ISETP.GE.AND P1, PT, R31, R223.reuse, PT ;  /* 0x000000df1f00720c */ /* 0x080fe40003f26270 */
[----:B------:R-:W-:Y:S02]  /*18e00*/  FSEL R62, R144, -INF , P3 ;  /* 0xff800000903e7808 */ /* 0x000fe40001800000 */
[----:B------:R-:W-:Y:S02]  /*18e10*/  ISETP.GE.AND P4, PT, R44, R223, PT ;  /* 0x000000df2c00720c */ /* 0x000fe40003f86270 */
[----:B------:R-:W-:Y:S02]  /*18e20*/  FSEL R153, R153, -INF , P0 ;  /* 0xff80000099997808 */ /* 0x000fe40000000000 */
[----:B------:R-:W-:Y:S02]  /*18e30*/  ISETP.GE.AND P0, PT, R32, R226, PT ;  /* 0x000000e22000720c */ /* 0x000fe40003f06270 */
[----:B------:R-:W-:-:S02]  /*18e40*/  FSEL R62, R62, -INF , !P1 ;  /* 0xff8000003e3e7808 */ /* 0x000fc40004800000 */
[----:B------:R-:W-:Y:S02]  /*18e50*/  FSEL R194, R173, -INF , !P4 ;  /* 0xff800000adc27808 */ /* 0x000fe40006000000 */
[-C--:B------:R-:W-:Y:S02]  /*18e60*/  ISETP.GE.AND P1, PT, R28, R226.reuse, PT ;  /* 0x000000e21c00720c */ /* 0x080fe40003f26270 */
[----:B------:R-:W-:Y:S02]  /*18e70*/  ISETP.GE.AND P4, PT, R42, R223, PT ;  /* 0x000000df2a00720c */ /* 0x000fe40003f86270 */
[----:B------:R-:W-:Y:S02]  /*18e80*/  FSEL R149, R149, -INF , P0 ;  /* 0xff80000095957808 */ /* 0x000fe40000000000 */
[-C--:B------:R-:W-:Y:S02]  /*18e90*/  ISETP.GE.AND P0, PT, R30, R226.reuse, PT ;  /* 0x000000e21e00720c */ /* 0x080fe40003f06270 */
[----:B------:R-:W-:-:S02]  /*18ea0*/  ISETP.GE.AND P3, PT, R29, R226, PT ;  /* 0x000000e21d00720c */ /* 0x000fc40003f66270 */
[----:B------:R-:W-:Y:S02]  /*18eb0*/  FSEL R138, R141, -INF , P1 ;  /* 0xff8000008d8a7808 */ /* 0x000fe40000800000 */
[----:B------:R-:W-:Y:S02]  /*18ec0*/  FSEL R234, R169, -INF , !P4 ;  /* 0xff800000a9ea7808 */ /* 0x000fe40006000000 */
[-C--:B------:R-:W-:Y:S02]  /*18ed0*/  ISETP.GE.AND P1, PT, R28, R223.reuse, PT ;  /* 0x000000df1c00720c */ /* 0x080fe40003f26270 */
[-C--:B------:R-:W-:Y:S02]  /*18ee0*/  ISETP.GE.AND P5, PT, R66, R223.reuse, PT ;  /* 0x000000df4200720c */ /* 0x080fe40003fa6270 */
[----:B------:R-:W-:Y:S02]  /*18ef0*/  ISETP.GE.AND P4, PT, R40, R223, PT ;  /* 0x000000df2800720c */ /* 0x000fe40003f86270 */
[----:B------:R-:W-:-:S02]  /*18f00*/  FSEL R139, R145, -INF , P0 ;  /* 0xff800000918b7808 */ /* 0x000fc40000000000 */
[----:B------:R-:W-:Y:S02]  /*18f10*/  ISETP.GE.AND P0, PT, R29, R223, PT ;  /* 0x000000df1d00720c */ /* 0x000fe40003f06270 */
[----:B------:R-:W-:Y:S02]  /*18f20*/  FSEL R140, R140, -INF , P3 ;  /* 0xff8000008c8c7808 */ /* 0x000fe40001800000 */
[----:B------:R-:W-:Y:S02]  /*18f30*/  ISETP.GE.AND P3, PT, R63, R225, PT ;  /* 0x000000e13f00720c */ /* 0x000fe40003f66270 */
[----:B------:R-:W-:Y:S02]  /*18f40*/  FSEL R138, R138, -INF , !P1 ;  /* 0xff8000008a8a7808 */ /* 0x000fe40004800000 */
[----:B------:R-:W-:Y:S02]  /*18f50*/  FSEL R24, R24, -INF , !P5 ;  /* 0xff80000018187808 */ /* 0x000fe40006800000 */
[----:B------:R-:W-:-:S02]  /*18f60*/  FSEL R230, R165, -INF , !P4 ;  /* 0xff800000a5e67808 */ /* 0x000fc40006000000 */
[----:B------:R-:W-:Y:S02]  /*18f70*/  ISETP.GE.AND P1, PT, R65, R225, PT ;  /* 0x000000e14100720c */ /* 0x000fe40003f26270 */
[----:B------:R-:W-:Y:S02]  /*18f80*/  ISETP.GE.AND P4, PT, R38, R223, PT ;  /* 0x000000df2600720c */ /* 0x000fe40003f86270 */
[----:B------:R-:W-:Y:S02]  /*18f90*/  ISETP.GE.AND P5, PT, R63, R224, PT ;  /* 0x000000e03f00720c */ /* 0x000fe40003fa6270 */
[----:B------:R-:W-:Y:S02]  /*18fa0*/  FSEL R63, R140, -INF , !P0 ;  /* 0xff8000008c3f7808 */ /* 0x000fe40004000000 */
[----:B------:R-:W-:Y:S02]  /*18fb0*/  ISETP.GE.AND P0, PT, R66, R225, PT ;  /* 0x000000e14200720c */ /* 0x000fe40003f06270 */
[----:B------:R-:W-:-:S02]  /*18fc0*/  FSEL R12, R26, -INF , P3 ;  /* 0xff8000001a0c7808 */ /* 0x000fc40001800000 */
[----:B------:R-:W-:Y:S02]  /*18fd0*/  ISETP.GE.AND P3, PT, R65, R224, PT ;  /* 0x000000e04100720c */ /* 0x000fe40003f66270 */
[----:B------:R-:W-:Y:S02]  /*18fe0*/  FSEL R8, R22, -INF , P1 ;  /* 0xff80000016087808 */ /* 0x000fe40000800000 */
[----:B------:R-:W-:Y:S02]  /*18ff0*/  FSEL R184, R161, -INF , !P4 ;  /* 0xff800000a1b87808 */ /* 0x000fe40006000000 */
[----:B------:R-:W-:Y:S02]  /*19000*/  ISETP.GE.AND P1, PT, R59, R225, PT ;  /* 0x000000e13b00720c */ /* 0x000fe40003f26270 */
[----:B------:R-:W-:Y:S02]  /*19010*/  ISETP.GE.AND P4, PT, R36, R223, PT ;  /* 0x000000df2400720c */ /* 0x000fe40003f86270 */
[----:B------:R-:W-:-:S02]  /*19020*/  FSEL R27, R27, -INF , P0 ;  /* 0xff8000001b1b7808 */ /* 0x000fc40000000000 */
[-C--:B------:R-:W-:Y:S02]  /*19030*/  ISETP.GE.AND P0, PT, R64, R225.reuse, PT ;  /* 0x000000e14000720c */ /* 0x080fe40003f06270 */
[----:B------:R-:W-:Y:S02]  /*19040*/  FSEL R8, R8, -INF , !P3 ;  /* 0xff80000008087808 */ /* 0x000fe40005800000 */
[----:B------:R-:W-:Y:S02]  /*19050*/  ISETP.GE.AND P3, PT, R59, R224, PT ;  /* 0x000000e03b00720c */ /* 0x000fe40003f66270 */
[----:B------:R-:W-:Y:S02]  /*19060*/  FSEL R18, R18, -INF , P1 ;  /* 0xff80000012127808 */ /* 0x000fe40000800000 */
[----:B------:R-:W-:Y:S02]  /*19070*/  FSEL R180, R157, -INF , !P4 ;  /* 0xff8000009db47808 */ /* 0x000fe40006000000 */
[----:B------:R-:W-:-:S02]  /*19080*/  ISETP.GE.AND P1, PT, R55, R225, PT ;  /* 0x000000e13700720c */ /* 0x000fc40003f26270 */
[----:B------:R-:W-:Y:S02]  /*19090*/  ISETP.GE.AND P4, PT, R34, R223, PT ;  /* 0x000000df2200720c */ /* 0x000fe40003f86270 */
[----:B------:R-:W-:Y:S02]  /*190a0*/  FSEL R4, R23, -INF , P0 ;  /* 0xff80000017047808 */ /* 0x000fe40000000000 */
[----:B------:R-:W-:Y:S02]  /*190b0*/  ISETP.GE.AND P0, PT, R57, R225, PT ;  /* 0x000000e13900720c */ /* 0x000fe40003f06270 */
[----:B------:R-:W-:Y:S02]  /*190c0*/  FSEL R193, R18, -INF , !P3 ;  /* 0xff80000012c17808 */ /* 0x000fe40005800000 */
[----:B------:R-:W-:Y:S02]  /*190d0*/  ISETP.GE.AND P3, PT, R55, R224, PT ;  /* 0x000000e03700720c */ /* 0x000fe40003f66270 */
[----:B------:R-:W-:-:S02]  /*190e0*/  FSEL R14, R14, -INF , P1 ;  /* 0xff8000000e0e7808 */ /* 0x000fc40000800000 */
[----:B------:R-:W-:Y:S02]  /*190f0*/  FSEL R164, R153, -INF , !P4 ;  /* 0xff80000099a47808 */ /* 0x000fe40006000000 */
[----:B------:R-:W-:Y:S02]  /*19100*/  ISETP.GE.AND P1, PT, R53, R225, PT ;  /* 0x000000e13500720c */ /* 0x000fe40003f26270 */
[----:B------:R-:W-:Y:S02]  /*19110*/  ISETP.GE.AND P4, PT, R32, R223, PT ;  /* 0x000000df2000720c */ /* 0x000fe40003f86270 */
[----:B------:R-:W-:Y:S02]  /*19120*/  FSEL R19, R19, -INF , P0 ;  /* 0xff80000013137808 */ /* 0x000fe40000000000 */
[----:B------:R-:W-:Y:S02]  /*19130*/  FMNMX3.FTZ R5, R134, R25, R24, !PT ;  /* 0x0000001986057276 */ /* 0x000fe40007810018 */
[----:B------:R-:W-:-:S02]  /*19140*/  ISETP.GE.AND P0, PT, R54, R225, PT ;  /* 0x000000e13600720c */ /* 0x000fc40003f06270 */
[----:B------:R-:W-:Y:S02]  /*19150*/  FSEL R189, R14, -INF , !P3 ;  /* 0xff8000000ebd7808 */ /* 0x000fe40005800000 */
[----:B------:R-:W-:Y:S02]  /*19160*/  ISETP.GE.AND P3, PT, R53, R224, PT ;  /* 0x000000e03500720c */ /* 0x000fe40003f66270 */
[----:B------:R-:W-:Y:S02]  /*19170*/  FSEL R10, R10, -INF , P1 ;  /* 0xff8000000a0a7808 */ /* 0x000fe40000800000 */
[----:B------:R-:W-:Y:S02]  /*19180*/  FSEL R160, R149, -INF , !P4 ;  /* 0xff80000095a07808 */ /* 0x000fe40006000000 */
[----:B------:R-:W-:Y:S02]  /*19190*/  ISETP.GE.AND P1, PT, R51, R225, PT ;  /* 0x000000e13300720c */ /* 0x000fe40003f26270 */
[----:B------:R-:W-:-:S02]  /*191a0*/  ISETP.GE.AND P4, PT, R30, R223, PT ;  /* 0x000000df1e00720c */ /* 0x000fc40003f86270 */
[----:B------:R-:W-:Y:S02]  /*191b0*/  FSEL R12, R12, -INF , !P5 ;  /* 0xff8000000c0c7808 */ /* 0x000fe40006800000 */
[----:B------:R-:W-:Y:S02]  /*191c0*/  FMNMX3.FTZ R5, R5, R20, R16, !PT ;  /* 0x0000001405057276 */ /* 0x000fe40007810010 */
[----:B------:R-:W-:Y:S02]  /*191d0*/  ISETP.GE.AND P5, PT, R64, R224, PT ;  /* 0x000000e04000720c */ /* 0x000fe40003fa6270 */
[----:B------:R-:W-:Y:S02]  /*191e0*/  FSEL R15, R15, -INF , P0 ;  /* 0xff8000000f0f7808 */ /* 0x000fe40000000000 */
[----:B------:R-:W-:Y:S02]  /*191f0*/  ISETP.GE.AND P0, PT, R52, R225, PT ;  /* 0x000000e13400720c */ /* 0x000fe40003f06270 */
[----:B------:R-:W-:-:S02]  /*19200*/  FSEL R173, R10, -INF , !P3 ;  /* 0xff8000000aad7808 */ /* 0x000fc40005800000 */
[----:B------:R-:W-:Y:S02]  /*19210*/  ISETP.GE.AND P3, PT, R51, R224, PT ;  /* 0x000000e03300720c */ /* 0x000fe40003f66270 */
[----:B------:R-:W-:Y:S02]  /*19220*/  FSEL R6, R6, -INF , P1 ;  /* 0xff80000006067808 */ /* 0x000fe40000800000 */
[----:B------:R-:W-:Y:S02]  /*19230*/  FSEL R139, R139, -INF , !P4 ;  /* 0xff8000008b8b7808 */ /* 0x000fe40006000000 */
[----:B------:R-:W-:Y:S02]  /*19240*/  FMNMX3.FTZ R5, R5, R50, R48, !PT ;  /* 0x0000003205057276 */ /* 0x000fe40007810030 */
[----:B------:R-:W-:Y:S02]  /*19250*/  ISETP.GE.AND P4, PT, R66, R224, PT ;  /* 0x000000e04200720c */ /* 0x000fe40003f86270 */
[----:B------:R-:W-:-:S02]  /*19260*/  FSEL R4, R4, -INF , !P5 ;  /* 0xff80000004047808 */ /* 0x000fc40006800000 */
[----:B------:R-:W-:Y:S02]  /*19270*/  ISETP.GE.AND P5, PT, R54, R224, PT ;  /* 0x000000e03600720c */ /* 0x000fe40003fa6270 */
[----:B------:R-:W-:Y:S02]  /*19280*/  FSEL R11, R11, -INF , P0 ;  /* 0xff8000000b0b7808 */ /* 0x000fe40000000000 */
[----:B------:R-:W-:Y:S02]  /*19290*/  ISETP.GE.AND P0, PT, R49, R225, PT ;  /* 0x000000e13100720c */ /* 0x000fe40003f06270 */
[----:B------:R-:W-:Y:S02]  /*192a0*/  FSEL R161, R6, -INF , !P3 ;  /* 0xff80000006a17808 */ /* 0x000fe40005800000 */
[----:B------:R-:W-:Y:S02]  /*192b0*/  FMNMX3.FTZ R6, R5, R58, R56, !PT ;  /* 0x0000003a05067276 */ /* 0x000fe40007810038 */
[----:B------:R-:W-:-:S02]  /*192c0*/  FSEL R22, R27, -INF , !P4 ;  /* 0xff8000001b167808 */ /* 0x000fc40006000000 */
[----:B------:R-:W-:Y:S02]  /*192d0*/  FSEL R177, R15, -INF , !P5 ;  /* 0xff8000000fb17808 */ /* 0x000fe40006800000 */
[----:B------:R-:W-:Y:S02]  /*192e0*/  ISETP.GE.AND P1, PT, R47, R225, PT ;  /* 0x000000e12f00720c */ /* 0x000fe40003f26270 */
[-C--:B------:R-:W-:Y:S02]  /*192f0*/  ISETP.GE.AND P5, PT, R49, R224.reuse, PT ;  /* 0x000000e03100720c */ /* 0x080fe40003fa6270 */
[----:B------:R-:W-:Y:S02]  /*19300*/  FSEL R7, R7, -INF , P0 ;  /* 0xff80000007077808 */ /* 0x000fe40000000000 */
[----:B------:R-:W-:Y:S02]  /*19310*/  FMNMX3.FTZ R6, R6, R187, R185, !PT ;  /* 0x000000bb06067276 */ /* 0x000fe400078100b9 */
[----:B------:R-:W-:-:S02]  /*19320*/  ISETP.GE.AND P4, PT, R57, R224, PT ;  /* 0x000000e03900720c */ /* 0x000fc40003f86270 */
[----:B------:R-:W-:Y:S02]  /*19330*/  FMNMX3.FTZ R5, R3, R12, R22, !PT ;  /* 0x0000000c03057276 */ /* 0x000fe40007810016 */
[----:B------:R-:W-:Y:S02]  /*19340*/  FSEL R165, R178, -INF , P1 ;  /* 0xff800000b2a57808 */ /* 0x000fe40000800000 */
[----:B------:R-:W-:Y:S02]  /*19350*/  ISETP.GE.AND P0, PT, R46, R225, PT ;  /* 0x000000e12e00720c */ /* 0x000fe40003f06270 */
[----:B------:R-:W-:Y:S02]  /*19360*/  FSEL R178, R7, -INF , !P5 ;  /* 0xff80000007b27808 */ /* 0x000fe40006800000 */
[----:B------:R-:W-:Y:S02]  /*19370*/  FMNMX3.FTZ R7, R6, R183, R181, !PT ;  /* 0x000000b706077276 */ /* 0x000fe400078100b5 */
[----:B------:R-:W-:-:S02]  /*19380*/  FSEL R191, R19, -INF , !P4 ;  /* 0xff80000013bf7808 */ /* 0x000fc40006000000 */
[----:B------:R-:W-:Y:S02]  /*19390*/  ISETP.GE.AND P3, PT, R47, R224, PT ;  /* 0x000000e02f00720c */ /* 0x000fe40003f66270 */
[----:B------:R-:W-:Y:S02]  /*193a0*/  FMNMX3.FTZ R6, R5, R8, R4, !PT ;  /* 0x0000000805067276 */ /* 0x000fe40007810004 */
[-C--:B------:R-:W-:Y:S02]  /*193b0*/  ISETP.GE.AND P1, PT, R45, R225.reuse, PT ;  /* 0x000000e12d00720c */ /* 0x080fe40003f26270 */
[----:B------:R-:W-:Y:S02]  /*193c0*/  FSEL R179, R179, -INF , P0 ;  /* 0xff800000b3b37808 */ /* 0x000fe40000000000 */
[----:B------:R-:W-:Y:S02]  /*193d0*/  ISETP.GE.AND P0, PT, R44, R225, PT ;  /* 0x000000e12c00720c */ /* 0x000fe40003f06270 */
[----:B------:R-:W-:-:S02]  /*193e0*/  ISETP.GE.AND P4, PT, R52, R224, PT ;  /* 0x000000e03400720c */ /* 0x000fc40003f86270 */
[----:B------:R-:W-:Y:S02]  /*193f0*/  FSEL R165, R165, -INF , !P3 ;  /* 0xff800000a5a57808 */ /* 0x000fe40005800000 */
[----:B------:R-:W-:Y:S02]  /*19400*/  FMNMX3.FTZ R6, R6, R193, R191, !PT ;  /* 0x000000c106067276 */ /* 0x000fe400078100bf */
[----:B------:R-:W-:Y:S02]  /*19410*/  ISETP.GE.AND P3, PT, R45, R224, PT ;  /* 0x000000e02d00720c */ /* 0x000fe40003f66270 */
[----:B------:R-:W-:Y:S02]  /*19420*/  FSEL R174, R174, -INF , P1 ;  /* 0xff800000aeae7808 */ /* 0x000fe40000800000 */
[----:B------:R-:W-:Y:S02]  /*19430*/  ISETP.GE.AND P1, PT, R43, R225, PT ;  /* 0x000000e12b00720c */ /* 0x000fe40003f26270 */
[----:B------:R-:W-:-:S02]  /*19440*/  FSEL R175, R175, -INF , P0 ;  /* 0xff800000afaf7808 */ /* 0x000fc40000000000 */
[----:B------:R-:W-:Y:S02]  /*19450*/  FSEL R169, R11, -INF , !P4 ;  /* 0xff8000000ba97808 */ /* 0x000fe40006000000 */
[----:B------:R-:W-:Y:S02]  /*19460*/  ISETP.GE.AND P0, PT, R42, R225, PT ;  /* 0x000000e12a00720c */ /* 0x000fe40003f06270 */
[----:B------:R-:W-:Y:S02]  /*19470*/  FMNMX3.FTZ R6, R6, R189, R177, !PT ;  /* 0x000000bd06067276 */ /* 0x000fe400078100b1 */
[----:B------:R-:W-:Y:S02]  /*19480*/  FSEL R246, R174, -INF , !P3 ;  /* 0xff800000aef67808 */ /* 0x000fe40005800000 */
[----:B------:R-:W-:Y:S02]  /*19490*/  ISETP.GE.AND P3, PT, R43, R224, PT ;  /* 0x000000e02b00720c */ /* 0x000fe40003f66270 */
[----:B------:R-:W-:-:S02]  /*194a0*/  FSEL R170, R170, -INF , P1 ;  /* 0xff800000aaaa7808 */ /* 0x000fc40000800000 */
[-C--:B------:R-:W-:Y:S02]  /*194b0*/  ISETP.GE.AND P4, PT, R46, R224.reuse, PT ;  /* 0x000000e02e00720c */ /* 0x080fe40003f86270 */
[----:B------:R-:W-:Y:S02]  /*194c0*/  FSEL R171, R171, -INF , P0 ;  /* 0xff800000abab7808 */ /* 0x000fe40000000000 */
[----:B------:R-:W-:Y:S02]  /*194d0*/  FMNMX3.FTZ R6, R6, R173, R169, !PT ;  /* 0x000000ad06067276 */ /* 0x000fe400078100a9 */
[----:B------:R-:W-:Y:S02]  /*194e0*/  ISETP.GE.AND P0, PT, R41, R225, PT ;  /* 0x000000e12900720c */ /* 0x000fe40003f06270 */
[----:B------:R-:W-:Y:S02]  /*194f0*/  ISETP.GE.AND P1, PT, R42, R224, PT ;  /* 0x000000e02a00720c */ /* 0x000fe40003f26270 */
[----:B------:R-:W-:-:S02]  /*19500*/  FSEL R244, R170, -INF , !P3 ;  /* 0xff800000aaf47808 */ /* 0x000fc40005800000 */
[----:B------:R-:W-:Y:S02]  /*19510*/  ISETP.GE.AND P3, PT, R40, R225, PT ;  /* 0x000000e12800720c */ /* 0x000fe40003f66270 */
[----:B------:R-:W-:Y:S02]  /*19520*/  ISETP.GE.AND P5, PT, R44, R224, PT ;  /* 0x000000e02c00720c */ /* 0x000fe40003fa6270 */
[----:B------:R-:W-:Y:S02]  /*19530*/  FSEL R250, R179, -INF , !P4 ;  /* 0xff800000b3fa7808 */ /* 0x000fe40006000000 */
[----:B------:R-:W-:Y:S02]  /*19540*/  FMNMX3.FTZ R6, R6, R161, R178, !PT ;  /* 0x000000a106067276 */ /* 0x000fe400078100b2 */
[----:B------:R-:W-:Y:S02]  /*19550*/  FSEL R166, R166, -INF , P0 ;  /* 0xff800000a6a67808 */ /* 0x000fe40000000000 */
[----:B------:R-:W-:-:S02]  /*19560*/  FSEL R242, R171, -INF , !P1 ;  /* 0xff800000abf27808 */ /* 0x000fc40004800000 */
[----:B------:R-:W-:Y:S02]  /*19570*/  ISETP.GE.AND P0, PT, R39, R225, PT ;  /* 0x000000e12700720c */ /* 0x000fe40003f06270 */
[-C--:B------:R-:W-:Y:S02]  /*19580*/  ISETP.GE.AND P4, PT, R41, R224.reuse, PT ;  /* 0x000000e02900720c */ /* 0x080fe40003f86270 */
[----:B------:R-:W-:Y:S02]  /*19590*/  ISETP.GE.AND P1, PT, R40, R224, PT ;  /* 0x000000e02800720c */ /* 0x000fe40003f26270 */
[----:B------:R-:W-:Y:S02]  /*195a0*/  FSEL R167, R167, -INF , P3 ;  /* 0xff800000a7a77808 */ /* 0x000fe40001800000 */
[----:B------:R-:W-:Y:S02]  /*195b0*/  FMNMX3.FTZ R7, R7, R252, R176, !PT ;  /* 0x000000fc07077276 */ /* 0x000fe400078100b0 */
[----:B------:R-:W-:-:S02]  /*195c0*/  FSEL R202, R175, -INF , !P5 ;  /* 0xff800000afca7808 */ /* 0x000fc40006800000 */
[----:B------:R-:W-:Y:S02]  /*195d0*/  ISETP.GE.AND P3, PT, R38, R225, PT ;  /* 0x000000e12600720c */ /* 0x000fe40003f66270 */
[----:B------:R-:W-:Y:S02]  /*195e0*/  FMNMX3.FTZ R5, R6, R165, R250, !PT ;  /* 0x000000a506057276 */ /* 0x000fe400078100fa */
[----:B------:R-:W-:Y:S02]  /*195f0*/  FSEL R162, R162, -INF , P0 ;  /* 0xff800000a2a27808 */ /* 0x000fe40000000000 */
[----:B------:R-:W-:Y:S02]  /*19600*/  FSEL R238, R166, -INF , !P4 ;  /* 0xff800000a6ee7808 */ /* 0x000fe40006000000 */
[----:B------:R-:W-:Y:S02]  /*19610*/  FSEL R232, R167, -INF , !P1 ;  /* 0xff800000a7e87808 */ /* 0x000fe40004800000 */
[----:B------:R-:W-:-:S02]  /*19620*/  ISETP.GE.AND P0, PT, R37, R225, PT ;  /* 0x000000e12500720c */ /* 0x000fc40003f06270 */
[----:B------:R-:W-:Y:S02]  /*19630*/  FMNMX3.FTZ R7, R7, R248, R194, !PT ;  /* 0x000000f807077276 */ /* 0x000fe400078100c2 */
[-C--:B------:R-:W-:Y:S02]  /*19640*/  ISETP.GE.AND P4, PT, R39, R224.reuse, PT ;  /* 0x000000e02700720c */ /* 0x080fe40003f86270 */
[----:B------:R-:W-:Y:S02]  /*19650*/  ISETP.GE.AND P1, PT, R38, R224, PT ;  /* 0x000000e02600720c */ /* 0x000fe40003f26270 */
[----:B------:R-:W-:Y:S02]  /*19660*/  FSEL R163, R163, -INF , P3 ;  /* 0xff800000a3a37808 */ /* 0x000fe40001800000 */
[----:B------:R-:W-:Y:S02]  /*19670*/  FMNMX3.FTZ R5, R5, R246, R202, !PT ;  /* 0x000000f605057276 */ /* 0x000fe400078100ca */
[----:B------:R-:W-:-:S02]  /*19680*/  ISETP.GE.AND P3, PT, R36, R225, PT ;  /* 0x000000e12400720c */ /* 0x000fc40003f66270 */
[----:B------:R-:W-:Y:S02]  /*19690*/  FSEL R158, R158, -INF , P0 ;  /* 0xff8000009e9e7808 */ /* 0x000fe40000000000 */
[----:B------:R-:W-:Y:S02]  /*196a0*/  FMNMX3.FTZ R7, R7, R240, R234, !PT ;  /* 0x000000f007077276 */ /* 0x000fe400078100ea */
[----:B------:R-:W-:Y:S02]  /*196b0*/  FSEL R228, R162, -INF , !P4 ;  /* 0xff800000a2e47808 */ /* 0x000fe40006000000 */
[----:B------:R-:W-:Y:S02]  /*196c0*/  FSEL R192, R163, -INF , !P1 ;  /* 0xff800000a3c07808 */ /* 0x000fe40004800000 */
[----:B------:R-:W-:Y:S02]  /*196d0*/  ISETP.GE.AND P0, PT, R35, R225, PT ;  /* 0x000000e12300720c */ /* 0x000fe40003f06270 */
[----:B------:R-:W-:-:S02]  /*196e0*/  FMNMX3.FTZ R5, R5, R244, R242, !PT ;  /* 0x000000f405057276 */ /* 0x000fc400078100f2 */
[-C--:B------:R-:W-:Y:S02]  /*196f0*/  ISETP.GE.AND P4, PT, R37, R224.reuse, PT ;  /* 0x000000e02500720c */ /* 0x080fe40003f86270 */
[----:B------:R-:W-:Y:S02]  /*19700*/  ISETP.GE.AND P1, PT, R36, R224, PT ;  /* 0x000000e02400720c */ /* 0x000fe40003f26270 */
[----:B------:R-:W-:Y:S02]  /*19710*/  FSEL R159, R159, -INF , P3 ;  /* 0xff8000009f9f7808 */ /* 0x000fe40001800000 */
[----:B------:R-:W-:Y:S02]  /*19720*/  ISETP.GE.AND P3, PT, R34, R225, PT ;  /* 0x000000e12200720c */ /* 0x000fe40003f66270 */
[----:B------:R-:W-:Y:S02]  /*19730*/  FMNMX3.FTZ R7, R7, R236, R230, !PT ;  /* 0x000000ec07077276 */ /* 0x000fe400078100e6 */
[----:B------:R-:W-:-:S02]  /*19740*/  FSEL R154, R154, -INF , P0 ;  /* 0xff8000009a9a7808 */ /* 0x000fc40000000000 */
[----:B------:R-:W-:Y:S02]  /*19750*/  FMNMX3.FTZ R5, R5, R238, R232, !PT ;  /* 0x000000ee05057276 */ /* 0x000fe400078100e8 */
[----:B------:R-:W-:Y:S02]  /*19760*/  FSEL R188, R158, -INF , !P4 ;  /* 0xff8000009ebc7808 */ /* 0x000fe40006000000 */
[----:B------:R-:W-:Y:S02]  /*19770*/  FSEL R182, R159, -INF , !P1 ;  /* 0xff8000009fb67808 */ /* 0x000fe40004800000 */
[----:B------:R-:W-:Y:S02]  /*19780*/  ISETP.GE.AND P0, PT, R33, R225, PT ;  /* 0x000000e12100720c */ /* 0x000fe40003f06270 */
[----:B------:R-:W-:Y:S02]  /*19790*/  ISETP.GE.AND P4, PT, R34, R224, PT ;  /* 0x000000e02200720c */ /* 0x000fe40003f86270 */
[----:B------:R-:W-:-:S02]  /*197a0*/  FSEL R155, R155, -INF , P3 ;  /* 0xff8000009b9b7808 */ /* 0x000fc40001800000 */
[----:B------:R-:W-:Y:S02]  /*197b0*/  ISETP.GE.AND P1, PT, R32, R225, PT ;  /* 0x000000e12000720c */ /* 0x000fe40003f26270 */
[----:B------:R-:W-:Y:S02]  /*197c0*/  ISETP.GE.AND P5, PT, R35, R224, PT ;  /* 0x000000e02300720c */ /* 0x000fe40003fa6270 */
[----:B------:R-:W-:Y:S02]  /*197d0*/  FMNMX3.FTZ R7, R7, R190, R184, !PT ;  /* 0x000000be07077276 */ /* 0x000fe400078100b8 */
[----:B------:R-:W-:Y:S02]  /*197e0*/  FMNMX3.FTZ R9, R5, R228, R192, !PT ;  /* 0x000000e405097276 */ /* 0x000fe400078100c0 */
[----:B------:R-:W-:Y:S02]  /*197f0*/  FSEL R150, R150, -INF , P0 ;  /* 0xff80000096967808 */ /* 0x000fe40000000000 */
[----:B------:R-:W-:-:S02]  /*19800*/  FSEL R170, R155, -INF , !P4 ;  /* 0xff8000009baa7808 */ /* 0x000fc40006000000 */
[-C--:B------:R-:W-:Y:S02]  /*19810*/  ISETP.GE.AND P0, PT, R31, R225.reuse, PT ;  /* 0x000000e11f00720c */ /* 0x080fe40003f06270 */
[----:B------:R-:W-:Y:S02]  /*19820*/  FSEL R151, R151, -INF , P1 ;  /* 0xff80000097977808 */ /* 0x000fe40000800000 */
[----:B------:R-:W-:Y:S02]  /*19830*/  FSEL R174, R154, -INF , !P5 ;  /* 0xff8000009aae7808 */ /* 0x000fe40006800000 */
[----:B------:R-:W-:Y:S02]  /*19840*/  ISETP.GE.AND P4, PT, R32, R224, PT ;  /* 0x000000e02000720c */ /* 0x000fe40003f86270 */
[----:B------:R-:W-:Y:S02]  /*19850*/  FMNMX3.FTZ R7, R7, R186, R180, !PT ;  /* 0x000000ba07077276 */ /* 0x000fe400078100b4 */
[----:B------:R-:W-:-:S02]  /*19860*/  ISETP.GE.AND P1, PT, R30, R225, PT ;  /* 0x000000e11e00720c */ /* 0x000fc40003f26270 */
[----:B------:R-:W-:Y:S02]  /*19870*/  ISETP.GE.AND P5, PT, R33, R224, PT ;  /* 0x000000e02100720c */ /* 0x000fe40003fa6270 */
[----:B------:R-:W-:Y:S02]  /*19880*/  FMNMX3.FTZ R9, R9, R188, R182, !PT ;  /* 0x000000bc09097276 */ /* 0x000fe400078100b6 */
[----:B------:R-:W-:Y:S02]  /*19890*/  FSEL R146, R146, -INF , P0 ;  /* 0xff80000092927808 */ /* 0x000fe40000000000 */
[----:B------:R-:W-:Y:S02]  /*198a0*/  FMNMX3.FTZ R7, R7, R172, R164, !PT ;  /* 0x000000ac07077276 */ /* 0x000fe400078100a4 */
[----:B------:R-:W-:Y:S02]  /*198b0*/  ISETP.GE.AND P3, PT, R31, R224, PT ;  /* 0x000000e01f00720c */ /* 0x000fe40003f66270 */
[----:B------:R-:W-:-:S02]  /*198c0*/  FSEL R162, R151, -INF , !P4 ;  /* 0xff80000097a27808 */ /* 0x000fc40006000000 */
[-C--:B------:R-:W-:Y:S02]  /*198d0*/  ISETP.GE.AND P0, PT, R29, R225.reuse, PT ;  /* 0x000000e11d00720c */ /* 0x080fe40003f06270 */
[----:B------:R-:W-:Y:S02]  /*198e0*/  FSEL R147, R147, -INF , P1 ;  /* 0xff80000093937808 */ /* 0x000fe40000800000 */
[----:B------:R-:W-:Y:S02]  /*198f0*/  FSEL R166, R150, -INF , !P5 ;  /* 0xff80000096a67808 */ /* 0x000fe40006800000 */
[----:B------:R-:W-:Y:S02]  /*19900*/  ISETP.GE.AND P4, PT, R30, R224, PT ;  /* 0x000000e01e00720c */ /* 0x000fe40003f86270 */
[----:B------:R-:W-:Y:S02]  /*19910*/  ISETP.GE.AND P1, PT, R28, R225, PT ;  /* 0x000000e11c00720c */ /* 0x000fe40003f26270 */
[----:B------:R-:W-:-:S02]  /*19920*/  FMNMX3.FTZ R9, R9, R174, R170, !PT ;  /* 0x000000ae09097276 */ /* 0x000fc400078100aa */
[----:B------:R-:W-:Y:S02]  /*19930*/  FMNMX3.FTZ R7, R7, R168, R160, !PT ;  /* 0x000000a807077276 */ /* 0x000fe400078100a0 */
[----:B------:R-:W-:Y:S02]  /*19940*/  FSEL R156, R146, -INF , !P3 ;  /* 0xff800000929c7808 */ /* 0x000fe40005800000 */
[----:B------:R-:W-:Y:S02]  /*19950*/  FSEL R142, R142, -INF , P0 ;  /* 0xff8000008e8e7808 */ /* 0x000fe40000000000 */
[-C--:B------:R-:W-:Y:S02]  /*19960*/  ISETP.GE.AND P3, PT, R29, R224.reuse, PT ;  /* 0x000000e01d00720c */ /* 0x080fe40003f66270 */
[----:B------:R-:W-:Y:S02]  /*19970*/  ISETP.GE.AND P0, PT, R28, R224, PT ;  /* 0x000000e01c00720c */ /* 0x000fe40003f06270 */
[----:B------:R-:W-:-:S02]  /*19980*/  FSEL R143, R143, -INF , P1 ;  /* 0xff8000008f8f7808 */ /* 0x000fc40000800000 */
[----:B------:R-:W-:Y:S02]  /*19990*/  FSEL R154, R147, -INF , !P4 ;  /* 0xff800000939a7808 */ /* 0x000fe40006000000 */
[----:B------:R-:W-:Y:S02]  /*199a0*/  FMNMX3.FTZ R9, R9, R166, R162, !PT ;  /* 0x000000a609097276 */ /* 0x000fe400078100a2 */
[----:B------:R-:W-:Y:S02]  /*199b0*/  FMNMX3.FTZ R7, R7, R62, R139, !PT ;  /* 0x0000003e07077276 */ /* 0x000fe4000781008b */
[----:B------:R-:W-:Y:S02]  /*199c0*/  FSEL R152, R142, -INF , !P3 ;  /* 0xff8000008e987808 */ /* 0x000fe40005800000 */
[----:B------:R-:W-:Y:S02]  /*199d0*/  FSEL R150, R143, -INF , !P0 ;  /* 0xff8000008f967808 */ /* 0x000fe40004000000 */
[----:B------:R-:W-:-:S02]  /*199e0*/  FMNMX3.FTZ R9, R9, R156, R154, !PT ;  /* 0x0000009c09097276 */ /* 0x000fc4000781009a */
[----:B------:R-:W-:Y:S02]  /*199f0*/  FMNMX3.FTZ R5, R7, R63, R138, !PT ;  /* 0x0000003f07057276 */ /* 0x000fe4000781008a */
[----:B------:R-:W-:-:S03]  /*19a00*/  FMNMX3.FTZ R14, R9, R152, R150, !PT ;  /* 0x00000098090e7276 */ /* 0x000fc60007810096 */
[----:B------:R-:W1:Y:S04]  /*19a10*/  SHFL.BFLY PT, R6, R5, 0x2, 0x1f ;  /* 0x0c401f0005067f89 */ /* 0x000e6800000e0000 */
[----:B------:R-:W3:Y:S01]  /*19a20*/  SHFL.BFLY PT, R7, R14, 0x2, 0x1f ;  /* 0x0c401f000e077f89 */ /* 0x000ee200000e0000 */
[----:B------:R-:W4:Y:S01]  /*19a30*/  S2UR UR6, SR_CgaCtaId ;  /* 0x00000000000679c3 */ /* 0x000f220000008800 */
[----:B-1----:R-:W-:Y:S02]  /*19a40*/  FMNMX.FTZ R10, R5, R6, !PT ;  /* 0x00000006050a7209 */ /* 0x002fe40007810000 */
[----:B---3--:R-:W-:-:S03]  /*19a50*/  FMNMX.FTZ R6, R14, R7, !PT ;  /* 0x000000070e067209 */ /* 0x008fc60007810000 */
[----:B------:R-:W1:Y:S04]  /*19a60*/  SHFL.BFLY PT, R143, R10, 0x1, 0x1f ;  /* 0x0c201f000a8f7f89 */ /* 0x000e6800000e0000 */
[----:B------:R-:W3:Y:S01]  /*19a70*/  SHFL.BFLY PT, R141, R6, 0x1, 0x1f ;  /* 0x0c201f00068d7f89 */ /* 0x000ee200000e0000 */
[----:B----4-:R-:W-:Y:S01]  /*19a80*/  ULEA UR6, UR6, UR8, 0x18 ;  /* 0x0000000806067291 */ /* 0x010fe2000f8ec0ff */
[----:B------:R-:W-:-:S05]  /*19a90*/  LOP3.LUT P5, RZ, R197, 0x2, RZ, 0xc0, !PT ;  /* 0x00000002c5ff7812 */ /* 0x000fca00078ac0ff */
[----:B------:R-:W-:Y:S02]  /*19aa0*/  LEA R2, R2, UR6, 0x1 ;  /* 0x0000000602027c11 */ /* 0x000fe4000f8e08ff */
[----:B-1----:R-:W-:-:S03]  /*19ab0*/  FMNMX.FTZ R143, R10, R143, !PT ;  /* 0x0000008f0a8f7209 */ /* 0x002fc60007810000 */
[----:B------:R-:W1:Y:S01]  /*19ac0*/  LDSM.16.MT88.4 R44, [R2+0x10000] ;  /* 0x01000000022c783b */ /* 0x000e620000004200 */
[----:B---3--:R-:W-:Y:S01]  /*19ad0*/  FMNMX.FTZ R141, R6, R141, !PT ;  /* 0x0000008d068d7209 */ /* 0x008fe20007810000 */
[C---:B--2---:R-:W-:Y:S01]  /*19ae0*/  FMUL.FTZ R149, R0.reuse, R143 ;  /* 0x0000008f00957220 */ /* 0x044fe20000410000 */
[----:B------:R-:W-:Y:S02]  /*19af0*/  FSETP.NEU.FTZ.AND P1, PT, R143, -INF , PT ;  /* 0xff8000008f00780b */ /* 0x000fe40003f3d000 */
[----:B------:R-:W-:Y:S01]  /*19b00*/  FSETP.NEU.FTZ.AND P0, PT, R141, -INF , PT ;  /* 0xff8000008d00780b */ /* 0x000fe20003f1d000 */
[----:B------:R-:W-:Y:S01]  /*19b10*/  FMUL.FTZ R145, R0, R141 ;  /* 0x0000008d00917220 */ /* 0x000fe20000410000 */
[----:B------:R-:W-:Y:S02]  /*19b20*/  FSEL R149, R149, RZ, P1 ;  /* 0x000000ff95957208 */ /* 0x000fe40000800000 */
[----:B------:R-:W-:Y:S02]  /*19b30*/  FSEL R5, R143, RZ, P1 ;  /* 0x000000ff8f057208 */ /* 0x000fe40000800000 */
[----:B------:R-:W-:Y:S01]  /*19b40*/  FSEL R145, R145, RZ, P0 ;  /* 0x000000ff91917208 */ /* 0x000fe20000000000 */
[----:B------:R-:W-:Y:S01]  /*19b50*/  FFMA.FTZ R144, R16, R0, -R149 ;  /* 0x0000000010907223 */ /* 0x000fe20000010895 */
[----:B------:R-:W-:-:S02]  /*19b60*/  VIADD R16, R2, 0xc000 ;  /* 0x0000c00002107836 */ /* 0x000fc40000000000 */
[----:B------:R-:W-:Y:S01]  /*19b70*/  FADD.FTZ R5, R134, -R5 ;  /* 0x8000000586057221 */ /* 0x000fe20000010000 */
[-C--:B------:R-:W-:Y:S01]  /*19b80*/  FFMA.FTZ R134, R4, R0.reuse, -R145 ;  /* 0x0000000004867223 */ /* 0x080fe20000010891 */
[----:B------:R-:W-:Y:S01]  /*19b90*/  FSEL R4, R141, RZ, P0 ;  /* 0x000000ff8d047208 */ /* 0x000fe20000000000 */
[----:B------:R-:W-:Y:S01]  /*19ba0*/  VIADD R158, R2, 0xc040 ;  /* 0x0000c040029e7836 */ /* 0x000fe20000000000 */
[----:B------:R-:W-:Y:S01]  /*19bb0*/  SEL R157, R198, 0xffffffe0, !P5 ;  /* 0xffffffe0c69d7807 */ /* 0x000fe20006800000 */
[----:B------:R-:W-:Y:S02]  /*19bc0*/  @P2 VIADD R158, R16, 0xffffffc0 ;  /* 0xffffffc0109e2836 */ /* 0x000fe40000000000 */
[----:B------:R-:W-:Y:S02]  /*19bd0*/  FADD.FTZ R153, R3, -R4 ;  /* 0x8000000403997221 */ /* 0x000fe40000010000 */
[----:B------:R-:W-:Y:S02]  /*19be0*/  IMAD.IADD R3, R157, 0x1, R2 ;  /* 0x000000019d037824 */ /* 0x000fe400078e0202 */
[----:B------:R-:W-:Y:S01]  /*19bf0*/  FFMA.FTZ R148, R25, R0, -R149 ;  /* 0x0000000019947223 */ /* 0x000fe20000010895 */
[----:B------:R-:W-:-:S02]  /*19c00*/  IMAD.IADD R157, R157, 0x1, R158 ;  /* 0x000000019d9d7824 */ /* 0x000fc400078e029e */
[-CC-:B------:R-:W-:Y:S01]  /*19c10*/  FFMA.FTZ R146, R24, R0.reuse, -R149.reuse ;  /* 0x0000000018927223 */ /* 0x180fe20000010895 */
[-C--:B------:R-:W-:Y:S01]  /*19c20*/  FFMA.FTZ R147, R20, R0.reuse, -R149 ;  /* 0x0000000014937223 */ /* 0x080fe20000010895 */
[-CC-:B------:R-:W-:Y:S01]  /*19c30*/  FFMA.FTZ R142, R12, R0.reuse, -R145.reuse ;  /* 0x000000000c8e7223 */ /* 0x180fe20000010891 */
[-CC-:B------:R-:W-:Y:S01]  /*19c40*/  FFMA.FTZ R140, R22, R0.reuse, -R145.reuse ;  /* 0x00000000168c7223 */ /* 0x180fe20000010891 */
[----:B------:R-:W2:Y:S01]  /*19c50*/  LDSM.16.MT88.4 R36, [R157] ;  /* 0x000000009d24783b */ /* 0x000ea20000004200 */
[----:B------:R-:W-:Y:S01]  /*19c60*/  FFMA.FTZ R151, R8, R0, -R145 ;  /* 0x0000000008977223 */ /* 0x000fe20000010891 */
[C---:B------:R-:W-:Y:S01]  /*19c70*/  FMUL.FTZ R155, R0.reuse, R5 ;  /* 0x00000005009b7220 */ /* 0x040fe20000410000 */
[----:B------:R-:W-:Y:S01]  /*19c80*/  FMUL.FTZ R153, R0, R153 ;  /* 0x0000009900997220 */ /* 0x000fe20000410000 */
[----:B------:R-:W-:Y:S01]  /*19c90*/  MUFU.EX2 R148, R148 ;  /* 0x0000009400947308 */ /* 0x000fe20000000800 */
[----:B------:R-:W3:Y:S04]  /*19ca0*/  LDSM.16.MT88.4 R64, [R158+0x4000] ;  /* 0x004000009e40783b */ /* 0x000ee80000004200 */
[----:B------:R-:W4:Y:S03]  /*19cb0*/  LDSM.16.MT88.4 R12, [R2+0xc000] ;  /* 0x00c00000020c783b */ /* 0x000f260000004200 */
[----:B------:R-:W5:Y:S01]  /*19cc0*/  MUFU.EX2 R146, R146 ;  /* 0x0000009200927308 */ /* 0x000f620000000800 */
[----:B------:R-:W-:Y:S04]  /*19cd0*/  LDSM.16.MT88.4 R28, [R158] ;  /* 0x000000009e1c783b */ /* 0x000fe80000004200 */
[----:B------:R-:W-:Y:S03]  /*19ce0*/  LDSM.16.MT88.4 R20, [R3+0xc000] ;  /* 0x00c000000314783b */ /* 0x000fe60000004200 */
[----:B------:R-:W-:Y:S01]  /*19cf0*/  MUFU.EX2 R147, R147 ;  /* 0x0000009300937308 */ /* 0x000fe20000000800 */
[----:B------:R-:W4:Y:S07]  /*19d00*/  LDSM.16.MT88.4 R52, [R3+0x10000] ;  /* 0x010000000334783b */ /* 0x000f2e0000004200 */
        /* <DEDUP_REMOVED lines=109> */
[-CC-:B------:R-:W-:Y:S01]  /*1a3e0*/  FFMA.FTZ R115, R178, R0.reuse, -R145.reuse ;  /* 0x00000000b2737223 */ /* 0x180fe20000010891 */
[-C--:B------:R-:W-:Y:S01]  /*1a3f0*/  FFMA.FTZ R163, R165, R0.reuse, -R145 ;  /* 0x00000000a5a37223 */ /* 0x080fe20000010891 */
[-CC-:B------:R-:W-:Y:S01]  /*1a400*/  FFMA.FTZ R159, R252, R0.reuse, -R149.reuse ;  /* 0x00000000fc9f7223 */ /* 0x180fe20000010895 */
[-C--:B------:R-:W-:Y:S01]  /*1a410*/  FFMA.FTZ R176, R176, R0.reuse, -R149 ;  /* 0x00000000b0b07223 */ /* 0x080fe20000010895 */
[C---:B------:R-:W-:Y:S01]  /*1a420*/  HMMA.16816.F32 R28, R4.reuse, R30, R108 ;  /* 0x0000001e041c723c */ /* 0x040fe2000000186c */
[-C--:B------:R-:W-:Y:S01]  /*1a430*/  FFMA.FTZ R202, R202, R0.reuse, -R145 ;  /* 0x00000000caca7223 */ /* 0x080fe20000010891 */
[-CC-:B------:R-:W-:Y:S01]  /*1a440*/  FFMA.FTZ R167, R240, R0.reuse, -R149.reuse ;  /* 0x00000000f0a77223 */ /* 0x180fe20000010895 */
        /* <DEDUP_REMOVED lines=16> */
[----:B------:R-:W-:Y:S05]  /*1a550*/  LDSM.16.MT88.4 R124, [R2+0xf800] ;  /* 0x00f80000027c783b */ /* 0x000fea0000004200 */
[C---:B------:R-:W-:Y:S01]  /*1a560*/  HMMA.16816.F32 R52, R4.reuse, R54, R84 ;  /* 0x000000360434723c */ /* 0x040fe20000001854 */
[----:B------:R-:W4:Y:S07]  /*1a570*/  LDSM.16.MT88.4 R84, [R3+0xc800] ;  /* 0x00c800000354783b */ /* 0x000f2e0000004200 */
        /* <DEDUP_REMOVED lines=15> */
[----:B------:R-:W-:Y:S01]  /*1a670*/  HMMA.16816.F32 R8, R68, R88, R8 ;  /* 0x000000584408723c */ /* 0x000fe20000001808 */
[-CC-:B------:R-:W-:Y:S01]  /*1a680*/  FFMA.FTZ R161, R194, R0.reuse, -R149.reuse ;  /* 0x00000000c2a17223 */ /* 0x180fe20000010895 */
[-C--:B------:R-:W-:Y:S01]  /*1a690*/  FFMA.FTZ R178, R248, R0.reuse, -R149 ;  /* 0x00000000f8b27223 */ /* 0x080fe20000010895 */
[----:B------:R-:W-:-:S04]  /*1a6a0*/  FFMA.FTZ R165, R246, R0, -R145 ;  /* 0x00000000f6a57223 */ /* 0x000fc80000010891 */
        /* <DEDUP_REMOVED lines=9> */
[----:B------:R-:W-:Y:S01]  /*1a740*/  HMMA.16816.F32 R16, R68, R84, R16 ;  /* 0x000000544410723c */ /* 0x000fe20000001810 */
[-C--:B------:R-:W-:Y:S01]  /*1a750*/  FFMA.FTZ R169, R230, R0.reuse, -R149 ;  /* 0x00000000e6a97223 */ /* 0x080fe20000010895 */
[----:B------:R-:W-:-:S05]  /*1a760*/  FFMA.FTZ R173, R238, R0, -R145 ;  /* 0x00000000eead7223 */ /* 0x000fca0000010891 */
[----:B------:R-:W-:Y:S01]  /*1a770*/  MUFU.EX2 R167, R167 ;  /* 0x000000a700a77308 */ /* 0x000fe20000000800 */
[C---:B------:R-:W-:Y:S01]  /*1a780*/  HMMA.16816.F32 R20, R68.reuse, R86, R20 ;  /* 0x000000564414723c */ /* 0x040fe20000001814 */
[----:B------:R-:W3:Y:S06]  /*1a790*/  LDSM.16.MT88.4 R84, [R2+0xd000] ;  /* 0x00d000000254783b */ /* 0x000eec0000004200 */
[----:B------:R-:W-:Y:S01]  /*1a7a0*/  MUFU.EX2 R234, R234 ;  /* 0x000000ea00ea7308 */ /* 0x000fe20000000800 */
[C---:B------:R-:W-:Y:S07]  /*1a7b0*/  HMMA.16816.F32 R32, R68.reuse, R80, R32 ;  /* 0x000000504420723c */ /* 0x040fee0000001820 */
[----:B------:R-:W-:Y:S01]  /*1a7c0*/  MUFU.EX2 R236, R236 ;  /* 0x000000ec00ec7308 */ /* 0x000fe20000000800 */
[C---:B------:R-:W-:Y:S01]  /*1a7d0*/  HMMA.16816.F32 R36, R68.reuse, R82, R36 ;  /* 0x000000524424723c */ /* 0x040fe20000001824 */
[----:B------:R-:W4:Y:S06]  /*1a7e0*/  LDSM.16.MT88.4 R80, [R3+0xd000] ;  /* 0x00d000000350783b */ /* 0x000f2c0000004200 */
[----:B------:R-:W-:Y:S01]  /*1a7f0*/  MUFU.EX2 R171, R171 ;  /* 0x000000ab00ab7308 */ /* 0x000fe20000000800 */
[C---:B-1----:R-:W-:Y:S07]  /*1a800*/  HMMA.16816.F32 R40, R68.reuse, R88, R40 ;  /* 0x000000584428723c */ /* 0x042fee0000001828 */
[----:B------:R-:W-:Y:S01]  /*1a810*/  MUFU.EX2 R232, R232 ;  /* 0x000000e800e87308 */ /* 0x000fe20000000800 */
[C---:B------:R-:W-:Y:S01]  /*1a820*/  HMMA.16816.F32 R44, R68.reuse, R90, R44 ;  /* 0x0000005a442c723c */ /* 0x040fe2000000182c */
[----:B------:R-:W1:Y:S01]  /*1a830*/  LDSM.16.MT88.4 R88, [R158+0x1000] ;  /* 0x001000009e58783b */ /* 0x000e620000004200 */
[-C--:B------:R-:W-:Y:S01]  /*1a840*/  FFMA.FTZ R180, R192, R0.reuse, -R145 ;  /* 0x00000000c0b47223 */ /* 0x080fe20000010891 */
[----:B------:R-:W-:Y:S01]  /*1a850*/  FFMA.FTZ R155, R235, R155, R148 ;  /* 0x0000009beb9b7223 */ /* 0x000fe20000010094 */
[----:B------:R-:W-:Y:S01]  /*1a860*/  FFMA.FTZ R153, R233, R153, R142 ;  /* 0x00000099e9997223 */ /* 0x000fe2000001008e */
[-CC-:B------:R-:W-:Y:S01]  /*1a870*/  FFMA.FTZ R62, R62, R0.reuse, -R149.reuse ;  /* 0x000000003e3e7223 */ /* 0x180fe20000010895 */
[-CC-:B------:R-:W-:Y:S01]  /*1a880*/  FFMA.FTZ R139, R139, R0.reuse, -R149.reuse ;  /* 0x000000008b8b7223 */ /* 0x180fe20000010895 */
[----:B------:R-:W-:Y:S01]  /*1a890*/  MUFU.EX2 R175, R175 ;  /* 0x000000af00af7308 */ /* 0x000fe20000000800 */
[C---:B--2---:R-:W-:Y:S01]  /*1a8a0*/  HMMA.16816.F32 R72, R68.reuse, R76, R72 ;  /* 0x0000004c4448723c */ /* 0x044fe20000001848 */
[-CC-:B------:R-:W-:Y:S01]  /*1a8b0*/  FFMA.FTZ R63, R63, R0.reuse, -R149.reuse ;  /* 0x000000003f3f7223 */ /* 0x180fe20000010895 */
[-C--:B------:R-:W-:Y:S01]  /*1a8c0*/  FFMA.FTZ R138, R138, R0.reuse, -R149 ;  /* 0x000000008a8a7223 */ /* 0x080fe20000010895 */
[-CC-:B------:R-:W-:Y:S01]  /*1a8d0*/  FFMA.FTZ R154, R154, R0.reuse, -R145.reuse ;  /* 0x000000009a9a7223 */ /* 0x180fe20000010891 */
[----:B------:R-:W-:Y:S01]  /*1a8e0*/  FFMA.FTZ R152, R152, R0, -R145 ;  /* 0x0000000098987223 */ /* 0x000fe20000010891 */
[----:B------:R-:W-:Y:S03]  /*1a8f0*/  LDSM.16.MT88.4 R116, [R3+0xf800] ;  /* 0x00f800000374783b */ /* 0x000fe60000004200 */
        /* <DEDUP_REMOVED lines=13> */
[----:B------:R-:W-:Y:S01]  /*1a9d0*/  FFMA.FTZ R194, R250, R0, -R145 ;  /* 0x00000000fac27223 */ /* 0x000fe20000010891 */
[----:B------:R-:W-:Y:S01]  /*1a9e0*/  F2FP.F16.F32.PACK_AB R69, R113, R112 ;  /* 0x000000707145723e */ /* 0x000fe200000000ff */
[----:B------:R-:W-:Y:S01]  /*1a9f0*/  MUFU.EX2 R178, R178 ;  /* 0x000000b200b27308 */ /* 0x000fe20000000800 */
[----:B------:R-:W-:Y:S01]  /*1aa00*/  F2FP.F16.F32.PACK_AB R71, R115, R114 ;  /* 0x000000727347723e */ /* 0x000fe200000000ff */
[----:B------:R-:W-:Y:S06]  /*1aa10*/  LDSM.16.MT88.4 R96, [R2+0xd800] ;  /* 0x00d800000260783b */ /* 0x000fec0000004200 */
        /* <DEDUP_REMOVED lines=13> */
[----:B------:R-:W5:Y:S08]  /*1aaf0*/  MUFU.EX2 R194, R194 ;  /* 0x000000c200c27308 */ /* 0x000f700000000800 */
[----:B------:R-:W5:Y:S01]  /*1ab00*/  MUFU.EX2 R165, R165 ;  /* 0x000000a500a57308 */ /* 0x000f620000000800 */
        /* <DEDUP_REMOVED lines=13> */
[----:B----4-:R-:W-:-:S02]  /*1abe0*/  F2FP.F16.F32.PACK_AB R70, R161, R178 ;  /* 0x000000b2a146723e */ /* 0x010fc400000000ff */
[----:B-----5:R-:W-:Y:S02]  /*1abf0*/  F2FP.F16.F32.PACK_AB R69, R194, R163 ;  /* 0x000000a3c245723e */ /* 0x020fe400000000ff */
[----:B------:R-:W-:-:S07]  /*1ac00*/  F2FP.F16.F32.PACK_AB R71, R202, R165 ;  /* 0x000000a5ca47723e */ /* 0x000fce00000000ff */
[C---:B--2---:R-:W-:Y:S08]  /*1ac10*/  HMMA.16816.F32 R24, R68.reuse, R76, R24 ;  /* 0x0000004c4418723c */ /* 0x044ff00000001818 */
        /* <DEDUP_REMOVED lines=11> */
[----:B------:R-:W-:-:S06]  /*1acd0*/  FFMA.FTZ R230, R242, R0, -R145 ;  /* 0x00000000f2e67223 */ /* 0x000fcc0000010891 */
[C---:B--2---:R-:W-:Y:S08]  /*1ace0*/  HMMA.16816.F32 R48, R68.reuse, R76, R48 ;  /* 0x0000004c4430723c */ /* 0x044ff00000001830 */
[C---:B------:R-:W-:Y:S01]  /*1acf0*/  HMMA.16816.F32 R52, R68.reuse, R78, R52 ;  /* 0x0000004e4434723c */ /* 0x040fe20000001834 */
[----:B------:R-:W2:Y:S01]  /*1ad00*/  LDSM.16.MT88.4 R76, [R157+0x2000] ;  /* 0x002000009d4c783b */ /* 0x000ea20000004200 */
[----:B------:R-:W5:Y:S08]  /*1ad10*/  MUFU.EX2 R169, R169 ;  /* 0x000000a900a97308 */ /* 0x000f700000000800 */
[----:B------:R-:W3:Y:S08]  /*1ad20*/  MUFU.EX2 R230, R230 ;  /* 0x000000e600e67308 */ /* 0x000ef00000000800 */
[----:B------:R-:W1:Y:S01]  /*1ad30*/  MUFU.EX2 R173, R173 ;  /* 0x000000ad00ad7308 */ /* 0x000e620000000800 */
        /* <DEDUP_REMOVED lines=8> */
[----:B------:R-:W-:Y:S01]  /*1adc0*/  F2FP.F16.F32.PACK_AB R68, R234, R167 ;  /* 0x000000a7ea44723e */ /* 0x000fe200000000ff */
        /* <DEDUP_REMOVED lines=13> */
[----:B------:R-:W-:Y:S01]  /*1aea0*/  FFMA.FTZ R181, R188, R0, -R145 ;  /* 0x00000000bcb57223 */ /* 0x000fe20000010891 */
        /* <DEDUP_REMOVED lines=24> */
[----:B--2---:R-:W-:Y:S02]  /*1b030*/  F2FP.F16.F32.PACK_AB R69, R180, R179 ;  /* 0x000000b3b445723e */ /* 0x004fe400000000ff */
[----:B------:R-:W-:-:S07]  /*1b040*/  F2FP.F16.F32.PACK_AB R71, R182, R181 ;  /* 0x000000b5b647723e */ /* 0x000fce00000000ff */
        /* <DEDUP_REMOVED lines=9> */
[C---:B--2---:R-:W-:Y:S08]  /*1b0e0*/  HMMA.16816.F32 R40, R68.reuse, R76, R40 ;  /* 0x0000004c4428723c */ /* 0x044ff00000001828 */
[----:B------:R-:W-:Y:S01]  /*1b0f0*/  HMMA.16816.F32 R44, R68, R78, R44 ;  /* 0x0000004e442c723c */ /* 0x000fe2000000182c */
[----:B------:R-:W2:Y:S01]  /*1b100*/  LDSM.16.MT88.4 R76, [R158+0x3000] ;  /* 0x003000009e4c783b */ /* 0x000ea20000004200 */
[-CC-:B------:R-:W-:Y:S01]  /*1b110*/  FFMA.FTZ R183, R164, R0.reuse, -R149.reuse ;  /* 0x00000000a4b77223 */ /* 0x180fe20000010895 */
[-C--:B------:R-:W-:Y:S01]  /*1b120*/  FFMA.FTZ R185, R168, R0.reuse, -R149 ;  /* 0x00000000a8b97223 */ /* 0x080fe20000010895 */
        /* <DEDUP_REMOVED lines=13> */
[----:B------:R-:W3:Y:S08]  /*1b200*/  MUFU.EX2 R187, R187 ;  /* 0x000000bb00bb7308 */ /* 0x000ef00000000800 */
[----:B------:R-:W-:Y:S08]  /*1b210*/  MUFU.EX2 R166, R166 ;  /* 0x000000a600a67308 */ /* 0x000ff00000000800 */
[----:B------:R-:W2:Y:S01]  /*1b220*/  MUFU.EX2 R189, R189 ;  /* 0x000000bd00bd7308 */ /* 0x000ea20000000800 */
[----:B------:R-:W-:Y:S01]  /*1b230*/  FADD.FTZ R101, R101, R144 ;  /* 0x0000009065657221 */ /* 0x000fe20000010000 */
[----:B------:R-:W-:Y:S01]  /*1b240*/  FADD.FTZ R107, R107, R134 ;  /* 0x000000866b6b7221 */ /* 0x000fe20000010000 */
[----:B------:R-:W-:Y:S02]  /*1b250*/  HMMA.16816.F32 R8, R68, R96, R8 ;  /* 0x000000604408723c */ /* 0x000fe40000001808 */
[----:B------:R-:W-:Y:S01]  /*1b260*/  FADD.FTZ R100, R100, R101 ;  /* 0x0000006564647221 */ /* 0x000fe20000010000 */
[----:B------:R-:W-:-:S05]  /*1b270*/  FADD.FTZ R106, R106, R107 ;  /* 0x0000006b6a6a7221 */ /* 0x000fca0000010000 */
[----:B------:R-:W-:Y:S01]  /*1b280*/  HMMA.16816.F32 R12, R68, R98, R12 ;  /* 0x00000062440c723c */ /* 0x000fe2000000180c */
[----:B------:R-:W2:Y:S01]  /*1b290*/  LDSM.16.MT88.4 R96, [R2+0xf000] ;  /* 0x00f000000260783b */ /* 0x000ea20000004200 */
        /* <DEDUP_REMOVED lines=15> */
[----:B---3--:R-:W-:Y:S02]  /*1b390*/  F2FP.F16.F32.PACK_AB R69, R187, R164 ;  /* 0x000000a4bb45723e */ /* 0x008fe400000000ff */
[----:B--2---:R-:W-:Y:S01]  /*1b3a0*/  F2FP.F16.F32.PACK_AB R71, R189, R166 ;  /* 0x000000a6bd47723e */ /* 0x004fe200000000ff */
        /* <DEDUP_REMOVED lines=18> */
[----:B------:R-:W-:Y:S02]  /*1b4d0*/  FFMA.FTZ R145, R150, R0, -R145 ;  /* 0x0000000096917223 */ /* 0x000fe40000010891 */
        /* <DEDUP_REMOVED lines=90> */
.L_x_6254:
[----:B------:R-:W-:-:S05]  /*1ba80*/  IADD3 R135, PT, PT, R61, -0x1, RZ ;  /* 0xffffffff3d877810 */ /* 0x000fca0007ffe0ff */
.L_x_6263:
[----:B------:R-:W-:Y:S05]  /*1ba90*/  BSYNC B2 ;  /* 0x0000000000027941 */ /* 0x000fea0003800000 */
.L_x_6253:
[----:B------:R-:W-:-:S13]  /*1baa0*/  ISETP.GE.AND P0, PT, R135, R206, PT ;  /* 0x000000ce8700720c */ /* 0x000fda0003f06270 */
[----:B------:R-:W-:Y:S05]  /*1bab0*/  @!P0 BRA `(.L_x_6264) ;  /* 0x0000005000dc8947 */ /* 0x000fea0003800000 */
[----:B------:R-:W-:Y:S01]  /*1bac0*/  ISETP.NE.U32.AND P0, PT, R220, RZ, PT ;  /* 0x000000ffdc00720c */ /* 0x000fe20003f05070 */
[----:B------:R-:W-:Y:S01]  /*1bad0*/  IMAD.SHL.U32 R5, R135, 0x80, RZ ;  /* 0x0000008087057824 */ /* 0x000fe200078e00ff */
[----:B------:R-:W-:Y:S01]  /*1bae0*/  LOP3.LUT R232, R232, 0xfffffffb, RZ, 0xc0, !PT ;  /* 0xfffffffbe8e87812 */ /* 0x000fe200078ec0ff */
[C---:B------:R-:W-:Y:S01]  /*1baf0*/  IMAD.SHL.U32 R227, R136.reuse, 0x20, RZ ;  /* 0x0000002088e37824 */ /* 0x040fe200078e00ff */
[----:B------:R-:W-:Y:S01]  /*1bb00*/  ISETP.NE.AND.EX P0, PT, R221, RZ, PT, P0 ;  /* 0x000000ffdd00720c */ /* 0x000fe20003f05300 */
[----:B------:R-:W-:Y:S01]  /*1bb10*/  IMAD.MOV.U32 R2, RZ, RZ, R3 ;  /* 0x000000ffff027224 */ /* 0x000fe200078e0003 */
[----:B------:R-:W-:Y:S01]  /*1bb20*/  SHF.L.U64.HI R228, R136, 0x5, R137 ;  /* 0x0000000588e47819 */ /* 0x000fe20000010289 */
[----:B------:R-:W-:Y:S01]  /*1bb30*/  IMAD.MOV.U32 R0, RZ, RZ, R134 ;  /* 0x000000ffff007224 */ /* 0x000fe200078e0086 */
[----:B------:R-:W-:Y:S01]  /*1bb40*/  LOP3.LUT R231, R5, 0x40, R60, 0xfe, !PT ;  /* 0x0000004005e77812 */ /* 0x000fe200078efe3c */
[----:B------:R-:W-:Y:S02]  /*1bb50*/  VIADD R229, R135, 0x1 ;  /* 0x0000000187e57836 */ /* 0x000fe40000000000 */
[----:B------:R-:W-:-:S06]  /*1bb60*/  VIADD R230, R5, 0x80 ;  /* 0x0000008005e67836 */ /* 0x000fcc0000000000 */
[----:B------:R-:W-:-:S07]  /*1bb70*/  @P0 LOP3.LUT R232, R232, 0x4, RZ, 0xfc, !PT ;  /* 0x00000004e8e80812 */ /* 0x000fce00078efcff */
.L_x_6271:
[----:B------:R-:W1:Y:S01]  /*1bb80*/  S2R R197, SR_TID.X ;  /* 0x0000000000c57919 */ /* 0x000e620000002100 */
[----:B------:R-:W-:Y:S04]  /*1bb90*/  DEPBAR.LE SB0, 0x0 ;  /* 0x000080000000791a */ /* 0x000fe80000000000 */
[----:B------:R-:W-:Y:S05]  /*1bba0*/  WARPSYNC.ALL ;  /* 0x0000000000007948 */ /* 0x000fea0003800000 */
[----:B------:R-:W-:Y:S01]  /*1bbb0*/  BAR.SYNC.DEFER_BLOCKING 0x0 ;  /* 0x0000000000007b1d */ /* 0x000fe20000010000 */
[----:B------:R-:W-:Y:S01]  /*1bbc0*/  LOP3.LUT P1, RZ, R232, 0x4, RZ, 0xc0, !PT ;  /* 0x00000004e8ff7812 */ /* 0x000fe2000782c0ff */
[----:B------:R-:W-:Y:S11]  /*1bbd0*/  IMAD.MOV.U32 R4, RZ, RZ, R210 ;  /* 0x000000ffff047224 */ /* 0x000ff600078e00d2 */
[----:B------:R-:W-:Y:S01]  /*1bbe0*/  @!UPT UIADD3 URZ, UPT, UPT, URZ, URZ, URZ ;  /* 0x000000fffffff290 */ /* 0x000fe2000fffe0ff */
[----:B------:R-:W-:Y:S05]  /*1bbf0*/  @!P1 IMAD.MOV.U32 R3, RZ, RZ, RZ ;  /* 0x000000ffff039224 */ /* 0x000fea00078e00ff */
[----:B------:R-:W-:Y:S01]  /*1bc00*/  @!P1 IADD3 R3, P0, PT, RZ, -R3, RZ ;  /* 0x80000003ff039210 */ /* 0x000fe20007f1e0ff */
[----:B------:R-:W2:Y:S01]  /*1bc10*/  @!P1 LD.E R6, desc[UR4][R132.64+0x40] ;  /* 0x0000400484069980 */ /* 0x000ea2000c101900 */
[----:B------:R-:W-:Y:S01]  /*1bc20*/  BSSY.RECONVERGENT B0, `(.L_x_6265) ;  /* 0x0000046000007945 */ /* 0x000fe20003800200 */
[----:B--2---:R-:W-:Y:S04]  /*1bc30*/  @!P1 IMAD.SHL.U32 R6, R6, 0x80, RZ ;  /* 0x0000008006069824 */ /* 0x004fe800078e00ff */
[----:B------:R-:W-:Y:S05]  /*1bc40*/  @!P1 IMAD.X R6, RZ, RZ, ~R6, P0 ;  /* 0x000000ffff069224 */ /* 0x000fea00000e0e06 */
[----:B------:R-:W-:Y:S04]  /*1bc50*/  @!P1 SHF.R.S64 R3, R3, 0x1f, R6 ;  /* 0x0000001f03039819 */ /* 0x000fe80000001006 */
[----:B------:R-:W-:Y:S01]  /*1bc60*/  @!P1 IADD3 R210, P0, PT, R210, R3, RZ ;  /* 0x00000003d2d29210 */ /* 0x000fe20007f1e0ff */
[----:B------:R-:W-:Y:S03]  /*1bc70*/  IMAD.MOV.U32 R3, RZ, RZ, R211 ;  /* 0x000000ffff037224 */ /* 0x000fe600078e00d3 */
        /* <DEDUP_REMOVED lines=64> */
.L_x_6266:
[----:B------:R-:W-:Y:S05]  /*1c080*/  BSYNC.RECONVERGENT B0 ;  /* 0x0000000000007941 */ /* 0x000fea0003800200 */
.L_x_6265:
[----:B------:R-:W1:Y:S01]  /*1c090*/  S2UR UR7, SR_CgaCtaId ;  /* 0x00000000000779c3 */ /* 0x000e620000008800 */
[C---:B------:R-:W-:Y:S01]  /*1c0a0*/  IMAD.SHL.U32 R222, R197.reuse, 0x8, RZ ;  /* 0x00000008c5de7824 */ /* 0x040fe200078e00ff */
[----:B------:R-:W-:Y:S01]  /*1c0b0*/  LOP3.LUT R3, R197, 0x38, RZ, 0xc0, !PT ;  /* 0x00000038c5037812 */ /* 0x000fe200078ec0ff */
[----:B------:R-:W-:Y:S01]  /*1c0c0*/  UMOV UR9, 0x400 ;  /* 0x0000040000097882 */ /* 0x000fe20000000000 */
[----:B------:R-:W-:Y:S01]  /*1c0d0*/  IADD3 R12, P0, PT, R227, R210, RZ ;  /* 0x000000d2e30c7210 */ /* 0x000fe20007f1e0ff */
[C---:B------:R-:W-:Y:S01]  /*1c0e0*/  IMAD.SHL.U32 R203, R197.reuse, 0x40, RZ ;  /* 0x00000040c5cb7824 */ /* 0x040fe200078e00ff */
[C---:B------:R-:W-:Y:S01]  /*1c0f0*/  LOP3.LUT R6, R222.reuse, 0x1c0, RZ, 0xc0, !PT ;  /* 0x000001c0de067812 */ /* 0x040fe200078ec0ff */
[----:B------:R-:W-:Y:S01]  /*1c100*/  IMAD.SHL.U32 R200, R197, 0x20, RZ ;  /* 0x00000020c5c87824 */ /* 0x000fe200078e00ff */
[----:B------:R-:W-:Y:S01]  /*1c110*/  LOP3.LUT R196, R222, 0x38, RZ, 0xc0, !PT ;  /* 0x00000038dec47812 */ /* 0x000fe200078ec0ff */
[----:B------:R-:W-:Y:S01]  /*1c120*/  IMAD.X R13, R228, 0x1, R211, P0 ;  /* 0x00000001e40d7824 */ /* 0x000fe200000e06d3 */
[----:B------:R-:W-:Y:S01]  /*1c130*/  LOP3.LUT R5, R222, 0x1e00, RZ, 0xc0, !PT ;  /* 0x00001e00de057812 */ /* 0x000fe200078ec0ff */
[----:B------:R-:W-:Y:S01]  /*1c140*/  IMAD.MOV.U32 R135, RZ, RZ, 0x40 ;  /* 0x00000040ff877424 */ /* 0x000fe200078e00ff */
[----:B------:R-:W-:Y:S01]  /*1c150*/  LOP3.LUT R6, R196, R6, R3, 0x1e, !PT ;  /* 0x00000006c4067212 */ /* 0x000fe200078e1e03 */
[----:B------:R-:W-:Y:S01]  /*1c160*/  VIADD R229, R229, 0xffffffff ;  /* 0xffffffffe5e57836 */ /* 0x000fe20000000000 */
[----:B------:R-:W-:Y:S01]  /*1c170*/  IADD3 R10, P0, PT, R12, R227, RZ ;  /* 0x000000e30c0a7210 */ /* 0x000fe20007f1e0ff */
[----:B------:R-:W-:Y:S01]  /*1c180*/  BSSY.RECONVERGENT B1, `(.L_x_6267) ;  /* 0x000017d000017945 */ /* 0x000fe20003800200 */
[----:B------:R-:W-:Y:S02]  /*1c190*/  LOP3.LUT R5, R6, R5, RZ, 0xfc, !PT ;  /* 0x0000000506057212 */ /* 0x000fe400078efcff */
[----:B------:R-:W-:Y:S01]  /*1c1a0*/  LOP3.LUT R4, R197, 0x8, RZ, 0xc0, !PT ;  /* 0x00000008c5047812 */ /* 0x000fe200078ec0ff */
[--C-:B------:R-:W-:Y:S01]  /*1c1b0*/  IMAD.X R11, R13, 0x1, R228.reuse, P0 ;  /* 0x000000010d0b7824 */ /* 0x100fe200000e06e4 */
[-C--:B------:R-:W-:Y:S02]  /*1c1c0*/  IADD3 R8, P0, PT, R10, R227.reuse, RZ ;  /* 0x000000e30a087210 */ /* 0x080fe40007f1e0ff */
[----:B------:R-:W-:Y:S01]  /*1c1d0*/  LOP3.LUT R3, R4, 0x1c0, R203, 0xf8, !PT ;  /* 0x000001c004037812 */ /* 0x000fe200078ef8cb */
[----:B-1----:R-:W-:Y:S02]  /*1c1e0*/  ULEA UR6, UR7, UR9, 0x18 ;  /* 0x0000000907067291 */ /* 0x002fe4000f8ec0ff */
[--C-:B------:R-:W-:Y:S01]  /*1c1f0*/  IMAD.X R9, R11, 0x1, R228.reuse, P0 ;  /* 0x000000010b097824 */ /* 0x100fe200000e06e4 */
[----:B------:R-:W-:Y:S02]  /*1c200*/  LOP3.LUT R185, R203, 0x400, RZ, 0xc0, !PT ;  /* 0x00000400cbb97812 */ /* 0x000fe400078ec0ff */
[-C--:B------:R-:W-:Y:S02]  /*1c210*/  LOP3.LUT R4, R3, R196.reuse, RZ, 0x3c, !PT ;  /* 0x000000c403047212 */ /* 0x080fe400078e3cff */
[----:B------:R-:W-:Y:S02]  /*1c220*/  LEA R237, R5, UR6, 0x1 ;  /* 0x0000000605ed7c11 */ /* 0x000fe4000f8e08ff */
[----:B------:R-:W-:Y:S01]  /*1c230*/  SHF.R.U32.HI R199, RZ, 0x1, R197 ;  /* 0x00000001ffc77819 */ /* 0x000fe200000116c5 */
[----:B------:R-:W-:Y:S01]  /*1c240*/  IMAD R185, R4, 0x2, R185 ;  /* 0x0000000204b97824 */ /* 0x000fe200078e02b9 */
[-C--:B------:R-:W-:Y:S01]  /*1c250*/  IADD3 R6, P0, PT, R8, R227.reuse, RZ ;  /* 0x000000e308067210 */ /* 0x080fe20007f1e0ff */
[----:B------:R-:W-:Y:S01]  /*1c260*/  @!PT LDS RZ, [RZ] ;  /* 0x00000000fffff984 */ /* 0x000fe20000000800 */
[----:B------:R-:W-:Y:S01]  /*1c270*/  @!PT LDS RZ, [RZ] ;  /* 0x00000000fffff984 */ /* 0x000fe20000000800 */
[----:B------:R-:W-:Y:S01]  /*1c280*/  @!PT LDS RZ, [RZ] ;  /* 0x00000000fffff984 */ /* 0x000fe20000000800 */
[----:B------:R-:W-:Y:S01]  /*1c290*/  LDGSTS.E.BYPASS.LTC128B.128 [R237+0xc000], desc[UR4][R210.64] ;  /* 0x0c000000d2ed7fae */ /* 0x000fe2000b981a04 */
[----:B------:R-:W-:Y:S01]  /*1c2a0*/  LOP3.LUT R4, R199, 0x8, RZ, 0xc0, !PT ;  /* 0x00000008c7047812 */ /* 0x000fe200078ec0ff */
[----:B------:R-:W-:Y:S01]  /*1c2b0*/  VIADD R180, R185, UR6 ;  /* 0x00000006b9b47c36 */ /* 0x000fe20008000000 */
[----:B------:R-:W-:Y:S02]  /*1c2c0*/  LOP3.LUT R200, R200, 0x7c00, RZ, 0xc0, !PT ;  /* 0x00007c00c8c87812 */ /* 0x000fe400078ec0ff */
[----:B------:R-:W-:Y:S01]  /*1c2d0*/  LDGSTS.E.BYPASS.LTC128B.128 [R237+0x10000], desc[UR4][R210.64+0x80] ;  /* 0x10000080d2ed7fae */ /* 0x000fe2000b981a04 */
[--C-:B------:R-:W-:Y:S01]  /*1c2e0*/  IMAD.X R7, R9, 0x1, R228.reuse, P0 ;  /* 0x0000000109077824 */ /* 0x100fe200000e06e4 */
[--C-:B------:R-:W-:Y:S03]  /*1c2f0*/  LOP3.LUT R5, R4, 0x1c0, R203.reuse, 0xf8, !PT ;  /* 0x000001c004057812 */ /* 0x100fe600078ef8cb */
[----:B------:R-:W-:Y:S01]  /*1c300*/  LDGSTS.E.BYPASS.LTC128B.128 [R237+0xc800], desc[UR4][R12.64] ;  /* 0x0c8000000ced7fae */ /* 0x000fe2000b981a04 */
[-C--:B------:R-:W-:Y:S02]  /*1c310*/  IADD3 R4, P0, PT, R6, R227.reuse, RZ ;  /* 0x000000e306047210 */ /* 0x080fe40007f1e0ff */
[----:B------:R-:W-:Y:S02]  /*1c320*/  LOP3.LUT R202, R5, R196, RZ, 0x3c, !PT ;  /* 0x000000c405ca7212 */ /* 0x000fe400078e3cff */
[----:B------:R1:W-:Y:S01]  /*1c330*/  LDGSTS.E.BYPASS.LTC128B.128 [R237+0x10800], desc[UR4][R12.64+0x80] ;  /* 0x108000800ced7fae */ /* 0x0003e2000b981a04 */
[----:B------:R-:W-:Y:S01]  /*1c340*/  LOP3.LUT R3, R200, 0x200, R203, 0xf8, !PT ;  /* 0x00000200c8037812 */ /* 0x000fe200078ef8cb */
[--C-:B------:R-:W-:Y:S01]  /*1c350*/  IMAD.X R5, R7, 0x1, R228.reuse, P0 ;  /* 0x0000000107057824 */ /* 0x100fe200000e06e4 */
[----:B------:R-:W-:Y:S02]  /*1c360*/  LOP3.LUT P2, RZ, R197, 0x4, RZ, 0xc0, !PT ;  /* 0x00000004c5ff7812 */ /* 0x000fe4000784c0ff */
[----:B------:R-:W-:Y:S01]  /*1c370*/  LDGSTS.E.BYPASS.LTC128B.128 [R237+0xd000], desc[UR4][R10.64] ;  /* 0x0d0000000aed7fae */ /* 0x000fe2000b981a04 */
[----:B------:R-:W-:Y:S02]  /*1c380*/  LOP3.LUT R182, R3, R202, RZ, 0xfc, !PT ;  /* 0x000000ca03b67212 */ /* 0x000fe400078efcff */
[----:B------:R-:W-:Y:S02]  /*1c390*/  SEL R135, R135, 0xffffffc0, !P2 ;  /* 0xffffffc087877807 */ /* 0x000fe40005000000 */
[----:B------:R-:W-:Y:S01]  /*1c3a0*/  LDGSTS.E.BYPASS.LTC128B.128 [R237+0x11000], desc[UR4][R10.64+0x80] ;  /* 0x110000800aed7fae */ /* 0x000fe2000b981a04 */
[----:B------:R-:W-:Y:S04]  /*1c3b0*/  LEA R182, R182, UR6, 0x1 ;  /* 0x00000006b6b67c11 */ /* 0x000fe8000f8e08ff */
[----:B------:R-:W-:Y:S01]  /*1c3c0*/  LDGSTS.E.BYPASS.LTC128B.128 [R237+0xd800], desc[UR4][R8.64] ;  /* 0x0d80000008ed7fae */ /* 0x000fe2000b981a04 */
[--C-:B------:R-:W-:Y:S02]  /*1c3d0*/  IMAD.IADD R134, R180, 0x1, R135.reuse ;  /* 0x00000001b4867824 */ /* 0x100fe400078e0287 */
[----:B------:R-:W-:Y:S02]  /*1c3e0*/  IMAD.IADD R184, R182, 0x1, R135 ;  /* 0x00000001b6b87824 */ /* 0x000fe400078e0287 */
[----:B------:R2:W-:Y:S05]  /*1c3f0*/  LDGSTS.E.BYPASS.LTC128B.128 [R237+0x11800], desc[UR4][R8.64+0x80] ;  /* 0x1180008008ed7fae */ /* 0x0005ea000b981a04 */
[----:B------:R-:W-:Y:S05]  /*1c400*/  LDGSTS.E.BYPASS.LTC128B.128 [R237+0xe000], desc[UR4][R6.64] ;  /* 0x0e00000006ed7fae */ /* 0x000fea000b981a04 */
[----:B------:R-:W-:Y:S01]  /*1c410*/  LDGSTS.E.BYPASS.LTC128B.128 [R237+0x12000], desc[UR4][R6.64+0x80] ;  /* 0x1200008006ed7fae */ /* 0x000fe2000b981a04 */
[-C--:B-1----:R-:W-:Y:S04]  /*1c420*/  IADD3 R12, P0, PT, R4, R227.reuse, RZ ;  /* 0x000000e3040c7210 */ /* 0x082fe80007f1e0ff */
[----:B------:R-:W-:Y:S01]  /*1c430*/  LDGSTS.E.BYPASS.LTC128B.128 [R237+0xe800], desc[UR4][R4.64] ;  /* 0x0e80000004ed7fae */ /* 0x000fe2000b981a04 */
[--C-:B------:R-:W-:Y:S04]  /*1c440*/  IMAD.X R13, R5, 0x1, R228.reuse, P0 ;  /* 0x00000001050d7824 */ /* 0x100fe800000e06e4 */
[----:B------:R1:W-:Y:S01]  /*1c450*/  LDGSTS.E.BYPASS.LTC128B.128 [R237+0x12800], desc[UR4][R4.64+0x80] ;  /* 0x1280008004ed7fae */ /* 0x0003e2000b981a04 */
[----:B------:R-:W-:Y:S04]  /*1c460*/  IADD3 R20, P0, PT, R12, R227, RZ ;  /* 0x000000e30c147210 */ /* 0x000fe80007f1e0ff */
[----:B------:R-:W-:Y:S01]  /*1c470*/  LDGSTS.E.BYPASS.LTC128B.128 [R237+0xf000], desc[UR4][R12.64] ;  /* 0x0f0000000ced7fae */ /* 0x000fe2000b981a04 */
[----:B------:R-:W-:Y:S01]  /*1c480*/  IMAD.X R21, R13, 0x1, R228, P0 ;  /* 0x000000010d157824 */ /* 0x000fe200000e06e4 */
[----:B------:R-:W-:Y:S03]  /*1c490*/  LOP3.LUT P0, RZ, R197, 0x2, RZ, 0xc0, !PT ;  /* 0x00000002c5ff7812 */ /* 0x000fe6000780c0ff */
[----:B------:R3:W-:Y:S01]  /*1c4a0*/  LDGSTS.E.BYPASS.LTC128B.128 [R237+0x13000], desc[UR4][R12.64+0x80] ;  /* 0x130000800ced7fae */ /* 0x0007e2000b981a04 */
[----:B------:R-:W-:Y:S04]  /*1c4b0*/  SEL R201, R198, 0xffffffe0, !P0 ;  /* 0xffffffe0c6c97807 */ /* 0x000fe80004000000 */
[----:B------:R-:W-:Y:S01]  /*1c4c0*/  LDGSTS.E.BYPASS.LTC128B.128 [R237+0xf800], desc[UR4][R20.64] ;  /* 0x0f80000014ed7fae */ /* 0x000fe2000b981a04 */
[----:B------:R-:W-:Y:S04]  /*1c4d0*/  ISETP.GT.AND P0, PT, R229, R206, PT ;  /* 0x000000cee500720c */ /* 0x000fe80003f04270 */
[----:B------:R4:W-:Y:S01]  /*1c4e0*/  LDGSTS.E.BYPASS.LTC128B.128 [R237+0x13800], desc[UR4][R20.64+0x80] ;  /* 0x1380008014ed7fae */ /* 0x0009e2000b981a04 */
[--C-:B------:R-:W-:Y:S02]  /*1c4f0*/  IMAD.IADD R186, R182, 0x1, R201.reuse ;  /* 0x00000001b6ba7824 */ /* 0x100fe400078e02c9 */
[C-C-:B------:R-:W-:Y:S02]  /*1c500*/  IMAD.IADD R3, R180.reuse, 0x1, R201.reuse ;  /* 0x00000001b4037824 */ /* 0x140fe400078e02c9 */
[----:B------:R-:W-:Y:S01]  /*1c510*/  LDSM.16.M88.4 R64, [R182] ;  /* 0x00000000b640783b */ /* 0x000fe20000000200 */
[C---:B------:R-:W-:Y:S02]  /*1c520*/  IMAD.IADD R135, R201.reuse, 0x1, R184 ;  /* 0x00000001c9877824 */ /* 0x040fe400078e02b8 */
[----:B------:R-:W-:Y:S02]  /*1c530*/  IMAD.IADD R192, R180, 0x1, R201 ;  /* 0x00000001b4c07824 */ /* 0x000fe400078e02c9 */
[----:B--2---:R-:W1:Y:S05]  /*1c540*/  LDSM.16.M88.4 R8, [R185+UR6+0x4000] ;  /* 0x00400006b908783b */ /* 0x004e6a0008000200 */
[----:B------:R-:W3:Y:S05]  /*1c550*/  LDSM.16.M88.4 R16, [R185+UR6+0x4800] ;  /* 0x00480006b910783b */ /* 0x000eea0008000200 */
[----:B------:R-:W4:Y:S05]  /*1c560*/  LDSM.16.M88.4 R24, [R185+UR6+0x5000] ;  /* 0x00500006b918783b */ /* 0x000f2a0008000200 */
[----:B------:R-:W0:Y:S05]  /*1c570*/  LDGDEPBAR ;  /* 0x00000000000079af */ /* 0x000e2a0000000000 */
[----:B------:R-:W2:Y:S05]  /*1c580*/  LDSM.16.M88.4 R32, [R185+UR6+0x5800] ;  /* 0x00580006b920783b */ /* 0x000eaa0008000200 */
        /* <DEDUP_REMOVED lines=12> */
[----:B------:R-:W3:Y:S05]  /*1c650*/  LDSM.16.M88.4 R156, [R3+0x5800] ;  /* 0x00580000039c783b */ /* 0x000eea0000000200 */
[----:B------:R-:W3:Y:S02]  /*1c660*/  LDSM.16.M88.4 R160, [R3+0x6000] ;  /* 0x0060000003a0783b */ /* 0x000ee40000000200 */
[C---:B----4-:R-:W-:Y:S03]  /*1c670*/  HMMA.16816.F32 R20, R64.reuse, R24, RZ ;  /* 0x000000184014723c */ /* 0x050fe600000018ff */
[----:B------:R-:W4:Y:S05]  /*1c680*/  LDSM.16.M88.4 R164, [R3+0x6800] ;  /* 0x0068000003a4783b */ /* 0x000f2a0000000200 */
[C---:B------:R-:W-:Y:S01]  /*1c690*/  HMMA.16816.F32 R24, R64.reuse, R26, RZ ;  /* 0x0000001a4018723c */ /* 0x040fe200000018ff */
[----:B------:R-:W4:Y:S05]  /*1c6a0*/  LDSM.16.M88.4 R168, [R3+0x7000] ;  /* 0x0070000003a8783b */ /* 0x000f2a0000000200 */
[----:B------:R-:W-:Y:S02]  /*1c6b0*/  LDSM.16.M88.4 R172, [R184] ;  /* 0x00000000b8ac783b */ /* 0x000fe40000000200 */
[C---:B--2---:R-:W-:Y:S03]  /*1c6c0*/  HMMA.16816.F32 R28, R64.reuse, R32, RZ ;  /* 0x00000020401c723c */ /* 0x044fe600000018ff */
[----:B------:R-:W-:Y:S05]  /*1c6d0*/  LDSM.16.M88.4 R176, [R134+0x4000] ;  /* 0x0040000086b0783b */ /* 0x000fea0000000200 */
[C---:B------:R-:W-:Y:S01]  /*1c6e0*/  HMMA.16816.F32 R32, R64.reuse, R34, RZ ;  /* 0x000000224020723c */ /* 0x040fe200000018ff */
[----:B------:R-:W-:Y:S07]  /*1c6f0*/  LDSM.16.M88.4 R188, [R134+0x8000] ;  /* 0x0080000086bc783b */ /* 0x000fee0000000200 */
        /* <DEDUP_REMOVED lines=8> */
[----:B------:R2:W5:Y:S07]  /*1c780*/  LDSM.16.M88.4 R136, [R3+0x7800] ;  /* 0x007800000388783b */ /* 0x00056e0000000200 */
[C---:B-1----:R-:W-:Y:S08]  /*1c790*/  HMMA.16816.F32 R4, R140.reuse, R144, R4 ;  /* 0x000000908c04723c */ /* 0x042ff00000001804 */
[C---:B------:R-:W-:Y:S01]  /*1c7a0*/  HMMA.16816.F32 R8, R140.reuse, R146, R8 ;  /* 0x000000928c08723c */ /* 0x040fe20000001808 */
[----:B------:R-:W1:Y:S07]  /*1c7b0*/  LDSM.16.M88.4 R144, [R134+0x4800] ;  /* 0x004800008690783b */ /* 0x000e6e0000000200 */
[C---:B------:R-:W-:Y:S03]  /*1c7c0*/  HMMA.16816.F32 R12, R140.reuse, R148, R12 ;  /* 0x000000948c0c723c */ /* 0x040fe6000000180c */
[----:B--2---:R-:W-:Y:S05]  /*1c7d0*/  IMAD.IADD R3, R201, 0x1, R134 ;  /* 0x00000001c9037824 */ /* 0x004fea00078e0286 */
        /* <DEDUP_REMOVED lines=13> */
[----:B------:R-:W-:Y:S05]  /*1c8b0*/  LDSM.16.M88.4 R164, [R182+0x2000] ;  /* 0x00200000b6a4783b */ /* 0x000fea0000000200 */
[----:B------:R-:W-:Y:S02]  /*1c8c0*/  LDSM.16.M88.4 R180, [R192+0x9800] ;  /* 0x00980000c0b4783b */ /* 0x000fe40000000200 */
[C---:B------:R-:W-:Y:S08]  /*1c8d0*/  HMMA.16816.F32 R52, R140.reuse, R168, R52 ;  /* 0x000000a88c34723c */ /* 0x040ff00000001834 */
[C---:B------:R-:W-:Y:S01]  /*1c8e0*/  HMMA.16816.F32 R56, R140.reuse, R170, R56 ;  /* 0x000000aa8c38723c */ /* 0x040fe20000001838 */
[----:B------:R-:W-:Y:S07]  /*1c8f0*/  LDSM.16.M88.4 R168, [R185+UR6+0x8000] ;  /* 0x00800006b9a8783b */ /* 0x000fee0008000200 */
[C---:B-----5:R-:W-:Y:S08]  /*1c900*/  HMMA.16816.F32 R60, R140.reuse, R136, R60 ;  /* 0x000000888c3c723c */ /* 0x060ff0000000183c */
[----:B------:R-:W-:Y:S01]  /*1c910*/  HMMA.16816.F32 R64, R140, R138, R64 ;  /* 0x0000008a8c40723c */ /* 0x000fe20000001840 */
[----:B------:R-:W3:Y:S05]  /*1c920*/  LDSM.16.M88.4 R136, [R134+0x5800] ;  /* 0x005800008688783b */ /* 0x000eea0000000200 */
[----:B------:R-:W4:Y:S02]  /*1c930*/  LDSM.16.M88.4 R140, [R134+0x6000] ;  /* 0x00600000868c783b */ /* 0x000f240000000200 */
[C---:B------:R-:W-:Y:S08]  /*1c940*/  HMMA.16816.F32 R4, R172.reuse, R176, R4 ;  /* 0x000000b0ac04723c */ /* 0x040ff00000001804 */
[C---:B------:R-:W-:Y:S01]  /*1c950*/  HMMA.16816.F32 R8, R172.reuse, R178, R8 ;  /* 0x000000b2ac08723c */ /* 0x040fe20000001808 */
[----:B------:R-:W-:Y:S07]  /*1c960*/  LDSM.16.M88.4 R176, [R185+UR6+0xa800] ;  /* 0x00a80006b9b0783b */ /* 0x000fee0008000200 */
        /* <DEDUP_REMOVED lines=14> */
[----:B------:R-:W5:Y:S07]  /*1ca50*/  LDSM.16.M88.4 R152, [R3+0x5800] ;  /* 0x005800000398783b */ /* 0x000f6e0000000200 */
[C---:B------:R-:W-:Y:S08]  /*1ca60*/  HMMA.16816.F32 R52, R172.reuse, R156, R52 ;  /* 0x0000009cac34723c */ /* 0x040ff00000001834 */
[C---:B------:R-:W-:Y:S01]  /*1ca70*/  HMMA.16816.F32 R56, R172.reuse, R158, R56 ;  /* 0x0000009eac38723c */ /* 0x040fe20000001838 */
[----:B------:R-:W-:Y:S07]  /*1ca80*/  LDSM.16.M88.4 R156, [R3+0x6800] ;  /* 0x00680000039c783b */ /* 0x000fee0000000200 */
[C---:B-1----:R-:W-:Y:S08]  /*1ca90*/  HMMA.16816.F32 R60, R172.reuse, R144, R60 ;  /* 0x00000090ac3c723c */ /* 0x042ff0000000183c */
[----:B------:R-:W-:Y:S01]  /*1caa0*/  HMMA.16816.F32 R64, R172, R146, R64 ;  /* 0x00000092ac40723c */ /* 0x000fe20000001840 */
[----:B------:R-:W1:Y:S05]  /*1cab0*/  LDSM.16.M88.4 R144, [R3+0x6000] ;  /* 0x006000000390783b */ /* 0x000e6a0000000200 */
[----:B------:R-:W-:Y:S02]  /*1cac0*/  LDSM.16.M88.4 R172, [R185+UR6+0x8800] ;  /* 0x00880006b9ac783b */ /* 0x000fe40008000200 */
[C---:B--2---:R-:W-:Y:S08]  /*1cad0*/  HMMA.16816.F32 R4, R148.reuse, R160, R4 ;  /* 0x000000a09404723c */ /* 0x044ff00000001804 */
[C---:B------:R-:W-:Y:S01]  /*1cae0*/  HMMA.16816.F32 R8, R148.reuse, R162, R8 ;  /* 0x000000a29408723c */ /* 0x040fe20000001808 */
[----:B------:R-:W-:Y:S07]  /*1caf0*/  LDSM.16.M88.4 R160, [R3+0x7800] ;  /* 0x0078000003a0783b */ /* 0x000fee0000000200 */
[C---:B---3--:R-:W-:Y:S08]  /*1cb00*/  HMMA.16816.F32 R12, R148.reuse, R136, R12 ;  /* 0x00000088940c723c */ /* 0x048ff0000000180c */
[C---:B------:R-:W-:Y:S01]  /*1cb10*/  HMMA.16816.F32 R16, R148.reuse, R138, R16 ;  /* 0x0000008a9410723c */ /* 0x040fe20000001810 */
[----:B------:R-:W2:Y:S07]  /*1cb20*/  LDSM.16.M88.4 R136, [R3+0x7000] ;  /* 0x007000000388783b */ /* 0x000eae0000000200 */
[C---:B----4-:R-:W-:Y:S08]  /*1cb30*/  HMMA.16816.F32 R20, R148.reuse, R140, R20 ;  /* 0x0000008c9414723c */ /* 0x050ff00000001814 */
[C---:B------:R-:W-:Y:S01]  /*1cb40*/  HMMA.16816.F32 R24, R148.reuse, R142, R24 ;  /* 0x0000008e9418723c */ /* 0x040fe20000001818 */
[----:B------:R-:W3:Y:S07]  /*1cb50*/  LDSM.16.M88.4 R140, [R185+UR6+0x9000] ;  /* 0x00900006b98c783b */ /* 0x000eee0008000200 */
[C---:B-----5:R-:W-:Y:S08]  /*1cb60*/  HMMA.16816.F32 R28, R148.reuse, R152, R28 ;  /* 0x00000098941c723c */ /* 0x060ff0000000181c */
[C---:B------:R-:W-:Y:S01]  /*1cb70*/  HMMA.16816.F32 R32, R148.reuse, R154, R32 ;  /* 0x0000009a9420723c */ /* 0x040fe20000001820 */
[----:B------:R-:W-:Y:S07]  /*1cb80*/  LDSM.16.M88.4 R152, [R185+UR6+0xa000] ;  /* 0x00a00006b998783b */ /* 0x000fee0008000200 */
[C---:B-1----:R-:W-:Y:S08]  /*1cb90*/  HMMA.16816.F32 R36, R148.reuse, R144, R36 ;  /* 0x000000909424723c */ /* 0x042ff00000001824 */
[C---:B------:R-:W-:Y:S01]  /*1cba0*/  HMMA.16816.F32 R40, R148.reuse, R146, R40 ;  /* 0x000000929428723c */ /* 0x040fe20000001828 */
[----:B------:R-:W1:Y:S07]  /*1cbb0*/  LDSM.16.M88.4 R144, [R185+UR6+0x9800] ;  /* 0x00980006b990783b */ /* 0x000e6e0008000200 */
[C---:B------:R-:W-:Y:S08]  /*1cbc0*/  HMMA.16816.F32 R44, R148.reuse, R156, R44 ;  /* 0x0000009c942c723c */ /* 0x040ff0000000182c */
[C---:B------:R-:W-:Y:S01]  /*1cbd0*/  HMMA.16816.F32 R48, R148.reuse, R158, R48 ;  /* 0x0000009e9430723c */ /* 0x040fe20000001830 */
[----:B------:R-:W-:Y:S07]  /*1cbe0*/  LDSM.16.M88.4 R156, [R186+0x2000] ;  /* 0x00200000ba9c783b */ /* 0x000fee0000000200 */
[C---:B--2---:R-:W-:Y:S08]  /*1cbf0*/  HMMA.16816.F32 R52, R148.reuse, R136, R52 ;  /* 0x000000889434723c */ /* 0x044ff00000001834 */
[C---:B------:R-:W-:Y:S01]  /*1cc00*/  HMMA.16816.F32 R56, R148.reuse, R138, R56 ;  /* 0x0000008a9438723c */ /* 0x040fe20000001838 */
[----:B------:R-:W2:Y:S07]  /*1cc10*/  LDSM.16.M88.4 R136, [R185+UR6+0xb000] ;  /* 0x00b00006b988783b */ /* 0x000eae0008000200 */
[C---:B------:R-:W-:Y:S08]  /*1cc20*/  HMMA.16816.F32 R60, R148.reuse, R160, R60 ;  /* 0x000000a0943c723c */ /* 0x040ff0000000183c */
[----:B------:R-:W-:Y:S01]  /*1cc30*/  HMMA.16816.F32 R64, R148, R162, R64 ;  /* 0x000000a29440723c */ /* 0x000fe20000001840 */
[----:B------:R-:W4:Y:S05]  /*1cc40*/  LDSM.16.M88.4 R148, [R185+UR6+0xb800] ;  /* 0x00b80006b994783b */ /* 0x000f2a0008000200 */
        /* <DEDUP_REMOVED lines=19> */
[----:B------:R-:W1:Y:S05]  /*1cd80*/  LDSM.16.M88.4 R176, [R192+0xb800] ;  /* 0x00b80000c0b0783b */ /* 0x000e6a0000000200 */
[----:B------:R-:W-:Y:S02]  /*1cd90*/  LDSM.16.M88.4 R192, [R3+0xb000] ;  /* 0x00b0000003c0783b */ /* 0x000fe40000000200 */
[C---:B--2---:R-:W-:Y:S08]  /*1cda0*/  HMMA.16816.F32 R52, R164.reuse, R136, R52 ;  /* 0x00000088a434723c */ /* 0x044ff00000001834 */
[C---:B------:R-:W-:Y:S01]  /*1cdb0*/  HMMA.16816.F32 R56, R164.reuse, R138, R56 ;  /* 0x0000008aa438723c */ /* 0x040fe20000001838 */
[----:B------:R-:W2:Y:S07]  /*1cdc0*/  LDSM.16.M88.4 R136, [R134+0x8800] ;  /* 0x008800008688783b */ /* 0x000eae0000000200 */
        /* <DEDUP_REMOVED lines=27> */
[----:B------:R-:W5:Y:S05]  /*1cf80*/  LDSM.16.M88.4 R156, [R134+0xb000] ;  /* 0x00b00000869c783b */ /* 0x000f6a0000000200 */
[----:B------:R-:W-:Y:S02]  /*1cf90*/  LDSM.16.M88.4 R176, [R3+0x9800] ;  /* 0x0098000003b0783b */ /* 0x000fe40000000200 */
        /* <DEDUP_REMOVED lines=41> */
[----:B------:R-:W-:Y:S02]  /*1d230*/  LOP3.LUT R232, R232, 0xfffffffb, RZ, 0xc0, !PT ;  /* 0xfffffffbe8e87812 */ /* 0x000fe400078ec0ff */
[----:B------:R-:W-:Y:S11]  /*1d240*/  ISETP.NE.AND.EX P1, PT, R221, RZ, PT, P0 ;  /* 0x000000ffdd00720c */ /* 0x000ff60003f25300 */
[----:B------:R-:W-:Y:S02]  /*1d250*/  @!UPT UIADD3 URZ, UPT, UPT, URZ, URZ, URZ ;  /* 0x000000fffffff290 */ /* 0x000fe4000fffe0ff */
[----:B------:R-:W-:Y:S01]  /*1d260*/  @P1 LOP3.LUT R232, R232, 0x4, RZ, 0xfc, !PT ;  /* 0x00000004e8e81812 */ /* 0x000fe200078efcff */
        /* <DEDUP_REMOVED lines=73> */
.L_x_6270:
[----:B------:R-:W-:Y:S05]  /*1d700*/  BSYNC.RECONVERGENT B0 ;  /* 0x0000000000007941 */ /* 0x000fea0003800200 */
.L_x_6269:
        /* <DEDUP_REMOVED lines=36> */
.L_x_6268:
[----:B------:R-:W-:Y:S05]  /*1d950*/  BSYNC.RECONVERGENT B1 ;  /* 0x0000000000017941 */ /* 0x000fea0003800200 */
.L_x_6267:
[C---:B------:R-:W-:Y:S01]  /*1d960*/  VIADD R135, R231.reuse, 0xffffffc0 ;  /* 0xffffffc0e7877836 */ /* 0x040fe20000000000 */
[----:B------:R-:W-:Y:S01]  /*1d970*/  P2R R3, PR, RZ, 0x4 ;  /* 0x00000004ff037803 */ /* 0x000fe20000000000 */
[C---:B-1----:R-:W-:Y:S01]  /*1d980*/  VIADD R147, R231.reuse, 0xffffffc1 ;  /* 0xffffffc1e7937836 */ /* 0x042fe20000000000 */
[----:B------:R-:W-:Y:S01]  /*1d990*/  LOP3.LUT R232, R232, 0xfffffffd, RZ, 0xc0, !PT ;  /* 0xfffffffde8e87812 */ /* 0x000fe200078ec0ff */
[----:B------:R-:W-:Y:S01]  /*1d9a0*/  VIADD R134, R231, 0xffffffc9 ;  /* 0xffffffc9e7867836 */ /* 0x000fe20000000000 */
[----:B------:R-:W-:Y:S01]  /*1d9b0*/  ISETP.GE.AND P4, PT, R135, R226, PT ;  /* 0x000000e28700720c */ /* 0x000fe20003f86270 */
[----:B------:R-:W-:Y:S01]  /*1d9c0*/  VIADD R136, R231, 0xffffffc8 ;  /* 0xffffffc8e7887836 */ /* 0x000fe20000000000 */
[----:B------:R-:W-:Y:S01]  /*1d9d0*/  ISETP.GE.AND P1, PT, R135, R225, PT ;  /* 0x000000e18700720c */ /* 0x000fe20003f26270 */
[----:B------:R-:W-:Y:S01]  /*1d9e0*/  VIADD R143, R231, 0xffffffd0 ;  /* 0xffffffd0e78f7836 */ /* 0x000fe20000000000 */
[----:B------:R-:W-:Y:S01]  /*1d9f0*/  ISETP.GE.AND P6, PT, R135, R223, PT ;  /* 0x000000df8700720c */ /* 0x000fe20003fc6270 */
[----:B------:R-:W-:Y:S01]  /*1da00*/  VIADD R140, R231, 0xffffffd1 ;  /* 0xffffffd1e78c7836 */ /* 0x000fe20000000000 */
[----:B------:R-:W-:Y:S01]  /*1da10*/  ISETP.GE.AND P2, PT, R135, R224, PT ;  /* 0x000000e08700720c */ /* 0x000fe20003f46270 */
[----:B------:R-:W-:Y:S01]  /*1da20*/  VIADD R142, R231, 0xffffffe0 ;  /* 0xffffffe0e78e7836 */ /* 0x000fe20000000000 */
[----:B------:R-:W2:Y:S01]  /*1da30*/  LD.E R135, desc[UR4][R132.64+0xdc] ;  /* 0x0000dc0484877980 */ /* 0x000ea2000c101900 */
[-C--:B------:R-:W-:Y:S01]  /*1da40*/  ISETP.GE.AND P3, PT, R147, R226.reuse, PT ;  /* 0x000000e29300720c */ /* 0x080fe20003f66270 */
[----:B------:R-:W-:Y:S01]  /*1da50*/  VIADD R139, R231, 0xffffffe1 ;  /* 0xffffffe1e78b7836 */ /* 0x000fe20000000000 */
[-C--:B------:R-:W-:Y:S01]  /*1da60*/  ISETP.GE.AND P0, PT, R147, R225.reuse, PT ;  /* 0x000000e19300720c */ /* 0x080fe20003f06270 */
[----:B------:R-:W-:Y:S01]  /*1da70*/  VIADD R138, R231, 0xffffffe8 ;  /* 0xffffffe8e78a7836 */ /* 0x000fe20000000000 */
[----:B------:R-:W-:Y:S01]  /*1da80*/  FSEL R148, R5, -INF , P3 ;  /* 0xff80000005947808 */ /* 0x000fe20001800000 */
[C---:B------:R-:W-:Y:S01]  /*1da90*/  VIADD R145, R231.reuse, 0xfffffff0 ;  /* 0xfffffff0e7917836 */ /* 0x040fe20000000000 */
[----:B------:R-:W-:Y:S01]  /*1daa0*/  FSEL R137, R6, -INF , P1 ;  /* 0xff80000006897808 */ /* 0x000fe20000800000 */
[C---:B------:R-:W-:Y:S01]  /*1dab0*/  VIADD R141, R231.reuse, 0xfffffff1 ;  /* 0xfffffff1e78d7836 */ /* 0x040fe20000000000 */
[-C--:B------:R-:W-:Y:S01]  /*1dac0*/  ISETP.GE.AND P3, PT, R134, R226.reuse, PT ;  /* 0x000000e28600720c */ /* 0x080fe20003f66270 */
[C---:B------:R-:W-:Y:S01]  /*1dad0*/  VIADD R6, R231.reuse, 0xfffffff9 ;  /* 0xfffffff9e7067836 */ /* 0x040fe20000000000 */
[----:B------:R-:W-:Y:S01]  /*1dae0*/  FSEL R149, R4, -INF , P4 ;  /* 0xff80000004957808 */ /* 0x000fe20002000000 */
[C---:B------:R-:W-:Y:S01]  /*1daf0*/  VIADD R4, R231.reuse, 0xffffffd9 ;  /* 0xffffffd9e7047836 */ /* 0x040fe20000000000 */
[CC--:B------:R-:W-:Y:S01]  /*1db00*/  ISETP.GE.AND P1, PT, R136.reuse, R225.reuse, PT ;  /* 0x000000e18800720c */ /* 0x0c0fe20003f26270 */
[C---:B------:R-:W-:Y:S01]  /*1db10*/  VIADD R144, R231.reuse, 0x8 ;  /* 0x00000008e7907836 */ /* 0x040fe20000000000 */
[-C--:B------:R-:W-:Y:S01]  /*1db20*/  ISETP.GE.AND P4, PT, R136, R226.reuse, PT ;  /* 0x000000e28800720c */ /* 0x080fe20003f86270 */
[----:B------:R-:W-:Y:S01]  /*1db30*/  VIADD R146, R231, 0x9 ;  /* 0x00000009e7927836 */ /* 0x000fe20000000000 */
[----:B------:R-:W-:Y:S01]  /*1db40*/  FSEL R5, R7, -INF , P0 ;  /* 0xff80000007057808 */ /* 0x000fe20000000000 */
[----:B------:R-:W-:Y:S01]  /*1db50*/  VIADD R230, R230, 0xffffff80 ;  /* 0xffffff80e6e67836 */ /* 0x000fe20000000000 */
[-C--:B------:R-:W-:Y:S02]  /*1db60*/  ISETP.GE.AND P0, PT, R134, R225.reuse, PT ;  /* 0x000000e18600720c */ /* 0x080fe40003f06270 */
[----:B------:R-:W-:Y:S02]  /*1db70*/  FSEL R150, R9, -INF , P3 ;  /* 0xff80000009967808 */ /* 0x000fe40001800000 */
[----:B------:R-:W-:Y:S01]  /*1db80*/  FSEL R9, R10, -INF , P1 ;  /* 0xff8000000a097808 */ /* 0x000fe20000800000 */
[C---:B------:R-:W-:Y:S01]  /*1db90*/  VIADD R10, R231.reuse, 0xffffffd8 ;  /* 0xffffffd8e70a7836 */ /* 0x040fe20000000000 */
        /* <DEDUP_REMOVED lines=22> */
[-C--:B------:R-:W-:Y:S02]  /*1dd00*/  ISETP.GE.AND P1, PT, R138, R225.reuse, PT ;  /* 0x000000e18a00720c */ /* 0x080fe40003f26270 */
[----:B------:R-:W-:Y:S02]  /*1dd10*/  FSEL R23, R23, -INF , P0 ;  /* 0xff80000017177808 */ /* 0x000fe40000000000 */
[-C--:B------:R-:W-:Y:S02]  /*1dd20*/  ISETP.GE.AND P0, PT, R8, R225.reuse, PT ;  /* 0x000000e10800720c */ /* 0x080fe40003f06270 */
[----:B------:R-:W-:Y:S01]  /*1dd30*/  FSEL R184, R21, -INF , P3 ;  /* 0xff80000015b87808 */ /* 0x000fe20001800000 */
[C---:B------:R-:W-:Y:S01]  /*1dd40*/  VIADD R21, R231.reuse, 0xfffffff8 ;  /* 0xfffffff8e7157836 */ /* 0x040fe20000000000 */
[----:B------:R-:W-:Y:S02]  /*1dd50*/  FSEL R26, R26, -INF , P1 ;  /* 0xff8000001a1a7808 */ /* 0x000fe40000800000 */
[----:B------:R-:W-:Y:S01]  /*1dd60*/  FSEL R154, R16, -INF , P4 ;  /* 0xff800000109a7808 */ /* 0x000fe20002000000 */
[----:B------:R-:W-:Y:S01]  /*1dd70*/  VIADD R16, R231, 0x21 ;  /* 0x00000021e7107836 */ /* 0x000fe20000000000 */
[-C--:B------:R-:W-:Y:S02]  /*1dd80*/  ISETP.GE.AND P1, PT, R145, R225.reuse, PT ;  /* 0x000000e19100720c */ /* 0x080fe40003f26270 */
[-C--:B------:R-:W-:Y:S02]  /*1dd90*/  ISETP.GE.AND P4, PT, R142, R226.reuse, PT ;  /* 0x000000e28e00720c */ /* 0x080fe40003f86270 */
[-C--:B------:R-:W-:Y:S02]  /*1dda0*/  ISETP.GE.AND P3, PT, R8, R226.reuse, PT ;  /* 0x000000e20800720c */ /* 0x080fe40003f66270 */
[----:B------:R-:W-:Y:S02]  /*1ddb0*/  FSEL R27, R27, -INF , P0 ;  /* 0xff8000001b1b7808 */ /* 0x000fe40000000000 */
[-C--:B------:R-:W-:Y:S02]  /*1ddc0*/  ISETP.GE.AND P0, PT, R145, R226.reuse, PT ;  /* 0x000000e29100720c */ /* 0x080fe40003f06270 */
[----:B------:R-:W-:Y:S02]  /*1ddd0*/  FSEL R30, R30, -INF , P1 ;  /* 0xff8000001e1e7808 */ /* 0x000fe40000800000 */
[----:B------:R-:W-:Y:S01]  /*1dde0*/  FSEL R186, R20, -INF , P4 ;  /* 0xff80000014ba7808 */ /* 0x000fe20002000000 */
[----:B------:R-:W-:Y:S01]  /*1ddf0*/  VIADD R20, R231, 0x11 ;  /* 0x00000011e7147836 */ /* 0x000fe20000000000 */
[----:B------:R-:W-:Y:S02]  /*1de00*/  FSEL R180, R25, -INF , P3 ;  /* 0xff80000019b47808 */ /* 0x000fe40001800000 */
[-C--:B------:R-:W-:Y:S02]  /*1de10*/  ISETP.GE.AND P1, PT, R21, R225.reuse, PT ;  /* 0x000000e11500720c */ /* 0x080fe40003f26270 */
[-C--:B------:R-:W-:Y:S02]  /*1de20*/  ISETP.GE.AND P4, PT, R138, R226.reuse, PT ;  /* 0x000000e28a00720c */ /* 0x080fe40003f86270 */
[-C--:B------:R-:W-:Y:S02]  /*1de30*/  ISETP.GE.AND P3, PT, R141, R226.reuse, PT ;  /* 0x000000e28d00720c */ /* 0x080fe40003f66270 */
[----:B------:R-:W-:Y:S01]  /*1de40*/  FSEL R164, R28, -INF , P0 ;  /* 0xff8000001ca47808 */ /* 0x000fe20000000000 */
[----:B------:R-:W-:Y:S01]  /*1de50*/  VIADD R28, R231, 0x20 ;  /* 0x00000020e71c7836 */ /* 0x000fe20000000000 */
[-C--:B------:R-:W-:Y:S02]  /*1de60*/  ISETP.GE.AND P0, PT, R141, R225.reuse, PT ;  /* 0x000000e18d00720c */ /* 0x080fe40003f06270 */
[----:B------:R-:W-:Y:S01]  /*1de70*/  FSEL R182, R24, -INF , P4 ;  /* 0xff80000018b67808 */ /* 0x000fe20002000000 */
[----:B------:R-:W-:Y:S01]  /*1de80*/  VIADD R24, R231, 0x1 ;  /* 0x00000001e7187836 */ /* 0x000fe20000000000 */
[----:B------:R-:W-:Y:S01]  /*1de90*/  FSEL R237, R29, -INF , P3 ;  /* 0xff8000001ded7808 */ /* 0x000fe20001800000 */
[C---:B------:R-:W-:Y:S01]  /*1dea0*/  VIADD R29, R231.reuse, 0x10 ;  /* 0x00000010e71d7836 */ /* 0x040fe20000000000 */
[----:B------:R-:W-:Y:S02]  /*1deb0*/  FSEL R34, R34, -INF , P1 ;  /* 0xff80000022227808 */ /* 0x000fe40000800000 */
[CC--:B------:R-:W-:Y:S02]  /*1dec0*/  ISETP.GE.AND P3, PT, R6.reuse, R226.reuse, PT ;  /* 0x000000e20600720c */ /* 0x0c0fe40003f66270 */
[-C--:B------:R-:W-:Y:S02]  /*1ded0*/  ISETP.GE.AND P1, PT, R231, R225.reuse, PT ;  /* 0x000000e1e700720c */ /* 0x080fe40003f26270 */
[----:B------:R-:W-:Y:S02]  /*1dee0*/  FSEL R31, R31, -INF , P0 ;  /* 0xff8000001f1f7808 */ /* 0x000fe40000000000 */
[-C--:B------:R-:W-:Y:S02]  /*1def0*/  ISETP.GE.AND P0, PT, R6, R225.reuse, PT ;  /* 0x000000e10600720c */ /* 0x080fe40003f06270 */
[----:B------:R-:W-:Y:S01]  /*1df00*/  FSEL R249, R38, -INF , P1 ;  /* 0xff80000026f97808 */ /* 0x000fe20000800000 */
[----:B------:R-:W-:Y:S01]  /*1df10*/  VIADD R38, R231, 0x30 ;  /* 0x00000030e7267836 */ /* 0x000fe20000000000 */
[----:B------:R-:W-:Y:S01]  /*1df20*/  FSEL R166, R33, -INF , P3 ;  /* 0xff80000021a67808 */ /* 0x000fe20001800000 */
[----:B------:R-:W-:Y:S01]  /*1df30*/  VIADD R33, R231, 0x28 ;  /* 0x00000028e7217836 */ /* 0x000fe20000000000 */
        /* <DEDUP_REMOVED lines=20> */
[C---:B------:R-:W-:Y:S01]  /*1e080*/  VIADD R32, R231.reuse, 0x31 ;  /* 0x00000031e7207836 */ /* 0x040fe20000000000 */
        /* <DEDUP_REMOVED lines=18> */
[----:B------:R-:W-:Y:S02]  /*1e1b0*/  ISETP.GE.AND P0, PT, R16, R225, PT ;  /* 0x000000e11000720c */ /* 0x000fe40003f06270 */
        /* <DEDUP_REMOVED lines=8> */
[----:B------:R-:W-:Y:S02]  /*1e240*/  ISETP.GE.AND P0, PT, R40, R225, PT ;  /* 0x000000e12800720c */ /* 0x000fe40003f06270 */
[----:B------:R-:W-:Y:S02]  /*1e250*/  FSEL R13, R150, -INF , !P1 ;  /* 0xff800000960d7808 */ /* 0x000fe40004800000 */
[-C--:B------:R-:W-:Y:S02]  /*1e260*/  ISETP.GE.AND P1, PT, R142, R223.reuse, PT ;  /* 0x000000df8e00720c */ /* 0x080fe40003f26270 */
[----:B------:R-:W-:Y:S02]  /*1e270*/  FSEL R251, R41, -INF , P3 ;  /* 0xff80000029fb7808 */ /* 0x000fe40001800000 */
[----:B------:R-:W-:Y:S02]  /*1e280*/  FSEL R163, R59, -INF , P0 ;  /* 0xff8000003ba37808 */ /* 0x000fe40000000000 */
[-C--:B------:R-:W-:Y:S02]  /*1e290*/  ISETP.GE.AND P3, PT, R20, R226.reuse, PT ;  /* 0x000000e21400720c */ /* 0x080fe40003f66270 */
[----:B------:R-:W-:Y:S02]  /*1e2a0*/  ISETP.GE.AND P0, PT, R32, R226, PT ;  /* 0x000000e22000720c */ /* 0x000fe40003f06270 */
[----:B------:R-:W-:Y:S02]  /*1e2b0*/  ISETP.GE.AND P5, PT, R147, R224, PT ;  /* 0x000000e09300720c */ /* 0x000fe40003fa6270 */
[----:B------:R-:W-:Y:S02]  /*1e2c0*/  FSEL R186, R186, -INF , !P1 ;  /* 0xff800000baba7808 */ /* 0x000fe40004800000 */
[----:B------:R-:W-:Y:S02]  /*1e2d0*/  ISETP.GE.AND P1, PT, R138, R223, PT ;  /* 0x000000df8a00720c */ /* 0x000fe40003f26270 */
[----:B------:R-:W-:Y:S02]  /*1e2e0*/  FSEL R61, R61, -INF , P0 ;  /* 0xff8000003d3d7808 */ /* 0x000fe40000000000 */
[----:B------:R-:W-:Y:S01]  /*1e2f0*/  FSEL R195, R45, -INF , P3 ;  /* 0xff8000002dc37808 */ /* 0x000fe20001800000 */
[----:B------:R-:W-:Y:S01]  /*1e300*/  VIADD R45, R231, 0x39 ;  /* 0x00000039e72d7836 */ /* 0x000fe20000000000 */
[-C--:B------:R-:W-:Y:S02]  /*1e310*/  ISETP.GE.AND P3, PT, R36, R226.reuse, PT ;  /* 0x000000e22400720c */ /* 0x080fe40003f66270 */
[----:B------:R-:W-:Y:S02]  /*1e320*/  ISETP.GE.AND P0, PT, R32, R225, PT ;  /* 0x000000e12000720c */ /* 0x000fe40003f06270 */
[----:B------:R-:W-:Y:S02]  /*1e330*/  ISETP.GE.AND P4, PT, R28, R226, PT ;  /* 0x000000e21c00720c */ /* 0x000fe40003f86270 */
[----:B------:R-:W-:Y:S02]  /*1e340*/  FSEL R5, R5, -INF , !P5 ;  /* 0xff80000005057808 */ /* 0x000fe40006800000 */
[----:B------:R-:W-:Y:S02]  /*1e350*/  ISETP.GE.AND P5, PT, R143, R224, PT ;  /* 0x000000e08f00720c */ /* 0x000fe40003fa6270 */
[----:B------:R-:W-:Y:S02]  /*1e360*/  FSEL R182, R182, -INF , !P1 ;  /* 0xff800000b6b67808 */ /* 0x000fe40004800000 */
[-C--:B------:R-:W-:Y:S02]  /*1e370*/  ISETP.GE.AND P1, PT, R145, R223.reuse, PT ;  /* 0x000000df9100720c */ /* 0x080fe40003f26270 */
[----:B------:R-:W-:Y:S02]  /*1e380*/  FSEL R63, R63, -INF , P0 ;  /* 0xff8000003f3f7808 */ /* 0x000fe40000000000 */
[----:B------:R-:W-:Y:S02]  /*1e390*/  FSEL R191, R49, -INF , P3 ;  /* 0xff80000031bf7808 */ /* 0x000fe40001800000 */
[----:B------:R-:W-:Y:S02]  /*1e3a0*/  FSEL R52, R52, -INF , P4 ;  /* 0xff80000034347808 */ /* 0x000fe40002000000 */
[-C--:B------:R-:W-:Y:S02]  /*1e3b0*/  ISETP.GE.AND P0, PT, R45, R226.reuse, PT ;  /* 0x000000e22d00720c */ /* 0x080fe40003f06270 */
[----:B------:R-:W-:Y:S02]  /*1e3c0*/  ISETP.GE.AND P3, PT, R16, R226, PT ;  /* 0x000000e21000720c */ /* 0x000fe40003f66270 */
[-C--:B------:R-:W-:Y:S02]  /*1e3d0*/  ISETP.GE.AND P4, PT, R147, R223.reuse, PT ;  /* 0x000000df9300720c */ /* 0x080fe40003f86270 */
[----:B------:R-:W-:Y:S02]  /*1e3e0*/  FSEL R164, R164, -INF , !P1 ;  /* 0xff800000a4a47808 */ /* 0x000fe40004800000 */
[----:B------:R-:W-:Y:S02]  /*1e3f0*/  ISETP.GE.AND P1, PT, R21, R223, PT ;  /* 0x000000df1500720c */ /* 0x000fe40003f26270 */
[----:B------:R-:W-:Y:S02]  /*1e400*/  FSEL R53, R53, -INF , P3 ;  /* 0xff80000035357808 */ /* 0x000fe40001800000 */
[----:B------:R-:W-:Y:S02]  /*1e410*/  FSEL R156, R65, -INF , P0 ;  /* 0xff800000419c7808 */ /* 0x000fe40000000000 */
[-C--:B------:R-:W-:Y:S02]  /*1e420*/  ISETP.GE.AND P0, PT, R45, R225.reuse, PT ;  /* 0x000000e12d00720c */ /* 0x080fe40003f06270 */
[----:B------:R-:W-:Y:S02]  /*1e430*/  ISETP.GE.AND P3, PT, R33, R225, PT ;  /* 0x000000e12100720c */ /* 0x000fe40003f66270 */
[----:B------:R-:W-:Y:S02]  /*1e440*/  FSEL R17, R148, -INF , !P4 ;  /* 0xff80000094117808 */ /* 0x000fe40006000000 */
[-C--:B------:R-:W-:Y:S02]  /*1e450*/  ISETP.GE.AND P4, PT, R143, R223.reuse, PT ;  /* 0x000000df8f00720c */ /* 0x080fe40003f86270 */
[----:B------:R-:W-:Y:S02]  /*1e460*/  FSEL R178, R178, -INF , !P1 ;  /* 0xff800000b2b27808 */ /* 0x000fe40004800000 */
[-C--:B------:R-:W-:Y:S02]  /*1e470*/  ISETP.GE.AND P1, PT, R138, R224.reuse, PT ;  /* 0x000000e08a00720c */ /* 0x080fe40003f26270 */
[----:B------:R-:W-:Y:S02]  /*1e480*/  FSEL R58, R58, -INF , P3 ;  /* 0xff8000003a3a7808 */ /* 0x000fe40001800000 */
[----:B------:R-:W-:Y:S02]  /*1e490*/  FSEL R48, R67, -INF , P0 ;  /* 0xff80000043307808 */ /* 0x000fe40000000000 */
[-C--:B------:R-:W-:Y:S02]  /*1e4a0*/  ISETP.GE.AND P0, PT, R136, R223.reuse, PT ;  /* 0x000000df8800720c */ /* 0x080fe40003f06270 */
[----:B------:R-:W-:Y:S02]  /*1e4b0*/  FSEL R41, R152, -INF , !P4 ;  /* 0xff80000098297808 */ /* 0x000fe40006000000 */
[----:B------:R-:W-:Y:S02]  /*1e4c0*/  @P5 LOP3.LUT R232, R232, 0x2, RZ, 0xfc, !PT ;  /* 0x00000002e8e85812 */ /* 0x000fe400078efcff */
[-C--:B------:R-:W-:Y:S02]  /*1e4d0*/  ISETP.GE.AND P3, PT, R231, R223.reuse, PT ;  /* 0x000000dfe700720c */ /* 0x080fe40003f66270 */
[CC--:B------:R-:W-:Y:S02]  /*1e4e0*/  ISETP.GE.AND P4, PT, R4.reuse, R223.reuse, PT ;  /* 0x000000df0400720c */ /* 0x0c0fe40003f86270 */
[-C--:B------:R-:W-:Y:S02]  /*1e4f0*/  ISETP.GE.AND P5, PT, R4, R224.reuse, PT ;  /* 0x000000e00400720c */ /* 0x080fe40003fa6270 */
[----:B------:R-:W-:Y:S02]  /*1e500*/  P2R R4, PR, RZ, 0x2 ;  /* 0x00000002ff047803 */ /* 0x000fe40000000000 */
[-C--:B------:R-:W-:Y:S02]  /*1e510*/  ISETP.GE.AND P1, PT, R144, R223.reuse, PT ;  /* 0x000000df9000720c */ /* 0x080fe40003f26270 */
[----:B------:R-:W-:Y:S02]  /*1e520*/  FSEL R15, R151, -INF , !P0 ;  /* 0xff800000970f7808 */ /* 0x000fe40004000000 */
[----:B------:R-:W-:Y:S02]  /*1e530*/  FSEL R172, R172, -INF , !P3 ;  /* 0xff800000acac7808 */ /* 0x000fe40005800000 */
[----:B------:R-:W-:Y:S02]  /*1e540*/  FSEL R56, R153, -INF , !P4 ;  /* 0xff80000099387808 */ /* 0x000fe40006000000 */
[CC--:B------:R-:W-:Y:S01]  /*1e550*/  ISETP.GE.AND P3, PT, R231.reuse, R224.reuse, PT ;  /* 0x000000e0e700720c */ /* 0x0c0fe20003f66270 */
[----:B------:R-:W-:Y:S01]  /*1e560*/  VIADD R231, R231, 0xffffff80 ;  /* 0xffffff80e7e77836 */ /* 0x000fe20000000000 */
        /* <DEDUP_REMOVED lines=9> */
[----:B------:R-:W-:Y:S02]  /*1e600*/  LOP3.LUT P4, RZ, R232, 0x2, RZ, 0xc0, !PT ;  /* 0x00000002e8ff7812 */ /* 0x000fe4000788c0ff */
[----:B------:R-:W-:Y:S02]  /*1e610*/  FSEL R209, R209, -INF , !P1 ;  /* 0xff800000d1d17808 */ /* 0x000fe40004800000 */
[-C--:B------:R-:W-:Y:S02]  /*1e620*/  ISETP.GE.AND P1, PT, R37, R223.reuse, PT ;  /* 0x000000df2500720c */ /* 0x080fe40003f26270 */
[----:B------:R-:W-:Y:S02]  /*1e630*/  FSEL R49, R154, -INF , !P3 ;  /* 0xff8000009a317808 */ /* 0x000fe40005800000 */
[----:B------:R-:W-:Y:S02]  /*1e640*/  FSEL R184, R184, -INF , !P0 ;  /* 0xff800000b8b87808 */ /* 0x000fe40004000000 */
[----:B------:R-:W-:Y:S02]  /*1e650*/  FSEL R59, R14, -INF , !P4 ;  /* 0xff8000000e3b7808 */ /* 0x000fe40006000000 */
[-C--:B------:R-:W-:Y:S02]  /*1e660*/  ISETP.GE.AND P3, PT, R134, R224.reuse, PT ;  /* 0x000000e08600720c */ /* 0x080fe40003f66270 */
        /* <DEDUP_REMOVED lines=9> */
[----:B------:R-:W-:Y:S02]  /*1e700*/  FSEL R239, R31, -INF , !P5 ;  /* 0xff8000001fef7808 */ /* 0x000fe40006800000 */
[-C--:B------:R-:W-:Y:S02]  /*1e710*/  ISETP.GE.AND P3, PT, R139, R224.reuse, PT ;  /* 0x000000e08b00720c */ /* 0x080fe40003f66270 */
[-C--:B------:R-:W-:Y:S02]  /*1e720*/  ISETP.GE.AND P0, PT, R141, R223.reuse, PT ;  /* 0x000000df8d00720c */ /* 0x080fe40003f06270 */
[----:B------:R-:W-:Y:S02]  /*1e730*/  ISETP.NE.AND P4, PT, R4, RZ, PT ;  /* 0x000000ff0400720c */ /* 0x000fe40003f85270 */
[-C--:B------:R-:W-:Y:S02]  /*1e740*/  ISETP.GE.AND P5, PT, R24, R224.reuse, PT ;  /* 0x000000e01800720c */ /* 0x080fe40003fa6270 */
[----:B------:R-:W-:Y:S02]  /*1e750*/  FSEL R25, R149, -INF , !P6 ;  /* 0xff80000095197808 */ /* 0x000fe40007000000 */
[----:B------:R-:W-:Y:S02]  /*1e760*/  P2R R4, PR, RZ, 0x2 ;  /* 0x00000002ff047803 */ /* 0x000fe40000000000 */
[----:B------:R-:W-:Y:S02]  /*1e770*/  FSEL R11, R137, -INF , !P2 ;  /* 0xff800000890b7808 */ /* 0x000fe40005000000 */
[----:B------:R-:W-:Y:S02]  /*1e780*/  FSEL R179, R23, -INF , !P3 ;  /* 0xff80000017b37808 */ /* 0x000fe40005800000 */
[----:B------:R-:W-:Y:S02]  /*1e790*/  FSEL R237, R237, -INF , !P0 ;  /* 0xff800000eded7808 */ /* 0x000fe40004000000 */
[----:B------:R-:W-:Y:S02]  /*1e7a0*/  FSEL R247, R39, -INF , !P5 ;  /* 0xff80000027f77808 */ /* 0x000fe40006800000 */
[CC--:B------:R-:W-:Y:S02]  /*1e7b0*/  ISETP.GE.AND P3, PT, R6.reuse, R224.reuse, PT ;  /* 0x000000e00600720c */ /* 0x0c0fe40003f66270 */
[----:B------:R-:W-:Y:S02]  /*1e7c0*/  ISETP.GE.AND P0, PT, R6, R223, PT ;  /* 0x000000df0600720c */ /* 0x000fe40003f06270 */
[----:B------:R-:W-:Y:S02]  /*1e7d0*/  FMNMX3.FTZ R6, R0, R25, R17, !PT ;  /* 0x0000001900067276 */ /* 0x000fe40007810011 */
[----:B------:R-:W-:Y:S02]  /*1e7e0*/  ISETP.NE.AND P5, PT, R4, RZ, PT ;  /* 0x000000ff0400720c */ /* 0x000fe40003fa5270 */
[-C--:B------:R-:W-:Y:S02]  /*1e7f0*/  ISETP.GE.AND P2, PT, R140, R224.reuse, PT ;  /* 0x000000e08c00720c */ /* 0x080fe40003f46270 */
[----:B------:R-:W-:Y:S02]  /*1e800*/  FMNMX3.FTZ R4, R2, R11, R5, !PT ;  /* 0x0000000b02047276 */ /* 0x000fe40007810005 */
[----:B------:R-:W-:Y:S02]  /*1e810*/  FSEL R166, R166, -INF , !P0 ;  /* 0xff800000a6a67808 */ /* 0x000fe40004000000 */
[----:B------:R-:W-:Y:S02]  /*1e820*/  FMNMX3.FTZ R6, R6, R15, R13, !PT ;  /* 0x0000000f06067276 */ /* 0x000fe4000781000d */
[----:B------:R-:W-:Y:S02]  /*1e830*/  ISETP.GE.AND P0, PT, R24, R223, PT ;  /* 0x000000df1800720c */ /* 0x000fe40003f06270 */
[----:B------:R-:W-:Y:S02]  /*1e840*/  FSEL R57, R12, -INF , !P2 ;  /* 0xff8000000c397808 */ /* 0x000fe40005000000 */
[-C--:B------:R-:W-:Y:S02]  /*1e850*/  ISETP.GE.AND P6, PT, R10, R224.reuse, PT ;  /* 0x000000e00a00720c */ /* 0x080fe40003fc6270 */
[----:B------:R-:W-:Y:S02]  /*1e860*/  FMNMX3.FTZ R4, R4, R9, R7, !PT ;  /* 0x0000000904047276 */ /* 0x000fe40007810007 */
[----:B------:R-:W-:Y:S02]  /*1e870*/  FMNMX3.FTZ R6, R6, R41, R51, !PT ;  /* 0x0000002906067276 */ /* 0x000fe40007810033 */
[----:B------:R-:W-:Y:S02]  /*1e880*/  FSEL R176, R176, -INF , !P0 ;  /* 0xff800000b0b07808 */ /* 0x000fe40004000000 */
[----:B------:R-:W-:Y:S02]  /*1e890*/  FSEL R67, R18, -INF , !P6 ;  /* 0xff80000012437808 */ /* 0x000fe40007000000 */
[----:B------:R-:W-:Y:S02]  /*1e8a0*/  ISETP.GE.AND P0, PT, R146, R223, PT ;  /* 0x000000df9200720c */ /* 0x000fe40003f06270 */
[----:B------:R-:W-:Y:S02]  /*1e8b0*/  FMNMX3.FTZ R4, R4, R59, R57, !PT ;  /* 0x0000003b04047276 */ /* 0x000fe40007810039 */
[----:B------:R-:W-:Y:S02]  /*1e8c0*/  FMNMX3.FTZ R19, R6, R49, R56, !PT ;  /* 0x0000003106137276 */ /* 0x000fe40007810038 */
[----:B------:R-:W-:Y:S02]  /*1e8d0*/  ISETP.GE.AND P2, PT, R8, R224, PT ;  /* 0x000000e00800720c */ /* 0x000fe40003f46270 */
[----:B------:R-:W-:Y:S02]  /*1e8e0*/  FSEL R251, R251, -INF , !P0 ;  /* 0xff800000fbfb7808 */ /* 0x000fe40004000000 */
[----:B------:R-:W-:Y:S02]  /*1e8f0*/  FMNMX3.FTZ R4, R4, R67, R65, !PT ;  /* 0x0000004304047276 */ /* 0x000fe40007810041 */
[-C--:B------:R-:W-:Y:S02]  /*1e900*/  ISETP.GE.AND P0, PT, R20, R223.reuse, PT ;  /* 0x000000df1400720c */ /* 0x080fe40003f06270 */
[----:B------:R-:W-:Y:S02]  /*1e910*/  FMNMX3.FTZ R19, R19, R186, R184, !PT ;  /* 0x000000ba13137276 */ /* 0x000fe400078100b8 */
[----:B------:R-:W-:Y:S02]  /*1e920*/  ISETP.GE.AND P6, PT, R145, R224, PT ;  /* 0x000000e09100720c */ /* 0x000fe40003fc6270 */
[----:B------:R-:W-:Y:S02]  /*1e930*/  FSEL R162, R26, -INF , !P4 ;  /* 0xff8000001aa27808 */ /* 0x000fe40006000000 */
[----:B------:R-:W-:Y:S02]  /*1e940*/  FSEL R181, R27, -INF , !P2 ;  /* 0xff8000001bb57808 */ /* 0x000fe40005000000 */
[----:B------:R-:W-:Y:S02]  /*1e950*/  FMNMX3.FTZ R4, R4, R160, R179, !PT ;  /* 0x000000a004047276 */ /* 0x000fe400078100b3 */
[----:B------:R-:W-:Y:S02]  /*1e960*/  FSEL R195, R195, -INF , !P0 ;  /* 0xff800000c3c37808 */ /* 0x000fe40004000000 */
[-C--:B------:R-:W-:Y:S02]  /*1e970*/  ISETP.GE.AND P0, PT, R36, R223.reuse, PT ;  /* 0x000000df2400720c */ /* 0x080fe40003f06270 */
[----:B------:R-:W-:Y:S02]  /*1e980*/  FMNMX3.FTZ R6, R19, R182, R180, !PT ;  /* 0x000000b613067276 */ /* 0x000fe400078100b4 */
[----:B------:R-:W-:Y:S02]  /*1e990*/  ISETP.GE.AND P4, PT, R21, R224, PT ;  /* 0x000000e01500720c */ /* 0x000fe40003f86270 */
[----:B------:R-:W-:Y:S02]  /*1e9a0*/  FSEL R168, R30, -INF , !P6 ;  /* 0xff8000001ea87808 */ /* 0x000fe40007000000 */
[----:B------:R-:W-:Y:S02]  /*1e9b0*/  FMNMX3.FTZ R4, R4, R162, R181, !PT ;  /* 0x000000a204047276 */ /* 0x000fe400078100b5 */
[----:B------:R-:W-:Y:S02]  /*1e9c0*/  FSEL R191, R191, -INF , !P0 ;  /* 0xff800000bfbf7808 */ /* 0x000fe40004000000 */
[-C--:B------:R-:W-:Y:S02]  /*1e9d0*/  ISETP.GE.AND P0, PT, R16, R223.reuse, PT ;  /* 0x000000df1000720c */ /* 0x080fe40003f06270 */
[----:B------:R-:W-:Y:S02]  /*1e9e0*/  FMNMX3.FTZ R19, R6, R164, R237, !PT ;  /* 0x000000a406137276 */ /* 0x000fe400078100ed */
[----:B------:R-:W-:Y:S02]  /*1e9f0*/  FSEL R170, R34, -INF , !P4 ;  /* 0xff80000022aa7808 */ /* 0x000fe40006000000 */
[----:B------:R-:W-:Y:S02]  /*1ea00*/  FSEL R241, R35, -INF , !P3 ;  /* 0xff80000023f17808 */ /* 0x000fe40005800000 */
[----:B------:R-:W-:Y:S02]  /*1ea10*/  FMNMX3.FTZ R4, R4, R168, R239, !PT ;  /* 0x000000a804047276 */ /* 0x000fe400078100ef */
[-C--:B------:R-:W-:Y:S02]  /*1ea20*/  ISETP.GE.AND P1, PT, R28, R223.reuse, PT ;  /* 0x000000df1c00720c */ /* 0x080fe40003f26270 */
[----:B------:R-:W-:Y:S02]  /*1ea30*/  FSEL R175, R53, -INF , !P0 ;  /* 0xff80000035af7808 */ /* 0x000fe40004000000 */
[----:B------:R-:W-:Y:S02]  /*1ea40*/  FMNMX3.FTZ R19, R19, R178, R166, !PT ;  /* 0x000000b213137276 */ /* 0x000fe400078100a6 */
[----:B------:R-:W-:Y:S02]  /*1ea50*/  ISETP.GE.AND P6, PT, R146, R224, PT ;  /* 0x000000e09200720c */ /* 0x000fe40003fc6270 */
[-C--:B------:R-:W-:Y:S02]  /*1ea60*/  ISETP.GE.AND P0, PT, R40, R223.reuse, PT ;  /* 0x000000df2800720c */ /* 0x080fe40003f06270 */
[----:B------:R-:W-:Y:S02]  /*1ea70*/  FMNMX3.FTZ R4, R4, R170, R241, !PT ;  /* 0x000000aa04047276 */ /* 0x000fe400078100f1 */
[----:B------:R-:W-:Y:S02]  /*1ea80*/  FSEL R177, R52, -INF , !P1 ;  /* 0xff80000034b17808 */ /* 0x000fe40004800000 */
[----:B------:R-:W-:Y:S02]  /*1ea90*/  ISETP.GE.AND P1, PT, R33, R223, PT ;  /* 0x000000df2100720c */ /* 0x000fe40003f26270 */
[----:B------:R-:W-:Y:S02]  /*1eaa0*/  FMNMX3.FTZ R19, R19, R172, R176, !PT ;  /* 0x000000ac13137276 */ /* 0x000fe400078100b0 */
[-C--:B------:R-:W-:Y:S02]  /*1eab0*/  ISETP.GE.AND P2, PT, R29, R224.reuse, PT ;  /* 0x000000e01d00720c */ /* 0x080fe40003f46270 */
[----:B------:R-:W-:Y:S02]  /*1eac0*/  ISETP.GE.AND P3, PT, R20, R224, PT ;  /* 0x000000e01400720c */ /* 0x000fe40003f66270 */
[----:B------:R-:W-:Y:S02]  /*1ead0*/  FSEL R245, R42, -INF , !P5 ;  /* 0xff8000002af57808 */ /* 0x000fe40006800000 */
[----:B------:R-:W-:Y:S02]  /*1eae0*/  FSEL R243, R43, -INF , !P6 ;  /* 0xff8000002bf37808 */ /* 0x000fe40007000000 */
[----:B------:R-:W-:Y:S02]  /*1eaf0*/  FSEL R171, R171, -INF , !P0 ;  /* 0xff800000abab7808 */ /* 0x000fe40004000000 */
[----:B------:R-:W-:Y:S02]  /*1eb00*/  FMNMX3.FTZ R4, R4, R249, R247, !PT ;  /* 0x000000f904047276 */ /* 0x000fe400078100f7 */
[-C--:B------:R-:W-:Y:S02]  /*1eb10*/  ISETP.GE.AND P0, PT, R32, R223.reuse, PT ;  /* 0x000000df2000720c */ /* 0x080fe40003f06270 */
[----:B------:R-:W-:Y:S02]  /*1eb20*/  FSEL R173, R173, -INF , !P1 ;  /* 0xff800000adad7808 */ /* 0x000fe40004800000 */
[----:B------:R-:W-:Y:S02]  /*1eb30*/  ISETP.GE.AND P1, PT, R38, R223, PT ;  /* 0x000000df2600720c */ /* 0x000fe40003f26270 */
[----:B------:R-:W-:Y:S02]  /*1eb40*/  FMNMX3.FTZ R6, R19, R174, R251, !PT ;  /* 0x000000ae13067276 */ /* 0x000fe400078100fb */
[-C--:B------:R-:W-:Y:S02]  /*1eb50*/  ISETP.GE.AND P4, PT, R37, R224.reuse, PT ;  /* 0x000000e02500720c */ /* 0x080fe40003f86270 */
        /* <DEDUP_REMOVED lines=18> */
[-C--:B------:R-:W-:Y:S02]  /*1ec80*/  ISETP.GE.AND P4, PT, R40, R224.reuse, PT ;  /* 0x000000e02800720c */ /* 0x080fe40003f86270 */
[----:B------:R-:W-:Y:S02]  /*1ec90*/  FMNMX3.FTZ R8, R8, R185, R183, !PT ;  /* 0x000000b908087276 */ /* 0x000fe400078100b7 */
[----:B------:R-:W-:Y:S02]  /*1eca0*/  ISETP.GE.AND P3, PT, R44, R223, PT ;  /* 0x000000df2c00720c */ /* 0x000fe40003f66270 */
[----:B------:R-:W-:Y:S02]  /*1ecb0*/  FSEL R165, R58, -INF , !P0 ;  /* 0xff8000003aa57808 */ /* 0x000fe40004000000 */
[----:B------:R-:W-:Y:S02]  /*1ecc0*/  FMNMX3.FTZ R6, R6, R177, R175, !PT ;  /* 0x000000b106067276 */ /* 0x000fe400078100af */
[-C--:B------:R-:W-:Y:S02]  /*1ecd0*/  ISETP.GE.AND P6, PT, R38, R224.reuse, PT ;  /* 0x000000e02600720c */ /* 0x080fe40003fc6270 */
[----:B------:R-:W-:Y:S02]  /*1ece0*/  ISETP.GE.AND P0, PT, R44, R225, PT ;  /* 0x000000e12c00720c */ /* 0x000fe40003f06270 */
[-C--:B------:R-:W-:Y:S02]  /*1ecf0*/  ISETP.GE.AND P5, PT, R32, R224.reuse, PT ;  /* 0x000000e02000720c */ /* 0x080fe40003fa6270 */
[----:B------:R-:W-:Y:S02]  /*1ed00*/  FMNMX3.FTZ R8, R8, R169, R167, !PT ;  /* 0x000000a908087276 */ /* 0x000fe400078100a7 */
[----:B------:R-:W-:Y:S02]  /*1ed10*/  FSEL R163, R163, -INF , !P4 ;  /* 0xff800000a3a37808 */ /* 0x000fe40006000000 */
[----:B------:R-:W-:Y:S02]  /*1ed20*/  ISETP.NE.AND P2, PT, R3, RZ, PT ;  /* 0x000000ff0300720c */ /* 0x000fe40003f45270 */
[----:B------:R-:W-:Y:S02]  /*1ed30*/  FSEL R157, R64, -INF , !P3 ;  /* 0xff800000409d7808 */ /* 0x000fe40005800000 */
[----:B------:R-:W-:Y:S02]  /*1ed40*/  FMNMX3.FTZ R6, R6, R173, R171, !PT ;  /* 0x000000ad06067276 */ /* 0x000fe400078100ab */
[-C--:B------:R-:W-:Y:S02]  /*1ed50*/  ISETP.GE.AND P3, PT, R45, R224.reuse, PT ;  /* 0x000000e02d00720c */ /* 0x080fe40003f66270 */
[----:B------:R-:W-:Y:S02]  /*1ed60*/  ISETP.GE.AND P1, PT, R44, R224, PT ;  /* 0x000000e02c00720c */ /* 0x000fe40003f26270 */
[----:B------:R-:W-:Y:S02]  /*1ed70*/  FSEL R155, R62, -INF , !P6 ;  /* 0xff8000003e9b7808 */ /* 0x000fe40007000000 */
[----:B------:R-:W-:Y:S02]  /*1ed80*/  FSEL R152, R63, -INF , !P5 ;  /* 0xff8000003f987808 */ /* 0x000fe40006800000 */
        /* <DEDUP_REMOVED lines=8> */
[----:B------:R-:W-:Y:S01]  /*1ee10*/  LOP3.LUT R202, R202, 0x200, R203, 0xf8, !PT ;  /* 0x00000200caca7812 */ /* 0x000fe200078ef8cb */
[----:B------:R-:W1:Y:S03]  /*1ee20*/  SHFL.BFLY PT, R19, R4, 0x2, 0x1f ;  /* 0x0c401f0004137f89 */ /* 0x000e6600000e0000 */
[----:B------:R-:W-:Y:S05]  /*1ee30*/  LEA R138, R202, UR6, 0x1 ;  /* 0x00000006ca8a7c11 */ /* 0x000fea000f8e08ff */
[----:B------:R-:W3:Y:S01]  /*1ee40*/  SHFL.BFLY PT, R3, R6, 0x2, 0x1f ;  /* 0x0c401f0006037f89 */ /* 0x000ee200000e0000 */
[C---:B------:R-:W-:Y:S07]  /*1ee50*/  IMAD.IADD R139, R201.reuse, 0x1, R138 ;  /* 0x00000001c98b7824 */ /* 0x040fee00078e028a */
        /* <DEDUP_REMOVED lines=37> */
[-CC-:B------:R-:W-:Y:S01]  /*1f0b0*/  FFMA.FTZ R172, R172, R135.reuse, -R158.reuse ;  /* 0x00000087acac7223 */ /* 0x180fe2000001089e */
[-C--:B------:R-:W-:Y:S01]  /*1f0c0*/  FFMA.FTZ R176, R176, R135.reuse, -R158 ;  /* 0x00000087b0b07223 */ /* 0x080fe2000001089e */
[----:B------:R-:W-:Y:S01]  /*1f0d0*/  FMUL.FTZ R6, R135, R0 ;  /* 0x0000000087067220 */ /* 0x000fe20000410000 */
[-CC-:B------:R-:W-:Y:S01]  /*1f0e0*/  FFMA.FTZ R160, R160, R135.reuse, -R154.reuse ;  /* 0x00000087a0a07223 */ /* 0x180fe2000001089a */
[-CC-:B------:R-:W-:Y:S01]  /*1f0f0*/  FFMA.FTZ R179, R179, R135.reuse, -R154.reuse ;  /* 0x00000087b3b37223 */ /* 0x180fe2000001089a */
[-CC-:B------:R-:W-:Y:S01]  /*1f100*/  FFMA.FTZ R162, R162, R135.reuse, -R154.reuse ;  /* 0x00000087a2a27223 */ /* 0x180fe2000001089a */
[-C--:B------:R-:W-:Y:S03]  /*1f110*/  FFMA.FTZ R181, R181, R135.reuse, -R154 ;  /* 0x00000087b5b57223 */ /* 0x080fe6000001089a */
[----:B------:R-:W2:Y:S01]  /*1f120*/  MUFU.EX2 R2, R4 ;  /* 0x0000000400027308 */ /* 0x000ea20000000800 */
[-CC-:B------:R-:W-:Y:S01]  /*1f130*/  FFMA.FTZ R164, R164, R135.reuse, -R158.reuse ;  /* 0x00000087a4a47223 */ /* 0x180fe2000001089e */
[-CC-:B------:R-:W-:Y:S01]  /*1f140*/  FFMA.FTZ R237, R237, R135.reuse, -R158.reuse ;  /* 0x00000087eded7223 */ /* 0x180fe2000001089e */
[-CC-:B------:R-:W-:Y:S01]  /*1f150*/  FFMA.FTZ R203, R178, R135.reuse, -R158.reuse ;  /* 0x00000087b2cb7223 */ /* 0x180fe2000001089e */
[-C--:B------:R-:W-:Y:S01]  /*1f160*/  FFMA.FTZ R166, R166, R135.reuse, -R158 ;  /* 0x00000087a6a67223 */ /* 0x080fe2000001089e */
[-CC-:B------:R-:W-:Y:S01]  /*1f170*/  FFMA.FTZ R168, R168, R135.reuse, -R154.reuse ;  /* 0x00000087a8a87223 */ /* 0x180fe2000001089a */
[-CC-:B------:R-:W-:Y:S01]  /*1f180*/  FFMA.FTZ R239, R239, R135.reuse, -R154.reuse ;  /* 0x00000087efef7223 */ /* 0x180fe2000001089a */
[-CC-:B------:R-:W-:Y:S03]  /*1f190*/  FFMA.FTZ R170, R170, R135.reuse, -R154.reuse ;  /* 0x00000087aaaa7223 */ /* 0x180fe6000001089a */
[----:B------:R-:W3:Y:S01]  /*1f1a0*/  MUFU.EX2 R0, R6 ;  /* 0x0000000600007308 */ /* 0x000ee20000000800 */
[-C--:B------:R-:W-:Y:S01]  /*1f1b0*/  FFMA.FTZ R241, R241, R135.reuse, -R154 ;  /* 0x00000087f1f17223 */ /* 0x080fe2000001089a */
[-CC-:B------:R-:W-:Y:S01]  /*1f1c0*/  FFMA.FTZ R174, R174, R135.reuse, -R158.reuse ;  /* 0x00000087aeae7223 */ /* 0x180fe2000001089e */
[-C--:B------:R-:W-:Y:S01]  /*1f1d0*/  FFMA.FTZ R251, R251, R135.reuse, -R158 ;  /* 0x00000087fbfb7223 */ /* 0x080fe2000001089e */
[-CC-:B------:R-:W-:Y:S01]  /*1f1e0*/  FFMA.FTZ R178, R249, R135.reuse, -R154.reuse ;  /* 0x00000087f9b27223 */ /* 0x180fe2000001089a */
[-CC-:B------:R-:W-:Y:S01]  /*1f1f0*/  FFMA.FTZ R247, R247, R135.reuse, -R154.reuse ;  /* 0x00000087f7f77223 */ /* 0x180fe2000001089a */
[-C--:B------:R-:W-:Y:S01]  /*1f200*/  FFMA.FTZ R243, R243, R135.reuse, -R154 ;  /* 0x00000087f3f37223 */ /* 0x080fe2000001089a */
        /* <DEDUP_REMOVED lines=17> */
[----:B------:R-:W3:Y:S01]  /*1f320*/  MUFU.EX2 R145, R145 ;  /* 0x0000009100917308 */ /* 0x000ee20000000800 */
        /* <DEDUP_REMOVED lines=8> */
[----:B--2---:R-:W-:Y:S01]  /*1f3b0*/  F2FP.F16.F32.PACK_AB R140, R150, R147 ;  /* 0x00000093968c723e */ /* 0x004fe200000000ff */
[----:B------:R-:W-:Y:S01]  /*1f3c0*/  FMUL.FTZ R35, R0, R103 ;  /* 0x0000006700237220 */ /* 0x000fe20000410000 */
[----:B------:R-:W-:Y:S01]  /*1f3d0*/  FMUL.FTZ R40, R2, R92 ;  /* 0x0000005c02287220 */ /* 0x000fe20000410000 */
[C---:B------:R-:W-:Y:S01]  /*1f3e0*/  FMUL.FTZ R42, R0.reuse, R94 ;  /* 0x0000005e002a7220 */ /* 0x040fe20000410000 */
[----:B------:R-:W-:Y:S01]  /*1f3f0*/  FMUL.FTZ R43, R0, R95 ;  /* 0x0000005f002b7220 */ /* 0x000fe20000410000 */
[----:B------:R-:W-:Y:S01]  /*1f400*/  FMUL.FTZ R48, R2, R84 ;  /* 0x0000005402307220 */ /* 0x000fe20000410000 */
[----:B------:R-:W-:Y:S03]  /*1f410*/  LDSM.16.MT88.4 R108, [R144+0x3800] ;  /* 0x00380000906c783b */ /* 0x000fe60000004200 */
[----:B------:R-:W2:Y:S01]  /*1f420*/  MUFU.EX2 R149, R149 ;  /* 0x0000009500957308 */ /* 0x000ea20000000800 */
[----:B---3--:R-:W-:Y:S01]  /*1f430*/  F2FP.F16.F32.PACK_AB R142, R145, R146 ;  /* 0x00000092918e723e */ /* 0x008fe200000000ff */
        /* <DEDUP_REMOVED lines=8> */
[-CC-:B------:R-:W-:Y:S01]  /*1f4c0*/  FFMA.FTZ R185, R185, R135.reuse, -R154.reuse ;  /* 0x00000087b9b97223 */ /* 0x180fe2000001089a */
[-C--:B------:R-:W-:Y:S01]  /*1f4d0*/  FFMA.FTZ R188, R183, R135.reuse, -R154 ;  /* 0x00000087b7bc7223 */ /* 0x080fe2000001089a */
[-CC-:B------:R-:W-:Y:S01]  /*1f4e0*/  FFMA.FTZ R177, R177, R135.reuse, -R158.reuse ;  /* 0x00000087b1b17223 */ /* 0x180fe2000001089e */
[-CC-:B------:R-:W-:Y:S01]  /*1f4f0*/  FFMA.FTZ R190, R175, R135.reuse, -R158.reuse ;  /* 0x00000087afbe7223 */ /* 0x180fe2000001089e */
[-CC-:B------:R-:W-:Y:S01]  /*1f500*/  FFMA.FTZ R173, R173, R135.reuse, -R158.reuse ;  /* 0x00000087adad7223 */ /* 0x180fe2000001089e */
[----:B------:R-:W-:Y:S03]  /*1f510*/  FFMA.FTZ R192, R171, R135, -R158 ;  /* 0x00000087abc07223 */ /* 0x000fe6000001089e */
[----:B------:R-:W3:Y:S01]  /*1f520*/  MUFU.EX2 R153, R153 ;  /* 0x0000009900997308 */ /* 0x000ee20000000800 */
[----:B--2---:R-:W-:Y:S01]  /*1f530*/  F2FP.F16.F32.PACK_AB R141, R149, R151 ;  /* 0x00000097958d723e */ /* 0x004fe200000000ff */
[-CC-:B------:R-:W-:Y:S01]  /*1f540*/  FFMA.FTZ R169, R169, R135.reuse, -R154.reuse ;  /* 0x00000087a9a97223 */ /* 0x180fe2000001089a */
[-CC-:B------:R-:W-:Y:S01]  /*1f550*/  FFMA.FTZ R194, R167, R135.reuse, -R154.reuse ;  /* 0x00000087a7c27223 */ /* 0x180fe2000001089a */
[-CC-:B------:R-:W-:Y:S01]  /*1f560*/  FFMA.FTZ R165, R165, R135.reuse, -R154.reuse ;  /* 0x00000087a5a57223 */ /* 0x180fe2000001089a */
[-C--:B------:R-:W-:Y:S01]  /*1f570*/  FFMA.FTZ R202, R163, R135.reuse, -R154 ;  /* 0x00000087a3ca7223 */ /* 0x080fe2000001089a */
[-CC-:B------:R-:W-:Y:S01]  /*1f580*/  FFMA.FTZ R161, R161, R135.reuse, -R158.reuse ;  /* 0x00000087a1a17223 */ /* 0x180fe2000001089e */
[-CC-:B------:R-:W-:Y:S03]  /*1f590*/  FFMA.FTZ R234, R159, R135.reuse, -R158.reuse ;  /* 0x000000879fea7223 */ /* 0x180fe6000001089e */
[----:B------:R-:W-:Y:S01]  /*1f5a0*/  MUFU.EX2 R172, R172 ;  /* 0x000000ac00ac7308 */ /* 0x000fe20000000800 */
[-C--:B------:R-:W-:Y:S01]  /*1f5b0*/  FFMA.FTZ R157, R157, R135.reuse, -R158 ;  /* 0x000000879d9d7223 */ /* 0x080fe2000001089e */
[-CC-:B------:R-:W-:Y:S01]  /*1f5c0*/  FFMA.FTZ R155, R155, R135.reuse, -R154.reuse ;  /* 0x000000879b9b7223 */ /* 0x180fe2000001089a */
[-CC-:B------:R-:W-:Y:S01]  /*1f5d0*/  FFMA.FTZ R152, R152, R135.reuse, -R154.reuse ;  /* 0x0000008798987223 */ /* 0x180fe2000001089a */
[----:B------:R-:W-:Y:S01]  /*1f5e0*/  FFMA.FTZ R137, R137, R135, -R154 ;  /* 0x0000008789897223 */ /* 0x000fe2000001089a */
[----:B------:R-:W-:Y:S01]  /*1f5f0*/  FFMA.FTZ R151, R0, R233, R151 ;  /* 0x000000e900977223 */ /* 0x000fe20000010097 */
[----:B------:R-:W-:Y:S01]  /*1f600*/  FFMA.FTZ R147, R2, R235, R147 ;  /* 0x000000eb02937223 */ /* 0x000fe20000010093 */
[----:B------:R-:W-:Y:S03]  /*1f610*/  ISETP.GT.AND P0, PT, R229, R206, PT ;  /* 0x000000cee500720c */ /* 0x000fe60003f04270 */
        /* <DEDUP_REMOVED lines=385> */
.L_x_6264:
        /* <DEDUP_REMOVED lines=10> */
.L_x_6286:
[----:B---34-:R-:W-:Y:S01]  /*20ed0*/  FADD.FTZ R8, R8, R9 ;  /* 0x0000000908087221 */ /* 0x018fe20000010000 */
[----:B------:R-:W2:Y:S01]  /*20ee0*/  MUFU.RCP R0, R6 ;  /* 0x0000000600007308 */ /* 0x000ea20000001000 */
[C---:B------:R-:W-:Y:S02]  /*20ef0*/  SHF.L.U32 R2, R197.reuse, 0x4, RZ ;  /* 0x00000004c5027819 */ /* 0x040fe400000006ff */
[----:B------:R-:W-:Y:S02]  /*20f00*/  SHF.L.U32 R5, R197, 0x1, RZ ;  /* 0x00000001c5057819 */ /* 0x000fe400000006ff */
[----:B------:R-:W-:Y:S02]  /*20f10*/  LOP3.LUT R2, R2, 0x1c0, RZ, 0xc0, !PT ;  /* 0x000001c002027812 */ /* 0x000fe400078ec0ff */
[----:B------:R-:W-:Y:S01]  /*20f20*/  FSETP.NE.FTZ.AND P6, PT, R6, RZ, PT ;  /* 0x000000ff0600720b */ /* 0x000fe20003fd5000 */
        /* <DEDUP_REMOVED lines=42> */
[C---:B------:R-:W-:Y:S01]  /*211d0*/  FMUL.FTZ R130, R7.reuse, R130 ;  /* 0x0000008207827220 */ /* 0x040fe20000410000 */
        /* <DEDUP_REMOVED lines=32> */
[----:B------:R-:W-:Y:S01]  /*213e0*/  SEL R0, R0, 0xfffffff0, !P2 ;  /* 0xfffffff000007807 */ /* 0x000fe20005000000 */
[C---:B------:R-:W-:Y:S01]  /*213f0*/  VIADD R11, R5.reuse, 0x40 ;  /* 0x00000040050b7836 */ /* 0x040fe20000000000 */
[----:B------:R-:W-:-:S02]  /*21400*/  @P4 IADD3 R11, PT, PT, R5, -0x40, RZ ;  /* 0xffffffc0050b4810 */ /* 0x000fc40007ffe0ff */
[-C--:B------:R-:W-:Y:S02]  /*21410*/  IADD3 R9, PT, PT, R198, R5.reuse, RZ ;  /* 0x00000005c6097210 */ /* 0x080fe40007ffe0ff */
[----:B------:R-:W-:Y:S02]  /*21420*/  F2FP.F16.F32.PACK_AB R128, R129, R128 ;  /* 0x000000808180723e */ /* 0x000fe400000000ff */
[----:B------:R-:W-:Y:S02]  /*21430*/  F2FP.F16.F32.PACK_AB R130, R131, R130 ;  /* 0x000000828382723e */ /* 0x000fe400000000ff */
[----:B------:R-:W-:Y:S01]  /*21440*/  F2FP.F16.F32.PACK_AB R70, R7, R70 ;  /* 0x000000460746723e */ /* 0x000fe200000000ff */
[----:B------:R-:W-:Y:S01]  /*21450*/  STS [R5], R128 ;  /* 0x0000008005007388 */ /* 0x000fe20000000800 */
[----:B------:R-:W-:Y:S02]  /*21460*/  F2FP.F16.F32.PACK_AB R124, R125, R124 ;  /* 0x0000007c7d7c723e */ /* 0x000fe400000000ff */
[----:B------:R-:W-:Y:S01]  /*21470*/  F2FP.F16.F32.PACK_AB R126, R127, R126 ;  /* 0x0000007e7f7e723e */ /* 0x000fe200000000ff */
[----:B------:R-:W-:Y:S01]  /*21480*/  STS [R5+0x400], R130 ;  /* 0x0004008205007388 */ /* 0x000fe20000000800 */
[----:B------:R-:W-:-:S02]  /*21490*/  IADD3 R7, PT, PT, R0, R5, RZ ;  /* 0x0000000500077210 */ /* 0x000fc40007ffe0ff */
[----:B------:R-:W-:Y:S02]  /*214a0*/  F2FP.F16.F32.PACK_AB R120, R121, R120 ;  /* 0x000000787978723e */ /* 0x000fe400000000ff */
[----:B------:R-:W-:Y:S01]  /*214b0*/  F2FP.F16.F32.PACK_AB R122, R123, R122 ;  /* 0x0000007a7b7a723e */ /* 0x000fe200000000ff */
[----:B------:R-:W-:Y:S01]  /*214c0*/  STS [R7], R124 ;  /* 0x0000007c07007388 */ /* 0x000fe20000000800 */
[----:B------:R-:W-:Y:S02]  /*214d0*/  IADD3 R15, PT, PT, R198, R11, RZ ;  /* 0x0000000bc60f7210 */ /* 0x000fe40007ffe0ff */
[----:B------:R-:W-:Y:S01]  /*214e0*/  F2FP.F16.F32.PACK_AB R116, R117, R116 ;  /* 0x000000747574723e */ /* 0x000fe200000000ff */
[----:B------:R-:W-:Y:S01]  /*214f0*/  STS [R7+0x400], R126 ;  /* 0x0004007e07007388 */ /* 0x000fe20000000800 */
[----:B------:R-:W-:Y:S01]  /*21500*/  F2FP.F16.F32.PACK_AB R118, R119, R118 ;  /* 0x000000767776723e */ /* 0x000fe200000000ff */
[C---:B------:R-:W-:Y:S01]  /*21510*/  IMAD.IADD R19, R0.reuse, 0x1, R15 ;  /* 0x0000000100137824 */ /* 0x040fe200078e020f */
[----:B------:R-:W-:Y:S01]  /*21520*/  IADD3 R13, PT, PT, R0, R9, RZ ;  /* 0x00000009000d7210 */ /* 0x000fe20007ffe0ff */
[----:B------:R-:W-:Y:S01]  /*21530*/  STS [R9], R120 ;  /* 0x0000007809007388 */ /* 0x000fe20000000800 */
[----:B------:R-:W-:-:S02]  /*21540*/  F2FP.F16.F32.PACK_AB R112, R113, R112 ;  /* 0x000000707170723e */ /* 0x000fc400000000ff */
[----:B------:R-:W-:Y:S01]  /*21550*/  F2FP.F16.F32.PACK_AB R114, R115, R114 ;  /* 0x000000727372723e */ /* 0x000fe200000000ff */
[----:B------:R-:W-:Y:S01]  /*21560*/  STS [R9+0x400], R122 ;  /* 0x0004007a09007388 */ /* 0x000fe20000000800 */
[----:B------:R-:W-:Y:S02]  /*21570*/  F2FP.F16.F32.PACK_AB R108, R109, R108 ;  /* 0x0000006c6d6c723e */ /* 0x000fe400000000ff */
[----:B------:R-:W-:Y:S01]  /*21580*/  F2FP.F16.F32.PACK_AB R110, R111, R110 ;  /* 0x0000006e6f6e723e */ /* 0x000fe200000000ff */
[----:B------:R-:W-:Y:S01]  /*21590*/  STS [R13], R116 ;  /* 0x000000740d007388 */ /* 0x000fe20000000800 */
[----:B------:R-:W-:Y:S02]  /*215a0*/  IADD3 R17, PT, PT, R0, R11, RZ ;  /* 0x0000000b00117210 */ /* 0x000fe40007ffe0ff */
        /* <DEDUP_REMOVED lines=47> */
[----:B------:R-:W3:Y:S04]  /*218a0*/  LD.E.64 R22, desc[UR4][R132.64+0x90] ;  /* 0x0000900484167980 */ /* 0x000ee8000c101b00 */
[----:B--2---:R2:W5:Y:S04]  /*218b0*/  LD.E.64 R10, desc[UR4][R132.64+0xa0] ;  /* 0x0000a004840a7980 */ /* 0x004568000c101b00 */
[----:B------:R-:W2:Y:S04]  /*218c0*/  @!P0 LD.E.64 R48, desc[UR4][R132.64+0x80] ;  /* 0x0000800484308980 */ /* 0x000ea8000c101b00 */
[----:B------:R1:W5:Y:S01]  /*218d0*/  LD.E.64 R44, desc[UR4][R132.64+0x70] ;  /* 0x00007004842c7980 */ /* 0x000362000c101b00 */
[----:B----4-:R-:W-:-:S13]  /*218e0*/  ISETP.NE.AND P1, PT, R0, RZ, PT ;  /* 0x000000ff0000720c */ /* 0x010fda0003f25270 */
[----:B------:R-:W4:Y:S04]  /*218f0*/  @!P1 LD.E R12, desc[UR4][R132.64+0x60] ;  /* 0x00006004840c9980 */ /* 0x000f28000c101900 */
[----:B------:R-:W4:Y:S01]  /*21900*/  @!P1 LD.E R9, desc[UR4][R132.64+0xb4] ;  /* 0x0000b40484099980 */ /* 0x000f22000c101900 */
[-C--:B--2---:R-:W-:Y:S01]  /*21910*/  @!P0 IMAD R7, R49, R214.reuse, RZ ;  /* 0x000000d631078224 */ /* 0x084fe200078e02ff */
[----:B------:R2:W1:Y:S01]  /*21920*/  @P5 MUFU.LG2 R14, R8 ;  /* 0x00000008000e5308 */ /* 0x0004620000000c00 */
[----:B------:R-:W-:Y:S01]  /*21930*/  @!P0 IMAD.WIDE.U32 R48, R48, R214, RZ ;  /* 0x000000d630308225 */ /* 0x000fe200078e00ff */
[----:B------:R-:W-:Y:S02]  /*21940*/  SHF.L.U32 R5, R215, 0x6, RZ ;  /* 0x00000006d7057819 */ /* 0x000fe400000006ff */
[----:B------:R-:W-:Y:S01]  /*21950*/  MOV R16, R196 ;  /* 0x000000c400107202 */ /* 0x000fe20000000f00 */
[----:B---3--:R-:W-:-:S02]  /*21960*/  @P0 IMAD R13, R47, R217, RZ ;  /* 0x000000d92f0d0224 */ /* 0x008fc400078e02ff */
[----:B------:R-:W-:Y:S01]  /*21970*/  @P0 IMAD.WIDE.U32 R18, R46, R217, RZ ;  /* 0x000000d92e120225 */ /* 0x000fe200078e00ff */
[----:B------:R3:W3:Y:S01]  /*21980*/  @P6 MUFU.LG2 R2, R6 ;  /* 0x0000000600026308 */ /* 0x0006e20000000c00 */
[----:B------:R-:W-:Y:S02]  /*21990*/  SHF.R.U32.HI R0, RZ, 0x3, R197 ;  /* 0x00000003ff007819 */ /* 0x000fe400000116c5 */
[----:B------:R-:W-:Y:S01]  /*219a0*/  IMAD.MOV.U32 R17, RZ, RZ, RZ ;  /* 0x000000ffff117224 */ /* 0x000fe200078e00ff */
[----:B------:R-:W-:Y:S01]  /*219b0*/  @!P0 IADD3 R7, PT, PT, R49, R7, RZ ;  /* 0x0000000731078210 */ /* 0x000fe20007ffe0ff */
[----:B------:R-:W-:Y:S01]  /*219c0*/  IMAD R20, R23, R213, RZ ;  /* 0x000000d517147224 */ /* 0x000fe200078e02ff */
[----:B------:R-:W-:Y:S01]  /*219d0*/  @P0 IADD3 R7, PT, PT, R19, R13, RZ ;  /* 0x0000000d13070210 */ /* 0x000fe20007ffe0ff */
[C---:B------:R-:W-:Y:S01]  /*219e0*/  IMAD.WIDE.U32 R16, R5.reuse, R46, R16 ;  /* 0x0000002e05107225 */ /* 0x040fe200078e0010 */
[----:B------:R-:W-:Y:S02]  /*219f0*/  @P0 MOV R48, R18 ;  /* 0x0000001200300202 */ /* 0x000fe40000000f00 */
[----:B------:R-:W-:Y:S01]  /*21a00*/  IADD3 R13, PT, PT, -R5, R216, RZ ;  /* 0x000000d8050d7210 */ /* 0x000fe20007ffe1ff */
[----:B------:R-:W-:Y:S01]  /*21a10*/  IMAD.WIDE.U32 R22, R22, R213, RZ ;  /* 0x000000d516167225 */ /* 0x000fe200078e00ff */
[----:B------:R-:W-:-:S03]  /*21a20*/  IADD3 R18, PT, PT, R0, 0x10, RZ ;  /* 0x0000001000127810 */ /* 0x000fc60007ffe0ff */
[----:B------:R-:W-:Y:S01]  /*21a30*/  IMAD R15, R47, R5, RZ ;  /* 0x000000052f0f7224 */ /* 0x000fe200078e02ff */
[----:B------:R-:W-:Y:S02]  /*21a40*/  IADD3 R48, P3, P2, R22, R16, R48 ;  /* 0x0000001016307210 */ /* 0x000fe40007a7e030 */
[----:B------:R-:W-:Y:S01]  /*21a50*/  ISETP.GE.AND P4, PT, R18, R13, PT ;  /* 0x0000000d1200720c */ /* 0x000fe20003f86270 */
[----:B------:R-:W-:Y:S01]  /*21a60*/  IMAD.IADD R20, R23, 0x1, R20 ;  /* 0x0000000117147824 */ /* 0x000fe200078e0214 */
[----:B------:R-:W-:Y:S02]  /*21a70*/  IADD3 R16, PT, PT, R0, 0x20, RZ ;  /* 0x0000002000107810 */ /* 0x000fe40007ffe0ff */
[----:B------:R-:W-:Y:S02]  /*21a80*/  IADD3 R15, PT, PT, R17, R15, RZ ;  /* 0x0000000f110f7210 */ /* 0x000fe40007ffe0ff */
[----:B--2---:R-:W-:Y:S02]  /*21a90*/  P2R R8, PR, RZ, 0x10 ;  /* 0x00000010ff087803 */ /* 0x004fe40000000000 */
[----:B------:R-:W-:Y:S01]  /*21aa0*/  ISETP.GE.AND P4, PT, R16, R13, PT ;  /* 0x0000000d1000720c */ /* 0x000fe20003f86270 */
[----:B-1----:R-:W-:Y:S01]  /*21ab0*/  @P5 FMUL.FTZ R16, R14, 0.69314718246459960938 ;  /* 0x3f3172180e105820 */ /* 0x002fe20000410000 */
[----:B---3--:R-:W-:-:S02]  /*21ac0*/  IADD3 R6, PT, PT, R0, 0x30, RZ ;  /* 0x0000003000067810 */ /* 0x008fc40007ffe0ff */
[----:B------:R-:W-:Y:S01]  /*21ad0*/  IADD3.X R49, PT, PT, R20, R15, R7, P3, P2 ;  /* 0x0000000f14317210 */ /* 0x000fe20001fe4407 */
[----:B------:R-:W-:Y:S01]  /*21ae0*/  @P6 FMUL.FTZ R15, R2, 0.69314718246459960938 ;  /* 0x3f317218020f6820 */ /* 0x000fe20000410000 */
[----:B------:R-:W-:Y:S02]  /*21af0*/  LOP3.LUT R14, R222, 0x1c0, RZ, 0xc0, !PT ;  /* 0x000001c0de0e7812 */ /* 0x000fe400078ec0ff */
[----:B------:R-:W-:Y:S01]  /*21b00*/  MOV R2, 0x7f800000 ;  /* 0x7f80000000027802 */ /* 0x000fe20000000f00 */
[----:B-----5:R-:W-:Y:S01]  /*21b10*/  @P5 FFMA.FTZ R2, R4, R3, R16 ;  /* 0x0000000304025223 */ /* 0x020fe20000010010 */
[-C--:B------:R-:W-:Y:S02]  /*21b20*/  ISETP.GE.AND P2, PT, R6, R13.reuse, PT ;  /* 0x0000000d0600720c */ /* 0x080fe40003f46270 */
[----:B------:R-:W-:Y:S02]  /*21b30*/  LOP3.LUT R3, R14, 0x38, R197, 0xf8, !PT ;  /* 0x000000380e037812 */ /* 0x000fe400078ef8c5 */
[----:B------:R-:W-:Y:S01]  /*21b40*/  MOV R6, 0x7f800000 ;  /* 0x7f80000000067802 */ /* 0x000fe20000000f00 */
[----:B------:R-:W-:Y:S01]  /*21b50*/  @P6 FFMA.FTZ R6, R4, R134, R15 ;  /* 0x0000008604066223 */ /* 0x000fe2000001000f */
[----:B------:R-:W-:-:S02]  /*21b60*/  ISETP.GE.AND P3, PT, R0, R13, PT ;  /* 0x0000000d0000720c */ /* 0x000fc40003f66270 */
[----:B------:R-:W-:Y:S02]  /*21b70*/  LOP3.LUT R199, R199, 0x30, RZ, 0xc0, !PT ;  /* 0x00000030c7c77812 */ /* 0x000fe400078ec0ff */
[----:B------:R-:W-:Y:S02]  /*21b80*/  SHF.R.U32.HI R4, RZ, 0x2, R197 ;  /* 0x00000002ff047819 */ /* 0x000fe400000116c5 */
[----:B------:R-:W-:Y:S02]  /*21b90*/  LOP3.LUT R13, R3, R196, RZ, 0x3c, !PT ;  /* 0x000000c4030d7212 */ /* 0x000fe400078e3cff */
[----:B------:R-:W-:Y:S02]  /*21ba0*/  P2R R7, PR, RZ, 0x4 ;  /* 0x00000004ff077803 */ /* 0x000fe40000000000 */
[----:B------:R-:W-:Y:S02]  /*21bb0*/  LOP3.LUT R3, R199, 0x7, R4, 0xf8, !PT ;  /* 0x00000007c7037812 */ /* 0x000fe400078ef804 */
[----:B------:R-:W-:-:S02]  /*21bc0*/  LOP3.LUT P2, RZ, R197, 0x3, RZ, 0xc0, !PT ;  /* 0x00000003c5ff7812 */ /* 0x000fc4000784c0ff */
        /* <DEDUP_REMOVED lines=9> */
.L_x_6273:
        /* <DEDUP_REMOVED lines=13> */
[----:B------:R-:W-:Y:S02]  /*21d30*/  IMAD.IADD R4, R5, 0x1, R4 ;  /* 0x0000000105047824 */ /* 0x000fe400078e0204 */
[----:B------:R-:W-:Y:S02]  /*21d40*/  IMAD.IADD R216, R216, 0x1, -R5 ;  /* 0x00000001d8d87824 */ /* 0x000fe400078e0a05 */
[C---:B-1----:R-:W-:Y:S01]  /*21d50*/  VIADD R9, R3.reuse, 0x8 ;  /* 0x0000000803097836 */ /* 0x042fe20000000000 */
        /* <DEDUP_REMOVED lines=8> */
.L_x_6275:
[----:B------:R-:W-:Y:S05]  /*21de0*/  BSYNC.RECONVERGENT B0 ;  /* 0x0000000000007941 */ /* 0x000fea0003800200 */
.L_x_6274:
[----:B------:R-:W-:Y:S04]  /*21df0*/  BSSY.RECONVERGENT B0, `(.L_x_6276) ;  /* 0x0000009000007945 */ /* 0x000fe80003800200 */
[----:B------:R-:W-:Y:S05]  /*21e00*/  @P3 BRA `(.L_x_6277) ;  /* 0x00000000001c3947 */ /* 0x000fea0003800000 */
[----:B-1----:R-:W-:Y:S02]  /*21e10*/  IMAD R2, R47, R0, RZ ;  /* 0x000000002f027224 */ /* 0x002fe400078e02ff */
[----:B------:R-:W-:-:S05]  /*21e20*/  IMAD.WIDE.U32 R4, R0, R46, R48 ;  /* 0x0000002e00047225 */ /* 0x000fca00078e0030 */
[----:B------:R-:W-:Y:S02]  /*21e30*/  IADD3 R3, PT, PT, R5, R2, RZ ;  /* 0x0000000205037210 */ /* 0x000fe40007ffe0ff */
[----:B------:R-:W-:-:S04]  /*21e40*/  LEA R2, P0, R4, R44, 0x1 ;  /* 0x0000002c04027211 */ /* 0x000fc800078008ff */
[----:B------:R-:W-:-:S05]  /*21e50*/  LEA.HI.X R3, R4, R45, R3, 0x1, P0 ;  /* 0x0000002d04037211 */ /* 0x000fca00000f0c03 */
[----:B--2---:R1:W-:Y:S04]  /*21e60*/  ST.E.128 desc[UR4][R2.64], R40 ;  /* 0x0000002802007985 */ /* 0x0043e8000c101d04 */
[----:B------:R1:W-:Y:S02]  /*21e70*/  ST.E.128 desc[UR4][R2.64+0x80], R24 ;  /* 0x0000801802007985 */ /* 0x0003e4000c101d04 */
.L_x_6277:
[----:B------:R-:W-:Y:S05]  /*21e80*/  BSYNC.RECONVERGENT B0 ;  /* 0x0000000000007941 */ /* 0x000fea0003800200 */
.L_x_6276:
[----:B------:R-:W-:Y:S01]  /*21e90*/  ISETP.NE.AND P0, PT, R8, RZ, PT ;  /* 0x000000ff0800720c */ /* 0x000fe20003f05270 */
[----:B------:R-:W-:-:S12]  /*21ea0*/  BSSY.RECONVERGENT B0, `(.L_x_6278) ;  /* 0x000000e000007945 */ /* 0x000fd80003800200 */
[----:B------:R-:W-:Y:S05]  /*21eb0*/  @P0 BRA `(.L_x_6279) ;  /* 0x0000000000300947 */ /* 0x000fea0003800000 */
[----:B------:R-:W-:Y:S01]  /*21ec0*/  IADD3 R5, P0, PT, R0, 0x10, RZ ;  /* 0x0000001000057810 */ /* 0x000fe20007f1e0ff */
[----:B------:R-:W-:Y:S01]  /*21ed0*/  IMAD.MOV.U32 R8, RZ, RZ, R48 ;  /* 0x000000ffff087224 */ /* 0x000fe200078e0030 */
[----:B-1----:R-:W-:-:S03]  /*21ee0*/  MOV R9, R49 ;  /* 0x0000003100097202 */ /* 0x002fc60000000f00 */
        /* <DEDUP_REMOVED lines=9> */
.L_x_6279:
[----:B------:R-:W-:Y:S05]  /*21f80*/  BSYNC.RECONVERGENT B0 ;  /* 0x0000000000007941 */ /* 0x000fea0003800200 */
.L_x_6278:
[----:B------:R-:W-:Y:S04]  /*21f90*/  BSSY.RECONVERGENT B0, `(.L_x_6280) ;  /* 0x000000e000007945 */ /* 0x000fe80003800200 */
        /* <DEDUP_REMOVED lines=13> */
.L_x_6281:
[----:B------:R-:W-:Y:S05]  /*22070*/  BSYNC.RECONVERGENT B0 ;  /* 0x0000000000007941 */ /* 0x000fea0003800200 */
.L_x_6280:
[----:B------:R-:W-:Y:S02]  /*22080*/  ISETP.NE.AND P0, PT, R7, RZ, PT ;  /* 0x000000ff0700720c */ /* 0x000fe40003f05270 */
[----:B------:R-:W-:-:S11]  /*22090*/  MOV R213, 0x0 ;  /* 0x0000000000d57802 */ /* 0x000fd60000000f00 */
[----:B-1234-:R-:W-:Y:S05]  /*220a0*/  @P0 RET.REL.NODEC R212 `(_ZN5flash24flash_fwd_splitkv_kernelI23Flash_fwd_kernel_traitsILi128ELi64ELi128ELi4ELb0ELb0EN7cutlass6half_tE19Flash_kernel_traitsILi128ELi64ELi128ELi4ES3_EELb0ELb1ELb0ELb0ELb1ELb0ELb0ELb1EEEvNS_16Flash_fwd_paramsE) ;  /* 0xfffffddcd4d40950 */ /* 0x01efea0003c3ffff */
        /* <DEDUP_REMOVED lines=13> */
[----:B-1----:R-:W-:Y:S05]  /*22180*/  RET.REL.NODEC R212 `(_ZN5flash24flash_fwd_splitkv_kernelI23Flash_fwd_kernel_traitsILi128ELi64ELi128ELi4ELb0ELb0EN7cutlass6half_tE19Flash_kernel_traitsILi128ELi64ELi128ELi4ES3_EELb0ELb1ELb0ELb0ELb1ELb0ELb0ELb1EEEvNS_16Flash_fwd_paramsE) ;  /* 0xfffffddcd49c7950 */ /* 0x002fea0003c3ffff */
.L_x_6272:
[----:B------:R-:W-:Y:S01]  /*22190*/  MOV R5, 0x2 ;  /* 0x0000000200057802 */ /* 0x000fe20000000f00 */
[----:B------:R-:W-:Y:S01]  /*221a0*/  IMAD.MOV.U32 R0, RZ, RZ, 0x1f ;  /* 0x0000001fff007424 */ /* 0x000fe200078e00ff */
[----:B------:R-:W-:-:S07]  /*221b0*/  MOV R2, 0xffffffff ;  /* 0xffffffff00027802 */ /* 0x000fce0000000f00 */
[----:B-1---5:R-:W-:Y:S05]  /*221c0*/  WARPSYNC.COLLECTIVE R2, `(.L_x_6282) ;  /* 0x0000000002087348 */ /* 0x022fea0003c00000 */
[----:B------:R2:W3:Y:S02]  /*221d0*/  SHFL.BFLY P0, R9, R235, R5, R0 ;  /* 0x0c000005eb097389 */ /* 0x0004e40000000000 */
[----:B-123-5:R-:W-:Y:S05]  /*221e0*/  ENDCOLLECTIVE ;  /* 0x000000000000791b */ /* 0x02efea0003800000 */
.L_x_6282:
[----:B------:R-:W-:Y:S02]  /*221f0*/  IMAD.MOV.U32 R6, RZ, RZ, R9 ;  /* 0x000000ffff067224 */ /* 0x000fe400078e0009 */
[----:B------:R-:W-:Y:S02]  /*22200*/  IMAD.MOV.U32 R5, RZ, RZ, 0x1 ;  /* 0x00000001ff057424 */ /* 0x000fe400078e00ff */
[----:B------:R-:W-:-:S05]  /*22210*/  FADD.FTZ R7, R6, R235 ;  /* 0x000000eb06077221 */ /* 0x000fca0000010000 */
[----:B------:R-:W-:-:S07]  /*22220*/  MOV R235, R7 ;  /* 0x0000000700eb7202 */ /* 0x000fce0000000f00 */
[----:B------:R-:W-:Y:S05]  /*22230*/  WARPSYNC.COLLECTIVE R2, `(.L_x_6283) ;  /* 0x0000000002087348 */ /* 0x000fea0003c00000 */
[----:B------:R1:W2:Y:S02]  /*22240*/  SHFL.BFLY P0, R9, R235, R5, R0 ;  /* 0x0c000005eb097389 */ /* 0x0002a40000000000 */
[----:B-12---:R-:W-:Y:S05]  /*22250*/  ENDCOLLECTIVE ;  /* 0x000000000000791b */ /* 0x006fea0003800000 */
.L_x_6283:
[----:B------:R-:W-:Y:S01]  /*22260*/  MOV R235, R233 ;  /* 0x000000e900eb7202 */ /* 0x000fe20000000f00 */
[----:B------:R-:W-:Y:S01]  /*22270*/  IMAD.MOV.U32 R5, RZ, RZ, 0x2 ;  /* 0x00000002ff057424 */ /* 0x000fe200078e00ff */
[----:B------:R-:W-:-:S07]  /*22280*/  MOV R6, R9 ;  /* 0x0000000900067202 */ /* 0x000fce0000000f00 */
[----:B------:R-:W-:Y:S05]  /*22290*/  WARPSYNC.COLLECTIVE R2, `(.L_x_6284) ;  /* 0x0000000002087348 */ /* 0x000fea0003c00000 */
[----:B------:R1:W2:Y:S02]  /*222a0*/  SHFL.BFLY P0, R9, R235, R5, R0 ;  /* 0x0c000005eb097389 */ /* 0x0002a40000000000 */
[----:B-12---:R-:W-:Y:S05]  /*222b0*/  ENDCOLLECTIVE ;  /* 0x000000000000791b */ /* 0x006fea0003800000 */
.L_x_6284:
[----:B------:R-:W-:Y:S01]  /*222c0*/  FADD.FTZ R6, R7, R6 ;  /* 0x0000000607067221 */ /* 0x000fe20000010000 */
[----:B------:R-:W-:Y:S01]  /*222d0*/  FADD.FTZ R8, R9, R233 ;  /* 0x000000e909087221 */ /* 0x000fe20000010000 */
[----:B------:R-:W-:-:S04]  /*222e0*/  MOV R5, 0x1 ;  /* 0x0000000100057802 */ /* 0x000fc80000000f00 */
[----:B------:R-:W-:-:S07]  /*222f0*/  MOV R235, R8 ;  /* 0x0000000800eb7202 */ /* 0x000fce0000000f00 */
[----:B------:R-:W-:Y:S05]  /*22300*/  WARPSYNC.COLLECTIVE R2, `(.L_x_6285) ;  /* 0x0000000002087348 */ /* 0x000fea0003c00000 */
[----:B------:R1:W2:Y:S02]  /*22310*/  SHFL.BFLY P0, R9, R235, R5, R0 ;  /* 0x0c000005eb097389 */ /* 0x0002a40000000000 */
[----:B-12---:R-:W-:Y:S05]  /*22320*/  ENDCOLLECTIVE ;  /* 0x000000000000791b */ /* 0x006fea0003800000 */
.L_x_6285:
[----:B------:R-:W-:Y:S05]  /*22330*/  BRA `(.L_x_6286) ;  /* 0xffffffe800e47947 */ /* 0x000fea000383ffff */
.L_x_6287:
        /* <DEDUP_REMOVED lines=12> */
.L_x_14934:


//--------------------- .text._ZN5flash24flash_fwd_splitkv_kernelI23Flash_fwd_kernel_traitsILi128ELi64ELi128ELi4ELb0ELb0EN7cutlass6half_tE19Flash_kernel_traitsILi128ELi64ELi128ELi4ES3_EELb0ELb1ELb0ELb0ELb1ELb1ELb0ELb1EEEvNS_16Flash_fwd_paramsE --------------------------
	.section	.text._ZN5flash24flash_fwd_splitkv_kernelI23Flash_fwd_kernel_traitsILi128ELi64ELi128ELi4ELb0ELb0EN7cutlass6half_tE19Flash_kernel_traitsILi128ELi64ELi128ELi4ES3_EELb0ELb1ELb0ELb0ELb1ELb1ELb0ELb1EEEvNS_16Flash_fwd_paramsE,"ax",@progbits
	.align	128
        .global         _ZN5flash24flash_fwd_splitkv_kernelI23Flash_fwd_kernel_traitsILi128ELi64ELi128ELi4ELb0ELb0EN7cutlass6half_tE19Flash_kernel_traitsILi128ELi64ELi128ELi4ES3_EELb0ELb1ELb0ELb0ELb1ELb1ELb0ELb1EEEvNS_16Flash_fwd_paramsE
        .type           _ZN5flash24flash_fwd_splitkv_kernelI23Flash_fwd_kernel_traitsILi128ELi64ELi128ELi4ELb0ELb0EN7cutlass6half_tE19Flash_kernel_traitsILi128ELi64ELi128ELi4ES3_EELb0ELb1ELb0ELb0ELb1ELb1ELb0ELb1EEEvNS_16Flash_fwd_paramsE,@function
        .size           _ZN5flash24flash_fwd_splitkv_kernelI23Flash_fwd_kernel_traitsILi128ELi64ELi128ELi4ELb0ELb0EN7cutlass6half_tE19Flash_kernel_traitsILi128ELi64ELi128ELi4ES3_EELb0ELb1ELb0ELb0ELb1ELb1ELb0ELb1EEEvNS_16Flash_fwd_paramsE,(.L_x_14935 - _ZN5flash24flash_fwd_splitkv_kernelI23Flash_fwd_kernel_traitsILi128ELi64ELi128ELi4ELb0ELb0EN7cutlass6half_tE19Flash_kernel_traitsILi128ELi64ELi128ELi4ES3_EELb0ELb1ELb0ELb0ELb1ELb1ELb0ELb1EEEvNS_16Flash_fwd_paramsE)
        .other          _ZN5flash24flash_fwd_splitkv_kernelI23Flash_fwd_kernel_traitsILi128ELi64ELi128ELi4ELb0ELb0EN7cutlass6half_tE19Flash_kernel_traitsILi128ELi64ELi128ELi4ES3_EELb0ELb1ELb0ELb0ELb1ELb1ELb0ELb1EEEvNS_16Flash_fwd_paramsE,@"STO_CUDA_ENTRY STV_DEFAULT"
_ZN5flash24flash_fwd_splitkv_kernelI23Flash_fwd_kernel_traitsILi128ELi64ELi128ELi4ELb0ELb0EN7cutlass6half_tE19Flash_kernel_traitsILi128ELi64ELi128ELi4ES3_EELb0ELb1ELb0ELb0ELb1ELb1ELb0ELb1EEEvNS_16Flash_fwd_paramsE:
.text._ZN5flash24flash_fwd_splitkv_kernelI23Flash_fwd_kernel_traitsILi128ELi64ELi128ELi4ELb0ELb0EN7cutlass6half_tE19Flash_kernel_traitsILi128ELi64ELi128ELi4ES3_EELb0ELb1ELb0ELb0ELb1ELb1ELb0ELb1EEEvNS_16Flash_fwd_paramsE:
[----:B------:R-:W-:Y:S01]  /*0000*/  LDC R1, c[0x0][0x37c] ;  /* 0x0000df00ff017b82 */ /* 0x000fe20000000800 */
[----:B------:R-:W1:Y:S07]  /*0010*/  S2R R227, SR_CTAID.X ;  /* 0x0000000000e37919 */ /* 0x000e6e0000002500 */
[----:B------:R-:W2:Y:S01]  /*0020*/  LDC.64 R132, c[0x0][0x348] ;  /* 0x0000d200ff847b82 */ /* 0x000ea20000000a00 */
[----:B------:R-:W-:Y:S01]  /*0030*/  BSSY.RECONVERGENT B3, `(.L_x_6288) ;  /* 0x0000005000037945 */ /* 0x000fe20003800200 */
[----:B------:R-:W-:Y:S01]  /*0040*/  MOV R224, 0x80 ;  /* 0x0000008000e07802 */ /* 0x000fe20000000f00 */
[----:B------:R-:W3:Y:S01]  /*0050*/  S2R R226, SR_CTAID.Y ;  /* 0x0000000000e27919 */ /* 0x000ee20000002600 */
[----:B------:R-:W4:Y:S05]  /*0060*/  S2R R225, SR_CTAID.Z ;  /* 0x0000000000e17919 */ /* 0x000f2a0000002700 */
[----:B-1234-:R-:W-:Y:S05]  /*0070*/  CALL.REL.NOINC `($_ZN5flash24flash_fwd_splitkv_kernelI23Flash_fwd_kernel_traitsILi128ELi64ELi128ELi4ELb0ELb0EN7cutlass6half_tE19Flash_kernel_traitsILi128ELi64ELi128ELi4ES3_EELb0ELb1ELb0ELb0ELb1ELb1ELb0ELb1EEEvNS_16Flash_fwd_paramsE$_ZN5flash30compute_attn_1rowblock_splitkvI23Flash_fwd_kernel_traitsILi128ELi64ELi128ELi4ELb0ELb0EN7cutlass6half_tE19Flash_kernel_traitsILi128ELi64ELi128ELi4ES3_EELb0ELb1ELb0ELb0ELb1ELb1ELb0ELb1ENS_16Flash_fwd_paramsEEEvRKT8_iiiii) ;  /* 0x0000000000087944 */ /* 0x01efea0003c00000 */
[----:B------:R-:W-:Y:S05]  /*0080*/  BSYNC.RECONVERGENT B3 ;  /* 0x0000000000037941 */ /* 0x000fea0003800200 */
.L_x_6288:
[----:B------:R-:W-:Y:S05]  /*0090*/  EXIT ;  /* 0x000000000000794d */ /* 0x000fea0003800000 */
        .type           $_ZN5flash24flash_fwd_splitkv_kernelI23Flash_fwd_kernel_traitsILi128ELi64ELi128ELi4ELb0ELb0EN7cutlass6half_tE19Flash_kernel_traitsILi128ELi64ELi128ELi4ES3_EELb0ELb1ELb0ELb0ELb1ELb1ELb0ELb1EEEvNS_16Flash_fwd_paramsE$_ZN5flash30compute_attn_1rowblock_splitkvI23Flash_fwd_kernel_traitsILi128ELi64ELi128ELi4ELb0ELb0EN7cutlass6half_tE19Flash_kernel_traitsILi128ELi64ELi128ELi4ES3_EELb0ELb1ELb0ELb0ELb1ELb1ELb0ELb1ENS_16Flash_fwd_paramsEEEvRKT8_iiiii,@function
        .size           $_ZN5flash24flash_fwd_splitkv_kernelI23Flash_fwd_kernel_traitsILi128ELi64ELi128ELi4ELb0ELb0EN7cutlass6half_tE19Flash_kernel_traitsILi128ELi64ELi128ELi4ES3_EELb0ELb1ELb0ELb0ELb1ELb1ELb0ELb1EEEvNS_16Flash_fwd_paramsE$_ZN5flash30compute_attn_1rowblock_splitkvI23Flash_fwd_kernel_traitsILi128ELi64ELi128ELi4ELb0ELb0EN7cutlass6half_tE19Flash_kernel_traitsILi128ELi64ELi128ELi4ES3_EELb0ELb1ELb0ELb0ELb1ELb1ELb0ELb1ENS_16Flash_fwd_paramsEEEvRKT8_iiiii,(.L_x_14935 - $_ZN5flash24flash_fwd_splitkv_kernelI23Flash_fwd_kernel_traitsILi128ELi64ELi128ELi4ELb0ELb0EN7cutlass6half_tE19Flash_kernel_traitsILi128ELi64ELi128ELi4ES3_EELb0ELb1ELb0ELb0ELb1ELb1ELb0ELb1EEEvNS_16Flash_fwd_paramsE$_ZN5flash30compute_attn_1rowblock_splitkvI23Flash_fwd_kernel_traitsILi128ELi64ELi128ELi4ELb0ELb0EN7cutlass6half_tE19Flash_kernel_traitsILi128ELi64ELi128ELi4ES3_EELb0ELb1ELb0ELb0ELb1ELb1ELb0ELb1ENS_16Flash_fwd_paramsEEEvRKT8_iiiii)
$_ZN5flash24flash_fwd_splitkv_kernelI23Flash_fwd_kernel_traitsILi128ELi64ELi128ELi4ELb0ELb0EN7cutlass6half_tE19Flash_kernel_traitsILi128ELi64ELi128ELi4ES3_EELb0ELb1ELb0ELb0ELb1ELb1ELb0ELb1EEEvNS_16Flash_fwd_paramsE$_ZN5flash30compute_attn_1rowblock_splitkvI23Flash_fwd_kernel_traitsILi128ELi64ELi128ELi4ELb0ELb0EN7cutlass6half_tE19Flash_kernel_traitsILi128ELi64ELi128ELi4ES3_EELb0ELb1ELb0ELb0ELb1ELb1ELb0ELb1ENS_16Flash_fwd_paramsEEEvRKT8_iiiii:
        /* <DEDUP_REMOVED lines=38> */
.L_x_6290:
[----:B------:R-:W-:Y:S05]  /*0300*/  BSYNC.RECONVERGENT B0 ;  /* 0x0000000000007941 */ /* 0x000fea0003800200 */
.L_x_6289:
[----:B------:R-:W-:Y:S04]  /*0310*/  BSSY.RECONVERGENT B0, `(.L_x_6291) ;  /* 0x0000007000007945 */ /* 0x000fe80003800200 */
[----:B------:R-:W-:Y:S05]  /*0320*/  @!P3 BRA `(.L_x_6292) ;  /* 0x000000000014b947 */ /* 0x000fea0003800000 */
[----:B------:R-:W3:Y:S02]  /*0330*/  LD.E.U8 R4, desc[UR4][R132.64+0x1b2] ;  /* 0x0001b20484047980 */ /* 0x000ee4000c101100 */
[----:B---3--:R-:W-:-:S13]  /*0340*/  ISETP.NE.AND P1, PT, R4, RZ, PT ;  /* 0x000000ff0400720c */ /* 0x008fda0003f25270 */
[----:B------:R-:W3:Y:S02]  /*0350*/  @P1 LD.E R5, desc[UR4][R8.64+0x4] ;  /* 0x0000040408051980 */ /* 0x000ee4000c101900 */
[----:B---3-5:R-:W-:-:S06]  /*0360*/  @P1 IADD3 R78, PT, PT, R5, -R14, RZ ;  /* 0x8000000e054e1210 */ /* 0x028fcc0007ffe0ff */
[----:B------:R3:W5:Y:S02]  /*0370*/  @!P1 LD.E R78, desc[UR4][R8.64] ;  /* 0x00000004084e9980 */ /* 0x000764000c101900 */
.L_x_6292:
[----:B------:R-:W-:Y:S05]  /*0380*/  BSYNC.RECONVERGENT B0 ;  /* 0x0000000000007941 */ /* 0x000fea0003800200 */
.L_x_6291:
        /* <DEDUP_REMOVED lines=9> */
.L_x_6294:
[----:B------:R-:W4:Y:S01]  /*0420*/  LD.E.64 R4, desc[UR4][R132.64+0x108] ;  /* 0x0001080484047980 */ /* 0x000f22000c101b00 */
[----:B------:R-:W-:Y:S01]  /*0430*/  BSSY.RECONVERGENT B0, `(.L_x_6296) ;  /* 0x0000006000007945 */ /* 0x000fe20003800200 */
[----:B------:R-:W-:Y:S01]  /*0440*/  IMAD.MOV.U32 R69, RZ, RZ, RZ ;  /* 0x000000ffff457224 */ /* 0x000fe200078e00ff */
[----:B----4-:R-:W-:-:S04]  /*0450*/  ISETP.NE.U32.AND P0, PT, R4, RZ, PT ;  /* 0x000000ff0400720c */ /* 0x010fc80003f05070 */
[----:B------:R-:W-:-:S13]  /*0460*/  ISETP.NE.AND.EX P0, PT, R5, RZ, PT, P0 ;  /* 0x000000ff0500720c */ /* 0x000fda0003f05300 */
[----:B------:R-:W-:Y:S05]  /*0470*/  @!P0 BRA `(.L_x_6297) ;  /* 0x0000000000048947 */ /* 0x000fea0003800000 */
[----:B------:R4:W5:Y:S02]  /*0480*/  LD.E R69, desc[UR4][R132.64+0xbc] ;  /* 0x0000bc0484457980 */ /* 0x000964000c101900 */
.L_x_6297:
[----:B------:R-:W-:Y:S05]  /*0490*/  BSYNC.RECONVERGENT B0 ;  /* 0x0000000000007941 */ /* 0x000fea0003800200 */
.L_x_6296:
[----:B-----5:R-:W-:Y:S02]  /*04a0*/  IADD3 R69, PT, PT, R78, R69, RZ ;  /* 0x000000454e457210 */ /* 0x020fe40007ffe0ff */
.L_x_6295:
[----:B------:R-:W-:Y:S05]  /*04b0*/  BSYNC.RECONVERGENT B1 ;  /* 0x0000000000017941 */ /* 0x000fea0003800200 */
.L_x_6293:
[----:B------:R-:W-:Y:S01]  /*04c0*/  IMAD.SHL.U32 R77, R227, 0x40, RZ ;  /* 0x00000040e34d7824 */ /* 0x000fe200078e00ff */
[----:B------:R-:W-:Y:S01]  /*04d0*/  MOV R4, R224 ;  /* 0x000000e000047202 */ /* 0x000fe20000000f00 */
[----:B------:R-:W-:-:S03]  /*04e0*/  IMAD.MOV.U32 R5, RZ, RZ, 0x0 ;  /* 0x00000000ff057424 */ /* 0x000fc600078e00ff */
[----:B------:R-:W-:-:S13]  /*04f0*/  ISETP.GT.AND P0, PT, R228, R77, PT ;  /* 0x0000004de400720c */ /* 0x000fda0003f04270 */
[----:B-1234-:R-:W-:Y:S05]  /*0500*/  @!P0 RET.REL.NODEC R4 `(_ZN5flash24flash_fwd_splitkv_kernelI23Flash_fwd_kernel_traitsILi128ELi64ELi128ELi4ELb0ELb0EN7cutlass6half_tE19Flash_kernel_traitsILi128ELi64ELi128ELi4ES3_EELb0ELb1ELb0ELb0ELb1ELb1ELb0ELb1EEEvNS_16Flash_fwd_paramsE) ;  /* 0xfffffff804bc8950 */ /* 0x01efea0003c3ffff */
        /* <DEDUP_REMOVED lines=33> */
[----:B------:R-:W4:Y:S04]  /*0720*/  LD.E.64 R10, desc[UR4][R132.64+0x90] ;  /* 0x00009004840a7980 */ /* 0x000f28000c101b00 */
[----:B------:R1:W5:Y:S01]  /*0730*/  LD.E.64 R16, desc[UR4][R132.64+0x70] ;  /* 0x0000700484107980 */ /* 0x000362000c101b00 */
[----:B------:R-:W-:-:S02]  /*0740*/  IMAD.SHL.U32 R6, R2, 0x8, RZ ;  /* 0x0000000802067824 */ /* 0x000fc400078e00ff */
[----:B------:R-:W-:-:S03]  /*0750*/  IMAD.MOV.U32 R7, RZ, RZ, RZ ;  /* 0x000000ffff077224 */ /* 0x000fc600078e00ff */
[----:B------:R-:W-:Y:S01]  /*0760*/  LOP3.LUT R6, R6, 0x38, RZ, 0xc0, !PT ;  /* 0x0000003806067812 */ /* 0x000fe200078ec0ff */
[----:B------:R-:W-:Y:S01]  /*0770*/  IMAD.IADD R228, R228, 0x1, -R77 ;  /* 0x00000001e4e47824 */ /* 0x000fe200078e0a4d */
[----:B------:R-:W-:Y:S01]  /*0780*/  BSSY.RECONVERGENT B0, `(.L_x_6299) ;  /* 0x000002a000007945 */ /* 0x000fe20003800200 */
        /* <DEDUP_REMOVED lines=8> */
[----:B------:R-:W-:Y:S01]  /*0810*/  IMAD R0, R0, R3, R77 ;  /* 0x0000000300007224 */ /* 0x000fe200078e024d */
[----:B------:R-:W-:Y:S01]  /*0820*/  SHF.R.U32.HI R3, RZ, 0x3, R2 ;  /* 0x00000003ff037819 */ /* 0x000fe20000011602 */
[----:B------:R-:W-:-:S03]  /*0830*/  IMAD.WIDE.U32 R18, R77, R14, R6 ;  /* 0x0000000e4d127225 */ /* 0x000fc600078e0006 */
[----:B------:R-:W-:Y:S01]  /*0840*/  IADD3 R13, PT, PT, R3, 0x10, RZ ;  /* 0x00000010030d7810 */ /* 0x000fe20007ffe0ff */
[----:B------:R-:W-:Y:S01]  /*0850*/  IMAD R4, R15, R77, RZ ;  /* 0x0000004d0f047224 */ /* 0x000fe200078e02ff */
[----:B------:R-:W-:Y:S01]  /*0860*/  IADD3 R12, P3, PT, R12, R18, RZ ;  /* 0x000000120c0c7210 */ /* 0x000fe20007f7e0ff */
[----:B------:R-:W-:Y:S01]  /*0870*/  VIADD R7, R3, 0x20 ;  /* 0x0000002003077836 */ /* 0x000fe20000000000 */
[-C--:B------:R-:W-:Y:S02]  /*0880*/  ISETP.GE.AND P0, PT, R13, R228.reuse, PT ;  /* 0x000000e40d00720c */ /* 0x080fe40003f06270 */
[----:B------:R-:W-:Y:S02]  /*0890*/  IADD3.X R13, PT, PT, R5, R19, R4, P3, !PT ;  /* 0x00000013050d7210 */ /* 0x000fe40001ffe404 */
[-C--:B------:R-:W-:Y:S02]  /*08a0*/  ISETP.GE.AND P2, PT, R7, R228.reuse, PT ;  /* 0x000000e40700720c */ /* 0x080fe40003f46270 */
[----:B------:R-:W-:-:S02]  /*08b0*/  ISETP.GE.AND P3, PT, R3, R228, PT ;  /* 0x000000e40300720c */ /* 0x000fc40003f66270 */
[----:B------:R-:W-:Y:S01]  /*08c0*/  IADD3 R7, P1, PT, R0, R3, RZ ;  /* 0x0000000300077210 */ /* 0x000fe20007f3e0ff */
[----:B------:R-:W-:-:S03]  /*08d0*/  VIADD R5, R3, 0x30 ;  /* 0x0000003003057836 */ /* 0x000fc60000000000 */
[----:B------:R-:W-:Y:S02]  /*08e0*/  LEA.HI.X.SX32 R0, R0, RZ, 0x1, P1 ;  /* 0x000000ff00007211 */ /* 0x000fe400008f0eff */
[----:B------:R-:W-:Y:S02]  /*08f0*/  LEA R4, P4, R7, R8, 0x2 ;  /* 0x0000000807047211 */ /* 0x000fe400078810ff */
[----:B------:R-:W-:Y:S01]  /*0900*/  ISETP.GE.AND P1, PT, R5, R228, PT ;  /* 0x000000e40500720c */ /* 0x000fe20003f26270 */
[----:B------:R-:W-:Y:S01]  /*0910*/  IMAD.WIDE.U32 R20, R10, R225, R12 ;  /* 0x000000e10a147225 */ /* 0x000fe200078e000c */
[----:B------:R-:W-:Y:S02]  /*0920*/  LEA.HI.X R5, R7, R9, R0, 0x2, P4 ;  /* 0x0000000907057211 */ /* 0x000fe400020f1400 */
[----:B------:R-:W-:Y:S01]  /*0930*/  LOP3.LUT P6, R2, R2, 0x7, RZ, 0xc0, !PT ;  /* 0x0000000702027812 */ /* 0x000fe200078cc0ff */
[----:B------:R-:W-:-:S03]  /*0940*/  IMAD R0, R11, R225, RZ ;  /* 0x000000e10b007224 */ /* 0x000fc600078e02ff */
[----:B------:R-:W-:Y:S02]  /*0950*/  ISETP.GE.OR P6, PT, R3, R228, P6 ;  /* 0x000000e40300720c */ /* 0x000fe400037c6670 */
[C---:B------:R-:W-:Y:S02]  /*0960*/  ISETP.NE.OR P5, PT, R2.reuse, RZ, P0 ;  /* 0x000000ff0200720c */ /* 0x040fe400007a5670 */
[----:B------:R-:W-:Y:S02]  /*0970*/  ISETP.NE.OR P4, PT, R2, RZ, P2 ;  /* 0x000000ff0200720c */ /* 0x000fe40001785670 */
[----:B------:R-:W-:Y:S01]  /*0980*/  IADD3 R23, PT, PT, R21, R0, RZ ;  /* 0x0000000015177210 */ /* 0x000fe20007ffe0ff */
[----:B-1----:R-:W-:Y:S10]  /*0990*/  @P3 BRA `(.L_x_6300) ;  /* 0x0000000000203947 */ /* 0x002ff40003800000 */
        /* <DEDUP_REMOVED lines=8> */
.L_x_6300:
[----:B------:R-:W-:Y:S05]  /*0a20*/  BSYNC.RECONVERGENT B0 ;  /* 0x0000000000007941 */ /* 0x000fea0003800200 */
.L_x_6299:
        /* <DEDUP_REMOVED lines=18> */
.L_x_6302:
[----:B------:R-:W-:Y:S05]  /*0b50*/  BSYNC.RECONVERGENT B0 ;  /* 0x0000000000007941 */ /* 0x000fea0003800200 */
.L_x_6301:
        /* <DEDUP_REMOVED lines=14> */
.L_x_6304:
[----:B------:R-:W-:Y:S05]  /*0c40*/  BSYNC.RECONVERGENT B0 ;  /* 0x0000000000007941 */ /* 0x000fea0003800200 */
.L_x_6303:
        /* <DEDUP_REMOVED lines=14> */
.L_x_6306:
[----:B------:R-:W-:Y:S05]  /*0d30*/  BSYNC.RECONVERGENT B0 ;  /* 0x0000000000007941 */ /* 0x000fea0003800200 */
.L_x_6305:
[----:B------:R-:W-:Y:S01]  /*0d40*/  MOV R225, 0x0 ;  /* 0x0000000000e17802 */ /* 0x000fe20000000f00 */
[----:B------:R-:W-:Y:S04]  /*0d50*/  @!P6 ST.E desc[UR4][R4.64], R11 ;  /* 0x0000000b0400e985 */ /* 0x000fe8000c101904 */
[----:B------:R-:W-:Y:S04]  /*0d60*/  @!P5 ST.E desc[UR4][R4.64+0x40], R9 ;  /* 0x000040090400d985 */ /* 0x000fe8000c101904 */
[----:B------:R1:W-:Y:S02]  /*0d70*/  @!P4 ST.E desc[UR4][R4.64+0x80], R7 ;  /* 0x000080070400c985 */ /* 0x0003e4000c101904 */
[----:B-123-5:R-:W-:Y:S05]  /*0d80*/  @P3 RET.REL.NODEC R224 `(_ZN5flash24flash_fwd_splitkv_kernelI23Flash_fwd_kernel_traitsILi128ELi64ELi128ELi4ELb0ELb0EN7cutlass6half_tE19Flash_kernel_traitsILi128ELi64ELi128ELi4ES3_EELb0ELb1ELb0ELb0ELb1ELb1ELb0ELb1EEEvNS_16Flash_fwd_paramsE) ;  /* 0xfffffff0e09c3950 */ /* 0x02efea0003c3ffff */
[----:B------:R-:W-:Y:S02]  /*0d90*/  MOV R3, 0x7f800000 ;  /* 0x7f80000000037802 */ /* 0x000fe40000000f00 */
[----:B------:R-:W-:-:S03]  /*0da0*/  MOV R225, 0x0 ;  /* 0x0000000000e17802 */ /* 0x000fc60000000f00 */
[----:B------:R1:W-:Y:S02]  /*0db0*/  ST.E desc[UR4][R4.64+0xc0], R3 ;  /* 0x0000c00304007985 */ /* 0x0003e4000c101904 */
[----:B-1----:R-:W-:Y:S05]  /*0dc0*/  RET.REL.NODEC R224 `(_ZN5flash24flash_fwd_splitkv_kernelI23Flash_fwd_kernel_traitsILi128ELi64ELi128ELi4ELb0ELb0EN7cutlass6half_tE19Flash_kernel_traitsILi128ELi64ELi128ELi4ES3_EELb0ELb1ELb0ELb0ELb1ELb1ELb0ELb1EEEvNS_16Flash_fwd_paramsE) ;  /* 0xfffffff0e08c7950 */ /* 0x002fea0003c3ffff */
.L_x_6298:
        /* <DEDUP_REMOVED lines=103> */
.L_x_6308:
        /* <DEDUP_REMOVED lines=81> */
.L_x_6309:
[----:B------:R-:W-:Y:S05]  /*1950*/  BSYNC.RECONVERGENT B0 ;  /* 0x0000000000007941 */ /* 0x000fea0003800200 */
.L_x_6307:
        /* <DEDUP_REMOVED lines=22> */
[----:B------:R-:W-:Y:S01]  /*1ac0*/  ISETP.GT.U32.AND P3, PT, R18, R19, PT ;  /* 0x000000131200720c */ /* 0x000fe20003f64070 */
[----:B------:R-:W-:Y:S01]  /*1ad0*/  IMAD.MOV.U32 R15, RZ, RZ, RZ ;  /* 0x000000ffff0f7224 */ /* 0x000fe200078e00ff */
[----:B------:R-:W-:-:S05]  /*1ae0*/  SHF.L.U32 R68, R2, 0x3, RZ ;  /* 0x0000000302447819 */ /* 0x000fca00000006ff */
[----:B------:R1:W5:Y:S06]  /*1af0*/  @P4 LD.E R15, desc[UR4][R32.64] ;  /* 0x00000004200f4980 */ /* 0x00036c000c101900 */
[----:B------:R-:W-:Y:S01]  /*1b00*/  @!P3 IMAD.IADD R19, R19, 0x1, -R18 ;  /* 0x000000011313b824 */ /* 0x000fe200078e0a12 */
[C---:B------:R-:W-:Y:S02]  /*1b10*/  LOP3.LUT R17, R68.reuse, 0x1c0, RZ, 0xc0, !PT ;  /* 0x000001c044117812 */ /* 0x040fe400078ec0ff */
[----:B------:R-:W-:Y:S02]  /*1b20*/  LOP3.LUT R22, R68, 0x38, RZ, 0xc0, !PT ;  /* 0x0000003844167812 */ /* 0x000fe400078ec0ff */
[----:B------:R-:W-:-:S02]  /*1b30*/  ISETP.GE.U32.AND P4, PT, R19, R18, PT ;  /* 0x000000121300720c */ /* 0x000fc40003f86070 */
[----:B------:R-:W-:Y:S02]  /*1b40*/  LOP3.LUT R18, R225, R0, RZ, 0x3c, !PT ;  /* 0x00000000e1127212 */ /* 0x000fe400078e3cff */
[----:B------:R-:W-:Y:S02]  /*1b50*/  LOP3.LUT R17, R17, 0x38, R2, 0xf8, !PT ;  /* 0x0000003811117812 */ /* 0x000fe400078ef802 */
[----:B------:R-:W-:Y:S02]  /*1b60*/  ISETP.GE.AND P2, PT, R18, RZ, PT ;  /* 0x000000ff1200720c */ /* 0x000fe40003f46270 */
[----:B------:R-:W-:Y:S01]  /*1b70*/  IADD3 R18, P1, PT, R22, R16, RZ ;  /* 0x0000001016127210 */ /* 0x000fe20007f3e0ff */
[----:B------:R-:W-:Y:S01]  /*1b80*/  @!P3 VIADD R14, R14, 0x1 ;  /* 0x000000010e0eb836 */ /* 0x000fe20000000000 */
[----:B------:R-:W-:Y:S02]  /*1b90*/  LOP3.LUT R17, R17, 0x38, R68, 0x78, !PT ;  /* 0x0000003811117812 */ /* 0x000fe400078e7844 */
[----:B------:R-:W-:-:S02]  /*1ba0*/  IADD3.X R19, PT, PT, RZ, R7, RZ, P1, !PT ;  /* 0x00000007ff137210 */ /* 0x000fc40000ffe4ff */
[----:B------:R-:W-:Y:S01]  /*1bb0*/  ISETP.NE.AND P1, PT, R0, RZ, PT ;  /* 0x000000ff0000720c */ /* 0x000fe20003f25270 */
[-C--:B------:R-:W-:Y:S01]  /*1bc0*/  IMAD R5, R5, R136.reuse, RZ ;  /* 0x0000008805057224 */ /* 0x080fe200078e02ff */
[----:B------:R-:W-:Y:S01]  /*1bd0*/  LOP3.LUT R68, R17, 0x1e00, R68, 0xf8, !PT ;  /* 0x00001e0011447812 */ /* 0x000fe200078ef844 */
[----:B------:R-:W-:Y:S02]  /*1be0*/  @P4 VIADD R14, R14, 0x1 ;  /* 0x000000010e0e4836 */ /* 0x000fe40000000000 */
        /* <DEDUP_REMOVED lines=164> */
.L_x_6349:
[----:B------:R-:W-:Y:S01]  /*2630*/  VIADD R104, R104, 0x80 ;  /* 0x0000008068687836 */ /* 0x000fe20000000000 */
[----:B------:R-:W-:Y:S01]  /*2640*/  UMOV UR6, URZ ;  /* 0x000000ff00067c82 */ /* 0x000fe20008000000 */
[----:B------:R-:W-:Y:S01]  /*2650*/  VIADD R106, R106, 0x80 ;  /* 0x000000806a6a7836 */ /* 0x000fe20000000000 */
[----:B------:R-:W-:Y:S01]  /*2660*/  BSSY.RECONVERGENT B1, `(.L_x_6311) ;  /* 0x0000a03000017945 */ /* 0x000fe20003800200 */
[----:B------:R-:W-:Y:S01]  /*2670*/  IMAD.MOV.U32 R112, RZ, RZ, R102 ;  /* 0x000000ffff707224 */ /* 0x000fe200078e0066 */
[-C--:B------:R-:W-:Y:S01]  /*2680*/  ISETP.GE.AND P0, PT, R122, R104.reuse, PT ;  /* 0x000000687a00720c */ /* 0x080fe20003f06270 */
[----:B------:R-:W-:Y:S01]  /*2690*/  VIADD R101, R101, 0xffffffff ;  /* 0xffffffff65657836 */ /* 0x000fe20000000000 */
[C---:B------:R-:W-:Y:S01]  /*26a0*/  ISETP.GE.AND P1, PT, R81.reuse, R104, PT ;  /* 0x000000685100720c */ /* 0x040fe20003f26270 */
[----:B------:R-:W-:Y:S01]  /*26b0*/  VIADD R102, R102, 0xffffff80 ;  /* 0xffffff8066667836 */ /* 0x000fe20000000000 */
[-C--:B------:R-:W-:Y:S02]  /*26c0*/  ISETP.GE.AND P0, PT, R122, R106.reuse, !P0 ;  /* 0x0000006a7a00720c */ /* 0x080fe40004706270 */
[----:B------:R-:W-:Y:S02]  /*26d0*/  ISETP.LT.OR P3, PT, R81, R106, P1 ;  /* 0x0000006a5100720c */ /* 0x000fe40000f61670 */
[C---:B------:R-:W-:Y:S02]  /*26e0*/  ISETP.GE.AND P2, PT, R80.reuse, R104, PT ;  /* 0x000000685000720c */ /* 0x040fe40003f46270 */
[----:B------:R-:W-:Y:S02]  /*26f0*/  P2R R118, PR, RZ, 0x8 ;  /* 0x00000008ff767803 */ /* 0x000fe40000000000 */
[----:B------:R-:W-:Y:S02]  /*2700*/  ISETP.LT.OR P2, PT, R80, R106, P2 ;  /* 0x0000006a5000720c */ /* 0x000fe40001741670 */
[-C--:B------:R-:W-:Y:S02]  /*2710*/  ISETP.GE.AND P6, PT, R117, R104.reuse, PT ;  /* 0x000000687500720c */ /* 0x080fe40003fc6270 */
[----:B------:R-:W-:Y:S01]  /*2720*/  ISETP.GE.AND P5, PT, R115, R104, PT ;  /* 0x000000687300720c */ /* 0x000fe20003fa6270 */
[----:B------:R-:W2:Y:S01]  /*2730*/  @P0 LD.E.128 R4, desc[UR4][R82.64] ;  /* 0x0000000452040980 */ /* 0x000ea2000c101d00 */
[----:B------:R-:W-:Y:S02]  /*2740*/  ISETP.LT.OR P6, PT, R117, R106, P6 ;  /* 0x0000006a7500720c */ /* 0x000fe400037c1670 */
[C---:B------:R-:W-:Y:S02]  /*2750*/  @!P3 LEA R2, P1, R124.reuse, R82, 0x5 ;  /* 0x000000527c02b211 */ /* 0x040fe400078228ff */
[----:B------:R-:W-:Y:S02]  /*2760*/  ISETP.GE.AND P5, PT, R115, R106, !P5 ;  /* 0x0000006a7300720c */ /* 0x000fe40006fa6270 */
[----:B------:R-:W-:Y:S02]  /*2770*/  @!P3 LEA.HI.X R3, R124, R83, R125, 0x5, P1 ;  /* 0x000000537c03b211 */ /* 0x000fe400008f2c7d */
[C---:B----4-:R-:W-:Y:S02]  /*2780*/  @!P3 LEA R30, P1, R70.reuse, R90, 0x1 ;  /* 0x0000005a461eb211 */ /* 0x050fe400078208ff */
[C---:B------:R-:W-:Y:S02]  /*2790*/  ISETP.GE.AND P4, PT, R113.reuse, R104, PT ;  /* 0x000000687100720c */ /* 0x040fe40003f86270 */
[----:B------:R-:W-:Y:S02]  /*27a0*/  @!P3 LEA.HI.X R31, R70, R91, R71, 0x1, P1 ;  /* 0x0000005b461fb211 */ /* 0x000fe400008f0c47 */
[C---:B------:R-:W-:Y:S02]  /*27b0*/  @!P2 LEA R28, P1, R124.reuse, R82, 0x6 ;  /* 0x000000527c1ca211 */ /* 0x040fe400078230ff */
[----:B------:R-:W-:Y:S02]  /*27c0*/  ISETP.GE.AND P4, PT, R113, R106, !P4 ;  /* 0x0000006a7100720c */ /* 0x000fe40006786270 */
[----:B------:R-:W-:Y:S02]  /*27d0*/  @!P2 LEA.HI.X R29, R124, R83, R125, 0x6, P1 ;  /* 0x000000537c1da211 */ /* 0x000fe400008f347d */
[C---:B------:R-:W-:Y:S04]  /*27e0*/  @!P2 LEA R26, P1, R136.reuse, R90, 0x6 ;  /* 0x0000005a881aa211 */ /* 0x040fe800078230ff */
[----:B------:R-:W-:Y:S02]  /*27f0*/  @!P2 LEA.HI.X R27, R136, R91, R137, 0x6, P1 ;  /* 0x0000005b881ba211 */ /* 0x000fe400008f3489 */
[C---:B------:R-:W-:Y:S01]  /*2800*/  ISETP.GE.AND P1, PT, R79.reuse, R104, PT ;  /* 0x000000684f00720c */ /* 0x040fe20003f26270 */
[----:B--2---:R1:W-:Y:S04]  /*2810*/  @P0 ST.E.128 desc[UR4][R90.64], R4 ;  /* 0x000000045a000985 */ /* 0x0043e8000c101d04 */
[----:B------:R-:W2:Y:S04]  /*2820*/  @P0 LD.E.128 R12, desc[UR4][R82.64+0x80] ;  /* 0x00008004520c0980 */ /* 0x000ea8000c101d00 */
[----:B--2---:R2:W-:Y:S04]  /*2830*/  @P0 ST.E.128 desc[UR4][R90.64+0x80], R12 ;  /* 0x0000800c5a000985 */ /* 0x0045e8000c101d04 */
[----:B------:R-:W3:Y:S04]  /*2840*/  @!P3 LD.E.128 R8, desc[UR4][R2.64] ;  /* 0x000000040208b980 */ /* 0x000ee8000c101d00 */
[----:B---3--:R-:W-:Y:S04]  /*2850*/  @!P3 ST.E.128 desc[UR4][R30.64], R8 ;  /* 0x000000081e00b985 */ /* 0x008fe8000c101d04 */
[----:B-1----:R-:W3:Y:S04]  /*2860*/  @!P3 LD.E.128 R4, desc[UR4][R2.64+0x80] ;  /* 0x000080040204b980 */ /* 0x002ee8000c101d00 */
[----:B---3--:R1:W-:Y:S01]  /*2870*/  @!P3 ST.E.128 desc[UR4][R30.64+0x80], R4 ;  /* 0x000080041e00b985 */ /* 0x0083e2000c101d04 */
[----:B------:R-:W-:Y:S03]  /*2880*/  ISETP.GE.AND P3, PT, R79, R106, !P1 ;  /* 0x0000006a4f00720c */ /* 0x000fe60004f66270 */
[----:B--2---:R-:W2:Y:S01]  /*2890*/  @!P2 LD.E.128 R12, desc[UR4][R28.64] ;  /* 0x000000041c0ca980 */ /* 0x004ea2000c101d00 */
[----:B------:R-:W-:Y:S09]  /*28a0*/  P2R R116, PR, RZ, 0x8 ;  /* 0x00000008ff747803 */ /* 0x000ff20000000000 */
[----:B------:R-:W-:Y:S04]  /*28b0*/  @P3 IMAD.WIDE.U32 R2, R124, 0x60, R82 ;  /* 0x000000607c023825 */ /* 0x000fe800078e0052 */
[----:B------:R-:W-:Y:S04]  /*28c0*/  @P3 IMAD R0, R125, 0x60, RZ ;  /* 0x000000607d003824 */ /* 0x000fe800078e02ff */
[----:B------:R-:W-:Y:S02]  /*28d0*/  @P3 IMAD.IADD R3, R3, 0x1, R0 ;  /* 0x0000000103033824 */ /* 0x000fe400078e0200 */
[----:B------:R-:W-:Y:S02]  /*28e0*/  @P3 IMAD R0, R137, 0x60, RZ ;  /* 0x0000006089003824 */ /* 0x000fe400078e02ff */
[----:B-1----:R-:W-:Y:S04]  /*28f0*/  @P3 IMAD.WIDE.U32 R30, R136, 0x60, R90 ;  /* 0x00000060881e3825 */ /* 0x002fe800078e005a */
[----:B------:R-:W-:Y:S02]  /*2900*/  @P3 IMAD.IADD R31, R31, 0x1, R0 ;  /* 0x000000011f1f3824 */ /* 0x000fe400078e0200 */
[----:B------:R-:W-:Y:S01]  /*2910*/  @P5 IMAD R0, R125, 0xa0, RZ ;  /* 0x000000a07d005824 */ /* 0x000fe200078e02ff */
[----:B--2---:R-:W-:Y:S04]  /*2920*/  @!P2 ST.E.128 desc[UR4][R26.64], R12 ;  /* 0x0000000c1a00a985 */ /* 0x004fe8000c101d04 */
[----:B------:R-:W2:Y:S04]  /*2930*/  @!P2 LD.E.128 R8, desc[UR4][R28.64+0x80] ;  /* 0x000080041c08a980 */ /* 0x000ea8000c101d00 */
[----:B--2---:R1:W-:Y:S04]  /*2940*/  @!P2 ST.E.128 desc[UR4][R26.64+0x80], R8 ;  /* 0x000080081a00a985 */ /* 0x0043e8000c101d04 */
[----:B------:R-:W2:Y:S01]  /*2950*/  @P3 LD.E.128 R4, desc[UR4][R2.64] ;  /* 0x0000000402043980 */ /* 0x000ea2000c101d00 */
[C---:B-1----:R-:W-:Y:S04]  /*2960*/  @!P6 LEA R26, P1, R124.reuse, R82, 0x7 ;  /* 0x000000527c1ae211 */ /* 0x042fe800078238ff */
[----:B------:R-:W-:Y:S02]  /*2970*/  @!P6 LEA.HI.X R27, R124, R83, R125, 0x7, P1 ;  /* 0x000000537c1be211 */ /* 0x000fe400008f3c7d */
[C---:B------:R-:W-:Y:S04]  /*2980*/  @!P6 LEA R28, P1, R136.reuse, R90, 0x7 ;  /* 0x0000005a881ce211 */ /* 0x040fe800078238ff */
[----:B------:R-:W-:Y:S01]  /*2990*/  @!P6 LEA.HI.X R29, R136, R91, R137, 0x7, P1 ;  /* 0x0000005b881de211 */ /* 0x000fe200008f3c89 */
[----:B--2---:R1:W-:Y:S04]  /*29a0*/  @P3 ST.E.128 desc[UR4][R30.64], R4 ;  /* 0x000000041e003985 */ /* 0x0043e8000c101d04 */
[----:B------:R2:W3:Y:S02]  /*29b0*/  @P3 LD.E.128 R12, desc[UR4][R2.64+0x80] ;  /* 0x00008004020c3980 */ /* 0x0004e4000c101d00 */
[----:B--2---:R-:W-:Y:S04]  /*29c0*/  @P5 IMAD.WIDE.U32 R2, R124, 0xa0, R82 ;  /* 0x000000a07c025825 */ /* 0x004fe800078e0052 */
[----:B------:R-:W-:Y:S02]  /*29d0*/  @P5 IMAD.IADD R3, R3, 0x1, R0 ;  /* 0x0000000103035824 */ /* 0x000fe400078e0200 */
[----:B------:R-:W-:Y:S01]  /*29e0*/  @P5 IMAD R0, R137, 0xa0, RZ ;  /* 0x000000a089005824 */ /* 0x000fe200078e02ff */
[----:B---3--:R2:W-:Y:S01]  /*29f0*/  @P3 ST.E.128 desc[UR4][R30.64+0x80], R12 ;  /* 0x0000800c1e003985 */ /* 0x0085e2000c101d04 */
[C---:B------:R-:W-:Y:S03]  /*2a00*/  ISETP.GE.AND P3, PT, R111.reuse, R104, PT ;  /* 0x000000686f00720c */ /* 0x040fe60003f66270 */
[----:B------:R-:W3:Y:S01]  /*2a10*/  @!P6 LD.E.128 R8, desc[UR4][R26.64] ;  /* 0x000000041a08e980 */ /* 0x000ee2000c101d00 */
[----:B------:R-:W-:Y:S03]  /*2a20*/  ISETP.GE.AND P3, PT, R111, R106, !P3 ;  /* 0x0000006a6f00720c */ /* 0x000fe60005f66270 */
[----:B---3--:R-:W-:Y:S04]  /*2a30*/  @!P6 ST.E.128 desc[UR4][R28.64], R8 ;  /* 0x000000081c00e985 */ /* 0x008fe8000c101d04 */
[----:B-1----:R1:W3:Y:S02]  /*2a40*/  @!P6 LD.E.128 R4, desc[UR4][R26.64+0x80] ;  /* 0x000080041a04e980 */ /* 0x0022e4000c101d00 */
[----:B-1----:R-:W-:Y:S04]  /*2a50*/  @P5 IMAD.WIDE.U32 R26, R136, 0xa0, R90 ;  /* 0x000000a0881a5825 */ /* 0x002fe800078e005a */
[----:B------:R-:W-:Y:S02]  /*2a60*/  @P5 IMAD.IADD R27, R27, 0x1, R0 ;  /* 0x000000011b1b5824 */ /* 0x000fe400078e0200 */
[----:B------:R-:W-:Y:S01]  /*2a70*/  @P4 IMAD R0, R125, 0xc0, RZ ;  /* 0x000000c07d004824 */ /* 0x000fe200078e02ff */
[----:B---3--:R1:W-:Y:S04]  /*2a80*/  @!P6 ST.E.128 desc[UR4][R28.64+0x80], R4 ;  /* 0x000080041c00e985 */ /* 0x0083e8000c101d04 */
[----:B--2---:R-:W2:Y:S01]  /*2a90*/  @P5 LD.E.128 R12, desc[UR4][R2.64] ;  /* 0x00000004020c5980 */ /* 0x004ea2000c101d00 */
        /* <DEDUP_REMOVED lines=13> */
[----:B--2---:R-:W-:Y:S04]  /*2b70*/  @P4 ST.E.128 desc[UR4][R2.64], R4 ;  /* 0x0000000402004985 */ /* 0x004fe8000c101d04 */
[----:B------:R1:W2:Y:S02]  /*2b80*/  @P4 LD.E.128 R12, desc[UR4][R28.64+0x80] ;  /* 0x000080041c0c4980 */ /* 0x0002a4000c101d00 */
[----:B-1----:R-:W-:Y:S04]  /*2b90*/  @P3 IMAD.WIDE.U32 R28, R136, 0xe0, R90 ;  /* 0x000000e0881c3825 */ /* 0x002fe800078e005a */
[----:B------:R-:W-:Y:S01]  /*2ba0*/  @P3 IMAD.IADD R29, R29, 0x1, R0 ;  /* 0x000000011d1d3824 */ /* 0x000fe200078e0200 */
[----:B--2---:R1:W-:Y:S04]  /*2bb0*/  @P4 ST.E.128 desc[UR4][R2.64+0x80], R12 ;  /* 0x0000800c02004985 */ /* 0x0043e8000c101d04 */
[----:B------:R-:W2:Y:S01]  /*2bc0*/  @P3 LD.E.128 R8, desc[UR4][R26.64] ;  /* 0x000000041a083980 */ /* 0x000ea2000c101d00 */
[----:B-1----:R-:W-:Y:S03]  /*2bd0*/  IADD3 R3, P1, PT, RZ, -UR6, RZ ;  /* 0x80000006ff037c10 */ /* 0x002fe6000ff3e0ff */
[----:B--2---:R1:W-:Y:S04]  /*2be0*/  @P3 ST.E.128 desc[UR4][R28.64], R8 ;  /* 0x000000081c003985 */ /* 0x0043e8000c101d04 */
[----:B------:R-:W2:Y:S04]  /*2bf0*/  @P3 LD.E.128 R4, desc[UR4][R26.64+0x80] ;  /* 0x000080041a043980 */ /* 0x000ea8000c101d00 */
[----:B--2---:R1:W-:Y:S04]  /*2c00*/  @P3 ST.E.128 desc[UR4][R28.64+0x80], R4 ;  /* 0x000080041c003985 */ /* 0x0043e8000c101d04 */
[----:B------:R-:W2:Y:S04]  /*2c10*/  LD.E R0, desc[UR4][R132.64+0x130] ;  /* 0x0001300484007980 */ /* 0x000ea8000c101900 */
[----:B------:R-:W3:Y:S01]  /*2c20*/  LD.E R21, desc[UR4][R132.64+0xd0] ;  /* 0x0000d00484157980 */ /* 0x000ee2000c101900 */
[----:B--2---:R-:W-:Y:S04]  /*2c30*/  IMAD.SHL.U32 R0, R0, 0x80, RZ ;  /* 0x0000008000007824 */ /* 0x004fe800078e00ff */
[----:B------:R-:W-:Y:S05]  /*2c40*/  IMAD.X R0, RZ, RZ, ~R0, P1 ;  /* 0x000000ffff007224 */ /* 0x000fea00008e0e00 */
[----:B------:R-:W-:Y:S04]  /*2c50*/  SHF.R.S64 R3, R3, 0x1f, R0 ;  /* 0x0000001f03037819 */ /* 0x000fe80000001000 */
[----:B------:R-:W-:Y:S04]  /*2c60*/  IADD3 R82, P1, PT, R82, R3, RZ ;  /* 0x0000000352527210 */ /* 0x000fe80007f3e0ff */
[----:B------:R-:W-:Y:S02]  /*2c70*/  LEA.HI.X.SX32 R83, R0, R83, 0x1, P1 ;  /* 0x0000005300537211 */ /* 0x000fe400008f0eff */
[----:B---3--:R-:W-:Y:S11]  /*2c80*/  ISETP.NE.AND P1, PT, R21, RZ, PT ;  /* 0x000000ff1500720c */ /* 0x008ff60003f25270 */
[----:B------:R-:W-:Y:S02]  /*2c90*/  @!UPT UIADD3 URZ, UPT, UPT, URZ, URZ, URZ ;  /* 0x000000fffffff290 */ /* 0x000fe4000fffe0ff */
[----:B-1----:R-:W-:Y:S05]  /*2ca0*/  @P1 BRA `(.L_x_6312) ;  /* 0x00000004003c1947 */ /* 0x002fea0003800000 */
[----:B------:R-:W-:Y:S01]  /*2cb0*/  @P0 IMAD.MOV.U32 R16, RZ, RZ, R18 ;  /* 0x000000ffff100224 */ /* 0x000fe200078e0012 */
[----:B------:R-:W-:Y:S02]  /*2cc0*/  P2R R0, PR, RZ, 0x8 ;  /* 0x00000008ff007803 */ /* 0x000fe40000000000 */
[----:B------:R-:W-:Y:S02]  /*2cd0*/  ISETP.NE.AND P3, PT, R118, RZ, PT ;  /* 0x000000ff7600720c */ /* 0x000fe40003f65270 */
[----:B------:R-:W2:Y:S11]  /*2ce0*/  @P0 LD.E.128 R32, desc[UR4][R16.64] ;  /* 0x0000000410200980 */ /* 0x000eb6000c101d00 */
[C---:B------:R-:W-:Y:S04]  /*2cf0*/  @!P3 LEA R26, P1, R93.reuse, R18, 0x1 ;  /* 0x000000125d1ab211 */ /* 0x040fe800078208ff */
[----:B------:R-:W-:Y:S02]  /*2d00*/  @!P3 LEA.HI.X R27, R93, R17, R92, 0x1, P1 ;  /* 0x000000115d1bb211 */ /* 0x000fe400008f0c5c */
[C---:B------:R-:W-:Y:S04]  /*2d10*/  @!P3 LEA R2, P1, R72.reuse, R88, 0x1 ;  /* 0x000000584802b211 */ /* 0x040fe800078208ff */
[----:B------:R-:W-:Y:S02]  /*2d20*/  @!P3 LEA.HI.X R3, R72, R89, R73, 0x1, P1 ;  /* 0x000000594803b211 */ /* 0x000fe400008f0c49 */
[----:B------:R-:W-:Y:S01]  /*2d30*/  ISETP.NE.AND P1, PT, R116, RZ, PT ;  /* 0x000000ff7400720c */ /* 0x000fe20003f25270 */
[----:B--2---:R1:W-:Y:S04]  /*2d40*/  @P0 ST.E.128 desc[UR4][R88.64], R32 ;  /* 0x0000002058000985 */ /* 0x0043e8000c101d04 */
[----:B------:R2:W3:Y:S08]  /*2d50*/  @P0 LD.E.128 R8, desc[UR4][R16.64+0x80] ;  /* 0x0000800410080980 */ /* 0x0004f0000c101d00 */
[----:B--2---:R-:W-:Y:S04]  /*2d60*/  @P1 IMAD.MOV.U32 R16, RZ, RZ, R18 ;  /* 0x000000ffff101224 */ /* 0x004fe800078e0012 */
[C---:B-1----:R-:W-:Y:S04]  /*2d70*/  @P1 IMAD.WIDE.U32 R32, R126.reuse, 0x60, R16 ;  /* 0x000000607e201825 */ /* 0x042fe800078e0010 */
[----:B------:R-:W-:Y:S01]  /*2d80*/  @P5 IMAD.MOV.U32 R16, RZ, RZ, R18 ;  /* 0x000000ffff105224 */ /* 0x000fe200078e0012 */
[----:B---3--:R-:W-:Y:S01]  /*2d90*/  @P0 ST.E.128 desc[UR4][R88.64+0x80], R8 ;  /* 0x0000800858000985 */ /* 0x008fe2000c101d04 */
[C---:B------:R-:W-:Y:S03]  /*2da0*/  @!P2 LEA R36, P0, R126.reuse, R18, 0x6 ;  /* 0x000000127e24a211 */ /* 0x040fe600078030ff */
[----:B------:R-:W2:Y:S01]  /*2db0*/  @!P3 LD.E.128 R28, desc[UR4][R26.64] ;  /* 0x000000041a1cb980 */ /* 0x000ea2000c101d00 */
[----:B------:R-:W-:Y:S02]  /*2dc0*/  @!P2 LEA.HI.X R37, R126, R17, R127, 0x6, P0 ;  /* 0x000000117e25a211 */ /* 0x000fe400000f347f */
[C---:B------:R-:W-:Y:S04]  /*2dd0*/  @!P2 LEA R38, P0, R216.reuse, R88, 0x6 ;  /* 0x00000058d826a211 */ /* 0x040fe800078030ff */
[----:B------:R-:W-:Y:S02]  /*2de0*/  @!P2 LEA.HI.X R39, R216, R89, R217, 0x6, P0 ;  /* 0x00000059d827a211 */ /* 0x000fe400000f34d9 */
[C---:B------:R-:W-:Y:S04]  /*2df0*/  @!P6 LEA R34, P0, R126.reuse, R18, 0x7 ;  /* 0x000000127e22e211 */ /* 0x040fe800078038ff */
[----:B------:R-:W-:Y:S01]  /*2e00*/  @!P6 LEA.HI.X R35, R126, R17, R127, 0x7, P0 ;  /* 0x000000117e23e211 */ /* 0x000fe200000f3c7f */
[----:B--2---:R-:W-:Y:S04]  /*2e10*/  @!P3 ST.E.128 desc[UR4][R2.64], R28 ;  /* 0x0000001c0200b985 */ /* 0x004fe8000c101d04 */
[----:B------:R1:W2:Y:S02]  /*2e20*/  @!P3 LD.E.128 R12, desc[UR4][R26.64+0x80] ;  /* 0x000080041a0cb980 */ /* 0x0002a4000c101d00 */
[----:B-1----:R-:W-:Y:S02]  /*2e30*/  @P1 IMAD.WIDE.U32 R26, R216, 0x60, R88 ;  /* 0x00000060d81a1825 */ /* 0x002fe400078e0058 */
[----:B--2---:R1:W-:Y:S01]  /*2e40*/  @!P3 ST.E.128 desc[UR4][R2.64+0x80], R12 ;  /* 0x0000800c0200b985 */ /* 0x0043e2000c101d04 */
[----:B------:R-:W-:Y:S01]  /*2e50*/  ISETP.NE.AND P3, PT, R0, RZ, PT ;  /* 0x000000ff0000720c */ /* 0x000fe20003f65270 */
[----:B------:R-:W-:Y:S02]  /*2e60*/  @P1 IMAD R0, R127, 0x60, RZ ;  /* 0x000000607f001824 */ /* 0x000fe400078e02ff */
[----:B------:R-:W2:Y:S03]  /*2e70*/  @!P2 LD.E.128 R4, desc[UR4][R36.64] ;  /* 0x000000042404a980 */ /* 0x000ea6000c101d00 */
[----:B------:R-:W-:Y:S01]  /*2e80*/  @P1 IADD3 R33, PT, PT, R33, R0, RZ ;  /* 0x0000000021211210 */ /* 0x000fe20007ffe0ff */
[----:B------:R-:W-:Y:S04]  /*2e90*/  @P1 IMAD R0, R217, 0x60, RZ ;  /* 0x00000060d9001824 */ /* 0x000fe800078e02ff */
[----:B------:R-:W-:Y:S02]  /*2ea0*/  @P1 IMAD.IADD R27, R27, 0x1, R0 ;  /* 0x000000011b1b1824 */ /* 0x000fe400078e0200 */
[----:B------:R-:W-:Y:S01]  /*2eb0*/  @P5 IMAD R0, R127, 0xa0, RZ ;  /* 0x000000a07f005824 */ /* 0x000fe200078e02ff */
[C---:B-1----:R-:W-:Y:S04]  /*2ec0*/  @!P6 LEA R2, P0, R216.reuse, R88, 0x7 ;  /* 0x00000058d802e211 */ /* 0x042fe800078038ff */
[----:B------:R-:W-:Y:S01]  /*2ed0*/  @!P6 LEA.HI.X R3, R216, R89, R217, 0x7, P0 ;  /* 0x00000059d803e211 */ /* 0x000fe200000f3cd9 */
[----:B--2---:R1:W-:Y:S04]  /*2ee0*/  @!P2 ST.E.128 desc[UR4][R38.64], R4 ;  /* 0x000000042600a985 */ /* 0x0043e8000c101d04 */
[----:B------:R-:W2:Y:S04]  /*2ef0*/  @!P2 LD.E.128 R8, desc[UR4][R36.64+0x80] ;  /* 0x000080042408a980 */ /* 0x000ea8000c101d00 */
[----:B--2---:R-:W-:Y:S04]  /*2f00*/  @!P2 ST.E.128 desc[UR4][R38.64+0x80], R8 ;  /* 0x000080082600a985 */ /* 0x004fe8000c101d04 */
[----:B------:R-:W2:Y:S04]  /*2f10*/  @P1 LD.E.128 R28, desc[UR4][R32.64] ;  /* 0x00000004201c1980 */ /* 0x000ea8000c101d00 */
[----:B--2---:R2:W-:Y:S04]  /*2f20*/  @P1 ST.E.128 desc[UR4][R26.64], R28 ;  /* 0x0000001c1a001985 */ /* 0x0045e8000c101d04 */
[----:B-1----:R-:W3:Y:S01]  /*2f30*/  @P1 LD.E.128 R4, desc[UR4][R32.64+0x80] ;  /* 0x0000800420041980 */ /* 0x002ee2000c101d00 */
[----:B--2---:R-:W-:Y:S01]  /*2f40*/  @P5 IMAD.WIDE.U32 R28, R126, 0xa0, R16 ;  /* 0x000000a07e1c5825 */ /* 0x004fe200078e0010 */
[----:B------:R-:W-:Y:S04]  /*2f50*/  @P4 MOV R16, R18 ;  /* 0x0000001200104202 */ /* 0x000fe80000000f00 */
[----:B------:R-:W-:Y:S01]  /*2f60*/  @P5 IADD3 R29, PT, PT, R29, R0, RZ ;  /* 0x000000001d1d5210 */ /* 0x000fe20007ffe0ff */
[----:B------:R-:W-:Y:S01]  /*2f70*/  @P5 IMAD R0, R217, 0xa0, RZ ;  /* 0x000000a0d9005824 */ /* 0x000fe200078e02ff */
[----:B---3--:R1:W-:Y:S04]  /*2f80*/  @P1 ST.E.128 desc[UR4][R26.64+0x80], R4 ;  /* 0x000080041a001985 */ /* 0x0083e8000c101d04 */
[----:B------:R-:W2:Y:S01]  /*2f90*/  @!P6 LD.E.128 R12, desc[UR4][R34.64] ;  /* 0x00000004220ce980 */ /* 0x000ea2000c101d00 */
[----:B-1----:R-:W-:Y:S04]  /*2fa0*/  @P5 IMAD.WIDE.U32 R26, R216, 0xa0, R88 ;  /* 0x000000a0d81a5825 */ /* 0x002fe800078e0058 */
[----:B------:R-:W-:Y:S02]  /*2fb0*/  @P5 IMAD.IADD R27, R27, 0x1, R0 ;  /* 0x000000011b1b5824 */ /* 0x000fe400078e0200 */
[----:B------:R-:W-:Y:S01]  /*2fc0*/  @P4 IMAD R0, R127, 0xc0, RZ ;  /* 0x000000c07f004824 */ /* 0x000fe200078e02ff */
[----:B--2---:R-:W-:Y:S04]  /*2fd0*/  @!P6 ST.E.128 desc[UR4][R2.64], R12 ;  /* 0x0000000c0200e985 */ /* 0x004fe8000c101d04 */
[----:B------:R-:W2:Y:S04]  /*2fe0*/  @!P6 LD.E.128 R8, desc[UR4][R34.64+0x80] ;  /* 0x000080042208e980 */ /* 0x000ea8000c101d00 */
[----:B--2---:R1:W-:Y:S04]  /*2ff0*/  @!P6 ST.E.128 desc[UR4][R2.64+0x80], R8 ;  /* 0x000080080200e985 */ /* 0x0043e8000c101d04 */
[----:B------:R-:W2:Y:S01]  /*3000*/  @P5 LD.E.128 R4, desc[UR4][R28.64] ;  /* 0x000000041c045980 */ /* 0x000ea2000c101d00 */
[----:B-1----:R-:W-:Y:S04]  /*3010*/  @P4 IMAD.WIDE.U32 R2, R126, 0xc0, R16 ;  /* 0x000000c07e024825 */ /* 0x002fe800078e0010 */
[----:B------:R-:W-:Y:S02]  /*3020*/  @P4 IMAD.IADD R3, R3, 0x1, R0 ;  /* 0x0000000103034824 */ /* 0x000fe400078e0200 */
[----:B------:R-:W-:Y:S01]  /*3030*/  @P4 IMAD R0, R217, 0xc0, RZ ;  /* 0x000000c0d9004824 */ /* 0x000fe200078e02ff */
[----:B--2---:R1:W-:Y:S04]  /*3040*/  @P5 ST.E.128 desc[UR4][R26.64], R4 ;  /* 0x000000041a005985 */ /* 0x0043e8000c101d04 */
[----:B------:R2:W3:Y:S02]  /*3050*/  @P5 LD.E.128 R12, desc[UR4][R28.64+0x80] ;  /* 0x000080041c0c5980 */ /* 0x0004e4000c101d00 */
[----:B--2---:R-:W-:Y:S05]  /*3060*/  @P4 IMAD.WIDE.U32 R28, R216, 0xc0, R88 ;  /* 0x000000c0d81c4825 */ /* 0x004fea00078e0058 */
[----:B------:R-:W-:Y:S01]  /*3070*/  @P4 IADD3 R29, PT, PT, R29, R0, RZ ;  /* 0x000000001d1d4210 */ /* 0x000fe20007ffe0ff */
        /* <DEDUP_REMOVED lines=18> */
.L_x_6312:
[C---:B------:R-:W-:Y:S01]  /*31a0*/  ISETP.GE.AND P6, PT, R117.reuse, R104, PT ;  /* 0x000000687500720c */ /* 0x040fe20003fc6270 */
[----:B------:R-:W2:Y:S03]  /*31b0*/  LD.E.U8 R0, desc[UR4][R132.64+0x1b3] ;  /* 0x0001b30484007980 */ /* 0x000ea6000c101100 */
[----:B------:R-:W-:Y:S02]  /*31c0*/  ISETP.GE.AND P6, PT, R117, R106, !P6 ;  /* 0x0000006a7500720c */ /* 0x000fe400077c6270 */
        /* <DEDUP_REMOVED lines=110> */
.L_x_6316:
[----:B------:R-:W-:Y:S05]  /*38b0*/  BSYNC.RECONVERGENT B0 ;  /* 0x0000000000007941 */ /* 0x000fea0003800200 */
.L_x_6315:
[----:B------:R-:W-:Y:S01]  /*38c0*/  ISETP.NE.AND P0, PT, R118, RZ, PT ;  /* 0x000000ff7600720c */ /* 0x000fe20003f05270 */
[----:B------:R-:W-:Y:S11]  /*38d0*/  BSSY.RECONVERGENT B0, `(.L_x_6317) ;  /* 0x000006a000007945 */ /* 0x000ff60003800200 */
[----:B------:R-:W-:Y:S01]  /*38e0*/  @!UPT UIADD3 URZ, UPT, UPT, URZ, URZ, URZ ;  /* 0x000000fffffff290 */ /* 0x000fe2000fffe0ff */
[----:B------:R-:W-:Y:S05]  /*38f0*/  @P0 BRA `(.L_x_6318) ;  /* 0x00000004009c0947 */ /* 0x000fea0003800000 */
        /* <DEDUP_REMOVED lines=103> */
.L_x_6318:
[----:B------:R-:W-:Y:S05]  /*3f70*/  BSYNC.RECONVERGENT B0 ;  /* 0x0000000000007941 */ /* 0x000fea0003800200 */
.L_x_6317:
        /* <DEDUP_REMOVED lines=108> */
.L_x_6320:
[----:B------:R-:W-:Y:S05]  /*4640*/  BSYNC.RECONVERGENT B0 ;  /* 0x0000000000007941 */ /* 0x000fea0003800200 */
.L_x_6319:
[----:B------:R-:W-:Y:S01]  /*4650*/  ISETP.NE.AND P0, PT, R116, RZ, PT ;  /* 0x000000ff7400720c */ /* 0x000fe20003f05270 */
[----:B------:R-:W-:Y:S11]  /*4660*/  BSSY.RECONVERGENT B0, `(.L_x_6321) ;  /* 0x0000070000007945 */ /* 0x000ff60003800200 */
[----:B------:R-:W-:Y:S01]  /*4670*/  @!UPT UIADD3 URZ, UPT, UPT, URZ, URZ, URZ ;  /* 0x000000fffffff290 */ /* 0x000fe2000fffe0ff */
        /* <DEDUP_REMOVED lines=110> */
.L_x_6322:
[----:B------:R-:W-:Y:S05]  /*4d60*/  BSYNC.RECONVERGENT B0 ;  /* 0x0000000000007941 */ /* 0x000fea0003800200 */
.L_x_6321:
[----:B------:R-:W-:Y:S04]  /*4d70*/  BSSY.RECONVERGENT B0, `(.L_x_6323) ;  /* 0x000006a000007945 */ /* 0x000fe80003800200 */
[----:B------:R-:W-:Y:S05]  /*4d80*/  @!P6 BRA `(.L_x_6324) ;  /* 0x0000000400a0e947 */ /* 0x000fea0003800000 */
        /* <DEDUP_REMOVED lines=104> */
.L_x_6324:
[----:B------:R-:W-:Y:S05]  /*5410*/  BSYNC.RECONVERGENT B0 ;  /* 0x0000000000007941 */ /* 0x000fea0003800200 */
.L_x_6323:
        /* <DEDUP_REMOVED lines=111> */
.L_x_6326:
[----:B------:R-:W-:Y:S05]  /*5b10*/  BSYNC.RECONVERGENT B0 ;  /* 0x0000000000007941 */ /* 0x000fea0003800200 */
.L_x_6325:
        /* <DEDUP_REMOVED lines=109> */
.L_x_6328:
[----:B------:R-:W-:Y:S05]  /*61f0*/  BSYNC.RECONVERGENT B0 ;  /* 0x0000000000007941 */ /* 0x000fea0003800200 */
.L_x_6327:
[----:B------:R-:W-:Y:S04]  /*6200*/  BSSY.RECONVERGENT B0, `(.L_x_6329) ;  /* 0x000006d000007945 */ /* 0x000fe80003800200 */
        /* <DEDUP_REMOVED lines=108> */
.L_x_6330:
[----:B------:R-:W-:Y:S05]  /*68d0*/  BSYNC.RECONVERGENT B0 ;  /* 0x0000000000007941 */ /* 0x000fea0003800200 */
.L_x_6329:
[----:B------:R-:W5:Y:S02]  /*68e0*/  LD.E R3, desc[UR4][R132.64+0xd0] ;  /* 0x0000d00484037980 */ /* 0x000f64000c101900 */
[----:B-----5:R-:W-:Y:S05]  /*68f0*/  IMAD.U32 R3, R3, -0x40, RZ ;  /* 0xffffffc003037824 */ /* 0x020fea00078e00ff */
[C---:B------:R-:W-:Y:S02]  /*6900*/  LEA R24, P1, R3.reuse, R24, 0x1 ;  /* 0x0000001803187211 */ /* 0x040fe400078208ff */
[C---:B------:R-:W-:Y:S02]  /*6910*/  LEA R60, P0, R3.reuse, R60, 0x1 ;  /* 0x0000003c033c7211 */ /* 0x040fe400078008ff */
[C---:B------:R-:W-:Y:S02]  /*6920*/  LEA.HI.X.SX32 R25, R3.reuse, R25, 0x1, P1 ;  /* 0x0000001903197211 */ /* 0x040fe400008f0eff */
[----:B------:R-:W-:Y:S01]  /*6930*/  LEA.HI.X.SX32 R61, R3, R61, 0x1, P0 ;  /* 0x0000003d033d7211 */ /* 0x000fe200000f0eff */
[----:B------:R-:W-:Y:S05]  /*6940*/  BRA `(.L_x_6313) ;  /* 0x0000005c00507947 */ /* 0x000fea0003800000 */
.L_x_6314:
        /* <DEDUP_REMOVED lines=8> */
[----:B------:R-:W-:Y:S02]  /*69d0*/  P2R R134, PR, RZ, 0x4 ;  /* 0x00000004ff867803 */ /* 0x000fe40000000000 */
[----:B------:R-:W-:Y:S05]  /*69e0*/  MOV R16, R18 ;  /* 0x0000001200107202 */ /* 0x000fea0000000f00 */
[----:B------:R-:W2:Y:S04]  /*69f0*/  LD.E.128 R64, desc[UR4][R16.64] ;  /* 0x0000000410407980 */ /* 0x000ea8000c101d00 */
        /* <DEDUP_REMOVED lines=78> */
[----:B------:R-:W-:Y:S02]  /*6ee0*/  ISETP.NE.AND P2, PT, R134, RZ, PT ;  /* 0x000000ff8600720c */ /* 0x000fe40003f45270 */
        /* <DEDUP_REMOVED lines=94> */
.L_x_6332:
[----:B------:R-:W-:Y:S05]  /*74d0*/  BSYNC.RECONVERGENT B0 ;  /* 0x0000000000007941 */ /* 0x000fea0003800200 */
.L_x_6331:
        /* <DEDUP_REMOVED lines=167> */
[----:B------:R-:W-:Y:S01]  /*7f50*/  @!P0 F2FP.F16.F32.PACK_AB R44, R2, R0 ;  /* 0x00000000022c823e */ /* 0x000fe200000000ff */
[----:B------:R-:W-:Y:S02]  /*7f60*/  @!P0 HADD2.F32 R45, -RZ, R51.H1_H1 ;  /* 0x30000033ff2d8230 */ /* 0x000fe40000004100 */
[----:B------:R-:W-:Y:S01]  /*7f70*/  @!P0 FFMA.FTZ R4, R43, R47, R4 ;  /* 0x0000002f2b048223 */ /* 0x000fe20000010004 */
[--C-:B------:R-:W-:Y:S01]  /*7f80*/  @!P0 HADD2.F32 R42, -RZ, R54.reuse.H0_H0 ;  /* 0x20000036ff2a8230 */ /* 0x100fe20000004100 */
[----:B------:R-:W-:Y:S01]  /*7f90*/  @!P0 MOV R56, R44 ;  /* 0x0000002c00388202 */ /* 0x000fe20000000f00 */
[----:B------:R-:W-:Y:S02]  /*7fa0*/  @!P0 HADD2.F32 R51, -RZ, R54.H1_H1 ;  /* 0x30000036ff338230 */ /* 0x000fe40000004100 */
[----:B------:R-:W-:Y:S01]  /*7fb0*/  @!P0 FMUL.FTZ R8, R15, R8 ;  /* 0x000000080f088220 */ /* 0x000fe20000410000 */
[----:B------:R-:W-:Y:S01]  /*7fc0*/  @!P0 F2FP.F16.F32.PACK_AB R55, R4, R3 ;  /* 0x000000030437823e */ /* 0x000fe200000000ff */
[----:B------:R-:W-:Y:S01]  /*7fd0*/  @!P0 FFMA.FTZ R5, R40, R48, R5 ;  /* 0x0000003028058223 */ /* 0x000fe20000010005 */
        /* <DEDUP_REMOVED lines=9> */
.L_x_6334:
[----:B------:R-:W-:Y:S05]  /*8070*/  BSYNC.RECONVERGENT B0 ;  /* 0x0000000000007941 */ /* 0x000fea0003800200 */
.L_x_6333:
        /* <DEDUP_REMOVED lines=183> */
.L_x_6336:
[----:B------:R-:W-:Y:S05]  /*8bf0*/  BSYNC.RECONVERGENT B0 ;  /* 0x0000000000007941 */ /* 0x000fea0003800200 */
.L_x_6335:
[----:B------:R-:W-:Y:S01]  /*8c00*/  ISETP.NE.AND P0, PT, R116, RZ, PT ;  /* 0x000000ff7400720c */ /* 0x000fe20003f05270 */
[----:B------:R-:W-:Y:S11]  /*8c10*/  BSSY.RECONVERGENT B0, `(.L_x_6337) ;  /* 0x00000bc000007945 */ /* 0x000ff60003800200 */
[----:B------:R-:W-:Y:S01]  /*8c20*/  @!UPT UIADD3 URZ, UPT, UPT, URZ, URZ, URZ ;  /* 0x000000fffffff290 */ /* 0x000fe2000fffe0ff */
[----:B------:R-:W-:Y:S05]  /*8c30*/  @!P0 BRA `(.L_x_6338) ;  /* 0x0000000800e48947 */ /* 0x000fea0003800000 */
[----:B------:R-:W-:Y:S01]  /*8c40*/  IMAD R15, R127, 0x60, RZ ;  /* 0x000000607f0f7824 */ /* 0x000fe200078e02ff */
[-C--:B------:R-:W-:Y:S01]  /*8c50*/  ISETP.GE.AND P0, PT, R22, R21.reuse, PT ;  /* 0x000000151600720c */ /* 0x080fe20003f06270 */
[----:B---3--:R-:W-:Y:S01]  /*8c60*/  IMAD.WIDE.U32 R48, R216, 0x60, R88 ;  /* 0x00000060d8307825 */ /* 0x008fe200078e0058 */
[----:B------:R-:W-:Y:S02]  /*8c70*/  ISETP.GE.AND P1, PT, R19, R21, PT ;  /* 0x000000151300720c */ /* 0x000fe40003f26270 */
[----:B------:R-:W-:Y:S02]  /*8c80*/  P2R R4, PR, RZ, 0x8 ;  /* 0x00000008ff047803 */ /* 0x000fe40000000000 */
[----:B------:R-:W-:Y:S07]  /*8c90*/  MOV R16, R18 ;  /* 0x0000001200107202 */ /* 0x000fee0000000f00 */
        /* <DEDUP_REMOVED lines=39> */
[----:B------:R-:W-:Y:S01]  /*8f10*/  IMAD R15, R217, 0x60, RZ ;  /* 0x00000060d90f7824 */ /* 0x000fe200078e02ff */
[----:B------:R-:W-:Y:S01]  /*8f20*/  ISETP.NE.AND P3, PT, R4, RZ, PT ;  /* 0x000000ff0400720c */ /* 0x000fe20003f65270 */
        /* <DEDUP_REMOVED lines=138> */
.L_x_6338:
[----:B------:R-:W-:Y:S05]  /*97d0*/  BSYNC.RECONVERGENT B0 ;  /* 0x0000000000007941 */ /* 0x000fea0003800200 */
.L_x_6337:
[----:B------:R-:W-:Y:S04]  /*97e0*/  BSSY.RECONVERGENT B0, `(.L_x_6339) ;  /* 0x00000b6000007945 */ /* 0x000fe80003800200 */
[----:B------:R-:W-:Y:S05]  /*97f0*/  @!P6 BRA `(.L_x_6340) ;  /* 0x0000000800d0e947 */ /* 0x000fea0003800000 */
        /* <DEDUP_REMOVED lines=180> */
.L_x_6340:
[----:B------:R-:W-:Y:S05]  /*a340*/  BSYNC.RECONVERGENT B0 ;  /* 0x0000000000007941 */ /* 0x000fea0003800200 */
.L_x_6339:
        /* <DEDUP_REMOVED lines=185> */
.L_x_6342:
[----:B------:R-:W-:Y:S05]  /*aee0*/  BSYNC.RECONVERGENT B0 ;  /* 0x0000000000007941 */ /* 0x000fea0003800200 */
.L_x_6341:
        /* <DEDUP_REMOVED lines=185> */
.L_x_6344:
[----:B------:R-:W-:Y:S05]  /*ba80*/  BSYNC.RECONVERGENT B0 ;  /* 0x0000000000007941 */ /* 0x000fea0003800200 */
.L_x_6343:
[----:B------:R-:W-:Y:S04]  /*ba90*/  BSSY.RECONVERGENT B0, `(.L_x_6345) ;  /* 0x00000b9000007945 */ /* 0x000fe80003800200 */
        /* <DEDUP_REMOVED lines=184> */
.L_x_6346:
[----:B------:R-:W-:Y:S05]  /*c620*/  BSYNC.RECONVERGENT B0 ;  /* 0x0000000000007941 */ /* 0x000fea0003800200 */
.L_x_6345:
[----:B------:R-:W5:Y:S02]  /*c630*/  LD.E R3, desc[UR4][R132.64+0xd0] ;  /* 0x0000d00484037980 */ /* 0x000f64000c101900 */
[----:B-----5:R-:W-:Y:S05]  /*c640*/  IMAD.U32 R3, R3, -0x40, RZ ;  /* 0xffffffc003037824 */ /* 0x020fea00078e00ff */
[C---:B------:R-:W-:Y:S02]  /*c650*/  LEA R86, P1, R3.reuse, R86, 0x1 ;  /* 0x0000005603567211 */ /* 0x040fe400078208ff */
[C---:B------:R-:W-:Y:S02]  /*c660*/  LEA R84, P0, R3.reuse, R84, 0x1 ;  /* 0x0000005403547211 */ /* 0x040fe400078008ff */
[C---:B------:R-:W-:Y:S02]  /*c670*/  LEA.HI.X.SX32 R87, R3.reuse, R87, 0x1, P1 ;  /* 0x0000005703577211 */ /* 0x040fe400008f0eff */
[----:B------:R-:W-:Y:S09]  /*c680*/  LEA.HI.X.SX32 R85, R3, R85, 0x1, P0 ;  /* 0x0000005503557211 */ /* 0x000ff200000f0eff */
.L_x_6313:
[----:B------:R-:W-:Y:S05]  /*c690*/  BSYNC.RECONVERGENT B1 ;  /* 0x0000000000017941 */ /* 0x000fea0003800200 */
.L_x_6311:
        /* <DEDUP_REMOVED lines=101> */
.L_x_6348:
[----:B------:R-:W-:Y:S05]  /*ccf0*/  BSYNC.RECONVERGENT B0 ;  /* 0x0000000000007941 */ /* 0x000fea0003800200 */
.L_x_6347:
[----:B------:R-:W-:Y:S11]  /*cd00*/  ISETP.GT.AND P0, PT, R101, R74, PT ;  /* 0x0000004a6500720c */ /* 0x000ff60003f04270 */
[----:B------:R-:W-:Y:S02]  /*cd10*/  @!UPT UIADD3 URZ, UPT, UPT, URZ, URZ, URZ ;  /* 0x000000fffffff290 */ /* 0x000fe4000fffe0ff */
[----:B------:R-:W-:Y:S05]  /*cd20*/  @P0 BRA `(.L_x_6349) ;  /* 0xffffff5800400947 */ /* 0x000fea000383ffff */
.L_x_6310:
        /* <DEDUP_REMOVED lines=20> */
[----:B------:R1:W-:Y:S02]  /*ce70*/  @!P2 LDGSTS.E.BYPASS.LTC128B.128 [R68+0x2000], desc[UR4][R120.64+0x80] ;  /* 0x020000807844afae */ /* 0x0003e4000b981a04 */
[----:B------:R-:W-:Y:S02]  /*ce80*/  @!P1 LEA.HI.X R3, R39, R121, R36, 0x1, P0 ;  /* 0x0000007927039211 */ /* 0x000fe400000f0c24 */
[----:B------:R-:W-:-:S03]  /*ce90*/  ISETP.GE.AND P0, PT, R32, R77, PT ;  /* 0x0000004d2000720c */ /* 0x000fc60003f06270 */
[----:B------:R1:W-:Y:S04]  /*cea0*/  @!P1 LDGSTS.E.BYPASS.LTC128B.128 [R68+0x800], desc[UR4][R2.64] ;  /* 0x0080000002449fae */ /* 0x0003e8000b981a04 */
[----:B------:R1:W-:Y:S01]  /*ceb0*/  @!P1 LDGSTS.E.BYPASS.LTC128B.128 [R68+0x2800], desc[UR4][R2.64+0x80] ;  /* 0x0280008002449fae */ /* 0x0003e2000b981a04 */
[----:B------:R-:W-:-:S05]  /*cec0*/  ISETP.GE.AND P1, PT, R34, R77, PT ;  /* 0x0000004d2200720c */ /* 0x000fca0003f26270 */
[----:B------:R-:W-:Y:S08]  /*ced0*/  @P0 BRA `(.L_x_6353) ;  /* 0x00000000001c0947 */ /* 0x000ff00003800000 */
[----:B-1----:R-:W-:-:S04]  /*cee0*/  LEA R2, P0, R128, R120, 0x6 ;  /* 0x0000007880027211 */ /* 0x002fc800078030ff */
[----:B------:R-:W-:-:S05]  /*cef0*/  LEA.HI.X R3, R128, R121, R129, 0x6, P0 ;  /* 0x0000007980037211 */ /* 0x000fca00000f3481 */
[----:B------:R-:W-:Y:S01]  /*cf00*/  @!PT LDS RZ, [RZ] ;  /* 0x00000000fffff984 */ /* 0x000fe20000000800 */
[----:B------:R-:W-:Y:S01]  /*cf10*/  @!PT LDS RZ, [RZ] ;  /* 0x00000000fffff984 */ /* 0x000fe20000000800 */
[----:B------:R-:W-:Y:S01]  /*cf20*/  @!PT LDS RZ, [RZ] ;  /* 0x00000000fffff984 */ /* 0x000fe20000000800 */
[----:B------:R2:W-:Y:S04]  /*cf30*/  LDGSTS.E.BYPASS.LTC128B.128 [R68+0x1000], desc[UR4][R2.64] ;  /* 0x0100000002447fae */ /* 0x0005e8000b981a04 */
[----:B------:R2:W-:Y:S02]  /*cf40*/  LDGSTS.E.BYPASS.LTC128B.128 [R68+0x3000], desc[UR4][R2.64+0x80] ;  /* 0x0300008002447fae */ /* 0x0005e4000b981a04 */
.L_x_6353:
[----:B------:R-:W-:Y:S05]  /*cf50*/  BSYNC.RECONVERGENT B0 ;  /* 0x0000000000007941 */ /* 0x000fea0003800200 */
.L_x_6352:
        /* <DEDUP_REMOVED lines=10> */
.L_x_6351:
        /* <DEDUP_REMOVED lines=79> */
.L_x_6359:
[----:B------:R-:W-:Y:S05]  /*d4f0*/  BSYNC.RECONVERGENT B0 ;  /* 0x0000000000007941 */ /* 0x000fea0003800200 */
.L_x_6358:
        /* <DEDUP_REMOVED lines=46> */
.L_x_6361:
[----:B------:R-:W-:Y:S05]  /*d7e0*/  BSYNC.RECONVERGENT B0 ;  /* 0x0000000000007941 */ /* 0x000fea0003800200 */
.L_x_6360:
[----:B-----5:R3:W-:Y:S02]  /*d7f0*/  STS.128 [R68+0x2000], R8 ;  /* 0x0020000844007388 */ /* 0x0207e40000000c00 */
.L_x_6357:
[----:B------:R-:W-:Y:S05]  /*d800*/  BSYNC.RECONVERGENT B1 ;  /* 0x0000000000017941 */ /* 0x000fea0003800200 */
.L_x_6356:
        /* <DEDUP_REMOVED lines=56> */
.L_x_6365:
[----:B------:R-:W-:Y:S05]  /*db90*/  BSYNC.RECONVERGENT B0 ;  /* 0x0000000000007941 */ /* 0x000fea0003800200 */
.L_x_6364:
        /* <DEDUP_REMOVED lines=54> */
.L_x_6367:
[----:B------:R-:W-:Y:S05]  /*df00*/  BSYNC.RECONVERGENT B0 ;  /* 0x0000000000007941 */ /* 0x000fea0003800200 */
.L_x_6366:
[----:B-----5:R3:W-:Y:S02]  /*df10*/  STS.128 [R68+0x2800], R8 ;  /* 0x0028000844007388 */ /* 0x0207e40000000c00 */
.L_x_6363:
[----:B------:R-:W-:Y:S05]  /*df20*/  BSYNC.RECONVERGENT B1 ;  /* 0x0000000000017941 */ /* 0x000fea0003800200 */
.L_x_6362:
[----:B--2-4-:R-:W-:Y:S01]  /*df30*/  IADD3 R32, PT, PT, R122, 0x20, RZ ;  /* 0x000000207a207810 */ /* 0x014fe20007ffe0ff */
[----:B------:R-:W-:Y:S03]  /*df40*/  BSSY.RECONVERGENT B1, `(.L_x_6368) ;  /* 0x0000072000017945 */ /* 0x000fe60003800200 */
[----:B------:R-:W-:-:S13]  /*df50*/  ISETP.GE.AND P0, PT, R32, R13, PT ;  /* 0x0000000d2000720c */ /* 0x000fda0003f06270 */
[----:B------:R-:W-:Y:S05]  /*df60*/  @P0 BRA `(.L_x_6369) ;  /* 0x0000000400bc0947 */ /* 0x000fea0003800000 */
[----:B-1----:R-:W-:Y:S01]  /*df70*/  LEA R34, P1, R128, R120, 0x6 ;  /* 0x0000007880227211 */ /* 0x002fe200078230ff */
        /* <DEDUP_REMOVED lines=53> */
.L_x_6371:
[----:B------:R-:W-:Y:S05]  /*e2d0*/  BSYNC.RECONVERGENT B0 ;  /* 0x0000000000007941 */ /* 0x000fea0003800200 */
.L_x_6370:
        /* <DEDUP_REMOVED lines=54> */
.L_x_6373:
[----:B------:R-:W-:Y:S05]  /*e640*/  BSYNC.RECONVERGENT B0 ;  /* 0x0000000000007941 */ /* 0x000fea0003800200 */
.L_x_6372:
[----:B-----5:R4:W-:Y:S02]  /*e650*/  STS.128 [R68+0x3000], R8 ;  /* 0x0030000844007388 */ /* 0x0209e40000000c00 */
.L_x_6369:
[----:B------:R-:W-:Y:S05]  /*e660*/  BSYNC.RECONVERGENT B1 ;  /* 0x0000000000017941 */ /* 0x000fea0003800200 */
.L_x_6368:
[----:B-12---:R-:W-:-:S04]  /*e670*/  IADD3 R34, PT, PT, R122, 0x30, RZ ;  /* 0x000000307a227810 */ /* 0x006fc80007ffe0ff */
        /* <DEDUP_REMOVED lines=20> */
[----:B------:R-:W2:Y:S01]  /*e7c0*/  LD.E.64 R4, desc[UR4][R4.64] ;  /* 0x0000000404047980 */ /* 0x000ea2000c101b00 */
[----:B---34-:R-:W-:Y:S02]  /*e7d0*/  HADD2.F32 R11, -RZ, R31.H1_H1 ;  /* 0x3000001fff0b7230 */ /* 0x018fe40000004100 */
[----:B------:R-:W-:Y:S02]  /*e7e0*/  HADD2.F32 R15, -RZ, R29.H1_H1 ;  /* 0x3000001dff0f7230 */ /* 0x000fe40000004100 */
[----:B------:R-:W-:Y:S02]  /*e7f0*/  HADD2.F32 R31, -RZ, R31.H0_H0 ;  /* 0x2000001fff1f7230 */ /* 0x000fe40000004100 */
[----:B------:R-:W-:-:S02]  /*e800*/  HADD2.F32 R13, -RZ, R29.H0_H0 ;  /* 0x2000001dff0d7230 */ /* 0x000fc40000004100 */
[----:B--2---:R-:W-:Y:S02]  /*e810*/  HADD2.F32 R9, -RZ, R7.H1_H1 ;  /* 0x30000007ff097230 */ /* 0x004fe40000004100 */
[----:B------:R-:W-:Y:S02]  /*e820*/  HADD2.F32 R0, -RZ, R5.H1_H1 ;  /* 0x30000005ff007230 */ /* 0x000fe40000004100 */
        /* <DEDUP_REMOVED lines=30> */
.L_x_6375:
[----:B------:R-:W-:Y:S05]  /*ea10*/  BSYNC.RECONVERGENT B0 ;  /* 0x0000000000007941 */ /* 0x000fea0003800200 */
.L_x_6374:
[----:B-----5:R2:W-:Y:S04]  /*ea20*/  STS.128 [R68+0x1800], R28 ;  /* 0x0018001c44007388 */ /* 0x0205e80000000c00 */
[----:B---34-:R2:W5:Y:S01]  /*ea30*/  LD.E.128 R8, desc[UR4][R20.64+0x80] ;  /* 0x0000800414087980 */ /* 0x018562000c101d00 */
        /* <DEDUP_REMOVED lines=52> */
.L_x_6377:
[----:B------:R-:W-:Y:S05]  /*ed80*/  BSYNC.RECONVERGENT B0 ;  /* 0x0000000000007941 */ /* 0x000fea0003800200 */
.L_x_6376:
[----:B-----5:R3:W-:Y:S01]  /*ed90*/  STS.128 [R68+0x3800], R8 ;  /* 0x0038000844007388 */ /* 0x0207e20000000c00 */
[----:B------:R-:W-:Y:S05]  /*eda0*/  BRA `(.L_x_6354) ;  /* 0x0000002800f47947 */ /* 0x000fea0003800000 */
.L_x_6355:
        /* <DEDUP_REMOVED lines=89> */
.L_x_6381:
[----:B------:R-:W-:Y:S05]  /*f340*/  BSYNC.RECONVERGENT B0 ;  /* 0x0000000000007941 */ /* 0x000fea0003800200 */
.L_x_6380:
        /* <DEDUP_REMOVED lines=82> */
.L_x_6383:
[----:B------:R-:W-:Y:S05]  /*f870*/  BSYNC.RECONVERGENT B0 ;  /* 0x0000000000007941 */ /* 0x000fea0003800200 */
.L_x_6382:
[----:B-----5:R3:W-:Y:S02]  /*f880*/  STS.128 [R68+0x2000], R28 ;  /* 0x0020001c44007388 */ /* 0x0207e40000000c00 */
.L_x_6379:
[----:B------:R-:W-:Y:S05]  /*f890*/  BSYNC.RECONVERGENT B1 ;  /* 0x0000000000017941 */ /* 0x000fea0003800200 */
.L_x_6378:
        /* <DEDUP_REMOVED lines=87> */
.L_x_6387:
[----:B------:R-:W-:Y:S05]  /*fe10*/  BSYNC.RECONVERGENT B0 ;  /* 0x0000000000007941 */ /* 0x000fea0003800200 */
.L_x_6386:
        /* <DEDUP_REMOVED lines=84> */
.L_x_6389:
[----:B------:R-:W-:Y:S05]  /*10360*/  BSYNC.RECONVERGENT B0 ;  /* 0x0000000000007941 */ /* 0x000fea0003800200 */
.L_x_6388:
[----:B-----5:R3:W-:Y:S02]  /*10370*/  STS.128 [R68+0x2800], R28 ;  /* 0x0028001c44007388 */ /* 0x0207e40000000c00 */
.L_x_6385:
[----:B------:R-:W-:Y:S05]  /*10380*/  BSYNC.RECONVERGENT B1 ;  /* 0x0000000000017941 */ /* 0x000fea0003800200 */
.L_x_6384:
        /* <DEDUP_REMOVED lines=88> */
.L_x_6393:
[----:B------:R-:W-:Y:S05]  /*10910*/  BSYNC.RECONVERGENT B0 ;  /* 0x0000000000007941 */ /* 0x000fea0003800200 */
.L_x_6392:
        /* <DEDUP_REMOVED lines=32> */
[--C-:B--2---:R-:W-:Y:S02]  /*10b20*/  HADD2.F32 R15, -RZ, R4.reuse.H0_H0 ;  /* 0x20000004ff0f7230 */ /* 0x104fe40000004100 */
[----:B------:R-:W-:Y:S02]  /*10b30*/  HADD2.F32 R41, -RZ, R4.H1_H1 ;  /* 0x30000004ff297230 */ /* 0x000fe40000004100 */
[----:B------:R-:W-:-:S02]  /*10b40*/  HADD2.F32 R4, -RZ, R6.H0_H0 ;  /* 0x20000006ff047230 */ /* 0x000fc40000004100 */
[----:B------:R-:W-:Y:S01]  /*10b50*/  @P0 FADD.FTZ R15, -R15, -RZ ;  /* 0x800000ff0f0f0221 */ /* 0x000fe20000010100 */
[--C-:B------:R-:W-:Y:S02]  /*10b60*/  HADD2.F32 R39, -RZ, R5.reuse.H0_H0 ;  /* 0x20000005ff277230 */ /* 0x100fe40000004100 */
        /* <DEDUP_REMOVED lines=10> */
[----:B------:R-:W-:Y:S01]  /*10c10*/  @P0 FADD.FTZ R5, -R5, -RZ ;  /* 0x800000ff05050221 */ /* 0x000fe20000010100 */
[----:B------:R-:W-:Y:S02]  /*10c20*/  HADD2.F32 R15, -RZ, R28.H1_H1 ;  /* 0x3000001cff0f7230 */ /* 0x000fe40000004100 */
[----:B------:R-:W-:Y:S01]  /*10c30*/  @P0 FADD.FTZ R6, -R6, -RZ ;  /* 0x800000ff06060221 */ /* 0x000fe20000010100 */
[----:B------:R-:W-:-:S02]  /*10c40*/  HADD2.F32 R8, -RZ, R8.H1_H1 ;  /* 0x30000008ff087230 */ /* 0x000fc40000004100 */
[----:B------:R-:W-:Y:S01]  /*10c50*/  FMUL.FTZ R14, R14, R5 ;  /* 0x000000050e0e7220 */ /* 0x000fe20000410000 */
[----:B------:R-:W-:Y:S01]  /*10c60*/  @P0 FADD.FTZ R38, -R38, -RZ ;  /* 0x800000ff26260221 */ /* 0x000fe20000010100 */
[----:B------:R-:W-:Y:S01]  /*10c70*/  FMUL.FTZ R37, R37, R6 ;  /* 0x0000000625257220 */ /* 0x000fe20000410000 */
[----:B------:R-:W-:Y:S01]  /*10c80*/  FMUL.FTZ R34, R34, R41 ;  /* 0x0000002922227220 */ /* 0x000fe20000410000 */
[----:B------:R-:W-:Y:S02]  /*10c90*/  HADD2.F32 R5, -RZ, R28.H0_H0 ;  /* 0x2000001cff057230 */ /* 0x000fe40000004100 */
[----:B------:R-:W-:Y:S01]  /*10ca0*/  FMUL.FTZ R12, R12, R39 ;  /* 0x000000270c0c7220 */ /* 0x000fe20000410000 */
[----:B------:R-:W-:Y:S02]  /*10cb0*/  HADD2.F32 R7, -RZ, R29.H0_H0 ;  /* 0x2000001dff077230 */ /* 0x000fe40000004100 */
[----:B------:R-:W-:Y:S01]  /*10cc0*/  @P0 FADD.FTZ R43, -R43, -RZ ;  /* 0x800000ff2b2b0221 */ /* 0x000fe20000010100 */
[----:B------:R-:W-:-:S02]  /*10cd0*/  HADD2.F32 R6, -RZ, R9.H0_H0 ;  /* 0x20000009ff067230 */ /* 0x000fc40000004100 */
[----:B------:R-:W-:Y:S01]  /*10ce0*/  FMUL.FTZ R35, R35, R38 ;  /* 0x0000002623237220 */ /* 0x000fe20000410000 */
[----:B------:R-:W-:Y:S01]  /*10cf0*/  FFMA.FTZ R15, R15, R8, R34 ;  /* 0x000000080f0f7223 */ /* 0x000fe20000010022 */
[----:B------:R-:W-:Y:S02]  /*10d00*/  HADD2.F32 R38, -RZ, R9.H1_H1 ;  /* 0x30000009ff267230 */ /* 0x000fe40000004100 */
[----:B------:R-:W-:Y:S01]  /*10d10*/  FFMA.FTZ R4, R5, R4, R30 ;  /* 0x0000000405047223 */ /* 0x000fe2000001001e */
[--C-:B------:R-:W-:Y:S02]  /*10d20*/  HADD2.F32 R28, -RZ, R10.reuse.H0_H0 ;  /* 0x2000000aff1c7230 */ /* 0x100fe40000004100 */
[----:B------:R-:W-:Y:S01]  /*10d30*/  FFMA.FTZ R6, R7, R6, R12 ;  /* 0x0000000607067223 */ /* 0x000fe2000001000c */
[----:B------:R-:W-:Y:S02]  /*10d40*/  HADD2.F32 R39, -RZ, R10.H1_H1 ;  /* 0x3000000aff277230 */ /* 0x000fe40000004100 */
[----:B------:R-:W-:Y:S01]  /*10d50*/  FMUL.FTZ R36, R36, R43 ;  /* 0x0000002b24247220 */ /* 0x000fe20000410000 */
[----:B------:R-:W-:-:S02]  /*10d60*/  HADD2.F32 R8, -RZ, R33.H0_H0 ;  /* 0x20000021ff087230 */ /* 0x000fc40000004100 */
[--C-:B------:R-:W-:Y:S02]  /*10d70*/  HADD2.F32 R9, -RZ, R11.reuse.H0_H0 ;  /* 0x2000000bff097230 */ /* 0x100fe40000004100 */
[----:B------:R-:W-:Y:S02]  /*10d80*/  HADD2.F32 R10, -RZ, R11.H1_H1 ;  /* 0x3000000bff0a7230 */ /* 0x000fe40000004100 */
[----:B------:R-:W-:Y:S01]  /*10d90*/  FFMA.FTZ R8, R8, R28, R13 ;  /* 0x0000001c08087223 */ /* 0x000fe2000001000d */
[----:B------:R-:W-:Y:S01]  /*10da0*/  HADD2.F32 R12, -RZ, R29.H1_H1 ;  /* 0x3000001dff0c7230 */ /* 0x000fe20000004100 */
[----:B------:R-:W-:Y:S01]  /*10db0*/  F2FP.F16.F32.PACK_AB R28, R15, R4 ;  /* 0x000000040f1c723e */ /* 0x000fe200000000ff */
[----:B------:R-:W-:Y:S02]  /*10dc0*/  HADD2.F32 R33, -RZ, R33.H1_H1 ;  /* 0x30000021ff217230 */ /* 0x000fe40000004100 */
[--C-:B------:R-:W-:Y:S02]  /*10dd0*/  HADD2.F32 R5, -RZ, R31.reuse.H0_H0 ;  /* 0x2000001fff057230 */ /* 0x100fe40000004100 */
[----:B------:R-:W-:Y:S01]  /*10de0*/  FFMA.FTZ R35, R12, R38, R35 ;  /* 0x000000260c237223 */ /* 0x000fe20000010023 */
[----:B------:R-:W-:-:S02]  /*10df0*/  HADD2.F32 R30, -RZ, R31.H1_H1 ;  /* 0x3000001fff1e7230 */ /* 0x000fc40000004100 */
[----:B------:R-:W-:Y:S01]  /*10e00*/  FFMA.FTZ R33, R33, R39, R36 ;  /* 0x0000002721217223 */ /* 0x000fe20000010024 */
[----:B------:R-:W-:Y:S01]  /*10e10*/  FFMA.FTZ R5, R5, R9, R14 ;  /* 0x0000000905057223 */ /* 0x000fe2000001000e */
[----:B------:R-:W-:Y:S01]  /*10e20*/  F2FP.F16.F32.PACK_AB R29, R35, R6 ;  /* 0x00000006231d723e */ /* 0x000fe200000000ff */
[----:B------:R-:W-:Y:S02]  /*10e30*/  FFMA.FTZ R10, R30, R10, R37 ;  /* 0x0000000a1e0a7223 */ /* 0x000fe40000010025 */
[----:B------:R-:W-:-:S03]  /*10e40*/  F2FP.F16.F32.PACK_AB R30, R33, R8 ;  /* 0x00000008211e723e */ /* 0x000fc600000000ff */
[----:B------:R-:W-:-:S03]  /*10e50*/  F2FP.F16.F32.PACK_AB R31, R10, R5 ;  /* 0x000000050a1f723e */ /* 0x000fc600000000ff */
.L_x_6395:
[----:B------:R-:W-:Y:S05]  /*10e60*/  BSYNC.RECONVERGENT B0 ;  /* 0x0000000000007941 */ /* 0x000fea0003800200 */
.L_x_6394:
[----:B-----5:R3:W-:Y:S02]  /*10e70*/  STS.128 [R68+0x3000], R28 ;  /* 0x0030001c44007388 */ /* 0x0207e40000000c00 */
.L_x_6391:
[----:B------:R-:W-:Y:S05]  /*10e80*/  BSYNC.RECONVERGENT B1 ;  /* 0x0000000000017941 */ /* 0x000fea0003800200 */
.L_x_6390:
        /* <DEDUP_REMOVED lines=89> */
.L_x_6397:
[----:B------:R-:W-:Y:S05]  /*11420*/  BSYNC.RECONVERGENT B0 ;  /* 0x0000000000007941 */ /* 0x000fea0003800200 */
.L_x_6396:
        /* <DEDUP_REMOVED lines=83> */
.L_x_6399:
[----:B------:R-:W-:Y:S05]  /*11960*/  BSYNC.RECONVERGENT B0 ;  /* 0x0000000000007941 */ /* 0x000fea0003800200 */
.L_x_6398:
[----:B-----5:R3:W-:Y:S02]  /*11970*/  STS.128 [R68+0x3800], R28 ;  /* 0x0038001c44007388 */ /* 0x0207e40000000c00 */
.L_x_6354:
[----:B------:R-:W-:Y:S05]  /*11980*/  BSYNC.RECONVERGENT B2 ;  /* 0x0000000000027941 */ /* 0x000fea0003800200 */
.L_x_6350:
[----:B-12--5:R-:W-:Y:S01]  /*11990*/  IMAD.IADD R3, R69, 0x1, -R76 ;  /* 0x0000000145037824 */ /* 0x026fe200078e0a4c */
[----:B------:R-:W1:Y:S01]  /*119a0*/  S2R R209, SR_TID.X ;  /* 0x0000000000d17919 */ /* 0x000e620000002100 */
[C---:B------:R-:W-:Y:S02]  /*119b0*/  VIADD R4, R122.reuse, 0x50 ;  /* 0x000000507a047836 */ /* 0x040fe40000000000 */
[C---:B------:R-:W-:Y:S01]  /*119c0*/  VIADD R2, R122.reuse, 0x60 ;  /* 0x000000607a027836 */ /* 0x040fe20000000000 */
[CC--:B------:R-:W-:Y:S01]  /*119d0*/  ISETP.GE.AND P6, PT, R122.reuse, R3.reuse, PT ;  /* 0x000000037a00720c */ /* 0x0c0fe20003fc6270 */
[----:B------:R-:W-:Y:S01]  /*119e0*/  VIADD R0, R122, 0x70 ;  /* 0x000000707a007836 */ /* 0x000fe20000000000 */
[-C--:B------:R-:W-:Y:S01]  /*119f0*/  ISETP.GE.AND P1, PT, R26, R3.reuse, PT ;  /* 0x000000031a00720c */ /* 0x080fe20003f26270 */
[----:B------:R-:W-:Y:S01]  /*11a00*/  VIADD R122, R122, 0x40 ;  /* 0x000000407a7a7836 */ /* 0x000fe20000000000 */
[-C--:B------:R-:W-:Y:S02]  /*11a10*/  ISETP.GE.AND P5, PT, R32, R3.reuse, PT ;  /* 0x000000032000720c */ /* 0x080fe40003fa6270 */
[----:B------:R-:W-:-:S02]  /*11a20*/  ISETP.GE.AND P0, PT, R34, R3, PT ;  /* 0x000000032200720c */ /* 0x000fc40003f06270 */
[----:B------:R-:W-:-:S05]  /*11a30*/  ISETP.GE.AND P3, PT, R4, R3, PT ;  /* 0x000000030400720c */ /* 0x000fca0003f66270 */
[----:B------:R-:W-:Y:S02]  /*11a40*/  @!P6 IMAD.MOV.U32 R221, RZ, RZ, R219 ;  /* 0x000000ffffdde224 */ /* 0x000fe400078e00db */
[-C--:B---34-:R-:W-:Y:S02]  /*11a50*/  @!P1 LEA R10, P2, R72, R220.reuse, 0x1 ;  /* 0x000000dc480a9211 */ /* 0x098fe400078408ff */
[----:B------:R-:W-:Y:S01]  /*11a60*/  @!P5 LEA R14, P4, R216, R220, 0x6 ;  /* 0x000000dcd80ed211 */ /* 0x000fe200078830ff */
[----:B------:R-:W-:Y:S01]  /*11a70*/  @!PT LDS RZ, [RZ] ;  /* 0x00000000fffff984 */ /* 0x000fe20000000800 */
[----:B------:R-:W-:Y:S01]  /*11a80*/  @!PT LDS RZ, [RZ] ;  /* 0x00000000fffff984 */ /* 0x000fe20000000800 */
[----:B------:R-:W-:Y:S01]  /*11a90*/  @!PT LDS RZ, [RZ] ;  /* 0x00000000fffff984 */ /* 0x000fe20000000800 */
[----:B------:R-:W-:Y:S01]  /*11aa0*/  @!P6 LDGSTS.E.BYPASS.LTC128B.128 [R68+0x4000], desc[UR4][R220.64] ;  /* 0x04000000dc44efae */ /* 0x000fe2000b981a04 */
[----:B------:R-:W-:Y:S01]  /*11ab0*/  @!P1 LEA.HI.X R11, R72, R219, R73, 0x1, P2 ;  /* 0x000000db480b9211 */ /* 0x000fe200010f0c49 */
[----:B------:R-:W-:Y:S01]  /*11ac0*/  @!P0 IMAD R8, R217, 0x60, RZ ;  /* 0x00000060d9088824 */ /* 0x000fe200078e02ff */
[----:B------:R-:W-:Y:S01]  /*11ad0*/  ISETP.GE.AND P2, PT, R2, R3, PT ;  /* 0x000000030200720c */ /* 0x000fe20003f46270 */
[----:B------:R2:W-:Y:S01]  /*11ae0*/  @!P6 LDGSTS.E.BYPASS.LTC128B.128 [R68+0x8000], desc[UR4][R220.64+0x80] ;  /* 0x08000080dc44efae */ /* 0x0005e2000b981a04 */
[----:B------:R-:W-:Y:S01]  /*11af0*/  @!P5 LEA.HI.X R15, R216, R219, R217, 0x6, P4 ;  /* 0x000000dbd80fd211 */ /* 0x000fe200020f34d9 */
[----:B------:R-:W-:Y:S01]  /*11b00*/  @!P3 IMAD.MOV.U32 R12, RZ, RZ, R220 ;  /* 0x000000ffff0cb224 */ /* 0x000fe200078e00dc */
[----:B------:R-:W-:Y:S01]  /*11b10*/  ISETP.GE.AND P4, PT, R122, R3, PT ;  /* 0x000000037a00720c */ /* 0x000fe20003f86270 */
[----:B------:R-:W-:Y:S01]  /*11b20*/  @!P1 LDGSTS.E.BYPASS.LTC128B.128 [R68+0x4800], desc[UR4][R10.64] ;  /* 0x048000000a449fae */ /* 0x000fe2000b981a04 */
[----:B------:R-:W-:-:S02]  /*11b30*/  @!P3 IMAD.MOV.U32 R13, RZ, RZ, R219 ;  /* 0x000000ffff0db224 */ /* 0x000fc400078e00db */
[C---:B-1----:R-:W-:Y:S01]  /*11b40*/  IMAD.SHL.U32 R33, R209.reuse, 0x40, RZ ;  /* 0x00000040d1217824 */ /* 0x042fe200078e00ff */
[----:B------:R1:W-:Y:S01]  /*11b50*/  @!P1 LDGSTS.E.BYPASS.LTC128B.128 [R68+0x8800], desc[UR4][R10.64+0x80] ;  /* 0x088000800a449fae */ /* 0x0003e2000b981a04 */
[-C--:B------:R-:W-:Y:S01]  /*11b60*/  ISETP.GE.AND P1, PT, R0, R3.reuse, PT ;  /* 0x000000030000720c */ /* 0x080fe20003f26270 */
[----:B------:R-:W-:Y:S02]  /*11b70*/  @!P3 IMAD.WIDE.U32 R12, R216, 0xa0, R12 ;  /* 0x000000a0d80cb825 */ /* 0x000fe400078e000c */
[----:B------:R-:W-:Y:S02]  /*11b80*/  @!P5 LDGSTS.E.BYPASS.LTC128B.128 [R68+0x5000], desc[UR4][R14.64] ;  /* 0x050000000e44dfae */ /* 0x000fe4000b981a04 */
[----:B------:R-:W-:Y:S02]  /*11b90*/  IMAD.SHL.U32 R234, R209, 0x8, RZ ;  /* 0x00000008d1ea7824 */ /* 0x000fe400078e00ff */
[----:B------:R3:W-:Y:S01]  /*11ba0*/  @!P5 LDGSTS.E.BYPASS.LTC128B.128 [R68+0x9000], desc[UR4][R14.64+0x80] ;  /* 0x090000800e44dfae */ /* 0x0007e2000b981a04 */
[----:B------:R-:W-:Y:S01]  /*11bb0*/  ISETP.GE.AND P5, PT, R34, R3, PT ;  /* 0x000000032200720c */ /* 0x000fe20003fa6270 */
[----:B------:R-:W4:Y:S01]  /*11bc0*/  S2UR UR6, SR_CgaCtaId ;  /* 0x00000000000679c3 */ /* 0x000f220000008800 */
[----:B------:R-:W-:-:S03]  /*11bd0*/  LOP3.LUT R208, R234, 0x38, RZ, 0xc0, !PT ;  /* 0x00000038ead07812 */ /* 0x000fc600078ec0ff */
[----:B------:R-:W-:Y:S02]  /*11be0*/  @!P1 IMAD R5, R217, 0xe0, RZ ;  /* 0x000000e0d9059824 */ /* 0x000fe400078e02ff */
[----:B--2---:R-:W-:Y:S02]  /*11bf0*/  @!P0 IMAD.MOV.U32 R221, RZ, RZ, R219 ;  /* 0x000000ffffdd8224 */ /* 0x004fe400078e00db */
[----:B------:R-:W-:-:S04]  /*11c00*/  @!P0 IMAD.WIDE.U32 R6, R216, 0x60, R220 ;  /* 0x00000060d8068825 */ /* 0x000fc800078e00dc */
[----:B------:R-:W-:Y:S02]  /*11c10*/  @!P0 IMAD.IADD R9, R8, 0x1, R7 ;  /* 0x0000000108098824 */ /* 0x000fe400078e0207 */
[----:B------:R-:W-:Y:S02]  /*11c20*/  @!P0 IMAD.MOV.U32 R8, RZ, RZ, R6 ;  /* 0x000000ffff088224 */ /* 0x000fe400078e0006 */
[----:B-1----:R-:W-:Y:S02]  /*11c30*/  @!P2 IMAD.MOV.U32 R10, RZ, RZ, R220 ;  /* 0x000000ffff0aa224 */ /* 0x002fe400078e00dc */
        /* <DEDUP_REMOVED lines=10> */
[----:B---3--:R-:W-:Y:S02]  /*11ce0*/  @!P1 IMAD.WIDE.U32 R14, R216, 0xe0, R220 ;  /* 0x000000e0d80e9825 */ /* 0x008fe400078e00dc */
[----:B------:R-:W-:Y:S02]  /*11cf0*/  @!P4 LDGSTS.E.BYPASS.LTC128B.128 [R68+0x6000], desc[UR4][R16.64] ;  /* 0x060000001044cfae */ /* 0x000fe4000b981a04 */
[----:B------:R-:W-:Y:S02]  /*11d00*/  @!P3 IMAD.IADD R13, R7, 0x1, R13 ;  /* 0x00000001070db824 */ /* 0x000fe400078e020d */
[----:B------:R-:W-:Y:S01]  /*11d10*/  @!P2 IMAD.IADD R7, R6, 0x1, R11 ;  /* 0x000000010607a824 */ /* 0x000fe200078e020b */
[----:B------:R-:W-:Y:S01]  /*11d20*/  @!P4 LDGSTS.E.BYPASS.LTC128B.128 [R68+0xa000], desc[UR4][R16.64+0x80] ;  /* 0x0a0000801044cfae */ /* 0x000fe2000b981a04 */
[----:B------:R-:W-:-:S02]  /*11d30*/  @!P2 IMAD.MOV.U32 R6, RZ, RZ, R10 ;  /* 0x000000ffff06a224 */ /* 0x000fc400078e000a */
[----:B------:R-:W-:Y:S01]  /*11d40*/  @!P1 IMAD.IADD R15, R5, 0x1, R15 ;  /* 0x00000001050f9824 */ /* 0x000fe200078e020f */
[----:B------:R-:W-:Y:S01]  /*11d50*/  @!P3 LDGSTS.E.BYPASS.LTC128B.128 [R68+0x6800], desc[UR4][R12.64] ;  /* 0x068000000c44bfae */ /* 0x000fe2000b981a04 */
[----:B------:R-:W-:-:S03]  /*11d60*/  @!P0 LEA R10, P4, R70, R222, 0x1 ;  /* 0x000000de460a8211 */ /* 0x000fc600078808ff */
[----:B------:R1:W-:Y:S01]  /*11d70*/  @!P3 LDGSTS.E.BYPASS.LTC128B.128 [R68+0xa800], desc[UR4][R12.64+0x80] ;  /* 0x0a8000800c44bfae */ /* 0x0003e2000b981a04 */
[----:B------:R-:W-:Y:S02]  /*11d80*/  ISETP.GE.AND P3, PT, R4, R3, PT ;  /* 0x000000030400720c */ /* 0x000fe40003f66270 */
[----:B------:R-:W-:Y:S01]  /*11d90*/  @!P0 LEA.HI.X R11, R70, R223, R71, 0x1, P4 ;  /* 0x000000df460b8211 */ /* 0x000fe200020f0c47 */
[----:B------:R-:W-:Y:S04]  /*11da0*/  @!P2 LDGSTS.E.BYPASS.LTC128B.128 [R68+0x7000], desc[UR4][R6.64] ;  /* 0x070000000644afae */ /* 0x000fe8000b981a04 */
[----:B------:R2:W-:Y:S01]  /*11db0*/  @!P2 LDGSTS.E.BYPASS.LTC128B.128 [R68+0xb000], desc[UR4][R6.64+0x80] ;  /* 0x0b0000800644afae */ /* 0x0005e2000b981a04 */
[-C--:B------:R-:W-:Y:S02]  /*11dc0*/  ISETP.GE.AND P2, PT, R2, R3.reuse, PT ;  /* 0x000000030200720c */ /* 0x080fe40003f46270 */
[----:B------:R-:W-:Y:S01]  /*11dd0*/  LOP3.LUT R2, R209, 0x8, RZ, 0xc0, !PT ;  /* 0x00000008d1027812 */ /* 0x000fe200078ec0ff */
[----:B------:R-:W-:Y:S01]  /*11de0*/  @!P1 LDGSTS.E.BYPASS.LTC128B.128 [R68+0x7800], desc[UR4][R14.64] ;  /* 0x078000000e449fae */ /* 0x000fe2000b981a04 */
[----:B------:R-:W-:-:S02]  /*11df0*/  ISETP.GE.AND P4, PT, R122, R3, PT ;  /* 0x000000037a00720c */ /* 0x000fc40003f86270 */
[----:B------:R-:W-:Y:S01]  /*11e00*/  LOP3.LUT R5, R2, 0x1c0, R33, 0xf8, !PT ;  /* 0x000001c002057812 */ /* 0x000fe200078ef821 */
[----:B------:R3:W-:Y:S01]  /*11e10*/  @!P1 LDGSTS.E.BYPASS.LTC128B.128 [R68+0xb800], desc[UR4][R14.64+0x80] ;  /* 0x0b8000800e449fae */ /* 0x0007e2000b981a04 */
[----:B------:R-:W-:-:S03]  /*11e20*/  ISETP.GE.AND P1, PT, R0, R3, PT ;  /* 0x000000030000720c */ /* 0x000fc60003f26270 */
[----:B------:R-:W0:Y:S04]  /*11e30*/  LDGDEPBAR ;  /* 0x00000000000079af */ /* 0x000e280000000000 */
[----:B------:R-:W3:Y:S04]  /*11e40*/  LD.E R60, desc[UR4][R132.64+0x184] ;  /* 0x00018404843c7980 */ /* 0x000ee8000c101900 */
[----:B------:R-:W3:Y:S01]  /*11e50*/  LD.E R34, desc[UR4][R132.64+0x188] ;  /* 0x0001880484227980 */ /* 0x000ee2000c101900 */
[----:B------:R-:W-:Y:S01]  /*11e60*/  LOP3.LUT R2, R33, 0x400, RZ, 0xc0, !PT ;  /* 0x0000040021027812 */ /* 0x000fe200078ec0ff */
[----:B------:R-:W-:Y:S01]  /*11e70*/  @!P1 IMAD R4, R137, 0xe0, RZ ;  /* 0x000000e089049824 */ /* 0x000fe200078e02ff */
[----:B------:R-:W-:Y:S01]  /*11e80*/  LOP3.LUT R5, R5, R208, RZ, 0x3c, !PT ;  /* 0x000000d005057212 */ /* 0x000fe200078e3cff */
[----:B-1----:R-:W-:Y:S01]  /*11e90*/  @!P5 IMAD R12, R137, 0x60, RZ ;  /* 0x00000060890cd824 */ /* 0x002fe200078e02ff */
[----:B------:R-:W-:Y:S01]  /*11ea0*/  SHF.R.U32.HI R211, RZ, 0x1, R209 ;  /* 0x00000001ffd37819 */ /* 0x000fe200000116d1 */
[----:B------:R-:W-:Y:S01]  /*11eb0*/  IMAD.SHL.U32 R212, R209, 0x20, RZ ;  /* 0x00000020d1d47824 */ /* 0x000fe200078e00ff */
[----:B------:R-:W-:Y:S01]  /*11ec0*/  UMOV UR8, 0x400 ;  /* 0x0000040000087882 */ /* 0x000fe20000000000 */
[----:B------:R-:W-:Y:S01]  /*11ed0*/  IMAD R2, R5, 0x2, R2 ;  /* 0x0000000205027824 */ /* 0x000fe200078e0202 */
[----:B------:R-:W-:Y:S01]  /*11ee0*/  LOP3.LUT R0, R211, 0x8, RZ, 0xc0, !PT ;  /* 0x00000008d3007812 */ /* 0x000fe200078ec0ff */
[C---:B------:R-:W-:Y:S01]  /*11ef0*/  @!P3 IMAD R8, R137.reuse, 0xa0, RZ ;  /* 0x000000a08908b824 */ /* 0x040fe200078e02ff */
[----:B------:R-:W-:Y:S01]  /*11f00*/  LOP3.LUT R212, R212, 0x7c00, RZ, 0xc0, !PT ;  /* 0x00007c00d4d47812 */ /* 0x000fe200078ec0ff */
[----:B--2---:R-:W-:Y:S01]  /*11f10*/  @!P2 IMAD R6, R137, 0xc0, RZ ;  /* 0x000000c08906a824 */ /* 0x004fe200078e02ff */
[----:B----4-:R-:W-:Y:S01]  /*11f20*/  ULEA UR6, UR6, UR8, 0x18 ;  /* 0x0000000806067291 */ /* 0x010fe2000f8ec0ff */
[----:B------:R-:W-:Y:S01]  /*11f30*/  @!P2 IMAD.WIDE.U32 R16, R136, 0xc0, R222 ;  /* 0x000000c08810a825 */ /* 0x000fe200078e00de */
[----:B------:R-:W-:Y:S01]  /*11f40*/  LOP3.LUT R71, R212, 0x200, R33, 0xf8, !PT ;  /* 0x00000200d4477812 */ /* 0x000fe200078ef821 */
[----:B------:R-:W-:-:S04]  /*11f50*/  DEPBAR.LE SB0, 0x0 ;  /* 0x000080000000791a */ /* 0x000fc80000000000 */
[----:B------:R-:W-:Y:S01]  /*11f60*/  BAR.SYNC.DEFER_BLOCKING 0x0 ;  /* 0x0000000000007b1d */ /* 0x000fe20000010000 */
[----:B---3--:R-:W-:Y:S02]  /*11f70*/  @!P5 IMAD.MOV.U32 R14, RZ, RZ, R222 ;  /* 0x000000ffff0ed224 */ /* 0x008fe400078e00de */
[----:B------:R-:W-:Y:S02]  /*11f80*/  @!P5 IMAD.MOV.U32 R15, RZ, RZ, R223 ;  /* 0x000000ffff0fd224 */ /* 0x000fe400078e00df */
[----:B------:R-:W-:Y:S02]  /*11f90*/  @!P2 IMAD.IADD R7, R6, 0x1, R17 ;  /* 0x000000010607a824 */ /* 0x000fe400078e0211 */
[----:B------:R-:W-:-:S04]  /*11fa0*/  @!P5 IMAD.WIDE.U32 R20, R136, 0x60, R14 ;  /* 0x000000608814d825 */ /* 0x000fc800078e000e */
[----:B------:R-:W-:Y:S02]  /*11fb0*/  @!P5 IMAD.IADD R13, R12, 0x1, R21 ;  /* 0x000000010c0dd824 */ /* 0x000fe400078e0215 */
[----:B------:R-:W-:Y:S02]  /*11fc0*/  @!P5 IMAD.MOV.U32 R12, RZ, RZ, R20 ;  /* 0x000000ffff0cd224 */ /* 0x000fe400078e0014 */
[----:B------:R-:W-:Y:S02]  /*11fd0*/  @!P2 IMAD.MOV.U32 R6, RZ, RZ, R16 ;  /* 0x000000ffff06a224 */ /* 0x000fe400078e0010 */
[----:B------:R-:W-:Y:S02]  /*11fe0*/  IMAD.MOV.U32 R210, RZ, RZ, 0x20 ;  /* 0x00000020ffd27424 */ /* 0x000fe400078e00ff */
[----:B------:R-:W-:Y:S01]  /*11ff0*/  VIADD R35, R2, UR6 ;  /* 0x0000000602237c36 */ /* 0x000fe20008000000 */
[----:B------:R-:W-:Y:S01]  /*12000*/  @!PT LDS RZ, [RZ] ;  /* 0x00000000fffff984 */ /* 0x000fe20000000800 */
[----:B------:R-:W-:Y:S01]  /*12010*/  @!PT LDS RZ, [RZ] ;  /* 0x00000000fffff984 */ /* 0x000fe20000000800 */
[----:B------:R-:W-:Y:S01]  /*12020*/  @!PT LDS RZ, [RZ] ;  /* 0x00000000fffff984 */ /* 0x000fe20000000800 */
[----:B------:R-:W-:Y:S04]  /*12030*/  @!P6 LDGSTS.E.BYPASS.LTC128B.128 [R68+0xc000], desc[UR4][R222.64] ;  /* 0x0c000000de44efae */ /* 0x000fe8000b981a04 */
[----:B------:R-:W-:Y:S04]  /*12040*/  @!P6 LDGSTS.E.BYPASS.LTC128B.128 [R68+0x10000], desc[UR4][R222.64+0x80] ;  /* 0x10000080de44efae */ /* 0x000fe8000b981a04 */
[----:B------:R-:W-:Y:S04]  /*12050*/  @P6 STS.128 [R68+0xc000], RZ ;  /* 0x00c000ff44006388 */ /* 0x000fe80000000c00 */
[----:B------:R-:W-:Y:S01]  /*12060*/  @P6 STS.128 [R68+0x10000], RZ ;  /* 0x010000ff44006388 */ /* 0x000fe20000000c00 */
[----:B------:R-:W-:-:S02]  /*12070*/  ISETP.GE.AND P6, PT, R32, R3, PT ;  /* 0x000000032000720c */ /* 0x000fc40003fc6270 */
[----:B------:R-:W-:Y:S01]  /*12080*/  LOP3.LUT R3, R0, 0x1c0, R33, 0xf8, !PT ;  /* 0x000001c000037812 */ /* 0x000fe200078ef821 */
[----:B------:R-:W-:Y:S03]  /*12090*/  @P0 STS.128 [R68+0xc800], RZ ;  /* 0x00c800ff44000388 */ /* 0x000fe60000000c00 */
        /* <DEDUP_REMOVED lines=8> */
[----:B------:R1:W-:Y:S01]  /*12120*/  @!P0 LDGSTS.E.BYPASS.LTC128B.128 [R68+0x10800], desc[UR4][R10.64+0x80] ;  /* 0x108000800a448fae */ /* 0x0003e2000b981a04 */
[----:B------:R-:W-:-:S03]  /*12130*/  @!P6 LEA R14, P0, R136, R222, 0x6 ;  /* 0x000000de880ee211 */ /* 0x000fc600078030ff */
[----:B------:R-:W-:Y:S01]  /*12140*/  @P6 STS.128 [R68+0xd000], RZ ;  /* 0x00d000ff44006388 */ /* 0x000fe20000000c00 */
[----:B------:R-:W-:-:S03]  /*12150*/  @!P6 LEA.HI.X R15, R136, R223, R137, 0x6, P0 ;  /* 0x000000df880fe211 */ /* 0x000fc600000f3489 */
        /* <DEDUP_REMOVED lines=8> */
[----:B-1----:R-:W-:-:S03]  /*121e0*/  @!P3 IMAD.MOV.U32 R10, RZ, RZ, R222 ;  /* 0x000000ffff0ab224 */ /* 0x002fc600078e00de */
[----:B------:R-:W-:Y:S01]  /*121f0*/  @!PT LDS RZ, [RZ] ;  /* 0x00000000fffff984 */ /* 0x000fe20000000800 */
[----:B------:R-:W-:Y:S01]  /*12200*/  @!PT LDS RZ, [RZ] ;  /* 0x00000000fffff984 */ /* 0x000fe20000000800 */
[----:B------:R-:W-:Y:S01]  /*12210*/  @!PT LDS RZ, [RZ] ;  /* 0x00000000fffff984 */ /* 0x000fe20000000800 */
[----:B------:R-:W-:Y:S01]  /*12220*/  @!P5 LDGSTS.E.BYPASS.LTC128B.128 [R68+0xd800], desc[UR4][R12.64] ;  /* 0x0d8000000c44dfae */ /* 0x000fe2000b981a04 */
[----:B------:R-:W-:-:S03]  /*12230*/  @!P3 IMAD.MOV.U32 R11, RZ, RZ, R223 ;  /* 0x000000ffff0bb224 */ /* 0x000fc600078e00df */
[----:B------:R-:W-:Y:S01]  /*12240*/  @!P5 LDGSTS.E.BYPASS.LTC128B.128 [R68+0x11800], desc[UR4][R12.64+0x80] ;  /* 0x118000800c44dfae */ /* 0x000fe2000b981a04 */
[----:B------:R-:W-:-:S03]  /*12250*/  @!P3 IMAD.WIDE.U32 R18, R136, 0xa0, R10 ;  /* 0x000000a08812b825 */ /* 0x000fc600078e000a */
[----:B------:R-:W-:Y:S01]  /*12260*/  @P4 STS.128 [R68+0xe000], RZ ;  /* 0x00e000ff44004388 */ /* 0x000fe20000000c00 */
[----:B------:R-:W-:-:S03]  /*12270*/  @!P1 IMAD.WIDE.U32 R10, R136, 0xe0, R222 ;  /* 0x000000e0880a9825 */ /* 0x000fc600078e00de */
[----:B------:R-:W-:Y:S01]  /*12280*/  @P4 STS.128 [R68+0x12000], RZ ;  /* 0x012000ff44004388 */ /* 0x000fe20000000c00 */
[----:B------:R-:W-:Y:S02]  /*12290*/  @!P1 IMAD.IADD R5, R4, 0x1, R11 ;  /* 0x0000000104059824 */ /* 0x000fe400078e020b */
[----:B------:R-:W-:Y:S01]  /*122a0*/  @!P1 IMAD.MOV.U32 R4, RZ, RZ, R10 ;  /* 0x000000ffff049224 */ /* 0x000fe200078e000a */
[----:B------:R-:W-:Y:S01]  /*122b0*/  @!P4 LEA R10, P0, R136, R222, 0x7 ;  /* 0x000000de880ac211 */ /* 0x000fe200078038ff */
[----:B------:R-:W-:Y:S02]  /*122c0*/  @!P3 IMAD.IADD R9, R8, 0x1, R19 ;  /* 0x000000010809b824 */ /* 0x000fe400078e0213 */
[----:B------:R-:W-:Y:S01]  /*122d0*/  @!P3 IMAD.MOV.U32 R8, RZ, RZ, R18 ;  /* 0x000000ffff08b224 */ /* 0x000fe200078e0012 */
[----:B------:R-:W-:-:S05]  /*122e0*/  @!P4 LEA.HI.X R11, R136, R223, R137, 0x7, P0 ;  /* 0x000000df880bc211 */ /* 0x000fca00000f3c89 */
        /* <DEDUP_REMOVED lines=32> */
[----:B------:R-:W4:Y:S04]  /*124f0*/  LDSM.16.M88.4 R52, [R2+UR6+0x4800] ;  /* 0x004800060234783b */ /* 0x000f280008000200 */
[----:B------:R-:W-:Y:S04]  /*12500*/  LDSM.16.M88.4 R148, [R67] ;  /* 0x000000004394783b */ /* 0x000fe80000000200 */
[----:B-1----:R-:W1:Y:S04]  /*12510*/  LDSM.16.M88.4 R8, [R66+0x4000] ;  /* 0x004000004208783b */ /* 0x002e680000000200 */
[----:B------:R-:W-:Y:S04]  /*12520*/  LDSM.16.M88.4 R36, [R2+UR6+0x5800] ;  /* 0x005800060224783b */ /* 0x000fe80008000200 */
[----:B--2---:R-:W2:Y:S04]  /*12530*/  LDSM.16.M88.4 R4, [R66+0x4800] ;  /* 0x004800004204783b */ /* 0x004ea80000000200 */
[----:B------:R-:W2:Y:S04]  /*12540*/  LDSM.16.M88.4 R24, [R2+UR6+0x6000] ;  /* 0x006000060218783b */ /* 0x000ea80008000200 */
[----:B------:R-:W2:Y:S04]  /*12550*/  LDSM.16.M88.4 R16, [R2+UR6+0x6800] ;  /* 0x006800060210783b */ /* 0x000ea80008000200 */
[----:B------:R-:W2:Y:S04]  /*12560*/  LDSM.16.M88.4 R44, [R2+UR6+0x5000] ;  /* 0x00500006022c783b */ /* 0x000ea80008000200 */
[----:B------:R-:W2:Y:S01]  /*12570*/  LDSM.16.M88.4 R12, [R66+0x5800] ;  /* 0x00580000420c783b */ /* 0x000ea20000000200 */
[----:B---3--:R-:W-:Y:S03]  /*12580*/  HMMA.16816.F32 R76, R116, R72, RZ ;  /* 0x00000048744c723c */ /* 0x008fe600000018ff */
[----:B------:R-:W3:Y:S01]  /*12590*/  LD.E R3, desc[UR4][R132.64+0x18c] ;  /* 0x00018c0484037980 */ /* 0x000ee2000c101900 */
[----:B------:R-:W-:Y:S01]  /*125a0*/  IMAD.MOV.U32 R64, RZ, RZ, 0x40 ;  /* 0x00000040ff407424 */ /* 0x000fe200078e00ff */
[----:B------:R-:W-:-:S02]  /*125b0*/  LOP3.LUT P2, RZ, R209, 0x4, RZ, 0xc0, !PT ;  /* 0x00000004d1ff7812 */ /* 0x000fc4000784c0ff */
[----:B------:R-:W-:Y:S01]  /*125c0*/  LDSM.16.M88.4 R124, [R2+UR6+0x7000] ;  /* 0x00700006027c783b */ /* 0x000fe20008000200 */
[C---:B------:R-:W-:Y:S03]  /*125d0*/  HMMA.16816.F32 R72, R116.reuse, R74, RZ ;  /* 0x0000004a7448723c */ /* 0x040fe600000018ff */
[----:B------:R-:W-:Y:S04]  /*125e0*/  LDSM.16.M88.4 R84, [R2+UR6+0x7800] ;  /* 0x007800060254783b */ /* 0x000fe80008000200 */
[----:B------:R-:W-:Y:S01]  /*125f0*/  LDSM.16.M88.4 R80, [R66+0x5000] ;  /* 0x005000004250783b */ /* 0x000fe20000000200 */
[C---:B----4-:R-:W-:Y:S03]  /*12600*/  HMMA.16816.F32 R56, R116.reuse, R52, RZ ;  /* 0x000000347438723c */ /* 0x050fe600000018ff */
[----:B------:R-:W-:Y:S04]  /*12610*/  LDSM.16.M88.4 R144, [R66+0x7000] ;  /* 0x007000004290783b */ /* 0x000fe80000000200 */
[----:B------:R-:W-:Y:S01]  /*12620*/  LDSM.16.M88.4 R140, [R66+0x7800] ;  /* 0x00780000428c783b */ /* 0x000fe20000000200 */
[----:B------:R-:W-:Y:S03]  /*12630*/  HMMA.16816.F32 R52, R116, R54, RZ ;  /* 0x000000367434723c */ /* 0x000fe600000018ff */
[----:B------:R-:W0:Y:S05]  /*12640*/  LDGDEPBAR ;  /* 0x00000000000079af */ /* 0x000e2a0000000000 */
[C---:B-1----:R-:W-:Y:S08]  /*12650*/  HMMA.16816.F32 R76, R148.reuse, R8, R76 ;  /* 0x00000008944c723c */ /* 0x042ff0000000184c */
[----:B------:R-:W-:Y:S01]  /*12660*/  HMMA.16816.F32 R72, R148, R10, R72 ;  /* 0x0000000a9448723c */ /* 0x000fe20000001848 */
[----:B------:R-:W1:Y:S01]  /*12670*/  LDSM.16.M88.4 R8, [R66+0x6000] ;  /* 0x006000004208783b */ /* 0x000e620000000200 */
[----:B------:R-:W-:-:S05]  /*12680*/  SEL R64, R64, 0xffffffc0, !P2 ;  /* 0xffffffc040407807 */ /* 0x000fca0005000000 */
[--C-:B------:R-:W-:Y:S01]  /*12690*/  IMAD.IADD R65, R71, 0x1, R64.reuse ;  /* 0x0000000147417824 */ /* 0x100fe200078e0240 */
[----:B--2---:R-:W-:Y:S01]  /*126a0*/  HMMA.16816.F32 R56, R148, R4, R56 ;  /* 0x000000049438723c */ /* 0x004fe20000001838 */
[----:B------:R-:W-:-:S03]  /*126b0*/  IMAD.IADD R35, R35, 0x1, R64 ;  /* 0x0000000123237824 */ /* 0x000fc600078e0240 */
[----:B------:R-:W-:Y:S04]  /*126c0*/  LDSM.16.M88.4 R112, [R65] ;  /* 0x000000004170783b */ /* 0x000fe80000000200 */
[----:B------:R-:W-:Y:S01]  /*126d0*/  HMMA.16816.F32 R52, R148, R6, R52 ;  /* 0x000000069434723c */ /* 0x000fe20000001834 */
[----:B------:R-:W2:Y:S04]  /*126e0*/  LDSM.16.M88.4 R4, [R66+0x6800] ;  /* 0x006800004204783b */ /* 0x000ea80000000200 */
[----:B------:R-:W4:Y:S03]  /*126f0*/  LDSM.16.M88.4 R108, [R35+0x4000] ;  /* 0x00400000236c783b */ /* 0x000f260000000200 */
[C---:B------:R-:W-:Y:S08]  /*12700*/  HMMA.16816.F32 R40, R116.reuse, R36, RZ ;  /* 0x000000247428723c */ /* 0x040ff000000018ff */
[----:B------:R-:W-:Y:S01]  /*12710*/  HMMA.16816.F32 R28, R116, R24, RZ ;  /* 0x00000018741c723c */ /* 0x000fe200000018ff */
[C---:B------:R-:W-:Y:S01]  /*12720*/  IMAD.IADD R62, R32.reuse, 0x1, R65 ;  /* 0x00000001203e7824 */ /* 0x040fe200078e0241 */
[----:B------:R-:W4:Y:S01]  /*12730*/  LDSM.16.M88.4 R104, [R35+0x4800] ;  /* 0x004800002368783b */ /* 0x000f220000000200 */
[----:B------:R-:W-:-:S03]  /*12740*/  IMAD.IADD R61, R32, 0x1, R35 ;  /* 0x00000001203d7824 */ /* 0x000fc600078e0223 */
[----:B------:R-:W4:Y:S02]  /*12750*/  LDSM.16.M88.4 R100, [R35+0x5000] ;  /* 0x005000002364783b */ /* 0x000f240000000200 */
[C---:B------:R-:W-:Y:S02]  /*12760*/  HMMA.16816.F32 R36, R116.reuse, R38, RZ ;  /* 0x000000267424723c */ /* 0x040fe400000018ff */
[----:B------:R-:W-:Y:S04]  /*12770*/  LDSM.16.M88.4 R92, [R35+0x6000] ;  /* 0x00600000235c783b */ /* 0x000fe80000000200 */
[----:B------:R-:W-:Y:S02]  /*12780*/  LDSM.16.M88.4 R88, [R35+0x6800] ;  /* 0x006800002358783b */ /* 0x000fe40000000200 */
[C---:B------:R-:W-:Y:S02]  /*12790*/  HMMA.16816.F32 R24, R116.reuse, R26, RZ ;  /* 0x0000001a7418723c */ /* 0x040fe400000018ff */
[----:B------:R-:W-:Y:S06]  /*127a0*/  LDSM.16.M88.4 R96, [R35+0x5800] ;  /* 0x005800002360783b */ /* 0x000fec0000000200 */
        /* <DEDUP_REMOVED lines=19> */
[----:B------:R-:W-:Y:S01]  /*128e0*/  HMMA.16816.F32 R44, R148, R82, R44 ;  /* 0x00000052942c723c */ /* 0x000fe2000000182c */
[----:B------:R-:W2:Y:S07]  /*128f0*/  LDSM.16.M88.4 R80, [R35+0x7800] ;  /* 0x007800002350783b */ /* 0x000eae0000000200 */
[C---:B----4-:R-:W-:Y:S08]  /*12900*/  HMMA.16816.F32 R76, R112.reuse, R108, R76 ;  /* 0x0000006c704c723c */ /* 0x050ff0000000184c */
[----:B------:R-:W-:Y:S01]  /*12910*/  HMMA.16816.F32 R72, R112, R110, R72 ;  /* 0x0000006e7048723c */ /* 0x000fe20000001848 */
[----:B------:R-:W-:Y:S07]  /*12920*/  LDSM.16.M88.4 R108, [R2+UR6+0x9000] ;  /* 0x00900006026c783b */ /* 0x000fee0008000200 */
[C---:B------:R-:W-:Y:S08]  /*12930*/  HMMA.16816.F32 R128, R148.reuse, R144, R128 ;  /* 0x000000909480723c */ /* 0x040ff00000001880 */
[----:B------:R-:W-:Y:S08]  /*12940*/  HMMA.16816.F32 R124, R148, R146, R124 ;  /* 0x00000092947c723c */ /* 0x000ff0000000187c */
        /* <DEDUP_REMOVED lines=10> */
[----:B------:R-:W-:Y:S01]  /*129f0*/  HMMA.16816.F32 R116, R148, R142, R116 ;  /* 0x0000008e9474723c */ /* 0x000fe20000001874 */
        /* <DEDUP_REMOVED lines=9> */
[----:B------:R-:W-:Y:S07]  /*12a90*/  LDSM.16.M88.4 R84, [R2+UR6+0x8000] ;  /* 0x008000060254783b */ /* 0x000fee0008000200 */
[C---:B--2---:R-:W-:Y:S08]  /*12aa0*/  HMMA.16816.F32 R56, R12.reuse, R4, R56 ;  /* 0x000000040c38723c */ /* 0x044ff00000001838 */
[----:B------:R-:W-:Y:S01]  /*12ab0*/  HMMA.16816.F32 R52, R12, R6, R52 ;  /* 0x000000060c34723c */ /* 0x000fe20000001834 */
[----:B------:R-:W2:Y:S07]  /*12ac0*/  LDSM.16.M88.4 R4, [R61+0x6800] ;  /* 0x006800003d04783b */ /* 0x000eae0000000200 */
[C---:B------:R-:W-:Y:S08]  /*12ad0*/  HMMA.16816.F32 R40, R112.reuse, R96, R40 ;  /* 0x000000607028723c */ /* 0x040ff00000001828 */
[C---:B------:R-:W-:Y:S01]  /*12ae0*/  HMMA.16816.F32 R36, R112.reuse, R98, R36 ;  /* 0x000000627024723c */ /* 0x040fe20000001824 */
[----:B------:R-:W-:Y:S07]  /*12af0*/  LDSM.16.M88.4 R96, [R2+UR6+0x8800] ;  /* 0x008800060260783b */ /* 0x000fee0008000200 */
[C---:B------:R-:W-:Y:S08]  /*12b00*/  HMMA.16816.F32 R120, R112.reuse, R80, R120 ;  /* 0x000000507078723c */ /* 0x040ff00000001878 */
[----:B------:R-:W-:Y:S01]  /*12b10*/  HMMA.16816.F32 R116, R112, R82, R116 ;  /* 0x000000527074723c */ /* 0x000fe20000001874 */
[----:B------:R-:W3:Y:S04]  /*12b20*/  LDSM.16.M88.4 R80, [R61+0x7000] ;  /* 0x007000003d50783b */ /* 0x000ee80000000200 */
        /* <DEDUP_REMOVED lines=14> */
[----:B------:R-:W-:Y:S01]  /*12c10*/  HMMA.16816.F32 R116, R12, R94, R116 ;  /* 0x0000005e0c74723c */ /* 0x000fe20000001874 */
[----:B------:R-:W2:Y:S07]  /*12c20*/  LDSM.16.M88.4 R92, [R2+UR6+0xb800] ;  /* 0x00b80006025c783b */ /* 0x000eae0008000200 */
[C---:B------:R-:W-:Y:S08]  /*12c30*/  HMMA.16816.F32 R76, R88.reuse, R84, R76 ;  /* 0x00000054584c723c */ /* 0x040ff0000000184c */
[----:B------:R-:W-:Y:S01]  /*12c40*/  HMMA.16816.F32 R72, R88, R86, R72 ;  /* 0x000000565848723c */ /* 0x000fe20000001848 */
[----:B------:R-:W2:Y:S07]  /*12c50*/  LDSM.16.M88.4 R84, [R67+0x2000] ;  /* 0x002000004354783b */ /* 0x000eae0000000200 */
[C---:B---3--:R-:W-:Y:S08]  /*12c60*/  HMMA.16816.F32 R128, R12.reuse, R80, R128 ;  /* 0x000000500c80723c */ /* 0x048ff00000001880 */
[----:B------:R-:W-:Y:S01]  /*12c70*/  HMMA.16816.F32 R124, R12, R82, R124 ;  /* 0x000000520c7c723c */ /* 0x000fe2000000187c */
[----:B------:R-:W3:Y:S04]  /*12c80*/  LDSM.16.M88.4 R80, [R66+0x8000] ;  /* 0x008000004250783b */ /* 0x000ee80000000200 */
[----:B------:R-:W3:Y:S03]  /*12c90*/  LDSM.16.M88.4 R12, [R66+0x8800] ;  /* 0x00880000420c783b */ /* 0x000ee60000000200 */
        /* <DEDUP_REMOVED lines=17> */
[----:B------:R-:W-:Y:S07]  /*12db0*/  LDSM.16.M88.4 R92, [R65+0x2000] ;  /* 0x00200000415c783b */ /* 0x000fee0000000200 */
[C---:B------:R-:W-:Y:S08]  /*12dc0*/  HMMA.16816.F32 R48, R84.reuse, R4, R48 ;  /* 0x000000045430723c */ /* 0x040ff00000001830 */
[----:B------:R-:W-:Y:S01]  /*12dd0*/  HMMA.16816.F32 R44, R84, R6, R44 ;  /* 0x00000006542c723c */ /* 0x000fe2000000182c */
[----:B------:R-:W2:Y:S07]  /*12de0*/  LDSM.16.M88.4 R4, [R35+0x9800] ;  /* 0x009800002304783b */ /* 0x000eae0000000200 */
[C---:B------:R-:W-:Y:S08]  /*12df0*/  HMMA.16816.F32 R128, R88.reuse, R112, R128 ;  /* 0x000000705880723c */ /* 0x040ff00000001880 */
[----:B------:R-:W-:Y:S01]  /*12e00*/  HMMA.16816.F32 R124, R88, R114, R124 ;  /* 0x00000072587c723c */ /* 0x000fe2000000187c */
[----:B------:R-:W-:Y:S07]  /*12e10*/  LDSM.16.M88.4 R88, [R35+0x8000] ;  /* 0x008000002358783b */ /* 0x000fee0000000200 */
        /* <DEDUP_REMOVED lines=8> */
[C---:B----4-:R-:W-:Y:S08]  /*12ea0*/  HMMA.16816.F32 R28, R84.reuse, R100, R28 ;  /* 0x00000064541c723c */ /* 0x050ff0000000181c */
        /* <DEDUP_REMOVED lines=26> */
[C---:B------:R-:W-:Y:S08]  /*13050*/  HMMA.16816.F32 R76, R92.reuse, R88, R76 ;  /* 0x000000585c4c723c */ /* 0x040ff0000000184c */
[C---:B------:R-:W-:Y:S01]  /*13060*/  HMMA.16816.F32 R72, R92.reuse, R90, R72 ;  /* 0x0000005a5c48723c */ /* 0x040fe20000001848 */
[----:B------:R-:W-:Y:S07]  /*13070*/  LDSM.16.M88.4 R88, [R61+0xa000] ;  /* 0x00a000003d58783b */ /* 0x000fee0000000200 */
[C---:B---3--:R-:W-:Y:S08]  /*13080*/  HMMA.16816.F32 R120, R92.reuse, R12, R120 ;  /* 0x0000000c5c78723c */ /* 0x048ff00000001878 */
[----:B------:R-:W-:Y:S01]  /*13090*/  HMMA.16816.F32 R116, R92, R14, R116 ;  /* 0x0000000e5c74723c */ /* 0x000fe20000001874 */
[----:B------:R-:W2:Y:S07]  /*130a0*/  LDSM.16.M88.4 R12, [R61+0xb000] ;  /* 0x00b000003d0c783b */ /* 0x000eae0000000200 */
[C---:B------:R-:W-:Y:S08]  /*130b0*/  HMMA.16816.F32 R48, R8.reuse, R80, R48 ;  /* 0x000000500830723c */ /* 0x040ff00000001830 */
[----:B------:R-:W-:Y:S01]  /*130c0*/  HMMA.16816.F32 R44, R8, R82, R44 ;  /* 0x00000052082c723c */ /* 0x000fe2000000182c */
[----:B------:R3:W4:Y:S07]  /*130d0*/  LDSM.16.M88.4 R80, [R61+0xb800] ;  /* 0x00b800003d50783b */ /* 0x00072e0000000200 */
[C---:B------:R-:W-:Y:S08]  /*130e0*/  HMMA.16816.F32 R16, R92.reuse, R102, R16 ;  /* 0x000000665c10723c */ /* 0x040ff00000001810 */
[----:B------:R-:W-:Y:S08]  /*130f0*/  HMMA.16816.F32 R20, R92, R100, R20 ;  /* 0x000000645c14723c */ /* 0x000ff00000001814 */
[----:B-1----:R-:W-:Y:S08]  /*13100*/  HMMA.16816.F32 R40, R8, R84, R40 ;  /* 0x000000540828723c */ /* 0x002ff00000001828 */
[----:B------:R-:W-:Y:S08]  /*13110*/  HMMA.16816.F32 R24, R92, R110, R24 ;  /* 0x0000006e5c18723c */ /* 0x000ff00000001818 */
[----:B------:R-:W-:Y:S08]  /*13120*/  HMMA.16816.F32 R72, R8, R98, R72 ;  /* 0x000000620848723c */ /* 0x000ff00000001848 */
[----:B------:R-:W-:Y:S08]  /*13130*/  HMMA.16816.F32 R28, R92, R108, R28 ;  /* 0x0000006c5c1c723c */ /* 0x000ff0000000181c */
[----:B------:R-:W-:Y:S01]  /*13140*/  HMMA.16816.F32 R76, R8, R96, R76 ;  /* 0x00000060084c723c */ /* 0x000fe2000000184c */
[----:B---3--:R-:W-:-:S02]  /*13150*/  VIADD R61, R135, 0xffffffff ;  /* 0xffffffff873d7836 */ /* 0x008fc40000000000 */
[----:B------:R-:W-:-:S05]  /*13160*/  FMUL.FTZ R48, R48, R3 ;  /* 0x0000000330307220 */ /* 0x000fca0000410000 */
[----:B------:R-:W-:Y:S01]  /*13170*/  HMMA.16816.F32 R36, R8, R86, R36 ;  /* 0x000000560824723c */ /* 0x000fe20000001824 */
[-C--:B------:R-:W-:Y:S01]  /*13180*/  FMUL.FTZ R53, R53, R3.reuse ;  /* 0x0000000335357220 */ /* 0x080fe20000410000 */
[-C--:B------:R-:W-:Y:S01]  /*13190*/  FMUL.FTZ R57, R57, R3.reuse ;  /* 0x0000000339397220 */ /* 0x080fe20000410000 */
[----:B------:R-:W-:-:S05]  /*131a0*/  FMUL.FTZ R56, R56, R3 ;  /* 0x0000000338387220 */ /* 0x000fca0000410000 */
[----:B--2---:R-:W-:Y:S01]  /*131b0*/  HMMA.16816.F32 R128, R8, R12, R128 ;  /* 0x0000000c0880723c */ /* 0x004fe20000001880 */
[----:B------:R-:W-:-:S07]  /*131c0*/  FMUL.FTZ R52, R52, R3 ;  /* 0x0000000334347220 */ /* 0x000fce0000410000 */
[----:B------:R-:W-:Y:S01]  /*131d0*/  HMMA.16816.F32 R124, R8, R14, R124 ;  /* 0x0000000e087c723c */ /* 0x000fe2000000187c */
[-C--:B------:R-:W-:Y:S01]  /*131e0*/  FMUL.FTZ R44, R44, R3.reuse ;  /* 0x000000032c2c7220 */ /* 0x080fe20000410000 */
[-C--:B------:R-:W-:Y:S01]  /*131f0*/  FMUL.FTZ R49, R49, R3.reuse ;  /* 0x0000000331317220 */ /* 0x080fe20000410000 */
[-C--:B------:R-:W-:Y:S01]  /*13200*/  FMUL.FTZ R58, R58, R3.reuse ;  /* 0x000000033a3a7220 */ /* 0x080fe20000410000 */
[----:B------:R-:W-:Y:S01]  /*13210*/  FMUL.FTZ R59, R59, R3 ;  /* 0x000000033b3b7220 */ /* 0x000fe20000410000 */
[----:B------:R-:W-:-:S04]  /*13220*/  DEPBAR.LE SB0, 0x0 ;  /* 0x000080000000791a */ /* 0x000fc80000000000 */
[----:B------:R-:W-:Y:S01]  /*13230*/  HMMA.16816.F32 R16, R8, R6, R16 ;  /* 0x000000060810723c */ /* 0x000fe20000001810 */
[----:B------:R-:W-:Y:S01]  /*13240*/  FMUL.FTZ R6, R40, R3 ;  /* 0x0000000328067220 */ /* 0x000fe20000410000 */
[----:B------:R-:W-:-:S06]  /*13250*/  SHF.R.U32.HI R40, RZ, 0x2, R209 ;  /* 0x00000002ff287819 */ /* 0x000fcc00000116d1 */
[----:B------:R-:W-:Y:S01]  /*13260*/  HMMA.16816.F32 R20, R8, R4, R20 ;  /* 0x000000040814723c */ /* 0x000fe20000001814 */
[----:B------:R-:W-:-:S04]  /*13270*/  LOP3.LUT R5, R211, 0x1f0, RZ, 0xc0, !PT ;  /* 0x000001f0d3057812 */ /* 0x000fc800078ec0ff */
[----:B------:R-:W-:Y:S02]  /*13280*/  LOP3.LUT R40, R5, 0x7, R40, 0xf8, !PT ;  /* 0x0000000705287812 */ /* 0x000fe400078ef828 */
[----:B------:R-:W-:Y:S01]  /*13290*/  IADD3 R5, PT, PT, R34, R69, -R228 ;  /* 0x0000004522057210 */ /* 0x000fe20007ffe8e4 */
[C---:B------:R-:W-:Y:S01]  /*132a0*/  HMMA.16816.F32 R24, R8.reuse, R90, R24 ;  /* 0x0000005a0818723c */ /* 0x040fe20000001818 */
[----:B------:R-:W-:Y:S01]  /*132b0*/  IADD3 R7, PT, PT, R69, -R228, -R60 ;  /* 0x800000e445077210 */ /* 0x000fe20007ffe83c */
[----:B------:R-:W-:Y:S02]  /*132c0*/  IMAD R40, R227, 0x40, R40 ;  /* 0x00000040e3287824 */ /* 0x000fe400078e0228 */
[-C--:B------:R-:W-:Y:S01]  /*132d0*/  FMUL.FTZ R66, R73, R3.reuse ;  /* 0x0000000349427220 */ /* 0x080fe20000410000 */
[----:B------:R-:W-:Y:S02]  /*132e0*/  IMAD.SHL.U32 R60, R209, 0x2, RZ ;  /* 0x00000002d13c7824 */ /* 0x000fe400078e00ff */
[----:B------:R-:W-:Y:S01]  /*132f0*/  FMUL.FTZ R65, R72, R3 ;  /* 0x0000000348417220 */ /* 0x000fe20000410000 */
[----:B------:R-:W-:Y:S01]  /*13300*/  IMAD.IADD R236, R40, 0x1, R5 ;  /* 0x0000000128ec7824 */ /* 0x000fe200078e0205 */
[----:B------:R-:W-:Y:S01]  /*13310*/  HMMA.16816.F32 R28, R8, R88, R28 ;  /* 0x00000058081c723c */ /* 0x000fe2000000181c */
[----:B------:R-:W-:-:S02]  /*13320*/  IMAD.SHL.U32 R5, R61, 0x80, RZ ;  /* 0x000000803d057824 */ /* 0x000fc400078e00ff */
[-C--:B------:R-:W-:Y:S01]  /*13330*/  FMUL.FTZ R62, R76, R3.reuse ;  /* 0x000000034c3e7220 */ /* 0x080fe20000410000 */
[----:B------:R-:W-:Y:S01]  /*13340*/  LOP3.LUT R60, R60, 0x6, RZ, 0xc0, !PT ;  /* 0x000000063c3c7812 */ /* 0x000fe200078ec0ff */
[----:B------:R-:W1:Y:S01]  /*13350*/  MUFU.TANH R66, R66 ;  /* 0x0000004200427308 */ /* 0x000e620000002400 */
[-C--:B------:R-:W-:Y:S01]  /*13360*/  FMUL.FTZ R35, R77, R3.reuse ;  /* 0x000000034d237220 */ /* 0x080fe20000410000 */
[----:B------:R-:W-:Y:S01]  /*13370*/  FMUL.FTZ R12, R41, R3 ;  /* 0x00000003290c7220 */ /* 0x000fe20000410000 */
[C---:B----4-:R-:W-:Y:S05]  /*13380*/  HMMA.16816.F32 R120, R8.reuse, R80, R120 ;  /* 0x000000500878723c */ /* 0x050fea0000001878 */
[----:B------:R-:W2:Y:S03]  /*13390*/  MUFU.TANH R65, R65 ;  /* 0x0000004100417308 */ /* 0x000ea60000002400 */
[----:B------:R-:W-:Y:S01]  /*133a0*/  HMMA.16816.F32 R116, R8, R82, R116 ;  /* 0x000000520874723c */ /* 0x000fe20000001874 */
[----:B------:R-:W-:-:S04]  /*133b0*/  LOP3.LUT R9, R5, R60, RZ, 0xfc, !PT ;  /* 0x0000003c05097212 */ /* 0x000fc800078efcff */
[----:B------:R-:W3:Y:S01]  /*133c0*/  MUFU.TANH R62, R62 ;  /* 0x0000003e003e7308 */ /* 0x000ee20000002400 */
[----:B------:R-:W-:Y:S02]  /*133d0*/  IMAD.IADD R238, R40, 0x1, R7 ;  /* 0x0000000128ee7824 */ /* 0x000fe400078e0207 */
[----:B------:R-:W-:-:S05]  /*133e0*/  VIADD R103, R9, 0x9 ;  /* 0x0000000909677836 */ /* 0x000fca0000000000 */
[----:B------:R-:W4:Y:S01]  /*133f0*/  MUFU.TANH R48, R48 ;  /* 0x0000003000307308 */ /* 0x000f220000002400 */
[-C--:B------:R-:W-:Y:S01]  /*13400*/  FMUL.FTZ R24, R24, R3.reuse ;  /* 0x0000000318187220 */ /* 0x080fe20000410000 */
[----:B------:R-:W-:Y:S01]  /*13410*/  FMUL.FTZ R4, R45, R3 ;  /* 0x000000032d047220 */ /* 0x000fe20000410000 */
[----:B------:R-:W-:-:S05]  /*13420*/  VIADD R105, R9, 0x8 ;  /* 0x0000000809697836 */ /* 0x000fca0000000000 */
[----:B------:R-:W4:Y:S01]  /*13430*/  MUFU.TANH R35, R35 ;  /* 0x0000002300237308 */ /* 0x000f220000002400 */
[----:B------:R-:W-:Y:S01]  /*13440*/  VIADD R93, R9, 0x20 ;  /* 0x00000020095d7836 */ /* 0x000fe20000000000 */
[----:B------:R-:W-:Y:S01]  /*13450*/  ISETP.GT.AND P1, PT, R238, R103, PT ;  /* 0x00000067ee00720c */ /* 0x000fe20003f24270 */
[----:B------:R-:W-:-:S05]  /*13460*/  FMUL.FTZ R176, R17, R3 ;  /* 0x0000000311b07220 */ /* 0x000fca0000410000 */
[----:B------:R-:W4:Y:S01]  /*13470*/  MUFU.TANH R53, R53 ;  /* 0x0000003500357308 */ /* 0x000f220000002400 */
[-C--:B------:R-:W-:Y:S01]  /*13480*/  FMUL.FTZ R29, R29, R3.reuse ;  /* 0x000000031d1d7220 */ /* 0x080fe20000410000 */
[----:B------:R-:W-:-:S06]  /*13490*/  FMUL.FTZ R37, R37, R3 ;  /* 0x0000000325257220 */ /* 0x000fcc0000410000 */
[----:B------:R-:W4:Y:S01]  /*134a0*/  MUFU.TANH R57, R57 ;  /* 0x0000003900397308 */ /* 0x000f220000002400 */
[----:B------:R-:W-:-:S07]  /*134b0*/  VIADD R107, R9, 0x1 ;  /* 0x00000001096b7836 */ /* 0x000fce0000000000 */
[----:B------:R-:W4:Y:S01]  /*134c0*/  MUFU.TANH R12, R12 ;  /* 0x0000000c000c7308 */ /* 0x000f220000002400 */
[C---:B------:R-:W-:Y:S01]  /*134d0*/  VIADD R95, R9.reuse, 0x19 ;  /* 0x00000019095f7836 */ /* 0x040fe20000000000 */
[----:B------:R-:W-:Y:S01]  /*134e0*/  ISETP.GT.AND P6, PT, R238, R105, PT ;  /* 0x00000069ee00720c */ /* 0x000fe20003fc4270 */
[----:B------:R-:W-:Y:S01]  /*134f0*/  VIADD R99, R9, 0x11 ;  /* 0x0000001109637836 */ /* 0x000fe20000000000 */
[----:B-1----:R-:W-:-:S04]  /*13500*/  FSEL R66, R66, -INF , !P1 ;  /* 0xff80000042427808 */ /* 0x002fc80004800000 */
[----:B------:R-:W-:Y:S01]  /*13510*/  MUFU.TANH R56, R56 ;  /* 0x0000003800387308 */ /* 0x000fe20000002400 */
[----:B------:R-:W-:Y:S01]  /*13520*/  VIADD R83, R9, 0x31 ;  /* 0x0000003109537836 */ /* 0x000fe20000000000 */
[----:B------:R-:W-:-:S06]  /*13530*/  ISETP.GT.AND P3, PT, R238, R9, PT ;  /* 0x00000009ee00720c */ /* 0x000fcc0003f64270 */
[----:B------:R-:W1:Y:S01]  /*13540*/  MUFU.TANH R52, R52 ;  /* 0x0000003400347308 */ /* 0x000e620000002400 */
[----:B------:R-:W-:Y:S01]  /*13550*/  ISETP.GT.AND P1, PT, R238, R93, PT ;  /* 0x0000005dee00720c */ /* 0x000fe20003f24270 */
[-C--:B------:R-:W-:Y:S01]  /*13560*/  FMUL.FTZ R36, R36, R3.reuse ;  /* 0x0000000324247220 */ /* 0x080fe20000410000 */
[----:B------:R-:W-:-:S05]  /*13570*/  FMUL.FTZ R28, R28, R3 ;  /* 0x000000031c1c7220 */ /* 0x000fca0000410000 */
[----:B------:R-:W1:Y:S01]  /*13580*/  MUFU.TANH R6, R6 ;  /* 0x0000000600067308 */ /* 0x000e620000002400 */
[----:B------:R-:W-:Y:S01]  /*13590*/  FMUL.FTZ R16, R16, R3 ;  /* 0x0000000310107220 */ /* 0x000fe20000410000 */
[----:B------:R-:W-:-:S06]  /*135a0*/  VIADD R101, R9, 0x10 ;  /* 0x0000001009657836 */ /* 0x000fcc0000000000 */
[----:B------:R-:W1:Y:S01]  /*135b0*/  MUFU.TANH R44, R44 ;  /* 0x0000002c002c7308 */ /* 0x000e620000002400 */
[----:B------:R-:W-:Y:S02]  /*135c0*/  VIADD R97, R9, 0x18 ;  /* 0x0000001809617836 */ /* 0x000fe40000000000 */
[----:B------:R-:W-:-:S05]  /*135d0*/  FMUL.FTZ R20, R20, R3 ;  /* 0x0000000314147220 */ /* 0x000fca0000410000 */
[----:B------:R-:W1:Y:S01]  /*135e0*/  MUFU.TANH R196, R24 ;  /* 0x0000001800c47308 */ /* 0x000e620000002400 */
[----:B------:R-:W-:Y:S01]  /*135f0*/  ISETP.GT.AND P5, PT, R238, R107, PT ;  /* 0x0000006bee00720c */ /* 0x000fe20003fa4270 */
[----:B------:R-:W-:Y:S01]  /*13600*/  FMUL.FTZ R120, R120, R3 ;  /* 0x0000000378787220 */ /* 0x000fe20000410000 */
[----:B--2---:R-:W-:Y:S01]  /*13610*/  FSEL R65, R65, -INF , !P6 ;  /* 0xff80000041417808 */ /* 0x004fe20007000000 */
[----:B------:R-:W-:-:S04]  /*13620*/  VIADD R85, R9, 0x30 ;  /* 0x0000003009557836 */ /* 0x000fc80000000000 */
[----:B------:R-:W2:Y:S01]  /*13630*/  MUFU.TANH R49, R49 ;  /* 0x0000003100317308 */ /* 0x000ea20000002400 */
[----:B------:R-:W-:Y:S01]  /*13640*/  FMUL.FTZ R182, R21, R3 ;  /* 0x0000000315b67220 */ /* 0x000fe20000410000 */
[----:B---3--:R-:W-:Y:S01]  /*13650*/  FSEL R17, R62, -INF , !P3 ;  /* 0xff8000003e117808 */ /* 0x008fe20005800000 */
[----:B------:R-:W-:Y:S01]  /*13660*/  VIADD R89, R9, 0x28 ;  /* 0x0000002809597836 */ /* 0x000fe20000000000 */
[----:B------:R-:W-:-:S04]  /*13670*/  ISETP.GT.AND P6, PT, R238, R95, PT ;  /* 0x0000005fee00720c */ /* 0x000fc80003fc4270 */
[----:B------:R-:W3:Y:S01]  /*13680*/  MUFU.TANH R4, R4 ;  /* 0x0000000400047308 */ /* 0x000ee20000002400 */
[----:B----4-:R-:W-:Y:S01]  /*13690*/  FSEL R248, R48, -INF , !P1 ;  /* 0xff80000030f87808 */ /* 0x010fe20004800000 */
[----:B------:R-:W-:Y:S01]  /*136a0*/  VIADD R71, R9, 0x48 ;  /* 0x0000004809477836 */ /* 0x000fe20000000000 */
[----:B------:R-:W-:-:S05]  /*136b0*/  ISETP.GT.AND P3, PT, R238, R99, PT ;  /* 0x00000063ee00720c */ /* 0x000fca0003f64270 */
[----:B------:R-:W4:Y:S01]  /*136c0*/  MUFU.TANH R180, R29 ;  /* 0x0000001d00b47308 */ /* 0x000f220000002400 */
[----:B------:R-:W-:Y:S01]  /*136d0*/  ISETP.GT.AND P1, PT, R238, R83, PT ;  /* 0x00000053ee00720c */ /* 0x000fe20003f24270 */
[----:B------:R-:W-:Y:S01]  /*136e0*/  FMUL.FTZ R25, R25, R3 ;  /* 0x0000000319197220 */ /* 0x000fe20000410000 */
[----:B------:R-:W-:-:S05]  /*136f0*/  FSEL R70, R35, -INF , !P5 ;  /* 0xff80000023467808 */ /* 0x000fca0006800000 */
[----:B------:R1:W4:Y:S01]  /*13700*/  MUFU.TANH R154, R37 ;  /* 0x00000025009a7308 */ /* 0x0003220000002400 */
[----:B------:R-:W-:Y:S01]  /*13710*/  FMUL.FTZ R125, R125, R3 ;  /* 0x000000037d7d7220 */ /* 0x000fe20000410000 */
[----:B------:R-:W-:-:S06]  /*13720*/  VIADD R91, R9, 0x21 ;  /* 0x00000021095b7836 */ /* 0x000fcc0000000000 */
[----:B------:R-:W4:Y:S01]  /*13730*/  MUFU.TANH R176, R176 ;  /* 0x000000b000b07308 */ /* 0x000f220000002400 */
[----:B------:R-:W-:Y:S01]  /*13740*/  VIADD R87, R9, 0x29 ;  /* 0x0000002909577836 */ /* 0x000fe20000000000 */
[C---:B------:R-:W-:Y:S01]  /*13750*/  ISETP.GT.AND P0, PT, R238.reuse, R101, PT ;  /* 0x00000065ee00720c */ /* 0x040fe20003f04270 */
[----:B------:R-:W-:Y:S01]  /*13760*/  FMUL.FTZ R129, R129, R3 ;  /* 0x0000000381817220 */ /* 0x000fe20000410000 */
[----:B------:R-:W-:Y:S01]  /*13770*/  ISETP.GT.AND P5, PT, R238, R97, PT ;  /* 0x00000061ee00720c */ /* 0x000fe20003fa4270 */
[----:B------:R-:W-:-:S03]  /*13780*/  FMUL.FTZ R116, R116, R3 ;  /* 0x0000000374747220 */ /* 0x000fc60000410000 */
[----:B------:R-:W4:Y:S01]  /*13790*/  MUFU.TANH R14, R36 ;  /* 0x00000024000e7308 */ /* 0x000f220000002400 */
[----:B------:R-:W-:Y:S01]  /*137a0*/  FSEL R8, R53, -INF , !P6 ;  /* 0xff80000035087808 */ /* 0x000fe20007000000 */
[----:B------:R-:W-:Y:S01]  /*137b0*/  FMUL.FTZ R10, R79, R3 ;  /* 0x000000034f0a7220 */ /* 0x000fe20000410000 */
[----:B------:R-:W-:Y:S01]  /*137c0*/  VIADD R73, R9, 0x41 ;  /* 0x0000004109497836 */ /* 0x000fe20000000000 */
[----:B------:R-:W-:-:S04]  /*137d0*/  FSEL R57, R57, -INF , !P3 ;  /* 0xff80000039397808 */ /* 0x000fc80005800000 */
[----:B------:R2:W4:Y:S01]  /*137e0*/  MUFU.TANH R198, R28 ;  /* 0x0000001c00c67308 */ /* 0x0005220000002400 */
[----:B------:R-:W-:Y:S01]  /*137f0*/  ISETP.GT.AND P6, PT, R238, R85, PT ;  /* 0x00000055ee00720c */ /* 0x000fe20003fc4270 */
[C---:B------:R-:W-:Y:S01]  /*13800*/  VIADD R79, R9.reuse, 0x39 ;  /* 0x00000039094f7836 */ /* 0x040fe20000000000 */
[----:B------:R-:W-:Y:S01]  /*13810*/  FSEL R214, R12, -INF , !P1 ;  /* 0xff8000000cd67808 */ /* 0x000fe20004800000 */
[----:B-1----:R-:W-:-:S04]  /*13820*/  VIADD R37, R9, 0x59 ;  /* 0x0000005909257836 */ /* 0x002fc80000000000 */
[----:B------:R1:W4:Y:S01]  /*13830*/  MUFU.TANH R178, R16 ;  /* 0x0000001000b27308 */ /* 0x0003220000002400 */
[----:B------:R-:W-:Y:S01]  /*13840*/  ISETP.GT.AND P3, PT, R238, R89, PT ;  /* 0x00000059ee00720c */ /* 0x000fe20003f64270 */
[----:B------:R-:W-:Y:S01]  /*13850*/  FMUL.FTZ R128, R128, R3 ;  /* 0x0000000380807220 */ /* 0x000fe20000410000 */
[----:B------:R-:W-:Y:S01]  /*13860*/  ISETP.GT.AND P1, PT, R238, R71, PT ;  /* 0x00000047ee00720c */ /* 0x000fe20003f24270 */
[----:B------:R-:W-:-:S04]  /*13870*/  FMUL.FTZ R124, R124, R3 ;  /* 0x000000037c7c7220 */ /* 0x000fc80000410000 */
[----:B------:R-:W4:Y:S01]  /*13880*/  MUFU.TANH R186, R20 ;  /* 0x0000001400ba7308 */ /* 0x000f220000002400 */
[----:B--2---:R-:W-:Y:S01]  /*13890*/  FSEL R28, R52, -INF , !P5 ;  /* 0xff800000341c7808 */ /* 0x004fe20006800000 */
[----:B------:R-:W-:-:S06]  /*138a0*/  FMUL.FTZ R121, R121, R3 ;  /* 0x0000000379797220 */ /* 0x000fcc0000410000 */
[----:B------:R-:W2:Y:S01]  /*138b0*/  MUFU.TANH R146, R120 ;  /* 0x0000007800927308 */ /* 0x000ea20000002400 */
[----:B-1----:R-:W-:Y:S01]  /*138c0*/  FSEL R16, R56, -INF , !P0 ;  /* 0xff80000038107808 */ /* 0x002fe20004000000 */
[C---:B------:R-:W-:Y:S01]  /*138d0*/  VIADD R81, R9.reuse, 0x38 ;  /* 0x0000003809517836 */ /* 0x040fe20000000000 */
[C---:B------:R-:W-:Y:S01]  /*138e0*/  ISETP.GT.AND P0, PT, R238.reuse, R91, PT ;  /* 0x0000005bee00720c */ /* 0x040fe20003f04270 */
[----:B------:R-:W-:Y:S01]  /*138f0*/  VIADD R77, R9, 0x40 ;  /* 0x00000040094d7836 */ /* 0x000fe20000000000 */
[----:B------:R-:W-:-:S03]  /*13900*/  ISETP.GT.AND P5, PT, R238, R87, PT ;  /* 0x00000057ee00720c */ /* 0x000fc60003fa4270 */
[----:B------:R1:W2:Y:S01]  /*13910*/  MUFU.TANH R184, R25 ;  /* 0x0000001900b87308 */ /* 0x0002a20000002400 */
[----:B------:R-:W-:Y:S01]  /*13920*/  FSEL R240, R6, -INF , !P6 ;  /* 0xff80000006f07808 */ /* 0x000fe20007000000 */
[----:B------:R-:W-:Y:S01]  /*13930*/  VIADD R41, R9, 0x58 ;  /* 0x0000005809297836 */ /* 0x000fe20000000000 */
[----:B------:R-:W-:-:S05]  /*13940*/  FSEL R24, R44, -INF , !P3 ;  /* 0xff8000002c187808 */ /* 0x000fca0005800000 */
[----:B------:R-:W2:Y:S01]  /*13950*/  MUFU.TANH R182, R182 ;  /* 0x000000b600b67308 */ /* 0x000ea20000002400 */
[----:B------:R-:W-:Y:S01]  /*13960*/  ISETP.GT.AND P6, PT, R238, R73, PT ;  /* 0x00000049ee00720c */ /* 0x000fe20003fc4270 */
[----:B------:R-:W-:Y:S01]  /*13970*/  FMUL.FTZ R78, R78, R3 ;  /* 0x000000034e4e7220 */ /* 0x000fe20000410000 */
[----:B------:R-:W-:Y:S01]  /*13980*/  FSEL R196, R196, -INF , !P1 ;  /* 0xff800000c4c47808 */ /* 0x000fe20004800000 */
[----:B------:R-:W-:-:S04]  /*13990*/  VIADD R67, R9, 0x50 ;  /* 0x0000005009437836 */ /* 0x000fc80000000000 */
[----:B------:R-:W2:Y:S01]  /*139a0*/  MUFU.TANH R158, R125 ;  /* 0x0000007d009e7308 */ /* 0x000ea20000002400 */
[----:B------:R-:W-:Y:S01]  /*139b0*/  VIADD R13, R9, 0x70 ;  /* 0x00000070090d7836 */ /* 0x000fe20000000000 */
[C---:B------:R-:W-:Y:S02]  /*139c0*/  ISETP.GT.AND P3, PT, R238.reuse, R79, PT ;  /* 0x0000004fee00720c */ /* 0x040fe40003f64270 */
[----:B------:R-:W-:-:S04]  /*139d0*/  ISETP.GT.AND P1, PT, R238, R37, PT ;  /* 0x00000025ee00720c */ /* 0x000fc80003f24270 */
[----:B------:R-:W2:Y:S01]  /*139e0*/  MUFU.TANH R162, R129 ;  /* 0x0000008100a27308 */ /* 0x000ea20000002400 */
[C-C-:B------:R-:W-:Y:S01]  /*139f0*/  VIADDMNMX R235, R236.reuse, 0x1, R69.reuse, PT ;  /* 0x00000001eceb7846 */ /* 0x140fe20003800145 */
[----:B------:R-:W-:Y:S01]  /*13a00*/  FMUL.FTZ R117, R117, R3 ;  /* 0x0000000375757220 */ /* 0x000fe20000410000 */
[----:B------:R-:W-:-:S05]  /*13a10*/  VIADDMNMX R236, R236, 0x9, R69, PT ;  /* 0x00000009ecec7846 */ /* 0x000fca0003800145 */
[----:B------:R-:W2:Y:S01]  /*13a20*/  MUFU.TANH R145, R116 ;  /* 0x0000007400917308 */ /* 0x000ea20000002400 */
[----:B------:R-:W-:Y:S01]  /*13a30*/  FSEL R49, R49, -INF , !P0 ;  /* 0xff80000031317808 */ /* 0x000fe20004000000 */
[C---:B------:R-:W-:Y:S01]  /*13a40*/  VIADD R69, R9.reuse, 0x49 ;  /* 0x0000004909457836 */ /* 0x040fe20000000000 */
[----:B---3--:R-:W-:Y:S01]  /*13a50*/  FSEL R36, R4, -INF , !P5 ;  /* 0xff80000004247808 */ /* 0x008fe20006800000 */
[----:B------:R-:W-:Y:S01]  /*13a60*/  VIADD R45, R9, 0x51 ;  /* 0x00000051092d7836 */ /* 0x000fe20000000000 */
[----:B------:R-:W-:-:S03]  /*13a70*/  ISETP.GT.AND P0, PT, R238, R81, PT ;  /* 0x00000051ee00720c */ /* 0x000fc60003f04270 */
[----:B------:R-:W3:Y:S01]  /*13a80*/  MUFU.TANH R164, R128 ;  /* 0x0000008000a47308 */ /* 0x000ee20000002400 */
[----:B------:R-:W-:Y:S01]  /*13a90*/  ISETP.GT.AND P5, PT, R238, R77, PT ;  /* 0x0000004dee00720c */ /* 0x000fe20003fa4270 */
[----:B------:R-:W-:Y:S01]  /*13aa0*/  VIADD R15, R9, 0x69 ;  /* 0x00000069090f7836 */ /* 0x000fe20000000000 */
[----:B----4-:R-:W-:-:S05]  /*13ab0*/  FSEL R180, R180, -INF , !P6 ;  /* 0xff800000b4b47808 */ /* 0x010fca0007000000 */
[----:B------:R-:W4:Y:S01]  /*13ac0*/  MUFU.TANH R160, R124 ;  /* 0x0000007c00a07308 */ /* 0x000f220000002400 */
[----:B------:R-:W-:Y:S01]  /*13ad0*/  FSEL R154, R154, -INF , !P3 ;  /* 0xff8000009a9a7808 */ /* 0x000fe20005800000 */
[C---:B-1----:R-:W-:Y:S01]  /*13ae0*/  VIADD R25, R9.reuse, 0x61 ;  /* 0x0000006109197836 */ /* 0x042fe20000000000 */
[----:B------:R-:W-:Y:S01]  /*13af0*/  ISETP.GT.AND P6, PT, R238, R41, PT ;  /* 0x00000029ee00720c */ /* 0x000fe20003fc4270 */
[----:B------:R-:W-:Y:S01]  /*13b00*/  VIADD R7, R9, 0x78 ;  /* 0x0000007809077836 */ /* 0x000fe20000000000 */
[----:B------:R-:W-:-:S03]  /*13b10*/  FSEL R176, R176, -INF , !P1 ;  /* 0xff800000b0b07808 */ /* 0x000fc60004800000 */
[----:B------:R-:W1:Y:S01]  /*13b20*/  MUFU.TANH R144, R121 ;  /* 0x0000007900907308 */ /* 0x000e620000002400 */
[----:B------:R-:W-:Y:S01]  /*13b30*/  ISETP.GT.AND P3, PT, R238, R67, PT ;  /* 0x00000043ee00720c */ /* 0x000fe20003f64270 */
[----:B------:R-:W-:Y:S01]  /*13b40*/  FMUL.FTZ R4, R74, R3 ;  /* 0x000000034a047220 */ /* 0x000fe20000410000 */
[----:B------:R-:W-:-:S05]  /*13b50*/  ISETP.GT.AND P1, PT, R238, R13, PT ;  /* 0x0000000dee00720c */ /* 0x000fca0003f24270 */
[----:B------:R-:W1:Y:S01]  /*13b60*/  MUFU.TANH R10, R10 ;  /* 0x0000000a000a7308 */ /* 0x000e620000002400 */
[----:B------:R-:W-:Y:S01]  /*13b70*/  FSEL R206, R14, -INF , !P0 ;  /* 0xff8000000ece7808 */ /* 0x000fe20004000000 */
[C---:B------:R-:W-:Y:S01]  /*13b80*/  VIADD R29, R9.reuse, 0x60 ;  /* 0x00000060091d7836 */ /* 0x040fe20000000000 */
[----:B------:R-:W-:Y:S01]  /*13b90*/  FSEL R198, R198, -INF , !P5 ;  /* 0xff800000c6c67808 */ /* 0x000fe20006800000 */
[----:B------:R-:W-:Y:S01]  /*13ba0*/  VIADD R21, R9, 0x68 ;  /* 0x0000006809157836 */ /* 0x000fe20000000000 */
[----:B------:R-:W-:-:S03]  /*13bb0*/  ISETP.GT.AND P0, PT, R238, R69, PT ;  /* 0x00000045ee00720c */ /* 0x000fc60003f04270 */
[----:B------:R-:W1:Y:S01]  /*13bc0*/  MUFU.TANH R139, R117 ;  /* 0x00000075008b7308 */ /* 0x000e620000002400 */
[----:B------:R-:W-:Y:S01]  /*13bd0*/  ISETP.GT.AND P5, PT, R238, R45, PT ;  /* 0x0000002dee00720c */ /* 0x000fe20003fa4270 */
[----:B------:R-:W-:Y:S01]  /*13be0*/  VIADD R11, R9, 0x71 ;  /* 0x00000071090b7836 */ /* 0x000fe20000000000 */
[----:B------:R-:W-:Y:S01]  /*13bf0*/  FSEL R178, R178, -INF , !P6 ;  /* 0xff800000b2b27808 */ /* 0x000fe20007000000 */
[----:B------:R-:W-:Y:S01]  /*13c00*/  VIADD R62, R238, 0x8 ;  /* 0x00000008ee3e7836 */ /* 0x000fe20000000000 */
[----:B------:R-:W-:-:S03]  /*13c10*/  FSEL R186, R186, -INF , !P3 ;  /* 0xff800000baba7808 */ /* 0x000fc60005800000 */
[----:B------:R-:W1:Y:S01]  /*13c20*/  MUFU.TANH R78, R78 ;  /* 0x0000004e004e7308 */ /* 0x000e620000002400 */
[----:B------:R-:W-:Y:S02]  /*13c30*/  ISETP.GT.AND P6, PT, R238, R15, PT ;  /* 0x0000000fee00720c */ /* 0x000fe40003fc4270 */
[----:B--2---:R-:W-:Y:S02]  /*13c40*/  FSEL R146, R146, -INF , !P1 ;  /* 0xff80000092927808 */ /* 0x004fe40004800000 */
[C---:B------:R-:W-:Y:S02]  /*13c50*/  ISETP.GT.AND P3, PT, R238.reuse, R25, PT ;  /* 0x00000019ee00720c */ /* 0x040fe40003f64270 */
[----:B------:R-:W-:Y:S01]  /*13c60*/  ISETP.GT.AND P1, PT, R238, R7, PT ;  /* 0x00000007ee00720c */ /* 0x000fe20003f24270 */
[----:B------:R-:W2:Y:S01]  /*13c70*/  MUFU.TANH R4, R4 ;  /* 0x0000000400047308 */ /* 0x000ea20000002400 */
[----:B------:R-:W-:Y:S02]  /*13c80*/  FSEL R184, R184, -INF , !P0 ;  /* 0xff800000b8b87808 */ /* 0x000fe40004000000 */
[----:B------:R-:W-:Y:S01]  /*13c90*/  FSEL R182, R182, -INF , !P5 ;  /* 0xff800000b6b67808 */ /* 0x000fe20006800000 */
[----:B------:R-:W-:Y:S01]  /*13ca0*/  VIADD R35, R9, 0x79 ;  /* 0x0000007909237836 */ /* 0x000fe20000000000 */
[----:B------:R-:W-:-:S02]  /*13cb0*/  ISETP.GT.AND P0, PT, R238, R29, PT ;  /* 0x0000001dee00720c */ /* 0x000fc40003f04270 */
[----:B------:R-:W-:Y:S02]  /*13cc0*/  ISETP.GT.AND P5, PT, R238, R21, PT ;  /* 0x00000015ee00720c */ /* 0x000fe40003fa4270 */
[----:B------:R-:W-:Y:S02]  /*13cd0*/  FSEL R158, R158, -INF , !P6 ;  /* 0xff8000009e9e7808 */ /* 0x000fe40007000000 */
[----:B------:R-:W-:Y:S02]  /*13ce0*/  FSEL R162, R162, -INF , !P3 ;  /* 0xff800000a2a27808 */ /* 0x000fe40005800000 */
[----:B------:R-:W-:Y:S02]  /*13cf0*/  ISETP.GT.AND P6, PT, R238, R11, PT ;  /* 0x0000000bee00720c */ /* 0x000fe40003fc4270 */
[----:B------:R-:W-:Y:S02]  /*13d00*/  FSEL R145, R145, -INF , !P1 ;  /* 0xff80000091917808 */ /* 0x000fe40004800000 */
[----:B------:R-:W-:-:S02]  /*13d10*/  ISETP.GE.AND P3, PT, R9, R235, PT ;  /* 0x000000eb0900720c */ /* 0x000fc40003f66270 */
[----:B------:R-:W-:Y:S02]  /*13d20*/  ISETP.GT.AND P1, PT, R62, R107, PT ;  /* 0x0000006b3e00720c */ /* 0x000fe40003f24270 */
[----:B---3--:R-:W-:Y:S02]  /*13d30*/  FSEL R164, R164, -INF , !P0 ;  /* 0xff800000a4a47808 */ /* 0x008fe40004000000 */
[----:B----4-:R-:W-:Y:S01]  /*13d40*/  FSEL R160, R160, -INF , !P5 ;  /* 0xff800000a0a07808 */ /* 0x010fe20006800000 */
[----:B------:R-:W-:Y:S01]  /*13d50*/  FMUL.FTZ R6, R75, R3 ;  /* 0x000000034b067220 */ /* 0x000fe20000410000 */
[----:B------:R-:W-:Y:S02]  /*13d60*/  ISETP.GT.AND P0, PT, R62, R9, PT ;  /* 0x000000093e00720c */ /* 0x000fe40003f04270 */
[----:B------:R-:W-:Y:S02]  /*13d70*/  ISETP.GE.AND P5, PT, R9, R236, PT ;  /* 0x000000ec0900720c */ /* 0x000fe40003fa6270 */
[----:B-1----:R-:W-:-:S02]  /*13d80*/  FSEL R144, R144, -INF , !P6 ;  /* 0xff80000090907808 */ /* 0x002fc40007000000 */
[----:B------:R-:W-:Y:S02]  /*13d90*/  ISETP.GT.AND P6, PT, R238, R35, PT ;  /* 0x00000023ee00720c */ /* 0x000fe40003fc4270 */
[----:B------:R-:W-:Y:S02]  /*13da0*/  FSEL R9, R17, -INF , !P3 ;  /* 0xff80000011097808 */ /* 0x000fe40005800000 */
[----:B------:R-:W-:Y:S02]  /*13db0*/  FSEL R10, R10, -INF , !P1 ;  /* 0xff8000000a0a7808 */ /* 0x000fe40004800000 */
[----:B------:R-:W-:Y:S02]  /*13dc0*/  ISETP.GE.AND P3, PT, R107, R236, PT ;  /* 0x000000ec6b00720c */ /* 0x000fe40003f66270 */
[----:B------:R-:W-:Y:S02]  /*13dd0*/  FSEL R139, R139, -INF , !P6 ;  /* 0xff8000008b8b7808 */ /* 0x000fe40007000000 */
[----:B------:R-:W-:Y:S01]  /*13de0*/  FSEL R78, R78, -INF , !P0 ;  /* 0xff8000004e4e7808 */ /* 0x000fe20004000000 */
[----:B------:R-:W1:Y:S01]  /*13df0*/  MUFU.TANH R6, R6 ;  /* 0x0000000600067308 */ /* 0x000e620000002400 */
[----:B------:R-:W-:-:S02]  /*13e00*/  ISETP.GE.AND P6, PT, R107, R235, PT ;  /* 0x000000eb6b00720c */ /* 0x000fc40003fc6270 */
[----:B------:R-:W-:Y:S02]  /*13e10*/  ISETP.GT.AND P0, PT, R62, R105, PT ;  /* 0x000000693e00720c */ /* 0x000fe40003f04270 */
[----:B------:R-:W-:-:S03]  /*13e20*/  FSEL R56, R10, -INF , !P3 ;  /* 0xff8000000a387808 */ /* 0x000fc60005800000 */
[----:B------:R-:W3:Y:S01]  /*13e30*/  MUFU.TANH R10, R58 ;  /* 0x0000003a000a7308 */ /* 0x000ee20000002400 */
[----:B------:R-:W-:Y:S02]  /*13e40*/  FSEL R70, R70, -INF , !P6 ;  /* 0xff80000046467808 */ /* 0x000fe40007000000 */
[----:B--2---:R-:W-:Y:S02]  /*13e50*/  FSEL R4, R4, -INF , !P0 ;  /* 0xff80000004047808 */ /* 0x004fe40004000000 */
[----:B------:R-:W-:Y:S01]  /*13e60*/  ISETP.GE.AND P6, PT, R105, R236, PT ;  /* 0x000000ec6900720c */ /* 0x000fe20003fc6270 */
[----:B------:R-:W-:-:S03]  /*13e70*/  FMUL.FTZ R34, R55, R3 ;  /* 0x0000000337227220 */ /* 0x000fc60000410000 */
[----:B------:R-:W-:Y:S02]  /*13e80*/  FSEL R52, R4, -INF , !P6 ;  /* 0xff80000004347808 */ /* 0x000fe40007000000 */
[----:B------:R-:W2:Y:S01]  /*13e90*/  MUFU.TANH R4, R59 ;  /* 0x0000003b00047308 */ /* 0x000ea20000002400 */
[----:B------:R-:W-:Y:S02]  /*13ea0*/  FSEL R17, R78, -INF , !P5 ;  /* 0xff8000004e117808 */ /* 0x000fe40006800000 */
[-C--:B------:R-:W-:Y:S02]  /*13eb0*/  ISETP.GE.AND P3, PT, R103, R235.reuse, PT ;  /* 0x000000eb6700720c */ /* 0x080fe40003f66270 */
[----:B------:R-:W-:Y:S02]  /*13ec0*/  ISETP.GE.AND P5, PT, R105, R235, PT ;  /* 0x000000eb6900720c */ /* 0x000fe40003fa6270 */
[C---:B------:R-:W-:Y:S01]  /*13ed0*/  ISETP.GT.AND P1, PT, R62.reuse, R103, PT ;  /* 0x000000673e00720c */ /* 0x040fe20003f24270 */
[----:B------:R-:W4:Y:S01]  /*13ee0*/  MUFU.TANH R34, R34 ;  /* 0x0000002200227308 */ /* 0x000f220000002400 */
[----:B------:R-:W-:-:S02]  /*13ef0*/  ISETP.GT.AND P0, PT, R62, R101, PT ;  /* 0x000000653e00720c */ /* 0x000fc40003f04270 */
[----:B------:R-:W-:Y:S02]  /*13f00*/  FSEL R44, R66, -INF , !P3 ;  /* 0xff800000422c7808 */ /* 0x000fe40005800000 */
[----:B------:R-:W-:Y:S02]  /*13f10*/  FSEL R48, R65, -INF , !P5 ;  /* 0xff80000041307808 */ /* 0x000fe40006800000 */
[----:B-1----:R-:W-:Y:S02]  /*13f20*/  FSEL R6, R6, -INF , !P1 ;  /* 0xff80000006067808 */ /* 0x002fe40004800000 */
[-C--:B------:R-:W-:Y:S02]  /*13f30*/  ISETP.GE.AND P3, PT, R101, R236.reuse, PT ;  /* 0x000000ec6500720c */ /* 0x080fe40003f66270 */
[----:B---3--:R-:W-:Y:S01]  /*13f40*/  FSEL R10, R10, -INF , !P0 ;  /* 0xff8000000a0a7808 */ /* 0x008fe20004000000 */
[----:B------:R-:W-:Y:S01]  /*13f50*/  FMUL.FTZ R40, R54, R3 ;  /* 0x0000000336287220 */ /* 0x000fe20000410000 */
[----:B------:R-:W-:-:S02]  /*13f60*/  ISETP.GE.AND P5, PT, R103, R236, PT ;  /* 0x000000ec6700720c */ /* 0x000fc40003fa6270 */
[----:B------:R-:W-:Y:S02]  /*13f70*/  ISETP.GE.AND P6, PT, R101, R235, PT ;  /* 0x000000eb6500720c */ /* 0x000fe40003fc6270 */
[----:B------:R-:W-:Y:S02]  /*13f80*/  FSEL R20, R10, -INF , !P3 ;  /* 0xff8000000a147808 */ /* 0x000fe40005800000 */
[----:B------:R-:W-:Y:S02]  /*13f90*/  ISETP.GT.AND P1, PT, R62, R99, PT ;  /* 0x000000633e00720c */ /* 0x000fe40003f24270 */
[----:B------:R-:W-:Y:S02]  /*13fa0*/  FSEL R54, R6, -INF , !P5 ;  /* 0xff80000006367808 */ /* 0x000fe40006800000 */
[----:B------:R-:W-:Y:S01]  /*13fb0*/  ISETP.GE.AND P3, PT, R97, R235, PT ;  /* 0x000000eb6100720c */ /* 0x000fe20003f66270 */
[----:B------:R1:W3:Y:S01]  /*13fc0*/  MUFU.TANH R6, R40 ;  /* 0x0000002800067308 */ /* 0x0002e20000002400 */
[----:B------:R-:W-:-:S02]  /*13fd0*/  FSEL R14, R16, -INF , !P6 ;  /* 0xff800000100e7808 */ /* 0x000fc40007000000 */
[----:B------:R-:W-:Y:S02]  /*13fe0*/  ISETP.GE.AND P6, PT, R99, R236, PT ;  /* 0x000000ec6300720c */ /* 0x000fe40003fc6270 */
[----:B--2---:R-:W-:Y:S02]  /*13ff0*/  FSEL R4, R4, -INF , !P1 ;  /* 0xff80000004047808 */ /* 0x004fe40004800000 */
[----:B------:R-:W-:Y:S01]  /*14000*/  FSEL R10, R28, -INF , !P3 ;  /* 0xff8000001c0a7808 */ /* 0x000fe20005800000 */
[----:B------:R-:W-:Y:S01]  /*14010*/  FMUL.FTZ R28, R51, R3 ;  /* 0x00000003331c7220 */ /* 0x000fe20000410000 */
[----:B------:R-:W-:Y:S02]  /*14020*/  ISETP.GT.AND P1, PT, R62, R95, PT ;  /* 0x0000005f3e00720c */ /* 0x000fe40003f24270 */
[----:B------:R-:W-:Y:S01]  /*14030*/  FSEL R16, R4, -INF , !P6 ;  /* 0xff80000004107808 */ /* 0x000fe20007000000 */
[-C--:B-1----:R-:W-:Y:S01]  /*14040*/  FMUL.FTZ R40, R50, R3.reuse ;  /* 0x0000000332287220 */ /* 0x082fe20000410000 */
[----:B----4-:R-:W-:Y:S01]  /*14050*/  FSEL R4, R34, -INF , !P1 ;  /* 0xff80000022047808 */ /* 0x010fe20004800000 */
[----:B------:R-:W-:Y:S01]  /*14060*/  FMUL.FTZ R34, R46, R3 ;  /* 0x000000032e227220 */ /* 0x000fe20000410000 */
[----:B------:R-:W-:Y:S01]  /*14070*/  MUFU.TANH R28, R28 ;  /* 0x0000001c001c7308 */ /* 0x000fe20000002400 */
[----:B------:R-:W-:Y:S01]  /*14080*/  ISETP.GE.AND P5, PT, R99, R235, PT ;  /* 0x000000eb6300720c */ /* 0x000fe20003fa6270 */
[----:B------:R-:W-:Y:S01]  /*14090*/  FMUL.FTZ R46, R47, R3 ;  /* 0x000000032f2e7220 */ /* 0x000fe20000410000 */
[----:B------:R-:W-:-:S05]  /*140a0*/  ISETP.GT.AND P0, PT, R62, R97, PT ;  /* 0x000000613e00720c */ /* 0x000fca0003f04270 */
[----:B------:R-:W1:Y:S01]  /*140b0*/  MUFU.TANH R40, R40 ;  /* 0x0000002800287308 */ /* 0x000e620000002400 */
[----:B------:R-:W-:Y:S01]  /*140c0*/  FSEL R12, R57, -INF , !P5 ;  /* 0xff800000390c7808 */ /* 0x000fe20006800000 */
[----:B------:R-:W-:Y:S01]  /*140d0*/  FMUL.FTZ R47, R42, R3 ;  /* 0x000000032a2f7220 */ /* 0x000fe20000410000 */
[----:B------:R-:W-:Y:S02]  /*140e0*/  ISETP.GE.AND P5, PT, R97, R236, PT ;  /* 0x000000ec6100720c */ /* 0x000fe40003fa6270 */
[----:B---3--:R-:W-:-:S03]  /*140f0*/  FSEL R6, R6, -INF , !P0 ;  /* 0xff80000006067808 */ /* 0x008fc60004000000 */
[----:B------:R-:W2:Y:S01]  /*14100*/  MUFU.TANH R34, R34 ;  /* 0x0000002200227308 */ /* 0x000ea20000002400 */
[----:B------:R-:W-:Y:S01]  /*14110*/  FMUL.FTZ R43, R43, R3 ;  /* 0x000000032b2b7220 */ /* 0x000fe20000410000 */
[----:B------:R-:W-:Y:S02]  /*14120*/  ISETP.GE.AND P6, PT, R95, R235, PT ;  /* 0x000000eb5f00720c */ /* 0x000fe40003fc6270 */
[----:B------:R-:W-:-:S04]  /*14130*/  FSEL R6, R6, -INF , !P5 ;  /* 0xff80000006067808 */ /* 0x000fc80006800000 */
[----:B------:R-:W3:Y:S01]  /*14140*/  MUFU.TANH R46, R46 ;  /* 0x0000002e002e7308 */ /* 0x000ee20000002400 */
[-C--:B------:R-:W-:Y:S01]  /*14150*/  ISETP.GE.AND P3, PT, R95, R236.reuse, PT ;  /* 0x000000ec5f00720c */ /* 0x080fe20003f66270 */
[----:B------:R-:W-:Y:S01]  /*14160*/  FMUL.FTZ R38, R38, R3 ;  /* 0x0000000326267220 */ /* 0x000fe20000410000 */
[C---:B------:R-:W-:Y:S02]  /*14170*/  ISETP.GT.AND P0, PT, R62.reuse, R93, PT ;  /* 0x0000005d3e00720c */ /* 0x040fe40003f04270 */
[C---:B------:R-:W-:Y:S02]  /*14180*/  ISETP.GE.AND P5, PT, R93.reuse, R235, PT ;  /* 0x000000eb5d00720c */ /* 0x040fe40003fa6270 */
[----:B------:R-:W-:Y:S01]  /*14190*/  ISETP.GT.AND P1, PT, R62, R91, PT ;  /* 0x0000005b3e00720c */ /* 0x000fe20003f24270 */
[----:B------:R-:W4:Y:S01]  /*141a0*/  MUFU.TANH R47, R47 ;  /* 0x0000002f002f7308 */ /* 0x000f220000002400 */
[----:B------:R-:W-:Y:S02]  /*141b0*/  FSEL R8, R8, -INF , !P6 ;  /* 0xff80000008087808 */ /* 0x000fe40007000000 */
[----:B------:R-:W-:-:S02]  /*141c0*/  ISETP.GE.AND P6, PT, R93, R236, PT ;  /* 0x000000ec5d00720c */ /* 0x000fc40003fc6270 */
[----:B------:R-:W-:Y:S02]  /*141d0*/  FSEL R4, R4, -INF , !P3 ;  /* 0xff80000004047808 */ /* 0x000fe40005800000 */
[----:B-1----:R-:W-:Y:S01]  /*141e0*/  FSEL R40, R40, -INF , !P0 ;  /* 0xff80000028287808 */ /* 0x002fe20004000000 */
[----:B------:R-:W1:Y:S01]  /*141f0*/  MUFU.TANH R43, R43 ;  /* 0x0000002b002b7308 */ /* 0x000e620000002400 */
[----:B------:R-:W-:Y:S01]  /*14200*/  FSEL R248, R248, -INF , !P5 ;  /* 0xff800000f8f87808 */ /* 0x000fe20006800000 */
[----:B------:R-:W-:Y:S01]  /*14210*/  FMUL.FTZ R39, R39, R3 ;  /* 0x0000000327277220 */ /* 0x000fe20000410000 */
[C---:B------:R-:W-:Y:S02]  /*14220*/  ISETP.GE.AND P3, PT, R91.reuse, R235, PT ;  /* 0x000000eb5b00720c */ /* 0x040fe40003f66270 */
[----:B------:R-:W-:Y:S02]  /*14230*/  ISETP.GE.AND P5, PT, R91, R236, PT ;  /* 0x000000ec5b00720c */ /* 0x000fe40003fa6270 */
[----:B------:R-:W-:Y:S01]  /*14240*/  FSEL R28, R28, -INF , !P1 ;  /* 0xff8000001c1c7808 */ /* 0x000fe20004800000 */
[----:B------:R-:W1:Y:S01]  /*14250*/  MUFU.TANH R38, R38 ;  /* 0x0000002600267308 */ /* 0x000e620000002400 */
[----:B------:R-:W-:Y:S01]  /*14260*/  ISETP.GT.AND P0, PT, R62, R89, PT ;  /* 0x000000593e00720c */ /* 0x000fe20003f04270 */
[----:B------:R-:W-:Y:S01]  /*14270*/  FMUL.FTZ R30, R30, R3 ;  /* 0x000000031e1e7220 */ /* 0x000fe20000410000 */
[----:B------:R-:W-:-:S02]  /*14280*/  FSEL R40, R40, -INF , !P6 ;  /* 0xff80000028287808 */ /* 0x000fc40007000000 */
[----:B------:R-:W-:Y:S02]  /*14290*/  ISETP.GE.AND P6, PT, R89, R235, PT ;  /* 0x000000eb5900720c */ /* 0x000fe40003fc6270 */
[----:B------:R-:W-:Y:S02]  /*142a0*/  FSEL R246, R49, -INF , !P3 ;  /* 0xff80000031f67808 */ /* 0x000fe40005800000 */
[----:B------:R-:W-:Y:S01]  /*142b0*/  FSEL R42, R28, -INF , !P5 ;  /* 0xff8000001c2a7808 */ /* 0x000fe20006800000 */
[----:B------:R-:W-:Y:S01]  /*142c0*/  FMUL.FTZ R31, R31, R3 ;  /* 0x000000031f1f7220 */ /* 0x000fe20000410000 */
[----:B------:R-:W-:Y:S02]  /*142d0*/  ISETP.GE.AND P3, PT, R89, R236, PT ;  /* 0x000000ec5900720c */ /* 0x000fe40003f66270 */
[----:B------:R-:W-:Y:S02]  /*142e0*/  ISETP.GT.AND P1, PT, R62, R87, PT ;  /* 0x000000573e00720c */ /* 0x000fe40003f24270 */
[----:B--2---:R-:W-:Y:S01]  /*142f0*/  FSEL R28, R34, -INF , !P0 ;  /* 0xff800000221c7808 */ /* 0x004fe20004000000 */
[----:B------:R-:W2:Y:S01]  /*14300*/  MUFU.TANH R39, R39 ;  /* 0x0000002700277308 */ /* 0x000ea20000002400 */
[----:B------:R-:W-:-:S02]  /*14310*/  FSEL R24, R24, -INF , !P6 ;  /* 0xff80000018187808 */ /* 0x000fc40007000000 */
[----:B------:R-:W-:Y:S02]  /*14320*/  ISETP.GE.AND P6, PT, R87, R236, PT ;  /* 0x000000ec5700720c */ /* 0x000fe40003fc6270 */
[----:B------:R-:W-:Y:S02]  /*14330*/  FSEL R28, R28, -INF , !P3 ;  /* 0xff8000001c1c7808 */ /* 0x000fe40005800000 */
[----:B---3--:R-:W-:Y:S01]  /*14340*/  FSEL R34, R46, -INF , !P1 ;  /* 0xff8000002e227808 */ /* 0x008fe20004800000 */
[----:B------:R-:W3:Y:S01]  /*14350*/  MUFU.TANH R30, R30 ;  /* 0x0000001e001e7308 */ /* 0x000ee20000002400 */
[----:B------:R-:W-:Y:S01]  /*14360*/  ISETP.GT.AND P0, PT, R62, R85, PT ;  /* 0x000000553e00720c */ /* 0x000fe20003f04270 */
[----:B------:R-:W-:Y:S01]  /*14370*/  FMUL.FTZ R26, R26, R3 ;  /* 0x000000031a1a7220 */ /* 0x000fe20000410000 */
[----:B------:R-:W-:Y:S01]  /*14380*/  ISETP.GE.AND P3, PT, R85, R235, PT ;  /* 0x000000eb5500720c */ /* 0x000fe20003f66270 */
[----:B------:R-:W-:Y:S01]  /*14390*/  FMUL.FTZ R27, R27, R3 ;  /* 0x000000031b1b7220 */ /* 0x000fe20000410000 */
[----:B------:R-:W-:-:S02]  /*143a0*/  ISETP.GT.AND P1, PT, R62, R83, PT ;  /* 0x000000533e00720c */ /* 0x000fc40003f24270 */
[----:B------:R-:W-:Y:S01]  /*143b0*/  FSEL R34, R34, -INF , !P6 ;  /* 0xff80000022227808 */ /* 0x000fe20007000000 */
[----:B------:R-:W3:Y:S01]  /*143c0*/  MUFU.TANH R31, R31 ;  /* 0x0000001f001f7308 */ /* 0x000ee20000002400 */
[----:B------:R-:W-:Y:S02]  /*143d0*/  ISETP.GE.AND P6, PT, R83, R235, PT ;  /* 0x000000eb5300720c */ /* 0x000fe40003fc6270 */
[----:B----4-:R-:W-:Y:S02]  /*143e0*/  FSEL R47, R47, -INF , !P0 ;  /* 0xff8000002f2f7808 */ /* 0x010fe40004000000 */
[----:B------:R-:W-:Y:S01]  /*143f0*/  FSEL R240, R240, -INF , !P3 ;  /* 0xff800000f0f07808 */ /* 0x000fe20005800000 */
[----:B------:R-:W-:Y:S01]  /*14400*/  FMUL.FTZ R22, R22, R3 ;  /* 0x0000000316167220 */ /* 0x000fe20000410000 */
[----:B------:R-:W-:Y:S02]  /*14410*/  ISETP.GE.AND P3, PT, R83, R236, PT ;  /* 0x000000ec5300720c */ /* 0x000fe40003f66270 */
[----:B------:R-:W-:-:S02]  /*14420*/  ISETP.GT.AND P0, PT, R62, R81, PT ;  /* 0x000000513e00720c */ /* 0x000fc40003f04270 */
[----:B-1----:R-:W-:Y:S01]  /*14430*/  FSEL R43, R43, -INF , !P1 ;  /* 0xff8000002b2b7808 */ /* 0x002fe20004800000 */
[----:B------:R-:W1:Y:S01]  /*14440*/  MUFU.TANH R26, R26 ;  /* 0x0000001a001a7308 */ /* 0x000e620000002400 */
[----:B------:R-:W-:Y:S02]  /*14450*/  FSEL R214, R214, -INF , !P6 ;  /* 0xff800000d6d67808 */ /* 0x000fe40007000000 */
[----:B------:R-:W-:Y:S02]  /*14460*/  ISETP.GE.AND P6, PT, R81, R236, PT ;  /* 0x000000ec5100720c */ /* 0x000fe40003fc6270 */
[----:B------:R-:W-:Y:S02]  /*14470*/  FSEL R244, R43, -INF , !P3 ;  /* 0xff8000002bf47808 */ /* 0x000fe40005800000 */
[----:B------:R-:W-:Y:S01]  /*14480*/  FSEL R38, R38, -INF , !P0 ;  /* 0xff80000026267808 */ /* 0x000fe20004000000 */
[----:B------:R-:W4:Y:S01]  /*14490*/  MUFU.TANH R27, R27 ;  /* 0x0000001b001b7308 */ /* 0x000f220000002400 */
[----:B------:R-:W-:Y:S01]  /*144a0*/  ISETP.GT.AND P1, PT, R62, R79, PT ;  /* 0x0000004f3e00720c */ /* 0x000fe20003f24270 */
[----:B------:R-:W-:Y:S01]  /*144b0*/  FMUL.FTZ R23, R23, R3 ;  /* 0x0000000317177220 */ /* 0x000fe20000410000 */
[----:B------:R-:W-:Y:S01]  /*144c0*/  ISETP.GE.AND P3, PT, R79, R235, PT ;  /* 0x000000eb4f00720c */ /* 0x000fe20003f66270 */
[----:B------:R-:W-:Y:S01]  /*144d0*/  FMUL.FTZ R18, R18, R3 ;  /* 0x0000000312127220 */ /* 0x000fe20000410000 */
[----:B------:R-:W-:-:S02]  /*144e0*/  ISETP.GT.AND P0, PT, R62, R77, PT ;  /* 0x0000004d3e00720c */ /* 0x000fc40003f04270 */
[----:B------:R-:W-:Y:S01]  /*144f0*/  FSEL R242, R38, -INF , !P6 ;  /* 0xff80000026f27808 */ /* 0x000fe20007000000 */
[----:B------:R-:W4:Y:S01]  /*14500*/  MUFU.TANH R22, R22 ;  /* 0x0000001600167308 */ /* 0x000f220000002400 */
[----:B------:R-:W-:Y:S02]  /*14510*/  ISETP.GE.AND P6, PT, R77, R235, PT ;  /* 0x000000eb4d00720c */ /* 0x000fe40003fc6270 */
[----:B--2---:R-:W-:Y:S02]  /*14520*/  FSEL R39, R39, -INF , !P1 ;  /* 0xff80000027277808 */ /* 0x004fe40004800000 */
[----:B------:R-:W-:Y:S01]  /*14530*/  FSEL R154, R154, -INF , !P3 ;  /* 0xff8000009a9a7808 */ /* 0x000fe20005800000 */
[----:B------:R-:W-:Y:S01]  /*14540*/  FMUL.FTZ R19, R19, R3 ;  /* 0x0000000313137220 */ /* 0x000fe20000410000 */
[----:B------:R-:W-:Y:S02]  /*14550*/  ISETP.GE.AND P3, PT, R77, R236, PT ;  /* 0x000000ec4d00720c */ /* 0x000fe40003f66270 */
[----:B------:R-:W-:-:S02]  /*14560*/  ISETP.GT.AND P1, PT, R62, R73, PT ;  /* 0x000000493e00720c */ /* 0x000fc40003f24270 */
[----:B---3--:R-:W-:Y:S01]  /*14570*/  FSEL R30, R30, -INF , !P0 ;  /* 0xff8000001e1e7808 */ /* 0x008fe20004000000 */
[----:B------:R-:W2:Y:S01]  /*14580*/  MUFU.TANH R23, R23 ;  /* 0x0000001700177308 */ /* 0x000ea20000002400 */
[----:B------:R-:W-:Y:S02]  /*14590*/  FSEL R198, R198, -INF , !P6 ;  /* 0xff800000c6c67808 */ /* 0x000fe40007000000 */
[----:B------:R-:W-:Y:S02]  /*145a0*/  ISETP.GE.AND P5, PT, R87, R235, PT ;  /* 0x000000eb5700720c */ /* 0x000fe40003fa6270 */
[----:B------:R-:W-:-:S03]  /*145b0*/  ISETP.GE.AND P6, PT, R73, R236, PT ;  /* 0x000000ec4900720c */ /* 0x000fc60003fc6270 */
[----:B------:R-:W3:Y:S01]  /*145c0*/  MUFU.TANH R18, R18 ;  /* 0x0000001200127308 */ /* 0x000ee20000002400 */
[----:B------:R-:W-:Y:S02]  /*145d0*/  FSEL R202, R30, -INF , !P3 ;  /* 0xff8000001eca7808 */ /* 0x000fe40005800000 */
[----:B------:R-:W-:Y:S02]  /*145e0*/  FSEL R31, R31, -INF , !P1 ;  /* 0xff8000001f1f7808 */ /* 0x000fe40004800000 */
[C---:B------:R-:W-:Y:S02]  /*145f0*/  ISETP.GT.AND P0, PT, R62.reuse, R71, PT ;  /* 0x000000473e00720c */ /* 0x040fe40003f04270 */
[----:B------:R-:W-:Y:S01]  /*14600*/  ISETP.GE.AND P3, PT, R71, R235, PT ;  /* 0x000000eb4700720c */ /* 0x000fe20003f66270 */
[----:B------:R-:W3:Y:S01]  /*14610*/  MUFU.TANH R19, R19 ;  /* 0x0000001300137308 */ /* 0x000ee20000002400 */
[----:B------:R-:W-:Y:S02]  /*14620*/  ISETP.GT.AND P1, PT, R62, R69, PT ;  /* 0x000000453e00720c */ /* 0x000fe40003f24270 */
[----:B------:R-:W-:-:S02]  /*14630*/  FSEL R36, R36, -INF , !P5 ;  /* 0xff80000024247808 */ /* 0x000fc40006800000 */
[----:B------:R-:W-:Y:S02]  /*14640*/  FSEL R172, R31, -INF , !P6 ;  /* 0xff8000001fac7808 */ /* 0x000fe40007000000 */
[-C--:B------:R-:W-:Y:S02]  /*14650*/  ISETP.GE.AND P5, PT, R85, R236.reuse, PT ;  /* 0x000000ec5500720c */ /* 0x080fe40003fa6270 */
[C---:B------:R-:W-:Y:S02]  /*14660*/  ISETP.GE.AND P6, PT, R69.reuse, R235, PT ;  /* 0x000000eb4500720c */ /* 0x040fe40003fc6270 */
[----:B-1----:R-:W-:Y:S02]  /*14670*/  FSEL R26, R26, -INF , !P0 ;  /* 0xff8000001a1a7808 */ /* 0x002fe40004000000 */
[----:B------:R-:W-:Y:S02]  /*14680*/  FSEL R196, R196, -INF , !P3 ;  /* 0xff800000c4c47808 */ /* 0x000fe40005800000 */
[----:B------:R-:W-:-:S02]  /*14690*/  ISETP.GE.AND P3, PT, R69, R236, PT ;  /* 0x000000ec4500720c */ /* 0x000fc40003f66270 */
[----:B------:R-:W-:Y:S02]  /*146a0*/  ISETP.GT.AND P0, PT, R62, R67, PT ;  /* 0x000000433e00720c */ /* 0x000fe40003f04270 */
[----:B----4-:R-:W-:Y:S02]  /*146b0*/  FSEL R27, R27, -INF , !P1 ;  /* 0xff8000001b1b7808 */ /* 0x010fe40004800000 */
        /* <DEDUP_REMOVED lines=10> */
[----:B------:R-:W-:Y:S01]  /*14760*/  FSEL R194, R22, -INF , !P6 ;  /* 0xff80000016c27808 */ /* 0x000fe20007000000 */
[-C--:B------:R-:W-:Y:S01]  /*14770*/  FMUL.FTZ R22, R130, R3.reuse ;  /* 0x0000000382167220 */ /* 0x080fe20000410000 */
[----:B------:R-:W-:Y:S02]  /*14780*/  ISETP.GE.AND P5, PT, R79, R236, PT ;  /* 0x000000ec4f00720c */ /* 0x000fe40003fa6270 */
[----:B--2---:R-:W-:Y:S02]  /*14790*/  FSEL R23, R23, -INF , !P1 ;  /* 0xff80000017177808 */ /* 0x004fe40004800000 */
[----:B------:R-:W-:Y:S02]  /*147a0*/  FSEL R182, R182, -INF , !P3 ;  /* 0xff800000b6b67808 */ /* 0x000fe40005800000 */
[----:B---3--:R-:W-:Y:S01]  /*147b0*/  FSEL R18, R18, -INF , !P0 ;  /* 0xff80000012127808 */ /* 0x008fe20004000000 */
[----:B------:R-:W-:Y:S01]  /*147c0*/  FMUL.FTZ R131, R131, R3 ;  /* 0x0000000383837220 */ /* 0x000fe20000410000 */
[----:B------:R-:W-:-:S02]  /*147d0*/  ISETP.GE.AND P6, PT, R41, R235, PT ;  /* 0x000000eb2900720c */ /* 0x000fc40003fc6270 */
[----:B------:R-:W-:Y:S02]  /*147e0*/  ISETP.GE.AND P3, PT, R41, R236, PT ;  /* 0x000000ec2900720c */ /* 0x000fe40003f66270 */
[----:B------:R-:W-:Y:S02]  /*147f0*/  ISETP.GT.AND P1, PT, R62, R37, PT ;  /* 0x000000253e00720c */ /* 0x000fe40003f24270 */
[----:B------:R-:W-:Y:S01]  /*14800*/  FSEL R204, R39, -INF , !P5 ;  /* 0xff80000027cc7808 */ /* 0x000fe20006800000 */
[----:B------:R-:W1:Y:S01]  /*14810*/  MUFU.TANH R22, R22 ;  /* 0x0000001600167308 */ /* 0x000e620000002400 */
[----:B------:R-:W-:Y:S02]  /*14820*/  ISETP.GE.AND P5, PT, R73, R235, PT ;  /* 0x000000eb4900720c */ /* 0x000fe40003fa6270 */
[----:B------:R-:W-:Y:S02]  /*14830*/  FSEL R178, R178, -INF , !P6 ;  /* 0xff800000b2b27808 */ /* 0x000fe40007000000 */
[----:B------:R-:W-:-:S02]  /*14840*/  FSEL R190, R18, -INF , !P3 ;  /* 0xff80000012be7808 */ /* 0x000fc40005800000 */
[----:B------:R-:W-:Y:S01]  /*14850*/  FSEL R19, R19, -INF , !P1 ;  /* 0xff80000013137808 */ /* 0x000fe20004800000 */
[----:B------:R-:W2:Y:S01]  /*14860*/  MUFU.TANH R18, R131 ;  /* 0x0000008300127308 */ /* 0x000ea20000002400 */
[-C--:B------:R-:W-:Y:S01]  /*14870*/  ISETP.GE.AND P6, PT, R37, R236.reuse, PT ;  /* 0x000000ec2500720c */ /* 0x080fe20003fc6270 */
[----:B------:R-:W-:Y:S01]  /*14880*/  FMUL.FTZ R126, R126, R3 ;  /* 0x000000037e7e7220 */ /* 0x000fe20000410000 */
[----:B------:R-:W-:Y:S02]  /*14890*/  FSEL R180, R180, -INF , !P5 ;  /* 0xff800000b4b47808 */ /* 0x000fe40006800000 */
[----:B------:R-:W-:Y:S02]  /*148a0*/  ISETP.GE.AND P5, PT, R71, R236, PT ;  /* 0x000000ec4700720c */ /* 0x000fe40003fa6270 */
[----:B------:R-:W-:Y:S02]  /*148b0*/  FSEL R174, R19, -INF , !P6 ;  /* 0xff80000013ae7808 */ /* 0x000fe40007000000 */
[----:B------:R-:W3:Y:S01]  /*148c0*/  MUFU.TANH R19, R126 ;  /* 0x0000007e00137308 */ /* 0x000ee20000002400 */
[----:B------:R-:W-:-:S02]  /*148d0*/  FSEL R200, R26, -INF , !P5 ;  /* 0xff8000001ac87808 */ /* 0x000fc40006800000 */
[-C--:B------:R-:W-:Y:S02]  /*148e0*/  ISETP.GE.AND P5, PT, R67, R235.reuse, PT ;  /* 0x000000eb4300720c */ /* 0x080fe40003fa6270 */
[----:B------:R-:W-:Y:S02]  /*148f0*/  ISETP.GE.AND P3, PT, R29, R235, PT ;  /* 0x000000eb1d00720c */ /* 0x000fe40003f66270 */
[----:B------:R-:W-:Y:S02]  /*14900*/  FSEL R186, R186, -INF , !P5 ;  /* 0xff800000baba7808 */ /* 0x000fe40006800000 */
[C---:B------:R-:W-:Y:S02]  /*14910*/  ISETP.GT.AND P0, PT, R62.reuse, R29, PT ;  /* 0x0000001d3e00720c */ /* 0x040fe40003f04270 */
[----:B------:R-:W-:Y:S02]  /*14920*/  ISETP.GT.AND P1, PT, R62, R25, PT ;  /* 0x000000193e00720c */ /* 0x000fe40003f24270 */
[----:B------:R-:W-:-:S02]  /*14930*/  ISETP.GE.AND P5, PT, R45, R236, PT ;  /* 0x000000ec2d00720c */ /* 0x000fc40003fa6270 */
[----:B------:R-:W-:Y:S02]  /*14940*/  FSEL R164, R164, -INF , !P3 ;  /* 0xff800000a4a47808 */ /* 0x000fe40005800000 */
[C---:B------:R-:W-:Y:S02]  /*14950*/  ISETP.GE.AND P6, PT, R25.reuse, R235, PT ;  /* 0x000000eb1900720c */ /* 0x040fe40003fc6270 */
[----:B-1----:R-:W-:Y:S02]  /*14960*/  FSEL R22, R22, -INF , !P0 ;  /* 0xff80000016167808 */ /* 0x002fe40004000000 */
[----:B------:R-:W-:Y:S02]  /*14970*/  ISETP.GE.AND P3, PT, R25, R236, PT ;  /* 0x000000ec1900720c */ /* 0x000fe40003f66270 */
[----:B--2---:R-:W-:Y:S02]  /*14980*/  FSEL R18, R18, -INF , !P1 ;  /* 0xff80000012127808 */ /* 0x004fe40004800000 */
[----:B------:R-:W-:-:S02]  /*14990*/  FSEL R192, R23, -INF , !P5 ;  /* 0xff80000017c07808 */ /* 0x000fc40006800000 */
[----:B------:R-:W-:Y:S02]  /*149a0*/  ISETP.GT.AND P0, PT, R62, R21, PT ;  /* 0x000000153e00720c */ /* 0x000fe40003f04270 */
[-C--:B------:R-:W-:Y:S02]  /*149b0*/  ISETP.GE.AND P5, PT, R37, R235.reuse, PT ;  /* 0x000000eb2500720c */ /* 0x080fe40003fa6270 */
[----:B------:R-:W-:Y:S02]  /*149c0*/  FSEL R162, R162, -INF , !P6 ;  /* 0xff800000a2a27808 */ /* 0x000fe40007000000 */
[----:B------:R-:W-:Y:S02]  /*149d0*/  FSEL R168, R18, -INF , !P3 ;  /* 0xff80000012a87808 */ /* 0x000fe40005800000 */
[----:B------:R-:W-:Y:S02]  /*149e0*/  ISETP.GE.AND P6, PT, R21, R236, PT ;  /* 0x000000ec1500720c */ /* 0x000fe40003fc6270 */
[----:B------:R-:W-:-:S02]  /*149f0*/  ISETP.GE.AND P3, PT, R15, R235, PT ;  /* 0x000000eb0f00720c */ /* 0x000fc40003f66270 */
[----:B---3--:R-:W-:Y:S02]  /*14a00*/  FSEL R19, R19, -INF , !P0 ;  /* 0xff80000013137808 */ /* 0x008fe40004000000 */
[----:B------:R-:W-:Y:S01]  /*14a10*/  FSEL R176, R176, -INF , !P5 ;  /* 0xff800000b0b07808 */ /* 0x000fe20006800000 */
[----:B------:R-:W-:Y:S01]  /*14a20*/  FMUL.FTZ R122, R122, R3 ;  /* 0x000000037a7a7220 */ /* 0x000fe20000410000 */
[----:B------:R-:W-:Y:S02]  /*14a30*/  ISETP.GE.AND P5, PT, R29, R236, PT ;  /* 0x000000ec1d00720c */ /* 0x000fe40003fa6270 */
[----:B------:R-:W-:Y:S02]  /*14a40*/  FSEL R166, R19, -INF , !P6 ;  /* 0xff80000013a67808 */ /* 0x000fe40007000000 */
[----:B------:R-:W-:Y:S02]  /*14a50*/  FSEL R158, R158, -INF , !P3 ;  /* 0xff8000009e9e7808 */ /* 0x000fe40005800000 */
[----:B------:R-:W-:-:S02]  /*14a60*/  ISETP.GT.AND P0, PT, R62, R13, PT ;  /* 0x0000000d3e00720c */ /* 0x000fc40003f04270 */
[C---:B------:R-:W-:Y:S02]  /*14a70*/  ISETP.GE.AND P6, PT, R13.reuse, R235, PT ;  /* 0x000000eb0d00720c */ /* 0x040fe40003fc6270 */
[----:B------:R-:W-:Y:S01]  /*14a80*/  ISETP.GE.AND P3, PT, R13, R236, PT ;  /* 0x000000ec0d00720c */ /* 0x000fe20003f66270 */
[----:B------:R-:W-:Y:S01]  /*14a90*/  FMUL.FTZ R13, R118, R3 ;  /* 0x00000003760d7220 */ /* 0x000fe20000410000 */
[----:B------:R-:W-:Y:S01]  /*14aa0*/  FSEL R170, R22, -INF , !P5 ;  /* 0xff80000016aa7808 */ /* 0x000fe20006800000 */
[----:B------:R-:W1:Y:S01]  /*14ab0*/  MUFU.TANH R18, R122 ;  /* 0x0000007a00127308 */ /* 0x000e620000002400 */
[----:B------:R-:W-:Y:S01]  /*14ac0*/  ISETP.GE.AND P5, PT, R21, R235, PT ;  /* 0x000000eb1500720c */ /* 0x000fe20003fa6270 */
[----:B------:R-:W-:Y:S01]  /*14ad0*/  FMUL.FTZ R127, R127, R3 ;  /* 0x000000037f7f7220 */ /* 0x000fe20000410000 */
[----:B------:R-:W-:Y:S02]  /*14ae0*/  ISETP.GT.AND P1, PT, R62, R15, PT ;  /* 0x0000000f3e00720c */ /* 0x000fe40003f24270 */
[----:B------:R-:W-:-:S02]  /*14af0*/  FSEL R160, R160, -INF , !P5 ;  /* 0xff800000a0a07808 */ /* 0x000fc40006800000 */
[----:B------:R-:W-:Y:S01]  /*14b00*/  ISETP.GE.AND P5, PT, R15, R236, PT ;  /* 0x000000ec0f00720c */ /* 0x000fe20003fa6270 */
[----:B------:R-:W2:Y:S01]  /*14b10*/  MUFU.TANH R13, R13 ;  /* 0x0000000d000d7308 */ /* 0x000ea20000002400 */
[-C--:B------:R-:W-:Y:S01]  /*14b20*/  FMUL.FTZ R15, R123, R3.reuse ;  /* 0x000000037b0f7220 */ /* 0x080fe20000410000 */
[----:B------:R-:W-:-:S06]  /*14b30*/  FMUL.FTZ R3, R119, R3 ;  /* 0x0000000377037220 */ /* 0x000fcc0000410000 */
[----:B------:R-:W3:Y:S01]  /*14b40*/  MUFU.TANH R22, R127 ;  /* 0x0000007f00167308 */ /* 0x000ee20000002400 */
[----:B-1----:R-:W-:-:S07]  /*14b50*/  FSEL R18, R18, -INF , !P0 ;  /* 0xff80000012127808 */ /* 0x002fce0004000000 */
[----:B------:R-:W1:Y:S01]  /*14b60*/  MUFU.TANH R15, R15 ;  /* 0x0000000f000f7308 */ /* 0x000e620000002400 */
[----:B------:R-:W-:-:S07]  /*14b70*/  ISETP.GT.AND P0, PT, R62, R7, PT ;  /* 0x000000073e00720c */ /* 0x000fce0003f04270 */
[----:B------:R-:W4:Y:S01]  /*14b80*/  MUFU.TANH R3, R3 ;  /* 0x0000000300037308 */ /* 0x000f220000002400 */
[----:B--2---:R-:W-:Y:S01]  /*14b90*/  FSEL R13, R13, -INF , !P0 ;  /* 0xff8000000d0d7808 */ /* 0x004fe20004000000 */
[----:B------:R-:W-:Y:S01]  /*14ba0*/  BAR.SYNC.DEFER_BLOCKING 0x0 ;  /* 0x0000000000007b1d */ /* 0x000fe20000010000 */
[----:B------:R-:W-:Y:S02]  /*14bb0*/  ISETP.GT.AND P0, PT, R61, R218, PT ;  /* 0x000000da3d00720c */ /* 0x000fe40003f04270 */
[----:B---3--:R-:W-:Y:S02]  /*14bc0*/  FSEL R22, R22, -INF , !P1 ;  /* 0xff80000016167808 */ /* 0x008fe40004800000 */
[----:B------:R-:W-:Y:S02]  /*14bd0*/  ISETP.GT.AND P1, PT, R62, R11, PT ;  /* 0x0000000b3e00720c */ /* 0x000fe40003f24270 */
[----:B------:R-:W-:Y:S02]  /*14be0*/  FSEL R156, R22, -INF , !P5 ;  /* 0xff800000169c7808 */ /* 0x000fe40006800000 */
[----:B------:R-:W-:-:S02]  /*14bf0*/  FSEL R146, R146, -INF , !P6 ;  /* 0xff80000092927808 */ /* 0x000fc40007000000 */
[----:B------:R-:W-:Y:S02]  /*14c00*/  FSEL R152, R18, -INF , !P3 ;  /* 0xff80000012987808 */ /* 0x000fe40005800000 */
[CC--:B------:R-:W-:Y:S02]  /*14c10*/  ISETP.GE.AND P5, PT, R11.reuse, R235.reuse, PT ;  /* 0x000000eb0b00720c */ /* 0x0c0fe40003fa6270 */
[----:B------:R-:W-:Y:S02]  /*14c20*/  ISETP.GE.AND P6, PT, R11, R236, PT ;  /* 0x000000ec0b00720c */ /* 0x000fe40003fc6270 */
[----:B------:R-:W-:Y:S02]  /*14c30*/  ISETP.GE.AND P3, PT, R7, R235, PT ;  /* 0x000000eb0700720c */ /* 0x000fe40003f66270 */
[----:B-1----:R-:W-:Y:S02]  /*14c40*/  FSEL R15, R15, -INF , !P1 ;  /* 0xff8000000f0f7808 */ /* 0x002fe40004800000 */
[----:B------:R-:W-:-:S02]  /*14c50*/  ISETP.GT.AND P1, PT, R62, R35, PT ;  /* 0x000000233e00720c */ /* 0x000fc40003f24270 */
[----:B------:R-:W-:Y:S02]  /*14c60*/  FSEL R144, R144, -INF , !P5 ;  /* 0xff80000090907808 */ /* 0x000fe40006800000 */
[----:B------:R-:W-:Y:S02]  /*14c70*/  FSEL R150, R15, -INF , !P6 ;  /* 0xff8000000f967808 */ /* 0x000fe40007000000 */
[----:B------:R-:W-:Y:S01]  /*14c80*/  FSEL R145, R145, -INF , !P3 ;  /* 0xff80000091917808 */ /* 0x000fe20005800000 */
[----:B------:R-:W-:Y:S01]  /*14c90*/  BSSY.RECONVERGENT B1, `(.L_x_6400) ;  /* 0x000007a000017945 */ /* 0x000fe20003800200 */
[-C--:B------:R-:W-:Y:S02]  /*14ca0*/  ISETP.GE.AND P5, PT, R7, R236.reuse, PT ;  /* 0x000000ec0700720c */ /* 0x080fe40003fa6270 */
[C---:B------:R-:W-:Y:S02]  /*14cb0*/  ISETP.GE.AND P6, PT, R35.reuse, R235, PT ;  /* 0x000000eb2300720c */ /* 0x040fe40003fc6270 */
[----:B------:R-:W-:-:S02]  /*14cc0*/  ISETP.GE.AND P3, PT, R35, R236, PT ;  /* 0x000000ec2300720c */ /* 0x000fc40003f66270 */
[----:B----4-:R-:W-:Y:S02]  /*14cd0*/  FSEL R3, R3, -INF , !P1 ;  /* 0xff80000003037808 */ /* 0x010fe40004800000 */
[----:B------:R-:W-:Y:S02]  /*14ce0*/  VIMNMX R237, PT, PT, RZ, R62, !PT ;  /* 0x0000003effed7248 */ /* 0x000fe40007fe0100 */
[----:B------:R-:W-:Y:S02]  /*14cf0*/  VIMNMX R238, PT, PT, RZ, R238, !PT ;  /* 0x000000eeffee7248 */ /* 0x000fe40007fe0100 */
        /* <DEDUP_REMOVED lines=17> */
.L_x_6403:
        /* <DEDUP_REMOVED lines=60> */
.L_x_6404:
[----:B------:R-:W-:Y:S05]  /*151d0*/  BSYNC.RECONVERGENT B0 ;  /* 0x0000000000007941 */ /* 0x000fea0003800200 */
.L_x_6402:
        /* <DEDUP_REMOVED lines=37> */
.L_x_6401:
[----:B------:R-:W-:Y:S05]  /*15430*/  BSYNC.RECONVERGENT B1 ;  /* 0x0000000000017941 */ /* 0x000fea0003800200 */
.L_x_6400:
        /* <DEDUP_REMOVED lines=38> */
[-C--:B------:R-:W-:Y:S01]  /*156a0*/  IADD3 R67, PT, PT, R32, R55.reuse, RZ ;  /* 0x0000003720437210 */ /* 0x080fe20007ffe0ff */
[----:B------:R-:W-:Y:S01]  /*156b0*/  LDSM.16.MT88.4 R124, [R55+0xc000] ;  /* 0x00c00000377c783b */ /* 0x000fe20000004200 */
[----:B------:R-:W-:-:S03]  /*156c0*/  IADD3 R38, PT, PT, R64, R55, RZ ;  /* 0x0000003740267210 */ /* 0x000fc60007ffe0ff */
[----:B------:R-:W-:Y:S01]  /*156d0*/  LDSM.16.MT88.4 R116, [R67+0xc000] ;  /* 0x00c000004374783b */ /* 0x000fe20000004200 */
[----:B------:R-:W-:-:S03]  /*156e0*/  IADD3 R32, PT, PT, R32, R38, RZ ;  /* 0x0000002620207210 */ /* 0x000fc60007ffe0ff */
[----:B------:R-:W-:Y:S04]  /*156f0*/  LDSM.16.MT88.4 R108, [R38+0xc000] ;  /* 0x00c00000266c783b */ /* 0x000fe80000004200 */
[----:B------:R-:W-:Y:S01]  /*15700*/  LDSM.16.MT88.4 R84, [R67+0x10000] ;  /* 0x010000004354783b */ /* 0x000fe20000004200 */
[----:B-1----:R-:W-:-:S03]  /*15710*/  FMNMX.FTZ R18, R7, R18, !PT ;  /* 0x0000001207127209 */ /* 0x002fc60007810000 */
[----:B------:R-:W-:Y:S01]  /*15720*/  LDSM.16.MT88.4 R100, [R32+0xc000] ;  /* 0x00c000002064783b */ /* 0x000fe20000004200 */
[----:B---3--:R-:W-:-:S03]  /*15730*/  FMNMX.FTZ R5, R22, R5, !PT ;  /* 0x0000000516057209 */ /* 0x008fc60007810000 */
[----:B------:R-:W1:Y:S04]  /*15740*/  SHFL.BFLY PT, R3, R18, 0x1, 0x1f ;  /* 0x0c201f0012037f89 */ /* 0x000e6800000e0000 */
[----:B------:R-:W3:Y:S04]  /*15750*/  SHFL.BFLY PT, R134, R5, 0x1, 0x1f ;  /* 0x0c201f0005867f89 */ /* 0x000ee800000e0000 */
[----:B------:R-:W4:Y:S04]  /*15760*/  LDSM.16.MT88.4 R92, [R55+0x10000] ;  /* 0x01000000375c783b */ /* 0x000f280000004200 */
[----:B------:R-:W5:Y:S04]  /*15770*/  LDSM.16.MT88.4 R76, [R38+0x10000] ;  /* 0x01000000264c783b */ /* 0x000f680000004200 */
[----:B------:R-:W-:Y:S01]  /*15780*/  LDSM.16.MT88.4 R140, [R55+0x10800] ;  /* 0x01080000378c783b */ /* 0x000fe20000004200 */
[----:B-1----:R-:W-:-:S02]  /*15790*/  FMNMX.FTZ R3, R18, R3, !PT ;  /* 0x0000000312037209 */ /* 0x002fc40007810000 */
[----:B---3--:R-:W-:Y:S02]  /*157a0*/  FMNMX.FTZ R134, R5, R134, !PT ;  /* 0x0000008605867209 */ /* 0x008fe40007810000 */
[----:B------:R-:W-:Y:S01]  /*157b0*/  FSETP.NEU.FTZ.AND P0, PT, R3, -INF , PT ;  /* 0xff8000000300780b */ /* 0x000fe20003f1d000 */
[C---:B--2---:R-:W-:Y:S02]  /*157c0*/  FMUL.FTZ R65, R66.reuse, R3 ;  /* 0x0000000342417220 */ /* 0x044fe40000410000 */
        /* <DEDUP_REMOVED lines=15> */
[----:B------:R-:W1:Y:S01]  /*158c0*/  LDSM.16.MT88.4 R4, [R32+0x10000] ;  /* 0x010000002004783b */ /* 0x000e620000004200 */
[-C--:B------:R-:W-:Y:S01]  /*158d0*/  FFMA.FTZ R47, R16, R66.reuse, -R65 ;  /* 0x00000042102f7223 */ /* 0x080fe20000010841 */
[-CC-:B------:R-:W-:Y:S01]  /*158e0*/  FFMA.FTZ R50, R14, R66.reuse, -R147.reuse ;  /* 0x000000420e327223 */ /* 0x180fe20000010893 */
[-CC-:B------:R-:W-:Y:S01]  /*158f0*/  FFMA.FTZ R49, R12, R66.reuse, -R147.reuse ;  /* 0x000000420c317223 */ /* 0x180fe20000010893 */
[----:B------:R-:W2:Y:S01]  /*15900*/  LDSM.16.MT88.4 R16, [R67+0xc800] ;  /* 0x00c800004310783b */ /* 0x000ea20000004200 */
[-CC-:B------:R-:W-:Y:S01]  /*15910*/  FFMA.FTZ R46, R10, R66.reuse, -R147.reuse ;  /* 0x000000420a2e7223 */ /* 0x180fe20000010893 */
[-C--:B------:R-:W-:Y:S01]  /*15920*/  FFMA.FTZ R45, R8, R66.reuse, -R147 ;  /* 0x00000042082d7223 */ /* 0x080fe20000010893 */
[----:B------:R-:W3:Y:S01]  /*15930*/  MUFU.EX2 R56, R56 ;  /* 0x0000003800387308 */ /* 0x000ee20000000800 */
[----:B------:R-:W2:Y:S01]  /*15940*/  LDSM.16.MT88.4 R12, [R55+0xc800] ;  /* 0x00c80000370c783b */ /* 0x000ea20000004200 */
[-CC-:B------:R-:W-:Y:S01]  /*15950*/  FFMA.FTZ R48, R20, R66.reuse, -R65.reuse ;  /* 0x0000004214307223 */ /* 0x180fe20000010841 */
[-CC-:B------:R-:W-:Y:S01]  /*15960*/  FFMA.FTZ R35, R28, R66.reuse, -R65.reuse ;  /* 0x000000421c237223 */ /* 0x180fe20000010841 */
[-CC-:B------:R-:W-:Y:S01]  /*15970*/  FFMA.FTZ R39, R42, R66.reuse, -R65.reuse ;  /* 0x000000422a277223 */ /* 0x180fe20000010841 */
[----:B------:R-:W2:Y:S01]  /*15980*/  LDSM.16.MT88.4 R8, [R38+0xc800] ;  /* 0x00c800002608783b */ /* 0x000ea20000004200 */
[-C--:B------:R-:W-:Y:S01]  /*15990*/  FFMA.FTZ R40, R40, R66.reuse, -R65 ;  /* 0x0000004228287223 */ /* 0x080fe20000010841 */
[-CC-:B------:R-:W-:Y:S01]  /*159a0*/  FFMA.FTZ R42, R248, R66.reuse, -R147.reuse ;  /* 0x00000042f82a7223 */ /* 0x180fe20000010893 */
[----:B------:R-:W-:Y:S01]  /*159b0*/  MUFU.EX2 R52, R52 ;  /* 0x0000003400347308 */ /* 0x000fe20000000800 */
[----:B------:R-:W2:Y:S01]  /*159c0*/  LDSM.16.MT88.4 R20, [R67+0x10800] ;  /* 0x010800004314783b */ /* 0x000ea20000004200 */
[-CC-:B------:R-:W-:Y:S01]  /*159d0*/  FFMA.FTZ R41, R246, R66.reuse, -R147.reuse ;  /* 0x00000042f6297223 */ /* 0x180fe20000010893 */
[-CC-:B------:R-:W-:Y:S01]  /*159e0*/  FFMA.FTZ R37, R24, R66.reuse, -R147.reuse ;  /* 0x0000004218257223 */ /* 0x180fe20000010893 */
[-C--:B------:R-:W-:Y:S01]  /*159f0*/  FFMA.FTZ R36, R36, R66.reuse, -R147 ;  /* 0x0000004224247223 */ /* 0x080fe20000010893 */
[----:B------:R-:W-:Y:S01]  /*15a00*/  LDSM.16.MT88.4 R28, [R38+0x10800] ;  /* 0x01080000261c783b */ /* 0x000fe20000004200 */
[-CC-:B------:R-:W-:Y:S01]  /*15a10*/  FFMA.FTZ R34, R34, R66.reuse, -R65.reuse ;  /* 0x0000004222227223 */ /* 0x180fe20000010841 */
[-C--:B------:R-:W-:Y:S01]  /*15a20*/  FFMA.FTZ R138, R138, R66.reuse, -R65 ;  /* 0x000000428a8a7223 */ /* 0x080fe20000010841 */
[----:B------:R-:W4:Y:S01]  /*15a30*/  MUFU.EX2 R51, R51 ;  /* 0x0000003300337308 */ /* 0x000f220000000800 */
[----:B---3--:R-:W-:Y:S01]  /*15a40*/  F2FP.F16.F32.PACK_AB R69, R56, R57 ;  /* 0x000000393845723e */ /* 0x008fe200000000ff */
        /* <DEDUP_REMOVED lines=30> */
[----:B------:R-:W4:Y:S01]  /*15c30*/  MUFU.EX2 R53, R53 ;  /* 0x0000003500357308 */ /* 0x000f220000000800 */
[----:B---3--:R-:W-:Y:S01]  /*15c40*/  F2FP.F16.F32.PACK_AB R68, R58, R59 ;  /* 0x0000003b3a44723e */ /* 0x008fe200000000ff */
        /* <DEDUP_REMOVED lines=30> */
[C---:B-----5:R-:W-:Y:S07]  /*15e30*/  HMMA.16816.F32 R80, R68.reuse, R76, RZ ;  /* 0x0000004c4450723c */ /* 0x060fee00000018ff */
        /* <DEDUP_REMOVED lines=9> */
[----:B-1----:R-:W-:Y:S01]  /*15ed0*/  HMMA.16816.F32 R72, R68, R4, RZ ;  /* 0x000000044448723c */ /* 0x002fe200000018ff */
[----:B---3--:R-:W-:Y:S01]  /*15ee0*/  F2FP.F16.F32.PACK_AB R4, R49, R50 ;  /* 0x000000323104723e */ /* 0x008fe200000000ff */
        /* <DEDUP_REMOVED lines=13> */
[----:B--2---:R-:W-:Y:S01]  /*15fc0*/  HMMA.16816.F32 R120, R4, R16, R120 ;  /* 0x000000100478723c */ /* 0x004fe20000001878 */
        /* <DEDUP_REMOVED lines=42> */
[----:B-----5:R-:W-:-:S02]  /*16270*/  F2FP.F16.F32.PACK_AB R4, R41, R42 ;  /* 0x0000002a2904723e */ /* 0x020fc400000000ff */
        /* <DEDUP_REMOVED lines=184> */
[----:B-1----:R-:W-:Y:S03]  /*16e00*/  HMMA.16816.F32 R128, R4, R8, R128 ;  /* 0x000000080480723c */ /* 0x002fe60000001880 */
[----:B------:R-:W-:Y:S01]  /*16e10*/  FADD.FTZ R149, R149, R20 ;  /* 0x0000001495957221 */ /* 0x000fe20000010000 */
[----:B------:R-:W-:-:S03]  /*16e20*/  FADD.FTZ R20, R151, R140 ;  /* 0x0000008c97147221 */ /* 0x000fc60000010000 */
        /* <DEDUP_REMOVED lines=93> */
[----:B------:R-:W-:Y:S01]  /*17400*/  ISETP.GE.AND P1, PT, R5, RZ, PT ;  /* 0x000000ff0500720c */ /* 0x000fe20003f26270 */
[----:B------:R-:W2:Y:S01]  /*17410*/  LD.E.64 R8, desc[UR4][R132.64+0x40] ;  /* 0x0000400484087980 */ /* 0x000ea2000c101b00 */
[----:B------:R-:W-:-:S07]  /*17420*/  ISETP.GE.AND P3, PT, R4, RZ, PT ;  /* 0x000000ff0400720c */ /* 0x000fce0003f66270 */
        /* <DEDUP_REMOVED lines=28> */
.L_x_6408:
        /* <DEDUP_REMOVED lines=8> */
.L_x_6409:
[----:B------:R-:W-:Y:S05]  /*17670*/  BSYNC.RECONVERGENT B0 ;  /* 0x0000000000007941 */ /* 0x000fea0003800200 */
.L_x_6407:
[----:B------:R-:W-:Y:S02]  /*17680*/  LOP3.LUT R6, R234, 0x1c0, RZ, 0xc0, !PT ;  /* 0x000001c0ea067812 */ /* 0x000fe400078ec0ff */
[C---:B------:R-:W-:Y:S02]  /*17690*/  SHF.L.U32 R7, R136.reuse, 0x5, RZ ;  /* 0x0000000588077819 */ /* 0x040fe400000006ff */
[----:B------:R-:W-:Y:S02]  /*176a0*/  SHF.L.U64.HI R4, R136, 0x5, R137 ;  /* 0x0000000588047819 */ /* 0x000fe40000010289 */
[----:B------:R-:W-:Y:S02]  /*176b0*/  LOP3.LUT R9, R6, 0x38, R209, 0xf8, !PT ;  /* 0x0000003806097812 */ /* 0x000fe400078ef8d1 */
[----:B------:R-:W-:Y:S02]  /*176c0*/  IADD3 R10, P1, PT, R7, R222, RZ ;  /* 0x000000de070a7210 */ /* 0x000fe40007f3e0ff */
[----:B------:R-:W-:-:S02]  /*176d0*/  LOP3.LUT R9, R9, R208, RZ, 0x3c, !PT ;  /* 0x000000d009097212 */ /* 0x000fc400078e3cff */
[----:B------:R-:W-:Y:S02]  /*176e0*/  IADD3.X R11, PT, PT, R4, R223, RZ, P1, !PT ;  /* 0x000000df040b7210 */ /* 0x000fe40000ffe4ff */
[-C--:B------:R-:W-:Y:S02]  /*176f0*/  IADD3 R8, P1, PT, R10, R7.reuse, RZ ;  /* 0x000000070a087210 */ /* 0x080fe40007f3e0ff */
[----:B------:R-:W-:Y:S02]  /*17700*/  LOP3.LUT R62, R9, 0x1e00, R234, 0xf8, !PT ;  /* 0x00001e00093e7812 */ /* 0x000fe400078ef8ea */
[----:B------:R-:W-:Y:S02]  /*17710*/  IADD3.X R9, PT, PT, R11, R4, RZ, P1, !PT ;  /* 0x000000040b097210 */ /* 0x000fe40000ffe4ff */
[----:B------:R-:W-:Y:S02]  /*17720*/  IADD3 R12, P1, PT, R8, R7, RZ ;  /* 0x00000007080c7210 */ /* 0x000fe40007f3e0ff */
[----:B------:R-:W-:-:S02]  /*17730*/  SHF.R.U32.HI R211, RZ, 0x1, R209 ;  /* 0x00000001ffd37819 */ /* 0x000fc400000116d1 */
[-C--:B------:R-:W-:Y:S02]  /*17740*/  IADD3.X R13, PT, PT, R9, R4.reuse, RZ, P1, !PT ;  /* 0x00000004090d7210 */ /* 0x080fe40000ffe4ff */
[-C--:B------:R-:W-:Y:S02]  /*17750*/  IADD3 R14, P1, PT, R12, R7.reuse, RZ ;  /* 0x000000070c0e7210 */ /* 0x080fe40007f3e0ff */
[----:B------:R-:W-:Y:S02]  /*17760*/  SHF.L.U32 R212, R209, 0x5, RZ ;  /* 0x00000005d1d47819 */ /* 0x000fe400000006ff */
[----:B------:R-:W-:Y:S02]  /*17770*/  LEA R62, R62, UR6, 0x1 ;  /* 0x000000063e3e7c11 */ /* 0x000fe4000f8e08ff */
[----:B------:R-:W-:Y:S02]  /*17780*/  IADD3.X R15, PT, PT, R13, R4, RZ, P1, !PT ;  /* 0x000000040d0f7210 */ /* 0x000fe40000ffe4ff */
[----:B------:R-:W-:Y:S01]  /*17790*/  IADD3 R16, P1, PT, R14, R7, RZ ;  /* 0x000000070e107210 */ /* 0x000fe20007f3e0ff */
[----:B------:R-:W-:Y:S01]  /*177a0*/  @!PT LDS RZ, [RZ] ;  /* 0x00000000fffff984 */ /* 0x000fe20000000800 */
[----:B------:R-:W-:Y:S01]  /*177b0*/  @!PT LDS RZ, [RZ] ;  /* 0x00000000fffff984 */ /* 0x000fe20000000800 */
[----:B------:R-:W-:Y:S01]  /*177c0*/  @!PT LDS RZ, [RZ] ;  /* 0x00000000fffff984 */ /* 0x000fe20000000800 */
[----:B------:R-:W-:Y:S01]  /*177d0*/  LDGSTS.E.BYPASS.LTC128B.128 [R62+0xc000], desc[UR4][R222.64] ;  /* 0x0c000000de3e7fae */ /* 0x000fe2000b981a04 */
[----:B------:R-:W-:-:S02]  /*177e0*/  LOP3.LUT R6, R211, 0x8, RZ, 0xc0, !PT ;  /* 0x00000008d3067812 */ /* 0x000fc400078ec0ff */
[----:B------:R-:W-:Y:S01]  /*177f0*/  LOP3.LUT R212, R212, 0x7c00, RZ, 0xc0, !PT ;  /* 0x00007c00d4d47812 */ /* 0x000fe200078ec0ff */
[----:B------:R-:W-:Y:S01]  /*17800*/  LDGSTS.E.BYPASS.LTC128B.128 [R62+0x10000], desc[UR4][R222.64+0x80] ;  /* 0x10000080de3e7fae */ /* 0x000fe2000b981a04 */
[----:B------:R-:W-:Y:S02]  /*17810*/  IADD3.X R17, PT, PT, R15, R4, RZ, P1, !PT ;  /* 0x000000040f117210 */ /* 0x000fe40000ffe4ff */
[-C--:B------:R-:W-:Y:S01]  /*17820*/  IADD3 R18, P3, PT, R16, R7.reuse, RZ ;  /* 0x0000000710127210 */ /* 0x080fe20007f7e0ff */
[----:B------:R-:W-:Y:S01]  /*17830*/  LDGSTS.E.BYPASS.LTC128B.128 [R62+0xc800], desc[UR4][R10.64] ;  /* 0x0c8000000a3e7fae */ /* 0x000fe2000b981a04 */
[--C-:B------:R-:W-:Y:S02]  /*17840*/  LOP3.LUT R5, R6, 0x1c0, R33.reuse, 0xf8, !PT ;  /* 0x000001c006057812 */ /* 0x100fe400078ef821 */
[----:B------:R-:W-:Y:S01]  /*17850*/  LOP3.LUT R33, R212, 0x200, R33, 0xf8, !PT ;  /* 0x00000200d4217812 */ /* 0x000fe200078ef821 */
[----:B------:R-:W-:Y:S01]  /*17860*/  LDGSTS.E.BYPASS.LTC128B.128 [R62+0x10800], desc[UR4][R10.64+0x80] ;  /* 0x108000800a3e7fae */ /* 0x000fe2000b981a04 */
[----:B------:R-:W-:-:S02]  /*17870*/  IADD3 R24, P1, PT, R18, R7, RZ ;  /* 0x0000000712187210 */ /* 0x000fc40007f3e0ff */
[-C--:B------:R-:W-:Y:S01]  /*17880*/  IADD3.X R19, PT, PT, R17, R4.reuse, RZ, P3, !PT ;  /* 0x0000000411137210 */ /* 0x080fe20001ffe4ff */
[----:B------:R-:W-:Y:S01]  /*17890*/  LDGSTS.E.BYPASS.LTC128B.128 [R62+0xd000], desc[UR4][R8.64] ;  /* 0x0d000000083e7fae */ /* 0x000fe2000b981a04 */
[----:B------:R-:W-:Y:S02]  /*178a0*/  LOP3.LUT R5, R33, R5, R208, 0xf6, !PT ;  /* 0x0000000521057212 */ /* 0x000fe400078ef6d0 */
[----:B------:R-:W-:Y:S01]  /*178b0*/  IADD3.X R25, PT, PT, R19, R4, RZ, P1, !PT ;  /* 0x0000000413197210 */ /* 0x000fe20000ffe4ff */
[----:B------:R-:W-:Y:S01]  /*178c0*/  LDGSTS.E.BYPASS.LTC128B.128 [R62+0x11000], desc[UR4][R8.64+0x80] ;  /* 0x11000080083e7fae */ /* 0x000fe2000b981a04 */
[----:B------:R-:W-:Y:S02]  /*178d0*/  LEA R191, R5, UR6, 0x1 ;  /* 0x0000000605bf7c11 */ /* 0x000fe4000f8e08ff */
[----:B------:R-:W-:Y:S01]  /*178e0*/  MOV R190, 0x20 ;  /* 0x0000002000be7802 */ /* 0x000fe20000000f00 */
[----:B------:R-:W-:Y:S01]  /*178f0*/  LDGSTS.E.BYPASS.LTC128B.128 [R62+0xd800], desc[UR4][R12.64] ;  /* 0x0d8000000c3e7fae */ /* 0x000fe2000b981a04 */
[----:B------:R-:W-:-:S02]  /*17900*/  IADD3 R139, PT, PT, R2, UR6, RZ ;  /* 0x00000006028b7c10 */ /* 0x000fc4000fffe0ff */
[----:B------:R-:W-:Y:S01]  /*17910*/  SEL R190, R190, 0xffffffe0, !P4 ;  /* 0xffffffe0bebe7807 */ /* 0x000fe20006000000 */
[----:B------:R-:W-:Y:S03]  /*17920*/  LDGSTS.E.BYPASS.LTC128B.128 [R62+0x11800], desc[UR4][R12.64+0x80] ;  /* 0x118000800c3e7fae */ /* 0x000fe6000b981a04 */
[-C--:B------:R-:W-:Y:S01]  /*17930*/  IADD3 R61, PT, PT, R139, R190.reuse, RZ ;  /* 0x000000be8b3d7210 */ /* 0x080fe20007ffe0ff */
[----:B------:R-:W-:Y:S01]  /*17940*/  LDGSTS.E.BYPASS.LTC128B.128 [R62+0xe000], desc[UR4][R14.64] ;  /* 0x0e0000000e3e7fae */ /* 0x000fe2000b981a04 */
[----:B------:R-:W-:-:S03]  /*17950*/  IADD3 R188, PT, PT, R191, R190, RZ ;  /* 0x000000bebfbc7210 */ /* 0x000fc60007ffe0ff */
[----:B------:R1:W-:Y:S04]  /*17960*/  LDGSTS.E.BYPASS.LTC128B.128 [R62+0x12000], desc[UR4][R14.64+0x80] ;  /* 0x120000800e3e7fae */ /* 0x0003e8000b981a04 */
[----:B------:R-:W-:Y:S04]  /*17970*/  LDGSTS.E.BYPASS.LTC128B.128 [R62+0xe800], desc[UR4][R16.64] ;  /* 0x0e800000103e7fae */ /* 0x000fe8000b981a04 */
[----:B------:R-:W-:Y:S04]  /*17980*/  LDGSTS.E.BYPASS.LTC128B.128 [R62+0x12800], desc[UR4][R16.64+0x80] ;  /* 0x12800080103e7fae */ /* 0x000fe8000b981a04 */
[----:B------:R-:W-:Y:S04]  /*17990*/  LDGSTS.E.BYPASS.LTC128B.128 [R62+0xf000], desc[UR4][R18.64] ;  /* 0x0f000000123e7fae */ /* 0x000fe8000b981a04 */
[----:B------:R-:W-:Y:S04]  /*179a0*/  LDGSTS.E.BYPASS.LTC128B.128 [R62+0x13000], desc[UR4][R18.64+0x80] ;  /* 0x13000080123e7fae */ /* 0x000fe8000b981a04 */
[----:B------:R-:W-:Y:S04]  /*179b0*/  LDGSTS.E.BYPASS.LTC128B.128 [R62+0xf800], desc[UR4][R24.64] ;  /* 0x0f800000183e7fae */ /* 0x000fe8000b981a04 */
[----:B------:R2:W-:Y:S04]  /*179c0*/  LDGSTS.E.BYPASS.LTC128B.128 [R62+0x13800], desc[UR4][R24.64+0x80] ;  /* 0x13800080183e7fae */ /* 0x0005e8000b981a04 */
[----:B------:R-:W-:Y:S04]  /*179d0*/  LDSM.16.M88.4 R144, [R191] ;  /* 0x00000000bf90783b */ /* 0x000fe80000000200 */
[----:B------:R-:W3:Y:S04]  /*179e0*/  LDSM.16.M88.4 R36, [R2+UR6+0x4000] ;  /* 0x004000060224783b */ /* 0x000ee80008000200 */
[----:B------:R-:W4:Y:S04]  /*179f0*/  LDSM.16.M88.4 R28, [R2+UR6+0x4800] ;  /* 0x00480006021c783b */ /* 0x000f280008000200 */
[----:B------:R-:W2:Y:S04]  /*17a00*/  LDSM.16.M88.4 R20, [R2+UR6+0x5000] ;  /* 0x005000060214783b */ /* 0x000ea80008000200 */
[----:B-1----:R-:W1:Y:S04]  /*17a10*/  LDSM.16.M88.4 R12, [R2+UR6+0x5800] ;  /* 0x00580006020c783b */ /* 0x002e680008000200 */
[----:B------:R-:W5:Y:S04]  /*17a20*/  LDSM.16.M88.4 R4, [R2+UR6+0x6000] ;  /* 0x006000060204783b */ /* 0x000f680008000200 */
[----:B------:R-:W5:Y:S04]  /*17a30*/  LDSM.16.M88.4 R160, [R2+UR6+0x6800] ;  /* 0x0068000602a0783b */ /* 0x000f680008000200 */
[----:B------:R-:W5:Y:S04]  /*17a40*/  LDSM.16.M88.4 R152, [R2+UR6+0x7000] ;  /* 0x007000060298783b */ /* 0x000f680008000200 */
[----:B------:R-:W5:Y:S04]  /*17a50*/  LDSM.16.M88.4 R44, [R2+UR6+0x7800] ;  /* 0x00780006022c783b */ /* 0x000f680008000200 */
[----:B------:R-:W5:Y:S04]  /*17a60*/  LD.E R138, desc[UR4][R132.64+0x18c] ;  /* 0x00018c04848a7980 */ /* 0x000f68000c101900 */
[----:B------:R-:W-:Y:S04]  /*17a70*/  LDSM.16.M88.4 R180, [R188] ;  /* 0x00000000bcb4783b */ /* 0x000fe80000000200 */
[----:B------:R-:W5:Y:S01]  /*17a80*/  LDSM.16.M88.4 R56, [R61+0x4000] ;  /* 0x004000003d38783b */ /* 0x000f620000000200 */
[C---:B---3--:R-:W-:Y:S03]  /*17a90*/  HMMA.16816.F32 R40, R144.reuse, R36, RZ ;  /* 0x000000249028723c */ /* 0x048fe600000018ff */
[----:B------:R-:W3:Y:S04]  /*17aa0*/  LDSM.16.M88.4 R52, [R61+0x4800] ;  /* 0x004800003d34783b */ /* 0x000ee80000000200 */
[----:B------:R-:W3:Y:S01]  /*17ab0*/  LDSM.16.M88.4 R48, [R61+0x5000] ;  /* 0x005000003d30783b */ /* 0x000ee20000000200 */
[----:B------:R-:W-:Y:S01]  /*17ac0*/  HMMA.16816.F32 R36, R144, R38, RZ ;  /* 0x000000269024723c */ /* 0x000fe200000018ff */
[----:B------:R-:W-:-:S02]  /*17ad0*/  IADD3 R189, PT, PT, R191, R64, RZ ;  /* 0x00000040bfbd7210 */ /* 0x000fc40007ffe0ff */
[----:B------:R-:W-:Y:S01]  /*17ae0*/  IADD3 R139, PT, PT, R139, R64, RZ ;  /* 0x000000408b8b7210 */ /* 0x000fe20007ffe0ff */
[----:B------:R-:W-:Y:S04]  /*17af0*/  LDSM.16.M88.4 R168, [R61+0x7800] ;  /* 0x007800003da8783b */ /* 0x000fe80000000200 */
[C---:B----4-:R-:W-:Y:S01]  /*17b00*/  HMMA.16816.F32 R32, R144.reuse, R28, RZ ;  /* 0x0000001c9020723c */ /* 0x050fe200000018ff */
[----:B------:R-:W-:Y:S04]  /*17b10*/  LDSM.16.M88.4 R140, [R189] ;  /* 0x00000000bd8c783b */ /* 0x000fe80000000200 */
[----:B------:R-:W-:Y:S03]  /*17b20*/  LDSM.16.M88.4 R64, [R139+0x4000] ;  /* 0x004000008b40783b */ /* 0x000fe60000000200 */
[C---:B--2---:R-:W-:Y:S01]  /*17b30*/  HMMA.16816.F32 R24, R144.reuse, R20, RZ ;  /* 0x000000149018723c */ /* 0x044fe200000018ff */
[----:B------:R-:W-:Y:S04]  /*17b40*/  LDSM.16.M88.4 R184, [R61+0x6000] ;  /* 0x006000003db8783b */ /* 0x000fe80000000200 */
[----:B------:R-:W-:Y:S03]  /*17b50*/  LDSM.16.M88.4 R176, [R61+0x6800] ;  /* 0x006800003db0783b */ /* 0x000fe60000000200 */
[C---:B-1----:R-:W-:Y:S01]  /*17b60*/  HMMA.16816.F32 R16, R144.reuse, R12, RZ ;  /* 0x0000000c9010723c */ /* 0x042fe200000018ff */
[----:B------:R-:W-:Y:S04]  /*17b70*/  LDSM.16.M88.4 R172, [R61+0x7000] ;  /* 0x007000003dac783b */ /* 0x000fe80000000200 */
[----:B------:R-:W0:Y:S03]  /*17b80*/  LDGDEPBAR ;  /* 0x00000000000079af */ /* 0x000e260000000000 */
        /* <DEDUP_REMOVED lines=33> */
[----:B------:R-:W-:Y:S01]  /*17da0*/  HMMA.16816.F32 R8, R180, R184, R8 ;  /* 0x000000b8b408723c */ /* 0x000fe20000001808 */
[----:B------:R-:W-:-:S02]  /*17db0*/  IADD3 R185, PT, PT, R190, R189, RZ ;  /* 0x000000bdbeb97210 */ /* 0x000fc40007ffe0ff */
[----:B------:R-:W-:-:S05]  /*17dc0*/  IADD3 R184, PT, PT, R190, R139, RZ ;  /* 0x0000008bbeb87210 */ /* 0x000fca0007ffe0ff */
[C---:B---3--:R-:W-:Y:S08]  /*17dd0*/  HMMA.16816.F32 R24, R140.reuse, R52, R24 ;  /* 0x000000348c18723c */ /* 0x048ff00000001818 */
[C---:B------:R-:W-:Y:S01]  /*17de0*/  HMMA.16816.F32 R20, R140.reuse, R54, R20 ;  /* 0x000000368c14723c */ /* 0x040fe20000001814 */
[----:B------:R-:W-:Y:S07]  /*17df0*/  LDSM.16.M88.4 R52, [R185] ;  /* 0x00000000b934783b */ /* 0x000fee0000000200 */
[C---:B----4-:R-:W-:Y:S08]  /*17e00*/  HMMA.16816.F32 R16, R140.reuse, R48, R16 ;  /* 0x000000308c10723c */ /* 0x050ff00000001810 */
[----:B------:R-:W-:Y:S01]  /*17e10*/  HMMA.16816.F32 R12, R140, R50, R12 ;  /* 0x000000328c0c723c */ /* 0x000fe2000000180c */
[----:B------:R-:W3:Y:S07]  /*17e20*/  LDSM.16.M88.4 R48, [R184+0x4000] ;  /* 0x00400000b830783b */ /* 0x000eee0000000200 */
[C---:B------:R-:W-:Y:S08]  /*17e30*/  HMMA.16816.F32 R4, R180.reuse, R186, R4 ;  /* 0x000000bab404723c */ /* 0x040ff00000001804 */
[C---:B------:R-:W-:Y:S08]  /*17e40*/  HMMA.16816.F32 R164, R180.reuse, R176, R164 ;  /* 0x000000b0b4a4723c */ /* 0x040ff000000018a4 */
[C---:B------:R-:W-:Y:S08]  /*17e50*/  HMMA.16816.F32 R160, R180.reuse, R178, R160 ;  /* 0x000000b2b4a0723c */ /* 0x040ff000000018a0 */
[C---:B------:R-:W-:Y:S08]  /*17e60*/  HMMA.16816.F32 R156, R180.reuse, R172, R156 ;  /* 0x000000acb49c723c */ /* 0x040ff0000000189c */
[----:B------:R-:W-:Y:S01]  /*17e70*/  HMMA.16816.F32 R152, R180, R174, R152 ;  /* 0x000000aeb498723c */ /* 0x000fe20000001898 */
[----:B------:R-:W-:Y:S07]  /*17e80*/  LDSM.16.M88.4 R172, [R191+0x2000] ;  /* 0x00200000bfac783b */ /* 0x000fee0000000200 */
        /* <DEDUP_REMOVED lines=12> */
[----:B------:R-:W-:Y:S03]  /*17f50*/  LDSM.16.M88.4 R168, [R2+UR6+0x8000] ;  /* 0x0080000602a8783b */ /* 0x000fe60008000200 */
        /* <DEDUP_REMOVED lines=11> */
[C---:B---3--:R-:W-:Y:S08]  /*18010*/  HMMA.16816.F32 R164, R52.reuse, R48, R164 ;  /* 0x0000003034a4723c */ /* 0x048ff000000018a4 */
[C---:B------:R-:W-:Y:S01]  /*18020*/  HMMA.16816.F32 R160, R52.reuse, R50, R160 ;  /* 0x0000003234a0723c */ /* 0x040fe200000018a0 */
[----:B------:R-:W3:Y:S07]  /*18030*/  LDSM.16.M88.4 R48, [R2+UR6+0x8800] ;  /* 0x008800060230783b */ /* 0x000eee0008000200 */
[C---:B------:R-:W-:Y:S08]  /*18040*/  HMMA.16816.F32 R16, R52.reuse, R56, R16 ;  /* 0x000000383410723c */ /* 0x040ff00000001810 */
[C---:B------:R-:W-:Y:S01]  /*18050*/  HMMA.16816.F32 R12, R52.reuse, R58, R12 ;  /* 0x0000003a340c723c */ /* 0x040fe2000000180c */
[----:B------:R-:W4:Y:S07]  /*18060*/  LDSM.16.M88.4 R56, [R184+0x7800] ;  /* 0x00780000b838783b */ /* 0x000f2e0000000200 */
[----:B------:R-:W-:Y:S01]  /*18070*/  HMMA.16816.F32 R4, R52, R142, R4 ;  /* 0x0000008e3404723c */ /* 0x000fe20000001804 */
[----:B------:R-:W-:Y:S07]  /*18080*/  LDSM.16.M88.4 R140, [R189+0x2000] ;  /* 0x00200000bd8c783b */ /* 0x000fee0000000200 */
[C---:B------:R-:W-:Y:S01]  /*18090*/  HMMA.16816.F32 R180, R172.reuse, R168, R40 ;  /* 0x000000a8acb4723c */ /* 0x040fe20000001828 */
[----:B------:R-:W5:Y:S07]  /*180a0*/  LDSM.16.M88.4 R40, [R139+0x8000] ;  /* 0x008000008b28783b */ /* 0x000f6e0000000200 */
[----:B------:R-:W-:Y:S01]  /*180b0*/  HMMA.16816.F32 R36, R172, R170, R36 ;  /* 0x000000aaac24723c */ /* 0x000fe20000001824 */
[----:B------:R-:W5:Y:S07]  /*180c0*/  LDSM.16.M88.4 R168, [R61+0x8800] ;  /* 0x008800003da8783b */ /* 0x000f6e0000000200 */
[C---:B-1----:R-:W-:Y:S08]  /*180d0*/  HMMA.16816.F32 R156, R52.reuse, R44, R156 ;  /* 0x0000002c349c723c */ /* 0x042ff0000000189c */
[----:B------:R-:W-:Y:S01]  /*180e0*/  HMMA.16816.F32 R152, R52, R46, R152 ;  /* 0x0000002e3498723c */ /* 0x000fe20000001898 */
[----:B------:R-:W1:Y:S07]  /*180f0*/  LDSM.16.M88.4 R44, [R2+UR6+0x9000] ;  /* 0x00900006022c783b */ /* 0x000e6e0008000200 */
[C---:B--2---:R-:W-:Y:S08]  /*18100*/  HMMA.16816.F32 R180, R64.reuse, R8, R180 ;  /* 0x0000000840b4723c */ /* 0x044ff000000018b4 */
[----:B------:R-:W-:Y:S01]  /*18110*/  HMMA.16816.F32 R36, R64, R10, R36 ;  /* 0x0000000a4024723c */ /* 0x000fe20000001824 */
[----:B------:R-:W2:Y:S07]  /*18120*/  LDSM.16.M88.4 R8, [R139+0x8800] ;  /* 0x008800008b08783b */ /* 0x000eae0000000200 */
[----:B---3--:R-:W-:Y:S08]  /*18130*/  HMMA.16816.F32 R32, R172, R48, R32 ;  /* 0x00000030ac20723c */ /* 0x008ff00000001820 */
[C---:B----4-:R-:W-:Y:S08]  /*18140*/  HMMA.16816.F32 R148, R52.reuse, R56, R148 ;  /* 0x000000383494723c */ /* 0x050ff00000001894 */
[----:B------:R-:W-:Y:S01]  /*18150*/  HMMA.16816.F32 R144, R52, R58, R144 ;  /* 0x0000003a3490723c */ /* 0x000fe20000001890 */
[----:B------:R-:W-:Y:S04]  /*18160*/  LDSM.16.M88.4 R56, [R185+0x2000] ;  /* 0x00200000b938783b */ /* 0x000fe80000000200 */
[----:B------:R-:W3:Y:S03]  /*18170*/  LDSM.16.M88.4 R52, [R184+0x8000] ;  /* 0x00800000b834783b */ /* 0x000ee60000000200 */
[----:B------:R-:W-:Y:S08]  /*18180*/  HMMA.16816.F32 R28, R172, R50, R28 ;  /* 0x00000032ac1c723c */ /* 0x000ff0000000181c */
[C---:B-----5:R-:W-:Y:S08]  /*18190*/  HMMA.16816.F32 R180, R140.reuse, R40, R180 ;  /* 0x000000288cb4723c */ /* 0x060ff000000018b4 */
[----:B------:R-:W-:Y:S01]  /*181a0*/  HMMA.16816.F32 R36, R140, R42, R36 ;  /* 0x0000002a8c24723c */ /* 0x000fe20000001824 */
[----:B------:R-:W4:Y:S07]  /*181b0*/  LDSM.16.M88.4 R40, [R2+UR6+0x9800] ;  /* 0x009800060228783b */ /* 0x000f2e0008000200 */
[C---:B------:R-:W-:Y:S01]  /*181c0*/  HMMA.16816.F32 R48, R64.reuse, R168, R32 ;  /* 0x000000a84030723c */ /* 0x040fe20000001820 */
[----:B------:R-:W5:Y:S07]  /*181d0*/  LDSM.16.M88.4 R32, [R184+0x8800] ;  /* 0x00880000b820783b */ /* 0x000f6e0000000200 */
[----:B------:R-:W-:Y:S08]  /*181e0*/  HMMA.16816.F32 R28, R64, R170, R28 ;  /* 0x000000aa401c723c */ /* 0x000ff0000000181c */
[C---:B-1----:R-:W-:Y:S08]  /*181f0*/  HMMA.16816.F32 R24, R172.reuse, R44, R24 ;  /* 0x0000002cac18723c */ /* 0x042ff00000001818 */
[----:B------:R-:W-:Y:S01]  /*18200*/  HMMA.16816.F32 R20, R172, R46, R20 ;  /* 0x0000002eac14723c */ /* 0x000fe20000001814 */
[----:B------:R-:W1:Y:S07]  /*18210*/  LDSM.16.M88.4 R44, [R61+0x9000] ;  /* 0x009000003d2c783b */ /* 0x000e6e0000000200 */
[C---:B--2---:R-:W-:Y:S08]  /*18220*/  HMMA.16816.F32 R48, R140.reuse, R8, R48 ;  /* 0x000000088c30723c */ /* 0x044ff00000001830 */
[----:B------:R-:W-:Y:S01]  /*18230*/  HMMA.16816.F32 R28, R140, R10, R28 ;  /* 0x0000000a8c1c723c */ /* 0x000fe2000000181c */
[----:B------:R-:W-:Y:S07]  /*18240*/  LDSM.16.M88.4 R8, [R2+UR6+0xa000] ;  /* 0x00a000060208783b */ /* 0x000fee0008000200 */
[C---:B---3--:R-:W-:Y:S08]  /*18250*/  HMMA.16816.F32 R180, R56.reuse, R52, R180 ;  /* 0x0000003438b4723c */ /* 0x048ff000000018b4 */
[----:B------:R-:W-:Y:S08]  /*18260*/  HMMA.16816.F32 R36, R56, R54, R36 ;  /* 0x000000363824723c */ /* 0x000ff00000001824 */
[----:B----4-:R-:W-:Y:S01]  /*18270*/  HMMA.16816.F32 R52, R172, R40, R16 ;  /* 0x00000028ac34723c */ /* 0x010fe20000001810 */
[----:B------:R-:W2:Y:S07]  /*18280*/  LDSM.16.M88.4 R16, [R139+0x9000] ;  /* 0x009000008b10783b */ /* 0x000eae0000000200 */
[C---:B-----5:R-:W-:Y:S08]  /*18290*/  HMMA.16816.F32 R48, R56.reuse, R32, R48 ;  /* 0x000000203830723c */ /* 0x060ff00000001830 */
[----:B------:R-:W-:Y:S01]  /*182a0*/  HMMA.16816.F32 R28, R56, R34, R28 ;  /* 0x00000022381c723c */ /* 0x000fe2000000181c */
[----:B------:R-:W3:Y:S07]  /*182b0*/  LDSM.16.M88.4 R32, [R61+0x9800] ;  /* 0x009800003d20783b */ /* 0x000eee0000000200 */
[C---:B-1----:R-:W-:Y:S01]  /*182c0*/  HMMA.16816.F32 R168, R64.reuse, R44, R24 ;  /* 0x0000002c40a8723c */ /* 0x042fe20000001818 */
[----:B------:R-:W1:Y:S07]  /*182d0*/  LDSM.16.M88.4 R24, [R184+0x9000] ;  /* 0x00900000b818783b */ /* 0x000e6e0000000200 */
        /* <DEDUP_REMOVED lines=9> */
[----:B------:R-:W4:Y:S01]  /*18370*/  MUFU.TANH R182, R36 ;  /* 0x0000002400b67308 */ /* 0x000f220000002400 */
[----:B------:R-:W-:Y:S01]  /*18380*/  HMMA.16816.F32 R12, R172, R42, R12 ;  /* 0x0000002aac0c723c */ /* 0x000fe2000000180c */
[----:B------:R-:W-:Y:S06]  /*18390*/  LDSM.16.M88.4 R40, [R184+0x9800] ;  /* 0x00980000b828783b */ /* 0x000fec0000000200 */
[----:B------:R-:W1:Y:S01]  /*183a0*/  MUFU.TANH R190, R37 ;  /* 0x0000002500be7308 */ /* 0x000e620000002400 */
[----:B--2---:R-:W-:Y:S07]  /*183b0*/  HMMA.16816.F32 R168, R140, R16, R168 ;  /* 0x000000108ca8723c */ /* 0x004fee00000018a8 */
[----:B------:R-:W2:Y:S01]  /*183c0*/  MUFU.TANH R183, R38 ;  /* 0x0000002600b77308 */ /* 0x000ea20000002400 */
[----:B------:R-:W-:Y:S07]  /*183d0*/  HMMA.16816.F32 R176, R172, R8, R176 ;  /* 0x00000008acb0723c */ /* 0x000fee00000018b0 */
[----:B------:R5:W1:Y:S01]  /*183e0*/  MUFU.TANH R44, R39 ;  /* 0x00000027002c7308 */ /* 0x000a620000002400 */
[----:B------:R-:W-:Y:S01]  /*183f0*/  HMMA.16816.F32 R20, R140, R18, R20 ;  /* 0x000000128c14723c */ /* 0x000fe20000001814 */
[----:B------:R-:W-:Y:S07]  /*18400*/  LDSM.16.M88.4 R16, [R2+UR6+0xa800] ;  /* 0x00a800060210783b */ /* 0x000fee0008000200 */
[----:B------:R-:W-:Y:S01]  /*18410*/  HMMA.16816.F32 R4, R172, R10, R4 ;  /* 0x0000000aac04723c */ /* 0x000fe20000001804 */
[----:B------:R-:W4:Y:S04]  /*18420*/  LDSM.16.M88.4 R8, [R61+0xa000] ;  /* 0x00a000003d08783b */ /* 0x000f280000000200 */
[----:B-----5:R-:W5:Y:S03]  /*18430*/  LDSM.16.M88.4 R36, [R139+0x9800] ;  /* 0x009800008b24783b */ /* 0x020f660000000200 */
[----:B---3--:R-:W-:Y:S08]  /*18440*/  HMMA.16816.F32 R12, R64, R34, R12 ;  /* 0x00000022400c723c */ /* 0x008ff0000000180c */
[C---:B-1----:R-:W-:Y:S08]  /*18450*/  HMMA.16816.F32 R168, R56.reuse, R24, R168 ;  /* 0x0000001838a8723c */ /* 0x042ff000000018a8 */
[----:B------:R-:W-:Y:S01]  /*18460*/  HMMA.16816.F32 R20, R56, R26, R20 ;  /* 0x0000001a3814723c */ /* 0x000fe20000001814 */
[----:B------:R-:W1:Y:S07]  /*18470*/  LDSM.16.M88.4 R24, [R139+0xa000] ;  /* 0x00a000008b18783b */ /* 0x000e6e0000000200 */
[C---:B------:R-:W-:Y:S01]  /*18480*/  HMMA.16816.F32 R52, R64.reuse, R32, R52 ;  /* 0x000000204034723c */ /* 0x040fe20000001834 */
[----:B------:R-:W3:Y:S07]  /*18490*/  LDSM.16.M88.4 R32, [R184+0xa000] ;  /* 0x00a00000b820783b */ /* 0x000eee0000000200 */
[----:B----4-:R-:W-:Y:S08]  /*184a0*/  HMMA.16816.F32 R176, R64, R8, R176 ;  /* 0x0000000840b0723c */ /* 0x010ff000000018b0 */
[C---:B-----5:R-:W-:Y:S08]  /*184b0*/  HMMA.16816.F32 R12, R140.reuse, R38, R12 ;  /* 0x000000268c0c723c */ /* 0x060ff0000000180c */
[----:B------:R-:W-:Y:S08]  /*184c0*/  HMMA.16816.F32 R52, R140, R36, R52 ;  /* 0x000000248c34723c */ /* 0x000ff00000001834 */
[C---:B------:R-:W-:Y:S08]  /*184d0*/  HMMA.16816.F32 R164, R172.reuse, R16, R164 ;  /* 0x00000010aca4723c */ /* 0x040ff000000018a4 */
[----:B------:R-:W-:Y:S01]  /*184e0*/  HMMA.16816.F32 R160, R172, R18, R160 ;  /* 0x00000012aca0723c */ /* 0x000fe200000018a0 */
[----:B------:R-:W4:Y:S01]  /*184f0*/  LDSM.16.M88.4 R16, [R61+0xa800] ;  /* 0x00a800003d10783b */ /* 0x000f220000000200 */
[-C--:B------:R-:W-:Y:S01]  /*18500*/  FMUL.FTZ R28, R28, R138.reuse ;  /* 0x0000008a1c1c7220 */ /* 0x080fe20000410000 */
[-C--:B------:R-:W-:Y:S01]  /*18510*/  FMUL.FTZ R29, R29, R138.reuse ;  /* 0x0000008a1d1d7220 */ /* 0x080fe20000410000 */
[-C--:B------:R-:W-:Y:S01]  /*18520*/  FMUL.FTZ R30, R30, R138.reuse ;  /* 0x0000008a1e1e7220 */ /* 0x080fe20000410000 */
[----:B------:R-:W-:-:S03]  /*18530*/  FMUL.FTZ R31, R31, R138 ;  /* 0x0000008a1f1f7220 */ /* 0x000fc60000410000 */
[----:B------:R-:W-:Y:S01]  /*18540*/  HMMA.16816.F32 R12, R56, R42, R12 ;  /* 0x0000002a380c723c */ /* 0x000fe2000000180c */
[-C--:B------:R-:W-:Y:S01]  /*18550*/  FMUL.FTZ R45, R50, R138.reuse ;  /* 0x0000008a322d7220 */ /* 0x080fe20000410000 */
[-C--:B------:R-:W-:Y:S01]  /*18560*/  FMUL.FTZ R46, R51, R138.reuse ;  /* 0x0000008a332e7220 */ /* 0x080fe20000410000 */
[----:B------:R-:W2:Y:S05]  /*18570*/  MUFU.TANH R50, R28 ;  /* 0x0000001c00327308 */ /* 0x000eaa0000002400 */
[----:B------:R-:W-:Y:S01]  /*18580*/  HMMA.16816.F32 R4, R64, R10, R4 ;  /* 0x0000000a4004723c */ /* 0x000fe20000001804 */
[----:B------:R-:W-:Y:S02]  /*18590*/  LDSM.16.M88.4 R8, [R139+0xa800] ;  /* 0x00a800008b08783b */ /* 0x000fe40000000200 */
[----:B------:R-:W2:Y:S05]  /*185a0*/  MUFU.TANH R191, R29 ;  /* 0x0000001d00bf7308 */ /* 0x000eaa0000002400 */
[----:B-1----:R-:W-:Y:S03]  /*185b0*/  HMMA.16816.F32 R176, R140, R24, R176 ;  /* 0x000000188cb0723c */ /* 0x002fe600000018b0 */
[----:B------:R-:W1:Y:S05]  /*185c0*/  MUFU.TANH R47, R30 ;  /* 0x0000001e002f7308 */ /* 0x000e6a0000002400 */
[----:B------:R-:W-:Y:S03]  /*185d0*/  HMMA.16816.F32 R52, R56, R40, R52 ;  /* 0x000000283834723c */ /* 0x000fe60000001834 */
[----:B------:R5:W1:Y:S01]  /*185e0*/  MUFU.TANH R51, R31 ;  /* 0x0000001f00337308 */ /* 0x000a620000002400 */
[-C--:B------:R-:W-:Y:S01]  /*185f0*/  FMUL.FTZ R20, R20, R138.reuse ;  /* 0x0000008a14147220 */ /* 0x080fe20000410000 */
[-C--:B------:R-:W-:Y:S01]  /*18600*/  FMUL.FTZ R21, R21, R138.reuse ;  /* 0x0000008a15157220 */ /* 0x080fe20000410000 */
[-C--:B------:R-:W-:Y:S01]  /*18610*/  FMUL.FTZ R22, R22, R138.reuse ;  /* 0x0000008a16167220 */ /* 0x080fe20000410000 */
[----:B-----5:R-:W5:Y:S01]  /*18620*/  LDSM.16.M88.4 R28, [R2+UR6+0xb000] ;  /* 0x00b00006021c783b */ /* 0x020f620008000200 */
[-C--:B------:R-:W-:Y:S01]  /*18630*/  FMUL.FTZ R23, R23, R138.reuse ;  /* 0x0000008a17177220 */ /* 0x080fe20000410000 */
[-C--:B------:R-:W-:Y:S01]  /*18640*/  FMUL.FTZ R12, R12, R138.reuse ;  /* 0x0000008a0c0c7220 */ /* 0x080fe20000410000 */
[-C--:B------:R-:W-:Y:S01]  /*18650*/  FMUL.FTZ R13, R13, R138.reuse ;  /* 0x0000008a0d0d7220 */ /* 0x080fe20000410000 */
[----:B------:R-:W-:Y:S01]  /*18660*/  HMMA.16816.F32 R4, R140, R26, R4 ;  /* 0x0000001a8c04723c */ /* 0x000fe20000001804 */
[----:B------:R-:W-:-:S07]  /*18670*/  FMUL.FTZ R36, R170, R138 ;  /* 0x0000008aaa247220 */ /* 0x000fce0000410000 */
[-C--:B------:R-:W-:Y:S01]  /*18680*/  FMUL.FTZ R43, R53, R138.reuse ;  /* 0x0000008a352b7220 */ /* 0x080fe20000410000 */
[-C--:B------:R-:W-:Y:S01]  /*18690*/  FMUL.FTZ R41, R54, R138.reuse ;  /* 0x0000008a36297220 */ /* 0x080fe20000410000 */
[----:B------:R-:W1:Y:S01]  /*186a0*/  MUFU.TANH R170, R20 ;  /* 0x0000001400aa7308 */ /* 0x000e620000002400 */
[----:B------:R-:W-:Y:S01]  /*186b0*/  LDSM.16.M88.4 R24, [R184+0xa800] ;  /* 0x00a80000b818783b */ /* 0x000fe20000000200 */
[----:B---3--:R-:W-:Y:S01]  /*186c0*/  HMMA.16816.F32 R176, R56, R32, R176 ;  /* 0x0000002038b0723c */ /* 0x008fe200000018b0 */
[-C--:B------:R-:W-:Y:S01]  /*186d0*/  FMUL.FTZ R32, R14, R138.reuse ;  /* 0x0000008a0e207220 */ /* 0x080fe20000410000 */
[----:B------:R-:W-:-:S04]  /*186e0*/  FMUL.FTZ R33, R15, R138 ;  /* 0x0000008a0f217220 */ /* 0x000fc80000410000 */
[----:B------:R-:W3:Y:S02]  /*186f0*/  MUFU.TANH R40, R21 ;  /* 0x0000001500287308 */ /* 0x000ee40000002400 */
[----:B----4-:R-:W-:Y:S06]  /*18700*/  HMMA.16816.F32 R164, R64, R16, R164 ;  /* 0x0000001040a4723c */ /* 0x010fec00000018a4 */
[----:B------:R-:W4:Y:S08]  /*18710*/  MUFU.TANH R38, R22 ;  /* 0x0000001600267308 */ /* 0x000f300000002400 */
[----:B------:R2:W1:Y:S08]  /*18720*/  MUFU.TANH R39, R23 ;  /* 0x0000001700277308 */ /* 0x0004700000002400 */
[----:B------:R-:W1:Y:S08]  /*18730*/  MUFU.TANH R53, R12 ;  /* 0x0000000c00357308 */ /* 0x000e700000002400 */
[----:B------:R3:W1:Y:S01]  /*18740*/  MUFU.TANH R54, R13 ;  /* 0x0000000d00367308 */ /* 0x0006620000002400 */
[----:B--2---:R-:W2:Y:S04]  /*18750*/  LDSM.16.M88.4 R20, [R2+UR6+0xb800] ;  /* 0x00b800060214783b */ /* 0x004ea80008000200 */
[----:B---3--:R-:W3:Y:S01]  /*18760*/  LDSM.16.M88.4 R12, [R61+0xb000] ;  /* 0x00b000003d0c783b */ /* 0x008ee20000000200 */
[----:B------:R-:W-:Y:S08]  /*18770*/  HMMA.16816.F32 R4, R56, R34, R4 ;  /* 0x000000223804723c */ /* 0x000ff00000001804 */
[----:B-----5:R-:W-:Y:S08]  /*18780*/  HMMA.16816.F32 R156, R172, R28, R156 ;  /* 0x0000001cac9c723c */ /* 0x020ff0000000189c */
[----:B------:R-:W-:Y:S08]  /*18790*/  HMMA.16816.F32 R164, R140, R8, R164 ;  /* 0x000000088ca4723c */ /* 0x000ff000000018a4 */
[----:B------:R-:W-:Y:S01]  /*187a0*/  HMMA.16816.F32 R152, R172, R30, R152 ;  /* 0x0000001eac98723c */ /* 0x000fe20000001898 */
[----:B------:R-:W5:Y:S01]  /*187b0*/  LDSM.16.M88.4 R28, [R61+0xb800] ;  /* 0x00b800003d1c783b */ /* 0x000f620000000200 */
[-C--:B------:R-:W-:Y:S01]  /*187c0*/  FMUL.FTZ R4, R4, R138.reuse ;  /* 0x0000008a04047220 */ /* 0x080fe20000410000 */
[----:B------:R-:W-:-:S05]  /*187d0*/  FMUL.FTZ R5, R5, R138 ;  /* 0x0000008a05057220 */ /* 0x000fca0000410000 */
[----:B------:R-:W-:Y:S01]  /*187e0*/  HMMA.16816.F32 R160, R64, R18, R160 ;  /* 0x0000001240a0723c */ /* 0x000fe200000018a0 */
[----:B------:R-:W4:Y:S07]  /*187f0*/  LDSM.16.M88.4 R16, [R139+0xb000] ;  /* 0x00b000008b10783b */ /* 0x000f2e0000000200 */
[----:B--2---:R-:W-:Y:S01]  /*18800*/  HMMA.16816.F32 R148, R172, R20, R148 ;  /* 0x00000014ac94723c */ /* 0x004fe20000001894 */
[----:B------:R-:W2:Y:S01]  /*18810*/  MUFU.TANH R21, R4 ;  /* 0x0000000400157308 */ /* 0x000ea20000002400 */
[----:B------:R-:W-:-:S06]  /*18820*/  FMUL.FTZ R20, R6, R138 ;  /* 0x0000008a06147220 */ /* 0x000fcc0000410000 */
[----:B------:R-:W-:Y:S01]  /*18830*/  HMMA.16816.F32 R164, R56, R24, R164 ;  /* 0x0000001838a4723c */ /* 0x000fe200000018a4 */
[----:B------:R1:W1:Y:S07]  /*18840*/  MUFU.TANH R24, R5 ;  /* 0x0000000500187308 */ /* 0x00026e0000002400 */
[----:B---3--:R-:W-:Y:S01]  /*18850*/  HMMA.16816.F32 R156, R64, R12, R156 ;  /* 0x0000000c409c723c */ /* 0x008fe2000000189c */
[----:B------:R-:W-:-:S07]  /*18860*/  FMUL.FTZ R12, R7, R138 ;  /* 0x0000008a070c7220 */ /* 0x000fce0000410000 */
[----:B------:R-:W-:Y:S01]  /*18870*/  HMMA.16816.F32 R144, R172, R22, R144 ;  /* 0x00000016ac90723c */ /* 0x000fe20000001890 */
[----:B-1----:R-:W1:Y:S07]  /*18880*/  LDSM.16.M88.4 R4, [R139+0xb800] ;  /* 0x00b800008b04783b */ /* 0x002e6e0000000200 */
[----:B------:R-:W-:Y:S01]  /*18890*/  HMMA.16816.F32 R160, R140, R10, R160 ;  /* 0x0000000a8ca0723c */ /* 0x000fe200000018a0 */
[----:B------:R-:W3:Y:S04]  /*188a0*/  LDSM.16.M88.4 R8, [R184+0xb000] ;  /* 0x00b00000b808783b */ /* 0x000ee80000000200 */
[----:B------:R-:W2:Y:S03]  /*188b0*/  LDSM.16.M88.4 R184, [R184+0xb800] ;  /* 0x00b80000b8b8783b */ /* 0x000ea60000000200 */
[C---:B------:R-:W-:Y:S08]  /*188c0*/  HMMA.16816.F32 R152, R64.reuse, R14, R152 ;  /* 0x0000000e4098723c */ /* 0x040ff00000001898 */
[----:B-----5:R-:W-:Y:S08]  /*188d0*/  HMMA.16816.F32 R148, R64, R28, R148 ;  /* 0x0000001c4094723c */ /* 0x020ff00000001894 */
[----:B----4-:R-:W-:Y:S01]  /*188e0*/  HMMA.16816.F32 R156, R140, R16, R156 ;  /* 0x000000108c9c723c */ /* 0x010fe2000000189c */
        /* <DEDUP_REMOVED lines=13> */
[----:B------:R-:W-:Y:S01]  /*189c0*/  FMUL.FTZ R13, R166, R138 ;  /* 0x0000008aa60d7220 */ /* 0x000fe20000410000 */
[----:B------:R-:W4:Y:S01]  /*189d0*/  MUFU.TANH R188, R188 ;  /* 0x000000bc00bc7308 */ /* 0x000f220000002400 */
[----:B------:R-:W-:Y:S01]  /*189e0*/  HMMA.16816.F32 R152, R140, R18, R152 ;  /* 0x000000128c98723c */ /* 0x000fe20000001898 */
[----:B------:R-:W-:-:S07]  /*189f0*/  DEPBAR.LE SB0, 0x0 ;  /* 0x000080000000791a */ /* 0x000fce0000000000 */
[C---:B-1----:R-:W-:Y:S08]  /*18a00*/  HMMA.16816.F32 R148, R140.reuse, R4, R148 ;  /* 0x000000048c94723c */ /* 0x042ff00000001894 */
[----:B------:R-:W-:Y:S08]  /*18a10*/  HMMA.16816.F32 R144, R140, R6, R144 ;  /* 0x000000068c90723c */ /* 0x000ff00000001890 */
[C---:B------:R-:W-:Y:S08]  /*18a20*/  HMMA.16816.F32 R160, R56.reuse, R26, R160 ;  /* 0x0000001a38a0723c */ /* 0x040ff000000018a0 */
[C---:B---3--:R-:W-:Y:S08]  /*18a30*/  HMMA.16816.F32 R156, R56.reuse, R8, R156 ;  /* 0x00000008389c723c */ /* 0x048ff0000000189c */
        /* <DEDUP_REMOVED lines=70> */
[----:B------:R1:W1:Y:S08]  /*18ea0*/  MUFU.TANH R160, R144 ;  /* 0x0000009000a07308 */ /* 0x0002700000002400 */
[----:B------:R1:W1:Y:S08]  /*18eb0*/  MUFU.TANH R158, R145 ;  /* 0x00000091009e7308 */ /* 0x0002700000002400 */
[----:B------:R-:W1:Y:S08]  /*18ec0*/  MUFU.TANH R23, R23 ;  /* 0x0000001700177308 */ /* 0x000e700000002400 */
[----:B------:R-:W1:Y:S01]  /*18ed0*/  MUFU.TANH R29, R29 ;  /* 0x0000001d001d7308 */ /* 0x000e620000002400 */
[----:B------:R-:W-:Y:S01]  /*18ee0*/  BSSY.RECONVERGENT B1, `(.L_x_6410) ;  /* 0x0000071000017945 */ /* 0x000fe20003800200 */
[----:B------:R-:W-:Y:S06]  /*18ef0*/  BAR.SYNC.DEFER_BLOCKING 0x0 ;  /* 0x0000000000007b1d */ /* 0x000fec0000010000 */
[----:B--234-:R-:W-:Y:S05]  /*18f00*/  @!P3 BRA `(.L_x_6411) ;  /* 0x0000000400b8b947 */ /* 0x01cfea0003800000 */
[----:B------:R-:W-:Y:S04]  /*18f10*/  BSSY.RECONVERGENT B0, `(.L_x_6412) ;  /* 0x0000048000007945 */ /* 0x000fe80003800200 */
[----:B------:R-:W-:Y:S05]  /*18f20*/  @!P0 BRA `(.L_x_6413) ;  /* 0x0000000000f88947 */ /* 0x000fea0003800000 */
[----:B------:R-:W2:Y:S01]  /*18f30*/  LD.E R27, desc[UR4][R132.64+0x170] ;  /* 0x00017004841b7980 */ /* 0x000ea2000c101900 */
[C---:B------:R-:W-:Y:S01]  /*18f40*/  VIADD R58, R63.reuse, 0xfffffe80 ;  /* 0xfffffe803f3a7836 */ /* 0x040fe20000000000 */
[----:B------:R-:W-:-:S04]  /*18f50*/  IADD3 R22, PT, PT, R63, -0x100, RZ ;  /* 0xffffff003f167810 */ /* 0x000fc80007ffe0ff */
[----:B------:R-:W-:Y:S02]  /*18f60*/  IABS R31, R58 ;  /* 0x0000003a001f7213 */ /* 0x000fe40000000000 */
[----:B------:R-:W-:Y:S02]  /*18f70*/  IABS R28, R22 ;  /* 0x00000016001c7213 */ /* 0x000fe40000000000 */
[-C--:B--2---:R-:W-:Y:S02]  /*18f80*/  IABS R26, R27.reuse ;  /* 0x0000001b001a7213 */ /* 0x084fe40000000000 */
[-C--:B------:R-:W-:Y:S02]  /*18f90*/  IABS R56, R27.reuse ;  /* 0x0000001b00387213 */ /* 0x080fe40000000000 */
[----:B------:R-:W2:Y:S01]  /*18fa0*/  I2F.RP R57, R26 ;  /* 0x0000001a00397306 */ /* 0x000ea20000209400 */
[----:B------:R-:W-:Y:S02]  /*18fb0*/  LOP3.LUT R58, R58, R27, RZ, 0x3c, !PT ;  /* 0x0000001b3a3a7212 */ /* 0x000fe400078e3cff */
[----:B------:R-:W-:-:S02]  /*18fc0*/  IADD3 R56, PT, PT, RZ, -R56, RZ ;  /* 0x80000038ff387210 */ /* 0x000fc40007ffe0ff */
[----:B------:R-:W-:-:S03]  /*18fd0*/  LOP3.LUT R22, R22, R27, RZ, 0x3c, !PT ;  /* 0x0000001b16167212 */ /* 0x000fc600078e3cff */
        /* <DEDUP_REMOVED lines=51> */
.L_x_6413:
        /* <DEDUP_REMOVED lines=8> */
.L_x_6414:
[----:B------:R-:W-:Y:S05]  /*19390*/  BSYNC.RECONVERGENT B0 ;  /* 0x0000000000007941 */ /* 0x000fea0003800200 */
.L_x_6412:
        /* <DEDUP_REMOVED lines=22> */
[----:B-1----:R-:W-:Y:S01]  /*19500*/  IADD3 R144, P0, PT, R26, R27, RZ ;  /* 0x0000001b1a907210 */ /* 0x002fe20007f1e0ff */
        /* <DEDUP_REMOVED lines=14> */
.L_x_6411:
[----:B------:R-:W-:Y:S05]  /*195f0*/  BSYNC.RECONVERGENT B1 ;  /* 0x0000000000017941 */ /* 0x000fea0003800200 */
.L_x_6410:
[----:B------:R-:W3:Y:S01]  /*19600*/  LD.E R146, desc[UR4][R132.64+0xdc] ;  /* 0x0000dc0484927980 */ /* 0x000ee2000c101900 */
[----:B------:R-:W-:-:S04]  /*19610*/  IMAD R31, R135, 0x80, R60 ;  /* 0x00000080871f7824 */ /* 0x000fc800078e023c */
[C---:B------:R-:W-:Y:S02]  /*19620*/  VIADD R185, R31.reuse, 0xffffff00 ;  /* 0xffffff001fb97836 */ /* 0x040fe40000000000 */
[C---:B------:R-:W-:Y:S02]  /*19630*/  VIADD R184, R31.reuse, 0xffffff01 ;  /* 0xffffff011fb87836 */ /* 0x040fe40000000000 */
[----:B------:R-:W-:Y:S01]  /*19640*/  VIADD R179, R31, 0xffffff08 ;  /* 0xffffff081fb37836 */ /* 0x000fe20000000000 */
[-C--:B------:R-:W-:Y:S01]  /*19650*/  ISETP.GE.AND P1, PT, R185, R238.reuse, PT ;  /* 0x000000eeb900720c */ /* 0x080fe20003f26270 */
[C---:B------:R-:W-:Y:S01]  /*19660*/  VIADD R177, R31.reuse, 0xffffff09 ;  /* 0xffffff091fb17836 */ /* 0x040fe20000000000 */
[-C--:B------:R-:W-:Y:S01]  /*19670*/  ISETP.GE.AND P0, PT, R184, R238.reuse, PT ;  /* 0x000000eeb800720c */ /* 0x080fe20003f06270 */
[----:B------:R-:W-:Y:S01]  /*19680*/  VIADD R175, R31, 0xffffff10 ;  /* 0xffffff101faf7836 */ /* 0x000fe20000000000 */
[----:B--2---:R-:W-:Y:S02]  /*19690*/  FSEL R27, R188, -INF , P1 ;  /* 0xff800000bc1b7808 */ /* 0x004fe40000800000 */
[----:B------:R-:W-:Y:S01]  /*196a0*/  ISETP.GE.AND P1, PT, R179, R238, PT ;  /* 0x000000eeb300720c */ /* 0x000fe20003f26270 */
[----:B------:R-:W-:Y:S01]  /*196b0*/  VIADD R167, R31, 0xffffff11 ;  /* 0xffffff111fa77836 */ /* 0x000fe20000000000 */
[----:B------:R-:W-:-:S02]  /*196c0*/  ISETP.GE.AND P6, PT, R184, R235, PT ;  /* 0x000000ebb800720c */ /* 0x000fc40003fc6270 */
[----:B-1----:R-:W-:Y:S02]  /*196d0*/  FSEL R28, R189, -INF , P0 ;  /* 0xff800000bd1c7808 */ /* 0x002fe40000000000 */
[-C--:B------:R-:W-:Y:S01]  /*196e0*/  ISETP.GE.AND P0, PT, R177, R238.reuse, PT ;  /* 0x000000eeb100720c */ /* 0x080fe20003f06270 */
[----:B------:R-:W-:Y:S01]  /*196f0*/  VIADD R166, R31, 0xffffff18 ;  /* 0xffffff181fa67836 */ /* 0x000fe20000000000 */
[-C--:B------:R-:W-:Y:S02]  /*19700*/  ISETP.GE.AND P5, PT, R185, R235.reuse, PT ;  /* 0x000000ebb900720c */ /* 0x080fe40003fa6270 */
[----:B------:R-:W-:Y:S02]  /*19710*/  FSEL R26, R182, -INF , P1 ;  /* 0xff800000b61a7808 */ /* 0x000fe40000800000 */
[----:B------:R-:W-:Y:S02]  /*19720*/  FSEL R28, R28, -INF , !P6 ;  /* 0xff8000001c1c7808 */ /* 0x000fe40007000000 */
[----:B------:R-:W-:Y:S01]  /*19730*/  ISETP.GE.AND P1, PT, R175, R238, PT ;  /* 0x000000eeaf00720c */ /* 0x000fe20003f26270 */
[----:B------:R-:W-:Y:S01]  /*19740*/  VIADD R164, R31, 0xffffff19 ;  /* 0xffffff191fa47836 */ /* 0x000fe20000000000 */
[----:B------:R-:W-:-:S02]  /*19750*/  ISETP.GE.AND P6, PT, R177, R235, PT ;  /* 0x000000ebb100720c */ /* 0x000fc40003fc6270 */
[----:B------:R-:W-:Y:S02]  /*19760*/  FSEL R22, R190, -INF , P0 ;  /* 0xff800000be167808 */ /* 0x000fe40000000000 */
[----:B------:R-:W-:Y:S02]  /*19770*/  ISETP.GE.AND P0, PT, R167, R238, PT ;  /* 0x000000eea700720c */ /* 0x000fe40003f06270 */
[----:B------:R-:W-:Y:S01]  /*19780*/  FSEL R27, R27, -INF , !P5 ;  /* 0xff8000001b1b7808 */ /* 0x000fe20006800000 */
[----:B------:R-:W-:Y:S01]  /*19790*/  VIADD R163, R31, 0xffffff20 ;  /* 0xffffff201fa37836 */ /* 0x000fe20000000000 */
[----:B------:R-:W-:Y:S02]  /*197a0*/  ISETP.GE.AND P5, PT, R179, R235, PT ;  /* 0x000000ebb300720c */ /* 0x000fe40003fa6270 */
[----:B------:R-:W-:Y:S02]  /*197b0*/  FSEL R64, R48, -INF , P1 ;  /* 0xff80000030407808 */ /* 0x000fe40000800000 */
[----:B------:R-:W-:-:S02]  /*197c0*/  FSEL R22, R22, -INF , !P6 ;  /* 0xff80000016167808 */ /* 0x000fc40007000000 */
[-C--:B------:R-:W-:Y:S01]  /*197d0*/  ISETP.GE.AND P1, PT, R166, R238.reuse, PT ;  /* 0x000000eea600720c */ /* 0x080fe20003f26270 */
[----:B------:R-:W-:Y:S01]  /*197e0*/  VIADD R161, R31, 0xffffff21 ;  /* 0xffffff211fa17836 */ /* 0x000fe20000000000 */
[-C--:B------:R-:W-:Y:S02]  /*197f0*/  ISETP.GE.AND P6, PT, R167, R235.reuse, PT ;  /* 0x000000eba700720c */ /* 0x080fe40003fc6270 */
[----:B------:R-:W-:Y:S02]  /*19800*/  FSEL R48, R49, -INF , P0 ;  /* 0xff80000031307808 */ /* 0x000fe40000000000 */
[----:B------:R-:W-:Y:S02]  /*19810*/  ISETP.GE.AND P0, PT, R164, R238, PT ;  /* 0x000000eea400720c */ /* 0x000fe40003f06270 */
[----:B------:R-:W-:Y:S01]  /*19820*/  FSEL R26, R26, -INF , !P5 ;  /* 0xff8000001a1a7808 */ /* 0x000fe20006800000 */
[----:B------:R-:W-:Y:S01]  /*19830*/  VIADD R154, R31, 0xffffff28 ;  /* 0xffffff281f9a7836 */ /* 0x000fe20000000000 */
[----:B------:R-:W-:-:S02]  /*19840*/  ISETP.GE.AND P5, PT, R175, R235, PT ;  /* 0x000000ebaf00720c */ /* 0x000fc40003fa6270 */
[----:B------:R-:W-:Y:S02]  /*19850*/  FSEL R50, R50, -INF , P1 ;  /* 0xff80000032327808 */ /* 0x000fe40000800000 */
[----:B------:R-:W-:Y:S02]  /*19860*/  FSEL R48, R48, -INF , !P6 ;  /* 0xff80000030307808 */ /* 0x000fe40007000000 */
[-C--:B------:R-:W-:Y:S01]  /*19870*/  ISETP.GE.AND P1, PT, R163, R238.reuse, PT ;  /* 0x000000eea300720c */ /* 0x080fe20003f26270 */
[----:B------:R-:W-:Y:S01]  /*19880*/  VIADD R153, R31, 0xffffff29 ;  /* 0xffffff291f997836 */ /* 0x000fe20000000000 */
[----:B------:R-:W-:Y:S02]  /*19890*/  ISETP.GE.AND P6, PT, R164, R235, PT ;  /* 0x000000eba400720c */ /* 0x000fe40003fc6270 */
[----:B------:R-:W-:Y:S02]  /*198a0*/  FSEL R56, R191, -INF , P0 ;  /* 0xff800000bf387808 */ /* 0x000fe40000000000 */
[----:B------:R-:W-:-:S02]  /*198b0*/  ISETP.GE.AND P0, PT, R161, R238, PT ;  /* 0x000000eea100720c */ /* 0x000fc40003f06270 */
[----:B------:R-:W-:Y:S01]  /*198c0*/  FSEL R64, R64, -INF , !P5 ;  /* 0xff80000040407808 */ /* 0x000fe20006800000 */
[C---:B------:R-:W-:Y:S01]  /*198d0*/  VIADD R152, R31.reuse, 0xffffff30 ;  /* 0xffffff301f987836 */ /* 0x040fe20000000000 */
        /* <DEDUP_REMOVED lines=98> */
[----:B------:R-:W-:Y:S02]  /*19f00*/  FSEL R178, R11, -INF , !P5 ;  /* 0xff8000000bb27808 */ /* 0x000fe40006800000 */
[----:B------:R-:W-:Y:S02]  /*19f10*/  ISETP.GE.AND P5, PT, R65, R235, PT ;  /* 0x000000eb4100720c */ /* 0x000fe40003fa6270 */
[----:B------:R-:W-:Y:S02]  /*19f20*/  FSEL R143, R143, -INF , P1 ;  /* 0xff8000008f8f7808 */ /* 0x000fe40000800000 */
[----:B------:R-:W-:-:S02]  /*19f30*/  FSEL R172, R140, -INF , !P6 ;  /* 0xff8000008cac7808 */ /* 0x000fc40007000000 */
[-C--:B------:R-:W-:Y:S02]  /*19f40*/  ISETP.GE.AND P1, PT, R57, R238.reuse, PT ;  /* 0x000000ee3900720c */ /* 0x080fe40003f26270 */
[-C--:B------:R-:W-:Y:S02]  /*19f50*/  ISETP.GE.AND P6, PT, R59, R235.reuse, PT ;  /* 0x000000eb3b00720c */ /* 0x080fe40003fc6270 */
[----:B------:R-:W-:Y:S02]  /*19f60*/  FSEL R156, R156, -INF , P0 ;  /* 0xff8000009c9c7808 */ /* 0x000fe40000000000 */
[----:B------:R-:W-:Y:S02]  /*19f70*/  ISETP.GE.AND P0, PT, R31, R238, PT ;  /* 0x000000ee1f00720c */ /* 0x000fe40003f06270 */
[----:B------:R-:W-:Y:S02]  /*19f80*/  FSEL R174, R30, -INF , !P5 ;  /* 0xff8000001eae7808 */ /* 0x000fe40006800000 */
[----:B------:R-:W-:-:S02]  /*19f90*/  ISETP.GE.AND P5, PT, R62, R235, PT ;  /* 0x000000eb3e00720c */ /* 0x000fc40003fa6270 */
[----:B------:R-:W-:Y:S02]  /*19fa0*/  FSEL R9, R160, -INF , P1 ;  /* 0xff800000a0097808 */ /* 0x000fe40000800000 */
[----:B------:R-:W-:Y:S02]  /*19fb0*/  FSEL R160, R156, -INF , !P6 ;  /* 0xff8000009ca07808 */ /* 0x000fe40007000000 */
[----:B------:R-:W-:Y:S02]  /*19fc0*/  ISETP.GE.AND P6, PT, R31, R235, PT ;  /* 0x000000eb1f00720c */ /* 0x000fe40003fc6270 */
[----:B------:R-:W-:Y:S02]  /*19fd0*/  FSEL R156, R158, -INF , P0 ;  /* 0xff8000009e9c7808 */ /* 0x000fe40000000000 */
[----:B------:R-:W-:Y:S02]  /*19fe0*/  ISETP.GE.AND P0, PT, R184, R237, PT ;  /* 0x000000edb800720c */ /* 0x000fe40003f06270 */
[----:B------:R-:W-:-:S02]  /*19ff0*/  FSEL R162, R143, -INF , !P5 ;  /* 0xff8000008fa27808 */ /* 0x000fc40006800000 */
[----:B------:R-:W-:Y:S02]  /*1a000*/  ISETP.GE.AND P5, PT, R57, R235, PT ;  /* 0x000000eb3900720c */ /* 0x000fe40003fa6270 */
[-C--:B------:R-:W-:Y:S02]  /*1a010*/  ISETP.GE.AND P1, PT, R185, R237.reuse, PT ;  /* 0x000000edb900720c */ /* 0x080fe40003f26270 */
[----:B------:R-:W-:Y:S02]  /*1a020*/  FSEL R156, R156, -INF , !P6 ;  /* 0xff8000009c9c7808 */ /* 0x000fe40007000000 */
[----:B------:R-:W-:Y:S02]  /*1a030*/  ISETP.GE.AND P6, PT, R184, R236, PT ;  /* 0x000000ecb800720c */ /* 0x000fe40003fc6270 */
[----:B------:R-:W-:Y:S02]  /*1a040*/  FSEL R30, R181, -INF , P0 ;  /* 0xff800000b51e7808 */ /* 0x000fe40000000000 */
[----:B------:R-:W-:-:S02]  /*1a050*/  ISETP.GE.AND P0, PT, R177, R237, PT ;  /* 0x000000edb100720c */ /* 0x000fc40003f06270 */
[----:B------:R-:W-:Y:S02]  /*1a060*/  FSEL R158, R9, -INF , !P5 ;  /* 0xff800000099e7808 */ /* 0x000fe40006800000 */
[-C--:B------:R-:W-:Y:S02]  /*1a070*/  ISETP.GE.AND P5, PT, R185, R236.reuse, PT ;  /* 0x000000ecb900720c */ /* 0x080fe40003fa6270 */
[----:B------:R-:W-:Y:S02]  /*1a080*/  FSEL R40, R180, -INF , P1 ;  /* 0xff800000b4287808 */ /* 0x000fe40000800000 */
[----:B------:R-:W-:Y:S02]  /*1a090*/  ISETP.GE.AND P1, PT, R179, R237, PT ;  /* 0x000000edb300720c */ /* 0x000fe40003f26270 */
[----:B------:R-:W-:Y:S02]  /*1a0a0*/  FSEL R30, R30, -INF , !P6 ;  /* 0xff8000001e1e7808 */ /* 0x000fe40007000000 */
[----:B------:R-:W-:-:S02]  /*1a0b0*/  ISETP.GE.AND P6, PT, R177, R236, PT ;  /* 0x000000ecb100720c */ /* 0x000fc40003fc6270 */
[----:B------:R-:W-:Y:S02]  /*1a0c0*/  FSEL R16, R44, -INF , P0 ;  /* 0xff8000002c107808 */ /* 0x000fe40000000000 */
        /* <DEDUP_REMOVED lines=25> */
[C---:B------:R-:W-:Y:S02]  /*1a260*/  ISETP.GE.AND P1, PT, R163.reuse, R237, PT ;  /* 0x000000eda300720c */ /* 0x040fe40003f26270 */
[-C--:B------:R-:W-:Y:S02]  /*1a270*/  ISETP.GE.AND P5, PT, R163, R236.reuse, PT ;  /* 0x000000eca300720c */ /* 0x080fe40003fa6270 */
[----:B------:R-:W-:Y:S02]  /*1a280*/  FSEL R163, R37, -INF , !P6 ;  /* 0xff80000025a37808 */ /* 0x000fe40007000000 */
[----:B------:R-:W-:-:S02]  /*1a290*/  ISETP.GE.AND P6, PT, R153, R236, PT ;  /* 0x000000ec9900720c */ /* 0x000fc40003fc6270 */
[----:B------:R-:W-:Y:S02]  /*1a2a0*/  FSEL R39, R39, -INF , P0 ;  /* 0xff80000027277808 */ /* 0x000fe40000000000 */
[----:B------:R-:W-:Y:S02]  /*1a2b0*/  ISETP.GE.AND P0, PT, R151, R237, PT ;  /* 0x000000ed9700720c */ /* 0x000fe40003f06270 */
[----:B------:R-:W-:Y:S02]  /*1a2c0*/  FSEL R180, R39, -INF , !P6 ;  /* 0xff80000027b47808 */ /* 0x000fe40007000000 */
[----:B------:R-:W-:Y:S02]  /*1a2d0*/  FSEL R36, R36, -INF , P1 ;  /* 0xff80000024247808 */ /* 0x000fe40000800000 */
[----:B------:R-:W-:Y:S02]  /*1a2e0*/  ISETP.GE.AND P6, PT, R151, R236, PT ;  /* 0x000000ec9700720c */ /* 0x000fe40003fc6270 */
[----:B------:R-:W-:-:S02]  /*1a2f0*/  FSEL R42, R42, -INF , P0 ;  /* 0xff8000002a2a7808 */ /* 0x000fc40000000000 */
[-C--:B------:R-:W-:Y:S02]  /*1a300*/  ISETP.GE.AND P1, PT, R154, R237.reuse, PT ;  /* 0x000000ed9a00720c */ /* 0x080fe40003f26270 */
[----:B------:R-:W-:Y:S02]  /*1a310*/  ISETP.GE.AND P0, PT, R149, R237, PT ;  /* 0x000000ed9500720c */ /* 0x000fe40003f06270 */
[----:B------:R-:W-:Y:S02]  /*1a320*/  FSEL R167, R36, -INF , !P5 ;  /* 0xff80000024a77808 */ /* 0x000fe40006800000 */
[----:B------:R-:W-:Y:S02]  /*1a330*/  FSEL R184, R42, -INF , !P6 ;  /* 0xff8000002ab87808 */ /* 0x000fe40007000000 */
[----:B------:R-:W-:Y:S02]  /*1a340*/  ISETP.GE.AND P5, PT, R154, R236, PT ;  /* 0x000000ec9a00720c */ /* 0x000fe40003fa6270 */
[----:B------:R-:W-:-:S02]  /*1a350*/  FSEL R38, R38, -INF , P1 ;  /* 0xff80000026267808 */ /* 0x000fc40000800000 */
[----:B------:R-:W-:Y:S02]  /*1a360*/  ISETP.GE.AND P6, PT, R149, R236, PT ;  /* 0x000000ec9500720c */ /* 0x000fe40003fc6270 */
[----:B------:R-:W-:Y:S02]  /*1a370*/  FSEL R33, R33, -INF , P0 ;  /* 0xff80000021217808 */ /* 0x000fe40000000000 */
[-C--:B------:R-:W-:Y:S02]  /*1a380*/  ISETP.GE.AND P1, PT, R152, R237.reuse, PT ;  /* 0x000000ed9800720c */ /* 0x080fe40003f26270 */
[----:B------:R-:W-:Y:S02]  /*1a390*/  ISETP.GE.AND P0, PT, R147, R237, PT ;  /* 0x000000ed9300720c */ /* 0x000fe40003f06270 */
[----:B------:R-:W-:Y:S02]  /*1a3a0*/  FSEL R161, R38, -INF , !P5 ;  /* 0xff80000026a17808 */ /* 0x000fe40006800000 */
[----:B------:R-:W-:-:S02]  /*1a3b0*/  FSEL R186, R33, -INF , !P6 ;  /* 0xff80000021ba7808 */ /* 0x000fc40007000000 */
[-C--:B------:R-:W-:Y:S02]  /*1a3c0*/  ISETP.GE.AND P5, PT, R152, R236.reuse, PT ;  /* 0x000000ec9800720c */ /* 0x080fe40003fa6270 */
[----:B------:R-:W-:Y:S02]  /*1a3d0*/  FSEL R41, R41, -INF , P1 ;  /* 0xff80000029297808 */ /* 0x000fe40000800000 */
[----:B------:R-:W-:Y:S02]  /*1a3e0*/  ISETP.GE.AND P6, PT, R147, R236, PT ;  /* 0x000000ec9300720c */ /* 0x000fe40003fc6270 */
[----:B------:R-:W-:Y:S02]  /*1a3f0*/  FSEL R34, R34, -INF , P0 ;  /* 0xff80000022227808 */ /* 0x000fe40000000000 */
[-C--:B------:R-:W-:Y:S02]  /*1a400*/  ISETP.GE.AND P1, PT, R150, R237.reuse, PT ;  /* 0x000000ed9600720c */ /* 0x080fe40003f26270 */
[----:B------:R-:W-:-:S02]  /*1a410*/  ISETP.GE.AND P0, PT, R144, R237, PT ;  /* 0x000000ed9000720c */ /* 0x000fc40003f06270 */
[----:B------:R-:W-:Y:S02]  /*1a420*/  FMNMX3.FTZ R9, R134, R27, R28, !PT ;  /* 0x0000001b86097276 */ /* 0x000fe4000781001c */
[----:B------:R-:W-:Y:S02]  /*1a430*/  FSEL R252, R41, -INF , !P5 ;  /* 0xff80000029fc7808 */ /* 0x000fe40006800000 */
[----:B------:R-:W-:Y:S02]  /*1a440*/  FSEL R214, R34, -INF , !P6 ;  /* 0xff80000022d67808 */ /* 0x000fe40007000000 */
[-C--:B------:R-:W-:Y:S02]  /*1a450*/  ISETP.GE.AND P5, PT, R150, R236.reuse, PT ;  /* 0x000000ec9600720c */ /* 0x080fe40003fa6270 */
[----:B------:R-:W-:Y:S02]  /*1a460*/  FSEL R32, R32, -INF , P1 ;  /* 0xff80000020207808 */ /* 0x000fe40000800000 */
[----:B------:R-:W-:-:S02]  /*1a470*/  ISETP.GE.AND P6, PT, R144, R236, PT ;  /* 0x000000ec9000720c */ /* 0x000fc40003fc6270 */
[----:B------:R-:W-:Y:S02]  /*1a480*/  FSEL R12, R12, -INF , P0 ;  /* 0xff8000000c0c7808 */ /* 0x000fe40000000000 */
[-C--:B------:R-:W-:Y:S02]  /*1a490*/  ISETP.GE.AND P1, PT, R148, R237.reuse, PT ;  /* 0x000000ed9400720c */ /* 0x080fe40003f26270 */
[----:B------:R-:W-:Y:S02]  /*1a4a0*/  ISETP.GE.AND P0, PT, R141, R237, PT ;  /* 0x000000ed8d00720c */ /* 0x000fe40003f06270 */
[----:B------:R-:W-:Y:S02]  /*1a4b0*/  FMNMX3.FTZ R9, R9, R26, R22, !PT ;  /* 0x0000001a09097276 */ /* 0x000fe40007810016 */
[----:B------:R-:W-:Y:S02]  /*1a4c0*/  FSEL R250, R32, -INF , !P5 ;  /* 0xff80000020fa7808 */ /* 0x000fe40006800000 */
[----:B------:R-:W-:-:S02]  /*1a4d0*/  FSEL R204, R12, -INF , !P6 ;  /* 0xff8000000ccc7808 */ /* 0x000fc40007000000 */
[-C--:B------:R-:W-:Y:S02]  /*1a4e0*/  ISETP.GE.AND P5, PT, R148, R236.reuse, PT ;  /* 0x000000ec9400720c */ /* 0x080fe40003fa6270 */
[----:B------:R-:W-:Y:S02]  /*1a4f0*/  FSEL R2, R2, -INF , P1 ;  /* 0xff80000002027808 */ /* 0x000fe40000800000 */
[----:B------:R-:W-:Y:S02]  /*1a500*/  ISETP.GE.AND P6, PT, R141, R236, PT ;  /* 0x000000ec8d00720c */ /* 0x000fe40003fc6270 */
[----:B------:R-:W-:Y:S02]  /*1a510*/  FSEL R14, R14, -INF , P0 ;  /* 0xff8000000e0e7808 */ /* 0x000fe40000000000 */
[----:B------:R-:W-:Y:S02]  /*1a520*/  FMNMX3.FTZ R9, R9, R64, R48, !PT ;  /* 0x0000004009097276 */ /* 0x000fe40007810030 */
[----:B------:R-:W-:-:S02]  /*1a530*/  ISETP.GE.AND P0, PT, R138, R237, PT ;  /* 0x000000ed8a00720c */ /* 0x000fc40003f06270 */
[----:B------:R-:W-:Y:S02]  /*1a540*/  FSEL R240, R2, -INF , !P5 ;  /* 0xff80000002f07808 */ /* 0x000fe40006800000 */
[----:B------:R-:W-:Y:S02]  /*1a550*/  FSEL R192, R14, -INF , !P6 ;  /* 0xff8000000ec07808 */ /* 0x000fe40007000000 */
[----:B------:R-:W-:Y:S02]  /*1a560*/  FMNMX3.FTZ R2, R9, R58, R56, !PT ;  /* 0x0000003a09027276 */ /* 0x000fe40007810038 */
[----:B------:R-:W-:Y:S02]  /*1a570*/  ISETP.GE.AND P6, PT, R138, R236, PT ;  /* 0x000000ec8a00720c */ /* 0x000fe40003fc6270 */
[----:B------:R-:W-:Y:S02]  /*1a580*/  FSEL R4, R4, -INF , P0 ;  /* 0xff80000004047808 */ /* 0x000fe40000000000 */
[----:B------:R-:W-:-:S02]  /*1a590*/  FMNMX3.FTZ R9, R3, R40, R30, !PT ;  /* 0x0000002803097276 */ /* 0x000fc4000781001e */
[----:B------:R-:W-:Y:S02]  /*1a5a0*/  FSEL R188, R4, -INF , !P6 ;  /* 0xff80000004bc7808 */ /* 0x000fe40007000000 */
[----:B------:R-:W-:-:S04]  /*1a5b0*/  FMNMX3.FTZ R4, R9, R24, R16, !PT ;  /* 0x0000001809047276 */ /* 0x000fc80007810010 */
[----:B------:R-:W-:Y:S02]  /*1a5c0*/  FMNMX3.FTZ R4, R4, R181, R179, !PT ;  /* 0x000000b504047276 */ /* 0x000fe400078100b3 */
[----:B------:R-:W-:Y:S02]  /*1a5d0*/  ISETP.GE.AND P0, PT, R66, R237, PT ;  /* 0x000000ed4200720c */ /* 0x000fe40003f06270 */
[----:B------:R-:W-:Y:S02]  /*1a5e0*/  FMNMX3.FTZ R4, R4, R177, R175, !PT ;  /* 0x000000b104047276 */ /* 0x000fe400078100af */
[----:B------:R-:W-:Y:S02]  /*1a5f0*/  ISETP.GE.AND P1, PT, R145, R237, PT ;  /* 0x000000ed9100720c */ /* 0x000fe40003f26270 */
[----:B------:R-:W-:Y:S02]  /*1a600*/  FMNMX3.FTZ R2, R2, R173, R171, !PT ;  /* 0x000000ad02027276 */ /* 0x000fe400078100ab */
[----:B------:R-:W-:-:S02]  /*1a610*/  ISETP.GE.AND P6, PT, R66, R236, PT ;  /* 0x000000ec4200720c */ /* 0x000fc40003fc6270 */
[----:B------:R-:W-:Y:S02]  /*1a620*/  FSEL R5, R5, -INF , P0 ;  /* 0xff80000005057808 */ /* 0x000fe40000000000 */
[----:B------:R-:W-:Y:S02]  /*1a630*/  FMNMX3.FTZ R4, R4, R167, R163, !PT ;  /* 0x000000a704047276 */ /* 0x000fe400078100a3 */
[----:B------:R-:W-:Y:S02]  /*1a640*/  ISETP.GE.AND P5, PT, R145, R236, PT ;  /* 0x000000ec9100720c */ /* 0x000fe40003fa6270 */
[----:B------:R-:W-:Y:S02]  /*1a650*/  FSEL R20, R20, -INF , P1 ;  /* 0xff80000014147808 */ /* 0x000fe40000800000 */
[----:B------:R-:W-:Y:S02]  /*1a660*/  FMNMX3.FTZ R2, R2, R169, R165, !PT ;  /* 0x000000a902027276 */ /* 0x000fe400078100a5 */
[----:B------:R-:W-:-:S02]  /*1a670*/  FSEL R168, R5, -INF , !P6 ;  /* 0xff80000005a87808 */ /* 0x000fc40007000000 */
[----:B------:R-:W-:Y:S02]  /*1a680*/  ISETP.GE.AND P1, PT, R142, R237, PT ;  /* 0x000000ed8e00720c */ /* 0x000fe40003f26270 */
[----:B------:R-:W-:Y:S02]  /*1a690*/  FMNMX3.FTZ R5, R4, R161, R180, !PT ;  /* 0x000000a104057276 */ /* 0x000fe400078100b4 */
[----:B------:R-:W-:Y:S02]  /*1a6a0*/  FSEL R206, R20, -INF , !P5 ;  /* 0xff80000014ce7808 */ /* 0x000fe40006800000 */
[----:B------:R-:W-:Y:S02]  /*1a6b0*/  FMNMX3.FTZ R2, R2, R155, R159, !PT ;  /* 0x0000009b02027276 */ /* 0x000fe4000781009f */
[----:B------:R-:W-:Y:S02]  /*1a6c0*/  ISETP.GE.AND P5, PT, R142, R236, PT ;  /* 0x000000ec8e00720c */ /* 0x000fe40003fa6270 */
[----:B------:R-:W-:-:S02]  /*1a6d0*/  FSEL R13, R13, -INF , P1 ;  /* 0xff8000000d0d7808 */ /* 0x000fc40000800000 */
[----:B------:R-:W-:Y:S02]  /*1a6e0*/  FMNMX3.FTZ R5, R5, R252, R184, !PT ;  /* 0x000000fc05057276 */ /* 0x000fe400078100b8 */
[----:B------:R-:W-:Y:S02]  /*1a6f0*/  ISETP.GE.AND P1, PT, R139, R237, PT ;  /* 0x000000ed8b00720c */ /* 0x000fe40003f26270 */
[----:B------:R-:W-:Y:S02]  /*1a700*/  FMNMX3.FTZ R9, R2, R182, R157, !PT ;  /* 0x000000b602097276 */ /* 0x000fe4000781009d */
[----:B------:R-:W-:Y:S02]  /*1a710*/  FSEL R194, R13, -INF , !P5 ;  /* 0xff8000000dc27808 */ /* 0x000fe40006800000 */
[----:B------:R-:W-:Y:S02]  /*1a720*/  FMNMX3.FTZ R5, R5, R250, R186, !PT ;  /* 0x000000fa05057276 */ /* 0x000fe400078100ba */
[----:B------:R-:W-:-:S02]  /*1a730*/  ISETP.GE.AND P5, PT, R139, R236, PT ;  /* 0x000000ec8b00720c */ /* 0x000fc40003fa6270 */
[----:B------:R-:W-:Y:S02]  /*1a740*/  FSEL R8, R8, -INF , P1 ;  /* 0xff80000008087808 */ /* 0x000fe40000800000 */
[----:B------:R-:W-:Y:S02]  /*1a750*/  ISETP.GE.AND P1, PT, R67, R237, PT ;  /* 0x000000ed4300720c */ /* 0x000fe40003f26270 */
[----:B------:R-:W-:Y:S02]  /*1a760*/  FMNMX3.FTZ R9, R9, R248, R244, !PT ;  /* 0x000000f809097276 */ /* 0x000fe400078100f4 */
[----:B------:R-:W-:Y:S02]  /*1a770*/  FMNMX3.FTZ R5, R5, R240, R214, !PT ;  /* 0x000000f005057276 */ /* 0x000fe400078100d6 */
[----:B------:R-:W-:Y:S02]  /*1a780*/  FSEL R190, R8, -INF , !P5 ;  /* 0xff80000008be7808 */ /* 0x000fe40006800000 */
[----:B------:R-:W-:-:S02]  /*1a790*/  ISETP.GE.AND P5, PT, R67, R236, PT ;  /* 0x000000ec4300720c */ /* 0x000fc40003fa6270 */
[----:B------:R-:W-:Y:S02]  /*1a7a0*/  FSEL R10, R10, -INF , P1 ;  /* 0xff8000000a0a7808 */ /* 0x000fe40000800000 */
[-C--:B------:R-:W-:Y:S02]  /*1a7b0*/  ISETP.GE.AND P1, PT, R65, R237.reuse, PT ;  /* 0x000000ed4100720c */ /* 0x080fe40003f26270 */
[----:B------:R-:W-:Y:S02]  /*1a7c0*/  FMNMX3.FTZ R9, R9, R246, R242, !PT ;  /* 0x000000f609097276 */ /* 0x000fe400078100f2 */
[----:B------:R-:W-:Y:S02]  /*1a7d0*/  FMNMX3.FTZ R5, R5, R206, R204, !PT ;  /* 0x000000ce05057276 */ /* 0x000fe400078100cc */
[----:B------:R-:W-:Y:S02]  /*1a7e0*/  FSEL R170, R10, -INF , !P5 ;  /* 0xff8000000aaa7808 */ /* 0x000fe40006800000 */
[----:B------:R-:W-:-:S02]  /*1a7f0*/  ISETP.GE.AND P0, PT, R63, R237, PT ;  /* 0x000000ed3f00720c */ /* 0x000fc40003f06270 */
[----:B------:R-:W-:Y:S02]  /*1a800*/  ISETP.GE.AND P5, PT, R65, R236, PT ;  /* 0x000000ec4100720c */ /* 0x000fe40003fa6270 */
[----:B------:R-:W-:Y:S02]  /*1a810*/  FMNMX3.FTZ R9, R9, R202, R200, !PT ;  /* 0x000000ca09097276 */ /* 0x000fe400078100c8 */
[----:B------:R-:W-:Y:S02]  /*1a820*/  FSEL R7, R7, -INF , P1 ;  /* 0xff80000007077808 */ /* 0x000fe40000800000 */
[----:B------:R-:W-:Y:S02]  /*1a830*/  FMNMX3.FTZ R5, R5, R194, R192, !PT ;  /* 0x000000c205057276 */ /* 0x000fe400078100c0 */
[----:B------:R-:W-:Y:S02]  /*1a840*/  ISETP.GE.AND P1, PT, R62, R237, PT ;  /* 0x000000ed3e00720c */ /* 0x000fe40003f26270 */
[----:B------:R-:W-:-:S02]  /*1a850*/  FSEL R6, R6, -INF , P0 ;  /* 0xff80000006067808 */ /* 0x000fc40000000000 */
[----:B------:R-:W-:Y:S02]  /*1a860*/  ISETP.GE.AND P6, PT, R63, R236, PT ;  /* 0x000000ec3f00720c */ /* 0x000fe40003fc6270 */
[----:B------:R-:W-:Y:S02]  /*1a870*/  FMNMX3.FTZ R9, R9, R198, R196, !PT ;  /* 0x000000c609097276 */ /* 0x000fe400078100c4 */
[----:B------:R-:W-:Y:S02]  /*1a880*/  FSEL R166, R7, -INF , !P5 ;  /* 0xff80000007a67808 */ /* 0x000fe40006800000 */
[----:B------:R-:W-:Y:S02]  /*1a890*/  ISETP.GE.AND P0, PT, R59, R237, PT ;  /* 0x000000ed3b00720c */ /* 0x000fe40003f06270 */
[----:B------:R-:W-:Y:S02]  /*1a8a0*/  FMNMX3.FTZ R7, R5, R190, R188, !PT ;  /* 0x000000be05077276 */ /* 0x000fe400078100bc */
[----:B------:R-:W-:-:S02]  /*1a8b0*/  FSEL R19, R19, -INF , P1 ;  /* 0xff80000013137808 */ /* 0x000fc40000800000 */
[----:B------:R-:W-:Y:S02]  /*1a8c0*/  FMNMX3.FTZ R9, R9, R178, R176, !PT ;  /* 0x000000b209097276 */ /* 0x000fe400078100b0 */
[-C--:B------:R-:W-:Y:S02]  /*1a8d0*/  ISETP.GE.AND P5, PT, R62, R236.reuse, PT ;  /* 0x000000ec3e00720c */ /* 0x080fe40003fa6270 */
[----:B------:R-:W-:Y:S02]  /*1a8e0*/  FSEL R164, R6, -INF , !P6 ;  /* 0xff80000006a47808 */ /* 0x000fe40007000000 */
[----:B------:R-:W-:Y:S02]  /*1a8f0*/  ISETP.GE.AND P1, PT, R57, R237, PT ;  /* 0x000000ed3900720c */ /* 0x000fe40003f26270 */
[----:B------:R-:W-:Y:S02]  /*1a900*/  FSEL R18, R18, -INF , P0 ;  /* 0xff80000012127808 */ /* 0x000fe40000000000 */
[----:B------:R-:W-:-:S02]  /*1a910*/  ISETP.GE.AND P6, PT, R59, R236, PT ;  /* 0x000000ec3b00720c */ /* 0x000fc40003fc6270 */
[----:B------:R-:W-:Y:S02]  /*1a920*/  ISETP.GE.AND P0, PT, R31, R237, PT ;  /* 0x000000ed1f00720c */ /* 0x000fe40003f06270 */
[----:B------:R-:W-:Y:S02]  /*1a930*/  FMNMX3.FTZ R7, R7, R170, R168, !PT ;  /* 0x000000aa07077276 */ /* 0x000fe400078100a8 */
[----:B------:R-:W-:Y:S02]  /*1a940*/  FMNMX3.FTZ R9, R9, R174, R172, !PT ;  /* 0x000000ae09097276 */ /* 0x000fe400078100ac */
[----:B------:R-:W-:Y:S02]  /*1a950*/  FSEL R154, R19, -INF , !P5 ;  /* 0xff800000139a7808 */ /* 0x000fe40006800000 */
[----:B------:R-:W-:Y:S02]  /*1a960*/  FSEL R23, R23, -INF , P1 ;  /* 0xff80000017177808 */ /* 0x000fe40000800000 */
[----:B------:R-:W-:-:S02]  /*1a970*/  ISETP.GE.AND P5, PT, R57, R236, PT ;  /* 0x000000ec3900720c */ /* 0x000fc40003fa6270 */
[----:B------:R-:W-:Y:S02]  /*1a980*/  ISETP.GE.AND P1, PT, R31, R236, PT ;  /* 0x000000ec1f00720c */ /* 0x000fe40003f26270 */
[----:B------:R-:W-:Y:S02]  /*1a990*/  FSEL R29, R29, -INF , P0 ;  /* 0xff8000001d1d7808 */ /* 0x000fe40000000000 */
        /* <DEDUP_REMOVED lines=12> */
[----:B--2---:R-:W-:-:S03]  /*1aa60*/  FMNMX.FTZ R5, R9, R4, !PT ;  /* 0x0000000409057209 */ /* 0x004fc60007810000 */
[----:B------:R-:W1:Y:S04]  /*1aa70*/  SHFL.BFLY PT, R62, R7, 0x1, 0x1f ;  /* 0x0c201f00073e7f89 */ /* 0x000e6800000e0000 */
[----:B------:R-:W2:Y:S01]  /*1aa80*/  SHFL.BFLY PT, R2, R5, 0x1, 0x1f ;  /* 0x0c201f0005027f89 */ /* 0x000ea200000e0000 */
[----:B----4-:R-:W-:-:S06]  /*1aa90*/  ULEA UR6, UR6, UR8, 0x18 ;  /* 0x0000000806067291 */ /* 0x010fcc000f8ec0ff */
[----:B------:R-:W-:Y:S02]  /*1aaa0*/  LEA R0, R0, UR6, 0x1 ;  /* 0x0000000600007c11 */ /* 0x000fe4000f8e08ff */
[----:B-1----:R-:W-:Y:S02]  /*1aab0*/  FMNMX.FTZ R62, R7, R62, !PT ;  /* 0x0000003e073e7209 */ /* 0x002fe40007810000 */
[----:B--2---:R-:W-:Y:S01]  /*1aac0*/  FMNMX.FTZ R2, R5, R2, !PT ;  /* 0x0000000205027209 */ /* 0x004fe20007810000 */
[----:B------:R-:W-:Y:S01]  /*1aad0*/  VIADD R153, R0, 0xc040 ;  /* 0x0000c04000997836 */ /* 0x000fe20000000000 */
[----:B------:R-:W-:Y:S01]  /*1aae0*/  FSETP.NEU.FTZ.AND P1, PT, R62, -INF , PT ;  /* 0xff8000003e00780b */ /* 0x000fe20003f3d000 */
[----:B------:R-:W-:Y:S01]  /*1aaf0*/  LDSM.16.MT88.4 R44, [R0+0x10000] ;  /* 0x01000000002c783b */ /* 0x000fe20000004200 */
[----:B------:R-:W-:Y:S01]  /*1ab00*/  FSETP.NEU.FTZ.AND P0, PT, R2, -INF , PT ;  /* 0xff8000000200780b */ /* 0x000fe20003f1d000 */
[----:B---3--:R-:W-:Y:S01]  /*1ab10*/  FMUL.FTZ R139, R146, R2 ;  /* 0x00000002928b7220 */ /* 0x008fe20000410000 */
[----:B------:R-:W-:Y:S01]  /*1ab20*/  FSEL R5, R62, RZ, P1 ;  /* 0x000000ff3e057208 */ /* 0x000fe20000800000 */
[----:B------:R-:W-:Y:S03]  /*1ab30*/  LDSM.16.MT88.4 R12, [R0+0xc000] ;  /* 0x00c00000000c783b */ /* 0x000fe60000004200 */
[----:B------:R-:W-:Y:S01]  /*1ab40*/  FSEL R139, R139, RZ, P0 ;  /* 0x000000ff8b8b7208 */ /* 0x000fe20000000000 */
[----:B------:R-:W-:Y:S01]  /*1ab50*/  FADD.FTZ R5, R134, -R5 ;  /* 0x8000000586057221 */ /* 0x000fe20000010000 */
[----:B------:R-:W-:-:S03]  /*1ab60*/  FSEL R4, R2, RZ, P0 ;  /* 0x000000ff02047208 */ /* 0x000fc60000000000 */
[----:B------:R-:W-:Y:S01]  /*1ab70*/  FFMA.FTZ R134, R16, R146, -R139 ;  /* 0x0000009210867223 */ /* 0x000fe2000001088b */
[----:B------:R-:W-:Y:S01]  /*1ab80*/  VIADD R16, R0, 0xc000 ;  /* 0x0000c00000107836 */ /* 0x000fe20000000000 */
[----:B------:R-:W-:Y:S01]  /*1ab90*/  SEL R151, R210, 0xffffffe0, !P4 ;  /* 0xffffffe0d2977807 */ /* 0x000fe20006000000 */
[----:B------:R-:W-:Y:S02]  /*1aba0*/  FADD.FTZ R147, R3, -R4 ;  /* 0x8000000403937221 */ /* 0x000fe40000010000 */
[----:B------:R-:W-:Y:S02]  /*1abb0*/  @P2 VIADD R153, R16, 0xffffffc0 ;  /* 0xffffffc010992836 */ /* 0x000fe40000000000 */
[C---:B------:R-:W-:Y:S02]  /*1abc0*/  IMAD.IADD R3, R151.reuse, 0x1, R0 ;  /* 0x0000000197037824 */ /* 0x040fe400078e0200 */
[----:B------:R-:W-:Y:S02]  /*1abd0*/  IMAD.IADD R151, R151, 0x1, R153 ;  /* 0x0000000197977824 */ /* 0x000fe400078e0299 */
[----:B------:R-:W-:Y:S01]  /*1abe0*/  FMUL.FTZ R145, R146, R62 ;  /* 0x0000003e92917220 */ /* 0x000fe20000410000 */
[-CC-:B------:R-:W-:Y:S01]  /*1abf0*/  FFMA.FTZ R140, R40, R146.reuse, -R139.reuse ;  /* 0x00000092288c7223 */ /* 0x180fe2000001088b */
[-CC-:B------:R-:W-:Y:S01]  /*1ac00*/  FFMA.FTZ R138, R30, R146.reuse, -R139.reuse ;  /* 0x000000921e8a7223 */ /* 0x180fe2000001088b */
[-C--:B------:R-:W-:Y:S01]  /*1ac10*/  FFMA.FTZ R63, R24, R146.reuse, -R139 ;  /* 0x00000092183f7223 */ /* 0x080fe2000001088b */
[----:B------:R-:W1:Y:S01]  /*1ac20*/  LDSM.16.MT88.4 R36, [R151] ;  /* 0x000000009724783b */ /* 0x000e620000004200 */
[----:B------:R-:W-:Y:S01]  /*1ac30*/  FSEL R145, R145, RZ, P1 ;  /* 0x000000ff91917208 */ /* 0x000fe20000800000 */
[C---:B------:R-:W-:Y:S01]  /*1ac40*/  FMUL.FTZ R149, R146.reuse, R5 ;  /* 0x0000000592957220 */ /* 0x040fe20000410000 */
[----:B------:R-:W-:Y:S01]  /*1ac50*/  FMUL.FTZ R147, R146, R147 ;  /* 0x0000009392937220 */ /* 0x000fe20000410000 */
[----:B------:R-:W-:Y:S01]  /*1ac60*/  MUFU.EX2 R134, R134 ;  /* 0x0000008600867308 */ /* 0x000fe20000000800 */
[----:B------:R-:W-:Y:S01]  /*1ac70*/  LDSM.16.MT88.4 R52, [R3+0x10000] ;  /* 0x010000000334783b */ /* 0x000fe20000004200 */
[-CC-:B------:R-:W-:Y:S01]  /*1ac80*/  FFMA.FTZ R144, R27, R146.reuse, -R145.reuse ;  /* 0x000000921b907223 */ /* 0x180fe20000010891 */
[-CC-:B------:R-:W-:Y:S01]  /*1ac90*/  FFMA.FTZ R143, R28, R146.reuse, -R145.reuse ;  /* 0x000000921c8f7223 */ /* 0x180fe20000010891 */
[-CC-:B------:R-:W-:Y:S01]  /*1aca0*/  FFMA.FTZ R142, R26, R146.reuse, -R145.reuse ;  /* 0x000000921a8e7223 */ /* 0x180fe20000010891 */
[----:B------:R-:W-:Y:S01]  /*1acb0*/  FFMA.FTZ R141, R22, R146, -R145 ;  /* 0x00000092168d7223 */ /* 0x000fe20000010891 */
[----:B------:R-:W-:Y:S02]  /*1acc0*/  LDSM.16.MT88.4 R28, [R153] ;  /* 0x00000000991c783b */ /* 0x000fe40000004200 */
[----:B------:R-:W-:Y:S02]  /*1acd0*/  MUFU.EX2 R144, R144 ;  /* 0x0000009000907308 */ /* 0x000fe40000000800 */
[----:B------:R-:W-:Y:S06]  /*1ace0*/  LDSM.16.MT88.4 R20, [R3+0xc000] ;  /* 0x00c000000314783b */ /* 0x000fec0000004200 */
[----:B------:R-:W2:Y:S08]  /*1acf0*/  MUFU.EX2 R143, R143 ;  /* 0x0000008f008f7308 */ /* 0x000eb00000000800 */
[----:B------:R-:W-:Y:S08]  /*1ad00*/  MUFU.EX2 R142, R142 ;  /* 0x0000008e008e7308 */ /* 0x000ff00000000800 */
[----:B------:R-:W3:Y:S08]  /*1ad10*/  MUFU.EX2 R141, R141 ;  /* 0x0000008d008d7308 */ /* 0x000ef00000000800 */
[----:B------:R-:W-:Y:S08]  /*1ad20*/  MUFU.EX2 R140, R140 ;  /* 0x0000008c008c7308 */ /* 0x000ff00000000800 */
[----:B------:R-:W4:Y:S08]  /*1ad30*/  MUFU.EX2 R138, R138 ;  /* 0x0000008a008a7308 */ /* 0x000f300000000800 */
[----:B------:R-:W5:Y:S08]  /*1ad40*/  MUFU.EX2 R63, R63 ;  /* 0x0000003f003f7308 */ /* 0x000f700000000800 */
[----:B------:R-:W1:Y:S08]  /*1ad50*/  MUFU.EX2 R149, R149 ;  /* 0x0000009500957308 */ /* 0x000e700000000800 */
[----:B------:R-:W1:Y:S01]  /*1ad60*/  MUFU.EX2 R147, R147 ;  /* 0x0000009300937308 */ /* 0x000e620000000800 */
[----:B--2---:R-:W-:-:S02]  /*1ad70*/  F2FP.F16.F32.PACK_AB R4, R143, R144 ;  /* 0x000000908f04723e */ /* 0x004fc400000000ff */
[----:B---3--:R-:W-:Y:S02]  /*1ad80*/  F2FP.F16.F32.PACK_AB R6, R141, R142 ;  /* 0x0000008e8d06723e */ /* 0x008fe400000000ff */
[----:B----4-:R-:W-:Y:S02]  /*1ad90*/  F2FP.F16.F32.PACK_AB R5, R138, R140 ;  /* 0x0000008c8a05723e */ /* 0x010fe400000000ff */
[----:B-----5:R-:W-:Y:S01]  /*1ada0*/  F2FP.F16.F32.PACK_AB R7, R134, R63 ;  /* 0x0000003f8607723e */ /* 0x020fe200000000ff */
[-C--:B-1----:R-:W-:Y:S01]  /*1adb0*/  FMUL.FTZ R32, R104, R149.reuse ;  /* 0x0000009568207220 */ /* 0x082fe20000410000 */
[-C--:B------:R-:W-:Y:S01]  /*1adc0*/  FMUL.FTZ R33, R105, R149.reuse ;  /* 0x0000009569217220 */ /* 0x080fe20000410000 */
[-C--:B------:R-:W-:Y:S01]  /*1add0*/  FMUL.FTZ R100, R100, R149.reuse ;  /* 0x0000009564647220 */ /* 0x080fe20000410000 */
[----:B------:R-:W-:Y:S01]  /*1ade0*/  FMUL.FTZ R101, R101, R149 ;  /* 0x0000009565657220 */ /* 0x000fe20000410000 */
[-C--:B------:R-:W-:Y:S01]  /*1adf0*/  FMUL.FTZ R34, R106, R147.reuse ;  /* 0x000000936a227220 */ /* 0x080fe20000410000 */
[-C--:B------:R-:W-:Y:S01]  /*1ae00*/  FMUL.FTZ R35, R107, R147.reuse ;  /* 0x000000936b237220 */ /* 0x080fe20000410000 */
[-C--:B------:R-:W-:Y:S01]  /*1ae10*/  FMUL.FTZ R102, R102, R147.reuse ;  /* 0x0000009366667220 */ /* 0x080fe20000410000 */
[----:B------:R-:W-:-:S05]  /*1ae20*/  FMUL.FTZ R103, R103, R147 ;  /* 0x0000009367677220 */ /* 0x000fca0000410000 */
[C---:B------:R-:W-:Y:S08]  /*1ae30*/  HMMA.16816.F32 R32, R4.reuse, R36, R32 ;  /* 0x000000240420723c */ /* 0x040ff00000001820 */
[C---:B------:R-:W-:Y:S01]  /*1ae40*/  HMMA.16816.F32 R36, R4.reuse, R38, R100 ;  /* 0x000000260424723c */ /* 0x040fe20000001864 */
[-CC-:B------:R-:W-:Y:S02]  /*1ae50*/  FFMA.FTZ R101, R64, R146.reuse, -R145.reuse ;  /* 0x0000009240657223 */ /* 0x180fe40000010891 */
[----:B------:R-:W1:Y:S01]  /*1ae60*/  LDSM.16.MT88.4 R64, [R153+0x4000] ;  /* 0x004000009940783b */ /* 0x000e620000004200 */
[-C--:B------:R-:W-:Y:S01]  /*1ae70*/  FMUL.FTZ R40, R96, R149.reuse ;  /* 0x0000009560287220 */ /* 0x080fe20000410000 */
[----:B------:R-:W-:Y:S01]  /*1ae80*/  FMUL.FTZ R41, R97, R149 ;  /* 0x0000009561297220 */ /* 0x000fe20000410000 */
[-C--:B------:R-:W-:Y:S01]  /*1ae90*/  FMUL.FTZ R42, R98, R147.reuse ;  /* 0x00000093622a7220 */ /* 0x080fe20000410000 */
[----:B------:R-:W-:Y:S01]  /*1aea0*/  FMUL.FTZ R43, R99, R147 ;  /* 0x00000093632b7220 */ /* 0x000fe20000410000 */
[-C--:B------:R-:W-:Y:S01]  /*1aeb0*/  FMUL.FTZ R92, R92, R149.reuse ;  /* 0x000000955c5c7220 */ /* 0x080fe20000410000 */
[----:B------:R-:W-:Y:S01]  /*1aec0*/  FMUL.FTZ R93, R93, R149 ;  /* 0x000000955d5d7220 */ /* 0x000fe20000410000 */
[-C--:B------:R-:W-:Y:S01]  /*1aed0*/  FMUL.FTZ R94, R94, R147.reuse ;  /* 0x000000935e5e7220 */ /* 0x080fe20000410000 */
[----:B------:R-:W-:Y:S01]  /*1aee0*/  FMUL.FTZ R95, R95, R147 ;  /* 0x000000935f5f7220 */ /* 0x000fe20000410000 */
[-CC-:B------:R-:W-:Y:S01]  /*1aef0*/  FFMA.FTZ R100, R48, R146.reuse, -R145.reuse ;  /* 0x0000009230647223 */ /* 0x180fe20000010891 */
[-CC-:B------:R-:W-:Y:S01]  /*1af00*/  FFMA.FTZ R103, R58, R146.reuse, -R145.reuse ;  /* 0x000000923a677223 */ /* 0x180fe20000010891 */
[C---:B------:R-:W-:Y:S01]  /*1af10*/  HMMA.16816.F32 R40, R4.reuse, R44, R40 ;  /* 0x0000002c0428723c */ /* 0x040fe20000001828 */
[-C--:B------:R-:W-:Y:S01]  /*1af20*/  FFMA.FTZ R102, R56, R146.reuse, -R145 ;  /* 0x0000009238667223 */ /* 0x080fe20000010891 */
[----:B------:R-:W-:Y:S01]  /*1af30*/  FMUL.FTZ R49, R89, R149 ;  /* 0x0000009559317220 */ /* 0x000fe20000410000 */
[-C--:B------:R-:W-:Y:S01]  /*1af40*/  FMUL.FTZ R50, R90, R147.reuse ;  /* 0x000000935a327220 */ /* 0x080fe20000410000 */
[----:B------:R-:W-:Y:S01]  /*1af50*/  FMUL.FTZ R51, R91, R147 ;  /* 0x000000935b337220 */ /* 0x000fe20000410000 */
[----:B------:R-:W-:Y:S01]  /*1af60*/  FMUL.FTZ R57, R81, R149 ;  /* 0x0000009551397220 */ /* 0x000fe20000410000 */
[----:B------:R-:W-:Y:S01]  /*1af70*/  FMUL.FTZ R59, R83, R147 ;  /* 0x00000093533b7220 */ /* 0x000fe20000410000 */
[-C--:B------:R-:W-:Y:S01]  /*1af80*/  FMUL.FTZ R76, R76, R149.reuse ;  /* 0x000000954c4c7220 */ /* 0x080fe20000410000 */
[C---:B------:R-:W-:Y:S01]  /*1af90*/  HMMA.16816.F32 R44, R4.reuse, R46, R92 ;  /* 0x0000002e042c723c */ /* 0x040fe2000000185c */
[----:B------:R-:W2:Y:S01]  /*1afa0*/  LDSM.16.MT88.4 R92, [R151+0x4000] ;  /* 0x00400000975c783b */ /* 0x000ea20000004200 */
[-C--:B------:R-:W-:Y:S01]  /*1afb0*/  FMUL.FTZ R48, R88, R149.reuse ;  /* 0x0000009558307220 */ /* 0x080fe20000410000 */
[----:B------:R-:W-:Y:S01]  /*1afc0*/  FMUL.FTZ R56, R80, R149 ;  /* 0x0000009550387220 */ /* 0x000fe20000410000 */
[----:B------:R-:W-:Y:S01]  /*1afd0*/  FMUL.FTZ R58, R82, R147 ;  /* 0x00000093523a7220 */ /* 0x000fe20000410000 */
[----:B------:R-:W-:Y:S01]  /*1afe0*/  FMUL.FTZ R77, R77, R149 ;  /* 0x000000954d4d7220 */ /* 0x000fe20000410000 */
[-C--:B------:R-:W-:Y:S01]  /*1aff0*/  FMUL.FTZ R78, R78, R147.reuse ;  /* 0x000000934e4e7220 */ /* 0x080fe20000410000 */
[----:B------:R-:W-:Y:S01]  /*1b000*/  FMUL.FTZ R79, R79, R147 ;  /* 0x000000934f4f7220 */ /* 0x000fe20000410000 */
[----:B------:R-:W3:Y:S01]  /*1b010*/  LDSM.16.MT88.4 R88, [R0+0xc800] ;  /* 0x00c800000058783b */ /* 0x000ee20000004200 */
[-CC-:B------:R-:W-:Y:S01]  /*1b020*/  FFMA.FTZ R107, R181, R146.reuse, -R139.reuse ;  /* 0x00000092b56b7223 */ /* 0x180fe2000001088b */
[-CC-:B------:R-:W-:Y:S01]  /*1b030*/  FFMA.FTZ R106, R179, R146.reuse, -R139.reuse ;  /* 0x00000092b36a7223 */ /* 0x180fe2000001088b */
[-CC-:B------:R-:W-:Y:S01]  /*1b040*/  FFMA.FTZ R105, R177, R146.reuse, -R139.reuse ;  /* 0x00000092b1697223 */ /* 0x180fe2000001088b */
[-CC-:B------:R-:W-:Y:S01]  /*1b050*/  FFMA.FTZ R104, R175, R146.reuse, -R139.reuse ;  /* 0x00000092af687223 */ /* 0x180fe2000001088b */
        /* <DEDUP_REMOVED lines=8> */
[C---:B-1----:R-:W-:Y:S01]  /*1b0e0*/  HMMA.16816.F32 R56, R4.reuse, R64, R56 ;  /* 0x000000400438723c */ /* 0x042fe20000001838 */
[----:B------:R-:W-:Y:S01]  /*1b0f0*/  MUFU.EX2 R101, R101 ;  /* 0x0000006500657308 */ /* 0x000fe20000000800 */
[-C--:B------:R-:W-:Y:S01]  /*1b100*/  FMUL.FTZ R24, R112, R149.reuse ;  /* 0x0000009570187220 */ /* 0x080fe20000410000 */
[----:B------:R-:W-:Y:S01]  /*1b110*/  FMUL.FTZ R25, R113, R149 ;  /* 0x0000009571197220 */ /* 0x000fe20000410000 */
[-C--:B------:R-:W-:Y:S01]  /*1b120*/  FMUL.FTZ R26, R114, R147.reuse ;  /* 0x00000093721a7220 */ /* 0x080fe20000410000 */
[----:B------:R-:W-:Y:S01]  /*1b130*/  FMUL.FTZ R27, R115, R147 ;  /* 0x00000093731b7220 */ /* 0x000fe20000410000 */
[-C--:B------:R-:W-:Y:S01]  /*1b140*/  FMUL.FTZ R108, R108, R149.reuse ;  /* 0x000000956c6c7220 */ /* 0x080fe20000410000 */
[----:B------:R-:W-:Y:S01]  /*1b150*/  FMUL.FTZ R109, R109, R149 ;  /* 0x000000956d6d7220 */ /* 0x000fe20000410000 */
[C---:B------:R-:W-:Y:S01]  /*1b160*/  HMMA.16816.F32 R64, R4.reuse, R66, R76 ;  /* 0x000000420440723c */ /* 0x040fe2000000184c */
[----:B------:R-:W1:Y:S01]  /*1b170*/  LDSM.16.MT88.4 R76, [R153+0x800] ;  /* 0x00080000994c783b */ /* 0x000e620000004200 */
[----:B------:R-:W4:Y:S01]  /*1b180*/  MUFU.EX2 R100, R100 ;  /* 0x0000006400647308 */ /* 0x000f220000000800 */
[-C--:B------:R-:W-:Y:S01]  /*1b190*/  FMUL.FTZ R110, R110, R147.reuse ;  /* 0x000000936e6e7220 */ /* 0x080fe20000410000 */
[----:B------:R-:W-:Y:S01]  /*1b1a0*/  FMUL.FTZ R111, R111, R147 ;  /* 0x000000936f6f7220 */ /* 0x000fe20000410000 */
        /* <DEDUP_REMOVED lines=26> */
[----:B------:R-:W-:Y:S03]  /*1b350*/  LDSM.16.MT88.4 R80, [R151+0x800] ;  /* 0x000800009750783b */ /* 0x000fe60000004200 */
[----:B------:R-:W3:Y:S01]  /*1b360*/  MUFU.EX2 R106, R106 ;  /* 0x0000006a006a7308 */ /* 0x000ee20000000800 */
[----:B------:R-:W-:Y:S07]  /*1b370*/  LDSM.16.MT88.4 R96, [R3+0x10800] ;  /* 0x010800000360783b */ /* 0x000fee0000004200 */
[----:B------:R-:W-:Y:S08]  /*1b380*/  MUFU.EX2 R105, R105 ;  /* 0x0000006900697308 */ /* 0x000ff00000000800 */
[----:B------:R-:W1:Y:S01]  /*1b390*/  MUFU.EX2 R104, R104 ;  /* 0x0000006800687308 */ /* 0x000e620000000800 */
        /* <DEDUP_REMOVED lines=33> */
[----:B------:R-:W1:Y:S04]  /*1b5b0*/  LDSM.16.MT88.4 R84, [R3+0xc800] ;  /* 0x00c800000354783b */ /* 0x000e680000004200 */
        /* <DEDUP_REMOVED lines=9> */
[----:B----4-:R-:W-:Y:S01]  /*1b650*/  F2FP.F16.F32.PACK_AB R68, R100, R101 ;  /* 0x000000656444723e */ /* 0x010fe200000000ff */
[----:B------:R-:W-:Y:S01]  /*1b660*/  LDSM.16.MT88.4 R92, [R153+0x4800] ;  /* 0x00480000995c783b */ /* 0x000fe20000004200 */
[----:B-----5:R-:W-:-:S02]  /*1b670*/  F2FP.F16.F32.PACK_AB R70, R102, R103 ;  /* 0x000000676646723e */ /* 0x020fc400000000ff */
[----:B---3--:R-:W-:Y:S02]  /*1b680*/  F2FP.F16.F32.PACK_AB R69, R106, R107 ;  /* 0x0000006b6a45723e */ /* 0x008fe400000000ff */
[----:B------:R-:W-:Y:S01]  /*1b690*/  MUFU.EX2 R114, R114 ;  /* 0x0000007200727308 */ /* 0x000fe20000000800 */
[----:B-1----:R-:W-:Y:S01]  /*1b6a0*/  F2FP.F16.F32.PACK_AB R71, R104, R105 ;  /* 0x000000696847723e */ /* 0x002fe200000000ff */
[-C--:B------:R-:W-:Y:S01]  /*1b6b0*/  FFMA.FTZ R180, R159, R146.reuse, -R145 ;  /* 0x000000929fb47223 */ /* 0x080fe20000010891 */
[-C--:B------:R-:W-:Y:S01]  /*1b6c0*/  FFMA.FTZ R161, R250, R146.reuse, -R139 ;  /* 0x00000092faa17223 */ /* 0x080fe2000001088b */
[-C--:B------:R-:W-:Y:S01]  /*1b6d0*/  FFMA.FTZ R163, R248, R146.reuse, -R145 ;  /* 0x00000092f8a37223 */ /* 0x080fe20000010891 */
[-CC-:B------:R-:W-:Y:S01]  /*1b6e0*/  FFMA.FTZ R167, R240, R146.reuse, -R139.reuse ;  /* 0x00000092f0a77223 */ /* 0x180fe2000001088b */
[----:B------:R-:W-:Y:S01]  /*1b6f0*/  FFMA.FTZ R147, R245, R147, R140 ;  /* 0x00000093f5937223 */ /* 0x000fe2000001008c */
[-C--:B------:R-:W-:Y:S01]  /*1b700*/  FFMA.FTZ R189, R152, R146.reuse, -R139 ;  /* 0x0000009298bd7223 */ /* 0x080fe2000001088b */
[C---:B------:R-:W-:Y:S01]  /*1b710*/  HMMA.16816.F32 R8, R68.reuse, R88, R8 ;  /* 0x000000584408723c */ /* 0x040fe20000001808 */
[----:B------:R-:W-:Y:S01]  /*1b720*/  MUFU.EX2 R115, R115 ;  /* 0x0000007300737308 */ /* 0x000fe20000000800 */
[-CC-:B------:R-:W-:Y:S01]  /*1b730*/  FFMA.FTZ R162, R162, R146.reuse, -R145.reuse ;  /* 0x00000092a2a27223 */ /* 0x180fe20000010891 */
[-CC-:B------:R-:W-:Y:S01]  /*1b740*/  FFMA.FTZ R187, R160, R146.reuse, -R145.reuse ;  /* 0x00000092a0bb7223 */ /* 0x180fe20000010891 */
[-C--:B------:R-:W-:Y:S01]  /*1b750*/  FFMA.FTZ R158, R158, R146.reuse, -R145 ;  /* 0x000000929e9e7223 */ /* 0x080fe20000010891 */
        /* <DEDUP_REMOVED lines=214> */
[----:B------:R-:W-:Y:S02]  /*1c4c0*/  FFMA.FTZ R139, R148, R146, -R139 ;  /* 0x00000092948b7223 */ /* 0x000fe4000001088b */
        /* <DEDUP_REMOVED lines=91> */
.L_x_6406:
[----:B------:R-:W-:-:S07]  /*1ca80*/  IADD3 R135, PT, PT, R61, -0x1, RZ ;  /* 0xffffffff3d877810 */ /* 0x000fce0007ffe0ff */
.L_x_6415:
[----:B------:R-:W-:Y:S05]  /*1ca90*/  BSYNC B2 ;  /* 0x0000000000027941 */ /* 0x000fea0003800000 */
.L_x_6405:
        /* <DEDUP_REMOVED lines=8> */
[----:B------:R-:W-:Y:S01]  /*1cb20*/  VIADD R241, R135, 0x1 ;  /* 0x0000000187f17836 */ /* 0x000fe20000000000 */
[----:B------:R-:W-:Y:S02]  /*1cb30*/  MOV R0, R134 ;  /* 0x0000008600007202 */ /* 0x000fe40000000f00 */
[C---:B------:R-:W-:Y:S02]  /*1cb40*/  LOP3.LUT R243, R5.reuse, 0x40, R60, 0xfe, !PT ;  /* 0x0000004005f37812 */ /* 0x040fe400078efe3c */
[----:B------:R-:W-:-:S07]  /*1cb50*/  IADD3 R242, PT, PT, R5, 0x80, RZ ;  /* 0x0000008005f27810 */ /* 0x000fce0007ffe0ff */
.L_x_6423:
        /* <DEDUP_REMOVED lines=78> */
.L_x_6418:
[----:B------:R-:W-:Y:S05]  /*1d040*/  BSYNC.RECONVERGENT B0 ;  /* 0x0000000000007941 */ /* 0x000fea0003800200 */
.L_x_6417:
[----:B------:R-:W1:Y:S01]  /*1d050*/  S2UR UR7, SR_CgaCtaId ;  /* 0x00000000000779c3 */ /* 0x000e620000008800 */
[C---:B------:R-:W-:Y:S01]  /*1d060*/  SHF.L.U32 R234, R209.reuse, 0x3, RZ ;  /* 0x00000003d1ea7819 */ /* 0x040fe200000006ff */
[----:B------:R-:W-:Y:S01]  /*1d070*/  UMOV UR9, 0x400 ;  /* 0x0000040000097882 */ /* 0x000fe20000000000 */
[C---:B------:R-:W-:Y:S01]  /*1d080*/  LOP3.LUT R3, R209.reuse, 0x38, RZ, 0xc0, !PT ;  /* 0x00000038d1037812 */ /* 0x040fe200078ec0ff */
[----:B------:R-:W-:Y:S01]  /*1d090*/  BSSY.RECONVERGENT B1, `(.L_x_6419) ;  /* 0x0000206000017945 */ /* 0x000fe20003800200 */
[C---:B------:R-:W-:Y:S02]  /*1d0a0*/  LOP3.LUT R6, R234.reuse, 0x1c0, RZ, 0xc0, !PT ;  /* 0x000001c0ea067812 */ /* 0x040fe400078ec0ff */
[C---:B------:R-:W-:Y:S02]  /*1d0b0*/  LOP3.LUT R208, R234.reuse, 0x38, RZ, 0xc0, !PT ;  /* 0x00000038ead07812 */ /* 0x040fe400078ec0ff */
[----:B------:R-:W-:Y:S02]  /*1d0c0*/  LOP3.LUT R5, R234, 0x1e00, RZ, 0xc0, !PT ;  /* 0x00001e00ea057812 */ /* 0x000fe400078ec0ff */
[----:B------:R-:W-:Y:S02]  /*1d0d0*/  LOP3.LUT R6, R208, R6, R3, 0x1e, !PT ;  /* 0x00000006d0067212 */ /* 0x000fe400078e1e03 */
[----:B------:R-:W-:Y:S02]  /*1d0e0*/  LOP3.LUT R4, R209, 0x8, RZ, 0xc0, !PT ;  /* 0x00000008d1047812 */ /* 0x000fe400078ec0ff */
[----:B------:R-:W-:Y:S02]  /*1d0f0*/  LOP3.LUT R5, R6, R5, RZ, 0xfc, !PT ;  /* 0x0000000506057212 */ /* 0x000fe400078efcff */
[----:B------:R-:W-:Y:S02]  /*1d100*/  IADD3 R6, P0, PT, R239, R222, RZ ;  /* 0x000000deef067210 */ /* 0x000fe40007f1e0ff */
[----:B------:R-:W-:Y:S02]  /*1d110*/  SHF.L.U32 R215, R209, 0x6, RZ ;  /* 0x00000006d1d77819 */ /* 0x000fe400000006ff */
[----:B------:R-:W-:Y:S02]  /*1d120*/  IADD3.X R7, PT, PT, R240, R223, RZ, P0, !PT ;  /* 0x000000dff0077210 */ /* 0x000fe400007fe4ff */
[-C--:B------:R-:W-:Y:S01]  /*1d130*/  IADD3 R12, P0, PT, R6, R239.reuse, RZ ;  /* 0x000000ef060c7210 */ /* 0x080fe20007f1e0ff */
[----:B-1----:R-:W-:Y:S01]  /*1d140*/  ULEA UR6, UR7, UR9, 0x18 ;  /* 0x0000000907067291 */ /* 0x002fe2000f8ec0ff */
[----:B------:R-:W-:Y:S02]  /*1d150*/  LOP3.LUT R3, R4, 0x1c0, R215, 0xf8, !PT ;  /* 0x000001c004037812 */ /* 0x000fe400078ef8d7 */
[-C--:B------:R-:W-:Y:S02]  /*1d160*/  IADD3.X R13, PT, PT, R7, R240.reuse, RZ, P0, !PT ;  /* 0x000000f0070d7210 */ /* 0x080fe400007fe4ff */
[-C--:B------:R-:W-:Y:S02]  /*1d170*/  IADD3 R10, P0, PT, R12, R239.reuse, RZ ;  /* 0x000000ef0c0a7210 */ /* 0x080fe40007f1e0ff */
[----:B------:R-:W-:Y:S02]  /*1d180*/  LEA R249, R5, UR6, 0x1 ;  /* 0x0000000605f97c11 */ /* 0x000fe4000f8e08ff */
[-C--:B------:R-:W-:Y:S02]  /*1d190*/  IADD3.X R11, PT, PT, R13, R240.reuse, RZ, P0, !PT ;  /* 0x000000f00d0b7210 */ /* 0x080fe400007fe4ff */
[----:B------:R-:W-:Y:S01]  /*1d1a0*/  IADD3 R8, P0, PT, R10, R239, RZ ;  /* 0x000000ef0a087210 */ /* 0x000fe20007f1e0ff */
[----:B------:R-:W-:Y:S01]  /*1d1b0*/  @!PT LDS RZ, [RZ] ;  /* 0x00000000fffff984 */ /* 0x000fe20000000800 */
[----:B------:R-:W-:Y:S01]  /*1d1c0*/  @!PT LDS RZ, [RZ] ;  /* 0x00000000fffff984 */ /* 0x000fe20000000800 */
[----:B------:R-:W-:Y:S01]  /*1d1d0*/  @!PT LDS RZ, [RZ] ;  /* 0x00000000fffff984 */ /* 0x000fe20000000800 */
[----:B------:R-:W-:Y:S01]  /*1d1e0*/  LDGSTS.E.BYPASS.LTC128B.128 [R249+0xc000], desc[UR4][R222.64] ;  /* 0x0c000000def97fae */ /* 0x000fe2000b981a04 */
[----:B------:R-:W-:Y:S02]  /*1d1f0*/  LOP3.LUT R181, R215, 0x400, RZ, 0xc0, !PT ;  /* 0x00000400d7b57812 */ /* 0x000fe400078ec0ff */
[----:B------:R-:W-:Y:S02]  /*1d200*/  IADD3.X R9, PT, PT, R11, R240, RZ, P0, !PT ;  /* 0x000000f00b097210 */ /* 0x000fe400007fe4ff */
[-C--:B------:R-:W-:Y:S02]  /*1d210*/  LOP3.LUT R4, R3, R208.reuse, RZ, 0x3c, !PT ;  /* 0x000000d003047212 */ /* 0x080fe400078e3cff */
[----:B------:R-:W-:Y:S01]  /*1d220*/  SHF.R.U32.HI R211, RZ, 0x1, R209 ;  /* 0x00000001ffd37819 */ /* 0x000fe200000116d1 */
[----:B------:R-:W-:Y:S01]  /*1d230*/  LDGSTS.E.BYPASS.LTC128B.128 [R249+0x10000], desc[UR4][R222.64+0x80] ;  /* 0x10000080def97fae */ /* 0x000fe2000b981a04 */
[----:B------:R-:W-:Y:S02]  /*1d240*/  LEA R181, R4, R181, 0x1 ;  /* 0x000000b504b57211 */ /* 0x000fe400078e08ff */
[----:B------:R-:W-:Y:S02]  /*1d250*/  LOP3.LUT R4, R211, 0x8, RZ, 0xc0, !PT ;  /* 0x00000008d3047812 */ /* 0x000fe400078ec0ff */
[----:B------:R-:W-:Y:S02]  /*1d260*/  SHF.L.U32 R212, R209, 0x5, RZ ;  /* 0x00000005d1d47819 */ /* 0x000fe400000006ff */
[--C-:B------:R-:W-:Y:S01]  /*1d270*/  LOP3.LUT R5, R4, 0x1c0, R215.reuse, 0xf8, !PT ;  /* 0x000001c004057812 */ /* 0x100fe200078ef8d7 */
[----:B------:R-:W-:Y:S01]  /*1d280*/  LDGSTS.E.BYPASS.LTC128B.128 [R249+0xc800], desc[UR4][R6.64] ;  /* 0x0c80000006f97fae */ /* 0x000fe2000b981a04 */
[----:B------:R-:W-:Y:S02]  /*1d290*/  LOP3.LUT R212, R212, 0x7c00, RZ, 0xc0, !PT ;  /* 0x00007c00d4d47812 */ /* 0x000fe400078ec0ff */
[----:B------:R-:W-:Y:S02]  /*1d2a0*/  LOP3.LUT R214, R5, R208, RZ, 0x3c, !PT ;  /* 0x000000d005d67212 */ /* 0x000fe400078e3cff */
[----:B------:R-:W-:Y:S02]  /*1d2b0*/  LOP3.LUT R3, R212, 0x200, R215, 0xf8, !PT ;  /* 0x00000200d4037812 */ /* 0x000fe400078ef8d7 */
[----:B------:R-:W-:Y:S01]  /*1d2c0*/  IADD3 R180, PT, PT, R181, UR6, RZ ;  /* 0x00000006b5b47c10 */ /* 0x000fe2000fffe0ff */
[----:B------:R1:W-:Y:S01]  /*1d2d0*/  LDGSTS.E.BYPASS.LTC128B.128 [R249+0x10800], desc[UR4][R6.64+0x80] ;  /* 0x1080008006f97fae */ /* 0x0003e2000b981a04 */
[----:B------:R-:W-:Y:S02]  /*1d2e0*/  LOP3.LUT R182, R3, R214, RZ, 0xfc, !PT ;  /* 0x000000d603b67212 */ /* 0x000fe400078efcff */
[----:B------:R-:W-:Y:S02]  /*1d2f0*/  MOV R134, 0x40 ;  /* 0x0000004000867802 */ /* 0x000fe40000000f00 */
[----:B------:R-:W-:Y:S02]  /*1d300*/  LEA R182, R182, UR6, 0x1 ;  /* 0x00000006b6b67c11 */ /* 0x000fe4000f8e08ff */
[----:B------:R-:W-:Y:S01]  /*1d310*/  LOP3.LUT P2, RZ, R209, 0x4, RZ, 0xc0, !PT ;  /* 0x00000004d1ff7812 */ /* 0x000fe2000784c0ff */
[----:B------:R-:W-:Y:S01]  /*1d320*/  LDGSTS.E.BYPASS.LTC128B.128 [R249+0xd000], desc[UR4][R12.64] ;  /* 0x0d0000000cf97fae */ /* 0x000fe2000b981a04 */
[----:B------:R-:W-:Y:S07]  /*1d330*/  IADD3 R241, PT, PT, R241, -0x1, RZ ;  /* 0xfffffffff1f17810 */ /* 0x000fee0007ffe0ff */
[----:B------:R2:W-:Y:S08]  /*1d340*/  LDGSTS.E.BYPASS.LTC128B.128 [R249+0x11000], desc[UR4][R12.64+0x80] ;  /* 0x110000800cf97fae */ /* 0x0005f0000b981a04 */
[----:B------:R-:W-:Y:S01]  /*1d350*/  LDGSTS.E.BYPASS.LTC128B.128 [R249+0xd800], desc[UR4][R10.64] ;  /* 0x0d8000000af97fae */ /* 0x000fe2000b981a04 */
[-C--:B-1----:R-:W-:Y:S04]  /*1d360*/  IADD3 R6, P0, PT, R8, R239.reuse, RZ ;  /* 0x000000ef08067210 */ /* 0x082fe80007f1e0ff */
[-C--:B------:R-:W-:Y:S03]  /*1d370*/  IADD3.X R7, PT, PT, R9, R240.reuse, RZ, P0, !PT ;  /* 0x000000f009077210 */ /* 0x080fe600007fe4ff */
[----:B------:R-:W-:Y:S01]  /*1d380*/  LDGSTS.E.BYPASS.LTC128B.128 [R249+0x11800], desc[UR4][R10.64+0x80] ;  /* 0x118000800af97fae */ /* 0x000fe2000b981a04 */
[-C--:B------:R-:W-:Y:S04]  /*1d390*/  IADD3 R4, P0, PT, R6, R239.reuse, RZ ;  /* 0x000000ef06047210 */ /* 0x080fe80007f1e0ff */
[-C--:B------:R-:W-:Y:S03]  /*1d3a0*/  IADD3.X R5, PT, PT, R7, R240.reuse, RZ, P0, !PT ;  /* 0x000000f007057210 */ /* 0x080fe600007fe4ff */
[----:B------:R-:W-:Y:S01]  /*1d3b0*/  LDGSTS.E.BYPASS.LTC128B.128 [R249+0xe000], desc[UR4][R8.64] ;  /* 0x0e00000008f97fae */ /* 0x000fe2000b981a04 */
[----:B--2---:R-:W-:Y:S04]  /*1d3c0*/  IADD3 R12, P0, PT, R4, R239, RZ ;  /* 0x000000ef040c7210 */ /* 0x004fe80007f1e0ff */
[----:B------:R-:W-:Y:S03]  /*1d3d0*/  IADD3.X R13, PT, PT, R5, R240, RZ, P0, !PT ;  /* 0x000000f0050d7210 */ /* 0x000fe600007fe4ff */
[----:B------:R1:W-:Y:S01]  /*1d3e0*/  LDGSTS.E.BYPASS.LTC128B.128 [R249+0x12000], desc[UR4][R8.64+0x80] ;  /* 0x1200008008f97fae */ /* 0x0003e2000b981a04 */
[----:B------:R-:W-:Y:S04]  /*1d3f0*/  LOP3.LUT P0, RZ, R209, 0x2, RZ, 0xc0, !PT ;  /* 0x00000002d1ff7812 */ /* 0x000fe8000780c0ff */
[----:B------:R-:W-:Y:S02]  /*1d400*/  SEL R213, R210, 0xffffffe0, !P0 ;  /* 0xffffffe0d2d57807 */ /* 0x000fe40004000000 */
[----:B------:R-:W-:Y:S01]  /*1d410*/  ISETP.GT.AND P0, PT, R241, R218, PT ;  /* 0x000000daf100720c */ /* 0x000fe20003f04270 */
[----:B------:R-:W-:Y:S01]  /*1d420*/  LDGSTS.E.BYPASS.LTC128B.128 [R249+0xe800], desc[UR4][R6.64] ;  /* 0x0e80000006f97fae */ /* 0x000fe2000b981a04 */
[-C--:B------:R-:W-:Y:S02]  /*1d430*/  IADD3 R135, PT, PT, R182, R213.reuse, RZ ;  /* 0x000000d5b6877210 */ /* 0x080fe40007ffe0ff */
[CC--:B------:R-:W-:Y:S02]  /*1d440*/  IADD3 R3, PT, PT, R180.reuse, R213.reuse, RZ ;  /* 0x000000d5b4037210 */ /* 0x0c0fe40007ffe0ff */
[----:B------:R-:W-:Y:S03]  /*1d450*/  IADD3 R202, PT, PT, R180, R213, RZ ;  /* 0x000000d5b4ca7210 */ /* 0x000fe60007ffe0ff */
        /* <DEDUP_REMOVED lines=48> */
[C---:B------:R-:W-:Y:S03]  /*1d760*/  IADD3 R201, PT, PT, R213.reuse, R200, RZ ;  /* 0x000000c8d5c97210 */ /* 0x040fe60007ffe0ff */
[C---:B----4-:R-:W-:Y:S04]  /*1d770*/  HMMA.16816.F32 R20, R140.reuse, R152, R20 ;  /* 0x000000988c14723c */ /* 0x050fe80000001814 */
[----:B------:R3:W4:Y:S04]  /*1d780*/  LDSM.16.M88.4 R148, [R3+0x7800] ;  /* 0x007800000394783b */ /* 0x0007280000000200 */
[C---:B------:R-:W-:Y:S04]  /*1d790*/  HMMA.16816.F32 R24, R140.reuse, R154, R24 ;  /* 0x0000009a8c18723c */ /* 0x040fe80000001818 */
[----:B------:R-:W4:Y:S04]  /*1d7a0*/  LDSM.16.M88.4 R168, [R134+0x4000] ;  /* 0x0040000086a8783b */ /* 0x000f280000000200 */
[C---:B--2---:R-:W-:Y:S04]  /*1d7b0*/  HMMA.16816.F32 R28, R140.reuse, R136, R28 ;  /* 0x000000888c1c723c */ /* 0x044fe8000000181c */
[----:B------:R-:W2:Y:S04]  /*1d7c0*/  LDSM.16.M88.4 R172, [R134+0x4800] ;  /* 0x0048000086ac783b */ /* 0x000ea80000000200 */
[C---:B------:R-:W-:Y:S03]  /*1d7d0*/  HMMA.16816.F32 R32, R140.reuse, R138, R32 ;  /* 0x0000008a8c20723c */ /* 0x040fe60000001820 */
[----:B---3--:R-:W-:Y:S01]  /*1d7e0*/  IADD3 R3, PT, PT, R213, R134, RZ ;  /* 0x00000086d5037210 */ /* 0x008fe20007ffe0ff */
[----:B------:R-:W3:Y:S04]  /*1d7f0*/  LDSM.16.M88.4 R176, [R134+0x5000] ;  /* 0x0050000086b0783b */ /* 0x000ee80000000200 */
        /* <DEDUP_REMOVED lines=12> */
[C---:B----4-:R-:W-:Y:S04]  /*1d8c0*/  HMMA.16816.F32 R60, R140.reuse, R148, R60 ;  /* 0x000000948c3c723c */ /* 0x050fe8000000183c */
[----:B------:R-:W-:Y:S04]  /*1d8d0*/  LDSM.16.M88.4 R188, [R134+0xa000] ;  /* 0x00a0000086bc783b */ /* 0x000fe80000000200 */
[----:B------:R-:W-:Y:S04]  /*1d8e0*/  HMMA.16816.F32 R64, R140, R150, R64 ;  /* 0x000000968c40723c */ /* 0x000fe80000001840 */
[----:B------:R-:W4:Y:S04]  /*1d8f0*/  LDSM.16.M88.4 R140, [R134+0x7000] ;  /* 0x00700000868c783b */ /* 0x000f280000000200 */
[C---:B------:R-:W-:Y:S04]  /*1d900*/  HMMA.16816.F32 R4, R164.reuse, R168, R4 ;  /* 0x000000a8a404723c */ /* 0x040fe80000001804 */
[----:B------:R-:W4:Y:S04]  /*1d910*/  LDSM.16.M88.4 R148, [R134+0x7800] ;  /* 0x007800008694783b */ /* 0x000f280000000200 */
[C---:B------:R-:W-:Y:S04]  /*1d920*/  HMMA.16816.F32 R8, R164.reuse, R170, R8 ;  /* 0x000000aaa408723c */ /* 0x040fe80000001808 */
[----:B------:R-:W-:Y:S04]  /*1d930*/  LDSM.16.M88.4 R168, [R3+0x5800] ;  /* 0x0058000003a8783b */ /* 0x000fe80000000200 */
[C---:B--2---:R-:W-:Y:S04]  /*1d940*/  HMMA.16816.F32 R12, R164.reuse, R172, R12 ;  /* 0x000000aca40c723c */ /* 0x044fe8000000180c */
[----:B------:R-:W-:Y:S04]  /*1d950*/  LDSM.16.M88.4 R192, [R134+0xa800] ;  /* 0x00a8000086c0783b */ /* 0x000fe80000000200 */
[C---:B------:R-:W-:Y:S04]  /*1d960*/  HMMA.16816.F32 R16, R164.reuse, R174, R16 ;  /* 0x000000aea410723c */ /* 0x040fe80000001810 */
[----:B------:R-:W-:Y:S04]  /*1d970*/  LDSM.16.M88.4 R172, [R3+0x6000] ;  /* 0x0060000003ac783b */ /* 0x000fe80000000200 */
[C---:B---3--:R-:W-:Y:S04]  /*1d980*/  HMMA.16816.F32 R20, R164.reuse, R176, R20 ;  /* 0x000000b0a414723c */ /* 0x048fe80000001814 */
        /* <DEDUP_REMOVED lines=13> */
[C---:B----4-:R-:W-:Y:S08]  /*1da60*/  HMMA.16816.F32 R52, R164.reuse, R140, R52 ;  /* 0x0000008ca434723c */ /* 0x050ff00000001834 */
[C---:B------:R-:W-:Y:S01]  /*1da70*/  HMMA.16816.F32 R56, R164.reuse, R142, R56 ;  /* 0x0000008ea438723c */ /* 0x040fe20000001838 */
[----:B------:R-:W3:Y:S07]  /*1da80*/  LDSM.16.M88.4 R140, [R3+0x7000] ;  /* 0x00700000038c783b */ /* 0x000eee0000000200 */
[C---:B------:R-:W-:Y:S08]  /*1da90*/  HMMA.16816.F32 R60, R164.reuse, R148, R60 ;  /* 0x00000094a43c723c */ /* 0x040ff0000000183c */
        /* <DEDUP_REMOVED lines=56> */
[----:B------:R-:W5:Y:S07]  /*1de20*/  LDSM.16.M88.4 R148, [R134+0x8800] ;  /* 0x008800008694783b */ /* 0x000f6e0000000200 */
[C---:B----4-:R-:W-:Y:S01]  /*1de30*/  HMMA.16816.F32 R12, R136.reuse, R156, R12 ;  /* 0x0000009c880c723c */ /* 0x050fe2000000180c */
[----:B------:R-:W-:Y:S07]  /*1de40*/  LDSM.16.M88.4 R200, [R201+0x2000] ;  /* 0x00200000c9c8783b */ /* 0x000fee0000000200 */
        /* <DEDUP_REMOVED lines=109> */
[C---:B----4-:R-:W-:Y:S09]  /*1e520*/  HMMA.16816.F32 R52, R200.reuse, R4, R52 ;  /* 0x00000004c834723c */ /* 0x050ff20000001834 */
[----:B------:R-:W4:Y:S01]  /*1e530*/  MUFU.TANH R22, R22 ;  /* 0x0000001600167308 */ /* 0x000f220000002400 */
        /* <DEDUP_REMOVED lines=88> */
[----:B-1----:R-:W2:Y:S04]  /*1eac0*/  LD.E R57, desc[UR4][R132.64+0x170] ;  /* 0x0001700484397980 */ /* 0x002ea8000c101900 */
        /* <DEDUP_REMOVED lines=61> */
.L_x_6422:
[----:B------:R-:W-:Y:S05]  /*1eea0*/  BSYNC.RECONVERGENT B0 ;  /* 0x0000000000007941 */ /* 0x000fea0003800200 */
.L_x_6421:
[----:B------:R-:W-:Y:S01]  /*1eeb0*/  IMAD.MOV.U32 R221, RZ, RZ, R219 ;  /* 0x000000ffffdd7224 */ /* 0x000fe200078e00db */
[----:B-1----:R-:W-:Y:S02]  /*1eec0*/  IADD3 R62, P0, PT, R11, R220, RZ ;  /* 0x000000dc0b3e7210 */ /* 0x002fe40007f1e0ff */
        /* <DEDUP_REMOVED lines=34> */
.L_x_6420:
[----:B------:R-:W-:Y:S05]  /*1f0f0*/  BSYNC.RECONVERGENT B1 ;  /* 0x0000000000017941 */ /* 0x000fea0003800200 */
.L_x_6419:
[C---:B------:R-:W-:Y:S01]  /*1f100*/  VIADD R10, R243.reuse, 0xffffffc0 ;  /* 0xffffffc0f30a7836 */ /* 0x040fe20000000000 */
[CC--:B------:R-:W-:Y:S01]  /*1f110*/  ISETP.GE.AND P1, PT, R243.reuse, R238.reuse, PT ;  /* 0x000000eef300720c */ /* 0x0c0fe20003f26270 */
[C---:B-12---:R-:W-:Y:S01]  /*1f120*/  VIADD R61, R243.reuse, 0xffffffc8 ;  /* 0xffffffc8f33d7836 */ /* 0x046fe20000000000 */
[----:B------:R-:W-:Y:S01]  /*1f130*/  LOP3.LUT R214, R214, 0x200, R215, 0xf8, !PT ;  /* 0x00000200d6d67812 */ /* 0x000fe200078ef8d7 */
[C---:B------:R-:W-:Y:S01]  /*1f140*/  VIADD R60, R243.reuse, 0xffffffd0 ;  /* 0xffffffd0f33c7836 */ /* 0x040fe20000000000 */
[-C--:B------:R-:W-:Y:S01]  /*1f150*/  ISETP.GE.AND P0, PT, R10, R238.reuse, PT ;  /* 0x000000ee0a00720c */ /* 0x080fe20003f06270 */
[C---:B------:R-:W-:Y:S01]  /*1f160*/  VIADD R139, R243.reuse, 0xffffffc1 ;  /* 0xffffffc1f38b7836 */ /* 0x040fe20000000000 */
[----:B------:R-:W-:Y:S01]  /*1f170*/  FSEL R174, R174, -INF , P1 ;  /* 0xff800000aeae7808 */ /* 0x000fe20000800000 */
[C---:B------:R-:W-:Y:S01]  /*1f180*/  VIADD R54, R243.reuse, 0xffffffd8 ;  /* 0xffffffd8f3367836 */ /* 0x040fe20000000000 */
        /* <DEDUP_REMOVED lines=9> */
[----:B------:R-:W-:Y:S01]  /*1f220*/  VIADD R55, R243, 0xffffffe8 ;  /* 0xffffffe8f3377836 */ /* 0x000fe20000000000 */
        /* <DEDUP_REMOVED lines=115> */
[----:B------:R-:W-:Y:S02]  /*1f960*/  ISETP.GE.AND P1, PT, R243, R235, PT ;  /* 0x000000ebf300720c */ /* 0x000fe40003f26270 */
        /* <DEDUP_REMOVED lines=10> */
[----:B------:R-:W-:Y:S02]  /*1fa10*/  FSEL R157, R157, -INF , P1 ;  /* 0xff8000009d9d7808 */ /* 0x000fe40000800000 */
[C---:B------:R-:W-:Y:S01]  /*1fa20*/  ISETP.GE.AND P1, PT, R243.reuse, R236, PT ;  /* 0x000000ecf300720c */ /* 0x040fe20003f26270 */
[----:B------:R-:W-:Y:S01]  /*1fa30*/  VIADD R243, R243, 0xffffff80 ;  /* 0xffffff80f3f37836 */ /* 0x000fe20000000000 */
[----:B------:R-:W-:Y:S02]  /*1fa40*/  FSEL R44, R44, -INF , P5 ;  /* 0xff8000002c2c7808 */ /* 0x000fe40002800000 */
[----:B------:R-:W-:Y:S02]  /*1fa50*/  FSEL R6, R6, -INF , P0 ;  /* 0xff80000006067808 */ /* 0x000fe40000000000 */
[----:B------:R-:W-:Y:S02]  /*1fa60*/  ISETP.GE.AND P5, PT, R31, R238, PT ;  /* 0x000000ee1f00720c */ /* 0x000fe40003fa6270 */
[----:B------:R-:W-:Y:S02]  /*1fa70*/  FSEL R23, R144, -INF , !P6 ;  /* 0xff80000090177808 */ /* 0x000fe40007000000 */
[----:B------:R-:W-:Y:S02]  /*1fa80*/  ISETP.GE.AND P0, PT, R26, R237, PT ;  /* 0x000000ed1a00720c */ /* 0x000fe40003f06270 */
[----:B------:R-:W-:Y:S02]  /*1fa90*/  ISETP.GE.AND P6, PT, R11, R235, PT ;  /* 0x000000eb0b00720c */ /* 0x000fe40003fc6270 */
[----:B------:R-:W-:Y:S02]  /*1faa0*/  FSEL R251, R251, -INF , !P1 ;  /* 0xff800000fbfb7808 */ /* 0x000fe40004800000 */
[-C--:B------:R-:W-:Y:S02]  /*1fab0*/  ISETP.GE.AND P1, PT, R4, R237.reuse, PT ;  /* 0x000000ed0400720c */ /* 0x080fe40003f26270 */
[----:B------:R-:W-:Y:S02]  /*1fac0*/  FSEL R163, R9, -INF , P0 ;  /* 0xff80000009a37808 */ /* 0x000fe40000000000 */
[----:B------:R-:W-:Y:S02]  /*1fad0*/  FSEL R156, R156, -INF , P5 ;  /* 0xff8000009c9c7808 */ /* 0x000fe40002800000 */
[-C--:B------:R-:W-:Y:S02]  /*1fae0*/  ISETP.GE.AND P0, PT, R31, R237.reuse, PT ;  /* 0x000000ed1f00720c */ /* 0x080fe40003f06270 */
[----:B------:R-:W-:Y:S02]  /*1faf0*/  FSEL R13, R137, -INF , !P6 ;  /* 0xff800000890d7808 */ /* 0x000fe40007000000 */
[----:B------:R-:W-:Y:S02]  /*1fb00*/  ISETP.GE.AND P5, PT, R16, R237, PT ;  /* 0x000000ed1000720c */ /* 0x000fe40003fa6270 */
[----:B------:R-:W-:Y:S02]  /*1fb10*/  ISETP.GE.AND P6, PT, R54, R235, PT ;  /* 0x000000eb3600720c */ /* 0x000fe40003fc6270 */
[----:B------:R-:W-:Y:S02]  /*1fb20*/  FSEL R8, R8, -INF , P1 ;  /* 0xff80000008087808 */ /* 0x000fe40000800000 */
[-C--:B------:R-:W-:Y:S02]  /*1fb30*/  ISETP.GE.AND P1, PT, R28, R237.reuse, PT ;  /* 0x000000ed1c00720c */ /* 0x080fe40003f26270 */
[----:B------:R-:W-:Y:S02]  /*1fb40*/  FSEL R46, R46, -INF , P5 ;  /* 0xff8000002e2e7808 */ /* 0x000fe40002800000 */
[----:B------:R-:W-:Y:S02]  /*1fb50*/  FSEL R136, R49, -INF , P0 ;  /* 0xff80000031887808 */ /* 0x000fe40000000000 */
[----:B------:R-:W-:Y:S02]  /*1fb60*/  ISETP.GE.AND P5, PT, R14, R237, PT ;  /* 0x000000ed0e00720c */ /* 0x000fe40003fa6270 */
[----:B------:R-:W-:Y:S02]  /*1fb70*/  FSEL R49, R63, -INF , !P6 ;  /* 0xff8000003f317808 */ /* 0x000fe40007000000 */
[----:B------:R-:W-:Y:S02]  /*1fb80*/  ISETP.GE.AND P6, PT, R58, R235, PT ;  /* 0x000000eb3a00720c */ /* 0x000fe40003fc6270 */
[----:B------:R-:W-:Y:S02]  /*1fb90*/  FSEL R152, R152, -INF , P1 ;  /* 0xff80000098987808 */ /* 0x000fe40000800000 */
[-C--:B------:R-:W-:Y:S02]  /*1fba0*/  ISETP.GE.AND P1, PT, R139, R236.reuse, PT ;  /* 0x000000ec8b00720c */ /* 0x080fe40003f26270 */
        /* <DEDUP_REMOVED lines=47> */
[-C--:B------:R-:W-:Y:S02]  /*1fea0*/  ISETP.GE.AND P4, PT, R57, R236.reuse, PT ;  /* 0x000000ec3900720c */ /* 0x080fe40003f86270 */
[----:B------:R-:W-:Y:S02]  /*1feb0*/  FSEL R179, R179, -INF , !P5 ;  /* 0xff800000b3b37808 */ /* 0x000fe40006800000 */
[----:B------:R-:W-:Y:S02]  /*1fec0*/  FSEL R57, R62, -INF , !P6 ;  /* 0xff8000003e397808 */ /* 0x000fe40007000000 */
[-C--:B------:R-:W-:Y:S02]  /*1fed0*/  ISETP.GE.AND P5, PT, R19, R236.reuse, PT ;  /* 0x000000ec1300720c */ /* 0x080fe40003fa6270 */
[-C--:B------:R-:W-:Y:S02]  /*1fee0*/  ISETP.GE.AND P6, PT, R53, R236.reuse, PT ;  /* 0x000000ec3500720c */ /* 0x080fe40003fc6270 */
        /* <DEDUP_REMOVED lines=9> */
[----:B------:R-:W-:Y:S02]  /*1ff80*/  FSEL R65, R65, -INF , !P4 ;  /* 0xff80000041417808 */ /* 0x000fe40006000000 */
[----:B------:R-:W-:Y:S02]  /*1ff90*/  FMNMX3.FTZ R10, R10, R59, R57, !PT ;  /* 0x0000003b0a0a7276 */ /* 0x000fe40007810039 */
[----:B------:R-:W-:Y:S02]  /*1ffa0*/  ISETP.GE.AND P6, PT, R25, R235, PT ;  /* 0x000000eb1900720c */ /* 0x000fe40003fc6270 */
[-C--:B------:R-:W-:Y:S02]  /*1ffb0*/  ISETP.GE.AND P0, PT, R55, R236.reuse, PT ;  /* 0x000000ec3700720c */ /* 0x080fe40003f06270 */
        /* <DEDUP_REMOVED lines=8> */
[----:B------:R-:W-:Y:S02]  /*20040*/  FMNMX3.FTZ R10, R10, R160, R179, !PT ;  /* 0x000000a00a0a7276 */ /* 0x000fe400078100b3 */
[----:B------:R-:W-:Y:S02]  /*20050*/  ISETP.GE.AND P4, PT, R12, R236, PT ;  /* 0x000000ec0c00720c */ /* 0x000fe40003f86270 */
[----:B------:R-:W-:Y:S02]  /*20060*/  FSEL R205, R34, -INF , !P6 ;  /* 0xff80000022cd7808 */ /* 0x000fe40007000000 */
        /* <DEDUP_REMOVED lines=8> */
[----:B------:R-:W-:Y:S02]  /*200f0*/  FMNMX3.FTZ R12, R12, R164, R201, !PT ;  /* 0x000000a40c0c7276 */ /* 0x000fe400078100c9 */
[----:B------:R-:W-:Y:S02]  /*20100*/  FSEL R170, R33, -INF , !P4 ;  /* 0xff80000021aa7808 */ /* 0x000fe40006000000 */
[-C--:B------:R-:W-:Y:S02]  /*20110*/  ISETP.GE.AND P6, PT, R4, R235.reuse, PT ;  /* 0x000000eb0400720c */ /* 0x080fe40003fc6270 */
[----:B------:R-:W-:Y:S02]  /*20120*/  FMNMX3.FTZ R10, R10, R168, R203, !PT ;  /* 0x000000a80a0a7276 */ /* 0x000fe400078100cb */
[----:B------:R-:W-:Y:S02]  /*20130*/  ISETP.GE.AND P4, PT, R20, R235, PT ;  /* 0x000000eb1400720c */ /* 0x000fe40003f86270 */
[----:B------:R-:W-:Y:S02]  /*20140*/  FSEL R193, R193, -INF , !P0 ;  /* 0xff800000c1c17808 */ /* 0x000fe40004000000 */
[-C--:B------:R-:W-:Y:S02]  /*20150*/  ISETP.GE.AND P0, PT, R27, R236.reuse, PT ;  /* 0x000000ec1b00720c */ /* 0x080fe40003f06270 */
        /* <DEDUP_REMOVED lines=8> */
[----:B------:R-:W-:Y:S02]  /*201e0*/  FSEL R221, R39, -INF , !P0 ;  /* 0xff80000027dd7808 */ /* 0x000fe40004000000 */
[----:B------:R-:W-:Y:S02]  /*201f0*/  ISETP.GE.AND P4, PT, R25, R236, PT ;  /* 0x000000ec1900720c */ /* 0x000fe40003f86270 */
        /* <DEDUP_REMOVED lines=14> */
[-C--:B------:R-:W-:Y:S02]  /*202e0*/  ISETP.GE.AND P0, PT, R16, R236.reuse, PT ;  /* 0x000000ec1000720c */ /* 0x080fe40003f06270 */
[----:B------:R-:W-:Y:S02]  /*202f0*/  FMNMX3.FTZ R10, R10, R221, R207, !PT ;  /* 0x000000dd0a0a7276 */ /* 0x000fe400078100cf */
[----:B------:R-:W-:Y:S02]  /*20300*/  FSEL R157, R157, -INF , !P6 ;  /* 0xff8000009d9d7808 */ /* 0x000fe40007000000 */
[----:B------:R-:W-:Y:S02]  /*20310*/  FSEL R159, R159, -INF , !P5 ;  /* 0xff8000009f9f7808 */ /* 0x000fe40006800000 */
[----:B------:R-:W-:Y:S02]  /*20320*/  FSEL R156, R156, -INF , !P4 ;  /* 0xff8000009c9c7808 */ /* 0x000fe40006000000 */
[-C--:B------:R-:W-:Y:S02]  /*20330*/  ISETP.GE.AND P6, PT, R4, R236.reuse, PT ;  /* 0x000000ec0400720c */ /* 0x080fe40003fc6270 */
[----:B------:R-:W-:Y:S02]  /*20340*/  FMNMX3.FTZ R12, R12, R197, R195, !PT ;  /* 0x000000c50c0c7276 */ /* 0x000fe400078100c3 */
[-C--:B------:R-:W-:Y:S02]  /*20350*/  ISETP.GE.AND P5, PT, R20, R236.reuse, PT ;  /* 0x000000ec1400720c */ /* 0x080fe40003fa6270 */
[-C--:B------:R-:W-:Y:S02]  /*20360*/  ISETP.GE.AND P4, PT, R14, R236.reuse, PT ;  /* 0x000000ec0e00720c */ /* 0x080fe40003f86270 */
[----:B------:R-:W-:Y:S02]  /*20370*/  FSEL R183, R46, -INF , !P0 ;  /* 0xff8000002eb77808 */ /* 0x000fe40004000000 */
[----:B------:R-:W-:Y:S02]  /*20380*/  FMNMX3.FTZ R10, R10, R189, R187, !PT ;  /* 0x000000bd0a0a7276 */ /* 0x000fe400078100bb */
[----:B------:R-:W-:Y:S02]  /*20390*/  FSEL R185, R185, -INF , !P1 ;  /* 0xff800000b9b97808 */ /* 0x000fe40004800000 */
[----:B------:R-:W-:Y:S02]  /*203a0*/  FSEL R165, R8, -INF , !P6 ;  /* 0xff80000008a57808 */ /* 0x000fe40007000000 */
[----:B------:R-:W-:Y:S02]  /*203b0*/  FMNMX3.FTZ R12, R12, R193, R191, !PT ;  /* 0x000000c10c0c7276 */ /* 0x000fe400078100bf */
[----:B------:R-:W-:Y:S02]  /*203c0*/  FSEL R167, R47, -INF , !P4 ;  /* 0xff8000002fa77808 */ /* 0x000fe40006000000 */
[-C--:B------:R-:W-:Y:S02]  /*203d0*/  ISETP.GE.AND P1, PT, R26, R236.reuse, PT ;  /* 0x000000ec1a00720c */ /* 0x080fe40003f26270 */
[----:B------:R-:W-:Y:S02]  /*203e0*/  FSEL R169, R6, -INF , !P5 ;  /* 0xff80000006a97808 */ /* 0x000fe40006800000 */
[----:B------:R-:W-:Y:S02]  /*203f0*/  FMNMX3.FTZ R8, R10, R185, R183, !PT ;  /* 0x000000b90a087276 */ /* 0x000fe400078100b7 */
[----:B------:R-:W-:Y:S02]  /*20400*/  ISETP.GE.AND P6, PT, R24, R237, PT ;  /* 0x000000ed1800720c */ /* 0x000fe40003fc6270 */
[----:B------:R-:W-:Y:S02]  /*20410*/  FMNMX3.FTZ R12, R12, R177, R175, !PT ;  /* 0x000000b10c0c7276 */ /* 0x000fe400078100af */
[-C--:B------:R-:W-:Y:S02]  /*20420*/  ISETP.GE.AND P0, PT, R30, R236.reuse, PT ;  /* 0x000000ec1e00720c */ /* 0x080fe40003f06270 */
[-C--:B------:R-:W-:Y:S02]  /*20430*/  ISETP.GE.AND P5, PT, R28, R236.reuse, PT ;  /* 0x000000ec1c00720c */ /* 0x080fe40003fa6270 */
        /* <DEDUP_REMOVED lines=528> */
.L_x_6416:
        /* <DEDUP_REMOVED lines=10> */
.L_x_6438:
        /* <DEDUP_REMOVED lines=81> */
[----:B------:R-:W-:-:S02]  /*22af0*/  SEL R0, R0, 0xfffffff0, !P2 ;  /* 0xfffffff000007807 */ /* 0x000fc40005000000 */
[C---:B------:R-:W-:Y:S01]  /*22b00*/  IADD3 R11, PT, PT, R5.reuse, 0x40, RZ ;  /* 0x00000040050b7810 */ /* 0x040fe20007ffe0ff */
[----:B------:R-:W-:Y:S01]  /*22b10*/  @P4 VIADD R11, R5, 0xffffffc0 ;  /* 0xffffffc0050b4836 */ /* 0x000fe20000000000 */
[----:B------:R-:W-:Y:S02]  /*22b20*/  IADD3 R9, PT, PT, R210, R5, RZ ;  /* 0x00000005d2097210 */ /* 0x000fe40007ffe0ff */
        /* <DEDUP_REMOVED lines=84> */
[-C--:B------:R-:W-:Y:S01]  /*23070*/  @P2 IMAD R11, R45, R229.reuse, RZ ;  /* 0x000000e52d0b2224 */ /* 0x080fe200078e02ff */
[----:B----4-:R-:W-:Y:S01]  /*23080*/  MOV R15, RZ ;  /* 0x000000ff000f7202 */ /* 0x010fe20000000f00 */
[----:B------:R-:W-:Y:S01]  /*23090*/  @P2 IMAD.WIDE.U32 R12, R44, R229, RZ ;  /* 0x000000e52c0c2225 */ /* 0x000fe200078e00ff */
[----:B------:R4:W4:Y:S01]  /*230a0*/  @P1 MUFU.LG2 R2, R6 ;  /* 0x0000000600021308 */ /* 0x0009220000000c00 */
[----:B------:R-:W-:-:S02]  /*230b0*/  @!P2 IADD3 R10, PT, PT, R47, R10, RZ ;  /* 0x0000000a2f0aa210 */ /* 0x000fc40007ffe0ff */
[----:B------:R-:W-:Y:S02]  /*230c0*/  @P2 IMAD.IADD R10, R13, 0x1, R11 ;  /* 0x000000010d0a2824 */ /* 0x000fe400078e020b */
[----:B------:R-:W-:Y:S01]  /*230d0*/  IMAD.WIDE.U32 R16, R5, R44, R14 ;  /* 0x0000002c05107225 */ /* 0x000fe200078e000e */
[----:B------:R-:W-:-:S03]  /*230e0*/  @P2 MOV R46, R12 ;  /* 0x0000000c002e2202 */ /* 0x000fc60000000f00 */
[----:B------:R-:W-:Y:S02]  /*230f0*/  IMAD R15, R45, R5, RZ ;  /* 0x000000052d0f7224 */ /* 0x000fe400078e02ff */
[-C--:B------:R-:W-:Y:S02]  /*23100*/  IMAD R13, R21, R225.reuse, RZ ;  /* 0x000000e1150d7224 */ /* 0x080fe400078e02ff */
[----:B-1----:R-:W-:Y:S01]  /*23110*/  IMAD.WIDE.U32 R18, R20, R225, RZ ;  /* 0x000000e114127225 */ /* 0x002fe200078e00ff */
[----:B------:R-:W-:-:S03]  /*23120*/  SHF.R.U32.HI R0, RZ, 0x3, R209 ;  /* 0x00000003ff007819 */ /* 0x000fc600000116d1 */
[----:B------:R-:W-:Y:S01]  /*23130*/  IMAD.IADD R15, R17, 0x1, R15 ;  /* 0x00000001110f7824 */ /* 0x000fe200078e020f */
[----:B------:R-:W-:Y:S02]  /*23140*/  IADD3 R13, PT, PT, R19, R13, RZ ;  /* 0x0000000d130d7210 */ /* 0x000fe40007ffe0ff */
[----:B------:R-:W-:Y:S02]  /*23150*/  IADD3 R46, P4, P3, R18, R16, R46 ;  /* 0x00000010122e7210 */ /* 0x000fe40007b9e02e */
[----:B------:R-:W-:Y:S02]  /*23160*/  IADD3 R11, PT, PT, -R5, R228, RZ ;  /* 0x000000e4050b7210 */ /* 0x000fe40007ffe1ff */
[----:B------:R-:W-:Y:S01]  /*23170*/  IADD3.X R47, PT, PT, R13, R15, R10, P4, P3 ;  /* 0x0000000f0d2f7210 */ /* 0x000fe200027e640a */
[----:B---3--:R-:W-:Y:S01]  /*23180*/  @P0 FMUL.FTZ R10, R8, 0.69314718246459960938 ;  /* 0x3f317218080a0820 */ /* 0x008fe20000410000 */
[----:B----4-:R-:W-:Y:S01]  /*23190*/  IADD3 R6, PT, PT, R0, 0x30, RZ ;  /* 0x0000003000067810 */ /* 0x010fe20007ffe0ff */
[----:B------:R-:W-:Y:S01]  /*231a0*/  @P1 FMUL.FTZ R13, R2, 0.69314718246459960938 ;  /* 0x3f317218020d1820 */ /* 0x000fe20000410000 */
[----:B------:R-:W-:-:S02]  /*231b0*/  LOP3.LUT R8, R234, 0x1c0, RZ, 0xc0, !PT ;  /* 0x000001c0ea087812 */ /* 0x000fc400078ec0ff */
[----:B------:R-:W-:Y:S01]  /*231c0*/  MOV R2, 0x7f800000 ;  /* 0x7f80000000027802 */ /* 0x000fe20000000f00 */
[----:B-----5:R-:W-:Y:S01]  /*231d0*/  @P0 FFMA.FTZ R2, R4, R3, R10 ;  /* 0x0000000304020223 */ /* 0x020fe2000001000a */
[C---:B------:R-:W-:Y:S02]  /*231e0*/  IADD3 R14, PT, PT, R0.reuse, 0x10, RZ ;  /* 0x00000010000e7810 */ /* 0x040fe40007ffe0ff */
[----:B------:R-:W-:Y:S02]  /*231f0*/  IADD3 R12, PT, PT, R0, 0x20, RZ ;  /* 0x00000020000c7810 */ /* 0x000fe40007ffe0ff */
[-C--:B------:R-:W-:Y:S02]  /*23200*/  ISETP.GE.AND P3, PT, R6, R11.reuse, PT ;  /* 0x0000000b0600720c */ /* 0x080fe40003f66270 */
[----:B------:R-:W-:Y:S02]  /*23210*/  LOP3.LUT R3, R8, 0x38, R209, 0xf8, !PT ;  /* 0x0000003808037812 */ /* 0x000fe400078ef8d1 */
[----:B------:R-:W-:Y:S01]  /*23220*/  MOV R6, 0x7f800000 ;  /* 0x7f80000000067802 */ /* 0x000fe20000000f00 */
[----:B------:R-:W-:Y:S01]  /*23230*/  @P1 FFMA.FTZ R6, R4, R134, R13 ;  /* 0x0000008604061223 */ /* 0x000fe2000001000d */
[----:B------:R-:W-:-:S02]  /*23240*/  ISETP.GE.AND P5, PT, R14, R11, PT ;  /* 0x0000000b0e00720c */ /* 0x000fc40003fa6270 */
[-C--:B------:R-:W-:Y:S02]  /*23250*/  ISETP.GE.AND P4, PT, R12, R11.reuse, PT ;  /* 0x0000000b0c00720c */ /* 0x080fe40003f86270 */
[----:B------:R-:W-:Y:S02]  /*23260*/  ISETP.GE.AND P1, PT, R0, R11, PT ;  /* 0x0000000b0000720c */ /* 0x000fe40003f26270 */
[----:B------:R-:W-:Y:S02]  /*23270*/  LOP3.LUT R211, R211, 0x30, RZ, 0xc0, !PT ;  /* 0x00000030d3d37812 */ /* 0x000fe400078ec0ff */
[----:B------:R-:W-:Y:S02]  /*23280*/  SHF.R.U32.HI R4, RZ, 0x2, R209 ;  /* 0x00000002ff047819 */ /* 0x000fe400000116d1 */
[----:B------:R-:W-:Y:S02]  /*23290*/  LOP3.LUT R11, R3, R208, RZ, 0x3c, !PT ;  /* 0x000000d0030b7212 */ /* 0x000fe400078e3cff */
[----:B------:R-:W-:-:S02]  /*232a0*/  LOP3.LUT R3, R211, 0x7, R4, 0xf8, !PT ;  /* 0x00000007d3037812 */ /* 0x000fc400078ef804 */
        /* <DEDUP_REMOVED lines=9> */
[----:B------:R-:W-:-:S07]  /*23340*/  IADD3 R4, PT, PT, R4, R229, RZ ;  /* 0x000000e504047210 */ /* 0x000fce0007ffe0ff */
.L_x_6425:
        /* <DEDUP_REMOVED lines=24> */
.L_x_6427:
[----:B------:R-:W-:Y:S05]  /*234d0*/  BSYNC.RECONVERGENT B0 ;  /* 0x0000000000007941 */ /* 0x000fea0003800200 */
.L_x_6426:
        /* <DEDUP_REMOVED lines=9> */
.L_x_6429:
[----:B------:R-:W-:Y:S05]  /*23570*/  BSYNC.RECONVERGENT B0 ;  /* 0x0000000000007941 */ /* 0x000fea0003800200 */
.L_x_6428:
        /* <DEDUP_REMOVED lines=14> */
.L_x_6431:
[----:B------:R-:W-:Y:S05]  /*23660*/  BSYNC.RECONVERGENT B0 ;  /* 0x0000000000007941 */ /* 0x000fea0003800200 */
.L_x_6430:
        /* <DEDUP_REMOVED lines=14> */
.L_x_6433:
[----:B------:R-:W-:Y:S05]  /*23750*/  BSYNC.RECONVERGENT B0 ;  /* 0x0000000000007941 */ /* 0x000fea0003800200 */
.L_x_6432:
[----:B------:R-:W-:-:S04]  /*23760*/  MOV R225, 0x0 ;  /* 0x0000000000e17802 */ /* 0x000fc80000000f00 */
[----:B-1234-:R-:W-:Y:S05]  /*23770*/  @P3 RET.REL.NODEC R224 `(_ZN5flash24flash_fwd_splitkv_kernelI23Flash_fwd_kernel_traitsILi128ELi64ELi128ELi4ELb0ELb0EN7cutlass6half_tE19Flash_kernel_traitsILi128ELi64ELi128ELi4ES3_EELb0ELb1ELb0ELb0ELb1ELb1ELb0ELb1EEEvNS_16Flash_fwd_paramsE) ;  /* 0xfffffdc8e0203950 */ /* 0x01efea0003c3ffff */
        /* <DEDUP_REMOVED lines=13> */
[----:B-1----:R-:W-:Y:S05]  /*23850*/  RET.REL.NODEC R224 `(_ZN5flash24flash_fwd_splitkv_kernelI23Flash_fwd_kernel_traitsILi128ELi64ELi128ELi4ELb0ELb0EN7cutlass6half_tE19Flash_kernel_traitsILi128ELi64ELi128ELi4ES3_EELb0ELb1ELb0ELb0ELb1ELb1ELb0ELb1EEEvNS_16Flash_fwd_paramsE) ;  /* 0xfffffdc4e0e87950 */ /* 0x002fea0003c3ffff */
.L_x_6424:
[----:B------:R-:W-:Y:S01]  /*23860*/  MOV R5, 0x2 ;  /* 0x0000000200057802 */ /* 0x000fe20000000f00 */
[----:B------:R-:W-:Y:S01]  /*23870*/  IMAD.MOV.U32 R0, RZ, RZ, 0x1f ;  /* 0x0000001fff007424 */ /* 0x000fe200078e00ff */
[----:B------:R-:W-:-:S07]  /*23880*/  MOV R2, 0xffffffff ;  /* 0xffffffff00027802 */ /* 0x000fce0000000f00 */
[----:B-1---5:R-:W-:Y:S05]  /*23890*/  WARPSYNC.COLLECTIVE R2, `(.L_x_6434) ;  /* 0x0000000002087348 */ /* 0x022fea0003c00000 */
[----:B------:R2:W3:Y:S02]  /*238a0*/  SHFL.BFLY P0, R9, R247, R5, R0 ;  /* 0x0c000005f7097389 */ /* 0x0004e40000000000 */
[----:B-123-5:R-:W-:Y:S05]  /*238b0*/  ENDCOLLECTIVE ;  /* 0x000000000000791b */ /* 0x02efea0003800000 */
.L_x_6434:
[----:B------:R-:W-:Y:S02]  /*238c0*/  IMAD.MOV.U32 R6, RZ, RZ, R9 ;  /* 0x000000ffff067224 */ /* 0x000fe400078e0009 */
[----:B------:R-:W-:Y:S02]  /*238d0*/  IMAD.MOV.U32 R5, RZ, RZ, 0x1 ;  /* 0x00000001ff057424 */ /* 0x000fe400078e00ff */
[----:B------:R-:W-:-:S05]  /*238e0*/  FADD.FTZ R7, R6, R247 ;  /* 0x000000f706077221 */ /* 0x000fca0000010000 */
[----:B------:R-:W-:-:S07]  /*238f0*/  MOV R247, R7 ;  /* 0x0000000700f77202 */ /* 0x000fce0000000f00 */
[----:B------:R-:W-:Y:S05]  /*23900*/  WARPSYNC.COLLECTIVE R2, `(.L_x_6435) ;  /* 0x0000000002087348 */ /* 0x000fea0003c00000 */
[----:B------:R1:W2:Y:S02]  /*23910*/  SHFL.BFLY P0, R9, R247, R5, R0 ;  /* 0x0c000005f7097389 */ /* 0x0002a40000000000 */
[----:B-12---:R-:W-:Y:S05]  /*23920*/  ENDCOLLECTIVE ;  /* 0x000000000000791b */ /* 0x006fea0003800000 */
.L_x_6435:
[----:B------:R-:W-:Y:S01]  /*23930*/  MOV R247, R245 ;  /* 0x000000f500f77202 */ /* 0x000fe20000000f00 */
[----:B------:R-:W-:Y:S01]  /*23940*/  IMAD.MOV.U32 R5, RZ, RZ, 0x2 ;  /* 0x00000002ff057424 */ /* 0x000fe200078e00ff */
[----:B------:R-:W-:-:S07]  /*23950*/  MOV R6, R9 ;  /* 0x0000000900067202 */ /* 0x000fce0000000f00 */
[----:B------:R-:W-:Y:S05]  /*23960*/  WARPSYNC.COLLECTIVE R2, `(.L_x_6436) ;  /* 0x0000000002087348 */ /* 0x000fea0003c00000 */
[----:B------:R1:W2:Y:S02]  /*23970*/  SHFL.BFLY P0, R9, R247, R5, R0 ;  /* 0x0c000005f7097389 */ /* 0x0002a40000000000 */
[----:B-12---:R-:W-:Y:S05]  /*23980*/  ENDCOLLECTIVE ;  /* 0x000000000000791b */ /* 0x006fea0003800000 */
.L_x_6436:
[----:B------:R-:W-:Y:S01]  /*23990*/  FADD.FTZ R6, R7, R6 ;  /* 0x0000000607067221 */ /* 0x000fe20000010000 */
[----:B------:R-:W-:Y:S01]  /*239a0*/  FADD.FTZ R8, R9, R245 ;  /* 0x000000f509087221 */ /* 0x000fe20000010000 */
[----:B------:R-:W-:-:S04]  /*239b0*/  MOV R5, 0x1 ;  /* 0x0000000100057802 */ /* 0x000fc80000000f00 */
[----:B------:R-:W-:-:S07]  /*239c0*/  MOV R247, R8 ;  /* 0x0000000800f77202 */ /* 0x000fce0000000f00 */
[----:B------:R-:W-:Y:S05]  /*239d0*/  WARPSYNC.COLLECTIVE R2, `(.L_x_6437) ;  /* 0x0000000002087348 */ /* 0x000fea0003c00000 */
[----:B------:R1:W2:Y:S02]  /*239e0*/  SHFL.BFLY P0, R9, R247, R5, R0 ;  /* 0x0c000005f7097389 */ /* 0x0002a40000000000 */
[----:B-12---:R-:W-:Y:S05]  /*239f0*/  ENDCOLLECTIVE ;  /* 0x000000000000791b */ /* 0x006fea0003800000 */
.L_x_6437:
[----:B------:R-:W-:Y:S05]  /*23a00*/  BRA `(.L_x_6438) ;  /* 0xffffffe800f47947 */ /* 0x000fea000383ffff */
.L_x_6439:
        /* <DEDUP_REMOVED lines=15> */
.L_x_14935:


//--------------------- .text._ZN5flash24flash_fwd_splitkv_kernelI23Flash_fwd_kernel_traitsILi128ELi64ELi128ELi4ELb0ELb0EN7cutlass6half_tE19Flash_kernel_traitsILi128ELi64ELi128ELi4ES3_EELb0ELb1ELb1ELb0ELb0ELb0ELb0ELb1EEEvNS_16Flash_fwd_paramsE --------------------------
	.section	.text._ZN5flash24flash_fwd_splitkv_kernelI23Flash_fwd_kernel_traitsILi128ELi64ELi128ELi4ELb0ELb0EN7cutlass6half_tE19Flash_kernel_traitsILi128ELi64ELi128ELi4ES3_EELb0ELb1ELb1ELb0ELb0ELb0ELb0ELb1EEEvNS_16Flash_fwd_paramsE,"ax",@progbits
	.align	128
        .global         _ZN5flash24flash_fwd_splitkv_kernelI23Flash_fwd_kernel_traitsILi128ELi64ELi128ELi4ELb0ELb0EN7cutlass6half_tE19Flash_kernel_traitsILi128ELi64ELi128ELi4ES3_EELb0ELb1ELb1ELb0ELb0ELb0ELb0ELb1EEEvNS_16Flash_fwd_paramsE
        .type           _ZN5flash24flash_fwd_splitkv_kernelI23Flash_fwd_kernel_traitsILi128ELi64ELi128ELi4ELb0ELb0EN7cutlass6half_tE19Flash_kernel_traitsILi128ELi64ELi128ELi4ES3_EELb0ELb1ELb1ELb0ELb0ELb0ELb0ELb1EEEvNS_16Flash_fwd_paramsE,@function
        .size           _ZN5flash24flash_fwd_splitkv_kernelI23Flash_fwd_kernel_traitsILi128ELi64ELi128ELi4ELb0ELb0EN7cutlass6half_tE19Flash_kernel_traitsILi128ELi64ELi128ELi4ES3_EELb0ELb1ELb1ELb0ELb0ELb0ELb0ELb1EEEvNS_16Flash_fwd_paramsE,(.L_x_14936 - _ZN5flash24flash_fwd_splitkv_kernelI23Flash_fwd_kernel_traitsILi128ELi64ELi128ELi4ELb0ELb0EN7cutlass6half_tE19Flash_kernel_traitsILi128ELi64ELi128ELi4ES3_EELb0ELb1ELb1ELb0ELb0ELb0ELb0ELb1EEEvNS_16Flash_fwd_paramsE)
        .other          _ZN5flash24flash_fwd_splitkv_kernelI23Flash_fwd_kernel_traitsILi128ELi64ELi128ELi4ELb0ELb0EN7cutlass6half_tE19Flash_kernel_traitsILi128ELi64ELi128ELi4ES3_EELb0ELb1ELb1ELb0ELb0ELb0ELb0ELb1EEEvNS_16Flash_fwd_paramsE,@"STO_CUDA_ENTRY STV_DEFAULT"
_ZN5flash24flash_fwd_splitkv_kernelI23Flash_fwd_kernel_traitsILi128ELi64ELi128ELi4ELb0ELb0EN7cutlass6half_tE19Flash_kernel_traitsILi128ELi64ELi128ELi4ES3_EELb0ELb1ELb1ELb0ELb0ELb0ELb0ELb1EEEvNS_16Flash_fwd_paramsE:
.text._ZN5flash24flash_fwd_splitkv_kernelI23Flash_fwd_kernel_traitsILi128ELi64ELi128ELi4ELb0ELb0EN7cutlass6half_tE19Flash_kernel_traitsILi128ELi64ELi128ELi4ES3_EELb0ELb1ELb1ELb0ELb0ELb0ELb0ELb1EEEvNS_16Flash_fwd_paramsE:
[----:B------:R-:W-:Y:S01]  /*0000*/  LDC R1, c[0x0][0x37c] ;  /* 0x0000df00ff017b82 */ /* 0x000fe20000000800 */
[----:B------:R-:W1:Y:S07]  /*0010*/  S2R R217, SR_CTAID.X ;  /* 0x0000000000d97919 */ /* 0x000e6e0000002500 */
[----:B------:R-:W2:Y:S01]  /*0020*/  LDC.64 R132, c[0x0][0x348] ;  /* 0x0000d200ff847b82 */ /* 0x000ea20000000a00 */
[----:B------:R-:W-:Y:S01]  /*0030*/  BSSY.RECONVERGENT B4, `(.L_x_6440) ;  /* 0x0000005000047945 */ /* 0x000fe20003800200 */
[----:B------:R-:W-:Y:S01]  /*0040*/  MOV R214, 0x80 ;  /* 0x0000008000d67802 */ /* 0x000fe20000000f00 */
[----:B------:R-:W3:Y:S01]  /*0050*/  S2R R215, SR_CTAID.Y ;  /* 0x0000000000d77919 */ /* 0x000ee20000002600 */
[----:B------:R-:W4:Y:S05]  /*0060*/  S2R R216, SR_CTAID.Z ;  /* 0x0000000000d87919 */ /* 0x000f2a0000002700 */
[----:B-1234-:R-:W-:Y:S05]  /*0070*/  CALL.REL.NOINC `($_ZN5flash24flash_fwd_splitkv_kernelI23Flash_fwd_kernel_traitsILi128ELi64ELi128ELi4ELb0ELb0EN7cutlass6half_tE19Flash_kernel_traitsILi128ELi64ELi128ELi4ES3_EELb0ELb1ELb1ELb0ELb0ELb0ELb0ELb1EEEvNS_16Flash_fwd_paramsE$_ZN5flash30compute_attn_1rowblock_splitkvI23Flash_fwd_kernel_traitsILi128ELi64ELi128ELi4ELb0ELb0EN7cutlass6half_tE19Flash_kernel_traitsILi128ELi64ELi128ELi4ES3_EELb0ELb1ELb1ELb0ELb0ELb0ELb0ELb1ENS_16Flash_fwd_paramsEEEvRKT8_iiiii) ;  /* 0x0000000000087944 */ /* 0x01efea0003c00000 */
[----:B------:R-:W-:Y:S05]  /*0080*/  BSYNC.RECONVERGENT B4 ;  /* 0x0000000000047941 */ /* 0x000fea0003800200 */
.L_x_6440:
[----:B------:R-:W-:Y:S05]  /*0090*/  EXIT ;  /* 0x000000000000794d */ /* 0x000fea0003800000 */
        .type           $_ZN5flash24flash_fwd_splitkv_kernelI23Flash_fwd_kernel_traitsILi128ELi64ELi128ELi4ELb0ELb0EN7cutlass6half_tE19Flash_kernel_traitsILi128ELi64ELi128ELi4ES3_EELb0ELb1ELb1ELb0ELb0ELb0ELb0ELb1EEEvNS_16Flash_fwd_paramsE$_ZN5flash30compute_attn_1rowblock_splitkvI23Flash_fwd_kernel_traitsILi128ELi64ELi128ELi4ELb0ELb0EN7cutlass6half_tE19Flash_kernel_traitsILi128ELi64ELi128ELi4ES3_EELb0ELb1ELb1ELb0ELb0ELb0ELb0ELb1ENS_16Flash_fwd_paramsEEEvRKT8_iiiii,@function
        .size           $_ZN5flash24flash_fwd_splitkv_kernelI23Flash_fwd_kernel_traitsILi128ELi64ELi128ELi4ELb0ELb0EN7cutlass6half_tE19Flash_kernel_traitsILi128ELi64ELi128ELi4ES3_EELb0ELb1ELb1ELb0ELb0ELb0ELb0ELb1EEEvNS_16Flash_fwd_paramsE$_ZN5flash30compute_attn_1rowblock_splitkvI23Flash_fwd_kernel_traitsILi128ELi64ELi128ELi4ELb0ELb0EN7cutlass6half_tE19Flash_kernel_traitsILi128ELi64ELi128ELi4ES3_EELb0ELb1ELb1ELb0ELb0ELb0ELb0ELb1ENS_16Flash_fwd_paramsEEEvRKT8_iiiii,(.L_x_14936 - $_ZN5flash24flash_fwd_splitkv_kernelI23Flash_fwd_kernel_traitsILi128ELi64ELi128ELi4ELb0ELb0EN7cutlass6half_tE19Flash_kernel_traitsILi128ELi64ELi128ELi4ES3_EELb0ELb1ELb1ELb0ELb0ELb0ELb0ELb1EEEvNS_16Flash_fwd_paramsE$_ZN5flash30compute_attn_1rowblock_splitkvI23Flash_fwd_kernel_traitsILi128ELi64ELi128ELi4ELb0ELb0EN7cutlass6half_tE19Flash_kernel_traitsILi128ELi64ELi128ELi4ES3_EELb0ELb1ELb1ELb0ELb0ELb0ELb0ELb1ENS_16Flash_fwd_paramsEEEvRKT8_iiiii)
$_ZN5flash24flash_fwd_splitkv_kernelI23Flash_fwd_kernel_traitsILi128ELi64ELi128ELi4ELb0ELb0EN7cutlass6half_tE19Flash_kernel_traitsILi128ELi64ELi128ELi4ES3_EELb0ELb1ELb1ELb0ELb0ELb0ELb0ELb1EEEvNS_16Flash_fwd_paramsE$_ZN5flash30compute_attn_1rowblock_splitkvI23Flash_fwd_kernel_traitsILi128ELi64ELi128ELi4ELb0ELb0EN7cutlass6half_tE19Flash_kernel_traitsILi128ELi64ELi128ELi4ES3_EELb0ELb1ELb1ELb0ELb0ELb0ELb0ELb1ENS_16Flash_fwd_paramsEEEvRKT8_iiiii:
        /* <DEDUP_REMOVED lines=38> */
.L_x_6442:
[----:B------:R-:W-:Y:S05]  /*0300*/  BSYNC.RECONVERGENT B0 ;  /* 0x0000000000007941 */ /* 0x000fea0003800200 */
.L_x_6441:
[----:B------:R-:W-:Y:S04]  /*0310*/  BSSY.RECONVERGENT B0, `(.L_x_6443) ;  /* 0x0000007000007945 */ /* 0x000fe80003800200 */
[----:B------:R-:W-:Y:S05]  /*0320*/  @!P3 BRA `(.L_x_6444) ;  /* 0x000000000014b947 */ /* 0x000fea0003800000 */
[----:B------:R-:W3:Y:S02]  /*0330*/  LD.E.U8 R2, desc[UR6][R132.64+0x1b2] ;  /* 0x0001b20684027980 */ /* 0x000ee4000c101100 */
[----:B---3--:R-:W-:-:S13]  /*0340*/  ISETP.NE.AND P1, PT, R2, RZ, PT ;  /* 0x000000ff0200720c */ /* 0x008fda0003f25270 */
[----:B------:R-:W3:Y:S02]  /*0350*/  @P1 LD.E R9, desc[UR6][R10.64+0x4] ;  /* 0x000004060a091980 */ /* 0x000ee4000c101900 */
[----:B---3-5:R-:W-:-:S06]  /*0360*/  @P1 IADD3 R72, PT, PT, R9, -R14, RZ ;  /* 0x8000000e09481210 */ /* 0x028fcc0007ffe0ff */
[----:B------:R3:W5:Y:S02]  /*0370*/  @!P1 LD.E R72, desc[UR6][R10.64] ;  /* 0x000000060a489980 */ /* 0x000764000c101900 */
.L_x_6444:
[----:B------:R-:W-:Y:S05]  /*0380*/  BSYNC.RECONVERGENT B0 ;  /* 0x0000000000007941 */ /* 0x000fea0003800200 */
.L_x_6443:
        /* <DEDUP_REMOVED lines=9> */
.L_x_6446:
[----:B------:R-:W4:Y:S01]  /*0420*/  LD.E.64 R4, desc[UR6][R132.64+0x108] ;  /* 0x0001080684047980 */ /* 0x000f22000c101b00 */
[----:B------:R-:W-:Y:S01]  /*0430*/  BSSY.RECONVERGENT B0, `(.L_x_6448) ;  /* 0x0000006000007945 */ /* 0x000fe20003800200 */
[----:B------:R-:W-:Y:S01]  /*0440*/  IMAD.MOV.U32 R65, RZ, RZ, RZ ;  /* 0x000000ffff417224 */ /* 0x000fe200078e00ff */
[----:B----4-:R-:W-:-:S04]  /*0450*/  ISETP.NE.U32.AND P0, PT, R4, RZ, PT ;  /* 0x000000ff0400720c */ /* 0x010fc80003f05070 */
[----:B------:R-:W-:-:S13]  /*0460*/  ISETP.NE.AND.EX P0, PT, R5, RZ, PT, P0 ;  /* 0x000000ff0500720c */ /* 0x000fda0003f05300 */
[----:B------:R-:W-:Y:S05]  /*0470*/  @!P0 BRA `(.L_x_6449) ;  /* 0x0000000000048947 */ /* 0x000fea0003800000 */
[----:B------:R4:W5:Y:S02]  /*0480*/  LD.E R65, desc[UR6][R132.64+0xbc] ;  /* 0x0000bc0684417980 */ /* 0x000964000c101900 */
.L_x_6449:
[----:B------:R-:W-:Y:S05]  /*0490*/  BSYNC.RECONVERGENT B0 ;  /* 0x0000000000007941 */ /* 0x000fea0003800200 */
.L_x_6448:
[----:B-----5:R-:W-:Y:S02]  /*04a0*/  IADD3 R65, PT, PT, R72, R65, RZ ;  /* 0x0000004148417210 */ /* 0x020fe40007ffe0ff */
.L_x_6447:
[----:B------:R-:W-:Y:S05]  /*04b0*/  BSYNC.RECONVERGENT B1 ;  /* 0x0000000000017941 */ /* 0x000fea0003800200 */
.L_x_6445:
[----:B------:R-:W-:Y:S01]  /*04c0*/  IMAD.SHL.U32 R75, R217, 0x40, RZ ;  /* 0x00000040d94b7824 */ /* 0x000fe200078e00ff */
[----:B------:R-:W-:Y:S01]  /*04d0*/  MOV R4, R214 ;  /* 0x000000d600047202 */ /* 0x000fe20000000f00 */
[----:B------:R-:W-:-:S03]  /*04e0*/  IMAD.MOV.U32 R5, RZ, RZ, 0x0 ;  /* 0x00000000ff057424 */ /* 0x000fc600078e00ff */
[----:B------:R-:W-:-:S13]  /*04f0*/  ISETP.GT.AND P0, PT, R218, R75, PT ;  /* 0x0000004bda00720c */ /* 0x000fda0003f04270 */
[----:B-1234-:R-:W-:Y:S05]  /*0500*/  @!P0 RET.REL.NODEC R4 `(_ZN5flash24flash_fwd_splitkv_kernelI23Flash_fwd_kernel_traitsILi128ELi64ELi128ELi4ELb0ELb0EN7cutlass6half_tE19Flash_kernel_traitsILi128ELi64ELi128ELi4ES3_EELb0ELb1ELb1ELb0ELb0ELb0ELb0ELb1EEEvNS_16Flash_fwd_paramsE) ;  /* 0xfffffff804bc8950 */ /* 0x01efea0003c3ffff */
[----:B------:R-:W2:Y:S04]  /*0510*/  LD.E R5, desc[UR6][R132.64+0x188] ;  /* 0x0001880684057980 */ /* 0x000ea8000c101900 */
[----:B------:R-:W3:Y:S04]  /*0520*/  LD.E R11, desc[UR6][R132.64+0xb8] ;  /* 0x0000b806840b7980 */ /* 0x000ee8000c101900 */
[----:B------:R-:W4:Y:S01]  /*0530*/  LD.E R9, desc[UR6][R132.64+0x184] ;  /* 0x0001840684097980 */ /* 0x000f22000c101900 */
[----:B------:R-:W-:Y:S02]  /*0540*/  VIADD R7, R65, 0x7f ;  /* 0x0000007f41077836 */ /* 0x000fe40000000000 */
[----:B------:R-:W-:-:S02]  /*0550*/  IMAD R2, R217, 0x40, -R218 ;  /* 0x00000040d9027824 */ /* 0x000fc400078e0ada */
[----:B------:R-:W-:Y:S01]  /*0560*/  IMAD.IADD R63, R75, 0x1, R65 ;  /* 0x000000014b3f7824 */ /* 0x000fe200078e0241 */
[----:B------:R-:W-:-:S04]  /*0570*/  SHF.R.S32.HI R6, RZ, 0x1f, R7 ;  /* 0x0000001fff067819 */ /* 0x000fc80000011407 */
[----:B------:R-:W-:-:S04]  /*0580*/  LEA.HI R6, R6, R7, RZ, 0x7 ;  /* 0x0000000706067211 */ /* 0x000fc800078f38ff */
[----:B------:R-:W-:Y:S02]  /*0590*/  SHF.R.S32.HI R6, RZ, 0x7, R6 ;  /* 0x00000007ff067819 */ /* 0x000fe40000011406 */
[----:B--2---:R-:W-:Y:S02]  /*05a0*/  IADD3 R5, PT, PT, R5, R2, R7 ;  /* 0x0000000205057210 */ /* 0x004fe40007ffe007 */
[----:B------:R-:W1:Y:S01]  /*05b0*/  S2R R2, SR_TID.X ;  /* 0x0000000000027919 */ /* 0x000e620000002100 */
[----:B---3--:R-:W-:Y:S02]  /*05c0*/  VIADD R11, R11, 0x7f ;  /* 0x0000007f0b0b7836 */ /* 0x008fe40000000000 */
[----:B------:R-:W-:Y:S01]  /*05d0*/  VIADD R5, R5, 0x40 ;  /* 0x0000004005057836 */ /* 0x000fe20000000000 */
[----:B----4-:R-:W-:Y:S02]  /*05e0*/  IADD3 R9, PT, PT, R63, -R218, -R9 ;  /* 0x800000da3f097210 */ /* 0x010fe40007ffe809 */
[----:B------:R-:W-:-:S02]  /*05f0*/  SHF.R.S32.HI R10, RZ, 0x1f, R11 ;  /* 0x0000001fff0a7819 */ /* 0x000fc4000001140b */
[----:B------:R-:W-:Y:S02]  /*0600*/  SHF.R.S32.HI R8, RZ, 0x1f, R9 ;  /* 0x0000001fff087819 */ /* 0x000fe40000011409 */
[----:B------:R-:W-:Y:S02]  /*0610*/  SHF.R.S32.HI R4, RZ, 0x1f, R5 ;  /* 0x0000001fff047819 */ /* 0x000fe40000011405 */
[----:B------:R-:W-:Y:S02]  /*0620*/  LEA.HI R10, R10, R11, RZ, 0x7 ;  /* 0x0000000b0a0a7211 */ /* 0x000fe400078f38ff */
[----:B------:R-:W-:Y:S02]  /*0630*/  LEA.HI R8, R8, R9, RZ, 0x7 ;  /* 0x0000000908087211 */ /* 0x000fe400078f38ff */
[----:B------:R-:W-:Y:S02]  /*0640*/  LEA.HI R4, R4, R5, RZ, 0x7 ;  /* 0x0000000504047211 */ /* 0x000fe400078f38ff */
[----:B------:R-:W-:-:S02]  /*0650*/  SHF.R.S32.HI R5, RZ, 0x7, R10 ;  /* 0x00000007ff057819 */ /* 0x000fc4000001140a */
        /* <DEDUP_REMOVED lines=54> */
.L_x_6452:
[----:B------:R-:W-:Y:S05]  /*09c0*/  BSYNC.RECONVERGENT B0 ;  /* 0x0000000000007941 */ /* 0x000fea0003800200 */
.L_x_6451:
        /* <DEDUP_REMOVED lines=17> */
.L_x_6454:
[----:B------:R-:W-:Y:S05]  /*0ae0*/  BSYNC.RECONVERGENT B0 ;  /* 0x0000000000007941 */ /* 0x000fea0003800200 */
.L_x_6453:
        /* <DEDUP_REMOVED lines=20> */
.L_x_6456:
[----:B------:R-:W-:Y:S05]  /*0c30*/  BSYNC.RECONVERGENT B0 ;  /* 0x0000000000007941 */ /* 0x000fea0003800200 */
.L_x_6455:
        /* <DEDUP_REMOVED lines=24> */
.L_x_6458:
[----:B------:R-:W-:Y:S05]  /*0dc0*/  BSYNC.RECONVERGENT B0 ;  /* 0x0000000000007941 */ /* 0x000fea0003800200 */
.L_x_6457:
[----:B------:R-:W-:Y:S01]  /*0dd0*/  MOV R215, 0x0 ;  /* 0x0000000000d77802 */ /* 0x000fe20000000f00 */
[----:B------:R-:W-:Y:S04]  /*0de0*/  @!P5 ST.E desc[UR6][R16.64], R4 ;  /* 0x000000041000d985 */ /* 0x000fe8000c101906 */
[----:B------:R-:W-:Y:S04]  /*0df0*/  @!P4 ST.E desc[UR6][R16.64+0x40], R2 ;  /* 0x000040021000c985 */ /* 0x000fe8000c101906 */
[----:B------:R1:W-:Y:S02]  /*0e00*/  @!P3 ST.E desc[UR6][R16.64+0x80], R0 ;  /* 0x000080001000b985 */ /* 0x0003e4000c101906 */
[----:B-1----:R-:W-:Y:S05]  /*0e10*/  @P6 RET.REL.NODEC R214 `(_ZN5flash24flash_fwd_splitkv_kernelI23Flash_fwd_kernel_traitsILi128ELi64ELi128ELi4ELb0ELb0EN7cutlass6half_tE19Flash_kernel_traitsILi128ELi64ELi128ELi4ES3_EELb0ELb1ELb1ELb0ELb0ELb0ELb0ELb1EEEvNS_16Flash_fwd_paramsE) ;  /* 0xfffffff0d6786950 */ /* 0x002fea0003c3ffff */
[----:B------:R-:W-:Y:S02]  /*0e20*/  MOV R3, 0x7f800000 ;  /* 0x7f80000000037802 */ /* 0x000fe40000000f00 */
[----:B------:R-:W-:-:S03]  /*0e30*/  MOV R215, 0x0 ;  /* 0x0000000000d77802 */ /* 0x000fc60000000f00 */
[----:B------:R1:W-:Y:S02]  /*0e40*/  ST.E desc[UR6][R16.64+0xc0], R3 ;  /* 0x0000c00310007985 */ /* 0x0003e4000c101906 */
[----:B-1----:R-:W-:Y:S05]  /*0e50*/  RET.REL.NODEC R214 `(_ZN5flash24flash_fwd_splitkv_kernelI23Flash_fwd_kernel_traitsILi128ELi64ELi128ELi4ELb0ELb0EN7cutlass6half_tE19Flash_kernel_traitsILi128ELi64ELi128ELi4ES3_EELb0ELb1ELb1ELb0ELb0ELb0ELb0ELb1EEEvNS_16Flash_fwd_paramsE) ;  /* 0xfffffff0d6687950 */ /* 0x002fea0003c3ffff */
.L_x_6450:
        /* <DEDUP_REMOVED lines=16> */
[----:B-1----:R-:W4:Y:S01]  /*0f60*/  LD.E R5, desc[UR6][R8.64+0x68] ;  /* 0x0000680608057980 */ /* 0x002f22000c101900 */
[----:B------:R-:W-:-:S03]  /*0f70*/  LEA R0, R62, 0xffffff80, 0x7 ;  /* 0xffffff803e007811 */ /* 0x000fc600078e38ff */
[----:B------:R-:W4:Y:S01]  /*0f80*/  LD.E.64 R20, desc[UR6][R8.64+0x20] ;  /* 0x0000200608147980 */ /* 0x000f22000c101b00 */
[----:B------:R-:W-:-:S03]  /*0f90*/  IABS R4, R0 ;  /* 0x0000000000047213 */ /* 0x000fc60000000000 */
[----:B------:R-:W4:Y:S04]  /*0fa0*/  LD.E.64 R206, desc[UR6][R8.64+0x38] ;  /* 0x0000380608ce7980 */ /* 0x000f28000c101b00 */
[----:B------:R-:W4:Y:S04]  /*0fb0*/  LD.E.64 R18, desc[UR6][R8.64+0x50] ;  /* 0x0000500608127980 */ /* 0x000f28000c101b00 */
[----:B------:R-:W4:Y:S04]  /*0fc0*/  LD.E.64 R16, desc[UR6][R8.64+0x28] ;  /* 0x0000280608107980 */ /* 0x000f28000c101b00 */
[----:B------:R-:W5:Y:S04]  /*0fd0*/  LD.E.64 R24, desc[UR6][R8.64+0x58] ;  /* 0x0000580608187980 */ /* 0x000f68000c101b00 */
[----:B------:R-:W5:Y:S01]  /*0fe0*/  LD.E.64 R208, desc[UR6][R8.64+0x40] ;  /* 0x0000400608d07980 */ /* 0x000f62000c101b00 */
[----:B--2---:R-:W-:-:S04]  /*0ff0*/  IABS R6, R13 ;  /* 0x0000000d00067213 */ /* 0x004fc80000000000 */
[----:B-----5:R-:W1:Y:S08]  /*1000*/  I2F.RP R12, R6 ;  /* 0x00000006000c7306 */ /* 0x020e700000209400 */
[----:B-1----:R-:W1:Y:S02]  /*1010*/  MUFU.RCP R10, R12 ;  /* 0x0000000c000a7308 */ /* 0x002e640000001000 */
[----:B-1----:R-:W-:-:S06]  /*1020*/  VIADD R10, R10, 0xffffffe ;  /* 0x0ffffffe0a0a7836 */ /* 0x002fcc0000000000 */
[----:B------:R-:W1:Y:S01]  /*1030*/  F2I.FTZ.U32.TRUNC.NTZ R11, R10 ;  /* 0x0000000a000b7305 */ /* 0x000e62000021f000 */
[----:B------:R-:W-:Y:S02]  /*1040*/  IABS R3, R13 ;  /* 0x0000000d00037213 */ /* 0x000fe40000000000 */
[----:B-1----:R-:W-:Y:S01]  /*1050*/  IADD3 R7, PT, PT, RZ, -R11, RZ ;  /* 0x8000000bff077210 */ /* 0x002fe20007ffe0ff */
[----:B------:R-:W-:-:S04]  /*1060*/  IMAD.MOV.U32 R10, RZ, RZ, RZ ;  /* 0x000000ffff0a7224 */ /* 0x000fc800078e00ff */
        /* <DEDUP_REMOVED lines=21> */
[----:B------:R1:W2:Y:S01]  /*11c0*/  LD.E R3, desc[UR6][R6.64] ;  /* 0x0000000606037980 */ /* 0x0002a2000c101900 */
[----:B----4-:R-:W-:-:S04]  /*11d0*/  IABS R10, R5 ;  /* 0x00000005000a7213 */ /* 0x010fc80000000000 */
        /* <DEDUP_REMOVED lines=26> */
[----:B------:R-:W-:Y:S02]  /*1380*/  @!P0 IADD3 R13, PT, PT, -R13, RZ, RZ ;  /* 0x000000ff0d0d8210 */ /* 0x000fe40007ffe1ff */
[----:B------:R-:W-:Y:S01]  /*1390*/  @!P1 LOP3.LUT R13, RZ, R5, RZ, 0x33, !PT ;  /* 0x00000005ff0d9212 */ /* 0x000fe200078e33ff */
[----:B------:R-:W-:-:S04]  /*13a0*/  IMAD R4, R206, R7, R4 ;  /* 0x00000007ce047224 */ /* 0x000fc800078e0204 */
[----:B------:R-:W-:Y:S01]  /*13b0*/  IMAD R15, R19, R13, RZ ;  /* 0x0000000d130f7224 */ /* 0x000fe200078e02ff */
[----:B--2---:R-:W-:Y:S01]  /*13c0*/  SHF.R.S32.HI R11, RZ, 0x1f, R3 ;  /* 0x0000001fff0b7819 */ /* 0x004fe20000011403 */
[----:B------:R-:W-:-:S04]  /*13d0*/  IMAD R6, R21, R3, RZ ;  /* 0x0000000315067224 */ /* 0x000fc800078e02ff */
[C---:B------:R-:W-:Y:S02]  /*13e0*/  IMAD R6, R20.reuse, R11, R6 ;  /* 0x0000000b14067224 */ /* 0x040fe400078e0206 */
[----:B------:R-:W-:-:S05]  /*13f0*/  IMAD.WIDE.U32 R20, R20, R3, RZ ;  /* 0x0000000314147225 */ /* 0x000fca00078e00ff */
[----:B------:R-:W-:Y:S02]  /*1400*/  IADD3 R21, PT, PT, R21, R6, RZ ;  /* 0x0000000615157210 */ /* 0x000fe40007ffe0ff */
[----:B------:R-:W-:Y:S01]  /*1410*/  SHF.R.S32.HI R6, RZ, 0x1f, R13 ;  /* 0x0000001fff067819 */ /* 0x000fe2000001140d */
[----:B------:R-:W-:-:S04]  /*1420*/  IMAD.WIDE.U32 R20, R0, R206, R20 ;  /* 0x000000ce00147225 */ /* 0x000fc800078e0014 */
[----:B------:R-:W-:Y:S02]  /*1430*/  IMAD.IADD R21, R21, 0x1, R4 ;  /* 0x0000000115157824 */ /* 0x000fe400078e0204 */
[----:B------:R-:W-:Y:S02]  /*1440*/  IMAD R4, R17, R3, RZ ;  /* 0x0000000311047224 */ /* 0x000fe400078e02ff */
        /* <DEDUP_REMOVED lines=9> */
.L_x_6460:
        /* <DEDUP_REMOVED lines=19> */
[----:B------:R-:W-:Y:S01]  /*1610*/  IMAD R11, R0, R3, RZ ;  /* 0x00000003000b7224 */ /* 0x000fe200078e02ff */
[----:B------:R-:W-:-:S03]  /*1620*/  IABS R0, R216 ;  /* 0x000000d800007213 */ /* 0x000fc60000000000 */
[----:B------:R-:W-:-:S04]  /*1630*/  IMAD.HI.U32 R11, R23, R11, R22 ;  /* 0x0000000b170b7227 */ /* 0x000fc800078e0016 */
[----:B------:R-:W-:Y:S02]  /*1640*/  IMAD.MOV R4, RZ, RZ, -R4 ;  /* 0x000000ffff047224 */ /* 0x000fe400078e0a04 */
        /* <DEDUP_REMOVED lines=8> */
[----:B----4-:R-:W-:-:S04]  /*16d0*/  @!P2 IMAD R7, R21, R12, RZ ;  /* 0x0000000c1507a224 */ /* 0x010fc800078e02ff */
[----:B------:R-:W-:Y:S01]  /*16e0*/  @!P1 IMAD.IADD R4, R4, 0x1, -R3 ;  /* 0x0000000104049824 */ /* 0x000fe200078e0a03 */
[----:B------:R-:W-:Y:S02]  /*16f0*/  @!P2 IADD3 R23, PT, PT, R23, R0, RZ ;  /* 0x000000001717a210 */ /* 0x000fe40007ffe0ff */
[----:B------:R-:W-:Y:S02]  /*1700*/  @P2 IADD3 R0, PT, PT, R13, R14, RZ ;  /* 0x0000000e0d002210 */ /* 0x000fe40007ffe0ff */
[----:B------:R-:W-:Y:S01]  /*1710*/  ISETP.GE.U32.AND P3, PT, R4, R3, PT ;  /* 0x000000030400720c */ /* 0x000fe20003f66070 */
[----:B------:R-:W-:Y:S01]  /*1720*/  @!P2 IMAD R7, R20, R6, R7 ;  /* 0x000000061407a224 */ /* 0x000fe200078e0207 */
[----:B------:R-:W-:Y:S01]  /*1730*/  LOP3.LUT R4, R216, R5, RZ, 0x3c, !PT ;  /* 0x00000005d8047212 */ /* 0x000fe200078e3cff */
[----:B------:R-:W-:Y:S01]  /*1740*/  @!P2 IMAD.WIDE.U32 R22, R20, R12, R22 ;  /* 0x0000000c1416a225 */ /* 0x000fe200078e0016 */
[----:B------:R-:W-:Y:S02]  /*1750*/  @!P1 IADD3 R11, PT, PT, R11, 0x1, RZ ;  /* 0x000000010b0b9810 */ /* 0x000fe40007ffe0ff */
[----:B------:R-:W-:Y:S01]  /*1760*/  ISETP.GE.AND P0, PT, R4, RZ, PT ;  /* 0x000000ff0400720c */ /* 0x000fe20003f06270 */
[----:B------:R-:W-:-:S02]  /*1770*/  @P2 IMAD R3, R207, R0, RZ ;  /* 0x00000000cf032224 */ /* 0x000fc400078e02ff */
[----:B------:R-:W-:Y:S01]  /*1780*/  @P2 IMAD.WIDE.U32 R20, R206, R0, RZ ;  /* 0x00000000ce142225 */ /* 0x000fe200078e00ff */
[----:B------:R-:W-:Y:S02]  /*1790*/  ISETP.NE.AND P1, PT, R5, RZ, PT ;  /* 0x000000ff0500720c */ /* 0x000fe40003f25270 */
[----:B------:R-:W-:Y:S01]  /*17a0*/  @!P2 IADD3 R7, PT, PT, R23, R7, RZ ;  /* 0x000000071707a210 */ /* 0x000fe20007ffe0ff */
[----:B------:R-:W-:Y:S01]  /*17b0*/  @P2 IMAD.IADD R7, R21, 0x1, R3 ;  /* 0x0000000115072824 */ /* 0x000fe200078e0203 */
[----:B------:R-:W-:Y:S02]  /*17c0*/  @!P2 MOV R10, R22 ;  /* 0x00000016000aa202 */ /* 0x000fe40000000f00 */
[----:B------:R-:W-:Y:S01]  /*17d0*/  @P2 MOV R10, R20 ;  /* 0x00000014000a2202 */ /* 0x000fe20000000f00 */
[----:B------:R-:W-:Y:S01]  /*17e0*/  @!P2 IMAD R4, R209, R13, RZ ;  /* 0x0000000dd104a224 */ /* 0x000fe200078e02ff */
[----:B------:R-:W-:Y:S02]  /*17f0*/  @!P2 SHF.R.S32.HI R3, RZ, 0x1f, R13 ;  /* 0x0000001fff03a819 */ /* 0x000fe4000001140d */
[----:B------:R-:W-:Y:S01]  /*1800*/  LEA R0, R62, 0xffffff80, 0x7 ;  /* 0xffffff803e007811 */ /* 0x000fe200078e38ff */
[----:B------:R-:W-:Y:S01]  /*1810*/  IMAD.MOV.U32 R20, RZ, RZ, R10 ;  /* 0x000000ffff147224 */ /* 0x000fe200078e000a */
[----:B------:R-:W-:-:S02]  /*1820*/  MOV R21, R7 ;  /* 0x0000000700157202 */ /* 0x000fc40000000f00 */
[----:B------:R-:W-:Y:S01]  /*1830*/  @P3 IADD3 R11, PT, PT, R11, 0x1, RZ ;  /* 0x000000010b0b3810 */ /* 0x000fe20007ffe0ff */
[----:B------:R-:W-:Y:S02]  /*1840*/  @!P2 IMAD R3, R3, R208, R4 ;  /* 0x000000d00303a224 */ /* 0x000fe400078e0204 */
[----:B------:R-:W-:Y:S01]  /*1850*/  @!P2 IMAD.WIDE.U32 R22, R208, R13, RZ ;  /* 0x0000000dd016a225 */ /* 0x000fe200078e00ff */
[----:B------:R-:W-:Y:S02]  /*1860*/  @!P0 IADD3 R11, PT, PT, -R11, RZ, RZ ;  /* 0x000000ff0b0b8210 */ /* 0x000fe40007ffe1ff */
[----:B------:R-:W-:Y:S01]  /*1870*/  @!P1 LOP3.LUT R11, RZ, R5, RZ, 0x33, !PT ;  /* 0x00000005ff0b9212 */ /* 0x000fe200078e33ff */
[-C--:B------:R-:W-:Y:S02]  /*1880*/  IMAD R6, R207, R0.reuse, RZ ;  /* 0x00000000cf067224 */ /* 0x080fe400078e02ff */
[----:B------:R-:W-:Y:S01]  /*1890*/  IMAD.WIDE.U32 R20, R206, R0, R20 ;  /* 0x00000000ce147225 */ /* 0x000fe200078e0014 */
[----:B------:R-:W-:-:S03]  /*18a0*/  @P2 IADD3 R13, PT, PT, R13, R14, RZ ;  /* 0x0000000e0d0d2210 */ /* 0x000fc60007ffe0ff */
[----:B------:R-:W-:Y:S01]  /*18b0*/  @!P2 IMAD.IADD R23, R23, 0x1, R3 ;  /* 0x000000011717a824 */ /* 0x000fe200078e0203 */
[----:B------:R-:W-:Y:S01]  /*18c0*/  @!P2 SHF.R.S32.HI R3, RZ, 0x1f, R12 ;  /* 0x0000001fff03a819 */ /* 0x000fe2000001140c */
[----:B------:R-:W-:Y:S01]  /*18d0*/  IMAD.IADD R15, R21, 0x1, R6 ;  /* 0x00000001150f7824 */ /* 0x000fe200078e0206 */
[----:B------:R-:W-:Y:S01]  /*18e0*/  MOV R14, R20 ;  /* 0x00000014000e7202 */ /* 0x000fe20000000f00 */
[-C--:B------:R-:W-:Y:S01]  /*18f0*/  @!P2 IMAD R4, R19, R12.reuse, RZ ;  /* 0x0000000c1304a224 */ /* 0x080fe200078e02ff */
[----:B------:R-:W-:Y:S01]  /*1900*/  SHF.R.S32.HI R6, RZ, 0x1f, R11 ;  /* 0x0000001fff067819 */ /* 0x000fe2000001140b */
        /* <DEDUP_REMOVED lines=13> */
[----:B-1----:R-:W-:Y:S02]  /*19e0*/  MOV R7, RZ ;  /* 0x000000ff00077202 */ /* 0x002fe40000000f00 */
.L_x_6461:
[----:B------:R-:W-:Y:S05]  /*19f0*/  BSYNC.RECONVERGENT B0 ;  /* 0x0000000000007941 */ /* 0x000fea0003800200 */
.L_x_6459:
        /* <DEDUP_REMOVED lines=26> */
[----:B------:R1:W5:Y:S01]  /*1ba0*/  @P4 LD.E R17, desc[UR6][R32.64] ;  /* 0x0000000620114980 */ /* 0x000362000c101900 */
[----:B------:R-:W-:-:S05]  /*1bb0*/  LOP3.LUT R21, R66, 0x1c0, RZ, 0xc0, !PT ;  /* 0x000001c042157812 */ /* 0x000fca00078ec0ff */
[----:B------:R-:W-:-:S04]  /*1bc0*/  @!P3 IADD3 R15, PT, PT, R15, -R14, RZ ;  /* 0x8000000e0f0fb210 */ /* 0x000fc80007ffe0ff */
[----:B------:R-:W-:Y:S02]  /*1bd0*/  ISETP.GE.U32.AND P4, PT, R15, R14, PT ;  /* 0x0000000e0f00720c */ /* 0x000fe40003f86070 */
[----:B------:R-:W-:Y:S02]  /*1be0*/  LOP3.LUT R21, R21, 0x38, R2, 0xf8, !PT ;  /* 0x0000003815157812 */ /* 0x000fe400078ef802 */
[----:B------:R-:W-:Y:S01]  /*1bf0*/  LOP3.LUT R14, R66, 0x38, RZ, 0xc0, !PT ;  /* 0x00000038420e7812 */ /* 0x000fe200078ec0ff */
[----:B------:R-:W-:Y:S01]  /*1c00*/  @!P3 VIADD R13, R13, 0x1 ;  /* 0x000000010d0db836 */ /* 0x000fe20000000000 */
[----:B------:R-:W-:Y:S02]  /*1c10*/  LOP3.LUT R21, R21, 0x38, R66, 0x78, !PT ;  /* 0x0000003815157812 */ /* 0x000fe400078e7842 */
[----:B------:R-:W-:Y:S02]  /*1c20*/  IADD3 R20, P1, PT, R14, R16, RZ ;  /* 0x000000100e147210 */ /* 0x000fe40007f3e0ff */
[----:B------:R-:W-:-:S02]  /*1c30*/  LOP3.LUT R15, R216, R5, RZ, 0x3c, !PT ;  /* 0x00000005d80f7212 */ /* 0x000fc400078e3cff */
[----:B------:R-:W-:Y:S01]  /*1c40*/  LOP3.LUT R66, R21, 0x1e00, R66, 0xf8, !PT ;  /* 0x00001e0015427812 */ /* 0x000fe200078ef842 */
[----:B------:R-:W-:Y:S01]  /*1c50*/  IMAD.X R21, RZ, RZ, R6, P1 ;  /* 0x000000ffff157224 */ /* 0x000fe200008e0606 */
[----:B------:R-:W-:Y:S02]  /*1c60*/  ISETP.GE.AND P2, PT, R15, RZ, PT ;  /* 0x000000ff0f00720c */ /* 0x000fe40003f46270 */
[----:B------:R-:W-:Y:S02]  /*1c70*/  ISETP.NE.AND P1, PT, R5, RZ, PT ;  /* 0x000000ff0500720c */ /* 0x000fe40003f25270 */
[----:B------:R-:W-:Y:S01]  /*1c80*/  @P4 IADD3 R13, PT, PT, R13, 0x1, RZ ;  /* 0x000000010d0d4810 */ /* 0x000fe20007ffe0ff */
[----:B------:R-:W-:-:S04]  /*1c90*/  IMAD R7, R7, R208, RZ ;  /* 0x000000d007077224 */ /* 0x000fc800078e02ff */
[----:B------:R-:W-:Y:S02]  /*1ca0*/  IMAD.MOV.U32 R6, RZ, RZ, R13 ;  /* 0x000000ffff067224 */ /* 0x000fe400078e000d */
[C---:B------:R-:W-:Y:S02]  /*1cb0*/  IMAD R7, R0.reuse, R209, R7 ;  /* 0x000000d100077224 */ /* 0x040fe400078e0207 */
[----:B------:R-:W-:Y:S01]  /*1cc0*/  IMAD.WIDE.U32 R20, R0, R208, R20 ;  /* 0x000000d000147225 */ /* 0x000fe200078e0014 */
[----:B------:R-:W-:Y:S02]  /*1cd0*/  @!P2 IADD3 R6, PT, PT, -R6, RZ, RZ ;  /* 0x000000ff0606a210 */ /* 0x000fe40007ffe1ff */
[----:B------:R-:W-:Y:S02]  /*1ce0*/  @!P1 LOP3.LUT R6, RZ, R5, RZ, 0x33, !PT ;  /* 0x00000005ff069212 */ /* 0x000fe400078e33ff */
[----:B------:R-:W-:-:S03]  /*1cf0*/  IADD3 R21, PT, PT, R21, R7, RZ ;  /* 0x0000000715157210 */ /* 0x000fc60007ffe0ff */
[----:B------:R-:W-:Y:S02]  /*1d00*/  IMAD R5, R25, R6, RZ ;  /* 0x0000000619057224 */ /* 0x000fe400078e02ff */
[----:B------:R-:W-:Y:S01]  /*1d10*/  IMAD.WIDE.U32 R20, R6, R24, R20 ;  /* 0x0000001806147225 */ /* 0x000fe200078e0014 */
[----:B------:R-:W-:-:S03]  /*1d20*/  SHF.R.U32.HI R120, RZ, 0x3, R2 ;  /* 0x00000003ff787819 */ /* 0x000fc60000011602 */
        /* <DEDUP_REMOVED lines=23> */
[----:B------:R-:W-:Y:S02]  /*1ea0*/  IADD3 R26, P1, PT, R14, R16, RZ ;  /* 0x000000100e1a7210 */ /* 0x000fe40007f3e0ff */
[----:B------:R-:W-:-:S03]  /*1eb0*/  SHF.R.S32.HI R0, RZ, 0x1f, R6 ;  /* 0x0000001fff007819 */ /* 0x000fc60000011406 */
[----:B------:R-:W-:Y:S02]  /*1ec0*/  IMAD.X R27, RZ, RZ, R13, P1 ;  /* 0x000000ffff1b7224 */ /* 0x000fe400008e060d */
[----:B------:R-:W-:Y:S02]  /*1ed0*/  IMAD R24, R0, R24, R5 ;  /* 0x0000001800187224 */ /* 0x000fe400078e0205 */
[-C--:B------:R-:W-:Y:S02]  /*1ee0*/  IMAD R5, R23, R216.reuse, RZ ;  /* 0x000000d817057224 */ /* 0x080fe400078e02ff */
[----:B------:R-:W-:Y:S01]  /*1ef0*/  IMAD.WIDE.U32 R26, R22, R216, R26 ;  /* 0x000000d8161a7225 */ /* 0x000fe200078e001a */
[----:B------:R-:W-:Y:S02]  /*1f00*/  IADD3 R23, PT, PT, R21, R24, RZ ;  /* 0x0000001815177210 */ /* 0x000fe40007ffe0ff */
[----:B------:R-:W-:Y:S01]  /*1f10*/  IADD3 R24, P0, PT, R14, R4, RZ ;  /* 0x000000040e187210 */ /* 0x000fe20007f1e0ff */
[----:B------:R-:W-:-:S02]  /*1f20*/  IMAD.IADD R27, R27, 0x1, R5 ;  /* 0x000000011b1b7824 */ /* 0x000fc400078e0205 */
[----:B------:R-:W-:Y:S01]  /*1f30*/  IMAD.WIDE.U32 R4, R217, 0x40, R120 ;  /* 0x00000040d9047825 */ /* 0x000fe200078e0078 */
[----:B------:R-:W-:-:S03]  /*1f40*/  MOV R22, R20 ;  /* 0x0000001400167202 */ /* 0x000fc60000000f00 */
[----:B------:R-:W-:Y:S02]  /*1f50*/  IMAD.X R25, RZ, RZ, R3, P0 ;  /* 0x000000ffff197224 */ /* 0x000fe400000e0603 */
[----:B------:R-:W-:Y:S01]  /*1f60*/  IMAD R3, R5, R126, RZ ;  /* 0x0000007e05037224 */ /* 0x000fe200078e02ff */
[----:B------:R-:W-:Y:S01]  /*1f70*/  SHF.R.S32.HI R5, RZ, 0x1f, R72 ;  /* 0x0000001fff057819 */ /* 0x000fe20000011448 */
[----:B------:R-:W-:-:S03]  /*1f80*/  IMAD.WIDE.U32 R22, R120, R208, R22 ;  /* 0x000000d078167225 */ /* 0x000fc600078e0016 */
[----:B------:R-:W-:Y:S01]  /*1f90*/  LEA.HI R5, R5, R72, RZ, 0x7 ;  /* 0x0000004805057211 */ /* 0x000fe200078f38ff */
[C---:B------:R-:W-:Y:S02]  /*1fa0*/  IMAD R3, R4.reuse, R127, R3 ;  /* 0x0000007f04037224 */ /* 0x040fe400078e0203 */
[----:B------:R-:W-:Y:S01]  /*1fb0*/  IMAD.WIDE.U32 R20, R4, R126, R26 ;  /* 0x0000007e04147225 */ /* 0x000fe200078e001a */
[----:B------:R-:W-:Y:S02]  /*1fc0*/  SHF.R.S32.HI R4, RZ, 0x7, R5 ;  /* 0x00000007ff047819 */ /* 0x000fe40000011405 */
[----:B----4-:R-:W-:Y:S01]  /*1fd0*/  LEA R212, P0, R22, R10, 0x1 ;  /* 0x0000000a16d47211 */ /* 0x010fe200078008ff */
[----:B------:R-:W-:Y:S01]  /*1fe0*/  IMAD.IADD R213, R23, 0x1, R213 ;  /* 0x0000000117d57824 */ /* 0x000fe200078e02d5 */
[----:B------:R-:W-:-:S04]  /*1ff0*/  VIMNMX R71, PT, PT, R205, R4, !PT ;  /* 0x00000004cd477248 */ /* 0x000fc80007fe0100 */
[----:B------:R-:W-:Y:S02]  /*2000*/  LEA.HI.X R213, R22, R11, R213, 0x1, P0 ;  /* 0x0000000b16d57211 */ /* 0x000fe400000f0cd5 */
[----:B------:R-:W-:Y:S01]  /*2010*/  ISETP.GT.U32.AND P0, PT, R62, R71, PT ;  /* 0x000000473e00720c */ /* 0x000fe20003f04070 */
[----:B------:R-:W-:Y:S01]  /*2020*/  IMAD.WIDE.U32 R24, R120, R206, R24 ;  /* 0x000000ce78187225 */ /* 0x000fe200078e0018 */
[----:B------:R-:W-:Y:S02]  /*2030*/  IADD3 R3, PT, PT, R21, R3, RZ ;  /* 0x0000000315037210 */ /* 0x000fe40007ffe0ff */
[----:B------:R-:W-:Y:S01]  /*2040*/  LEA R118, P2, R20, R8, 0x1 ;  /* 0x0000000814767211 */ /* 0x000fe200078408ff */
[----:B------:R-:W-:Y:S01]  /*2050*/  IMAD.IADD R211, R25, 0x1, R211 ;  /* 0x0000000119d37824 */ /* 0x000fe200078e02d3 */
[----:B------:R-:W-:Y:S02]  /*2060*/  LEA R210, P1, R24, R18, 0x1 ;  /* 0x0000001218d27211 */ /* 0x000fe400078208ff */
        /* <DEDUP_REMOVED lines=16> */
[----:B-----5:R-:W-:Y:S01]  /*2170*/  IMAD.IADD R17, R70, 0x1, R17 ;  /* 0x0000000146117824 */ /* 0x020fe200078e0211 */
[----:B------:R-:W-:Y:S01]  /*2180*/  SHF.R.S32.HI R12, RZ, 0x1, R12 ;  /* 0x00000001ff0c7819 */ /* 0x000fe2000001140c */
[----:B------:R-:W-:Y:S01]  /*2190*/  VIADD R77, R120, 0x10 ;  /* 0x00000010784d7836 */ /* 0x000fe20000000000 */
[----:B------:R-:W-:Y:S01]  /*21a0*/  IADD3 R13, P0, PT, -R72, R120, RZ ;  /* 0x00000078480d7210 */ /* 0x000fe20007f1e1ff */
[----:B------:R-:W-:Y:S01]  /*21b0*/  VIADD R74, R120, 0x30 ;  /* 0x00000030784a7836 */ /* 0x000fe20000000000 */
        /* <DEDUP_REMOVED lines=9> */
[----:B------:R-:W-:Y:S01]  /*2250*/  IMAD R103, R12, 0x70, RZ ;  /* 0x000000700c677824 */ /* 0x000fe200078e02ff */
[----:B------:R-:W-:Y:S01]  /*2260*/  IADD3 R110, PT, PT, R120, 0x60, RZ ;  /* 0x00000060786e7810 */ /* 0x000fe20007ffe0ff */
[----:B------:R-:W-:Y:S01]  /*2270*/  IMAD.SHL.U32 R102, R12, 0x20, RZ ;  /* 0x000000200c667824 */ /* 0x000fe200078e00ff */
[----:B------:R-:W-:Y:S01]  /*2280*/  IADD3 R99, PT, PT, R72, -R61, RZ ;  /* 0x8000003d48637210 */ /* 0x000fe20007ffe0ff */
[C---:B------:R-:W-:Y:S01]  /*2290*/  VIADD R112, R120.reuse, 0x50 ;  /* 0x0000005078707836 */ /* 0x040fe20000000000 */
[----:B------:R-:W-:Y:S01]  /*22a0*/  MOV R100, R70 ;  /* 0x0000004600647202 */ /* 0x000fe20000000f00 */
[----:B------:R-:W-:Y:S01]  /*22b0*/  VIADD R108, R120, 0x70 ;  /* 0x00000070786c7836 */ /* 0x000fe20000000000 */
[----:B------:R-:W-:Y:S01]  /*22c0*/  MOV R84, R210 ;  /* 0x000000d200547202 */ /* 0x000fe20000000f00 */
[----:B------:R-:W-:Y:S01]  /*22d0*/  IMAD.IADD R97, R65, 0x1, -R61 ;  /* 0x0000000141617824 */ /* 0x000fe200078e0a3d */
        /* <DEDUP_REMOVED lines=13> */
[----:B---3--:R-:W-:Y:S01]  /*23b0*/  IMAD.WIDE.U32 R26, R215, R10, R14 ;  /* 0x0000000ad71a7225 */ /* 0x008fe200078e000e */
[----:B------:R-:W-:-:S03]  /*23c0*/  IADD3 R29, PT, PT, R29, R7, RZ ;  /* 0x000000071d1d7210 */ /* 0x000fc60007ffe0ff */
[----:B------:R-:W-:Y:S02]  /*23d0*/  IMAD R7, R11, R215, RZ ;  /* 0x000000d70b077224 */ /* 0x000fe400078e02ff */
[----:B----4-:R-:W-:Y:S01]  /*23e0*/  IMAD R8, R123, R70, RZ ;  /* 0x000000467b087224 */ /* 0x010fe200078e02ff */
[----:B------:R-:W-:Y:S01]  /*23f0*/  SHF.L.U64.HI R88, R124, 0x4, R125 ;  /* 0x000000047c587819 */ /* 0x000fe2000001027d */
[----:B------:R-:W-:-:S04]  /*2400*/  IMAD.WIDE.U32 R28, R70, R122, R28 ;  /* 0x0000007a461c7225 */ /* 0x000fc800078e001c */
[----:B------:R-:W-:Y:S01]  /*2410*/  IMAD.IADD R27, R27, 0x1, R7 ;  /* 0x000000011b1b7824 */ /* 0x000fe200078e0207 */
[----:B------:R-:W-:Y:S01]  /*2420*/  IADD3 R29, PT, PT, R29, R8, RZ ;  /* 0x000000081d1d7210 */ /* 0x000fe20007ffe0ff */
[----:B------:R-:W-:Y:S02]  /*2430*/  IMAD R8, R125, R70, RZ ;  /* 0x000000467d087224 */ /* 0x000fe400078e02ff */
[----:B------:R-:W-:-:S04]  /*2440*/  IMAD.WIDE.U32 R26, R70, R124, R26 ;  /* 0x0000007c461a7225 */ /* 0x000fc800078e001a */
[----:B------:R-:W-:Y:S01]  /*2450*/  IMAD R7, R23, R6, RZ ;  /* 0x0000000617077224 */ /* 0x000fe200078e02ff */
[----:B------:R-:W-:Y:S01]  /*2460*/  IADD3 R27, PT, PT, R27, R8, RZ ;  /* 0x000000081b1b7210 */ /* 0x000fe20007ffe0ff */
[----:B------:R-:W-:Y:S02]  /*2470*/  IMAD R11, R25, R6, RZ ;  /* 0x00000006190b7224 */ /* 0x000fe400078e02ff */
[-C--:B------:R-:W-:Y:S02]  /*2480*/  IMAD R7, R22, R0.reuse, R7 ;  /* 0x0000000016077224 */ /* 0x080fe400078e0207 */
[----:B------:R-:W-:Y:S01]  /*2490*/  IMAD R0, R24, R0, R11 ;  /* 0x0000000018007224 */ /* 0x000fe200078e020b */
[----:B------:R-:W-:Y:S01]  /*24a0*/  SHF.R.S32.HI R11, RZ, 0x1f, R72 ;  /* 0x0000001fff0b7819 */ /* 0x000fe20000011448 */
[----:B------:R-:W-:Y:S02]  /*24b0*/  IMAD R8, R120, R12, R73 ;  /* 0x0000000c78087224 */ /* 0x000fe400078e0249 */
[----:B------:R-:W-:Y:S01]  /*24c0*/  IMAD.WIDE.U32 R24, R6, R24, R26 ;  /* 0x0000001806187225 */ /* 0x000fe200078e001a */
[----:B------:R-:W-:-:S02]  /*24d0*/  IADD3.X R11, PT, PT, RZ, ~R11, RZ, P0, !PT ;  /* 0x8000000bff0b7210 */ /* 0x000fc400007fe4ff */
[----:B------:R-:W-:Y:S01]  /*24e0*/  IADD3 R16, P1, PT, R17, R8, RZ ;  /* 0x0000000811107210 */ /* 0x000fe20007f3e0ff */
[----:B------:R-:W-:Y:S01]  /*24f0*/  IMAD.WIDE.U32 R22, R6, R22, R28 ;  /* 0x0000001606167225 */ /* 0x000fe200078e001c */
[----:B------:R-:W-:-:S03]  /*2500*/  IADD3 R25, PT, PT, R25, R0, RZ ;  /* 0x0000000019197210 */ /* 0x000fc60007ffe0ff */
[----:B------:R-:W-:Y:S02]  /*2510*/  IMAD.IADD R6, R73, 0x1, R8 ;  /* 0x0000000149067824 */ /* 0x000fe400078e0208 */
[----:B------:R-:W-:Y:S01]  /*2520*/  IMAD.IADD R23, R23, 0x1, R7 ;  /* 0x0000000117177824 */ /* 0x000fe200078e0207 */
[----:B------:R-:W-:Y:S01]  /*2530*/  LEA.HI.X.SX32 R7, R8, R83, 0x1, P1 ;  /* 0x0000005308077211 */ /* 0x000fe200008f0eff */
[----:B------:R-:W-:Y:S01]  /*2540*/  IMAD R79, R11, R122, RZ ;  /* 0x0000007a0b4f7224 */ /* 0x000fe200078e02ff */
[----:B------:R-:W-:Y:S01]  /*2550*/  IADD3 R82, P0, PT, R17, R6, RZ ;  /* 0x0000000611527210 */ /* 0x000fe20007f1e0ff */
[----:B------:R-:W-:Y:S01]  /*2560*/  IMAD R11, R11, R124, RZ ;  /* 0x0000007c0b0b7224 */ /* 0x000fe200078e02ff */
[----:B------:R-:W-:Y:S01]  /*2570*/  SHF.L.U64.HI R0, R16, 0x1, R7 ;  /* 0x0000000110007819 */ /* 0x000fe20000010207 */
[----:B------:R-:W-:Y:S01]  /*2580*/  IMAD R79, R123, R13, R79 ;  /* 0x0000000d7b4f7224 */ /* 0x000fe200078e024f */
[----:B------:R-:W-:Y:S01]  /*2590*/  LEA.HI.X.SX32 R83, R6, R83, 0x1, P0 ;  /* 0x0000005306537211 */ /* 0x000fe200000f0eff */
[----:B------:R-:W-:-:S03]  /*25a0*/  IMAD.WIDE.U32 R22, R122, R13, R22 ;  /* 0x0000000d7a167225 */ /* 0x000fc600078e0016 */
        /* <DEDUP_REMOVED lines=9> */
[----:B------:R-:W-:Y:S01]  /*2640*/  LEA.HI.X R79, R22, R21, R79, 0x1, P1 ;  /* 0x00000015164f7211 */ /* 0x000fe200008f0c4f */
[----:B------:R-:W-:Y:S01]  /*2650*/  IMAD.SHL.U32 R89, R124, 0x10, RZ ;  /* 0x000000107c597824 */ /* 0x000fe200078e00ff */
[----:B------:R-:W-:-:S02]  /*2660*/  IADD3 R54, P1, PT, R4, R16, RZ ;  /* 0x0000001004367210 */ /* 0x000fc40007f3e0ff */
[----:B------:R-:W-:Y:S02]  /*2670*/  LEA.HI.X R11, R24, R19, R11, 0x1, P0 ;  /* 0x00000013180b7211 */ /* 0x000fe400000f0c0b */
[----:B------:R-:W-:Y:S01]  /*2680*/  IADD3 R80, P3, PT, R4, R82, RZ ;  /* 0x0000005204507210 */ /* 0x000fe20007f7e0ff */
[C-C-:B------:R-:W-:Y:S01]  /*2690*/  IMAD.X R55, R5.reuse, 0x1, R0.reuse, P1 ;  /* 0x0000000105377824 */ /* 0x140fe200008e0600 */
[C---:B------:R-:W-:Y:S02]  /*26a0*/  IADD3 R16, P0, PT, R2.reuse, R16, RZ ;  /* 0x0000001002107210 */ /* 0x040fe40007f1e0ff */
[----:B------:R-:W-:Y:S02]  /*26b0*/  IADD3 R82, P2, PT, R2, R82, RZ ;  /* 0x0000005202527210 */ /* 0x000fe40007f5e0ff */
[-C--:B------:R-:W-:Y:S01]  /*26c0*/  IADD3.X R81, PT, PT, R5, R83.reuse, RZ, P3, !PT ;  /* 0x0000005305517210 */ /* 0x080fe20001ffe4ff */
[C---:B------:R-:W-:Y:S01]  /*26d0*/  IMAD.X R17, R3.reuse, 0x1, R0, P0 ;  /* 0x0000000103117824 */ /* 0x040fe200000e0600 */
[----:B------:R-:W-:-:S09]  /*26e0*/  IADD3.X R83, PT, PT, R3, R83, RZ, P2, !PT ;  /* 0x0000005303537210 */ /* 0x000fd200017fe4ff */
.L_x_6563:
[----:B------:R-:W-:Y:S01]  /*26f0*/  VIADD R97, R97, 0x80 ;  /* 0x0000008061617836 */ /* 0x000fe20000000000 */
[----:B------:R-:W-:Y:S01]  /*2700*/  BSSY.RECONVERGENT B0, `(.L_x_6463) ;  /* 0x0000012000007945 */ /* 0x000fe20003800200 */
[----:B------:R-:W-:Y:S03]  /*2710*/  VIADD R99, R99, 0x80 ;  /* 0x0000008063637836 */ /* 0x000fe60000000000 */
[CC--:B------:R-:W-:Y:S02]  /*2720*/  ISETP.GE.AND P0, PT, R120.reuse, R97.reuse, PT ;  /* 0x000000617800720c */ /* 0x0c0fe40003f06270 */
[C---:B------:R-:W-:Y:S02]  /*2730*/  ISETP.GE.AND P2, PT, R77.reuse, R97, PT ;  /* 0x000000614d00720c */ /* 0x040fe40003f46270 */
[----:B------:R-:W-:Y:S02]  /*2740*/  ISETP.GE.AND P0, PT, R120, R99, !P0 ;  /* 0x000000637800720c */ /* 0x000fe40004706270 */
[C---:B------:R-:W-:Y:S02]  /*2750*/  ISETP.GE.AND P1, PT, R76.reuse, R97, PT ;  /* 0x000000614c00720c */ /* 0x040fe40003f26270 */
        /* <DEDUP_REMOVED lines=12> */
.L_x_6464:
[----:B------:R-:W-:Y:S05]  /*2820*/  BSYNC.RECONVERGENT B0 ;  /* 0x0000000000007941 */ /* 0x000fea0003800200 */
.L_x_6463:
        /* <DEDUP_REMOVED lines=12> */
.L_x_6466:
[----:B------:R-:W-:Y:S05]  /*28f0*/  BSYNC.RECONVERGENT B0 ;  /* 0x0000000000007941 */ /* 0x000fea0003800200 */
.L_x_6465:
        /* <DEDUP_REMOVED lines=12> */
.L_x_6468:
[----:B------:R-:W-:Y:S05]  /*29c0*/  BSYNC.RECONVERGENT B0 ;  /* 0x0000000000007941 */ /* 0x000fea0003800200 */
.L_x_6467:
        /* <DEDUP_REMOVED lines=17> */
.L_x_6470:
[----:B------:R-:W-:Y:S05]  /*2ae0*/  BSYNC.RECONVERGENT B0 ;  /* 0x0000000000007941 */ /* 0x000fea0003800200 */
.L_x_6469:
        /* <DEDUP_REMOVED lines=12> */
.L_x_6472:
[----:B------:R-:W-:Y:S05]  /*2bb0*/  BSYNC.RECONVERGENT B0 ;  /* 0x0000000000007941 */ /* 0x000fea0003800200 */
.L_x_6471:
        /* <DEDUP_REMOVED lines=18> */
.L_x_6474:
[----:B------:R-:W-:Y:S05]  /*2ce0*/  BSYNC.RECONVERGENT B0 ;  /* 0x0000000000007941 */ /* 0x000fea0003800200 */
.L_x_6473:
        /* <DEDUP_REMOVED lines=18> */
.L_x_6476:
[----:B------:R-:W-:Y:S05]  /*2e10*/  BSYNC.RECONVERGENT B0 ;  /* 0x0000000000007941 */ /* 0x000fea0003800200 */
.L_x_6475:
        /* <DEDUP_REMOVED lines=18> */
.L_x_6478:
[----:B------:R-:W-:Y:S05]  /*2f40*/  BSYNC.RECONVERGENT B0 ;  /* 0x0000000000007941 */ /* 0x000fea0003800200 */
.L_x_6477:
        /* <DEDUP_REMOVED lines=26> */
.L_x_6482:
[----:B------:R-:W-:Y:S05]  /*30f0*/  BSYNC.RECONVERGENT B0 ;  /* 0x0000000000007941 */ /* 0x000fea0003800200 */
.L_x_6481:
        /* <DEDUP_REMOVED lines=16> */
.L_x_6484:
[----:B------:R-:W-:Y:S05]  /*3200*/  BSYNC.RECONVERGENT B0 ;  /* 0x0000000000007941 */ /* 0x000fea0003800200 */
.L_x_6483:
        /* <DEDUP_REMOVED lines=14> */
.L_x_6486:
[----:B------:R-:W-:Y:S05]  /*32f0*/  BSYNC.RECONVERGENT B0 ;  /* 0x0000000000007941 */ /* 0x000fea0003800200 */
.L_x_6485:
        /* <DEDUP_REMOVED lines=14> */
.L_x_6488:
[----:B------:R-:W-:Y:S05]  /*33e0*/  BSYNC.RECONVERGENT B0 ;  /* 0x0000000000007941 */ /* 0x000fea0003800200 */
.L_x_6487:
        /* <DEDUP_REMOVED lines=12> */
.L_x_6490:
[----:B------:R-:W-:Y:S05]  /*34b0*/  BSYNC.RECONVERGENT B0 ;  /* 0x0000000000007941 */ /* 0x000fea0003800200 */
.L_x_6489:
        /* <DEDUP_REMOVED lines=14> */
.L_x_6492:
[----:B------:R-:W-:Y:S05]  /*35a0*/  BSYNC.RECONVERGENT B0 ;  /* 0x0000000000007941 */ /* 0x000fea0003800200 */
.L_x_6491:
        /* <DEDUP_REMOVED lines=14> */
.L_x_6494:
[----:B------:R-:W-:Y:S05]  /*3690*/  BSYNC.RECONVERGENT B0 ;  /* 0x0000000000007941 */ /* 0x000fea0003800200 */
.L_x_6493:
        /* <DEDUP_REMOVED lines=16> */
.L_x_6480:
        /* <DEDUP_REMOVED lines=63> */
.L_x_6500:
[----:B------:R-:W-:Y:S05]  /*3b90*/  BSYNC.RECONVERGENT B0 ;  /* 0x0000000000007941 */ /* 0x000fea0003800200 */
.L_x_6499:
        /* <DEDUP_REMOVED lines=53> */
.L_x_6498:
[----:B------:R-:W-:Y:S05]  /*3ef0*/  BSYNC.RECONVERGENT B1 ;  /* 0x0000000000017941 */ /* 0x000fea0003800200 */
.L_x_6497:
        /* <DEDUP_REMOVED lines=67> */
.L_x_6504:
[----:B------:R-:W-:Y:S05]  /*4330*/  BSYNC.RECONVERGENT B0 ;  /* 0x0000000000007941 */ /* 0x000fea0003800200 */
.L_x_6503:
        /* <DEDUP_REMOVED lines=53> */
.L_x_6502:
[----:B------:R-:W-:Y:S05]  /*4690*/  BSYNC.RECONVERGENT B1 ;  /* 0x0000000000017941 */ /* 0x000fea0003800200 */
.L_x_6501:
        /* <DEDUP_REMOVED lines=66> */
.L_x_6508:
[----:B------:R-:W-:Y:S05]  /*4ac0*/  BSYNC.RECONVERGENT B0 ;  /* 0x0000000000007941 */ /* 0x000fea0003800200 */
.L_x_6507:
        /* <DEDUP_REMOVED lines=51> */
.L_x_6506:
[----:B------:R-:W-:Y:S05]  /*4e00*/  BSYNC.RECONVERGENT B1 ;  /* 0x0000000000017941 */ /* 0x000fea0003800200 */
.L_x_6505:
        /* <DEDUP_REMOVED lines=66> */
.L_x_6512:
[----:B------:R-:W-:Y:S05]  /*5230*/  BSYNC.RECONVERGENT B0 ;  /* 0x0000000000007941 */ /* 0x000fea0003800200 */
.L_x_6511:
        /* <DEDUP_REMOVED lines=51> */
.L_x_6510:
[----:B------:R-:W-:Y:S05]  /*5570*/  BSYNC.RECONVERGENT B1 ;  /* 0x0000000000017941 */ /* 0x000fea0003800200 */
.L_x_6509:
        /* <DEDUP_REMOVED lines=62> */
.L_x_6516:
[----:B------:R-:W-:Y:S05]  /*5960*/  BSYNC.RECONVERGENT B0 ;  /* 0x0000000000007941 */ /* 0x000fea0003800200 */
.L_x_6515:
        /* <DEDUP_REMOVED lines=51> */
.L_x_6514:
[----:B------:R-:W-:Y:S05]  /*5ca0*/  BSYNC.RECONVERGENT B1 ;  /* 0x0000000000017941 */ /* 0x000fea0003800200 */
.L_x_6513:
        /* <DEDUP_REMOVED lines=66> */
.L_x_6520:
[----:B------:R-:W-:Y:S05]  /*60d0*/  BSYNC.RECONVERGENT B0 ;  /* 0x0000000000007941 */ /* 0x000fea0003800200 */
.L_x_6519:
        /* <DEDUP_REMOVED lines=51> */
.L_x_6518:
[----:B------:R-:W-:Y:S05]  /*6410*/  BSYNC.RECONVERGENT B1 ;  /* 0x0000000000017941 */ /* 0x000fea0003800200 */
.L_x_6517:
        /* <DEDUP_REMOVED lines=64> */
.L_x_6524:
[----:B------:R-:W-:Y:S05]  /*6820*/  BSYNC.RECONVERGENT B0 ;  /* 0x0000000000007941 */ /* 0x000fea0003800200 */
.L_x_6523:
        /* <DEDUP_REMOVED lines=51> */
.L_x_6522:
[----:B------:R-:W-:Y:S05]  /*6b60*/  BSYNC.RECONVERGENT B1 ;  /* 0x0000000000017941 */ /* 0x000fea0003800200 */
.L_x_6521:
        /* <DEDUP_REMOVED lines=64> */
.L_x_6528:
[----:B------:R-:W-:Y:S05]  /*6f70*/  BSYNC.RECONVERGENT B0 ;  /* 0x0000000000007941 */ /* 0x000fea0003800200 */
.L_x_6527:
        /* <DEDUP_REMOVED lines=51> */
.L_x_6526:
[----:B------:R-:W-:Y:S05]  /*72b0*/  BSYNC.RECONVERGENT B1 ;  /* 0x0000000000017941 */ /* 0x000fea0003800200 */
.L_x_6525:
[----:B------:R-:W3:Y:S02]  /*72c0*/  LD.E R3, desc[UR6][R132.64+0xd0] ;  /* 0x0000d00684037980 */ /* 0x000ee4000c101900 */
[----:B---3--:R-:W-:Y:S05]  /*72d0*/  IMAD.U32 R3, R3, -0x40, RZ ;  /* 0xffffffc003037824 */ /* 0x008fea00078e00ff */
[C---:B------:R-:W-:Y:S02]  /*72e0*/  LEA R16, P1, R3.reuse, R16, 0x1 ;  /* 0x0000001003107211 */ /* 0x040fe400078208ff */
[C---:B------:R-:W-:Y:S02]  /*72f0*/  LEA R54, P0, R3.reuse, R54, 0x1 ;  /* 0x0000003603367211 */ /* 0x040fe400078008ff */
[C---:B------:R-:W-:Y:S02]  /*7300*/  LEA.HI.X.SX32 R17, R3.reuse, R17, 0x1, P1 ;  /* 0x0000001103117211 */ /* 0x040fe400008f0eff */
[----:B------:R-:W-:Y:S01]  /*7310*/  LEA.HI.X.SX32 R55, R3, R55, 0x1, P0 ;  /* 0x0000003703377211 */ /* 0x000fe200000f0eff */
[----:B------:R-:W-:Y:S05]  /*7320*/  BRA `(.L_x_6495) ;  /* 0x0000006000487947 */ /* 0x000fea0003800000 */
.L_x_6496:
        /* <DEDUP_REMOVED lines=99> */
.L_x_6532:
[----:B------:R-:W-:Y:S05]  /*7960*/  BSYNC.RECONVERGENT B0 ;  /* 0x0000000000007941 */ /* 0x000fea0003800200 */
.L_x_6531:
        /* <DEDUP_REMOVED lines=92> */
.L_x_6530:
[----:B------:R-:W-:Y:S05]  /*7f30*/  BSYNC.RECONVERGENT B1 ;  /* 0x0000000000017941 */ /* 0x000fea0003800200 */
.L_x_6529:
        /* <DEDUP_REMOVED lines=101> */
.L_x_6536:
[----:B------:R-:W-:Y:S05]  /*8590*/  BSYNC.RECONVERGENT B0 ;  /* 0x0000000000007941 */ /* 0x000fea0003800200 */
.L_x_6535:
        /* <DEDUP_REMOVED lines=92> */
.L_x_6534:
[----:B------:R-:W-:Y:S05]  /*8b60*/  BSYNC.RECONVERGENT B1 ;  /* 0x0000000000017941 */ /* 0x000fea0003800200 */
.L_x_6533:
        /* <DEDUP_REMOVED lines=100> */
.L_x_6540:
[----:B------:R-:W-:Y:S05]  /*91b0*/  BSYNC.RECONVERGENT B0 ;  /* 0x0000000000007941 */ /* 0x000fea0003800200 */
.L_x_6539:
        /* <DEDUP_REMOVED lines=92> */
.L_x_6538:
[----:B------:R-:W-:Y:S05]  /*9780*/  BSYNC.RECONVERGENT B1 ;  /* 0x0000000000017941 */ /* 0x000fea0003800200 */
.L_x_6537:
        /* <DEDUP_REMOVED lines=100> */
.L_x_6544:
[----:B------:R-:W-:Y:S05]  /*9dd0*/  BSYNC.RECONVERGENT B0 ;  /* 0x0000000000007941 */ /* 0x000fea0003800200 */
.L_x_6543:
        /* <DEDUP_REMOVED lines=92> */
.L_x_6542:
[----:B------:R-:W-:Y:S05]  /*a3a0*/  BSYNC.RECONVERGENT B1 ;  /* 0x0000000000017941 */ /* 0x000fea0003800200 */
.L_x_6541:
        /* <DEDUP_REMOVED lines=98> */
.L_x_6548:
[----:B------:R-:W-:Y:S05]  /*a9d0*/  BSYNC.RECONVERGENT B0 ;  /* 0x0000000000007941 */ /* 0x000fea0003800200 */
.L_x_6547:
        /* <DEDUP_REMOVED lines=92> */
.L_x_6546:
[----:B------:R-:W-:Y:S05]  /*afa0*/  BSYNC.RECONVERGENT B1 ;  /* 0x0000000000017941 */ /* 0x000fea0003800200 */
.L_x_6545:
        /* <DEDUP_REMOVED lines=100> */
.L_x_6552:
[----:B------:R-:W-:Y:S05]  /*b5f0*/  BSYNC.RECONVERGENT B0 ;  /* 0x0000000000007941 */ /* 0x000fea0003800200 */
.L_x_6551:
        /* <DEDUP_REMOVED lines=92> */
.L_x_6550:
[----:B------:R-:W-:Y:S05]  /*bbc0*/  BSYNC.RECONVERGENT B1 ;  /* 0x0000000000017941 */ /* 0x000fea0003800200 */
.L_x_6549:
        /* <DEDUP_REMOVED lines=101> */
.L_x_6556:
[----:B------:R-:W-:Y:S05]  /*c220*/  BSYNC.RECONVERGENT B0 ;  /* 0x0000000000007941 */ /* 0x000fea0003800200 */
.L_x_6555:
        /* <DEDUP_REMOVED lines=90> */
.L_x_6554:
[----:B------:R-:W-:Y:S05]  /*c7d0*/  BSYNC.RECONVERGENT B1 ;  /* 0x0000000000017941 */ /* 0x000fea0003800200 */
.L_x_6553:
        /* <DEDUP_REMOVED lines=101> */
.L_x_6560:
[----:B------:R-:W-:Y:S05]  /*ce30*/  BSYNC.RECONVERGENT B0 ;  /* 0x0000000000007941 */ /* 0x000fea0003800200 */
.L_x_6559:
        /* <DEDUP_REMOVED lines=90> */
.L_x_6558:
[----:B------:R-:W-:Y:S05]  /*d3e0*/  BSYNC.RECONVERGENT B1 ;  /* 0x0000000000017941 */ /* 0x000fea0003800200 */
.L_x_6557:
[----:B------:R-:W3:Y:S02]  /*d3f0*/  LD.E R3, desc[UR6][R132.64+0xd0] ;  /* 0x0000d00684037980 */ /* 0x000ee4000c101900 */
[----:B---3--:R-:W-:Y:S05]  /*d400*/  IMAD.U32 R3, R3, -0x40, RZ ;  /* 0xffffffc003037824 */ /* 0x008fea00078e00ff */
[C---:B------:R-:W-:Y:S02]  /*d410*/  LEA R82, P1, R3.reuse, R82, 0x1 ;  /* 0x0000005203527211 */ /* 0x040fe400078208ff */
[C---:B------:R-:W-:Y:S02]  /*d420*/  LEA R80, P0, R3.reuse, R80, 0x1 ;  /* 0x0000005003507211 */ /* 0x040fe400078008ff */
[C---:B------:R-:W-:Y:S02]  /*d430*/  LEA.HI.X.SX32 R83, R3.reuse, R83, 0x1, P1 ;  /* 0x0000005303537211 */ /* 0x040fe400008f0eff */
[----:B------:R-:W-:Y:S09]  /*d440*/  LEA.HI.X.SX32 R81, R3, R81, 0x1, P0 ;  /* 0x0000005103517211 */ /* 0x000ff200000f0eff */
.L_x_6495:
[----:B------:R-:W-:Y:S05]  /*d450*/  BSYNC.RECONVERGENT B2 ;  /* 0x0000000000027941 */ /* 0x000fea0003800200 */
.L_x_6479:
        /* <DEDUP_REMOVED lines=101> */
.L_x_6562:
[----:B------:R-:W-:Y:S05]  /*dab0*/  BSYNC.RECONVERGENT B0 ;  /* 0x0000000000007941 */ /* 0x000fea0003800200 */
.L_x_6561:
[----:B------:R-:W-:Y:S11]  /*dac0*/  ISETP.GT.AND P0, PT, R98, R71, PT ;  /* 0x000000476200720c */ /* 0x000ff60003f04270 */
[----:B------:R-:W-:Y:S02]  /*dad0*/  @!UPT UIADD3 URZ, UPT, UPT, URZ, URZ, URZ ;  /* 0x000000fffffff290 */ /* 0x000fe4000fffe0ff */
[----:B------:R-:W-:Y:S05]  /*dae0*/  @P0 BRA `(.L_x_6563) ;  /* 0xffffff4c00000947 */ /* 0x000fea000383ffff */
.L_x_6462:
        /* <DEDUP_REMOVED lines=34> */
.L_x_6567:
[----:B------:R-:W-:Y:S05]  /*dd10*/  BSYNC.RECONVERGENT B0 ;  /* 0x0000000000007941 */ /* 0x000fea0003800200 */
.L_x_6566:
        /* <DEDUP_REMOVED lines=14> */
.L_x_6569:
[----:B------:R-:W-:Y:S05]  /*de00*/  BSYNC.RECONVERGENT B0 ;  /* 0x0000000000007941 */ /* 0x000fea0003800200 */
.L_x_6568:
        /* <DEDUP_REMOVED lines=16> */
.L_x_6571:
[----:B------:R-:W-:Y:S05]  /*df10*/  BSYNC.RECONVERGENT B0 ;  /* 0x0000000000007941 */ /* 0x000fea0003800200 */
.L_x_6570:
        /* <DEDUP_REMOVED lines=16> */
.L_x_6565:
        /* <DEDUP_REMOVED lines=86> */
.L_x_6579:
[----:B------:R-:W-:Y:S05]  /*e580*/  BSYNC.RECONVERGENT B0 ;  /* 0x0000000000007941 */ /* 0x000fea0003800200 */
.L_x_6578:
[----:B-----5:R-:W-:Y:S01]  /*e590*/  IMAD.MOV.U32 R6, RZ, RZ, R18 ;  /* 0x000000ffff067224 */ /* 0x020fe200078e0012 */
[----:B------:R-:W-:Y:S01]  /*e5a0*/  MOV R4, R16 ;  /* 0x0000001000047202 */ /* 0x000fe20000000f00 */
[----:B------:R-:W-:Y:S01]  /*e5b0*/  IMAD.MOV.U32 R7, RZ, RZ, R19 ;  /* 0x000000ffff077224 */ /* 0x000fe200078e0013 */
[----:B------:R-:W-:Y:S02]  /*e5c0*/  MOV R5, R17 ;  /* 0x0000001100057202 */ /* 0x000fe40000000f00 */
.L_x_6577:
[----:B------:R-:W-:Y:S05]  /*e5d0*/  BSYNC.RECONVERGENT B1 ;  /* 0x0000000000017941 */ /* 0x000fea0003800200 */
.L_x_6576:
        /* <DEDUP_REMOVED lines=50> */
.L_x_6581:
[----:B------:R-:W-:Y:S05]  /*e900*/  BSYNC.RECONVERGENT B0 ;  /* 0x0000000000007941 */ /* 0x000fea0003800200 */
.L_x_6580:
[----:B-----5:R3:W-:Y:S02]  /*e910*/  STS.128 [R66+0x2000], R16 ;  /* 0x0020001042007388 */ /* 0x0207e40000000c00 */
.L_x_6575:
[----:B------:R-:W-:Y:S05]  /*e920*/  BSYNC.RECONVERGENT B2 ;  /* 0x0000000000027941 */ /* 0x000fea0003800200 */
.L_x_6574:
        /* <DEDUP_REMOVED lines=62> */
.L_x_6587:
[----:B------:R-:W-:Y:S05]  /*ed10*/  BSYNC.RECONVERGENT B0 ;  /* 0x0000000000007941 */ /* 0x000fea0003800200 */
.L_x_6586:
[----:B-----5:R1:W-:Y:S02]  /*ed20*/  STS.128 [R66+0x800], R16 ;  /* 0x0008001042007388 */ /* 0x0203e40000000c00 */
.L_x_6585:
[----:B------:R-:W-:Y:S05]  /*ed30*/  BSYNC.RECONVERGENT B1 ;  /* 0x0000000000017941 */ /* 0x000fea0003800200 */
.L_x_6584:
        /* <DEDUP_REMOVED lines=55> */
.L_x_6589:
[----:B------:R-:W-:Y:S05]  /*f0b0*/  BSYNC.RECONVERGENT B0 ;  /* 0x0000000000007941 */ /* 0x000fea0003800200 */
.L_x_6588:
[----:B-----5:R3:W-:Y:S02]  /*f0c0*/  STS.128 [R66+0x2800], R16 ;  /* 0x0028001042007388 */ /* 0x0207e40000000c00 */
.L_x_6583:
[----:B------:R-:W-:Y:S05]  /*f0d0*/  BSYNC.RECONVERGENT B2 ;  /* 0x0000000000027941 */ /* 0x000fea0003800200 */
.L_x_6582:
        /* <DEDUP_REMOVED lines=62> */
.L_x_6595:
[----:B------:R-:W-:Y:S05]  /*f4c0*/  BSYNC.RECONVERGENT B0 ;  /* 0x0000000000007941 */ /* 0x000fea0003800200 */
.L_x_6594:
[----:B-----5:R3:W-:Y:S02]  /*f4d0*/  STS.128 [R66+0x1000], R16 ;  /* 0x0010001042007388 */ /* 0x0207e40000000c00 */
.L_x_6593:
[----:B------:R-:W-:Y:S05]  /*f4e0*/  BSYNC.RECONVERGENT B1 ;  /* 0x0000000000017941 */ /* 0x000fea0003800200 */
.L_x_6592:
        /* <DEDUP_REMOVED lines=55> */
.L_x_6597:
[----:B------:R-:W-:Y:S05]  /*f860*/  BSYNC.RECONVERGENT B0 ;  /* 0x0000000000007941 */ /* 0x000fea0003800200 */
.L_x_6596:
[----:B-----5:R3:W-:Y:S02]  /*f870*/  STS.128 [R66+0x3000], R16 ;  /* 0x0030001042007388 */ /* 0x0207e40000000c00 */
.L_x_6591:
[----:B------:R-:W-:Y:S05]  /*f880*/  BSYNC.RECONVERGENT B2 ;  /* 0x0000000000027941 */ /* 0x000fea0003800200 */
.L_x_6590:
        /* <DEDUP_REMOVED lines=64> */
.L_x_6601:
[----:B------:R-:W-:Y:S05]  /*fc90*/  BSYNC.RECONVERGENT B0 ;  /* 0x0000000000007941 */ /* 0x000fea0003800200 */
.L_x_6600:
[----:B-----5:R1:W-:Y:S02]  /*fca0*/  STS.128 [R66+0x1800], R16 ;  /* 0x0018001042007388 */ /* 0x0203e40000000c00 */
.L_x_6599:
[----:B------:R-:W-:Y:S05]  /*fcb0*/  BSYNC.RECONVERGENT B1 ;  /* 0x0000000000017941 */ /* 0x000fea0003800200 */
.L_x_6598:
        /* <DEDUP_REMOVED lines=53> */
.L_x_6603:
[----:B------:R-:W-:Y:S05]  /*10010*/  BSYNC.RECONVERGENT B0 ;  /* 0x0000000000007941 */ /* 0x000fea0003800200 */
.L_x_6602:
[----:B-----5:R3:W-:Y:S01]  /*10020*/  STS.128 [R66+0x3800], R16 ;  /* 0x0038001042007388 */ /* 0x0207e20000000c00 */
[----:B------:R-:W-:Y:S05]  /*10030*/  BRA `(.L_x_6572) ;  /* 0x0000002c00807947 */ /* 0x000fea0003800000 */
.L_x_6573:
        /* <DEDUP_REMOVED lines=95> */
.L_x_6609:
[----:B------:R-:W-:Y:S05]  /*10630*/  BSYNC.RECONVERGENT B0 ;  /* 0x0000000000007941 */ /* 0x000fea0003800200 */
.L_x_6608:
[----:B--2--5:R-:W-:Y:S01]  /*10640*/  IMAD.MOV.U32 R6, RZ, RZ, R34 ;  /* 0x000000ffff067224 */ /* 0x024fe200078e0022 */
[----:B------:R-:W-:Y:S01]  /*10650*/  MOV R4, R32 ;  /* 0x0000002000047202 */ /* 0x000fe20000000f00 */
[----:B------:R-:W-:Y:S01]  /*10660*/  IMAD.MOV.U32 R7, RZ, RZ, R35 ;  /* 0x000000ffff077224 */ /* 0x000fe200078e0023 */
[----:B------:R-:W-:Y:S02]  /*10670*/  MOV R5, R33 ;  /* 0x0000002100057202 */ /* 0x000fe40000000f00 */
.L_x_6607:
[----:B------:R-:W-:Y:S05]  /*10680*/  BSYNC.RECONVERGENT B1 ;  /* 0x0000000000017941 */ /* 0x000fea0003800200 */
.L_x_6606:
        /* <DEDUP_REMOVED lines=86> */
.L_x_6611:
[----:B------:R-:W-:Y:S05]  /*10bf0*/  BSYNC.RECONVERGENT B0 ;  /* 0x0000000000007941 */ /* 0x000fea0003800200 */
.L_x_6610:
[----:B-----5:R3:W-:Y:S02]  /*10c00*/  STS.128 [R66+0x2000], R32 ;  /* 0x0020002042007388 */ /* 0x0207e40000000c00 */
.L_x_6605:
[----:B------:R-:W-:Y:S05]  /*10c10*/  BSYNC.RECONVERGENT B2 ;  /* 0x0000000000027941 */ /* 0x000fea0003800200 */
.L_x_6604:
        /* <DEDUP_REMOVED lines=91> */
.L_x_6617:
[----:B------:R-:W-:Y:S05]  /*111d0*/  BSYNC.RECONVERGENT B0 ;  /* 0x0000000000007941 */ /* 0x000fea0003800200 */
.L_x_6616:
[----:B-----5:R1:W-:Y:S02]  /*111e0*/  STS.128 [R66+0x800], R32 ;  /* 0x0008002042007388 */ /* 0x0203e40000000c00 */
.L_x_6615:
[----:B------:R-:W-:Y:S05]  /*111f0*/  BSYNC.RECONVERGENT B1 ;  /* 0x0000000000017941 */ /* 0x000fea0003800200 */
.L_x_6614:
        /* <DEDUP_REMOVED lines=84> */
.L_x_6619:
[----:B------:R-:W-:Y:S05]  /*11740*/  BSYNC.RECONVERGENT B0 ;  /* 0x0000000000007941 */ /* 0x000fea0003800200 */
.L_x_6618:
[----:B-----5:R3:W-:Y:S02]  /*11750*/  STS.128 [R66+0x2800], R32 ;  /* 0x0028002042007388 */ /* 0x0207e40000000c00 */
.L_x_6613:
[----:B------:R-:W-:Y:S05]  /*11760*/  BSYNC.RECONVERGENT B2 ;  /* 0x0000000000027941 */ /* 0x000fea0003800200 */
.L_x_6612:
        /* <DEDUP_REMOVED lines=93> */
.L_x_6625:
[----:B------:R-:W-:Y:S05]  /*11d40*/  BSYNC.RECONVERGENT B0 ;  /* 0x0000000000007941 */ /* 0x000fea0003800200 */
.L_x_6624:
[----:B-----5:R3:W-:Y:S02]  /*11d50*/  STS.128 [R66+0x1000], R32 ;  /* 0x0010002042007388 */ /* 0x0207e40000000c00 */
.L_x_6623:
[----:B------:R-:W-:Y:S05]  /*11d60*/  BSYNC.RECONVERGENT B1 ;  /* 0x0000000000017941 */ /* 0x000fea0003800200 */
.L_x_6622:
        /* <DEDUP_REMOVED lines=84> */
.L_x_6627:
[----:B------:R-:W-:Y:S05]  /*122b0*/  BSYNC.RECONVERGENT B0 ;  /* 0x0000000000007941 */ /* 0x000fea0003800200 */
.L_x_6626:
[----:B-----5:R3:W-:Y:S02]  /*122c0*/  STS.128 [R66+0x3000], R32 ;  /* 0x0030002042007388 */ /* 0x0207e40000000c00 */
.L_x_6621:
[----:B------:R-:W-:Y:S05]  /*122d0*/  BSYNC.RECONVERGENT B2 ;  /* 0x0000000000027941 */ /* 0x000fea0003800200 */
.L_x_6620:
        /* <DEDUP_REMOVED lines=93> */
.L_x_6631:
[----:B------:R-:W-:Y:S05]  /*128b0*/  BSYNC.RECONVERGENT B0 ;  /* 0x0000000000007941 */ /* 0x000fea0003800200 */
.L_x_6630:
[----:B-----5:R1:W-:Y:S02]  /*128c0*/  STS.128 [R66+0x1800], R32 ;  /* 0x0018002042007388 */ /* 0x0203e40000000c00 */
.L_x_6629:
[----:B------:R-:W-:Y:S05]  /*128d0*/  BSYNC.RECONVERGENT B1 ;  /* 0x0000000000017941 */ /* 0x000fea0003800200 */
.L_x_6628:
        /* <DEDUP_REMOVED lines=84> */
.L_x_6633:
[----:B------:R-:W-:Y:S05]  /*12e20*/  BSYNC.RECONVERGENT B0 ;  /* 0x0000000000007941 */ /* 0x000fea0003800200 */
.L_x_6632:
[----:B-----5:R1:W-:Y:S02]  /*12e30*/  STS.128 [R66+0x3800], R32 ;  /* 0x0038002042007388 */ /* 0x0203e40000000c00 */
.L_x_6572:
[----:B------:R-:W-:Y:S05]  /*12e40*/  BSYNC.RECONVERGENT B3 ;  /* 0x0000000000037941 */ /* 0x000fea0003800200 */
.L_x_6564:
        /* <DEDUP_REMOVED lines=24> */
.L_x_6635:
[----:B------:R-:W-:Y:S05]  /*12fd0*/  BSYNC.RECONVERGENT B0 ;  /* 0x0000000000007941 */ /* 0x000fea0003800200 */
.L_x_6634:
        /* <DEDUP_REMOVED lines=18> */
.L_x_6637:
[----:B------:R-:W-:Y:S05]  /*13100*/  BSYNC.RECONVERGENT B0 ;  /* 0x0000000000007941 */ /* 0x000fea0003800200 */
.L_x_6636:
        /* <DEDUP_REMOVED lines=16> */
.L_x_6639:
[----:B------:R-:W-:Y:S05]  /*13210*/  BSYNC.RECONVERGENT B0 ;  /* 0x0000000000007941 */ /* 0x000fea0003800200 */
.L_x_6638:
        /* <DEDUP_REMOVED lines=18> */
.L_x_6641:
[----:B------:R-:W-:Y:S05]  /*13340*/  BSYNC.RECONVERGENT B0 ;  /* 0x0000000000007941 */ /* 0x000fea0003800200 */
.L_x_6640:
        /* <DEDUP_REMOVED lines=20> */
.L_x_6643:
[----:B------:R-:W-:Y:S05]  /*13490*/  BSYNC.RECONVERGENT B0 ;  /* 0x0000000000007941 */ /* 0x000fea0003800200 */
.L_x_6642:
        /* <DEDUP_REMOVED lines=16> */
.L_x_6645:
[----:B------:R-:W-:Y:S05]  /*135a0*/  BSYNC.RECONVERGENT B0 ;  /* 0x0000000000007941 */ /* 0x000fea0003800200 */
.L_x_6644:
        /* <DEDUP_REMOVED lines=19> */
.L_x_6647:
[----:B------:R-:W-:Y:S05]  /*136e0*/  BSYNC.RECONVERGENT B0 ;  /* 0x0000000000007941 */ /* 0x000fea0003800200 */
.L_x_6646:
        /* <DEDUP_REMOVED lines=17> */
.L_x_6649:
[----:B------:R-:W-:Y:S05]  /*13800*/  BSYNC.RECONVERGENT B0 ;  /* 0x0000000000007941 */ /* 0x000fea0003800200 */
.L_x_6648:
[----:B------:R-:W2:Y:S04]  /*13810*/  LD.E.64 R16, desc[UR6][R132.64+0x1c0] ;  /* 0x0001c00684107980 */ /* 0x000ea8000c101b00 */
[----:B------:R-:W2:Y:S02]  /*13820*/  LD.E.64 R12, desc[UR6][R132.64+0x1b8] ;  /* 0x0001b806840c7980 */ /* 0x000ea4000c101b00 */
[----:B--234-:R-:W-:Y:S02]  /*13830*/  MOV R10, R216 ;  /* 0x000000d8000a7202 */ /* 0x01cfe40000000f00 */
[----:B------:R-:W-:Y:S01]  /*13840*/  MOV R11, RZ ;  /* 0x000000ff000b7202 */ /* 0x000fe20000000f00 */
[----:B-1----:R-:W2:Y:S04]  /*13850*/  LD.E R7, desc[UR6][R132.64+0xd8] ;  /* 0x0000d80684077980 */ /* 0x002ea8000c101900 */
[----:B------:R-:W0:Y:S04]  /*13860*/  LDGDEPBAR ;  /* 0x00000000000079af */ /* 0x000e280000000000 */
[----:B------:R1:W5:Y:S01]  /*13870*/  LD.E R134, desc[UR6][R132.64+0x184] ;  /* 0x0001840684867980 */ /* 0x000362000c101900 */
[----:B------:R-:W-:-:S04]  /*13880*/  IMAD.WIDE.U32 R10, R215, R16, R10 ;  /* 0x00000010d70a7225 */ /* 0x000fc800078e000a */
[----:B------:R-:W-:Y:S01]  /*13890*/  IMAD R3, R17, R215, RZ ;  /* 0x000000d711037224 */ /* 0x000fe200078e02ff */
[----:B------:R-:W-:-:S04]  /*138a0*/  LEA R12, P0, R10, R12, 0x2 ;  /* 0x0000000c0a0c7211 */ /* 0x000fc800078010ff */
[----:B------:R-:W-:-:S04]  /*138b0*/  IADD3 R3, PT, PT, R11, R3, RZ ;  /* 0x000000030b037210 */ /* 0x000fc80007ffe0ff */
[----:B------:R-:W-:Y:S01]  /*138c0*/  LEA.HI.X R13, R10, R13, R3, 0x2, P0 ;  /* 0x0000000d0a0d7211 */ /* 0x000fe200000f1403 */
[----:B--2---:R-:W2:Y:S01]  /*138d0*/  MUFU.RCP R221, R7 ;  /* 0x0000000700dd7308 */ /* 0x004ea20000001000 */
[----:B------:R1:W5:Y:S04]  /*138e0*/  LD.E R3, desc[UR6][R132.64+0x188] ;  /* 0x0001880684037980 */ /* 0x000368000c101900 */
[----:B------:R-:W2:Y:S01]  /*138f0*/  LD.E R6, desc[UR6][R12.64] ;  /* 0x000000060c067980 */ /* 0x000ea2000c101900 */
[----:B------:R-:W-:-:S04]  /*13900*/  DEPBAR.LE SB0, 0x0 ;  /* 0x000080000000791a */ /* 0x000fc80000000000 */
[----:B------:R-:W-:Y:S01]  /*13910*/  BSSY.RECONVERGENT B0, `(.L_x_6650) ;  /* 0x0000015000007945 */ /* 0x000fe20003800200 */
[----:B------:R-:W-:Y:S01]  /*13920*/  BAR.SYNC.DEFER_BLOCKING 0x0 ;  /* 0x0000000000007b1d */ /* 0x000fe20000010000 */
[----:B--2---:R-:W-:-:S05]  /*13930*/  FMUL.FTZ R221, R6, R221 ;  /* 0x000000dd06dd7220 */ /* 0x004fca0000410000 */
[----:B-1----:R-:W-:Y:S05]  /*13940*/  @P6 BRA `(.L_x_6651) ;  /* 0x00000000003c6947 */ /* 0x002fea0003800000 */
        /* <DEDUP_REMOVED lines=15> */
.L_x_6651:
[----:B------:R2:W-:Y:S04]  /*13a40*/  STS.128 [R66+0xc000], RZ ;  /* 0x00c000ff42007388 */ /* 0x0005e80000000c00 */
[----:B------:R2:W-:Y:S02]  /*13a50*/  STS.128 [R66+0x10000], RZ ;  /* 0x010000ff42007388 */ /* 0x0005e40000000c00 */
.L_x_6652:
[----:B------:R-:W-:Y:S05]  /*13a60*/  BSYNC.RECONVERGENT B0 ;  /* 0x0000000000007941 */ /* 0x000fea0003800200 */
.L_x_6650:
[-C--:B------:R-:W-:Y:S01]  /*13a70*/  ISETP.GE.AND P2, PT, R28, R5.reuse, PT ;  /* 0x000000051c00720c */ /* 0x080fe20003f46270 */
[----:B------:R-:W3:Y:S01]  /*13a80*/  S2R R196, SR_TID.X ;  /* 0x0000000000c47919 */ /* 0x000ee20000002100 */
        /* <DEDUP_REMOVED lines=23> */
.L_x_6654:
[----:B------:R-:W-:Y:S05]  /*13c00*/  BSYNC.RECONVERGENT B0 ;  /* 0x0000000000007941 */ /* 0x000fea0003800200 */
.L_x_6653:
        /* <DEDUP_REMOVED lines=18> */
.L_x_6656:
[----:B------:R-:W-:Y:S05]  /*13d30*/  BSYNC.RECONVERGENT B0 ;  /* 0x0000000000007941 */ /* 0x000fea0003800200 */
.L_x_6655:
        /* <DEDUP_REMOVED lines=19> */
.L_x_6658:
[----:B------:R-:W-:Y:S05]  /*13e70*/  BSYNC.RECONVERGENT B0 ;  /* 0x0000000000007941 */ /* 0x000fea0003800200 */
.L_x_6657:
        /* <DEDUP_REMOVED lines=21> */
.L_x_6660:
[----:B------:R-:W-:Y:S05]  /*13fd0*/  BSYNC.RECONVERGENT B0 ;  /* 0x0000000000007941 */ /* 0x000fea0003800200 */
.L_x_6659:
        /* <DEDUP_REMOVED lines=18> */
.L_x_6662:
[----:B------:R-:W-:Y:S05]  /*14100*/  BSYNC.RECONVERGENT B0 ;  /* 0x0000000000007941 */ /* 0x000fea0003800200 */
.L_x_6661:
        /* <DEDUP_REMOVED lines=21> */
.L_x_6664:
[----:B------:R-:W-:Y:S05]  /*14260*/  BSYNC.RECONVERGENT B0 ;  /* 0x0000000000007941 */ /* 0x000fea0003800200 */
.L_x_6663:
        /* <DEDUP_REMOVED lines=19> */
.L_x_6666:
[----:B------:R-:W-:Y:S05]  /*143a0*/  BSYNC.RECONVERGENT B0 ;  /* 0x0000000000007941 */ /* 0x000fea0003800200 */
.L_x_6665:
[----:B------:R-:W2:Y:S01]  /*143b0*/  S2UR UR8, SR_CgaCtaId ;  /* 0x00000000000879c3 */ /* 0x000ea20000008800 */
[----:B---3--:R-:W-:Y:S01]  /*143c0*/  SHF.R.U32.HI R197, RZ, 0x1, R196 ;  /* 0x00000001ffc57819 */ /* 0x008fe200000116c4 */
        /* <DEDUP_REMOVED lines=10> */
[----:B------:R-:W-:Y:S01]  /*14470*/  IMAD.MOV.U32 R141, RZ, RZ, 0x40 ;  /* 0x00000040ff8d7424 */ /* 0x000fe200078e00ff */
[--C-:B------:R-:W-:Y:S01]  /*14480*/  LOP3.LUT R9, R9, 0x1c0, R140.reuse, 0xf8, !PT ;  /* 0x000001c009097812 */ /* 0x100fe200078ef88c */
[----:B------:R-:W-:Y:S01]  /*14490*/  IMAD.SHL.U32 R135, R196, 0x2, RZ ;  /* 0x00000002c4877824 */ /* 0x000fe200078e00ff */
[----:B----4-:R-:W-:Y:S01]  /*144a0*/  LOP3.LUT R7, R199, 0x200, R140, 0xf8, !PT ;  /* 0x00000200c7077812 */ /* 0x010fe200078ef88c */
[----:B------:R-:W0:Y:S01]  /*144b0*/  LDGDEPBAR ;  /* 0x00000000000079af */ /* 0x000e220000000000 */
[----:B--2---:R-:W-:Y:S01]  /*144c0*/  LOP3.LUT R66, R9, R198, RZ, 0x3c, !PT ;  /* 0x000000c609427212 */ /* 0x004fe200078e3cff */
[----:B------:R-:W-:Y:S01]  /*144d0*/  BSSY.RECONVERGENT B1, `(.L_x_6667) ;  /* 0x00003cd000017945 */ /* 0x000fe20003800200 */
[----:B------:R-:W-:-:S02]  /*144e0*/  LOP3.LUT R124, R140, 0x400, RZ, 0xc0, !PT ;  /* 0x000004008c7c7812 */ /* 0x000fc400078ec0ff */
[----:B------:R-:W-:Y:S02]  /*144f0*/  LOP3.LUT R5, R5, R198, RZ, 0x3c, !PT ;  /* 0x000000c605057212 */ /* 0x000fe400078e3cff */
[----:B------:R-:W-:Y:S01]  /*14500*/  LOP3.LUT R236, R7, R66, RZ, 0xfc, !PT ;  /* 0x0000004207ec7212 */ /* 0x000fe200078efcff */
[----:B------:R-:W-:Y:S01]  /*14510*/  ULEA UR8, UR8, UR4, 0x18 ;  /* 0x0000000408087291 */ /* 0x000fe2000f8ec0ff */
[----:B------:R-:W-:Y:S01]  /*14520*/  LOP3.LUT P0, RZ, R196, 0x2, RZ, 0xc0, !PT ;  /* 0x00000002c4ff7812 */ /* 0x000fe2000780c0ff */
[----:B------:R-:W-:Y:S01]  /*14530*/  IMAD R124, R5, 0x2, R124 ;  /* 0x00000002057c7824 */ /* 0x000fe200078e027c */
[----:B------:R-:W-:Y:S02]  /*14540*/  SHF.R.U32.HI R203, RZ, 0x2, R196 ;  /* 0x00000002ffcb7819 */ /* 0x000fe400000116c4 */
[----:B------:R-:W-:Y:S01]  /*14550*/  SEL R201, R201, 0xffffffe0, !P0 ;  /* 0xffffffe0c9c97807 */ /* 0x000fe20004000000 */
[----:B------:R-:W-:Y:S01]  /*14560*/  VIADD R234, R124, UR8 ;  /* 0x000000087cea7c36 */ /* 0x000fe20008000000 */
[----:B------:R-:W-:-:S02]  /*14570*/  LEA R236, R236, UR8, 0x1 ;  /* 0x00000008ecec7c11 */ /* 0x000fc4000f8e08ff */
[----:B------:R-:W-:Y:S01]  /*14580*/  LDSM.16.M88.4 R8, [R124+UR8+0x4000] ;  /* 0x004000087c08783b */ /* 0x000fe20008000200 */
[--C-:B------:R-:W-:Y:S01]  /*14590*/  IMAD.IADD R164, R234, 0x1, R201.reuse ;  /* 0x00000001eaa47824 */ /* 0x100fe200078e02c9 */
[----:B------:R-:W-:Y:S01]  /*145a0*/  LOP3.LUT P0, R60, R196, 0x4, RZ, 0xc0, !PT ;  /* 0x00000004c43c7812 */ /* 0x000fe2000780c0ff */
[C---:B------:R-:W-:Y:S01]  /*145b0*/  IMAD.IADD R64, R236.reuse, 0x1, R201 ;  /* 0x00000001ec407824 */ /* 0x040fe200078e02c9 */
[----:B------:R-:W1:Y:S01]  /*145c0*/  LDSM.16.M88.4 R40, [R236] ;  /* 0x00000000ec28783b */ /* 0x000e620000000200 */
[----:B------:R-:W-:Y:S02]  /*145d0*/  LOP3.LUT R203, R203, 0x7, RZ, 0xc0, !PT ;  /* 0x00000007cbcb7812 */ /* 0x000fe400078ec0ff */
[----:B------:R-:W-:Y:S01]  /*145e0*/  SEL R141, R141, 0xffffffc0, !P0 ;  /* 0xffffffc08d8d7807 */ /* 0x000fe20004000000 */
[----:B------:R-:W2:Y:S01]  /*145f0*/  LDSM.16.M88.4 R96, [R124+UR8+0x4800] ;  /* 0x004800087c60783b */ /* 0x000ea20008000200 */
[----:B------:R-:W-:Y:S02]  /*14600*/  LOP3.LUT R200, R197, 0x1f0, RZ, 0xc0, !PT ;  /* 0x000001f0c5c87812 */ /* 0x000fe400078ec0ff */
[----:B------:R-:W-:Y:S01]  /*14610*/  LOP3.LUT R135, R135, 0x6, RZ, 0xc0, !PT ;  /* 0x0000000687877812 */ /* 0x000fe200078ec0ff */
[----:B------:R-:W3:Y:S01]  /*14620*/  LDSM.16.M88.4 R88, [R124+UR8+0x5000] ;  /* 0x005000087c58783b */ /* 0x000ee20008000200 */
[--C-:B------:R-:W-:Y:S01]  /*14630*/  IMAD.IADD R232, R236, 0x1, R141.reuse ;  /* 0x00000001ece87824 */ /* 0x100fe200078e028d */
[----:B------:R-:W-:Y:S01]  /*14640*/  LOP3.LUT R228, R198, 0x40, RZ, 0xfc, !PT ;  /* 0x00000040c6e47812 */ /* 0x000fe200078efcff */
[----:B------:R-:W-:Y:S01]  /*14650*/  IMAD.IADD R2, R234, 0x1, R141 ;  /* 0x00000001ea027824 */ /* 0x000fe200078e028d */
[----:B------:R-:W4:Y:S01]  /*14660*/  LDSM.16.M88.4 R80, [R124+UR8+0x5800] ;  /* 0x005800087c50783b */ /* 0x000f220008000200 */
[----:B------:R-:W-:-:S02]  /*14670*/  IMAD.IADD R231, R201, 0x1, R232 ;  /* 0x00000001c9e77824 */ /* 0x000fc400078e02e8 */
[----:B------:R-:W-:Y:S01]  /*14680*/  IMAD.IADD R0, R201, 0x1, R2 ;  /* 0x00000001c9007824 */ /* 0x000fe200078e0202 */
[----:B------:R-:W4:Y:S04]  /*14690*/  LDSM.16.M88.4 R72, [R124+UR8+0x6000] ;  /* 0x006000087c48783b */ /* 0x000f280008000200 */
[----:B------:R-:W4:Y:S04]  /*146a0*/  LDSM.16.M88.4 R56, [R124+UR8+0x6800] ;  /* 0x006800087c38783b */ /* 0x000f280008000200 */
[----:B------:R-:W4:Y:S04]  /*146b0*/  LDSM.16.M88.4 R48, [R124+UR8+0x7000] ;  /* 0x007000087c30783b */ /* 0x000f280008000200 */
[----:B------:R-:W4:Y:S04]  /*146c0*/  LDSM.16.M88.4 R32, [R124+UR8+0x7800] ;  /* 0x007800087c20783b */ /* 0x000f280008000200 */
[----:B------:R-:W-:Y:S04]  /*146d0*/  LDSM.16.M88.4 R24, [R64] ;  /* 0x000000004018783b */ /* 0x000fe80000000200 */
[----:B------:R-:W4:Y:S04]  /*146e0*/  LDSM.16.M88.4 R28, [R164+0x4000] ;  /* 0x00400000a41c783b */ /* 0x000f280000000200 */
[----:B------:R-:W4:Y:S01]  /*146f0*/  LDSM.16.M88.4 R20, [R164+0x4800] ;  /* 0x00480000a414783b */ /* 0x000f220000000200 */
[C---:B-1----:R-:W-:Y:S03]  /*14700*/  HMMA.16816.F32 R12, R40.reuse, R8, RZ ;  /* 0x00000008280c723c */ /* 0x042fe600000018ff */
[----:B------:R-:W1:Y:S04]  /*14710*/  LDSM.16.M88.4 R16, [R164+0x5000] ;  /* 0x00500000a410783b */ /* 0x000e680000000200 */
[----:B------:R-:W1:Y:S01]  /*14720*/  LDSM.16.M88.4 R4, [R164+0x5800] ;  /* 0x00580000a404783b */ /* 0x000e620000000200 */
[C---:B--2---:R-:W-:Y:S03]  /*14730*/  HMMA.16816.F32 R100, R40.reuse, R96, RZ ;  /* 0x000000602864723c */ /* 0x044fe600000018ff */
[----:B------:R-:W2:Y:S04]  /*14740*/  LDSM.16.M88.4 R104, [R164+0x6000] ;  /* 0x00600000a468783b */ /* 0x000ea80000000200 */
[----:B------:R-:W2:Y:S01]  /*14750*/  LDSM.16.M88.4 R36, [R164+0x6800] ;  /* 0x00680000a424783b */ /* 0x000ea20000000200 */
[C---:B---3--:R-:W-:Y:S03]  /*14760*/  HMMA.16816.F32 R92, R40.reuse, R88, RZ ;  /* 0x00000058285c723c */ /* 0x048fe600000018ff */
        /* <DEDUP_REMOVED lines=23> */
[C---:B------:R-:W-:Y:S08]  /*148e0*/  HMMA.16816.F32 R100, R24.reuse, R20, R100 ;  /* 0x000000141864723c */ /* 0x040ff00000001864 */
[C---:B------:R-:W-:Y:S01]  /*148f0*/  HMMA.16816.F32 R96, R24.reuse, R22, R96 ;  /* 0x000000161860723c */ /* 0x040fe20000001860 */
[----:B------:R-:W-:Y:S07]  /*14900*/  LDSM.16.M88.4 R20, [R232] ;  /* 0x00000000e814783b */ /* 0x000fee0000000200 */
[C---:B-1----:R-:W-:Y:S08]  /*14910*/  HMMA.16816.F32 R92, R24.reuse, R16, R92 ;  /* 0x00000010185c723c */ /* 0x042ff0000000185c */
[C---:B------:R-:W-:Y:S01]  /*14920*/  HMMA.16816.F32 R88, R24.reuse, R18, R88 ;  /* 0x000000121858723c */ /* 0x040fe20000001858 */
[----:B------:R-:W1:Y:S07]  /*14930*/  LDSM.16.M88.4 R16, [R2+0x4000] ;  /* 0x004000000210783b */ /* 0x000e6e0000000200 */
        /* <DEDUP_REMOVED lines=15> */
[----:B------:R-:W-:Y:S03]  /*14a30*/  LDSM.16.M88.4 R28, [R0+0x4800] ;  /* 0x00480000001c783b */ /* 0x000fe60000000200 */
[C---:B-1----:R-:W-:Y:S08]  /*14a40*/  HMMA.16816.F32 R12, R20.reuse, R16, R12 ;  /* 0x00000010140c723c */ /* 0x042ff0000000180c */
[C---:B------:R-:W-:Y:S01]  /*14a50*/  HMMA.16816.F32 R8, R20.reuse, R18, R8 ;  /* 0x000000121408723c */ /* 0x040fe20000001808 */
[----:B------:R-:W-:Y:S07]  /*14a60*/  LDSM.16.M88.4 R16, [R0+0x4000] ;  /* 0x004000000010783b */ /* 0x000fee0000000200 */
[C---:B------:R-:W-:Y:S08]  /*14a70*/  HMMA.16816.F32 R100, R20.reuse, R4, R100 ;  /* 0x000000041464723c */ /* 0x040ff00000001864 */
[C---:B------:R-:W-:Y:S01]  /*14a80*/  HMMA.16816.F32 R96, R20.reuse, R6, R96 ;  /* 0x000000061460723c */ /* 0x040fe20000001860 */
[----:B------:R-:W1:Y:S07]  /*14a90*/  LDSM.16.M88.4 R4, [R231] ;  /* 0x00000000e704783b */ /* 0x000e6e0000000200 */
        /* <DEDUP_REMOVED lines=11> */
[----:B------:R-:W-:Y:S07]  /*14b50*/  LDSM.16.M88.4 R36, [R124+UR8+0x8800] ;  /* 0x008800087c24783b */ /* 0x000fee0008000200 */
[C---:B---3--:R-:W-:Y:S08]  /*14b60*/  HMMA.16816.F32 R52, R20.reuse, R24, R52 ;  /* 0x000000181434723c */ /* 0x048ff00000001834 */
[C---:B------:R-:W-:Y:S01]  /*14b70*/  HMMA.16816.F32 R48, R20.reuse, R26, R48 ;  /* 0x0000001a1430723c */ /* 0x040fe20000001830 */
[----:B------:R-:W2:Y:S07]  /*14b80*/  LDSM.16.M88.4 R24, [R0+0x5000] ;  /* 0x005000000018783b */ /* 0x000eae0000000200 */
[C---:B------:R-:W-:Y:S08]  /*14b90*/  HMMA.16816.F32 R44, R20.reuse, R32, R44 ;  /* 0x00000020142c723c */ /* 0x040ff0000000182c */
[----:B------:R-:W-:Y:S01]  /*14ba0*/  HMMA.16816.F32 R40, R20, R34, R40 ;  /* 0x000000221428723c */ /* 0x000fe20000001828 */
[----:B------:R-:W3:Y:S04]  /*14bb0*/  LDSM.16.M88.4 R20, [R0+0x7000] ;  /* 0x007000000014783b */ /* 0x000ee80000000200 */
[----:B------:R-:W-:Y:S03]  /*14bc0*/  LDSM.16.M88.4 R32, [R124+UR8+0x9000] ;  /* 0x009000087c20783b */ /* 0x000fe60008000200 */
[C---:B-1----:R-:W-:Y:S08]  /*14bd0*/  HMMA.16816.F32 R12, R4.reuse, R16, R12 ;  /* 0x00000010040c723c */ /* 0x042ff0000000180c */
[C---:B------:R-:W-:Y:S01]  /*14be0*/  HMMA.16816.F32 R8, R4.reuse, R18, R8 ;  /* 0x000000120408723c */ /* 0x040fe20000001808 */
[----:B------:R-:W1:Y:S07]  /*14bf0*/  LDSM.16.M88.4 R16, [R0+0x7800] ;  /* 0x007800000010783b */ /* 0x000e6e0000000200 */
[C---:B------:R-:W-:Y:S08]  /*14c00*/  HMMA.16816.F32 R100, R4.reuse, R28, R100 ;  /* 0x0000001c0464723c */ /* 0x040ff00000001864 */
[C---:B------:R-:W-:Y:S01]  /*14c10*/  HMMA.16816.F32 R96, R4.reuse, R30, R96 ;  /* 0x0000001e0460723c */ /* 0x040fe20000001860 */
[----:B------:R-:W4:Y:S07]  /*14c20*/  LDSM.16.M88.4 R28, [R124+UR8+0x9800] ;  /* 0x009800087c1c783b */ /* 0x000f2e0008000200 */
        /* <DEDUP_REMOVED lines=11> */
[----:B------:R-:W-:Y:S04]  /*14ce0*/  LDSM.16.M88.4 R112, [R124+UR8+0xb800] ;  /* 0x00b800087c70783b */ /* 0x000fe80008000200 */
[----:B------:R-:W-:Y:S03]  /*14cf0*/  LDSM.16.M88.4 R124, [R2+0x9000] ;  /* 0x00900000027c783b */ /* 0x000fe60000000200 */
[C---:B---3--:R-:W-:Y:S08]  /*14d00*/  HMMA.16816.F32 R52, R4.reuse, R20, R52 ;  /* 0x000000140434723c */ /* 0x048ff00000001834 */
        /* <DEDUP_REMOVED lines=49> */
[C---:B--2---:R-:W-:Y:S08]  /*15020*/  HMMA.16816.F32 R52, R4.reuse, R24, R52 ;  /* 0x000000180434723c */ /* 0x044ff00000001834 */
[C---:B------:R-:W-:Y:S01]  /*15030*/  HMMA.16816.F32 R48, R4.reuse, R26, R48 ;  /* 0x0000001a0430723c */ /* 0x040fe20000001830 */
[----:B------:R-:W-:Y:S07]  /*15040*/  LDSM.16.M88.4 R24, [R0+0x9800] ;  /* 0x009800000018783b */ /* 0x000fee0000000200 */
[C---:B-1----:R-:W-:Y:S08]  /*15050*/  HMMA.16816.F32 R44, R4.reuse, R20, R44 ;  /* 0x00000014042c723c */ /* 0x042ff0000000182c */
[----:B------:R-:W-:Y:S01]  /*15060*/  HMMA.16816.F32 R40, R4, R22, R40 ;  /* 0x000000160428723c */ /* 0x000fe20000001828 */
[----:B------:R-:W-:Y:S04]  /*15070*/  LDSM.16.M88.4 R4, [R231+0x2000] ;  /* 0x00200000e704783b */ /* 0x000fe80000000200 */
[----:B------:R-:W-:Y:S03]  /*15080*/  LDSM.16.M88.4 R20, [R0+0xa000] ;  /* 0x00a000000014783b */ /* 0x000fe60000000200 */
[C---:B---3--:R-:W-:Y:S08]  /*15090*/  HMMA.16816.F32 R12, R136.reuse, R16, R12 ;  /* 0x00000010880c723c */ /* 0x048ff0000000180c */
[C---:B------:R-:W-:Y:S01]  /*150a0*/  HMMA.16816.F32 R8, R136.reuse, R18, R8 ;  /* 0x000000128808723c */ /* 0x040fe20000001808 */
[----:B------:R-:W1:Y:S07]  /*150b0*/  LDSM.16.M88.4 R16, [R0+0xa800] ;  /* 0x00a800000010783b */ /* 0x000e6e0000000200 */
[C---:B------:R-:W-:Y:S08]  /*150c0*/  HMMA.16816.F32 R76, R136.reuse, R116, R76 ;  /* 0x00000074884c723c */ /* 0x040ff0000000184c */
[C---:B------:R-:W-:Y:S08]  /*150d0*/  HMMA.16816.F32 R72, R136.reuse, R118, R72 ;  /* 0x000000768848723c */ /* 0x040ff00000001848 */
[C---:B------:R-:W-:Y:S01]  /*150e0*/  HMMA.16816.F32 R116, R136.reuse, R112, R68 ;  /* 0x000000708874723c */ /* 0x040fe20000001844 */
[----:B------:R-:W-:Y:S07]  /*150f0*/  LDSM.16.M88.4 R68, [R0+0xb000] ;  /* 0x00b000000044783b */ /* 0x000fee0000000200 */
[C---:B------:R-:W-:Y:S08]  /*15100*/  HMMA.16816.F32 R56, R136.reuse, R114, R56 ;  /* 0x000000728838723c */ /* 0x040ff00000001838 */
[----:B------:R-:W-:Y:S01]  /*15110*/  HMMA.16816.F32 R48, R136, R110, R48 ;  /* 0x0000006e8830723c */ /* 0x000fe20000001830 */
[----:B------:R-:W-:-:S05]  /*15120*/  LOP3.LUT R110, R203, R200, RZ, 0xfc, !PT ;  /* 0x000000c8cb6e7212 */ /* 0x000fca00078efcff */
[--C-:B------:R-:W-:Y:S02]  /*15130*/  IMAD R152, R217, 0x40, R110.reuse ;  /* 0x00000040d9987824 */ /* 0x100fe400078e026e */
[----:B-1----:R-:W-:Y:S01]  /*15140*/  HMMA.16816.F32 R116, R4, R16, R116 ;  /* 0x000000100474723c */ /* 0x002fe20000001874 */
[----:B------:R-:W-:Y:S01]  /*15150*/  LOP3.LUT R16, R196, 0x38, RZ, 0xc0, !PT ;  /* 0x00000038c4107812 */ /* 0x000fe200078ec0ff */
[----:B------:R-:W-:-:S03]  /*15160*/  IMAD.IADD R110, R63, 0x1, R110 ;  /* 0x000000013f6e7824 */ /* 0x000fc600078e026e */
[--C-:B------:R-:W-:Y:S01]  /*15170*/  LOP3.LUT R17, R16, 0x1c0, R67.reuse, 0xf8, !PT ;  /* 0x000001c010117812 */ /* 0x100fe200078ef843 */
[----:B------:R-:W-:Y:S02]  /*15180*/  VIADD R154, R110, 0x8 ;  /* 0x000000086e9a7836 */ /* 0x000fe40000000000 */
[----:B------:R-:W-:Y:S01]  /*15190*/  HMMA.16816.F32 R56, R4, R18, R56 ;  /* 0x000000120438723c */ /* 0x000fe20000001838 */
[----:B------:R-:W-:Y:S02]  /*151a0*/  LOP3.LUT R16, R17, R198, RZ, 0x3c, !PT ;  /* 0x000000c611107212 */ /* 0x000fe400078e3cff */
[----:B-----5:R-:W-:Y:S02]  /*151b0*/  IADD3 R19, PT, PT, R65, -R218, -R134 ;  /* 0x800000da41137210 */ /* 0x020fe40007ffe886 */
[----:B------:R-:W-:Y:S02]  /*151c0*/  IADD3 R17, PT, PT, R3, R65, -R218 ;  /* 0x0000004103117210 */ /* 0x000fe40007ffe8da */
[----:B------:R-:W-:Y:S01]  /*151d0*/  LOP3.LUT R235, R16, 0x1e00, R67, 0xf8, !PT ;  /* 0x00001e0010eb7812 */ /* 0x000fe200078ef843 */
[C---:B------:R-:W-:Y:S01]  /*151e0*/  IMAD.IADD R230, R152.reuse, 0x1, R19 ;  /* 0x0000000198e67824 */ /* 0x040fe200078e0213 */
[----:B------:R-:W-:Y:S01]  /*151f0*/  HMMA.16816.F32 R96, R136, R130, R96 ;  /* 0x000000828860723c */ /* 0x000fe20000001860 */
[----:B------:R-:W-:Y:S01]  /*15200*/  IMAD.IADD R152, R152, 0x1, R17 ;  /* 0x0000000198987824 */ /* 0x000fe200078e0211 */
[----:B------:R-:W-:Y:S01]  /*15210*/  LEA R235, R235, UR8, 0x1 ;  /* 0x00000008ebeb7c11 */ /* 0x000fe2000f8e08ff */
[----:B------:R-:W1:Y:S01]  /*15220*/  LDSM.16.M88.4 R16, [R0+0xb800] ;  /* 0x00b800000010783b */ /* 0x000e620000000200 */
[----:B------:R-:W-:Y:S01]  /*15230*/  VIADD R229, R230, 0x8 ;  /* 0x00000008e6e57836 */ /* 0x000fe20000000000 */
[----:B------:R-:W-:-:S04]  /*15240*/  DEPBAR.LE SB0, 0x0 ;  /* 0x000080000000791a */ /* 0x000fc80000000000 */
[----:B------:R-:W-:Y:S01]  /*15250*/  HMMA.16816.F32 R100, R136, R128, R100 ;  /* 0x000000808864723c */ /* 0x000fe20000001864 */
[C-C-:B------:R-:W-:Y:S02]  /*15260*/  VIADDMNMX R226, R152.reuse, 0x1, R65.reuse, PT ;  /* 0x0000000198e27846 */ /* 0x140fe40003800141 */
[----:B------:R-:W-:-:S05]  /*15270*/  VIADDMNMX R227, R152, 0x9, R65, PT ;  /* 0x0000000998e37846 */ /* 0x000fca0003800141 */
[C---:B------:R-:W-:Y:S08]  /*15280*/  HMMA.16816.F32 R92, R136.reuse, R124, R92 ;  /* 0x0000007c885c723c */ /* 0x040ff0000000185c */
[C---:B------:R-:W-:Y:S08]  /*15290*/  HMMA.16816.F32 R88, R136.reuse, R126, R88 ;  /* 0x0000007e8858723c */ /* 0x040ff00000001858 */
[C---:B------:R-:W-:Y:S08]  /*152a0*/  HMMA.16816.F32 R84, R136.reuse, R120, R84 ;  /* 0x000000788854723c */ /* 0x040ff00000001854 */
[C---:B------:R-:W-:Y:S08]  /*152b0*/  HMMA.16816.F32 R80, R136.reuse, R122, R80 ;  /* 0x0000007a8850723c */ /* 0x040ff00000001850 */
[C---:B------:R-:W-:Y:S08]  /*152c0*/  HMMA.16816.F32 R52, R136.reuse, R108, R52 ;  /* 0x0000006c8834723c */ /* 0x040ff00000001834 */
[C---:B------:R-:W-:Y:S08]  /*152d0*/  HMMA.16816.F32 R44, R136.reuse, R104, R44 ;  /* 0x00000068882c723c */ /* 0x040ff0000000182c */
[----:B------:R-:W-:Y:S01]  /*152e0*/  HMMA.16816.F32 R40, R136, R106, R40 ;  /* 0x0000006a8828723c */ /* 0x000fe20000001828 */
[----:B------:R-:W-:-:S07]  /*152f0*/  VIADD R136, R62, 0xffffffff ;  /* 0xffffffff3e887836 */ /* 0x000fce0000000000 */
[----:B------:R-:W-:Y:S01]  /*15300*/  HMMA.16816.F32 R76, R4, R20, R76 ;  /* 0x00000014044c723c */ /* 0x000fe2000000184c */
[----:B------:R-:W-:-:S05]  /*15310*/  IMAD.SHL.U32 R20, R136, 0x80, RZ ;  /* 0x0000008088147824 */ /* 0x000fca00078e00ff */
[----:B------:R-:W-:Y:S02]  /*15320*/  LOP3.LUT R109, R20, R135, RZ, 0xfc, !PT ;  /* 0x00000087146d7212 */ /* 0x000fe400078efcff */
[C---:B------:R-:W-:Y:S02]  /*15330*/  HMMA.16816.F32 R8, R4.reuse, R38, R8 ;  /* 0x000000260408723c */ /* 0x040fe40000001808 */
[----:B------:R-:W-:Y:S01]  /*15340*/  ISETP.GT.AND P3, PT, R230, R109, PT ;  /* 0x0000006de600720c */ /* 0x000fe20003f64270 */
[C---:B------:R-:W-:Y:S01]  /*15350*/  IMAD.IADD R3, R109.reuse, 0x1, R218 ;  /* 0x000000016d037824 */ /* 0x040fe200078e02da */
[C---:B------:R-:W-:Y:S01]  /*15360*/  ISETP.GE.AND P0, PT, R109.reuse, R226, PT ;  /* 0x000000e26d00720c */ /* 0x040fe20003f06270 */
[----:B------:R-:W-:Y:S02]  /*15370*/  VIADD R65, R109, 0x1 ;  /* 0x000000016d417836 */ /* 0x000fe40000000000 */
[--C-:B------:R-:W-:Y:S01]  /*15380*/  IMAD.IADD R113, R154, 0x1, -R3.reuse ;  /* 0x000000019a717824 */ /* 0x100fe200078e0a03 */
[----:B------:R-:W-:Y:S01]  /*15390*/  HMMA.16816.F32 R96, R4, R34, R96 ;  /* 0x000000220460723c */ /* 0x000fe20000001860 */
[----:B------:R-:W-:-:S02]  /*153a0*/  IADD3 R115, PT, PT, R110, -0x9, -R3 ;  /* 0xfffffff76e737810 */ /* 0x000fc40007ffe803 */
[C-C-:B------:R-:W-:Y:S02]  /*153b0*/  IADD3 R112, PT, PT, R110.reuse, -0x19, -R3.reuse ;  /* 0xffffffe76e707810 */ /* 0x140fe40007ffe803 */
[----:B------:R-:W-:Y:S02]  /*153c0*/  IABS R115, R115 ;  /* 0x0000007300737213 */ /* 0x000fe40000000000 */
[----:B------:R-:W-:Y:S01]  /*153d0*/  IABS R112, R112 ;  /* 0x0000007000707213 */ /* 0x000fe20000000000 */
[----:B------:R-:W-:Y:S01]  /*153e0*/  HMMA.16816.F32 R84, R4, R24, R84 ;  /* 0x000000180454723c */ /* 0x000fe20000001854 */
[C-C-:B------:R-:W-:Y:S02]  /*153f0*/  IADD3 R145, PT, PT, R110.reuse, -0x31, -R3.reuse ;  /* 0xffffffcf6e917810 */ /* 0x140fe40007ffe803 */
[----:B------:R-:W-:Y:S02]  /*15400*/  IADD3 R150, PT, PT, R110, -0x11, -R3 ;  /* 0xffffffef6e967810 */ /* 0x000fe40007ffe803 */
[----:B------:R-:W-:-:S02]  /*15410*/  IABS R145, R145 ;  /* 0x0000009100917213 */ /* 0x000fc40000000000 */
[C-C-:B------:R-:W-:Y:S01]  /*15420*/  IADD3 R111, PT, PT, R110.reuse, -0x20, -R3.reuse ;  /* 0xffffffe06e6f7810 */ /* 0x140fe20007ffe803 */
[C---:B------:R-:W-:Y:S01]  /*15430*/  HMMA.16816.F32 R100, R4.reuse, R32, R100 ;  /* 0x000000200464723c */ /* 0x040fe20000001864 */
[C-C-:B------:R-:W-:Y:S02]  /*15440*/  IADD3 R139, PT, PT, R110.reuse, -0x41, -R3.reuse ;  /* 0xffffffbf6e8b7810 */ /* 0x140fe40007ffe803 */
[----:B------:R-:W-:Y:S02]  /*15450*/  IABS R150, R150 ;  /* 0x0000009600967213 */ /* 0x000fe40000000000 */
[----:B------:R-:W-:Y:S02]  /*15460*/  IABS R111, R111 ;  /* 0x0000006f006f7213 */ /* 0x000fe40000000000 */
[----:B------:R-:W-:Y:S01]  /*15470*/  IABS R139, R139 ;  /* 0x0000008b008b7213 */ /* 0x000fe20000000000 */
[----:B------:R-:W-:Y:S01]  /*15480*/  HMMA.16816.F32 R92, R4, R28, R92 ;  /* 0x0000001c045c723c */ /* 0x000fe2000000185c */
[----:B------:R-:W-:-:S02]  /*15490*/  IADD3 R114, PT, PT, R110, -0x18, -R3 ;  /* 0xffffffe86e727810 */ /* 0x000fc40007ffe803 */
[C-C-:B------:R-:W-:Y:S02]  /*154a0*/  IADD3 R148, PT, PT, R110.reuse, -0x28, -R3.reuse ;  /* 0xffffffd86e947810 */ /* 0x140fe40007ffe803 */
[C-C-:B------:R-:W-:Y:S02]  /*154b0*/  IADD3 R129, PT, PT, R110.reuse, -0x59, -R3.reuse ;  /* 0xffffffa76e817810 */ /* 0x140fe40007ffe803 */
[----:B------:R-:W-:Y:S01]  /*154c0*/  I2FP.F32.S32 R150, R150 ;  /* 0x0000009600967245 */ /* 0x000fe20000201400 */
[C---:B-1----:R-:W-:Y:S01]  /*154d0*/  HMMA.16816.F32 R44, R4.reuse, R16, R44 ;  /* 0x00000010042c723c */ /* 0x042fe2000000182c */
[----:B------:R-:W-:Y:S01]  /*154e0*/  I2FP.F32.S32 R16, R115 ;  /* 0x0000007300107245 */ /* 0x000fe20000201400 */
[----:B------:R-:W-:Y:S01]  /*154f0*/  VIADD R17, R109, 0x19 ;  /* 0x000000196d117836 */ /* 0x000fe20000000000 */
[C-C-:B------:R-:W-:Y:S02]  /*15500*/  IADD3 R151, PT, PT, R110.reuse, -0x10, -R3.reuse ;  /* 0xfffffff06e977810 */ /* 0x140fe40007ffe803 */
[----:B------:R-:W-:Y:S01]  /*15510*/  IADD3 R143, PT, PT, R110, -0x39, -R3 ;  /* 0xffffffc76e8f7810 */ /* 0x000fe20007ffe803 */
[----:B------:R-:W-:Y:S01]  /*15520*/  FFMA.FTZ R115, -R221, R16, R9 ;  /* 0x00000010dd737223 */ /* 0x000fe20000010109 */
[----:B------:R-:W-:Y:S01]  /*15530*/  IABS R114, R114 ;  /* 0x0000007200727213 */ /* 0x000fe20000000000 */
[----:B------:R-:W-:Y:S01]  /*15540*/  HMMA.16816.F32 R12, R4, R36, R12 ;  /* 0x00000024040c723c */ /* 0x000fe2000000180c */
[----:B------:R-:W-:-:S02]  /*15550*/  IABS R148, R148 ;  /* 0x0000009400947213 */ /* 0x000fc40000000000 */
[----:B------:R-:W-:Y:S02]  /*15560*/  IABS R129, R129 ;  /* 0x0000008100817213 */ /* 0x000fe40000000000 */
[C-C-:B------:R-:W-:Y:S02]  /*15570*/  IADD3 R134, PT, PT, R110.reuse, -0x50, -R3.reuse ;  /* 0xffffffb06e867810 */ /* 0x140fe40007ffe803 */
[C-C-:B------:R-:W-:Y:S01]  /*15580*/  IADD3 R125, PT, PT, R110.reuse, -0x69, -R3.reuse ;  /* 0xffffff976e7d7810 */ /* 0x140fe20007ffe803 */
[----:B------:R-:W-:Y:S01]  /*15590*/  HMMA.16816.F32 R88, R4, R30, R88 ;  /* 0x0000001e0458723c */ /* 0x000fe20000001858 */
[----:B------:R-:W-:Y:S02]  /*155a0*/  IABS R151, R151 ;  /* 0x0000009700977213 */ /* 0x000fe40000000000 */
[----:B------:R-:W-:Y:S02]  /*155b0*/  IABS R143, R143 ;  /* 0x0000008f008f7213 */ /* 0x000fe40000000000 */
[----:B------:R-:W-:-:S02]  /*155c0*/  IADD3 R131, PT, PT, R110, -0x51, -R3 ;  /* 0xffffffaf6e837810 */ /* 0x000fc40007ffe803 */
[----:B------:R-:W-:Y:S01]  /*155d0*/  I2FP.F32.S32 R151, R151 ;  /* 0x0000009700977245 */ /* 0x000fe20000201400 */
[C---:B------:R-:W-:Y:S01]  /*155e0*/  HMMA.16816.F32 R80, R4.reuse, R26, R80 ;  /* 0x0000001a0450723c */ /* 0x040fe20000001850 */
[----:B------:R-:W-:Y:S02]  /*155f0*/  IABS R134, R134 ;  /* 0x0000008600867213 */ /* 0x000fe40000000000 */
[----:B------:R-:W-:Y:S02]  /*15600*/  IABS R125, R125 ;  /* 0x0000007d007d7213 */ /* 0x000fe40000000000 */
[----:B------:R-:W-:Y:S02]  /*15610*/  IABS R131, R131 ;  /* 0x0000008300837213 */ /* 0x000fe40000000000 */
[C-C-:B------:R-:W-:Y:S01]  /*15620*/  IADD3 R121, PT, PT, R110.reuse, -0x1, -R3.reuse ;  /* 0xffffffff6e797810 */ /* 0x140fe20007ffe803 */
[----:B------:R-:W-:Y:S01]  /*15630*/  HMMA.16816.F32 R72, R4, R22, R72 ;  /* 0x000000160448723c */ /* 0x000fe20000001848 */
[----:B------:R-:W-:-:S02]  /*15640*/  IADD3 R149, PT, PT, R110, -0x21, -R3 ;  /* 0xffffffdf6e957810 */ /* 0x000fc40007ffe803 */
[C-C-:B------:R-:W-:Y:S02]  /*15650*/  IADD3 R147, PT, PT, R110.reuse, -0x29, -R3.reuse ;  /* 0xffffffd76e937810 */ /* 0x140fe40007ffe803 */
[C-C-:B------:R-:W-:Y:S02]  /*15660*/  IADD3 R146, PT, PT, R110.reuse, -0x30, -R3.reuse ;  /* 0xffffffd06e927810 */ /* 0x140fe40007ffe803 */
[C-C-:B------:R-:W-:Y:S01]  /*15670*/  IADD3 R144, PT, PT, R110.reuse, -0x38, -R3.reuse ;  /* 0xffffffc86e907810 */ /* 0x140fe20007ffe803 */
[----:B------:R-:W-:Y:S01]  /*15680*/  HMMA.16816.F32 R52, R4, R68, R52 ;  /* 0x000000440434723c */ /* 0x000fe20000001834 */
[C-C-:B------:R-:W-:Y:S02]  /*15690*/  IADD3 R142, PT, PT, R110.reuse, -0x40, -R3.reuse ;  /* 0xffffffc06e8e7810 */ /* 0x140fe40007ffe803 */
[C-C-:B------:R-:W-:Y:S02]  /*156a0*/  IADD3 R138, PT, PT, R110.reuse, -0x48, -R3.reuse ;  /* 0xffffffb86e8a7810 */ /* 0x140fe40007ffe803 */
[----:B------:R-:W-:-:S02]  /*156b0*/  IADD3 R137, PT, PT, R110, -0x49, -R3 ;  /* 0xffffffb76e897810 */ /* 0x000fc40007ffe803 */
[C-C-:B------:R-:W-:Y:S01]  /*156c0*/  IADD3 R130, PT, PT, R110.reuse, -0x58, -R3.reuse ;  /* 0xffffffa86e827810 */ /* 0x140fe20007ffe803 */
[C---:B------:R-:W-:Y:S01]  /*156d0*/  HMMA.16816.F32 R48, R4.reuse, R70, R48 ;  /* 0x000000460430723c */ /* 0x040fe20000001830 */
[C-C-:B------:R-:W-:Y:S02]  /*156e0*/  IADD3 R128, PT, PT, R110.reuse, -0x60, -R3.reuse ;  /* 0xffffffa06e807810 */ /* 0x140fe40007ffe803 */
[C-C-:B------:R-:W-:Y:S02]  /*156f0*/  IADD3 R127, PT, PT, R110.reuse, -0x61, -R3.reuse ;  /* 0xffffff9f6e7f7810 */ /* 0x140fe40007ffe803 */
[C-C-:B------:R-:W-:Y:S02]  /*15700*/  IADD3 R126, PT, PT, R110.reuse, -0x68, -R3.reuse ;  /* 0xffffff986e7e7810 */ /* 0x140fe40007ffe803 */
[C---:B------:R-:W-:Y:S01]  /*15710*/  IADD3 R124, PT, PT, R110.reuse, -0x70, -R3 ;  /* 0xffffff906e7c7810 */ /* 0x040fe20007ffe803 */
[----:B------:R-:W-:Y:S01]  /*15720*/  HMMA.16816.F32 R40, R4, R18, R40 ;  /* 0x000000120428723c */ /* 0x000fe20000001828 */
        /* <DEDUP_REMOVED lines=16> */
[C---:B------:R-:W-:Y:S01]  /*15830*/  IADD3 R123, PT, PT, R110.reuse, -0x71, -R3 ;  /* 0xffffff8f6e7b7810 */ /* 0x040fe20007ffe803 */
[C---:B------:R-:W-:Y:S01]  /*15840*/  FFMA.FTZ R171, -R221.reuse, R4, R77 ;  /* 0x00000004ddab7223 */ /* 0x040fe2000001014d */
[----:B------:R-:W-:Y:S01]  /*15850*/  I2FP.F32.S32 R4, R129 ;  /* 0x0000008100047245 */ /* 0x000fe20000201400 */
[----:B------:R-:W-:Y:S01]  /*15860*/  FFMA.FTZ R116, -R221, R5, R116 ;  /* 0x00000005dd747223 */ /* 0x000fe20000010174 */
[C-C-:B------:R-:W-:Y:S01]  /*15870*/  IADD3 R122, PT, PT, R110.reuse, -0x78, -R3.reuse ;  /* 0xffffff886e7a7810 */ /* 0x140fe20007ffe803 */
[----:B------:R-:W-:Y:S01]  /*15880*/  VIADD R19, R109, 0x11 ;  /* 0x000000116d137836 */ /* 0x000fe20000000000 */
[C---:B------:R-:W-:Y:S01]  /*15890*/  IADD3 R120, PT, PT, R110.reuse, -0x79, -R3 ;  /* 0xffffff876e787810 */ /* 0x040fe20007ffe803 */
[----:B------:R-:W-:Y:S01]  /*158a0*/  FFMA.FTZ R173, -R221, R4, R57 ;  /* 0x00000004ddad7223 */ /* 0x000fe20000010139 */
[----:B------:R-:W-:Y:S01]  /*158b0*/  I2FP.F32.S32 R4, R125 ;  /* 0x0000007d00047245 */ /* 0x000fe20000201400 */
[----:B------:R-:W-:Y:S01]  /*158c0*/  IMAD.IADD R110, R110, 0x1, -R3 ;  /* 0x000000016e6e7824 */ /* 0x000fe200078e0a03 */
[----:B------:R-:W-:Y:S01]  /*158d0*/  I2FP.F32.S32 R6, R131 ;  /* 0x0000008300067245 */ /* 0x000fe20000201400 */
[----:B------:R-:W-:Y:S01]  /*158e0*/  VIADD R88, R109, 0x31 ;  /* 0x000000316d587836 */ /* 0x000fe20000000000 */
[----:B------:R-:W-:Y:S01]  /*158f0*/  IABS R127, R127 ;  /* 0x0000007f007f7213 */ /* 0x000fe20000000000 */
[C---:B------:R-:W-:Y:S01]  /*15900*/  FFMA.FTZ R153, -R221.reuse, R4, R49 ;  /* 0x00000004dd997223 */ /* 0x040fe20000010131 */
[----:B------:R-:W-:Y:S01]  /*15910*/  IABS R121, R121 ;  /* 0x0000007900797213 */ /* 0x000fe20000000000 */
[----:B------:R-:W-:Y:S01]  /*15920*/  VIADD R5, R110, 0xfffffff8 ;  /* 0xfffffff86e057836 */ /* 0x000fe20000000000 */
[----:B------:R-:W-:Y:S01]  /*15930*/  IABS R138, R138 ;  /* 0x0000008a008a7213 */ /* 0x000fe20000000000 */
[----:B------:R-:W-:Y:S01]  /*15940*/  FFMA.FTZ R117, -R221, R6, R117 ;  /* 0x00000006dd757223 */ /* 0x000fe20000010175 */
        /* <DEDUP_REMOVED lines=20> */
[----:B------:R-:W-:Y:S01]  /*15a90*/  I2FP.F32.S32 R138, R138 ;  /* 0x0000008a008a7245 */ /* 0x000fe20000201400 */
[C---:B------:R-:W-:Y:S01]  /*15aa0*/  FFMA.FTZ R191, -R221.reuse, R191, R72 ;  /* 0x000000bfddbf7223 */ /* 0x040fe20000010148 */
[----:B------:R-:W-:Y:S01]  /*15ab0*/  I2FP.F32.S32 R5, R5 ;  /* 0x0000000500057245 */ /* 0x000fe20000201400 */
[C---:B------:R-:W-:Y:S01]  /*15ac0*/  FFMA.FTZ R4, -R221.reuse, R113, R12 ;  /* 0x00000071dd047223 */ /* 0x040fe2000001010c */
[----:B------:R-:W-:Y:S01]  /*15ad0*/  ISETP.GT.AND P6, PT, R230, R65, PT ;  /* 0x00000041e600720c */ /* 0x000fe20003fc4270 */
[C---:B------:R-:W-:Y:S01]  /*15ae0*/  FFMA.FTZ R138, -R221.reuse, R138, R41 ;  /* 0x0000008add8a7223 */ /* 0x040fe20000010129 */
[----:B------:R-:W-:Y:S01]  /*15af0*/  IABS R149, R149 ;  /* 0x0000009500957213 */ /* 0x000fe20000000000 */
        /* <DEDUP_REMOVED lines=8> */
[----:B------:R-:W-:Y:S01]  /*15b80*/  FFMA.FTZ R100, -R221, R100, R93 ;  /* 0x00000064dd647223 */ /* 0x000fe2000001015d */
[----:B------:R-:W-:Y:S01]  /*15b90*/  FSEL R121, R121, -INF , !P6 ;  /* 0xff80000079797808 */ /* 0x000fe20007000000 */
[----:B------:R-:W-:Y:S01]  /*15ba0*/  VIADD R93, R109, 0x29 ;  /* 0x000000296d5d7836 */ /* 0x000fe20000000000 */
[----:B------:R-:W-:Y:S01]  /*15bb0*/  IABS R147, R147 ;  /* 0x0000009300937213 */ /* 0x000fe20000000000 */
[----:B------:R-:W-:Y:S01]  /*15bc0*/  FFMA.FTZ R6, -R221, R7, R14 ;  /* 0x00000007dd067223 */ /* 0x000fe2000001010e */
[----:B------:R-:W-:Y:S01]  /*15bd0*/  FSEL R4, R4, -INF , !P3 ;  /* 0xff80000004047808 */ /* 0x000fe20005800000 */
[C---:B------:R-:W-:Y:S01]  /*15be0*/  VIADD R7, R109.reuse, 0x20 ;  /* 0x000000206d077836 */ /* 0x040fe20000000000 */
[----:B------:R-:W-:Y:S01]  /*15bf0*/  ISETP.GT.AND P6, PT, R230, R19, PT ;  /* 0x00000013e600720c */ /* 0x000fe20003fc4270 */
[C---:B------:R-:W-:Y:S01]  /*15c00*/  VIADD R18, R109.reuse, 0x70 ;  /* 0x000000706d127836 */ /* 0x040fe20000000000 */
[----:B------:R-:W-:Y:S01]  /*15c10*/  I2FP.F32.S32 R144, R144 ;  /* 0x0000009000907245 */ /* 0x000fe20000201400 */
[----:B------:R-:W-:Y:S01]  /*15c20*/  VIADD R14, R109, 0x78 ;  /* 0x000000786d0e7836 */ /* 0x000fe20000000000 */
[----:B------:R-:W-:Y:S01]  /*15c30*/  IABS R137, R137 ;  /* 0x0000008900897213 */ /* 0x000fe20000000000 */
[C---:B------:R-:W-:Y:S01]  /*15c40*/  FFMA.FTZ R10, -R221.reuse, R113, R10 ;  /* 0x00000071dd0a7223 */ /* 0x040fe2000001010a */
[----:B------:R-:W-:Y:S01]  /*15c50*/  I2FP.F32.S32 R13, R13 ;  /* 0x0000000d000d7245 */ /* 0x000fe20000201400 */
[----:B------:R-:W-:Y:S01]  /*15c60*/  FFMA.FTZ R239, -R221, R144, R80 ;  /* 0x00000090ddef7223 */ /* 0x000fe20000010150 */
[----:B------:R-:W-:Y:S01]  /*15c70*/  I2FP.F32.S32 R92, R147 ;  /* 0x00000093005c7245 */ /* 0x000fe20000201400 */
[----:B------:R-:W-:Y:S01]  /*15c80*/  VIADD R80, R109, 0x48 ;  /* 0x000000486d507836 */ /* 0x000fe20000000000 */
[----:B------:R-:W-:Y:S01]  /*15c90*/  FSEL R4, R4, -INF , !P0 ;  /* 0xff80000004047808 */ /* 0x000fe20004000000 */
[----:B------:R-:W-:Y:S01]  /*15ca0*/  FFMA.FTZ R144, -R221, R13, R40 ;  /* 0x0000000ddd907223 */ /* 0x000fe20000010128 */
[----:B------:R-:W-:Y:S01]  /*15cb0*/  FSEL R111, R111, -INF , !P6 ;  /* 0xff8000006f6f7808 */ /* 0x000fe20007000000 */
[----:B------:R-:W-:Y:S01]  /*15cc0*/  FFMA.FTZ R92, -R221, R92, R89 ;  /* 0x0000005cdd5c7223 */ /* 0x000fe20000010159 */
[----:B------:R-:W-:Y:S01]  /*15cd0*/  IABS R146, R146 ;  /* 0x0000009200927213 */ /* 0x000fe20000000000 */
[C---:B------:R-:W-:Y:S01]  /*15ce0*/  VIADD R13, R109.reuse, 0x18 ;  /* 0x000000186d0d7836 */ /* 0x040fe20000000000 */
[C---:B------:R-:W-:Y:S01]  /*15cf0*/  ISETP.GT.AND P0, PT, R230.reuse, R41, PT ;  /* 0x00000029e600720c */ /* 0x040fe20003f04270 */
[C---:B------:R-:W-:Y:S01]  /*15d00*/  VIADD R89, R109.reuse, 0x30 ;  /* 0x000000306d597836 */ /* 0x040fe20000000000 */
[----:B------:R-:W-:Y:S01]  /*15d10*/  ISETP.GT.AND P6, PT, R230, R5, PT ;  /* 0x00000005e600720c */ /* 0x000fe20003fc4270 */
[----:B------:R-:W-:Y:S01]  /*15d20*/  VIADD R40, R109, 0x69 ;  /* 0x000000696d287836 */ /* 0x000fe20000000000 */
[----:B------:R-:W-:-:S02]  /*15d30*/  I2FP.F32.S32 R16, R137 ;  /* 0x0000008900107245 */ /* 0x000fc40000201400 */
[----:B------:R-:W-:Y:S02]  /*15d40*/  I2FP.F32.S32 R243, R146 ;  /* 0x0000009200f37245 */ /* 0x000fe40000201400 */
[C---:B------:R-:W-:Y:S01]  /*15d50*/  ISETP.GT.AND P4, PT, R230.reuse, R120, PT ;  /* 0x00000078e600720c */ /* 0x040fe20003f84270 */
[C---:B------:R-:W-:Y:S01]  /*15d60*/  FFMA.FTZ R179, -R221.reuse, R16, R73 ;  /* 0x00000010ddb37223 */ /* 0x040fe20000010149 */
[----:B------:R-:W-:Y:S01]  /*15d70*/  ISETP.GT.AND P3, PT, R230, R45, PT ;  /* 0x0000002de600720c */ /* 0x000fe20003f64270 */
[----:B------:R-:W-:Y:S01]  /*15d80*/  FFMA.FTZ R243, -R221, R243, R84 ;  /* 0x000000f3ddf37223 */ /* 0x000fe20000010154 */
[----:B------:R-:W-:Y:S01]  /*15d90*/  FSEL R112, R112, -INF , !P0 ;  /* 0xff80000070707808 */ /* 0x000fe20004000000 */
[C---:B------:R-:W-:Y:S01]  /*15da0*/  VIADD R84, R109.reuse, 0x40 ;  /* 0x000000406d547836 */ /* 0x040fe20000000000 */
[----:B------:R-:W-:Y:S01]  /*15db0*/  FSEL R100, R100, -INF , !P6 ;  /* 0xff80000064647808 */ /* 0x000fe20007000000 */
[----:B------:R-:W-:Y:S01]  /*15dc0*/  VIADD R16, R109, 0x71 ;  /* 0x000000716d107836 */ /* 0x000fe20000000000 */
[----:B------:R-:W-:-:S02]  /*15dd0*/  IABS R142, R142 ;  /* 0x0000008e008e7213 */ /* 0x000fc40000000000 */
[----:B------:R-:W-:Y:S02]  /*15de0*/  IABS R126, R126 ;  /* 0x0000007e007e7213 */ /* 0x000fe40000000000 */
[C---:B------:R-:W-:Y:S02]  /*15df0*/  ISETP.GT.AND P0, PT, R230.reuse, R7, PT ;  /* 0x00000007e600720c */ /* 0x040fe40003f04270 */
[----:B------:R-:W-:Y:S02]  /*15e00*/  ISETP.GT.AND P6, PT, R230, R88, PT ;  /* 0x00000058e600720c */ /* 0x000fe40003fc4270 */
[----:B------:R-:W-:Y:S01]  /*15e10*/  FSEL R73, R8, -INF , !P4 ;  /* 0xff80000008497808 */ /* 0x000fe20006000000 */
[----:B------:R-:W-:Y:S01]  /*15e20*/  VIADD R8, R109, 0x79 ;  /* 0x000000796d087836 */ /* 0x000fe20000000000 */
[----:B------:R-:W-:Y:S02]  /*15e30*/  FSEL R49, R115, -INF , !P3 ;  /* 0xff80000073317808 */ /* 0x000fe40005800000 */
[----:B------:R-:W-:-:S02]  /*15e40*/  I2FP.F32.S32 R193, R142 ;  /* 0x0000008e00c17245 */ /* 0x000fc40000201400 */
[----:B------:R-:W-:Y:S02]  /*15e50*/  I2FP.F32.S32 R155, R126 ;  /* 0x0000007e009b7245 */ /* 0x000fe40000201400 */
[C---:B------:R-:W-:Y:S01]  /*15e60*/  ISETP.GT.AND P4, PT, R230.reuse, R13, PT ;  /* 0x0000000de600720c */ /* 0x040fe20003f84270 */
[C---:B------:R-:W-:Y:S01]  /*15e70*/  FFMA.FTZ R193, -R221.reuse, R193, R76 ;  /* 0x000000c1ddc17223 */ /* 0x040fe2000001014c */
[----:B------:R-:W-:Y:S01]  /*15e80*/  ISETP.GT.AND P3, PT, R230, R17, PT ;  /* 0x00000011e600720c */ /* 0x000fe20003f64270 */
[----:B------:R-:W-:Y:S01]  /*15e90*/  FFMA.FTZ R155, -R221, R155, R48 ;  /* 0x0000009bdd9b7223 */ /* 0x000fe20000010130 */
[----:B------:R-:W-:Y:S01]  /*15ea0*/  FSEL R101, R101, -INF , !P0 ;  /* 0xff80000065657808 */ /* 0x000fe20004000000 */
[----:B------:R-:W-:Y:S01]  /*15eb0*/  VIADD R76, R109, 0x50 ;  /* 0x000000506d4c7836 */ /* 0x000fe20000000000 */
[----:B------:R-:W-:Y:S01]  /*15ec0*/  FSEL R241, R241, -INF , !P6 ;  /* 0xff800000f1f17808 */ /* 0x000fe20007000000 */
[----:B------:R-:W-:Y:S01]  /*15ed0*/  VIADD R48, R109, 0x61 ;  /* 0x000000616d307836 */ /* 0x000fe20000000000 */
[----:B------:R-:W-:-:S02]  /*15ee0*/  IABS R128, R128 ;  /* 0x0000008000807213 */ /* 0x000fc40000000000 */
[C---:B------:R-:W-:Y:S02]  /*15ef0*/  ISETP.GT.AND P0, PT, R230.reuse, R89, PT ;  /* 0x00000059e600720c */ /* 0x040fe40003f04270 */
[----:B------:R-:W-:Y:S02]  /*15f00*/  ISETP.GT.AND P6, PT, R230, R81, PT ;  /* 0x00000051e600720c */ /* 0x000fe40003fc4270 */
[C---:B------:R-:W-:Y:S02]  /*15f10*/  ISETP.GE.AND P5, PT, R65.reuse, R226, PT ;  /* 0x000000e24100720c */ /* 0x040fe40003fa6270 */
[----:B------:R-:W-:Y:S02]  /*15f20*/  ISETP.GE.AND P2, PT, R65, R227, PT ;  /* 0x000000e34100720c */ /* 0x000fe40003f46270 */
[----:B------:R-:W-:Y:S01]  /*15f30*/  ISETP.GT.AND P1, PT, R229, R65, PT ;  /* 0x00000041e500720c */ /* 0x000fe20003f24270 */
[----:B------:R-:W-:Y:S01]  /*15f40*/  VIADD R65, R109, 0x38 ;  /* 0x000000386d417836 */ /* 0x000fe20000000000 */
[----:B------:R-:W-:-:S02]  /*15f50*/  FSEL R110, R114, -INF , !P4 ;  /* 0xff800000726e7808 */ /* 0x000fc40006000000 */
[----:B------:R-:W-:Y:S02]  /*15f60*/  FSEL R9, R9, -INF , !P3 ;  /* 0xff80000009097808 */ /* 0x000fe40005800000 */
[----:B------:R-:W-:Y:S02]  /*15f70*/  IABS R130, R130 ;  /* 0x0000008200827213 */ /* 0x000fe40000000000 */
[----:B------:R-:W-:Y:S02]  /*15f80*/  I2FP.F32.S32 R128, R128 ;  /* 0x0000008000807245 */ /* 0x000fe40000201400 */
[C---:B------:R-:W-:Y:S02]  /*15f90*/  ISETP.GT.AND P4, PT, R230.reuse, R97, PT ;  /* 0x00000061e600720c */ /* 0x040fe40003f84270 */
[----:B------:R-:W-:Y:S01]  /*15fa0*/  ISETP.GT.AND P3, PT, R230, R93, PT ;  /* 0x0000005de600720c */ /* 0x000fe20003f64270 */
[----:B------:R-:W-:Y:S01]  /*15fb0*/  FFMA.FTZ R159, -R221, R128, R52 ;  /* 0x00000080dd9f7223 */ /* 0x000fe20000010134 */
[----:B------:R-:W-:Y:S01]  /*15fc0*/  FSEL R243, R243, -INF , !P0 ;  /* 0xff800000f3f37808 */ /* 0x000fe20004000000 */
[----:B------:R-:W-:Y:S01]  /*15fd0*/  VIADD R52, R109, 0x60 ;  /* 0x000000606d347836 */ /* 0x000fe20000000000 */
[----:B------:R-:W-:-:S02]  /*15fe0*/  FSEL R171, R171, -INF , !P6 ;  /* 0xff800000abab7808 */ /* 0x000fc40007000000 */
[C---:B------:R-:W-:Y:S02]  /*15ff0*/  ISETP.GT.AND P0, PT, R230.reuse, R84, PT ;  /* 0x00000054e600720c */ /* 0x040fe40003f04270 */
[----:B------:R-:W-:Y:S02]  /*16000*/  ISETP.GT.AND P6, PT, R230, R72, PT ;  /* 0x00000048e600720c */ /* 0x000fe40003fc4270 */
[----:B------:R-:W-:Y:S02]  /*16010*/  I2FP.F32.S32 R175, R130 ;  /* 0x0000008200af7245 */ /* 0x000fe40000201400 */
[----:B------:R-:W-:Y:S02]  /*16020*/  FSEL R96, R96, -INF , !P4 ;  /* 0xff80000060607808 */ /* 0x000fe40006000000 */
[----:B------:R-:W-:Y:S01]  /*16030*/  FSEL R92, R92, -INF , !P3 ;  /* 0xff8000005c5c7808 */ /* 0x000fe20005800000 */
[----:B------:R-:W-:Y:S01]  /*16040*/  FFMA.FTZ R175, -R221, R175, R56 ;  /* 0x000000afddaf7223 */ /* 0x000fe20000010138 */
[----:B------:R-:W-:Y:S01]  /*16050*/  IABS R124, R124 ;  /* 0x0000007c007c7213 */ /* 0x000fe20000000000 */
[----:B------:R-:W-:Y:S01]  /*16060*/  VIADD R56, R109, 0x59 ;  /* 0x000000596d387836 */ /* 0x000fe20000000000 */
[----:B------:R-:W-:-:S02]  /*16070*/  ISETP.GT.AND P4, PT, R230, R65, PT ;  /* 0x00000041e600720c */ /* 0x000fc40003f84270 */
[----:B------:R-:W-:Y:S02]  /*16080*/  ISETP.GT.AND P3, PT, R230, R85, PT ;  /* 0x00000055e600720c */ /* 0x000fe40003f64270 */
[----:B------:R-:W-:Y:S02]  /*16090*/  FSEL R193, R193, -INF , !P0 ;  /* 0xff800000c1c17808 */ /* 0x000fe40004000000 */
[----:B------:R-:W-:Y:S02]  /*160a0*/  FSEL R177, R117, -INF , !P6 ;  /* 0xff80000075b17808 */ /* 0x000fe40007000000 */
[----:B------:R-:W-:Y:S02]  /*160b0*/  IADD3 R108, PT, PT, R154, -0x1, -R3 ;  /* 0xffffffff9a6c7810 */ /* 0x000fe40007ffe803 */
[C---:B------:R-:W-:Y:S02]  /*160c0*/  ISETP.GT.AND P0, PT, R230.reuse, R76, PT ;  /* 0x0000004ce600720c */ /* 0x040fe40003f04270 */
[----:B------:R-:W-:-:S02]  /*160d0*/  ISETP.GT.AND P6, PT, R230, R48, PT ;  /* 0x00000030e600720c */ /* 0x000fc40003fc4270 */
[----:B------:R-:W-:Y:S02]  /*160e0*/  I2FP.F32.S32 R137, R124 ;  /* 0x0000007c00897245 */ /* 0x000fe40000201400 */
[----:B------:R-:W-:Y:S02]  /*160f0*/  FSEL R239, R239, -INF , !P4 ;  /* 0xff800000efef7808 */ /* 0x000fe40006000000 */
[----:B------:R-:W-:Y:S01]  /*16100*/  FSEL R151, R151, -INF , !P3 ;  /* 0xff80000097977808 */ /* 0x000fe20005800000 */
[----:B------:R-:W-:Y:S01]  /*16110*/  FFMA.FTZ R137, -R221, R137, R44 ;  /* 0x00000089dd897223 */ /* 0x000fe2000001012c */
[C---:B------:R-:W-:Y:S01]  /*16120*/  ISETP.GT.AND P4, PT, R230.reuse, R80, PT ;  /* 0x00000050e600720c */ /* 0x040fe20003f84270 */
[----:B------:R-:W-:Y:S01]  /*16130*/  VIADD R44, R109, 0x68 ;  /* 0x000000686d2c7836 */ /* 0x000fe20000000000 */
[----:B------:R-:W-:Y:S02]  /*16140*/  ISETP.GT.AND P3, PT, R230, R77, PT ;  /* 0x0000004de600720c */ /* 0x000fe40003f64270 */
[----:B------:R-:W-:-:S02]  /*16150*/  FSEL R181, R116, -INF , !P0 ;  /* 0xff80000074b57808 */ /* 0x000fc40004000000 */
[----:B------:R-:W-:Y:S02]  /*16160*/  FSEL R157, R157, -INF , !P6 ;  /* 0xff8000009d9d7808 */ /* 0x000fe40007000000 */
[----:B------:R-:W-:Y:S02]  /*16170*/  IABS R108, R108 ;  /* 0x0000006c006c7213 */ /* 0x000fe40000000000 */
[C---:B------:R-:W-:Y:S02]  /*16180*/  ISETP.GT.AND P0, PT, R230.reuse, R52, PT ;  /* 0x00000034e600720c */ /* 0x040fe40003f04270 */
[----:B------:R-:W-:Y:S02]  /*16190*/  ISETP.GT.AND P6, PT, R230, R40, PT ;  /* 0x00000028e600720c */ /* 0x000fe40003fc4270 */
[----:B------:R-:W-:Y:S02]  /*161a0*/  FSEL R191, R191, -INF , !P4 ;  /* 0xff800000bfbf7808 */ /* 0x000fe40006000000 */
[----:B------:R-:W-:-:S02]  /*161b0*/  FSEL R179, R179, -INF , !P3 ;  /* 0xff800000b3b37808 */ /* 0x000fc40005800000 */
[----:B------:R-:W-:Y:S02]  /*161c0*/  I2FP.F32.S32 R108, R108 ;  /* 0x0000006c006c7245 */ /* 0x000fe40000201400 */
[C---:B------:R-:W-:Y:S02]  /*161d0*/  ISETP.GT.AND P4, PT, R230.reuse, R57, PT ;  /* 0x00000039e600720c */ /* 0x040fe40003f84270 */
[----:B------:R-:W-:Y:S01]  /*161e0*/  ISETP.GT.AND P3, PT, R230, R56, PT ;  /* 0x00000038e600720c */ /* 0x000fe20003f64270 */
[----:B------:R-:W-:Y:S01]  /*161f0*/  FFMA.FTZ R15, -R221, R108, R15 ;  /* 0x0000006cdd0f7223 */ /* 0x000fe2000001010f */
[----:B------:R-:W-:Y:S02]  /*16200*/  FSEL R159, R159, -INF , !P0 ;  /* 0xff8000009f9f7808 */ /* 0x000fe40004000000 */
[----:B------:R-:W-:Y:S02]  /*16210*/  FSEL R153, R153, -INF , !P6 ;  /* 0xff80000099997808 */ /* 0x000fe40007000000 */
[----:B------:R-:W-:-:S02]  /*16220*/  ISETP.GT.AND P0, PT, R229, R109, PT ;  /* 0x0000006de500720c */ /* 0x000fc40003f04270 */
[----:B------:R-:W-:Y:S02]  /*16230*/  ISETP.GT.AND P6, PT, R230, R16, PT ;  /* 0x00000010e600720c */ /* 0x000fe40003fc4270 */
[----:B------:R-:W-:Y:S02]  /*16240*/  IADD3 R69, PT, PT, R154, -0x9, -R3 ;  /* 0xfffffff79a457810 */ /* 0x000fe40007ffe803 */
[----:B------:R-:W-:Y:S02]  /*16250*/  FSEL R175, R175, -INF , !P4 ;  /* 0xff800000afaf7808 */ /* 0x000fe40006000000 */
[----:B------:R-:W-:Y:S02]  /*16260*/  FSEL R173, R173, -INF , !P3 ;  /* 0xff800000adad7808 */ /* 0x000fe40005800000 */
[----:B------:R-:W-:Y:S02]  /*16270*/  ISETP.GT.AND P4, PT, R230, R44, PT ;  /* 0x0000002ce600720c */ /* 0x000fe40003f84270 */
[----:B------:R-:W-:-:S02]  /*16280*/  ISETP.GE.AND P3, PT, R109, R227, PT ;  /* 0x000000e36d00720c */ /* 0x000fc40003f66270 */
[----:B------:R-:W-:Y:S02]  /*16290*/  FSEL R12, R53, -INF , !P6 ;  /* 0xff800000350c7808 */ /* 0x000fe40007000000 */
[----:B------:R-:W-:Y:S02]  /*162a0*/  FSEL R6, R6, -INF , !P0 ;  /* 0xff80000006067808 */ /* 0x000fe40004000000 */
[----:B------:R-:W-:Y:S02]  /*162b0*/  IABS R53, R69 ;  /* 0x0000004500357213 */ /* 0x000fe40000000000 */
[----:B------:R-:W-:Y:S02]  /*162c0*/  FSEL R155, R155, -INF , !P4 ;  /* 0xff8000009b9b7808 */ /* 0x000fe40006000000 */
[----:B------:R-:W-:Y:S02]  /*162d0*/  FSEL R6, R6, -INF , !P3 ;  /* 0xff80000006067808 */ /* 0x000fe40005800000 */
[----:B------:R-:W-:-:S02]  /*162e0*/  FSEL R69, R121, -INF , !P5 ;  /* 0xff80000079457808 */ /* 0x000fc40006800000 */
[----:B------:R-:W-:Y:S02]  /*162f0*/  FSEL R15, R15, -INF , !P1 ;  /* 0xff8000000f0f7808 */ /* 0x000fe40004800000 */
[----:B------:R-:W-:Y:S02]  /*16300*/  ISETP.GT.AND P4, PT, R230, R18, PT ;  /* 0x00000012e600720c */ /* 0x000fe40003f84270 */
[C---:B------:R-:W-:Y:S02]  /*16310*/  ISETP.GE.AND P3, PT, R45.reuse, R226, PT ;  /* 0x000000e22d00720c */ /* 0x040fe40003f66270 */
[----:B------:R-:W-:Y:S02]  /*16320*/  ISETP.GE.AND P5, PT, R45, R227, PT ;  /* 0x000000e32d00720c */ /* 0x000fe40003fa6270 */
[----:B------:R-:W-:Y:S01]  /*16330*/  ISETP.GT.AND P1, PT, R229, R45, PT ;  /* 0x0000002de500720c */ /* 0x000fe20003f24270 */
[----:B------:R-:W-:Y:S01]  /*16340*/  IMAD.MOV.U32 R45, RZ, RZ, R53 ;  /* 0x000000ffff2d7224 */ /* 0x000fe200078e0035 */
[----:B------:R-:W-:-:S02]  /*16350*/  IADD3 R107, PT, PT, R154, -0x10, -R3 ;  /* 0xfffffff09a6b7810 */ /* 0x000fc40007ffe803 */
[--C-:B------:R-:W-:Y:S02]  /*16360*/  IADD3 R106, PT, PT, R154, -0x11, -R3.reuse ;  /* 0xffffffef9a6a7810 */ /* 0x100fe40007ffe803 */
[----:B------:R-:W-:Y:S02]  /*16370*/  FSEL R137, R137, -INF , !P4 ;  /* 0xff80000089897808 */ /* 0x000fe40006000000 */
[----:B------:R-:W-:Y:S02]  /*16380*/  ISETP.GT.AND P4, PT, R230, R14, PT ;  /* 0x0000000ee600720c */ /* 0x000fe40003f84270 */
[----:B------:R-:W-:Y:S02]  /*16390*/  IABS R107, R107 ;  /* 0x0000006b006b7213 */ /* 0x000fe40000000000 */
[----:B------:R-:W-:Y:S02]  /*163a0*/  IADD3 R105, PT, PT, R154, -0x18, -R3 ;  /* 0xffffffe89a697810 */ /* 0x000fe40007ffe803 */
[----:B------:R-:W-:-:S02]  /*163b0*/  ISETP.GT.AND P6, PT, R230, R8, PT ;  /* 0x00000008e600720c */ /* 0x000fc40003fc4270 */
[----:B------:R-:W-:Y:S02]  /*163c0*/  I2FP.F32.S32 R108, R45 ;  /* 0x0000002d006c7245 */ /* 0x000fe40000201400 */
[----:B------:R-:W-:Y:S02]  /*163d0*/  ISETP.GT.AND P0, PT, R229, R120, PT ;  /* 0x00000078e500720c */ /* 0x000fe40003f04270 */
[----:B------:R-:W-:Y:S01]  /*163e0*/  IABS R106, R106 ;  /* 0x0000006a006a7213 */ /* 0x000fe20000000000 */
[----:B------:R-:W-:Y:S01]  /*163f0*/  FFMA.FTZ R11, -R221, R108, R11 ;  /* 0x0000006cdd0b7223 */ /* 0x000fe2000001010b */
[----:B------:R-:W-:Y:S02]  /*16400*/  IADD3 R39, PT, PT, R154, -0x19, -R3 ;  /* 0xffffffe79a277810 */ /* 0x000fe40007ffe803 */
[----:B------:R-:W-:Y:S02]  /*16410*/  FSEL R144, R144, -INF , !P4 ;  /* 0xff80000090907808 */ /* 0x000fe40006000000 */
[----:B------:R-:W-:-:S02]  /*16420*/  I2FP.F32.S32 R107, R107 ;  /* 0x0000006b006b7245 */ /* 0x000fc40000201400 */
[----:B------:R-:W-:Y:S02]  /*16430*/  ISETP.GE.AND P4, PT, R120, R226, PT ;  /* 0x000000e27800720c */ /* 0x000fe40003f86270 */
[----:B------:R-:W-:Y:S01]  /*16440*/  FSEL R138, R138, -INF , !P6 ;  /* 0xff8000008a8a7808 */ /* 0x000fe20007000000 */
[----:B------:R-:W-:Y:S01]  /*16450*/  FFMA.FTZ R102, -R221, R107, R102 ;  /* 0x0000006bdd667223 */ /* 0x000fe20000010166 */
[----:B------:R-:W-:Y:S02]  /*16460*/  IABS R105, R105 ;  /* 0x0000006900697213 */ /* 0x000fe40000000000 */
[----:B------:R-:W-:Y:S02]  /*16470*/  ISETP.GE.AND P6, PT, R120, R227, PT ;  /* 0x000000e37800720c */ /* 0x000fe40003fc6270 */
[----:B------:R-:W-:Y:S02]  /*16480*/  FSEL R10, R10, -INF , !P0 ;  /* 0xff8000000a0a7808 */ /* 0x000fe40004000000 */
[----:B------:R-:W-:-:S02]  /*16490*/  I2FP.F32.S32 R106, R106 ;  /* 0x0000006a006a7245 */ /* 0x000fc40000201400 */
[----:B------:R-:W-:Y:S02]  /*164a0*/  IABS R39, R39 ;  /* 0x0000002700277213 */ /* 0x000fe40000000000 */
[----:B------:R-:W-:Y:S01]  /*164b0*/  FSEL R45, R73, -INF , !P4 ;  /* 0xff800000492d7808 */ /* 0x000fe20006000000 */
[----:B------:R-:W-:Y:S01]  /*164c0*/  FFMA.FTZ R103, -R221, R106, R103 ;  /* 0x0000006add677223 */ /* 0x000fe20000010167 */
[----:B------:R-:W-:Y:S02]  /*164d0*/  I2FP.F32.S32 R105, R105 ;  /* 0x0000006900697245 */ /* 0x000fe40000201400 */
[----:B------:R-:W-:Y:S02]  /*164e0*/  FSEL R53, R15, -INF , !P2 ;  /* 0xff8000000f357808 */ /* 0x000fe40005000000 */
[----:B------:R-:W-:Y:S01]  /*164f0*/  ISETP.GT.AND P0, PT, R229, R41, PT ;  /* 0x00000029e500720c */ /* 0x000fe20003f04270 */
[----:B------:R-:W-:Y:S01]  /*16500*/  FFMA.FTZ R98, -R221, R105, R98 ;  /* 0x00000069dd627223 */ /* 0x000fe20000010162 */
[----:B------:R-:W-:-:S02]  /*16510*/  FSEL R73, R10, -INF , !P6 ;  /* 0xff8000000a497808 */ /* 0x000fc40007000000 */
[C---:B------:R-:W-:Y:S02]  /*16520*/  ISETP.GE.AND P2, PT, R41.reuse, R226, PT ;  /* 0x000000e22900720c */ /* 0x040fe40003f46270 */
[----:B------:R-:W-:Y:S02]  /*16530*/  ISETP.GE.AND P4, PT, R41, R227, PT ;  /* 0x000000e32900720c */ /* 0x000fe40003f86270 */
[----:B------:R-:W-:Y:S02]  /*16540*/  FSEL R11, R11, -INF , !P1 ;  /* 0xff8000000b0b7808 */ /* 0x000fe40004800000 */
[----:B------:R-:W-:Y:S02]  /*16550*/  I2FP.F32.S32 R10, R39 ;  /* 0x00000027000a7245 */ /* 0x000fe40000201400 */
[----:B------:R-:W-:Y:S02]  /*16560*/  FSEL R41, R49, -INF , !P3 ;  /* 0xff80000031297808 */ /* 0x000fe40005800000 */
[----:B------:R-:W-:Y:S01]  /*16570*/  ISETP.GT.AND P1, PT, R229, R19, PT ;  /* 0x00000013e500720c */ /* 0x000fe20003f24270 */
[----:B------:R-:W-:Y:S01]  /*16580*/  FFMA.FTZ R10, -R221, R10, R99 ;  /* 0x0000000add0a7223 */ /* 0x000fe20000010163 */
[----:B------:R-:W-:-:S02]  /*16590*/  ISETP.GE.AND P6, PT, R19, R226, PT ;  /* 0x000000e21300720c */ /* 0x000fc40003fc6270 */
[----:B------:R-:W-:Y:S02]  /*165a0*/  ISETP.GE.AND P3, PT, R19, R227, PT ;  /* 0x000000e31300720c */ /* 0x000fe40003f66270 */
[----:B------:R-:W-:Y:S02]  /*165b0*/  IADD3 R37, PT, PT, R154, -0x20, -R3 ;  /* 0xffffffe09a257810 */ /* 0x000fe40007ffe803 */
[----:B------:R-:W-:Y:S02]  /*165c0*/  FSEL R19, R102, -INF , !P0 ;  /* 0xff80000066137808 */ /* 0x000fe40004000000 */
[----:B------:R-:W-:Y:S02]  /*165d0*/  ISETP.GT.AND P0, PT, R229, R13, PT ;  /* 0x0000000de500720c */ /* 0x000fe40003f04270 */
[----:B------:R-:W-:Y:S02]  /*165e0*/  FSEL R49, R11, -INF , !P5 ;  /* 0xff8000000b317808 */ /* 0x000fe40006800000 */
[----:B------:R-:W-:-:S02]  /*165f0*/  FSEL R103, R103, -INF , !P1 ;  /* 0xff80000067677808 */ /* 0x000fc40004800000 */
[----:B------:R-:W-:Y:S02]  /*16600*/  ISETP.GE.AND P5, PT, R13, R226, PT ;  /* 0x000000e20d00720c */ /* 0x000fe40003fa6270 */
[----:B------:R-:W-:Y:S02]  /*16610*/  FSEL R15, R112, -INF , !P2 ;  /* 0xff800000700f7808 */ /* 0x000fe40005000000 */
[----:B------:R-:W-:Y:S02]  /*16620*/  ISETP.GT.AND P1, PT, R229, R17, PT ;  /* 0x00000011e500720c */ /* 0x000fe40003f24270 */
[----:B------:R-:W-:Y:S02]  /*16630*/  IADD3 R35, PT, PT, R154, -0x21, -R3 ;  /* 0xffffffdf9a237810 */ /* 0x000fe40007ffe803 */
[----:B------:R-:W-:Y:S02]  /*16640*/  ISETP.GE.AND P2, PT, R13, R227, PT ;  /* 0x000000e30d00720c */ /* 0x000fe40003f46270 */
[----:B------:R-:W-:-:S02]  /*16650*/  FSEL R19, R19, -INF , !P4 ;  /* 0xff80000013137808 */ /* 0x000fc40006000000 */
[----:B------:R-:W-:Y:S02]  /*16660*/  IABS R37, R37 ;  /* 0x0000002500257213 */ /* 0x000fe40000000000 */
[----:B------:R-:W-:Y:S02]  /*16670*/  ISETP.GE.AND P4, PT, R17, R226, PT ;  /* 0x000000e21100720c */ /* 0x000fe40003f86270 */
[----:B------:R-:W-:Y:S02]  /*16680*/  FSEL R13, R111, -INF , !P6 ;  /* 0xff8000006f0d7808 */ /* 0x000fe40007000000 */
[----:B------:R-:W-:Y:S02]  /*16690*/  FSEL R98, R98, -INF , !P0 ;  /* 0xff80000062627808 */ /* 0x000fe40004000000 */
[----:B------:R-:W-:Y:S02]  /*166a0*/  ISETP.GE.AND P6, PT, R17, R227, PT ;  /* 0x000000e31100720c */ /* 0x000fe40003fc6270 */
[----:B------:R-:W-:-:S02]  /*166b0*/  FSEL R17, R103, -INF , !P3 ;  /* 0xff80000067117808 */ /* 0x000fc40005800000 */
[----:B------:R-:W-:Y:S02]  /*166c0*/  FSEL R11, R110, -INF , !P5 ;  /* 0xff8000006e0b7808 */ /* 0x000fe40006800000 */
[----:B------:R-:W-:Y:S02]  /*166d0*/  FSEL R10, R10, -INF , !P1 ;  /* 0xff8000000a0a7808 */ /* 0x000fe40004800000 */
[C---:B------:R-:W-:Y:S02]  /*166e0*/  ISETP.GE.AND P3, PT, R7.reuse, R226, PT ;  /* 0x000000e20700720c */ /* 0x040fe40003f66270 */
[----:B------:R-:W-:Y:S02]  /*166f0*/  ISETP.GE.AND P5, PT, R7, R227, PT ;  /* 0x000000e30700720c */ /* 0x000fe40003fa6270 */
[----:B------:R-:W-:Y:S02]  /*16700*/  ISETP.GT.AND P0, PT, R229, R7, PT ;  /* 0x00000007e500720c */ /* 0x000fe40003f04270 */
[----:B------:R-:W-:-:S02]  /*16710*/  IABS R35, R35 ;  /* 0x0000002300237213 */ /* 0x000fc40000000000 */
[----:B------:R-:W-:Y:S02]  /*16720*/  I2FP.F32.S32 R37, R37 ;  /* 0x0000002500257245 */ /* 0x000fe40000201400 */
[----:B------:R-:W-:Y:S02]  /*16730*/  IADD3 R31, PT, PT, R154, -0x28, -R3 ;  /* 0xffffffd89a1f7810 */ /* 0x000fe40007ffe803 */
[----:B------:R-:W-:Y:S01]  /*16740*/  FSEL R7, R98, -INF , !P2 ;  /* 0xff80000062077808 */ /* 0x000fe20005000000 */
[----:B------:R-:W-:Y:S01]  /*16750*/  FFMA.FTZ R37, -R221, R37, R94 ;  /* 0x00000025dd257223 */ /* 0x000fe2000001015e */
[----:B------:R-:W-:Y:S02]  /*16760*/  FSEL R9, R9, -INF , !P4 ;  /* 0xff80000009097808 */ /* 0x000fe40006000000 */
[C---:B------:R-:W-:Y:S02]  /*16770*/  ISETP.GE.AND P2, PT, R5.reuse, R226, PT ;  /* 0x000000e20500720c */ /* 0x040fe40003f46270 */
[----:B------:R-:W-:-:S02]  /*16780*/  ISETP.GE.AND P4, PT, R5, R227, PT ;  /* 0x000000e30500720c */ /* 0x000fc40003f86270 */
[----:B------:R-:W-:Y:S02]  /*16790*/  ISETP.GT.AND P1, PT, R229, R5, PT ;  /* 0x00000005e500720c */ /* 0x000fe40003f24270 */
[----:B------:R-:W-:Y:S02]  /*167a0*/  FSEL R5, R10, -INF , !P6 ;  /* 0xff8000000a057808 */ /* 0x000fe40007000000 */
[----:B------:R-:W-:Y:S02]  /*167b0*/  I2FP.F32.S32 R10, R35 ;  /* 0x00000023000a7245 */ /* 0x000fe40000201400 */
[----:B------:R-:W-:Y:S02]  /*167c0*/  IABS R31, R31 ;  /* 0x0000001f001f7213 */ /* 0x000fe40000000000 */
[----:B------:R-:W-:Y:S01]  /*167d0*/  IADD3 R27, PT, PT, R154, -0x29, -R3 ;  /* 0xffffffd79a1b7810 */ /* 0x000fe20007ffe803 */
[----:B------:R-:W-:Y:S01]  /*167e0*/  FFMA.FTZ R10, -R221, R10, R95 ;  /* 0x0000000add0a7223 */ /* 0x000fe2000001015f */
[----:B------:R-:W-:Y:S01]  /*167f0*/  FSEL R37, R37, -INF , !P0 ;  /* 0xff80000025257808 */ /* 0x000fe20004000000 */
[----:B------:R-:W-:Y:S01]  /*16800*/  IMAD.MOV.U32 R35, RZ, RZ, R31 ;  /* 0x000000ffff237224 */ /* 0x000fe200078e001f */
[----:B------:R-:W-:-:S02]  /*16810*/  IABS R31, R27 ;  /* 0x0000001b001f7213 */ /* 0x000fc40000000000 */
[----:B------:R-:W-:Y:S02]  /*16820*/  FSEL R37, R37, -INF , !P5 ;  /* 0xff80000025257808 */ /* 0x000fe40006800000 */
[----:B------:R-:W-:Y:S02]  /*16830*/  FSEL R27, R100, -INF , !P2 ;  /* 0xff800000641b7808 */ /* 0x000fe40005000000 */
[----:B------:R-:W-:Y:S02]  /*16840*/  FSEL R10, R10, -INF , !P1 ;  /* 0xff8000000a0a7808 */ /* 0x000fe40004800000 */
[C---:B------:R-:W-:Y:S02]  /*16850*/  ISETP.GE.AND P5, PT, R93.reuse, R226, PT ;  /* 0x000000e25d00720c */ /* 0x040fe40003fa6270 */
[----:B------:R-:W-:Y:S02]  /*16860*/  ISETP.GE.AND P2, PT, R93, R227, PT ;  /* 0x000000e35d00720c */ /* 0x000fe40003f46270 */
[----:B------:R-:W-:Y:S01]  /*16870*/  ISETP.GT.AND P1, PT, R229, R93, PT ;  /* 0x0000005de500720c */ /* 0x000fe20003f24270 */
[----:B------:R-:W-:Y:S01]  /*16880*/  IMAD.MOV.U32 R93, RZ, RZ, R31 ;  /* 0x000000ffff5d7224 */ /* 0x000fe200078e001f */
[----:B------:R-:W-:-:S02]  /*16890*/  I2FP.F32.S32 R35, R35 ;  /* 0x0000002300237245 */ /* 0x000fc40000201400 */
[----:B------:R-:W-:Y:S02]  /*168a0*/  FSEL R31, R10, -INF , !P4 ;  /* 0xff8000000a1f7808 */ /* 0x000fe40006000000 */
[----:B------:R-:W-:Y:S01]  /*168b0*/  I2FP.F32.S32 R10, R93 ;  /* 0x0000005d000a7245 */ /* 0x000fe20000201400 */
[----:B------:R-:W-:Y:S01]  /*168c0*/  FFMA.FTZ R35, -R221, R35, R90 ;  /* 0x00000023dd237223 */ /* 0x000fe2000001015a */
[C---:B------:R-:W-:Y:S02]  /*168d0*/  IADD3 R25, PT, PT, R154.reuse, -0x30, -R3 ;  /* 0xffffffd09a197810 */ /* 0x040fe40007ffe803 */
[----:B------:R-:W-:Y:S01]  /*168e0*/  ISETP.GT.AND P0, PT, R229, R97, PT ;  /* 0x00000061e500720c */ /* 0x000fe20003f04270 */
[----:B------:R-:W-:Y:S01]  /*168f0*/  FFMA.FTZ R10, -R221, R10, R91 ;  /* 0x0000000add0a7223 */ /* 0x000fe2000001015b */
[----:B------:R-:W-:Y:S02]  /*16900*/  ISETP.GE.AND P6, PT, R97, R226, PT ;  /* 0x000000e26100720c */ /* 0x000fe40003fc6270 */
[----:B------:R-:W-:-:S02]  /*16910*/  IADD3 R29, PT, PT, R154, -0x31, -R3 ;  /* 0xffffffcf9a1d7810 */ /* 0x000fc40007ffe803 */
[----:B------:R-:W-:Y:S02]  /*16920*/  FSEL R39, R101, -INF , !P3 ;  /* 0xff80000065277808 */ /* 0x000fe40005800000 */
[----:B------:R-:W-:Y:S02]  /*16930*/  ISETP.GE.AND P3, PT, R97, R227, PT ;  /* 0x000000e36100720c */ /* 0x000fe40003f66270 */
[----:B------:R-:W-:Y:S02]  /*16940*/  IABS R90, R25 ;  /* 0x00000019005a7213 */ /* 0x000fe40000000000 */
[----:B------:R-:W-:Y:S02]  /*16950*/  FSEL R35, R35, -INF , !P0 ;  /* 0xff80000023237808 */ /* 0x000fe40004000000 */
[----:B------:R-:W-:Y:S02]  /*16960*/  FSEL R25, R96, -INF , !P6 ;  /* 0xff80000060197808 */ /* 0x000fe40007000000 */
[----:B------:R-:W-:-:S02]  /*16970*/  ISETP.GE.AND P4, PT, R89, R226, PT ;  /* 0x000000e25900720c */ /* 0x000fc40003f86270 */
[----:B------:R-:W-:Y:S02]  /*16980*/  ISETP.GE.AND P6, PT, R89, R227, PT ;  /* 0x000000e35900720c */ /* 0x000fe40003fc6270 */
[----:B------:R-:W-:Y:S02]  /*16990*/  ISETP.GT.AND P0, PT, R229, R89, PT ;  /* 0x00000059e500720c */ /* 0x000fe40003f04270 */
[----:B------:R-:W-:Y:S02]  /*169a0*/  IADD3 R33, PT, PT, R154, -0x38, -R3 ;  /* 0xffffffc89a217810 */ /* 0x000fe40007ffe803 */
[----:B------:R-:W-:Y:S02]  /*169b0*/  IABS R89, R29 ;  /* 0x0000001d00597213 */ /* 0x000fe40000000000 */
[----:B------:R-:W-:Y:S02]  /*169c0*/  FSEL R29, R35, -INF , !P3 ;  /* 0xff800000231d7808 */ /* 0x000fe40005800000 */
[----:B------:R-:W-:-:S02]  /*169d0*/  FSEL R35, R92, -INF , !P5 ;  /* 0xff8000005c237808 */ /* 0x000fc40006800000 */
[----:B------:R-:W-:Y:S02]  /*169e0*/  FSEL R10, R10, -INF , !P1 ;  /* 0xff8000000a0a7808 */ /* 0x000fe40004800000 */
[C---:B------:R-:W-:Y:S02]  /*169f0*/  ISETP.GE.AND P3, PT, R88.reuse, R226, PT ;  /* 0x000000e25800720c */ /* 0x040fe40003f66270 */
[----:B------:R-:W-:Y:S02]  /*16a00*/  I2FP.F32.S32 R90, R90 ;  /* 0x0000005a005a7245 */ /* 0x000fe40000201400 */
[----:B------:R-:W-:Y:S02]  /*16a10*/  ISETP.GE.AND P5, PT, R88, R227, PT ;  /* 0x000000e35800720c */ /* 0x000fe40003fa6270 */
[----:B------:R-:W-:Y:S01]  /*16a20*/  ISETP.GT.AND P1, PT, R229, R88, PT ;  /* 0x00000058e500720c */ /* 0x000fe20003f24270 */
[----:B------:R-:W-:Y:S01]  /*16a30*/  FFMA.FTZ R86, -R221, R90, R86 ;  /* 0x0000005add567223 */ /* 0x000fe20000010156 */
[----:B------:R-:W-:-:S02]  /*16a40*/  IABS R88, R33 ;  /* 0x0000002100587213 */ /* 0x000fc40000000000 */
[C-C-:B------:R-:W-:Y:S02]  /*16a50*/  IADD3 R71, PT, PT, R154.reuse, -0x40, -R3.reuse ;  /* 0xffffffc09a477810 */ /* 0x140fe40007ffe803 */
[----:B------:R-:W-:Y:S02]  /*16a60*/  I2FP.F32.S32 R88, R88 ;  /* 0x0000005800587245 */ /* 0x000fe40000201400 */
[----:B------:R-:W-:Y:S02]  /*16a70*/  IABS R71, R71 ;  /* 0x0000004700477213 */ /* 0x000fe40000000000 */
[C-C-:B------:R-:W-:Y:S01]  /*16a80*/  IADD3 R68, PT, PT, R154.reuse, -0x48, -R3.reuse ;  /* 0xffffffb89a447810 */ /* 0x140fe20007ffe803 */
[----:B------:R-:W-:Y:S01]  /*16a90*/  FFMA.FTZ R82, -R221, R88, R82 ;  /* 0x00000058dd527223 */ /* 0x000fe20000010152 */
[----:B------:R-:W-:Y:S02]  /*16aa0*/  IADD3 R104, PT, PT, R154, -0x39, -R3 ;  /* 0xffffffc79a687810 */ /* 0x000fe40007ffe803 */
[----:B------:R-:W-:-:S02]  /*16ab0*/  FSEL R86, R86, -INF , !P0 ;  /* 0xff80000056567808 */ /* 0x000fc40004000000 */
[----:B------:R-:W-:Y:S02]  /*16ac0*/  I2FP.F32.S32 R71, R71 ;  /* 0x0000004700477245 */ /* 0x000fe40000201400 */
[----:B------:R-:W-:Y:S02]  /*16ad0*/  FSEL R33, R10, -INF , !P2 ;  /* 0xff8000000a217808 */ /* 0x000fe40005000000 */
[----:B------:R-:W-:Y:S01]  /*16ae0*/  ISETP.GT.AND P0, PT, R229, R65, PT ;  /* 0x00000041e500720c */ /* 0x000fe20003f04270 */
[----:B------:R-:W-:Y:S01]  /*16af0*/  FFMA.FTZ R71, -R221, R71, R78 ;  /* 0x00000047dd477223 */ /* 0x000fe2000001014e */
[----:B------:R-:W-:Y:S02]  /*16b00*/  IABS R68, R68 ;  /* 0x0000004400447213 */ /* 0x000fe40000000000 */
[----:B------:R-:W-:Y:S02]  /*16b10*/  IADD3 R38, PT, PT, R154, -0x50, -R3 ;  /* 0xffffffb09a267810 */ /* 0x000fe40007ffe803 */
[----:B------:R-:W-:-:S02]  /*16b20*/  I2FP.F32.S32 R10, R89 ;  /* 0x00000059000a7245 */ /* 0x000fc40000201400 */
[----:B------:R-:W-:Y:S02]  /*16b30*/  IABS R104, R104 ;  /* 0x0000006800687213 */ /* 0x000fe40000000000 */
[----:B------:R-:W-:Y:S01]  /*16b40*/  IADD3 R70, PT, PT, R154, -0x41, -R3 ;  /* 0xffffffbf9a467810 */ /* 0x000fe20007ffe803 */
[----:B------:R-:W-:Y:S01]  /*16b50*/  FFMA.FTZ R10, -R221, R10, R87 ;  /* 0x0000000add0a7223 */ /* 0x000fe20000010157 */
[----:B------:R-:W-:Y:S02]  /*16b60*/  FSEL R82, R82, -INF , !P0 ;  /* 0xff80000052527808 */ /* 0x000fe40004000000 */
[----:B------:R-:W-:Y:S02]  /*16b70*/  I2FP.F32.S32 R68, R68 ;  /* 0x0000004400447245 */ /* 0x000fe40000201400 */
[----:B------:R-:W-:Y:S02]  /*16b80*/  ISETP.GT.AND P0, PT, R229, R84, PT ;  /* 0x00000054e500720c */ /* 0x000fe40003f04270 */
[----:B------:R-:W-:Y:S01]  /*16b90*/  IABS R38, R38 ;  /* 0x0000002600267213 */ /* 0x000fe20000000000 */
[----:B------:R-:W-:Y:S01]  /*16ba0*/  FFMA.FTZ R68, -R221, R68, R74 ;  /* 0x00000044dd447223 */ /* 0x000fe2000001014a */
[----:B------:R-:W-:-:S02]  /*16bb0*/  IADD3 R34, PT, PT, R154, -0x58, -R3 ;  /* 0xffffffa89a227810 */ /* 0x000fc40007ffe803 */
[----:B------:R-:W-:Y:S02]  /*16bc0*/  I2FP.F32.S32 R104, R104 ;  /* 0x0000006800687245 */ /* 0x000fe40000201400 */
[----:B------:R-:W-:Y:S02]  /*16bd0*/  IABS R70, R70 ;  /* 0x0000004600467213 */ /* 0x000fe40000000000 */
[----:B------:R-:W-:Y:S01]  /*16be0*/  IADD3 R67, PT, PT, R154, -0x49, -R3 ;  /* 0xffffffb79a437810 */ /* 0x000fe20007ffe803 */
[----:B------:R-:W-:Y:S01]  /*16bf0*/  FFMA.FTZ R83, -R221, R104, R83 ;  /* 0x00000068dd537223 */ /* 0x000fe20000010153 */
[----:B------:R-:W-:Y:S02]  /*16c00*/  FSEL R71, R71, -INF , !P0 ;  /* 0xff80000047477808 */ /* 0x000fe40004000000 */
[----:B------:R-:W-:Y:S02]  /*16c10*/  I2FP.F32.S32 R38, R38 ;  /* 0x0000002600267245 */ /* 0x000fe40000201400 */
[----:B------:R-:W-:-:S02]  /*16c20*/  ISETP.GT.AND P0, PT, R229, R80, PT ;  /* 0x00000050e500720c */ /* 0x000fc40003f04270 */
[----:B------:R-:W-:Y:S01]  /*16c30*/  IABS R34, R34 ;  /* 0x0000002200227213 */ /* 0x000fe20000000000 */
[----:B------:R-:W-:Y:S01]  /*16c40*/  FFMA.FTZ R38, -R221, R38, R118 ;  /* 0x00000026dd267223 */ /* 0x000fe20000010176 */
[----:B------:R-:W-:Y:S02]  /*16c50*/  IADD3 R30, PT, PT, R154, -0x60, -R3 ;  /* 0xffffffa09a1e7810 */ /* 0x000fe40007ffe803 */
[----:B------:R-:W-:Y:S02]  /*16c60*/  FSEL R10, R10, -INF , !P1 ;  /* 0xff8000000a0a7808 */ /* 0x000fe40004800000 */
[----:B------:R-:W-:Y:S02]  /*16c70*/  I2FP.F32.S32 R70, R70 ;  /* 0x0000004600467245 */ /* 0x000fe40000201400 */
[----:B------:R-:W-:Y:S02]  /*16c80*/  ISETP.GT.AND P1, PT, R229, R85, PT ;  /* 0x00000055e500720c */ /* 0x000fe40003f24270 */
[----:B------:R-:W-:Y:S01]  /*16c90*/  IABS R67, R67 ;  /* 0x0000004300437213 */ /* 0x000fe20000000000 */
[----:B------:R-:W-:Y:S01]  /*16ca0*/  FFMA.FTZ R70, -R221, R70, R79 ;  /* 0x00000046dd467223 */ /* 0x000fe2000001014f */
[----:B------:R-:W-:-:S02]  /*16cb0*/  IADD3 R36, PT, PT, R154, -0x51, -R3 ;  /* 0xffffffaf9a247810 */ /* 0x000fc40007ffe803 */
[----:B------:R-:W-:Y:S02]  /*16cc0*/  FSEL R68, R68, -INF , !P0 ;  /* 0xff80000044447808 */ /* 0x000fe40004000000 */
[----:B------:R-:W-:Y:S02]  /*16cd0*/  I2FP.F32.S32 R34, R34 ;  /* 0x0000002200227245 */ /* 0x000fe40000201400 */
[----:B------:R-:W-:Y:S02]  /*16ce0*/  FSEL R247, R10, -INF , !P5 ;  /* 0xff8000000af77808 */ /* 0x000fe40006800000 */
[----:B------:R-:W-:Y:S01]  /*16cf0*/  ISETP.GT.AND P0, PT, R229, R76, PT ;  /* 0x0000004ce500720c */ /* 0x000fe20003f04270 */
[----:B------:R-:W-:Y:S01]  /*16d00*/  FFMA.FTZ R34, -R221, R34, R58 ;  /* 0x00000022dd227223 */ /* 0x000fe2000001013a */
[----:B------:R-:W-:Y:S02]  /*16d10*/  IABS R30, R30 ;  /* 0x0000001e001e7213 */ /* 0x000fe40000000000 */
[----:B------:R-:W-:-:S02]  /*16d20*/  IADD3 R26, PT, PT, R154, -0x68, -R3 ;  /* 0xffffff989a1a7810 */ /* 0x000fc40007ffe803 */
[----:B------:R-:W-:Y:S02]  /*16d30*/  FSEL R83, R83, -INF , !P1 ;  /* 0xff80000053537808 */ /* 0x000fe40004800000 */
[----:B------:R-:W-:Y:S02]  /*16d40*/  I2FP.F32.S32 R10, R67 ;  /* 0x00000043000a7245 */ /* 0x000fe40000201400 */
[----:B------:R-:W-:Y:S02]  /*16d50*/  ISETP.GT.AND P1, PT, R229, R81, PT ;  /* 0x00000051e500720c */ /* 0x000fe40003f24270 */
[----:B------:R-:W-:Y:S01]  /*16d60*/  IABS R36, R36 ;  /* 0x0000002400247213 */ /* 0x000fe20000000000 */
[----:B------:R-:W-:Y:S01]  /*16d70*/  FFMA.FTZ R10, -R221, R10, R75 ;  /* 0x0000000add0a7223 */ /* 0x000fe2000001014b */
[----:B------:R-:W-:Y:S02]  /*16d80*/  IADD3 R32, PT, PT, R154, -0x59, -R3 ;  /* 0xffffffa79a207810 */ /* 0x000fe40007ffe803 */
[----:B------:R-:W-:-:S02]  /*16d90*/  FSEL R38, R38, -INF , !P0 ;  /* 0xff80000026267808 */ /* 0x000fc40004000000 */
[----:B------:R-:W-:Y:S02]  /*16da0*/  I2FP.F32.S32 R30, R30 ;  /* 0x0000001e001e7245 */ /* 0x000fe40000201400 */
[----:B------:R-:W-:Y:S02]  /*16db0*/  ISETP.GT.AND P0, PT, R229, R57, PT ;  /* 0x00000039e500720c */ /* 0x000fe40003f04270 */
[----:B------:R-:W-:Y:S01]  /*16dc0*/  IABS R26, R26 ;  /* 0x0000001a001a7213 */ /* 0x000fe20000000000 */
[----:B------:R-:W-:Y:S01]  /*16dd0*/  FFMA.FTZ R30, -R221, R30, R54 ;  /* 0x0000001edd1e7223 */ /* 0x000fe20000010136 */
[----:B------:R-:W-:Y:S02]  /*16de0*/  IADD3 R23, PT, PT, R154, -0x70, -R3 ;  /* 0xffffff909a177810 */ /* 0x000fe40007ffe803 */
[----:B------:R-:W-:Y:S02]  /*16df0*/  ISETP.GE.AND P2, PT, R65, R226, PT ;  /* 0x000000e24100720c */ /* 0x000fe40003f46270 */
[----:B------:R-:W-:-:S02]  /*16e00*/  FSEL R70, R70, -INF , !P1 ;  /* 0xff80000046467808 */ /* 0x000fc40004800000 */
[----:B------:R-:W-:Y:S02]  /*16e10*/  I2FP.F32.S32 R36, R36 ;  /* 0x0000002400247245 */ /* 0x000fe40000201400 */
[----:B------:R-:W-:Y:S02]  /*16e20*/  ISETP.GT.AND P1, PT, R229, R77, PT ;  /* 0x0000004de500720c */ /* 0x000fe40003f24270 */
[----:B------:R-:W-:Y:S01]  /*16e30*/  IABS R32, R32 ;  /* 0x0000002000207213 */ /* 0x000fe20000000000 */
[----:B------:R-:W-:Y:S01]  /*16e40*/  FFMA.FTZ R36, -R221, R36, R119 ;  /* 0x00000024dd247223 */ /* 0x000fe20000010177 */
[----:B------:R-:W-:Y:S02]  /*16e50*/  IADD3 R28, PT, PT, R154, -0x61, -R3 ;  /* 0xffffff9f9a1c7810 */ /* 0x000fe40007ffe803 */
[----:B------:R-:W-:Y:S02]  /*16e60*/  FSEL R243, R243, -INF , !P4 ;  /* 0xff800000f3f37808 */ /* 0x000fe40006000000 */
[----:B------:R-:W-:-:S02]  /*16e70*/  ISETP.GE.AND P4, PT, R65, R227, PT ;  /* 0x000000e34100720c */ /* 0x000fc40003f86270 */
[----:B------:R-:W-:Y:S02]  /*16e80*/  FSEL R34, R34, -INF , !P0 ;  /* 0xff80000022227808 */ /* 0x000fe40004000000 */
[----:B------:R-:W-:Y:S02]  /*16e90*/  I2FP.F32.S32 R26, R26 ;  /* 0x0000001a001a7245 */ /* 0x000fe40000201400 */
[----:B------:R-:W-:Y:S02]  /*16ea0*/  FSEL R65, R86, -INF , !P6 ;  /* 0xff80000056417808 */ /* 0x000fe40007000000 */
[----:B------:R-:W-:Y:S01]  /*16eb0*/  FSEL R241, R241, -INF , !P3 ;  /* 0xff800000f1f17808 */ /* 0x000fe20005800000 */
[----:B------:R-:W-:Y:S01]  /*16ec0*/  FFMA.FTZ R26, -R221, R26, R50 ;  /* 0x0000001add1a7223 */ /* 0x000fe20000010132 */
[----:B------:R-:W-:Y:S02]  /*16ed0*/  FSEL R239, R239, -INF , !P2 ;  /* 0xff800000efef7808 */ /* 0x000fe40005000000 */
[----:B------:R-:W-:-:S02]  /*16ee0*/  ISETP.GT.AND P0, PT, R229, R52, PT ;  /* 0x00000034e500720c */ /* 0x000fc40003f04270 */
[----:B------:R-:W-:Y:S02]  /*16ef0*/  IABS R23, R23 ;  /* 0x0000001700177213 */ /* 0x000fe40000000000 */
[----:B------:R-:W-:Y:S02]  /*16f00*/  IADD3 R21, PT, PT, R154, -0x78, -R3 ;  /* 0xffffff889a157810 */ /* 0x000fe40007ffe803 */
[CC--:B------:R-:W-:Y:S02]  /*16f10*/  ISETP.GE.AND P6, PT, R85.reuse, R226.reuse, PT ;  /* 0x000000e25500720c */ /* 0x0c0fe40003fc6270 */
[-C--:B------:R-:W-:Y:S02]  /*16f20*/  ISETP.GE.AND P3, PT, R85, R227.reuse, PT ;  /* 0x000000e35500720c */ /* 0x080fe40003f66270 */
[C---:B------:R-:W-:Y:S02]  /*16f30*/  ISETP.GE.AND P5, PT, R84.reuse, R226, PT ;  /* 0x000000e25400720c */ /* 0x040fe40003fa6270 */
[----:B------:R-:W-:-:S02]  /*16f40*/  ISETP.GE.AND P2, PT, R84, R227, PT ;  /* 0x000000e35400720c */ /* 0x000fc40003f46270 */
        /* <DEDUP_REMOVED lines=8> */
[----:B------:R-:W-:Y:S02]  /*16fd0*/  FSEL R245, R82, -INF , !P4 ;  /* 0xff80000052f57808 */ /* 0x000fe40006000000 */
[----:B------:R-:W-:Y:S01]  /*16fe0*/  FSEL R151, R151, -INF , !P6 ;  /* 0xff80000097977808 */ /* 0x000fe20007000000 */
[----:B------:R-:W-:Y:S01]  /*16ff0*/  FFMA.FTZ R23, -R221, R23, R46 ;  /* 0x00000017dd177223 */ /* 0x000fe2000001012e */
[----:B------:R-:W-:Y:S02]  /*17000*/  FSEL R237, R83, -INF , !P3 ;  /* 0xff80000053ed7808 */ /* 0x000fe40005800000 */
[----:B------:R-:W-:Y:S02]  /*17010*/  FSEL R193, R193, -INF , !P5 ;  /* 0xff800000c1c17808 */ /* 0x000fe40006800000 */
[----:B------:R-:W-:-:S02]  /*17020*/  FSEL R233, R71, -INF , !P2 ;  /* 0xff80000047e97808 */ /* 0x000fc40005000000 */
[----:B------:R-:W-:Y:S02]  /*17030*/  ISETP.GT.AND P0, PT, R229, R44, PT ;  /* 0x0000002ce500720c */ /* 0x000fe40003f04270 */
[----:B------:R-:W-:Y:S02]  /*17040*/  IABS R21, R21 ;  /* 0x0000001500157213 */ /* 0x000fe40000000000 */
[CC--:B------:R-:W-:Y:S02]  /*17050*/  ISETP.GE.AND P4, PT, R81.reuse, R226.reuse, PT ;  /* 0x000000e25100720c */ /* 0x0c0fe40003f86270 */
[-C--:B------:R-:W-:Y:S02]  /*17060*/  ISETP.GE.AND P6, PT, R81, R227.reuse, PT ;  /* 0x000000e35100720c */ /* 0x080fe40003fc6270 */
[C---:B------:R-:W-:Y:S02]  /*17070*/  ISETP.GE.AND P3, PT, R80.reuse, R226, PT ;  /* 0x000000e25000720c */ /* 0x040fe40003f66270 */
[----:B------:R-:W-:-:S02]  /*17080*/  ISETP.GE.AND P5, PT, R80, R227, PT ;  /* 0x000000e35000720c */ /* 0x000fc40003fa6270 */
[----:B------:R-:W-:Y:S02]  /*17090*/  ISETP.GE.AND P2, PT, R77, R226, PT ;  /* 0x000000e24d00720c */ /* 0x000fe40003f46270 */
        /* <DEDUP_REMOVED lines=9> */
[----:B------:R-:W-:Y:S01]  /*17130*/  FSEL R167, R70, -INF , !P6 ;  /* 0xff80000046a77808 */ /* 0x000fe20007000000 */
[----:B------:R-:W-:Y:S01]  /*17140*/  FFMA.FTZ R21, -R221, R21, R42 ;  /* 0x00000015dd157223 */ /* 0x000fe2000001012a */
        /* <DEDUP_REMOVED lines=16> */
[----:B------:R-:W-:Y:S02]  /*17250*/  FSEL R183, R10, -INF , !P4 ;  /* 0xff8000000ab77808 */ /* 0x000fe40006000000 */
[----:B------:R-:W-:Y:S02]  /*17260*/  FSEL R181, R181, -INF , !P6 ;  /* 0xff800000b5b57808 */ /* 0x000fe40007000000 */
[----:B------:R-:W-:Y:S02]  /*17270*/  FSEL R189, R38, -INF , !P3 ;  /* 0xff80000026bd7808 */ /* 0x000fe40005800000 */
[----:B------:R-:W-:Y:S02]  /*17280*/  FSEL R177, R177, -INF , !P5 ;  /* 0xff800000b1b17808 */ /* 0x000fe40006800000 */
[----:B------:R-:W-:-:S02]  /*17290*/  FSEL R187, R36, -INF , !P2 ;  /* 0xff80000024bb7808 */ /* 0x000fc40005000000 */
[----:B------:R-:W-:Y:S02]  /*172a0*/  ISETP.GT.AND P0, PT, R229, R14, PT ;  /* 0x0000000ee500720c */ /* 0x000fe40003f04270 */
[CC--:B------:R-:W-:Y:S02]  /*172b0*/  ISETP.GE.AND P4, PT, R57.reuse, R226.reuse, PT ;  /* 0x000000e23900720c */ /* 0x0c0fe40003f86270 */
[-C--:B------:R-:W-:Y:S02]  /*172c0*/  ISETP.GE.AND P6, PT, R57, R227.reuse, PT ;  /* 0x000000e33900720c */ /* 0x080fe40003fc6270 */
[CC--:B------:R-:W-:Y:S02]  /*172d0*/  ISETP.GE.AND P3, PT, R56.reuse, R226.reuse, PT ;  /* 0x000000e23800720c */ /* 0x0c0fe40003f66270 */
[----:B------:R-:W-:Y:S02]  /*172e0*/  ISETP.GE.AND P5, PT, R56, R227, PT ;  /* 0x000000e33800720c */ /* 0x000fe40003fa6270 */
[----:B------:R-:W-:-:S02]  /*172f0*/  ISETP.GE.AND P2, PT, R52, R226, PT ;  /* 0x000000e23400720c */ /* 0x000fc40003f46270 */
[----:B------:R-:W-:Y:S02]  /*17300*/  FSEL R28, R28, -INF , !P1 ;  /* 0xff8000001c1c7808 */ /* 0x000fe40004800000 */
[----:B------:R-:W-:Y:S02]  /*17310*/  I2FP.F32.S32 R22, R22 ;  /* 0x0000001600167245 */ /* 0x000fe40000201400 */
[----:B------:R-:W-:Y:S02]  /*17320*/  ISETP.GT.AND P1, PT, R229, R40, PT ;  /* 0x00000028e500720c */ /* 0x000fe40003f24270 */
[----:B------:R-:W-:Y:S01]  /*17330*/  IABS R3, R3 ;  /* 0x0000000300037213 */ /* 0x000fe20000000000 */
[----:B------:R-:W-:Y:S01]  /*17340*/  FFMA.FTZ R22, -R221, R22, R47 ;  /* 0x00000016dd167223 */ /* 0x000fe2000001012f */
[----:B------:R-:W-:Y:S02]  /*17350*/  FSEL R139, R21, -INF , !P0 ;  /* 0xff800000158b7808 */ /* 0x000fe40004000000 */
[----:B------:R-:W-:-:S02]  /*17360*/  FSEL R175, R175, -INF , !P4 ;  /* 0xff800000afaf7808 */ /* 0x000fc40006000000 */
[----:B------:R-:W-:Y:S02]  /*17370*/  FSEL R185, R34, -INF , !P6 ;  /* 0xff80000022b97808 */ /* 0x000fe40007000000 */
[----:B------:R-:W-:Y:S02]  /*17380*/  FSEL R173, R173, -INF , !P3 ;  /* 0xff800000adad7808 */ /* 0x000fe40005800000 */
[----:B------:R-:W-:Y:S02]  /*17390*/  FSEL R169, R32, -INF , !P5 ;  /* 0xff80000020a97808 */ /* 0x000fe40006800000 */
[----:B------:R-:W-:Y:S02]  /*173a0*/  FSEL R159, R159, -INF , !P2 ;  /* 0xff8000009f9f7808 */ /* 0x000fe40005000000 */
[----:B------:R-:W-:Y:S02]  /*173b0*/  ISETP.GT.AND P0, PT, R136, R205, PT ;  /* 0x000000cd8800720c */ /* 0x000fe40003f04270 */
[----:B------:R-:W-:-:S02]  /*173c0*/  ISETP.GE.AND P4, PT, R52, R227, PT ;  /* 0x000000e33400720c */ /* 0x000fc40003f86270 */
[CC--:B------:R-:W-:Y:S02]  /*173d0*/  ISETP.GE.AND P6, PT, R48.reuse, R226.reuse, PT ;  /* 0x000000e23000720c */ /* 0x0c0fe40003fc6270 */
[-C--:B------:R-:W-:Y:S02]  /*173e0*/  ISETP.GE.AND P3, PT, R48, R227.reuse, PT ;  /* 0x000000e33000720c */ /* 0x080fe40003f66270 */
[C---:B------:R-:W-:Y:S02]  /*173f0*/  ISETP.GE.AND P5, PT, R44.reuse, R226, PT ;  /* 0x000000e22c00720c */ /* 0x040fe40003fa6270 */
[----:B------:R-:W-:Y:S02]  /*17400*/  ISETP.GE.AND P2, PT, R44, R227, PT ;  /* 0x000000e32c00720c */ /* 0x000fe40003f46270 */
[----:B------:R-:W-:Y:S02]  /*17410*/  FSEL R24, R24, -INF , !P1 ;  /* 0xff80000018187808 */ /* 0x000fe40004800000 */
[----:B------:R-:W-:-:S02]  /*17420*/  I2FP.F32.S32 R10, R3 ;  /* 0x00000003000a7245 */ /* 0x000fc40000201400 */
[----:B------:R-:W-:Y:S02]  /*17430*/  ISETP.GT.AND P1, PT, R229, R16, PT ;  /* 0x00000010e500720c */ /* 0x000fe40003f24270 */
[----:B------:R-:W-:Y:S01]  /*17440*/  FSEL R165, R30, -INF , !P4 ;  /* 0xff8000001ea57808 */ /* 0x000fe20006000000 */
[----:B------:R-:W-:Y:S01]  /*17450*/  FFMA.FTZ R43, -R221, R10, R43 ;  /* 0x0000000add2b7223 */ /* 0x000fe2000001012b */
[----:B------:R-:W-:Y:S02]  /*17460*/  FSEL R157, R157, -INF , !P6 ;  /* 0xff8000009d9d7808 */ /* 0x000fe40007000000 */
[----:B------:R-:W-:Y:S02]  /*17470*/  FSEL R163, R28, -INF , !P3 ;  /* 0xff8000001ca37808 */ /* 0x000fe40005800000 */
[----:B------:R-:W-:Y:S02]  /*17480*/  FSEL R155, R155, -INF , !P5 ;  /* 0xff8000009b9b7808 */ /* 0x000fe40006800000 */
[----:B------:R-:W-:Y:S01]  /*17490*/  FSEL R161, R26, -INF , !P2 ;  /* 0xff8000001aa17808 */ /* 0x000fe20005000000 */
[----:B------:R-:W-:Y:S01]  /*174a0*/  BAR.SYNC.DEFER_BLOCKING 0x0 ;  /* 0x0000000000007b1d */ /* 0x000fe20000010000 */
[----:B------:R-:W-:-:S02]  /*174b0*/  ISETP.GE.AND P4, PT, R40, R226, PT ;  /* 0x000000e22800720c */ /* 0x000fc40003f86270 */
[-C--:B------:R-:W-:Y:S02]  /*174c0*/  ISETP.GE.AND P6, PT, R40, R227.reuse, PT ;  /* 0x000000e32800720c */ /* 0x080fe40003fc6270 */
[CC--:B------:R-:W-:Y:S02]  /*174d0*/  ISETP.GE.AND P3, PT, R18.reuse, R226.reuse, PT ;  /* 0x000000e21200720c */ /* 0x0c0fe40003f66270 */
[----:B------:R-:W-:Y:S02]  /*174e0*/  ISETP.GE.AND P5, PT, R18, R227, PT ;  /* 0x000000e31200720c */ /* 0x000fe40003fa6270 */
[----:B------:R-:W-:Y:S02]  /*174f0*/  ISETP.GE.AND P2, PT, R16, R226, PT ;  /* 0x000000e21000720c */ /* 0x000fe40003f46270 */
[----:B------:R-:W-:Y:S02]  /*17500*/  FSEL R145, R22, -INF , !P1 ;  /* 0xff80000016917808 */ /* 0x000fe40004800000 */
[----:B------:R-:W-:-:S02]  /*17510*/  ISETP.GT.AND P1, PT, R229, R8, PT ;  /* 0x00000008e500720c */ /* 0x000fc40003f24270 */
[----:B------:R-:W-:Y:S02]  /*17520*/  FSEL R153, R153, -INF , !P4 ;  /* 0xff80000099997808 */ /* 0x000fe40006000000 */
[----:B------:R-:W-:Y:S02]  /*17530*/  FSEL R149, R24, -INF , !P6 ;  /* 0xff80000018957808 */ /* 0x000fe40007000000 */
[----:B------:R-:W-:Y:S02]  /*17540*/  FSEL R137, R137, -INF , !P3 ;  /* 0xff80000089897808 */ /* 0x000fe40005800000 */
[----:B------:R-:W-:Y:S02]  /*17550*/  FSEL R147, R23, -INF , !P5 ;  /* 0xff80000017937808 */ /* 0x000fe40006800000 */
[----:B------:R-:W-:Y:S02]  /*17560*/  FSEL R67, R12, -INF , !P2 ;  /* 0xff8000000c437808 */ /* 0x000fe40005000000 */
[----:B------:R-:W-:-:S02]  /*17570*/  ISETP.GE.AND P4, PT, R16, R227, PT ;  /* 0x000000e31000720c */ /* 0x000fc40003f86270 */
[CC--:B------:R-:W-:Y:S02]  /*17580*/  ISETP.GE.AND P6, PT, R14.reuse, R226.reuse, PT ;  /* 0x000000e20e00720c */ /* 0x0c0fe40003fc6270 */
[-C--:B------:R-:W-:Y:S02]  /*17590*/  ISETP.GE.AND P3, PT, R14, R227.reuse, PT ;  /* 0x000000e30e00720c */ /* 0x080fe40003f66270 */
[C---:B------:R-:W-:Y:S02]  /*175a0*/  ISETP.GE.AND P5, PT, R8.reuse, R226, PT ;  /* 0x000000e20800720c */ /* 0x040fe40003fa6270 */
[----:B------:R-:W-:Y:S02]  /*175b0*/  ISETP.GE.AND P2, PT, R8, R227, PT ;  /* 0x000000e30800720c */ /* 0x000fe40003f46270 */
[----:B------:R-:W-:Y:S02]  /*175c0*/  FSEL R43, R43, -INF , !P1 ;  /* 0xff8000002b2b7808 */ /* 0x000fe40004800000 */
[----:B------:R-:W-:-:S02]  /*175d0*/  VIMNMX R230, PT, PT, RZ, R230, !PT ;  /* 0x000000e6ffe67248 */ /* 0x000fc40007fe0100 */
[----:B------:R-:W-:Y:S02]  /*175e0*/  VIMNMX R229, PT, PT, RZ, R229, !PT ;  /* 0x000000e5ffe57248 */ /* 0x000fe40007fe0100 */
        /* <DEDUP_REMOVED lines=19> */
.L_x_6670:
        /* <DEDUP_REMOVED lines=60> */
.L_x_6671:
[----:B------:R-:W-:Y:S05]  /*17ae0*/  BSYNC.RECONVERGENT B0 ;  /* 0x0000000000007941 */ /* 0x000fea0003800200 */
.L_x_6669:
        /* <DEDUP_REMOVED lines=107> */
.L_x_6668:
[----:B------:R-:W-:Y:S05]  /*181a0*/  BSYNC.RECONVERGENT B1 ;  /* 0x0000000000017941 */ /* 0x000fea0003800200 */
.L_x_6667:
        /* <DEDUP_REMOVED lines=32> */
[----:B-1----:R-:W-:Y:S02]  /*183b0*/  FMNMX.FTZ R23, R57, R8, !PT ;  /* 0x0000000839177209 */ /* 0x002fe40007810000 */
[----:B------:R-:W-:Y:S02]  /*183c0*/  FMNMX.FTZ R10, R138, R3, !PT ;  /* 0x000000038a0a7209 */ /* 0x000fe40007810000 */
[----:B------:R-:W-:Y:S01]  /*183d0*/  LOP3.LUT R204, R66, 0x200, R140, 0xf8, !PT ;  /* 0x0000020042cc7812 */ /* 0x000fe200078ef88c */
        /* <DEDUP_REMOVED lines=38> */
[----:B------:R-:W1:Y:S01]  /*18640*/  LDSM.16.MT88.4 R4, [R32+0x10000] ;  /* 0x010000002004783b */ /* 0x000e620000004200 */
[-CC-:B------:R-:W-:Y:S01]  /*18650*/  FFMA.FTZ R44, R11, R59.reuse, -R146.reuse ;  /* 0x0000003b0b2c7223 */ /* 0x180fe20000010892 */
[-C--:B------:R-:W-:Y:S01]  /*18660*/  FFMA.FTZ R43, R9, R59.reuse, -R146 ;  /* 0x0000003b092b7223 */ /* 0x080fe20000010892 */
[-CC-:B------:R-:W-:Y:S01]  /*18670*/  FFMA.FTZ R46, R19, R59.reuse, -R58.reuse ;  /* 0x0000003b132e7223 */ /* 0x180fe2000001083a */
[----:B------:R-:W2:Y:S01]  /*18680*/  LDSM.16.MT88.4 R8, [R66+0xc800] ;  /* 0x00c800004208783b */ /* 0x000ea20000004200 */
[-C--:B------:R-:W-:Y:S01]  /*18690*/  FFMA.FTZ R45, R17, R59.reuse, -R58 ;  /* 0x0000003b112d7223 */ /* 0x080fe2000001083a */
[-CC-:B------:R-:W-:Y:S01]  /*186a0*/  FFMA.FTZ R48, R15, R59.reuse, -R146.reuse ;  /* 0x0000003b0f307223 */ /* 0x180fe20000010892 */
[----:B------:R-:W3:Y:S01]  /*186b0*/  MUFU.EX2 R53, R53 ;  /* 0x0000003500357308 */ /* 0x000ee20000000800 */
[----:B------:R-:W2:Y:S01]  /*186c0*/  LDSM.16.MT88.4 R16, [R204+0xc800] ;  /* 0x00c80000cc10783b */ /* 0x000ea20000004200 */
[-C--:B------:R-:W-:Y:S01]  /*186d0*/  FFMA.FTZ R47, R13, R59.reuse, -R146 ;  /* 0x0000003b0d2f7223 */ /* 0x080fe20000010892 */
[-CC-:B------:R-:W-:Y:S01]  /*186e0*/  FFMA.FTZ R38, R37, R59.reuse, -R58.reuse ;  /* 0x0000003b25267223 */ /* 0x180fe2000001083a */
[-CC-:B------:R-:W-:Y:S01]  /*186f0*/  FFMA.FTZ R37, R31, R59.reuse, -R58.reuse ;  /* 0x0000003b1f257223 */ /* 0x180fe2000001083a */
[----:B------:R-:W2:Y:S01]  /*18700*/  LDSM.16.MT88.4 R12, [R32+0xc800] ;  /* 0x00c80000200c783b */ /* 0x000ea20000004200 */
[-C--:B------:R-:W-:Y:S01]  /*18710*/  FFMA.FTZ R34, R29, R59.reuse, -R58 ;  /* 0x0000003b1d227223 */ /* 0x080fe2000001083a */
[-CC-:B------:R-:W-:Y:S01]  /*18720*/  FFMA.FTZ R40, R39, R59.reuse, -R146.reuse ;  /* 0x0000003b27287223 */ /* 0x180fe20000010892 */
[----:B------:R-:W-:Y:S01]  /*18730*/  MUFU.EX2 R50, R50 ;  /* 0x0000003200327308 */ /* 0x000fe20000000800 */
[----:B------:R-:W-:Y:S01]  /*18740*/  LDSM.16.MT88.4 R28, [R66+0x10800] ;  /* 0x01080000421c783b */ /* 0x000fe20000004200 */
[-CC-:B------:R-:W-:Y:S01]  /*18750*/  FFMA.FTZ R39, R27, R59.reuse, -R146.reuse ;  /* 0x0000003b1b277223 */ /* 0x180fe20000010892 */
[-CC-:B------:R-:W-:Y:S01]  /*18760*/  FFMA.FTZ R36, R25, R59.reuse, -R146.reuse ;  /* 0x0000003b19247223 */ /* 0x180fe20000010892 */
[-C--:B------:R-:W-:Y:S01]  /*18770*/  FFMA.FTZ R35, R35, R59.reuse, -R146 ;  /* 0x0000003b23237223 */ /* 0x080fe20000010892 */
[-CC-:B------:R-:W-:Y:S01]  /*18780*/  FFMA.FTZ R33, R33, R59.reuse, -R58.reuse ;  /* 0x0000003b21217223 */ /* 0x180fe2000001083a */
[----:B------:R-:W-:Y:S01]  /*18790*/  LDSM.16.MT88.4 R24, [R204+0xd000] ;  /* 0x00d00000cc18783b */ /* 0x000fe20000004200 */
[-C--:B------:R-:W-:Y:S01]  /*187a0*/  FFMA.FTZ R65, R65, R59.reuse, -R58 ;  /* 0x0000003b41417223 */ /* 0x080fe2000001083a */
[----:B------:R-:W4:Y:S01]  /*187b0*/  MUFU.EX2 R49, R49 ;  /* 0x0000003100317308 */ /* 0x000f220000000800 */
        /* <DEDUP_REMOVED lines=15> */
[----:B------:R-:W3:Y:S01]  /*188b0*/  MUFU.EX2 R55, R55 ;  /* 0x0000003700377308 */ /* 0x000ee20000000800 */
[----:B----4-:R-:W-:Y:S01]  /*188c0*/  F2FP.F16.F32.PACK_AB R71, R49, R50 ;  /* 0x000000323147723e */ /* 0x010fe200000000ff */
        /* <DEDUP_REMOVED lines=44> */
[C---:B-----5:R-:W-:Y:S07]  /*18b90*/  HMMA.16816.F32 R80, R68.reuse, R76, RZ ;  /* 0x0000004c4450723c */ /* 0x060fee00000018ff */
        /* <DEDUP_REMOVED lines=77> */
[----:B------:R-:W-:Y:S02]  /*19070*/  FADD.FTZ R39, R39, R40 ;  /* 0x0000002827277221 */ /* 0x000fe40000010000 */
[----:B---3--:R-:W-:Y:S01]  /*19080*/  HMMA.16816.F32 R120, R4, R12, R120 ;  /* 0x0000000c0478723c */ /* 0x008fe20000001878 */
[----:B------:R-:W3:Y:S01]  /*19090*/  MUFU.EX2 R143, R143 ;  /* 0x0000008f008f7308 */ /* 0x000ee20000000800 */
[----:B------:R-:W-:-:S04]  /*190a0*/  FADD.FTZ R36, R36, R39 ;  /* 0x0000002724247221 */ /* 0x000fc80000010000 */
[----:B------:R-:W-:Y:S02]  /*190b0*/  FADD.FTZ R35, R35, R36 ;  /* 0x0000002423237221 */ /* 0x000fe40000010000 */
        /* <DEDUP_REMOVED lines=158> */
[----:B------:R-:W5:Y:S01]  /*19aa0*/  MUFU.EX2 R25, R25 ;  /* 0x0000001900197308 */ /* 0x000f620000000800 */
[C---:B---3--:R-:W-:Y:S07]  /*19ab0*/  HMMA.16816.F32 R80, R4.reuse, R12, R80 ;  /* 0x0000000c0450723c */ /* 0x048fee0000001850 */
[----:B------:R-:W3:Y:S01]  /*19ac0*/  MUFU.EX2 R26, R26 ;  /* 0x0000001a001a7308 */ /* 0x000ee20000000800 */
[C---:B------:R-:W-:Y:S01]  /*19ad0*/  HMMA.16816.F32 R76, R4.reuse, R14, R76 ;  /* 0x0000000e044c723c */ /* 0x040fe2000000184c */
[----:B------:R-:W2:Y:S06]  /*19ae0*/  LDSM.16.MT88.4 R12, [R204+0xf800] ;  /* 0x00f80000cc0c783b */ /* 0x000eac0000004200 */
[----:B------:R-:W1:Y:S01]  /*19af0*/  MUFU.EX2 R27, R27 ;  /* 0x0000001b001b7308 */ /* 0x000e620000000800 */
[----:B----4-:R-:W-:Y:S01]  /*19b00*/  HMMA.16816.F32 R72, R4, R20, R72 ;  /* 0x000000140448723c */ /* 0x010fe20000001848 */
[----:B------:R-:W-:-:S04]  /*19b10*/  FADD.FTZ R20, R34, R37 ;  /* 0x0000002522147221 */ /* 0x000fc80000010000 */
[----:B------:R-:W-:-:S03]  /*19b20*/  FADD.FTZ R20, R33, R20 ;  /* 0x0000001421147221 */ /* 0x000fc60000010000 */
[----:B------:R-:W-:Y:S01]  /*19b30*/  HMMA.16816.F32 R68, R4, R22, R68 ;  /* 0x000000160444723c */ /* 0x000fe20000001844 */
[----:B-----5:R-:W-:Y:S01]  /*19b40*/  F2FP.F16.F32.PACK_AB R5, R25, R24 ;  /* 0x000000181905723e */ /* 0x020fe200000000ff */
[----:B------:R-:W-:Y:S01]  /*19b50*/  FADD.FTZ R65, R65, R20 ;  /* 0x0000001441417221 */ /* 0x000fe20000010000 */
[----:B------:R-:W-:Y:S02]  /*19b60*/  F2FP.F16.F32.PACK_AB R6, R138, R67 ;  /* 0x000000438a06723e */ /* 0x000fe400000000ff */
[----:B---3--:R-:W-:Y:S01]  /*19b70*/  F2FP.F16.F32.PACK_AB R7, R237, R26 ;  /* 0x0000001aed07723e */ /* 0x008fe200000000ff */
[----:B------:R-:W-:Y:S01]  /*19b80*/  FADD.FTZ R140, R140, R65 ;  /* 0x000000418c8c7221 */ /* 0x000fe20000010000 */
[----:B-1----:R-:W-:-:S07]  /*19b90*/  F2FP.F16.F32.PACK_AB R4, R174, R27 ;  /* 0x0000001bae04723e */ /* 0x002fce00000000ff */
[C---:B------:R-:W-:Y:S08]  /*19ba0*/  HMMA.16816.F32 R112, R4.reuse, R8, R112 ;  /* 0x000000080470723c */ /* 0x040ff00000001870 */
[C---:B------:R-:W-:Y:S01]  /*19bb0*/  HMMA.16816.F32 R108, R4.reuse, R10, R108 ;  /* 0x0000000a046c723c */ /* 0x040fe2000000186c */
[----:B------:R-:W1:Y:S07]  /*19bc0*/  LDSM.16.MT88.4 R8, [R202+0xf800] ;  /* 0x00f80000ca08783b */ /* 0x000e6e0000004200 */
[C---:B--2---:R-:W-:Y:S08]  /*19bd0*/  HMMA.16816.F32 R80, R4.reuse, R16, R80 ;  /* 0x000000100450723c */ /* 0x044ff00000001850 */
        /* <DEDUP_REMOVED lines=25> */
[----:B------:R-:W-:Y:S02]  /*19d70*/  HMMA.16816.F32 R72, R4, R32, R72 ;  /* 0x000000200448723c */ /* 0x000fe40000001848 */
        /* <DEDUP_REMOVED lines=21> */
[----:B------:R-:W-:-:S04]  /*19ed0*/  FADD.FTZ R26, R26, R25 ;  /* 0x000000191a1a7221 */ /* 0x000fc80000010000 */
[----:B------:R-:W-:Y:S01]  /*19ee0*/  FADD.FTZ R237, R237, R26 ;  /* 0x0000001aeded7221 */ /* 0x000fe20000010000 */
[----:B------:R-:W-:Y:S05]  /*19ef0*/  @!P0 BRA `(.L_x_6673) ;  /* 0x00000068002c8947 */ /* 0x000fea0003800000 */
        /* <DEDUP_REMOVED lines=69> */
.L_x_6675:
        /* <DEDUP_REMOVED lines=8> */
.L_x_6676:
[----:B------:R-:W-:Y:S05]  /*1a3d0*/  BSYNC.RECONVERGENT B0 ;  /* 0x0000000000007941 */ /* 0x000fea0003800200 */
.L_x_6674:
[----:B------:R-:W-:Y:S01]  /*1a3e0*/  IMAD.SHL.U32 R5, R208, 0x20, RZ ;  /* 0x00000020d0057824 */ /* 0x000fe200078e00ff */
[-C--:B------:R-:W-:Y:S01]  /*1a3f0*/  ISETP.GE.AND P1, PT, R198, R219.reuse, PT ;  /* 0x000000dbc600720c */ /* 0x080fe20003f26270 */
[----:B------:R-:W-:Y:S01]  /*1a400*/  IMAD.IADD R61, R234, 0x1, R201 ;  /* 0x00000001ea3d7824 */ /* 0x000fe200078e02c9 */
[----:B------:R-:W-:Y:S01]  /*1a410*/  SHF.L.U64.HI R4, R208, 0x5, R209 ;  /* 0x00000005d0047819 */ /* 0x000fe200000102d1 */
[----:B------:R-:W1:Y:S01]  /*1a420*/  LDCU.64 UR10, c[0x0][0x358] ;  /* 0x00006b00ff0a77ac */ /* 0x000e620008000a00 */
[----:B------:R-:W-:Y:S01]  /*1a430*/  IADD3 R6, P3, PT, R5, R212, RZ ;  /* 0x000000d405067210 */ /* 0x000fe20007f7e0ff */
[----:B------:R-:W-:Y:S01]  /*1a440*/  BSSY.RECONVERGENT B1, `(.L_x_6677) ;  /* 0x0000412000017945 */ /* 0x000fe20003800200 */
        /* <DEDUP_REMOVED lines=53> */
[----:B--2---:R-:W-:Y:S02]  /*1a7a0*/  @!P0 IMAD.MOV.U32 R6, RZ, RZ, R14 ;  /* 0x000000ffff068224 */ /* 0x004fe400078e000e */
        /* <DEDUP_REMOVED lines=20> */
[----:B--2---:R-:W-:-:S03]  /*1a8f0*/  @!P0 IMAD.MOV.U32 R6, RZ, RZ, R10 ;  /* 0x000000ffff068224 */ /* 0x004fc600078e000a */
        /* <DEDUP_REMOVED lines=28> */
[----:B------:R-:W1:Y:S04]  /*1aac0*/  LDSM.16.M88.4 R52, [R234+0x4000] ;  /* 0x00400000ea34783b */ /* 0x000e680000000200 */
[----:B------:R-:W5:Y:S04]  /*1aad0*/  LDSM.16.M88.4 R44, [R234+0x4800] ;  /* 0x00480000ea2c783b */ /* 0x000f680000000200 */
[----:B------:R-:W5:Y:S04]  /*1aae0*/  LDSM.16.M88.4 R36, [R234+0x5000] ;  /* 0x00500000ea24783b */ /* 0x000f680000000200 */
[----:B------:R-:W5:Y:S04]  /*1aaf0*/  LDSM.16.M88.4 R28, [R234+0x5800] ;  /* 0x00580000ea1c783b */ /* 0x000f680000000200 */
[----:B------:R-:W5:Y:S04]  /*1ab00*/  LDSM.16.M88.4 R20, [R234+0x6000] ;  /* 0x00600000ea14783b */ /* 0x000f680000000200 */
[----:B---3--:R-:W3:Y:S04]  /*1ab10*/  LDSM.16.M88.4 R12, [R234+0x6800] ;  /* 0x00680000ea0c783b */ /* 0x008ee80000000200 */
[----:B------:R-:W3:Y:S04]  /*1ab20*/  LDSM.16.M88.4 R176, [R234+0x7000] ;  /* 0x00700000eab0783b */ /* 0x000ee80000000200 */
[----:B--2---:R-:W2:Y:S04]  /*1ab30*/  LDSM.16.M88.4 R8, [R234+0x7800] ;  /* 0x00780000ea08783b */ /* 0x004ea80000000200 */
[----:B----4-:R-:W-:Y:S04]  /*1ab40*/  LDSM.16.M88.4 R4, [R64] ;  /* 0x000000004004783b */ /* 0x010fe80000000200 */
        /* <DEDUP_REMOVED lines=8> */
[----:B------:R-:W-:Y:S04]  /*1abd0*/  LDSM.16.M88.4 R152, [R164+0x6800] ;  /* 0x00680000a498783b */ /* 0x000fe80000000200 */
[----:B------:R-:W-:Y:S01]  /*1abe0*/  LDSM.16.M88.4 R144, [R164+0x7800] ;  /* 0x00780000a490783b */ /* 0x000fe20000000200 */
[C---:B------:R-:W-:Y:S03]  /*1abf0*/  HMMA.16816.F32 R32, R168.reuse, R28, RZ ;  /* 0x0000001ca820723c */ /* 0x040fe600000018ff */
[----:B------:R-:W-:Y:S04]  /*1ac00*/  LDSM.16.M88.4 R148, [R232] ;  /* 0x00000000e894783b */ /* 0x000fe80000000200 */
[----:B------:R-:W-:Y:S01]  /*1ac10*/  LDSM.16.M88.4 R192, [R231] ;  /* 0x00000000e7c0783b */ /* 0x000fe20000000200 */
[C---:B------:R-:W-:Y:S03]  /*1ac20*/  HMMA.16816.F32 R24, R168.reuse, R20, RZ ;  /* 0x00000014a818723c */ /* 0x040fe600000018ff */
[----:B------:R-:W-:Y:S04]  /*1ac30*/  LDSM.16.M88.4 R184, [R0+0x7800] ;  /* 0x0078000000b8783b */ /* 0x000fe80000000200 */
[----:B------:R-:W-:Y:S01]  /*1ac40*/  LDSM.16.M88.4 R188, [R0+0x7000] ;  /* 0x0070000000bc783b */ /* 0x000fe20000000200 */
[C---:B---3--:R-:W-:Y:S03]  /*1ac50*/  HMMA.16816.F32 R16, R168.reuse, R12, RZ ;  /* 0x0000000ca810723c */ /* 0x048fe600000018ff */
        /* <DEDUP_REMOVED lines=11> */
[----:B------:R-:W2:Y:S04]  /*1ad10*/  LDSM.16.M88.4 R8, [R164+0x7000] ;  /* 0x00700000a408783b */ /* 0x000ea80000000200 */
[----:B------:R-:W-:Y:S03]  /*1ad20*/  LDSM.16.M88.4 R164, [R236+0x2000] ;  /* 0x00200000eca4783b */ /* 0x000fe60000000200 */
[C---:B----4-:R-:W-:Y:S08]  /*1ad30*/  HMMA.16816.F32 R40, R4.reuse, R64, R40 ;  /* 0x000000400428723c */ /* 0x050ff00000001828 */
[C---:B------:R-:W-:Y:S01]  /*1ad40*/  HMMA.16816.F32 R36, R4.reuse, R66, R36 ;  /* 0x000000420424723c */ /* 0x040fe20000001824 */
[----:B------:R-:W3:Y:S07]  /*1ad50*/  LDSM.16.M88.4 R64, [R2+0x5000] ;  /* 0x005000000240783b */ /* 0x000eee0000000200 */
[C---:B-1----:R-:W-:Y:S08]  /*1ad60*/  HMMA.16816.F32 R56, R4.reuse, R140, R56 ;  /* 0x0000008c0438723c */ /* 0x042ff00000001838 */
[C---:B------:R-:W-:Y:S01]  /*1ad70*/  HMMA.16816.F32 R52, R4.reuse, R142, R52 ;  /* 0x0000008e0434723c */ /* 0x040fe20000001834 */
[----:B------:R-:W-:Y:S07]  /*1ad80*/  LDSM.16.M88.4 R140, [R2+0x4000] ;  /* 0x00400000028c783b */ /* 0x000fee0000000200 */
[C---:B------:R-:W-:Y:S08]  /*1ad90*/  HMMA.16816.F32 R48, R4.reuse, R136, R48 ;  /* 0x000000880430723c */ /* 0x040ff00000001830 */
[C---:B--2---:R-:W-:Y:S08]  /*1ada0*/  HMMA.16816.F32 R180, R4.reuse, R8, R180 ;  /* 0x0000000804b4723c */ /* 0x044ff000000018b4 */
[C---:B------:R-:W-:Y:S01]  /*1adb0*/  HMMA.16816.F32 R176, R4.reuse, R10, R176 ;  /* 0x0000000a04b0723c */ /* 0x040fe200000018b0 */
[----:B------:R-:W1:Y:S07]  /*1adc0*/  LDSM.16.M88.4 R8, [R2+0x5800] ;  /* 0x005800000208783b */ /* 0x000e6e0000000200 */
        /* <DEDUP_REMOVED lines=22> */
[C---:B----4-:R-:W-:Y:S08]  /*1af30*/  HMMA.16816.F32 R24, R148.reuse, R4, R24 ;  /* 0x000000049418723c */ /* 0x050ff00000001818 */
[C---:B------:R-:W-:Y:S01]  /*1af40*/  HMMA.16816.F32 R20, R148.reuse, R6, R20 ;  /* 0x000000069414723c */ /* 0x040fe20000001814 */
[----:B------:R-:W2:Y:S07]  /*1af50*/  LDSM.16.M88.4 R4, [R0+0x6800] ;  /* 0x006800000004783b */ /* 0x000eae0000000200 */
[C---:B------:R-:W-:Y:S01]  /*1af60*/  HMMA.16816.F32 R44, R148.reuse, R138, R44 ;  /* 0x0000008a942c723c */ /* 0x040fe2000000182c */
[----:B------:R-:W4:Y:S07]  /*1af70*/  LDSM.16.M88.4 R136, [R0+0x5000] ;  /* 0x005000000088783b */ /* 0x000f2e0000000200 */
        /* <DEDUP_REMOVED lines=12> */
[----:B-1----:R-:W-:Y:S01]  /*1b040*/  HMMA.16816.F32 R24, R192, R8, R24 ;  /* 0x00000008c018723c */ /* 0x002fe20000001818 */
[----:B------:R-:W-:-:S07]  /*1b050*/  IMAD.IADD R8, R236, 0x1, R201 ;  /* 0x00000001ec087824 */ /* 0x000fce00078e02c9 */
        /* <DEDUP_REMOVED lines=12> */
[C---:B------:R-:W-:Y:S08]  /*1b120*/  HMMA.16816.F32 R172, R192.reuse, R184, R172 ;  /* 0x000000b8c0ac723c */ /* 0x040ff000000018ac */
[C---:B------:R-:W-:Y:S01]  /*1b130*/  HMMA.16816.F32 R168, R192.reuse, R186, R168 ;  /* 0x000000bac0a8723c */ /* 0x040fe200000018a8 */
[----:B------:R-:W-:Y:S07]  /*1b140*/  LDSM.16.M88.4 R184, [R61+0x9800] ;  /* 0x009800003db8783b */ /* 0x000fee0000000200 */
[C---:B----4-:R-:W-:Y:S08]  /*1b150*/  HMMA.16816.F32 R40, R192.reuse, R136, R40 ;  /* 0x00000088c028723c */ /* 0x050ff00000001828 */
[C---:B------:R-:W-:Y:S01]  /*1b160*/  HMMA.16816.F32 R36, R192.reuse, R138, R36 ;  /* 0x0000008ac024723c */ /* 0x040fe20000001824 */
[----:B------:R-:W4:Y:S07]  /*1b170*/  LDSM.16.M88.4 R136, [R234+0xb000] ;  /* 0x00b00000ea88783b */ /* 0x000f2e0000000200 */
[C---:B-----5:R-:W-:Y:S08]  /*1b180*/  HMMA.16816.F32 R48, R192.reuse, R140, R48 ;  /* 0x0000008cc030723c */ /* 0x060ff00000001830 */
[----:B------:R-:W-:Y:S01]  /*1b190*/  HMMA.16816.F32 R44, R192, R142, R44 ;  /* 0x0000008ec02c723c */ /* 0x000fe2000000182c */
[----:B------:R-:W5:Y:S07]  /*1b1a0*/  LDSM.16.M88.4 R140, [R234+0xa800] ;  /* 0x00a80000ea8c783b */ /* 0x000f6e0000000200 */
[C---:B------:R-:W-:Y:S08]  /*1b1b0*/  HMMA.16816.F32 R56, R164.reuse, R160, R56 ;  /* 0x000000a0a438723c */ /* 0x040ff00000001838 */
[C---:B------:R-:W-:Y:S01]  /*1b1c0*/  HMMA.16816.F32 R52, R164.reuse, R162, R52 ;  /* 0x000000a2a434723c */ /* 0x040fe20000001834 */
[----:B------:R-:W-:Y:S07]  /*1b1d0*/  LDSM.16.M88.4 R160, [R61+0x8800] ;  /* 0x008800003da0783b */ /* 0x000fee0000000200 */
[C---:B---3--:R-:W-:Y:S08]  /*1b1e0*/  HMMA.16816.F32 R172, R164.reuse, R64, R172 ;  /* 0x00000040a4ac723c */ /* 0x048ff000000018ac */
[----:B------:R-:W-:Y:S01]  /*1b1f0*/  HMMA.16816.F32 R168, R164, R66, R168 ;  /* 0x00000042a4a8723c */ /* 0x000fe200000018a8 */
[----:B------:R-:W3:Y:S07]  /*1b200*/  LDSM.16.M88.4 R64, [R61+0xa000] ;  /* 0x00a000003d40783b */ /* 0x000eee0000000200 */
[C---:B------:R-:W-:Y:S08]  /*1b210*/  HMMA.16816.F32 R180, R192.reuse, R188, R180 ;  /* 0x000000bcc0b4723c */ /* 0x040ff000000018b4 */
[----:B------:R-:W-:Y:S08]  /*1b220*/  HMMA.16816.F32 R176, R192, R190, R176 ;  /* 0x000000bec0b0723c */ /* 0x000ff000000018b0 */
[C---:B-1----:R-:W-:Y:S08]  /*1b230*/  HMMA.16816.F32 R56, R8.reuse, R4, R56 ;  /* 0x000000040838723c */ /* 0x042ff00000001838 */
[----:B------:R-:W-:Y:S01]  /*1b240*/  HMMA.16816.F32 R52, R8, R6, R52 ;  /* 0x000000060834723c */ /* 0x000fe20000001834 */
[----:B------:R-:W1:Y:S07]  /*1b250*/  LDSM.16.M88.4 R4, [R61+0xa800] ;  /* 0x00a800003d04783b */ /* 0x000e6e0000000200 */
[C---:B--2---:R-:W-:Y:S08]  /*1b260*/  HMMA.16816.F32 R48, R164.reuse, R156, R48 ;  /* 0x0000009ca430723c */ /* 0x044ff00000001830 */
[C---:B------:R-:W-:Y:S01]  /*1b270*/  HMMA.16816.F32 R44, R164.reuse, R158, R44 ;  /* 0x0000009ea42c723c */ /* 0x040fe2000000182c */
[----:B------:R-:W2:Y:S07]  /*1b280*/  LDSM.16.M88.4 R156, [R61+0x9000] ;  /* 0x009000003d9c783b */ /* 0x000eae0000000200 */
        /* <DEDUP_REMOVED lines=17> */
[----:B------:R3:W-:Y:S04]  /*1b3a0*/  LDSM.16.M88.4 R148, [R61+0xb800] ;  /* 0x00b800003d94783b */ /* 0x0007e80000000200 */
[----:B------:R-:W-:Y:S03]  /*1b3b0*/  LDSM.16.M88.4 R164, [R2+0xa000] ;  /* 0x00a0000002a4783b */ /* 0x000fe60000000200 */
[C---:B------:R-:W-:Y:S08]  /*1b3c0*/  HMMA.16816.F32 R48, R8.reuse, R160, R48 ;  /* 0x000000a00830723c */ /* 0x040ff00000001830 */
[C---:B------:R-:W-:Y:S08]  /*1b3d0*/  HMMA.16816.F32 R44, R8.reuse, R162, R44 ;  /* 0x000000a2082c723c */ /* 0x040ff0000000182c */
[C---:B-1----:R-:W-:Y:S08]  /*1b3e0*/  HMMA.16816.F32 R16, R8.reuse, R4, R16 ;  /* 0x000000040810723c */ /* 0x042ff00000001810 */
[C---:B------:R-:W-:Y:S01]  /*1b3f0*/  HMMA.16816.F32 R160, R8.reuse, R6, R12 ;  /* 0x0000000608a0723c */ /* 0x040fe2000000180c */
[----:B------:R-:W-:Y:S04]  /*1b400*/  LDSM.16.M88.4 R12, [R231+0x2000] ;  /* 0x00200000e70c783b */ /* 0x000fe80000000200 */
[----:B------:R-:W1:Y:S03]  /*1b410*/  LDSM.16.M88.4 R4, [R0+0x8000] ;  /* 0x008000000004783b */ /* 0x000e660000000200 */
[C---:B--2---:R-:W-:Y:S08]  /*1b420*/  HMMA.16816.F32 R40, R8.reuse, R156, R40 ;  /* 0x0000009c0828723c */ /* 0x044ff00000001828 */
[C---:B------:R-:W-:Y:S01]  /*1b430*/  HMMA.16816.F32 R36, R8.reuse, R158, R36 ;  /* 0x0000009e0824723c */ /* 0x040fe20000001824 */
[----:B------:R-:W2:Y:S07]  /*1b440*/  LDSM.16.M88.4 R156, [R2+0x9800] ;  /* 0x00980000029c783b */ /* 0x000eae0000000200 */
[C---:B------:R-:W-:Y:S08]  /*1b450*/  HMMA.16816.F32 R32, R8.reuse, R184, R32 ;  /* 0x000000b80820723c */ /* 0x040ff00000001820 */
[C---:B------:R-:W-:Y:S08]  /*1b460*/  HMMA.16816.F32 R28, R8.reuse, R186, R28 ;  /* 0x000000ba081c723c */ /* 0x040ff0000000181c */
[C---:B----4-:R-:W-:Y:S01]  /*1b470*/  HMMA.16816.F32 R184, R8.reuse, R136, R180 ;  /* 0x0000008808b8723c */ /* 0x050fe200000018b4 */
[----:B------:R-:W-:Y:S07]  /*1b480*/  LDSM.16.M88.4 R180, [R0+0x8800] ;  /* 0x0088000000b4783b */ /* 0x000fee0000000200 */
[----:B------:R-:W-:Y:S01]  /*1b490*/  HMMA.16816.F32 R176, R8, R138, R176 ;  /* 0x0000008a08b0723c */ /* 0x000fe200000018b0 */
[----:B------:R-:W4:Y:S07]  /*1b4a0*/  LDSM.16.M88.4 R136, [R0+0x9000] ;  /* 0x009000000088783b */ /* 0x000f2e0000000200 */
[C---:B-----5:R-:W-:Y:S08]  /*1b4b0*/  HMMA.16816.F32 R56, R144.reuse, R140, R56 ;  /* 0x0000008c9038723c */ /* 0x060ff00000001838 */
[C---:B---3--:R-:W-:Y:S08]  /*1b4c0*/  HMMA.16816.F32 R40, R144.reuse, R64, R40 ;  /* 0x000000409028723c */ /* 0x048ff00000001828 */
[C---:B------:R-:W-:Y:S01]  /*1b4d0*/  HMMA.16816.F32 R36, R144.reuse, R66, R36 ;  /* 0x000000429024723c */ /* 0x040fe20000001824 */
[----:B------:R-:W3:Y:S07]  /*1b4e0*/  LDSM.16.M88.4 R64, [R0+0x9800] ;  /* 0x009800000040783b */ /* 0x000eee0000000200 */
[----:B------:R-:W-:Y:S01]  /*1b4f0*/  HMMA.16816.F32 R52, R144, R142, R52 ;  /* 0x0000008e9034723c */ /* 0x000fe20000001834 */
[----:B------:R-:W-:-:S05]  /*1b500*/  IMAD.SHL.U32 R142, R62, 0x80, RZ ;  /* 0x000000803e8e7824 */ /* 0x000fca00078e00ff */
[----:B------:R-:W-:Y:S02]  /*1b510*/  LOP3.LUT R61, R142, R135, RZ, 0xfc, !PT ;  /* 0x000000878e3d7212 */ /* 0x000fe400078efcff */
[----:B-1----:R-:W-:Y:S01]  /*1b520*/  HMMA.16816.F32 R56, R12, R4, R56 ;  /* 0x000000040c38723c */ /* 0x002fe20000001838 */
[----:B------:R-:W-:-:S05]  /*1b530*/  LOP3.LUT R4, R203, R200, RZ, 0xfc, !PT ;  /* 0x000000c8cb047212 */ /* 0x000fca00078efcff */
[----:B------:R-:W-:Y:S02]  /*1b540*/  IMAD.IADD R5, R63, 0x1, R4 ;  /* 0x000000013f057824 */ /* 0x000fe400078e0204 */
[----:B------:R-:W-:Y:S01]  /*1b550*/  HMMA.16816.F32 R48, R144, R152, R48 ;  /* 0x000000989030723c */ /* 0x000fe20000001830 */
[----:B------:R-:W-:Y:S02]  /*1b560*/  IMAD.IADD R4, R61, 0x1, R218 ;  /* 0x000000013d047824 */ /* 0x000fe400078e02da */
[----:B------:R-:W-:-:S03]  /*1b570*/  VIADD R249, R5, 0x8 ;  /* 0x0000000805f97836 */ /* 0x000fc60000000000 */
[C-C-:B------:R-:W-:Y:S02]  /*1b580*/  IADD3 R246, PT, PT, R5.reuse, 0xf8, -R4.reuse ;  /* 0x000000f805f67810 */ /* 0x140fe40007ffe804 */
[----:B--2---:R-:W-:Y:S01]  /*1b590*/  HMMA.16816.F32 R32, R144, R156, R32 ;  /* 0x0000009c9020723c */ /* 0x004fe20000001820 */
[C-C-:B------:R-:W-:Y:S02]  /*1b5a0*/  IADD3 R248, PT, PT, R5.reuse, 0xe8, -R4.reuse ;  /* 0x000000e805f87810 */ /* 0x140fe40007ffe804 */
[----:B------:R-:W-:Y:S02]  /*1b5b0*/  IABS R246, R246 ;  /* 0x000000f600f67213 */ /* 0x000fe40000000000 */
[C-C-:B------:R-:W-:Y:S02]  /*1b5c0*/  IADD3 R245, PT, PT, R5.reuse, 0xe7, -R4.reuse ;  /* 0x000000e705f57810 */ /* 0x140fe40007ffe804 */
[----:B------:R-:W-:Y:S01]  /*1b5d0*/  I2FP.F32.S32 R246, R246 ;  /* 0x000000f600f67245 */ /* 0x000fe20000201400 */
[----:B------:R-:W-:Y:S01]  /*1b5e0*/  HMMA.16816.F32 R52, R12, R6, R52 ;  /* 0x000000060c34723c */ /* 0x000fe20000001834 */
[----:B------:R-:W-:-:S02]  /*1b5f0*/  IADD3 R6, PT, PT, R5, 0x100, -R4 ;  /* 0x0000010005067810 */ /* 0x000fc40007ffe804 */
[C-C-:B------:R-:W-:Y:S02]  /*1b600*/  IADD3 R7, PT, PT, R5.reuse, 0xf0, -R4.reuse ;  /* 0x000000f005077810 */ /* 0x140fe40007ffe804 */
[----:B------:R-:W-:Y:S02]  /*1b610*/  IABS R6, R6 ;  /* 0x0000000600067213 */ /* 0x000fe40000000000 */
[----:B------:R-:W-:Y:S01]  /*1b620*/  IABS R7, R7 ;  /* 0x0000000700077213 */ /* 0x000fe20000000000 */
[C---:B----4-:R-:W-:Y:S01]  /*1b630*/  HMMA.16816.F32 R40, R12.reuse, R136, R40 ;  /* 0x000000880c28723c */ /* 0x050fe20000001828 */
[----:B------:R-:W-:Y:S02]  /*1b640*/  I2FP.F32.S32 R137, R6 ;  /* 0x0000000600897245 */ /* 0x000fe40000201400 */
[----:B------:R-:W-:Y:S02]  /*1b650*/  I2FP.F32.S32 R7, R7 ;  /* 0x0000000700077245 */ /* 0x000fe40000201400 */
[----:B------:R-:W-:Y:S01]  /*1b660*/  IADD3 R6, PT, PT, R5, 0xef, -R4 ;  /* 0x000000ef05067810 */ /* 0x000fe20007ffe804 */
[----:B------:R-:W-:Y:S01]  /*1b670*/  FFMA.FTZ R137, -R221, R137, R56 ;  /* 0x00000089dd897223 */ /* 0x000fe20000010138 */
[----:B------:R-:W-:Y:S01]  /*1b680*/  IADD3 R56, PT, PT, R5, 0xf7, -R4 ;  /* 0x000000f705387810 */ /* 0x000fe20007ffe804 */
[----:B------:R-:W-:Y:S01]  /*1b690*/  HMMA.16816.F32 R48, R12, R180, R48 ;  /* 0x000000b40c30723c */ /* 0x000fe20000001830 */
[----:B------:R-:W-:-:S02]  /*1b6a0*/  IABS R6, R6 ;  /* 0x0000000600067213 */ /* 0x000fc40000000000 */
[----:B------:R-:W-:Y:S01]  /*1b6b0*/  IABS R56, R56 ;  /* 0x0000003800387213 */ /* 0x000fe20000000000 */
[----:B------:R-:W-:Y:S01]  /*1b6c0*/  FFMA.FTZ R246, -R221, R246, R52 ;  /* 0x000000f6ddf67223 */ /* 0x000fe20000010134 */
[--C-:B------:R-:W-:Y:S02]  /*1b6d0*/  IADD3 R52, PT, PT, R249, 0xff, -R4.reuse ;  /* 0x000000fff9347810 */ /* 0x100fe40007ffe804 */
[----:B------:R-:W-:Y:S01]  /*1b6e0*/  I2FP.F32.S32 R56, R56 ;  /* 0x0000003800387245 */ /* 0x000fe20000201400 */
[----:B---3--:R-:W-:Y:S01]  /*1b6f0*/  HMMA.16816.F32 R32, R12, R64, R32 ;  /* 0x000000400c20723c */ /* 0x008fe20000001820 */
[----:B------:R-:W-:Y:S02]  /*1b700*/  IADD3 R64, PT, PT, R5, 0xff, -R4 ;  /* 0x000000ff05407810 */ /* 0x000fe40007ffe804 */
[----:B------:R-:W-:Y:S02]  /*1b710*/  IABS R52, R52 ;  /* 0x0000003400347213 */ /* 0x000fe40000000000 */
[----:B------:R-:W-:-:S02]  /*1b720*/  IABS R64, R64 ;  /* 0x0000004000407213 */ /* 0x000fc40000000000 */
[----:B------:R-:W-:Y:S01]  /*1b730*/  I2FP.F32.S32 R52, R52 ;  /* 0x0000003400347245 */ /* 0x000fe20000201400 */
[----:B------:R-:W-:Y:S01]  /*1b740*/  HMMA.16816.F32 R44, R144, R154, R44 ;  /* 0x0000009a902c723c */ /* 0x000fe2000000182c */
[----:B------:R-:W-:Y:S02]  /*1b750*/  I2FP.F32.S32 R64, R64 ;  /* 0x0000004000407245 */ /* 0x000fe40000201400 */
[----:B------:R-:W-:Y:S01]  /*1b760*/  I2FP.F32.S32 R6, R6 ;  /* 0x0000000600067245 */ /* 0x000fe20000201400 */
[----:B------:R-:W-:Y:S01]  /*1b770*/  FFMA.FTZ R52, -R221, R52, R59 ;  /* 0x00000034dd347223 */ /* 0x000fe2000001013b */
[----:B------:R-:W-:Y:S01]  /*1b780*/  IADD3 R242, PT, PT, R5, 0xe0, -R4 ;  /* 0x000000e005f27810 */ /* 0x000fe20007ffe804 */
[C---:B------:R-:W-:Y:S01]  /*1b790*/  FFMA.FTZ R65, -R221.reuse, R64, R57 ;  /* 0x00000040dd417223 */ /* 0x040fe20000010139 */
[C---:B------:R-:W-:Y:S01]  /*1b7a0*/  FFMA.FTZ R57, -R221.reuse, R56, R53 ;  /* 0x00000038dd397223 */ /* 0x040fe20000010135 */
[----:B------:R-:W-:Y:S01]  /*1b7b0*/  FFMA.FTZ R56, -R221, R7, R48 ;  /* 0x00000007dd387223 */ /* 0x000fe20000010130 */
[C-C-:B------:R-:W-:Y:S01]  /*1b7c0*/  IADD3 R53, PT, PT, R249.reuse, 0x100, -R4.reuse ;  /* 0x00000100f9357810 */ /* 0x140fe20007ffe804 */
[----:B------:R-:W-:Y:S01]  /*1b7d0*/  HMMA.16816.F32 R36, R12, R138, R36 ;  /* 0x0000008a0c24723c */ /* 0x000fe20000001824 */
[--C-:B------:R-:W-:Y:S01]  /*1b7e0*/  IADD3 R7, PT, PT, R249, 0xf0, -R4.reuse ;  /* 0x000000f0f9077810 */ /* 0x100fe20007ffe804 */
[----:B------:R-:W-:Y:S01]  /*1b7f0*/  FFMA.FTZ R49, -R221, R6, R49 ;  /* 0x00000006dd317223 */ /* 0x000fe20000010131 */
[----:B------:R-:W-:-:S02]  /*1b800*/  IADD3 R139, PT, PT, R249, 0xf8, -R4 ;  /* 0x000000f8f98b7810 */ /* 0x000fc40007ffe804 */
[----:B------:R-:W-:Y:S02]  /*1b810*/  IADD3 R48, PT, PT, R249, 0xf7, -R4 ;  /* 0x000000f7f9307810 */ /* 0x000fe40007ffe804 */
[----:B------:R-:W-:Y:S01]  /*1b820*/  IABS R53, R53 ;  /* 0x0000003500357213 */ /* 0x000fe20000000000 */
[----:B------:R-:W-:Y:S01]  /*1b830*/  HMMA.16816.F32 R172, R8, R148, R172 ;  /* 0x0000009408ac723c */ /* 0x000fe200000018ac */
[----:B------:R-:W-:Y:S02]  /*1b840*/  IABS R7, R7 ;  /* 0x0000000700077213 */ /* 0x000fe40000000000 */
[----:B------:R-:W-:Y:S02]  /*1b850*/  IABS R139, R139 ;  /* 0x0000008b008b7213 */ /* 0x000fe40000000000 */
[----:B------:R-:W-:Y:S02]  /*1b860*/  IABS R48, R48 ;  /* 0x0000003000307213 */ /* 0x000fe40000000000 */
[----:B------:R-:W-:Y:S01]  /*1b870*/  I2FP.F32.S32 R53, R53 ;  /* 0x0000003500357245 */ /* 0x000fe20000201400 */
[----:B------:R-:W-:Y:S01]  /*1b880*/  HMMA.16816.F32 R28, R144, R158, R28 ;  /* 0x0000009e901c723c */ /* 0x000fe2000000181c */
[----:B------:R-:W-:-:S02]  /*1b890*/  I2FP.F32.S32 R7, R7 ;  /* 0x0000000700077245 */ /* 0x000fc40000201400 */
[----:B------:R-:W-:Y:S01]  /*1b8a0*/  I2FP.F32.S32 R139, R139 ;  /* 0x0000008b008b7245 */ /* 0x000fe20000201400 */
[C---:B------:R-:W-:Y:S01]  /*1b8b0*/  FFMA.FTZ R53, -R221.reuse, R53, R58 ;  /* 0x00000035dd357223 */ /* 0x040fe2000001013a */
[----:B------:R-:W-:Y:S01]  /*1b8c0*/  I2FP.F32.S32 R48, R48 ;  /* 0x0000003000307245 */ /* 0x000fe20000201400 */
[----:B------:R-:W-:Y:S01]  /*1b8d0*/  FFMA.FTZ R58, -R221, R7, R50 ;  /* 0x00000007dd3a7223 */ /* 0x000fe20000010132 */
[----:B------:R-:W-:Y:S01]  /*1b8e0*/  IADD3 R240, PT, PT, R5, 0xdf, -R4 ;  /* 0x000000df05f07810 */ /* 0x000fe20007ffe804 */
[----:B------:R-:W-:Y:S01]  /*1b8f0*/  HMMA.16816.F32 R24, R144, R164, R24 ;  /* 0x000000a49018723c */ /* 0x000fe20000001818 */
[C---:B------:R-:W-:Y:S01]  /*1b900*/  FFMA.FTZ R59, -R221.reuse, R139, R54 ;  /* 0x0000008bdd3b7223 */ /* 0x040fe20000010136 */
[----:B------:R-:W-:Y:S01]  /*1b910*/  FFMA.FTZ R48, -R221, R48, R55 ;  /* 0x00000030dd307223 */ /* 0x000fe20000010137 */
[C-C-:B------:R-:W-:Y:S02]  /*1b920*/  IADD3 R158, PT, PT, R5.reuse, 0xd8, -R4.reuse ;  /* 0x000000d8059e7810 */ /* 0x140fe40007ffe804 */
[----:B------:R-:W-:-:S02]  /*1b930*/  IADD3 R233, PT, PT, R5, 0xd7, -R4 ;  /* 0x000000d705e97810 */ /* 0x000fc40007ffe804 */
        /* <DEDUP_REMOVED lines=23> */
[--C-:B------:R-:W-:Y:S02]  /*1bab0*/  IADD3 R136, PT, PT, R5, 0x87, -R4.reuse ;  /* 0x0000008705887810 */ /* 0x100fe40007ffe804 */
        /* <DEDUP_REMOVED lines=26> */
[----:B------:R-:W-:Y:S01]  /*1bc60*/  IADD3 R54, PT, PT, R249, 0x87, -R4 ;  /* 0x00000087f9367810 */ /* 0x000fe20007ffe804 */
[----:B------:R-:W-:Y:S01]  /*1bc70*/  VIADD R4, R61, 0xffffff00 ;  /* 0xffffff003d047836 */ /* 0x000fe20000000000 */
[----:B------:R-:W-:-:S02]  /*1bc80*/  IABS R248, R248 ;  /* 0x000000f800f87213 */ /* 0x000fc40000000000 */
[----:B------:R-:W-:Y:S02]  /*1bc90*/  IABS R247, R247 ;  /* 0x000000f700f77213 */ /* 0x000fe40000000000 */
[C---:B------:R-:W-:Y:S02]  /*1bca0*/  ISETP.GE.AND P3, PT, R4.reuse, R230, PT ;  /* 0x000000e60400720c */ /* 0x040fe40003f66270 */
[C---:B------:R-:W-:Y:S02]  /*1bcb0*/  ISETP.GE.AND P5, PT, R4.reuse, R229, PT ;  /* 0x000000e50400720c */ /* 0x040fe40003fa6270 */
[C---:B------:R-:W-:Y:S02]  /*1bcc0*/  ISETP.GE.AND P6, PT, R4.reuse, R226, PT ;  /* 0x000000e20400720c */ /* 0x040fe40003fc6270 */
[----:B------:R-:W-:Y:S01]  /*1bcd0*/  ISETP.GE.AND P4, PT, R4, R227, PT ;  /* 0x000000e30400720c */ /* 0x000fe20003f86270 */
[----:B------:R-:W-:Y:S01]  /*1bce0*/  VIADD R4, R61, 0xffffff01 ;  /* 0xffffff013d047836 */ /* 0x000fe20000000000 */
[----:B------:R-:W-:-:S02]  /*1bcf0*/  FSEL R50, R137, -INF , P3 ;  /* 0xff80000089327808 */ /* 0x000fc40001800000 */
[----:B------:R-:W-:Y:S02]  /*1bd00*/  FSEL R137, R53, -INF , P5 ;  /* 0xff80000035897808 */ /* 0x000fe40002800000 */
[C---:B------:R-:W-:Y:S02]  /*1bd10*/  ISETP.GE.AND P3, PT, R4.reuse, R230, PT ;  /* 0x000000e60400720c */ /* 0x040fe40003f66270 */
[----:B------:R-:W-:Y:S02]  /*1bd20*/  FSEL R137, R137, -INF , !P4 ;  /* 0xff80000089897808 */ /* 0x000fe40006000000 */
[----:B------:R-:W-:Y:S02]  /*1bd30*/  ISETP.GE.AND P4, PT, R4, R229, PT ;  /* 0x000000e50400720c */ /* 0x000fe40003f86270 */
[----:B------:R-:W-:Y:S02]  /*1bd40*/  FSEL R53, R50, -INF , !P6 ;  /* 0xff80000032357808 */ /* 0x000fe40007000000 */
[----:B------:R-:W-:-:S02]  /*1bd50*/  ISETP.GE.AND P6, PT, R4, R226, PT ;  /* 0x000000e20400720c */ /* 0x000fc40003fc6270 */
[----:B------:R-:W-:Y:S01]  /*1bd60*/  ISETP.GE.AND P5, PT, R4, R227, PT ;  /* 0x000000e30400720c */ /* 0x000fe20003fa6270 */
[----:B------:R-:W-:Y:S01]  /*1bd70*/  VIADD R4, R61, 0xffffff08 ;  /* 0xffffff083d047836 */ /* 0x000fe20000000000 */
[----:B------:R-:W-:Y:S02]  /*1bd80*/  FSEL R50, R65, -INF , P3 ;  /* 0xff80000041327808 */ /* 0x000fe40001800000 */
[----:B------:R-:W-:Y:S02]  /*1bd90*/  FSEL R65, R52, -INF , P4 ;  /* 0xff80000034417808 */ /* 0x000fe40002000000 */
[----:B------:R-:W-:Y:S02]  /*1bda0*/  FSEL R52, R50, -INF , !P6 ;  /* 0xff80000032347808 */ /* 0x000fe40007000000 */
[----:B------:R-:W-:Y:S02]  /*1bdb0*/  FSEL R65, R65, -INF , !P5 ;  /* 0xff80000041417808 */ /* 0x000fe40006800000 */
[----:B------:R-:W-:-:S02]  /*1bdc0*/  ISETP.GE.AND P5, PT, R4, R229, PT ;  /* 0x000000e50400720c */ /* 0x000fc40003fa6270 */
[C---:B------:R-:W-:Y:S02]  /*1bdd0*/  ISETP.GE.AND P3, PT, R4.reuse, R230, PT ;  /* 0x000000e60400720c */ /* 0x040fe40003f66270 */
[C---:B------:R-:W-:Y:S02]  /*1bde0*/  ISETP.GE.AND P6, PT, R4.reuse, R226, PT ;  /* 0x000000e20400720c */ /* 0x040fe40003fc6270 */
[----:B------:R-:W-:Y:S01]  /*1bdf0*/  ISETP.GE.AND P4, PT, R4, R227, PT ;  /* 0x000000e30400720c */ /* 0x000fe20003f86270 */
[----:B------:R-:W-:Y:S01]  /*1be00*/  VIADD R4, R61, 0xffffff09 ;  /* 0xffffff093d047836 */ /* 0x000fe20000000000 */
        /* <DEDUP_REMOVED lines=12> */
[----:B------:R-:W-:Y:S02]  /*1bed0*/  ISETP.GE.AND P3, PT, R4, R230, PT ;  /* 0x000000e60400720c */ /* 0x000fe40003f66270 */
[----:B------:R-:W-:Y:S02]  /*1bee0*/  IABS R57, R55 ;  /* 0x0000003700397213 */ /* 0x000fe40000000000 */
[----:B------:R-:W-:Y:S02]  /*1bef0*/  FSEL R55, R246, -INF , !P5 ;  /* 0xff800000f6377808 */ /* 0x000fe40006800000 */
[----:B------:R-:W-:-:S02]  /*1bf00*/  ISETP.GE.AND P5, PT, R4, R229, PT ;  /* 0x000000e50400720c */ /* 0x000fc40003fa6270 */
[----:B------:R-:W-:Y:S02]  /*1bf10*/  FSEL R246, R56, -INF , P3 ;  /* 0xff80000038f67808 */ /* 0x000fe40001800000 */
[C---:B------:R-:W-:Y:S02]  /*1bf20*/  ISETP.GE.AND P6, PT, R4.reuse, R226, PT ;  /* 0x000000e20400720c */ /* 0x040fe40003fc6270 */
[----:B------:R-:W-:Y:S01]  /*1bf30*/  ISETP.GE.AND P4, PT, R4, R227, PT ;  /* 0x000000e30400720c */ /* 0x000fe20003f86270 */
[----:B------:R-:W-:Y:S01]  /*1bf40*/  VIADD R4, R61, 0xffffff11 ;  /* 0xffffff113d047836 */ /* 0x000fe20000000000 */
[----:B------:R-:W-:Y:S02]  /*1bf50*/  I2FP.F32.S32 R56, R57 ;  /* 0x0000003900387245 */ /* 0x000fe40000201400 */
[----:B------:R-:W-:Y:S02]  /*1bf60*/  FSEL R57, R58, -INF , P5 ;  /* 0xff8000003a397808 */ /* 0x000fe40002800000 */
[----:B------:R-:W-:Y:S01]  /*1bf70*/  FSEL R58, R246, -INF , !P6 ;  /* 0xff800000f63a7808 */ /* 0x000fe20007000000 */
[----:B------:R-:W-:Y:S01]  /*1bf80*/  FFMA.FTZ R51, -R221, R56, R51 ;  /* 0x00000038dd337223 */ /* 0x000fe20000010133 */
[----:B------:R-:W-:-:S02]  /*1bf90*/  FSEL R57, R57, -INF , !P4 ;  /* 0xff80000039397808 */ /* 0x000fc40006000000 */
[C---:B------:R-:W-:Y:S02]  /*1bfa0*/  ISETP.GE.AND P3, PT, R4.reuse, R230, PT ;  /* 0x000000e60400720c */ /* 0x040fe40003f66270 */
[C---:B------:R-:W-:Y:S02]  /*1bfb0*/  ISETP.GE.AND P6, PT, R4.reuse, R226, PT ;  /* 0x000000e20400720c */ /* 0x040fe40003fc6270 */
[C---:B------:R-:W-:Y:S02]  /*1bfc0*/  ISETP.GE.AND P5, PT, R4.reuse, R227, PT ;  /* 0x000000e30400720c */ /* 0x040fe40003fa6270 */
[----:B------:R-:W-:Y:S01]  /*1bfd0*/  ISETP.GE.AND P4, PT, R4, R229, PT ;  /* 0x000000e50400720c */ /* 0x000fe20003f86270 */
[----:B------:R-:W-:Y:S01]  /*1bfe0*/  VIADD R4, R61, 0xffffff18 ;  /* 0xffffff183d047836 */ /* 0x000fe20000000000 */
[----:B------:R-:W-:Y:S02]  /*1bff0*/  I2FP.F32.S32 R248, R248 ;  /* 0x000000f800f87245 */ /* 0x000fe40000201400 */
[----:B------:R-:W-:-:S02]  /*1c000*/  I2FP.F32.S32 R247, R247 ;  /* 0x000000f700f77245 */ /* 0x000fc40000201400 */
[----:B------:R-:W-:Y:S01]  /*1c010*/  FSEL R51, R51, -INF , P4 ;  /* 0xff80000033337808 */ /* 0x000fe20002000000 */
[----:B------:R-:W-:Y:S01]  /*1c020*/  FFMA.FTZ R44, -R221, R248, R44 ;  /* 0x000000f8dd2c7223 */ /* 0x000fe2000001012c */
[----:B------:R-:W-:Y:S01]  /*1c030*/  FSEL R49, R49, -INF , P3 ;  /* 0xff80000031317808 */ /* 0x000fe20001800000 */
[----:B------:R-:W-:Y:S01]  /*1c040*/  FFMA.FTZ R46, -R221, R247, R46 ;  /* 0x000000f7dd2e7223 */ /* 0x000fe2000001012e */
[----:B------:R-:W-:Y:S02]  /*1c050*/  ISETP.GE.AND P3, PT, R4, R230, PT ;  /* 0x000000e60400720c */ /* 0x000fe40003f66270 */
[----:B------:R-:W-:Y:S02]  /*1c060*/  FSEL R51, R51, -INF , !P5 ;  /* 0xff80000033337808 */ /* 0x000fe40006800000 */
[----:B------:R-:W-:Y:S02]  /*1c070*/  IABS R244, R244 ;  /* 0x000000f400f47213 */ /* 0x000fe40000000000 */
[----:B------:R-:W-:-:S02]  /*1c080*/  FSEL R56, R49, -INF , !P6 ;  /* 0xff80000031387808 */ /* 0x000fc40007000000 */
[C---:B------:R-:W-:Y:S02]  /*1c090*/  ISETP.GE.AND P5, PT, R4.reuse, R229, PT ;  /* 0x000000e50400720c */ /* 0x040fe40003fa6270 */
[----:B------:R-:W-:Y:S02]  /*1c0a0*/  ISETP.GE.AND P6, PT, R4, R226, PT ;  /* 0x000000e20400720c */ /* 0x000fe40003fc6270 */
[----:B------:R-:W-:Y:S02]  /*1c0b0*/  FSEL R44, R44, -INF , P3 ;  /* 0xff8000002c2c7808 */ /* 0x000fe40001800000 */
[----:B------:R-:W-:Y:S02]  /*1c0c0*/  IABS R245, R245 ;  /* 0x000000f500f57213 */ /* 0x000fe40000000000 */
[----:B------:R-:W-:Y:S01]  /*1c0d0*/  ISETP.GE.AND P4, PT, R4, R227, PT ;  /* 0x000000e30400720c */ /* 0x000fe20003f86270 */
[----:B------:R-:W-:Y:S01]  /*1c0e0*/  VIADD R4, R61, 0xffffff19 ;  /* 0xffffff193d047836 */ /* 0x000fe20000000000 */
[----:B------:R-:W-:-:S02]  /*1c0f0*/  I2FP.F32.S32 R244, R244 ;  /* 0x000000f400f47245 */ /* 0x000fc40000201400 */
[----:B------:R-:W-:Y:S02]  /*1c100*/  FSEL R46, R46, -INF , P5 ;  /* 0xff8000002e2e7808 */ /* 0x000fe40002800000 */
[----:B------:R-:W-:Y:S01]  /*1c110*/  FSEL R248, R44, -INF , !P6 ;  /* 0xff8000002cf87808 */ /* 0x000fe20007000000 */
[C---:B------:R-:W-:Y:S01]  /*1c120*/  FFMA.FTZ R47, -R221.reuse, R244, R47 ;  /* 0x000000f4dd2f7223 */ /* 0x040fe2000001012f */
[----:B------:R-:W-:Y:S02]  /*1c130*/  I2FP.F32.S32 R44, R245 ;  /* 0x000000f5002c7245 */ /* 0x000fe40000201400 */
[----:B------:R-:W-:Y:S02]  /*1c140*/  FSEL R49, R46, -INF , !P4 ;  /* 0xff8000002e317808 */ /* 0x000fe40006000000 */
[----:B------:R-:W-:Y:S01]  /*1c150*/  IABS R242, R242 ;  /* 0x000000f200f27213 */ /* 0x000fe20000000000 */
[----:B------:R-:W-:Y:S01]  /*1c160*/  FFMA.FTZ R44, -R221, R44, R45 ;  /* 0x0000002cdd2c7223 */ /* 0x000fe2000001012d */
[----:B------:R-:W-:-:S02]  /*1c170*/  IABS R241, R241 ;  /* 0x000000f100f17213 */ /* 0x000fc40000000000 */
        /* <DEDUP_REMOVED lines=8> */
[C---:B------:R-:W-:Y:S01]  /*1c200*/  FFMA.FTZ R40, -R221.reuse, R242, R40 ;  /* 0x000000f2dd287223 */ /* 0x040fe20000010128 */
[----:B------:R-:W-:Y:S01]  /*1c210*/  FSEL R44, R44, -INF , P3 ;  /* 0xff8000002c2c7808 */ /* 0x000fe20001800000 */
[----:B------:R-:W-:Y:S01]  /*1c220*/  FFMA.FTZ R42, -R221, R241, R42 ;  /* 0x000000f1dd2a7223 */ /* 0x000fe2000001012a */
[----:B------:R-:W-:Y:S02]  /*1c230*/  FSEL R249, R47, -INF , !P5 ;  /* 0xff8000002ff97808 */ /* 0x000fe40006800000 */
[----:B------:R-:W-:Y:S02]  /*1c240*/  IABS R240, R240 ;  /* 0x000000f000f07213 */ /* 0x000fe40000000000 */
[----:B------:R-:W-:Y:S02]  /*1c250*/  IABS R236, R236 ;  /* 0x000000ec00ec7213 */ /* 0x000fe40000000000 */
[----:B------:R-:W-:-:S02]  /*1c260*/  ISETP.GE.AND P3, PT, R4, R230, PT ;  /* 0x000000e60400720c */ /* 0x000fc40003f66270 */
[----:B------:R-:W-:Y:S02]  /*1c270*/  ISETP.GE.AND P5, PT, R4, R229, PT ;  /* 0x000000e50400720c */ /* 0x000fe40003fa6270 */
[----:B------:R-:W-:Y:S02]  /*1c280*/  FSEL R246, R44, -INF , !P6 ;  /* 0xff8000002cf67808 */ /* 0x000fe40007000000 */
        /* <DEDUP_REMOVED lines=10> */
[----:B------:R-:W-:Y:S02]  /*1c330*/  FSEL R247, R42, -INF , !P4 ;  /* 0xff8000002af77808 */ /* 0x000fe40006000000 */
[C---:B------:R-:W-:Y:S02]  /*1c340*/  ISETP.GE.AND P3, PT, R4.reuse, R230, PT ;  /* 0x000000e60400720c */ /* 0x040fe40003f66270 */
[----:B------:R-:W-:-:S02]  /*1c350*/  ISETP.GE.AND P4, PT, R4, R229, PT ;  /* 0x000000e50400720c */ /* 0x000fc40003f86270 */
[----:B------:R-:W-:Y:S02]  /*1c360*/  IABS R40, R158 ;  /* 0x0000009e00287213 */ /* 0x000fe40000000000 */
[----:B------:R-:W-:Y:S02]  /*1c370*/  IABS R159, R159 ;  /* 0x0000009f009f7213 */ /* 0x000fe40000000000 */
[C---:B------:R-:W-:Y:S02]  /*1c380*/  ISETP.GE.AND P6, PT, R4.reuse, R226, PT ;  /* 0x000000e20400720c */ /* 0x040fe40003fc6270 */
[----:B------:R-:W-:Y:S01]  /*1c390*/  ISETP.GE.AND P5, PT, R4, R227, PT ;  /* 0x000000e30400720c */ /* 0x000fe20003fa6270 */
[----:B------:R-:W-:Y:S01]  /*1c3a0*/  VIADD R4, R61, 0xffffff28 ;  /* 0xffffff283d047836 */ /* 0x000fe20000000000 */
[----:B------:R-:W-:Y:S02]  /*1c3b0*/  FSEL R41, R41, -INF , P3 ;  /* 0xff80000029297808 */ /* 0x000fe40001800000 */
[----:B------:R-:W-:-:S02]  /*1c3c0*/  FSEL R43, R43, -INF , P4 ;  /* 0xff8000002b2b7808 */ /* 0x000fc40002000000 */
[----:B------:R-:W-:Y:S02]  /*1c3d0*/  I2FP.F32.S32 R40, R40 ;  /* 0x0000002800287245 */ /* 0x000fe40000201400 */
[----:B------:R-:W-:Y:S02]  /*1c3e0*/  IABS R233, R233 ;  /* 0x000000e900e97213 */ /* 0x000fe40000000000 */
[----:B------:R-:W-:Y:S01]  /*1c3f0*/  I2FP.F32.S32 R159, R159 ;  /* 0x0000009f009f7245 */ /* 0x000fe20000201400 */
[----:B------:R-:W-:Y:S01]  /*1c400*/  FFMA.FTZ R36, -R221, R40, R36 ;  /* 0x00000028dd247223 */ /* 0x000fe20000010124 */
[----:B------:R-:W-:Y:S02]  /*1c410*/  FSEL R158, R41, -INF , !P6 ;  /* 0xff800000299e7808 */ /* 0x000fe40007000000 */
[----:B------:R-:W-:Y:S01]  /*1c420*/  FSEL R245, R43, -INF , !P5 ;  /* 0xff8000002bf57808 */ /* 0x000fe20006800000 */
[----:B------:R-:W-:Y:S01]  /*1c430*/  FFMA.FTZ R38, -R221, R159, R38 ;  /* 0x0000009fdd267223 */ /* 0x000fe20000010126 */
[----:B------:R-:W-:-:S02]  /*1c440*/  ISETP.GE.AND P3, PT, R4, R230, PT ;  /* 0x000000e60400720c */ /* 0x000fc40003f66270 */
[C---:B------:R-:W-:Y:S02]  /*1c450*/  ISETP.GE.AND P6, PT, R4.reuse, R226, PT ;  /* 0x000000e20400720c */ /* 0x040fe40003fc6270 */
[C---:B------:R-:W-:Y:S02]  /*1c460*/  ISETP.GE.AND P4, PT, R4.reuse, R227, PT ;  /* 0x000000e30400720c */ /* 0x040fe40003f86270 */
[----:B------:R-:W-:Y:S02]  /*1c470*/  ISETP.GE.AND P5, PT, R4, R229, PT ;  /* 0x000000e50400720c */ /* 0x000fe40003fa6270 */
[----:B------:R-:W-:Y:S02]  /*1c480*/  I2FP.F32.S32 R4, R233 ;  /* 0x000000e900047245 */ /* 0x000fe40000201400 */
[----:B------:R-:W-:Y:S02]  /*1c490*/  IABS R40, R155 ;  /* 0x0000009b00287213 */ /* 0x000fe40000000000 */
[----:B------:R-:W-:Y:S01]  /*1c4a0*/  FSEL R242, R36, -INF , P3 ;  /* 0xff80000024f27808 */ /* 0x000fe20001800000 */
[----:B------:R-:W-:Y:S01]  /*1c4b0*/  FFMA.FTZ R37, -R221, R4, R37 ;  /* 0x00000004dd257223 */ /* 0x000fe20000010125 */
[----:B------:R-:W-:Y:S01]  /*1c4c0*/  I2FP.F32.S32 R36, R40 ;  /* 0x0000002800247245 */ /* 0x000fe20000201400 */
[----:B------:R-:W-:Y:S01]  /*1c4d0*/  VIADD R4, R61, 0xffffff29 ;  /* 0xffffff293d047836 */ /* 0x000fe20000000000 */
[----:B------:R-:W-:-:S02]  /*1c4e0*/  FSEL R38, R38, -INF , P5 ;  /* 0xff80000026267808 */ /* 0x000fc40002800000 */
[----:B------:R-:W-:Y:S01]  /*1c4f0*/  FSEL R242, R242, -INF , !P6 ;  /* 0xff800000f2f27808 */ /* 0x000fe20007000000 */
[----:B------:R-:W-:Y:S01]  /*1c500*/  FFMA.FTZ R36, -R221, R36, R39 ;  /* 0x00000024dd247223 */ /* 0x000fe20000010127 */
[----:B------:R-:W-:Y:S02]  /*1c510*/  FSEL R155, R38, -INF , !P4 ;  /* 0xff800000269b7808 */ /* 0x000fe40006000000 */
[C---:B------:R-:W-:Y:S02]  /*1c520*/  ISETP.GE.AND P3, PT, R4.reuse, R230, PT ;  /* 0x000000e60400720c */ /* 0x040fe40003f66270 */
[C---:B------:R-:W-:Y:S02]  /*1c530*/  ISETP.GE.AND P4, PT, R4.reuse, R229, PT ;  /* 0x000000e50400720c */ /* 0x040fe40003f86270 */
[C---:B------:R-:W-:Y:S02]  /*1c540*/  ISETP.GE.AND P6, PT, R4.reuse, R226, PT ;  /* 0x000000e20400720c */ /* 0x040fe40003fc6270 */
[----:B------:R-:W-:Y:S01]  /*1c550*/  ISETP.GE.AND P5, PT, R4, R227, PT ;  /* 0x000000e30400720c */ /* 0x000fe20003fa6270 */
[----:B------:R-:W-:Y:S01]  /*1c560*/  VIADD R4, R61, 0xffffff30 ;  /* 0xffffff303d047836 */ /* 0x000fe20000000000 */
[----:B------:R-:W-:-:S02]  /*1c570*/  FSEL R37, R37, -INF , P3 ;  /* 0xff80000025257808 */ /* 0x000fc40001800000 */
[----:B------:R-:W-:Y:S02]  /*1c580*/  FSEL R159, R36, -INF , P4 ;  /* 0xff800000249f7808 */ /* 0x000fe40002000000 */
[----:B------:R-:W-:Y:S02]  /*1c590*/  IABS R7, R7 ;  /* 0x0000000700077213 */ /* 0x000fe40000000000 */
[----:B------:R-:W-:Y:S02]  /*1c5a0*/  IABS R232, R232 ;  /* 0x000000e800e87213 */ /* 0x000fe40000000000 */
[----:B------:R-:W-:Y:S02]  /*1c5b0*/  IABS R6, R6 ;  /* 0x0000000600067213 */ /* 0x000fe40000000000 */
[----:B------:R-:W-:Y:S02]  /*1c5c0*/  FSEL R240, R37, -INF , !P6 ;  /* 0xff80000025f07808 */ /* 0x000fe40007000000 */
[----:B------:R-:W-:-:S02]  /*1c5d0*/  FSEL R159, R159, -INF , !P5 ;  /* 0xff8000009f9f7808 */ /* 0x000fc40006800000 */
[C---:B------:R-:W-:Y:S02]  /*1c5e0*/  ISETP.GE.AND P3, PT, R4.reuse, R230, PT ;  /* 0x000000e60400720c */ /* 0x040fe40003f66270 */
[C---:B------:R-:W-:Y:S02]  /*1c5f0*/  ISETP.GE.AND P6, PT, R4.reuse, R226, PT ;  /* 0x000000e20400720c */ /* 0x040fe40003fc6270 */
[C---:B------:R-:W-:Y:S02]  /*1c600*/  ISETP.GE.AND P4, PT, R4.reuse, R227, PT ;  /* 0x000000e30400720c */ /* 0x040fe40003f86270 */
[----:B------:R-:W-:Y:S02]  /*1c610*/  ISETP.GE.AND P5, PT, R4, R229, PT ;  /* 0x000000e50400720c */ /* 0x000fe40003fa6270 */
[----:B------:R-:W-:Y:S02]  /*1c620*/  I2FP.F32.S32 R4, R7 ;  /* 0x0000000700047245 */ /* 0x000fe40000201400 */
[----:B------:R-:W-:-:S02]  /*1c630*/  I2FP.F32.S32 R232, R232 ;  /* 0x000000e800e87245 */ /* 0x000fc40000201400 */
[----:B------:R-:W-:Y:S01]  /*1c640*/  I2FP.F32.S32 R7, R6 ;  /* 0x0000000600077245 */ /* 0x000fe20000201400 */
[C---:B------:R-:W-:Y:S01]  /*1c650*/  FFMA.FTZ R33, -R221.reuse, R4, R33 ;  /* 0x00000004dd217223 */ /* 0x040fe20000010121 */
[----:B------:R-:W-:Y:S01]  /*1c660*/  IABS R6, R5 ;  /* 0x0000000500067213 */ /* 0x000fe20000000000 */
[----:B------:R-:W-:Y:S01]  /*1c670*/  FFMA.FTZ R32, -R221, R232, R32 ;  /* 0x000000e8dd207223 */ /* 0x000fe20000010120 */
[----:B------:R-:W-:Y:S02]  /*1c680*/  VIADD R4, R61, 0xffffff31 ;  /* 0xffffff313d047836 */ /* 0x000fe40000000000 */
[----:B------:R-:W-:Y:S01]  /*1c690*/  FFMA.FTZ R7, -R221, R7, R34 ;  /* 0x00000007dd077223 */ /* 0x000fe20000010122 */
[----:B------:R-:W-:Y:S02]  /*1c6a0*/  I2FP.F32.S32 R6, R6 ;  /* 0x0000000600067245 */ /* 0x000fe40000201400 */
[----:B------:R-:W-:Y:S02]  /*1c6b0*/  FSEL R32, R32, -INF , P3 ;  /* 0xff80000020207808 */ /* 0x000fe40001800000 */
[----:B------:R-:W-:Y:S01]  /*1c6c0*/  FSEL R241, R7, -INF , P5 ;  /* 0xff80000007f17808 */ /* 0x000fe20002800000 */
[----:B------:R-:W-:Y:S01]  /*1c6d0*/  FFMA.FTZ R35, -R221, R6, R35 ;  /* 0x00000006dd237223 */ /* 0x000fe20000010123 */
[----:B------:R-:W-:Y:S01]  /*1c6e0*/  FSEL R232, R32, -INF , !P6 ;  /* 0xff80000020e87808 */ /* 0x000fe20007000000 */
[----:B------:R-:W-:Y:S01]  /*1c6f0*/  VIADD R32, R61, 0xffffff38 ;  /* 0xffffff383d207836 */ /* 0x000fe20000000000 */
[----:B------:R-:W-:-:S02]  /*1c700*/  FSEL R241, R241, -INF , !P4 ;  /* 0xff800000f1f17808 */ /* 0x000fc40006000000 */
[C---:B------:R-:W-:Y:S02]  /*1c710*/  ISETP.GE.AND P3, PT, R4.reuse, R230, PT ;  /* 0x000000e60400720c */ /* 0x040fe40003f66270 */
[C---:B------:R-:W-:Y:S02]  /*1c720*/  ISETP.GE.AND P6, PT, R4.reuse, R226, PT ;  /* 0x000000e20400720c */ /* 0x040fe40003fc6270 */
[C---:B------:R-:W-:Y:S02]  /*1c730*/  ISETP.GE.AND P5, PT, R4.reuse, R227, PT ;  /* 0x000000e30400720c */ /* 0x040fe40003fa6270 */
[----:B------:R-:W-:Y:S02]  /*1c740*/  ISETP.GE.AND P4, PT, R4, R229, PT ;  /* 0x000000e50400720c */ /* 0x000fe40003f86270 */
[----:B------:R-:W1:Y:S01]  /*1c750*/  LDSM.16.M88.4 R4, [R0+0xa000] ;  /* 0x00a000000004783b */ /* 0x000e620000000200 */
[----:B------:R-:W-:Y:S02]  /*1c760*/  FSEL R33, R33, -INF , P3 ;  /* 0xff80000021217808 */ /* 0x000fe40001800000 */
[----:B------:R-:W-:-:S02]  /*1c770*/  FSEL R35, R35, -INF , P4 ;  /* 0xff80000023237808 */ /* 0x000fc40002000000 */
[----:B------:R-:W-:Y:S02]  /*1c780*/  FSEL R236, R33, -INF , !P6 ;  /* 0xff80000021ec7808 */ /* 0x000fe40007000000 */
[----:B------:R-:W-:Y:S02]  /*1c790*/  FSEL R233, R35, -INF , !P5 ;  /* 0xff80000023e97808 */ /* 0x000fe40006800000 */
[C---:B------:R-:W-:Y:S02]  /*1c7a0*/  ISETP.GE.AND P3, PT, R32.reuse, R230, PT ;  /* 0x000000e62000720c */ /* 0x040fe40003f66270 */
[C---:B------:R-:W-:Y:S02]  /*1c7b0*/  ISETP.GE.AND P6, PT, R32.reuse, R226, PT ;  /* 0x000000e22000720c */ /* 0x040fe40003fc6270 */
[C---:B------:R-:W-:Y:S02]  /*1c7c0*/  ISETP.GE.AND P4, PT, R32.reuse, R227, PT ;  /* 0x000000e32000720c */ /* 0x040fe40003f86270 */
[----:B------:R-:W-:-:S02]  /*1c7d0*/  ISETP.GE.AND P5, PT, R32, R229, PT ;  /* 0x000000e52000720c */ /* 0x000fc40003fa6270 */
[----:B------:R-:W-:Y:S02]  /*1c7e0*/  IABS R32, R243 ;  /* 0x000000f300207213 */ /* 0x000fe40000000000 */
[----:B------:R-:W-:Y:S02]  /*1c7f0*/  IABS R34, R252 ;  /* 0x000000fc00227213 */ /* 0x000fe40000000000 */
[----:B------:R-:W-:Y:S02]  /*1c800*/  I2FP.F32.S32 R37, R32 ;  /* 0x0000002000257245 */ /* 0x000fe40000201400 */
[----:B------:R-:W-:Y:S02]  /*1c810*/  IABS R33, R251 ;  /* 0x000000fb00217213 */ /* 0x000fe40000000000 */
[----:B------:R-:W-:Y:S01]  /*1c820*/  I2FP.F32.S32 R36, R34 ;  /* 0x0000002200247245 */ /* 0x000fe20000201400 */
[----:B------:R-:W-:Y:S01]  /*1c830*/  FFMA.FTZ R37, -R221, R37, R30 ;  /* 0x00000025dd257223 */ /* 0x000fe2000001011e */
[----:B------:R-:W-:-:S02]  /*1c840*/  I2FP.F32.S32 R38, R33 ;  /* 0x0000002100267245 */ /* 0x000fc40000201400 */
[----:B------:R-:W-:Y:S01]  /*1c850*/  IABS R30, R234 ;  /* 0x000000ea001e7213 */ /* 0x000fe20000000000 */
[----:B------:R-:W-:Y:S01]  /*1c860*/  FFMA.FTZ R28, -R221, R36, R28 ;  /* 0x00000024dd1c7223 */ /* 0x000fe2000001011c */
[----:B------:R-:W2:Y:S01]  /*1c870*/  LDSM.16.M88.4 R32, [R2+0xa800] ;  /* 0x00a800000220783b */ /* 0x000ea20000000200 */
[----:B------:R-:W-:Y:S01]  /*1c880*/  VIADD R36, R61, 0xffffff39 ;  /* 0xffffff393d247836 */ /* 0x000fe20000000000 */
[----:B------:R-:W-:Y:S01]  /*1c890*/  I2FP.F32.S32 R30, R30 ;  /* 0x0000001e001e7245 */ /* 0x000fe20000201400 */
[----:B------:R-:W-:Y:S01]  /*1c8a0*/  FFMA.FTZ R29, -R221, R38, R29 ;  /* 0x00000026dd1d7223 */ /* 0x000fe2000001011d */
[----:B------:R-:W-:Y:S02]  /*1c8b0*/  FSEL R28, R28, -INF , P3 ;  /* 0xff8000001c1c7808 */ /* 0x000fe40001800000 */
[----:B------:R-:W-:Y:S01]  /*1c8c0*/  FSEL R243, R37, -INF , P5 ;  /* 0xff80000025f37808 */ /* 0x000fe20002800000 */
[----:B------:R-:W-:Y:S01]  /*1c8d0*/  FFMA.FTZ R30, -R221, R30, R31 ;  /* 0x0000001edd1e7223 */ /* 0x000fe2000001011f */
[----:B------:R-:W-:Y:S01]  /*1c8e0*/  ISETP.GE.AND P3, PT, R36, R230, PT ;  /* 0x000000e62400720c */ /* 0x000fe20003f66270 */
[----:B-1----:R-:W-:Y:S01]  /*1c8f0*/  HMMA.16816.F32 R24, R12, R4, R24 ;  /* 0x000000040c18723c */ /* 0x002fe20000001818 */
[----:B------:R-:W-:-:S02]  /*1c900*/  FSEL R243, R243, -INF , !P4 ;  /* 0xff800000f3f37808 */ /* 0x000fc40006000000 */
[----:B------:R-:W-:Y:S02]  /*1c910*/  ISETP.GE.AND P4, PT, R36, R229, PT ;  /* 0x000000e52400720c */ /* 0x000fe40003f86270 */
[----:B------:R-:W-:Y:S02]  /*1c920*/  FSEL R4, R29, -INF , P3 ;  /* 0xff8000001d047808 */ /* 0x000fe40001800000 */
[----:B------:R-:W-:Y:S01]  /*1c930*/  IABS R29, R231 ;  /* 0x000000e7001d7213 */ /* 0x000fe20000000000 */
[----:B------:R-:W-:Y:S01]  /*1c940*/  HMMA.16816.F32 R20, R12, R6, R20 ;  /* 0x000000060c14723c */ /* 0x000fe20000001814 */
[----:B------:R-:W-:Y:S01]  /*1c950*/  FSEL R234, R28, -INF , !P6 ;  /* 0xff8000001cea7808 */ /* 0x000fe20007000000 */
[----:B------:R-:W-:Y:S01]  /*1c960*/  VIADD R28, R61, 0xffffff40 ;  /* 0xffffff403d1c7836 */ /* 0x000fe20000000000 */
[----:B------:R-:W-:Y:S02]  /*1c970*/  ISETP.GE.AND P6, PT, R36, R226, PT ;  /* 0x000000e22400720c */ /* 0x000fe40003fc6270 */
[----:B------:R-:W-:-:S02]  /*1c980*/  FSEL R231, R30, -INF , P4 ;  /* 0xff8000001ee77808 */ /* 0x000fc40002000000 */
[----:B------:R-:W-:Y:S02]  /*1c990*/  ISETP.GE.AND P5, PT, R36, R227, PT ;  /* 0x000000e32400720c */ /* 0x000fe40003fa6270 */
[----:B------:R-:W-:Y:S02]  /*1c9a0*/  I2FP.F32.S32 R30, R29 ;  /* 0x0000001d001e7245 */ /* 0x000fe40000201400 */
[----:B------:R-:W-:Y:S02]  /*1c9b0*/  IABS R5, R238 ;  /* 0x000000ee00057213 */ /* 0x000fe40000000000 */
[----:B------:R-:W-:Y:S01]  /*1c9c0*/  FSEL R238, R4, -INF , !P6 ;  /* 0xff80000004ee7808 */ /* 0x000fe20007000000 */
[----:B------:R-:W-:Y:S01]  /*1c9d0*/  FFMA.FTZ R25, -R221, R30, R25 ;  /* 0x0000001edd197223 */ /* 0x000fe20000010119 */
[----:B------:R-:W-:Y:S02]  /*1c9e0*/  IABS R4, R191 ;  /* 0x000000bf00047213 */ /* 0x000fe40000000000 */
[----:B------:R-:W-:-:S02]  /*1c9f0*/  FSEL R231, R231, -INF , !P5 ;  /* 0xff800000e7e77808 */ /* 0x000fc40006800000 */
[C---:B------:R-:W-:Y:S02]  /*1ca00*/  ISETP.GE.AND P3, PT, R28.reuse, R230, PT ;  /* 0x000000e61c00720c */ /* 0x040fe40003f66270 */
[C---:B------:R-:W-:Y:S02]  /*1ca10*/  ISETP.GE.AND P6, PT, R28.reuse, R226, PT ;  /* 0x000000e21c00720c */ /* 0x040fe40003fc6270 */
[C---:B------:R-:W-:Y:S01]  /*1ca20*/  ISETP.GE.AND P4, PT, R28.reuse, R227, PT ;  /* 0x000000e31c00720c */ /* 0x040fe20003f86270 */
[----:B--2---:R-:W-:Y:S01]  /*1ca30*/  HMMA.16816.F32 R16, R144, R32, R16 ;  /* 0x000000209010723c */ /* 0x004fe20000001810 */
[----:B------:R-:W-:Y:S02]  /*1ca40*/  ISETP.GE.AND P5, PT, R28, R229, PT ;  /* 0x000000e51c00720c */ /* 0x000fe40003fa6270 */
[----:B------:R-:W1:Y:S01]  /*1ca50*/  LDSM.16.M88.4 R28, [R0+0xa800] ;  /* 0x00a80000001c783b */ /* 0x000e620000000200 */
[----:B------:R-:W-:Y:S02]  /*1ca60*/  I2FP.F32.S32 R4, R4 ;  /* 0x0000000400047245 */ /* 0x000fe40000201400 */
[----:B------:R-:W-:-:S02]  /*1ca70*/  IABS R188, R188 ;  /* 0x000000bc00bc7213 */ /* 0x000fc40000000000 */
[----:B------:R-:W-:Y:S01]  /*1ca80*/  I2FP.F32.S32 R5, R5 ;  /* 0x0000000500057245 */ /* 0x000fe20000201400 */
[C---:B------:R-:W-:Y:S01]  /*1ca90*/  FFMA.FTZ R26, -R221.reuse, R4, R26 ;  /* 0x00000004dd1a7223 */ /* 0x040fe2000001011a */
[----:B------:R-:W-:Y:S01]  /*1caa0*/  IABS R194, R194 ;  /* 0x000000c200c27213 */ /* 0x000fe20000000000 */
[----:B------:R-:W-:Y:S01]  /*1cab0*/  IMAD.MOV.U32 R4, RZ, RZ, R188 ;  /* 0x000000ffff047224 */ /* 0x000fe200078e00bc */
[----:B------:R-:W-:Y:S01]  /*1cac0*/  IABS R182, R182 ;  /* 0x000000b600b67213 */ /* 0x000fe20000000000 */
[----:B------:R-:W-:Y:S01]  /*1cad0*/  FFMA.FTZ R24, -R221, R5, R24 ;  /* 0x00000005dd187223 */ /* 0x000fe20000010118 */
[----:B------:R-:W-:Y:S01]  /*1cae0*/  VIADD R5, R61, 0xffffff41 ;  /* 0xffffff413d057836 */ /* 0x000fe20000000000 */
[----:B------:R-:W-:Y:S01]  /*1caf0*/  FSEL R191, R26, -INF , P5 ;  /* 0xff8000001abf7808 */ /* 0x000fe20002800000 */
[----:B------:R-:W-:Y:S01]  /*1cb00*/  HMMA.16816.F32 R160, R144, R34, R160 ;  /* 0x0000002290a0723c */ /* 0x000fe200000018a0 */
[----:B------:R-:W-:Y:S02]  /*1cb10*/  I2FP.F32.S32 R4, R4 ;  /* 0x0000000400047245 */ /* 0x000fe40000201400 */
[----:B------:R-:W-:-:S02]  /*1cb20*/  FSEL R24, R24, -INF , P3 ;  /* 0xff80000018187808 */ /* 0x000fc40001800000 */
[----:B------:R-:W-:Y:S01]  /*1cb30*/  ISETP.GE.AND P3, PT, R5, R230, PT ;  /* 0x000000e60500720c */ /* 0x000fe20003f66270 */
[----:B------:R-:W-:Y:S01]  /*1cb40*/  FFMA.FTZ R4, -R221, R4, R27 ;  /* 0x00000004dd047223 */ /* 0x000fe2000001011b */
[----:B------:R-:W-:Y:S02]  /*1cb50*/  FSEL R191, R191, -INF , !P4 ;  /* 0xff800000bfbf7808 */ /* 0x000fe40006000000 */
[----:B------:R-:W-:Y:S01]  /*1cb60*/  FSEL R188, R24, -INF , !P6 ;  /* 0xff80000018bc7808 */ /* 0x000fe20007000000 */
[----:B------:R-:W-:Y:S01]  /*1cb70*/  VIADD R24, R61, 0xffffff48 ;  /* 0xffffff483d187836 */ /* 0x000fe20000000000 */
[C---:B------:R-:W-:Y:S02]  /*1cb80*/  ISETP.GE.AND P4, PT, R5.reuse, R229, PT ;  /* 0x000000e50500720c */ /* 0x040fe40003f86270 */
[----:B------:R-:W-:Y:S02]  /*1cb90*/  ISETP.GE.AND P6, PT, R5, R226, PT ;  /* 0x000000e20500720c */ /* 0x000fe40003fc6270 */
[----:B------:R-:W-:-:S02]  /*1cba0*/  FSEL R25, R25, -INF , P3 ;  /* 0xff80000019197808 */ /* 0x000fc40001800000 */
[----:B------:R-:W-:Y:S02]  /*1cbb0*/  ISETP.GE.AND P5, PT, R5, R227, PT ;  /* 0x000000e30500720c */ /* 0x000fe40003fa6270 */
[----:B------:R-:W-:Y:S02]  /*1cbc0*/  IABS R5, R190 ;  /* 0x000000be00057213 */ /* 0x000fe40000000000 */
[----:B------:R-:W-:Y:S02]  /*1cbd0*/  IABS R27, R193 ;  /* 0x000000c1001b7213 */ /* 0x000fe40000000000 */
[----:B------:R-:W-:Y:S02]  /*1cbe0*/  FSEL R193, R4, -INF , P4 ;  /* 0xff80000004c17808 */ /* 0x000fe40002000000 */
[----:B------:R-:W-:Y:S02]  /*1cbf0*/  FSEL R190, R25, -INF , !P6 ;  /* 0xff80000019be7808 */ /* 0x000fe40007000000 */
[----:B------:R-:W-:Y:S01]  /*1cc00*/  IABS R25, R195 ;  /* 0x000000c300197213 */ /* 0x000fe20000000000 */
[----:B-1----:R-:W-:Y:S01]  /*1cc10*/  HMMA.16816.F32 R160, R12, R30, R160 ;  /* 0x0000001e0ca0723c */ /* 0x002fe200000018a0 */
[----:B------:R-:W-:-:S02]  /*1cc20*/  I2FP.F32.S32 R26, R5 ;  /* 0x00000005001a7245 */ /* 0x000fc40000201400 */
[----:B------:R-:W-:Y:S01]  /*1cc30*/  FSEL R193, R193, -INF , !P5 ;  /* 0xff800000c1c17808 */ /* 0x000fe20006800000 */
[----:B------:R-:W1:Y:S01]  /*1cc40*/  LDSM.16.M88.4 R4, [R2+0xb000] ;  /* 0x00b000000204783b */ /* 0x000e620000000200 */
[C---:B------:R-:W-:Y:S01]  /*1cc50*/  ISETP.GE.AND P3, PT, R24.reuse, R230, PT ;  /* 0x000000e61800720c */ /* 0x040fe20003f66270 */
[----:B------:R-:W-:Y:S01]  /*1cc60*/  FFMA.FTZ R26, -R221, R26, R20 ;  /* 0x0000001add1a7223 */ /* 0x000fe20000010114 */
[C---:B------:R-:W-:Y:S01]  /*1cc70*/  ISETP.GE.AND P6, PT, R24.reuse, R226, PT ;  /* 0x000000e21800720c */ /* 0x040fe20003fc6270 */
[----:B------:R-:W-:Y:S01]  /*1cc80*/  VIADD R20, R61, 0xffffff49 ;  /* 0xffffff493d147836 */ /* 0x000fe20000000000 */
[C---:B------:R-:W-:Y:S02]  /*1cc90*/  ISETP.GE.AND P4, PT, R24.reuse, R227, PT ;  /* 0x000000e31800720c */ /* 0x040fe40003f86270 */
[----:B------:R-:W-:Y:S02]  /*1cca0*/  ISETP.GE.AND P5, PT, R24, R229, PT ;  /* 0x000000e51800720c */ /* 0x000fe40003fa6270 */
[----:B------:R-:W-:-:S02]  /*1ccb0*/  I2FP.F32.S32 R27, R27 ;  /* 0x0000001b001b7245 */ /* 0x000fc40000201400 */
[----:B------:R-:W-:Y:S02]  /*1ccc0*/  I2FP.F32.S32 R24, R25 ;  /* 0x0000001900187245 */ /* 0x000fe40000201400 */
[----:B------:R-:W-:Y:S01]  /*1ccd0*/  FSEL R26, R26, -INF , P3 ;  /* 0xff8000001a1a7808 */ /* 0x000fe20001800000 */
[C---:B------:R-:W-:Y:S01]  /*1cce0*/  FFMA.FTZ R22, -R221.reuse, R27, R22 ;  /* 0x0000001bdd167223 */ /* 0x040fe20000010116 */
[----:B------:R-:W-:Y:S01]  /*1ccf0*/  ISETP.GE.AND P3, PT, R20, R230, PT ;  /* 0x000000e61400720c */ /* 0x000fe20003f66270 */
[----:B------:R-:W-:Y:S01]  /*1cd00*/  FFMA.FTZ R21, -R221, R24, R21 ;  /* 0x00000018dd157223 */ /* 0x000fe20000010115 */
[----:B------:R-:W-:Y:S01]  /*1cd10*/  IMAD.MOV.U32 R24, RZ, RZ, R194 ;  /* 0x000000ffff187224 */ /* 0x000fe200078e00c2 */
[----:B------:R-:W-:Y:S02]  /*1cd20*/  FSEL R194, R26, -INF , !P6 ;  /* 0xff8000001ac27808 */ /* 0x000fe40007000000 */
[----:B------:R-:W-:Y:S02]  /*1cd30*/  FSEL R195, R22, -INF , P5 ;  /* 0xff80000016c37808 */ /* 0x000fe40002800000 */
[----:B------:R-:W-:-:S02]  /*1cd40*/  I2FP.F32.S32 R22, R24 ;  /* 0x0000001800167245 */ /* 0x000fc40000201400 */
[----:B------:R-:W-:Y:S01]  /*1cd50*/  HMMA.16816.F32 R24, R12, R28, R16 ;  /* 0x0000001c0c18723c */ /* 0x000fe20000001810 */
[----:B------:R-:W-:Y:S02]  /*1cd60*/  IABS R17, R192 ;  /* 0x000000c000117213 */ /* 0x000fe40000000000 */
[----:B------:R-:W-:Y:S01]  /*1cd70*/  FSEL R195, R195, -INF , !P4 ;  /* 0xff800000c3c37808 */ /* 0x000fe20006000000 */
[----:B------:R-:W-:Y:S01]  /*1cd80*/  FFMA.FTZ R22, -R221, R22, R23 ;  /* 0x00000016dd167223 */ /* 0x000fe20000010117 */
[C---:B------:R-:W-:Y:S02]  /*1cd90*/  ISETP.GE.AND P6, PT, R20.reuse, R226, PT ;  /* 0x000000e21400720c */ /* 0x040fe40003fc6270 */
[C---:B------:R-:W-:Y:S02]  /*1cda0*/  ISETP.GE.AND P5, PT, R20.reuse, R227, PT ;  /* 0x000000e31400720c */ /* 0x040fe40003fa6270 */
[----:B------:R-:W-:Y:S01]  /*1cdb0*/  ISETP.GE.AND P4, PT, R20, R229, PT ;  /* 0x000000e51400720c */ /* 0x000fe20003f86270 */
[----:B------:R-:W-:Y:S01]  /*1cdc0*/  VIADD R20, R61, 0xffffff50 ;  /* 0xffffff503d147836 */ /* 0x000fe20000000000 */
[----:B------:R-:W-:-:S02]  /*1cdd0*/  I2FP.F32.S32 R17, R17 ;  /* 0x0000001100117245 */ /* 0x000fc40000201400 */
[----:B------:R-:W-:Y:S02]  /*1cde0*/  IABS R16, R183 ;  /* 0x000000b700107213 */ /* 0x000fe40000000000 */
[----:B------:R-:W-:Y:S01]  /*1cdf0*/  FSEL R21, R21, -INF , P3 ;  /* 0xff80000015157808 */ /* 0x000fe20001800000 */
[----:B-1----:R-:W-:Y:S01]  /*1ce00*/  HMMA.16816.F32 R184, R144, R4, R184 ;  /* 0x0000000490b8723c */ /* 0x002fe200000018b8 */
[----:B------:R-:W-:Y:S01]  /*1ce10*/  I2FP.F32.S32 R16, R16 ;  /* 0x0000001000107245 */ /* 0x000fe20000201400 */
[----:B------:R-:W-:Y:S02]  /*1ce20*/  VIADD R4, R61, 0xffffff51 ;  /* 0xffffff513d047836 */ /* 0x000fe40000000000 */
[C---:B------:R-:W-:Y:S01]  /*1ce30*/  FFMA.FTZ R17, -R221.reuse, R17, R24 ;  /* 0x00000011dd117223 */ /* 0x040fe20000010118 */
[----:B------:R-:W-:Y:S02]  /*1ce40*/  ISETP.GE.AND P3, PT, R20, R230, PT ;  /* 0x000000e61400720c */ /* 0x000fe40003f66270 */
[----:B------:R-:W-:Y:S01]  /*1ce50*/  IABS R18, R189 ;  /* 0x000000bd00127213 */ /* 0x000fe20000000000 */
[----:B------:R-:W-:Y:S01]  /*1ce60*/  FFMA.FTZ R16, -R221, R16, R26 ;  /* 0x00000010dd107223 */ /* 0x000fe2000001011a */
[----:B------:R-:W-:-:S02]  /*1ce70*/  FSEL R22, R22, -INF , P4 ;  /* 0xff80000016167808 */ /* 0x000fc40002000000 */
[----:B------:R-:W-:Y:S02]  /*1ce80*/  FSEL R192, R21, -INF , !P6 ;  /* 0xff80000015c07808 */ /* 0x000fe40007000000 */
[----:B------:R-:W-:Y:S02]  /*1ce90*/  I2FP.F32.S32 R18, R18 ;  /* 0x0000001200127245 */ /* 0x000fe40000201400 */
[----:B------:R-:W-:Y:S02]  /*1cea0*/  FSEL R189, R22, -INF , !P5 ;  /* 0xff80000016bd7808 */ /* 0x000fe40006800000 */
[----:B------:R-:W-:Y:S01]  /*1ceb0*/  FSEL R17, R17, -INF , P3 ;  /* 0xff80000011117808 */ /* 0x000fe20001800000 */
[----:B------:R-:W-:Y:S01]  /*1cec0*/  FFMA.FTZ R25, -R221, R18, R25 ;  /* 0x00000012dd197223 */ /* 0x000fe20000010119 */
[C---:B------:R-:W-:Y:S02]  /*1ced0*/  ISETP.GE.AND P6, PT, R20.reuse, R226, PT ;  /* 0x000000e21400720c */ /* 0x040fe40003fc6270 */
[----:B------:R-:W-:-:S02]  /*1cee0*/  ISETP.GE.AND P5, PT, R20, R229, PT ;  /* 0x000000e51400720c */ /* 0x000fc40003fa6270 */
[----:B------:R-:W-:Y:S01]  /*1cef0*/  ISETP.GE.AND P4, PT, R20, R227, PT ;  /* 0x000000e31400720c */ /* 0x000fe20003f86270 */
[----:B------:R-:W-:Y:S01]  /*1cf00*/  IMAD.MOV.U32 R20, RZ, RZ, R182 ;  /* 0x000000ffff147224 */ /* 0x000fe200078e00b6 */
[----:B------:R-:W-:Y:S02]  /*1cf10*/  FSEL R182, R17, -INF , !P6 ;  /* 0xff80000011b67808 */ /* 0x000fe40007000000 */
[----:B------:R-:W-:Y:S02]  /*1cf20*/  FSEL R183, R16, -INF , P5 ;  /* 0xff80000010b77808 */ /* 0x000fe40002800000 */
[----:B------:R-:W1:Y:S01]  /*1cf30*/  LDSM.16.M88.4 R16, [R0+0xb000] ;  /* 0x00b000000010783b */ /* 0x000e620000000200 */
[----:B------:R-:W-:Y:S02]  /*1cf40*/  I2FP.F32.S32 R20, R20 ;  /* 0x0000001400147245 */ /* 0x000fe40000201400 */
[----:B------:R-:W-:Y:S02]  /*1cf50*/  FSEL R183, R183, -INF , !P4 ;  /* 0xff800000b7b77808 */ /* 0x000fe40006000000 */
[----:B------:R-:W-:Y:S01]  /*1cf60*/  ISETP.GE.AND P4, PT, R4, R229, PT ;  /* 0x000000e50400720c */ /* 0x000fe20003f86270 */
[----:B------:R-:W-:Y:S01]  /*1cf70*/  FFMA.FTZ R20, -R221, R20, R27 ;  /* 0x00000014dd147223 */ /* 0x000fe2000001011b */
[----:B------:R-:W-:-:S02]  /*1cf80*/  IABS R27, R181 ;  /* 0x000000b5001b7213 */ /* 0x000fc40000000000 */
[----:B------:R-:W-:Y:S02]  /*1cf90*/  ISETP.GE.AND P3, PT, R4, R230, PT ;  /* 0x000000e60400720c */ /* 0x000fe40003f66270 */
[----:B------:R-:W-:Y:S02]  /*1cfa0*/  FSEL R181, R20, -INF , P4 ;  /* 0xff80000014b57808 */ /* 0x000fe40002000000 */
[----:B------:R2:W3:Y:S01]  /*1cfb0*/  LDSM.16.M88.4 R20, [R2+0xb800] ;  /* 0x00b800000214783b */ /* 0x0004e20000000200 */
[----:B------:R-:W-:Y:S02]  /*1cfc0*/  IABS R28, R157 ;  /* 0x0000009d001c7213 */ /* 0x000fe40000000000 */
[C---:B------:R-:W-:Y:S02]  /*1cfd0*/  ISETP.GE.AND P6, PT, R4.reuse, R226, PT ;  /* 0x000000e20400720c */ /* 0x040fe40003fc6270 */
[----:B------:R-:W-:Y:S01]  /*1cfe0*/  ISETP.GE.AND P5, PT, R4, R227, PT ;  /* 0x000000e30400720c */ /* 0x000fe20003fa6270 */
[----:B------:R-:W-:Y:S01]  /*1cff0*/  VIADD R4, R61, 0xffffff58 ;  /* 0xffffff583d047836 */ /* 0x000fe20000000000 */
[----:B------:R-:W-:-:S02]  /*1d000*/  FSEL R25, R25, -INF , P3 ;  /* 0xff80000019197808 */ /* 0x000fc40001800000 */
[----:B------:R-:W-:Y:S02]  /*1d010*/  IABS R24, R250 ;  /* 0x000000fa00187213 */ /* 0x000fe40000000000 */
[----:B------:R-:W-:Y:S02]  /*1d020*/  IABS R5, R180 ;  /* 0x000000b400057213 */ /* 0x000fe40000000000 */
[----:B------:R-:W-:Y:S02]  /*1d030*/  I2FP.F32.S32 R27, R27 ;  /* 0x0000001b001b7245 */ /* 0x000fe40000201400 */
[----:B------:R-:W-:Y:S02]  /*1d040*/  I2FP.F32.S32 R28, R28 ;  /* 0x0000001c001c7245 */ /* 0x000fe40000201400 */
[----:B------:R-:W-:Y:S01]  /*1d050*/  FSEL R180, R25, -INF , !P6 ;  /* 0xff80000019b47808 */ /* 0x000fe20007000000 */
[----:B------:R-:W-:Y:S01]  /*1d060*/  FFMA.FTZ R27, -R221, R27, R162 ;  /* 0x0000001bdd1b7223 */ /* 0x000fe200000101a2 */
[----:B------:R-:W-:-:S02]  /*1d070*/  FSEL R181, R181, -INF , !P5 ;  /* 0xff800000b5b57808 */ /* 0x000fc40006800000 */
[----:B------:R-:W-:Y:S02]  /*1d080*/  I2FP.F32.S32 R24, R24 ;  /* 0x0000001800187245 */ /* 0x000fe40000201400 */
[C---:B------:R-:W-:Y:S01]  /*1d090*/  ISETP.GE.AND P3, PT, R4.reuse, R230, PT ;  /* 0x000000e60400720c */ /* 0x040fe20003f66270 */
[----:B--2---:R-:W-:Y:S01]  /*1d0a0*/  VIADD R2, R61, 0xffffff60 ;  /* 0xffffff603d027836 */ /* 0x004fe20000000000 */
[C---:B------:R-:W-:Y:S01]  /*1d0b0*/  ISETP.GE.AND P6, PT, R4.reuse, R226, PT ;  /* 0x000000e20400720c */ /* 0x040fe20003fc6270 */
[----:B------:R-:W-:Y:S01]  /*1d0c0*/  FFMA.FTZ R161, -R221, R24, R161 ;  /* 0x00000018dda17223 */ /* 0x000fe200000101a1 */
[----:B-1----:R-:W-:Y:S01]  /*1d0d0*/  HMMA.16816.F32 R184, R12, R16, R184 ;  /* 0x000000100cb8723c */ /* 0x002fe200000018b8 */
[C---:B------:R-:W-:Y:S02]  /*1d0e0*/  ISETP.GE.AND P4, PT, R4.reuse, R227, PT ;  /* 0x000000e30400720c */ /* 0x040fe40003f86270 */
[----:B------:R-:W-:Y:S02]  /*1d0f0*/  I2FP.F32.S32 R25, R5 ;  /* 0x0000000500197245 */ /* 0x000fe40000201400 */
[----:B------:R-:W-:-:S02]  /*1d100*/  ISETP.GE.AND P5, PT, R4, R229, PT ;  /* 0x000000e50400720c */ /* 0x000fc40003fa6270 */
[----:B------:R-:W-:Y:S01]  /*1d110*/  IABS R165, R165 ;  /* 0x000000a500a57213 */ /* 0x000fe20000000000 */
[C---:B------:R-:W-:Y:S01]  /*1d120*/  HMMA.16816.F32 R4, R144.reuse, R6, R176 ;  /* 0x000000069004723c */ /* 0x040fe200000018b0 */
[----:B------:R-:W-:Y:S01]  /*1d130*/  FFMA.FTZ R160, -R221, R25, R160 ;  /* 0x00000019dda07223 */ /* 0x000fe200000101a0 */
[----:B------:R-:W-:Y:S01]  /*1d140*/  VIADD R25, R61, 0xffffff59 ;  /* 0xffffff593d197836 */ /* 0x000fe20000000000 */
[----:B------:R-:W-:Y:S02]  /*1d150*/  I2FP.F32.S32 R24, R165 ;  /* 0x000000a500187245 */ /* 0x000fe40000201400 */
[----:B------:R-:W-:Y:S02]  /*1d160*/  FSEL R27, R27, -INF , P5 ;  /* 0xff8000001b1b7808 */ /* 0x000fe40002800000 */
[----:B------:R-:W-:Y:S01]  /*1d170*/  IABS R16, R156 ;  /* 0x0000009c00107213 */ /* 0x000fe20000000000 */
[----:B------:R-:W-:Y:S01]  /*1d180*/  FFMA.FTZ R24, -R221, R24, R163 ;  /* 0x00000018dd187223 */ /* 0x000fe200000101a3 */
[----:B------:R-:W-:Y:S01]  /*1d190*/  FSEL R179, R27, -INF , !P4 ;  /* 0xff8000001bb37808 */ /* 0x000fe20006000000 */
[----:B---3--:R-:W-:Y:S01]  /*1d1a0*/  HMMA.16816.F32 R168, R144, R22, R168 ;  /* 0x0000001690a8723c */ /* 0x008fe200000018a8 */
[----:B------:R-:W-:Y:S01]  /*1d1b0*/  FFMA.FTZ R185, -R221, R28, R185 ;  /* 0x0000001cddb97223 */ /* 0x000fe200000101b9 */
[----:B------:R-:W-:Y:S01]  /*1d1c0*/  ISETP.GE.AND P4, PT, R25, R229, PT ;  /* 0x000000e51900720c */ /* 0x000fe20003f86270 */
[----:B------:R-:W1:Y:S01]  /*1d1d0*/  LDSM.16.M88.4 R28, [R0+0xb800] ;  /* 0x00b80000001c783b */ /* 0x000e620000000200 */
[----:B------:R-:W-:Y:S01]  /*1d1e0*/  IABS R17, R164 ;  /* 0x000000a400117213 */ /* 0x000fe20000000000 */
[----:B------:R-:W-:-:S04]  /*1d1f0*/  DEPBAR.LE SB0, 0x0 ;  /* 0x000080000000791a */ /* 0x000fc80000000000 */
[----:B------:R-:W-:Y:S01]  /*1d200*/  I2FP.F32.S32 R16, R16 ;  /* 0x0000001000107245 */ /* 0x000fe20000201400 */
[----:B------:R-:W-:Y:S01]  /*1d210*/  HMMA.16816.F32 R4, R12, R18, R4 ;  /* 0x000000120c04723c */ /* 0x000fe20000001804 */
[----:B------:R-:W-:Y:S02]  /*1d220*/  FSEL R160, R160, -INF , P3 ;  /* 0xff800000a0a07808 */ /* 0x000fe40001800000 */
[----:B------:R-:W-:Y:S01]  /*1d230*/  ISETP.GE.AND P5, PT, R25, R227, PT ;  /* 0x000000e31900720c */ /* 0x000fe20003fa6270 */
[----:B------:R-:W-:Y:S01]  /*1d240*/  FFMA.FTZ R16, -R221, R16, R186 ;  /* 0x00000010dd107223 */ /* 0x000fe200000101ba */
[----:B------:R-:W-:Y:S02]  /*1d250*/  FSEL R24, R24, -INF , P4 ;  /* 0xff80000018187808 */ /* 0x000fe40002000000 */
[----:B------:R-:W-:Y:S02]  /*1d260*/  ISETP.GE.AND P3, PT, R25, R230, PT ;  /* 0x000000e61900720c */ /* 0x000fe40003f66270 */
[----:B------:R-:W-:-:S02]  /*1d270*/  I2FP.F32.S32 R17, R17 ;  /* 0x0000001100117245 */ /* 0x000fc40000201400 */
[----:B------:R-:W-:Y:S02]  /*1d280*/  FSEL R178, R160, -INF , !P6 ;  /* 0xff800000a0b27808 */ /* 0x000fe40007000000 */
[----:B------:R-:W-:Y:S01]  /*1d290*/  FSEL R177, R24, -INF , !P5 ;  /* 0xff80000018b17808 */ /* 0x000fe20006800000 */
[----:B------:R-:W-:Y:S01]  /*1d2a0*/  FFMA.FTZ R17, -R221, R17, R184 ;  /* 0x00000011dd117223 */ /* 0x000fe200000101b8 */
[----:B------:R-:W-:Y:S02]  /*1d2b0*/  ISETP.GE.AND P6, PT, R25, R226, PT ;  /* 0x000000e21900720c */ /* 0x000fe40003fc6270 */
[----:B------:R-:W-:Y:S01]  /*1d2c0*/  FSEL R161, R161, -INF , P3 ;  /* 0xff800000a1a17808 */ /* 0x000fe20001800000 */
[----:B------:R-:W-:Y:S01]  /*1d2d0*/  HMMA.16816.F32 R24, R144, R20, R172 ;  /* 0x000000149018723c */ /* 0x000fe200000018ac */
[----:B------:R-:W-:Y:S02]  /*1d2e0*/  ISETP.GE.AND P5, PT, R2, R229, PT ;  /* 0x000000e50200720c */ /* 0x000fe40003fa6270 */
[----:B------:R-:W-:-:S02]  /*1d2f0*/  IABS R154, R154 ;  /* 0x0000009a009a7213 */ /* 0x000fc40000000000 */
[----:B------:R-:W-:Y:S02]  /*1d300*/  ISETP.GE.AND P3, PT, R2, R230, PT ;  /* 0x000000e60200720c */ /* 0x000fe40003f66270 */
[----:B------:R-:W-:Y:S02]  /*1d310*/  FSEL R176, R161, -INF , !P6 ;  /* 0xff800000a1b07808 */ /* 0x000fe40007000000 */
[----:B------:R-:W-:Y:S02]  /*1d320*/  FSEL R165, R16, -INF , P5 ;  /* 0xff80000010a57808 */ /* 0x000fe40002800000 */
[C---:B------:R-:W-:Y:S02]  /*1d330*/  ISETP.GE.AND P6, PT, R2.reuse, R226, PT ;  /* 0x000000e20200720c */ /* 0x040fe40003fc6270 */
[----:B------:R-:W-:Y:S01]  /*1d340*/  ISETP.GE.AND P4, PT, R2, R227, PT ;  /* 0x000000e30200720c */ /* 0x000fe20003f86270 */
[----:B------:R-:W-:Y:S01]  /*1d350*/  VIADD R2, R61, 0xffffff61 ;  /* 0xffffff613d027836 */ /* 0x000fe20000000000 */
[----:B------:R-:W-:Y:S01]  /*1d360*/  I2FP.F32.S32 R16, R154 ;  /* 0x0000009a00107245 */ /* 0x000fe20000201400 */
[----:B-1----:R-:W-:Y:S01]  /*1d370*/  HMMA.16816.F32 R168, R12, R30, R168 ;  /* 0x0000001e0ca8723c */ /* 0x002fe200000018a8 */
[----:B------:R-:W-:-:S02]  /*1d380*/  FSEL R17, R17, -INF , P3 ;  /* 0xff80000011117808 */ /* 0x000fc40001800000 */
[----:B------:R-:W-:Y:S01]  /*1d390*/  FSEL R165, R165, -INF , !P4 ;  /* 0xff800000a5a57808 */ /* 0x000fe20006000000 */
[----:B------:R-:W-:Y:S01]  /*1d3a0*/  FFMA.FTZ R16, -R221, R16, R187 ;  /* 0x00000010dd107223 */ /* 0x000fe200000101bb */
[----:B------:R-:W-:Y:S02]  /*1d3b0*/  FSEL R172, R17, -INF , !P6 ;  /* 0xff80000011ac7808 */ /* 0x000fe40007000000 */
[C---:B------:R-:W-:Y:S01]  /*1d3c0*/  ISETP.GE.AND P4, PT, R2.reuse, R229, PT ;  /* 0x000000e50200720c */ /* 0x040fe20003f86270 */
[----:B------:R-:W-:Y:S01]  /*1d3d0*/  HMMA.16816.F32 R24, R12, R28, R24 ;  /* 0x0000001c0c18723c */ /* 0x000fe20000001818 */
[----:B------:R-:W-:Y:S02]  /*1d3e0*/  IABS R17, R152 ;  /* 0x0000009800117213 */ /* 0x000fe40000000000 */
[----:B------:R-:W-:Y:S02]  /*1d3f0*/  IABS R18, R153 ;  /* 0x0000009900127213 */ /* 0x000fe40000000000 */
[----:B------:R-:W-:-:S02]  /*1d400*/  ISETP.GE.AND P3, PT, R2, R230, PT ;  /* 0x000000e60200720c */ /* 0x000fc40003f66270 */
[C---:B------:R-:W-:Y:S02]  /*1d410*/  ISETP.GE.AND P6, PT, R2.reuse, R226, PT ;  /* 0x000000e20200720c */ /* 0x040fe40003fc6270 */
[----:B------:R-:W-:Y:S01]  /*1d420*/  ISETP.GE.AND P5, PT, R2, R227, PT ;  /* 0x000000e30200720c */ /* 0x000fe20003fa6270 */
[----:B------:R-:W-:Y:S01]  /*1d430*/  VIADD R2, R61, 0xffffff68 ;  /* 0xffffff683d027836 */ /* 0x000fe20000000000 */
[----:B------:R-:W-:Y:S02]  /*1d440*/  FSEL R161, R16, -INF , P4 ;  /* 0xff80000010a17808 */ /* 0x000fe40002000000 */
[----:B------:R-:W-:Y:S02]  /*1d450*/  I2FP.F32.S32 R17, R17 ;  /* 0x0000001100117245 */ /* 0x000fe40000201400 */
[----:B------:R-:W-:Y:S02]  /*1d460*/  I2FP.F32.S32 R16, R18 ;  /* 0x0000001200107245 */ /* 0x000fe40000201400 */
[----:B------:R-:W-:Y:S01]  /*1d470*/  IABS R0, R149 ;  /* 0x0000009500007213 */ /* 0x000fe20000000000 */
[----:B------:R-:W-:Y:S01]  /*1d480*/  FFMA.FTZ R6, -R221, R17, R6 ;  /* 0x00000011dd067223 */ /* 0x000fe20000010106 */
[----:B------:R-:W-:Y:S01]  /*1d490*/  FSEL R164, R185, -INF , P3 ;  /* 0xff800000b9a47808 */ /* 0x000fe20001800000 */
[----:B------:R-:W-:Y:S01]  /*1d4a0*/  FFMA.FTZ R16, -R221, R16, R4 ;  /* 0x00000010dd107223 */ /* 0x000fe20000010104 */
[----:B------:R-:W-:Y:S01]  /*1d4b0*/  FSEL R161, R161, -INF , !P5 ;  /* 0xff800000a1a17808 */ /* 0x000fe20006800000 */
[----:B------:R-:W-:Y:S01]  /*1d4c0*/  VIADD R4, R61, 0xffffff69 ;  /* 0xffffff693d047836 */ /* 0x000fe20000000000 */
[----:B------:R-:W-:-:S02]  /*1d4d0*/  IABS R148, R148 ;  /* 0x0000009400947213 */ /* 0x000fc40000000000 */
[C---:B------:R-:W-:Y:S02]  /*1d4e0*/  ISETP.GE.AND P5, PT, R2.reuse, R229, PT ;  /* 0x000000e50200720c */ /* 0x040fe40003fa6270 */
[----:B------:R-:W-:Y:S02]  /*1d4f0*/  I2FP.F32.S32 R0, R0 ;  /* 0x0000000000007245 */ /* 0x000fe40000201400 */
[----:B------:R-:W-:Y:S02]  /*1d500*/  ISETP.GE.AND P3, PT, R2, R230, PT ;  /* 0x000000e60200720c */ /* 0x000fe40003f66270 */
[----:B------:R-:W-:Y:S01]  /*1d510*/  FSEL R164, R164, -INF , !P6 ;  /* 0xff800000a4a47808 */ /* 0x000fe20007000000 */
[----:B------:R-:W-:Y:S01]  /*1d520*/  FFMA.FTZ R5, -R221, R0, R5 ;  /* 0x00000000dd057223 */ /* 0x000fe20000010105 */
[C---:B------:R-:W-:Y:S01]  /*1d530*/  ISETP.GE.AND P6, PT, R2.reuse, R226, PT ;  /* 0x000000e20200720c */ /* 0x040fe20003fc6270 */
[----:B------:R-:W-:Y:S01]  /*1d540*/  VIADD R0, R61, 0xffffff70 ;  /* 0xffffff703d007836 */ /* 0x000fe20000000000 */
[----:B------:R-:W-:-:S02]  /*1d550*/  ISETP.GE.AND P4, PT, R2, R227, PT ;  /* 0x000000e30200720c */ /* 0x000fc40003f86270 */
[----:B------:R-:W-:Y:S02]  /*1d560*/  I2FP.F32.S32 R2, R148 ;  /* 0x0000009400027245 */ /* 0x000fe40000201400 */
[----:B------:R-:W-:Y:S02]  /*1d570*/  FSEL R6, R6, -INF , P5 ;  /* 0xff80000006067808 */ /* 0x000fe40002800000 */
[----:B------:R-:W-:Y:S01]  /*1d580*/  FSEL R16, R16, -INF , P3 ;  /* 0xff80000010107808 */ /* 0x000fe20001800000 */
[----:B------:R-:W-:Y:S01]  /*1d590*/  FFMA.FTZ R2, -R221, R2, R7 ;  /* 0x00000002dd027223 */ /* 0x000fe20000010107 */
[----:B------:R-:W-:Y:S02]  /*1d5a0*/  ISETP.GE.AND P3, PT, R4, R230, PT ;  /* 0x000000e60400720c */ /* 0x000fe40003f66270 */
[----:B------:R-:W-:Y:S02]  /*1d5b0*/  FSEL R163, R6, -INF , !P4 ;  /* 0xff80000006a37808 */ /* 0x000fe40006000000 */
[----:B------:R-:W-:-:S02]  /*1d5c0*/  FSEL R166, R16, -INF , !P6 ;  /* 0xff80000010a67808 */ /* 0x000fc40007000000 */
[C---:B------:R-:W-:Y:S02]  /*1d5d0*/  ISETP.GE.AND P4, PT, R4.reuse, R229, PT ;  /* 0x000000e50400720c */ /* 0x040fe40003f86270 */
[----:B------:R-:W-:Y:S02]  /*1d5e0*/  IABS R140, R140 ;  /* 0x0000008c008c7213 */ /* 0x000fe40000000000 */
[C---:B------:R-:W-:Y:S02]  /*1d5f0*/  ISETP.GE.AND P6, PT, R4.reuse, R226, PT ;  /* 0x000000e20400720c */ /* 0x040fe40003fc6270 */
[----:B------:R-:W-:Y:S02]  /*1d600*/  ISETP.GE.AND P5, PT, R4, R227, PT ;  /* 0x000000e30400720c */ /* 0x000fe40003fa6270 */
[----:B------:R-:W-:Y:S02]  /*1d610*/  FSEL R162, R5, -INF , P3 ;  /* 0xff80000005a27808 */ /* 0x000fe40001800000 */
[----:B------:R-:W-:-:S02]  /*1d620*/  IABS R4, R143 ;  /* 0x0000008f00047213 */ /* 0x000fc40000000000 */
[----:B------:R-:W-:Y:S02]  /*1d630*/  IABS R5, R141 ;  /* 0x0000008d00057213 */ /* 0x000fe40000000000 */
[----:B------:R-:W-:Y:S01]  /*1d640*/  FSEL R157, R2, -INF , P4 ;  /* 0xff800000029d7808 */ /* 0x000fe20002000000 */
[----:B------:R-:W-:Y:S01]  /*1d650*/  IMAD.MOV.U32 R2, RZ, RZ, R140 ;  /* 0x000000ffff027224 */ /* 0x000fe200078e008c */
[----:B------:R-:W-:Y:S02]  /*1d660*/  I2FP.F32.S32 R4, R4 ;  /* 0x0000000400047245 */ /* 0x000fe40000201400 */
[----:B------:R-:W-:Y:S02]  /*1d670*/  I2FP.F32.S32 R5, R5 ;  /* 0x0000000500057245 */ /* 0x000fe40000201400 */
[----:B------:R-:W-:Y:S01]  /*1d680*/  I2FP.F32.S32 R2, R2 ;  /* 0x0000000200027245 */ /* 0x000fe20000201400 */
[----:B------:R-:W-:Y:S01]  /*1d690*/  FFMA.FTZ R24, -R221, R4, R24 ;  /* 0x00000004dd187223 */ /* 0x000fe20000010118 */
[----:B------:R-:W-:Y:S01]  /*1d6a0*/  FSEL R157, R157, -INF , !P5 ;  /* 0xff8000009d9d7808 */ /* 0x000fe20006800000 */
[C---:B------:R-:W-:Y:S01]  /*1d6b0*/  FFMA.FTZ R5, -R221.reuse, R5, R26 ;  /* 0x00000005dd057223 */ /* 0x040fe2000001011a */
[C---:B------:R-:W-:Y:S01]  /*1d6c0*/  ISETP.GE.AND P3, PT, R0.reuse, R230, PT ;  /* 0x000000e60000720c */ /* 0x040fe20003f66270 */
[----:B------:R-:W-:Y:S01]  /*1d6d0*/  FFMA.FTZ R25, -R221, R2, R25 ;  /* 0x00000002dd197223 */ /* 0x000fe20000010119 */
[----:B------:R-:W-:Y:S01]  /*1d6e0*/  ISETP.GE.AND P5, PT, R0, R229, PT ;  /* 0x000000e50000720c */ /* 0x000fe20003fa6270 */
[----:B------:R-:W-:Y:S01]  /*1d6f0*/  VIADD R4, R61, 0xffffff71 ;  /* 0xffffff713d047836 */ /* 0x000fe20000000000 */
[----:B------:R-:W-:-:S02]  /*1d700*/  FSEL R162, R162, -INF , !P6 ;  /* 0xff800000a2a27808 */ /* 0x000fc40007000000 */
[C---:B------:R-:W-:Y:S01]  /*1d710*/  ISETP.GE.AND P6, PT, R0.reuse, R226, PT ;  /* 0x000000e20000720c */ /* 0x040fe20003fc6270 */
[----:B------:R-:W-:Y:S01]  /*1d720*/  BAR.SYNC.DEFER_BLOCKING 0x0 ;  /* 0x0000000000007b1d */ /* 0x000fe20000010000 */
[----:B------:R-:W-:Y:S02]  /*1d730*/  ISETP.GE.AND P4, PT, R0, R227, PT ;  /* 0x000000e30000720c */ /* 0x000fe40003f86270 */
[----:B------:R-:W-:Y:S02]  /*1d740*/  IABS R139, R139 ;  /* 0x0000008b008b7213 */ /* 0x000fe40000000000 */
[----:B------:R-:W-:Y:S02]  /*1d750*/  FSEL R2, R24, -INF , P3 ;  /* 0xff80000018027808 */ /* 0x000fe40001800000 */
[----:B------:R-:W-:Y:S02]  /*1d760*/  FSEL R0, R5, -INF , P5 ;  /* 0xff80000005007808 */ /* 0x000fe40002800000 */
[----:B------:R-:W-:-:S02]  /*1d770*/  IABS R138, R138 ;  /* 0x0000008a008a7213 */ /* 0x000fc40000000000 */
[----:B------:R-:W-:Y:S02]  /*1d780*/  FSEL R2, R2, -INF , !P6 ;  /* 0xff80000002027808 */ /* 0x000fe40007000000 */
[----:B------:R-:W-:Y:S02]  /*1d790*/  I2FP.F32.S32 R6, R139 ;  /* 0x0000008b00067245 */ /* 0x000fe40000201400 */
[----:B------:R-:W-:Y:S02]  /*1d7a0*/  FSEL R0, R0, -INF , !P4 ;  /* 0xff80000000007808 */ /* 0x000fe40006000000 */
[C---:B------:R-:W-:Y:S01]  /*1d7b0*/  ISETP.GE.AND P3, PT, R4.reuse, R230, PT ;  /* 0x000000e60400720c */ /* 0x040fe20003f66270 */
[----:B------:R-:W-:Y:S01]  /*1d7c0*/  FFMA.FTZ R27, -R221, R6, R27 ;  /* 0x00000006dd1b7223 */ /* 0x000fe2000001011b */
[C---:B------:R-:W-:Y:S02]  /*1d7d0*/  ISETP.GE.AND P6, PT, R4.reuse, R226, PT ;  /* 0x000000e20400720c */ /* 0x040fe40003fc6270 */
[----:B------:R-:W-:-:S02]  /*1d7e0*/  ISETP.GE.AND P5, PT, R4, R227, PT ;  /* 0x000000e30400720c */ /* 0x000fc40003fa6270 */
[----:B------:R-:W-:Y:S01]  /*1d7f0*/  ISETP.GE.AND P4, PT, R4, R229, PT ;  /* 0x000000e50400720c */ /* 0x000fe20003f86270 */
[C---:B------:R-:W-:Y:S01]  /*1d800*/  VIADD R4, R61.reuse, 0xffffff78 ;  /* 0xffffff783d047836 */ /* 0x040fe20000000000 */
[----:B------:R-:W-:Y:S01]  /*1d810*/  I2FP.F32.S32 R138, R138 ;  /* 0x0000008a008a7245 */ /* 0x000fe20000201400 */
[----:B------:R-:W-:Y:S01]  /*1d820*/  VIADD R61, R61, 0xffffff79 ;  /* 0xffffff793d3d7836 */ /* 0x000fe20000000000 */
[----:B------:R-:W-:Y:S02]  /*1d830*/  IABS R136, R136 ;  /* 0x0000008800887213 */ /* 0x000fe40000000000 */
[----:B------:R-:W-:Y:S01]  /*1d840*/  IABS R64, R64 ;  /* 0x0000004000407213 */ /* 0x000fe20000000000 */
[----:B------:R-:W-:Y:S01]  /*1d850*/  FFMA.FTZ R138, -R221, R138, R168 ;  /* 0x0000008add8a7223 */ /* 0x000fe200000101a8 */
[----:B------:R-:W-:Y:S02]  /*1d860*/  FSEL R145, R25, -INF , P3 ;  /* 0xff80000019917808 */ /* 0x000fe40001800000 */
[----:B------:R-:W-:-:S02]  /*1d870*/  I2FP.F32.S32 R136, R136 ;  /* 0x0000008800887245 */ /* 0x000fc40000201400 */
[----:B------:R-:W-:Y:S02]  /*1d880*/  ISETP.GE.AND P3, PT, R4, R230, PT ;  /* 0x000000e60400720c */ /* 0x000fe40003f66270 */
[----:B------:R-:W-:Y:S01]  /*1d890*/  I2FP.F32.S32 R5, R64 ;  /* 0x0000004000057245 */ /* 0x000fe20000201400 */
[----:B------:R-:W-:Y:S01]  /*1d8a0*/  FFMA.FTZ R169, -R221, R136, R169 ;  /* 0x00000088dda97223 */ /* 0x000fe200000101a9 */
[----:B------:R-:W-:Y:S01]  /*1d8b0*/  FSEL R27, R27, -INF , P4 ;  /* 0xff8000001b1b7808 */ /* 0x000fe20002000000 */
[----:B------:R-:W-:Y:S01]  /*1d8c0*/  VIADD R136, R62, 0xfffffffe ;  /* 0xfffffffe3e887836 */ /* 0x000fe20000000000 */
        /* <DEDUP_REMOVED lines=26> */
[----:B------:R-:W-:Y:S01]  /*1da70*/  VIADD R11, R142, 0xfffffe80 ;  /* 0xfffffe808e0b7836 */ /* 0x000fe20000000000 */
[----:B------:R-:W-:-:S04]  /*1da80*/  SHF.L.U32 R5, R136, 0x7, RZ ;  /* 0x0000000788057819 */ /* 0x000fc800000006ff */
[----:B------:R-:W-:Y:S02]  /*1da90*/  IABS R9, R5 ;  /* 0x0000000500097213 */ /* 0x000fe40000000000 */
[-C--:B--2---:R-:W-:Y:S02]  /*1daa0*/  IABS R4, R6.reuse ;  /* 0x0000000600047213 */ /* 0x084fe40000000000 */
[-C--:B------:R-:W-:Y:S02]  /*1dab0*/  IABS R8, R6.reuse ;  /* 0x0000000600087213 */ /* 0x080fe40000000000 */
        /* <DEDUP_REMOVED lines=56> */
.L_x_6680:
        /* <DEDUP_REMOVED lines=8> */
.L_x_6681:
[----:B------:R-:W-:Y:S05]  /*1dec0*/  BSYNC.RECONVERGENT B0 ;  /* 0x0000000000007941 */ /* 0x000fea0003800200 */
.L_x_6679:
        /* <DEDUP_REMOVED lines=105> */
.L_x_6678:
[----:B------:R-:W-:Y:S05]  /*1e560*/  BSYNC.RECONVERGENT B1 ;  /* 0x0000000000017941 */ /* 0x000fea0003800200 */
.L_x_6677:
[----:B------:R-:W2:Y:S01]  /*1e570*/  LD.E R154, desc[UR10][R132.64+0xdc] ;  /* 0x0000dc0a849a7980 */ /* 0x000ea2000c101900 */
[----:B-1----:R-:W-:Y:S02]  /*1e580*/  FMNMX3.FTZ R4, R3, R137, R65, !PT ;  /* 0x0000008903047276 */ /* 0x002fe40007810041 */
[----:B------:R-:W-:Y:S01]  /*1e590*/  FMNMX3.FTZ R5, R134, R53, R52, !PT ;  /* 0x0000003586057276 */ /* 0x000fe20007810034 */
[----:B------:R-:W-:Y:S01]  /*1e5a0*/  LDSM.16.MT88.4 R12, [R204+0xc000] ;  /* 0x00c00000cc0c783b */ /* 0x000fe20000004200 */
[----:B------:R-:W-:Y:S02]  /*1e5b0*/  FMNMX3.FTZ R4, R4, R59, R55, !PT ;  /* 0x0000003b04047276 */ /* 0x000fe40007810037 */
        /* <DEDUP_REMOVED lines=32> */
[----:B------:R-:W1:Y:S04]  /*1e7c0*/  SHFL.BFLY PT, R6, R7, 0x2, 0x1f ;  /* 0x0c401f0007067f89 */ /* 0x000e6800000e0000 */
[----:B------:R-:W3:Y:S01]  /*1e7d0*/  SHFL.BFLY PT, R5, R8, 0x2, 0x1f ;  /* 0x0c401f0008057f89 */ /* 0x000ee200000e0000 */
[----:B-1----:R-:W-:Y:S02]  /*1e7e0*/  FMNMX.FTZ R6, R7, R6, !PT ;  /* 0x0000000607067209 */ /* 0x002fe40007810000 */
[----:B---3--:R-:W-:-:S03]  /*1e7f0*/  FMNMX.FTZ R5, R8, R5, !PT ;  /* 0x0000000508057209 */ /* 0x008fc60007810000 */
[----:B------:R-:W1:Y:S04]  /*1e800*/  SHFL.BFLY PT, R61, R6, 0x1, 0x1f ;  /* 0x0c201f00063d7f89 */ /* 0x000e6800000e0000 */
[----:B------:R-:W3:Y:S01]  /*1e810*/  SHFL.BFLY PT, R4, R5, 0x1, 0x1f ;  /* 0x0c201f0005047f89 */ /* 0x000ee200000e0000 */
[----:B-1----:R-:W-:-:S04]  /*1e820*/  FMNMX.FTZ R61, R6, R61, !PT ;  /* 0x0000003d063d7209 */ /* 0x002fc80007810000 */
[----:B------:R-:W-:Y:S01]  /*1e830*/  FSETP.NEU.FTZ.AND P0, PT, R61, -INF , PT ;  /* 0xff8000003d00780b */ /* 0x000fe20003f1d000 */
[----:B--2---:R-:W-:-:S05]  /*1e840*/  FMUL.FTZ R148, R154, R61 ;  /* 0x0000003d9a947220 */ /* 0x004fca0000410000 */
[----:B------:R-:W-:-:S05]  /*1e850*/  FSEL R148, R148, RZ, P0 ;  /* 0x000000ff94947208 */ /* 0x000fca0000000000 */
[--C-:B------:R-:W-:Y:S01]  /*1e860*/  FFMA.FTZ R146, R137, R154, -R148.reuse ;  /* 0x0000009a89927223 */ /* 0x100fe20000010894 */
[----:B---3--:R-:W-:Y:S01]  /*1e870*/  FMNMX.FTZ R137, R5, R4, !PT ;  /* 0x0000000405897209 */ /* 0x008fe20007810000 */
[-CC-:B------:R-:W-:Y:S01]  /*1e880*/  FFMA.FTZ R144, R65, R154.reuse, -R148.reuse ;  /* 0x0000009a41907223 */ /* 0x180fe20000010894 */
[----:B------:R-:W-:Y:S01]  /*1e890*/  FSEL R4, R61, RZ, P0 ;  /* 0x000000ff3d047208 */ /* 0x000fe20000000000 */
[-C--:B------:R-:W-:Y:S01]  /*1e8a0*/  FFMA.FTZ R142, R55, R154.reuse, -R148 ;  /* 0x0000009a378e7223 */ /* 0x080fe20000010894 */
[----:B------:R-:W-:Y:S01]  /*1e8b0*/  ISETP.NE.AND P0, PT, R60, RZ, PT ;  /* 0x000000ff3c00720c */ /* 0x000fe20003f05270 */
[----:B------:R-:W-:Y:S01]  /*1e8c0*/  FMUL.FTZ R151, R154, R137 ;  /* 0x000000899a977220 */ /* 0x000fe20000410000 */
[----:B------:R-:W-:Y:S01]  /*1e8d0*/  IADD3 R60, PT, PT, R204, 0xc040, RZ ;  /* 0x0000c040cc3c7810 */ /* 0x000fe20007ffe0ff */
[----:B------:R-:W-:Y:S01]  /*1e8e0*/  FADD.FTZ R3, R3, -R4 ;  /* 0x8000000403037221 */ /* 0x000fe20000010000 */
[----:B------:R-:W-:Y:S01]  /*1e8f0*/  FSETP.NEU.FTZ.AND P1, PT, R137, -INF , PT ;  /* 0xff8000008900780b */ /* 0x000fe20003f3d000 */
[-CC-:B------:R-:W-:Y:S01]  /*1e900*/  FFMA.FTZ R147, R59, R154.reuse, -R148.reuse ;  /* 0x0000009a3b937223 */ /* 0x180fe20000010894 */
[----:B------:R-:W-:Y:S01]  /*1e910*/  MUFU.EX2 R146, R146 ;  /* 0x0000009200927308 */ /* 0x000fe20000000800 */
[----:B------:R-:W-:Y:S01]  /*1e920*/  FMUL.FTZ R3, R154, R3 ;  /* 0x000000039a037220 */ /* 0x000fe20000410000 */
[----:B------:R-:W-:Y:S01]  /*1e930*/  FSEL R5, R137, RZ, P1 ;  /* 0x000000ff89057208 */ /* 0x000fe20000800000 */
[-CC-:B------:R-:W-:Y:S01]  /*1e940*/  FFMA.FTZ R159, R159, R154.reuse, -R148.reuse ;  /* 0x0000009a9f9f7223 */ /* 0x180fe20000010894 */
[----:B------:R-:W-:Y:S01]  /*1e950*/  FSEL R151, R151, RZ, P1 ;  /* 0x000000ff97977208 */ /* 0x000fe20000800000 */
[-CC-:B------:R-:W-:Y:S01]  /*1e960*/  FFMA.FTZ R167, R241, R154.reuse, -R148.reuse ;  /* 0x0000009af1a77223 */ /* 0x180fe20000010894 */
[-CC-:B------:R-:W-:Y:S01]  /*1e970*/  FFMA.FTZ R168, R233, R154.reuse, -R148.reuse ;  /* 0x0000009ae9a87223 */ /* 0x180fe20000010894 */
[----:B------:R-:W-:Y:S01]  /*1e980*/  @P0 IADD3 R60, PT, PT, R16, -0x40, RZ ;  /* 0xffffffc0103c0810 */ /* 0x000fe20007ffe0ff */
[----:B------:R-:W-:Y:S01]  /*1e990*/  FADD.FTZ R5, R134, -R5 ;  /* 0x8000000586057221 */ /* 0x000fe20000010000 */
[-CC-:B------:R-:W-:Y:S01]  /*1e9a0*/  FFMA.FTZ R152, R53, R154.reuse, -R151.reuse ;  /* 0x0000009a35987223 */ /* 0x180fe20000010897 */
[-CC-:B------:R-:W-:Y:S01]  /*1e9b0*/  FFMA.FTZ R150, R52, R154.reuse, -R151.reuse ;  /* 0x0000009a34967223 */ /* 0x180fe20000010897 */
[-CC-:B------:R-:W-:Y:S01]  /*1e9c0*/  FFMA.FTZ R149, R50, R154.reuse, -R151.reuse ;  /* 0x0000009a32957223 */ /* 0x180fe20000010897 */
[----:B------:R-:W1:Y:S01]  /*1e9d0*/  LDSM.16.MT88.4 R28, [R60] ;  /* 0x000000003c1c783b */ /* 0x000e620000004200 */
[--C-:B------:R-:W-:Y:S01]  /*1e9e0*/  FFMA.FTZ R156, R48, R154, -R151.reuse ;  /* 0x0000009a309c7223 */ /* 0x100fe20000010897 */
[----:B------:R-:W-:Y:S01]  /*1e9f0*/  FMUL.FTZ R134, R154, R5 ;  /* 0x000000059a867220 */ /* 0x000fe20000410000 */
[----:B------:R-:W2:Y:S01]  /*1ea00*/  MUFU.EX2 R144, R144 ;  /* 0x0000009000907308 */ /* 0x000ea20000000800 */
[----:B------:R-:W3:Y:S01]  /*1ea10*/  LDSM.16.MT88.4 R52, [R202+0x10000] ;  /* 0x01000000ca34783b */ /* 0x000ee20000004200 */
[----:B------:R-:W-:Y:S01]  /*1ea20*/  IADD3 R153, PT, PT, R201, R60, RZ ;  /* 0x0000003cc9997210 */ /* 0x000fe20007ffe0ff */
[-CC-:B------:R-:W-:Y:S01]  /*1ea30*/  FFMA.FTZ R158, R158, R154.reuse, -R151.reuse ;  /* 0x0000009a9e9e7223 */ /* 0x180fe20000010897 */
[-CC-:B------:R-:W-:Y:S01]  /*1ea40*/  FFMA.FTZ R160, R240, R154.reuse, -R151.reuse ;  /* 0x0000009af0a07223 */ /* 0x180fe20000010897 */
[----:B------:R-:W4:Y:S01]  /*1ea50*/  LDSM.16.MT88.4 R64, [R60+0x4000] ;  /* 0x004000003c40783b */ /* 0x000f220000004200 */
[-CC-:B------:R-:W-:Y:S01]  /*1ea60*/  FFMA.FTZ R170, R238, R154.reuse, -R151.reuse ;  /* 0x0000009aeeaa7223 */ /* 0x180fe20000010897 */
[-CC-:B------:R-:W-:Y:S01]  /*1ea70*/  FFMA.FTZ R169, R231, R154.reuse, -R148.reuse ;  /* 0x0000009ae7a97223 */ /* 0x180fe20000010894 */
[----:B------:R-:W-:Y:S01]  /*1ea80*/  MUFU.EX2 R147, R147 ;  /* 0x0000009300937308 */ /* 0x000fe20000000800 */
[----:B------:R-:W5:Y:S01]  /*1ea90*/  LDSM.16.MT88.4 R36, [R153] ;  /* 0x000000009924783b */ /* 0x000f620000004200 */
[-CC-:B------:R-:W-:Y:S01]  /*1eaa0*/  FFMA.FTZ R175, R188, R154.reuse, -R151.reuse ;  /* 0x0000009abcaf7223 */ /* 0x180fe20000010897 */
[-CC-:B------:R-:W-:Y:S01]  /*1eab0*/  FFMA.FTZ R171, R191, R154.reuse, -R148.reuse ;  /* 0x0000009abfab7223 */ /* 0x180fe20000010894 */
[-CC-:B------:R-:W-:Y:S01]  /*1eac0*/  FFMA.FTZ R174, R193, R154.reuse, -R148.reuse ;  /* 0x0000009ac1ae7223 */ /* 0x180fe20000010894 */
[-CC-:B------:R-:W-:Y:S01]  /*1ead0*/  FFMA.FTZ R173, R195, R154.reuse, -R148.reuse ;  /* 0x0000009ac3ad7223 */ /* 0x180fe20000010894 */
[-CC-:B------:R-:W-:Y:S01]  /*1eae0*/  FFMA.FTZ R184, R190, R154.reuse, -R151.reuse ;  /* 0x0000009abeb87223 */ /* 0x180fe20000010897 */
[--C-:B------:R-:W-:Y:S01]  /*1eaf0*/  FFMA.FTZ R185, R194, R154, -R151.reuse ;  /* 0x0000009ac2b97223 */ /* 0x100fe20000010897 */
[----:B------:R-:W1:Y:S01]  /*1eb00*/  MUFU.EX2 R142, R142 ;  /* 0x0000008e008e7308 */ /* 0x000e620000000800 */
[----:B--2---:R-:W-:Y:S01]  /*1eb10*/  F2FP.F16.F32.PACK_AB R5, R144, R146 ;  /* 0x000000929005723e */ /* 0x004fe200000000ff */
        /* <DEDUP_REMOVED lines=28> */
[-C--:B------:R-:W-:Y:S01]  /*1ece0*/  FFMA.FTZ R140, R140, R154.reuse, -R151 ;  /* 0x0000009a8c8c7223 */ /* 0x080fe20000010897 */
[----:B------:R-:W-:Y:S01]  /*1ecf0*/  FFMA.FTZ R138, R138, R154, -R148 ;  /* 0x0000009a8a8a7223 */ /* 0x000fe20000010894 */
[----:B------:R-:W1:Y:S01]  /*1ed00*/  MUFU.EX2 R156, R156 ;  /* 0x0000009c009c7308 */ /* 0x000e620000000800 */
[----:B--2---:R-:W-:-:S02]  /*1ed10*/  F2FP.F16.F32.PACK_AB R4, R150, R152 ;  /* 0x000000989604723e */ /* 0x004fc400000000ff */
[----:B------:R-:W-:-:S05]  /*1ed20*/  ISETP.GT.AND P0, PT, R136, R205, PT ;  /* 0x000000cd8800720c */ /* 0x000fca0003f04270 */
[----:B------:R-:W2:Y:S08]  /*1ed30*/  MUFU.EX2 R3, R3 ;  /* 0x0000000300037308 */ /* 0x000eb00000000800 */
[----:B------:R-:W3:Y:S01]  /*1ed40*/  MUFU.EX2 R134, R134 ;  /* 0x0000008600867308 */ /* 0x000ee20000000800 */
[----:B-1----:R-:W-:Y:S02]  /*1ed50*/  F2FP.F16.F32.PACK_AB R6, R156, R149 ;  /* 0x000000959c06723e */ /* 0x002fe400000000ff */
[----:B------:R-:W-:-:S05]  /*1ed60*/  @P0 IADD3 R62, PT, PT, R62, -0x3, RZ ;  /* 0xfffffffd3e3e0810 */ /* 0x000fca0007ffe0ff */
[----:B------:R-:W-:Y:S01]  /*1ed70*/  MUFU.EX2 R158, R158 ;  /* 0x0000009e009e7308 */ /* 0x000fe20000000800 */
[-C--:B--2---:R-:W-:Y:S01]  /*1ed80*/  FMUL.FTZ R26, R114, R3.reuse ;  /* 0x00000003721a7220 */ /* 0x084fe20000410000 */
[-C--:B------:R-:W-:Y:S01]  /*1ed90*/  FMUL.FTZ R27, R115, R3.reuse ;  /* 0x00000003731b7220 */ /* 0x080fe20000410000 */
[-C--:B------:R-:W-:Y:S01]  /*1eda0*/  FMUL.FTZ R110, R110, R3.reuse ;  /* 0x000000036e6e7220 */ /* 0x080fe20000410000 */
[-C--:B------:R-:W-:Y:S01]  /*1edb0*/  FMUL.FTZ R111, R111, R3.reuse ;  /* 0x000000036f6f7220 */ /* 0x080fe20000410000 */
[-C--:B------:R-:W-:Y:S01]  /*1edc0*/  FMUL.FTZ R34, R106, R3.reuse ;  /* 0x000000036a227220 */ /* 0x080fe20000410000 */
[-C--:B------:R-:W-:Y:S01]  /*1edd0*/  FMUL.FTZ R35, R107, R3.reuse ;  /* 0x000000036b237220 */ /* 0x080fe20000410000 */
[--C-:B------:R-:W-:Y:S01]  /*1ede0*/  FFMA.FTZ R106, R57, R154, -R148.reuse ;  /* 0x0000009a396a7223 */ /* 0x100fe20000010894 */
[-C--:B------:R-:W-:Y:S01]  /*1edf0*/  FMUL.FTZ R50, R90, R3.reuse ;  /* 0x000000035a327220 */ /* 0x080fe20000410000 */
[-C--:B---3--:R-:W-:Y:S01]  /*1ee00*/  FMUL.FTZ R24, R112, R134.reuse ;  /* 0x0000008670187220 */ /* 0x088fe20000410000 */
[-C--:B------:R-:W-:Y:S01]  /*1ee10*/  FMUL.FTZ R25, R113, R134.reuse ;  /* 0x0000008671197220 */ /* 0x080fe20000410000 */
[-C--:B------:R-:W-:Y:S01]  /*1ee20*/  FMUL.FTZ R108, R108, R134.reuse ;  /* 0x000000866c6c7220 */ /* 0x080fe20000410000 */
[-C--:B------:R-:W-:Y:S01]  /*1ee30*/  FMUL.FTZ R109, R109, R134.reuse ;  /* 0x000000866d6d7220 */ /* 0x080fe20000410000 */
[-C--:B------:R-:W-:Y:S01]  /*1ee40*/  FMUL.FTZ R32, R104, R134.reuse ;  /* 0x0000008668207220 */ /* 0x080fe20000410000 */
[----:B------:R-:W-:Y:S01]  /*1ee50*/  FMUL.FTZ R33, R105, R134 ;  /* 0x0000008669217220 */ /* 0x000fe20000410000 */
[-CC-:B------:R-:W-:Y:S01]  /*1ee60*/  FFMA.FTZ R105, R51, R154.reuse, -R148.reuse ;  /* 0x0000009a33697223 */ /* 0x180fe20000010894 */
[--C-:B------:R-:W-:Y:S01]  /*1ee70*/  FFMA.FTZ R104, R49, R154, -R148.reuse ;  /* 0x0000009a31687223 */ /* 0x100fe20000010894 */
[C---:B------:R-:W-:Y:S01]  /*1ee80*/  HMMA.16816.F32 R24, R4.reuse, R28, R24 ;  /* 0x0000001c0418723c */ /* 0x040fe20000001818 */
[-C--:B------:R-:W-:Y:S01]  /*1ee90*/  FMUL.FTZ R51, R91, R3.reuse ;  /* 0x000000035b337220 */ /* 0x080fe20000410000 */
[-C--:B------:R-:W-:Y:S01]  /*1eea0*/  FMUL.FTZ R48, R88, R134.reuse ;  /* 0x0000008658307220 */ /* 0x080fe20000410000 */
[----:B------:R-:W-:Y:S01]  /*1eeb0*/  FMUL.FTZ R49, R89, R134 ;  /* 0x0000008659317220 */ /* 0x000fe20000410000 */
[-CC-:B------:R-:W-:Y:S01]  /*1eec0*/  FFMA.FTZ R107, R58, R154.reuse, -R151.reuse ;  /* 0x0000009a3a6b7223 */ /* 0x180fe20000010897 */
[----:B------:R-:W1:Y:S01]  /*1eed0*/  LDSM.16.MT88.4 R88, [R153+0x4000] ;  /* 0x004000009958783b */ /* 0x000e620000004200 */
[-C--:B------:R-:W-:Y:S01]  /*1eee0*/  FMUL.FTZ R58, R82, R3.reuse ;  /* 0x00000003523a7220 */ /* 0x080fe20000410000 */
[-C--:B------:R-:W-:Y:S01]  /*1eef0*/  FMUL.FTZ R59, R83, R3.reuse ;  /* 0x00000003533b7220 */ /* 0x080fe20000410000 */
[C---:B------:R-:W-:Y:S01]  /*1ef00*/  HMMA.16816.F32 R28, R4.reuse, R30, R108 ;  /* 0x0000001e041c723c */ /* 0x040fe2000000186c */
[--C-:B------:R-:W-:Y:S01]  /*1ef10*/  FFMA.FTZ R110, R56, R154, -R151.reuse ;  /* 0x0000009a386e7223 */ /* 0x100fe20000010897 */
        /* <DEDUP_REMOVED lines=11> */
[----:B------:R-:W-:Y:S01]  /*1efd0*/  LDSM.16.MT88.4 R76, [R202+0xc800] ;  /* 0x00c80000ca4c783b */ /* 0x000fe20000004200 */
[-CC-:B------:R-:W-:Y:S01]  /*1efe0*/  FFMA.FTZ R108, R248, R154.reuse, -R151.reuse ;  /* 0x0000009af86c7223 */ /* 0x180fe20000010897 */
[-CC-:B------:R-:W-:Y:S01]  /*1eff0*/  FFMA.FTZ R109, R246, R154.reuse, -R151.reuse ;  /* 0x0000009af66d7223 */ /* 0x180fe20000010897 */
[--C-:B------:R-:W-:Y:S01]  /*1f000*/  FFMA.FTZ R111, R249, R154, -R148.reuse ;  /* 0x0000009af96f7223 */ /* 0x100fe20000010894 */
[-C--:B------:R-:W-:Y:S01]  /*1f010*/  FMUL.FTZ R10, R130, R3.reuse ;  /* 0x00000003820a7220 */ /* 0x080fe20000410000 */
[-C--:B------:R-:W-:Y:S01]  /*1f020*/  FMUL.FTZ R11, R131, R3.reuse ;  /* 0x00000003830b7220 */ /* 0x080fe20000410000 */
[-C--:B------:R-:W-:Y:S01]  /*1f030*/  FMUL.FTZ R8, R128, R134.reuse ;  /* 0x0000008680087220 */ /* 0x080fe20000410000 */
        /* <DEDUP_REMOVED lines=9> */
[----:B------:R-:W2:Y:S01]  /*1f0d0*/  LDSM.16.MT88.4 R84, [R204+0xc800] ;  /* 0x00c80000cc54783b */ /* 0x000ea20000004200 */
[-C--:B------:R-:W-:Y:S01]  /*1f0e0*/  FMUL.FTZ R124, R124, R134.reuse ;  /* 0x000000867c7c7220 */ /* 0x080fe20000410000 */
        /* <DEDUP_REMOVED lines=33> */
[----:B------:R-:W-:Y:S01]  /*1f300*/  FMUL.FTZ R69, R69, R134 ;  /* 0x0000008645457220 */ /* 0x000fe20000410000 */
[-CC-:B------:R-:W-:Y:S01]  /*1f310*/  FFMA.FTZ R114, R155, R154.reuse, -R148.reuse ;  /* 0x0000009a9b727223 */ /* 0x180fe20000010894 */
[-CC-:B------:R-:W-:Y:S01]  /*1f320*/  FFMA.FTZ R112, R247, R154.reuse, -R148.reuse ;  /* 0x0000009af7707223 */ /* 0x180fe20000010894 */
[-C--:B------:R-:W-:Y:S01]  /*1f330*/  FFMA.FTZ R113, R245, R154.reuse, -R148 ;  /* 0x0000009af5717223 */ /* 0x080fe20000010894 */
[C---:B------:R-:W-:Y:S01]  /*1f340*/  HMMA.16816.F32 R20, R4.reuse, R22, R116 ;  /* 0x000000160414723c */ /* 0x040fe20000001874 */
[-CC-:B------:R-:W-:Y:S01]  /*1f350*/  FFMA.FTZ R115, R244, R154.reuse, -R151.reuse ;  /* 0x0000009af4737223 */ /* 0x180fe20000010897 */
[----:B------:R-:W4:Y:S01]  /*1f360*/  MUFU.EX2 R110, R110 ;  /* 0x0000006e006e7308 */ /* 0x000f220000000800 */
[----:B------:R-:W-:Y:S01]  /*1f370*/  FFMA.FTZ R155, R242, R154, -R151 ;  /* 0x0000009af29b7223 */ /* 0x000fe20000010897 */
[----:B------:R-:W-:Y:S01]  /*1f380*/  LDSM.16.MT88.4 R96, [R204+0xd000] ;  /* 0x00d00000cc60783b */ /* 0x000fe20000004200 */
[----:B------:R-:W-:Y:S01]  /*1f390*/  FFMA.FTZ R3, R237, R3, R146 ;  /* 0x00000003ed037223 */ /* 0x000fe20000010092 */
[----:B------:R-:W-:Y:S01]  /*1f3a0*/  FFMA.FTZ R239, R239, R134, R152 ;  /* 0x00000086efef7223 */ /* 0x000fe20000010098 */
[-C--:B------:R-:W-:Y:S01]  /*1f3b0*/  MOV R134, R137.reuse ;  /* 0x0000008900867202 */ /* 0x080fe20000000f00 */
[C---:B-----5:R-:W-:Y:S01]  /*1f3c0*/  HMMA.16816.F32 R32, R4.reuse, R36, R32 ;  /* 0x000000240420723c */ /* 0x060fe20000001820 */
[----:B------:R-:W-:Y:S01]  /*1f3d0*/  LDSM.16.MT88.4 R124, [R204+0xf800] ;  /* 0x00f80000cc7c783b */ /* 0x000fe20000004200 */
[----:B------:R-:W-:Y:S01]  /*1f3e0*/  MUFU.EX2 R108, R108 ;  /* 0x0000006c006c7308 */ /* 0x000fe20000000800 */
[----:B------:R-:W-:Y:S01]  /*1f3f0*/  FADD.FTZ R144, R144, R3 ;  /* 0x0000000390907221 */ /* 0x000fe20000010000 */
[----:B------:R-:W-:Y:S01]  /*1f400*/  FADD.FTZ R150, R150, R239 ;  /* 0x000000ef96967221 */ /* 0x000fe20000010000 */
[----:B------:R-:W-:Y:S01]  /*1f410*/  LDSM.16.MT88.4 R116, [R202+0xf800] ;  /* 0x00f80000ca74783b */ /* 0x000fe20000004200 */
[----:B------:R-:W-:Y:S01]  /*1f420*/  @P0 MOV R134, R137 ;  /* 0x0000008900860202 */ /* 0x000fe20000000f00 */
[----:B------:R-:W-:Y:S01]  /*1f430*/  FADD.FTZ R3, R147, R144 ;  /* 0x0000009093037221 */ /* 0x000fe20000010000 */
[----:B------:R-:W-:Y:S01]  /*1f440*/  HMMA.16816.F32 R40, R4, R44, R40 ;  /* 0x0000002c0428723c */ /* 0x000fe20000001828 */
[----:B------:R-:W-:Y:S01]  /*1f450*/  FADD.FTZ R149, R149, R150 ;  /* 0x0000009695957221 */ /* 0x000fe20000010000 */
[----:B------:R-:W5:Y:S01]  /*1f460*/  MUFU.EX2 R109, R109 ;  /* 0x0000006d006d7308 */ /* 0x000f620000000800 */
[----:B------:R-:W-:-:S02]  /*1f470*/  FADD.FTZ R3, R142, R3 ;  /* 0x000000038e037221 */ /* 0x000fc40000010000 */
[----:B------:R-:W-:-:S03]  /*1f480*/  FADD.FTZ R156, R156, R149 ;  /* 0x000000959c9c7221 */ /* 0x000fc60000010000 */
[C---:B------:R-:W-:Y:S01]  /*1f490*/  HMMA.16816.F32 R36, R4.reuse, R38, R100 ;  /* 0x000000260424723c */ /* 0x040fe20000001864 */
[----:B------:R-:W-:Y:S01]  /*1f4a0*/  LDSM.16.MT88.4 R100, [R204+0x10800] ;  /* 0x01080000cc64783b */ /* 0x000fe20000004200 */
[----:B------:R-:W2:Y:S06]  /*1f4b0*/  MUFU.EX2 R111, R111 ;  /* 0x0000006f006f7308 */ /* 0x000eac0000000800 */
[C---:B------:R-:W-:Y:S01]  /*1f4c0*/  HMMA.16816.F32 R44, R4.reuse, R46, R92 ;  /* 0x0000002e042c723c */ /* 0x040fe2000000185c */
[----:B------:R-:W-:Y:S01]  /*1f4d0*/  LDSM.16.MT88.4 R92, [R202+0xd000] ;  /* 0x00d00000ca5c783b */ /* 0x000fe20000004200 */
[----:B------:R-:W-:Y:S06]  /*1f4e0*/  MUFU.EX2 R112, R112 ;  /* 0x0000007000707308 */ /* 0x000fec0000000800 */
[C---:B-1----:R-:W-:Y:S02]  /*1f4f0*/  HMMA.16816.F32 R72, R4.reuse, R88, R72 ;  /* 0x000000580448723c */ /* 0x042fe40000001848 */
[----:B------:R-:W-:Y:S06]  /*1f500*/  MUFU.EX2 R113, R113 ;  /* 0x0000007100717308 */ /* 0x000fec0000000800 */
[----:B------:R-:W-:Y:S01]  /*1f510*/  HMMA.16816.F32 R4, R4, R90, R68 ;  /* 0x0000005a0404723c */ /* 0x000fe20000001844 */
[----:B------:R-:W1:Y:S01]  /*1f520*/  LDSM.16.MT88.4 R88, [R153+0x800] ;  /* 0x000800009958783b */ /* 0x000e620000004200 */
[----:B----4-:R-:W-:Y:S01]  /*1f530*/  F2FP.F16.F32.PACK_AB R68, R110, R107 ;  /* 0x0000006b6e44723e */ /* 0x010fe200000000ff */
[----:B------:R-:W-:Y:S01]  /*1f540*/  MUFU.EX2 R114, R114 ;  /* 0x0000007200727308 */ /* 0x000fe20000000800 */
[----:B------:R-:W-:Y:S01]  /*1f550*/  F2FP.F16.F32.PACK_AB R69, R105, R106 ;  /* 0x0000006a6945723e */ /* 0x000fe200000000ff */
[----:B------:R-:W-:Y:S01]  /*1f560*/  FADD.FTZ R106, R106, R3 ;  /* 0x000000036a6a7221 */ /* 0x000fe20000010000 */
[----:B-----5:R-:W-:Y:S01]  /*1f570*/  F2FP.F16.F32.PACK_AB R70, R109, R108 ;  /* 0x0000006c6d46723e */ /* 0x020fe200000000ff */
[----:B------:R-:W-:Y:S01]  /*1f580*/  FADD.FTZ R3, R107, R156 ;  /* 0x0000009c6b037221 */ /* 0x000fe20000010000 */
[----:B--2---:R-:W-:Y:S01]  /*1f590*/  F2FP.F16.F32.PACK_AB R71, R111, R104 ;  /* 0x000000686f47723e */ /* 0x004fe200000000ff */
[----:B------:R-:W-:-:S02]  /*1f5a0*/  FADD.FTZ R105, R105, R106 ;  /* 0x0000006a69697221 */ /* 0x000fc40000010000 */
[----:B------:R-:W2:Y:S01]  /*1f5b0*/  MUFU.EX2 R115, R115 ;  /* 0x0000007300737308 */ /* 0x000ea20000000800 */
[----:B------:R-:W-:Y:S01]  /*1f5c0*/  FADD.FTZ R3, R110, R3 ;  /* 0x000000036e037221 */ /* 0x000fe20000010000 */
[----:B------:R-:W-:Y:S02]  /*1f5d0*/  FADD.FTZ R104, R104, R105 ;  /* 0x0000006968687221 */ /* 0x000fe40000010000 */
[C---:B------:R-:W-:Y:S02]  /*1f5e0*/  HMMA.16816.F32 R8, R68.reuse, R84, R8 ;  /* 0x000000544408723c */ /* 0x040fe40000001808 */
[----:B------:R-:W-:Y:S02]  /*1f5f0*/  FADD.FTZ R111, R111, R104 ;  /* 0x000000686f6f7221 */ /* 0x000fe40000010000 */
[----:B------:R-:W-:Y:S04]  /*1f600*/  MUFU.EX2 R155, R155 ;  /* 0x0000009b009b7308 */ /* 0x000fe80000000800 */
[C---:B------:R-:W-:Y:S01]  /*1f610*/  HMMA.16816.F32 R12, R68.reuse, R86, R12 ;  /* 0x00000056440c723c */ /* 0x040fe2000000180c */
[----:B------:R-:W-:Y:S03]  /*1f620*/  LDSM.16.MT88.4 R84, [R60+0x4800] ;  /* 0x004800003c54783b */ /* 0x000fe60000004200 */
[----:B------:R-:W4:Y:S04]  /*1f630*/  MUFU.EX2 R160, R160 ;  /* 0x000000a000a07308 */ /* 0x000f280000000800 */
[C---:B------:R-:W-:Y:S04]  /*1f640*/  HMMA.16816.F32 R16, R68.reuse, R76, R16 ;  /* 0x0000004c4410723c */ /* 0x040fe80000001810 */
[----:B------:R-:W5:Y:S04]  /*1f650*/  MUFU.EX2 R159, R159 ;  /* 0x0000009f009f7308 */ /* 0x000f680000000800 */
        /* <DEDUP_REMOVED lines=8> */
[C---:B-1----:R-:W-:Y:S04]  /*1f6e0*/  HMMA.16816.F32 R32, R68.reuse, R88, R32 ;  /* 0x000000584420723c */ /* 0x042fe80000001820 */
[----:B------:R-:W-:Y:S04]  /*1f6f0*/  MUFU.EX2 R169, R169 ;  /* 0x000000a900a97308 */ /* 0x000fe80000000800 */
[C---:B------:R-:W-:Y:S01]  /*1f700*/  HMMA.16816.F32 R36, R68.reuse, R90, R36 ;  /* 0x0000005a4424723c */ /* 0x040fe20000001824 */
[----:B------:R-:W1:Y:S03]  /*1f710*/  LDSM.16.MT88.4 R88, [R60+0x1000] ;  /* 0x001000003c58783b */ /* 0x000e660000004200 */
[----:B------:R-:W-:Y:S04]  /*1f720*/  MUFU.EX2 R171, R171 ;  /* 0x000000ab00ab7308 */ /* 0x000fe80000000800 */
[C---:B------:R-:W-:Y:S04]  /*1f730*/  HMMA.16816.F32 R40, R68.reuse, R100, R40 ;  /* 0x000000644428723c */ /* 0x040fe80000001828 */
[----:B------:R-:W-:Y:S04]  /*1f740*/  MUFU.EX2 R174, R174 ;  /* 0x000000ae00ae7308 */ /* 0x000fe80000000800 */
[C---:B------:R-:W-:Y:S01]  /*1f750*/  HMMA.16816.F32 R44, R68.reuse, R102, R44 ;  /* 0x00000066442c723c */ /* 0x040fe2000000182c */
[----:B------:R-:W1:Y:S03]  /*1f760*/  LDSM.16.MT88.4 R100, [R153+0x1000] ;  /* 0x001000009964783b */ /* 0x000e660000004200 */
[----:B------:R-:W-:Y:S04]  /*1f770*/  MUFU.EX2 R173, R173 ;  /* 0x000000ad00ad7308 */ /* 0x000fe80000000800 */
[----:B--2---:R-:W-:Y:S01]  /*1f780*/  HMMA.16816.F32 R48, R68, R76, R48 ;  /* 0x0000004c4430723c */ /* 0x004fe20000001830 */
[----:B------:R-:W-:-:S02]  /*1f790*/  F2FP.F16.F32.PACK_AB R76, R158, R115 ;  /* 0x000000739e4c723e */ /* 0x000fc400000000ff */
[----:B------:R-:W-:Y:S01]  /*1f7a0*/  F2FP.F16.F32.PACK_AB R77, R113, R112 ;  /* 0x00000070714d723e */ /* 0x000fe200000000ff */
[----:B------:R-:W-:Y:S01]  /*1f7b0*/  MUFU.EX2 R175, R175 ;  /* 0x000000af00af7308 */ /* 0x000fe20000000800 */
[----:B------:R-:W-:-:S03]  /*1f7c0*/  FADD.FTZ R112, R112, R111 ;  /* 0x0000006f70707221 */ /* 0x000fc60000010000 */
[C---:B------:R-:W-:Y:S01]  /*1f7d0*/  HMMA.16816.F32 R52, R68.reuse, R78, R52 ;  /* 0x0000004e4434723c */ /* 0x040fe20000001834 */
[----:B----4-:R-:W-:Y:S01]  /*1f7e0*/  F2FP.F16.F32.PACK_AB R78, R160, R155 ;  /* 0x0000009ba04e723e */ /* 0x010fe200000000ff */
[----:B------:R-:W-:Y:S01]  /*1f7f0*/  FADD.FTZ R113, R113, R112 ;  /* 0x0000007071717221 */ /* 0x000fe20000010000 */
[----:B-----5:R-:W-:Y:S01]  /*1f800*/  F2FP.F16.F32.PACK_AB R79, R159, R114 ;  /* 0x000000729f4f723e */ /* 0x020fe200000000ff */
[----:B------:R-:W-:Y:S04]  /*1f810*/  MUFU.EX2 R184, R184 ;  /* 0x000000b800b87308 */ /* 0x000fe80000000800 */
[C---:B------:R-:W-:Y:S04]  /*1f820*/  HMMA.16816.F32 R56, R68.reuse, R84, R56 ;  /* 0x000000544438723c */ /* 0x040fe80000001838 */
[----:B------:R-:W-:Y:S04]  /*1f830*/  MUFU.EX2 R185, R185 ;  /* 0x000000b900b97308 */ /* 0x000fe80000000800 */
[C---:B------:R-:W-:Y:S01]  /*1f840*/  HMMA.16816.F32 R64, R68.reuse, R86, R64 ;  /* 0x000000564440723c */ /* 0x040fe20000001840 */
[----:B------:R-:W-:Y:S03]  /*1f850*/  LDSM.16.MT88.4 R84, [R153+0x5000] ;  /* 0x005000009954783b */ /* 0x000fe60000004200 */
[----:B------:R-:W-:Y:S04]  /*1f860*/  MUFU.EX2 R186, R186 ;  /* 0x000000ba00ba7308 */ /* 0x000fe80000000800 */
[C---:B---3--:R-:W-:Y:S04]  /*1f870*/  HMMA.16816.F32 R72, R68.reuse, R80, R72 ;  /* 0x000000504448723c */ /* 0x048fe80000001848 */
[----:B------:R-:W-:Y:S04]  /*1f880*/  MUFU.EX2 R188, R188 ;  /* 0x000000bc00bc7308 */ /* 0x000fe80000000800 */
[----:B------:R-:W-:Y:S01]  /*1f890*/  HMMA.16816.F32 R4, R68, R82, R4 ;  /* 0x000000524404723c */ /* 0x000fe20000001804 */
[----:B------:R-:W2:Y:S03]  /*1f8a0*/  LDSM.16.MT88.4 R68, [R204+0x11000] ;  /* 0x01100000cc44783b */ /* 0x000ea60000004200 */
[----:B------:R-:W-:Y:S01]  /*1f8b0*/  MUFU.EX2 R183, R183 ;  /* 0x000000b700b77308 */ /* 0x000fe20000000800 */
[----:B------:R-:W3:Y:S03]  /*1f8c0*/  LDSM.16.MT88.4 R80, [R202+0x11000] ;  /* 0x01100000ca50783b */ /* 0x000ee60000004200 */
[C---:B-1----:R-:W-:Y:S04]  /*1f8d0*/  HMMA.16816.F32 R24, R76.reuse, R88, R24 ;  /* 0x000000584c18723c */ /* 0x042fe80000001818 */
[----:B------:R-:W-:Y:S04]  /*1f8e0*/  MUFU.EX2 R190, R190 ;  /* 0x000000be00be7308 */ /* 0x000fe80000000800 */
[C---:B------:R-:W-:Y:S01]  /*1f8f0*/  HMMA.16816.F32 R28, R76.reuse, R90, R28 ;  /* 0x0000005a4c1c723c */ /* 0x040fe2000000181c */
[----:B------:R-:W1:Y:S03]  /*1f900*/  LDSM.16.MT88.4 R88, [R60+0x5000] ;  /* 0x005000003c58783b */ /* 0x000e660000004200 */
[----:B------:R-:W-:Y:S04]  /*1f910*/  MUFU.EX2 R179, R179 ;  /* 0x000000b300b37308 */ /* 0x000fe80000000800 */
[----:B------:R-:W-:Y:S01]  /*1f920*/  HMMA.16816.F32 R32, R76, R100, R32 ;  /* 0x000000644c20723c */ /* 0x000fe20000001820 */
[-C--:B------:R-:W-:Y:S01]  /*1f930*/  FFMA.FTZ R100, R243, R154.reuse, -R148 ;  /* 0x0000009af3647223 */ /* 0x080fe20000010894 */
[----:B------:R-:W-:-:S02]  /*1f940*/  FFMA.FTZ R101, R232, R154, -R151 ;  /* 0x0000009ae8657223 */ /* 0x000fc40000010897 */
[----:B------:R-:W-:Y:S04]  /*1f950*/  MUFU.EX2 R181, R181 ;  /* 0x000000b500b57308 */ /* 0x000fe80000000800 */
[C---:B------:R-:W-:Y:S01]  /*1f960*/  HMMA.16816.F32 R36, R76.reuse, R102, R36 ;  /* 0x000000664c24723c */ /* 0x040fe20000001824 */
[-CC-:B------:R-:W-:Y:S01]  /*1f970*/  FFMA.FTZ R102, R236, R154.reuse, -R151.reuse ;  /* 0x0000009aec667223 */ /* 0x180fe20000010897 */
[----:B------:R-:W-:Y:S02]  /*1f980*/  FFMA.FTZ R103, R234, R154, -R151 ;  /* 0x0000009aea677223 */ /* 0x000fe40000010897 */
[----:B------:R-:W-:Y:S04]  /*1f990*/  MUFU.EX2 R100, R100 ;  /* 0x0000006400647308 */ /* 0x000fe80000000800 */
[C---:B------:R-:W-:Y:S04]  /*1f9a0*/  HMMA.16816.F32 R8, R76.reuse, R96, R8 ;  /* 0x000000604c08723c */ /* 0x040fe80000001808 */
[----:B------:R-:W-:Y:S04]  /*1f9b0*/  MUFU.EX2 R101, R101 ;  /* 0x0000006500657308 */ /* 0x000fe80000000800 */
[C---:B--2---:R-:W-:Y:S04]  /*1f9c0*/  HMMA.16816.F32 R40, R76.reuse, R68, R40 ;  /* 0x000000444c28723c */ /* 0x044fe80000001828 */
[----:B------:R-:W2:Y:S04]  /*1f9d0*/  MUFU.EX2 R102, R102 ;  /* 0x0000006600667308 */ /* 0x000ea80000000800 */
[C---:B------:R-:W-:Y:S01]  /*1f9e0*/  HMMA.16816.F32 R44, R76.reuse, R70, R44 ;  /* 0x000000464c2c723c */ /* 0x040fe2000000182c */
[----:B------:R-:W4:Y:S03]  /*1f9f0*/  LDSM.16.MT88.4 R68, [R204+0xd800] ;  /* 0x00d80000cc44783b */ /* 0x000f260000004200 */
[----:B------:R-:W5:Y:S04]  /*1fa00*/  MUFU.EX2 R103, R103 ;  /* 0x0000006700677308 */ /* 0x000f680000000800 */
[C---:B------:R-:W-:Y:S01]  /*1fa10*/  HMMA.16816.F32 R12, R76.reuse, R98, R12 ;  /* 0x000000624c0c723c */ /* 0x040fe2000000180c */
[----:B------:R-:W-:Y:S03]  /*1fa20*/  LDSM.16.MT88.4 R96, [R202+0xd800] ;  /* 0x00d80000ca60783b */ /* 0x000fe60000004200 */
[----:B------:R-:W4:Y:S04]  /*1fa30*/  MUFU.EX2 R180, R180 ;  /* 0x000000b400b47308 */ /* 0x000f280000000800 */
[C---:B---3--:R-:W-:Y:S04]  /*1fa40*/  HMMA.16816.F32 R48, R76.reuse, R80, R48 ;  /* 0x000000504c30723c */ /* 0x048fe80000001830 */
[----:B------:R-:W-:Y:S04]  /*1fa50*/  MUFU.EX2 R178, R178 ;  /* 0x000000b200b27308 */ /* 0x000fe80000000800 */
[C---:B------:R-:W-:Y:S01]  /*1fa60*/  HMMA.16816.F32 R52, R76.reuse, R82, R52 ;  /* 0x000000524c34723c */ /* 0x040fe20000001834 */
[----:B------:R-:W3:Y:S03]  /*1fa70*/  LDSM.16.MT88.4 R80, [R153+0x1800] ;  /* 0x001800009950783b */ /* 0x000ee60000004200 */
[----:B------:R-:W3:Y:S04]  /*1fa80*/  MUFU.EX2 R187, R187 ;  /* 0x000000bb00bb7308 */ /* 0x000ee80000000800 */
[C---:B------:R-:W-:Y:S04]  /*1fa90*/  HMMA.16816.F32 R16, R76.reuse, R92, R16 ;  /* 0x0000005c4c10723c */ /* 0x040fe80000001810 */
[----:B------:R-:W3:Y:S04]  /*1faa0*/  MUFU.EX2 R176, R176 ;  /* 0x000000b000b07308 */ /* 0x000ee80000000800 */
[C---:B------:R-:W-:Y:S01]  /*1fab0*/  HMMA.16816.F32 R20, R76.reuse, R94, R20 ;  /* 0x0000005e4c14723c */ /* 0x040fe20000001814 */
[----:B------:R-:W-:Y:S03]  /*1fac0*/  LDSM.16.MT88.4 R92, [R60+0x1800] ;  /* 0x001800003c5c783b */ /* 0x000fe60000004200 */
[----:B------:R-:W-:Y:S04]  /*1fad0*/  MUFU.EX2 R165, R165 ;  /* 0x000000a500a57308 */ /* 0x000fe80000000800 */
[C---:B-1----:R-:W-:Y:S04]  /*1fae0*/  HMMA.16816.F32 R56, R76.reuse, R88, R56 ;  /* 0x000000584c38723c */ /* 0x042fe80000001838 */
[----:B------:R-:W-:Y:S04]  /*1faf0*/  MUFU.EX2 R182, R182 ;  /* 0x000000b600b67308 */ /* 0x000fe80000000800 */
[C---:B------:R-:W-:Y:S01]  /*1fb00*/  HMMA.16816.F32 R64, R76.reuse, R90, R64 ;  /* 0x0000005a4c40723c */ /* 0x040fe20000001840 */
[----:B------:R-:W-:Y:S03]  /*1fb10*/  LDSM.16.MT88.4 R88, [R60+0x5800] ;  /* 0x005800003c58783b */ /* 0x000fe60000004200 */
[----:B------:R-:W-:Y:S04]  /*1fb20*/  MUFU.EX2 R161, R161 ;  /* 0x000000a100a17308 */ /* 0x000fe80000000800 */
[----:B------:R-:W-:Y:S01]  /*1fb30*/  HMMA.16816.F32 R72, R76, R84, R72 ;  /* 0x000000544c48723c */ /* 0x000fe20000001848 */
[----:B--2---:R-:W-:-:S02]  /*1fb40*/  F2FP.F16.F32.PACK_AB R84, R102, R101 ;  /* 0x000000656654723e */ /* 0x004fc400000000ff */
[----:B------:R-:W-:Y:S01]  /*1fb50*/  F2FP.F16.F32.PACK_AB R85, R168, R167 ;  /* 0x000000a7a855723e */ /* 0x000fe200000000ff */
[----:B------:R-:W-:Y:S04]  /*1fb60*/  MUFU.EX2 R163, R163 ;  /* 0x000000a300a37308 */ /* 0x000fe80000000800 */
[----:B------:R-:W-:Y:S01]  /*1fb70*/  HMMA.16816.F32 R4, R76, R86, R4 ;  /* 0x000000564c04723c */ /* 0x000fe20000001804 */
[----:B------:R-:W1:Y:S01]  /*1fb80*/  LDSM.16.MT88.4 R76, [R204+0x11800] ;  /* 0x01180000cc4c783b */ /* 0x000e620000004200 */
[----:B-----5:R-:W-:Y:S02]  /*1fb90*/  F2FP.F16.F32.PACK_AB R86, R170, R103 ;  /* 0x00000067aa56723e */ /* 0x020fe400000000ff */
[----:B------:R-:W-:Y:S01]  /*1fba0*/  F2FP.F16.F32.PACK_AB R87, R169, R100 ;  /* 0x00000064a957723e */ /* 0x000fe200000000ff */
[----:B------:R-:W2:Y:S06]  /*1fbb0*/  MUFU.EX2 R164, R164 ;  /* 0x000000a400a47308 */ /* 0x000eac0000000800 */
[C---:B----4-:R-:W-:Y:S02]  /*1fbc0*/  HMMA.16816.F32 R8, R84.reuse, R68, R8 ;  /* 0x000000445408723c */ /* 0x050fe40000001808 */
[----:B------:R-:W-:Y:S06]  /*1fbd0*/  MUFU.EX2 R166, R166 ;  /* 0x000000a600a67308 */ /* 0x000fec0000000800 */
[C---:B------:R-:W-:Y:S01]  /*1fbe0*/  HMMA.16816.F32 R12, R84.reuse, R70, R12 ;  /* 0x00000046540c723c */ /* 0x040fe2000000180c */
[----:B------:R-:W4:Y:S01]  /*1fbf0*/  LDSM.16.MT88.4 R68, [R202+0x11800] ;  /* 0x01180000ca44783b */ /* 0x000f220000004200 */
[----:B------:R-:W5:Y:S06]  /*1fc00*/  MUFU.EX2 R177, R177 ;  /* 0x000000b100b17308 */ /* 0x000f6c0000000800 */
[C---:B---3--:R-:W-:Y:S02]  /*1fc10*/  HMMA.16816.F32 R32, R84.reuse, R80, R32 ;  /* 0x000000505420723c */ /* 0x048fe40000001820 */
[----:B------:R-:W3:Y:S06]  /*1fc20*/  MUFU.EX2 R162, R162 ;  /* 0x000000a200a27308 */ /* 0x000eec0000000800 */
        /* <DEDUP_REMOVED lines=8> */
[C---:B-1----:R-:W-:Y:S02]  /*1fcb0*/  HMMA.16816.F32 R40, R84.reuse, R76, R40 ;  /* 0x0000004c5428723c */ /* 0x042fe40000001828 */
[----:B------:R-:W-:Y:S06]  /*1fcc0*/  MUFU.EX2 R2, R2 ;  /* 0x0000000200027308 */ /* 0x000fec0000000800 */
[C---:B------:R-:W-:Y:S01]  /*1fcd0*/  HMMA.16816.F32 R44, R84.reuse, R78, R44 ;  /* 0x0000004e542c723c */ /* 0x040fe2000000182c */
[----:B------:R-:W1:Y:S01]  /*1fce0*/  LDSM.16.MT88.4 R76, [R60+0x2000] ;  /* 0x002000003c4c783b */ /* 0x000e620000004200 */
[----:B------:R-:W3:Y:S06]  /*1fcf0*/  MUFU.EX2 R145, R145 ;  /* 0x0000009100917308 */ /* 0x000eec0000000800 */
[C---:B----4-:R-:W-:Y:S02]  /*1fd00*/  HMMA.16816.F32 R48, R84.reuse, R68, R48 ;  /* 0x000000445430723c */ /* 0x050fe40000001830 */
[----:B------:R-:W-:Y:S06]  /*1fd10*/  MUFU.EX2 R143, R143 ;  /* 0x0000008f008f7308 */ /* 0x000fec0000000800 */
[C---:B------:R-:W-:Y:S01]  /*1fd20*/  HMMA.16816.F32 R52, R84.reuse, R70, R52 ;  /* 0x000000465434723c */ /* 0x040fe20000001834 */
[----:B------:R-:W4:Y:S01]  /*1fd30*/  LDSM.16.MT88.4 R68, [R204+0xe000] ;  /* 0x00e00000cc44783b */ /* 0x000f220000004200 */
[----:B------:R-:W3:Y:S06]  /*1fd40*/  MUFU.EX2 R140, R140 ;  /* 0x0000008c008c7308 */ /* 0x000eec0000000800 */
[C---:B------:R-:W-:Y:S02]  /*1fd50*/  HMMA.16816.F32 R24, R84.reuse, R92, R24 ;  /* 0x0000005c5418723c */ /* 0x040fe40000001818 */
[----:B------:R-:W3:Y:S06]  /*1fd60*/  MUFU.EX2 R138, R138 ;  /* 0x0000008a008a7308 */ /* 0x000eec0000000800 */
[C---:B------:R-:W-:Y:S01]  /*1fd70*/  HMMA.16816.F32 R28, R84.reuse, R94, R28 ;  /* 0x0000005e541c723c */ /* 0x040fe2000000181c */
[----:B------:R-:W5:Y:S07]  /*1fd80*/  LDSM.16.MT88.4 R92, [R202+0xe000] ;  /* 0x00e00000ca5c783b */ /* 0x000f6e0000004200 */
[----:B--2---:R-:W-:Y:S01]  /*1fd90*/  HMMA.16816.F32 R72, R84, R80, R72 ;  /* 0x000000505448723c */ /* 0x004fe20000001848 */
[----:B------:R-:W-:-:S02]  /*1fda0*/  F2FP.F16.F32.PACK_AB R80, R184, R175 ;  /* 0x000000afb850723e */ /* 0x000fc400000000ff */
[----:B------:R-:W-:-:S05]  /*1fdb0*/  F2FP.F16.F32.PACK_AB R81, R174, R171 ;  /* 0x000000abae51723e */ /* 0x000fca00000000ff */
[----:B------:R-:W-:Y:S01]  /*1fdc0*/  HMMA.16816.F32 R4, R84, R82, R4 ;  /* 0x000000525404723c */ /* 0x000fe20000001804 */
[----:B------:R-:W-:Y:S02]  /*1fdd0*/  F2FP.F16.F32.PACK_AB R82, R186, R185 ;  /* 0x000000b9ba52723e */ /* 0x000fe400000000ff */
[----:B------:R-:W-:-:S05]  /*1fde0*/  F2FP.F16.F32.PACK_AB R83, R188, R173 ;  /* 0x000000adbc53723e */ /* 0x000fca00000000ff */
[C---:B------:R-:W-:Y:S08]  /*1fdf0*/  HMMA.16816.F32 R56, R84.reuse, R88, R56 ;  /* 0x000000585438723c */ /* 0x040ff00000001838 */
[----:B------:R-:W-:Y:S01]  /*1fe00*/  HMMA.16816.F32 R64, R84, R90, R64 ;  /* 0x0000005a5440723c */ /* 0x000fe20000001840 */
[----:B------:R-:W2:Y:S04]  /*1fe10*/  LDSM.16.MT88.4 R88, [R153+0x2000] ;  /* 0x002000009958783b */ /* 0x000ea80000004200 */
[----:B------:R-:W3:Y:S03]  /*1fe20*/  LDSM.16.MT88.4 R84, [R202+0x12000] ;  /* 0x01200000ca54783b */ /* 0x000ee60000004200 */
[C---:B-1----:R-:W-:Y:S08]  /*1fe30*/  HMMA.16816.F32 R24, R80.reuse, R76, R24 ;  /* 0x0000004c5018723c */ /* 0x042ff00000001818 */
[C---:B------:R-:W-:Y:S01]  /*1fe40*/  HMMA.16816.F32 R28, R80.reuse, R78, R28 ;  /* 0x0000004e501c723c */ /* 0x040fe2000000181c */
[----:B------:R-:W1:Y:S07]  /*1fe50*/  LDSM.16.MT88.4 R76, [R60+0x6000] ;  /* 0x006000003c4c783b */ /* 0x000e6e0000004200 */
[C---:B------:R-:W-:Y:S08]  /*1fe60*/  HMMA.16816.F32 R40, R80.reuse, R96, R40 ;  /* 0x000000605028723c */ /* 0x040ff00000001828 */
[C---:B------:R-:W-:Y:S01]  /*1fe70*/  HMMA.16816.F32 R44, R80.reuse, R98, R44 ;  /* 0x00000062502c723c */ /* 0x040fe2000000182c */
[----:B------:R-:W1:Y:S07]  /*1fe80*/  LDSM.16.MT88.4 R96, [R153+0x6000] ;  /* 0x006000009960783b */ /* 0x000e6e0000004200 */
[C---:B----4-:R-:W-:Y:S08]  /*1fe90*/  HMMA.16816.F32 R8, R80.reuse, R68, R8 ;  /* 0x000000445008723c */ /* 0x050ff00000001808 */
[C---:B------:R-:W-:Y:S01]  /*1fea0*/  HMMA.16816.F32 R12, R80.reuse, R70, R12 ;  /* 0x00000046500c723c */ /* 0x040fe2000000180c */
[----:B------:R-:W4:Y:S07]  /*1feb0*/  LDSM.16.MT88.4 R68, [R60+0x2800] ;  /* 0x002800003c44783b */ /* 0x000f2e0000004200 */
[C---:B-----5:R-:W-:Y:S08]  /*1fec0*/  HMMA.16816.F32 R16, R80.reuse, R92, R16 ;  /* 0x0000005c5010723c */ /* 0x060ff00000001810 */
        /* <DEDUP_REMOVED lines=9> */
[C---:B------:R-:W-:Y:S01]  /*1ff60*/  HMMA.16816.F32 R64, R80.reuse, R78, R64 ;  /* 0x0000004e5040723c */ /* 0x040fe20000001840 */
[----:B------:R-:W1:Y:S07]  /*1ff70*/  LDSM.16.MT88.4 R76, [R153+0x2800] ;  /* 0x00280000994c783b */ /* 0x000e6e0000004200 */
[C---:B------:R-:W-:Y:S08]  /*1ff80*/  HMMA.16816.F32 R72, R80.reuse, R96, R72 ;  /* 0x000000605048723c */ /* 0x040ff00000001848 */
[----:B------:R-:W-:Y:S01]  /*1ff90*/  HMMA.16816.F32 R4, R80, R98, R4 ;  /* 0x000000625004723c */ /* 0x000fe20000001804 */
[----:B------:R-:W-:-:S02]  /*1ffa0*/  F2FP.F16.F32.PACK_AB R80, R180, R181 ;  /* 0x000000b5b450723e */ /* 0x000fc400000000ff */
[----:B------:R-:W-:Y:S02]  /*1ffb0*/  F2FP.F16.F32.PACK_AB R81, R190, R183 ;  /* 0x000000b7be51723e */ /* 0x000fe400000000ff */
[----:B------:R-:W-:Y:S02]  /*1ffc0*/  F2FP.F16.F32.PACK_AB R82, R187, R178 ;  /* 0x000000b2bb52723e */ /* 0x000fe400000000ff */
[----:B------:R-:W-:-:S07]  /*1ffd0*/  F2FP.F16.F32.PACK_AB R83, R176, R179 ;  /* 0x000000b3b053723e */ /* 0x000fce00000000ff */
        /* <DEDUP_REMOVED lines=9> */
[C---:B------:R-:W-:Y:S08]  /*20070*/  HMMA.16816.F32 R8, R80.reuse, R92, R8 ;  /* 0x0000005c5008723c */ /* 0x040ff00000001808 */
[C---:B---3--:R-:W-:Y:S08]  /*20080*/  HMMA.16816.F32 R56, R80.reuse, R68, R56 ;  /* 0x000000445038723c */ /* 0x048ff00000001838 */
[C---:B------:R-:W-:Y:S01]  /*20090*/  HMMA.16816.F32 R64, R80.reuse, R70, R64 ;  /* 0x000000465040723c */ /* 0x040fe20000001840 */
[----:B------:R-:W3:Y:S07]  /*200a0*/  LDSM.16.MT88.4 R68, [R153+0x3000] ;  /* 0x003000009944783b */ /* 0x000eee0000004200 */
[C---:B------:R-:W-:Y:S01]  /*200b0*/  HMMA.16816.F32 R12, R80.reuse, R94, R12 ;  /* 0x0000005e500c723c */ /* 0x040fe2000000180c */
[----:B------:R-:W4:Y:S07]  /*200c0*/  LDSM.16.MT88.4 R92, [R204+0xf000] ;  /* 0x00f00000cc5c783b */ /* 0x000f2e0000004200 */
[C---:B------:R-:W-:Y:S08]  /*200d0*/  HMMA.16816.F32 R40, R80.reuse, R84, R40 ;  /* 0x000000545028723c */ /* 0x040ff00000001828 */
[C---:B------:R-:W-:Y:S01]  /*200e0*/  HMMA.16816.F32 R44, R80.reuse, R86, R44 ;  /* 0x00000056502c723c */ /* 0x040fe2000000182c */
[----:B------:R-:W5:Y:S07]  /*200f0*/  LDSM.16.MT88.4 R84, [R202+0xf000] ;  /* 0x00f00000ca54783b */ /* 0x000f6e0000004200 */
[C---:B--2---:R-:W-:Y:S08]  /*20100*/  HMMA.16816.F32 R48, R80.reuse, R88, R48 ;  /* 0x000000585030723c */ /* 0x044ff00000001830 */
[C---:B------:R-:W-:Y:S01]  /*20110*/  HMMA.16816.F32 R52, R80.reuse, R90, R52 ;  /* 0x0000005a5034723c */ /* 0x040fe20000001834 */
[----:B------:R-:W2:Y:S07]  /*20120*/  LDSM.16.MT88.4 R88, [R60+0x3000] ;  /* 0x003000003c58783b */ /* 0x000eae0000004200 */
[C---:B-1----:R-:W-:Y:S08]  /*20130*/  HMMA.16816.F32 R72, R80.reuse, R76, R72 ;  /* 0x0000004c5048723c */ /* 0x042ff00000001848 */
[----:B------:R-:W-:Y:S01]  /*20140*/  HMMA.16816.F32 R4, R80, R78, R4 ;  /* 0x0000004e5004723c */ /* 0x000fe20000001804 */
[----:B------:R-:W-:Y:S01]  /*20150*/  F2FP.F16.F32.PACK_AB R80, R164, R163 ;  /* 0x000000a3a450723e */ /* 0x000fe200000000ff */
[----:B------:R-:W-:Y:S01]  /*20160*/  LDSM.16.MT88.4 R76, [R204+0x13000] ;  /* 0x01300000cc4c783b */ /* 0x000fe20000004200 */
[----:B------:R-:W-:-:S02]  /*20170*/  F2FP.F16.F32.PACK_AB R81, R182, R165 ;  /* 0x000000a5b651723e */ /* 0x000fc400000000ff */
[----:B------:R-:W-:Y:S02]  /*20180*/  F2FP.F16.F32.PACK_AB R82, R177, R166 ;  /* 0x000000a6b152723e */ /* 0x000fe400000000ff */
[----:B------:R-:W-:-:S07]  /*20190*/  F2FP.F16.F32.PACK_AB R83, R162, R161 ;  /* 0x000000a1a253723e */ /* 0x000fce00000000ff */
[C---:B---3--:R-:W-:Y:S08]  /*201a0*/  HMMA.16816.F32 R32, R80.reuse, R68, R32 ;  /* 0x000000445020723c */ /* 0x048ff00000001820 */
[C---:B------:R-:W-:Y:S01]  /*201b0*/  HMMA.16816.F32 R36, R80.reuse, R70, R36 ;  /* 0x000000465024723c */ /* 0x040fe20000001824 */
[----:B------:R-:W1:Y:S07]  /*201c0*/  LDSM.16.MT88.4 R68, [R153+0x7000] ;  /* 0x007000009944783b */ /* 0x000e6e0000004200 */
[C---:B----4-:R-:W-:Y:S08]  /*201d0*/  HMMA.16816.F32 R8, R80.reuse, R92, R8 ;  /* 0x0000005c5008723c */ /* 0x050ff00000001808 */
[C---:B------:R-:W-:Y:S01]  /*201e0*/  HMMA.16816.F32 R12, R80.reuse, R94, R12 ;  /* 0x0000005e500c723c */ /* 0x040fe2000000180c */
[----:B------:R-:W-:Y:S07]  /*201f0*/  LDSM.16.MT88.4 R92, [R204+0x13800] ;  /* 0x01380000cc5c783b */ /* 0x000fee0000004200 */
[C---:B-----5:R-:W-:Y:S08]  /*20200*/  HMMA.16816.F32 R16, R80.reuse, R84, R16 ;  /* 0x000000545010723c */ /* 0x060ff00000001810 */
[C---:B--2---:R-:W-:Y:S08]  /*20210*/  HMMA.16816.F32 R24, R80.reuse, R88, R24 ;  /* 0x000000585018723c */ /* 0x044ff00000001818 */
[C---:B------:R-:W-:Y:S01]  /*20220*/  HMMA.16816.F32 R20, R80.reuse, R86, R20 ;  /* 0x000000565014723c */ /* 0x040fe20000001814 */
[----:B------:R-:W2:Y:S07]  /*20230*/  LDSM.16.MT88.4 R84, [R202+0x13000] ;  /* 0x01300000ca54783b */ /* 0x000eae0000004200 */
[----:B-1----:R-:W-:Y:S01]  /*20240*/  HMMA.16816.F32 R72, R80, R68, R72 ;  /* 0x000000445048723c */ /* 0x002fe20000001848 */
[----:B------:R-:W-:-:S02]  /*20250*/  F2FP.F16.F32.PACK_AB R68, R145, R2 ;  /* 0x000000029144723e */ /* 0x000fc400000000ff */
[----:B------:R-:W-:-:S05]  /*20260*/  F2FP.F16.F32.PACK_AB R69, R141, R0 ;  /* 0x000000008d45723e */ /* 0x000fca00000000ff */
[----:B------:R-:W-:Y:S01]  /*20270*/  HMMA.16816.F32 R4, R80, R70, R4 ;  /* 0x000000465004723c */ /* 0x000fe20000001804 */
[----:B------:R-:W-:Y:S02]  /*20280*/  F2FP.F16.F32.PACK_AB R70, R140, R143 ;  /* 0x0000008f8c46723e */ /* 0x000fe400000000ff */
[----:B------:R-:W-:-:S05]  /*20290*/  F2FP.F16.F32.PACK_AB R71, R138, R139 ;  /* 0x0000008b8a47723e */ /* 0x000fca00000000ff */
[----:B------:R-:W-:Y:S01]  /*202a0*/  HMMA.16816.F32 R28, R80, R90, R28 ;  /* 0x0000005a501c723c */ /* 0x000fe2000000181c */
[----:B------:R-:W-:Y:S07]  /*202b0*/  LDSM.16.MT88.4 R88, [R60+0x7000] ;  /* 0x007000003c58783b */ /* 0x000fee0000004200 */
[C---:B------:R-:W-:Y:S01]  /*202c0*/  HMMA.16816.F32 R128, R68.reuse, R124, R8 ;  /* 0x0000007c4480723c */ /* 0x040fe20000001808 */
[----:B------:R-:W1:Y:S07]  /*202d0*/  LDSM.16.MT88.4 R8, [R60+0x3800] ;  /* 0x003800003c08783b */ /* 0x000e6e0000004200 */
[----:B------:R-:W-:Y:S01]  /*202e0*/  HMMA.16816.F32 R124, R68, R126, R12 ;  /* 0x0000007e447c723c */ /* 0x000fe2000000180c */
[----:B------:R-:W-:-:S04]  /*202f0*/  FADD.FTZ R12, R108, R3 ;  /* 0x000000036c0c7221 */ /* 0x000fc80000010000 */
[----:B------:R-:W-:-:S03]  /*20300*/  FADD.FTZ R12, R109, R12 ;  /* 0x0000000c6d0c7221 */ /* 0x000fc60000010000 */
[----:B------:R-:W-:Y:S01]  /*20310*/  HMMA.16816.F32 R120, R68, R116, R16 ;  /* 0x000000744478723c */ /* 0x000fe20000001810 */
[----:B------:R-:W-:Y:S01]  /*20320*/  FADD.FTZ R115, R115, R12 ;  /* 0x0000000c73737221 */ /* 0x000fe20000010000 */
[----:B------:R-:W-:Y:S01]  /*20330*/  FADD.FTZ R16, R114, R113 ;  /* 0x0000007172107221 */ /* 0x000fe20000010000 */
[----:B------:R-:W-:Y:S02]  /*20340*/  LDSM.16.MT88.4 R12, [R153+0x3800] ;  /* 0x00380000990c783b */ /* 0x000fe40000004200 */
[----:B------:R-:W-:Y:S01]  /*20350*/  FADD.FTZ R158, R158, R115 ;  /* 0x000000739e9e7221 */ /* 0x000fe20000010000 */
[----:B------:R-:W-:Y:S02]  /*20360*/  FADD.FTZ R16, R159, R16 ;  /* 0x000000109f107221 */ /* 0x000fe40000010000 */
[----:B------:R-:W-:Y:S01]  /*20370*/  HMMA.16816.F32 R40, R80, R76, R40 ;  /* 0x0000004c5028723c */ /* 0x000fe20000001828 */
[----:B------:R-:W-:Y:S01]  /*20380*/  FADD.FTZ R155, R155, R158 ;  /* 0x0000009e9b9b7221 */ /* 0x000fe20000010000 */
[----:B------:R-:W-:-:S03]  /*20390*/  FADD.FTZ R3, R167, R16 ;  /* 0x00000010a7037221 */ /* 0x000fc60000010000 */
[----:B------:R-:W-:Y:S01]  /*203a0*/  FADD.FTZ R160, R160, R155 ;  /* 0x0000009ba0a07221 */ /* 0x000fe20000010000 */
[----:B------:R-:W-:Y:S01]  /*203b0*/  FADD.FTZ R3, R168, R3 ;  /* 0x00000003a8037221 */ /* 0x000fe20000010000 */
[----:B------:R-:W-:Y:S01]  /*203c0*/  LDSM.16.MT88.4 R152, [R153+0x7800] ;  /* 0x007800009998783b */ /* 0x000fe20000004200 */
[----:B------:R-:W-:Y:S01]  /*203d0*/  HMMA.16816.F32 R44, R80, R78, R44 ;  /* 0x0000004e502c723c */ /* 0x000fe2000000182c */
[----:B------:R-:W-:Y:S02]  /*203e0*/  FADD.FTZ R101, R101, R160 ;  /* 0x000000a065657221 */ /* 0x000fe40000010000 */
[----:B------:R-:W3:Y:S02]  /*203f0*/  LDSM.16.MT88.4 R76, [R60+0x7800] ;  /* 0x007800003c4c783b */ /* 0x000ee40000004200 */
[----:B------:R-:W-:-:S03]  /*20400*/  FADD.FTZ R102, R102, R101 ;  /* 0x0000006566667221 */ /* 0x000fc60000010000 */
[----:B--2---:R-:W-:Y:S01]  /*20410*/  HMMA.16816.F32 R48, R80, R84, R48 ;  /* 0x000000545030723c */ /* 0x004fe20000001830 */
[----:B------:R-:W-:-:S04]  /*20420*/  FADD.FTZ R103, R103, R102 ;  /* 0x0000006667677221 */ /* 0x000fc80000010000 */
[----:B------:R-:W-:-:S03]  /*20430*/  FADD.FTZ R170, R170, R103 ;  /* 0x00000067aaaa7221 */ /* 0x000fc60000010000 */
[----:B-1----:R-:W-:Y:S01]  /*20440*/  HMMA.16816.F32 R112, R68, R8, R24 ;  /* 0x000000084470723c */ /* 0x002fe20000001818 */
[----:B------:R-:W-:Y:S01]  /*20450*/  FADD.FTZ R8, R100, R3 ;  /* 0x0000000364087221 */ /* 0x000fe20000010000 */
[----:B------:R-:W-:-:S03]  /*20460*/  FADD.FTZ R175, R175, R170 ;  /* 0x000000aaafaf7221 */ /* 0x000fc60000010000 */
[----:B------:R-:W-:Y:S01]  /*20470*/  FADD.FTZ R8, R169, R8 ;  /* 0x00000008a9087221 */ /* 0x000fe20000010000 */
[----:B------:R-:W-:Y:S02]  /*20480*/  FADD.FTZ R184, R184, R175 ;  /* 0x000000afb8b87221 */ /* 0x000fe40000010000 */
[C---:B------:R-:W-:Y:S01]  /*20490*/  HMMA.16816.F32 R52, R80.reuse, R86, R52 ;  /* 0x000000565034723c */ /* 0x040fe20000001834 */
[----:B------:R-:W-:Y:S01]  /*204a0*/  FADD.FTZ R171, R171, R8 ;  /* 0x00000008abab7221 */ /* 0x000fe20000010000 */
[----:B------:R-:W-:Y:S01]  /*204b0*/  FADD.FTZ R185, R185, R184 ;  /* 0x000000b8b9b97221 */ /* 0x000fe20000010000 */
[----:B------:R-:W1:Y:S02]  /*204c0*/  LDSM.16.MT88.4 R84, [R202+0x13800] ;  /* 0x01380000ca54783b */ /* 0x000e640000004200 */
        /* <DEDUP_REMOVED lines=27> */
[C---:B-1----:R-:W-:Y:S01]  /*20680*/  HMMA.16816.F32 R88, R68.reuse, R84, R48 ;  /* 0x000000544458723c */ /* 0x042fe20000001830 */
[----:B------:R-:W-:Y:S01]  /*20690*/  FADD.FTZ R0, R0, R3 ;  /* 0x0000000300007221 */ /* 0x000fe20000010000 */
[----:B------:R-:W-:Y:S01]  /*206a0*/  FADD.FTZ R143, R143, R2 ;  /* 0x000000028f8f7221 */ /* 0x000fe20000010000 */
[-C--:B------:R-:W-:Y:S02]  /*206b0*/  MOV R3, R61.reuse ;  /* 0x0000003d00037202 */ /* 0x080fe40000000f00 */
[----:B------:R-:W-:Y:S01]  /*206c0*/  FADD.FTZ R0, R141, R0 ;  /* 0x000000008d007221 */ /* 0x000fe20000010000 */
[----:B------:R-:W-:Y:S01]  /*206d0*/  @P0 MOV R3, R61 ;  /* 0x0000003d00030202 */ /* 0x000fe20000000f00 */
[----:B------:R-:W-:Y:S01]  /*206e0*/  FADD.FTZ R239, R140, R143 ;  /* 0x0000008f8cef7221 */ /* 0x000fe20000010000 */
[----:B------:R-:W-:Y:S01]  /*206f0*/  HMMA.16816.F32 R116, R68, R118, R20 ;  /* 0x000000764474723c */ /* 0x000fe20000001814 */
[----:B------:R-:W-:-:S04]  /*20700*/  FADD.FTZ R139, R139, R0 ;  /* 0x000000008b8b7221 */ /* 0x000fc80000010000 */
[----:B------:R-:W-:-:S03]  /*20710*/  FADD.FTZ R237, R138, R139 ;  /* 0x0000008b8aed7221 */ /* 0x000fc60000010000 */
[C---:B------:R-:W-:Y:S08]  /*20720*/  HMMA.16816.F32 R84, R68.reuse, R86, R52 ;  /* 0x000000564454723c */ /* 0x040ff00000001834 */
[C---:B------:R-:W-:Y:S08]  /*20730*/  HMMA.16816.F32 R108, R68.reuse, R10, R28 ;  /* 0x0000000a446c723c */ /* 0x040ff0000000181c */
[C---:B------:R-:W-:Y:S08]  /*20740*/  HMMA.16816.F32 R76, R68.reuse, R78, R64 ;  /* 0x0000004e444c723c */ /* 0x040ff00000001840 */
[C---:B------:R-:W-:Y:S08]  /*20750*/  HMMA.16816.F32 R104, R68.reuse, R12, R32 ;  /* 0x0000000c4468723c */ /* 0x040ff00000001820 */
[C---:B------:R-:W-:Y:S08]  /*20760*/  HMMA.16816.F32 R100, R68.reuse, R14, R36 ;  /* 0x0000000e4464723c */ /* 0x040ff00000001824 */
[C---:B------:R-:W-:Y:S08]  /*20770*/  HMMA.16816.F32 R72, R68.reuse, R152, R72 ;  /* 0x000000984448723c */ /* 0x040ff00000001848 */
[----:B------:R-:W-:Y:S01]  /*20780*/  HMMA.16816.F32 R68, R68, R154, R4 ;  /* 0x0000009a4444723c */ /* 0x000fe20000001804 */
[----:B------:R-:W-:-:S04]  /*20790*/  NOP ;  /* 0x0000000000007918 */ /* 0x000fc80000000000 */
[----:B------:R-:W-:-:S15]  /*207a0*/  @P0 BRA `(.L_x_6682) ;  /* 0x0000000000040947 */ /* 0x000fde0003800000 */
.L_x_6673:
[----:B------:R-:W-:-:S05]  /*207b0*/  IADD3 R62, PT, PT, R136, -0x1, RZ ;  /* 0xffffffff883e7810 */ /* 0x000fca0007ffe0ff */
.L_x_6682:
[----:B------:R-:W-:Y:S05]  /*207c0*/  BSYNC B2 ;  /* 0x0000000000027941 */ /* 0x000fea0003800000 */
.L_x_6672:
        /* <DEDUP_REMOVED lines=13> */
.L_x_6690:
        /* <DEDUP_REMOVED lines=9> */
[----:B------:R-:W-:Y:S11]  /*20930*/  @!P3 R2UR UR5, R135 ;  /* 0x000000008705b2ca */ /* 0x000ff600000e0000 */
[----:B------:R-:W-:Y:S02]  /*20940*/  @!UPT UIADD3 URZ, UPT, UPT, URZ, URZ, URZ ;  /* 0x000000fffffff290 */ /* 0x000fe4000fffe0ff */
        /* <DEDUP_REMOVED lines=79> */
.L_x_6685:
[----:B------:R-:W-:Y:S05]  /*20e40*/  BSYNC.RECONVERGENT B0 ;  /* 0x0000000000007941 */ /* 0x000fea0003800200 */
.L_x_6684:
[----:B------:R-:W1:Y:S01]  /*20e50*/  S2UR UR4, SR_CgaCtaId ;  /* 0x00000000000479c3 */ /* 0x000e620000008800 */
[C---:B------:R-:W-:Y:S01]  /*20e60*/  IMAD.SHL.U32 R4, R196.reuse, 0x8, RZ ;  /* 0x00000008c4047824 */ /* 0x040fe200078e00ff */
[C---:B------:R-:W-:Y:S01]  /*20e70*/  LOP3.LUT R5, R196.reuse, 0x38, RZ, 0xc0, !PT ;  /* 0x00000038c4057812 */ /* 0x040fe200078ec0ff */
[----:B------:R-:W-:Y:S01]  /*20e80*/  IMAD.SHL.U32 R202, R196, 0x40, RZ ;  /* 0x00000040c4ca7824 */ /* 0x000fe200078e00ff */
[----:B------:R-:W-:Y:S01]  /*20e90*/  UMOV UR5, 0x400 ;  /* 0x0000040000057882 */ /* 0x000fe20000000000 */
[----:B------:R-:W-:Y:S01]  /*20ea0*/  SHF.L.U64.HI R6, R208, 0x5, R209 ;  /* 0x00000005d0067819 */ /* 0x000fe200000102d1 */
[----:B------:R-:W-:Y:S01]  /*20eb0*/  IMAD.SHL.U32 R199, R196, 0x20, RZ ;  /* 0x00000020c4c77824 */ /* 0x000fe200078e00ff */
[----:B------:R-:W-:Y:S01]  /*20ec0*/  LOP3.LUT R198, R4, 0x38, RZ, 0xc0, !PT ;  /* 0x0000003804c67812 */ /* 0x000fe200078ec0ff */
[----:B------:R-:W-:Y:S01]  /*20ed0*/  IMAD.MOV.U32 R176, RZ, RZ, 0x40 ;  /* 0x00000040ffb07424 */ /* 0x000fe200078e00ff */
[--C-:B------:R-:W-:Y:S01]  /*20ee0*/  LOP3.LUT R5, R5, 0x1c0, R4.reuse, 0xf8, !PT ;  /* 0x000001c005057812 */ /* 0x100fe200078ef804 */
[----:B------:R-:W-:Y:S01]  /*20ef0*/  IMAD.MOV.U32 R200, RZ, RZ, 0x20 ;  /* 0x00000020ffc87424 */ /* 0x000fe200078e00ff */
[-C--:B------:R-:W-:Y:S01]  /*20f00*/  ISETP.GE.AND P4, PT, R198, R219.reuse, PT ;  /* 0x000000dbc600720c */ /* 0x080fe20003f86270 */
[----:B------:R-:W-:Y:S01]  /*20f10*/  VIADD R232, R232, 0xffffffff ;  /* 0xffffffffe8e87836 */ /* 0x000fe20000000000 */
[----:B------:R-:W-:Y:S01]  /*20f20*/  LOP3.LUT R228, R198, 0x40, RZ, 0xfc, !PT ;  /* 0x00000040c6e47812 */ /* 0x000fe200078efcff */
[----:B------:R-:W-:Y:S01]  /*20f30*/  BSSY.RECONVERGENT B1, `(.L_x_6686) ;  /* 0x0000242000017945 */ /* 0x000fe20003800200 */
[-C--:B------:R-:W-:Y:S02]  /*20f40*/  LOP3.LUT R5, R5, R198.reuse, RZ, 0x3c, !PT ;  /* 0x000000c605057212 */ /* 0x080fe400078e3cff */
[----:B------:R-:W-:Y:S02]  /*20f50*/  ISETP.GE.AND P1, PT, R228, R219, PT ;  /* 0x000000dbe400720c */ /* 0x000fe40003f26270 */
[----:B------:R-:W-:Y:S02]  /*20f60*/  LOP3.LUT R3, R202, 0x1c0, RZ, 0xc0, !PT ;  /* 0x000001c0ca037812 */ /* 0x000fe400078ec0ff */
[----:B------:R-:W-:Y:S02]  /*20f70*/  LOP3.LUT R4, R5, 0x1e00, R4, 0xf8, !PT ;  /* 0x00001e0005047812 */ /* 0x000fe400078ef804 */
[----:B------:R-:W-:Y:S01]  /*20f80*/  LOP3.LUT R3, R3, 0x8, R196, 0xf8, !PT ;  /* 0x0000000803037812 */ /* 0x000fe200078ef8c4 */
[----:B-1----:R-:W-:Y:S01]  /*20f90*/  ULEA UR8, UR4, UR5, 0x18 ;  /* 0x0000000504087291 */ /* 0x002fe2000f8ec0ff */
[----:B------:R-:W-:Y:S02]  /*20fa0*/  @!P4 R2UR UR12, R134 ;  /* 0x00000000860cc2ca */ /* 0x000fe400000e0000 */
[C---:B------:R-:W-:Y:S02]  /*20fb0*/  @!P4 R2UR UR13, R135.reuse ;  /* 0x00000000870dc2ca */ /* 0x040fe400000e0000 */
[----:B------:R-:W-:Y:S02]  /*20fc0*/  LOP3.LUT R180, R202, 0x400, RZ, 0xc0, !PT ;  /* 0x00000400cab47812 */ /* 0x000fe400078ec0ff */
[----:B------:R-:W-:Y:S02]  /*20fd0*/  LEA R235, R4, UR8, 0x1 ;  /* 0x0000000804eb7c11 */ /* 0x000fe4000f8e08ff */
[C---:B------:R-:W-:Y:S02]  /*20fe0*/  @!P1 R2UR UR10, R134.reuse ;  /* 0x00000000860a92ca */ /* 0x040fe400000e0000 */
[----:B------:R-:W-:Y:S02]  /*20ff0*/  @!P1 R2UR UR11, R135 ;  /* 0x00000000870b92ca */ /* 0x000fe400000e0000 */
[----:B------:R-:W-:Y:S02]  /*21000*/  LOP3.LUT R3, R3, R198, RZ, 0x3c, !PT ;  /* 0x000000c603037212 */ /* 0x000fe400078e3cff */
[C---:B------:R-:W-:Y:S01]  /*21010*/  @!P4 R2UR UR4, R134.reuse ;  /* 0x000000008604c2ca */ /* 0x040fe200000e0000 */
[----:B------:R-:W-:Y:S01]  /*21020*/  @!PT LDS RZ, [RZ] ;  /* 0x00000000fffff984 */ /* 0x000fe20000000800 */
[----:B------:R-:W-:Y:S01]  /*21030*/  @!PT LDS RZ, [RZ] ;  /* 0x00000000fffff984 */ /* 0x000fe20000000800 */
[----:B------:R-:W-:Y:S01]  /*21040*/  @!PT LDS RZ, [RZ] ;  /* 0x00000000fffff984 */ /* 0x000fe20000000800 */
[----:B------:R-:W-:Y:S01]  /*21050*/  @!P4 LDGSTS.E.BYPASS.LTC128B.128 [R235+0xc000], desc[UR12][R212.64] ;  /* 0x0c000000d4ebcfae */ /* 0x000fe2000b981a0c */
[----:B------:R-:W-:Y:S01]  /*21060*/  @!P4 R2UR UR5, R135 ;  /* 0x000000008705c2ca */ /* 0x000fe200000e0000 */
[----:B------:R-:W-:Y:S01]  /*21070*/  IMAD R180, R3, 0x2, R180 ;  /* 0x0000000203b47824 */ /* 0x000fe200078e02b4 */
[----:B------:R-:W-:Y:S01]  /*21080*/  @!P1 R2UR UR12, R134 ;  /* 0x00000000860c92ca */ /* 0x000fe200000e0000 */
[----:B------:R-:W-:Y:S01]  /*21090*/  IMAD.SHL.U32 R3, R208, 0x20, RZ ;  /* 0x00000020d0037824 */ /* 0x000fe200078e00ff */
[----:B------:R-:W-:Y:S01]  /*210a0*/  @P4 STS.128 [R235+0xc000], RZ ;  /* 0x00c000ffeb004388 */ /* 0x000fe20000000c00 */
[----:B------:R-:W-:Y:S01]  /*210b0*/  @!P1 R2UR UR13, R135 ;  /* 0x00000000870d92ca */ /* 0x000fe200000e0000 */
[----:B------:R-:W-:Y:S01]  /*210c0*/  VIADD R183, R180, UR8 ;  /* 0x00000008b4b77c36 */ /* 0x000fe20008000000 */
[C---:B------:R-:W-:Y:S02]  /*210d0*/  @!P4 R2UR UR14, R134.reuse ;  /* 0x00000000860ec2ca */ /* 0x040fe400000e0000 */
        /* <DEDUP_REMOVED lines=10> */
[----:B------:R-:W-:Y:S02]  /*21180*/  @!P4 R2UR UR15, R135 ;  /* 0x00000000870fc2ca */ /* 0x000fe400000e0000 */
[----:B------:R-:W-:Y:S01]  /*21190*/  @!PT LDS RZ, [RZ] ;  /* 0x00000000fffff984 */ /* 0x000fe20000000800 */
[----:B------:R-:W-:Y:S01]  /*211a0*/  @!PT LDS RZ, [RZ] ;  /* 0x00000000fffff984 */ /* 0x000fe20000000800 */
[----:B------:R-:W-:Y:S01]  /*211b0*/  @!PT LDS RZ, [RZ] ;  /* 0x00000000fffff984 */ /* 0x000fe20000000800 */
[----:B------:R-:W-:Y:S01]  /*211c0*/  @!P4 LDGSTS.E.BYPASS.LTC128B.128 [R235+0xc800], desc[UR4][R4.64] ;  /* 0x0c80000004ebcfae */ /* 0x000fe2000b981a04 */
[--C-:B------:R-:W-:Y:S01]  /*211d0*/  IMAD.X R11, R5, 0x1, R6.reuse, P0 ;  /* 0x00000001050b7824 */ /* 0x100fe200000e0606 */
[----:B------:R-:W-:Y:S03]  /*211e0*/  @!P1 R2UR UR4, R134 ;  /* 0x00000000860492ca */ /* 0x000fe600000e0000 */
[----:B------:R-:W-:Y:S01]  /*211f0*/  @P4 STS.128 [R235+0xc800], RZ ;  /* 0x00c800ffeb004388 */ /* 0x000fe20000000c00 */
[C---:B------:R-:W-:Y:S02]  /*21200*/  @!P1 R2UR UR5, R135.reuse ;  /* 0x00000000870592ca */ /* 0x040fe400000e0000 */
[-C--:B------:R-:W-:Y:S02]  /*21210*/  IADD3 R8, P0, PT, R10, R3.reuse, RZ ;  /* 0x000000030a087210 */ /* 0x080fe40007f1e0ff */
[----:B------:R-:W-:Y:S01]  /*21220*/  @!PT LDS RZ, [RZ] ;  /* 0x00000000fffff984 */ /* 0x000fe20000000800 */
[----:B------:R-:W-:Y:S01]  /*21230*/  @!PT LDS RZ, [RZ] ;  /* 0x00000000fffff984 */ /* 0x000fe20000000800 */
[----:B------:R-:W-:Y:S01]  /*21240*/  @!PT LDS RZ, [RZ] ;  /* 0x00000000fffff984 */ /* 0x000fe20000000800 */
[----:B------:R1:W-:Y:S01]  /*21250*/  @!P1 LDGSTS.E.BYPASS.LTC128B.128 [R235+0x10800], desc[UR12][R4.64+0x80] ;  /* 0x1080008004eb9fae */ /* 0x0003e2000b981a0c */
[C---:B------:R-:W-:Y:S02]  /*21260*/  @!P4 R2UR UR12, R134.reuse ;  /* 0x00000000860cc2ca */ /* 0x040fe400000e0000 */
[----:B------:R-:W-:Y:S02]  /*21270*/  @!P4 R2UR UR13, R135 ;  /* 0x00000000870dc2ca */ /* 0x000fe400000e0000 */
[----:B------:R-:W-:Y:S01]  /*21280*/  @P1 STS.128 [R235+0x10800], RZ ;  /* 0x010800ffeb001388 */ /* 0x000fe20000000c00 */
[----:B------:R-:W-:Y:S01]  /*21290*/  IMAD.X R9, R11, 0x1, R6, P0 ;  /* 0x000000010b097824 */ /* 0x000fe200000e0606 */
[----:B------:R-:W-:Y:S03]  /*212a0*/  SHF.R.U32.HI R197, RZ, 0x1, R196 ;  /* 0x00000001ffc57819 */ /* 0x000fe600000116c4 */
[----:B------:R-:W-:Y:S01]  /*212b0*/  @!PT LDS RZ, [RZ] ;  /* 0x00000000fffff984 */ /* 0x000fe20000000800 */
[----:B------:R-:W-:Y:S01]  /*212c0*/  @!PT LDS RZ, [RZ] ;  /* 0x00000000fffff984 */ /* 0x000fe20000000800 */
[----:B------:R-:W-:Y:S01]  /*212d0*/  @!PT LDS RZ, [RZ] ;  /* 0x00000000fffff984 */ /* 0x000fe20000000800 */
[----:B------:R-:W-:Y:S01]  /*212e0*/  @!P4 LDGSTS.E.BYPASS.LTC128B.128 [R235+0xd000], desc[UR10][R10.64] ;  /* 0x0d0000000aebcfae */ /* 0x000fe2000b981a0a */
[C---:B------:R-:W-:Y:S02]  /*212f0*/  @!P1 R2UR UR10, R134.reuse ;  /* 0x00000000860a92ca */ /* 0x040fe400000e0000 */
[----:B------:R-:W-:Y:S02]  /*21300*/  @!P1 R2UR UR11, R135 ;  /* 0x00000000870b92ca */ /* 0x000fe400000e0000 */
[----:B------:R-:W-:Y:S01]  /*21310*/  @P4 STS.128 [R235+0xd000], RZ ;  /* 0x00d000ffeb004388 */ /* 0x000fe20000000c00 */
[----:B------:R-:W-:Y:S02]  /*21320*/  LOP3.LUT R201, R197, 0x8, RZ, 0xc0, !PT ;  /* 0x00000008c5c97812 */ /* 0x000fe400078ec0ff */
[----:B------:R-:W-:Y:S02]  /*21330*/  LOP3.LUT R199, R199, 0x7c00, RZ, 0xc0, !PT ;  /* 0x00007c00c7c77812 */ /* 0x000fe400078ec0ff */
[----:B------:R-:W-:Y:S01]  /*21340*/  @!PT LDS RZ, [RZ] ;  /* 0x00000000fffff984 */ /* 0x000fe20000000800 */
[----:B------:R-:W-:Y:S01]  /*21350*/  @!PT LDS RZ, [RZ] ;  /* 0x00000000fffff984 */ /* 0x000fe20000000800 */
[----:B------:R-:W-:Y:S01]  /*21360*/  @!PT LDS RZ, [RZ] ;  /* 0x00000000fffff984 */ /* 0x000fe20000000800 */
[----:B------:R2:W-:Y:S01]  /*21370*/  @!P1 LDGSTS.E.BYPASS.LTC128B.128 [R235+0x11000], desc[UR4][R10.64+0x80] ;  /* 0x110000800aeb9fae */ /* 0x0005e2000b981a04 */
[----:B------:R-:W-:Y:S02]  /*21380*/  @!P4 R2UR UR4, R134 ;  /* 0x000000008604c2ca */ /* 0x000fe400000e0000 */
[----:B------:R-:W-:Y:S02]  /*21390*/  @!P4 R2UR UR5, R135 ;  /* 0x000000008705c2ca */ /* 0x000fe400000e0000 */
[----:B------:R-:W-:Y:S01]  /*213a0*/  @P1 STS.128 [R235+0x11000], RZ ;  /* 0x011000ffeb001388 */ /* 0x000fe20000000c00 */
[----:B------:R-:W-:Y:S02]  /*213b0*/  LOP3.LUT R201, R201, 0x1c0, R202, 0xf8, !PT ;  /* 0x000001c0c9c97812 */ /* 0x000fe400078ef8ca */
[----:B------:R-:W-:Y:S02]  /*213c0*/  LOP3.LUT P2, RZ, R196, 0x4, RZ, 0xc0, !PT ;  /* 0x00000004c4ff7812 */ /* 0x000fe4000784c0ff */
[----:B------:R-:W-:Y:S01]  /*213d0*/  @!PT LDS RZ, [RZ] ;  /* 0x00000000fffff984 */ /* 0x000fe20000000800 */
[----:B------:R-:W-:Y:S01]  /*213e0*/  @!PT LDS RZ, [RZ] ;  /* 0x00000000fffff984 */ /* 0x000fe20000000800 */
[----:B------:R-:W-:Y:S01]  /*213f0*/  @!PT LDS RZ, [RZ] ;  /* 0x00000000fffff984 */ /* 0x000fe20000000800 */
[----:B------:R-:W-:Y:S01]  /*21400*/  @!P4 LDGSTS.E.BYPASS.LTC128B.128 [R235+0xd800], desc[UR12][R8.64] ;  /* 0x0d80000008ebcfae */ /* 0x000fe2000b981a0c */
[----:B------:R-:W-:Y:S02]  /*21410*/  @!P1 R2UR UR12, R134 ;  /* 0x00000000860c92ca */ /* 0x000fe400000e0000 */
[-C--:B-1----:R-:W-:Y:S02]  /*21420*/  IADD3 R4, P0, PT, R8, R3.reuse, RZ ;  /* 0x0000000308047210 */ /* 0x082fe40007f1e0ff */
[----:B------:R-:W-:Y:S01]  /*21430*/  @P4 STS.128 [R235+0xd800], RZ ;  /* 0x00d800ffeb004388 */ /* 0x000fe20000000c00 */
[----:B------:R-:W-:Y:S02]  /*21440*/  @!P1 R2UR UR13, R135 ;  /* 0x00000000870d92ca */ /* 0x000fe400000e0000 */
[----:B------:R-:W-:Y:S02]  /*21450*/  LOP3.LUT R201, R201, R198, RZ, 0x3c, !PT ;  /* 0x000000c6c9c97212 */ /* 0x000fe400078e3cff */
[----:B------:R-:W-:Y:S01]  /*21460*/  @!PT LDS RZ, [RZ] ;  /* 0x00000000fffff984 */ /* 0x000fe20000000800 */
[----:B------:R-:W-:Y:S01]  /*21470*/  @!PT LDS RZ, [RZ] ;  /* 0x00000000fffff984 */ /* 0x000fe20000000800 */
[----:B------:R-:W-:Y:S01]  /*21480*/  @!PT LDS RZ, [RZ] ;  /* 0x00000000fffff984 */ /* 0x000fe20000000800 */
[----:B------:R1:W-:Y:S01]  /*21490*/  @!P1 LDGSTS.E.BYPASS.LTC128B.128 [R235+0x11800], desc[UR10][R8.64+0x80] ;  /* 0x1180008008eb9fae */ /* 0x0003e2000b981a0a */
[--C-:B------:R-:W-:Y:S01]  /*214a0*/  IMAD.X R5, R9, 0x1, R6.reuse, P0 ;  /* 0x0000000109057824 */ /* 0x100fe200000e0606 */
[----:B------:R-:W-:Y:S03]  /*214b0*/  @!P4 R2UR UR10, R134 ;  /* 0x00000000860ac2ca */ /* 0x000fe600000e0000 */
[----:B------:R-:W-:Y:S01]  /*214c0*/  @P1 STS.128 [R235+0x11800], RZ ;  /* 0x011800ffeb001388 */ /* 0x000fe20000000c00 */
[C---:B------:R-:W-:Y:S02]  /*214d0*/  @!P4 R2UR UR11, R135.reuse ;  /* 0x00000000870bc2ca */ /* 0x040fe400000e0000 */
[----:B------:R-:W-:Y:S02]  /*214e0*/  SEL R176, R176, 0xffffffc0, !P2 ;  /* 0xffffffc0b0b07807 */ /* 0x000fe40005000000 */
[----:B------:R-:W-:Y:S01]  /*214f0*/  @!PT LDS RZ, [RZ] ;  /* 0x00000000fffff984 */ /* 0x000fe20000000800 */
[----:B------:R-:W-:Y:S01]  /*21500*/  @!PT LDS RZ, [RZ] ;  /* 0x00000000fffff984 */ /* 0x000fe20000000800 */
[----:B------:R-:W-:Y:S01]  /*21510*/  @!PT LDS RZ, [RZ] ;  /* 0x00000000fffff984 */ /* 0x000fe20000000800 */
[----:B------:R-:W-:Y:S01]  /*21520*/  @!P4 LDGSTS.E.BYPASS.LTC128B.128 [R235+0xe000], desc[UR4][R4.64] ;  /* 0x0e00000004ebcfae */ /* 0x000fe2000b981a04 */
[----:B------:R-:W-:Y:S02]  /*21530*/  @!P1 R2UR UR4, R134 ;  /* 0x00000000860492ca */ /* 0x000fe400000e0000 */
[-C--:B--2---:R-:W-:Y:S02]  /*21540*/  IADD3 R10, P0, PT, R4, R3.reuse, RZ ;  /* 0x00000003040a7210 */ /* 0x084fe40007f1e0ff */
[----:B------:R-:W-:Y:S01]  /*21550*/  @P4 STS.128 [R235+0xe000], RZ ;  /* 0x00e000ffeb004388 */ /* 0x000fe20000000c00 */
[----:B------:R-:W-:Y:S04]  /*21560*/  @!P1 R2UR UR5, R135 ;  /* 0x00000000870592ca */ /* 0x000fe800000e0000 */
[----:B------:R-:W-:Y:S01]  /*21570*/  @!PT LDS RZ, [RZ] ;  /* 0x00000000fffff984 */ /* 0x000fe20000000800 */
[----:B------:R-:W-:Y:S01]  /*21580*/  @!PT LDS RZ, [RZ] ;  /* 0x00000000fffff984 */ /* 0x000fe20000000800 */
[----:B------:R-:W-:Y:S01]  /*21590*/  @!PT LDS RZ, [RZ] ;  /* 0x00000000fffff984 */ /* 0x000fe20000000800 */
[----:B------:R2:W-:Y:S01]  /*215a0*/  @!P1 LDGSTS.E.BYPASS.LTC128B.128 [R235+0x12000], desc[UR12][R4.64+0x80] ;  /* 0x1200008004eb9fae */ /* 0x0005e2000b981a0c */
[--C-:B------:R-:W-:Y:S04]  /*215b0*/  IMAD.X R11, R5, 0x1, R6.reuse, P0 ;  /* 0x00000001050b7824 */ /* 0x100fe800000e0606 */
[----:B------:R-:W-:Y:S05]  /*215c0*/  @P1 STS.128 [R235+0x12000], RZ ;  /* 0x012000ffeb001388 */ /* 0x000fea0000000c00 */
[----:B------:R-:W-:Y:S01]  /*215d0*/  @!PT LDS RZ, [RZ] ;  /* 0x00000000fffff984 */ /* 0x000fe20000000800 */
[----:B------:R-:W-:Y:S01]  /*215e0*/  @!PT LDS RZ, [RZ] ;  /* 0x00000000fffff984 */ /* 0x000fe20000000800 */
[----:B------:R-:W-:Y:S01]  /*215f0*/  @!PT LDS RZ, [RZ] ;  /* 0x00000000fffff984 */ /* 0x000fe20000000800 */
[----:B------:R-:W-:Y:S01]  /*21600*/  @!P4 LDGSTS.E.BYPASS.LTC128B.128 [R235+0xe800], desc[UR10][R10.64] ;  /* 0x0e8000000aebcfae */ /* 0x000fe2000b981a0a */
[-C--:B-1----:R-:W-:Y:S04]  /*21610*/  IADD3 R8, P0, PT, R10, R3.reuse, RZ ;  /* 0x000000030a087210 */ /* 0x082fe80007f1e0ff */
[----:B------:R-:W-:Y:S05]  /*21620*/  @P4 STS.128 [R235+0xe800], RZ ;  /* 0x00e800ffeb004388 */ /* 0x000fea0000000c00 */
[----:B------:R-:W-:Y:S01]  /*21630*/  @!PT LDS RZ, [RZ] ;  /* 0x00000000fffff984 */ /* 0x000fe20000000800 */
[----:B------:R-:W-:Y:S01]  /*21640*/  @!PT LDS RZ, [RZ] ;  /* 0x00000000fffff984 */ /* 0x000fe20000000800 */
[----:B------:R-:W-:Y:S01]  /*21650*/  @!PT LDS RZ, [RZ] ;  /* 0x00000000fffff984 */ /* 0x000fe20000000800 */
[----:B------:R-:W-:Y:S01]  /*21660*/  @!P1 LDGSTS.E.BYPASS.LTC128B.128 [R235+0x12800], desc[UR4][R10.64+0x80] ;  /* 0x128000800aeb9fae */ /* 0x000fe2000b981a04 */
[----:B------:R-:W-:Y:S01]  /*21670*/  IMAD.X R9, R11, 0x1, R6, P0 ;  /* 0x000000010b097824 */ /* 0x000fe200000e0606 */
[----:B------:R-:W-:Y:S01]  /*21680*/  IADD3 R12, P0, PT, R8, R3, RZ ;  /* 0x00000003080c7210 */ /* 0x000fe20007f1e0ff */
[----:B------:R-:W-:Y:S02]  /*21690*/  IMAD.IADD R3, R183, 0x1, R176 ;  /* 0x00000001b7037824 */ /* 0x000fe400078e02b0 */
[----:B------:R-:W-:Y:S02]  /*216a0*/  @P1 STS.128 [R235+0x12800], RZ ;  /* 0x012800ffeb001388 */ /* 0x000fe40000000c00 */
[----:B------:R-:W-:Y:S03]  /*216b0*/  IMAD.X R13, R9, 0x1, R6, P0 ;  /* 0x00000001090d7824 */ /* 0x000fe600000e0606 */
[----:B------:R-:W-:Y:S01]  /*216c0*/  @!PT LDS RZ, [RZ] ;  /* 0x00000000fffff984 */ /* 0x000fe20000000800 */
[----:B------:R-:W-:Y:S01]  /*216d0*/  @!PT LDS RZ, [RZ] ;  /* 0x00000000fffff984 */ /* 0x000fe20000000800 */
[----:B------:R-:W-:Y:S01]  /*216e0*/  @!PT LDS RZ, [RZ] ;  /* 0x00000000fffff984 */ /* 0x000fe20000000800 */
[----:B------:R-:W-:Y:S01]  /*216f0*/  @!P4 LDGSTS.E.BYPASS.LTC128B.128 [R235+0xf000], desc[UR14][R8.64] ;  /* 0x0f00000008ebcfae */ /* 0x000fe2000b981a0e */
[----:B------:R-:W-:Y:S02]  /*21700*/  LOP3.LUT P0, RZ, R196, 0x2, RZ, 0xc0, !PT ;  /* 0x00000002c4ff7812 */ /* 0x000fe4000780c0ff */
[----:B--2---:R-:W-:Y:S02]  /*21710*/  LOP3.LUT R4, R199, 0x200, R202, 0xf8, !PT ;  /* 0x00000200c7047812 */ /* 0x004fe400078ef8ca */
[----:B------:R-:W-:Y:S01]  /*21720*/  @P4 STS.128 [R235+0xf000], RZ ;  /* 0x00f000ffeb004388 */ /* 0x000fe20000000c00 */
[----:B------:R-:W-:Y:S02]  /*21730*/  SEL R200, R200, 0xffffffe0, !P0 ;  /* 0xffffffe0c8c87807 */ /* 0x000fe40004000000 */
[----:B------:R-:W-:Y:S02]  /*21740*/  LOP3.LUT R181, R4, R201, RZ, 0xfc, !PT ;  /* 0x000000c904b57212 */ /* 0x000fe400078efcff */
[----:B------:R-:W-:Y:S01]  /*21750*/  @!PT LDS RZ, [RZ] ;  /* 0x00000000fffff984 */ /* 0x000fe20000000800 */
[----:B------:R-:W-:Y:S01]  /*21760*/  @!PT LDS RZ, [RZ] ;  /* 0x00000000fffff984 */ /* 0x000fe20000000800 */
[----:B------:R-:W-:Y:S01]  /*21770*/  @!PT LDS RZ, [RZ] ;  /* 0x00000000fffff984 */ /* 0x000fe20000000800 */
[----:B------:R1:W-:Y:S01]  /*21780*/  @!P1 LDGSTS.E.BYPASS.LTC128B.128 [R235+0x13000], desc[UR12][R8.64+0x80] ;  /* 0x1300008008eb9fae */ /* 0x0003e2000b981a0c */
[----:B------:R-:W-:Y:S01]  /*21790*/  ISETP.GT.AND P0, PT, R232, R205, PT ;  /* 0x000000cde800720c */ /* 0x000fe20003f04270 */
[--C-:B------:R-:W-:Y:S01]  /*217a0*/  IMAD.IADD R182, R183, 0x1, R200.reuse ;  /* 0x00000001b7b67824 */ /* 0x100fe200078e02c8 */
[----:B------:R-:W-:Y:S02]  /*217b0*/  LEA R181, R181, UR8, 0x1 ;  /* 0x00000008b5b57c11 */ /* 0x000fe4000f8e08ff */
[----:B------:R-:W-:Y:S01]  /*217c0*/  @P1 STS.128 [R235+0x13000], RZ ;  /* 0x013000ffeb001388 */ /* 0x000fe20000000c00 */
[C---:B------:R-:W-:Y:S02]  /*217d0*/  IMAD.IADD R203, R200.reuse, 0x1, R3 ;  /* 0x00000001c8cb7824 */ /* 0x040fe400078e0203 */
[--C-:B------:R-:W-:Y:S02]  /*217e0*/  IMAD.IADD R192, R183, 0x1, R200.reuse ;  /* 0x00000001b7c07824 */ /* 0x100fe400078e02c8 */
[----:B------:R-:W-:Y:S01]  /*217f0*/  @!PT LDS RZ, [RZ] ;  /* 0x00000000fffff984 */ /* 0x000fe20000000800 */
[----:B------:R-:W-:Y:S01]  /*21800*/  @!PT LDS RZ, [RZ] ;  /* 0x00000000fffff984 */ /* 0x000fe20000000800 */
[----:B------:R-:W-:Y:S01]  /*21810*/  @!PT LDS RZ, [RZ] ;  /* 0x00000000fffff984 */ /* 0x000fe20000000800 */
[----:B------:R-:W-:Y:S01]  /*21820*/  @!P4 LDGSTS.E.BYPASS.LTC128B.128 [R235+0xf800], desc[UR10][R12.64] ;  /* 0x0f8000000cebcfae */ /* 0x000fe2000b981a0a */
[C---:B------:R-:W-:Y:S02]  /*21830*/  IMAD.IADD R140, R181.reuse, 0x1, R200 ;  /* 0x00000001b58c7824 */ /* 0x040fe400078e02c8 */
[C---:B------:R-:W-:Y:S02]  /*21840*/  IMAD.IADD R185, R181.reuse, 0x1, R176 ;  /* 0x00000001b5b97824 */ /* 0x040fe400078e02b0 */
[----:B------:R-:W-:Y:S02]  /*21850*/  @P4 STS.128 [R235+0xf800], RZ ;  /* 0x00f800ffeb004388 */ /* 0x000fe40000000c00 */
[----:B------:R-:W-:Y:S03]  /*21860*/  IMAD.IADD R204, R200, 0x1, R185 ;  /* 0x00000001c8cc7824 */ /* 0x000fe600078e02b9 */
[----:B------:R-:W-:Y:S01]  /*21870*/  @!PT LDS RZ, [RZ] ;  /* 0x00000000fffff984 */ /* 0x000fe20000000800 */
[----:B------:R-:W-:Y:S01]  /*21880*/  @!PT LDS RZ, [RZ] ;  /* 0x00000000fffff984 */ /* 0x000fe20000000800 */
[----:B------:R-:W-:Y:S01]  /*21890*/  @!PT LDS RZ, [RZ] ;  /* 0x00000000fffff984 */ /* 0x000fe20000000800 */
[----:B------:R2:W-:Y:S05]  /*218a0*/  @!P1 LDGSTS.E.BYPASS.LTC128B.128 [R235+0x13800], desc[UR4][R12.64+0x80] ;  /* 0x138000800ceb9fae */ /* 0x0005ea000b981a04 */
[----:B------:R-:W-:Y:S05]  /*218b0*/  @P1 STS.128 [R235+0x13800], RZ ;  /* 0x013800ffeb001388 */ /* 0x000fea0000000c00 */
[----:B------:R-:W-:Y:S05]  /*218c0*/  LDSM.16.M88.4 R64, [R181] ;  /* 0x00000000b540783b */ /* 0x000fea0000000200 */
[----:B-1----:R-:W1:Y:S05]  /*218d0*/  LDSM.16.M88.4 R8, [R180+UR8+0x4000] ;  /* 0x00400008b408783b */ /* 0x002e6a0008000200 */
[----:B------:R-:W2:Y:S05]  /*218e0*/  LDSM.16.M88.4 R16, [R180+UR8+0x4800] ;  /* 0x00480008b410783b */ /* 0x000eaa0008000200 */
[----:B------:R-:W3:Y:S05]  /*218f0*/  LDSM.16.M88.4 R24, [R180+UR8+0x5000] ;  /* 0x00500008b418783b */ /* 0x000eea0008000200 */
        /* <DEDUP_REMOVED lines=11> */
[C---:B--2---:R-:W-:Y:S03]  /*219b0*/  HMMA.16816.F32 R12, R64.reuse, R16, RZ ;  /* 0x00000010400c723c */ /* 0x044fe600000018ff */
[----:B------:R-:W2:Y:S05]  /*219c0*/  LDSM.16.M88.4 R152, [R182+0x5000] ;  /* 0x00500000b698783b */ /* 0x000eaa0000000200 */
[C---:B------:R-:W-:Y:S01]  /*219d0*/  HMMA.16816.F32 R16, R64.reuse, R18, RZ ;  /* 0x000000124010723c */ /* 0x040fe200000018ff */
[----:B------:R-:W2:Y:S05]  /*219e0*/  LDSM.16.M88.4 R156, [R182+0x5800] ;  /* 0x00580000b69c783b */ /* 0x000eaa0000000200 */
[----:B------:R-:W2:Y:S02]  /*219f0*/  LDSM.16.M88.4 R160, [R182+0x6000] ;  /* 0x00600000b6a0783b */ /* 0x000ea40000000200 */
[C---:B---3--:R-:W-:Y:S03]  /*21a00*/  HMMA.16816.F32 R20, R64.reuse, R24, RZ ;  /* 0x000000184014723c */ /* 0x048fe600000018ff */
[----:B------:R-:W3:Y:S05]  /*21a10*/  LDSM.16.M88.4 R164, [R182+0x6800] ;  /* 0x00680000b6a4783b */ /* 0x000eea0000000200 */
[C---:B------:R-:W-:Y:S01]  /*21a20*/  HMMA.16816.F32 R24, R64.reuse, R26, RZ ;  /* 0x0000001a4018723c */ /* 0x040fe200000018ff */
[----:B------:R-:W3:Y:S05]  /*21a30*/  LDSM.16.M88.4 R168, [R182+0x7000] ;  /* 0x00700000b6a8783b */ /* 0x000eea0000000200 */
[----:B------:R-:W3:Y:S02]  /*21a40*/  LDSM.16.M88.4 R172, [R182+0x7800] ;  /* 0x00780000b6ac783b */ /* 0x000ee40000000200 */
[C---:B----4-:R-:W-:Y:S03]  /*21a50*/  HMMA.16816.F32 R28, R64.reuse, R32, RZ ;  /* 0x00000020401c723c */ /* 0x050fe600000018ff */
        /* <DEDUP_REMOVED lines=11> */
[----:B------:R-:W4:Y:S07]  /*21b10*/  LDSM.16.M88.4 R136, [R185] ;  /* 0x00000000b988783b */ /* 0x000f2e0000000200 */
        /* <DEDUP_REMOVED lines=20> */
[----:B------:R-:W-:Y:S07]  /*21c60*/  LDSM.16.M88.4 R168, [R204] ;  /* 0x00000000cca8783b */ /* 0x000fee0000000200 */
[C---:B------:R-:W-:Y:S08]  /*21c70*/  HMMA.16816.F32 R60, R140.reuse, R172, R60 ;  /* 0x000000ac8c3c723c */ /* 0x040ff0000000183c */
[----:B------:R-:W-:Y:S01]  /*21c80*/  HMMA.16816.F32 R64, R140, R174, R64 ;  /* 0x000000ae8c40723c */ /* 0x000fe20000001840 */
[----:B------:R-:W2:Y:S05]  /*21c90*/  LDSM.16.M88.4 R140, [R3+0x5800] ;  /* 0x00580000038c783b */ /* 0x000eaa0000000200 */
[----:B------:R-:W3:Y:S02]  /*21ca0*/  LDSM.16.M88.4 R172, [R203+0x4000] ;  /* 0x00400000cbac783b */ /* 0x000ee40000000200 */
[C---:B----4-:R-:W-:Y:S08]  /*21cb0*/  HMMA.16816.F32 R4, R136.reuse, R176, R4 ;  /* 0x000000b08804723c */ /* 0x050ff00000001804 */
[C---:B------:R-:W-:Y:S01]  /*21cc0*/  HMMA.16816.F32 R8, R136.reuse, R178, R8 ;  /* 0x000000b28808723c */ /* 0x040fe20000001808 */
[----:B------:R-:W-:Y:S07]  /*21cd0*/  LDSM.16.M88.4 R176, [R180+UR8+0x9000] ;  /* 0x00900008b4b0783b */ /* 0x000fee0008000200 */
        /* <DEDUP_REMOVED lines=20> */
[----:B------:R-:W5:Y:S05]  /*21e20*/  LDSM.16.M88.4 R136, [R203+0x6000] ;  /* 0x00600000cb88783b */ /* 0x000f6a0000000200 */
[----:B------:R-:W-:Y:S02]  /*21e30*/  LDSM.16.M88.4 R164, [R180+UR8+0x8000] ;  /* 0x00800008b4a4783b */ /* 0x000fe40008000200 */
[C---:B---3--:R-:W-:Y:S08]  /*21e40*/  HMMA.16816.F32 R4, R168.reuse, R172, R4 ;  /* 0x000000aca804723c */ /* 0x048ff00000001804 */
[C---:B------:R-:W-:Y:S01]  /*21e50*/  HMMA.16816.F32 R8, R168.reuse, R174, R8 ;  /* 0x000000aea808723c */ /* 0x040fe20000001808 */
[----:B------:R-:W-:Y:S07]  /*21e60*/  LDSM.16.M88.4 R172, [R180+UR8+0x8800] ;  /* 0x00880008b4ac783b */ /* 0x000fee0008000200 */
[C---:B-1----:R-:W-:Y:S08]  /*21e70*/  HMMA.16816.F32 R12, R168.reuse, R144, R12 ;  /* 0x00000090a80c723c */ /* 0x042ff0000000180c */
[C---:B------:R-:W-:Y:S01]  /*21e80*/  HMMA.16816.F32 R16, R168.reuse, R146, R16 ;  /* 0x00000092a810723c */ /* 0x040fe20000001810 */
[----:B------:R-:W1:Y:S07]  /*21e90*/  LDSM.16.M88.4 R144, [R203+0x7800] ;  /* 0x00780000cb90783b */ /* 0x000e6e0000000200 */
[C---:B----4-:R-:W-:Y:S08]  /*21ea0*/  HMMA.16816.F32 R20, R168.reuse, R148, R20 ;  /* 0x00000094a814723c */ /* 0x050ff00000001814 */
[C---:B------:R-:W-:Y:S01]  /*21eb0*/  HMMA.16816.F32 R24, R168.reuse, R150, R24 ;  /* 0x00000096a818723c */ /* 0x040fe20000001818 */
[----:B------:R-:W3:Y:S07]  /*21ec0*/  LDSM.16.M88.4 R148, [R180+UR8+0x9800] ;  /* 0x00980008b494783b */ /* 0x000eee0008000200 */
[C---:B--2---:R-:W-:Y:S08]  /*21ed0*/  HMMA.16816.F32 R28, R168.reuse, R140, R28 ;  /* 0x0000008ca81c723c */ /* 0x044ff0000000181c */
[C---:B------:R-:W-:Y:S01]  /*21ee0*/  HMMA.16816.F32 R32, R168.reuse, R142, R32 ;  /* 0x0000008ea820723c */ /* 0x040fe20000001820 */
[----:B------:R-:W2:Y:S07]  /*21ef0*/  LDSM.16.M88.4 R140, [R180+UR8+0xa000] ;  /* 0x00a00008b48c783b */ /* 0x000eae0008000200 */
[C---:B-----5:R-:W-:Y:S08]  /*21f00*/  HMMA.16816.F32 R36, R168.reuse, R136, R36 ;  /* 0x00000088a824723c */ /* 0x060ff00000001824 */
[C---:B------:R-:W-:Y:S01]  /*21f10*/  HMMA.16816.F32 R40, R168.reuse, R138, R40 ;  /* 0x0000008aa828723c */ /* 0x040fe20000001828 */
[----:B------:R-:W4:Y:S07]  /*21f20*/  LDSM.16.M88.4 R136, [R180+UR8+0xa800] ;  /* 0x00a80008b488783b */ /* 0x000f2e0008000200 */
[C---:B------:R-:W-:Y:S03]  /*21f30*/  HMMA.16816.F32 R44, R168.reuse, R152, R44 ;  /* 0x00000098a82c723c */ /* 0x040fe6000000182c */
[C---:B------:R-:W-:Y:S05]  /*21f40*/  IMAD.IADD R152, R181.reuse, 0x1, R200 ;  /* 0x00000001b5987824 */ /* 0x040fea00078e02c8 */
[C---:B------:R-:W-:Y:S01]  /*21f50*/  HMMA.16816.F32 R48, R168.reuse, R154, R48 ;  /* 0x0000009aa830723c */ /* 0x040fe20000001830 */
[----:B------:R-:W-:Y:S07]  /*21f60*/  LDSM.16.M88.4 R152, [R152+0x2000] ;  /* 0x002000009898783b */ /* 0x000fee0000000200 */
[C---:B------:R-:W-:Y:S08]  /*21f70*/  HMMA.16816.F32 R52, R168.reuse, R156, R52 ;  /* 0x0000009ca834723c */ /* 0x040ff00000001834 */
[C---:B------:R-:W-:Y:S01]  /*21f80*/  HMMA.16816.F32 R56, R168.reuse, R158, R56 ;  /* 0x0000009ea838723c */ /* 0x040fe20000001838 */
[----:B------:R-:W-:Y:S07]  /*21f90*/  LDSM.16.M88.4 R156, [R192+0x8000] ;  /* 0x00800000c09c783b */ /* 0x000fee0000000200 */
[C---:B-1----:R-:W-:Y:S08]  /*21fa0*/  HMMA.16816.F32 R60, R168.reuse, R144, R60 ;  /* 0x00000090a83c723c */ /* 0x042ff0000000183c */
[----:B------:R-:W-:Y:S01]  /*21fb0*/  HMMA.16816.F32 R64, R168, R146, R64 ;  /* 0x00000092a840723c */ /* 0x000fe20000001840 */
[----:B------:R-:W1:Y:S05]  /*21fc0*/  LDSM.16.M88.4 R144, [R180+UR8+0xb000] ;  /* 0x00b00008b490783b */ /* 0x000e6a0008000200 */
        /* <DEDUP_REMOVED lines=12> */
[----:B------:R-:W3:Y:S07]  /*22090*/  LDSM.16.M88.4 R148, [R180+UR8+0xb800] ;  /* 0x00b80008b494783b */ /* 0x000eee0008000200 */
[C---:B--2---:R-:W-:Y:S01]  /*220a0*/  HMMA.16816.F32 R36, R160.reuse, R140, R36 ;  /* 0x0000008ca024723c */ /* 0x044fe20000001824 */
[----:B------:R-:W-:Y:S07]  /*220b0*/  IMAD.MOV.U32 R140, RZ, RZ, 0x40 ;  /* 0x00000040ff8c7424 */ /* 0x000fee00078e00ff */
[C---:B------:R-:W-:Y:S08]  /*220c0*/  HMMA.16816.F32 R40, R160.reuse, R142, R40 ;  /* 0x0000008ea028723c */ /* 0x040ff00000001828 */
[C---:B----4-:R-:W-:Y:S03]  /*220d0*/  HMMA.16816.F32 R44, R160.reuse, R136, R44 ;  /* 0x00000088a02c723c */ /* 0x050fe6000000182c */
[----:B------:R-:W-:Y:S02]  /*220e0*/  SEL R136, R140, 0xffffffc0, !P2 ;  /* 0xffffffc08c887807 */ /* 0x000fe40005000000 */
[----:B------:R-:W2:Y:S03]  /*220f0*/  LDSM.16.M88.4 R140, [R192+0xa000] ;  /* 0x00a00000c08c783b */ /* 0x000ea60000000200 */
[C---:B------:R-:W-:Y:S03]  /*22100*/  HMMA.16816.F32 R48, R160.reuse, R138, R48 ;  /* 0x0000008aa030723c */ /* 0x040fe60000001830 */
[----:B------:R-:W-:Y:S02]  /*22110*/  IMAD.IADD R184, R181, 0x1, R136 ;  /* 0x00000001b5b87824 */ /* 0x000fe400078e0288 */
[----:B------:R-:W4:Y:S03]  /*22120*/  LDSM.16.M88.4 R180, [R192+0xb000] ;  /* 0x00b00000c0b4783b */ /* 0x000f260000000200 */
[C---:B-1----:R-:W-:Y:S02]  /*22130*/  HMMA.16816.F32 R52, R160.reuse, R144, R52 ;  /* 0x00000090a034723c */ /* 0x042fe40000001834 */
[----:B------:R-:W1:Y:S05]  /*22140*/  LDSM.16.M88.4 R136, [R192+0xb800] ;  /* 0x00b80000c088783b */ /* 0x000e6a0000000200 */
[----:B------:R-:W5:Y:S01]  /*22150*/  LDSM.16.M88.4 R184, [R184+0x2000] ;  /* 0x00200000b8b8783b */ /* 0x000f620000000200 */
[C---:B------:R-:W-:Y:S04]  /*22160*/  HMMA.16816.F32 R56, R160.reuse, R146, R56 ;  /* 0x00000092a038723c */ /* 0x040fe80000001838 */
[----:B------:R-:W5:Y:S04]  /*22170*/  LDSM.16.M88.4 R144, [R3+0x8800] ;  /* 0x008800000390783b */ /* 0x000f680000000200 */
[C---:B---3--:R-:W-:Y:S01]  /*22180*/  HMMA.16816.F32 R60, R160.reuse, R148, R60 ;  /* 0x00000094a03c723c */ /* 0x048fe2000000183c */
[----:B------:R-:W-:Y:S07]  /*22190*/  LDSM.16.M88.4 R192, [R203+0xb000] ;  /* 0x00b00000cbc0783b */ /* 0x000fee0000000200 */
[----:B------:R-:W-:Y:S01]  /*221a0*/  HMMA.16816.F32 R64, R160, R150, R64 ;  /* 0x00000096a040723c */ /* 0x000fe20000001840 */
[----:B------:R-:W3:Y:S05]  /*221b0*/  LDSM.16.M88.4 R148, [R3+0x9000] ;  /* 0x009000000394783b */ /* 0x000eea0000000200 */
        /* <DEDUP_REMOVED lines=23> */
[----:B------:R-:W-:Y:S01]  /*22330*/  HMMA.16816.F32 R64, R152, R138, R64 ;  /* 0x0000008a9840723c */ /* 0x000fe20000001840 */
[----:B------:R-:W1:Y:S05]  /*22340*/  LDSM.16.M88.4 R136, [R3+0x9800] ;  /* 0x009800000388783b */ /* 0x000e6a0000000200 */
[----:B------:R-:W2:Y:S02]  /*22350*/  LDSM.16.M88.4 R152, [R3+0xa800] ;  /* 0x00a800000398783b */ /* 0x000ea40000000200 */
[C---:B-----5:R-:W-:Y:S08]  /*22360*/  HMMA.16816.F32 R4, R184.reuse, R188, R4 ;  /* 0x000000bcb804723c */ /* 0x060ff00000001804 */
[C---:B------:R-:W-:Y:S01]  /*22370*/  HMMA.16816.F32 R8, R184.reuse, R190, R8 ;  /* 0x000000beb808723c */ /* 0x040fe20000001808 */
[----:B------:R-:W-:Y:S07]  /*22380*/  LDSM.16.M88.4 R188, [R203+0xa800] ;  /* 0x00a80000cbbc783b */ /* 0x000fee0000000200 */
[C---:B------:R-:W-:Y:S08]  /*22390*/  HMMA.16816.F32 R12, R184.reuse, R144, R12 ;  /* 0x00000090b80c723c */ /* 0x040ff0000000180c */
[C---:B------:R-:W-:Y:S01]  /*223a0*/  HMMA.16816.F32 R16, R184.reuse, R146, R16 ;  /* 0x00000092b810723c */ /* 0x040fe20000001810 */
[----:B------:R-:W4:Y:S07]  /*223b0*/  LDSM.16.M88.4 R144, [R203+0x8800] ;  /* 0x00880000cb90783b */ /* 0x000f2e0000000200 */
[C---:B---3--:R-:W-:Y:S08]  /*223c0*/  HMMA.16816.F32 R20, R184.reuse, R148, R20 ;  /* 0x00000094b814723c */ /* 0x048ff00000001814 */
[C---:B------:R-:W-:Y:S01]  /*223d0*/  HMMA.16816.F32 R24, R184.reuse, R150, R24 ;  /* 0x00000096b818723c */ /* 0x040fe20000001818 */
[----:B------:R-:W3:Y:S01]  /*223e0*/  LDSM.16.M88.4 R148, [R203+0xb800] ;  /* 0x00b80000cb94783b */ /* 0x000ee20000000200 */
        /* <DEDUP_REMOVED lines=28> */
[----:B------:R-:W-:Y:S08]  /*225b0*/  @!UPT UIADD3 URZ, UPT, UPT, URZ, URZ, URZ ;  /* 0x000000fffffff290 */ /* 0x000ff0000fffe0ff */
[----:B------:R-:W-:Y:S11]  /*225c0*/  @!P0 BRA `(.L_x_6687) ;  /* 0x0000000c00608947 */ /* 0x000ff60003800000 */
[----:B------:R-:W-:Y:S01]  /*225d0*/  ISETP.NE.U32.AND P3, PT, R224, RZ, PT ;  /* 0x000000ffe000720c */ /* 0x000fe20003f65070 */
[----:B------:R-:W-:Y:S03]  /*225e0*/  BSSY.RECONVERGENT B0, `(.L_x_6688) ;  /* 0x0000055000007945 */ /* 0x000fe60003800200 */
[----:B------:R-:W-:Y:S11]  /*225f0*/  ISETP.NE.AND.EX P3, PT, R225, RZ, PT, P3 ;  /* 0x000000ffe100720c */ /* 0x000ff60003f65330 */
[----:B------:R-:W-:Y:S02]  /*22600*/  @!UPT UIADD3 URZ, UPT, UPT, URZ, URZ, URZ ;  /* 0x000000fffffff290 */ /* 0x000fe4000fffe0ff */
[----:B------:R-:W-:Y:S01]  /*22610*/  @!P3 R2UR UR4, R134 ;  /* 0x000000008604b2ca */ /* 0x000fe200000e0000 */
[----:B------:R-:W-:Y:S01]  /*22620*/  @!P3 IMAD.MOV.U32 R3, RZ, RZ, RZ ;  /* 0x000000ffff03b224 */ /* 0x000fe200078e00ff */
[----:B------:R-:W-:Y:S04]  /*22630*/  @!P3 R2UR UR5, R135 ;  /* 0x000000008705b2ca */ /* 0x000fe800000e0000 */
[----:B------:R-:W-:Y:S09]  /*22640*/  @!P3 IADD3 R3, P0, PT, RZ, -R3, RZ ;  /* 0x80000003ff03b210 */ /* 0x000ff20007f1e0ff */
[----:B------:R-:W2:Y:S02]  /*22650*/  @!P3 LD.E R136, desc[UR4][R132.64+0x38] ;  /* 0x000038048488b980 */ /* 0x000ea4000c101900 */
[----:B--2---:R-:W-:Y:S04]  /*22660*/  @!P3 IMAD.SHL.U32 R136, R136, 0x80, RZ ;  /* 0x000000808888b824 */ /* 0x004fe800078e00ff */
[----:B------:R-:W-:Y:S05]  /*22670*/  @!P3 IMAD.X R136, RZ, RZ, ~R136, P0 ;  /* 0x000000ffff88b224 */ /* 0x000fea00000e0e88 */
[----:B------:R-:W-:Y:S04]  /*22680*/  @!P3 SHF.R.S64 R3, R3, 0x1f, R136 ;  /* 0x0000001f0303b819 */ /* 0x000fe80000001088 */
[----:B------:R-:W-:Y:S04]  /*22690*/  @!P3 IADD3 R210, P0, PT, R3, R210, RZ ;  /* 0x000000d203d2b210 */ /* 0x000fe80007f1e0ff */
[----:B------:R-:W-:Y:S01]  /*226a0*/  @!P3 LEA.HI.X.SX32 R211, R136, R211, 0x1, P0 ;  /* 0x000000d388d3b211 */ /* 0x000fe200000f0eff */
[----:B------:R-:W-:Y:S08]  /*226b0*/  @!P3 BRA `(.L_x_6689) ;  /* 0x00000004001cb947 */ /* 0x000ff00003800000 */
[----:B------:R-:W-:Y:S01]  /*226c0*/  VIADD R141, R231, 0xffffff00 ;  /* 0xffffff00e78d7836 */ /* 0x000fe20000000000 */
[C---:B------:R-:W-:Y:S02]  /*226d0*/  R2UR UR4, R134.reuse ;  /* 0x00000000860472ca */ /* 0x040fe400000e0000 */
[C---:B------:R-:W-:Y:S02]  /*226e0*/  R2UR UR5, R135.reuse ;  /* 0x00000000870572ca */ /* 0x040fe400000e0000 */
[----:B------:R-:W-:Y:S02]  /*226f0*/  IABS R137, R141 ;  /* 0x0000008d00897213 */ /* 0x000fe40000000000 */
[C---:B------:R-:W-:Y:S02]  /*22700*/  R2UR UR14, R134.reuse ;  /* 0x00000000860e72ca */ /* 0x040fe400000e0000 */
[C---:B------:R-:W-:Y:S02]  /*22710*/  R2UR UR15, R135.reuse ;  /* 0x00000000870f72ca */ /* 0x040fe400000e0000 */
[C---:B------:R-:W-:Y:S02]  /*22720*/  R2UR UR12, R134.reuse ;  /* 0x00000000860c72ca */ /* 0x040fe400000e0000 */
[C---:B------:R-:W-:Y:S02]  /*22730*/  R2UR UR13, R135.reuse ;  /* 0x00000000870d72ca */ /* 0x040fe400000e0000 */
[----:B------:R-:W-:Y:S01]  /*22740*/  R2UR UR10, R134 ;  /* 0x00000000860a72ca */ /* 0x000fe200000e0000 */
[----:B------:R-:W2:Y:S01]  /*22750*/  LD.E R143, desc[UR4][R132.64+0x170] ;  /* 0x00017004848f7980 */ /* 0x000ea2000c101900 */
[----:B------:R-:W-:Y:S02]  /*22760*/  R2UR UR11, R135 ;  /* 0x00000000870b72ca */ /* 0x000fe400000e0000 */
        /* <DEDUP_REMOVED lines=22> */
[--C-:B------:R-:W-:Y:S02]  /*228d0*/  @!P6 IMAD.IADD R137, R137, 0x1, -R140.reuse ;  /* 0x000000018989e824 */ /* 0x100fe400078e0a8c */
[----:B------:R-:W-:Y:S03]  /*228e0*/  @!P6 VIADD R139, R139, 0x1 ;  /* 0x000000018b8be836 */ /* 0x000fe60000000000 */
[-C--:B------:R-:W-:Y:S01]  /*228f0*/  ISETP.GE.U32.AND P5, PT, R137, R140.reuse, PT ;  /* 0x0000008c8900720c */ /* 0x080fe20003fa6070 */
[----:B------:R-:W-:Y:S01]  /*22900*/  @!P0 IMAD.IADD R3, R3, 0x1, -R140 ;  /* 0x0000000103038824 */ /* 0x000fe200078e0a8c */
[----:B------:R-:W-:Y:S01]  /*22910*/  LOP3.LUT R137, RZ, R143, RZ, 0x33, !PT ;  /* 0x0000008fff897212 */ /* 0x000fe200078e33ff */
[----:B------:R-:W-:Y:S01]  /*22920*/  @!P0 VIADD R142, R142, 0x1 ;  /* 0x000000018e8e8836 */ /* 0x000fe20000000000 */
[----:B------:R-:W-:Y:S02]  /*22930*/  ISETP.GE.AND P0, PT, R141, RZ, PT ;  /* 0x000000ff8d00720c */ /* 0x000fe40003f06270 */
[----:B------:R-:W-:Y:S02]  /*22940*/  ISETP.GE.U32.AND P6, PT, R3, R140, PT ;  /* 0x0000008c0300720c */ /* 0x000fe40003fc6070 */
[----:B------:R-:W3:Y:S05]  /*22950*/  LD.E.64 R140, desc[UR4][R132.64+0x38] ;  /* 0x00003804848c7980 */ /* 0x000eea000c101b00 */
[----:B------:R-:W-:Y:S01]  /*22960*/  @P5 VIADD R139, R139, 0x1 ;  /* 0x000000018b8b5836 */ /* 0x000fe20000000000 */
[----:B------:R-:W-:Y:S03]  /*22970*/  ISETP.GE.AND P5, PT, R136, RZ, PT ;  /* 0x000000ff8800720c */ /* 0x000fe60003fa6270 */
[----:B------:R-:W-:Y:S02]  /*22980*/  @!P0 IMAD.MOV R139, RZ, RZ, -R139 ;  /* 0x000000ffff8b8224 */ /* 0x000fe400078e0a8b */
[----:B------:R-:W-:Y:S01]  /*22990*/  @P6 VIADD R142, R142, 0x1 ;  /* 0x000000018e8e6836 */ /* 0x000fe20000000000 */
[----:B------:R-:W-:Y:S04]  /*229a0*/  ISETP.NE.AND P6, PT, R143, RZ, PT ;  /* 0x000000ff8f00720c */ /* 0x000fe80003fc5270 */
[----:B------:R-:W-:Y:S03]  /*229b0*/  SEL R139, R137, R139, !P6 ;  /* 0x0000008b898b7207 */ /* 0x000fe60007000000 */
[----:B------:R-:W-:Y:S01]  /*229c0*/  @!P5 IMAD.MOV R142, RZ, RZ, -R142 ;  /* 0x000000ffff8ed224 */ /* 0x000fe200078e0a8e */
[----:B------:R-:W-:Y:S04]  /*229d0*/  LEA R148, P5, R139, R222, 0x2 ;  /* 0x000000de8b947211 */ /* 0x000fe800078a10ff */
        /* <DEDUP_REMOVED lines=11> */
[----:B------:R-:W-:Y:S04]  /*22a90*/  IMAD R137, R140, R138, R137 ;  /* 0x0000008a8c897224 */ /* 0x000fe800078e0289 */
[----:B------:R-:W-:Y:S02]  /*22aa0*/  IMAD.IADD R143, R143, 0x1, R137 ;  /* 0x000000018f8f7824 */ /* 0x000fe400078e0289 */
        /* <DEDUP_REMOVED lines=8> */
.L_x_6689:
[----:B------:R-:W-:Y:S05]  /*22b30*/  BSYNC.RECONVERGENT B0 ;  /* 0x0000000000007941 */ /* 0x000fea0003800200 */
.L_x_6688:
[----:B------:R-:W-:Y:S01]  /*22b40*/  @!P4 R2UR UR10, R134 ;  /* 0x00000000860ac2ca */ /* 0x000fe200000e0000 */
[----:B------:R-:W-:Y:S01]  /*22b50*/  IMAD.SHL.U32 R3, R206, 0x20, RZ ;  /* 0x00000020ce037824 */ /* 0x000fe200078e00ff */
[C---:B------:R-:W-:Y:S02]  /*22b60*/  @!P4 R2UR UR11, R135.reuse ;  /* 0x00000000870bc2ca */ /* 0x040fe400000e0000 */
[C---:B------:R-:W-:Y:S02]  /*22b70*/  @!P1 R2UR UR4, R134.reuse ;  /* 0x00000000860492ca */ /* 0x040fe400000e0000 */
[C---:B------:R-:W-:Y:S02]  /*22b80*/  @!P1 R2UR UR5, R135.reuse ;  /* 0x00000000870592ca */ /* 0x040fe400000e0000 */
[C---:B------:R-:W-:Y:S02]  /*22b90*/  @!P4 R2UR UR12, R134.reuse ;  /* 0x00000000860cc2ca */ /* 0x040fe400000e0000 */
[----:B------:R-:W-:Y:S02]  /*22ba0*/  @!P4 R2UR UR13, R135 ;  /* 0x00000000870dc2ca */ /* 0x000fe400000e0000 */
[----:B------:R-:W-:Y:S02]  /*22bb0*/  IADD3 R142, P0, PT, R3, R210, RZ ;  /* 0x000000d2038e7210 */ /* 0x000fe40007f1e0ff */
[C---:B------:R-:W-:Y:S01]  /*22bc0*/  @!P1 R2UR UR16, R134.reuse ;  /* 0x00000000861092ca */ /* 0x040fe200000e0000 */
[----:B------:R-:W-:Y:S01]  /*22bd0*/  @!PT LDS RZ, [RZ] ;  /* 0x00000000fffff984 */ /* 0x000fe20000000800 */
[----:B------:R-:W-:Y:S01]  /*22be0*/  @!PT LDS RZ, [RZ] ;  /* 0x00000000fffff984 */ /* 0x000fe20000000800 */
[----:B------:R-:W-:Y:S01]  /*22bf0*/  @!PT LDS RZ, [RZ] ;  /* 0x00000000fffff984 */ /* 0x000fe20000000800 */
[----:B------:R-:W-:Y:S01]  /*22c00*/  @!P4 LDGSTS.E.BYPASS.LTC128B.128 [R235+0x4000], desc[UR10][R210.64] ;  /* 0x04000000d2ebcfae */ /* 0x000fe2000b981a0a */
[----:B------:R-:W-:Y:S02]  /*22c10*/  @!P1 R2UR UR10, R134 ;  /* 0x00000000860a92ca */ /* 0x000fe400000e0000 */
[C---:B------:R-:W-:Y:S01]  /*22c20*/  @!P1 R2UR UR11, R135.reuse ;  /* 0x00000000870b92ca */ /* 0x040fe200000e0000 */
[----:B------:R1:W-:Y:S01]  /*22c30*/  @P4 STS.128 [R235+0x4000], RZ ;  /* 0x004000ffeb004388 */ /* 0x0003e20000000c00 */
[----:B------:R-:W-:Y:S02]  /*22c40*/  SHF.L.U64.HI R136, R206, 0x5, R207 ;  /* 0x00000005ce887819 */ /* 0x000fe400000102cf */
[C---:B------:R-:W-:Y:S01]  /*22c50*/  @!P1 R2UR UR17, R135.reuse ;  /* 0x00000000871192ca */ /* 0x040fe200000e0000 */
[----:B------:R-:W-:Y:S01]  /*22c60*/  @!PT LDS RZ, [RZ] ;  /* 0x00000000fffff984 */ /* 0x000fe20000000800 */
[----:B------:R-:W-:Y:S01]  /*22c70*/  @!PT LDS RZ, [RZ] ;  /* 0x00000000fffff984 */ /* 0x000fe20000000800 */
[----:B------:R-:W-:Y:S01]  /*22c80*/  @!PT LDS RZ, [RZ] ;  /* 0x00000000fffff984 */ /* 0x000fe20000000800 */
[----:B------:R-:W-:Y:S01]  /*22c90*/  @!P1 LDGSTS.E.BYPASS.LTC128B.128 [R235+0x8000], desc[UR4][R210.64+0x80] ;  /* 0x08000080d2eb9fae */ /* 0x000fe2000b981a04 */
[----:B------:R-:W-:Y:S01]  /*22ca0*/  @!P4 R2UR UR4, R134 ;  /* 0x000000008604c2ca */ /* 0x000fe200000e0000 */
[----:B------:R-:W-:Y:S01]  /*22cb0*/  IMAD.X R143, R136, 0x1, R211, P0 ;  /* 0x00000001888f7824 */ /* 0x000fe200000e06d3 */
[----:B------:R-:W-:Y:S01]  /*22cc0*/  @!P4 R2UR UR5, R135 ;  /* 0x000000008705c2ca */ /* 0x000fe200000e0000 */
[----:B------:R1:W-:Y:S01]  /*22cd0*/  @P1 STS.128 [R235+0x8000], RZ ;  /* 0x008000ffeb001388 */ /* 0x0003e20000000c00 */
[-C--:B------:R-:W-:Y:S02]  /*22ce0*/  IADD3 R140, P0, PT, R142, R3.reuse, RZ ;  /* 0x000000038e8c7210 */ /* 0x080fe40007f1e0ff */
[C---:B------:R-:W-:Y:S01]  /*22cf0*/  @!P4 R2UR UR14, R134.reuse ;  /* 0x00000000860ec2ca */ /* 0x040fe200000e0000 */
[----:B------:R-:W-:Y:S01]  /*22d00*/  @!PT LDS RZ, [RZ] ;  /* 0x00000000fffff984 */ /* 0x000fe20000000800 */
[----:B------:R-:W-:Y:S01]  /*22d10*/  @!PT LDS RZ, [RZ] ;  /* 0x00000000fffff984 */ /* 0x000fe20000000800 */
[----:B------:R-:W-:Y:S01]  /*22d20*/  @!PT LDS RZ, [RZ] ;  /* 0x00000000fffff984 */ /* 0x000fe20000000800 */
[----:B------:R-:W-:Y:S01]  /*22d30*/  @!P4 LDGSTS.E.BYPASS.LTC128B.128 [R235+0x4800], desc[UR12][R142.64] ;  /* 0x048000008eebcfae */ /* 0x000fe2000b981a0c */
[----:B------:R-:W-:Y:S01]  /*22d40*/  @!P1 R2UR UR12, R134 ;  /* 0x00000000860c92ca */ /* 0x000fe200000e0000 */
[--C-:B------:R-:W-:Y:S01]  /*22d50*/  IMAD.X R141, R143, 0x1, R136.reuse, P0 ;  /* 0x000000018f8d7824 */ /* 0x100fe200000e0688 */
[C---:B------:R-:W-:Y:S01]  /*22d60*/  @!P1 R2UR UR13, R135.reuse ;  /* 0x00000000870d92ca */ /* 0x040fe200000e0000 */
[----:B------:R1:W-:Y:S01]  /*22d70*/  @P4 STS.128 [R235+0x4800], RZ ;  /* 0x004800ffeb004388 */ /* 0x0003e20000000c00 */
[-C--:B------:R-:W-:Y:S02]  /*22d80*/  IADD3 R138, P0, PT, R140, R3.reuse, RZ ;  /* 0x000000038c8a7210 */ /* 0x080fe40007f1e0ff */
[----:B------:R-:W-:Y:S01]  /*22d90*/  @!P4 R2UR UR15, R135 ;  /* 0x00000000870fc2ca */ /* 0x000fe200000e0000 */
[----:B------:R-:W-:Y:S01]  /*22da0*/  @!PT LDS RZ, [RZ] ;  /* 0x00000000fffff984 */ /* 0x000fe20000000800 */
[----:B------:R-:W-:Y:S01]  /*22db0*/  @!PT LDS RZ, [RZ] ;  /* 0x00000000fffff984 */ /* 0x000fe20000000800 */
[----:B------:R-:W-:Y:S01]  /*22dc0*/  @!PT LDS RZ, [RZ] ;  /* 0x00000000fffff984 */ /* 0x000fe20000000800 */
[----:B------:R-:W-:Y:S01]  /*22dd0*/  @!P1 LDGSTS.E.BYPASS.LTC128B.128 [R235+0x8800], desc[UR10][R142.64+0x80] ;  /* 0x088000808eeb9fae */ /* 0x000fe2000b981a0a */
[----:B------:R-:W-:Y:S01]  /*22de0*/  @!P4 R2UR UR10, R134 ;  /* 0x00000000860ac2ca */ /* 0x000fe200000e0000 */
[--C-:B------:R-:W-:Y:S01]  /*22df0*/  IMAD.X R139, R141, 0x1, R136.reuse, P0 ;  /* 0x000000018d8b7824 */ /* 0x100fe200000e0688 */
[----:B------:R-:W-:Y:S01]  /*22e00*/  @!P4 R2UR UR11, R135 ;  /* 0x00000000870bc2ca */ /* 0x000fe200000e0000 */
[----:B------:R1:W-:Y:S01]  /*22e10*/  @P1 STS.128 [R235+0x8800], RZ ;  /* 0x008800ffeb001388 */ /* 0x0003e20000000c00 */
[-C--:B------:R-:W-:Y:S03]  /*22e20*/  IADD3 R144, P0, PT, R138, R3.reuse, RZ ;  /* 0x000000038a907210 */ /* 0x080fe60007f1e0ff */
[----:B------:R-:W-:Y:S01]  /*22e30*/  @!PT LDS RZ, [RZ] ;  /* 0x00000000fffff984 */ /* 0x000fe20000000800 */
[----:B------:R-:W-:Y:S01]  /*22e40*/  @!PT LDS RZ, [RZ] ;  /* 0x00000000fffff984 */ /* 0x000fe20000000800 */
[----:B------:R-:W-:Y:S01]  /*22e50*/  @!PT LDS RZ, [RZ] ;  /* 0x00000000fffff984 */ /* 0x000fe20000000800 */
[----:B------:R-:W-:Y:S01]  /*22e60*/  @!P4 LDGSTS.E.BYPASS.LTC128B.128 [R235+0x5000], desc[UR4][R140.64] ;  /* 0x050000008cebcfae */ /* 0x000fe2000b981a04 */
[C---:B------:R-:W-:Y:S01]  /*22e70*/  @!P1 R2UR UR4, R134.reuse ;  /* 0x00000000860492ca */ /* 0x040fe200000e0000 */
[--C-:B------:R-:W-:Y:S01]  /*22e80*/  IMAD.X R145, R139, 0x1, R136.reuse, P0 ;  /* 0x000000018b917824 */ /* 0x100fe200000e0688 */
[C---:B------:R-:W-:Y:S01]  /*22e90*/  @!P1 R2UR UR5, R135.reuse ;  /* 0x00000000870592ca */ /* 0x040fe200000e0000 */
[----:B------:R1:W-:Y:S04]  /*22ea0*/  @P4 STS.128 [R235+0x5000], RZ ;  /* 0x005000ffeb004388 */ /* 0x0003e80000000c00 */
[----:B------:R-:W-:Y:S01]  /*22eb0*/  @!PT LDS RZ, [RZ] ;  /* 0x00000000fffff984 */ /* 0x000fe20000000800 */
[----:B------:R-:W-:Y:S01]  /*22ec0*/  @!PT LDS RZ, [RZ] ;  /* 0x00000000fffff984 */ /* 0x000fe20000000800 */
[----:B------:R-:W-:Y:S01]  /*22ed0*/  @!PT LDS RZ, [RZ] ;  /* 0x00000000fffff984 */ /* 0x000fe20000000800 */
[----:B------:R2:W-:Y:S01]  /*22ee0*/  @!P1 LDGSTS.E.BYPASS.LTC128B.128 [R235+0x9000], desc[UR12][R140.64+0x80] ;  /* 0x090000808ceb9fae */ /* 0x0005e2000b981a0c */
[C---:B------:R-:W-:Y:S02]  /*22ef0*/  @!P4 R2UR UR12, R134.reuse ;  /* 0x00000000860cc2ca */ /* 0x040fe400000e0000 */
[C---:B------:R-:W-:Y:S01]  /*22f00*/  @!P4 R2UR UR13, R135.reuse ;  /* 0x00000000870dc2ca */ /* 0x040fe200000e0000 */
[----:B------:R1:W-:Y:S04]  /*22f10*/  @P1 STS.128 [R235+0x9000], RZ ;  /* 0x009000ffeb001388 */ /* 0x0003e80000000c00 */
[----:B------:R-:W-:Y:S01]  /*22f20*/  @!PT LDS RZ, [RZ] ;  /* 0x00000000fffff984 */ /* 0x000fe20000000800 */
[----:B------:R-:W-:Y:S01]  /*22f30*/  @!PT LDS RZ, [RZ] ;  /* 0x00000000fffff984 */ /* 0x000fe20000000800 */
[----:B------:R-:W-:Y:S01]  /*22f40*/  @!PT LDS RZ, [RZ] ;  /* 0x00000000fffff984 */ /* 0x000fe20000000800 */
[----:B------:R-:W-:Y:S01]  /*22f50*/  @!P4 LDGSTS.E.BYPASS.LTC128B.128 [R235+0x5800], desc[UR10][R138.64] ;  /* 0x058000008aebcfae */ /* 0x000fe2000b981a0a */
[C---:B------:R-:W-:Y:S02]  /*22f60*/  @!P1 R2UR UR10, R134.reuse ;  /* 0x00000000860a92ca */ /* 0x040fe400000e0000 */
        /* <DEDUP_REMOVED lines=12> */
[----:B------:R1:W-:Y:S01]  /*23030*/  @!P4 LDGSTS.E.BYPASS.LTC128B.128 [R235+0x6000], desc[UR12][R144.64] ;  /* 0x0600000090ebcfae */ /* 0x0003e2000b981a0c */
[----:B------:R-:W-:Y:S02]  /*23040*/  @!P1 R2UR UR12, R134 ;  /* 0x00000000860c92ca */ /* 0x000fe400000e0000 */
[-C--:B--2---:R-:W-:Y:S01]  /*23050*/  IADD3 R140, P0, PT, R144, R3.reuse, RZ ;  /* 0x00000003908c7210 */ /* 0x084fe20007f1e0ff */
[----:B------:R1:W-:Y:S01]  /*23060*/  @P4 STS.128 [R235+0x6000], RZ ;  /* 0x006000ffeb004388 */ /* 0x0003e20000000c00 */
[----:B------:R-:W-:Y:S03]  /*23070*/  @!P1 R2UR UR13, R135 ;  /* 0x00000000870d92ca */ /* 0x000fe600000e0000 */
[----:B------:R-:W-:Y:S01]  /*23080*/  @!PT LDS RZ, [RZ] ;  /* 0x00000000fffff984 */ /* 0x000fe20000000800 */
[----:B------:R-:W-:Y:S01]  /*23090*/  @!PT LDS RZ, [RZ] ;  /* 0x00000000fffff984 */ /* 0x000fe20000000800 */
[----:B------:R-:W-:Y:S01]  /*230a0*/  @!PT LDS RZ, [RZ] ;  /* 0x00000000fffff984 */ /* 0x000fe20000000800 */
[----:B------:R1:W-:Y:S01]  /*230b0*/  @!P1 LDGSTS.E.BYPASS.LTC128B.128 [R235+0xa000], desc[UR10][R144.64+0x80] ;  /* 0x0a00008090eb9fae */ /* 0x0003e2000b981a0a */
[--C-:B------:R-:W-:Y:S01]  /*230c0*/  IMAD.X R141, R145, 0x1, R136.reuse, P0 ;  /* 0x00000001918d7824 */ /* 0x100fe200000e0688 */
[C---:B------:R-:W-:Y:S02]  /*230d0*/  @!P4 R2UR UR10, R134.reuse ;  /* 0x00000000860ac2ca */ /* 0x040fe400000e0000 */
[----:B------:R1:W-:Y:S01]  /*230e0*/  @P1 STS.128 [R235+0xa000], RZ ;  /* 0x00a000ffeb001388 */ /* 0x0003e20000000c00 */
[C---:B------:R-:W-:Y:S03]  /*230f0*/  @!P4 R2UR UR11, R135.reuse ;  /* 0x00000000870bc2ca */ /* 0x040fe600000e0000 */
[----:B------:R-:W-:Y:S01]  /*23100*/  @!PT LDS RZ, [RZ] ;  /* 0x00000000fffff984 */ /* 0x000fe20000000800 */
[----:B------:R-:W-:Y:S01]  /*23110*/  @!PT LDS RZ, [RZ] ;  /* 0x00000000fffff984 */ /* 0x000fe20000000800 */
[----:B------:R-:W-:Y:S01]  /*23120*/  @!PT LDS RZ, [RZ] ;  /* 0x00000000fffff984 */ /* 0x000fe20000000800 */
[----:B------:R1:W-:Y:S01]  /*23130*/  @!P4 LDGSTS.E.BYPASS.LTC128B.128 [R235+0x6800], desc[UR4][R140.64] ;  /* 0x068000008cebcfae */ /* 0x0003e2000b981a04 */
[----:B------:R-:W-:Y:S02]  /*23140*/  @!P1 R2UR UR4, R134 ;  /* 0x00000000860492ca */ /* 0x000fe400000e0000 */
[-C--:B---3--:R-:W-:Y:S01]  /*23150*/  IADD3 R138, P5, PT, R140, R3.reuse, RZ ;  /* 0x000000038c8a7210 */ /* 0x088fe20007fbe0ff */
[----:B------:R1:W-:Y:S01]  /*23160*/  @P4 STS.128 [R235+0x6800], RZ ;  /* 0x006800ffeb004388 */ /* 0x0003e20000000c00 */
[----:B------:R-:W-:Y:S02]  /*23170*/  @!P1 R2UR UR5, R135 ;  /* 0x00000000870592ca */ /* 0x000fe400000e0000 */
[----:B------:R-:W-:Y:S01]  /*23180*/  IADD3 R142, P0, PT, R138, R3, RZ ;  /* 0x000000038a8e7210 */ /* 0x000fe20007f1e0ff */
        /* <DEDUP_REMOVED lines=28> */
.L_x_6687:
[----:B------:R-:W-:Y:S05]  /*23350*/  BSYNC.RECONVERGENT B1 ;  /* 0x0000000000017941 */ /* 0x000fea0003800200 */
.L_x_6686:
[----:B------:R-:W-:Y:S01]  /*23360*/  VIADD R3, R234, 0xffffffc0 ;  /* 0xffffffc0ea037836 */ /* 0x000fe20000000000 */
[----:B------:R-:W-:Y:S01]  /*23370*/  R2UR UR5, R135 ;  /* 0x00000000870572ca */ /* 0x000fe200000e0000 */
[C---:B------:R-:W-:Y:S01]  /*23380*/  VIADD R135, R233.reuse, 0x41 ;  /* 0x00000041e9877836 */ /* 0x040fe20000000000 */
[----:B------:R-:W-:Y:S01]  /*23390*/  R2UR UR4, R134 ;  /* 0x00000000860472ca */ /* 0x000fe200000e0000 */
[----:B------:R-:W-:Y:S01]  /*233a0*/  VIADD R136, R233, 0x40 ;  /* 0x00000040e9887836 */ /* 0x000fe20000000000 */
[----:B------:R-:W-:Y:S01]  /*233b0*/  ISETP.GE.AND P0, PT, R3, R230, PT ;  /* 0x000000e60300720c */ /* 0x000fe20003f06270 */
[----:B------:R-:W-:Y:S01]  /*233c0*/  VIADD R134, R233, 0x38 ;  /* 0x00000038e9867836 */ /* 0x000fe20000000000 */
[----:B------:R-:W-:Y:S01]  /*233d0*/  ISETP.GE.AND P5, PT, R3, R229, PT ;  /* 0x000000e50300720c */ /* 0x000fe20003fa6270 */
[----:B------:R-:W-:Y:S01]  /*233e0*/  VIADD R137, R233, 0x30 ;  /* 0x00000030e9897836 */ /* 0x000fe20000000000 */
[C---:B------:R-:W-:Y:S01]  /*233f0*/  ISETP.GE.AND P6, PT, R3.reuse, R226, PT ;  /* 0x000000e20300720c */ /* 0x040fe20003fc6270 */
[C---:B------:R-:W-:Y:S01]  /*23400*/  VIADD R153, R234.reuse, 0xffffffc8 ;  /* 0xffffffc8ea997836 */ /* 0x040fe20000000000 */
[----:B------:R-:W-:Y:S01]  /*23410*/  ISETP.GE.AND P4, PT, R3, R227, PT ;  /* 0x000000e30300720c */ /* 0x000fe20003f86270 */
[----:B------:R-:W-:Y:S01]  /*23420*/  VIADD R3, R233, 0x39 ;  /* 0x00000039e9037836 */ /* 0x000fe20000000000 */
[----:B------:R-:W-:Y:S01]  /*23430*/  IABS R135, R135 ;  /* 0x0000008700877213 */ /* 0x000fe20000000000 */
[C---:B-1----:R-:W-:Y:S01]  /*23440*/  VIADD R144, R234.reuse, 0x1 ;  /* 0x00000001ea907836 */ /* 0x042fe20000000000 */
        /* <DEDUP_REMOVED lines=8> */
[----:B------:R-:W-:Y:S01]  /*234d0*/  I2FP.F32.S32 R136, R136 ;  /* 0x0000008800887245 */ /* 0x000fe20000201400 */
[----:B------:R-:W-:Y:S01]  /*234e0*/  FFMA.FTZ R6, -R221, R135, R6 ;  /* 0x00000087dd067223 */ /* 0x000fe20000010106 */
[----:B------:R-:W-:Y:S02]  /*234f0*/  VIADD R135, R233, 0x31 ;  /* 0x00000031e9877836 */ /* 0x000fe40000000000 */
[CC--:B------:R-:W-:Y:S01]  /*23500*/  FFMA.FTZ R4, -R221.reuse, R3.reuse, R4 ;  /* 0x00000003dd047223 */ /* 0x0c0fe20000010104 */
[----:B------:R-:W-:Y:S01]  /*23510*/  FFMA.FTZ R10, -R221, R3, R10 ;  /* 0x00000003dd0a7223 */ /* 0x000fe2000001010a */
[----:B------:R-:W-:Y:S01]  /*23520*/  IABS R134, R134 ;  /* 0x0000008600867213 */ /* 0x000fe20000000000 */
        /* <DEDUP_REMOVED lines=8> */
[CC--:B------:R-:W-:Y:S01]  /*235b0*/  FFMA.FTZ R11, -R221.reuse, R134.reuse, R11 ;  /* 0x00000086dd0b7223 */ /* 0x0c0fe2000001010b */
[----:B------:R-:W-:Y:S01]  /*235c0*/  IABS R137, R137 ;  /* 0x0000008900897213 */ /* 0x000fe20000000000 */
[C---:B------:R-:W-:Y:S01]  /*235d0*/  FFMA.FTZ R5, -R221.reuse, R134, R5 ;  /* 0x00000086dd057223 */ /* 0x040fe20000010105 */
[----:B------:R-:W-:Y:S01]  /*235e0*/  I2FP.F32.S32 R3, R3 ;  /* 0x0000000300037245 */ /* 0x000fe20000201400 */
[C---:B------:R-:W-:Y:S01]  /*235f0*/  FFMA.FTZ R14, -R221.reuse, R135, R14 ;  /* 0x00000087dd0e7223 */ /* 0x040fe2000001010e */
[----:B------:R-:W-:Y:S01]  /*23600*/  I2FP.F32.S32 R134, R137 ;  /* 0x0000008900867245 */ /* 0x000fe20000201400 */
[----:B------:R-:W-:Y:S01]  /*23610*/  FFMA.FTZ R8, -R221, R135, R8 ;  /* 0x00000087dd087223 */ /* 0x000fe20000010108 */
[----:B------:R-:W-:Y:S01]  /*23620*/  IABS R136, R136 ;  /* 0x0000008800887213 */ /* 0x000fe20000000000 */
[----:B------:R-:W-:Y:S02]  /*23630*/  VIADD R137, R233, 0x20 ;  /* 0x00000020e9897836 */ /* 0x000fe40000000000 */
[-C--:B------:R-:W-:Y:S01]  /*23640*/  FFMA.FTZ R12, -R221, R3.reuse, R12 ;  /* 0x00000003dd0c7223 */ /* 0x080fe2000001010c */
[----:B------:R-:W-:Y:S01]  /*23650*/  VIADD R135, R233, 0x21 ;  /* 0x00000021e9877836 */ /* 0x000fe20000000000 */
[----:B------:R-:W-:Y:S01]  /*23660*/  I2FP.F32.S32 R136, R136 ;  /* 0x0000008800887245 */ /* 0x000fe20000201400 */
[----:B------:R-:W-:Y:S01]  /*23670*/  FFMA.FTZ R18, -R221, R3, R18 ;  /* 0x00000003dd127223 */ /* 0x000fe20000010112 */
[----:B------:R-:W-:Y:S01]  /*23680*/  VIADD R3, R233, 0x19 ;  /* 0x00000019e9037836 */ /* 0x000fe20000000000 */
[----:B------:R-:W-:Y:S01]  /*23690*/  IABS R137, R137 ;  /* 0x0000008900897213 */ /* 0x000fe20000000000 */
[C---:B------:R-:W-:Y:S01]  /*236a0*/  FFMA.FTZ R15, -R221.reuse, R134, R15 ;  /* 0x00000086dd0f7223 */ /* 0x040fe2000001010f */
[----:B------:R-:W-:Y:S01]  /*236b0*/  IABS R135, R135 ;  /* 0x0000008700877213 */ /* 0x000fe20000000000 */
[CC--:B------:R-:W-:Y:S01]  /*236c0*/  FFMA.FTZ R13, -R221.reuse, R136.reuse, R13 ;  /* 0x00000088dd0d7223 */ /* 0x0c0fe2000001010d */
[C---:B------:R-:W-:Y:S01]  /*236d0*/  FFMA.FTZ R19, -R221.reuse, R136, R19 ;  /* 0x00000088dd137223 */ /* 0x040fe20000010113 */
[----:B------:R-:W-:Y:S01]  /*236e0*/  IABS R3, R3 ;  /* 0x0000000300037213 */ /* 0x000fe20000000000 */
[----:B------:R-:W-:Y:S01]  /*236f0*/  FFMA.FTZ R9, -R221, R134, R9 ;  /* 0x00000086dd097223 */ /* 0x000fe20000010109 */
[----:B------:R-:W-:Y:S01]  /*23700*/  I2FP.F32.S32 R136, R137 ;  /* 0x0000008900887245 */ /* 0x000fe20000201400 */
[C---:B------:R-:W-:Y:S01]  /*23710*/  VIADD R137, R233.reuse, 0x11 ;  /* 0x00000011e9897836 */ /* 0x040fe20000000000 */
[----:B------:R-:W-:Y:S01]  /*23720*/  I2FP.F32.S32 R135, R135 ;  /* 0x0000008700877245 */ /* 0x000fe20000201400 */
[----:B------:R-:W-:Y:S01]  /*23730*/  VIADD R134, R233, 0x18 ;  /* 0x00000018e9867836 */ /* 0x000fe20000000000 */
[----:B------:R-:W-:Y:S01]  /*23740*/  I2FP.F32.S32 R3, R3 ;  /* 0x0000000300037245 */ /* 0x000fe20000201400 */
[CC--:B------:R-:W-:Y:S01]  /*23750*/  FFMA.FTZ R17, -R221.reuse, R136.reuse, R17 ;  /* 0x00000088dd117223 */ /* 0x0c0fe20000010111 */
[----:B------:R-:W-:Y:S01]  /*23760*/  IABS R137, R137 ;  /* 0x0000008900897213 */ /* 0x000fe20000000000 */
[CC--:B------:R-:W-:Y:S01]  /*23770*/  FFMA.FTZ R16, -R221.reuse, R135.reuse, R16 ;  /* 0x00000087dd107223 */ /* 0x0c0fe20000010110 */
[----:B------:R-:W-:Y:S01]  /*23780*/  FFMA.FTZ R22, -R221, R135, R22 ;  /* 0x00000087dd167223 */ /* 0x000fe20000010116 */
[----:B------:R-:W-:Y:S02]  /*23790*/  VIADD R135, R233, 0x9 ;  /* 0x00000009e9877836 */ /* 0x000fe40000000000 */
[CC--:B------:R-:W-:Y:S01]  /*237a0*/  FFMA.FTZ R20, -R221.reuse, R3.reuse, R20 ;  /* 0x00000003dd147223 */ /* 0x0c0fe20000010114 */
[----:B------:R-:W-:Y:S01]  /*237b0*/  FFMA.FTZ R26, -R221, R3, R26 ;  /* 0x00000003dd1a7223 */ /* 0x000fe2000001011a */
[----:B------:R-:W-:Y:S01]  /*237c0*/  I2FP.F32.S32 R137, R137 ;  /* 0x0000008900897245 */ /* 0x000fe20000201400 */
[----:B------:R-:W-:Y:S01]  /*237d0*/  VIADD R3, R233, 0x1 ;  /* 0x00000001e9037836 */ /* 0x000fe20000000000 */
        /* <DEDUP_REMOVED lines=8> */
[----:B------:R-:W-:Y:S01]  /*23860*/  VIADD R136, R233, 0x10 ;  /* 0x00000010e9887836 */ /* 0x000fe20000000000 */
[----:B------:R-:W-:Y:S01]  /*23870*/  I2FP.F32.S32 R3, R3 ;  /* 0x0000000300037245 */ /* 0x000fe20000201400 */
[C---:B------:R-:W-:Y:S01]  /*23880*/  VIADD R146, R234.reuse, 0xffffffd9 ;  /* 0xffffffd9ea927836 */ /* 0x040fe20000000000 */
        /* <DEDUP_REMOVED lines=9> */
[C---:B------:R-:W-:Y:S01]  /*23920*/  VIADD R141, R234.reuse, 0xffffffe1 ;  /* 0xffffffe1ea8d7836 */ /* 0x040fe20000000000 */
[----:B------:R-:W-:Y:S01]  /*23930*/  I2FP.F32.S32 R134, R134 ;  /* 0x0000008600867245 */ /* 0x000fe20000201400 */
[CC--:B------:R-:W-:Y:S01]  /*23940*/  FFMA.FTZ R46, -R221.reuse, R3.reuse, R46 ;  /* 0x00000003dd2e7223 */ /* 0x0c0fe2000001012e */
        /* <DEDUP_REMOVED lines=17> */
[----:B------:R-:W-:Y:S01]  /*23a60*/  IABS R134, R134 ;  /* 0x0000008600867213 */ /* 0x000fe20000000000 */
[----:B------:R-:W-:Y:S02]  /*23a70*/  VIADD R136, R233, 0xfffffff8 ;  /* 0xfffffff8e9887836 */ /* 0x000fe40000000000 */
[CC--:B------:R-:W-:Y:S01]  /*23a80*/  FFMA.FTZ R44, -R221.reuse, R3.reuse, R44 ;  /* 0x00000003dd2c7223 */ /* 0x0c0fe2000001012c */
[----:B------:R-:W-:Y:S01]  /*23a90*/  FFMA.FTZ R50, -R221, R3, R50 ;  /* 0x00000003dd327223 */ /* 0x000fe20000010132 */
[----:B------:R-:W-:Y:S01]  /*23aa0*/  I2FP.F32.S32 R135, R135 ;  /* 0x0000008700877245 */ /* 0x000fe20000201400 */
[----:B------:R-:W-:Y:S01]  /*23ab0*/  VIADD R3, R233, 0xffffffd9 ;  /* 0xffffffd9e9037836 */ /* 0x000fe20000000000 */
[----:B------:R-:W-:Y:S01]  /*23ac0*/  I2FP.F32.S32 R134, R134 ;  /* 0x0000008600867245 */ /* 0x000fe20000201400 */
[----:B------:R-:W-:Y:S01]  /*23ad0*/  VIADD R231, R231, 0xffffff80 ;  /* 0xffffff80e7e77836 */ /* 0x000fe20000000000 */
[----:B------:R-:W-:Y:S01]  /*23ae0*/  IABS R136, R136 ;  /* 0x0000008800887213 */ /* 0x000fe20000000000 */
[----:B------:R-:W-:Y:S01]  /*23af0*/  FFMA.FTZ R64, -R221, R135, R64 ;  /* 0x00000087dd407223 */ /* 0x000fe20000010140 */
[----:B------:R-:W-:Y:S01]  /*23b00*/  IABS R3, R3 ;  /* 0x0000000300037213 */ /* 0x000fe20000000000 */
[----:B------:R-:W-:Y:S02]  /*23b10*/  VIADD R135, R233, 0xffffffe1 ;  /* 0xffffffe1e9877836 */ /* 0x000fe40000000000 */
[CC--:B------:R-:W-:Y:S01]  /*23b20*/  FFMA.FTZ R29, -R221.reuse, R134.reuse, R29 ;  /* 0x00000086dd1d7223 */ /* 0x0c0fe2000001011d */
[----:B------:R-:W-:Y:S01]  /*23b30*/  FFMA.FTZ R35, -R221, R134, R35 ;  /* 0x00000086dd237223 */ /* 0x000fe20000010123 */
[----:B------:R-:W-:Y:S01]  /*23b40*/  I2FP.F32.S32 R136, R136 ;  /* 0x0000008800887245 */ /* 0x000fe20000201400 */
[----:B------:R-:W-:Y:S01]  /*23b50*/  VIADD R134, R233, 0xfffffff0 ;  /* 0xfffffff0e9867836 */ /* 0x000fe20000000000 */
[----:B------:R-:W-:Y:S02]  /*23b60*/  I2FP.F32.S32 R3, R3 ;  /* 0x0000000300037245 */ /* 0x000fe40000201400 */
        /* <DEDUP_REMOVED lines=22> */
[----:B------:R-:W-:Y:S01]  /*23cd0*/  IABS R135, R135 ;  /* 0x0000008700877213 */ /* 0x000fe20000000000 */
[C---:B------:R-:W-:Y:S01]  /*23ce0*/  FFMA.FTZ R51, -R221.reuse, R136, R51 ;  /* 0x00000088dd337223 */ /* 0x040fe20000010133 */
[----:B------:R-:W-:Y:S01]  /*23cf0*/  I2FP.F32.S32 R136, R137 ;  /* 0x0000008900887245 */ /* 0x000fe20000201400 */
[CC--:B------:R-:W-:Y:S01]  /*23d00*/  FFMA.FTZ R56, -R221.reuse, R3.reuse, R56 ;  /* 0x00000003dd387223 */ /* 0x0c0fe20000010138 */
[----:B------:R-:W-:Y:S01]  /*23d10*/  IABS R134, R134 ;  /* 0x0000008600867213 */ /* 0x000fe20000000000 */
[----:B------:R-:W-:Y:S01]  /*23d20*/  FFMA.FTZ R62, -R221, R3, R62 ;  /* 0x00000003dd3e7223 */ /* 0x000fe2000001013e */
[----:B------:R-:W-:Y:S01]  /*23d30*/  VIADD R137, R233, 0xffffffc8 ;  /* 0xffffffc8e9897836 */ /* 0x000fe20000000000 */
[----:B------:R-:W-:Y:S01]  /*23d40*/  I2FP.F32.S32 R3, R135 ;  /* 0x0000008700037245 */ /* 0x000fe20000201400 */
[C---:B------:R-:W-:Y:S01]  /*23d50*/  FFMA.FTZ R55, -R221.reuse, R136, R55 ;  /* 0x00000088dd377223 */ /* 0x040fe20000010137 */
[----:B------:R-:W2:Y:S01]  /*23d60*/  LD.E R135, desc[UR4][R132.64+0xdc] ;  /* 0x0000dc0484877980 */ /* 0x000ea2000c101900 */
[----:B------:R-:W-:Y:S01]  /*23d70*/  I2FP.F32.S32 R134, R134 ;  /* 0x0000008600867245 */ /* 0x000fe20000201400 */
[----:B------:R-:W-:Y:S01]  /*23d80*/  FFMA.FTZ R49, -R221, R136, R49 ;  /* 0x00000088dd317223 */ /* 0x000fe20000010131 */
[----:B------:R-:W-:Y:S01]  /*23d90*/  IABS R137, R137 ;  /* 0x0000008900897213 */ /* 0x000fe20000000000 */
[----:B------:R-:W-:Y:S01]  /*23da0*/  VIADD R136, R233, 0xffffffd0 ;  /* 0xffffffd0e9887836 */ /* 0x000fe20000000000 */
[----:B------:R-:W-:Y:S01]  /*23db0*/  IABS R138, R233 ;  /* 0x000000e9008a7213 */ /* 0x000fe20000000000 */
[CC--:B------:R-:W-:Y:S01]  /*23dc0*/  FFMA.FTZ R53, -R221.reuse, R134.reuse, R53 ;  /* 0x00000086dd357223 */ /* 0x0c0fe20000010135 */
        /* <DEDUP_REMOVED lines=8> */
[----:B------:R-:W-:Y:S02]  /*23e50*/  VIADD R134, R234, 0xfffffff9 ;  /* 0xfffffff9ea867836 */ /* 0x000fe40000000000 */
[CC--:B------:R-:W-:Y:S01]  /*23e60*/  FFMA.FTZ R39, -R221.reuse, R138.reuse, R39 ;  /* 0x0000008add277223 */ /* 0x0c0fe20000010127 */
[----:B------:R-:W-:Y:S01]  /*23e70*/  FFMA.FTZ R33, -R221, R138, R33 ;  /* 0x0000008add217223 */ /* 0x000fe20000010121 */
[----:B------:R-:W-:Y:S01]  /*23e80*/  I2FP.F32.S32 R136, R136 ;  /* 0x0000008800887245 */ /* 0x000fe20000201400 */
[----:B------:R-:W-:Y:S01]  /*23e90*/  VIADD R138, R233, 0xffffffc0 ;  /* 0xffffffc0e98a7836 */ /* 0x000fe20000000000 */
[----:B------:R-:W-:Y:S01]  /*23ea0*/  ISETP.GE.AND P1, PT, R134, R230, PT ;  /* 0x000000e68600720c */ /* 0x000fe20003f26270 */
[C---:B------:R-:W-:Y:S01]  /*23eb0*/  FFMA.FTZ R66, -R221.reuse, R3, R66 ;  /* 0x00000003dd427223 */ /* 0x040fe20000010142 */
[----:B------:R-:W-:Y:S01]  /*23ec0*/  FSEL R161, R4, -INF , P0 ;  /* 0xff80000004a17808 */ /* 0x000fe20000000000 */
[----:B------:R-:W-:Y:S01]  /*23ed0*/  FFMA.FTZ R63, -R221, R136, R63 ;  /* 0x00000088dd3f7223 */ /* 0x000fe2000001013f */
[----:B------:R-:W-:Y:S01]  /*23ee0*/  ISETP.GE.AND P0, PT, R153, R230, PT ;  /* 0x000000e69900720c */ /* 0x000fe20003f06270 */
[----:B------:R-:W-:Y:S01]  /*23ef0*/  FFMA.FTZ R57, -R221, R136, R57 ;  /* 0x00000088dd397223 */ /* 0x000fe20000010139 */
[----:B------:R-:W-:Y:S01]  /*23f00*/  FSEL R245, R33, -INF , P1 ;  /* 0xff80000021f57808 */ /* 0x000fe20000800000 */
[C---:B------:R-:W-:Y:S01]  /*23f10*/  VIADD R136, R234.reuse, 0xffffffc1 ;  /* 0xffffffc1ea887836 */ /* 0x040fe20000000000 */
[----:B------:R-:W-:Y:S01]  /*23f20*/  IABS R138, R138 ;  /* 0x0000008a008a7213 */ /* 0x000fe20000000000 */
[----:B------:R-:W-:Y:S01]  /*23f30*/  VIADD R33, R234, 0xfffffff8 ;  /* 0xfffffff8ea217836 */ /* 0x000fe20000000000 */
[-C--:B------:R-:W-:Y:S01]  /*23f40*/  ISETP.GE.AND P1, PT, R144, R229.reuse, PT ;  /* 0x000000e59000720c */ /* 0x080fe20003f26270 */
[----:B------:R-:W-:Y:S01]  /*23f50*/  VIADD R4, R234, 0x38 ;  /* 0x00000038ea047836 */ /* 0x000fe20000000000 */
[----:B------:R-:W-:Y:S01]  /*23f60*/  FSEL R159, R8, -INF , P0 ;  /* 0xff800000089f7808 */ /* 0x000fe20000000000 */
[----:B------:R-:W-:Y:S01]  /*23f70*/  VIADD R8, R234, 0x31 ;  /* 0x00000031ea087836 */ /* 0x000fe20000000000 */
[----:B------:R-:W-:Y:S01]  /*23f80*/  I2FP.F32.S32 R138, R138 ;  /* 0x0000008a008a7245 */ /* 0x000fe20000201400 */
[----:B------:R-:W-:Y:S01]  /*23f90*/  VIADD R233, R233, 0x80 ;  /* 0x00000080e9e97836 */ /* 0x000fe20000000000 */
[----:B------:R-:W-:Y:S02]  /*23fa0*/  ISETP.GE.AND P0, PT, R149, R230, PT ;  /* 0x000000e69500720c */ /* 0x000fe40003f06270 */
[----:B------:R-:W-:Y:S01]  /*23fb0*/  FSEL R174, R39, -INF , P1 ;  /* 0xff80000027ae7808 */ /* 0x000fe20000800000 */
[----:B------:R-:W-:Y:S01]  /*23fc0*/  FFMA.FTZ R65, -R221, R138, R65 ;  /* 0x0000008add417223 */ /* 0x000fe20000010141 */
[-C--:B------:R-:W-:Y:S01]  /*23fd0*/  ISETP.GE.AND P1, PT, R136, R230.reuse, PT ;  /* 0x000000e68800720c */ /* 0x080fe20003f26270 */
[----:B------:R-:W-:Y:S01]  /*23fe0*/  VIADD R138, R234, 0xffffffe9 ;  /* 0xffffffe9ea8a7836 */ /* 0x000fe20000000000 */
[----:B------:R-:W-:Y:S01]  /*23ff0*/  FSEL R157, R12, -INF , P0 ;  /* 0xff8000000c9d7808 */ /* 0x000fe20000000000 */
[C---:B------:R-:W-:Y:S01]  /*24000*/  VIADD R39, R234.reuse, 0xfffffff1 ;  /* 0xfffffff1ea277836 */ /* 0x040fe20000000000 */
[-C--:B------:R-:W-:Y:S01]  /*24010*/  ISETP.GE.AND P0, PT, R147, R230.reuse, PT ;  /* 0x000000e69300720c */ /* 0x080fe20003f06270 */
[----:B------:R-:W-:Y:S01]  /*24020*/  VIADD R12, R234, 0x29 ;  /* 0x00000029ea0c7836 */ /* 0x000fe20000000000 */
[----:B------:R-:W-:Y:S02]  /*24030*/  FSEL R160, R5, -INF , P1 ;  /* 0xff80000005a07808 */ /* 0x000fe40000800000 */
        /* <DEDUP_REMOVED lines=42> */
[----:B------:R-:W-:Y:S02]  /*242e0*/  FSEL R32, R19, -INF , P5 ;  /* 0xff80000013207808 */ /* 0x000fe40002800000 */
        /* <DEDUP_REMOVED lines=52> */
[-C--:B------:R-:W-:Y:S02]  /*24630*/  ISETP.GE.AND P0, PT, R8, R230.reuse, PT ;  /* 0x000000e60800720c */ /* 0x080fe40003f06270 */
[----:B------:R-:W-:Y:S02]  /*24640*/  FSEL R245, R245, -INF , !P5 ;  /* 0xff800000f5f57808 */ /* 0x000fe40006800000 */
        /* <DEDUP_REMOVED lines=9> */
[----:B------:R-:W-:Y:S02]  /*246e0*/  ISETP.GE.AND P1, PT, R4, R230, PT ;  /* 0x000000e60400720c */ /* 0x000fe40003f26270 */
[-C--:B------:R-:W-:Y:S02]  /*246f0*/  ISETP.GE.AND P0, PT, R21, R229.reuse, PT ;  /* 0x000000e51500720c */ /* 0x080fe40003f06270 */
[----:B------:R-:W-:Y:S02]  /*24700*/  FSEL R185, R51, -INF , P5 ;  /* 0xff80000033b97808 */ /* 0x000fe40002800000 */
[----:B------:R-:W-:Y:S02]  /*24710*/  ISETP.GE.AND P5, PT, R16, R229, PT ;  /* 0x000000e51000720c */ /* 0x000fe40003fa6270 */
[----:B------:R-:W-:Y:S02]  /*24720*/  FSEL R64, R64, -INF , P1 ;  /* 0xff80000040407808 */ /* 0x000fe40000800000 */
[----:B------:R-:W-:Y:S02]  /*24730*/  ISETP.GE.AND P1, PT, R144, R227, PT ;  /* 0x000000e39000720c */ /* 0x000fe40003f26270 */
        /* <DEDUP_REMOVED lines=8> */
[----:B------:R-:W-:Y:S02]  /*247c0*/  FSEL R54, R54, -INF , P0 ;  /* 0xff80000036367808 */ /* 0x000fe40000000000 */
        /* <DEDUP_REMOVED lines=10> */
[----:B------:R-:W-:Y:S02]  /*24870*/  FSEL R17, R160, -INF , !P5 ;  /* 0xff800000a0117808 */ /* 0x000fe40006800000 */
[----:B------:R-:W-:Y:S02]  /*24880*/  FSEL R63, R63, -INF , P1 ;  /* 0xff8000003f3f7808 */ /* 0x000fe40000800000 */
[-C--:B------:R-:W-:Y:S02]  /*24890*/  ISETP.GE.AND P5, PT, R149, R226.reuse, PT ;  /* 0x000000e29500720c */ /* 0x080fe40003fa6270 */
[----:B------:R-:W-:Y:S02]  /*248a0*/  ISETP.GE.AND P1, PT, R136, R227, PT ;  /* 0x000000e38800720c */ /* 0x000fe40003f26270 */
[----:B------:R-:W-:Y:S02]  /*248b0*/  ISETP.GE.AND P0, PT, R6, R229, PT ;  /* 0x000000e50600720c */ /* 0x000fe40003f06270 */
[----:B------:R-:W-:Y:S02]  /*248c0*/  FSEL R188, R188, -INF , !P6 ;  /* 0xff800000bcbc7808 */ /* 0x000fe40007000000 */
[-C--:B------:R-:W-:Y:S02]  /*248d0*/  ISETP.GE.AND P6, PT, R139, R226.reuse, PT ;  /* 0x000000e28b00720c */ /* 0x080fe40003fc6270 */
[----:B------:R-:W-:Y:S02]  /*248e0*/  FSEL R41, R157, -INF , !P5 ;  /* 0xff8000009d297808 */ /* 0x000fe40006800000 */
[-C--:B------:R-:W-:Y:S02]  /*248f0*/  ISETP.GE.AND P5, PT, R146, R226.reuse, PT ;  /* 0x000000e29200720c */ /* 0x080fe40003fa6270 */
[----:B------:R-:W-:Y:S02]  /*24900*/  FSEL R5, R5, -INF , !P1 ;  /* 0xff80000005057808 */ /* 0x000fe40004800000 */
[----:B------:R-:W-:Y:S02]  /*24910*/  FSEL R136, R67, -INF , P0 ;  /* 0xff80000043887808 */ /* 0x000fe40000000000 */
[-C--:B------:R-:W-:Y:S02]  /*24920*/  ISETP.GE.AND P1, PT, R149, R227.reuse, PT ;  /* 0x000000e39500720c */ /* 0x080fe40003f26270 */
[CC--:B------:R-:W-:Y:S02]  /*24930*/  ISETP.GE.AND P0, PT, R153.reuse, R226.reuse, PT ;  /* 0x000000e29900720c */ /* 0x0c0fe40003f06270 */
        /* <DEDUP_REMOVED lines=14> */
[----:B------:R-:W-:Y:S02]  /*24a20*/  FSEL R51, R156, -INF , !P0 ;  /* 0xff8000009c337808 */ /* 0x000fe40004000000 */
[CC--:B------:R-:W-:Y:S02]  /*24a30*/  ISETP.GE.AND P4, PT, R138.reuse, R226.reuse, PT ;  /* 0x000000e28a00720c */ /* 0x0c0fe40003f86270 */
        /* <DEDUP_REMOVED lines=8> */
[----:B------:R-:W-:Y:S02]  /*24ac0*/  ISETP.GE.AND P1, PT, R33, R227, PT ;  /* 0x000000e32100720c */ /* 0x000fe40003f26270 */
[----:B------:R-:W-:Y:S02]  /*24ad0*/  FSEL R190, R190, -INF , !P0 ;  /* 0xff800000bebe7808 */ /* 0x000fe40004000000 */
[-C--:B------:R-:W-:Y:S02]  /*24ae0*/  ISETP.GE.AND P4, PT, R137, R226.reuse, PT ;  /* 0x000000e28900720c */ /* 0x080fe40003f86270 */
[----:B------:R-:W-:Y:S02]  /*24af0*/  FMNMX3.FTZ R22, R22, R15, R13, !PT ;  /* 0x0000000f16167276 */ /* 0x000fe4000781000d */
[-C--:B------:R-:W-:Y:S02]  /*24b00*/  ISETP.GE.AND P0, PT, R151, R227.reuse, PT ;  /* 0x000000e39700720c */ /* 0x080fe40003f06270 */
[----:B------:R-:W-:Y:S02]  /*24b10*/  FSEL R164, R164, -INF , !P5 ;  /* 0xff800000a4a47808 */ /* 0x000fe40006800000 */
[----:B------:R-:W-:Y:S02]  /*24b20*/  FSEL R168, R34, -INF , !P1 ;  /* 0xff80000022a87808 */ /* 0x000fe40004800000 */
[----:B------:R-:W-:Y:S02]  /*24b30*/  ISETP.GE.AND P5, PT, R141, R227, PT ;  /* 0x000000e38d00720c */ /* 0x000fe40003fa6270 */
[----:B------:R-:W-:Y:S02]  /*24b40*/  FSEL R162, R162, -INF , !P4 ;  /* 0xff800000a2a27808 */ /* 0x000fe40006000000 */
[-C--:B------:R-:W-:Y:S02]  /*24b50*/  ISETP.GE.AND P1, PT, R18, R226.reuse, PT ;  /* 0x000000e21200720c */ /* 0x080fe40003f26270 */
[----:B------:R-:W-:Y:S02]  /*24b60*/  FMNMX3.FTZ R22, R22, R41, R51, !PT ;  /* 0x0000002916167276 */ /* 0x000fe40007810033 */
[----:B------:R-:W-:Y:S02]  /*24b70*/  FSEL R7, R7, -INF , !P0 ;  /* 0xff80000007077808 */ /* 0x000fe40004000000 */
[-C--:B------:R-:W-:Y:S02]  /*24b80*/  ISETP.GE.AND P4, PT, R146, R227.reuse, PT ;  /* 0x000000e39200720c */ /* 0x080fe40003f86270 */
[----:B------:R-:W-:Y:S02]  /*24b90*/  ISETP.GE.AND P0, PT, R147, R227, PT ;  /* 0x000000e39300720c */ /* 0x000fe40003f06270 */
[----:B------:R-:W-:Y:S02]  /*24ba0*/  FSEL R186, R23, -INF , !P5 ;  /* 0xff80000017ba7808 */ /* 0x000fe40006800000 */
[----:B------:R-:W-:Y:S02]  /*24bb0*/  FSEL R179, R52, -INF , !P1 ;  /* 0xff80000034b37808 */ /* 0x000fe40004800000 */
[----:B------:R-:W-:Y:S02]  /*24bc0*/  FSEL R65, R32, -INF , !P4 ;  /* 0xff80000020417808 */ /* 0x000fe40006000000 */
[----:B------:R-:W-:Y:S02]  /*24bd0*/  FMNMX3.FTZ R23, R22, R59, R57, !PT ;  /* 0x0000003b16177276 */ /* 0x000fe40007810039 */
[----:B------:R-:W-:Y:S02]  /*24be0*/  FSEL R67, R140, -INF , !P0 ;  /* 0xff8000008c437808 */ /* 0x000fe40004000000 */
[-C--:B------:R-:W-:Y:S02]  /*24bf0*/  ISETP.GE.AND P4, PT, R139, R227.reuse, PT ;  /* 0x000000e38b00720c */ /* 0x080fe40003f86270 */
[----:B------:R-:W-:Y:S02]  /*24c00*/  ISETP.GE.AND P1, PT, R234, R227, PT ;  /* 0x000000e3ea00720c */ /* 0x000fe40003f26270 */
[----:B------:R-:W-:Y:S02]  /*24c10*/  FMNMX3.FTZ R22, R2, R11, R5, !PT ;  /* 0x0000000b02167276 */ /* 0x000fe40007810005 */
[CC--:B------:R-:W-:Y:S01]  /*24c20*/  ISETP.GE.AND P0, PT, R234.reuse, R226.reuse, PT ;  /* 0x000000e2ea00720c */ /* 0x0c0fe20003f06270 */
[----:B------:R-:W-:Y:S01]  /*24c30*/  VIADD R234, R234, 0xffffff80 ;  /* 0xffffff80eaea7836 */ /* 0x000fe20000000000 */
[----:B------:R-:W-:Y:S02]  /*24c40*/  FSEL R178, R38, -INF , !P1 ;  /* 0xff80000026b27808 */ /* 0x000fe40004800000 */
[----:B------:R-:W-:Y:S02]  /*24c50*/  FSEL R160, R26, -INF , !P4 ;  /* 0xff8000001aa07808 */ /* 0x000fe40006000000 */
[----:B------:R-:W-:Y:S02]  /*24c60*/  FMNMX3.FTZ R22, R22, R9, R7, !PT ;  /* 0x0000000916167276 */ /* 0x000fe40007810007 */
[----:B------:R-:W-:Y:S02]  /*24c70*/  FSEL R176, R36, -INF , !P0 ;  /* 0xff80000024b07808 */ /* 0x000fe40004000000 */
[-C--:B------:R-:W-:Y:S02]  /*24c80*/  ISETP.GE.AND P1, PT, R12, R226.reuse, PT ;  /* 0x000000e20c00720c */ /* 0x080fe40003f26270 */
[-C--:B------:R-:W-:Y:S02]  /*24c90*/  ISETP.GE.AND P4, PT, R24, R226.reuse, PT ;  /* 0x000000e21800720c */ /* 0x080fe40003f86270 */
[-C--:B------:R-:W-:Y:S02]  /*24ca0*/  ISETP.GE.AND P0, PT, R29, R226.reuse, PT ;  /* 0x000000e21d00720c */ /* 0x080fe40003f06270 */
[-C--:B------:R-:W-:Y:S02]  /*24cb0*/  ISETP.GE.AND P6, PT, R28, R226.reuse, PT ;  /* 0x000000e21c00720c */ /* 0x080fe40003fc6270 */
[----:B------:R-:W-:Y:S02]  /*24cc0*/  FMNMX3.FTZ R22, R22, R49, R56, !PT ;  /* 0x0000003116167276 */ /* 0x000fe40007810038 */
[----:B------:R-:W-:Y:S02]  /*24cd0*/  FSEL R203, R45, -INF , !P4 ;  /* 0xff8000002dcb7808 */ /* 0x000fe40006000000 */
[----:B------:R-:W-:Y:S02]  /*24ce0*/  FSEL R169, R169, -INF , !P1 ;  /* 0xff800000a9a97808 */ /* 0x000fe40004800000 */
[----:B------:R-:W-:Y:S02]  /*24cf0*/  FSEL R172, R40, -INF , !P0 ;  /* 0xff80000028ac7808 */ /* 0x000fe40004000000 */
[C---:B------:R-:W-:Y:S02]  /*24d00*/  ISETP.GE.AND P4, PT, R21.reuse, R226, PT ;  /* 0x000000e21500720c */ /* 0x040fe40003f86270 */
[-C--:B------:R-:W-:Y:S02]  /*24d10*/  ISETP.GE.AND P1, PT, R21, R227.reuse, PT ;  /* 0x000000e31500720c */ /* 0x080fe40003f26270 */
[----:B------:R-:W-:Y:S02]  /*24d20*/  ISETP.GE.AND P0, PT, R39, R227, PT ;  /* 0x000000e32700720c */ /* 0x000fe40003f06270 */
[----:B------:R-:W-:Y:S02]  /*24d30*/  FMNMX3.FTZ R21, R23, R190, R188, !PT ;  /* 0x000000be17157276 */ /* 0x000fe400078100bc */
[----:B------:R-:W-:Y:S02]  /*24d40*/  FSEL R170, R170, -INF , !P6 ;  /* 0xff800000aaaa7808 */ /* 0x000fe40007000000 */
[----:B------:R-:W-:Y:S02]  /*24d50*/  FMNMX3.FTZ R23, R22, R67, R65, !PT ;  /* 0x0000004316177276 */ /* 0x000fe40007810041 */
[----:B------:R-:W-:Y:S02]  /*24d60*/  ISETP.GE.AND P6, PT, R25, R226, PT ;  /* 0x000000e21900720c */ /* 0x000fe40003fc6270 */
[----:B------:R-:W-:Y:S02]  /*24d70*/  FSEL R166, R31, -INF , !P0 ;  /* 0xff8000001fa67808 */ /* 0x000fe40004000000 */
[----:B------:R-:W-:Y:S02]  /*24d80*/  FSEL R241, R44, -INF , !P6 ;  /* 0xff8000002cf17808 */ /* 0x000fe40007000000 */
[-C--:B------:R-:W-:Y:S02]  /*24d90*/  ISETP.GE.AND P0, PT, R29, R227.reuse, PT ;  /* 0x000000e31d00720c */ /* 0x080fe40003f06270 */
        /* <DEDUP_REMOVED lines=11> */
[----:B------:R-:W-:Y:S02]  /*24e50*/  ISETP.GE.AND P5, PT, R20, R226, PT ;  /* 0x000000e21400720c */ /* 0x000fe40003fa6270 */
[----:B------:R-:W-:Y:S02]  /*24e60*/  FSEL R163, R60, -INF , !P0 ;  /* 0xff8000003ca37808 */ /* 0x000fe40004000000 */
[----:B------:R-:W-:Y:S02]  /*24e70*/  FSEL R177, R53, -INF , !P6 ;  /* 0xff80000035b17808 */ /* 0x000fe40007000000 */
[-C--:B------:R-:W-:Y:S02]  /*24e80*/  ISETP.GE.AND P0, PT, R20, R227.reuse, PT ;  /* 0x000000e31400720c */ /* 0x080fe40003f06270 */
[----:B------:R-:W-:Y:S02]  /*24e90*/  FSEL R191, R48, -INF , !P4 ;  /* 0xff80000030bf7808 */ /* 0x000fe40006000000 */
[----:B------:R-:W-:Y:S02]  /*24ea0*/  FMNMX3.FTZ R21, R21, R162, R182, !PT ;  /* 0x000000a215157276 */ /* 0x000fe400078100b6 */
[-C--:B------:R-:W-:Y:S02]  /*24eb0*/  ISETP.GE.AND P4, PT, R28, R227.reuse, PT ;  /* 0x000000e31c00720c */ /* 0x080fe40003f86270 */
[----:B------:R-:W-:Y:S02]  /*24ec0*/  ISETP.GE.AND P6, PT, R14, R226, PT ;  /* 0x000000e20e00720c */ /* 0x000fe40003fc6270 */
[----:B------:R-:W-:Y:S02]  /*24ed0*/  FMNMX3.FTZ R23, R23, R168, R247, !PT ;  /* 0x000000a817177276 */ /* 0x000fe400078100f7 */
[----:B------:R-:W-:Y:S02]  /*24ee0*/  FSEL R189, R189, -INF , !P5 ;  /* 0xff800000bdbd7808 */ /* 0x000fe40006800000 */
[-C--:B------:R-:W-:Y:S02]  /*24ef0*/  ISETP.GE.AND P5, PT, R25, R227.reuse, PT ;  /* 0x000000e31900720c */ /* 0x080fe40003fa6270 */
[----:B------:R-:W-:Y:S02]  /*24f00*/  FSEL R185, R185, -INF , !P0 ;  /* 0xff800000b9b97808 */ /* 0x000fe40004000000 */
[----:B------:R-:W-:Y:S02]  /*24f10*/  FMNMX3.FTZ R21, R21, R164, R245, !PT ;  /* 0x000000a415157276 */ /* 0x000fe400078100f5 */
[----:B------:R-:W-:Y:S02]  /*24f20*/  FSEL R249, R43, -INF , !P4 ;  /* 0xff8000002bf97808 */ /* 0x000fe40006000000 */
[-C--:B------:R-:W-:Y:S02]  /*24f30*/  ISETP.GE.AND P0, PT, R10, R227.reuse, PT ;  /* 0x000000e30a00720c */ /* 0x080fe40003f06270 */
[----:B------:R-:W-:Y:S02]  /*24f40*/  FSEL R171, R171, -INF , !P6 ;  /* 0xff800000abab7808 */ /* 0x000fe40007000000 */
[----:B------:R-:W-:Y:S02]  /*24f50*/  FMNMX3.FTZ R10, R23, R178, R174, !PT ;  /* 0x000000b2170a7276 */ /* 0x000fe400078100ae */
[----:B------:R-:W-:Y:S02]  /*24f60*/  ISETP.GE.AND P6, PT, R24, R227, PT ;  /* 0x000000e31800720c */ /* 0x000fe40003fc6270 */
        /* <DEDUP_REMOVED lines=32> */
[----:B------:R-:W-:Y:S02]  /*25170*/  FSEL R66, R66, -INF , P6 ;  /* 0xff80000042427808 */ /* 0x000fe40003000000 */
[----:B------:R-:W-:Y:S02]  /*25180*/  ISETP.GE.AND P5, PT, R6, R227, PT ;  /* 0x000000e30600720c */ /* 0x000fe40003fa6270 */
        /* <DEDUP_REMOVED lines=11> */
[----:B------:R-:W-:Y:S07]  /*25240*/  IMAD.IADD R138, R200, 0x1, R139 ;  /* 0x00000001c88a7824 */ /* 0x000fee00078e028b */
[----:B------:R-:W-:Y:S01]  /*25250*/  LDSM.16.MT88.4 R44, [R139+0x10000] ;  /* 0x010000008b2c783b */ /* 0x000fe20000004200 */
[C---:B------:R-:W-:Y:S07]  /*25260*/  VIADD R145, R139.reuse, 0xc040 ;  /* 0x0000c0408b917836 */ /* 0x040fee0000000000 */
[----:B------:R-:W-:Y:S01]  /*25270*/  LDSM.16.MT88.4 R52, [R138+0x10000] ;  /* 0x010000008a34783b */ /* 0x000fe20000004200 */
[----:B-1----:R-:W-:Y:S02]  /*25280*/  FMNMX.FTZ R4, R6, R3, !PT ;  /* 0x0000000306047209 */ /* 0x002fe40007810000 */
[----:B---3--:R-:W-:Y:S05]  /*25290*/  FMNMX.FTZ R21, R8, R21, !PT ;  /* 0x0000001508157209 */ /* 0x008fea0007810000 */
[----:B------:R-:W1:Y:S01]  /*252a0*/  SHFL.BFLY PT, R3, R4, 0x1, 0x1f ;  /* 0x0c201f0004037f89 */ /* 0x000e6200000e0000 */
[----:B------:R-:W-:Y:S07]  /*252b0*/  VIADD R8, R139, 0xc000 ;  /* 0x0000c0008b087836 */ /* 0x000fee0000000000 */
[----:B------:R-:W3:Y:S01]  /*252c0*/  SHFL.BFLY PT, R134, R21, 0x1, 0x1f ;  /* 0x0c201f0015867f89 */ /* 0x000ee200000e0000 */
[----:B------:R-:W-:Y:S04]  /*252d0*/  @P2 VIADD R145, R8, 0xffffffc0 ;  /* 0xffffffc008912836 */ /* 0x000fe80000000000 */
[----:B------:R-:W-:Y:S03]  /*252e0*/  IMAD.IADD R200, R200, 0x1, R145 ;  /* 0x00000001c8c87824 */ /* 0x000fe600078e0291 */
        /* <DEDUP_REMOVED lines=9> */
[----:B------:R-:W-:Y:S01]  /*25380*/  FSEL R154, R154, RZ, P0 ;  /* 0x000000ff9a9a7208 */ /* 0x000fe20000000000 */
[----:B------:R-:W-:Y:S03]  /*25390*/  LDSM.16.MT88.4 R20, [R138+0xc000] ;  /* 0x00c000008a14783b */ /* 0x000fe60000004200 */
        /* <DEDUP_REMOVED lines=17> */
[-CC-:B------:R-:W-:Y:S01]  /*254b0*/  FFMA.FTZ R168, R168, R135.reuse, -R154.reuse ;  /* 0x00000087a8a87223 */ /* 0x180fe2000001089a */
[----:B------:R-:W-:Y:S01]  /*254c0*/  FMUL.FTZ R6, R135, R0 ;  /* 0x0000000087067220 */ /* 0x000fe20000410000 */
[-C--:B------:R-:W-:Y:S01]  /*254d0*/  FFMA.FTZ R158, R158, R135.reuse, -R154 ;  /* 0x000000879e9e7223 */ /* 0x080fe2000001089a */
[-C--:B------:R-:W-:Y:S01]  /*254e0*/  FFMA.FTZ R181, R181, R135.reuse, -R156 ;  /* 0x00000087b5b57223 */ /* 0x080fe2000001089c */
[-CC-:B------:R-:W-:Y:S01]  /*254f0*/  FFMA.FTZ R160, R160, R135.reuse, -R154.reuse ;  /* 0x00000087a0a07223 */ /* 0x180fe2000001089a */
[-C--:B------:R-:W-:Y:S03]  /*25500*/  FFMA.FTZ R183, R183, R135.reuse, -R154 ;  /* 0x00000087b7b77223 */ /* 0x080fe6000001089a */
[----:B------:R-:W2:Y:S01]  /*25510*/  MUFU.EX2 R2, R4 ;  /* 0x0000000400027308 */ /* 0x000ea20000000800 */
[-CC-:B------:R-:W-:Y:S01]  /*25520*/  FFMA.FTZ R162, R162, R135.reuse, -R156.reuse ;  /* 0x00000087a2a27223 */ /* 0x180fe2000001089c */
[-C--:B------:R-:W-:Y:S01]  /*25530*/  FFMA.FTZ R201, R182, R135.reuse, -R156 ;  /* 0x00000087b6c97223 */ /* 0x080fe2000001089c */
[-C--:B------:R-:W-:Y:S01]  /*25540*/  FFMA.FTZ R243, R243, R135.reuse, -R154 ;  /* 0x00000087f3f37223 */ /* 0x080fe2000001089a */
[-CC-:B------:R-:W-:Y:S01]  /*25550*/  FFMA.FTZ R164, R164, R135.reuse, -R156.reuse ;  /* 0x00000087a4a47223 */ /* 0x180fe2000001089c */
[-C--:B------:R-:W-:Y:S01]  /*25560*/  FFMA.FTZ R245, R245, R135.reuse, -R156 ;  /* 0x00000087f5f57223 */ /* 0x080fe2000001089c */
[-C--:B------:R-:W-:Y:S01]  /*25570*/  FFMA.FTZ R247, R247, R135.reuse, -R154 ;  /* 0x00000087f7f77223 */ /* 0x080fe2000001089a */
[-CC-:B------:R-:W-:Y:S03]  /*25580*/  FFMA.FTZ R176, R176, R135.reuse, -R156.reuse ;  /* 0x00000087b0b07223 */ /* 0x180fe6000001089c */
[----:B------:R-:W3:Y:S01]  /*25590*/  MUFU.EX2 R0, R6 ;  /* 0x0000000600007308 */ /* 0x000ee20000000800 */
[-C--:B------:R-:W-:Y:S01]  /*255a0*/  FFMA.FTZ R180, R180, R135.reuse, -R156 ;  /* 0x00000087b4b47223 */ /* 0x080fe2000001089c */
[-CC-:B------:R-:W-:Y:S01]  /*255b0*/  FFMA.FTZ R178, R178, R135.reuse, -R154.reuse ;  /* 0x00000087b2b27223 */ /* 0x180fe2000001089a */
[-C--:B------:R-:W-:Y:S01]  /*255c0*/  FFMA.FTZ R174, R174, R135.reuse, -R154 ;  /* 0x00000087aeae7223 */ /* 0x080fe2000001089a */
[-CC-:B------:R-:W-:Y:S01]  /*255d0*/  FFMA.FTZ R172, R172, R135.reuse, -R156.reuse ;  /* 0x00000087acac7223 */ /* 0x180fe2000001089c */
[-C--:B------:R-:W-:Y:S01]  /*255e0*/  FFMA.FTZ R170, R170, R135.reuse, -R156 ;  /* 0x00000087aaaa7223 */ /* 0x080fe2000001089c */
        /* <DEDUP_REMOVED lines=43> */
[-C--:B------:R-:W-:Y:S01]  /*258a0*/  FFMA.FTZ R193, R193, R135.reuse, -R154 ;  /* 0x00000087c1c17223 */ /* 0x080fe2000001089a */
[-C--:B------:R-:W-:Y:S01]  /*258b0*/  FFMA.FTZ R189, R189, R135.reuse, -R156 ;  /* 0x00000087bdbd7223 */ /* 0x080fe2000001089c */
        /* <DEDUP_REMOVED lines=16> */
[-C--:B------:R-:W-:Y:S01]  /*259c0*/  FFMA.FTZ R155, R155, R135.reuse, -R156 ;  /* 0x000000879b9b7223 */ /* 0x080fe2000001089c */
[----:B------:R-:W-:Y:S01]  /*259d0*/  FFMA.FTZ R137, R137, R135, -R154 ;  /* 0x0000008789897223 */ /* 0x000fe2000001089a */
[----:B------:R-:W-:Y:S01]  /*259e0*/  FFMA.FTZ R151, R0, R237, R151 ;  /* 0x000000ed00977223 */ /* 0x000fe20000010097 */
[----:B------:R-:W-:Y:S01]  /*259f0*/  FFMA.FTZ R149, R2, R239, R149 ;  /* 0x000000ef02957223 */ /* 0x000fe20000010095 */
[----:B------:R-:W-:Y:S03]  /*25a00*/  ISETP.GT.AND P0, PT, R232, R205, PT ;  /* 0x000000cde800720c */ /* 0x000fe60003f04270 */
[----:B------:R-:W-:Y:S01]  /*25a10*/  MUFU.EX2 R168, R168 ;  /* 0x000000a800a87308 */ /* 0x000fe20000000800 */
[C---:B---3--:R-:W-:Y:S01]  /*25a20*/  F2FP.F16.F32.PACK_AB R143, R153.reuse, R146 ;  /* 0x00000092998f723e */ /* 0x048fe200000000ff */
[----:B------:R-:W-:Y:S01]  /*25a30*/  FADD.FTZ R150, R150, R149 ;  /* 0x0000009596967221 */ /* 0x000fe20000010000 */
[----:B------:R-:W-:Y:S04]  /*25a40*/  FADD.FTZ R151, R148, R151 ;  /* 0x0000009794977221 */ /* 0x000fe80000010000 */
        /* <DEDUP_REMOVED lines=84> */
[----:B------:R-:W-:Y:S01]  /*25f90*/  IMAD.MOV.U32 R2, RZ, RZ, R3 ;  /* 0x000000ffff027224 */ /* 0x000fe200078e0003 */
[----:B------:R-:W5:Y:S02]  /*25fa0*/  LDSM.16.MT88.4 R72, [R200+0x800] ;  /* 0x00080000c848783b */ /* 0x000f640000004200 */
[----:B------:R-:W-:Y:S03]  /*25fb0*/  MUFU.EX2 R243, R243 ;  /* 0x000000f300f37308 */ /* 0x000fe60000000800 */
[C---:B-1----:R-:W-:Y:S03]  /*25fc0*/  HMMA.16816.F32 R60, R140.reuse, R84, R60 ;  /* 0x000000548c3c723c */ /* 0x042fe6000000183c */
[----:B----4-:R-:W-:Y:S04]  /*25fd0*/  F2FP.F16.F32.PACK_AB R71, R107, R106 ;  /* 0x0000006a6b47723e */ /* 0x010fe800000000ff */
        /* <DEDUP_REMOVED lines=8> */
[-CC-:B------:R-:W-:Y:S01]  /*26060*/  FFMA.FTZ R142, R184, R135.reuse, -R156.reuse ;  /* 0x00000087b88e7223 */ /* 0x180fe2000001089c */
[C---:B--2---:R-:W-:Y:S07]  /*26070*/  HMMA.16816.F32 R4, R68.reuse, R76, R4 ;  /* 0x0000004c4404723c */ /* 0x044fee0000001804 */
        /* <DEDUP_REMOVED lines=281> */
.L_x_6683:
        /* <DEDUP_REMOVED lines=14> */
.L_x_6706:
        /* <DEDUP_REMOVED lines=8> */
[C---:B------:R-:W-:Y:S02]  /*27370*/  LOP3.LUT P0, RZ, R196.reuse, 0x4, RZ, 0xc0, !PT ;  /* 0x00000004c4ff7812 */ /* 0x040fe4000780c0ff */
[--C-:B------:R-:W-:Y:S02]  /*27380*/  LOP3.LUT R199, R199, 0x6, R0.reuse, 0xf8, !PT ;  /* 0x00000006c7c77812 */ /* 0x100fe400078ef800 */
[----:B------:R-:W-:Y:S02]  /*27390*/  LOP3.LUT R0, R5, 0x38, R0, 0xf8, !PT ;  /* 0x0000003805007812 */ /* 0x000fe400078ef800 */
[----:B------:R-:W-:Y:S02]  /*273a0*/  R2P PR, R196, 0x18 ;  /* 0x00000018c4007804 */ /* 0x000fe40000000000 */
[----:B--2---:R-:W-:Y:S02]  /*273b0*/  FSEL R2, R2, 1, P2 ;  /* 0x3f80000002027808 */ /* 0x004fe40001000000 */
[----:B------:R-:W-:-:S02]  /*273c0*/  LOP3.LUT R0, R199, R0, RZ, 0xfc, !PT ;  /* 0x00000000c7007212 */ /* 0x000fc400078efcff */
[----:B------:R-:W-:Y:S01]  /*273d0*/  SEL R4, R4, 0xffffffe0, !P3 ;  /* 0xffffffe004047807 */ /* 0x000fe20005800000 */
        /* <DEDUP_REMOVED lines=177> */
.L_x_6693:
[----:B------:R-:W-:Y:S05]  /*27ef0*/  BSYNC.RECONVERGENT B0 ;  /* 0x0000000000007941 */ /* 0x000fea0003800200 */
.L_x_6692:
[----:B------:R-:W-:Y:S01]  /*27f00*/  R2UR UR10, R10 ;  /* 0x000000000a0a72ca */ /* 0x000fe200000e0000 */
[----:B------:R-:W-:Y:S01]  /*27f10*/  @P2 FMUL.FTZ R7, R7, 0.69314718246459960938 ;  /* 0x3f31721807072820 */ /* 0x000fe20000410000 */
[C---:B------:R-:W-:Y:S01]  /*27f20*/  R2UR UR11, R11.reuse ;  /* 0x000000000b0b72ca */ /* 0x040fe200000e0000 */
[----:B------:R-:W-:Y:S01]  /*27f30*/  @P1 FMUL.FTZ R4, R4, 0.69314718246459960938 ;  /* 0x3f31721804041820 */ /* 0x000fe20000410000 */
[----:B------:R-:W-:Y:S01]  /*27f40*/  R2UR UR4, R10 ;  /* 0x000000000a0472ca */ /* 0x000fe200000e0000 */
[----:B------:R-:W-:Y:S01]  /*27f50*/  IMAD.MOV.U32 R40, RZ, RZ, 0x7f800000 ;  /* 0x7f800000ff287424 */ /* 0x000fe200078e00ff */
[----:B------:R-:W-:Y:S01]  /*27f60*/  R2UR UR5, R11 ;  /* 0x000000000b0572ca */ /* 0x000fe200000e0000 */
[----:B------:R-:W-:Y:S02]  /*27f70*/  IMAD.MOV.U32 R9, RZ, RZ, 0x7f800000 ;  /* 0x7f800000ff097424 */ /* 0x000fe400078e00ff */
[C---:B-----5:R-:W-:Y:S01]  /*27f80*/  @P2 FFMA.FTZ R40, R6.reuse, R134, R7 ;  /* 0x0000008606282223 */ /* 0x060fe20000010007 */
[----:B------:R-:W-:Y:S01]  /*27f90*/  @P1 FFMA.FTZ R9, R6, R3, R4 ;  /* 0x0000000306091223 */ /* 0x000fe20000010004 */
[----:B------:R-:W-:Y:S01]  /*27fa0*/  LOP3.LUT P1, RZ, R196, 0x3, RZ, 0xc0, !PT ;  /* 0x00000003c4ff7812 */ /* 0x000fe2000782c0ff */
[----:B------:R-:W-:Y:S01]  /*27fb0*/  IMAD.SHL.U32 R217, R217, 0x40, RZ ;  /* 0x00000040d9d97824 */ /* 0x000fe200078e00ff */
[----:B------:R-:W-:-:S02]  /*27fc0*/  LOP3.LUT R197, R197, 0x30, RZ, 0xc0, !PT ;  /* 0x00000030c5c57812 */ /* 0x000fc400078ec0ff */
[----:B------:R-:W-:Y:S01]  /*27fd0*/  SHF.R.U32.HI R8, RZ, 0x2, R196 ;  /* 0x00000002ff087819 */ /* 0x000fe200000116c4 */
[----:B------:R1:W5:Y:S03]  /*27fe0*/  LD.E.64 R50, desc[UR10][R132.64+0x70] ;  /* 0x0000700a84327980 */ /* 0x000366000c101b00 */
[----:B------:R-:W-:Y:S01]  /*27ff0*/  LOP3.LUT R8, R197, 0x7, R8, 0xf8, !PT ;  /* 0x00000007c5087812 */ /* 0x000fe200078ef808 */
[----:B------:R1:W5:Y:S01]  /*28000*/  LD.E.64 R54, desc[UR4][R132.64+0xa0] ;  /* 0x0000a00484367980 */ /* 0x000362000c101b00 */
[----:B------:R-:W-:Y:S05]  /*28010*/  WARPSYNC.ALL ;  /* 0x0000000000007948 */ /* 0x000fea0003800000 */
[----:B------:R-:W-:Y:S06]  /*28020*/  BAR.SYNC.DEFER_BLOCKING 0x0 ;  /* 0x0000000000007b1d */ /* 0x000fec0000010000 */
        /* <DEDUP_REMOVED lines=10> */
[----:B------:R-:W-:Y:S02]  /*280d0*/  IMAD.IADD R3, R218, 0x1, -R217 ;  /* 0x00000001da037824 */ /* 0x000fe400078e0ad9 */
        /* <DEDUP_REMOVED lines=14> */
.L_x_6695:
[----:B------:R-:W-:Y:S05]  /*281c0*/  BSYNC.RECONVERGENT B0 ;  /* 0x0000000000007941 */ /* 0x000fea0003800200 */
.L_x_6694:
        /* <DEDUP_REMOVED lines=42> */
.L_x_6697:
[----:B------:R-:W-:Y:S05]  /*28470*/  BSYNC.RECONVERGENT B0 ;  /* 0x0000000000007941 */ /* 0x000fea0003800200 */
.L_x_6696:
        /* <DEDUP_REMOVED lines=20> */
.L_x_6699:
[----:B------:R-:W-:Y:S05]  /*285c0*/  BSYNC.RECONVERGENT B0 ;  /* 0x0000000000007941 */ /* 0x000fea0003800200 */
.L_x_6698:
        /* <DEDUP_REMOVED lines=20> */
.L_x_6701:
[----:B------:R-:W-:Y:S05]  /*28710*/  BSYNC.RECONVERGENT B0 ;  /* 0x0000000000007941 */ /* 0x000fea0003800200 */
.L_x_6700:
[----:B------:R-:W-:-:S04]  /*28720*/  MOV R215, 0x0 ;  /* 0x0000000000d77802 */ /* 0x000fc80000000f00 */
[----:B-12345:R-:W-:Y:S05]  /*28730*/  @P1 RET.REL.NODEC R214 `(_ZN5flash24flash_fwd_splitkv_kernelI23Flash_fwd_kernel_traitsILi128ELi64ELi128ELi4ELb0ELb0EN7cutlass6half_tE19Flash_kernel_traitsILi128ELi64ELi128ELi4ES3_EELb0ELb1ELb1ELb0ELb0ELb0ELb0ELb1EEEvNS_16Flash_fwd_paramsE) ;  /* 0xfffffd78d6301950 */ /* 0x03efea0003c3ffff */
        /* <DEDUP_REMOVED lines=16> */
[----:B-1----:R-:W-:Y:S05]  /*28840*/  @P0 RET.REL.NODEC R214 `(_ZN5flash24flash_fwd_splitkv_kernelI23Flash_fwd_kernel_traitsILi128ELi64ELi128ELi4ELb0ELb0EN7cutlass6half_tE19Flash_kernel_traitsILi128ELi64ELi128ELi4ES3_EELb0ELb1ELb1ELb0ELb0ELb0ELb0ELb1EEEvNS_16Flash_fwd_paramsE) ;  /* 0xfffffd74d6ec0950 */ /* 0x002fea0003c3ffff */
[----:B------:R-:W-:Y:S01]  /*28850*/  R2UR UR4, R10 ;  /* 0x000000000a0472ca */ /* 0x000fe200000e0000 */
[----:B------:R-:W-:Y:S01]  /*28860*/  IMAD.MOV.U32 R215, RZ, RZ, 0x0 ;  /* 0x00000000ffd77424 */ /* 0x000fe200078e00ff */
[----:B------:R-:W-:-:S13]  /*28870*/  R2UR UR5, R11 ;  /* 0x000000000b0572ca */ /* 0x000fda00000e0000 */
[----:B------:R1:W-:Y:S02]  /*28880*/  ST.E.128 desc[UR4][R2.64+0x80], R36 ;  /* 0x0000802402007985 */ /* 0x0003e4000c101d04 */
[----:B-1----:R-:W-:Y:S05]  /*28890*/  RET.REL.NODEC R214 `(_ZN5flash24flash_fwd_splitkv_kernelI23Flash_fwd_kernel_traitsILi128ELi64ELi128ELi4ELb0ELb0EN7cutlass6half_tE19Flash_kernel_traitsILi128ELi64ELi128ELi4ES3_EELb0ELb1ELb1ELb0ELb0ELb0ELb0ELb1EEEvNS_16Flash_fwd_paramsE) ;  /* 0xfffffd74d6d87950 */ /* 0x002fea0003c3ffff */
.L_x_6691:
[----:B------:R-:W-:Y:S01]  /*288a0*/  MOV R5, 0x2 ;  /* 0x0000000200057802 */ /* 0x000fe20000000f00 */
[----:B------:R-:W-:Y:S01]  /*288b0*/  IMAD.MOV.U32 R0, RZ, RZ, 0x1f ;  /* 0x0000001fff007424 */ /* 0x000fe200078e00ff */
[----:B------:R-:W-:-:S07]  /*288c0*/  MOV R2, 0xffffffff ;  /* 0xffffffff00027802 */ /* 0x000fce0000000f00 */
[----:B-1---5:R-:W-:Y:S05]  /*288d0*/  WARPSYNC.COLLECTIVE R2, `(.L_x_6702) ;  /* 0x0000000002087348 */ /* 0x022fea0003c00000 */
[----:B------:R2:W3:Y:S02]  /*288e0*/  SHFL.BFLY P0, R12, R239, R5, R0 ;  /* 0x0c000005ef0c7389 */ /* 0x0004e40000000000 */
[----:B-123-5:R-:W-:Y:S05]  /*288f0*/  ENDCOLLECTIVE ;  /* 0x000000000000791b */ /* 0x02efea0003800000 */
.L_x_6702:
[----:B------:R-:W-:Y:S02]  /*28900*/  IMAD.MOV.U32 R8, RZ, RZ, R12 ;  /* 0x000000ffff087224 */ /* 0x000fe400078e000c */
[----:B------:R-:W-:Y:S02]  /*28910*/  IMAD.MOV.U32 R5, RZ, RZ, 0x1 ;  /* 0x00000001ff057424 */ /* 0x000fe400078e00ff */
[----:B------:R-:W-:-:S05]  /*28920*/  FADD.FTZ R8, R8, R239 ;  /* 0x000000ef08087221 */ /* 0x000fca0000010000 */
[----:B------:R-:W-:-:S07]  /*28930*/  MOV R239, R8 ;  /* 0x0000000800ef7202 */ /* 0x000fce0000000f00 */
[----:B------:R-:W-:Y:S05]  /*28940*/  WARPSYNC.COLLECTIVE R2, `(.L_x_6703) ;  /* 0x0000000002087348 */ /* 0x000fea0003c00000 */
[----:B------:R1:W2:Y:S02]  /*28950*/  SHFL.BFLY P0, R12, R239, R5, R0 ;  /* 0x0c000005ef0c7389 */ /* 0x0002a40000000000 */
[----:B-12---:R-:W-:Y:S05]  /*28960*/  ENDCOLLECTIVE ;  /* 0x000000000000791b */ /* 0x006fea0003800000 */
.L_x_6703:
[----:B------:R-:W-:Y:S01]  /*28970*/  MOV R239, R237 ;  /* 0x000000ed00ef7202 */ /* 0x000fe20000000f00 */
[----:B------:R-:W-:Y:S01]  /*28980*/  IMAD.MOV.U32 R5, RZ, RZ, 0x2 ;  /* 0x00000002ff057424 */ /* 0x000fe200078e00ff */
[----:B------:R-:W-:-:S07]  /*28990*/  MOV R7, R12 ;  /* 0x0000000c00077202 */ /* 0x000fce0000000f00 */
[----:B------:R-:W-:Y:S05]  /*289a0*/  WARPSYNC.COLLECTIVE R2, `(.L_x_6704) ;  /* 0x0000000002087348 */ /* 0x000fea0003c00000 */
[----:B------:R1:W2:Y:S02]  /*289b0*/  SHFL.BFLY P0, R12, R239, R5, R0 ;  /* 0x0c000005ef0c7389 */ /* 0x0002a40000000000 */
[----:B-12---:R-:W-:Y:S05]  /*289c0*/  ENDCOLLECTIVE ;  /* 0x000000000000791b */ /* 0x006fea0003800000 */
.L_x_6704:
[----:B------:R-:W-:Y:S01]  /*289d0*/  FADD.FTZ R7, R8, R7 ;  /* 0x0000000708077221 */ /* 0x000fe20000010000 */
[----:B------:R-:W-:Y:S01]  /*289e0*/  FADD.FTZ R9, R12, R237 ;  /* 0x000000ed0c097221 */ /* 0x000fe20000010000 */
[----:B------:R-:W-:-:S04]  /*289f0*/  MOV R5, 0x1 ;  /* 0x0000000100057802 */ /* 0x000fc80000000f00 */
[----:B------:R-:W-:-:S07]  /*28a00*/  MOV R239, R9 ;  /* 0x0000000900ef7202 */ /* 0x000fce0000000f00 */
[----:B------:R-:W-:Y:S05]  /*28a10*/  WARPSYNC.COLLECTIVE R2, `(.L_x_6705) ;  /* 0x0000000002087348 */ /* 0x000fea0003c00000 */
[----:B------:R1:W2:Y:S02]  /*28a20*/  SHFL.BFLY P0, R12, R239, R5, R0 ;  /* 0x0c000005ef0c7389 */ /* 0x0002a40000000000 */
[----:B-12---:R-:W-:Y:S05]  /*28a30*/  ENDCOLLECTIVE ;  /* 0x000000000000791b */ /* 0x006fea0003800000 */
.L_x_6705:
[----:B------:R-:W-:Y:S05]  /*28a40*/  BRA `(.L_x_6706) ;  /* 0xffffffe800287947 */ /* 0x000fea000383ffff */
.L_x_6707:
        /* <DEDUP_REMOVED lines=11> */
.L_x_14936:


//--------------------- .text._ZN5flash24flash_fwd_splitkv_kernelI23Flash_fwd_kernel_traitsILi128ELi64ELi128ELi4ELb0ELb0EN7cutlass6half_tE19Flash_kernel_traitsILi128ELi64ELi128ELi4ES3_EELb0ELb1ELb1ELb0ELb0ELb1ELb0ELb1EEEvNS_16Flash_fwd_paramsE --------------------------
	.section	.text._ZN5flash24flash_fwd_splitkv_kernelI23Flash_fwd_kernel_traitsILi128ELi64ELi128ELi4ELb0ELb0EN7cutlass6half_tE19Flash_kernel_traitsILi128ELi64ELi128ELi4ES3_EELb0ELb1ELb1ELb0ELb0ELb1ELb0ELb1EEEvNS_16Flash_fwd_paramsE,"ax",@progbits
	.align	128
        .global         _ZN5flash24flash_fwd_splitkv_kernelI23Flash_fwd_kernel_traitsILi128ELi64ELi128ELi4ELb0ELb0EN7cutlass6half_tE19Flash_kernel_traitsILi128ELi64ELi128ELi4ES3_EELb0ELb1ELb1ELb0ELb0ELb1ELb0ELb1EEEvNS_16Flash_fwd_paramsE
        .type           _ZN5flash24flash_fwd_splitkv_kernelI23Flash_fwd_kernel_traitsILi128ELi64ELi128ELi4ELb0ELb0EN7cutlass6half_tE19Flash_kernel_traitsILi128ELi64ELi128ELi4ES3_EELb0ELb1ELb1ELb0ELb0ELb1ELb0ELb1EEEvNS_16Flash_fwd_paramsE,@function
        .size           _ZN5flash24flash_fwd_splitkv_kernelI23Flash_fwd_kernel_traitsILi128ELi64ELi128ELi4ELb0ELb0EN7cutlass6half_tE19Flash_kernel_traitsILi128ELi64ELi128ELi4ES3_EELb0ELb1ELb1ELb0ELb0ELb1ELb0ELb1EEEvNS_16Flash_fwd_paramsE,(.L_x_14937 - _ZN5flash24flash_fwd_splitkv_kernelI23Flash_fwd_kernel_traitsILi128ELi64ELi128ELi4ELb0ELb0EN7cutlass6half_tE19Flash_kernel_traitsILi128ELi64ELi128ELi4ES3_EELb0ELb1ELb1ELb0ELb0ELb1ELb0ELb1EEEvNS_16Flash_fwd_paramsE)
        .other          _ZN5flash24flash_fwd_splitkv_kernelI23Flash_fwd_kernel_traitsILi128ELi64ELi128ELi4ELb0ELb0EN7cutlass6half_tE19Flash_kernel_traitsILi128ELi64ELi128ELi4ES3_EELb0ELb1ELb1ELb0ELb0ELb1ELb0ELb1EEEvNS_16Flash_fwd_paramsE,@"STO_CUDA_ENTRY STV_DEFAULT"
_ZN5flash24flash_fwd_splitkv_kernelI23Flash_fwd_kernel_traitsILi128ELi64ELi128ELi4ELb0ELb0EN7cutlass6half_tE19Flash_kernel_traitsILi128ELi64ELi128ELi4ES3_EELb0ELb1ELb1ELb0ELb0ELb1ELb0ELb1EEEvNS_16Flash_fwd_paramsE:
.text._ZN5flash24flash_fwd_splitkv_kernelI23Flash_fwd_kernel_traitsILi128ELi64ELi128ELi4ELb0ELb0EN7cutlass6half_tE19Flash_kernel_traitsILi128ELi64ELi128ELi4ES3_EELb0ELb1ELb1ELb0ELb0ELb1ELb0ELb1EEEvNS_16Flash_fwd_paramsE:
[----:B------:R-:W-:Y:S01]  /*0000*/  LDC R1, c[0x0][0x37c] ;  /* 0x0000df00ff017b82 */ /* 0x000fe20000000800 */
[----:B------:R-:W1:Y:S07]  /*0010*/  S2R R229, SR_CTAID.X ;  /* 0x0000000000e57919 */ /* 0x000e6e0000002500 */
[----:B------:R-:W2:Y:S01]  /*0020*/  LDC.64 R132, c[0x0][0x348] ;  /* 0x0000d200ff847b82 */ /* 0x000ea20000000a00 */
[----:B------:R-:W-:Y:S01]  /*0030*/  BSSY.RECONVERGENT B4, `(.L_x_6708) ;  /* 0x0000005000047945 */ /* 0x000fe20003800200 */
[----:B------:R-:W-:Y:S01]  /*0040*/  MOV R226, 0x80 ;  /* 0x0000008000e27802 */ /* 0x000fe20000000f00 */
[----:B------:R-:W3:Y:S01]  /*0050*/  S2R R227, SR_CTAID.Y ;  /* 0x0000000000e37919 */ /* 0x000ee20000002600 */
[----:B------:R-:W4:Y:S05]  /*0060*/  S2R R228, SR_CTAID.Z ;  /* 0x0000000000e47919 */ /* 0x000f2a0000002700 */
[----:B-1234-:R-:W-:Y:S05]  /*0070*/  CALL.REL.NOINC `($_ZN5flash24flash_fwd_splitkv_kernelI23Flash_fwd_kernel_traitsILi128ELi64ELi128ELi4ELb0ELb0EN7cutlass6half_tE19Flash_kernel_traitsILi128ELi64ELi128ELi4ES3_EELb0ELb1ELb1ELb0ELb0ELb1ELb0ELb1EEEvNS_16Flash_fwd_paramsE$_ZN5flash30compute_attn_1rowblock_splitkvI23Flash_fwd_kernel_traitsILi128ELi64ELi128ELi4ELb0ELb0EN7cutlass6half_tE19Flash_kernel_traitsILi128ELi64ELi128ELi4ES3_EELb0ELb1ELb1ELb0ELb0ELb1ELb0ELb1ENS_16Flash_fwd_paramsEEEvRKT8_iiiii) ;  /* 0x0000000000087944 */ /* 0x01efea0003c00000 */
[----:B------:R-:W-:Y:S05]  /*0080*/  BSYNC.RECONVERGENT B4 ;  /* 0x0000000000047941 */ /* 0x000fea0003800200 */
.L_x_6708:
[----:B------:R-:W-:Y:S05]  /*0090*/  EXIT ;  /* 0x000000000000794d */ /* 0x000fea0003800000 */
        .type           $_ZN5flash24flash_fwd_splitkv_kernelI23Flash_fwd_kernel_traitsILi128ELi64ELi128ELi4ELb0ELb0EN7cutlass6half_tE19Flash_kernel_traitsILi128ELi64ELi128ELi4ES3_EELb0ELb1ELb1ELb0ELb0ELb1ELb0ELb1EEEvNS_16Flash_fwd_paramsE$_ZN5flash30compute_attn_1rowblock_splitkvI23Flash_fwd_kernel_traitsILi128ELi64ELi128ELi4ELb0ELb0EN7cutlass6half_tE19Flash_kernel_traitsILi128ELi64ELi128ELi4ES3_EELb0ELb1ELb1ELb0ELb0ELb1ELb0ELb1ENS_16Flash_fwd_paramsEEEvRKT8_iiiii,@function
        .size           $_ZN5flash24flash_fwd_splitkv_kernelI23Flash_fwd_kernel_traitsILi128ELi64ELi128ELi4ELb0ELb0EN7cutlass6half_tE19Flash_kernel_traitsILi128ELi64ELi128ELi4ES3_EELb0ELb1ELb1ELb0ELb0ELb1ELb0ELb1EEEvNS_16Flash_fwd_paramsE$_ZN5flash30compute_attn_1rowblock_splitkvI23Flash_fwd_kernel_traitsILi128ELi64ELi128ELi4ELb0ELb0EN7cutlass6half_tE19Flash_kernel_traitsILi128ELi64ELi128ELi4ES3_EELb0ELb1ELb1ELb0ELb0ELb1ELb0ELb1ENS_16Flash_fwd_paramsEEEvRKT8_iiiii,(.L_x_14937 - $_ZN5flash24flash_fwd_splitkv_kernelI23Flash_fwd_kernel_traitsILi128ELi64ELi128ELi4ELb0ELb0EN7cutlass6half_tE19Flash_kernel_traitsILi128ELi64ELi128ELi4ES3_EELb0ELb1ELb1ELb0ELb0ELb1ELb0ELb1EEEvNS_16Flash_fwd_paramsE$_ZN5flash30compute_attn_1rowblock_splitkvI23Flash_fwd_kernel_traitsILi128ELi64ELi128ELi4ELb0ELb0EN7cutlass6half_tE19Flash_kernel_traitsILi128ELi64ELi128ELi4ES3_EELb0ELb1ELb1ELb0ELb0ELb1ELb0ELb1ENS_16Flash_fwd_paramsEEEvRKT8_iiiii)
$_ZN5flash24flash_fwd_splitkv_kernelI23Flash_fwd_kernel_traitsILi128ELi64ELi128ELi4ELb0ELb0EN7cutlass6half_tE19Flash_kernel_traitsILi128ELi64ELi128ELi4ES3_EELb0ELb1ELb1ELb0ELb0ELb1ELb0ELb1EEEvNS_16Flash_fwd_paramsE$_ZN5flash30compute_attn_1rowblock_splitkvI23Flash_fwd_kernel_traitsILi128ELi64ELi128ELi4ELb0ELb0EN7cutlass6half_tE19Flash_kernel_traitsILi128ELi64ELi128ELi4ES3_EELb0ELb1ELb1ELb0ELb0ELb1ELb0ELb1ENS_16Flash_fwd_paramsEEEvRKT8_iiiii:
        /* <DEDUP_REMOVED lines=38> */
.L_x_6710:
[----:B------:R-:W-:Y:S05]  /*0300*/  BSYNC.RECONVERGENT B0 ;  /* 0x0000000000007941 */ /* 0x000fea0003800200 */
.L_x_6709:
[----:B------:R-:W-:Y:S04]  /*0310*/  BSSY.RECONVERGENT B0, `(.L_x_6711) ;  /* 0x0000007000007945 */ /* 0x000fe80003800200 */
[----:B------:R-:W-:Y:S05]  /*0320*/  @!P3 BRA `(.L_x_6712) ;  /* 0x000000000014b947 */ /* 0x000fea0003800000 */
[----:B------:R-:W3:Y:S02]  /*0330*/  LD.E.U8 R2, desc[UR6][R132.64+0x1b2] ;  /* 0x0001b20684027980 */ /* 0x000ee4000c101100 */
[----:B---3--:R-:W-:-:S13]  /*0340*/  ISETP.NE.AND P1, PT, R2, RZ, PT ;  /* 0x000000ff0200720c */ /* 0x008fda0003f25270 */
[----:B------:R-:W3:Y:S02]  /*0350*/  @P1 LD.E R9, desc[UR6][R10.64+0x4] ;  /* 0x000004060a091980 */ /* 0x000ee4000c101900 */
[----:B---3-5:R-:W-:-:S06]  /*0360*/  @P1 IADD3 R72, PT, PT, R9, -R14, RZ ;  /* 0x8000000e09481210 */ /* 0x028fcc0007ffe0ff */
[----:B------:R3:W5:Y:S02]  /*0370*/  @!P1 LD.E R72, desc[UR6][R10.64] ;  /* 0x000000060a489980 */ /* 0x000764000c101900 */
.L_x_6712:
[----:B------:R-:W-:Y:S05]  /*0380*/  BSYNC.RECONVERGENT B0 ;  /* 0x0000000000007941 */ /* 0x000fea0003800200 */
.L_x_6711:
        /* <DEDUP_REMOVED lines=9> */
.L_x_6714:
[----:B------:R-:W4:Y:S01]  /*0420*/  LD.E.64 R4, desc[UR6][R132.64+0x108] ;  /* 0x0001080684047980 */ /* 0x000f22000c101b00 */
[----:B------:R-:W-:Y:S01]  /*0430*/  BSSY.RECONVERGENT B0, `(.L_x_6716) ;  /* 0x0000006000007945 */ /* 0x000fe20003800200 */
[----:B------:R-:W-:Y:S01]  /*0440*/  IMAD.MOV.U32 R67, RZ, RZ, RZ ;  /* 0x000000ffff437224 */ /* 0x000fe200078e00ff */
[----:B----4-:R-:W-:-:S04]  /*0450*/  ISETP.NE.U32.AND P0, PT, R4, RZ, PT ;  /* 0x000000ff0400720c */ /* 0x010fc80003f05070 */
[----:B------:R-:W-:-:S13]  /*0460*/  ISETP.NE.AND.EX P0, PT, R5, RZ, PT, P0 ;  /* 0x000000ff0500720c */ /* 0x000fda0003f05300 */
[----:B------:R-:W-:Y:S05]  /*0470*/  @!P0 BRA `(.L_x_6717) ;  /* 0x0000000000048947 */ /* 0x000fea0003800000 */
[----:B------:R4:W5:Y:S02]  /*0480*/  LD.E R67, desc[UR6][R132.64+0xbc] ;  /* 0x0000bc0684437980 */ /* 0x000964000c101900 */
.L_x_6717:
[----:B------:R-:W-:Y:S05]  /*0490*/  BSYNC.RECONVERGENT B0 ;  /* 0x0000000000007941 */ /* 0x000fea0003800200 */
.L_x_6716:
[----:B-----5:R-:W-:Y:S02]  /*04a0*/  IADD3 R67, PT, PT, R72, R67, RZ ;  /* 0x0000004348437210 */ /* 0x020fe40007ffe0ff */
.L_x_6715:
[----:B------:R-:W-:Y:S05]  /*04b0*/  BSYNC.RECONVERGENT B1 ;  /* 0x0000000000017941 */ /* 0x000fea0003800200 */
.L_x_6713:
[----:B------:R-:W-:Y:S01]  /*04c0*/  IMAD.SHL.U32 R75, R229, 0x40, RZ ;  /* 0x00000040e54b7824 */ /* 0x000fe200078e00ff */
[----:B------:R-:W-:Y:S01]  /*04d0*/  MOV R4, R226 ;  /* 0x000000e200047202 */ /* 0x000fe20000000f00 */
[----:B------:R-:W-:-:S03]  /*04e0*/  IMAD.MOV.U32 R5, RZ, RZ, 0x0 ;  /* 0x00000000ff057424 */ /* 0x000fc600078e00ff */
[----:B------:R-:W-:-:S13]  /*04f0*/  ISETP.GT.AND P0, PT, R230, R75, PT ;  /* 0x0000004be600720c */ /* 0x000fda0003f04270 */
[----:B-1234-:R-:W-:Y:S05]  /*0500*/  @!P0 RET.REL.NODEC R4 `(_ZN5flash24flash_fwd_splitkv_kernelI23Flash_fwd_kernel_traitsILi128ELi64ELi128ELi4ELb0ELb0EN7cutlass6half_tE19Flash_kernel_traitsILi128ELi64ELi128ELi4ES3_EELb0ELb1ELb1ELb0ELb0ELb1ELb0ELb1EEEvNS_16Flash_fwd_paramsE) ;  /* 0xfffffff804bc8950 */ /* 0x01efea0003c3ffff */
        /* <DEDUP_REMOVED lines=75> */
.L_x_6720:
[----:B------:R-:W-:Y:S05]  /*09c0*/  BSYNC.RECONVERGENT B0 ;  /* 0x0000000000007941 */ /* 0x000fea0003800200 */
.L_x_6719:
        /* <DEDUP_REMOVED lines=17> */
.L_x_6722:
[----:B------:R-:W-:Y:S05]  /*0ae0*/  BSYNC.RECONVERGENT B0 ;  /* 0x0000000000007941 */ /* 0x000fea0003800200 */
.L_x_6721:
        /* <DEDUP_REMOVED lines=20> */
.L_x_6724:
[----:B------:R-:W-:Y:S05]  /*0c30*/  BSYNC.RECONVERGENT B0 ;  /* 0x0000000000007941 */ /* 0x000fea0003800200 */
.L_x_6723:
        /* <DEDUP_REMOVED lines=24> */
.L_x_6726:
[----:B------:R-:W-:Y:S05]  /*0dc0*/  BSYNC.RECONVERGENT B0 ;  /* 0x0000000000007941 */ /* 0x000fea0003800200 */
.L_x_6725:
[----:B------:R-:W-:Y:S01]  /*0dd0*/  MOV R227, 0x0 ;  /* 0x0000000000e37802 */ /* 0x000fe20000000f00 */
[----:B------:R-:W-:Y:S04]  /*0de0*/  @!P5 ST.E desc[UR6][R16.64], R4 ;  /* 0x000000041000d985 */ /* 0x000fe8000c101906 */
[----:B------:R-:W-:Y:S04]  /*0df0*/  @!P4 ST.E desc[UR6][R16.64+0x40], R2 ;  /* 0x000040021000c985 */ /* 0x000fe8000c101906 */
[----:B------:R1:W-:Y:S02]  /*0e00*/  @!P3 ST.E desc[UR6][R16.64+0x80], R0 ;  /* 0x000080001000b985 */ /* 0x0003e4000c101906 */
[----:B-1----:R-:W-:Y:S05]  /*0e10*/  @P6 RET.REL.NODEC R226 `(_ZN5flash24flash_fwd_splitkv_kernelI23Flash_fwd_kernel_traitsILi128ELi64ELi128ELi4ELb0ELb0EN7cutlass6half_tE19Flash_kernel_traitsILi128ELi64ELi128ELi4ES3_EELb0ELb1ELb1ELb0ELb0ELb1ELb0ELb1EEEvNS_16Flash_fwd_paramsE) ;  /* 0xfffffff0e2786950 */ /* 0x002fea0003c3ffff */
[----:B------:R-:W-:Y:S02]  /*0e20*/  MOV R3, 0x7f800000 ;  /* 0x7f80000000037802 */ /* 0x000fe40000000f00 */
[----:B------:R-:W-:-:S03]  /*0e30*/  MOV R227, 0x0 ;  /* 0x0000000000e37802 */ /* 0x000fc60000000f00 */
[----:B------:R1:W-:Y:S02]  /*0e40*/  ST.E desc[UR6][R16.64+0xc0], R3 ;  /* 0x0000c00310007985 */ /* 0x0003e4000c101906 */
[----:B-1----:R-:W-:Y:S05]  /*0e50*/  RET.REL.NODEC R226 `(_ZN5flash24flash_fwd_splitkv_kernelI23Flash_fwd_kernel_traitsILi128ELi64ELi128ELi4ELb0ELb0EN7cutlass6half_tE19Flash_kernel_traitsILi128ELi64ELi128ELi4ES3_EELb0ELb1ELb1ELb0ELb0ELb1ELb0ELb1EEEvNS_16Flash_fwd_paramsE) ;  /* 0xfffffff0e2687950 */ /* 0x002fea0003c3ffff */
.L_x_6718:
        /* <DEDUP_REMOVED lines=104> */
.L_x_6728:
        /* <DEDUP_REMOVED lines=81> */
.L_x_6729:
[----:B------:R-:W-:Y:S05]  /*19f0*/  BSYNC.RECONVERGENT B0 ;  /* 0x0000000000007941 */ /* 0x000fea0003800200 */
.L_x_6727:
        /* <DEDUP_REMOVED lines=90> */
[----:B------:R-:W-:-:S03]  /*1fa0*/  IMAD.IADD R225, R23, 0x1, R225 ;  /* 0x0000000117e17824 */ /* 0x000fc600078e02e1 */
[----:B------:R-:W-:Y:S02]  /*1fb0*/  SHF.R.S32.HI R5, RZ, 0x7, R5 ;  /* 0x00000007ff057819 */ /* 0x000fe40000011405 */
[----:B----4-:R-:W-:Y:S02]  /*1fc0*/  LEA R224, P0, R22, R10, 0x1 ;  /* 0x0000000a16e07211 */ /* 0x010fe400078008ff */
[----:B------:R-:W-:Y:S02]  /*1fd0*/  VIMNMX R68, PT, PT, R220, R5, !PT ;  /* 0x00000005dc447248 */ /* 0x000fe40007fe0100 */
[----:B------:R-:W-:Y:S02]  /*1fe0*/  LEA.HI.X R225, R22, R11, R225, 0x1, P0 ;  /* 0x0000000b16e17211 */ /* 0x000fe400000f0ce1 */
[----:B------:R-:W-:Y:S01]  /*1ff0*/  ISETP.GT.U32.AND P0, PT, R63, R68, PT ;  /* 0x000000443f00720c */ /* 0x000fe20003f04070 */
[C---:B------:R-:W-:Y:S02]  /*2000*/  IMAD R3, R4.reuse, R127, R3 ;  /* 0x0000007f04037224 */ /* 0x040fe400078e0203 */
[----:B------:R-:W-:-:S04]  /*2010*/  IMAD.WIDE.U32 R20, R4, R126, R26 ;  /* 0x0000007e04147225 */ /* 0x000fc800078e001a */
[----:B------:R-:W-:Y:S01]  /*2020*/  IMAD.WIDE.U32 R24, R120, R216, R24 ;  /* 0x000000d878187225 */ /* 0x000fe200078e0018 */
[----:B------:R-:W-:Y:S02]  /*2030*/  IADD3 R3, PT, PT, R21, R3, RZ ;  /* 0x0000000315037210 */ /* 0x000fe40007ffe0ff */
[----:B------:R-:W-:Y:S01]  /*2040*/  LEA R118, P2, R20, R8, 0x1 ;  /* 0x0000000814767211 */ /* 0x000fe200078408ff */
[----:B------:R-:W-:Y:S01]  /*2050*/  IMAD.IADD R221, R25, 0x1, R221 ;  /* 0x0000000119dd7824 */ /* 0x000fe200078e02dd */
[----:B------:R-:W-:Y:S02]  /*2060*/  LEA R222, P1, R24, R18, 0x1 ;  /* 0x0000001218de7211 */ /* 0x000fe400078208ff */
[----:B------:R-:W-:Y:S02]  /*2070*/  LEA.HI.X R119, R20, R9, R3, 0x1, P2 ;  /* 0x0000000914777211 */ /* 0x000fe400010f0c03 */
        /* <DEDUP_REMOVED lines=32> */
[C---:B------:R-:W-:Y:S01]  /*2280*/  IADD3 R112, PT, PT, R120.reuse, 0x50, RZ ;  /* 0x0000005078707810 */ /* 0x040fe20007ffe0ff */
[C---:B------:R-:W-:Y:S01]  /*2290*/  IMAD R101, R63.reuse, -0x80, R72 ;  /* 0xffffff803f657824 */ /* 0x040fe200078e0248 */
        /* <DEDUP_REMOVED lines=69> */
.L_x_6831:
        /* <DEDUP_REMOVED lines=19> */
.L_x_6732:
[----:B------:R-:W-:Y:S05]  /*2820*/  BSYNC.RECONVERGENT B0 ;  /* 0x0000000000007941 */ /* 0x000fea0003800200 */
.L_x_6731:
        /* <DEDUP_REMOVED lines=12> */
.L_x_6734:
[----:B------:R-:W-:Y:S05]  /*28f0*/  BSYNC.RECONVERGENT B0 ;  /* 0x0000000000007941 */ /* 0x000fea0003800200 */
.L_x_6733:
        /* <DEDUP_REMOVED lines=12> */
.L_x_6736:
[----:B------:R-:W-:Y:S05]  /*29c0*/  BSYNC.RECONVERGENT B0 ;  /* 0x0000000000007941 */ /* 0x000fea0003800200 */
.L_x_6735:
        /* <DEDUP_REMOVED lines=17> */
.L_x_6738:
[----:B------:R-:W-:Y:S05]  /*2ae0*/  BSYNC.RECONVERGENT B0 ;  /* 0x0000000000007941 */ /* 0x000fea0003800200 */
.L_x_6737:
        /* <DEDUP_REMOVED lines=12> */
.L_x_6740:
[----:B------:R-:W-:Y:S05]  /*2bb0*/  BSYNC.RECONVERGENT B0 ;  /* 0x0000000000007941 */ /* 0x000fea0003800200 */
.L_x_6739:
        /* <DEDUP_REMOVED lines=18> */
.L_x_6742:
[----:B------:R-:W-:Y:S05]  /*2ce0*/  BSYNC.RECONVERGENT B0 ;  /* 0x0000000000007941 */ /* 0x000fea0003800200 */
.L_x_6741:
        /* <DEDUP_REMOVED lines=18> */
.L_x_6744:
[----:B------:R-:W-:Y:S05]  /*2e10*/  BSYNC.RECONVERGENT B0 ;  /* 0x0000000000007941 */ /* 0x000fea0003800200 */
.L_x_6743:
        /* <DEDUP_REMOVED lines=18> */
.L_x_6746:
[----:B------:R-:W-:Y:S05]  /*2f40*/  BSYNC.RECONVERGENT B0 ;  /* 0x0000000000007941 */ /* 0x000fea0003800200 */
.L_x_6745:
        /* <DEDUP_REMOVED lines=26> */
.L_x_6750:
[----:B------:R-:W-:Y:S05]  /*30f0*/  BSYNC.RECONVERGENT B0 ;  /* 0x0000000000007941 */ /* 0x000fea0003800200 */
.L_x_6749:
        /* <DEDUP_REMOVED lines=16> */
.L_x_6752:
[----:B------:R-:W-:Y:S05]  /*3200*/  BSYNC.RECONVERGENT B0 ;  /* 0x0000000000007941 */ /* 0x000fea0003800200 */
.L_x_6751:
        /* <DEDUP_REMOVED lines=14> */
.L_x_6754:
[----:B------:R-:W-:Y:S05]  /*32f0*/  BSYNC.RECONVERGENT B0 ;  /* 0x0000000000007941 */ /* 0x000fea0003800200 */
.L_x_6753:
        /* <DEDUP_REMOVED lines=14> */
.L_x_6756:
[----:B------:R-:W-:Y:S05]  /*33e0*/  BSYNC.RECONVERGENT B0 ;  /* 0x0000000000007941 */ /* 0x000fea0003800200 */
.L_x_6755:
        /* <DEDUP_REMOVED lines=12> */
.L_x_6758:
[----:B------:R-:W-:Y:S05]  /*34b0*/  BSYNC.RECONVERGENT B0 ;  /* 0x0000000000007941 */ /* 0x000fea0003800200 */
.L_x_6757:
        /* <DEDUP_REMOVED lines=14> */
.L_x_6760:
[----:B------:R-:W-:Y:S05]  /*35a0*/  BSYNC.RECONVERGENT B0 ;  /* 0x0000000000007941 */ /* 0x000fea0003800200 */
.L_x_6759:
        /* <DEDUP_REMOVED lines=14> */
.L_x_6762:
[----:B------:R-:W-:Y:S05]  /*3690*/  BSYNC.RECONVERGENT B0 ;  /* 0x0000000000007941 */ /* 0x000fea0003800200 */
.L_x_6761:
        /* <DEDUP_REMOVED lines=16> */
.L_x_6748:
        /* <DEDUP_REMOVED lines=63> */
.L_x_6768:
[----:B------:R-:W-:Y:S05]  /*3b90*/  BSYNC.RECONVERGENT B0 ;  /* 0x0000000000007941 */ /* 0x000fea0003800200 */
.L_x_6767:
        /* <DEDUP_REMOVED lines=53> */
.L_x_6766:
[----:B------:R-:W-:Y:S05]  /*3ef0*/  BSYNC.RECONVERGENT B1 ;  /* 0x0000000000017941 */ /* 0x000fea0003800200 */
.L_x_6765:
        /* <DEDUP_REMOVED lines=67> */
.L_x_6772:
[----:B------:R-:W-:Y:S05]  /*4330*/  BSYNC.RECONVERGENT B0 ;  /* 0x0000000000007941 */ /* 0x000fea0003800200 */
.L_x_6771:
        /* <DEDUP_REMOVED lines=53> */
.L_x_6770:
[----:B------:R-:W-:Y:S05]  /*4690*/  BSYNC.RECONVERGENT B1 ;  /* 0x0000000000017941 */ /* 0x000fea0003800200 */
.L_x_6769:
        /* <DEDUP_REMOVED lines=66> */
.L_x_6776:
[----:B------:R-:W-:Y:S05]  /*4ac0*/  BSYNC.RECONVERGENT B0 ;  /* 0x0000000000007941 */ /* 0x000fea0003800200 */
.L_x_6775:
        /* <DEDUP_REMOVED lines=51> */
.L_x_6774:
[----:B------:R-:W-:Y:S05]  /*4e00*/  BSYNC.RECONVERGENT B1 ;  /* 0x0000000000017941 */ /* 0x000fea0003800200 */
.L_x_6773:
        /* <DEDUP_REMOVED lines=66> */
.L_x_6780:
[----:B------:R-:W-:Y:S05]  /*5230*/  BSYNC.RECONVERGENT B0 ;  /* 0x0000000000007941 */ /* 0x000fea0003800200 */
.L_x_6779:
        /* <DEDUP_REMOVED lines=51> */
.L_x_6778:
[----:B------:R-:W-:Y:S05]  /*5570*/  BSYNC.RECONVERGENT B1 ;  /* 0x0000000000017941 */ /* 0x000fea0003800200 */
.L_x_6777:
        /* <DEDUP_REMOVED lines=62> */
.L_x_6784:
[----:B------:R-:W-:Y:S05]  /*5960*/  BSYNC.RECONVERGENT B0 ;  /* 0x0000000000007941 */ /* 0x000fea0003800200 */
.L_x_6783:
        /* <DEDUP_REMOVED lines=51> */
.L_x_6782:
[----:B------:R-:W-:Y:S05]  /*5ca0*/  BSYNC.RECONVERGENT B1 ;  /* 0x0000000000017941 */ /* 0x000fea0003800200 */
.L_x_6781:
        /* <DEDUP_REMOVED lines=66> */
.L_x_6788:
[----:B------:R-:W-:Y:S05]  /*60d0*/  BSYNC.RECONVERGENT B0 ;  /* 0x0000000000007941 */ /* 0x000fea0003800200 */
.L_x_6787:
        /* <DEDUP_REMOVED lines=51> */
.L_x_6786:
[----:B------:R-:W-:Y:S05]  /*6410*/  BSYNC.RECONVERGENT B1 ;  /* 0x0000000000017941 */ /* 0x000fea0003800200 */
.L_x_6785:
        /* <DEDUP_REMOVED lines=64> */
.L_x_6792:
[----:B------:R-:W-:Y:S05]  /*6820*/  BSYNC.RECONVERGENT B0 ;  /* 0x0000000000007941 */ /* 0x000fea0003800200 */
.L_x_6791:
        /* <DEDUP_REMOVED lines=51> */
.L_x_6790:
[----:B------:R-:W-:Y:S05]  /*6b60*/  BSYNC.RECONVERGENT B1 ;  /* 0x0000000000017941 */ /* 0x000fea0003800200 */
.L_x_6789:
        /* <DEDUP_REMOVED lines=64> */
.L_x_6796:
[----:B------:R-:W-:Y:S05]  /*6f70*/  BSYNC.RECONVERGENT B0 ;  /* 0x0000000000007941 */ /* 0x000fea0003800200 */
.L_x_6795:
        /* <DEDUP_REMOVED lines=51> */
.L_x_6794:
[----:B------:R-:W-:Y:S05]  /*72b0*/  BSYNC.RECONVERGENT B1 ;  /* 0x0000000000017941 */ /* 0x000fea0003800200 */
.L_x_6793:
[----:B------:R-:W3:Y:S02]  /*72c0*/  LD.E R3, desc[UR6][R132.64+0xd0] ;  /* 0x0000d00684037980 */ /* 0x000ee4000c101900 */
[----:B---3--:R-:W-:Y:S05]  /*72d0*/  IMAD.U32 R3, R3, -0x40, RZ ;  /* 0xffffffc003037824 */ /* 0x008fea00078e00ff */
[C---:B------:R-:W-:Y:S02]  /*72e0*/  LEA R16, P1, R3.reuse, R16, 0x1 ;  /* 0x0000001003107211 */ /* 0x040fe400078208ff */
[C---:B------:R-:W-:Y:S02]  /*72f0*/  LEA R54, P0, R3.reuse, R54, 0x1 ;  /* 0x0000003603367211 */ /* 0x040fe400078008ff */
[C---:B------:R-:W-:Y:S02]  /*7300*/  LEA.HI.X.SX32 R17, R3.reuse, R17, 0x1, P1 ;  /* 0x0000001103117211 */ /* 0x040fe400008f0eff */
[----:B------:R-:W-:Y:S01]  /*7310*/  LEA.HI.X.SX32 R55, R3, R55, 0x1, P0 ;  /* 0x0000003703377211 */ /* 0x000fe200000f0eff */
[----:B------:R-:W-:Y:S05]  /*7320*/  BRA `(.L_x_6763) ;  /* 0x0000006000487947 */ /* 0x000fea0003800000 */
.L_x_6764:
        /* <DEDUP_REMOVED lines=99> */
.L_x_6800:
[----:B------:R-:W-:Y:S05]  /*7960*/  BSYNC.RECONVERGENT B0 ;  /* 0x0000000000007941 */ /* 0x000fea0003800200 */
.L_x_6799:
        /* <DEDUP_REMOVED lines=92> */
.L_x_6798:
[----:B------:R-:W-:Y:S05]  /*7f30*/  BSYNC.RECONVERGENT B1 ;  /* 0x0000000000017941 */ /* 0x000fea0003800200 */
.L_x_6797:
        /* <DEDUP_REMOVED lines=101> */
.L_x_6804:
[----:B------:R-:W-:Y:S05]  /*8590*/  BSYNC.RECONVERGENT B0 ;  /* 0x0000000000007941 */ /* 0x000fea0003800200 */
.L_x_6803:
        /* <DEDUP_REMOVED lines=92> */
.L_x_6802:
[----:B------:R-:W-:Y:S05]  /*8b60*/  BSYNC.RECONVERGENT B1 ;  /* 0x0000000000017941 */ /* 0x000fea0003800200 */
.L_x_6801:
        /* <DEDUP_REMOVED lines=100> */
.L_x_6808:
[----:B------:R-:W-:Y:S05]  /*91b0*/  BSYNC.RECONVERGENT B0 ;  /* 0x0000000000007941 */ /* 0x000fea0003800200 */
.L_x_6807:
        /* <DEDUP_REMOVED lines=92> */
.L_x_6806:
[----:B------:R-:W-:Y:S05]  /*9780*/  BSYNC.RECONVERGENT B1 ;  /* 0x0000000000017941 */ /* 0x000fea0003800200 */
.L_x_6805:
        /* <DEDUP_REMOVED lines=100> */
.L_x_6812:
[----:B------:R-:W-:Y:S05]  /*9dd0*/  BSYNC.RECONVERGENT B0 ;  /* 0x0000000000007941 */ /* 0x000fea0003800200 */
.L_x_6811:
        /* <DEDUP_REMOVED lines=92> */
.L_x_6810:
[----:B------:R-:W-:Y:S05]  /*a3a0*/  BSYNC.RECONVERGENT B1 ;  /* 0x0000000000017941 */ /* 0x000fea0003800200 */
.L_x_6809:
        /* <DEDUP_REMOVED lines=98> */
.L_x_6816:
[----:B------:R-:W-:Y:S05]  /*a9d0*/  BSYNC.RECONVERGENT B0 ;  /* 0x0000000000007941 */ /* 0x000fea0003800200 */
.L_x_6815:
        /* <DEDUP_REMOVED lines=92> */
.L_x_6814:
[----:B------:R-:W-:Y:S05]  /*afa0*/  BSYNC.RECONVERGENT B1 ;  /* 0x0000000000017941 */ /* 0x000fea0003800200 */
.L_x_6813:
        /* <DEDUP_REMOVED lines=100> */
.L_x_6820:
[----:B------:R-:W-:Y:S05]  /*b5f0*/  BSYNC.RECONVERGENT B0 ;  /* 0x0000000000007941 */ /* 0x000fea0003800200 */
.L_x_6819:
        /* <DEDUP_REMOVED lines=92> */
.L_x_6818:
[----:B------:R-:W-:Y:S05]  /*bbc0*/  BSYNC.RECONVERGENT B1 ;  /* 0x0000000000017941 */ /* 0x000fea0003800200 */
.L_x_6817:
        /* <DEDUP_REMOVED lines=101> */
.L_x_6824:
[----:B------:R-:W-:Y:S05]  /*c220*/  BSYNC.RECONVERGENT B0 ;  /* 0x0000000000007941 */ /* 0x000fea0003800200 */
.L_x_6823:
        /* <DEDUP_REMOVED lines=90> */
.L_x_6822:
[----:B------:R-:W-:Y:S05]  /*c7d0*/  BSYNC.RECONVERGENT B1 ;  /* 0x0000000000017941 */ /* 0x000fea0003800200 */
.L_x_6821:
        /* <DEDUP_REMOVED lines=101> */
.L_x_6828:
[----:B------:R-:W-:Y:S05]  /*ce30*/  BSYNC.RECONVERGENT B0 ;  /* 0x0000000000007941 */ /* 0x000fea0003800200 */
.L_x_6827:
        /* <DEDUP_REMOVED lines=90> */
.L_x_6826:
[----:B------:R-:W-:Y:S05]  /*d3e0*/  BSYNC.RECONVERGENT B1 ;  /* 0x0000000000017941 */ /* 0x000fea0003800200 */
.L_x_6825:
[----:B------:R-:W3:Y:S02]  /*d3f0*/  LD.E R3, desc[UR6][R132.64+0xd0] ;  /* 0x0000d00684037980 */ /* 0x000ee4000c101900 */
[----:B---3--:R-:W-:Y:S05]  /*d400*/  IMAD.U32 R3, R3, -0x40, RZ ;  /* 0xffffffc003037824 */ /* 0x008fea00078e00ff */
[C---:B------:R-:W-:Y:S02]  /*d410*/  LEA R82, P1, R3.reuse, R82, 0x1 ;  /* 0x0000005203527211 */ /* 0x040fe400078208ff */
[C---:B------:R-:W-:Y:S02]  /*d420*/  LEA R80, P0, R3.reuse, R80, 0x1 ;  /* 0x0000005003507211 */ /* 0x040fe400078008ff */
[C---:B------:R-:W-:Y:S02]  /*d430*/  LEA.HI.X.SX32 R83, R3.reuse, R83, 0x1, P1 ;  /* 0x0000005303537211 */ /* 0x040fe400008f0eff */
[----:B------:R-:W-:Y:S09]  /*d440*/  LEA.HI.X.SX32 R81, R3, R81, 0x1, P0 ;  /* 0x0000005103517211 */ /* 0x000ff200000f0eff */
.L_x_6763:
[----:B------:R-:W-:Y:S05]  /*d450*/  BSYNC.RECONVERGENT B2 ;  /* 0x0000000000027941 */ /* 0x000fea0003800200 */
.L_x_6747:
        /* <DEDUP_REMOVED lines=101> */
.L_x_6830:
[----:B------:R-:W-:Y:S05]  /*dab0*/  BSYNC.RECONVERGENT B0 ;  /* 0x0000000000007941 */ /* 0x000fea0003800200 */
.L_x_6829:
[----:B------:R-:W-:Y:S11]  /*dac0*/  ISETP.GT.AND P0, PT, R97, R68, PT ;  /* 0x000000446100720c */ /* 0x000ff60003f04270 */
[----:B------:R-:W-:Y:S02]  /*dad0*/  @!UPT UIADD3 URZ, UPT, UPT, URZ, URZ, URZ ;  /* 0x000000fffffff290 */ /* 0x000fe4000fffe0ff */
[----:B------:R-:W-:Y:S05]  /*dae0*/  @P0 BRA `(.L_x_6831) ;  /* 0xffffff4c00000947 */ /* 0x000fea000383ffff */
.L_x_6730:
        /* <DEDUP_REMOVED lines=34> */
.L_x_6835:
[----:B------:R-:W-:Y:S05]  /*dd10*/  BSYNC.RECONVERGENT B0 ;  /* 0x0000000000007941 */ /* 0x000fea0003800200 */
.L_x_6834:
        /* <DEDUP_REMOVED lines=14> */
.L_x_6837:
[----:B------:R-:W-:Y:S05]  /*de00*/  BSYNC.RECONVERGENT B0 ;  /* 0x0000000000007941 */ /* 0x000fea0003800200 */
.L_x_6836:
        /* <DEDUP_REMOVED lines=16> */
.L_x_6839:
[----:B------:R-:W-:Y:S05]  /*df10*/  BSYNC.RECONVERGENT B0 ;  /* 0x0000000000007941 */ /* 0x000fea0003800200 */
.L_x_6838:
        /* <DEDUP_REMOVED lines=16> */
.L_x_6833:
        /* <DEDUP_REMOVED lines=86> */
.L_x_6847:
[----:B------:R-:W-:Y:S05]  /*e580*/  BSYNC.RECONVERGENT B0 ;  /* 0x0000000000007941 */ /* 0x000fea0003800200 */
.L_x_6846:
[----:B-----5:R-:W-:Y:S01]  /*e590*/  IMAD.MOV.U32 R6, RZ, RZ, R18 ;  /* 0x000000ffff067224 */ /* 0x020fe200078e0012 */
[----:B------:R-:W-:Y:S01]  /*e5a0*/  MOV R4, R16 ;  /* 0x0000001000047202 */ /* 0x000fe20000000f00 */
[----:B------:R-:W-:Y:S01]  /*e5b0*/  IMAD.MOV.U32 R7, RZ, RZ, R19 ;  /* 0x000000ffff077224 */ /* 0x000fe200078e0013 */
[----:B------:R-:W-:Y:S02]  /*e5c0*/  MOV R5, R17 ;  /* 0x0000001100057202 */ /* 0x000fe40000000f00 */
.L_x_6845:
[----:B------:R-:W-:Y:S05]  /*e5d0*/  BSYNC.RECONVERGENT B1 ;  /* 0x0000000000017941 */ /* 0x000fea0003800200 */
.L_x_6844:
        /* <DEDUP_REMOVED lines=50> */
.L_x_6849:
[----:B------:R-:W-:Y:S05]  /*e900*/  BSYNC.RECONVERGENT B0 ;  /* 0x0000000000007941 */ /* 0x000fea0003800200 */
.L_x_6848:
[----:B-----5:R3:W-:Y:S02]  /*e910*/  STS.128 [R64+0x2000], R16 ;  /* 0x0020001040007388 */ /* 0x0207e40000000c00 */
.L_x_6843:
[----:B------:R-:W-:Y:S05]  /*e920*/  BSYNC.RECONVERGENT B2 ;  /* 0x0000000000027941 */ /* 0x000fea0003800200 */
.L_x_6842:
        /* <DEDUP_REMOVED lines=62> */
.L_x_6855:
[----:B------:R-:W-:Y:S05]  /*ed10*/  BSYNC.RECONVERGENT B0 ;  /* 0x0000000000007941 */ /* 0x000fea0003800200 */
.L_x_6854:
[----:B-----5:R1:W-:Y:S02]  /*ed20*/  STS.128 [R64+0x800], R16 ;  /* 0x0008001040007388 */ /* 0x0203e40000000c00 */
.L_x_6853:
[----:B------:R-:W-:Y:S05]  /*ed30*/  BSYNC.RECONVERGENT B1 ;  /* 0x0000000000017941 */ /* 0x000fea0003800200 */
.L_x_6852:
        /* <DEDUP_REMOVED lines=55> */
.L_x_6857:
[----:B------:R-:W-:Y:S05]  /*f0b0*/  BSYNC.RECONVERGENT B0 ;  /* 0x0000000000007941 */ /* 0x000fea0003800200 */
.L_x_6856:
[----:B-----5:R3:W-:Y:S02]  /*f0c0*/  STS.128 [R64+0x2800], R16 ;  /* 0x0028001040007388 */ /* 0x0207e40000000c00 */
.L_x_6851:
[----:B------:R-:W-:Y:S05]  /*f0d0*/  BSYNC.RECONVERGENT B2 ;  /* 0x0000000000027941 */ /* 0x000fea0003800200 */
.L_x_6850:
        /* <DEDUP_REMOVED lines=62> */
.L_x_6863:
[----:B------:R-:W-:Y:S05]  /*f4c0*/  BSYNC.RECONVERGENT B0 ;  /* 0x0000000000007941 */ /* 0x000fea0003800200 */
.L_x_6862:
[----:B-----5:R3:W-:Y:S02]  /*f4d0*/  STS.128 [R64+0x1000], R16 ;  /* 0x0010001040007388 */ /* 0x0207e40000000c00 */
.L_x_6861:
[----:B------:R-:W-:Y:S05]  /*f4e0*/  BSYNC.RECONVERGENT B1 ;  /* 0x0000000000017941 */ /* 0x000fea0003800200 */
.L_x_6860:
        /* <DEDUP_REMOVED lines=55> */
.L_x_6865:
[----:B------:R-:W-:Y:S05]  /*f860*/  BSYNC.RECONVERGENT B0 ;  /* 0x0000000000007941 */ /* 0x000fea0003800200 */
.L_x_6864:
[----:B-----5:R3:W-:Y:S02]  /*f870*/  STS.128 [R64+0x3000], R16 ;  /* 0x0030001040007388 */ /* 0x0207e40000000c00 */
.L_x_6859:
[----:B------:R-:W-:Y:S05]  /*f880*/  BSYNC.RECONVERGENT B2 ;  /* 0x0000000000027941 */ /* 0x000fea0003800200 */
.L_x_6858:
        /* <DEDUP_REMOVED lines=64> */
.L_x_6869:
[----:B------:R-:W-:Y:S05]  /*fc90*/  BSYNC.RECONVERGENT B0 ;  /* 0x0000000000007941 */ /* 0x000fea0003800200 */
.L_x_6868:
[----:B-----5:R1:W-:Y:S02]  /*fca0*/  STS.128 [R64+0x1800], R16 ;  /* 0x0018001040007388 */ /* 0x0203e40000000c00 */
.L_x_6867:
[----:B------:R-:W-:Y:S05]  /*fcb0*/  BSYNC.RECONVERGENT B1 ;  /* 0x0000000000017941 */ /* 0x000fea0003800200 */
.L_x_6866:
        /* <DEDUP_REMOVED lines=53> */
.L_x_6871:
[----:B------:R-:W-:Y:S05]  /*10010*/  BSYNC.RECONVERGENT B0 ;  /* 0x0000000000007941 */ /* 0x000fea0003800200 */
.L_x_6870:
[----:B-----5:R3:W-:Y:S01]  /*10020*/  STS.128 [R64+0x3800], R16 ;  /* 0x0038001040007388 */ /* 0x0207e20000000c00 */
[----:B------:R-:W-:Y:S05]  /*10030*/  BRA `(.L_x_6840) ;  /* 0x0000002c00807947 */ /* 0x000fea0003800000 */
.L_x_6841:
        /* <DEDUP_REMOVED lines=95> */
.L_x_6877:
[----:B------:R-:W-:Y:S05]  /*10630*/  BSYNC.RECONVERGENT B0 ;  /* 0x0000000000007941 */ /* 0x000fea0003800200 */
.L_x_6876:
[----:B--2--5:R-:W-:Y:S01]  /*10640*/  IMAD.MOV.U32 R6, RZ, RZ, R34 ;  /* 0x000000ffff067224 */ /* 0x024fe200078e0022 */
[----:B------:R-:W-:Y:S01]  /*10650*/  MOV R4, R32 ;  /* 0x0000002000047202 */ /* 0x000fe20000000f00 */
[----:B------:R-:W-:Y:S01]  /*10660*/  IMAD.MOV.U32 R7, RZ, RZ, R35 ;  /* 0x000000ffff077224 */ /* 0x000fe200078e0023 */
[----:B------:R-:W-:Y:S02]  /*10670*/  MOV R5, R33 ;  /* 0x0000002100057202 */ /* 0x000fe40000000f00 */
.L_x_6875:
[----:B------:R-:W-:Y:S05]  /*10680*/  BSYNC.RECONVERGENT B1 ;  /* 0x0000000000017941 */ /* 0x000fea0003800200 */
.L_x_6874:
        /* <DEDUP_REMOVED lines=86> */
.L_x_6879:
[----:B------:R-:W-:Y:S05]  /*10bf0*/  BSYNC.RECONVERGENT B0 ;  /* 0x0000000000007941 */ /* 0x000fea0003800200 */
.L_x_6878:
[----:B-----5:R3:W-:Y:S02]  /*10c00*/  STS.128 [R64+0x2000], R32 ;  /* 0x0020002040007388 */ /* 0x0207e40000000c00 */
.L_x_6873:
[----:B------:R-:W-:Y:S05]  /*10c10*/  BSYNC.RECONVERGENT B2 ;  /* 0x0000000000027941 */ /* 0x000fea0003800200 */
.L_x_6872:
        /* <DEDUP_REMOVED lines=91> */
.L_x_6885:
[----:B------:R-:W-:Y:S05]  /*111d0*/  BSYNC.RECONVERGENT B0 ;  /* 0x0000000000007941 */ /* 0x000fea0003800200 */
.L_x_6884:
[----:B-----5:R1:W-:Y:S02]  /*111e0*/  STS.128 [R64+0x800], R32 ;  /* 0x0008002040007388 */ /* 0x0203e40000000c00 */
.L_x_6883:
[----:B------:R-:W-:Y:S05]  /*111f0*/  BSYNC.RECONVERGENT B1 ;  /* 0x0000000000017941 */ /* 0x000fea0003800200 */
.L_x_6882:
        /* <DEDUP_REMOVED lines=84> */
.L_x_6887:
[----:B------:R-:W-:Y:S05]  /*11740*/  BSYNC.RECONVERGENT B0 ;  /* 0x0000000000007941 */ /* 0x000fea0003800200 */
.L_x_6886:
[----:B-----5:R3:W-:Y:S02]  /*11750*/  STS.128 [R64+0x2800], R32 ;  /* 0x0028002040007388 */ /* 0x0207e40000000c00 */
.L_x_6881:
[----:B------:R-:W-:Y:S05]  /*11760*/  BSYNC.RECONVERGENT B2 ;  /* 0x0000000000027941 */ /* 0x000fea0003800200 */
.L_x_6880:
        /* <DEDUP_REMOVED lines=93> */
.L_x_6893:
[----:B------:R-:W-:Y:S05]  /*11d40*/  BSYNC.RECONVERGENT B0 ;  /* 0x0000000000007941 */ /* 0x000fea0003800200 */
.L_x_6892:
[----:B-----5:R3:W-:Y:S02]  /*11d50*/  STS.128 [R64+0x1000], R32 ;  /* 0x0010002040007388 */ /* 0x0207e40000000c00 */
.L_x_6891:
[----:B------:R-:W-:Y:S05]  /*11d60*/  BSYNC.RECONVERGENT B1 ;  /* 0x0000000000017941 */ /* 0x000fea0003800200 */
.L_x_6890:
        /* <DEDUP_REMOVED lines=84> */
.L_x_6895:
[----:B------:R-:W-:Y:S05]  /*122b0*/  BSYNC.RECONVERGENT B0 ;  /* 0x0000000000007941 */ /* 0x000fea0003800200 */
.L_x_6894:
[----:B-----5:R3:W-:Y:S02]  /*122c0*/  STS.128 [R64+0x3000], R32 ;  /* 0x0030002040007388 */ /* 0x0207e40000000c00 */
.L_x_6889:
[----:B------:R-:W-:Y:S05]  /*122d0*/  BSYNC.RECONVERGENT B2 ;  /* 0x0000000000027941 */ /* 0x000fea0003800200 */
.L_x_6888:
        /* <DEDUP_REMOVED lines=93> */
.L_x_6899:
[----:B------:R-:W-:Y:S05]  /*128b0*/  BSYNC.RECONVERGENT B0 ;  /* 0x0000000000007941 */ /* 0x000fea0003800200 */
.L_x_6898:
[----:B-----5:R1:W-:Y:S02]  /*128c0*/  STS.128 [R64+0x1800], R32 ;  /* 0x0018002040007388 */ /* 0x0203e40000000c00 */
.L_x_6897:
[----:B------:R-:W-:Y:S05]  /*128d0*/  BSYNC.RECONVERGENT B1 ;  /* 0x0000000000017941 */ /* 0x000fea0003800200 */
.L_x_6896:
        /* <DEDUP_REMOVED lines=84> */
.L_x_6901:
[----:B------:R-:W-:Y:S05]  /*12e20*/  BSYNC.RECONVERGENT B0 ;  /* 0x0000000000007941 */ /* 0x000fea0003800200 */
.L_x_6900:
[----:B-----5:R1:W-:Y:S02]  /*12e30*/  STS.128 [R64+0x3800], R32 ;  /* 0x0038002040007388 */ /* 0x0203e40000000c00 */
.L_x_6840:
[----:B------:R-:W-:Y:S05]  /*12e40*/  BSYNC.RECONVERGENT B3 ;  /* 0x0000000000037941 */ /* 0x000fea0003800200 */
.L_x_6832:
[----:B-123--:R-:W-:Y:S01]  /*12e50*/  IMAD.IADD R5, R67, 0x1, -R70 ;  /* 0x0000000143057824 */ /* 0x00efe200078e0a46 */
[----:B------:R-:W-:Y:S01]  /*12e60*/  BSSY.RECONVERGENT B0, `(.L_x_6902) ;  /* 0x0000018000007945 */ /* 0x000fe20003800200 */
[C---:B----45:R-:W-:Y:S02]  /*12e70*/  VIADD R3, R120.reuse, 0x40 ;  /* 0x0000004078037836 */ /* 0x070fe40000000000 */
        /* <DEDUP_REMOVED lines=22> */
.L_x_6903:
[----:B------:R-:W-:Y:S05]  /*12fe0*/  BSYNC.RECONVERGENT B0 ;  /* 0x0000000000007941 */ /* 0x000fea0003800200 */
.L_x_6902:
        /* <DEDUP_REMOVED lines=18> */
.L_x_6905:
[----:B------:R-:W-:Y:S05]  /*13110*/  BSYNC.RECONVERGENT B0 ;  /* 0x0000000000007941 */ /* 0x000fea0003800200 */
.L_x_6904:
        /* <DEDUP_REMOVED lines=16> */
.L_x_6907:
[----:B------:R-:W-:Y:S05]  /*13220*/  BSYNC.RECONVERGENT B0 ;  /* 0x0000000000007941 */ /* 0x000fea0003800200 */
.L_x_6906:
        /* <DEDUP_REMOVED lines=18> */
.L_x_6909:
[----:B------:R-:W-:Y:S05]  /*13350*/  BSYNC.RECONVERGENT B0 ;  /* 0x0000000000007941 */ /* 0x000fea0003800200 */
.L_x_6908:
        /* <DEDUP_REMOVED lines=20> */
.L_x_6911:
[----:B------:R-:W-:Y:S05]  /*134a0*/  BSYNC.RECONVERGENT B0 ;  /* 0x0000000000007941 */ /* 0x000fea0003800200 */
.L_x_6910:
        /* <DEDUP_REMOVED lines=16> */
.L_x_6913:
[----:B------:R-:W-:Y:S05]  /*135b0*/  BSYNC.RECONVERGENT B0 ;  /* 0x0000000000007941 */ /* 0x000fea0003800200 */
.L_x_6912:
        /* <DEDUP_REMOVED lines=19> */
.L_x_6915:
[----:B------:R-:W-:Y:S05]  /*136f0*/  BSYNC.RECONVERGENT B0 ;  /* 0x0000000000007941 */ /* 0x000fea0003800200 */
.L_x_6914:
        /* <DEDUP_REMOVED lines=17> */
.L_x_6917:
[----:B------:R-:W-:Y:S05]  /*13810*/  BSYNC.RECONVERGENT B0 ;  /* 0x0000000000007941 */ /* 0x000fea0003800200 */
.L_x_6916:
[----:B------:R-:W2:Y:S04]  /*13820*/  LD.E.64 R16, desc[UR6][R132.64+0x1c0] ;  /* 0x0001c00684107980 */ /* 0x000ea8000c101b00 */
[----:B------:R-:W2:Y:S02]  /*13830*/  LD.E.64 R12, desc[UR6][R132.64+0x1b8] ;  /* 0x0001b806840c7980 */ /* 0x000ea4000c101b00 */
[----:B--234-:R-:W-:Y:S02]  /*13840*/  MOV R10, R228 ;  /* 0x000000e4000a7202 */ /* 0x01cfe40000000f00 */
[----:B------:R-:W-:Y:S01]  /*13850*/  MOV R11, RZ ;  /* 0x000000ff000b7202 */ /* 0x000fe20000000f00 */
[----:B-1----:R-:W2:Y:S04]  /*13860*/  LD.E R6, desc[UR6][R132.64+0xd8] ;  /* 0x0000d80684067980 */ /* 0x002ea8000c101900 */
[----:B------:R-:W0:Y:S04]  /*13870*/  LDGDEPBAR ;  /* 0x00000000000079af */ /* 0x000e280000000000 */
[----:B------:R1:W5:Y:S04]  /*13880*/  LD.E R134, desc[UR6][R132.64+0x184] ;  /* 0x0001840684867980 */ /* 0x000368000c101900 */
[----:B------:R1:W5:Y:S01]  /*13890*/  LD.E R66, desc[UR6][R132.64+0x188] ;  /* 0x0001880684427980 */ /* 0x000362000c101900 */
[----:B------:R-:W-:-:S04]  /*138a0*/  IMAD.WIDE.U32 R10, R227, R16, R10 ;  /* 0x00000010e30a7225 */ /* 0x000fc800078e000a */
[----:B------:R-:W-:Y:S01]  /*138b0*/  IMAD R4, R17, R227, RZ ;  /* 0x000000e311047224 */ /* 0x000fe200078e02ff */
[----:B------:R-:W-:-:S04]  /*138c0*/  LEA R12, P0, R10, R12, 0x2 ;  /* 0x0000000c0a0c7211 */ /* 0x000fc800078010ff */
[----:B------:R-:W-:-:S04]  /*138d0*/  IADD3 R4, PT, PT, R11, R4, RZ ;  /* 0x000000040b047210 */ /* 0x000fc80007ffe0ff */
[----:B------:R-:W-:-:S05]  /*138e0*/  LEA.HI.X R13, R10, R13, R4, 0x2, P0 ;  /* 0x0000000d0a0d7211 */ /* 0x000fca00000f1404 */
[----:B------:R-:W3:Y:S01]  /*138f0*/  LD.E R4, desc[UR6][R12.64] ;  /* 0x000000060c047980 */ /* 0x000ee2000c101900 */
[----:B--2---:R-:W3:Y:S01]  /*13900*/  MUFU.RCP R233, R6 ;  /* 0x0000000600e97308 */ /* 0x004ee20000001000 */
[----:B------:R-:W-:-:S04]  /*13910*/  DEPBAR.LE SB0, 0x0 ;  /* 0x000080000000791a */ /* 0x000fc80000000000 */
[----:B------:R-:W-:Y:S01]  /*13920*/  BSSY.RECONVERGENT B0, `(.L_x_6918) ;  /* 0x0000015000007945 */ /* 0x000fe20003800200 */
[----:B------:R-:W-:Y:S01]  /*13930*/  BAR.SYNC.DEFER_BLOCKING 0x0 ;  /* 0x0000000000007b1d */ /* 0x000fe20000010000 */
[----:B---3--:R-:W-:-:S05]  /*13940*/  FMUL.FTZ R233, R4, R233 ;  /* 0x000000e904e97220 */ /* 0x008fca0000410000 */
        /* <DEDUP_REMOVED lines=16> */
.L_x_6919:
[----:B------:R2:W-:Y:S04]  /*13a50*/  STS.128 [R64+0xc000], RZ ;  /* 0x00c000ff40007388 */ /* 0x0005e80000000c00 */
[----:B------:R2:W-:Y:S02]  /*13a60*/  STS.128 [R64+0x10000], RZ ;  /* 0x010000ff40007388 */ /* 0x0005e40000000c00 */
.L_x_6920:
[----:B------:R-:W-:Y:S05]  /*13a70*/  BSYNC.RECONVERGENT B0 ;  /* 0x0000000000007941 */ /* 0x000fea0003800200 */
.L_x_6918:
        /* <DEDUP_REMOVED lines=25> */
.L_x_6922:
[----:B------:R-:W-:Y:S05]  /*13c10*/  BSYNC.RECONVERGENT B0 ;  /* 0x0000000000007941 */ /* 0x000fea0003800200 */
.L_x_6921:
        /* <DEDUP_REMOVED lines=18> */
.L_x_6924:
[----:B------:R-:W-:Y:S05]  /*13d40*/  BSYNC.RECONVERGENT B0 ;  /* 0x0000000000007941 */ /* 0x000fea0003800200 */
.L_x_6923:
        /* <DEDUP_REMOVED lines=19> */
.L_x_6926:
[----:B------:R-:W-:Y:S05]  /*13e80*/  BSYNC.RECONVERGENT B0 ;  /* 0x0000000000007941 */ /* 0x000fea0003800200 */
.L_x_6925:
        /* <DEDUP_REMOVED lines=21> */
.L_x_6928:
[----:B------:R-:W-:Y:S05]  /*13fe0*/  BSYNC.RECONVERGENT B0 ;  /* 0x0000000000007941 */ /* 0x000fea0003800200 */
.L_x_6927:
        /* <DEDUP_REMOVED lines=18> */
.L_x_6930:
[----:B------:R-:W-:Y:S05]  /*14110*/  BSYNC.RECONVERGENT B0 ;  /* 0x0000000000007941 */ /* 0x000fea0003800200 */
.L_x_6929:
        /* <DEDUP_REMOVED lines=21> */
.L_x_6932:
[----:B------:R-:W-:Y:S05]  /*14270*/  BSYNC.RECONVERGENT B0 ;  /* 0x0000000000007941 */ /* 0x000fea0003800200 */
.L_x_6931:
        /* <DEDUP_REMOVED lines=19> */
.L_x_6934:
[----:B------:R-:W-:Y:S05]  /*143b0*/  BSYNC.RECONVERGENT B0 ;  /* 0x0000000000007941 */ /* 0x000fea0003800200 */
.L_x_6933:
[----:B------:R-:W2:Y:S01]  /*143c0*/  S2UR UR8, SR_CgaCtaId ;  /* 0x00000000000879c3 */ /* 0x000ea20000008800 */
[----:B---3--:R-:W-:Y:S01]  /*143d0*/  SHF.R.U32.HI R209, RZ, 0x1, R208 ;  /* 0x00000001ffd17819 */ /* 0x008fe200000116d0 */
[C---:B------:R-:W-:Y:S01]  /*143e0*/  IMAD.SHL.U32 R39, R208.reuse, 0x40, RZ ;  /* 0x00000040d0277824 */ /* 0x040fe200078e00ff */
[C---:B------:R-:W-:Y:S01]  /*143f0*/  LOP3.LUT R0, R208.reuse, 0x8, RZ, 0xc0, !PT ;  /* 0x00000008d0007812 */ /* 0x040fe200078ec0ff */
[C---:B------:R-:W-:Y:S01]  /*14400*/  IMAD.SHL.U32 R211, R208.reuse, 0x20, RZ ;  /* 0x00000020d0d37824 */ /* 0x040fe200078e00ff */
[----:B-1----:R-:W-:Y:S01]  /*14410*/  LOP3.LUT R2, R209, 0x8, RZ, 0xc0, !PT ;  /* 0x00000008d1027812 */ /* 0x002fe200078ec0ff */
[----:B--2-4-:R-:W-:Y:S01]  /*14420*/  IMAD.SHL.U32 R64, R208, 0x8, RZ ;  /* 0x00000008d0407824 */ /* 0x014fe200078e00ff */
[--C-:B------:R-:W-:Y:S01]  /*14430*/  LOP3.LUT R3, R0, 0x1c0, R39.reuse, 0xf8, !PT ;  /* 0x000001c000037812 */ /* 0x100fe200078ef827 */
[----:B------:R-:W-:Y:S01]  /*14440*/  UMOV UR4, 0x400 ;  /* 0x0000040000047882 */ /* 0x000fe20000000000 */
[----:B------:R-:W-:Y:S01]  /*14450*/  LOP3.LUT R211, R211, 0x7c00, RZ, 0xc0, !PT ;  /* 0x00007c00d3d37812 */ /* 0x000fe200078ec0ff */
[----:B------:R-:W-:Y:S01]  /*14460*/  IMAD.MOV.U32 R201, RZ, RZ, 0x20 ;  /* 0x00000020ffc97424 */ /* 0x000fe200078e00ff */
[----:B------:R-:W-:Y:S01]  /*14470*/  LOP3.LUT R210, R64, 0x38, RZ, 0xc0, !PT ;  /* 0x0000003840d27812 */ /* 0x000fe200078ec0ff */
[----:B------:R-:W-:Y:S01]  /*14480*/  IMAD.MOV.U32 R37, RZ, RZ, 0x40 ;  /* 0x00000040ff257424 */ /* 0x000fe200078e00ff */
[----:B------:R-:W-:-:S02]  /*14490*/  LOP3.LUT R7, R2, 0x1c0, R39, 0xf8, !PT ;  /* 0x000001c002077812 */ /* 0x000fc400078ef827 */
[C---:B------:R-:W-:Y:S01]  /*144a0*/  LOP3.LUT P0, RZ, R208.reuse, 0x2, RZ, 0xc0, !PT ;  /* 0x00000002d0ff7812 */ /* 0x040fe2000780c0ff */
[----:B------:R-:W-:Y:S01]  /*144b0*/  IMAD.SHL.U32 R135, R208, 0x2, RZ ;  /* 0x00000002d0877824 */ /* 0x000fe200078e00ff */
[----:B------:R-:W-:Y:S01]  /*144c0*/  LOP3.LUT R5, R211, 0x200, R39, 0xf8, !PT ;  /* 0x00000200d3057812 */ /* 0x000fe200078ef827 */
[----:B------:R-:W0:Y:S01]  /*144d0*/  LDGDEPBAR ;  /* 0x00000000000079af */ /* 0x000e220000000000 */
[-C--:B------:R-:W-:Y:S02]  /*144e0*/  LOP3.LUT R38, R7, R210.reuse, RZ, 0x3c, !PT ;  /* 0x000000d207267212 */ /* 0x080fe400078e3cff */
[----:B------:R-:W-:Y:S02]  /*144f0*/  LOP3.LUT R62, R39, 0x400, RZ, 0xc0, !PT ;  /* 0x00000400273e7812 */ /* 0x000fe400078ec0ff */
[----:B------:R-:W-:Y:S01]  /*14500*/  LOP3.LUT R3, R3, R210, RZ, 0x3c, !PT ;  /* 0x000000d203037212 */ /* 0x000fe200078e3cff */
[----:B------:R-:W-:Y:S01]  /*14510*/  ULEA UR8, UR8, UR4, 0x18 ;  /* 0x0000000408087291 */ /* 0x000fe2000f8ec0ff */
[----:B------:R-:W-:-:S02]  /*14520*/  LOP3.LUT R206, R5, R38, RZ, 0xfc, !PT ;  /* 0x0000002605ce7212 */ /* 0x000fc400078efcff */
[----:B------:R-:W-:Y:S01]  /*14530*/  SEL R201, R201, 0xffffffe0, !P0 ;  /* 0xffffffe0c9c97807 */ /* 0x000fe20004000000 */
[----:B------:R-:W-:Y:S01]  /*14540*/  IMAD R62, R3, 0x2, R62 ;  /* 0x00000002033e7824 */ /* 0x000fe200078e023e */
[----:B------:R-:W-:Y:S01]  /*14550*/  LOP3.LUT P0, R60, R208, 0x4, RZ, 0xc0, !PT ;  /* 0x00000004d03c7812 */ /* 0x000fe2000780c0ff */
[----:B------:R-:W2:Y:S01]  /*14560*/  LD.E R3, desc[UR6][R132.64+0x18c] ;  /* 0x00018c0684037980 */ /* 0x000ea2000c101900 */
[----:B------:R-:W-:Y:S01]  /*14570*/  LEA R206, R206, UR8, 0x1 ;  /* 0x00000008cece7c11 */ /* 0x000fe2000f8e08ff */
[----:B------:R-:W-:Y:S01]  /*14580*/  VIADD R204, R62, UR8 ;  /* 0x000000083ecc7c36 */ /* 0x000fe20008000000 */
[----:B------:R-:W-:Y:S01]  /*14590*/  SEL R37, R37, 0xffffffc0, !P0 ;  /* 0xffffffc025257807 */ /* 0x000fe20004000000 */
[----:B------:R-:W-:Y:S02]  /*145a0*/  LDSM.16.M88.4 R92, [R62+UR8+0x5000] ;  /* 0x005000083e5c783b */ /* 0x000fe40008000200 */
[--C-:B------:R-:W-:Y:S02]  /*145b0*/  IMAD.IADD R36, R206, 0x1, R201.reuse ;  /* 0x00000001ce247824 */ /* 0x100fe400078e02c9 */
[----:B------:R-:W1:Y:S01]  /*145c0*/  LDSM.16.M88.4 R44, [R206] ;  /* 0x00000000ce2c783b */ /* 0x000e620000000200 */
[----:B------:R-:W-:-:S02]  /*145d0*/  IMAD.IADD R180, R204, 0x1, R201 ;  /* 0x00000001ccb47824 */ /* 0x000fc400078e02c9 */
[--C-:B------:R-:W-:Y:S01]  /*145e0*/  IMAD.IADD R202, R206, 0x1, R37.reuse ;  /* 0x00000001ceca7824 */ /* 0x100fe200078e0225 */
[----:B------:R-:W-:Y:S01]  /*145f0*/  LDSM.16.M88.4 R24, [R36] ;  /* 0x000000002418783b */ /* 0x000fe20000000200 */
[----:B------:R-:W-:-:S03]  /*14600*/  IMAD.IADD R2, R204, 0x1, R37 ;  /* 0x00000001cc027824 */ /* 0x000fc600078e0225 */
[----:B------:R-:W-:Y:S04]  /*14610*/  LDSM.16.M88.4 R4, [R180+0x5000] ;  /* 0x00500000b404783b */ /* 0x000fe80000000200 */
[----:B------:R-:W3:Y:S04]  /*14620*/  LDSM.16.M88.4 R8, [R62+UR8+0x4000] ;  /* 0x004000083e08783b */ /* 0x000ee80008000200 */
[----:B------:R-:W4:Y:S04]  /*14630*/  LDSM.16.M88.4 R100, [R62+UR8+0x4800] ;  /* 0x004800083e64783b */ /* 0x000f280008000200 */
[----:B------:R-:W4:Y:S04]  /*14640*/  LDSM.16.M88.4 R84, [R62+UR8+0x5800] ;  /* 0x005800083e54783b */ /* 0x000f280008000200 */
[----:B------:R-:W4:Y:S04]  /*14650*/  LDSM.16.M88.4 R76, [R62+UR8+0x6000] ;  /* 0x006000083e4c783b */ /* 0x000f280008000200 */
[----:B------:R-:W4:Y:S04]  /*14660*/  LDSM.16.M88.4 R68, [R62+UR8+0x6800] ;  /* 0x006800083e44783b */ /* 0x000f280008000200 */
[----:B------:R-:W4:Y:S04]  /*14670*/  LDSM.16.M88.4 R32, [R180+0x4000] ;  /* 0x00400000b420783b */ /* 0x000f280000000200 */
[----:B------:R-:W4:Y:S01]  /*14680*/  LDSM.16.M88.4 R28, [R180+0x4800] ;  /* 0x00480000b41c783b */ /* 0x000f220000000200 */
[C---:B-1----:R-:W-:Y:S03]  /*14690*/  HMMA.16816.F32 R96, R44.reuse, R92, RZ ;  /* 0x0000005c2c60723c */ /* 0x042fe600000018ff */
[----:B------:R-:W1:Y:S04]  /*146a0*/  LDSM.16.M88.4 R20, [R180+0x5800] ;  /* 0x00580000b414783b */ /* 0x000e680000000200 */
[----:B------:R-:W1:Y:S01]  /*146b0*/  LDSM.16.M88.4 R16, [R180+0x6000] ;  /* 0x00600000b410783b */ /* 0x000e620000000200 */
[C---:B------:R-:W-:Y:S03]  /*146c0*/  HMMA.16816.F32 R92, R44.reuse, R94, RZ ;  /* 0x0000005e2c5c723c */ /* 0x040fe600000018ff */
[----:B------:R-:W-:Y:S04]  /*146d0*/  LDSM.16.M88.4 R52, [R62+UR8+0x7000] ;  /* 0x007000083e34783b */ /* 0x000fe80008000200 */
[----:B------:R-:W-:Y:S01]  /*146e0*/  LDSM.16.M88.4 R40, [R62+UR8+0x7800] ;  /* 0x007800083e28783b */ /* 0x000fe20008000200 */
[----:B---3--:R-:W-:Y:S01]  /*146f0*/  HMMA.16816.F32 R12, R44, R8, RZ ;  /* 0x000000082c0c723c */ /* 0x008fe200000018ff */
[----:B------:R-:W-:-:S02]  /*14700*/  IMAD.IADD R200, R201, 0x1, R202 ;  /* 0x00000001c9c87824 */ /* 0x000fc400078e02ca */
[----:B------:R-:W-:Y:S01]  /*14710*/  LDSM.16.M88.4 R116, [R2+0x5000] ;  /* 0x005000000274783b */ /* 0x000fe20000000200 */
[----:B------:R-:W-:-:S03]  /*14720*/  IMAD.IADD R0, R201, 0x1, R2 ;  /* 0x00000001c9007824 */ /* 0x000fc600078e0202 */
[----:B------:R-:W-:Y:S01]  /*14730*/  LDSM.16.M88.4 R112, [R2+0x5800] ;  /* 0x005800000270783b */ /* 0x000fe20000000200 */
[C---:B------:R-:W-:Y:S03]  /*14740*/  HMMA.16816.F32 R96, R24.reuse, R4, R96 ;  /* 0x000000041860723c */ /* 0x040fe60000001860 */
[----:B------:R-:W-:Y:S04]  /*14750*/  LDSM.16.M88.4 R108, [R2+0x6000] ;  /* 0x00600000026c783b */ /* 0x000fe80000000200 */
[----:B------:R-:W-:Y:S01]  /*14760*/  LDSM.16.M88.4 R124, [R0+0x5800] ;  /* 0x00580000007c783b */ /* 0x000fe20000000200 */
[----:B------:R-:W-:Y:S03]  /*14770*/  HMMA.16816.F32 R92, R24, R6, R92 ;  /* 0x00000006185c723c */ /* 0x000fe6000000185c */
[----:B------:R-:W3:Y:S04]  /*14780*/  LDSM.16.M88.4 R4, [R180+0x6800] ;  /* 0x00680000b404783b */ /* 0x000ee80000000200 */
[----:B------:R-:W-:Y:S01]  /*14790*/  LDSM.16.M88.4 R120, [R0+0x6000] ;  /* 0x006000000078783b */ /* 0x000fe20000000200 */
[C---:B----4-:R-:W-:Y:S03]  /*147a0*/  HMMA.16816.F32 R104, R44.reuse, R100, RZ ;  /* 0x000000642c68723c */ /* 0x050fe600000018ff */
        /* <DEDUP_REMOVED lines=10> */
[----:B------:R-:W-:Y:S08]  /*14850*/  HMMA.16816.F32 R68, R44, R70, RZ ;  /* 0x000000462c44723c */ /* 0x000ff000000018ff */
[C---:B------:R-:W-:Y:S08]  /*14860*/  HMMA.16816.F32 R12, R24.reuse, R32, R12 ;  /* 0x00000020180c723c */ /* 0x040ff0000000180c */
[C---:B------:R-:W-:Y:S01]  /*14870*/  HMMA.16816.F32 R8, R24.reuse, R34, R8 ;  /* 0x000000221808723c */ /* 0x040fe20000001808 */
[----:B------:R-:W4:Y:S07]  /*14880*/  LDSM.16.M88.4 R32, [R180+0x7000] ;  /* 0x00700000b420783b */ /* 0x000f2e0000000200 */
[C---:B------:R-:W-:Y:S08]  /*14890*/  HMMA.16816.F32 R104, R24.reuse, R28, R104 ;  /* 0x0000001c1868723c */ /* 0x040ff00000001868 */
[C---:B------:R-:W-:Y:S01]  /*148a0*/  HMMA.16816.F32 R100, R24.reuse, R30, R100 ;  /* 0x0000001e1864723c */ /* 0x040fe20000001864 */
[----:B------:R-:W4:Y:S07]  /*148b0*/  LDSM.16.M88.4 R28, [R180+0x7800] ;  /* 0x00780000b41c783b */ /* 0x000f2e0000000200 */
[C---:B-1----:R-:W-:Y:S08]  /*148c0*/  HMMA.16816.F32 R88, R24.reuse, R20, R88 ;  /* 0x000000141858723c */ /* 0x042ff00000001858 */
[C---:B------:R-:W-:Y:S01]  /*148d0*/  HMMA.16816.F32 R84, R24.reuse, R22, R84 ;  /* 0x000000161854723c */ /* 0x040fe20000001854 */
[----:B------:R-:W-:Y:S07]  /*148e0*/  LDSM.16.M88.4 R20, [R202] ;  /* 0x00000000ca14783b */ /* 0x000fee0000000200 */
        /* <DEDUP_REMOVED lines=33> */
[C---:B--2---:R-:W-:Y:S08]  /*14b00*/  HMMA.16816.F32 R72, R20.reuse, R40, R72 ;  /* 0x000000281448723c */ /* 0x044ff00000001848 */
[C---:B------:R-:W-:Y:S01]  /*14b10*/  HMMA.16816.F32 R68, R20.reuse, R42, R68 ;  /* 0x0000002a1444723c */ /* 0x040fe20000001844 */
[----:B------:R-:W-:Y:S07]  /*14b20*/  LDSM.16.M88.4 R40, [R62+UR8+0x8800] ;  /* 0x008800083e28783b */ /* 0x000fee0008000200 */
[C---:B----4-:R-:W-:Y:S08]  /*14b30*/  HMMA.16816.F32 R56, R20.reuse, R24, R56 ;  /* 0x000000181438723c */ /* 0x050ff00000001838 */
        /* <DEDUP_REMOVED lines=60> */
[----:B------:R-:W3:Y:S04]  /*14f00*/  LDSM.16.M88.4 R116, [R2+0xa800] ;  /* 0x00a800000274783b */ /* 0x000ee80000000200 */
        /* <DEDUP_REMOVED lines=9> */
[----:B------:R-:W-:Y:S01]  /*14fa0*/  SHF.R.U32.HI R203, RZ, 0x2, R208 ;  /* 0x00000002ffcb7819 */ /* 0x000fe200000116d0 */
[----:B------:R-:W-:Y:S06]  /*14fb0*/  LDSM.16.M88.4 R32, [R0+0x8800] ;  /* 0x008800000020783b */ /* 0x000fec0000000200 */
[C---:B----4-:R-:W-:Y:S08]  /*14fc0*/  HMMA.16816.F32 R72, R4.reuse, R28, R72 ;  /* 0x0000001c0448723c */ /* 0x050ff00000001848 */
[C---:B------:R-:W-:Y:S08]  /*14fd0*/  HMMA.16816.F32 R68, R4.reuse, R30, R68 ;  /* 0x0000001e0444723c */ /* 0x040ff00000001844 */
[C---:B--2---:R-:W-:Y:S08]  /*14fe0*/  HMMA.16816.F32 R56, R4.reuse, R24, R56 ;  /* 0x000000180438723c */ /* 0x044ff00000001838 */
[C---:B------:R-:W-:Y:S01]  /*14ff0*/  HMMA.16816.F32 R52, R4.reuse, R26, R52 ;  /* 0x0000001a0434723c */ /* 0x040fe20000001834 */
[----:B------:R-:W-:Y:S07]  /*15000*/  LDSM.16.M88.4 R24, [R0+0x9800] ;  /* 0x009800000018783b */ /* 0x000fee0000000200 */
[C---:B-1----:R-:W-:Y:S08]  /*15010*/  HMMA.16816.F32 R48, R4.reuse, R20, R48 ;  /* 0x000000140430723c */ /* 0x042ff00000001830 */
[----:B------:R-:W-:Y:S01]  /*15020*/  HMMA.16816.F32 R44, R4, R22, R44 ;  /* 0x00000016042c723c */ /* 0x000fe2000000182c */
[----:B------:R-:W1:Y:S04]  /*15030*/  LDSM.16.M88.4 R4, [R200+0x2000] ;  /* 0x00200000c804783b */ /* 0x000e680000000200 */
[----:B------:R-:W2:Y:S03]  /*15040*/  LDSM.16.M88.4 R20, [R0+0xa000] ;  /* 0x00a000000014783b */ /* 0x000ea60000000200 */
[C---:B---3--:R-:W-:Y:S08]  /*15050*/  HMMA.16816.F32 R12, R140.reuse, R16, R12 ;  /* 0x000000108c0c723c */ /* 0x048ff0000000180c */
[C---:B------:R-:W-:Y:S01]  /*15060*/  HMMA.16816.F32 R8, R140.reuse, R18, R8 ;  /* 0x000000128c08723c */ /* 0x040fe20000001808 */
[----:B------:R-:W3:Y:S07]  /*15070*/  LDSM.16.M88.4 R16, [R0+0xa800] ;  /* 0x00a800000010783b */ /* 0x000eee0000000200 */
[C---:B------:R-:W-:Y:S08]  /*15080*/  HMMA.16816.F32 R80, R140.reuse, R120, R80 ;  /* 0x000000788c50723c */ /* 0x040ff00000001850 */
[C---:B------:R-:W-:Y:S01]  /*15090*/  HMMA.16816.F32 R76, R140.reuse, R122, R76 ;  /* 0x0000007a8c4c723c */ /* 0x040fe2000000184c */
[----:B------:R-:W-:Y:S01]  /*150a0*/  LOP3.LUT R203, R203, 0x7, RZ, 0xc0, !PT ;  /* 0x00000007cbcb7812 */ /* 0x000fe200078ec0ff */
[----:B------:R-:W4:Y:S06]  /*150b0*/  LDSM.16.M88.4 R28, [R0+0x9000] ;  /* 0x00900000001c783b */ /* 0x000f2c0000000200 */
[C---:B------:R-:W-:Y:S01]  /*150c0*/  HMMA.16816.F32 R120, R140.reuse, R116, R72 ;  /* 0x000000748c78723c */ /* 0x040fe20000001848 */
[----:B------:R-:W-:Y:S01]  /*150d0*/  LOP3.LUT R62, R209, 0x1f0, RZ, 0xc0, !PT ;  /* 0x000001f0d13e7812 */ /* 0x000fe200078ec0ff */
[----:B------:R-:W4:Y:S06]  /*150e0*/  LDSM.16.M88.4 R72, [R0+0xb000] ;  /* 0x00b000000048783b */ /* 0x000f2c0000000200 */
[----:B------:R-:W-:Y:S08]  /*150f0*/  HMMA.16816.F32 R68, R140, R118, R68 ;  /* 0x000000768c44723c */ /* 0x000ff00000001844 */
[----:B-1----:R-:W-:Y:S01]  /*15100*/  HMMA.16816.F32 R12, R4, R40, R12 ;  /* 0x00000028040c723c */ /* 0x002fe2000000180c */
[----:B------:R-:W-:-:S07]  /*15110*/  LOP3.LUT R135, R135, 0x6, RZ, 0xc0, !PT ;  /* 0x0000000687877812 */ /* 0x000fce00078ec0ff */
[----:B--2---:R-:W-:Y:S01]  /*15120*/  HMMA.16816.F32 R80, R4, R20, R80 ;  /* 0x000000140450723c */ /* 0x004fe20000001850 */
[----:B------:R-:W-:-:S07]  /*15130*/  VIADD R21, R63, 0xffffffff ;  /* 0xffffffff3f157836 */ /* 0x000fce0000000000 */
[----:B---3--:R-:W-:Y:S01]  /*15140*/  HMMA.16816.F32 R120, R4, R16, R120 ;  /* 0x000000100478723c */ /* 0x008fe20000001878 */
[----:B------:R-:W-:Y:S01]  /*15150*/  LOP3.LUT R17, R208, 0x38, RZ, 0xc0, !PT ;  /* 0x00000038d0117812 */ /* 0x000fe200078ec0ff */
[----:B------:R-:W-:-:S03]  /*15160*/  IMAD.SHL.U32 R20, R21, 0x80, RZ ;  /* 0x0000008015147824 */ /* 0x000fc600078e00ff */
[--C-:B------:R-:W-:Y:S02]  /*15170*/  LOP3.LUT R17, R17, 0x1c0, R64.reuse, 0xf8, !PT ;  /* 0x000001c011117812 */ /* 0x100fe400078ef840 */
[----:B------:R-:W-:Y:S02]  /*15180*/  LOP3.LUT R16, R203, R62, RZ, 0xfc, !PT ;  /* 0x0000003ecb107212 */ /* 0x000fe400078efcff */
[----:B------:R-:W-:Y:S02]  /*15190*/  LOP3.LUT R17, R17, R210, RZ, 0x3c, !PT ;  /* 0x000000d211117212 */ /* 0x000fe400078e3cff */
[----:B------:R-:W-:Y:S01]  /*151a0*/  LOP3.LUT R41, R20, R135, RZ, 0xfc, !PT ;  /* 0x0000008714297212 */ /* 0x000fe200078efcff */
[----:B------:R-:W-:Y:S01]  /*151b0*/  HMMA.16816.F32 R68, R4, R18, R68 ;  /* 0x000000120444723c */ /* 0x000fe20000001844 */
[----:B------:R-:W-:Y:S01]  /*151c0*/  LOP3.LUT R64, R17, 0x1e00, R64, 0xf8, !PT ;  /* 0x00001e0011407812 */ /* 0x000fe200078ef840 */
[----:B------:R-:W-:Y:S01]  /*151d0*/  IMAD R162, R229, 0x40, R16 ;  /* 0x00000040e5a27824 */ /* 0x000fe200078e0210 */
[----:B-----5:R-:W-:Y:S01]  /*151e0*/  IADD3 R19, PT, PT, R67, -R230, -R134 ;  /* 0x800000e643137210 */ /* 0x020fe20007ffe886 */
[----:B------:R-:W-:Y:S01]  /*151f0*/  IMAD.IADD R16, R65, 0x1, R16 ;  /* 0x0000000141107824 */ /* 0x000fe200078e0210 */
[--C-:B------:R-:W-:Y:S01]  /*15200*/  IADD3 R17, PT, PT, R66, R67, -R230.reuse ;  /* 0x0000004342117210 */ /* 0x100fe20007ffe8e6 */
[----:B------:R-:W-:-:S02]  /*15210*/  IMAD.IADD R153, R41, 0x1, R230 ;  /* 0x0000000129997824 */ /* 0x000fc400078e02e6 */
[----:B------:R-:W-:Y:S01]  /*15220*/  FMUL.FTZ R14, R14, R3 ;  /* 0x000000030e0e7220 */ /* 0x000fe20000410000 */
[C---:B------:R-:W-:Y:S01]  /*15230*/  HMMA.16816.F32 R48, R140.reuse, R108, R48 ;  /* 0x0000006c8c30723c */ /* 0x040fe20000001830 */
[C---:B------:R-:W-:Y:S02]  /*15240*/  IMAD.IADD R242, R162.reuse, 0x1, R19 ;  /* 0x00000001a2f27824 */ /* 0x040fe400078e0213 */
[----:B------:R1:W-:Y:S01]  /*15250*/  MUFU.TANH R108, R14 ;  /* 0x0000000e006c7308 */ /* 0x0003e20000002400 */
[----:B------:R-:W-:Y:S01]  /*15260*/  IMAD.IADD R162, R162, 0x1, R17 ;  /* 0x00000001a2a27824 */ /* 0x000fe200078e0211 */
[C-C-:B------:R-:W-:Y:S01]  /*15270*/  IADD3 R151, PT, PT, R16.reuse, -0x1, -R153.reuse ;  /* 0xffffffff10977810 */ /* 0x140fe20007ffe899 */
[C-C-:B------:R-:W-:Y:S01]  /*15280*/  IMAD.IADD R109, R16.reuse, 0x1, -R153.reuse ;  /* 0x00000001106d7824 */ /* 0x140fe200078e0a99 */
        /* <DEDUP_REMOVED lines=8> */
[C-C-:B------:R-:W-:Y:S01]  /*15310*/  IADD3 R137, PT, PT, R16.reuse, -0x41, -R153.reuse ;  /* 0xffffffbf10897810 */ /* 0x140fe20007ffe899 */
[C---:B-1----:R-:W-:Y:S01]  /*15320*/  VIADD R14, R16.reuse, 0x8 ;  /* 0x00000008100e7836 */ /* 0x042fe20000000000 */
[----:B------:R-:W-:-:S02]  /*15330*/  IADD3 R136, PT, PT, R16, -0x48, -R153 ;  /* 0xffffffb810887810 */ /* 0x000fc40007ffe899 */
        /* <DEDUP_REMOVED lines=9> */
[----:B------:R-:W-:-:S03]  /*153d0*/  IADD3 R117, PT, PT, R16, -0x71, -R153 ;  /* 0xffffff8f10757810 */ /* 0x000fc60007ffe899 */
[----:B------:R-:W-:Y:S01]  /*153e0*/  HMMA.16816.F32 R88, R140, R124, R88 ;  /* 0x0000007c8c58723c */ /* 0x000fe20000001858 */
[C-C-:B------:R-:W-:Y:S02]  /*153f0*/  IADD3 R125, PT, PT, R16.reuse, -0x70, -R153.reuse ;  /* 0xffffff90107d7810 */ /* 0x140fe40007ffe899 */
[----:B------:R-:W-:-:S05]  /*15400*/  IADD3 R124, PT, PT, R16, -0x79, -R153 ;  /* 0xffffff87107c7810 */ /* 0x000fca0007ffe899 */
[----:B------:R-:W-:Y:S01]  /*15410*/  HMMA.16816.F32 R84, R140, R126, R84 ;  /* 0x0000007e8c54723c */ /* 0x000fe20000001854 */
[C-C-:B------:R-:W-:Y:S02]  /*15420*/  IADD3 R127, PT, PT, R16.reuse, -0x68, -R153.reuse ;  /* 0xffffff98107f7810 */ /* 0x140fe40007ffe899 */
[----:B------:R-:W-:-:S05]  /*15430*/  IADD3 R126, PT, PT, R16, -0x69, -R153 ;  /* 0xffffff97107e7810 */ /* 0x000fca0007ffe899 */
[----:B------:R-:W-:Y:S01]  /*15440*/  HMMA.16816.F32 R56, R140, R112, R56 ;  /* 0x000000708c38723c */ /* 0x000fe20000001838 */
[C-C-:B------:R-:W-:Y:S02]  /*15450*/  IADD3 R112, PT, PT, R16.reuse, -0x11, -R153.reuse ;  /* 0xffffffef10707810 */ /* 0x140fe40007ffe899 */
[----:B------:R-:W-:-:S05]  /*15460*/  IADD3 R113, PT, PT, R16, -0x20, -R153 ;  /* 0xffffffe010717810 */ /* 0x000fca0007ffe899 */
[----:B------:R-:W-:Y:S01]  /*15470*/  HMMA.16816.F32 R52, R140, R114, R52 ;  /* 0x000000728c34723c */ /* 0x000fe20000001834 */
[----:B------:R-:W-:-:S07]  /*15480*/  IADD3 R115, PT, PT, R16, -0x10, -R153 ;  /* 0xfffffff010737810 */ /* 0x000fce0007ffe899 */
[----:B------:R-:W-:Y:S01]  /*15490*/  HMMA.16816.F32 R44, R140, R110, R44 ;  /* 0x0000006e8c2c723c */ /* 0x000fe2000000182c */
[C-C-:B------:R-:W-:Y:S02]  /*154a0*/  IADD3 R111, PT, PT, R16.reuse, -0x18, -R153.reuse ;  /* 0xffffffe8106f7810 */ /* 0x140fe40007ffe899 */
[C-C-:B------:R-:W-:Y:S02]  /*154b0*/  IADD3 R143, PT, PT, R16.reuse, -0x31, -R153.reuse ;  /* 0xffffffcf108f7810 */ /* 0x140fe40007ffe899 */
[C-C-:B------:R-:W-:Y:S02]  /*154c0*/  IADD3 R142, PT, PT, R16.reuse, -0x38, -R153.reuse ;  /* 0xffffffc8108e7810 */ /* 0x140fe40007ffe899 */
[C-C-:B------:R-:W-:Y:S02]  /*154d0*/  IADD3 R141, PT, PT, R16.reuse, -0x39, -R153.reuse ;  /* 0xffffffc7108d7810 */ /* 0x140fe40007ffe899 */
[C-C-:B------:R-:W-:Y:S02]  /*154e0*/  IADD3 R140, PT, PT, R16.reuse, -0x40, -R153.reuse ;  /* 0xffffffc0108c7810 */ /* 0x140fe40007ffe899 */
[----:B------:R-:W-:-:S02]  /*154f0*/  IADD3 R110, PT, PT, R16, -0x78, -R153 ;  /* 0xffffff88106e7810 */ /* 0x000fc40007ffe899 */
[----:B------:R-:W1:Y:S01]  /*15500*/  LDSM.16.M88.4 R16, [R0+0xb800] ;  /* 0x00b800000010783b */ /* 0x000e620000000200 */
[C---:B------:R-:W-:Y:S08]  /*15510*/  HMMA.16816.F32 R88, R4.reuse, R24, R88 ;  /* 0x000000180458723c */ /* 0x040ff00000001858 */
[C---:B------:R-:W-:Y:S08]  /*15520*/  HMMA.16816.F32 R8, R4.reuse, R42, R8 ;  /* 0x0000002a0408723c */ /* 0x040ff00000001808 */
[C---:B------:R-:W-:Y:S08]  /*15530*/  HMMA.16816.F32 R104, R4.reuse, R32, R104 ;  /* 0x000000200468723c */ /* 0x040ff00000001868 */
[----:B------:R-:W-:Y:S01]  /*15540*/  HMMA.16816.F32 R100, R4, R34, R100 ;  /* 0x000000220464723c */ /* 0x000fe20000001864 */
[----:B------:R-:W-:-:S07]  /*15550*/  FMUL.FTZ R89, R89, R3 ;  /* 0x0000000359597220 */ /* 0x000fce0000410000 */
[C---:B----4-:R-:W-:Y:S08]  /*15560*/  HMMA.16816.F32 R96, R4.reuse, R28, R96 ;  /* 0x0000001c0460723c */ /* 0x050ff00000001860 */
[C---:B------:R-:W-:Y:S08]  /*15570*/  HMMA.16816.F32 R92, R4.reuse, R30, R92 ;  /* 0x0000001e045c723c */ /* 0x040ff0000000185c */
[C---:B------:R-:W-:Y:S08]  /*15580*/  HMMA.16816.F32 R84, R4.reuse, R26, R84 ;  /* 0x0000001a0454723c */ /* 0x040ff00000001854 */
[C---:B------:R-:W-:Y:S08]  /*15590*/  HMMA.16816.F32 R76, R4.reuse, R22, R76 ;  /* 0x00000016044c723c */ /* 0x040ff0000000184c */
[C---:B------:R-:W-:Y:S08]  /*155a0*/  HMMA.16816.F32 R56, R4.reuse, R72, R56 ;  /* 0x000000480438723c */ /* 0x040ff00000001838 */
[----:B------:R-:W-:Y:S01]  /*155b0*/  HMMA.16816.F32 R52, R4, R74, R52 ;  /* 0x0000004a0434723c */ /* 0x000fe20000001834 */
[----:B------:R-:W-:Y:S01]  /*155c0*/  IABS R143, R143 ;  /* 0x0000008f008f7213 */ /* 0x000fe20000000000 */
[----:B------:R-:W-:Y:S01]  /*155d0*/  FMUL.FTZ R69, R69, R3 ;  /* 0x0000000345457220 */ /* 0x000fe20000410000 */
[----:B------:R-:W-:Y:S01]  /*155e0*/  IABS R115, R115 ;  /* 0x0000007300737213 */ /* 0x000fe20000000000 */
[----:B------:R-:W-:Y:S01]  /*155f0*/  FMUL.FTZ R13, R13, R3 ;  /* 0x000000030d0d7220 */ /* 0x000fe20000410000 */
[----:B------:R-:W-:-:S02]  /*15600*/  IABS R130, R130 ;  /* 0x0000008200827213 */ /* 0x000fc40000000000 */
[----:B------:R-:W-:Y:S01]  /*15610*/  IABS R151, R151 ;  /* 0x0000009700977213 */ /* 0x000fe20000000000 */
[C---:B-1----:R-:W-:Y:S01]  /*15620*/  HMMA.16816.F32 R48, R4.reuse, R16, R48 ;  /* 0x000000100430723c */ /* 0x042fe20000001830 */
[----:B------:R-:W-:Y:S01]  /*15630*/  IABS R112, R112 ;  /* 0x0000007000707213 */ /* 0x000fe20000000000 */
[----:B------:R-:W-:Y:S01]  /*15640*/  FMUL.FTZ R12, R12, R3 ;  /* 0x000000030c0c7220 */ /* 0x000fe20000410000 */
[----:B------:R-:W-:Y:S02]  /*15650*/  IABS R111, R111 ;  /* 0x0000006f006f7213 */ /* 0x000fe40000000000 */
[----:B------:R-:W-:Y:S02]  /*15660*/  IABS R146, R146 ;  /* 0x0000009200927213 */ /* 0x000fe40000000000 */
[----:B------:R-:W-:Y:S01]  /*15670*/  IABS R119, R119 ;  /* 0x0000007700777213 */ /* 0x000fe20000000000 */
[----:B------:R-:W-:Y:S01]  /*15680*/  HMMA.16816.F32 R44, R4, R18, R44 ;  /* 0x00000012042c723c */ /* 0x000fe2000000182c */
[----:B------:R-:W1:Y:S01]  /*15690*/  MUFU.TANH R4, R89 ;  /* 0x0000005900047308 */ /* 0x000e620000002400 */
[----:B------:R-:W-:Y:S01]  /*156a0*/  I2FP.F32.S32 R143, R143 ;  /* 0x0000008f008f7245 */ /* 0x000fe20000201400 */
[-C--:B------:R-:W-:Y:S01]  /*156b0*/  FMUL.FTZ R104, R104, R3.reuse ;  /* 0x0000000368687220 */ /* 0x080fe20000410000 */
[-C--:B------:R-:W-:Y:S01]  /*156c0*/  FMUL.FTZ R158, R105, R3.reuse ;  /* 0x00000003699e7220 */ /* 0x080fe20000410000 */
[-C--:B------:R-:W-:Y:S01]  /*156d0*/  FMUL.FTZ R156, R100, R3.reuse ;  /* 0x00000003649c7220 */ /* 0x080fe20000410000 */
[----:B------:R-:W-:Y:S01]  /*156e0*/  FMUL.FTZ R18, R85, R3 ;  /* 0x0000000355127220 */ /* 0x000fe20000410000 */
[----:B------:R-:W-:Y:S01]  /*156f0*/  IABS R141, R141 ;  /* 0x0000008d008d7213 */ /* 0x000fe20000000000 */
[----:B------:R-:W-:Y:S01]  /*15700*/  IMAD.IADD R118, R14, 0x1, -R153 ;  /* 0x000000010e767824 */ /* 0x000fe200078e0a99 */
[----:B------:R-:W-:Y:S01]  /*15710*/  MUFU.TANH R114, R104 ;  /* 0x0000006800727308 */ /* 0x000fe20000002400 */
[----:B------:R-:W-:-:S02]  /*15720*/  IABS R113, R113 ;  /* 0x0000007100717213 */ /* 0x000fc40000000000 */
[----:B------:R-:W-:Y:S01]  /*15730*/  ISETP.GT.AND P4, PT, R242, R41, PT ;  /* 0x00000029f200720c */ /* 0x000fe20003f84270 */
[-C--:B------:R-:W-:Y:S01]  /*15740*/  FMUL.FTZ R68, R68, R3.reuse ;  /* 0x0000000344447220 */ /* 0x080fe20000410000 */
[----:B------:R-:W-:Y:S01]  /*15750*/  IABS R142, R142 ;  /* 0x0000008e008e7213 */ /* 0x000fe20000000000 */
[----:B------:R-:W-:Y:S01]  /*15760*/  FMUL.FTZ R121, R121, R3 ;  /* 0x0000000379797220 */ /* 0x000fe20000410000 */
[----:B------:R-:W-:Y:S01]  /*15770*/  IABS R139, R139 ;  /* 0x0000008b008b7213 */ /* 0x000fe20000000000 */
[----:B------:R-:W-:Y:S02]  /*15780*/  VIADD R241, R242, 0x8 ;  /* 0x00000008f2f17836 */ /* 0x000fe40000000000 */
[----:B-1----:R-:W-:Y:S01]  /*15790*/  FFMA.FTZ R213, -R233, R143, R4 ;  /* 0x0000008fe9d57223 */ /* 0x002fe20000010104 */
[----:B------:R-:W-:Y:S01]  /*157a0*/  IABS R149, R149 ;  /* 0x0000009500957213 */ /* 0x000fe20000000000 */
[----:B------:R-:W1:Y:S01]  /*157b0*/  MUFU.TANH R4, R69 ;  /* 0x0000004500047308 */ /* 0x000e620000002400 */
[----:B------:R-:W-:Y:S01]  /*157c0*/  I2FP.F32.S32 R175, R130 ;  /* 0x0000008200af7245 */ /* 0x000fe20000201400 */
[----:B------:R-:W-:Y:S01]  /*157d0*/  IMAD.MOV.U32 R5, RZ, RZ, R115 ;  /* 0x000000ffff057224 */ /* 0x000fe200078e0073 */
[----:B------:R-:W-:Y:S01]  /*157e0*/  IABS R128, R128 ;  /* 0x0000008000807213 */ /* 0x000fe20000000000 */
[----:B------:R-:W-:Y:S01]  /*157f0*/  FMUL.FTZ R15, R15, R3 ;  /* 0x000000030f0f7220 */ /* 0x000fe20000410000 */
[----:B------:R-:W-:Y:S01]  /*15800*/  IABS R147, R147 ;  /* 0x0000009300937213 */ /* 0x000fe20000000000 */
[----:B------:R-:W-:Y:S01]  /*15810*/  FMUL.FTZ R83, R83, R3 ;  /* 0x0000000353537220 */ /* 0x000fe20000410000 */
[----:B------:R-:W-:Y:S01]  /*15820*/  IABS R145, R145 ;  /* 0x0000009100917213 */ /* 0x000fe20000000000 */
[----:B------:R-:W2:Y:S01]  /*15830*/  MUFU.TANH R158, R158 ;  /* 0x0000009e009e7308 */ /* 0x000ea20000002400 */
[----:B------:R-:W-:Y:S01]  /*15840*/  I2FP.F32.S32 R5, R5 ;  /* 0x0000000500057245 */ /* 0x000fe20000201400 */
[-C--:B------:R-:W-:Y:S01]  /*15850*/  FMUL.FTZ R82, R82, R3.reuse ;  /* 0x0000000352527220 */ /* 0x080fe20000410000 */
[----:B------:R-:W-:Y:S01]  /*15860*/  IABS R138, R138 ;  /* 0x0000008a008a7213 */ /* 0x000fe20000000000 */
[-C--:B------:R-:W-:Y:S01]  /*15870*/  FMUL.FTZ R122, R122, R3.reuse ;  /* 0x000000037a7a7220 */ /* 0x080fe20000410000 */
[--C-:B------:R-:W-:Y:S01]  /*15880*/  VIADDMNMX R238, R162, 0x1, R67.reuse, PT ;  /* 0x00000001a2ee7846 */ /* 0x100fe20003800143 */
[----:B------:R-:W-:Y:S01]  /*15890*/  FMUL.FTZ R70, R70, R3 ;  /* 0x0000000346467220 */ /* 0x000fe20000410000 */
[----:B------:R-:W-:Y:S01]  /*158a0*/  IABS R137, R137 ;  /* 0x0000008900897213 */ /* 0x000fe20000000000 */
[----:B------:R-:W3:Y:S01]  /*158b0*/  MUFU.TANH R156, R156 ;  /* 0x0000009c009c7308 */ /* 0x000ee20000002400 */
[----:B-1----:R-:W-:Y:S01]  /*158c0*/  FFMA.FTZ R175, -R233, R175, R4 ;  /* 0x000000afe9af7223 */ /* 0x002fe20000010104 */
[-C--:B------:R-:W-:Y:S01]  /*158d0*/  FMUL.FTZ R4, R49, R3.reuse ;  /* 0x0000000331047220 */ /* 0x080fe20000410000 */
[----:B------:R-:W-:Y:S01]  /*158e0*/  IABS R136, R136 ;  /* 0x0000008800887213 */ /* 0x000fe20000000000 */
[----:B------:R-:W-:Y:S01]  /*158f0*/  FMUL.FTZ R123, R123, R3 ;  /* 0x000000037b7b7220 */ /* 0x000fe20000410000 */
[----:B------:R-:W-:Y:S01]  /*15900*/  IABS R131, R131 ;  /* 0x0000008300837213 */ /* 0x000fe20000000000 */
[-C--:B------:R-:W-:Y:S01]  /*15910*/  FMUL.FTZ R71, R71, R3.reuse ;  /* 0x0000000347477220 */ /* 0x080fe20000410000 */
[----:B------:R-:W-:Y:S01]  /*15920*/  VIADDMNMX R239, R162, 0x9, R67, PT ;  /* 0x00000009a2ef7846 */ /* 0x000fe20003800143 */
[----:B------:R-:W1:Y:S01]  /*15930*/  MUFU.TANH R18, R18 ;  /* 0x0000001200127308 */ /* 0x000e620000002400 */
[----:B------:R-:W-:Y:S01]  /*15940*/  FMUL.FTZ R6, R84, R3 ;  /* 0x0000000354067220 */ /* 0x000fe20000410000 */
[----:B------:R-:W-:Y:S01]  /*15950*/  FFMA.FTZ R114, -R233, R5, R114 ;  /* 0x00000005e9727223 */ /* 0x000fe20000010172 */
[----:B------:R-:W-:Y:S01]  /*15960*/  I2FP.F32.S32 R112, R112 ;  /* 0x0000007000707245 */ /* 0x000fe20000201400 */
[----:B------:R-:W-:Y:S01]  /*15970*/  FMUL.FTZ R97, R97, R3 ;  /* 0x0000000361617220 */ /* 0x000fe20000410000 */
[----:B------:R-:W-:Y:S01]  /*15980*/  I2FP.F32.S32 R5, R111 ;  /* 0x0000006f00057245 */ /* 0x000fe20000201400 */
[-C--:B------:R-:W-:Y:S01]  /*15990*/  FMUL.FTZ R148, R92, R3.reuse ;  /* 0x000000035c947220 */ /* 0x080fe20000410000 */
[----:B------:R-:W-:Y:S01]  /*159a0*/  IABS R140, R140 ;  /* 0x0000008c008c7213 */ /* 0x000fe20000000000 */
[----:B------:R-:W4:Y:S01]  /*159b0*/  MUFU.TANH R4, R4 ;  /* 0x0000000400047308 */ /* 0x000f220000002400 */
[----:B------:R-:W-:Y:S01]  /*159c0*/  FMUL.FTZ R92, R93, R3 ;  /* 0x000000035d5c7220 */ /* 0x000fe20000410000 */
[----:B------:R-:W-:Y:S01]  /*159d0*/  I2FP.F32.S32 R141, R141 ;  /* 0x0000008d008d7245 */ /* 0x000fe20000201400 */
[----:B------:R-:W-:Y:S01]  /*159e0*/  FMUL.FTZ R77, R77, R3 ;  /* 0x000000034d4d7220 */ /* 0x000fe20000410000 */
[----:B------:R-:W-:Y:S01]  /*159f0*/  I2FP.F32.S32 R249, R113 ;  /* 0x0000007100f97245 */ /* 0x000fe20000201400 */
[C---:B--2---:R-:W-:Y:S01]  /*15a00*/  FFMA.FTZ R113, -R233.reuse, R112, R158 ;  /* 0x00000070e9717223 */ /* 0x044fe2000001019e */
[C---:B---3--:R-:W-:Y:S01]  /*15a10*/  FFMA.FTZ R112, -R233.reuse, R5, R156 ;  /* 0x00000005e9707223 */ /* 0x048fe2000001019c */
[----:B------:R-:W-:Y:S01]  /*15a20*/  IABS R5, R144 ;  /* 0x0000009000057213 */ /* 0x000fe20000000000 */
[----:B------:R-:W2:Y:S01]  /*15a30*/  MUFU.TANH R150, R97 ;  /* 0x0000006100967308 */ /* 0x000ea20000002400 */
[----:B-1----:R-:W-:Y:S01]  /*15a40*/  FFMA.FTZ R207, -R233, R141, R18 ;  /* 0x0000008de9cf7223 */ /* 0x002fe20000010112 */
[----:B------:R-:W-:Y:S01]  /*15a50*/  IABS R141, R117 ;  /* 0x00000075008d7213 */ /* 0x000fe20000000000 */
[----:B------:R-:W-:-:S05]  /*15a60*/  DEPBAR.LE SB0, 0x0 ;  /* 0x000080000000791a */ /* 0x000fca0000000000 */
[----:B------:R-:W1:Y:S01]  /*15a70*/  MUFU.TANH R6, R6 ;  /* 0x0000000600067308 */ /* 0x000e620000002400 */
[----:B------:R-:W-:-:S07]  /*15a80*/  I2FP.F32.S32 R141, R141 ;  /* 0x0000008d008d7245 */ /* 0x000fce0000201400 */
[----:B------:R-:W3:Y:S08]  /*15a90*/  MUFU.TANH R116, R13 ;  /* 0x0000000d00747308 */ /* 0x000ef00000002400 */
[----:B------:R-:W3:Y:S08]  /*15aa0*/  MUFU.TANH R144, R77 ;  /* 0x0000004d00907308 */ /* 0x000ef00000002400 */
[----:B------:R-:W3:Y:S01]  /*15ab0*/  MUFU.TANH R92, R92 ;  /* 0x0000005c005c7308 */ /* 0x000ee20000002400 */
[----:B------:R-:W-:Y:S01]  /*15ac0*/  I2FP.F32.S32 R7, R151 ;  /* 0x0000009700077245 */ /* 0x000fe20000201400 */
[----:B------:R-:W-:Y:S01]  /*15ad0*/  FMUL.FTZ R8, R8, R3 ;  /* 0x0000000308087220 */ /* 0x000fe20000410000 */
[----:B------:R-:W-:Y:S01]  /*15ae0*/  I2FP.F32.S32 R146, R146 ;  /* 0x0000009200927245 */ /* 0x000fe20000201400 */
[----:B----4-:R-:W-:Y:S01]  /*15af0*/  FFMA.FTZ R141, -R233, R141, R4 ;  /* 0x0000008de98d7223 */ /* 0x010fe20000010104 */
[----:B------:R-:W-:Y:S01]  /*15b00*/  I2FP.F32.S32 R151, R142 ;  /* 0x0000008e00977245 */ /* 0x000fe20000201400 */
[----:B------:R-:W-:Y:S01]  /*15b10*/  FMUL.FTZ R44, R44, R3 ;  /* 0x000000032c2c7220 */ /* 0x000fe20000410000 */
[----:B------:R-:W-:Y:S01]  /*15b20*/  I2FP.F32.S32 R139, R139 ;  /* 0x0000008b008b7245 */ /* 0x000fe20000201400 */
[----:B------:R-:W4:Y:S01]  /*15b30*/  MUFU.TANH R4, R12 ;  /* 0x0000000c00047308 */ /* 0x000f220000002400 */
[----:B------:R-:W-:Y:S01]  /*15b40*/  I2FP.F32.S32 R5, R5 ;  /* 0x0000000500057245 */ /* 0x000fe20000201400 */
[----:B------:R-:W-:Y:S01]  /*15b50*/  FMUL.FTZ R9, R9, R3 ;  /* 0x0000000309097220 */ /* 0x000fe20000410000 */
[----:B------:R-:W-:Y:S01]  /*15b60*/  I2FP.F32.S32 R215, R119 ;  /* 0x0000007700d77245 */ /* 0x000fe20000201400 */
[-C--:B------:R-:W-:Y:S01]  /*15b70*/  FMUL.FTZ R45, R45, R3.reuse ;  /* 0x000000032d2d7220 */ /* 0x080fe20000410000 */
[----:B------:R-:W-:Y:S01]  /*15b80*/  FMUL.FTZ R88, R88, R3 ;  /* 0x0000000358587220 */ /* 0x000fe20000410000 */
[C---:B--2---:R-:W-:Y:S01]  /*15b90*/  FFMA.FTZ R119, -R233.reuse, R146, R150 ;  /* 0x00000092e9777223 */ /* 0x044fe20000010196 */
[----:B-1----:R-:W-:Y:S01]  /*15ba0*/  FFMA.FTZ R151, -R233, R151, R6 ;  /* 0x00000097e9977223 */ /* 0x002fe20000010106 */
[-C--:B------:R-:W-:Y:S01]  /*15bb0*/  FMUL.FTZ R6, R57, R3.reuse ;  /* 0x0000000339067220 */ /* 0x080fe20000410000 */
[----:B------:R-:W1:Y:S01]  /*15bc0*/  MUFU.TANH R146, R44 ;  /* 0x0000002c00927308 */ /* 0x000e620000002400 */
[----:B------:R-:W-:Y:S01]  /*15bd0*/  FMUL.FTZ R154, R101, R3 ;  /* 0x00000003659a7220 */ /* 0x000fe20000410000 */
[C---:B---3--:R-:W-:Y:S01]  /*15be0*/  FFMA.FTZ R116, -R233.reuse, R7, R116 ;  /* 0x00000007e9747223 */ /* 0x048fe20000010174 */
[C---:B------:R-:W-:Y:S01]  /*15bf0*/  FFMA.FTZ R183, -R233.reuse, R139, R144 ;  /* 0x0000008be9b77223 */ /* 0x040fe20000010190 */
[----:B------:R-:W-:Y:S01]  /*15c00*/  FFMA.FTZ R92, -R233, R5, R92 ;  /* 0x00000005e95c7223 */ /* 0x000fe2000001015c */
[----:B------:R-:W-:-:S03]  /*15c10*/  IABS R7, R118 ;  /* 0x0000007600077213 */ /* 0x000fc60000000000 */
[----:B------:R-:W2:Y:S01]  /*15c20*/  MUFU.TANH R8, R8 ;  /* 0x0000000800087308 */ /* 0x000ea20000002400 */
[----:B------:R-:W-:Y:S01]  /*15c30*/  VIADD R5, R109, 0xfffffff8 ;  /* 0xfffffff86d057836 */ /* 0x000fe20000000000 */
[----:B------:R-:W-:-:S06]  /*15c40*/  IABS R118, R109 ;  /* 0x0000006d00767213 */ /* 0x000fcc0000000000 */
[----:B------:R-:W3:Y:S01]  /*15c50*/  MUFU.TANH R160, R9 ;  /* 0x0000000900a07308 */ /* 0x000ee20000002400 */
[----:B------:R-:W-:Y:S01]  /*15c60*/  I2FP.F32.S32 R118, R118 ;  /* 0x0000007600767245 */ /* 0x000fe20000201400 */
[----:B------:R-:W-:-:S06]  /*15c70*/  FMUL.FTZ R84, R80, R3 ;  /* 0x0000000350547220 */ /* 0x000fcc0000410000 */
[----:B------:R-:W3:Y:S01]  /*15c80*/  MUFU.TANH R144, R45 ;  /* 0x0000002d00907308 */ /* 0x000ee20000002400 */
[----:B------:R-:W-:Y:S01]  /*15c90*/  IABS R19, R110 ;  /* 0x0000006e00137213 */ /* 0x000fe20000000000 */
[----:B------:R-:W-:Y:S01]  /*15ca0*/  FMUL.FTZ R80, R81, R3 ;  /* 0x0000000351507220 */ /* 0x000fe20000410000 */
[----:B------:R-:W-:-:S05]  /*15cb0*/  IABS R5, R5 ;  /* 0x0000000500057213 */ /* 0x000fca0000000000 */
[----:B------:R4:W-:Y:S01]  /*15cc0*/  MUFU.TANH R16, R88 ;  /* 0x0000005800107308 */ /* 0x0009e20000002400 */
[----:B------:R-:W-:Y:S01]  /*15cd0*/  FMUL.FTZ R53, R53, R3 ;  /* 0x0000000335357220 */ /* 0x000fe20000410000 */
[----:B------:R-:W-:-:S06]  /*15ce0*/  IABS R17, R124 ;  /* 0x0000007c00117213 */ /* 0x000fcc0000000000 */
[----:B------:R-:W3:Y:S01]  /*15cf0*/  MUFU.TANH R6, R6 ;  /* 0x0000000600067308 */ /* 0x000ee20000002400 */
[-C--:B------:R-:W-:Y:S01]  /*15d00*/  FMUL.FTZ R152, R96, R3.reuse ;  /* 0x0000000360987220 */ /* 0x080fe20000410000 */
[----:B----4-:R-:W-:-:S06]  /*15d10*/  FMUL.FTZ R88, R120, R3 ;  /* 0x0000000378587220 */ /* 0x010fcc0000410000 */
[----:B------:R-:W4:Y:S01]  /*15d20*/  MUFU.TANH R154, R154 ;  /* 0x0000009a009a7308 */ /* 0x000f220000002400 */
[----:B------:R-:W-:Y:S01]  /*15d30*/  VIADD R93, R41, 0x1 ;  /* 0x00000001295d7836 */ /* 0x000fe20000000000 */
[----:B------:R-:W-:Y:S01]  /*15d40*/  I2FP.F32.S32 R19, R19 ;  /* 0x0000001300137245 */ /* 0x000fe20000201400 */
[----:B------:R-:W-:Y:S01]  /*15d50*/  FFMA.FTZ R4, -R233, R118, R4 ;  /* 0x00000076e9047223 */ /* 0x000fe20000010104 */
[----:B------:R-:W-:Y:S01]  /*15d60*/  I2FP.F32.S32 R5, R5 ;  /* 0x0000000500057245 */ /* 0x000fe20000201400 */
[----:B------:R-:W-:-:S03]  /*15d70*/  FMUL.FTZ R18, R56, R3 ;  /* 0x0000000338127220 */ /* 0x000fc60000410000 */
[----:B------:R-:W4:Y:S01]  /*15d80*/  MUFU.TANH R148, R148 ;  /* 0x0000009400947308 */ /* 0x000f220000002400 */
[----:B------:R-:W-:Y:S01]  /*15d90*/  VIADD R117, R41, 0x8 ;  /* 0x0000000829757836 */ /* 0x000fe20000000000 */
[----:B------:R-:W-:Y:S01]  /*15da0*/  I2FP.F32.S32 R115, R149 ;  /* 0x0000009500737245 */ /* 0x000fe20000201400 */
[----:B------:R-:W-:Y:S01]  /*15db0*/  FMUL.FTZ R76, R76, R3 ;  /* 0x000000034c4c7220 */ /* 0x000fe20000410000 */
[----:B------:R-:W-:-:S04]  /*15dc0*/  I2FP.F32.S32 R17, R17 ;  /* 0x0000001100117245 */ /* 0x000fc80000201400 */
[----:B------:R-:W4:Y:S01]  /*15dd0*/  MUFU.TANH R88, R88 ;  /* 0x0000005800587308 */ /* 0x000f220000002400 */
[----:B------:R-:W-:Y:S01]  /*15de0*/  ISETP.GT.AND P0, PT, R242, R93, PT ;  /* 0x0000005df200720c */ /* 0x000fe20003f04270 */
[C---:B-1----:R-:W-:Y:S01]  /*15df0*/  FFMA.FTZ R146, -R233.reuse, R19, R146 ;  /* 0x00000013e9927223 */ /* 0x042fe20000010192 */
[----:B--2---:R-:W-:Y:S01]  /*15e00*/  FFMA.FTZ R8, -R233, R5, R8 ;  /* 0x00000005e9087223 */ /* 0x004fe20000010108 */
[----:B------:R-:W-:-:S04]  /*15e10*/  FSEL R4, R4, -INF , !P4 ;  /* 0xff80000004047808 */ /* 0x000fc80006000000 */
[----:B------:R1:W-:Y:S01]  /*15e20*/  MUFU.TANH R56, R53 ;  /* 0x0000003500387308 */ /* 0x0003e20000002400 */
[----:B------:R-:W-:Y:S01]  /*15e30*/  I2FP.F32.S32 R128, R128 ;  /* 0x0000008000807245 */ /* 0x000fe20000201400 */
[----:B------:R-:W-:Y:S01]  /*15e40*/  VIADD R19, R41, 0x18 ;  /* 0x0000001829137836 */ /* 0x000fe20000000000 */
[----:B------:R-:W-:Y:S01]  /*15e50*/  ISETP.GT.AND P4, PT, R242, R117, PT ;  /* 0x00000075f200720c */ /* 0x000fe20003f84270 */
[----:B---3--:R-:W-:-:S04]  /*15e60*/  FFMA.FTZ R115, -R233, R115, R160 ;  /* 0x00000073e9737223 */ /* 0x008fc800000101a0 */
[----:B------:R-:W2:Y:S01]  /*15e70*/  MUFU.TANH R80, R80 ;  /* 0x0000005000507308 */ /* 0x000ea20000002400 */
[----:B------:R-:W-:Y:S01]  /*15e80*/  I2FP.F32.S32 R111, R147 ;  /* 0x00000093006f7245 */ /* 0x000fe20000201400 */
[----:B------:R-:W-:Y:S01]  /*15e90*/  FMUL.FTZ R48, R48, R3 ;  /* 0x0000000330307220 */ /* 0x000fe20000410000 */
[----:B------:R-:W-:Y:S01]  /*15ea0*/  I2FP.F32.S32 R7, R7 ;  /* 0x0000000700077245 */ /* 0x000fe20000201400 */
[----:B------:R-:W-:Y:S01]  /*15eb0*/  FFMA.FTZ R144, -R233, R17, R144 ;  /* 0x00000011e9907223 */ /* 0x000fe20000010190 */
[----:B-1----:R-:W-:-:S03]  /*15ec0*/  VIADD R53, R41, 0x9 ;  /* 0x0000000929357836 */ /* 0x002fc60000000000 */
[----:B------:R-:W1:Y:S01]  /*15ed0*/  MUFU.TANH R152, R152 ;  /* 0x0000009800987308 */ /* 0x000e620000002400 */
[C---:B------:R-:W-:Y:S02]  /*15ee0*/  VIADD R49, R41.reuse, 0x11 ;  /* 0x0000001129317836 */ /* 0x040fe40000000000 */
[----:B------:R-:W-:Y:S01]  /*15ef0*/  FMUL.FTZ R52, R52, R3 ;  /* 0x0000000334347220 */ /* 0x000fe20000410000 */
[----:B------:R-:W-:Y:S01]  /*15f00*/  VIADD R17, R41, 0x19 ;  /* 0x0000001929117836 */ /* 0x000fe20000000000 */
[----:B------:R-:W-:Y:S02]  /*15f10*/  ISETP.GT.AND P6, PT, R242, R53, PT ;  /* 0x00000035f200720c */ /* 0x000fe40003fc4270 */
[----:B------:R-:W-:Y:S01]  /*15f20*/  FSEL R45, R116, -INF , !P0 ;  /* 0xff800000742d7808 */ /* 0x000fe20004000000 */
[----:B------:R-:W3:Y:S01]  /*15f30*/  MUFU.TANH R76, R76 ;  /* 0x0000004c004c7308 */ /* 0x000ee20000002400 */
[----:B------:R-:W-:Y:S01]  /*15f40*/  I2FP.F32.S32 R97, R145 ;  /* 0x0000009100617245 */ /* 0x000fe20000201400 */
[----:B------:R-:W-:Y:S01]  /*15f50*/  FFMA.FTZ R161, -R233, R128, R6 ;  /* 0x00000080e9a17223 */ /* 0x000fe20000010106 */
[----:B------:R-:W-:Y:S01]  /*15f60*/  I2FP.F32.S32 R185, R138 ;  /* 0x0000008a00b97245 */ /* 0x000fe20000201400 */
[----:B------:R-:W-:Y:S01]  /*15f70*/  VIADD R110, R41, 0x28 ;  /* 0x00000028296e7836 */ /* 0x000fe20000000000 */
[----:B------:R-:W-:Y:S01]  /*15f80*/  FSEL R116, R8, -INF , !P4 ;  /* 0xff80000008747808 */ /* 0x000fe20006000000 */
[C---:B----4-:R-:W-:Y:S01]  /*15f90*/  FFMA.FTZ R111, -R233.reuse, R111, R154 ;  /* 0x0000006fe96f7223 */ /* 0x050fe2000001019a */
[C---:B------:R-:W-:Y:S01]  /*15fa0*/  ISETP.GT.AND P4, PT, R242.reuse, R19, PT ;  /* 0x00000013f200720c */ /* 0x040fe20003f84270 */
[----:B------:R-:W4:Y:S01]  /*15fb0*/  MUFU.TANH R68, R68 ;  /* 0x0000004400447308 */ /* 0x000f220000002400 */
[----:B------:R-:W-:Y:S01]  /*15fc0*/  FFMA.FTZ R6, -R233, R7, R108 ;  /* 0x00000007e9067223 */ /* 0x000fe2000001016c */
[----:B------:R-:W-:Y:S01]  /*15fd0*/  FSEL R115, R115, -INF , !P6 ;  /* 0xff80000073737808 */ /* 0x000fe20007000000 */
[C---:B------:R-:W-:Y:S01]  /*15fe0*/  VIADD R5, R41.reuse, 0x21 ;  /* 0x0000002129057836 */ /* 0x040fe20000000000 */
[C---:B------:R-:W-:Y:S01]  /*15ff0*/  ISETP.GT.AND P0, PT, R242.reuse, R49, PT ;  /* 0x00000031f200720c */ /* 0x040fe20003f04270 */
[----:B------:R-:W-:Y:S01]  /*16000*/  VIADD R108, R41, 0x29 ;  /* 0x00000029296c7836 */ /* 0x000fe20000000000 */
[----:B------:R-:W-:-:S02]  /*16010*/  ISETP.GT.AND P6, PT, R242, R17, PT ;  /* 0x00000011f200720c */ /* 0x000fc40003fc4270 */
[----:B------:R-:W4:Y:S01]  /*16020*/  MUFU.TANH R84, R84 ;  /* 0x0000005400547308 */ /* 0x000f220000002400 */
[----:B------:R-:W-:Y:S01]  /*16030*/  FFMA.FTZ R215, -R233, R215, R16 ;  /* 0x000000d7e9d77223 */ /* 0x000fe20000010110 */
[C---:B------:R-:W-:Y:S01]  /*16040*/  VIADD R69, R41.reuse, 0x10 ;  /* 0x0000001029457836 */ /* 0x040fe20000000000 */
[----:B------:R-:W-:Y:S01]  /*16050*/  ISETP.GE.AND P3, PT, R41, R238, PT ;  /* 0x000000ee2900720c */ /* 0x000fe20003f66270 */
[C---:B------:R-:W-:Y:S01]  /*16060*/  FFMA.FTZ R97, -R233.reuse, R97, R148 ;  /* 0x00000061e9617223 */ /* 0x040fe20000010194 */
[----:B------:R-:W-:Y:S01]  /*16070*/  I2FP.F32.S32 R137, R137 ;  /* 0x0000008900897245 */ /* 0x000fe20000201400 */
[----:B------:R-:W-:Y:S02]  /*16080*/  FFMA.FTZ R185, -R233, R185, R88 ;  /* 0x000000b9e9b97223 */ /* 0x000fe40000010158 */
[----:B------:R-:W4:Y:S01]  /*16090*/  MUFU.TANH R48, R48 ;  /* 0x0000003000307308 */ /* 0x000f220000002400 */
[----:B------:R-:W-:Y:S01]  /*160a0*/  FSEL R112, R112, -INF , !P4 ;  /* 0xff80000070707808 */ /* 0x000fe20006000000 */
[C---:B------:R-:W-:Y:S01]  /*160b0*/  VIADD R88, R41.reuse, 0x38 ;  /* 0x0000003829587836 */ /* 0x040fe20000000000 */
[----:B------:R-:W-:Y:S01]  /*160c0*/  ISETP.GT.AND P4, PT, R242, R110, PT ;  /* 0x0000006ef200720c */ /* 0x000fe20003f84270 */
[----:B------:R-:W-:Y:S01]  /*160d0*/  VIADD R89, R41, 0x31 ;  /* 0x0000003129597836 */ /* 0x000fe20000000000 */
[----:B------:R-:W-:-:S03]  /*160e0*/  FSEL R113, R113, -INF , !P0 ;  /* 0xff80000071717808 */ /* 0x000fc60004000000 */
[----:B------:R-:W4:Y:S01]  /*160f0*/  MUFU.TANH R16, R121 ;  /* 0x0000007900107308 */ /* 0x000f220000002400 */
[----:B------:R-:W-:Y:S01]  /*16100*/  FSEL R111, R111, -INF , !P6 ;  /* 0xff8000006f6f7808 */ /* 0x000fe20007000000 */
[C---:B------:R-:W-:Y:S01]  /*16110*/  VIADD R85, R41.reuse, 0x39 ;  /* 0x0000003929557836 */ /* 0x040fe20000000000 */
[----:B------:R-:W-:Y:S01]  /*16120*/  FSEL R4, R4, -INF , !P3 ;  /* 0xff80000004047808 */ /* 0x000fe20005800000 */
[----:B------:R-:W-:Y:S01]  /*16130*/  VIADD R7, R41, 0x20 ;  /* 0x0000002029077836 */ /* 0x000fe20000000000 */
[----:B------:R-:W-:-:S03]  /*16140*/  ISETP.GT.AND P0, PT, R242, R5, PT ;  /* 0x00000005f200720c */ /* 0x000fc60003f04270 */
[----:B------:R-:W4:Y:S01]  /*16150*/  MUFU.TANH R52, R52 ;  /* 0x0000003400347308 */ /* 0x000f220000002400 */
[C---:B------:R-:W-:Y:S01]  /*16160*/  ISETP.GT.AND P6, PT, R242.reuse, R108, PT ;  /* 0x0000006cf200720c */ /* 0x040fe20003fc4270 */
[----:B--2---:R-:W-:Y:S01]  /*16170*/  FFMA.FTZ R179, -R233, R137, R80 ;  /* 0x00000089e9b37223 */ /* 0x004fe20000010150 */
[----:B------:R-:W-:Y:S01]  /*16180*/  ISETP.GT.AND P3, PT, R242, R69, PT ;  /* 0x00000045f200720c */ /* 0x000fe20003f64270 */
[----:B------:R-:W-:Y:S01]  /*16190*/  VIADD R80, R41, 0x48 ;  /* 0x0000004829507836 */ /* 0x000fe20000000000 */
[----:B------:R-:W-:-:S03]  /*161a0*/  I2FP.F32.S32 R195, R136 ;  /* 0x0000008800c37245 */ /* 0x000fc60000201400 */
[----:B------:R-:W2:Y:S01]  /*161b0*/  MUFU.TANH R18, R18 ;  /* 0x0000001200127308 */ /* 0x000ea20000002400 */
[----:B------:R-:W-:Y:S02]  /*161c0*/  FSEL R97, R97, -INF , !P4 ;  /* 0xff80000061617808 */ /* 0x000fe40006000000 */
[----:B------:R-:W-:Y:S02]  /*161d0*/  IABS R125, R125 ;  /* 0x0000007d007d7213 */ /* 0x000fe40000000000 */
[----:B------:R-:W-:Y:S01]  /*161e0*/  ISETP.GT.AND P4, PT, R242, R88, PT ;  /* 0x00000058f200720c */ /* 0x000fe20003f84270 */
[----:B-1----:R-:W-:Y:S01]  /*161f0*/  FFMA.FTZ R249, -R233, R249, R152 ;  /* 0x000000f9e9f97223 */ /* 0x002fe20000010198 */
[----:B------:R-:W-:Y:S01]  /*16200*/  I2FP.F32.S32 R131, R131 ;  /* 0x0000008300837245 */ /* 0x000fe20000201400 */
[----:B------:R-:W-:Y:S01]  /*16210*/  VIADD R81, R41, 0x41 ;  /* 0x0000004129517836 */ /* 0x000fe20000000000 */
[----:B------:R-:W-:Y:S01]  /*16220*/  FSEL R109, R119, -INF , !P0 ;  /* 0xff800000776d7808 */ /* 0x000fe20004000000 */
[----:B------:R-:W-:Y:S01]  /*16230*/  VIADD R77, R41, 0x49 ;  /* 0x00000049294d7836 */ /* 0x000fe20000000000 */
[----:B------:R-:W-:Y:S01]  /*16240*/  FSEL R92, R92, -INF , !P6 ;  /* 0xff8000005c5c7808 */ /* 0x000fe20007000000 */
[----:B------:R-:W-:Y:S01]  /*16250*/  FMUL.FTZ R10, R10, R3 ;  /* 0x000000030a0a7220 */ /* 0x000fe20000410000 */
[----:B------:R-:W-:-:S02]  /*16260*/  ISETP.GE.AND P5, PT, R93, R238, PT ;  /* 0x000000ee5d00720c */ /* 0x000fc40003fa6270 */
[----:B------:R-:W-:Y:S02]  /*16270*/  ISETP.GE.AND P2, PT, R93, R239, PT ;  /* 0x000000ef5d00720c */ /* 0x000fe40003f46270 */
[----:B------:R-:W-:Y:S01]  /*16280*/  ISETP.GT.AND P1, PT, R241, R93, PT ;  /* 0x0000005df100720c */ /* 0x000fe20003f24270 */
[----:B------:R-:W-:Y:S01]  /*16290*/  VIADD R93, R41, 0x30 ;  /* 0x00000030295d7836 */ /* 0x000fe20000000000 */
[----:B------:R-:W-:Y:S02]  /*162a0*/  I2FP.F32.S32 R197, R140 ;  /* 0x0000008c00c57245 */ /* 0x000fe40000201400 */
[----:B------:R-:W-:Y:S02]  /*162b0*/  IABS R134, R134 ;  /* 0x0000008600867213 */ /* 0x000fe40000000000 */
[----:B------:R-:W-:Y:S02]  /*162c0*/  IABS R127, R127 ;  /* 0x0000007f007f7213 */ /* 0x000fe40000000000 */
[----:B------:R-:W-:-:S02]  /*162d0*/  FSEL R114, R114, -INF , !P3 ;  /* 0xff80000072727808 */ /* 0x000fc40005800000 */
[C---:B------:R-:W-:Y:S02]  /*162e0*/  ISETP.GT.AND P0, PT, R242.reuse, R89, PT ;  /* 0x00000059f200720c */ /* 0x040fe40003f04270 */
[C---:B------:R-:W-:Y:S01]  /*162f0*/  ISETP.GT.AND P6, PT, R242.reuse, R85, PT ;  /* 0x00000055f200720c */ /* 0x040fe20003fc4270 */
[----:B---3--:R-:W-:Y:S01]  /*16300*/  FFMA.FTZ R195, -R233, R195, R76 ;  /* 0x000000c3e9c37223 */ /* 0x008fe2000001014c */
[----:B------:R-:W-:Y:S01]  /*16310*/  ISETP.GT.AND P3, PT, R242, R7, PT ;  /* 0x00000007f200720c */ /* 0x000fe20003f64270 */
[----:B------:R-:W-:Y:S01]  /*16320*/  VIADD R67, R41, 0x58 ;  /* 0x0000005829437836 */ /* 0x000fe20000000000 */
[----:B------:R-:W-:Y:S02]  /*16330*/  I2FP.F32.S32 R125, R125 ;  /* 0x0000007d007d7245 */ /* 0x000fe40000201400 */
[----:B------:R-:W-:Y:S01]  /*16340*/  FSEL R151, R151, -INF , !P4 ;  /* 0xff80000097977808 */ /* 0x000fe20006000000 */
[----:B----4-:R-:W-:Y:S01]  /*16350*/  FFMA.FTZ R177, -R233, R131, R68 ;  /* 0x00000083e9b17223 */ /* 0x010fe20000010144 */
[----:B------:R-:W-:-:S02]  /*16360*/  IABS R129, R129 ;  /* 0x0000008100817213 */ /* 0x000fc40000000000 */
[----:B------:R-:W-:Y:S01]  /*16370*/  ISETP.GT.AND P4, PT, R242, R80, PT ;  /* 0x00000050f200720c */ /* 0x000fe20003f84270 */
[----:B------:R-:W-:Y:S01]  /*16380*/  FFMA.FTZ R197, -R233, R197, R84 ;  /* 0x000000c5e9c57223 */ /* 0x000fe20000010154 */
[----:B------:R-:W-:Y:S01]  /*16390*/  I2FP.F32.S32 R134, R134 ;  /* 0x0000008600867245 */ /* 0x000fe20000201400 */
[C---:B------:R-:W-:Y:S01]  /*163a0*/  VIADD R68, R41.reuse, 0x51 ;  /* 0x0000005129447836 */ /* 0x040fe20000000000 */
[----:B------:R-:W-:Y:S01]  /*163b0*/  I2FP.F32.S32 R127, R127 ;  /* 0x0000007f007f7245 */ /* 0x000fe20000201400 */
[----:B------:R-:W-:Y:S01]  /*163c0*/  VIADD R57, R41, 0x59 ;  /* 0x0000005929397836 */ /* 0x000fe20000000000 */
[----:B------:R-:W-:Y:S02]  /*163d0*/  FSEL R213, R213, -INF , !P0 ;  /* 0xff800000d5d57808 */ /* 0x000fe40004000000 */
[----:B------:R-:W-:Y:S01]  /*163e0*/  FSEL R207, R207, -INF , !P6 ;  /* 0xff800000cfcf7808 */ /* 0x000fe20007000000 */
[----:B------:R-:W-:Y:S01]  /*163f0*/  VIADD R84, R41, 0x40 ;  /* 0x0000004029547836 */ /* 0x000fe20000000000 */
[----:B------:R-:W-:Y:S01]  /*16400*/  IABS R126, R126 ;  /* 0x0000007e007e7213 */ /* 0x000fe20000000000 */
[----:B------:R-:W1:Y:S01]  /*16410*/  MUFU.TANH R120, R15 ;  /* 0x0000000f00787308 */ /* 0x000e620000002400 */
[----:B------:R-:W-:-:S02]  /*16420*/  FSEL R249, R249, -INF , !P3 ;  /* 0xff800000f9f97808 */ /* 0x000fc40005800000 */
[C---:B------:R-:W-:Y:S02]  /*16430*/  ISETP.GT.AND P0, PT, R242.reuse, R81, PT ;  /* 0x00000051f200720c */ /* 0x040fe40003f04270 */
[C---:B------:R-:W-:Y:S01]  /*16440*/  ISETP.GT.AND P6, PT, R242.reuse, R77, PT ;  /* 0x0000004df200720c */ /* 0x040fe20003fc4270 */
[----:B------:R-:W-:Y:S01]  /*16450*/  FFMA.FTZ R143, -R233, R125, R48 ;  /* 0x0000007de98f7223 */ /* 0x000fe20000010130 */
[C---:B------:R-:W-:Y:S01]  /*16460*/  ISETP.GT.AND P3, PT, R242.reuse, R93, PT ;  /* 0x0000005df200720c */ /* 0x040fe20003f64270 */
[----:B------:R-:W3:Y:S01]  /*16470*/  MUFU.TANH R10, R10 ;  /* 0x0000000a000a7308 */ /* 0x000ee20000002400 */
[----:B------:R-:W-:Y:S01]  /*16480*/  I2FP.F32.S32 R129, R129 ;  /* 0x0000008100817245 */ /* 0x000fe20000201400 */
[----:B------:R-:W-:Y:S01]  /*16490*/  VIADD R48, R41, 0x68 ;  /* 0x0000006829307836 */ /* 0x000fe20000000000 */
[----:B------:R-:W-:Y:S01]  /*164a0*/  FSEL R195, R195, -INF , !P4 ;  /* 0xff800000c3c37808 */ /* 0x000fe20006000000 */
[C---:B------:R-:W-:Y:S01]  /*164b0*/  FFMA.FTZ R181, -R233.reuse, R134, R16 ;  /* 0x00000086e9b57223 */ /* 0x040fe20000010110 */
[----:B------:R-:W-:Y:S01]  /*164c0*/  ISETP.GT.AND P4, PT, R242, R67, PT ;  /* 0x00000043f200720c */ /* 0x000fe20003f84270 */
[----:B------:R-:W-:Y:S01]  /*164d0*/  FFMA.FTZ R159, -R233, R127, R52 ;  /* 0x0000007fe99f7223 */ /* 0x000fe20000010134 */
[----:B------:R-:W-:Y:S01]  /*164e0*/  I2FP.F32.S32 R155, R126 ;  /* 0x0000007e009b7245 */ /* 0x000fe20000201400 */
[----:B------:R-:W-:Y:S01]  /*164f0*/  VIADD R52, R41, 0x61 ;  /* 0x0000006129347836 */ /* 0x000fe20000000000 */
[----:B------:R-:W-:Y:S01]  /*16500*/  FSEL R179, R179, -INF , !P0 ;  /* 0xff800000b3b37808 */ /* 0x000fe20004000000 */
[----:B------:R-:W-:Y:S01]  /*16510*/  VIADD R44, R41, 0x69 ;  /* 0x00000069292c7836 */ /* 0x000fe20000000000 */
[----:B------:R-:W-:Y:S01]  /*16520*/  FSEL R183, R183, -INF , !P6 ;  /* 0xff800000b7b77808 */ /* 0x000fe20007000000 */
[----:B------:R-:W-:Y:S01]  /*16530*/  VIADD R76, R41, 0x50 ;  /* 0x00000050294c7836 */ /* 0x000fe20000000000 */
[----:B------:R-:W-:-:S02]  /*16540*/  IADD3 R105, PT, PT, R14, -0x1, -R153 ;  /* 0xffffffff0e697810 */ /* 0x000fc40007ffe899 */
[----:B------:R-:W-:Y:S02]  /*16550*/  FSEL R215, R215, -INF , !P3 ;  /* 0xff800000d7d77808 */ /* 0x000fe40005800000 */
[C---:B------:R-:W-:Y:S02]  /*16560*/  ISETP.GT.AND P0, PT, R242.reuse, R68, PT ;  /* 0x00000044f200720c */ /* 0x040fe40003f04270 */
[C---:B------:R-:W-:Y:S01]  /*16570*/  ISETP.GT.AND P6, PT, R242.reuse, R57, PT ;  /* 0x00000039f200720c */ /* 0x040fe20003fc4270 */
[----:B--2---:R-:W-:Y:S01]  /*16580*/  FFMA.FTZ R163, -R233, R129, R18 ;  /* 0x00000081e9a37223 */ /* 0x004fe20000010112 */
[C---:B------:R-:W-:Y:S01]  /*16590*/  ISETP.GT.AND P3, PT, R242.reuse, R84, PT ;  /* 0x00000054f200720c */ /* 0x040fe20003f64270 */
[----:B------:R-:W-:Y:S01]  /*165a0*/  VIADD R18, R41, 0x70 ;  /* 0x0000007029127836 */ /* 0x000fe20000000000 */
[----:B------:R-:W-:Y:S01]  /*165b0*/  FSEL R177, R177, -INF , !P4 ;  /* 0xff800000b1b17808 */ /* 0x000fe20006000000 */
[----:B------:R-:W-:Y:S01]  /*165c0*/  FFMA.FTZ R155, -R233, R155, R56 ;  /* 0x0000009be99b7223 */ /* 0x000fe20000010138 */
[----:B------:R-:W-:Y:S01]  /*165d0*/  ISETP.GT.AND P4, PT, R242, R48, PT ;  /* 0x00000030f200720c */ /* 0x000fe20003f84270 */
[----:B------:R-:W-:Y:S01]  /*165e0*/  VIADD R16, R41, 0x71 ;  /* 0x0000007129107836 */ /* 0x000fe20000000000 */
[----:B------:R-:W-:-:S02]  /*165f0*/  FSEL R181, R181, -INF , !P0 ;  /* 0xff800000b5b57808 */ /* 0x000fc40004000000 */
[----:B------:R-:W-:Y:S02]  /*16600*/  FSEL R175, R175, -INF , !P6 ;  /* 0xff800000afaf7808 */ /* 0x000fe40007000000 */
[----:B------:R-:W-:Y:S01]  /*16610*/  IABS R105, R105 ;  /* 0x0000006900697213 */ /* 0x000fe20000000000 */
[----:B------:R-:W-:Y:S01]  /*16620*/  VIADD R56, R41, 0x60 ;  /* 0x0000006029387836 */ /* 0x000fe20000000000 */
[----:B------:R-:W-:Y:S02]  /*16630*/  FSEL R197, R197, -INF , !P3 ;  /* 0xff800000c5c57808 */ /* 0x000fe40005800000 */
[C---:B------:R-:W-:Y:S02]  /*16640*/  ISETP.GT.AND P0, PT, R242.reuse, R52, PT ;  /* 0x00000034f200720c */ /* 0x040fe40003f04270 */
[C---:B------:R-:W-:Y:S02]  /*16650*/  ISETP.GT.AND P6, PT, R242.reuse, R44, PT ;  /* 0x0000002cf200720c */ /* 0x040fe40003fc4270 */
[----:B------:R-:W-:Y:S01]  /*16660*/  ISETP.GT.AND P3, PT, R242, R76, PT ;  /* 0x0000004cf200720c */ /* 0x000fe20003f64270 */
[----:B------:R-:W-:Y:S01]  /*16670*/  VIADD R12, R41, 0x78 ;  /* 0x00000078290c7836 */ /* 0x000fe20000000000 */
[----:B------:R-:W-:-:S02]  /*16680*/  FSEL R159, R159, -INF , !P4 ;  /* 0xff8000009f9f7808 */ /* 0x000fc40006000000 */
[----:B------:R-:W-:Y:S02]  /*16690*/  ISETP.GT.AND P4, PT, R242, R18, PT ;  /* 0x00000012f200720c */ /* 0x000fe40003f84270 */
[----:B------:R-:W-:Y:S01]  /*166a0*/  I2FP.F32.S32 R105, R105 ;  /* 0x0000006900697245 */ /* 0x000fe20000201400 */
[----:B------:R-:W-:Y:S01]  /*166b0*/  VIADD R8, R41, 0x79 ;  /* 0x0000007929087836 */ /* 0x000fe20000000000 */
[----:B------:R-:W-:Y:S02]  /*166c0*/  FSEL R161, R161, -INF , !P0 ;  /* 0xff800000a1a17808 */ /* 0x000fe40004000000 */
[----:B------:R-:W-:Y:S02]  /*166d0*/  FSEL R155, R155, -INF , !P6 ;  /* 0xff8000009b9b7808 */ /* 0x000fe40007000000 */
[----:B------:R-:W-:Y:S02]  /*166e0*/  FSEL R185, R185, -INF , !P3 ;  /* 0xff800000b9b97808 */ /* 0x000fe40005800000 */
[----:B------:R-:W-:-:S02]  /*166f0*/  ISETP.GT.AND P0, PT, R241, R41, PT ;  /* 0x00000029f100720c */ /* 0x000fc40003f04270 */
[C---:B------:R-:W-:Y:S02]  /*16700*/  ISETP.GT.AND P6, PT, R242.reuse, R16, PT ;  /* 0x00000010f200720c */ /* 0x040fe40003fc4270 */
[C---:B------:R-:W-:Y:S01]  /*16710*/  ISETP.GT.AND P3, PT, R242.reuse, R56, PT ;  /* 0x00000038f200720c */ /* 0x040fe20003f64270 */
[----:B-1----:R-:W-:Y:S01]  /*16720*/  FFMA.FTZ R105, -R233, R105, R120 ;  /* 0x00000069e9697223 */ /* 0x002fe20000010178 */
[----:B------:R-:W-:Y:S01]  /*16730*/  FSEL R143, R143, -INF , !P4 ;  /* 0xff8000008f8f7808 */ /* 0x000fe20006000000 */
[----:B---3--:R-:W-:Y:S01]  /*16740*/  FFMA.FTZ R10, -R233, R118, R10 ;  /* 0x00000076e90a7223 */ /* 0x008fe2000001010a */
[----:B------:R-:W-:Y:S02]  /*16750*/  ISETP.GT.AND P4, PT, R242, R12, PT ;  /* 0x0000000cf200720c */ /* 0x000fe40003f84270 */
[----:B------:R-:W-:Y:S02]  /*16760*/  FSEL R141, R141, -INF , !P6 ;  /* 0xff8000008d8d7808 */ /* 0x000fe40007000000 */
[----:B------:R-:W-:-:S02]  /*16770*/  FSEL R6, R6, -INF , !P0 ;  /* 0xff80000006067808 */ /* 0x000fc40004000000 */
[----:B------:R-:W-:Y:S02]  /*16780*/  FSEL R163, R163, -INF , !P3 ;  /* 0xff800000a3a37808 */ /* 0x000fe40005800000 */
[----:B------:R-:W-:Y:S02]  /*16790*/  ISETP.GT.AND P6, PT, R242, R8, PT ;  /* 0x00000008f200720c */ /* 0x000fe40003fc4270 */
[----:B------:R-:W-:Y:S02]  /*167a0*/  ISETP.GT.AND P0, PT, R241, R117, PT ;  /* 0x00000075f100720c */ /* 0x000fe40003f04270 */
[C-C-:B------:R-:W-:Y:S02]  /*167b0*/  IADD3 R104, PT, PT, R14.reuse, -0x9, -R153.reuse ;  /* 0xfffffff70e687810 */ /* 0x140fe40007ffe899 */
[----:B------:R-:W-:Y:S01]  /*167c0*/  ISETP.GE.AND P3, PT, R41, R239, PT ;  /* 0x000000ef2900720c */ /* 0x000fe20003f66270 */
[----:B------:R-:W-:Y:S01]  /*167d0*/  FMUL.FTZ R11, R11, R3 ;  /* 0x000000030b0b7220 */ /* 0x000fe20000410000 */
[----:B------:R-:W-:-:S02]  /*167e0*/  IADD3 R43, PT, PT, R14, -0x10, -R153 ;  /* 0xfffffff00e2b7810 */ /* 0x000fc40007ffe899 */
[----:B------:R-:W-:Y:S02]  /*167f0*/  FSEL R146, R146, -INF , !P4 ;  /* 0xff80000092927808 */ /* 0x000fe40006000000 */
[----:B------:R-:W-:Y:S02]  /*16800*/  ISETP.GE.AND P4, PT, R117, R238, PT ;  /* 0x000000ee7500720c */ /* 0x000fe40003f86270 */
[----:B------:R-:W-:Y:S02]  /*16810*/  FSEL R105, R105, -INF , !P1 ;  /* 0xff80000069697808 */ /* 0x000fe40004800000 */
[----:B------:R-:W-:Y:S02]  /*16820*/  FSEL R144, R144, -INF , !P6 ;  /* 0xff80000090907808 */ /* 0x000fe40007000000 */
[----:B------:R-:W-:Y:S01]  /*16830*/  FSEL R10, R10, -INF , !P0 ;  /* 0xff8000000a0a7808 */ /* 0x000fe20004000000 */
[----:B------:R-:W-:Y:S01]  /*16840*/  FMUL.FTZ R107, R107, R3 ;  /* 0x000000036b6b7220 */ /* 0x000fe20000410000 */
[----:B------:R-:W-:-:S02]  /*16850*/  ISETP.GE.AND P6, PT, R117, R239, PT ;  /* 0x000000ef7500720c */ /* 0x000fc40003fc6270 */
[----:B------:R-:W-:Y:S02]  /*16860*/  IABS R104, R104 ;  /* 0x0000006800687213 */ /* 0x000fe40000000000 */
[----:B------:R-:W-:Y:S02]  /*16870*/  FSEL R6, R6, -INF , !P3 ;  /* 0xff80000006067808 */ /* 0x000fe40005800000 */
[----:B------:R-:W-:Y:S01]  /*16880*/  FSEL R45, R45, -INF , !P5 ;  /* 0xff8000002d2d7808 */ /* 0x000fe20006800000 */
[----:B------:R1:W2:Y:S01]  /*16890*/  MUFU.TANH R120, R11 ;  /* 0x0000000b00787308 */ /* 0x0002a20000002400 */
[C---:B------:R-:W-:Y:S01]  /*168a0*/  ISETP.GE.AND P3, PT, R53.reuse, R238, PT ;  /* 0x000000ee3500720c */ /* 0x040fe20003f66270 */
[----:B------:R-:W-:Y:S01]  /*168b0*/  FMUL.FTZ R106, R106, R3 ;  /* 0x000000036a6a7220 */ /* 0x000fe20000410000 */
[----:B------:R-:W-:Y:S02]  /*168c0*/  ISETP.GE.AND P5, PT, R53, R239, PT ;  /* 0x000000ef3500720c */ /* 0x000fe40003fa6270 */
[----:B------:R-:W-:-:S02]  /*168d0*/  ISETP.GT.AND P1, PT, R241, R53, PT ;  /* 0x00000035f100720c */ /* 0x000fc40003f24270 */
[----:B------:R-:W-:Y:S02]  /*168e0*/  IABS R15, R43 ;  /* 0x0000002b000f7213 */ /* 0x000fe40000000000 */
[----:B------:R-:W-:Y:S02]  /*168f0*/  FSEL R53, R105, -INF , !P2 ;  /* 0xff80000069357808 */ /* 0x000fe40005000000 */
[----:B------:R-:W-:Y:S02]  /*16900*/  FSEL R43, R116, -INF , !P4 ;  /* 0xff800000742b7808 */ /* 0x000fe40006000000 */
[C---:B------:R-:W-:Y:S02]  /*16910*/  ISETP.GE.AND P2, PT, R69.reuse, R238, PT ;  /* 0x000000ee4500720c */ /* 0x040fe40003f46270 */
[----:B------:R-:W-:Y:S02]  /*16920*/  ISETP.GE.AND P4, PT, R69, R239, PT ;  /* 0x000000ef4500720c */ /* 0x000fe40003f86270 */
[----:B------:R-:W-:-:S02]  /*16930*/  ISETP.GT.AND P0, PT, R241, R69, PT ;  /* 0x00000045f100720c */ /* 0x000fc40003f04270 */
[----:B------:R-:W-:Y:S02]  /*16940*/  FSEL R69, R10, -INF , !P6 ;  /* 0xff8000000a457808 */ /* 0x000fe40007000000 */
[----:B-1----:R-:W-:Y:S01]  /*16950*/  I2FP.F32.S32 R11, R104 ;  /* 0x00000068000b7245 */ /* 0x002fe20000201400 */
[----:B------:R-:W1:Y:S01]  /*16960*/  MUFU.TANH R10, R107 ;  /* 0x0000006b000a7308 */ /* 0x000e620000002400 */
[----:B------:R-:W-:Y:S01]  /*16970*/  FMUL.FTZ R102, R102, R3 ;  /* 0x0000000366667220 */ /* 0x000fe20000410000 */
[----:B------:R-:W-:-:S06]  /*16980*/  IADD3 R101, PT, PT, R14, -0x11, -R153 ;  /* 0xffffffef0e657810 */ /* 0x000fcc0007ffe899 */
[----:B------:R-:W3:Y:S01]  /*16990*/  MUFU.TANH R104, R106 ;  /* 0x0000006a00687308 */ /* 0x000ee20000002400 */
[----:B------:R-:W-:Y:S02]  /*169a0*/  IABS R101, R101 ;  /* 0x0000006500657213 */ /* 0x000fe40000000000 */
[----:B------:R-:W-:-:S05]  /*169b0*/  IADD3 R100, PT, PT, R14, -0x18, -R153 ;  /* 0xffffffe80e647810 */ /* 0x000fca0007ffe899 */
[----:B------:R-:W4:Y:S01]  /*169c0*/  MUFU.TANH R102, R102 ;  /* 0x0000006600667308 */ /* 0x000f220000002400 */
[----:B------:R-:W-:Y:S01]  /*169d0*/  I2FP.F32.S32 R101, R101 ;  /* 0x0000006500657245 */ /* 0x000fe20000201400 */
[----:B--2---:R-:W-:Y:S01]  /*169e0*/  FFMA.FTZ R11, -R233, R11, R120 ;  /* 0x0000000be90b7223 */ /* 0x004fe20000010178 */
[----:B------:R-:W-:Y:S02]  /*169f0*/  I2FP.F32.S32 R15, R15 ;  /* 0x0000000f000f7245 */ /* 0x000fe40000201400 */
[----:B------:R-:W-:Y:S01]  /*16a00*/  IABS R100, R100 ;  /* 0x0000006400647213 */ /* 0x000fe20000000000 */
[----:B------:R-:W-:Y:S01]  /*16a10*/  FMUL.FTZ R103, R103, R3 ;  /* 0x0000000367677220 */ /* 0x000fe20000410000 */
[----:B-1----:R-:W-:Y:S01]  /*16a20*/  FFMA.FTZ R10, -R233, R101, R10 ;  /* 0x00000065e90a7223 */ /* 0x002fe2000001010a */
[----:B------:R-:W-:Y:S01]  /*16a30*/  FSEL R11, R11, -INF , !P1 ;  /* 0xff8000000b0b7808 */ /* 0x000fe20004800000 */
[----:B---3--:R-:W-:Y:S01]  /*16a40*/  FFMA.FTZ R104, -R233, R15, R104 ;  /* 0x0000000fe9687223 */ /* 0x008fe20000010168 */
[----:B------:R-:W-:-:S02]  /*16a50*/  I2FP.F32.S32 R101, R100 ;  /* 0x0000006400657245 */ /* 0x000fc40000201400 */
[----:B------:R-:W1:Y:S01]  /*16a60*/  MUFU.TANH R100, R103 ;  /* 0x0000006700647308 */ /* 0x000e620000002400 */
[----:B------:R-:W-:Y:S02]  /*16a70*/  ISETP.GT.AND P1, PT, R241, R49, PT ;  /* 0x00000031f100720c */ /* 0x000fe40003f24270 */
[----:B------:R-:W-:Y:S02]  /*16a80*/  IADD3 R13, PT, PT, R14, -0x19, -R153 ;  /* 0xffffffe70e0d7810 */ /* 0x000fe40007ffe899 */
[----:B------:R-:W-:Y:S02]  /*16a90*/  ISETP.GE.AND P6, PT, R49, R238, PT ;  /* 0x000000ee3100720c */ /* 0x000fe40003fc6270 */
[----:B------:R-:W-:Y:S02]  /*16aa0*/  FSEL R41, R115, -INF , !P3 ;  /* 0xff80000073297808 */ /* 0x000fe40005800000 */
[----:B------:R-:W-:Y:S01]  /*16ab0*/  FSEL R104, R104, -INF , !P0 ;  /* 0xff80000068687808 */ /* 0x000fe20004000000 */
[----:B----4-:R-:W-:Y:S01]  /*16ac0*/  FFMA.FTZ R101, -R233, R101, R102 ;  /* 0x00000065e9657223 */ /* 0x010fe20000010166 */
[----:B------:R-:W-:-:S02]  /*16ad0*/  ISETP.GE.AND P3, PT, R49, R239, PT ;  /* 0x000000ef3100720c */ /* 0x000fc40003f66270 */
[----:B------:R-:W-:Y:S01]  /*16ae0*/  FSEL R10, R10, -INF , !P1 ;  /* 0xff8000000a0a7808 */ /* 0x000fe20004800000 */
[----:B------:R-:W-:Y:S01]  /*16af0*/  FMUL.FTZ R102, R98, R3 ;  /* 0x0000000362667220 */ /* 0x000fe20000410000 */
[----:B------:R-:W-:Y:S02]  /*16b00*/  FSEL R49, R11, -INF , !P5 ;  /* 0xff8000000b317808 */ /* 0x000fe40006800000 */
[----:B------:R-:W-:Y:S02]  /*16b10*/  FSEL R15, R114, -INF , !P2 ;  /* 0xff800000720f7808 */ /* 0x000fe40005000000 */
[C---:B------:R-:W-:Y:S02]  /*16b20*/  ISETP.GE.AND P5, PT, R19.reuse, R238, PT ;  /* 0x000000ee1300720c */ /* 0x040fe40003fa6270 */
[----:B------:R-:W-:Y:S02]  /*16b30*/  ISETP.GE.AND P2, PT, R19, R239, PT ;  /* 0x000000ef1300720c */ /* 0x000fe40003f46270 */
[----:B------:R-:W-:-:S02]  /*16b40*/  ISETP.GT.AND P0, PT, R241, R19, PT ;  /* 0x00000013f100720c */ /* 0x000fc40003f04270 */
[----:B------:R-:W-:Y:S02]  /*16b50*/  IABS R11, R13 ;  /* 0x0000000d000b7213 */ /* 0x000fe40000000000 */
[----:B------:R-:W-:Y:S02]  /*16b60*/  FSEL R19, R104, -INF , !P4 ;  /* 0xff80000068137808 */ /* 0x000fe40006000000 */
[----:B------:R-:W-:Y:S02]  /*16b70*/  FSEL R13, R113, -INF , !P6 ;  /* 0xff800000710d7808 */ /* 0x000fe40007000000 */
[----:B------:R-:W-:Y:S02]  /*16b80*/  IADD3 R35, PT, PT, R14, -0x20, -R153 ;  /* 0xffffffe00e237810 */ /* 0x000fe40007ffe899 */
[C---:B------:R-:W-:Y:S02]  /*16b90*/  ISETP.GE.AND P4, PT, R17.reuse, R238, PT ;  /* 0x000000ee1100720c */ /* 0x040fe40003f86270 */
[----:B------:R-:W-:-:S02]  /*16ba0*/  ISETP.GE.AND P6, PT, R17, R239, PT ;  /* 0x000000ef1100720c */ /* 0x000fc40003fc6270 */
[----:B------:R-:W-:Y:S02]  /*16bb0*/  ISETP.GT.AND P1, PT, R241, R17, PT ;  /* 0x00000011f100720c */ /* 0x000fe40003f24270 */
[----:B------:R-:W-:Y:S02]  /*16bc0*/  FSEL R17, R10, -INF , !P3 ;  /* 0xff8000000a117808 */ /* 0x000fe40005800000 */
[----:B------:R-:W2:Y:S01]  /*16bd0*/  MUFU.TANH R10, R102 ;  /* 0x00000066000a7308 */ /* 0x000ea20000002400 */
[----:B------:R-:W-:Y:S02]  /*16be0*/  I2FP.F32.S32 R98, R11 ;  /* 0x0000000b00627245 */ /* 0x000fe40000201400 */
[----:B------:R-:W-:Y:S02]  /*16bf0*/  IABS R35, R35 ;  /* 0x0000002300237213 */ /* 0x000fe40000000000 */
[----:B------:R-:W-:Y:S01]  /*16c00*/  FSEL R101, R101, -INF , !P0 ;  /* 0xff80000065657808 */ /* 0x000fe20004000000 */
[----:B-1----:R-:W-:-:S02]  /*16c10*/  FFMA.FTZ R98, -R233, R98, R100 ;  /* 0x00000062e9627223 */ /* 0x002fc40000010164 */
[----:B------:R-:W-:Y:S01]  /*16c20*/  IMAD.MOV.U32 R100, RZ, RZ, R35 ;  /* 0x000000ffff647224 */ /* 0x000fe200078e0023 */
[----:B------:R-:W-:Y:S01]  /*16c30*/  FSEL R11, R112, -INF , !P5 ;  /* 0xff800000700b7808 */ /* 0x000fe20006800000 */
[-C--:B------:R-:W-:Y:S01]  /*16c40*/  FMUL.FTZ R99, R99, R3.reuse ;  /* 0x0000000363637220 */ /* 0x080fe20000410000 */
[C---:B------:R-:W-:Y:S01]  /*16c50*/  ISETP.GE.AND P3, PT, R7.reuse, R238, PT ;  /* 0x000000ee0700720c */ /* 0x040fe20003f66270 */
[----:B------:R-:W-:Y:S01]  /*16c60*/  FMUL.FTZ R94, R94, R3 ;  /* 0x000000035e5e7220 */ /* 0x000fe20000410000 */
[----:B------:R-:W-:Y:S02]  /*16c70*/  ISETP.GE.AND P5, PT, R7, R239, PT ;  /* 0x000000ef0700720c */ /* 0x000fe40003fa6270 */
[----:B------:R-:W-:Y:S02]  /*16c80*/  ISETP.GT.AND P0, PT, R241, R7, PT ;  /* 0x00000007f100720c */ /* 0x000fe40003f04270 */
[----:B------:R-:W-:Y:S02]  /*16c90*/  FSEL R7, R101, -INF , !P2 ;  /* 0xff80000065077808 */ /* 0x000fe40005000000 */
[----:B------:R-:W-:-:S02]  /*16ca0*/  I2FP.F32.S32 R101, R100 ;  /* 0x0000006400657245 */ /* 0x000fc40000201400 */
[----:B------:R-:W1:Y:S01]  /*16cb0*/  MUFU.TANH R100, R99 ;  /* 0x0000006300647308 */ /* 0x000e620000002400 */
[C-C-:B------:R-:W-:Y:S02]  /*16cc0*/  IADD3 R31, PT, PT, R14.reuse, -0x28, -R153.reuse ;  /* 0xffffffd80e1f7810 */ /* 0x140fe40007ffe899 */
[----:B------:R-:W-:Y:S01]  /*16cd0*/  IADD3 R9, PT, PT, R14, -0x21, -R153 ;  /* 0xffffffdf0e097810 */ /* 0x000fe20007ffe899 */
[----:B--2---:R-:W-:Y:S01]  /*16ce0*/  FFMA.FTZ R10, -R233, R101, R10 ;  /* 0x00000065e90a7223 */ /* 0x004fe2000001010a */
[----:B------:R-:W-:-:S03]  /*16cf0*/  FSEL R98, R98, -INF , !P1 ;  /* 0xff80000062627808 */ /* 0x000fc60004800000 */
[----:B------:R-:W2:Y:S01]  /*16d00*/  MUFU.TANH R94, R94 ;  /* 0x0000005e005e7308 */ /* 0x000ea20000002400 */
[----:B------:R-:W-:Y:S02]  /*16d10*/  IABS R31, R31 ;  /* 0x0000001f001f7213 */ /* 0x000fe40000000000 */
[----:B------:R-:W-:Y:S02]  /*16d20*/  IABS R35, R9 ;  /* 0x0000000900237213 */ /* 0x000fe40000000000 */
[----:B------:R-:W-:Y:S02]  /*16d30*/  FSEL R9, R111, -INF , !P4 ;  /* 0xff8000006f097808 */ /* 0x000fe40006000000 */
[C---:B------:R-:W-:Y:S02]  /*16d40*/  ISETP.GE.AND P2, PT, R5.reuse, R238, PT ;  /* 0x000000ee0500720c */ /* 0x040fe40003f46270 */
[----:B------:R-:W-:Y:S02]  /*16d50*/  ISETP.GE.AND P4, PT, R5, R239, PT ;  /* 0x000000ef0500720c */ /* 0x000fe40003f86270 */
[----:B------:R-:W-:-:S02]  /*16d60*/  ISETP.GT.AND P1, PT, R241, R5, PT ;  /* 0x00000005f100720c */ /* 0x000fc40003f24270 */
[----:B------:R-:W-:Y:S01]  /*16d70*/  FSEL R5, R98, -INF , !P6 ;  /* 0xff80000062057808 */ /* 0x000fe20007000000 */
[----:B------:R-:W-:Y:S01]  /*16d80*/  IMAD.MOV.U32 R98, RZ, RZ, R31 ;  /* 0x000000ffff627224 */ /* 0x000fe200078e001f */
[----:B------:R-:W-:Y:S01]  /*16d90*/  FSEL R10, R10, -INF , !P0 ;  /* 0xff8000000a0a7808 */ /* 0x000fe20004000000 */
[----:B------:R-:W-:Y:S01]  /*16da0*/  FMUL.FTZ R95, R95, R3 ;  /* 0x000000035f5f7220 */ /* 0x000fe20000410000 */
[----:B------:R-:W-:Y:S02]  /*16db0*/  I2FP.F32.S32 R35, R35 ;  /* 0x0000002300237245 */ /* 0x000fe40000201400 */
[--C-:B------:R-:W-:Y:S02]  /*16dc0*/  IADD3 R27, PT, PT, R14, -0x29, -R153.reuse ;  /* 0xffffffd70e1b7810 */ /* 0x100fe40007ffe899 */
[----:B------:R-:W-:Y:S02]  /*16dd0*/  FSEL R137, R10, -INF , !P5 ;  /* 0xff8000000a897808 */ /* 0x000fe40006800000 */
[----:B------:R-:W-:Y:S01]  /*16de0*/  I2FP.F32.S32 R98, R98 ;  /* 0x0000006200627245 */ /* 0x000fe20000201400 */
[----:B------:R-:W3:Y:S01]  /*16df0*/  MUFU.TANH R10, R95 ;  /* 0x0000005f000a7308 */ /* 0x000ee20000002400 */
[----:B------:R-:W-:Y:S01]  /*16e00*/  IADD3 R25, PT, PT, R14, -0x30, -R153 ;  /* 0xffffffd00e197810 */ /* 0x000fe20007ffe899 */
[C---:B-1----:R-:W-:Y:S01]  /*16e10*/  FFMA.FTZ R35, -R233.reuse, R35, R100 ;  /* 0x00000023e9237223 */ /* 0x042fe20000010164 */
[----:B------:R-:W-:Y:S01]  /*16e20*/  IABS R31, R27 ;  /* 0x0000001b001f7213 */ /* 0x000fe20000000000 */
[----:B--2---:R-:W-:Y:S01]  /*16e30*/  FFMA.FTZ R94, -R233, R98, R94 ;  /* 0x00000062e95e7223 */ /* 0x004fe2000001015e */
[----:B------:R-:W-:-:S02]  /*16e40*/  IABS R98, R25 ;  /* 0x0000001900627213 */ /* 0x000fc40000000000 */
[----:B------:R-:W-:Y:S01]  /*16e50*/  FSEL R35, R35, -INF , !P1 ;  /* 0xff80000023237808 */ /* 0x000fe20004800000 */
[----:B------:R-:W-:-:S03]  /*16e60*/  IMAD.MOV.U32 R25, RZ, RZ, R31 ;  /* 0x000000ffff197224 */ /* 0x000fc600078e001f */
[----:B------:R-:W-:Y:S02]  /*16e70*/  FSEL R31, R35, -INF , !P4 ;  /* 0xff800000231f7808 */ /* 0x000fe40006000000 */
[----:B------:R-:W-:Y:S01]  /*16e80*/  I2FP.F32.S32 R35, R25 ;  /* 0x0000001900237245 */ /* 0x000fe20000201400 */
[----:B------:R-:W-:Y:S01]  /*16e90*/  FMUL.FTZ R90, R90, R3 ;  /* 0x000000035a5a7220 */ /* 0x000fe20000410000 */
[----:B------:R-:W-:Y:S02]  /*16ea0*/  ISETP.GT.AND P0, PT, R241, R110, PT ;  /* 0x0000006ef100720c */ /* 0x000fe40003f04270 */
[----:B------:R-:W-:Y:S01]  /*16eb0*/  ISETP.GE.AND P6, PT, R110, R238, PT ;  /* 0x000000ee6e00720c */ /* 0x000fe20003fc6270 */
[----:B---3--:R-:W-:Y:S01]  /*16ec0*/  FFMA.FTZ R10, -R233, R35, R10 ;  /* 0x00000023e90a7223 */ /* 0x008fe2000001010a */
[----:B------:R-:W-:Y:S02]  /*16ed0*/  ISETP.GT.AND P1, PT, R241, R108, PT ;  /* 0x0000006cf100720c */ /* 0x000fe40003f24270 */
[----:B------:R-:W-:-:S02]  /*16ee0*/  IADD3 R29, PT, PT, R14, -0x31, -R153 ;  /* 0xffffffcf0e1d7810 */ /* 0x000fc40007ffe899 */
[----:B------:R-:W-:Y:S02]  /*16ef0*/  FSEL R249, R249, -INF , !P3 ;  /* 0xff800000f9f97808 */ /* 0x000fe40005800000 */
[----:B------:R-:W-:Y:S02]  /*16f00*/  ISETP.GE.AND P3, PT, R110, R239, PT ;  /* 0x000000ef6e00720c */ /* 0x000fe40003f66270 */
[----:B------:R-:W-:Y:S02]  /*16f10*/  ISETP.GE.AND P5, PT, R108, R238, PT ;  /* 0x000000ee6c00720c */ /* 0x000fe40003fa6270 */
[----:B------:R-:W-:Y:S02]  /*16f20*/  FSEL R94, R94, -INF , !P0 ;  /* 0xff8000005e5e7808 */ /* 0x000fe40004000000 */
[----:B------:R-:W-:Y:S01]  /*16f30*/  FSEL R25, R97, -INF , !P6 ;  /* 0xff80000061197808 */ /* 0x000fe20007000000 */
[----:B------:R-:W1:Y:S01]  /*16f40*/  MUFU.TANH R90, R90 ;  /* 0x0000005a005a7308 */ /* 0x000e620000002400 */
[----:B------:R-:W-:-:S02]  /*16f50*/  IADD3 R33, PT, PT, R14, -0x38, -R153 ;  /* 0xffffffc80e217810 */ /* 0x000fc40007ffe899 */
[----:B------:R-:W-:Y:S02]  /*16f60*/  FSEL R27, R109, -INF , !P2 ;  /* 0xff8000006d1b7808 */ /* 0x000fe40005000000 */
[C---:B------:R-:W-:Y:S02]  /*16f70*/  ISETP.GE.AND P4, PT, R93.reuse, R238, PT ;  /* 0x000000ee5d00720c */ /* 0x040fe40003f86270 */
[----:B------:R-:W-:Y:S02]  /*16f80*/  ISETP.GE.AND P6, PT, R93, R239, PT ;  /* 0x000000ef5d00720c */ /* 0x000fe40003fc6270 */
[----:B------:R-:W-:Y:S02]  /*16f90*/  ISETP.GT.AND P0, PT, R241, R93, PT ;  /* 0x0000005df100720c */ /* 0x000fe40003f04270 */
[----:B------:R-:W-:Y:S01]  /*16fa0*/  FSEL R10, R10, -INF , !P1 ;  /* 0xff8000000a0a7808 */ /* 0x000fe20004800000 */
[----:B------:R-:W-:Y:S01]  /*16fb0*/  FMUL.FTZ R86, R86, R3 ;  /* 0x0000000356567220 */ /* 0x000fe20000410000 */
[----:B------:R-:W-:-:S02]  /*16fc0*/  ISETP.GE.AND P2, PT, R108, R239, PT ;  /* 0x000000ef6c00720c */ /* 0x000fc40003f46270 */
[----:B------:R-:W-:Y:S02]  /*16fd0*/  IABS R93, R29 ;  /* 0x0000001d005d7213 */ /* 0x000fe40000000000 */
[----:B------:R-:W-:Y:S02]  /*16fe0*/  FSEL R29, R94, -INF , !P3 ;  /* 0xff8000005e1d7808 */ /* 0x000fe40005800000 */
[----:B------:R-:W-:Y:S02]  /*16ff0*/  FSEL R35, R92, -INF , !P5 ;  /* 0xff8000005c237808 */ /* 0x000fe40006800000 */
[C---:B------:R-:W-:Y:S02]  /*17000*/  ISETP.GE.AND P3, PT, R89.reuse, R238, PT ;  /* 0x000000ee5900720c */ /* 0x040fe40003f66270 */
[----:B------:R-:W-:Y:S02]  /*17010*/  ISETP.GE.AND P5, PT, R89, R239, PT ;  /* 0x000000ef5900720c */ /* 0x000fe40003fa6270 */
[----:B------:R-:W-:-:S02]  /*17020*/  ISETP.GT.AND P1, PT, R241, R89, PT ;  /* 0x00000059f100720c */ /* 0x000fc40003f24270 */
[----:B------:R-:W-:Y:S02]  /*17030*/  IABS R89, R33 ;  /* 0x0000002100597213 */ /* 0x000fe40000000000 */
[----:B------:R-:W-:Y:S02]  /*17040*/  FSEL R33, R10, -INF , !P2 ;  /* 0xff8000000a217808 */ /* 0x000fe40005000000 */
[----:B------:R-:W2:Y:S01]  /*17050*/  MUFU.TANH R10, R86 ;  /* 0x00000056000a7308 */ /* 0x000ea20000002400 */
[-C--:B------:R-:W-:Y:S01]  /*17060*/  FMUL.FTZ R91, R91, R3.reuse ;  /* 0x000000035b5b7220 */ /* 0x080fe20000410000 */
[----:B------:R-:W-:Y:S01]  /*17070*/  I2FP.F32.S32 R98, R98 ;  /* 0x0000006200627245 */ /* 0x000fe20000201400 */
[----:B------:R-:W-:Y:S01]  /*17080*/  FMUL.FTZ R87, R87, R3 ;  /* 0x0000000357577220 */ /* 0x000fe20000410000 */
[----:B------:R-:W-:-:S04]  /*17090*/  I2FP.F32.S32 R89, R89 ;  /* 0x0000005900597245 */ /* 0x000fc80000201400 */
[----:B------:R-:W3:Y:S01]  /*170a0*/  MUFU.TANH R94, R91 ;  /* 0x0000005b005e7308 */ /* 0x000ee20000002400 */
[----:B-1----:R-:W-:Y:S01]  /*170b0*/  FFMA.FTZ R90, -R233, R98, R90 ;  /* 0x00000062e95a7223 */ /* 0x002fe2000001015a */
[----:B------:R-:W-:-:S06]  /*170c0*/  IADD3 R96, PT, PT, R14, -0x39, -R153 ;  /* 0xffffffc70e607810 */ /* 0x000fcc0007ffe899 */
[----:B------:R-:W1:Y:S01]  /*170d0*/  MUFU.TANH R86, R87 ;  /* 0x0000005700567308 */ /* 0x000e620000002400 */
[----:B------:R-:W-:Y:S01]  /*170e0*/  FSEL R90, R90, -INF , !P0 ;  /* 0xff8000005a5a7808 */ /* 0x000fe20004000000 */
[----:B--2---:R-:W-:Y:S01]  /*170f0*/  FFMA.FTZ R10, -R233, R89, R10 ;  /* 0x00000059e90a7223 */ /* 0x004fe2000001010a */
[----:B------:R-:W-:Y:S02]  /*17100*/  ISETP.GT.AND P0, PT, R241, R88, PT ;  /* 0x00000058f100720c */ /* 0x000fe40003f04270 */
[----:B------:R-:W-:Y:S02]  /*17110*/  I2FP.F32.S32 R93, R93 ;  /* 0x0000005d005d7245 */ /* 0x000fe40000201400 */
[----:B------:R-:W-:Y:S02]  /*17120*/  IABS R96, R96 ;  /* 0x0000006000607213 */ /* 0x000fe40000000000 */
[----:B------:R-:W-:Y:S02]  /*17130*/  FSEL R215, R215, -INF , !P4 ;  /* 0xff800000d7d77808 */ /* 0x000fe40006000000 */
[----:B------:R-:W-:-:S02]  /*17140*/  FSEL R10, R10, -INF , !P0 ;  /* 0xff8000000a0a7808 */ /* 0x000fc40004000000 */
[----:B------:R-:W-:Y:S01]  /*17150*/  ISETP.GE.AND P4, PT, R88, R239, PT ;  /* 0x000000ef5800720c */ /* 0x000fe20003f86270 */
[C---:B---3--:R-:W-:Y:S01]  /*17160*/  FFMA.FTZ R93, -R233.reuse, R93, R94 ;  /* 0x0000005de95d7223 */ /* 0x048fe2000001015e */
[----:B------:R-:W-:Y:S02]  /*17170*/  I2FP.F32.S32 R96, R96 ;  /* 0x0000006000607245 */ /* 0x000fe40000201400 */
[----:B------:R-:W-:Y:S02]  /*17180*/  FSEL R223, R10, -INF , !P4 ;  /* 0xff8000000adf7808 */ /* 0x000fe40006000000 */
[----:B------:R-:W2:Y:S01]  /*17190*/  MUFU.TANH R10, R83 ;  /* 0x00000053000a7308 */ /* 0x000ea20000002400 */
[----:B------:R-:W-:Y:S01]  /*171a0*/  FSEL R245, R90, -INF , !P6 ;  /* 0xff8000005af57808 */ /* 0x000fe20007000000 */
[----:B-1----:R-:W-:Y:S01]  /*171b0*/  FFMA.FTZ R86, -R233, R96, R86 ;  /* 0x00000060e9567223 */ /* 0x002fe20000010156 */
[----:B------:R-:W-:Y:S02]  /*171c0*/  FSEL R93, R93, -INF , !P1 ;  /* 0xff8000005d5d7808 */ /* 0x000fe40004800000 */
[----:B------:R-:W-:-:S02]  /*171d0*/  IADD3 R74, PT, PT, R14, -0x41, -R153 ;  /* 0xffffffbf0e4a7810 */ /* 0x000fc40007ffe899 */
[----:B------:R-:W-:Y:S02]  /*171e0*/  ISETP.GE.AND P6, PT, R85, R238, PT ;  /* 0x000000ee5500720c */ /* 0x000fe40003fc6270 */
[----:B------:R-:W-:Y:S01]  /*171f0*/  ISETP.GT.AND P1, PT, R241, R85, PT ;  /* 0x00000055f100720c */ /* 0x000fe20003f24270 */
[----:B------:R-:W1:Y:S01]  /*17200*/  MUFU.TANH R82, R82 ;  /* 0x0000005200527308 */ /* 0x000e620000002400 */
[----:B------:R-:W-:Y:S02]  /*17210*/  IABS R74, R74 ;  /* 0x0000004a004a7213 */ /* 0x000fe40000000000 */
[----:B------:R-:W-:Y:S02]  /*17220*/  FSEL R207, R207, -INF , !P6 ;  /* 0xff800000cfcf7808 */ /* 0x000fe40007000000 */
[----:B------:R-:W-:Y:S02]  /*17230*/  FSEL R86, R86, -INF , !P1 ;  /* 0xff80000056567808 */ /* 0x000fe40004800000 */
[----:B------:R-:W-:-:S02]  /*17240*/  ISETP.GE.AND P4, PT, R81, R238, PT ;  /* 0x000000ee5100720c */ /* 0x000fc40003f86270 */
[----:B------:R-:W-:Y:S02]  /*17250*/  ISETP.GE.AND P6, PT, R81, R239, PT ;  /* 0x000000ef5100720c */ /* 0x000fe40003fc6270 */
[----:B------:R-:W-:Y:S01]  /*17260*/  ISETP.GT.AND P1, PT, R241, R81, PT ;  /* 0x00000051f100720c */ /* 0x000fe20003f24270 */
[-C--:B------:R-:W-:Y:S01]  /*17270*/  FMUL.FTZ R81, R78, R3.reuse ;  /* 0x000000034e517220 */ /* 0x080fe20000410000 */
[C-C-:B------:R-:W-:Y:S02]  /*17280*/  IADD3 R75, PT, PT, R14.reuse, -0x40, -R153.reuse ;  /* 0xffffffc00e4b7810 */ /* 0x140fe40007ffe899 */
[----:B------:R-:W-:Y:S02]  /*17290*/  I2FP.F32.S32 R78, R74 ;  /* 0x0000004a004e7245 */ /* 0x000fe40000201400 */
[----:B------:R-:W3:Y:S01]  /*172a0*/  MUFU.TANH R74, R81 ;  /* 0x00000051004a7308 */ /* 0x000ee20000002400 */
[----:B------:R-:W-:Y:S01]  /*172b0*/  FMUL.FTZ R79, R79, R3 ;  /* 0x000000034f4f7220 */ /* 0x000fe20000410000 */
[----:B------:R-:W-:Y:S01]  /*172c0*/  IABS R75, R75 ;  /* 0x0000004b004b7213 */ /* 0x000fe20000000000 */
[----:B--2---:R-:W-:Y:S01]  /*172d0*/  FFMA.FTZ R10, -R233, R78, R10 ;  /* 0x0000004ee90a7223 */ /* 0x004fe2000001010a */
[----:B------:R-:W-:-:S02]  /*172e0*/  IADD3 R73, PT, PT, R14, -0x48, -R153 ;  /* 0xffffffb80e497810 */ /* 0x000fc40007ffe899 */
[----:B------:R-:W-:Y:S02]  /*172f0*/  I2FP.F32.S32 R75, R75 ;  /* 0x0000004b004b7245 */ /* 0x000fe40000201400 */
[----:B------:R-:W2:Y:S01]  /*17300*/  MUFU.TANH R78, R79 ;  /* 0x0000004f004e7308 */ /* 0x000ea20000002400 */
[----:B------:R-:W-:Y:S02]  /*17310*/  IABS R73, R73 ;  /* 0x0000004900497213 */ /* 0x000fe40000000000 */
[----:B------:R-:W-:Y:S02]  /*17320*/  FSEL R10, R10, -INF , !P1 ;  /* 0xff8000000a0a7808 */ /* 0x000fe40004800000 */
[----:B------:R-:W-:Y:S01]  /*17330*/  IADD3 R72, PT, PT, R14, -0x49, -R153 ;  /* 0xffffffb70e487810 */ /* 0x000fe20007ffe899 */
[----:B-1----:R-:W-:Y:S01]  /*17340*/  FFMA.FTZ R75, -R233, R75, R82 ;  /* 0x0000004be94b7223 */ /* 0x002fe20000010152 */
[----:B------:R-:W-:Y:S02]  /*17350*/  I2FP.F32.S32 R73, R73 ;  /* 0x0000004900497245 */ /* 0x000fe40000201400 */
[----:B------:R-:W-:-:S02]  /*17360*/  ISETP.GT.AND P0, PT, R241, R84, PT ;  /* 0x00000054f100720c */ /* 0x000fc40003f04270 */
[----:B------:R-:W-:Y:S02]  /*17370*/  ISETP.GE.AND P2, PT, R88, R238, PT ;  /* 0x000000ee5800720c */ /* 0x000fe40003f46270 */
[----:B------:R-:W-:Y:S02]  /*17380*/  IABS R72, R72 ;  /* 0x0000004800487213 */ /* 0x000fe40000000000 */
[----:B------:R-:W-:Y:S02]  /*17390*/  FSEL R171, R10, -INF , !P6 ;  /* 0xff8000000aab7808 */ /* 0x000fe40007000000 */
[----:B------:R-:W1:Y:S01]  /*173a0*/  MUFU.TANH R10, R122 ;  /* 0x0000007a000a7308 */ /* 0x000e620000002400 */
[----:B------:R-:W-:Y:S01]  /*173b0*/  FSEL R243, R93, -INF , !P5 ;  /* 0xff8000005df37808 */ /* 0x000fe20006800000 */
[----:B---3--:R-:W-:Y:S01]  /*173c0*/  FFMA.FTZ R73, -R233, R73, R74 ;  /* 0x00000049e9497223 */ /* 0x008fe2000001014a */
[----:B------:R-:W-:Y:S02]  /*173d0*/  ISETP.GE.AND P5, PT, R84, R238, PT ;  /* 0x000000ee5400720c */ /* 0x000fe40003fa6270 */
[----:B------:R-:W-:-:S02]  /*173e0*/  FSEL R75, R75, -INF , !P0 ;  /* 0xff8000004b4b7808 */ /* 0x000fc40004000000 */
[----:B------:R-:W-:Y:S02]  /*173f0*/  FSEL R151, R151, -INF , !P2 ;  /* 0xff80000097977808 */ /* 0x000fe40005000000 */
[----:B------:R-:W-:Y:S02]  /*17400*/  ISETP.GT.AND P0, PT, R241, R80, PT ;  /* 0x00000050f100720c */ /* 0x000fe40003f04270 */
[----:B------:R-:W-:Y:S02]  /*17410*/  I2FP.F32.S32 R72, R72 ;  /* 0x0000004800487245 */ /* 0x000fe40000201400 */
[--C-:B------:R-:W-:Y:S02]  /*17420*/  IADD3 R66, PT, PT, R14, -0x50, -R153.reuse ;  /* 0xffffffb00e427810 */ /* 0x100fe40007ffe899 */
[----:B------:R-:W-:Y:S02]  /*17430*/  ISETP.GE.AND P2, PT, R84, R239, PT ;  /* 0x000000ef5400720c */ /* 0x000fe40003f46270 */
[----:B------:R-:W-:-:S02]  /*17440*/  IADD3 R42, PT, PT, R14, -0x51, -R153 ;  /* 0xffffffaf0e2a7810 */ /* 0x000fc40007ffe899 */
[----:B------:R-:W-:Y:S01]  /*17450*/  FSEL R197, R197, -INF , !P5 ;  /* 0xff800000c5c57808 */ /* 0x000fe20006800000 */
[----:B--2---:R-:W-:Y:S01]  /*17460*/  FFMA.FTZ R72, -R233, R72, R78 ;  /* 0x00000048e9487223 */ /* 0x004fe2000001014e */
[----:B------:R-:W-:Y:S02]  /*17470*/  ISETP.GE.AND P5, PT, R80, R239, PT ;  /* 0x000000ef5000720c */ /* 0x000fe40003fa6270 */
[----:B------:R-:W-:Y:S02]  /*17480*/  FSEL R73, R73, -INF , !P0 ;  /* 0xff80000049497808 */ /* 0x000fe40004000000 */
[----:B------:R-:W-:Y:S02]  /*17490*/  FSEL R205, R75, -INF , !P2 ;  /* 0xff8000004bcd7808 */ /* 0x000fe40005000000 */
[----:B------:R-:W-:Y:S02]  /*174a0*/  IABS R66, R66 ;  /* 0x0000004200427213 */ /* 0x000fe40000000000 */
[----:B------:R-:W-:-:S02]  /*174b0*/  ISETP.GE.AND P2, PT, R77, R238, PT ;  /* 0x000000ee4d00720c */ /* 0x000fc40003f46270 */
[----:B------:R-:W-:Y:S02]  /*174c0*/  ISETP.GT.AND P1, PT, R241, R77, PT ;  /* 0x0000004df100720c */ /* 0x000fe40003f24270 */
[----:B------:R-:W-:Y:S02]  /*174d0*/  IABS R42, R42 ;  /* 0x0000002a002a7213 */ /* 0x000fe40000000000 */
[----:B------:R-:W-:Y:S02]  /*174e0*/  FSEL R199, R73, -INF , !P5 ;  /* 0xff80000049c77808 */ /* 0x000fe40006800000 */
[----:B------:R-:W-:Y:S02]  /*174f0*/  FSEL R213, R213, -INF , !P3 ;  /* 0xff800000d5d57808 */ /* 0x000fe40005800000 */
[----:B------:R-:W-:Y:S02]  /*17500*/  I2FP.F32.S32 R73, R66 ;  /* 0x0000004200497245 */ /* 0x000fe40000201400 */
[----:B------:R-:W-:-:S02]  /*17510*/  ISETP.GE.AND P3, PT, R85, R239, PT ;  /* 0x000000ef5500720c */ /* 0x000fc40003f66270 */
[----:B------:R-:W-:Y:S02]  /*17520*/  FSEL R183, R183, -INF , !P2 ;  /* 0xff800000b7b77808 */ /* 0x000fe40005000000 */
[----:B------:R-:W-:Y:S02]  /*17530*/  FSEL R72, R72, -INF , !P1 ;  /* 0xff80000048487808 */ /* 0x000fe40004800000 */
[C---:B------:R-:W-:Y:S02]  /*17540*/  ISETP.GE.AND P5, PT, R68.reuse, R238, PT ;  /* 0x000000ee4400720c */ /* 0x040fe40003fa6270 */
[----:B------:R-:W-:Y:S02]  /*17550*/  ISETP.GE.AND P2, PT, R68, R239, PT ;  /* 0x000000ef4400720c */ /* 0x000fe40003f46270 */
[----:B------:R-:W-:Y:S02]  /*17560*/  ISETP.GT.AND P1, PT, R241, R68, PT ;  /* 0x00000044f100720c */ /* 0x000fe40003f24270 */
[----:B------:R-:W-:Y:S01]  /*17570*/  I2FP.F32.S32 R68, R42 ;  /* 0x0000002a00447245 */ /* 0x000fe20000201400 */
[----:B-1----:R-:W-:Y:S01]  /*17580*/  FFMA.FTZ R10, -R233, R73, R10 ;  /* 0x00000049e90a7223 */ /* 0x002fe2000001010a */
[----:B------:R-:W1:Y:S01]  /*17590*/  MUFU.TANH R42, R70 ;  /* 0x00000046002a7308 */ /* 0x000e620000002400 */
[----:B------:R-:W-:-:S02]  /*175a0*/  FSEL R157, R86, -INF , !P3 ;  /* 0xff800000569d7808 */ /* 0x000fc40005800000 */
[----:B------:R-:W-:Y:S02]  /*175b0*/  ISETP.GE.AND P3, PT, R80, R238, PT ;  /* 0x000000ee5000720c */ /* 0x000fe40003f66270 */
[----:B------:R-:W-:Y:S02]  /*175c0*/  ISETP.GT.AND P0, PT, R241, R76, PT ;  /* 0x0000004cf100720c */ /* 0x000fe40003f04270 */
[----:B------:R-:W-:Y:S01]  /*175d0*/  IADD3 R40, PT, PT, R14, -0x58, -R153 ;  /* 0xffffffa80e287810 */ /* 0x000fe20007ffe899 */
[----:B------:R-:W2:Y:S01]  /*175e0*/  MUFU.TANH R66, R123 ;  /* 0x0000007b00427308 */ /* 0x000ea20000002400 */
[----:B------:R-:W-:Y:S02]  /*175f0*/  FSEL R195, R195, -INF , !P3 ;  /* 0xff800000c3c37808 */ /* 0x000fe40005800000 */
[----:B------:R-:W-:Y:S02]  /*17600*/  FSEL R10, R10, -INF , !P0 ;  /* 0xff8000000a0a7808 */ /* 0x000fe40004000000 */
[----:B------:R-:W-:-:S02]  /*17610*/  ISETP.GE.AND P3, PT, R76, R239, PT ;  /* 0x000000ef4c00720c */ /* 0x000fc40003f66270 */
[----:B------:R-:W-:Y:S02]  /*17620*/  IABS R40, R40 ;  /* 0x0000002800287213 */ /* 0x000fe40000000000 */
[----:B------:R-:W-:Y:S02]  /*17630*/  FSEL R193, R10, -INF , !P3 ;  /* 0xff8000000ac17808 */ /* 0x000fe40005800000 */
[----:B------:R-:W-:Y:S01]  /*17640*/  I2FP.F32.S32 R40, R40 ;  /* 0x0000002800287245 */ /* 0x000fe20000201400 */
[----:B------:R-:W3:Y:S01]  /*17650*/  MUFU.TANH R10, R71 ;  /* 0x00000047000a7308 */ /* 0x000ee20000002400 */
[--C-:B------:R-:W-:Y:S02]  /*17660*/  IADD3 R34, PT, PT, R14, -0x59, -R153.reuse ;  /* 0xffffffa70e227810 */ /* 0x100fe40007ffe899 */
[----:B------:R-:W-:Y:S01]  /*17670*/  ISETP.GE.AND P6, PT, R76, R238, PT ;  /* 0x000000ee4c00720c */ /* 0x000fe20003fc6270 */
[----:B-1----:R-:W-:Y:S01]  /*17680*/  FFMA.FTZ R40, -R233, R40, R42 ;  /* 0x00000028e9287223 */ /* 0x002fe2000001012a */
[----:B------:R-:W-:-:S02]  /*17690*/  IADD3 R32, PT, PT, R14, -0x60, -R153 ;  /* 0xffffffa00e207810 */ /* 0x000fc40007ffe899 */
[----:B------:R-:W-:Y:S02]  /*176a0*/  ISETP.GT.AND P0, PT, R241, R67, PT ;  /* 0x00000043f100720c */ /* 0x000fe40003f04270 */
[----:B------:R-:W-:Y:S02]  /*176b0*/  IABS R34, R34 ;  /* 0x0000002200227213 */ /* 0x000fe40000000000 */
[----:B------:R-:W-:Y:S02]  /*176c0*/  FSEL R185, R185, -INF , !P6 ;  /* 0xff800000b9b97808 */ /* 0x000fe40007000000 */
[----:B------:R-:W-:Y:S02]  /*176d0*/  ISETP.GE.AND P6, PT, R67, R239, PT ;  /* 0x000000ef4300720c */ /* 0x000fe40003fc6270 */
[----:B------:R-:W-:Y:S02]  /*176e0*/  IABS R32, R32 ;  /* 0x0000002000207213 */ /* 0x000fe40000000000 */
[----:B------:R-:W-:Y:S01]  /*176f0*/  FSEL R40, R40, -INF , !P0 ;  /* 0xff80000028287808 */ /* 0x000fe20004000000 */
[----:B--2---:R-:W-:Y:S01]  /*17700*/  FFMA.FTZ R66, -R233, R68, R66 ;  /* 0x00000044e9427223 */ /* 0x004fe20000010142 */
[----:B------:R-:W-:Y:S01]  /*17710*/  I2FP.F32.S32 R42, R34 ;  /* 0x00000022002a7245 */ /* 0x000fe20000201400 */
[----:B------:R-:W-:Y:S01]  /*17720*/  FMUL.FTZ R59, R59, R3 ;  /* 0x000000033b3b7220 */ /* 0x000fe20000410000 */
[----:B------:R-:W-:-:S02]  /*17730*/  FSEL R189, R40, -INF , !P6 ;  /* 0xff80000028bd7808 */ /* 0x000fc40007000000 */
[----:B------:R-:W-:Y:S01]  /*17740*/  I2FP.F32.S32 R40, R32 ;  /* 0x0000002000287245 */ /* 0x000fe20000201400 */
[----:B---3--:R-:W-:Y:S01]  /*17750*/  FFMA.FTZ R10, -R233, R42, R10 ;  /* 0x0000002ae90a7223 */ /* 0x008fe2000001010a */
[----:B------:R-:W1:Y:S01]  /*17760*/  MUFU.TANH R32, R59 ;  /* 0x0000003b00207308 */ /* 0x000e620000002400 */
[----:B------:R-:W-:Y:S01]  /*17770*/  FSEL R66, R66, -INF , !P1 ;  /* 0xff80000042427808 */ /* 0x000fe20004800000 */
[----:B------:R-:W-:Y:S01]  /*17780*/  FMUL.FTZ R58, R58, R3 ;  /* 0x000000033a3a7220 */ /* 0x000fe20000410000 */
[----:B------:R-:W-:Y:S02]  /*17790*/  ISETP.GT.AND P1, PT, R241, R57, PT ;  /* 0x00000039f100720c */ /* 0x000fe40003f24270 */
[----:B------:R-:W-:Y:S02]  /*177a0*/  IADD3 R30, PT, PT, R14, -0x61, -R153 ;  /* 0xffffff9f0e1e7810 */ /* 0x000fe40007ffe899 */
[----:B------:R-:W-:Y:S01]  /*177b0*/  FSEL R181, R181, -INF , !P5 ;  /* 0xff800000b5b57808 */ /* 0x000fe20006800000 */
[----:B------:R-:W2:Y:S01]  /*177c0*/  MUFU.TANH R34, R58 ;  /* 0x0000003a00227308 */ /* 0x000ea20000002400 */
[----:B------:R-:W-:Y:S01]  /*177d0*/  FSEL R10, R10, -INF , !P1 ;  /* 0xff8000000a0a7808 */ /* 0x000fe20004800000 */
[----:B------:R-:W-:Y:S01]  /*177e0*/  FMUL.FTZ R54, R54, R3 ;  /* 0x0000000336367220 */ /* 0x000fe20000410000 */
[----:B------:R-:W-:-:S02]  /*177f0*/  ISETP.GE.AND P5, PT, R57, R239, PT ;  /* 0x000000ef3900720c */ /* 0x000fc40003fa6270 */
[----:B------:R-:W-:Y:S02]  /*17800*/  IABS R30, R30 ;  /* 0x0000001e001e7213 */ /* 0x000fe40000000000 */
[--C-:B------:R-:W-:Y:S02]  /*17810*/  IADD3 R28, PT, PT, R14, -0x68, -R153.reuse ;  /* 0xffffff980e1c7810 */ /* 0x100fe40007ffe899 */
[----:B------:R-:W-:Y:S02]  /*17820*/  FSEL R173, R10, -INF , !P5 ;  /* 0xff8000000aad7808 */ /* 0x000fe40006800000 */
[----:B------:R-:W-:Y:S01]  /*17830*/  I2FP.F32.S32 R30, R30 ;  /* 0x0000001e001e7245 */ /* 0x000fe20000201400 */
[----:B------:R-:W3:Y:S01]  /*17840*/  MUFU.TANH R10, R54 ;  /* 0x00000036000a7308 */ /* 0x000ee20000002400 */
[----:B------:R-:W-:Y:S01]  /*17850*/  IABS R28, R28 ;  /* 0x0000001c001c7213 */ /* 0x000fe20000000000 */
[----:B------:R-:W-:Y:S01]  /*17860*/  FMUL.FTZ R55, R55, R3 ;  /* 0x0000000337377220 */ /* 0x000fe20000410000 */
[----:B------:R-:W-:Y:S01]  /*17870*/  ISETP.GE.AND P3, PT, R57, R238, PT ;  /* 0x000000ee3900720c */ /* 0x000fe20003f66270 */
[----:B-1----:R-:W-:Y:S01]  /*17880*/  FFMA.FTZ R30, -R233, R30, R32 ;  /* 0x0000001ee91e7223 */ /* 0x002fe20000010120 */
[----:B------:R-:W-:-:S02]  /*17890*/  IADD3 R26, PT, PT, R14, -0x69, -R153 ;  /* 0xffffff970e1a7810 */ /* 0x000fc40007ffe899 */
[----:B------:R-:W-:Y:S02]  /*178a0*/  ISETP.GT.AND P1, PT, R241, R52, PT ;  /* 0x00000034f100720c */ /* 0x000fe40003f24270 */
[----:B------:R-:W-:Y:S02]  /*178b0*/  I2FP.F32.S32 R32, R28 ;  /* 0x0000001c00207245 */ /* 0x000fe40000201400 */
[----:B------:R-:W-:Y:S01]  /*178c0*/  FSEL R175, R175, -INF , !P3 ;  /* 0xff800000afaf7808 */ /* 0x000fe20005800000 */
[----:B------:R-:W1:Y:S01]  /*178d0*/  MUFU.TANH R28, R55 ;  /* 0x00000037001c7308 */ /* 0x000e620000002400 */
[----:B------:R-:W-:Y:S02]  /*178e0*/  ISETP.GE.AND P3, PT, R52, R239, PT ;  /* 0x000000ef3400720c */ /* 0x000fe40003f66270 */
[----:B------:R-:W-:Y:S02]  /*178f0*/  FSEL R30, R30, -INF , !P1 ;  /* 0xff8000001e1e7808 */ /* 0x000fe40004800000 */
[----:B------:R-:W-:Y:S01]  /*17900*/  IABS R26, R26 ;  /* 0x0000001a001a7213 */ /* 0x000fe20000000000 */
[----:B--2---:R-:W-:Y:S01]  /*17910*/  FFMA.FTZ R34, -R233, R40, R34 ;  /* 0x00000028e9227223 */ /* 0x004fe20000010122 */
[----:B------:R-:W-:Y:S01]  /*17920*/  FSEL R179, R179, -INF , !P4 ;  /* 0xff800000b3b37808 */ /* 0x000fe20006000000 */
[----:B------:R-:W-:Y:S01]  /*17930*/  FMUL.FTZ R50, R50, R3 ;  /* 0x0000000332327220 */ /* 0x000fe20000410000 */
[----:B------:R-:W-:-:S02]  /*17940*/  ISETP.GE.AND P4, PT, R77, R239, PT ;  /* 0x000000ef4d00720c */ /* 0x000fc40003f86270 */
[----:B------:R-:W-:Y:S01]  /*17950*/  ISETP.GT.AND P0, PT, R241, R56, PT ;  /* 0x00000038f100720c */ /* 0x000fe20003f04270 */
[----:B------:R-:W-:Y:S01]  /*17960*/  FMUL.FTZ R46, R46, R3 ;  /* 0x000000032e2e7220 */ /* 0x000fe20000410000 */
[----:B------:R-:W-:Y:S02]  /*17970*/  FSEL R167, R30, -INF , !P3 ;  /* 0xff8000001ea77808 */ /* 0x000fe40005800000 */
[----:B------:R-:W-:Y:S01]  /*17980*/  I2FP.F32.S32 R30, R26 ;  /* 0x0000001a001e7245 */ /* 0x000fe20000201400 */
[----:B---3--:R-:W-:Y:S01]  /*17990*/  FFMA.FTZ R10, -R233, R32, R10 ;  /* 0x00000020e90a7223 */ /* 0x008fe2000001010a */
[----:B------:R-:W-:Y:S01]  /*179a0*/  FSEL R187, R72, -INF , !P4 ;  /* 0xff80000048bb7808 */ /* 0x000fe20006000000 */
[----:B------:R-:W2:Y:S01]  /*179b0*/  MUFU.TANH R26, R50 ;  /* 0x00000032001a7308 */ /* 0x000ea20000002400 */
[----:B------:R-:W-:Y:S02]  /*179c0*/  ISETP.GE.AND P4, PT, R67, R238, PT ;  /* 0x000000ee4300720c */ /* 0x000fe40003f86270 */
[----:B------:R-:W-:-:S02]  /*179d0*/  FSEL R191, R66, -INF , !P2 ;  /* 0xff80000042bf7808 */ /* 0x000fc40005000000 */
[----:B------:R-:W-:Y:S02]  /*179e0*/  FSEL R34, R34, -INF , !P0 ;  /* 0xff80000022227808 */ /* 0x000fe40004000000 */
[----:B------:R-:W-:Y:S02]  /*179f0*/  ISETP.GE.AND P2, PT, R56, R238, PT ;  /* 0x000000ee3800720c */ /* 0x000fe40003f46270 */
[----:B------:R-:W-:Y:S01]  /*17a00*/  ISETP.GT.AND P0, PT, R241, R48, PT ;  /* 0x00000030f100720c */ /* 0x000fe20003f04270 */
[----:B------:R-:W3:Y:S01]  /*17a10*/  MUFU.TANH R46, R46 ;  /* 0x0000002e002e7308 */ /* 0x000ee20000002400 */
[----:B------:R-:W-:Y:S02]  /*17a20*/  IADD3 R24, PT, PT, R14, -0x70, -R153 ;  /* 0xffffff900e187810 */ /* 0x000fe40007ffe899 */
[----:B------:R-:W-:Y:S02]  /*17a30*/  FSEL R177, R177, -INF , !P4 ;  /* 0xff800000b1b17808 */ /* 0x000fe40006000000 */
[----:B------:R-:W-:-:S02]  /*17a40*/  ISETP.GE.AND P4, PT, R56, R239, PT ;  /* 0x000000ef3800720c */ /* 0x000fc40003f86270 */
[----:B------:R-:W-:Y:S02]  /*17a50*/  FSEL R163, R163, -INF , !P2 ;  /* 0xff800000a3a37808 */ /* 0x000fe40005000000 */
[----:B------:R-:W-:Y:S01]  /*17a60*/  FSEL R10, R10, -INF , !P0 ;  /* 0xff8000000a0a7808 */ /* 0x000fe20004000000 */
[----:B------:R-:W-:Y:S01]  /*17a70*/  FMUL.FTZ R51, R51, R3 ;  /* 0x0000000333337220 */ /* 0x000fe20000410000 */
[----:B------:R-:W-:Y:S02]  /*17a80*/  ISETP.GE.AND P2, PT, R48, R239, PT ;  /* 0x000000ef3000720c */ /* 0x000fe40003f46270 */
[----:B------:R-:W-:Y:S01]  /*17a90*/  IABS R24, R24 ;  /* 0x0000001800187213 */ /* 0x000fe20000000000 */
[----:B-1----:R-:W-:Y:S01]  /*17aa0*/  FFMA.FTZ R28, -R233, R30, R28 ;  /* 0x0000001ee91c7223 */ /* 0x002fe2000001011c */
[----:B------:R-:W-:Y:S02]  /*17ab0*/  IADD3 R22, PT, PT, R14, -0x78, -R153 ;  /* 0xffffff880e167810 */ /* 0x000fe40007ffe899 */
[----:B------:R-:W-:-:S02]  /*17ac0*/  FSEL R169, R34, -INF , !P4 ;  /* 0xff80000022a97808 */ /* 0x000fc40006000000 */
[----:B------:R-:W-:Y:S02]  /*17ad0*/  ISETP.GE.AND P4, PT, R44, R238, PT ;  /* 0x000000ee2c00720c */ /* 0x000fe40003f86270 */
[----:B------:R-:W-:Y:S02]  /*17ae0*/  ISETP.GT.AND P1, PT, R241, R44, PT ;  /* 0x0000002cf100720c */ /* 0x000fe40003f24270 */
[----:B------:R-:W-:Y:S01]  /*17af0*/  FSEL R165, R10, -INF , !P2 ;  /* 0xff8000000aa57808 */ /* 0x000fe20005000000 */
[----:B------:R-:W-:Y:S01]  /*17b00*/  FMUL.FTZ R47, R47, R3 ;  /* 0x000000032f2f7220 */ /* 0x000fe20000410000 */
[----:B------:R-:W1:Y:S01]  /*17b10*/  MUFU.TANH R10, R51 ;  /* 0x00000033000a7308 */ /* 0x000e620000002400 */
[----:B------:R-:W-:Y:S02]  /*17b20*/  I2FP.F32.S32 R24, R24 ;  /* 0x0000001800187245 */ /* 0x000fe40000201400 */
[----:B------:R-:W-:Y:S02]  /*17b30*/  IABS R22, R22 ;  /* 0x0000001600167213 */ /* 0x000fe40000000000 */
[----:B------:R-:W-:-:S02]  /*17b40*/  FSEL R155, R155, -INF , !P4 ;  /* 0xff8000009b9b7808 */ /* 0x000fc40006000000 */
[----:B------:R-:W-:Y:S01]  /*17b50*/  FSEL R28, R28, -INF , !P1 ;  /* 0xff8000001c1c7808 */ /* 0x000fe20004800000 */
[----:B--2---:R-:W-:Y:S01]  /*17b60*/  FFMA.FTZ R24, -R233, R24, R26 ;  /* 0x00000018e9187223 */ /* 0x004fe2000001011a */
[----:B------:R-:W-:Y:S02]  /*17b70*/  IADD3 R23, PT, PT, R14, -0x71, -R153 ;  /* 0xffffff8f0e177810 */ /* 0x000fe40007ffe899 */
[C---:B------:R-:W-:Y:S02]  /*17b80*/  ISETP.GE.AND P2, PT, R16.reuse, R238, PT ;  /* 0x000000ee1000720c */ /* 0x040fe40003f46270 */
[----:B------:R-:W-:Y:S02]  /*17b90*/  ISETP.GE.AND P4, PT, R16, R239, PT ;  /* 0x000000ef1000720c */ /* 0x000fe40003f86270 */
[C---:B------:R-:W-:Y:S02]  /*17ba0*/  ISETP.GT.AND P1, PT, R241.reuse, R16, PT ;  /* 0x00000010f100720c */ /* 0x040fe40003f24270 */
[----:B------:R-:W-:Y:S01]  /*17bb0*/  I2FP.F32.S32 R3, R22 ;  /* 0x0000001600037245 */ /* 0x000fe20000201400 */
[----:B------:R-:W2:Y:S01]  /*17bc0*/  MUFU.TANH R16, R47 ;  /* 0x0000002f00107308 */ /* 0x000ea20000002400 */
[----:B------:R-:W-:-:S02]  /*17bd0*/  ISETP.GT.AND P0, PT, R241, R18, PT ;  /* 0x00000012f100720c */ /* 0x000fc40003f04270 */
[----:B------:R-:W-:Y:S01]  /*17be0*/  IABS R23, R23 ;  /* 0x0000001700177213 */ /* 0x000fe20000000000 */
[----:B---3--:R-:W-:Y:S01]  /*17bf0*/  FFMA.FTZ R3, -R233, R3, R46 ;  /* 0x00000003e9037223 */ /* 0x008fe2000001012e */
[----:B------:R-:W-:Y:S02]  /*17c00*/  IADD3 R14, PT, PT, R14, -0x79, -R153 ;  /* 0xffffff870e0e7810 */ /* 0x000fe40007ffe899 */
[----:B------:R-:W-:Y:S02]  /*17c10*/  FSEL R24, R24, -INF , !P0 ;  /* 0xff80000018187808 */ /* 0x000fe40004000000 */
[----:B------:R-:W-:Y:S02]  /*17c20*/  ISETP.GT.AND P0, PT, R241, R12, PT ;  /* 0x0000000cf100720c */ /* 0x000fe40003f04270 */
[----:B------:R-:W-:Y:S02]  /*17c30*/  I2FP.F32.S32 R23, R23 ;  /* 0x0000001700177245 */ /* 0x000fe40000201400 */
[----:B------:R-:W-:-:S02]  /*17c40*/  IABS R14, R14 ;  /* 0x0000000e000e7213 */ /* 0x000fc40000000000 */
[----:B------:R-:W-:Y:S01]  /*17c50*/  FSEL R145, R3, -INF , !P0 ;  /* 0xff80000003917808 */ /* 0x000fe20004000000 */
[----:B-1----:R-:W-:Y:S01]  /*17c60*/  FFMA.FTZ R10, -R233, R23, R10 ;  /* 0x00000017e90a7223 */ /* 0x002fe2000001010a */
[----:B------:R-:W-:Y:S02]  /*17c70*/  ISETP.GT.AND P0, PT, R21, R220, PT ;  /* 0x000000dc1500720c */ /* 0x000fe40003f04270 */
[-C--:B------:R-:W-:Y:S02]  /*17c80*/  ISETP.GE.AND P6, PT, R52, R238.reuse, PT ;  /* 0x000000ee3400720c */ /* 0x080fe40003fc6270 */
[----:B------:R-:W-:Y:S02]  /*17c90*/  ISETP.GE.AND P5, PT, R48, R238, PT ;  /* 0x000000ee3000720c */ /* 0x000fe40003fa6270 */
[----:B------:R-:W-:Y:S02]  /*17ca0*/  I2FP.F32.S32 R14, R14 ;  /* 0x0000000e000e7245 */ /* 0x000fe40000201400 */
[----:B------:R-:W-:-:S02]  /*17cb0*/  FSEL R161, R161, -INF , !P6 ;  /* 0xff800000a1a17808 */ /* 0x000fc40007000000 */
[----:B------:R-:W-:Y:S01]  /*17cc0*/  FSEL R159, R159, -INF , !P5 ;  /* 0xff8000009f9f7808 */ /* 0x000fe20006800000 */
[----:B--2---:R-:W-:Y:S01]  /*17cd0*/  FFMA.FTZ R16, -R233, R14, R16 ;  /* 0x0000000ee9107223 */ /* 0x004fe20000010110 */
[-C--:B------:R-:W-:Y:S02]  /*17ce0*/  ISETP.GE.AND P6, PT, R44, R239.reuse, PT ;  /* 0x000000ef2c00720c */ /* 0x080fe40003fc6270 */
[C---:B------:R-:W-:Y:S02]  /*17cf0*/  ISETP.GE.AND P3, PT, R18.reuse, R238, PT ;  /* 0x000000ee1200720c */ /* 0x040fe40003f66270 */
[----:B------:R-:W-:Y:S02]  /*17d00*/  ISETP.GE.AND P5, PT, R18, R239, PT ;  /* 0x000000ef1200720c */ /* 0x000fe40003fa6270 */
[----:B------:R-:W-:Y:S02]  /*17d10*/  FSEL R147, R10, -INF , !P1 ;  /* 0xff8000000a937808 */ /* 0x000fe40004800000 */
[----:B------:R-:W-:-:S02]  /*17d20*/  ISETP.GT.AND P1, PT, R241, R8, PT ;  /* 0x00000008f100720c */ /* 0x000fc40003f24270 */
[----:B------:R-:W-:Y:S02]  /*17d30*/  FSEL R153, R28, -INF , !P6 ;  /* 0xff8000001c997808 */ /* 0x000fe40007000000 */
[----:B------:R-:W-:Y:S02]  /*17d40*/  FSEL R143, R143, -INF , !P3 ;  /* 0xff8000008f8f7808 */ /* 0x000fe40005800000 */
[----:B------:R-:W-:Y:S02]  /*17d50*/  FSEL R149, R24, -INF , !P5 ;  /* 0xff80000018957808 */ /* 0x000fe40006800000 */
[----:B------:R-:W-:Y:S01]  /*17d60*/  FSEL R141, R141, -INF , !P2 ;  /* 0xff8000008d8d7808 */ /* 0x000fe20005000000 */
[----:B------:R-:W-:Y:S01]  /*17d70*/  BSSY.RECONVERGENT B1, `(.L_x_6935) ;  /* 0x00000cd000017945 */ /* 0x000fe20003800200 */
[C---:B------:R-:W-:Y:S02]  /*17d80*/  ISETP.GE.AND P6, PT, R12.reuse, R238, PT ;  /* 0x000000ee0c00720c */ /* 0x040fe40003fc6270 */
[----:B------:R-:W-:-:S02]  /*17d90*/  ISETP.GE.AND P3, PT, R12, R239, PT ;  /* 0x000000ef0c00720c */ /* 0x000fc40003f66270 */
[C---:B------:R-:W-:Y:S02]  /*17da0*/  ISETP.GE.AND P5, PT, R8.reuse, R238, PT ;  /* 0x000000ee0800720c */ /* 0x040fe40003fa6270 */
[----:B------:R-:W-:Y:S02]  /*17db0*/  ISETP.GE.AND P2, PT, R8, R239, PT ;  /* 0x000000ef0800720c */ /* 0x000fe40003f46270 */
[----:B------:R-:W-:Y:S01]  /*17dc0*/  FSEL R16, R16, -INF , !P1 ;  /* 0xff80000010107808 */ /* 0x000fe20004800000 */
[----:B------:R-:W-:Y:S01]  /*17dd0*/  IMAD.MOV.U32 R67, RZ, RZ, R21 ;  /* 0x000000ffff437224 */ /* 0x000fe200078e0015 */
[----:B------:R-:W-:Y:S02]  /*17de0*/  LOP3.LUT R240, R210, 0x40, RZ, 0xfc, !PT ;  /* 0x00000040d2f07812 */ /* 0x000fe400078efcff */
[----:B------:R-:W-:Y:S02]  /*17df0*/  VIMNMX R242, PT, PT, RZ, R242, !PT ;  /* 0x000000f2fff27248 */ /* 0x000fe40007fe0100 */
[----:B------:R-:W-:-:S02]  /*17e00*/  VIMNMX R241, PT, PT, RZ, R241, !PT ;  /* 0x000000f1fff17248 */ /* 0x000fc40007fe0100 */
[----:B------:R-:W-:Y:S02]  /*17e10*/  LEA R247, R64, UR8, 0x1 ;  /* 0x0000000840f77c11 */ /* 0x000fe4000f8e08ff */
        /* <DEDUP_REMOVED lines=20> */
.L_x_6938:
        /* <DEDUP_REMOVED lines=60> */
.L_x_6939:
[----:B------:R-:W-:Y:S05]  /*18320*/  BSYNC.RECONVERGENT B0 ;  /* 0x0000000000007941 */ /* 0x000fea0003800200 */
.L_x_6937:
[-C--:B------:R-:W-:Y:S01]  /*18330*/  ISETP.GE.AND P1, PT, R210, R231.reuse, PT ;  /* 0x000000e7d200720c */ /* 0x080fe20003f26270 */
[----:B------:R-:W-:Y:S01]  /*18340*/  IMAD.SHL.U32 R3, R216, 0x20, RZ ;  /* 0x00000020d8037824 */ /* 0x000fe200078e00ff */
        /* <DEDUP_REMOVED lines=18> */
[----:B------:R-:W-:Y:S01]  /*18470*/  IADD3.X R47, PT, PT, R51, R8, RZ, P2, !PT ;  /* 0x00000008332f7210 */ /* 0x000fe200017fe4ff */
        /* <DEDUP_REMOVED lines=92> */
.L_x_6936:
[----:B------:R-:W-:Y:S05]  /*18a40*/  BSYNC.RECONVERGENT B1 ;  /* 0x0000000000017941 */ /* 0x000fea0003800200 */
.L_x_6935:
[----:B--2---:R-:W2:Y:S01]  /*18a50*/  LD.E R59, desc[UR6][R132.64+0xdc] ;  /* 0x0000dc06843b7980 */ /* 0x004ea2000c101900 */
        /* <DEDUP_REMOVED lines=50> */
[----:B------:R-:W5:Y:S01]  /*18d80*/  LDSM.16.MT88.4 R76, [R142+0x10000] ;  /* 0x010000008e4c783b */ /* 0x000f620000004200 */
        /* <DEDUP_REMOVED lines=40> */
[----:B------:R-:W-:Y:S01]  /*19010*/  LDSM.16.MT88.4 R28, [R142+0x10800] ;  /* 0x010800008e1c783b */ /* 0x000fe20000004200 */
[-C--:B------:R-:W-:Y:S01]  /*19020*/  FFMA.FTZ R33, R33, R59.reuse, -R140 ;  /* 0x0000003b21217223 */ /* 0x080fe2000001088c */
[-CC-:B------:R-:W-:Y:S01]  /*19030*/  FFMA.FTZ R150, R213, R59.reuse, -R148.reuse ;  /* 0x0000003bd5967223 */ /* 0x180fe20000010894 */
        /* <DEDUP_REMOVED lines=32> */
[----:B------:R-:W4:Y:S01]  /*19240*/  MUFU.EX2 R51, R51 ;  /* 0x0000003300337308 */ /* 0x000f220000000800 */
[----:B---3--:R-:W-:Y:S01]  /*19250*/  F2FP.F16.F32.PACK_AB R68, R55, R58 ;  /* 0x0000003a3744723e */ /* 0x008fe200000000ff */
        /* <DEDUP_REMOVED lines=219> */
[----:B------:R-:W-:Y:S01]  /*1a010*/  F2FP.F16.F32.PACK_AB R5, R29, R28 ;  /* 0x0000001c1d05723e */ /* 0x000fe200000000ff */
[----:B------:R-:W-:Y:S01]  /*1a020*/  FADD.FTZ R28, R28, R187 ;  /* 0x000000bb1c1c7221 */ /* 0x000fe20000010000 */
[----:B------:R-:W-:Y:S02]  /*1a030*/  F2FP.F16.F32.PACK_AB R6, R175, R164 ;  /* 0x000000a4af06723e */ /* 0x000fe400000000ff */
[----:B------:R-:W-:Y:S01]  /*1a040*/  F2FP.F16.F32.PACK_AB R7, R173, R30 ;  /* 0x0000001ead07723e */ /* 0x000fe200000000ff */
[----:B------:R-:W-:-:S04]  /*1a050*/  FADD.FTZ R29, R29, R28 ;  /* 0x0000001c1d1d7221 */ /* 0x000fc80000010000 */
[----:B------:R-:W-:Y:S02]  /*1a060*/  FADD.FTZ R30, R30, R29 ;  /* 0x0000001d1e1e7221 */ /* 0x000fe40000010000 */
[----:B---3--:R-:W-:Y:S02]  /*1a070*/  HMMA.16816.F32 R120, R4, R12, R120 ;  /* 0x0000000c0478723c */ /* 0x008fe40000001878 */
[----:B------:R-:W-:-:S06]  /*1a080*/  FADD.FTZ R173, R173, R30 ;  /* 0x0000001eadad7221 */ /* 0x000fcc0000010000 */
        /* <DEDUP_REMOVED lines=24> */
[----:B------:R-:W-:Y:S01]  /*1a210*/  F2FP.F16.F32.PACK_AB R5, R167, R166 ;  /* 0x000000a6a705723e */ /* 0x000fe200000000ff */
[----:B------:R-:W-:Y:S01]  /*1a220*/  FADD.FTZ R166, R166, R173 ;  /* 0x000000ada6a67221 */ /* 0x000fe20000010000 */
[----:B------:R-:W-:-:S02]  /*1a230*/  F2FP.F16.F32.PACK_AB R6, R170, R159 ;  /* 0x0000009faa06723e */ /* 0x000fc400000000ff */
        /* <DEDUP_REMOVED lines=64> */
[C---:B------:R-:W-:Y:S08]  /*1a640*/  HMMA.16816.F32 R72, R4.reuse, R32, R72 ;  /* 0x000000200448723c */ /* 0x040ff00000001848 */
        /* <DEDUP_REMOVED lines=90> */
.L_x_6943:
        /* <DEDUP_REMOVED lines=8> */
.L_x_6944:
[----:B------:R-:W-:Y:S05]  /*1ac70*/  BSYNC.RECONVERGENT B0 ;  /* 0x0000000000007941 */ /* 0x000fea0003800200 */
.L_x_6942:
[----:B------:R-:W-:Y:S01]  /*1ac80*/  IMAD.SHL.U32 R5, R218, 0x20, RZ ;  /* 0x00000020da057824 */ /* 0x000fe200078e00ff */
[-C--:B------:R-:W-:Y:S01]  /*1ac90*/  ISETP.GE.AND P1, PT, R210, R231.reuse, PT ;  /* 0x000000e7d200720c */ /* 0x080fe20003f26270 */
[----:B------:R-:W1:Y:S01]  /*1aca0*/  LDCU.64 UR10, c[0x0][0x358] ;  /* 0x00006b00ff0a77ac */ /* 0x000e620008000a00 */
        /* <DEDUP_REMOVED lines=51> */
[----:B------:R-:W-:Y:S04]  /*1afe0*/  @!P1 LDGSTS.E.BYPASS.LTC128B.128 [R247+0xd800], desc[UR6][R14.64] ;  /* 0x0d8000000ef79fae */ /* 0x000fe8000b981a06 */
        /* <DEDUP_REMOVED lines=51> */
[----:B--2---:R-:W3:Y:S04]  /*1b320*/  LDSM.16.M88.4 R4, [R204+0x4000] ;  /* 0x00400000cc04783b */ /* 0x004ee80000000200 */
[----:B------:R-:W2:Y:S04]  /*1b330*/  LDSM.16.M88.4 R156, [R204+0x4800] ;  /* 0x00480000cc9c783b */ /* 0x000ea80000000200 */
[----:B------:R-:W5:Y:S04]  /*1b340*/  LDSM.16.M88.4 R148, [R204+0x5000] ;  /* 0x00500000cc94783b */ /* 0x000f680000000200 */
[----:B------:R-:W5:Y:S04]  /*1b350*/  LDSM.16.M88.4 R140, [R204+0x5800] ;  /* 0x00580000cc8c783b */ /* 0x000f680000000200 */
[----:B-1----:R-:W5:Y:S04]  /*1b360*/  LD.E R61, desc[UR10][R132.64+0x18c] ;  /* 0x00018c0a843d7980 */ /* 0x002f68000c101900 */
[----:B------:R-:W1:Y:S04]  /*1b370*/  LDSM.16.M88.4 R56, [R204+0x6000] ;  /* 0x00600000cc38783b */ /* 0x000e680000000200 */
[----:B------:R-:W1:Y:S04]  /*1b380*/  LDSM.16.M88.4 R48, [R204+0x6800] ;  /* 0x00680000cc30783b */ /* 0x000e680000000200 */
[----:B------:R-:W1:Y:S04]  /*1b390*/  LDSM.16.M88.4 R40, [R204+0x7000] ;  /* 0x00700000cc28783b */ /* 0x000e680000000200 */
[----:B------:R-:W1:Y:S04]  /*1b3a0*/  LDSM.16.M88.4 R28, [R204+0x7800] ;  /* 0x00780000cc1c783b */ /* 0x000e680000000200 */
[----:B------:R1:W-:Y:S04]  /*1b3b0*/  LDSM.16.M88.4 R24, [R36] ;  /* 0x000000002418783b */ /* 0x0003e80000000200 */
[----:B------:R-:W1:Y:S01]  /*1b3c0*/  LDSM.16.M88.4 R164, [R180+0x4000] ;  /* 0x00400000b4a4783b */ /* 0x000e620000000200 */
[C---:B---3--:R-:W-:Y:S03]  /*1b3d0*/  HMMA.16816.F32 R8, R32.reuse, R4, RZ ;  /* 0x000000042008723c */ /* 0x048fe600000018ff */
[----:B------:R-:W3:Y:S04]  /*1b3e0*/  LDSM.16.M88.4 R20, [R180+0x4800] ;  /* 0x00480000b414783b */ /* 0x000ee80000000200 */
[----:B------:R-:W3:Y:S01]  /*1b3f0*/  LDSM.16.M88.4 R12, [R180+0x5000] ;  /* 0x00500000b40c783b */ /* 0x000ee20000000200 */
[C---:B--2---:R-:W-:Y:S03]  /*1b400*/  HMMA.16816.F32 R160, R32.reuse, R156, RZ ;  /* 0x0000009c20a0723c */ /* 0x044fe600000018ff */
[----:B----4-:R-:W2:Y:S04]  /*1b410*/  LDSM.16.M88.4 R16, [R180+0x5800] ;  /* 0x00580000b410783b */ /* 0x010ea80000000200 */
        /* <DEDUP_REMOVED lines=8> */
[----:B------:R-:W-:Y:S04]  /*1b4a0*/  LDSM.16.M88.4 R188, [R204+0x8800] ;  /* 0x00880000ccbc783b */ /* 0x000fe80000000200 */
[----:B------:R-:W-:Y:S01]  /*1b4b0*/  LDSM.16.M88.4 R196, [R204+0x8000] ;  /* 0x00800000ccc4783b */ /* 0x000fe20000000200 */
[----:B------:R-:W-:Y:S01]  /*1b4c0*/  HMMA.16816.F32 R156, R32, R158, RZ ;  /* 0x0000009e209c723c */ /* 0x000fe200000018ff */
[----:B------:R-:W-:-:S02]  /*1b4d0*/  IMAD.IADD R67, R204, 0x1, R201 ;  /* 0x00000001cc437824 */ /* 0x000fc400078e02c9 */
[----:B------:R-:W0:Y:S05]  /*1b4e0*/  LDGDEPBAR ;  /* 0x00000000000079af */ /* 0x000e2a0000000000 */
        /* <DEDUP_REMOVED lines=13> */
[----:B------:R-:W4:Y:S04]  /*1b5c0*/  LDSM.16.M88.4 R164, [R180+0x7800] ;  /* 0x00780000b4a4783b */ /* 0x000f280000000200 */
[----:B------:R-:W-:Y:S03]  /*1b5d0*/  LDSM.16.M88.4 R180, [R2+0x7800] ;  /* 0x0078000002b4783b */ /* 0x000fe60000000200 */
[C---:B---3--:R-:W-:Y:S08]  /*1b5e0*/  HMMA.16816.F32 R160, R24.reuse, R20, R160 ;  /* 0x0000001418a0723c */ /* 0x048ff000000018a0 */
        /* <DEDUP_REMOVED lines=19> */
[----:B------:R-:W4:Y:S04]  /*1b720*/  LDSM.16.M88.4 R24, [R2+0x6000] ;  /* 0x006000000218783b */ /* 0x000f280000000200 */
[----:B------:R-:W-:Y:S03]  /*1b730*/  LDSM.16.M88.4 R164, [R0+0x5800] ;  /* 0x0058000000a4783b */ /* 0x000fe60000000200 */
[C---:B---3--:R-:W-:Y:S08]  /*1b740*/  HMMA.16816.F32 R8, R176.reuse, R20, R8 ;  /* 0x00000014b008723c */ /* 0x048ff00000001808 */
[C---:B------:R-:W-:Y:S01]  /*1b750*/  HMMA.16816.F32 R4, R176.reuse, R22, R4 ;  /* 0x00000016b004723c */ /* 0x040fe20000001804 */
[----:B------:R-:W3:Y:S07]  /*1b760*/  LDSM.16.M88.4 R20, [R2+0x6800] ;  /* 0x006800000214783b */ /* 0x000eee0000000200 */
[C---:B-----5:R-:W-:Y:S08]  /*1b770*/  HMMA.16816.F32 R160, R176.reuse, R12, R160 ;  /* 0x0000000cb0a0723c */ /* 0x060ff000000018a0 */
[C---:B------:R-:W-:Y:S01]  /*1b780*/  HMMA.16816.F32 R156, R176.reuse, R14, R156 ;  /* 0x0000000eb09c723c */ /* 0x040fe2000000189c */
[----:B------:R-:W-:Y:S07]  /*1b790*/  LDSM.16.M88.4 R12, [R200] ;  /* 0x00000000c80c783b */ /* 0x000fee0000000200 */
        /* <DEDUP_REMOVED lines=8> */
[----:B------:R-:W4:Y:S07]  /*1b820*/  LDSM.16.M88.4 R24, [R0+0x6800] ;  /* 0x006800000018783b */ /* 0x000f2e0000000200 */
[C---:B---3--:R-:W-:Y:S08]  /*1b830*/  HMMA.16816.F32 R52, R176.reuse, R20, R52 ;  /* 0x00000014b034723c */ /* 0x048ff00000001834 */
[----:B------:R-:W-:Y:S01]  /*1b840*/  HMMA.16816.F32 R48, R176, R22, R48 ;  /* 0x00000016b030723c */ /* 0x000fe20000001830 */
[----:B------:R-:W3:Y:S07]  /*1b850*/  LDSM.16.M88.4 R20, [R0+0x7000] ;  /* 0x007000000014783b */ /* 0x000eee0000000200 */
[C---:B--2---:R-:W-:Y:S08]  /*1b860*/  HMMA.16816.F32 R152, R12.reuse, R16, R152 ;  /* 0x000000100c98723c */ /* 0x044ff00000001898 */
[C---:B------:R-:W-:Y:S01]  /*1b870*/  HMMA.16816.F32 R148, R12.reuse, R18, R148 ;  /* 0x000000120c94723c */ /* 0x040fe20000001894 */
        /* <DEDUP_REMOVED lines=8> */
[----:B------:R-:W-:Y:S01]  /*1b900*/  HMMA.16816.F32 R32, R176, R182, R32 ;  /* 0x000000b6b020723c */ /* 0x000fe20000001820 */
[----:B------:R-:W5:Y:S04]  /*1b910*/  LDSM.16.M88.4 R176, [R204+0xa000] ;  /* 0x00a00000ccb0783b */ /* 0x000f680000000200 */
[----:B------:R-:W5:Y:S03]  /*1b920*/  LDSM.16.M88.4 R180, [R204+0x9800] ;  /* 0x00980000ccb4783b */ /* 0x000f660000000200 */
[----:B-1----:R-:W-:Y:S01]  /*1b930*/  HMMA.16816.F32 R136, R12, R28, R136 ;  /* 0x0000001c0c88723c */ /* 0x002fe20000001888 */
[----:B------:R-:W-:-:S07]  /*1b940*/  IMAD.IADD R28, R206, 0x1, R201 ;  /* 0x00000001ce1c7824 */ /* 0x000fce00078e02c9 */
[C---:B------:R-:W-:Y:S01]  /*1b950*/  HMMA.16816.F32 R56, R12.reuse, R30, R56 ;  /* 0x0000001e0c38723c */ /* 0x040fe20000001838 */
[----:B------:R-:W-:Y:S07]  /*1b960*/  LDSM.16.M88.4 R28, [R28+0x2000] ;  /* 0x002000001c1c783b */ /* 0x000fee0000000200 */
[C---:B----4-:R-:W-:Y:S08]  /*1b970*/  HMMA.16816.F32 R52, R12.reuse, R24, R52 ;  /* 0x000000180c34723c */ /* 0x050ff00000001834 */
[C---:B------:R-:W-:Y:S01]  /*1b980*/  HMMA.16816.F32 R48, R12.reuse, R26, R48 ;  /* 0x0000001a0c30723c */ /* 0x040fe20000001830 */
[----:B------:R-:W-:Y:S07]  /*1b990*/  LDSM.16.M88.4 R24, [R67+0x8000] ;  /* 0x008000004318783b */ /* 0x000fee0000000200 */
[C---:B---3--:R-:W-:Y:S08]  /*1b9a0*/  HMMA.16816.F32 R44, R12.reuse, R20, R44 ;  /* 0x000000140c2c723c */ /* 0x048ff0000000182c */
        /* <DEDUP_REMOVED lines=9> */
[----:B------:R-:W-:Y:S01]  /*1ba40*/  HMMA.16816.F32 R140, R12, R166, R140 ;  /* 0x000000a60c8c723c */ /* 0x000fe2000000188c */
[----:B------:R-:W3:Y:S04]  /*1ba50*/  LDSM.16.M88.4 R12, [R67+0x9800] ;  /* 0x00980000430c783b */ /* 0x000ee80000000200 */
[----:B------:R-:W4:Y:S03]  /*1ba60*/  LDSM.16.M88.4 R164, [R204+0xb800] ;  /* 0x00b80000cca4783b */ /* 0x000f260000000200 */
[C---:B-----5:R-:W-:Y:S08]  /*1ba70*/  HMMA.16816.F32 R52, R192.reuse, R172, R52 ;  /* 0x000000acc034723c */ /* 0x060ff00000001834 */
[C---:B------:R-:W-:Y:S01]  /*1ba80*/  HMMA.16816.F32 R48, R192.reuse, R174, R48 ;  /* 0x000000aec030723c */ /* 0x040fe20000001830 */
[----:B------:R-:W5:Y:S07]  /*1ba90*/  LDSM.16.M88.4 R172, [R67+0xa800] ;  /* 0x00a8000043ac783b */ /* 0x000f6e0000000200 */
[C---:B------:R-:W-:Y:S08]  /*1baa0*/  HMMA.16816.F32 R160, R192.reuse, R188, R160 ;  /* 0x000000bcc0a0723c */ /* 0x040ff000000018a0 */
[C---:B------:R-:W-:Y:S08]  /*1bab0*/  HMMA.16816.F32 R156, R192.reuse, R190, R156 ;  /* 0x000000bec09c723c */ /* 0x040ff0000000189c */
[C---:B------:R-:W-:Y:S08]  /*1bac0*/  HMMA.16816.F32 R152, R192.reuse, R184, R152 ;  /* 0x000000b8c098723c */ /* 0x040ff00000001898 */
[C---:B------:R-:W-:Y:S08]  /*1bad0*/  HMMA.16816.F32 R148, R192.reuse, R186, R148 ;  /* 0x000000bac094723c */ /* 0x040ff00000001894 */
[C---:B------:R-:W-:Y:S08]  /*1bae0*/  HMMA.16816.F32 R8, R192.reuse, R196, R8 ;  /* 0x000000c4c008723c */ /* 0x040ff00000001808 */
[C---:B------:R-:W-:Y:S08]  /*1baf0*/  HMMA.16816.F32 R4, R192.reuse, R198, R4 ;  /* 0x000000c6c004723c */ /* 0x040ff00000001804 */
[C---:B------:R-:W-:Y:S08]  /*1bb00*/  HMMA.16816.F32 R136, R192.reuse, R176, R136 ;  /* 0x000000b0c088723c */ /* 0x040ff00000001888 */
[C---:B------:R-:W-:Y:S01]  /*1bb10*/  HMMA.16816.F32 R56, R192.reuse, R178, R56 ;  /* 0x000000b2c038723c */ /* 0x040fe20000001838 */
[----:B------:R-:W5:Y:S07]  /*1bb20*/  LDSM.16.M88.4 R176, [R67+0xa000] ;  /* 0x00a0000043b0783b */ /* 0x000f6e0000000200 */
        /* <DEDUP_REMOVED lines=17> */
[C---:B----4-:R-:W-:Y:S08]  /*1bc40*/  HMMA.16816.F32 R36, R192.reuse, R164, R36 ;  /* 0x000000a4c024723c */ /* 0x050ff00000001824 */
[----:B------:R-:W-:Y:S01]  /*1bc50*/  HMMA.16816.F32 R32, R192, R166, R32 ;  /* 0x000000a6c020723c */ /* 0x000fe20000001820 */
[----:B------:R-:W-:Y:S07]  /*1bc60*/  LDSM.16.M88.4 R164, [R200+0x2000] ;  /* 0x00200000c8a4783b */ /* 0x000fee0000000200 */
[C---:B-----5:R-:W-:Y:S01]  /*1bc70*/  HMMA.16816.F32 R168, R28.reuse, R172, R52 ;  /* 0x000000ac1ca8723c */ /* 0x060fe20000001834 */
[----:B------:R-:W4:Y:S07]  /*1bc80*/  LDSM.16.M88.4 R52, [R0+0x8000] ;  /* 0x008000000034783b */ /* 0x000f2e0000000200 */
[C---:B------:R-:W-:Y:S08]  /*1bc90*/  HMMA.16816.F32 R136, R28.reuse, R176, R136 ;  /* 0x000000b01c88723c */ /* 0x040ff00000001888 */
[C---:B------:R-:W-:Y:S01]  /*1bca0*/  HMMA.16816.F32 R56, R28.reuse, R178, R56 ;  /* 0x000000b21c38723c */ /* 0x040fe20000001838 */
[----:B------:R-:W5:Y:S07]  /*1bcb0*/  LDSM.16.M88.4 R176, [R2+0x8800] ;  /* 0x0088000002b0783b */ /* 0x000f6e0000000200 */
[----:B------:R-:W-:Y:S01]  /*1bcc0*/  HMMA.16816.F32 R48, R28, R174, R48 ;  /* 0x000000ae1c30723c */ /* 0x000fe20000001830 */
[----:B------:R-:W5:Y:S07]  /*1bcd0*/  LDSM.16.M88.4 R172, [R2+0x9000] ;  /* 0x0090000002ac783b */ /* 0x000f6e0000000200 */
[----:B-1----:R-:W-:Y:S08]  /*1bce0*/  HMMA.16816.F32 R8, R20, R16, R8 ;  /* 0x000000101408723c */ /* 0x002ff00000001808 */
[C---:B--2---:R-:W-:Y:S08]  /*1bcf0*/  HMMA.16816.F32 R44, R28.reuse, R24, R44 ;  /* 0x000000181c2c723c */ /* 0x044ff0000000182c */
[C---:B------:R-:W-:Y:S01]  /*1bd00*/  HMMA.16816.F32 R40, R28.reuse, R26, R40 ;  /* 0x0000001a1c28723c */ /* 0x040fe20000001828 */
[----:B------:R-:W1:Y:S07]  /*1bd10*/  LDSM.16.M88.4 R24, [R0+0x8800] ;  /* 0x008800000018783b */ /* 0x000e6e0000000200 */
[----:B---3--:R-:W-:Y:S01]  /*1bd20*/  HMMA.16816.F32 R184, R28, R12, R36 ;  /* 0x0000000c1cb8723c */ /* 0x008fe20000001824 */
[----:B------:R-:W2:Y:S07]  /*1bd30*/  LDSM.16.M88.4 R36, [R0+0x9000] ;  /* 0x009000000024783b */ /* 0x000eae0000000200 */
[----:B------:R-:W-:Y:S08]  /*1bd40*/  HMMA.16816.F32 R4, R20, R18, R4 ;  /* 0x000000121404723c */ /* 0x000ff00000001804 */
[----:B------:R-:W-:Y:S01]  /*1bd50*/  HMMA.16816.F32 R32, R28, R14, R32 ;  /* 0x0000000e1c20723c */ /* 0x000fe20000001820 */
[----:B------:R-:W3:Y:S07]  /*1bd60*/  LDSM.16.M88.4 R12, [R0+0x9800] ;  /* 0x00980000000c783b */ /* 0x000eee0000000200 */
[----:B----4-:R-:W-:Y:S08]  /*1bd70*/  HMMA.16816.F32 R8, R164, R52, R8 ;  /* 0x00000034a408723c */ /* 0x010ff00000001808 */
[C---:B-----5:R-:W-:Y:S08]  /*1bd80*/  HMMA.16816.F32 R156, R20.reuse, R178, R156 ;  /* 0x000000b2149c723c */ /* 0x060ff0000000189c */
[----:B------:R-:W-:Y:S08]  /*1bd90*/  HMMA.16816.F32 R148, R20, R174, R148 ;  /* 0x000000ae1494723c */ /* 0x000ff00000001894 */
[----:B------:R-:W-:Y:S08]  /*1bda0*/  HMMA.16816.F32 R4, R164, R54, R4 ;  /* 0x00000036a404723c */ /* 0x000ff00000001804 */
[----:B------:R-:W-:Y:S01]  /*1bdb0*/  HMMA.16816.F32 R144, R20, R180, R144 ;  /* 0x000000b41490723c */ /* 0x000fe20000001890 */
[-C--:B------:R-:W-:Y:S01]  /*1bdc0*/  FMUL.FTZ R16, R8, R61.reuse ;  /* 0x0000003d08107220 */ /* 0x080fe20000410000 */
[----:B------:R-:W-:Y:S01]  /*1bdd0*/  FMUL.FTZ R9, R9, R61 ;  /* 0x0000003d09097220 */ /* 0x000fe20000410000 */
[----:B------:R-:W-:-:S05]  /*1bde0*/  IMAD.SHL.U32 R18, R63, 0x80, RZ ;  /* 0x000000803f127824 */ /* 0x000fca00078e00ff */
[----:B------:R-:W-:Y:S01]  /*1bdf0*/  HMMA.16816.F32 R160, R20, R176, R160 ;  /* 0x000000b014a0723c */ /* 0x000fe200000018a0 */
[----:B------:R-:W-:Y:S01]  /*1be00*/  LOP3.LUT R8, R203, R62, RZ, 0xfc, !PT ;  /* 0x0000003ecb087212 */ /* 0x000fe200078efcff */
[-C--:B------:R-:W-:Y:S01]  /*1be10*/  FMUL.FTZ R10, R10, R61.reuse ;  /* 0x0000003d0a0a7220 */ /* 0x080fe20000410000 */
[----:B------:R-:W-:-:S05]  /*1be20*/  FMUL.FTZ R4, R4, R61 ;  /* 0x0000003d04047220 */ /* 0x000fca0000410000 */
[----:B-1----:R-:W-:Y:S01]  /*1be30*/  HMMA.16816.F32 R156, R164, R26, R156 ;  /* 0x0000001aa49c723c */ /* 0x002fe2000000189c */
[----:B------:R1:W4:Y:S01]  /*1be40*/  MUFU.TANH R26, R9 ;  /* 0x00000009001a7308 */ /* 0x0003220000002400 */
[----:B------:R-:W-:Y:S01]  /*1be50*/  LOP3.LUT R27, R18, R135, RZ, 0xfc, !PT ;  /* 0x00000087121b7212 */ /* 0x000fe200078efcff */
[----:B------:R-:W-:-:S05]  /*1be60*/  IMAD.IADD R8, R65, 0x1, R8 ;  /* 0x0000000141087824 */ /* 0x000fca00078e0208 */
[----:B------:R-:W-:Y:S01]  /*1be70*/  HMMA.16816.F32 R152, R20, R172, R152 ;  /* 0x000000ac1498723c */ /* 0x000fe20000001898 */
[----:B------:R-:W-:Y:S01]  /*1be80*/  IMAD.IADD R29, R27, 0x1, R230 ;  /* 0x000000011b1d7824 */ /* 0x000fe200078e02e6 */
[----:B------:R-:W-:Y:S01]  /*1be90*/  MUFU.TANH R16, R16 ;  /* 0x0000001000107308 */ /* 0x000fe20000002400 */
[----:B-1----:R-:W-:-:S05]  /*1bea0*/  FMUL.FTZ R9, R11, R61 ;  /* 0x0000003d0b097220 */ /* 0x002fca0000410000 */
[----:B--2---:R-:W-:Y:S01]  /*1beb0*/  HMMA.16816.F32 R148, R164, R38, R148 ;  /* 0x00000026a494723c */ /* 0x004fe20000001894 */
[C---:B------:R-:W-:Y:S01]  /*1bec0*/  VIADD R38, R8.reuse, 0x8 ;  /* 0x0000000808267836 */ /* 0x040fe20000000000 */
[----:B------:R-:W-:Y:S01]  /*1bed0*/  MUFU.TANH R52, R10 ;  /* 0x0000000a00347308 */ /* 0x000fe20000002400 */
[----:B------:R-:W-:-:S05]  /*1bee0*/  IADD3 R17, PT, PT, R8, 0xff, -R29 ;  /* 0x000000ff08117810 */ /* 0x000fca0007ffe81d */
[----:B---3--:R-:W-:Y:S02]  /*1bef0*/  HMMA.16816.F32 R144, R164, R12, R144 ;  /* 0x0000000ca490723c */ /* 0x008fe40000001890 */
[----:B------:R-:W1:Y:S01]  /*1bf00*/  MUFU.TANH R9, R9 ;  /* 0x0000000900097308 */ /* 0x000e620000002400 */
[--C-:B------:R-:W-:Y:S02]  /*1bf10*/  IADD3 R30, PT, PT, R38, 0xff, -R29.reuse ;  /* 0x000000ff261e7810 */ /* 0x100fe40007ffe81d */
[----:B------:R-:W-:-:S05]  /*1bf20*/  IADD3 R28, PT, PT, R8, 0xf8, -R29 ;  /* 0x000000f8081c7810 */ /* 0x000fca0007ffe81d */
[----:B------:R-:W2:Y:S01]  /*1bf30*/  MUFU.TANH R13, R4 ;  /* 0x00000004000d7308 */ /* 0x000ea20000002400 */
[----:B------:R-:W-:Y:S01]  /*1bf40*/  HMMA.16816.F32 R160, R164, R24, R160 ;  /* 0x00000018a4a0723c */ /* 0x000fe200000018a0 */
[--C-:B------:R-:W-:Y:S02]  /*1bf50*/  IADD3 R25, PT, PT, R8, 0x100, -R29.reuse ;  /* 0x0000010008197810 */ /* 0x100fe40007ffe81d */
[----:B------:R-:W-:Y:S02]  /*1bf60*/  IADD3 R11, PT, PT, R38, 0x100, -R29 ;  /* 0x00000100260b7810 */ /* 0x000fe40007ffe81d */
[----:B------:R-:W-:Y:S02]  /*1bf70*/  IABS R17, R17 ;  /* 0x0000001100117213 */ /* 0x000fe40000000000 */
[----:B------:R-:W-:Y:S02]  /*1bf80*/  IABS R30, R30 ;  /* 0x0000001e001e7213 */ /* 0x000fe40000000000 */
[----:B------:R-:W-:-:S02]  /*1bf90*/  IABS R25, R25 ;  /* 0x0000001900197213 */ /* 0x000fc40000000000 */
[----:B------:R-:W-:Y:S02]  /*1bfa0*/  IABS R28, R28 ;  /* 0x0000001c001c7213 */ /* 0x000fe40000000000 */
[----:B------:R-:W-:Y:S02]  /*1bfb0*/  IABS R11, R11 ;  /* 0x0000000b000b7213 */ /* 0x000fe40000000000 */
[----:B------:R-:W-:Y:S02]  /*1bfc0*/  I2FP.F32.S32 R17, R17 ;  /* 0x0000001100117245 */ /* 0x000fe40000201400 */
[----:B------:R-:W-:Y:S02]  /*1bfd0*/  I2FP.F32.S32 R30, R30 ;  /* 0x0000001e001e7245 */ /* 0x000fe40000201400 */
[----:B------:R-:W-:Y:S02]  /*1bfe0*/  I2FP.F32.S32 R25, R25 ;  /* 0x0000001900197245 */ /* 0x000fe40000201400 */
[----:B------:R-:W-:-:S02]  /*1bff0*/  I2FP.F32.S32 R28, R28 ;  /* 0x0000001c001c7245 */ /* 0x000fc40000201400 */
[----:B------:R-:W-:Y:S01]  /*1c000*/  I2FP.F32.S32 R11, R11 ;  /* 0x0000000b000b7245 */ /* 0x000fe20000201400 */
[----:B------:R-:W-:Y:S01]  /*1c010*/  HMMA.16816.F32 R152, R164, R36, R152 ;  /* 0x00000024a498723c */ /* 0x000fe20000001898 */
[C---:B----4-:R-:W-:Y:S01]  /*1c020*/  FFMA.FTZ R26, -R233.reuse, R17, R26 ;  /* 0x00000011e91a7223 */ /* 0x050fe2000001011a */
[C---:B-1----:R-:W-:Y:S01]  /*1c030*/  FFMA.FTZ R30, -R233.reuse, R30, R9 ;  /* 0x0000001ee91e7223 */ /* 0x042fe20000010109 */
[C---:B------:R-:W-:Y:S01]  /*1c040*/  FFMA.FTZ R25, -R233.reuse, R25, R16 ;  /* 0x00000019e9197223 */ /* 0x040fe20000010110 */
[C---:B--2---:R-:W-:Y:S01]  /*1c050*/  FFMA.FTZ R28, -R233.reuse, R28, R13 ;  /* 0x0000001ce91c7223 */ /* 0x044fe2000001010d */
[----:B------:R-:W-:Y:S01]  /*1c060*/  FFMA.FTZ R52, -R233, R11, R52 ;  /* 0x0000000be9347223 */ /* 0x000fe20000010134 */
        /* <DEDUP_REMOVED lines=58> */
[----:B------:R-:W-:Y:S01]  /*1c410*/  IADD3 R29, PT, PT, R38, 0x87, -R29 ;  /* 0x00000087261d7810 */ /* 0x000fe20007ffe81d */
[----:B------:R-:W-:Y:S02]  /*1c420*/  VIADD R38, R27, 0xffffff00 ;  /* 0xffffff001b267836 */ /* 0x000fe40000000000 */
[----:B------:R-:W-:Y:S01]  /*1c430*/  FMUL.FTZ R250, R6, R61 ;  /* 0x0000003d06fa7220 */ /* 0x000fe20000410000 */
[----:B------:R-:W-:Y:S02]  /*1c440*/  IABS R6, R248 ;  /* 0x000000f800067213 */ /* 0x000fe40000000000 */
[C---:B------:R-:W-:Y:S01]  /*1c450*/  ISETP.GE.AND P5, PT, R38.reuse, R241, PT ;  /* 0x000000f12600720c */ /* 0x040fe20003fa6270 */
[----:B------:R-:W1:Y:S01]  /*1c460*/  MUFU.TANH R248, R250 ;  /* 0x000000fa00f87308 */ /* 0x000e620000002400 */
[----:B------:R-:W-:-:S02]  /*1c470*/  ISETP.GE.AND P3, PT, R38, R242, PT ;  /* 0x000000f22600720c */ /* 0x000fc40003f66270 */
[C---:B------:R-:W-:Y:S02]  /*1c480*/  ISETP.GE.AND P6, PT, R38.reuse, R238, PT ;  /* 0x000000ee2600720c */ /* 0x040fe40003fc6270 */
[----:B------:R-:W-:Y:S01]  /*1c490*/  ISETP.GE.AND P4, PT, R38, R239, PT ;  /* 0x000000ef2600720c */ /* 0x000fe20003f86270 */
[----:B------:R-:W-:Y:S01]  /*1c4a0*/  VIADD R38, R27, 0xffffff01 ;  /* 0xffffff011b267836 */ /* 0x000fe20000000000 */
[----:B------:R-:W-:Y:S02]  /*1c4b0*/  FSEL R52, R52, -INF , P5 ;  /* 0xff80000034347808 */ /* 0x000fe40002800000 */
[----:B------:R-:W-:Y:S02]  /*1c4c0*/  FSEL R25, R25, -INF , P3 ;  /* 0xff80000019197808 */ /* 0x000fe40001800000 */
[----:B------:R-:W-:Y:S02]  /*1c4d0*/  FSEL R52, R52, -INF , !P4 ;  /* 0xff80000034347808 */ /* 0x000fe40006000000 */
[----:B------:R-:W-:-:S02]  /*1c4e0*/  ISETP.GE.AND P4, PT, R38, R241, PT ;  /* 0x000000f12600720c */ /* 0x000fc40003f86270 */
[----:B------:R-:W-:Y:S02]  /*1c4f0*/  FSEL R25, R25, -INF , !P6 ;  /* 0xff80000019197808 */ /* 0x000fe40007000000 */
[C---:B------:R-:W-:Y:S02]  /*1c500*/  ISETP.GE.AND P3, PT, R38.reuse, R242, PT ;  /* 0x000000f22600720c */ /* 0x040fe40003f66270 */
[C---:B------:R-:W-:Y:S02]  /*1c510*/  ISETP.GE.AND P6, PT, R38.reuse, R238, PT ;  /* 0x000000ee2600720c */ /* 0x040fe40003fc6270 */
[----:B------:R-:W-:Y:S01]  /*1c520*/  ISETP.GE.AND P5, PT, R38, R239, PT ;  /* 0x000000ef2600720c */ /* 0x000fe20003fa6270 */
[----:B------:R-:W-:Y:S01]  /*1c530*/  VIADD R38, R27, 0xffffff08 ;  /* 0xffffff081b267836 */ /* 0x000fe20000000000 */
[----:B------:R-:W-:Y:S02]  /*1c540*/  I2FP.F32.S32 R6, R6 ;  /* 0x0000000600067245 */ /* 0x000fe40000201400 */
[----:B------:R-:W-:-:S03]  /*1c550*/  FSEL R30, R30, -INF , P4 ;  /* 0xff8000001e1e7808 */ /* 0x000fc60002000000 */
[----:B-1----:R-:W-:Y:S01]  /*1c560*/  FFMA.FTZ R6, -R233, R6, R248 ;  /* 0x00000006e9067223 */ /* 0x002fe200000101f8 */
[----:B------:R-:W-:Y:S02]  /*1c570*/  FSEL R30, R30, -INF , !P5 ;  /* 0xff8000001e1e7808 */ /* 0x000fe40006800000 */
[----:B------:R-:W-:Y:S01]  /*1c580*/  ISETP.GE.AND P5, PT, R38, R241, PT ;  /* 0x000000f12600720c */ /* 0x000fe20003fa6270 */
[-C--:B------:R-:W-:Y:S01]  /*1c590*/  FMUL.FTZ R248, R5, R61.reuse ;  /* 0x0000003d05f87220 */ /* 0x080fe20000410000 */
[----:B------:R-:W-:Y:S02]  /*1c5a0*/  FSEL R26, R26, -INF , P3 ;  /* 0xff8000001a1a7808 */ /* 0x000fe40001800000 */
[----:B------:R-:W-:Y:S01]  /*1c5b0*/  FSEL R6, R6, -INF , P5 ;  /* 0xff80000006067808 */ /* 0x000fe20002800000 */
[----:B------:R-:W-:Y:S01]  /*1c5c0*/  FMUL.FTZ R7, R7, R61 ;  /* 0x0000003d07077220 */ /* 0x000fe20000410000 */
[----:B------:R-:W-:Y:S02]  /*1c5d0*/  ISETP.GE.AND P4, PT, R38, R239, PT ;  /* 0x000000ef2600720c */ /* 0x000fe40003f86270 */
[----:B------:R-:W-:-:S02]  /*1c5e0*/  FSEL R26, R26, -INF , !P6 ;  /* 0xff8000001a1a7808 */ /* 0x000fc40007000000 */
[C---:B------:R-:W-:Y:S02]  /*1c5f0*/  ISETP.GE.AND P3, PT, R38.reuse, R242, PT ;  /* 0x000000f22600720c */ /* 0x040fe40003f66270 */
[----:B------:R-:W-:Y:S01]  /*1c600*/  ISETP.GE.AND P6, PT, R38, R238, PT ;  /* 0x000000ee2600720c */ /* 0x000fe20003fc6270 */
[----:B------:R-:W1:Y:S01]  /*1c610*/  MUFU.TANH R248, R248 ;  /* 0x000000f800f87308 */ /* 0x000e620000002400 */
[----:B------:R-:W-:Y:S01]  /*1c620*/  FSEL R38, R6, -INF , !P4 ;  /* 0xff80000006267808 */ /* 0x000fe20006000000 */
[----:B------:R-:W-:-:S06]  /*1c630*/  VIADD R5, R27, 0xffffff09 ;  /* 0xffffff091b057836 */ /* 0x000fcc0000000000 */
[----:B------:R-:W2:Y:S01]  /*1c640*/  MUFU.TANH R6, R7 ;  /* 0x0000000700067308 */ /* 0x000ea20000002400 */
[----:B------:R-:W-:Y:S02]  /*1c650*/  FSEL R28, R28, -INF , P3 ;  /* 0xff8000001c1c7808 */ /* 0x000fe40001800000 */
[----:B------:R-:W-:Y:S02]  /*1c660*/  IABS R207, R207 ;  /* 0x000000cf00cf7213 */ /* 0x000fe40000000000 */
[----:B------:R-:W-:Y:S02]  /*1c670*/  IABS R36, R36 ;  /* 0x0000002400247213 */ /* 0x000fe40000000000 */
[----:B------:R-:W-:Y:S02]  /*1c680*/  FSEL R28, R28, -INF , !P6 ;  /* 0xff8000001c1c7808 */ /* 0x000fe40007000000 */
[C---:B------:R-:W-:Y:S02]  /*1c690*/  ISETP.GE.AND P3, PT, R5.reuse, R242, PT ;  /* 0x000000f20500720c */ /* 0x040fe40003f66270 */
[----:B------:R-:W-:-:S02]  /*1c6a0*/  ISETP.GE.AND P6, PT, R5, R238, PT ;  /* 0x000000ee0500720c */ /* 0x000fc40003fc6270 */
[C---:B------:R-:W-:Y:S02]  /*1c6b0*/  ISETP.GE.AND P5, PT, R5.reuse, R239, PT ;  /* 0x000000ef0500720c */ /* 0x040fe40003fa6270 */
[----:B------:R-:W-:Y:S02]  /*1c6c0*/  ISETP.GE.AND P4, PT, R5, R241, PT ;  /* 0x000000f10500720c */ /* 0x000fe40003f86270 */
[----:B------:R-:W-:Y:S02]  /*1c6d0*/  I2FP.F32.S32 R207, R207 ;  /* 0x000000cf00cf7245 */ /* 0x000fe40000201400 */
[----:B------:R-:W-:Y:S01]  /*1c6e0*/  I2FP.F32.S32 R5, R36 ;  /* 0x0000002400057245 */ /* 0x000fe20000201400 */
[----:B------:R-:W-:Y:S02]  /*1c6f0*/  FMUL.FTZ R160, R160, R61 ;  /* 0x0000003da0a07220 */ /* 0x000fe40000410000 */
[C---:B-1----:R-:W-:Y:S02]  /*1c700*/  FFMA.FTZ R207, -R233.reuse, R207, R248 ;  /* 0x000000cfe9cf7223 */ /* 0x042fe400000101f8 */
[----:B--2---:R-:W-:Y:S01]  /*1c710*/  FFMA.FTZ R5, -R233, R5, R6 ;  /* 0x00000005e9057223 */ /* 0x004fe20000010106 */
[----:B------:R-:W-:Y:S01]  /*1c720*/  IABS R24, R24 ;  /* 0x0000001800187213 */ /* 0x000fe20000000000 */
[----:B------:R-:W-:Y:S01]  /*1c730*/  VIADD R6, R27, 0xffffff10 ;  /* 0xffffff101b067836 */ /* 0x000fe20000000000 */
[----:B------:R-:W-:Y:S01]  /*1c740*/  FSEL R207, R207, -INF , P3 ;  /* 0xff800000cfcf7808 */ /* 0x000fe20001800000 */
[----:B------:R-:W1:Y:S01]  /*1c750*/  MUFU.TANH R160, R160 ;  /* 0x000000a000a07308 */ /* 0x000e620000002400 */
[----:B------:R-:W-:Y:S01]  /*1c760*/  FSEL R5, R5, -INF , P4 ;  /* 0xff80000005057808 */ /* 0x000fe20002000000 */
[----:B------:R-:W-:Y:S01]  /*1c770*/  IMAD.MOV.U32 R7, RZ, RZ, R24 ;  /* 0x000000ffff077224 */ /* 0x000fe200078e0018 */
[----:B------:R-:W-:-:S02]  /*1c780*/  FSEL R24, R207, -INF , !P6 ;  /* 0xff800000cf187808 */ /* 0x000fc40007000000 */
[----:B------:R-:W-:Y:S02]  /*1c790*/  FSEL R36, R5, -INF , !P5 ;  /* 0xff80000005247808 */ /* 0x000fe40006800000 */
[C---:B------:R-:W-:Y:S02]  /*1c7a0*/  ISETP.GE.AND P3, PT, R6.reuse, R242, PT ;  /* 0x000000f20600720c */ /* 0x040fe40003f66270 */
[C---:B------:R-:W-:Y:S02]  /*1c7b0*/  ISETP.GE.AND P6, PT, R6.reuse, R238, PT ;  /* 0x000000ee0600720c */ /* 0x040fe40003fc6270 */
[C---:B------:R-:W-:Y:S02]  /*1c7c0*/  ISETP.GE.AND P4, PT, R6.reuse, R239, PT ;  /* 0x000000ef0600720c */ /* 0x040fe40003f86270 */
[----:B------:R-:W-:Y:S01]  /*1c7d0*/  ISETP.GE.AND P5, PT, R6, R241, PT ;  /* 0x000000f10600720c */ /* 0x000fe20003fa6270 */
[-C--:B------:R-:W-:Y:S01]  /*1c7e0*/  FMUL.FTZ R6, R161, R61.reuse ;  /* 0x0000003da1067220 */ /* 0x080fe20000410000 */
[----:B------:R-:W-:Y:S01]  /*1c7f0*/  FMUL.FTZ R162, R162, R61 ;  /* 0x0000003da2a27220 */ /* 0x000fe20000410000 */
[----:B------:R-:W-:-:S04]  /*1c800*/  IABS R197, R197 ;  /* 0x000000c500c57213 */ /* 0x000fc80000000000 */
[----:B------:R-:W2:Y:S01]  /*1c810*/  MUFU.TANH R6, R6 ;  /* 0x0000000600067308 */ /* 0x000ea20000002400 */
[----:B------:R-:W-:Y:S02]  /*1c820*/  I2FP.F32.S32 R197, R197 ;  /* 0x000000c500c57245 */ /* 0x000fe40000201400 */
[----:B------:R-:W-:-:S05]  /*1c830*/  IABS R205, R205 ;  /* 0x000000cd00cd7213 */ /* 0x000fca0000000000 */
[----:B------:R-:W3:Y:S01]  /*1c840*/  MUFU.TANH R162, R162 ;  /* 0x000000a200a27308 */ /* 0x000ee20000002400 */
[----:B-1----:R-:W-:Y:S01]  /*1c850*/  FFMA.FTZ R160, -R233, R197, R160 ;  /* 0x000000c5e9a07223 */ /* 0x002fe200000101a0 */
[----:B------:R-:W-:Y:S01]  /*1c860*/  I2FP.F32.S32 R205, R205 ;  /* 0x000000cd00cd7245 */ /* 0x000fe20000201400 */
[----:B------:R-:W-:-:S03]  /*1c870*/  FMUL.FTZ R163, R163, R61 ;  /* 0x0000003da3a37220 */ /* 0x000fc60000410000 */
[----:B------:R-:W-:Y:S01]  /*1c880*/  FSEL R160, R160, -INF , P3 ;  /* 0xff800000a0a07808 */ /* 0x000fe20001800000 */
[----:B------:R-:W-:Y:S01]  /*1c890*/  FMUL.FTZ R156, R156, R61 ;  /* 0x0000003d9c9c7220 */ /* 0x000fe20000410000 */
[----:B------:R-:W-:Y:S01]  /*1c8a0*/  I2FP.F32.S32 R7, R7 ;  /* 0x0000000700077245 */ /* 0x000fe20000201400 */
[----:B------:R-:W-:Y:S01]  /*1c8b0*/  FMUL.FTZ R158, R158, R61 ;  /* 0x0000003d9e9e7220 */ /* 0x000fe20000410000 */
[----:B------:R-:W-:Y:S01]  /*1c8c0*/  FSEL R197, R160, -INF , !P6 ;  /* 0xff800000a0c57808 */ /* 0x000fe20007000000 */
[C---:B--2---:R-:W-:Y:S01]  /*1c8d0*/  FFMA.FTZ R205, -R233.reuse, R205, R6 ;  /* 0x000000cde9cd7223 */ /* 0x044fe20000010106 */
[----:B------:R-:W1:Y:S01]  /*1c8e0*/  MUFU.TANH R160, R163 ;  /* 0x000000a300a07308 */ /* 0x000e620000002400 */
[----:B---3--:R-:W-:-:S07]  /*1c8f0*/  FFMA.FTZ R7, -R233, R7, R162 ;  /* 0x00000007e9077223 */ /* 0x008fce00000101a2 */
[----:B------:R-:W2:Y:S01]  /*1c900*/  MUFU.TANH R6, R156 ;  /* 0x0000009c00067308 */ /* 0x000ea20000002400 */
[----:B------:R-:W-:Y:S01]  /*1c910*/  VIADD R5, R27, 0xffffff11 ;  /* 0xffffff111b057836 */ /* 0x000fe20000000000 */
[----:B------:R-:W-:Y:S02]  /*1c920*/  FSEL R7, R7, -INF , P5 ;  /* 0xff80000007077808 */ /* 0x000fe40002800000 */
[----:B------:R-:W-:-:S04]  /*1c930*/  IABS R195, R195 ;  /* 0x000000c300c37213 */ /* 0x000fc80000000000 */
[----:B------:R-:W3:Y:S01]  /*1c940*/  MUFU.TANH R158, R158 ;  /* 0x0000009e009e7308 */ /* 0x000ee20000002400 */
[----:B------:R-:W-:Y:S02]  /*1c950*/  IABS R199, R199 ;  /* 0x000000c700c77213 */ /* 0x000fe40000000000 */
[----:B------:R-:W-:Y:S02]  /*1c960*/  FSEL R207, R7, -INF , !P4 ;  /* 0xff80000007cf7808 */ /* 0x000fe40006000000 */
[----:B------:R-:W-:Y:S02]  /*1c970*/  I2FP.F32.S32 R195, R195 ;  /* 0x000000c300c37245 */ /* 0x000fe40000201400 */
[C---:B------:R-:W-:Y:S02]  /*1c980*/  ISETP.GE.AND P3, PT, R5.reuse, R242, PT ;  /* 0x000000f20500720c */ /* 0x040fe40003f66270 */
[C---:B------:R-:W-:Y:S02]  /*1c990*/  ISETP.GE.AND P6, PT, R5.reuse, R238, PT ;  /* 0x000000ee0500720c */ /* 0x040fe40003fc6270 */
[----:B------:R-:W-:-:S02]  /*1c9a0*/  ISETP.GE.AND P5, PT, R5, R239, PT ;  /* 0x000000ef0500720c */ /* 0x000fc40003fa6270 */
[----:B------:R-:W-:Y:S01]  /*1c9b0*/  ISETP.GE.AND P4, PT, R5, R241, PT ;  /* 0x000000f10500720c */ /* 0x000fe20003f86270 */
[----:B------:R-:W-:Y:S01]  /*1c9c0*/  VIADD R5, R27, 0xffffff18 ;  /* 0xffffff181b057836 */ /* 0x000fe20000000000 */
[----:B------:R-:W-:Y:S02]  /*1c9d0*/  IABS R193, R193 ;  /* 0x000000c100c17213 */ /* 0x000fe40000000000 */
[----:B------:R-:W-:Y:S01]  /*1c9e0*/  I2FP.F32.S32 R199, R199 ;  /* 0x000000c700c77245 */ /* 0x000fe20000201400 */
[----:B-1----:R-:W-:Y:S01]  /*1c9f0*/  FFMA.FTZ R160, -R233, R195, R160 ;  /* 0x000000c3e9a07223 */ /* 0x002fe200000101a0 */
[----:B------:R-:W-:Y:S02]  /*1ca00*/  I2FP.F32.S32 R193, R193 ;  /* 0x000000c100c17245 */ /* 0x000fe40000201400 */
[----:B------:R-:W-:Y:S01]  /*1ca10*/  FSEL R195, R205, -INF , P3 ;  /* 0xff800000cdc37808 */ /* 0x000fe20001800000 */
[----:B--2---:R-:W-:Y:S01]  /*1ca20*/  FFMA.FTZ R6, -R233, R199, R6 ;  /* 0x000000c7e9067223 */ /* 0x004fe20000010106 */
[----:B------:R-:W-:Y:S01]  /*1ca30*/  ISETP.GE.AND P3, PT, R5, R242, PT ;  /* 0x000000f20500720c */ /* 0x000fe20003f66270 */
[----:B------:R-:W-:Y:S01]  /*1ca40*/  FMUL.FTZ R157, R157, R61 ;  /* 0x0000003d9d9d7220 */ /* 0x000fe20000410000 */
[----:B---3--:R-:W-:-:S02]  /*1ca50*/  FFMA.FTZ R158, -R233, R193, R158 ;  /* 0x000000c1e99e7223 */ /* 0x008fc4000001019e */
[----:B------:R-:W-:Y:S02]  /*1ca60*/  FSEL R193, R6, -INF , P3 ;  /* 0xff80000006c17808 */ /* 0x000fe40001800000 */
[----:B------:R-:W1:Y:S01]  /*1ca70*/  MUFU.TANH R6, R157 ;  /* 0x0000009d00067308 */ /* 0x000e620000002400 */
[----:B------:R-:W-:Y:S01]  /*1ca80*/  FMUL.FTZ R154, R154, R61 ;  /* 0x0000003d9a9a7220 */ /* 0x000fe20000410000 */
[----:B------:R-:W-:Y:S01]  /*1ca90*/  IABS R191, R191 ;  /* 0x000000bf00bf7213 */ /* 0x000fe20000000000 */
[-C--:B------:R-:W-:Y:S01]  /*1caa0*/  FMUL.FTZ R159, R159, R61.reuse ;  /* 0x0000003d9f9f7220 */ /* 0x080fe20000410000 */
[----:B------:R-:W-:Y:S02]  /*1cab0*/  FMUL.FTZ R152, R152, R61 ;  /* 0x0000003d98987220 */ /* 0x000fe40000410000 */
[----:B------:R-:W-:Y:S02]  /*1cac0*/  I2FP.F32.S32 R191, R191 ;  /* 0x000000bf00bf7245 */ /* 0x000fe40000201400 */
[----:B------:R-:W2:Y:S01]  /*1cad0*/  MUFU.TANH R156, R159 ;  /* 0x0000009f009c7308 */ /* 0x000ea20000002400 */
[----:B------:R-:W-:-:S07]  /*1cae0*/  FSEL R160, R160, -INF , P4 ;  /* 0xff800000a0a07808 */ /* 0x000fce0002000000 */
[----:B------:R-:W3:Y:S01]  /*1caf0*/  MUFU.TANH R154, R154 ;  /* 0x0000009a009a7308 */ /* 0x000ee20000002400 */
[----:B-1----:R-:W-:Y:S01]  /*1cb00*/  FFMA.FTZ R191, -R233, R191, R6 ;  /* 0x000000bfe9bf7223 */ /* 0x002fe20000010106 */
[----:B------:R-:W-:Y:S02]  /*1cb10*/  FSEL R205, R160, -INF , !P5 ;  /* 0xff800000a0cd7808 */ /* 0x000fe40006800000 */
[----:B------:R-:W-:-:S04]  /*1cb20*/  ISETP.GE.AND P5, PT, R5, R241, PT ;  /* 0x000000f10500720c */ /* 0x000fc80003fa6270 */
[----:B------:R1:W4:Y:S01]  /*1cb30*/  MUFU.TANH R6, R152 ;  /* 0x0000009800067308 */ /* 0x0003220000002400 */
[----:B------:R-:W-:Y:S02]  /*1cb40*/  IABS R181, R181 ;  /* 0x000000b500b57213 */ /* 0x000fe40000000000 */
[----:B------:R-:W-:Y:S02]  /*1cb50*/  IABS R13, R13 ;  /* 0x0000000d000d7213 */ /* 0x000fe40000000000 */
[----:B------:R-:W-:Y:S02]  /*1cb60*/  FSEL R195, R195, -INF , !P6 ;  /* 0xff800000c3c37808 */ /* 0x000fe40007000000 */
[C---:B------:R-:W-:Y:S02]  /*1cb70*/  ISETP.GE.AND P6, PT, R5.reuse, R238, PT ;  /* 0x000000ee0500720c */ /* 0x040fe40003fc6270 */
[----:B------:R-:W-:Y:S01]  /*1cb80*/  ISETP.GE.AND P4, PT, R5, R239, PT ;  /* 0x000000ef0500720c */ /* 0x000fe20003f86270 */
[----:B------:R-:W-:Y:S01]  /*1cb90*/  VIADD R5, R27, 0xffffff19 ;  /* 0xffffff191b057836 */ /* 0x000fe20000000000 */
[----:B------:R-:W-:-:S02]  /*1cba0*/  FSEL R158, R158, -INF , P5 ;  /* 0xff8000009e9e7808 */ /* 0x000fc40002800000 */
[----:B------:R-:W-:Y:S02]  /*1cbb0*/  I2FP.F32.S32 R181, R181 ;  /* 0x000000b500b57245 */ /* 0x000fe40000201400 */
[----:B------:R-:W-:Y:S01]  /*1cbc0*/  I2FP.F32.S32 R13, R13 ;  /* 0x0000000d000d7245 */ /* 0x000fe20000201400 */
[----:B-1----:R-:W-:Y:S01]  /*1cbd0*/  FMUL.FTZ R152, R153, R61 ;  /* 0x0000003d99987220 */ /* 0x002fe20000410000 */
[----:B------:R-:W-:Y:S01]  /*1cbe0*/  IABS R189, R189 ;  /* 0x000000bd00bd7213 */ /* 0x000fe20000000000 */
[----:B------:R-:W-:Y:S01]  /*1cbf0*/  FMUL.FTZ R155, R155, R61 ;  /* 0x0000003d9b9b7220 */ /* 0x000fe20000410000 */
[----:B------:R-:W-:Y:S01]  /*1cc00*/  FSEL R193, R193, -INF , !P6 ;  /* 0xff800000c1c17808 */ /* 0x000fe20007000000 */
[C---:B--2---:R-:W-:Y:S01]  /*1cc10*/  FFMA.FTZ R156, -R233.reuse, R181, R156 ;  /* 0x000000b5e99c7223 */ /* 0x044fe2000001019c */
[----:B------:R-:W-:Y:S01]  /*1cc20*/  FSEL R199, R158, -INF , !P4 ;  /* 0xff8000009ec77808 */ /* 0x000fe20006000000 */
[----:B---3--:R-:W-:Y:S01]  /*1cc30*/  FFMA.FTZ R13, -R233, R13, R154 ;  /* 0x0000000de90d7223 */ /* 0x008fe2000001019a */
[C---:B------:R-:W-:Y:S01]  /*1cc40*/  ISETP.GE.AND P3, PT, R5.reuse, R242, PT ;  /* 0x000000f20500720c */ /* 0x040fe20003f66270 */
[----:B------:R-:W1:Y:S01]  /*1cc50*/  MUFU.TANH R152, R152 ;  /* 0x0000009800987308 */ /* 0x000e620000002400 */
[----:B------:R-:W-:-:S02]  /*1cc60*/  ISETP.GE.AND P6, PT, R5, R238, PT ;  /* 0x000000ee0500720c */ /* 0x000fc40003fc6270 */
[C---:B------:R-:W-:Y:S02]  /*1cc70*/  ISETP.GE.AND P5, PT, R5.reuse, R239, PT ;  /* 0x000000ef0500720c */ /* 0x040fe40003fa6270 */
[----:B------:R-:W-:Y:S01]  /*1cc80*/  ISETP.GE.AND P4, PT, R5, R241, PT ;  /* 0x000000f10500720c */ /* 0x000fe20003f86270 */
[----:B------:R-:W-:Y:S01]  /*1cc90*/  VIADD R5, R27, 0xffffff20 ;  /* 0xffffff201b057836 */ /* 0x000fe20000000000 */
[----:B------:R-:W-:Y:S01]  /*1cca0*/  I2FP.F32.S32 R7, R189 ;  /* 0x000000bd00077245 */ /* 0x000fe20000201400 */
[----:B------:R-:W2:Y:S01]  /*1ccb0*/  MUFU.TANH R154, R155 ;  /* 0x0000009b009a7308 */ /* 0x000ea20000002400 */
[----:B------:R-:W-:Y:S02]  /*1ccc0*/  FSEL R191, R191, -INF , P3 ;  /* 0xff800000bfbf7808 */ /* 0x000fe40001800000 */
[----:B------:R-:W-:Y:S01]  /*1ccd0*/  FSEL R156, R156, -INF , P4 ;  /* 0xff8000009c9c7808 */ /* 0x000fe20002000000 */
[----:B----4-:R-:W-:Y:S01]  /*1cce0*/  FFMA.FTZ R6, -R233, R7, R6 ;  /* 0x00000007e9067223 */ /* 0x010fe20000010106 */
[----:B------:R-:W-:-:S02]  /*1ccf0*/  ISETP.GE.AND P3, PT, R5, R242, PT ;  /* 0x000000f20500720c */ /* 0x000fc40003f66270 */
[----:B------:R-:W-:Y:S02]  /*1cd00*/  FSEL R191, R191, -INF , !P6 ;  /* 0xff800000bfbf7808 */ /* 0x000fe40007000000 */
[----:B------:R-:W-:Y:S02]  /*1cd10*/  FSEL R189, R156, -INF , !P5 ;  /* 0xff8000009cbd7808 */ /* 0x000fe40006800000 */
[----:B------:R-:W-:Y:S02]  /*1cd20*/  IABS R12, R12 ;  /* 0x0000000c000c7213 */ /* 0x000fe40000000000 */
[----:B------:R-:W-:Y:S02]  /*1cd30*/  IABS R11, R11 ;  /* 0x0000000b000b7213 */ /* 0x000fe40000000000 */
[C---:B------:R-:W-:Y:S02]  /*1cd40*/  ISETP.GE.AND P6, PT, R5.reuse, R238, PT ;  /* 0x000000ee0500720c */ /* 0x040fe40003fc6270 */
[----:B------:R-:W-:-:S02]  /*1cd50*/  ISETP.GE.AND P5, PT, R5, R241, PT ;  /* 0x000000f10500720c */ /* 0x000fc40003fa6270 */
[----:B------:R-:W-:Y:S02]  /*1cd60*/  FSEL R6, R6, -INF , P3 ;  /* 0xff80000006067808 */ /* 0x000fe40001800000 */
[----:B------:R-:W-:Y:S01]  /*1cd70*/  ISETP.GE.AND P4, PT, R5, R239, PT ;  /* 0x000000ef0500720c */ /* 0x000fe20003f86270 */
[----:B------:R-:W-:Y:S01]  /*1cd80*/  VIADD R5, R27, 0xffffff21 ;  /* 0xffffff211b057836 */ /* 0x000fe20000000000 */
[----:B------:R-:W-:Y:S02]  /*1cd90*/  I2FP.F32.S32 R12, R12 ;  /* 0x0000000c000c7245 */ /* 0x000fe40000201400 */
[----:B------:R-:W-:Y:S02]  /*1cda0*/  I2FP.F32.S32 R11, R11 ;  /* 0x0000000b000b7245 */ /* 0x000fe40000201400 */
[----:B------:R-:W-:Y:S02]  /*1cdb0*/  FSEL R13, R13, -INF , P5 ;  /* 0xff8000000d0d7808 */ /* 0x000fe40002800000 */
[----:B------:R-:W-:Y:S01]  /*1cdc0*/  FSEL R157, R6, -INF , !P6 ;  /* 0xff800000069d7808 */ /* 0x000fe20007000000 */
[-C--:B------:R-:W-:Y:S01]  /*1cdd0*/  FMUL.FTZ R6, R148, R61.reuse ;  /* 0x0000003d94067220 */ /* 0x080fe20000410000 */
[-C--:B------:R-:W-:Y:S01]  /*1cde0*/  FMUL.FTZ R150, R150, R61.reuse ;  /* 0x0000003d96967220 */ /* 0x080fe20000410000 */
[----:B------:R-:W-:Y:S01]  /*1cdf0*/  FMUL.FTZ R148, R151, R61 ;  /* 0x0000003d97947220 */ /* 0x000fe20000410000 */
[----:B------:R-:W-:Y:S01]  /*1ce00*/  FSEL R153, R13, -INF , !P4 ;  /* 0xff8000000d997808 */ /* 0x000fe20006000000 */
[C---:B-1----:R-:W-:Y:S01]  /*1ce10*/  FFMA.FTZ R152, -R233.reuse, R12, R152 ;  /* 0x0000000ce9987223 */ /* 0x042fe20000010198 */
[----:B--2---:R-:W-:Y:S01]  /*1ce20*/  FFMA.FTZ R11, -R233, R11, R154 ;  /* 0x0000000be90b7223 */ /* 0x004fe2000001019a */
[----:B------:R-:W-:-:S02]  /*1ce30*/  ISETP.GE.AND P3, PT, R5, R242, PT ;  /* 0x000000f20500720c */ /* 0x000fc40003f66270 */
[C---:B------:R-:W-:Y:S01]  /*1ce40*/  ISETP.GE.AND P4, PT, R5.reuse, R241, PT ;  /* 0x000000f10500720c */ /* 0x040fe20003f86270 */
[----:B------:R-:W1:Y:S01]  /*1ce50*/  MUFU.TANH R6, R6 ;  /* 0x0000000600067308 */ /* 0x000e620000002400 */
[C---:B------:R-:W-:Y:S02]  /*1ce60*/  ISETP.GE.AND P6, PT, R5.reuse, R238, PT ;  /* 0x000000ee0500720c */ /* 0x040fe40003fc6270 */
[----:B------:R-:W-:Y:S01]  /*1ce70*/  ISETP.GE.AND P5, PT, R5, R239, PT ;  /* 0x000000ef0500720c */ /* 0x000fe20003fa6270 */
[----:B------:R-:W-:Y:S01]  /*1ce80*/  VIADD R5, R27, 0xffffff28 ;  /* 0xffffff281b057836 */ /* 0x000fe20000000000 */
[----:B------:R-:W-:Y:S02]  /*1ce90*/  FSEL R152, R152, -INF , P3 ;  /* 0xff80000098987808 */ /* 0x000fe40001800000 */
[----:B------:R-:W-:Y:S01]  /*1cea0*/  FSEL R11, R11, -INF , P4 ;  /* 0xff8000000b0b7808 */ /* 0x000fe20002000000 */
[----:B------:R-:W2:Y:S01]  /*1ceb0*/  MUFU.TANH R150, R150 ;  /* 0x0000009600967308 */ /* 0x000ea20000002400 */
[----:B------:R-:W-:Y:S01]  /*1cec0*/  IABS R4, R4 ;  /* 0x0000000400047213 */ /* 0x000fe20000000000 */
[----:B------:R-:W-:Y:S01]  /*1ced0*/  FMUL.FTZ R149, R149, R61 ;  /* 0x0000003d95957220 */ /* 0x000fe20000410000 */
[----:B------:R-:W-:-:S05]  /*1cee0*/  FSEL R160, R152, -INF , !P6 ;  /* 0xff80000098a07808 */ /* 0x000fca0007000000 */
[----:B------:R-:W3:Y:S01]  /*1cef0*/  MUFU.TANH R148, R148 ;  /* 0x0000009400947308 */ /* 0x000ee20000002400 */
[----:B------:R-:W-:Y:S02]  /*1cf00*/  FSEL R158, R11, -INF , !P5 ;  /* 0xff8000000b9e7808 */ /* 0x000fe40006800000 */
[C---:B------:R-:W-:Y:S02]  /*1cf10*/  ISETP.GE.AND P3, PT, R5.reuse, R242, PT ;  /* 0x000000f20500720c */ /* 0x040fe40003f66270 */
[C---:B------:R-:W-:Y:S02]  /*1cf20*/  ISETP.GE.AND P6, PT, R5.reuse, R238, PT ;  /* 0x000000ee0500720c */ /* 0x040fe40003fc6270 */
[C---:B------:R-:W-:Y:S02]  /*1cf30*/  ISETP.GE.AND P4, PT, R5.reuse, R239, PT ;  /* 0x000000ef0500720c */ /* 0x040fe40003f86270 */
[----:B------:R-:W-:Y:S01]  /*1cf40*/  ISETP.GE.AND P5, PT, R5, R241, PT ;  /* 0x000000f10500720c */ /* 0x000fe20003fa6270 */
[----:B------:R-:W-:Y:S01]  /*1cf50*/  IMAD.MOV.U32 R5, RZ, RZ, R4 ;  /* 0x000000ffff057224 */ /* 0x000fe200078e0004 */
[----:B------:R-:W-:Y:S01]  /*1cf60*/  IABS R10, R10 ;  /* 0x0000000a000a7213 */ /* 0x000fe20000000000 */
[----:B------:R-:W-:Y:S01]  /*1cf70*/  HMMA.16816.F32 R140, R20, R182, R140 ;  /* 0x000000b6148c723c */ /* 0x000fe2000000188c */
[----:B------:R-:W-:Y:S01]  /*1cf80*/  IABS R8, R8 ;  /* 0x0000000800087213 */ /* 0x000fe20000000000 */
[----:B------:R-:W4:Y:S01]  /*1cf90*/  MUFU.TANH R12, R149 ;  /* 0x00000095000c7308 */ /* 0x000f220000002400 */
[----:B------:R-:W-:-:S02]  /*1cfa0*/  I2FP.F32.S32 R4, R10 ;  /* 0x0000000a00047245 */ /* 0x000fc40000201400 */
[----:B------:R-:W-:Y:S02]  /*1cfb0*/  I2FP.F32.S32 R7, R8 ;  /* 0x0000000800077245 */ /* 0x000fe40000201400 */
[----:B------:R-:W-:Y:S01]  /*1cfc0*/  I2FP.F32.S32 R5, R5 ;  /* 0x0000000500057245 */ /* 0x000fe20000201400 */
[C---:B-1----:R-:W-:Y:S01]  /*1cfd0*/  FFMA.FTZ R8, -R233.reuse, R4, R6 ;  /* 0x00000004e9087223 */ /* 0x042fe20000010106 */
[----:B------:R-:W-:Y:S01]  /*1cfe0*/  IABS R9, R9 ;  /* 0x0000000900097213 */ /* 0x000fe20000000000 */
[C---:B--2---:R-:W-:Y:S02]  /*1cff0*/  FFMA.FTZ R150, -R233.reuse, R7, R150 ;  /* 0x00000007e9967223 */ /* 0x044fe40000010196 */
[----:B---3--:R-:W-:Y:S02]  /*1d000*/  FFMA.FTZ R148, -R233, R5, R148 ;  /* 0x00000005e9947223 */ /* 0x008fe40000010194 */
[----:B------:R-:W1:Y:S01]  /*1d010*/  LDSM.16.M88.4 R4, [R2+0xa000] ;  /* 0x00a000000204783b */ /* 0x000e620000000200 */
[----:B------:R-:W-:Y:S01]  /*1d020*/  I2FP.F32.S32 R9, R9 ;  /* 0x0000000900097245 */ /* 0x000fe20000201400 */
[----:B------:R-:W-:Y:S01]  /*1d030*/  VIADD R10, R27, 0xffffff29 ;  /* 0xffffff291b0a7836 */ /* 0x000fe20000000000 */
[----:B------:R-:W-:-:S02]  /*1d040*/  FSEL R150, R150, -INF , P5 ;  /* 0xff80000096967808 */ /* 0x000fc40002800000 */
[----:B------:R-:W-:Y:S01]  /*1d050*/  FSEL R159, R8, -INF , P3 ;  /* 0xff800000089f7808 */ /* 0x000fe20001800000 */
[----:B----4-:R-:W-:Y:S01]  /*1d060*/  FFMA.FTZ R9, -R233, R9, R12 ;  /* 0x00000009e9097223 */ /* 0x010fe2000001010c */
[----:B------:R-:W-:Y:S01]  /*1d070*/  FSEL R155, R150, -INF , !P4 ;  /* 0xff800000969b7808 */ /* 0x000fe20006000000 */
[----:B------:R-:W-:Y:S01]  /*1d080*/  HMMA.16816.F32 R12, R164, R14, R140 ;  /* 0x0000000ea40c723c */ /* 0x000fe2000000188c */
[C---:B------:R-:W-:Y:S02]  /*1d090*/  ISETP.GE.AND P3, PT, R10.reuse, R242, PT ;  /* 0x000000f20a00720c */ /* 0x040fe40003f66270 */
[----:B------:R-:W-:Y:S01]  /*1d0a0*/  ISETP.GE.AND P4, PT, R10, R241, PT ;  /* 0x000000f10a00720c */ /* 0x000fe20003f86270 */
[-C--:B------:R-:W-:Y:S01]  /*1d0b0*/  FMUL.FTZ R140, R146, R61.reuse ;  /* 0x0000003d928c7220 */ /* 0x080fe20000410000 */
[----:B------:R-:W-:Y:S01]  /*1d0c0*/  FSEL R159, R159, -INF , !P6 ;  /* 0xff8000009f9f7808 */ /* 0x000fe20007000000 */
[----:B------:R-:W-:Y:S01]  /*1d0d0*/  FMUL.FTZ R144, R144, R61 ;  /* 0x0000003d90907220 */ /* 0x000fe20000410000 */
[----:B------:R-:W-:Y:S01]  /*1d0e0*/  VIADD R8, R27, 0xffffff30 ;  /* 0xffffff301b087836 */ /* 0x000fe20000000000 */
[----:B------:R-:W-:-:S02]  /*1d0f0*/  ISETP.GE.AND P6, PT, R10, R238, PT ;  /* 0x000000ee0a00720c */ /* 0x000fc40003fc6270 */
[----:B------:R-:W-:Y:S02]  /*1d100*/  ISETP.GE.AND P5, PT, R10, R239, PT ;  /* 0x000000ef0a00720c */ /* 0x000fe40003fa6270 */
[----:B------:R-:W-:Y:S02]  /*1d110*/  FSEL R9, R9, -INF , P3 ;  /* 0xff80000009097808 */ /* 0x000fe40001800000 */
[----:B------:R-:W-:Y:S01]  /*1d120*/  FSEL R148, R148, -INF , P4 ;  /* 0xff80000094947808 */ /* 0x000fe20002000000 */
[----:B------:R-:W2:Y:S01]  /*1d130*/  MUFU.TANH R140, R140 ;  /* 0x0000008c008c7308 */ /* 0x000ea20000002400 */
[----:B------:R-:W-:Y:S02]  /*1d140*/  FSEL R162, R9, -INF , !P6 ;  /* 0xff80000009a27808 */ /* 0x000fe40007000000 */
[----:B------:R-:W-:Y:S02]  /*1d150*/  FSEL R181, R148, -INF , !P5 ;  /* 0xff80000094b57808 */ /* 0x000fe40006800000 */
[----:B------:R-:W-:-:S02]  /*1d160*/  ISETP.GE.AND P3, PT, R8, R242, PT ;  /* 0x000000f20800720c */ /* 0x000fc40003f66270 */
[C---:B------:R-:W-:Y:S01]  /*1d170*/  ISETP.GE.AND P6, PT, R8.reuse, R238, PT ;  /* 0x000000ee0800720c */ /* 0x040fe20003fc6270 */
[----:B------:R-:W3:Y:S01]  /*1d180*/  MUFU.TANH R144, R144 ;  /* 0x0000009000907308 */ /* 0x000ee20000002400 */
[C---:B------:R-:W-:Y:S02]  /*1d190*/  ISETP.GE.AND P4, PT, R8.reuse, R239, PT ;  /* 0x000000ef0800720c */ /* 0x040fe40003f86270 */
[----:B------:R-:W-:Y:S02]  /*1d1a0*/  ISETP.GE.AND P5, PT, R8, R241, PT ;  /* 0x000000f10800720c */ /* 0x000fe40003fa6270 */
[----:B------:R-:W4:Y:S01]  /*1d1b0*/  LDSM.16.M88.4 R8, [R0+0xa000] ;  /* 0x00a000000008783b */ /* 0x000f220000000200 */
[----:B------:R-:W-:Y:S02]  /*1d1c0*/  IABS R141, R245 ;  /* 0x000000f5008d7213 */ /* 0x000fe40000000000 */
[----:B------:R-:W-:Y:S02]  /*1d1d0*/  IABS R143, R246 ;  /* 0x000000f6008f7213 */ /* 0x000fe40000000000 */
[----:B------:R-:W-:Y:S01]  /*1d1e0*/  I2FP.F32.S32 R141, R141 ;  /* 0x0000008d008d7245 */ /* 0x000fe20000201400 */
[----:B------:R-:W-:Y:S01]  /*1d1f0*/  FMUL.FTZ R147, R147, R61 ;  /* 0x0000003d93937220 */ /* 0x000fe20000410000 */
[----:B------:R-:W-:Y:S01]  /*1d200*/  I2FP.F32.S32 R143, R143 ;  /* 0x0000008f008f7245 */ /* 0x000fe20000201400 */
[----:B------:R-:W-:-:S02]  /*1d210*/  FMUL.FTZ R142, R145, R61 ;  /* 0x0000003d918e7220 */ /* 0x000fc40000410000 */
[C---:B--2---:R-:W-:Y:S02]  /*1d220*/  FFMA.FTZ R141, -R233.reuse, R141, R140 ;  /* 0x0000008de98d7223 */ /* 0x044fe4000001018c */
[----:B---3--:R-:W-:Y:S01]  /*1d230*/  FFMA.FTZ R144, -R233, R143, R144 ;  /* 0x0000008fe9907223 */ /* 0x008fe20000010190 */
[----:B------:R-:W2:Y:S01]  /*1d240*/  MUFU.TANH R140, R147 ;  /* 0x00000093008c7308 */ /* 0x000ea20000002400 */
[----:B-1----:R-:W-:Y:S01]  /*1d250*/  HMMA.16816.F32 R136, R20, R4, R136 ;  /* 0x000000041488723c */ /* 0x002fe20000001888 */
[----:B------:R-:W-:Y:S01]  /*1d260*/  VIADD R4, R27, 0xffffff31 ;  /* 0xffffff311b047836 */ /* 0x000fe20000000000 */
[----:B------:R-:W-:Y:S02]  /*1d270*/  FSEL R161, R141, -INF , P5 ;  /* 0xff8000008da17808 */ /* 0x000fe40002800000 */
[----:B------:R-:W-:Y:S01]  /*1d280*/  FSEL R144, R144, -INF , P3 ;  /* 0xff80000090907808 */ /* 0x000fe20001800000 */
[----:B------:R-:W-:Y:S01]  /*1d290*/  FMUL.FTZ R12, R12, R61 ;  /* 0x0000003d0c0c7220 */ /* 0x000fe20000410000 */
[----:B------:R-:W-:Y:S01]  /*1d2a0*/  IABS R5, R177 ;  /* 0x000000b100057213 */ /* 0x000fe20000000000 */
[----:B------:R-:W1:Y:S01]  /*1d2b0*/  MUFU.TANH R142, R142 ;  /* 0x0000008e008e7308 */ /* 0x000e620000002400 */
[----:B------:R-:W-:-:S02]  /*1d2c0*/  FSEL R163, R144, -INF , !P6 ;  /* 0xff80000090a37808 */ /* 0x000fc40007000000 */
[----:B------:R-:W-:Y:S01]  /*1d2d0*/  FSEL R161, R161, -INF , !P4 ;  /* 0xff800000a1a17808 */ /* 0x000fe20006000000 */
[----:B------:R-:W-:Y:S01]  /*1d2e0*/  FMUL.FTZ R14, R14, R61 ;  /* 0x0000003d0e0e7220 */ /* 0x000fe20000410000 */
[C---:B------:R-:W-:Y:S02]  /*1d2f0*/  ISETP.GE.AND P3, PT, R4.reuse, R242, PT ;  /* 0x000000f20400720c */ /* 0x040fe40003f66270 */
[C---:B------:R-:W-:Y:S02]  /*1d300*/  ISETP.GE.AND P6, PT, R4.reuse, R238, PT ;  /* 0x000000ee0400720c */ /* 0x040fe40003fc6270 */
[C---:B------:R-:W-:Y:S02]  /*1d310*/  ISETP.GE.AND P5, PT, R4.reuse, R239, PT ;  /* 0x000000ef0400720c */ /* 0x040fe40003fa6270 */
[----:B------:R-:W-:Y:S02]  /*1d320*/  ISETP.GE.AND P4, PT, R4, R241, PT ;  /* 0x000000f10400720c */ /* 0x000fe40003f86270 */
[----:B------:R3:W5:Y:S01]  /*1d330*/  MUFU.TANH R4, R12 ;  /* 0x0000000c00047308 */ /* 0x0007620000002400 */
[----:B------:R-:W-:-:S02]  /*1d340*/  I2FP.F32.S32 R5, R5 ;  /* 0x0000000500057245 */ /* 0x000fc40000201400 */
[----:B------:R-:W-:-:S03]  /*1d350*/  IABS R179, R179 ;  /* 0x000000b300b37213 */ /* 0x000fc60000000000 */
[----:B--2---:R-:W-:Y:S02]  /*1d360*/  FFMA.FTZ R5, -R233, R5, R140 ;  /* 0x00000005e9057223 */ /* 0x004fe4000001018c */
[----:B------:R-:W2:Y:S01]  /*1d370*/  MUFU.TANH R14, R14 ;  /* 0x0000000e000e7308 */ /* 0x000ea20000002400 */
[----:B------:R-:W-:Y:S02]  /*1d380*/  I2FP.F32.S32 R141, R179 ;  /* 0x000000b3008d7245 */ /* 0x000fe40000201400 */
[----:B------:R-:W-:Y:S01]  /*1d390*/  FSEL R182, R5, -INF , P4 ;  /* 0xff80000005b67808 */ /* 0x000fe20002000000 */
[----:B----4-:R-:W-:Y:S01]  /*1d3a0*/  HMMA.16816.F32 R136, R164, R8, R136 ;  /* 0x00000008a488723c */ /* 0x010fe20000001888 */
[----:B---3--:R-:W-:Y:S01]  /*1d3b0*/  IABS R12, R175 ;  /* 0x000000af000c7213 */ /* 0x008fe20000000000 */
[----:B-1----:R-:W-:Y:S01]  /*1d3c0*/  FFMA.FTZ R142, -R233, R141, R142 ;  /* 0x0000008de98e7223 */ /* 0x002fe2000001018e */
[----:B------:R-:W-:Y:S02]  /*1d3d0*/  VIADD R8, R27, 0xffffff38 ;  /* 0xffffff381b087836 */ /* 0x000fe40000000000 */
[----:B------:R-:W-:-:S02]  /*1d3e0*/  I2FP.F32.S32 R5, R12 ;  /* 0x0000000c00057245 */ /* 0x000fc40000201400 */
[----:B------:R-:W-:Y:S01]  /*1d3f0*/  IABS R9, R173 ;  /* 0x000000ad00097213 */ /* 0x000fe20000000000 */
[----:B------:R-:W-:Y:S01]  /*1d400*/  HMMA.16816.F32 R56, R20, R6, R56 ;  /* 0x000000061438723c */ /* 0x000fe20000001838 */
[----:B------:R-:W-:Y:S01]  /*1d410*/  FSEL R142, R142, -INF , P3 ;  /* 0xff8000008e8e7808 */ /* 0x000fe20001800000 */
[----:B-----5:R-:W-:Y:S01]  /*1d420*/  FFMA.FTZ R5, -R233, R5, R4 ;  /* 0x00000005e9057223 */ /* 0x020fe20000010104 */
[----:B------:R-:W-:Y:S02]  /*1d430*/  I2FP.F32.S32 R4, R9 ;  /* 0x0000000900047245 */ /* 0x000fe40000201400 */
[----:B------:R-:W-:-:S03]  /*1d440*/  ISETP.GE.AND P3, PT, R8, R242, PT ;  /* 0x000000f20800720c */ /* 0x000fc60003f66270 */
[----:B--2---:R-:W-:Y:S01]  /*1d450*/  FFMA.FTZ R14, -R233, R4, R14 ;  /* 0x00000004e90e7223 */ /* 0x004fe2000001010e */
[----:B------:R-:W-:Y:S02]  /*1d460*/  FSEL R173, R5, -INF , P3 ;  /* 0xff80000005ad7808 */ /* 0x000fe40001800000 */
[----:B------:R-:W1:Y:S01]  /*1d470*/  LDSM.16.M88.4 R4, [R2+0xa800] ;  /* 0x00a800000204783b */ /* 0x000e620000000200 */
[-C--:B------:R-:W-:Y:S01]  /*1d480*/  FMUL.FTZ R13, R13, R61.reuse ;  /* 0x0000003d0d0d7220 */ /* 0x080fe20000410000 */
[----:B------:R-:W-:Y:S01]  /*1d490*/  FMUL.FTZ R15, R15, R61 ;  /* 0x0000003d0f0f7220 */ /* 0x000fe20000410000 */
[----:B------:R-:W-:Y:S02]  /*1d4a0*/  FSEL R175, R142, -INF , !P6 ;  /* 0xff8000008eaf7808 */ /* 0x000fe40007000000 */
[----:B------:R-:W-:Y:S01]  /*1d4b0*/  FSEL R182, R182, -INF , !P5 ;  /* 0xff800000b6b67808 */ /* 0x000fe20006800000 */
[----:B------:R-:W-:Y:S01]  /*1d4c0*/  MUFU.TANH R140, R15 ;  /* 0x0000000f008c7308 */ /* 0x000fe20000002400 */
[----:B------:R-:W-:-:S02]  /*1d4d0*/  ISETP.GE.AND P6, PT, R8, R238, PT ;  /* 0x000000ee0800720c */ /* 0x000fc40003fc6270 */
[C---:B------:R-:W-:Y:S02]  /*1d4e0*/  ISETP.GE.AND P4, PT, R8.reuse, R239, PT ;  /* 0x000000ef0800720c */ /* 0x040fe40003f86270 */
[----:B------:R-:W-:-:S03]  /*1d4f0*/  ISETP.GE.AND P5, PT, R8, R241, PT ;  /* 0x000000f10800720c */ /* 0x000fc60003fa6270 */
[----:B------:R2:W3:Y:S01]  /*1d500*/  MUFU.TANH R8, R13 ;  /* 0x0000000d00087308 */ /* 0x0004e20000002400 */
[----:B------:R-:W-:Y:S01]  /*1d510*/  IABS R18, R18 ;  /* 0x0000001200127213 */ /* 0x000fe20000000000 */
[----:B------:R-:W-:Y:S01]  /*1d520*/  VIADD R12, R27, 0xffffff39 ;  /* 0xffffff391b0c7836 */ /* 0x000fe20000000000 */
[----:B------:R-:W-:Y:S02]  /*1d530*/  FSEL R14, R14, -INF , P5 ;  /* 0xff8000000e0e7808 */ /* 0x000fe40002800000 */
[----:B------:R-:W-:Y:S01]  /*1d540*/  FSEL R173, R173, -INF , !P6 ;  /* 0xff800000adad7808 */ /* 0x000fe20007000000 */
[----:B------:R-:W-:Y:S01]  /*1d550*/  IMAD.MOV.U32 R9, RZ, RZ, R18 ;  /* 0x000000ffff097224 */ /* 0x000fe200078e0012 */
[----:B------:R-:W-:Y:S02]  /*1d560*/  FSEL R179, R14, -INF , !P4 ;  /* 0xff8000000eb37808 */ /* 0x000fe40006000000 */
[----:B------:R-:W-:Y:S02]  /*1d570*/  ISETP.GE.AND P3, PT, R12, R242, PT ;  /* 0x000000f20c00720c */ /* 0x000fe40003f66270 */
[----:B------:R-:W-:-:S02]  /*1d580*/  IABS R19, R19 ;  /* 0x0000001300137213 */ /* 0x000fc40000000000 */
[C---:B------:R-:W-:Y:S02]  /*1d590*/  ISETP.GE.AND P6, PT, R12.reuse, R238, PT ;  /* 0x000000ee0c00720c */ /* 0x040fe40003fc6270 */
[C---:B------:R-:W-:Y:S02]  /*1d5a0*/  ISETP.GE.AND P5, PT, R12.reuse, R239, PT ;  /* 0x000000ef0c00720c */ /* 0x040fe40003fa6270 */
[----:B------:R-:W-:Y:S01]  /*1d5b0*/  ISETP.GE.AND P4, PT, R12, R241, PT ;  /* 0x000000f10c00720c */ /* 0x000fe20003f86270 */
[-C--:B------:R-:W-:Y:S01]  /*1d5c0*/  FMUL.FTZ R136, R136, R61.reuse ;  /* 0x0000003d88887220 */ /* 0x080fe20000410000 */
[----:B--2---:R-:W-:Y:S01]  /*1d5d0*/  HMMA.16816.F32 R12, R164, R10, R56 ;  /* 0x0000000aa40c723c */ /* 0x004fe20000001838 */
[----:B------:R-:W-:Y:S01]  /*1d5e0*/  FMUL.FTZ R56, R138, R61 ;  /* 0x0000003d8a387220 */ /* 0x000fe20000410000 */
[----:B------:R-:W-:Y:S02]  /*1d5f0*/  I2FP.F32.S32 R18, R19 ;  /* 0x0000001300127245 */ /* 0x000fe40000201400 */
[----:B------:R-:W-:Y:S01]  /*1d600*/  I2FP.F32.S32 R9, R9 ;  /* 0x0000000900097245 */ /* 0x000fe20000201400 */
[----:B------:R-:W2:Y:S02]  /*1d610*/  MUFU.TANH R136, R136 ;  /* 0x0000008800887308 */ /* 0x000ea40000002400 */
[----:B---3--:R-:W-:-:S02]  /*1d620*/  FFMA.FTZ R19, -R233, R18, R8 ;  /* 0x00000012e9137223 */ /* 0x008fc40000010108 */
[----:B------:R-:W-:Y:S02]  /*1d630*/  FFMA.FTZ R140, -R233, R9, R140 ;  /* 0x00000009e98c7223 */ /* 0x000fe4000001018c */
[----:B------:R-:W3:Y:S02]  /*1d640*/  LDSM.16.M88.4 R8, [R0+0xa800] ;  /* 0x00a800000008783b */ /* 0x000ee40000000200 */
[----:B------:R-:W4:Y:S01]  /*1d650*/  MUFU.TANH R56, R56 ;  /* 0x0000003800387308 */ /* 0x000f220000002400 */
[----:B------:R-:W-:Y:S02]  /*1d660*/  IABS R17, R17 ;  /* 0x0000001100117213 */ /* 0x000fe40000000000 */
[----:B------:R-:W-:Y:S01]  /*1d670*/  IABS R57, R16 ;  /* 0x0000001000397213 */ /* 0x000fe20000000000 */
[----:B------:R-:W-:Y:S01]  /*1d680*/  VIADD R18, R27, 0xffffff40 ;  /* 0xffffff401b127836 */ /* 0x000fe20000000000 */
[----:B------:R-:W-:Y:S02]  /*1d690*/  FSEL R19, R19, -INF , P3 ;  /* 0xff80000013137808 */ /* 0x000fe40001800000 */
[----:B------:R-:W-:-:S02]  /*1d6a0*/  FSEL R140, R140, -INF , P4 ;  /* 0xff8000008c8c7808 */ /* 0x000fc40002000000 */
[----:B------:R-:W-:Y:S02]  /*1d6b0*/  I2FP.F32.S32 R16, R17 ;  /* 0x0000001100107245 */ /* 0x000fe40000201400 */
[----:B------:R-:W-:Y:S01]  /*1d6c0*/  I2FP.F32.S32 R57, R57 ;  /* 0x0000003900397245 */ /* 0x000fe20000201400 */
[----:B------:R-:W-:Y:S01]  /*1d6d0*/  FMUL.FTZ R139, R139, R61 ;  /* 0x0000003d8b8b7220 */ /* 0x000fe20000410000 */
[----:B------:R-:W-:Y:S01]  /*1d6e0*/  FSEL R177, R19, -INF , !P6 ;  /* 0xff80000013b17808 */ /* 0x000fe20007000000 */
[C---:B--2---:R-:W-:Y:S01]  /*1d6f0*/  FFMA.FTZ R136, -R233.reuse, R16, R136 ;  /* 0x00000010e9887223 */ /* 0x044fe20000010188 */
[----:B------:R-:W-:Y:S02]  /*1d700*/  FSEL R252, R140, -INF , !P5 ;  /* 0xff8000008cfc7808 */ /* 0x000fe40006800000 */
[C---:B------:R-:W-:Y:S01]  /*1d710*/  ISETP.GE.AND P3, PT, R18.reuse, R242, PT ;  /* 0x000000f21200720c */ /* 0x040fe20003f66270 */
[----:B----4-:R-:W-:Y:S01]  /*1d720*/  FFMA.FTZ R57, -R233, R57, R56 ;  /* 0x00000039e9397223 */ /* 0x010fe20000010138 */
[C---:B------:R-:W-:Y:S01]  /*1d730*/  ISETP.GE.AND P6, PT, R18.reuse, R238, PT ;  /* 0x000000ee1200720c */ /* 0x040fe20003fc6270 */
[----:B------:R-:W2:Y:S01]  /*1d740*/  MUFU.TANH R56, R139 ;  /* 0x0000008b00387308 */ /* 0x000ea20000002400 */
[----:B------:R-:W-:-:S02]  /*1d750*/  ISETP.GE.AND P4, PT, R18, R239, PT ;  /* 0x000000ef1200720c */ /* 0x000fc40003f86270 */
[----:B------:R-:W-:Y:S01]  /*1d760*/  ISETP.GE.AND P5, PT, R18, R241, PT ;  /* 0x000000f11200720c */ /* 0x000fe20003fa6270 */
[----:B------:R-:W-:Y:S01]  /*1d770*/  FMUL.FTZ R58, R137, R61 ;  /* 0x0000003d893a7220 */ /* 0x000fe20000410000 */
[----:B-1----:R-:W-:Y:S01]  /*1d780*/  HMMA.16816.F32 R16, R20, R4, R168 ;  /* 0x000000041410723c */ /* 0x002fe200000018a8 */
[----:B------:R-:W-:Y:S02]  /*1d790*/  IABS R5, R244 ;  /* 0x000000f400057213 */ /* 0x000fe40000000000 */
[----:B------:R-:W-:Y:S01]  /*1d7a0*/  IABS R243, R243 ;  /* 0x000000f300f37213 */ /* 0x000fe20000000000 */
[----:B------:R-:W-:Y:S01]  /*1d7b0*/  VIADD R4, R27, 0xffffff41 ;  /* 0xffffff411b047836 */ /* 0x000fe20000000000 */
[----:B------:R-:W-:Y:S01]  /*1d7c0*/  FSEL R136, R136, -INF , P3 ;  /* 0xff80000088887808 */ /* 0x000fe20001800000 */
[----:B------:R-:W-:Y:S01]  /*1d7d0*/  IMAD.MOV.U32 R59, RZ, RZ, R5 ;  /* 0x000000ffff3b7224 */ /* 0x000fe200078e0005 */
[----:B------:R-:W-:Y:S01]  /*1d7e0*/  FSEL R250, R57, -INF , P5 ;  /* 0xff80000039fa7808 */ /* 0x000fe20002800000 */
[----:B------:R-:W1:Y:S01]  /*1d7f0*/  MUFU.TANH R58, R58 ;  /* 0x0000003a003a7308 */ /* 0x000e620000002400 */
[----:B------:R-:W-:-:S02]  /*1d800*/  IMAD.MOV.U32 R5, RZ, RZ, R243 ;  /* 0x000000ffff057224 */ /* 0x000fc400078e00f3 */
[-C--:B------:R-:W-:Y:S01]  /*1d810*/  FMUL.FTZ R12, R12, R61.reuse ;  /* 0x0000003d0c0c7220 */ /* 0x080fe20000410000 */
[----:B------:R-:W-:Y:S02]  /*1d820*/  FSEL R244, R136, -INF , !P6 ;  /* 0xff80000088f47808 */ /* 0x000fe40007000000 */
[----:B------:R-:W-:Y:S01]  /*1d830*/  FSEL R250, R250, -INF , !P4 ;  /* 0xff800000fafa7808 */ /* 0x000fe20006000000 */
[----:B------:R-:W-:Y:S01]  /*1d840*/  FMUL.FTZ R14, R14, R61 ;  /* 0x0000003d0e0e7220 */ /* 0x000fe20000410000 */
[C---:B------:R-:W-:Y:S02]  /*1d850*/  ISETP.GE.AND P3, PT, R4.reuse, R242, PT ;  /* 0x000000f20400720c */ /* 0x040fe40003f66270 */
[C---:B------:R-:W-:Y:S02]  /*1d860*/  ISETP.GE.AND P6, PT, R4.reuse, R238, PT ;  /* 0x000000ee0400720c */ /* 0x040fe40003fc6270 */
[C---:B------:R-:W-:Y:S02]  /*1d870*/  ISETP.GE.AND P5, PT, R4.reuse, R239, PT ;  /* 0x000000ef0400720c */ /* 0x040fe40003fa6270 */
[----:B------:R-:W-:-:S02]  /*1d880*/  ISETP.GE.AND P4, PT, R4, R241, PT ;  /* 0x000000f10400720c */ /* 0x000fc40003f86270 */
[----:B------:R4:W5:Y:S01]  /*1d890*/  MUFU.TANH R4, R12 ;  /* 0x0000000c00047308 */ /* 0x0009620000002400 */
[----:B------:R-:W-:Y:S02]  /*1d8a0*/  I2FP.F32.S32 R5, R5 ;  /* 0x0000000500057245 */ /* 0x000fe40000201400 */
[----:B------:R-:W-:-:S03]  /*1d8b0*/  I2FP.F32.S32 R57, R59 ;  /* 0x0000003b00397245 */ /* 0x000fc60000201400 */
[C---:B--2---:R-:W-:Y:S02]  /*1d8c0*/  FFMA.FTZ R5, -R233.reuse, R5, R56 ;  /* 0x00000005e9057223 */ /* 0x044fe40000010138 */
[----:B------:R-:W2:Y:S01]  /*1d8d0*/  MUFU.TANH R14, R14 ;  /* 0x0000000e000e7308 */ /* 0x000ea20000002400 */
[----:B-1----:R-:W-:Y:S02]  /*1d8e0*/  FFMA.FTZ R58, -R233, R57, R58 ;  /* 0x00000039e93a7223 */ /* 0x002fe4000001013a */
[----:B------:R-:W-:Y:S01]  /*1d8f0*/  FSEL R248, R5, -INF , P4 ;  /* 0xff80000005f87808 */ /* 0x000fe20002000000 */
[----:B---3--:R-:W-:Y:S01]  /*1d900*/  HMMA.16816.F32 R16, R164, R8, R16 ;  /* 0x00000008a410723c */ /* 0x008fe20000001810 */
[----:B----4-:R-:W-:Y:S01]  /*1d910*/  IABS R12, R214 ;  /* 0x000000d6000c7213 */ /* 0x010fe20000000000 */
[----:B------:R-:W-:Y:S01]  /*1d920*/  VIADD R8, R27, 0xffffff48 ;  /* 0xffffff481b087836 */ /* 0x000fe20000000000 */
[----:B------:R-:W-:Y:S02]  /*1d930*/  IABS R9, R223 ;  /* 0x000000df00097213 */ /* 0x000fe40000000000 */
[----:B------:R-:W-:-:S02]  /*1d940*/  I2FP.F32.S32 R5, R12 ;  /* 0x0000000c00057245 */ /* 0x000fc40000201400 */
[----:B------:R-:W-:-:S03]  /*1d950*/  FSEL R58, R58, -INF , P3 ;  /* 0xff8000003a3a7808 */ /* 0x000fc60001800000 */
[----:B-----5:R-:W-:Y:S01]  /*1d960*/  FFMA.FTZ R5, -R233, R5, R4 ;  /* 0x00000005e9057223 */ /* 0x020fe20000010104 */
[----:B------:R-:W-:Y:S02]  /*1d970*/  I2FP.F32.S32 R4, R9 ;  /* 0x0000000900047245 */ /* 0x000fe40000201400 */
[----:B------:R-:W-:Y:S01]  /*1d980*/  ISETP.GE.AND P3, PT, R8, R242, PT ;  /* 0x000000f20800720c */ /* 0x000fe20003f66270 */
[-C--:B------:R-:W-:Y:S01]  /*1d990*/  FMUL.FTZ R57, R13, R61.reuse ;  /* 0x0000003d0d397220 */ /* 0x080fe20000410000 */
[----:B------:R-:W-:Y:S01]  /*1d9a0*/  FMUL.FTZ R15, R15, R61 ;  /* 0x0000003d0f0f7220 */ /* 0x000fe20000410000 */
[----:B------:R-:W-:Y:S01]  /*1d9b0*/  HMMA.16816.F32 R48, R20, R6, R48 ;  /* 0x000000061430723c */ /* 0x000fe20000001830 */
[----:B--2---:R-:W-:Y:S01]  /*1d9c0*/  FFMA.FTZ R14, -R233, R4, R14 ;  /* 0x00000004e90e7223 */ /* 0x004fe2000001010e */
[----:B------:R-:W-:Y:S02]  /*1d9d0*/  FSEL R9, R5, -INF , P3 ;  /* 0xff80000005097808 */ /* 0x000fe40001800000 */
[----:B------:R-:W-:Y:S01]  /*1d9e0*/  FSEL R214, R58, -INF , !P6 ;  /* 0xff8000003ad67808 */ /* 0x000fe20007000000 */
[----:B------:R-:W1:Y:S01]  /*1d9f0*/  LDSM.16.M88.4 R4, [R2+0xb000] ;  /* 0x00b000000204783b */ /* 0x000e620000000200 */
[----:B------:R-:W-:Y:S01]  /*1da00*/  FSEL R248, R248, -INF , !P5 ;  /* 0xff800000f8f87808 */ /* 0x000fe20006800000 */
[----:B------:R-:W2:Y:S01]  /*1da10*/  MUFU.TANH R56, R15 ;  /* 0x0000000f00387308 */ /* 0x000ea20000002400 */
[----:B------:R-:W-:-:S02]  /*1da20*/  ISETP.GE.AND P6, PT, R8, R238, PT ;  /* 0x000000ee0800720c */ /* 0x000fc40003fc6270 */
[C---:B------:R-:W-:Y:S02]  /*1da30*/  ISETP.GE.AND P4, PT, R8.reuse, R239, PT ;  /* 0x000000ef0800720c */ /* 0x040fe40003f86270 */
[----:B------:R-:W-:-:S03]  /*1da40*/  ISETP.GE.AND P5, PT, R8, R241, PT ;  /* 0x000000f10800720c */ /* 0x000fc60003fa6270 */
[----:B------:R3:W4:Y:S01]  /*1da50*/  MUFU.TANH R8, R57 ;  /* 0x0000003900087308 */ /* 0x0007220000002400 */
[----:B------:R-:W-:Y:S02]  /*1da60*/  IABS R13, R212 ;  /* 0x000000d4000d7213 */ /* 0x000fe40000000000 */
[----:B------:R-:W-:Y:S01]  /*1da70*/  IABS R206, R206 ;  /* 0x000000ce00ce7213 */ /* 0x000fe20000000000 */
[----:B------:R-:W-:Y:S01]  /*1da80*/  VIADD R12, R27, 0xffffff49 ;  /* 0xffffff491b0c7836 */ /* 0x000fe20000000000 */
[----:B------:R-:W-:Y:S02]  /*1da90*/  FSEL R212, R9, -INF , !P6 ;  /* 0xff80000009d47808 */ /* 0x000fe40007000000 */
[----:B------:R-:W-:Y:S02]  /*1daa0*/  FSEL R14, R14, -INF , P5 ;  /* 0xff8000000e0e7808 */ /* 0x000fe40002800000 */
[----:B------:R-:W-:Y:S01]  /*1dab0*/  I2FP.F32.S32 R9, R206 ;  /* 0x000000ce00097245 */ /* 0x000fe20000201400 */
[----:B------:R-:W-:Y:S01]  /*1dac0*/  FMUL.FTZ R16, R16, R61 ;  /* 0x0000003d10107220 */ /* 0x000fe20000410000 */
[----:B------:R-:W-:-:S02]  /*1dad0*/  FSEL R246, R14, -INF , !P4 ;  /* 0xff8000000ef67808 */ /* 0x000fc40006000000 */
[C---:B------:R-:W-:Y:S02]  /*1dae0*/  ISETP.GE.AND P3, PT, R12.reuse, R242, PT ;  /* 0x000000f20c00720c */ /* 0x040fe40003f66270 */
[----:B---3--:R-:W-:Y:S01]  /*1daf0*/  I2FP.F32.S32 R57, R13 ;  /* 0x0000000d00397245 */ /* 0x008fe20000201400 */
[C---:B--2---:R-:W-:Y:S01]  /*1db00*/  FFMA.FTZ R56, -R233.reuse, R9, R56 ;  /* 0x00000009e9387223 */ /* 0x044fe20000010138 */
[C---:B------:R-:W-:Y:S02]  /*1db10*/  ISETP.GE.AND P6, PT, R12.reuse, R238, PT ;  /* 0x000000ee0c00720c */ /* 0x040fe40003fc6270 */
[C---:B------:R-:W-:Y:S01]  /*1db20*/  ISETP.GE.AND P5, PT, R12.reuse, R239, PT ;  /* 0x000000ef0c00720c */ /* 0x040fe20003fa6270 */
[----:B----4-:R-:W-:Y:S01]  /*1db30*/  FFMA.FTZ R57, -R233, R57, R8 ;  /* 0x00000039e9397223 */ /* 0x010fe20000010108 */
[----:B------:R-:W-:Y:S02]  /*1db40*/  ISETP.GE.AND P4, PT, R12, R241, PT ;  /* 0x000000f10c00720c */ /* 0x000fe40003f86270 */
[----:B------:R-:W-:Y:S01]  /*1db50*/  HMMA.16816.F32 R12, R164, R10, R48 ;  /* 0x0000000aa40c723c */ /* 0x000fe20000001830 */
[----:B------:R-:W2:Y:S01]  /*1db60*/  LDSM.16.M88.4 R8, [R0+0xb000] ;  /* 0x00b000000008783b */ /* 0x000ea20000000200 */
[----:B------:R-:W-:Y:S01]  /*1db70*/  FMUL.FTZ R18, R18, R61 ;  /* 0x0000003d12127220 */ /* 0x000fe20000410000 */
[----:B------:R-:W3:Y:S01]  /*1db80*/  MUFU.TANH R16, R16 ;  /* 0x0000001000107308 */ /* 0x000ee20000002400 */
[----:B------:R-:W-:-:S07]  /*1db90*/  IABS R51, R204 ;  /* 0x000000cc00337213 */ /* 0x000fce0000000000 */
[----:B------:R-:W4:Y:S01]  /*1dba0*/  MUFU.TANH R18, R18 ;  /* 0x0000001200127308 */ /* 0x000f220000002400 */
[----:B------:R-:W-:Y:S01]  /*1dbb0*/  VIADD R48, R27, 0xffffff50 ;  /* 0xffffff501b307836 */ /* 0x000fe20000000000 */
[----:B------:R-:W-:Y:S02]  /*1dbc0*/  FSEL R57, R57, -INF , P3 ;  /* 0xff80000039397808 */ /* 0x000fe40001800000 */
[----:B------:R-:W-:Y:S02]  /*1dbd0*/  FSEL R56, R56, -INF , P4 ;  /* 0xff80000038387808 */ /* 0x000fe40002000000 */
[----:B------:R-:W-:Y:S02]  /*1dbe0*/  IABS R49, R202 ;  /* 0x000000ca00317213 */ /* 0x000fe40000000000 */
[----:B------:R-:W-:Y:S01]  /*1dbf0*/  I2FP.F32.S32 R51, R51 ;  /* 0x0000003300337245 */ /* 0x000fe20000201400 */
[----:B------:R-:W-:Y:S01]  /*1dc00*/  FMUL.FTZ R50, R17, R61 ;  /* 0x0000003d11327220 */ /* 0x000fe20000410000 */
[----:B------:R-:W-:-:S02]  /*1dc10*/  FSEL R206, R57, -INF , !P6 ;  /* 0xff80000039ce7808 */ /* 0x000fc40007000000 */
[----:B------:R-:W-:Y:S01]  /*1dc20*/  FSEL R204, R56, -INF , !P5 ;  /* 0xff80000038cc7808 */ /* 0x000fe20006800000 */
[----:B-1----:R-:W-:Y:S01]  /*1dc30*/  HMMA.16816.F32 R44, R20, R4, R44 ;  /* 0x00000004142c723c */ /* 0x002fe2000000182c */
[C---:B------:R-:W-:Y:S02]  /*1dc40*/  ISETP.GE.AND P3, PT, R48.reuse, R242, PT ;  /* 0x000000f23000720c */ /* 0x040fe40003f66270 */
[C---:B------:R-:W-:Y:S02]  /*1dc50*/  ISETP.GE.AND P6, PT, R48.reuse, R238, PT ;  /* 0x000000ee3000720c */ /* 0x040fe40003fc6270 */
[C---:B------:R-:W-:Y:S02]  /*1dc60*/  ISETP.GE.AND P4, PT, R48.reuse, R239, PT ;  /* 0x000000ef3000720c */ /* 0x040fe40003f86270 */
[----:B------:R-:W-:Y:S01]  /*1dc70*/  ISETP.GE.AND P5, PT, R48, R241, PT ;  /* 0x000000f13000720c */ /* 0x000fe20003fa6270 */
[----:B---3--:R-:W-:Y:S01]  /*1dc80*/  FFMA.FTZ R48, -R233, R51, R16 ;  /* 0x00000033e9307223 */ /* 0x008fe20000010110 */
[----:B------:R-:W-:Y:S01]  /*1dc90*/  I2FP.F32.S32 R17, R49 ;  /* 0x0000003100117245 */ /* 0x000fe20000201400 */
[----:B------:R-:W1:Y:S01]  /*1dca0*/  MUFU.TANH R16, R50 ;  /* 0x0000003200107308 */ /* 0x000e620000002400 */
[----:B------:R-:W-:Y:S01]  /*1dcb0*/  FMUL.FTZ R19, R19, R61 ;  /* 0x0000003d13137220 */ /* 0x000fe20000410000 */
[----:B------:R-:W-:-:S02]  /*1dcc0*/  IABS R5, R196 ;  /* 0x000000c400057213 */ /* 0x000fc40000000000 */
[----:B----4-:R-:W-:Y:S01]  /*1dcd0*/  FFMA.FTZ R17, -R233, R17, R18 ;  /* 0x00000011e9117223 */ /* 0x010fe20000010112 */
[----:B------:R-:W-:Y:S02]  /*1dce0*/  FSEL R18, R48, -INF , P3 ;  /* 0xff80000030127808 */ /* 0x000fe40001800000 */
[----:B------:R-:W-:Y:S01]  /*1dcf0*/  IMAD.MOV.U32 R49, RZ, RZ, R5 ;  /* 0x000000ffff317224 */ /* 0x000fe200078e0005 */
[----:B------:R2:W3:Y:S01]  /*1dd00*/  MUFU.TANH R48, R19 ;  /* 0x0000001300307308 */ /* 0x0004e20000002400 */
[----:B------:R-:W-:Y:S02]  /*1dd10*/  FSEL R196, R18, -INF , !P6 ;  /* 0xff80000012c47808 */ /* 0x000fe40007000000 */
[----:B------:R-:W-:Y:S01]  /*1dd20*/  IABS R18, R200 ;  /* 0x000000c800127213 */ /* 0x000fe20000000000 */
[----:B------:R-:W-:Y:S01]  /*1dd30*/  VIADD R4, R27, 0xffffff51 ;  /* 0xffffff511b047836 */ /* 0x000fe20000000000 */
[----:B------:R-:W-:Y:S02]  /*1dd40*/  FSEL R200, R17, -INF , P5 ;  /* 0xff80000011c87808 */ /* 0x000fe40002800000 */
[----:B------:R-:W-:Y:S01]  /*1dd50*/  I2FP.F32.S32 R17, R49 ;  /* 0x0000003100117245 */ /* 0x000fe20000201400 */
[----:B------:R-:W-:-:S02]  /*1dd60*/  IMAD.MOV.U32 R5, RZ, RZ, R18 ;  /* 0x000000ffff057224 */ /* 0x000fc400078e0012 */
[----:B------:R-:W-:Y:S01]  /*1dd70*/  FMUL.FTZ R49, R12, R61 ;  /* 0x0000003d0c317220 */ /* 0x000fe20000410000 */
[----:B------:R-:W-:Y:S02]  /*1dd80*/  FSEL R200, R200, -INF , !P4 ;  /* 0xff800000c8c87808 */ /* 0x000fe40006000000 */
[C---:B------:R-:W-:Y:S01]  /*1dd90*/  ISETP.GE.AND P3, PT, R4.reuse, R242, PT ;  /* 0x000000f20400720c */ /* 0x040fe20003f66270 */
[----:B-1----:R-:W-:Y:S01]  /*1dda0*/  FFMA.FTZ R12, -R233, R17, R16 ;  /* 0x00000011e90c7223 */ /* 0x002fe20000010110 */
[C---:B------:R-:W-:Y:S02]  /*1ddb0*/  ISETP.GE.AND P6, PT, R4.reuse, R238, PT ;  /* 0x000000ee0400720c */ /* 0x040fe40003fc6270 */
[C---:B------:R-:W-:Y:S02]  /*1ddc0*/  ISETP.GE.AND P5, PT, R4.reuse, R239, PT ;  /* 0x000000ef0400720c */ /* 0x040fe40003fa6270 */
[----:B------:R-:W-:Y:S01]  /*1ddd0*/  ISETP.GE.AND P4, PT, R4, R241, PT ;  /* 0x000000f10400720c */ /* 0x000fe20003f86270 */
[----:B--2---:R-:W-:Y:S01]  /*1dde0*/  HMMA.16816.F32 R16, R164, R8, R44 ;  /* 0x00000008a410723c */ /* 0x004fe2000000182c */
[----:B------:R-:W1:Y:S01]  /*1ddf0*/  MUFU.TANH R4, R49 ;  /* 0x0000003100047308 */ /* 0x000e620000002400 */
[----:B------:R-:W-:Y:S01]  /*1de00*/  I2FP.F32.S32 R5, R5 ;  /* 0x0000000500057245 */ /* 0x000fe20000201400 */
[----:B------:R-:W-:Y:S01]  /*1de10*/  FMUL.FTZ R44, R14, R61 ;  /* 0x0000003d0e2c7220 */ /* 0x000fe20000410000 */
[----:B------:R-:W-:-:S03]  /*1de20*/  FSEL R9, R12, -INF , P3 ;  /* 0xff8000000c097808 */ /* 0x000fc60001800000 */
[----:B---3--:R-:W-:Y:S02]  /*1de30*/  FFMA.FTZ R5, -R233, R5, R48 ;  /* 0x00000005e9057223 */ /* 0x008fe40000010130 */
[----:B------:R-:W2:Y:S01]  /*1de40*/  MUFU.TANH R12, R44 ;  /* 0x0000002c000c7308 */ /* 0x000ea20000002400 */
[----:B------:R-:W-:Y:S02]  /*1de50*/  IABS R14, R194 ;  /* 0x000000c2000e7213 */ /* 0x000fe40000000000 */
[----:B------:R-:W-:Y:S02]  /*1de60*/  FSEL R194, R9, -INF , !P6 ;  /* 0xff80000009c27808 */ /* 0x000fe40007000000 */
[----:B------:R-:W-:Y:S02]  /*1de70*/  IABS R9, R198 ;  /* 0x000000c600097213 */ /* 0x000fe40000000000 */
[----:B------:R-:W-:Y:S02]  /*1de80*/  FSEL R198, R5, -INF , P4 ;  /* 0xff80000005c67808 */ /* 0x000fe40002000000 */
[----:B------:R-:W-:Y:S01]  /*1de90*/  I2FP.F32.S32 R5, R14 ;  /* 0x0000000e00057245 */ /* 0x000fe20000201400 */
[----:B------:R-:W-:-:S04]  /*1dea0*/  VIADD R8, R27, 0xffffff58 ;  /* 0xffffff581b087836 */ /* 0x000fc80000000000 */
[----:B-1----:R-:W-:Y:S01]  /*1deb0*/  FFMA.FTZ R5, -R233, R5, R4 ;  /* 0x00000005e9057223 */ /* 0x002fe20000010104 */
[----:B------:R-:W-:Y:S02]  /*1dec0*/  I2FP.F32.S32 R4, R9 ;  /* 0x0000000900047245 */ /* 0x000fe40000201400 */
[----:B------:R-:W-:Y:S01]  /*1ded0*/  ISETP.GE.AND P3, PT, R8, R242, PT ;  /* 0x000000f20800720c */ /* 0x000fe20003f66270 */
[----:B------:R-:W-:Y:S01]  /*1dee0*/  HMMA.16816.F32 R40, R20, R6, R40 ;  /* 0x000000061428723c */ /* 0x000fe20000001828 */
[-C--:B------:R-:W-:Y:S01]  /*1def0*/  FMUL.FTZ R13, R13, R61.reuse ;  /* 0x0000003d0d0d7220 */ /* 0x080fe20000410000 */
[----:B--2---:R-:W-:Y:S01]  /*1df00*/  FFMA.FTZ R12, -R233, R4, R12 ;  /* 0x00000004e90c7223 */ /* 0x004fe2000001010c */
[----:B------:R-:W-:Y:S01]  /*1df10*/  FSEL R14, R5, -INF , P3 ;  /* 0xff800000050e7808 */ /* 0x000fe20001800000 */
[----:B------:R-:W-:Y:S01]  /*1df20*/  FMUL.FTZ R15, R15, R61 ;  /* 0x0000003d0f0f7220 */ /* 0x000fe20000410000 */
[----:B------:R1:W2:Y:S01]  /*1df30*/  LDSM.16.M88.4 R4, [R2+0xb800] ;  /* 0x00b800000204783b */ /* 0x0002a20000000200 */
[----:B------:R-:W-:-:S02]  /*1df40*/  FSEL R198, R198, -INF , !P5 ;  /* 0xff800000c6c67808 */ /* 0x000fc40006800000 */
[C---:B------:R-:W-:Y:S01]  /*1df50*/  ISETP.GE.AND P6, PT, R8.reuse, R238, PT ;  /* 0x000000ee0800720c */ /* 0x040fe20003fc6270 */
[----:B------:R-:W3:Y:S01]  /*1df60*/  MUFU.TANH R44, R15 ;  /* 0x0000000f002c7308 */ /* 0x000ee20000002400 */
[C---:B------:R-:W-:Y:S02]  /*1df70*/  ISETP.GE.AND P4, PT, R8.reuse, R239, PT ;  /* 0x000000ef0800720c */ /* 0x040fe40003f86270 */
[----:B------:R-:W-:-:S05]  /*1df80*/  ISETP.GE.AND P5, PT, R8, R241, PT ;  /* 0x000000f10800720c */ /* 0x000fca0003fa6270 */
[----:B------:R4:W5:Y:S01]  /*1df90*/  MUFU.TANH R8, R13 ;  /* 0x0000000d00087308 */ /* 0x0009620000002400 */
[----:B------:R-:W-:Y:S02]  /*1dfa0*/  IABS R192, R192 ;  /* 0x000000c000c07213 */ /* 0x000fe40000000000 */
[----:B------:R-:W-:Y:S01]  /*1dfb0*/  IABS R45, R190 ;  /* 0x000000be002d7213 */ /* 0x000fe20000000000 */
[----:B------:R-:W-:Y:S01]  /*1dfc0*/  VIADD R9, R27, 0xffffff59 ;  /* 0xffffff591b097836 */ /* 0x000fe20000000000 */
[----:B------:R-:W-:Y:S01]  /*1dfd0*/  FSEL R12, R12, -INF , P5 ;  /* 0xff8000000c0c7808 */ /* 0x000fe20002800000 */
[----:B------:R-:W-:Y:S01]  /*1dfe0*/  FMUL.FTZ R16, R16, R61 ;  /* 0x0000003d10107220 */ /* 0x000fe20000410000 */
[----:B------:R-:W-:Y:S02]  /*1dff0*/  I2FP.F32.S32 R46, R192 ;  /* 0x000000c0002e7245 */ /* 0x000fe40000201400 */
[----:B------:R-:W-:Y:S01]  /*1e000*/  I2FP.F32.S32 R45, R45 ;  /* 0x0000002d002d7245 */ /* 0x000fe20000201400 */
[----:B------:R-:W-:Y:S01]  /*1e010*/  FMUL.FTZ R18, R18, R61 ;  /* 0x0000003d12127220 */ /* 0x000fe20000410000 */
[----:B------:R-:W-:-:S02]  /*1e020*/  FSEL R190, R14, -INF , !P6 ;  /* 0xff8000000ebe7808 */ /* 0x000fc40007000000 */
[----:B------:R-:W-:Y:S01]  /*1e030*/  FSEL R202, R12, -INF , !P4 ;  /* 0xff8000000cca7808 */ /* 0x000fe20006000000 */
[----:B---3--:R-:W-:Y:S01]  /*1e040*/  FFMA.FTZ R44, -R233, R45, R44 ;  /* 0x0000002de92c7223 */ /* 0x008fe2000001012c */
[C---:B------:R-:W-:Y:S01]  /*1e050*/  ISETP.GE.AND P3, PT, R9.reuse, R242, PT ;  /* 0x000000f20900720c */ /* 0x040fe20003f66270 */
[----:B------:R-:W3:Y:S01]  /*1e060*/  MUFU.TANH R16, R16 ;  /* 0x0000001000107308 */ /* 0x000ee20000002400 */
[C---:B------:R-:W-:Y:S01]  /*1e070*/  ISETP.GE.AND P6, PT, R9.reuse, R238, PT ;  /* 0x000000ee0900720c */ /* 0x040fe20003fc6270 */
[----:B----4-:R-:W-:Y:S01]  /*1e080*/  HMMA.16816.F32 R12, R164, R10, R40 ;  /* 0x0000000aa40c723c */ /* 0x010fe20000001828 */
[----:B------:R-:W-:Y:S01]  /*1e090*/  ISETP.GE.AND P5, PT, R9, R239, PT ;  /* 0x000000ef0900720c */ /* 0x000fe20003fa6270 */
[----:B-----5:R-:W-:Y:S01]  /*1e0a0*/  FFMA.FTZ R46, -R233, R46, R8 ;  /* 0x0000002ee92e7223 */ /* 0x020fe20000010108 */
[----:B------:R-:W-:Y:S02]  /*1e0b0*/  ISETP.GE.AND P4, PT, R9, R241, PT ;  /* 0x000000f10900720c */ /* 0x000fe40003f86270 */
[----:B------:R4:W5:Y:S01]  /*1e0c0*/  LDSM.16.M88.4 R8, [R0+0xb800] ;  /* 0x00b800000008783b */ /* 0x0009620000000200 */
[----:B-1----:R-:W-:Y:S01]  /*1e0d0*/  VIADD R2, R27, 0xffffff60 ;  /* 0xffffff601b027836 */ /* 0x002fe20000000000 */
[----:B------:R-:W-:Y:S01]  /*1e0e0*/  FSEL R46, R46, -INF , P3 ;  /* 0xff8000002e2e7808 */ /* 0x000fe20001800000 */
[----:B------:R-:W1:Y:S01]  /*1e0f0*/  MUFU.TANH R18, R18 ;  /* 0x0000001200127308 */ /* 0x000e620000002400 */
[----:B------:R-:W-:Y:S01]  /*1e100*/  FSEL R44, R44, -INF , P4 ;  /* 0xff8000002c2c7808 */ /* 0x000fe20002000000 */
[-C--:B------:R-:W-:Y:S01]  /*1e110*/  FMUL.FTZ R17, R17, R61.reuse ;  /* 0x0000003d11117220 */ /* 0x080fe20000410000 */
[----:B------:R-:W-:Y:S01]  /*1e120*/  IABS R40, R188 ;  /* 0x000000bc00287213 */ /* 0x000fe20000000000 */
[----:B--2---:R-:W-:Y:S01]  /*1e130*/  HMMA.16816.F32 R184, R20, R4, R184 ;  /* 0x0000000414b8723c */ /* 0x004fe200000018b8 */
[----:B------:R-:W-:Y:S01]  /*1e140*/  FSEL R192, R46, -INF , !P6 ;  /* 0xff8000002ec07808 */ /* 0x000fe20007000000 */
[----:B------:R-:W-:Y:S01]  /*1e150*/  FMUL.FTZ R19, R19, R61 ;  /* 0x0000003d13137220 */ /* 0x000fe20000410000 */
[----:B------:R-:W-:Y:S01]  /*1e160*/  FSEL R188, R44, -INF , !P5 ;  /* 0xff8000002cbc7808 */ /* 0x000fe20006800000 */
[----:B------:R-:W-:-:S04]  /*1e170*/  DEPBAR.LE SB0, 0x0 ;  /* 0x000080000000791a */ /* 0x000fc80000000000 */
[C---:B------:R-:W-:Y:S02]  /*1e180*/  ISETP.GE.AND P3, PT, R2.reuse, R242, PT ;  /* 0x000000f20200720c */ /* 0x040fe40003f66270 */
[C---:B------:R-:W-:Y:S02]  /*1e190*/  ISETP.GE.AND P6, PT, R2.reuse, R238, PT ;  /* 0x000000ee0200720c */ /* 0x040fe40003fc6270 */
[C---:B------:R-:W-:Y:S02]  /*1e1a0*/  ISETP.GE.AND P4, PT, R2.reuse, R239, PT ;  /* 0x000000ef0200720c */ /* 0x040fe40003f86270 */
[----:B----4-:R-:W-:Y:S02]  /*1e1b0*/  IABS R0, R180 ;  /* 0x000000b400007213 */ /* 0x010fe40000000000 */
[----:B------:R-:W-:Y:S02]  /*1e1c0*/  ISETP.GE.AND P5, PT, R2, R241, PT ;  /* 0x000000f10200720c */ /* 0x000fe40003fa6270 */
[----:B------:R-:W-:-:S02]  /*1e1d0*/  I2FP.F32.S32 R2, R0 ;  /* 0x0000000000027245 */ /* 0x000fc40000201400 */
[----:B------:R-:W2:Y:S01]  /*1e1e0*/  MUFU.TANH R0, R17 ;  /* 0x0000001100007308 */ /* 0x000ea20000002400 */
[----:B------:R-:W-:Y:S02]  /*1e1f0*/  I2FP.F32.S32 R40, R40 ;  /* 0x0000002800287245 */ /* 0x000fe40000201400 */
[----:B------:R-:W-:-:S03]  /*1e200*/  IABS R5, R174 ;  /* 0x000000ae00057213 */ /* 0x000fc60000000000 */
[C---:B---3--:R-:W-:Y:S01]  /*1e210*/  FFMA.FTZ R16, -R233.reuse, R40, R16 ;  /* 0x00000028e9107223 */ /* 0x048fe20000010110 */
[----:B-1----:R-:W-:Y:S01]  /*1e220*/  FFMA.FTZ R2, -R233, R2, R18 ;  /* 0x00000002e9027223 */ /* 0x002fe20000010112 */
[----:B------:R-:W-:Y:S01]  /*1e230*/  I2FP.F32.S32 R5, R5 ;  /* 0x0000000500057245 */ /* 0x000fe20000201400 */
[----:B------:R-:W-:Y:S02]  /*1e240*/  VIADD R4, R27, 0xffffff61 ;  /* 0xffffff611b047836 */ /* 0x000fe40000000000 */
[----:B------:R-:W-:Y:S02]  /*1e250*/  FSEL R18, R16, -INF , P3 ;  /* 0xff80000010127808 */ /* 0x000fe40001800000 */
[----:B------:R-:W1:Y:S01]  /*1e260*/  MUFU.TANH R16, R19 ;  /* 0x0000001300107308 */ /* 0x000e620000002400 */
[----:B------:R-:W-:Y:S01]  /*1e270*/  FSEL R2, R2, -INF , P5 ;  /* 0xff80000002027808 */ /* 0x000fe20002800000 */
[----:B------:R-:W-:Y:S01]  /*1e280*/  FMUL.FTZ R12, R12, R61 ;  /* 0x0000003d0c0c7220 */ /* 0x000fe20000410000 */
[----:B------:R-:W-:Y:S01]  /*1e290*/  ISETP.GE.AND P3, PT, R4, R242, PT ;  /* 0x000000f20400720c */ /* 0x000fe20003f66270 */
[----:B--2---:R-:W-:Y:S01]  /*1e2a0*/  FFMA.FTZ R0, -R233, R5, R0 ;  /* 0x00000005e9007223 */ /* 0x004fe20000010100 */
[----:B------:R-:W-:Y:S01]  /*1e2b0*/  FMUL.FTZ R14, R14, R61 ;  /* 0x0000003d0e0e7220 */ /* 0x000fe20000410000 */
[----:B------:R-:W-:-:S02]  /*1e2c0*/  IABS R178, R178 ;  /* 0x000000b200b27213 */ /* 0x000fc40000000000 */
[----:B------:R-:W-:Y:S02]  /*1e2d0*/  FSEL R174, R18, -INF , !P6 ;  /* 0xff80000012ae7808 */ /* 0x000fe40007000000 */
[----:B------:R-:W-:Y:S02]  /*1e2e0*/  FSEL R180, R2, -INF , !P4 ;  /* 0xff80000002b47808 */ /* 0x000fe40006000000 */
[----:B------:R-:W-:Y:S01]  /*1e2f0*/  FSEL R170, R0, -INF , P3 ;  /* 0xff80000000aa7808 */ /* 0x000fe20001800000 */
[----:B------:R-:W2:Y:S01]  /*1e300*/  MUFU.TANH R2, R12 ;  /* 0x0000000c00027308 */ /* 0x000ea20000002400 */
[C---:B------:R-:W-:Y:S02]  /*1e310*/  ISETP.GE.AND P6, PT, R4.reuse, R238, PT ;  /* 0x000000ee0400720c */ /* 0x040fe40003fc6270 */
[C---:B------:R-:W-:Y:S02]  /*1e320*/  ISETP.GE.AND P5, PT, R4.reuse, R239, PT ;  /* 0x000000ef0400720c */ /* 0x040fe40003fa6270 */
[----:B------:R-:W-:-:S02]  /*1e330*/  ISETP.GE.AND P4, PT, R4, R241, PT ;  /* 0x000000f10400720c */ /* 0x000fc40003f86270 */
[----:B------:R-:W-:Y:S01]  /*1e340*/  I2FP.F32.S32 R4, R178 ;  /* 0x000000b200047245 */ /* 0x000fe20000201400 */
[----:B------:R-:W3:Y:S01]  /*1e350*/  MUFU.TANH R0, R14 ;  /* 0x0000000e00007308 */ /* 0x000ee20000002400 */
[----:B------:R-:W-:Y:S01]  /*1e360*/  IABS R176, R176 ;  /* 0x000000b000b07213 */ /* 0x000fe20000000000 */
[----:B-----5:R-:W-:Y:S02]  /*1e370*/  HMMA.16816.F32 R184, R164, R8, R184 ;  /* 0x00000008a4b8723c */ /* 0x020fe400000018b8 */
[----:B-1----:R-:W-:Y:S01]  /*1e380*/  FFMA.FTZ R4, -R233, R4, R16 ;  /* 0x00000004e9047223 */ /* 0x002fe20000010110 */
[----:B------:R-:W-:Y:S01]  /*1e390*/  IABS R172, R172 ;  /* 0x000000ac00ac7213 */ /* 0x000fe20000000000 */
[----:B------:R-:W-:-:S03]  /*1e3a0*/  IMAD.MOV.U32 R8, RZ, RZ, R176 ;  /* 0x000000ffff087224 */ /* 0x000fc600078e00b0 */
[----:B------:R-:W-:Y:S01]  /*1e3b0*/  FSEL R176, R4, -INF , P4 ;  /* 0xff80000004b07808 */ /* 0x000fe20002000000 */
[----:B------:R-:W-:Y:S01]  /*1e3c0*/  VIADD R5, R27, 0xffffff68 ;  /* 0xffffff681b057836 */ /* 0x000fe20000000000 */
[----:B------:R-:W-:Y:S02]  /*1e3d0*/  I2FP.F32.S32 R4, R8 ;  /* 0x0000000800047245 */ /* 0x000fe40000201400 */
[----:B------:R-:W-:Y:S01]  /*1e3e0*/  I2FP.F32.S32 R9, R172 ;  /* 0x000000ac00097245 */ /* 0x000fe20000201400 */
[----:B------:R-:W-:Y:S01]  /*1e3f0*/  HMMA.16816.F32 R32, R20, R6, R32 ;  /* 0x000000061420723c */ /* 0x000fe20000001820 */
[----:B------:R-:W-:Y:S01]  /*1e400*/  FSEL R176, R176, -INF , !P5 ;  /* 0xff800000b0b07808 */ /* 0x000fe20006800000 */
[----:B--2---:R-:W-:Y:S01]  /*1e410*/  FFMA.FTZ R4, -R233, R4, R2 ;  /* 0x00000004e9047223 */ /* 0x004fe20000010102 */
[----:B------:R-:W-:Y:S01]  /*1e420*/  ISETP.GE.AND P3, PT, R5, R242, PT ;  /* 0x000000f20500720c */ /* 0x000fe20003f66270 */
[----:B---3--:R-:W-:Y:S01]  /*1e430*/  FFMA.FTZ R9, -R233, R9, R0 ;  /* 0x00000009e9097223 */ /* 0x008fe20000010100 */
[----:B------:R-:W-:Y:S01]  /*1e440*/  ISETP.GE.AND P5, PT, R5, R241, PT ;  /* 0x000000f10500720c */ /* 0x000fe20003fa6270 */
[----:B------:R-:W-:Y:S01]  /*1e450*/  VIADD R2, R27, 0xffffff69 ;  /* 0xffffff691b027836 */ /* 0x000fe20000000000 */
[----:B------:R-:W-:-:S02]  /*1e460*/  FSEL R170, R170, -INF , !P6 ;  /* 0xff800000aaaa7808 */ /* 0x000fc40007000000 */
[C---:B------:R-:W-:Y:S02]  /*1e470*/  ISETP.GE.AND P6, PT, R5.reuse, R238, PT ;  /* 0x000000ee0500720c */ /* 0x040fe40003fc6270 */
[----:B------:R-:W-:Y:S02]  /*1e480*/  ISETP.GE.AND P4, PT, R5, R239, PT ;  /* 0x000000ef0500720c */ /* 0x000fe40003f86270 */
[----:B------:R-:W-:Y:S02]  /*1e490*/  FSEL R4, R4, -INF , P3 ;  /* 0xff80000004047808 */ /* 0x000fe40001800000 */
[----:B------:R-:W-:Y:S01]  /*1e4a0*/  FSEL R9, R9, -INF , P5 ;  /* 0xff80000009097808 */ /* 0x000fe20002800000 */
[-C--:B------:R-:W-:Y:S01]  /*1e4b0*/  FMUL.FTZ R15, R15, R61.reuse ;  /* 0x0000003d0f0f7220 */ /* 0x080fe20000410000 */
[----:B------:R-:W-:Y:S01]  /*1e4c0*/  FSEL R172, R4, -INF , !P6 ;  /* 0xff80000004ac7808 */ /* 0x000fe20007000000 */
[----:B------:R-:W-:Y:S01]  /*1e4d0*/  FMUL.FTZ R13, R13, R61 ;  /* 0x0000003d0d0d7220 */ /* 0x000fe20000410000 */
[----:B------:R-:W-:-:S02]  /*1e4e0*/  FSEL R178, R9, -INF , !P4 ;  /* 0xff80000009b27808 */ /* 0x000fc40006000000 */
[C---:B------:R-:W-:Y:S02]  /*1e4f0*/  ISETP.GE.AND P3, PT, R2.reuse, R242, PT ;  /* 0x000000f20200720c */ /* 0x040fe40003f66270 */
[C---:B------:R-:W-:Y:S02]  /*1e500*/  ISETP.GE.AND P6, PT, R2.reuse, R238, PT ;  /* 0x000000ee0200720c */ /* 0x040fe40003fc6270 */
[C---:B------:R-:W-:Y:S02]  /*1e510*/  ISETP.GE.AND P5, PT, R2.reuse, R239, PT ;  /* 0x000000ef0200720c */ /* 0x040fe40003fa6270 */
[----:B------:R-:W-:Y:S02]  /*1e520*/  ISETP.GE.AND P4, PT, R2, R241, PT ;  /* 0x000000f10200720c */ /* 0x000fe40003f86270 */
[----:B------:R-:W1:Y:S01]  /*1e530*/  MUFU.TANH R2, R15 ;  /* 0x0000000f00027308 */ /* 0x000e620000002400 */
[-C--:B------:R-:W-:Y:S01]  /*1e540*/  FMUL.FTZ R0, R184, R61.reuse ;  /* 0x0000003db8007220 */ /* 0x080fe20000410000 */
[----:B------:R-:W-:Y:S01]  /*1e550*/  FMUL.FTZ R186, R186, R61 ;  /* 0x0000003dbaba7220 */ /* 0x000fe20000410000 */
[----:B------:R-:W-:Y:S05]  /*1e560*/  HMMA.16816.F32 R32, R164, R10, R32 ;  /* 0x0000000aa420723c */ /* 0x000fea0000001820 */
[----:B------:R-:W2:Y:S01]  /*1e570*/  MUFU.TANH R6, R13 ;  /* 0x0000000d00067308 */ /* 0x000ea20000002400 */
[----:B------:R-:W-:-:S02]  /*1e580*/  IABS R67, R67 ;  /* 0x0000004300437213 */ /* 0x000fc40000000000 */
[----:B------:R-:W-:Y:S02]  /*1e590*/  IABS R5, R215 ;  /* 0x000000d700057213 */ /* 0x000fe40000000000 */
[----:B------:R-:W-:-:S03]  /*1e5a0*/  I2FP.F32.S32 R67, R67 ;  /* 0x0000004300437245 */ /* 0x000fc60000201400 */
[----:B------:R-:W3:Y:S01]  /*1e5b0*/  MUFU.TANH R0, R0 ;  /* 0x0000000000007308 */ /* 0x000ee20000002400 */
[----:B------:R-:W-:-:S07]  /*1e5c0*/  I2FP.F32.S32 R5, R5 ;  /* 0x0000000500057245 */ /* 0x000fce0000201400 */
[----:B------:R-:W4:Y:S01]  /*1e5d0*/  MUFU.TANH R186, R186 ;  /* 0x000000ba00ba7308 */ /* 0x000f220000002400 */
[----:B------:R-:W-:Y:S01]  /*1e5e0*/  IABS R4, R213 ;  /* 0x000000d500047213 */ /* 0x000fe20000000000 */
[----:B------:R-:W-:Y:S01]  /*1e5f0*/  FMUL.FTZ R185, R185, R61 ;  /* 0x0000003db9b97220 */ /* 0x000fe20000410000 */
[----:B------:R-:W-:Y:S01]  /*1e600*/  IABS R55, R55 ;  /* 0x0000003700377213 */ /* 0x000fe20000000000 */
[C---:B-1----:R-:W-:Y:S01]  /*1e610*/  FFMA.FTZ R67, -R233.reuse, R67, R2 ;  /* 0x00000043e9437223 */ /* 0x042fe20000010102 */
[----:B--2---:R-:W-:Y:S01]  /*1e620*/  FFMA.FTZ R5, -R233, R5, R6 ;  /* 0x00000005e9057223 */ /* 0x004fe20000010106 */
[----:B------:R-:W-:Y:S01]  /*1e630*/  I2FP.F32.S32 R7, R4 ;  /* 0x0000000400077245 */ /* 0x000fe20000201400 */
[----:B------:R-:W-:Y:S01]  /*1e640*/  VIADD R4, R27, 0xffffff70 ;  /* 0xffffff701b047836 */ /* 0x000fe20000000000 */
[----:B------:R-:W1:Y:S01]  /*1e650*/  MUFU.TANH R2, R185 ;  /* 0x000000b900027308 */ /* 0x000e620000002400 */
[----:B------:R-:W-:Y:S02]  /*1e660*/  I2FP.F32.S32 R55, R55 ;  /* 0x0000003700377245 */ /* 0x000fe40000201400 */
[----:B------:R-:W-:Y:S01]  /*1e670*/  FSEL R67, R67, -INF , P4 ;  /* 0xff80000043437808 */ /* 0x000fe20002000000 */
[----:B---3--:R-:W-:Y:S01]  /*1e680*/  FFMA.FTZ R0, -R233, R7, R0 ;  /* 0x00000007e9007223 */ /* 0x008fe20000010100 */
[----:B------:R-:W-:Y:S01]  /*1e690*/  FSEL R5, R5, -INF , P3 ;  /* 0xff80000005057808 */ /* 0x000fe20001800000 */
[-C--:B------:R-:W-:Y:S01]  /*1e6a0*/  FMUL.FTZ R8, R32, R61.reuse ;  /* 0x0000003d20087220 */ /* 0x080fe20000410000 */
[----:B------:R-:W-:Y:S01]  /*1e6b0*/  FSEL R166, R67, -INF , !P5 ;  /* 0xff80000043a67808 */ /* 0x000fe20006800000 */
[----:B------:R-:W-:Y:S01]  /*1e6c0*/  FMUL.FTZ R187, R187, R61 ;  /* 0x0000003dbbbb7220 */ /* 0x000fe20000410000 */
[----:B----4-:R-:W-:Y:S01]  /*1e6d0*/  FFMA.FTZ R55, -R233, R55, R186 ;  /* 0x00000037e9377223 */ /* 0x010fe200000101ba */
[----:B------:R-:W-:-:S02]  /*1e6e0*/  ISETP.GE.AND P3, PT, R4, R242, PT ;  /* 0x000000f20400720c */ /* 0x000fc40003f66270 */
[C---:B------:R-:W-:Y:S02]  /*1e6f0*/  ISETP.GE.AND P5, PT, R4.reuse, R241, PT ;  /* 0x000000f10400720c */ /* 0x040fe40003fa6270 */
[----:B------:R-:W-:Y:S02]  /*1e700*/  FSEL R168, R5, -INF , !P6 ;  /* 0xff80000005a87808 */ /* 0x000fe40007000000 */
[----:B------:R-:W-:Y:S01]  /*1e710*/  IABS R54, R54 ;  /* 0x0000003600367213 */ /* 0x000fe20000000000 */
[----:B------:R-:W2:Y:S01]  /*1e720*/  MUFU.TANH R6, R187 ;  /* 0x000000bb00067308 */ /* 0x000ea20000002400 */
[C---:B------:R-:W-:Y:S02]  /*1e730*/  ISETP.GE.AND P6, PT, R4.reuse, R238, PT ;  /* 0x000000ee0400720c */ /* 0x040fe40003fc6270 */
[----:B------:R-:W-:Y:S01]  /*1e740*/  ISETP.GE.AND P4, PT, R4, R239, PT ;  /* 0x000000ef0400720c */ /* 0x000fe20003f86270 */
[----:B------:R-:W-:Y:S01]  /*1e750*/  VIADD R4, R27, 0xffffff71 ;  /* 0xffffff711b047836 */ /* 0x000fe20000000000 */
[----:B------:R-:W-:-:S02]  /*1e760*/  FSEL R0, R0, -INF , P3 ;  /* 0xff80000000007808 */ /* 0x000fc40001800000 */
[----:B------:R-:W-:Y:S01]  /*1e770*/  FSEL R55, R55, -INF , P5 ;  /* 0xff80000037377808 */ /* 0x000fe20002800000 */
[----:B------:R-:W3:Y:S01]  /*1e780*/  MUFU.TANH R8, R8 ;  /* 0x0000000800087308 */ /* 0x000ee20000002400 */
[----:B------:R-:W-:Y:S01]  /*1e790*/  I2FP.F32.S32 R54, R54 ;  /* 0x0000003600367245 */ /* 0x000fe20000201400 */
[-C--:B------:R-:W-:Y:S01]  /*1e7a0*/  FMUL.FTZ R33, R33, R61.reuse ;  /* 0x0000003d21217220 */ /* 0x080fe20000410000 */
[----:B------:R-:W-:Y:S01]  /*1e7b0*/  FMUL.FTZ R34, R34, R61 ;  /* 0x0000003d22227220 */ /* 0x000fe20000410000 */
[----:B------:R-:W-:Y:S02]  /*1e7c0*/  FSEL R0, R0, -INF , !P6 ;  /* 0xff80000000007808 */ /* 0x000fe40007000000 */
[----:B------:R-:W-:Y:S02]  /*1e7d0*/  FSEL R156, R55, -INF , !P4 ;  /* 0xff800000379c7808 */ /* 0x000fe40006000000 */
[C---:B------:R-:W-:Y:S02]  /*1e7e0*/  ISETP.GE.AND P3, PT, R4.reuse, R242, PT ;  /* 0x000000f20400720c */ /* 0x040fe40003f66270 */
[----:B------:R-:W-:-:S02]  /*1e7f0*/  ISETP.GE.AND P6, PT, R4, R238, PT ;  /* 0x000000ee0400720c */ /* 0x000fc40003fc6270 */
[C---:B------:R-:W-:Y:S02]  /*1e800*/  ISETP.GE.AND P5, PT, R4.reuse, R239, PT ;  /* 0x000000ef0400720c */ /* 0x040fe40003fa6270 */
[----:B------:R-:W-:Y:S01]  /*1e810*/  ISETP.GE.AND P4, PT, R4, R241, PT ;  /* 0x000000f10400720c */ /* 0x000fe20003f86270 */
[----:B-1----:R-:W-:Y:S01]  /*1e820*/  FFMA.FTZ R2, -R233, R54, R2 ;  /* 0x00000036e9027223 */ /* 0x002fe20000010102 */
[----:B------:R-:W1:Y:S01]  /*1e830*/  MUFU.TANH R4, R33 ;  /* 0x0000002100047308 */ /* 0x000e620000002400 */
[----:B------:R-:W-:Y:S02]  /*1e840*/  IABS R53, R53 ;  /* 0x0000003500357213 */ /* 0x000fe40000000000 */
[----:B------:R-:W-:Y:S02]  /*1e850*/  IABS R39, R39 ;  /* 0x0000002700277213 */ /* 0x000fe40000000000 */
[----:B------:R-:W-:-:S03]  /*1e860*/  I2FP.F32.S32 R53, R53 ;  /* 0x0000003500357245 */ /* 0x000fc60000201400 */
[----:B------:R-:W4:Y:S01]  /*1e870*/  MUFU.TANH R34, R34 ;  /* 0x0000002200227308 */ /* 0x000f220000002400 */
[----:B------:R-:W-:Y:S01]  /*1e880*/  FSEL R2, R2, -INF , P3 ;  /* 0xff80000002027808 */ /* 0x000fe20001800000 */
[----:B------:R-:W-:Y:S01]  /*1e890*/  FMUL.FTZ R35, R35, R61 ;  /* 0x0000003d23237220 */ /* 0x000fe20000410000 */
[----:B------:R-:W-:Y:S01]  /*1e8a0*/  I2FP.F32.S32 R39, R39 ;  /* 0x0000002700277245 */ /* 0x000fe20000201400 */
[----:B------:R-:W-:Y:S01]  /*1e8b0*/  VIADD R5, R27, 0xffffff78 ;  /* 0xffffff781b057836 */ /* 0x000fe20000000000 */
[----:B------:R-:W-:Y:S01]  /*1e8c0*/  IABS R37, R37 ;  /* 0x0000002500257213 */ /* 0x000fe20000000000 */
[C---:B--2---:R-:W-:Y:S01]  /*1e8d0*/  FFMA.FTZ R6, -R233.reuse, R53, R6 ;  /* 0x00000035e9067223 */ /* 0x044fe20000010106 */
[----:B------:R-:W-:Y:S01]  /*1e8e0*/  FSEL R141, R2, -INF , !P6 ;  /* 0xff800000028d7808 */ /* 0x000fe20007000000 */
[----:B---3--:R-:W-:Y:S01]  /*1e8f0*/  FFMA.FTZ R8, -R233, R39, R8 ;  /* 0x00000027e9087223 */ /* 0x008fe20000010108 */
[----:B------:R-:W-:Y:S01]  /*1e900*/  IABS R31, R31 ;  /* 0x0000001f001f7213 */ /* 0x000fe20000000000 */
[----:B------:R-:W2:Y:S01]  /*1e910*/  MUFU.TANH R2, R35 ;  /* 0x0000002300027308 */ /* 0x000ea20000002400 */
[----:B------:R-:W-:Y:S01]  /*1e920*/  I2FP.F32.S32 R37, R37 ;  /* 0x0000002500257245 */ /* 0x000fe20000201400 */
[----:B------:R-:W-:Y:S01]  /*1e930*/  VIADD R27, R27, 0xffffff79 ;  /* 0xffffff791b1b7836 */ /* 0x000fe20000000000 */
[----:B------:R-:W-:-:S02]  /*1e940*/  ISETP.GE.AND P3, PT, R5, R242, PT ;  /* 0x000000f20500720c */ /* 0x000fc40003f66270 */
[----:B------:R-:W-:Y:S01]  /*1e950*/  I2FP.F32.S32 R31, R31 ;  /* 0x0000001f001f7245 */ /* 0x000fe20000201400 */
[----:B-1----:R-:W-:Y:S01]  /*1e960*/  FFMA.FTZ R4, -R233, R37, R4 ;  /* 0x00000025e9047223 */ /* 0x002fe20000010104 */
[----:B------:R-:W-:Y:S01]  /*1e970*/  FSEL R6, R6, -INF , P4 ;  /* 0xff80000006067808 */ /* 0x000fe20002000000 */
[----:B------:R-:W-:Y:S01]  /*1e980*/  VIADD R67, R63, 0xfffffffe ;  /* 0xfffffffe3f437836 */ /* 0x000fe20000000000 */
[----:B------:R-:W-:Y:S01]  /*1e990*/  FSEL R8, R8, -INF , P3 ;  /* 0xff80000008087808 */ /* 0x000fe20001800000 */
[----:B------:R-:W-:Y:S01]  /*1e9a0*/  BAR.SYNC.DEFER_BLOCKING 0x0 ;  /* 0x0000000000007b1d */ /* 0x000fe20000010000 */
[----:B------:R-:W-:Y:S01]  /*1e9b0*/  ISETP.GE.AND P3, PT, R27, R242, PT ;  /* 0x000000f21b00720c */ /* 0x000fe20003f66270 */
[----:B----4-:R-:W-:Y:S01]  /*1e9c0*/  FFMA.FTZ R31, -R233, R31, R34 ;  /* 0x0000001fe91f7223 */ /* 0x010fe20000010122 */
[----:B------:R-:W-:Y:S02]  /*1e9d0*/  IABS R29, R29 ;  /* 0x0000001d001d7213 */ /* 0x000fe40000000000 */
[----:B------:R-:W-:-:S02]  /*1e9e0*/  FSEL R138, R6, -INF , !P5 ;  /* 0xff800000068a7808 */ /* 0x000fc40006800000 */
[----:B------:R-:W-:Y:S02]  /*1e9f0*/  ISETP.GE.AND P5, PT, R5, R241, PT ;  /* 0x000000f10500720c */ /* 0x000fe40003fa6270 */
[----:B------:R-:W-:Y:S02]  /*1ea00*/  FSEL R4, R4, -INF , P3 ;  /* 0xff80000004047808 */ /* 0x000fe40001800000 */
[----:B------:R-:W-:Y:S02]  /*1ea10*/  ISETP.GT.AND P3, PT, R67, R220, PT ;  /* 0x000000dc4300720c */ /* 0x000fe40003f64270 */
[----:B------:R-:W-:Y:S02]  /*1ea20*/  I2FP.F32.S32 R29, R29 ;  /* 0x0000001d001d7245 */ /* 0x000fe40000201400 */
[----:B------:R-:W-:Y:S02]  /*1ea30*/  ISETP.GE.AND P4, PT, R5, R239, PT ;  /* 0x000000ef0500720c */ /* 0x000fe40003f86270 */
[----:B------:R-:W-:Y:S01]  /*1ea40*/  FSEL R31, R31, -INF , P5 ;  /* 0xff8000001f1f7808 */ /* 0x000fe20002800000 */
[----:B--2---:R-:W-:Y:S01]  /*1ea50*/  FFMA.FTZ R2, -R233, R29, R2 ;  /* 0x0000001de9027223 */ /* 0x004fe20000010102 */
[----:B------:R-:W-:-:S02]  /*1ea60*/  ISETP.GE.AND P6, PT, R5, R238, PT ;  /* 0x000000ee0500720c */ /* 0x000fc40003fc6270 */
[----:B------:R-:W-:Y:S02]  /*1ea70*/  FSEL R137, R31, -INF , !P4 ;  /* 0xff8000001f897808 */ /* 0x000fe40006000000 */
[C---:B------:R-:W-:Y:S02]  /*1ea80*/  ISETP.GE.AND P4, PT, R27.reuse, R241, PT ;  /* 0x000000f11b00720c */ /* 0x040fe40003f86270 */
[----:B------:R-:W-:Y:S01]  /*1ea90*/  FSEL R140, R8, -INF , !P6 ;  /* 0xff800000088c7808 */ /* 0x000fe20007000000 */
[----:B------:R-:W-:Y:S01]  /*1eaa0*/  BSSY.RECONVERGENT B1, `(.L_x_6945) ;  /* 0x00000ba000017945 */ /* 0x000fe20003800200 */
[C---:B------:R-:W-:Y:S02]  /*1eab0*/  ISETP.GE.AND P6, PT, R27.reuse, R238, PT ;  /* 0x000000ee1b00720c */ /* 0x040fe40003fc6270 */
[----:B------:R-:W-:Y:S02]  /*1eac0*/  ISETP.GE.AND P5, PT, R27, R239, PT ;  /* 0x000000ef1b00720c */ /* 0x000fe40003fa6270 */
[----:B------:R-:W-:-:S02]  /*1ead0*/  FSEL R2, R2, -INF , P4 ;  /* 0xff80000002027808 */ /* 0x000fc40002000000 */
[----:B------:R-:W-:Y:S02]  /*1eae0*/  FSEL R139, R4, -INF , !P6 ;  /* 0xff800000048b7808 */ /* 0x000fe40007000000 */
[----:B------:R-:W-:Y:S01]  /*1eaf0*/  FSEL R136, R2, -INF , !P5 ;  /* 0xff80000002887808 */ /* 0x000fe20006800000 */
[----:B------:R-:W-:Y:S05]  /*1eb00*/  @!P3 BRA `(.L_x_6946) ;  /* 0x0000000800ccb947 */ /* 0x000fea0003800000 */
[----:B------:R-:W-:Y:S04]  /*1eb10*/  BSSY.RECONVERGENT B0, `(.L_x_6947) ;  /* 0x0000049000007945 */ /* 0x000fe80003800200 */
[----:B------:R-:W-:Y:S05]  /*1eb20*/  @!P2 BRA `(.L_x_6948) ;  /* 0x0000000000fca947 */ /* 0x000fea0003800000 */
[----:B------:R-:W2:Y:S01]  /*1eb30*/  LD.E R11, desc[UR10][R132.64+0x170] ;  /* 0x0001700a840b7980 */ /* 0x000ea2000c101900 */
[----:B------:R-:W-:Y:S01]  /*1eb40*/  IMAD.SHL.U32 R8, R63, 0x80, RZ ;  /* 0x000000803f087824 */ /* 0x000fe200078e00ff */
[----:B------:R-:W-:-:S03]  /*1eb50*/  SHF.L.U32 R10, R67, 0x7, RZ ;  /* 0x00000007430a7819 */ /* 0x000fc600000006ff */
[----:B------:R-:W-:Y:S01]  /*1eb60*/  VIADD R8, R8, 0xfffffe80 ;  /* 0xfffffe8008087836 */ /* 0x000fe20000000000 */
[----:B------:R-:W-:Y:S02]  /*1eb70*/  IABS R4, R10 ;  /* 0x0000000a00047213 */ /* 0x000fe40000000000 */
[-C--:B--2---:R-:W-:Y:S02]  /*1eb80*/  IABS R6, R11.reuse ;  /* 0x0000000b00067213 */ /* 0x084fe40000000000 */
[-C--:B------:R-:W-:Y:S02]  /*1eb90*/  IABS R5, R11.reuse ;  /* 0x0000000b00057213 */ /* 0x080fe40000000000 */
[----:B------:R-:W1:Y:S01]  /*1eba0*/  I2F.RP R2, R6 ;  /* 0x0000000600027306 */ /* 0x000e620000209400 */
[----:B------:R-:W-:Y:S02]  /*1ebb0*/  LOP3.LUT R10, R10, R11, RZ, 0x3c, !PT ;  /* 0x0000000b0a0a7212 */ /* 0x000fe400078e3cff */
[----:B------:R-:W-:-:S02]  /*1ebc0*/  IMAD.MOV R5, RZ, RZ, -R5 ;  /* 0x000000ffff057224 */ /* 0x000fc400078e0a05 */
[----:B------:R-:W-:-:S03]  /*1ebd0*/  ISETP.GE.AND P4, PT, R10, RZ, PT ;  /* 0x000000ff0a00720c */ /* 0x000fc60003f86270 */
[----:B-1----:R-:W1:Y:S02]  /*1ebe0*/  MUFU.RCP R12, R2 ;  /* 0x00000002000c7308 */ /* 0x002e640000001000 */
[----:B-1----:R-:W-:Y:S01]  /*1ebf0*/  VIADD R12, R12, 0xffffffe ;  /* 0x0ffffffe0c0c7836 */ /* 0x002fe20000000000 */
[----:B------:R-:W-:Y:S02]  /*1ec00*/  IABS R2, R8 ;  /* 0x0000000800027213 */ /* 0x000fe40000000000 */
[----:B------:R-:W-:-:S03]  /*1ec10*/  LOP3.LUT R8, R8, R11, RZ, 0x3c, !PT ;  /* 0x0000000b08087212 */ /* 0x000fc600078e3cff */
[----:B------:R-:W1:Y:S02]  /*1ec20*/  F2I.FTZ.U32.TRUNC.NTZ R13, R12 ;  /* 0x0000000c000d7305 */ /* 0x000e64000021f000 */
[----:B-1----:R-:W-:Y:S01]  /*1ec30*/  IMAD.MOV R9, RZ, RZ, -R13 ;  /* 0x000000ffff097224 */ /* 0x002fe200078e0a0d */
[----:B------:R-:W-:-:S03]  /*1ec40*/  MOV R12, RZ ;  /* 0x000000ff000c7202 */ /* 0x000fc60000000f00 */
[----:B------:R-:W-:-:S04]  /*1ec50*/  IMAD R9, R9, R6, RZ ;  /* 0x0000000609097224 */ /* 0x000fc800078e02ff */
[----:B------:R-:W-:-:S06]  /*1ec60*/  IMAD.HI.U32 R9, R13, R9, R12 ;  /* 0x000000090d097227 */ /* 0x000fcc00078e000c */
[----:B------:R-:W-:-:S04]  /*1ec70*/  IMAD.HI.U32 R7, R9, R2, RZ ;  /* 0x0000000209077227 */ /* 0x000fc800078e00ff */
[----:B------:R-:W-:-:S04]  /*1ec80*/  IMAD.HI.U32 R9, R9, R4, RZ ;  /* 0x0000000409097227 */ /* 0x000fc800078e00ff */
[----:B------:R-:W-:Y:S01]  /*1ec90*/  IMAD R13, R7, R5, R2 ;  /* 0x00000005070d7224 */ /* 0x000fe200078e0202 */
[----:B------:R-:W-:Y:S01]  /*1eca0*/  LOP3.LUT R2, RZ, R11, RZ, 0x33, !PT ;  /* 0x0000000bff027212 */ /* 0x000fe200078e33ff */
        /* <DEDUP_REMOVED lines=39> */
.L_x_6948:
        /* <DEDUP_REMOVED lines=8> */
.L_x_6949:
[----:B------:R-:W-:Y:S05]  /*1efa0*/  BSYNC.RECONVERGENT B0 ;  /* 0x0000000000007941 */ /* 0x000fea0003800200 */
.L_x_6947:
[C---:B------:R-:W-:Y:S01]  /*1efb0*/  IMAD.SHL.U32 R5, R216.reuse, 0x20, RZ ;  /* 0x00000020d8057824 */ /* 0x040fe200078e00ff */
[----:B------:R-:W-:Y:S01]  /*1efc0*/  SHF.L.U64.HI R2, R216, 0x5, R217 ;  /* 0x00000005d8027819 */ /* 0x000fe200000102d9 */
[----:B------:R-:W-:-:S03]  /*1efd0*/  @!P1 IMAD.MOV.U32 R223, RZ, RZ, R221 ;  /* 0x000000ffffdf9224 */ /* 0x000fc600078e00dd */
[----:B------:R-:W-:Y:S02]  /*1efe0*/  IADD3 R6, P2, PT, R5, R222, RZ ;  /* 0x000000de05067210 */ /* 0x000fe40007f5e0ff */
[----:B------:R-:W-:Y:S01]  /*1eff0*/  @!PT LDS RZ, [RZ] ;  /* 0x00000000fffff984 */ /* 0x000fe20000000800 */
[----:B------:R-:W-:Y:S01]  /*1f000*/  @!PT LDS RZ, [RZ] ;  /* 0x00000000fffff984 */ /* 0x000fe20000000800 */
[----:B------:R-:W-:Y:S01]  /*1f010*/  @!PT LDS RZ, [RZ] ;  /* 0x00000000fffff984 */ /* 0x000fe20000000800 */
[----:B------:R1:W-:Y:S03]  /*1f020*/  @!P1 LDGSTS.E.BYPASS.LTC128B.128 [R247+0x4000], desc[UR10][R222.64] ;  /* 0x04000000def79fae */ /* 0x0003e6000b981a0a */
[----:B------:R-:W-:Y:S01]  /*1f030*/  IMAD.X R7, R2, 0x1, R221, P2 ;  /* 0x0000000102077824 */ /* 0x000fe200010e06dd */
[-C--:B------:R-:W-:Y:S01]  /*1f040*/  IADD3 R14, P2, PT, R6, R5.reuse, RZ ;  /* 0x00000005060e7210 */ /* 0x080fe20007f5e0ff */
[----:B------:R2:W-:Y:S04]  /*1f050*/  @P1 STS.128 [R247+0x4000], RZ ;  /* 0x004000fff7001388 */ /* 0x0005e80000000c00 */
[----:B------:R-:W-:Y:S01]  /*1f060*/  IMAD.X R15, R7, 0x1, R2, P2 ;  /* 0x00000001070f7824 */ /* 0x000fe200010e0602 */
[----:B------:R-:W-:-:S05]  /*1f070*/  IADD3 R12, P2, PT, R14, R5, RZ ;  /* 0x000000050e0c7210 */ /* 0x000fca0007f5e0ff */
[----:B------:R-:W-:Y:S01]  /*1f080*/  IMAD.X R13, R15, 0x1, R2, P2 ;  /* 0x000000010f0d7824 */ /* 0x000fe200010e0602 */
[----:B------:R-:W-:-:S05]  /*1f090*/  IADD3 R10, P2, PT, R12, R5, RZ ;  /* 0x000000050c0a7210 */ /* 0x000fca0007f5e0ff */
[----:B------:R-:W-:Y:S01]  /*1f0a0*/  IMAD.X R11, R13, 0x1, R2, P2 ;  /* 0x000000010d0b7824 */ /* 0x000fe200010e0602 */
[----:B------:R-:W-:-:S04]  /*1f0b0*/  IADD3 R8, P2, PT, R10, R5, RZ ;  /* 0x000000050a087210 */ /* 0x000fc80007f5e0ff */
[----:B------:R-:W-:Y:S01]  /*1f0c0*/  IADD3 R4, P3, PT, R8, R5, RZ ;  /* 0x0000000508047210 */ /* 0x000fe20007f7e0ff */
        /* <DEDUP_REMOVED lines=35> */
[----:B------:R-:W-:-:S03]  /*1f300*/  IADD3.X R15, PT, PT, R5, R2, RZ, P2, !PT ;  /* 0x00000002050f7210 */ /* 0x000fc600017fe4ff */
        /* <DEDUP_REMOVED lines=51> */
.L_x_6946:
[----:B------:R-:W-:Y:S05]  /*1f640*/  BSYNC.RECONVERGENT B1 ;  /* 0x0000000000017941 */ /* 0x000fea0003800200 */
.L_x_6945:
[----:B------:R-:W3:Y:S01]  /*1f650*/  LD.E R152, desc[UR10][R132.64+0xdc] ;  /* 0x0000dc0a84987980 */ /* 0x000ee2000c101900 */
[----:B--2---:R-:W-:Y:S02]  /*1f660*/  FMNMX3.FTZ R5, R3, R52, R30, !PT ;  /* 0x0000003403057276 */ /* 0x004fe4000781001e */
[----:B------:R-:W-:Y:S01]  /*1f670*/  FMNMX3.FTZ R7, R134, R25, R26, !PT ;  /* 0x0000001986077276 */ /* 0x000fe2000781001a */
[----:B------:R-:W-:Y:S01]  /*1f680*/  LDSM.16.MT88.4 R44, [R66+0x10000] ;  /* 0x01000000422c783b */ /* 0x000fe20000004200 */
[----:B------:R-:W-:Y:S02]  /*1f690*/  FMNMX3.FTZ R2, R5, R38, R36, !PT ;  /* 0x0000002605027276 */ /* 0x000fe40007810024 */
[----:B------:R-:W-:Y:S01]  /*1f6a0*/  IADD3 R16, PT, PT, R66, 0xc000, RZ ;  /* 0x0000c00042107810 */ /* 0x000fe20007ffe0ff */
[----:B------:R-:W-:Y:S01]  /*1f6b0*/  LDSM.16.MT88.4 R12, [R66+0xc000] ;  /* 0x00c00000420c783b */ /* 0x000fe20000004200 */
[----:B------:R-:W-:-:S03]  /*1f6c0*/  FMNMX3.FTZ R2, R2, R207, R205, !PT ;  /* 0x000000cf02027276 */ /* 0x000fc600078100cd */
[----:B------:R-:W-:Y:S01]  /*1f6d0*/  LDSM.16.MT88.4 R20, [R64+0xc000] ;  /* 0x00c000004014783b */ /* 0x000fe20000004200 */
[----:B------:R-:W-:-:S04]  /*1f6e0*/  FMNMX3.FTZ R2, R2, R199, R189, !PT ;  /* 0x000000c702027276 */ /* 0x000fc800078100bd */
        /* <DEDUP_REMOVED lines=22> */
[----:B------:R-:W-:-:S03]  /*1f850*/  FMNMX3.FTZ R7, R7, R190, R192, !PT ;  /* 0x000000be07077276 */ /* 0x000fc600078100c0 */
[----:B------:R-:W1:Y:S01]  /*1f860*/  SHFL.BFLY PT, R5, R6, 0x2, 0x1f ;  /* 0x0c401f0006057f89 */ /* 0x000e6200000e0000 */
[----:B------:R-:W-:-:S04]  /*1f870*/  FMNMX3.FTZ R7, R7, R174, R170, !PT ;  /* 0x000000ae07077276 */ /* 0x000fc800078100aa */
[----:B------:R-:W-:-:S04]  /*1f880*/  FMNMX3.FTZ R7, R7, R172, R168, !PT ;  /* 0x000000ac07077276 */ /* 0x000fc800078100a8 */
[----:B------:R-:W-:-:S04]  /*1f890*/  FMNMX3.FTZ R7, R7, R0, R141, !PT ;  /* 0x0000000007077276 */ /* 0x000fc8000781008d */
[----:B------:R-:W-:-:S05]  /*1f8a0*/  FMNMX3.FTZ R7, R7, R140, R139, !PT ;  /* 0x0000008c07077276 */ /* 0x000fca000781008b */
        /* <DEDUP_REMOVED lines=17> */
[----:B------:R-:W-:Y:S02]  /*1f9c0*/  FSEL R145, R145, RZ, P0 ;  /* 0x000000ff91917208 */ /* 0x000fe40000000000 */
[----:B------:R-:W-:Y:S01]  /*1f9d0*/  ISETP.NE.AND P0, PT, R60, RZ, PT ;  /* 0x000000ff3c00720c */ /* 0x000fe20003f05270 */
[----:B------:R-:W1:Y:S01]  /*1f9e0*/  MUFU.EX2 R3, R3 ;  /* 0x0000000300037308 */ /* 0x000e620000000800 */
[----:B------:R-:W-:Y:S01]  /*1f9f0*/  FSEL R149, R149, RZ, P1 ;  /* 0x000000ff95957208 */ /* 0x000fe20000800000 */
[-CC-:B------:R-:W-:Y:S01]  /*1fa00*/  FFMA.FTZ R146, R52, R152.reuse, -R145.reuse ;  /* 0x0000009834927223 */ /* 0x180fe20000010891 */
[-CC-:B------:R-:W-:Y:S01]  /*1fa10*/  FFMA.FTZ R144, R30, R152.reuse, -R145.reuse ;  /* 0x000000981e907223 */ /* 0x180fe20000010891 */
[----:B------:R-:W2:Y:S01]  /*1fa20*/  LDSM.16.MT88.4 R52, [R64+0x10000] ;  /* 0x010000004034783b */ /* 0x000ea20000004200 */
[-CC-:B------:R-:W-:Y:S01]  /*1fa30*/  FFMA.FTZ R143, R38, R152.reuse, -R145.reuse ;  /* 0x00000098268f7223 */ /* 0x180fe20000010891 */
[-C--:B------:R-:W-:Y:S01]  /*1fa40*/  FFMA.FTZ R142, R36, R152.reuse, -R145 ;  /* 0x00000098248e7223 */ /* 0x080fe20000010891 */
[-CC-:B------:R-:W-:Y:S01]  /*1fa50*/  FFMA.FTZ R150, R25, R152.reuse, -R149.reuse ;  /* 0x0000009819967223 */ /* 0x180fe20000010895 */
[-CC-:B------:R-:W-:Y:S01]  /*1fa60*/  FFMA.FTZ R148, R26, R152.reuse, -R149.reuse ;  /* 0x000000981a947223 */ /* 0x180fe20000010895 */
[-CC-:B------:R-:W-:Y:S01]  /*1fa70*/  FFMA.FTZ R147, R28, R152.reuse, -R149.reuse ;  /* 0x000000981c937223 */ /* 0x180fe20000010895 */
[-C--:B------:R-:W-:Y:S01]  /*1fa80*/  FFMA.FTZ R154, R24, R152.reuse, -R149 ;  /* 0x00000098189a7223 */ /* 0x080fe20000010895 */
[----:B------:R-:W-:Y:S01]  /*1fa90*/  IADD3 R60, PT, PT, R66, 0xc040, RZ ;  /* 0x0000c040423c7810 */ /* 0x000fe20007ffe0ff */
[----:B------:R-:W-:Y:S01]  /*1faa0*/  MUFU.EX2 R146, R146 ;  /* 0x0000009200927308 */ /* 0x000fe20000000800 */
[----:B------:R-:W-:Y:S01]  /*1fab0*/  @P0 IADD3 R60, PT, PT, R16, -0x40, RZ ;  /* 0xffffffc0103c0810 */ /* 0x000fe20007ffe0ff */
[-CC-:B------:R-:W-:Y:S01]  /*1fac0*/  FFMA.FTZ R153, R153, R152.reuse, -R145.reuse ;  /* 0x0000009899997223 */ /* 0x180fe20000010891 */
[-CC-:B------:R-:W-:Y:S01]  /*1fad0*/  FFMA.FTZ R158, R158, R152.reuse, -R145.reuse ;  /* 0x000000989e9e7223 */ /* 0x180fe20000010891 */
[----:B------:R-:W-:Y:S01]  /*1fae0*/  FFMA.FTZ R155, R155, R152, -R145 ;  /* 0x000000989b9b7223 */ /* 0x000fe20000010891 */
[-C--:B-1----:R-:W-:Y:S01]  /*1faf0*/  FMUL.FTZ R42, R98, R3.reuse ;  /* 0x00000003622a7220 */ /* 0x082fe20000410000 */
[----:B------:R-:W1:Y:S01]  /*1fb00*/  LDSM.16.MT88.4 R28, [R60] ;  /* 0x000000003c1c783b */ /* 0x000e620000004200 */
[-C--:B------:R-:W-:Y:S01]  /*1fb10*/  FMUL.FTZ R43, R99, R3.reuse ;  /* 0x00000003632b7220 */ /* 0x080fe20000410000 */
[----:B------:R-:W3:Y:S01]  /*1fb20*/  MUFU.EX2 R144, R144 ;  /* 0x0000009000907308 */ /* 0x000ee20000000800 */
[-C--:B------:R-:W-:Y:S01]  /*1fb30*/  FMUL.FTZ R94, R94, R3.reuse ;  /* 0x000000035e5e7220 */ /* 0x080fe20000410000 */
[-C--:B------:R-:W-:Y:S01]  /*1fb40*/  FMUL.FTZ R95, R95, R3.reuse ;  /* 0x000000035f5f7220 */ /* 0x080fe20000410000 */
[----:B------:R-:W-:Y:S01]  /*1fb50*/  IADD3 R151, PT, PT, R201, R60, RZ ;  /* 0x0000003cc9977210 */ /* 0x000fe20007ffe0ff */
[-C--:B------:R-:W-:Y:S01]  /*1fb60*/  FMUL.FTZ R50, R90, R3.reuse ;  /* 0x000000035a327220 */ /* 0x080fe20000410000 */
[-C--:B------:R-:W-:Y:S01]  /*1fb70*/  FMUL.FTZ R51, R91, R3.reuse ;  /* 0x000000035b337220 */ /* 0x080fe20000410000 */
[-C--:B------:R-:W-:Y:S01]  /*1fb80*/  FMUL.FTZ R86, R86, R3.reuse ;  /* 0x0000000356567220 */ /* 0x080fe20000410000 */
[-C--:B------:R-:W-:Y:S01]  /*1fb90*/  FMUL.FTZ R87, R87, R3.reuse ;  /* 0x0000000357577220 */ /* 0x080fe20000410000 */
[----:B------:R-:W-:Y:S01]  /*1fba0*/  MUFU.EX2 R143, R143 ;  /* 0x0000008f008f7308 */ /* 0x000fe20000000800 */
[----:B------:R-:W4:Y:S01]  /*1fbb0*/  LDSM.16.MT88.4 R36, [R151] ;  /* 0x000000009724783b */ /* 0x000f220000004200 */
[-C--:B------:R-:W-:Y:S01]  /*1fbc0*/  FMUL.FTZ R58, R82, R3.reuse ;  /* 0x00000003523a7220 */ /* 0x080fe20000410000 */
[-C--:B------:R-:W-:Y:S01]  /*1fbd0*/  FMUL.FTZ R59, R83, R3.reuse ;  /* 0x00000003533b7220 */ /* 0x080fe20000410000 */
[-C--:B------:R-:W-:Y:S01]  /*1fbe0*/  FMUL.FTZ R26, R114, R3.reuse ;  /* 0x00000003721a7220 */ /* 0x080fe20000410000 */
[-C--:B------:R-:W-:Y:S01]  /*1fbf0*/  FMUL.FTZ R27, R115, R3.reuse ;  /* 0x00000003731b7220 */ /* 0x080fe20000410000 */
[-C--:B------:R-:W-:Y:S01]  /*1fc00*/  FMUL.FTZ R110, R110, R3.reuse ;  /* 0x000000036e6e7220 */ /* 0x080fe20000410000 */
[-C--:B------:R-:W-:Y:S01]  /*1fc10*/  FMUL.FTZ R111, R111, R3.reuse ;  /* 0x000000036f6f7220 */ /* 0x080fe20000410000 */
[----:B------:R-:W5:Y:S01]  /*1fc20*/  MUFU.EX2 R142, R142 ;  /* 0x0000008e008e7308 */ /* 0x000f620000000800 */
[----:B---3--:R-:W-:Y:S01]  /*1fc30*/  F2FP.F16.F32.PACK_AB R5, R144, R146 ;  /* 0x000000929005723e */ /* 0x008fe200000000ff */
[-C--:B------:R-:W-:Y:S01]  /*1fc40*/  FFMA.FTZ R114, R195, R152.reuse, -R149 ;  /* 0x00000098c3727223 */ /* 0x080fe20000010895 */
[-C--:B------:R-:W-:Y:S01]  /*1fc50*/  FFMA.FTZ R115, R189, R152.reuse, -R145 ;  /* 0x00000098bd737223 */ /* 0x080fe20000010891 */
        /* <DEDUP_REMOVED lines=12> */
[----:B------:R-:W3:Y:S01]  /*1fd20*/  MUFU.EX2 R148, R148 ;  /* 0x0000009400947308 */ /* 0x000ee20000000800 */
[----:B-----5:R-:W-:Y:S01]  /*1fd30*/  F2FP.F16.F32.PACK_AB R7, R142, R143 ;  /* 0x0000008f8e07723e */ /* 0x020fe200000000ff */
[-C--:B------:R-:W-:Y:S01]  /*1fd40*/  FMUL.FTZ R103, R103, R3.reuse ;  /* 0x0000000367677220 */ /* 0x080fe20000410000 */
[-C--:B------:R-:W-:Y:S01]  /*1fd50*/  FMUL.FTZ R78, R78, R3.reuse ;  /* 0x000000034e4e7220 */ /* 0x080fe20000410000 */
[-C--:B------:R-:W-:Y:S01]  /*1fd60*/  FMUL.FTZ R79, R79, R3.reuse ;  /* 0x000000034f4f7220 */ /* 0x080fe20000410000 */
[-C--:B------:R-:W-:Y:S01]  /*1fd70*/  FMUL.FTZ R74, R74, R3.reuse ;  /* 0x000000034a4a7220 */ /* 0x080fe20000410000 */
[-C--:B------:R-:W-:Y:S01]  /*1fd80*/  FMUL.FTZ R75, R75, R3.reuse ;  /* 0x000000034b4b7220 */ /* 0x080fe20000410000 */
[-C--:B------:R-:W-:Y:S01]  /*1fd90*/  FMUL.FTZ R70, R70, R3.reuse ;  /* 0x0000000346467220 */ /* 0x080fe20000410000 */
[----:B------:R-:W-:Y:S01]  /*1fda0*/  MUFU.EX2 R147, R147 ;  /* 0x0000009300937308 */ /* 0x000fe20000000800 */
[----:B------:R-:W-:Y:S01]  /*1fdb0*/  FMUL.FTZ R71, R71, R3 ;  /* 0x0000000347477220 */ /* 0x000fe20000410000 */
[-CC-:B------:R-:W-:Y:S01]  /*1fdc0*/  FFMA.FTZ R157, R157, R152.reuse, -R149.reuse ;  /* 0x000000989d9d7223 */ /* 0x180fe20000010895 */
[-CC-:B------:R-:W-:Y:S01]  /*1fdd0*/  FFMA.FTZ R160, R160, R152.reuse, -R149.reuse ;  /* 0x00000098a0a07223 */ /* 0x180fe20000010895 */
[-CC-:B------:R-:W-:Y:S01]  /*1fde0*/  FFMA.FTZ R159, R159, R152.reuse, -R149.reuse ;  /* 0x000000989f9f7223 */ /* 0x180fe20000010895 */
[-C--:B------:R-:W-:Y:S01]  /*1fdf0*/  FFMA.FTZ R162, R162, R152.reuse, -R149 ;  /* 0x00000098a2a27223 */ /* 0x080fe20000010895 */
[-CC-:B------:R-:W-:Y:S01]  /*1fe00*/  FFMA.FTZ R164, R181, R152.reuse, -R145.reuse ;  /* 0x00000098b5a47223 */ /* 0x180fe20000010891 */
[--C-:B------:R-:W-:Y:S01]  /*1fe10*/  FFMA.FTZ R161, R161, R152, -R145.reuse ;  /* 0x00000098a1a17223 */ /* 0x100fe20000010891 */
[----:B------:R-:W5:Y:S01]  /*1fe20*/  MUFU.EX2 R154, R154 ;  /* 0x0000009a009a7308 */ /* 0x000f620000000800 */
[----:B---3--:R-:W-:Y:S01]  /*1fe30*/  F2FP.F16.F32.PACK_AB R4, R148, R150 ;  /* 0x000000969404723e */ /* 0x008fe200000000ff */
[-C--:B------:R-:W-:Y:S01]  /*1fe40*/  FFMA.FTZ R182, R182, R152.reuse, -R145 ;  /* 0x00000098b6b67223 */ /* 0x080fe20000010891 */
[-C--:B------:R-:W-:Y:S01]  /*1fe50*/  FFMA.FTZ R184, R177, R152.reuse, -R149 ;  /* 0x00000098b1b87223 */ /* 0x080fe20000010895 */
[-CC-:B------:R-:W-:Y:S01]  /*1fe60*/  FFMA.FTZ R165, R250, R152.reuse, -R145.reuse ;  /* 0x00000098faa57223 */ /* 0x180fe20000010891 */
[-CC-:B------:R-:W-:Y:S01]  /*1fe70*/  FFMA.FTZ R186, R248, R152.reuse, -R145.reuse ;  /* 0x00000098f8ba7223 */ /* 0x180fe20000010891 */
[-C--:B------:R-:W-:Y:S01]  /*1fe80*/  FFMA.FTZ R167, R246, R152.reuse, -R145 ;  /* 0x00000098f6a77223 */ /* 0x080fe20000010891 */
[-CC-:B------:R-:W-:Y:S01]  /*1fe90*/  FFMA.FTZ R169, R244, R152.reuse, -R149.reuse ;  /* 0x00000098f4a97223 */ /* 0x180fe20000010895 */
[----:B------:R-:W3:Y:S01]  /*1fea0*/  MUFU.EX2 R134, R134 ;  /* 0x0000008600867308 */ /* 0x000ee20000000800 */
[-CC-:B------:R-:W-:Y:S01]  /*1feb0*/  FFMA.FTZ R214, R214, R152.reuse, -R149.reuse ;  /* 0x00000098d6d67223 */ /* 0x180fe20000010895 */
[-CC-:B------:R-:W-:Y:S01]  /*1fec0*/  FFMA.FTZ R171, R212, R152.reuse, -R149.reuse ;  /* 0x00000098d4ab7223 */ /* 0x180fe20000010895 */
[-C--:B------:R-:W-:Y:S01]  /*1fed0*/  FFMA.FTZ R206, R206, R152.reuse, -R149 ;  /* 0x00000098cece7223 */ /* 0x080fe20000010895 */
[-CC-:B------:R-:W-:Y:S01]  /*1fee0*/  FFMA.FTZ R204, R204, R152.reuse, -R145.reuse ;  /* 0x00000098cccc7223 */ /* 0x180fe20000010891 */
[-C--:B------:R-:W-:Y:S01]  /*1fef0*/  FFMA.FTZ R198, R198, R152.reuse, -R145 ;  /* 0x00000098c6c67223 */ /* 0x080fe20000010891 */
[-CC-:B------:R-:W-:Y:S01]  /*1ff00*/  FFMA.FTZ R177, R196, R152.reuse, -R149.reuse ;  /* 0x00000098c4b17223 */ /* 0x180fe20000010895 */
[-C--:B------:R-:W-:Y:S01]  /*1ff10*/  FFMA.FTZ R194, R194, R152.reuse, -R149 ;  /* 0x00000098c2c27223 */ /* 0x080fe20000010895 */
[----:B------:R-:W-:Y:S01]  /*1ff20*/  MUFU.EX2 R114, R114 ;  /* 0x0000007200727308 */ /* 0x000fe20000000800 */
[----:B-----5:R-:W-:Y:S01]  /*1ff30*/  F2FP.F16.F32.PACK_AB R6, R154, R147 ;  /* 0x000000939a06723e */ /* 0x020fe200000000ff */
[-CC-:B------:R-:W-:Y:S01]  /*1ff40*/  FFMA.FTZ R188, R188, R152.reuse, -R145.reuse ;  /* 0x00000098bcbc7223 */ /* 0x180fe20000010891 */
[-C--:B------:R-:W-:Y:S01]  /*1ff50*/  FFMA.FTZ R181, R176, R152.reuse, -R145 ;  /* 0x00000098b0b57223 */ /* 0x080fe20000010891 */
[-C--:B------:R-:W-:Y:S01]  /*1ff60*/  FFMA.FTZ R183, R170, R152.reuse, -R149 ;  /* 0x00000098aab77223 */ /* 0x080fe20000010895 */
[-CC-:B------:R-:W-:Y:S01]  /*1ff70*/  FFMA.FTZ R180, R180, R152.reuse, -R145.reuse ;  /* 0x00000098b4b47223 */ /* 0x180fe20000010891 */
[-C--:B------:R-:W-:Y:S01]  /*1ff80*/  FFMA.FTZ R176, R178, R152.reuse, -R145 ;  /* 0x00000098b2b07223 */ /* 0x080fe20000010891 */
[--C-:B------:R-:W-:Y:S01]  /*1ff90*/  FFMA.FTZ R174, R174, R152, -R149.reuse ;  /* 0x00000098aeae7223 */ /* 0x100fe20000010895 */
[----:B------:R-:W-:Y:S01]  /*1ffa0*/  MUFU.EX2 R115, R115 ;  /* 0x0000007300737308 */ /* 0x000fe20000000800 */
[-C--:B---3--:R-:W-:Y:S01]  /*1ffb0*/  FMUL.FTZ R40, R96, R134.reuse ;  /* 0x0000008660287220 */ /* 0x088fe20000410000 */
[-C--:B------:R-:W-:Y:S01]  /*1ffc0*/  FMUL.FTZ R41, R97, R134.reuse ;  /* 0x0000008661297220 */ /* 0x080fe20000410000 */
[-C--:B------:R-:W-:Y:S01]  /*1ffd0*/  FMUL.FTZ R92, R92, R134.reuse ;  /* 0x000000865c5c7220 */ /* 0x080fe20000410000 */
[-C--:B------:R-:W-:Y:S01]  /*1ffe0*/  FMUL.FTZ R93, R93, R134.reuse ;  /* 0x000000865d5d7220 */ /* 0x080fe20000410000 */
[----:B------:R-:W3:Y:S01]  /*1fff0*/  LDSM.16.MT88.4 R96, [R60+0x4000] ;  /* 0x004000003c60783b */ /* 0x000ee20000004200 */
[-C--:B------:R-:W-:Y:S01]  /*20000*/  FMUL.FTZ R48, R88, R134.reuse ;  /* 0x0000008658307220 */ /* 0x080fe20000410000 */
[-C--:B------:R-:W-:Y:S01]  /*20010*/  FMUL.FTZ R49, R89, R134.reuse ;  /* 0x0000008659317220 */ /* 0x080fe20000410000 */
[-C--:B------:R-:W-:Y:S01]  /*20020*/  FMUL.FTZ R84, R84, R134.reuse ;  /* 0x0000008654547220 */ /* 0x080fe20000410000 */
[C---:B------:R-:W-:Y:S01]  /*20030*/  HMMA.16816.F32 R40, R4.reuse, R44, R40 ;  /* 0x0000002c0428723c */ /* 0x040fe20000001828 */
[-C--:B------:R-:W-:Y:S01]  /*20040*/  FMUL.FTZ R85, R85, R134.reuse ;  /* 0x0000008655557220 */ /* 0x080fe20000410000 */
[-C--:B------:R-:W-:Y:S01]  /*20050*/  FMUL.FTZ R56, R80, R134.reuse ;  /* 0x0000008650387220 */ /* 0x080fe20000410000 */
[-C--:B------:R-:W-:Y:S01]  /*20060*/  FMUL.FTZ R57, R81, R134.reuse ;  /* 0x0000008651397220 */ /* 0x080fe20000410000 */
[----:B------:R-:W-:Y:S01]  /*20070*/  LDSM.16.MT88.4 R88, [R66+0xc800] ;  /* 0x00c800004258783b */ /* 0x000fe20000004200 */
[-C--:B------:R-:W-:Y:S01]  /*20080*/  FMUL.FTZ R24, R112, R134.reuse ;  /* 0x0000008670187220 */ /* 0x080fe20000410000 */
[-C--:B------:R-:W-:Y:S01]  /*20090*/  FMUL.FTZ R25, R113, R134.reuse ;  /* 0x0000008671197220 */ /* 0x080fe20000410000 */
[-C--:B------:R-:W-:Y:S01]  /*200a0*/  FMUL.FTZ R108, R108, R134.reuse ;  /* 0x000000866c6c7220 */ /* 0x080fe20000410000 */
[C---:B------:R-:W-:Y:S01]  /*200b0*/  HMMA.16816.F32 R44, R4.reuse, R46, R92 ;  /* 0x0000002e042c723c */ /* 0x040fe2000000185c */
[----:B------:R-:W5:Y:S01]  /*200c0*/  LDSM.16.MT88.4 R92, [R151+0x4000] ;  /* 0x00400000975c783b */ /* 0x000f620000004200 */
[----:B------:R-:W-:Y:S01]  /*200d0*/  FMUL.FTZ R109, R109, R134 ;  /* 0x000000866d6d7220 */ /* 0x000fe20000410000 */
[-CC-:B------:R-:W-:Y:S01]  /*200e0*/  FFMA.FTZ R112, R193, R152.reuse, -R149.reuse ;  /* 0x00000098c1707223 */ /* 0x180fe20000010895 */
[----:B------:R-:W-:Y:S01]  /*200f0*/  FFMA.FTZ R113, R191, R152, -R149 ;  /* 0x00000098bf717223 */ /* 0x000fe20000010895 */
[----:B------:R-:W5:Y:S01]  /*20100*/  LDSM.16.MT88.4 R80, [R64+0xc800] ;  /* 0x00c800004050783b */ /* 0x000f620000004200 */
[-C--:B------:R-:W-:Y:S01]  /*20110*/  FMUL.FTZ R8, R128, R134.reuse ;  /* 0x0000008680087220 */ /* 0x080fe20000410000 */
[-C--:B------:R-:W-:Y:S01]  /*20120*/  FMUL.FTZ R9, R129, R134.reuse ;  /* 0x0000008681097220 */ /* 0x080fe20000410000 */
[C---:B--2---:R-:W-:Y:S01]  /*20130*/  HMMA.16816.F32 R48, R4.reuse, R52, R48 ;  /* 0x000000340430723c */ /* 0x044fe20000001830 */
        /* <DEDUP_REMOVED lines=8> */
[----:B------:R-:W2:Y:S01]  /*201c0*/  LDSM.16.MT88.4 R84, [R60+0x800] ;  /* 0x000800003c54783b */ /* 0x000ea20000004200 */
[-C--:B------:R-:W-:Y:S01]  /*201d0*/  FMUL.FTZ R32, R104, R134.reuse ;  /* 0x0000008668207220 */ /* 0x080fe20000410000 */
[-C--:B------:R-:W-:Y:S01]  /*201e0*/  FMUL.FTZ R33, R105, R134.reuse ;  /* 0x0000008669217220 */ /* 0x080fe20000410000 */
[-C--:B------:R-:W-:Y:S01]  /*201f0*/  FMUL.FTZ R100, R100, R134.reuse ;  /* 0x0000008664647220 */ /* 0x080fe20000410000 */
[-C--:B------:R-:W-:Y:S01]  /*20200*/  FMUL.FTZ R101, R101, R134.reuse ;  /* 0x0000008665657220 */ /* 0x080fe20000410000 */
[-C--:B------:R-:W-:Y:S01]  /*20210*/  FMUL.FTZ R76, R76, R134.reuse ;  /* 0x000000864c4c7220 */ /* 0x080fe20000410000 */
[----:B------:R-:W-:Y:S01]  /*20220*/  MUFU.EX2 R113, R113 ;  /* 0x0000007100717308 */ /* 0x000fe20000000800 */
[C---:B-1----:R-:W-:Y:S01]  /*20230*/  HMMA.16816.F32 R24, R4.reuse, R28, R24 ;  /* 0x0000001c0418723c */ /* 0x042fe20000001818 */
[-C--:B------:R-:W-:Y:S01]  /*20240*/  FMUL.FTZ R77, R77, R134.reuse ;  /* 0x000000864d4d7220 */ /* 0x080fe20000410000 */
[-C--:B------:R-:W-:Y:S01]  /*20250*/  FMUL.FTZ R72, R72, R134.reuse ;  /* 0x0000008648487220 */ /* 0x080fe20000410000 */
[-C--:B------:R-:W-:Y:S01]  /*20260*/  FMUL.FTZ R73, R73, R134.reuse ;  /* 0x0000008649497220 */ /* 0x080fe20000410000 */
[-C--:B------:R-:W-:Y:S01]  /*20270*/  FMUL.FTZ R68, R68, R134.reuse ;  /* 0x0000008644447220 */ /* 0x080fe20000410000 */
[----:B------:R-:W-:Y:S01]  /*20280*/  FMUL.FTZ R69, R69, R134 ;  /* 0x0000008645457220 */ /* 0x000fe20000410000 */
[----:B------:R-:W-:Y:S01]  /*20290*/  LDSM.16.MT88.4 R104, [R66+0x10800] ;  /* 0x010800004268783b */ /* 0x000fe20000004200 */
[----:B------:R-:W-:Y:S01]  /*202a0*/  MUFU.EX2 R153, R153 ;  /* 0x0000009900997308 */ /* 0x000fe20000000800 */
[C---:B------:R-:W-:Y:S01]  /*202b0*/  HMMA.16816.F32 R28, R4.reuse, R30, R108 ;  /* 0x0000001e041c723c */ /* 0x040fe2000000186c */
[-CC-:B------:R-:W-:Y:S01]  /*202c0*/  FFMA.FTZ R110, R207, R152.reuse, -R145.reuse ;  /* 0x00000098cf6e7223 */ /* 0x180fe20000010891 */
[-CC-:B------:R-:W-:Y:S01]  /*202d0*/  FFMA.FTZ R109, R205, R152.reuse, -R145.reuse ;  /* 0x00000098cd6d7223 */ /* 0x180fe20000010891 */
[-C--:B------:R-:W-:Y:S01]  /*202e0*/  FFMA.FTZ R108, R199, R152.reuse, -R145 ;  /* 0x00000098c76c7223 */ /* 0x080fe20000010891 */
[-CC-:B------:R-:W-:Y:S01]  /*202f0*/  FFMA.FTZ R111, R197, R152.reuse, -R149.reuse ;  /* 0x00000098c56f7223 */ /* 0x180fe20000010895 */
[-CC-:B------:R-:W-:Y:S01]  /*20300*/  FFMA.FTZ R170, R172, R152.reuse, -R149.reuse ;  /* 0x00000098acaa7223 */ /* 0x180fe20000010895 */
[-C--:B------:R-:W-:Y:S01]  /*20310*/  FFMA.FTZ R185, R168, R152.reuse, -R149 ;  /* 0x00000098a8b97223 */ /* 0x080fe20000010895 */
[----:B------:R-:W-:Y:S01]  /*20320*/  MUFU.EX2 R110, R110 ;  /* 0x0000006e006e7308 */ /* 0x000fe20000000800 */
[C---:B------:R-:W-:Y:S01]  /*20330*/  HMMA.16816.F32 R8, R4.reuse, R12, R8 ;  /* 0x0000000c0408723c */ /* 0x040fe20000001808 */
[-CC-:B------:R-:W-:Y:S01]  /*20340*/  FFMA.FTZ R187, R166, R152.reuse, -R145.reuse ;  /* 0x00000098a6bb7223 */ /* 0x180fe20000010891 */
[-CC-:B------:R-:W-:Y:S01]  /*20350*/  FFMA.FTZ R189, R138, R152.reuse, -R145.reuse ;  /* 0x000000988abd7223 */ /* 0x180fe20000010891 */
[-CC-:B------:R-:W-:Y:S01]  /*20360*/  FFMA.FTZ R156, R156, R152.reuse, -R145.reuse ;  /* 0x000000989c9c7223 */ /* 0x180fe20000010891 */
[-C--:B------:R-:W-:Y:S01]  /*20370*/  FFMA.FTZ R137, R137, R152.reuse, -R145 ;  /* 0x0000009889897223 */ /* 0x080fe20000010891 */
[-CC-:B------:R-:W-:Y:S01]  /*20380*/  FFMA.FTZ R0, R0, R152.reuse, -R149.reuse ;  /* 0x0000009800007223 */ /* 0x180fe20000010895 */
[-CC-:B------:R-:W-:Y:S01]  /*20390*/  FFMA.FTZ R141, R141, R152.reuse, -R149.reuse ;  /* 0x000000988d8d7223 */ /* 0x180fe20000010895 */
[----:B------:R-:W-:Y:S01]  /*203a0*/  MUFU.EX2 R109, R109 ;  /* 0x0000006d006d7308 */ /* 0x000fe20000000800 */
[C---:B------:R-:W-:Y:S01]  /*203b0*/  HMMA.16816.F32 R16, R4.reuse, R20, R16 ;  /* 0x000000140410723c */ /* 0x040fe20000001810 */
[-CC-:B------:R-:W-:Y:S01]  /*203c0*/  FFMA.FTZ R138, R140, R152.reuse, -R149.reuse ;  /* 0x000000988c8a7223 */ /* 0x180fe20000010895 */
[-C--:B------:R-:W-:Y:S01]  /*203d0*/  FFMA.FTZ R139, R139, R152.reuse, -R149 ;  /* 0x000000988b8b7223 */ /* 0x080fe20000010895 */
[----:B------:R-:W-:Y:S01]  /*203e0*/  FFMA.FTZ R136, R136, R152, -R145 ;  /* 0x0000009888887223 */ /* 0x000fe20000010891 */
[----:B------:R-:W-:Y:S01]  /*203f0*/  FFMA.FTZ R3, R249, R3, R146 ;  /* 0x00000003f9037223 */ /* 0x000fe20000010092 */
[----:B------:R-:W-:Y:S01]  /*20400*/  FFMA.FTZ R251, R251, R134, R150 ;  /* 0x00000086fbfb7223 */ /* 0x000fe20000010096 */
[----:B------:R-:W-:Y:S01]  /*20410*/  ISETP.GT.AND P0, PT, R67, R220, PT ;  /* 0x000000dc4300720c */ /* 0x000fe20003f04270 */
[----:B------:R-:W-:Y:S01]  /*20420*/  MUFU.EX2 R108, R108 ;  /* 0x0000006c006c7308 */ /* 0x000fe20000000800 */
[----:B------:R-:W-:Y:S01]  /*20430*/  HMMA.16816.F32 R12, R4, R14, R124 ;  /* 0x0000000e040c723c */ /* 0x000fe2000000187c */
[----:B------:R-:W-:Y:S01]  /*20440*/  LDSM.16.MT88.4 R124, [R66+0xf800] ;  /* 0x00f80000427c783b */ /* 0x000fe20000004200 */
[----:B------:R-:W-:Y:S01]  /*20450*/  FADD.FTZ R144, R144, R3 ;  /* 0x0000000390907221 */ /* 0x000fe20000010000 */
[----:B------:R-:W-:Y:S01]  /*20460*/  FADD.FTZ R148, R148, R251 ;  /* 0x000000fb94947221 */ /* 0x000fe20000010000 */
[----:B------:R-:W-:-:S02]  /*20470*/  MOV R134, R61 ;  /* 0x0000003d00867202 */ /* 0x000fc40000000f00 */
[----:B------:R-:W-:Y:S01]  /*20480*/  FADD.FTZ R3, R143, R144 ;  /* 0x000000908f037221 */ /* 0x000fe20000010000 */
[----:B------:R-:W1:Y:S01]  /*20490*/  MUFU.EX2 R111, R111 ;  /* 0x0000006f006f7308 */ /* 0x000e620000000800 */
[C---:B------:R-:W-:Y:S01]  /*204a0*/  HMMA.16816.F32 R20, R4.reuse, R22, R116 ;  /* 0x000000160414723c */ /* 0x040fe20000001874 */
[----:B------:R-:W-:Y:S01]  /*204b0*/  LDSM.16.MT88.4 R116, [R64+0xf800] ;  /* 0x00f800004074783b */ /* 0x000fe20000004200 */
[----:B------:R-:W-:Y:S01]  /*204c0*/  FADD.FTZ R147, R147, R148 ;  /* 0x0000009493937221 */ /* 0x000fe20000010000 */
[----:B------:R-:W-:Y:S01]  /*204d0*/  FADD.FTZ R3, R142, R3 ;  /* 0x000000038e037221 */ /* 0x000fe20000010000 */
[----:B------:R-:W-:Y:S02]  /*204e0*/  @P0 MOV R134, R61 ;  /* 0x0000003d00860202 */ /* 0x000fe40000000f00 */
[----:B------:R-:W-:Y:S01]  /*204f0*/  FADD.FTZ R154, R154, R147 ;  /* 0x000000939a9a7221 */ /* 0x000fe20000010000 */
[----:B------:R-:W-:Y:S01]  /*20500*/  MUFU.EX2 R158, R158 ;  /* 0x0000009e009e7308 */ /* 0x000fe20000000800 */
[----:B----4-:R-:W-:Y:S01]  /*20510*/  HMMA.16816.F32 R32, R4, R36, R32 ;  /* 0x000000240420723c */ /* 0x010fe20000001820 */
[----:B------:R-:W-:-:S06]  /*20520*/  @P0 IADD3 R63, PT, PT, R63, -0x3, RZ ;  /* 0xfffffffd3f3f0810 */ /* 0x000fcc0007ffe0ff */
[----:B------:R-:W-:Y:S01]  /*20530*/  MUFU.EX2 R155, R155 ;  /* 0x0000009b009b7308 */ /* 0x000fe20000000800 */
[C---:B------:R-:W-:Y:S01]  /*20540*/  HMMA.16816.F32 R36, R4.reuse, R38, R100 ;  /* 0x000000260424723c */ /* 0x040fe20000001864 */
[----:B------:R-:W-:Y:S06]  /*20550*/  LDSM.16.MT88.4 R100, [R66+0xd000] ;  /* 0x00d000004264783b */ /* 0x000fec0000004200 */
[----:B------:R-:W-:Y:S01]  /*20560*/  MUFU.EX2 R157, R157 ;  /* 0x0000009d009d7308 */ /* 0x000fe20000000800 */
[C---:B---3--:R-:W-:Y:S07]  /*20570*/  HMMA.16816.F32 R56, R4.reuse, R96, R56 ;  /* 0x000000600438723c */ /* 0x048fee0000001838 */
[----:B------:R-:W3:Y:S01]  /*20580*/  MUFU.EX2 R160, R160 ;  /* 0x000000a000a07308 */ /* 0x000ee20000000800 */
[C---:B------:R-:W-:Y:S01]  /*20590*/  HMMA.16816.F32 R76, R4.reuse, R98, R76 ;  /* 0x00000062044c723c */ /* 0x040fe2000000184c */
[----:B------:R-:W-:Y:S06]  /*205a0*/  LDSM.16.MT88.4 R96, [R64+0xd000] ;  /* 0x00d000004060783b */ /* 0x000fec0000004200 */
[----:B------:R-:W-:Y:S01]  /*205b0*/  MUFU.EX2 R159, R159 ;  /* 0x0000009f009f7308 */ /* 0x000fe20000000800 */
[C---:B-----5:R-:W-:Y:S07]  /*205c0*/  HMMA.16816.F32 R72, R4.reuse, R92, R72 ;  /* 0x0000005c0448723c */ /* 0x060fee0000001848 */
[----:B------:R-:W4:Y:S01]  /*205d0*/  MUFU.EX2 R162, R162 ;  /* 0x000000a200a27308 */ /* 0x000f220000000800 */
[----:B------:R-:W-:Y:S01]  /*205e0*/  HMMA.16816.F32 R4, R4, R94, R68 ;  /* 0x0000005e0404723c */ /* 0x000fe20000001844 */
[----:B------:R-:W5:Y:S01]  /*205f0*/  LDSM.16.MT88.4 R92, [R151+0x800] ;  /* 0x00080000975c783b */ /* 0x000f620000004200 */
[----:B-1----:R-:W-:-:S02]  /*20600*/  F2FP.F16.F32.PACK_AB R68, R114, R111 ;  /* 0x0000006f7244723e */ /* 0x002fc400000000ff */
[----:B------:R-:W-:Y:S01]  /*20610*/  F2FP.F16.F32.PACK_AB R69, R109, R110 ;  /* 0x0000006e6d45723e */ /* 0x000fe200000000ff */
[----:B------:R-:W-:Y:S01]  /*20620*/  FADD.FTZ R110, R110, R3 ;  /* 0x000000036e6e7221 */ /* 0x000fe20000010000 */
[----:B------:R-:W-:Y:S01]  /*20630*/  F2FP.F16.F32.PACK_AB R70, R113, R112 ;  /* 0x000000707146723e */ /* 0x000fe200000000ff */
[----:B------:R-:W1:Y:S01]  /*20640*/  MUFU.EX2 R164, R164 ;  /* 0x000000a400a47308 */ /* 0x000e620000000800 */
[----:B------:R-:W-:Y:S01]  /*20650*/  F2FP.F16.F32.PACK_AB R71, R115, R108 ;  /* 0x0000006c7347723e */ /* 0x000fe200000000ff */
[----:B------:R-:W-:Y:S01]  /*20660*/  FADD.FTZ R3, R111, R154 ;  /* 0x0000009a6f037221 */ /* 0x000fe20000010000 */
[----:B------:R-:W-:-:S03]  /*20670*/  FADD.FTZ R109, R109, R110 ;  /* 0x0000006e6d6d7221 */ /* 0x000fc60000010000 */
[----:B------:R-:W-:Y:S02]  /*20680*/  FADD.FTZ R3, R114, R3 ;  /* 0x0000000372037221 */ /* 0x000fe40000010000 */
[C---:B------:R-:W-:Y:S01]  /*20690*/  HMMA.16816.F32 R8, R68.reuse, R88, R8 ;  /* 0x000000584408723c */ /* 0x040fe20000001808 */
[----:B------:R-:W-:Y:S07]  /*206a0*/  MUFU.EX2 R161, R161 ;  /* 0x000000a100a17308 */ /* 0x000fee0000000800 */
[C---:B------:R-:W-:Y:S01]  /*206b0*/  HMMA.16816.F32 R12, R68.reuse, R90, R12 ;  /* 0x0000005a440c723c */ /* 0x040fe2000000180c */
[----:B------:R-:W-:Y:S01]  /*206c0*/  LDSM.16.MT88.4 R88, [R60+0x4800] ;  /* 0x004800003c58783b */ /* 0x000fe20000004200 */
[----:B------:R-:W-:Y:S06]  /*206d0*/  MUFU.EX2 R182, R182 ;  /* 0x000000b600b67308 */ /* 0x000fec0000000800 */
[C---:B------:R-:W-:Y:S02]  /*206e0*/  HMMA.16816.F32 R16, R68.reuse, R80, R16 ;  /* 0x000000504410723c */ /* 0x040fe40000001810 */
[----:B------:R-:W-:Y:S06]  /*206f0*/  MUFU.EX2 R184, R184 ;  /* 0x000000b800b87308 */ /* 0x000fec0000000800 */
[C---:B------:R-:W-:Y:S01]  /*20700*/  HMMA.16816.F32 R20, R68.reuse, R82, R20 ;  /* 0x000000524414723c */ /* 0x040fe20000001814 */
[----:B------:R-:W3:Y:S01]  /*20710*/  LDSM.16.MT88.4 R80, [R64+0x10800] ;  /* 0x010800004050783b */ /* 0x000ee20000004200 */
        /* <DEDUP_REMOVED lines=16> */
[----:B---3--:R-:W-:Y:S01]  /*20820*/  HMMA.16816.F32 R48, R68, R80, R48 ;  /* 0x000000504430723c */ /* 0x008fe20000001830 */
[----:B------:R-:W-:Y:S01]  /*20830*/  F2FP.F16.F32.PACK_AB R80, R160, R157 ;  /* 0x0000009da050723e */ /* 0x000fe200000000ff */
[----:B------:R-:W-:Y:S01]  /*20840*/  MUFU.EX2 R204, R204 ;  /* 0x000000cc00cc7308 */ /* 0x000fe20000000800 */
[----:B------:R-:W-:-:S05]  /*20850*/  F2FP.F16.F32.PACK_AB R81, R158, R153 ;  /* 0x000000999e51723e */ /* 0x000fca00000000ff */
[----:B------:R-:W-:Y:S01]  /*20860*/  HMMA.16816.F32 R52, R68, R82, R52 ;  /* 0x000000524434723c */ /* 0x000fe20000001834 */
[----:B----4-:R-:W-:Y:S01]  /*20870*/  F2FP.F16.F32.PACK_AB R82, R162, R159 ;  /* 0x0000009fa252723e */ /* 0x010fe200000000ff */
[----:B------:R-:W-:Y:S01]  /*20880*/  MUFU.EX2 R198, R198 ;  /* 0x000000c600c67308 */ /* 0x000fe20000000800 */
[----:B-1----:R-:W-:-:S05]  /*20890*/  F2FP.F16.F32.PACK_AB R83, R164, R155 ;  /* 0x0000009ba453723e */ /* 0x002fca00000000ff */
[C---:B------:R-:W-:Y:S02]  /*208a0*/  HMMA.16816.F32 R56, R68.reuse, R88, R56 ;  /* 0x000000584438723c */ /* 0x040fe40000001838 */
[----:B------:R-:W-:Y:S06]  /*208b0*/  MUFU.EX2 R177, R177 ;  /* 0x000000b100b17308 */ /* 0x000fec0000000800 */
[C---:B------:R-:W-:Y:S01]  /*208c0*/  HMMA.16816.F32 R76, R68.reuse, R90, R76 ;  /* 0x0000005a444c723c */ /* 0x040fe2000000184c */
[----:B------:R-:W-:Y:S01]  /*208d0*/  LDSM.16.MT88.4 R88, [R151+0x5000] ;  /* 0x005000009758783b */ /* 0x000fe20000004200 */
[----:B------:R-:W-:Y:S06]  /*208e0*/  MUFU.EX2 R194, R194 ;  /* 0x000000c200c27308 */ /* 0x000fec0000000800 */
[C---:B--2---:R-:W-:Y:S02]  /*208f0*/  HMMA.16816.F32 R72, R68.reuse, R84, R72 ;  /* 0x000000544448723c */ /* 0x044fe40000001848 */
[----:B------:R-:W-:Y:S06]  /*20900*/  MUFU.EX2 R188, R188 ;  /* 0x000000bc00bc7308 */ /* 0x000fec0000000800 */
[----:B------:R-:W-:Y:S01]  /*20910*/  HMMA.16816.F32 R4, R68, R86, R4 ;  /* 0x000000564404723c */ /* 0x000fe20000001804 */
[----:B------:R-:W1:Y:S01]  /*20920*/  LDSM.16.MT88.4 R68, [R66+0x11000] ;  /* 0x011000004244783b */ /* 0x000e620000004200 */
[----:B------:R-:W-:Y:S03]  /*20930*/  MUFU.EX2 R180, R180 ;  /* 0x000000b400b47308 */ /* 0x000fe60000000800 */
[----:B------:R-:W2:Y:S03]  /*20940*/  LDSM.16.MT88.4 R84, [R64+0x11000] ;  /* 0x011000004054783b */ /* 0x000ea60000004200 */
[C---:B-----5:R-:W-:Y:S02]  /*20950*/  HMMA.16816.F32 R24, R80.reuse, R92, R24 ;  /* 0x0000005c5018723c */ /* 0x060fe40000001818 */
[----:B------:R-:W-:Y:S06]  /*20960*/  MUFU.EX2 R181, R181 ;  /* 0x000000b500b57308 */ /* 0x000fec0000000800 */
[C---:B------:R-:W-:Y:S01]  /*20970*/  HMMA.16816.F32 R28, R80.reuse, R94, R28 ;  /* 0x0000005e501c723c */ /* 0x040fe2000000181c */
[----:B------:R-:W3:Y:S01]  /*20980*/  LDSM.16.MT88.4 R92, [R60+0x5000] ;  /* 0x005000003c5c783b */ /* 0x000ee20000004200 */
[----:B------:R-:W-:Y:S06]  /*20990*/  MUFU.EX2 R176, R176 ;  /* 0x000000b000b07308 */ /* 0x000fec0000000800 */
[C---:B------:R-:W-:Y:S01]  /*209a0*/  HMMA.16816.F32 R32, R80.reuse, R104, R32 ;  /* 0x000000685020723c */ /* 0x040fe20000001820 */
[-C--:B------:R-:W-:Y:S01]  /*209b0*/  FFMA.FTZ R105, R163, R152.reuse, -R149 ;  /* 0x00000098a3697223 */ /* 0x080fe20000010895 */
[-CC-:B------:R-:W-:Y:S01]  /*209c0*/  FFMA.FTZ R104, R179, R152.reuse, -R145.reuse ;  /* 0x00000098b3687223 */ /* 0x180fe20000010891 */
[-C--:B------:R-:W-:Y:S01]  /*209d0*/  FFMA.FTZ R163, R252, R152.reuse, -R145 ;  /* 0x00000098fca37223 */ /* 0x080fe20000010891 */
[-CC-:B------:R-:W-:Y:S01]  /*209e0*/  FFMA.FTZ R179, R190, R152.reuse, -R149.reuse ;  /* 0x00000098beb37223 */ /* 0x180fe20000010895 */
[-CC-:B------:R-:W-:Y:S01]  /*209f0*/  FFMA.FTZ R190, R192, R152.reuse, -R149.reuse ;  /* 0x00000098c0be7223 */ /* 0x180fe20000010895 */
[----:B------:R-:W-:Y:S02]  /*20a00*/  MUFU.EX2 R174, R174 ;  /* 0x000000ae00ae7308 */ /* 0x000fe40000000800 */
[----:B------:R-:W-:Y:S01]  /*20a10*/  HMMA.16816.F32 R36, R80, R106, R36 ;  /* 0x0000006a5024723c */ /* 0x000fe20000001824 */
[-CC-:B------:R-:W-:Y:S01]  /*20a20*/  FFMA.FTZ R106, R175, R152.reuse, -R149.reuse ;  /* 0x00000098af6a7223 */ /* 0x180fe20000010895 */
[-C--:B------:R-:W-:Y:S01]  /*20a30*/  FFMA.FTZ R107, R173, R152.reuse, -R149 ;  /* 0x00000098ad6b7223 */ /* 0x080fe20000010895 */
[-CC-:B------:R-:W-:Y:S01]  /*20a40*/  FFMA.FTZ R173, R200, R152.reuse, -R145.reuse ;  /* 0x00000098c8ad7223 */ /* 0x180fe20000010891 */
[----:B------:R-:W-:-:S02]  /*20a50*/  FFMA.FTZ R175, R202, R152, -R145 ;  /* 0x00000098caaf7223 */ /* 0x000fc40000010891 */
[----:B------:R-:W-:Y:S02]  /*20a60*/  MUFU.EX2 R104, R104 ;  /* 0x0000006800687308 */ /* 0x000fe40000000800 */
[C---:B------:R-:W-:Y:S06]  /*20a70*/  HMMA.16816.F32 R8, R80.reuse, R100, R8 ;  /* 0x000000645008723c */ /* 0x040fec0000001808 */
[----:B------:R-:W-:Y:S02]  /*20a80*/  MUFU.EX2 R105, R105 ;  /* 0x0000006900697308 */ /* 0x000fe40000000800 */
[C---:B-1----:R-:W-:Y:S06]  /*20a90*/  HMMA.16816.F32 R40, R80.reuse, R68, R40 ;  /* 0x000000445028723c */ /* 0x042fec0000001828 */
[----:B------:R-:W1:Y:S02]  /*20aa0*/  MUFU.EX2 R106, R106 ;  /* 0x0000006a006a7308 */ /* 0x000e640000000800 */
[C---:B------:R-:W-:Y:S01]  /*20ab0*/  HMMA.16816.F32 R44, R80.reuse, R70, R44 ;  /* 0x00000046502c723c */ /* 0x040fe2000000182c */
[----:B------:R-:W4:Y:S05]  /*20ac0*/  LDSM.16.MT88.4 R68, [R66+0xd800] ;  /* 0x00d800004244783b */ /* 0x000f2a0000004200 */
[----:B------:R-:W5:Y:S02]  /*20ad0*/  MUFU.EX2 R107, R107 ;  /* 0x0000006b006b7308 */ /* 0x000f640000000800 */
[C---:B------:R-:W-:Y:S01]  /*20ae0*/  HMMA.16816.F32 R12, R80.reuse, R102, R12 ;  /* 0x00000066500c723c */ /* 0x040fe2000000180c */
[----:B------:R-:W-:Y:S05]  /*20af0*/  LDSM.16.MT88.4 R100, [R64+0xd800] ;  /* 0x00d800004064783b */ /* 0x000fea0000004200 */
[----:B------:R-:W5:Y:S02]  /*20b00*/  MUFU.EX2 R163, R163 ;  /* 0x000000a300a37308 */ /* 0x000f640000000800 */
[C---:B--2---:R-:W-:Y:S06]  /*20b10*/  HMMA.16816.F32 R48, R80.reuse, R84, R48 ;  /* 0x000000545030723c */ /* 0x044fec0000001830 */
[----:B------:R-:W2:Y:S02]  /*20b20*/  MUFU.EX2 R173, R173 ;  /* 0x000000ad00ad7308 */ /* 0x000ea40000000800 */
[C---:B------:R-:W-:Y:S01]  /*20b30*/  HMMA.16816.F32 R52, R80.reuse, R86, R52 ;  /* 0x000000565034723c */ /* 0x040fe20000001834 */
[----:B------:R-:W2:Y:S05]  /*20b40*/  LDSM.16.MT88.4 R84, [R151+0x1800] ;  /* 0x001800009754783b */ /* 0x000eaa0000004200 */
[----:B------:R-:W-:Y:S02]  /*20b50*/  MUFU.EX2 R175, R175 ;  /* 0x000000af00af7308 */ /* 0x000fe40000000800 */
[C---:B------:R-:W-:Y:S06]  /*20b60*/  HMMA.16816.F32 R16, R80.reuse, R96, R16 ;  /* 0x000000605010723c */ /* 0x040fec0000001810 */
[----:B------:R-:W-:Y:S02]  /*20b70*/  MUFU.EX2 R179, R179 ;  /* 0x000000b300b37308 */ /* 0x000fe40000000800 */
[C---:B------:R-:W-:Y:S01]  /*20b80*/  HMMA.16816.F32 R20, R80.reuse, R98, R20 ;  /* 0x000000625014723c */ /* 0x040fe20000001814 */
[----:B------:R-:W-:Y:S05]  /*20b90*/  LDSM.16.MT88.4 R96, [R60+0x1800] ;  /* 0x001800003c60783b */ /* 0x000fea0000004200 */
[----:B------:R-:W2:Y:S02]  /*20ba0*/  MUFU.EX2 R190, R190 ;  /* 0x000000be00be7308 */ /* 0x000ea40000000800 */
[C---:B---3--:R-:W-:Y:S06]  /*20bb0*/  HMMA.16816.F32 R56, R80.reuse, R92, R56 ;  /* 0x0000005c5038723c */ /* 0x048fec0000001838 */
[----:B------:R-:W3:Y:S02]  /*20bc0*/  MUFU.EX2 R183, R183 ;  /* 0x000000b700b77308 */ /* 0x000ee40000000800 */
[C---:B------:R-:W-:Y:S01]  /*20bd0*/  HMMA.16816.F32 R76, R80.reuse, R94, R76 ;  /* 0x0000005e504c723c */ /* 0x040fe2000000184c */
[----:B------:R-:W-:Y:S05]  /*20be0*/  LDSM.16.MT88.4 R92, [R60+0x5800] ;  /* 0x005800003c5c783b */ /* 0x000fea0000004200 */
[----:B------:R-:W-:Y:S02]  /*20bf0*/  MUFU.EX2 R170, R170 ;  /* 0x000000aa00aa7308 */ /* 0x000fe40000000800 */
[----:B------:R-:W-:Y:S01]  /*20c00*/  HMMA.16816.F32 R72, R80, R88, R72 ;  /* 0x000000585048723c */ /* 0x000fe20000001848 */
[----:B-1----:R-:W-:-:S02]  /*20c10*/  F2FP.F16.F32.PACK_AB R88, R106, R105 ;  /* 0x000000696a58723e */ /* 0x002fc400000000ff */
[----:B------:R-:W-:-:S03]  /*20c20*/  F2FP.F16.F32.PACK_AB R89, R182, R161 ;  /* 0x000000a1b659723e */ /* 0x000fc600000000ff */
[----:B------:R-:W1:Y:S02]  /*20c30*/  MUFU.EX2 R185, R185 ;  /* 0x000000b900b97308 */ /* 0x000e640000000800 */
[----:B------:R-:W-:Y:S01]  /*20c40*/  HMMA.16816.F32 R4, R80, R90, R4 ;  /* 0x0000005a5004723c */ /* 0x000fe20000001804 */
[----:B------:R-:W3:Y:S01]  /*20c50*/  LDSM.16.MT88.4 R80, [R66+0x11800] ;  /* 0x011800004250783b */ /* 0x000ee20000004200 */
[----:B-----5:R-:W-:Y:S02]  /*20c60*/  F2FP.F16.F32.PACK_AB R90, R184, R107 ;  /* 0x0000006bb85a723e */ /* 0x020fe400000000ff */
[----:B------:R-:W-:Y:S02]  /*20c70*/  F2FP.F16.F32.PACK_AB R91, R163, R104 ;  /* 0x00000068a35b723e */ /* 0x000fe400000000ff */
[----:B------:R-:W5:Y:S05]  /*20c80*/  MUFU.EX2 R187, R187 ;  /* 0x000000bb00bb7308 */ /* 0x000f6a0000000800 */
[C---:B----4-:R-:W-:Y:S03]  /*20c90*/  HMMA.16816.F32 R8, R88.reuse, R68, R8 ;  /* 0x000000445808723c */ /* 0x050fe60000001808 */
[----:B------:R-:W-:Y:S05]  /*20ca0*/  MUFU.EX2 R156, R156 ;  /* 0x0000009c009c7308 */ /* 0x000fea0000000800 */
[C---:B------:R-:W-:Y:S01]  /*20cb0*/  HMMA.16816.F32 R12, R88.reuse, R70, R12 ;  /* 0x00000046580c723c */ /* 0x040fe2000000180c */
[----:B------:R-:W4:Y:S02]  /*20cc0*/  LDSM.16.MT88.4 R68, [R64+0x11800] ;  /* 0x011800004044783b */ /* 0x000f240000004200 */
[----:B------:R-:W-:Y:S05]  /*20cd0*/  MUFU.EX2 R189, R189 ;  /* 0x000000bd00bd7308 */ /* 0x000fea0000000800 */
[C---:B--2---:R-:W-:Y:S03]  /*20ce0*/  HMMA.16816.F32 R32, R88.reuse, R84, R32 ;  /* 0x000000545820723c */ /* 0x044fe60000001820 */
[----:B------:R-:W-:Y:S05]  /*20cf0*/  MUFU.EX2 R137, R137 ;  /* 0x0000008900897308 */ /* 0x000fea0000000800 */
[C---:B------:R-:W-:Y:S01]  /*20d00*/  HMMA.16816.F32 R36, R88.reuse, R86, R36 ;  /* 0x000000565824723c */ /* 0x040fe20000001824 */
[----:B------:R-:W2:Y:S02]  /*20d10*/  LDSM.16.MT88.4 R84, [R151+0x5800] ;  /* 0x005800009754783b */ /* 0x000ea40000004200 */
[----:B------:R-:W-:Y:S05]  /*20d20*/  MUFU.EX2 R0, R0 ;  /* 0x0000000000007308 */ /* 0x000fea0000000800 */
[C---:B------:R-:W-:Y:S03]  /*20d30*/  HMMA.16816.F32 R16, R88.reuse, R100, R16 ;  /* 0x000000645810723c */ /* 0x040fe60000001810 */
[----:B------:R-:W5:Y:S05]  /*20d40*/  MUFU.EX2 R141, R141 ;  /* 0x0000008d008d7308 */ /* 0x000f6a0000000800 */
[C---:B------:R-:W-:Y:S01]  /*20d50*/  HMMA.16816.F32 R20, R88.reuse, R102, R20 ;  /* 0x000000665814723c */ /* 0x040fe20000001814 */
[----:B------:R-:W-:Y:S02]  /*20d60*/  LDSM.16.MT88.4 R100, [R66+0x12000] ;  /* 0x012000004264783b */ /* 0x000fe40000004200 */
[----:B------:R-:W-:Y:S05]  /*20d70*/  MUFU.EX2 R138, R138 ;  /* 0x0000008a008a7308 */ /* 0x000fea0000000800 */
[C---:B---3--:R-:W-:Y:S03]  /*20d80*/  HMMA.16816.F32 R40, R88.reuse, R80, R40 ;  /* 0x000000505828723c */ /* 0x048fe60000001828 */
[----:B------:R-:W3:Y:S05]  /*20d90*/  MUFU.EX2 R139, R139 ;  /* 0x0000008b008b7308 */ /* 0x000eea0000000800 */
[C---:B------:R-:W-:Y:S01]  /*20da0*/  HMMA.16816.F32 R44, R88.reuse, R82, R44 ;  /* 0x00000052582c723c */ /* 0x040fe2000000182c */
[----:B------:R-:W1:Y:S02]  /*20db0*/  LDSM.16.MT88.4 R80, [R60+0x2000] ;  /* 0x002000003c50783b */ /* 0x000e640000004200 */
[----:B------:R-:W3:Y:S05]  /*20dc0*/  MUFU.EX2 R136, R136 ;  /* 0x0000008800887308 */ /* 0x000eea0000000800 */
[C---:B----4-:R-:W-:Y:S08]  /*20dd0*/  HMMA.16816.F32 R48, R88.reuse, R68, R48 ;  /* 0x000000445830723c */ /* 0x050ff00000001830 */
[C---:B------:R-:W-:Y:S01]  /*20de0*/  HMMA.16816.F32 R52, R88.reuse, R70, R52 ;  /* 0x000000465834723c */ /* 0x040fe20000001834 */
[----:B------:R-:W4:Y:S07]  /*20df0*/  LDSM.16.MT88.4 R68, [R66+0xe000] ;  /* 0x00e000004244783b */ /* 0x000f2e0000004200 */
[C---:B------:R-:W-:Y:S08]  /*20e00*/  HMMA.16816.F32 R24, R88.reuse, R96, R24 ;  /* 0x000000605818723c */ /* 0x040ff00000001818 */
        /* <DEDUP_REMOVED lines=70> */
[----:B------:R-:W1:Y:S04]  /*21270*/  LDSM.16.MT88.4 R68, [R151+0x7000] ;  /* 0x007000009744783b */ /* 0x000e680000004200 */
[----:B------:R-:W-:Y:S03]  /*21280*/  LDSM.16.MT88.4 R148, [R151+0x7800] ;  /* 0x007800009794783b */ /* 0x000fe60000004200 */
[C---:B----4-:R-:W-:Y:S08]  /*21290*/  HMMA.16816.F32 R8, R84.reuse, R96, R8 ;  /* 0x000000605408723c */ /* 0x050ff00000001808 */
[C---:B-----5:R-:W-:Y:S08]  /*212a0*/  HMMA.16816.F32 R16, R84.reuse, R88, R16 ;  /* 0x000000585410723c */ /* 0x060ff00000001810 */
[C---:B--2---:R-:W-:Y:S08]  /*212b0*/  HMMA.16816.F32 R24, R84.reuse, R92, R24 ;  /* 0x0000005c5418723c */ /* 0x044ff00000001818 */
[C---:B------:R-:W-:Y:S01]  /*212c0*/  HMMA.16816.F32 R20, R84.reuse, R90, R20 ;  /* 0x0000005a5414723c */ /* 0x040fe20000001814 */
[----:B------:R-:W2:Y:S07]  /*212d0*/  LDSM.16.MT88.4 R88, [R64+0x13000] ;  /* 0x013000004058783b */ /* 0x000eae0000004200 */
[C---:B------:R-:W-:Y:S01]  /*212e0*/  HMMA.16816.F32 R28, R84.reuse, R94, R28 ;  /* 0x0000005e541c723c */ /* 0x040fe2000000181c */
[----:B------:R-:W-:Y:S07]  /*212f0*/  LDSM.16.MT88.4 R92, [R60+0x7000] ;  /* 0x007000003c5c783b */ /* 0x000fee0000004200 */
[----:B-1----:R-:W-:Y:S01]  /*21300*/  HMMA.16816.F32 R72, R84, R68, R72 ;  /* 0x000000445448723c */ /* 0x002fe20000001848 */
[----:B------:R-:W-:-:S02]  /*21310*/  F2FP.F16.F32.PACK_AB R68, R141, R0 ;  /* 0x000000008d44723e */ /* 0x000fc400000000ff */
[----:B------:R-:W-:-:S05]  /*21320*/  F2FP.F16.F32.PACK_AB R69, R189, R156 ;  /* 0x0000009cbd45723e */ /* 0x000fca00000000ff */
[----:B------:R-:W-:Y:S01]  /*21330*/  HMMA.16816.F32 R4, R84, R70, R4 ;  /* 0x000000465404723c */ /* 0x000fe20000001804 */
[----:B------:R-:W-:Y:S02]  /*21340*/  F2FP.F16.F32.PACK_AB R70, R139, R138 ;  /* 0x0000008a8b46723e */ /* 0x000fe400000000ff */
[----:B------:R-:W-:-:S05]  /*21350*/  F2FP.F16.F32.PACK_AB R71, R136, R137 ;  /* 0x000000898847723e */ /* 0x000fca00000000ff */
[----:B------:R-:W-:Y:S08]  /*21360*/  HMMA.16816.F32 R12, R84, R98, R12 ;  /* 0x00000062540c723c */ /* 0x000ff0000000180c */
[C---:B------:R-:W-:Y:S01]  /*21370*/  HMMA.16816.F32 R128, R68.reuse, R124, R8 ;  /* 0x0000007c4480723c */ /* 0x040fe20000001808 */
        /* <DEDUP_REMOVED lines=14> */
[----:B------:R-:W3:Y:S02]  /*21460*/  LDSM.16.MT88.4 R80, [R66+0x13800] ;  /* 0x013800004250783b */ /* 0x000ee40000004200 */
[----:B------:R-:W-:Y:S01]  /*21470*/  FADD.FTZ R164, R164, R155 ;  /* 0x0000009ba4a47221 */ /* 0x000fe20000010000 */
[----:B------:R-:W-:Y:S02]  /*21480*/  FADD.FTZ R162, R162, R159 ;  /* 0x0000009fa2a27221 */ /* 0x000fe40000010000 */
[----:B--2---:R-:W-:Y:S01]  /*21490*/  HMMA.16816.F32 R48, R84, R88, R48 ;  /* 0x000000585430723c */ /* 0x004fe20000001830 */
        /* <DEDUP_REMOVED lines=19> */
[----:B------:R-:W1:Y:S01]  /*215d0*/  LDSM.16.MT88.4 R84, [R64+0x13800] ;  /* 0x013800004054783b */ /* 0x000e620000004200 */
[----:B------:R-:W-:Y:S02]  /*215e0*/  FADD.FTZ R177, R177, R206 ;  /* 0x000000ceb1b17221 */ /* 0x000fe40000010000 */
[----:B------:R-:W-:Y:S02]  /*215f0*/  FADD.FTZ R204, R204, R167 ;  /* 0x000000a7cccc7221 */ /* 0x000fe40000010000 */
[----:B------:R-:W-:Y:S01]  /*21600*/  FADD.FTZ R194, R194, R177 ;  /* 0x000000b1c2c27221 */ /* 0x000fe20000010000 */
[----:B------:R-:W-:Y:S01]  /*21610*/  HMMA.16816.F32 R124, R68, R126, R12 ;  /* 0x0000007e447c723c */ /* 0x000fe2000000180c */
[----:B------:R-:W2:Y:S01]  /*21620*/  LDSM.16.MT88.4 R12, [R60+0x7800] ;  /* 0x007800003c0c783b */ /* 0x000ea20000004200 */
        /* <DEDUP_REMOVED lines=9> */
[C---:B------:R-:W-:Y:S02]  /*216c0*/  HMMA.16816.F32 R92, R68.reuse, R82, R44 ;  /* 0x00000052445c723c */ /* 0x040fe4000000182c */
[----:B------:R-:W-:Y:S01]  /*216d0*/  FADD.FTZ R180, R180, R3 ;  /* 0x00000003b4b47221 */ /* 0x000fe20000010000 */
[----:B------:R-:W-:Y:S01]  /*216e0*/  FADD.FTZ R170, R170, R183 ;  /* 0x000000b7aaaa7221 */ /* 0x000fe20000010000 */
[-C--:B------:R-:W-:Y:S02]  /*216f0*/  MOV R3, R2.reuse ;  /* 0x0000000200037202 */ /* 0x080fe40000000f00 */
[----:B------:R-:W-:Y:S01]  /*21700*/  FADD.FTZ R181, R181, R180 ;  /* 0x000000b4b5b57221 */ /* 0x000fe20000010000 */
[----:B------:R-:W-:Y:S01]  /*21710*/  FADD.FTZ R185, R185, R170 ;  /* 0x000000aab9b97221 */ /* 0x000fe20000010000 */
[----:B------:R-:W-:Y:S01]  /*21720*/  HMMA.16816.F32 R104, R68, R100, R32 ;  /* 0x000000644468723c */ /* 0x000fe20000001820 */
[----:B------:R-:W-:Y:S01]  /*21730*/  @P0 MOV R3, R2 ;  /* 0x0000000200030202 */ /* 0x000fe20000000f00 */
        /* <DEDUP_REMOVED lines=9> */
[----:B-1----:R-:W-:Y:S02]  /*217d0*/  HMMA.16816.F32 R88, R68, R84, R48 ;  /* 0x000000544458723c */ /* 0x002fe40000001830 */
[----:B------:R-:W-:-:S04]  /*217e0*/  FADD.FTZ R137, R137, R156 ;  /* 0x0000009c89897221 */ /* 0x000fc80000010000 */
[----:B------:R-:W-:Y:S02]  /*217f0*/  FADD.FTZ R249, R136, R137 ;  /* 0x0000008988f97221 */ /* 0x000fe40000010000 */
[C---:B------:R-:W-:Y:S08]  /*21800*/  HMMA.16816.F32 R84, R68.reuse, R86, R52 ;  /* 0x000000564454723c */ /* 0x040ff00000001834 */
[C---:B------:R-:W-:Y:S08]  /*21810*/  HMMA.16816.F32 R108, R68.reuse, R10, R28 ;  /* 0x0000000a446c723c */ /* 0x040ff0000000181c */
[C---:B--2---:R-:W-:Y:S08]  /*21820*/  HMMA.16816.F32 R80, R68.reuse, R12, R56 ;  /* 0x0000000c4450723c */ /* 0x044ff00000001838 */
[C---:B------:R-:W-:Y:S08]  /*21830*/  HMMA.16816.F32 R76, R68.reuse, R14, R76 ;  /* 0x0000000e444c723c */ /* 0x040ff0000000184c */
[C---:B------:R-:W-:Y:S08]  /*21840*/  HMMA.16816.F32 R100, R68.reuse, R102, R36 ;  /* 0x000000664464723c */ /* 0x040ff00000001824 */
[C---:B------:R-:W-:Y:S08]  /*21850*/  HMMA.16816.F32 R72, R68.reuse, R148, R72 ;  /* 0x000000944448723c */ /* 0x040ff00000001848 */
[----:B------:R-:W-:Y:S01]  /*21860*/  HMMA.16816.F32 R68, R68, R150, R4 ;  /* 0x000000964444723c */ /* 0x000fe20000001804 */
[----:B------:R-:W-:-:S04]  /*21870*/  NOP ;  /* 0x0000000000007918 */ /* 0x000fc80000000000 */
[----:B------:R-:W-:-:S15]  /*21880*/  @P0 BRA `(.L_x_6950) ;  /* 0x0000000000040947 */ /* 0x000fde0003800000 */
.L_x_6941:
[----:B------:R-:W-:-:S05]  /*21890*/  IADD3 R63, PT, PT, R67, -0x1, RZ ;  /* 0xffffffff433f7810 */ /* 0x000fca0007ffe0ff */
.L_x_6950:
[----:B------:R-:W-:Y:S05]  /*218a0*/  BSYNC B2 ;  /* 0x0000000000027941 */ /* 0x000fea0003800000 */
.L_x_6940:
        /* <DEDUP_REMOVED lines=13> */
.L_x_6958:
        /* <DEDUP_REMOVED lines=32> */
[----:B------:R-:W-:Y:S02]  /*21b80*/  IABS R7, R12 ;  /* 0x0000000c00077213 */ /* 0x000fe40000000000 */
        /* <DEDUP_REMOVED lines=57> */
.L_x_6953:
[----:B------:R-:W-:Y:S05]  /*21f20*/  BSYNC.RECONVERGENT B0 ;  /* 0x0000000000007941 */ /* 0x000fea0003800200 */
.L_x_6952:
[----:B------:R-:W1:Y:S01]  /*21f30*/  S2UR UR4, SR_CgaCtaId ;  /* 0x00000000000479c3 */ /* 0x000e620000008800 */
[C---:B------:R-:W-:Y:S01]  /*21f40*/  SHF.L.U32 R4, R208.reuse, 0x3, RZ ;  /* 0x00000003d0047819 */ /* 0x040fe200000006ff */
[C---:B------:R-:W-:Y:S01]  /*21f50*/  IMAD.SHL.U32 R214, R208.reuse, 0x40, RZ ;  /* 0x00000040d0d67824 */ /* 0x040fe200078e00ff */
[----:B------:R-:W-:Y:S01]  /*21f60*/  LOP3.LUT R5, R208, 0x38, RZ, 0xc0, !PT ;  /* 0x00000038d0057812 */ /* 0x000fe200078ec0ff */
[----:B------:R-:W-:Y:S01]  /*21f70*/  UMOV UR5, 0x400 ;  /* 0x0000040000057882 */ /* 0x000fe20000000000 */
[----:B------:R-:W-:Y:S01]  /*21f80*/  LOP3.LUT R210, R4, 0x38, RZ, 0xc0, !PT ;  /* 0x0000003804d27812 */ /* 0x000fe200078ec0ff */
[----:B------:R-:W-:Y:S01]  /*21f90*/  IMAD.SHL.U32 R211, R208, 0x20, RZ ;  /* 0x00000020d0d37824 */ /* 0x000fe200078e00ff */
[--C-:B------:R-:W-:Y:S01]  /*21fa0*/  LOP3.LUT R5, R5, 0x1c0, R4.reuse, 0xf8, !PT ;  /* 0x000001c005057812 */ /* 0x100fe200078ef804 */
[----:B------:R-:W-:Y:S01]  /*21fb0*/  BSSY.RECONVERGENT B1, `(.L_x_6954) ;  /* 0x00002cc000017945 */ /* 0x000fe20003800200 */
[CC--:B------:R-:W-:Y:S02]  /*21fc0*/  ISETP.GE.AND P4, PT, R210.reuse, R231.reuse, PT ;  /* 0x000000e7d200720c */ /* 0x0c0fe40003f86270 */
[----:B------:R-:W-:Y:S02]  /*21fd0*/  LOP3.LUT R240, R210, 0x40, RZ, 0xfc, !PT ;  /* 0x00000040d2f07812 */ /* 0x000fe400078efcff */
[-C--:B------:R-:W-:Y:S02]  /*21fe0*/  LOP3.LUT R5, R5, R210.reuse, RZ, 0x3c, !PT ;  /* 0x000000d205057212 */ /* 0x080fe400078e3cff */
[----:B------:R-:W-:Y:S02]  /*21ff0*/  ISETP.GE.AND P1, PT, R240, R231, PT ;  /* 0x000000e7f000720c */ /* 0x000fe40003f26270 */
[----:B------:R-:W-:Y:S02]  /*22000*/  LOP3.LUT R3, R214, 0x1c0, RZ, 0xc0, !PT ;  /* 0x000001c0d6037812 */ /* 0x000fe400078ec0ff */
[----:B------:R-:W-:Y:S02]  /*22010*/  LOP3.LUT R4, R5, 0x1e00, R4, 0xf8, !PT ;  /* 0x00001e0005047812 */ /* 0x000fe400078ef804 */
[----:B------:R-:W-:Y:S02]  /*22020*/  LOP3.LUT R3, R3, 0x8, R208, 0xf8, !PT ;  /* 0x0000000803037812 */ /* 0x000fe400078ef8d0 */
[----:B------:R-:W-:Y:S01]  /*22030*/  @!P4 R2UR UR12, R134 ;  /* 0x00000000860cc2ca */ /* 0x000fe200000e0000 */
[----:B-1----:R-:W-:Y:S01]  /*22040*/  ULEA UR8, UR4, UR5, 0x18 ;  /* 0x0000000504087291 */ /* 0x002fe2000f8ec0ff */
[C---:B------:R-:W-:Y:S02]  /*22050*/  @!P4 R2UR UR13, R135.reuse ;  /* 0x00000000870dc2ca */ /* 0x040fe400000e0000 */
[----:B------:R-:W-:Y:S02]  /*22060*/  LOP3.LUT R184, R214, 0x400, RZ, 0xc0, !PT ;  /* 0x00000400d6b87812 */ /* 0x000fe400078ec0ff */
[----:B------:R-:W-:Y:S02]  /*22070*/  @!P1 R2UR UR10, R134 ;  /* 0x00000000860a92ca */ /* 0x000fe400000e0000 */
[----:B------:R-:W-:Y:S02]  /*22080*/  LEA R247, R4, UR8, 0x1 ;  /* 0x0000000804f77c11 */ /* 0x000fe4000f8e08ff */
[----:B------:R-:W-:Y:S02]  /*22090*/  @!P1 R2UR UR11, R135 ;  /* 0x00000000870b92ca */ /* 0x000fe400000e0000 */
[----:B------:R-:W-:Y:S02]  /*220a0*/  LOP3.LUT R3, R3, R210, RZ, 0x3c, !PT ;  /* 0x000000d203037212 */ /* 0x000fe400078e3cff */
[----:B------:R-:W-:Y:S01]  /*220b0*/  @!P4 R2UR UR4, R134 ;  /* 0x000000008604c2ca */ /* 0x000fe200000e0000 */
[----:B------:R-:W-:Y:S01]  /*220c0*/  @!PT LDS RZ, [RZ] ;  /* 0x00000000fffff984 */ /* 0x000fe20000000800 */
[----:B------:R-:W-:Y:S01]  /*220d0*/  @!PT LDS RZ, [RZ] ;  /* 0x00000000fffff984 */ /* 0x000fe20000000800 */
[----:B------:R-:W-:Y:S01]  /*220e0*/  @!PT LDS RZ, [RZ] ;  /* 0x00000000fffff984 */ /* 0x000fe20000000800 */
[----:B------:R-:W-:Y:S01]  /*220f0*/  @!P4 LDGSTS.E.BYPASS.LTC128B.128 [R247+0xc000], desc[UR12][R224.64] ;  /* 0x0c000000e0f7cfae */ /* 0x000fe2000b981a0c */
[----:B------:R-:W-:Y:S01]  /*22100*/  LEA R184, R3, R184, 0x1 ;  /* 0x000000b803b87211 */ /* 0x000fe200078e08ff */
[C---:B------:R-:W-:Y:S01]  /*22110*/  IMAD.SHL.U32 R3, R218.reuse, 0x20, RZ ;  /* 0x00000020da037824 */ /* 0x040fe200078e00ff */
[----:B------:R-:W-:Y:S03]  /*22120*/  @!P4 R2UR UR5, R135 ;  /* 0x000000008705c2ca */ /* 0x000fe600000e0000 */
[----:B------:R-:W-:Y:S01]  /*22130*/  @P4 STS.128 [R247+0xc000], RZ ;  /* 0x00c000fff7004388 */ /* 0x000fe20000000c00 */
[----:B------:R-:W-:Y:S01]  /*22140*/  SHF.L.U64.HI R6, R218, 0x5, R219 ;  /* 0x00000005da067819 */ /* 0x000fe200000102db */
[----:B------:R-:W-:Y:S01]  /*22150*/  VIADD R187, R184, UR8 ;  /* 0x00000008b8bb7c36 */ /* 0x000fe20008000000 */
[----:B------:R-:W-:Y:S03]  /*22160*/  IADD3 R4, P0, PT, R3, R224, RZ ;  /* 0x000000e003047210 */ /* 0x000fe60007f1e0ff */
[----:B------:R-:W-:Y:S01]  /*22170*/  @!PT LDS RZ, [RZ] ;  /* 0x00000000fffff984 */ /* 0x000fe20000000800 */
[----:B------:R-:W-:Y:S01]  /*22180*/  @!PT LDS RZ, [RZ] ;  /* 0x00000000fffff984 */ /* 0x000fe20000000800 */
[----:B------:R-:W-:Y:S01]  /*22190*/  @!PT LDS RZ, [RZ] ;  /* 0x00000000fffff984 */ /* 0x000fe20000000800 */
[----:B------:R-:W-:Y:S01]  /*221a0*/  @!P1 LDGSTS.E.BYPASS.LTC128B.128 [R247+0x10000], desc[UR10][R224.64+0x80] ;  /* 0x10000080e0f79fae */ /* 0x000fe2000b981a0a */
[----:B------:R-:W-:Y:S02]  /*221b0*/  @!P1 R2UR UR12, R134 ;  /* 0x00000000860c92ca */ /* 0x000fe400000e0000 */
[----:B------:R-:W-:Y:S03]  /*221c0*/  IADD3.X R5, PT, PT, R6, R225, RZ, P0, !PT ;  /* 0x000000e106057210 */ /* 0x000fe600007fe4ff */
[----:B------:R-:W-:Y:S01]  /*221d0*/  @P1 STS.128 [R247+0x10000], RZ ;  /* 0x010000fff7001388 */ /* 0x000fe20000000c00 */
[C---:B------:R-:W-:Y:S02]  /*221e0*/  @!P1 R2UR UR13, R135.reuse ;  /* 0x00000000870d92ca */ /* 0x040fe400000e0000 */
[----:B------:R-:W-:Y:S03]  /*221f0*/  @!P4 R2UR UR10, R134 ;  /* 0x00000000860ac2ca */ /* 0x000fe600000e0000 */
[----:B------:R-:W-:Y:S01]  /*22200*/  @!PT LDS RZ, [RZ] ;  /* 0x00000000fffff984 */ /* 0x000fe20000000800 */
[----:B------:R-:W-:Y:S01]  /*22210*/  @!PT LDS RZ, [RZ] ;  /* 0x00000000fffff984 */ /* 0x000fe20000000800 */
[----:B------:R-:W-:Y:S01]  /*22220*/  @!PT LDS RZ, [RZ] ;  /* 0x00000000fffff984 */ /* 0x000fe20000000800 */
[----:B------:R-:W-:Y:S01]  /*22230*/  @!P4 LDGSTS.E.BYPASS.LTC128B.128 [R247+0xc800], desc[UR4][R4.64] ;  /* 0x0c80000004f7cfae */ /* 0x000fe2000b981a04 */
[C---:B------:R-:W-:Y:S02]  /*22240*/  @!P4 R2UR UR11, R135.reuse ;  /* 0x00000000870bc2ca */ /* 0x040fe400000e0000 */
[-C--:B------:R-:W-:Y:S03]  /*22250*/  IADD3 R10, P0, PT, R4, R3.reuse, RZ ;  /* 0x00000003040a7210 */ /* 0x080fe60007f1e0ff */
[----:B------:R-:W-:Y:S01]  /*22260*/  @P4 STS.128 [R247+0xc800], RZ ;  /* 0x00c800fff7004388 */ /* 0x000fe20000000c00 */
[----:B------:R-:W-:Y:S02]  /*22270*/  @!P1 R2UR UR4, R134 ;  /* 0x00000000860492ca */ /* 0x000fe400000e0000 */
[----:B------:R-:W-:Y:S01]  /*22280*/  @!P1 R2UR UR5, R135 ;  /* 0x00000000870592ca */ /* 0x000fe200000e0000 */
[----:B------:R-:W-:Y:S01]  /*22290*/  IMAD.X R11, R5, 0x1, R6, P0 ;  /* 0x00000001050b7824 */ /* 0x000fe200000e0606 */
[-C--:B------:R-:W-:Y:S01]  /*222a0*/  IADD3 R8, P0, PT, R10, R3.reuse, RZ ;  /* 0x000000030a087210 */ /* 0x080fe20007f1e0ff */
[----:B------:R-:W-:Y:S01]  /*222b0*/  @!PT LDS RZ, [RZ] ;  /* 0x00000000fffff984 */ /* 0x000fe20000000800 */
[----:B------:R-:W-:Y:S01]  /*222c0*/  @!PT LDS RZ, [RZ] ;  /* 0x00000000fffff984 */ /* 0x000fe20000000800 */
[----:B------:R-:W-:Y:S01]  /*222d0*/  @!PT LDS RZ, [RZ] ;  /* 0x00000000fffff984 */ /* 0x000fe20000000800 */
[----:B------:R1:W-:Y:S01]  /*222e0*/  @!P1 LDGSTS.E.BYPASS.LTC128B.128 [R247+0x10800], desc[UR12][R4.64+0x80] ;  /* 0x1080008004f79fae */ /* 0x0003e2000b981a0c */
[C---:B------:R-:W-:Y:S02]  /*222f0*/  @!P4 R2UR UR12, R134.reuse ;  /* 0x00000000860cc2ca */ /* 0x040fe400000e0000 */
[----:B------:R-:W-:Y:S03]  /*22300*/  @!P4 R2UR UR13, R135 ;  /* 0x00000000870dc2ca */ /* 0x000fe600000e0000 */
[----:B------:R-:W-:Y:S01]  /*22310*/  @P1 STS.128 [R247+0x10800], RZ ;  /* 0x010800fff7001388 */ /* 0x000fe20000000c00 */
[----:B------:R-:W-:Y:S02]  /*22320*/  IADD3.X R9, PT, PT, R11, R6, RZ, P0, !PT ;  /* 0x000000060b097210 */ /* 0x000fe400007fe4ff */
[C---:B------:R-:W-:Y:S03]  /*22330*/  @!P4 R2UR UR14, R134.reuse ;  /* 0x00000000860ec2ca */ /* 0x040fe600000e0000 */
[----:B------:R-:W-:Y:S01]  /*22340*/  @!PT LDS RZ, [RZ] ;  /* 0x00000000fffff984 */ /* 0x000fe20000000800 */
[----:B------:R-:W-:Y:S01]  /*22350*/  @!PT LDS RZ, [RZ] ;  /* 0x00000000fffff984 */ /* 0x000fe20000000800 */
[----:B------:R-:W-:Y:S01]  /*22360*/  @!PT LDS RZ, [RZ] ;  /* 0x00000000fffff984 */ /* 0x000fe20000000800 */
[----:B------:R-:W-:Y:S01]  /*22370*/  @!P4 LDGSTS.E.BYPASS.LTC128B.128 [R247+0xd000], desc[UR10][R10.64] ;  /* 0x0d0000000af7cfae */ /* 0x000fe2000b981a0a */
[C---:B------:R-:W-:Y:S02]  /*22380*/  @!P1 R2UR UR10, R134.reuse ;  /* 0x00000000860a92ca */ /* 0x040fe400000e0000 */
[C---:B------:R-:W-:Y:S03]  /*22390*/  @!P1 R2UR UR11, R135.reuse ;  /* 0x00000000870b92ca */ /* 0x040fe600000e0000 */
[----:B------:R-:W-:Y:S01]  /*223a0*/  @P4 STS.128 [R247+0xd000], RZ ;  /* 0x00d000fff7004388 */ /* 0x000fe20000000c00 */
[C---:B------:R-:W-:Y:S02]  /*223b0*/  @!P4 R2UR UR15, R135.reuse ;  /* 0x00000000870fc2ca */ /* 0x040fe400000e0000 */
[----:B------:R-:W-:Y:S03]  /*223c0*/  SHF.R.U32.HI R209, RZ, 0x1, R208 ;  /* 0x00000001ffd17819 */ /* 0x000fe600000116d0 */
[----:B------:R-:W-:Y:S01]  /*223d0*/  @!PT LDS RZ, [RZ] ;  /* 0x00000000fffff984 */ /* 0x000fe20000000800 */
[----:B------:R-:W-:Y:S01]  /*223e0*/  @!PT LDS RZ, [RZ] ;  /* 0x00000000fffff984 */ /* 0x000fe20000000800 */
[----:B------:R-:W-:Y:S01]  /*223f0*/  @!PT LDS RZ, [RZ] ;  /* 0x00000000fffff984 */ /* 0x000fe20000000800 */
[----:B------:R2:W-:Y:S01]  /*22400*/  @!P1 LDGSTS.E.BYPASS.LTC128B.128 [R247+0x11000], desc[UR4][R10.64+0x80] ;  /* 0x110000800af79fae */ /* 0x0005e2000b981a04 */
[C---:B------:R-:W-:Y:S02]  /*22410*/  @!P4 R2UR UR4, R134.reuse ;  /* 0x000000008604c2ca */ /* 0x040fe400000e0000 */
[----:B------:R-:W-:Y:S03]  /*22420*/  @!P4 R2UR UR5, R135 ;  /* 0x000000008705c2ca */ /* 0x000fe600000e0000 */
[----:B------:R-:W-:Y:S01]  /*22430*/  @P1 STS.128 [R247+0x11000], RZ ;  /* 0x011000fff7001388 */ /* 0x000fe20000000c00 */
[----:B------:R-:W-:Y:S02]  /*22440*/  LOP3.LUT R213, R209, 0x8, RZ, 0xc0, !PT ;  /* 0x00000008d1d57812 */ /* 0x000fe400078ec0ff */
[----:B------:R-:W-:Y:S03]  /*22450*/  LOP3.LUT R211, R211, 0x7c00, RZ, 0xc0, !PT ;  /* 0x00007c00d3d37812 */ /* 0x000fe600078ec0ff */
[----:B------:R-:W-:Y:S01]  /*22460*/  @!PT LDS RZ, [RZ] ;  /* 0x00000000fffff984 */ /* 0x000fe20000000800 */
[----:B------:R-:W-:Y:S01]  /*22470*/  @!PT LDS RZ, [RZ] ;  /* 0x00000000fffff984 */ /* 0x000fe20000000800 */
[----:B------:R-:W-:Y:S01]  /*22480*/  @!PT LDS RZ, [RZ] ;  /* 0x00000000fffff984 */ /* 0x000fe20000000800 */
[----:B------:R-:W-:Y:S01]  /*22490*/  @!P4 LDGSTS.E.BYPASS.LTC128B.128 [R247+0xd800], desc[UR12][R8.64] ;  /* 0x0d80000008f7cfae */ /* 0x000fe2000b981a0c */
[----:B------:R-:W-:Y:S02]  /*224a0*/  @!P1 R2UR UR12, R134 ;  /* 0x00000000860c92ca */ /* 0x000fe400000e0000 */
[-C--:B-1----:R-:W-:Y:S03]  /*224b0*/  IADD3 R4, P0, PT, R8, R3.reuse, RZ ;  /* 0x0000000308047210 */ /* 0x082fe60007f1e0ff */
[----:B------:R-:W-:Y:S01]  /*224c0*/  @P4 STS.128 [R247+0xd800], RZ ;  /* 0x00d800fff7004388 */ /* 0x000fe20000000c00 */
[----:B------:R-:W-:Y:S02]  /*224d0*/  @!P1 R2UR UR13, R135 ;  /* 0x00000000870d92ca */ /* 0x000fe400000e0000 */
[----:B------:R-:W-:Y:S03]  /*224e0*/  LOP3.LUT R213, R213, 0x1c0, R214, 0xf8, !PT ;  /* 0x000001c0d5d57812 */ /* 0x000fe600078ef8d6 */
[----:B------:R-:W-:Y:S01]  /*224f0*/  @!PT LDS RZ, [RZ] ;  /* 0x00000000fffff984 */ /* 0x000fe20000000800 */
[----:B------:R-:W-:Y:S01]  /*22500*/  @!PT LDS RZ, [RZ] ;  /* 0x00000000fffff984 */ /* 0x000fe20000000800 */
[----:B------:R-:W-:Y:S01]  /*22510*/  @!PT LDS RZ, [RZ] ;  /* 0x00000000fffff984 */ /* 0x000fe20000000800 */
[----:B------:R1:W-:Y:S01]  /*22520*/  @!P1 LDGSTS.E.BYPASS.LTC128B.128 [R247+0x11800], desc[UR10][R8.64+0x80] ;  /* 0x1180008008f79fae */ /* 0x0003e2000b981a0a */
[--C-:B------:R-:W-:Y:S01]  /*22530*/  IMAD.X R5, R9, 0x1, R6.reuse, P0 ;  /* 0x0000000109057824 */ /* 0x100fe200000e0606 */
[C---:B------:R-:W-:Y:S04]  /*22540*/  @!P4 R2UR UR10, R134.reuse ;  /* 0x00000000860ac2ca */ /* 0x040fe800000e0000 */
[----:B------:R-:W-:Y:S01]  /*22550*/  @P1 STS.128 [R247+0x11800], RZ ;  /* 0x011800fff7001388 */ /* 0x000fe20000000c00 */
[----:B------:R-:W-:Y:S02]  /*22560*/  @!P4 R2UR UR11, R135 ;  /* 0x00000000870bc2ca */ /* 0x000fe400000e0000 */
[----:B------:R-:W-:Y:S03]  /*22570*/  LOP3.LUT R213, R213, R210, RZ, 0x3c, !PT ;  /* 0x000000d2d5d57212 */ /* 0x000fe600078e3cff */
[----:B------:R-:W-:Y:S01]  /*22580*/  @!PT LDS RZ, [RZ] ;  /* 0x00000000fffff984 */ /* 0x000fe20000000800 */
[----:B------:R-:W-:Y:S01]  /*22590*/  @!PT LDS RZ, [RZ] ;  /* 0x00000000fffff984 */ /* 0x000fe20000000800 */
[----:B------:R-:W-:Y:S01]  /*225a0*/  @!PT LDS RZ, [RZ] ;  /* 0x00000000fffff984 */ /* 0x000fe20000000800 */
[----:B------:R-:W-:Y:S01]  /*225b0*/  @!P4 LDGSTS.E.BYPASS.LTC128B.128 [R247+0xe000], desc[UR4][R4.64] ;  /* 0x0e00000004f7cfae */ /* 0x000fe2000b981a04 */
[----:B------:R-:W-:Y:S02]  /*225c0*/  @!P1 R2UR UR4, R134 ;  /* 0x00000000860492ca */ /* 0x000fe400000e0000 */
[-C--:B--2---:R-:W-:Y:S03]  /*225d0*/  IADD3 R10, P0, PT, R4, R3.reuse, RZ ;  /* 0x00000003040a7210 */ /* 0x084fe60007f1e0ff */
[----:B------:R-:W-:Y:S01]  /*225e0*/  @P4 STS.128 [R247+0xe000], RZ ;  /* 0x00e000fff7004388 */ /* 0x000fe20000000c00 */
[----:B------:R-:W-:Y:S02]  /*225f0*/  @!P1 R2UR UR5, R135 ;  /* 0x00000000870592ca */ /* 0x000fe400000e0000 */
[----:B------:R-:W-:Y:S03]  /*22600*/  IADD3.X R11, PT, PT, R5, R6, RZ, P0, !PT ;  /* 0x00000006050b7210 */ /* 0x000fe600007fe4ff */
[----:B------:R-:W-:Y:S01]  /*22610*/  @!PT LDS RZ, [RZ] ;  /* 0x00000000fffff984 */ /* 0x000fe20000000800 */
[----:B------:R-:W-:Y:S01]  /*22620*/  @!PT LDS RZ, [RZ] ;  /* 0x00000000fffff984 */ /* 0x000fe20000000800 */
[----:B------:R-:W-:Y:S01]  /*22630*/  @!PT LDS RZ, [RZ] ;  /* 0x00000000fffff984 */ /* 0x000fe20000000800 */
[----:B------:R2:W-:Y:S01]  /*22640*/  @!P1 LDGSTS.E.BYPASS.LTC128B.128 [R247+0x12000], desc[UR12][R4.64+0x80] ;  /* 0x1200008004f79fae */ /* 0x0005e2000b981a0c */
[----:B------:R-:W-:Y:S02]  /*22650*/  MOV R212, 0x20 ;  /* 0x0000002000d47802 */ /* 0x000fe40000000f00 */
[----:B------:R-:W-:Y:S03]  /*22660*/  LOP3.LUT P2, RZ, R208, 0x4, RZ, 0xc0, !PT ;  /* 0x00000004d0ff7812 */ /* 0x000fe6000784c0ff */
[----:B------:R-:W-:Y:S01]  /*22670*/  @P1 STS.128 [R247+0x12000], RZ ;  /* 0x012000fff7001388 */ /* 0x000fe20000000c00 */
[----:B------:R-:W-:Y:S02]  /*22680*/  MOV R52, 0x40 ;  /* 0x0000004000347802 */ /* 0x000fe40000000f00 */
[----:B------:R-:W-:Y:S03]  /*22690*/  IADD3 R243, PT, PT, R243, -0x1, RZ ;  /* 0xfffffffff3f37810 */ /* 0x000fe60007ffe0ff */
[----:B------:R-:W-:Y:S01]  /*226a0*/  @!PT LDS RZ, [RZ] ;  /* 0x00000000fffff984 */ /* 0x000fe20000000800 */
[----:B------:R-:W-:Y:S01]  /*226b0*/  @!PT LDS RZ, [RZ] ;  /* 0x00000000fffff984 */ /* 0x000fe20000000800 */
[----:B------:R-:W-:Y:S01]  /*226c0*/  @!PT LDS RZ, [RZ] ;  /* 0x00000000fffff984 */ /* 0x000fe20000000800 */
[----:B------:R-:W-:Y:S01]  /*226d0*/  @!P4 LDGSTS.E.BYPASS.LTC128B.128 [R247+0xe800], desc[UR10][R10.64] ;  /* 0x0e8000000af7cfae */ /* 0x000fe2000b981a0a */
[----:B------:R-:W-:Y:S02]  /*226e0*/  SEL R52, R52, 0xffffffc0, !P2 ;  /* 0xffffffc034347807 */ /* 0x000fe40005000000 */
[-C--:B-1----:R-:W-:Y:S03]  /*226f0*/  IADD3 R8, P0, PT, R10, R3.reuse, RZ ;  /* 0x000000030a087210 */ /* 0x082fe60007f1e0ff */
[----:B------:R-:W-:Y:S01]  /*22700*/  @P4 STS.128 [R247+0xe800], RZ ;  /* 0x00e800fff7004388 */ /* 0x000fe20000000c00 */
[----:B------:R-:W-:Y:S02]  /*22710*/  IADD3 R215, PT, PT, R187, R52, RZ ;  /* 0x00000034bbd77210 */ /* 0x000fe40007ffe0ff */
[----:B------:R-:W-:Y:S03]  /*22720*/  IADD3.X R9, PT, PT, R11, R6, RZ, P0, !PT ;  /* 0x000000060b097210 */ /* 0x000fe600007fe4ff */
[----:B------:R-:W-:Y:S01]  /*22730*/  @!PT LDS RZ, [RZ] ;  /* 0x00000000fffff984 */ /* 0x000fe20000000800 */
[----:B------:R-:W-:Y:S01]  /*22740*/  @!PT LDS RZ, [RZ] ;  /* 0x00000000fffff984 */ /* 0x000fe20000000800 */
[----:B------:R-:W-:Y:S01]  /*22750*/  @!PT LDS RZ, [RZ] ;  /* 0x00000000fffff984 */ /* 0x000fe20000000800 */
[----:B------:R-:W-:Y:S01]  /*22760*/  @!P1 LDGSTS.E.BYPASS.LTC128B.128 [R247+0x12800], desc[UR4][R10.64+0x80] ;  /* 0x128000800af79fae */ /* 0x000fe2000b981a04 */
[----:B------:R-:W-:Y:S05]  /*22770*/  IADD3 R20, P0, PT, R8, R3, RZ ;  /* 0x0000000308147210 */ /* 0x000fea0007f1e0ff */
[----:B------:R-:W-:Y:S01]  /*22780*/  @P1 STS.128 [R247+0x12800], RZ ;  /* 0x012800fff7001388 */ /* 0x000fe20000000c00 */
[----:B------:R-:W-:Y:S01]  /*22790*/  IMAD.X R21, R9, 0x1, R6, P0 ;  /* 0x0000000109157824 */ /* 0x000fe200000e0606 */
[----:B------:R-:W-:Y:S04]  /*227a0*/  LOP3.LUT P0, RZ, R208, 0x2, RZ, 0xc0, !PT ;  /* 0x00000002d0ff7812 */ /* 0x000fe8000780c0ff */
[----:B------:R-:W-:Y:S01]  /*227b0*/  @!PT LDS RZ, [RZ] ;  /* 0x00000000fffff984 */ /* 0x000fe20000000800 */
[----:B------:R-:W-:Y:S01]  /*227c0*/  @!PT LDS RZ, [RZ] ;  /* 0x00000000fffff984 */ /* 0x000fe20000000800 */
[----:B------:R-:W-:Y:S01]  /*227d0*/  @!PT LDS RZ, [RZ] ;  /* 0x00000000fffff984 */ /* 0x000fe20000000800 */
[----:B------:R-:W-:Y:S01]  /*227e0*/  @!P4 LDGSTS.E.BYPASS.LTC128B.128 [R247+0xf000], desc[UR14][R8.64] ;  /* 0x0f00000008f7cfae */ /* 0x000fe2000b981a0e */
[----:B--2---:R-:W-:Y:S05]  /*227f0*/  LOP3.LUT R4, R211, 0x200, R214, 0xf8, !PT ;  /* 0x00000200d3047812 */ /* 0x004fea00078ef8d6 */
[----:B------:R-:W-:Y:S01]  /*22800*/  @P4 STS.128 [R247+0xf000], RZ ;  /* 0x00f000fff7004388 */ /* 0x000fe20000000c00 */
[----:B------:R-:W-:Y:S02]  /*22810*/  SEL R212, R212, 0xffffffe0, !P0 ;  /* 0xffffffe0d4d47807 */ /* 0x000fe40004000000 */
[----:B------:R-:W-:Y:S03]  /*22820*/  LOP3.LUT R185, R4, R213, RZ, 0xfc, !PT ;  /* 0x000000d504b97212 */ /* 0x000fe600078efcff */
[----:B------:R-:W-:Y:S01]  /*22830*/  @!PT LDS RZ, [RZ] ;  /* 0x00000000fffff984 */ /* 0x000fe20000000800 */
[----:B------:R-:W-:Y:S01]  /*22840*/  @!PT LDS RZ, [RZ] ;  /* 0x00000000fffff984 */ /* 0x000fe20000000800 */
[----:B------:R-:W-:Y:S01]  /*22850*/  @!PT LDS RZ, [RZ] ;  /* 0x00000000fffff984 */ /* 0x000fe20000000800 */
[----:B------:R1:W-:Y:S01]  /*22860*/  @!P1 LDGSTS.E.BYPASS.LTC128B.128 [R247+0x13000], desc[UR12][R8.64+0x80] ;  /* 0x1300008008f79fae */ /* 0x0003e2000b981a0c */
[C---:B------:R-:W-:Y:S01]  /*22870*/  IADD3 R201, PT, PT, R187.reuse, R212, RZ ;  /* 0x000000d4bbc97210 */ /* 0x040fe20007ffe0ff */
[----:B------:R-:W-:Y:S01]  /*22880*/  IMAD.IADD R186, R187, 0x1, R212 ;  /* 0x00000001bbba7824 */ /* 0x000fe200078e02d4 */
[----:B------:R-:W-:Y:S03]  /*22890*/  LEA R185, R185, UR8, 0x1 ;  /* 0x00000008b9b97c11 */ /* 0x000fe6000f8e08ff */
[----:B------:R-:W-:Y:S01]  /*228a0*/  @P1 STS.128 [R247+0x13000], RZ ;  /* 0x013000fff7001388 */ /* 0x000fe20000000c00 */
[----:B------:R-:W-:Y:S02]  /*228b0*/  ISETP.GT.AND P0, PT, R243, R220, PT ;  /* 0x000000dcf300720c */ /* 0x000fe40003f04270 */
[C---:B------:R-:W-:Y:S03]  /*228c0*/  IADD3 R140, PT, PT, R185.reuse, R212, RZ ;  /* 0x000000d4b98c7210 */ /* 0x040fe60007ffe0ff */
[----:B------:R-:W-:Y:S01]  /*228d0*/  @!PT LDS RZ, [RZ] ;  /* 0x00000000fffff984 */ /* 0x000fe20000000800 */
[----:B------:R-:W-:Y:S01]  /*228e0*/  @!PT LDS RZ, [RZ] ;  /* 0x00000000fffff984 */ /* 0x000fe20000000800 */
[----:B------:R-:W-:Y:S01]  /*228f0*/  @!PT LDS RZ, [RZ] ;  /* 0x00000000fffff984 */ /* 0x000fe20000000800 */
[----:B------:R-:W-:Y:S01]  /*22900*/  @!P4 LDGSTS.E.BYPASS.LTC128B.128 [R247+0xf800], desc[UR10][R20.64] ;  /* 0x0f80000014f7cfae */ /* 0x000fe2000b981a0a */
[----:B------:R-:W-:Y:S05]  /*22910*/  IMAD.IADD R3, R185, 0x1, R52 ;  /* 0x00000001b9037824 */ /* 0x000fea00078e0234 */
[----:B------:R-:W-:Y:S01]  /*22920*/  @P4 STS.128 [R247+0xf800], RZ ;  /* 0x00f800fff7004388 */ /* 0x000fe20000000c00 */
[----:B------:R-:W-:Y:S05]  /*22930*/  IMAD.IADD R200, R212, 0x1, R3 ;  /* 0x00000001d4c87824 */ /* 0x000fea00078e0203 */
[----:B------:R-:W-:Y:S01]  /*22940*/  @!PT LDS RZ, [RZ] ;  /* 0x00000000fffff984 */ /* 0x000fe20000000800 */
[----:B------:R-:W-:Y:S01]  /*22950*/  @!PT LDS RZ, [RZ] ;  /* 0x00000000fffff984 */ /* 0x000fe20000000800 */
[----:B------:R-:W-:Y:S01]  /*22960*/  @!PT LDS RZ, [RZ] ;  /* 0x00000000fffff984 */ /* 0x000fe20000000800 */
[----:B------:R2:W-:Y:S01]  /*22970*/  @!P1 LDGSTS.E.BYPASS.LTC128B.128 [R247+0x13800], desc[UR4][R20.64+0x80] ;  /* 0x1380008014f79fae */ /* 0x0005e2000b981a04 */
[----:B------:R-:W-:Y:S02]  /*22980*/  R2UR UR4, R134 ;  /* 0x00000000860472ca */ /* 0x000fe400000e0000 */
[----:B------:R-:W-:Y:S03]  /*22990*/  R2UR UR5, R135 ;  /* 0x00000000870572ca */ /* 0x000fe600000e0000 */
[----:B------:R-:W-:Y:S06]  /*229a0*/  @P1 STS.128 [R247+0x13800], RZ ;  /* 0x013800fff7001388 */ /* 0x000fec0000000c00 */
[----:B------:R-:W-:Y:S06]  /*229b0*/  LDSM.16.M88.4 R64, [R185] ;  /* 0x00000000b940783b */ /* 0x000fec0000000200 */
[----:B-1----:R-:W1:Y:S06]  /*229c0*/  LDSM.16.M88.4 R8, [R184+UR8+0x4000] ;  /* 0x00400008b808783b */ /* 0x002e6c0008000200 */
[----:B------:R-:W3:Y:S06]  /*229d0*/  LDSM.16.M88.4 R16, [R184+UR8+0x4800] ;  /* 0x00480008b810783b */ /* 0x000eec0008000200 */
[----:B------:R-:W2:Y:S06]  /*229e0*/  LDSM.16.M88.4 R24, [R184+UR8+0x5000] ;  /* 0x00500008b818783b */ /* 0x000eac0008000200 */
        /* <DEDUP_REMOVED lines=14> */
[C---:B--2---:R-:W-:Y:S05]  /*22ad0*/  HMMA.16816.F32 R20, R64.reuse, R24, RZ ;  /* 0x000000184014723c */ /* 0x044fea00000018ff */
[----:B------:R-:W2:Y:S03]  /*22ae0*/  LDSM.16.M88.4 R156, [R186+0x5800] ;  /* 0x00580000ba9c783b */ /* 0x000ea60000000200 */
[C---:B------:R-:W-:Y:S03]  /*22af0*/  HMMA.16816.F32 R24, R64.reuse, R26, RZ ;  /* 0x0000001a4018723c */ /* 0x040fe600000018ff */
[----:B------:R-:W2:Y:S05]  /*22b00*/  LDSM.16.M88.4 R160, [R186+0x6000] ;  /* 0x00600000baa0783b */ /* 0x000eaa0000000200 */
[C---:B----4-:R-:W-:Y:S01]  /*22b10*/  HMMA.16816.F32 R28, R64.reuse, R32, RZ ;  /* 0x00000020401c723c */ /* 0x050fe200000018ff */
[----:B------:R-:W4:Y:S06]  /*22b20*/  LDSM.16.M88.4 R164, [R186+0x6800] ;  /* 0x00680000baa4783b */ /* 0x000f2c0000000200 */
[----:B------:R-:W4:Y:S01]  /*22b30*/  LDSM.16.M88.4 R168, [R186+0x7000] ;  /* 0x00700000baa8783b */ /* 0x000f220000000200 */
[C---:B------:R-:W-:Y:S05]  /*22b40*/  HMMA.16816.F32 R32, R64.reuse, R34, RZ ;  /* 0x000000224020723c */ /* 0x040fea00000018ff */
[----:B------:R-:W4:Y:S03]  /*22b50*/  LDSM.16.M88.4 R172, [R186+0x7800] ;  /* 0x00780000baac783b */ /* 0x000f260000000200 */
[C---:B-----5:R-:W-:Y:S03]  /*22b60*/  HMMA.16816.F32 R36, R64.reuse, R40, RZ ;  /* 0x000000284024723c */ /* 0x060fe600000018ff */
[----:B------:R5:W-:Y:S05]  /*22b70*/  LDSM.16.M88.4 R176, [R3] ;  /* 0x0000000003b0783b */ /* 0x000bea0000000200 */
[C---:B------:R-:W-:Y:S01]  /*22b80*/  HMMA.16816.F32 R40, R64.reuse, R42, RZ ;  /* 0x0000002a4028723c */ /* 0x040fe200000018ff */
[----:B------:R-:W4:Y:S06]  /*22b90*/  LDSM.16.M88.4 R180, [R215+0x4000] ;  /* 0x00400000d7b4783b */ /* 0x000f2c0000000200 */
[----:B------:R-:W4:Y:S01]  /*22ba0*/  LD.E R223, desc[UR4][R132.64+0x18c] ;  /* 0x00018c0484df7980 */ /* 0x000f22000c101900 */
[C---:B------:R-:W-:Y:S05]  /*22bb0*/  HMMA.16816.F32 R44, R64.reuse, R48, RZ ;  /* 0x00000030402c723c */ /* 0x040fea00000018ff */
[----:B------:R-:W-:Y:S03]  /*22bc0*/  LDSM.16.M88.4 R188, [R215+0xa000] ;  /* 0x00a00000d7bc783b */ /* 0x000fe60000000200 */
[C---:B------:R-:W-:Y:S03]  /*22bd0*/  HMMA.16816.F32 R48, R64.reuse, R50, RZ ;  /* 0x000000324030723c */ /* 0x040fe600000018ff */
[----:B------:R-:W-:Y:S01]  /*22be0*/  LDSM.16.M88.4 R192, [R215+0xa800] ;  /* 0x00a80000d7c0783b */ /* 0x000fe20000000200 */
[----:B-----5:R-:W-:Y:S05]  /*22bf0*/  IADD3 R3, PT, PT, R212, R215, RZ ;  /* 0x000000d7d4037210 */ /* 0x020fea0007ffe0ff */
[----:B------:R-:W-:Y:S01]  /*22c00*/  LDSM.16.M88.4 R196, [R215+0xb000] ;  /* 0x00b00000d7c4783b */ /* 0x000fe20000000200 */
[C---:B-1----:R-:W-:Y:S05]  /*22c10*/  HMMA.16816.F32 R52, R64.reuse, R56, RZ ;  /* 0x000000384034723c */ /* 0x042fea00000018ff */
[----:B------:R-:W-:Y:S03]  /*22c20*/  LDSM.16.M88.4 R204, [R3+0x8000] ;  /* 0x0080000003cc783b */ /* 0x000fe60000000200 */
[C---:B------:R-:W-:Y:S08]  /*22c30*/  HMMA.16816.F32 R56, R64.reuse, R58, RZ ;  /* 0x0000003a4038723c */ /* 0x040ff000000018ff */
[C---:B------:R-:W-:Y:S08]  /*22c40*/  HMMA.16816.F32 R60, R64.reuse, R136, RZ ;  /* 0x00000088403c723c */ /* 0x040ff000000018ff */
[----:B------:R-:W-:Y:S01]  /*22c50*/  HMMA.16816.F32 R64, R64, R138, RZ ;  /* 0x0000008a4040723c */ /* 0x000fe200000018ff */
        /* <DEDUP_REMOVED lines=15> */
[----:B------:R-:W-:Y:S07]  /*22d50*/  LDSM.16.M88.4 R160, [R200] ;  /* 0x00000000c8a0783b */ /* 0x000fee0000000200 */
[C---:B----4-:R-:W-:Y:S08]  /*22d60*/  HMMA.16816.F32 R44, R140.reuse, R164, R44 ;  /* 0x000000a48c2c723c */ /* 0x050ff0000000182c */
[C---:B------:R-:W-:Y:S01]  /*22d70*/  HMMA.16816.F32 R48, R140.reuse, R166, R48 ;  /* 0x000000a68c30723c */ /* 0x040fe20000001830 */
[----:B------:R-:W-:Y:S07]  /*22d80*/  LDSM.16.M88.4 R164, [R3+0x4000] ;  /* 0x0040000003a4783b */ /* 0x000fee0000000200 */
[C---:B------:R-:W-:Y:S08]  /*22d90*/  HMMA.16816.F32 R52, R140.reuse, R168, R52 ;  /* 0x000000a88c34723c */ /* 0x040ff00000001834 */
[C---:B------:R-:W-:Y:S01]  /*22da0*/  HMMA.16816.F32 R56, R140.reuse, R170, R56 ;  /* 0x000000aa8c38723c */ /* 0x040fe20000001838 */
[----:B------:R-:W-:Y:S07]  /*22db0*/  LDSM.16.M88.4 R168, [R184+UR8+0x8000] ;  /* 0x00800008b8a8783b */ /* 0x000fee0008000200 */
[C---:B------:R-:W-:Y:S08]  /*22dc0*/  HMMA.16816.F32 R60, R140.reuse, R172, R60 ;  /* 0x000000ac8c3c723c */ /* 0x040ff0000000183c */
[----:B------:R-:W-:Y:S01]  /*22dd0*/  HMMA.16816.F32 R64, R140, R174, R64 ;  /* 0x000000ae8c40723c */ /* 0x000fe20000001840 */
[----:B------:R-:W2:Y:S06]  /*22de0*/  LDSM.16.M88.4 R140, [R215+0x5800] ;  /* 0x00580000d78c783b */ /* 0x000eac0000000200 */
[----:B------:R-:W-:Y:S01]  /*22df0*/  LDSM.16.M88.4 R172, [R201+0x8000] ;  /* 0x00800000c9ac783b */ /* 0x000fe20000000200 */
[C---:B------:R-:W-:Y:S08]  /*22e00*/  HMMA.16816.F32 R4, R176.reuse, R180, R4 ;  /* 0x000000b4b004723c */ /* 0x040ff00000001804 */
[C---:B------:R-:W-:Y:S01]  /*22e10*/  HMMA.16816.F32 R8, R176.reuse, R182, R8 ;  /* 0x000000b6b008723c */ /* 0x040fe20000001808 */
[----:B------:R-:W-:Y:S07]  /*22e20*/  LDSM.16.M88.4 R180, [R215+0x9000] ;  /* 0x00900000d7b4783b */ /* 0x000fee0000000200 */
        /* <DEDUP_REMOVED lines=18> */
[C---:B-1----:R-:W-:Y:S08]  /*22f50*/  HMMA.16816.F32 R60, R176.reuse, R136, R60 ;  /* 0x00000088b03c723c */ /* 0x042ff0000000183c */
[----:B------:R-:W-:Y:S01]  /*22f60*/  HMMA.16816.F32 R64, R176, R138, R64 ;  /* 0x0000008ab040723c */ /* 0x000fe20000001840 */
[----:B------:R-:W1:Y:S06]  /*22f70*/  LDSM.16.M88.4 R136, [R3+0x7000] ;  /* 0x007000000388783b */ /* 0x000e6c0000000200 */
[----:B------:R-:W-:Y:S01]  /*22f80*/  LDSM.16.M88.4 R176, [R215+0x8000] ;  /* 0x00800000d7b0783b */ /* 0x000fe20000000200 */
[C---:B------:R-:W-:Y:S08]  /*22f90*/  HMMA.16816.F32 R4, R160.reuse, R164, R4 ;  /* 0x000000a4a004723c */ /* 0x040ff00000001804 */
[C---:B------:R-:W-:Y:S01]  /*22fa0*/  HMMA.16816.F32 R8, R160.reuse, R166, R8 ;  /* 0x000000a6a008723c */ /* 0x040fe20000001808 */
[----:B------:R-:W1:Y:S07]  /*22fb0*/  LDSM.16.M88.4 R164, [R3+0x7800] ;  /* 0x0078000003a4783b */ /* 0x000e6e0000000200 */
[C---:B---3--:R-:W-:Y:S08]  /*22fc0*/  HMMA.16816.F32 R12, R160.reuse, R144, R12 ;  /* 0x00000090a00c723c */ /* 0x048ff0000000180c */
[C---:B------:R-:W-:Y:S01]  /*22fd0*/  HMMA.16816.F32 R16, R160.reuse, R146, R16 ;  /* 0x00000092a010723c */ /* 0x040fe20000001810 */
[----:B------:R-:W3:Y:S07]  /*22fe0*/  LDSM.16.M88.4 R144, [R185+0x2000] ;  /* 0x00200000b990783b */ /* 0x000eee0000000200 */
[C---:B--2---:R-:W-:Y:S08]  /*22ff0*/  HMMA.16816.F32 R20, R160.reuse, R140, R20 ;  /* 0x0000008ca014723c */ /* 0x044ff00000001814 */
[C---:B------:R-:W-:Y:S01]  /*23000*/  HMMA.16816.F32 R24, R160.reuse, R142, R24 ;  /* 0x0000008ea018723c */ /* 0x040fe20000001818 */
[----:B------:R-:W2:Y:S07]  /*23010*/  LDSM.16.M88.4 R140, [R184+UR8+0x8800] ;  /* 0x00880008b88c783b */ /* 0x000eae0008000200 */
[C---:B----4-:R-:W-:Y:S08]  /*23020*/  HMMA.16816.F32 R28, R160.reuse, R148, R28 ;  /* 0x00000094a01c723c */ /* 0x050ff0000000181c */
[C---:B------:R-:W-:Y:S01]  /*23030*/  HMMA.16816.F32 R32, R160.reuse, R150, R32 ;  /* 0x00000096a020723c */ /* 0x040fe20000001820 */
[----:B------:R-:W4:Y:S07]  /*23040*/  LDSM.16.M88.4 R148, [R184+UR8+0x9000] ;  /* 0x00900008b894783b */ /* 0x000f2e0008000200 */
[C---:B-----5:R-:W-:Y:S08]  /*23050*/  HMMA.16816.F32 R36, R160.reuse, R152, R36 ;  /* 0x00000098a024723c */ /* 0x060ff00000001824 */
        /* <DEDUP_REMOVED lines=8> */
[C---:B------:R-:W-:Y:S08]  /*230e0*/  HMMA.16816.F32 R60, R160.reuse, R164, R60 ;  /* 0x000000a4a03c723c */ /* 0x040ff0000000183c */
[----:B------:R-:W-:Y:S01]  /*230f0*/  HMMA.16816.F32 R64, R160, R166, R64 ;  /* 0x000000a6a040723c */ /* 0x000fe20000001840 */
[----:B------:R-:W5:Y:S06]  /*23100*/  LDSM.16.M88.4 R160, [R184+UR8+0xb000] ;  /* 0x00b00008b8a0783b */ /* 0x000f6c0008000200 */
[----:B------:R-:W5:Y:S01]  /*23110*/  LDSM.16.M88.4 R164, [R184+UR8+0xb800] ;  /* 0x00b80008b8a4783b */ /* 0x000f620008000200 */
[C---:B---3--:R-:W-:Y:S05]  /*23120*/  HMMA.16816.F32 R4, R144.reuse, R168, R4 ;  /* 0x000000a89004723c */ /* 0x048fea0000001804 */
[C---:B------:R-:W-:Y:S03]  /*23130*/  IMAD.IADD R168, R185.reuse, 0x1, R212 ;  /* 0x00000001b9a87824 */ /* 0x040fe600078e02d4 */
[C---:B------:R-:W-:Y:S03]  /*23140*/  HMMA.16816.F32 R8, R144.reuse, R170, R8 ;  /* 0x000000aa9008723c */ /* 0x040fe60000001808 */
[----:B------:R-:W3:Y:S05]  /*23150*/  LDSM.16.M88.4 R168, [R168+0x2000] ;  /* 0x00200000a8a8783b */ /* 0x000eea0000000200 */
[C---:B--2---:R-:W-:Y:S08]  /*23160*/  HMMA.16816.F32 R12, R144.reuse, R140, R12 ;  /* 0x0000008c900c723c */ /* 0x044ff0000000180c */
[C---:B------:R-:W-:Y:S01]  /*23170*/  HMMA.16816.F32 R16, R144.reuse, R142, R16 ;  /* 0x0000008e9010723c */ /* 0x040fe20000001810 */
[----:B------:R-:W2:Y:S07]  /*23180*/  LDSM.16.M88.4 R140, [R201+0x8800] ;  /* 0x00880000c98c783b */ /* 0x000eae0000000200 */
[C---:B----4-:R-:W-:Y:S01]  /*23190*/  HMMA.16816.F32 R20, R144.reuse, R148, R20 ;  /* 0x000000949014723c */ /* 0x050fe20000001814 */
[----:B------:R-:W-:Y:S07]  /*231a0*/  IMAD.MOV.U32 R148, RZ, RZ, 0x40 ;  /* 0x00000040ff947424 */ /* 0x000fee00078e00ff */
[C---:B------:R-:W-:Y:S08]  /*231b0*/  HMMA.16816.F32 R24, R144.reuse, R150, R24 ;  /* 0x000000969018723c */ /* 0x040ff00000001818 */
[C---:B-1----:R-:W-:Y:S08]  /*231c0*/  HMMA.16816.F32 R28, R144.reuse, R136, R28 ;  /* 0x00000088901c723c */ /* 0x042ff0000000181c */
[C---:B------:R-:W-:Y:S01]  /*231d0*/  HMMA.16816.F32 R32, R144.reuse, R138, R32 ;  /* 0x0000008a9020723c */ /* 0x040fe20000001820 */
[----:B------:R-:W1:Y:S07]  /*231e0*/  LDSM.16.M88.4 R136, [R201+0x9000] ;  /* 0x00900000c988783b */ /* 0x000e6e0000000200 */
[C---:B------:R-:W-:Y:S03]  /*231f0*/  HMMA.16816.F32 R36, R144.reuse, R152, R36 ;  /* 0x000000989024723c */ /* 0x040fe60000001824 */
[----:B------:R-:W-:Y:S02]  /*23200*/  SEL R152, R148, 0xffffffc0, !P2 ;  /* 0xffffffc094987807 */ /* 0x000fe40005000000 */
[----:B------:R-:W-:Y:S03]  /*23210*/  LDSM.16.M88.4 R148, [R201+0xa000] ;  /* 0x00a00000c994783b */ /* 0x000fe60000000200 */
[C---:B------:R-:W-:Y:S08]  /*23220*/  HMMA.16816.F32 R40, R144.reuse, R154, R40 ;  /* 0x0000009a9028723c */ /* 0x040ff00000001828 */
[C---:B------:R-:W-:Y:S08]  /*23230*/  HMMA.16816.F32 R44, R144.reuse, R156, R44 ;  /* 0x0000009c902c723c */ /* 0x040ff0000000182c */
[C---:B------:R-:W-:Y:S01]  /*23240*/  HMMA.16816.F32 R48, R144.reuse, R158, R48 ;  /* 0x0000009e9030723c */ /* 0x040fe20000001830 */
[----:B------:R-:W-:Y:S07]  /*23250*/  LDSM.16.M88.4 R156, [R201+0xb000] ;  /* 0x00b00000c99c783b */ /* 0x000fee0000000200 */
[C---:B-----5:R-:W-:Y:S08]  /*23260*/  HMMA.16816.F32 R52, R144.reuse, R160, R52 ;  /* 0x000000a09034723c */ /* 0x060ff00000001834 */
[C---:B------:R-:W-:Y:S01]  /*23270*/  HMMA.16816.F32 R56, R144.reuse, R162, R56 ;  /* 0x000000a29038723c */ /* 0x040fe20000001838 */
[----:B------:R-:W-:Y:S07]  /*23280*/  LDSM.16.M88.4 R160, [R201+0xb800] ;  /* 0x00b80000c9a0783b */ /* 0x000fee0000000200 */
[C---:B------:R-:W-:Y:S03]  /*23290*/  HMMA.16816.F32 R60, R144.reuse, R164, R60 ;  /* 0x000000a4903c723c */ /* 0x040fe6000000183c */
[----:B------:R-:W-:Y:S02]  /*232a0*/  IADD3 R164, PT, PT, R185, R152, RZ ;  /* 0x00000098b9a47210 */ /* 0x000fe40007ffe0ff */
[----:B------:R-:W-:Y:S03]  /*232b0*/  LDSM.16.M88.4 R152, [R201+0xa800] ;  /* 0x00a80000c998783b */ /* 0x000fe60000000200 */
[----:B------:R-:W-:Y:S03]  /*232c0*/  HMMA.16816.F32 R64, R144, R166, R64 ;  /* 0x000000a69040723c */ /* 0x000fe60000001840 */
[----:B------:R-:W4:Y:S05]  /*232d0*/  LDSM.16.M88.4 R144, [R201+0x9800] ;  /* 0x00980000c990783b */ /* 0x000f2a0000000200 */
[C---:B---3--:R-:W-:Y:S01]  /*232e0*/  HMMA.16816.F32 R4, R168.reuse, R172, R4 ;  /* 0x000000aca804723c */ /* 0x048fe20000001804 */
[----:B------:R-:W3:Y:S06]  /*232f0*/  LDSM.16.M88.4 R164, [R164+0x2000] ;  /* 0x00200000a4a4783b */ /* 0x000eec0000000200 */
[----:B------:R-:W-:Y:S01]  /*23300*/  LDSM.16.M88.4 R184, [R215+0x9800] ;  /* 0x00980000d7b8783b */ /* 0x000fe20000000200 */
[C---:B------:R-:W-:Y:S05]  /*23310*/  HMMA.16816.F32 R8, R168.reuse, R174, R8 ;  /* 0x000000aea808723c */ /* 0x040fea0000001808 */
[----:B------:R-:W5:Y:S03]  /*23320*/  LDSM.16.M88.4 R172, [R215+0x8800] ;  /* 0x00880000d7ac783b */ /* 0x000f660000000200 */
[C---:B--2---:R-:W-:Y:S03]  /*23330*/  HMMA.16816.F32 R12, R168.reuse, R140, R12 ;  /* 0x0000008ca80c723c */ /* 0x044fe6000000180c */
[----:B------:R-:W-:Y:S05]  /*23340*/  LDSM.16.M88.4 R200, [R200+0x2000] ;  /* 0x00200000c8c8783b */ /* 0x000fea0000000200 */
[C---:B------:R-:W-:Y:S01]  /*23350*/  HMMA.16816.F32 R16, R168.reuse, R142, R16 ;  /* 0x0000008ea810723c */ /* 0x040fe20000001810 */
[----:B------:R-:W2:Y:S07]  /*23360*/  LDSM.16.M88.4 R140, [R215+0xb800] ;  /* 0x00b80000d78c783b */ /* 0x000eae0000000200 */
[C---:B-1----:R-:W-:Y:S08]  /*23370*/  HMMA.16816.F32 R20, R168.reuse, R136, R20 ;  /* 0x00000088a814723c */ /* 0x042ff00000001814 */
[C---:B------:R-:W-:Y:S01]  /*23380*/  HMMA.16816.F32 R24, R168.reuse, R138, R24 ;  /* 0x0000008aa818723c */ /* 0x040fe20000001818 */
[----:B------:R-:W1:Y:S07]  /*23390*/  LDSM.16.M88.4 R136, [R3+0x8800] ;  /* 0x008800000388783b */ /* 0x000e6e0000000200 */
        /* <DEDUP_REMOVED lines=51> */
[----:B------:R3:W2:Y:S01]  /*236d0*/  MUFU.TANH R16, R13 ;  /* 0x0000000d00107308 */ /* 0x0006a20000002400 */
[C---:B-1----:R-:W-:Y:S09]  /*236e0*/  HMMA.16816.F32 R20, R200.reuse, R4, R20 ;  /* 0x00000004c814723c */ /* 0x042ff20000001814 */
[----:B------:R-:W1:Y:S01]  /*236f0*/  MUFU.TANH R154, R15 ;  /* 0x0000000f009a7308 */ /* 0x000e620000002400 */
[----:B-----5:R-:W5:Y:S01]  /*23700*/  LDSM.16.M88.4 R8, [R3+0x9800] ;  /* 0x009800000308783b */ /* 0x020f620000000200 */
[C---:B------:R-:W-:Y:S08]  /*23710*/  HMMA.16816.F32 R24, R200.reuse, R6, R24 ;  /* 0x00000006c818723c */ /* 0x040ff00000001818 */
[----:B------:R-:W1:Y:S01]  /*23720*/  MUFU.TANH R142, R142 ;  /* 0x0000008e008e7308 */ /* 0x000e620000002400 */
[----:B------:R-:W4:Y:S09]  /*23730*/  LDSM.16.M88.4 R4, [R3+0xa000] ;  /* 0x00a000000304783b */ /* 0x000f320000000200 */
[----:B------:R-:W1:Y:S01]  /*23740*/  MUFU.TANH R144, R144 ;  /* 0x0000009000907308 */ /* 0x000e620000002400 */
[-C--:B------:R-:W-:Y:S01]  /*23750*/  FMUL.FTZ R20, R20, R223.reuse ;  /* 0x000000df14147220 */ /* 0x080fe20000410000 */
[-C--:B------:R-:W-:Y:S01]  /*23760*/  FMUL.FTZ R22, R22, R223.reuse ;  /* 0x000000df16167220 */ /* 0x080fe20000410000 */
[-C--:B------:R-:W-:Y:S01]  /*23770*/  FMUL.FTZ R21, R21, R223.reuse ;  /* 0x000000df15157220 */ /* 0x080fe20000410000 */
[-C--:B------:R-:W-:Y:S06]  /*23780*/  FMUL.FTZ R23, R23, R223.reuse ;  /* 0x000000df17177220 */ /* 0x080fec0000410000 */
[----:B------:R-:W1:Y:S01]  /*23790*/  MUFU.TANH R146, R146 ;  /* 0x0000009200927308 */ /* 0x000e620000002400 */
[-C--:B---3--:R-:W-:Y:S01]  /*237a0*/  FMUL.FTZ R13, R24, R223.reuse ;  /* 0x000000df180d7220 */ /* 0x088fe20000410000 */
[-C--:B------:R-:W-:Y:S01]  /*237b0*/  FMUL.FTZ R26, R26, R223.reuse ;  /* 0x000000df1a1a7220 */ /* 0x080fe20000410000 */
[-C--:B------:R-:W-:Y:S01]  /*237c0*/  FMUL.FTZ R25, R25, R223.reuse ;  /* 0x000000df19197220 */ /* 0x080fe20000410000 */
[-C--:B------:R-:W-:Y:S06]  /*237d0*/  FMUL.FTZ R27, R27, R223.reuse ;  /* 0x000000df1b1b7220 */ /* 0x080fec0000410000 */
[----:B------:R3:W1:Y:S10]  /*237e0*/  MUFU.TANH R24, R13 ;  /* 0x0000000d00187308 */ /* 0x0006740000002400 */
[----:B------:R-:W1:Y:S01]  /*237f0*/  MUFU.TANH R136, R141 ;  /* 0x0000008d00887308 */ /* 0x000e620000002400 */
[C---:B-----5:R-:W-:Y:S09]  /*23800*/  HMMA.16816.F32 R28, R200.reuse, R8, R28 ;  /* 0x00000008c81c723c */ /* 0x060ff2000000181c */
[----:B------:R-:W1:Y:S01]  /*23810*/  MUFU.TANH R12, R12 ;  /* 0x0000000c000c7308 */ /* 0x000e620000002400 */
[C---:B------:R-:W-:Y:S01]  /*23820*/  HMMA.16816.F32 R32, R200.reuse, R10, R32 ;  /* 0x0000000ac820723c */ /* 0x040fe20000001820 */
[----:B------:R-:W5:Y:S08]  /*23830*/  LDSM.16.M88.4 R8, [R3+0xa800] ;  /* 0x00a800000308783b */ /* 0x000f700000000200 */
[----:B------:R-:W1:Y:S01]  /*23840*/  MUFU.TANH R138, R138 ;  /* 0x0000008a008a7308 */ /* 0x000e620000002400 */
[C---:B----4-:R-:W-:Y:S03]  /*23850*/  HMMA.16816.F32 R36, R200.reuse, R4, R36 ;  /* 0x00000004c824723c */ /* 0x050fe60000001824 */
[-C--:B------:R-:W-:Y:S01]  /*23860*/  FMUL.FTZ R28, R28, R223.reuse ;  /* 0x000000df1c1c7220 */ /* 0x080fe20000410000 */
[-C--:B------:R-:W-:Y:S01]  /*23870*/  FMUL.FTZ R30, R30, R223.reuse ;  /* 0x000000df1e1e7220 */ /* 0x080fe20000410000 */
[-C--:B------:R-:W-:Y:S01]  /*23880*/  FMUL.FTZ R29, R29, R223.reuse ;  /* 0x000000df1d1d7220 */ /* 0x080fe20000410000 */
[-C--:B------:R-:W-:Y:S03]  /*23890*/  FMUL.FTZ R31, R31, R223.reuse ;  /* 0x000000df1f1f7220 */ /* 0x080fe60000410000 */
[----:B------:R-:W4:Y:S01]  /*238a0*/  MUFU.TANH R14, R14 ;  /* 0x0000000e000e7308 */ /* 0x000f220000002400 */
[C---:B------:R-:W-:Y:S01]  /*238b0*/  HMMA.16816.F32 R40, R200.reuse, R6, R40 ;  /* 0x00000006c828723c */ /* 0x040fe20000001828 */
[----:B------:R-:W2:Y:S02]  /*238c0*/  LDSM.16.M88.4 R4, [R3+0xb000] ;  /* 0x00b000000304783b */ /* 0x000ea40000000200 */
[-C--:B---3--:R-:W-:Y:S01]  /*238d0*/  FMUL.FTZ R13, R32, R223.reuse ;  /* 0x000000df200d7220 */ /* 0x088fe20000410000 */
        /* <DEDUP_REMOVED lines=11> */
[-C--:B------:R-:W-:Y:S07]  /*23990*/  FMUL.FTZ R43, R43, R223.reuse ;  /* 0x000000df2b2b7220 */ /* 0x080fee0000410000 */
[----:B------:R-:W1:Y:S01]  /*239a0*/  MUFU.TANH R18, R18 ;  /* 0x0000001200127308 */ /* 0x000e620000002400 */
[-C--:B---3--:R-:W-:Y:S01]  /*239b0*/  FMUL.FTZ R13, R40, R223.reuse ;  /* 0x000000df280d7220 */ /* 0x088fe20000410000 */
[C---:B-----5:R-:W-:Y:S08]  /*239c0*/  HMMA.16816.F32 R44, R200.reuse, R8, R44 ;  /* 0x00000008c82c723c */ /* 0x060ff0000000182c */
[----:B------:R-:W3:Y:S01]  /*239d0*/  MUFU.TANH R158, R19 ;  /* 0x00000013009e7308 */ /* 0x000ee20000002400 */
[C---:B------:R-:W-:Y:S01]  /*239e0*/  HMMA.16816.F32 R48, R200.reuse, R10, R48 ;  /* 0x0000000ac830723c */ /* 0x040fe20000001830 */
[----:B------:R-:W5:Y:S01]  /*239f0*/  LDSM.16.M88.4 R8, [R3+0xb800] ;  /* 0x00b800000308783b */ /* 0x000f620000000200 */
[----:B------:R-:W-:Y:S07]  /*23a00*/  DEPBAR.LE SB0, 0x0 ;  /* 0x000080000000791a */ /* 0x000fee0000000000 */
[----:B------:R-:W1:Y:S01]  /*23a10*/  MUFU.TANH R20, R20 ;  /* 0x0000001400147308 */ /* 0x000e620000002400 */
[----:B------:R-:W-:Y:S01]  /*23a20*/  BAR.SYNC.DEFER_BLOCKING 0x0 ;  /* 0x0000000000007b1d */ /* 0x000fe20000010000 */
[C---:B--2---:R-:W-:Y:S05]  /*23a30*/  HMMA.16816.F32 R52, R200.reuse, R4, R52 ;  /* 0x00000004c834723c */ /* 0x044fea0000001834 */
[-C--:B------:R-:W-:Y:S03]  /*23a40*/  FMUL.FTZ R46, R46, R223.reuse ;  /* 0x000000df2e2e7220 */ /* 0x080fe60000410000 */
[----:B------:R-:W2:Y:S01]  /*23a50*/  MUFU.TANH R160, R21 ;  /* 0x0000001500a07308 */ /* 0x000ea20000002400 */
[-C--:B------:R-:W-:Y:S01]  /*23a60*/  FMUL.FTZ R15, R44, R223.reuse ;  /* 0x000000df2c0f7220 */ /* 0x080fe20000410000 */
[C---:B------:R-:W-:Y:S03]  /*23a70*/  HMMA.16816.F32 R56, R200.reuse, R6, R56 ;  /* 0x00000006c838723c */ /* 0x040fe60000001838 */
        /* <DEDUP_REMOVED lines=19> */
[----:B------:R-:W-:Y:S09]  /*23bb0*/  HMMA.16816.F32 R64, R200, R10, R64 ;  /* 0x0000000ac840723c */ /* 0x000ff20000001840 */
[----:B------:R-:W1:Y:S01]  /*23bc0*/  MUFU.TANH R26, R26 ;  /* 0x0000001a001a7308 */ /* 0x000e620000002400 */
[-C--:B------:R-:W-:Y:S01]  /*23bd0*/  FMUL.FTZ R61, R61, R223.reuse ;  /* 0x000000df3d3d7220 */ /* 0x080fe20000410000 */
[-C--:B------:R-:W-:Y:S08]  /*23be0*/  FMUL.FTZ R157, R63, R223.reuse ;  /* 0x000000df3f9d7220 */ /* 0x080ff00000410000 */
[----:B------:R-:W1:Y:S01]  /*23bf0*/  MUFU.TANH R166, R27 ;  /* 0x0000001b00a67308 */ /* 0x000e620000002400 */
[-C--:B----4-:R-:W-:Y:S01]  /*23c00*/  FMUL.FTZ R46, R60, R223.reuse ;  /* 0x000000df3c2e7220 */ /* 0x090fe20000410000 */
[-C--:B------:R-:W-:Y:S01]  /*23c10*/  FMUL.FTZ R62, R62, R223.reuse ;  /* 0x000000df3e3e7220 */ /* 0x080fe20000410000 */
[-C--:B------:R-:W-:Y:S01]  /*23c20*/  FMUL.FTZ R155, R64, R223.reuse ;  /* 0x000000df409b7220 */ /* 0x080fe20000410000 */
[-C--:B------:R-:W-:Y:S06]  /*23c30*/  FMUL.FTZ R63, R65, R223.reuse ;  /* 0x000000df413f7220 */ /* 0x080fec0000410000 */
[----:B------:R4:W1:Y:S01]  /*23c40*/  MUFU.TANH R161, R61 ;  /* 0x0000003d00a17308 */ /* 0x0008620000002400 */
[-C--:B------:R-:W-:Y:S09]  /*23c50*/  FMUL.FTZ R4, R66, R223.reuse ;  /* 0x000000df42047220 */ /* 0x080ff20000410000 */
[----:B------:R-:W1:Y:S10]  /*23c60*/  MUFU.TANH R28, R28 ;  /* 0x0000001c001c7308 */ /* 0x000e740000002400 */
[----:B------:R1:W1:Y:S01]  /*23c70*/  MUFU.TANH R168, R29 ;  /* 0x0000001d00a87308 */ /* 0x0002620000002400 */
[----:B----4-:R-:W-:Y:S09]  /*23c80*/  FMUL.FTZ R61, R67, R223 ;  /* 0x000000df433d7220 */ /* 0x010ff20000410000 */
[----:B------:R-:W4:Y:S10]  /*23c90*/  MUFU.TANH R30, R30 ;  /* 0x0000001e001e7308 */ /* 0x000f340000002400 */
        /* <DEDUP_REMOVED lines=59> */
[----:B-1----:R-:W2:Y:S01]  /*24050*/  LD.E R54, desc[UR4][R132.64+0x170] ;  /* 0x0001700484367980 */ /* 0x002ea2000c101900 */
[----:B------:R-:W-:Y:S02]  /*24060*/  R2UR UR11, R135 ;  /* 0x00000000870b72ca */ /* 0x000fe400000e0000 */
[-C--:B--2---:R-:W-:Y:S02]  /*24070*/  IABS R10, R54.reuse ;  /* 0x00000036000a7213 */ /* 0x084fe40000000000 */
[-C--:B------:R-:W-:Y:S02]  /*24080*/  IABS R8, R54.reuse ;  /* 0x0000003600087213 */ /* 0x080fe40000000000 */
[----:B------:R-:W1:Y:S01]  /*24090*/  I2F.RP R5, R10 ;  /* 0x0000000a00057306 */ /* 0x000e620000209400 */
[----:B------:R-:W-:Y:S02]  /*240a0*/  LOP3.LUT R11, R11, R54, RZ, 0x3c, !PT ;  /* 0x000000360b0b7212 */ /* 0x000fe400078e3cff */
        /* <DEDUP_REMOVED lines=21> */
[----:B------:R-:W-:Y:S02]  /*24200*/  @!P0 IMAD.IADD R3, R3, 0x1, -R10 ;  /* 0x0000000103038824 */ /* 0x000fe400078e0a0a */
[----:B------:R-:W-:Y:S01]  /*24210*/  @!P0 VIADD R52, R52, 0x1 ;  /* 0x0000000134348836 */ /* 0x000fe20000000000 */
[----:B------:R-:W-:Y:S02]  /*24220*/  ISETP.GE.AND P0, PT, R11, RZ, PT ;  /* 0x000000ff0b00720c */ /* 0x000fe40003f06270 */
[----:B------:R-:W-:Y:S07]  /*24230*/  ISETP.GE.U32.AND P6, PT, R3, R10, PT ;  /* 0x0000000a0300720c */ /* 0x000fee0003fc6070 */
[----:B------:R-:W-:Y:S01]  /*24240*/  @P5 VIADD R9, R9, 0x1 ;  /* 0x0000000109095836 */ /* 0x000fe20000000000 */
[----:B------:R-:W-:Y:S02]  /*24250*/  ISETP.GE.AND P5, PT, R5, RZ, PT ;  /* 0x000000ff0500720c */ /* 0x000fe40003fa6270 */
[----:B------:R-:W-:Y:S01]  /*24260*/  LOP3.LUT R5, RZ, R54, RZ, 0x33, !PT ;  /* 0x00000036ff057212 */ /* 0x000fe200078e33ff */
[----:B------:R-:W-:Y:S02]  /*24270*/  @!P0 IMAD.MOV R9, RZ, RZ, -R9 ;  /* 0x000000ffff098224 */ /* 0x000fe400078e0a09 */
[----:B------:R-:W-:Y:S01]  /*24280*/  @P6 VIADD R52, R52, 0x1 ;  /* 0x0000000134346836 */ /* 0x000fe20000000000 */
[C---:B------:R-:W-:Y:S04]  /*24290*/  ISETP.NE.AND P6, PT, R54.reuse, RZ, PT ;  /* 0x000000ff3600720c */ /* 0x040fe80003fc5270 */
[----:B------:R-:W-:Y:S03]  /*242a0*/  SEL R9, R5, R9, !P6 ;  /* 0x0000000905097207 */ /* 0x000fe60007000000 */
[----:B------:R-:W-:Y:S01]  /*242b0*/  @!P5 IMAD.MOV R52, RZ, RZ, -R52 ;  /* 0x000000ffff34d224 */ /* 0x000fe200078e0a34 */
[----:B------:R-:W-:Y:S04]  /*242c0*/  LEA R64, P5, R9, R234, 0x2 ;  /* 0x000000ea09407211 */ /* 0x000fe800078a10ff */
        /* <DEDUP_REMOVED lines=22> */
.L_x_6957:
[----:B------:R-:W-:Y:S05]  /*24430*/  BSYNC.RECONVERGENT B0 ;  /* 0x0000000000007941 */ /* 0x000fea0003800200 */
.L_x_6956:
[----:B------:R-:W-:Y:S01]  /*24440*/  @!P4 R2UR UR10, R134 ;  /* 0x00000000860ac2ca */ /* 0x000fe200000e0000 */
[----:B------:R-:W-:Y:S01]  /*24450*/  @!P4 IMAD.MOV.U32 R223, RZ, RZ, R221 ;  /* 0x000000ffffdfc224 */ /* 0x000fe200078e00dd */
[C---:B------:R-:W-:Y:S01]  /*24460*/  @!P4 R2UR UR11, R135.reuse ;  /* 0x00000000870bc2ca */ /* 0x040fe200000e0000 */
[----:B------:R-:W-:Y:S01]  /*24470*/  IMAD.SHL.U32 R3, R216, 0x20, RZ ;  /* 0x00000020d8037824 */ /* 0x000fe200078e00ff */
[C---:B------:R-:W-:Y:S02]  /*24480*/  @!P1 R2UR UR4, R134.reuse ;  /* 0x00000000860492ca */ /* 0x040fe400000e0000 */
[C---:B------:R-:W-:Y:S02]  /*24490*/  @!P1 R2UR UR5, R135.reuse ;  /* 0x00000000870592ca */ /* 0x040fe400000e0000 */
[C---:B------:R-:W-:Y:S02]  /*244a0*/  @!P4 R2UR UR12, R134.reuse ;  /* 0x00000000860cc2ca */ /* 0x040fe400000e0000 */
[----:B------:R-:W-:Y:S02]  /*244b0*/  @!P4 R2UR UR13, R135 ;  /* 0x00000000870dc2ca */ /* 0x000fe400000e0000 */
[----:B-1----:R-:W-:Y:S02]  /*244c0*/  IADD3 R54, P0, PT, R3, R222, RZ ;  /* 0x000000de03367210 */ /* 0x002fe40007f1e0ff */
[C---:B------:R-:W-:Y:S01]  /*244d0*/  @!P1 R2UR UR16, R134.reuse ;  /* 0x00000000861092ca */ /* 0x040fe200000e0000 */
[----:B------:R-:W-:Y:S01]  /*244e0*/  @!PT LDS RZ, [RZ] ;  /* 0x00000000fffff984 */ /* 0x000fe20000000800 */
[----:B------:R-:W-:Y:S01]  /*244f0*/  @!PT LDS RZ, [RZ] ;  /* 0x00000000fffff984 */ /* 0x000fe20000000800 */
[----:B------:R-:W-:Y:S01]  /*24500*/  @!PT LDS RZ, [RZ] ;  /* 0x00000000fffff984 */ /* 0x000fe20000000800 */
[----:B------:R1:W-:Y:S01]  /*24510*/  @!P4 LDGSTS.E.BYPASS.LTC128B.128 [R247+0x4000], desc[UR10][R222.64] ;  /* 0x04000000def7cfae */ /* 0x0003e2000b981a0a */
[----:B------:R-:W-:Y:S02]  /*24520*/  @!P1 R2UR UR10, R134 ;  /* 0x00000000860a92ca */ /* 0x000fe400000e0000 */
[C---:B------:R-:W-:Y:S01]  /*24530*/  @!P1 R2UR UR11, R135.reuse ;  /* 0x00000000870b92ca */ /* 0x040fe200000e0000 */
[----:B------:R2:W-:Y:S01]  /*24540*/  @P4 STS.128 [R247+0x4000], RZ ;  /* 0x004000fff7004388 */ /* 0x0005e20000000c00 */
[----:B------:R-:W-:Y:S02]  /*24550*/  SHF.L.U64.HI R8, R216, 0x5, R217 ;  /* 0x00000005d8087819 */ /* 0x000fe400000102d9 */
[C---:B------:R-:W-:Y:S02]  /*24560*/  @!P1 R2UR UR17, R135.reuse ;  /* 0x00000000871192ca */ /* 0x040fe400000e0000 */
[----:B------:R-:W-:Y:S01]  /*24570*/  @!P4 R2UR UR14, R134 ;  /* 0x00000000860ec2ca */ /* 0x000fe200000e0000 */
[--C-:B------:R-:W-:Y:S01]  /*24580*/  IMAD.X R55, R8, 0x1, R221.reuse, P0 ;  /* 0x0000000108377824 */ /* 0x100fe200000e06dd */
[-C--:B------:R-:W-:Y:S02]  /*24590*/  IADD3 R52, P0, PT, R54, R3.reuse, RZ ;  /* 0x0000000336347210 */ /* 0x080fe40007f1e0ff */
[----:B------:R-:W-:Y:S03]  /*245a0*/  @!P4 R2UR UR15, R135 ;  /* 0x00000000870fc2ca */ /* 0x000fe600000e0000 */
[--C-:B------:R-:W-:Y:S01]  /*245b0*/  IMAD.X R53, R55, 0x1, R8.reuse, P0 ;  /* 0x0000000137357824 */ /* 0x100fe200000e0608 */
[-C--:B------:R-:W-:Y:S05]  /*245c0*/  IADD3 R10, P0, PT, R52, R3.reuse, RZ ;  /* 0x00000003340a7210 */ /* 0x080fea0007f1e0ff */
[--C-:B------:R-:W-:Y:S01]  /*245d0*/  IMAD.X R11, R53, 0x1, R8.reuse, P0 ;  /* 0x00000001350b7824 */ /* 0x100fe200000e0608 */
[-C--:B------:R-:W-:Y:S01]  /*245e0*/  IADD3 R56, P0, PT, R10, R3.reuse, RZ ;  /* 0x000000030a387210 */ /* 0x080fe20007f1e0ff */
[----:B-1----:R-:W-:Y:S04]  /*245f0*/  @!P1 IMAD.MOV.U32 R223, RZ, RZ, R221 ;  /* 0x000000ffffdf9224 */ /* 0x002fe800078e00dd */
[--C-:B------:R-:W-:Y:S01]  /*24600*/  IMAD.X R57, R11, 0x1, R8.reuse, P0 ;  /* 0x000000010b397824 */ /* 0x100fe200000e0608 */
        /* <DEDUP_REMOVED lines=54> */
[-C--:B-1----:R-:W-:Y:S01]  /*24970*/  IADD3 R52, P0, PT, R56, R3.reuse, RZ ;  /* 0x0000000338347210 */ /* 0x082fe20007f1e0ff */
        /* <DEDUP_REMOVED lines=47> */
.L_x_6955:
[----:B------:R-:W-:Y:S05]  /*24c70*/  BSYNC.RECONVERGENT B1 ;  /* 0x0000000000017941 */ /* 0x000fea0003800200 */
.L_x_6954:
[C---:B------:R-:W-:Y:S01]  /*24c80*/  VIADD R3, R245.reuse, 0x40 ;  /* 0x00000040f5037836 */ /* 0x040fe20000000000 */
[----:B------:R-:W-:Y:S01]  /*24c90*/  IABS R7, R245 ;  /* 0x000000f500077213 */ /* 0x000fe20000000000 */
[----:B------:R-:W-:Y:S01]  /*24ca0*/  VIADD R8, R246, 0xffffffc0 ;  /* 0xffffffc0f6087836 */ /* 0x000fe20000000000 */
[----:B------:R-:W-:Y:S01]  /*24cb0*/  R2UR UR4, R134 ;  /* 0x00000000860472ca */ /* 0x000fe200000e0000 */
[C---:B------:R-:W-:Y:S01]  /*24cc0*/  VIADD R5, R245.reuse, 0x41 ;  /* 0x00000041f5057836 */ /* 0x040fe20000000000 */
[----:B------:R-:W-:Y:S01]  /*24cd0*/  IABS R3, R3 ;  /* 0x0000000300037213 */ /* 0x000fe20000000000 */
[C---:B------:R-:W-:Y:S01]  /*24ce0*/  VIADD R9, R245.reuse, 0x39 ;  /* 0x00000039f5097836 */ /* 0x040fe20000000000 */
[----:B------:R-:W-:Y:S01]  /*24cf0*/  ISETP.GE.AND P5, PT, R8, R242, PT ;  /* 0x000000f20800720c */ /* 0x000fe20003fa6270 */
[----:B--2---:R-:W-:Y:S01]  /*24d00*/  VIADD R52, R245, 0xffffffd9 ;  /* 0xffffffd9f5347836 */ /* 0x004fe20000000000 */
[----:B------:R-:W-:Y:S01]  /*24d10*/  I2FP.F32.S32 R3, R3 ;  /* 0x0000000300037245 */ /* 0x000fe20000201400 */
[----:B------:R-:W-:Y:S01]  /*24d20*/  VIADD R60, R246, 0xffffffc8 ;  /* 0xffffffc8f63c7836 */ /* 0x000fe20000000000 */
[----:B------:R-:W-:Y:S01]  /*24d30*/  ISETP.GE.AND P0, PT, R8, R241, PT ;  /* 0x000000f10800720c */ /* 0x000fe20003f06270 */
[----:B-1----:R-:W-:Y:S01]  /*24d40*/  VIADD R55, R246, 0xffffffd0 ;  /* 0xffffffd0f6377836 */ /* 0x002fe20000000000 */
[C---:B------:R-:W-:Y:S01]  /*24d50*/  ISETP.GE.AND P4, PT, R8.reuse, R239, PT ;  /* 0x000000ef0800720c */ /* 0x040fe20003f86270 */
[----:B------:R-:W-:Y:S01]  /*24d60*/  FFMA.FTZ R146, -R233, R3, R146 ;  /* 0x00000003e9927223 */ /* 0x000fe20000010192 */
[C---:B------:R-:W-:Y:S01]  /*24d70*/  VIADD R3, R245.reuse, 0x38 ;  /* 0x00000038f5037836 */ /* 0x040fe20000000000 */
        /* <DEDUP_REMOVED lines=36> */
[CC--:B------:R-:W-:Y:S01]  /*24fc0*/  FFMA.FTZ R16, -R233.reuse, R3.reuse, R16 ;  /* 0x00000003e9107223 */ /* 0x0c0fe20000010110 */
[----:B------:R-:W-:Y:S01]  /*24fd0*/  FFMA.FTZ R22, -R233, R3, R22 ;  /* 0x00000003e9167223 */ /* 0x000fe20000010116 */
[----:B------:R-:W-:Y:S01]  /*24fe0*/  I2FP.F32.S32 R3, R8 ;  /* 0x0000000800037245 */ /* 0x000fe20000201400 */
[----:B------:R-:W-:Y:S01]  /*24ff0*/  VIADD R8, R245, 0x1 ;  /* 0x00000001f5087836 */ /* 0x000fe20000000000 */
[----:B------:R-:W-:Y:S01]  /*25000*/  I2FP.F32.S32 R5, R5 ;  /* 0x0000000500057245 */ /* 0x000fe20000201400 */
[C---:B------:R-:W-:Y:S01]  /*25010*/  FFMA.FTZ R140, -R233.reuse, R9, R140 ;  /* 0x00000009e98c7223 */ /* 0x040fe2000001018c */
[----:B------:R-:W-:Y:S01]  /*25020*/  I2FP.F32.S32 R7, R7 ;  /* 0x0000000700077245 */ /* 0x000fe20000201400 */
[CC--:B------:R-:W-:Y:S01]  /*25030*/  FFMA.FTZ R160, -R233.reuse, R3.reuse, R160 ;  /* 0x00000003e9a07223 */ /* 0x0c0fe200000101a0 */
[----:B------:R-:W-:Y:S01]  /*25040*/  FFMA.FTZ R166, -R233, R3, R166 ;  /* 0x00000003e9a67223 */ /* 0x000fe200000101a6 */
[----:B------:R-:W-:Y:S02]  /*25050*/  VIADD R3, R245, 0x10 ;  /* 0x00000010f5037836 */ /* 0x000fe40000000000 */
[CC--:B------:R-:W-:Y:S01]  /*25060*/  FFMA.FTZ R20, -R233.reuse, R5.reuse, R20 ;  /* 0x00000005e9147223 */ /* 0x0c0fe20000010114 */
[----:B------:R-:W-:Y:S01]  /*25070*/  FFMA.FTZ R26, -R233, R5, R26 ;  /* 0x00000005e91a7223 */ /* 0x000fe2000001011a */
[----:B------:R-:W-:Y:S02]  /*25080*/  VIADD R5, R245, 0x8 ;  /* 0x00000008f5057836 */ /* 0x000fe40000000000 */
[C---:B------:R-:W-:Y:S01]  /*25090*/  FFMA.FTZ R150, -R233.reuse, R9, R150 ;  /* 0x00000009e9967223 */ /* 0x040fe20000010196 */
[----:B------:R-:W-:Y:S01]  /*250a0*/  IABS R3, R3 ;  /* 0x0000000300037213 */ /* 0x000fe20000000000 */
[CC--:B------:R-:W-:Y:S01]  /*250b0*/  FFMA.FTZ R172, -R233.reuse, R7.reuse, R172 ;  /* 0x00000007e9ac7223 */ /* 0x0c0fe200000101ac */
[----:B------:R-:W-:Y:S01]  /*250c0*/  FFMA.FTZ R178, -R233, R7, R178 ;  /* 0x00000007e9b27223 */ /* 0x000fe200000101b2 */
[C---:B------:R-:W-:Y:S01]  /*250d0*/  VIADD R9, R245.reuse, 0x28 ;  /* 0x00000028f5097836 */ /* 0x040fe20000000000 */
[----:B------:R-:W-:Y:S01]  /*250e0*/  I2FP.F32.S32 R3, R3 ;  /* 0x0000000300037245 */ /* 0x000fe20000201400 */
[----:B------:R-:W-:Y:S01]  /*250f0*/  VIADD R7, R245, 0x31 ;  /* 0x00000031f5077836 */ /* 0x000fe20000000000 */
[----:B------:R-:W-:Y:S01]  /*25100*/  IABS R5, R5 ;  /* 0x0000000500057213 */ /* 0x000fe20000000000 */
[C---:B------:R-:W-:Y:S01]  /*25110*/  VIADD R35, R246.reuse, 0xfffffff0 ;  /* 0xfffffff0f6237836 */ /* 0x040fe20000000000 */
[----:B------:R-:W-:Y:S01]  /*25120*/  IABS R8, R8 ;  /* 0x0000000800087213 */ /* 0x000fe20000000000 */
[-C--:B------:R-:W-:Y:S01]  /*25130*/  FFMA.FTZ R164, -R233, R3.reuse, R164 ;  /* 0x00000003e9a47223 */ /* 0x080fe200000101a4 */
[----:B------:R-:W-:Y:S01]  /*25140*/  R2UR UR5, R135 ;  /* 0x00000000870572ca */ /* 0x000fe200000e0000 */
[----:B------:R-:W-:Y:S01]  /*25150*/  FFMA.FTZ R170, -R233, R3, R170 ;  /* 0x00000003e9aa7223 */ /* 0x000fe200000101aa */
[----:B------:R-:W-:Y:S01]  /*25160*/  I2FP.F32.S32 R5, R5 ;  /* 0x0000000500057245 */ /* 0x000fe20000201400 */
[----:B------:R-:W-:Y:S01]  /*25170*/  VIADD R43, R246, 0xffffffe1 ;  /* 0xffffffe1f62b7836 */ /* 0x000fe20000000000 */
[----:B------:R-:W-:Y:S01]  /*25180*/  I2FP.F32.S32 R3, R8 ;  /* 0x0000000800037245 */ /* 0x000fe20000201400 */
[----:B------:R-:W-:Y:S01]  /*25190*/  VIADD R8, R245, 0xffffffc0 ;  /* 0xffffffc0f5087836 */ /* 0x000fe20000000000 */
[----:B------:R-:W-:Y:S01]  /*251a0*/  IABS R9, R9 ;  /* 0x0000000900097213 */ /* 0x000fe20000000000 */
[C---:B------:R-:W-:Y:S01]  /*251b0*/  FFMA.FTZ R168, -R233.reuse, R5, R168 ;  /* 0x00000005e9a87223 */ /* 0x040fe200000101a8 */
[----:B------:R-:W-:Y:S01]  /*251c0*/  IABS R7, R7 ;  /* 0x0000000700077213 */ /* 0x000fe20000000000 */
[C---:B------:R-:W-:Y:S01]  /*251d0*/  FFMA.FTZ R174, -R233.reuse, R5, R174 ;  /* 0x00000005e9ae7223 */ /* 0x040fe200000101ae */
[----:B------:R-:W-:Y:S01]  /*251e0*/  I2FP.F32.S32 R9, R9 ;  /* 0x0000000900097245 */ /* 0x000fe20000201400 */
[C---:B------:R-:W-:Y:S01]  /*251f0*/  FFMA.FTZ R38, -R233.reuse, R3, R38 ;  /* 0x00000003e9267223 */ /* 0x040fe20000010126 */
[----:B------:R-:W-:Y:S01]  /*25200*/  I2FP.F32.S32 R7, R7 ;  /* 0x0000000700077245 */ /* 0x000fe20000201400 */
[----:B------:R-:W-:Y:S01]  /*25210*/  FFMA.FTZ R32, -R233, R3, R32 ;  /* 0x00000003e9207223 */ /* 0x000fe20000010120 */
[C---:B------:R-:W-:Y:S01]  /*25220*/  VIADD R5, R245.reuse, 0xfffffff1 ;  /* 0xfffffff1f5057836 */ /* 0x040fe20000000000 */
[----:B------:R-:W-:Y:S01]  /*25230*/  IABS R52, R52 ;  /* 0x0000003400347213 */ /* 0x000fe20000000000 */
[----:B------:R-:W-:Y:S02]  /*25240*/  VIADD R3, R245, 0xfffffff0 ;  /* 0xfffffff0f5037836 */ /* 0x000fe40000000000 */
[CC--:B------:R-:W-:Y:S01]  /*25250*/  FFMA.FTZ R138, -R233.reuse, R9.reuse, R138 ;  /* 0x00000009e98a7223 */ /* 0x0c0fe2000001018a */
[C---:B------:R-:W-:Y:S01]  /*25260*/  FFMA.FTZ R158, -R233.reuse, R9, R158 ;  /* 0x00000009e99e7223 */ /* 0x040fe2000001019e */
[----:B------:R-:W-:Y:S01]  /*25270*/  FFMA.FTZ R136, -R233, R7, R136 ;  /* 0x00000007e9887223 */ /* 0x000fe20000010188 */
[----:B------:R-:W-:Y:S01]  /*25280*/  I2FP.F32.S32 R52, R52 ;  /* 0x0000003400347245 */ /* 0x000fe20000201400 */
[----:B------:R-:W-:Y:S01]  /*25290*/  VIADD R9, R245, 0x11 ;  /* 0x00000011f5097836 */ /* 0x000fe20000000000 */
[----:B------:R-:W-:Y:S01]  /*252a0*/  FSEL R19, R140, -INF , P5 ;  /* 0xff8000008c137808 */ /* 0x000fe20002800000 */
[----:B------:R-:W2:Y:S01]  /*252b0*/  LD.E R135, desc[UR4][R132.64+0xdc] ;  /* 0x0000dc0484877980 */ /* 0x000ea2000c101900 */
[----:B------:R-:W-:Y:S01]  /*252c0*/  IABS R5, R5 ;  /* 0x0000000500057213 */ /* 0x000fe20000000000 */
[C---:B------:R-:W-:Y:S01]  /*252d0*/  FFMA.FTZ R14, -R233.reuse, R7, R14 ;  /* 0x00000007e90e7223 */ /* 0x040fe2000001010e */
[----:B------:R-:W-:Y:S01]  /*252e0*/  ISETP.GE.AND P5, PT, R60, R242, PT ;  /* 0x000000f23c00720c */ /* 0x000fe20003fa6270 */
[CC--:B------:R-:W-:Y:S01]  /*252f0*/  FFMA.FTZ R179, -R233.reuse, R52.reuse, R50 ;  /* 0x00000034e9b37223 */ /* 0x0c0fe20000010132 */
[----:B------:R-:W-:Y:S01]  /*25300*/  IABS R3, R3 ;  /* 0x0000000300037213 */ /* 0x000fe20000000000 */
[----:B------:R-:W-:Y:S01]  /*25310*/  FFMA.FTZ R167, -R233, R52, R167 ;  /* 0x00000034e9a77223 */ /* 0x000fe200000101a7 */
[----:B------:R-:W-:Y:S01]  /*25320*/  I2FP.F32.S32 R5, R5 ;  /* 0x0000000500057245 */ /* 0x000fe20000201400 */
[----:B------:R-:W-:Y:S01]  /*25330*/  VIADD R52, R246, 0xffffffd8 ;  /* 0xffffffd8f6347836 */ /* 0x000fe20000000000 */
[----:B------:R-:W-:Y:S01]  /*25340*/  FSEL R15, R136, -INF , P5 ;  /* 0xff800000880f7808 */ /* 0x000fe20002800000 */
[----:B------:R-:W-:Y:S01]  /*25350*/  VIADD R7, R245, 0x20 ;  /* 0x00000020f5077836 */ /* 0x000fe20000000000 */
[----:B------:R-:W-:Y:S01]  /*25360*/  IABS R9, R9 ;  /* 0x0000000900097213 */ /* 0x000fe20000000000 */
[C---:B------:R-:W-:Y:S01]  /*25370*/  FFMA.FTZ R40, -R233.reuse, R5, R40 ;  /* 0x00000005e9287223 */ /* 0x040fe20000010128 */
[----:B------:R-:W-:Y:S01]  /*25380*/  I2FP.F32.S32 R3, R3 ;  /* 0x0000000300037245 */ /* 0x000fe20000201400 */
[----:B------:R-:W-:Y:S01]  /*25390*/  FFMA.FTZ R195, -R233, R5, R195 ;  /* 0x00000005e9c37223 */ /* 0x000fe200000101c3 */
[-C--:B------:R-:W-:Y:S01]  /*253a0*/  ISETP.GE.AND P5, PT, R55, R242.reuse, PT ;  /* 0x000000f23700720c */ /* 0x080fe20003fa6270 */
[----:B------:R-:W-:Y:S01]  /*253b0*/  VIADD R5, R245, 0xffffffe1 ;  /* 0xffffffe1f5057836 */ /* 0x000fe20000000000 */
[----:B------:R-:W-:Y:S01]  /*253c0*/  I2FP.F32.S32 R9, R9 ;  /* 0x0000000900097245 */ /* 0x000fe20000201400 */
[CC--:B------:R-:W-:Y:S01]  /*253d0*/  FFMA.FTZ R180, -R233.reuse, R3.reuse, R180 ;  /* 0x00000003e9b47223 */ /* 0x0c0fe200000101b4 */
[----:B------:R-:W-:Y:S01]  /*253e0*/  FSEL R41, R12, -INF , P5 ;  /* 0xff8000000c297808 */ /* 0x000fe20002800000 */
[----:B------:R-:W-:Y:S01]  /*253f0*/  FFMA.FTZ R193, -R233, R3, R193 ;  /* 0x00000003e9c17223 */ /* 0x000fe200000101c1 */
[-C--:B------:R-:W-:Y:S01]  /*25400*/  ISETP.GE.AND P5, PT, R52, R242.reuse, PT ;  /* 0x000000f23400720c */ /* 0x080fe20003fa6270 */
[----:B------:R-:W-:Y:S01]  /*25410*/  VIADD R3, R245, 0xffffffe0 ;  /* 0xffffffe0f5037836 */ /* 0x000fe20000000000 */
[----:B------:R-:W-:Y:S01]  /*25420*/  IABS R7, R7 ;  /* 0x0000000700077213 */ /* 0x000fe20000000000 */
[CC--:B------:R-:W-:Y:S01]  /*25430*/  FFMA.FTZ R24, -R233.reuse, R9.reuse, R24 ;  /* 0x00000009e9187223 */ /* 0x0c0fe20000010118 */
[----:B------:R-:W-:Y:S01]  /*25440*/  FFMA.FTZ R30, -R233, R9, R30 ;  /* 0x00000009e91e7223 */ /* 0x000fe2000001011e */
[----:B------:R-:W-:Y:S01]  /*25450*/  FSEL R59, R16, -INF , P5 ;  /* 0xff800000103b7808 */ /* 0x000fe20002800000 */
[----:B------:R-:W-:Y:S01]  /*25460*/  VIADD R9, R245, 0xfffffff9 ;  /* 0xfffffff9f5097836 */ /* 0x000fe20000000000 */
[----:B------:R-:W-:Y:S01]  /*25470*/  I2FP.F32.S32 R7, R7 ;  /* 0x0000000700077245 */ /* 0x000fe20000201400 */
[C---:B------:R-:W-:Y:S01]  /*25480*/  VIADD R39, R246.reuse, 0xffffffe8 ;  /* 0xffffffe8f6277836 */ /* 0x040fe20000000000 */
[----:B------:R-:W-:Y:S01]  /*25490*/  IABS R5, R5 ;  /* 0x0000000500057213 */ /* 0x000fe20000000000 */
[----:B------:R-:W-:Y:S01]  /*254a0*/  VIADD R25, R246, 0x10 ;  /* 0x00000010f6197836 */ /* 0x000fe20000000000 */
[-C--:B------:R-:W-:Y:S01]  /*254b0*/  ISETP.GE.AND P5, PT, R45, R242.reuse, PT ;  /* 0x000000f22d00720c */ /* 0x080fe20003fa6270 */
[C---:B------:R-:W-:Y:S01]  /*254c0*/  FFMA.FTZ R162, -R233.reuse, R7, R162 ;  /* 0x00000007e9a27223 */ /* 0x040fe200000101a2 */
[----:B------:R-:W-:Y:S01]  /*254d0*/  IABS R3, R3 ;  /* 0x0000000300037213 */ /* 0x000fe20000000000 */
[----:B------:R-:W-:Y:S01]  /*254e0*/  FFMA.FTZ R156, -R233, R7, R156 ;  /* 0x00000007e99c7223 */ /* 0x000fe2000001019c */
[----:B------:R-:W-:Y:S01]  /*254f0*/  I2FP.F32.S32 R5, R5 ;  /* 0x0000000500057245 */ /* 0x000fe20000201400 */
[C---:B------:R-:W-:Y:S01]  /*25500*/  VIADD R7, R245.reuse, 0x9 ;  /* 0x00000009f5077836 */ /* 0x040fe20000000000 */
[----:B------:R-:W-:Y:S01]  /*25510*/  FSEL R188, R20, -INF , P5 ;  /* 0xff80000014bc7808 */ /* 0x000fe20002800000 */
[----:B------:R-:W-:Y:S01]  /*25520*/  VIADD R10, R245, 0xffffffc1 ;  /* 0xffffffc1f50a7836 */ /* 0x000fe20000000000 */
[----:B------:R-:W-:Y:S01]  /*25530*/  IABS R9, R9 ;  /* 0x0000000900097213 */ /* 0x000fe20000000000 */
[C---:B------:R-:W-:Y:S01]  /*25540*/  FFMA.FTZ R186, -R233.reuse, R5, R186 ;  /* 0x00000005e9ba7223 */ /* 0x040fe200000101ba */
[----:B------:R-:W-:Y:S01]  /*25550*/  I2FP.F32.S32 R3, R3 ;  /* 0x0000000300037245 */ /* 0x000fe20000201400 */
[----:B------:R-:W-:Y:S01]  /*25560*/  FFMA.FTZ R175, -R233, R5, R175 ;  /* 0x00000005e9af7223 */ /* 0x000fe200000101af */
[----:B------:R-:W-:Y:S01]  /*25570*/  ISETP.GE.AND P5, PT, R62, R241, PT ;  /* 0x000000f13e00720c */ /* 0x000fe20003fa6270 */
[----:B------:R-:W-:Y:S01]  /*25580*/  VIADD R23, R246, 0x18 ;  /* 0x00000018f6177836 */ /* 0x000fe20000000000 */
[-C--:B------:R-:W-:Y:S01]  /*25590*/  ISETP.GE.AND P1, PT, R29, R242.reuse, PT ;  /* 0x000000f21d00720c */ /* 0x080fe20003f26270 */
[----:B------:R-:W-:Y:S01]  /*255a0*/  FFMA.FTZ R189, -R233, R3, R48 ;  /* 0x00000003e9bd7223 */ /* 0x000fe20000010130 */
[----:B------:R-:W-:Y:S01]  /*255b0*/  I2FP.F32.S32 R9, R9 ;  /* 0x0000000900097245 */ /* 0x000fe20000201400 */
[----:B------:R-:W-:Y:S01]  /*255c0*/  VIADD R48, R245, 0xffffffd1 ;  /* 0xffffffd1f5307836 */ /* 0x000fe20000000000 */
[----:B------:R-:W-:Y:S01]  /*255d0*/  FSEL R5, R146, -INF , P5 ;  /* 0xff80000092057808 */ /* 0x000fe20002800000 */
[----:B------:R-:W-:Y:S01]  /*255e0*/  VIADD R27, R246, 0x9 ;  /* 0x00000009f61b7836 */ /* 0x000fe20000000000 */
[----:B------:R-:W-:Y:S01]  /*255f0*/  ISETP.GE.AND P5, PT, R60, R241, PT ;  /* 0x000000f13c00720c */ /* 0x000fe20003fa6270 */
[CC--:B------:R-:W-:Y:S01]  /*25600*/  FFMA.FTZ R36, -R233.reuse, R9.reuse, R36 ;  /* 0x00000009e9247223 */ /* 0x0c0fe20000010124 */
[----:B------:R-:W-:Y:S01]  /*25610*/  FSEL R172, R172, -INF , P1 ;  /* 0xff800000acac7808 */ /* 0x000fe20000800000 */
[----:B------:R-:W-:Y:S01]  /*25620*/  FFMA.FTZ R42, -R233, R9, R42 ;  /* 0x00000009e92a7223 */ /* 0x000fe2000001012a */
[----:B------:R-:W-:Y:S01]  /*25630*/  IABS R7, R7 ;  /* 0x0000000700077213 */ /* 0x000fe20000000000 */
[C---:B------:R-:W-:Y:S01]  /*25640*/  VIADD R20, R246.reuse, 0x20 ;  /* 0x00000020f6147836 */ /* 0x040fe20000000000 */
[----:B------:R-:W-:Y:S01]  /*25650*/  ISETP.GE.AND P1, PT, R47, R241, PT ;  /* 0x000000f12f00720c */ /* 0x000fe20003f26270 */
[----:B------:R-:W-:Y:S01]  /*25660*/  FFMA.FTZ R173, -R233, R3, R173 ;  /* 0x00000003e9ad7223 */ /* 0x000fe200000101ad */
[----:B------:R-:W-:Y:S01]  /*25670*/  I2FP.F32.S32 R7, R7 ;  /* 0x0000000700077245 */ /* 0x000fe20000201400 */
[----:B------:R-:W-:Y:S01]  /*25680*/  VIADD R16, R246, 0x28 ;  /* 0x00000028f6107836 */ /* 0x000fe20000000000 */
[----:B------:R-:W-:Y:S01]  /*25690*/  FSEL R9, R150, -INF , P5 ;  /* 0xff80000096097808 */ /* 0x000fe20002800000 */
[----:B------:R-:W-:Y:S01]  /*256a0*/  VIADD R3, R245, 0xffffffc8 ;  /* 0xffffffc8f5037836 */ /* 0x000fe20000000000 */
[----:B------:R-:W-:Y:S01]  /*256b0*/  FSEL R178, R178, -INF , P1 ;  /* 0xff800000b2b27808 */ /* 0x000fe20000800000 */
[-C--:B------:R-:W-:Y:S01]  /*256c0*/  FFMA.FTZ R28, -R233, R7.reuse, R28 ;  /* 0x00000007e91c7223 */ /* 0x080fe2000001011c */
[----:B------:R-:W-:Y:S01]  /*256d0*/  ISETP.GE.AND P5, PT, R33, R242, PT ;  /* 0x000000f22100720c */ /* 0x000fe20003fa6270 */
[----:B------:R-:W-:Y:S01]  /*256e0*/  FFMA.FTZ R34, -R233, R7, R34 ;  /* 0x00000007e9227223 */ /* 0x000fe20000010122 */
[----:B------:R-:W-:Y:S01]  /*256f0*/  IABS R48, R48 ;  /* 0x0000003000307213 */ /* 0x000fe20000000000 */
[C---:B------:R-:W-:Y:S01]  /*25700*/  VIADD R7, R245.reuse, 0xfffffff8 ;  /* 0xfffffff8f5077836 */ /* 0x040fe20000000000 */
[-C--:B------:R-:W-:Y:S01]  /*25710*/  ISETP.GE.AND P1, PT, R62, R242.reuse, PT ;  /* 0x000000f23e00720c */ /* 0x080fe20003f26270 */
[----:B------:R-:W-:Y:S01]  /*25720*/  VIADD R21, R246, 0x19 ;  /* 0x00000019f6157836 */ /* 0x000fe20000000000 */
[----:B------:R-:W-:Y:S01]  /*25730*/  FSEL R11, R144, -INF , P0 ;  /* 0xff800000900b7808 */ /* 0x000fe20000000000 */
[----:B------:R-:W-:Y:S01]  /*25740*/  VIADD R64, R245, 0xffffffc9 ;  /* 0xffffffc9f5407836 */ /* 0x000fe20000000000 */
[----:B------:R-:W-:Y:S01]  /*25750*/  ISETP.GE.AND P0, PT, R37, R242, PT ;  /* 0x000000f22500720c */ /* 0x000fe20003f06270 */
[----:B------:R-:W-:Y:S01]  /*25760*/  VIADD R12, R246, 0x30 ;  /* 0x00000030f60c7836 */ /* 0x000fe20000000000 */
[----:B------:R-:W-:Y:S01]  /*25770*/  FSEL R168, R168, -INF , P5 ;  /* 0xff800000a8a87808 */ /* 0x000fe20002800000 */
[----:B------:R-:W-:Y:S01]  /*25780*/  VIADD R244, R244, 0xffffff80 ;  /* 0xffffff80f4f47836 */ /* 0x000fe20000000000 */
[----:B------:R-:W-:Y:S02]  /*25790*/  I2FP.F32.S32 R48, R48 ;  /* 0x0000003000307245 */ /* 0x000fe40000201400 */
[----:B------:R-:W-:Y:S02]  /*257a0*/  ISETP.GE.AND P5, PT, R31, R242, PT ;  /* 0x000000f21f00720c */ /* 0x000fe40003fa6270 */
[----:B------:R-:W-:Y:S01]  /*257b0*/  FSEL R17, R142, -INF , P1 ;  /* 0xff8000008e117808 */ /* 0x000fe20000800000 */
[C---:B------:R-:W-:Y:S01]  /*257c0*/  FFMA.FTZ R171, -R233.reuse, R48, R171 ;  /* 0x00000030e9ab7223 */ /* 0x040fe200000101ab */
[----:B------:R-:W-:Y:S01]  /*257d0*/  ISETP.GE.AND P1, PT, R58, R242, PT ;  /* 0x000000f23a00720c */ /* 0x000fe20003f26270 */
[----:B------:R-:W-:Y:S01]  /*257e0*/  FFMA.FTZ R159, -R233, R48, R159 ;  /* 0x00000030e99f7223 */ /* 0x000fe2000001019f */
[----:B------:R-:W-:Y:S01]  /*257f0*/  FSEL R181, R164, -INF , P0 ;  /* 0xff800000a4b57808 */ /* 0x000fe20000000000 */
[----:B------:R-:W-:Y:S01]  /*25800*/  VIADD R48, R246, 0xffffffd9 ;  /* 0xffffffd9f6307836 */ /* 0x000fe20000000000 */
[----:B------:R-:W-:Y:S02]  /*25810*/  FSEL R164, R32, -INF , P5 ;  /* 0xff80000020a47808 */ /* 0x000fe40002800000 */
[----:B------:R-:W-:Y:S02]  /*25820*/  ISETP.GE.AND P5, PT, R52, R241, PT ;  /* 0x000000f13400720c */ /* 0x000fe40003fa6270 */
[----:B------:R-:W-:Y:S02]  /*25830*/  FSEL R13, R148, -INF , P1 ;  /* 0xff800000940d7808 */ /* 0x000fe40000800000 */
[----:B------:R-:W-:Y:S02]  /*25840*/  IABS R7, R7 ;  /* 0x0000000700077213 */ /* 0x000fe40000000000 */
[----:B------:R-:W-:Y:S02]  /*25850*/  ISETP.GE.AND P1, PT, R53, R242, PT ;  /* 0x000000f23500720c */ /* 0x000fe40003f26270 */
[----:B------:R-:W-:Y:S02]  /*25860*/  I2FP.F32.S32 R7, R7 ;  /* 0x0000000700077245 */ /* 0x000fe40000201400 */
[----:B------:R-:W-:Y:S01]  /*25870*/  FSEL R67, R18, -INF , P5 ;  /* 0xff80000012437808 */ /* 0x000fe20002800000 */
[----:B------:R-:W-:Y:S01]  /*25880*/  VIADD R18, R246, 0x21 ;  /* 0x00000021f6127836 */ /* 0x000fe20000000000 */
[----:B------:R-:W-:Y:S01]  /*25890*/  FSEL R51, R138, -INF , P1 ;  /* 0xff8000008a337808 */ /* 0x000fe20000800000 */
[C---:B------:R-:W-:Y:S01]  /*258a0*/  FFMA.FTZ R182, -R233.reuse, R7, R182 ;  /* 0x00000007e9b67223 */ /* 0x040fe200000101b6 */
[C---:B------:R-:W-:Y:S01]  /*258b0*/  ISETP.GE.AND P5, PT, R48.reuse, R241, PT ;  /* 0x000000f13000720c */ /* 0x040fe20003fa6270 */
[----:B------:R-:W-:Y:S01]  /*258c0*/  FFMA.FTZ R176, -R233, R7, R176 ;  /* 0x00000007e9b07223 */ /* 0x000fe200000101b0 */
[----:B------:R-:W-:Y:S01]  /*258d0*/  IABS R8, R8 ;  /* 0x0000000800087213 */ /* 0x000fe20000000000 */
[----:B------:R-:W-:Y:S01]  /*258e0*/  VIADD R7, R245, 0xffffffe8 ;  /* 0xffffffe8f5077836 */ /* 0x000fe20000000000 */
[----:B------:R-:W-:Y:S02]  /*258f0*/  ISETP.GE.AND P1, PT, R48, R242, PT ;  /* 0x000000f23000720c */ /* 0x000fe40003f26270 */
[----:B------:R-:W-:Y:S02]  /*25900*/  I2FP.F32.S32 R8, R8 ;  /* 0x0000000800087245 */ /* 0x000fe40000201400 */
[----:B------:R-:W-:Y:S02]  /*25910*/  FSEL R65, R158, -INF , P5 ;  /* 0xff8000009e417808 */ /* 0x000fe40002800000 */
[----:B------:R-:W-:Y:S01]  /*25920*/  ISETP.GE.AND P5, PT, R47, R242, PT ;  /* 0x000000f22f00720c */ /* 0x000fe20003fa6270 */
[----:B------:R-:W-:Y:S01]  /*25930*/  FFMA.FTZ R63, -R233, R8, R63 ;  /* 0x00000008e93f7223 */ /* 0x000fe2000001013f */
[-C--:B------:R-:W-:Y:S01]  /*25940*/  ISETP.GE.AND P0, PT, R35, R242.reuse, PT ;  /* 0x000000f22300720c */ /* 0x080fe20003f06270 */
[----:B------:R-:W-:Y:S01]  /*25950*/  VIADD R8, R245, 0xffffffe9 ;  /* 0xffffffe9f5087836 */ /* 0x000fe20000000000 */
[----:B------:R-:W-:Y:S02]  /*25960*/  FSEL R57, R156, -INF , P1 ;  /* 0xff8000009c397808 */ /* 0x000fe40000800000 */
[-C--:B------:R-:W-:Y:S02]  /*25970*/  ISETP.GE.AND P1, PT, R43, R242.reuse, PT ;  /* 0x000000f22b00720c */ /* 0x080fe40003f26270 */
[----:B------:R-:W-:Y:S01]  /*25980*/  FSEL R50, R28, -INF , P0 ;  /* 0xff8000001c327808 */ /* 0x000fe20000000000 */
[----:B------:R-:W-:Y:S01]  /*25990*/  VIADD R28, R246, 0x8 ;  /* 0x00000008f61c7836 */ /* 0x000fe20000000000 */
[----:B------:R-:W-:Y:S02]  /*259a0*/  FSEL R176, R176, -INF , P5 ;  /* 0xff800000b0b07808 */ /* 0x000fe40002800000 */
[----:B------:R-:W-:Y:S02]  /*259b0*/  ISETP.GE.AND P5, PT, R45, R241, PT ;  /* 0x000000f12d00720c */ /* 0x000fe40003fa6270 */
[----:B------:R-:W-:Y:S02]  /*259c0*/  FSEL R160, R160, -INF , P1 ;  /* 0xff800000a0a07808 */ /* 0x000fe40000800000 */
[----:B------:R-:W-:Y:S02]  /*259d0*/  IABS R7, R7 ;  /* 0x0000000700077213 */ /* 0x000fe40000000000 */
[-C--:B------:R-:W-:Y:S02]  /*259e0*/  ISETP.GE.AND P1, PT, R39, R242.reuse, PT ;  /* 0x000000f22700720c */ /* 0x080fe40003f26270 */
[----:B------:R-:W-:Y:S02]  /*259f0*/  FSEL R158, R22, -INF , P5 ;  /* 0xff800000169e7808 */ /* 0x000fe40002800000 */
[----:B------:R-:W-:Y:S02]  /*25a00*/  I2FP.F32.S32 R7, R7 ;  /* 0x0000000700077245 */ /* 0x000fe40000201400 */
[----:B------:R-:W-:Y:S01]  /*25a10*/  FSEL R54, R24, -INF , P1 ;  /* 0xff80000018367808 */ /* 0x000fe20000800000 */
[----:B------:R-:W-:Y:S01]  /*25a20*/  VIADD R24, R246, 0x11 ;  /* 0x00000011f6187836 */ /* 0x000fe20000000000 */
[----:B------:R-:W-:Y:S01]  /*25a30*/  ISETP.GE.AND P5, PT, R28, R242, PT ;  /* 0x000000f21c00720c */ /* 0x000fe20003fa6270 */
[CC--:B------:R-:W-:Y:S01]  /*25a40*/  FFMA.FTZ R184, -R233.reuse, R7.reuse, R184 ;  /* 0x00000007e9b87223 */ /* 0x0c0fe200000101b8 */
[----:B------:R-:W-:Y:S01]  /*25a50*/  IABS R8, R8 ;  /* 0x0000000800087213 */ /* 0x000fe20000000000 */
[----:B------:R-:W-:Y:S01]  /*25a60*/  FFMA.FTZ R185, -R233, R7, R185 ;  /* 0x00000007e9b97223 */ /* 0x000fe200000101b9 */
[-C--:B------:R-:W-:Y:S02]  /*25a70*/  ISETP.GE.AND P1, PT, R58, R241.reuse, PT ;  /* 0x000000f13a00720c */ /* 0x080fe40003f26270 */
[----:B------:R-:W-:Y:S02]  /*25a80*/  FSEL R40, R40, -INF , P5 ;  /* 0xff80000028287808 */ /* 0x000fe40002800000 */
[----:B------:R-:W-:Y:S02]  /*25a90*/  I2FP.F32.S32 R8, R8 ;  /* 0x0000000800087245 */ /* 0x000fe40000201400 */
[-C--:B------:R-:W-:Y:S02]  /*25aa0*/  ISETP.GE.AND P5, PT, R39, R241.reuse, PT ;  /* 0x000000f12700720c */ /* 0x080fe40003fa6270 */
[----:B------:R-:W-:Y:S01]  /*25ab0*/  FSEL R7, R152, -INF , P1 ;  /* 0xff80000098077808 */ /* 0x000fe20000800000 */
[-C--:B------:R-:W-:Y:S01]  /*25ac0*/  FFMA.FTZ R44, -R233, R8.reuse, R44 ;  /* 0x00000008e92c7223 */ /* 0x080fe2000001012c */
[-C--:B------:R-:W-:Y:S01]  /*25ad0*/  ISETP.GE.AND P1, PT, R55, R241.reuse, PT ;  /* 0x000000f13700720c */ /* 0x080fe20003f26270 */
[----:B------:R-:W-:Y:S01]  /*25ae0*/  FFMA.FTZ R187, -R233, R8, R187 ;  /* 0x00000008e9bb7223 */ /* 0x000fe200000101bb */
[----:B------:R-:W-:Y:S01]  /*25af0*/  FSEL R26, R26, -INF , P5 ;  /* 0xff8000001a1a7808 */ /* 0x000fe20002800000 */
[----:B------:R-:W-:Y:S01]  /*25b00*/  VIADD R8, R245, 0xffffffd8 ;  /* 0xffffffd8f5087836 */ /* 0x000fe20000000000 */
[----:B------:R-:W-:Y:S01]  /*25b10*/  FSEL R49, R14, -INF , P1 ;  /* 0xff8000000e317808 */ /* 0x000fe20000800000 */
[C---:B------:R-:W-:Y:S01]  /*25b20*/  VIADD R14, R246.reuse, 0x29 ;  /* 0x00000029f60e7836 */ /* 0x040fe20000000000 */
[-C--:B------:R-:W-:Y:S02]  /*25b30*/  ISETP.GE.AND P5, PT, R25, R242.reuse, PT ;  /* 0x000000f21900720c */ /* 0x080fe40003fa6270 */
[----:B------:R-:W-:Y:S02]  /*25b40*/  ISETP.GE.AND P1, PT, R246, R242, PT ;  /* 0x000000f2f600720c */ /* 0x000fe40003f26270 */
[----:B------:R-:W-:Y:S02]  /*25b50*/  FSEL R44, R44, -INF , P5 ;  /* 0xff8000002c2c7808 */ /* 0x000fe40002800000 */
[----:B------:R-:W-:Y:S02]  /*25b60*/  FSEL R36, R36, -INF , P1 ;  /* 0xff80000024247808 */ /* 0x000fe40000800000 */
[-C--:B------:R-:W-:Y:S02]  /*25b70*/  ISETP.GE.AND P5, PT, R35, R241.reuse, PT ;  /* 0x000000f12300720c */ /* 0x080fe40003fa6270 */
[-C--:B------:R-:W-:Y:S02]  /*25b80*/  ISETP.GE.AND P1, PT, R43, R241.reuse, PT ;  /* 0x000000f12b00720c */ /* 0x080fe40003f26270 */
[----:B------:R-:W-:Y:S02]  /*25b90*/  IABS R10, R10 ;  /* 0x0000000a000a7213 */ /* 0x000fe40000000000 */
[----:B------:R-:W-:Y:S02]  /*25ba0*/  FSEL R30, R30, -INF , P5 ;  /* 0xff8000001e1e7808 */ /* 0x000fe40002800000 */
[----:B------:R-:W-:Y:S02]  /*25bb0*/  FSEL R32, R162, -INF , P1 ;  /* 0xff800000a2207808 */ /* 0x000fe40000800000 */
[-C--:B------:R-:W-:Y:S02]  /*25bc0*/  ISETP.GE.AND P5, PT, R23, R242.reuse, PT ;  /* 0x000000f21700720c */ /* 0x080fe40003fa6270 */
[----:B------:R-:W-:Y:S02]  /*25bd0*/  ISETP.GE.AND P1, PT, R27, R242, PT ;  /* 0x000000f21b00720c */ /* 0x000fe40003f26270 */
[----:B------:R-:W-:Y:S02]  /*25be0*/  I2FP.F32.S32 R10, R10 ;  /* 0x0000000a000a7245 */ /* 0x000fe40000201400 */
[----:B------:R-:W-:Y:S02]  /*25bf0*/  FSEL R191, R186, -INF , P5 ;  /* 0xff800000babf7808 */ /* 0x000fe40002800000 */
[-C--:B------:R-:W-:Y:S01]  /*25c00*/  ISETP.GE.AND P5, PT, R31, R241.reuse, PT ;  /* 0x000000f11f00720c */ /* 0x080fe20003fa6270 */
[----:B------:R-:W-:Y:S01]  /*25c10*/  FFMA.FTZ R155, -R233, R10, R155 ;  /* 0x0000000ae99b7223 */ /* 0x000fe2000001019b */
[----:B------:R-:W-:Y:S01]  /*25c20*/  FSEL R22, R180, -INF , P1 ;  /* 0xff800000b4167808 */ /* 0x000fe20000800000 */
[----:B------:R-:W-:Y:S01]  /*25c30*/  VIADD R10, R245, 0xffffffd0 ;  /* 0xffffffd0f50a7836 */ /* 0x000fe20000000000 */
[-C--:B------:R-:W-:Y:S01]  /*25c40*/  ISETP.GE.AND P1, PT, R37, R241.reuse, PT ;  /* 0x000000f12500720c */ /* 0x080fe20003f26270 */
[----:B------:R-:W-:Y:S01]  /*25c50*/  VIADD R245, R245, 0x80 ;  /* 0x00000080f5f57836 */ /* 0x000fe20000000000 */
[----:B------:R-:W-:Y:S02]  /*25c60*/  FSEL R34, R34, -INF , P5 ;  /* 0xff80000022227808 */ /* 0x000fe40002800000 */
[----:B------:R-:W-:Y:S02]  /*25c70*/  IABS R8, R8 ;  /* 0x0000000800087213 */ /* 0x000fe40000000000 */
[-C--:B------:R-:W-:Y:S02]  /*25c80*/  ISETP.GE.AND P5, PT, R20, R242.reuse, PT ;  /* 0x000000f21400720c */ /* 0x080fe40003fa6270 */
[----:B------:R-:W-:Y:S02]  /*25c90*/  FSEL R183, R166, -INF , P1 ;  /* 0xff800000a6b77808 */ /* 0x000fe40000800000 */
[----:B------:R-:W-:Y:S02]  /*25ca0*/  ISETP.GE.AND P1, PT, R24, R242, PT ;  /* 0x000000f21800720c */ /* 0x000fe40003f26270 */
[----:B------:R-:W-:Y:S02]  /*25cb0*/  ISETP.GE.AND P0, PT, R53, R241, PT ;  /* 0x000000f13500720c */ /* 0x000fe40003f06270 */
[----:B------:R-:W-:Y:S02]  /*25cc0*/  I2FP.F32.S32 R8, R8 ;  /* 0x0000000800087245 */ /* 0x000fe40000201400 */
[----:B------:R-:W-:Y:S02]  /*25cd0*/  IABS R10, R10 ;  /* 0x0000000a000a7213 */ /* 0x000fe40000000000 */
[----:B------:R-:W-:Y:S01]  /*25ce0*/  FSEL R179, R179, -INF , P5 ;  /* 0xff800000b3b37808 */ /* 0x000fe20002800000 */
[C---:B------:R-:W-:Y:S01]  /*25cf0*/  FFMA.FTZ R6, -R233.reuse, R8, R6 ;  /* 0x00000008e9067223 */ /* 0x040fe20000010106 */
[----:B------:R-:W-:Y:S01]  /*25d00*/  ISETP.GE.AND P5, PT, R16, R242, PT ;  /* 0x000000f21000720c */ /* 0x000fe20003fa6270 */
[----:B------:R-:W-:Y:S01]  /*25d10*/  FFMA.FTZ R165, -R233, R8, R165 ;  /* 0x00000008e9a57223 */ /* 0x000fe200000101a5 */
[----:B------:R-:W-:Y:S02]  /*25d20*/  IABS R3, R3 ;  /* 0x0000000300037213 */ /* 0x000fe40000000000 */
[----:B------:R-:W-:Y:S02]  /*25d30*/  FSEL R197, R184, -INF , P1 ;  /* 0xff800000b8c57808 */ /* 0x000fe40000800000 */
[-C--:B------:R-:W-:Y:S02]  /*25d40*/  ISETP.GE.AND P1, PT, R33, R241.reuse, PT ;  /* 0x000000f12100720c */ /* 0x080fe40003f26270 */
[----:B------:R-:W-:Y:S02]  /*25d50*/  I2FP.F32.S32 R10, R10 ;  /* 0x0000000a000a7245 */ /* 0x000fe40000201400 */
[----:B------:R-:W-:Y:S02]  /*25d60*/  FSEL R56, R154, -INF , P0 ;  /* 0xff8000009a387808 */ /* 0x000fe40000000000 */
[C---:B------:R-:W-:Y:S01]  /*25d70*/  ISETP.GE.AND P0, PT, R246.reuse, R241, PT ;  /* 0x000000f1f600720c */ /* 0x040fe20003f06270 */
[CC--:B------:R-:W-:Y:S01]  /*25d80*/  FFMA.FTZ R169, -R233.reuse, R10.reuse, R169 ;  /* 0x0000000ae9a97223 */ /* 0x0c0fe200000101a9 */
[----:B------:R-:W-:Y:S01]  /*25d90*/  I2FP.F32.S32 R8, R3 ;  /* 0x0000000300087245 */ /* 0x000fe20000201400 */
[----:B------:R-:W-:Y:S01]  /*25da0*/  FFMA.FTZ R157, -R233, R10, R157 ;  /* 0x0000000ae99d7223 */ /* 0x000fe2000001019d */
[----:B------:R-:W-:Y:S01]  /*25db0*/  FSEL R171, R171, -INF , P5 ;  /* 0xff800000abab7808 */ /* 0x000fe20002800000 */
[----:B------:R-:W-:Y:S01]  /*25dc0*/  VIADD R10, R246, 0x31 ;  /* 0x00000031f60a7836 */ /* 0x000fe20000000000 */
[-C--:B------:R-:W-:Y:S01]  /*25dd0*/  ISETP.GE.AND P5, PT, R27, R241.reuse, PT ;  /* 0x000000f11b00720c */ /* 0x080fe20003fa6270 */
[CC--:B------:R-:W-:Y:S01]  /*25de0*/  FFMA.FTZ R61, -R233.reuse, R8.reuse, R61 ;  /* 0x00000008e93d7223 */ /* 0x0c0fe2000001013d */
[----:B------:R-:W-:Y:S01]  /*25df0*/  FSEL R166, R170, -INF , P1 ;  /* 0xff800000aaa67808 */ /* 0x000fe20000800000 */
[----:B------:R-:W-:Y:S01]  /*25e00*/  FFMA.FTZ R161, -R233, R8, R161 ;  /* 0x00000008e9a17223 */ /* 0x000fe200000101a1 */
[----:B------:R-:W-:Y:S01]  /*25e10*/  ISETP.GE.AND P1, PT, R21, R242, PT ;  /* 0x000000f21500720c */ /* 0x000fe20003f26270 */
[----:B------:R-:W-:Y:S01]  /*25e20*/  VIADD R8, R246, 0x39 ;  /* 0x00000039f6087836 */ /* 0x000fe20000000000 */
        /* <DEDUP_REMOVED lines=10> */
[-C--:B------:R-:W-:Y:S02]  /*25ed0*/  ISETP.GE.AND P5, PT, R8, R242.reuse, PT ;  /* 0x000000f20800720c */ /* 0x080fe40003fa6270 */
[----:B------:R-:W-:Y:S02]  /*25ee0*/  FSEL R207, R174, -INF , P1 ;  /* 0xff800000aecf7808 */ /* 0x000fe40000800000 */
[----:B------:R-:W-:Y:S02]  /*25ef0*/  ISETP.GE.AND P1, PT, R18, R242, PT ;  /* 0x000000f21200720c */ /* 0x000fe40003f26270 */
[----:B------:R-:W-:Y:S02]  /*25f00*/  IABS R64, R64 ;  /* 0x0000004000407213 */ /* 0x000fe40000000000 */
[----:B------:R-:W-:Y:S02]  /*25f10*/  FSEL R161, R161, -INF , P0 ;  /* 0xff800000a1a17808 */ /* 0x000fe40000000000 */
[-C--:B------:R-:W-:Y:S02]  /*25f20*/  ISETP.GE.AND P0, PT, R24, R241.reuse, PT ;  /* 0x000000f11800720c */ /* 0x080fe40003f06270 */
[----:B------:R-:W-:Y:S02]  /*25f30*/  FSEL R152, R63, -INF , P5 ;  /* 0xff8000003f987808 */ /* 0x000fe40002800000 */
[----:B------:R-:W-:Y:S02]  /*25f40*/  FSEL R177, R6, -INF , P1 ;  /* 0xff80000006b17808 */ /* 0x000fe40000800000 */
[-C--:B------:R-:W-:Y:S02]  /*25f50*/  ISETP.GE.AND P5, PT, R21, R241.reuse, PT ;  /* 0x000000f11500720c */ /* 0x080fe40003fa6270 */
[----:B------:R-:W-:Y:S02]  /*25f60*/  I2FP.F32.S32 R6, R64 ;  /* 0x0000004000067245 */ /* 0x000fe40000201400 */
[----:B------:R-:W-:Y:S02]  /*25f70*/  ISETP.GE.AND P1, PT, R14, R242, PT ;  /* 0x000000f20e00720c */ /* 0x000fe40003f26270 */
[----:B------:R-:W-:Y:S01]  /*25f80*/  FSEL R193, R193, -INF , P0 ;  /* 0xff800000c1c17808 */ /* 0x000fe20000000000 */
[-C--:B------:R-:W-:Y:S01]  /*25f90*/  FFMA.FTZ R46, -R233, R6.reuse, R46 ;  /* 0x00000006e92e7223 */ /* 0x080fe2000001012e */
[-C--:B------:R-:W-:Y:S01]  /*25fa0*/  ISETP.GE.AND P0, PT, R23, R241.reuse, PT ;  /* 0x000000f11700720c */ /* 0x080fe20003f06270 */
[----:B------:R-:W-:Y:S01]  /*25fb0*/  FFMA.FTZ R4, -R233, R6, R4 ;  /* 0x00000006e9047223 */ /* 0x000fe20000010104 */
        /* <DEDUP_REMOVED lines=13> */
[----:B------:R-:W-:Y:S02]  /*26090*/  FSEL R159, R159, -INF , P5 ;  /* 0xff8000009f9f7808 */ /* 0x000fe40002800000 */
[-C--:B------:R-:W-:Y:S02]  /*260a0*/  ISETP.GE.AND P6, PT, R58, R238.reuse, PT ;  /* 0x000000ee3a00720c */ /* 0x080fe40003fc6270 */
        /* <DEDUP_REMOVED lines=8> */
[-C--:B------:R-:W-:Y:S02]  /*26130*/  ISETP.GE.AND P5, PT, R55, R238.reuse, PT ;  /* 0x000000ee3700720c */ /* 0x080fe40003fa6270 */
[----:B------:R-:W-:Y:S02]  /*26140*/  FSEL R155, R155, -INF , P1 ;  /* 0xff8000009b9b7808 */ /* 0x000fe40000800000 */
[----:B------:R-:W-:Y:S02]  /*26150*/  ISETP.GE.AND P1, PT, R47, R239, PT ;  /* 0x000000ef2f00720c */ /* 0x000fe40003f26270 */
        /* <DEDUP_REMOVED lines=8> */
[----:B------:R-:W-:Y:S02]  /*261e0*/  ISETP.GE.AND P1, PT, R16, R241, PT ;  /* 0x000000f11000720c */ /* 0x000fe40003f26270 */
[-C--:B------:R-:W-:Y:S02]  /*261f0*/  ISETP.GE.AND P0, PT, R53, R238.reuse, PT ;  /* 0x000000ee3500720c */ /* 0x080fe40003f06270 */
[----:B------:R-:W-:Y:S02]  /*26200*/  FSEL R186, R160, -INF , !P6 ;  /* 0xff800000a0ba7808 */ /* 0x000fe40007000000 */
[-C--:B------:R-:W-:Y:S02]  /*26210*/  ISETP.GE.AND P6, PT, R39, R238.reuse, PT ;  /* 0x000000ee2700720c */ /* 0x080fe40003fc6270 */
[----:B------:R-:W-:Y:S02]  /*26220*/  FSEL R57, R57, -INF , !P5 ;  /* 0xff80000039397808 */ /* 0x000fe40006800000 */
[----:B------:R-:W-:Y:S02]  /*26230*/  ISETP.GE.AND P5, PT, R60, R239, PT ;  /* 0x000000ef3c00720c */ /* 0x000fe40003fa6270 */
[----:B------:R-:W-:Y:S02]  /*26240*/  FSEL R167, R167, -INF , P1 ;  /* 0xff800000a7a77808 */ /* 0x000fe40000800000 */
[----:B------:R-:W-:Y:S02]  /*26250*/  ISETP.GE.AND P1, PT, R10, R241, PT ;  /* 0x000000f10a00720c */ /* 0x000fe40003f26270 */
[----:B------:R-:W-:Y:S02]  /*26260*/  FSEL R51, R51, -INF , !P0 ;  /* 0xff80000033337808 */ /* 0x000fe40004000000 */
[-C--:B------:R-:W-:Y:S02]  /*26270*/  ISETP.GE.AND P0, PT, R45, R238.reuse, PT ;  /* 0x000000ee2d00720c */ /* 0x080fe40003f06270 */
[----:B------:R-:W-:Y:S02]  /*26280*/  FSEL R182, R54, -INF , !P6 ;  /* 0xff80000036b67808 */ /* 0x000fe40007000000 */
[-C--:B------:R-:W-:Y:S02]  /*26290*/  ISETP.GE.AND P6, PT, R53, R239.reuse, PT ;  /* 0x000000ef3500720c */ /* 0x080fe40003fc6270 */
[----:B------:R-:W-:Y:S02]  /*262a0*/  FSEL R9, R9, -INF , !P5 ;  /* 0xff80000009097808 */ /* 0x000fe40006800000 */
[-C--:B------:R-:W-:Y:S02]  /*262b0*/  ISETP.GE.AND P5, PT, R33, R238.reuse, PT ;  /* 0x000000ee2100720c */ /* 0x080fe40003fa6270 */
[----:B------:R-:W-:Y:S02]  /*262c0*/  FSEL R157, R157, -INF , P1 ;  /* 0xff8000009d9d7808 */ /* 0x000fe40000800000 */
        /* <DEDUP_REMOVED lines=14> */
[----:B------:R-:W-:Y:S02]  /*263b0*/  ISETP.GE.AND P5, PT, R43, R239, PT ;  /* 0x000000ef2b00720c */ /* 0x000fe40003fa6270 */
[----:B------:R-:W-:Y:S02]  /*263c0*/  FSEL R49, R49, -INF , !P1 ;  /* 0xff80000031317808 */ /* 0x000fe40004800000 */
[-C--:B------:R-:W-:Y:S02]  /*263d0*/  ISETP.GE.AND P1, PT, R47, R238.reuse, PT ;  /* 0x000000ee2f00720c */ /* 0x080fe40003f26270 */
[----:B------:R-:W-:Y:S02]  /*263e0*/  FSEL R67, R67, -INF , !P0 ;  /* 0xff80000043437808 */ /* 0x000fe40004000000 */
[-C--:B------:R-:W-:Y:S02]  /*263f0*/  ISETP.GE.AND P0, PT, R246, R238.reuse, PT ;  /* 0x000000eef600720c */ /* 0x080fe40003f06270 */
[----:B------:R-:W-:Y:S02]  /*26400*/  FSEL R170, R22, -INF , !P6 ;  /* 0xff80000016aa7808 */ /* 0x000fe40007000000 */
        /* <DEDUP_REMOVED lines=8> */
[CC--:B------:R-:W-:Y:S02]  /*26490*/  ISETP.GE.AND P4, PT, R37.reuse, R238.reuse, PT ;  /* 0x000000ee2500720c */ /* 0x0c0fe40003f86270 */
[----:B------:R-:W-:Y:S02]  /*264a0*/  ISETP.GE.AND P1, PT, R37, R239, PT ;  /* 0x000000ef2500720c */ /* 0x000fe40003f26270 */
[----:B------:R-:W-:Y:S02]  /*264b0*/  FSEL R203, R30, -INF , !P5 ;  /* 0xff8000001ecb7808 */ /* 0x000fe40006800000 */
[-C--:B------:R-:W-:Y:S02]  /*264c0*/  ISETP.GE.AND P5, PT, R21, R238.reuse, PT ;  /* 0x000000ee1500720c */ /* 0x080fe40003fa6270 */
[----:B------:R-:W-:Y:S02]  /*264d0*/  FSEL R172, R40, -INF , !P0 ;  /* 0xff80000028ac7808 */ /* 0x000fe40004000000 */
[----:B------:R-:W-:Y:S02]  /*264e0*/  FMNMX3.FTZ R22, R22, R41, R51, !PT ;  /* 0x0000002916167276 */ /* 0x000fe40007810033 */
[-C--:B------:R-:W-:Y:S02]  /*264f0*/  ISETP.GE.AND P0, PT, R33, R239.reuse, PT ;  /* 0x000000ef2100720c */ /* 0x080fe40003f06270 */
[----:B------:R-:W-:Y:S02]  /*26500*/  FSEL R183, R183, -INF , !P1 ;  /* 0xff800000b7b77808 */ /* 0x000fe40004800000 */
[----:B------:R-:W-:Y:S02]  /*26510*/  FSEL R181, R181, -INF , !P4 ;  /* 0xff800000b5b57808 */ /* 0x000fe40006000000 */
[-C--:B------:R-:W-:Y:S02]  /*26520*/  ISETP.GE.AND P1, PT, R31, R239.reuse, PT ;  /* 0x000000ef1f00720c */ /* 0x080fe40003f26270 */
[-C--:B------:R-:W-:Y:S02]  /*26530*/  ISETP.GE.AND P4, PT, R35, R238.reuse, PT ;  /* 0x000000ee2300720c */ /* 0x080fe40003f86270 */
[----:B------:R-:W-:Y:S02]  /*26540*/  FSEL R189, R189, -INF , !P5 ;  /* 0xff800000bdbd7808 */ /* 0x000fe40006800000 */
[CC--:B------:R-:W-:Y:S02]  /*26550*/  ISETP.GE.AND P6, PT, R25.reuse, R238.reuse, PT ;  /* 0x000000ee1900720c */ /* 0x0c0fe40003fc6270 */
        /* <DEDUP_REMOVED lines=11> */
[----:B------:R-:W-:Y:S02]  /*26610*/  FSEL R65, R65, -INF , !P4 ;  /* 0xff80000041417808 */ /* 0x000fe40006000000 */
[----:B------:R-:W-:Y:S02]  /*26620*/  FSEL R179, R179, -INF , !P1 ;  /* 0xff800000b3b37808 */ /* 0x000fe40004800000 */
[-C--:B------:R-:W-:Y:S02]  /*26630*/  ISETP.GE.AND P0, PT, R12, R238.reuse, PT ;  /* 0x000000ee0c00720c */ /* 0x080fe40003f06270 */
[-C--:B------:R-:W-:Y:S02]  /*26640*/  ISETP.GE.AND P4, PT, R39, R239.reuse, PT ;  /* 0x000000ef2700720c */ /* 0x080fe40003f86270 */
[C---:B------:R-:W-:Y:S01]  /*26650*/  ISETP.GE.AND P1, PT, R246.reuse, R239, PT ;  /* 0x000000eff600720c */ /* 0x040fe20003f26270 */
[----:B------:R-:W-:Y:S01]  /*26660*/  VIADD R246, R246, 0xffffff80 ;  /* 0xffffff80f6f67836 */ /* 0x000fe20000000000 */
[----:B------:R-:W-:Y:S02]  /*26670*/  FMNMX3.FTZ R22, R22, R49, R56, !PT ;  /* 0x0000003116167276 */ /* 0x000fe40007810038 */
[----:B------:R-:W-:Y:S02]  /*26680*/  FSEL R163, R163, -INF , !P0 ;  /* 0xff800000a3a37808 */ /* 0x000fe40004000000 */
[----:B------:R-:W-:Y:S02]  /*26690*/  FSEL R178, R38, -INF , !P1 ;  /* 0xff80000026b27808 */ /* 0x000fe40004800000 */
[----:B------:R-:W-:Y:S02]  /*266a0*/  FSEL R160, R26, -INF , !P4 ;  /* 0xff8000001aa07808 */ /* 0x000fe40006000000 */
[----:B------:R-:W-:Y:S02]  /*266b0*/  ISETP.GE.AND P0, PT, R21, R239, PT ;  /* 0x000000ef1500720c */ /* 0x000fe40003f06270 */
[-C--:B------:R-:W-:Y:S02]  /*266c0*/  ISETP.GE.AND P1, PT, R14, R238.reuse, PT ;  /* 0x000000ee0e00720c */ /* 0x080fe40003f26270 */
[----:B------:R-:W-:Y:S02]  /*266d0*/  FMNMX3.FTZ R21, R22, R67, R65, !PT ;  /* 0x0000004316157276 */ /* 0x000fe40007810041 */
[----:B------:R-:W-:Y:S02]  /*266e0*/  ISETP.GE.AND P4, PT, R24, R238, PT ;  /* 0x000000ee1800720c */ /* 0x000fe40003f86270 */
[----:B------:R-:W-:Y:S02]  /*266f0*/  FSEL R199, R44, -INF , !P6 ;  /* 0xff8000002cc77808 */ /* 0x000fe40007000000 */
[----:B------:R-:W-:Y:S02]  /*26700*/  FSEL R169, R169, -INF , !P1 ;  /* 0xff800000a9a97808 */ /* 0x000fe40004800000 */
[----:B------:R-:W-:Y:S02]  /*26710*/  FSEL R197, R197, -INF , !P4 ;  /* 0xff800000c5c57808 */ /* 0x000fe40006000000 */
[----:B------:R-:W-:Y:S02]  /*26720*/  FMNMX3.FTZ R21, R21, R158, R184, !PT ;  /* 0x0000009e15157276 */ /* 0x000fe400078100b8 */
[-C--:B------:R-:W-:Y:S02]  /*26730*/  ISETP.GE.AND P6, PT, R29, R239.reuse, PT ;  /* 0x000000ef1d00720c */ /* 0x080fe40003fc6270 */
[C---:B------:R-:W-:Y:S02]  /*26740*/  ISETP.GE.AND P1, PT, R23.reuse, R239, PT ;  /* 0x000000ef1700720c */ /* 0x040fe40003f26270 */
[----:B------:R-:W-:Y:S02]  /*26750*/  ISETP.GE.AND P4, PT, R23, R238, PT ;  /* 0x000000ee1700720c */ /* 0x000fe40003f86270 */
[----:B------:R-:W-:Y:S02]  /*26760*/  FMNMX3.FTZ R23, R25, R188, R186, !PT ;  /* 0x000000bc19177276 */ /* 0x000fe400078100ba */
[----:B------:R-:W-:Y:S02]  /*26770*/  FMNMX3.FTZ R21, R21, R160, R183, !PT ;  /* 0x000000a015157276 */ /* 0x000fe400078100b7 */
[----:B------:R-:W-:Y:S02]  /*26780*/  FSEL R207, R207, -INF , !P6 ;  /* 0xff800000cfcf7808 */ /* 0x000fe40007000000 */
[----:B------:R-:W-:Y:S02]  /*26790*/  ISETP.GE.AND P6, PT, R18, R238, PT ;  /* 0x000000ee1200720c */ /* 0x000fe40003fc6270 */
[----:B------:R-:W-:Y:S02]  /*267a0*/  FMNMX3.FTZ R23, R23, R182, R181, !PT ;  /* 0x000000b617177276 */ /* 0x000fe400078100b5 */
[----:B------:R-:W-:Y:S02]  /*267b0*/  FMNMX3.FTZ R21, R21, R203, R166, !PT ;  /* 0x000000cb15157276 */ /* 0x000fe400078100a6 */
[----:B------:R-:W-:Y:S02]  /*267c0*/  FSEL R191, R191, -INF , !P4 ;  /* 0xff800000bfbf7808 */ /* 0x000fe40006000000 */
[----:B------:R-:W-:Y:S02]  /*267d0*/  FSEL R177, R177, -INF , !P6 ;  /* 0xff800000b1b17808 */ /* 0x000fe40007000000 */
[----:B------:R-:W-:Y:S02]  /*267e0*/  FMNMX3.FTZ R23, R23, R162, R201, !PT ;  /* 0x000000a217177276 */ /* 0x000fe400078100c9 */
[-C--:B------:R-:W-:Y:S02]  /*267f0*/  ISETP.GE.AND P4, PT, R27, R239.reuse, PT ;  /* 0x000000ef1b00720c */ /* 0x080fe40003f86270 */
[----:B------:R-:W-:Y:S02]  /*26800*/  ISETP.GE.AND P6, PT, R16, R238, PT ;  /* 0x000000ee1000720c */ /* 0x000fe40003fc6270 */
[----:B------:R-:W-:Y:S02]  /*26810*/  FMNMX3.FTZ R21, R21, R168, R207, !PT ;  /* 0x000000a815157276 */ /* 0x000fe400078100cf */
[----:B------:R-:W-:Y:S02]  /*26820*/  FMNMX3.FTZ R23, R23, R164, R205, !PT ;  /* 0x000000a417177276 */ /* 0x000fe400078100cd */
[----:B------:R-:W-:Y:S02]  /*26830*/  FSEL R185, R185, -INF , !P0 ;  /* 0xff800000b9b97808 */ /* 0x000fe40004000000 */
[----:B------:R-:W-:Y:S02]  /*26840*/  FSEL R171, R171, -INF , !P6 ;  /* 0xff800000abab7808 */ /* 0x000fe40007000000 */
[----:B------:R-:W-:Y:S02]  /*26850*/  FSEL R215, R215, -INF , !P4 ;  /* 0xff800000d7d77808 */ /* 0x000fe40006000000 */
[-C--:B------:R-:W-:Y:S02]  /*26860*/  ISETP.GE.AND P0, PT, R12, R239.reuse, PT ;  /* 0x000000ef0c00720c */ /* 0x080fe40003f06270 */
[----:B------:R-:W-:Y:S02]  /*26870*/  ISETP.GE.AND P6, PT, R24, R239, PT ;  /* 0x000000ef1800720c */ /* 0x000fe40003fc6270 */
[----:B------:R-:W-:Y:S02]  /*26880*/  ISETP.GE.AND P4, PT, R10, R238, PT ;  /* 0x000000ee0a00720c */ /* 0x000fe40003f86270 */
[----:B------:R-:W-:Y:S02]  /*26890*/  FMNMX3.FTZ R12, R21, R178, R174, !PT ;  /* 0x000000b2150c7276 */ /* 0x000fe400078100ae */
[----:B------:R-:W-:Y:S02]  /*268a0*/  FMNMX3.FTZ R23, R23, R176, R180, !PT ;  /* 0x000000b017177276 */ /* 0x000fe400078100b4 */
[----:B------:R-:W-:Y:S02]  /*268b0*/  FSEL R195, R195, -INF , !P5 ;  /* 0xff800000c3c37808 */ /* 0x000fe40006800000 */
[----:B------:R-:W-:Y:S02]  /*268c0*/  ISETP.GE.AND P5, PT, R8, R238, PT ;  /* 0x000000ee0800720c */ /* 0x000fe40003fa6270 */
[----:B------:R-:W-:Y:S02]  /*268d0*/  FSEL R161, R161, -INF , !P4 ;  /* 0xff800000a1a17808 */ /* 0x000fe40006000000 */
[----:B------:R-:W-:Y:S02]  /*268e0*/  FSEL R193, R193, -INF , !P6 ;  /* 0xff800000c1c17808 */ /* 0x000fe40007000000 */
[----:B------:R-:W-:Y:S02]  /*268f0*/  FMNMX3.FTZ R12, R12, R223, R215, !PT ;  /* 0x000000df0c0c7276 */ /* 0x000fe400078100d7 */
        /* <DEDUP_REMOVED lines=8> */
[----:B------:R-:W-:Y:S02]  /*26980*/  FSEL R175, R175, -INF , !P4 ;  /* 0xff800000afaf7808 */ /* 0x000fe40006000000 */
[----:B------:R-:W-:Y:S02]  /*26990*/  FMNMX3.FTZ R20, R20, R199, R197, !PT ;  /* 0x000000c714147276 */ /* 0x000fe400078100c5 */
[-C--:B------:R-:W-:Y:S02]  /*269a0*/  ISETP.GE.AND P6, PT, R16, R239.reuse, PT ;  /* 0x000000ef1000720c */ /* 0x080fe40003fc6270 */
[-C--:B------:R-:W-:Y:S02]  /*269b0*/  ISETP.GE.AND P4, PT, R10, R239.reuse, PT ;  /* 0x000000ef0a00720c */ /* 0x080fe40003f86270 */
[----:B------:R-:W-:Y:S02]  /*269c0*/  ISETP.GE.AND P1, PT, R14, R239, PT ;  /* 0x000000ef0e00720c */ /* 0x000fe40003f26270 */
[----:B------:R-:W-:Y:S02]  /*269d0*/  FMNMX3.FTZ R10, R12, R187, R185, !PT ;  /* 0x000000bb0c0a7276 */ /* 0x000fe400078100b9 */
[----:B------:R-:W-:Y:S02]  /*269e0*/  FSEL R173, R173, -INF , !P5 ;  /* 0xff800000adad7808 */ /* 0x000fe40006800000 */
[----:B------:R-:W-:Y:S02]  /*269f0*/  FMNMX3.FTZ R20, R20, R191, R189, !PT ;  /* 0x000000bf14147276 */ /* 0x000fe400078100bd */
[----:B------:R-:W-:Y:S02]  /*26a00*/  FSEL R167, R167, -INF , !P6 ;  /* 0xff800000a7a77808 */ /* 0x000fe40007000000 */
[----:B------:R-:W-:Y:S02]  /*26a10*/  ISETP.GE.AND P6, PT, R3, R241, PT ;  /* 0x000000f10300720c */ /* 0x000fe40003fc6270 */
[----:B------:R-:W-:Y:S02]  /*26a20*/  FSEL R165, R165, -INF , !P1 ;  /* 0xff800000a5a57808 */ /* 0x000fe40004800000 */
[----:B------:R-:W-:Y:S02]  /*26a30*/  FMNMX3.FTZ R10, R10, R175, R173, !PT ;  /* 0x000000af0a0a7276 */ /* 0x000fe400078100ad */
[----:B------:R-:W-:Y:S02]  /*26a40*/  FMNMX3.FTZ R20, R20, R179, R177, !PT ;  /* 0x000000b314147276 */ /* 0x000fe400078100b1 */
[----:B------:R-:W-:Y:S02]  /*26a50*/  ISETP.GE.AND P5, PT, R8, R239, PT ;  /* 0x000000ef0800720c */ /* 0x000fe40003fa6270 */
[----:B------:R-:W-:Y:S02]  /*26a60*/  FMNMX3.FTZ R10, R10, R167, R165, !PT ;  /* 0x000000a70a0a7276 */ /* 0x000fe400078100a5 */
        /* <DEDUP_REMOVED lines=17> */
[----:B------:R-:W-:Y:S07]  /*26b80*/  VIADD R145, R139, 0xc040 ;  /* 0x0000c0408b917836 */ /* 0x000fee0000000000 */
        /* <DEDUP_REMOVED lines=8> */
[----:B------:R-:W-:Y:S01]  /*26c10*/  FSETP.NEU.FTZ.AND P0, PT, R3, -INF , PT ;  /* 0xff8000000300780b */ /* 0x000fe20003f1d000 */
[----:B------:R-:W-:Y:S01]  /*26c20*/  LDSM.16.MT88.4 R20, [R138+0xc000] ;  /* 0x00c000008a14783b */ /* 0x000fe20000004200 */
[----:B------:R-:W-:Y:S01]  /*26c30*/  FSETP.NEU.FTZ.AND P1, PT, R134, -INF , PT ;  /* 0xff8000008600780b */ /* 0x000fe20003f3d000 */
[----:B------:R-:W-:Y:S01]  /*26c40*/  FMUL.FTZ R156, R135, R134 ;  /* 0x00000086879c7220 */ /* 0x000fe20000410000 */
[----:B------:R-:W-:Y:S01]  /*26c50*/  FSEL R154, R154, RZ, P0 ;  /* 0x000000ff9a9a7208 */ /* 0x000fe20000000000 */
[----:B------:R-:W-:Y:S03]  /*26c60*/  VIADD R8, R139, 0xc000 ;  /* 0x0000c0008b087836 */ /* 0x000fe60000000000 */
        /* <DEDUP_REMOVED lines=16> */
[----:B------:R-:W-:Y:S02]  /*26d70*/  @P2 VIADD R145, R8, 0xffffffc0 ;  /* 0xffffffc008912836 */ /* 0x000fe40000000000 */
[-CC-:B------:R-:W-:Y:S01]  /*26d80*/  FFMA.FTZ R166, R166, R135.reuse, -R154.reuse ;  /* 0x00000087a6a67223 */ /* 0x180fe2000001089a */
[----:B------:R-:W-:Y:S01]  /*26d90*/  FMUL.FTZ R6, R135, R0 ;  /* 0x0000000087067220 */ /* 0x000fe20000410000 */
[-CC-:B------:R-:W-:Y:S01]  /*26da0*/  FFMA.FTZ R168, R168, R135.reuse, -R154.reuse ;  /* 0x00000087a8a87223 */ /* 0x180fe2000001089a */
[----:B------:R-:W-:Y:S01]  /*26db0*/  IMAD.IADD R212, R212, 0x1, R145 ;  /* 0x00000001d4d47824 */ /* 0x000fe200078e0291 */
[----:B------:R-:W2:Y:S01]  /*26dc0*/  LDSM.16.MT88.4 R28, [R145] ;  /* 0x00000000911c783b */ /* 0x000ea20000004200 */
[-C--:B------:R-:W-:Y:S02]  /*26dd0*/  FFMA.FTZ R158, R158, R135.reuse, -R154 ;  /* 0x000000879e9e7223 */ /* 0x080fe4000001089a */
[----:B------:R-:W3:Y:S01]  /*26de0*/  MUFU.EX2 R2, R4 ;  /* 0x0000000400027308 */ /* 0x000ee20000000800 */
[-C--:B------:R-:W-:Y:S01]  /*26df0*/  FFMA.FTZ R181, R181, R135.reuse, -R156 ;  /* 0x00000087b5b57223 */ /* 0x080fe2000001089c */
[-CC-:B------:R-:W-:Y:S01]  /*26e00*/  FFMA.FTZ R160, R160, R135.reuse, -R154.reuse ;  /* 0x00000087a0a07223 */ /* 0x180fe2000001089a */
[-C--:B------:R-:W-:Y:S01]  /*26e10*/  FFMA.FTZ R183, R183, R135.reuse, -R154 ;  /* 0x00000087b7b77223 */ /* 0x080fe2000001089a */
[-CC-:B------:R-:W-:Y:S01]  /*26e20*/  FFMA.FTZ R162, R162, R135.reuse, -R156.reuse ;  /* 0x00000087a2a27223 */ /* 0x180fe2000001089c */
[-C--:B------:R-:W-:Y:S01]  /*26e30*/  FFMA.FTZ R201, R201, R135.reuse, -R156 ;  /* 0x00000087c9c97223 */ /* 0x080fe2000001089c */
[----:B------:R-:W4:Y:S01]  /*26e40*/  LDSM.16.MT88.4 R36, [R212] ;  /* 0x00000000d424783b */ /* 0x000f220000004200 */
[-C--:B------:R-:W-:Y:S03]  /*26e50*/  FFMA.FTZ R203, R203, R135.reuse, -R154 ;  /* 0x00000087cbcb7223 */ /* 0x080fe6000001089a */
[----:B------:R-:W5:Y:S01]  /*26e60*/  MUFU.EX2 R0, R6 ;  /* 0x0000000600007308 */ /* 0x000f620000000800 */
[-CC-:B------:R-:W-:Y:S01]  /*26e70*/  FFMA.FTZ R164, R164, R135.reuse, -R156.reuse ;  /* 0x00000087a4a47223 */ /* 0x180fe2000001089c */
[-C--:B------:R-:W-:Y:S01]  /*26e80*/  FFMA.FTZ R205, R205, R135.reuse, -R156 ;  /* 0x00000087cdcd7223 */ /* 0x080fe2000001089c */
[-C--:B------:R-:W-:Y:S01]  /*26e90*/  FFMA.FTZ R207, R207, R135.reuse, -R154 ;  /* 0x00000087cfcf7223 */ /* 0x080fe2000001089a */
[-CC-:B------:R-:W-:Y:S01]  /*26ea0*/  FFMA.FTZ R213, R180, R135.reuse, -R156.reuse ;  /* 0x00000087b4d57223 */ /* 0x180fe2000001089c */
[-C--:B------:R-:W-:Y:S01]  /*26eb0*/  FFMA.FTZ R176, R176, R135.reuse, -R156 ;  /* 0x00000087b0b07223 */ /* 0x080fe2000001089c */
[----:B------:R-:W4:Y:S01]  /*26ec0*/  LDSM.16.MT88.4 R60, [R145+0x4000] ;  /* 0x00400000913c783b */ /* 0x000f220000004200 */
        /* <DEDUP_REMOVED lines=17> */
[----:B------:R-:W5:Y:S01]  /*26fe0*/  MUFU.EX2 R144, R144 ;  /* 0x0000009000907308 */ /* 0x000f620000000800 */
        /* <DEDUP_REMOVED lines=16> */
[----:B-----5:R-:W-:Y:S01]  /*270f0*/  F2FP.F16.F32.PACK_AB R142, R144, R147 ;  /* 0x00000093908e723e */ /* 0x020fe200000000ff */
        /* <DEDUP_REMOVED lines=13> */
[----:B------:R-:W-:Y:S03]  /*271d0*/  FFMA.FTZ R189, R189, R135, -R156 ;  /* 0x00000087bdbd7223 */ /* 0x000fe6000001089c */
[----:B------:R-:W5:Y:S01]  /*271e0*/  MUFU.EX2 R153, R153 ;  /* 0x0000009900997308 */ /* 0x000f620000000800 */
        /* <DEDUP_REMOVED lines=9> */
[-CC-:B------:R-:W-:Y:S01]  /*27280*/  FFMA.FTZ R167, R167, R135.reuse, -R154.reuse ;  /* 0x00000087a7a77223 */ /* 0x180fe2000001089a */
[-C--:B------:R-:W-:Y:S01]  /*27290*/  FFMA.FTZ R196, R165, R135.reuse, -R154 ;  /* 0x00000087a5c47223 */ /* 0x080fe2000001089a */
[-CC-:B------:R-:W-:Y:S01]  /*272a0*/  FFMA.FTZ R163, R163, R135.reuse, -R156.reuse ;  /* 0x00000087a3a37223 */ /* 0x180fe2000001089c */
[-C--:B------:R-:W-:Y:S01]  /*272b0*/  FFMA.FTZ R198, R161, R135.reuse, -R156 ;  /* 0x00000087a1c67223 */ /* 0x080fe2000001089c */
[-CC-:B------:R-:W-:Y:S01]  /*272c0*/  FFMA.FTZ R159, R159, R135.reuse, -R154.reuse ;  /* 0x000000879f9f7223 */ /* 0x180fe2000001089a */
[-C--:B------:R-:W-:Y:S03]  /*272d0*/  FFMA.FTZ R200, R157, R135.reuse, -R154 ;  /* 0x000000879dc87223 */ /* 0x080fe6000001089a */
[----:B------:R-:W-:Y:S01]  /*272e0*/  MUFU.EX2 R168, R168 ;  /* 0x000000a800a87308 */ /* 0x000fe20000000800 */
[----:B-----5:R-:W-:Y:S01]  /*272f0*/  F2FP.F16.F32.PACK_AB R143, R153, R146 ;  /* 0x00000092998f723e */ /* 0x020fe200000000ff */
[-C--:B------:R-:W-:Y:S01]  /*27300*/  FFMA.FTZ R155, R155, R135.reuse, -R156 ;  /* 0x000000879b9b7223 */ /* 0x080fe2000001089c */
[----:B------:R-:W-:Y:S01]  /*27310*/  FFMA.FTZ R137, R137, R135, -R154 ;  /* 0x0000008789897223 */ /* 0x000fe2000001089a */
[----:B------:R-:W-:Y:S01]  /*27320*/  FFMA.FTZ R151, R0, R249, R151 ;  /* 0x000000f900977223 */ /* 0x000fe20000010097 */
[C---:B------:R-:W-:Y:S01]  /*27330*/  FFMA.FTZ R149, R2.reuse, R251, R149 ;  /* 0x000000fb02957223 */ /* 0x040fe20000010095 */
[----:B------:R-:W-:Y:S02]  /*27340*/  ISETP.GT.AND P0, PT, R243, R220, PT ;  /* 0x000000dcf300720c */ /* 0x000fe40003f04270 */
        /* <DEDUP_REMOVED lines=19> */
[----:B------:R-:W-:Y:S05]  /*27480*/  FMUL.FTZ R23, R0, R115 ;  /* 0x0000007300177220 */ /* 0x000fea0000410000 */
[----:B------:R-:W-:Y:S02]  /*27490*/  MUFU.EX2 R162, R162 ;  /* 0x000000a200a27308 */ /* 0x000fe40000000800 */
        /* <DEDUP_REMOVED lines=361> */
.L_x_6951:
        /* <DEDUP_REMOVED lines=14> */
.L_x_6974:
        /* <DEDUP_REMOVED lines=192> */
.L_x_6961:
[----:B------:R-:W-:Y:S05]  /*29810*/  BSYNC.RECONVERGENT B0 ;  /* 0x0000000000007941 */ /* 0x000fea0003800200 */
.L_x_6960:
        /* <DEDUP_REMOVED lines=44> */
.L_x_6963:
[----:B------:R-:W-:Y:S05]  /*29ae0*/  BSYNC.RECONVERGENT B0 ;  /* 0x0000000000007941 */ /* 0x000fea0003800200 */
.L_x_6962:
        /* <DEDUP_REMOVED lines=42> */
.L_x_6965:
[----:B------:R-:W-:Y:S05]  /*29d90*/  BSYNC.RECONVERGENT B0 ;  /* 0x0000000000007941 */ /* 0x000fea0003800200 */
.L_x_6964:
        /* <DEDUP_REMOVED lines=20> */
.L_x_6967:
[----:B------:R-:W-:Y:S05]  /*29ee0*/  BSYNC.RECONVERGENT B0 ;  /* 0x0000000000007941 */ /* 0x000fea0003800200 */
.L_x_6966:
        /* <DEDUP_REMOVED lines=20> */
.L_x_6969:
[----:B------:R-:W-:Y:S05]  /*2a030*/  BSYNC.RECONVERGENT B0 ;  /* 0x0000000000007941 */ /* 0x000fea0003800200 */
.L_x_6968:
[----:B------:R-:W-:-:S04]  /*2a040*/  MOV R227, 0x0 ;  /* 0x0000000000e37802 */ /* 0x000fc80000000f00 */
[----:B-12345:R-:W-:Y:S05]  /*2a050*/  @P1 RET.REL.NODEC R226 `(_ZN5flash24flash_fwd_splitkv_kernelI23Flash_fwd_kernel_traitsILi128ELi64ELi128ELi4ELb0ELb0EN7cutlass6half_tE19Flash_kernel_traitsILi128ELi64ELi128ELi4ES3_EELb0ELb1ELb1ELb0ELb0ELb1ELb0ELb1EEEvNS_16Flash_fwd_paramsE) ;  /* 0xfffffd5ce2e81950 */ /* 0x03efea0003c3ffff */
        /* <DEDUP_REMOVED lines=16> */
[----:B-1----:R-:W-:Y:S05]  /*2a160*/  @P0 RET.REL.NODEC R226 `(_ZN5flash24flash_fwd_splitkv_kernelI23Flash_fwd_kernel_traitsILi128ELi64ELi128ELi4ELb0ELb0EN7cutlass6half_tE19Flash_kernel_traitsILi128ELi64ELi128ELi4ES3_EELb0ELb1ELb1ELb0ELb0ELb1ELb0ELb1EEEvNS_16Flash_fwd_paramsE) ;  /* 0xfffffd5ce2a40950 */ /* 0x002fea0003c3ffff */
[----:B------:R-:W-:Y:S01]  /*2a170*/  R2UR UR4, R10 ;  /* 0x000000000a0472ca */ /* 0x000fe200000e0000 */
[----:B------:R-:W-:Y:S01]  /*2a180*/  IMAD.MOV.U32 R227, RZ, RZ, 0x0 ;  /* 0x00000000ffe37424 */ /* 0x000fe200078e00ff */
[----:B------:R-:W-:-:S13]  /*2a190*/  R2UR UR5, R11 ;  /* 0x000000000b0572ca */ /* 0x000fda00000e0000 */
[----:B------:R1:W-:Y:S02]  /*2a1a0*/  ST.E.128 desc[UR4][R2.64+0x80], R36 ;  /* 0x0000802402007985 */ /* 0x0003e4000c101d04 */
[----:B-1----:R-:W-:Y:S05]  /*2a1b0*/  RET.REL.NODEC R226 `(_ZN5flash24flash_fwd_splitkv_kernelI23Flash_fwd_kernel_traitsILi128ELi64ELi128ELi4ELb0ELb0EN7cutlass6half_tE19Flash_kernel_traitsILi128ELi64ELi128ELi4ES3_EELb0ELb1ELb1ELb0ELb0ELb1ELb0ELb1EEEvNS_16Flash_fwd_paramsE) ;  /* 0xfffffd5ce2907950 */ /* 0x002fea0003c3ffff */
.L_x_6959:
[----:B------:R-:W-:Y:S01]  /*2a1c0*/  MOV R5, 0x2 ;  /* 0x0000000200057802 */ /* 0x000fe20000000f00 */
[----:B------:R-:W-:Y:S01]  /*2a1d0*/  IMAD.MOV.U32 R0, RZ, RZ, 0x1f ;  /* 0x0000001fff007424 */ /* 0x000fe200078e00ff */
[----:B------:R-:W-:-:S07]  /*2a1e0*/  MOV R2, 0xffffffff ;  /* 0xffffffff00027802 */ /* 0x000fce0000000f00 */
[----:B-1---5:R-:W-:Y:S05]  /*2a1f0*/  WARPSYNC.COLLECTIVE R2, `(.L_x_6970) ;  /* 0x0000000002087348 */ /* 0x022fea0003c00000 */
[----:B------:R2:W3:Y:S02]  /*2a200*/  SHFL.BFLY P0, R12, R251, R5, R0 ;  /* 0x0c000005fb0c7389 */ /* 0x0004e40000000000 */
[----:B-123-5:R-:W-:Y:S05]  /*2a210*/  ENDCOLLECTIVE ;  /* 0x000000000000791b */ /* 0x02efea0003800000 */
.L_x_6970:
[----:B------:R-:W-:Y:S02]  /*2a220*/  IMAD.MOV.U32 R8, RZ, RZ, R12 ;  /* 0x000000ffff087224 */ /* 0x000fe400078e000c */
[----:B------:R-:W-:Y:S02]  /*2a230*/  IMAD.MOV.U32 R5, RZ, RZ, 0x1 ;  /* 0x00000001ff057424 */ /* 0x000fe400078e00ff */
[----:B------:R-:W-:-:S05]  /*2a240*/  FADD.FTZ R8, R8, R251 ;  /* 0x000000fb08087221 */ /* 0x000fca0000010000 */
[----:B------:R-:W-:-:S07]  /*2a250*/  MOV R251, R8 ;  /* 0x0000000800fb7202 */ /* 0x000fce0000000f00 */
[----:B------:R-:W-:Y:S05]  /*2a260*/  WARPSYNC.COLLECTIVE R2, `(.L_x_6971) ;  /* 0x0000000002087348 */ /* 0x000fea0003c00000 */
[----:B------:R1:W2:Y:S02]  /*2a270*/  SHFL.BFLY P0, R12, R251, R5, R0 ;  /* 0x0c000005fb0c7389 */ /* 0x0002a40000000000 */
[----:B-12---:R-:W-:Y:S05]  /*2a280*/  ENDCOLLECTIVE ;  /* 0x000000000000791b */ /* 0x006fea0003800000 */
.L_x_6971:
[----:B------:R-:W-:Y:S01]  /*2a290*/  MOV R251, R249 ;  /* 0x000000f900fb7202 */ /* 0x000fe20000000f00 */
[----:B------:R-:W-:Y:S01]  /*2a2a0*/  IMAD.MOV.U32 R5, RZ, RZ, 0x2 ;  /* 0x00000002ff057424 */ /* 0x000fe200078e00ff */
[----:B------:R-:W-:-:S07]  /*2a2b0*/  MOV R7, R12 ;  /* 0x0000000c00077202 */ /* 0x000fce0000000f00 */
[----:B------:R-:W-:Y:S05]  /*2a2c0*/  WARPSYNC.COLLECTIVE R2, `(.L_x_6972) ;  /* 0x0000000002087348 */ /* 0x000fea0003c00000 */
[----:B------:R1:W2:Y:S02]  /*2a2d0*/  SHFL.BFLY P0, R12, R251, R5, R0 ;  /* 0x0c000005fb0c7389 */ /* 0x0002a40000000000 */
[----:B-12---:R-:W-:Y:S05]  /*2a2e0*/  ENDCOLLECTIVE ;  /* 0x000000000000791b */ /* 0x006fea0003800000 */
.L_x_6972:
[----:B------:R-:W-:Y:S01]  /*2a2f0*/  FADD.FTZ R7, R8, R7 ;  /* 0x0000000708077221 */ /* 0x000fe20000010000 */
[----:B------:R-:W-:Y:S01]  /*2a300*/  FADD.FTZ R9, R12, R249 ;  /* 0x000000f90c097221 */ /* 0x000fe20000010000 */
[----:B------:R-:W-:-:S04]  /*2a310*/  MOV R5, 0x1 ;  /* 0x0000000100057802 */ /* 0x000fc80000000f00 */
[----:B------:R-:W-:-:S07]  /*2a320*/  MOV R251, R9 ;  /* 0x0000000900fb7202 */ /* 0x000fce0000000f00 */
[----:B------:R-:W-:Y:S05]  /*2a330*/  WARPSYNC.COLLECTIVE R2, `(.L_x_6973) ;  /* 0x0000000002087348 */ /* 0x000fea0003c00000 */
[----:B------:R1:W2:Y:S02]  /*2a340*/  SHFL.BFLY P0, R12, R251, R5, R0 ;  /* 0x0c000005fb0c7389 */ /* 0x0002a40000000000 */
[----:B-12---:R-:W-:Y:S05]  /*2a350*/  ENDCOLLECTIVE ;  /* 0x000000000000791b */ /* 0x006fea0003800000 */
.L_x_6973:
[----:B------:R-:W-:Y:S05]  /*2a360*/  BRA `(.L_x_6974) ;  /* 0xffffffe800287947 */ /* 0x000fea000383ffff */
.L_x_6975:
        /* <DEDUP_REMOVED lines=9> */
.L_x_14937:


//--------------------- .text._ZN5flash24flash_fwd_splitkv_kernelI23Flash_fwd_kernel_traitsILi128ELi64ELi128ELi4ELb0ELb0EN7cutlass6half_tE19Flash_kernel_traitsILi128ELi64ELi128ELi4ES3_EELb0ELb1ELb0ELb0ELb1ELb0ELb1ELb0EEEvNS_16Flash_fwd_paramsE --------------------------
	.section	.text._ZN5flash24flash_fwd_splitkv_kernelI23Flash_fwd_kernel_traitsILi128ELi64ELi128ELi4ELb0ELb0EN7cutlass6half_tE19Flash_kernel_traitsILi128ELi64ELi128ELi4ES3_EELb0ELb1ELb0ELb0ELb1ELb0ELb1ELb0EEEvNS_16Flash_fwd_paramsE,"ax",@progbits
	.align	128
        .global         _ZN5flash24flash_fwd_splitkv_kernelI23Flash_fwd_kernel_traitsILi128ELi64ELi128ELi4ELb0ELb0EN7cutlass6half_tE19Flash_kernel_traitsILi128ELi64ELi128ELi4ES3_EELb0ELb1ELb0ELb0ELb1ELb0ELb1ELb0EEEvNS_16Flash_fwd_paramsE
        .type           _ZN5flash24flash_fwd_splitkv_kernelI23Flash_fwd_kernel_traitsILi128ELi64ELi128ELi4ELb0ELb0EN7cutlass6half_tE19Flash_kernel_traitsILi128ELi64ELi128ELi4ES3_EELb0ELb1ELb0ELb0ELb1ELb0ELb1ELb0EEEvNS_16Flash_fwd_paramsE,@function
        .size           _ZN5flash24flash_fwd_splitkv_kernelI23Flash_fwd_kernel_traitsILi128ELi64ELi128ELi4ELb0ELb0EN7cutlass6half_tE19Flash_kernel_traitsILi128ELi64ELi128ELi4ES3_EELb0ELb1ELb0ELb0ELb1ELb0ELb1ELb0EEEvNS_16Flash_fwd_paramsE,(.L_x_14938 - _ZN5flash24flash_fwd_splitkv_kernelI23Flash_fwd_kernel_traitsILi128ELi64ELi128ELi4ELb0ELb0EN7cutlass6half_tE19Flash_kernel_traitsILi128ELi64ELi128ELi4ES3_EELb0ELb1ELb0ELb0ELb1ELb0ELb1ELb0EEEvNS_16Flash_fwd_paramsE)
        .other          _ZN5flash24flash_fwd_splitkv_kernelI23Flash_fwd_kernel_traitsILi128ELi64ELi128ELi4ELb0ELb0EN7cutlass6half_tE19Flash_kernel_traitsILi128ELi64ELi128ELi4ES3_EELb0ELb1ELb0ELb0ELb1ELb0ELb1ELb0EEEvNS_16Flash_fwd_paramsE,@"STO_CUDA_ENTRY STV_DEFAULT"
_ZN5flash24flash_fwd_splitkv_kernelI23Flash_fwd_kernel_traitsILi128ELi64ELi128ELi4ELb0ELb0EN7cutlass6half_tE19Flash_kernel_traitsILi128ELi64ELi128ELi4ES3_EELb0ELb1ELb0ELb0ELb1ELb0ELb1ELb0EEEvNS_16Flash_fwd_paramsE:
.text._ZN5flash24flash_fwd_splitkv_kernelI23Flash_fwd_kernel_traitsILi128ELi64ELi128ELi4ELb0ELb0EN7cutlass6half_tE19Flash_kernel_traitsILi128ELi64ELi128ELi4ES3_EELb0ELb1ELb0ELb0ELb1ELb0ELb1ELb0EEEvNS_16Flash_fwd_paramsE:
        /* <DEDUP_REMOVED lines=29> */
[----:B------:R-:W-:Y:S05]  /*01d0*/  CALL.REL.NOINC `($_ZN5flash24flash_fwd_splitkv_kernelI23Flash_fwd_kernel_traitsILi128ELi64ELi128ELi4ELb0ELb0EN7cutlass6half_tE19Flash_kernel_traitsILi128ELi64ELi128ELi4ES3_EELb0ELb1ELb0ELb0ELb1ELb0ELb1ELb0EEEvNS_16Flash_fwd_paramsE$_ZN5flash30compute_attn_1rowblock_splitkvI23Flash_fwd_kernel_traitsILi128ELi64ELi128ELi4ELb0ELb0EN7cutlass6half_tE19Flash_kernel_traitsILi128ELi64ELi128ELi4ES3_EELb0ELb1ELb0ELb0ELb1ELb0ELb1ELb0ENS_16Flash_fwd_paramsEEEvRKT8_iiiii) ;  /* 0x0000000000087944 */ /* 0x000fea0003c00000 */
[----:B------:R-:W-:Y:S05]  /*01e0*/  BSYNC.RECONVERGENT B3 ;  /* 0x0000000000037941 */ /* 0x000fea0003800200 */
.L_x_6976:
[----:B------:R-:W-:Y:S05]  /*01f0*/  EXIT ;  /* 0x000000000000794d */ /* 0x000fea0003800000 */
        .type           $_ZN5flash24flash_fwd_splitkv_kernelI23Flash_fwd_kernel_traitsILi128ELi64ELi128ELi4ELb0ELb0EN7cutlass6half_tE19Flash_kernel_traitsILi128ELi64ELi128ELi4ES3_EELb0ELb1ELb0ELb0ELb1ELb0ELb1ELb0EEEvNS_16Flash_fwd_paramsE$_ZN5flash30compute_attn_1rowblock_splitkvI23Flash_fwd_kernel_traitsILi128ELi64ELi128ELi4ELb0ELb0EN7cutlass6half_tE19Flash_kernel_traitsILi128ELi64ELi128ELi4ES3_EELb0ELb1ELb0ELb0ELb1ELb0ELb1ELb0ENS_16Flash_fwd_paramsEEEvRKT8_iiiii,@function
        .size           $_ZN5flash24flash_fwd_splitkv_kernelI23Flash_fwd_kernel_traitsILi128ELi64ELi128ELi4ELb0ELb0EN7cutlass6half_tE19Flash_kernel_traitsILi128ELi64ELi128ELi4ES3_EELb0ELb1ELb0ELb0ELb1ELb0ELb1ELb0EEEvNS_16Flash_fwd_paramsE$_ZN5flash30compute_attn_1rowblock_splitkvI23Flash_fwd_kernel_traitsILi128ELi64ELi128ELi4ELb0ELb0EN7cutlass6half_tE19Flash_kernel_traitsILi128ELi64ELi128ELi4ES3_EELb0ELb1ELb0ELb0ELb1ELb0ELb1ELb0ENS_16Flash_fwd_paramsEEEvRKT8_iiiii,(.L_x_14938 - $_ZN5flash24flash_fwd_splitkv_kernelI23Flash_fwd_kernel_traitsILi128ELi64ELi128ELi4ELb0ELb0EN7cutlass6half_tE19Flash_kernel_traitsILi128ELi64ELi128ELi4ES3_EELb0ELb1ELb0ELb0ELb1ELb0ELb1ELb0EEEvNS_16Flash_fwd_paramsE$_ZN5flash30compute_attn_1rowblock_splitkvI23Flash_fwd_kernel_traitsILi128ELi64ELi128ELi4ELb0ELb0EN7cutlass6half_tE19Flash_kernel_traitsILi128ELi64ELi128ELi4ES3_EELb0ELb1ELb0ELb0ELb1ELb0ELb1ELb0ENS_16Flash_fwd_paramsEEEvRKT8_iiiii)
$_ZN5flash24flash_fwd_splitkv_kernelI23Flash_fwd_kernel_traitsILi128ELi64ELi128ELi4ELb0ELb0EN7cutlass6half_tE19Flash_kernel_traitsILi128ELi64ELi128ELi4ES3_EELb0ELb1ELb0ELb0ELb1ELb0ELb1ELb0EEEvNS_16Flash_fwd_paramsE$_ZN5flash30compute_attn_1rowblock_splitkvI23Flash_fwd_kernel_traitsILi128ELi64ELi128ELi4ELb0ELb0EN7cutlass6half_tE19Flash_kernel_traitsILi128ELi64ELi128ELi4ES3_EELb0ELb1ELb0ELb0ELb1ELb0ELb1ELb0ENS_16Flash_fwd_paramsEEEvRKT8_iiiii:
        /* <DEDUP_REMOVED lines=39> */
.L_x_6978:
[----:B------:R-:W-:Y:S05]  /*0470*/  BSYNC.RECONVERGENT B0 ;  /* 0x0000000000007941 */ /* 0x000fea0003800200 */
.L_x_6977:
[----:B------:R-:W-:Y:S04]  /*0480*/  BSSY.RECONVERGENT B0, `(.L_x_6979) ;  /* 0x0000007000007945 */ /* 0x000fe80003800200 */
[----:B------:R-:W-:Y:S05]  /*0490*/  @!P3 BRA `(.L_x_6980) ;  /* 0x000000000014b947 */ /* 0x000fea0003800000 */
[----:B------:R-:W4:Y:S02]  /*04a0*/  LD.E.U8 R0, desc[UR4][R2.64+0x1b2] ;  /* 0x0001b20402007980 */ /* 0x000f24000c101100 */
[----:B----4-:R-:W-:-:S13]  /*04b0*/  ISETP.NE.AND P1, PT, R0, RZ, PT ;  /* 0x000000ff0000720c */ /* 0x010fda0003f25270 */
[----:B------:R-:W4:Y:S02]  /*04c0*/  @P1 LD.E R0, desc[UR4][R16.64+0x4] ;  /* 0x0000040410001980 */ /* 0x000f24000c101900 */
[----:B----45:R-:W-:-:S06]  /*04d0*/  @P1 IADD3 R7, PT, PT, R0, -R15, RZ ;  /* 0x8000000f00071210 */ /* 0x030fcc0007ffe0ff */
[----:B------:R4:W5:Y:S02]  /*04e0*/  @!P1 LD.E R7, desc[UR4][R16.64] ;  /* 0x0000000410079980 */ /* 0x000964000c101900 */
.L_x_6980:
[----:B------:R-:W-:Y:S05]  /*04f0*/  BSYNC.RECONVERGENT B0 ;  /* 0x0000000000007941 */ /* 0x000fea0003800200 */
.L_x_6979:
        /* <DEDUP_REMOVED lines=8> */
.L_x_6982:
[----:B------:R-:W5:Y:S01]  /*0580*/  LD.E.64 R8, desc[UR4][R2.64+0x108] ;  /* 0x0001080402087980 */ /* 0x000f62000c101b00 */
[----:B------:R-:W-:Y:S01]  /*0590*/  BSSY.RECONVERGENT B0, `(.L_x_6984) ;  /* 0x0000006000007945 */ /* 0x000fe20003800200 */
[----:B------:R-:W-:Y:S01]  /*05a0*/  IMAD.MOV.U32 R46, RZ, RZ, RZ ;  /* 0x000000ffff2e7224 */ /* 0x000fe200078e00ff */
[----:B-----5:R-:W-:-:S04]  /*05b0*/  ISETP.NE.U32.AND P0, PT, R8, RZ, PT ;  /* 0x000000ff0800720c */ /* 0x020fc80003f05070 */
[----:B------:R-:W-:-:S13]  /*05c0*/  ISETP.NE.AND.EX P0, PT, R9, RZ, PT, P0 ;  /* 0x000000ff0900720c */ /* 0x000fda0003f05300 */
[----:B------:R-:W-:Y:S05]  /*05d0*/  @!P0 BRA `(.L_x_6985) ;  /* 0x0000000000048947 */ /* 0x000fea0003800000 */
[----:B------:R1:W5:Y:S02]  /*05e0*/  LD.E R46, desc[UR4][R2.64+0xbc] ;  /* 0x0000bc04022e7980 */ /* 0x000364000c101900 */
.L_x_6985:
[----:B------:R-:W-:Y:S05]  /*05f0*/  BSYNC.RECONVERGENT B0 ;  /* 0x0000000000007941 */ /* 0x000fea0003800200 */
.L_x_6984:
[----:B-----5:R-:W-:Y:S02]  /*0600*/  IADD3 R46, PT, PT, R46, R7, -R14 ;  /* 0x000000072e2e7210 */ /* 0x020fe40007ffe80e */
.L_x_6983:
[----:B------:R-:W-:Y:S05]  /*0610*/  BSYNC.RECONVERGENT B1 ;  /* 0x0000000000017941 */ /* 0x000fea0003800200 */
.L_x_6981:
[----:B------:R-:W-:Y:S01]  /*0620*/  IMAD.SHL.U32 R8, R217, 0x40, RZ ;  /* 0x00000040d9087824 */ /* 0x000fe200078e00ff */
[----:B------:R-:W-:Y:S01]  /*0630*/  MOV R12, R216 ;  /* 0x000000d8000c7202 */ /* 0x000fe20000000f00 */
[----:B------:R-:W-:-:S03]  /*0640*/  IMAD.MOV.U32 R13, RZ, RZ, 0x0 ;  /* 0x00000000ff0d7424 */ /* 0x000fc600078e00ff */
[----:B------:R-:W-:-:S13]  /*0650*/  ISETP.GT.AND P0, PT, R45, R8, PT ;  /* 0x000000082d00720c */ /* 0x000fda0003f04270 */
[----:B-1234-:R-:W-:Y:S05]  /*0660*/  @!P0 RET.REL.NODEC R12 `(_ZN5flash24flash_fwd_splitkv_kernelI23Flash_fwd_kernel_traitsILi128ELi64ELi128ELi4ELb0ELb0EN7cutlass6half_tE19Flash_kernel_traitsILi128ELi64ELi128ELi4ES3_EELb0ELb1ELb0ELb0ELb1ELb0ELb1ELb0EEEvNS_16Flash_fwd_paramsE) ;  /* 0xfffffff80c648950 */ /* 0x01efea0003c3ffff */
[----:B------:R-:W2:Y:S04]  /*0670*/  LD.E R0, desc[UR4][R2.64+0xb8] ;  /* 0x0000b80402007980 */ /* 0x000ea8000c101900 */
[----:B------:R-:W3:Y:S04]  /*0680*/  LD.E R11, desc[UR4][R2.64+0x188] ;  /* 0x00018804020b7980 */ /* 0x000ee8000c101900 */
[----:B------:R-:W4:Y:S01]  /*0690*/  LD.E R12, desc[UR4][R2.64+0x184] ;  /* 0x00018404020c7980 */ /* 0x000f22000c101900 */
[----:B------:R-:W-:-:S04]  /*06a0*/  IABS R9, R10 ;  /* 0x0000000a00097213 */ /* 0x000fc80000000000 */
[----:B------:R-:W1:Y:S08]  /*06b0*/  I2F.RP R7, R9 ;  /* 0x0000000900077306 */ /* 0x000e700000209400 */
[----:B-1----:R-:W1:Y:S02]  /*06c0*/  MUFU.RCP R18, R7 ;  /* 0x0000000700127308 */ /* 0x002e640000001000 */
[----:B-1----:R-:W-:-:S06]  /*06d0*/  VIADD R18, R18, 0xffffffe ;  /* 0x0ffffffe12127836 */ /* 0x002fcc0000000000 */
[----:B------:R1:W5:Y:S02]  /*06e0*/  F2I.FTZ.U32.TRUNC.NTZ R19, R18 ;  /* 0x0000001200137305 */ /* 0x000364000021f000 */
[----:B-1----:R-:W-:Y:S02]  /*06f0*/  IMAD.MOV.U32 R18, RZ, RZ, RZ ;  /* 0x000000ffff127224 */ /* 0x002fe400078e00ff */
[----:B--2---:R-:W-:-:S05]  /*0700*/  VIADD R0, R0, 0x7f ;  /* 0x0000007f00007836 */ /* 0x004fca0000000000 */
[----:B------:R-:W-:-:S04]  /*0710*/  SHF.R.S32.HI R17, RZ, 0x1f, R0 ;  /* 0x0000001fff117819 */ /* 0x000fc80000011400 */
[----:B------:R-:W-:Y:S01]  /*0720*/  LEA.HI R17, R17, R0, RZ, 0x7 ;  /* 0x0000000011117211 */ /* 0x000fe200078f38ff */
[----:B-----5:R-:W-:-:S03]  /*0730*/  IMAD.MOV R0, RZ, RZ, -R19 ;  /* 0x000000ffff007224 */ /* 0x020fc600078e0a13 */
[----:B------:R-:W-:Y:S01]  /*0740*/  LEA.HI.SX32 R17, R17, R10, 0x19 ;  /* 0x0000000a11117211 */ /* 0x000fe200078fcaff */
[----:B------:R-:W-:-:S04]  /*0750*/  IMAD R13, R0, R9, RZ ;  /* 0x00000009000d7224 */ /* 0x000fc800078e02ff */
[----:B------:R-:W-:Y:S01]  /*0760*/  VIADD R17, R17, 0xffffffff ;  /* 0xffffffff11117836 */ /* 0x000fe20000000000 */
[----:B------:R-:W-:Y:S01]  /*0770*/  IABS R0, R10 ;  /* 0x0000000a00007213 */ /* 0x000fe20000000000 */
[----:B------:R-:W-:-:S03]  /*0780*/  IMAD.HI.U32 R13, R19, R13, R18 ;  /* 0x0000000d130d7227 */ /* 0x000fc600078e0012 */
[----:B------:R-:W-:Y:S01]  /*0790*/  IABS R7, R17 ;  /* 0x0000001100077213 */ /* 0x000fe20000000000 */
[----:B------:R-:W-:-:S04]  /*07a0*/  IMAD.MOV R0, RZ, RZ, -R0 ;  /* 0x000000ffff007224 */ /* 0x000fc800078e0a00 */
[----:B------:R-:W-:-:S04]  /*07b0*/  IMAD.HI.U32 R13, R13, R7, RZ ;  /* 0x000000070d0d7227 */ /* 0x000fc800078e00ff */
[----:B------:R-:W-:-:S05]  /*07c0*/  IMAD R0, R13, R0, R7 ;  /* 0x000000000d007224 */ /* 0x000fca00078e0207 */
[----:B------:R-:W-:Y:S02]  /*07d0*/  ISETP.GT.U32.AND P1, PT, R9, R0, PT ;  /* 0x000000000900720c */ /* 0x000fe40003f24070 */
[----:B------:R-:W-:-:S11]  /*07e0*/  LOP3.LUT R17, R17, R10, RZ, 0x3c, !PT ;  /* 0x0000000a11117212 */ /* 0x000fd600078e3cff */
[----:B------:R-:W-:Y:S01]  /*07f0*/  @!P1 IMAD.IADD R0, R0, 0x1, -R9 ;  /* 0x0000000100009824 */ /* 0x000fe200078e0a09 */
[----:B------:R-:W-:-:S04]  /*0800*/  ISETP.GE.AND P0, PT, R17, RZ, PT ;  /* 0x000000ff1100720c */ /* 0x000fc80003f06270 */
[----:B------:R-:W-:Y:S01]  /*0810*/  ISETP.GE.U32.AND P2, PT, R0, R9, PT ;  /* 0x000000090000720c */ /* 0x000fe20003f46070 */
[----:B------:R-:W-:Y:S01]  /*0820*/  @!P1 VIADD R13, R13, 0x1 ;  /* 0x000000010d0d9836 */ /* 0x000fe20000000000 */
[----:B------:R-:W-:Y:S01]  /*0830*/  ISETP.NE.AND P1, PT, R10, RZ, PT ;  /* 0x000000ff0a00720c */ /* 0x000fe20003f25270 */
[----:B------:R-:W-:Y:S02]  /*0840*/  VIADD R7, R46, 0x7f ;  /* 0x0000007f2e077836 */ /* 0x000fe40000000000 */
[--C-:B------:R-:W-:Y:S02]  /*0850*/  IMAD R0, R217, 0x40, -R45.reuse ;  /* 0x00000040d9007824 */ /* 0x100fe400078e0a2d */
[----:B----4-:R-:W-:-:S03]  /*0860*/  IMAD.IADD R9, R12, 0x1, R45 ;  /* 0x000000010c097824 */ /* 0x010fc600078e022d */
[----:B---3--:R-:W-:-:S03]  /*0870*/  IADD3 R0, PT, PT, R11, R0, R7 ;  /* 0x000000000b007210 */ /* 0x008fc60007ffe007 */
[----:B------:R-:W-:Y:S01]  /*0880*/  @P2 VIADD R13, R13, 0x1 ;  /* 0x000000010d0d2836 */ /* 0x000fe20000000000 */
[----:B------:R-:W-:Y:S01]  /*0890*/  IADD3 R9, PT, PT, -R9, R8, R46 ;  /* 0x0000000809097210 */ /* 0x000fe20007ffe12e */
[----:B------:R-:W-:Y:S02]  /*08a0*/  VIADD R0, R0, 0x40 ;  /* 0x0000004000007836 */ /* 0x000fe40000000000 */
[----:B------:R-:W-:Y:S01]  /*08b0*/  @!P0 IMAD.MOV R13, RZ, RZ, -R13 ;  /* 0x000000ffff0d8224 */ /* 0x000fe200078e0a0d */
[----:B------:R-:W-:Y:S02]  /*08c0*/  @!P1 LOP3.LUT R13, RZ, R10, RZ, 0x33, !PT ;  /* 0x0000000aff0d9212 */ /* 0x000fe400078e33ff */
[----:B------:R-:W-:Y:S02]  /*08d0*/  SHF.R.S32.HI R10, RZ, 0x1f, R7 ;  /* 0x0000001fff0a7819 */ /* 0x000fe40000011407 */
[----:B------:R-:W-:Y:S02]  /*08e0*/  SHF.R.S32.HI R12, RZ, 0x1f, R9 ;  /* 0x0000001fff0c7819 */ /* 0x000fe40000011409 */
[----:B------:R-:W-:-:S02]  /*08f0*/  SHF.R.S32.HI R11, RZ, 0x1f, R0 ;  /* 0x0000001fff0b7819 */ /* 0x000fc40000011400 */
[----:B------:R-:W-:Y:S01]  /*0900*/  LEA.HI R10, R10, R7, RZ, 0x7 ;  /* 0x000000070a0a7211 */ /* 0x000fe200078f38ff */
[----:B------:R-:W-:Y:S01]  /*0910*/  IMAD R210, R13, UR8, RZ ;  /* 0x000000080dd27c24 */ /* 0x000fe2000f8e02ff */
[----:B------:R-:W-:Y:S02]  /*0920*/  LEA.HI R12, R12, R9, RZ, 0x7 ;  /* 0x000000090c0c7211 */ /* 0x000fe400078f38ff */
[----:B------:R-:W-:Y:S02]  /*0930*/  LEA.HI R11, R11, R0, RZ, 0x7 ;  /* 0x000000000b0b7211 */ /* 0x000fe400078f38ff */
[----:B------:R-:W-:Y:S02]  /*0940*/  SHF.R.S32.HI R10, RZ, 0x7, R10 ;  /* 0x00000007ff0a7819 */ /* 0x000fe4000001140a */
[----:B------:R-:W-:Y:S02]  /*0950*/  SHF.R.S32.HI R7, RZ, 0x7, R12 ;  /* 0x00000007ff077819 */ /* 0x000fe4000001140c */
[----:B------:R-:W-:-:S02]  /*0960*/  SHF.R.S32.HI R0, RZ, 0x7, R11 ;  /* 0x00000007ff007819 */ /* 0x000fc4000001140b */
[C---:B------:R-:W-:Y:S02]  /*0970*/  VIADDMNMX R13, R210.reuse, R13, R10, PT ;  /* 0x0000000dd20d7246 */ /* 0x040fe4000380010a */
[----:B------:R-:W-:Y:S02]  /*0980*/  VIMNMX R210, PT, PT, R210, R7, !PT ;  /* 0x00000007d2d27248 */ /* 0x000fe40007fe0100 */
[----:B------:R-:W-:-:S04]  /*0990*/  VIMNMX R0, PT, PT, R13, R0, PT ;  /* 0x000000000d007248 */ /* 0x000fc80003fe0100 */
        /* <DEDUP_REMOVED lines=9> */
[----:B------:R-:W-:Y:S01]  /*0a30*/  IMAD.MOV.U32 R217, RZ, RZ, 0x0 ;  /* 0x00000000ffd97424 */ /* 0x000fe200078e00ff */
[----:B------:R-:W-:Y:S01]  /*0a40*/  LOP3.LUT R6, R6, 0x1f80, RZ, 0xc0, !PT ;  /* 0x00001f8006067812 */ /* 0x000fe200078ec0ff */
[----:B--2---:R-:W-:-:S04]  /*0a50*/  IMAD R4, R4, UR8, R219 ;  /* 0x0000000804047c24 */ /* 0x004fc8000f8e02db */
[----:B---3--:R-:W-:Y:S02]  /*0a60*/  IMAD R4, R4, R7, R218 ;  /* 0x0000000704047224 */ /* 0x008fe400078e02da */
[----:B------:R-:W-:Y:S02]  /*0a70*/  IMAD.SHL.U32 R7, R200, 0x4, RZ ;  /* 0x00000004c8077824 */ /* 0x000fe400078e00ff */
[----:B------:R-:W-:Y:S01]  /*0a80*/  IMAD R5, R5, R4, R8 ;  /* 0x0000000405057224 */ /* 0x000fe200078e0208 */
[----:B------:R-:W-:Y:S02]  /*0a90*/  SHF.R.U32.HI R4, RZ, 0x4, R200 ;  /* 0x00000004ff047819 */ /* 0x000fe400000116c8 */
[----:B------:R-:W-:Y:S01]  /*0aa0*/  LOP3.LUT R8, R6, 0x3c, R7, 0xf8, !PT ;  /* 0x0000003c06087812 */ /* 0x000fe200078ef807 */
[C---:B----4-:R-:W-:Y:S01]  /*0ab0*/  IMAD R3, R5.reuse, R0, RZ ;  /* 0x0000000005037224 */ /* 0x050fe200078e02ff */
[C---:B------:R-:W-:Y:S01]  /*0ac0*/  IADD3 R7, P0, PT, R5.reuse, R4, RZ ;  /* 0x0000000405077210 */ /* 0x040fe20007f1e0ff */
[----:B------:R-:W-:Y:S01]  /*0ad0*/  VIADD R2, R4, 0x10 ;  /* 0x0000001004027836 */ /* 0x000fe20000000000 */
[----:B------:R-:W-:Y:S01]  /*0ae0*/  LOP3.LUT P3, R200, R200, 0xf, RZ, 0xc0, !PT ;  /* 0x0000000fc8c87812 */ /* 0x000fe2000786c0ff */
[C---:B------:R-:W-:Y:S01]  /*0af0*/  VIADD R6, R4.reuse, 0x8 ;  /* 0x0000000804067836 */ /* 0x040fe20000000000 */
[----:B------:R-:W-:Y:S01]  /*0b00*/  LEA.HI.X.SX32 R5, R5, RZ, 0x1, P0 ;  /* 0x000000ff05057211 */ /* 0x000fe200000f0eff */
[----:B------:R-:W-:Y:S01]  /*0b10*/  VIADD R0, R4, 0x18 ;  /* 0x0000001804007836 */ /* 0x000fe20000000000 */
[----:B-----5:R-:W-:-:S02]  /*0b20*/  LEA R10, P1, R7, R10, 0x2 ;  /* 0x0000000a070a7211 */ /* 0x020fc400078210ff */
[----:B------:R-:W-:Y:S01]  /*0b30*/  IADD3 R9, P2, PT, R3, R8, RZ ;  /* 0x0000000803097210 */ /* 0x000fe20007f5e0ff */
[C---:B------:R-:W-:Y:S01]  /*0b40*/  VIADD R8, R4.reuse, 0x28 ;  /* 0x0000002804087836 */ /* 0x040fe20000000000 */
[----:B------:R-:W-:Y:S02]  /*0b50*/  LEA.HI.X R11, R7, R11, R5, 0x2, P1 ;  /* 0x0000000b070b7211 */ /* 0x000fe400008f1405 */
[-C--:B------:R-:W-:Y:S02]  /*0b60*/  ISETP.GE.AND P1, PT, R4, R45.reuse, PT ;  /* 0x0000002d0400720c */ /* 0x080fe40003f26270 */
[-C--:B------:R-:W-:Y:S01]  /*0b70*/  ISETP.GE.AND P5, PT, R2, R45.reuse, PT ;  /* 0x0000002d0200720c */ /* 0x080fe20003fa6270 */
[----:B------:R-:W-:Y:S01]  /*0b80*/  VIADD R2, R4, 0x20 ;  /* 0x0000002004027836 */ /* 0x000fe20000000000 */
[----:B------:R-:W-:Y:S02]  /*0b90*/  ISETP.GE.AND P0, PT, R6, R45, PT ;  /* 0x0000002d0600720c */ /* 0x000fe40003f06270 */
[----:B------:R-:W-:-:S02]  /*0ba0*/  LEA.HI.X.SX32 R3, R3, RZ, 0x1, P2 ;  /* 0x000000ff03037211 */ /* 0x000fc400010f0eff */
[C---:B------:R-:W-:Y:S02]  /*0bb0*/  LEA R6, P2, R9.reuse, R12, 0x2 ;  /* 0x0000000c09067211 */ /* 0x040fe400078410ff */
[----:B------:R-:W-:Y:S02]  /*0bc0*/  ISETP.GE.AND P4, PT, R0, R45, PT ;  /* 0x0000002d0000720c */ /* 0x000fe40003f86270 */
[----:B------:R-:W-:Y:S02]  /*0bd0*/  P2R R0, PR, RZ, 0x8 ;  /* 0x00000008ff007803 */ /* 0x000fe40000000000 */
[----:B------:R-:W-:Y:S02]  /*0be0*/  LEA.HI.X R7, R9, R13, R3, 0x2, P2 ;  /* 0x0000000d09077211 */ /* 0x000fe400010f1403 */
[-C--:B------:R-:W-:Y:S01]  /*0bf0*/  ISETP.GE.AND P3, PT, R2, R45.reuse, PT ;  /* 0x0000002d0200720c */ /* 0x080fe20003f66270 */
[----:B------:R-:W-:Y:S01]  /*0c00*/  VIADD R2, R4, 0x30 ;  /* 0x0000003004027836 */ /* 0x000fe20000000000 */
[----:B------:R-:W-:Y:S01]  /*0c10*/  ISETP.NE.OR P6, PT, R200, RZ, P0 ;  /* 0x000000ffc800720c */ /* 0x000fe200007c5670 */
[----:B------:R-:W-:Y:S01]  /*0c20*/  @!P1 ST.E.128 desc[UR4][R6.64], RZ ;  /* 0x000000ff06009985 */ /* 0x000fe2000c101d04 */
[----:B------:R-:W-:-:S03]  /*0c30*/  ISETP.GE.AND P2, PT, R8, R45, PT ;  /* 0x0000002d0800720c */ /* 0x000fc60003f46270 */
[----:B------:R-:W-:Y:S01]  /*0c40*/  @!P1 ST.E.128 desc[UR4][R6.64+0x100], RZ ;  /* 0x000100ff06009985 */ /* 0x000fe2000c101d04 */
[-C--:B------:R-:W-:Y:S01]  /*0c50*/  ISETP.GE.AND P1, PT, R2, R45.reuse, PT ;  /* 0x0000002d0200720c */ /* 0x080fe20003f26270 */
[----:B------:R-:W-:Y:S02]  /*0c60*/  VIADD R2, R4, 0x38 ;  /* 0x0000003804027836 */ /* 0x000fe40000000000 */
[----:B------:R-:W-:Y:S04]  /*0c70*/  @!P0 ST.E.128 desc[UR4][R6.64+0x1000], RZ ;  /* 0x001000ff06008985 */ /* 0x000fe8000c101d04 */
[----:B------:R-:W-:Y:S01]  /*0c80*/  @!P0 ST.E.128 desc[UR4][R6.64+0x1100], RZ ;  /* 0x001100ff06008985 */ /* 0x000fe2000c101d04 */
[----:B------:R-:W-:Y:S01]  /*0c90*/  ISETP.GE.AND P0, PT, R2, R45, PT ;  /* 0x0000002d0200720c */ /* 0x000fe20003f06270 */
[----:B------:R-:W-:-:S02]  /*0ca0*/  @!P6 IMAD.MOV.U32 R3, RZ, RZ, -0x800000 ;  /* 0xff800000ff03e424 */ /* 0x000fc400078e00ff */
        /* <DEDUP_REMOVED lines=33> */
[----:B-1----:R-:W-:Y:S05]  /*0ec0*/  @P0 RET.REL.NODEC R216 `(_ZN5flash24flash_fwd_splitkv_kernelI23Flash_fwd_kernel_traitsILi128ELi64ELi128ELi4ELb0ELb0EN7cutlass6half_tE19Flash_kernel_traitsILi128ELi64ELi128ELi4ES3_EELb0ELb1ELb0ELb0ELb1ELb0ELb1ELb0EEEvNS_16Flash_fwd_paramsE) ;  /* 0xfffffff0d84c0950 */ /* 0x002fea0003c3ffff */
[----:B------:R-:W-:Y:S02]  /*0ed0*/  MOV R3, 0xff800000 ;  /* 0xff80000000037802 */ /* 0x000fe40000000f00 */
[----:B------:R-:W-:-:S03]  /*0ee0*/  MOV R217, 0x0 ;  /* 0x0000000000d97802 */ /* 0x000fc60000000f00 */
[----:B------:R1:W-:Y:S02]  /*0ef0*/  ST.E desc[UR4][R10.64+0xe0], R3 ;  /* 0x0000e0030a007985 */ /* 0x0003e4000c101904 */
[----:B-1----:R-:W-:Y:S05]  /*0f00*/  RET.REL.NODEC R216 `(_ZN5flash24flash_fwd_splitkv_kernelI23Flash_fwd_kernel_traitsILi128ELi64ELi128ELi4ELb0ELb0EN7cutlass6half_tE19Flash_kernel_traitsILi128ELi64ELi128ELi4ES3_EELb0ELb1ELb0ELb0ELb1ELb0ELb1ELb0EEEvNS_16Flash_fwd_paramsE) ;  /* 0xfffffff0d83c7950 */ /* 0x002fea0003c3ffff */
.L_x_6986:
        /* <DEDUP_REMOVED lines=13> */
[----:B------:R-:W3:Y:S04]  /*0fe0*/  LD.E.64 R14, desc[UR4][R2.64+0x168] ;  /* 0x00016804020e7980 */ /* 0x000ee8000c101b00 */
[----:B------:R-:W4:Y:S01]  /*0ff0*/  LD.E R25, desc[UR4][R2.64+0x68] ;  /* 0x0000680402197980 */ /* 0x000f22000c101900 */
[----:B------:R-:W-:-:S03]  /*1000*/  LEA R12, R0, 0xffffff80, 0x7 ;  /* 0xffffff80000c7811 */ /* 0x000fc600078e38ff */
[----:B------:R-:W4:Y:S01]  /*1010*/  LD.E.64 R20, desc[UR4][R2.64+0x20] ;  /* 0x0000200402147980 */ /* 0x000f22000c101b00 */
[----:B------:R-:W-:-:S03]  /*1020*/  IABS R5, R12 ;  /* 0x0000000c00057213 */ /* 0x000fc60000000000 */
        /* <DEDUP_REMOVED lines=8> */
[----:B------:R-:W1:Y:S01]  /*10b0*/  F2I.FTZ.U32.TRUNC.NTZ R17, R16 ;  /* 0x0000001000117305 */ /* 0x000e62000021f000 */
[----:B------:R-:W-:Y:S01]  /*10c0*/  IABS R4, R13 ;  /* 0x0000000d00047213 */ /* 0x000fe20000000000 */
[----:B-1----:R-:W-:Y:S01]  /*10d0*/  IMAD.MOV R10, RZ, RZ, -R17 ;  /* 0x000000ffff0a7224 */ /* 0x002fe200078e0a11 */
[----:B------:R-:W-:-:S03]  /*10e0*/  MOV R16, RZ ;  /* 0x000000ff00107202 */ /* 0x000fc60000000f00 */
[----:B------:R-:W-:-:S04]  /*10f0*/  IMAD R10, R10, R7, RZ ;  /* 0x000000070a0a7224 */ /* 0x000fc800078e02ff */
        /* <DEDUP_REMOVED lines=49> */
[----:B------:R-:W-:Y:S02]  /*1410*/  @!P2 LOP3.LUT R11, RZ, R25, RZ, 0x33, !PT ;  /* 0x00000019ff0ba212 */ /* 0x000fe400078e33ff */
[----:B---3--:R-:W-:Y:S01]  /*1420*/  SHF.R.S32.HI R7, RZ, 0x1f, R4 ;  /* 0x0000001fff077819 */ /* 0x008fe20000011404 */
[-C--:B------:R-:W-:Y:S02]  /*1430*/  IMAD R9, R21, R4.reuse, RZ ;  /* 0x0000000415097224 */ /* 0x080fe400078e02ff */
[----:B------:R-:W-:Y:S01]  /*1440*/  IMAD.WIDE.U32 R14, R20, R4, RZ ;  /* 0x00000004140e7225 */ /* 0x000fe200078e00ff */
[----:B------:R-:W-:-:S03]  /*1450*/  SHF.R.S32.HI R21, RZ, 0x1f, R12 ;  /* 0x0000001fff157819 */ /* 0x000fc6000001140c */
[----:B------:R-:W-:-:S04]  /*1460*/  IMAD R9, R20, R7, R9 ;  /* 0x0000000714097224 */ /* 0x000fc800078e0209 */
[----:B------:R-:W-:Y:S02]  /*1470*/  IMAD.IADD R15, R15, 0x1, R9 ;  /* 0x000000010f0f7824 */ /* 0x000fe400078e0209 */
[----:B------:R-:W-:Y:S02]  /*1480*/  IMAD R5, R208, R21, R5 ;  /* 0x00000015d0057224 */ /* 0x000fe400078e0205 */
[----:B------:R-:W-:-:S05]  /*1490*/  IMAD.WIDE.U32 R14, R12, R208, R14 ;  /* 0x000000d00c0e7225 */ /* 0x000fca00078e000e */
[----:B------:R-:W-:Y:S01]  /*14a0*/  IADD3 R15, PT, PT, R15, R5, RZ ;  /* 0x000000050f0f7210 */ /* 0x000fe20007ffe0ff */
[----:B------:R-:W-:Y:S01]  /*14b0*/  IMAD R9, R19, R11, RZ ;  /* 0x0000000b13097224 */ /* 0x000fe200078e02ff */
[----:B------:R-:W-:-:S05]  /*14c0*/  SHF.R.S32.HI R5, RZ, 0x1f, R11 ;  /* 0x0000001fff057819 */ /* 0x000fca000001140b */
[----:B------:R-:W-:Y:S02]  /*14d0*/  IMAD R9, R18, R5, R9 ;  /* 0x0000000512097224 */ /* 0x000fe400078e0209 */
[----:B--2---:R-:W-:Y:S02]  /*14e0*/  IMAD R5, R17, R4, RZ ;  /* 0x0000000411057224 */ /* 0x004fe400078e02ff */
[----:B------:R-:W-:-:S04]  /*14f0*/  IMAD.WIDE.U32 R10, R11, R18, R14 ;  /* 0x000000120b0a7225 */ /* 0x000fc800078e000e */
[----:B------:R-:W-:-:S04]  /*1500*/  IMAD.WIDE.U32 R14, R16, R4, RZ ;  /* 0x00000004100e7225 */ /* 0x000fc800078e00ff */
[----:B------:R-:W-:Y:S01]  /*1510*/  IMAD R5, R16, R7, R5 ;  /* 0x0000000710057224 */ /* 0x000fe200078e0205 */
[----:B------:R-:W-:Y:S01]  /*1520*/  MOV R16, R14 ;  /* 0x0000000e00107202 */ /* 0x000fe20000000f00 */
[----:B------:R-:W-:-:S03]  /*1530*/  IMAD.IADD R4, R11, 0x1, R9 ;  /* 0x000000010b047824 */ /* 0x000fc600078e0209 */
[----:B------:R-:W-:Y:S01]  /*1540*/  IADD3 R14, PT, PT, R15, R5, RZ ;  /* 0x000000050f0e7210 */ /* 0x000fe20007ffe0ff */
[----:B------:R-:W-:Y:S05]  /*1550*/  BRA `(.L_x_6989) ;  /* 0x0000000400387947 */ /* 0x000fea0003800000 */
.L_x_6988:
        /* <DEDUP_REMOVED lines=12> */
[----:B-1----:R-:W1:Y:S08]  /*1620*/  I2F.RP R10, R5 ;  /* 0x00000005000a7306 */ /* 0x002e700000209400 */
        /* <DEDUP_REMOVED lines=15> */
[----:B------:R-:W-:Y:S01]  /*1720*/  @P3 IADD3 R7, PT, PT, R14, R15, RZ ;  /* 0x0000000f0e073210 */ /* 0x000fe20007ffe0ff */
[-C--:B----45:R-:W-:Y:S02]  /*1730*/  @!P3 IMAD R9, R21, R13.reuse, RZ ;  /* 0x0000000d1509b224 */ /* 0x0b0fe400078e02ff */
[----:B------:R-:W-:Y:S02]  /*1740*/  @!P3 IMAD.IADD R23, R23, 0x1, R4 ;  /* 0x000000011717b824 */ /* 0x000fe400078e0204 */
[----:B------:R-:W-:Y:S01]  /*1750*/  @!P2 IMAD.IADD R12, R12, 0x1, -R5 ;  /* 0x000000010c0ca824 */ /* 0x000fe200078e0a05 */
[----:B------:R-:W-:Y:S01]  /*1760*/  @!P3 SHF.R.S32.HI R4, RZ, 0x1f, R13 ;  /* 0x0000001fff04b819 */ /* 0x000fe2000001140d */
[----:B------:R-:W-:-:S03]  /*1770*/  @!P3 IMAD.WIDE.U32 R22, R20, R13, R22 ;  /* 0x0000000d1416b225 */ /* 0x000fc600078e0016 */
[----:B------:R-:W-:Y:S01]  /*1780*/  ISETP.GE.U32.AND P5, PT, R12, R5, PT ;  /* 0x000000050c00720c */ /* 0x000fe20003fa6070 */
[----:B------:R-:W-:Y:S01]  /*1790*/  @!P3 IMAD R9, R20, R4, R9 ;  /* 0x000000041409b224 */ /* 0x000fe200078e0209 */
[----:B------:R-:W-:Y:S01]  /*17a0*/  LOP3.LUT R5, R218, R25, RZ, 0x3c, !PT ;  /* 0x00000019da057212 */ /* 0x000fe200078e3cff */
[-C--:B------:R-:W-:Y:S02]  /*17b0*/  @P3 IMAD R4, R209, R7.reuse, RZ ;  /* 0x00000007d1043224 */ /* 0x080fe400078e02ff */
[----:B------:R-:W-:Y:S01]  /*17c0*/  @P3 IMAD.WIDE.U32 R20, R208, R7, RZ ;  /* 0x00000007d0143225 */ /* 0x000fe200078e00ff */
[----:B------:R-:W-:Y:S02]  /*17d0*/  ISETP.GE.AND P1, PT, R5, RZ, PT ;  /* 0x000000ff0500720c */ /* 0x000fe40003f26270 */
[----:B------:R-:W-:Y:S02]  /*17e0*/  ISETP.NE.AND P4, PT, R25, RZ, PT ;  /* 0x000000ff1900720c */ /* 0x000fe40003f85270 */
[----:B------:R-:W-:Y:S01]  /*17f0*/  @!P3 IADD3 R9, PT, PT, R23, R9, RZ ;  /* 0x000000091709b210 */ /* 0x000fe20007ffe0ff */
[----:B------:R-:W-:Y:S01]  /*1800*/  @P3 IMAD.IADD R9, R21, 0x1, R4 ;  /* 0x0000000115093824 */ /* 0x000fe200078e0204 */
[----:B------:R-:W-:-:S02]  /*1810*/  @!P3 MOV R10, R22 ;  /* 0x00000016000ab202 */ /* 0x000fc40000000f00 */
[----:B------:R-:W-:Y:S02]  /*1820*/  LEA R12, R0, 0xffffff80, 0x7 ;  /* 0xffffff80000c7811 */ /* 0x000fe400078e38ff */
[----:B------:R-:W-:Y:S02]  /*1830*/  @P3 MOV R10, R20 ;  /* 0x00000014000a3202 */ /* 0x000fe40000000f00 */
[----:B------:R-:W-:Y:S01]  /*1840*/  @!P2 IADD3 R11, PT, PT, R11, 0x1, RZ ;  /* 0x000000010b0ba810 */ /* 0x000fe20007ffe0ff */
[----:B------:R-:W-:Y:S01]  /*1850*/  @!P3 IMAD R4, R205, R14, RZ ;  /* 0x0000000ecd04b224 */ /* 0x000fe200078e02ff */
[----:B------:R-:W-:Y:S01]  /*1860*/  @!P3 SHF.R.S32.HI R5, RZ, 0x1f, R14 ;  /* 0x0000001fff05b819 */ /* 0x000fe2000001140e */
[----:B------:R-:W-:Y:S01]  /*1870*/  IMAD R7, R209, R12, RZ ;  /* 0x0000000cd1077224 */ /* 0x000fe200078e02ff */
[----:B------:R-:W-:Y:S01]  /*1880*/  SHF.R.S32.HI R21, RZ, 0x1f, R12 ;  /* 0x0000001fff157819 */ /* 0x000fe2000001140c */
[----:B------:R-:W-:Y:S01]  /*1890*/  IMAD.MOV.U32 R22, RZ, RZ, R10 ;  /* 0x000000ffff167224 */ /* 0x000fe200078e000a */
[----:B------:R-:W-:-:S02]  /*18a0*/  MOV R23, R9 ;  /* 0x0000000900177202 */ /* 0x000fc40000000f00 */
[----:B------:R-:W-:Y:S01]  /*18b0*/  @P5 IADD3 R11, PT, PT, R11, 0x1, RZ ;  /* 0x000000010b0b5810 */ /* 0x000fe20007ffe0ff */
[----:B------:R-:W-:Y:S02]  /*18c0*/  @!P3 IMAD R4, R5, R204, R4 ;  /* 0x000000cc0504b224 */ /* 0x000fe400078e0204 */
[----:B------:R-:W-:Y:S01]  /*18d0*/  @!P3 IMAD.WIDE.U32 R28, R204, R14, RZ ;  /* 0x0000000ecc1cb225 */ /* 0x000fe200078e00ff */
[----:B------:R-:W-:Y:S02]  /*18e0*/  @!P1 IADD3 R11, PT, PT, -R11, RZ, RZ ;  /* 0x000000ff0b0b9210 */ /* 0x000fe40007ffe1ff */
[----:B------:R-:W-:Y:S01]  /*18f0*/  @!P4 LOP3.LUT R11, RZ, R25, RZ, 0x33, !PT ;  /* 0x00000019ff0bc212 */ /* 0x000fe200078e33ff */
[----:B------:R-:W-:Y:S02]  /*1900*/  IMAD R7, R21, R208, R7 ;  /* 0x000000d015077224 */ /* 0x000fe400078e0207 */
[----:B------:R-:W-:Y:S01]  /*1910*/  IMAD.WIDE.U32 R22, R208, R12, R22 ;  /* 0x0000000cd0167225 */ /* 0x000fe200078e0016 */
[----:B------:R-:W-:-:S03]  /*1920*/  @!P3 SHF.R.S32.HI R5, RZ, 0x1f, R13 ;  /* 0x0000001fff05b819 */ /* 0x000fc6000001140d */
[----:B------:R-:W-:Y:S01]  /*1930*/  @!P3 IMAD.IADD R29, R29, 0x1, R4 ;  /* 0x000000011d1db824 */ /* 0x000fe200078e0204 */
[----:B------:R-:W-:Y:S01]  /*1940*/  @P3 IADD3 R14, PT, PT, R14, R15, RZ ;  /* 0x0000000f0e0e3210 */ /* 0x000fe20007ffe0ff */
[----:B------:R-:W-:Y:S01]  /*1950*/  @!P3 IMAD R4, R19, R13, RZ ;  /* 0x0000000d1304b224 */ /* 0x000fe200078e02ff */
[----:B------:R-:W-:Y:S01]  /*1960*/  SHF.R.S32.HI R9, RZ, 0x1f, R11 ;  /* 0x0000001fff097819 */ /* 0x000fe2000001140b */
[----:B------:R-:W-:Y:S02]  /*1970*/  IMAD.IADD R23, R23, 0x1, R7 ;  /* 0x0000000117177824 */ /* 0x000fe400078e0207 */
[----:B------:R-:W-:Y:S02]  /*1980*/  IMAD R7, R17, R11, RZ ;  /* 0x0000000b11077224 */ /* 0x000fe400078e02ff */
[C---:B------:R-:W-:Y:S02]  /*1990*/  @!P3 IMAD R4, R18.reuse, R5, R4 ;  /* 0x000000051204b224 */ /* 0x040fe400078e0204 */
[----:B------:R-:W-:-:S04]  /*19a0*/  @!P3 IMAD.WIDE.U32 R18, R18, R13, R28 ;  /* 0x0000000d1212b225 */ /* 0x000fc800078e001c */
[----:B------:R-:W-:-:S04]  /*19b0*/  IMAD.WIDE.U32 R10, R16, R11, R22 ;  /* 0x0000000b100a7225 */ /* 0x000fc800078e0016 */
[-C--:B------:R-:W-:Y:S02]  /*19c0*/  @P3 IMAD R5, R205, R14.reuse, RZ ;  /* 0x0000000ecd053224 */ /* 0x080fe400078e02ff */
[----:B------:R-:W-:Y:S01]  /*19d0*/  @P3 IMAD.WIDE.U32 R22, R204, R14, RZ ;  /* 0x0000000ecc163225 */ /* 0x000fe200078e00ff */
[----:B------:R-:W-:-:S03]  /*19e0*/  @!P3 IADD3 R14, PT, PT, R19, R4, RZ ;  /* 0x00000004130eb210 */ /* 0x000fc60007ffe0ff */
[----:B------:R-:W-:Y:S01]  /*19f0*/  IMAD R7, R16, R9, R7 ;  /* 0x0000000910077224 */ /* 0x000fe200078e0207 */
[----:B------:R-:W-:Y:S02]  /*1a00*/  @!P3 MOV R16, R18 ;  /* 0x000000120010b202 */ /* 0x000fe40000000f00 */
[----:B------:R-:W-:Y:S01]  /*1a10*/  @P3 IADD3 R14, PT, PT, R23, R5, RZ ;  /* 0x00000005170e3210 */ /* 0x000fe20007ffe0ff */
[----:B------:R-:W-:Y:S01]  /*1a20*/  IMAD.IADD R4, R11, 0x1, R7 ;  /* 0x000000010b047824 */ /* 0x000fe200078e0207 */
[----:B------:R-:W-:Y:S02]  /*1a30*/  @P3 MOV R16, R22 ;  /* 0x0000001600103202 */ /* 0x000fe40000000f00 */
.L_x_6989:
[----:B------:R-:W-:Y:S05]  /*1a40*/  BSYNC.RECONVERGENT B0 ;  /* 0x0000000000007941 */ /* 0x000fea0003800200 */
.L_x_6987:
        /* <DEDUP_REMOVED lines=12> */
[C---:B------:R-:W-:Y:S01]  /*1b10*/  IMAD.WIDE.U32 R10, R22.reuse, R208, R10 ;  /* 0x000000d0160a7225 */ /* 0x040fe200078e000a */
[----:B------:R-:W-:-:S03]  /*1b20*/  IADD3 R17, PT, PT, R22, 0x10, RZ ;  /* 0x0000001016117810 */ /* 0x000fc60007ffe0ff */
[----:B------:R-:W-:Y:S01]  /*1b30*/  IMAD.IADD R207, R45, 0x1, -R8 ;  /* 0x000000012dcf7824 */ /* 0x000fe200078e0a08 */
[----:B------:R-:W-:Y:S02]  /*1b40*/  IADD3 R211, PT, PT, R11, R211, RZ ;  /* 0x000000d30bd37210 */ /* 0x000fe40007ffe0ff */
[----:B------:R-:W-:Y:S01]  /*1b50*/  SHF.R.S32.HI R7, RZ, 0x1f, R218 ;  /* 0x0000001fff077819 */ /* 0x000fe200000114da */
[C---:B------:R-:W-:Y:S01]  /*1b60*/  VIADD R15, R22.reuse, 0x20 ;  /* 0x00000020160f7836 */ /* 0x040fe20000000000 */
[-C--:B------:R-:W-:Y:S01]  /*1b70*/  ISETP.GE.AND P6, PT, R17, R207.reuse, PT ;  /* 0x000000cf1100720c */ /* 0x080fe20003fc6270 */
[C---:B------:R-:W-:Y:S01]  /*1b80*/  VIADD R13, R22.reuse, 0x30 ;  /* 0x00000030160d7836 */ /* 0x040fe20000000000 */
[----:B------:R-:W1:Y:S01]  /*1b90*/  S2UR UR6, SR_CgaCtaId ;  /* 0x00000000000679c3 */ /* 0x000e620000008800 */
[----:B------:R-:W-:Y:S01]  /*1ba0*/  IMAD.MOV.U32 R23, RZ, RZ, RZ ;  /* 0x000000ffff177224 */ /* 0x000fe200078e00ff */
[-C--:B------:R-:W-:Y:S02]  /*1bb0*/  ISETP.GE.AND P5, PT, R15, R207.reuse, PT ;  /* 0x000000cf0f00720c */ /* 0x080fe40003fa6270 */
[----:B------:R-:W-:Y:S01]  /*1bc0*/  ISETP.GE.AND P4, PT, R22, R207, PT ;  /* 0x000000cf1600720c */ /* 0x000fe20003f86270 */
[----:B------:R-:W-:Y:S01]  /*1bd0*/  IMAD.WIDE.U32 R48, R217, 0x40, R22 ;  /* 0x00000040d9307825 */ /* 0x000fe200078e0016 */
[----:B------:R-:W-:-:S09]  /*1be0*/  UMOV UR7, 0x400 ;  /* 0x0000040000077882 */ /* 0x000fd20000000000 */
[----:B------:R-:W-:-:S05]  /*1bf0*/  @!P5 IADD3 R11, P3, PT, R48, 0x20, RZ ;  /* 0x00000020300bd810 */ /* 0x000fca0007f7e0ff */
[----:B------:R-:W-:Y:S01]  /*1c00*/  @!P5 IMAD.X R23, RZ, RZ, R49, P3 ;  /* 0x000000ffff17d224 */ /* 0x000fe200018e0631 */
[----:B-1----:R-:W-:-:S06]  /*1c10*/  ULEA UR6, UR6, UR7, 0x18 ;  /* 0x0000000706067291 */ /* 0x002fcc000f8ec0ff */
[----:B------:R-:W-:Y:S01]  /*1c20*/  MOV R202, UR6 ;  /* 0x0000000600ca7c02 */ /* 0x000fe20008000f00 */
[----:B--2---:R-:W-:-:S04]  /*1c30*/  @P2 IMAD.WIDE.U32 R28, R40, R6, RZ ;  /* 0x00000006281c2225 */ /* 0x004fc800078e00ff */
[----:B------:R-:W-:Y:S01]  /*1c40*/  @P2 IMAD R4, R41, R6, RZ ;  /* 0x0000000629042224 */ /* 0x000fe200078e02ff */
[----:B---3--:R-:W-:Y:S01]  /*1c50*/  LEA R212, P1, R10, R32, 0x1 ;  /* 0x000000200ad47211 */ /* 0x008fe200078208ff */
[-C--:B----4-:R-:W-:Y:S02]  /*1c60*/  @!P2 IMAD R5, R35, R219.reuse, RZ ;  /* 0x000000db2305a224 */ /* 0x090fe400078e02ff */
[----:B------:R-:W-:-:S04]  /*1c70*/  @!P2 IMAD.WIDE.U32 R34, R34, R219, RZ ;  /* 0x000000db2222a225 */ /* 0x000fc800078e00ff */
[----:B------:R-:W-:Y:S02]  /*1c80*/  @!P2 IMAD.MOV.U32 R6, RZ, RZ, R34 ;  /* 0x000000ffff06a224 */ /* 0x000fe400078e0022 */
[----:B------:R-:W-:Y:S02]  /*1c90*/  @P2 IMAD.MOV.U32 R6, RZ, RZ, R28 ;  /* 0x000000ffff062224 */ /* 0x000fe400078e001c */
[----:B------:R-:W-:Y:S01]  /*1ca0*/  @!P2 IMAD.IADD R5, R35, 0x1, R5 ;  /* 0x000000012305a824 */ /* 0x000fe200078e0205 */
[----:B------:R-:W-:Y:S01]  /*1cb0*/  @P2 IADD3 R5, PT, PT, R29, R4, RZ ;  /* 0x000000041d052210 */ /* 0x000fe20007ffe0ff */
[----:B------:R-:W-:Y:S01]  /*1cc0*/  IMAD R4, R19, R218, RZ ;  /* 0x000000da13047224 */ /* 0x000fe200078e02ff */
[----:B------:R-:W-:Y:S02]  /*1cd0*/  LEA.HI.X R211, R10, R33, R211, 0x1, P1 ;  /* 0x000000210ad37211 */ /* 0x000fe400008f0cd3 */
[----:B------:R-:W-:Y:S01]  /*1ce0*/  IADD3 R6, P1, PT, R37, R6, RZ ;  /* 0x0000000625067210 */ /* 0x000fe20007f3e0ff */
[----:B------:R-:W-:-:S03]  /*1cf0*/  IMAD R4, R18, R7, R4 ;  /* 0x0000000712047224 */ /* 0x000fc600078e0204 */
[----:B------:R-:W-:Y:S02]  /*1d00*/  IADD3.X R7, PT, PT, RZ, R5, RZ, P1, !PT ;  /* 0x00000005ff077210 */ /* 0x000fe40000ffe4ff */
[----:B------:R-:W-:Y:S02]  /*1d10*/  ISETP.GE.AND P1, PT, R13, R207, PT ;  /* 0x000000cf0d00720c */ /* 0x000fe40003f26270 */
[----:B------:R-:W-:Y:S01]  /*1d20*/  @!P6 IADD3 R33, P2, PT, R48, 0x10, RZ ;  /* 0x000000103021e810 */ /* 0x000fe20007f5e0ff */
[----:B------:R-:W-:Y:S01]  /*1d30*/  IMAD.WIDE.U32 R18, R218, R18, R6 ;  /* 0x00000012da127225 */ /* 0x000fe200078e0006 */
[----:B------:R-:W-:-:S03]  /*1d40*/  LOP3.LUT R7, R196, 0x1c0, RZ, 0xc0, !PT ;  /* 0x000001c0c4077812 */ /* 0x000fc600078ec0ff */
[----:B------:R-:W-:Y:S01]  /*1d50*/  @!P6 IMAD.X R9, RZ, RZ, R49, P2 ;  /* 0x000000ffff09e224 */ /* 0x000fe200010e0631 */
[----:B------:R-:W-:Y:S01]  /*1d60*/  LOP3.LUT R6, R7, 0x38, R200, 0xf8, !PT ;  /* 0x0000003807067812 */ /* 0x000fe200078ef8c8 */
[----:B------:R-:W-:Y:S01]  /*1d70*/  @!P4 IMAD R29, R49, R40, RZ ;  /* 0x00000028311dc224 */ /* 0x000fe200078e02ff */
[----:B------:R-:W-:-:S03]  /*1d80*/  IADD3 R19, PT, PT, R19, R4, RZ ;  /* 0x0000000413137210 */ /* 0x000fc60007ffe0ff */
[C---:B------:R-:W-:Y:S01]  /*1d90*/  @!P1 IADD3 R7, P2, PT, R48.reuse, 0x30, RZ ;  /* 0x0000003030079810 */ /* 0x040fe20007f5e0ff */
[----:B------:R-:W-:Y:S01]  /*1da0*/  @!P4 IMAD R29, R48, R41, R29 ;  /* 0x00000029301dc224 */ /* 0x000fe200078e021d */
[----:B------:R-:W-:-:S03]  /*1db0*/  LOP3.LUT R5, R196, 0x1e00, RZ, 0xc0, !PT ;  /* 0x00001e00c4057812 */ /* 0x000fc600078ec0ff */
[----:B------:R-:W-:Y:S02]  /*1dc0*/  @!P1 IMAD.X R8, RZ, RZ, R49, P2 ;  /* 0x000000ffff089224 */ /* 0x000fe400010e0631 */
[----:B------:R-:W-:Y:S01]  /*1dd0*/  @!P4 IMAD.WIDE.U32 R48, R48, R40, R18 ;  /* 0x000000283030c225 */ /* 0x000fe200078e0012 */
[----:B------:R-:W-:-:S03]  /*1de0*/  @!P5 MOV R39, R19 ;  /* 0x000000130027d202 */ /* 0x000fc60000000f00 */
[----:B------:R-:W-:Y:S01]  /*1df0*/  @!P4 IMAD.IADD R29, R49, 0x1, R29 ;  /* 0x00000001311dc824 */ /* 0x000fe200078e021d */
[C---:B------:R-:W-:Y:S01]  /*1e00*/  @!P4 LEA R28, P2, R48.reuse, R30, 0x1 ;  /* 0x0000001e301cc211 */ /* 0x040fe200078408ff */
[----:B------:R-:W-:Y:S01]  /*1e10*/  @!P5 IMAD.MOV.U32 R38, RZ, RZ, R18 ;  /* 0x000000ffff26d224 */ /* 0x000fe200078e0012 */
[----:B------:R-:W-:Y:S01]  /*1e20*/  LOP3.LUT R5, R5, R6, R37, 0xf6, !PT ;  /* 0x0000000605057212 */ /* 0x000fe200078ef625 */
[----:B------:R-:W-:Y:S01]  /*1e30*/  @!P6 IMAD R9, R9, R40, RZ ;  /* 0x000000280909e224 */ /* 0x000fe200078e02ff */
[----:B------:R-:W-:Y:S01]  /*1e40*/  @!P6 MOV R42, R18 ;  /* 0x00000012002ae202 */ /* 0x000fe20000000f00 */
[----:B------:R-:W-:Y:S01]  /*1e50*/  @!P6 IMAD.MOV.U32 R43, RZ, RZ, R19 ;  /* 0x000000ffff2be224 */ /* 0x000fe200078e0013 */
[----:B------:R-:W-:Y:S01]  /*1e60*/  @!P4 LEA.HI.X R29, R48, R31, R29, 0x1, P2 ;  /* 0x0000001f301dc211 */ /* 0x000fe200010f0c1d */
[-C--:B------:R-:W-:Y:S02]  /*1e70*/  @!P5 IMAD R6, R23, R40.reuse, RZ ;  /* 0x000000281706d224 */ /* 0x080fe400078e02ff */
[----:B------:R-:W-:-:S02]  /*1e80*/  @!P1 IMAD R8, R8, R40, RZ ;  /* 0x0000002808089224 */ /* 0x000fc400078e02ff */
[----:B------:R-:W-:-:S04]  /*1e90*/  @!P5 IMAD.WIDE.U32 R48, R40, R11, R38 ;  /* 0x0000000b2830d225 */ /* 0x000fc800078e0026 */
[----:B------:R-:W-:Y:S02]  /*1ea0*/  IMAD R38, R5, 0x2, R202 ;  /* 0x0000000205267824 */ /* 0x000fe400078e02ca */
[-C--:B------:R-:W-:Y:S02]  /*1eb0*/  @!P6 IMAD R9, R41, R33.reuse, R9 ;  /* 0x000000212909e224 */ /* 0x080fe400078e0209 */
[----:B------:R-:W-:-:S04]  /*1ec0*/  @!P6 IMAD.WIDE.U32 R42, R40, R33, R42 ;  /* 0x00000021282ae225 */ /* 0x000fc800078e002a */
[C---:B------:R-:W-:Y:S02]  /*1ed0*/  @!P5 IMAD R6, R41.reuse, R11, R6 ;  /* 0x0000000b2906d224 */ /* 0x040fe400078e0206 */
[-C--:B------:R-:W-:Y:S02]  /*1ee0*/  @!P1 IMAD R5, R41, R7.reuse, R8 ;  /* 0x0000000729059224 */ /* 0x080fe400078e0208 */
[----:B------:R-:W-:Y:S02]  /*1ef0*/  @!P1 IMAD.WIDE.U32 R40, R40, R7, R18 ;  /* 0x0000000728289225 */ /* 0x000fe400078e0012 */
[----:B------:R-:W5:Y:S02]  /*1f00*/  LD.E.64 R18, desc[UR4][R2.64+0x10] ;  /* 0x0000100402127980 */ /* 0x000f64000c101b00 */
[----:B------:R-:W-:Y:S01]  /*1f10*/  IMAD.SHL.U32 R34, R0, 0x80, RZ ;  /* 0x0000008000227824 */ /* 0x000fe200078e00ff */
[----:B------:R-:W-:Y:S01]  /*1f20*/  @!P6 LEA R10, P2, R42, R30, 0x1 ;  /* 0x0000001e2a0ae211 */ /* 0x000fe200078408ff */
[----:B------:R-:W-:Y:S01]  /*1f30*/  @!P6 IMAD.IADD R9, R43, 0x1, R9 ;  /* 0x000000012b09e824 */ /* 0x000fe200078e0209 */
[----:B------:R-:W-:Y:S01]  /*1f40*/  @!PT LDS RZ, [RZ] ;  /* 0x00000000fffff984 */ /* 0x000fe20000000800 */
[----:B------:R-:W-:Y:S01]  /*1f50*/  @!PT LDS RZ, [RZ] ;  /* 0x00000000fffff984 */ /* 0x000fe20000000800 */
[----:B------:R-:W-:Y:S01]  /*1f60*/  @!PT LDS RZ, [RZ] ;  /* 0x00000000fffff984 */ /* 0x000fe20000000800 */
[----:B------:R-:W-:Y:S01]  /*1f70*/  @!P4 LDGSTS.E.BYPASS.LTC128B.128 [R38], desc[UR4][R28.64] ;  /* 0x000000001c26cfae */ /* 0x000fe2000b981a04 */
[----:B------:R-:W-:Y:S01]  /*1f80*/  @!P5 IMAD.IADD R6, R49, 0x1, R6 ;  /* 0x000000013106d824 */ /* 0x000fe200078e0206 */
[----:B------:R-:W-:-:S02]  /*1f90*/  IADD3 R33, PT, PT, R34, -0x80, RZ ;  /* 0xffffff8022217810 */ /* 0x000fc40007ffe0ff */
[-C--:B------:R-:W-:Y:S01]  /*1fa0*/  @!P6 LEA.HI.X R11, R42, R31.reuse, R9, 0x1, P2 ;  /* 0x0000001f2a0be211 */ /* 0x080fe200010f0c09 */
[----:B------:R-:W-:Y:S01]  /*1fb0*/  @!P1 IMAD.IADD R7, R41, 0x1, R5 ;  /* 0x0000000129079824 */ /* 0x000fe200078e0205 */
[-C--:B------:R-:W-:Y:S01]  /*1fc0*/  @!P5 LEA R42, P3, R48, R30.reuse, 0x1 ;  /* 0x0000001e302ad211 */ /* 0x080fe200078608ff */
[----:B------:R-:W-:Y:S01]  /*1fd0*/  IMAD.IADD R4, R46, 0x1, -R33 ;  /* 0x000000012e047824 */ /* 0x000fe200078e0a21 */
[----:B------:R-:W-:Y:S02]  /*1fe0*/  @!P4 LDGSTS.E.BYPASS.LTC128B.128 [R38+0x2000], desc[UR4][R28.64+0x80] ;  /* 0x020000801c26cfae */ /* 0x000fe4000b981a04 */
[----:B------:R-:W-:Y:S02]  /*1ff0*/  @!P5 LEA.HI.X R43, R48, R31, R6, 0x1, P3 ;  /* 0x0000001f302bd211 */ /* 0x000fe400018f0c06 */
[----:B------:R-:W-:Y:S01]  /*2000*/  @!P1 LEA R48, P3, R40, R30, 0x1 ;  /* 0x0000001e28309211 */ /* 0x000fe200078608ff */
[----:B------:R-:W-:Y:S01]  /*2010*/  @!P6 LDGSTS.E.BYPASS.LTC128B.128 [R38+0x800], desc[UR4][R10.64] ;  /* 0x008000000a26efae */ /* 0x000fe2000b981a04 */
[----:B------:R-:W-:-:S02]  /*2020*/  ISETP.GE.AND P2, PT, R17, R4, PT ;  /* 0x000000041100720c */ /* 0x000fc40003f46270 */
[----:B------:R-:W-:Y:S01]  /*2030*/  @!P1 LEA.HI.X R49, R40, R31, R7, 0x1, P3 ;  /* 0x0000001f28319211 */ /* 0x000fe200018f0c07 */
[----:B------:R1:W-:Y:S01]  /*2040*/  @!P6 LDGSTS.E.BYPASS.LTC128B.128 [R38+0x2800], desc[UR4][R10.64+0x80] ;  /* 0x028000800a26efae */ /* 0x0003e2000b981a04 */
[C---:B------:R-:W-:Y:S02]  /*2050*/  ISETP.GE.AND P3, PT, R22.reuse, R4, PT ;  /* 0x000000041600720c */ /* 0x040fe40003f66270 */
[----:B------:R-:W-:Y:S01]  /*2060*/  IADD3 R9, PT, PT, R22, 0x50, RZ ;  /* 0x0000005016097810 */ /* 0x000fe20007ffe0ff */
[----:B------:R-:W-:Y:S01]  /*2070*/  @!P5 LDGSTS.E.BYPASS.LTC128B.128 [R38+0x1000], desc[UR4][R42.64] ;  /* 0x010000002a26dfae */ /* 0x000fe2000b981a04 */
[----:B------:R-:W-:-:S03]  /*2080*/  SHF.L.U32 R6, R208, 0x4, RZ ;  /* 0x00000004d0067819 */ /* 0x000fc600000006ff */
[----:B------:R-:W-:Y:S01]  /*2090*/  @!P5 LDGSTS.E.BYPASS.LTC128B.128 [R38+0x3000], desc[UR4][R42.64+0x80] ;  /* 0x030000802a26dfae */ /* 0x000fe2000b981a04 */
[----:B------:R-:W-:Y:S02]  /*20a0*/  ISETP.GE.AND P5, PT, R9, R4, PT ;  /* 0x000000040900720c */ /* 0x000fe40003fa6270 */
[----:B------:R-:W-:Y:S01]  /*20b0*/  SHF.L.U64.HI R5, R208, 0x4, R209 ;  /* 0x00000004d0057819 */ /* 0x000fe200000102d1 */
[----:B------:R-:W-:Y:S01]  /*20c0*/  @!P1 LDGSTS.E.BYPASS.LTC128B.128 [R38+0x1800], desc[UR4][R48.64] ;  /* 0x0180000030269fae */ /* 0x000fe2000b981a04 */
[C---:B------:R-:W-:Y:S01]  /*20d0*/  @!P2 LEA R30, P4, R6.reuse, R212, 0x1 ;  /* 0x000000d4061ea211 */ /* 0x040fe200078808ff */
[----:B------:R-:W-:Y:S02]  /*20e0*/  @!P3 IMAD.MOV.U32 R213, RZ, RZ, R211 ;  /* 0x000000ffffd5b224 */ /* 0x000fe400078e00d3 */
[----:B------:R-:W-:Y:S01]  /*20f0*/  @!P1 LDGSTS.E.BYPASS.LTC128B.128 [R38+0x3800], desc[UR4][R48.64+0x80] ;  /* 0x0380008030269fae */ /* 0x000fe2000b981a04 */
[----:B------:R-:W-:Y:S02]  /*2100*/  @!P2 LEA.HI.X R31, R6, R211, R5, 0x1, P4 ;  /* 0x000000d3061fa211 */ /* 0x000fe400020f0c05 */
[----:B------:R-:W-:Y:S01]  /*2110*/  ISETP.GE.AND P1, PT, R13, R4, PT ;  /* 0x000000040d00720c */ /* 0x000fe20003f26270 */
[----:B------:R-:W-:Y:S01]  /*2120*/  @!P3 LDGSTS.E.BYPASS.LTC128B.128 [R38+0x4000], desc[UR4][R212.64] ;  /* 0x04000000d426bfae */ /* 0x000fe2000b981a04 */
[----:B------:R-:W-:-:S03]  /*2130*/  VIADD R7, R22, 0x60 ;  /* 0x0000006016077836 */ /* 0x000fc60000000000 */
[----:B------:R2:W-:Y:S04]  /*2140*/  @!P3 LDGSTS.E.BYPASS.LTC128B.128 [R38+0x8000], desc[UR4][R212.64+0x80] ;  /* 0x08000080d426bfae */ /* 0x0005e8000b981a04 */
[----:B------:R-:W-:Y:S04]  /*2150*/  @!P2 LDGSTS.E.BYPASS.LTC128B.128 [R38+0x4800], desc[UR4][R30.64] ;  /* 0x048000001e26afae */ /* 0x000fe8000b981a04 */
[----:B------:R3:W-:Y:S01]  /*2160*/  @!P2 LDGSTS.E.BYPASS.LTC128B.128 [R38+0x8800], desc[UR4][R30.64+0x80] ;  /* 0x088000801e26afae */ /* 0x0007e2000b981a04 */
[----:B-1----:R-:W-:Y:S01]  /*2170*/  @!P5 IMAD R10, R209, 0xa0, RZ ;  /* 0x000000a0d10ad824 */ /* 0x002fe200078e02ff */
[----:B------:R-:W-:Y:S01]  /*2180*/  ISETP.GE.AND P4, PT, R7, R4, PT ;  /* 0x000000040700720c */ /* 0x000fe20003f86270 */
[----:B------:R-:W-:Y:S01]  /*2190*/  @!P1 IMAD R40, R209, 0x60, RZ ;  /* 0x00000060d1289824 */ /* 0x000fe200078e02ff */
[----:B--2---:R-:W-:Y:S01]  /*21a0*/  @!P1 MOV R213, R211 ;  /* 0x000000d300d59202 */ /* 0x004fe20000000f00 */
[----:B---3--:R-:W-:-:S02]  /*21b0*/  @!P5 IMAD.MOV.U32 R30, RZ, RZ, R212 ;  /* 0x000000ffff1ed224 */ /* 0x008fc400078e00d4 */
[----:B------:R-:W-:Y:S02]  /*21c0*/  @!P5 IMAD.MOV.U32 R31, RZ, RZ, R211 ;  /* 0x000000ffff1fd224 */ /* 0x000fe400078e00d3 */
[----:B------:R-:W-:-:S05]  /*21d0*/  @!P5 IMAD.WIDE.U32 R30, R208, 0xa0, R30 ;  /* 0x000000a0d01ed825 */ /* 0x000fca00078e001e */
[----:B------:R-:W-:Y:S02]  /*21e0*/  @!P5 IADD3 R31, PT, PT, R31, R10, RZ ;  /* 0x0000000a1f1fd210 */ /* 0x000fe40007ffe0ff */
[----:B------:R-:W-:Y:S01]  /*21f0*/  IABS R10, R25 ;  /* 0x00000019000a7213 */ /* 0x000fe20000000000 */
[----:B------:R-:W-:-:S03]  /*2200*/  @!P1 IMAD.WIDE.U32 R28, R208, 0x60, R212 ;  /* 0x00000060d01c9825 */ /* 0x000fc600078e00d4 */
[----:B------:R-:W1:Y:S01]  /*2210*/  I2F.RP R20, R10 ;  /* 0x0000000a00147306 */ /* 0x000e620000209400 */
[----:B------:R-:W-:Y:S01]  /*2220*/  @!P1 IMAD.IADD R41, R29, 0x1, R40 ;  /* 0x000000011d299824 */ /* 0x000fe200078e0228 */
[----:B------:R-:W-:Y:S01]  /*2230*/  @!P1 MOV R40, R28 ;  /* 0x0000001c00289202 */ /* 0x000fe20000000f00 */
[----:B------:R-:W-:Y:S01]  /*2240*/  @!P4 IMAD.MOV.U32 R29, RZ, RZ, R211 ;  /* 0x000000ffff1dc224 */ /* 0x000fe200078e00d3 */
[----:B------:R-:W-:Y:S02]  /*2250*/  @!P4 MOV R28, R212 ;  /* 0x000000d4001cc202 */ /* 0x000fe40000000f00 */
[----:B------:R-:W-:-:S03]  /*2260*/  ISETP.GE.AND P6, PT, R15, R4, PT ;  /* 0x000000040f00720c */ /* 0x000fc60003fc6270 */
[----:B------:R-:W-:-:S03]  /*2270*/  @!P4 IMAD.WIDE.U32 R28, R208, 0xc0, R28 ;  /* 0x000000c0d01cc825 */ /* 0x000fc600078e001c */
[----:B------:R-:W-:-:S03]  /*2280*/  @!P4 MOV R50, R28 ;  /* 0x0000001c0032c202 */ /* 0x000fc60000000f00 */
[----:B-1----:R-:W1:Y:S01]  /*2290*/  MUFU.RCP R28, R20 ;  /* 0x00000014001c7308 */ /* 0x002e620000001000 */
[----:B------:R-:W-:-:S03]  /*22a0*/  VIADD R5, R22, 0x70 ;  /* 0x0000007016057836 */ /* 0x000fc60000000000 */
[----:B------:R-:W-:Y:S01]  /*22b0*/  @!P6 LEA R42, P2, R208, R212, 0x6 ;  /* 0x000000d4d02ae211 */ /* 0x000fe200078430ff */
[----:B------:R-:W-:-:S03]  /*22c0*/  @!P4 IMAD R8, R209, 0xc0, RZ ;  /* 0x000000c0d108c824 */ /* 0x000fc600078e02ff */
[----:B------:R-:W-:Y:S02]  /*22d0*/  @!P6 LEA.HI.X R43, R208, R211, R209, 0x6, P2 ;  /* 0x000000d3d02be211 */ /* 0x000fe400010f34d1 */
[----:B------:R-:W-:Y:S01]  /*22e0*/  ISETP.GE.AND P2, PT, R5, R4, PT ;  /* 0x000000040500720c */ /* 0x000fe20003f46270 */
[----:B------:R-:W-:Y:S02]  /*22f0*/  @!P4 IMAD.IADD R51, R29, 0x1, R8 ;  /* 0x000000011d33c824 */ /* 0x000fe400078e0208 */
[----:B------:R-:W-:Y:S01]  /*2300*/  VIADD R11, R22, 0x40 ;  /* 0x00000040160b7836 */ /* 0x000fe20000000000 */
[----:B------:R-:W-:Y:S01]  /*2310*/  @!P6 LDGSTS.E.BYPASS.LTC128B.128 [R38+0x5000], desc[UR4][R42.64] ;  /* 0x050000002a26efae */ /* 0x000fe2000b981a04 */
[----:B-1----:R-:W-:-:S03]  /*2320*/  VIADD R28, R28, 0xffffffe ;  /* 0x0ffffffe1c1c7836 */ /* 0x002fc60000000000 */
[----:B------:R1:W-:Y:S01]  /*2330*/  @!P6 LDGSTS.E.BYPASS.LTC128B.128 [R38+0x9000], desc[UR4][R42.64+0x80] ;  /* 0x090000802a26efae */ /* 0x0003e2000b981a04 */
[----:B------:R2:W3:Y:S04]  /*2340*/  F2I.FTZ.U32.TRUNC.NTZ R29, R28 ;  /* 0x0000001c001d7305 */ /* 0x0004e8000021f000 */
[----:B------:R-:W-:Y:S01]  /*2350*/  @!P2 IMAD.MOV.U32 R213, RZ, RZ, R211 ;  /* 0x000000ffffd5a224 */ /* 0x000fe200078e00d3 */
[----:B------:R-:W-:Y:S01]  /*2360*/  ISETP.GE.AND P6, PT, R11, R4, PT ;  /* 0x000000040b00720c */ /* 0x000fe20003fc6270 */
[----:B------:R-:W-:Y:S01]  /*2370*/  @!P2 IMAD R6, R209, 0xe0, RZ ;  /* 0x000000e0d106a824 */ /* 0x000fe200078e02ff */
[----:B------:R4:W-:Y:S04]  /*2380*/  @!P1 LDGSTS.E.BYPASS.LTC128B.128 [R38+0x5800], desc[UR4][R40.64] ;  /* 0x0580000028269fae */ /* 0x0009e8000b981a04 */
[----:B------:R4:W-:Y:S01]  /*2390*/  @!P1 LDGSTS.E.BYPASS.LTC128B.128 [R38+0x9800], desc[UR4][R40.64+0x80] ;  /* 0x0980008028269fae */ /* 0x0009e2000b981a04 */
[----:B------:R-:W-:-:S02]  /*23a0*/  IABS R8, R218 ;  /* 0x000000da00087213 */ /* 0x000fc40000000000 */
[----:B--2---:R-:W-:Y:S01]  /*23b0*/  MOV R28, RZ ;  /* 0x000000ff001c7202 */ /* 0x004fe20000000f00 */
[----:B-1----:R-:W-:-:S04]  /*23c0*/  @!P2 IMAD.WIDE.U32 R42, R208, 0xe0, R212 ;  /* 0x000000e0d02aa825 */ /* 0x002fc800078e00d4 */
[----:B------:R-:W-:Y:S02]  /*23d0*/  @!P2 IMAD.IADD R43, R43, 0x1, R6 ;  /* 0x000000012b2ba824 */ /* 0x000fe400078e0206 */
[----:B---3--:R-:W-:Y:S01]  /*23e0*/  IMAD.MOV R6, RZ, RZ, -R29 ;  /* 0x000000ffff067224 */ /* 0x008fe200078e0a1d */
[----:B------:R-:W-:-:S03]  /*23f0*/  @!P6 LEA R48, P1, R208, R212, 0x7 ;  /* 0x000000d4d030e211 */ /* 0x000fc600078238ff */
[----:B------:R-:W-:Y:S01]  /*2400*/  IMAD R23, R6, R10, RZ ;  /* 0x0000000a06177224 */ /* 0x000fe200078e02ff */
[----:B------:R-:W-:-:S03]  /*2410*/  IABS R6, R25 ;  /* 0x0000001900067213 */ /* 0x000fc60000000000 */
[----:B------:R-:W-:Y:S01]  /*2420*/  IMAD.HI.U32 R23, R29, R23, R28 ;  /* 0x000000171d177227 */ /* 0x000fe200078e001c */
[----:B------:R-:W-:-:S03]  /*2430*/  @!P6 LEA.HI.X R49, R208, R211, R209, 0x7, P1 ;  /* 0x000000d3d031e211 */ /* 0x000fc600008f3cd1 */
[----:B------:R-:W-:Y:S02]  /*2440*/  IMAD.MOV R6, RZ, RZ, -R6 ;  /* 0x000000ffff067224 */ /* 0x000fe400078e0a06 */
[----:B------:R-:W-:Y:S01]  /*2450*/  IMAD.HI.U32 R23, R23, R8, RZ ;  /* 0x0000000817177227 */ /* 0x000fe200078e00ff */
[----:B------:R4:W-:Y:S04]  /*2460*/  @!P6 LDGSTS.E.BYPASS.LTC128B.128 [R38+0x6000], desc[UR4][R48.64] ;  /* 0x060000003026efae */ /* 0x0009e8000b981a04 */
[----:B------:R4:W-:Y:S01]  /*2470*/  @!P6 LDGSTS.E.BYPASS.LTC128B.128 [R38+0xa000], desc[UR4][R48.64+0x80] ;  /* 0x0a0000803026efae */ /* 0x0009e2000b981a04 */
[----:B------:R-:W-:-:S03]  /*2480*/  IMAD R29, R23, R6, R8 ;  /* 0x00000006171d7224 */ /* 0x000fc600078e0208 */
[----:B------:R4:W-:Y:S04]  /*2490*/  @!P5 LDGSTS.E.BYPASS.LTC128B.128 [R38+0x6800], desc[UR4][R30.64] ;  /* 0x068000001e26dfae */ /* 0x0009e8000b981a04 */
[----:B------:R4:W-:Y:S04]  /*24a0*/  @!P5 LDGSTS.E.BYPASS.LTC128B.128 [R38+0xa800], desc[UR4][R30.64+0x80] ;  /* 0x0a8000801e26dfae */ /* 0x0009e8000b981a04 */
[----:B------:R4:W-:Y:S04]  /*24b0*/  @!P4 LDGSTS.E.BYPASS.LTC128B.128 [R38+0x7000], desc[UR4][R50.64] ;  /* 0x070000003226cfae */ /* 0x0009e8000b981a04 */
[----:B------:R4:W-:Y:S04]  /*24c0*/  @!P4 LDGSTS.E.BYPASS.LTC128B.128 [R38+0xb000], desc[UR4][R50.64+0x80] ;  /* 0x0b0000803226cfae */ /* 0x0009e8000b981a04 */
[----:B------:R4:W-:Y:S04]  /*24d0*/  @!P2 LDGSTS.E.BYPASS.LTC128B.128 [R38+0x7800], desc[UR4][R42.64] ;  /* 0x078000002a26afae */ /* 0x0009e8000b981a04 */
[----:B------:R4:W-:Y:S01]  /*24e0*/  @!P2 LDGSTS.E.BYPASS.LTC128B.128 [R38+0xb800], desc[UR4][R42.64+0x80] ;  /* 0x0b8000802a26afae */ /* 0x0009e2000b981a04 */
[----:B------:R-:W-:-:S02]  /*24f0*/  ISETP.GT.U32.AND P2, PT, R10, R29, PT ;  /* 0x0000001d0a00720c */ /* 0x000fc40003f44070 */
[----:B------:R-:W-:Y:S01]  /*2500*/  LOP3.LUT R6, R218, R25, RZ, 0x3c, !PT ;  /* 0x00000019da067212 */ /* 0x000fe200078e3cff */
[----:B------:R-:W0:Y:S01]  /*2510*/  LDGDEPBAR ;  /* 0x00000000000079af */ /* 0x000e220000000000 */
[----:B-----5:R-:W-:Y:S01]  /*2520*/  IMAD R215, R205, R22, RZ ;  /* 0x00000016cdd77224 */ /* 0x020fe200078e02ff */
[C---:B------:R-:W-:Y:S02]  /*2530*/  SHF.L.U32 R199, R200.reuse, 0x5, RZ ;  /* 0x00000005c8c77819 */ /* 0x040fe400000006ff */
[----:B------:R-:W-:Y:S01]  /*2540*/  SHF.R.U32.HI R203, RZ, 0x1, R200 ;  /* 0x00000001ffcb7819 */ /* 0x000fe200000116c8 */
[----:B------:R4:W5:Y:S01]  /*2550*/  LD.E R39, desc[UR4][R2.64+0x184] ;  /* 0x0001840402277980 */ /* 0x000962000c101900 */
[----:B------:R-:W-:-:S03]  /*2560*/  SHF.L.U32 R36, R200, 0x6, RZ ;  /* 0x00000006c8247819 */ /* 0x000fc600000006ff */
[----:B------:R4:W5:Y:S01]  /*2570*/  LD.E R47, desc[UR4][R2.64+0x188] ;  /* 0x00018804022f7980 */ /* 0x000962000c101900 */
[----:B------:R-:W-:-:S05]  /*2580*/  @!P2 IMAD.IADD R29, R29, 0x1, -R10 ;  /* 0x000000011d1da824 */ /* 0x000fca00078e0a0a */
[----:B------:R-:W-:Y:S02]  /*2590*/  ISETP.GE.U32.AND P4, PT, R29, R10, PT ;  /* 0x0000000a1d00720c */ /* 0x000fe40003f86070 */
[----:B------:R-:W-:Y:S02]  /*25a0*/  ISETP.GE.AND P1, PT, R6, RZ, PT ;  /* 0x000000ff0600720c */ /* 0x000fe40003f26270 */
[----:B------:R-:W-:Y:S02]  /*25b0*/  @!P2 IADD3 R23, PT, PT, R23, 0x1, RZ ;  /* 0x000000011717a810 */ /* 0x000fe40007ffe0ff */
[----:B------:R-:W-:Y:S01]  /*25c0*/  ISETP.NE.AND P2, PT, R25, RZ, PT ;  /* 0x000000ff1900720c */ /* 0x000fe20003f45270 */
[----:B------:R-:W-:Y:S01]  /*25d0*/  IMAD R6, R21, R204, RZ ;  /* 0x000000cc15067224 */ /* 0x000fe200078e02ff */
[----:B------:R-:W-:Y:S01]  /*25e0*/  LOP3.LUT R35, R203, 0x8, RZ, 0xc0, !PT ;  /* 0x00000008cb237812 */ /* 0x000fe200078ec0ff */
[----:B------:R-:W-:-:S04]  /*25f0*/  DEPBAR.LE SB0, 0x0 ;  /* 0x000080000000791a */ /* 0x000fc80000000000 */
        /* <DEDUP_REMOVED lines=15> */
[----:B------:R-:W-:Y:S01]  /*26f0*/  IMAD.WIDE.U32 R20, R22, R204, R20 ;  /* 0x000000cc16147225 */ /* 0x000fe200078e0014 */
[----:B------:R-:W-:-:S03]  /*2700*/  LOP3.LUT R199, R199, 0x7c00, RZ, 0xc0, !PT ;  /* 0x00007c00c7c77812 */ /* 0x000fc600078ec0ff */
[----:B----4-:R-:W-:-:S07]  /*2710*/  IMAD.IADD R215, R21, 0x1, R215 ;  /* 0x0000000115d77824 */ /* 0x010fce00078e02d7 */
[----:B------:R-:W-:Y:S05]  /*2720*/  WARPSYNC.ALL ;  /* 0x0000000000007948 */ /* 0x000fea0003800000 */
[--C-:B------:R-:W-:Y:S02]  /*2730*/  LOP3.LUT R6, R35, 0x1c0, R36.reuse, 0xf8, !PT ;  /* 0x000001c023067812 */ /* 0x100fe400078ef824 */
[----:B------:R-:W-:Y:S02]  /*2740*/  LOP3.LUT R32, R199, 0x200, R36, 0xf8, !PT ;  /* 0x00000200c7207812 */ /* 0x000fe400078ef824 */
[----:B------:R-:W-:-:S04]  /*2750*/  LEA R214, P1, R20, R18, 0x1 ;  /* 0x0000001214d67211 */ /* 0x000fc800078208ff */
[----:B------:R-:W-:Y:S02]  /*2760*/  LEA.HI.X R215, R20, R19, R215, 0x1, P1 ;  /* 0x0000001314d77211 */ /* 0x000fe400008f0cd7 */
[----:B------:R-:W-:Y:S01]  /*2770*/  LOP3.LUT R19, R36, 0x1c0, RZ, 0xc0, !PT ;  /* 0x000001c024137812 */ /* 0x000fe200078ec0ff */
[----:B------:R-:W-:Y:S01]  /*2780*/  BAR.SYNC.DEFER_BLOCKING 0x0 ;  /* 0x0000000000007b1d */ /* 0x000fe20000010000 */
[-C--:B------:R-:W-:Y:S01]  /*2790*/  ISETP.GE.AND P5, PT, R17, R4.reuse, PT ;  /* 0x000000041100720c */ /* 0x080fe20003fa6270 */
[C---:B------:R-:W-:Y:S01]  /*27a0*/  IMAD.SHL.U32 R8, R204.reuse, 0x10, RZ ;  /* 0x00000010cc087824 */ /* 0x040fe200078e00ff */
[-C--:B------:R-:W-:Y:S01]  /*27b0*/  ISETP.GE.AND P1, PT, R15, R4.reuse, PT ;  /* 0x000000040f00720c */ /* 0x080fe20003f26270 */
[----:B------:R-:W-:Y:S01]  /*27c0*/  IMAD.MOV.U32 R198, RZ, RZ, 0x20 ;  /* 0x00000020ffc67424 */ /* 0x000fe200078e00ff */
[-C--:B------:R-:W-:Y:S01]  /*27d0*/  ISETP.GE.AND P4, PT, R9, R4.reuse, PT ;  /* 0x000000040900720c */ /* 0x080fe20003f86270 */
[----:B------:R-:W-:Y:S01]  /*27e0*/  IMAD.MOV.U32 R197, RZ, RZ, 0x40 ;  /* 0x00000040ffc57424 */ /* 0x000fe200078e00ff */
[----:B------:R-:W-:Y:S01]  /*27f0*/  SHF.L.U64.HI R9, R204, 0x4, R205 ;  /* 0x00000004cc097819 */ /* 0x000fe200000102cd */
[----:B------:R-:W-:Y:S01]  /*2800*/  VIADD R137, R0, 0xffffffff ;  /* 0xffffffff00897836 */ /* 0x000fe20000000000 */
[----:B------:R-:W-:Y:S01]  /*2810*/  ISETP.GE.AND P6, PT, R13, R4, PT ;  /* 0x000000040d00720c */ /* 0x000fe20003fc6270 */
[----:B------:R-:W-:Y:S01]  /*2820*/  BSSY.RECONVERGENT B1, `(.L_x_6990) ;  /* 0x00001ae000017945 */ /* 0x000fe20003800200 */
[----:B------:R-:W-:-:S02]  /*2830*/  LOP3.LUT R201, R36, 0x400, RZ, 0xc0, !PT ;  /* 0x0000040024c97812 */ /* 0x000fc400078ec0ff */
[----:B-----5:R-:W-:Y:S02]  /*2840*/  IADD3 R39, PT, PT, R46, -R45, -R39 ;  /* 0x8000002d2e277210 */ /* 0x020fe40007ffe827 */
[C---:B------:R-:W-:Y:S02]  /*2850*/  @!P5 LEA R14, P2, R8.reuse, R214, 0x1 ;  /* 0x000000d6080ed211 */ /* 0x040fe400078408ff */
[----:B------:R-:W-:Y:S02]  /*2860*/  IADD3 R47, PT, PT, R47, R46, -R45 ;  /* 0x0000002e2f2f7210 */ /* 0x000fe40007ffe82d */
[----:B------:R-:W-:Y:S01]  /*2870*/  @!P5 LEA.HI.X R15, R8, R215, R9, 0x1, P2 ;  /* 0x000000d7080fd211 */ /* 0x000fe200010f0c09 */
[----:B------:R-:W-:Y:S01]  /*2880*/  @!P4 IMAD.MOV.U32 R9, RZ, RZ, R215 ;  /* 0x000000ffff09c224 */ /* 0x000fe200078e00d7 */
[----:B------:R-:W-:Y:S02]  /*2890*/  LOP3.LUT R8, R19, 0x8, R200, 0x78, !PT ;  /* 0x0000000813087812 */ /* 0x000fe400078e78c8 */
[----:B------:R-:W-:Y:S01]  /*28a0*/  ISETP.GE.AND P2, PT, R5, R4, PT ;  /* 0x000000040500720c */ /* 0x000fe20003f46270 */
[----:B------:R-:W-:Y:S01]  /*28b0*/  @!PT LDS RZ, [RZ] ;  /* 0x00000000fffff984 */ /* 0x000fe20000000800 */
[----:B------:R-:W-:Y:S01]  /*28c0*/  @!PT LDS RZ, [RZ] ;  /* 0x00000000fffff984 */ /* 0x000fe20000000800 */
[----:B------:R-:W-:Y:S01]  /*28d0*/  @!PT LDS RZ, [RZ] ;  /* 0x00000000fffff984 */ /* 0x000fe20000000800 */
[----:B------:R-:W-:Y:S01]  /*28e0*/  @!P3 LDGSTS.E.BYPASS.LTC128B.128 [R38+0xc000], desc[UR4][R214.64] ;  /* 0x0c000000d626bfae */ /* 0x000fe2000b981a04 */
[----:B------:R-:W-:-:S02]  /*28f0*/  LOP3.LUT R8, R8, R37, RZ, 0x3c, !PT ;  /* 0x0000002508087212 */ /* 0x000fc400078e3cff */
[----:B------:R-:W-:Y:S01]  /*2900*/  LOP3.LUT R37, R6, R37, RZ, 0x3c, !PT ;  /* 0x0000002506257212 */ /* 0x000fe200078e3cff */
[----:B------:R-:W-:Y:S01]  /*2910*/  @!P3 LDGSTS.E.BYPASS.LTC128B.128 [R38+0x10000], desc[UR4][R214.64+0x80] ;  /* 0x10000080d626bfae */ /* 0x000fe2000b981a04 */
[----:B------:R-:W-:Y:S02]  /*2920*/  @!P4 IMAD R6, R205, 0xa0, RZ ;  /* 0x000000a0cd06c824 */ /* 0x000fe400078e02ff */
[----:B------:R-:W-:Y:S01]  /*2930*/  IMAD R201, R8, 0x2, R201 ;  /* 0x0000000208c97824 */ /* 0x000fe200078e02c9 */
[----:B------:R-:W-:Y:S01]  /*2940*/  @P3 STS.128 [R38+0xc000], RZ ;  /* 0x00c000ff26003388 */ /* 0x000fe20000000c00 */
[----:B------:R-:W-:Y:S02]  /*2950*/  @!P4 IMAD.MOV.U32 R8, RZ, RZ, R214 ;  /* 0x000000ffff08c224 */ /* 0x000fe400078e00d6 */
[----:B------:R-:W-:Y:S01]  /*2960*/  IMAD.IADD R119, R32, 0x1, R37 ;  /* 0x0000000120777824 */ /* 0x000fe200078e0225 */
[----:B------:R-:W-:Y:S01]  /*2970*/  @P3 STS.128 [R38+0x10000], RZ ;  /* 0x010000ff26003388 */ /* 0x000fe20000000c00 */
[----:B------:R-:W-:Y:S01]  /*2980*/  ISETP.GE.AND P3, PT, R7, R4, PT ;  /* 0x000000040700720c */ /* 0x000fe20003f66270 */
[----:B------:R-:W-:-:S02]  /*2990*/  @!P4 IMAD.WIDE.U32 R8, R204, 0xa0, R8 ;  /* 0x000000a0cc08c825 */ /* 0x000fc400078e0008 */
[----:B------:R-:W-:Y:S02]  /*29a0*/  @P5 STS.128 [R38+0xc800], RZ ;  /* 0x00c800ff26005388 */ /* 0x000fe40000000c00 */
[----:B------:R-:W-:Y:S02]  /*29b0*/  @!P6 IMAD R7, R205, 0x60, RZ ;  /* 0x00000060cd07e824 */ /* 0x000fe400078e02ff */
[----:B------:R-:W-:Y:S01]  /*29c0*/  @P5 STS.128 [R38+0x10800], RZ ;  /* 0x010800ff26005388 */ /* 0x000fe20000000c00 */
[----:B------:R-:W-:Y:S02]  /*29d0*/  @!P4 IMAD.IADD R9, R9, 0x1, R6 ;  /* 0x000000010909c824 */ /* 0x000fe400078e0206 */
[----:B------:R-:W-:Y:S01]  /*29e0*/  IMAD R119, R119, 0x2, R202 ;  /* 0x0000000277777824 */ /* 0x000fe200078e02ca */
[----:B------:R-:W-:Y:S01]  /*29f0*/  @!PT LDS RZ, [RZ] ;  /* 0x00000000fffff984 */ /* 0x000fe20000000800 */
[----:B------:R-:W-:Y:S01]  /*2a00*/  @!PT LDS RZ, [RZ] ;  /* 0x00000000fffff984 */ /* 0x000fe20000000800 */
[----:B------:R-:W-:Y:S01]  /*2a10*/  @!PT LDS RZ, [RZ] ;  /* 0x00000000fffff984 */ /* 0x000fe20000000800 */
[----:B------:R-:W-:Y:S01]  /*2a20*/  @!P5 LDGSTS.E.BYPASS.LTC128B.128 [R38+0xc800], desc[UR4][R14.64] ;  /* 0x0c8000000e26dfae */ /* 0x000fe2000b981a04 */
[----:B------:R-:W-:Y:S02]  /*2a30*/  IMAD.IADD R201, R202, 0x1, R201 ;  /* 0x00000001cac97824 */ /* 0x000fe400078e02c9 */
[----:B------:R-:W-:Y:S01]  /*2a40*/  @!P3 IMAD R5, R205, 0xc0, RZ ;  /* 0x000000c0cd05b824 */ /* 0x000fe200078e02ff */
[----:B------:R1:W-:Y:S01]  /*2a50*/  @!P5 LDGSTS.E.BYPASS.LTC128B.128 [R38+0x10800], desc[UR4][R14.64+0x80] ;  /* 0x108000800e26dfae */ /* 0x0003e2000b981a04 */
[C---:B------:R-:W-:Y:S01]  /*2a60*/  @!P1 LEA R12, P5, R204.reuse, R214, 0x6 ;  /* 0x000000d6cc0c9211 */ /* 0x040fe200078a30ff */
[----:B------:R-:W-:-:S02]  /*2a70*/  @!P3 IMAD.WIDE.U32 R16, R204, 0xc0, R214 ;  /* 0x000000c0cc10b825 */ /* 0x000fc400078e00d6 */
[----:B------:R-:W-:Y:S01]  /*2a80*/  @P1 STS.128 [R38+0xd000], RZ ;  /* 0x00d000ff26001388 */ /* 0x000fe20000000c00 */
[C---:B------:R-:W-:Y:S01]  /*2a90*/  @!P1 LEA.HI.X R13, R204.reuse, R215, R205, 0x6, P5 ;  /* 0x000000d7cc0d9211 */ /* 0x040fe200028f34cd */
[----:B------:R-:W-:Y:S01]  /*2aa0*/  @!P3 IMAD.IADD R5, R17, 0x1, R5 ;  /* 0x000000011105b824 */ /* 0x000fe200078e0205 */
[----:B------:R-:W-:Y:S01]  /*2ab0*/  ISETP.GE.AND P5, PT, R11, R4, PT ;  /* 0x000000040b00720c */ /* 0x000fe20003fa6270 */
[----:B------:R-:W-:Y:S01]  /*2ac0*/  @!P6 IMAD.WIDE.U32 R10, R204, 0x60, R214 ;  /* 0x00000060cc0ae825 */ /* 0x000fe200078e00d6 */
[----:B------:R-:W-:Y:S03]  /*2ad0*/  @P1 STS.128 [R38+0x11000], RZ ;  /* 0x011000ff26001388 */ /* 0x000fe60000000c00 */
[----:B------:R-:W-:Y:S01]  /*2ae0*/  @!P6 IMAD.IADD R11, R11, 0x1, R7 ;  /* 0x000000010b0be824 */ /* 0x000fe200078e0207 */
[----:B------:R-:W-:Y:S01]  /*2af0*/  @!PT LDS RZ, [RZ] ;  /* 0x00000000fffff984 */ /* 0x000fe20000000800 */
[----:B------:R-:W-:Y:S01]  /*2b00*/  @!PT LDS RZ, [RZ] ;  /* 0x00000000fffff984 */ /* 0x000fe20000000800 */
[----:B------:R-:W-:Y:S01]  /*2b10*/  @!PT LDS RZ, [RZ] ;  /* 0x00000000fffff984 */ /* 0x000fe20000000800 */
[----:B------:R-:W-:Y:S01]  /*2b20*/  @!P1 LDGSTS.E.BYPASS.LTC128B.128 [R38+0xd000], desc[UR4][R12.64] ;  /* 0x0d0000000c269fae */ /* 0x000fe2000b981a04 */
[----:B------:R-:W-:-:S03]  /*2b30*/  @!P2 IMAD R4, R205, 0xe0, RZ ;  /* 0x000000e0cd04a824 */ /* 0x000fc600078e02ff */
[----:B------:R2:W-:Y:S03]  /*2b40*/  @!P1 LDGSTS.E.BYPASS.LTC128B.128 [R38+0x11000], desc[UR4][R12.64+0x80] ;  /* 0x110000800c269fae */ /* 0x0005e6000b981a04 */
[C---:B------:R-:W-:Y:S01]  /*2b50*/  @!P5 LEA R6, P1, R204.reuse, R214, 0x7 ;  /* 0x000000d6cc06d211 */ /* 0x040fe200078238ff */
[----:B------:R-:W-:Y:S03]  /*2b60*/  @P6 STS.128 [R38+0xd800], RZ ;  /* 0x00d800ff26006388 */ /* 0x000fe60000000c00 */
[----:B------:R-:W-:Y:S01]  /*2b70*/  @!P5 LEA.HI.X R7, R204, R215, R205, 0x7, P1 ;  /* 0x000000d7cc07d211 */ /* 0x000fe200008f3ccd */
[----:B------:R-:W-:Y:S01]  /*2b80*/  @P6 STS.128 [R38+0x11800], RZ ;  /* 0x011800ff26006388 */ /* 0x000fe20000000c00 */
[----:B------:R-:W-:Y:S01]  /*2b90*/  ISETP.GT.AND P1, PT, R137, R210, PT ;  /* 0x000000d28900720c */ /* 0x000fe20003f24270 */
[----:B-1----:R-:W-:-:S02]  /*2ba0*/  @!P2 IMAD.MOV.U32 R14, RZ, RZ, R214 ;  /* 0x000000ffff0ea224 */ /* 0x002fc400078e00d6 */
[----:B------:R-:W-:Y:S01]  /*2bb0*/  @!P2 IMAD.MOV.U32 R15, RZ, RZ, R215 ;  /* 0x000000ffff0fa224 */ /* 0x000fe200078e00d7 */
[----:B------:R-:W-:Y:S01]  /*2bc0*/  @!PT LDS RZ, [RZ] ;  /* 0x00000000fffff984 */ /* 0x000fe20000000800 */
[----:B------:R-:W-:Y:S01]  /*2bd0*/  @!PT LDS RZ, [RZ] ;  /* 0x00000000fffff984 */ /* 0x000fe20000000800 */
[----:B------:R-:W-:Y:S01]  /*2be0*/  @!PT LDS RZ, [RZ] ;  /* 0x00000000fffff984 */ /* 0x000fe20000000800 */
[----:B------:R-:W-:Y:S01]  /*2bf0*/  @!P6 LDGSTS.E.BYPASS.LTC128B.128 [R38+0xd800], desc[UR4][R10.64] ;  /* 0x0d8000000a26efae */ /* 0x000fe2000b981a04 */
[----:B------:R-:W-:-:S03]  /*2c00*/  @!P2 IMAD.WIDE.U32 R14, R204, 0xe0, R14 ;  /* 0x000000e0cc0ea825 */ /* 0x000fc600078e000e */
[----:B------:R-:W-:Y:S04]  /*2c10*/  @!P6 LDGSTS.E.BYPASS.LTC128B.128 [R38+0x11800], desc[UR4][R10.64+0x80] ;  /* 0x118000800a26efae */ /* 0x000fe8000b981a04 */
[----:B------:R-:W-:Y:S01]  /*2c20*/  @P5 STS.128 [R38+0xe000], RZ ;  /* 0x00e000ff26005388 */ /* 0x000fe20000000c00 */
[----:B------:R-:W-:Y:S01]  /*2c30*/  @!P2 IADD3 R17, PT, PT, R15, R4, RZ ;  /* 0x000000040f11a210 */ /* 0x000fe20007ffe0ff */
[----:B------:R-:W-:Y:S02]  /*2c40*/  @!P3 IMAD.MOV.U32 R4, RZ, RZ, R16 ;  /* 0x000000ffff04b224 */ /* 0x000fe400078e0010 */
[----:B------:R-:W-:Y:S01]  /*2c50*/  @P5 STS.128 [R38+0x12000], RZ ;  /* 0x012000ff26005388 */ /* 0x000fe20000000c00 */
[----:B------:R-:W-:-:S03]  /*2c60*/  @!P2 IMAD.MOV.U32 R16, RZ, RZ, R14 ;  /* 0x000000ffff10a224 */ /* 0x000fc600078e000e */
        /* <DEDUP_REMOVED lines=23> */
[----:B------:R-:W-:Y:S01]  /*2de0*/  IADD3 R118, PT, PT, R119, R176, RZ ;  /* 0x000000b077767210 */ /* 0x000fe20007ffe0ff */
[----:B------:R-:W-:Y:S02]  /*2df0*/  IMAD.IADD R116, R201, 0x1, R176 ;  /* 0x00000001c9747824 */ /* 0x000fe400078e02b0 */
[----:B------:R-:W-:Y:S01]  /*2e00*/  @!PT LDS RZ, [RZ] ;  /* 0x00000000fffff984 */ /* 0x000fe20000000800 */
[----:B------:R-:W-:Y:S01]  /*2e10*/  @!PT LDS RZ, [RZ] ;  /* 0x00000000fffff984 */ /* 0x000fe20000000800 */
[----:B------:R-:W-:Y:S01]  /*2e20*/  @!PT LDS RZ, [RZ] ;  /* 0x00000000fffff984 */ /* 0x000fe20000000800 */
[----:B------:R-:W-:Y:S04]  /*2e30*/  @!P2 LDGSTS.E.BYPASS.LTC128B.128 [R38+0xf800], desc[UR4][R16.64] ;  /* 0x0f8000001026afae */ /* 0x000fe8000b981a04 */
[----:B------:R3:W-:Y:S01]  /*2e40*/  @!P2 LDGSTS.E.BYPASS.LTC128B.128 [R38+0x13800], desc[UR4][R16.64+0x80] ;  /* 0x138000801026afae */ /* 0x0007e2000b981a04 */
[----:B------:R-:W-:-:S03]  /*2e50*/  LOP3.LUT P2, RZ, R200, 0x4, RZ, 0xc0, !PT ;  /* 0x00000004c8ff7812 */ /* 0x000fc6000784c0ff */
[----:B------:R-:W-:Y:S01]  /*2e60*/  LDSM.16.M88.4 R92, [R119] ;  /* 0x00000000775c783b */ /* 0x000fe20000000200 */
[----:B------:R-:W-:-:S03]  /*2e70*/  SEL R44, R197, 0xffffffc0, !P2 ;  /* 0xffffffc0c52c7807 */ /* 0x000fc60005000000 */
[----:B------:R-:W4:Y:S02]  /*2e80*/  LDSM.16.M88.4 R48, [R201+0x4000] ;  /* 0x00400000c930783b */ /* 0x000f240000000200 */
[--C-:B------:R-:W-:Y:S02]  /*2e90*/  IMAD.IADD R117, R119, 0x1, R44.reuse ;  /* 0x0000000177757824 */ /* 0x100fe400078e022c */
[----:B------:R-:W3:Y:S01]  /*2ea0*/  LDSM.16.M88.4 R28, [R201+0x4800] ;  /* 0x00480000c91c783b */ /* 0x000ee20000000200 */
[----:B------:R-:W-:-:S03]  /*2eb0*/  IMAD.IADD R220, R201, 0x1, R44 ;  /* 0x00000001c9dc7824 */ /* 0x000fc600078e022c */
[----:B------:R-:W3:Y:S02]  /*2ec0*/  LDSM.16.M88.4 R20, [R201+0x5000] ;  /* 0x00500000c914783b */ /* 0x000ee40000000200 */
[C---:B------:R-:W-:Y:S02]  /*2ed0*/  IADD3 R206, PT, PT, R176.reuse, R220, RZ ;  /* 0x000000dcb0ce7210 */ /* 0x040fe40007ffe0ff */
[----:B--2---:R-:W2:Y:S04]  /*2ee0*/  LDSM.16.M88.4 R12, [R201+0x5800] ;  /* 0x00580000c90c783b */ /* 0x004ea80000000200 */
[----:B-1----:R-:W1:Y:S04]  /*2ef0*/  LDSM.16.M88.4 R4, [R201+0x6000] ;  /* 0x00600000c904783b */ /* 0x002e680000000200 */
[----:B------:R-:W1:Y:S04]  /*2f00*/  LDSM.16.M88.4 R108, [R201+0x6800] ;  /* 0x00680000c96c783b */ /* 0x000e680000000200 */
[----:B------:R-:W1:Y:S04]  /*2f10*/  LDSM.16.M88.4 R100, [R201+0x7000] ;  /* 0x00700000c964783b */ /* 0x000e680000000200 */
        /* <DEDUP_REMOVED lines=9> */
[C---:B---3--:R-:W-:Y:S03]  /*2fb0*/  HMMA.16816.F32 R40, R92.reuse, R28, RZ ;  /* 0x0000001c5c28723c */ /* 0x048fe600000018ff */
[----:B------:R-:W-:Y:S04]  /*2fc0*/  LDSM.16.M88.4 R84, [R116+0x7000] ;  /* 0x007000007454783b */ /* 0x000fe80000000200 */
[----:B------:R-:W-:Y:S01]  /*2fd0*/  LDSM.16.M88.4 R80, [R116+0x7800] ;  /* 0x007800007450783b */ /* 0x000fe20000000200 */
[C---:B------:R-:W-:Y:S03]  /*2fe0*/  HMMA.16816.F32 R24, R92.reuse, R20, RZ ;  /* 0x000000145c18723c */ /* 0x040fe600000018ff */
[----:B------:R-:W-:Y:S04]  /*2ff0*/  LDSM.16.M88.4 R128, [R117+0x2000] ;  /* 0x002000007580783b */ /* 0x000fe80000000200 */
[----:B------:R-:W-:Y:S01]  /*3000*/  LDSM.16.M88.4 R120, [R220+0xb000] ;  /* 0x00b00000dc78783b */ /* 0x000fe20000000200 */
[C---:B--2---:R-:W-:Y:S03]  /*3010*/  HMMA.16816.F32 R16, R92.reuse, R12, RZ ;  /* 0x0000000c5c10723c */ /* 0x044fe600000018ff */
[----:B------:R-:W-:Y:S04]  /*3020*/  LDSM.16.M88.4 R132, [R220+0xa000] ;  /* 0x00a00000dc84783b */ /* 0x000fe80000000200 */
[----:B------:R-:W-:Y:S01]  /*3030*/  LDSM.16.M88.4 R124, [R220+0xa800] ;  /* 0x00a80000dc7c783b */ /* 0x000fe20000000200 */
[C---:B-1----:R-:W-:Y:S03]  /*3040*/  HMMA.16816.F32 R8, R92.reuse, R4, RZ ;  /* 0x000000045c08723c */ /* 0x042fe600000018ff */
        /* <DEDUP_REMOVED lines=17> */
[----:B------:R-:W-:Y:S07]  /*3160*/  LDSM.16.M88.4 R68, [R220+0x4000] ;  /* 0x00400000dc44783b */ /* 0x000fee0000000200 */
[C---:B------:R-:W-:Y:S08]  /*3170*/  HMMA.16816.F32 R24, R72.reuse, R64, R24 ;  /* 0x000000404818723c */ /* 0x040ff00000001818 */
[C---:B-1----:R-:W-:Y:S08]  /*3180*/  HMMA.16816.F32 R16, R72.reuse, R60, R16 ;  /* 0x0000003c4810723c */ /* 0x042ff00000001810 */
[C---:B------:R-:W-:Y:S01]  /*3190*/  HMMA.16816.F32 R12, R72.reuse, R62, R12 ;  /* 0x0000003e480c723c */ /* 0x040fe2000000180c */
[----:B------:R-:W1:Y:S07]  /*31a0*/  LDSM.16.M88.4 R60, [R220+0x5000] ;  /* 0x00500000dc3c783b */ /* 0x000e6e0000000200 */
[C---:B--2---:R-:W-:Y:S08]  /*31b0*/  HMMA.16816.F32 R8, R72.reuse, R56, R8 ;  /* 0x000000384808723c */ /* 0x044ff00000001808 */
[C---:B------:R-:W-:Y:S01]  /*31c0*/  HMMA.16816.F32 R4, R72.reuse, R58, R4 ;  /* 0x0000003a4804723c */ /* 0x040fe20000001804 */
[----:B------:R-:W2:Y:S07]  /*31d0*/  LDSM.16.M88.4 R56, [R220+0x5800] ;  /* 0x00580000dc38783b */ /* 0x000eae0000000200 */
[C---:B------:R-:W-:Y:S01]  /*31e0*/  HMMA.16816.F32 R20, R72.reuse, R66, R20 ;  /* 0x000000424814723c */ /* 0x040fe20000001814 */
[----:B------:R-:W3:Y:S07]  /*31f0*/  LDSM.16.M88.4 R64, [R220+0x4800] ;  /* 0x00480000dc40783b */ /* 0x000eee0000000200 */
[----:B------:R-:W-:Y:S01]  /*3200*/  HMMA.16816.F32 R112, R72, R88, R112 ;  /* 0x000000584870723c */ /* 0x000fe20000001870 */
[----:B------:R-:W-:-:S07]  /*3210*/  IMAD.IADD R88, R176, 0x1, R117 ;  /* 0x00000001b0587824 */ /* 0x000fce00078e0275 */
[----:B------:R-:W-:Y:S08]  /*3220*/  HMMA.16816.F32 R108, R72, R90, R108 ;  /* 0x0000005a486c723c */ /* 0x000ff0000000186c */
        /* <DEDUP_REMOVED lines=8> */
[----:B------:R-:W-:Y:S04]  /*32b0*/  LDSM.16.M88.4 R72, [R88] ;  /* 0x000000005848783b */ /* 0x000fe80000000200 */
[----:B------:R-:W-:Y:S03]  /*32c0*/  LDSM.16.M88.4 R80, [R220+0x7800] ;  /* 0x00780000dc50783b */ /* 0x000fe60000000200 */
[C---:B--2---:R-:W-:Y:S01]  /*32d0*/  HMMA.16816.F32 R16, R76.reuse, R56, R16 ;  /* 0x000000384c10723c */ /* 0x044fe20000001810 */
[----:B------:R-:W-:Y:S07]  /*32e0*/  LDSM.16.M88.4 R88, [R88+0x2000] ;  /* 0x002000005858783b */ /* 0x000fee0000000200 */
[C---:B------:R-:W-:Y:S01]  /*32f0*/  HMMA.16816.F32 R12, R76.reuse, R58, R12 ;  /* 0x0000003a4c0c723c */ /* 0x040fe2000000180c */
[----:B------:R-:W2:Y:S07]  /*3300*/  LDSM.16.M88.4 R56, [R206+0x4000] ;  /* 0x00400000ce38783b */ /* 0x000eae0000000200 */
[C---:B------:R-:W-:Y:S08]  /*3310*/  HMMA.16816.F32 R52, R76.reuse, R68, R52 ;  /* 0x000000444c34723c */ /* 0x040ff00000001834 */
[C---:B------:R-:W-:Y:S01]  /*3320*/  HMMA.16816.F32 R48, R76.reuse, R70, R48 ;  /* 0x000000464c30723c */ /* 0x040fe20000001830 */
[----:B------:R-:W4:Y:S07]  /*3330*/  LDSM.16.M88.4 R68, [R220+0x6000] ;  /* 0x00600000dc44783b */ /* 0x000f2e0000000200 */
        /* <DEDUP_REMOVED lines=8> */
[----:B------:R-:W2:Y:S07]  /*33c0*/  LDSM.16.M88.4 R56, [R206+0x6000] ;  /* 0x00600000ce38783b */ /* 0x000eae0000000200 */
[C---:B----4-:R-:W-:Y:S08]  /*33d0*/  HMMA.16816.F32 R8, R76.reuse, R68, R8 ;  /* 0x000000444c08723c */ /* 0x050ff00000001808 */
[C---:B------:R-:W-:Y:S01]  /*33e0*/  HMMA.16816.F32 R4, R76.reuse, R70, R4 ;  /* 0x000000464c04723c */ /* 0x040fe20000001804 */
[----:B------:R-:W4:Y:S07]  /*33f0*/  LDSM.16.M88.4 R68, [R206+0x4800] ;  /* 0x00480000ce44783b */ /* 0x000f2e0000000200 */
[C---:B---3--:R-:W-:Y:S08]  /*3400*/  HMMA.16816.F32 R112, R76.reuse, R64, R112 ;  /* 0x000000404c70723c */ /* 0x048ff00000001870 */
        /* <DEDUP_REMOVED lines=65> */
[----:B------:R-:W-:Y:S01]  /*3820*/  HMMA.16816.F32 R92, R76, R82, R92 ;  /* 0x000000524c5c723c */ /* 0x000fe2000000185c */
[----:B------:R-:W2:Y:S04]  /*3830*/  LDSM.16.M88.4 R76, [R116+0xb800] ;  /* 0x00b80000744c783b */ /* 0x000ea80000000200 */
[----:B------:R-:W-:Y:S03]  /*3840*/  LDSM.16.M88.4 R116, [R220+0xb800] ;  /* 0x00b80000dc74783b */ /* 0x000fe60000000200 */
[C---:B----4-:R-:W-:Y:S01]  /*3850*/  HMMA.16816.F32 R16, R72.reuse, R68, R16 ;  /* 0x000000444810723c */ /* 0x050fe20000001810 */
[----:B------:R-:W-:Y:S07]  /*3860*/  LDSM.16.M88.4 R80, [R206+0x8800] ;  /* 0x00880000ce50783b */ /* 0x000fee0000000200 */
        /* <DEDUP_REMOVED lines=19> */
[----:B------:R-:W-:Y:S01]  /*39a0*/  HMMA.16816.F32 R28, R128, R66, R28 ;  /* 0x00000042801c723c */ /* 0x000fe2000000181c */
[----:B------:R-:W3:Y:S01]  /*39b0*/  LDSM.16.M88.4 R64, [R206+0xa800] ;  /* 0x00a80000ce40783b */ /* 0x000ee20000000200 */
[----:B------:R-:W-:-:S06]  /*39c0*/  DEPBAR.LE SB0, 0x0 ;  /* 0x000080000000791a */ /* 0x000fcc0000000000 */
[C---:B------:R-:W-:Y:S08]  /*39d0*/  HMMA.16816.F32 R104, R128.reuse, R120, R104 ;  /* 0x000000788068723c */ /* 0x040ff00000001868 */
[C---:B------:R-:W-:Y:S08]  /*39e0*/  HMMA.16816.F32 R96, R128.reuse, R116, R96 ;  /* 0x000000748060723c */ /* 0x040ff00000001860 */
[----:B------:R-:W-:Y:S08]  /*39f0*/  HMMA.16816.F32 R8, R128, R132, R8 ;  /* 0x000000848008723c */ /* 0x000ff00000001808 */
[----:B-1----:R-:W-:Y:S01]  /*3a00*/  HMMA.16816.F32 R104, R88, R60, R104 ;  /* 0x0000003c5868723c */ /* 0x002fe20000001868 */
[----:B------:R-:W-:-:S07]  /*3a10*/  SHF.R.U32.HI R60, RZ, 0x2, R200 ;  /* 0x00000002ff3c7819 */ /* 0x000fce00000116c8 */
[C---:B------:R-:W-:Y:S08]  /*3a20*/  HMMA.16816.F32 R4, R128.reuse, R134, R4 ;  /* 0x000000868004723c */ /* 0x040ff00000001804 */
[C---:B------:R-:W-:Y:S08]  /*3a30*/  HMMA.16816.F32 R112, R128.reuse, R124, R112 ;  /* 0x0000007c8070723c */ /* 0x040ff00000001870 */
[C---:B------:R-:W-:Y:S08]  /*3a40*/  HMMA.16816.F32 R108, R128.reuse, R126, R108 ;  /* 0x0000007e806c723c */ /* 0x040ff0000000186c */
[C---:B------:R-:W-:Y:S08]  /*3a50*/  HMMA.16816.F32 R100, R128.reuse, R122, R100 ;  /* 0x0000007a8064723c */ /* 0x040ff00000001864 */
[----:B------:R-:W-:Y:S08]  /*3a60*/  HMMA.16816.F32 R92, R128, R118, R92 ;  /* 0x00000076805c723c */ /* 0x000ff0000000185c */
[----:B--2---:R-:W-:Y:S01]  /*3a70*/  HMMA.16816.F32 R96, R88, R56, R96 ;  /* 0x000000385860723c */ /* 0x004fe20000001860 */
[----:B------:R-:W-:-:S04]  /*3a80*/  LOP3.LUT R56, R60, 0x7, RZ, 0xc0, !PT ;  /* 0x000000073c387812 */ /* 0x000fc800078ec0ff */
[----:B------:R-:W-:-:S03]  /*3a90*/  LOP3.LUT R56, R56, 0x1f0, R203, 0xf8, !PT ;  /* 0x000001f038387812 */ /* 0x000fc600078ef8cb */
[----:B------:R-:W-:Y:S02]  /*3aa0*/  HMMA.16816.F32 R52, R88, R84, R52 ;  /* 0x000000545834723c */ /* 0x000fe40000001834 */
[----:B------:R-:W-:-:S04]  /*3ab0*/  IMAD R56, R217, 0x40, R56 ;  /* 0x00000040d9387824 */ /* 0x000fc800078e0238 */
[C---:B------:R-:W-:Y:S02]  /*3ac0*/  IMAD.IADD R223, R56.reuse, 0x1, R39 ;  /* 0x0000000138df7824 */ /* 0x040fe400078e0227 */
[----:B------:R-:W-:Y:S01]  /*3ad0*/  IMAD.IADD R47, R56, 0x1, R47 ;  /* 0x00000001382f7824 */ /* 0x000fe200078e022f */
[C---:B------:R-:W-:Y:S02]  /*3ae0*/  HMMA.16816.F32 R48, R88.reuse, R86, R48 ;  /* 0x000000565830723c */ /* 0x040fe40000001830 */
[----:B------:R-:W-:Y:S02]  /*3af0*/  VIMNMX R225, PT, PT, RZ, R223, !PT ;  /* 0x000000dfffe17248 */ /* 0x000fe40007fe0100 */
[C-C-:B------:R-:W-:Y:S02]  /*3b00*/  VIADDMNMX R224, R47.reuse, 0x1, R46.reuse, PT ;  /* 0x000000012fe07846 */ /* 0x140fe4000380012e */
[----:B------:R-:W-:Y:S02]  /*3b10*/  VIADDMNMX R222, R47, 0x9, R46, PT ;  /* 0x000000092fde7846 */ /* 0x000fe4000380012e */
[----:B------:R-:W-:Y:S01]  /*3b20*/  HMMA.16816.F32 R40, R88, R80, R40 ;  /* 0x000000505828723c */ /* 0x000fe20000001828 */
[----:B------:R-:W-:-:S07]  /*3b30*/  VIADDMNMX R223, R223, 0x8, RZ, !PT ;  /* 0x00000008dfdf7846 */ /* 0x000fce00078001ff */
[C---:B------:R-:W-:Y:S08]  /*3b40*/  HMMA.16816.F32 R28, R88.reuse, R82, R28 ;  /* 0x00000052581c723c */ /* 0x040ff0000000181c */
[C---:B------:R-:W-:Y:S08]  /*3b50*/  HMMA.16816.F32 R24, R88.reuse, R76, R24 ;  /* 0x0000004c5818723c */ /* 0x040ff00000001818 */
[C---:B------:R-:W-:Y:S08]  /*3b60*/  HMMA.16816.F32 R20, R88.reuse, R78, R20 ;  /* 0x0000004e5814723c */ /* 0x040ff00000001814 */
[C---:B------:R-:W-:Y:S08]  /*3b70*/  HMMA.16816.F32 R16, R88.reuse, R72, R16 ;  /* 0x000000485810723c */ /* 0x040ff00000001810 */
[C---:B------:R-:W-:Y:S08]  /*3b80*/  HMMA.16816.F32 R12, R88.reuse, R74, R12 ;  /* 0x0000004a580c723c */ /* 0x040ff0000000180c */
[C---:B----4-:R-:W-:Y:S08]  /*3b90*/  HMMA.16816.F32 R8, R88.reuse, R68, R8 ;  /* 0x000000445808723c */ /* 0x050ff00000001808 */
[C---:B------:R-:W-:Y:S08]  /*3ba0*/  HMMA.16816.F32 R4, R88.reuse, R70, R4 ;  /* 0x000000465804723c */ /* 0x040ff00000001804 */
[C---:B---3--:R-:W-:Y:S08]  /*3bb0*/  HMMA.16816.F32 R112, R88.reuse, R64, R112 ;  /* 0x000000405870723c */ /* 0x048ff00000001870 */
[C---:B------:R-:W-:Y:S08]  /*3bc0*/  HMMA.16816.F32 R108, R88.reuse, R66, R108 ;  /* 0x00000042586c723c */ /* 0x040ff0000000186c */
        /* <DEDUP_REMOVED lines=17> */
.L_x_6993:
        /* <DEDUP_REMOVED lines=60> */
.L_x_6994:
[----:B------:R-:W-:Y:S05]  /*40a0*/  BSYNC.RECONVERGENT B0 ;  /* 0x0000000000007941 */ /* 0x000fea0003800200 */
.L_x_6992:
        /* <DEDUP_REMOVED lines=37> */
.L_x_6991:
[----:B------:R-:W-:Y:S05]  /*4300*/  BSYNC.RECONVERGENT B1 ;  /* 0x0000000000017941 */ /* 0x000fea0003800200 */
.L_x_6990:
[----:B------:R-:W-:Y:S01]  /*4310*/  IMAD.SHL.U32 R135, R200, 0x2, RZ ;  /* 0x00000002c8877824 */ /* 0x000fe200078e00ff */
[----:B-1----:R-:W2:Y:S04]  /*4320*/  LD.E R67, desc[UR4][R2.64+0xdc] ;  /* 0x0000dc0402437980 */ /* 0x002ea8000c101900 */
        /* <DEDUP_REMOVED lines=44> */
[----:B------:R-:W-:Y:S01]  /*45f0*/  ISETP.GE.AND P1, PT, R39, R225, PT ;  /* 0x000000e12700720c */ /* 0x000fe20003f26270 */
        /* <DEDUP_REMOVED lines=11> */
[----:B------:R-:W-:Y:S01]  /*46b0*/  VIADD R62, R81, 0x38 ;  /* 0x00000038513e7836 */ /* 0x000fe20000000000 */
        /* <DEDUP_REMOVED lines=11> */
[C---:B------:R-:W-:Y:S01]  /*4770*/  VIADD R58, R81.reuse, 0x40 ;  /* 0x00000040513a7836 */ /* 0x040fe20000000000 */
        /* <DEDUP_REMOVED lines=11> */
[C---:B------:R-:W-:Y:S01]  /*4830*/  VIADD R52, R81.reuse, 0x48 ;  /* 0x0000004851347836 */ /* 0x040fe20000000000 */
        /* <DEDUP_REMOVED lines=10> */
[C---:B------:R-:W-:Y:S01]  /*48e0*/  VIADD R40, R81.reuse, 0x50 ;  /* 0x0000005051287836 */ /* 0x040fe20000000000 */
        /* <DEDUP_REMOVED lines=28> */
[C---:B------:R-:W-:Y:S01]  /*4ab0*/  VIADD R12, R81.reuse, 0x61 ;  /* 0x00000061510c7836 */ /* 0x040fe20000000000 */
        /* <DEDUP_REMOVED lines=17> */
[-C--:B------:R-:W-:Y:S02]  /*4bd0*/  ISETP.GE.AND P1, PT, R65, R225.reuse, PT ;  /* 0x000000e14100720c */ /* 0x080fe40003f26270 */
[----:B------:R-:W-:Y:S01]  /*4be0*/  FSEL R173, R100, -INF , !P5 ;  /* 0xff80000064ad7808 */ /* 0x000fe20006800000 */
[C---:B------:R-:W-:Y:S01]  /*4bf0*/  VIADD R69, R81.reuse, 0x71 ;  /* 0x0000007151457836 */ /* 0x040fe20000000000 */
[----:B------:R-:W-:Y:S01]  /*4c00*/  ISETP.GE.AND P5, PT, R68, R225, PT ;  /* 0x000000e14400720c */ /* 0x000fe20003fa6270 */
[----:B------:R-:W-:Y:S01]  /*4c10*/  VIADD R72, R81, 0x78 ;  /* 0x0000007851487836 */ /* 0x000fe20000000000 */
[----:B------:R-:W-:-:S02]  /*4c20*/  ISETP.GE.AND P6, PT, R65, R224, PT ;  /* 0x000000e04100720c */ /* 0x000fc40003fc6270 */
[----:B------:R-:W-:Y:S02]  /*4c30*/  FSEL R101, R101, -INF , P1 ;  /* 0xff80000065657808 */ /* 0x000fe40000800000 */
[----:B------:R-:W-:Y:S02]  /*4c40*/  FSEL R96, R96, -INF , P5 ;  /* 0xff80000060607808 */ /* 0x000fe40002800000 */
[----:B------:R-:W-:Y:S02]  /*4c50*/  ISETP.GE.AND P5, PT, R77, R225, PT ;  /* 0x000000e14d00720c */ /* 0x000fe40003fa6270 */
[----:B------:R-:W-:Y:S02]  /*4c60*/  ISETP.GE.AND P4, PT, R81, R223, PT ;  /* 0x000000df5100720c */ /* 0x000fe40003f86270 */
[----:B------:R-:W-:Y:S02]  /*4c70*/  ISETP.GE.AND P1, PT, R69, R225, PT ;  /* 0x000000e14500720c */ /* 0x000fe40003f26270 */
[----:B------:R-:W-:-:S02]  /*4c80*/  FSEL R171, R101, -INF , !P6 ;  /* 0xff80000065ab7808 */ /* 0x000fc40007000000 */
[----:B------:R-:W-:Y:S02]  /*4c90*/  ISETP.GE.AND P6, PT, R72, R225, PT ;  /* 0x000000e14800720c */ /* 0x000fe40003fc6270 */
[----:B------:R-:W-:Y:S02]  /*4ca0*/  FSEL R93, R93, -INF , P5 ;  /* 0xff8000005d5d7808 */ /* 0x000fe40002800000 */
[----:B------:R-:W-:Y:S02]  /*4cb0*/  FSEL R97, R97, -INF , P1 ;  /* 0xff80000061617808 */ /* 0x000fe40000800000 */
[----:B------:R-:W-:Y:S02]  /*4cc0*/  ISETP.GE.AND P5, PT, R69, R224, PT ;  /* 0x000000e04500720c */ /* 0x000fe40003fa6270 */
[----:B------:R-:W-:Y:S02]  /*4cd0*/  FSEL R4, R54, -INF , P4 ;  /* 0xff80000036047808 */ /* 0x000fe40002000000 */
        /* <DEDUP_REMOVED lines=9> */
[----:B------:R-:W-:Y:S02]  /*4d70*/  FSEL R153, R92, -INF , !P5 ;  /* 0xff8000005c997808 */ /* 0x000fe40006800000 */
[----:B------:R-:W-:Y:S02]  /*4d80*/  ISETP.GE.AND P1, PT, R81, R222, PT ;  /* 0x000000de5100720c */ /* 0x000fe40003f26270 */
[----:B------:R-:W-:Y:S02]  /*4d90*/  ISETP.GE.AND P5, PT, R79, R223, PT ;  /* 0x000000df4f00720c */ /* 0x000fe40003fa6270 */
[----:B------:R-:W-:-:S02]  /*4da0*/  FSEL R9, R51, -INF , P4 ;  /* 0xff80000033097808 */ /* 0x000fc40002000000 */
[-C--:B------:R-:W-:Y:S02]  /*4db0*/  ISETP.GE.AND P4, PT, R74, R223.reuse, PT ;  /* 0x000000df4a00720c */ /* 0x080fe40003f86270 */
[----:B------:R-:W-:Y:S02]  /*4dc0*/  FSEL R51, R55, -INF , !P6 ;  /* 0xff80000037337808 */ /* 0x000fe40007000000 */
[----:B------:R-:W-:Y:S02]  /*4dd0*/  ISETP.GE.AND P6, PT, R76, R223, PT ;  /* 0x000000df4c00720c */ /* 0x000fe40003fc6270 */
[----:B------:R-:W-:Y:S02]  /*4de0*/  FSEL R4, R4, -INF , !P1 ;  /* 0xff80000004047808 */ /* 0x000fe40004800000 */
[----:B------:R-:W-:Y:S02]  /*4df0*/  FSEL R5, R50, -INF , P5 ;  /* 0xff80000032057808 */ /* 0x000fe40002800000 */
[----:B------:R-:W-:-:S02]  /*4e00*/  ISETP.GE.AND P1, PT, R77, R224, PT ;  /* 0x000000e04d00720c */ /* 0x000fc40003f26270 */
[-C--:B------:R-:W-:Y:S02]  /*4e10*/  ISETP.GE.AND P5, PT, R78, R222.reuse, PT ;  /* 0x000000de4e00720c */ /* 0x080fe40003fa6270 */
[----:B------:R-:W-:Y:S02]  /*4e20*/  FSEL R17, R43, -INF , P4 ;  /* 0xff8000002b117808 */ /* 0x000fe40002000000 */
[----:B------:R-:W-:Y:S02]  /*4e30*/  ISETP.GE.AND P4, PT, R70, R223, PT ;  /* 0x000000df4600720c */ /* 0x000fe40003f86270 */
[----:B------:R-:W-:Y:S02]  /*4e40*/  FSEL R21, R42, -INF , P6 ;  /* 0xff8000002a157808 */ /* 0x000fe40003000000 */
[----:B------:R-:W-:Y:S02]  /*4e50*/  ISETP.GE.AND P6, PT, R74, R222, PT ;  /* 0x000000de4a00720c */ /* 0x000fe40003fc6270 */
[----:B------:R-:W-:-:S02]  /*4e60*/  FSEL R151, R93, -INF , !P1 ;  /* 0xff8000005d977808 */ /* 0x000fc40004800000 */
[----:B------:R-:W-:Y:S02]  /*4e70*/  FSEL R43, R9, -INF , !P5 ;  /* 0xff800000092b7808 */ /* 0x000fe40006800000 */
[----:B------:R-:W-:Y:S02]  /*4e80*/  ISETP.GE.AND P1, PT, R79, R222, PT ;  /* 0x000000de4f00720c */ /* 0x000fe40003f26270 */
[-C--:B------:R-:W-:Y:S02]  /*4e90*/  ISETP.GE.AND P5, PT, R71, R223.reuse, PT ;  /* 0x000000df4700720c */ /* 0x080fe40003fa6270 */
[----:B------:R-:W-:Y:S02]  /*4ea0*/  FSEL R9, R31, -INF , P4 ;  /* 0xff8000001f097808 */ /* 0x000fe40002000000 */
[----:B------:R-:W-:Y:S02]  /*4eb0*/  ISETP.GE.AND P4, PT, R45, R223, PT ;  /* 0x000000df2d00720c */ /* 0x000fe40003f86270 */
[----:B------:R-:W-:-:S02]  /*4ec0*/  FSEL R17, R17, -INF , !P6 ;  /* 0xff80000011117808 */ /* 0x000fc40007000000 */
[----:B------:R-:W-:Y:S02]  /*4ed0*/  ISETP.GE.AND P6, PT, R66, R223, PT ;  /* 0x000000df4200720c */ /* 0x000fe40003fc6270 */
[----:B------:R-:W-:Y:S02]  /*4ee0*/  FSEL R5, R5, -INF , !P1 ;  /* 0xff80000005057808 */ /* 0x000fe40004800000 */
[----:B------:R-:W-:Y:S02]  /*4ef0*/  FSEL R13, R30, -INF , P5 ;  /* 0xff8000001e0d7808 */ /* 0x000fe40002800000 */
[-C--:B------:R-:W-:Y:S02]  /*4f00*/  ISETP.GE.AND P1, PT, R76, R222.reuse, PT ;  /* 0x000000de4c00720c */ /* 0x080fe40003f26270 */
[----:B------:R-:W-:Y:S02]  /*4f10*/  ISETP.GE.AND P5, PT, R70, R222, PT ;  /* 0x000000de4600720c */ /* 0x000fe40003fa6270 */
[----:B------:R-:W-:-:S02]  /*4f20*/  FSEL R27, R27, -INF , P4 ;  /* 0xff8000001b1b7808 */ /* 0x000fc40002000000 */
[----:B------:R-:W-:Y:S02]  /*4f30*/  ISETP.GE.AND P4, PT, R39, R223, PT ;  /* 0x000000df2700720c */ /* 0x000fe40003f86270 */
[----:B------:R-:W-:Y:S02]  /*4f40*/  FSEL R26, R26, -INF , P6 ;  /* 0xff8000001a1a7808 */ /* 0x000fe40003000000 */
[-C--:B------:R-:W-:Y:S02]  /*4f50*/  ISETP.GE.AND P6, PT, R45, R222.reuse, PT ;  /* 0x000000de2d00720c */ /* 0x080fe40003fc6270 */
[----:B------:R-:W-:Y:S02]  /*4f60*/  FSEL R21, R21, -INF , !P1 ;  /* 0xff80000015157808 */ /* 0x000fe40004800000 */
[----:B------:R-:W-:Y:S02]  /*4f70*/  FSEL R9, R9, -INF , !P5 ;  /* 0xff80000009097808 */ /* 0x000fe40006800000 */
[----:B------:R-:W-:-:S02]  /*4f80*/  ISETP.GE.AND P1, PT, R71, R222, PT ;  /* 0x000000de4700720c */ /* 0x000fc40003f26270 */
[-C--:B------:R-:W-:Y:S02]  /*4f90*/  ISETP.GE.AND P5, PT, R64, R223.reuse, PT ;  /* 0x000000df4000720c */ /* 0x080fe40003fa6270 */
[----:B------:R-:W-:Y:S02]  /*4fa0*/  FSEL R23, R23, -INF , P4 ;  /* 0xff80000017177808 */ /* 0x000fe40002000000 */
[-C--:B------:R-:W-:Y:S02]  /*4fb0*/  ISETP.GE.AND P4, PT, R38, R223.reuse, PT ;  /* 0x000000df2600720c */ /* 0x080fe40003f86270 */
[----:B------:R-:W-:Y:S02]  /*4fc0*/  FSEL R27, R27, -INF , !P6 ;  /* 0xff8000001b1b7808 */ /* 0x000fe40007000000 */
[----:B------:R-:W-:Y:S02]  /*4fd0*/  ISETP.GE.AND P6, PT, R63, R223, PT ;  /* 0x000000df3f00720c */ /* 0x000fe40003fc6270 */
[----:B------:R-:W-:-:S02]  /*4fe0*/  FSEL R13, R13, -INF , !P1 ;  /* 0xff8000000d0d7808 */ /* 0x000fc40004800000 */
[----:B------:R-:W-:Y:S02]  /*4ff0*/  FSEL R22, R22, -INF , P5 ;  /* 0xff80000016167808 */ /* 0x000fe40002800000 */
[-C--:B------:R-:W-:Y:S02]  /*5000*/  ISETP.GE.AND P1, PT, R66, R222.reuse, PT ;  /* 0x000000de4200720c */ /* 0x080fe40003f26270 */
[----:B------:R-:W-:Y:S02]  /*5010*/  ISETP.GE.AND P5, PT, R39, R222, PT ;  /* 0x000000de2700720c */ /* 0x000fe40003fa6270 */
[----:B------:R-:W-:Y:S02]  /*5020*/  FSEL R19, R19, -INF , P4 ;  /* 0xff80000013137808 */ /* 0x000fe40002000000 */
[----:B------:R-:W-:Y:S02]  /*5030*/  ISETP.GE.AND P4, PT, R60, R223, PT ;  /* 0x000000df3c00720c */ /* 0x000fe40003f86270 */
[----:B------:R-:W-:-:S02]  /*5040*/  FSEL R18, R18, -INF , P6 ;  /* 0xff80000012127808 */ /* 0x000fc40003000000 */
[-C--:B------:R-:W-:Y:S02]  /*5050*/  ISETP.GE.AND P6, PT, R38, R222.reuse, PT ;  /* 0x000000de2600720c */ /* 0x080fe40003fc6270 */
[----:B------:R-:W-:Y:S02]  /*5060*/  FSEL R45, R26, -INF , !P1 ;  /* 0xff8000001a2d7808 */ /* 0x000fe40004800000 */
[----:B------:R-:W-:Y:S02]  /*5070*/  FSEL R38, R23, -INF , !P5 ;  /* 0xff80000017267808 */ /* 0x000fe40006800000 */
[----:B------:R-:W-:Y:S02]  /*5080*/  ISETP.GE.AND P1, PT, R64, R222, PT ;  /* 0x000000de4000720c */ /* 0x000fe40003f26270 */
[----:B------:R-:W-:Y:S02]  /*5090*/  ISETP.GE.AND P5, PT, R62, R223, PT ;  /* 0x000000df3e00720c */ /* 0x000fe40003fa6270 */
[----:B------:R-:W-:-:S02]  /*50a0*/  FSEL R15, R15, -INF , P4 ;  /* 0xff8000000f0f7808 */ /* 0x000fc40002000000 */
[----:B------:R-:W-:Y:S02]  /*50b0*/  ISETP.GE.AND P4, PT, R56, R223, PT ;  /* 0x000000df3800720c */ /* 0x000fe40003f86270 */
[----:B------:R-:W-:Y:S02]  /*50c0*/  FSEL R39, R22, -INF , !P1 ;  /* 0xff80000016277808 */ /* 0x000fe40004800000 */
[----:B------:R-:W-:Y:S02]  /*50d0*/  FSEL R14, R14, -INF , P5 ;  /* 0xff8000000e0e7808 */ /* 0x000fe40002800000 */
[-C--:B------:R-:W-:Y:S02]  /*50e0*/  ISETP.GE.AND P1, PT, R63, R222.reuse, PT ;  /* 0x000000de3f00720c */ /* 0x080fe40003f26270 */
[----:B------:R-:W-:Y:S02]  /*50f0*/  ISETP.GE.AND P5, PT, R60, R222, PT ;  /* 0x000000de3c00720c */ /* 0x000fe40003fa6270 */
[----:B------:R-:W-:-:S02]  /*5100*/  FSEL R11, R11, -INF , P4 ;  /* 0xff8000000b0b7808 */ /* 0x000fc40002000000 */
[----:B------:R-:W-:Y:S02]  /*5110*/  ISETP.GE.AND P4, PT, R52, R223, PT ;  /* 0x000000df3400720c */ /* 0x000fe40003f86270 */
[----:B------:R-:W-:Y:S02]  /*5120*/  FSEL R251, R18, -INF , !P1 ;  /* 0xff80000012fb7808 */ /* 0x000fe40004800000 */
[----:B------:R-:W-:Y:S02]  /*5130*/  FSEL R165, R15, -INF , !P5 ;  /* 0xff8000000fa57808 */ /* 0x000fe40006800000 */
[-C--:B------:R-:W-:Y:S02]  /*5140*/  ISETP.GE.AND P1, PT, R62, R222.reuse, PT ;  /* 0x000000de3e00720c */ /* 0x080fe40003f26270 */
[----:B------:R-:W-:Y:S02]  /*5150*/  FSEL R249, R19, -INF , !P6 ;  /* 0xff80000013f97808 */ /* 0x000fe40007000000 */
[----:B------:R-:W-:-:S02]  /*5160*/  ISETP.GE.AND P5, PT, R52, R222, PT ;  /* 0x000000de3400720c */ /* 0x000fc40003fa6270 */
[----:B------:R-:W-:Y:S02]  /*5170*/  FSEL R6, R6, -INF , P4 ;  /* 0xff80000006067808 */ /* 0x000fe40002000000 */
[----:B------:R-:W-:Y:S02]  /*5180*/  ISETP.GE.AND P6, PT, R58, R223, PT ;  /* 0x000000df3a00720c */ /* 0x000fe40003fc6270 */
[----:B------:R-:W-:Y:S02]  /*5190*/  FSEL R247, R14, -INF , !P1 ;  /* 0xff8000000ef77808 */ /* 0x000fe40004800000 */
[----:B------:R-:W-:Y:S02]  /*51a0*/  FSEL R235, R6, -INF , !P5 ;  /* 0xff80000006eb7808 */ /* 0x000fe40006800000 */
[----:B------:R-:W-:Y:S02]  /*51b0*/  ISETP.GE.AND P1, PT, R58, R222, PT ;  /* 0x000000de3a00720c */ /* 0x000fe40003f26270 */
[----:B------:R-:W-:-:S02]  /*51c0*/  FSEL R10, R10, -INF , P6 ;  /* 0xff8000000a0a7808 */ /* 0x000fc40003000000 */
[----:B------:R-:W-:Y:S02]  /*51d0*/  FMNMX3.FTZ R6, R46, R61, R59, !PT ;  /* 0x0000003d2e067276 */ /* 0x000fe4000781003b */
[----:B------:R-:W-:Y:S02]  /*51e0*/  FSEL R241, R10, -INF , !P1 ;  /* 0xff8000000af17808 */ /* 0x000fe40004800000 */
        /* <DEDUP_REMOVED lines=10> */
[----:B------:R-:W-:Y:S02]  /*5290*/  ISETP.GE.AND P6, PT, R56, R222, PT ;  /* 0x000000de3800720c */ /* 0x000fe40003fc6270 */
[-C--:B------:R-:W-:Y:S02]  /*52a0*/  ISETP.GE.AND P1, PT, R48, R223.reuse, PT ;  /* 0x000000df3000720c */ /* 0x080fe40003f26270 */
[----:B------:R-:W-:Y:S02]  /*52b0*/  ISETP.GE.AND P4, PT, R40, R223, PT ;  /* 0x000000df2800720c */ /* 0x000fe40003f86270 */
[----:B------:R-:W-:Y:S02]  /*52c0*/  FMNMX3.FTZ R6, R6, R245, R243, !PT ;  /* 0x000000f506067276 */ /* 0x000fe400078100f3 */
[----:B------:R-:W-:Y:S02]  /*52d0*/  FMNMX3.FTZ R10, R10, R38, R251, !PT ;  /* 0x000000260a0a7276 */ /* 0x000fe400078100fb */
[----:B------:R-:W-:-:S02]  /*52e0*/  FSEL R239, R11, -INF , !P6 ;  /* 0xff8000000bef7808 */ /* 0x000fc40007000000 */
[----:B------:R-:W-:Y:S02]  /*52f0*/  FSEL R7, R7, -INF , P1 ;  /* 0xff80000007077808 */ /* 0x000fe40000800000 */
        /* <DEDUP_REMOVED lines=8> */
[----:B------:R-:W-:Y:S02]  /*5380*/  FSEL R191, R114, -INF , !P5 ;  /* 0xff80000072bf7808 */ /* 0x000fe40006800000 */
[----:B------:R-:W-:Y:S02]  /*5390*/  FSEL R115, R115, -INF , P1 ;  /* 0xff80000073737808 */ /* 0x000fe40000800000 */
[----:B------:R-:W-:-:S02]  /*53a0*/  FMNMX3.FTZ R6, R6, R179, R189, !PT ;  /* 0x000000b306067276 */ /* 0x000fc400078100bd */
[-C--:B------:R-:W-:Y:S02]  /*53b0*/  ISETP.GE.AND P6, PT, R28, R222.reuse, PT ;  /* 0x000000de1c00720c */ /* 0x080fe40003fc6270 */
[----:B------:R-:W-:Y:S02]  /*53c0*/  ISETP.GE.AND P5, PT, R24, R222, PT ;  /* 0x000000de1800720c */ /* 0x000fe40003fa6270 */
[----:B------:R-:W-:Y:S02]  /*53d0*/  ISETP.GE.AND P1, PT, R20, R223, PT ;  /* 0x000000df1400720c */ /* 0x000fe40003f26270 */
[----:B------:R-:W-:Y:S02]  /*53e0*/  FSEL R110, R110, -INF , P4 ;  /* 0xff8000006e6e7808 */ /* 0x000fe40002000000 */
[----:B------:R-:W-:Y:S02]  /*53f0*/  FMNMX3.FTZ R10, R10, R165, R241, !PT ;  /* 0x000000a50a0a7276 */ /* 0x000fe400078100f1 */
[----:B------:R-:W-:-:S02]  /*5400*/  ISETP.GE.AND P4, PT, R16, R223, PT ;  /* 0x000000df1000720c */ /* 0x000fc40003f86270 */
[----:B------:R-:W-:Y:S02]  /*5410*/  FMNMX3.FTZ R6, R6, R181, R229, !PT ;  /* 0x000000b506067276 */ /* 0x000fe400078100e5 */
[----:B------:R-:W-:Y:S02]  /*5420*/  FSEL R187, R115, -INF , !P6 ;  /* 0xff80000073bb7808 */ /* 0x000fe40007000000 */
[----:B------:R-:W-:Y:S02]  /*5430*/  FSEL R185, R110, -INF , !P5 ;  /* 0xff8000006eb97808 */ /* 0x000fe40006800000 */
[----:B------:R-:W-:Y:S02]  /*5440*/  FSEL R111, R111, -INF , P1 ;  /* 0xff8000006f6f7808 */ /* 0x000fe40000800000 */
[----:B------:R-:W-:Y:S02]  /*5450*/  FMNMX3.FTZ R10, R10, R239, R235, !PT ;  /* 0x000000ef0a0a7276 */ /* 0x000fe400078100eb */
[----:B------:R-:W-:-:S02]  /*5460*/  ISETP.GE.AND P6, PT, R20, R222, PT ;  /* 0x000000de1400720c */ /* 0x000fc40003fc6270 */
[----:B------:R-:W-:Y:S02]  /*5470*/  ISETP.GE.AND P5, PT, R16, R222, PT ;  /* 0x000000de1000720c */ /* 0x000fe40003fa6270 */
[-C--:B------:R-:W-:Y:S02]  /*5480*/  ISETP.GE.AND P1, PT, R12, R223.reuse, PT ;  /* 0x000000df0c00720c */ /* 0x080fe40003f26270 */
[----:B------:R-:W-:Y:S02]  /*5490*/  FSEL R106, R106, -INF , P4 ;  /* 0xff8000006a6a7808 */ /* 0x000fe40002000000 */
[----:B------:R-:W-:Y:S02]  /*54a0*/  ISETP.GE.AND P4, PT, R8, R223, PT ;  /* 0x000000df0800720c */ /* 0x000fe40003f86270 */
[----:B------:R-:W-:Y:S02]  /*54b0*/  FMNMX3.FTZ R6, R6, R227, R221, !PT ;  /* 0x000000e306067276 */ /* 0x000fe400078100dd */
        /* <DEDUP_REMOVED lines=10> */
[----:B------:R-:W-:Y:S02]  /*5560*/  FMNMX3.FTZ R10, R10, R187, R185, !PT ;  /* 0x000000bb0a0a7276 */ /* 0x000fe400078100b9 */
[----:B------:R-:W-:Y:S02]  /*5570*/  FSEL R167, R107, -INF , !P6 ;  /* 0xff8000006ba77808 */ /* 0x000fe40007000000 */
[----:B------:R-:W-:-:S02]  /*5580*/  FSEL R163, R102, -INF , !P5 ;  /* 0xff80000066a37808 */ /* 0x000fc40006800000 */
[----:B------:R-:W-:Y:S02]  /*5590*/  FSEL R103, R103, -INF , P1 ;  /* 0xff80000067677808 */ /* 0x000fe40000800000 */
[-C--:B------:R-:W-:Y:S02]  /*55a0*/  ISETP.GE.AND P6, PT, R65, R222.reuse, PT ;  /* 0x000000de4100720c */ /* 0x080fe40003fc6270 */
[----:B------:R-:W-:Y:S02]  /*55b0*/  FMNMX3.FTZ R6, R6, R175, R173, !PT ;  /* 0x000000af06067276 */ /* 0x000fe400078100ad */
[----:B------:R-:W-:Y:S02]  /*55c0*/  ISETP.GE.AND P5, PT, R68, R222, PT ;  /* 0x000000de4400720c */ /* 0x000fe40003fa6270 */
[----:B------:R-:W-:Y:S02]  /*55d0*/  ISETP.GE.AND P1, PT, R69, R223, PT ;  /* 0x000000df4500720c */ /* 0x000fe40003f26270 */
[----:B------:R-:W-:-:S02]  /*55e0*/  FSEL R98, R98, -INF , P4 ;  /* 0xff80000062627808 */ /* 0x000fc40002000000 */
[----:B------:R-:W-:Y:S02]  /*55f0*/  ISETP.GE.AND P4, PT, R72, R223, PT ;  /* 0x000000df4800720c */ /* 0x000fe40003f86270 */
[----:B------:R-:W-:Y:S02]  /*5600*/  FMNMX3.FTZ R8, R10, R183, R169, !PT ;  /* 0x000000b70a087276 */ /* 0x000fe400078100a9 */
[----:B------:R-:W-:Y:S02]  /*5610*/  FMNMX3.FTZ R6, R6, R171, R157, !PT ;  /* 0x000000ab06067276 */ /* 0x000fe4000781009d */
[----:B------:R-:W-:Y:S02]  /*5620*/  FSEL R161, R103, -INF , !P6 ;  /* 0xff80000067a17808 */ /* 0x000fe40007000000 */
[----:B------:R-:W-:Y:S02]  /*5630*/  FSEL R149, R98, -INF , !P5 ;  /* 0xff80000062957808 */ /* 0x000fe40006800000 */
[----:B------:R-:W-:-:S02]  /*5640*/  FSEL R99, R99, -INF , P1 ;  /* 0xff80000063637808 */ /* 0x000fc40000800000 */
[-C--:B------:R-:W-:Y:S02]  /*5650*/  ISETP.GE.AND P6, PT, R69, R222.reuse, PT ;  /* 0x000000de4500720c */ /* 0x080fe40003fc6270 */
[----:B------:R-:W-:Y:S02]  /*5660*/  ISETP.GE.AND P5, PT, R72, R222, PT ;  /* 0x000000de4800720c */ /* 0x000fe40003fa6270 */
[----:B------:R-:W-:Y:S02]  /*5670*/  ISETP.GE.AND P1, PT, R77, R223, PT ;  /* 0x000000df4d00720c */ /* 0x000fe40003f26270 */
[----:B------:R-:W-:Y:S02]  /*5680*/  FSEL R94, R94, -INF , P4 ;  /* 0xff8000005e5e7808 */ /* 0x000fe40002000000 */
[----:B------:R-:W-:Y:S02]  /*5690*/  FMNMX3.FTZ R8, R8, R167, R163, !PT ;  /* 0x000000a708087276 */ /* 0x000fe400078100a3 */
[----:B------:R-:W-:-:S02]  /*56a0*/  FMNMX3.FTZ R6, R6, R155, R153, !PT ;  /* 0x0000009b06067276 */ /* 0x000fc40007810099 */
[----:B------:R-:W-:Y:S02]  /*56b0*/  ISETP.GE.AND P4, PT, R77, R222, PT ;  /* 0x000000de4d00720c */ /* 0x000fe40003f86270 */
[----:B------:R-:W-:Y:S02]  /*56c0*/  FSEL R95, R95, -INF , P1 ;  /* 0xff8000005f5f7808 */ /* 0x000fe40000800000 */
[----:B------:R-:W-:Y:S02]  /*56d0*/  FSEL R147, R99, -INF , !P6 ;  /* 0xff80000063937808 */ /* 0x000fe40007000000 */
[----:B------:R-:W-:Y:S02]  /*56e0*/  FSEL R145, R94, -INF , !P5 ;  /* 0xff8000005e917808 */ /* 0x000fe40006800000 */
[----:B------:R-:W-:Y:S02]  /*56f0*/  FMNMX3.FTZ R8, R8, R161, R149, !PT ;  /* 0x000000a108087276 */ /* 0x000fe40007810095 */
[----:B------:R-:W-:-:S02]  /*5700*/  FMNMX.FTZ R6, R151, R6, !PT ;  /* 0x0000000697067209 */ /* 0x000fc40007810000 */
        /* <DEDUP_REMOVED lines=19> */
[-C--:B------:R-:W-:Y:S01]  /*5840*/  FFMA.FTZ R62, R61, R67.reuse, -R136 ;  /* 0x000000433d3e7223 */ /* 0x080fe20000010888 */
[----:B------:R-:W1:Y:S03]  /*5850*/  LDSM.16.MT88.4 R124, [R65+0xc000] ;  /* 0x00c00000417c783b */ /* 0x000e660000004200 */
[-CC-:B------:R-:W-:Y:S01]  /*5860*/  FFMA.FTZ R61, R4, R67.reuse, -R64.reuse ;  /* 0x00000043043d7223 */ /* 0x180fe20000010840 */
[----:B------:R-:W-:Y:S02]  /*5870*/  VIADD R4, R65, 0xc000 ;  /* 0x0000c00041047836 */ /* 0x000fe40000000000 */
[-C--:B------:R-:W-:Y:S01]  /*5880*/  FFMA.FTZ R56, R43, R67.reuse, -R64 ;  /* 0x000000432b387223 */ /* 0x080fe20000010840 */
[----:B------:R-:W-:Y:S02]  /*5890*/  VIADD R43, R65, 0xc040 ;  /* 0x0000c040412b7836 */ /* 0x000fe40000000000 */
[----:B------:R-:W-:Y:S01]  /*58a0*/  FFMA.FTZ R58, R57, R67, -R136 ;  /* 0x00000043393a7223 */ /* 0x000fe20000010888 */
[----:B------:R-:W-:-:S02]  /*58b0*/  @P2 VIADD R43, R4, 0xffffffc0 ;  /* 0xffffffc0042b2836 */ /* 0x000fc40000000000 */
[-CC-:B------:R-:W-:Y:S01]  /*58c0*/  FFMA.FTZ R63, R46, R67.reuse, -R136.reuse ;  /* 0x000000432e3f7223 */ /* 0x180fe20000010888 */
[C---:B------:R-:W-:Y:S02]  /*58d0*/  IMAD.IADD R66, R176.reuse, 0x1, R65 ;  /* 0x00000001b0427824 */ /* 0x040fe400078e0241 */
[-C--:B------:R-:W-:Y:S01]  /*58e0*/  FFMA.FTZ R59, R59, R67.reuse, -R136 ;  /* 0x000000433b3b7223 */ /* 0x080fe20000010888 */
[----:B------:R-:W-:Y:S02]  /*58f0*/  IMAD.IADD R37, R176, 0x1, R43 ;  /* 0x00000001b0257824 */ /* 0x000fe400078e022b */
[-CC-:B------:R-:W-:Y:S01]  /*5900*/  FFMA.FTZ R60, R51, R67.reuse, -R64.reuse ;  /* 0x00000043333c7223 */ /* 0x180fe20000010840 */
[-CC-:B------:R-:W-:Y:S01]  /*5910*/  FFMA.FTZ R57, R5, R67.reuse, -R64.reuse ;  /* 0x0000004305397223 */ /* 0x180fe20000010840 */
[----:B------:R-:W2:Y:S04]  /*5920*/  LDSM.16.MT88.4 R116, [R66+0xc000] ;  /* 0x00c000004274783b */ /* 0x000ea80000004200 */
[----:B------:R-:W3:Y:S04]  /*5930*/  LDSM.16.MT88.4 R84, [R66+0x10000] ;  /* 0x010000004254783b */ /* 0x000ee80000004200 */
[----:B------:R-:W4:Y:S04]  /*5940*/  LDSM.16.MT88.4 R108, [R43] ;  /* 0x000000002b6c783b */ /* 0x000f280000004200 */
[----:B------:R-:W5:Y:S04]  /*5950*/  LDSM.16.MT88.4 R100, [R37] ;  /* 0x000000002564783b */ /* 0x000f680000004200 */
[----:B------:R-:W5:Y:S04]  /*5960*/  LDSM.16.MT88.4 R92, [R65+0x10000] ;  /* 0x01000000415c783b */ /* 0x000f680000004200 */
[----:B------:R-:W5:Y:S04]  /*5970*/  LDSM.16.MT88.4 R76, [R43+0x4000] ;  /* 0x004000002b4c783b */ /* 0x000f680000004200 */
[----:B------:R-:W5:Y:S01]  /*5980*/  LDSM.16.MT88.4 R4, [R37+0x4000] ;  /* 0x004000002504783b */ /* 0x000f620000004200 */
[----:B------:R-:W-:Y:S01]  /*5990*/  MUFU.EX2 R63, R63 ;  /* 0x0000003f003f7308 */ /* 0x000fe20000000800 */
[----:B------:R-:W-:-:S02]  /*59a0*/  FFMA.FTZ R48, R9, R67, -R64 ;  /* 0x0000004309307223 */ /* 0x000fc40000010840 */
[----:B------:R-:W5:Y:S01]  /*59b0*/  LDSM.16.MT88.4 R8, [R65+0xc800] ;  /* 0x00c800004108783b */ /* 0x000f620000004200 */
[-CC-:B------:R-:W-:Y:S01]  /*59c0*/  FFMA.FTZ R50, R49, R67.reuse, -R136.reuse ;  /* 0x0000004331327223 */ /* 0x180fe20000010888 */
[-CC-:B------:R-:W-:Y:S01]  /*59d0*/  FFMA.FTZ R55, R75, R67.reuse, -R136.reuse ;  /* 0x000000434b377223 */ /* 0x180fe20000010888 */
[-CC-:B------:R-:W-:Y:S01]  /*59e0*/  FFMA.FTZ R54, R73, R67.reuse, -R136.reuse ;  /* 0x0000004349367223 */ /* 0x180fe20000010888 */
[----:B------:R-:W-:Y:S01]  /*59f0*/  LDSM.16.MT88.4 R140, [R65+0x10800] ;  /* 0x01080000418c783b */ /* 0x000fe20000004200 */
        /* <DEDUP_REMOVED lines=49> */
[----:B------:R-:W-:-:S06]  /*5d10*/  FFMA.FTZ R46, R41, R67, -R136 ;  /* 0x00000043292e7223 */ /* 0x000fcc0000010888 */
[C---:B------:R-:W-:Y:S01]  /*5d20*/  HMMA.16816.F32 R120, R4.reuse, R16, R120 ;  /* 0x000000100478723c */ /* 0x040fe20000001878 */
[-CC-:B------:R-:W-:Y:S02]  /*5d30*/  FFMA.FTZ R41, R29, R67.reuse, -R136.reuse ;  /* 0x000000431d297223 */ /* 0x180fe40000010888 */
[----:B------:R-:W-:Y:S05]  /*5d40*/  LDSM.16.MT88.4 R28, [R43+0x4800] ;  /* 0x004800002b1c783b */ /* 0x000fea0000004200 */
        /* <DEDUP_REMOVED lines=8> */
[-CC-:B------:R-:W-:Y:S01]  /*5dd0*/  FFMA.FTZ R47, R47, R67.reuse, -R136.reuse ;  /* 0x000000432f2f7223 */ /* 0x180fe20000010888 */
[-C--:B------:R-:W-:Y:S01]  /*5de0*/  FFMA.FTZ R40, R25, R67.reuse, -R136 ;  /* 0x0000004319287223 */ /* 0x080fe20000010888 */
[-CC-:B------:R-:W-:Y:S01]  /*5df0*/  FFMA.FTZ R45, R45, R67.reuse, -R64.reuse ;  /* 0x000000432d2d7223 */ /* 0x180fe20000010840 */
[----:B------:R-:W-:-:S03]  /*5e00*/  FFMA.FTZ R42, R27, R67, -R64 ;  /* 0x000000431b2a7223 */ /* 0x000fc60000010840 */
[----:B-1----:R-:W-:Y:S01]  /*5e10*/  HMMA.16816.F32 R72, R4, R8, R72 ;  /* 0x000000080448723c */ /* 0x002fe20000001848 */
[-CC-:B------:R-:W-:Y:S01]  /*5e20*/  FFMA.FTZ R39, R39, R67.reuse, -R64.reuse ;  /* 0x0000004327277223 */ /* 0x180fe20000010840 */
[----:B------:R-:W-:-:S06]  /*5e30*/  FFMA.FTZ R38, R38, R67, -R64 ;  /* 0x0000004326267223 */ /* 0x000fcc0000010840 */
        /* <DEDUP_REMOVED lines=98> */
[C---:B------:R-:W-:Y:S08]  /*6460*/  HMMA.16816.F32 R88, R4.reuse, R24, R88 ;  /* 0x000000180458723c */ /* 0x040ff00000001858 */
[C---:B------:R-:W-:Y:S01]  /*6470*/  HMMA.16816.F32 R84, R4.reuse, R26, R84 ;  /* 0x0000001a0454723c */ /* 0x040fe20000001854 */
[----:B------:R-:W-:Y:S07]  /*6480*/  LDSM.16.MT88.4 R24, [R66+0x12000] ;  /* 0x012000004218783b */ /* 0x000fee0000004200 */
[C---:B------:R-:W-:Y:S08]  /*6490*/  HMMA.16816.F32 R104, R4.reuse, R20, R104 ;  /* 0x000000140468723c */ /* 0x040ff00000001868 */
[C---:B------:R-:W-:Y:S01]  /*64a0*/  HMMA.16816.F32 R100, R4.reuse, R22, R100 ;  /* 0x000000160464723c */ /* 0x040fe20000001864 */
[----:B------:R-:W4:Y:S07]  /*64b0*/  LDSM.16.MT88.4 R20, [R65+0xe000] ;  /* 0x00e000004114783b */ /* 0x000f2e0000004200 */
[C---:B-1----:R-:W-:Y:S08]  /*64c0*/  HMMA.16816.F32 R72, R4.reuse, R12, R72 ;  /* 0x0000000c0448723c */ /* 0x042ff00000001848 */
[----:B------:R-:W-:Y:S01]  /*64d0*/  HMMA.16816.F32 R68, R4, R14, R68 ;  /* 0x0000000e0444723c */ /* 0x000fe20000001844 */
[----:B---3--:R-:W-:Y:S01]  /*64e0*/  F2FP.F16.F32.PACK_AB R4, R179, R144 ;  /* 0x00000090b304723e */ /* 0x008fe200000000ff */
[----:B------:R-:W1:Y:S01]  /*64f0*/  LDSM.16.MT88.4 R12, [R65+0x12000] ;  /* 0x01200000410c783b */ /* 0x000e620000004200 */
[----:B-----5:R-:W-:-:S02]  /*6500*/  F2FP.F16.F32.PACK_AB R6, R181, R146 ;  /* 0x00000092b506723e */ /* 0x020fc400000000ff */
        /* <DEDUP_REMOVED lines=40> */
[----:B------:R-:W3:Y:S01]  /*6790*/  LDSM.16.MT88.4 R16, [R37+0x2800] ;  /* 0x002800002510783b */ /* 0x000ee20000004200 */
        /* <DEDUP_REMOVED lines=15> */
[----:B------:R-:W3:Y:S01]  /*6890*/  LDSM.16.MT88.4 R16, [R66+0x13000] ;  /* 0x013000004210783b */ /* 0x000ee20000004200 */
        /* <DEDUP_REMOVED lines=8> */
[C---:B-1----:R-:W-:Y:S01]  /*6920*/  HMMA.16816.F32 R96, R4.reuse, R12, R96 ;  /* 0x0000000c0460723c */ /* 0x042fe20000001860 */
[----:B------:R-:W-:Y:S07]  /*6930*/  MUFU.EX2 R156, R156 ;  /* 0x0000009c009c7308 */ /* 0x000fee0000000800 */
[C---:B------:R-:W-:Y:S01]  /*6940*/  HMMA.16816.F32 R92, R4.reuse, R14, R92 ;  /* 0x0000000e045c723c */ /* 0x040fe2000000185c */
[----:B------:R-:W1:Y:S01]  /*6950*/  LDSM.16.MT88.4 R12, [R65+0xf000] ;  /* 0x00f00000410c783b */ /* 0x000e620000004200 */
[----:B------:R-:W5:Y:S06]  /*6960*/  MUFU.EX2 R175, R175 ;  /* 0x000000af00af7308 */ /* 0x000f6c0000000800 */
[C---:B--2---:R-:W-:Y:S02]  /*6970*/  HMMA.16816.F32 R80, R4.reuse, R20, R80 ;  /* 0x000000140450723c */ /* 0x044fe40000001850 */
[----:B------:R-:W-:Y:S06]  /*6980*/  MUFU.EX2 R158, R158 ;  /* 0x0000009e009e7308 */ /* 0x000fec0000000800 */
[C---:B------:R-:W-:Y:S01]  /*6990*/  HMMA.16816.F32 R76, R4.reuse, R22, R76 ;  /* 0x00000016044c723c */ /* 0x040fe2000000184c */
[----:B------:R-:W2:Y:S01]  /*69a0*/  LDSM.16.MT88.4 R20, [R43+0x3000] ;  /* 0x003000002b14783b */ /* 0x000ea20000004200 */
[----:B------:R-:W3:Y:S08]  /*69b0*/  MUFU.EX2 R171, R171 ;  /* 0x000000ab00ab7308 */ /* 0x000ef00000000800 */
[----:B------:R-:W-:Y:S01]  /*69c0*/  MUFU.EX2 R160, R160 ;  /* 0x000000a000a07308 */ /* 0x000fe20000000800 */
[C---:B----4-:R-:W-:Y:S07]  /*69d0*/  HMMA.16816.F32 R72, R4.reuse, R8, R72 ;  /* 0x000000080448723c */ /* 0x050fee0000001848 */
[----:B------:R-:W4:Y:S01]  /*69e0*/  MUFU.EX2 R167, R167 ;  /* 0x000000a700a77308 */ /* 0x000f220000000800 */
[C---:B------:R-:W-:Y:S01]  /*69f0*/  HMMA.16816.F32 R68, R4.reuse, R10, R68 ;  /* 0x0000000a0444723c */ /* 0x040fe20000001844 */
[----:B------:R-:W2:Y:S06]  /*6a00*/  LDSM.16.MT88.4 R8, [R37+0x3000] ;  /* 0x003000002508783b */ /* 0x000eac0000004200 */
[----:B------:R-:W-:Y:S08]  /*6a10*/  MUFU.EX2 R162, R162 ;  /* 0x000000a200a27308 */ /* 0x000ff00000000800 */
[----:B------:R-:W1:Y:S01]  /*6a20*/  MUFU.EX2 R161, R161 ;  /* 0x000000a100a17308 */ /* 0x000e620000000800 */
[C---:B------:R-:W-:Y:S08]  /*6a30*/  HMMA.16816.F32 R120, R4.reuse, R24, R120 ;  /* 0x000000180478723c */ /* 0x040ff00000001878 */
[----:B------:R-:W-:Y:S01]  /*6a40*/  HMMA.16816.F32 R116, R4, R26, R116 ;  /* 0x0000001a0474723c */ /* 0x000fe20000001874 */
[----:B------:R-:W2:Y:S01]  /*6a50*/  LDSM.16.MT88.4 R24, [R66+0xf000] ;  /* 0x00f000004218783b */ /* 0x000ea20000004200 */
[----:B-----5:R-:W-:-:S02]  /*6a60*/  F2FP.F16.F32.PACK_AB R4, R175, R156 ;  /* 0x0000009caf04723e */ /* 0x020fc400000000ff */
[----:B---3--:R-:W-:Y:S02]  /*6a70*/  F2FP.F16.F32.PACK_AB R6, R171, R158 ;  /* 0x0000009eab06723e */ /* 0x008fe400000000ff */
[----:B----4-:R-:W-:Y:S02]  /*6a80*/  F2FP.F16.F32.PACK_AB R5, R167, R160 ;  /* 0x000000a0a705723e */ /* 0x010fe400000000ff */
        /* <DEDUP_REMOVED lines=23> */
[----:B------:R-:W-:Y:S03]  /*6c00*/  MUFU.EX2 R24, R24 ;  /* 0x0000001800187308 */ /* 0x000fe60000000800 */
[C---:B-1----:R-:W-:Y:S05]  /*6c10*/  HMMA.16816.F32 R96, R4.reuse, R16, R96 ;  /* 0x000000100460723c */ /* 0x042fea0000001860 */
[----:B------:R-:W1:Y:S03]  /*6c20*/  MUFU.EX2 R25, R25 ;  /* 0x0000001900197308 */ /* 0x000e660000000800 */
[----:B------:R-:W-:Y:S01]  /*6c30*/  HMMA.16816.F32 R92, R4, R18, R92 ;  /* 0x00000012045c723c */ /* 0x000fe2000000185c */
[----:B------:R-:W5:Y:S04]  /*6c40*/  LDSM.16.MT88.4 R16, [R66+0x13800] ;  /* 0x013800004210783b */ /* 0x000f680000004200 */
[----:B------:R-:W-:Y:S01]  /*6c50*/  MUFU.EX2 R26, R26 ;  /* 0x0000001a001a7308 */ /* 0x000fe20000000800 */
[----:B------:R-:W-:-:S07]  /*6c60*/  FADD.FTZ R62, R63, R62 ;  /* 0x0000003e3f3e7221 */ /* 0x000fce0000010000 */
[----:B------:R-:W4:Y:S01]  /*6c70*/  MUFU.EX2 R235, R235 ;  /* 0x000000eb00eb7308 */ /* 0x000f220000000800 */
[----:B------:R-:W-:-:S07]  /*6c80*/  FADD.FTZ R60, R61, R60 ;  /* 0x0000003c3d3c7221 */ /* 0x000fce0000010000 */
[----:B------:R-:W-:Y:S08]  /*6c90*/  MUFU.EX2 R27, R27 ;  /* 0x0000001b001b7308 */ /* 0x000ff00000000800 */
[----:B------:R-:W5:Y:S08]  /*6ca0*/  MUFU.EX2 R136, R136 ;  /* 0x0000008800887308 */ /* 0x000f700000000800 */
[----:B------:R-:W-:Y:S08]  /*6cb0*/  MUFU.EX2 R145, R145 ;  /* 0x0000009100917308 */ /* 0x000ff00000000800 */
[----:B------:R-:W5:Y:S01]  /*6cc0*/  MUFU.EX2 R64, R64 ;  /* 0x0000004000407308 */ /* 0x000f620000000800 */
[----:B------:R-:W-:Y:S01]  /*6cd0*/  FADD.FTZ R59, R59, R62 ;  /* 0x0000003e3b3b7221 */ /* 0x000fe20000010000 */
[----:B------:R-:W-:Y:S01]  /*6ce0*/  FADD.FTZ R57, R57, R60 ;  /* 0x0000003c39397221 */ /* 0x000fe20000010000 */
[----:B---3--:R-:W-:Y:S02]  /*6cf0*/  HMMA.16816.F32 R80, R4, R12, R80 ;  /* 0x0000000c0450723c */ /* 0x008fe40000001850 */
[----:B------:R-:W-:Y:S01]  /*6d00*/  FADD.FTZ R58, R58, R59 ;  /* 0x0000003b3a3a7221 */ /* 0x000fe20000010000 */
[----:B------:R-:W-:-:S05]  /*6d10*/  FADD.FTZ R56, R56, R57 ;  /* 0x0000003938387221 */ /* 0x000fca0000010000 */
[C---:B------:R-:W-:Y:S01]  /*6d20*/  HMMA.16816.F32 R76, R4.reuse, R14, R76 ;  /* 0x0000000e044c723c */ /* 0x040fe2000000184c */
[----:B------:R-:W-:Y:S01]  /*6d30*/  FADD.FTZ R55, R55, R58 ;  /* 0x0000003a37377221 */ /* 0x000fe20000010000 */
[----:B------:R-:W-:Y:S01]  /*6d40*/  FADD.FTZ R53, R53, R56 ;  /* 0x0000003835357221 */ /* 0x000fe20000010000 */
[----:B------:R-:W-:Y:S05]  /*6d50*/  LDSM.16.MT88.4 R12, [R65+0xf800] ;  /* 0x00f80000410c783b */ /* 0x000fea0000004200 */
[----:B--2---:R-:W-:Y:S01]  /*6d60*/  HMMA.16816.F32 R72, R4, R20, R72 ;  /* 0x000000140448723c */ /* 0x004fe20000001848 */
[----:B------:R-:W-:-:S07]  /*6d70*/  FADD.FTZ R54, R54, R55 ;  /* 0x0000003736367221 */ /* 0x000fce0000010000 */
[----:B------:R-:W-:Y:S01]  /*6d80*/  HMMA.16816.F32 R68, R4, R22, R68 ;  /* 0x000000160444723c */ /* 0x000fe20000001844 */
[----:B-1----:R-:W-:Y:S02]  /*6d90*/  F2FP.F16.F32.PACK_AB R4, R25, R24 ;  /* 0x000000181904723e */ /* 0x002fe400000000ff */
[----:B----4-:R-:W-:Y:S02]  /*6da0*/  F2FP.F16.F32.PACK_AB R6, R235, R26 ;  /* 0x0000001aeb06723e */ /* 0x010fe400000000ff */
[----:B-----5:R-:W-:Y:S02]  /*6db0*/  F2FP.F16.F32.PACK_AB R5, R136, R27 ;  /* 0x0000001b8805723e */ /* 0x020fe400000000ff */
        /* <DEDUP_REMOVED lines=86> */
[----:B------:R-:W-:Y:S02]  /*7320*/  IABS R5, R33 ;  /* 0x0000002100057213 */ /* 0x000fe40000000000 */
[----:B------:R-:W-:Y:S02]  /*7330*/  IABS R8, R7 ;  /* 0x0000000700087213 */ /* 0x000fe40000000000 */
[-C--:B--2---:R-:W-:Y:S02]  /*7340*/  IABS R4, R6.reuse ;  /* 0x0000000600047213 */ /* 0x084fe40000000000 */
[-C--:B------:R-:W-:Y:S02]  /*7350*/  LOP3.LUT R7, R7, R6.reuse, RZ, 0x3c, !PT ;  /* 0x0000000607077212 */ /* 0x080fe400078e3cff */
[----:B------:R-:W1:Y:S01]  /*7360*/  I2F.RP R13, R4 ;  /* 0x00000004000d7306 */ /* 0x000e620000209400 */
[----:B------:R-:W-:-:S07]  /*7370*/  LOP3.LUT R33, R33, R6, RZ, 0x3c, !PT ;  /* 0x0000000621217212 */ /* 0x000fce00078e3cff */
[----:B-1----:R-:W1:Y:S02]  /*7380*/  MUFU.RCP R10, R13 ;  /* 0x0000000d000a7308 */ /* 0x002e640000001000 */
[----:B-1----:R-:W-:-:S06]  /*7390*/  VIADD R10, R10, 0xffffffe ;  /* 0x0ffffffe0a0a7836 */ /* 0x002fcc0000000000 */
[----:B------:R-:W1:Y:S02]  /*73a0*/  F2I.FTZ.U32.TRUNC.NTZ R11, R10 ;  /* 0x0000000a000b7305 */ /* 0x000e64000021f000 */
[----:B-1----:R-:W-:Y:S02]  /*73b0*/  IMAD.MOV R9, RZ, RZ, -R11 ;  /* 0x000000ffff097224 */ /* 0x002fe400078e0a0b */
[----:B------:R-:W-:Y:S02]  /*73c0*/  IMAD.MOV.U32 R10, RZ, RZ, RZ ;  /* 0x000000ffff0a7224 */ /* 0x000fe400078e00ff */
[----:B------:R-:W-:Y:S01]  /*73d0*/  IMAD R12, R9, R4, RZ ;  /* 0x00000004090c7224 */ /* 0x000fe200078e02ff */
[----:B------:R-:W-:-:S03]  /*73e0*/  IABS R9, R6 ;  /* 0x0000000600097213 */ /* 0x000fc60000000000 */
[----:B------:R-:W-:-:S04]  /*73f0*/  IMAD.HI.U32 R12, R11, R12, R10 ;  /* 0x0000000c0b0c7227 */ /* 0x000fc800078e000a */
[----:B------:R-:W-:Y:S02]  /*7400*/  IMAD.MOV R9, RZ, RZ, -R9 ;  /* 0x000000ffff097224 */ /* 0x000fe400078e0a09 */
        /* <DEDUP_REMOVED lines=44> */
.L_x_6998:
        /* <DEDUP_REMOVED lines=8> */
.L_x_6999:
[----:B------:R-:W-:Y:S05]  /*7750*/  BSYNC.RECONVERGENT B0 ;  /* 0x0000000000007941 */ /* 0x000fea0003800200 */
.L_x_6997:
[----:B------:R-:W1:Y:S01]  /*7760*/  S2UR UR6, SR_CgaCtaId ;  /* 0x00000000000679c3 */ /* 0x000e620000008800 */
[C---:B------:R-:W-:Y:S01]  /*7770*/  IMAD.SHL.U32 R7, R204.reuse, 0x20, RZ ;  /* 0x00000020cc077824 */ /* 0x040fe200078e00ff */
[----:B------:R-:W-:Y:S01]  /*7780*/  SHF.L.U64.HI R4, R204, 0x5, R205 ;  /* 0x00000005cc047819 */ /* 0x000fe200000102cd */
[----:B------:R-:W-:Y:S01]  /*7790*/  IMAD.SHL.U32 R196, R200, 0x8, RZ ;  /* 0x00000008c8c47824 */ /* 0x000fe200078e00ff */
[----:B------:R-:W-:Y:S01]  /*77a0*/  UMOV UR7, 0x400 ;  /* 0x0000040000077882 */ /* 0x000fe20000000000 */
[----:B------:R-:W-:Y:S01]  /*77b0*/  LOP3.LUT R35, R35, 0x1c0, R36, 0xf8, !PT ;  /* 0x000001c023237812 */ /* 0x000fe200078ef824 */
[----:B------:R-:W-:Y:S01]  /*77c0*/  IMAD.IADD R188, R201, 0x1, R176 ;  /* 0x00000001c9bc7824 */ /* 0x000fe200078e02b0 */
[----:B------:R-:W-:Y:S01]  /*77d0*/  IADD3 R10, P1, PT, R7, R214, RZ ;  /* 0x000000d6070a7210 */ /* 0x000fe20007f3e0ff */
[----:B------:R-:W-:Y:S01]  /*77e0*/  BSSY.RECONVERGENT B1, `(.L_x_7000) ;  /* 0x000016b000017945 */ /* 0x000fe20003800200 */
[C---:B------:R-:W-:Y:S02]  /*77f0*/  LOP3.LUT R9, R196.reuse, 0x1c0, RZ, 0xc0, !PT ;  /* 0x000001c0c4097812 */ /* 0x040fe400078ec0ff */
[----:B------:R-:W-:Y:S01]  /*7800*/  LOP3.LUT R5, R196, 0x38, RZ, 0xc0, !PT ;  /* 0x00000038c4057812 */ /* 0x000fe200078ec0ff */
[----:B------:R-:W-:Y:S01]  /*7810*/  IMAD.X R11, R4, 0x1, R215, P1 ;  /* 0x00000001040b7824 */ /* 0x000fe200008e06d7 */
[----:B------:R-:W-:-:S02]  /*7820*/  IADD3 R12, P1, PT, R10, R7, RZ ;  /* 0x000000070a0c7210 */ /* 0x000fc40007f3e0ff */
[----:B------:R-:W-:Y:S02]  /*7830*/  LOP3.LUT R6, R196, 0x1e00, RZ, 0xc0, !PT ;  /* 0x00001e00c4067812 */ /* 0x000fe400078ec0ff */
[----:B------:R-:W-:Y:S01]  /*7840*/  LOP3.LUT R8, R9, 0x38, R200, 0xf8, !PT ;  /* 0x0000003809087812 */ /* 0x000fe200078ef8c8 */
[----:B------:R-:W-:Y:S01]  /*7850*/  IMAD.X R13, R11, 0x1, R4, P1 ;  /* 0x000000010b0d7824 */ /* 0x000fe200008e0604 */
[--C-:B------:R-:W-:Y:S02]  /*7860*/  LOP3.LUT R35, R32, R35, R5.reuse, 0xf6, !PT ;  /* 0x0000002320237212 */ /* 0x100fe400078ef605 */
[----:B------:R-:W-:Y:S02]  /*7870*/  LOP3.LUT R6, R6, R8, R5, 0xf6, !PT ;  /* 0x0000000806067212 */ /* 0x000fe400078ef605 */
[----:B------:R-:W-:Y:S01]  /*7880*/  IADD3 R8, P1, PT, R12, R7, RZ ;  /* 0x000000070c087210 */ /* 0x000fe20007f3e0ff */
[----:B-1----:R-:W-:-:S04]  /*7890*/  ULEA UR6, UR6, UR7, 0x18 ;  /* 0x0000000706067291 */ /* 0x002fc8000f8ec0ff */
[--C-:B------:R-:W-:Y:S01]  /*78a0*/  IMAD.X R9, R13, 0x1, R4.reuse, P1 ;  /* 0x000000010d097824 */ /* 0x100fe200008e0604 */
[-C--:B------:R-:W-:Y:S02]  /*78b0*/  IADD3 R18, P1, PT, R8, R7.reuse, RZ ;  /* 0x0000000708127210 */ /* 0x080fe40007f3e0ff */
[----:B------:R-:W-:Y:S02]  /*78c0*/  LEA R132, R6, UR6, 0x1 ;  /* 0x0000000606847c11 */ /* 0x000fe4000f8e08ff */
[----:B------:R-:W-:Y:S01]  /*78d0*/  LEA R177, R35, UR6, 0x1 ;  /* 0x0000000623b17c11 */ /* 0x000fe2000f8e08ff */
[--C-:B------:R-:W-:Y:S01]  /*78e0*/  IMAD.X R19, R9, 0x1, R4.reuse, P1 ;  /* 0x0000000109137824 */ /* 0x100fe200008e0604 */
[-C--:B------:R-:W-:Y:S01]  /*78f0*/  IADD3 R16, P1, PT, R18, R7.reuse, RZ ;  /* 0x0000000712107210 */ /* 0x080fe20007f3e0ff */
[----:B------:R-:W-:Y:S01]  /*7900*/  @!PT LDS RZ, [RZ] ;  /* 0x00000000fffff984 */ /* 0x000fe20000000800 */
[----:B------:R-:W-:Y:S01]  /*7910*/  @!PT LDS RZ, [RZ] ;  /* 0x00000000fffff984 */ /* 0x000fe20000000800 */
[----:B------:R-:W-:Y:S01]  /*7920*/  @!PT LDS RZ, [RZ] ;  /* 0x00000000fffff984 */ /* 0x000fe20000000800 */
[----:B------:R-:W-:Y:S02]  /*7930*/  LDGSTS.E.BYPASS.LTC128B.128 [R132+0xc000], desc[UR4][R214.64] ;  /* 0x0c000000d6847fae */ /* 0x000fe4000b981a04 */
[----:B------:R-:W-:Y:S01]  /*7940*/  IMAD.IADD R189, R176, 0x1, R177 ;  /* 0x00000001b0bd7824 */ /* 0x000fe200078e02b1 */
[----:B------:R-:W-:Y:S01]  /*7950*/  IADD3 R24, P4, PT, R16, R7, RZ ;  /* 0x0000000710187210 */ /* 0x000fe20007f9e0ff */
[----:B------:R-:W-:Y:S01]  /*7960*/  LDGSTS.E.BYPASS.LTC128B.128 [R132+0x10000], desc[UR4][R214.64+0x80] ;  /* 0x10000080d6847fae */ /* 0x000fe2000b981a04 */
[----:B------:R-:W-:-:S02]  /*7970*/  IMAD.X R17, R19, 0x1, R4, P1 ;  /* 0x0000000113117824 */ /* 0x000fc400008e0604 */
[----:B------:R-:W-:Y:S01]  /*7980*/  IADD3 R26, P1, PT, R24, R7, RZ ;  /* 0x00000007181a7210 */ /* 0x000fe20007f3e0ff */
[----:B------:R-:W-:Y:S01]  /*7990*/  LDGSTS.E.BYPASS.LTC128B.128 [R132+0xc800], desc[UR4][R10.64] ;  /* 0x0c8000000a847fae */ /* 0x000fe2000b981a04 */
[--C-:B------:R-:W-:Y:S02]  /*79a0*/  IMAD.X R25, R17, 0x1, R4.reuse, P4 ;  /* 0x0000000111197824 */ /* 0x100fe400020e0604 */
[----:B------:R-:W-:Y:S01]  /*79b0*/  IMAD.IADD R193, R44, 0x1, R177 ;  /* 0x000000012cc17824 */ /* 0x000fe200078e02b1 */
[----:B------:R-:W-:Y:S01]  /*79c0*/  LDGSTS.E.BYPASS.LTC128B.128 [R132+0x10800], desc[UR4][R10.64+0x80] ;  /* 0x108000800a847fae */ /* 0x000fe2000b981a04 */
[----:B------:R-:W-:Y:S02]  /*79d0*/  IMAD.X R27, R25, 0x1, R4, P1 ;  /* 0x00000001191b7824 */ /* 0x000fe400008e0604 */
[----:B------:R-:W-:Y:S01]  /*79e0*/  IMAD.IADD R202, R176, 0x1, R193 ;  /* 0x00000001b0ca7824 */ /* 0x000fe200078e02c1 */
        /* <DEDUP_REMOVED lines=13> */
[----:B------:R-:W2:Y:S04]  /*7ac0*/  LDSM.16.M88.4 R20, [R201+0x4000] ;  /* 0x00400000c914783b */ /* 0x000ea80000000200 */
[----:B-1----:R-:W1:Y:S04]  /*7ad0*/  LDSM.16.M88.4 R12, [R201+0x4800] ;  /* 0x00480000c90c783b */ /* 0x002e680000000200 */
[----:B------:R-:W3:Y:S04]  /*7ae0*/  LDSM.16.M88.4 R4, [R201+0x5000] ;  /* 0x00500000c904783b */ /* 0x000ee80000000200 */
[----:B------:R-:W4:Y:S04]  /*7af0*/  LDSM.16.M88.4 R164, [R201+0x5800] ;  /* 0x00580000c9a4783b */ /* 0x000f280000000200 */
[----:B------:R-:W5:Y:S04]  /*7b00*/  LDSM.16.M88.4 R156, [R201+0x6000] ;  /* 0x00600000c99c783b */ /* 0x000f680000000200 */
[----:B------:R-:W5:Y:S04]  /*7b10*/  LDSM.16.M88.4 R148, [R201+0x6800] ;  /* 0x00680000c994783b */ /* 0x000f680000000200 */
[----:B------:R-:W5:Y:S04]  /*7b20*/  LDSM.16.M88.4 R140, [R201+0x7000] ;  /* 0x00700000c98c783b */ /* 0x000f680000000200 */
[----:B------:R-:W5:Y:S04]  /*7b30*/  LDSM.16.M88.4 R32, [R201+0x7800] ;  /* 0x00780000c920783b */ /* 0x000f680000000200 */
        /* <DEDUP_REMOVED lines=15> */
[----:B------:R-:W-:Y:S04]  /*7c30*/  LDSM.16.M88.4 R184, [R201+0xb000] ;  /* 0x00b00000c9b8783b */ /* 0x000fe80000000200 */
[----:B------:R-:W-:Y:S01]  /*7c40*/  LDSM.16.M88.4 R180, [R201+0xb800] ;  /* 0x00b80000c9b4783b */ /* 0x000fe20000000200 */
[C---:B-----5:R-:W-:Y:S03]  /*7c50*/  HMMA.16816.F32 R160, R64.reuse, R156, RZ ;  /* 0x0000009c40a0723c */ /* 0x060fe600000018ff */
        /* <DEDUP_REMOVED lines=62> */
[----:B------:R-:W-:Y:S03]  /*8040*/  LDSM.16.M88.4 R52, [R201+0x9000] ;  /* 0x00900000c934783b */ /* 0x000fe60000000200 */
        /* <DEDUP_REMOVED lines=30> */
[----:B------:R-:W2:Y:S07]  /*8230*/  LDSM.16.M88.4 R28, [R188+0x9800] ;  /* 0x00980000bc1c783b */ /* 0x000eae0000000200 */
[C---:B------:R-:W-:Y:S08]  /*8240*/  HMMA.16816.F32 R8, R176.reuse, R52, R8 ;  /* 0x00000034b008723c */ /* 0x040ff00000001808 */
[C---:B------:R-:W-:Y:S01]  /*8250*/  HMMA.16816.F32 R4, R176.reuse, R54, R4 ;  /* 0x00000036b004723c */ /* 0x040fe20000001804 */
[----:B------:R-:W-:Y:S07]  /*8260*/  LDSM.16.M88.4 R52, [R188+0xa800] ;  /* 0x00a80000bc34783b */ /* 0x000fee0000000200 */
[C---:B----4-:R-:W-:Y:S08]  /*8270*/  HMMA.16816.F32 R168, R176.reuse, R48, R168 ;  /* 0x00000030b0a8723c */ /* 0x050ff000000018a8 */
        /* <DEDUP_REMOVED lines=28> */
[C---:B-1----:R-:W-:Y:S08]  /*8440*/  HMMA.16816.F32 R16, R192.reuse, R32, R16 ;  /* 0x00000020c010723c */ /* 0x042ff00000001810 */
[----:B------:R-:W-:Y:S01]  /*8450*/  HMMA.16816.F32 R12, R192, R34, R12 ;  /* 0x00000022c00c723c */ /* 0x000fe2000000180c */
[----:B------:R-:W1:Y:S07]  /*8460*/  LDSM.16.M88.4 R32, [R206+0xb000] ;  /* 0x00b00000ce20783b */ /* 0x000e6e0000000200 */
[C---:B------:R-:W-:Y:S08]  /*8470*/  HMMA.16816.F32 R144, R40.reuse, R48, R144 ;  /* 0x000000302890723c */ /* 0x040ff00000001890 */
[----:B------:R-:W-:Y:S01]  /*8480*/  HMMA.16816.F32 R140, R40, R50, R140 ;  /* 0x00000032288c723c */ /* 0x000fe2000000188c */
[----:B------:R-:W-:Y:S07]  /*8490*/  LDSM.16.M88.4 R48, [R206+0x9000] ;  /* 0x00900000ce30783b */ /* 0x000fee0000000200 */
[C---:B--2---:R-:W-:Y:S08]  /*84a0*/  HMMA.16816.F32 R8, R192.reuse, R28, R8 ;  /* 0x0000001cc008723c */ /* 0x044ff00000001808 */
[----:B------:R-:W-:Y:S01]  /*84b0*/  HMMA.16816.F32 R4, R192, R30, R4 ;  /* 0x0000001ec004723c */ /* 0x000fe20000001804 */
[----:B------:R-:W2:Y:S07]  /*84c0*/  LDSM.16.M88.4 R28, [R206+0xb800] ;  /* 0x00b80000ce1c783b */ /* 0x000eae0000000200 */
        /* <DEDUP_REMOVED lines=26> */
[----:B--2---:R-:W-:Y:S01]  /*8670*/  HMMA.16816.F32 R32, R60, R28, R136 ;  /* 0x0000001c3c20723c */ /* 0x004fe20000001888 */
        /* <DEDUP_REMOVED lines=21> */
[C---:B------:R-:W-:Y:S02]  /*87d0*/  VIADD R29, R38.reuse, 0xffffff00 ;  /* 0xffffff00261d7836 */ /* 0x040fe40000000000 */
[----:B------:R-:W-:-:S03]  /*87e0*/  VIADD R38, R38, 0xfffffe80 ;  /* 0xfffffe8026267836 */ /* 0x000fc60000000000 */
[----:B------:R-:W-:Y:S02]  /*87f0*/  IABS R28, R29 ;  /* 0x0000001d001c7213 */ /* 0x000fe40000000000 */
[-C--:B--2---:R-:W-:Y:S02]  /*8800*/  IABS R36, R40.reuse ;  /* 0x0000002800247213 */ /* 0x084fe40000000000 */
[-C--:B------:R-:W-:Y:S02]  /*8810*/  IABS R31, R40.reuse ;  /* 0x00000028001f7213 */ /* 0x080fe40000000000 */
[----:B------:R-:W1:Y:S01]  /*8820*/  I2F.RP R30, R36 ;  /* 0x00000024001e7306 */ /* 0x000e620000209400 */
[----:B------:R-:W-:Y:S02]  /*8830*/  LOP3.LUT R29, R29, R40, RZ, 0x3c, !PT ;  /* 0x000000281d1d7212 */ /* 0x000fe400078e3cff */
[----:B------:R-:W-:-:S05]  /*8840*/  IMAD.MOV R31, RZ, RZ, -R31 ;  /* 0x000000ffff1f7224 */ /* 0x000fca00078e0a1f */
        /* <DEDUP_REMOVED lines=23> */
[----:B------:R-:W-:-:S07]  /*89c0*/  ISETP.GE.AND P4, PT, R29, RZ, PT ;  /* 0x000000ff1d00720c */ /* 0x000fce0003f86270 */
        /* <DEDUP_REMOVED lines=29> */
.L_x_7003:
        /* <DEDUP_REMOVED lines=8> */
.L_x_7004:
[----:B------:R-:W-:Y:S05]  /*8c20*/  BSYNC.RECONVERGENT B0 ;  /* 0x0000000000007941 */ /* 0x000fea0003800200 */
.L_x_7002:
[C---:B------:R-:W-:Y:S01]  /*8c30*/  IMAD.SHL.U32 R29, R208.reuse, 0x20, RZ ;  /* 0x00000020d01d7824 */ /* 0x040fe200078e00ff */
[----:B------:R-:W-:Y:S01]  /*8c40*/  SHF.L.U64.HI R28, R208, 0x5, R209 ;  /* 0x00000005d01c7819 */ /* 0x000fe200000102d1 */
[----:B------:R-:W-:Y:S02]  /*8c50*/  IMAD.MOV.U32 R46, RZ, RZ, R212 ;  /* 0x000000ffff2e7224 */ /* 0x000fe400078e00d4 */
[----:B------:R-:W-:Y:S01]  /*8c60*/  IMAD.MOV.U32 R47, RZ, RZ, R211 ;  /* 0x000000ffff2f7224 */ /* 0x000fe200078e00d3 */
[----:B------:R-:W-:-:S04]  /*8c70*/  IADD3 R44, P0, PT, R29, R212, RZ ;  /* 0x000000d41d2c7210 */ /* 0x000fc80007f1e0ff */
[-C--:B------:R-:W-:Y:S01]  /*8c80*/  IADD3 R42, P4, PT, R44, R29.reuse, RZ ;  /* 0x0000001d2c2a7210 */ /* 0x080fe20007f9e0ff */
[----:B------:R-:W-:Y:S01]  /*8c90*/  IMAD.X R45, R28, 0x1, R211, P0 ;  /* 0x000000011c2d7824 */ /* 0x000fe200000e06d3 */
[----:B------:R-:W-:Y:S01]  /*8ca0*/  @!PT LDS RZ, [RZ] ;  /* 0x00000000fffff984 */ /* 0x000fe20000000800 */
[----:B------:R-:W-:Y:S01]  /*8cb0*/  @!PT LDS RZ, [RZ] ;  /* 0x00000000fffff984 */ /* 0x000fe20000000800 */
[----:B------:R-:W-:Y:S01]  /*8cc0*/  @!PT LDS RZ, [RZ] ;  /* 0x00000000fffff984 */ /* 0x000fe20000000800 */
[----:B------:R-:W-:Y:S02]  /*8cd0*/  LDGSTS.E.BYPASS.LTC128B.128 [R132+0x4000], desc[UR4][R46.64] ;  /* 0x040000002e847fae */ /* 0x000fe4000b981a04 */
[-C--:B------:R-:W-:Y:S01]  /*8ce0*/  IADD3 R40, P0, PT, R42, R29.reuse, RZ ;  /* 0x0000001d2a287210 */ /* 0x080fe20007f1e0ff */
[----:B------:R-:W-:Y:S01]  /*8cf0*/  IMAD.X R43, R45, 0x1, R28, P4 ;  /* 0x000000012d2b7824 */ /* 0x000fe200020e061c */
[----:B------:R1:W-:Y:S02]  /*8d00*/  LDGSTS.E.BYPASS.LTC128B.128 [R132+0x8000], desc[UR4][R46.64+0x80] ;  /* 0x080000802e847fae */ /* 0x0003e4000b981a04 */
[-C--:B------:R-:W-:Y:S02]  /*8d10*/  IADD3 R38, P4, PT, R40, R29.reuse, RZ ;  /* 0x0000001d28267210 */ /* 0x080fe40007f9e0ff */
[----:B------:R-:W-:Y:S01]  /*8d20*/  IADD3.X R41, PT, PT, R43, R28, RZ, P0, !PT ;  /* 0x0000001c2b297210 */ /* 0x000fe200007fe4ff */
[----:B------:R2:W-:Y:S01]  /*8d30*/  LDGSTS.E.BYPASS.LTC128B.128 [R132+0x4800], desc[UR4][R44.64] ;  /* 0x048000002c847fae */ /* 0x0005e2000b981a04 */
[----:B------:R-:W-:-:S03]  /*8d40*/  IADD3 R36, P0, PT, R38, R29, RZ ;  /* 0x0000001d26247210 */ /* 0x000fc60007f1e0ff */
[--C-:B------:R-:W-:Y:S01]  /*8d50*/  IMAD.X R39, R41, 0x1, R28.reuse, P4 ;  /* 0x0000000129277824 */ /* 0x100fe200020e061c */
[-C--:B------:R-:W-:Y:S01]  /*8d60*/  IADD3 R30, P4, PT, R36, R29.reuse, RZ ;  /* 0x0000001d241e7210 */ /* 0x080fe20007f9e0ff */
[----:B------:R2:W-:Y:S02]  /*8d70*/  LDGSTS.E.BYPASS.LTC128B.128 [R132+0x8800], desc[UR4][R44.64+0x80] ;  /* 0x088000802c847fae */ /* 0x0005e4000b981a04 */
[----:B------:R-:W-:Y:S02]  /*8d80*/  IMAD.X R37, R39, 0x1, R28, P0 ;  /* 0x0000000127257824 */ /* 0x000fe400000e061c */
[----:B------:R2:W-:Y:S03]  /*8d90*/  LDGSTS.E.BYPASS.LTC128B.128 [R132+0x5000], desc[UR4][R42.64] ;  /* 0x050000002a847fae */ /* 0x0005e6000b981a04 */
[----:B------:R-:W-:Y:S01]  /*8da0*/  IADD3.X R31, PT, PT, R37, R28, RZ, P4, !PT ;  /* 0x0000001c251f7210 */ /* 0x000fe200027fe4ff */
[----:B------:R2:W-:Y:S04]  /*8db0*/  LDGSTS.E.BYPASS.LTC128B.128 [R132+0x9000], desc[UR4][R42.64+0x80] ;  /* 0x090000802a847fae */ /* 0x0005e8000b981a04 */
[----:B------:R2:W-:Y:S01]  /*8dc0*/  LDGSTS.E.BYPASS.LTC128B.128 [R132+0x5800], desc[UR4][R40.64] ;  /* 0x0580000028847fae */ /* 0x0005e2000b981a04 */
[----:B-1----:R-:W-:-:S03]  /*8dd0*/  IADD3 R46, P0, PT, R30, R29, RZ ;  /* 0x0000001d1e2e7210 */ /* 0x002fc60007f1e0ff */
        /* <DEDUP_REMOVED lines=11> */
.L_x_7001:
[----:B------:R-:W-:Y:S05]  /*8e90*/  BSYNC.RECONVERGENT B1 ;  /* 0x0000000000017941 */ /* 0x000fea0003800200 */
.L_x_7000:
[----:B------:R-:W-:Y:S01]  /*8ea0*/  IMAD R29, R0, 0x80, R135 ;  /* 0x00000080001d7824 */ /* 0x000fe200078e0287 */
[----:B--2---:R-:W2:Y:S03]  /*8eb0*/  LD.E R132, desc[UR4][R2.64+0xdc] ;  /* 0x0000dc0402847980 */ /* 0x004ea6000c101900 */
[C---:B------:R-:W-:Y:S02]  /*8ec0*/  VIADD R30, R29.reuse, 0xffffff00 ;  /* 0xffffff001d1e7836 */ /* 0x040fe40000000000 */
[----:B------:R-:W-:-:S03]  /*8ed0*/  VIADD R28, R29, 0xffffff01 ;  /* 0xffffff011d1c7836 */ /* 0x000fc60000000000 */
[C---:B------:R-:W-:Y:S02]  /*8ee0*/  ISETP.GE.AND P4, PT, R30.reuse, R225, PT ;  /* 0x000000e11e00720c */ /* 0x040fe40003f86270 */
[----:B------:R-:W-:Y:S02]  /*8ef0*/  ISETP.GE.AND P0, PT, R30, R224, PT ;  /* 0x000000e01e00720c */ /* 0x000fe40003f06270 */
[----:B------:R-:W-:Y:S02]  /*8f00*/  FSEL R24, R24, -INF , P4 ;  /* 0xff80000018187808 */ /* 0x000fe40002000000 */
[----:B------:R-:W-:Y:S02]  /*8f10*/  ISETP.GE.AND P6, PT, R30, R223, PT ;  /* 0x000000df1e00720c */ /* 0x000fe40003fc6270 */
[----:B------:R-:W-:Y:S02]  /*8f20*/  ISETP.GE.AND P4, PT, R28, R225, PT ;  /* 0x000000e11c00720c */ /* 0x000fe40003f86270 */
[----:B------:R-:W-:-:S02]  /*8f30*/  ISETP.GE.AND P5, PT, R30, R222, PT ;  /* 0x000000de1e00720c */ /* 0x000fc40003fa6270 */
[----:B------:R-:W-:Y:S02]  /*8f40*/  FSEL R24, R24, -INF , !P0 ;  /* 0xff80000018187808 */ /* 0x000fe40004000000 */
[----:B------:R-:W-:Y:S02]  /*8f50*/  FSEL R30, R26, -INF , P6 ;  /* 0xff8000001a1e7808 */ /* 0x000fe40003000000 */
[----:B------:R-:W-:Y:S02]  /*8f60*/  FSEL R25, R25, -INF , P4 ;  /* 0xff80000019197808 */ /* 0x000fe40002000000 */
[C---:B------:R-:W-:Y:S02]  /*8f70*/  ISETP.GE.AND P0, PT, R28.reuse, R223, PT ;  /* 0x000000df1c00720c */ /* 0x040fe40003f06270 */
[C---:B------:R-:W-:Y:S02]  /*8f80*/  ISETP.GE.AND P6, PT, R28.reuse, R224, PT ;  /* 0x000000e01c00720c */ /* 0x040fe40003fc6270 */
[----:B------:R-:W-:Y:S01]  /*8f90*/  ISETP.GE.AND P4, PT, R28, R222, PT ;  /* 0x000000de1c00720c */ /* 0x000fe20003f86270 */
[----:B------:R-:W-:Y:S01]  /*8fa0*/  VIADD R28, R29, 0xffffff08 ;  /* 0xffffff081d1c7836 */ /* 0x000fe20000000000 */
[----:B------:R-:W-:Y:S01]  /*8fb0*/  FSEL R26, R27, -INF , P0 ;  /* 0xff8000001b1a7808 */ /* 0x000fe20000000000 */
[----:B------:R-:W-:Y:S01]  /*8fc0*/  VIADD R27, R29, 0xffffff09 ;  /* 0xffffff091d1b7836 */ /* 0x000fe20000000000 */
[----:B------:R-:W-:-:S02]  /*8fd0*/  FSEL R30, R30, -INF , !P5 ;  /* 0xff8000001e1e7808 */ /* 0x000fc40006800000 */
[C---:B------:R-:W-:Y:S02]  /*8fe0*/  ISETP.GE.AND P5, PT, R28.reuse, R225, PT ;  /* 0x000000e11c00720c */ /* 0x040fe40003fa6270 */
[C---:B------:R-:W-:Y:S02]  /*8ff0*/  ISETP.GE.AND P0, PT, R28.reuse, R223, PT ;  /* 0x000000df1c00720c */ /* 0x040fe40003f06270 */
[----:B------:R-:W-:Y:S02]  /*9000*/  FSEL R25, R25, -INF , !P6 ;  /* 0xff80000019197808 */ /* 0x000fe40007000000 */
[----:B------:R-:W-:Y:S02]  /*9010*/  ISETP.GE.AND P6, PT, R28, R224, PT ;  /* 0x000000e01c00720c */ /* 0x000fe40003fc6270 */
[----:B------:R-:W-:Y:S02]  /*9020*/  FSEL R20, R20, -INF , P5 ;  /* 0xff80000014147808 */ /* 0x000fe40002800000 */
[----:B------:R-:W-:-:S02]  /*9030*/  ISETP.GE.AND P5, PT, R27, R225, PT ;  /* 0x000000e11b00720c */ /* 0x000fc40003fa6270 */
[----:B------:R-:W-:Y:S02]  /*9040*/  FSEL R36, R22, -INF , P0 ;  /* 0xff80000016247808 */ /* 0x000fe40000000000 */
[----:B------:R-:W-:Y:S02]  /*9050*/  FSEL R22, R20, -INF , !P6 ;  /* 0xff80000014167808 */ /* 0x000fe40007000000 */
[----:B------:R-:W-:Y:S01]  /*9060*/  FSEL R20, R21, -INF , P5 ;  /* 0xff80000015147808 */ /* 0x000fe20002800000 */
[----:B------:R-:W-:Y:S01]  /*9070*/  VIADD R21, R29, 0xffffff11 ;  /* 0xffffff111d157836 */ /* 0x000fe20000000000 */
        /* <DEDUP_REMOVED lines=8> */
[C---:B------:R-:W-:Y:S02]  /*9100*/  ISETP.GE.AND P4, PT, R27.reuse, R225, PT ;  /* 0x000000e11b00720c */ /* 0x040fe40003f86270 */
[----:B------:R-:W-:-:S02]  /*9110*/  ISETP.GE.AND P0, PT, R27, R223, PT ;  /* 0x000000df1b00720c */ /* 0x000fc40003f06270 */
[----:B------:R-:W-:Y:S02]  /*9120*/  FSEL R16, R16, -INF , P4 ;  /* 0xff80000010107808 */ /* 0x000fe40002000000 */
[----:B------:R-:W-:Y:S02]  /*9130*/  ISETP.GE.AND P4, PT, R21, R225, PT ;  /* 0x000000e11500720c */ /* 0x000fe40003f86270 */
[----:B------:R-:W-:Y:S02]  /*9140*/  FSEL R20, R20, -INF , !P6 ;  /* 0xff80000014147808 */ /* 0x000fe40007000000 */
[----:B------:R-:W-:Y:S02]  /*9150*/  FSEL R28, R23, -INF , !P5 ;  /* 0xff800000171c7808 */ /* 0x000fe40006800000 */
[----:B------:R-:W-:Y:S01]  /*9160*/  FSEL R195, R17, -INF , P4 ;  /* 0xff80000011c37808 */ /* 0x000fe20002000000 */
[----:B------:R-:W-:Y:S01]  /*9170*/  VIADD R17, R29, 0xffffff18 ;  /* 0xffffff181d117836 */ /* 0x000fe20000000000 */
[----:B------:R-:W-:-:S02]  /*9180*/  ISETP.GE.AND P6, PT, R27, R224, PT ;  /* 0x000000e01b00720c */ /* 0x000fc40003fc6270 */
[----:B------:R-:W-:Y:S02]  /*9190*/  ISETP.GE.AND P5, PT, R27, R222, PT ;  /* 0x000000de1b00720c */ /* 0x000fe40003fa6270 */
[----:B------:R-:W-:Y:S02]  /*91a0*/  FSEL R18, R18, -INF , P0 ;  /* 0xff80000012127808 */ /* 0x000fe40000000000 */
[----:B------:R-:W-:Y:S01]  /*91b0*/  FSEL R56, R16, -INF , !P6 ;  /* 0xff80000010387808 */ /* 0x000fe20007000000 */
[----:B------:R-:W-:Y:S01]  /*91c0*/  VIADD R16, R29, 0xffffff19 ;  /* 0xffffff191d107836 */ /* 0x000fe20000000000 */
[----:B------:R-:W-:Y:S02]  /*91d0*/  FSEL R50, R18, -INF , !P5 ;  /* 0xff80000012327808 */ /* 0x000fe40006800000 */
[----:B------:R-:W-:Y:S02]  /*91e0*/  ISETP.GE.AND P5, PT, R17, R225, PT ;  /* 0x000000e11100720c */ /* 0x000fe40003fa6270 */
[----:B------:R-:W-:-:S02]  /*91f0*/  ISETP.GE.AND P0, PT, R21, R223, PT ;  /* 0x000000df1500720c */ /* 0x000fc40003f06270 */
[----:B------:R-:W-:Y:S02]  /*9200*/  FSEL R12, R12, -INF , P5 ;  /* 0xff8000000c0c7808 */ /* 0x000fe40002800000 */
[C---:B------:R-:W-:Y:S02]  /*9210*/  ISETP.GE.AND P6, PT, R21.reuse, R224, PT ;  /* 0x000000e01500720c */ /* 0x040fe40003fc6270 */
[----:B------:R-:W-:Y:S02]  /*9220*/  ISETP.GE.AND P4, PT, R21, R222, PT ;  /* 0x000000de1500720c */ /* 0x000fe40003f86270 */
[----:B------:R-:W-:Y:S02]  /*9230*/  FSEL R19, R19, -INF , P0 ;  /* 0xff80000013137808 */ /* 0x000fe40000000000 */
[----:B------:R-:W-:Y:S02]  /*9240*/  ISETP.GE.AND P5, PT, R16, R225, PT ;  /* 0x000000e11000720c */ /* 0x000fe40003fa6270 */
[----:B------:R-:W-:-:S02]  /*9250*/  ISETP.GE.AND P0, PT, R17, R223, PT ;  /* 0x000000df1100720c */ /* 0x000fc40003f06270 */
[----:B------:R-:W-:Y:S02]  /*9260*/  FSEL R195, R195, -INF , !P6 ;  /* 0xff800000c3c37808 */ /* 0x000fe40007000000 */
[----:B------:R-:W-:Y:S02]  /*9270*/  FSEL R48, R19, -INF , !P4 ;  /* 0xff80000013307808 */ /* 0x000fe40006000000 */
[----:B------:R-:W-:Y:S01]  /*9280*/  FSEL R191, R13, -INF , P5 ;  /* 0xff8000000dbf7808 */ /* 0x000fe20002800000 */
[----:B------:R-:W-:Y:S01]  /*9290*/  VIADD R13, R29, 0xffffff20 ;  /* 0xffffff201d0d7836 */ /* 0x000fe20000000000 */
[C---:B------:R-:W-:Y:S02]  /*92a0*/  ISETP.GE.AND P6, PT, R17.reuse, R224, PT ;  /* 0x000000e01100720c */ /* 0x040fe40003fc6270 */
[----:B------:R-:W-:Y:S02]  /*92b0*/  ISETP.GE.AND P4, PT, R17, R222, PT ;  /* 0x000000de1100720c */ /* 0x000fe40003f86270 */
[----:B------:R-:W-:-:S02]  /*92c0*/  FSEL R14, R14, -INF , P0 ;  /* 0xff8000000e0e7808 */ /* 0x000fc40000000000 */
[----:B------:R-:W-:Y:S01]  /*92d0*/  FSEL R193, R12, -INF , !P6 ;  /* 0xff8000000cc17808 */ /* 0x000fe20007000000 */
[----:B------:R-:W-:Y:S01]  /*92e0*/  VIADD R12, R29, 0xffffff21 ;  /* 0xffffff211d0c7836 */ /* 0x000fe20000000000 */
[----:B------:R-:W-:Y:S02]  /*92f0*/  FSEL R58, R14, -INF , !P4 ;  /* 0xff8000000e3a7808 */ /* 0x000fe40006000000 */
[----:B------:R-:W-:Y:S02]  /*9300*/  ISETP.GE.AND P4, PT, R13, R225, PT ;  /* 0x000000e10d00720c */ /* 0x000fe40003f86270 */
[----:B------:R-:W-:Y:S02]  /*9310*/  ISETP.GE.AND P0, PT, R16, R223, PT ;  /* 0x000000df1000720c */ /* 0x000fe40003f06270 */
[----:B------:R-:W-:Y:S02]  /*9320*/  FSEL R8, R8, -INF , P4 ;  /* 0xff80000008087808 */ /* 0x000fe40002000000 */
[----:B------:R-:W-:-:S02]  /*9330*/  ISETP.GE.AND P6, PT, R16, R224, PT ;  /* 0x000000e01000720c */ /* 0x000fc40003fc6270 */
[----:B------:R-:W-:Y:S02]  /*9340*/  ISETP.GE.AND P5, PT, R16, R222, PT ;  /* 0x000000de1000720c */ /* 0x000fe40003fa6270 */
[----:B------:R-:W-:Y:S02]  /*9350*/  FSEL R15, R15, -INF , P0 ;  /* 0xff8000000f0f7808 */ /* 0x000fe40000000000 */
[----:B------:R-:W-:Y:S02]  /*9360*/  ISETP.GE.AND P4, PT, R12, R225, PT ;  /* 0x000000e10c00720c */ /* 0x000fe40003f86270 */
[----:B------:R-:W-:Y:S02]  /*9370*/  ISETP.GE.AND P0, PT, R13, R223, PT ;  /* 0x000000df0d00720c */ /* 0x000fe40003f06270 */
[----:B------:R-:W-:Y:S02]  /*9380*/  FSEL R191, R191, -INF , !P6 ;  /* 0xff800000bfbf7808 */ /* 0x000fe40007000000 */
[----:B------:R-:W-:-:S02]  /*9390*/  FSEL R189, R15, -INF , !P5 ;  /* 0xff8000000fbd7808 */ /* 0x000fc40006800000 */
[----:B------:R-:W-:Y:S01]  /*93a0*/  FSEL R179, R9, -INF , P4 ;  /* 0xff80000009b37808 */ /* 0x000fe20002000000 */
[----:B------:R-:W-:Y:S01]  /*93b0*/  VIADD R9, R29, 0xffffff28 ;  /* 0xffffff281d097836 */ /* 0x000fe20000000000 */
[C---:B------:R-:W-:Y:S02]  /*93c0*/  ISETP.GE.AND P6, PT, R13.reuse, R224, PT ;  /* 0x000000e00d00720c */ /* 0x040fe40003fc6270 */
[----:B------:R-:W-:Y:S02]  /*93d0*/  ISETP.GE.AND P5, PT, R13, R222, PT ;  /* 0x000000de0d00720c */ /* 0x000fe40003fa6270 */
[----:B------:R-:W-:Y:S02]  /*93e0*/  FSEL R10, R10, -INF , P0 ;  /* 0xff8000000a0a7808 */ /* 0x000fe40000000000 */
[----:B------:R-:W-:Y:S01]  /*93f0*/  FSEL R181, R8, -INF , !P6 ;  /* 0xff80000008b57808 */ /* 0x000fe20007000000 */
[----:B------:R-:W-:Y:S01]  /*9400*/  VIADD R8, R29, 0xffffff29 ;  /* 0xffffff291d087836 */ /* 0x000fe20000000000 */
[----:B------:R-:W-:-:S02]  /*9410*/  FSEL R187, R10, -INF , !P5 ;  /* 0xff8000000abb7808 */ /* 0x000fc40006800000 */
[----:B------:R-:W-:Y:S02]  /*9420*/  ISETP.GE.AND P5, PT, R9, R225, PT ;  /* 0x000000e10900720c */ /* 0x000fe40003fa6270 */
[----:B------:R-:W-:Y:S02]  /*9430*/  ISETP.GE.AND P0, PT, R12, R223, PT ;  /* 0x000000df0c00720c */ /* 0x000fe40003f06270 */
[----:B------:R-:W-:Y:S02]  /*9440*/  FSEL R4, R4, -INF , P5 ;  /* 0xff80000004047808 */ /* 0x000fe40002800000 */
[C---:B------:R-:W-:Y:S02]  /*9450*/  ISETP.GE.AND P6, PT, R12.reuse, R224, PT ;  /* 0x000000e00c00720c */ /* 0x040fe40003fc6270 */
[----:B------:R-:W-:Y:S02]  /*9460*/  ISETP.GE.AND P4, PT, R12, R222, PT ;  /* 0x000000de0c00720c */ /* 0x000fe40003f86270 */
[----:B------:R-:W-:-:S02]  /*9470*/  FSEL R11, R11, -INF , P0 ;  /* 0xff8000000b0b7808 */ /* 0x000fc40000000000 */
[----:B------:R-:W-:Y:S02]  /*9480*/  ISETP.GE.AND P5, PT, R8, R225, PT ;  /* 0x000000e10800720c */ /* 0x000fe40003fa6270 */
        /* <DEDUP_REMOVED lines=8> */
[----:B------:R-:W-:Y:S02]  /*9510*/  ISETP.GE.AND P0, PT, R8, R223, PT ;  /* 0x000000df0800720c */ /* 0x000fe40003f06270 */
[----:B------:R-:W-:Y:S01]  /*9520*/  FSEL R177, R4, -INF , !P6 ;  /* 0xff80000004b17808 */ /* 0x000fe20007000000 */
[----:B------:R-:W-:Y:S01]  /*9530*/  VIADD R4, R29, 0xffffff31 ;  /* 0xffffff311d047836 */ /* 0x000fe20000000000 */
[----:B------:R-:W-:Y:S02]  /*9540*/  FSEL R185, R6, -INF , !P4 ;  /* 0xff80000006b97808 */ /* 0x000fe40006000000 */
[----:B------:R-:W-:-:S02]  /*9550*/  ISETP.GE.AND P6, PT, R8, R224, PT ;  /* 0x000000e00800720c */ /* 0x000fc40003fc6270 */
[----:B------:R-:W-:Y:S02]  /*9560*/  ISETP.GE.AND P5, PT, R8, R222, PT ;  /* 0x000000de0800720c */ /* 0x000fe40003fa6270 */
[----:B------:R-:W-:Y:S02]  /*9570*/  FSEL R7, R7, -INF , P0 ;  /* 0xff80000007077808 */ /* 0x000fe40000000000 */
[C---:B------:R-:W-:Y:S02]  /*9580*/  ISETP.GE.AND P4, PT, R5.reuse, R225, PT ;  /* 0x000000e10500720c */ /* 0x040fe40003f86270 */
[----:B------:R-:W-:Y:S02]  /*9590*/  ISETP.GE.AND P0, PT, R5, R223, PT ;  /* 0x000000df0500720c */ /* 0x000fe40003f06270 */
[----:B------:R-:W-:Y:S02]  /*95a0*/  FSEL R175, R175, -INF , !P6 ;  /* 0xff800000afaf7808 */ /* 0x000fe40007000000 */
[----:B------:R-:W-:-:S02]  /*95b0*/  FSEL R173, R7, -INF , !P5 ;  /* 0xff80000007ad7808 */ /* 0x000fc40006800000 */
[----:B------:R-:W-:Y:S02]  /*95c0*/  FSEL R168, R168, -INF , P4 ;  /* 0xff800000a8a87808 */ /* 0x000fe40002000000 */
[C---:B------:R-:W-:Y:S02]  /*95d0*/  ISETP.GE.AND P6, PT, R5.reuse, R224, PT ;  /* 0x000000e00500720c */ /* 0x040fe40003fc6270 */
[----:B------:R-:W-:Y:S01]  /*95e0*/  ISETP.GE.AND P5, PT, R5, R222, PT ;  /* 0x000000de0500720c */ /* 0x000fe20003fa6270 */
[----:B------:R-:W-:Y:S01]  /*95f0*/  VIADD R5, R29, 0xffffff38 ;  /* 0xffffff381d057836 */ /* 0x000fe20000000000 */
[----:B------:R-:W-:Y:S02]  /*9600*/  ISETP.GE.AND P4, PT, R4, R225, PT ;  /* 0x000000e10400720c */ /* 0x000fe40003f86270 */
[----:B------:R-:W-:Y:S02]  /*9610*/  FSEL R170, R170, -INF , P0 ;  /* 0xff800000aaaa7808 */ /* 0x000fe40000000000 */
[----:B------:R-:W-:-:S02]  /*9620*/  ISETP.GE.AND P0, PT, R4, R223, PT ;  /* 0x000000df0400720c */ /* 0x000fc40003f06270 */
[----:B------:R-:W-:Y:S02]  /*9630*/  FSEL R252, R168, -INF , !P6 ;  /* 0xff800000a8fc7808 */ /* 0x000fe40007000000 */
[----:B------:R-:W-:Y:S02]  /*9640*/  FSEL R182, R169, -INF , P4 ;  /* 0xff800000a9b67808 */ /* 0x000fe40002000000 */
[C---:B------:R-:W-:Y:S02]  /*9650*/  ISETP.GE.AND P6, PT, R4.reuse, R224, PT ;  /* 0x000000e00400720c */ /* 0x040fe40003fc6270 */
[----:B------:R-:W-:Y:S01]  /*9660*/  ISETP.GE.AND P4, PT, R4, R222, PT ;  /* 0x000000de0400720c */ /* 0x000fe20003f86270 */
[----:B------:R-:W-:Y:S01]  /*9670*/  VIADD R4, R29, 0xffffff39 ;  /* 0xffffff391d047836 */ /* 0x000fe20000000000 */
[----:B------:R-:W-:Y:S02]  /*9680*/  FSEL R169, R170, -INF , !P5 ;  /* 0xff800000aaa97808 */ /* 0x000fe40006800000 */
[----:B------:R-:W-:-:S02]  /*9690*/  FSEL R171, R171, -INF , P0 ;  /* 0xff800000abab7808 */ /* 0x000fc40000000000 */
[C---:B------:R-:W-:Y:S02]  /*96a0*/  ISETP.GE.AND P5, PT, R5.reuse, R225, PT ;  /* 0x000000e10500720c */ /* 0x040fe40003fa6270 */
[----:B------:R-:W-:Y:S02]  /*96b0*/  ISETP.GE.AND P0, PT, R5, R223, PT ;  /* 0x000000df0500720c */ /* 0x000fe40003f06270 */
[----:B------:R-:W-:Y:S02]  /*96c0*/  FSEL R182, R182, -INF , !P6 ;  /* 0xff800000b6b67808 */ /* 0x000fe40007000000 */
[----:B------:R-:W-:Y:S02]  /*96d0*/  FSEL R180, R171, -INF , !P4 ;  /* 0xff800000abb47808 */ /* 0x000fe40006000000 */
[----:B------:R-:W-:Y:S02]  /*96e0*/  FSEL R164, R164, -INF , P5 ;  /* 0xff800000a4a47808 */ /* 0x000fe40002800000 */
[----:B------:R-:W-:-:S02]  /*96f0*/  ISETP.GE.AND P6, PT, R5, R224, PT ;  /* 0x000000e00500720c */ /* 0x000fc40003fc6270 */
[----:B------:R-:W-:Y:S01]  /*9700*/  ISETP.GE.AND P4, PT, R5, R222, PT ;  /* 0x000000de0500720c */ /* 0x000fe20003f86270 */
[----:B------:R-:W-:Y:S01]  /*9710*/  VIADD R5, R29, 0xffffff40 ;  /* 0xffffff401d057836 */ /* 0x000fe20000000000 */
[----:B------:R-:W-:Y:S02]  /*9720*/  ISETP.GE.AND P5, PT, R4, R225, PT ;  /* 0x000000e10400720c */ /* 0x000fe40003fa6270 */
[----:B------:R-:W-:Y:S02]  /*9730*/  FSEL R166, R166, -INF , P0 ;  /* 0xff800000a6a67808 */ /* 0x000fe40000000000 */
[----:B------:R-:W-:Y:S02]  /*9740*/  ISETP.GE.AND P0, PT, R4, R223, PT ;  /* 0x000000df0400720c */ /* 0x000fe40003f06270 */
[----:B------:R-:W-:Y:S02]  /*9750*/  FSEL R250, R164, -INF , !P6 ;  /* 0xff800000a4fa7808 */ /* 0x000fe40007000000 */
[----:B------:R-:W-:-:S02]  /*9760*/  FSEL R186, R165, -INF , P5 ;  /* 0xff800000a5ba7808 */ /* 0x000fc40002800000 */
[C---:B------:R-:W-:Y:S02]  /*9770*/  ISETP.GE.AND P6, PT, R4.reuse, R224, PT ;  /* 0x000000e00400720c */ /* 0x040fe40003fc6270 */
[----:B------:R-:W-:Y:S01]  /*9780*/  ISETP.GE.AND P5, PT, R4, R222, PT ;  /* 0x000000de0400720c */ /* 0x000fe20003fa6270 */
[----:B------:R-:W-:Y:S01]  /*9790*/  VIADD R4, R29, 0xffffff41 ;  /* 0xffffff411d047836 */ /* 0x000fe20000000000 */
[----:B------:R-:W-:Y:S02]  /*97a0*/  FSEL R165, R166, -INF , !P4 ;  /* 0xff800000a6a57808 */ /* 0x000fe40006000000 */
[----:B------:R-:W-:Y:S02]  /*97b0*/  FSEL R167, R167, -INF , P0 ;  /* 0xff800000a7a77808 */ /* 0x000fe40000000000 */
[C---:B------:R-:W-:Y:S02]  /*97c0*/  ISETP.GE.AND P4, PT, R5.reuse, R225, PT ;  /* 0x000000e10500720c */ /* 0x040fe40003f86270 */
[----:B------:R-:W-:-:S02]  /*97d0*/  ISETP.GE.AND P0, PT, R5, R223, PT ;  /* 0x000000df0500720c */ /* 0x000fc40003f06270 */
[----:B------:R-:W-:Y:S02]  /*97e0*/  FSEL R186, R186, -INF , !P6 ;  /* 0xff800000baba7808 */ /* 0x000fe40007000000 */
[----:B------:R-:W-:Y:S02]  /*97f0*/  FSEL R206, R167, -INF , !P5 ;  /* 0xff800000a7ce7808 */ /* 0x000fe40006800000 */
[----:B------:R-:W-:Y:S02]  /*9800*/  FSEL R160, R160, -INF , P4 ;  /* 0xff800000a0a07808 */ /* 0x000fe40002000000 */
[C---:B------:R-:W-:Y:S02]  /*9810*/  ISETP.GE.AND P6, PT, R5.reuse, R224, PT ;  /* 0x000000e00500720c */ /* 0x040fe40003fc6270 */
[----:B------:R-:W-:Y:S01]  /*9820*/  ISETP.GE.AND P5, PT, R5, R222, PT ;  /* 0x000000de0500720c */ /* 0x000fe20003fa6270 */
[----:B------:R-:W-:Y:S01]  /*9830*/  VIADD R5, R29, 0xffffff48 ;  /* 0xffffff481d057836 */ /* 0x000fe20000000000 */
[----:B------:R-:W-:-:S02]  /*9840*/  ISETP.GE.AND P4, PT, R4, R225, PT ;  /* 0x000000e10400720c */ /* 0x000fc40003f86270 */
[----:B------:R-:W-:Y:S02]  /*9850*/  FSEL R162, R162, -INF , P0 ;  /* 0xff800000a2a27808 */ /* 0x000fe40000000000 */
[----:B------:R-:W-:Y:S02]  /*9860*/  ISETP.GE.AND P0, PT, R4, R223, PT ;  /* 0x000000df0400720c */ /* 0x000fe40003f06270 */
[----:B------:R-:W-:Y:S02]  /*9870*/  FSEL R242, R160, -INF , !P6 ;  /* 0xff800000a0f27808 */ /* 0x000fe40007000000 */
[----:B------:R-:W-:Y:S02]  /*9880*/  FSEL R161, R161, -INF , P4 ;  /* 0xff800000a1a17808 */ /* 0x000fe40002000000 */
[C---:B------:R-:W-:Y:S02]  /*9890*/  ISETP.GE.AND P6, PT, R4.reuse, R224, PT ;  /* 0x000000e00400720c */ /* 0x040fe40003fc6270 */
[----:B------:R-:W-:Y:S01]  /*98a0*/  ISETP.GE.AND P4, PT, R4, R222, PT ;  /* 0x000000de0400720c */ /* 0x000fe20003f86270 */
[----:B------:R-:W-:Y:S01]  /*98b0*/  VIADD R4, R29, 0xffffff49 ;  /* 0xffffff491d047836 */ /* 0x000fe20000000000 */
[----:B------:R-:W-:-:S02]  /*98c0*/  FSEL R248, R162, -INF , !P5 ;  /* 0xff800000a2f87808 */ /* 0x000fc40006800000 */
[----:B------:R-:W-:Y:S02]  /*98d0*/  FSEL R163, R163, -INF , P0 ;  /* 0xff800000a3a37808 */ /* 0x000fe40000000000 */
[C---:B------:R-:W-:Y:S02]  /*98e0*/  ISETP.GE.AND P5, PT, R5.reuse, R225, PT ;  /* 0x000000e10500720c */ /* 0x040fe40003fa6270 */
[----:B------:R-:W-:Y:S02]  /*98f0*/  ISETP.GE.AND P0, PT, R5, R223, PT ;  /* 0x000000df0500720c */ /* 0x000fe40003f06270 */
        /* <DEDUP_REMOVED lines=8> */
[----:B------:R-:W-:Y:S02]  /*9980*/  ISETP.GE.AND P0, PT, R4, R223, PT ;  /* 0x000000df0400720c */ /* 0x000fe40003f06270 */
[----:B------:R-:W-:-:S02]  /*9990*/  FSEL R238, R156, -INF , !P6 ;  /* 0xff8000009cee7808 */ /* 0x000fc40007000000 */
[----:B------:R-:W-:Y:S02]  /*99a0*/  FSEL R157, R157, -INF , P5 ;  /* 0xff8000009d9d7808 */ /* 0x000fe40002800000 */
[C---:B------:R-:W-:Y:S02]  /*99b0*/  ISETP.GE.AND P6, PT, R4.reuse, R224, PT ;  /* 0x000000e00400720c */ /* 0x040fe40003fc6270 */
[----:B------:R-:W-:Y:S01]  /*99c0*/  ISETP.GE.AND P5, PT, R4, R222, PT ;  /* 0x000000de0400720c */ /* 0x000fe20003fa6270 */
[----:B------:R-:W-:Y:S01]  /*99d0*/  VIADD R4, R29, 0xffffff51 ;  /* 0xffffff511d047836 */ /* 0x000fe20000000000 */
[----:B------:R-:W-:Y:S02]  /*99e0*/  FSEL R246, R158, -INF , !P4 ;  /* 0xff8000009ef67808 */ /* 0x000fe40006000000 */
[----:B------:R-:W-:Y:S02]  /*99f0*/  FSEL R159, R159, -INF , P0 ;  /* 0xff8000009f9f7808 */ /* 0x000fe40000000000 */
        /* <DEDUP_REMOVED lines=39> */
[----:B------:R-:W-:Y:S02]  /*9c70*/  FSEL R144, R144, -INF , P4 ;  /* 0xff80000090907808 */ /* 0x000fe40002000000 */
[----:B------:R-:W-:Y:S02]  /*9c80*/  ISETP.GE.AND P6, PT, R5, R224, PT ;  /* 0x000000e00500720c */ /* 0x000fe40003fc6270 */
[----:B------:R-:W-:Y:S02]  /*9c90*/  ISETP.GE.AND P4, PT, R4, R225, PT ;  /* 0x000000e10400720c */ /* 0x000fe40003f86270 */
[----:B------:R-:W-:-:S02]  /*9ca0*/  FSEL R146, R146, -INF , P0 ;  /* 0xff80000092927808 */ /* 0x000fc40000000000 */
[----:B------:R-:W-:Y:S02]  /*9cb0*/  ISETP.GE.AND P0, PT, R4, R223, PT ;  /* 0x000000df0400720c */ /* 0x000fe40003f06270 */
[----:B------:R-:W-:Y:S02]  /*9cc0*/  FSEL R184, R151, -INF , !P5 ;  /* 0xff80000097b87808 */ /* 0x000fe40006800000 */
[----:B------:R-:W-:Y:S01]  /*9cd0*/  ISETP.GE.AND P5, PT, R5, R222, PT ;  /* 0x000000de0500720c */ /* 0x000fe20003fa6270 */
[----:B------:R-:W-:Y:S01]  /*9ce0*/  VIADD R5, R29, 0xffffff68 ;  /* 0xffffff681d057836 */ /* 0x000fe20000000000 */
[----:B------:R-:W-:Y:S02]  /*9cf0*/  FSEL R172, R144, -INF , !P6 ;  /* 0xff80000090ac7808 */ /* 0x000fe40007000000 */
[----:B------:R-:W-:Y:S02]  /*9d00*/  FSEL R145, R145, -INF , P4 ;  /* 0xff80000091917808 */ /* 0x000fe40002000000 */
        /* <DEDUP_REMOVED lines=10> */
[----:B------:R-:W-:Y:S02]  /*9db0*/  FMNMX3.FTZ R5, R133, R30, R26, !PT ;  /* 0x0000001e85057276 */ /* 0x000fe4000781001a */
[----:B------:R-:W-:Y:S02]  /*9dc0*/  FMNMX3.FTZ R7, R134, R24, R25, !PT ;  /* 0x0000001886077276 */ /* 0x000fe40007810019 */
[----:B------:R-:W-:Y:S01]  /*9dd0*/  FMNMX3.FTZ R5, R5, R36, R28, !PT ;  /* 0x0000002405057276 */ /* 0x000fe2000781001c */
[----:B------:R-:W-:Y:S01]  /*9de0*/  VIADD R4, R29, 0xffffff69 ;  /* 0xffffff691d047836 */ /* 0x000fe20000000000 */
[----:B------:R-:W-:-:S02]  /*9df0*/  FMNMX3.FTZ R7, R7, R22, R20, !PT ;  /* 0x0000001607077276 */ /* 0x000fc40007810014 */
[----:B------:R-:W-:Y:S02]  /*9e00*/  FMNMX3.FTZ R5, R5, R50, R48, !PT ;  /* 0x0000003205057276 */ /* 0x000fe40007810030 */
[----:B------:R-:W-:Y:S02]  /*9e10*/  FMNMX3.FTZ R8, R7, R56, R195, !PT ;  /* 0x0000003807087276 */ /* 0x000fe400078100c3 */
[----:B------:R-:W-:Y:S02]  /*9e20*/  FMNMX3.FTZ R6, R5, R58, R189, !PT ;  /* 0x0000003a05067276 */ /* 0x000fe400078100bd */
[----:B------:R-:W-:Y:S02]  /*9e30*/  FSEL R140, R140, -INF , P5 ;  /* 0xff8000008c8c7808 */ /* 0x000fe40002800000 */
[----:B------:R-:W-:Y:S02]  /*9e40*/  ISETP.GE.AND P5, PT, R4, R225, PT ;  /* 0x000000e10400720c */ /* 0x000fe40003fa6270 */
[----:B------:R-:W-:-:S02]  /*9e50*/  FMNMX3.FTZ R6, R6, R187, R183, !PT ;  /* 0x000000bb06067276 */ /* 0x000fc400078100b7 */
[----:B------:R-:W-:Y:S02]  /*9e60*/  FMNMX3.FTZ R8, R8, R193, R191, !PT ;  /* 0x000000c108087276 */ /* 0x000fe400078100bf */
[----:B------:R-:W-:Y:S02]  /*9e70*/  FSEL R142, R142, -INF , P0 ;  /* 0xff8000008e8e7808 */ /* 0x000fe40000000000 */
[----:B------:R-:W-:Y:S02]  /*9e80*/  FSEL R166, R140, -INF , !P6 ;  /* 0xff8000008ca67808 */ /* 0x000fe40007000000 */
[----:B------:R-:W-:Y:S02]  /*9e90*/  FSEL R141, R141, -INF , P5 ;  /* 0xff8000008d8d7808 */ /* 0x000fe40002800000 */
[C---:B------:R-:W-:Y:S02]  /*9ea0*/  ISETP.GE.AND P0, PT, R4.reuse, R223, PT ;  /* 0x000000df0400720c */ /* 0x040fe40003f06270 */
[----:B------:R-:W-:-:S02]  /*9eb0*/  ISETP.GE.AND P6, PT, R4, R224, PT ;  /* 0x000000e00400720c */ /* 0x000fc40003fc6270 */
[----:B------:R-:W-:Y:S01]  /*9ec0*/  ISETP.GE.AND P5, PT, R4, R222, PT ;  /* 0x000000de0400720c */ /* 0x000fe20003fa6270 */
[----:B------:R-:W-:Y:S01]  /*9ed0*/  VIADD R4, R29, 0xffffff70 ;  /* 0xffffff701d047836 */ /* 0x000fe20000000000 */
[----:B------:R-:W-:Y:S02]  /*9ee0*/  FMNMX3.FTZ R6, R6, R185, R173, !PT ;  /* 0x000000b906067276 */ /* 0x000fe400078100ad */
[----:B------:R-:W-:Y:S02]  /*9ef0*/  FMNMX3.FTZ R8, R8, R181, R179, !PT ;  /* 0x000000b508087276 */ /* 0x000fe400078100b3 */
[----:B------:R-:W-:Y:S02]  /*9f00*/  FMNMX3.FTZ R6, R6, R169, R180, !PT ;  /* 0x000000a906067276 */ /* 0x000fe400078100b4 */
[----:B------:R-:W-:Y:S02]  /*9f10*/  FSEL R176, R142, -INF , !P4 ;  /* 0xff8000008eb07808 */ /* 0x000fe40006000000 */
[----:B------:R-:W-:-:S02]  /*9f20*/  FMNMX3.FTZ R9, R8, R177, R175, !PT ;  /* 0x000000b108097276 */ /* 0x000fc400078100af */
[----:B------:R-:W-:Y:S02]  /*9f30*/  FSEL R143, R143, -INF , P0 ;  /* 0xff8000008f8f7808 */ /* 0x000fe40000000000 */
[C---:B------:R-:W-:Y:S01]  /*9f40*/  ISETP.GE.AND P4, PT, R4.reuse, R225, PT ;  /* 0x000000e10400720c */ /* 0x040fe20003f86270 */
[----:B------:R-:W-:Y:S01]  /*9f50*/  VIADD R5, R29, 0xffffff71 ;  /* 0xffffff711d057836 */ /* 0x000fe20000000000 */
[----:B------:R-:W-:Y:S02]  /*9f60*/  ISETP.GE.AND P0, PT, R4, R223, PT ;  /* 0x000000df0400720c */ /* 0x000fe40003f06270 */
[----:B------:R-:W-:Y:S02]  /*9f70*/  FMNMX3.FTZ R7, R6, R165, R206, !PT ;  /* 0x000000a506077276 */ /* 0x000fe400078100ce */
[----:B------:R-:W-:Y:S02]  /*9f80*/  FMNMX3.FTZ R9, R9, R252, R182, !PT ;  /* 0x000000fc09097276 */ /* 0x000fe400078100b6 */
[----:B------:R-:W-:-:S02]  /*9f90*/  FSEL R164, R143, -INF , !P5 ;  /* 0xff8000008fa47808 */ /* 0x000fc40006800000 */
[----:B------:R-:W-:Y:S02]  /*9fa0*/  FSEL R32, R32, -INF , P4 ;  /* 0xff80000020207808 */ /* 0x000fe40002000000 */
[C---:B------:R-:W-:Y:S02]  /*9fb0*/  ISETP.GE.AND P5, PT, R4.reuse, R224, PT ;  /* 0x000000e00400720c */ /* 0x040fe40003fa6270 */
[----:B------:R-:W-:Y:S01]  /*9fc0*/  ISETP.GE.AND P4, PT, R4, R222, PT ;  /* 0x000000de0400720c */ /* 0x000fe20003f86270 */
[C---:B------:R-:W-:Y:S01]  /*9fd0*/  VIADD R4, R29.reuse, 0xffffff78 ;  /* 0xffffff781d047836 */ /* 0x040fe20000000000 */
[----:B------:R-:W-:Y:S01]  /*9fe0*/  FSEL R34, R34, -INF , P0 ;  /* 0xff80000022227808 */ /* 0x000fe20000000000 */
[----:B------:R-:W-:Y:S01]  /*9ff0*/  VIADD R29, R29, 0xffffff79 ;  /* 0xffffff791d1d7836 */ /* 0x000fe20000000000 */
[----:B------:R-:W-:Y:S02]  /*a000*/  FMNMX3.FTZ R7, R7, R248, R244, !PT ;  /* 0x000000f807077276 */ /* 0x000fe400078100f4 */
[----:B------:R-:W-:-:S02]  /*a010*/  ISETP.GE.AND P0, PT, R5, R223, PT ;  /* 0x000000df0500720c */ /* 0x000fc40003f06270 */
[----:B------:R-:W-:Y:S02]  /*a020*/  FMNMX3.FTZ R9, R9, R250, R186, !PT ;  /* 0x000000fa09097276 */ /* 0x000fe400078100ba */
[----:B------:R-:W-:Y:S02]  /*a030*/  FSEL R162, R34, -INF , !P4 ;  /* 0xff80000022a27808 */ /* 0x000fe40006000000 */
[----:B------:R-:W-:Y:S02]  /*a040*/  FMNMX3.FTZ R7, R7, R246, R234, !PT ;  /* 0x000000f607077276 */ /* 0x000fe400078100ea */
[----:B------:R-:W-:Y:S02]  /*a050*/  ISETP.GE.AND P4, PT, R5, R222, PT ;  /* 0x000000de0500720c */ /* 0x000fe40003f86270 */
[----:B------:R-:W-:Y:S02]  /*a060*/  FSEL R35, R35, -INF , P0 ;  /* 0xff80000023237808 */ /* 0x000fe40000000000 */
[----:B------:R-:W-:-:S02]  /*a070*/  FMNMX3.FTZ R9, R9, R242, R240, !PT ;  /* 0x000000f209097276 */ /* 0x000fc400078100f0 */
[----:B------:R-:W-:Y:S02]  /*a080*/  ISETP.GE.AND P0, PT, R29, R223, PT ;  /* 0x000000df1d00720c */ /* 0x000fe40003f06270 */
[----:B------:R-:W-:Y:S02]  /*a090*/  FMNMX3.FTZ R7, R7, R228, R220, !PT ;  /* 0x000000e407077276 */ /* 0x000fe400078100dc */
[----:B------:R-:W-:Y:S02]  /*a0a0*/  FSEL R160, R35, -INF , !P4 ;  /* 0xff80000023a07808 */ /* 0x000fe40006000000 */
[----:B------:R-:W-:Y:S02]  /*a0b0*/  FMNMX3.FTZ R9, R9, R238, R236, !PT ;  /* 0x000000ee09097276 */ /* 0x000fe400078100ec */
[----:B------:R-:W-:Y:S02]  /*a0c0*/  ISETP.GE.AND P4, PT, R29, R222, PT ;  /* 0x000000de1d00720c */ /* 0x000fe40003f86270 */
[----:B------:R-:W-:-:S02]  /*a0d0*/  FSEL R67, R67, -INF , P0 ;  /* 0xff80000043437808 */ /* 0x000fc40000000000 */
[C---:B------:R-:W-:Y:S02]  /*a0e0*/  ISETP.GE.AND P0, PT, R4.reuse, R223, PT ;  /* 0x000000df0400720c */ /* 0x040fe40003f06270 */
[----:B------:R-:W-:Y:S02]  /*a0f0*/  FMNMX3.FTZ R7, R7, R226, R184, !PT ;  /* 0x000000e207077276 */ /* 0x000fe400078100b8 */
[----:B------:R-:W-:Y:S02]  /*a100*/  FMNMX3.FTZ R9, R9, R194, R192, !PT ;  /* 0x000000c209097276 */ /* 0x000fe400078100c0 */
[----:B------:R-:W-:Y:S02]  /*a110*/  FSEL R146, R67, -INF , !P4 ;  /* 0xff80000043927808 */ /* 0x000fe40006000000 */
[----:B------:R-:W-:Y:S02]  /*a120*/  ISETP.GE.AND P4, PT, R4, R222, PT ;  /* 0x000000de0400720c */ /* 0x000fe40003f86270 */
[----:B------:R-:W-:-:S02]  /*a130*/  FSEL R66, R66, -INF , P0 ;  /* 0xff80000042427808 */ /* 0x000fc40000000000 */
[----:B------:R-:W-:Y:S02]  /*a140*/  FMNMX3.FTZ R7, R7, R178, R174, !PT ;  /* 0x000000b207077276 */ /* 0x000fe400078100ae */
[----:B------:R-:W-:Y:S02]  /*a150*/  ISETP.GE.AND P0, PT, R5, R225, PT ;  /* 0x000000e10500720c */ /* 0x000fe40003f06270 */
[----:B------:R-:W-:Y:S02]  /*a160*/  FMNMX3.FTZ R9, R9, R190, R188, !PT ;  /* 0x000000be09097276 */ /* 0x000fe400078100bc */
[----:B------:R-:W-:Y:S02]  /*a170*/  FSEL R148, R66, -INF , !P4 ;  /* 0xff80000042947808 */ /* 0x000fe40006000000 */
[----:B------:R-:W-:Y:S02]  /*a180*/  FMNMX3.FTZ R7, R7, R176, R164, !PT ;  /* 0x000000b007077276 */ /* 0x000fe400078100a4 */
[----:B------:R-:W-:-:S02]  /*a190*/  FSEL R168, R141, -INF , !P6 ;  /* 0xff8000008da87808 */ /* 0x000fc40007000000 */
[-C--:B------:R-:W-:Y:S02]  /*a1a0*/  ISETP.GE.AND P4, PT, R29, R225.reuse, PT ;  /* 0x000000e11d00720c */ /* 0x080fe40003f86270 */
[----:B------:R-:W-:Y:S02]  /*a1b0*/  FSEL R33, R33, -INF , P0 ;  /* 0xff80000021217808 */ /* 0x000fe40000000000 */
[----:B------:R-:W-:Y:S02]  /*a1c0*/  ISETP.GE.AND P6, PT, R5, R224, PT ;  /* 0x000000e00500720c */ /* 0x000fe40003fc6270 */
[----:B------:R-:W-:Y:S02]  /*a1d0*/  ISETP.GE.AND P0, PT, R4, R225, PT ;  /* 0x000000e10400720c */ /* 0x000fe40003f06270 */
[----:B------:R-:W-:Y:S02]  /*a1e0*/  FMNMX3.FTZ R9, R9, R172, R170, !PT ;  /* 0x000000ac09097276 */ /* 0x000fe400078100aa */
[----:B------:R-:W-:-:S02]  /*a1f0*/  FMNMX3.FTZ R7, R7, R162, R160, !PT ;  /* 0x000000a207077276 */ /* 0x000fc400078100a0 */
[----:B------:R-:W-:Y:S02]  /*a200*/  FSEL R156, R32, -INF , !P5 ;  /* 0xff800000209c7808 */ /* 0x000fe40006800000 */
[----:B------:R-:W-:Y:S02]  /*a210*/  FSEL R65, R65, -INF , P4 ;  /* 0xff80000041417808 */ /* 0x000fe40002000000 */
[-C--:B------:R-:W-:Y:S02]  /*a220*/  ISETP.GE.AND P5, PT, R29, R224.reuse, PT ;  /* 0x000000e01d00720c */ /* 0x080fe40003fa6270 */
[----:B------:R-:W-:Y:S02]  /*a230*/  ISETP.GE.AND P4, PT, R4, R224, PT ;  /* 0x000000e00400720c */ /* 0x000fe40003f86270 */
[----:B------:R-:W-:Y:S02]  /*a240*/  FSEL R64, R64, -INF , P0 ;  /* 0xff80000040407808 */ /* 0x000fe40000000000 */
[----:B------:R-:W-:-:S02]  /*a250*/  FSEL R154, R33, -INF , !P6 ;  /* 0xff800000219a7808 */ /* 0x000fc40007000000 */
[----:B------:R-:W-:Y:S02]  /*a260*/  FMNMX3.FTZ R9, R9, R166, R168, !PT ;  /* 0x000000a609097276 */ /* 0x000fe400078100a8 */
[----:B------:R-:W-:Y:S02]  /*a270*/  FMNMX3.FTZ R5, R7, R148, R146, !PT ;  /* 0x0000009407057276 */ /* 0x000fe40007810092 */
[----:B------:R-:W-:Y:S02]  /*a280*/  FSEL R150, R65, -INF , !P5 ;  /* 0xff80000041967808 */ /* 0x000fe40006800000 */
[----:B------:R-:W-:Y:S02]  /*a290*/  FSEL R152, R64, -INF , !P4 ;  /* 0xff80000040987808 */ /* 0x000fe40006000000 */
[----:B------:R-:W-:-:S04]  /*a2a0*/  FMNMX3.FTZ R7, R9, R156, R154, !PT ;  /* 0x0000009c09077276 */ /* 0x000fc8000781009a */
[----:B------:R-:W-:-:S05]  /*a2b0*/  FMNMX3.FTZ R7, R7, R152, R150, !PT ;  /* 0x0000009807077276 */ /* 0x000fca0007810096 */
[----:B------:R-:W1:Y:S04]  /*a2c0*/  SHFL.BFLY PT, R4, R7, 0x2, 0x1f ;  /* 0x0c401f0007047f89 */ /* 0x000e6800000e0000 */
[----:B------:R-:W3:Y:S01]  /*a2d0*/  SHFL.BFLY PT, R6, R5, 0x2, 0x1f ;  /* 0x0c401f0005067f89 */ /* 0x000ee200000e0000 */
[----:B------:R-:W4:Y:S01]  /*a2e0*/  S2UR UR7, SR_CgaCtaId ;  /* 0x00000000000779c3 */ /* 0x000f220000008800 */
[----:B-1----:R-:W-:-:S05]  /*a2f0*/  FMNMX.FTZ R4, R7, R4, !PT ;  /* 0x0000000407047209 */ /* 0x002fca0007810000 */
[----:B------:R-:W1:Y:S01]  /*a300*/  SHFL.BFLY PT, R141, R4, 0x1, 0x1f ;  /* 0x0c201f00048d7f89 */ /* 0x000e6200000e0000 */
[----:B---3--:R-:W-:-:S05]  /*a310*/  FMNMX.FTZ R6, R5, R6, !PT ;  /* 0x0000000605067209 */ /* 0x008fca0007810000 */
[----:B------:R-:W3:Y:S01]  /*a320*/  SHFL.BFLY PT, R139, R6, 0x1, 0x1f ;  /* 0x0c201f00068b7f89 */ /* 0x000ee200000e0000 */
[----:B------:R-:W-:Y:S02]  /*a330*/  UMOV UR6, 0x400 ;  /* 0x0000040000067882 */ /* 0x000fe40000000000 */
[----:B----4-:R-:W-:-:S06]  /*a340*/  ULEA UR6, UR7, UR6, 0x18 ;  /* 0x0000000607067291 */ /* 0x010fcc000f8ec0ff */
[----:B------:R-:W-:Y:S01]  /*a350*/  IMAD.U32 R202, RZ, RZ, UR6 ;  /* 0x00000006ffca7e24 */ /* 0x000fe2000f8e00ff */
[----:B-1----:R-:W-:-:S03]  /*a360*/  FMNMX.FTZ R141, R4, R141, !PT ;  /* 0x0000008d048d7209 */ /* 0x002fc60007810000 */
[----:B------:R-:W-:Y:S01]  /*a370*/  IMAD R149, R213, 0x2, R202 ;  /* 0x00000002d5957824 */ /* 0x000fe200078e02ca */
[----:B------:R-:W-:Y:S01]  /*a380*/  FSETP.NEU.FTZ.AND P4, PT, R141, -INF , PT ;  /* 0xff8000008d00780b */ /* 0x000fe20003f9d000 */
[----:B--2---:R-:W-:Y:S01]  /*a390*/  FMUL.FTZ R147, R132, R141 ;  /* 0x0000008d84937220 */ /* 0x004fe20000410000 */
[----:B---3--:R-:W-:Y:S01]  /*a3a0*/  FMNMX.FTZ R139, R6, R139, !PT ;  /* 0x0000008b068b7209 */ /* 0x008fe20007810000 */
[----:B------:R-:W-:Y:S01]  /*a3b0*/  VIADD R16, R149, 0xc000 ;  /* 0x0000c00095107836 */ /* 0x000fe20000000000 */
[----:B------:R-:W-:Y:S02]  /*a3c0*/  LDSM.16.MT88.4 R44, [R149+0x10000] ;  /* 0x01000000952c783b */ /* 0x000fe40000004200 */
[----:B------:R-:W-:Y:S01]  /*a3d0*/  FSEL R147, R147, RZ, P4 ;  /* 0x000000ff93937208 */ /* 0x000fe20002000000 */
[----:B------:R-:W-:Y:S01]  /*a3e0*/  FMUL.FTZ R145, R132, R139 ;  /* 0x0000008b84917220 */ /* 0x000fe20000410000 */
[----:B------:R-:W-:Y:S01]  /*a3f0*/  FSETP.NEU.FTZ.AND P0, PT, R139, -INF , PT ;  /* 0xff8000008b00780b */ /* 0x000fe20003f1d000 */
[----:B------:R-:W-:Y:S01]  /*a400*/  VIADD R157, R149, 0xc040 ;  /* 0x0000c040959d7836 */ /* 0x000fe20000000000 */
[----:B------:R-:W-:Y:S01]  /*a410*/  LDSM.16.MT88.4 R12, [R149+0xc000] ;  /* 0x00c00000950c783b */ /* 0x000fe20000004200 */
[----:B------:R-:W-:Y:S01]  /*a420*/  FFMA.FTZ R144, R24, R132, -R147 ;  /* 0x0000008418907223 */ /* 0x000fe20000010893 */
[----:B------:R-:W-:Y:S01]  /*a430*/  SEL R24, R198, 0xffffffe0, !P3 ;  /* 0xffffffe0c6187807 */ /* 0x000fe20005800000 */
[----:B------:R-:W-:Y:S01]  /*a440*/  @P2 VIADD R157, R16, 0xffffffc0 ;  /* 0xffffffc0109d2836 */ /* 0x000fe20000000000 */
[----:B------:R-:W-:-:S03]  /*a450*/  FSEL R145, R145, RZ, P0 ;  /* 0x000000ff91917208 */ /* 0x000fc60000000000 */
[----:B------:R-:W-:Y:S01]  /*a460*/  IMAD.IADD R155, R24, 0x1, R157 ;  /* 0x00000001189b7824 */ /* 0x000fe200078e029d */
[----:B------:R-:W-:Y:S01]  /*a470*/  FSEL R4, R139, RZ, P0 ;  /* 0x000000ff8b047208 */ /* 0x000fe20000000000 */
[-C--:B------:R-:W-:Y:S01]  /*a480*/  FFMA.FTZ R143, R36, R132.reuse, -R145 ;  /* 0x00000084248f7223 */ /* 0x080fe20000010891 */
[----:B------:R-:W-:Y:S01]  /*a490*/  FSEL R7, R141, RZ, P4 ;  /* 0x000000ff8d077208 */ /* 0x000fe20002000000 */
[-C--:B------:R-:W-:Y:S01]  /*a4a0*/  FFMA.FTZ R142, R25, R132.reuse, -R147 ;  /* 0x00000084198e7223 */ /* 0x080fe20000010893 */
[----:B------:R-:W1:Y:S01]  /*a4b0*/  LDSM.16.MT88.4 R36, [R155] ;  /* 0x000000009b24783b */ /* 0x000e620000004200 */
[----:B------:R-:W-:Y:S01]  /*a4c0*/  FADD.FTZ R5, R133, -R4 ;  /* 0x8000000485057221 */ /* 0x000fe20000010000 */
[----:B------:R-:W-:Y:S02]  /*a4d0*/  IMAD.IADD R133, R24, 0x1, R149 ;  /* 0x0000000118857824 */ /* 0x000fe400078e0295 */
[----:B------:R-:W-:Y:S01]  /*a4e0*/  FADD.FTZ R7, R134, -R7 ;  /* 0x8000000786077221 */ /* 0x000fe20000010000 */
[-CC-:B------:R-:W-:Y:S01]  /*a4f0*/  FFMA.FTZ R140, R30, R132.reuse, -R145.reuse ;  /* 0x000000841e8c7223 */ /* 0x180fe20000010891 */
[-CC-:B------:R-:W-:Y:S01]  /*a500*/  FFMA.FTZ R138, R26, R132.reuse, -R145.reuse ;  /* 0x000000841a8a7223 */ /* 0x180fe20000010891 */
[-C--:B------:R-:W-:Y:S01]  /*a510*/  FFMA.FTZ R136, R28, R132.reuse, -R145 ;  /* 0x000000841c887223 */ /* 0x080fe20000010891 */
        /* <DEDUP_REMOVED lines=8> */
[----:B------:R-:W-:Y:S02]  /*a5a0*/  MUFU.EX2 R138, R138 ;  /* 0x0000008a008a7308 */ /* 0x000fe40000000800 */
[----:B------:R-:W5:Y:S06]  /*a5b0*/  LDSM.16.MT88.4 R60, [R157+0x4000] ;  /* 0x004000009d3c783b */ /* 0x000f6c0000004200 */
[----:B------:R-:W-:Y:S08]  /*a5c0*/  MUFU.EX2 R143, R143 ;  /* 0x0000008f008f7308 */ /* 0x000ff00000000800 */
[----:B------:R-:W-:Y:S08]  /*a5d0*/  MUFU.EX2 R136, R136 ;  /* 0x0000008800887308 */ /* 0x000ff00000000800 */
[----:B------:R-:W-:Y:S08]  /*a5e0*/  MUFU.EX2 R144, R144 ;  /* 0x0000009000907308 */ /* 0x000ff00000000800 */
[----:B------:R-:W1:Y:S08]  /*a5f0*/  MUFU.EX2 R142, R142 ;  /* 0x0000008e008e7308 */ /* 0x000e700000000800 */
[----:B------:R-:W-:Y:S08]  /*a600*/  MUFU.EX2 R151, R151 ;  /* 0x0000009700977308 */ /* 0x000ff00000000800 */
[----:B------:R-:W2:Y:S08]  /*a610*/  MUFU.EX2 R158, R158 ;  /* 0x0000009e009e7308 */ /* 0x000eb00000000800 */
[----:B------:R-:W3:Y:S08]  /*a620*/  MUFU.EX2 R134, R8 ;  /* 0x0000000800867308 */ /* 0x000ef00000000800 */
[----:B------:R-:W4:Y:S01]  /*a630*/  MUFU.EX2 R153, R153 ;  /* 0x0000009900997308 */ /* 0x000f220000000800 */
[----:B-1----:R-:W-:-:S02]  /*a640*/  F2FP.F16.F32.PACK_AB R4, R142, R144 ;  /* 0x000000908e04723e */ /* 0x002fc400000000ff */
[----:B------:R-:W-:Y:S02]  /*a650*/  F2FP.F16.F32.PACK_AB R5, R138, R140 ;  /* 0x0000008c8a05723e */ /* 0x000fe400000000ff */
[----:B--2---:R-:W-:Y:S02]  /*a660*/  F2FP.F16.F32.PACK_AB R6, R158, R151 ;  /* 0x000000979e06723e */ /* 0x004fe400000000ff */
[----:B------:R-:W-:Y:S01]  /*a670*/  F2FP.F16.F32.PACK_AB R7, R136, R143 ;  /* 0x0000008f8807723e */ /* 0x000fe200000000ff */
[-C--:B---3--:R-:W-:Y:S01]  /*a680*/  FMUL.FTZ R34, R106, R134.reuse ;  /* 0x000000866a227220 */ /* 0x088fe20000410000 */
[-C--:B------:R-:W-:Y:S01]  /*a690*/  FMUL.FTZ R35, R107, R134.reuse ;  /* 0x000000866b237220 */ /* 0x080fe20000410000 */
[-C--:B------:R-:W-:Y:S01]  /*a6a0*/  FMUL.FTZ R102, R102, R134.reuse ;  /* 0x0000008666667220 */ /* 0x080fe20000410000 */
[-C--:B------:R-:W-:Y:S01]  /*a6b0*/  FMUL.FTZ R103, R103, R134.reuse ;  /* 0x0000008667677220 */ /* 0x080fe20000410000 */
[-C--:B------:R-:W-:Y:S01]  /*a6c0*/  FMUL.FTZ R42, R98, R134.reuse ;  /* 0x00000086622a7220 */ /* 0x080fe20000410000 */
[-C--:B------:R-:W-:Y:S01]  /*a6d0*/  FMUL.FTZ R43, R99, R134.reuse ;  /* 0x00000086632b7220 */ /* 0x080fe20000410000 */
[-C--:B------:R-:W-:Y:S01]  /*a6e0*/  FMUL.FTZ R94, R94, R134.reuse ;  /* 0x000000865e5e7220 */ /* 0x080fe20000410000 */
        /* <DEDUP_REMOVED lines=22> */
[-C--:B------:R-:W-:Y:S01]  /*a850*/  FFMA.FTZ R102, R58, R132.reuse, -R145 ;  /* 0x000000843a667223 */ /* 0x080fe20000010891 */
[-CC-:B------:R-:W-:Y:S01]  /*a860*/  FFMA.FTZ R105, R56, R132.reuse, -R147.reuse ;  /* 0x0000008438697223 */ /* 0x180fe20000010893 */
[-CC-:B------:R-:W-:Y:S01]  /*a870*/  FFMA.FTZ R104, R195, R132.reuse, -R147.reuse ;  /* 0x00000084c3687223 */ /* 0x180fe20000010893 */
[-CC-:B------:R-:W-:Y:S01]  /*a880*/  FFMA.FTZ R106, R193, R132.reuse, -R147.reuse ;  /* 0x00000084c16a7223 */ /* 0x180fe20000010893 */
[-C--:B------:R-:W-:Y:S01]  /*a890*/  FFMA.FTZ R103, R191, R132.reuse, -R147 ;  /* 0x00000084bf677223 */ /* 0x080fe20000010893 */
        /* <DEDUP_REMOVED lines=49> */
[----:B------:R-:W-:Y:S01]  /*abb0*/  FMUL.FTZ R71, R71, R134 ;  /* 0x0000008647477220 */ /* 0x000fe20000410000 */
[-C--:B------:R-:W-:Y:S01]  /*abc0*/  FMUL.FTZ R68, R68, R153.reuse ;  /* 0x0000009944447220 */ /* 0x080fe20000410000 */
[-C--:B------:R-:W-:Y:S01]  /*abd0*/  FMUL.FTZ R69, R69, R153.reuse ;  /* 0x0000009945457220 */ /* 0x080fe20000410000 */
[----:B------:R-:W-:Y:S01]  /*abe0*/  MUFU.EX2 R106, R106 ;  /* 0x0000006a006a7308 */ /* 0x000fe20000000800 */
[----:B------:R-:W-:Y:S01]  /*abf0*/  FMUL.FTZ R56, R80, R153 ;  /* 0x0000009950387220 */ /* 0x000fe20000410000 */
[----:B------:R-:W4:Y:S06]  /*ac00*/  LDSM.16.MT88.4 R88, [R149+0xc800] ;  /* 0x00c800009558783b */ /* 0x000f2c0000004200 */
[----:B------:R-:W2:Y:S08]  /*ac10*/  MUFU.EX2 R103, R103 ;  /* 0x0000006700677308 */ /* 0x000eb00000000800 */
[----:B------:R-:W2:Y:S01]  /*ac20*/  MUFU.EX2 R107, R107 ;  /* 0x0000006b006b7308 */ /* 0x000ea20000000800 */
[C---:B------:R-:W-:Y:S01]  /*ac30*/  HMMA.16816.F32 R8, R4.reuse, R12, R8 ;  /* 0x0000000c0408723c */ /* 0x040fe20000001808 */
[----:B------:R-:W4:Y:S04]  /*ac40*/  LDSM.16.MT88.4 R80, [R157+0x800] ;  /* 0x000800009d50783b */ /* 0x000f280000004200 */
[----:B------:R-:W-:Y:S03]  /*ac50*/  LDSM.16.MT88.4 R72, [R155+0x4800] ;  /* 0x004800009b48783b */ /* 0x000fe60000004200 */
[C---:B------:R-:W-:Y:S01]  /*ac60*/  HMMA.16816.F32 R24, R4.reuse, R28, R24 ;  /* 0x0000001c0418723c */ /* 0x040fe20000001818 */
[-CC-:B------:R-:W-:Y:S01]  /*ac70*/  FFMA.FTZ R112, R179, R132.reuse, -R147.reuse ;  /* 0x00000084b3707223 */ /* 0x180fe20000010893 */
[-CC-:B------:R-:W-:Y:S01]  /*ac80*/  FFMA.FTZ R113, R177, R132.reuse, -R147.reuse ;  /* 0x00000084b1717223 */ /* 0x180fe20000010893 */
[-C--:B------:R-:W-:Y:S01]  /*ac90*/  FFMA.FTZ R114, R175, R132.reuse, -R147 ;  /* 0x00000084af727223 */ /* 0x080fe20000010893 */
[-CC-:B------:R-:W-:Y:S01]  /*aca0*/  FFMA.FTZ R115, R173, R132.reuse, -R145.reuse ;  /* 0x00000084ad737223 */ /* 0x180fe20000010891 */
[-CC-:B------:R-:W-:Y:S01]  /*acb0*/  FFMA.FTZ R161, R165, R132.reuse, -R145.reuse ;  /* 0x00000084a5a17223 */ /* 0x180fe20000010891 */
[-CC-:B------:R-:W-:Y:S01]  /*acc0*/  FFMA.FTZ R159, R169, R132.reuse, -R145.reuse ;  /* 0x00000084a99f7223 */ /* 0x180fe20000010891 */
[-C--:B------:R-:W-:Y:S01]  /*acd0*/  FFMA.FTZ R180, R180, R132.reuse, -R145 ;  /* 0x00000084b4b47223 */ /* 0x080fe20000010891 */
[C---:B-----5:R-:W-:Y:S01]  /*ace0*/  HMMA.16816.F32 R56, R4.reuse, R60, R56 ;  /* 0x0000003c0438723c */ /* 0x060fe20000001838 */
        /* <DEDUP_REMOVED lines=18> */
[-C--:B------:R-:W-:Y:S01]  /*ae10*/  FFMA.FTZ R166, R166, R132.reuse, -R147 ;  /* 0x00000084a6a67223 */ /* 0x080fe20000010893 */
[--C-:B------:R-:W-:Y:S01]  /*ae20*/  FFMA.FTZ R189, R164, R132, -R145.reuse ;  /* 0x00000084a4bd7223 */ /* 0x100fe20000010891 */
[----:B------:R-:W-:Y:S01]  /*ae30*/  FFMA.FTZ R229, R229, R134, R140 ;  /* 0x00000086e5e57223 */ /* 0x000fe2000001008c */
        /* <DEDUP_REMOVED lines=14> */
[----:B------:R-:W-:-:S02]  /*af20*/  F2FP.F16.F32.PACK_AB R69, R100, R101 ;  /* 0x000000656445723e */ /* 0x000fc400000000ff */
[----:B--2---:R-:W-:Y:S02]  /*af30*/  F2FP.F16.F32.PACK_AB R70, R103, R106 ;  /* 0x0000006a6746723e */ /* 0x004fe400000000ff */
[----:B------:R-:W-:Y:S01]  /*af40*/  MUFU.EX2 R114, R114 ;  /* 0x0000007200727308 */ /* 0x000fe20000000800 */
[----:B------:R-:W-:-:S07]  /*af50*/  F2FP.F16.F32.PACK_AB R71, R107, R102 ;  /* 0x000000666b47723e */ /* 0x000fce00000000ff */
[----:B------:R-:W-:Y:S01]  /*af60*/  MUFU.EX2 R115, R115 ;  /* 0x0000007300737308 */ /* 0x000fe20000000800 */
[----:B------:R-:W-:Y:S01]  /*af70*/  HMMA.16816.F32 R16, R68, R84, R16 ;  /* 0x000000544410723c */ /* 0x000fe20000001810 */
[----:B------:R-:W-:-:S06]  /*af80*/  FFMA.FTZ R165, R250, R132, -R147 ;  /* 0x00000084faa57223 */ /* 0x000fcc0000010893 */
[----:B------:R-:W-:Y:S01]  /*af90*/  MUFU.EX2 R161, R161 ;  /* 0x000000a100a17308 */ /* 0x000fe20000000800 */
[C---:B------:R-:W-:Y:S01]  /*afa0*/  HMMA.16816.F32 R20, R68.reuse, R86, R20 ;  /* 0x000000564414723c */ /* 0x040fe20000001814 */
[----:B------:R-:W1:Y:S01]  /*afb0*/  LDSM.16.MT88.4 R84, [R149+0x10800] ;  /* 0x010800009554783b */ /* 0x000e620000004200 */
[-C--:B------:R-:W-:Y:S01]  /*afc0*/  FFMA.FTZ R169, R246, R132.reuse, -R145 ;  /* 0x00000084f6a97223 */ /* 0x080fe20000010891 */
[-C--:B------:R-:W-:Y:S01]  /*afd0*/  FFMA.FTZ R173, R238, R132.reuse, -R147 ;  /* 0x00000084eead7223 */ /* 0x080fe20000010893 */
[-CC-:B------:R-:W-:Y:S01]  /*afe0*/  FFMA.FTZ R175, R228, R132.reuse, -R145.reuse ;  /* 0x00000084e4af7223 */ /* 0x180fe20000010891 */
[-C--:B------:R-:W-:Y:S01]  /*aff0*/  FFMA.FTZ R177, R226, R132.reuse, -R145 ;  /* 0x00000084e2b17223 */ /* 0x080fe20000010891 */
[-C--:B------:R-:W-:Y:S01]  /*b000*/  FFMA.FTZ R179, R194, R132.reuse, -R147 ;  /* 0x00000084c2b37223 */ /* 0x080fe20000010893 */
[----:B------:R-:W-:Y:S01]  /*b010*/  MUFU.EX2 R159, R159 ;  /* 0x0000009f009f7308 */ /* 0x000fe20000000800 */
[C---:B----4-:R-:W-:Y:S01]  /*b020*/  HMMA.16816.F32 R8, R68.reuse, R88, R8 ;  /* 0x000000584408723c */ /* 0x050fe20000001808 */
[----:B------:R-:W-:Y:S01]  /*b030*/  FFMA.FTZ R153, R235, R153, R144 ;  /* 0x00000099eb997223 */ /* 0x000fe20000010090 */
[----:B------:R-:W-:Y:S06]  /*b040*/  LDSM.16.MT88.4 R124, [R149+0xf800] ;  /* 0x00f80000957c783b */ /* 0x000fec0000004200 */
[C---:B------:R-:W-:Y:S01]  /*b050*/  HMMA.16816.F32 R12, R68.reuse, R90, R12 ;  /* 0x0000005a440c723c */ /* 0x040fe2000000180c */
[----:B------:R-:W2:Y:S07]  /*b060*/  LDSM.16.MT88.4 R88, [R157+0x4800] ;  /* 0x004800009d58783b */ /* 0x000eae0000004200 */
[C---:B------:R-:W-:Y:S08]  /*b070*/  HMMA.16816.F32 R24, R68.reuse, R80, R24 ;  /* 0x000000504418723c */ /* 0x040ff00000001818 */
[C---:B------:R-:W-:Y:S01]  /*b080*/  HMMA.16816.F32 R28, R68.reuse, R82, R28 ;  /* 0x00000052441c723c */ /* 0x040fe2000000181c */
[----:B------:R-:W3:Y:S07]  /*b090*/  LDSM.16.MT88.4 R80, [R149+0xd000] ;  /* 0x00d000009550783b */ /* 0x000eee0000004200 */
[C---:B-----5:R-:W-:Y:S08]  /*b0a0*/  HMMA.16816.F32 R32, R68.reuse, R76, R32 ;  /* 0x0000004c4420723c */ /* 0x060ff00000001820 */
[C---:B------:R-:W-:Y:S01]  /*b0b0*/  HMMA.16816.F32 R36, R68.reuse, R78, R36 ;  /* 0x0000004e4424723c */ /* 0x040fe20000001824 */
[----:B------:R-:W4:Y:S07]  /*b0c0*/  LDSM.16.MT88.4 R76, [R133+0xd000] ;  /* 0x00d00000854c783b */ /* 0x000f2e0000004200 */
[C---:B-1----:R-:W-:Y:S08]  /*b0d0*/  HMMA.16816.F32 R40, R68.reuse, R84, R40 ;  /* 0x000000544428723c */ /* 0x042ff00000001828 */
[----:B------:R-:W-:Y:S01]  /*b0e0*/  HMMA.16816.F32 R44, R68, R86, R44 ;  /* 0x00000056442c723c */ /* 0x000fe2000000182c */
[----:B------:R-:W1:Y:S01]  /*b0f0*/  LDSM.16.MT88.4 R84, [R157+0x1000] ;  /* 0x001000009d54783b */ /* 0x000e620000004200 */
[-CC-:B------:R-:W-:Y:S01]  /*b100*/  FFMA.FTZ R109, R187, R132.reuse, -R145.reuse ;  /* 0x00000084bb6d7223 */ /* 0x180fe20000010891 */
[-CC-:B------:R-:W-:Y:S01]  /*b110*/  FFMA.FTZ R108, R183, R132.reuse, -R145.reuse ;  /* 0x00000084b76c7223 */ /* 0x180fe20000010891 */
[-C--:B------:R-:W-:Y:S01]  /*b120*/  FFMA.FTZ R110, R185, R132.reuse, -R145 ;  /* 0x00000084b96e7223 */ /* 0x080fe20000010891 */
[----:B------:R-:W-:-:S03]  /*b130*/  FFMA.FTZ R111, R181, R132, -R147 ;  /* 0x00000084b56f7223 */ /* 0x000fc60000010893 */
[C---:B------:R-:W-:Y:S08]  /*b140*/  HMMA.16816.F32 R64, R68.reuse, R72, R64 ;  /* 0x000000484440723c */ /* 0x040ff00000001840 */
[C---:B------:R-:W-:Y:S01]  /*b150*/  HMMA.16816.F32 R4, R68.reuse, R74, R4 ;  /* 0x0000004a4404723c */ /* 0x040fe20000001804 */
[----:B------:R-:W5:Y:S01]  /*b160*/  LDSM.16.MT88.4 R72, [R149+0x11000] ;  /* 0x011000009548783b */ /* 0x000f620000004200 */
[----:B------:R-:W-:Y:S08]  /*b170*/  MUFU.EX2 R109, R109 ;  /* 0x0000006d006d7308 */ /* 0x000ff00000000800 */
[----:B------:R-:W-:Y:S08]  /*b180*/  MUFU.EX2 R108, R108 ;  /* 0x0000006c006c7308 */ /* 0x000ff00000000800 */
[----:B------:R-:W-:Y:S08]  /*b190*/  MUFU.EX2 R110, R110 ;  /* 0x0000006e006e7308 */ /* 0x000ff00000000800 */
[----:B------:R-:W3:Y:S01]  /*b1a0*/  MUFU.EX2 R111, R111 ;  /* 0x0000006f006f7308 */ /* 0x000ee20000000800 */
        /* <DEDUP_REMOVED lines=8> */
[----:B------:R-:W-:Y:S02]  /*b230*/  F2FP.F16.F32.PACK_AB R69, R108, R109 ;  /* 0x0000006d6c45723e */ /* 0x000fe400000000ff */
        /* <DEDUP_REMOVED lines=30> */
[----:B-----5:R-:W-:Y:S01]  /*b420*/  F2FP.F16.F32.PACK_AB R68, R182, R163 ;  /* 0x000000a3b644723e */ /* 0x020fe200000000ff */
[----:B------:R-:W1:Y:S01]  /*b430*/  LDSM.16.MT88.4 R80, [R149+0x11800] ;  /* 0x011800009550783b */ /* 0x000e620000004200 */
[----:B------:R-:W-:-:S02]  /*b440*/  F2FP.F16.F32.PACK_AB R69, R180, R159 ;  /* 0x0000009fb445723e */ /* 0x000fc400000000ff */
        /* <DEDUP_REMOVED lines=18> */
[----:B------:R-:W-:Y:S08]  /*b570*/  MUFU.EX2 R244, R244 ;  /* 0x000000f400f47308 */ /* 0x000ff00000000800 */
[----:B------:R-:W-:Y:S08]  /*b580*/  MUFU.EX2 R169, R169 ;  /* 0x000000a900a97308 */ /* 0x000ff00000000800 */
[----:B------:R-:W-:Y:S08]  /*b590*/  MUFU.EX2 R171, R171 ;  /* 0x000000ab00ab7308 */ /* 0x000ff00000000800 */
[----:B------:R-:W5:Y:S08]  /*b5a0*/  MUFU.EX2 R240, R240 ;  /* 0x000000f000f07308 */ /* 0x000f700000000800 */
[----:B------:R-:W-:Y:S08]  /*b5b0*/  MUFU.EX2 R173, R173 ;  /* 0x000000ad00ad7308 */ /* 0x000ff00000000800 */
[----:B------:R-:W3:Y:S08]  /*b5c0*/  MUFU.EX2 R236, R236 ;  /* 0x000000ec00ec7308 */ /* 0x000ef00000000800 */
[----:B------:R-:W1:Y:S01]  /*b5d0*/  MUFU.EX2 R234, R234 ;  /* 0x000000ea00ea7308 */ /* 0x000e620000000800 */
        /* <DEDUP_REMOVED lines=10> */
[----:B------:R-:W-:-:S02]  /*b680*/  F2FP.F16.F32.PACK_AB R69, R244, R167 ;  /* 0x000000a7f445723e */ /* 0x000fc400000000ff */
[----:B---3--:R-:W-:Y:S02]  /*b690*/  F2FP.F16.F32.PACK_AB R70, R236, R173 ;  /* 0x000000adec46723e */ /* 0x008fe400000000ff */
[----:B-1----:R-:W-:-:S07]  /*b6a0*/  F2FP.F16.F32.PACK_AB R71, R234, R169 ;  /* 0x000000a9ea47723e */ /* 0x002fce00000000ff */
[C---:B------:R-:W-:Y:S08]  /*b6b0*/  HMMA.16816.F32 R16, R68.reuse, R76, R16 ;  /* 0x0000004c4410723c */ /* 0x040ff00000001810 */
[C---:B------:R-:W-:Y:S01]  /*b6c0*/  HMMA.16816.F32 R20, R68.reuse, R78, R20 ;  /* 0x0000004e4414723c */ /* 0x040fe20000001814 */
[----:B------:R-:W1:Y:S07]  /*b6d0*/  LDSM.16.MT88.4 R76, [R149+0x12000] ;  /* 0x01200000954c783b */ /* 0x000e6e0000004200 */
[C---:B------:R-:W-:Y:S08]  /*b6e0*/  HMMA.16816.F32 R24, R68.reuse, R80, R24 ;  /* 0x000000504418723c */ /* 0x040ff00000001818 */
[C---:B------:R-:W-:Y:S01]  /*b6f0*/  HMMA.16816.F32 R28, R68.reuse, R82, R28 ;  /* 0x00000052441c723c */ /* 0x040fe2000000181c */
[----:B------:R-:W2:Y:S07]  /*b700*/  LDSM.16.MT88.4 R80, [R133+0x12000] ;  /* 0x012000008550783b */ /* 0x000eae0000004200 */
[C---:B----4-:R-:W-:Y:S08]  /*b710*/  HMMA.16816.F32 R32, R68.reuse, R72, R32 ;  /* 0x000000484420723c */ /* 0x050ff00000001820 */
[C---:B------:R-:W-:Y:S01]  /*b720*/  HMMA.16816.F32 R36, R68.reuse, R74, R36 ;  /* 0x0000004a4424723c */ /* 0x040fe20000001824 */
[----:B------:R-:W3:Y:S01]  /*b730*/  LDSM.16.MT88.4 R72, [R133+0xe800] ;  /* 0x00e800008548783b */ /* 0x000ee20000004200 */
[----:B------:R-:W-:Y:S01]  /*b740*/  FFMA.FTZ R181, R190, R132, -R147 ;  /* 0x00000084beb57223 */ /* 0x000fe20000010893 */
[----:B------:R-:W-:Y:S08]  /*b750*/  MUFU.EX2 R175, R175 ;  /* 0x000000af00af7308 */ /* 0x000ff00000000800 */
[----:B------:R-:W-:Y:S08]  /*b760*/  MUFU.EX2 R220, R220 ;  /* 0x000000dc00dc7308 */ /* 0x000ff00000000800 */
[----:B------:R-:W-:Y:S08]  /*b770*/  MUFU.EX2 R177, R177 ;  /* 0x000000b100b17308 */ /* 0x000ff00000000800 */
[----:B------:R-:W-:Y:S08]  /*b780*/  MUFU.EX2 R179, R179 ;  /* 0x000000b300b37308 */ /* 0x000ff00000000800 */
[----:B------:R-:W4:Y:S08]  /*b790*/  MUFU.EX2 R192, R192 ;  /* 0x000000c000c07308 */ /* 0x000f300000000800 */
[----:B------:R-:W-:Y:S08]  /*b7a0*/  MUFU.EX2 R181, R181 ;  /* 0x000000b500b57308 */ /* 0x000ff00000000800 */
[----:B------:R-:W5:Y:S08]  /*b7b0*/  MUFU.EX2 R188, R188 ;  /* 0x000000bc00bc7308 */ /* 0x000f700000000800 */
        /* <DEDUP_REMOVED lines=17> */
[----:B------:R-:W-:-:S02]  /*b8d0*/  F2FP.F16.F32.PACK_AB R69, R220, R175 ;  /* 0x000000afdc45723e */ /* 0x000fc400000000ff */
[----:B-----5:R-:W-:Y:S02]  /*b8e0*/  F2FP.F16.F32.PACK_AB R70, R188, R181 ;  /* 0x000000b5bc46723e */ /* 0x020fe400000000ff */
[----:B---3--:R-:W-:-:S07]  /*b8f0*/  F2FP.F16.F32.PACK_AB R71, R184, R177 ;  /* 0x000000b1b847723e */ /* 0x008fce00000000ff */
        /* <DEDUP_REMOVED lines=21> */
[----:B------:R-:W-:Y:S01]  /*ba50*/  MUFU.EX2 R183, R183 ;  /* 0x000000b700b77308 */ /* 0x000fe20000000800 */
[----:B------:R-:W-:Y:S01]  /*ba60*/  FADD.FTZ R136, R136, R143 ;  /* 0x0000008f88887221 */ /* 0x000fe20000010000 */
[----:B------:R-:W-:-:S06]  /*ba70*/  FADD.FTZ R158, R158, R151 ;  /* 0x000000979e9e7221 */ /* 0x000fcc0000010000 */
[----:B------:R-:W-:Y:S08]  /*ba80*/  MUFU.EX2 R174, R174 ;  /* 0x000000ae00ae7308 */ /* 0x000ff00000000800 */
[----:B------:R-:W-:Y:S08]  /*ba90*/  MUFU.EX2 R172, R172 ;  /* 0x000000ac00ac7308 */ /* 0x000ff00000000800 */
[----:B------:R-:W4:Y:S08]  /*baa0*/  MUFU.EX2 R185, R185 ;  /* 0x000000b900b97308 */ /* 0x000f300000000800 */
[----:B------:R-:W-:Y:S08]  /*bab0*/  MUFU.EX2 R166, R166 ;  /* 0x000000a600a67308 */ /* 0x000ff00000000800 */
[----:B------:R-:W5:Y:S08]  /*bac0*/  MUFU.EX2 R187, R187 ;  /* 0x000000bb00bb7308 */ /* 0x000f700000000800 */
[----:B------:R-:W2:Y:S01]  /*bad0*/  MUFU.EX2 R189, R189 ;  /* 0x000000bd00bd7308 */ /* 0x000ea20000000800 */
        /* <DEDUP_REMOVED lines=21> */
[----:B------:R-:W-:-:S02]  /*bc30*/  F2FP.F16.F32.PACK_AB R69, R183, R178 ;  /* 0x000000b2b745723e */ /* 0x000fc400000000ff */
[----:B-----5:R-:W-:Y:S02]  /*bc40*/  F2FP.F16.F32.PACK_AB R70, R187, R166 ;  /* 0x000000a6bb46723e */ /* 0x020fe400000000ff */
[----:B--2---:R-:W-:Y:S01]  /*bc50*/  F2FP.F16.F32.PACK_AB R71, R189, R174 ;  /* 0x000000aebd47723e */ /* 0x004fe200000000ff */
        /* <DEDUP_REMOVED lines=11> */
[C---:B---3--:R-:W-:Y:S08]  /*bd10*/  HMMA.16816.F32 R24, R68.reuse, R72, R24 ;  /* 0x000000484418723c */ /* 0x048ff00000001818 */
[C---:B------:R-:W-:Y:S01]  /*bd20*/  HMMA.16816.F32 R28, R68.reuse, R74, R28 ;  /* 0x0000004a441c723c */ /* 0x040fe2000000181c */
[----:B------:R-:W3:Y:S01]  /*bd30*/  LDSM.16.MT88.4 R72, [R155+0x7000] ;  /* 0x007000009b48783b */ /* 0x000ee20000004200 */
[----:B------:R-:W-:Y:S01]  /*bd40*/  FADD.FTZ R110, R110, R109 ;  /* 0x0000006d6e6e7221 */ /* 0x000fe20000010000 */
[----:B------:R-:W-:Y:S01]  /*bd50*/  FADD.FTZ R113, R113, R112 ;  /* 0x0000007071717221 */ /* 0x000fe20000010000 */
[----:B------:R-:W-:Y:S01]  /*bd60*/  FFMA.FTZ R147, R150, R132, -R147 ;  /* 0x0000008496937223 */ /* 0x000fe20000010893 */
[----:B------:R-:W-:Y:S01]  /*bd70*/  MUFU.EX2 R191, R191 ;  /* 0x000000bf00bf7308 */ /* 0x000fe20000000800 */
[----:B------:R-:W-:Y:S01]  /*bd80*/  FADD.FTZ R110, R115, R110 ;  /* 0x0000006e736e7221 */ /* 0x000fe20000010000 */
[----:B------:R-:W-:Y:S01]  /*bd90*/  FADD.FTZ R114, R114, R113 ;  /* 0x0000007172727221 */ /* 0x000fe20000010000 */
[----:B------:R-:W-:Y:S01]  /*bda0*/  HMMA.16816.F32 R8, R68, R92, R8 ;  /* 0x0000005c4408723c */ /* 0x000fe20000001808 */
[----:B------:R-:W-:Y:S01]  /*bdb0*/  LDSM.16.MT88.4 R152, [R155+0x7800] ;  /* 0x007800009b98783b */ /* 0x000fe20000004200 */
[----:B------:R-:W-:Y:S01]  /*bdc0*/  FADD.FTZ R159, R159, R110 ;  /* 0x0000006e9f9f7221 */ /* 0x000fe20000010000 */
[----:B------:R-:W-:-:S03]  /*bdd0*/  FADD.FTZ R163, R163, R114 ;  /* 0x00000072a3a37221 */ /* 0x000fc60000010000 */
        /* <DEDUP_REMOVED lines=8> */
[----:B------:R-:W5:Y:S08]  /*be60*/  MUFU.EX2 R193, R193 ;  /* 0x000000c100c17308 */ /* 0x000f700000000800 */
[----:B------:R-:W-:Y:S08]  /*be70*/  MUFU.EX2 R160, R160 ;  /* 0x000000a000a07308 */ /* 0x000ff00000000800 */
[----:B------:R-:W5:Y:S08]  /*be80*/  MUFU.EX2 R147, R147 ;  /* 0x0000009300937308 */ /* 0x000f700000000800 */
        /* <DEDUP_REMOVED lines=75> */
.L_x_6996:
[----:B------:R-:W-:-:S07]  /*c340*/  IADD3 R227, PT, PT, R137, -0x1, RZ ;  /* 0xffffffff89e37810 */ /* 0x000fce0007ffe0ff */
.L_x_7005:
[----:B------:R-:W-:Y:S05]  /*c350*/  BSYNC B2 ;  /* 0x0000000000027941 */ /* 0x000fea0003800000 */
.L_x_6995:
[----:B------:R-:W-:-:S13]  /*c360*/  ISETP.GE.AND P0, PT, R227, R210, PT ;  /* 0x000000d2e300720c */ /* 0x000fda0003f06270 */
[----:B------:R-:W-:Y:S05]  /*c370*/  @!P0 BRA `(.L_x_7006) ;  /* 0x0000005000848947 */ /* 0x000fea0003800000 */
[C---:B------:R-:W-:Y:S01]  /*c380*/  IMAD.SHL.U32 R226, R227.reuse, 0x80, RZ ;  /* 0x00000080e3e27824 */ /* 0x040fe200078e00ff */
[----:B------:R-:W-:Y:S01]  /*c390*/  ISETP.NE.U32.AND P3, PT, R232, RZ, PT ;  /* 0x000000ffe800720c */ /* 0x000fe20003f65070 */
[C---:B------:R-:W-:Y:S01]  /*c3a0*/  IMAD.SHL.U32 R221, R204.reuse, 0x20, RZ ;  /* 0x00000020ccdd7824 */ /* 0x040fe200078e00ff */
[----:B------:R-:W-:Y:S01]  /*c3b0*/  SHF.L.U64.HI R220, R204, 0x5, R205 ;  /* 0x00000005ccdc7819 */ /* 0x000fe200000102cd */
[----:B------:R-:W-:Y:S01]  /*c3c0*/  IMAD.MOV.U32 R132, RZ, RZ, R133 ;  /* 0x000000ffff847224 */ /* 0x000fe200078e0085 */
[C---:B------:R-:W-:Y:S01]  /*c3d0*/  LOP3.LUT R228, R226.reuse, 0x40, R135, 0xfe, !PT ;  /* 0x00000040e2e47812 */ /* 0x040fe200078efe87 */
[----:B------:R-:W-:Y:S01]  /*c3e0*/  VIADD R227, R227, 0x1 ;  /* 0x00000001e3e37836 */ /* 0x000fe20000000000 */
[----:B------:R-:W-:Y:S02]  /*c3f0*/  ISETP.NE.AND.EX P3, PT, R233, RZ, PT, P3 ;  /* 0x000000ffe900720c */ /* 0x000fe40003f65330 */
[----:B------:R-:W-:Y:S02]  /*c400*/  MOV R0, R134 ;  /* 0x0000008600007202 */ /* 0x000fe40000000f00 */
[----:B------:R-:W-:-:S09]  /*c410*/  IADD3 R226, PT, PT, R226, 0x80, RZ ;  /* 0x00000080e2e27810 */ /* 0x000fd20007ffe0ff */
.L_x_7013:
        /* <DEDUP_REMOVED lines=78> */
.L_x_7008:
[----:B------:R-:W-:Y:S05]  /*c900*/  BSYNC.RECONVERGENT B0 ;  /* 0x0000000000007941 */ /* 0x000fea0003800200 */
.L_x_7007:
[----:B------:R-:W1:Y:S01]  /*c910*/  S2UR UR6, SR_CgaCtaId ;  /* 0x00000000000679c3 */ /* 0x000e620000008800 */
[C---:B------:R-:W-:Y:S01]  /*c920*/  IMAD.SHL.U32 R196, R200.reuse, 0x8, RZ ;  /* 0x00000008c8c47824 */ /* 0x040fe200078e00ff */
[C---:B------:R-:W-:Y:S01]  /*c930*/  LOP3.LUT R53, R200.reuse, 0x38, RZ, 0xc0, !PT ;  /* 0x00000038c8357812 */ /* 0x040fe200078ec0ff */
[----:B------:R-:W-:Y:S01]  /*c940*/  UMOV UR7, 0x400 ;  /* 0x0000040000077882 */ /* 0x000fe20000000000 */
[----:B------:R-:W-:Y:S01]  /*c950*/  IADD3 R56, P0, PT, R221, R214, RZ ;  /* 0x000000d6dd387210 */ /* 0x000fe20007f1e0ff */
[----:B------:R-:W-:Y:S01]  /*c960*/  IMAD.SHL.U32 R206, R200, 0x40, RZ ;  /* 0x00000040c8ce7824 */ /* 0x000fe200078e00ff */
[C---:B------:R-:W-:Y:S01]  /*c970*/  LOP3.LUT R134, R196.reuse, 0x38, RZ, 0xc0, !PT ;  /* 0x00000038c4867812 */ /* 0x040fe200078ec0ff */
[----:B------:R-:W-:Y:S01]  /*c980*/  VIADD R227, R227, 0xffffffff ;  /* 0xffffffffe3e37836 */ /* 0x000fe20000000000 */
[----:B------:R-:W-:Y:S01]  /*c990*/  LOP3.LUT R52, R196, 0x1c0, RZ, 0xc0, !PT ;  /* 0x000001c0c4347812 */ /* 0x000fe200078ec0ff */
[----:B------:R-:W-:Y:S01]  /*c9a0*/  IMAD.X R57, R220, 0x1, R215, P0 ;  /* 0x00000001dc397824 */ /* 0x000fe200000e06d7 */
[-C--:B------:R-:W-:Y:S01]  /*c9b0*/  IADD3 R54, P0, PT, R56, R221.reuse, RZ ;  /* 0x000000dd38367210 */ /* 0x080fe20007f1e0ff */
[----:B------:R-:W-:Y:S01]  /*c9c0*/  BSSY.RECONVERGENT B1, `(.L_x_7009) ;  /* 0x0000179000017945 */ /* 0x000fe20003800200 */
[----:B------:R-:W-:Y:S02]  /*c9d0*/  LOP3.LUT R52, R134, R52, R53, 0x1e, !PT ;  /* 0x0000003486347212 */ /* 0x000fe400078e1e35 */
[----:B------:R-:W-:Y:S01]  /*c9e0*/  LOP3.LUT R53, R196, 0x1e00, RZ, 0xc0, !PT ;  /* 0x00001e00c4357812 */ /* 0x000fe200078ec0ff */
[----:B------:R-:W-:Y:S01]  /*c9f0*/  IMAD.X R55, R57, 0x1, R220, P0 ;  /* 0x0000000139377824 */ /* 0x000fe200000e06dc */
[----:B------:R-:W-:Y:S02]  /*ca00*/  IADD3 R60, P0, PT, R54, R221, RZ ;  /* 0x000000dd363c7210 */ /* 0x000fe40007f1e0ff */
[----:B------:R-:W-:Y:S01]  /*ca10*/  LOP3.LUT R53, R52, R53, RZ, 0xfc, !PT ;  /* 0x0000003534357212 */ /* 0x000fe200078efcff */
[----:B------:R-:W-:Y:S01]  /*ca20*/  IMAD.SHL.U32 R52, R200, 0x20, RZ ;  /* 0x00000020c8347824 */ /* 0x000fe200078e00ff */
[----:B------:R-:W-:Y:S01]  /*ca30*/  SHF.R.U32.HI R203, RZ, 0x1, R200 ;  /* 0x00000001ffcb7819 */ /* 0x000fe200000116c8 */
[--C-:B------:R-:W-:Y:S01]  /*ca40*/  IMAD.X R61, R55, 0x1, R220.reuse, P0 ;  /* 0x00000001373d7824 */ /* 0x100fe200000e06dc */
[-C--:B------:R-:W-:Y:S01]  /*ca50*/  IADD3 R58, P0, PT, R60, R221.reuse, RZ ;  /* 0x000000dd3c3a7210 */ /* 0x080fe20007f1e0ff */
[----:B-1----:R-:W-:Y:S01]  /*ca60*/  ULEA UR6, UR6, UR7, 0x18 ;  /* 0x0000000706067291 */ /* 0x002fe2000f8ec0ff */
[----:B------:R-:W-:Y:S03]  /*ca70*/  LOP3.LUT R199, R52, 0x7c00, RZ, 0xc0, !PT ;  /* 0x00007c0034c77812 */ /* 0x000fe600078ec0ff */
[----:B------:R-:W-:Y:S01]  /*ca80*/  IMAD.X R59, R61, 0x1, R220, P0 ;  /* 0x000000013d3b7824 */ /* 0x000fe200000e06dc */
[-C--:B------:R-:W-:Y:S01]  /*ca90*/  IADD3 R52, P0, PT, R58, R221.reuse, RZ ;  /* 0x000000dd3a347210 */ /* 0x080fe20007f1e0ff */
[----:B------:R-:W-:Y:S01]  /*caa0*/  IMAD.U32 R202, RZ, RZ, UR6 ;  /* 0x00000006ffca7e24 */ /* 0x000fe2000f8e00ff */
[----:B------:R-:W-:Y:S02]  /*cab0*/  LOP3.LUT R205, R203, 0x8, RZ, 0xc0, !PT ;  /* 0x00000008cbcd7812 */ /* 0x000fe400078ec0ff */
[----:B------:R-:W-:Y:S01]  /*cac0*/  LOP3.LUT P2, RZ, R200, 0x4, RZ, 0xc0, !PT ;  /* 0x00000004c8ff7812 */ /* 0x000fe2000784c0ff */
[----:B------:R-:W-:Y:S01]  /*cad0*/  IMAD R237, R53, 0x2, R202 ;  /* 0x0000000235ed7824 */ /* 0x000fe200078e02ca */
[----:B------:R-:W-:Y:S01]  /*cae0*/  LOP3.LUT R205, R205, 0x1c0, R206, 0xf8, !PT ;  /* 0x000001c0cdcd7812 */ /* 0x000fe200078ef8ce */
[--C-:B------:R-:W-:Y:S01]  /*caf0*/  IMAD.X R53, R59, 0x1, R220.reuse, P0 ;  /* 0x000000013b357824 */ /* 0x100fe200000e06dc */
[-C--:B------:R-:W-:Y:S02]  /*cb00*/  IADD3 R62, P0, PT, R52, R221.reuse, RZ ;  /* 0x000000dd343e7210 */ /* 0x080fe40007f1e0ff */
[----:B------:R-:W-:Y:S01]  /*cb10*/  @!PT LDS RZ, [RZ] ;  /* 0x00000000fffff984 */ /* 0x000fe20000000800 */
[----:B------:R-:W-:Y:S01]  /*cb20*/  @!PT LDS RZ, [RZ] ;  /* 0x00000000fffff984 */ /* 0x000fe20000000800 */
[----:B------:R-:W-:Y:S01]  /*cb30*/  @!PT LDS RZ, [RZ] ;  /* 0x00000000fffff984 */ /* 0x000fe20000000800 */
[----:B------:R-:W-:Y:S01]  /*cb40*/  LDGSTS.E.BYPASS.LTC128B.128 [R237+0xc000], desc[UR4][R214.64] ;  /* 0x0c000000d6ed7fae */ /* 0x000fe2000b981a04 */
[----:B------:R-:W-:Y:S02]  /*cb50*/  LOP3.LUT R205, R205, R134, RZ, 0x3c, !PT ;  /* 0x00000086cdcd7212 */ /* 0x000fe400078e3cff */
[----:B------:R-:W-:Y:S02]  /*cb60*/  IMAD.X R63, R53, 0x1, R220, P0 ;  /* 0x00000001353f7824 */ /* 0x000fe400000e06dc */
[----:B------:R-:W-:Y:S01]  /*cb70*/  LDGSTS.E.BYPASS.LTC128B.128 [R237+0x10000], desc[UR4][R214.64+0x80] ;  /* 0x10000080d6ed7fae */ /* 0x000fe2000b981a04 */
[----:B------:R-:W-:Y:S02]  /*cb80*/  IADD3 R64, P0, PT, R62, R221, RZ ;  /* 0x000000dd3e407210 */ /* 0x000fe40007f1e0ff */
[----:B------:R-:W-:Y:S02]  /*cb90*/  LOP3.LUT R134, R199, 0x200, R206, 0xf8, !PT ;  /* 0x00000200c7867812 */ /* 0x000fe400078ef8ce */
[----:B------:R-:W-:Y:S01]  /*cba0*/  LDGSTS.E.BYPASS.LTC128B.128 [R237+0xc800], desc[UR4][R56.64] ;  /* 0x0c80000038ed7fae */ /* 0x000fe2000b981a04 */
[----:B------:R-:W-:Y:S01]  /*cbb0*/  IMAD.X R65, R63, 0x1, R220, P0 ;  /* 0x000000013f417824 */ /* 0x000fe200000e06dc */
[----:B------:R-:W-:Y:S03]  /*cbc0*/  LOP3.LUT R181, R134, R205, RZ, 0xfc, !PT ;  /* 0x000000cd86b57212 */ /* 0x000fe600078efcff */
[----:B------:R-:W-:Y:S01]  /*cbd0*/  LDGSTS.E.BYPASS.LTC128B.128 [R237+0x10800], desc[UR4][R56.64+0x80] ;  /* 0x1080008038ed7fae */ /* 0x000fe2000b981a04 */
[----:B------:R-:W-:Y:S04]  /*cbe0*/  LOP3.LUT P0, RZ, R200, 0x2, RZ, 0xc0, !PT ;  /* 0x00000002c8ff7812 */ /* 0x000fe8000780c0ff */
[----:B------:R-:W-:Y:S01]  /*cbf0*/  LDGSTS.E.BYPASS.LTC128B.128 [R237+0xd000], desc[UR4][R54.64] ;  /* 0x0d00000036ed7fae */ /* 0x000fe2000b981a04 */
[----:B------:R-:W-:Y:S01]  /*cc00*/  IMAD R181, R181, 0x2, R202 ;  /* 0x00000002b5b57824 */ /* 0x000fe200078e02ca */
[----:B------:R-:W-:Y:S03]  /*cc10*/  SEL R204, R198, 0xffffffe0, !P0 ;  /* 0xffffffe0c6cc7807 */ /* 0x000fe60004000000 */
[----:B------:R-:W-:Y:S01]  /*cc20*/  LDGSTS.E.BYPASS.LTC128B.128 [R237+0x11000], desc[UR4][R54.64+0x80] ;  /* 0x1100008036ed7fae */ /* 0x000fe2000b981a04 */
[----:B------:R-:W-:Y:S01]  /*cc30*/  ISETP.GT.AND P0, PT, R227, R210, PT ;  /* 0x000000d2e300720c */ /* 0x000fe20003f04270 */
[--C-:B------:R-:W-:Y:S03]  /*cc40*/  IMAD.IADD R184, R204, 0x1, R181.reuse ;  /* 0x00000001ccb87824 */ /* 0x100fe600078e02b5 */
[----:B------:R-:W-:Y:S01]  /*cc50*/  LDGSTS.E.BYPASS.LTC128B.128 [R237+0xd800], desc[UR4][R60.64] ;  /* 0x0d8000003ced7fae */ /* 0x000fe2000b981a04 */
[C-C-:B------:R-:W-:Y:S02]  /*cc60*/  IMAD.IADD R134, R201.reuse, 0x1, R204.reuse ;  /* 0x00000001c9867824 */ /* 0x140fe400078e02cc */
        /* <DEDUP_REMOVED lines=14> */
[----:B------:R-:W0:Y:S01]  /*cd50*/  LDGDEPBAR ;  /* 0x00000000000079af */ /* 0x000e220000000000 */
[----:B-1----:R-:W-:Y:S04]  /*cd60*/  SEL R64, R197, 0xffffffc0, !P2 ;  /* 0xffffffc0c5407807 */ /* 0x002fe80005000000 */
[----:B------:R-:W1:Y:S01]  /*cd70*/  LDSM.16.M88.4 R152, [R201+0x5800] ;  /* 0x00580000c998783b */ /* 0x000e620000000200 */
[----:B------:R-:W-:Y:S04]  /*cd80*/  IMAD.IADD R185, R64, 0x1, R181 ;  /* 0x0000000140b97824 */ /* 0x000fe800078e02b5 */
[----:B------:R-:W5:Y:S01]  /*cd90*/  LDSM.16.M88.4 R156, [R201+0x6000] ;  /* 0x00600000c99c783b */ /* 0x000f620000000200 */
[----:B------:R-:W-:Y:S02]  /*cda0*/  IMAD.IADD R133, R201, 0x1, R64 ;  /* 0x00000001c9857824 */ /* 0x000fe400078e0240 */
[C---:B------:R-:W-:Y:S02]  /*cdb0*/  IMAD.IADD R135, R204.reuse, 0x1, R185 ;  /* 0x00000001cc877824 */ /* 0x040fe400078e02b9 */
[----:B------:R-:W-:Y:S05]  /*cdc0*/  LDSM.16.M88.4 R160, [R134+0x4000] ;  /* 0x0040000086a0783b */ /* 0x000fea0000000200 */
[----:B------:R-:W-:Y:S05]  /*cdd0*/  LDSM.16.M88.4 R164, [R134+0x6000] ;  /* 0x0060000086a4783b */ /* 0x000fea0000000200 */
[----:B------:R-:W-:Y:S01]  /*cde0*/  LDSM.16.M88.4 R168, [R134+0x6800] ;  /* 0x0068000086a8783b */ /* 0x000fe20000000200 */
[C---:B--2---:R-:W-:Y:S04]  /*cdf0*/  HMMA.16816.F32 R4, R136.reuse, R140, RZ ;  /* 0x0000008c8804723c */ /* 0x044fe800000018ff */
[----:B------:R-:W-:Y:S04]  /*ce00*/  LDSM.16.M88.4 R172, [R134+0x7000] ;  /* 0x0070000086ac783b */ /* 0x000fe80000000200 */
[C---:B------:R-:W-:Y:S01]  /*ce10*/  HMMA.16816.F32 R8, R136.reuse, R142, RZ ;  /* 0x0000008e8808723c */ /* 0x040fe200000018ff */
[----:B------:R-:W2:Y:S05]  /*ce20*/  LDSM.16.M88.4 R140, [R201+0x6800] ;  /* 0x00680000c98c783b */ /* 0x000eaa0000000200 */
[----:B------:R-:W-:Y:S02]  /*ce30*/  LDSM.16.M88.4 R176, [R133+0x4000] ;  /* 0x0040000085b0783b */ /* 0x000fe40000000200 */
[C---:B---3--:R-:W-:Y:S03]  /*ce40*/  HMMA.16816.F32 R12, R136.reuse, R144, RZ ;  /* 0x00000090880c723c */ /* 0x048fe600000018ff */
[----:B------:R-:W-:Y:S05]  /*ce50*/  LDSM.16.M88.4 R188, [R133+0x8000] ;  /* 0x0080000085bc783b */ /* 0x000fea0000000200 */
[C---:B------:R-:W-:Y:S01]  /*ce60*/  HMMA.16816.F32 R16, R136.reuse, R146, RZ ;  /* 0x000000928810723c */ /* 0x040fe200000018ff */
[----:B------:R-:W3:Y:S07]  /*ce70*/  LDSM.16.M88.4 R144, [R201+0x7000] ;  /* 0x00700000c990783b */ /* 0x000eee0000000200 */
[C---:B----4-:R-:W-:Y:S08]  /*ce80*/  HMMA.16816.F32 R20, R136.reuse, R148, RZ ;  /* 0x000000948814723c */ /* 0x050ff000000018ff */
[C---:B------:R-:W-:Y:S01]  /*ce90*/  HMMA.16816.F32 R24, R136.reuse, R150, RZ ;  /* 0x000000968818723c */ /* 0x040fe200000018ff */
[----:B------:R-:W4:Y:S07]  /*cea0*/  LDSM.16.M88.4 R148, [R201+0x7800] ;  /* 0x00780000c994783b */ /* 0x000f2e0000000200 */
[C---:B-1----:R-:W-:Y:S08]  /*ceb0*/  HMMA.16816.F32 R28, R136.reuse, R152, RZ ;  /* 0x00000098881c723c */ /* 0x042ff000000018ff */
[C---:B------:R-:W-:Y:S01]  /*cec0*/  HMMA.16816.F32 R32, R136.reuse, R154, RZ ;  /* 0x0000009a8820723c */ /* 0x040fe200000018ff */
[----:B------:R-:W1:Y:S07]  /*ced0*/  LDSM.16.M88.4 R152, [R184] ;  /* 0x00000000b898783b */ /* 0x000e6e0000000200 */
[C---:B-----5:R-:W-:Y:S08]  /*cee0*/  HMMA.16816.F32 R36, R136.reuse, R156, RZ ;  /* 0x0000009c8824723c */ /* 0x060ff000000018ff */
[C---:B------:R-:W-:Y:S01]  /*cef0*/  HMMA.16816.F32 R40, R136.reuse, R158, RZ ;  /* 0x0000009e8828723c */ /* 0x040fe200000018ff */
[----:B------:R-:W5:Y:S07]  /*cf00*/  LDSM.16.M88.4 R156, [R134+0x4800] ;  /* 0x00480000869c783b */ /* 0x000f6e0000000200 */
        /* <DEDUP_REMOVED lines=8> */
[----:B------:R4:W3:Y:S05]  /*cf90*/  LDSM.16.M88.4 R136, [R134+0x7800] ;  /* 0x007800008688783b */ /* 0x0008ea0000000200 */
[----:B------:R-:W3:Y:S02]  /*cfa0*/  LDSM.16.M88.4 R148, [R185] ;  /* 0x00000000b994783b */ /* 0x000ee40000000200 */
[C---:B-1----:R-:W-:Y:S08]  /*cfb0*/  HMMA.16816.F32 R4, R152.reuse, R160, R4 ;  /* 0x000000a09804723c */ /* 0x042ff00000001804 */
[C---:B------:R-:W-:Y:S01]  /*cfc0*/  HMMA.16816.F32 R8, R152.reuse, R162, R8 ;  /* 0x000000a29808723c */ /* 0x040fe20000001808 */
[----:B------:R-:W-:Y:S07]  /*cfd0*/  LDSM.16.M88.4 R160, [R133+0x7000] ;  /* 0x0070000085a0783b */ /* 0x000fee0000000200 */
[C---:B-----5:R-:W-:Y:S03]  /*cfe0*/  HMMA.16816.F32 R12, R152.reuse, R156, R12 ;  /* 0x0000009c980c723c */ /* 0x060fe6000000180c */
        /* <DEDUP_REMOVED lines=45> */
[----:B------:R-:W1:Y:S05]  /*d2c0*/  LDSM.16.M88.4 R148, [R134+0x6000] ;  /* 0x006000008694783b */ /* 0x000e6a0000000200 */
[----:B------:R-:W1:Y:S02]  /*d2d0*/  LDSM.16.M88.4 R156, [R134+0x6800] ;  /* 0x00680000869c783b */ /* 0x000e640000000200 */
[C---:B--2---:R-:W-:Y:S08]  /*d2e0*/  HMMA.16816.F32 R4, R140.reuse, R164, R4 ;  /* 0x000000a48c04723c */ /* 0x044ff00000001804 */
[C---:B------:R-:W-:Y:S01]  /*d2f0*/  HMMA.16816.F32 R8, R140.reuse, R166, R8 ;  /* 0x000000a68c08723c */ /* 0x040fe20000001808 */
[----:B------:R-:W-:Y:S05]  /*d300*/  LDSM.16.M88.4 R164, [R181+0x2000] ;  /* 0x00200000b5a4783b */ /* 0x000fea0000000200 */
[----:B------:R-:W-:Y:S02]  /*d310*/  LDSM.16.M88.4 R180, [R192+0x9800] ;  /* 0x00980000c0b4783b */ /* 0x000fe40000000200 */
        /* <DEDUP_REMOVED lines=14> */
[----:B------:R-:W-:Y:S05]  /*d400*/  LDSM.16.M88.4 R156, [R184+0x2000] ;  /* 0x00200000b89c783b */ /* 0x000fea0000000200 */
[----:B------:R-:W-:Y:S02]  /*d410*/  LDSM.16.M88.4 R184, [R185+0x2000] ;  /* 0x00200000b9b8783b */ /* 0x000fe40000000200 */
[C---:B--2---:R-:W-:Y:S08]  /*d420*/  HMMA.16816.F32 R52, R140.reuse, R136, R52 ;  /* 0x000000888c34723c */ /* 0x044ff00000001834 */
[C---:B------:R-:W-:Y:S01]  /*d430*/  HMMA.16816.F32 R56, R140.reuse, R138, R56 ;  /* 0x0000008a8c38723c */ /* 0x040fe20000001838 */
[----:B------:R-:W2:Y:S07]  /*d440*/  LDSM.16.M88.4 R136, [R201+0xb000] ;  /* 0x00b00000c988783b */ /* 0x000eae0000000200 */
[C---:B------:R-:W-:Y:S08]  /*d450*/  HMMA.16816.F32 R60, R140.reuse, R160, R60 ;  /* 0x000000a08c3c723c */ /* 0x040ff0000000183c */
        /* <DEDUP_REMOVED lines=170> */
.L_x_7012:
[----:B------:R-:W-:Y:S05]  /*df00*/  BSYNC.RECONVERGENT B0 ;  /* 0x0000000000007941 */ /* 0x000fea0003800200 */
.L_x_7011:
        /* <DEDUP_REMOVED lines=36> */
.L_x_7010:
[----:B------:R-:W-:Y:S05]  /*e150*/  BSYNC.RECONVERGENT B1 ;  /* 0x0000000000017941 */ /* 0x000fea0003800200 */
.L_x_7009:
[C---:B-1----:R-:W-:Y:S01]  /*e160*/  VIADD R147, R228.reuse, 0xffffffc1 ;  /* 0xffffffc1e4937836 */ /* 0x042fe20000000000 */
[----:B------:R-:W-:Y:S01]  /*e170*/  LOP3.LUT R205, R205, 0x200, R206, 0xf8, !PT ;  /* 0x00000200cdcd7812 */ /* 0x000fe200078ef8ce */
[C---:B------:R-:W-:Y:S02]  /*e180*/  VIADD R135, R228.reuse, 0xffffffc0 ;  /* 0xffffffc0e4877836 */ /* 0x040fe40000000000 */
        /* <DEDUP_REMOVED lines=105> */
[----:B------:R-:W-:Y:S02]  /*e820*/  ISETP.GE.AND P5, PT, R21, R223, PT ;  /* 0x000000df1500720c */ /* 0x000fe40003fa6270 */
[----:B------:R-:W-:Y:S02]  /*e830*/  FSEL R52, R52, -INF , P0 ;  /* 0xff80000034347808 */ /* 0x000fe40000000000 */
[----:B------:R-:W-:Y:S01]  /*e840*/  FSEL R249, R38, -INF , P1 ;  /* 0xff80000026f97808 */ /* 0x000fe20000800000 */
[----:B------:R-:W-:Y:S01]  /*e850*/  VIADD R38, R228, 0x30 ;  /* 0x00000030e4267836 */ /* 0x000fe20000000000 */
[----:B------:R-:W-:Y:S02]  /*e860*/  FSEL R34, R34, -INF , P5 ;  /* 0xff80000022227808 */ /* 0x000fe40002800000 */
[----:B------:R-:W-:Y:S02]  /*e870*/  ISETP.GE.AND P1, PT, R144, R225, PT ;  /* 0x000000e19000720c */ /* 0x000fe40003f26270 */
[----:B------:R-:W-:Y:S02]  /*e880*/  ISETP.GE.AND P0, PT, R16, R223, PT ;  /* 0x000000df1000720c */ /* 0x000fe40003f06270 */
        /* <DEDUP_REMOVED lines=110> */
[-C--:B------:R-:W-:Y:S01]  /*ef70*/  ISETP.GE.AND P5, PT, R139, R222.reuse, PT ;  /* 0x000000de8b00720c */ /* 0x080fe20003fa6270 */
[----:B------:R-:W-:Y:S01]  /*ef80*/  IMAD R139, R205, 0x2, R202 ;  /* 0x00000002cd8b7824 */ /* 0x000fe200078e02ca */
[----:B------:R-:W-:Y:S02]  /*ef90*/  FSEL R67, R18, -INF , !P0 ;  /* 0xff80000012437808 */ /* 0x000fe40004000000 */
[----:B------:R-:W-:Y:S02]  /*efa0*/  FSEL R65, R10, -INF , !P4 ;  /* 0xff8000000a417808 */ /* 0x000fe40006000000 */
[----:B------:R-:W-:Y:S02]  /*efb0*/  FMNMX3.FTZ R4, R4, R59, R57, !PT ;  /* 0x0000003b04047276 */ /* 0x000fe40007810039 */
[----:B------:R-:W-:Y:S02]  /*efc0*/  FSEL R176, R176, -INF , !P1 ;  /* 0xff800000b0b07808 */ /* 0x000fe40004800000 */
[----:B------:R-:W-:Y:S01]  /*efd0*/  ISETP.GE.AND P0, PT, R138, R222, PT ;  /* 0x000000de8a00720c */ /* 0x000fe20003f06270 */
[----:B------:R-:W-:Y:S01]  /*efe0*/  IMAD.IADD R138, R204, 0x1, R139 ;  /* 0x00000001cc8a7824 */ /* 0x000fe200078e028b */
[----:B------:R-:W-:Y:S02]  /*eff0*/  ISETP.GE.AND P1, PT, R144, R224, PT ;  /* 0x000000e09000720c */ /* 0x000fe40003f26270 */
[----:B------:R-:W-:Y:S02]  /*f000*/  FSEL R179, R23, -INF , !P5 ;  /* 0xff80000017b37808 */ /* 0x000fe40006800000 */
[----:B------:R-:W-:Y:S02]  /*f010*/  ISETP.GE.AND P4, PT, R6, R222, PT ;  /* 0x000000de0600720c */ /* 0x000fe40003f86270 */
[----:B------:R-:W-:Y:S02]  /*f020*/  FMNMX3.FTZ R4, R4, R67, R65, !PT ;  /* 0x0000004304047276 */ /* 0x000fe40007810041 */
[----:B------:R-:W-:Y:S02]  /*f030*/  FSEL R162, R26, -INF , !P0 ;  /* 0xff8000001aa27808 */ /* 0x000fe40004000000 */
[----:B------:R-:W-:Y:S02]  /*f040*/  FSEL R174, R174, -INF , !P1 ;  /* 0xff800000aeae7808 */ /* 0x000fe40004800000 */
[----:B------:R-:W-:Y:S02]  /*f050*/  FMNMX3.FTZ R5, R5, R186, R184, !PT ;  /* 0x000000ba05057276 */ /* 0x000fe400078100b8 */
[----:B------:R-:W-:Y:S02]  /*f060*/  ISETP.GE.AND P0, PT, R20, R224, PT ;  /* 0x000000e01400720c */ /* 0x000fe40003f06270 */
[-C--:B------:R-:W-:Y:S01]  /*f070*/  ISETP.GE.AND P5, PT, R145, R222.reuse, PT ;  /* 0x000000de9100720c */ /* 0x080fe20003fa6270 */
[----:B------:R-:W-:Y:S01]  /*f080*/  VIADD R145, R139, 0xc040 ;  /* 0x0000c0408b917836 */ /* 0x000fe20000000000 */
        /* <DEDUP_REMOVED lines=20> */
[----:B------:R-:W-:Y:S02]  /*f1d0*/  ISETP.GE.AND P0, PT, R144, R222, PT ;  /* 0x000000de9000720c */ /* 0x000fe40003f06270 */
        /* <DEDUP_REMOVED lines=154> */
[----:B------:R-:W-:Y:S01]  /*fb80*/  FFMA.FTZ R251, R251, R135, -R158 ;  /* 0x00000087fbfb7223 */ /* 0x000fe2000001089e */
        /* <DEDUP_REMOVED lines=416> */
.L_x_7006:
        /* <DEDUP_REMOVED lines=10> */
.L_x_7021:
        /* <DEDUP_REMOVED lines=197> */
.L_x_7016:
[----:B------:R-:W-:Y:S05]  /*12280*/  BSYNC.RECONVERGENT B0 ;  /* 0x0000000000007941 */ /* 0x000fea0003800200 */
.L_x_7015:
        /* <DEDUP_REMOVED lines=19> */
[----:B--2-4-:R-:W-:Y:S05]  /*123c0*/  @P1 RET.REL.NODEC R216 `(_ZN5flash24flash_fwd_splitkv_kernelI23Flash_fwd_kernel_traitsILi128ELi64ELi128ELi4ELb0ELb0EN7cutlass6half_tE19Flash_kernel_traitsILi128ELi64ELi128ELi4ES3_EELb0ELb1ELb0ELb0ELb1ELb0ELb1ELb0EEEvNS_16Flash_fwd_paramsE) ;  /* 0xfffffedcd80c1950 */ /* 0x014fea0003c3ffff */
[----:B------:R-:W-:Y:S01]  /*123d0*/  MOV R217, 0x0 ;  /* 0x0000000000d97802 */ /* 0x000fe20000000f00 */
[----:B------:R-:W-:Y:S04]  /*123e0*/  ST.E.128 desc[UR4][R70.64+0x7000], R64 ;  /* 0x0070004046007985 */ /* 0x000fe8000c101d04 */
[----:B------:R1:W-:Y:S02]  /*123f0*/  ST.E.128 desc[UR4][R70.64+0x7100], R60 ;  /* 0x0071003c46007985 */ /* 0x0003e4000c101d04 */
[----:B-1----:R-:W-:Y:S05]  /*12400*/  RET.REL.NODEC R216 `(_ZN5flash24flash_fwd_splitkv_kernelI23Flash_fwd_kernel_traitsILi128ELi64ELi128ELi4ELb0ELb0EN7cutlass6half_tE19Flash_kernel_traitsILi128ELi64ELi128ELi4ES3_EELb0ELb1ELb0ELb0ELb1ELb0ELb1ELb0EEEvNS_16Flash_fwd_paramsE) ;  /* 0xfffffed8d8fc7950 */ /* 0x002fea0003c3ffff */
.L_x_7014:
[----:B------:R-:W-:Y:S01]  /*12410*/  MOV R7, 0x2 ;  /* 0x0000000200077802 */ /* 0x000fe20000000f00 */
[----:B------:R-:W-:Y:S01]  /*12420*/  IMAD.MOV.U32 R4, RZ, RZ, 0x1f ;  /* 0x0000001fff047424 */ /* 0x000fe200078e00ff */
[----:B------:R-:W-:-:S07]  /*12430*/  MOV R6, 0xffffffff ;  /* 0xffffffff00067802 */ /* 0x000fce0000000f00 */
[----:B-1---5:R-:W-:Y:S05]  /*12440*/  WARPSYNC.COLLECTIVE R6, `(.L_x_7017) ;  /* 0x0000000006087348 */ /* 0x022fea0003c00000 */
[----:B------:R2:W3:Y:S02]  /*12450*/  SHFL.BFLY P0, R10, R235, R7, R4 ;  /* 0x0c000007eb0a7389 */ /* 0x0004e40000000004 */
[----:B-123-5:R-:W-:Y:S05]  /*12460*/  ENDCOLLECTIVE ;  /* 0x000000000000791b */ /* 0x02efea0003800000 */
.L_x_7017:
[----:B------:R-:W-:Y:S02]  /*12470*/  IMAD.MOV.U32 R8, RZ, RZ, R10 ;  /* 0x000000ffff087224 */ /* 0x000fe400078e000a */
[----:B------:R-:W-:Y:S02]  /*12480*/  IMAD.MOV.U32 R7, RZ, RZ, 0x1 ;  /* 0x00000001ff077424 */ /* 0x000fe400078e00ff */
[----:B------:R-:W-:-:S05]  /*12490*/  FADD.FTZ R8, R8, R235 ;  /* 0x000000eb08087221 */ /* 0x000fca0000010000 */
[----:B------:R-:W-:-:S07]  /*124a0*/  MOV R235, R8 ;  /* 0x0000000800eb7202 */ /* 0x000fce0000000f00 */
[----:B------:R-:W-:Y:S05]  /*124b0*/  WARPSYNC.COLLECTIVE R6, `(.L_x_7018) ;  /* 0x0000000006087348 */ /* 0x000fea0003c00000 */
[----:B------:R1:W2:Y:S02]  /*124c0*/  SHFL.BFLY P0, R10, R235, R7, R4 ;  /* 0x0c000007eb0a7389 */ /* 0x0002a40000000004 */
[----:B-12---:R-:W-:Y:S05]  /*124d0*/  ENDCOLLECTIVE ;  /* 0x000000000000791b */ /* 0x006fea0003800000 */
.L_x_7018:
[----:B------:R-:W-:Y:S01]  /*124e0*/  MOV R235, R229 ;  /* 0x000000e500eb7202 */ /* 0x000fe20000000f00 */
[----:B------:R-:W-:Y:S01]  /*124f0*/  IMAD.MOV.U32 R7, RZ, RZ, 0x2 ;  /* 0x00000002ff077424 */ /* 0x000fe200078e00ff */
[----:B------:R-:W-:-:S07]  /*12500*/  MOV R5, R10 ;  /* 0x0000000a00057202 */ /* 0x000fce0000000f00 */
[----:B------:R-:W-:Y:S05]  /*12510*/  WARPSYNC.COLLECTIVE R6, `(.L_x_7019) ;  /* 0x0000000006087348 */ /* 0x000fea0003c00000 */
[----:B------:R1:W2:Y:S02]  /*12520*/  SHFL.BFLY P0, R10, R235, R7, R4 ;  /* 0x0c000007eb0a7389 */ /* 0x0002a40000000004 */
[----:B-12---:R-:W-:Y:S05]  /*12530*/  ENDCOLLECTIVE ;  /* 0x000000000000791b */ /* 0x006fea0003800000 */
.L_x_7019:
[----:B------:R-:W-:Y:S01]  /*12540*/  FADD.FTZ R5, R8, R5 ;  /* 0x0000000508057221 */ /* 0x000fe20000010000 */
[----:B------:R-:W-:Y:S01]  /*12550*/  FADD.FTZ R9, R10, R229 ;  /* 0x000000e50a097221 */ /* 0x000fe20000010000 */
[----:B------:R-:W-:-:S04]  /*12560*/  MOV R7, 0x1 ;  /* 0x0000000100077802 */ /* 0x000fc80000000f00 */
[----:B------:R-:W-:-:S07]  /*12570*/  MOV R235, R9 ;  /* 0x0000000900eb7202 */ /* 0x000fce0000000f00 */
[----:B------:R-:W-:Y:S05]  /*12580*/  WARPSYNC.COLLECTIVE R6, `(.L_x_7020) ;  /* 0x0000000006087348 */ /* 0x000fea0003c00000 */
[----:B------:R1:W2:Y:S02]  /*12590*/  SHFL.BFLY P0, R10, R235, R7, R4 ;  /* 0x0c000007eb0a7389 */ /* 0x0002a40000000004 */
[----:B-12---:R-:W-:Y:S05]  /*125a0*/  ENDCOLLECTIVE ;  /* 0x000000000000791b */ /* 0x006fea0003800000 */
.L_x_7020:
[----:B------:R-:W-:Y:S05]  /*125b0*/  BRA `(.L_x_7021) ;  /* 0xfffffff0001c7947 */ /* 0x000fea000383ffff */
.L_x_7022:
        /* <DEDUP_REMOVED lines=12> */
.L_x_14938:


//--------------------- .text._ZN5flash24flash_fwd_splitkv_kernelI23Flash_fwd_kernel_traitsILi128ELi64ELi128ELi4ELb0ELb0EN7cutlass6half_tE19Flash_kernel_traitsILi128ELi64ELi128ELi4ES3_EELb0ELb1ELb0ELb0ELb1ELb1ELb1ELb0EEEvNS_16Flash_fwd_paramsE --------------------------
	.section	.text._ZN5flash24flash_fwd_splitkv_kernelI23Flash_fwd_kernel_traitsILi128ELi64ELi128ELi4ELb0ELb0EN7cutlass6half_tE19Flash_kernel_traitsILi128ELi64ELi128ELi4ES3_EELb0ELb1ELb0ELb0ELb1ELb1ELb1ELb0EEEvNS_16Flash_fwd_paramsE,"ax",@progbits
	.align	128
        .global         _ZN5flash24flash_fwd_splitkv_kernelI23Flash_fwd_kernel_traitsILi128ELi64ELi128ELi4ELb0ELb0EN7cutlass6half_tE19Flash_kernel_traitsILi128ELi64ELi128ELi4ES3_EELb0ELb1ELb0ELb0ELb1ELb1ELb1ELb0EEEvNS_16Flash_fwd_paramsE
        .type           _ZN5flash24flash_fwd_splitkv_kernelI23Flash_fwd_kernel_traitsILi128ELi64ELi128ELi4ELb0ELb0EN7cutlass6half_tE19Flash_kernel_traitsILi128ELi64ELi128ELi4ES3_EELb0ELb1ELb0ELb0ELb1ELb1ELb1ELb0EEEvNS_16Flash_fwd_paramsE,@function
        .size           _ZN5flash24flash_fwd_splitkv_kernelI23Flash_fwd_kernel_traitsILi128ELi64ELi128ELi4ELb0ELb0EN7cutlass6half_tE19Flash_kernel_traitsILi128ELi64ELi128ELi4ES3_EELb0ELb1ELb0ELb0ELb1ELb1ELb1ELb0EEEvNS_16Flash_fwd_paramsE,(.L_x_14939 - _ZN5flash24flash_fwd_splitkv_kernelI23Flash_fwd_kernel_traitsILi128ELi64ELi128ELi4ELb0ELb0EN7cutlass6half_tE19Flash_kernel_traitsILi128ELi64ELi128ELi4ES3_EELb0ELb1ELb0ELb0ELb1ELb1ELb1ELb0EEEvNS_16Flash_fwd_paramsE)
        .other          _ZN5flash24flash_fwd_splitkv_kernelI23Flash_fwd_kernel_traitsILi128ELi64ELi128ELi4ELb0ELb0EN7cutlass6half_tE19Flash_kernel_traitsILi128ELi64ELi128ELi4ES3_EELb0ELb1ELb0ELb0ELb1ELb1ELb1ELb0EEEvNS_16Flash_fwd_paramsE,@"STO_CUDA_ENTRY STV_DEFAULT"
_ZN5flash24flash_fwd_splitkv_kernelI23Flash_fwd_kernel_traitsILi128ELi64ELi128ELi4ELb0ELb0EN7cutlass6half_tE19Flash_kernel_traitsILi128ELi64ELi128ELi4ES3_EELb0ELb1ELb0ELb0ELb1ELb1ELb1ELb0EEEvNS_16Flash_fwd_paramsE:
.text._ZN5flash24flash_fwd_splitkv_kernelI23Flash_fwd_kernel_traitsILi128ELi64ELi128ELi4ELb0ELb0EN7cutlass6half_tE19Flash_kernel_traitsILi128ELi64ELi128ELi4ES3_EELb0ELb1ELb0ELb0ELb1ELb1ELb1ELb0EEEvNS_16Flash_fwd_paramsE:
        /* <DEDUP_REMOVED lines=29> */
[----:B------:R-:W-:Y:S05]  /*01d0*/  CALL.REL.NOINC `($_ZN5flash24flash_fwd_splitkv_kernelI23Flash_fwd_kernel_traitsILi128ELi64ELi128ELi4ELb0ELb0EN7cutlass6half_tE19Flash_kernel_traitsILi128ELi64ELi128ELi4ES3_EELb0ELb1ELb0ELb0ELb1ELb1ELb1ELb0EEEvNS_16Flash_fwd_paramsE$_ZN5flash30compute_attn_1rowblock_splitkvI23Flash_fwd_kernel_traitsILi128ELi64ELi128ELi4ELb0ELb0EN7cutlass6half_tE19Flash_kernel_traitsILi128ELi64ELi128ELi4ES3_EELb0ELb1ELb0ELb0ELb1ELb1ELb1ELb0ENS_16Flash_fwd_paramsEEEvRKT8_iiiii) ;  /* 0x0000000000087944 */ /* 0x000fea0003c00000 */
[----:B------:R-:W-:Y:S05]  /*01e0*/  BSYNC.RECONVERGENT B3 ;  /* 0x0000000000037941 */ /* 0x000fea0003800200 */
.L_x_7023:
[----:B------:R-:W-:Y:S05]  /*01f0*/  EXIT ;  /* 0x000000000000794d */ /* 0x000fea0003800000 */
        .type           $_ZN5flash24flash_fwd_splitkv_kernelI23Flash_fwd_kernel_traitsILi128ELi64ELi128ELi4ELb0ELb0EN7cutlass6half_tE19Flash_kernel_traitsILi128ELi64ELi128ELi4ES3_EELb0ELb1ELb0ELb0ELb1ELb1ELb1ELb0EEEvNS_16Flash_fwd_paramsE$_ZN5flash30compute_attn_1rowblock_splitkvI23Flash_fwd_kernel_traitsILi128ELi64ELi128ELi4ELb0ELb0EN7cutlass6half_tE19Flash_kernel_traitsILi128ELi64ELi128ELi4ES3_EELb0ELb1ELb0ELb0ELb1ELb1ELb1ELb0ENS_16Flash_fwd_paramsEEEvRKT8_iiiii,@function
        .size           $_ZN5flash24flash_fwd_splitkv_kernelI23Flash_fwd_kernel_traitsILi128ELi64ELi128ELi4ELb0ELb0EN7cutlass6half_tE19Flash_kernel_traitsILi128ELi64ELi128ELi4ES3_EELb0ELb1ELb0ELb0ELb1ELb1ELb1ELb0EEEvNS_16Flash_fwd_paramsE$_ZN5flash30compute_attn_1rowblock_splitkvI23Flash_fwd_kernel_traitsILi128ELi64ELi128ELi4ELb0ELb0EN7cutlass6half_tE19Flash_kernel_traitsILi128ELi64ELi128ELi4ES3_EELb0ELb1ELb0ELb0ELb1ELb1ELb1ELb0ENS_16Flash_fwd_paramsEEEvRKT8_iiiii,(.L_x_14939 - $_ZN5flash24flash_fwd_splitkv_kernelI23Flash_fwd_kernel_traitsILi128ELi64ELi128ELi4ELb0ELb0EN7cutlass6half_tE19Flash_kernel_traitsILi128ELi64ELi128ELi4ES3_EELb0ELb1ELb0ELb0ELb1ELb1ELb1ELb0EEEvNS_16Flash_fwd_paramsE$_ZN5flash30compute_attn_1rowblock_splitkvI23Flash_fwd_kernel_traitsILi128ELi64ELi128ELi4ELb0ELb0EN7cutlass6half_tE19Flash_kernel_traitsILi128ELi64ELi128ELi4ES3_EELb0ELb1ELb0ELb0ELb1ELb1ELb1ELb0ENS_16Flash_fwd_paramsEEEvRKT8_iiiii)
$_ZN5flash24flash_fwd_splitkv_kernelI23Flash_fwd_kernel_traitsILi128ELi64ELi128ELi4ELb0ELb0EN7cutlass6half_tE19Flash_kernel_traitsILi128ELi64ELi128ELi4ES3_EELb0ELb1ELb0ELb0ELb1ELb1ELb1ELb0EEEvNS_16Flash_fwd_paramsE$_ZN5flash30compute_attn_1rowblock_splitkvI23Flash_fwd_kernel_traitsILi128ELi64ELi128ELi4ELb0ELb0EN7cutlass6half_tE19Flash_kernel_traitsILi128ELi64ELi128ELi4ES3_EELb0ELb1ELb0ELb0ELb1ELb1ELb1ELb0ENS_16Flash_fwd_paramsEEEvRKT8_iiiii:
        /* <DEDUP_REMOVED lines=39> */
.L_x_7025:
[----:B------:R-:W-:Y:S05]  /*0470*/  BSYNC.RECONVERGENT B0 ;  /* 0x0000000000007941 */ /* 0x000fea0003800200 */
.L_x_7024:
[----:B------:R-:W-:Y:S04]  /*0480*/  BSSY.RECONVERGENT B0, `(.L_x_7026) ;  /* 0x0000007000007945 */ /* 0x000fe80003800200 */
[----:B------:R-:W-:Y:S05]  /*0490*/  @!P3 BRA `(.L_x_7027) ;  /* 0x000000000014b947 */ /* 0x000fea0003800000 */
[----:B------:R-:W4:Y:S02]  /*04a0*/  LD.E.U8 R0, desc[UR4][R2.64+0x1b2] ;  /* 0x0001b20402007980 */ /* 0x000f24000c101100 */
[----:B----4-:R-:W-:-:S13]  /*04b0*/  ISETP.NE.AND P1, PT, R0, RZ, PT ;  /* 0x000000ff0000720c */ /* 0x010fda0003f25270 */
[----:B------:R-:W4:Y:S02]  /*04c0*/  @P1 LD.E R0, desc[UR4][R16.64+0x4] ;  /* 0x0000040410001980 */ /* 0x000f24000c101900 */
[----:B----45:R-:W-:-:S06]  /*04d0*/  @P1 IADD3 R7, PT, PT, R0, -R15, RZ ;  /* 0x8000000f00071210 */ /* 0x030fcc0007ffe0ff */
[----:B------:R4:W5:Y:S02]  /*04e0*/  @!P1 LD.E R7, desc[UR4][R16.64] ;  /* 0x0000000410079980 */ /* 0x000964000c101900 */
.L_x_7027:
[----:B------:R-:W-:Y:S05]  /*04f0*/  BSYNC.RECONVERGENT B0 ;  /* 0x0000000000007941 */ /* 0x000fea0003800200 */
.L_x_7026:
        /* <DEDUP_REMOVED lines=8> */
.L_x_7029:
[----:B------:R-:W5:Y:S01]  /*0580*/  LD.E.64 R8, desc[UR4][R2.64+0x108] ;  /* 0x0001080402087980 */ /* 0x000f62000c101b00 */
[----:B------:R-:W-:Y:S01]  /*0590*/  BSSY.RECONVERGENT B0, `(.L_x_7031) ;  /* 0x0000006000007945 */ /* 0x000fe20003800200 */
[----:B------:R-:W-:Y:S01]  /*05a0*/  IMAD.MOV.U32 R62, RZ, RZ, RZ ;  /* 0x000000ffff3e7224 */ /* 0x000fe200078e00ff */
[----:B-----5:R-:W-:-:S04]  /*05b0*/  ISETP.NE.U32.AND P0, PT, R8, RZ, PT ;  /* 0x000000ff0800720c */ /* 0x020fc80003f05070 */
[----:B------:R-:W-:-:S13]  /*05c0*/  ISETP.NE.AND.EX P0, PT, R9, RZ, PT, P0 ;  /* 0x000000ff0900720c */ /* 0x000fda0003f05300 */
[----:B------:R-:W-:Y:S05]  /*05d0*/  @!P0 BRA `(.L_x_7032) ;  /* 0x0000000000048947 */ /* 0x000fea0003800000 */
[----:B------:R1:W5:Y:S02]  /*05e0*/  LD.E R62, desc[UR4][R2.64+0xbc] ;  /* 0x0000bc04023e7980 */ /* 0x000364000c101900 */
.L_x_7032:
[----:B------:R-:W-:Y:S05]  /*05f0*/  BSYNC.RECONVERGENT B0 ;  /* 0x0000000000007941 */ /* 0x000fea0003800200 */
.L_x_7031:
[----:B-----5:R-:W-:Y:S02]  /*0600*/  IADD3 R62, PT, PT, R62, R7, -R14 ;  /* 0x000000073e3e7210 */ /* 0x020fe40007ffe80e */
.L_x_7030:
[----:B------:R-:W-:Y:S05]  /*0610*/  BSYNC.RECONVERGENT B1 ;  /* 0x0000000000017941 */ /* 0x000fea0003800200 */
.L_x_7028:
[----:B------:R-:W-:Y:S01]  /*0620*/  IMAD.SHL.U32 R8, R229, 0x40, RZ ;  /* 0x00000040e5087824 */ /* 0x000fe200078e00ff */
[----:B------:R-:W-:Y:S01]  /*0630*/  MOV R12, R228 ;  /* 0x000000e4000c7202 */ /* 0x000fe20000000f00 */
[----:B------:R-:W-:-:S03]  /*0640*/  IMAD.MOV.U32 R13, RZ, RZ, 0x0 ;  /* 0x00000000ff0d7424 */ /* 0x000fc600078e00ff */
[----:B------:R-:W-:-:S13]  /*0650*/  ISETP.GT.AND P0, PT, R61, R8, PT ;  /* 0x000000083d00720c */ /* 0x000fda0003f04270 */
[----:B-1234-:R-:W-:Y:S05]  /*0660*/  @!P0 RET.REL.NODEC R12 `(_ZN5flash24flash_fwd_splitkv_kernelI23Flash_fwd_kernel_traitsILi128ELi64ELi128ELi4ELb0ELb0EN7cutlass6half_tE19Flash_kernel_traitsILi128ELi64ELi128ELi4ES3_EELb0ELb1ELb0ELb0ELb1ELb1ELb1ELb0EEEvNS_16Flash_fwd_paramsE) ;  /* 0xfffffff80c648950 */ /* 0x01efea0003c3ffff */
        /* <DEDUP_REMOVED lines=133> */
[----:B-1----:R-:W-:Y:S05]  /*0ec0*/  @P0 RET.REL.NODEC R228 `(_ZN5flash24flash_fwd_splitkv_kernelI23Flash_fwd_kernel_traitsILi128ELi64ELi128ELi4ELb0ELb0EN7cutlass6half_tE19Flash_kernel_traitsILi128ELi64ELi128ELi4ES3_EELb0ELb1ELb0ELb0ELb1ELb1ELb1ELb0EEEvNS_16Flash_fwd_paramsE) ;  /* 0xfffffff0e44c0950 */ /* 0x002fea0003c3ffff */
[----:B------:R-:W-:Y:S02]  /*0ed0*/  MOV R3, 0xff800000 ;  /* 0xff80000000037802 */ /* 0x000fe40000000f00 */
[----:B------:R-:W-:-:S03]  /*0ee0*/  MOV R229, 0x0 ;  /* 0x0000000000e57802 */ /* 0x000fc60000000f00 */
[----:B------:R1:W-:Y:S02]  /*0ef0*/  ST.E desc[UR4][R10.64+0xe0], R3 ;  /* 0x0000e0030a007985 */ /* 0x0003e4000c101904 */
[----:B-1----:R-:W-:Y:S05]  /*0f00*/  RET.REL.NODEC R228 `(_ZN5flash24flash_fwd_splitkv_kernelI23Flash_fwd_kernel_traitsILi128ELi64ELi128ELi4ELb0ELb0EN7cutlass6half_tE19Flash_kernel_traitsILi128ELi64ELi128ELi4ES3_EELb0ELb1ELb0ELb0ELb1ELb1ELb1ELb0EEEvNS_16Flash_fwd_paramsE) ;  /* 0xfffffff0e43c7950 */ /* 0x002fea0003c3ffff */
.L_x_7033:
        /* <DEDUP_REMOVED lines=101> */
.L_x_7035:
        /* <DEDUP_REMOVED lines=78> */
.L_x_7036:
[----:B------:R-:W-:Y:S05]  /*1a40*/  BSYNC.RECONVERGENT B0 ;  /* 0x0000000000007941 */ /* 0x000fea0003800200 */
.L_x_7034:
        /* <DEDUP_REMOVED lines=212> */
[-C--:B------:R-:W-:Y:S02]  /*2790*/  ISETP.GE.AND P5, PT, R17, R4.reuse, PT ;  /* 0x000000041100720c */ /* 0x080fe40003fa6270 */
[----:B------:R-:W-:Y:S02]  /*27a0*/  SHF.L.U32 R8, R180, 0x4, RZ ;  /* 0x00000004b4087819 */ /* 0x000fe400000006ff */
[-C--:B------:R-:W-:Y:S02]  /*27b0*/  ISETP.GE.AND P1, PT, R15, R4.reuse, PT ;  /* 0x000000040f00720c */ /* 0x080fe40003f26270 */
[----:B------:R-:W-:-:S02]  /*27c0*/  ISETP.GE.AND P4, PT, R9, R4, PT ;  /* 0x000000040900720c */ /* 0x000fc40003f86270 */
[----:B------:R-:W-:Y:S02]  /*27d0*/  SHF.L.U64.HI R9, R180, 0x4, R181 ;  /* 0x00000004b4097819 */ /* 0x000fe400000102b5 */
[----:B------:R-:W-:Y:S02]  /*27e0*/  ISETP.GE.AND P6, PT, R13, R4, PT ;  /* 0x000000040d00720c */ /* 0x000fe40003fc6270 */
[----:B------:R-:W-:Y:S02]  /*27f0*/  LOP3.LUT R213, R36, 0x400, RZ, 0xc0, !PT ;  /* 0x0000040024d57812 */ /* 0x000fe400078ec0ff */
[C---:B------:R-:W-:Y:S02]  /*2800*/  @!P5 LEA R14, P2, R8.reuse, R226, 0x1 ;  /* 0x000000e2080ed211 */ /* 0x040fe400078408ff */
[----:B------:R-:W-:Y:S02]  /*2810*/  MOV R210, 0x20 ;  /* 0x0000002000d27802 */ /* 0x000fe40000000f00 */
[----:B------:R-:W-:-:S02]  /*2820*/  @!P5 LEA.HI.X R15, R8, R227, R9, 0x1, P2 ;  /* 0x000000e3080fd211 */ /* 0x000fc400010f0c09 */
[----:B------:R-:W-:Y:S02]  /*2830*/  ISETP.GE.AND P2, PT, R5, R4, PT ;  /* 0x000000040500720c */ /* 0x000fe40003f46270 */
[----:B------:R-:W-:Y:S01]  /*2840*/  LOP3.LUT R8, R19, 0x8, R212, 0x78, !PT ;  /* 0x0000000813087812 */ /* 0x000fe200078e78d4 */
[----:B------:R-:W-:Y:S01]  /*2850*/  @!PT LDS RZ, [RZ] ;  /* 0x00000000fffff984 */ /* 0x000fe20000000800 */
[----:B------:R-:W-:Y:S01]  /*2860*/  @!PT LDS RZ, [RZ] ;  /* 0x00000000fffff984 */ /* 0x000fe20000000800 */
[----:B------:R-:W-:Y:S01]  /*2870*/  @!PT LDS RZ, [RZ] ;  /* 0x00000000fffff984 */ /* 0x000fe20000000800 */
[----:B------:R-:W-:Y:S01]  /*2880*/  @!P3 LDGSTS.E.BYPASS.LTC128B.128 [R38+0xc000], desc[UR4][R226.64] ;  /* 0x0c000000e226bfae */ /* 0x000fe2000b981a04 */
[----:B------:R-:W-:Y:S02]  /*2890*/  @!P4 MOV R9, R227 ;  /* 0x000000e30009c202 */ /* 0x000fe40000000f00 */
[-C--:B------:R-:W-:Y:S01]  /*28a0*/  LOP3.LUT R8, R8, R37.reuse, RZ, 0x3c, !PT ;  /* 0x0000002508087212 */ /* 0x080fe200078e3cff */
[----:B------:R-:W-:Y:S01]  /*28b0*/  @!P3 LDGSTS.E.BYPASS.LTC128B.128 [R38+0x10000], desc[UR4][R226.64+0x80] ;  /* 0x10000080e226bfae */ /* 0x000fe2000b981a04 */
[----:B------:R-:W-:Y:S01]  /*28c0*/  LOP3.LUT R37, R6, R37, RZ, 0x3c, !PT ;  /* 0x0000002506257212 */ /* 0x000fe200078e3cff */
[----:B------:R-:W-:Y:S01]  /*28d0*/  @!P4 IMAD R6, R181, 0xa0, RZ ;  /* 0x000000a0b506c824 */ /* 0x000fe200078e02ff */
[----:B------:R-:W-:Y:S01]  /*28e0*/  LEA R213, R8, R213, 0x1 ;  /* 0x000000d508d57211 */ /* 0x000fe200078e08ff */
[----:B------:R-:W-:Y:S01]  /*28f0*/  @P3 STS.128 [R38+0xc000], RZ ;  /* 0x00c000ff26003388 */ /* 0x000fe20000000c00 */
[----:B------:R-:W-:-:S02]  /*2900*/  @!P4 MOV R8, R226 ;  /* 0x000000e20008c202 */ /* 0x000fc40000000f00 */
[----:B------:R-:W-:Y:S01]  /*2910*/  IADD3 R123, PT, PT, R32, R37, RZ ;  /* 0x00000025207b7210 */ /* 0x000fe20007ffe0ff */
[----:B------:R-:W-:Y:S01]  /*2920*/  @P3 STS.128 [R38+0x10000], RZ ;  /* 0x010000ff26003388 */ /* 0x000fe20000000c00 */
[----:B------:R-:W-:Y:S01]  /*2930*/  ISETP.GE.AND P3, PT, R7, R4, PT ;  /* 0x000000040700720c */ /* 0x000fe20003f66270 */
[----:B------:R-:W-:Y:S01]  /*2940*/  @!P6 IMAD R7, R181, 0x60, RZ ;  /* 0x00000060b507e824 */ /* 0x000fe200078e02ff */
[----:B------:R-:W-:Y:S01]  /*2950*/  LEA R123, R123, R214, 0x1 ;  /* 0x000000d67b7b7211 */ /* 0x000fe200078e08ff */
[----:B------:R-:W-:Y:S01]  /*2960*/  @P5 STS.128 [R38+0xc800], RZ ;  /* 0x00c800ff26005388 */ /* 0x000fe20000000c00 */
[----:B------:R-:W-:Y:S01]  /*2970*/  @!P4 IMAD.WIDE.U32 R8, R180, 0xa0, R8 ;  /* 0x000000a0b408c825 */ /* 0x000fe200078e0008 */
[----:B------:R-:W-:Y:S02]  /*2980*/  IADD3 R213, PT, PT, R214, R213, RZ ;  /* 0x000000d5d6d57210 */ /* 0x000fe40007ffe0ff */
[----:B------:R-:W-:Y:S02]  /*2990*/  @P5 STS.128 [R38+0x10800], RZ ;  /* 0x010800ff26005388 */ /* 0x000fe40000000c00 */
[----:B------:R-:W-:-:S02]  /*29a0*/  @!P4 IADD3 R9, PT, PT, R9, R6, RZ ;  /* 0x000000060909c210 */ /* 0x000fc40007ffe0ff */
[----:B------:R-:W-:Y:S01]  /*29b0*/  @!PT LDS RZ, [RZ] ;  /* 0x00000000fffff984 */ /* 0x000fe20000000800 */
[----:B------:R-:W-:Y:S01]  /*29c0*/  @!PT LDS RZ, [RZ] ;  /* 0x00000000fffff984 */ /* 0x000fe20000000800 */
[----:B------:R-:W-:Y:S01]  /*29d0*/  @!PT LDS RZ, [RZ] ;  /* 0x00000000fffff984 */ /* 0x000fe20000000800 */
[----:B------:R-:W-:Y:S02]  /*29e0*/  @!P5 LDGSTS.E.BYPASS.LTC128B.128 [R38+0xc800], desc[UR4][R14.64] ;  /* 0x0c8000000e26dfae */ /* 0x000fe4000b981a04 */
[----:B------:R-:W-:Y:S02]  /*29f0*/  @!P3 IMAD R5, R181, 0xc0, RZ ;  /* 0x000000c0b505b824 */ /* 0x000fe400078e02ff */
[----:B------:R1:W-:Y:S01]  /*2a00*/  @!P5 LDGSTS.E.BYPASS.LTC128B.128 [R38+0x10800], desc[UR4][R14.64+0x80] ;  /* 0x108000800e26dfae */ /* 0x0003e2000b981a04 */
[C---:B------:R-:W-:Y:S01]  /*2a10*/  @!P1 LEA R12, P5, R180.reuse, R226, 0x6 ;  /* 0x000000e2b40c9211 */ /* 0x040fe200078a30ff */
[C---:B------:R-:W-:Y:S02]  /*2a20*/  @!P3 IMAD.WIDE.U32 R16, R180.reuse, 0xc0, R226 ;  /* 0x000000c0b410b825 */ /* 0x040fe400078e00e2 */
[----:B------:R-:W-:Y:S01]  /*2a30*/  @P1 STS.128 [R38+0xd000], RZ ;  /* 0x00d000ff26001388 */ /* 0x000fe20000000c00 */
[C---:B------:R-:W-:Y:S02]  /*2a40*/  @!P1 LEA.HI.X R13, R180.reuse, R227, R181, 0x6, P5 ;  /* 0x000000e3b40d9211 */ /* 0x040fe400028f34b5 */
[----:B------:R-:W-:Y:S01]  /*2a50*/  ISETP.GE.AND P5, PT, R11, R4, PT ;  /* 0x000000040b00720c */ /* 0x000fe20003fa6270 */
[----:B------:R-:W-:Y:S01]  /*2a60*/  @!P2 IMAD R4, R181, 0xe0, RZ ;  /* 0x000000e0b504a824 */ /* 0x000fe200078e02ff */
[----:B------:R-:W-:Y:S01]  /*2a70*/  @P1 STS.128 [R38+0x11000], RZ ;  /* 0x011000ff26001388 */ /* 0x000fe20000000c00 */
[----:B------:R-:W-:Y:S01]  /*2a80*/  @!P6 IMAD.WIDE.U32 R10, R180, 0x60, R226 ;  /* 0x00000060b40ae825 */ /* 0x000fe200078e00e2 */
[----:B------:R-:W-:-:S02]  /*2a90*/  @!P3 IADD3 R17, PT, PT, R17, R5, RZ ;  /* 0x000000051111b210 */ /* 0x000fc40007ffe0ff */
[----:B------:R-:W-:Y:S01]  /*2aa0*/  @!PT LDS RZ, [RZ] ;  /* 0x00000000fffff984 */ /* 0x000fe20000000800 */
[----:B------:R-:W-:Y:S01]  /*2ab0*/  @!PT LDS RZ, [RZ] ;  /* 0x00000000fffff984 */ /* 0x000fe20000000800 */
[----:B------:R-:W-:Y:S01]  /*2ac0*/  @!PT LDS RZ, [RZ] ;  /* 0x00000000fffff984 */ /* 0x000fe20000000800 */
[----:B------:R-:W-:Y:S02]  /*2ad0*/  @!P1 LDGSTS.E.BYPASS.LTC128B.128 [R38+0xd000], desc[UR4][R12.64] ;  /* 0x0d0000000c269fae */ /* 0x000fe4000b981a04 */
[----:B------:R-:W-:Y:S02]  /*2ae0*/  @!P6 IADD3 R11, PT, PT, R11, R7, RZ ;  /* 0x000000070b0be210 */ /* 0x000fe40007ffe0ff */
[----:B------:R-:W-:Y:S04]  /*2af0*/  @!P1 LDGSTS.E.BYPASS.LTC128B.128 [R38+0x11000], desc[UR4][R12.64+0x80] ;  /* 0x110000800c269fae */ /* 0x000fe8000b981a04 */
[----:B------:R-:W-:Y:S04]  /*2b00*/  @P6 STS.128 [R38+0xd800], RZ ;  /* 0x00d800ff26006388 */ /* 0x000fe80000000c00 */
[----:B------:R-:W-:Y:S01]  /*2b10*/  @P6 STS.128 [R38+0x11800], RZ ;  /* 0x011800ff26006388 */ /* 0x000fe20000000c00 */
[----:B-1----:R-:W-:-:S02]  /*2b20*/  @!P2 MOV R14, R226 ;  /* 0x000000e2000ea202 */ /* 0x002fc40000000f00 */
[----:B------:R-:W-:Y:S01]  /*2b30*/  @!P2 MOV R15, R227 ;  /* 0x000000e3000fa202 */ /* 0x000fe20000000f00 */
[----:B------:R-:W-:Y:S01]  /*2b40*/  @!PT LDS RZ, [RZ] ;  /* 0x00000000fffff984 */ /* 0x000fe20000000800 */
[----:B------:R-:W-:Y:S01]  /*2b50*/  @!PT LDS RZ, [RZ] ;  /* 0x00000000fffff984 */ /* 0x000fe20000000800 */
[----:B------:R-:W-:Y:S01]  /*2b60*/  @!PT LDS RZ, [RZ] ;  /* 0x00000000fffff984 */ /* 0x000fe20000000800 */
[----:B------:R-:W-:Y:S02]  /*2b70*/  @!P6 LDGSTS.E.BYPASS.LTC128B.128 [R38+0xd800], desc[UR4][R10.64] ;  /* 0x0d8000000a26efae */ /* 0x000fe4000b981a04 */
[C---:B------:R-:W-:Y:S02]  /*2b80*/  @!P2 IMAD.WIDE.U32 R14, R180.reuse, 0xe0, R14 ;  /* 0x000000e0b40ea825 */ /* 0x040fe400078e000e */
[----:B------:R-:W-:Y:S03]  /*2b90*/  @!P6 LDGSTS.E.BYPASS.LTC128B.128 [R38+0x11800], desc[UR4][R10.64+0x80] ;  /* 0x118000800a26efae */ /* 0x000fe6000b981a04 */
[----:B------:R-:W-:Y:S01]  /*2ba0*/  @!P2 IADD3 R15, PT, PT, R15, R4, RZ ;  /* 0x000000040f0fa210 */ /* 0x000fe20007ffe0ff */
[----:B------:R-:W-:Y:S01]  /*2bb0*/  @P5 STS.128 [R38+0xe000], RZ ;  /* 0x00e000ff26005388 */ /* 0x000fe20000000c00 */
[----:B------:R-:W-:-:S03]  /*2bc0*/  @!P5 LEA R4, P1, R180, R226, 0x7 ;  /* 0x000000e2b404d211 */ /* 0x000fc600078238ff */
[----:B------:R-:W-:Y:S01]  /*2bd0*/  @P5 STS.128 [R38+0x12000], RZ ;  /* 0x012000ff26005388 */ /* 0x000fe20000000c00 */
[----:B------:R-:W-:-:S05]  /*2be0*/  @!P5 LEA.HI.X R5, R180, R227, R181, 0x7, P1 ;  /* 0x000000e3b405d211 */ /* 0x000fca00008f3cb5 */
        /* <DEDUP_REMOVED lines=31> */
[----:B------:R-:W2:Y:S04]  /*2de0*/  LDSM.16.M88.4 R24, [R213+0x4000] ;  /* 0x00400000d518783b */ /* 0x000ea80000000200 */
[----:B------:R-:W3:Y:S04]  /*2df0*/  LDSM.16.M88.4 R92, [R213+0x4800] ;  /* 0x00480000d55c783b */ /* 0x000ee80000000200 */
[----:B------:R-:W4:Y:S04]  /*2e00*/  LDSM.16.M88.4 R84, [R213+0x5000] ;  /* 0x00500000d554783b */ /* 0x000f280000000200 */
[----:B------:R-:W4:Y:S04]  /*2e10*/  LDSM.16.M88.4 R76, [R213+0x5800] ;  /* 0x00580000d54c783b */ /* 0x000f280000000200 */
[----:B------:R-:W4:Y:S04]  /*2e20*/  LDSM.16.M88.4 R68, [R213+0x6000] ;  /* 0x00600000d544783b */ /* 0x000f280000000200 */
[----:B------:R-:W4:Y:S04]  /*2e30*/  LDSM.16.M88.4 R56, [R213+0x6800] ;  /* 0x00680000d538783b */ /* 0x000f280000000200 */
[----:B------:R-:W4:Y:S04]  /*2e40*/  LDSM.16.M88.4 R48, [R213+0x7000] ;  /* 0x00700000d530783b */ /* 0x000f280000000200 */
[----:B-1----:R-:W1:Y:S04]  /*2e50*/  LDSM.16.M88.4 R16, [R213+0x7800] ;  /* 0x00780000d510783b */ /* 0x002e680000000200 */
[----:B------:R-:W-:Y:S04]  /*2e60*/  LDSM.16.M88.4 R100, [R122] ;  /* 0x000000007a64783b */ /* 0x000fe80000000200 */
[----:B------:R-:W1:Y:S04]  /*2e70*/  LDSM.16.M88.4 R4, [R120+0x4000] ;  /* 0x004000007804783b */ /* 0x000e680000000200 */
[----:B------:R-:W4:Y:S01]  /*2e80*/  LD.E R121, desc[UR4][R2.64+0x18c] ;  /* 0x00018c0402797980 */ /* 0x000f22000c101900 */
[C---:B--2---:R-:W-:Y:S03]  /*2e90*/  HMMA.16816.F32 R12, R40.reuse, R24, RZ ;  /* 0x00000018280c723c */ /* 0x044fe600000018ff */
[----:B------:R-:W2:Y:S04]  /*2ea0*/  LDSM.16.M88.4 R8, [R120+0x5000] ;  /* 0x005000007808783b */ /* 0x000ea80000000200 */
[----:B------:R-:W-:Y:S01]  /*2eb0*/  LDSM.16.M88.4 R20, [R120+0x4800] ;  /* 0x004800007814783b */ /* 0x000fe20000000200 */
[C---:B---3--:R-:W-:Y:S03]  /*2ec0*/  HMMA.16816.F32 R96, R40.reuse, R92, RZ ;  /* 0x0000005c2860723c */ /* 0x048fe600000018ff */
[----:B------:R-:W-:Y:S04]  /*2ed0*/  LDSM.16.M88.4 R112, [R120+0x6800] ;  /* 0x006800007870783b */ /* 0x000fe80000000200 */
[----:B------:R-:W-:Y:S01]  /*2ee0*/  LDSM.16.M88.4 R108, [R120+0x7000] ;  /* 0x00700000786c783b */ /* 0x000fe20000000200 */
[----:B----4-:R-:W-:Y:S03]  /*2ef0*/  HMMA.16816.F32 R88, R40, R84, RZ ;  /* 0x000000542858723c */ /* 0x010fe600000018ff */
[----:B------:R-:W-:Y:S01]  /*2f00*/  LDSM.16.M88.4 R104, [R120+0x7800] ;  /* 0x007800007868783b */ /* 0x000fe20000000200 */
[----:B------:R-:W-:-:S02]  /*2f10*/  LOP3.LUT P2, RZ, R212, 0x4, RZ, 0xc0, !PT ;  /* 0x00000004d4ff7812 */ /* 0x000fc4000784c0ff */
[----:B------:R-:W-:Y:S01]  /*2f20*/  MOV R209, 0x40 ;  /* 0x0000004000d17802 */ /* 0x000fe20000000f00 */
        /* <DEDUP_REMOVED lines=17> */
[----:B------:R-:W-:Y:S01]  /*3040*/  HMMA.16816.F32 R24, R100, R6, R24 ;  /* 0x000000066418723c */ /* 0x000fe20000001818 */
[----:B------:R-:W3:Y:S01]  /*3050*/  LDSM.16.M88.4 R4, [R120+0x6000] ;  /* 0x006000007804783b */ /* 0x000ee20000000200 */
[----:B------:R-:W-:-:S04]  /*3060*/  SEL R60, R209, 0xffffffc0, !P2 ;  /* 0xffffffc0d13c7807 */ /* 0x000fc80005000000 */
[-C--:B------:R-:W-:Y:S02]  /*3070*/  IADD3 R125, PT, PT, R123, R60.reuse, RZ ;  /* 0x0000003c7b7d7210 */ /* 0x080fe40007ffe0ff */
[----:B------:R-:W-:Y:S01]  /*3080*/  IADD3 R184, PT, PT, R213, R60, RZ ;  /* 0x0000003cd5b87210 */ /* 0x000fe20007ffe0ff */
[C---:B--2---:R-:W-:Y:S04]  /*3090*/  HMMA.16816.F32 R88, R100.reuse, R8, R88 ;  /* 0x000000086458723c */ /* 0x044fe80000001858 */
[----:B------:R-:W-:Y:S04]  /*30a0*/  LDSM.16.M88.4 R28, [R184+0x4000] ;  /* 0x00400000b81c783b */ /* 0x000fe80000000200 */
[C---:B------:R-:W-:Y:S01]  /*30b0*/  HMMA.16816.F32 R84, R100.reuse, R10, R84 ;  /* 0x0000000a6454723c */ /* 0x040fe20000001854 */
[----:B------:R-:W-:Y:S07]  /*30c0*/  LDSM.16.M88.4 R8, [R125] ;  /* 0x000000007d08783b */ /* 0x000fee0000000200 */
[C---:B-1----:R-:W-:Y:S08]  /*30d0*/  HMMA.16816.F32 R80, R100.reuse, R16, R80 ;  /* 0x000000106450723c */ /* 0x042ff00000001850 */
[C---:B------:R-:W-:Y:S01]  /*30e0*/  HMMA.16816.F32 R76, R100.reuse, R18, R76 ;  /* 0x00000012644c723c */ /* 0x040fe2000000184c */
[----:B------:R-:W1:Y:S07]  /*30f0*/  LDSM.16.M88.4 R16, [R184+0x4800] ;  /* 0x00480000b810783b */ /* 0x000e6e0000000200 */
[C---:B------:R-:W-:Y:S08]  /*3100*/  HMMA.16816.F32 R96, R100.reuse, R20, R96 ;  /* 0x000000146460723c */ /* 0x040ff00000001860 */
[C---:B------:R-:W-:Y:S01]  /*3110*/  HMMA.16816.F32 R92, R100.reuse, R22, R92 ;  /* 0x00000016645c723c */ /* 0x040fe2000000185c */
[----:B------:R-:W-:Y:S07]  /*3120*/  LDSM.16.M88.4 R20, [R184+0x5000] ;  /* 0x00500000b814783b */ /* 0x000fee0000000200 */
[C---:B---3--:R-:W-:Y:S08]  /*3130*/  HMMA.16816.F32 R72, R100.reuse, R4, R72 ;  /* 0x000000046448723c */ /* 0x048ff00000001848 */
[C---:B------:R-:W-:Y:S01]  /*3140*/  HMMA.16816.F32 R68, R100.reuse, R6, R68 ;  /* 0x000000066444723c */ /* 0x040fe20000001844 */
[----:B------:R-:W2:Y:S07]  /*3150*/  LDSM.16.M88.4 R4, [R184+0x5800] ;  /* 0x00580000b804783b */ /* 0x000eae0000000200 */
[C---:B------:R-:W-:Y:S08]  /*3160*/  HMMA.16816.F32 R64, R100.reuse, R112, R64 ;  /* 0x000000706440723c */ /* 0x040ff00000001840 */
[C---:B------:R-:W-:Y:S08]  /*3170*/  HMMA.16816.F32 R56, R100.reuse, R114, R56 ;  /* 0x000000726438723c */ /* 0x040ff00000001838 */
[C---:B------:R-:W-:Y:S08]  /*3180*/  HMMA.16816.F32 R52, R100.reuse, R108, R52 ;  /* 0x0000006c6434723c */ /* 0x040ff00000001834 */
[C---:B------:R-:W-:Y:S08]  /*3190*/  HMMA.16816.F32 R48, R100.reuse, R110, R48 ;  /* 0x0000006e6430723c */ /* 0x040ff00000001830 */
[C---:B------:R-:W-:Y:S08]  /*31a0*/  HMMA.16816.F32 R44, R100.reuse, R104, R44 ;  /* 0x00000068642c723c */ /* 0x040ff0000000182c */
[----:B------:R-:W-:Y:S01]  /*31b0*/  HMMA.16816.F32 R40, R100, R106, R40 ;  /* 0x0000006a6428723c */ /* 0x000fe20000001828 */
[----:B------:R-:W3:Y:S01]  /*31c0*/  LDSM.16.M88.4 R100, [R184+0x6000] ;  /* 0x00600000b864783b */ /* 0x000ee20000000200 */
[----:B------:R-:W-:-:S02]  /*31d0*/  IADD3 R124, PT, PT, R188, R125, RZ ;  /* 0x0000007dbc7c7210 */ /* 0x000fc40007ffe0ff */
[----:B------:R-:W-:Y:S01]  /*31e0*/  IADD3 R182, PT, PT, R188, R184, RZ ;  /* 0x000000b8bcb67210 */ /* 0x000fe20007ffe0ff */
[----:B------:R-:W-:Y:S03]  /*31f0*/  LDSM.16.M88.4 R104, [R184+0x7800] ;  /* 0x00780000b868783b */ /* 0x000fe60000000200 */
[C---:B-1----:R-:W-:Y:S01]  /*3200*/  HMMA.16816.F32 R96, R8.reuse, R16, R96 ;  /* 0x000000100860723c */ /* 0x042fe20000001860 */
[----:B------:R-:W-:Y:S04]  /*3210*/  LDSM.16.M88.4 R112, [R123+0x2000] ;  /* 0x002000007b70783b */ /* 0x000fe80000000200 */
[----:B------:R-:W-:Y:S03]  /*3220*/  LDSM.16.M88.4 R108, [R213+0x8800] ;  /* 0x00880000d56c783b */ /* 0x000fe60000000200 */
[C---:B------:R-:W-:Y:S01]  /*3230*/  HMMA.16816.F32 R92, R8.reuse, R18, R92 ;  /* 0x00000012085c723c */ /* 0x040fe2000000185c */
[----:B------:R-:W1:Y:S07]  /*3240*/  LDSM.16.M88.4 R16, [R184+0x6800] ;  /* 0x00680000b810783b */ /* 0x000e6e0000000200 */
[C---:B------:R-:W-:Y:S08]  /*3250*/  HMMA.16816.F32 R12, R8.reuse, R28, R12 ;  /* 0x0000001c080c723c */ /* 0x040ff0000000180c */
[C---:B------:R-:W-:Y:S01]  /*3260*/  HMMA.16816.F32 R24, R8.reuse, R30, R24 ;  /* 0x0000001e0818723c */ /* 0x040fe20000001818 */
[----:B------:R-:W4:Y:S07]  /*3270*/  LDSM.16.M88.4 R28, [R184+0x7000] ;  /* 0x00700000b81c783b */ /* 0x000f2e0000000200 */
[C---:B--2---:R-:W-:Y:S08]  /*3280*/  HMMA.16816.F32 R80, R8.reuse, R4, R80 ;  /* 0x000000040850723c */ /* 0x044ff00000001850 */
[C---:B------:R-:W-:Y:S01]  /*3290*/  HMMA.16816.F32 R76, R8.reuse, R6, R76 ;  /* 0x00000006084c723c */ /* 0x040fe2000000184c */
[----:B------:R-:W-:Y:S07]  /*32a0*/  LDSM.16.M88.4 R4, [R124] ;  /* 0x000000007c04783b */ /* 0x000fee0000000200 */
[C---:B---3--:R-:W-:Y:S08]  /*32b0*/  HMMA.16816.F32 R72, R8.reuse, R100, R72 ;  /* 0x000000640848723c */ /* 0x048ff00000001848 */
        /* <DEDUP_REMOVED lines=29> */
[----:B------:R-:W4:Y:S07]  /*3490*/  LDSM.16.M88.4 R28, [R122+0x2000] ;  /* 0x002000007a1c783b */ /* 0x000f2e0000000200 */
[C---:B--2---:R-:W-:Y:S08]  /*34a0*/  HMMA.16816.F32 R12, R112.reuse, R100, R12 ;  /* 0x00000064700c723c */ /* 0x044ff0000000180c */
[----:B------:R-:W-:Y:S01]  /*34b0*/  HMMA.16816.F32 R24, R112, R102, R24 ;  /* 0x000000667018723c */ /* 0x000fe20000001818 */
[----:B------:R-:W2:Y:S07]  /*34c0*/  LDSM.16.M88.4 R100, [R213+0x9800] ;  /* 0x00980000d564783b */ /* 0x000eae0000000200 */
[C---:B---3--:R-:W-:Y:S08]  /*34d0*/  HMMA.16816.F32 R64, R4.reuse, R20, R64 ;  /* 0x000000140440723c */ /* 0x048ff00000001840 */
[C---:B------:R-:W-:Y:S01]  /*34e0*/  HMMA.16816.F32 R56, R4.reuse, R22, R56 ;  /* 0x000000160438723c */ /* 0x040fe20000001838 */
[----:B------:R-:W-:Y:S07]  /*34f0*/  LDSM.16.M88.4 R20, [R125+0x2000] ;  /* 0x002000007d14783b */ /* 0x000fee0000000200 */
[C---:B-1----:R-:W-:Y:S08]  /*3500*/  HMMA.16816.F32 R52, R4.reuse, R16, R52 ;  /* 0x000000100434723c */ /* 0x042ff00000001834 */
[----:B------:R-:W-:Y:S01]  /*3510*/  HMMA.16816.F32 R48, R4, R18, R48 ;  /* 0x000000120430723c */ /* 0x000fe20000001830 */
[----:B------:R-:W1:Y:S07]  /*3520*/  LDSM.16.M88.4 R16, [R184+0x8000] ;  /* 0x00800000b810783b */ /* 0x000e6e0000000200 */
[C---:B------:R-:W-:Y:S08]  /*3530*/  HMMA.16816.F32 R96, R112.reuse, R108, R96 ;  /* 0x0000006c7060723c */ /* 0x040ff00000001860 */
[----:B------:R-:W-:Y:S01]  /*3540*/  HMMA.16816.F32 R92, R112, R110, R92 ;  /* 0x0000006e705c723c */ /* 0x000fe2000000185c */
[----:B------:R-:W3:Y:S07]  /*3550*/  LDSM.16.M88.4 R108, [R120+0x8800] ;  /* 0x00880000786c783b */ /* 0x000eee0000000200 */
[C---:B----4-:R-:W-:Y:S08]  /*3560*/  HMMA.16816.F32 R44, R4.reuse, R8, R44 ;  /* 0x00000008042c723c */ /* 0x050ff0000000182c */
[----:B------:R-:W-:Y:S01]  /*3570*/  HMMA.16816.F32 R40, R4, R10, R40 ;  /* 0x0000000a0428723c */ /* 0x000fe20000001828 */
[----:B------:R-:W-:Y:S04]  /*3580*/  LDSM.16.M88.4 R8, [R124+0x2000] ;  /* 0x002000007c08783b */ /* 0x000fe80000000200 */
[----:B------:R-:W4:Y:S03]  /*3590*/  LDSM.16.M88.4 R4, [R182+0x8000] ;  /* 0x00800000b604783b */ /* 0x000f260000000200 */
[----:B------:R-:W-:Y:S08]  /*35a0*/  HMMA.16816.F32 R12, R28, R116, R12 ;  /* 0x000000741c0c723c */ /* 0x000ff0000000180c */
[C---:B------:R-:W-:Y:S08]  /*35b0*/  HMMA.16816.F32 R88, R112.reuse, R104, R88 ;  /* 0x000000687058723c */ /* 0x040ff00000001858 */
[----:B------:R-:W-:Y:S08]  /*35c0*/  HMMA.16816.F32 R84, R112, R106, R84 ;  /* 0x0000006a7054723c */ /* 0x000ff00000001854 */
[----:B------:R-:W-:Y:S08]  /*35d0*/  HMMA.16816.F32 R24, R28, R118, R24 ;  /* 0x000000761c18723c */ /* 0x000ff00000001818 */
[----:B--2---:R-:W-:Y:S01]  /*35e0*/  HMMA.16816.F32 R104, R112, R100, R80 ;  /* 0x000000647068723c */ /* 0x004fe20000001850 */
[----:B------:R-:W2:Y:S07]  /*35f0*/  LDSM.16.M88.4 R80, [R184+0x8800] ;  /* 0x00880000b850783b */ /* 0x000eae0000000200 */
[C---:B-1----:R-:W-:Y:S08]  /*3600*/  HMMA.16816.F32 R12, R20.reuse, R16, R12 ;  /* 0x00000010140c723c */ /* 0x042ff0000000180c */
[----:B------:R-:W-:Y:S01]  /*3610*/  HMMA.16816.F32 R24, R20, R18, R24 ;  /* 0x000000121418723c */ /* 0x000fe20000001818 */
[----:B------:R-:W1:Y:S07]  /*3620*/  LDSM.16.M88.4 R16, [R213+0xa000] ;  /* 0x00a00000d510783b */ /* 0x000e6e0000000200 */
[C---:B---3--:R-:W-:Y:S01]  /*3630*/  HMMA.16816.F32 R116, R28.reuse, R108, R96 ;  /* 0x0000006c1c74723c */ /* 0x048fe20000001860 */
[----:B------:R-:W-:Y:S07]  /*3640*/  LDSM.16.M88.4 R96, [R182+0x8800] ;  /* 0x00880000b660783b */ /* 0x000fee0000000200 */
[----:B------:R-:W-:Y:S08]  /*3650*/  HMMA.16816.F32 R92, R28, R110, R92 ;  /* 0x0000006e1c5c723c */ /* 0x000ff0000000185c */
[C---:B----4-:R-:W-:Y:S08]  /*3660*/  HMMA.16816.F32 R12, R8.reuse, R4, R12 ;  /* 0x00000004080c723c */ /* 0x050ff0000000180c */
        /* <DEDUP_REMOVED lines=9> */
[----:B------:R4:W2:Y:S02]  /*3700*/  MUFU.TANH R109, R12 ;  /* 0x0000000c006d7308 */ /* 0x0008a40000002400 */
[C---:B-1----:R-:W-:Y:S08]  /*3710*/  HMMA.16816.F32 R72, R112.reuse, R16, R72 ;  /* 0x000000107048723c */ /* 0x042ff00000001848 */
[C---:B------:R-:W-:Y:S01]  /*3720*/  HMMA.16816.F32 R68, R112.reuse, R18, R68 ;  /* 0x000000127044723c */ /* 0x040fe20000001844 */
[----:B------:R-:W-:Y:S04]  /*3730*/  LDSM.16.M88.4 R16, [R120+0x9800] ;  /* 0x009800007810783b */ /* 0x000fe80000000200 */
[----:B----4-:R-:W1:Y:S03]  /*3740*/  LDSM.16.M88.4 R12, [R184+0x9000] ;  /* 0x00900000b80c783b */ /* 0x010e660000000200 */
[----:B------:R-:W-:Y:S08]  /*3750*/  HMMA.16816.F32 R76, R112, R102, R76 ;  /* 0x00000066704c723c */ /* 0x000ff0000000184c */
[C---:B---3--:R-:W-:Y:S01]  /*3760*/  HMMA.16816.F32 R100, R28.reuse, R4, R88 ;  /* 0x000000041c64723c */ /* 0x048fe20000001858 */
[----:B------:R-:W3:Y:S07]  /*3770*/  LDSM.16.M88.4 R88, [R182+0x9000] ;  /* 0x00900000b658783b */ /* 0x000eee0000000200 */
[----:B------:R-:W-:Y:S01]  /*3780*/  HMMA.16816.F32 R84, R28, R6, R84 ;  /* 0x000000061c54723c */ /* 0x000fe20000001854 */
[----:B------:R-:W4:Y:S07]  /*3790*/  LDSM.16.M88.4 R4, [R184+0x9800] ;  /* 0x00980000b804783b */ /* 0x000f2e0000000200 */
        /* <DEDUP_REMOVED lines=8> */
[----:B------:R-:W1:Y:S07]  /*3820*/  LDSM.16.M88.4 R16, [R184+0xa000] ;  /* 0x00a00000b810783b */ /* 0x000e6e0000000200 */
[C---:B---3--:R-:W-:Y:S08]  /*3830*/  HMMA.16816.F32 R100, R8.reuse, R88, R100 ;  /* 0x000000580864723c */ /* 0x048ff00000001864 */
[----:B------:R-:W-:Y:S08]  /*3840*/  HMMA.16816.F32 R84, R8, R90, R84 ;  /* 0x0000005a0854723c */ /* 0x000ff00000001854 */
[C---:B----4-:R-:W-:Y:S08]  /*3850*/  HMMA.16816.F32 R104, R20.reuse, R4, R104 ;  /* 0x000000041468723c */ /* 0x050ff00000001868 */
[----:B------:R-:W-:Y:S01]  /*3860*/  HMMA.16816.F32 R76, R20, R6, R76 ;  /* 0x00000006144c723c */ /* 0x000fe2000000184c */
[----:B------:R-:W3:Y:S07]  /*3870*/  LDSM.16.M88.4 R4, [R120+0xa800] ;  /* 0x00a800007804783b */ /* 0x000eee0000000200 */
[C---:B--2---:R-:W-:Y:S01]  /*3880*/  HMMA.16816.F32 R88, R28.reuse, R80, R72 ;  /* 0x000000501c58723c */ /* 0x044fe20000001848 */
[----:B------:R-:W2:Y:S07]  /*3890*/  LDSM.16.M88.4 R72, [R182+0xa000] ;  /* 0x00a00000b648783b */ /* 0x000eae0000000200 */
[----:B------:R-:W-:Y:S01]  /*38a0*/  HMMA.16816.F32 R68, R28, R82, R68 ;  /* 0x000000521c44723c */ /* 0x000fe20000001844 */
[-C--:B------:R-:W-:Y:S01]  /*38b0*/  FMUL.FTZ R24, R24, R121.reuse ;  /* 0x0000007918187220 */ /* 0x080fe20000410000 */
[-C--:B------:R-:W-:Y:S01]  /*38c0*/  FMUL.FTZ R25, R25, R121.reuse ;  /* 0x0000007919197220 */ /* 0x080fe20000410000 */
[-C--:B------:R-:W-:Y:S01]  /*38d0*/  FMUL.FTZ R26, R26, R121.reuse ;  /* 0x000000791a1a7220 */ /* 0x080fe20000410000 */
[-C--:B------:R-:W-:Y:S01]  /*38e0*/  FMUL.FTZ R27, R27, R121.reuse ;  /* 0x000000791b1b7220 */ /* 0x080fe20000410000 */
[----:B------:R-:W4:Y:S01]  /*38f0*/  MUFU.TANH R111, R24 ;  /* 0x00000018006f7308 */ /* 0x000f220000002400 */
[----:B------:R-:W-:Y:S02]  /*3900*/  LDSM.16.M88.4 R80, [R120+0xb000] ;  /* 0x00b000007850783b */ /* 0x000fe40000000200 */
[----:B------:R-:W-:Y:S05]  /*3910*/  HMMA.16816.F32 R116, R8, R96, R116 ;  /* 0x000000600874723c */ /* 0x000fea0000001874 */
[----:B------:R-:W2:Y:S03]  /*3920*/  MUFU.TANH R123, R25 ;  /* 0x00000019007b7308 */ /* 0x000ea60000002400 */
[C---:B-1----:R-:W-:Y:S05]  /*3930*/  HMMA.16816.F32 R52, R112.reuse, R12, R52 ;  /* 0x0000000c7034723c */ /* 0x042fea0000001834 */
[----:B------:R-:W1:Y:S03]  /*3940*/  MUFU.TANH R96, R26 ;  /* 0x0000001a00607308 */ /* 0x000e660000002400 */
[----:B------:R-:W-:Y:S01]  /*3950*/  HMMA.16816.F32 R48, R112, R14, R48 ;  /* 0x0000000e7030723c */ /* 0x000fe20000001830 */
[----:B------:R-:W-:Y:S04]  /*3960*/  LDSM.16.M88.4 R12, [R213+0xb800] ;  /* 0x00b80000d50c783b */ /* 0x000fe80000000200 */
[----:B------:R4:W1:Y:S03]  /*3970*/  MUFU.TANH R97, R27 ;  /* 0x0000001b00617308 */ /* 0x0008660000002400 */
[C---:B------:R-:W-:Y:S08]  /*3980*/  HMMA.16816.F32 R88, R20.reuse, R16, R88 ;  /* 0x000000101458723c */ /* 0x040ff00000001858 */
[----:B------:R-:W-:Y:S01]  /*3990*/  HMMA.16816.F32 R68, R20, R18, R68 ;  /* 0x000000121444723c */ /* 0x000fe20000001844 */
[----:B------:R-:W-:Y:S04]  /*39a0*/  LDSM.16.M88.4 R16, [R182+0xa800] ;  /* 0x00a80000b610783b */ /* 0x000fe80000000200 */
[----:B----4-:R-:W4:Y:S03]  /*39b0*/  LDSM.16.M88.4 R24, [R182+0x9800] ;  /* 0x00980000b618783b */ /* 0x010f260000000200 */
[C---:B---3--:R-:W-:Y:S08]  /*39c0*/  HMMA.16816.F32 R64, R28.reuse, R4, R64 ;  /* 0x000000041c40723c */ /* 0x048ff00000001840 */
[----:B------:R-:W-:Y:S01]  /*39d0*/  HMMA.16816.F32 R56, R28, R6, R56 ;  /* 0x000000061c38723c */ /* 0x000fe20000001838 */
[----:B------:R-:W3:Y:S07]  /*39e0*/  LDSM.16.M88.4 R4, [R184+0xb000] ;  /* 0x00b00000b804783b */ /* 0x000eee0000000200 */
[C---:B--2---:R-:W-:Y:S08]  /*39f0*/  HMMA.16816.F32 R88, R8.reuse, R72, R88 ;  /* 0x000000480858723c */ /* 0x044ff00000001858 */
[C---:B------:R-:W-:Y:S01]  /*3a00*/  HMMA.16816.F32 R68, R8.reuse, R74, R68 ;  /* 0x0000004a0844723c */ /* 0x040fe20000001844 */
[----:B------:R-:W2:Y:S07]  /*3a10*/  LDSM.16.M88.4 R72, [R120+0xb800] ;  /* 0x00b800007848783b */ /* 0x000eae0000000200 */
[C---:B------:R-:W-:Y:S08]  /*3a20*/  HMMA.16816.F32 R92, R8.reuse, R98, R92 ;  /* 0x00000062085c723c */ /* 0x040ff0000000185c */
[C---:B----4-:R-:W-:Y:S08]  /*3a30*/  HMMA.16816.F32 R76, R8.reuse, R26, R76 ;  /* 0x0000001a084c723c */ /* 0x050ff0000000184c */
[----:B------:R-:W-:Y:S01]  /*3a40*/  HMMA.16816.F32 R104, R8, R24, R104 ;  /* 0x000000180868723c */ /* 0x000fe20000001868 */
[----:B------:R-:W4:Y:S07]  /*3a50*/  LDSM.16.M88.4 R24, [R184+0xa800] ;  /* 0x00a80000b818783b */ /* 0x000f2e0000000200 */
[----:B------:R-:W-:Y:S08]  /*3a60*/  HMMA.16816.F32 R44, R112, R12, R44 ;  /* 0x0000000c702c723c */ /* 0x000ff0000000182c */
[----:B------:R-:W-:Y:S08]  /*3a70*/  HMMA.16816.F32 R52, R28, R80, R52 ;  /* 0x000000501c34723c */ /* 0x000ff00000001834 */
[----:B------:R-:W-:Y:S01]  /*3a80*/  HMMA.16816.F32 R40, R112, R14, R40 ;  /* 0x0000000e7028723c */ /* 0x000fe20000001828 */
        /* <DEDUP_REMOVED lines=22> */
[C---:B---3--:R-:W-:Y:S07]  /*3bf0*/  HMMA.16816.F32 R52, R20.reuse, R4, R52 ;  /* 0x000000041434723c */ /* 0x048fee0000001834 */
[----:B------:R-:W3:Y:S01]  /*3c00*/  MUFU.TANH R125, R77 ;  /* 0x0000004d007d7308 */ /* 0x000ee20000002400 */
[----:B------:R-:W-:Y:S01]  /*3c10*/  HMMA.16816.F32 R48, R20, R6, R48 ;  /* 0x000000061430723c */ /* 0x000fe20000001830 */
[----:B------:R-:W-:Y:S06]  /*3c20*/  LDSM.16.M88.4 R4, [R182+0xb800] ;  /* 0x00b80000b604783b */ /* 0x000fec0000000200 */
[----:B------:R-:W1:Y:S01]  /*3c30*/  MUFU.TANH R106, R78 ;  /* 0x0000004e006a7308 */ /* 0x000e620000002400 */
[C---:B--2---:R-:W-:Y:S07]  /*3c40*/  HMMA.16816.F32 R44, R28.reuse, R72, R44 ;  /* 0x000000481c2c723c */ /* 0x044fee000000182c */
[----:B------:R2:W1:Y:S01]  /*3c50*/  MUFU.TANH R107, R79 ;  /* 0x0000004f006b7308 */ /* 0x0004620000002400 */
[----:B------:R-:W-:Y:S01]  /*3c60*/  HMMA.16816.F32 R40, R28, R74, R40 ;  /* 0x0000004a1c28723c */ /* 0x000fe20000001828 */
[----:B--2---:R-:W2:Y:S07]  /*3c70*/  LDSM.16.M88.4 R76, [R182+0xb000] ;  /* 0x00b00000b64c783b */ /* 0x004eae0000000200 */
[C---:B----4-:R-:W-:Y:S08]  /*3c80*/  HMMA.16816.F32 R64, R20.reuse, R24, R64 ;  /* 0x000000181440723c */ /* 0x050ff00000001840 */
[C---:B------:R-:W-:Y:S01]  /*3c90*/  HMMA.16816.F32 R56, R20.reuse, R26, R56 ;  /* 0x0000001a1438723c */ /* 0x040fe20000001838 */
[-C--:B------:R-:W-:Y:S01]  /*3ca0*/  FMUL.FTZ R81, R68, R121.reuse ;  /* 0x0000007944517220 */ /* 0x080fe20000410000 */
[----:B------:R-:W-:Y:S01]  /*3cb0*/  IADD3 R147, PT, PT, R0, -0x1, RZ ;  /* 0xffffffff00937810 */ /* 0x000fe20007ffe0ff */
[-C--:B------:R-:W-:Y:S01]  /*3cc0*/  FMUL.FTZ R116, R116, R121.reuse ;  /* 0x0000007974747220 */ /* 0x080fe20000410000 */
[-C--:B------:R-:W-:Y:S01]  /*3cd0*/  FMUL.FTZ R117, R117, R121.reuse ;  /* 0x0000007975757220 */ /* 0x080fe20000410000 */
[-C--:B------:R-:W-:Y:S01]  /*3ce0*/  FMUL.FTZ R101, R101, R121.reuse ;  /* 0x0000007965657220 */ /* 0x080fe20000410000 */
[-C--:B------:R-:W-:Y:S01]  /*3cf0*/  FMUL.FTZ R104, R104, R121.reuse ;  /* 0x0000007968687220 */ /* 0x080fe20000410000 */
[-C--:B------:R-:W-:Y:S01]  /*3d00*/  FMUL.FTZ R105, R105, R121.reuse ;  /* 0x0000007969697220 */ /* 0x080fe20000410000 */
[----:B-1----:R-:W-:Y:S01]  /*3d10*/  HMMA.16816.F32 R44, R20, R12, R44 ;  /* 0x0000000c142c723c */ /* 0x002fe2000000182c */
[-C--:B------:R-:W-:Y:S01]  /*3d20*/  FMUL.FTZ R88, R88, R121.reuse ;  /* 0x0000007958587220 */ /* 0x080fe20000410000 */
[-C--:B------:R-:W-:Y:S01]  /*3d30*/  FMUL.FTZ R89, R89, R121.reuse ;  /* 0x0000007959597220 */ /* 0x080fe20000410000 */
[----:B------:R-:W-:Y:S01]  /*3d40*/  FMUL.FTZ R80, R91, R121 ;  /* 0x000000795b507220 */ /* 0x000fe20000410000 */
[----:B------:R-:W1:Y:S01]  /*3d50*/  MUFU.TANH R122, R122 ;  /* 0x0000007a007a7308 */ /* 0x000e620000002400 */
[----:B-----5:R-:W-:Y:S01]  /*3d60*/  IADD3 R63, PT, PT, R63, R62, -R61 ;  /* 0x0000003e3f3f7210 */ /* 0x020fe20007ffe83d */
[----:B------:R-:W-:-:S04]  /*3d70*/  DEPBAR.LE SB0, 0x0 ;  /* 0x000080000000791a */ /* 0x000fc80000000000 */
[----:B------:R-:W-:Y:S08]  /*3d80*/  HMMA.16816.F32 R40, R20, R14, R40 ;  /* 0x0000000e1428723c */ /* 0x000ff00000001828 */
[C---:B------:R-:W-:Y:S08]  /*3d90*/  HMMA.16816.F32 R64, R8.reuse, R16, R64 ;  /* 0x000000100840723c */ /* 0x040ff00000001840 */
[C---:B------:R-:W-:Y:S08]  /*3da0*/  HMMA.16816.F32 R56, R8.reuse, R18, R56 ;  /* 0x000000120838723c */ /* 0x040ff00000001838 */
[C---:B--2---:R-:W-:Y:S08]  /*3db0*/  HMMA.16816.F32 R52, R8.reuse, R76, R52 ;  /* 0x0000004c0834723c */ /* 0x044ff00000001834 */
[C---:B------:R-:W-:Y:S08]  /*3dc0*/  HMMA.16816.F32 R48, R8.reuse, R78, R48 ;  /* 0x0000004e0830723c */ /* 0x040ff00000001830 */
[C---:B------:R-:W-:Y:S08]  /*3dd0*/  HMMA.16816.F32 R44, R8.reuse, R4, R44 ;  /* 0x00000004082c723c */ /* 0x040ff0000000182c */
[----:B------:R-:W-:Y:S01]  /*3de0*/  HMMA.16816.F32 R40, R8, R6, R40 ;  /* 0x000000060828723c */ /* 0x000fe20000001828 */
[----:B------:R-:W-:Y:S01]  /*3df0*/  SHF.R.U32.HI R22, RZ, 0x2, R212 ;  /* 0x00000002ff167819 */ /* 0x000fe200000116d4 */
[----:B------:R-:W-:-:S03]  /*3e00*/  FMUL.FTZ R26, R64, R121 ;  /* 0x00000079401a7220 */ /* 0x000fc60000410000 */
        /* <DEDUP_REMOVED lines=27> */
[-C--:B------:R-:W-:Y:S01]  /*3fc0*/  FMUL.FTZ R41, R41, R121.reuse ;  /* 0x0000007929297220 */ /* 0x080fe20000410000 */
[----:B------:R-:W-:Y:S01]  /*3fd0*/  FMUL.FTZ R43, R43, R121 ;  /* 0x000000792b2b7220 */ /* 0x000fe20000410000 */
[----:B------:R-:W-:Y:S01]  /*3fe0*/  ISETP.GT.AND P1, PT, R147, R222, PT ;  /* 0x000000de9300720c */ /* 0x000fe20003f24270 */
[----:B------:R2:W4:Y:S01]  /*3ff0*/  MUFU.TANH R51, R40 ;  /* 0x0000002800337308 */ /* 0x0005220000002400 */
[----:B------:R-:W-:-:S07]  /*4000*/  IADD3 R39, PT, PT, R62, -R61, -R39 ;  /* 0x8000003d3e277210 */ /* 0x000fce0007ffe827 */
[----:B------:R-:W1:Y:S08]  /*4010*/  MUFU.TANH R108, R108 ;  /* 0x0000006c006c7308 */ /* 0x000e700000002400 */
[----:B------:R-:W1:Y:S01]  /*4020*/  MUFU.TANH R110, R110 ;  /* 0x0000006e006e7308 */ /* 0x000e620000002400 */
[----:B--2---:R-:W-:-:S07]  /*4030*/  LEA R40, R229, R22, 0x6 ;  /* 0x00000016e5287211 */ /* 0x004fce00078e30ff */
[----:B------:R-:W2:Y:S01]  /*4040*/  MUFU.TANH R116, R116 ;  /* 0x0000007400747308 */ /* 0x000ea20000002400 */
        /* <DEDUP_REMOVED lines=48> */
[----:B------:R1:W1:Y:S08]  /*4350*/  MUFU.TANH R53, R41 ;  /* 0x0000002900357308 */ /* 0x0002700000002400 */
[----:B------:R-:W1:Y:S08]  /*4360*/  MUFU.TANH R10, R10 ;  /* 0x0000000a000a7308 */ /* 0x000e700000002400 */
[----:B------:R1:W1:Y:S01]  /*4370*/  MUFU.TANH R22, R43 ;  /* 0x0000002b00167308 */ /* 0x0002620000002400 */
[----:B------:R-:W-:Y:S01]  /*4380*/  IADD3 R40, PT, PT, R40, R39, RZ ;  /* 0x0000002728287210 */ /* 0x000fe20007ffe0ff */
[----:B------:R-:W-:Y:S01]  /*4390*/  BSSY.RECONVERGENT B1, `(.L_x_7037) ;  /* 0x0000076000017945 */ /* 0x000fe20003800200 */
[----:B------:R-:W-:-:S02]  /*43a0*/  VIADDMNMX R236, R63, 0x1, R62, PT ;  /* 0x000000013fec7846 */ /* 0x000fc4000380013e */
[----:B------:R-:W-:Y:S02]  /*43b0*/  VIADDMNMX R234, R63, 0x9, R62, PT ;  /* 0x000000093fea7846 */ /* 0x000fe4000380013e */
[----:B------:R-:W-:Y:S02]  /*43c0*/  VIMNMX R237, PT, PT, RZ, R40, !PT ;  /* 0x00000028ffed7248 */ /* 0x000fe40007fe0100 */
        /* <DEDUP_REMOVED lines=16> */
.L_x_7040:
[----:B------:R-:W2:Y:S01]  /*44d0*/  LD.E R40, desc[UR4][R2.64+0x170] ;  /* 0x0001700402287980 */ /* 0x000ea2000c101900 */
[----:B------:R-:W-:Y:S02]  /*44e0*/  IADD3 R25, PT, PT, R34, -0x100, RZ ;  /* 0xffffff0022197810 */ /* 0x000fe40007ffe0ff */
[----:B------:R-:W-:Y:S02]  /*44f0*/  IABS R7, R33 ;  /* 0x0000002100077213 */ /* 0x000fe40000000000 */
[----:B------:R-:W-:Y:S02]  /*4500*/  IABS R5, R25 ;  /* 0x0000001900057213 */ /* 0x000fe40000000000 */
[-C--:B--2---:R-:W-:Y:S02]  /*4510*/  IABS R21, R40.reuse ;  /* 0x0000002800157213 */ /* 0x084fe40000000000 */
[-C--:B------:R-:W-:Y:S02]  /*4520*/  IABS R42, R40.reuse ;  /* 0x00000028002a7213 */ /* 0x080fe40000000000 */
[----:B------:R-:W2:Y:S01]  /*4530*/  I2F.RP R23, R21 ;  /* 0x0000001500177306 */ /* 0x000ea20000209400 */
[----:B------:R-:W-:-:S02]  /*4540*/  LOP3.LUT R25, R25, R40, RZ, 0x3c, !PT ;  /* 0x0000002819197212 */ /* 0x000fc400078e3cff */
[----:B------:R-:W-:-:S05]  /*4550*/  IMAD.MOV R42, RZ, RZ, -R42 ;  /* 0x000000ffff2a7224 */ /* 0x000fca00078e0a2a */
[----:B--2---:R-:W2:Y:S02]  /*4560*/  MUFU.RCP R46, R23 ;  /* 0x00000017002e7308 */ /* 0x004ea40000001000 */
[----:B--2---:R-:W-:-:S06]  /*4570*/  VIADD R46, R46, 0xffffffe ;  /* 0x0ffffffe2e2e7836 */ /* 0x004fcc0000000000 */
        /* <DEDUP_REMOVED lines=49> */
.L_x_7041:
[----:B------:R-:W-:Y:S05]  /*4890*/  BSYNC.RECONVERGENT B0 ;  /* 0x0000000000007941 */ /* 0x000fea0003800200 */
.L_x_7039:
        /* <DEDUP_REMOVED lines=17> */
[----:B-1----:R-:W-:-:S03]  /*49b0*/  IADD3 R44, P1, PT, R46, R5, RZ ;  /* 0x000000052e2c7210 */ /* 0x002fc60007f3e0ff */
        /* <DEDUP_REMOVED lines=19> */
.L_x_7038:
[----:B------:R-:W-:Y:S05]  /*4af0*/  BSYNC.RECONVERGENT B1 ;  /* 0x0000000000017941 */ /* 0x000fea0003800200 */
.L_x_7037:
[----:B------:R-:W-:Y:S01]  /*4b00*/  IMAD.SHL.U32 R135, R212, 0x2, RZ ;  /* 0x00000002d4877824 */ /* 0x000fe200078e00ff */
[----:B--2---:R-:W2:Y:S04]  /*4b10*/  LD.E R67, desc[UR4][R2.64+0xdc] ;  /* 0x0000dc0402437980 */ /* 0x004ea8000c101900 */
[----:B------:R-:W-:-:S05]  /*4b20*/  LOP3.LUT R135, R135, 0x6, RZ, 0xc0, !PT ;  /* 0x0000000687877812 */ /* 0x000fca00078ec0ff */
[----:B------:R-:W-:-:S05]  /*4b30*/  IMAD R79, R147, 0x80, R135 ;  /* 0x00000080934f7824 */ /* 0x000fca00078e0287 */
[CC--:B------:R-:W-:Y:S01]  /*4b40*/  ISETP.GE.AND P4, PT, R79.reuse, R237.reuse, PT ;  /* 0x000000ed4f00720c */ /* 0x0c0fe20003f86270 */
[C---:B------:R-:W-:Y:S01]  /*4b50*/  VIADD R78, R79.reuse, 0x1 ;  /* 0x000000014f4e7836 */ /* 0x040fe20000000000 */
[CC--:B------:R-:W-:Y:S01]  /*4b60*/  ISETP.GE.AND P5, PT, R79.reuse, R236.reuse, PT ;  /* 0x000000ec4f00720c */ /* 0x0c0fe20003fa6270 */
[----:B------:R-:W-:Y:S01]  /*4b70*/  VIADD R55, R79, 0x8 ;  /* 0x000000084f377836 */ /* 0x000fe20000000000 */
[----:B------:R-:W-:Y:S02]  /*4b80*/  FSEL R49, R109, -INF , P4 ;  /* 0xff8000006d317808 */ /* 0x000fe40002000000 */
[-C--:B------:R-:W-:Y:S02]  /*4b90*/  ISETP.GE.AND P4, PT, R78, R237.reuse, PT ;  /* 0x000000ed4e00720c */ /* 0x080fe40003f86270 */
[----:B------:R-:W-:Y:S02]  /*4ba0*/  FSEL R49, R49, -INF , !P5 ;  /* 0xff80000031317808 */ /* 0x000fe40006800000 */
[----:B------:R-:W-:Y:S01]  /*4bb0*/  ISETP.GE.AND P5, PT, R55, R237, PT ;  /* 0x000000ed3700720c */ /* 0x000fe20003fa6270 */
[C---:B------:R-:W-:Y:S01]  /*4bc0*/  VIADD R77, R79.reuse, 0x9 ;  /* 0x000000094f4d7836 */ /* 0x040fe20000000000 */
[----:B-1----:R-:W-:Y:S01]  /*4bd0*/  FSEL R40, R122, -INF , P4 ;  /* 0xff8000007a287808 */ /* 0x002fe20002000000 */
        /* <DEDUP_REMOVED lines=69> */
[----:B------:R-:W-:Y:S01]  /*5030*/  VIADD R50, R79, 0x49 ;  /* 0x000000494f327836 */ /* 0x000fe20000000000 */
        /* <DEDUP_REMOVED lines=11> */
[C---:B------:R-:W-:Y:S01]  /*50f0*/  VIADD R59, R79.reuse, 0x51 ;  /* 0x000000514f3b7836 */ /* 0x040fe20000000000 */
        /* <DEDUP_REMOVED lines=48> */
[----:B------:R-:W-:Y:S01]  /*5400*/  FSEL R175, R175, -INF , !P6 ;  /* 0xff800000afaf7808 */ /* 0x000fe20007000000 */
[----:B------:R-:W-:Y:S01]  /*5410*/  VIADD R30, R79, 0x78 ;  /* 0x000000784f1e7836 */ /* 0x000fe20000000000 */
[----:B------:R-:W-:Y:S02]  /*5420*/  ISETP.GE.AND P5, PT, R73, R236, PT ;  /* 0x000000ec4900720c */ /* 0x000fe40003fa6270 */
[----:B------:R-:W-:-:S02]  /*5430*/  FSEL R11, R11, -INF , P4 ;  /* 0xff8000000b0b7808 */ /* 0x000fc40002000000 */
[----:B------:R-:W-:Y:S02]  /*5440*/  ISETP.GE.AND P6, PT, R68, R236, PT ;  /* 0x000000ec4400720c */ /* 0x000fe40003fc6270 */
[----:B------:R-:W-:Y:S02]  /*5450*/  FSEL R157, R11, -INF , !P5 ;  /* 0xff8000000b9d7808 */ /* 0x000fe40006800000 */
[----:B------:R-:W-:Y:S02]  /*5460*/  FSEL R171, R15, -INF , !P6 ;  /* 0xff8000000fab7808 */ /* 0x000fe40007000000 */
[-C--:B------:R-:W-:Y:S02]  /*5470*/  ISETP.GE.AND P5, PT, R48, R237.reuse, PT ;  /* 0x000000ed3000720c */ /* 0x080fe40003fa6270 */
[-C--:B------:R-:W-:Y:S02]  /*5480*/  ISETP.GE.AND P4, PT, R57, R237.reuse, PT ;  /* 0x000000ed3900720c */ /* 0x080fe40003f86270 */
[----:B------:R-:W-:-:S02]  /*5490*/  ISETP.GE.AND P6, PT, R30, R237, PT ;  /* 0x000000ed1e00720c */ /* 0x000fc40003fc6270 */
[----:B------:R-:W-:Y:S02]  /*54a0*/  ISETP.GE.AND P1, PT, R79, R235, PT ;  /* 0x000000eb4f00720c */ /* 0x000fe40003f26270 */
[----:B------:R-:W-:Y:S02]  /*54b0*/  FSEL R53, R53, -INF , P5 ;  /* 0xff80000035357808 */ /* 0x000fe40002800000 */
[----:B------:R-:W-:Y:S02]  /*54c0*/  FSEL R9, R9, -INF , P4 ;  /* 0xff80000009097808 */ /* 0x000fe40002000000 */
[----:B------:R-:W-:Y:S02]  /*54d0*/  FSEL R51, R51, -INF , P6 ;  /* 0xff80000033337808 */ /* 0x000fe40003000000 */
[----:B------:R-:W-:Y:S02]  /*54e0*/  ISETP.GE.AND P5, PT, R30, R236, PT ;  /* 0x000000ec1e00720c */ /* 0x000fe40003fa6270 */
[----:B------:R-:W-:-:S02]  /*54f0*/  ISETP.GE.AND P4, PT, R79, R234, PT ;  /* 0x000000ea4f00720c */ /* 0x000fc40003f86270 */
[----:B------:R-:W-:Y:S02]  /*5500*/  FSEL R26, R108, -INF , P1 ;  /* 0xff8000006c1a7808 */ /* 0x000fe40000800000 */
[-C--:B------:R-:W-:Y:S02]  /*5510*/  ISETP.GE.AND P6, PT, R57, R236.reuse, PT ;  /* 0x000000ec3900720c */ /* 0x080fe40003fc6270 */
[----:B------:R-:W-:Y:S02]  /*5520*/  ISETP.GE.AND P1, PT, R78, R235, PT ;  /* 0x000000eb4e00720c */ /* 0x000fe40003f26270 */
[----:B------:R-:W-:Y:S02]  /*5530*/  FSEL R153, R51, -INF , !P5 ;  /* 0xff80000033997808 */ /* 0x000fe40006800000 */
[----:B------:R-:W-:Y:S02]  /*5540*/  ISETP.GE.AND P5, PT, R48, R236, PT ;  /* 0x000000ec3000720c */ /* 0x000fe40003fa6270 */
[----:B------:R-:W-:-:S02]  /*5550*/  FSEL R26, R26, -INF , !P4 ;  /* 0xff8000001a1a7808 */ /* 0x000fc40006000000 */
[-C--:B------:R-:W-:Y:S02]  /*5560*/  ISETP.GE.AND P4, PT, R55, R235.reuse, PT ;  /* 0x000000eb3700720c */ /* 0x080fe40003f86270 */
[----:B------:R-:W-:Y:S02]  /*5570*/  FSEL R155, R9, -INF , !P6 ;  /* 0xff800000099b7808 */ /* 0x000fe40007000000 */
[----:B------:R-:W-:Y:S02]  /*5580*/  ISETP.GE.AND P6, PT, R78, R234, PT ;  /* 0x000000ea4e00720c */ /* 0x000fe40003fc6270 */
[----:B------:R-:W-:Y:S02]  /*5590*/  FSEL R110, R110, -INF , P1 ;  /* 0xff8000006e6e7808 */ /* 0x000fe40000800000 */
        /* <DEDUP_REMOVED lines=8> */
[----:B------:R-:W-:Y:S02]  /*5620*/  FSEL R53, R53, -INF , !P5 ;  /* 0xff80000035357808 */ /* 0x000fe40006800000 */
[-C--:B------:R-:W-:Y:S02]  /*5630*/  ISETP.GE.AND P1, PT, R75, R235.reuse, PT ;  /* 0x000000eb4b00720c */ /* 0x080fe40003f26270 */
[----:B------:R-:W-:Y:S02]  /*5640*/  ISETP.GE.AND P5, PT, R76, R234, PT ;  /* 0x000000ea4c00720c */ /* 0x000fe40003fa6270 */
[----:B------:R-:W-:Y:S02]  /*5650*/  FSEL R15, R98, -INF , P4 ;  /* 0xff800000620f7808 */ /* 0x000fe40002000000 */
[----:B------:R-:W-:Y:S02]  /*5660*/  ISETP.GE.AND P4, PT, R74, R235, PT ;  /* 0x000000eb4a00720c */ /* 0x000fe40003f86270 */
[----:B------:R-:W-:-:S02]  /*5670*/  FSEL R51, R51, -INF , !P6 ;  /* 0xff80000033337808 */ /* 0x000fc40007000000 */
[-C--:B------:R-:W-:Y:S02]  /*5680*/  ISETP.GE.AND P6, PT, R75, R234.reuse, PT ;  /* 0x000000ea4b00720c */ /* 0x080fe40003fc6270 */
        /* <DEDUP_REMOVED lines=18> */
[----:B------:R-:W-:Y:S02]  /*57b0*/  ISETP.GE.AND P5, PT, R66, R234, PT ;  /* 0x000000ea4200720c */ /* 0x000fe40003fa6270 */
[----:B------:R-:W-:Y:S02]  /*57c0*/  FSEL R84, R84, -INF , P4 ;  /* 0xff80000054547808 */ /* 0x000fe40002000000 */
[-C--:B------:R-:W-:Y:S02]  /*57d0*/  ISETP.GE.AND P4, PT, R38, R235.reuse, PT ;  /* 0x000000eb2600720c */ /* 0x080fe40003f86270 */
[----:B------:R-:W-:Y:S02]  /*57e0*/  FSEL R27, R27, -INF , !P6 ;  /* 0xff8000001b1b7808 */ /* 0x000fe40007000000 */
[----:B------:R-:W-:-:S02]  /*57f0*/  ISETP.GE.AND P1, PT, R39, R235, PT ;  /* 0x000000eb2700720c */ /* 0x000fc40003f26270 */
[-C--:B------:R-:W-:Y:S02]  /*5800*/  ISETP.GE.AND P6, PT, R39, R234.reuse, PT ;  /* 0x000000ea2700720c */ /* 0x080fe40003fc6270 */
[----:B------:R-:W-:Y:S02]  /*5810*/  FSEL R39, R84, -INF , !P5 ;  /* 0xff80000054277808 */ /* 0x000fe40006800000 */
[----:B------:R-:W-:Y:S02]  /*5820*/  ISETP.GE.AND P5, PT, R38, R234, PT ;  /* 0x000000ea2600720c */ /* 0x000fe40003fa6270 */
[----:B------:R-:W-:Y:S02]  /*5830*/  FSEL R86, R86, -INF , P4 ;  /* 0xff80000056567808 */ /* 0x000fe40002000000 */
[----:B------:R-:W-:Y:S02]  /*5840*/  ISETP.GE.AND P4, PT, R58, R235, PT ;  /* 0x000000eb3a00720c */ /* 0x000fe40003f86270 */
[----:B------:R-:W-:-:S02]  /*5850*/  FSEL R241, R86, -INF , !P5 ;  /* 0xff80000056f17808 */ /* 0x000fc40006800000 */
[-C--:B------:R-:W-:Y:S02]  /*5860*/  ISETP.GE.AND P5, PT, R58, R234.reuse, PT ;  /* 0x000000ea3a00720c */ /* 0x080fe40003fa6270 */
[----:B------:R-:W-:Y:S02]  /*5870*/  FSEL R106, R106, -INF , P4 ;  /* 0xff8000006a6a7808 */ /* 0x000fe40002000000 */
[----:B------:R-:W-:Y:S02]  /*5880*/  ISETP.GE.AND P4, PT, R46, R235, PT ;  /* 0x000000eb2e00720c */ /* 0x000fe40003f86270 */
[----:B------:R-:W-:Y:S02]  /*5890*/  FSEL R239, R106, -INF , !P5 ;  /* 0xff8000006aef7808 */ /* 0x000fe40006800000 */
[----:B------:R-:W-:Y:S02]  /*58a0*/  ISETP.GE.AND P5, PT, R46, R234, PT ;  /* 0x000000ea2e00720c */ /* 0x000fe40003fa6270 */
[----:B------:R-:W-:-:S02]  /*58b0*/  FSEL R24, R24, -INF , P4 ;  /* 0xff80000018187808 */ /* 0x000fc40002000000 */
[-C--:B------:R-:W-:Y:S02]  /*58c0*/  ISETP.GE.AND P4, PT, R42, R235.reuse, PT ;  /* 0x000000eb2a00720c */ /* 0x080fe40003f86270 */
[----:B------:R-:W-:Y:S02]  /*58d0*/  FSEL R217, R24, -INF , !P5 ;  /* 0xff80000018d97808 */ /* 0x000fe40006800000 */
[----:B------:R-:W-:Y:S02]  /*58e0*/  ISETP.GE.AND P5, PT, R42, R234, PT ;  /* 0x000000ea2a00720c */ /* 0x000fe40003fa6270 */
[----:B------:R-:W-:Y:S02]  /*58f0*/  FSEL R16, R16, -INF , P4 ;  /* 0xff80000010107808 */ /* 0x000fe40002000000 */
[----:B------:R-:W-:Y:S02]  /*5900*/  ISETP.GE.AND P4, PT, R54, R235, PT ;  /* 0x000000eb3600720c */ /* 0x000fe40003f86270 */
[----:B------:R-:W-:-:S02]  /*5910*/  FSEL R207, R16, -INF , !P5 ;  /* 0xff80000010cf7808 */ /* 0x000fc40006800000 */
[----:B------:R-:W-:Y:S02]  /*5920*/  FMNMX3.FTZ R16, R49, R40, R47, !PT ;  /* 0x0000002831107276 */ /* 0x000fe4000781002f */
[----:B------:R-:W-:Y:S02]  /*5930*/  ISETP.GE.AND P5, PT, R54, R234, PT ;  /* 0x000000ea3600720c */ /* 0x000fe40003fa6270 */
[----:B------:R-:W-:Y:S02]  /*5940*/  FMNMX3.FTZ R16, R16, R43, R23, !PT ;  /* 0x0000002b10107276 */ /* 0x000fe40007810017 */
[----:B------:R-:W-:Y:S02]  /*5950*/  FSEL R18, R18, -INF , P4 ;  /* 0xff80000012127808 */ /* 0x000fe40002000000 */
[----:B------:R-:W-:Y:S02]  /*5960*/  FMNMX3.FTZ R16, R16, R21, R7, !PT ;  /* 0x0000001510107276 */ /* 0x000fe40007810007 */
[----:B------:R-:W-:-:S02]  /*5970*/  FSEL R195, R18, -INF , !P5 ;  /* 0xff80000012c37808 */ /* 0x000fc40006800000 */
[----:B------:R-:W-:Y:S02]  /*5980*/  FMNMX3.FTZ R18, R26, R55, R53, !PT ;  /* 0x000000371a127276 */ /* 0x000fe40007810035 */
[----:B------:R-:W-:Y:S02]  /*5990*/  FSEL R85, R85, -INF , P1 ;  /* 0xff80000055557808 */ /* 0x000fe40000800000 */
[----:B------:R-:W-:Y:S02]  /*59a0*/  FMNMX3.FTZ R16, R16, R5, R41, !PT ;  /* 0x0000000510107276 */ /* 0x000fe40007810029 */
[----:B------:R-:W-:Y:S02]  /*59b0*/  ISETP.GE.AND P1, PT, R61, R235, PT ;  /* 0x000000eb3d00720c */ /* 0x000fe40003f26270 */
[----:B------:R-:W-:Y:S02]  /*59c0*/  FMNMX3.FTZ R18, R18, R51, R15, !PT ;  /* 0x0000003312127276 */ /* 0x000fe4000781000f */
[----:B------:R-:W-:-:S02]  /*59d0*/  FMNMX3.FTZ R16, R16, R31, R29, !PT ;  /* 0x0000001f10107276 */ /* 0x000fc4000781001d */
[----:B------:R-:W-:Y:S02]  /*59e0*/  FSEL R38, R85, -INF , !P6 ;  /* 0xff80000055267808 */ /* 0x000fe40007000000 */
[----:B------:R-:W-:Y:S02]  /*59f0*/  FSEL R87, R87, -INF , P1 ;  /* 0xff80000057577808 */ /* 0x000fe40000800000 */
[----:B------:R-:W-:Y:S02]  /*5a00*/  ISETP.GE.AND P6, PT, R61, R234, PT ;  /* 0x000000ea3d00720c */ /* 0x000fe40003fc6270 */
[----:B------:R-:W-:Y:S02]  /*5a10*/  ISETP.GE.AND P1, PT, R52, R235, PT ;  /* 0x000000eb3400720c */ /* 0x000fe40003f26270 */
[----:B------:R-:W-:Y:S02]  /*5a20*/  FMNMX3.FTZ R18, R18, R13, R11, !PT ;  /* 0x0000000d12127276 */ /* 0x000fe4000781000b */
[----:B------:R-:W-:-:S02]  /*5a30*/  FMNMX3.FTZ R16, R16, R25, R132, !PT ;  /* 0x0000001910107276 */ /* 0x000fc40007810084 */
[----:B------:R-:W-:Y:S02]  /*5a40*/  FSEL R159, R87, -INF , !P6 ;  /* 0xff800000579f7808 */ /* 0x000fe40007000000 */
[----:B------:R-:W-:Y:S02]  /*5a50*/  FSEL R107, R107, -INF , P1 ;  /* 0xff8000006b6b7808 */ /* 0x000fe40000800000 */
[----:B------:R-:W-:Y:S02]  /*5a60*/  FMNMX3.FTZ R18, R18, R9, R45, !PT ;  /* 0x0000000912127276 */ /* 0x000fe4000781002d */
[----:B------:R-:W-:Y:S02]  /*5a70*/  ISETP.GE.AND P6, PT, R52, R234, PT ;  /* 0x000000ea3400720c */ /* 0x000fe40003fc6270 */
[----:B------:R-:W-:Y:S02]  /*5a80*/  ISETP.GE.AND P1, PT, R44, R235, PT ;  /* 0x000000eb2c00720c */ /* 0x000fe40003f26270 */
[----:B------:R-:W-:-:S02]  /*5a90*/  FMNMX3.FTZ R16, R16, R251, R249, !PT ;  /* 0x000000fb10107276 */ /* 0x000fc400078100f9 */
[----:B------:R-:W-:Y:S02]  /*5aa0*/  FMNMX3.FTZ R18, R18, R27, R39, !PT ;  /* 0x0000001b12127276 */ /* 0x000fe40007810027 */
[----:B------:R-:W-:Y:S02]  /*5ab0*/  FSEL R165, R107, -INF , !P6 ;  /* 0xff8000006ba57808 */ /* 0x000fe40007000000 */
[----:B------:R-:W-:Y:S02]  /*5ac0*/  FSEL R80, R80, -INF , P1 ;  /* 0xff80000050507808 */ /* 0x000fe40000800000 */
[----:B------:R-:W-:Y:S02]  /*5ad0*/  ISETP.GE.AND P6, PT, R44, R234, PT ;  /* 0x000000ea2c00720c */ /* 0x000fe40003fc6270 */
[----:B------:R-:W-:Y:S02]  /*5ae0*/  ISETP.GE.AND P1, PT, R50, R235, PT ;  /* 0x000000eb3200720c */ /* 0x000fe40003f26270 */
[----:B------:R-:W-:-:S02]  /*5af0*/  FMNMX3.FTZ R16, R16, R247, R233, !PT ;  /* 0x000000f710107276 */ /* 0x000fc400078100e9 */
[----:B------:R-:W-:Y:S02]  /*5b00*/  ISETP.GE.AND P4, PT, R62, R235, PT ;  /* 0x000000eb3e00720c */ /* 0x000fe40003f86270 */
[----:B------:R-:W-:Y:S02]  /*5b10*/  FMNMX3.FTZ R18, R18, R38, R241, !PT ;  /* 0x0000002612127276 */ /* 0x000fe400078100f1 */
[----:B------:R-:W-:Y:S02]  /*5b20*/  FSEL R193, R80, -INF , !P6 ;  /* 0xff80000050c17808 */ /* 0x000fe40007000000 */
[----:B------:R-:W-:Y:S02]  /*5b30*/  FSEL R17, R17, -INF , P1 ;  /* 0xff80000011117808 */ /* 0x000fe40000800000 */
[----:B------:R-:W-:Y:S02]  /*5b40*/  FMNMX3.FTZ R16, R16, R179, R225, !PT ;  /* 0x000000b310107276 */ /* 0x000fe400078100e1 */
[----:B------:R-:W-:-:S02]  /*5b50*/  ISETP.GE.AND P6, PT, R50, R234, PT ;  /* 0x000000ea3200720c */ /* 0x000fc40003fc6270 */
[----:B------:R-:W-:Y:S02]  /*5b60*/  ISETP.GE.AND P1, PT, R59, R235, PT ;  /* 0x000000eb3b00720c */ /* 0x000fe40003f26270 */
[----:B------:R-:W-:Y:S02]  /*5b70*/  ISETP.GE.AND P5, PT, R62, R234, PT ;  /* 0x000000ea3e00720c */ /* 0x000fe40003fa6270 */
[----:B------:R-:W-:Y:S02]  /*5b80*/  FSEL R56, R56, -INF , P4 ;  /* 0xff80000038387808 */ /* 0x000fe40002000000 */
[----:B------:R-:W-:Y:S02]  /*5b90*/  FMNMX3.FTZ R18, R18, R159, R239, !PT ;  /* 0x0000009f12127276 */ /* 0x000fe400078100ef */
[----:B------:R-:W-:Y:S02]  /*5ba0*/  ISETP.GE.AND P4, PT, R65, R235, PT ;  /* 0x000000eb4100720c */ /* 0x000fe40003f86270 */
[----:B------:R-:W-:-:S02]  /*5bb0*/  FMNMX3.FTZ R16, R16, R185, R205, !PT ;  /* 0x000000b910107276 */ /* 0x000fc400078100cd */
[----:B------:R-:W-:Y:S02]  /*5bc0*/  FSEL R197, R17, -INF , !P6 ;  /* 0xff80000011c57808 */ /* 0x000fe40007000000 */
[----:B------:R-:W-:Y:S02]  /*5bd0*/  FSEL R19, R19, -INF , P1 ;  /* 0xff80000013137808 */ /* 0x000fe40000800000 */
[----:B------:R-:W-:Y:S02]  /*5be0*/  ISETP.GE.AND P6, PT, R59, R234, PT ;  /* 0x000000ea3b00720c */ /* 0x000fe40003fc6270 */
[----:B------:R-:W-:Y:S02]  /*5bf0*/  ISETP.GE.AND P1, PT, R63, R235, PT ;  /* 0x000000eb3f00720c */ /* 0x000fe40003f26270 */
[----:B------:R-:W-:Y:S02]  /*5c00*/  FSEL R189, R56, -INF , !P5 ;  /* 0xff80000038bd7808 */ /* 0x000fe40006800000 */
[----:B------:R-:W-:-:S02]  /*5c10*/  FMNMX3.FTZ R18, R18, R165, R217, !PT ;  /* 0x000000a512127276 */ /* 0x000fc400078100d9 */
[----:B------:R-:W-:Y:S02]  /*5c20*/  ISETP.GE.AND P5, PT, R65, R234, PT ;  /* 0x000000ea4100720c */ /* 0x000fe40003fa6270 */
[----:B------:R-:W-:Y:S02]  /*5c30*/  FSEL R12, R12, -INF , P4 ;  /* 0xff8000000c0c7808 */ /* 0x000fe40002000000 */
[----:B------:R-:W-:Y:S02]  /*5c40*/  ISETP.GE.AND P4, PT, R70, R235, PT ;  /* 0x000000eb4600720c */ /* 0x000fe40003f86270 */
[----:B------:R-:W-:Y:S02]  /*5c50*/  FMNMX3.FTZ R16, R16, R203, R201, !PT ;  /* 0x000000cb10107276 */ /* 0x000fe400078100c9 */
[----:B------:R-:W-:Y:S02]  /*5c60*/  FSEL R191, R19, -INF , !P6 ;  /* 0xff80000013bf7808 */ /* 0x000fe40007000000 */
[----:B------:R-:W-:-:S02]  /*5c70*/  FSEL R28, R28, -INF , P1 ;  /* 0xff8000001c1c7808 */ /* 0x000fc40000800000 */
[----:B------:R-:W-:Y:S02]  /*5c80*/  FMNMX3.FTZ R18, R18, R193, R207, !PT ;  /* 0x000000c112127276 */ /* 0x000fe400078100cf */
[-C--:B------:R-:W-:Y:S02]  /*5c90*/  ISETP.GE.AND P6, PT, R63, R234.reuse, PT ;  /* 0x000000ea3f00720c */ /* 0x080fe40003fc6270 */
[----:B------:R-:W-:Y:S02]  /*5ca0*/  ISETP.GE.AND P1, PT, R69, R235, PT ;  /* 0x000000eb4500720c */ /* 0x000fe40003f26270 */
[----:B------:R-:W-:Y:S02]  /*5cb0*/  FSEL R169, R12, -INF , !P5 ;  /* 0xff8000000ca97808 */ /* 0x000fe40006800000 */
[----:B------:R-:W-:Y:S02]  /*5cc0*/  ISETP.GE.AND P5, PT, R70, R234, PT ;  /* 0x000000ea4600720c */ /* 0x000fe40003fa6270 */
[----:B------:R-:W-:-:S02]  /*5cd0*/  FMNMX3.FTZ R16, R16, R199, R177, !PT ;  /* 0x000000c710107276 */ /* 0x000fc400078100b1 */
[----:B------:R-:W-:Y:S02]  /*5ce0*/  FSEL R20, R20, -INF , P4 ;  /* 0xff80000014147808 */ /* 0x000fe40002000000 */
[----:B------:R-:W-:Y:S02]  /*5cf0*/  ISETP.GE.AND P4, PT, R73, R235, PT ;  /* 0x000000eb4900720c */ /* 0x000fe40003f86270 */
[----:B------:R-:W-:Y:S02]  /*5d00*/  FMNMX3.FTZ R18, R18, R197, R195, !PT ;  /* 0x000000c512127276 */ /* 0x000fe400078100c3 */
[----:B------:R-:W-:Y:S02]  /*5d10*/  FSEL R187, R28, -INF , !P6 ;  /* 0xff8000001cbb7808 */ /* 0x000fe40007000000 */
[----:B------:R-:W-:Y:S02]  /*5d20*/  FSEL R14, R14, -INF , P1 ;  /* 0xff8000000e0e7808 */ /* 0x000fe40000800000 */
[----:B------:R-:W-:-:S02]  /*5d30*/  ISETP.GE.AND P6, PT, R69, R234, PT ;  /* 0x000000ea4500720c */ /* 0x000fc40003fc6270 */
[----:B------:R-:W-:Y:S02]  /*5d40*/  ISETP.GE.AND P1, PT, R68, R235, PT ;  /* 0x000000eb4400720c */ /* 0x000fe40003f26270 */
[----:B------:R-:W-:Y:S02]  /*5d50*/  FMNMX3.FTZ R16, R16, R175, R173, !PT ;  /* 0x000000af10107276 */ /* 0x000fe400078100ad */
[----:B------:R-:W-:Y:S02]  /*5d60*/  FSEL R163, R20, -INF , !P5 ;  /* 0xff80000014a37808 */ /* 0x000fe40006800000 */
[----:B------:R-:W-:Y:S02]  /*5d70*/  ISETP.GE.AND P5, PT, R73, R234, PT ;  /* 0x000000ea4900720c */ /* 0x000fe40003fa6270 */
[----:B------:R-:W-:Y:S02]  /*5d80*/  FSEL R8, R8, -INF , P4 ;  /* 0xff80000008087808 */ /* 0x000fe40002000000 */
[----:B------:R-:W-:-:S02]  /*5d90*/  FMNMX3.FTZ R18, R18, R191, R189, !PT ;  /* 0x000000bf12127276 */ /* 0x000fc400078100bd */
[----:B------:R-:W-:Y:S02]  /*5da0*/  FSEL R167, R14, -INF , !P6 ;  /* 0xff8000000ea77808 */ /* 0x000fe40007000000 */
[----:B------:R-:W-:Y:S02]  /*5db0*/  FMNMX3.FTZ R16, R16, R171, R157, !PT ;  /* 0x000000ab10107276 */ /* 0x000fe4000781009d */
[----:B------:R-:W-:Y:S02]  /*5dc0*/  FSEL R4, R4, -INF , P1 ;  /* 0xff80000004047808 */ /* 0x000fe40000800000 */
[----:B------:R-:W-:Y:S02]  /*5dd0*/  ISETP.GE.AND P6, PT, R68, R234, PT ;  /* 0x000000ea4400720c */ /* 0x000fe40003fc6270 */
[----:B------:R-:W-:Y:S02]  /*5de0*/  ISETP.GE.AND P1, PT, R57, R235, PT ;  /* 0x000000eb3900720c */ /* 0x000fe40003f26270 */
[----:B------:R-:W-:-:S02]  /*5df0*/  FSEL R149, R8, -INF , !P5 ;  /* 0xff80000008957808 */ /* 0x000fc40006800000 */
[----:B------:R-:W-:Y:S02]  /*5e00*/  ISETP.GE.AND P4, PT, R30, R235, PT ;  /* 0x000000eb1e00720c */ /* 0x000fe40003f86270 */
[----:B------:R-:W-:Y:S02]  /*5e10*/  FMNMX3.FTZ R8, R18, R187, R169, !PT ;  /* 0x000000bb12087276 */ /* 0x000fe400078100a9 */
[----:B------:R-:W-:Y:S02]  /*5e20*/  FMNMX3.FTZ R16, R16, R155, R153, !PT ;  /* 0x0000009b10107276 */ /* 0x000fe40007810099 */
[----:B------:R-:W-:Y:S02]  /*5e30*/  FSEL R161, R4, -INF , !P6 ;  /* 0xff80000004a17808 */ /* 0x000fe40007000000 */
[----:B------:R-:W-:Y:S02]  /*5e40*/  FSEL R6, R6, -INF , P1 ;  /* 0xff80000006067808 */ /* 0x000fe40000800000 */
[----:B------:R-:W-:-:S02]  /*5e50*/  ISETP.GE.AND P6, PT, R57, R234, PT ;  /* 0x000000ea3900720c */ /* 0x000fc40003fc6270 */
[----:B------:R-:W-:Y:S02]  /*5e60*/  ISETP.GE.AND P5, PT, R30, R234, PT ;  /* 0x000000ea1e00720c */ /* 0x000fe40003fa6270 */
[----:B------:R-:W-:Y:S02]  /*5e70*/  ISETP.GE.AND P1, PT, R48, R235, PT ;  /* 0x000000eb3000720c */ /* 0x000fe40003f26270 */
[----:B------:R-:W-:Y:S02]  /*5e80*/  FSEL R10, R10, -INF , P4 ;  /* 0xff8000000a0a7808 */ /* 0x000fe40002000000 */
[----:B------:R-:W-:Y:S02]  /*5e90*/  FMNMX3.FTZ R8, R8, R167, R163, !PT ;  /* 0x000000a708087276 */ /* 0x000fe400078100a3 */
[----:B------:R-:W-:Y:S02]  /*5ea0*/  FMNMX.FTZ R4, R151, R16, !PT ;  /* 0x0000001097047209 */ /* 0x000fe40007810000 */
[----:B------:R-:W-:-:S02]  /*5eb0*/  ISETP.GE.AND P4, PT, R48, R234, PT ;  /* 0x000000ea3000720c */ /* 0x000fc40003f86270 */
[----:B------:R-:W-:Y:S02]  /*5ec0*/  FSEL R22, R22, -INF , P1 ;  /* 0xff80000016167808 */ /* 0x000fe40000800000 */
[----:B------:R-:W-:Y:S02]  /*5ed0*/  FSEL R145, R6, -INF , !P6 ;  /* 0xff80000006917808 */ /* 0x000fe40007000000 */
[----:B------:R-:W-:Y:S02]  /*5ee0*/  FSEL R143, R10, -INF , !P5 ;  /* 0xff8000000a8f7808 */ /* 0x000fe40006800000 */
[----:B------:R-:W-:Y:S01]  /*5ef0*/  FMNMX3.FTZ R8, R8, R161, R149, !PT ;  /* 0x000000a108087276 */ /* 0x000fe20007810095 */
[----:B------:R-:W1:Y:S01]  /*5f00*/  SHFL.BFLY PT, R17, R4, 0x2, 0x1f ;  /* 0x0c401f0004117f89 */ /* 0x000e6200000e0000 */
[----:B------:R-:W-:Y:S02]  /*5f10*/  FSEL R141, R22, -INF , !P4 ;  /* 0xff800000168d7808 */ /* 0x000fe40006000000 */
[----:B------:R-:W-:-:S04]  /*5f20*/  FMNMX3.FTZ R6, R8, R145, R143, !PT ;  /* 0x0000009108067276 */ /* 0x000fc8000781008f */
[----:B------:R-:W-:-:S05]  /*5f30*/  FMNMX.FTZ R6, R141, R6, !PT ;  /* 0x000000068d067209 */ /* 0x000fca0007810000 */
[----:B------:R-:W3:Y:S01]  /*5f40*/  SHFL.BFLY PT, R19, R6, 0x2, 0x1f ;  /* 0x0c401f0006137f89 */ /* 0x000ee200000e0000 */
[----:B-1----:R-:W-:-:S05]  /*5f50*/  FMNMX.FTZ R17, R4, R17, !PT ;  /* 0x0000001104117209 */ /* 0x002fca0007810000 */
[----:B------:R-:W1:Y:S01]  /*5f60*/  SHFL.BFLY PT, R134, R17, 0x1, 0x1f ;  /* 0x0c201f0011867f89 */ /* 0x000e6200000e0000 */
[----:B---3--:R-:W-:-:S05]  /*5f70*/  FMNMX.FTZ R4, R6, R19, !PT ;  /* 0x0000001306047209 */ /* 0x008fca0007810000 */
[----:B------:R-:W3:Y:S01]  /*5f80*/  SHFL.BFLY PT, R133, R4, 0x1, 0x1f ;  /* 0x0c201f0004857f89 */ /* 0x000ee200000e0000 */
[----:B------:R-:W-:Y:S02]  /*5f90*/  LOP3.LUT R183, R37, 0x200, R36, 0xf8, !PT ;  /* 0x0000020025b77812 */ /* 0x000fe400078ef824 */
[----:B-1----:R-:W-:-:S03]  /*5fa0*/  FMNMX.FTZ R134, R17, R134, !PT ;  /* 0x0000008611867209 */ /* 0x002fc60007810000 */
[----:B------:R-:W-:Y:S01]  /*5fb0*/  IMAD R65, R183, 0x2, R214 ;  /* 0x00000002b7417824 */ /* 0x000fe200078e02d6 */
[----:B------:R-:W-:Y:S01]  /*5fc0*/  FSETP.NEU.FTZ.AND P1, PT, R134, -INF , PT ;  /* 0xff8000008600780b */ /* 0x000fe20003f3d000 */
[----:B--2---:R-:W-:-:S03]  /*5fd0*/  FMUL.FTZ R140, R67, R134 ;  /* 0x00000086438c7220 */ /* 0x004fc60000410000 */
[----:B------:R-:W1:Y:S02]  /*5fe0*/  LDSM.16.MT88.4 R124, [R65+0xc000] ;  /* 0x00c00000417c783b */ /* 0x000e640000004200 */
[----:B------:R-:W-:Y:S02]  /*5ff0*/  FSEL R140, R140, RZ, P1 ;  /* 0x000000ff8c8c7208 */ /* 0x000fe40000800000 */
[----:B------:R-:W-:Y:S01]  /*6000*/  LDSM.16.MT88.4 R92, [R65+0x10000] ;  /* 0x01000000415c783b */ /* 0x000fe20000004200 */
[----:B---3--:R-:W-:Y:S01]  /*6010*/  FMNMX.FTZ R133, R4, R133, !PT ;  /* 0x0000008504857209 */ /* 0x008fe20007810000 */
[----:B------:R-:W-:Y:S02]  /*6020*/  VIADD R4, R65, 0xc000 ;  /* 0x0000c00041047836 */ /* 0x000fe40000000000 */
[----:B------:R-:W-:Y:S01]  /*6030*/  FFMA.FTZ R56, R43, R67, -R140 ;  /* 0x000000432b387223 */ /* 0x000fe2000001088c */
[----:B------:R-:W-:Y:S01]  /*6040*/  FSETP.NEU.FTZ.AND P1, PT, R133, -INF , PT ;  /* 0xff8000008500780b */ /* 0x000fe20003f3d000 */
[----:B------:R-:W-:Y:S01]  /*6050*/  FMUL.FTZ R64, R67, R133 ;  /* 0x0000008543407220 */ /* 0x000fe20000410000 */
[----:B------:R-:W-:Y:S01]  /*6060*/  VIADD R43, R65, 0xc040 ;  /* 0x0000c040412b7836 */ /* 0x000fe20000000000 */
[----:B------:R-:W-:Y:S01]  /*6070*/  LDSM.16.MT88.4 R136, [R65+0x10800] ;  /* 0x010800004188783b */ /* 0x000fe20000004200 */
[----:B------:R-:W-:-:S02]  /*6080*/  @P2 VIADD R43, R4, 0xffffffc0 ;  /* 0xffffffc0042b2836 */ /* 0x000fc40000000000 */
[----:B------:R-:W-:Y:S01]  /*6090*/  FSEL R64, R64, RZ, P1 ;  /* 0x000000ff40407208 */ /* 0x000fe20000800000 */
[C---:B------:R-:W-:Y:S02]  /*60a0*/  IMAD.IADD R66, R188.reuse, 0x1, R65 ;  /* 0x00000001bc427824 */ /* 0x040fe400078e0241 */
[----:B------:R-:W-:Y:S02]  /*60b0*/  IMAD.IADD R37, R188, 0x1, R43 ;  /* 0x00000001bc257824 */ /* 0x000fe400078e022b */
        /* <DEDUP_REMOVED lines=18> */
[----:B------:R-:W-:Y:S01]  /*61e0*/  MUFU.EX2 R56, R56 ;  /* 0x0000003800387308 */ /* 0x000fe20000000800 */
[----:B------:R-:W5:Y:S01]  /*61f0*/  LDSM.16.MT88.4 R8, [R65+0xc800] ;  /* 0x00c800004108783b */ /* 0x000f620000004200 */
[-C--:B------:R-:W-:Y:S01]  /*6200*/  FFMA.FTZ R52, R21, R67.reuse, -R140 ;  /* 0x0000004315347223 */ /* 0x080fe2000001088c */
[-C--:B------:R-:W-:Y:S02]  /*6210*/  FFMA.FTZ R50, R13, R67.reuse, -R64 ;  /* 0x000000430d327223 */ /* 0x080fe40000010840 */
[----:B------:R-:W5:Y:S03]  /*6220*/  LDSM.16.MT88.4 R16, [R66+0xc800] ;  /* 0x00c800004210783b */ /* 0x000f660000004200 */
[----:B------:R-:W1:Y:S08]  /*6230*/  MUFU.EX2 R62, R62 ;  /* 0x0000003e003e7308 */ /* 0x000e700000000800 */
[----:B------:R-:W2:Y:S08]  /*6240*/  MUFU.EX2 R59, R59 ;  /* 0x0000003b003b7308 */ /* 0x000eb00000000800 */
[----:B------:R-:W-:Y:S08]  /*6250*/  MUFU.EX2 R61, R61 ;  /* 0x0000003d003d7308 */ /* 0x000ff00000000800 */
[----:B------:R-:W3:Y:S08]  /*6260*/  MUFU.EX2 R58, R58 ;  /* 0x0000003a003a7308 */ /* 0x000ef00000000800 */
[----:B------:R-:W-:Y:S08]  /*6270*/  MUFU.EX2 R57, R57 ;  /* 0x0000003900397308 */ /* 0x000ff00000000800 */
[----:B------:R-:W4:Y:S01]  /*6280*/  MUFU.EX2 R54, R54 ;  /* 0x0000003600367308 */ /* 0x000f220000000800 */
[-C--:B------:R-:W-:Y:S01]  /*6290*/  FFMA.FTZ R55, R23, R67.reuse, -R140 ;  /* 0x0000004317377223 */ /* 0x080fe2000001088c */
[----:B------:R-:W-:Y:S01]  /*62a0*/  FFMA.FTZ R53, R15, R67, -R64 ;  /* 0x000000430f357223 */ /* 0x000fe20000010840 */
[----:B-1----:R-:W-:Y:S01]  /*62b0*/  F2FP.F16.F32.PACK_AB R68, R62, R63 ;  /* 0x0000003f3e44723e */ /* 0x002fe200000000ff */
[----:B------:R-:W1:Y:S01]  /*62c0*/  LDSM.16.MT88.4 R20, [R66+0x10800] ;  /* 0x010800004214783b */ /* 0x000e620000004200 */
[----:B--2---:R-:W-:-:S02]  /*62d0*/  F2FP.F16.F32.PACK_AB R70, R56, R59 ;  /* 0x0000003b3846723e */ /* 0x004fc400000000ff */
[----:B---3--:R-:W-:Y:S01]  /*62e0*/  F2FP.F16.F32.PACK_AB R69, R58, R61 ;  /* 0x0000003d3a45723e */ /* 0x008fe200000000ff */
[----:B------:R-:W-:Y:S01]  /*62f0*/  MUFU.EX2 R55, R55 ;  /* 0x0000003700377308 */ /* 0x000fe20000000800 */
[----:B------:R-:W2:Y:S01]  /*6300*/  LDSM.16.MT88.4 R12, [R43+0x800] ;  /* 0x000800002b0c783b */ /* 0x000ea20000004200 */
[----:B----4-:R-:W-:-:S06]  /*6310*/  F2FP.F16.F32.PACK_AB R71, R54, R57 ;  /* 0x000000393647723e */ /* 0x010fcc00000000ff */
        /* <DEDUP_REMOVED lines=30> */
[----:B------:R-:W-:-:S06]  /*6500*/  FFMA.FTZ R47, R41, R67, -R140 ;  /* 0x00000043292f7223 */ /* 0x000fcc000001088c */
[----:B------:R-:W-:Y:S01]  /*6510*/  HMMA.16816.F32 R120, R4, R16, R120 ;  /* 0x000000100478723c */ /* 0x000fe20000001878 */
[----:B------:R-:W-:-:S07]  /*6520*/  FFMA.FTZ R44, R31, R67, -R140 ;  /* 0x000000431f2c7223 */ /* 0x000fce000001088c */
[----:B------:R-:W-:Y:S01]  /*6530*/  HMMA.16816.F32 R116, R4, R18, R116 ;  /* 0x000000120474723c */ /* 0x000fe20000001874 */
[----:B------:R-:W3:Y:S01]  /*6540*/  LDSM.16.MT88.4 R16, [R37+0x800] ;  /* 0x000800002510783b */ /* 0x000ee20000004200 */
[----:B------:R-:W-:-:S03]  /*6550*/  FFMA.FTZ R41, R29, R67, -R140 ;  /* 0x000000431d297223 */ /* 0x000fc6000001088c */
[----:B------:R-:W4:Y:S03]  /*6560*/  LDSM.16.MT88.4 R28, [R43+0x4800] ;  /* 0x004800002b1c783b */ /* 0x000f260000004200 */
        /* <DEDUP_REMOVED lines=16> */
[----:B------:R-:W5:Y:S08]  /*6670*/  MUFU.EX2 R44, R44 ;  /* 0x0000002c002c7308 */ /* 0x000f700000000800 */
[----:B------:R-:W-:Y:S08]  /*6680*/  MUFU.EX2 R41, R41 ;  /* 0x0000002900297308 */ /* 0x000ff00000000800 */
[----:B------:R-:W2:Y:S08]  /*6690*/  MUFU.EX2 R40, R40 ;  /* 0x0000002800287308 */ /* 0x000eb00000000800 */
[----:B------:R-:W-:Y:S08]  /*66a0*/  MUFU.EX2 R45, R45 ;  /* 0x0000002d002d7308 */ /* 0x000ff00000000800 */
[----:B------:R-:W1:Y:S08]  /*66b0*/  MUFU.EX2 R42, R42 ;  /* 0x0000002a002a7308 */ /* 0x000e700000000800 */
[----:B------:R-:W-:Y:S08]  /*66c0*/  MUFU.EX2 R39, R39 ;  /* 0x0000002700277308 */ /* 0x000ff00000000800 */
[----:B------:R-:W1:Y:S01]  /*66d0*/  MUFU.EX2 R38, R38 ;  /* 0x0000002600267308 */ /* 0x000e620000000800 */
[C---:B---3--:R-:W-:Y:S08]  /*66e0*/  HMMA.16816.F32 R104, R4.reuse, R16, R104 ;  /* 0x000000100468723c */ /* 0x048ff00000001868 */
[C---:B------:R-:W-:Y:S01]  /*66f0*/  HMMA.16816.F32 R100, R4.reuse, R18, R100 ;  /* 0x000000120464723c */ /* 0x040fe20000001864 */
[----:B------:R-:W3:Y:S07]  /*6700*/  LDSM.16.MT88.4 R16, [R43+0x1000] ;  /* 0x001000002b10783b */ /* 0x000eee0000004200 */
[C---:B------:R-:W-:Y:S08]  /*6710*/  HMMA.16816.F32 R96, R4.reuse, R136, R96 ;  /* 0x000000880460723c */ /* 0x040ff00000001860 */
[C---:B------:R-:W-:Y:S08]  /*6720*/  HMMA.16816.F32 R92, R4.reuse, R138, R92 ;  /* 0x0000008a045c723c */ /* 0x040ff0000000185c */
[C---:B----4-:R-:W-:Y:S08]  /*6730*/  HMMA.16816.F32 R80, R4.reuse, R28, R80 ;  /* 0x0000001c0450723c */ /* 0x050ff00000001850 */
[----:B------:R-:W-:Y:S01]  /*6740*/  HMMA.16816.F32 R76, R4, R30, R76 ;  /* 0x0000001e044c723c */ /* 0x000fe2000000184c */
[----:B-----5:R-:W-:Y:S01]  /*6750*/  F2FP.F16.F32.PACK_AB R4, R44, R47 ;  /* 0x0000002f2c04723e */ /* 0x020fe200000000ff */
[----:B------:R-:W-:Y:S01]  /*6760*/  LDSM.16.MT88.4 R28, [R43+0x5000] ;  /* 0x005000002b1c783b */ /* 0x000fe20000004200 */
[----:B--2---:R-:W-:-:S02]  /*6770*/  F2FP.F16.F32.PACK_AB R6, R40, R41 ;  /* 0x000000292806723e */ /* 0x004fc400000000ff */
[----:B-1----:R-:W-:Y:S02]  /*6780*/  F2FP.F16.F32.PACK_AB R5, R42, R45 ;  /* 0x0000002d2a05723e */ /* 0x002fe400000000ff */
[----:B------:R-:W-:-:S07]  /*6790*/  F2FP.F16.F32.PACK_AB R7, R38, R39 ;  /* 0x000000272607723e */ /* 0x000fce00000000ff */
        /* <DEDUP_REMOVED lines=370> */
.L_x_7045:
        /* <DEDUP_REMOVED lines=8> */
.L_x_7046:
[----:B------:R-:W-:Y:S05]  /*7f40*/  BSYNC.RECONVERGENT B0 ;  /* 0x0000000000007941 */ /* 0x000fea0003800200 */
.L_x_7044:
[----:B------:R-:W1:Y:S01]  /*7f50*/  S2UR UR6, SR_CgaCtaId ;  /* 0x00000000000679c3 */ /* 0x000e620000008800 */
[----:B------:R-:W-:Y:S01]  /*7f60*/  SHF.L.U32 R7, R180, 0x5, RZ ;  /* 0x00000005b4077819 */ /* 0x000fe200000006ff */
[----:B------:R-:W-:Y:S01]  /*7f70*/  UMOV UR7, 0x400 ;  /* 0x0000040000077882 */ /* 0x000fe20000000000 */
[----:B------:R-:W-:Y:S02]  /*7f80*/  SHF.L.U32 R208, R212, 0x3, RZ ;  /* 0x00000003d4d07819 */ /* 0x000fe400000006ff */
[----:B------:R-:W-:Y:S02]  /*7f90*/  SHF.L.U64.HI R4, R180, 0x5, R181 ;  /* 0x00000005b4047819 */ /* 0x000fe400000102b5 */
[----:B------:R-:W-:Y:S02]  /*7fa0*/  IADD3 R10, P1, PT, R7, R226, RZ ;  /* 0x000000e2070a7210 */ /* 0x000fe40007f3e0ff */
[----:B------:R-:W-:Y:S02]  /*7fb0*/  LOP3.LUT R9, R208, 0x1c0, RZ, 0xc0, !PT ;  /* 0x000001c0d0097812 */ /* 0x000fe400078ec0ff */
[----:B------:R-:W-:-:S02]  /*7fc0*/  IADD3.X R11, PT, PT, R4, R227, RZ, P1, !PT ;  /* 0x000000e3040b7210 */ /* 0x000fc40000ffe4ff */
[C---:B------:R-:W-:Y:S02]  /*7fd0*/  LOP3.LUT R5, R208.reuse, 0x38, RZ, 0xc0, !PT ;  /* 0x00000038d0057812 */ /* 0x040fe400078ec0ff */
[----:B------:R-:W-:Y:S02]  /*7fe0*/  LOP3.LUT R6, R208, 0x1e00, RZ, 0xc0, !PT ;  /* 0x00001e00d0067812 */ /* 0x000fe400078ec0ff */
[----:B------:R-:W-:Y:S02]  /*7ff0*/  LOP3.LUT R8, R9, 0x38, R212, 0xf8, !PT ;  /* 0x0000003809087812 */ /* 0x000fe400078ef8d4 */
[-C--:B------:R-:W-:Y:S02]  /*8000*/  IADD3 R12, P1, PT, R10, R7.reuse, RZ ;  /* 0x000000070a0c7210 */ /* 0x080fe40007f3e0ff */
[----:B------:R-:W-:Y:S02]  /*8010*/  LOP3.LUT R6, R6, R8, R5, 0xf6, !PT ;  /* 0x0000000806067212 */ /* 0x000fe400078ef605 */
[----:B------:R-:W-:Y:S01]  /*8020*/  IADD3.X R13, PT, PT, R11, R4, RZ, P1, !PT ;  /* 0x000000040b0d7210 */ /* 0x000fe20000ffe4ff */
[----:B-1----:R-:W-:Y:S01]  /*8030*/  ULEA UR6, UR6, UR7, 0x18 ;  /* 0x0000000706067291 */ /* 0x002fe2000f8ec0ff */
[----:B------:R-:W-:-:S02]  /*8040*/  IADD3 R8, P1, PT, R12, R7, RZ ;  /* 0x000000070c087210 */ /* 0x000fc40007f3e0ff */
[----:B------:R-:W-:Y:S02]  /*8050*/  LOP3.LUT R35, R35, 0x1c0, R36, 0xf8, !PT ;  /* 0x000001c023237812 */ /* 0x000fe400078ef824 */
[-C--:B------:R-:W-:Y:S02]  /*8060*/  IADD3.X R9, PT, PT, R13, R4.reuse, RZ, P1, !PT ;  /* 0x000000040d097210 */ /* 0x080fe40000ffe4ff */
[-C--:B------:R-:W-:Y:S02]  /*8070*/  IADD3 R14, P1, PT, R8, R7.reuse, RZ ;  /* 0x00000007080e7210 */ /* 0x080fe40007f3e0ff */
[----:B------:R-:W-:Y:S02]  /*8080*/  LEA R132, R6, UR6, 0x1 ;  /* 0x0000000606847c11 */ /* 0x000fe4000f8e08ff */
[----:B------:R-:W-:Y:S02]  /*8090*/  IADD3.X R15, PT, PT, R9, R4, RZ, P1, !PT ;  /* 0x00000004090f7210 */ /* 0x000fe40000ffe4ff */
[----:B------:R-:W-:Y:S01]  /*80a0*/  IADD3 R16, P1, PT, R14, R7, RZ ;  /* 0x000000070e107210 */ /* 0x000fe20007f3e0ff */
[----:B------:R-:W-:Y:S01]  /*80b0*/  @!PT LDS RZ, [RZ] ;  /* 0x00000000fffff984 */ /* 0x000fe20000000800 */
[----:B------:R-:W-:Y:S01]  /*80c0*/  @!PT LDS RZ, [RZ] ;  /* 0x00000000fffff984 */ /* 0x000fe20000000800 */
[----:B------:R-:W-:Y:S01]  /*80d0*/  @!PT LDS RZ, [RZ] ;  /* 0x00000000fffff984 */ /* 0x000fe20000000800 */
[----:B------:R-:W-:Y:S01]  /*80e0*/  LDGSTS.E.BYPASS.LTC128B.128 [R132+0xc000], desc[UR4][R226.64] ;  /* 0x0c000000e2847fae */ /* 0x000fe2000b981a04 */
[----:B------:R-:W-:-:S02]  /*80f0*/  LOP3.LUT R35, R32, R35, R5, 0xf6, !PT ;  /* 0x0000002320237212 */ /* 0x000fc400078ef605 */
[-C--:B------:R-:W-:Y:S01]  /*8100*/  IADD3.X R17, PT, PT, R15, R4.reuse, RZ, P1, !PT ;  /* 0x000000040f117210 */ /* 0x080fe20000ffe4ff */
[----:B------:R-:W-:Y:S01]  /*8110*/  LDGSTS.E.BYPASS.LTC128B.128 [R132+0x10000], desc[UR4][R226.64+0x80] ;  /* 0x10000080e2847fae */ /* 0x000fe2000b981a04 */
[-C--:B------:R-:W-:Y:S02]  /*8120*/  IADD3 R18, P4, PT, R16, R7.reuse, RZ ;  /* 0x0000000710127210 */ /* 0x080fe40007f9e0ff */
[----:B------:R-:W-:Y:S01]  /*8130*/  LEA R191, R35, UR6, 0x1 ;  /* 0x0000000623bf7c11 */ /* 0x000fe2000f8e08ff */
[----:B------:R-:W-:Y:S01]  /*8140*/  LDGSTS.E.BYPASS.LTC128B.128 [R132+0xc800], desc[UR4][R10.64] ;  /* 0x0c8000000a847fae */ /* 0x000fe2000b981a04 */
[----:B------:R-:W-:Y:S02]  /*8150*/  IADD3 R24, P1, PT, R18, R7, RZ ;  /* 0x0000000712187210 */ /* 0x000fe40007f3e0ff */
[----:B------:R-:W-:Y:S01]  /*8160*/  IADD3.X R19, PT, PT, R17, R4, RZ, P4, !PT ;  /* 0x0000000411137210 */ /* 0x000fe200027fe4ff */
[----:B------:R-:W-:Y:S01]  /*8170*/  LDGSTS.E.BYPASS.LTC128B.128 [R132+0x10800], desc[UR4][R10.64+0x80] ;  /* 0x108000800a847fae */ /* 0x000fe2000b981a04 */
[----:B------:R-:W-:-:S02]  /*8180*/  IADD3 R185, PT, PT, R213, R188, RZ ;  /* 0x000000bcd5b97210 */ /* 0x000fc40007ffe0ff */
[----:B------:R-:W-:Y:S01]  /*8190*/  IADD3.X R25, PT, PT, R19, R4, RZ, P1, !PT ;  /* 0x0000000413197210 */ /* 0x000fe20000ffe4ff */
[----:B------:R-:W-:Y:S01]  /*81a0*/  LDGSTS.E.BYPASS.LTC128B.128 [R132+0xd000], desc[UR4][R12.64] ;  /* 0x0d0000000c847fae */ /* 0x000fe2000b981a04 */
[----:B------:R-:W-:-:S03]  /*81b0*/  IADD3 R187, PT, PT, R188, R191, RZ ;  /* 0x000000bfbcbb7210 */ /* 0x000fc60007ffe0ff */
[----:B------:R-:W-:Y:S04]  /*81c0*/  LDGSTS.E.BYPASS.LTC128B.128 [R132+0x11000], desc[UR4][R12.64+0x80] ;  /* 0x110000800c847fae */ /* 0x000fe8000b981a04 */
        /* <DEDUP_REMOVED lines=11> */
[----:B------:R-:W3:Y:S04]  /*8280*/  LDSM.16.M88.4 R36, [R213+0x4000] ;  /* 0x00400000d524783b */ /* 0x000ee80000000200 */
[----:B------:R-:W4:Y:S04]  /*8290*/  LDSM.16.M88.4 R28, [R213+0x4800] ;  /* 0x00480000d51c783b */ /* 0x000f280000000200 */
[----:B------:R-:W2:Y:S04]  /*82a0*/  LDSM.16.M88.4 R20, [R213+0x5000] ;  /* 0x00500000d514783b */ /* 0x000ea80000000200 */
[----:B-1----:R-:W1:Y:S04]  /*82b0*/  LDSM.16.M88.4 R12, [R213+0x5800] ;  /* 0x00580000d50c783b */ /* 0x002e680000000200 */
[----:B------:R-:W5:Y:S04]  /*82c0*/  LDSM.16.M88.4 R4, [R213+0x6000] ;  /* 0x00600000d504783b */ /* 0x000f680000000200 */
[----:B------:R-:W5:Y:S04]  /*82d0*/  LDSM.16.M88.4 R152, [R213+0x6800] ;  /* 0x00680000d598783b */ /* 0x000f680000000200 */
[----:B------:R-:W5:Y:S04]  /*82e0*/  LDSM.16.M88.4 R144, [R213+0x7000] ;  /* 0x00700000d590783b */ /* 0x000f680000000200 */
[----:B------:R-:W5:Y:S04]  /*82f0*/  LDSM.16.M88.4 R44, [R213+0x7800] ;  /* 0x00780000d52c783b */ /* 0x000f680000000200 */
[----:B------:R-:W-:Y:S04]  /*8300*/  LDSM.16.M88.4 R172, [R187] ;  /* 0x00000000bbac783b */ /* 0x000fe80000000200 */
[----:B------:R-:W5:Y:S04]  /*8310*/  LDSM.16.M88.4 R56, [R185+0x4000] ;  /* 0x00400000b938783b */ /* 0x000f680000000200 */
[----:B------:R-:W5:Y:S01]  /*8320*/  LD.E R186, desc[UR4][R2.64+0x18c] ;  /* 0x00018c0402ba7980 */ /* 0x000f62000c101900 */
[----:B---3--:R-:W-:Y:S03]  /*8330*/  HMMA.16816.F32 R40, R136, R36, RZ ;  /* 0x000000248828723c */ /* 0x008fe600000018ff */
[----:B------:R-:W3:Y:S01]  /*8340*/  LDSM.16.M88.4 R52, [R185+0x4800] ;  /* 0x00480000b934783b */ /* 0x000ee20000000200 */
[----:B------:R-:W-:-:S03]  /*8350*/  IADD3 R189, PT, PT, R60, R191, RZ ;  /* 0x000000bf3cbd7210 */ /* 0x000fc60007ffe0ff */
[----:B------:R-:W3:Y:S01]  /*8360*/  LDSM.16.M88.4 R48, [R185+0x5000] ;  /* 0x00500000b930783b */ /* 0x000ee20000000200 */
[C---:B------:R-:W-:Y:S03]  /*8370*/  HMMA.16816.F32 R36, R136.reuse, R38, RZ ;  /* 0x000000268824723c */ /* 0x040fe600000018ff */
[----:B------:R-:W-:Y:S04]  /*8380*/  LDSM.16.M88.4 R160, [R185+0x7800] ;  /* 0x00780000b9a0783b */ /* 0x000fe80000000200 */
[----:B------:R-:W-:Y:S01]  /*8390*/  LDSM.16.M88.4 R64, [R189] ;  /* 0x00000000bd40783b */ /* 0x000fe20000000200 */
[C---:B----4-:R-:W-:Y:S03]  /*83a0*/  HMMA.16816.F32 R32, R136.reuse, R28, RZ ;  /* 0x0000001c8820723c */ /* 0x050fe600000018ff */
[----:B------:R-:W-:Y:S04]  /*83b0*/  LDSM.16.M88.4 R60, [R184+0x4000] ;  /* 0x00400000b83c783b */ /* 0x000fe80000000200 */
[----:B------:R-:W-:Y:S01]  /*83c0*/  LDSM.16.M88.4 R176, [R185+0x6000] ;  /* 0x00600000b9b0783b */ /* 0x000fe20000000200 */
[C---:B--2---:R-:W-:Y:S03]  /*83d0*/  HMMA.16816.F32 R24, R136.reuse, R20, RZ ;  /* 0x000000148818723c */ /* 0x044fe600000018ff */
[----:B------:R-:W-:Y:S04]  /*83e0*/  LDSM.16.M88.4 R168, [R185+0x6800] ;  /* 0x00680000b9a8783b */ /* 0x000fe80000000200 */
[----:B------:R-:W-:Y:S01]  /*83f0*/  LDSM.16.M88.4 R164, [R185+0x7000] ;  /* 0x00700000b9a4783b */ /* 0x000fe20000000200 */
[C---:B-1----:R-:W-:Y:S03]  /*8400*/  HMMA.16816.F32 R16, R136.reuse, R12, RZ ;  /* 0x0000000c8810723c */ /* 0x042fe600000018ff */
[----:B------:R-:W0:Y:S05]  /*8410*/  LDGDEPBAR ;  /* 0x00000000000079af */ /* 0x000e2a0000000000 */
        /* <DEDUP_REMOVED lines=39> */
[----:B------:R-:W-:Y:S01]  /*8690*/  IADD3 R188, PT, PT, R188, R189, RZ ;  /* 0x000000bdbcbc7210 */ /* 0x000fe20007ffe0ff */
[----:B------:R-:W-:Y:S06]  /*86a0*/  LDSM.16.M88.4 R164, [R191+0x2000] ;  /* 0x00200000bfa4783b */ /* 0x000fec0000000200 */
        /* <DEDUP_REMOVED lines=71> */
[----:B------:R-:W-:Y:S07]  /*8b20*/  LDSM.16.M88.4 R24, [R182+0x9000] ;  /* 0x00900000b618783b */ /* 0x000fee0000000200 */
[----:B------:R-:W-:Y:S08]  /*8b30*/  HMMA.16816.F32 R20, R60, R46, R20 ;  /* 0x0000002e3c14723c */ /* 0x000ff00000001814 */
[C---:B---3--:R-:W-:Y:S08]  /*8b40*/  HMMA.16816.F32 R48, R56.reuse, R32, R48 ;  /* 0x000000203830723c */ /* 0x048ff00000001830 */
        /* <DEDUP_REMOVED lines=9> */
[----:B------:R-:W3:Y:S02]  /*8be0*/  MUFU.TANH R176, R36 ;  /* 0x0000002400b07308 */ /* 0x000ee40000002400 */
        /* <DEDUP_REMOVED lines=19> */
[----:B------:R-:W-:Y:S02]  /*8d20*/  LDSM.16.M88.4 R32, [R182+0xa000] ;  /* 0x00a00000b620783b */ /* 0x000fe40000000200 */
[C---:B--2---:R-:W-:Y:S08]  /*8d30*/  HMMA.16816.F32 R156, R164.reuse, R16, R156 ;  /* 0x00000010a49c723c */ /* 0x044ff0000000189c */
[----:B------:R-:W-:Y:S01]  /*8d40*/  HMMA.16816.F32 R152, R164, R18, R152 ;  /* 0x00000012a498723c */ /* 0x000fe20000001898 */
[----:B------:R-:W2:Y:S01]  /*8d50*/  LDSM.16.M88.4 R16, [R185+0xa800] ;  /* 0x00a80000b910783b */ /* 0x000ea20000000200 */
[-C--:B------:R-:W-:Y:S01]  /*8d60*/  FMUL.FTZ R48, R49, R186.reuse ;  /* 0x000000ba31307220 */ /* 0x080fe20000410000 */
[-C--:B------:R-:W-:Y:S01]  /*8d70*/  FMUL.FTZ R49, R50, R186.reuse ;  /* 0x000000ba32317220 */ /* 0x080fe20000410000 */
[----:B------:R-:W-:-:S04]  /*8d80*/  FMUL.FTZ R46, R51, R186 ;  /* 0x000000ba332e7220 */ /* 0x000fc80000410000 */
[----:B-----5:R-:W-:Y:S01]  /*8d90*/  HMMA.16816.F32 R12, R64, R38, R12 ;  /* 0x00000026400c723c */ /* 0x020fe2000000180c */
[----:B------:R-:W1:Y:S07]  /*8da0*/  MUFU.TANH R47, R28 ;  /* 0x0000001c002f7308 */ /* 0x000e6e0000002400 */
[----:B------:R-:W-:Y:S01]  /*8db0*/  HMMA.16816.F32 R4, R60, R10, R4 ;  /* 0x0000000a3c04723c */ /* 0x000fe20000001804 */
[----:B------:R-:W1:Y:S07]  /*8dc0*/  MUFU.TANH R50, R29 ;  /* 0x0000001d00327308 */ /* 0x000e6e0000002400 */
[----:B------:R-:W-:Y:S01]  /*8dd0*/  HMMA.16816.F32 R52, R64, R36, R52 ;  /* 0x000000244034723c */ /* 0x000fe20000001834 */
[----:B------:R-:W1:Y:S07]  /*8de0*/  MUFU.TANH R51, R30 ;  /* 0x0000001e00337308 */ /* 0x000e6e0000002400 */
[----:B------:R-:W-:Y:S01]  /*8df0*/  HMMA.16816.F32 R168, R60, R8, R168 ;  /* 0x000000083ca8723c */ /* 0x000fe200000018a8 */
[----:B------:R5:W1:Y:S01]  /*8e00*/  MUFU.TANH R179, R31 ;  /* 0x0000001f00b37308 */ /* 0x000a620000002400 */
[----:B------:R-:W3:Y:S01]  /*8e10*/  LDSM.16.M88.4 R8, [R184+0xa800] ;  /* 0x00a80000b808783b */ /* 0x000ee20000000200 */
[-C--:B------:R-:W-:Y:S01]  /*8e20*/  FMUL.FTZ R20, R20, R186.reuse ;  /* 0x000000ba14147220 */ /* 0x080fe20000410000 */
[-C--:B------:R-:W-:Y:S01]  /*8e30*/  FMUL.FTZ R21, R21, R186.reuse ;  /* 0x000000ba15157220 */ /* 0x080fe20000410000 */
[-C--:B------:R-:W-:Y:S01]  /*8e40*/  FMUL.FTZ R22, R22, R186.reuse ;  /* 0x000000ba16167220 */ /* 0x080fe20000410000 */
[----:B-----5:R-:W5:Y:S01]  /*8e50*/  LDSM.16.M88.4 R28, [R213+0xb000] ;  /* 0x00b00000d51c783b */ /* 0x020f620000000200 */
        /* <DEDUP_REMOVED lines=11> */
[----:B--2---:R-:W-:Y:S01]  /*8f10*/  HMMA.16816.F32 R156, R60, R16, R156 ;  /* 0x000000103c9c723c */ /* 0x004fe2000000189c */
[----:B----4-:R-:W2:Y:S01]  /*8f20*/  LDSM.16.M88.4 R20, [R213+0xb800] ;  /* 0x00b80000d514783b */ /* 0x010ea20000000200 */
[-C--:B------:R-:W-:Y:S01]  /*8f30*/  FMUL.FTZ R12, R12, R186.reuse ;  /* 0x000000ba0c0c7220 */ /* 0x080fe20000410000 */
[----:B------:R-:W-:-:S05]  /*8f40*/  FMUL.FTZ R13, R13, R186 ;  /* 0x000000ba0d0d7220 */ /* 0x000fca0000410000 */
[----:B------:R-:W-:Y:S01]  /*8f50*/  HMMA.16816.F32 R4, R56, R34, R4 ;  /* 0x000000223804723c */ /* 0x000fe20000001804 */
[-C--:B------:R-:W-:Y:S01]  /*8f60*/  FMUL.FTZ R42, R53, R186.reuse ;  /* 0x000000ba352a7220 */ /* 0x080fe20000410000 */
[-C--:B------:R-:W-:Y:S01]  /*8f70*/  FMUL.FTZ R43, R54, R186.reuse ;  /* 0x000000ba362b7220 */ /* 0x080fe20000410000 */
[----:B------:R-:W4:Y:S01]  /*8f80*/  MUFU.TANH R53, R12 ;  /* 0x0000000c00357308 */ /* 0x000f220000002400 */
[----:B------:R-:W-:-:S04]  /*8f90*/  FMUL.FTZ R54, R15, R186 ;  /* 0x000000ba0f367220 */ /* 0x000fc80000410000 */
[----:B------:R-:W-:Y:S01]  /*8fa0*/  HMMA.16816.F32 R168, R56, R32, R168 ;  /* 0x0000002038a8723c */ /* 0x000fe200000018a8 */
[-C--:B------:R-:W-:Y:S02]  /*8fb0*/  FMUL.FTZ R33, R14, R186.reuse ;  /* 0x000000ba0e217220 */ /* 0x080fe40000410000 */
[----:B------:R1:W1:Y:S05]  /*8fc0*/  MUFU.TANH R32, R13 ;  /* 0x0000000d00207308 */ /* 0x00026a0000002400 */
[----:B---3--:R-:W-:Y:S08]  /*8fd0*/  HMMA.16816.F32 R156, R64, R8, R156 ;  /* 0x00000008409c723c */ /* 0x008ff0000000189c */
[C---:B-----5:R-:W-:Y:S01]  /*8fe0*/  HMMA.16816.F32 R148, R164.reuse, R28, R148 ;  /* 0x0000001ca494723c */ /* 0x060fe20000001894 */
[----:B-1----:R-:W1:Y:S07]  /*8ff0*/  LDSM.16.M88.4 R12, [R185+0xb000] ;  /* 0x00b00000b90c783b */ /* 0x002e6e0000000200 */
[----:B------:R-:W-:Y:S01]  /*9000*/  HMMA.16816.F32 R144, R164, R30, R144 ;  /* 0x0000001ea490723c */ /* 0x000fe20000001890 */
[----:B------:R-:W3:Y:S01]  /*9010*/  LDSM.16.M88.4 R28, [R185+0xb800] ;  /* 0x00b80000b91c783b */ /* 0x000ee20000000200 */
[-C--:B------:R-:W-:Y:S01]  /*9020*/  FMUL.FTZ R4, R4, R186.reuse ;  /* 0x000000ba04047220 */ /* 0x080fe20000410000 */
[----:B------:R-:W-:-:S05]  /*9030*/  FMUL.FTZ R5, R5, R186 ;  /* 0x000000ba05057220 */ /* 0x000fca0000410000 */
[----:B------:R-:W-:Y:S01]  /*9040*/  HMMA.16816.F32 R152, R60, R18, R152 ;  /* 0x000000123c98723c */ /* 0x000fe20000001898 */
[----:B------:R-:W5:Y:S07]  /*9050*/  LDSM.16.M88.4 R16, [R184+0xb000] ;  /* 0x00b00000b810783b */ /* 0x000f6e0000000200 */
[----:B--2---:R-:W-:Y:S01]  /*9060*/  HMMA.16816.F32 R140, R164, R20, R140 ;  /* 0x00000014a48c723c */ /* 0x004fe2000000188c */
[----:B------:R-:W2:Y:S07]  /*9070*/  MUFU.TANH R20, R4 ;  /* 0x0000000400147308 */ /* 0x000eae0000002400 */
[----:B------:R-:W-:Y:S01]  /*9080*/  HMMA.16816.F32 R156, R56, R24, R156 ;  /* 0x00000018389c723c */ /* 0x000fe2000000189c */
[----:B------:R4:W1:Y:S01]  /*9090*/  MUFU.TANH R21, R5 ;  /* 0x0000000500157308 */ /* 0x0008620000002400 */
[-C--:B------:R-:W-:Y:S01]  /*90a0*/  FMUL.FTZ R24, R6, R186.reuse ;  /* 0x000000ba06187220 */ /* 0x080fe20000410000 */
[----:B------:R-:W-:-:S05]  /*90b0*/  FMUL.FTZ R25, R7, R186 ;  /* 0x000000ba07197220 */ /* 0x000fca0000410000 */
[----:B------:R-:W-:Y:S01]  /*90c0*/  HMMA.16816.F32 R136, R164, R22, R136 ;  /* 0x00000016a488723c */ /* 0x000fe20000001888 */
[----:B----4-:R-:W4:Y:S07]  /*90d0*/  LDSM.16.M88.4 R4, [R184+0xb800] ;  /* 0x00b80000b804783b */ /* 0x010f2e0000000200 */
[----:B------:R-:W-:Y:S01]  /*90e0*/  HMMA.16816.F32 R152, R64, R10, R152 ;  /* 0x0000000a4098723c */ /* 0x000fe20000001898 */
[----:B------:R-:W2:Y:S07]  /*90f0*/  LDSM.16.M88.4 R8, [R182+0xb000] ;  /* 0x00b00000b608783b */ /* 0x000eae0000000200 */
[C---:B-1----:R-:W-:Y:S08]  /*9100*/  HMMA.16816.F32 R144, R60.reuse, R14, R144 ;  /* 0x0000000e3c90723c */ /* 0x042ff00000001890 */
[C---:B------:R-:W-:Y:S01]  /*9110*/  HMMA.16816.F32 R148, R60.reuse, R12, R148 ;  /* 0x0000000c3c94723c */ /* 0x040fe20000001894 */
[----:B------:R-:W1:Y:S07]  /*9120*/  LDSM.16.M88.4 R12, [R182+0xb800] ;  /* 0x00b80000b60c783b */ /* 0x000e6e0000000200 */
[C---:B---3--:R-:W-:Y:S01]  /*9130*/  HMMA.16816.F32 R140, R60.reuse, R28, R140 ;  /* 0x0000001c3c8c723c */ /* 0x048fe2000000188c */
        /* <DEDUP_REMOVED lines=12> */
[----:B------:R-:W3:Y:S01]  /*9200*/  MUFU.TANH R45, R45 ;  /* 0x0000002d002d7308 */ /* 0x000ee20000002400 */
[----:B------:R-:W-:-:S04]  /*9210*/  DEPBAR.LE SB0, 0x0 ;  /* 0x000080000000791a */ /* 0x000fc80000000000 */
[C---:B-----5:R-:W-:Y:S08]  /*9220*/  HMMA.16816.F32 R144, R64.reuse, R18, R144 ;  /* 0x000000124090723c */ /* 0x060ff00000001890 */
[C---:B------:R-:W-:Y:S08]  /*9230*/  HMMA.16816.F32 R148, R64.reuse, R16, R148 ;  /* 0x000000104094723c */ /* 0x040ff00000001894 */
[C---:B----4-:R-:W-:Y:S08]  /*9240*/  HMMA.16816.F32 R140, R64.reuse, R4, R140 ;  /* 0x00000004408c723c */ /* 0x050ff0000000188c */
[----:B------:R-:W-:Y:S08]  /*9250*/  HMMA.16816.F32 R136, R64, R6, R136 ;  /* 0x000000064088723c */ /* 0x000ff00000001888 */
[C---:B--2---:R-:W-:Y:S08]  /*9260*/  HMMA.16816.F32 R144, R56.reuse, R10, R144 ;  /* 0x0000000a3890723c */ /* 0x044ff00000001890 */
[C---:B------:R-:W-:Y:S08]  /*9270*/  HMMA.16816.F32 R152, R56.reuse, R26, R152 ;  /* 0x0000001a3898723c */ /* 0x040ff00000001898 */
[C---:B------:R-:W-:Y:S08]  /*9280*/  HMMA.16816.F32 R148, R56.reuse, R8, R148 ;  /* 0x000000083894723c */ /* 0x040ff00000001894 */
[C---:B-1----:R-:W-:Y:S08]  /*9290*/  HMMA.16816.F32 R140, R56.reuse, R12, R140 ;  /* 0x0000000c388c723c */ /* 0x042ff0000000188c */
[----:B------:R-:W-:Y:S01]  /*92a0*/  HMMA.16816.F32 R136, R56, R14, R136 ;  /* 0x0000000e3888723c */ /* 0x000fe20000001888 */
        /* <DEDUP_REMOVED lines=87> */
[----:B------:R-:W2:Y:S01]  /*9820*/  I2F.RP R22, R28 ;  /* 0x0000001c00167306 */ /* 0x000ea20000209400 */
[----:B------:R-:W-:Y:S02]  /*9830*/  LOP3.LUT R15, R15, R62, RZ, 0x3c, !PT ;  /* 0x0000003e0f0f7212 */ /* 0x000fe400078e3cff */
[----:B------:R-:W-:-:S05]  /*9840*/  IMAD.MOV R63, RZ, RZ, -R63 ;  /* 0x000000ffff3f7224 */ /* 0x000fca00078e0a3f */
[----:B--2---:R-:W2:Y:S02]  /*9850*/  MUFU.RCP R66, R22 ;  /* 0x0000001600427308 */ /* 0x004ea40000001000 */
[----:B--2---:R-:W-:Y:S01]  /*9860*/  VIADD R66, R66, 0xffffffe ;  /* 0x0ffffffe42427836 */ /* 0x004fe20000000000 */
[----:B------:R-:W-:Y:S02]  /*9870*/  IABS R22, R58 ;  /* 0x0000003a00167213 */ /* 0x000fe40000000000 */
[----:B------:R-:W-:-:S03]  /*9880*/  LOP3.LUT R58, R58, R62, RZ, 0x3c, !PT ;  /* 0x0000003e3a3a7212 */ /* 0x000fc600078e3cff */
        /* <DEDUP_REMOVED lines=49> */
.L_x_7050:
        /* <DEDUP_REMOVED lines=8> */
.L_x_7051:
[----:B------:R-:W-:Y:S05]  /*9c20*/  BSYNC.RECONVERGENT B0 ;  /* 0x0000000000007941 */ /* 0x000fea0003800200 */
.L_x_7049:
        /* <DEDUP_REMOVED lines=37> */
.L_x_7048:
[----:B------:R-:W-:Y:S05]  /*9e80*/  BSYNC.RECONVERGENT B1 ;  /* 0x0000000000017941 */ /* 0x000fea0003800200 */
.L_x_7047:
[----:B------:R-:W3:Y:S01]  /*9e90*/  LD.E R148, desc[UR4][R2.64+0xdc] ;  /* 0x0000dc0402947980 */ /* 0x000ee2000c101900 */
[----:B--2---:R-:W-:-:S04]  /*9ea0*/  IMAD R63, R0, 0x80, R135 ;  /* 0x00000080003f7824 */ /* 0x004fc800078e0287 */
[C---:B------:R-:W-:Y:S02]  /*9eb0*/  VIADD R14, R63.reuse, 0xffffff00 ;  /* 0xffffff003f0e7836 */ /* 0x040fe40000000000 */
[C---:B------:R-:W-:Y:S02]  /*9ec0*/  VIADD R15, R63.reuse, 0xffffff01 ;  /* 0xffffff013f0f7836 */ /* 0x040fe40000000000 */
[C---:B------:R-:W-:Y:S01]  /*9ed0*/  VIADD R28, R63.reuse, 0xffffff08 ;  /* 0xffffff083f1c7836 */ /* 0x040fe20000000000 */
[C---:B------:R-:W-:Y:S01]  /*9ee0*/  ISETP.GE.AND P5, PT, R14.reuse, R237, PT ;  /* 0x000000ed0e00720c */ /* 0x040fe20003fa6270 */
[C---:B------:R-:W-:Y:S01]  /*9ef0*/  VIADD R22, R63.reuse, 0xffffff09 ;  /* 0xffffff093f167836 */ /* 0x040fe20000000000 */
[C---:B------:R-:W-:Y:S01]  /*9f00*/  ISETP.GE.AND P0, PT, R14.reuse, R235, PT ;  /* 0x000000eb0e00720c */ /* 0x040fe20003f06270 */
[C---:B------:R-:W-:Y:S01]  /*9f10*/  VIADD R56, R63.reuse, 0xffffff10 ;  /* 0xffffff103f387836 */ /* 0x040fe20000000000 */
[C---:B------:R-:W-:Y:S01]  /*9f20*/  ISETP.GE.AND P6, PT, R14.reuse, R236, PT ;  /* 0x000000ec0e00720c */ /* 0x040fe20003fc6270 */
[C---:B------:R-:W-:Y:S01]  /*9f30*/  VIADD R64, R63.reuse, 0xffffff11 ;  /* 0xffffff113f407836 */ /* 0x040fe20000000000 */
[----:B------:R-:W-:Y:S01]  /*9f40*/  ISETP.GE.AND P4, PT, R14, R234, PT ;  /* 0x000000ea0e00720c */ /* 0x000fe20003f86270 */
[----:B------:R-:W-:Y:S01]  /*9f50*/  VIADD R58, R63, 0xffffff18 ;  /* 0xffffff183f3a7836 */ /* 0x000fe20000000000 */
[----:B-1----:R-:W-:-:S02]  /*9f60*/  FSEL R14, R172, -INF , P5 ;  /* 0xff800000ac0e7808 */ /* 0x002fc40002800000 */
[----:B------:R-:W-:Y:S02]  /*9f70*/  FSEL R132, R174, -INF , P0 ;  /* 0xff800000ae847808 */ /* 0x000fe40000000000 */
[C---:B------:R-:W-:Y:S02]  /*9f80*/  ISETP.GE.AND P5, PT, R15.reuse, R237, PT ;  /* 0x000000ed0f00720c */ /* 0x040fe40003fa6270 */
[C---:B------:R-:W-:Y:S02]  /*9f90*/  ISETP.GE.AND P0, PT, R15.reuse, R235, PT ;  /* 0x000000eb0f00720c */ /* 0x040fe40003f06270 */
[----:B------:R-:W-:Y:S02]  /*9fa0*/  FSEL R14, R14, -INF , !P6 ;  /* 0xff8000000e0e7808 */ /* 0x000fe40007000000 */
[----:B------:R-:W-:Y:S02]  /*9fb0*/  FSEL R132, R132, -INF , !P4 ;  /* 0xff80000084847808 */ /* 0x000fe40006000000 */
[----:B------:R-:W-:-:S02]  /*9fc0*/  ISETP.GE.AND P6, PT, R15, R236, PT ;  /* 0x000000ec0f00720c */ /* 0x000fc40003fc6270 */
[----:B------:R-:W-:Y:S02]  /*9fd0*/  ISETP.GE.AND P4, PT, R15, R234, PT ;  /* 0x000000ea0f00720c */ /* 0x000fe40003f86270 */
[----:B------:R-:W-:Y:S02]  /*9fe0*/  FSEL R15, R173, -INF , P5 ;  /* 0xff800000ad0f7808 */ /* 0x000fe40002800000 */
[----:B------:R-:W-:Y:S02]  /*9ff0*/  FSEL R62, R175, -INF , P0 ;  /* 0xff800000af3e7808 */ /* 0x000fe40000000000 */
[C---:B------:R-:W-:Y:S02]  /*a000*/  ISETP.GE.AND P5, PT, R28.reuse, R237, PT ;  /* 0x000000ed1c00720c */ /* 0x040fe40003fa6270 */
[----:B------:R-:W-:Y:S02]  /*a010*/  ISETP.GE.AND P0, PT, R28, R235, PT ;  /* 0x000000eb1c00720c */ /* 0x000fe40003f06270 */
[----:B------:R-:W-:-:S02]  /*a020*/  FSEL R15, R15, -INF , !P6 ;  /* 0xff8000000f0f7808 */ /* 0x000fc40007000000 */
[----:B------:R-:W-:Y:S02]  /*a030*/  FSEL R62, R62, -INF , !P4 ;  /* 0xff8000003e3e7808 */ /* 0x000fe40006000000 */
[C---:B------:R-:W-:Y:S02]  /*a040*/  ISETP.GE.AND P6, PT, R28.reuse, R236, PT ;  /* 0x000000ec1c00720c */ /* 0x040fe40003fc6270 */
[----:B------:R-:W-:Y:S02]  /*a050*/  ISETP.GE.AND P4, PT, R28, R234, PT ;  /* 0x000000ea1c00720c */ /* 0x000fe40003f86270 */
[----:B------:R-:W-:Y:S02]  /*a060*/  FSEL R28, R176, -INF , P5 ;  /* 0xff800000b01c7808 */ /* 0x000fe40002800000 */
[----:B------:R-:W-:Y:S02]  /*a070*/  FSEL R138, R178, -INF , P0 ;  /* 0xff800000b28a7808 */ /* 0x000fe40000000000 */
[----:B------:R-:W-:-:S02]  /*a080*/  ISETP.GE.AND P5, PT, R22, R237, PT ;  /* 0x000000ed1600720c */ /* 0x000fc40003fa6270 */
[----:B------:R-:W-:Y:S02]  /*a090*/  ISETP.GE.AND P0, PT, R22, R235, PT ;  /* 0x000000eb1600720c */ /* 0x000fe40003f06270 */
[----:B------:R-:W-:Y:S02]  /*a0a0*/  FSEL R28, R28, -INF , !P6 ;  /* 0xff8000001c1c7808 */ /* 0x000fe40007000000 */
[----:B------:R-:W-:Y:S02]  /*a0b0*/  FSEL R138, R138, -INF , !P4 ;  /* 0xff8000008a8a7808 */ /* 0x000fe40006000000 */
[C---:B------:R-:W-:Y:S02]  /*a0c0*/  ISETP.GE.AND P6, PT, R22.reuse, R236, PT ;  /* 0x000000ec1600720c */ /* 0x040fe40003fc6270 */
[----:B------:R-:W-:Y:S02]  /*a0d0*/  ISETP.GE.AND P4, PT, R22, R234, PT ;  /* 0x000000ea1600720c */ /* 0x000fe40003f86270 */
[----:B------:R-:W-:-:S02]  /*a0e0*/  FSEL R22, R177, -INF , P5 ;  /* 0xff800000b1167808 */ /* 0x000fc40002800000 */
[----:B------:R-:W-:Y:S02]  /*a0f0*/  ISETP.GE.AND P5, PT, R56, R237, PT ;  /* 0x000000ed3800720c */ /* 0x000fe40003fa6270 */
[----:B------:R-:W-:Y:S02]  /*a100*/  FSEL R44, R44, -INF , P0 ;  /* 0xff8000002c2c7808 */ /* 0x000fe40000000000 */
[----:B------:R-:W-:Y:S02]  /*a110*/  ISETP.GE.AND P0, PT, R56, R235, PT ;  /* 0x000000eb3800720c */ /* 0x000fe40003f06270 */
[----:B------:R-:W-:Y:S02]  /*a120*/  FSEL R22, R22, -INF , !P6 ;  /* 0xff80000016167808 */ /* 0x000fe40007000000 */
[----:B------:R-:W-:Y:S02]  /*a130*/  ISETP.GE.AND P6, PT, R56, R236, PT ;  /* 0x000000ec3800720c */ /* 0x000fe40003fc6270 */
[----:B------:R-:W-:-:S02]  /*a140*/  FSEL R44, R44, -INF , !P4 ;  /* 0xff8000002c2c7808 */ /* 0x000fc40006000000 */
[----:B------:R-:W-:Y:S02]  /*a150*/  FSEL R45, R45, -INF , P5 ;  /* 0xff8000002d2d7808 */ /* 0x000fe40002800000 */
[----:B------:R-:W-:Y:S02]  /*a160*/  ISETP.GE.AND P4, PT, R56, R234, PT ;  /* 0x000000ea3800720c */ /* 0x000fe40003f86270 */
[C---:B------:R-:W-:Y:S02]  /*a170*/  ISETP.GE.AND P5, PT, R64.reuse, R237, PT ;  /* 0x000000ed4000720c */ /* 0x040fe40003fa6270 */
[----:B------:R-:W-:Y:S02]  /*a180*/  FSEL R49, R49, -INF , P0 ;  /* 0xff80000031317808 */ /* 0x000fe40000000000 */
[C---:B------:R-:W-:Y:S02]  /*a190*/  ISETP.GE.AND P0, PT, R64.reuse, R235, PT ;  /* 0x000000eb4000720c */ /* 0x040fe40003f06270 */
[----:B------:R-:W-:Y:S01]  /*a1a0*/  FSEL R56, R45, -INF , !P6 ;  /* 0xff8000002d387808 */ /* 0x000fe20007000000 */
[----:B------:R-:W-:Y:S01]  /*a1b0*/  VIADD R45, R63, 0xffffff19 ;  /* 0xffffff193f2d7836 */ /* 0x000fe20000000000 */
[----:B------:R-:W-:-:S02]  /*a1c0*/  ISETP.GE.AND P6, PT, R64, R236, PT ;  /* 0x000000ec4000720c */ /* 0x000fc40003fc6270 */
[----:B------:R-:W-:Y:S02]  /*a1d0*/  FSEL R60, R49, -INF , !P4 ;  /* 0xff800000313c7808 */ /* 0x000fe40006000000 */
[----:B------:R-:W-:Y:S02]  /*a1e0*/  FSEL R48, R48, -INF , P5 ;  /* 0xff80000030307808 */ /* 0x000fe40002800000 */
[----:B------:R-:W-:Y:S02]  /*a1f0*/  ISETP.GE.AND P4, PT, R64, R234, PT ;  /* 0x000000ea4000720c */ /* 0x000fe40003f86270 */
[----:B------:R-:W-:Y:S02]  /*a200*/  FSEL R46, R46, -INF , P0 ;  /* 0xff8000002e2e7808 */ /* 0x000fe40000000000 */
[C---:B------:R-:W-:Y:S02]  /*a210*/  ISETP.GE.AND P5, PT, R58.reuse, R237, PT ;  /* 0x000000ed3a00720c */ /* 0x040fe40003fa6270 */
[----:B------:R-:W-:-:S02]  /*a220*/  ISETP.GE.AND P0, PT, R58, R235, PT ;  /* 0x000000eb3a00720c */ /* 0x000fc40003f06270 */
[----:B------:R-:W-:Y:S02]  /*a230*/  FSEL R65, R48, -INF , !P6 ;  /* 0xff80000030417808 */ /* 0x000fe40007000000 */
[----:B------:R-:W-:Y:S01]  /*a240*/  FSEL R48, R46, -INF , !P4 ;  /* 0xff8000002e307808 */ /* 0x000fe20006000000 */
[----:B------:R-:W-:Y:S01]  /*a250*/  VIADD R46, R63, 0xffffff20 ;  /* 0xffffff203f2e7836 */ /* 0x000fe20000000000 */
[C---:B------:R-:W-:Y:S02]  /*a260*/  ISETP.GE.AND P6, PT, R58.reuse, R236, PT ;  /* 0x000000ec3a00720c */ /* 0x040fe40003fc6270 */
[----:B------:R-:W-:Y:S02]  /*a270*/  ISETP.GE.AND P4, PT, R58, R234, PT ;  /* 0x000000ea3a00720c */ /* 0x000fe40003f86270 */
[----:B------:R-:W-:Y:S02]  /*a280*/  FSEL R47, R47, -INF , P5 ;  /* 0xff8000002f2f7808 */ /* 0x000fe40002800000 */
[----:B------:R-:W-:-:S02]  /*a290*/  FSEL R51, R51, -INF , P0 ;  /* 0xff80000033337808 */ /* 0x000fc40000000000 */
[C---:B------:R-:W-:Y:S02]  /*a2a0*/  ISETP.GE.AND P5, PT, R45.reuse, R237, PT ;  /* 0x000000ed2d00720c */ /* 0x040fe40003fa6270 */
[----:B------:R-:W-:Y:S02]  /*a2b0*/  ISETP.GE.AND P0, PT, R45, R235, PT ;  /* 0x000000eb2d00720c */ /* 0x000fe40003f06270 */
[----:B------:R-:W-:Y:S02]  /*a2c0*/  FSEL R66, R47, -INF , !P6 ;  /* 0xff8000002f427808 */ /* 0x000fe40007000000 */
[----:B------:R-:W-:Y:S02]  /*a2d0*/  FSEL R58, R51, -INF , !P4 ;  /* 0xff800000333a7808 */ /* 0x000fe40006000000 */
[C---:B------:R-:W-:Y:S02]  /*a2e0*/  ISETP.GE.AND P6, PT, R45.reuse, R236, PT ;  /* 0x000000ec2d00720c */ /* 0x040fe40003fc6270 */
[----:B------:R-:W-:Y:S01]  /*a2f0*/  ISETP.GE.AND P4, PT, R45, R234, PT ;  /* 0x000000ea2d00720c */ /* 0x000fe20003f86270 */
[----:B------:R-:W-:Y:S01]  /*a300*/  VIADD R45, R63, 0xffffff21 ;  /* 0xffffff213f2d7836 */ /* 0x000fe20000000000 */
[----:B------:R-:W-:-:S02]  /*a310*/  FSEL R50, R50, -INF , P5 ;  /* 0xff80000032327808 */ /* 0x000fc40002800000 */
[----:B------:R-:W-:Y:S02]  /*a320*/  FSEL R179, R179, -INF , P0 ;  /* 0xff800000b3b37808 */ /* 0x000fe40000000000 */
[C---:B------:R-:W-:Y:S02]  /*a330*/  ISETP.GE.AND P5, PT, R46.reuse, R237, PT ;  /* 0x000000ed2e00720c */ /* 0x040fe40003fa6270 */
        /* <DEDUP_REMOVED lines=18> */
[C---:B------:R-:W-:Y:S02]  /*a460*/  ISETP.GE.AND P0, PT, R46.reuse, R235, PT ;  /* 0x000000eb2e00720c */ /* 0x040fe40003f06270 */
[----:B------:R-:W-:Y:S02]  /*a470*/  FSEL R169, R161, -INF , !P6 ;  /* 0xff800000a1a97808 */ /* 0x000fe40007000000 */
[----:B------:R-:W-:Y:S01]  /*a480*/  FSEL R175, R37, -INF , !P4 ;  /* 0xff80000025af7808 */ /* 0x000fe20006000000 */
[----:B------:R-:W-:Y:S01]  /*a490*/  VIADD R36, R63, 0xffffff30 ;  /* 0xffffff303f247836 */ /* 0x000fe20000000000 */
[C---:B------:R-:W-:Y:S02]  /*a4a0*/  ISETP.GE.AND P6, PT, R46.reuse, R236, PT ;  /* 0x000000ec2e00720c */ /* 0x040fe40003fc6270 */
[----:B------:R-:W-:Y:S02]  /*a4b0*/  ISETP.GE.AND P4, PT, R46, R234, PT ;  /* 0x000000ea2e00720c */ /* 0x000fe40003f86270 */
[----:B------:R-:W-:-:S02]  /*a4c0*/  FSEL R162, R162, -INF , P5 ;  /* 0xff800000a2a27808 */ /* 0x000fc40002800000 */
[----:B------:R-:W-:Y:S02]  /*a4d0*/  FSEL R38, R38, -INF , P0 ;  /* 0xff80000026267808 */ /* 0x000fe40000000000 */
[C---:B------:R-:W-:Y:S02]  /*a4e0*/  ISETP.GE.AND P5, PT, R45.reuse, R237, PT ;  /* 0x000000ed2d00720c */ /* 0x040fe40003fa6270 */
[----:B------:R-:W-:Y:S02]  /*a4f0*/  ISETP.GE.AND P0, PT, R45, R235, PT ;  /* 0x000000eb2d00720c */ /* 0x000fe40003f06270 */
[----:B------:R-:W-:Y:S02]  /*a500*/  FSEL R167, R162, -INF , !P6 ;  /* 0xff800000a2a77808 */ /* 0x000fe40007000000 */
[----:B------:R-:W-:Y:S01]  /*a510*/  FSEL R173, R38, -INF , !P4 ;  /* 0xff80000026ad7808 */ /* 0x000fe20006000000 */
[----:B------:R-:W-:Y:S01]  /*a520*/  VIADD R37, R63, 0xffffff31 ;  /* 0xffffff313f257836 */ /* 0x000fe20000000000 */
        /* <DEDUP_REMOVED lines=34> */
[----:B------:R-:W-:Y:S01]  /*a750*/  FSEL R159, R33, -INF , !P4 ;  /* 0xff800000219f7808 */ /* 0x000fe20006000000 */
[----:B------:R-:W-:Y:S01]  /*a760*/  VIADD R33, R63, 0xffffff41 ;  /* 0xffffff413f217836 */ /* 0x000fe20000000000 */
[C---:B------:R-:W-:Y:S02]  /*a770*/  ISETP.GE.AND P6, PT, R37.reuse, R236, PT ;  /* 0x000000ec2500720c */ /* 0x040fe40003fc6270 */
[----:B------:R-:W-:Y:S02]  /*a780*/  ISETP.GE.AND P4, PT, R37, R234, PT ;  /* 0x000000ea2500720c */ /* 0x000fe40003f86270 */
[----:B------:R-:W-:Y:S02]  /*a790*/  FSEL R32, R32, -INF , P5 ;  /* 0xff80000020207808 */ /* 0x000fe40002800000 */
[----:B------:R-:W-:Y:S02]  /*a7a0*/  FSEL R54, R54, -INF , P0 ;  /* 0xff80000036367808 */ /* 0x000fe40000000000 */
[----:B------:R-:W-:-:S02]  /*a7b0*/  ISETP.GE.AND P5, PT, R36, R237, PT ;  /* 0x000000ed2400720c */ /* 0x000fc40003fa6270 */
[----:B------:R-:W-:Y:S02]  /*a7c0*/  ISETP.GE.AND P0, PT, R36, R235, PT ;  /* 0x000000eb2400720c */ /* 0x000fe40003f06270 */
        /* <DEDUP_REMOVED lines=35> */
[C---:B------:R-:W-:Y:S02]  /*aa00*/  ISETP.GE.AND P0, PT, R32.reuse, R235, PT ;  /* 0x000000eb2000720c */ /* 0x040fe40003f06270 */
[----:B------:R-:W-:Y:S02]  /*aa10*/  FSEL R218, R21, -INF , !P6 ;  /* 0xff80000015da7808 */ /* 0x000fe40007000000 */
[----:B------:R-:W-:Y:S01]  /*aa20*/  FSEL R216, R25, -INF , !P4 ;  /* 0xff80000019d87808 */ /* 0x000fe20006000000 */
[----:B------:R-:W-:Y:S01]  /*aa30*/  VIADD R21, R63, 0xffffff58 ;  /* 0xffffff583f157836 */ /* 0x000fe20000000000 */
[----:B------:R-:W-:-:S02]  /*aa40*/  ISETP.GE.AND P6, PT, R32, R236, PT ;  /* 0x000000ec2000720c */ /* 0x000fc40003fc6270 */
[----:B------:R-:W-:Y:S02]  /*aa50*/  ISETP.GE.AND P4, PT, R32, R234, PT ;  /* 0x000000ea2000720c */ /* 0x000fe40003f86270 */
[----:B------:R-:W-:Y:S02]  /*aa60*/  FSEL R156, R156, -INF , P5 ;  /* 0xff8000009c9c7808 */ /* 0x000fe40002800000 */
[----:B------:R-:W-:Y:S02]  /*aa70*/  FSEL R16, R16, -INF , P0 ;  /* 0xff80000010107808 */ /* 0x000fe40000000000 */
[----:B------:R-:W-:Y:S02]  /*aa80*/  ISETP.GE.AND P5, PT, R20, R237, PT ;  /* 0x000000ed1400720c */ /* 0x000fe40003fa6270 */
[----:B------:R-:W-:Y:S02]  /*aa90*/  FSEL R200, R156, -INF , !P6 ;  /* 0xff8000009cc87808 */ /* 0x000fe40007000000 */
[----:B------:R-:W-:-:S02]  /*aaa0*/  FSEL R206, R16, -INF , !P4 ;  /* 0xff80000010ce7808 */ /* 0x000fc40006000000 */
[C---:B------:R-:W-:Y:S02]  /*aab0*/  ISETP.GE.AND P0, PT, R20.reuse, R235, PT ;  /* 0x000000eb1400720c */ /* 0x040fe40003f06270 */
[C---:B------:R-:W-:Y:S02]  /*aac0*/  ISETP.GE.AND P6, PT, R20.reuse, R236, PT ;  /* 0x000000ec1400720c */ /* 0x040fe40003fc6270 */
[----:B------:R-:W-:Y:S01]  /*aad0*/  ISETP.GE.AND P4, PT, R20, R234, PT ;  /* 0x000000ea1400720c */ /* 0x000fe20003f86270 */
[----:B------:R-:W-:Y:S01]  /*aae0*/  VIADD R20, R63, 0xffffff59 ;  /* 0xffffff593f147836 */ /* 0x000fe20000000000 */
[----:B------:R-:W-:Y:S02]  /*aaf0*/  FSEL R26, R26, -INF , P5 ;  /* 0xff8000001a1a7808 */ /* 0x000fe40002800000 */
[----:B------:R-:W-:Y:S02]  /*ab00*/  ISETP.GE.AND P5, PT, R21, R237, PT ;  /* 0x000000ed1500720c */ /* 0x000fe40003fa6270 */
[----:B------:R-:W-:Y:S01]  /*ab10*/  FSEL R198, R26, -INF , !P6 ;  /* 0xff8000001ac67808 */ /* 0x000fe20007000000 */
[----:B------:R-:W-:Y:S01]  /*ab20*/  VIADD R16, R63, 0xffffff60 ;  /* 0xffffff603f107836 */ /* 0x000fe20000000000 */
[----:B------:R-:W-:-:S02]  /*ab30*/  ISETP.GE.AND P6, PT, R21, R236, PT ;  /* 0x000000ec1500720c */ /* 0x000fc40003fc6270 */
[----:B------:R-:W-:Y:S02]  /*ab40*/  FSEL R18, R18, -INF , P5 ;  /* 0xff80000012127808 */ /* 0x000fe40002800000 */
[----:B------:R-:W-:Y:S02]  /*ab50*/  FSEL R17, R17, -INF , P0 ;  /* 0xff80000011117808 */ /* 0x000fe40000000000 */
[----:B------:R-:W-:Y:S02]  /*ab60*/  ISETP.GE.AND P5, PT, R20, R237, PT ;  /* 0x000000ed1400720c */ /* 0x000fe40003fa6270 */
[----:B------:R-:W-:Y:S02]  /*ab70*/  ISETP.GE.AND P0, PT, R21, R235, PT ;  /* 0x000000eb1500720c */ /* 0x000fe40003f06270 */
[----:B------:R-:W-:Y:S02]  /*ab80*/  FSEL R196, R18, -INF , !P6 ;  /* 0xff80000012c47808 */ /* 0x000fe40007000000 */
[----:B------:R-:W-:-:S02]  /*ab90*/  FSEL R204, R17, -INF , !P4 ;  /* 0xff80000011cc7808 */ /* 0x000fc40006000000 */
[----:B------:R-:W-:Y:S02]  /*aba0*/  ISETP.GE.AND P6, PT, R20, R236, PT ;  /* 0x000000ec1400720c */ /* 0x000fe40003fc6270 */
[----:B------:R-:W-:Y:S02]  /*abb0*/  FSEL R8, R8, -INF , P5 ;  /* 0xff80000008087808 */ /* 0x000fe40002800000 */
[----:B------:R-:W-:Y:S02]  /*abc0*/  ISETP.GE.AND P4, PT, R21, R234, PT ;  /* 0x000000ea1500720c */ /* 0x000fe40003f86270 */
[----:B------:R-:W-:Y:S02]  /*abd0*/  FSEL R9, R9, -INF , P0 ;  /* 0xff80000009097808 */ /* 0x000fe40000000000 */
[----:B------:R-:W-:Y:S02]  /*abe0*/  ISETP.GE.AND P5, PT, R16, R237, PT ;  /* 0x000000ed1000720c */ /* 0x000fe40003fa6270 */
[----:B------:R-:W-:-:S02]  /*abf0*/  ISETP.GE.AND P0, PT, R20, R235, PT ;  /* 0x000000eb1400720c */ /* 0x000fc40003f06270 */
[----:B------:R-:W-:Y:S02]  /*ac00*/  FSEL R194, R8, -INF , !P6 ;  /* 0xff80000008c27808 */ /* 0x000fe40007000000 */
[----:B------:R-:W-:Y:S02]  /*ac10*/  FSEL R202, R9, -INF , !P4 ;  /* 0xff80000009ca7808 */ /* 0x000fe40006000000 */
[----:B------:R-:W-:Y:S02]  /*ac20*/  ISETP.GE.AND P6, PT, R16, R236, PT ;  /* 0x000000ec1000720c */ /* 0x000fe40003fc6270 */
[----:B------:R-:W-:Y:S01]  /*ac30*/  FSEL R5, R5, -INF , P5 ;  /* 0xff80000005057808 */ /* 0x000fe20002800000 */
[----:B------:R-:W-:Y:S01]  /*ac40*/  VIADD R9, R63, 0xffffff61 ;  /* 0xffffff613f097836 */ /* 0x000fe20000000000 */
[----:B------:R-:W-:Y:S02]  /*ac50*/  ISETP.GE.AND P4, PT, R20, R234, PT ;  /* 0x000000ea1400720c */ /* 0x000fe40003f86270 */
[----:B------:R-:W-:-:S02]  /*ac60*/  FSEL R4, R4, -INF , P0 ;  /* 0xff80000004047808 */ /* 0x000fc40000000000 */
[----:B------:R-:W-:Y:S02]  /*ac70*/  ISETP.GE.AND P0, PT, R16, R235, PT ;  /* 0x000000eb1000720c */ /* 0x000fe40003f06270 */
[----:B------:R-:W-:Y:S02]  /*ac80*/  FSEL R174, R5, -INF , !P6 ;  /* 0xff80000005ae7808 */ /* 0x000fe40007000000 */
[----:B------:R-:W-:Y:S02]  /*ac90*/  FSEL R192, R4, -INF , !P4 ;  /* 0xff80000004c07808 */ /* 0x000fe40006000000 */
[----:B------:R-:W-:Y:S02]  /*aca0*/  FMNMX3.FTZ R5, R133, R132, R62, !PT ;  /* 0x0000008485057276 */ /* 0x000fe4000781003e */
[----:B------:R-:W-:Y:S02]  /*acb0*/  ISETP.GE.AND P4, PT, R16, R234, PT ;  /* 0x000000ea1000720c */ /* 0x000fe40003f86270 */
[----:B------:R-:W-:-:S02]  /*acc0*/  FSEL R19, R19, -INF , P0 ;  /* 0xff80000013137808 */ /* 0x000fc40000000000 */
[C---:B------:R-:W-:Y:S02]  /*acd0*/  ISETP.GE.AND P5, PT, R9.reuse, R237, PT ;  /* 0x000000ed0900720c */ /* 0x040fe40003fa6270 */
[----:B------:R-:W-:Y:S02]  /*ace0*/  ISETP.GE.AND P0, PT, R9, R235, PT ;  /* 0x000000eb0900720c */ /* 0x000fe40003f06270 */
[----:B------:R-:W-:Y:S01]  /*acf0*/  FMNMX3.FTZ R5, R5, R138, R44, !PT ;  /* 0x0000008a05057276 */ /* 0x000fe2000781002c */
[----:B------:R-:W-:Y:S01]  /*ad00*/  VIADD R8, R63, 0xffffff68 ;  /* 0xffffff683f087836 */ /* 0x000fe20000000000 */
[----:B------:R-:W-:Y:S02]  /*ad10*/  FSEL R182, R19, -INF , !P4 ;  /* 0xff80000013b67808 */ /* 0x000fe40006000000 */
[C---:B------:R-:W-:Y:S02]  /*ad20*/  ISETP.GE.AND P6, PT, R9.reuse, R236, PT ;  /* 0x000000ec0900720c */ /* 0x040fe40003fc6270 */
[----:B------:R-:W-:-:S02]  /*ad30*/  ISETP.GE.AND P4, PT, R9, R234, PT ;  /* 0x000000ea0900720c */ /* 0x000fc40003f86270 */
[----:B------:R-:W-:Y:S02]  /*ad40*/  FSEL R10, R10, -INF , P5 ;  /* 0xff8000000a0a7808 */ /* 0x000fe40002800000 */
[----:B------:R-:W-:Y:S02]  /*ad50*/  FSEL R11, R11, -INF , P0 ;  /* 0xff8000000b0b7808 */ /* 0x000fe40000000000 */
[----:B------:R-:W-:Y:S02]  /*ad60*/  FMNMX3.FTZ R5, R5, R60, R48, !PT ;  /* 0x0000003c05057276 */ /* 0x000fe40007810030 */
        /* <DEDUP_REMOVED lines=16> */
[----:B------:R-:W-:-:S02]  /*ae70*/  FSEL R23, R23, -INF , P0 ;  /* 0xff80000017177808 */ /* 0x000fc40000000000 */
[----:B------:R-:W-:Y:S02]  /*ae80*/  FSEL R170, R12, -INF , !P6 ;  /* 0xff8000000caa7808 */ /* 0x000fe40007000000 */
[----:B------:R-:W-:Y:S02]  /*ae90*/  FSEL R6, R6, -INF , P5 ;  /* 0xff80000006067808 */ /* 0x000fe40002800000 */
[----:B------:R-:W-:Y:S02]  /*aea0*/  FMNMX3.FTZ R11, R8, R159, R190, !PT ;  /* 0x0000009f080b7276 */ /* 0x000fe400078100be */
[C---:B------:R-:W-:Y:S02]  /*aeb0*/  ISETP.GE.AND P0, PT, R4.reuse, R235, PT ;  /* 0x000000eb0400720c */ /* 0x040fe40003f06270 */
[C---:B------:R-:W-:Y:S02]  /*aec0*/  ISETP.GE.AND P6, PT, R4.reuse, R236, PT ;  /* 0x000000ec0400720c */ /* 0x040fe40003fc6270 */
[----:B------:R-:W-:Y:S01]  /*aed0*/  ISETP.GE.AND P5, PT, R4, R234, PT ;  /* 0x000000ea0400720c */ /* 0x000fe20003fa6270 */
[----:B------:R-:W-:Y:S01]  /*aee0*/  VIADD R4, R63, 0xffffff70 ;  /* 0xffffff703f047836 */ /* 0x000fe20000000000 */
[----:B------:R-:W-:-:S02]  /*aef0*/  FMNMX3.FTZ R8, R9, R66, R64, !PT ;  /* 0x0000004209087276 */ /* 0x000fc40007810040 */
[----:B------:R-:W-:Y:S02]  /*af00*/  FSEL R176, R23, -INF , !P4 ;  /* 0xff80000017b07808 */ /* 0x000fe40006000000 */
[----:B------:R-:W-:Y:S02]  /*af10*/  FMNMX3.FTZ R8, R8, R171, R169, !PT ;  /* 0x000000ab08087276 */ /* 0x000fe400078100a9 */
[----:B------:R-:W-:Y:S02]  /*af20*/  FSEL R13, R13, -INF , P0 ;  /* 0xff8000000d0d7808 */ /* 0x000fe40000000000 */
[C---:B------:R-:W-:Y:S01]  /*af30*/  ISETP.GE.AND P4, PT, R4.reuse, R237, PT ;  /* 0x000000ed0400720c */ /* 0x040fe20003f86270 */
[----:B------:R-:W-:Y:S01]  /*af40*/  VIADD R5, R63, 0xffffff71 ;  /* 0xffffff713f057836 */ /* 0x000fe20000000000 */
[----:B------:R-:W-:Y:S02]  /*af50*/  FMNMX3.FTZ R11, R11, R250, R240, !PT ;  /* 0x000000fa0b0b7276 */ /* 0x000fe400078100f0 */
[----:B------:R-:W-:-:S02]  /*af60*/  ISETP.GE.AND P0, PT, R4, R235, PT ;  /* 0x000000eb0400720c */ /* 0x000fc40003f06270 */
[----:B------:R-:W-:Y:S02]  /*af70*/  FMNMX3.FTZ R8, R8, R167, R165, !PT ;  /* 0x000000a708087276 */ /* 0x000fe400078100a5 */
[----:B------:R-:W-:Y:S02]  /*af80*/  FSEL R166, R13, -INF , !P5 ;  /* 0xff8000000da67808 */ /* 0x000fe40006800000 */
[----:B------:R-:W-:Y:S02]  /*af90*/  FSEL R7, R7, -INF , P4 ;  /* 0xff80000007077808 */ /* 0x000fe40002000000 */
        /* <DEDUP_REMOVED lines=19> */
[C---:B------:R-:W-:Y:S02]  /*b0d0*/  ISETP.GE.AND P0, PT, R4.reuse, R235, PT ;  /* 0x000000eb0400720c */ /* 0x040fe40003f06270 */
[----:B------:R-:W-:Y:S02]  /*b0e0*/  FMNMX3.FTZ R11, R11, R182, R178, !PT ;  /* 0x000000b60b0b7276 */ /* 0x000fe400078100b2 */
[----:B------:R-:W-:Y:S02]  /*b0f0*/  FMNMX3.FTZ R9, R9, R232, R218, !PT ;  /* 0x000000e809097276 */ /* 0x000fe400078100da */
[----:B------:R-:W-:Y:S02]  /*b100*/  FSEL R150, R61, -INF , !P4 ;  /* 0xff8000003d967808 */ /* 0x000fe40006000000 */
[----:B------:R-:W-:-:S02]  /*b110*/  ISETP.GE.AND P4, PT, R4, R234, PT ;  /* 0x000000ea0400720c */ /* 0x000fc40003f86270 */
[----:B------:R-:W-:Y:S02]  /*b120*/  FSEL R59, R59, -INF , P0 ;  /* 0xff8000003b3b7808 */ /* 0x000fe40000000000 */
[----:B------:R-:W-:Y:S02]  /*b130*/  FMNMX3.FTZ R11, R11, R176, R166, !PT ;  /* 0x000000b00b0b7276 */ /* 0x000fe400078100a6 */
[----:B------:R-:W-:Y:S02]  /*b140*/  FMNMX3.FTZ R9, R9, R200, R198, !PT ;  /* 0x000000c809097276 */ /* 0x000fe400078100c6 */
[----:B------:R-:W-:Y:S02]  /*b150*/  ISETP.GE.AND P0, PT, R5, R237, PT ;  /* 0x000000ed0500720c */ /* 0x000fe40003f06270 */
[----:B------:R-:W-:Y:S02]  /*b160*/  FSEL R160, R59, -INF , !P4 ;  /* 0xff8000003ba07808 */ /* 0x000fe40006000000 */
[----:B------:R-:W-:-:S02]  /*b170*/  FMNMX3.FTZ R11, R11, R164, R162, !PT ;  /* 0x000000a40b0b7276 */ /* 0x000fc400078100a2 */
[----:B------:R-:W-:Y:S02]  /*b180*/  FMNMX3.FTZ R9, R9, R196, R194, !PT ;  /* 0x000000c409097276 */ /* 0x000fe400078100c2 */
[----:B------:R-:W-:Y:S02]  /*b190*/  FSEL R168, R6, -INF , !P6 ;  /* 0xff80000006a87808 */ /* 0x000fe40007000000 */
[----:B------:R-:W-:Y:S02]  /*b1a0*/  ISETP.GE.AND P6, PT, R5, R236, PT ;  /* 0x000000ec0500720c */ /* 0x000fe40003fc6270 */
[----:B------:R-:W-:Y:S02]  /*b1b0*/  FMNMX3.FTZ R5, R11, R160, R150, !PT ;  /* 0x000000a00b057276 */ /* 0x000fe40007810096 */
[----:B------:R-:W-:Y:S02]  /*b1c0*/  ISETP.GE.AND P4, PT, R63, R237, PT ;  /* 0x000000ed3f00720c */ /* 0x000fe40003f86270 */
[----:B------:R-:W-:-:S02]  /*b1d0*/  FSEL R27, R27, -INF , P0 ;  /* 0xff8000001b1b7808 */ /* 0x000fc40000000000 */
[----:B------:R-:W-:Y:S02]  /*b1e0*/  ISETP.GE.AND P0, PT, R4, R237, PT ;  /* 0x000000ed0400720c */ /* 0x000fe40003f06270 */
[----:B------:R-:W-:Y:S01]  /*b1f0*/  FMNMX3.FTZ R9, R9, R174, R172, !PT ;  /* 0x000000ae09097276 */ /* 0x000fe200078100ac */
[----:B------:R-:W1:Y:S01]  /*b200*/  SHFL.BFLY PT, R6, R5, 0x2, 0x1f ;  /* 0x0c401f0005067f89 */ /* 0x000e6200000e0000 */
[----:B------:R-:W-:Y:S02]  /*b210*/  FSEL R158, R7, -INF , !P5 ;  /* 0xff800000079e7808 */ /* 0x000fe40006800000 */
[----:B------:R-:W-:Y:S02]  /*b220*/  FSEL R30, R30, -INF , P4 ;  /* 0xff8000001e1e7808 */ /* 0x000fe40002000000 */
[-C--:B------:R-:W-:Y:S02]  /*b230*/  ISETP.GE.AND P5, PT, R63, R236.reuse, PT ;  /* 0x000000ec3f00720c */ /* 0x080fe40003fa6270 */
[----:B------:R-:W-:-:S02]  /*b240*/  ISETP.GE.AND P4, PT, R4, R236, PT ;  /* 0x000000ec0400720c */ /* 0x000fc40003f86270 */
[----:B------:R-:W-:Y:S02]  /*b250*/  FSEL R29, R29, -INF , P0 ;  /* 0xff8000001d1d7808 */ /* 0x000fe40000000000 */
[----:B------:R-:W-:Y:S02]  /*b260*/  FSEL R156, R27, -INF , !P6 ;  /* 0xff8000001b9c7808 */ /* 0x000fe40007000000 */
[----:B------:R-:W-:Y:S02]  /*b270*/  FMNMX3.FTZ R9, R9, R170, R168, !PT ;  /* 0x000000aa09097276 */ /* 0x000fe400078100a8 */
[----:B------:R-:W-:Y:S02]  /*b280*/  FSEL R152, R30, -INF , !P5 ;  /* 0xff8000001e987808 */ /* 0x000fe40006800000 */
[----:B------:R-:W-:Y:S02]  /*b290*/  FSEL R154, R29, -INF , !P4 ;  /* 0xff8000001d9a7808 */ /* 0x000fe40006000000 */
[----:B------:R-:W-:-:S04]  /*b2a0*/  FMNMX3.FTZ R7, R9, R158, R156, !PT ;  /* 0x0000009e09077276 */ /* 0x000fc8000781009c */
[----:B------:R-:W-:-:S05]  /*b2b0*/  FMNMX3.FTZ R7, R7, R154, R152, !PT ;  /* 0x0000009a07077276 */ /* 0x000fca0007810098 */
[----:B------:R-:W2:Y:S01]  /*b2c0*/  SHFL.BFLY PT, R4, R7, 0x2, 0x1f ;  /* 0x0c401f0007047f89 */ /* 0x000ea200000e0000 */
[----:B-1----:R-:W-:-:S05]  /*b2d0*/  FMNMX.FTZ R5, R5, R6, !PT ;  /* 0x0000000605057209 */ /* 0x002fca0007810000 */
[----:B------:R-:W1:Y:S01]  /*b2e0*/  SHFL.BFLY PT, R136, R5, 0x1, 0x1f ;  /* 0x0c201f0005887f89 */ /* 0x000e6200000e0000 */
[----:B------:R-:W4:Y:S01]  /*b2f0*/  S2UR UR7, SR_CgaCtaId ;  /* 0x00000000000779c3 */ /* 0x000f220000008800 */
[----:B--2---:R-:W-:-:S05]  /*b300*/  FMNMX.FTZ R4, R7, R4, !PT ;  /* 0x0000000407047209 */ /* 0x004fca0007810000 */
[----:B------:R-:W2:Y:S01]  /*b310*/  SHFL.BFLY PT, R137, R4, 0x1, 0x1f ;  /* 0x0c201f0004897f89 */ /* 0x000ea200000e0000 */
[----:B-1----:R-:W-:Y:S01]  /*b320*/  FMNMX.FTZ R136, R5, R136, !PT ;  /* 0x0000008805887209 */ /* 0x002fe20007810000 */
[----:B------:R-:W-:Y:S02]  /*b330*/  UMOV UR6, 0x400 ;  /* 0x0000040000067882 */ /* 0x000fe40000000000 */
[----:B----4-:R-:W-:Y:S01]  /*b340*/  ULEA UR6, UR7, UR6, 0x18 ;  /* 0x0000000607067291 */ /* 0x010fe2000f8ec0ff */
[----:B------:R-:W-:Y:S01]  /*b350*/  FSETP.NEU.FTZ.AND P0, PT, R136, -INF , PT ;  /* 0xff8000008800780b */ /* 0x000fe20003f1d000 */
[----:B---3--:R-:W-:-:S05]  /*b360*/  FMUL.FTZ R141, R148, R136 ;  /* 0x00000088948d7220 */ /* 0x008fca0000410000 */
[----:B------:R-:W-:Y:S01]  /*b370*/  FSEL R141, R141, RZ, P0 ;  /* 0x000000ff8d8d7208 */ /* 0x000fe20000000000 */
[----:B------:R-:W-:-:S04]  /*b380*/  IMAD.U32 R214, RZ, RZ, UR6 ;  /* 0x00000006ffd67e24 */ /* 0x000fc8000f8e00ff */
[----:B------:R-:W-:Y:S01]  /*b390*/  FFMA.FTZ R142, R132, R148, -R141 ;  /* 0x00000094848e7223 */ /* 0x000fe2000001088d */
[----:B------:R-:W-:Y:S01]  /*b3a0*/  IMAD R132, R183, 0x2, R214 ;  /* 0x00000002b7847824 */ /* 0x000fe200078e02d6 */
[----:B--2---:R-:W-:-:S03]  /*b3b0*/  FMNMX.FTZ R137, R4, R137, !PT ;  /* 0x0000008904897209 */ /* 0x004fc60007810000 */
[C---:B------:R-:W-:Y:S01]  /*b3c0*/  VIADD R16, R132.reuse, 0xc000 ;  /* 0x0000c00084107836 */ /* 0x040fe20000000000 */
[C---:B------:R-:W-:Y:S01]  /*b3d0*/  FSETP.NEU.FTZ.AND P4, PT, R137.reuse, -INF , PT ;  /* 0xff8000008900780b */ /* 0x040fe20003f9d000 */
[----:B------:R-:W-:Y:S01]  /*b3e0*/  VIADD R155, R132, 0xc040 ;  /* 0x0000c040849b7836 */ /* 0x000fe20000000000 */
[----:B------:R-:W-:Y:S02]  /*b3f0*/  SEL R153, R210, 0xffffffe0, !P3 ;  /* 0xffffffe0d2997807 */ /* 0x000fe40005800000 */
[----:B------:R-:W-:Y:S01]  /*b400*/  FSEL R7, R137, RZ, P4 ;  /* 0x000000ff89077208 */ /* 0x000fe20002000000 */
[----:B------:R-:W-:-:S04]  /*b410*/  @P2 VIADD R155, R16, 0xffffffc0 ;  /* 0xffffffc0109b2836 */ /* 0x000fc80000000000 */
[----:B------:R-:W-:Y:S01]  /*b420*/  FADD.FTZ R7, R134, -R7 ;  /* 0x8000000786077221 */ /* 0x000fe20000010000 */
[C---:B------:R-:W-:Y:S02]  /*b430*/  IMAD.IADD R134, R153.reuse, 0x1, R132 ;  /* 0x0000000199867824 */ /* 0x040fe400078e0284 */
[----:B------:R-:W-:Y:S02]  /*b440*/  IMAD.IADD R153, R153, 0x1, R155 ;  /* 0x0000000199997824 */ /* 0x000fe400078e029b */
[----:B------:R-:W-:Y:S01]  /*b450*/  FMUL.FTZ R145, R148, R137 ;  /* 0x0000008994917220 */ /* 0x000fe20000410000 */
[-CC-:B------:R-:W-:Y:S01]  /*b460*/  FFMA.FTZ R139, R138, R148.reuse, -R141.reuse ;  /* 0x000000948a8b7223 */ /* 0x180fe2000001088d */
[----:B------:R-:W-:Y:S01]  /*b470*/  FFMA.FTZ R138, R44, R148, -R141 ;  /* 0x000000942c8a7223 */ /* 0x000fe2000001088d */
[----:B------:R-:W-:Y:S01]  /*b480*/  FSEL R4, R136, RZ, P0 ;  /* 0x000000ff88047208 */ /* 0x000fe20000000000 */
[----:B------:R-:W1:Y:S01]  /*b490*/  LDSM.16.MT88.4 R36, [R153] ;  /* 0x000000009924783b */ /* 0x000e620000004200 */
[----:B------:R-:W-:-:S03]  /*b4a0*/  FSEL R145, R145, RZ, P4 ;  /* 0x000000ff91917208 */ /* 0x000fc60002000000 */
[----:B------:R-:W2:Y:S01]  /*b4b0*/  LDSM.16.MT88.4 R44, [R132+0x10000] ;  /* 0x01000000842c783b */ /* 0x000ea20000004200 */
[----:B------:R-:W-:Y:S01]  /*b4c0*/  FADD.FTZ R5, R133, -R4 ;  /* 0x8000000485057221 */ /* 0x000fe20000010000 */
[-C--:B------:R-:W-:Y:S01]  /*b4d0*/  FFMA.FTZ R140, R62, R148.reuse, -R141 ;  /* 0x000000943e8c7223 */ /* 0x080fe2000001088d */
[-CC-:B------:R-:W-:Y:S01]  /*b4e0*/  FFMA.FTZ R146, R14, R148.reuse, -R145.reuse ;  /* 0x000000940e927223 */ /* 0x180fe20000010891 */
[-CC-:B------:R-:W-:Y:S01]  /*b4f0*/  FFMA.FTZ R143, R15, R148.reuse, -R145.reuse ;  /* 0x000000940f8f7223 */ /* 0x180fe20000010891 */
[-CC-:B------:R-:W-:Y:S01]  /*b500*/  FFMA.FTZ R144, R28, R148.reuse, -R145.reuse ;  /* 0x000000941c907223 */ /* 0x180fe20000010891 */
[----:B------:R-:W-:Y:S01]  /*b510*/  FFMA.FTZ R133, R22, R148, -R145 ;  /* 0x0000009416857223 */ /* 0x000fe20000010891 */
[C---:B------:R-:W-:Y:S01]  /*b520*/  FMUL.FTZ R149, R148.reuse, R5 ;  /* 0x0000000594957220 */ /* 0x040fe20000410000 */
[----:B------:R-:W-:Y:S01]  /*b530*/  FMUL.FTZ R151, R148, R7 ;  /* 0x0000000794977220 */ /* 0x000fe20000410000 */
[----:B------:R-:W3:Y:S01]  /*b540*/  LDSM.16.MT88.4 R52, [R134+0x10000] ;  /* 0x010000008634783b */ /* 0x000ee20000004200 */
[----:B------:R-:W-:Y:S03]  /*b550*/  MUFU.EX2 R142, R142 ;  /* 0x0000008e008e7308 */ /* 0x000fe60000000800 */
[----:B------:R-:W4:Y:S04]  /*b560*/  LDSM.16.MT88.4 R20, [R134+0xc000] ;  /* 0x00c000008614783b */ /* 0x000f280000004200 */
[----:B------:R-:W5:Y:S01]  /*b570*/  LDSM.16.MT88.4 R12, [R132+0xc000] ;  /* 0x00c00000840c783b */ /* 0x000f620000004200 */
[----:B------:R-:W-:Y:S03]  /*b580*/  MUFU.EX2 R140, R140 ;  /* 0x0000008c008c7308 */ /* 0x000fe60000000800 */
[----:B------:R-:W5:Y:S05]  /*b590*/  LDSM.16.MT88.4 R28, [R155] ;  /* 0x000000009b1c783b */ /* 0x000f6a0000004200 */
        /* <DEDUP_REMOVED lines=28> */
[----:B------:R-:W-:Y:S01]  /*b760*/  HMMA.16816.F32 R32, R4, R36, R32 ;  /* 0x000000240420723c */ /* 0x000fe20000001820 */
[-C--:B------:R-:W-:Y:S01]  /*b770*/  FMUL.FTZ R50, R90, R149.reuse ;  /* 0x000000955a327220 */ /* 0x080fe20000410000 */
[----:B------:R-:W-:Y:S01]  /*b780*/  FMUL.FTZ R51, R91, R149 ;  /* 0x000000955b337220 */ /* 0x000fe20000410000 */
[----:B------:R-:W-:Y:S01]  /*b790*/  FMUL.FTZ R49, R89, R151 ;  /* 0x0000009759317220 */ /* 0x000fe20000410000 */
[----:B------:R-:W-:-:S04]  /*b7a0*/  FMUL.FTZ R86, R86, R149 ;  /* 0x0000009556567220 */ /* 0x000fc80000410000 */
[----:B------:R-:W-:Y:S01]  /*b7b0*/  HMMA.16816.F32 R36, R4, R38, R100 ;  /* 0x000000260424723c */ /* 0x000fe20000001864 */
[-CC-:B------:R-:W-:Y:S01]  /*b7c0*/  FFMA.FTZ R101, R60, R148.reuse, -R141.reuse ;  /* 0x000000943c657223 */ /* 0x180fe2000001088d */
[----:B------:R-:W-:Y:S01]  /*b7d0*/  FFMA.FTZ R100, R48, R148, -R141 ;  /* 0x0000009430647223 */ /* 0x000fe2000001088d */
[----:B------:R-:W1:Y:S01]  /*b7e0*/  LDSM.16.MT88.4 R60, [R155+0x4000] ;  /* 0x004000009b3c783b */ /* 0x000e620000004200 */
[----:B------:R-:W-:Y:S01]  /*b7f0*/  FMUL.FTZ R48, R88, R151 ;  /* 0x0000009758307220 */ /* 0x000fe20000410000 */
[----:B------:R-:W-:-:S03]  /*b800*/  FMUL.FTZ R87, R87, R149 ;  /* 0x0000009557577220 */ /* 0x000fc60000410000 */
[C---:B------:R-:W-:Y:S01]  /*b810*/  HMMA.16816.F32 R40, R4.reuse, R44, R40 ;  /* 0x0000002c0428723c */ /* 0x040fe20000001828 */
[-C--:B------:R-:W-:Y:S01]  /*b820*/  FMUL.FTZ R84, R84, R151.reuse ;  /* 0x0000009754547220 */ /* 0x080fe20000410000 */
[----:B------:R-:W-:Y:S01]  /*b830*/  FMUL.FTZ R85, R85, R151 ;  /* 0x0000009755557220 */ /* 0x000fe20000410000 */
[-C--:B------:R-:W-:Y:S01]  /*b840*/  FFMA.FTZ R102, R58, R148.reuse, -R141 ;  /* 0x000000943a667223 */ /* 0x080fe2000001088d */
[-CC-:B------:R-:W-:Y:S01]  /*b850*/  FFMA.FTZ R105, R56, R148.reuse, -R145.reuse ;  /* 0x0000009438697223 */ /* 0x180fe20000010891 */
[-CC-:B------:R-:W-:Y:S01]  /*b860*/  FFMA.FTZ R104, R65, R148.reuse, -R145.reuse ;  /* 0x0000009441687223 */ /* 0x180fe20000010891 */
[-CC-:B------:R-:W-:Y:S01]  /*b870*/  FFMA.FTZ R106, R66, R148.reuse, -R145.reuse ;  /* 0x00000094426a7223 */ /* 0x180fe20000010891 */
[-C--:B------:R-:W-:Y:S01]  /*b880*/  FFMA.FTZ R103, R64, R148.reuse, -R145 ;  /* 0x0000009440677223 */ /* 0x080fe20000010891 */
[C---:B------:R-:W-:Y:S01]  /*b890*/  HMMA.16816.F32 R44, R4.reuse, R46, R92 ;  /* 0x0000002e042c723c */ /* 0x040fe2000000185c */
[----:B------:R-:W2:Y:S01]  /*b8a0*/  LDSM.16.MT88.4 R92, [R153+0x4000] ;  /* 0x00400000995c783b */ /* 0x000ea20000004200 */
[-C--:B------:R-:W-:Y:S01]  /*b8b0*/  FFMA.FTZ R107, R179, R148.reuse, -R141 ;  /* 0x00000094b36b7223 */ /* 0x080fe2000001088d */
        /* <DEDUP_REMOVED lines=14> */
[----:B------:R-:W3:Y:S03]  /*b9a0*/  LDSM.16.MT88.4 R84, [R134+0xc800] ;  /* 0x00c800008654783b */ /* 0x000ee60000004200 */
        /* <DEDUP_REMOVED lines=10> */
[----:B------:R-:W-:Y:S01]  /*ba50*/  FMUL.FTZ R57, R81, R151 ;  /* 0x0000009751397220 */ /* 0x000fe20000410000 */
[-C--:B------:R-:W-:Y:S01]  /*ba60*/  FMUL.FTZ R126, R126, R149.reuse ;  /* 0x000000957e7e7220 */ /* 0x080fe20000410000 */
[C---:B------:R-:W-:Y:S01]  /*ba70*/  HMMA.16816.F32 R20, R4.reuse, R22, R116 ;  /* 0x000000160414723c */ /* 0x040fe20000001874 */
[----:B------:R-:W-:Y:S01]  /*ba80*/  FMUL.FTZ R127, R127, R149 ;  /* 0x000000957f7f7220 */ /* 0x000fe20000410000 */
[-C--:B------:R-:W-:Y:S01]  /*ba90*/  FMUL.FTZ R124, R124, R151.reuse ;  /* 0x000000977c7c7220 */ /* 0x080fe20000410000 */
[-C--:B------:R-:W-:Y:S01]  /*baa0*/  FMUL.FTZ R125, R125, R151.reuse ;  /* 0x000000977d7d7220 */ /* 0x080fe20000410000 */
[----:B------:R-:W-:Y:S01]  /*bab0*/  MUFU.EX2 R105, R105 ;  /* 0x0000006900697308 */ /* 0x000fe20000000800 */
[----:B------:R-:W-:Y:S01]  /*bac0*/  FMUL.FTZ R56, R80, R151 ;  /* 0x0000009750387220 */ /* 0x000fe20000410000 */
[-C--:B------:R-:W-:Y:S01]  /*bad0*/  FMUL.FTZ R110, R110, R149.reuse ;  /* 0x000000956e6e7220 */ /* 0x080fe20000410000 */
[----:B------:R-:W-:Y:S01]  /*bae0*/  FMUL.FTZ R111, R111, R149 ;  /* 0x000000956f6f7220 */ /* 0x000fe20000410000 */
[-C--:B------:R-:W-:Y:S01]  /*baf0*/  FMUL.FTZ R108, R108, R151.reuse ;  /* 0x000000976c6c7220 */ /* 0x080fe20000410000 */
[----:B------:R-:W-:Y:S01]  /*bb00*/  FMUL.FTZ R109, R109, R151 ;  /* 0x000000976d6d7220 */ /* 0x000fe20000410000 */
[-C--:B------:R-:W-:Y:S01]  /*bb10*/  FMUL.FTZ R78, R78, R149.reuse ;  /* 0x000000954e4e7220 */ /* 0x080fe20000410000 */
[----:B------:R-:W-:Y:S01]  /*bb20*/  FMUL.FTZ R79, R79, R149 ;  /* 0x000000954f4f7220 */ /* 0x000fe20000410000 */
[----:B------:R-:W4:Y:S01]  /*bb30*/  MUFU.EX2 R104, R104 ;  /* 0x0000006800687308 */ /* 0x000f220000000800 */
[-C--:B------:R-:W-:Y:S01]  /*bb40*/  FMUL.FTZ R76, R76, R151.reuse ;  /* 0x000000974c4c7220 */ /* 0x080fe20000410000 */
[----:B------:R-:W-:Y:S01]  /*bb50*/  FMUL.FTZ R77, R77, R151 ;  /* 0x000000974d4d7220 */ /* 0x000fe20000410000 */
[-C--:B------:R-:W-:Y:S01]  /*bb60*/  FMUL.FTZ R67, R75, R149.reuse ;  /* 0x000000954b437220 */ /* 0x080fe20000410000 */
[-C--:B------:R-:W-:Y:S01]  /*bb70*/  FMUL.FTZ R70, R70, R149.reuse ;  /* 0x0000009546467220 */ /* 0x080fe20000410000 */
[----:B------:R-:W-:Y:S01]  /*bb80*/  FMUL.FTZ R71, R71, R149 ;  /* 0x0000009547477220 */ /* 0x000fe20000410000 */
[-C--:B------:R-:W-:Y:S01]  /*bb90*/  FMUL.FTZ R68, R68, R151.reuse ;  /* 0x0000009744447220 */ /* 0x080fe20000410000 */
[----:B------:R-:W-:Y:S01]  /*bba0*/  FMUL.FTZ R69, R69, R151 ;  /* 0x0000009745457220 */ /* 0x000fe20000410000 */
[----:B------:R-:W-:Y:S01]  /*bbb0*/  MUFU.EX2 R106, R106 ;  /* 0x0000006a006a7308 */ /* 0x000fe20000000800 */
[----:B------:R-:W3:Y:S07]  /*bbc0*/  LDSM.16.MT88.4 R88, [R132+0xc800] ;  /* 0x00c800008458783b */ /* 0x000eee0000004200 */
[----:B------:R-:W4:Y:S08]  /*bbd0*/  MUFU.EX2 R103, R103 ;  /* 0x0000006700677308 */ /* 0x000f300000000800 */
[----:B------:R-:W4:Y:S01]  /*bbe0*/  MUFU.EX2 R107, R107 ;  /* 0x0000006b006b7308 */ /* 0x000f220000000800 */
[----:B------:R-:W-:Y:S01]  /*bbf0*/  FMUL.FTZ R66, R74, R149 ;  /* 0x000000954a427220 */ /* 0x000fe20000410000 */
[-C--:B------:R-:W-:Y:S01]  /*bc00*/  FMUL.FTZ R64, R72, R151.reuse ;  /* 0x0000009748407220 */ /* 0x080fe20000410000 */
[-C--:B------:R-:W-:Y:S01]  /*bc10*/  FMUL.FTZ R65, R73, R151.reuse ;  /* 0x0000009749417220 */ /* 0x080fe20000410000 */
[C---:B-----5:R-:W-:Y:S01]  /*bc20*/  HMMA.16816.F32 R8, R4.reuse, R12, R8 ;  /* 0x0000000c0408723c */ /* 0x060fe20000001808 */
[----:B------:R-:W5:Y:S04]  /*bc30*/  LDSM.16.MT88.4 R80, [R155+0x800] ;  /* 0x000800009b50783b */ /* 0x000f680000004200 */
        /* <DEDUP_REMOVED lines=9> */
[C---:B-1----:R-:W-:Y:S01]  /*bcd0*/  HMMA.16816.F32 R56, R4.reuse, R60, R56 ;  /* 0x0000003c0438723c */ /* 0x042fe20000001838 */
        /* <DEDUP_REMOVED lines=22> */
[-C--:B------:R-:W-:Y:S01]  /*be40*/  FFMA.FTZ R189, R166, R148.reuse, -R141 ;  /* 0x00000094a6bd7223 */ /* 0x080fe2000001088d */
[C---:B------:R-:W-:Y:S01]  /*be50*/  HMMA.16816.F32 R60, R4.reuse, R62, R76 ;  /* 0x0000003e043c723c */ /* 0x040fe2000000184c */
[----:B------:R-:W1:Y:S01]  /*be60*/  LDSM.16.MT88.4 R76, [R153+0x800] ;  /* 0x00080000994c783b */ /* 0x000e620000004200 */
[----:B------:R-:W-:Y:S01]  /*be70*/  FFMA.FTZ R146, R247, R151, R146 ;  /* 0x00000097f7927223 */ /* 0x000fe20000010092 */
[-C--:B------:R-:W-:Y:S01]  /*be80*/  FFMA.FTZ R193, R156, R148.reuse, -R145 ;  /* 0x000000949cc17223 */ /* 0x080fe20000010891 */
[-CC-:B------:R-:W-:Y:S01]  /*be90*/  FFMA.FTZ R164, R164, R148.reuse, -R141.reuse ;  /* 0x00000094a4a47223 */ /* 0x180fe2000001088d */
[-CC-:B------:R-:W-:Y:S01]  /*bea0*/  FFMA.FTZ R191, R162, R148.reuse, -R141.reuse ;  /* 0x00000094a2bf7223 */ /* 0x180fe2000001088d */
[-C--:B------:R-:W-:Y:S01]  /*beb0*/  FFMA.FTZ R160, R160, R148.reuse, -R141 ;  /* 0x00000094a0a07223 */ /* 0x080fe2000001088d */
[----:B------:R-:W-:Y:S01]  /*bec0*/  FFMA.FTZ R158, R158, R148, -R145 ;  /* 0x000000949e9e7223 */ /* 0x000fe20000010891 */
[C---:B--2---:R-:W-:Y:S01]  /*bed0*/  HMMA.16816.F32 R64, R4.reuse, R92, R64 ;  /* 0x0000005c0440723c */ /* 0x044fe20000001840 */
[----:B------:R-:W-:Y:S01]  /*bee0*/  MUFU.EX2 R112, R112 ;  /* 0x0000007000707308 */ /* 0x000fe20000000800 */
[----:B------:R-:W-:Y:S07]  /*bef0*/  LDSM.16.MT88.4 R116, [R134+0xf800] ;  /* 0x00f800008674783b */ /* 0x000fee0000004200 */
[----:B------:R-:W-:Y:S01]  /*bf00*/  MUFU.EX2 R113, R113 ;  /* 0x0000007100717308 */ /* 0x000fe20000000800 */
[----:B------:R-:W-:Y:S01]  /*bf10*/  HMMA.16816.F32 R4, R4, R94, R68 ;  /* 0x0000005e0404723c */ /* 0x000fe20000001844 */
[----:B----4-:R-:W-:Y:S01]  /*bf20*/  F2FP.F16.F32.PACK_AB R68, R104, R105 ;  /* 0x000000696844723e */ /* 0x010fe200000000ff */
[----:B------:R-:W-:Y:S01]  /*bf30*/  LDSM.16.MT88.4 R92, [R134+0x10800] ;  /* 0x01080000865c783b */ /* 0x000fe20000004200 */
[----:B------:R-:W-:-:S02]  /*bf40*/  F2FP.F16.F32.PACK_AB R69, R100, R101 ;  /* 0x000000656445723e */ /* 0x000fc400000000ff */
[----:B------:R-:W-:Y:S02]  /*bf50*/  F2FP.F16.F32.PACK_AB R70, R103, R106 ;  /* 0x0000006a6746723e */ /* 0x000fe400000000ff */
[----:B------:R-:W-:Y:S01]  /*bf60*/  MUFU.EX2 R114, R114 ;  /* 0x0000007200727308 */ /* 0x000fe20000000800 */
[----:B------:R-:W-:Y:S01]  /*bf70*/  F2FP.F16.F32.PACK_AB R71, R107, R102 ;  /* 0x000000666b47723e */ /* 0x000fe200000000ff */
[-C--:B------:R-:W-:Y:S01]  /*bf80*/  FFMA.FTZ R163, R252, R148.reuse, -R145 ;  /* 0x00000094fca37223 */ /* 0x080fe20000010891 */
[-CC-:B------:R-:W-:Y:S01]  /*bf90*/  FFMA.FTZ R165, R250, R148.reuse, -R141.reuse ;  /* 0x00000094faa57223 */ /* 0x180fe2000001088d */
[-C--:B------:R-:W-:Y:S01]  /*bfa0*/  FFMA.FTZ R167, R248, R148.reuse, -R141 ;  /* 0x00000094f8a77223 */ /* 0x080fe2000001088d */
[-C--:B------:R-:W-:Y:S01]  /*bfb0*/  FFMA.FTZ R169, R246, R148.reuse, -R145 ;  /* 0x00000094f6a97223 */ /* 0x080fe20000010891 */
[----:B------:R-:W-:Y:S01]  /*bfc0*/  FFMA.FTZ R149, R241, R149, R142 ;  /* 0x00000095f1957223 */ /* 0x000fe2000001008e */
[----:B------:R-:W-:Y:S01]  /*bfd0*/  LDSM.16.MT88.4 R124, [R132+0xf800] ;  /* 0x00f80000847c783b */ /* 0x000fe20000004200 */
[C---:B---3--:R-:W-:Y:S08]  /*bfe0*/  HMMA.16816.F32 R16, R68.reuse, R84, R16 ;  /* 0x000000544410723c */ /* 0x048ff00000001810 */
        /* <DEDUP_REMOVED lines=24> */
[----:B------:R-:W4:Y:S08]  /*c170*/  MUFU.EX2 R111, R111 ;  /* 0x0000006f006f7308 */ /* 0x000f300000000800 */
[----:B------:R-:W1:Y:S01]  /*c180*/  MUFU.EX2 R115, R115 ;  /* 0x0000007300737308 */ /* 0x000e620000000800 */
[C---:B------:R-:W-:Y:S08]  /*c190*/  HMMA.16816.F32 R48, R68.reuse, R92, R48 ;  /* 0x0000005c4430723c */ /* 0x040ff00000001830 */
[C---:B------:R-:W-:Y:S01]  /*c1a0*/  HMMA.16816.F32 R52, R68.reuse, R94, R52 ;  /* 0x0000005e4434723c */ /* 0x040fe20000001834 */
[----:B------:R-:W-:Y:S01]  /*c1b0*/  MUFU.EX2 R157, R157 ;  /* 0x0000009d009d7308 */ /* 0x000fe20000000800 */
[----:B------:R-:W-:Y:S06]  /*c1c0*/  LDSM.16.MT88.4 R92, [R132+0xd800] ;  /* 0x00d80000845c783b */ /* 0x000fec0000004200 */
[C---:B---3--:R-:W-:Y:S08]  /*c1d0*/  HMMA.16816.F32 R56, R68.reuse, R88, R56 ;  /* 0x000000584438723c */ /* 0x048ff00000001838 */
[----:B------:R-:W-:Y:S01]  /*c1e0*/  HMMA.16816.F32 R60, R68, R90, R60 ;  /* 0x0000005a443c723c */ /* 0x000fe2000000183c */
[----:B------:R-:W3:Y:S01]  /*c1f0*/  LDSM.16.MT88.4 R88, [R153+0x1000] ;  /* 0x001000009958783b */ /* 0x000ee20000004200 */
[----:B----4-:R-:W-:-:S02]  /*c200*/  F2FP.F16.F32.PACK_AB R68, R112, R111 ;  /* 0x0000006f7044723e */ /* 0x010fc400000000ff */
[----:B------:R-:W-:Y:S02]  /*c210*/  F2FP.F16.F32.PACK_AB R69, R108, R109 ;  /* 0x0000006d6c45723e */ /* 0x000fe400000000ff */
[----:B------:R-:W-:Y:S02]  /*c220*/  F2FP.F16.F32.PACK_AB R70, R114, R113 ;  /* 0x000000717246723e */ /* 0x000fe400000000ff */
[----:B-1----:R-:W-:-:S07]  /*c230*/  F2FP.F16.F32.PACK_AB R71, R115, R110 ;  /* 0x0000006e7347723e */ /* 0x002fce00000000ff */
[C---:B------:R-:W-:Y:S08]  /*c240*/  HMMA.16816.F32 R8, R68.reuse, R80, R8 ;  /* 0x000000504408723c */ /* 0x040ff00000001808 */
[C---:B------:R-:W-:Y:S01]  /*c250*/  HMMA.16816.F32 R12, R68.reuse, R82, R12 ;  /* 0x00000052440c723c */ /* 0x040fe2000000180c */
[----:B------:R-:W-:Y:S07]  /*c260*/  LDSM.16.MT88.4 R80, [R153+0x5000] ;  /* 0x005000009950783b */ /* 0x000fee0000004200 */
[C---:B------:R-:W-:Y:S08]  /*c270*/  HMMA.16816.F32 R16, R68.reuse, R76, R16 ;  /* 0x0000004c4410723c */ /* 0x040ff00000001810 */
[C---:B------:R-:W-:Y:S01]  /*c280*/  HMMA.16816.F32 R20, R68.reuse, R78, R20 ;  /* 0x0000004e4414723c */ /* 0x040fe20000001814 */
[----:B------:R-:W1:Y:S07]  /*c290*/  LDSM.16.MT88.4 R76, [R134+0x11000] ;  /* 0x01100000864c783b */ /* 0x000e6e0000004200 */
[C---:B--2---:R-:W-:Y:S08]  /*c2a0*/  HMMA.16816.F32 R24, R68.reuse, R84, R24 ;  /* 0x000000544418723c */ /* 0x044ff00000001818 */
[C---:B------:R-:W-:Y:S01]  /*c2b0*/  HMMA.16816.F32 R28, R68.reuse, R86, R28 ;  /* 0x00000056441c723c */ /* 0x040fe2000000181c */
[----:B------:R-:W2:Y:S07]  /*c2c0*/  LDSM.16.MT88.4 R84, [R155+0x5000] ;  /* 0x005000009b54783b */ /* 0x000eae0000004200 */
[C---:B-----5:R-:W-:Y:S08]  /*c2d0*/  HMMA.16816.F32 R40, R68.reuse, R72, R40 ;  /* 0x000000484428723c */ /* 0x060ff00000001828 */
[C---:B------:R-:W-:Y:S01]  /*c2e0*/  HMMA.16816.F32 R44, R68.reuse, R74, R44 ;  /* 0x0000004a442c723c */ /* 0x040fe2000000182c */
[----:B------:R-:W4:Y:S01]  /*c2f0*/  LDSM.16.MT88.4 R72, [R155+0x1800] ;  /* 0x001800009b48783b */ /* 0x000f220000004200 */
[----:B------:R-:W-:Y:S08]  /*c300*/  MUFU.EX2 R184, R184 ;  /* 0x000000b800b87308 */ /* 0x000ff00000000800 */
[----:B------:R-:W-:Y:S08]  /*c310*/  MUFU.EX2 R159, R159 ;  /* 0x0000009f009f7308 */ /* 0x000ff00000000800 */
[----:B------:R-:W-:Y:S08]  /*c320*/  MUFU.EX2 R161, R161 ;  /* 0x000000a100a17308 */ /* 0x000ff00000000800 */
[----:B------:R-:W5:Y:S08]  /*c330*/  MUFU.EX2 R186, R186 ;  /* 0x000000ba00ba7308 */ /* 0x000f700000000800 */
[----:B------:R-:W-:Y:S08]  /*c340*/  MUFU.EX2 R163, R163 ;  /* 0x000000a300a37308 */ /* 0x000ff00000000800 */
[----:B------:R-:W4:Y:S08]  /*c350*/  MUFU.EX2 R188, R188 ;  /* 0x000000bc00bc7308 */ /* 0x000f300000000800 */
[----:B------:R-:W4:Y:S01]  /*c360*/  MUFU.EX2 R190, R190 ;  /* 0x000000be00be7308 */ /* 0x000f220000000800 */
        /* <DEDUP_REMOVED lines=8> */
[----:B------:R-:W-:Y:S07]  /*c3f0*/  LDSM.16.MT88.4 R84, [R153+0x5800] ;  /* 0x005800009954783b */ /* 0x000fee0000004200 */
[C---:B------:R-:W-:Y:S08]  /*c400*/  HMMA.16816.F32 R64, R68.reuse, R80, R64 ;  /* 0x000000504440723c */ /* 0x040ff00000001840 */
[----:B------:R-:W-:Y:S01]  /*c410*/  HMMA.16816.F32 R4, R68, R82, R4 ;  /* 0x000000524404723c */ /* 0x000fe20000001804 */
[----:B-----5:R-:W-:Y:S01]  /*c420*/  F2FP.F16.F32.PACK_AB R68, R186, R161 ;  /* 0x000000a1ba44723e */ /* 0x020fe200000000ff */
[----:B------:R-:W2:Y:S01]  /*c430*/  LDSM.16.MT88.4 R80, [R132+0x11800] ;  /* 0x011800008450783b */ /* 0x000ea20000004200 */
[----:B------:R-:W-:-:S02]  /*c440*/  F2FP.F16.F32.PACK_AB R69, R184, R157 ;  /* 0x0000009db845723e */ /* 0x000fc400000000ff */
[----:B----4-:R-:W-:Y:S02]  /*c450*/  F2FP.F16.F32.PACK_AB R70, R188, R163 ;  /* 0x000000a3bc46723e */ /* 0x010fe400000000ff */
[----:B------:R-:W-:-:S07]  /*c460*/  F2FP.F16.F32.PACK_AB R71, R190, R159 ;  /* 0x0000009fbe47723e */ /* 0x000fce00000000ff */
        /* <DEDUP_REMOVED lines=22> */
[----:B------:R-:W1:Y:S08]  /*c5d0*/  MUFU.EX2 R218, R218 ;  /* 0x000000da00da7308 */ /* 0x000e700000000800 */
[----:B------:R-:W2:Y:S01]  /*c5e0*/  MUFU.EX2 R216, R216 ;  /* 0x000000d800d87308 */ /* 0x000ea20000000800 */
[C---:B------:R-:W-:Y:S08]  /*c5f0*/  HMMA.16816.F32 R8, R68.reuse, R92, R8 ;  /* 0x0000005c4408723c */ /* 0x040ff00000001808 */
[C---:B------:R-:W-:Y:S01]  /*c600*/  HMMA.16816.F32 R12, R68.reuse, R94, R12 ;  /* 0x0000005e440c723c */ /* 0x040fe2000000180c */
[----:B------:R-:W4:Y:S07]  /*c610*/  LDSM.16.MT88.4 R92, [R132+0xe000] ;  /* 0x00e00000845c783b */ /* 0x000f2e0000004200 */
[C---:B---3--:R-:W-:Y:S08]  /*c620*/  HMMA.16816.F32 R56, R68.reuse, R88, R56 ;  /* 0x000000584438723c */ /* 0x048ff00000001838 */
[C---:B------:R-:W-:Y:S01]  /*c630*/  HMMA.16816.F32 R60, R68.reuse, R90, R60 ;  /* 0x0000005a443c723c */ /* 0x040fe2000000183c */
[----:B------:R-:W-:Y:S07]  /*c640*/  LDSM.16.MT88.4 R88, [R155+0x6000] ;  /* 0x006000009b58783b */ /* 0x000fee0000004200 */
[C---:B------:R-:W-:Y:S08]  /*c650*/  HMMA.16816.F32 R64, R68.reuse, R84, R64 ;  /* 0x000000544440723c */ /* 0x040ff00000001840 */
[----:B------:R-:W-:Y:S01]  /*c660*/  HMMA.16816.F32 R4, R68, R86, R4 ;  /* 0x000000564404723c */ /* 0x000fe20000001804 */
[----:B-----5:R-:W-:Y:S01]  /*c670*/  F2FP.F16.F32.PACK_AB R68, R238, R169 ;  /* 0x000000a9ee44723e */ /* 0x020fe200000000ff */
[----:B------:R-:W-:Y:S01]  /*c680*/  LDSM.16.MT88.4 R84, [R153+0x6000] ;  /* 0x006000009954783b */ /* 0x000fe20000004200 */
[----:B------:R-:W-:-:S02]  /*c690*/  F2FP.F16.F32.PACK_AB R69, R240, R165 ;  /* 0x000000a5f045723e */ /* 0x000fc400000000ff */
        /* <DEDUP_REMOVED lines=11> */
[-CC-:B------:R-:W-:Y:S01]  /*c750*/  FFMA.FTZ R173, R206, R148.reuse, -R141.reuse ;  /* 0x00000094cead7223 */ /* 0x180fe2000001088d */
[-C--:B------:R-:W-:Y:S01]  /*c760*/  FFMA.FTZ R175, R202, R148.reuse, -R141 ;  /* 0x00000094caaf7223 */ /* 0x080fe2000001088d */
        /* <DEDUP_REMOVED lines=45> */
[----:B------:R-:W-:Y:S01]  /*ca40*/  MUFU.EX2 R183, R183 ;  /* 0x000000b700b77308 */ /* 0x000fe20000000800 */
[----:B------:R-:W-:-:S07]  /*ca50*/  FADD.FTZ R138, R138, R139 ;  /* 0x0000008b8a8a7221 */ /* 0x000fce0000010000 */
[----:B------:R-:W-:Y:S01]  /*ca60*/  MUFU.EX2 R176, R176 ;  /* 0x000000b000b07308 */ /* 0x000fe20000000800 */
[----:B------:R-:W-:-:S07]  /*ca70*/  FADD.FTZ R144, R133, R144 ;  /* 0x0000009085907221 */ /* 0x000fce0000010000 */
        /* <DEDUP_REMOVED lines=37> */
[----:B---3--:R-:W-:Y:S01]  /*ccd0*/  HMMA.16816.F32 R24, R68, R72, R24 ;  /* 0x000000484418723c */ /* 0x008fe20000001818 */
        /* <DEDUP_REMOVED lines=17> */
[----:B------:R-:W-:Y:S01]  /*cdf0*/  MUFU.EX2 R160, R160 ;  /* 0x000000a000a07308 */ /* 0x000fe20000000800 */
[----:B------:R-:W-:Y:S01]  /*ce00*/  FADD.FTZ R163, R163, R186 ;  /* 0x000000baa3a37221 */ /* 0x000fe20000010000 */
[----:B------:R-:W-:-:S06]  /*ce10*/  FADD.FTZ R190, R190, R159 ;  /* 0x0000009fbebe7221 */ /* 0x000fcc0000010000 */
[----:B------:R-:W-:Y:S01]  /*ce20*/  MUFU.EX2 R158, R158 ;  /* 0x0000009e009e7308 */ /* 0x000fe20000000800 */
[----:B------:R-:W-:-:S07]  /*ce30*/  FADD.FTZ R188, R188, R163 ;  /* 0x000000a3bcbc7221 */ /* 0x000fce0000010000 */
[----:B------:R-:W5:Y:S08]  /*ce40*/  MUFU.EX2 R193, R193 ;  /* 0x000000c100c17308 */ /* 0x000f700000000800 */
[----:B------:R-:W-:Y:S08]  /*ce50*/  MUFU.EX2 R156, R156 ;  /* 0x0000009c009c7308 */ /* 0x000ff00000000800 */
[----:B------:R-:W5:Y:S08]  /*ce60*/  MUFU.EX2 R145, R145 ;  /* 0x0000009100917308 */ /* 0x000f700000000800 */
        /* <DEDUP_REMOVED lines=76> */
.L_x_7043:
[----:B------:R-:W-:-:S07]  /*d330*/  IADD3 R239, PT, PT, R147, -0x1, RZ ;  /* 0xffffffff93ef7810 */ /* 0x000fce0007ffe0ff */
.L_x_7052:
[----:B------:R-:W-:Y:S05]  /*d340*/  BSYNC B2 ;  /* 0x0000000000027941 */ /* 0x000fea0003800000 */
.L_x_7042:
        /* <DEDUP_REMOVED lines=12> */
.L_x_7060:
        /* <DEDUP_REMOVED lines=78> */
.L_x_7055:
[----:B------:R-:W-:Y:S05]  /*d8f0*/  BSYNC.RECONVERGENT B0 ;  /* 0x0000000000007941 */ /* 0x000fea0003800200 */
.L_x_7054:
[----:B------:R-:W1:Y:S01]  /*d900*/  S2UR UR6, SR_CgaCtaId ;  /* 0x00000000000679c3 */ /* 0x000e620000008800 */
[C---:B------:R-:W-:Y:S01]  /*d910*/  SHF.L.U32 R208, R212.reuse, 0x3, RZ ;  /* 0x00000003d4d07819 */ /* 0x040fe200000006ff */
[----:B------:R-:W-:Y:S01]  /*d920*/  UMOV UR7, 0x400 ;  /* 0x0000040000077882 */ /* 0x000fe20000000000 */
[----:B------:R-:W-:Y:S01]  /*d930*/  LOP3.LUT R21, R212, 0x38, RZ, 0xc0, !PT ;  /* 0x00000038d4157812 */ /* 0x000fe200078ec0ff */
[----:B------:R-:W-:Y:S01]  /*d940*/  BSSY.RECONVERGENT B1, `(.L_x_7056) ;  /* 0x0000200000017945 */ /* 0x000fe20003800200 */
[C---:B------:R-:W-:Y:S02]  /*d950*/  LOP3.LUT R134, R208.reuse, 0x38, RZ, 0xc0, !PT ;  /* 0x00000038d0867812 */ /* 0x040fe400078ec0ff */
[----:B------:R-:W-:Y:S02]  /*d960*/  LOP3.LUT R20, R208, 0x1c0, RZ, 0xc0, !PT ;  /* 0x000001c0d0147812 */ /* 0x000fe400078ec0ff */
        /* <DEDUP_REMOVED lines=41> */
[----:B------:R-:W-:Y:S02]  /*dc00*/  IADD3 R202, PT, PT, R213, R216, RZ ;  /* 0x000000d8d5ca7210 */ /* 0x000fe40007ffe0ff */
[-C--:B------:R-:W-:Y:S02]  /*dc10*/  IADD3 R134, PT, PT, R216, R185.reuse, RZ ;  /* 0x000000b9d8867210 */ /* 0x080fe40007ffe0ff */
[----:B------:R-:W-:Y:S02]  /*dc20*/  LOP3.LUT P2, RZ, R212, 0x4, RZ, 0xc0, !PT ;  /* 0x00000004d4ff7812 */ /* 0x000fe4000784c0ff */
[----:B------:R-:W-:Y:S01]  /*dc30*/  IADD3 R239, PT, PT, R239, -0x1, RZ ;  /* 0xffffffffefef7810 */ /* 0x000fe20007ffe0ff */
[----:B------:R-:W-:Y:S03]  /*dc40*/  LDGSTS.E.BYPASS.LTC128B.128 [R249+0x11000], desc[UR4][R22.64+0x80] ;  /* 0x1100008016f97fae */ /* 0x000fe6000b981a04 */
[----:B------:R-:W-:Y:S05]  /*dc50*/  ISETP.GT.AND P0, PT, R239, R222, PT ;  /* 0x000000deef00720c */ /* 0x000fea0003f04270 */
        /* <DEDUP_REMOVED lines=31> */
[C---:B---3--:R-:W-:Y:S07]  /*de50*/  HMMA.16816.F32 R32, R136.reuse, R154, RZ ;  /* 0x0000009a8820723c */ /* 0x048fee00000018ff */
[----:B------:R-:W-:Y:S01]  /*de60*/  LDSM.16.M88.4 R144, [R133+0x6000] ;  /* 0x006000008590783b */ /* 0x000fe20000000200 */
[C---:B------:R-:W-:Y:S01]  /*de70*/  HMMA.16816.F32 R36, R136.reuse, R156, RZ ;  /* 0x0000009c8824723c */ /* 0x040fe200000018ff */
[----:B------:R-:W-:Y:S06]  /*de80*/  SEL R156, R209, 0xffffffc0, !P2 ;  /* 0xffffffc0d19c7807 */ /* 0x000fec0005000000 */
[----:B------:R-:W-:Y:S01]  /*de90*/  LDSM.16.M88.4 R148, [R133+0x6800] ;  /* 0x006800008594783b */ /* 0x000fe20000000200 */
[----:B------:R-:W-:Y:S02]  /*dea0*/  IADD3 R201, PT, PT, R156, R185, RZ ;  /* 0x000000b99cc97210 */ /* 0x000fe40007ffe0ff */
[----:B------:R-:W-:Y:S01]  /*deb0*/  IADD3 R135, PT, PT, R213, R156, RZ ;  /* 0x0000009cd5877210 */ /* 0x000fe20007ffe0ff */
[C---:B------:R-:W-:Y:S01]  /*dec0*/  HMMA.16816.F32 R40, R136.reuse, R158, RZ ;  /* 0x0000009e8828723c */ /* 0x040fe200000018ff */
[C---:B------:R-:W-:Y:S03]  /*ded0*/  IADD3 R200, PT, PT, R216.reuse, R201, RZ ;  /* 0x000000c9d8c87210 */ /* 0x040fe60007ffe0ff */
[----:B------:R-:W-:Y:S04]  /*dee0*/  LDSM.16.M88.4 R152, [R133+0x7000] ;  /* 0x007000008598783b */ /* 0x000fe80000000200 */
[C---:B----4-:R-:W-:Y:S04]  /*def0*/  HMMA.16816.F32 R44, R136.reuse, R160, RZ ;  /* 0x000000a0882c723c */ /* 0x050fe800000018ff */
[----:B------:R-:W-:Y:S04]  /*df00*/  LDSM.16.M88.4 R156, [R133+0x7800] ;  /* 0x00780000859c783b */ /* 0x000fe80000000200 */
[C---:B------:R-:W-:Y:S04]  /*df10*/  HMMA.16816.F32 R48, R136.reuse, R162, RZ ;  /* 0x000000a28830723c */ /* 0x040fe800000018ff */
[----:B------:R-:W-:Y:S04]  /*df20*/  LDSM.16.M88.4 R160, [R201] ;  /* 0x00000000c9a0783b */ /* 0x000fe80000000200 */
[C---:B------:R-:W-:Y:S04]  /*df30*/  HMMA.16816.F32 R52, R136.reuse, R164, RZ ;  /* 0x000000a48834723c */ /* 0x040fe800000018ff */
[----:B------:R-:W3:Y:S04]  /*df40*/  LD.E R225, desc[UR4][R2.64+0x18c] ;  /* 0x00018c0402e17980 */ /* 0x000ee8000c101900 */
[C---:B------:R-:W-:Y:S01]  /*df50*/  HMMA.16816.F32 R56, R136.reuse, R166, RZ ;  /* 0x000000a68838723c */ /* 0x040fe200000018ff */
[----:B------:R-:W-:Y:S07]  /*df60*/  LDSM.16.M88.4 R164, [R135+0x4000] ;  /* 0x0040000087a4783b */ /* 0x000fee0000000200 */
[C---:B-----5:R-:W-:Y:S01]  /*df70*/  HMMA.16816.F32 R60, R136.reuse, R168, RZ ;  /* 0x000000a8883c723c */ /* 0x060fe200000018ff */
[----:B------:R-:W-:Y:S07]  /*df80*/  LDSM.16.M88.4 R188, [R135+0xa000] ;  /* 0x00a0000087bc783b */ /* 0x000fee0000000200 */
[----:B------:R-:W-:Y:S01]  /*df90*/  HMMA.16816.F32 R64, R136, R170, RZ ;  /* 0x000000aa8840723c */ /* 0x000fe200000018ff */
[----:B------:R4:W5:Y:S07]  /*dfa0*/  LDSM.16.M88.4 R136, [R133+0x5800] ;  /* 0x005800008588783b */ /* 0x00096e0000000200 */
[C---:B-1----:R-:W-:Y:S01]  /*dfb0*/  HMMA.16816.F32 R4, R172.reuse, R176, R4 ;  /* 0x000000b0ac04723c */ /* 0x042fe20000001804 */
[----:B------:R-:W1:Y:S07]  /*dfc0*/  LDSM.16.M88.4 R168, [R135+0x4800] ;  /* 0x0048000087a8783b */ /* 0x000e6e0000000200 */
[C---:B------:R-:W-:Y:S01]  /*dfd0*/  HMMA.16816.F32 R8, R172.reuse, R178, R8 ;  /* 0x000000b2ac08723c */ /* 0x040fe20000001808 */
[----:B------:R-:W1:Y:S07]  /*dfe0*/  LDSM.16.M88.4 R176, [R135+0x5000] ;  /* 0x0050000087b0783b */ /* 0x000e6e0000000200 */
[C---:B------:R-:W-:Y:S01]  /*dff0*/  HMMA.16816.F32 R12, R172.reuse, R180, R12 ;  /* 0x000000b4ac0c723c */ /* 0x040fe2000000180c */
[----:B------:R-:W-:Y:S02]  /*e000*/  LDSM.16.M88.4 R192, [R135+0xa800] ;  /* 0x00a8000087c0783b */ /* 0x000fe40000000200 */
[----:B----4-:R-:W-:Y:S05]  /*e010*/  IADD3 R133, PT, PT, R216, R135, RZ ;  /* 0x00000087d8857210 */ /* 0x010fea0007ffe0ff */
[C---:B------:R-:W-:Y:S01]  /*e020*/  HMMA.16816.F32 R16, R172.reuse, R182, R16 ;  /* 0x000000b6ac10723c */ /* 0x040fe20000001810 */
[----:B------:R-:W-:Y:S07]  /*e030*/  LDSM.16.M88.4 R180, [R135+0x9000] ;  /* 0x0090000087b4783b */ /* 0x000fee0000000200 */
[C---:B--2---:R-:W-:Y:S01]  /*e040*/  HMMA.16816.F32 R20, R172.reuse, R140, R20 ;  /* 0x0000008cac14723c */ /* 0x044fe20000001814 */
[----:B------:R-:W-:Y:S07]  /*e050*/  LDSM.16.M88.4 R196, [R135+0xb000] ;  /* 0x00b0000087c4783b */ /* 0x000fee0000000200 */
[C---:B------:R-:W-:Y:S01]  /*e060*/  HMMA.16816.F32 R24, R172.reuse, R142, R24 ;  /* 0x0000008eac18723c */ /* 0x040fe20000001818 */
[----:B------:R-:W2:Y:S07]  /*e070*/  LDSM.16.M88.4 R140, [R135+0x5800] ;  /* 0x00580000878c783b */ /* 0x000eae0000000200 */
[C---:B-----5:R-:W-:Y:S01]  /*e080*/  HMMA.16816.F32 R28, R172.reuse, R136, R28 ;  /* 0x00000088ac1c723c */ /* 0x060fe2000000181c */
        /* <DEDUP_REMOVED lines=44> */
[C---:B------:R-:W-:Y:S01]  /*e350*/  HMMA.16816.F32 R12, R136.reuse, R156, R12 ;  /* 0x0000009c880c723c */ /* 0x040fe2000000180c */
[----:B------:R-:W-:Y:S07]  /*e360*/  LDSM.16.M88.4 R184, [R135+0x9800] ;  /* 0x0098000087b8783b */ /* 0x000fee0000000200 */
        /* <DEDUP_REMOVED lines=113> */
[-C--:B------:R-:W-:Y:S02]  /*ea80*/  FMUL.FTZ R207, R23, R225.reuse ;  /* 0x000000e117cf7220 */ /* 0x080fe40000410000 */
[----:B------:R-:W5:Y:S04]  /*ea90*/  LDSM.16.M88.4 R20, [R133+0xa000] ;  /* 0x00a000008514783b */ /* 0x000f680000000200 */
        /* <DEDUP_REMOVED lines=8> */
[C---:B------:R-:W-:Y:S09]  /*eb20*/  HMMA.16816.F32 R32, R200.reuse, R138, R32 ;  /* 0x0000008ac820723c */ /* 0x040ff20000001820 */
        /* <DEDUP_REMOVED lines=9> */
[C---:B-----5:R-:W-:Y:S06]  /*ebc0*/  HMMA.16816.F32 R36, R200.reuse, R20, R36 ;  /* 0x00000014c824723c */ /* 0x060fec0000001824 */
[----:B------:R-:W1:Y:S01]  /*ebd0*/  MUFU.TANH R190, R190 ;  /* 0x000000be00be7308 */ /* 0x000e620000002400 */
[----:B--2---:R-:W2:Y:S01]  /*ebe0*/  LDSM.16.M88.4 R24, [R133+0xa800] ;  /* 0x00a800008518783b */ /* 0x004ea20000000200 */
[-C--:B------:R-:W-:Y:S01]  /*ebf0*/  FMUL.FTZ R34, R35, R225.reuse ;  /* 0x000000e123227220 */ /* 0x080fe20000410000 */
[C---:B------:R-:W-:Y:S07]  /*ec00*/  HMMA.16816.F32 R40, R200.reuse, R22, R40 ;  /* 0x00000016c828723c */ /* 0x040fee0000001828 */
[----:B------:R-:W1:Y:S01]  /*ec10*/  MUFU.TANH R191, R191 ;  /* 0x000000bf00bf7308 */ /* 0x000e620000002400 */
[----:B------:R-:W5:Y:S09]  /*ec20*/  LDSM.16.M88.4 R20, [R133+0xb000] ;  /* 0x00b000008514783b */ /* 0x000f720000000200 */
        /* <DEDUP_REMOVED lines=12> */
[C---:B--2---:R-:W-:Y:S09]  /*ecf0*/  HMMA.16816.F32 R44, R200.reuse, R24, R44 ;  /* 0x00000018c82c723c */ /* 0x044ff2000000182c */
[----:B------:R-:W2:Y:S01]  /*ed00*/  MUFU.TANH R196, R196 ;  /* 0x000000c400c47308 */ /* 0x000ea20000002400 */
[C---:B------:R-:W-:Y:S01]  /*ed10*/  HMMA.16816.F32 R48, R200.reuse, R26, R48 ;  /* 0x0000001ac830723c */ /* 0x040fe20000001830 */
[----:B------:R-:W4:Y:S01]  /*ed20*/  LDSM.16.M88.4 R24, [R133+0xb800] ;  /* 0x00b800008518783b */ /* 0x000f220000000200 */
[----:B------:R-:W-:Y:S07]  /*ed30*/  DEPBAR.LE SB0, 0x0 ;  /* 0x000080000000791a */ /* 0x000fee0000000000 */
[----:B------:R-:W1:Y:S01]  /*ed40*/  MUFU.TANH R198, R198 ;  /* 0x000000c600c67308 */ /* 0x000e620000002400 */
[C---:B-----5:R-:W-:Y:S01]  /*ed50*/  HMMA.16816.F32 R52, R200.reuse, R20, R52 ;  /* 0x00000014c834723c */ /* 0x060fe20000001834 */
[----:B------:R-:W-:Y:S04]  /*ed60*/  BAR.SYNC.DEFER_BLOCKING 0x0 ;  /* 0x0000000000007b1d */ /* 0x000fe80000010000 */
        /* <DEDUP_REMOVED lines=17> */
[-C--:B------:R-:W-:Y:S08]  /*ee80*/  FMUL.FTZ R57, R57, R225.reuse ;  /* 0x000000e139397220 */ /* 0x080ff00000410000 */
[----:B------:R5:W1:Y:S01]  /*ee90*/  MUFU.TANH R173, R20 ;  /* 0x0000001400ad7308 */ /* 0x000a620000002400 */
[C---:B----4-:R-:W-:Y:S03]  /*eea0*/  HMMA.16816.F32 R60, R200.reuse, R24, R60 ;  /* 0x00000018c83c723c */ /* 0x050fe6000000183c */
[-C--:B------:R-:W-:Y:S01]  /*eeb0*/  FMUL.FTZ R24, R58, R225.reuse ;  /* 0x000000e13a187220 */ /* 0x080fe20000410000 */
[-C--:B------:R-:W-:Y:S05]  /*eec0*/  FMUL.FTZ R25, R59, R225.reuse ;  /* 0x000000e13b197220 */ /* 0x080fea0000410000 */
[----:B------:R-:W4:Y:S01]  /*eed0*/  MUFU.TANH R206, R206 ;  /* 0x000000ce00ce7308 */ /* 0x000f220000002400 */
[----:B------:R-:W-:Y:S09]  /*eee0*/  HMMA.16816.F32 R64, R200, R26, R64 ;  /* 0x0000001ac840723c */ /* 0x000ff20000001840 */
[----:B------:R-:W1:Y:S01]  /*eef0*/  MUFU.TANH R205, R205 ;  /* 0x000000cd00cd7308 */ /* 0x000e620000002400 */
[-C--:B------:R-:W-:Y:S01]  /*ef00*/  FMUL.FTZ R58, R60, R225.reuse ;  /* 0x000000e13c3a7220 */ /* 0x080fe20000410000 */
[-C--:B------:R-:W-:Y:S01]  /*ef10*/  FMUL.FTZ R56, R62, R225.reuse ;  /* 0x000000e13e387220 */ /* 0x080fe20000410000 */
[-C--:B------:R-:W-:Y:S07]  /*ef20*/  FMUL.FTZ R51, R63, R225.reuse ;  /* 0x000000e13f337220 */ /* 0x080fee0000410000 */
[----:B------:R-:W1:Y:S01]  /*ef30*/  MUFU.TANH R207, R207 ;  /* 0x000000cf00cf7308 */ /* 0x000e620000002400 */
[-C--:B------:R-:W-:Y:S01]  /*ef40*/  FMUL.FTZ R61, R61, R225.reuse ;  /* 0x000000e13d3d7220 */ /* 0x080fe20000410000 */
[-C--:B------:R-:W-:Y:S01]  /*ef50*/  FMUL.FTZ R200, R64, R225.reuse ;  /* 0x000000e140c87220 */ /* 0x080fe20000410000 */
[-C--:B-----5:R-:W-:Y:S01]  /*ef60*/  FMUL.FTZ R20, R66, R225.reuse ;  /* 0x000000e142147220 */ /* 0x0a0fe20000410000 */
        /* <DEDUP_REMOVED lines=99> */
[-C--:B-1----:R-:W-:Y:S02]  /*f5a0*/  LEA R52, P1, R11, R242.reuse, 0x2 ;  /* 0x000000f20b347211 */ /* 0x082fe400078210ff */
        /* <DEDUP_REMOVED lines=20> */
.L_x_7059:
[----:B------:R-:W-:Y:S05]  /*f6f0*/  BSYNC.RECONVERGENT B0 ;  /* 0x0000000000007941 */ /* 0x000fea0003800200 */
.L_x_7058:
        /* <DEDUP_REMOVED lines=36> */
.L_x_7057:
[----:B------:R-:W-:Y:S05]  /*f940*/  BSYNC.RECONVERGENT B1 ;  /* 0x0000000000017941 */ /* 0x000fea0003800200 */
.L_x_7056:
[C---:B------:R-:W-:Y:S01]  /*f950*/  VIADD R4, R240.reuse, 0xffffffc0 ;  /* 0xffffffc0f0047836 */ /* 0x040fe20000000000 */
[CC--:B------:R-:W-:Y:S01]  /*f960*/  ISETP.GE.AND P1, PT, R240.reuse, R237.reuse, PT ;  /* 0x000000edf000720c */ /* 0x0c0fe20003f26270 */
[C---:B--2---:R-:W-:Y:S01]  /*f970*/  VIADD R13, R240.reuse, 0xffffffc8 ;  /* 0xffffffc8f00d7836 */ /* 0x044fe20000000000 */
[----:B------:R-:W-:Y:S01]  /*f980*/  LOP3.LUT R217, R217, 0x200, R218, 0xf8, !PT ;  /* 0x00000200d9d97812 */ /* 0x000fe200078ef8da */
[----:B------:R-:W-:Y:S01]  /*f990*/  VIADD R9, R240, 0xffffffd0 ;  /* 0xffffffd0f0097836 */ /* 0x000fe20000000000 */
[-C--:B------:R-:W-:Y:S01]  /*f9a0*/  ISETP.GE.AND P0, PT, R4, R237.reuse, PT ;  /* 0x000000ed0400720c */ /* 0x080fe20003f06270 */
[----:B------:R-:W-:Y:S01]  /*f9b0*/  VIADD R53, R240, 0xffffffd8 ;  /* 0xffffffd8f0357836 */ /* 0x000fe20000000000 */
[----:B-1----:R-:W-:Y:S01]  /*f9c0*/  FSEL R174, R174, -INF , P1 ;  /* 0xff800000aeae7808 */ /* 0x002fe20000800000 */
[C---:B------:R-:W-:Y:S01]  /*f9d0*/  VIADD R52, R240.reuse, 0xffffffe0 ;  /* 0xffffffe0f0347836 */ /* 0x040fe20000000000 */
[----:B------:R-:W-:Y:S01]  /*f9e0*/  FSEL R64, R135, -INF , P0 ;  /* 0xff80000087407808 */ /* 0x000fe20000000000 */
[C---:B------:R-:W-:Y:S01]  /*f9f0*/  VIADD R63, R240.reuse, 0xffffffc1 ;  /* 0xffffffc1f03f7836 */ /* 0x040fe20000000000 */
[----:B------:R-:W-:Y:S01]  /*fa00*/  ISETP.GE.AND P0, PT, R13, R237, PT ;  /* 0x000000ed0d00720c */ /* 0x000fe20003f06270 */
[C---:B------:R-:W-:Y:S01]  /*fa10*/  VIADD R55, R240.reuse, 0xffffffe1 ;  /* 0xffffffe1f0377836 */ /* 0x040fe20000000000 */
[----:B------:R-:W-:Y:S01]  /*fa20*/  ISETP.GE.AND P1, PT, R240, R235, PT ;  /* 0x000000ebf000720c */ /* 0x000fe20003f26270 */
[----:B------:R-:W2:Y:S01]  /*fa30*/  LD.E R135, desc[UR4][R2.64+0xdc] ;  /* 0x0000dc0402877980 */ /* 0x000ea2000c101900 */
[----:B------:R-:W-:Y:S01]  /*fa40*/  FSEL R17, R188, -INF , P0 ;  /* 0xff800000bc117808 */ /* 0x000fe20000000000 */
        /* <DEDUP_REMOVED lines=23> */
[----:B------:R-:W-:Y:S01]  /*fbc0*/  FSEL R184, R206, -INF , P0 ;  /* 0xff800000ceb87808 */ /* 0x000fe20000000000 */
[C---:B------:R-:W-:Y:S01]  /*fbd0*/  VIADD R14, R240.reuse, 0x19 ;  /* 0x00000019f00e7836 */ /* 0x040fe20000000000 */
[----:B------:R-:W-:Y:S01]  /*fbe0*/  ISETP.GE.AND P0, PT, R63, R235, PT ;  /* 0x000000eb3f00720c */ /* 0x000fe20003f06270 */
[----:B------:R-:W-:Y:S01]  /*fbf0*/  VIADD R12, R240, 0x21 ;  /* 0x00000021f00c7836 */ /* 0x000fe20000000000 */
[----:B------:R-:W-:Y:S01]  /*fc00*/  FSEL R60, R186, -INF , P5 ;  /* 0xff800000ba3c7808 */ /* 0x000fe20002800000 */
[----:B------:R-:W-:Y:S01]  /*fc10*/  VIADD R18, R240, 0x28 ;  /* 0x00000028f0127836 */ /* 0x000fe20000000000 */
[----:B------:R-:W-:Y:S01]  /*fc20*/  FSEL R187, R187, -INF , P0 ;  /* 0xff800000bbbb7808 */ /* 0x000fe20000000000 */
[----:B------:R-:W-:Y:S01]  /*fc30*/  IMAD R139, R217, 0x2, R214 ;  /* 0x00000002d98b7824 */ /* 0x000fe200078e02d6 */
[-C--:B------:R-:W-:Y:S01]  /*fc40*/  ISETP.GE.AND P0, PT, R50, R237.reuse, PT ;  /* 0x000000ed3200720c */ /* 0x080fe20003f06270 */
[----:B------:R-:W-:Y:S01]  /*fc50*/  VIADD R238, R238, 0xffffff80 ;  /* 0xffffff80eeee7836 */ /* 0x000fe20000000000 */
[----:B------:R-:W-:Y:S01]  /*fc60*/  ISETP.GE.AND P5, PT, R54, R237, PT ;  /* 0x000000ed3600720c */ /* 0x000fe20003fa6270 */
[----:B------:R-:W-:Y:S01]  /*fc70*/  IMAD.IADD R138, R216, 0x1, R139 ;  /* 0x00000001d88a7824 */ /* 0x000fe200078e028b */
[----:B------:R-:W-:Y:S01]  /*fc80*/  FSEL R180, R250, -INF , P0 ;  /* 0xff800000fab47808 */ /* 0x000fe20000000000 */
[----:B------:R-:W-:Y:S01]  /*fc90*/  VIADD R145, R139, 0xc040 ;  /* 0x0000c0408b917836 */ /* 0x000fe20000000000 */
[-C--:B------:R-:W-:Y:S02]  /*fca0*/  ISETP.GE.AND P0, PT, R11, R235.reuse, PT ;  /* 0x000000eb0b00720c */ /* 0x080fe40003f06270 */
[----:B------:R-:W-:Y:S02]  /*fcb0*/  FSEL R182, R246, -INF , P5 ;  /* 0xff800000f6b67808 */ /* 0x000fe40002800000 */
[----:B------:R-:W-:Y:S02]  /*fcc0*/  FSEL R191, R191, -INF , P0 ;  /* 0xff800000bfbf7808 */ /* 0x000fe40000000000 */
[----:B------:R-:W-:Y:S02]  /*fcd0*/  ISETP.GE.AND P5, PT, R13, R235, PT ;  /* 0x000000eb0d00720c */ /* 0x000fe40003fa6270 */
[-C--:B------:R-:W-:Y:S02]  /*fce0*/  ISETP.GE.AND P0, PT, R10, R237.reuse, PT ;  /* 0x000000ed0a00720c */ /* 0x080fe40003f06270 */
[----:B------:R-:W-:Y:S02]  /*fcf0*/  FSEL R190, R190, -INF , P5 ;  /* 0xff800000bebe7808 */ /* 0x000fe40002800000 */
[----:B------:R-:W-:Y:S02]  /*fd00*/  FSEL R201, R252, -INF , P0 ;  /* 0xff800000fcc97808 */ /* 0x000fe40000000000 */
[----:B------:R-:W-:Y:S02]  /*fd10*/  ISETP.GE.AND P5, PT, R6, R237, PT ;  /* 0x000000ed0600720c */ /* 0x000fe40003fa6270 */
[-C--:B------:R-:W-:Y:S02]  /*fd20*/  ISETP.GE.AND P0, PT, R7, R235.reuse, PT ;  /* 0x000000eb0700720c */ /* 0x080fe40003f06270 */
[----:B------:R-:W-:Y:S01]  /*fd30*/  FSEL R164, R28, -INF , P5 ;  /* 0xff8000001ca47808 */ /* 0x000fe20002800000 */
[----:B------:R-:W-:Y:S01]  /*fd40*/  VIADD R28, R240, 0x10 ;  /* 0x00000010f01c7836 */ /* 0x000fe20000000000 */
[----:B------:R-:W-:Y:S02]  /*fd50*/  FSEL R194, R194, -INF , P0 ;  /* 0xff800000c2c27808 */ /* 0x000fe40000000000 */
[----:B------:R-:W-:Y:S02]  /*fd60*/  ISETP.GE.AND P5, PT, R9, R235, PT ;  /* 0x000000eb0900720c */ /* 0x000fe40003fa6270 */
[-C--:B------:R-:W-:Y:S02]  /*fd70*/  ISETP.GE.AND P0, PT, R8, R237.reuse, PT ;  /* 0x000000ed0800720c */ /* 0x080fe40003f06270 */
[----:B------:R-:W-:Y:S02]  /*fd80*/  FSEL R195, R195, -INF , P5 ;  /* 0xff800000c3c37808 */ /* 0x000fe40002800000 */
[----:B------:R-:W-:Y:S01]  /*fd90*/  FSEL R166, R32, -INF , P0 ;  /* 0xff80000020a67808 */ /* 0x000fe20000000000 */
[C---:B------:R-:W-:Y:S01]  /*fda0*/  VIADD R32, R240.reuse, 0x9 ;  /* 0x00000009f0207836 */ /* 0x040fe20000000000 */
[----:B------:R-:W-:Y:S02]  /*fdb0*/  ISETP.GE.AND P5, PT, R5, R237, PT ;  /* 0x000000ed0500720c */ /* 0x000fe40003fa6270 */
[-C--:B------:R-:W-:Y:S02]  /*fdc0*/  ISETP.GE.AND P0, PT, R57, R235.reuse, PT ;  /* 0x000000eb3900720c */ /* 0x080fe40003f06270 */
[----:B------:R-:W-:Y:S01]  /*fdd0*/  FSEL R61, R31, -INF , P5 ;  /* 0xff8000001f3d7808 */ /* 0x000fe20002800000 */
[----:B------:R-:W-:Y:S01]  /*fde0*/  VIADD R31, R240, 0x8 ;  /* 0x00000008f01f7836 */ /* 0x000fe20000000000 */
[----:B------:R-:W-:Y:S02]  /*fdf0*/  FSEL R65, R199, -INF , P0 ;  /* 0xff800000c7417808 */ /* 0x000fe40000000000 */
[----:B------:R-:W-:Y:S02]  /*fe00*/  ISETP.GE.AND P0, PT, R52, R235, PT ;  /* 0x000000eb3400720c */ /* 0x000fe40003f06270 */
[C---:B------:R-:W-:Y:S02]  /*fe10*/  ISETP.GE.AND P6, PT, R4.reuse, R236, PT ;  /* 0x000000ec0400720c */ /* 0x040fe40003fc6270 */
[----:B------:R-:W-:Y:S02]  /*fe20*/  FSEL R160, R205, -INF , P0 ;  /* 0xff800000cda07808 */ /* 0x000fe40000000000 */
[----:B------:R-:W-:Y:S02]  /*fe30*/  ISETP.GE.AND P0, PT, R31, R237, PT ;  /* 0x000000ed1f00720c */ /* 0x000fe40003f06270 */
[----:B------:R-:W-:Y:S01]  /*fe40*/  ISETP.GE.AND P4, PT, R4, R234, PT ;  /* 0x000000ea0400720c */ /* 0x000fe20003f86270 */
[----:B------:R-:W-:Y:S01]  /*fe50*/  VIADD R4, R240, 0x1 ;  /* 0x00000001f0047836 */ /* 0x000fe20000000000 */
[----:B------:R-:W-:Y:S02]  /*fe60*/  FSEL R37, R37, -INF , P0 ;  /* 0xff80000025257808 */ /* 0x000fe40000000000 */
[-C--:B------:R-:W-:Y:S02]  /*fe70*/  ISETP.GE.AND P0, PT, R54, R235.reuse, PT ;  /* 0x000000eb3600720c */ /* 0x080fe40003f06270 */
[----:B------:R-:W-:Y:S02]  /*fe80*/  ISETP.GE.AND P5, PT, R53, R235, PT ;  /* 0x000000eb3500720c */ /* 0x000fe40003fa6270 */
[----:B------:R-:W-:Y:S02]  /*fe90*/  FSEL R162, R248, -INF , P0 ;  /* 0xff800000f8a27808 */ /* 0x000fe40000000000 */
[-C--:B------:R-:W-:Y:S02]  /*fea0*/  ISETP.GE.AND P0, PT, R28, R237.reuse, PT ;  /* 0x000000ed1c00720c */ /* 0x080fe40003f06270 */
        /* <DEDUP_REMOVED lines=19> */
[----:B------:R-:W-:Y:S01]  /*ffe0*/  FSEL R170, R33, -INF , P0 ;  /* 0xff80000021aa7808 */ /* 0x000fe20000000000 */
[----:B------:R-:W-:Y:S01]  /*fff0*/  VIADD R33, R240, 0x30 ;  /* 0x00000030f0217836 */ /* 0x000fe20000000000 */
        /* <DEDUP_REMOVED lines=32> */
[----:B------:R-:W-:Y:S02]  /*10200*/  FSEL R45, R45, -INF , P0 ;  /* 0xff8000002d2d7808 */ /* 0x000fe40000000000 */
[----:B------:R-:W-:Y:S02]  /*10210*/  ISETP.GE.AND P1, PT, R240, R236, PT ;  /* 0x000000ecf000720c */ /* 0x000fe40003f26270 */
[----:B------:R-:W-:Y:S02]  /*10220*/  ISETP.GE.AND P0, PT, R26, R235, PT ;  /* 0x000000eb1a00720c */ /* 0x000fe40003f06270 */
[----:B------:R-:W-:Y:S02]  /*10230*/  FSEL R39, R39, -INF , P5 ;  /* 0xff80000027277808 */ /* 0x000fe40002800000 */
[-C--:B------:R-:W-:Y:S02]  /*10240*/  ISETP.GE.AND P5, PT, R33, R237.reuse, PT ;  /* 0x000000ed2100720c */ /* 0x080fe40003fa6270 */
[----:B------:R-:W-:Y:S02]  /*10250*/  FSEL R174, R174, -INF , !P1 ;  /* 0xff800000aeae7808 */ /* 0x000fe40004800000 */
[----:B------:R-:W-:Y:S02]  /*10260*/  ISETP.GE.AND P1, PT, R23, R237, PT ;  /* 0x000000ed1700720c */ /* 0x000fe40003f26270 */
[----:B------:R-:W-:Y:S02]  /*10270*/  FSEL R22, R22, -INF , P0 ;  /* 0xff80000016167808 */ /* 0x000fe40000000000 */
[-C--:B------:R-:W-:Y:S02]  /*10280*/  ISETP.GE.AND P0, PT, R29, R235.reuse, PT ;  /* 0x000000eb1d00720c */ /* 0x080fe40003f06270 */
[----:B------:R-:W-:Y:S02]  /*10290*/  FSEL R161, R58, -INF , P5 ;  /* 0xff8000003aa17808 */ /* 0x000fe40002800000 */
[-C--:B------:R-:W-:Y:S02]  /*102a0*/  ISETP.GE.AND P5, PT, R28, R235.reuse, PT ;  /* 0x000000eb1c00720c */ /* 0x080fe40003fa6270 */
[----:B------:R-:W-:Y:S02]  /*102b0*/  FSEL R157, R200, -INF , P1 ;  /* 0xff800000c89d7808 */ /* 0x000fe40000800000 */
[----:B------:R-:W-:Y:S02]  /*102c0*/  FSEL R25, R25, -INF , P0 ;  /* 0xff80000019197808 */ /* 0x000fe40000000000 */
[C---:B------:R-:W-:Y:S01]  /*102d0*/  ISETP.GE.AND P1, PT, R240.reuse, R234, PT ;  /* 0x000000eaf000720c */ /* 0x040fe20003f26270 */
[----:B------:R-:W-:Y:S01]  /*102e0*/  VIADD R240, R240, 0xffffff80 ;  /* 0xffffff80f0f07836 */ /* 0x000fe20000000000 */
[----:B------:R-:W-:Y:S02]  /*102f0*/  ISETP.GE.AND P0, PT, R34, R235, PT ;  /* 0x000000eb2200720c */ /* 0x000fe40003f06270 */
[----:B------:R-:W-:Y:S02]  /*10300*/  FSEL R44, R44, -INF , P5 ;  /* 0xff8000002c2c7808 */ /* 0x000fe40002800000 */
[----:B------:R-:W-:Y:S02]  /*10310*/  ISETP.GE.AND P5, PT, R34, R237, PT ;  /* 0x000000ed2200720c */ /* 0x000fe40003fa6270 */
[----:B------:R-:W-:Y:S02]  /*10320*/  FSEL R251, R66, -INF , !P1 ;  /* 0xff80000042fb7808 */ /* 0x000fe40004800000 */
[-C--:B------:R-:W-:Y:S02]  /*10330*/  ISETP.GE.AND P1, PT, R18, R235.reuse, PT ;  /* 0x000000eb1200720c */ /* 0x080fe40003f26270 */
[----:B------:R-:W-:Y:S02]  /*10340*/  FSEL R136, R59, -INF , P0 ;  /* 0xff8000003b887808 */ /* 0x000fe40000000000 */
[-C--:B------:R-:W-:Y:S02]  /*10350*/  ISETP.GE.AND P0, PT, R13, R236.reuse, PT ;  /* 0x000000ec0d00720c */ /* 0x080fe40003f06270 */
        /* <DEDUP_REMOVED lines=8> */
[----:B------:R-:W-:Y:S02]  /*103e0*/  FSEL R152, R51, -INF , P1 ;  /* 0xff80000033987808 */ /* 0x000fe40000800000 */
[----:B------:R-:W-:Y:S02]  /*103f0*/  FSEL R51, R62, -INF , !P0 ;  /* 0xff8000003e337808 */ /* 0x000fe40004000000 */
[----:B------:R-:W-:Y:S02]  /*10400*/  ISETP.GE.AND P0, PT, R52, R236, PT ;  /* 0x000000ec3400720c */ /* 0x000fe40003f06270 */
[----:B------:R-:W-:Y:S02]  /*10410*/  FSEL R48, R48, -INF , P5 ;  /* 0xff80000030307808 */ /* 0x000fe40002800000 */
[----:B------:R-:W-:Y:S02]  /*10420*/  ISETP.GE.AND P1, PT, R63, R234, PT ;  /* 0x000000ea3f00720c */ /* 0x000fe40003f26270 */
[----:B------:R-:W-:Y:S02]  /*10430*/  ISETP.GE.AND P5, PT, R33, R235, PT ;  /* 0x000000eb2100720c */ /* 0x000fe40003fa6270 */
[----:B------:R-:W-:Y:S02]  /*10440*/  FSEL R21, R64, -INF , !P6 ;  /* 0xff80000040157808 */ /* 0x000fe40007000000 */
[----:B------:R-:W-:Y:S02]  /*10450*/  FSEL R186, R204, -INF , !P0 ;  /* 0xff800000ccba7808 */ /* 0x000fe40004000000 */
[C---:B------:R-:W-:Y:S02]  /*10460*/  ISETP.GE.AND P6, PT, R11.reuse, R236, PT ;  /* 0x000000ec0b00720c */ /* 0x040fe40003fc6270 */
[----:B------:R-:W-:Y:S02]  /*10470*/  ISETP.GE.AND P0, PT, R11, R234, PT ;  /* 0x000000ea0b00720c */ /* 0x000fe40003f06270 */
[----:B------:R-:W-:Y:S02]  /*10480*/  FSEL R155, R56, -INF , P5 ;  /* 0xff800000389b7808 */ /* 0x000fe40002800000 */
[----:B------:R-:W-:Y:S02]  /*10490*/  FSEL R11, R187, -INF , !P1 ;  /* 0xff800000bb0b7808 */ /* 0x000fe40004800000 */
[----:B------:R-:W-:Y:S02]  /*104a0*/  ISETP.GE.AND P5, PT, R63, R236, PT ;  /* 0x000000ec3f00720c */ /* 0x000fe40003fa6270 */
[----:B------:R-:W-:Y:S02]  /*104b0*/  ISETP.GE.AND P1, PT, R9, R234, PT ;  /* 0x000000ea0900720c */ /* 0x000fe40003f26270 */
        /* <DEDUP_REMOVED lines=11> */
[----:B------:R-:W-:Y:S02]  /*10570*/  ISETP.GE.AND P5, PT, R13, R234, PT ;  /* 0x000000ea0d00720c */ /* 0x000fe40003fa6270 */
[----:B------:R-:W-:Y:S02]  /*10580*/  FSEL R13, R60, -INF , !P4 ;  /* 0xff8000003c0d7808 */ /* 0x000fe40006000000 */
[----:B------:R-:W-:Y:S02]  /*10590*/  ISETP.GE.AND P4, PT, R50, R236, PT ;  /* 0x000000ec3200720c */ /* 0x000fe40003f86270 */
[----:B------:R-:W-:Y:S02]  /*105a0*/  FSEL R176, R37, -INF , !P1 ;  /* 0xff80000025b07808 */ /* 0x000fe40004800000 */
[----:B------:R-:W-:Y:S02]  /*105b0*/  FSEL R15, R15, -INF , !P6 ;  /* 0xff8000000f0f7808 */ /* 0x000fe40007000000 */
[----:B------:R-:W-:Y:S02]  /*105c0*/  ISETP.GE.AND P1, PT, R10, R234, PT ;  /* 0x000000ea0a00720c */ /* 0x000fe40003f26270 */
[-C--:B------:R-:W-:Y:S02]  /*105d0*/  ISETP.GE.AND P6, PT, R53, R236.reuse, PT ;  /* 0x000000ec3500720c */ /* 0x080fe40003fc6270 */
[----:B------:R-:W-:Y:S02]  /*105e0*/  FSEL R180, R180, -INF , !P4 ;  /* 0xff800000b4b47808 */ /* 0x000fe40006000000 */
[----:B------:R-:W-:Y:S02]  /*105f0*/  ISETP.GE.AND P4, PT, R6, R236, PT ;  /* 0x000000ec0600720c */ /* 0x000fe40003f86270 */
        /* <DEDUP_REMOVED lines=35> */
[----:B------:R-:W-:Y:S01]  /*10830*/  FSEL R172, R38, -INF , !P6 ;  /* 0xff80000026ac7808 */ /* 0x000fe20007000000 */
[----:B------:R-:W-:Y:S01]  /*10840*/  LDSM.16.MT88.4 R52, [R138+0x10000] ;  /* 0x010000008a34783b */ /* 0x000fe20000004200 */
        /* <DEDUP_REMOVED lines=58> */
[-C--:B------:R-:W-:Y:S01]  /*10bf0*/  ISETP.GE.AND P5, PT, R26, R234.reuse, PT ;  /* 0x000000ea1a00720c */ /* 0x080fe20003fa6270 */
[----:B------:R-:W-:Y:S01]  /*10c00*/  LDSM.16.MT88.4 R44, [R139+0x10000] ;  /* 0x010000008b2c783b */ /* 0x000fe20000004200 */
[----:B------:R-:W-:Y:S02]  /*10c10*/  FMNMX3.FTZ R8, R8, R189, R187, !PT ;  /* 0x000000bd08087276 */ /* 0x000fe400078100bb */
[----:B------:R-:W-:Y:S02]  /*10c20*/  FSEL R157, R157, -INF , !P6 ;  /* 0xff8000009d9d7808 */ /* 0x000fe40007000000 */
[-C--:B------:R-:W-:Y:S02]  /*10c30*/  ISETP.GE.AND P6, PT, R18, R234.reuse, PT ;  /* 0x000000ea1200720c */ /* 0x080fe40003fc6270 */
[----:B------:R-:W-:Y:S02]  /*10c40*/  FMNMX3.FTZ R6, R6, R193, R191, !PT ;  /* 0x000000c106067276 */ /* 0x000fe400078100bf */
[-C--:B------:R-:W-:Y:S02]  /*10c50*/  ISETP.GE.AND P1, PT, R29, R234.reuse, PT ;  /* 0x000000ea1d00720c */ /* 0x080fe40003f26270 */
[----:B------:R-:W-:Y:S02]  /*10c60*/  FSEL R169, R22, -INF , !P5 ;  /* 0xff80000016a97808 */ /* 0x000fe40006800000 */
[----:B------:R-:W-:Y:S02]  /*10c70*/  FSEL R167, R48, -INF , !P4 ;  /* 0xff80000030a77808 */ /* 0x000fe40006000000 */
        /* <DEDUP_REMOVED lines=10> */
[----:B------:R-:W-:Y:S02]  /*10d20*/  FSEL R20, R20, -INF , P6 ;  /* 0xff80000014147808 */ /* 0x000fe40003000000 */
[----:B------:R-:W-:Y:S02]  /*10d30*/  ISETP.GE.AND P4, PT, R34, R234, PT ;  /* 0x000000ea2200720c */ /* 0x000fe40003f86270 */
[----:B------:R-:W-:Y:S01]  /*10d40*/  FMNMX3.FTZ R5, R8, R165, R163, !PT ;  /* 0x000000a508057276 */ /* 0x000fe200078100a3 */
[----:B------:R-:W-:Y:S01]  /*10d50*/  VIADD R8, R139, 0xc000 ;  /* 0x0000c0008b087836 */ /* 0x000fe20000000000 */
[----:B------:R-:W-:Y:S02]  /*10d60*/  FSEL R155, R155, -INF , !P0 ;  /* 0xff8000009b9b7808 */ /* 0x000fe40004000000 */
[----:B------:R-:W-:Y:S01]  /*10d70*/  FSEL R152, R152, -INF , !P5 ;  /* 0xff80000098987808 */ /* 0x000fe20006800000 */
[----:B------:R-:W-:Y:S01]  /*10d80*/  @P2 VIADD R145, R8, 0xffffffc0 ;  /* 0xffffffc008912836 */ /* 0x000fe20000000000 */
[----:B------:R-:W-:Y:S02]  /*10d90*/  FMNMX3.FTZ R6, R6, R161, R159, !PT ;  /* 0x000000a106067276 */ /* 0x000fe4000781009f */
[----:B------:R-:W-:Y:S01]  /*10da0*/  FSEL R137, R20, -INF , !P1 ;  /* 0xff80000014897808 */ /* 0x000fe20004800000 */
[----:B------:R-:W-:Y:S01]  /*10db0*/  IMAD.IADD R216, R216, 0x1, R145 ;  /* 0x00000001d8d87824 */ /* 0x000fe200078e0291 */
[----:B------:R-:W-:Y:S01]  /*10dc0*/  FSEL R136, R136, -INF , !P4 ;  /* 0xff80000088887808 */ /* 0x000fe20006000000 */
[----:B------:R-:W-:Y:S01]  /*10dd0*/  LDSM.16.MT88.4 R28, [R145] ;  /* 0x00000000911c783b */ /* 0x000fe20000004200 */
[----:B------:R-:W-:Y:S02]  /*10de0*/  FMNMX3.FTZ R5, R5, R155, R152, !PT ;  /* 0x0000009b05057276 */ /* 0x000fe40007810098 */
[----:B------:R-:W-:Y:S02]  /*10df0*/  FMNMX3.FTZ R4, R6, R157, R156, !PT ;  /* 0x0000009d06047276 */ /* 0x000fe4000781009c */
[----:B------:R-:W-:Y:S03]  /*10e00*/  FMNMX3.FTZ R6, R5, R137, R136, !PT ;  /* 0x0000008905067276 */ /* 0x000fe60007810088 */
        /* <DEDUP_REMOVED lines=120> */
[C---:B----4-:R-:W-:Y:S01]  /*11590*/  F2FP.F16.F32.PACK_AB R143, R153.reuse, R146 ;  /* 0x00000092998f723e */ /* 0x050fe200000000ff */
        /* <DEDUP_REMOVED lines=382> */
.L_x_7053:
        /* <DEDUP_REMOVED lines=10> */
.L_x_7068:
        /* <DEDUP_REMOVED lines=197> */
.L_x_7063:
[----:B------:R-:W-:Y:S05]  /*13a70*/  BSYNC.RECONVERGENT B0 ;  /* 0x0000000000007941 */ /* 0x000fea0003800200 */
.L_x_7062:
        /* <DEDUP_REMOVED lines=19> */
[----:B--2-4-:R-:W-:Y:S05]  /*13bb0*/  @P1 RET.REL.NODEC R228 `(_ZN5flash24flash_fwd_splitkv_kernelI23Flash_fwd_kernel_traitsILi128ELi64ELi128ELi4ELb0ELb0EN7cutlass6half_tE19Flash_kernel_traitsILi128ELi64ELi128ELi4ES3_EELb0ELb1ELb0ELb0ELb1ELb1ELb1ELb0EEEvNS_16Flash_fwd_paramsE) ;  /* 0xfffffec4e4101950 */ /* 0x014fea0003c3ffff */
[----:B------:R-:W-:Y:S01]  /*13bc0*/  MOV R229, 0x0 ;  /* 0x0000000000e57802 */ /* 0x000fe20000000f00 */
[----:B------:R-:W-:Y:S04]  /*13bd0*/  ST.E.128 desc[UR4][R70.64+0x7000], R64 ;  /* 0x0070004046007985 */ /* 0x000fe8000c101d04 */
[----:B------:R1:W-:Y:S02]  /*13be0*/  ST.E.128 desc[UR4][R70.64+0x7100], R60 ;  /* 0x0071003c46007985 */ /* 0x0003e4000c101d04 */
[----:B-1----:R-:W-:Y:S05]  /*13bf0*/  RET.REL.NODEC R228 `(_ZN5flash24flash_fwd_splitkv_kernelI23Flash_fwd_kernel_traitsILi128ELi64ELi128ELi4ELb0ELb0EN7cutlass6half_tE19Flash_kernel_traitsILi128ELi64ELi128ELi4ES3_EELb0ELb1ELb0ELb0ELb1ELb1ELb1ELb0EEEvNS_16Flash_fwd_paramsE) ;  /* 0xfffffec4e4007950 */ /* 0x002fea0003c3ffff */
.L_x_7061:
[----:B------:R-:W-:Y:S01]  /*13c00*/  MOV R7, 0x2 ;  /* 0x0000000200077802 */ /* 0x000fe20000000f00 */
[----:B------:R-:W-:Y:S01]  /*13c10*/  IMAD.MOV.U32 R4, RZ, RZ, 0x1f ;  /* 0x0000001fff047424 */ /* 0x000fe200078e00ff */
[----:B------:R-:W-:-:S07]  /*13c20*/  MOV R6, 0xffffffff ;  /* 0xffffffff00067802 */ /* 0x000fce0000000f00 */
[----:B-1---5:R-:W-:Y:S05]  /*13c30*/  WARPSYNC.COLLECTIVE R6, `(.L_x_7064) ;  /* 0x0000000006087348 */ /* 0x022fea0003c00000 */
[----:B------:R2:W3:Y:S02]  /*13c40*/  SHFL.BFLY P0, R10, R247, R7, R4 ;  /* 0x0c000007f70a7389 */ /* 0x0004e40000000004 */
[----:B-123-5:R-:W-:Y:S05]  /*13c50*/  ENDCOLLECTIVE ;  /* 0x000000000000791b */ /* 0x02efea0003800000 */
.L_x_7064:
[----:B------:R-:W-:Y:S02]  /*13c60*/  IMAD.MOV.U32 R8, RZ, RZ, R10 ;  /* 0x000000ffff087224 */ /* 0x000fe400078e000a */
[----:B------:R-:W-:Y:S02]  /*13c70*/  IMAD.MOV.U32 R7, RZ, RZ, 0x1 ;  /* 0x00000001ff077424 */ /* 0x000fe400078e00ff */
[----:B------:R-:W-:-:S05]  /*13c80*/  FADD.FTZ R8, R8, R247 ;  /* 0x000000f708087221 */ /* 0x000fca0000010000 */
[----:B------:R-:W-:-:S07]  /*13c90*/  MOV R247, R8 ;  /* 0x0000000800f77202 */ /* 0x000fce0000000f00 */
[----:B------:R-:W-:Y:S05]  /*13ca0*/  WARPSYNC.COLLECTIVE R6, `(.L_x_7065) ;  /* 0x0000000006087348 */ /* 0x000fea0003c00000 */
[----:B------:R1:W2:Y:S02]  /*13cb0*/  SHFL.BFLY P0, R10, R247, R7, R4 ;  /* 0x0c000007f70a7389 */ /* 0x0002a40000000004 */
[----:B-12---:R-:W-:Y:S05]  /*13cc0*/  ENDCOLLECTIVE ;  /* 0x000000000000791b */ /* 0x006fea0003800000 */
.L_x_7065:
[----:B------:R-:W-:Y:S01]  /*13cd0*/  MOV R247, R241 ;  /* 0x000000f100f77202 */ /* 0x000fe20000000f00 */
[----:B------:R-:W-:Y:S01]  /*13ce0*/  IMAD.MOV.U32 R7, RZ, RZ, 0x2 ;  /* 0x00000002ff077424 */ /* 0x000fe200078e00ff */
[----:B------:R-:W-:-:S07]  /*13cf0*/  MOV R5, R10 ;  /* 0x0000000a00057202 */ /* 0x000fce0000000f00 */
[----:B------:R-:W-:Y:S05]  /*13d00*/  WARPSYNC.COLLECTIVE R6, `(.L_x_7066) ;  /* 0x0000000006087348 */ /* 0x000fea0003c00000 */
[----:B------:R1:W2:Y:S02]  /*13d10*/  SHFL.BFLY P0, R10, R247, R7, R4 ;  /* 0x0c000007f70a7389 */ /* 0x0002a40000000004 */
[----:B-12---:R-:W-:Y:S05]  /*13d20*/  ENDCOLLECTIVE ;  /* 0x000000000000791b */ /* 0x006fea0003800000 */
.L_x_7066:
[----:B------:R-:W-:Y:S01]  /*13d30*/  FADD.FTZ R5, R8, R5 ;  /* 0x0000000508057221 */ /* 0x000fe20000010000 */
[----:B------:R-:W-:Y:S01]  /*13d40*/  FADD.FTZ R9, R10, R241 ;  /* 0x000000f10a097221 */ /* 0x000fe20000010000 */
[----:B------:R-:W-:-:S04]  /*13d50*/  MOV R7, 0x1 ;  /* 0x0000000100077802 */ /* 0x000fc80000000f00 */
[----:B------:R-:W-:-:S07]  /*13d60*/  MOV R247, R9 ;  /* 0x0000000900f77202 */ /* 0x000fce0000000f00 */
[----:B------:R-:W-:Y:S05]  /*13d70*/  WARPSYNC.COLLECTIVE R6, `(.L_x_7067) ;  /* 0x0000000006087348 */ /* 0x000fea0003c00000 */
[----:B------:R1:W2:Y:S02]  /*13d80*/  SHFL.BFLY P0, R10, R247, R7, R4 ;  /* 0x0c000007f70a7389 */ /* 0x0002a40000000004 */
[----:B-12---:R-:W-:Y:S05]  /*13d90*/  ENDCOLLECTIVE ;  /* 0x000000000000791b */ /* 0x006fea0003800000 */
.L_x_7067:
[----:B------:R-:W-:Y:S05]  /*13da0*/  BRA `(.L_x_7068) ;  /* 0xfffffff0001c7947 */ /* 0x000fea000383ffff */
.L_x_7069:
        /* <DEDUP_REMOVED lines=13> */
.L_x_14939:


//--------------------- .text._ZN5flash24flash_fwd_splitkv_kernelI23Flash_fwd_kernel_traitsILi128ELi64ELi128ELi4ELb0ELb0EN7cutlass6half_tE19Flash_kernel_traitsILi128ELi64ELi128ELi4ES3_EELb0ELb1ELb1ELb0ELb0ELb0ELb1ELb0EEEvNS_16Flash_fwd_paramsE --------------------------
	.section	.text._ZN5flash24flash_fwd_splitkv_kernelI23Flash_fwd_kernel_traitsILi128ELi64ELi128ELi4ELb0ELb0EN7cutlass6half_tE19Flash_kernel_traitsILi128ELi64ELi128ELi4ES3_EELb0ELb1ELb1ELb0ELb0ELb0ELb1ELb0EEEvNS_16Flash_fwd_paramsE,"ax",@progbits
	.align	128
        .global         _ZN5flash24flash_fwd_splitkv_kernelI23Flash_fwd_kernel_traitsILi128ELi64ELi128ELi4ELb0ELb0EN7cutlass6half_tE19Flash_kernel_traitsILi128ELi64ELi128ELi4ES3_EELb0ELb1ELb1ELb0ELb0ELb0ELb1ELb0EEEvNS_16Flash_fwd_paramsE
        .type           _ZN5flash24flash_fwd_splitkv_kernelI23Flash_fwd_kernel_traitsILi128ELi64ELi128ELi4ELb0ELb0EN7cutlass6half_tE19Flash_kernel_traitsILi128ELi64ELi128ELi4ES3_EELb0ELb1ELb1ELb0ELb0ELb0ELb1ELb0EEEvNS_16Flash_fwd_paramsE,@function
        .size           _ZN5flash24flash_fwd_splitkv_kernelI23Flash_fwd_kernel_traitsILi128ELi64ELi128ELi4ELb0ELb0EN7cutlass6half_tE19Flash_kernel_traitsILi128ELi64ELi128ELi4ES3_EELb0ELb1ELb1ELb0ELb0ELb0ELb1ELb0EEEvNS_16Flash_fwd_paramsE,(.L_x_14940 - _ZN5flash24flash_fwd_splitkv_kernelI23Flash_fwd_kernel_traitsILi128ELi64ELi128ELi4ELb0ELb0EN7cutlass6half_tE19Flash_kernel_traitsILi128ELi64ELi128ELi4ES3_EELb0ELb1ELb1ELb0ELb0ELb0ELb1ELb0EEEvNS_16Flash_fwd_paramsE)
        .other          _ZN5flash24flash_fwd_splitkv_kernelI23Flash_fwd_kernel_traitsILi128ELi64ELi128ELi4ELb0ELb0EN7cutlass6half_tE19Flash_kernel_traitsILi128ELi64ELi128ELi4ES3_EELb0ELb1ELb1ELb0ELb0ELb0ELb1ELb0EEEvNS_16Flash_fwd_paramsE,@"STO_CUDA_ENTRY STV_DEFAULT"
_ZN5flash24flash_fwd_splitkv_kernelI23Flash_fwd_kernel_traitsILi128ELi64ELi128ELi4ELb0ELb0EN7cutlass6half_tE19Flash_kernel_traitsILi128ELi64ELi128ELi4ES3_EELb0ELb1ELb1ELb0ELb0ELb0ELb1ELb0EEEvNS_16Flash_fwd_paramsE:
.text._ZN5flash24flash_fwd_splitkv_kernelI23Flash_fwd_kernel_traitsILi128ELi64ELi128ELi4ELb0ELb0EN7cutlass6half_tE19Flash_kernel_traitsILi128ELi64ELi128ELi4ES3_EELb0ELb1ELb1ELb0ELb0ELb0ELb1ELb0EEEvNS_16Flash_fwd_paramsE:
        /* <DEDUP_REMOVED lines=29> */
[----:B------:R-:W-:Y:S05]  /*01d0*/  CALL.REL.NOINC `($_ZN5flash24flash_fwd_splitkv_kernelI23Flash_fwd_kernel_traitsILi128ELi64ELi128ELi4ELb0ELb0EN7cutlass6half_tE19Flash_kernel_traitsILi128ELi64ELi128ELi4ES3_EELb0ELb1ELb1ELb0ELb0ELb0ELb1ELb0EEEvNS_16Flash_fwd_paramsE$_ZN5flash30compute_attn_1rowblock_splitkvI23Flash_fwd_kernel_traitsILi128ELi64ELi128ELi4ELb0ELb0EN7cutlass6half_tE19Flash_kernel_traitsILi128ELi64ELi128ELi4ES3_EELb0ELb1ELb1ELb0ELb0ELb0ELb1ELb0ENS_16Flash_fwd_paramsEEEvRKT8_iiiii) ;  /* 0x0000000000087944 */ /* 0x000fea0003c00000 */
[----:B------:R-:W-:Y:S05]  /*01e0*/  BSYNC.RECONVERGENT B3 ;  /* 0x0000000000037941 */ /* 0x000fea0003800200 */
.L_x_7070:
[----:B------:R-:W-:Y:S05]  /*01f0*/  EXIT ;  /* 0x000000000000794d */ /* 0x000fea0003800000 */
        .type           $_ZN5flash24flash_fwd_splitkv_kernelI23Flash_fwd_kernel_traitsILi128ELi64ELi128ELi4ELb0ELb0EN7cutlass6half_tE19Flash_kernel_traitsILi128ELi64ELi128ELi4ES3_EELb0ELb1ELb1ELb0ELb0ELb0ELb1ELb0EEEvNS_16Flash_fwd_paramsE$_ZN5flash30compute_attn_1rowblock_splitkvI23Flash_fwd_kernel_traitsILi128ELi64ELi128ELi4ELb0ELb0EN7cutlass6half_tE19Flash_kernel_traitsILi128ELi64ELi128ELi4ES3_EELb0ELb1ELb1ELb0ELb0ELb0ELb1ELb0ENS_16Flash_fwd_paramsEEEvRKT8_iiiii,@function
        .size           $_ZN5flash24flash_fwd_splitkv_kernelI23Flash_fwd_kernel_traitsILi128ELi64ELi128ELi4ELb0ELb0EN7cutlass6half_tE19Flash_kernel_traitsILi128ELi64ELi128ELi4ES3_EELb0ELb1ELb1ELb0ELb0ELb0ELb1ELb0EEEvNS_16Flash_fwd_paramsE$_ZN5flash30compute_attn_1rowblock_splitkvI23Flash_fwd_kernel_traitsILi128ELi64ELi128ELi4ELb0ELb0EN7cutlass6half_tE19Flash_kernel_traitsILi128ELi64ELi128ELi4ES3_EELb0ELb1ELb1ELb0ELb0ELb0ELb1ELb0ENS_16Flash_fwd_paramsEEEvRKT8_iiiii,(.L_x_14940 - $_ZN5flash24flash_fwd_splitkv_kernelI23Flash_fwd_kernel_traitsILi128ELi64ELi128ELi4ELb0ELb0EN7cutlass6half_tE19Flash_kernel_traitsILi128ELi64ELi128ELi4ES3_EELb0ELb1ELb1ELb0ELb0ELb0ELb1ELb0EEEvNS_16Flash_fwd_paramsE$_ZN5flash30compute_attn_1rowblock_splitkvI23Flash_fwd_kernel_traitsILi128ELi64ELi128ELi4ELb0ELb0EN7cutlass6half_tE19Flash_kernel_traitsILi128ELi64ELi128ELi4ES3_EELb0ELb1ELb1ELb0ELb0ELb0ELb1ELb0ENS_16Flash_fwd_paramsEEEvRKT8_iiiii)
$_ZN5flash24flash_fwd_splitkv_kernelI23Flash_fwd_kernel_traitsILi128ELi64ELi128ELi4ELb0ELb0EN7cutlass6half_tE19Flash_kernel_traitsILi128ELi64ELi128ELi4ES3_EELb0ELb1ELb1ELb0ELb0ELb0ELb1ELb0EEEvNS_16Flash_fwd_paramsE$_ZN5flash30compute_attn_1rowblock_splitkvI23Flash_fwd_kernel_traitsILi128ELi64ELi128ELi4ELb0ELb0EN7cutlass6half_tE19Flash_kernel_traitsILi128ELi64ELi128ELi4ES3_EELb0ELb1ELb1ELb0ELb0ELb0ELb1ELb0ENS_16Flash_fwd_paramsEEEvRKT8_iiiii:
        /* <DEDUP_REMOVED lines=38> */
.L_x_7072:
[----:B------:R-:W-:Y:S05]  /*0460*/  BSYNC.RECONVERGENT B0 ;  /* 0x0000000000007941 */ /* 0x000fea0003800200 */
.L_x_7071:
[----:B------:R-:W-:Y:S04]  /*0470*/  BSSY.RECONVERGENT B0, `(.L_x_7073) ;  /* 0x0000007000007945 */ /* 0x000fe80003800200 */
[----:B------:R-:W-:Y:S05]  /*0480*/  @!P3 BRA `(.L_x_7074) ;  /* 0x000000000014b947 */ /* 0x000fea0003800000 */
[----:B-----5:R-:W3:Y:S02]  /*0490*/  LD.E.U8 R0, desc[UR4][R2.64+0x1b2] ;  /* 0x0001b20402007980 */ /* 0x020ee4000c101100 */
[----:B---3--:R-:W-:-:S13]  /*04a0*/  ISETP.NE.AND P1, PT, R0, RZ, PT ;  /* 0x000000ff0000720c */ /* 0x008fda0003f25270 */
[----:B------:R-:W3:Y:S02]  /*04b0*/  @P1 LD.E R7, desc[UR4][R16.64+0x4] ;  /* 0x0000040410071980 */ /* 0x000ee4000c101900 */
[----:B---3--:R-:W-:-:S06]  /*04c0*/  @P1 IADD3 R0, PT, PT, R7, -R14, RZ ;  /* 0x8000000e07001210 */ /* 0x008fcc0007ffe0ff */
[----:B------:R3:W5:Y:S02]  /*04d0*/  @!P1 LD.E R0, desc[UR4][R16.64] ;  /* 0x0000000410009980 */ /* 0x000764000c101900 */
.L_x_7074:
[----:B------:R-:W-:Y:S05]  /*04e0*/  BSYNC.RECONVERGENT B0 ;  /* 0x0000000000007941 */ /* 0x000fea0003800200 */
.L_x_7073:
        /* <DEDUP_REMOVED lines=8> */
.L_x_7076:
[----:B------:R-:W4:Y:S01]  /*0570*/  LD.E.64 R10, desc[UR4][R2.64+0x108] ;  /* 0x00010804020a7980 */ /* 0x000f22000c101b00 */
[----:B------:R-:W-:Y:S01]  /*0580*/  BSSY.RECONVERGENT B0, `(.L_x_7078) ;  /* 0x0000006000007945 */ /* 0x000fe20003800200 */
[----:B------:R-:W-:Y:S01]  /*0590*/  IMAD.MOV.U32 R129, RZ, RZ, RZ ;  /* 0x000000ffff817224 */ /* 0x000fe200078e00ff */
[----:B----4-:R-:W-:-:S04]  /*05a0*/  ISETP.NE.U32.AND P0, PT, R10, RZ, PT ;  /* 0x000000ff0a00720c */ /* 0x010fc80003f05070 */
[----:B------:R-:W-:-:S13]  /*05b0*/  ISETP.NE.AND.EX P0, PT, R11, RZ, PT, P0 ;  /* 0x000000ff0b00720c */ /* 0x000fda0003f05300 */
[----:B------:R-:W-:Y:S05]  /*05c0*/  @!P0 BRA `(.L_x_7079) ;  /* 0x0000000000048947 */ /* 0x000fea0003800000 */
[----:B------:R4:W5:Y:S02]  /*05d0*/  LD.E R129, desc[UR4][R2.64+0xbc] ;  /* 0x0000bc0402817980 */ /* 0x000964000c101900 */
.L_x_7079:
[----:B------:R-:W-:Y:S05]  /*05e0*/  BSYNC.RECONVERGENT B0 ;  /* 0x0000000000007941 */ /* 0x000fea0003800200 */
.L_x_7078:
[----:B-----5:R-:W-:Y:S02]  /*05f0*/  IADD3 R129, PT, PT, R129, R0, -R13 ;  /* 0x0000000081817210 */ /* 0x020fe40007ffe80d */
.L_x_7077:
[----:B------:R-:W-:Y:S05]  /*0600*/  BSYNC.RECONVERGENT B1 ;  /* 0x0000000000017941 */ /* 0x000fea0003800200 */
.L_x_7075:
[----:B------:R-:W-:Y:S01]  /*0610*/  IMAD.SHL.U32 R205, R221, 0x40, RZ ;  /* 0x00000040ddcd7824 */ /* 0x000fe200078e00ff */
[----:B------:R-:W-:Y:S01]  /*0620*/  MOV R10, R220 ;  /* 0x000000dc000a7202 */ /* 0x000fe20000000f00 */
[----:B------:R-:W-:-:S03]  /*0630*/  IMAD.MOV.U32 R11, RZ, RZ, 0x0 ;  /* 0x00000000ff0b7424 */ /* 0x000fc600078e00ff */
[----:B------:R-:W-:-:S13]  /*0640*/  ISETP.GT.AND P0, PT, R204, R205, PT ;  /* 0x000000cdcc00720c */ /* 0x000fda0003f04270 */
[----:B-1234-:R-:W-:Y:S05]  /*0650*/  @!P0 RET.REL.NODEC R10 `(_ZN5flash24flash_fwd_splitkv_kernelI23Flash_fwd_kernel_traitsILi128ELi64ELi128ELi4ELb0ELb0EN7cutlass6half_tE19Flash_kernel_traitsILi128ELi64ELi128ELi4ES3_EELb0ELb1ELb1ELb0ELb0ELb0ELb1ELb0EEEvNS_16Flash_fwd_paramsE) ;  /* 0xfffffff80a688950 */ /* 0x01efea0003c3ffff */
[----:B------:R-:W2:Y:S04]  /*0660*/  LD.E R0, desc[UR4][R2.64+0xb8] ;  /* 0x0000b80402007980 */ /* 0x000ea8000c101900 */
[----:B------:R-:W3:Y:S04]  /*0670*/  LD.E R7, desc[UR4][R2.64+0x188] ;  /* 0x0001880402077980 */ /* 0x000ee8000c101900 */
[----:B------:R-:W4:Y:S01]  /*0680*/  LD.E R11, desc[UR4][R2.64+0x184] ;  /* 0x00018404020b7980 */ /* 0x000f22000c101900 */
[----:B------:R-:W-:Y:S01]  /*0690*/  IABS R10, R6 ;  /* 0x00000006000a7213 */ /* 0x000fe20000000000 */
[----:B------:R-:W1:Y:S03]  /*06a0*/  S2R R197, SR_TID.X ;  /* 0x0000000000c57919 */ /* 0x000e660000002100 */
[----:B------:R-:W5:Y:S08]  /*06b0*/  I2F.RP R8, R10 ;  /* 0x0000000a00087306 */ /* 0x000f700000209400 */
[----:B-----5:R-:W5:Y:S02]  /*06c0*/  MUFU.RCP R16, R8 ;  /* 0x0000000800107308 */ /* 0x020f640000001000 */
[----:B-----5:R-:W-:-:S06]  /*06d0*/  VIADD R16, R16, 0xffffffe ;  /* 0x0ffffffe10107836 */ /* 0x020fcc0000000000 */
[----:B------:R-:W5:Y:S02]  /*06e0*/  F2I.FTZ.U32.TRUNC.NTZ R17, R16 ;  /* 0x0000001000117305 */ /* 0x000f64000021f000 */
[----:B-----5:R-:W-:Y:S02]  /*06f0*/  IMAD.MOV R19, RZ, RZ, -R17 ;  /* 0x000000ffff137224 */ /* 0x020fe400078e0a11 */
        /* <DEDUP_REMOVED lines=15> */
[----:B------:R-:W-:Y:S02]  /*07f0*/  VIADD R8, R129, 0x7f ;  /* 0x0000007f81087836 */ /* 0x000fe40000000000 */
[----:B------:R-:W-:Y:S01]  /*0800*/  IMAD.IADD R0, R205, 0x1, R129 ;  /* 0x00000001cd007824 */ /* 0x000fe200078e0281 */
[----:B------:R-:W-:Y:S02]  /*0810*/  ISETP.GT.U32.AND P1, PT, R10, R17, PT ;  /* 0x000000110a00720c */ /* 0x000fe40003f24070 */
[----:B------:R-:W-:Y:S02]  /*0820*/  SHF.R.S32.HI R15, RZ, 0x1f, R8 ;  /* 0x0000001fff0f7819 */ /* 0x000fe40000011408 */
[----:B----4-:R-:W-:-:S09]  /*0830*/  IADD3 R11, PT, PT, R0, -R204, -R11 ;  /* 0x800000cc000b7210 */ /* 0x010fd20007ffe80b */
[----:B------:R-:W-:Y:S02]  /*0840*/  @!P1 IMAD.IADD R17, R17, 0x1, -R10 ;  /* 0x0000000111119824 */ /* 0x000fe400078e0a0a */
[----:B------:R-:W-:Y:S01]  /*0850*/  @!P1 VIADD R12, R12, 0x1 ;  /* 0x000000010c0c9836 */ /* 0x000fe20000000000 */
[----:B------:R-:W-:Y:S02]  /*0860*/  ISETP.NE.AND P1, PT, R6, RZ, PT ;  /* 0x000000ff0600720c */ /* 0x000fe40003f25270 */
[----:B------:R-:W-:Y:S01]  /*0870*/  ISETP.GE.U32.AND P2, PT, R17, R10, PT ;  /* 0x0000000a1100720c */ /* 0x000fe20003f46070 */
[----:B------:R-:W-:-:S05]  /*0880*/  IMAD R10, R221, 0x40, -R204 ;  /* 0x00000040dd0a7824 */ /* 0x000fca00078e0acc */
[----:B---3--:R-:W-:Y:S02]  /*0890*/  IADD3 R7, PT, PT, R7, R10, R8 ;  /* 0x0000000a07077210 */ /* 0x008fe40007ffe008 */
[----:B------:R-:W-:Y:S02]  /*08a0*/  LEA.HI R8, R15, R8, RZ, 0x7 ;  /* 0x000000080f087211 */ /* 0x000fe400078f38ff */
[----:B------:R-:W-:Y:S01]  /*08b0*/  SHF.R.S32.HI R10, RZ, 0x1f, R11 ;  /* 0x0000001fff0a7819 */ /* 0x000fe2000001140b */
[----:B------:R-:W-:Y:S01]  /*08c0*/  VIADD R7, R7, 0x40 ;  /* 0x0000004007077836 */ /* 0x000fe20000000000 */
[----:B------:R-:W-:Y:S01]  /*08d0*/  SHF.R.S32.HI R8, RZ, 0x7, R8 ;  /* 0x00000007ff087819 */ /* 0x000fe20000011408 */
[----:B------:R-:W-:Y:S01]  /*08e0*/  @P2 VIADD R12, R12, 0x1 ;  /* 0x000000010c0c2836 */ /* 0x000fe20000000000 */
[----:B------:R-:W-:-:S03]  /*08f0*/  LEA.HI R10, R10, R11, RZ, 0x7 ;  /* 0x0000000b0a0a7211 */ /* 0x000fc600078f38ff */
[----:B------:R-:W-:Y:S01]  /*0900*/  @!P0 IMAD.MOV R12, RZ, RZ, -R12 ;  /* 0x000000ffff0c8224 */ /* 0x000fe200078e0a0c */
[----:B------:R-:W-:Y:S02]  /*0910*/  @!P1 LOP3.LUT R12, RZ, R6, RZ, 0x33, !PT ;  /* 0x00000006ff0c9212 */ /* 0x000fe400078e33ff */
[----:B------:R-:W-:Y:S02]  /*0920*/  SHF.R.S32.HI R6, RZ, 0x1f, R7 ;  /* 0x0000001fff067819 */ /* 0x000fe40000011407 */
[----:B------:R-:W-:Y:S01]  /*0930*/  SHF.R.S32.HI R10, RZ, 0x7, R10 ;  /* 0x00000007ff0a7819 */ /* 0x000fe2000001140a */
[----:B------:R-:W-:Y:S01]  /*0940*/  IMAD R15, R12, UR8, RZ ;  /* 0x000000080c0f7c24 */ /* 0x000fe2000f8e02ff */
[----:B------:R-:W-:-:S04]  /*0950*/  LEA.HI R6, R6, R7, RZ, 0x7 ;  /* 0x0000000706067211 */ /* 0x000fc800078f38ff */
[C---:B------:R-:W-:Y:S02]  /*0960*/  VIADDMNMX R8, R15.reuse, R12, R8, PT ;  /* 0x0000000c0f087246 */ /* 0x040fe40003800108 */
        /* <DEDUP_REMOVED lines=40> */
.L_x_7082:
[----:B------:R-:W-:Y:S05]  /*0bf0*/  BSYNC.RECONVERGENT B0 ;  /* 0x0000000000007941 */ /* 0x000fea0003800200 */
.L_x_7081:
        /* <DEDUP_REMOVED lines=12> */
.L_x_7084:
[----:B------:R-:W-:Y:S05]  /*0cc0*/  BSYNC.RECONVERGENT B0 ;  /* 0x0000000000007941 */ /* 0x000fea0003800200 */
.L_x_7083:
        /* <DEDUP_REMOVED lines=12> */
.L_x_7086:
[----:B------:R-:W-:Y:S05]  /*0d90*/  BSYNC.RECONVERGENT B0 ;  /* 0x0000000000007941 */ /* 0x000fea0003800200 */
.L_x_7085:
        /* <DEDUP_REMOVED lines=12> */
.L_x_7088:
[----:B------:R-:W-:Y:S05]  /*0e60*/  BSYNC.RECONVERGENT B0 ;  /* 0x0000000000007941 */ /* 0x000fea0003800200 */
.L_x_7087:
        /* <DEDUP_REMOVED lines=11> */
.L_x_7090:
[----:B------:R-:W-:Y:S05]  /*0f20*/  BSYNC.RECONVERGENT B0 ;  /* 0x0000000000007941 */ /* 0x000fea0003800200 */
.L_x_7089:
        /* <DEDUP_REMOVED lines=11> */
.L_x_7092:
[----:B------:R-:W-:Y:S05]  /*0fe0*/  BSYNC.RECONVERGENT B0 ;  /* 0x0000000000007941 */ /* 0x000fea0003800200 */
.L_x_7091:
        /* <DEDUP_REMOVED lines=12> */
.L_x_7094:
[----:B------:R-:W-:Y:S05]  /*10b0*/  BSYNC.RECONVERGENT B0 ;  /* 0x0000000000007941 */ /* 0x000fea0003800200 */
.L_x_7093:
        /* <DEDUP_REMOVED lines=15> */
.L_x_7096:
[----:B------:R-:W-:Y:S05]  /*11b0*/  BSYNC.RECONVERGENT B0 ;  /* 0x0000000000007941 */ /* 0x000fea0003800200 */
.L_x_7095:
        /* <DEDUP_REMOVED lines=20> */
[----:B--234-:R-:W-:Y:S05]  /*1300*/  @P6 RET.REL.NODEC R220 `(_ZN5flash24flash_fwd_splitkv_kernelI23Flash_fwd_kernel_traitsILi128ELi64ELi128ELi4ELb0ELb0EN7cutlass6half_tE19Flash_kernel_traitsILi128ELi64ELi128ELi4ES3_EELb0ELb1ELb1ELb0ELb0ELb0ELb1ELb0EEEvNS_16Flash_fwd_paramsE) ;  /* 0xffffffecdc3c6950 */ /* 0x01cfea0003c3ffff */
[----:B------:R-:W-:Y:S02]  /*1310*/  MOV R3, 0xff800000 ;  /* 0xff80000000037802 */ /* 0x000fe40000000f00 */
[----:B------:R-:W-:-:S03]  /*1320*/  MOV R221, 0x0 ;  /* 0x0000000000dd7802 */ /* 0x000fc60000000f00 */
[----:B------:R1:W-:Y:S02]  /*1330*/  ST.E desc[UR4][R10.64+0xe0], R3 ;  /* 0x0000e0030a007985 */ /* 0x0003e4000c101904 */
[----:B-1----:R-:W-:Y:S05]  /*1340*/  RET.REL.NODEC R220 `(_ZN5flash24flash_fwd_splitkv_kernelI23Flash_fwd_kernel_traitsILi128ELi64ELi128ELi4ELb0ELb0EN7cutlass6half_tE19Flash_kernel_traitsILi128ELi64ELi128ELi4ES3_EELb0ELb1ELb1ELb0ELb0ELb0ELb1ELb0EEEvNS_16Flash_fwd_paramsE) ;  /* 0xffffffecdc2c7950 */ /* 0x002fea0003c3ffff */
.L_x_7080:
        /* <DEDUP_REMOVED lines=13> */
[----:B------:R-:W3:Y:S04]  /*1420*/  LD.E.64 R10, desc[UR4][R2.64+0x168] ;  /* 0x00016804020a7980 */ /* 0x000ee8000c101b00 */
[----:B------:R-:W4:Y:S01]  /*1430*/  LD.E R21, desc[UR4][R2.64+0x68] ;  /* 0x0000680402157980 */ /* 0x000f22000c101900 */
[----:B-1----:R-:W-:-:S03]  /*1440*/  LEA R6, R189, 0xffffff80, 0x7 ;  /* 0xffffff80bd067811 */ /* 0x002fc600078e38ff */
[----:B------:R-:W4:Y:S01]  /*1450*/  LD.E.64 R18, desc[UR4][R2.64+0x20] ;  /* 0x0000200402127980 */ /* 0x000f22000c101b00 */
[----:B------:R-:W-:-:S03]  /*1460*/  IABS R5, R6 ;  /* 0x0000000600057213 */ /* 0x000fc60000000000 */
        /* <DEDUP_REMOVED lines=9> */
[----:B------:R-:W-:Y:S01]  /*1500*/  IABS R4, R13 ;  /* 0x0000000d00047213 */ /* 0x000fe20000000000 */
[----:B-1----:R-:W-:Y:S01]  /*1510*/  IMAD.MOV R8, RZ, RZ, -R15 ;  /* 0x000000ffff087224 */ /* 0x002fe200078e0a0f */
[----:B------:R-:W-:-:S03]  /*1520*/  MOV R14, RZ ;  /* 0x000000ff000e7202 */ /* 0x000fc60000000f00 */
        /* <DEDUP_REMOVED lines=68> */
[----:B------:R-:W-:-:S04]  /*1970*/  IADD3 R7, PT, PT, R47, R8, RZ ;  /* 0x000000082f077210 */ /* 0x000fc80007ffe0ff */
[----:B------:R-:W-:Y:S01]  /*1980*/  IADD3 R8, PT, PT, R11, R5, RZ ;  /* 0x000000050b087210 */ /* 0x000fe20007ffe0ff */
[----:B------:R-:W-:Y:S05]  /*1990*/  BRA `(.L_x_7099) ;  /* 0x0000000400347947 */ /* 0x000fea0003800000 */
.L_x_7098:
        /* <DEDUP_REMOVED lines=9> */
[----:B-1----:R-:W-:-:S02]  /*1a30*/  IABS R6, R228 ;  /* 0x000000e400067213 */ /* 0x002fc40000000000 */
[----:B------:R-:W-:Y:S02]  /*1a40*/  CS2R R230, SRZ ;  /* 0x0000000000e67805 */ /* 0x000fe4000001ff00 */
[----:B--2---:R-:W-:-:S04]  /*1a50*/  IABS R5, R21 ;  /* 0x0000001500057213 */ /* 0x004fc80000000000 */
        /* <DEDUP_REMOVED lines=15> */
[----:B------:R-:W-:Y:S02]  /*1b50*/  @!P2 IMAD R4, R4, R206, R7 ;  /* 0x000000ce0404a224 */ /* 0x000fe400078e0207 */
[----:B----45:R-:W-:-:S04]  /*1b60*/  @!P2 IMAD R11, R19, R12, RZ ;  /* 0x0000000c130ba224 */ /* 0x030fc800078e02ff */
[-C--:B------:R-:W-:Y:S02]  /*1b70*/  @!P1 IADD3 R6, PT, PT, R6, -R5.reuse, RZ ;  /* 0x8000000506069210 */ /* 0x080fe40007ffe0ff */
[----:B------:R-:W-:Y:S02]  /*1b80*/  @!P2 IADD3 R25, PT, PT, R25, R4, RZ ;  /* 0x000000041919a210 */ /* 0x000fe40007ffe0ff */
[----:B------:R-:W-:Y:S01]  /*1b90*/  @!P2 SHF.R.S32.HI R4, RZ, 0x1f, R12 ;  /* 0x0000001fff04a819 */ /* 0x000fe2000001140c */
[----:B------:R-:W-:Y:S01]  /*1ba0*/  @P2 IMAD.IADD R7, R13, 0x1, R14 ;  /* 0x000000010d072824 */ /* 0x000fe200078e020e */
[----:B------:R-:W-:Y:S02]  /*1bb0*/  ISETP.GE.U32.AND P4, PT, R6, R5, PT ;  /* 0x000000050600720c */ /* 0x000fe40003f86070 */
[----:B------:R-:W-:Y:S01]  /*1bc0*/  LOP3.LUT R5, R228, R21, RZ, 0x3c, !PT ;  /* 0x00000015e4057212 */ /* 0x000fe200078e3cff */
[C---:B------:R-:W-:Y:S02]  /*1bd0*/  @!P2 IMAD R11, R18.reuse, R4, R11 ;  /* 0x00000004120ba224 */ /* 0x040fe400078e020b */
[----:B------:R-:W-:Y:S01]  /*1be0*/  @!P2 IMAD.WIDE.U32 R24, R18, R12, R24 ;  /* 0x0000000c1218a225 */ /* 0x000fe200078e0018 */
[----:B------:R-:W-:-:S02]  /*1bf0*/  ISETP.GE.AND P0, PT, R5, RZ, PT ;  /* 0x000000ff0500720c */ /* 0x000fc40003f06270 */
[----:B------:R-:W-:Y:S01]  /*1c00*/  ISETP.NE.AND P3, PT, R21, RZ, PT ;  /* 0x000000ff1500720c */ /* 0x000fe20003f65270 */
[-C--:B------:R-:W-:Y:S02]  /*1c10*/  @P2 IMAD R4, R207, R7.reuse, RZ ;  /* 0x00000007cf042224 */ /* 0x080fe400078e02ff */
[----:B------:R-:W-:Y:S01]  /*1c20*/  @P2 IMAD.WIDE.U32 R18, R206, R7, RZ ;  /* 0x00000007ce122225 */ /* 0x000fe200078e00ff */
[----:B------:R-:W-:Y:S02]  /*1c30*/  @!P2 IADD3 R11, PT, PT, R25, R11, RZ ;  /* 0x0000000b190ba210 */ /* 0x000fe40007ffe0ff */
[----:B------:R-:W-:Y:S01]  /*1c40*/  LEA R6, R189, 0xffffff80, 0x7 ;  /* 0xffffff80bd067811 */ /* 0x000fe200078e38ff */
[----:B------:R-:W-:Y:S01]  /*1c50*/  @!P1 VIADD R8, R8, 0x1 ;  /* 0x0000000108089836 */ /* 0x000fe20000000000 */
[----:B------:R-:W-:Y:S01]  /*1c60*/  @P2 IADD3 R11, PT, PT, R19, R4, RZ ;  /* 0x00000004130b2210 */ /* 0x000fe20007ffe0ff */
[----:B------:R-:W-:Y:S01]  /*1c70*/  @!P2 IMAD R4, R209, R13, RZ ;  /* 0x0000000dd104a224 */ /* 0x000fe200078e02ff */
[----:B------:R-:W-:Y:S01]  /*1c80*/  @!P2 SHF.R.S32.HI R5, RZ, 0x1f, R13 ;  /* 0x0000001fff05a819 */ /* 0x000fe2000001140d */
[----:B------:R-:W-:Y:S01]  /*1c90*/  @!P2 IMAD.MOV.U32 R10, RZ, RZ, R24 ;  /* 0x000000ffff0aa224 */ /* 0x000fe200078e0018 */
[----:B------:R-:W-:Y:S01]  /*1ca0*/  @P2 MOV R10, R18 ;  /* 0x00000012000a2202 */ /* 0x000fe20000000f00 */
[----:B------:R-:W-:Y:S01]  /*1cb0*/  IMAD R7, R207, R6, RZ ;  /* 0x00000006cf077224 */ /* 0x000fe200078e02ff */
[----:B------:R-:W-:-:S02]  /*1cc0*/  SHF.R.S32.HI R19, RZ, 0x1f, R6 ;  /* 0x0000001fff137819 */ /* 0x000fc40000011406 */
[----:B------:R-:W-:Y:S01]  /*1cd0*/  @P4 IADD3 R8, PT, PT, R8, 0x1, RZ ;  /* 0x0000000108084810 */ /* 0x000fe20007ffe0ff */
[----:B------:R-:W-:Y:S02]  /*1ce0*/  @!P2 IMAD R4, R5, R208, R4 ;  /* 0x000000d00504a224 */ /* 0x000fe400078e0204 */
[----:B------:R-:W-:Y:S01]  /*1cf0*/  @!P2 IMAD.WIDE.U32 R24, R208, R13, RZ ;  /* 0x0000000dd018a225 */ /* 0x000fe200078e00ff */
[----:B------:R-:W-:-:S03]  /*1d00*/  @!P2 SHF.R.S32.HI R5, RZ, 0x1f, R12 ;  /* 0x0000001fff05a819 */ /* 0x000fc6000001140c */
[----:B------:R-:W-:Y:S02]  /*1d10*/  IMAD R7, R19, R206, R7 ;  /* 0x000000ce13077224 */ /* 0x000fe400078e0207 */
[----:B------:R-:W-:Y:S01]  /*1d20*/  IMAD.WIDE.U32 R10, R206, R6, R10 ;  /* 0x00000006ce0a7225 */ /* 0x000fe200078e000a */
[----:B------:R-:W-:-:S03]  /*1d30*/  @!P2 IADD3 R25, PT, PT, R25, R4, RZ ;  /* 0x000000041919a210 */ /* 0x000fc60007ffe0ff */
[----:B------:R-:W-:Y:S01]  /*1d40*/  @!P0 IMAD.MOV R8, RZ, RZ, -R8 ;  /* 0x000000ffff088224 */ /* 0x000fe200078e0a08 */
[----:B------:R-:W-:Y:S01]  /*1d50*/  @!P3 LOP3.LUT R8, RZ, R21, RZ, 0x33, !PT ;  /* 0x00000015ff08b212 */ /* 0x000fe200078e33ff */
[----:B------:R-:W-:Y:S01]  /*1d60*/  @!P2 IMAD R4, R23, R12, RZ ;  /* 0x0000000c1704a224 */ /* 0x000fe200078e02ff */
[----:B------:R-:W-:Y:S01]  /*1d70*/  @P2 IADD3 R13, PT, PT, R13, R14, RZ ;  /* 0x0000000e0d0d2210 */ /* 0x000fe20007ffe0ff */
[----:B------:R-:W-:Y:S01]  /*1d80*/  IMAD.MOV.U32 R14, RZ, RZ, R10 ;  /* 0x000000ffff0e7224 */ /* 0x000fe200078e000a */
[----:B------:R-:W-:Y:S01]  /*1d90*/  IADD3 R15, PT, PT, R11, R7, RZ ;  /* 0x000000070b0f7210 */ /* 0x000fe20007ffe0ff */
[----:B------:R-:W-:Y:S01]  /*1da0*/  IMAD R7, R17, R8, RZ ;  /* 0x0000000811077224 */ /* 0x000fe200078e02ff */
[----:B------:R-:W-:Y:S01]  /*1db0*/  SHF.R.S32.HI R10, RZ, 0x1f, R8 ;  /* 0x0000001fff0a7819 */ /* 0x000fe20000011408 */
[C---:B------:R-:W-:Y:S02]  /*1dc0*/  @!P2 IMAD R4, R22.reuse, R5, R4 ;  /* 0x000000051604a224 */ /* 0x040fe400078e0204 */
[----:B------:R-:W-:-:S04]  /*1dd0*/  @!P2 IMAD.WIDE.U32 R22, R22, R12, R24 ;  /* 0x0000000c1616a225 */ /* 0x000fc800078e0018 */
[-C--:B------:R-:W-:Y:S02]  /*1de0*/  @P2 IMAD R5, R209, R13.reuse, RZ ;  /* 0x0000000dd1052224 */ /* 0x080fe400078e02ff */
[----:B------:R-:W-:-:S04]  /*1df0*/  @P2 IMAD.WIDE.U32 R12, R208, R13, RZ ;  /* 0x0000000dd00c2225 */ /* 0x000fc800078e00ff */
[----:B------:R-:W-:Y:S01]  /*1e00*/  IMAD.WIDE.U32 R46, R16, R8, R14 ;  /* 0x00000008102e7225 */ /* 0x000fe200078e000e */
[----:B------:R-:W-:-:S03]  /*1e10*/  @!P2 IADD3 R8, PT, PT, R23, R4, RZ ;  /* 0x000000041708a210 */ /* 0x000fc60007ffe0ff */
[----:B------:R-:W-:Y:S01]  /*1e20*/  IMAD R7, R16, R10, R7 ;  /* 0x0000000a10077224 */ /* 0x000fe200078e0207 */
[----:B------:R-:W-:Y:S02]  /*1e30*/  @!P2 MOV R10, R22 ;  /* 0x00000016000aa202 */ /* 0x000fe40000000f00 */
[----:B------:R-:W-:Y:S01]  /*1e40*/  @P2 IADD3 R8, PT, PT, R13, R5, RZ ;  /* 0x000000050d082210 */ /* 0x000fe20007ffe0ff */
[----:B------:R-:W-:Y:S01]  /*1e50*/  IMAD.IADD R7, R47, 0x1, R7 ;  /* 0x000000012f077824 */ /* 0x000fe200078e0207 */
[----:B------:R-:W-:Y:S02]  /*1e60*/  @P2 MOV R10, R12 ;  /* 0x0000000c000a2202 */ /* 0x000fe40000000f00 */
.L_x_7099:
[----:B------:R-:W-:Y:S05]  /*1e70*/  BSYNC.RECONVERGENT B0 ;  /* 0x0000000000007941 */ /* 0x000fea0003800200 */
.L_x_7097:
        /* <DEDUP_REMOVED lines=9> */
[----:B------:R-:W-:-:S05]  /*1f10*/  IMAD.SHL.U32 R196, R197, 0x8, RZ ;  /* 0x00000008c5c47824 */ /* 0x000fca00078e00ff */
[C---:B------:R-:W-:Y:S02]  /*1f20*/  LOP3.LUT R35, R196.reuse, 0x38, RZ, 0xc0, !PT ;  /* 0x00000038c4237812 */ /* 0x040fe400078ec0ff */
[----:B------:R-:W-:Y:S02]  /*1f30*/  IADD3 R205, PT, PT, -R205, R204, RZ ;  /* 0x000000cccdcd7210 */ /* 0x000fe40007ffe1ff */
[----:B------:R-:W-:Y:S01]  /*1f40*/  SHF.R.U32.HI R24, RZ, 0x3, R197 ;  /* 0x00000003ff187819 */ /* 0x000fe200000116c5 */
[----:B------:R-:W-:Y:S01]  /*1f50*/  UMOV UR7, 0x400 ;  /* 0x0000040000077882 */ /* 0x000fe20000000000 */
[----:B------:R-:W-:Y:S02]  /*1f60*/  SHF.R.S32.HI R29, RZ, 0x1f, R228 ;  /* 0x0000001fff1d7819 */ /* 0x000fe400000114e4 */
[----:B------:R-:W-:Y:S01]  /*1f70*/  LOP3.LUT R201, R196, 0x1e00, RZ, 0xc0, !PT ;  /* 0x00001e00c4c97812 */ /* 0x000fe200078ec0ff */
[----:B------:R-:W-:Y:S01]  /*1f80*/  VIADD R17, R24, 0x10 ;  /* 0x0000001018117836 */ /* 0x000fe20000000000 */
[----:B------:R-:W-:Y:S01]  /*1f90*/  MOV R25, RZ ;  /* 0x000000ff00197202 */ /* 0x000fe20000000f00 */
[----:B------:R-:W-:Y:S01]  /*1fa0*/  BSSY.RECONVERGENT B0, `(.L_x_7100) ;  /* 0x0000030000007945 */ /* 0x000fe20003800200 */
[----:B-1----:R-:W-:-:S02]  /*1fb0*/  ULEA UR6, UR6, UR7, 0x18 ;  /* 0x0000000706067291 */ /* 0x002fc4000f8ec0ff */
[----:B------:R-:W-:Y:S01]  /*1fc0*/  ISETP.GE.AND P2, PT, R17, R205, PT ;  /* 0x000000cd1100720c */ /* 0x000fe20003f46270 */
[----:B------:R-:W-:-:S04]  /*1fd0*/  IMAD.WIDE.U32 R42, R221, 0x40, R24 ;  /* 0x00000040dd2a7825 */ /* 0x000fc800078e0018 */
[----:B------:R-:W-:Y:S01]  /*1fe0*/  IMAD.U32 R200, RZ, RZ, UR6 ;  /* 0x00000006ffc87e24 */ /* 0x000fe2000f8e00ff */
[----:B------:R-:W-:Y:S01]  /*1ff0*/  LOP3.LUT R33, R35, 0x40, RZ, 0xfc, !PT ;  /* 0x0000004023217812 */ /* 0x000fe200078efcff */
[----:B--2---:R-:W-:-:S04]  /*2000*/  @P1 IMAD.WIDE.U32 R12, R38, R9, RZ ;  /* 0x00000009260c1225 */ /* 0x004fc800078e00ff */
[----:B------:R-:W-:Y:S02]  /*2010*/  @P1 IMAD R5, R39, R9, RZ ;  /* 0x0000000927051224 */ /* 0x000fe400078e02ff */
[-C--:B----4-:R-:W-:Y:S02]  /*2020*/  @!P1 IMAD R4, R15, R229.reuse, RZ ;  /* 0x000000e50f049224 */ /* 0x090fe400078e02ff */
[----:B------:R-:W-:-:S04]  /*2030*/  @!P1 IMAD.WIDE.U32 R14, R14, R229, RZ ;  /* 0x000000e50e0e9225 */ /* 0x000fc800078e00ff */
[----:B------:R-:W-:Y:S02]  /*2040*/  @P1 IMAD.MOV.U32 R14, RZ, RZ, R12 ;  /* 0x000000ffff0e1224 */ /* 0x000fe400078e000c */
[----:B------:R-:W-:Y:S01]  /*2050*/  @!P1 IMAD.IADD R4, R15, 0x1, R4 ;  /* 0x000000010f049824 */ /* 0x000fe200078e0204 */
[----:B------:R-:W-:Y:S02]  /*2060*/  @P1 IADD3 R4, PT, PT, R13, R5, RZ ;  /* 0x000000050d041210 */ /* 0x000fe40007ffe0ff */
[----:B------:R-:W-:Y:S02]  /*2070*/  IADD3 R14, P0, PT, R35, R14, RZ ;  /* 0x0000000e230e7210 */ /* 0x000fe40007f1e0ff */
[----:B------:R-:W-:-:S03]  /*2080*/  LOP3.LUT R12, R196, 0x1c0, RZ, 0xc0, !PT ;  /* 0x000001c0c40c7812 */ /* 0x000fc600078ec0ff */
[----:B------:R-:W-:Y:S01]  /*2090*/  IMAD.X R15, RZ, RZ, R4, P0 ;  /* 0x000000ffff0f7224 */ /* 0x000fe200000e0604 */
[----:B------:R-:W-:Y:S01]  /*20a0*/  ISETP.GE.AND P0, PT, R24, R205, PT ;  /* 0x000000cd1800720c */ /* 0x000fe20003f06270 */
[----:B---3--:R-:W-:Y:S01]  /*20b0*/  IMAD R37, R31, R228, RZ ;  /* 0x000000e41f257224 */ /* 0x008fe200078e02ff */
[----:B------:R-:W-:-:S03]  /*20c0*/  LOP3.LUT R12, R12, 0x38, R197, 0xf8, !PT ;  /* 0x000000380c0c7812 */ /* 0x000fc600078ef8c5 */
[----:B------:R-:W-:Y:S01]  /*20d0*/  IMAD R37, R30, R29, R37 ;  /* 0x0000001d1e257224 */ /* 0x000fe200078e0225 */
[----:B------:R-:W-:Y:S01]  /*20e0*/  LOP3.LUT R201, R201, R12, R35, 0xf6, !PT ;  /* 0x0000000cc9c97212 */ /* 0x000fe200078ef623 */
[----:B------:R-:W-:-:S04]  /*20f0*/  IMAD.WIDE.U32 R30, R228, R30, R14 ;  /* 0x0000001ee41e7225 */ /* 0x000fc800078e000e */
[C---:B------:R-:W-:Y:S01]  /*2100*/  VIADD R15, R24.reuse, 0x20 ;  /* 0x00000020180f7836 */ /* 0x040fe20000000000 */
[----:B------:R-:W-:Y:S01]  /*2110*/  IADD3 R46, P1, PT, R35, R46, RZ ;  /* 0x0000002e232e7210 */ /* 0x000fe20007f3e0ff */
[----:B------:R-:W-:Y:S01]  /*2120*/  IMAD R201, R201, 0x2, R200 ;  /* 0x00000002c9c97824 */ /* 0x000fe200078e02c8 */
[----:B------:R-:W-:Y:S02]  /*2130*/  IADD3 R13, PT, PT, R24, 0x30, RZ ;  /* 0x00000030180d7810 */ /* 0x000fe40007ffe0ff */
[----:B------:R-:W-:Y:S02]  /*2140*/  ISETP.GE.AND P3, PT, R15, R205, PT ;  /* 0x000000cd0f00720c */ /* 0x000fe40003f66270 */
[----:B------:R-:W-:Y:S01]  /*2150*/  IADD3 R37, PT, PT, R31, R37, RZ ;  /* 0x000000251f257210 */ /* 0x000fe20007ffe0ff */
[----:B------:R-:W-:Y:S10]  /*2160*/  @P0 BRA `(.L_x_7101) ;  /* 0x00000000004c0947 */ /* 0x000ff40003800000 */
        /* <DEDUP_REMOVED lines=19> */
.L_x_7101:
[----:B------:R-:W-:Y:S05]  /*22a0*/  BSYNC.RECONVERGENT B0 ;  /* 0x0000000000007941 */ /* 0x000fea0003800200 */
.L_x_7100:
        /* <DEDUP_REMOVED lines=27> */
.L_x_7103:
[----:B------:R-:W-:Y:S05]  /*2460*/  BSYNC.RECONVERGENT B0 ;  /* 0x0000000000007941 */ /* 0x000fea0003800200 */
.L_x_7102:
        /* <DEDUP_REMOVED lines=29> */
.L_x_7105:
[----:B------:R-:W-:Y:S05]  /*2640*/  BSYNC.RECONVERGENT B0 ;  /* 0x0000000000007941 */ /* 0x000fea0003800200 */
.L_x_7104:
        /* <DEDUP_REMOVED lines=30> */
.L_x_7107:
[----:B------:R-:W-:Y:S05]  /*2830*/  BSYNC.RECONVERGENT B0 ;  /* 0x0000000000007941 */ /* 0x000fea0003800200 */
.L_x_7106:
        /* <DEDUP_REMOVED lines=17> */
.L_x_7109:
[----:B------:R-:W-:Y:S05]  /*2950*/  BSYNC.RECONVERGENT B0 ;  /* 0x0000000000007941 */ /* 0x000fea0003800200 */
.L_x_7108:
[----:B------:R-:W-:Y:S01]  /*2960*/  SHF.L.U64.HI R12, R206, 0x4, R207 ;  /* 0x00000004ce0c7819 */ /* 0x000fe200000102cf */
[----:B------:R-:W-:Y:S01]  /*2970*/  BSSY.RECONVERGENT B0, `(.L_x_7110) ;  /* 0x0000012000007945 */ /* 0x000fe20003800200 */
[----:B----4-:R-:W-:Y:S01]  /*2980*/  LEA R30, P3, R5, R216, 0x1 ;  /* 0x000000d8051e7211 */ /* 0x010fe200078608ff */
[----:B------:R-:W-:Y:S01]  /*2990*/  VIADD R9, R24, 0x50 ;  /* 0x0000005018097836 */ /* 0x000fe20000000000 */
[----:B------:R-:W-:Y:S02]  /*29a0*/  ISETP.GE.AND P0, PT, R11, R4, PT ;  /* 0x000000040b00720c */ /* 0x000fe40003f06270 */
        /* <DEDUP_REMOVED lines=14> */
.L_x_7111:
[----:B------:R-:W-:Y:S05]  /*2a90*/  BSYNC.RECONVERGENT B0 ;  /* 0x0000000000007941 */ /* 0x000fea0003800200 */
.L_x_7110:
[----:B------:R-:W-:Y:S04]  /*2aa0*/  BSSY.RECONVERGENT B0, `(.L_x_7112) ;  /* 0x0000010000007945 */ /* 0x000fe80003800200 */
        /* <DEDUP_REMOVED lines=15> */
.L_x_7113:
[----:B------:R-:W-:Y:S05]  /*2ba0*/  BSYNC.RECONVERGENT B0 ;  /* 0x0000000000007941 */ /* 0x000fea0003800200 */
.L_x_7112:
[----:B------:R-:W-:Y:S01]  /*2bb0*/  BSSY.RECONVERGENT B0, `(.L_x_7114) ;  /* 0x0000013000007945 */ /* 0x000fe20003800200 */
[----:B------:R-:W-:Y:S01]  /*2bc0*/  ISETP.GE.AND P4, PT, R9, R4, PT ;  /* 0x000000040900720c */ /* 0x000fe20003f86270 */
[C---:B------:R-:W-:Y:S01]  /*2bd0*/  VIADD R7, R24.reuse, 0x60 ;  /* 0x0000006018077836 */ /* 0x040fe20000000000 */
        /* <DEDUP_REMOVED lines=16> */
.L_x_7115:
[----:B------:R-:W-:Y:S05]  /*2ce0*/  BSYNC.RECONVERGENT B0 ;  /* 0x0000000000007941 */ /* 0x000fea0003800200 */
.L_x_7114:
        /* <DEDUP_REMOVED lines=21> */
.L_x_7117:
[----:B------:R-:W-:Y:S05]  /*2e40*/  BSYNC.RECONVERGENT B0 ;  /* 0x0000000000007941 */ /* 0x000fea0003800200 */
.L_x_7116:
        /* <DEDUP_REMOVED lines=16> */
.L_x_7119:
[----:B------:R-:W-:Y:S05]  /*2f50*/  BSYNC.RECONVERGENT B0 ;  /* 0x0000000000007941 */ /* 0x000fea0003800200 */
.L_x_7118:
[----:B------:R-:W-:Y:S04]  /*2f60*/  BSSY.RECONVERGENT B0, `(.L_x_7120) ;  /* 0x0000013000007945 */ /* 0x000fe80003800200 */
[----:B------:R-:W-:Y:S05]  /*2f70*/  @P3 BRA `(.L_x_7121) ;  /* 0x0000000000443947 */ /* 0x000fea0003800000 */
        /* <DEDUP_REMOVED lines=17> */
.L_x_7121:
[----:B------:R-:W-:Y:S05]  /*3090*/  BSYNC.RECONVERGENT B0 ;  /* 0x0000000000007941 */ /* 0x000fea0003800200 */
.L_x_7120:
[----:B------:R-:W-:Y:S04]  /*30a0*/  BSSY.RECONVERGENT B0, `(.L_x_7122) ;  /* 0x0000011000007945 */ /* 0x000fe80003800200 */
        /* <DEDUP_REMOVED lines=16> */
.L_x_7123:
[----:B------:R-:W-:Y:S05]  /*31b0*/  BSYNC.RECONVERGENT B0 ;  /* 0x0000000000007941 */ /* 0x000fea0003800200 */
.L_x_7122:
[----:B---3--:R-:W3:Y:S04]  /*31c0*/  LD.E.64 R36, desc[UR4][R2.64+0x1c0] ;  /* 0x0001c00402247980 */ /* 0x008ee8000c101b00 */
[----:B----4-:R-:W4:Y:S01]  /*31d0*/  LD.E.64 R30, desc[UR4][R2.64+0x1b8] ;  /* 0x0001b804021e7980 */ /* 0x010f22000c101b00 */
[----:B------:R-:W-:-:S03]  /*31e0*/  IMAD.MOV.U32 R28, RZ, RZ, R228 ;  /* 0x000000ffff1c7224 */ /* 0x000fc600078e00e4 */
[----:B------:R-:W2:Y:S01]  /*31f0*/  LD.E R12, desc[UR4][R2.64+0xd8] ;  /* 0x0000d804020c7980 */ /* 0x000ea2000c101900 */
[----:B------:R-:W-:Y:S02]  /*3200*/  IABS R18, R21 ;  /* 0x0000001500127213 */ /* 0x000fe40000000000 */
[----:B------:R-:W-:Y:S01]  /*3210*/  IABS R16, R228 ;  /* 0x000000e400107213 */ /* 0x000fe20000000000 */
[----:B------:R-:W0:Y:S01]  /*3220*/  LDGDEPBAR ;  /* 0x00000000000079af */ /* 0x000e220000000000 */
[----:B------:R-:W1:Y:S03]  /*3230*/  I2F.RP R20, R18 ;  /* 0x0000001200147306 */ /* 0x000e660000209400 */
[----:B------:R1:W5:Y:S04]  /*3240*/  LD.E R130, desc[UR4][R2.64+0x184] ;  /* 0x0001840402827980 */ /* 0x000368000c101900 */
[----:B------:R1:W5:Y:S01]  /*3250*/  LD.E R131, desc[UR4][R2.64+0x188] ;  /* 0x0001880402837980 */ /* 0x000362000c101900 */
[----:B---3--:R-:W-:-:S04]  /*3260*/  IMAD.WIDE.U32 R28, R229, R36, R28 ;  /* 0x00000024e51c7225 */ /* 0x008fc800078e001c */
[----:B------:R-:W-:Y:S01]  /*3270*/  IMAD R14, R37, R229, RZ ;  /* 0x000000e5250e7224 */ /* 0x000fe200078e02ff */
[----:B----4-:R-:W-:-:S03]  /*3280*/  LEA R30, P0, R28, R30, 0x2 ;  /* 0x0000001e1c1e7211 */ /* 0x010fc600078010ff */
[----:B------:R-:W-:-:S05]  /*3290*/  IMAD.IADD R14, R29, 0x1, R14 ;  /* 0x000000011d0e7824 */ /* 0x000fca00078e020e */
[----:B------:R-:W-:-:S05]  /*32a0*/  LEA.HI.X R31, R28, R31, R14, 0x2, P0 ;  /* 0x0000001f1c1f7211 */ /* 0x000fca00000f140e */
[----:B------:R3:W5:Y:S01]  /*32b0*/  LD.E R227, desc[UR4][R30.64] ;  /* 0x000000041ee37980 */ /* 0x000762000c101900 */
[----:B-1----:R-:W1:Y:S01]  /*32c0*/  MUFU.RCP R28, R20 ;  /* 0x00000014001c7308 */ /* 0x002e620000001000 */
[----:B------:R-:W-:Y:S01]  /*32d0*/  IMAD R219, R209, R24, RZ ;  /* 0x00000018d1db7224 */ /* 0x000fe200078e02ff */
[----:B------:R-:W-:-:S04]  /*32e0*/  DEPBAR.LE SB0, 0x0 ;  /* 0x000080000000791a */ /* 0x000fc80000000000 */
[----:B-1----:R-:W-:-:S04]  /*32f0*/  IADD3 R28, PT, PT, R28, 0xffffffe, RZ ;  /* 0x0ffffffe1c1c7810 */ /* 0x002fc80007ffe0ff */
        /* <DEDUP_REMOVED lines=16> */
[----:B------:R-:W-:-:S08]  /*3400*/  IMAD R14, R19, R208, RZ ;  /* 0x000000d0130e7224 */ /* 0x000fd000078e02ff */
[----:B------:R-:W-:Y:S01]  /*3410*/  @P2 IADD3 R25, PT, PT, R25, 0x1, RZ ;  /* 0x0000000119192810 */ /* 0x000fe20007ffe0ff */
[----:B------:R-:W-:-:S04]  /*3420*/  IMAD R14, R6, R209, R14 ;  /* 0x000000d1060e7224 */ /* 0x000fc800078e020e */
        /* <DEDUP_REMOVED lines=10> */
[----:B--2---:R-:W1:Y:S01]  /*34d0*/  MUFU.RCP R12, R12 ;  /* 0x0000000c000c7308 */ /* 0x004e620000001000 */
[----:B------:R-:W-:Y:S01]  /*34e0*/  IADD3 R18, P0, PT, R10, R28, RZ ;  /* 0x0000001c0a127210 */ /* 0x000fe20007f1e0ff */
[----:B------:R-:W-:-:S05]  /*34f0*/  IMAD.IADD R29, R29, 0x1, R6 ;  /* 0x000000011d1d7824 */ /* 0x000fca00078e0206 */
[----:B------:R-:W-:-:S03]  /*3500*/  IADD3.X R19, PT, PT, R8, R29, RZ, P0, !PT ;  /* 0x0000001d08137210 */ /* 0x000fc600007fe4ff */
[----:B---3--:R-:W-:-:S07]  /*3510*/  IMAD.WIDE.U32 R18, R24, R208, R18 ;  /* 0x000000d018127225 */ /* 0x008fce00078e0012 */
[----:B------:R-:W-:Y:S05]  /*3520*/  WARPSYNC.ALL ;  /* 0x0000000000007948 */ /* 0x000fea0003800000 */
[----:B------:R-:W-:Y:S01]  /*3530*/  IMAD.IADD R219, R19, 0x1, R219 ;  /* 0x0000000113db7824 */ /* 0x000fe200078e02db */
[----:B------:R-:W-:Y:S01]  /*3540*/  BAR.SYNC.DEFER_BLOCKING 0x0 ;  /* 0x0000000000007b1d */ /* 0x000fe20000010000 */
[----:B------:R-:W-:Y:S02]  /*3550*/  LEA R218, P0, R18, R22, 0x1 ;  /* 0x0000001612da7211 */ /* 0x000fe400078008ff */
[----:B------:R-:W-:-:S03]  /*3560*/  SHF.L.U64.HI R8, R208, 0x4, R209 ;  /* 0x00000004d0087819 */ /* 0x000fc600000102d1 */
[----:B------:R-:W-:Y:S01]  /*3570*/  BSSY.RECONVERGENT B0, `(.L_x_7124) ;  /* 0x0000016000007945 */ /* 0x000fe20003800200 */
[----:B------:R-:W-:Y:S02]  /*3580*/  LEA.HI.X R219, R18, R23, R219, 0x1, P0 ;  /* 0x0000001712db7211 */ /* 0x000fe400000f0cdb */
[----:B------:R-:W-:Y:S01]  /*3590*/  SHF.L.U32 R6, R208, 0x4, RZ ;  /* 0x00000004d0067819 */ /* 0x000fe200000006ff */
[----:B-1---5:R-:W-:Y:S01]  /*35a0*/  FMUL.FTZ R227, R227, R12 ;  /* 0x0000000ce3e37220 */ /* 0x022fe20000410000 */
        /* <DEDUP_REMOVED lines=16> */
.L_x_7125:
[----:B------:R2:W-:Y:S04]  /*36b0*/  STS.128 [R201+0xc000], RZ ;  /* 0x00c000ffc9007388 */ /* 0x0005e80000000c00 */
[----:B------:R2:W-:Y:S02]  /*36c0*/  STS.128 [R201+0x10000], RZ ;  /* 0x010000ffc9007388 */ /* 0x0005e40000000c00 */
.L_x_7126:
[----:B------:R-:W-:Y:S05]  /*36d0*/  BSYNC.RECONVERGENT B0 ;  /* 0x0000000000007941 */ /* 0x000fea0003800200 */
.L_x_7124:
[----:B------:R-:W-:Y:S01]  /*36e0*/  ISETP.GE.AND P2, PT, R17, R4, PT ;  /* 0x000000041100720c */ /* 0x000fe20003f46270 */
[C---:B------:R-:W-:Y:S01]  /*36f0*/  IMAD.SHL.U32 R202, R197.reuse, 0x40, RZ ;  /* 0x00000040c5ca7824 */ /* 0x040fe200078e00ff */
[----:B------:R-:W-:Y:S01]  /*3700*/  LEA R10, P1, R6, R218, 0x1 ;  /* 0x000000da060a7211 */ /* 0x000fe200078208ff */
[----:B------:R-:W-:Y:S01]  /*3710*/  BSSY.RECONVERGENT B0, `(.L_x_7127) ;  /* 0x0000019000007945 */ /* 0x000fe20003800200 */
[----:B------:R-:W-:Y:S01]  /*3720*/  SHF.R.U32.HI R198, RZ, 0x1, R197 ;  /* 0x00000001ffc67819 */ /* 0x000fe200000116c5 */
[----:B------:R-:W-:Y:S01]  /*3730*/  IMAD.SHL.U32 R199, R197, 0x20, RZ ;  /* 0x00000020c5c77824 */ /* 0x000fe200078e00ff */
[-C--:B------:R-:W-:Y:S02]  /*3740*/  ISETP.GE.AND P5, PT, R11, R4.reuse, PT ;  /* 0x000000040b00720c */ /* 0x080fe40003fa6270 */
        /* <DEDUP_REMOVED lines=21> */
.L_x_7128:
[----:B------:R-:W-:Y:S05]  /*38a0*/  BSYNC.RECONVERGENT B0 ;  /* 0x0000000000007941 */ /* 0x000fea0003800200 */
.L_x_7127:
        /* <DEDUP_REMOVED lines=18> */
.L_x_7130:
[----:B------:R-:W-:Y:S05]  /*39d0*/  BSYNC.RECONVERGENT B0 ;  /* 0x0000000000007941 */ /* 0x000fea0003800200 */
.L_x_7129:
[----:B------:R2:W-:Y:S01]  /*39e0*/  @P0 STS.128 [R201+0xd800], RZ ;  /* 0x00d800ffc9000388 */ /* 0x0005e20000000c00 */
[----:B------:R-:W-:Y:S01]  /*39f0*/  LOP3.LUT R199, R199, 0x7c00, RZ, 0xc0, !PT ;  /* 0x00007c00c7c77812 */ /* 0x000fe200078ec0ff */
[----:B------:R-:W-:Y:S01]  /*3a00*/  BSSY.RECONVERGENT B0, `(.L_x_7131) ;  /* 0x0000018000007945 */ /* 0x000fe20003800200 */
[----:B------:R-:W-:Y:S01]  /*3a10*/  LOP3.LUT R14, R14, 0x8, R197, 0xf8, !PT ;  /* 0x000000080e0e7812 */ /* 0x000fe200078ef8c5 */
[----:B------:R2:W-:Y:S01]  /*3a20*/  @P0 STS.128 [R201+0x11800], RZ ;  /* 0x011800ffc9000388 */ /* 0x0005e20000000c00 */
[--C-:B-1----:R-:W-:Y:S02]  /*3a30*/  LOP3.LUT R12, R9, 0x1c0, R202.reuse, 0xf8, !PT ;  /* 0x000001c0090c7812 */ /* 0x102fe400078ef8ca */
        /* <DEDUP_REMOVED lines=20> */
.L_x_7132:
[----:B------:R-:W-:Y:S05]  /*3b80*/  BSYNC.RECONVERGENT B0 ;  /* 0x0000000000007941 */ /* 0x000fea0003800200 */
.L_x_7131:
        /* <DEDUP_REMOVED lines=26> */
.L_x_7134:
[----:B------:R-:W-:Y:S05]  /*3d30*/  BSYNC.RECONVERGENT B0 ;  /* 0x0000000000007941 */ /* 0x000fea0003800200 */
.L_x_7133:
        /* <DEDUP_REMOVED lines=18> */
.L_x_7136:
[----:B------:R-:W-:Y:S05]  /*3e60*/  BSYNC.RECONVERGENT B0 ;  /* 0x0000000000007941 */ /* 0x000fea0003800200 */
.L_x_7135:
        /* <DEDUP_REMOVED lines=21> */
.L_x_7138:
[----:B------:R-:W-:Y:S05]  /*3fc0*/  BSYNC.RECONVERGENT B0 ;  /* 0x0000000000007941 */ /* 0x000fea0003800200 */
.L_x_7137:
        /* <DEDUP_REMOVED lines=19> */
.L_x_7140:
[----:B------:R-:W-:Y:S05]  /*4100*/  BSYNC.RECONVERGENT B0 ;  /* 0x0000000000007941 */ /* 0x000fea0003800200 */
.L_x_7139:
[----:B------:R-:W-:Y:S01]  /*4110*/  LDSM.16.M88.4 R84, [R182] ;  /* 0x00000000b654783b */ /* 0x000fe20000000200 */
[----:B------:R-:W-:Y:S01]  /*4120*/  IMAD.MOV.U32 R32, RZ, RZ, 0x20 ;  /* 0x00000020ff207424 */ /* 0x000fe200078e00ff */
[----:B------:R-:W-:Y:S01]  /*4130*/  LOP3.LUT P0, R192, R197, 0x2, RZ, 0xc0, !PT ;  /* 0x00000002c5c07812 */ /* 0x000fe2000780c0ff */
[----:B------:R-:W-:Y:S01]  /*4140*/  IMAD.MOV.U32 R34, RZ, RZ, 0x40 ;  /* 0x00000040ff227424 */ /* 0x000fe200078e00ff */
[----:B------:R-:W5:Y:S01]  /*4150*/  LDSM.16.M88.4 R48, [R181+0x4000] ;  /* 0x00400000b530783b */ /* 0x000f620000000200 */
[----:B------:R-:W-:Y:S01]  /*4160*/  SHF.R.U32.HI R193, RZ, 0x2, R197 ;  /* 0x00000002ffc17819 */ /* 0x000fe200000116c5 */
[----:B------:R-:W-:Y:S01]  /*4170*/  VIADD R191, R189, 0xffffffff ;  /* 0xffffffffbdbf7836 */ /* 0x000fe20000000000 */
[----:B------:R-:W-:Y:S01]  /*4180*/  SEL R32, R32, 0xffffffe0, !P0 ;  /* 0xffffffe020207807 */ /* 0x000fe20004000000 */
[----:B------:R-:W2:Y:S01]  /*4190*/  LDSM.16.M88.4 R40, [R181+0x4800] ;  /* 0x00480000b528783b */ /* 0x000ea20000000200 */
[----:B------:R-:W-:Y:S01]  /*41a0*/  LOP3.LUT P0, R190, R197, 0x4, RZ, 0xc0, !PT ;  /* 0x00000004c5be7812 */ /* 0x000fe2000780c0ff */
[----:B------:R-:W-:Y:S01]  /*41b0*/  BSSY.RECONVERGENT B1, `(.L_x_7141) ;  /* 0x000019b000017945 */ /* 0x000fe20003800200 */
[----:B------:R-:W-:Y:S01]  /*41c0*/  LOP3.LUT R193, R193, 0x7, RZ, 0xc0, !PT ;  /* 0x00000007c1c17812 */ /* 0x000fe200078ec0ff */
[----:B------:R-:W-:Y:S01]  /*41d0*/  IMAD.IADD R180, R182, 0x1, R32 ;  /* 0x00000001b6b47824 */ /* 0x000fe200078e0220 */
[----:B------:R-:W3:Y:S01]  /*41e0*/  LDSM.16.M88.4 R28, [R181+0x5000] ;  /* 0x00500000b51c783b */ /* 0x000ee20000000200 */
[----:B------:R-:W-:Y:S01]  /*41f0*/  IMAD.IADD R222, R32, 0x1, R181 ;  /* 0x0000000120de7824 */ /* 0x000fe200078e02b5 */
[----:B------:R-:W-:-:S02]  /*4200*/  SEL R34, R34, 0xffffffc0, !P0 ;  /* 0xffffffc022227807 */ /* 0x000fc40004000000 */
[----:B------:R-:W3:Y:S01]  /*4210*/  LDSM.16.M88.4 R20, [R181+0x5800] ;  /* 0x00580000b514783b */ /* 0x000ee20000000200 */
[----:B------:R-:W-:Y:S02]  /*4220*/  LOP3.LUT R194, R198, 0x1f0, RZ, 0xc0, !PT ;  /* 0x000001f0c6c27812 */ /* 0x000fe400078ec0ff */
[----:B------:R-:W-:Y:S01]  /*4230*/  IMAD.IADD R217, R182, 0x1, R34 ;  /* 0x00000001b6d97824 */ /* 0x000fe200078e0222 */
[----:B-1----:R-:W1:Y:S01]  /*4240*/  LDSM.16.M88.4 R12, [R181+0x6000] ;  /* 0x00600000b50c783b */ /* 0x002e620000000200 */
[----:B------:R-:W-:Y:S01]  /*4250*/  IMAD.IADD R188, R34, 0x1, R181 ;  /* 0x0000000122bc7824 */ /* 0x000fe200078e02b5 */
[----:B------:R-:W-:Y:S01]  /*4260*/  ISETP.GT.AND P0, PT, R191, R214, PT ;  /* 0x000000d6bf00720c */ /* 0x000fe20003f04270 */
[C---:B------:R-:W-:Y:S01]  /*4270*/  IMAD.IADD R203, R32.reuse, 0x1, R217 ;  /* 0x0000000120cb7824 */ /* 0x040fe200078e02d9 */
[----:B------:R-:W1:Y:S01]  /*4280*/  LDSM.16.M88.4 R100, [R181+0x6800] ;  /* 0x00680000b564783b */ /* 0x000e620000000200 */
[----:B------:R-:W-:Y:S01]  /*4290*/  IMAD.IADD R132, R32, 0x1, R188 ;  /* 0x0000000120847824 */ /* 0x000fe200078e02bc */
[----:B------:R-:W-:-:S02]  /*42a0*/  IADD3 R210, PT, PT, R131, R129, -R204 ;  /* 0x0000008183d27210 */ /* 0x000fc40007ffe8cc */
[----:B------:R-:W1:Y:S01]  /*42b0*/  LDSM.16.M88.4 R92, [R181+0x7000] ;  /* 0x00700000b55c783b */ /* 0x000e620000000200 */
[----:B------:R-:W-:-:S03]  /*42c0*/  IADD3 R130, PT, PT, R129, -R204, -R130 ;  /* 0x800000cc81827210 */ /* 0x000fc60007ffe882 */
[----:B----4-:R-:W4:Y:S04]  /*42d0*/  LDSM.16.M88.4 R8, [R181+0x7800] ;  /* 0x00780000b508783b */ /* 0x010f280000000200 */
[----:B------:R-:W-:Y:S04]  /*42e0*/  LDSM.16.M88.4 R64, [R180] ;  /* 0x00000000b440783b */ /* 0x000fe80000000200 */
[----:B------:R-:W4:Y:S01]  /*42f0*/  LDSM.16.M88.4 R4, [R222+0x4000] ;  /* 0x00400000de04783b */ /* 0x000f220000000200 */
        /* <DEDUP_REMOVED lines=28> */
[----:B------:R-:W-:Y:S07]  /*44c0*/  LDSM.16.M88.4 R8, [R217] ;  /* 0x00000000d908783b */ /* 0x000fee0000000200 */
[C---:B------:R-:W-:Y:S08]  /*44d0*/  HMMA.16816.F32 R52, R64.reuse, R4, R52 ;  /* 0x000000044034723c */ /* 0x040ff00000001834 */
[C---:B------:R-:W-:Y:S01]  /*44e0*/  HMMA.16816.F32 R48, R64.reuse, R6, R48 ;  /* 0x000000064030723c */ /* 0x040fe20000001830 */
[----:B------:R-:W1:Y:S07]  /*44f0*/  LDSM.16.M88.4 R4, [R188+0x4000] ;  /* 0x00400000bc04783b */ /* 0x000e6e0000000200 */
[C---:B-----5:R-:W-:Y:S08]  /*4500*/  HMMA.16816.F32 R104, R64.reuse, R56, R104 ;  /* 0x000000384068723c */ /* 0x060ff00000001868 */
[C---:B------:R-:W-:Y:S01]  /*4510*/  HMMA.16816.F32 R100, R64.reuse, R58, R100 ;  /* 0x0000003a4064723c */ /* 0x040fe20000001864 */
[----:B------:R-:W2:Y:S07]  /*4520*/  LDSM.16.M88.4 R56, [R188+0x5000] ;  /* 0x00500000bc38783b */ /* 0x000eae0000000200 */
[C---:B------:R-:W-:Y:S08]  /*4530*/  HMMA.16816.F32 R96, R64.reuse, R72, R96 ;  /* 0x000000484060723c */ /* 0x040ff00000001860 */
[C---:B------:R-:W-:Y:S01]  /*4540*/  HMMA.16816.F32 R92, R64.reuse, R74, R92 ;  /* 0x0000004a405c723c */ /* 0x040fe2000000185c */
[----:B------:R-:W3:Y:S07]  /*4550*/  LDSM.16.M88.4 R72, [R188+0x5800] ;  /* 0x00580000bc48783b */ /* 0x000eee0000000200 */
        /* <DEDUP_REMOVED lines=37> */
[C---:B------:R-:W-:Y:S08]  /*47b0*/  HMMA.16816.F32 R88, R8.reuse, R64, R88 ;  /* 0x000000400858723c */ /* 0x040ff00000001858 */
[----:B------:R-:W-:Y:S01]  /*47c0*/  HMMA.16816.F32 R84, R8, R66, R84 ;  /* 0x000000420854723c */ /* 0x000fe20000001854 */
[----:B------:R-:W-:Y:S04]  /*47d0*/  LDSM.16.M88.4 R64, [R182+0x2000] ;  /* 0x00200000b640783b */ /* 0x000fe80000000200 */
[----:B------:R-:W5:Y:S03]  /*47e0*/  LDSM.16.M88.4 R8, [R181+0x8000] ;  /* 0x00800000b508783b */ /* 0x000f660000000200 */
        /* <DEDUP_REMOVED lines=22> */
[----:B------:R-:W-:Y:S01]  /*4950*/  HMMA.16816.F32 R84, R60, R114, R84 ;  /* 0x000000723c54723c */ /* 0x000fe20000001854 */
[----:B------:R-:W-:Y:S04]  /*4960*/  LDSM.16.M88.4 R60, [R222+0x8000] ;  /* 0x00800000de3c783b */ /* 0x000fe80000000200 */
[----:B------:R-:W-:Y:S03]  /*4970*/  LDSM.16.M88.4 R112, [R188+0xb000] ;  /* 0x00b00000bc70783b */ /* 0x000fe60000000200 */
        /* <DEDUP_REMOVED lines=21> */
[C---:B------:R-:W-:Y:S08]  /*4ad0*/  HMMA.16816.F32 R88, R64.reuse, R68, R88 ;  /* 0x000000444058723c */ /* 0x040ff00000001858 */
[----:B------:R-:W-:Y:S01]  /*4ae0*/  HMMA.16816.F32 R84, R64, R70, R84 ;  /* 0x000000464054723c */ /* 0x000fe20000001854 */
[----:B------:R-:W3:Y:S04]  /*4af0*/  LDSM.16.M88.4 R68, [R222+0xb000] ;  /* 0x00b00000de44783b */ /* 0x000ee80000000200 */
[----:B------:R-:W5:Y:S03]  /*4b00*/  LDSM.16.M88.4 R64, [R222+0xb800] ;  /* 0x00b80000de40783b */ /* 0x000f660000000200 */
        /* <DEDUP_REMOVED lines=21> */
[C---:B-----5:R-:W-:Y:S08]  /*4c60*/  HMMA.16816.F32 R88, R8.reuse, R64, R88 ;  /* 0x000000400858723c */ /* 0x060ff00000001858 */
[----:B------:R-:W-:Y:S01]  /*4c70*/  HMMA.16816.F32 R84, R8, R66, R84 ;  /* 0x000000420854723c */ /* 0x000fe20000001854 */
[----:B------:R-:W2:Y:S04]  /*4c80*/  LDSM.16.M88.4 R8, [R188+0x9800] ;  /* 0x00980000bc08783b */ /* 0x000ea80000000200 */
[----:B------:R-:W-:Y:S03]  /*4c90*/  LDSM.16.M88.4 R64, [R132+0xa000] ;  /* 0x00a000008440783b */ /* 0x000fe60000000200 */
[C---:B-1----:R-:W-:Y:S08]  /*4ca0*/  HMMA.16816.F32 R44, R120.reuse, R4, R44 ;  /* 0x00000004782c723c */ /* 0x042ff0000000182c */
[C---:B------:R-:W-:Y:S01]  /*4cb0*/  HMMA.16816.F32 R40, R120.reuse, R6, R40 ;  /* 0x000000067828723c */ /* 0x040fe20000001828 */
[----:B------:R-:W-:Y:S07]  /*4cc0*/  LDSM.16.M88.4 R4, [R203+0x2000] ;  /* 0x00200000cb04783b */ /* 0x000fee0000000200 */
[C---:B------:R-:W-:Y:S08]  /*4cd0*/  HMMA.16816.F32 R52, R120.reuse, R60, R52 ;  /* 0x0000003c7834723c */ /* 0x040ff00000001834 */
[C---:B------:R-:W-:Y:S01]  /*4ce0*/  HMMA.16816.F32 R48, R120.reuse, R62, R48 ;  /* 0x0000003e7830723c */ /* 0x040fe20000001830 */
[----:B------:R-:W-:Y:S07]  /*4cf0*/  LDSM.16.M88.4 R60, [R132+0xa800] ;  /* 0x00a80000843c783b */ /* 0x000fee0000000200 */
[C---:B------:R-:W-:Y:S08]  /*4d00*/  HMMA.16816.F32 R36, R120.reuse, R56, R36 ;  /* 0x000000387824723c */ /* 0x040ff00000001824 */
[C---:B--2---:R-:W-:Y:S08]  /*4d10*/  HMMA.16816.F32 R24, R120.reuse, R8, R24 ;  /* 0x000000087818723c */ /* 0x044ff00000001818 */
[C---:B------:R-:W-:Y:S01]  /*4d20*/  HMMA.16816.F32 R20, R120.reuse, R10, R20 ;  /* 0x0000000a7814723c */ /* 0x040fe20000001814 */
[----:B------:R-:W1:Y:S07]  /*4d30*/  LDSM.16.M88.4 R8, [R132+0xb800] ;  /* 0x00b800008408783b */ /* 0x000e6e0000000200 */
        /* <DEDUP_REMOVED lines=12> */
[----:B------:R-:W-:-:S05]  /*4e00*/  LOP3.LUT R8, R193, R194, RZ, 0xfc, !PT ;  /* 0x000000c2c1087212 */ /* 0x000fca00078efcff */
[----:B------:R-:W-:Y:S02]  /*4e10*/  IMAD R211, R221, 0x40, R8 ;  /* 0x00000040ddd37824 */ /* 0x000fe400078e0208 */
[----:B------:R-:W-:Y:S02]  /*4e20*/  HMMA.16816.F32 R52, R4, R80, R52 ;  /* 0x000000500434723c */ /* 0x000fe40000001834 */
[C---:B------:R-:W-:Y:S02]  /*4e30*/  IMAD.IADD R210, R211.reuse, 0x1, R210 ;  /* 0x00000001d3d27824 */ /* 0x040fe400078e02d2 */
[----:B------:R-:W-:-:S03]  /*4e40*/  IMAD.IADD R211, R211, 0x1, R130 ;  /* 0x00000001d3d37824 */ /* 0x000fc600078e0282 */
[C-C-:B------:R-:W-:Y:S01]  /*4e50*/  VIADDMNMX R212, R210.reuse, 0x1, R129.reuse, PT ;  /* 0x00000001d2d47846 */ /* 0x140fe20003800181 */
[----:B------:R-:W-:Y:S01]  /*4e60*/  HMMA.16816.F32 R48, R4, R82, R48 ;  /* 0x000000520430723c */ /* 0x000fe20000001830 */
[----:B------:R-:W-:Y:S02]  /*4e70*/  VIMNMX R213, PT, PT, RZ, R211, !PT ;  /* 0x000000d3ffd57248 */ /* 0x000fe40007fe0100 */
[----:B------:R-:W-:Y:S02]  /*4e80*/  VIADDMNMX R210, R210, 0x9, R129, PT ;  /* 0x00000009d2d27846 */ /* 0x000fe40003800181 */
[----:B------:R-:W-:-:S03]  /*4e90*/  VIADDMNMX R211, R211, 0x8, RZ, !PT ;  /* 0x00000008d3d37846 */ /* 0x000fc600078001ff */
        /* <DEDUP_REMOVED lines=11> */
[----:B------:R-:W-:Y:S01]  /*4f50*/  HMMA.16816.F32 R92, R4, R58, R92 ;  /* 0x0000003a045c723c */ /* 0x000fe2000000185c */
[----:B------:R-:W-:-:S07]  /*4f60*/  LOP3.LUT R58, R202, 0x200, RZ, 0xc0, !PT ;  /* 0x00000200ca3a7812 */ /* 0x000fce00078ec0ff */
        /* <DEDUP_REMOVED lines=16> */
.L_x_7144:
        /* <DEDUP_REMOVED lines=61> */
.L_x_7145:
[----:B------:R-:W-:Y:S05]  /*5440*/  BSYNC.RECONVERGENT B0 ;  /* 0x0000000000007941 */ /* 0x000fea0003800200 */
.L_x_7143:
        /* <DEDUP_REMOVED lines=113> */
.L_x_7142:
[----:B------:R-:W-:Y:S05]  /*5b60*/  BSYNC.RECONVERGENT B1 ;  /* 0x0000000000017941 */ /* 0x000fea0003800200 */
.L_x_7141:
[----:B------:R-:W-:Y:S02]  /*5b70*/  IMAD.SHL.U32 R135, R197, 0x2, RZ ;  /* 0x00000002c5877824 */ /* 0x000fe400078e00ff */
[----:B--2---:R-:W-:-:S03]  /*5b80*/  IMAD.IADD R4, R0, 0x1, R8 ;  /* 0x0000000100047824 */ /* 0x004fc600078e0208 */
[----:B------:R-:W-:Y:S01]  /*5b90*/  LOP3.LUT R135, R135, 0x6, RZ, 0xc0, !PT ;  /* 0x0000000687877812 */ /* 0x000fe200078ec0ff */
[----:B------:R-:W-:-:S04]  /*5ba0*/  VIADD R56, R4, 0x8 ;  /* 0x0000000804387836 */ /* 0x000fc80000000000 */
[----:B------:R-:W-:-:S04]  /*5bb0*/  IMAD R57, R191, 0x80, R135 ;  /* 0x00000080bf397824 */ /* 0x000fc800078e0287 */
[C---:B------:R-:W-:Y:S01]  /*5bc0*/  IMAD.IADD R139, R57.reuse, 0x1, R204 ;  /* 0x00000001398b7824 */ /* 0x040fe200078e02cc */
[C---:B------:R-:W-:Y:S01]  /*5bd0*/  ISETP.GE.AND P5, PT, R57.reuse, R213, PT ;  /* 0x000000d53900720c */ /* 0x040fe20003fa6270 */
[C---:B------:R-:W-:Y:S01]  /*5be0*/  VIADD R138, R57.reuse, 0x1 ;  /* 0x00000001398a7836 */ /* 0x040fe20000000000 */
[C---:B------:R-:W-:Y:S01]  /*5bf0*/  ISETP.GE.AND P4, PT, R57.reuse, R212, PT ;  /* 0x000000d43900720c */ /* 0x040fe20003f86270 */
[C-C-:B------:R-:W-:Y:S01]  /*5c00*/  IMAD.IADD R113, R4.reuse, 0x1, -R139.reuse ;  /* 0x0000000104717824 */ /* 0x140fe200078e0a8b */
[--C-:B------:R-:W-:Y:S01]  /*5c10*/  IADD3 R134, PT, PT, R4, -0x9, -R139.reuse ;  /* 0xfffffff704867810 */ /* 0x100fe20007ffe88b */
[--C-:B------:R-:W-:Y:S01]  /*5c20*/  IMAD.IADD R111, R56, 0x1, -R139.reuse ;  /* 0x00000001386f7824 */ /* 0x100fe200078e0a8b */
[C-C-:B------:R-:W-:Y:S01]  /*5c30*/  IADD3 R136, PT, PT, R4.reuse, -0x11, -R139.reuse ;  /* 0xffffffef04887810 */ /* 0x140fe20007ffe88b */
[----:B------:R-:W-:Y:S01]  /*5c40*/  VIADD R140, R57, 0x8 ;  /* 0x00000008398c7836 */ /* 0x000fe20000000000 */
[----:B------:R-:W-:Y:S02]  /*5c50*/  IADD3 R133, PT, PT, R4, -0x18, -R139 ;  /* 0xffffffe804857810 */ /* 0x000fe40007ffe88b */
[----:B------:R-:W-:-:S02]  /*5c60*/  IABS R134, R134 ;  /* 0x0000008600867213 */ /* 0x000fc40000000000 */
[----:B------:R-:W-:Y:S02]  /*5c70*/  IABS R136, R136 ;  /* 0x0000008800887213 */ /* 0x000fe40000000000 */
[----:B------:R-:W-:Y:S02]  /*5c80*/  IABS R133, R133 ;  /* 0x0000008500857213 */ /* 0x000fe40000000000 */
[C-C-:B------:R-:W-:Y:S02]  /*5c90*/  IADD3 R130, PT, PT, R4.reuse, -0x20, -R139.reuse ;  /* 0xffffffe004827810 */ /* 0x140fe40007ffe88b */
[C-C-:B------:R-:W-:Y:S02]  /*5ca0*/  IADD3 R129, PT, PT, R4.reuse, -0x21, -R139.reuse ;  /* 0xffffffdf04817810 */ /* 0x140fe40007ffe88b */
[----:B------:R-:W-:Y:S02]  /*5cb0*/  I2FP.F32.S32 R134, R134 ;  /* 0x0000008600867245 */ /* 0x000fe40000201400 */
[----:B------:R-:W-:-:S02]  /*5cc0*/  IADD3 R137, PT, PT, R4, -0x10, -R139 ;  /* 0xfffffff004897810 */ /* 0x000fc40007ffe88b */
[----:B------:R-:W-:Y:S02]  /*5cd0*/  I2FP.F32.S32 R136, R136 ;  /* 0x0000008800887245 */ /* 0x000fe40000201400 */
[----:B------:R-:W-:Y:S02]  /*5ce0*/  I2FP.F32.S32 R133, R133 ;  /* 0x0000008500857245 */ /* 0x000fe40000201400 */
[C---:B------:R-:W-:Y:S01]  /*5cf0*/  IADD3 R74, PT, PT, R4.reuse, -0x1, -R139 ;  /* 0xffffffff044a7810 */ /* 0x040fe20007ffe88b */
[----:B------:R-:W-:Y:S01]  /*5d00*/  FFMA.FTZ R136, -R227, R136, R45 ;  /* 0x00000088e3887223 */ /* 0x000fe2000001012d */
        /* <DEDUP_REMOVED lines=22> */
[--C-:B------:R-:W-:Y:S02]  /*5e70*/  IADD3 R5, PT, PT, R4, -0x79, -R139.reuse ;  /* 0xffffff8704057810 */ /* 0x100fe40007ffe88b */
        /* <DEDUP_REMOVED lines=29> */
[----:B------:R-:W-:Y:S02]  /*6050*/  IABS R130, R130 ;  /* 0x0000008200827213 */ /* 0x000fe40000000000 */
[----:B------:R-:W-:Y:S02]  /*6060*/  IABS R129, R129 ;  /* 0x0000008100817213 */ /* 0x000fe40000000000 */
[----:B------:R-:W-:Y:S01]  /*6070*/  IADD3 R56, PT, PT, R56, -0x79, -R139 ;  /* 0xffffff8738387810 */ /* 0x000fe20007ffe88b */
[C---:B------:R-:W-:Y:S01]  /*6080*/  FFMA.FTZ R139, -R227.reuse, R134, R49 ;  /* 0x00000086e38b7223 */ /* 0x040fe20000010131 */
[----:B------:R-:W-:Y:S01]  /*6090*/  IABS R137, R137 ;  /* 0x0000008900897213 */ /* 0x000fe20000000000 */
[----:B------:R-:W-:Y:S01]  /*60a0*/  FFMA.FTZ R134, -R227, R133, R40 ;  /* 0x00000085e3867223 */ /* 0x000fe20000010128 */
[----:B------:R-:W-:Y:S01]  /*60b0*/  IABS R8, R8 ;  /* 0x0000000800087213 */ /* 0x000fe20000000000 */
[----:B------:R-:W-:Y:S01]  /*60c0*/  VIADD R49, R57, 0x58 ;  /* 0x0000005839317836 */ /* 0x000fe20000000000 */
[----:B------:R-:W-:-:S02]  /*60d0*/  I2FP.F32.S32 R45, R130 ;  /* 0x00000082002d7245 */ /* 0x000fc40000201400 */
[----:B------:R-:W-:Y:S02]  /*60e0*/  I2FP.F32.S32 R40, R129 ;  /* 0x0000008100287245 */ /* 0x000fe40000201400 */
[----:B------:R-:W-:Y:S02]  /*60f0*/  I2FP.F32.S32 R137, R137 ;  /* 0x0000008900897245 */ /* 0x000fe40000201400 */
[----:B------:R-:W-:Y:S01]  /*6100*/  IABS R128, R128 ;  /* 0x0000008000807213 */ /* 0x000fe20000000000 */
[C---:B------:R-:W-:Y:S01]  /*6110*/  FFMA.FTZ R133, -R227.reuse, R40, R37 ;  /* 0x00000028e3857223 */ /* 0x040fe20000010125 */
[----:B------:R-:W-:Y:S01]  /*6120*/  IABS R127, R127 ;  /* 0x0000007f007f7213 */ /* 0x000fe20000000000 */
[C---:B------:R-:W-:Y:S01]  /*6130*/  FFMA.FTZ R137, -R227.reuse, R137, R44 ;  /* 0x00000089e3897223 */ /* 0x040fe2000001012c */
[----:B------:R-:W-:Y:S02]  /*6140*/  IABS R131, R131 ;  /* 0x0000008300837213 */ /* 0x000fe40000000000 */
[----:B------:R-:W-:Y:S01]  /*6150*/  I2FP.F32.S32 R130, R8 ;  /* 0x0000000800827245 */ /* 0x000fe20000201400 */
[----:B------:R-:W-:Y:S01]  /*6160*/  FFMA.FTZ R8, -R227, R45, R36 ;  /* 0x0000002de3087223 */ /* 0x000fe20000010124 */
[----:B------:R-:W-:Y:S01]  /*6170*/  IABS R10, R10 ;  /* 0x0000000a000a7213 */ /* 0x000fe20000000000 */
[----:B------:R-:W-:Y:S01]  /*6180*/  VIADD R45, R57, 0x59 ;  /* 0x00000059392d7836 */ /* 0x000fe20000000000 */
[----:B------:R-:W-:Y:S01]  /*6190*/  IABS R126, R126 ;  /* 0x0000007e007e7213 */ /* 0x000fe20000000000 */
[----:B------:R-:W-:Y:S01]  /*61a0*/  FFMA.FTZ R130, -R227, R130, R29 ;  /* 0x00000082e3827223 */ /* 0x000fe2000001011d */
[----:B------:R-:W-:-:S02]  /*61b0*/  IABS R124, R124 ;  /* 0x0000007c007c7213 */ /* 0x000fc40000000000 */
[----:B------:R-:W-:Y:S02]  /*61c0*/  I2FP.F32.S32 R36, R128 ;  /* 0x0000008000247245 */ /* 0x000fe40000201400 */
[----:B------:R-:W-:Y:S02]  /*61d0*/  I2FP.F32.S32 R40, R127 ;  /* 0x0000007f00287245 */ /* 0x000fe40000201400 */
[----:B------:R-:W-:Y:S01]  /*61e0*/  I2FP.F32.S32 R44, R131 ;  /* 0x00000083002c7245 */ /* 0x000fe20000201400 */
[C---:B------:R-:W-:Y:S01]  /*61f0*/  FFMA.FTZ R36, -R227.reuse, R36, R24 ;  /* 0x00000024e3247223 */ /* 0x040fe20000010118 */
[----:B------:R-:W-:Y:S01]  /*6200*/  IABS R123, R123 ;  /* 0x0000007b007b7213 */ /* 0x000fe20000000000 */
[----:B------:R-:W-:Y:S01]  /*6210*/  FFMA.FTZ R129, -R227, R40, R25 ;  /* 0x00000028e3817223 */ /* 0x000fe20000010119 */
[----:B------:R-:W-:Y:S01]  /*6220*/  IABS R122, R122 ;  /* 0x0000007a007a7213 */ /* 0x000fe20000000000 */
[----:B------:R-:W-:Y:S01]  /*6230*/  VIADD R40, R57, 0x28 ;  /* 0x0000002839287836 */ /* 0x000fe20000000000 */
[----:B------:R-:W-:Y:S01]  /*6240*/  I2FP.F32.S32 R131, R10 ;  /* 0x0000000a00837245 */ /* 0x000fe20000201400 */
[----:B------:R-:W-:Y:S01]  /*6250*/  FFMA.FTZ R10, -R227, R44, R41 ;  /* 0x0000002ce30a7223 */ /* 0x000fe20000010129 */
[----:B------:R-:W-:Y:S01]  /*6260*/  I2FP.F32.S32 R37, R126 ;  /* 0x0000007e00257245 */ /* 0x000fe20000201400 */
[----:B------:R-:W-:Y:S01]  /*6270*/  VIADD R44, R57, 0x18 ;  /* 0x00000018392c7836 */ /* 0x000fe20000000000 */
[----:B------:R-:W-:Y:S01]  /*6280*/  I2FP.F32.S32 R29, R124 ;  /* 0x0000007c001d7245 */ /* 0x000fe20000201400 */
[C---:B------:R-:W-:Y:S01]  /*6290*/  FFMA.FTZ R131, -R227.reuse, R131, R28 ;  /* 0x00000083e3837223 */ /* 0x040fe2000001011c */
[----:B------:R-:W-:Y:S01]  /*62a0*/  IABS R125, R125 ;  /* 0x0000007d007d7213 */ /* 0x000fe20000000000 */
[C---:B------:R-:W-:Y:S01]  /*62b0*/  FFMA.FTZ R128, -R227.reuse, R37, R20 ;  /* 0x00000025e3807223 */ /* 0x040fe20000010114 */
[----:B------:R-:W-:Y:S01]  /*62c0*/  IABS R121, R121 ;  /* 0x0000007900797213 */ /* 0x000fe20000000000 */
[----:B------:R-:W-:Y:S01]  /*62d0*/  FFMA.FTZ R126, -R227, R29, R16 ;  /* 0x0000001de37e7223 */ /* 0x000fe20000010110 */
[----:B------:R-:W-:Y:S01]  /*62e0*/  IABS R119, R119 ;  /* 0x0000007700777213 */ /* 0x000fe20000000000 */
[C---:B------:R-:W-:Y:S01]  /*62f0*/  VIADD R41, R57.reuse, 0x60 ;  /* 0x0000006039297836 */ /* 0x040fe20000000000 */
[----:B------:R-:W-:Y:S01]  /*6300*/  I2FP.F32.S32 R24, R123 ;  /* 0x0000007b00187245 */ /* 0x000fe20000201400 */
[C---:B------:R-:W-:Y:S01]  /*6310*/  VIADD R29, R57.reuse, 0x68 ;  /* 0x00000068391d7836 */ /* 0x040fe20000000000 */
[----:B------:R-:W-:Y:S01]  /*6320*/  I2FP.F32.S32 R25, R122 ;  /* 0x0000007a00197245 */ /* 0x000fe20000201400 */
[----:B------:R-:W-:Y:S01]  /*6330*/  VIADD R37, R57, 0x61 ;  /* 0x0000006139257836 */ /* 0x000fe20000000000 */
[----:B------:R-:W-:-:S02]  /*6340*/  IABS R118, R118 ;  /* 0x0000007600767213 */ /* 0x000fc40000000000 */
[----:B------:R-:W-:Y:S01]  /*6350*/  IABS R116, R116 ;  /* 0x0000007400747213 */ /* 0x000fe20000000000 */
[C---:B------:R-:W-:Y:S01]  /*6360*/  FFMA.FTZ R124, -R227.reuse, R25, R12 ;  /* 0x00000019e37c7223 */ /* 0x040fe2000001010c */
[----:B------:R-:W-:Y:S02]  /*6370*/  IABS R115, R115 ;  /* 0x0000007300737213 */ /* 0x000fe40000000000 */
[----:B------:R-:W-:Y:S01]  /*6380*/  I2FP.F32.S32 R28, R125 ;  /* 0x0000007d001c7245 */ /* 0x000fe20000201400 */
[C---:B------:R-:W-:Y:S01]  /*6390*/  FFMA.FTZ R125, -R227.reuse, R24, R17 ;  /* 0x00000018e37d7223 */ /* 0x040fe20000010111 */
[----:B------:R-:W-:Y:S02]  /*63a0*/  I2FP.F32.S32 R20, R121 ;  /* 0x0000007900147245 */ /* 0x000fe40000201400 */
[----:B------:R-:W-:Y:S01]  /*63b0*/  I2FP.F32.S32 R16, R119 ;  /* 0x0000007700107245 */ /* 0x000fe20000201400 */
[C---:B------:R-:W-:Y:S01]  /*63c0*/  FFMA.FTZ R127, -R227.reuse, R28, R21 ;  /* 0x0000001ce37f7223 */ /* 0x040fe20000010115 */
[----:B------:R-:W-:Y:S01]  /*63d0*/  IABS R120, R120 ;  /* 0x0000007800787213 */ /* 0x000fe20000000000 */
[C---:B------:R-:W-:Y:S01]  /*63e0*/  FFMA.FTZ R123, -R227.reuse, R20, R13 ;  /* 0x00000014e37b7223 */ /* 0x040fe2000001010d */
[----:B------:R-:W-:Y:S01]  /*63f0*/  IABS R114, R114 ;  /* 0x0000007200727213 */ /* 0x000fe20000000000 */
[----:B------:R-:W-:Y:S01]  /*6400*/  FFMA.FTZ R121, -R227, R16, R105 ;  /* 0x00000010e3797223 */ /* 0x000fe20000010169 */
[----:B------:R-:W-:Y:S01]  /*6410*/  I2FP.F32.S32 R118, R118 ;  /* 0x0000007600767245 */ /* 0x000fe20000201400 */
[C---:B------:R-:W-:Y:S01]  /*6420*/  VIADD R20, R57.reuse, 0x19 ;  /* 0x0000001939147836 */ /* 0x040fe20000000000 */
[----:B------:R-:W-:Y:S01]  /*6430*/  IABS R117, R117 ;  /* 0x0000007500757213 */ /* 0x000fe20000000000 */
[C---:B------:R-:W-:Y:S01]  /*6440*/  VIADD R28, R57.reuse, 0x30 ;  /* 0x00000030391c7836 */ /* 0x040fe20000000000 */
[----:B------:R-:W-:Y:S01]  /*6450*/  I2FP.F32.S32 R17, R116 ;  /* 0x0000007400117245 */ /* 0x000fe20000201400 */
[----:B------:R-:W-:Y:S01]  /*6460*/  VIADD R105, R57, 0x29 ;  /* 0x0000002939697836 */ /* 0x000fe20000000000 */
[----:B------:R-:W-:-:S02]  /*6470*/  I2FP.F32.S32 R12, R115 ;  /* 0x00000073000c7245 */ /* 0x000fc40000201400 */
[----:B------:R-:W-:Y:S01]  /*6480*/  I2FP.F32.S32 R21, R120 ;  /* 0x0000007800157245 */ /* 0x000fe20000201400 */
[C---:B------:R-:W-:Y:S01]  /*6490*/  FFMA.FTZ R120, -R227.reuse, R118, R100 ;  /* 0x00000076e3787223 */ /* 0x040fe20000010164 */
        /* <DEDUP_REMOVED lines=8> */
[----:B------:R-:W-:Y:S01]  /*6520*/  IABS R113, R113 ;  /* 0x0000007100717213 */ /* 0x000fe20000000000 */
[----:B------:R-:W-:Y:S01]  /*6530*/  VIADD R114, R57, 0x11 ;  /* 0x0000001139727836 */ /* 0x000fe20000000000 */
[----:B------:R-:W-:Y:S01]  /*6540*/  I2FP.F32.S32 R74, R74 ;  /* 0x0000004a004a7245 */ /* 0x000fe20000201400 */
[----:B------:R-:W-:Y:S01]  /*6550*/  FFMA.FTZ R119, -R227, R16, R101 ;  /* 0x00000010e3777223 */ /* 0x000fe20000010165 */
        /* <DEDUP_REMOVED lines=10> */
[C---:B------:R-:W-:Y:S01]  /*6600*/  ISETP.GE.AND P2, PT, R138.reuse, R213, PT ;  /* 0x000000d58a00720c */ /* 0x040fe20003f46270 */
[----:B------:R-:W-:Y:S01]  /*6610*/  VIADD R52, R57, 0x9 ;  /* 0x0000000939347836 */ /* 0x000fe20000000000 */
[----:B------:R-:W-:Y:S01]  /*6620*/  I2FP.F32.S32 R17, R17 ;  /* 0x0000001100117245 */ /* 0x000fe20000201400 */
[C---:B------:R-:W-:Y:S01]  /*6630*/  FFMA.FTZ R13, -R227.reuse, R13, R54 ;  /* 0x0000000de30d7223 */ /* 0x040fe20000010136 */
[C---:B------:R-:W-:Y:S01]  /*6640*/  ISETP.GE.AND P1, PT, R138.reuse, R212, PT ;  /* 0x000000d48a00720c */ /* 0x040fe20003f26270 */
[C---:B------:R-:W-:Y:S01]  /*6650*/  FFMA.FTZ R122, -R227.reuse, R21, R104 ;  /* 0x00000015e37a7223 */ /* 0x040fe20000010168 */
[C---:B------:R-:W-:Y:S01]  /*6660*/  ISETP.GE.AND P3, PT, R138.reuse, R211, PT ;  /* 0x000000d38a00720c */ /* 0x040fe20003f66270 */
[----:B------:R-:W-:Y:S01]  /*6670*/  FFMA.FTZ R17, -R227, R17, R48 ;  /* 0x00000011e3117223 */ /* 0x000fe20000010130 */
[----:B------:R-:W-:Y:S01]  /*6680*/  ISETP.GE.AND P0, PT, R138, R210, PT ;  /* 0x000000d28a00720c */ /* 0x000fe20003f06270 */
        /* <DEDUP_REMOVED lines=9> */
[----:B------:R-:W-:Y:S01]  /*6720*/  FSEL R54, R54, -INF , !P1 ;  /* 0xff80000036367808 */ /* 0x000fe20004800000 */
[C---:B------:R-:W-:Y:S01]  /*6730*/  VIADD R96, R57.reuse, 0x41 ;  /* 0x0000004139607836 */ /* 0x040fe20000000000 */
[-C--:B------:R-:W-:Y:S01]  /*6740*/  ISETP.GE.AND P1, PT, R138, R213.reuse, PT ;  /* 0x000000d58a00720c */ /* 0x080fe20003f26270 */
[----:B------:R-:W-:Y:S01]  /*6750*/  VIADD R92, R57, 0x49 ;  /* 0x00000049395c7836 */ /* 0x000fe20000000000 */
[----:B------:R-:W-:Y:S01]  /*6760*/  FSEL R48, R139, -INF , P2 ;  /* 0xff8000008b307808 */ /* 0x000fe20001000000 */
[----:B------:R-:W-:Y:S01]  /*6770*/  VIADD R53, R57, 0x51 ;  /* 0x0000005139357836 */ /* 0x000fe20000000000 */
[----:B------:R-:W-:Y:S01]  /*6780*/  FSEL R17, R17, -INF , P5 ;  /* 0xff80000011117808 */ /* 0x000fe20002800000 */
[----:B------:R-:W-:Y:S01]  /*6790*/  VIADD R21, R57, 0x69 ;  /* 0x0000006939157836 */ /* 0x000fe20000000000 */
[----:B------:R-:W-:Y:S01]  /*67a0*/  ISETP.GE.AND P2, PT, R114, R213, PT ;  /* 0x000000d57200720c */ /* 0x000fe20003f46270 */
[----:B------:R-:W-:Y:S01]  /*67b0*/  FFMA.FTZ R50, -R227, R113, R50 ;  /* 0x00000071e3327223 */ /* 0x000fe20000010132 */
        /* <DEDUP_REMOVED lines=8> */
[----:B------:R-:W-:Y:S02]  /*6840*/  ISETP.GE.AND P5, PT, R44, R212, PT ;  /* 0x000000d42c00720c */ /* 0x000fe40003fa6270 */
[----:B------:R-:W-:Y:S02]  /*6850*/  FSEL R134, R134, -INF , P1 ;  /* 0xff80000086867808 */ /* 0x000fe40000800000 */
[----:B------:R-:W-:Y:S02]  /*6860*/  ISETP.GE.AND P1, PT, R111, R213, PT ;  /* 0x000000d56f00720c */ /* 0x000fe40003f26270 */
[----:B------:R-:W-:Y:S02]  /*6870*/  FSEL R48, R48, -INF , !P4 ;  /* 0xff80000030307808 */ /* 0x000fe40006000000 */
[----:B------:R-:W-:Y:S01]  /*6880*/  IABS R112, R110 ;  /* 0x0000006e00707213 */ /* 0x000fe20000000000 */
[----:B------:R-:W-:Y:S01]  /*6890*/  VIADD R110, R57, 0x21 ;  /* 0x00000021396e7836 */ /* 0x000fe20000000000 */
[----:B------:R-:W-:-:S02]  /*68a0*/  ISETP.GE.AND P4, PT, R114, R212, PT ;  /* 0x000000d47200720c */ /* 0x000fc40003f86270 */
[----:B------:R-:W-:Y:S02]  /*68b0*/  FSEL R24, R10, -INF , P2 ;  /* 0xff8000000a187808 */ /* 0x000fe40001000000 */
[----:B------:R-:W-:Y:S02]  /*68c0*/  FSEL R10, R134, -INF , !P5 ;  /* 0xff800000860a7808 */ /* 0x000fe40006800000 */
[----:B------:R-:W-:Y:S02]  /*68d0*/  ISETP.GE.AND P5, PT, R111, R212, PT ;  /* 0x000000d46f00720c */ /* 0x000fe40003fa6270 */
[----:B------:R-:W-:Y:S02]  /*68e0*/  FSEL R25, R8, -INF , P1 ;  /* 0xff80000008197808 */ /* 0x000fe40000800000 */
[----:B------:R-:W-:Y:S02]  /*68f0*/  ISETP.GE.AND P1, PT, R40, R213, PT ;  /* 0x000000d52800720c */ /* 0x000fe40003f26270 */
[----:B------:R-:W-:-:S02]  /*6900*/  FSEL R12, R12, -INF , !P4 ;  /* 0xff8000000c0c7808 */ /* 0x000fc40006000000 */
[-C--:B------:R-:W-:Y:S02]  /*6910*/  ISETP.GE.AND P4, PT, R20, R212.reuse, PT ;  /* 0x000000d41400720c */ /* 0x080fe40003f86270 */
        /* <DEDUP_REMOVED lines=18> */
[----:B------:R-:W-:Y:S02]  /*6a40*/  I2FP.F32.S32 R112, R112 ;  /* 0x0000007000707245 */ /* 0x000fe40000201400 */
[----:B------:R-:W-:Y:S02]  /*6a50*/  ISETP.GE.AND P5, PT, R101, R212, PT ;  /* 0x000000d46500720c */ /* 0x000fe40003fa6270 */
[----:B------:R-:W-:Y:S01]  /*6a60*/  FSEL R128, R128, -INF , P1 ;  /* 0xff80000080807808 */ /* 0x000fe20000800000 */
[----:B------:R-:W-:Y:S01]  /*6a70*/  FFMA.FTZ R112, -R227, R112, R55 ;  /* 0x00000070e3707223 */ /* 0x000fe20000010137 */
[----:B------:R-:W-:Y:S01]  /*6a80*/  ISETP.GE.AND P1, PT, R97, R213, PT ;  /* 0x000000d56100720c */ /* 0x000fe20003f26270 */
[----:B------:R-:W-:Y:S01]  /*6a90*/  VIADD R55, R57, 0x50 ;  /* 0x0000005039377836 */ /* 0x000fe20000000000 */
        /* <DEDUP_REMOVED lines=43> */
[----:B------:R-:W-:Y:S02]  /*6d50*/  ISETP.GE.AND P2, PT, R37, R213, PT ;  /* 0x000000d52500720c */ /* 0x000fe40003f46270 */
[----:B------:R-:W-:Y:S02]  /*6d60*/  FSEL R162, R118, -INF , !P5 ;  /* 0xff80000076a27808 */ /* 0x000fe40006800000 */
[----:B------:R-:W-:Y:S02]  /*6d70*/  ISETP.GE.AND P5, PT, R29, R212, PT ;  /* 0x000000d41d00720c */ /* 0x000fe40003fa6270 */
[----:B------:R-:W-:Y:S02]  /*6d80*/  FSEL R116, R116, -INF , P1 ;  /* 0xff80000074747808 */ /* 0x000fe40000800000 */
[----:B------:R-:W-:Y:S02]  /*6d90*/  ISETP.GE.AND P1, PT, R57, R211, PT ;  /* 0x000000d33900720c */ /* 0x000fe40003f26270 */
[----:B------:R-:W-:-:S02]  /*6da0*/  FSEL R172, R119, -INF , !P4 ;  /* 0xff80000077ac7808 */ /* 0x000fc40006000000 */
[----:B------:R-:W-:Y:S02]  /*6db0*/  ISETP.GE.AND P4, PT, R37, R212, PT ;  /* 0x000000d42500720c */ /* 0x000fe40003f86270 */
[----:B------:R-:W-:Y:S02]  /*6dc0*/  FSEL R117, R117, -INF , P2 ;  /* 0xff80000075757808 */ /* 0x000fe40001000000 */
[----:B------:R-:W-:Y:S02]  /*6dd0*/  ISETP.GE.AND P2, PT, R21, R213, PT ;  /* 0x000000d51500720c */ /* 0x000fe40003f46270 */
[----:B------:R-:W-:Y:S02]  /*6de0*/  FSEL R156, R116, -INF , !P5 ;  /* 0xff800000749c7808 */ /* 0x000fe40006800000 */
[----:B------:R-:W-:Y:S02]  /*6df0*/  IABS R109, R109 ;  /* 0x0000006d006d7213 */ /* 0x000fe40000000000 */
[----:B------:R-:W-:-:S02]  /*6e00*/  ISETP.GE.AND P5, PT, R57, R210, PT ;  /* 0x000000d23900720c */ /* 0x000fc40003fa6270 */
[----:B------:R-:W-:Y:S02]  /*6e10*/  FSEL R13, R13, -INF , P1 ;  /* 0xff8000000d0d7808 */ /* 0x000fe40000800000 */
[----:B------:R-:W-:Y:S02]  /*6e20*/  IABS R108, R108 ;  /* 0x0000006c006c7213 */ /* 0x000fe40000000000 */
[----:B------:R-:W-:Y:S02]  /*6e30*/  FSEL R160, R117, -INF , !P4 ;  /* 0xff80000075a07808 */ /* 0x000fe40006000000 */
[----:B------:R-:W-:Y:S02]  /*6e40*/  FSEL R112, R112, -INF , P3 ;  /* 0xff80000070707808 */ /* 0x000fe40001800000 */
[----:B------:R-:W-:Y:S02]  /*6e50*/  ISETP.GE.AND P4, PT, R21, R212, PT ;  /* 0x000000d41500720c */ /* 0x000fe40003f86270 */
[----:B------:R-:W-:-:S02]  /*6e60*/  FSEL R115, R115, -INF , P2 ;  /* 0xff80000073737808 */ /* 0x000fc40001000000 */
[----:B------:R-:W-:Y:S02]  /*6e70*/  I2FP.F32.S32 R116, R109 ;  /* 0x0000006d00747245 */ /* 0x000fe40000201400 */
[----:B------:R-:W-:Y:S02]  /*6e80*/  IABS R83, R83 ;  /* 0x0000005300537213 */ /* 0x000fe40000000000 */
[-C--:B------:R-:W-:Y:S01]  /*6e90*/  ISETP.GE.AND P1, PT, R140, R211.reuse, PT ;  /* 0x000000d38c00720c */ /* 0x080fe20003f26270 */
[----:B------:R-:W-:Y:S01]  /*6ea0*/  FFMA.FTZ R51, -R227, R116, R51 ;  /* 0x00000074e3337223 */ /* 0x000fe20000010133 */
[----:B------:R-:W-:Y:S02]  /*6eb0*/  FSEL R13, R13, -INF , !P5 ;  /* 0xff8000000d0d7808 */ /* 0x000fe40006800000 */
[C---:B------:R-:W-:Y:S02]  /*6ec0*/  ISETP.GE.AND P5, PT, R52.reuse, R211, PT ;  /* 0x000000d33400720c */ /* 0x040fe40003fa6270 */
[----:B------:R-:W-:-:S02]  /*6ed0*/  ISETP.GE.AND P3, PT, R52, R210, PT ;  /* 0x000000d23400720c */ /* 0x000fc40003f66270 */
[----:B------:R-:W-:Y:S02]  /*6ee0*/  I2FP.F32.S32 R108, R108 ;  /* 0x0000006c006c7245 */ /* 0x000fe40000201400 */
[----:B------:R-:W-:Y:S02]  /*6ef0*/  FSEL R52, R112, -INF , !P0 ;  /* 0xff80000070347808 */ /* 0x000fe40004000000 */
[----:B------:R-:W-:Y:S01]  /*6f00*/  FSEL R154, R115, -INF , !P4 ;  /* 0xff800000739a7808 */ /* 0x000fe20006000000 */
[C---:B------:R-:W-:Y:S01]  /*6f10*/  FFMA.FTZ R108, -R227.reuse, R108, R46 ;  /* 0x0000006ce36c7223 */ /* 0x040fe2000001012e */
[----:B------:R-:W-:Y:S02]  /*6f20*/  I2FP.F32.S32 R112, R83 ;  /* 0x0000005300707245 */ /* 0x000fe40000201400 */
[----:B------:R-:W-:Y:S02]  /*6f30*/  ISETP.GE.AND P4, PT, R140, R210, PT ;  /* 0x000000d28c00720c */ /* 0x000fe40003f86270 */
[----:B------:R-:W-:Y:S01]  /*6f40*/  FSEL R50, R50, -INF , P1 ;  /* 0xff80000032327808 */ /* 0x000fe20000800000 */
[----:B------:R-:W-:Y:S01]  /*6f50*/  FFMA.FTZ R47, -R227, R112, R47 ;  /* 0x00000070e32f7223 */ /* 0x000fe2000001012f */
[----:B------:R-:W-:-:S02]  /*6f60*/  ISETP.GE.AND P0, PT, R138, R211, PT ;  /* 0x000000d38a00720c */ /* 0x000fc40003f06270 */
[----:B------:R-:W-:Y:S02]  /*6f70*/  FSEL R50, R50, -INF , !P4 ;  /* 0xff80000032327808 */ /* 0x000fe40006000000 */
[----:B------:R-:W-:Y:S02]  /*6f80*/  ISETP.GE.AND P4, PT, R114, R211, PT ;  /* 0x000000d37200720c */ /* 0x000fe40003f86270 */
[----:B------:R-:W-:Y:S02]  /*6f90*/  FSEL R51, R51, -INF , P5 ;  /* 0xff80000033337808 */ /* 0x000fe40002800000 */
[-C--:B------:R-:W-:Y:S02]  /*6fa0*/  ISETP.GE.AND P1, PT, R138, R210.reuse, PT ;  /* 0x000000d28a00720c */ /* 0x080fe40003f26270 */
[----:B------:R-:W-:Y:S02]  /*6fb0*/  FSEL R108, R108, -INF , P0 ;  /* 0xff8000006c6c7808 */ /* 0x000fe40000000000 */
[----:B------:R-:W-:-:S02]  /*6fc0*/  ISETP.GE.AND P5, PT, R114, R210, PT ;  /* 0x000000d27200720c */ /* 0x000fc40003fa6270 */
[----:B------:R-:W-:Y:S02]  /*6fd0*/  FSEL R46, R51, -INF , !P3 ;  /* 0xff800000332e7808 */ /* 0x000fe40005800000 */
[----:B------:R-:W-:Y:S02]  /*6fe0*/  FSEL R47, R47, -INF , P4 ;  /* 0xff8000002f2f7808 */ /* 0x000fe40002000000 */
[----:B------:R-:W-:Y:S02]  /*6ff0*/  IABS R62, R62 ;  /* 0x0000003e003e7213 */ /* 0x000fe40000000000 */
[C---:B------:R-:W-:Y:S02]  /*7000*/  ISETP.GE.AND P3, PT, R44.reuse, R211, PT ;  /* 0x000000d32c00720c */ /* 0x040fe40003f66270 */
[----:B------:R-:W-:Y:S02]  /*7010*/  ISETP.GE.AND P0, PT, R44, R210, PT ;  /* 0x000000d22c00720c */ /* 0x000fe40003f06270 */
[----:B------:R-:W-:-:S02]  /*7020*/  FSEL R44, R108, -INF , !P1 ;  /* 0xff8000006c2c7808 */ /* 0x000fc40004800000 */
[C---:B------:R-:W-:Y:S02]  /*7030*/  ISETP.GE.AND P1, PT, R20.reuse, R211, PT ;  /* 0x000000d31400720c */ /* 0x040fe40003f26270 */
[----:B------:R-:W-:Y:S02]  /*7040*/  ISETP.GE.AND P4, PT, R20, R210, PT ;  /* 0x000000d21400720c */ /* 0x000fe40003f86270 */
[----:B------:R-:W-:Y:S01]  /*7050*/  FSEL R20, R47, -INF , !P5 ;  /* 0xff8000002f147808 */ /* 0x000fe20006800000 */
[----:B------:R-:W-:Y:S01]  /*7060*/  IMAD.MOV.U32 R47, RZ, RZ, R62 ;  /* 0x000000ffff2f7224 */ /* 0x000fe200078e003e */
[----:B------:R-:W-:Y:S01]  /*7070*/  IABS R82, R82 ;  /* 0x0000005200527213 */ /* 0x000fe20000000000 */
[----:B------:R-:W2:Y:S01]  /*7080*/  LD.E R62, desc[UR4][R2.64+0xdc] ;  /* 0x0000dc04023e7980 */ /* 0x000ea2000c101900 */
[----:B------:R-:W-:Y:S02]  /*7090*/  IABS R81, R81 ;  /* 0x0000005100517213 */ /* 0x000fe40000000000 */
[----:B------:R-:W-:-:S02]  /*70a0*/  I2FP.F32.S32 R82, R82 ;  /* 0x0000005200527245 */ /* 0x000fc40000201400 */
[----:B------:R-:W-:Y:S02]  /*70b0*/  I2FP.F32.S32 R47, R47 ;  /* 0x0000002f002f7245 */ /* 0x000fe40000201400 */
[----:B------:R-:W-:Y:S01]  /*70c0*/  IABS R51, R6 ;  /* 0x0000000600337213 */ /* 0x000fe20000000000 */
[C---:B------:R-:W-:Y:S01]  /*70d0*/  FFMA.FTZ R42, -R227.reuse, R82, R42 ;  /* 0x00000052e32a7223 */ /* 0x040fe2000001012a */
[----:B------:R-:W-:Y:S01]  /*70e0*/  I2FP.F32.S32 R82, R81 ;  /* 0x0000005100527245 */ /* 0x000fe20000201400 */
[C---:B------:R-:W-:Y:S01]  /*70f0*/  FFMA.FTZ R38, -R227.reuse, R47, R38 ;  /* 0x0000002fe3267223 */ /* 0x040fe20000010126 */
[----:B------:R-:W-:Y:S02]  /*7100*/  IABS R80, R80 ;  /* 0x0000005000507213 */ /* 0x000fe40000000000 */
[----:B------:R-:W-:Y:S01]  /*7110*/  FSEL R42, R42, -INF , P3 ;  /* 0xff8000002a2a7808 */ /* 0x000fe20001800000 */
[----:B------:R-:W-:Y:S01]  /*7120*/  FFMA.FTZ R43, -R227, R82, R43 ;  /* 0x00000052e32b7223 */ /* 0x000fe2000001012b */
[----:B------:R-:W-:-:S02]  /*7130*/  ISETP.GE.AND P5, PT, R111, R211, PT ;  /* 0x000000d36f00720c */ /* 0x000fc40003fa6270 */
[----:B------:R-:W-:Y:S02]  /*7140*/  FSEL R6, R42, -INF , !P0 ;  /* 0xff8000002a067808 */ /* 0x000fe40004000000 */
[----:B------:R-:W-:Y:S02]  /*7150*/  FSEL R43, R43, -INF , P1 ;  /* 0xff8000002b2b7808 */ /* 0x000fe40000800000 */
[----:B------:R-:W-:Y:S02]  /*7160*/  IABS R42, R4 ;  /* 0x00000004002a7213 */ /* 0x000fe40000000000 */
[----:B------:R-:W-:Y:S02]  /*7170*/  I2FP.F32.S32 R82, R51 ;  /* 0x0000003300527245 */ /* 0x000fe40000201400 */
[----:B------:R-:W-:Y:S02]  /*7180*/  I2FP.F32.S32 R80, R80 ;  /* 0x0000005000507245 */ /* 0x000fe40000201400 */
[----:B------:R-:W-:-:S02]  /*7190*/  ISETP.GE.AND P3, PT, R111, R210, PT ;  /* 0x000000d26f00720c */ /* 0x000fc40003f66270 */
[----:B------:R-:W-:Y:S01]  /*71a0*/  FSEL R38, R38, -INF , P5 ;  /* 0xff80000026267808 */ /* 0x000fe20002800000 */
[----:B------:R-:W-:Y:S01]  /*71b0*/  FFMA.FTZ R39, -R227, R82, R39 ;  /* 0x00000052e3277223 */ /* 0x000fe20000010127 */
[----:B------:R-:W-:Y:S02]  /*71c0*/  FSEL R4, R43, -INF , !P4 ;  /* 0xff8000002b047808 */ /* 0x000fe40006000000 */
[----:B------:R-:W-:Y:S01]  /*71d0*/  I2FP.F32.S32 R42, R42 ;  /* 0x0000002a002a7245 */ /* 0x000fe20000201400 */
[----:B------:R-:W-:Y:S01]  /*71e0*/  FFMA.FTZ R31, -R227, R80, R31 ;  /* 0x00000050e31f7223 */ /* 0x000fe2000001011f */
[C---:B------:R-:W-:Y:S02]  /*71f0*/  ISETP.GE.AND P4, PT, R40.reuse, R211, PT ;  /* 0x000000d32800720c */ /* 0x040fe40003f86270 */
[----:B------:R-:W-:Y:S02]  /*7200*/  ISETP.GE.AND P5, PT, R40, R210, PT ;  /* 0x000000d22800720c */ /* 0x000fe40003fa6270 */
[----:B------:R-:W-:-:S02]  /*7210*/  IABS R79, R79 ;  /* 0x0000004f004f7213 */ /* 0x000fc40000000000 */
[----:B------:R-:W-:Y:S02]  /*7220*/  ISETP.GE.AND P0, PT, R110, R211, PT ;  /* 0x000000d36e00720c */ /* 0x000fe40003f06270 */
[----:B------:R-:W-:Y:S02]  /*7230*/  FSEL R40, R38, -INF , !P3 ;  /* 0xff80000026287808 */ /* 0x000fe40005800000 */
[----:B------:R-:W-:Y:S02]  /*7240*/  IABS R77, R77 ;  /* 0x0000004d004d7213 */ /* 0x000fe40000000000 */
[----:B------:R-:W-:Y:S01]  /*7250*/  ISETP.GE.AND P3, PT, R105, R211, PT ;  /* 0x000000d36900720c */ /* 0x000fe20003f66270 */
[----:B------:R-:W-:Y:S01]  /*7260*/  FFMA.FTZ R42, -R227, R42, R30 ;  /* 0x0000002ae32a7223 */ /* 0x000fe2000001011e */
[----:B------:R-:W-:Y:S02]  /*7270*/  IABS R78, R78 ;  /* 0x0000004e004e7213 */ /* 0x000fe40000000000 */
[----:B------:R-:W-:-:S02]  /*7280*/  I2FP.F32.S32 R79, R79 ;  /* 0x0000004f004f7245 */ /* 0x000fc40000201400 */
[-C--:B------:R-:W-:Y:S02]  /*7290*/  ISETP.GE.AND P1, PT, R110, R210.reuse, PT ;  /* 0x000000d26e00720c */ /* 0x080fe40003f26270 */
[----:B------:R-:W-:Y:S02]  /*72a0*/  FSEL R39, R39, -INF , P0 ;  /* 0xff80000027277808 */ /* 0x000fe40000000000 */
[----:B------:R-:W-:Y:S02]  /*72b0*/  I2FP.F32.S32 R77, R77 ;  /* 0x0000004d004d7245 */ /* 0x000fe40000201400 */
[----:B------:R-:W-:Y:S02]  /*72c0*/  ISETP.GE.AND P0, PT, R105, R210, PT ;  /* 0x000000d26900720c */ /* 0x000fe40003f06270 */
[----:B------:R-:W-:Y:S01]  /*72d0*/  FSEL R31, R31, -INF , P3 ;  /* 0xff8000001f1f7808 */ /* 0x000fe20001800000 */
[C---:B------:R-:W-:Y:S01]  /*72e0*/  FFMA.FTZ R79, -R227.reuse, R79, R26 ;  /* 0x0000004fe34f7223 */ /* 0x040fe2000001011a */
[----:B------:R-:W-:Y:S01]  /*72f0*/  I2FP.F32.S32 R78, R78 ;  /* 0x0000004e004e7245 */ /* 0x000fe20000201400 */
[----:B------:R-:W-:Y:S01]  /*7300*/  FFMA.FTZ R22, -R227, R77, R22 ;  /* 0x0000004de3167223 */ /* 0x000fe20000010116 */
[----:B------:R-:W-:-:S02]  /*7310*/  FSEL R30, R39, -INF , !P1 ;  /* 0xff800000271e7808 */ /* 0x000fc40004800000 */
[----:B------:R-:W-:Y:S02]  /*7320*/  FSEL R42, R42, -INF , P4 ;  /* 0xff8000002a2a7808 */ /* 0x000fe40002000000 */
[----:B------:R-:W-:Y:S02]  /*7330*/  IABS R76, R76 ;  /* 0x0000004c004c7213 */ /* 0x000fe40000000000 */
[CC--:B------:R-:W-:Y:S02]  /*7340*/  ISETP.GE.AND P1, PT, R28.reuse, R211.reuse, PT ;  /* 0x000000d31c00720c */ /* 0x0c0fe40003f26270 */
[----:B------:R-:W-:Y:S02]  /*7350*/  FSEL R26, R31, -INF , !P0 ;  /* 0xff8000001f1a7808 */ /* 0x000fe40004000000 */
[----:B------:R-:W-:Y:S01]  /*7360*/  ISETP.GE.AND P0, PT, R101, R211, PT ;  /* 0x000000d36500720c */ /* 0x000fe20003f06270 */
[----:B------:R-:W-:Y:S01]  /*7370*/  FFMA.FTZ R27, -R227, R78, R27 ;  /* 0x0000004ee31b7223 */ /* 0x000fe2000001011b */
[----:B------:R-:W-:-:S02]  /*7380*/  ISETP.GE.AND P4, PT, R28, R210, PT ;  /* 0x000000d21c00720c */ /* 0x000fc40003f86270 */
[----:B------:R-:W-:Y:S02]  /*7390*/  FSEL R28, R42, -INF , !P5 ;  /* 0xff8000002a1c7808 */ /* 0x000fe40006800000 */
[----:B------:R-:W-:Y:S02]  /*73a0*/  IABS R75, R75 ;  /* 0x0000004b004b7213 */ /* 0x000fe40000000000 */
[----:B------:R-:W-:Y:S02]  /*73b0*/  I2FP.F32.S32 R76, R76 ;  /* 0x0000004c004c7245 */ /* 0x000fe40000201400 */
[----:B------:R-:W-:Y:S02]  /*73c0*/  ISETP.GE.AND P5, PT, R104, R211, PT ;  /* 0x000000d36800720c */ /* 0x000fe40003fa6270 */
[----:B------:R-:W-:Y:S02]  /*73d0*/  FSEL R79, R79, -INF , P1 ;  /* 0xff8000004f4f7808 */ /* 0x000fe40000800000 */
[----:B------:R-:W-:-:S02]  /*73e0*/  ISETP.GE.AND P1, PT, R101, R210, PT ;  /* 0x000000d26500720c */ /* 0x000fc40003f26270 */
[----:B------:R-:W-:Y:S02]  /*73f0*/  FSEL R22, R22, -INF , P0 ;  /* 0xff80000016167808 */ /* 0x000fe40000000000 */
[----:B------:R-:W-:Y:S01]  /*7400*/  IABS R73, R73 ;  /* 0x0000004900497213 */ /* 0x000fe20000000000 */
[----:B------:R-:W-:Y:S01]  /*7410*/  FFMA.FTZ R23, -R227, R76, R23 ;  /* 0x0000004ce3177223 */ /* 0x000fe20000010117 */
[----:B------:R-:W-:Y:S02]  /*7420*/  I2FP.F32.S32 R75, R75 ;  /* 0x0000004b004b7245 */ /* 0x000fe40000201400 */
[----:B------:R-:W-:Y:S02]  /*7430*/  ISETP.GE.AND P3, PT, R104, R210, PT ;  /* 0x000000d26800720c */ /* 0x000fe40003f66270 */
[----:B------:R-:W-:Y:S02]  /*7440*/  FSEL R147, R79, -INF , !P4 ;  /* 0xff8000004f937808 */ /* 0x000fe40006000000 */
[----:B------:R-:W-:-:S02]  /*7450*/  FSEL R27, R27, -INF , P5 ;  /* 0xff8000001b1b7808 */ /* 0x000fc40002800000 */
[----:B------:R-:W-:Y:S02]  /*7460*/  IABS R72, R72 ;  /* 0x0000004800487213 */ /* 0x000fe40000000000 */
[----:B------:R-:W-:Y:S02]  /*7470*/  ISETP.GE.AND P4, PT, R100, R211, PT ;  /* 0x000000d36400720c */ /* 0x000fe40003f86270 */
[----:B------:R-:W-:Y:S02]  /*7480*/  FSEL R143, R22, -INF , !P1 ;  /* 0xff800000168f7808 */ /* 0x000fe40004800000 */
[----:B------:R-:W-:Y:S01]  /*7490*/  I2FP.F32.S32 R22, R73 ;  /* 0x0000004900167245 */ /* 0x000fe20000201400 */
[----:B------:R-:W-:Y:S01]  /*74a0*/  FFMA.FTZ R18, -R227, R75, R18 ;  /* 0x0000004be3127223 */ /* 0x000fe20000010112 */
[----:B------:R-:W-:Y:S02]  /*74b0*/  FSEL R145, R27, -INF , !P3 ;  /* 0xff8000001b917808 */ /* 0x000fe40005800000 */
[----:B------:R-:W-:-:S02]  /*74c0*/  I2FP.F32.S32 R72, R72 ;  /* 0x0000004800487245 */ /* 0x000fc40000201400 */
[----:B------:R-:W-:Y:S02]  /*74d0*/  ISETP.GE.AND P5, PT, R100, R210, PT ;  /* 0x000000d26400720c */ /* 0x000fe40003fa6270 */
[-C--:B------:R-:W-:Y:S02]  /*74e0*/  ISETP.GE.AND P3, PT, R97, R211.reuse, PT ;  /* 0x000000d36100720c */ /* 0x080fe40003f66270 */
[----:B------:R-:W-:Y:S01]  /*74f0*/  FSEL R23, R23, -INF , P4 ;  /* 0xff80000017177808 */ /* 0x000fe20002000000 */
[C---:B------:R-:W-:Y:S01]  /*7500*/  FFMA.FTZ R19, -R227.reuse, R22, R19 ;  /* 0x00000016e3137223 */ /* 0x040fe20000010113 */
[----:B------:R-:W-:Y:S01]  /*7510*/  IABS R70, R70 ;  /* 0x0000004600467213 */ /* 0x000fe20000000000 */
[----:B------:R-:W-:Y:S01]  /*7520*/  FFMA.FTZ R14, -R227, R72, R14 ;  /* 0x00000048e30e7223 */ /* 0x000fe2000001010e */
[----:B------:R-:W-:Y:S02]  /*7530*/  ISETP.GE.AND P1, PT, R96, R211, PT ;  /* 0x000000d36000720c */ /* 0x000fe40003f26270 */
[----:B------:R-:W-:-:S02]  /*7540*/  ISETP.GE.AND P0, PT, R97, R210, PT ;  /* 0x000000d26100720c */ /* 0x000fc40003f06270 */
[----:B------:R-:W-:Y:S02]  /*7550*/  FSEL R141, R23, -INF , !P5 ;  /* 0xff800000178d7808 */ /* 0x000fe40006800000 */
[----:B------:R-:W-:Y:S02]  /*7560*/  FSEL R18, R18, -INF , P3 ;  /* 0xff80000012127808 */ /* 0x000fe40001800000 */
[----:B------:R-:W-:Y:S02]  /*7570*/  ISETP.GE.AND P5, PT, R93, R211, PT ;  /* 0x000000d35d00720c */ /* 0x000fe40003fa6270 */
[----:B------:R-:W-:Y:S02]  /*7580*/  IABS R71, R71 ;  /* 0x0000004700477213 */ /* 0x000fe40000000000 */
[----:B------:R-:W-:Y:S02]  /*7590*/  I2FP.F32.S32 R70, R70 ;  /* 0x0000004600467245 */ /* 0x000fe40000201400 */
[----:B------:R-:W-:-:S02]  /*75a0*/  ISETP.GE.AND P4, PT, R96, R210, PT ;  /* 0x000000d26000720c */ /* 0x000fc40003f86270 */
[----:B------:R-:W-:Y:S02]  /*75b0*/  FSEL R19, R19, -INF , P1 ;  /* 0xff80000013137808 */ /* 0x000fe40000800000 */
[----:B------:R-:W-:Y:S02]  /*75c0*/  FSEL R250, R18, -INF , !P0 ;  /* 0xff80000012fa7808 */ /* 0x000fe40004000000 */
[----:B------:R-:W-:Y:S02]  /*75d0*/  ISETP.GE.AND P3, PT, R93, R210, PT ;  /* 0x000000d25d00720c */ /* 0x000fe40003f66270 */
[----:B------:R-:W-:Y:S02]  /*75e0*/  I2FP.F32.S32 R18, R71 ;  /* 0x0000004700127245 */ /* 0x000fe40000201400 */
[----:B------:R-:W-:Y:S01]  /*75f0*/  FSEL R14, R14, -INF , P5 ;  /* 0xff8000000e0e7808 */ /* 0x000fe20002800000 */
[----:B------:R-:W-:Y:S01]  /*7600*/  FFMA.FTZ R70, -R227, R70, R106 ;  /* 0x00000046e3467223 */ /* 0x000fe2000001016a */
[----:B------:R-:W-:-:S02]  /*7610*/  IABS R69, R69 ;  /* 0x0000004500457213 */ /* 0x000fc40000000000 */
[----:B------:R-:W-:Y:S02]  /*7620*/  FSEL R174, R19, -INF , !P4 ;  /* 0xff80000013ae7808 */ /* 0x000fe40006000000 */
[----:B------:R-:W-:Y:S02]  /*7630*/  IABS R67, R67 ;  /* 0x0000004300437213 */ /* 0x000fe40000000000 */
[----:B------:R-:W-:Y:S01]  /*7640*/  ISETP.GE.AND P4, PT, R55, R211, PT ;  /* 0x000000d33700720c */ /* 0x000fe20003f86270 */
[----:B------:R-:W-:Y:S01]  /*7650*/  FFMA.FTZ R15, -R227, R18, R15 ;  /* 0x00000012e30f7223 */ /* 0x000fe2000001010f */
[----:B------:R-:W-:Y:S02]  /*7660*/  FSEL R248, R14, -INF , !P3 ;  /* 0xff8000000ef87808 */ /* 0x000fe40005800000 */
[----:B------:R-:W-:Y:S02]  /*7670*/  I2FP.F32.S32 R14, R69 ;  /* 0x00000045000e7245 */ /* 0x000fe40000201400 */
[----:B------:R-:W-:-:S02]  /*7680*/  I2FP.F32.S32 R18, R67 ;  /* 0x0000004300127245 */ /* 0x000fc40000201400 */
[----:B------:R-:W-:Y:S02]  /*7690*/  ISETP.GE.AND P5, PT, R55, R210, PT ;  /* 0x000000d23700720c */ /* 0x000fe40003fa6270 */
[----:B------:R-:W-:Y:S01]  /*76a0*/  FSEL R70, R70, -INF , P4 ;  /* 0xff80000046467808 */ /* 0x000fe20002000000 */
[----:B------:R-:W-:Y:S01]  /*76b0*/  FFMA.FTZ R14, -R227, R14, R107 ;  /* 0x0000000ee30e7223 */ /* 0x000fe2000001016b */
[-C--:B------:R-:W-:Y:S01]  /*76c0*/  ISETP.GE.AND P3, PT, R53, R211.reuse, PT ;  /* 0x000000d33500720c */ /* 0x080fe20003f66270 */
[----:B------:R-:W-:Y:S01]  /*76d0*/  FFMA.FTZ R18, -R227, R18, R103 ;  /* 0x00000012e3127223 */ /* 0x000fe20000010167 */
[----:B------:R-:W-:Y:S02]  /*76e0*/  IABS R68, R68 ;  /* 0x0000004400447213 */ /* 0x000fe40000000000 */
[----:B------:R-:W-:Y:S02]  /*76f0*/  FSEL R242, R70, -INF , !P5 ;  /* 0xff80000046f27808 */ /* 0x000fe40006800000 */
[----:B------:R-:W-:-:S02]  /*7700*/  ISETP.GE.AND P0, PT, R92, R211, PT ;  /* 0x000000d35c00720c */ /* 0x000fc40003f06270 */
[----:B------:R-:W-:Y:S02]  /*7710*/  ISETP.GE.AND P5, PT, R45, R211, PT ;  /* 0x000000d32d00720c */ /* 0x000fe40003fa6270 */
[----:B------:R-:W-:Y:S02]  /*7720*/  IABS R66, R66 ;  /* 0x0000004200427213 */ /* 0x000fe40000000000 */
[----:B------:R-:W-:Y:S02]  /*7730*/  IABS R64, R64 ;  /* 0x0000004000407213 */ /* 0x000fe40000000000 */
[----:B------:R-:W-:Y:S02]  /*7740*/  I2FP.F32.S32 R68, R68 ;  /* 0x0000004400447245 */ /* 0x000fe40000201400 */
[----:B------:R-:W-:Y:S02]  /*7750*/  FSEL R14, R14, -INF , P3 ;  /* 0xff8000000e0e7808 */ /* 0x000fe40001800000 */
[----:B------:R-:W-:-:S02]  /*7760*/  ISETP.GE.AND P1, PT, R92, R210, PT ;  /* 0x000000d25c00720c */ /* 0x000fc40003f26270 */
[----:B------:R-:W-:Y:S02]  /*7770*/  FSEL R15, R15, -INF , P0 ;  /* 0xff8000000f0f7808 */ /* 0x000fe40000000000 */
[----:B------:R-:W-:Y:S02]  /*7780*/  ISETP.GE.AND P3, PT, R45, R210, PT ;  /* 0x000000d22d00720c */ /* 0x000fe40003f66270 */
[----:B------:R-:W-:Y:S02]  /*7790*/  I2FP.F32.S32 R66, R66 ;  /* 0x0000004200427245 */ /* 0x000fe40000201400 */
[----:B------:R-:W-:Y:S02]  /*77a0*/  FSEL R18, R18, -INF , P5 ;  /* 0xff80000012127808 */ /* 0x000fe40002800000 */
[----:B------:R-:W-:Y:S02]  /*77b0*/  ISETP.GE.AND P0, PT, R53, R210, PT ;  /* 0x000000d23500720c */ /* 0x000fe40003f06270 */
[----:B------:R-:W-:-:S02]  /*77c0*/  IABS R63, R63 ;  /* 0x0000003f003f7213 */ /* 0x000fc40000000000 */
[----:B------:R-:W-:Y:S01]  /*77d0*/  I2FP.F32.S32 R64, R64 ;  /* 0x0000004000407245 */ /* 0x000fe20000201400 */
[----:B------:R-:W-:Y:S01]  /*77e0*/  FFMA.FTZ R68, -R227, R68, R102 ;  /* 0x00000044e3447223 */ /* 0x000fe20000010166 */
[----:B------:R-:W-:Y:S01]  /*77f0*/  FSEL R176, R15, -INF , !P1 ;  /* 0xff8000000fb07808 */ /* 0x000fe20004800000 */
[C---:B------:R-:W-:Y:S01]  /*7800*/  FFMA.FTZ R66, -R227.reuse, R66, R98 ;  /* 0x00000042e3427223 */ /* 0x040fe20000010162 */
[----:B------:R-:W-:Y:S01]  /*7810*/  FSEL R234, R18, -INF , !P3 ;  /* 0xff80000012ea7808 */ /* 0x000fe20005800000 */
[----:B------:R-:W-:Y:S01]  /*7820*/  FFMA.FTZ R64, -R227, R64, R94 ;  /* 0x00000040e3407223 */ /* 0x000fe2000001015e */
[----:B------:R-:W-:Y:S02]  /*7830*/  ISETP.GE.AND P1, PT, R49, R211, PT ;  /* 0x000000d33100720c */ /* 0x000fe40003f26270 */
[----:B------:R-:W-:Y:S02]  /*7840*/  FSEL R240, R14, -INF , !P0 ;  /* 0xff8000000ef07808 */ /* 0x000fe40004000000 */
[----:B------:R-:W-:-:S02]  /*7850*/  IABS R65, R65 ;  /* 0x0000004100417213 */ /* 0x000fc40000000000 */
[----:B------:R-:W-:Y:S02]  /*7860*/  I2FP.F32.S32 R18, R63 ;  /* 0x0000003f00127245 */ /* 0x000fe40000201400 */
[----:B------:R-:W-:Y:S02]  /*7870*/  ISETP.GE.AND P0, PT, R41, R211, PT ;  /* 0x000000d32900720c */ /* 0x000fe40003f06270 */
[----:B------:R-:W-:Y:S02]  /*7880*/  IABS R61, R61 ;  /* 0x0000003d003d7213 */ /* 0x000fe40000000000 */
[----:B------:R-:W-:Y:S01]  /*7890*/  ISETP.GE.AND P3, PT, R29, R211, PT ;  /* 0x000000d31d00720c */ /* 0x000fe20003f66270 */
[----:B------:R-:W-:Y:S01]  /*78a0*/  FFMA.FTZ R95, -R227, R18, R95 ;  /* 0x00000012e35f7223 */ /* 0x000fe2000001015f */
[----:B------:R-:W-:Y:S02]  /*78b0*/  FSEL R68, R68, -INF , P1 ;  /* 0xff80000044447808 */ /* 0x000fe40000800000 */
[----:B------:R-:W-:Y:S01]  /*78c0*/  I2FP.F32.S32 R14, R65 ;  /* 0x00000041000e7245 */ /* 0x000fe20000201400 */
[----:B------:R-:W-:Y:S01]  /*78d0*/  VIADD R18, R57, 0x70 ;  /* 0x0000007039127836 */ /* 0x000fe20000000000 */
[----:B------:R-:W-:-:S02]  /*78e0*/  ISETP.GE.AND P4, PT, R49, R210, PT ;  /* 0x000000d23100720c */ /* 0x000fc40003f86270 */
[-C--:B------:R-:W-:Y:S02]  /*78f0*/  ISETP.GE.AND P1, PT, R41, R210.reuse, PT ;  /* 0x000000d22900720c */ /* 0x080fe40003f26270 */
[----:B------:R-:W-:Y:S02]  /*7900*/  FSEL R66, R66, -INF , P0 ;  /* 0xff80000042427808 */ /* 0x000fe40000000000 */
[----:B------:R-:W-:Y:S02]  /*7910*/  I2FP.F32.S32 R61, R61 ;  /* 0x0000003d003d7245 */ /* 0x000fe40000201400 */
[----:B------:R-:W-:Y:S02]  /*7920*/  ISETP.GE.AND P0, PT, R29, R210, PT ;  /* 0x000000d21d00720c */ /* 0x000fe40003f06270 */
[----:B------:R-:W-:Y:S01]  /*7930*/  FSEL R64, R64, -INF , P3 ;  /* 0xff80000040407808 */ /* 0x000fe20001800000 */
[C---:B------:R-:W-:Y:S01]  /*7940*/  FFMA.FTZ R14, -R227.reuse, R14, R99 ;  /* 0x0000000ee30e7223 */ /* 0x040fe20000010163 */
[----:B------:R-:W-:Y:S01]  /*7950*/  FSEL R238, R68, -INF , !P4 ;  /* 0xff80000044ee7808 */ /* 0x000fe20006000000 */
[----:B------:R-:W-:Y:S01]  /*7960*/  FFMA.FTZ R61, -R227, R61, R90 ;  /* 0x0000003de33d7223 */ /* 0x000fe2000001015a */
[----:B------:R-:W-:-:S02]  /*7970*/  FSEL R170, R66, -INF , !P1 ;  /* 0xff80000042aa7808 */ /* 0x000fc40004800000 */
[-C--:B------:R-:W-:Y:S02]  /*7980*/  ISETP.GE.AND P4, PT, R37, R211.reuse, PT ;  /* 0x000000d32500720c */ /* 0x080fe40003f86270 */
[-C--:B------:R-:W-:Y:S02]  /*7990*/  ISETP.GE.AND P1, PT, R21, R211.reuse, PT ;  /* 0x000000d31500720c */ /* 0x080fe40003f26270 */
[----:B------:R-:W-:Y:S02]  /*79a0*/  FSEL R166, R64, -INF , !P0 ;  /* 0xff80000040a67808 */ /* 0x000fe40004000000 */
[----:B------:R-:W-:Y:S02]  /*79b0*/  ISETP.GE.AND P0, PT, R18, R211, PT ;  /* 0x000000d31200720c */ /* 0x000fe40003f06270 */
[----:B------:R-:W-:Y:S01]  /*79c0*/  ISETP.GE.AND P2, PT, R140, R212, PT ;  /* 0x000000d48c00720c */ /* 0x000fe20003f46270 */
[----:B------:R-:W-:Y:S01]  /*79d0*/  VIADD R15, R57, 0x71 ;  /* 0x00000071390f7836 */ /* 0x000fe20000000000 */
[----:B------:R-:W-:-:S02]  /*79e0*/  FSEL R14, R14, -INF , P4 ;  /* 0xff8000000e0e7808 */ /* 0x000fc40002000000 */
[----:B------:R-:W-:Y:S02]  /*79f0*/  FSEL R95, R95, -INF , P1 ;  /* 0xff8000005f5f7808 */ /* 0x000fe40000800000 */
[-C--:B------:R-:W-:Y:S02]  /*7a00*/  ISETP.GE.AND P4, PT, R21, R210.reuse, PT ;  /* 0x000000d21500720c */ /* 0x080fe40003f86270 */
[----:B------:R-:W-:Y:S02]  /*7a10*/  ISETP.GE.AND P1, PT, R18, R210, PT ;  /* 0x000000d21200720c */ /* 0x000fe40003f26270 */
[----:B------:R-:W-:Y:S02]  /*7a20*/  FSEL R61, R61, -INF , P0 ;  /* 0xff8000003d3d7808 */ /* 0x000fe40000000000 */
[----:B------:R-:W-:Y:S02]  /*7a30*/  FMNMX3.FTZ R19, R13, R52, R50, !PT ;  /* 0x000000340d137276 */ /* 0x000fe40007810032 */
[----:B------:R-:W-:-:S02]  /*7a40*/  FSEL R17, R17, -INF , !P2 ;  /* 0xff80000011117808 */ /* 0x000fc40005000000 */
[----:B------:R-:W-:Y:S02]  /*7a50*/  FSEL R164, R95, -INF , !P4 ;  /* 0xff8000005fa47808 */ /* 0x000fe40006000000 */
[----:B------:R-:W-:Y:S02]  /*7a60*/  FSEL R150, R61, -INF , !P1 ;  /* 0xff8000003d967808 */ /* 0x000fe40004800000 */
[C---:B------:R-:W-:Y:S02]  /*7a70*/  ISETP.GE.AND P2, PT, R15.reuse, R213, PT ;  /* 0x000000d50f00720c */ /* 0x040fe40003f46270 */
[C---:B------:R-:W-:Y:S02]  /*7a80*/  ISETP.GE.AND P4, PT, R15.reuse, R212, PT ;  /* 0x000000d40f00720c */ /* 0x040fe40003f86270 */
[----:B------:R-:W-:Y:S02]  /*7a90*/  ISETP.GE.AND P0, PT, R15, R211, PT ;  /* 0x000000d30f00720c */ /* 0x000fe40003f06270 */
[----:B------:R-:W-:-:S02]  /*7aa0*/  FMNMX3.FTZ R19, R19, R46, R44, !PT ;  /* 0x0000002e13137276 */ /* 0x000fc4000781002c */
[----:B------:R-:W-:Y:S02]  /*7ab0*/  ISETP.GE.AND P1, PT, R15, R210, PT ;  /* 0x000000d20f00720c */ /* 0x000fe40003f26270 */
[----:B------:R-:W-:Y:S02]  /*7ac0*/  FMNMX3.FTZ R15, R74, R54, R17, !PT ;  /* 0x000000364a0f7276 */ /* 0x000fe40007810011 */
[----:B------:R-:W-:Y:S02]  /*7ad0*/  IABS R60, R60 ;  /* 0x0000003c003c7213 */ /* 0x000fe40000000000 */
[----:B------:R-:W-:Y:S02]  /*7ae0*/  FMNMX3.FTZ R19, R19, R20, R6, !PT ;  /* 0x0000001413137276 */ /* 0x000fe40007810006 */
[----:B------:R-:W-:Y:S02]  /*7af0*/  FMNMX3.FTZ R15, R15, R48, R16, !PT ;  /* 0x000000300f0f7276 */ /* 0x000fe40007810010 */
[----:B------:R-:W-:-:S02]  /*7b00*/  I2FP.F32.S32 R60, R60 ;  /* 0x0000003c003c7245 */ /* 0x000fc40000201400 */
[----:B------:R-:W-:Y:S02]  /*7b10*/  ISETP.GE.AND P5, PT, R37, R210, PT ;  /* 0x000000d22500720c */ /* 0x000fe40003fa6270 */
[----:B------:R-:W-:Y:S02]  /*7b20*/  IABS R59, R59 ;  /* 0x0000003b003b7213 */ /* 0x000fe40000000000 */
[----:B------:R-:W-:Y:S02]  /*7b30*/  FMNMX3.FTZ R19, R19, R4, R40, !PT ;  /* 0x0000000413137276 */ /* 0x000fe40007810028 */
[----:B------:R-:W-:Y:S01]  /*7b40*/  FMNMX3.FTZ R15, R15, R12, R10, !PT ;  /* 0x0000000c0f0f7276 */ /* 0x000fe2000781000a */
[----:B------:R-:W-:Y:S01]  /*7b50*/  FFMA.FTZ R60, -R227, R60, R91 ;  /* 0x0000003ce33c7223 */ /* 0x000fe2000001015b */
[----:B------:R-:W-:Y:S01]  /*7b60*/  FSEL R168, R14, -INF , !P5 ;  /* 0xff8000000ea87808 */ /* 0x000fe20006800000 */
[----:B------:R-:W-:Y:S01]  /*7b70*/  VIADD R14, R57, 0x78 ;  /* 0x00000078390e7836 */ /* 0x000fe20000000000 */
[----:B------:R-:W-:-:S02]  /*7b80*/  I2FP.F32.S32 R59, R59 ;  /* 0x0000003b003b7245 */ /* 0x000fc40000201400 */
[----:B------:R-:W-:Y:S02]  /*7b90*/  FMNMX3.FTZ R22, R19, R30, R28, !PT ;  /* 0x0000001e13167276 */ /* 0x000fe4000781001c */
[----:B------:R-:W-:Y:S01]  /*7ba0*/  FMNMX3.FTZ R15, R15, R8, R25, !PT ;  /* 0x000000080f0f7276 */ /* 0x000fe20007810019 */
[----:B------:R-:W-:Y:S01]  /*7bb0*/  FFMA.FTZ R59, -R227, R59, R86 ;  /* 0x0000003be33b7223 */ /* 0x000fe20000010156 */
[----:B------:R-:W-:Y:S02]  /*7bc0*/  FMNMX3.FTZ R22, R22, R26, R147, !PT ;  /* 0x0000001a16167276 */ /* 0x000fe40007810093 */
[----:B------:R-:W-:Y:S02]  /*7bd0*/  FSEL R60, R60, -INF , P0 ;  /* 0xff8000003c3c7808 */ /* 0x000fe40000000000 */
[----:B------:R-:W-:Y:S02]  /*7be0*/  FMNMX3.FTZ R15, R15, R24, R149, !PT ;  /* 0x000000180f0f7276 */ /* 0x000fe40007810095 */
[----:B------:R-:W-:-:S02]  /*7bf0*/  ISETP.GE.AND P3, PT, R18, R213, PT ;  /* 0x000000d51200720c */ /* 0x000fc40003f66270 */
[----:B------:R-:W-:Y:S02]  /*7c00*/  ISETP.GE.AND P5, PT, R18, R212, PT ;  /* 0x000000d41200720c */ /* 0x000fe40003fa6270 */
[----:B------:R-:W-:Y:S02]  /*7c10*/  IABS R56, R56 ;  /* 0x0000003800387213 */ /* 0x000fe40000000000 */
[----:B------:R-:W-:Y:S02]  /*7c20*/  ISETP.GE.AND P0, PT, R14, R211, PT ;  /* 0x000000d30e00720c */ /* 0x000fe40003f06270 */
[----:B------:R-:W-:Y:S02]  /*7c30*/  IABS R18, R11 ;  /* 0x0000000b00127213 */ /* 0x000fe40000000000 */
[----:B------:R-:W-:Y:S02]  /*7c40*/  FMNMX3.FTZ R11, R22, R145, R143, !PT ;  /* 0x00000091160b7276 */ /* 0x000fe4000781008f */
[----:B------:R-:W-:Y:S01]  /*7c50*/  FMNMX3.FTZ R15, R15, R36, R139, !PT ;  /* 0x000000240f0f7276 */ /* 0x000fe2000781008b */
[----:B------:R-:W-:Y:S01]  /*7c60*/  VIADD R57, R57, 0x79 ;  /* 0x0000007939397836 */ /* 0x000fe20000000000 */
[----:B------:R-:W-:-:S02]  /*7c70*/  I2FP.F32.S32 R56, R56 ;  /* 0x0000003800387245 */ /* 0x000fc40000201400 */
[----:B------:R-:W-:Y:S02]  /*7c80*/  FSEL R59, R59, -INF , P0 ;  /* 0xff8000003b3b7808 */ /* 0x000fe40000000000 */
[----:B------:R-:W-:Y:S02]  /*7c90*/  ISETP.GE.AND P0, PT, R14, R210, PT ;  /* 0x000000d20e00720c */ /* 0x000fe40003f06270 */
[----:B------:R-:W-:Y:S02]  /*7ca0*/  FMNMX3.FTZ R11, R11, R141, R250, !PT ;  /* 0x0000008d0b0b7276 */ /* 0x000fe400078100fa */
[----:B------:R-:W-:Y:S01]  /*7cb0*/  FMNMX3.FTZ R15, R15, R152, R252, !PT ;  /* 0x000000980f0f7276 */ /* 0x000fe200078100fc */
[----:B------:R-:W-:Y:S01]  /*7cc0*/  FFMA.FTZ R56, -R227, R56, R87 ;  /* 0x00000038e3387223 */ /* 0x000fe20000010157 */
[----:B------:R-:W-:Y:S02]  /*7cd0*/  FSEL R146, R59, -INF , !P0 ;  /* 0xff8000003b927808 */ /* 0x000fe40004000000 */
[----:B------:R-:W-:-:S02]  /*7ce0*/  ISETP.GE.AND P0, PT, R57, R211, PT ;  /* 0x000000d33900720c */ /* 0x000fc40003f06270 */
[----:B------:R-:W-:Y:S02]  /*7cf0*/  FMNMX3.FTZ R11, R11, R174, R248, !PT ;  /* 0x000000ae0b0b7276 */ /* 0x000fe400078100f8 */
[----:B------:R-:W-:Y:S02]  /*7d00*/  FMNMX3.FTZ R15, R15, R158, R246, !PT ;  /* 0x0000009e0f0f7276 */ /* 0x000fe400078100f6 */
[----:B------:R-:W-:Y:S02]  /*7d10*/  FSEL R56, R56, -INF , P0 ;  /* 0xff80000038387808 */ /* 0x000fe40000000000 */
[----:B------:R-:W-:Y:S02]  /*7d20*/  FMNMX3.FTZ R11, R11, R176, R242, !PT ;  /* 0x000000b00b0b7276 */ /* 0x000fe400078100f2 */
[----:B------:R-:W-:Y:S02]  /*7d30*/  ISETP.GE.AND P0, PT, R57, R210, PT ;  /* 0x000000d23900720c */ /* 0x000fe40003f06270 */
[----:B------:R-:W-:-:S02]  /*7d40*/  FMNMX3.FTZ R15, R15, R224, R244, !PT ;  /* 0x000000e00f0f7276 */ /* 0x000fc400078100f4 */
[----:B------:R-:W-:Y:S02]  /*7d50*/  I2FP.F32.S32 R18, R18 ;  /* 0x0000001200127245 */ /* 0x000fe40000201400 */
[----:B------:R-:W-:Y:S02]  /*7d60*/  IABS R9, R9 ;  /* 0x0000000900097213 */ /* 0x000fe40000000000 */
[----:B------:R-:W-:Y:S02]  /*7d70*/  IABS R7, R7 ;  /* 0x0000000700077213 */ /* 0x000fe40000000000 */
[----:B------:R-:W-:Y:S02]  /*7d80*/  FMNMX3.FTZ R11, R11, R240, R238, !PT ;  /* 0x000000f00b0b7276 */ /* 0x000fe400078100ee */
[----:B------:R-:W-:Y:S02]  /*7d90*/  FSEL R148, R60, -INF , !P1 ;  /* 0xff8000003c947808 */ /* 0x000fe40004800000 */
[----:B------:R-:W-:-:S02]  /*7da0*/  FSEL R144, R56, -INF , !P0 ;  /* 0xff80000038907808 */ /* 0x000fc40004000000 */
[----:B------:R-:W-:Y:S02]  /*7db0*/  FMNMX3.FTZ R15, R15, R236, R186, !PT ;  /* 0x000000ec0f0f7276 */ /* 0x000fe400078100ba */
[C---:B------:R-:W-:Y:S02]  /*7dc0*/  ISETP.GE.AND P1, PT, R14.reuse, R213, PT ;  /* 0x000000d50e00720c */ /* 0x040fe40003f26270 */
[----:B------:R-:W-:Y:S01]  /*7dd0*/  ISETP.GE.AND P0, PT, R14, R212, PT ;  /* 0x000000d40e00720c */ /* 0x000fe20003f06270 */
[----:B------:R-:W-:Y:S01]  /*7de0*/  FFMA.FTZ R18, -R227, R18, R88 ;  /* 0x00000012e3127223 */ /* 0x000fe20000010158 */
[----:B------:R-:W-:Y:S02]  /*7df0*/  IABS R5, R5 ;  /* 0x0000000500057213 */ /* 0x000fe40000000000 */
[----:B------:R-:W-:Y:S02]  /*7e00*/  I2FP.F32.S32 R14, R9 ;  /* 0x00000009000e7245 */ /* 0x000fe40000201400 */
[----:B------:R-:W-:-:S02]  /*7e10*/  I2FP.F32.S32 R7, R7 ;  /* 0x0000000700077245 */ /* 0x000fc40000201400 */
[----:B------:R-:W-:Y:S02]  /*7e20*/  FMNMX3.FTZ R11, R11, R234, R170, !PT ;  /* 0x000000ea0b0b7276 */ /* 0x000fe400078100aa */
[----:B------:R-:W-:Y:S01]  /*7e30*/  FMNMX3.FTZ R15, R15, R184, R178, !PT ;  /* 0x000000b80f0f7276 */ /* 0x000fe200078100b2 */
[C---:B------:R-:W-:Y:S01]  /*7e40*/  FFMA.FTZ R14, -R227.reuse, R14, R89 ;  /* 0x0000000ee30e7223 */ /* 0x040fe20000010159 */
[----:B------:R-:W-:Y:S01]  /*7e50*/  I2FP.F32.S32 R22, R5 ;  /* 0x0000000500167245 */ /* 0x000fe20000201400 */
[----:B------:R-:W-:Y:S01]  /*7e60*/  FFMA.FTZ R7, -R227, R7, R84 ;  /* 0x00000007e3077223 */ /* 0x000fe20000010154 */
[----:B------:R-:W-:Y:S02]  /*7e70*/  FMNMX3.FTZ R11, R11, R168, R166, !PT ;  /* 0x000000a80b0b7276 */ /* 0x000fe400078100a6 */
[----:B------:R-:W-:Y:S02]  /*7e80*/  FSEL R18, R18, -INF , P3 ;  /* 0xff80000012127808 */ /* 0x000fe40001800000 */
[----:B------:R-:W-:Y:S01]  /*7e90*/  FMNMX3.FTZ R15, R15, R172, R162, !PT ;  /* 0x000000ac0f0f7276 */ /* 0x000fe200078100a2 */
[----:B------:R-:W-:Y:S01]  /*7ea0*/  FFMA.FTZ R85, -R227, R22, R85 ;  /* 0x00000016e3557223 */ /* 0x000fe20000010155 */
[----:B------:R-:W-:-:S02]  /*7eb0*/  FMNMX3.FTZ R11, R11, R164, R150, !PT ;  /* 0x000000a40b0b7276 */ /* 0x000fc40007810096 */
[----:B------:R-:W-:Y:S02]  /*7ec0*/  ISETP.GE.AND P3, PT, R57, R213, PT ;  /* 0x000000d53900720c */ /* 0x000fe40003f66270 */
[----:B------:R-:W-:Y:S02]  /*7ed0*/  FSEL R14, R14, -INF , P2 ;  /* 0xff8000000e0e7808 */ /* 0x000fe40001000000 */
[----:B------:R-:W-:Y:S02]  /*7ee0*/  FSEL R7, R7, -INF , P1 ;  /* 0xff80000007077808 */ /* 0x000fe40000800000 */
[----:B------:R-:W-:Y:S02]  /*7ef0*/  FSEL R142, R18, -INF , !P5 ;  /* 0xff800000128e7808 */ /* 0x000fe40006800000 */
        /* <DEDUP_REMOVED lines=18> */
[----:B------:R-:W-:-:S04]  /*8020*/  IMAD R63, R63, 0x2, R200 ;  /* 0x000000023f3f7824 */ /* 0x000fc800078e02c8 */
[----:B------:R-:W-:Y:S01]  /*8030*/  IMAD.IADD R38, R34, 0x1, R63 ;  /* 0x0000000122267824 */ /* 0x000fe200078e023f */
[----:B------:R-:W-:Y:S04]  /*8040*/  LDSM.16.MT88.4 R124, [R63+0xc000] ;  /* 0x00c000003f7c783b */ /* 0x000fe80000004200 */
[----:B------:R-:W4:Y:S01]  /*8050*/  LDSM.16.MT88.4 R108, [R38+0xc000] ;  /* 0x00c00000266c783b */ /* 0x000f220000004200 */
[----:B-1----:R-:W-:Y:S02]  /*8060*/  FMNMX.FTZ R133, R22, R133, !PT ;  /* 0x0000008516857209 */ /* 0x002fe40007810000 */
[----:B---3--:R-:W-:-:S03]  /*8070*/  FMNMX.FTZ R134, R5, R134, !PT ;  /* 0x0000008605867209 */ /* 0x008fc60007810000 */
[----:B--2---:R-:W-:Y:S01]  /*8080*/  FMUL.FTZ R137, R62, R133 ;  /* 0x000000853e897220 */ /* 0x004fe20000410000 */
[----:B------:R-:W-:Y:S01]  /*8090*/  FSETP.NEU.FTZ.AND P0, PT, R133, -INF , PT ;  /* 0xff8000008500780b */ /* 0x000fe20003f1d000 */
[----:B------:R-:W-:Y:S01]  /*80a0*/  IMAD.IADD R60, R32, 0x1, R63 ;  /* 0x00000001203c7824 */ /* 0x000fe200078e023f */
[----:B------:R-:W-:Y:S01]  /*80b0*/  LDSM.16.MT88.4 R92, [R63+0x10000] ;  /* 0x010000003f5c783b */ /* 0x000fe20000004200 */
[----:B------:R-:W-:Y:S01]  /*80c0*/  FMUL.FTZ R61, R62, R134 ;  /* 0x000000863e3d7220 */ /* 0x000fe20000410000 */
[----:B------:R-:W-:Y:S02]  /*80d0*/  FSEL R137, R137, RZ, P0 ;  /* 0x000000ff89897208 */ /* 0x000fe40000000000 */
[----:B------:R-:W-:Y:S01]  /*80e0*/  FSETP.NEU.FTZ.AND P0, PT, R134, -INF , PT ;  /* 0xff8000008600780b */ /* 0x000fe20003f1d000 */
[----:B------:R-:W-:Y:S01]  /*80f0*/  IMAD.IADD R32, R32, 0x1, R38 ;  /* 0x0000000120207824 */ /* 0x000fe200078e0226 */
[----:B------:R-:W1:Y:S02]  /*8100*/  LDSM.16.MT88.4 R116, [R60+0xc000] ;  /* 0x00c000003c74783b */ /* 0x000e640000004200 */
        /* <DEDUP_REMOVED lines=12> */
[----:B------:R-:W-:-:S02]  /*81d0*/  FFMA.FTZ R44, R4, R62, -R137 ;  /* 0x0000003e042c7223 */ /* 0x000fc40000010889 */
[----:B------:R-:W3:Y:S04]  /*81e0*/  LDSM.16.MT88.4 R84, [R60+0x10000] ;  /* 0x010000003c54783b */ /* 0x000ee80000004200 */
[----:B------:R-:W5:Y:S04]  /*81f0*/  LDSM.16.MT88.4 R76, [R38+0x10000] ;  /* 0x01000000264c783b */ /* 0x000f680000004200 */
[----:B------:R-:W5:Y:S01]  /*8200*/  LDSM.16.MT88.4 R4, [R32+0x10000] ;  /* 0x010000002004783b */ /* 0x000f620000004200 */
[----:B------:R-:W-:Y:S01]  /*8210*/  MUFU.EX2 R57, R57 ;  /* 0x0000003900397308 */ /* 0x000fe20000000800 */
[-CC-:B------:R-:W-:Y:S01]  /*8220*/  FFMA.FTZ R47, R10, R62.reuse, -R61.reuse ;  /* 0x0000003e0a2f7223 */ /* 0x180fe2000001083d */
[-C--:B------:R-:W-:Y:S01]  /*8230*/  FFMA.FTZ R46, R8, R62.reuse, -R61 ;  /* 0x0000003e082e7223 */ /* 0x080fe2000001083d */
[----:B------:R-:W-:Y:S04]  /*8240*/  LDSM.16.MT88.4 R64, [R60+0x10800] ;  /* 0x010800003c40783b */ /* 0x000fe80000004200 */
[----:B------:R-:W5:Y:S01]  /*8250*/  LDSM.16.MT88.4 R8, [R38+0xc800] ;  /* 0x00c800002608783b */ /* 0x000f620000004200 */
        /* <DEDUP_REMOVED lines=48> */
[-CC-:B------:R-:W-:Y:S01]  /*8560*/  FFMA.FTZ R41, R40, R62.reuse, -R137.reuse ;  /* 0x0000003e28297223 */ /* 0x180fe20000010889 */
[-CC-:B------:R-:W-:Y:S01]  /*8570*/  FFMA.FTZ R40, R30, R62.reuse, -R137.reuse ;  /* 0x0000003e1e287223 */ /* 0x180fe20000010889 */
[----:B------:R-:W-:-:S02]  /*8580*/  FFMA.FTZ R37, R28, R62, -R137 ;  /* 0x0000003e1c257223 */ /* 0x000fc40000010889 */
[----:B------:R-:W-:Y:S02]  /*8590*/  LDSM.16.MT88.4 R28, [R38+0x10800] ;  /* 0x01080000261c783b */ /* 0x000fe40000004200 */
[C---:B------:R-:W-:Y:S08]  /*85a0*/  HMMA.16816.F32 R128, R4.reuse, R16, R128 ;  /* 0x000000100480723c */ /* 0x040ff00000001880 */
[C---:B------:R-:W-:Y:S01]  /*85b0*/  HMMA.16816.F32 R124, R4.reuse, R18, R124 ;  /* 0x00000012047c723c */ /* 0x040fe2000000187c */
[----:B------:R-:W3:Y:S07]  /*85c0*/  LDSM.16.MT88.4 R16, [R63+0x10800] ;  /* 0x010800003f10783b */ /* 0x000eee0000004200 */
[C---:B------:R-:W-:Y:S08]  /*85d0*/  HMMA.16816.F32 R104, R4.reuse, R12, R104 ;  /* 0x0000000c0468723c */ /* 0x040ff00000001868 */
[----:B------:R-:W-:Y:S01]  /*85e0*/  HMMA.16816.F32 R100, R4, R14, R100 ;  /* 0x0000000e0464723c */ /* 0x000fe20000001864 */
[----:B------:R-:W4:Y:S01]  /*85f0*/  LDSM.16.MT88.4 R12, [R60+0xd000] ;  /* 0x00d000003c0c783b */ /* 0x000f220000004200 */
        /* <DEDUP_REMOVED lines=17> */
[----:B------:R-:W2:Y:S08]  /*8710*/  MUFU.EX2 R42, R42 ;  /* 0x0000002a002a7308 */ /* 0x000eb00000000800 */
        /* <DEDUP_REMOVED lines=11> */
[----:B----4-:R-:W-:-:S02]  /*87d0*/  F2FP.F16.F32.PACK_AB R7, R34, R37 ;  /* 0x000000252207723e */ /* 0x010fc400000000ff */
        /* <DEDUP_REMOVED lines=37> */
[C---:B------:R-:W-:Y:S08]  /*8a30*/  HMMA.16816.F32 R76, R4.reuse, R30, R76 ;  /* 0x0000001e044c723c */ /* 0x040ff0000000184c */
        /* <DEDUP_REMOVED lines=8> */
[-CC-:B------:R-:W-:Y:S01]  /*8ac0*/  FFMA.FTZ R174, R174, R62.reuse, -R137.reuse ;  /* 0x0000003eaeae7223 */ /* 0x180fe20000010889 */
[-CC-:B------:R-:W-:Y:S01]  /*8ad0*/  FFMA.FTZ R145, R248, R62.reuse, -R137.reuse ;  /* 0x0000003ef8917223 */ /* 0x180fe20000010889 */
[-C--:B------:R-:W-:Y:S01]  /*8ae0*/  FFMA.FTZ R176, R176, R62.reuse, -R137 ;  /* 0x0000003eb0b07223 */ /* 0x080fe20000010889 */
[-CC-:B------:R-:W-:Y:S01]  /*8af0*/  FFMA.FTZ R147, R246, R62.reuse, -R61.reuse ;  /* 0x0000003ef6937223 */ /* 0x180fe2000001083d */
[-CC-:B------:R-:W-:Y:S01]  /*8b00*/  FFMA.FTZ R224, R224, R62.reuse, -R61.reuse ;  /* 0x0000003ee0e07223 */ /* 0x180fe2000001083d */
[-CC-:B------:R-:W-:Y:S01]  /*8b10*/  FFMA.FTZ R149, R244, R62.reuse, -R61.reuse ;  /* 0x0000003ef4957223 */ /* 0x180fe2000001083d */
[C---:B------:R-:W-:Y:S01]  /*8b20*/  HMMA.16816.F32 R112, R4.reuse, R8, R112 ;  /* 0x000000080470723c */ /* 0x040fe20000001870 */
[----:B------:R-:W-:Y:S01]  /*8b30*/  FFMA.FTZ R236, R236, R62, -R61 ;  /* 0x0000003eecec7223 */ /* 0x000fe2000001083d */
[----:B------:R-:W-:Y:S06]  /*8b40*/  LDSM.16.MT88.4 R28, [R63+0xe000] ;  /* 0x00e000003f1c783b */ /* 0x000fec0000004200 */
        /* <DEDUP_REMOVED lines=319> */
.L_x_7149:
        /* <DEDUP_REMOVED lines=8> */
.L_x_7150:
[----:B------:R-:W-:Y:S05]  /*9fc0*/  BSYNC.RECONVERGENT B0 ;  /* 0x0000000000007941 */ /* 0x000fea0003800200 */
.L_x_7148:
[C---:B------:R-:W-:Y:S01]  /*9fd0*/  IMAD.SHL.U32 R5, R208.reuse, 0x20, RZ ;  /* 0x00000020d0057824 */ /* 0x040fe200078e00ff */
[----:B------:R-:W-:Y:S01]  /*9fe0*/  ISETP.GE.AND P1, PT, R35, R226, PT ;  /* 0x000000e22300720c */ /* 0x000fe20003f26270 */
        /* <DEDUP_REMOVED lines=27> */
[-C--:B------:R-:W-:Y:S01]  /*a1a0*/  IADD3 R8, P3, PT, R10, R5.reuse, RZ ;  /* 0x000000050a087210 */ /* 0x080fe20007f7e0ff */
[--C-:B------:R-:W-:Y:S02]  /*a1b0*/  IMAD.X R11, R13, 0x1, R4.reuse, P2 ;  /* 0x000000010d0b7824 */ /* 0x100fe400010e0604 */
[----:B------:R-:W-:Y:S01]  /*a1c0*/  @!PT LDS RZ, [RZ] ;  /* 0x00000000fffff984 */ /* 0x000fe20000000800 */
[----:B------:R-:W-:Y:S01]  /*a1d0*/  @!PT LDS RZ, [RZ] ;  /* 0x00000000fffff984 */ /* 0x000fe20000000800 */
[----:B------:R-:W-:Y:S01]  /*a1e0*/  @!PT LDS RZ, [RZ] ;  /* 0x00000000fffff984 */ /* 0x000fe20000000800 */
[----:B------:R1:W-:Y:S01]  /*a1f0*/  @!P0 LDGSTS.E.BYPASS.LTC128B.128 [R201+0x10800], desc[UR4][R6.64+0x80] ;  /* 0x1080008006c98fae */ /* 0x0003e2000b981a04 */
[----:B------:R-:W-:Y:S01]  /*a200*/  IADD3 R20, P2, PT, R8, R5, RZ ;  /* 0x0000000508147210 */ /* 0x000fe20007f5e0ff */
[--C-:B------:R-:W-:Y:S02]  /*a210*/  IMAD.X R9, R11, 0x1, R4.reuse, P3 ;  /* 0x000000010b097824 */ /* 0x100fe400018e0604 */
[----:B------:R-:W-:Y:S02]  /*a220*/  @P0 STS.128 [R201+0x10800], RZ ;  /* 0x010800ffc9000388 */ /* 0x000fe40000000c00 */
[----:B------:R-:W-:-:S02]  /*a230*/  IMAD.X R21, R9, 0x1, R4, P2 ;  /* 0x0000000109157824 */ /* 0x000fc400010e0604 */
[----:B------:R-:W-:Y:S01]  /*a240*/  @!PT LDS RZ, [RZ] ;  /* 0x00000000fffff984 */ /* 0x000fe20000000800 */
[----:B------:R-:W-:Y:S01]  /*a250*/  @!PT LDS RZ, [RZ] ;  /* 0x00000000fffff984 */ /* 0x000fe20000000800 */
[----:B------:R-:W-:Y:S01]  /*a260*/  @!PT LDS RZ, [RZ] ;  /* 0x00000000fffff984 */ /* 0x000fe20000000800 */
[----:B------:R-:W-:Y:S01]  /*a270*/  @!P1 LDGSTS.E.BYPASS.LTC128B.128 [R201+0xd000], desc[UR4][R16.64] ;  /* 0x0d00000010c99fae */ /* 0x000fe2000b981a04 */
[----:B------:R-:W-:Y:S02]  /*a280*/  @!P0 IMAD.MOV.U32 R4, RZ, RZ, R8 ;  /* 0x000000ffff048224 */ /* 0x000fe400078e0008 */
[----:B------:R-:W-:Y:S01]  /*a290*/  @!P0 IMAD.MOV.U32 R5, RZ, RZ, R9 ;  /* 0x000000ffff058224 */ /* 0x000fe200078e0009 */
        /* <DEDUP_REMOVED lines=64> */
[----:B------:R-:W5:Y:S04]  /*a6a0*/  LDSM.16.M88.4 R32, [R181+0x4800] ;  /* 0x00480000b520783b */ /* 0x000f680000000200 */
[----:B------:R-:W3:Y:S04]  /*a6b0*/  LDSM.16.M88.4 R24, [R181+0x5000] ;  /* 0x00500000b518783b */ /* 0x000ee80000000200 */
[----:B------:R-:W3:Y:S04]  /*a6c0*/  LDSM.16.M88.4 R16, [R181+0x5800] ;  /* 0x00580000b510783b */ /* 0x000ee80000000200 */
[----:B------:R-:W3:Y:S04]  /*a6d0*/  LDSM.16.M88.4 R160, [R181+0x6000] ;  /* 0x00600000b5a0783b */ /* 0x000ee80000000200 */
[----:B------:R-:W3:Y:S04]  /*a6e0*/  LDSM.16.M88.4 R152, [R181+0x6800] ;  /* 0x00680000b598783b */ /* 0x000ee80000000200 */
[----:B------:R-:W3:Y:S04]  /*a6f0*/  LDSM.16.M88.4 R144, [R181+0x7000] ;  /* 0x00700000b590783b */ /* 0x000ee80000000200 */
[----:B-1----:R-:W1:Y:S04]  /*a700*/  LDSM.16.M88.4 R8, [R181+0x7800] ;  /* 0x00780000b508783b */ /* 0x002e680000000200 */
[----:B------:R-:W-:Y:S04]  /*a710*/  LDSM.16.M88.4 R12, [R180] ;  /* 0x00000000b40c783b */ /* 0x000fe80000000200 */
[----:B--2---:R-:W2:Y:S01]  /*a720*/  LDSM.16.M88.4 R4, [R222+0x4000] ;  /* 0x00400000de04783b */ /* 0x004ea20000000200 */
[C---:B----4-:R-:W-:Y:S03]  /*a730*/  HMMA.16816.F32 R44, R136.reuse, R40, RZ ;  /* 0x00000028882c723c */ /* 0x050fe600000018ff */
[----:B------:R-:W4:Y:S04]  /*a740*/  LDSM.16.M88.4 R56, [R222+0x7000] ;  /* 0x00700000de38783b */ /* 0x000f280000000200 */
[----:B------:R-:W4:Y:S01]  /*a750*/  LDSM.16.M88.4 R176, [R222+0x4800] ;  /* 0x00480000deb0783b */ /* 0x000f220000000200 */
[C---:B------:R-:W-:Y:S03]  /*a760*/  HMMA.16816.F32 R40, R136.reuse, R42, RZ ;  /* 0x0000002a8828723c */ /* 0x040fe600000018ff */
[----:B------:R-:W4:Y:S04]  /*a770*/  LDSM.16.M88.4 R172, [R222+0x5000] ;  /* 0x00500000deac783b */ /* 0x000f280000000200 */
[----:B------:R-:W4:Y:S01]  /*a780*/  LDSM.16.M88.4 R168, [R222+0x5800] ;  /* 0x00580000dea8783b */ /* 0x000f220000000200 */
[C---:B-----5:R-:W-:Y:S03]  /*a790*/  HMMA.16816.F32 R36, R136.reuse, R32, RZ ;  /* 0x000000208824723c */ /* 0x060fe600000018ff */
[----:B------:R-:W5:Y:S04]  /*a7a0*/  LDSM.16.M88.4 R64, [R222+0x6000] ;  /* 0x00600000de40783b */ /* 0x000f680000000200 */
[----:B------:R-:W5:Y:S01]  /*a7b0*/  LDSM.16.M88.4 R60, [R222+0x6800] ;  /* 0x00680000de3c783b */ /* 0x000f620000000200 */
[C---:B---3--:R-:W-:Y:S03]  /*a7c0*/  HMMA.16816.F32 R28, R136.reuse, R24, RZ ;  /* 0x00000018881c723c */ /* 0x048fe600000018ff */
[----:B------:R-:W3:Y:S04]  /*a7d0*/  LDSM.16.M88.4 R52, [R222+0x7800] ;  /* 0x00780000de34783b */ /* 0x000ee80000000200 */
        /* <DEDUP_REMOVED lines=15> */
[----:B------:R-:W-:Y:S07]  /*a8d0*/  LDSM.16.M88.4 R8, [R188+0x4000] ;  /* 0x00400000bc08783b */ /* 0x000fee0000000200 */
[C---:B--2---:R-:W-:Y:S08]  /*a8e0*/  HMMA.16816.F32 R44, R12.reuse, R4, R44 ;  /* 0x000000040c2c723c */ /* 0x044ff0000000182c */
[C---:B------:R-:W-:Y:S01]  /*a8f0*/  HMMA.16816.F32 R40, R12.reuse, R6, R40 ;  /* 0x000000060c28723c */ /* 0x040fe20000001828 */
[----:B------:R-:W1:Y:S07]  /*a900*/  LDSM.16.M88.4 R4, [R217] ;  /* 0x00000000d904783b */ /* 0x000e6e0000000200 */
        /* <DEDUP_REMOVED lines=18> */
[C---:B---3--:R-:W-:Y:S08]  /*aa30*/  HMMA.16816.F32 R140, R12.reuse, R52, R140 ;  /* 0x000000340c8c723c */ /* 0x048ff0000000188c */
[----:B------:R-:W-:Y:S01]  /*aa40*/  HMMA.16816.F32 R136, R12, R54, R136 ;  /* 0x000000360c88723c */ /* 0x000fe20000001888 */
[----:B------:R-:W3:Y:S04]  /*aa50*/  LDSM.16.M88.4 R52, [R188+0x5800] ;  /* 0x00580000bc34783b */ /* 0x000ee80000000200 */
[----:B------:R-:W4:Y:S03]  /*aa60*/  LDSM.16.M88.4 R12, [R188+0x7000] ;  /* 0x00700000bc0c783b */ /* 0x000f260000000200 */
[C---:B-1----:R-:W-:Y:S08]  /*aa70*/  HMMA.16816.F32 R44, R4.reuse, R8, R44 ;  /* 0x00000008042c723c */ /* 0x042ff0000000182c */
[C---:B------:R-:W-:Y:S01]  /*aa80*/  HMMA.16816.F32 R40, R4.reuse, R10, R40 ;  /* 0x0000000a0428723c */ /* 0x040fe20000001828 */
[----:B------:R-:W1:Y:S07]  /*aa90*/  LDSM.16.M88.4 R8, [R188+0x7800] ;  /* 0x00780000bc08783b */ /* 0x000e6e0000000200 */
[C---:B------:R-:W-:Y:S08]  /*aaa0*/  HMMA.16816.F32 R36, R4.reuse, R48, R36 ;  /* 0x000000300424723c */ /* 0x040ff00000001824 */
[C---:B------:R-:W-:Y:S01]  /*aab0*/  HMMA.16816.F32 R32, R4.reuse, R50, R32 ;  /* 0x000000320420723c */ /* 0x040fe20000001820 */
[----:B------:R-:W5:Y:S07]  /*aac0*/  LDSM.16.M88.4 R48, [R203] ;  /* 0x00000000cb30783b */ /* 0x000f6e0000000200 */
        /* <DEDUP_REMOVED lines=17> */
[----:B------:R-:W1:Y:S04]  /*abe0*/  LDSM.16.M88.4 R4, [R132+0x6800] ;  /* 0x006800008404783b */ /* 0x000e680000000200 */
[----:B------:R-:W-:Y:S03]  /*abf0*/  LDSM.16.M88.4 R64, [R181+0xa800] ;  /* 0x00a80000b540783b */ /* 0x000fe60000000200 */
[C---:B-----5:R-:W-:Y:S08]  /*ac00*/  HMMA.16816.F32 R44, R48.reuse, R60, R44 ;  /* 0x0000003c302c723c */ /* 0x060ff0000000182c */
[C---:B------:R-:W-:Y:S01]  /*ac10*/  HMMA.16816.F32 R40, R48.reuse, R62, R40 ;  /* 0x0000003e3028723c */ /* 0x040fe20000001828 */
[----:B------:R-:W5:Y:S07]  /*ac20*/  LDSM.16.M88.4 R60, [R132+0x7000] ;  /* 0x00700000843c783b */ /* 0x000f6e0000000200 */
[C---:B--2---:R-:W-:Y:S08]  /*ac30*/  HMMA.16816.F32 R36, R48.reuse, R56, R36 ;  /* 0x000000383024723c */ /* 0x044ff00000001824 */
[C---:B------:R-:W-:Y:S01]  /*ac40*/  HMMA.16816.F32 R32, R48.reuse, R58, R32 ;  /* 0x0000003a3020723c */ /* 0x040fe20000001820 */
[----:B------:R-:W2:Y:S07]  /*ac50*/  LDSM.16.M88.4 R56, [R132+0x7800] ;  /* 0x007800008438783b */ /* 0x000eae0000000200 */
        /* <DEDUP_REMOVED lines=12> */
[C---:B-----5:R-:W-:Y:S08]  /*ad20*/  HMMA.16816.F32 R148, R48.reuse, R60, R148 ;  /* 0x0000003c3094723c */ /* 0x060ff00000001894 */
[C---:B------:R-:W-:Y:S01]  /*ad30*/  HMMA.16816.F32 R144, R48.reuse, R62, R144 ;  /* 0x0000003e3090723c */ /* 0x040fe20000001890 */
[----:B------:R-:W5:Y:S07]  /*ad40*/  LDSM.16.M88.4 R60, [R181+0xb000] ;  /* 0x00b00000b53c783b */ /* 0x000f6e0000000200 */
[C---:B--2---:R-:W-:Y:S08]  /*ad50*/  HMMA.16816.F32 R140, R48.reuse, R56, R140 ;  /* 0x00000038308c723c */ /* 0x044ff0000000188c */
[----:B------:R-:W-:Y:S01]  /*ad60*/  HMMA.16816.F32 R136, R48, R58, R136 ;  /* 0x0000003a3088723c */ /* 0x000fe20000001888 */
[----:B------:R-:W2:Y:S04]  /*ad70*/  LDSM.16.M88.4 R56, [R181+0xb800] ;  /* 0x00b80000b538783b */ /* 0x000ea80000000200 */
[----:B------:R-:W-:Y:S03]  /*ad80*/  LDSM.16.M88.4 R48, [R222+0x8000] ;  /* 0x00800000de30783b */ /* 0x000fe60000000200 */
[C---:B---3--:R-:W-:Y:S01]  /*ad90*/  HMMA.16816.F32 R36, R52.reuse, R12, R36 ;  /* 0x0000000c3424723c */ /* 0x048fe20000001824 */
[----:B------:R-:W-:Y:S07]  /*ada0*/  LDSM.16.M88.4 R180, [R222+0xa000] ;  /* 0x00a00000deb4783b */ /* 0x000fee0000000200 */
        /* <DEDUP_REMOVED lines=11> */
[C---:B-----5:R-:W-:Y:S08]  /*ae60*/  HMMA.16816.F32 R148, R52.reuse, R60, R148 ;  /* 0x0000003c3494723c */ /* 0x060ff00000001894 */
[C---:B------:R-:W-:Y:S01]  /*ae70*/  HMMA.16816.F32 R144, R52.reuse, R62, R144 ;  /* 0x0000003e3490723c */ /* 0x040fe20000001890 */
[----:B------:R-:W5:Y:S07]  /*ae80*/  LDSM.16.M88.4 R60, [R188+0x8000] ;  /* 0x00800000bc3c783b */ /* 0x000f6e0000000200 */
[C---:B------:R-:W-:Y:S08]  /*ae90*/  HMMA.16816.F32 R44, R52.reuse, R172, R44 ;  /* 0x000000ac342c723c */ /* 0x040ff0000000182c */
[C---:B------:R-:W-:Y:S01]  /*aea0*/  HMMA.16816.F32 R40, R52.reuse, R174, R40 ;  /* 0x000000ae3428723c */ /* 0x040fe20000001828 */
[----:B------:R-:W-:Y:S07]  /*aeb0*/  LDSM.16.M88.4 R172, [R222+0xb000] ;  /* 0x00b00000deac783b */ /* 0x000fee0000000200 */
[C---:B--2---:R-:W-:Y:S08]  /*aec0*/  HMMA.16816.F32 R140, R52.reuse, R56, R140 ;  /* 0x00000038348c723c */ /* 0x044ff0000000188c */
[----:B------:R-:W-:Y:S01]  /*aed0*/  HMMA.16816.F32 R136, R52, R58, R136 ;  /* 0x0000003a3488723c */ /* 0x000fe20000001888 */
[----:B------:R-:W2:Y:S07]  /*aee0*/  LDSM.16.M88.4 R56, [R188+0x8800] ;  /* 0x00880000bc38783b */ /* 0x000eae0000000200 */
        /* <DEDUP_REMOVED lines=9> */
[C---:B----4-:R-:W-:Y:S08]  /*af80*/  HMMA.16816.F32 R20, R184.reuse, R4, R20 ;  /* 0x00000004b814723c */ /* 0x050ff00000001814 */
[----:B------:R-:W-:Y:S01]  /*af90*/  HMMA.16816.F32 R16, R184, R6, R16 ;  /* 0x00000006b810723c */ /* 0x000fe20000001810 */
[----:B------:R-:W4:Y:S07]  /*afa0*/  LDSM.16.M88.4 R4, [R132+0x8800] ;  /* 0x008800008404783b */ /* 0x000f2e0000000200 */
[C---:B-----5:R-:W-:Y:S08]  /*afb0*/  HMMA.16816.F32 R44, R64.reuse, R60, R44 ;  /* 0x0000003c402c723c */ /* 0x060ff0000000182c */
[----:B--2---:R-:W-:Y:S08]  /*afc0*/  HMMA.16816.F32 R36, R64, R56, R36 ;  /* 0x000000384024723c */ /* 0x004ff00000001824 */
[C---:B------:R-:W-:Y:S08]  /*afd0*/  HMMA.16816.F32 R164, R52.reuse, R168, R164 ;  /* 0x000000a834a4723c */ /* 0x040ff000000018a4 */
[----:B------:R-:W-:Y:S01]  /*afe0*/  HMMA.16816.F32 R160, R52, R170, R160 ;  /* 0x000000aa34a0723c */ /* 0x000fe200000018a0 */
[----:B------:R-:W2:Y:S04]  /*aff0*/  LDSM.16.M88.4 R52, [R188+0x9000] ;  /* 0x00900000bc34783b */ /* 0x000ea80000000200 */
[----:B------:R-:W5:Y:S03]  /*b000*/  LDSM.16.M88.4 R168, [R222+0xb800] ;  /* 0x00b80000dea8783b */ /* 0x000f660000000200 */
[----:B-1----:R-:W-:Y:S01]  /*b010*/  HMMA.16816.F32 R44, R12, R8, R44 ;  /* 0x000000080c2c723c */ /* 0x002fe2000000182c */
[----:B------:R-:W-:-:S07]  /*b020*/  IMAD.SHL.U32 R8, R189, 0x80, RZ ;  /* 0x00000080bd087824 */ /* 0x000fce00078e00ff */
[----:B---3--:R-:W-:Y:S01]  /*b030*/  HMMA.16816.F32 R20, R64, R48, R20 ;  /* 0x000000304014723c */ /* 0x008fe20000001814 */
[----:B------:R-:W-:-:S05]  /*b040*/  LOP3.LUT R49, R8, R135, RZ, 0xfc, !PT ;  /* 0x0000008708317212 */ /* 0x000fca00078efcff */
[----:B------:R-:W-:Y:S02]  /*b050*/  VIADD R241, R49, 0xffffff00 ;  /* 0xffffff0031f17836 */ /* 0x000fe40000000000 */
[----:B----4-:R-:W-:Y:S01]  /*b060*/  HMMA.16816.F32 R36, R12, R4, R36 ;  /* 0x000000040c24723c */ /* 0x010fe20000001824 */
[----:B------:R-:W-:Y:S02]  /*b070*/  LOP3.LUT R5, R193, R194, RZ, 0xfc, !PT ;  /* 0x000000c2c1057212 */ /* 0x000fe400078efcff */
[C---:B------:R-:W-:Y:S02]  /*b080*/  ISETP.GE.AND P2, PT, R241.reuse, R213, PT ;  /* 0x000000d5f100720c */ /* 0x040fe40003f46270 */
[C---:B------:R-:W-:Y:S01]  /*b090*/  ISETP.GE.AND P5, PT, R241.reuse, R212, PT ;  /* 0x000000d4f100720c */ /* 0x040fe20003fa6270 */
[----:B------:R-:W-:Y:S01]  /*b0a0*/  IMAD.IADD R4, R0, 0x1, R5 ;  /* 0x0000000100047824 */ /* 0x000fe200078e0205 */
[C---:B------:R-:W-:Y:S01]  /*b0b0*/  ISETP.GE.AND P3, PT, R241.reuse, R210, PT ;  /* 0x000000d2f100720c */ /* 0x040fe20003f66270 */
[----:B------:R-:W-:Y:S01]  /*b0c0*/  HMMA.16816.F32 R40, R64, R62, R40 ;  /* 0x0000003e4028723c */ /* 0x000fe20000001828 */
[----:B------:R-:W1:Y:S01]  /*b0d0*/  LDSM.16.M88.4 R60, [R132+0x9000] ;  /* 0x00900000843c783b */ /* 0x000e620000000200 */
[----:B------:R-:W-:Y:S01]  /*b0e0*/  VIADD R252, R4, 0x8 ;  /* 0x0000000804fc7836 */ /* 0x000fe20000000000 */
[----:B------:R-:W-:-:S05]  /*b0f0*/  ISETP.GE.AND P4, PT, R241, R211, PT ;  /* 0x000000d3f100720c */ /* 0x000fca0003f86270 */
[----:B------:R-:W-:Y:S01]  /*b100*/  HMMA.16816.F32 R16, R64, R50, R16 ;  /* 0x000000324010723c */ /* 0x000fe20000001810 */
[----:B------:R-:W-:-:S05]  /*b110*/  IMAD.IADD R51, R49, 0x1, R204 ;  /* 0x0000000131337824 */ /* 0x000fca00078e02cc */
[C-C-:B------:R-:W-:Y:S02]  /*b120*/  IADD3 R5, PT, PT, R4.reuse, 0x100, -R51.reuse ;  /* 0x0000010004057810 */ /* 0x140fe40007ffe833 */
[C---:B------:R-:W-:Y:S01]  /*b130*/  HMMA.16816.F32 R32, R64.reuse, R58, R32 ;  /* 0x0000003a4020723c */ /* 0x040fe20000001820 */
[C-C-:B------:R-:W-:Y:S02]  /*b140*/  IADD3 R225, PT, PT, R4.reuse, 0xff, -R51.reuse ;  /* 0x000000ff04e17810 */ /* 0x140fe40007ffe833 */
[----:B------:R-:W-:Y:S02]  /*b150*/  IABS R5, R5 ;  /* 0x0000000500057213 */ /* 0x000fe40000000000 */
[C-C-:B------:R-:W-:Y:S02]  /*b160*/  IADD3 R223, PT, PT, R4.reuse, 0xf8, -R51.reuse ;  /* 0x000000f804df7810 */ /* 0x140fe40007ffe833 */
[----:B------:R-:W-:Y:S01]  /*b170*/  I2FP.F32.S32 R239, R5 ;  /* 0x0000000500ef7245 */ /* 0x000fe20000201400 */
[----:B--2---:R-:W-:Y:S01]  /*b180*/  HMMA.16816.F32 R28, R64, R52, R28 ;  /* 0x00000034401c723c */ /* 0x004fe2000000181c */
[----:B------:R-:W-:-:S02]  /*b190*/  IADD3 R217, PT, PT, R4, 0xf7, -R51 ;  /* 0x000000f704d97810 */ /* 0x000fc40007ffe833 */
[--C-:B------:R-:W-:Y:S01]  /*b1a0*/  IADD3 R203, PT, PT, R4, 0xf0, -R51.reuse ;  /* 0x000000f004cb7810 */ /* 0x100fe20007ffe833 */
[----:B------:R-:W-:Y:S01]  /*b1b0*/  FFMA.FTZ R239, -R227, R239, R44 ;  /* 0x000000efe3ef7223 */ /* 0x000fe2000001012c */
[--C-:B------:R-:W-:Y:S02]  /*b1c0*/  IADD3 R44, PT, PT, R252, 0x100, -R51.reuse ;  /* 0x00000100fc2c7810 */ /* 0x100fe40007ffe833 */
[----:B------:R-:W-:Y:S01]  /*b1d0*/  IADD3 R50, PT, PT, R4, 0xe8, -R51 ;  /* 0x000000e804327810 */ /* 0x000fe20007ffe833 */
[----:B------:R-:W-:Y:S01]  /*b1e0*/  HMMA.16816.F32 R24, R64, R54, R24 ;  /* 0x000000364018723c */ /* 0x000fe20000001818 */
[----:B------:R-:W-:Y:S02]  /*b1f0*/  IABS R44, R44 ;  /* 0x0000002c002c7213 */ /* 0x000fe40000000000 */
[----:B------:R-:W-:Y:S02]  /*b200*/  FSEL R241, R239, -INF , P2 ;  /* 0xff800000eff17808 */ /* 0x000fe40001000000 */
[----:B------:R-:W-:-:S02]  /*b210*/  I2FP.F32.S32 R44, R44 ;  /* 0x0000002c002c7245 */ /* 0x000fc40000201400 */
[--C-:B------:R-:W-:Y:S01]  /*b220*/  IADD3 R54, PT, PT, R252, 0xff, -R51.reuse ;  /* 0x000000fffc367810 */ /* 0x100fe20007ffe833 */
[----:B------:R-:W-:Y:S01]  /*b230*/  HMMA.16816.F32 R40, R12, R10, R40 ;  /* 0x0000000a0c28723c */ /* 0x000fe20000001828 */
[C-C-:B------:R-:W-:Y:S01]  /*b240*/  IADD3 R5, PT, PT, R4.reuse, 0xdf, -R51.reuse ;  /* 0x000000df04057810 */ /* 0x140fe20007ffe833 */
[----:B------:R-:W-:Y:S01]  /*b250*/  FFMA.FTZ R46, -R227, R44, R46 ;  /* 0x0000002ce32e7223 */ /* 0x000fe2000001012e */
[----:B------:R-:W-:Y:S01]  /*b260*/  IABS R44, R225 ;  /* 0x000000e1002c7213 */ /* 0x000fe20000000000 */
[----:B------:R-:W-:Y:S01]  /*b270*/  VIADD R225, R49, 0xffffff01 ;  /* 0xffffff0131e17836 */ /* 0x000fe20000000000 */
[C-C-:B------:R-:W-:Y:S02]  /*b280*/  IADD3 R10, PT, PT, R4.reuse, 0xd8, -R51.reuse ;  /* 0x000000d8040a7810 */ /* 0x140fe40007ffe833 */
[C-C-:B------:R-:W-:Y:S01]  /*b290*/  IADD3 R9, PT, PT, R4.reuse, 0xd7, -R51.reuse ;  /* 0x000000d704097810 */ /* 0x140fe20007ffe833 */
[----:B------:R-:W-:Y:S01]  /*b2a0*/  IMAD.MOV.U32 R239, RZ, RZ, R44 ;  /* 0x000000ffffef7224 */ /* 0x000fe200078e002c */
        /* <DEDUP_REMOVED lines=18> */
[--C-:B------:R-:W-:Y:S02]  /*b3d0*/  IADD3 R55, PT, PT, R4, 0x87, -R51.reuse ;  /* 0x0000008704377810 */ /* 0x100fe40007ffe833 */
[--C-:B------:R-:W-:Y:S01]  /*b3e0*/  IADD3 R52, PT, PT, R252, 0xf8, -R51.reuse ;  /* 0x000000f8fc347810 */ /* 0x100fe20007ffe833 */
[----:B------:R-:W-:Y:S01]  /*b3f0*/  HMMA.16816.F32 R148, R184, R172, R148 ;  /* 0x000000acb894723c */ /* 0x000fe20000001894 */
[--C-:B------:R-:W-:Y:S02]  /*b400*/  IADD3 R173, PT, PT, R4, 0xbf, -R51.reuse ;  /* 0x000000bf04ad7810 */ /* 0x100fe40007ffe833 */
        /* <DEDUP_REMOVED lines=8> */
[----:B-----5:R-:W-:Y:S01]  /*b490*/  HMMA.16816.F32 R140, R184, R168, R140 ;  /* 0x000000a8b88c723c */ /* 0x020fe2000000188c */
[----:B------:R-:W-:-:S02]  /*b4a0*/  IADD3 R176, PT, PT, R252, 0xc8, -R51 ;  /* 0x000000c8fcb07810 */ /* 0x000fc40007ffe833 */
[C-C-:B------:R-:W-:Y:S02]  /*b4b0*/  IADD3 R169, PT, PT, R252.reuse, 0xc7, -R51.reuse ;  /* 0x000000c7fca97810 */ /* 0x140fe40007ffe833 */
[C-C-:B------:R-:W-:Y:S02]  /*b4c0*/  IADD3 R244, PT, PT, R252.reuse, 0xc0, -R51.reuse ;  /* 0x000000c0fcf47810 */ /* 0x140fe40007ffe833 */
[--C-:B------:R-:W-:Y:S01]  /*b4d0*/  IADD3 R238, PT, PT, R252, 0xbf, -R51.reuse ;  /* 0x000000bffcee7810 */ /* 0x100fe20007ffe833 */
[----:B------:R-:W-:Y:S01]  /*b4e0*/  HMMA.16816.F32 R136, R184, R170, R136 ;  /* 0x000000aab888723c */ /* 0x000fe20000001888 */
[C-C-:B------:R-:W-:Y:S02]  /*b4f0*/  IADD3 R187, PT, PT, R4.reuse, 0xef, -R51.reuse ;  /* 0x000000ef04bb7810 */ /* 0x140fe40007ffe833 */
[C-C-:B------:R-:W-:Y:S02]  /*b500*/  IADD3 R171, PT, PT, R4.reuse, 0xc8, -R51.reuse ;  /* 0x000000c804ab7810 */ /* 0x140fe40007ffe833 */
[----:B------:R-:W-:-:S02]  /*b510*/  IADD3 R184, PT, PT, R4, 0xa8, -R51 ;  /* 0x000000a804b87810 */ /* 0x000fc40007ffe833 */
[C-C-:B------:R-:W-:Y:S01]  /*b520*/  IADD3 R170, PT, PT, R4.reuse, 0x97, -R51.reuse ;  /* 0x0000009704aa7810 */ /* 0x140fe20007ffe833 */
[C---:B------:R-:W-:Y:S01]  /*b530*/  HMMA.16816.F32 R32, R12.reuse, R6, R32 ;  /* 0x000000060c20723c */ /* 0x040fe20000001820 */
[--C-:B------:R-:W-:Y:S02]  /*b540*/  IADD3 R6, PT, PT, R4, 0xe0, -R51.reuse ;  /* 0x000000e004067810 */ /* 0x100fe40007ffe833 */
[C-C-:B------:R-:W-:Y:S02]  /*b550*/  IADD3 R7, PT, PT, R252.reuse, 0xe7, -R51.reuse ;  /* 0x000000e7fc077810 */ /* 0x140fe40007ffe833 */
[C-C-:B------:R-:W-:Y:S02]  /*b560*/  IADD3 R185, PT, PT, R252.reuse, 0xd7, -R51.reuse ;  /* 0x000000d7fcb97810 */ /* 0x140fe40007ffe833 */
[--C-:B------:R-:W-:Y:S01]  /*b570*/  IADD3 R246, PT, PT, R252, 0xb8, -R51.reuse ;  /* 0x000000b8fcf67810 */ /* 0x100fe20007ffe833 */
[----:B-1----:R-:W-:Y:S01]  /*b580*/  HMMA.16816.F32 R28, R12, R60, R28 ;  /* 0x0000003c0c1c723c */ /* 0x002fe2000000181c */
[----:B------:R-:W-:-:S02]  /*b590*/  IADD3 R61, PT, PT, R4, 0x8f, -R51 ;  /* 0x0000008f043d7810 */ /* 0x000fc40007ffe833 */
[C-C-:B------:R-:W-:Y:S02]  /*b5a0*/  IADD3 R60, PT, PT, R252.reuse, 0xf7, -R51.reuse ;  /* 0x000000f7fc3c7810 */ /* 0x140fe40007ffe833 */
[C-C-:B------:R-:W-:Y:S02]  /*b5b0*/  IADD3 R242, PT, PT, R252.reuse, 0xb7, -R51.reuse ;  /* 0x000000b7fcf27810 */ /* 0x140fe40007ffe833 */
[--C-:B------:R-:W-:Y:S01]  /*b5c0*/  IADD3 R224, PT, PT, R252, 0xb0, -R51.reuse ;  /* 0x000000b0fce07810 */ /* 0x100fe20007ffe833 */
[----:B------:R-:W-:Y:S01]  /*b5d0*/  HMMA.16816.F32 R24, R12, R62, R24 ;  /* 0x0000003e0c18723c */ /* 0x000fe20000001818 */
[--C-:B------:R-:W-:Y:S02]  /*b5e0*/  IADD3 R63, PT, PT, R4, 0x90, -R51.reuse ;  /* 0x00000090043f7810 */ /* 0x100fe40007ffe833 */
        /* <DEDUP_REMOVED lines=11> */
[----:B------:R-:W-:Y:S02]  /*b6a0*/  IADD3 R51, PT, PT, R252, 0x87, -R51 ;  /* 0x00000087fc337810 */ /* 0x000fe40007ffe833 */
[----:B------:R-:W-:Y:S02]  /*b6b0*/  IABS R54, R54 ;  /* 0x0000003600367213 */ /* 0x000fe40000000000 */
[----:B------:R-:W-:-:S02]  /*b6c0*/  I2FP.F32.S32 R252, R239 ;  /* 0x000000ef00fc7245 */ /* 0x000fc40000201400 */
[----:B------:R-:W-:Y:S02]  /*b6d0*/  FSEL R46, R46, -INF , P4 ;  /* 0xff8000002e2e7808 */ /* 0x000fe40002000000 */
[----:B------:R-:W-:Y:S01]  /*b6e0*/  IABS R223, R223 ;  /* 0x000000df00df7213 */ /* 0x000fe20000000000 */
[----:B------:R-:W-:Y:S01]  /*b6f0*/  FFMA.FTZ R45, -R227, R252, R45 ;  /* 0x000000fce32d7223 */ /* 0x000fe2000001012d */
[----:B------:R-:W-:Y:S02]  /*b700*/  I2FP.F32.S32 R239, R54 ;  /* 0x0000003600ef7245 */ /* 0x000fe40000201400 */
[----:B------:R-:W-:Y:S01]  /*b710*/  FSEL R54, R46, -INF , !P3 ;  /* 0xff8000002e367808 */ /* 0x000fe20005800000 */
[----:B------:R-:W-:Y:S01]  /*b720*/  VIADD R46, R49, 0xffffff08 ;  /* 0xffffff08312e7836 */ /* 0x000fe20000000000 */
[----:B------:R-:W-:Y:S01]  /*b730*/  I2FP.F32.S32 R223, R223 ;  /* 0x000000df00df7245 */ /* 0x000fe20000201400 */
[----:B------:R-:W-:Y:S01]  /*b740*/  FFMA.FTZ R47, -R227, R239, R47 ;  /* 0x000000efe32f7223 */ /* 0x000fe2000001012f */
[----:B------:R-:W-:-:S02]  /*b750*/  ISETP.GE.AND P2, PT, R225, R213, PT ;  /* 0x000000d5e100720c */ /* 0x000fc40003f46270 */
[----:B------:R-:W-:Y:S01]  /*b760*/  FSEL R44, R241, -INF , !P5 ;  /* 0xff800000f12c7808 */ /* 0x000fe20006800000 */
[----:B------:R-:W-:Y:S01]  /*b770*/  FFMA.FTZ R40, -R227, R223, R40 ;  /* 0x000000dfe3287223 */ /* 0x000fe20000010128 */
[C---:B------:R-:W-:Y:S02]  /*b780*/  ISETP.GE.AND P3, PT, R225.reuse, R211, PT ;  /* 0x000000d3e100720c */ /* 0x040fe40003f66270 */
[----:B------:R-:W-:Y:S02]  /*b790*/  ISETP.GE.AND P5, PT, R225, R212, PT ;  /* 0x000000d4e100720c */ /* 0x000fe40003fa6270 */
[----:B------:R-:W-:Y:S02]  /*b7a0*/  FSEL R45, R45, -INF , P2 ;  /* 0xff8000002d2d7808 */ /* 0x000fe40001000000 */
[----:B------:R-:W-:Y:S02]  /*b7b0*/  ISETP.GE.AND P2, PT, R46, R213, PT ;  /* 0x000000d52e00720c */ /* 0x000fe40003f46270 */
[----:B------:R-:W-:-:S02]  /*b7c0*/  IABS R52, R52 ;  /* 0x0000003400347213 */ /* 0x000fc40000000000 */
[----:B------:R-:W-:Y:S02]  /*b7d0*/  ISETP.GE.AND P4, PT, R225, R210, PT ;  /* 0x000000d2e100720c */ /* 0x000fe40003f86270 */
[----:B------:R-:W-:Y:S02]  /*b7e0*/  FSEL R47, R47, -INF , P3 ;  /* 0xff8000002f2f7808 */ /* 0x000fe40001800000 */
[----:B------:R-:W-:Y:S02]  /*b7f0*/  FSEL R45, R45, -INF , !P5 ;  /* 0xff8000002d2d7808 */ /* 0x000fe40006800000 */
[----:B------:R-:W-:Y:S02]  /*b800*/  ISETP.GE.AND P5, PT, R46, R212, PT ;  /* 0x000000d42e00720c */ /* 0x000fe40003fa6270 */
[----:B------:R-:W-:Y:S02]  /*b810*/  FSEL R40, R40, -INF , P2 ;  /* 0xff80000028287808 */ /* 0x000fe40001000000 */
[----:B------:R-:W-:-:S02]  /*b820*/  I2FP.F32.S32 R225, R52 ;  /* 0x0000003400e17245 */ /* 0x000fc40000201400 */
[----:B------:R-:W-:Y:S02]  /*b830*/  IABS R217, R217 ;  /* 0x000000d900d97213 */ /* 0x000fe40000000000 */
[----:B------:R-:W-:Y:S01]  /*b840*/  FSEL R52, R47, -INF , !P4 ;  /* 0xff8000002f347808 */ /* 0x000fe20006000000 */
[----:B------:R-:W-:Y:S01]  /*b850*/  FFMA.FTZ R42, -R227, R225, R42 ;  /* 0x000000e1e32a7223 */ /* 0x000fe2000001012a */
[C---:B------:R-:W-:Y:S01]  /*b860*/  ISETP.GE.AND P3, PT, R46.reuse, R210, PT ;  /* 0x000000d22e00720c */ /* 0x040fe20003f66270 */
[----:B------:R-:W-:Y:S01]  /*b870*/  VIADD R47, R49, 0xffffff09 ;  /* 0xffffff09312f7836 */ /* 0x000fe20000000000 */
[----:B------:R-:W-:Y:S02]  /*b880*/  ISETP.GE.AND P4, PT, R46, R211, PT ;  /* 0x000000d32e00720c */ /* 0x000fe40003f86270 */
[----:B------:R-:W-:Y:S02]  /*b890*/  FSEL R46, R40, -INF , !P5 ;  /* 0xff800000282e7808 */ /* 0x000fe40006800000 */
[----:B------:R-:W-:-:S02]  /*b8a0*/  I2FP.F32.S32 R40, R217 ;  /* 0x000000d900287245 */ /* 0x000fc40000201400 */
[----:B------:R-:W-:Y:S02]  /*b8b0*/  IABS R60, R60 ;  /* 0x0000003c003c7213 */ /* 0x000fe40000000000 */
[----:B------:R-:W-:Y:S01]  /*b8c0*/  IABS R203, R203 ;  /* 0x000000cb00cb7213 */ /* 0x000fe20000000000 */
[----:B------:R-:W-:Y:S01]  /*b8d0*/  FFMA.FTZ R40, -R227, R40, R41 ;  /* 0x00000028e3287223 */ /* 0x000fe20000010129 */
[----:B------:R-:W-:Y:S01]  /*b8e0*/  I2FP.F32.S32 R252, R60 ;  /* 0x0000003c00fc7245 */ /* 0x000fe20000201400 */
[----:B------:R-:W-:Y:S01]  /*b8f0*/  VIADD R41, R49, 0xffffff10 ;  /* 0xffffff1031297836 */ /* 0x000fe20000000000 */
[----:B------:R-:W-:Y:S02]  /*b900*/  I2FP.F32.S32 R203, R203 ;  /* 0x000000cb00cb7245 */ /* 0x000fe40000201400 */
[----:B------:R-:W-:Y:S01]  /*b910*/  ISETP.GE.AND P2, PT, R47, R213, PT ;  /* 0x000000d52f00720c */ /* 0x000fe20003f46270 */
[C---:B------:R-:W-:Y:S01]  /*b920*/  FFMA.FTZ R43, -R227.reuse, R252, R43 ;  /* 0x000000fce32b7223 */ /* 0x040fe2000001012b */
[----:B------:R-:W-:Y:S01]  /*b930*/  FSEL R42, R42, -INF , P4 ;  /* 0xff8000002a2a7808 */ /* 0x000fe20002000000 */
[----:B------:R-:W-:Y:S01]  /*b940*/  FFMA.FTZ R36, -R227, R203, R36 ;  /* 0x000000cbe3247223 */ /* 0x000fe20000010124 */
[----:B------:R-:W-:-:S02]  /*b950*/  ISETP.GE.AND P5, PT, R47, R212, PT ;  /* 0x000000d42f00720c */ /* 0x000fc40003fa6270 */
[----:B------:R-:W-:Y:S02]  /*b960*/  FSEL R60, R42, -INF , !P3 ;  /* 0xff8000002a3c7808 */ /* 0x000fe40005800000 */
[----:B------:R-:W-:Y:S02]  /*b970*/  FSEL R40, R40, -INF , P2 ;  /* 0xff80000028287808 */ /* 0x000fe40001000000 */
[----:B------:R-:W-:Y:S02]  /*b980*/  ISETP.GE.AND P3, PT, R47, R211, PT ;  /* 0x000000d32f00720c */ /* 0x000fe40003f66270 */
[----:B------:R-:W-:Y:S02]  /*b990*/  ISETP.GE.AND P2, PT, R41, R213, PT ;  /* 0x000000d52900720c */ /* 0x000fe40003f46270 */
[----:B------:R-:W-:Y:S02]  /*b9a0*/  IABS R56, R56 ;  /* 0x0000003800387213 */ /* 0x000fe40000000000 */
[----:B------:R-:W-:-:S02]  /*b9b0*/  IABS R58, R58 ;  /* 0x0000003a003a7213 */ /* 0x000fc40000000000 */
[----:B------:R-:W-:Y:S01]  /*b9c0*/  FSEL R42, R40, -INF , !P5 ;  /* 0xff800000282a7808 */ /* 0x000fe20006800000 */
[----:B------:R-:W-:Y:S01]  /*b9d0*/  IMAD.MOV.U32 R40, RZ, RZ, R56 ;  /* 0x000000ffff287224 */ /* 0x000fe200078e0038 */
[----:B------:R-:W-:Y:S02]  /*b9e0*/  ISETP.GE.AND P4, PT, R47, R210, PT ;  /* 0x000000d22f00720c */ /* 0x000fe40003f86270 */
[----:B------:R-:W-:Y:S02]  /*b9f0*/  ISETP.GE.AND P5, PT, R41, R212, PT ;  /* 0x000000d42900720c */ /* 0x000fe40003fa6270 */
[----:B------:R-:W-:Y:S02]  /*ba00*/  FSEL R43, R43, -INF , P3 ;  /* 0xff8000002b2b7808 */ /* 0x000fe40001800000 */
[----:B------:R-:W-:Y:S02]  /*ba10*/  FSEL R36, R36, -INF , P2 ;  /* 0xff80000024247808 */ /* 0x000fe40001000000 */
[----:B------:R-:W-:-:S02]  /*ba20*/  IABS R187, R187 ;  /* 0x000000bb00bb7213 */ /* 0x000fc40000000000 */
[----:B------:R-:W-:Y:S02]  /*ba30*/  I2FP.F32.S32 R47, R58 ;  /* 0x0000003a002f7245 */ /* 0x000fe40000201400 */
[----:B------:R-:W-:Y:S02]  /*ba40*/  FSEL R58, R43, -INF , !P4 ;  /* 0xff8000002b3a7808 */ /* 0x000fe40006000000 */
[----:B------:R-:W-:Y:S01]  /*ba50*/  FSEL R56, R36, -INF , !P5 ;  /* 0xff80000024387808 */ /* 0x000fe20006800000 */
[----:B------:R-:W-:Y:S01]  /*ba60*/  FFMA.FTZ R38, -R227, R47, R38 ;  /* 0x0000002fe3267223 */ /* 0x000fe20000010126 */
[C---:B------:R-:W-:Y:S02]  /*ba70*/  ISETP.GE.AND P3, PT, R41.reuse, R210, PT ;  /* 0x000000d22900720c */ /* 0x040fe40003f66270 */
[----:B------:R-:W-:Y:S01]  /*ba80*/  ISETP.GE.AND P4, PT, R41, R211, PT ;  /* 0x000000d32900720c */ /* 0x000fe20003f86270 */
[----:B------:R-:W-:Y:S01]  /*ba90*/  VIADD R41, R49, 0xffffff11 ;  /* 0xffffff1131297836 */ /* 0x000fe20000000000 */
[----:B------:R-:W-:-:S02]  /*baa0*/  I2FP.F32.S32 R36, R187 ;  /* 0x000000bb00247245 */ /* 0x000fc40000201400 */
[----:B------:R-:W-:Y:S02]  /*bab0*/  I2FP.F32.S32 R252, R40 ;  /* 0x0000002800fc7245 */ /* 0x000fe40000201400 */
[----:B------:R-:W-:Y:S01]  /*bac0*/  ISETP.GE.AND P2, PT, R41, R213, PT ;  /* 0x000000d52900720c */ /* 0x000fe20003f46270 */
[----:B------:R-:W-:Y:S01]  /*bad0*/  FFMA.FTZ R37, -R227, R36, R37 ;  /* 0x00000024e3257223 */ /* 0x000fe20000010125 */
[----:B------:R-:W-:Y:S01]  /*bae0*/  ISETP.GE.AND P5, PT, R41, R212, PT ;  /* 0x000000d42900720c */ /* 0x000fe20003fa6270 */
[----:B------:R-:W-:Y:S01]  /*baf0*/  FFMA.FTZ R39, -R227, R252, R39 ;  /* 0x000000fce3277223 */ /* 0x000fe20000010127 */
[----:B------:R-:W-:Y:S01]  /*bb00*/  FSEL R38, R38, -INF , P4 ;  /* 0xff80000026267808 */ /* 0x000fe20002000000 */
[----:B------:R-:W-:Y:S01]  /*bb10*/  VIADD R36, R49, 0xffffff18 ;  /* 0xffffff1831247836 */ /* 0x000fe20000000000 */
[----:B------:R-:W-:Y:S02]  /*bb20*/  FSEL R37, R37, -INF , P2 ;  /* 0xff80000025257808 */ /* 0x000fe40001000000 */
[----:B------:R-:W-:-:S02]  /*bb30*/  IABS R50, R50 ;  /* 0x0000003200327213 */ /* 0x000fc40000000000 */
[----:B------:R-:W-:Y:S02]  /*bb40*/  FSEL R40, R38, -INF , !P3 ;  /* 0xff80000026287808 */ /* 0x000fe40005800000 */
[----:B------:R-:W-:Y:S01]  /*bb50*/  FSEL R243, R37, -INF , !P5 ;  /* 0xff80000025f37808 */ /* 0x000fe20006800000 */
[----:B------:R-:W-:Y:S01]  /*bb60*/  IMAD.MOV.U32 R37, RZ, RZ, R50 ;  /* 0x000000ffff257224 */ /* 0x000fe200078e0032 */
[C---:B------:R-:W-:Y:S02]  /*bb70*/  ISETP.GE.AND P3, PT, R41.reuse, R211, PT ;  /* 0x000000d32900720c */ /* 0x040fe40003f66270 */
[----:B------:R-:W-:Y:S02]  /*bb80*/  ISETP.GE.AND P4, PT, R41, R210, PT ;  /* 0x000000d22900720c */ /* 0x000fe40003f86270 */
[----:B------:R-:W-:Y:S02]  /*bb90*/  FSEL R39, R39, -INF , P3 ;  /* 0xff80000027277808 */ /* 0x000fe40001800000 */
[----:B------:R-:W-:-:S02]  /*bba0*/  I2FP.F32.S32 R37, R37 ;  /* 0x0000002500257245 */ /* 0x000fc40000201400 */
[----:B------:R-:W-:Y:S02]  /*bbb0*/  IABS R183, R183 ;  /* 0x000000b700b77213 */ /* 0x000fe40000000000 */
[----:B------:R-:W-:Y:S01]  /*bbc0*/  IABS R48, R48 ;  /* 0x0000003000307213 */ /* 0x000fe20000000000 */
[----:B------:R-:W-:Y:S01]  /*bbd0*/  FFMA.FTZ R32, -R227, R37, R32 ;  /* 0x00000025e3207223 */ /* 0x000fe20000010120 */
[----:B------:R-:W-:Y:S02]  /*bbe0*/  FSEL R50, R39, -INF , !P4 ;  /* 0xff80000027327808 */ /* 0x000fe40006000000 */
[C---:B------:R-:W-:Y:S02]  /*bbf0*/  ISETP.GE.AND P2, PT, R36.reuse, R213, PT ;  /* 0x000000d52400720c */ /* 0x040fe40003f46270 */
[C---:B------:R-:W-:Y:S02]  /*bc00*/  ISETP.GE.AND P5, PT, R36.reuse, R212, PT ;  /* 0x000000d42400720c */ /* 0x040fe40003fa6270 */
[----:B------:R-:W-:-:S02]  /*bc10*/  ISETP.GE.AND P3, PT, R36, R210, PT ;  /* 0x000000d22400720c */ /* 0x000fc40003f66270 */
[----:B------:R-:W-:Y:S02]  /*bc20*/  ISETP.GE.AND P4, PT, R36, R211, PT ;  /* 0x000000d32400720c */ /* 0x000fe40003f86270 */
[----:B------:R-:W-:Y:S02]  /*bc30*/  I2FP.F32.S32 R36, R183 ;  /* 0x000000b700247245 */ /* 0x000fe40000201400 */
[----:B------:R-:W-:Y:S02]  /*bc40*/  I2FP.F32.S32 R37, R48 ;  /* 0x0000003000257245 */ /* 0x000fe40000201400 */
[----:B------:R-:W-:Y:S01]  /*bc50*/  FSEL R241, R32, -INF , P2 ;  /* 0xff80000020f17808 */ /* 0x000fe20001000000 */
[C---:B------:R-:W-:Y:S01]  /*bc60*/  FFMA.FTZ R33, -R227.reuse, R36, R33 ;  /* 0x00000024e3217223 */ /* 0x040fe20000010121 */
[----:B------:R-:W-:Y:S01]  /*bc70*/  IABS R36, R7 ;  /* 0x0000000700247213 */ /* 0x000fe20000000000 */
[----:B------:R-:W-:Y:S01]  /*bc80*/  FFMA.FTZ R34, -R227, R37, R34 ;  /* 0x00000025e3227223 */ /* 0x000fe20000010122 */
[----:B------:R-:W-:Y:S01]  /*bc90*/  VIADD R7, R49, 0xffffff19 ;  /* 0xffffff1931077836 */ /* 0x000fe20000000000 */
[----:B------:R-:W-:-:S02]  /*bca0*/  FSEL R241, R241, -INF , !P5 ;  /* 0xff800000f1f17808 */ /* 0x000fc40006800000 */
[----:B------:R-:W-:Y:S02]  /*bcb0*/  I2FP.F32.S32 R32, R36 ;  /* 0x0000002400207245 */ /* 0x000fe40000201400 */
[----:B------:R-:W-:Y:S02]  /*bcc0*/  FSEL R34, R34, -INF , P4 ;  /* 0xff80000022227808 */ /* 0x000fe40002000000 */
[----:B------:R-:W-:Y:S01]  /*bcd0*/  ISETP.GE.AND P2, PT, R7, R213, PT ;  /* 0x000000d50700720c */ /* 0x000fe20003f46270 */
[----:B------:R-:W-:Y:S01]  /*bce0*/  FFMA.FTZ R32, -R227, R32, R35 ;  /* 0x00000020e3207223 */ /* 0x000fe20000010123 */
[----:B------:R-:W-:Y:S02]  /*bcf0*/  FSEL R48, R34, -INF , !P3 ;  /* 0xff80000022307808 */ /* 0x000fe40005800000 */
[C---:B------:R-:W-:Y:S02]  /*bd00*/  ISETP.GE.AND P3, PT, R7.reuse, R211, PT ;  /* 0x000000d30700720c */ /* 0x040fe40003f66270 */
[----:B------:R-:W-:-:S02]  /*bd10*/  ISETP.GE.AND P5, PT, R7, R212, PT ;  /* 0x000000d40700720c */ /* 0x000fc40003fa6270 */
[----:B------:R-:W-:Y:S01]  /*bd20*/  ISETP.GE.AND P4, PT, R7, R210, PT ;  /* 0x000000d20700720c */ /* 0x000fe20003f86270 */
[----:B------:R-:W-:Y:S01]  /*bd30*/  VIADD R7, R49, 0xffffff20 ;  /* 0xffffff2031077836 */ /* 0x000fe20000000000 */
[----:B------:R-:W-:Y:S02]  /*bd40*/  FSEL R33, R33, -INF , P2 ;  /* 0xff80000021217808 */ /* 0x000fe40001000000 */
[----:B------:R-:W-:Y:S02]  /*bd50*/  FSEL R225, R32, -INF , P3 ;  /* 0xff80000020e17808 */ /* 0x000fe40001800000 */
[----:B------:R-:W-:Y:S02]  /*bd60*/  IABS R6, R6 ;  /* 0x0000000600067213 */ /* 0x000fe40000000000 */
[----:B------:R-:W-:Y:S02]  /*bd70*/  IABS R5, R5 ;  /* 0x0000000500057213 */ /* 0x000fe40000000000 */
[----:B------:R-:W-:-:S02]  /*bd80*/  FSEL R239, R33, -INF , !P5 ;  /* 0xff80000021ef7808 */ /* 0x000fc40006800000 */
[----:B------:R-:W-:Y:S02]  /*bd90*/  FSEL R225, R225, -INF , !P4 ;  /* 0xff800000e1e17808 */ /* 0x000fe40006000000 */
[C---:B------:R-:W-:Y:S02]  /*bda0*/  ISETP.GE.AND P2, PT, R7.reuse, R213, PT ;  /* 0x000000d50700720c */ /* 0x040fe40003f46270 */
[C---:B------:R-:W-:Y:S02]  /*bdb0*/  ISETP.GE.AND P5, PT, R7.reuse, R212, PT ;  /* 0x000000d40700720c */ /* 0x040fe40003fa6270 */
[C---:B------:R-:W-:Y:S02]  /*bdc0*/  ISETP.GE.AND P3, PT, R7.reuse, R210, PT ;  /* 0x000000d20700720c */ /* 0x040fe40003f66270 */
[----:B------:R-:W-:Y:S02]  /*bdd0*/  ISETP.GE.AND P4, PT, R7, R211, PT ;  /* 0x000000d30700720c */ /* 0x000fe40003f86270 */
[----:B------:R-:W-:-:S02]  /*bde0*/  I2FP.F32.S32 R7, R6 ;  /* 0x0000000600077245 */ /* 0x000fc40000201400 */
[----:B------:R-:W-:Y:S02]  /*bdf0*/  IABS R4, R4 ;  /* 0x0000000400047213 */ /* 0x000fe40000000000 */
[----:B------:R-:W-:Y:S01]  /*be00*/  I2FP.F32.S32 R6, R5 ;  /* 0x0000000500067245 */ /* 0x000fe20000201400 */
[C---:B------:R-:W-:Y:S01]  /*be10*/  FFMA.FTZ R28, -R227.reuse, R7, R28 ;  /* 0x00000007e31c7223 */ /* 0x040fe2000001011c */
[----:B------:R-:W-:Y:S02]  /*be20*/  I2FP.F32.S32 R33, R4 ;  /* 0x0000000400217245 */ /* 0x000fe40000201400 */
[----:B------:R-:W-:Y:S01]  /*be30*/  IABS R32, R11 ;  /* 0x0000000b00207213 */ /* 0x000fe20000000000 */
[----:B------:R-:W-:Y:S01]  /*be40*/  FFMA.FTZ R29, -R227, R6, R29 ;  /* 0x00000006e31d7223 */ /* 0x000fe2000001011d */
[----:B------:R-:W-:Y:S01]  /*be50*/  VIADD R11, R49, 0xffffff21 ;  /* 0xffffff21310b7836 */ /* 0x000fe20000000000 */
[----:B------:R-:W1:Y:S01]  /*be60*/  LDSM.16.M88.4 R4, [R132+0x9800] ;  /* 0x009800008404783b */ /* 0x000e620000000200 */
[----:B------:R-:W-:Y:S01]  /*be70*/  FFMA.FTZ R30, -R227, R33, R30 ;  /* 0x00000021e31e7223 */ /* 0x000fe2000001011e */
[----:B------:R-:W-:-:S02]  /*be80*/  FSEL R187, R28, -INF , P2 ;  /* 0xff8000001cbb7808 */ /* 0x000fc40001000000 */
[----:B------:R-:W-:Y:S02]  /*be90*/  I2FP.F32.S32 R28, R32 ;  /* 0x00000020001c7245 */ /* 0x000fe40000201400 */
[----:B------:R-:W-:Y:S02]  /*bea0*/  FSEL R30, R30, -INF , P4 ;  /* 0xff8000001e1e7808 */ /* 0x000fe40002000000 */
[----:B------:R-:W-:Y:S01]  /*beb0*/  IABS R10, R10 ;  /* 0x0000000a000a7213 */ /* 0x000fe20000000000 */
[----:B------:R-:W-:Y:S01]  /*bec0*/  FFMA.FTZ R28, -R227, R28, R31 ;  /* 0x0000001ce31c7223 */ /* 0x000fe2000001011f */
[----:B------:R-:W-:Y:S02]  /*bed0*/  FSEL R187, R187, -INF , !P5 ;  /* 0xff800000bbbb7808 */ /* 0x000fe40006800000 */
[----:B------:R-:W-:Y:S02]  /*bee0*/  FSEL R223, R30, -INF , !P3 ;  /* 0xff8000001edf7808 */ /* 0x000fe40005800000 */
[----:B------:R-:W-:-:S02]  /*bef0*/  ISETP.GE.AND P2, PT, R11, R213, PT ;  /* 0x000000d50b00720c */ /* 0x000fc40003f46270 */
[C---:B------:R-:W-:Y:S02]  /*bf00*/  ISETP.GE.AND P5, PT, R11.reuse, R212, PT ;  /* 0x000000d40b00720c */ /* 0x040fe40003fa6270 */
[C---:B------:R-:W-:Y:S02]  /*bf10*/  ISETP.GE.AND P4, PT, R11.reuse, R210, PT ;  /* 0x000000d20b00720c */ /* 0x040fe40003f86270 */
[----:B------:R-:W-:Y:S01]  /*bf20*/  ISETP.GE.AND P3, PT, R11, R211, PT ;  /* 0x000000d30b00720c */ /* 0x000fe20003f66270 */
[----:B------:R-:W-:Y:S01]  /*bf30*/  VIADD R11, R49, 0xffffff28 ;  /* 0xffffff28310b7836 */ /* 0x000fe20000000000 */
[----:B------:R-:W-:Y:S02]  /*bf40*/  IABS R8, R8 ;  /* 0x0000000800087213 */ /* 0x000fe40000000000 */
[----:B------:R-:W-:Y:S02]  /*bf50*/  FSEL R29, R29, -INF , P2 ;  /* 0xff8000001d1d7808 */ /* 0x000fe40001000000 */
[----:B------:R-:W-:-:S02]  /*bf60*/  ISETP.GE.AND P2, PT, R11, R213, PT ;  /* 0x000000d50b00720c */ /* 0x000fc40003f46270 */
[----:B------:R-:W-:Y:S02]  /*bf70*/  FSEL R217, R28, -INF , P3 ;  /* 0xff8000001cd97808 */ /* 0x000fe40001800000 */
[----:B------:R-:W-:Y:S02]  /*bf80*/  IABS R9, R9 ;  /* 0x0000000900097213 */ /* 0x000fe40000000000 */
[----:B------:R-:W-:Y:S02]  /*bf90*/  FSEL R183, R29, -INF , !P5 ;  /* 0xff8000001db77808 */ /* 0x000fe40006800000 */
[----:B------:R-:W-:Y:S02]  /*bfa0*/  FSEL R217, R217, -INF , !P4 ;  /* 0xff800000d9d97808 */ /* 0x000fe40006000000 */
[C---:B------:R-:W-:Y:S02]  /*bfb0*/  ISETP.GE.AND P5, PT, R11.reuse, R212, PT ;  /* 0x000000d40b00720c */ /* 0x040fe40003fa6270 */
[----:B------:R-:W-:Y:S01]  /*bfc0*/  ISETP.GE.AND P3, PT, R11, R210, PT ;  /* 0x000000d20b00720c */ /* 0x000fe20003f66270 */
[----:B-1----:R-:W-:Y:S01]  /*bfd0*/  HMMA.16816.F32 R20, R12, R4, R20 ;  /* 0x000000040c14723c */ /* 0x002fe20000001814 */
[----:B------:R-:W-:-:S02]  /*bfe0*/  I2FP.F32.S32 R4, R10 ;  /* 0x0000000a00047245 */ /* 0x000fc40000201400 */
[----:B------:R-:W-:Y:S02]  /*bff0*/  I2FP.F32.S32 R5, R8 ;  /* 0x0000000800057245 */ /* 0x000fe40000201400 */
[----:B------:R-:W-:Y:S01]  /*c000*/  ISETP.GE.AND P4, PT, R11, R211, PT ;  /* 0x000000d30b00720c */ /* 0x000fe20003f86270 */
[C---:B------:R-:W-:Y:S01]  /*c010*/  FFMA.FTZ R4, -R227.reuse, R4, R24 ;  /* 0x00000004e3047223 */ /* 0x040fe20000010118 */
[----:B------:R-:W-:Y:S01]  /*c020*/  IABS R24, R185 ;  /* 0x000000b900187213 */ /* 0x000fe20000000000 */
[----:B------:R-:W-:Y:S01]  /*c030*/  FFMA.FTZ R26, -R227, R5, R26 ;  /* 0x00000005e31a7223 */ /* 0x000fe2000001011a */
[----:B------:R-:W-:Y:S01]  /*c040*/  I2FP.F32.S32 R28, R9 ;  /* 0x00000009001c7245 */ /* 0x000fe20000201400 */
[----:B------:R-:W-:Y:S01]  /*c050*/  VIADD R5, R49, 0xffffff29 ;  /* 0xffffff2931057836 */ /* 0x000fe20000000000 */
[----:B------:R-:W-:Y:S01]  /*c060*/  FSEL R185, R4, -INF , P2 ;  /* 0xff80000004b97808 */ /* 0x000fe20001000000 */
[----:B------:R-:W-:Y:S01]  /*c070*/  IMAD.MOV.U32 R4, RZ, RZ, R24 ;  /* 0x000000ffff047224 */ /* 0x000fe200078e0018 */
[----:B------:R-:W1:Y:S01]  /*c080*/  LDSM.16.M88.4 R8, [R188+0xa000] ;  /* 0x00a00000bc08783b */ /* 0x000e620000000200 */
[----:B------:R-:W-:Y:S01]  /*c090*/  FSEL R203, R26, -INF , P4 ;  /* 0xff8000001acb7808 */ /* 0x000fe20002000000 */
[----:B------:R-:W-:Y:S01]  /*c0a0*/  FFMA.FTZ R28, -R227, R28, R25 ;  /* 0x0000001ce31c7223 */ /* 0x000fe20000010119 */
[----:B------:R-:W-:Y:S01]  /*c0b0*/  ISETP.GE.AND P2, PT, R5, R213, PT ;  /* 0x000000d50500720c */ /* 0x000fe20003f46270 */
[----:B------:R-:W-:Y:S01]  /*c0c0*/  VIADD R25, R49, 0xffffff30 ;  /* 0xffffff3031197836 */ /* 0x000fe20000000000 */
[----:B------:R-:W-:Y:S01]  /*c0d0*/  I2FP.F32.S32 R4, R4 ;  /* 0x0000000400047245 */ /* 0x000fe20000201400 */
[----:B------:R-:W-:Y:S01]  /*c0e0*/  HMMA.16816.F32 R16, R12, R6, R16 ;  /* 0x000000060c10723c */ /* 0x000fe20000001810 */
[----:B------:R-:W-:-:S02]  /*c0f0*/  FSEL R203, R203, -INF , !P3 ;  /* 0xff800000cbcb7808 */ /* 0x000fc40005800000 */
[----:B------:R-:W-:Y:S01]  /*c100*/  ISETP.GE.AND P3, PT, R5, R211, PT ;  /* 0x000000d30500720c */ /* 0x000fe20003f66270 */
[----:B------:R-:W-:Y:S01]  /*c110*/  FFMA.FTZ R4, -R227, R4, R27 ;  /* 0x00000004e3047223 */ /* 0x000fe2000001011b */
[----:B------:R-:W-:Y:S02]  /*c120*/  IABS R24, R181 ;  /* 0x000000b500187213 */ /* 0x000fe40000000000 */
[----:B------:R-:W-:Y:S02]  /*c130*/  FSEL R185, R185, -INF , !P5 ;  /* 0xff800000b9b97808 */ /* 0x000fe40006800000 */
[----:B------:R-:W-:Y:S02]  /*c140*/  IABS R26, R179 ;  /* 0x000000b3001a7213 */ /* 0x000fe40000000000 */
[C---:B------:R-:W-:Y:S02]  /*c150*/  ISETP.GE.AND P5, PT, R5.reuse, R212, PT ;  /* 0x000000d40500720c */ /* 0x040fe40003fa6270 */
[----:B------:R-:W-:-:S02]  /*c160*/  ISETP.GE.AND P4, PT, R5, R210, PT ;  /* 0x000000d20500720c */ /* 0x000fc40003f86270 */
[----:B------:R-:W-:Y:S02]  /*c170*/  FSEL R28, R28, -INF , P2 ;  /* 0xff8000001c1c7808 */ /* 0x000fe40001000000 */
[----:B------:R-:W-:Y:S01]  /*c180*/  FSEL R179, R4, -INF , P3 ;  /* 0xff80000004b37808 */ /* 0x000fe20001800000 */
[----:B------:R-:W-:Y:S01]  /*c190*/  IMAD.MOV.U32 R4, RZ, RZ, R26 ;  /* 0x000000ffff047224 */ /* 0x000fe200078e001a */
[----:B------:R-:W-:Y:S02]  /*c1a0*/  I2FP.F32.S32 R24, R24 ;  /* 0x0000001800187245 */ /* 0x000fe40000201400 */
[----:B------:R-:W-:Y:S02]  /*c1b0*/  FSEL R181, R28, -INF , !P5 ;  /* 0xff8000001cb57808 */ /* 0x000fe40006800000 */
[----:B------:R-:W-:Y:S01]  /*c1c0*/  FSEL R179, R179, -INF , !P4 ;  /* 0xff800000b3b37808 */ /* 0x000fe20006000000 */
[----:B------:R-:W-:Y:S01]  /*c1d0*/  FFMA.FTZ R21, -R227, R24, R21 ;  /* 0x00000018e3157223 */ /* 0x000fe20000010115 */
[----:B------:R-:W-:-:S02]  /*c1e0*/  ISETP.GE.AND P2, PT, R25, R213, PT ;  /* 0x000000d51900720c */ /* 0x000fc40003f46270 */
[C---:B------:R-:W-:Y:S02]  /*c1f0*/  ISETP.GE.AND P5, PT, R25.reuse, R212, PT ;  /* 0x000000d41900720c */ /* 0x040fe40003fa6270 */
[C---:B------:R-:W-:Y:S02]  /*c200*/  ISETP.GE.AND P3, PT, R25.reuse, R210, PT ;  /* 0x000000d21900720c */ /* 0x040fe40003f66270 */
[----:B------:R-:W-:Y:S02]  /*c210*/  ISETP.GE.AND P4, PT, R25, R211, PT ;  /* 0x000000d31900720c */ /* 0x000fe40003f86270 */
[----:B------:R-:W2:Y:S01]  /*c220*/  LDSM.16.M88.4 R24, [R132+0xa000] ;  /* 0x00a000008418783b */ /* 0x000ea20000000200 */
[----:B------:R-:W-:Y:S01]  /*c230*/  IABS R5, R251 ;  /* 0x000000fb00057213 */ /* 0x000fe20000000000 */
[----:B-1----:R-:W-:Y:S01]  /*c240*/  HMMA.16816.F32 R164, R64, R8, R164 ;  /* 0x0000000840a4723c */ /* 0x002fe200000018a4 */
[----:B------:R-:W-:Y:S01]  /*c250*/  I2FP.F32.S32 R4, R4 ;  /* 0x0000000400047245 */ /* 0x000fe20000201400 */
[----:B------:R-:W-:Y:S01]  /*c260*/  VIADD R8, R49, 0xffffff38 ;  /* 0xffffff3831087836 */ /* 0x000fe20000000000 */
[----:B------:R-:W-:-:S02]  /*c270*/  I2FP.F32.S32 R5, R5 ;  /* 0x0000000500057245 */ /* 0x000fc40000201400 */
[----:B------:R-:W-:Y:S01]  /*c280*/  IABS R175, R175 ;  /* 0x000000af00af7213 */ /* 0x000fe20000000000 */
[C---:B------:R-:W-:Y:S01]  /*c290*/  FFMA.FTZ R22, -R227.reuse, R4, R22 ;  /* 0x00000004e3167223 */ /* 0x040fe20000010116 */
[----:B------:R-:W-:Y:S01]  /*c2a0*/  IABS R169, R169 ;  /* 0x000000a900a97213 */ /* 0x000fe20000000000 */
[----:B------:R-:W-:Y:S01]  /*c2b0*/  FFMA.FTZ R20, -R227, R5, R20 ;  /* 0x00000005e3147223 */ /* 0x000fe20000010114 */
[----:B------:R-:W-:Y:S01]  /*c2c0*/  VIADD R5, R49, 0xffffff31 ;  /* 0xffffff3131057836 */ /* 0x000fe20000000000 */
[----:B------:R-:W-:Y:S01]  /*c2d0*/  IABS R9, R177 ;  /* 0x000000b100097213 */ /* 0x000fe20000000000 */
[----:B------:R-:W-:Y:S01]  /*c2e0*/  IMAD.MOV.U32 R4, RZ, RZ, R175 ;  /* 0x000000ffff047224 */ /* 0x000fe200078e00af */
[----:B------:R-:W-:Y:S01]  /*c2f0*/  FSEL R175, R22, -INF , P4 ;  /* 0xff80000016af7808 */ /* 0x000fe20002000000 */
[----:B------:R-:W-:Y:S01]  /*c300*/  HMMA.16816.F32 R160, R64, R10, R160 ;  /* 0x0000000a40a0723c */ /* 0x000fe200000018a0 */
[----:B------:R-:W-:Y:S01]  /*c310*/  FSEL R20, R20, -INF , P2 ;  /* 0xff80000014147808 */ /* 0x000fe20001000000 */
[----:B------:R-:W-:Y:S01]  /*c320*/  IMAD.MOV.U32 R10, RZ, RZ, R169 ;  /* 0x000000ffff0a7224 */ /* 0x000fe200078e00a9 */
[----:B------:R-:W-:-:S02]  /*c330*/  ISETP.GE.AND P2, PT, R5, R213, PT ;  /* 0x000000d50500720c */ /* 0x000fc40003f46270 */
[----:B------:R-:W-:Y:S02]  /*c340*/  FSEL R252, R20, -INF , !P5 ;  /* 0xff80000014fc7808 */ /* 0x000fe40006800000 */
[----:B------:R-:W-:Y:S02]  /*c350*/  ISETP.GE.AND P5, PT, R5, R212, PT ;  /* 0x000000d40500720c */ /* 0x000fe40003fa6270 */
[----:B------:R-:W-:Y:S02]  /*c360*/  I2FP.F32.S32 R4, R4 ;  /* 0x0000000400047245 */ /* 0x000fe40000201400 */
[----:B------:R-:W-:Y:S02]  /*c370*/  FSEL R21, R21, -INF , P2 ;  /* 0xff80000015157808 */ /* 0x000fe40001000000 */
[----:B------:R-:W-:Y:S01]  /*c380*/  FSEL R175, R175, -INF , !P3 ;  /* 0xff800000afaf7808 */ /* 0x000fe20005800000 */
[----:B------:R-:W-:Y:S01]  /*c390*/  FFMA.FTZ R4, -R227, R4, R23 ;  /* 0x00000004e3047223 */ /* 0x000fe20000010117 */
[----:B------:R-:W-:-:S02]  /*c3a0*/  ISETP.GE.AND P4, PT, R5, R210, PT ;  /* 0x000000d20500720c */ /* 0x000fc40003f86270 */
[----:B------:R-:W-:Y:S02]  /*c3b0*/  ISETP.GE.AND P3, PT, R5, R211, PT ;  /* 0x000000d30500720c */ /* 0x000fe40003f66270 */
[----:B------:R-:W-:Y:S02]  /*c3c0*/  IABS R5, R171 ;  /* 0x000000ab00057213 */ /* 0x000fe40000000000 */
[----:B------:R-:W-:Y:S02]  /*c3d0*/  FSEL R171, R21, -INF , !P5 ;  /* 0xff80000015ab7808 */ /* 0x000fe40006800000 */
[----:B------:R-:W-:Y:S02]  /*c3e0*/  IABS R21, R176 ;  /* 0x000000b000157213 */ /* 0x000fe40000000000 */
[----:B------:R-:W-:Y:S01]  /*c3f0*/  I2FP.F32.S32 R20, R5 ;  /* 0x0000000500147245 */ /* 0x000fe20000201400 */
[----:B--2---:R-:W-:Y:S01]  /*c400*/  HMMA.16816.F32 R164, R12, R24, R164 ;  /* 0x000000180ca4723c */ /* 0x004fe200000018a4 */
[----:B------:R-:W-:-:S02]  /*c410*/  I2FP.F32.S32 R21, R21 ;  /* 0x0000001500157245 */ /* 0x000fc40000201400 */
[----:B------:R-:W-:Y:S01]  /*c420*/  FSEL R176, R4, -INF , P3 ;  /* 0xff80000004b07808 */ /* 0x000fe20001800000 */
[C---:B------:R-:W-:Y:S01]  /*c430*/  FFMA.FTZ R16, -R227.reuse, R20, R16 ;  /* 0x00000014e3107223 */ /* 0x040fe20000010110 */
[----:B------:R-:W-:Y:S01]  /*c440*/  ISETP.GE.AND P2, PT, R8, R213, PT ;  /* 0x000000d50800720c */ /* 0x000fe20003f46270 */
[----:B------:R-:W-:Y:S01]  /*c450*/  FFMA.FTZ R18, -R227, R21, R18 ;  /* 0x00000015e3127223 */ /* 0x000fe20000010112 */
[----:B------:R-:W-:Y:S01]  /*c460*/  FSEL R176, R176, -INF , !P4 ;  /* 0xff800000b0b07808 */ /* 0x000fe20006000000 */
[----:B------:R-:W1:Y:S01]  /*c470*/  LDSM.16.M88.4 R4, [R188+0xa800] ;  /* 0x00a80000bc04783b */ /* 0x000e620000000200 */
[C---:B------:R-:W-:Y:S01]  /*c480*/  ISETP.GE.AND P4, PT, R8.reuse, R211, PT ;  /* 0x000000d30800720c */ /* 0x040fe20003f86270 */
[----:B------:R-:W-:Y:S01]  /*c490*/  HMMA.16816.F32 R160, R12, R26, R160 ;  /* 0x0000001a0ca0723c */ /* 0x000fe200000018a0 */
[C---:B------:R-:W-:Y:S02]  /*c4a0*/  ISETP.GE.AND P5, PT, R8.reuse, R212, PT ;  /* 0x000000d40800720c */ /* 0x040fe40003fa6270 */
[----:B------:R-:W-:-:S02]  /*c4b0*/  ISETP.GE.AND P3, PT, R8, R210, PT ;  /* 0x000000d20800720c */ /* 0x000fc40003f66270 */
[----:B------:R-:W-:Y:S01]  /*c4c0*/  I2FP.F32.S32 R8, R9 ;  /* 0x0000000900087245 */ /* 0x000fe20000201400 */
[----:B------:R-:W-:Y:S01]  /*c4d0*/  VIADD R9, R49, 0xffffff39 ;  /* 0xffffff3931097836 */ /* 0x000fe20000000000 */
[----:B------:R-:W-:Y:S02]  /*c4e0*/  FSEL R16, R16, -INF , P2 ;  /* 0xff80000010107808 */ /* 0x000fe40001000000 */
[----:B------:R-:W-:Y:S01]  /*c4f0*/  FSEL R18, R18, -INF , P4 ;  /* 0xff80000012127808 */ /* 0x000fe20002000000 */
[----:B------:R-:W-:Y:S01]  /*c500*/  FFMA.FTZ R17, -R227, R8, R17 ;  /* 0x00000008e3117223 */ /* 0x000fe20000010111 */
[----:B------:R-:W-:Y:S01]  /*c510*/  I2FP.F32.S32 R10, R10 ;  /* 0x0000000a000a7245 */ /* 0x000fe20000201400 */
[----:B------:R-:W-:Y:S01]  /*c520*/  VIADD R8, R49, 0xffffff40 ;  /* 0xffffff4031087836 */ /* 0x000fe20000000000 */
[----:B------:R-:W-:Y:S02]  /*c530*/  IABS R11, R250 ;  /* 0x000000fa000b7213 */ /* 0x000fe40000000000 */
[----:B------:R-:W-:Y:S01]  /*c540*/  FSEL R169, R16, -INF , !P5 ;  /* 0xff80000010a97808 */ /* 0x000fe20006800000 */
[----:B------:R-:W-:Y:S01]  /*c550*/  FFMA.FTZ R10, -R227, R10, R19 ;  /* 0x0000000ae30a7223 */ /* 0x000fe20000010113 */
[----:B------:R-:W-:-:S02]  /*c560*/  FSEL R177, R18, -INF , !P3 ;  /* 0xff80000012b17808 */ /* 0x000fc40005800000 */
[C---:B------:R-:W-:Y:S02]  /*c570*/  ISETP.GE.AND P2, PT, R9.reuse, R213, PT ;  /* 0x000000d50900720c */ /* 0x040fe40003f46270 */
[C---:B------:R-:W-:Y:S02]  /*c580*/  ISETP.GE.AND P5, PT, R9.reuse, R212, PT ;  /* 0x000000d40900720c */ /* 0x040fe40003fa6270 */
[C---:B------:R-:W-:Y:S02]  /*c590*/  ISETP.GE.AND P4, PT, R9.reuse, R210, PT ;  /* 0x000000d20900720c */ /* 0x040fe40003f86270 */
[----:B------:R-:W-:Y:S02]  /*c5a0*/  ISETP.GE.AND P3, PT, R9, R211, PT ;  /* 0x000000d30900720c */ /* 0x000fe40003f66270 */
[----:B------:R-:W-:Y:S02]  /*c5b0*/  I2FP.F32.S32 R11, R11 ;  /* 0x0000000b000b7245 */ /* 0x000fe40000201400 */
[----:B------:R-:W-:-:S02]  /*c5c0*/  IABS R9, R244 ;  /* 0x000000f400097213 */ /* 0x000fc40000000000 */
[----:B------:R-:W-:Y:S01]  /*c5d0*/  FSEL R17, R17, -INF , P2 ;  /* 0xff80000011117808 */ /* 0x000fe20001000000 */
[C---:B------:R-:W-:Y:S01]  /*c5e0*/  FFMA.FTZ R11, -R227.reuse, R11, R164 ;  /* 0x0000000be30b7223 */ /* 0x040fe200000101a4 */
[----:B------:R-:W-:Y:S02]  /*c5f0*/  I2FP.F32.S32 R9, R9 ;  /* 0x0000000900097245 */ /* 0x000fe40000201400 */
[----:B------:R-:W-:Y:S02]  /*c600*/  ISETP.GE.AND P2, PT, R8, R213, PT ;  /* 0x000000d50800720c */ /* 0x000fe40003f46270 */
[----:B------:R-:W-:Y:S01]  /*c610*/  IABS R16, R173 ;  /* 0x000000ad00107213 */ /* 0x000fe20000000000 */
[----:B------:R-:W-:Y:S01]  /*c620*/  FFMA.FTZ R9, -R227, R9, R166 ;  /* 0x00000009e3097223 */ /* 0x000fe200000101a6 */
[----:B------:R-:W-:Y:S01]  /*c630*/  FSEL R250, R10, -INF , P3 ;  /* 0xff8000000afa7808 */ /* 0x000fe20001800000 */
[----:B-1----:R-:W-:Y:S01]  /*c640*/  HMMA.16816.F32 R156, R64, R4, R156 ;  /* 0x00000004409c723c */ /* 0x002fe2000000189c */
[----:B------:R-:W-:Y:S01]  /*c650*/  IABS R238, R238 ;  /* 0x000000ee00ee7213 */ /* 0x000fe20000000000 */
[----:B------:R-:W-:Y:S01]  /*c660*/  VIADD R4, R49, 0xffffff41 ;  /* 0xffffff4131047836 */ /* 0x000fe20000000000 */
[----:B------:R-:W-:-:S02]  /*c670*/  FSEL R173, R17, -INF , !P5 ;  /* 0xff80000011ad7808 */ /* 0x000fc40006800000 */
[----:B------:R-:W-:Y:S01]  /*c680*/  I2FP.F32.S32 R10, R16 ;  /* 0x00000010000a7245 */ /* 0x000fe20000201400 */
[----:B------:R-:W-:Y:S01]  /*c690*/  IMAD.MOV.U32 R16, RZ, RZ, R238 ;  /* 0x000000ffff107224 */ /* 0x000fe200078e00ee */
[----:B------:R-:W-:Y:S01]  /*c6a0*/  FSEL R250, R250, -INF , !P4 ;  /* 0xff800000fafa7808 */ /* 0x000fe20006000000 */
[----:B------:R-:W-:Y:S01]  /*c6b0*/  HMMA.16816.F32 R152, R64, R6, R152 ;  /* 0x000000064098723c */ /* 0x000fe20000001898 */
[----:B------:R-:W-:Y:S01]  /*c6c0*/  FSEL R11, R11, -INF , P2 ;  /* 0xff8000000b0b7808 */ /* 0x000fe20001000000 */
[----:B------:R-:W-:Y:S01]  /*c6d0*/  FFMA.FTZ R165, -R227, R10, R165 ;  /* 0x0000000ae3a57223 */ /* 0x000fe200000101a5 */
[C---:B------:R-:W-:Y:S02]  /*c6e0*/  ISETP.GE.AND P5, PT, R8.reuse, R212, PT ;  /* 0x000000d40800720c */ /* 0x040fe40003fa6270 */
[C---:B------:R-:W-:Y:S02]  /*c6f0*/  ISETP.GE.AND P4, PT, R8.reuse, R211, PT ;  /* 0x000000d30800720c */ /* 0x040fe40003f86270 */
[----:B------:R-:W-:-:S02]  /*c700*/  ISETP.GE.AND P3, PT, R8, R210, PT ;  /* 0x000000d20800720c */ /* 0x000fc40003f66270 */
[----:B------:R-:W-:Y:S02]  /*c710*/  FSEL R238, R11, -INF , !P5 ;  /* 0xff8000000bee7808 */ /* 0x000fe40006800000 */
[----:B------:R-:W-:Y:S02]  /*c720*/  FSEL R244, R9, -INF , P4 ;  /* 0xff80000009f47808 */ /* 0x000fe40002000000 */
[----:B------:R-:W1:Y:S01]  /*c730*/  LDSM.16.M88.4 R8, [R132+0xa800] ;  /* 0x00a800008408783b */ /* 0x000e620000000200 */
        /* <DEDUP_REMOVED lines=14> */
[----:B------:R-:W-:Y:S01]  /*c820*/  IABS R242, R242 ;  /* 0x000000f200f27213 */ /* 0x000fe20000000000 */
[----:B------:R-:W-:Y:S01]  /*c830*/  FFMA.FTZ R21, -R227, R21, R162 ;  /* 0x00000015e3157223 */ /* 0x000fe200000101a2 */
[----:B------:R-:W-:Y:S01]  /*c840*/  FSEL R165, R165, -INF , P2 ;  /* 0xff800000a5a57808 */ /* 0x000fe20001000000 */
[----:B------:R-:W2:Y:S01]  /*c850*/  LDSM.16.M88.4 R16, [R188+0xb000] ;  /* 0x00b00000bc10783b */ /* 0x000ea20000000200 */
[----:B------:R-:W-:Y:S01]  /*c860*/  IABS R5, R248 ;  /* 0x000000f800057213 */ /* 0x000fe20000000000 */
[----:B------:R-:W-:Y:S01]  /*c870*/  IMAD.MOV.U32 R6, RZ, RZ, R242 ;  /* 0x000000ffff067224 */ /* 0x000fe200078e00f2 */
[----:B------:R-:W-:Y:S02]  /*c880*/  FSEL R246, R246, -INF , !P4 ;  /* 0xff800000f6f67808 */ /* 0x000fe40006000000 */
[----:B------:R-:W-:-:S02]  /*c890*/  ISETP.GE.AND P2, PT, R4, R213, PT ;  /* 0x000000d50400720c */ /* 0x000fc40003f46270 */
[C---:B------:R-:W-:Y:S02]  /*c8a0*/  ISETP.GE.AND P4, PT, R4.reuse, R211, PT ;  /* 0x000000d30400720c */ /* 0x040fe40003f86270 */
[----:B------:R-:W-:Y:S02]  /*c8b0*/  FSEL R240, R165, -INF , !P5 ;  /* 0xff800000a5f07808 */ /* 0x000fe40006800000 */
[C---:B------:R-:W-:Y:S02]  /*c8c0*/  ISETP.GE.AND P5, PT, R4.reuse, R212, PT ;  /* 0x000000d40400720c */ /* 0x040fe40003fa6270 */
[----:B------:R-:W-:Y:S01]  /*c8d0*/  ISETP.GE.AND P3, PT, R4, R210, PT ;  /* 0x000000d20400720c */ /* 0x000fe20003f66270 */
[C---:B-1----:R-:W-:Y:S01]  /*c8e0*/  HMMA.16816.F32 R156, R12.reuse, R8, R156 ;  /* 0x000000080c9c723c */ /* 0x042fe2000000189c */
[----:B------:R-:W-:Y:S01]  /*c8f0*/  I2FP.F32.S32 R4, R5 ;  /* 0x0000000500047245 */ /* 0x000fe20000201400 */
[C---:B------:R-:W-:Y:S01]  /*c900*/  VIADD R5, R49.reuse, 0xffffff49 ;  /* 0xffffff4931057836 */ /* 0x040fe20000000000 */
[----:B------:R-:W-:Y:S01]  /*c910*/  FSEL R20, R20, -INF , P2 ;  /* 0xff80000014147808 */ /* 0x000fe20001000000 */
[----:B------:R-:W-:Y:S01]  /*c920*/  VIADD R9, R49, 0xffffff51 ;  /* 0xffffff5131097836 */ /* 0x000fe20000000000 */
[----:B------:R-:W-:Y:S01]  /*c930*/  FSEL R21, R21, -INF , P4 ;  /* 0xff80000015157808 */ /* 0x000fe20002000000 */
[----:B------:R-:W-:Y:S01]  /*c940*/  FFMA.FTZ R161, -R227, R4, R161 ;  /* 0x00000004e3a17223 */ /* 0x000fe200000101a1 */
[----:B------:R-:W-:Y:S01]  /*c950*/  I2FP.F32.S32 R6, R6 ;  /* 0x0000000600067245 */ /* 0x000fe20000201400 */
[----:B------:R-:W-:Y:S01]  /*c960*/  VIADD R4, R49, 0xffffff50 ;  /* 0xffffff5031047836 */ /* 0x000fe20000000000 */
[----:B------:R-:W-:Y:S01]  /*c970*/  IABS R7, R236 ;  /* 0x000000ec00077213 */ /* 0x000fe20000000000 */
[----:B------:R-:W-:Y:S01]  /*c980*/  HMMA.16816.F32 R152, R12, R10, R152 ;  /* 0x0000000a0c98723c */ /* 0x000fe20000001898 */
        /* <DEDUP_REMOVED lines=8> */
[----:B------:R-:W-:Y:S01]  /*ca10*/  IABS R5, R224 ;  /* 0x000000e000057213 */ /* 0x000fe20000000000 */
[----:B--2---:R-:W-:Y:S01]  /*ca20*/  HMMA.16816.F32 R148, R64, R16, R148 ;  /* 0x000000104094723c */ /* 0x004fe20000001894 */
[----:B------:R-:W-:Y:S01]  /*ca30*/  FSEL R161, R161, -INF , P2 ;  /* 0xff800000a1a17808 */ /* 0x000fe20001000000 */
[----:B------:R-:W-:Y:S01]  /*ca40*/  FFMA.FTZ R7, -R227, R7, R156 ;  /* 0x00000007e3077223 */ /* 0x000fe2000001019c */
[----:B------:R-:W-:Y:S01]  /*ca50*/  IABS R8, R234 ;  /* 0x000000ea00087213 */ /* 0x000fe20000000000 */
[----:B------:R-:W-:Y:S01]  /*ca60*/  VIADD R16, R49, 0xffffff58 ;  /* 0xffffff5831107836 */ /* 0x000fe20000000000 */
[----:B------:R-:W-:-:S02]  /*ca70*/  I2FP.F32.S32 R5, R5 ;  /* 0x0000000500057245 */ /* 0x000fc40000201400 */
[----:B------:R-:W-:Y:S01]  /*ca80*/  ISETP.GE.AND P2, PT, R4, R213, PT ;  /* 0x000000d50400720c */ /* 0x000fe20003f46270 */
[----:B------:R-:W-:Y:S01]  /*ca90*/  HMMA.16816.F32 R144, R64, R18, R144 ;  /* 0x000000124090723c */ /* 0x000fe20000001890 */
[----:B------:R-:W-:Y:S01]  /*caa0*/  FSEL R234, R6, -INF , P3 ;  /* 0xff80000006ea7808 */ /* 0x000fe20001800000 */
[----:B------:R-:W-:Y:S01]  /*cab0*/  FFMA.FTZ R5, -R227, R5, R158 ;  /* 0x00000005e3057223 */ /* 0x000fe2000001019e */
[----:B------:R-:W-:Y:S02]  /*cac0*/  IABS R186, R186 ;  /* 0x000000ba00ba7213 */ /* 0x000fe40000000000 */
[----:B------:R-:W-:Y:S02]  /*cad0*/  FSEL R236, R161, -INF , !P5 ;  /* 0xff800000a1ec7808 */ /* 0x000fe40006800000 */
[----:B------:R-:W-:Y:S01]  /*cae0*/  I2FP.F32.S32 R6, R8 ;  /* 0x0000000800067245 */ /* 0x000fe20000201400 */
[----:B------:R-:W-:Y:S01]  /*caf0*/  IMAD.MOV.U32 R8, RZ, RZ, R186 ;  /* 0x000000ffff087224 */ /* 0x000fe200078e00ba */
[----:B------:R-:W-:-:S02]  /*cb00*/  FSEL R234, R234, -INF , !P4 ;  /* 0xff800000eaea7808 */ /* 0x000fc40006000000 */
[----:B------:R-:W-:Y:S01]  /*cb10*/  FSEL R7, R7, -INF , P2 ;  /* 0xff80000007077808 */ /* 0x000fe20001000000 */
[----:B------:R-:W-:Y:S01]  /*cb20*/  FFMA.FTZ R157, -R227, R6, R157 ;  /* 0x00000006e39d7223 */ /* 0x000fe2000001019d */
[C---:B------:R-:W-:Y:S02]  /*cb30*/  ISETP.GE.AND P5, PT, R4.reuse, R212, PT ;  /* 0x000000d40400720c */ /* 0x040fe40003fa6270 */
[C---:B------:R-:W-:Y:S02]  /*cb40*/  ISETP.GE.AND P4, PT, R4.reuse, R211, PT ;  /* 0x000000d30400720c */ /* 0x040fe40003f86270 */
[----:B------:R-:W-:Y:S02]  /*cb50*/  ISETP.GE.AND P3, PT, R4, R210, PT ;  /* 0x000000d20400720c */ /* 0x000fe40003f66270 */
[----:B------:R-:W-:Y:S02]  /*cb60*/  FSEL R186, R7, -INF , !P5 ;  /* 0xff80000007ba7808 */ /* 0x000fe40006800000 */
[----:B------:R-:W-:-:S02]  /*cb70*/  FSEL R224, R5, -INF , P4 ;  /* 0xff80000005e07808 */ /* 0x000fc40002000000 */
[----:B------:R-:W1:Y:S01]  /*cb80*/  LDSM.16.M88.4 R4, [R132+0xb000] ;  /* 0x00b000008404783b */ /* 0x000e620000000200 */
[----:B------:R-:W-:Y:S02]  /*cb90*/  I2FP.F32.S32 R8, R8 ;  /* 0x0000000800087245 */ /* 0x000fe40000201400 */
[----:B------:R-:W-:Y:S02]  /*cba0*/  FSEL R224, R224, -INF , !P3 ;  /* 0xff800000e0e07808 */ /* 0x000fe40005800000 */
[----:B------:R-:W-:Y:S01]  /*cbb0*/  ISETP.GE.AND P2, PT, R9, R213, PT ;  /* 0x000000d50900720c */ /* 0x000fe20003f46270 */
[----:B------:R-:W-:Y:S01]  /*cbc0*/  FFMA.FTZ R8, -R227, R8, R159 ;  /* 0x00000008e3087223 */ /* 0x000fe2000001019f */
[C---:B------:R-:W-:Y:S02]  /*cbd0*/  ISETP.GE.AND P5, PT, R9.reuse, R212, PT ;  /* 0x000000d40900720c */ /* 0x040fe40003fa6270 */
[C---:B------:R-:W-:Y:S02]  /*cbe0*/  ISETP.GE.AND P4, PT, R9.reuse, R210, PT ;  /* 0x000000d20900720c */ /* 0x040fe40003f86270 */
[----:B------:R-:W-:-:S02]  /*cbf0*/  ISETP.GE.AND P3, PT, R9, R211, PT ;  /* 0x000000d30900720c */ /* 0x000fc40003f66270 */
[----:B------:R-:W-:Y:S02]  /*cc00*/  IABS R9, R184 ;  /* 0x000000b800097213 */ /* 0x000fe40000000000 */
[----:B------:R-:W-:Y:S02]  /*cc10*/  IABS R21, R222 ;  /* 0x000000de00157213 */ /* 0x000fe40000000000 */
[----:B------:R-:W-:Y:S02]  /*cc20*/  FSEL R222, R8, -INF , P3 ;  /* 0xff80000008de7808 */ /* 0x000fe40001800000 */
[----:B------:R-:W-:Y:S02]  /*cc30*/  I2FP.F32.S32 R20, R9 ;  /* 0x0000000900147245 */ /* 0x000fe40000201400 */
[----:B------:R2:W3:Y:S01]  /*cc40*/  LDSM.16.M88.4 R8, [R188+0xb800] ;  /* 0x00b80000bc08783b */ /* 0x0004e20000000200 */
[----:B------:R-:W-:Y:S02]  /*cc50*/  IABS R182, R182 ;  /* 0x000000b600b67213 */ /* 0x000fe40000000000 */
[----:B------:R-:W-:Y:S01]  /*cc60*/  I2FP.F32.S32 R21, R21 ;  /* 0x0000001500157245 */ /* 0x000fe20000201400 */
[----:B------:R-:W-:Y:S01]  /*cc70*/  FFMA.FTZ R20, -R227, R20, R152 ;  /* 0x00000014e3147223 */ /* 0x000fe20000010198 */
[----:B------:R-:W-:Y:S01]  /*cc80*/  FSEL R157, R157, -INF , P2 ;  /* 0xff8000009d9d7808 */ /* 0x000fe20001000000 */
[----:B------:R-:W-:Y:S01]  /*cc90*/  IMAD.MOV.U32 R18, RZ, RZ, R182 ;  /* 0x000000ffff127224 */ /* 0x000fe200078e00b6 */
[----:B------:R-:W-:Y:S01]  /*cca0*/  IABS R17, R249 ;  /* 0x000000f900117213 */ /* 0x000fe20000000000 */
[----:B------:R-:W-:Y:S01]  /*ccb0*/  FFMA.FTZ R21, -R227, R21, R154 ;  /* 0x00000015e3157223 */ /* 0x000fe2000001019a */
[----:B------:R-:W-:-:S02]  /*ccc0*/  FSEL R222, R222, -INF , !P4 ;  /* 0xff800000dede7808 */ /* 0x000fc40006000000 */
[C---:B------:R-:W-:Y:S02]  /*ccd0*/  ISETP.GE.AND P2, PT, R16.reuse, R213, PT ;  /* 0x000000d51000720c */ /* 0x040fe40003f46270 */
[C---:B------:R-:W-:Y:S02]  /*cce0*/  ISETP.GE.AND P4, PT, R16.reuse, R211, PT ;  /* 0x000000d31000720c */ /* 0x040fe40003f86270 */
[----:B------:R-:W-:Y:S02]  /*ccf0*/  FSEL R184, R157, -INF , !P5 ;  /* 0xff8000009db87808 */ /* 0x000fe40006800000 */
[C---:B------:R-:W-:Y:S01]  /*cd00*/  ISETP.GE.AND P5, PT, R16.reuse, R212, PT ;  /* 0x000000d41000720c */ /* 0x040fe20003fa6270 */
[----:B-1----:R-:W-:Y:S01]  /*cd10*/  HMMA.16816.F32 R148, R12, R4, R148 ;  /* 0x000000040c94723c */ /* 0x002fe20000001894 */
[----:B------:R-:W-:Y:S02]  /*cd20*/  ISETP.GE.AND P3, PT, R16, R210, PT ;  /* 0x000000d21000720c */ /* 0x000fe40003f66270 */
[----:B------:R-:W-:Y:S01]  /*cd30*/  I2FP.F32.S32 R16, R17 ;  /* 0x0000001100107245 */ /* 0x000fe20000201400 */
[----:B------:R-:W-:Y:S01]  /*cd40*/  VIADD R17, R49, 0xffffff59 ;  /* 0xffffff5931117836 */ /* 0x000fe20000000000 */
[----:B------:R-:W-:-:S02]  /*cd50*/  I2FP.F32.S32 R18, R18 ;  /* 0x0000001200127245 */ /* 0x000fc40000201400 */
[----:B------:R-:W-:Y:S01]  /*cd60*/  FSEL R20, R20, -INF , P2 ;  /* 0xff80000014147808 */ /* 0x000fe20001000000 */
[----:B------:R-:W-:Y:S01]  /*cd70*/  FFMA.FTZ R153, -R227, R16, R153 ;  /* 0x00000010e3997223 */ /* 0x000fe20000010199 */
[----:B------:R-:W-:Y:S01]  /*cd80*/  FSEL R21, R21, -INF , P4 ;  /* 0xff80000015157808 */ /* 0x000fe20002000000 */
[----:B------:R-:W-:Y:S01]  /*cd90*/  FFMA.FTZ R18, -R227, R18, R155 ;  /* 0x00000012e3127223 */ /* 0x000fe2000001019b */
[----:B------:R-:W-:Y:S01]  /*cda0*/  FSEL R182, R20, -INF , !P5 ;  /* 0xff80000014b67808 */ /* 0x000fe20006800000 */
[----:B------:R-:W-:Y:S01]  /*cdb0*/  VIADD R16, R49, 0xffffff60 ;  /* 0xffffff6031107836 */ /* 0x000fe20000000000 */
[----:B--2---:R-:W-:Y:S01]  /*cdc0*/  FSEL R188, R21, -INF , !P3 ;  /* 0xff80000015bc7808 */ /* 0x004fe20005800000 */
[----:B------:R-:W-:Y:S01]  /*cdd0*/  HMMA.16816.F32 R144, R12, R6, R144 ;  /* 0x000000060c90723c */ /* 0x000fe20000001890 */
[C---:B------:R-:W-:Y:S02]  /*cde0*/  ISETP.GE.AND P2, PT, R17.reuse, R213, PT ;  /* 0x000000d51100720c */ /* 0x040fe40003f46270 */
[----:B------:R-:W-:-:S02]  /*cdf0*/  ISETP.GE.AND P5, PT, R17, R212, PT ;  /* 0x000000d41100720c */ /* 0x000fc40003fa6270 */
[C---:B------:R-:W-:Y:S02]  /*ce00*/  ISETP.GE.AND P4, PT, R17.reuse, R210, PT ;  /* 0x000000d21100720c */ /* 0x040fe40003f86270 */
[----:B------:R-:W-:Y:S01]  /*ce10*/  ISETP.GE.AND P3, PT, R17, R211, PT ;  /* 0x000000d31100720c */ /* 0x000fe20003f66270 */
[----:B---3--:R-:W-:Y:S01]  /*ce20*/  HMMA.16816.F32 R140, R64, R8, R140 ;  /* 0x00000008408c723c */ /* 0x008fe2000000188c */
[----:B------:R-:W-:Y:S02]  /*ce30*/  IABS R17, R178 ;  /* 0x000000b200117213 */ /* 0x000fe40000000000 */
        /* <DEDUP_REMOVED lines=10> */
[----:B------:R-:W-:Y:S02]  /*cee0*/  ISETP.GE.AND P4, PT, R16, R211, PT ;  /* 0x000000d31000720c */ /* 0x000fe40003f86270 */
[----:B------:R-:W1:Y:S01]  /*cef0*/  LDSM.16.M88.4 R16, [R132+0xb800] ;  /* 0x00b800008410783b */ /* 0x000e620000000200 */
[----:B------:R-:W-:Y:S01]  /*cf00*/  IABS R4, R174 ;  /* 0x000000ae00047213 */ /* 0x000fe20000000000 */
[----:B------:R-:W-:-:S04]  /*cf10*/  DEPBAR.LE SB0, 0x0 ;  /* 0x000080000000791a */ /* 0x000fc80000000000 */
[----:B------:R-:W-:Y:S01]  /*cf20*/  I2FP.F32.S32 R8, R4 ;  /* 0x0000000400087245 */ /* 0x000fe20000201400 */
[----:B------:R-:W-:Y:S01]  /*cf30*/  VIADD R4, R49, 0xffffff61 ;  /* 0xffffff6131047836 */ /* 0x000fe20000000000 */
[----:B------:R-:W-:Y:S02]  /*cf40*/  IABS R168, R168 ;  /* 0x000000a800a87213 */ /* 0x000fe40000000000 */
[----:B------:R-:W-:Y:S01]  /*cf50*/  I2FP.F32.S32 R5, R5 ;  /* 0x0000000500057245 */ /* 0x000fe20000201400 */
[C---:B------:R-:W-:Y:S01]  /*cf60*/  FFMA.FTZ R150, -R227.reuse, R8, R150 ;  /* 0x00000008e3967223 */ /* 0x040fe20000010196 */
[----:B------:R-:W-:Y:S01]  /*cf70*/  IABS R6, R247 ;  /* 0x000000f700067213 */ /* 0x000fe20000000000 */
[----:B------:R-:W-:Y:S01]  /*cf80*/  IMAD.MOV.U32 R8, RZ, RZ, R168 ;  /* 0x000000ffff087224 */ /* 0x000fe200078e00a8 */
[----:B------:R-:W-:Y:S01]  /*cf90*/  IABS R7, R245 ;  /* 0x000000f500077213 */ /* 0x000fe20000000000 */
[----:B------:R-:W-:Y:S01]  /*cfa0*/  FFMA.FTZ R5, -R227, R5, R148 ;  /* 0x00000005e3057223 */ /* 0x000fe20000010194 */
[----:B------:R-:W-:-:S02]  /*cfb0*/  FSEL R174, R150, -INF , P4 ;  /* 0xff80000096ae7808 */ /* 0x000fc40002000000 */
[----:B------:R-:W-:Y:S02]  /*cfc0*/  I2FP.F32.S32 R8, R8 ;  /* 0x0000000800087245 */ /* 0x000fe40000201400 */
[----:B------:R-:W-:Y:S02]  /*cfd0*/  FSEL R174, R174, -INF , !P3 ;  /* 0xff800000aeae7808 */ /* 0x000fe40005800000 */
[C---:B------:R-:W-:Y:S01]  /*cfe0*/  ISETP.GE.AND P3, PT, R4.reuse, R211, PT ;  /* 0x000000d30400720c */ /* 0x040fe20003f66270 */
[----:B------:R-:W-:Y:S01]  /*cff0*/  FFMA.FTZ R8, -R227, R8, R151 ;  /* 0x00000008e3087223 */ /* 0x000fe20000010197 */
[----:B------:R-:W-:Y:S02]  /*d000*/  FSEL R5, R5, -INF , P2 ;  /* 0xff80000005057808 */ /* 0x000fe40001000000 */
[----:B------:R-:W-:Y:S02]  /*d010*/  ISETP.GE.AND P4, PT, R4, R210, PT ;  /* 0x000000d20400720c */ /* 0x000fe40003f86270 */
[----:B------:R-:W-:-:S02]  /*d020*/  FSEL R8, R8, -INF , P3 ;  /* 0xff80000008087808 */ /* 0x000fc40001800000 */
[----:B------:R-:W-:Y:S02]  /*d030*/  FSEL R168, R5, -INF , !P5 ;  /* 0xff80000005a87808 */ /* 0x000fe40006800000 */
[CC--:B------:R-:W-:Y:S02]  /*d040*/  ISETP.GE.AND P2, PT, R4.reuse, R213.reuse, PT ;  /* 0x000000d50400720c */ /* 0x0c0fe40003f46270 */
[----:B------:R-:W-:Y:S01]  /*d050*/  ISETP.GE.AND P5, PT, R4, R212, PT ;  /* 0x000000d40400720c */ /* 0x000fe20003fa6270 */
[----:B------:R-:W-:Y:S01]  /*d060*/  VIADD R4, R49, 0xffffff68 ;  /* 0xffffff6831047836 */ /* 0x000fe20000000000 */
[----:B------:R-:W-:Y:S02]  /*d070*/  IABS R5, R170 ;  /* 0x000000aa00057213 */ /* 0x000fe40000000000 */
[----:B------:R-:W-:Y:S02]  /*d080*/  I2FP.F32.S32 R6, R6 ;  /* 0x0000000600067245 */ /* 0x000fe40000201400 */
[----:B------:R-:W-:Y:S01]  /*d090*/  FSEL R170, R8, -INF , !P4 ;  /* 0xff80000008aa7808 */ /* 0x000fe20006000000 */
[----:B-1----:R-:W-:Y:S01]  /*d0a0*/  HMMA.16816.F32 R140, R12, R16, R140 ;  /* 0x000000100c8c723c */ /* 0x002fe2000000188c */
[----:B------:R-:W-:Y:S01]  /*d0b0*/  FSEL R149, R149, -INF , P2 ;  /* 0xff80000095957808 */ /* 0x000fe20001000000 */
[----:B------:R-:W-:Y:S01]  /*d0c0*/  FFMA.FTZ R6, -R227, R6, R144 ;  /* 0x00000006e3067223 */ /* 0x000fe20000010190 */
[----:B------:R-:W-:-:S02]  /*d0d0*/  ISETP.GE.AND P2, PT, R4, R213, PT ;  /* 0x000000d50400720c */ /* 0x000fc40003f46270 */
[----:B------:R-:W-:Y:S02]  /*d0e0*/  I2FP.F32.S32 R7, R7 ;  /* 0x0000000700077245 */ /* 0x000fe40000201400 */
[----:B------:R-:W-:Y:S01]  /*d0f0*/  FSEL R164, R149, -INF , !P5 ;  /* 0xff80000095a47808 */ /* 0x000fe20006800000 */
[----:B------:R-:W-:Y:S01]  /*d100*/  HMMA.16816.F32 R8, R64, R10, R136 ;  /* 0x0000000a4008723c */ /* 0x000fe20000001888 */
[----:B------:R-:W-:Y:S01]  /*d110*/  ISETP.GE.AND P5, PT, R4, R212, PT ;  /* 0x000000d40400720c */ /* 0x000fe20003fa6270 */
[----:B------:R-:W-:Y:S01]  /*d120*/  FFMA.FTZ R7, -R227, R7, R146 ;  /* 0x00000007e3077223 */ /* 0x000fe20000010192 */
[----:B------:R-:W-:Y:S02]  /*d130*/  FSEL R6, R6, -INF , P2 ;  /* 0xff80000006067808 */ /* 0x000fe40001000000 */
[----:B------:R-:W-:Y:S02]  /*d140*/  IABS R172, R172 ;  /* 0x000000ac00ac7213 */ /* 0x000fe40000000000 */
[----:B------:R-:W-:-:S02]  /*d150*/  ISETP.GE.AND P4, PT, R4, R211, PT ;  /* 0x000000d30400720c */ /* 0x000fc40003f86270 */
        /* <DEDUP_REMOVED lines=10> */
[----:B------:R-:W-:Y:S01]  /*d200*/  HMMA.16816.F32 R8, R12, R18, R8 ;  /* 0x000000120c08723c */ /* 0x000fe20000001808 */
[----:B------:R-:W-:Y:S01]  /*d210*/  ISETP.GE.AND P3, PT, R5, R211, PT ;  /* 0x000000d30500720c */ /* 0x000fe20003f66270 */
[----:B------:R-:W-:Y:S01]  /*d220*/  VIADD R4, R49, 0xffffff70 ;  /* 0xffffff7031047836 */ /* 0x000fe20000000000 */
[----:B------:R-:W-:-:S02]  /*d230*/  IABS R63, R63 ;  /* 0x0000003f003f7213 */ /* 0x000fc40000000000 */
[----:B------:R-:W-:Y:S02]  /*d240*/  IABS R62, R62 ;  /* 0x0000003e003e7213 */ /* 0x000fe40000000000 */
[C---:B------:R-:W-:Y:S02]  /*d250*/  ISETP.GE.AND P5, PT, R5.reuse, R212, PT ;  /* 0x000000d40500720c */ /* 0x040fe40003fa6270 */
[----:B------:R-:W-:Y:S02]  /*d260*/  ISETP.GE.AND P4, PT, R5, R210, PT ;  /* 0x000000d20500720c */ /* 0x000fe40003f86270 */
[----:B------:R-:W-:Y:S02]  /*d270*/  FSEL R145, R145, -INF , P2 ;  /* 0xff80000091917808 */ /* 0x000fe40001000000 */
[----:B------:R-:W-:Y:S02]  /*d280*/  FSEL R6, R6, -INF , P3 ;  /* 0xff80000006067808 */ /* 0x000fe40001800000 */
[----:B------:R-:W-:-:S02]  /*d290*/  I2FP.F32.S32 R63, R63 ;  /* 0x0000003f003f7245 */ /* 0x000fc40000201400 */
[----:B------:R-:W-:Y:S02]  /*d2a0*/  I2FP.F32.S32 R5, R62 ;  /* 0x0000003e00057245 */ /* 0x000fe40000201400 */
[----:B------:R-:W-:Y:S01]  /*d2b0*/  IABS R61, R61 ;  /* 0x0000003d003d7213 */ /* 0x000fe20000000000 */
[----:B------:R-:W-:Y:S01]  /*d2c0*/  FFMA.FTZ R63, -R227, R63, R140 ;  /* 0x0000003fe33f7223 */ /* 0x000fe2000001018c */
[----:B------:R-:W-:Y:S01]  /*d2d0*/  FSEL R162, R145, -INF , !P5 ;  /* 0xff80000091a27808 */ /* 0x000fe20006800000 */
[----:B------:R-:W-:Y:S01]  /*d2e0*/  FFMA.FTZ R142, -R227, R5, R142 ;  /* 0x00000005e38e7223 */ /* 0x000fe2000001018e */
[----:B------:R-:W-:Y:S01]  /*d2f0*/  FSEL R160, R6, -INF , !P4 ;  /* 0xff80000006a07808 */ /* 0x000fe20006000000 */
[----:B------:R-:W-:Y:S01]  /*d300*/  VIADD R5, R49, 0xffffff71 ;  /* 0xffffff7131057836 */ /* 0x000fe20000000000 */
[C---:B------:R-:W-:Y:S02]  /*d310*/  ISETP.GE.AND P2, PT, R4.reuse, R213, PT ;  /* 0x000000d50400720c */ /* 0x040fe40003f46270 */
[----:B------:R-:W-:-:S02]  /*d320*/  ISETP.GE.AND P5, PT, R4, R212, PT ;  /* 0x000000d40400720c */ /* 0x000fc40003fa6270 */
[C---:B------:R-:W-:Y:S01]  /*d330*/  ISETP.GE.AND P3, PT, R4.reuse, R210, PT ;  /* 0x000000d20400720c */ /* 0x040fe20003f66270 */
[----:B------:R-:W-:Y:S01]  /*d340*/  BAR.SYNC.DEFER_BLOCKING 0x0 ;  /* 0x0000000000007b1d */ /* 0x000fe20000010000 */
[----:B------:R-:W-:Y:S02]  /*d350*/  ISETP.GE.AND P4, PT, R4, R211, PT ;  /* 0x000000d30400720c */ /* 0x000fe40003f86270 */
[----:B------:R-:W-:Y:S02]  /*d360*/  I2FP.F32.S32 R4, R61 ;  /* 0x0000003d00047245 */ /* 0x000fe40000201400 */
[----:B------:R-:W-:Y:S02]  /*d370*/  IABS R59, R59 ;  /* 0x0000003b003b7213 */ /* 0x000fe40000000000 */
[----:B------:R-:W-:Y:S01]  /*d380*/  IABS R57, R57 ;  /* 0x0000003900397213 */ /* 0x000fe20000000000 */
[----:B------:R-:W-:Y:S01]  /*d390*/  FFMA.FTZ R141, -R227, R4, R141 ;  /* 0x00000004e38d7223 */ /* 0x000fe2000001018d */
[----:B------:R-:W-:Y:S01]  /*d3a0*/  FSEL R63, R63, -INF , P2 ;  /* 0xff8000003f3f7808 */ /* 0x000fe20001000000 */
[C---:B------:R-:W-:Y:S01]  /*d3b0*/  VIADD R4, R49.reuse, 0xffffff78 ;  /* 0xffffff7831047836 */ /* 0x040fe20000000000 */
[----:B------:R-:W-:Y:S01]  /*d3c0*/  FSEL R132, R142, -INF , P4 ;  /* 0xff8000008e847808 */ /* 0x000fe20002000000 */
[----:B------:R-:W-:Y:S01]  /*d3d0*/  VIADD R49, R49, 0xffffff79 ;  /* 0xffffff7931317836 */ /* 0x000fe20000000000 */
[----:B------:R-:W-:-:S02]  /*d3e0*/  I2FP.F32.S32 R6, R59 ;  /* 0x0000003b00067245 */ /* 0x000fc40000201400 */
[----:B------:R-:W-:Y:S02]  /*d3f0*/  I2FP.F32.S32 R57, R57 ;  /* 0x0000003900397245 */ /* 0x000fe40000201400 */
[----:B------:R-:W-:Y:S01]  /*d400*/  ISETP.GE.AND P2, PT, R5, R213, PT ;  /* 0x000000d50500720c */ /* 0x000fe20003f46270 */
[C---:B------:R-:W-:Y:S01]  /*d410*/  FFMA.FTZ R6, -R227.reuse, R6, R143 ;  /* 0x00000006e3067223 */ /* 0x040fe2000001018f */
[----:B------:R-:W-:Y:S01]  /*d420*/  IABS R55, R55 ;  /* 0x0000003700377213 */ /* 0x000fe20000000000 */
[----:B------:R-:W-:Y:S01]  /*d430*/  FFMA.FTZ R8, -R227, R57, R8 ;  /* 0x00000039e3087223 */ /* 0x000fe20000010108 */
[----:B------:R-:W-:Y:S02]  /*d440*/  FSEL R136, R63, -INF , !P5 ;  /* 0xff8000003f887808 */ /* 0x000fe40006800000 */
[----:B------:R-:W-:Y:S02]  /*d450*/  FSEL R132, R132, -INF , !P3 ;  /* 0xff80000084847808 */ /* 0x000fe40005800000 */
[----:B------:R-:W-:-:S02]  /*d460*/  ISETP.GE.AND P5, PT, R5, R212, PT ;  /* 0x000000d40500720c */ /* 0x000fc40003fa6270 */
[C---:B------:R-:W-:Y:S02]  /*d470*/  ISETP.GE.AND P4, PT, R5.reuse, R210, PT ;  /* 0x000000d20500720c */ /* 0x040fe40003f86270 */
[----:B------:R-:W-:Y:S02]  /*d480*/  ISETP.GE.AND P3, PT, R5, R211, PT ;  /* 0x000000d30500720c */ /* 0x000fe40003f66270 */
[----:B------:R-:W-:Y:S02]  /*d490*/  IABS R53, R53 ;  /* 0x0000003500357213 */ /* 0x000fe40000000000 */
[----:B------:R-:W-:Y:S02]  /*d4a0*/  FSEL R5, R141, -INF , P2 ;  /* 0xff8000008d057808 */ /* 0x000fe40001000000 */
[----:B------:R-:W-:Y:S02]  /*d4b0*/  I2FP.F32.S32 R12, R55 ;  /* 0x00000037000c7245 */ /* 0x000fe40000201400 */
[----:B------:R-:W-:-:S02]  /*d4c0*/  ISETP.GE.AND P2, PT, R4, R213, PT ;  /* 0x000000d50400720c */ /* 0x000fc40003f46270 */
[----:B------:R-:W-:Y:S01]  /*d4d0*/  I2FP.F32.S32 R53, R53 ;  /* 0x0000003500357245 */ /* 0x000fe20000201400 */
[C---:B------:R-:W-:Y:S01]  /*d4e0*/  FFMA.FTZ R9, -R227.reuse, R12, R9 ;  /* 0x0000000ce3097223 */ /* 0x040fe20000010109 */
[----:B------:R-:W-:Y:S02]  /*d4f0*/  FSEL R6, R6, -INF , P3 ;  /* 0xff80000006067808 */ /* 0x000fe40001800000 */
[----:B------:R-:W-:Y:S01]  /*d500*/  FSEL R8, R8, -INF , P2 ;  /* 0xff80000008087808 */ /* 0x000fe20001000000 */
[----:B------:R-:W-:Y:S01]  /*d510*/  FFMA.FTZ R10, -R227, R53, R10 ;  /* 0x00000035e30a7223 */ /* 0x000fe2000001010a */
[----:B------:R-:W-:Y:S02]  /*d520*/  ISETP.GE.AND P2, PT, R49, R213, PT ;  /* 0x000000d53100720c */ /* 0x000fe40003f46270 */
[----:B------:R-:W-:Y:S02]  /*d530*/  IABS R51, R51 ;  /* 0x0000003300337213 */ /* 0x000fe40000000000 */
[----:B------:R-:W-:-:S02]  /*d540*/  FSEL R139, R6, -INF , !P4 ;  /* 0xff800000068b7808 */ /* 0x000fc40006000000 */
[C---:B------:R-:W-:Y:S02]  /*d550*/  ISETP.GE.AND P4, PT, R4.reuse, R211, PT ;  /* 0x000000d30400720c */ /* 0x040fe40003f86270 */
[----:B------:R-:W-:Y:S02]  /*d560*/  FSEL R143, R5, -INF , !P5 ;  /* 0xff800000058f7808 */ /* 0x000fe40006800000 */
[----:B------:R-:W-:Y:S02]  /*d570*/  FSEL R9, R9, -INF , P2 ;  /* 0xff80000009097808 */ /* 0x000fe40001000000 */
[C---:B------:R-:W-:Y:S02]  /*d580*/  ISETP.GE.AND P5, PT, R4.reuse, R212, PT ;  /* 0x000000d40400720c */ /* 0x040fe40003fa6270 */
[----:B------:R-:W-:Y:S02]  /*d590*/  ISETP.GE.AND P3, PT, R4, R210, PT ;  /* 0x000000d20400720c */ /* 0x000fe40003f66270 */
[----:B------:R-:W-:-:S02]  /*d5a0*/  ISETP.GT.AND P2, PT, R191, R214, PT ;  /* 0x000000d6bf00720c */ /* 0x000fc40003f44270 */
[----:B------:R-:W-:Y:S02]  /*d5b0*/  I2FP.F32.S32 R4, R51 ;  /* 0x0000003300047245 */ /* 0x000fe40000201400 */
[----:B------:R-:W-:Y:S02]  /*d5c0*/  FSEL R10, R10, -INF , P4 ;  /* 0xff8000000a0a7808 */ /* 0x000fe40002000000 */
[----:B------:R-:W-:Y:S01]  /*d5d0*/  FSEL R141, R8, -INF , !P5 ;  /* 0xff800000088d7808 */ /* 0x000fe20006800000 */
[----:B------:R-:W-:Y:S01]  /*d5e0*/  FFMA.FTZ R11, -R227, R4, R11 ;  /* 0x00000004e30b7223 */ /* 0x000fe2000001010b */
[----:B------:R-:W-:Y:S02]  /*d5f0*/  FSEL R138, R10, -INF , !P3 ;  /* 0xff8000000a8a7808 */ /* 0x000fe40005800000 */
[C---:B------:R-:W-:Y:S02]  /*d600*/  ISETP.GE.AND P3, PT, R49.reuse, R211, PT ;  /* 0x000000d33100720c */ /* 0x040fe40003f66270 */
[----:B------:R-:W-:-:S02]  /*d610*/  ISETP.GE.AND P5, PT, R49, R212, PT ;  /* 0x000000d43100720c */ /* 0x000fc40003fa6270 */
        /* <DEDUP_REMOVED lines=25> */
[----:B------:R-:W1:Y:S04]  /*d7b0*/  LDC.64 R14, c[0x0][0x348] ;  /* 0x0000d200ff0e7b82 */ /* 0x000e680000000a00 */
        /* <DEDUP_REMOVED lines=22> */
[----:B-1----:R-:W2:Y:S02]  /*d920*/  LD.E.64 R8, desc[UR4][R14.64+0x38] ;  /* 0x000038040e087980 */ /* 0x002ea4000c101b00 */
        /* <DEDUP_REMOVED lines=21> */
.L_x_7154:
        /* <DEDUP_REMOVED lines=8> */
.L_x_7155:
[----:B------:R-:W-:Y:S05]  /*db00*/  BSYNC.RECONVERGENT B0 ;  /* 0x0000000000007941 */ /* 0x000fea0003800200 */
.L_x_7153:
        /* <DEDUP_REMOVED lines=17> */
[----:B------:R-:W-:-:S05]  /*dc20*/  IADD3 R10, P3, PT, R12, R5, RZ ;  /* 0x000000050c0a7210 */ /* 0x000fca0007f7e0ff */
[----:B------:R-:W-:Y:S01]  /*dc30*/  IMAD.X R11, R13, 0x1, R4, P3 ;  /* 0x000000010d0b7824 */ /* 0x000fe200018e0604 */
        /* <DEDUP_REMOVED lines=22> */
[----:B------:R2:W-:Y:S01]  /*dda0*/  @P1 STS.128 [R201+0x5000], RZ ;  /* 0x005000ffc9001388 */ /* 0x0005e20000000c00 */
[----:B------:R-:W-:Y:S02]  /*ddb0*/  IADD3.X R9, PT, PT, R11, R4, RZ, P4, !PT ;  /* 0x000000040b097210 */ /* 0x000fe400027fe4ff */
[----:B---3--:R-:W-:Y:S01]  /*ddc0*/  @!P0 MOV R6, R16 ;  /* 0x0000001000068202 */ /* 0x008fe20000000f00 */
[----:B------:R-:W-:-:S05]  /*ddd0*/  @!P0 IMAD.MOV.U32 R7, RZ, RZ, R17 ;  /* 0x000000ffff078224 */ /* 0x000fca00078e0011 */
[----:B------:R-:W-:Y:S01]  /*dde0*/  @!PT LDS RZ, [RZ] ;  /* 0x00000000fffff984 */ /* 0x000fe20000000800 */
[----:B------:R-:W-:Y:S01]  /*ddf0*/  @!PT LDS RZ, [RZ] ;  /* 0x00000000fffff984 */ /* 0x000fe20000000800 */
[----:B------:R-:W-:Y:S01]  /*de00*/  @!PT LDS RZ, [RZ] ;  /* 0x00000000fffff984 */ /* 0x000fe20000000800 */
[----:B------:R1:W-:Y:S01]  /*de10*/  @!P0 LDGSTS.E.BYPASS.LTC128B.128 [R201+0x9000], desc[UR4][R6.64+0x80] ;  /* 0x0900008006c98fae */ /* 0x0003e2000b981a04 */
[----:B----4-:R-:W-:-:S03]  /*de20*/  IADD3 R16, P3, PT, R8, R5, RZ ;  /* 0x0000000508107210 */ /* 0x010fc60007f7e0ff */
[----:B------:R2:W-:Y:S01]  /*de30*/  @P0 STS.128 [R201+0x9000], RZ ;  /* 0x009000ffc9000388 */ /* 0x0005e20000000c00 */
[----:B------:R-:W-:Y:S02]  /*de40*/  @!P0 MOV R5, R9 ;  /* 0x0000000900058202 */ /* 0x000fe40000000f00 */
[----:B------:R-:W-:Y:S01]  /*de50*/  IADD3.X R17, PT, PT, R9, R4, RZ, P3, !PT ;  /* 0x0000000409117210 */ /* 0x000fe20001ffe4ff */
[----:B------:R-:W-:Y:S01]  /*de60*/  @!PT LDS RZ, [RZ] ;  /* 0x00000000fffff984 */ /* 0x000fe20000000800 */
[----:B------:R-:W-:Y:S01]  /*de70*/  @!PT LDS RZ, [RZ] ;  /* 0x00000000fffff984 */ /* 0x000fe20000000800 */
[----:B------:R-:W-:Y:S01]  /*de80*/  @!PT LDS RZ, [RZ] ;  /* 0x00000000fffff984 */ /* 0x000fe20000000800 */
[----:B------:R-:W-:Y:S01]  /*de90*/  @!P1 LDGSTS.E.BYPASS.LTC128B.128 [R201+0x5800], desc[UR4][R14.64] ;  /* 0x058000000ec99fae */ /* 0x000fe2000b981a04 */
[----:B------:R-:W-:-:S03]  /*dea0*/  @!P0 IMAD.MOV.U32 R4, RZ, RZ, R8 ;  /* 0x000000ffff048224 */ /* 0x000fc600078e0008 */
        /* <DEDUP_REMOVED lines=51> */
.L_x_7152:
[----:B------:R-:W-:Y:S05]  /*e1e0*/  BSYNC.RECONVERGENT B1 ;  /* 0x0000000000017941 */ /* 0x000fea0003800200 */
.L_x_7151:
[----:B------:R-:W3:Y:S01]  /*e1f0*/  LD.E R154, desc[UR4][R2.64+0xdc] ;  /* 0x0000dc04029a7980 */ /* 0x000ee2000c101900 */
[----:B--2---:R-:W-:Y:S02]  /*e200*/  FMNMX3.FTZ R5, R133, R54, R52, !PT ;  /* 0x0000003685057276 */ /* 0x004fe40007810034 */
[----:B------:R-:W-:Y:S02]  /*e210*/  MOV R158, 0x20 ;  /* 0x00000020009e7802 */ /* 0x000fe40000000f00 */
[----:B------:R-:W-:Y:S02]  /*e220*/  FMNMX3.FTZ R5, R5, R60, R58, !PT ;  /* 0x0000003c05057276 */ /* 0x000fe4000781003a */
[----:B------:R-:W-:Y:S02]  /*e230*/  LOP3.LUT R155, R195, 0x200, R202, 0xf8, !PT ;  /* 0x00000200c39b7812 */ /* 0x000fe400078ef8ca */
[----:B------:R-:W-:Y:S02]  /*e240*/  FMNMX3.FTZ R4, R5, R40, R50, !PT ;  /* 0x0000002805047276 */ /* 0x000fe40007810032 */
[----:B------:R-:W-:-:S02]  /*e250*/  FMNMX3.FTZ R5, R134, R44, R45, !PT ;  /* 0x0000002c86057276 */ /* 0x000fc4000781002d */
[----:B------:R-:W-:Y:S02]  /*e260*/  FMNMX3.FTZ R4, R4, R48, R225, !PT ;  /* 0x0000003004047276 */ /* 0x000fe400078100e1 */
[----:B------:R-:W-:Y:S02]  /*e270*/  LEA R155, R155, R200, 0x1 ;  /* 0x000000c89b9b7211 */ /* 0x000fe400078e08ff */
[----:B------:R-:W-:Y:S02]  /*e280*/  FMNMX3.FTZ R4, R4, R223, R217, !PT ;  /* 0x000000df04047276 */ /* 0x000fe400078100d9 */
[----:B------:R-:W-:Y:S01]  /*e290*/  IADD3 R16, PT, PT, R155, 0xc000, RZ ;  /* 0x0000c0009b107810 */ /* 0x000fe20007ffe0ff */
        /* <DEDUP_REMOVED lines=23> */
[----:B------:R-:W-:Y:S01]  /*e410*/  IADD3 R159, PT, PT, R155, 0xc040, RZ ;  /* 0x0000c0409b9f7810 */ /* 0x000fe20007ffe0ff */
[----:B------:R-:W1:Y:S01]  /*e420*/  SHFL.BFLY PT, R7, R6, 0x2, 0x1f ;  /* 0x0c401f0006077f89 */ /* 0x000e6200000e0000 */
[----:B------:R-:W-:Y:S02]  /*e430*/  FMNMX3.FTZ R5, R5, R168, R164, !PT ;  /* 0x000000a805057276 */ /* 0x000fe400078100a4 */
[----:B------:R-:W-:Y:S02]  /*e440*/  @P2 IADD3 R189, PT, PT, R189, -0x3, RZ ;  /* 0xfffffffdbdbd2810 */ /* 0x000fe40007ffe0ff */
        /* <DEDUP_REMOVED lines=9> */
[----:B------:R-:W-:-:S04]  /*e4e0*/  FSETP.NEU.FTZ.AND P0, PT, R142, -INF , PT ;  /* 0xff8000008e00780b */ /* 0x000fc80003f1d000 */
[----:B------:R-:W-:-:S05]  /*e4f0*/  FSEL R4, R142, RZ, P0 ;  /* 0x000000ff8e047208 */ /* 0x000fca0000000000 */
[----:B------:R-:W-:Y:S01]  /*e500*/  FADD.FTZ R133, R133, -R4 ;  /* 0x8000000485857221 */ /* 0x000fe20000010000 */
[----:B--2---:R-:W-:-:S04]  /*e510*/  FMNMX.FTZ R144, R5, R144, !PT ;  /* 0x0000009005907209 */ /* 0x004fc80007810000 */
[----:B------:R-:W-:-:S04]  /*e520*/  FSETP.NEU.FTZ.AND P1, PT, R144, -INF , PT ;  /* 0xff8000009000780b */ /* 0x000fc80003f3d000 */
        /* <DEDUP_REMOVED lines=11> */
[----:B------:R-:W-:Y:S01]  /*e5e0*/  SEL R158, R158, 0xffffffe0, !P0 ;  /* 0xffffffe09e9e7807 */ /* 0x000fe20004000000 */
[-CC-:B------:R-:W-:Y:S01]  /*e5f0*/  FFMA.FTZ R147, R52, R154.reuse, -R149.reuse ;  /* 0x0000009a34937223 */ /* 0x180fe20000010895 */
[----:B------:R-:W-:Y:S01]  /*e600*/  ISETP.NE.AND P0, PT, R190, RZ, PT ;  /* 0x000000ffbe00720c */ /* 0x000fe20003f05270 */
[--C-:B------:R-:W-:Y:S01]  /*e610*/  FFMA.FTZ R146, R60, R154, -R149.reuse ;  /* 0x0000009a3c927223 */ /* 0x100fe20000010895 */
[----:B------:R-:W-:Y:S01]  /*e620*/  IADD3 R134, PT, PT, R155, R158, RZ ;  /* 0x0000009e9b867210 */ /* 0x000fe20007ffe0ff */
[-C--:B------:R-:W-:Y:S01]  /*e630*/  FFMA.FTZ R145, R58, R154.reuse, -R149 ;  /* 0x0000009a3a917223 */ /* 0x080fe20000010895 */
[-CC-:B------:R-:W-:Y:S01]  /*e640*/  FFMA.FTZ R152, R44, R154.reuse, -R151.reuse ;  /* 0x0000009a2c987223 */ /* 0x180fe20000010897 */
[-CC-:B------:R-:W-:Y:S01]  /*e650*/  FFMA.FTZ R150, R45, R154.reuse, -R151.reuse ;  /* 0x0000009a2d967223 */ /* 0x180fe20000010897 */
[-CC-:B------:R-:W-:Y:S01]  /*e660*/  FFMA.FTZ R153, R46, R154.reuse, -R151.reuse ;  /* 0x0000009a2e997223 */ /* 0x180fe20000010897 */
[-C--:B------:R-:W-:Y:S01]  /*e670*/  FFMA.FTZ R156, R42, R154.reuse, -R151 ;  /* 0x0000009a2a9c7223 */ /* 0x080fe20000010897 */
[----:B------:R-:W-:Y:S01]  /*e680*/  LDSM.16.MT88.4 R52, [R134+0x10000] ;  /* 0x010000008634783b */ /* 0x000fe20000004200 */
[----:B------:R-:W-:Y:S01]  /*e690*/  MUFU.EX2 R148, R148 ;  /* 0x0000009400947308 */ /* 0x000fe20000000800 */
[-CC-:B------:R-:W-:Y:S01]  /*e6a0*/  FFMA.FTZ R49, R40, R154.reuse, -R149.reuse ;  /* 0x0000009a28317223 */ /* 0x180fe20000010895 */
[-C--:B------:R-:W-:Y:S01]  /*e6b0*/  FFMA.FTZ R161, R175, R154.reuse, -R149 ;  /* 0x0000009aafa17223 */ /* 0x080fe20000010895 */
[-C--:B-1----:R-:W-:Y:S01]  /*e6c0*/  FMUL.FTZ R34, R106, R133.reuse ;  /* 0x000000856a227220 */ /* 0x082fe20000410000 */
[----:B------:R-:W-:Y:S01]  /*e6d0*/  @P0 IADD3 R159, PT, PT, R16, -0x40, RZ ;  /* 0xffffffc0109f0810 */ /* 0x000fe20007ffe0ff */
[-C--:B------:R-:W-:Y:S01]  /*e6e0*/  FMUL.FTZ R35, R107, R133.reuse ;  /* 0x000000856b237220 */ /* 0x080fe20000410000 */
[-C--:B------:R-:W-:Y:S01]  /*e6f0*/  FMUL.FTZ R102, R102, R133.reuse ;  /* 0x0000008566667220 */ /* 0x080fe20000410000 */
[----:B------:R-:W-:Y:S01]  /*e700*/  FMUL.FTZ R103, R103, R133 ;  /* 0x0000008567677220 */ /* 0x000fe20000410000 */
[----:B------:R-:W-:Y:S01]  /*e710*/  IADD3 R158, PT, PT, R158, R159, RZ ;  /* 0x0000009f9e9e7210 */ /* 0x000fe20007ffe0ff */
[----:B------:R-:W1:Y:S01]  /*e720*/  MUFU.EX2 R147, R147 ;  /* 0x0000009300937308 */ /* 0x000e620000000800 */
[----:B------:R-:W-:Y:S01]  /*e730*/  LDSM.16.MT88.4 R60, [R159+0x4000] ;  /* 0x004000009f3c783b */ /* 0x000fe20000004200 */
[-C--:B------:R-:W-:Y:S01]  /*e740*/  FMUL.FTZ R51, R91, R133.reuse ;  /* 0x000000855b337220 */ /* 0x080fe20000410000 */
[-C--:B------:R-:W-:Y:S01]  /*e750*/  FMUL.FTZ R58, R86, R133.reuse ;  /* 0x00000085563a7220 */ /* 0x080fe20000410000 */
[-C--:B------:R-:W-:Y:S01]  /*e760*/  FMUL.FTZ R59, R87, R133.reuse ;  /* 0x00000085573b7220 */ /* 0x080fe20000410000 */
[----:B------:R-:W2:Y:S01]  /*e770*/  LDSM.16.MT88.4 R36, [R158] ;  /* 0x000000009e24783b */ /* 0x000ea20000004200 */
[-C--:B------:R-:W-:Y:S01]  /*e780*/  FMUL.FTZ R78, R78, R133.reuse ;  /* 0x000000854e4e7220 */ /* 0x080fe20000410000 */
[-C--:B------:R-:W-:Y:S01]  /*e790*/  FMUL.FTZ R79, R79, R133.reuse ;  /* 0x000000854f4f7220 */ /* 0x080fe20000410000 */
[----:B------:R-:W-:Y:S01]  /*e7a0*/  MUFU.EX2 R146, R146 ;  /* 0x0000009200927308 */ /* 0x000fe20000000800 */
[----:B------:R-:W3:Y:S01]  /*e7b0*/  LDSM.16.MT88.4 R20, [R134+0xc000] ;  /* 0x00c000008614783b */ /* 0x000ee20000004200 */
[-C--:B------:R-:W-:Y:S01]  /*e7c0*/  FFMA.FTZ R106, R243, R154.reuse, -R151 ;  /* 0x0000009af36a7223 */ /* 0x080fe20000010897 */
[----:B------:R-:W-:Y:S01]  /*e7d0*/  FFMA.FTZ R107, R225, R154, -R149 ;  /* 0x0000009ae16b7223 */ /* 0x000fe20000010895 */
[-C--:B------:R-:W-:Y:S01]  /*e7e0*/  FMUL.FTZ R18, R122, R133.reuse ;  /* 0x000000857a127220 */ /* 0x080fe20000410000 */
[----:B------:R-:W4:Y:S01]  /*e7f0*/  LDSM.16.MT88.4 R28, [R159] ;  /* 0x000000009f1c783b */ /* 0x000f220000004200 */
[-C--:B------:R-:W-:Y:S01]  /*e800*/  FMUL.FTZ R19, R123, R133.reuse ;  /* 0x000000857b137220 */ /* 0x080fe20000410000 */
[-C--:B------:R-:W-:Y:S01]  /*e810*/  FMUL.FTZ R26, R114, R133.reuse ;  /* 0x00000085721a7220 */ /* 0x080fe20000410000 */
[----:B------:R-:W5:Y:S01]  /*e820*/  MUFU.EX2 R145, R145 ;  /* 0x0000009100917308 */ /* 0x000f620000000800 */
[----:B-1----:R-:W-:Y:S01]  /*e830*/  F2FP.F16.F32.PACK_AB R5, R147, R148 ;  /* 0x000000949305723e */ /* 0x002fe200000000ff */
[----:B------:R-:W1:Y:S01]  /*e840*/  LDSM.16.MT88.4 R44, [R155+0x10000] ;  /* 0x010000009b2c783b */ /* 0x000e620000004200 */
        /* <DEDUP_REMOVED lines=14> */
[----:B-----5:R-:W-:Y:S01]  /*e930*/  F2FP.F16.F32.PACK_AB R7, R145, R146 ;  /* 0x000000929107723e */ /* 0x020fe200000000ff */
        /* <DEDUP_REMOVED lines=9> */
[-C--:B------:R-:W-:Y:S01]  /*e9d0*/  FFMA.FTZ R163, R177, R154.reuse, -R149 ;  /* 0x0000009ab1a37223 */ /* 0x080fe20000010895 */
[-CC-:B------:R-:W-:Y:S01]  /*e9e0*/  FFMA.FTZ R165, R252, R154.reuse, -R151.reuse ;  /* 0x0000009afca57223 */ /* 0x180fe20000010897 */
[-CC-:B------:R-:W-:Y:S01]  /*e9f0*/  FFMA.FTZ R190, R171, R154.reuse, -R151.reuse ;  /* 0x0000009aabbe7223 */ /* 0x180fe20000010897 */
[-CC-:B------:R-:W-:Y:S01]  /*ea00*/  FFMA.FTZ R167, R169, R154.reuse, -R151.reuse ;  /* 0x0000009aa9a77223 */ /* 0x180fe20000010897 */
[----:B------:R-:W-:Y:S01]  /*ea10*/  FFMA.FTZ R192, R173, R154, -R151 ;  /* 0x0000009aadc07223 */ /* 0x000fe20000010897 */
[----:B------:R-:W5:Y:S01]  /*ea20*/  MUFU.EX2 R156, R156 ;  /* 0x0000009c009c7308 */ /* 0x000f620000000800 */
[----:B--2---:R-:W-:Y:S01]  /*ea30*/  F2FP.F16.F32.PACK_AB R4, R150, R152 ;  /* 0x000000989604723e */ /* 0x004fe200000000ff */
[-CC-:B------:R-:W-:Y:S01]  /*ea40*/  FFMA.FTZ R202, R250, R154.reuse, -R149.reuse ;  /* 0x0000009afaca7223 */ /* 0x180fe20000010895 */
[-C--:B------:R-:W-:Y:S01]  /*ea50*/  FFMA.FTZ R169, R244, R154.reuse, -R149 ;  /* 0x0000009af4a97223 */ /* 0x080fe20000010895 */
[-C--:B------:R-:W-:Y:S01]  /*ea60*/  FFMA.FTZ R173, R238, R154.reuse, -R151 ;  /* 0x0000009aeead7223 */ /* 0x080fe20000010897 */
[-CC-:B------:R-:W-:Y:S01]  /*ea70*/  FFMA.FTZ R244, R246, R154.reuse, -R149.reuse ;  /* 0x0000009af6f47223 */ /* 0x180fe20000010895 */
[-C--:B------:R-:W-:Y:S01]  /*ea80*/  FFMA.FTZ R171, R248, R154.reuse, -R149 ;  /* 0x0000009af8ab7223 */ /* 0x080fe20000010895 */
[-CC-:B------:R-:W-:Y:S01]  /*ea90*/  FFMA.FTZ R238, R240, R154.reuse, -R151.reuse ;  /* 0x0000009af0ee7223 */ /* 0x180fe20000010897 */
[----:B------:R-:W2:Y:S01]  /*eaa0*/  MUFU.EX2 R157, R157 ;  /* 0x0000009d009d7308 */ /* 0x000ea20000000800 */
        /* <DEDUP_REMOVED lines=8> */
[----:B-----5:R-:W-:Y:S01]  /*eb30*/  F2FP.F16.F32.PACK_AB R6, R156, R153 ;  /* 0x000000999c06723e */ /* 0x020fe200000000ff */
[-CC-:B------:R-:W-:Y:S01]  /*eb40*/  FFMA.FTZ R184, R184, R154.reuse, -R151.reuse ;  /* 0x0000009ab8b87223 */ /* 0x180fe20000010897 */
[-C--:B------:R-:W-:Y:S01]  /*eb50*/  FFMA.FTZ R182, R182, R154.reuse, -R151 ;  /* 0x0000009ab6b67223 */ /* 0x080fe20000010897 */
[-CC-:B------:R-:W-:Y:S01]  /*eb60*/  FFMA.FTZ R178, R178, R154.reuse, -R149.reuse ;  /* 0x0000009ab2b27223 */ /* 0x180fe20000010895 */
[-C--:B------:R-:W-:Y:S01]  /*eb70*/  FFMA.FTZ R174, R174, R154.reuse, -R149 ;  /* 0x0000009aaeae7223 */ /* 0x080fe20000010895 */
        /* <DEDUP_REMOVED lines=10> */
[-CC-:B------:R-:W-:Y:S01]  /*ec20*/  FFMA.FTZ R104, R241, R154.reuse, -R151.reuse ;  /* 0x0000009af1687223 */ /* 0x180fe20000010897 */
[C---:B------:R-:W-:Y:S01]  /*ec30*/  HMMA.16816.F32 R32, R4.reuse, R36, R32 ;  /* 0x000000240420723c */ /* 0x040fe20000001820 */
[-C--:B------:R-:W-:Y:S01]  /*ec40*/  FFMA.FTZ R105, R239, R154.reuse, -R151 ;  /* 0x0000009aef697223 */ /* 0x080fe20000010897 */
[-C--:B------:R-:W-:Y:S01]  /*ec50*/  FMUL.FTZ R16, R120, R157.reuse ;  /* 0x0000009d78107220 */ /* 0x080fe20000410000 */
[-C--:B------:R-:W-:Y:S01]  /*ec60*/  FMUL.FTZ R17, R121, R157.reuse ;  /* 0x0000009d79117220 */ /* 0x080fe20000410000 */
[-C--:B------:R-:W-:Y:S01]  /*ec70*/  FMUL.FTZ R24, R112, R157.reuse ;  /* 0x0000009d70187220 */ /* 0x080fe20000410000 */
[-C--:B------:R-:W-:Y:S01]  /*ec80*/  FMUL.FTZ R25, R113, R157.reuse ;  /* 0x0000009d71197220 */ /* 0x080fe20000410000 */
[-C--:B------:R-:W-:Y:S01]  /*ec90*/  FMUL.FTZ R116, R116, R157.reuse ;  /* 0x0000009d74747220 */ /* 0x080fe20000410000 */
[----:B------:R-:W-:Y:S01]  /*eca0*/  FMUL.FTZ R117, R117, R157 ;  /* 0x0000009d75757220 */ /* 0x000fe20000410000 */
[C---:B------:R-:W-:Y:S01]  /*ecb0*/  HMMA.16816.F32 R36, R4.reuse, R38, R100 ;  /* 0x000000260424723c */ /* 0x040fe20000001864 */
[----:B------:R2:W-:Y:S01]  /*ecc0*/  MUFU.EX2 R102, R49 ;  /* 0x0000003100667308 */ /* 0x0005e20000000800 */
[-CC-:B------:R-:W-:Y:S01]  /*ecd0*/  FFMA.FTZ R101, R50, R154.reuse, -R149.reuse ;  /* 0x0000009a32657223 */ /* 0x180fe20000010895 */
[-C--:B------:R-:W-:Y:S01]  /*ece0*/  FFMA.FTZ R100, R48, R154.reuse, -R149 ;  /* 0x0000009a30647223 */ /* 0x080fe20000010895 */
[----:B------:R-:W-:Y:S01]  /*ecf0*/  FMUL.FTZ R50, R90, R133 ;  /* 0x000000855a327220 */ /* 0x000fe20000410000 */
[-C--:B------:R-:W-:Y:S01]  /*ed00*/  FMUL.FTZ R48, R88, R157.reuse ;  /* 0x0000009d58307220 */ /* 0x080fe20000410000 */
[-CC-:B------:R-:W-:Y:S01]  /*ed10*/  FFMA.FTZ R103, R56, R154.reuse, -R151.reuse ;  /* 0x0000009a38677223 */ /* 0x180fe20000010897 */
[-C--:B------:R-:W-:Y:S01]  /*ed20*/  FMUL.FTZ R56, R84, R157.reuse ;  /* 0x0000009d54387220 */ /* 0x080fe20000410000 */
[-C--:B------:R-:W-:Y:S01]  /*ed30*/  FMUL.FTZ R108, R108, R157.reuse ;  /* 0x0000009d6c6c7220 */ /* 0x080fe20000410000 */
[----:B------:R-:W5:Y:S01]  /*ed40*/  LDSM.16.MT88.4 R84, [R158+0x4000] ;  /* 0x004000009e54783b */ /* 0x000f620000004200 */
        /* <DEDUP_REMOVED lines=8> */
[-C--:B--2---:R-:W-:Y:S01]  /*edd0*/  FMUL.FTZ R49, R89, R157.reuse ;  /* 0x0000009d59317220 */ /* 0x084fe20000410000 */
[----:B------:R-:W-:Y:S01]  /*ede0*/  MUFU.EX2 R100, R100 ;  /* 0x0000006400647308 */ /* 0x000fe20000000800 */
[C---:B----4-:R-:W-:Y:S01]  /*edf0*/  HMMA.16816.F32 R24, R4.reuse, R28, R24 ;  /* 0x0000001c0418723c */ /* 0x050fe20000001818 */
[-C--:B------:R-:W-:Y:S01]  /*ee00*/  FMUL.FTZ R125, R125, R157.reuse ;  /* 0x0000009d7d7d7220 */ /* 0x080fe20000410000 */
[-C--:B------:R-:W-:Y:S01]  /*ee10*/  FMUL.FTZ R92, R92, R157.reuse ;  /* 0x0000009d5c5c7220 */ /* 0x080fe20000410000 */
[-C--:B------:R-:W-:Y:S01]  /*ee20*/  FMUL.FTZ R93, R93, R157.reuse ;  /* 0x0000009d5d5d7220 */ /* 0x080fe20000410000 */
[-C--:B------:R-:W-:Y:S01]  /*ee30*/  FMUL.FTZ R64, R72, R157.reuse ;  /* 0x0000009d48407220 */ /* 0x080fe20000410000 */
[-C--:B------:R-:W-:Y:S01]  /*ee40*/  FMUL.FTZ R65, R73, R157.reuse ;  /* 0x0000009d49417220 */ /* 0x080fe20000410000 */
[-C--:B------:R-:W-:Y:S01]  /*ee50*/  FMUL.FTZ R68, R68, R157.reuse ;  /* 0x0000009d44447220 */ /* 0x080fe20000410000 */
[----:B------:R-:W2:Y:S01]  /*ee60*/  MUFU.EX2 R103, R103 ;  /* 0x0000006700677308 */ /* 0x000ea20000000800 */
[C---:B------:R-:W-:Y:S01]  /*ee70*/  HMMA.16816.F32 R48, R4.reuse, R52, R48 ;  /* 0x000000340430723c */ /* 0x040fe20000001830 */
[----:B------:R-:W-:Y:S01]  /*ee80*/  FMUL.FTZ R69, R69, R157 ;  /* 0x0000009d45457220 */ /* 0x000fe20000410000 */
[----:B------:R-:W-:Y:S01]  /*ee90*/  LDSM.16.MT88.4 R88, [R155+0xc800] ;  /* 0x00c800009b58783b */ /* 0x000fe20000004200 */
[-CC-:B------:R-:W-:Y:S01]  /*eea0*/  FFMA.FTZ R112, R183, R154.reuse, -R151.reuse ;  /* 0x0000009ab7707223 */ /* 0x180fe20000010897 */
[-CC-:B------:R-:W-:Y:S01]  /*eeb0*/  FFMA.FTZ R113, R185, R154.reuse, -R151.reuse ;  /* 0x0000009ab9717223 */ /* 0x180fe20000010897 */
[-C--:B------:R-:W-:Y:S01]  /*eec0*/  FFMA.FTZ R183, R180, R154.reuse, -R151 ;  /* 0x0000009ab4b77223 */ /* 0x080fe20000010897 */
[----:B------:R-:W-:Y:S01]  /*eed0*/  LDSM.16.MT88.4 R96, [R155+0x10800] ;  /* 0x010800009b60783b */ /* 0x000fe20000004200 */
[----:B------:R-:W-:Y:S01]  /*eee0*/  MUFU.EX2 R104, R104 ;  /* 0x0000006800687308 */ /* 0x000fe20000000800 */
[C---:B------:R-:W-:Y:S01]  /*eef0*/  HMMA.16816.F32 R52, R4.reuse, R54, R56 ;  /* 0x000000360434723c */ /* 0x040fe20000001838 */
[-C--:B------:R-:W-:Y:S01]  /*ef00*/  FMUL.FTZ R58, R82, R133.reuse ;  /* 0x00000085523a7220 */ /* 0x080fe20000410000 */
[----:B------:R-:W-:Y:S01]  /*ef10*/  FMUL.FTZ R59, R83, R133 ;  /* 0x00000085533b7220 */ /* 0x000fe20000410000 */
[-C--:B------:R-:W-:Y:S01]  /*ef20*/  FMUL.FTZ R56, R80, R157.reuse ;  /* 0x0000009d50387220 */ /* 0x080fe20000410000 */
[----:B------:R-:W-:Y:S01]  /*ef30*/  FMUL.FTZ R57, R81, R157 ;  /* 0x0000009d51397220 */ /* 0x000fe20000410000 */
[----:B------:R-:W-:Y:S01]  /*ef40*/  LDSM.16.MT88.4 R72, [R134+0x10800] ;  /* 0x010800008648783b */ /* 0x000fe20000004200 */
[-CC-:B------:R-:W-:Y:S01]  /*ef50*/  FFMA.FTZ R185, R170, R154.reuse, -R149.reuse ;  /* 0x0000009aaab97223 */ /* 0x180fe20000010895 */
[----:B------:R-:W3:Y:S01]  /*ef60*/  MUFU.EX2 R105, R105 ;  /* 0x0000006900697308 */ /* 0x000ee20000000800 */
[C---:B------:R-:W-:Y:S01]  /*ef70*/  HMMA.16816.F32 R20, R4.reuse, R22, R116 ;  /* 0x000000160414723c */ /* 0x040fe20000001874 */
[----:B------:R-:W4:Y:S01]  /*ef80*/  LDSM.16.MT88.4 R80, [R134+0xc800] ;  /* 0x00c800008650783b */ /* 0x000f220000004200 */
[-CC-:B------:R-:W-:Y:S01]  /*ef90*/  FFMA.FTZ R170, R172, R154.reuse, -R149.reuse ;  /* 0x0000009aacaa7223 */ /* 0x180fe20000010895 */
[-CC-:B------:R-:W-:Y:S01]  /*efa0*/  FFMA.FTZ R201, R160, R154.reuse, -R149.reuse ;  /* 0x0000009aa0c97223 */ /* 0x180fe20000010895 */
        /* <DEDUP_REMOVED lines=9> */
[----:B------:R-:W-:Y:S01]  /*f040*/  FFMA.FTZ R137, R137, R154, -R149 ;  /* 0x0000009a89897223 */ /* 0x000fe20000010895 */
[----:B------:R-:W-:Y:S01]  /*f050*/  FFMA.FTZ R148, R235, R133, R148 ;  /* 0x00000085eb947223 */ /* 0x000fe20000010094 */
[----:B------:R-:W-:Y:S01]  /*f060*/  MUFU.EX2 R113, R113 ;  /* 0x0000007100717308 */ /* 0x000fe20000000800 */
[C---:B------:R-:W-:Y:S01]  /*f070*/  HMMA.16816.F32 R60, R4.reuse, R62, R76 ;  /* 0x0000003e043c723c */ /* 0x040fe2000000184c */
[----:B------:R-:W4:Y:S01]  /*f080*/  LDSM.16.MT88.4 R76, [R159+0x800] ;  /* 0x000800009f4c783b */ /* 0x000f220000004200 */
[----:B------:R-:W-:Y:S01]  /*f090*/  FFMA.FTZ R157, R237, R157, R152 ;  /* 0x0000009ded9d7223 */ /* 0x000fe20000010098 */
[----:B------:R-:W-:Y:S01]  /*f0a0*/  FADD.FTZ R147, R147, R148 ;  /* 0x0000009493937221 */ /* 0x000fe20000010000 */
[----:B------:R-:W-:Y:S01]  /*f0b0*/  MOV R133, R142 ;  /* 0x0000008e00857202 */ /* 0x000fe20000000f00 */
[----:B------:R-:W-:Y:S01]  /*f0c0*/  LDSM.16.MT88.4 R116, [R134+0xf800] ;  /* 0x00f800008674783b */ /* 0x000fe20000004200 */
[----:B------:R-:W-:Y:S01]  /*f0d0*/  FADD.FTZ R150, R150, R157 ;  /* 0x0000009d96967221 */ /* 0x000fe20000010000 */
[----:B------:R-:W-:Y:S01]  /*f0e0*/  MUFU.EX2 R114, R114 ;  /* 0x0000007200727308 */ /* 0x000fe20000000800 */
[C---:B------:R-:W-:Y:S01]  /*f0f0*/  HMMA.16816.F32 R28, R4.reuse, R30, R108 ;  /* 0x0000001e041c723c */ /* 0x040fe2000000186c */
[-CC-:B------:R-:W-:Y:S01]  /*f100*/  FFMA.FTZ R108, R223, R154.reuse, -R149.reuse ;  /* 0x0000009adf6c7223 */ /* 0x180fe20000010895 */
[-CC-:B------:R-:W-:Y:S01]  /*f110*/  FFMA.FTZ R109, R217, R154.reuse, -R149.reuse ;  /* 0x0000009ad96d7223 */ /* 0x180fe20000010895 */
[-C--:B------:R-:W-:Y:S01]  /*f120*/  FFMA.FTZ R110, R203, R154.reuse, -R149 ;  /* 0x0000009acb6e7223 */ /* 0x080fe20000010895 */
[-CC-:B------:R-:W-:Y:S01]  /*f130*/  FFMA.FTZ R111, R187, R154.reuse, -R151.reuse ;  /* 0x0000009abb6f7223 */ /* 0x180fe20000010897 */
[-CC-:B------:R-:W-:Y:S01]  /*f140*/  FFMA.FTZ R187, R164, R154.reuse, -R151.reuse ;  /* 0x0000009aa4bb7223 */ /* 0x180fe20000010897 */
[----:B------:R-:W-:Y:S01]  /*f150*/  FFMA.FTZ R164, R166, R154, -R151 ;  /* 0x0000009aa6a47223 */ /* 0x000fe20000010897 */
[----:B------:R-:W-:Y:S01]  /*f160*/  MUFU.EX2 R108, R108 ;  /* 0x0000006c006c7308 */ /* 0x000fe20000000800 */
[----:B------:R-:W-:Y:S01]  /*f170*/  HMMA.16816.F32 R8, R4, R12, R8 ;  /* 0x0000000c0408723c */ /* 0x000fe20000001808 */
[----:B------:R-:W-:Y:S01]  /*f180*/  FADD.FTZ R146, R146, R147 ;  /* 0x0000009392927221 */ /* 0x000fe20000010000 */
[----:B------:R-:W-:Y:S01]  /*f190*/  FADD.FTZ R153, R153, R150 ;  /* 0x0000009699997221 */ /* 0x000fe20000010000 */
[----:B------:R-:W-:-:S02]  /*f1a0*/  @P2 MOV R133, R142 ;  /* 0x0000008e00852202 */ /* 0x000fc40000000f00 */
[----:B------:R-:W-:Y:S01]  /*f1b0*/  FADD.FTZ R145, R145, R146 ;  /* 0x0000009291917221 */ /* 0x000fe20000010000 */
[----:B------:R-:W-:Y:S01]  /*f1c0*/  FADD.FTZ R156, R156, R153 ;  /* 0x000000999c9c7221 */ /* 0x000fe20000010000 */
[----:B------:R-:W-:Y:S01]  /*f1d0*/  MUFU.EX2 R109, R109 ;  /* 0x0000006d006d7308 */ /* 0x000fe20000000800 */
[C---:B-1----:R-:W-:Y:S07]  /*f1e0*/  HMMA.16816.F32 R40, R4.reuse, R44, R40 ;  /* 0x0000002c0428723c */ /* 0x042fee0000001828 */
[----:B------:R-:W-:Y:S01]  /*f1f0*/  MUFU.EX2 R110, R110 ;  /* 0x0000006e006e7308 */ /* 0x000fe20000000800 */
[C---:B------:R-:W-:Y:S01]  /*f200*/  HMMA.16816.F32 R12, R4.reuse, R14, R124 ;  /* 0x0000000e040c723c */ /* 0x040fe2000000187c */
[----:B------:R-:W-:Y:S06]  /*f210*/  LDSM.16.MT88.4 R124, [R155+0xf800] ;  /* 0x00f800009b7c783b */ /* 0x000fec0000004200 */
[----:B------:R-:W1:Y:S01]  /*f220*/  MUFU.EX2 R111, R111 ;  /* 0x0000006f006f7308 */ /* 0x000e620000000800 */
[C---:B------:R-:W-:Y:S01]  /*f230*/  HMMA.16816.F32 R44, R4.reuse, R46, R92 ;  /* 0x0000002e042c723c */ /* 0x040fe2000000185c */
[----:B------:R-:W-:Y:S06]  /*f240*/  LDSM.16.MT88.4 R92, [R155+0xd000] ;  /* 0x00d000009b5c783b */ /* 0x000fec0000004200 */
[----:B------:R-:W1:Y:S01]  /*f250*/  MUFU.EX2 R115, R115 ;  /* 0x0000007300737308 */ /* 0x000e620000000800 */
[C---:B-----5:R-:W-:Y:S07]  /*f260*/  HMMA.16816.F32 R64, R4.reuse, R84, R64 ;  /* 0x000000540440723c */ /* 0x060fee0000001840 */
[----:B------:R-:W-:Y:S01]  /*f270*/  MUFU.EX2 R161, R161 ;  /* 0x000000a100a17308 */ /* 0x000fe20000000800 */
[----:B------:R-:W-:Y:S01]  /*f280*/  HMMA.16816.F32 R4, R4, R86, R68 ;  /* 0x000000560404723c */ /* 0x000fe20000001844 */
[----:B------:R-:W5:Y:S01]  /*f290*/  LDSM.16.MT88.4 R84, [R158+0x800] ;  /* 0x000800009e54783b */ /* 0x000f620000004200 */
[----:B--2---:R-:W-:-:S02]  /*f2a0*/  F2FP.F16.F32.PACK_AB R68, R106, R103 ;  /* 0x000000676a44723e */ /* 0x004fc400000000ff */
[----:B------:R-:W-:Y:S01]  /*f2b0*/  F2FP.F16.F32.PACK_AB R69, R101, R102 ;  /* 0x000000666545723e */ /* 0x000fe200000000ff */
[----:B------:R-:W-:Y:S01]  /*f2c0*/  FADD.FTZ R102, R102, R145 ;  /* 0x0000009166667221 */ /* 0x000fe20000010000 */
[----:B---3--:R-:W-:Y:S01]  /*f2d0*/  F2FP.F16.F32.PACK_AB R70, R105, R104 ;  /* 0x000000686946723e */ /* 0x008fe200000000ff */
[----:B------:R-:W-:Y:S01]  /*f2e0*/  MUFU.EX2 R176, R176 ;  /* 0x000000b000b07308 */ /* 0x000fe20000000800 */
[----:B------:R-:W-:Y:S01]  /*f2f0*/  F2FP.F16.F32.PACK_AB R71, R107, R100 ;  /* 0x000000646b47723e */ /* 0x000fe200000000ff */
[----:B------:R-:W-:-:S04]  /*f300*/  FADD.FTZ R101, R101, R102 ;  /* 0x0000006665657221 */ /* 0x000fc80000010000 */
[----:B------:R-:W-:Y:S02]  /*f310*/  FADD.FTZ R100, R100, R101 ;  /* 0x0000006564647221 */ /* 0x000fe40000010000 */
[----:B----4-:R-:W-:Y:S01]  /*f320*/  HMMA.16816.F32 R16, R68, R80, R16 ;  /* 0x000000504410723c */ /* 0x010fe20000001810 */
[----:B------:R-:W-:Y:S01]  /*f330*/  MUFU.EX2 R163, R163 ;  /* 0x000000a300a37308 */ /* 0x000fe20000000800 */
[----:B------:R-:W-:-:S06]  /*f340*/  FADD.FTZ R107, R107, R100 ;  /* 0x000000646b6b7221 */ /* 0x000fcc0000010000 */
[C---:B------:R-:W-:Y:S01]  /*f350*/  HMMA.16816.F32 R20, R68.reuse, R82, R20 ;  /* 0x000000524414723c */ /* 0x040fe20000001814 */
[----:B------:R-:W2:Y:S01]  /*f360*/  LDSM.16.MT88.4 R80, [R159+0x4800] ;  /* 0x004800009f50783b */ /* 0x000ea20000004200 */
[----:B------:R-:W-:Y:S06]  /*f370*/  MUFU.EX2 R165, R165 ;  /* 0x000000a500a57308 */ /* 0x000fec0000000800 */
[C---:B------:R-:W-:Y:S02]  /*f380*/  HMMA.16816.F32 R24, R68.reuse, R76, R24 ;  /* 0x0000004c4418723c */ /* 0x040fe40000001818 */
[----:B------:R-:W3:Y:S06]  /*f390*/  MUFU.EX2 R190, R190 ;  /* 0x000000be00be7308 */ /* 0x000eec0000000800 */
[C---:B------:R-:W-:Y:S01]  /*f3a0*/  HMMA.16816.F32 R28, R68.reuse, R78, R28 ;  /* 0x0000004e441c723c */ /* 0x040fe2000000181c */
[----:B------:R-:W4:Y:S01]  /*f3b0*/  LDSM.16.MT88.4 R76, [R158+0x4800] ;  /* 0x004800009e4c783b */ /* 0x000f220000004200 */
[----:B------:R-:W-:Y:S06]  /*f3c0*/  MUFU.EX2 R167, R167 ;  /* 0x000000a700a77308 */ /* 0x000fec0000000800 */
[C---:B-----5:R-:W-:Y:S02]  /*f3d0*/  HMMA.16816.F32 R32, R68.reuse, R84, R32 ;  /* 0x000000544420723c */ /* 0x060fe40000001820 */
[----:B------:R-:W5:Y:S06]  /*f3e0*/  MUFU.EX2 R192, R192 ;  /* 0x000000c000c07308 */ /* 0x000f6c0000000800 */
[C---:B------:R-:W-:Y:S01]  /*f3f0*/  HMMA.16816.F32 R36, R68.reuse, R86, R36 ;  /* 0x000000564424723c */ /* 0x040fe20000001824 */
[----:B------:R-:W3:Y:S01]  /*f400*/  LDSM.16.MT88.4 R84, [R159+0x1000] ;  /* 0x001000009f54783b */ /* 0x000ee20000004200 */
[----:B------:R-:W5:Y:S06]  /*f410*/  MUFU.EX2 R202, R202 ;  /* 0x000000ca00ca7308 */ /* 0x000f6c0000000800 */
[C---:B------:R-:W-:Y:S02]  /*f420*/  HMMA.16816.F32 R8, R68.reuse, R88, R8 ;  /* 0x000000584408723c */ /* 0x040fe40000001808 */
        /* <DEDUP_REMOVED lines=9> */
[----:B------:R-:W-:Y:S01]  /*f4c0*/  HMMA.16816.F32 R48, R68, R72, R48 ;  /* 0x000000484430723c */ /* 0x000fe20000001830 */
[----:B-1----:R-:W-:Y:S01]  /*f4d0*/  F2FP.F16.F32.PACK_AB R72, R112, R111 ;  /* 0x0000006f7048723e */ /* 0x002fe200000000ff */
[----:B------:R-:W1:Y:S01]  /*f4e0*/  MUFU.EX2 R238, R238 ;  /* 0x000000ee00ee7308 */ /* 0x000e620000000800 */
[----:B------:R-:W-:Y:S01]  /*f4f0*/  F2FP.F16.F32.PACK_AB R73, R109, R108 ;  /* 0x0000006c6d49723e */ /* 0x000fe200000000ff */
[----:B------:R-:W-:-:S04]  /*f500*/  FADD.FTZ R108, R108, R107 ;  /* 0x0000006b6c6c7221 */ /* 0x000fc80000010000 */
[----:B------:R-:W-:Y:S01]  /*f510*/  HMMA.16816.F32 R52, R68, R74, R52 ;  /* 0x0000004a4434723c */ /* 0x000fe20000001834 */
[----:B------:R-:W-:Y:S01]  /*f520*/  F2FP.F16.F32.PACK_AB R74, R114, R113 ;  /* 0x00000071724a723e */ /* 0x000fe200000000ff */
[----:B------:R-:W-:Y:S01]  /*f530*/  MUFU.EX2 R175, R175 ;  /* 0x000000af00af7308 */ /* 0x000fe20000000800 */
[----:B------:R-:W-:Y:S01]  /*f540*/  F2FP.F16.F32.PACK_AB R75, R115, R110 ;  /* 0x0000006e734b723e */ /* 0x000fe200000000ff */
[----:B------:R-:W-:-:S04]  /*f550*/  FADD.FTZ R109, R109, R108 ;  /* 0x0000006c6d6d7221 */ /* 0x000fc80000010000 */
[C---:B--2---:R-:W-:Y:S02]  /*f560*/  HMMA.16816.F32 R56, R68.reuse, R80, R56 ;  /* 0x000000504438723c */ /* 0x044fe40000001838 */
[----:B------:R-:W2:Y:S06]  /*f570*/  MUFU.EX2 R236, R236 ;  /* 0x000000ec00ec7308 */ /* 0x000eac0000000800 */
[C---:B------:R-:W-:Y:S01]  /*f580*/  HMMA.16816.F32 R60, R68.reuse, R82, R60 ;  /* 0x00000052443c723c */ /* 0x040fe2000000183c */
[----:B------:R-:W-:Y:S01]  /*f590*/  LDSM.16.MT88.4 R80, [R158+0x5000] ;  /* 0x005000009e50783b */ /* 0x000fe20000004200 */
[----:B------:R-:W2:Y:S06]  /*f5a0*/  MUFU.EX2 R234, R234 ;  /* 0x000000ea00ea7308 */ /* 0x000eac0000000800 */
[C---:B----4-:R-:W-:Y:S02]  /*f5b0*/  HMMA.16816.F32 R64, R68.reuse, R76, R64 ;  /* 0x0000004c4440723c */ /* 0x050fe40000001840 */
[----:B------:R-:W-:Y:S06]  /*f5c0*/  MUFU.EX2 R177, R177 ;  /* 0x000000b100b17308 */ /* 0x000fec0000000800 */
[----:B------:R-:W-:Y:S01]  /*f5d0*/  HMMA.16816.F32 R4, R68, R78, R4 ;  /* 0x0000004e4404723c */ /* 0x000fe20000001804 */
[----:B------:R-:W4:Y:S01]  /*f5e0*/  LDSM.16.MT88.4 R68, [R155+0x11000] ;  /* 0x011000009b44783b */ /* 0x000f220000004200 */
[----:B------:R-:W-:Y:S03]  /*f5f0*/  MUFU.EX2 R222, R222 ;  /* 0x000000de00de7308 */ /* 0x000fe60000000800 */
[----:B------:R-:W1:Y:S03]  /*f600*/  LDSM.16.MT88.4 R76, [R134+0x11000] ;  /* 0x01100000864c783b */ /* 0x000e660000004200 */
[C---:B---3--:R-:W-:Y:S02]  /*f610*/  HMMA.16816.F32 R24, R72.reuse, R84, R24 ;  /* 0x000000544818723c */ /* 0x048fe40000001818 */
[----:B------:R-:W-:Y:S06]  /*f620*/  MUFU.EX2 R179, R179 ;  /* 0x000000b300b37308 */ /* 0x000fec0000000800 */
[C---:B------:R-:W-:Y:S01]  /*f630*/  HMMA.16816.F32 R28, R72.reuse, R86, R28 ;  /* 0x00000056481c723c */ /* 0x040fe2000000181c */
[----:B------:R-:W3:Y:S01]  /*f640*/  LDSM.16.MT88.4 R84, [R159+0x5000] ;  /* 0x005000009f54783b */ /* 0x000ee20000004200 */
[----:B------:R-:W-:Y:S06]  /*f650*/  MUFU.EX2 R181, R181 ;  /* 0x000000b500b57308 */ /* 0x000fec0000000800 */
[C---:B------:R-:W-:Y:S02]  /*f660*/  HMMA.16816.F32 R8, R72.reuse, R92, R8 ;  /* 0x0000005c4808723c */ /* 0x040fe40000001808 */
[----:B------:R-:W2:Y:S06]  /*f670*/  MUFU.EX2 R184, R184 ;  /* 0x000000b800b87308 */ /* 0x000eac0000000800 */
[C---:B------:R-:W-:Y:S01]  /*f680*/  HMMA.16816.F32 R12, R72.reuse, R94, R12 ;  /* 0x0000005e480c723c */ /* 0x040fe2000000180c */
[----:B------:R-:W-:Y:S01]  /*f690*/  LDSM.16.MT88.4 R92, [R134+0xd800] ;  /* 0x00d80000865c783b */ /* 0x000fe20000004200 */
[----:B------:R-:W-:Y:S06]  /*f6a0*/  MUFU.EX2 R182, R182 ;  /* 0x000000b600b67308 */ /* 0x000fec0000000800 */
[C---:B-----5:R-:W-:Y:S02]  /*f6b0*/  HMMA.16816.F32 R16, R72.reuse, R88, R16 ;  /* 0x000000584810723c */ /* 0x060fe40000001810 */
[----:B------:R-:W5:Y:S06]  /*f6c0*/  MUFU.EX2 R183, R183 ;  /* 0x000000b700b77308 */ /* 0x000f6c0000000800 */
[C---:B----4-:R-:W-:Y:S02]  /*f6d0*/  HMMA.16816.F32 R40, R72.reuse, R68, R40 ;  /* 0x000000444828723c */ /* 0x050fe40000001828 */
[----:B------:R-:W4:Y:S06]  /*f6e0*/  MUFU.EX2 R178, R178 ;  /* 0x000000b200b27308 */ /* 0x000f2c0000000800 */
[C---:B------:R-:W-:Y:S01]  /*f6f0*/  HMMA.16816.F32 R44, R72.reuse, R70, R44 ;  /* 0x00000046482c723c */ /* 0x040fe2000000182c */
[----:B------:R-:W2:Y:S01]  /*f700*/  LDSM.16.MT88.4 R68, [R155+0xd800] ;  /* 0x00d800009b44783b */ /* 0x000ea20000004200 */
[----:B------:R-:W-:Y:S06]  /*f710*/  MUFU.EX2 R174, R174 ;  /* 0x000000ae00ae7308 */ /* 0x000fec0000000800 */
[C---:B-1----:R-:W-:Y:S02]  /*f720*/  HMMA.16816.F32 R48, R72.reuse, R76, R48 ;  /* 0x0000004c4830723c */ /* 0x042fe40000001830 */
[----:B------:R-:W-:Y:S06]  /*f730*/  MUFU.EX2 R185, R185 ;  /* 0x000000b900b97308 */ /* 0x000fec0000000800 */
[C---:B------:R-:W-:Y:S01]  /*f740*/  HMMA.16816.F32 R52, R72.reuse, R78, R52 ;  /* 0x0000004e4834723c */ /* 0x040fe20000001834 */
[----:B------:R-:W1:Y:S01]  /*f750*/  LDSM.16.MT88.4 R76, [R158+0x1800] ;  /* 0x001800009e4c783b */ /* 0x000e620000004200 */
[----:B------:R-:W-:Y:S06]  /*f760*/  MUFU.EX2 R170, R170 ;  /* 0x000000aa00aa7308 */ /* 0x000fec0000000800 */
[C---:B------:R-:W-:Y:S01]  /*f770*/  HMMA.16816.F32 R20, R72.reuse, R90, R20 ;  /* 0x0000005a4814723c */ /* 0x040fe20000001814 */
[----:B------:R-:W-:Y:S01]  /*f780*/  LDSM.16.MT88.4 R88, [R159+0x1800] ;  /* 0x001800009f58783b */ /* 0x000fe20000004200 */
[----:B------:R-:W-:Y:S06]  /*f790*/  MUFU.EX2 R168, R168 ;  /* 0x000000a800a87308 */ /* 0x000fec0000000800 */
[C---:B------:R-:W-:Y:S02]  /*f7a0*/  HMMA.16816.F32 R32, R72.reuse, R96, R32 ;  /* 0x000000604820723c */ /* 0x040fe40000001820 */
[----:B------:R-:W4:Y:S06]  /*f7b0*/  MUFU.EX2 R187, R187 ;  /* 0x000000bb00bb7308 */ /* 0x000f2c0000000800 */
[C---:B------:R-:W-:Y:S02]  /*f7c0*/  HMMA.16816.F32 R36, R72.reuse, R98, R36 ;  /* 0x000000624824723c */ /* 0x040fe40000001824 */
[----:B------:R-:W-:Y:S06]  /*f7d0*/  MUFU.EX2 R164, R164 ;  /* 0x000000a400a47308 */ /* 0x000fec0000000800 */
[C---:B---3--:R-:W-:Y:S02]  /*f7e0*/  HMMA.16816.F32 R56, R72.reuse, R84, R56 ;  /* 0x000000544838723c */ /* 0x048fe40000001838 */
[----:B------:R-:W3:Y:S06]  /*f7f0*/  MUFU.EX2 R195, R195 ;  /* 0x000000c300c37308 */ /* 0x000eec0000000800 */
[C---:B------:R-:W-:Y:S01]  /*f800*/  HMMA.16816.F32 R60, R72.reuse, R86, R60 ;  /* 0x00000056483c723c */ /* 0x040fe2000000183c */
[----:B------:R-:W-:Y:S01]  /*f810*/  LDSM.16.MT88.4 R84, [R159+0x5800] ;  /* 0x005800009f54783b */ /* 0x000fe20000004200 */
[----:B------:R-:W3:Y:S06]  /*f820*/  MUFU.EX2 R201, R201 ;  /* 0x000000c900c97308 */ /* 0x000eec0000000800 */
[----:B------:R-:W-:Y:S01]  /*f830*/  HMMA.16816.F32 R64, R72, R80, R64 ;  /* 0x000000504840723c */ /* 0x000fe20000001840 */
[----:B------:R-:W-:Y:S01]  /*f840*/  F2FP.F16.F32.PACK_AB R80, R190, R165 ;  /* 0x000000a5be50723e */ /* 0x000fe200000000ff */
[----:B------:R-:W-:Y:S01]  /*f850*/  MUFU.EX2 R132, R132 ;  /* 0x0000008400847308 */ /* 0x000fe20000000800 */
[----:B------:R-:W-:-:S05]  /*f860*/  F2FP.F16.F32.PACK_AB R81, R176, R161 ;  /* 0x000000a1b051723e */ /* 0x000fca00000000ff */
[----:B------:R-:W-:Y:S01]  /*f870*/  HMMA.16816.F32 R4, R72, R82, R4 ;  /* 0x000000524804723c */ /* 0x000fe20000001804 */
[----:B------:R-:W5:Y:S01]  /*f880*/  LDSM.16.MT88.4 R72, [R155+0x11800] ;  /* 0x011800009b48783b */ /* 0x000f620000004200 */
[----:B------:R-:W-:Y:S01]  /*f890*/  F2FP.F16.F32.PACK_AB R82, R192, R167 ;  /* 0x000000a7c052723e */ /* 0x000fe200000000ff */
[----:B------:R-:W-:Y:S01]  /*f8a0*/  MUFU.EX2 R139, R139 ;  /* 0x0000008b008b7308 */ /* 0x000fe20000000800 */
[----:B------:R-:W-:-:S07]  /*f8b0*/  F2FP.F16.F32.PACK_AB R83, R202, R163 ;  /* 0x000000a3ca53723e */ /* 0x000fce00000000ff */
[C---:B--2---:R-:W-:Y:S01]  /*f8c0*/  HMMA.16816.F32 R8, R80.reuse, R68, R8 ;  /* 0x000000445008723c */ /* 0x044fe20000001808 */
[----:B------:R-:W-:Y:S07]  /*f8d0*/  MUFU.EX2 R138, R138 ;  /* 0x0000008a008a7308 */ /* 0x000fee0000000800 */
[C---:B------:R-:W-:Y:S01]  /*f8e0*/  HMMA.16816.F32 R12, R80.reuse, R70, R12 ;  /* 0x00000046500c723c */ /* 0x040fe2000000180c */
[----:B------:R-:W2:Y:S01]  /*f8f0*/  LDSM.16.MT88.4 R68, [R134+0x11800] ;  /* 0x011800008644783b */ /* 0x000ea20000004200 */
[----:B------:R-:W-:Y:S06]  /*f900*/  MUFU.EX2 R136, R136 ;  /* 0x0000008800887308 */ /* 0x000fec0000000800 */
[C---:B-1----:R-:W-:Y:S02]  /*f910*/  HMMA.16816.F32 R32, R80.reuse, R76, R32 ;  /* 0x0000004c5020723c */ /* 0x042fe40000001820 */
[----:B------:R-:W1:Y:S06]  /*f920*/  MUFU.EX2 R143, R143 ;  /* 0x0000008f008f7308 */ /* 0x000e6c0000000800 */
[C---:B------:R-:W-:Y:S01]  /*f930*/  HMMA.16816.F32 R36, R80.reuse, R78, R36 ;  /* 0x0000004e5024723c */ /* 0x040fe20000001824 */
[----:B------:R-:W4:Y:S01]  /*f940*/  LDSM.16.MT88.4 R76, [R158+0x5800] ;  /* 0x005800009e4c783b */ /* 0x000f220000004200 */
[----:B------:R-:W-:Y:S06]  /*f950*/  MUFU.EX2 R141, R141 ;  /* 0x0000008d008d7308 */ /* 0x000fec0000000800 */
[C---:B------:R-:W-:Y:S02]  /*f960*/  HMMA.16816.F32 R16, R80.reuse, R92, R16 ;  /* 0x0000005c5010723c */ /* 0x040fe40000001810 */
[----:B------:R-:W1:Y:S06]  /*f970*/  MUFU.EX2 R140, R140 ;  /* 0x0000008c008c7308 */ /* 0x000e6c0000000800 */
[C---:B------:R-:W-:Y:S01]  /*f980*/  HMMA.16816.F32 R20, R80.reuse, R94, R20 ;  /* 0x0000005e5014723c */ /* 0x040fe20000001814 */
[----:B------:R-:W-:Y:S01]  /*f990*/  LDSM.16.MT88.4 R92, [R155+0x12000] ;  /* 0x012000009b5c783b */ /* 0x000fe20000004200 */
[----:B------:R-:W1:Y:S06]  /*f9a0*/  MUFU.EX2 R137, R137 ;  /* 0x0000008900897308 */ /* 0x000e6c0000000800 */
        /* <DEDUP_REMOVED lines=8> */
[----:B------:R-:W3:Y:S07]  /*fa30*/  LDSM.16.MT88.4 R88, [R134+0xe000] ;  /* 0x00e000008658783b */ /* 0x000eee0000004200 */
[----:B----4-:R-:W-:Y:S01]  /*fa40*/  HMMA.16816.F32 R64, R80, R76, R64 ;  /* 0x0000004c5040723c */ /* 0x010fe20000001840 */
[----:B------:R-:W-:-:S02]  /*fa50*/  F2FP.F16.F32.PACK_AB R76, R238, R173 ;  /* 0x000000adee4c723e */ /* 0x000fc400000000ff */
[----:B------:R-:W-:-:S05]  /*fa60*/  F2FP.F16.F32.PACK_AB R77, R244, R169 ;  /* 0x000000a9f44d723e */ /* 0x000fca00000000ff */
[----:B------:R-:W-:Y:S01]  /*fa70*/  HMMA.16816.F32 R4, R80, R78, R4 ;  /* 0x0000004e5004723c */ /* 0x000fe20000001804 */
[----:B------:R-:W-:Y:S02]  /*fa80*/  F2FP.F16.F32.PACK_AB R78, R236, R175 ;  /* 0x000000afec4e723e */ /* 0x000fe400000000ff */
[----:B------:R-:W-:-:S05]  /*fa90*/  F2FP.F16.F32.PACK_AB R79, R234, R171 ;  /* 0x000000abea4f723e */ /* 0x000fca00000000ff */
[C---:B------:R-:W-:Y:S08]  /*faa0*/  HMMA.16816.F32 R56, R80.reuse, R84, R56 ;  /* 0x000000545038723c */ /* 0x040ff00000001838 */
[----:B------:R-:W-:Y:S01]  /*fab0*/  HMMA.16816.F32 R60, R80, R86, R60 ;  /* 0x00000056503c723c */ /* 0x000fe2000000183c */
[----:B------:R-:W4:Y:S04]  /*fac0*/  LDSM.16.MT88.4 R84, [R158+0x2000] ;  /* 0x002000009e54783b */ /* 0x000f280000004200 */
[----:B------:R-:W1:Y:S03]  /*fad0*/  LDSM.16.MT88.4 R80, [R134+0x12000] ;  /* 0x012000008650783b */ /* 0x000e660000004200 */
[C---:B-----5:R-:W-:Y:S08]  /*fae0*/  HMMA.16816.F32 R24, R76.reuse, R72, R24 ;  /* 0x000000484c18723c */ /* 0x060ff00000001818 */
[C---:B------:R-:W-:Y:S01]  /*faf0*/  HMMA.16816.F32 R28, R76.reuse, R74, R28 ;  /* 0x0000004a4c1c723c */ /* 0x040fe2000000181c */
[----:B------:R-:W5:Y:S07]  /*fb00*/  LDSM.16.MT88.4 R72, [R159+0x6000] ;  /* 0x006000009f48783b */ /* 0x000f6e0000004200 */
[C---:B------:R-:W-:Y:S08]  /*fb10*/  HMMA.16816.F32 R40, R76.reuse, R92, R40 ;  /* 0x0000005c4c28723c */ /* 0x040ff00000001828 */
[C---:B------:R-:W-:Y:S01]  /*fb20*/  HMMA.16816.F32 R44, R76.reuse, R94, R44 ;  /* 0x0000005e4c2c723c */ /* 0x040fe2000000182c */
[----:B------:R-:W5:Y:S07]  /*fb30*/  LDSM.16.MT88.4 R92, [R158+0x6000] ;  /* 0x006000009e5c783b */ /* 0x000f6e0000004200 */
[C---:B--2---:R-:W-:Y:S08]  /*fb40*/  HMMA.16816.F32 R8, R76.reuse, R68, R8 ;  /* 0x000000444c08723c */ /* 0x044ff00000001808 */
[C---:B------:R-:W-:Y:S01]  /*fb50*/  HMMA.16816.F32 R12, R76.reuse, R70, R12 ;  /* 0x000000464c0c723c */ /* 0x040fe2000000180c */
[----:B------:R-:W2:Y:S07]  /*fb60*/  LDSM.16.MT88.4 R68, [R159+0x2800] ;  /* 0x002800009f44783b */ /* 0x000eae0000004200 */
[C---:B---3--:R-:W-:Y:S08]  /*fb70*/  HMMA.16816.F32 R16, R76.reuse, R88, R16 ;  /* 0x000000584c10723c */ /* 0x048ff00000001810 */
[C---:B------:R-:W-:Y:S01]  /*fb80*/  HMMA.16816.F32 R20, R76.reuse, R90, R20 ;  /* 0x0000005a4c14723c */ /* 0x040fe20000001814 */
[----:B------:R-:W-:Y:S07]  /*fb90*/  LDSM.16.MT88.4 R88, [R155+0xe800] ;  /* 0x00e800009b58783b */ /* 0x000fee0000004200 */
[C---:B----4-:R-:W-:Y:S08]  /*fba0*/  HMMA.16816.F32 R32, R76.reuse, R84, R32 ;  /* 0x000000544c20723c */ /* 0x050ff00000001820 */
[C---:B------:R-:W-:Y:S01]  /*fbb0*/  HMMA.16816.F32 R36, R76.reuse, R86, R36 ;  /* 0x000000564c24723c */ /* 0x040fe20000001824 */
[----:B------:R-:W3:Y:S07]  /*fbc0*/  LDSM.16.MT88.4 R84, [R134+0xe800] ;  /* 0x00e800008654783b */ /* 0x000eee0000004200 */
[C---:B-1----:R-:W-:Y:S08]  /*fbd0*/  HMMA.16816.F32 R48, R76.reuse, R80, R48 ;  /* 0x000000504c30723c */ /* 0x042ff00000001830 */
[C---:B------:R-:W-:Y:S01]  /*fbe0*/  HMMA.16816.F32 R52, R76.reuse, R82, R52 ;  /* 0x000000524c34723c */ /* 0x040fe20000001834 */
[----:B------:R-:W-:Y:S07]  /*fbf0*/  LDSM.16.MT88.4 R80, [R155+0x12800] ;  /* 0x012800009b50783b */ /* 0x000fee0000004200 */
[C---:B-----5:R-:W-:Y:S08]  /*fc00*/  HMMA.16816.F32 R56, R76.reuse, R72, R56 ;  /* 0x000000484c38723c */ /* 0x060ff00000001838 */
        /* <DEDUP_REMOVED lines=57> */
[----:B------:R-:W-:-:S02]  /*ffa0*/  FADD.FTZ R13, R103, R156 ;  /* 0x0000009c670d7221 */ /* 0x000fc40000010000 */
[----:B------:R-:W4:Y:S02]  /*ffb0*/  LDSM.16.MT88.4 R100, [R158+0x3800] ;  /* 0x003800009e64783b */ /* 0x000f240000004200 */
[----:B------:R-:W-:-:S03]  /*ffc0*/  FADD.FTZ R13, R106, R13 ;  /* 0x0000000d6a0d7221 */ /* 0x000fc60000010000 */
        /* <DEDUP_REMOVED lines=39> */
[----:B------:R-:W-:-:S03]  /*10240*/  FADD.FTZ R9, R184, R9 ;  /* 0x00000009b8097221 */ /* 0x000fc60000010000 */
[C---:B------:R-:W-:Y:S01]  /*10250*/  HMMA.16816.F32 R120, R68.reuse, R116, R16 ;  /* 0x000000744478723c */ /* 0x040fe20000001810 */
[----:B------:R-:W-:Y:S01]  /*10260*/  FADD.FTZ R182, R182, R9 ;  /* 0x00000009b6b67221 */ /* 0x000fe20000010000 */
[----:B------:R-:W-:Y:S01]  /*10270*/  FADD.FTZ R9, R178, R179 ;  /* 0x000000b3b2097221 */ /* 0x000fe20000010000 */
[-C--:B-1----:R-:W-:Y:S02]  /*10280*/  MOV R134, R144.reuse ;  /* 0x0000009000867202 */ /* 0x082fe40000000f00 */
[----:B------:R-:W-:Y:S01]  /*10290*/  FADD.FTZ R183, R183, R182 ;  /* 0x000000b6b7b77221 */ /* 0x000fe20000010000 */
[----:B------:R-:W-:Y:S01]  /*102a0*/  FADD.FTZ R174, R174, R9 ;  /* 0x00000009aeae7221 */ /* 0x000fe20000010000 */
[----:B------:R-:W-:Y:S01]  /*102b0*/  @P2 MOV R134, R144 ;  /* 0x0000009000862202 */ /* 0x000fe20000000f00 */
[----:B----4-:R-:W-:Y:S01]  /*102c0*/  HMMA.16816.F32 R104, R68, R100, R32 ;  /* 0x000000644468723c */ /* 0x010fe20000001820 */
        /* <DEDUP_REMOVED lines=17> */
[----:B------:R-:W-:-:S03]  /*103e0*/  FADD.FTZ R237, R140, R141 ;  /* 0x0000008d8ced7221 */ /* 0x000fc60000010000 */
[C---:B------:R-:W-:Y:S08]  /*103f0*/  HMMA.16816.F32 R116, R68.reuse, R118, R20 ;  /* 0x000000764474723c */ /* 0x040ff00000001814 */
        /* <DEDUP_REMOVED lines=8> */
.L_x_7147:
[----:B------:R-:W-:-:S07]  /*10480*/  IADD3 R189, PT, PT, R191, -0x1, RZ ;  /* 0xffffffffbfbd7810 */ /* 0x000fce0007ffe0ff */
.L_x_7156:
[----:B------:R-:W-:Y:S05]  /*10490*/  BSYNC B2 ;  /* 0x0000000000027941 */ /* 0x000fea0003800000 */
.L_x_7146:
        /* <DEDUP_REMOVED lines=13> */
.L_x_7164:
        /* <DEDUP_REMOVED lines=78> */
.L_x_7159:
[----:B------:R-:W-:Y:S05]  /*10a50*/  BSYNC.RECONVERGENT B0 ;  /* 0x0000000000007941 */ /* 0x000fea0003800200 */
.L_x_7158:
[----:B------:R-:W1:Y:S01]  /*10a60*/  S2UR UR6, SR_CgaCtaId ;  /* 0x00000000000679c3 */ /* 0x000e620000008800 */
[C---:B------:R-:W-:Y:S01]  /*10a70*/  IMAD.SHL.U32 R196, R197.reuse, 0x8, RZ ;  /* 0x00000008c5c47824 */ /* 0x040fe200078e00ff */
[C---:B------:R-:W-:Y:S01]  /*10a80*/  LOP3.LUT R32, R197.reuse, 0x38, RZ, 0xc0, !PT ;  /* 0x00000038c5207812 */ /* 0x040fe200078ec0ff */
[----:B------:R-:W-:Y:S01]  /*10a90*/  UMOV UR7, 0x400 ;  /* 0x0000040000077882 */ /* 0x000fe20000000000 */
[----:B------:R-:W-:Y:S01]  /*10aa0*/  IMAD.SHL.U32 R203, R197, 0x40, RZ ;  /* 0x00000040c5cb7824 */ /* 0x000fe200078e00ff */
[----:B------:R-:W-:Y:S01]  /*10ab0*/  SHF.R.U32.HI R198, RZ, 0x1, R197 ;  /* 0x00000001ffc67819 */ /* 0x000fe200000116c5 */
[----:B------:R-:W-:Y:S01]  /*10ac0*/  IMAD.MOV.U32 R201, RZ, RZ, 0x20 ;  /* 0x00000020ffc97424 */ /* 0x000fe200078e00ff */
[C---:B------:R-:W-:Y:S01]  /*10ad0*/  LOP3.LUT R133, R196.reuse, 0x38, RZ, 0xc0, !PT ;  /* 0x00000038c4857812 */ /* 0x040fe200078ec0ff */
        /* <DEDUP_REMOVED lines=97> */
[----:B------:R-:W-:Y:S02]  /*110f0*/  IMAD.IADD R184, R188, 0x1, R135 ;  /* 0x00000001bcb87824 */ /* 0x000fe400078e0287 */
[----:B------:R-:W-:Y:S01]  /*11100*/  @!PT LDS RZ, [RZ] ;  /* 0x00000000fffff984 */ /* 0x000fe20000000800 */
[----:B------:R-:W-:Y:S01]  /*11110*/  @!PT LDS RZ, [RZ] ;  /* 0x00000000fffff984 */ /* 0x000fe20000000800 */
[----:B------:R-:W-:Y:S01]  /*11120*/  @!PT LDS RZ, [RZ] ;  /* 0x00000000fffff984 */ /* 0x000fe20000000800 */
[----:B------:R-:W-:Y:S01]  /*11130*/  @!P1 LDGSTS.E.BYPASS.LTC128B.128 [R239+0x12800], desc[UR4][R38.64+0x80] ;  /* 0x1280008026ef9fae */ /* 0x000fe2000b981a04 */
[----:B------:R-:W-:Y:S01]  /*11140*/  IMAD.X R37, R39, 0x1, R32, P0 ;  /* 0x0000000127257824 */ /* 0x000fe200000e0620 */
        /* <DEDUP_REMOVED lines=16> */
[----:B------:R-:W-:Y:S02]  /*11250*/  IMAD.IADD R185, R188, 0x1, R201 ;  /* 0x00000001bcb97824 */ /* 0x000fe400078e02c9 */
[----:B------:R-:W-:Y:S01]  /*11260*/  @P1 STS.128 [R239+0x13000], RZ ;  /* 0x013000ffef001388 */ /* 0x000fe20000000c00 */
[C---:B------:R-:W-:Y:S02]  /*11270*/  IMAD.IADD R133, R201.reuse, 0x1, R186 ;  /* 0x00000001c9857824 */ /* 0x040fe400078e02ba */
[C---:B------:R-:W-:Y:S01]  /*11280*/  IMAD.IADD R204, R201.reuse, 0x1, R184 ;  /* 0x00000001c9cc7824 */ /* 0x040fe200078e02b8 */
        /* <DEDUP_REMOVED lines=26> */
[----:B------:R-:W2:Y:S04]  /*11430*/  LDSM.16.M88.4 R140, [R133+0x5000] ;  /* 0x00500000858c783b */ /* 0x000ea80000000200 */
[----:B------:R-:W-:Y:S01]  /*11440*/  LDSM.16.M88.4 R192, [R135+0xb000] ;  /* 0x00b0000087c0783b */ /* 0x000fe20000000200 */
[C---:B---3--:R-:W-:Y:S08]  /*11450*/  HMMA.16816.F32 R12, R136.reuse, R144, RZ ;  /* 0x00000090880c723c */ /* 0x048ff000000018ff */
[C---:B------:R-:W-:Y:S01]  /*11460*/  HMMA.16816.F32 R16, R136.reuse, R146, RZ ;  /* 0x000000928810723c */ /* 0x040fe200000018ff */
[----:B------:R-:W-:Y:S07]  /*11470*/  LDSM.16.M88.4 R144, [R133+0x6000] ;  /* 0x006000008590783b */ /* 0x000fee0000000200 */
[C---:B----4-:R-:W-:Y:S08]  /*11480*/  HMMA.16816.F32 R20, R136.reuse, R148, RZ ;  /* 0x000000948814723c */ /* 0x050ff000000018ff */
[C---:B------:R-:W-:Y:S01]  /*11490*/  HMMA.16816.F32 R24, R136.reuse, R150, RZ ;  /* 0x000000968818723c */ /* 0x040fe200000018ff */
[----:B------:R-:W-:Y:S07]  /*114a0*/  LDSM.16.M88.4 R148, [R133+0x6800] ;  /* 0x006800008594783b */ /* 0x000fee0000000200 */
[C---:B-----5:R-:W-:Y:S08]  /*114b0*/  HMMA.16816.F32 R28, R136.reuse, R152, RZ ;  /* 0x00000098881c723c */ /* 0x060ff000000018ff */
[C---:B-1----:R-:W-:Y:S01]  /*114c0*/  HMMA.16816.F32 R32, R136.reuse, R154, RZ ;  /* 0x0000009a8820723c */ /* 0x042fe200000018ff */
        /* <DEDUP_REMOVED lines=257> */
.L_x_7163:
[----:B------:R-:W-:Y:S05]  /*124e0*/  BSYNC.RECONVERGENT B0 ;  /* 0x0000000000007941 */ /* 0x000fea0003800200 */
.L_x_7162:
[----:B------:R-:W-:Y:S01]  /*124f0*/  @!P4 IMAD.MOV.U32 R217, RZ, RZ, R215 ;  /* 0x000000ffffd9c224 */ /* 0x000fe200078e00d7 */
[----:B------:R-:W-:Y:S02]  /*12500*/  IADD3 R138, P0, PT, R135, R216, RZ ;  /* 0x000000d8878a7210 */ /* 0x000fe40007f1e0ff */
[----:B------:R-:W-:Y:S02]  /*12510*/  SHF.L.U64.HI R134, R206, 0x5, R207 ;  /* 0x00000005ce867819 */ /* 0x000fe400000102cf */
[----:B------:R-:W-:Y:S01]  /*12520*/  @!PT LDS RZ, [RZ] ;  /* 0x00000000fffff984 */ /* 0x000fe20000000800 */
[----:B------:R-:W-:Y:S01]  /*12530*/  @!PT LDS RZ, [RZ] ;  /* 0x00000000fffff984 */ /* 0x000fe20000000800 */
[----:B------:R-:W-:Y:S01]  /*12540*/  @!PT LDS RZ, [RZ] ;  /* 0x00000000fffff984 */ /* 0x000fe20000000800 */
[----:B------:R1:W-:Y:S01]  /*12550*/  @!P4 LDGSTS.E.BYPASS.LTC128B.128 [R239+0x4000], desc[UR4][R216.64] ;  /* 0x04000000d8efcfae */ /* 0x0003e2000b981a04 */
[-C--:B------:R-:W-:Y:S02]  /*12560*/  IADD3 R144, P5, PT, R138, R135.reuse, RZ ;  /* 0x000000878a907210 */ /* 0x080fe40007fbe0ff */
[--C-:B------:R-:W-:Y:S01]  /*12570*/  IMAD.X R139, R134, 0x1, R215.reuse, P0 ;  /* 0x00000001868b7824 */ /* 0x100fe200000e06d7 */
[----:B------:R2:W-:Y:S01]  /*12580*/  @P4 STS.128 [R239+0x4000], RZ ;  /* 0x004000ffef004388 */ /* 0x0005e20000000c00 */
[-C--:B------:R-:W-:Y:S02]  /*12590*/  IADD3 R136, P0, PT, R144, R135.reuse, RZ ;  /* 0x0000008790887210 */ /* 0x080fe40007f1e0ff */
[--C-:B------:R-:W-:Y:S02]  /*125a0*/  IMAD.X R145, R139, 0x1, R134.reuse, P5 ;  /* 0x000000018b917824 */ /* 0x100fe400028e0686 */
[-C--:B------:R-:W-:Y:S03]  /*125b0*/  IADD3 R142, P5, PT, R136, R135.reuse, RZ ;  /* 0x00000087888e7210 */ /* 0x080fe60007fbe0ff */
[-C--:B------:R-:W-:Y:S02]  /*125c0*/  IADD3.X R137, PT, PT, R145, R134.reuse, RZ, P0, !PT ;  /* 0x0000008691897210 */ /* 0x080fe400007fe4ff */
[-C--:B------:R-:W-:Y:S03]  /*125d0*/  IADD3 R140, P0, PT, R142, R135.reuse, RZ ;  /* 0x000000878e8c7210 */ /* 0x080fe60007f1e0ff */
        /* <DEDUP_REMOVED lines=34> */
[----:B------:R-:W-:Y:S03]  /*12800*/  IADD3.X R139, PT, PT, R141, R134, RZ, P5, !PT ;  /* 0x000000868d8b7210 */ /* 0x000fe60002ffe4ff */
        /* <DEDUP_REMOVED lines=48> */
.L_x_7161:
[----:B------:R-:W-:Y:S05]  /*12b10*/  BSYNC.RECONVERGENT B1 ;  /* 0x0000000000017941 */ /* 0x000fea0003800200 */
.L_x_7160:
[----:B------:R-:W-:Y:S01]  /*12b20*/  VIADD R133, R225, 0xffffffc0 ;  /* 0xffffffc0e1857836 */ /* 0x000fe20000000000 */
[----:B--2---:R-:W-:Y:S01]  /*12b30*/  IABS R138, R224 ;  /* 0x000000e0008a7213 */ /* 0x004fe20000000000 */
        /* <DEDUP_REMOVED lines=127> */
[----:B------:R-:W-:Y:S01]  /*13330*/  VIADD R135, R224, 0xffffffe1 ;  /* 0xffffffe1e0877836 */ /* 0x000fe20000000000 */
        /* <DEDUP_REMOVED lines=49> */
[C---:B------:R-:W-:Y:S01]  /*13650*/  FFMA.FTZ R60, -R227.reuse, R133, R60 ;  /* 0x00000085e33c7223 */ /* 0x040fe2000001013c */
        /* <DEDUP_REMOVED lines=21> */
[-C--:B------:R-:W-:Y:S02]  /*137b0*/  ISETP.GE.AND P1, PT, R148, R213.reuse, PT ;  /* 0x000000d59400720c */ /* 0x080fe40003f26270 */
[----:B------:R-:W-:Y:S02]  /*137c0*/  I2FP.F32.S32 R138, R138 ;  /* 0x0000008a008a7245 */ /* 0x000fe40000201400 */
[-C--:B------:R-:W-:Y:S02]  /*137d0*/  ISETP.GE.AND P0, PT, R149, R213.reuse, PT ;  /* 0x000000d59500720c */ /* 0x080fe40003f06270 */
        /* <DEDUP_REMOVED lines=92> */
[----:B------:R-:W-:Y:S02]  /*13da0*/  ISETP.GE.AND P0, PT, R225, R211, PT ;  /* 0x000000d3e100720c */ /* 0x000fe40003f06270 */
        /* <DEDUP_REMOVED lines=11> */
[----:B------:R-:W-:Y:S02]  /*13e60*/  ISETP.GE.AND P5, PT, R5, R213, PT ;  /* 0x000000d50500720c */ /* 0x000fe40003fa6270 */
[----:B------:R-:W-:Y:S02]  /*13e70*/  FSEL R172, R172, -INF , !P1 ;  /* 0xff800000acac7808 */ /* 0x000fe40004800000 */
        /* <DEDUP_REMOVED lines=26> */
[-C--:B------:R-:W-:Y:S02]  /*14020*/  ISETP.GE.AND P6, PT, R151, R212.reuse, PT ;  /* 0x000000d49700720c */ /* 0x080fe40003fc6270 */
[----:B------:R-:W-:Y:S02]  /*14030*/  FSEL R19, R160, -INF , !P5 ;  /* 0xff800000a0137808 */ /* 0x000fe40006800000 */
[----:B------:R-:W-:Y:S02]  /*14040*/  FSEL R165, R59, -INF , P0 ;  /* 0xff8000003ba57808 */ /* 0x000fe40000000000 */
[----:B------:R-:W-:Y:S02]  /*14050*/  ISETP.GE.AND P0, PT, R5, R211, PT ;  /* 0x000000d30500720c */ /* 0x000fe40003f06270 */
        /* <DEDUP_REMOVED lines=11> */
[-C--:B------:R-:W-:Y:S02]  /*14110*/  ISETP.GE.AND P0, PT, R153, R212.reuse, PT ;  /* 0x000000d49900720c */ /* 0x080fe40003f06270 */
[----:B------:R-:W-:Y:S02]  /*14120*/  ISETP.GE.AND P5, PT, R146, R212, PT ;  /* 0x000000d49200720c */ /* 0x000fe40003fa6270 */
[----:B------:R-:W-:Y:S02]  /*14130*/  FSEL R183, R27, -INF , !P1 ;  /* 0xff8000001bb77808 */ /* 0x000fe40004800000 */
[----:B------:R-:W-:Y:S02]  /*14140*/  FSEL R181, R181, -INF , !P4 ;  /* 0xff800000b5b57808 */ /* 0x000fe40006000000 */
[----:B------:R-:W-:Y:S02]  /*14150*/  FSEL R59, R155, -INF , !P6 ;  /* 0xff8000009b3b7808 */ /* 0x000fe40007000000 */
[----:B------:R-:W-:Y:S02]  /*14160*/  ISETP.GE.AND P1, PT, R33, R210, PT ;  /* 0x000000d22100720c */ /* 0x000fe40003f26270 */
[-C--:B------:R-:W-:Y:S02]  /*14170*/  ISETP.GE.AND P4, PT, R137, R212.reuse, PT ;  /* 0x000000d48900720c */ /* 0x080fe40003f86270 */
[----:B------:R-:W-:Y:S02]  /*14180*/  FSEL R17, R159, -INF , !P0 ;  /* 0xff8000009f117808 */ /* 0x000fe40004000000 */
[----:B------:R-:W-:Y:S02]  /*14190*/  FSEL R57, R154, -INF , !P5 ;  /* 0xff8000009a397808 */ /* 0x000fe40006800000 */
[----:B------:R-:W-:Y:S02]  /*141a0*/  ISETP.GE.AND P6, PT, R141, R212, PT ;  /* 0x000000d48d00720c */ /* 0x000fe40003fc6270 */
[----:B------:R-:W-:Y:S02]  /*141b0*/  ISETP.GE.AND P5, PT, R153, R210, PT ;  /* 0x000000d29900720c */ /* 0x000fe40003fa6270 */
        /* <DEDUP_REMOVED lines=18> */
[-C--:B------:R-:W-:Y:S02]  /*142e0*/  ISETP.GE.AND P6, PT, R148, R210.reuse, PT ;  /* 0x000000d29400720c */ /* 0x080fe40003fc6270 */
[----:B------:R-:W-:Y:S02]  /*142f0*/  FSEL R180, R180, -INF , !P5 ;  /* 0xff800000b4b47808 */ /* 0x000fe40006800000 */
[----:B------:R-:W-:Y:S02]  /*14300*/  ISETP.GE.AND P0, PT, R151, R210, PT ;  /* 0x000000d29700720c */ /* 0x000fe40003f06270 */
        /* <DEDUP_REMOVED lines=20> */
[C---:B------:R-:W-:Y:S01]  /*14450*/  ISETP.GE.AND P0, PT, R225.reuse, R212, PT ;  /* 0x000000d4e100720c */ /* 0x040fe20003f06270 */
[----:B------:R-:W-:Y:S01]  /*14460*/  VIADD R225, R225, 0xffffff80 ;  /* 0xffffff80e1e17836 */ /* 0x000fe20000000000 */
[----:B------:R-:W-:Y:S02]  /*14470*/  ISETP.GE.AND P5, PT, R137, R210, PT ;  /* 0x000000d28900720c */ /* 0x000fe40003fa6270 */
[----:B------:R-:W-:Y:S02]  /*14480*/  FMNMX3.FTZ R22, R22, R17, R15, !PT ;  /* 0x0000001116167276 */ /* 0x000fe4000781000f */
[----:B------:R-:W-:Y:S02]  /*14490*/  FMNMX3.FTZ R20, R20, R9, R7, !PT ;  /* 0x0000000914147276 */ /* 0x000fe40007810007 */
[----:B------:R-:W-:Y:S02]  /*144a0*/  FSEL R174, R36, -INF , !P0 ;  /* 0xff80000024ae7808 */ /* 0x000fe40004000000 */
[----:B------:R-:W-:Y:S02]  /*144b0*/  FSEL R241, R30, -INF , !P5 ;  /* 0xff8000001ef17808 */ /* 0x000fe40006800000 */
[-C--:B------:R-:W-:Y:S02]  /*144c0*/  ISETP.GE.AND P0, PT, R29, R212.reuse, PT ;  /* 0x000000d41d00720c */ /* 0x080fe40003f06270 */
[-C--:B------:R-:W-:Y:S02]  /*144d0*/  ISETP.GE.AND P6, PT, R28, R212.reuse, PT ;  /* 0x000000d41c00720c */ /* 0x080fe40003fc6270 */
[----:B------:R-:W-:Y:S02]  /*144e0*/  ISETP.GE.AND P5, PT, R18, R212, PT ;  /* 0x000000d41200720c */ /* 0x000fe40003fa6270 */
[----:B------:R-:W-:Y:S02]  /*144f0*/  FMNMX3.FTZ R22, R22, R41, R51, !PT ;  /* 0x0000002916167276 */ /* 0x000fe40007810033 */
[----:B------:R-:W-:Y:S02]  /*14500*/  FMNMX3.FTZ R20, R20, R49, R56, !PT ;  /* 0x0000003114147276 */ /* 0x000fe40007810038 */
[----:B------:R-:W-:Y:S02]  /*14510*/  FSEL R170, R40, -INF , !P0 ;  /* 0xff80000028aa7808 */ /* 0x000fe40004000000 */
[----:B------:R-:W-:Y:S02]  /*14520*/  FSEL R251, R251, -INF , !P6 ;  /* 0xff800000fbfb7808 */ /* 0x000fe40007000000 */
[----:B------:R-:W-:Y:S02]  /*14530*/  FSEL R189, R189, -INF , !P5 ;  /* 0xff800000bdbd7808 */ /* 0x000fe40006800000 */
[----:B------:R-:W-:Y:S02]  /*14540*/  ISETP.GE.AND P0, PT, R39, R210, PT ;  /* 0x000000d22700720c */ /* 0x000fe40003f06270 */
[C---:B------:R-:W-:Y:S02]  /*14550*/  ISETP.GE.AND P6, PT, R25.reuse, R212, PT ;  /* 0x000000d41900720c */ /* 0x040fe40003fc6270 */
        /* <DEDUP_REMOVED lines=8> */
[-C--:B------:R-:W-:Y:S02]  /*145e0*/  ISETP.GE.AND P6, PT, R134, R210.reuse, PT ;  /* 0x000000d28600720c */ /* 0x080fe40003fc6270 */
[----:B------:R-:W-:Y:S02]  /*145f0*/  FSEL R191, R48, -INF , !P4 ;  /* 0xff80000030bf7808 */ /* 0x000fe40006000000 */
[----:B------:R-:W-:Y:S02]  /*14600*/  ISETP.GE.AND P4, PT, R28, R210, PT ;  /* 0x000000d21c00720c */ /* 0x000fe40003f86270 */
[----:B------:R-:W-:Y:S02]  /*14610*/  FSEL R249, R42, -INF , !P0 ;  /* 0xff8000002af97808 */ /* 0x000fe40004000000 */
[----:B------:R-:W-:Y:S02]  /*14620*/  FMNMX3.FTZ R25, R25, R160, R183, !PT ;  /* 0x000000a019197276 */ /* 0x000fe400078100b7 */
[----:B------:R-:W-:Y:S02]  /*14630*/  FMNMX3.FTZ R23, R23, R182, R181, !PT ;  /* 0x000000b617177276 */ /* 0x000fe400078100b5 */
[----:B------:R-:W-:Y:S02]  /*14640*/  FSEL R245, R35, -INF , !P6 ;  /* 0xff80000023f57808 */ /* 0x000fe40007000000 */
[-C--:B------:R-:W-:Y:S02]  /*14650*/  ISETP.GE.AND P0, PT, R8, R212.reuse, PT ;  /* 0x000000d40800720c */ /* 0x080fe40003f06270 */
[----:B------:R-:W-:Y:S02]  /*14660*/  ISETP.GE.AND P6, PT, R14, R212, PT ;  /* 0x000000d40e00720c */ /* 0x000fe40003fc6270 */
[----:B------:R-:W-:Y:S02]  /*14670*/  FSEL R247, R43, -INF , !P4 ;  /* 0xff8000002bf77808 */ /* 0x000fe40006000000 */
[----:B------:R-:W-:Y:S02]  /*14680*/  FMNMX3.FTZ R25, R25, R241, R166, !PT ;  /* 0x000000f119197276 */ /* 0x000fe400078100a6 */
[----:B------:R-:W-:Y:S02]  /*14690*/  FMNMX3.FTZ R23, R23, R162, R180, !PT ;  /* 0x000000a217177276 */ /* 0x000fe400078100b4 */
[----:B------:R-:W-:Y:S02]  /*146a0*/  FSEL R163, R60, -INF , !P0 ;  /* 0xff8000003ca37808 */ /* 0x000fe40004000000 */
[----:B------:R-:W-:Y:S02]  /*146b0*/  ISETP.GE.AND P4, PT, R6, R212, PT ;  /* 0x000000d40600720c */ /* 0x000fe40003f86270 */
        /* <DEDUP_REMOVED lines=18> */
[----:B------:R-:W-:Y:S01]  /*147e0*/  FMNMX3.FTZ R16, R23, R170, R251, !PT ;  /* 0x000000aa17107276 */ /* 0x000fe200078100fb */
[----:B------:R-:W-:Y:S01]  /*147f0*/  LDSM.16.MT88.4 R44, [R138+0x10000] ;  /* 0x010000008a2c783b */ /* 0x000fe20000004200 */
[----:B------:R-:W-:Y:S02]  /*14800*/  FMNMX3.FTZ R6, R8, R249, R247, !PT ;  /* 0x000000f908067276 */ /* 0x000fe400078100f7 */
[----:B------:R-:W-:Y:S02]  /*14810*/  ISETP.GE.AND P6, PT, R4, R212, PT ;  /* 0x000000d40400720c */ /* 0x000fe40003fc6270 */
[----:B------:R-:W-:Y:S02]  /*14820*/  FSEL R152, R152, -INF , !P5 ;  /* 0xff80000098987808 */ /* 0x000fe40006800000 */
[-C--:B------:R-:W-:Y:S02]  /*14830*/  ISETP.GE.AND P5, PT, R14, R210.reuse, PT ;  /* 0x000000d20e00720c */ /* 0x080fe40003fa6270 */
[----:B------:R-:W-:Y:S02]  /*14840*/  FSEL R187, R50, -INF , !P1 ;  /* 0xff80000032bb7808 */ /* 0x000fe40004800000 */
[----:B------:R-:W-:Y:S02]  /*14850*/  FMNMX3.FTZ R16, R16, R239, R217, !PT ;  /* 0x000000ef10107276 */ /* 0x000fe400078100d9 */
[----:B------:R-:W-:Y:S02]  /*14860*/  FMNMX3.FTZ R6, R6, R195, R193, !PT ;  /* 0x000000c306067276 */ /* 0x000fe400078100c1 */
[----:B------:R-:W-:Y:S02]  /*14870*/  FSEL R155, R64, -INF , !P6 ;  /* 0xff800000409b7808 */ /* 0x000fe40007000000 */
[-C--:B------:R-:W-:Y:S02]  /*14880*/  ISETP.GE.AND P6, PT, R12, R210.reuse, PT ;  /* 0x000000d20c00720c */ /* 0x080fe40003fc6270 */
[-C--:B------:R-:W-:Y:S02]  /*14890*/  ISETP.GE.AND P1, PT, R10, R210.reuse, PT ;  /* 0x000000d20a00720c */ /* 0x080fe40003f26270 */
        /* <DEDUP_REMOVED lines=120> */
[-C--:B------:R-:W-:Y:S01]  /*15020*/  FFMA.FTZ R217, R217, R135.reuse, -R156 ;  /* 0x00000087d9d97223 */ /* 0x080fe2000001089c */
[-C--:B------:R-:W-:Y:S03]  /*15030*/  FFMA.FTZ R193, R193, R135.reuse, -R154 ;  /* 0x00000087c1c17223 */ /* 0x080fe6000001089a */
[----:B------:R-:W-:Y:S01]  /*15040*/  MUFU.EX2 R148, R148 ;  /* 0x0000009400947308 */ /* 0x000fe20000000800 */
[-C--:B------:R-:W-:Y:S01]  /*15050*/  FFMA.FTZ R189, R189, R135.reuse, -R156 ;  /* 0x00000087bdbd7223 */ /* 0x080fe2000001089c */
[-C--:B------:R-:W-:Y:S01]  /*15060*/  FFMA.FTZ R187, R187, R135.reuse, -R154 ;  /* 0x00000087bbbb7223 */ /* 0x080fe2000001089a */
[-CC-:B------:R-:W-:Y:S01]  /*15070*/  FFMA.FTZ R179, R179, R135.reuse, -R156.reuse ;  /* 0x00000087b3b37223 */ /* 0x180fe2000001089c */
        /* <DEDUP_REMOVED lines=404> */
.L_x_7157:
        /* <DEDUP_REMOVED lines=12> */
.L_x_7186:
[----:B----4-:R-:W-:Y:S01]  /*16a80*/  FADD.FTZ R6, R11, R12 ;  /* 0x0000000c0b067221 */ /* 0x010fe20000010000 */
[----:B------:R-:W2:Y:S01]  /*16a90*/  MUFU.RCP R10, R7 ;  /* 0x00000007000a7308 */ /* 0x000ea20000001000 */
        /* <DEDUP_REMOVED lines=79> */
[----:B------:R-:W-:-:S02]  /*16f90*/  SEL R9, R0, 0xffffffc0, !P3 ;  /* 0xffffffc000097807 */ /* 0x000fc40005800000 */
[C---:B------:R-:W-:Y:S01]  /*16fa0*/  IADD3 R14, PT, PT, R10.reuse, 0x80, RZ ;  /* 0x000000800a0e7810 */ /* 0x040fe20007ffe0ff */
[----:B------:R-:W-:Y:S01]  /*16fb0*/  STS.64 [R10], R128 ;  /* 0x000000800a007388 */ /* 0x000fe20000000a00 */
[-C--:B------:R-:W-:Y:S02]  /*16fc0*/  IADD3 R12, PT, PT, R9, R10.reuse, RZ ;  /* 0x0000000a090c7210 */ /* 0x080fe40007ffe0ff */
[----:B------:R-:W-:Y:S01]  /*16fd0*/  @P4 IADD3 R14, PT, PT, R10, -0x80, RZ ;  /* 0xffffff800a0e4810 */ /* 0x000fe20007ffe0ff */
[----:B------:R-:W-:Y:S01]  /*16fe0*/  STS.64 [R10+0x800], R130 ;  /* 0x000800820a007388 */ /* 0x000fe20000000a00 */
[C---:B------:R-:W-:Y:S02]  /*16ff0*/  IADD3 R0, PT, PT, R5.reuse, R10, RZ ;  /* 0x0000000a05007210 */ /* 0x040fe40007ffe0ff */
[----:B------:R-:W-:Y:S02]  /*17000*/  IADD3 R11, PT, PT, R5, R12, RZ ;  /* 0x0000000c050b7210 */ /* 0x000fe40007ffe0ff */
[-C--:B------:R-:W-:Y:S01]  /*17010*/  IADD3 R16, PT, PT, R9, R14.reuse, RZ ;  /* 0x0000000e09107210 */ /* 0x080fe20007ffe0ff */
[----:B------:R-:W-:Y:S01]  /*17020*/  STS.64 [R0], R124 ;  /* 0x0000007c00007388 */ /* 0x000fe20000000a00 */
[----:B------:R-:W-:-:S02]  /*17030*/  IADD3 R9, PT, PT, R5, R14, RZ ;  /* 0x0000000e05097210 */ /* 0x000fc40007ffe0ff */
        /* <DEDUP_REMOVED lines=30> */
[----:B--2---:R-:W2:Y:S04]  /*17220*/  LD.E.64 R12, desc[UR4][R2.64+0xb0] ;  /* 0x0000b004020c7980 */ /* 0x004ea8000c101b00 */
[----:B------:R-:W2:Y:S01]  /*17230*/  LD.E R15, desc[UR4][R2.64+0x60] ;  /* 0x00006004020f7980 */ /* 0x000ea2000c101900 */
[----:B------:R-:W1:Y:S03]  /*17240*/  @P0 MUFU.LG2 R6, R6 ;  /* 0x0000000600060308 */ /* 0x000e660000000c00 */
[----:B------:R2:W5:Y:S01]  /*17250*/  LD.E R0, desc[UR4][R2.64+0xcc] ;  /* 0x0000cc0402007980 */ /* 0x000562000c101900 */
[----:B---3--:R-:W-:-:S02]  /*17260*/  SHF.L.U32 R80, R197, 0x2, RZ ;  /* 0x00000002c5507819 */ /* 0x008fc400000006ff */
[----:B------:R-:W-:Y:S01]  /*17270*/  LOP3.LUT R8, R8, 0x10, RZ, 0xc0, !PT ;  /* 0x0000001008087812 */ /* 0x000fe200078ec0ff */
[----:B----4-:R3:W5:Y:S01]  /*17280*/  LD.E.64 R76, desc[UR4][R2.64+0x78] ;  /* 0x00007804024c7980 */ /* 0x010762000c101b00 */
[----:B------:R-:W4:Y:S01]  /*17290*/  @P1 MUFU.LG2 R7, R7 ;  /* 0x0000000700071308 */ /* 0x000f220000000c00 */
[----:B-1----:R-:W-:Y:S02]  /*172a0*/  LOP3.LUT R9, R80, 0x1f8, RZ, 0xc0, !PT ;  /* 0x000001f850097812 */ /* 0x002fe400078ec0ff */
[----:B------:R3:W5:Y:S01]  /*172b0*/  LD.E.64 R74, desc[UR4][R2.64+0xa8] ;  /* 0x0000a804024a7980 */ /* 0x000762000c101b00 */
[----:B------:R-:W-:Y:S02]  /*172c0*/  LOP3.LUT R11, R198, 0x30, RZ, 0xc0, !PT ;  /* 0x00000030c60b7812 */ /* 0x000fe400078ec0ff */
[----:B------:R-:W-:Y:S02]  /*172d0*/  LOP3.LUT R9, R9, 0x38, R198, 0x78, !PT ;  /* 0x0000003809097812 */ /* 0x000fe400078e78c6 */
[----:B------:R-:W-:-:S02]  /*172e0*/  SHF.R.U32.HI R68, RZ, 0x2, R197 ;  /* 0x00000002ff447819 */ /* 0x000fc400000116c5 */
[----:B------:R-:W-:Y:S01]  /*172f0*/  LEA R9, R9, R8, 0x2 ;  /* 0x0000000809097211 */ /* 0x000fe200078e10ff */
[----:B------:R-:W-:Y:S01]  /*17300*/  @P0 FMUL.FTZ R8, R6, 0.69314718246459960938 ;  /* 0x3f31721806080820 */ /* 0x000fe20000410000 */
[----:B------:R-:W-:Y:S02]  /*17310*/  SHF.L.U32 R6, R221, 0x6, RZ ;  /* 0x00000006dd067819 */ /* 0x000fe400000006ff */
[----:B------:R-:W-:Y:S01]  /*17320*/  IADD3 R200, PT, PT, R200, R9, RZ ;  /* 0x00000009c8c87210 */ /* 0x000fe20007ffe0ff */
[----:B------:R-:W-:Y:S01]  /*17330*/  BAR.SYNC.DEFER_BLOCKING 0x0 ;  /* 0x0000000000007b1d */ /* 0x000fe20000010000 */
[----:B------:R-:W-:Y:S01]  /*17340*/  MOV R70, 0xff800000 ;  /* 0xff80000000467802 */ /* 0x000fe20000000f00 */
[----:B----4-:R-:W-:Y:S01]  /*17350*/  @P1 FMUL.FTZ R7, R7, 0.69314718246459960938 ;  /* 0x3f31721807071820 */ /* 0x010fe20000410000 */
[----:B------:R-:W-:Y:S01]  /*17360*/  MOV R69, 0xff800000 ;  /* 0xff80000000457802 */ /* 0x000fe20000000f00 */
[C---:B-----5:R-:W-:Y:S01]  /*17370*/  @P0 FFMA.FTZ R69, R4.reuse, R133, R8 ;  /* 0x0000008504450223 */ /* 0x060fe20000010008 */
[----:B------:R-:W-:Y:S01]  /*17380*/  LOP3.LUT R68, R11, 0x7, R68, 0xf8, !PT ;  /* 0x000000070b447812 */ /* 0x000fe200078ef844 */
[----:B------:R-:W-:Y:S01]  /*17390*/  @P1 FFMA.FTZ R70, R4, R134, R7 ;  /* 0x0000008604461223 */ /* 0x000fe20000010007 */
        /* <DEDUP_REMOVED lines=31> */
.L_x_7167:
[----:B------:R-:W-:Y:S05]  /*17590*/  BSYNC.RECONVERGENT B0 ;  /* 0x0000000000007941 */ /* 0x000fea0003800200 */
.L_x_7166:
[----:B----4-:R-:W-:Y:S01]  /*175a0*/  SHF.R.U32.HI R74, RZ, 0x4, R197 ;  /* 0x00000004ff4a7819 */ /* 0x010fe200000116c5 */
[----:B---3--:R3:W5:Y:S01]  /*175b0*/  LD.E R2, desc[UR4][R2.64+0xc0] ;  /* 0x0000c00402027980 */ /* 0x008762000c101900 */
[----:B------:R-:W-:Y:S01]  /*175c0*/  LOP3.LUT R69, R196, 0x1f80, RZ, 0xc0, !PT ;  /* 0x00001f80c4457812 */ /* 0x000fe200078ec0ff */
        /* <DEDUP_REMOVED lines=27> */
.L_x_7169:
[----:B------:R-:W-:Y:S05]  /*17780*/  BSYNC.RECONVERGENT B0 ;  /* 0x0000000000007941 */ /* 0x000fea0003800200 */
.L_x_7168:
        /* <DEDUP_REMOVED lines=12> */
.L_x_7171:
[----:B------:R-:W-:Y:S05]  /*17850*/  BSYNC.RECONVERGENT B0 ;  /* 0x0000000000007941 */ /* 0x000fea0003800200 */
.L_x_7170:
        /* <DEDUP_REMOVED lines=11> */
.L_x_7173:
[----:B------:R-:W-:Y:S05]  /*17910*/  BSYNC.RECONVERGENT B0 ;  /* 0x0000000000007941 */ /* 0x000fea0003800200 */
.L_x_7172:
        /* <DEDUP_REMOVED lines=11> */
.L_x_7175:
[----:B------:R-:W-:Y:S05]  /*179d0*/  BSYNC.RECONVERGENT B0 ;  /* 0x0000000000007941 */ /* 0x000fea0003800200 */
.L_x_7174:
        /* <DEDUP_REMOVED lines=10> */
.L_x_7177:
[----:B------:R-:W-:Y:S05]  /*17a80*/  BSYNC.RECONVERGENT B0 ;  /* 0x0000000000007941 */ /* 0x000fea0003800200 */
.L_x_7176:
        /* <DEDUP_REMOVED lines=10> */
.L_x_7179:
[----:B------:R-:W-:Y:S05]  /*17b30*/  BSYNC.RECONVERGENT B0 ;  /* 0x0000000000007941 */ /* 0x000fea0003800200 */
.L_x_7178:
        /* <DEDUP_REMOVED lines=10> */
.L_x_7181:
[----:B------:R-:W-:Y:S05]  /*17be0*/  BSYNC.RECONVERGENT B0 ;  /* 0x0000000000007941 */ /* 0x000fea0003800200 */
.L_x_7180:
[----:B------:R-:W-:-:S04]  /*17bf0*/  MOV R221, 0x0 ;  /* 0x0000000000dd7802 */ /* 0x000fc80000000f00 */
[----:B-12345:R-:W-:Y:S05]  /*17c00*/  @P3 RET.REL.NODEC R220 `(_ZN5flash24flash_fwd_splitkv_kernelI23Flash_fwd_kernel_traitsILi128ELi64ELi128ELi4ELb0ELb0EN7cutlass6half_tE19Flash_kernel_traitsILi128ELi64ELi128ELi4ES3_EELb0ELb1ELb1ELb0ELb0ELb0ELb1ELb0EEEvNS_16Flash_fwd_paramsE) ;  /* 0xfffffe80dcfc3950 */ /* 0x03efea0003c3ffff */
[-C--:B------:R-:W-:Y:S01]  /*17c10*/  ISETP.GE.AND P2, PT, R71, R2.reuse, PT ;  /* 0x000000024700720c */ /* 0x080fe20003f46270 */
[----:B------:R-:W-:Y:S01]  /*17c20*/  IMAD.MOV.U32 R221, RZ, RZ, 0x0 ;  /* 0x00000000ffdd7424 */ /* 0x000fe200078e00ff */
[----:B------:R-:W-:-:S11]  /*17c30*/  ISETP.GE.AND P0, PT, R69, R2, PT ;  /* 0x000000024500720c */ /* 0x000fd60003f06270 */
[----:B------:R-:W-:-:S04]  /*17c40*/  @!P2 LEA R8, P1, R73, R76, 0x2 ;  /* 0x0000004c4908a211 */ /* 0x000fc800078210ff */
[----:B------:R-:W-:-:S05]  /*17c50*/  @!P2 LEA.HI.X R9, R73, R77, R0, 0x2, P1 ;  /* 0x0000004d4909a211 */ /* 0x000fca00008f1400 */
[----:B------:R1:W-:Y:S02]  /*17c60*/  @!P2 ST.E.128 desc[UR4][R8.64+0x7000], R36 ;  /* 0x007000240800a985 */ /* 0x0003e4000c101d04 */
[----:B-1----:R-:W-:Y:S05]  /*17c70*/  @P0 RET.REL.NODEC R220 `(_ZN5flash24flash_fwd_splitkv_kernelI23Flash_fwd_kernel_traitsILi128ELi64ELi128ELi4ELb0ELb0EN7cutlass6half_tE19Flash_kernel_traitsILi128ELi64ELi128ELi4ES3_EELb0ELb1ELb1ELb0ELb0ELb0ELb1ELb0EEEvNS_16Flash_fwd_paramsE) ;  /* 0xfffffe80dce00950 */ /* 0x002fea0003c3ffff */
[----:B------:R-:W-:Y:S01]  /*17c80*/  LEA R2, P0, R73, R76, 0x2 ;  /* 0x0000004c49027211 */ /* 0x000fe200078010ff */
[----:B------:R-:W-:-:S03]  /*17c90*/  IMAD.MOV.U32 R221, RZ, RZ, 0x0 ;  /* 0x00000000ffdd7424 */ /* 0x000fc600078e00ff */
[----:B------:R-:W-:-:S05]  /*17ca0*/  LEA.HI.X R3, R73, R77, R0, 0x2, P0 ;  /* 0x0000004d49037211 */ /* 0x000fca00000f1400 */
[----:B------:R1:W-:Y:S02]  /*17cb0*/  ST.E.128 desc[UR4][R2.64+0x7100], R4 ;  /* 0x0071000402007985 */ /* 0x0003e4000c101d04 */
[----:B-1----:R-:W-:Y:S05]  /*17cc0*/  RET.REL.NODEC R220 `(_ZN5flash24flash_fwd_splitkv_kernelI23Flash_fwd_kernel_traitsILi128ELi64ELi128ELi4ELb0ELb0EN7cutlass6half_tE19Flash_kernel_traitsILi128ELi64ELi128ELi4ES3_EELb0ELb1ELb1ELb0ELb0ELb0ELb1ELb0EEEvNS_16Flash_fwd_paramsE) ;  /* 0xfffffe80dccc7950 */ /* 0x002fea0003c3ffff */
.L_x_7165:
[----:B------:R-:W-:Y:S01]  /*17cd0*/  MOV R9, 0x2 ;  /* 0x0000000200097802 */ /* 0x000fe20000000f00 */
[----:B------:R-:W-:Y:S01]  /*17ce0*/  IMAD.MOV.U32 R6, RZ, RZ, 0x1f ;  /* 0x0000001fff067424 */ /* 0x000fe200078e00ff */
[----:B------:R-:W-:-:S07]  /*17cf0*/  MOV R8, 0xffffffff ;  /* 0xffffffff00087802 */ /* 0x000fce0000000f00 */
[----:B-1---5:R-:W-:Y:S05]  /*17d00*/  WARPSYNC.COLLECTIVE R8, `(.L_x_7182) ;  /* 0x0000000008087348 */ /* 0x022fea0003c00000 */
[----:B------:R2:W3:Y:S02]  /*17d10*/  SHFL.BFLY P0, R12, R237, R9, R6 ;  /* 0x0c000009ed0c7389 */ /* 0x0004e40000000006 */
[----:B-123-5:R-:W-:Y:S05]  /*17d20*/  ENDCOLLECTIVE ;  /* 0x000000000000791b */ /* 0x02efea0003800000 */
.L_x_7182:
[----:B------:R-:W-:Y:S02]  /*17d30*/  IMAD.MOV.U32 R10, RZ, RZ, R12 ;  /* 0x000000ffff0a7224 */ /* 0x000fe400078e000c */
[----:B------:R-:W-:Y:S02]  /*17d40*/  IMAD.MOV.U32 R9, RZ, RZ, 0x1 ;  /* 0x00000001ff097424 */ /* 0x000fe400078e00ff */
[----:B------:R-:W-:-:S05]  /*17d50*/  FADD.FTZ R10, R10, R237 ;  /* 0x000000ed0a0a7221 */ /* 0x000fca0000010000 */
[----:B------:R-:W-:-:S07]  /*17d60*/  MOV R237, R10 ;  /* 0x0000000a00ed7202 */ /* 0x000fce0000000f00 */
[----:B------:R-:W-:Y:S05]  /*17d70*/  WARPSYNC.COLLECTIVE R8, `(.L_x_7183) ;  /* 0x0000000008087348 */ /* 0x000fea0003c00000 */
[----:B------:R1:W2:Y:S02]  /*17d80*/  SHFL.BFLY P0, R12, R237, R9, R6 ;  /* 0x0c000009ed0c7389 */ /* 0x0002a40000000006 */
[----:B-12---:R-:W-:Y:S05]  /*17d90*/  ENDCOLLECTIVE ;  /* 0x000000000000791b */ /* 0x006fea0003800000 */
.L_x_7183:
[----:B------:R-:W-:Y:S01]  /*17da0*/  MOV R237, R235 ;  /* 0x000000eb00ed7202 */ /* 0x000fe20000000f00 */
[----:B------:R-:W-:Y:S01]  /*17db0*/  IMAD.MOV.U32 R9, RZ, RZ, 0x2 ;  /* 0x00000002ff097424 */ /* 0x000fe200078e00ff */
[----:B------:R-:W-:-:S07]  /*17dc0*/  MOV R7, R12 ;  /* 0x0000000c00077202 */ /* 0x000fce0000000f00 */
[----:B------:R-:W-:Y:S05]  /*17dd0*/  WARPSYNC.COLLECTIVE R8, `(.L_x_7184) ;  /* 0x0000000008087348 */ /* 0x000fea0003c00000 */
[----:B------:R1:W2:Y:S02]  /*17de0*/  SHFL.BFLY P0, R12, R237, R9, R6 ;  /* 0x0c000009ed0c7389 */ /* 0x0002a40000000006 */
[----:B-12---:R-:W-:Y:S05]  /*17df0*/  ENDCOLLECTIVE ;  /* 0x000000000000791b */ /* 0x006fea0003800000 */
.L_x_7184:
[----:B------:R-:W-:Y:S01]  /*17e00*/  FADD.FTZ R7, R10, R7 ;  /* 0x000000070a077221 */ /* 0x000fe20000010000 */
[----:B------:R-:W-:Y:S01]  /*17e10*/  FADD.FTZ R11, R12, R235 ;  /* 0x000000eb0c0b7221 */ /* 0x000fe20000010000 */
[----:B------:R-:W-:-:S04]  /*17e20*/  MOV R9, 0x1 ;  /* 0x0000000100097802 */ /* 0x000fc80000000f00 */
[----:B------:R-:W-:-:S07]  /*17e30*/  MOV R237, R11 ;  /* 0x0000000b00ed7202 */ /* 0x000fce0000000f00 */
[----:B------:R-:W-:Y:S05]  /*17e40*/  WARPSYNC.COLLECTIVE R8, `(.L_x_7185) ;  /* 0x0000000008087348 */ /* 0x000fea0003c00000 */
[----:B------:R1:W2:Y:S02]  /*17e50*/  SHFL.BFLY P0, R12, R237, R9, R6 ;  /* 0x0c000009ed0c7389 */ /* 0x0002a40000000006 */
[----:B-12---:R-:W-:Y:S05]  /*17e60*/  ENDCOLLECTIVE ;  /* 0x000000000000791b */ /* 0x006fea0003800000 */
.L_x_7185:
[----:B------:R-:W-:Y:S05]  /*17e70*/  BRA `(.L_x_7186) ;  /* 0xffffffec00007947 */ /* 0x000fea000383ffff */
.L_x_7187:
        /* <DEDUP_REMOVED lines=16> */
.L_x_14940:


//--------------------- .text._ZN5flash24flash_fwd_splitkv_kernelI23Flash_fwd_kernel_traitsILi128ELi64ELi128ELi4ELb0ELb0EN7cutlass6half_tE19Flash_kernel_traitsILi128ELi64ELi128ELi4ES3_EELb0ELb1ELb1ELb0ELb0ELb1ELb1ELb0EEEvNS_16Flash_fwd_paramsE --------------------------
	.section	.text._ZN5flash24flash_fwd_splitkv_kernelI23Flash_fwd_kernel_traitsILi128ELi64ELi128ELi4ELb0ELb0EN7cutlass6half_tE19Flash_kernel_traitsILi128ELi64ELi128ELi4ES3_EELb0ELb1ELb1ELb0ELb0ELb1ELb1ELb0EEEvNS_16Flash_fwd_paramsE,"ax",@progbits
	.align	128
        .global         _ZN5flash24flash_fwd_splitkv_kernelI23Flash_fwd_kernel_traitsILi128ELi64ELi128ELi4ELb0ELb0EN7cutlass6half_tE19Flash_kernel_traitsILi128ELi64ELi128ELi4ES3_EELb0ELb1ELb1ELb0ELb0ELb1ELb1ELb0EEEvNS_16Flash_fwd_paramsE
        .type           _ZN5flash24flash_fwd_splitkv_kernelI23Flash_fwd_kernel_traitsILi128ELi64ELi128ELi4ELb0ELb0EN7cutlass6half_tE19Flash_kernel_traitsILi128ELi64ELi128ELi4ES3_EELb0ELb1ELb1ELb0ELb0ELb1ELb1ELb0EEEvNS_16Flash_fwd_paramsE,@function
        .size           _ZN5flash24flash_fwd_splitkv_kernelI23Flash_fwd_kernel_traitsILi128ELi64ELi128ELi4ELb0ELb0EN7cutlass6half_tE19Flash_kernel_traitsILi128ELi64ELi128ELi4ES3_EELb0ELb1ELb1ELb0ELb0ELb1ELb1ELb0EEEvNS_16Flash_fwd_paramsE,(.L_x_14941 - _ZN5flash24flash_fwd_splitkv_kernelI23Flash_fwd_kernel_traitsILi128ELi64ELi128ELi4ELb0ELb0EN7cutlass6half_tE19Flash_kernel_traitsILi128ELi64ELi128ELi4ES3_EELb0ELb1ELb1ELb0ELb0ELb1ELb1ELb0EEEvNS_16Flash_fwd_paramsE)
        .other          _ZN5flash24flash_fwd_splitkv_kernelI23Flash_fwd_kernel_traitsILi128ELi64ELi128ELi4ELb0ELb0EN7cutlass6half_tE19Flash_kernel_traitsILi128ELi64ELi128ELi4ES3_EELb0ELb1ELb1ELb0ELb0ELb1ELb1ELb0EEEvNS_16Flash_fwd_paramsE,@"STO_CUDA_ENTRY STV_DEFAULT"
_ZN5flash24flash_fwd_splitkv_kernelI23Flash_fwd_kernel_traitsILi128ELi64ELi128ELi4ELb0ELb0EN7cutlass6half_tE19Flash_kernel_traitsILi128ELi64ELi128ELi4ES3_EELb0ELb1ELb1ELb0ELb0ELb1ELb1ELb0EEEvNS_16Flash_fwd_paramsE:
.text._ZN5flash24flash_fwd_splitkv_kernelI23Flash_fwd_kernel_traitsILi128ELi64ELi128ELi4ELb0ELb0EN7cutlass6half_tE19Flash_kernel_traitsILi128ELi64ELi128ELi4ES3_EELb0ELb1ELb1ELb0ELb0ELb1ELb1ELb0EEEvNS_16Flash_fwd_paramsE:
        /* <DEDUP_REMOVED lines=29> */
[----:B------:R-:W-:Y:S05]  /*01d0*/  CALL.REL.NOINC `($_ZN5flash24flash_fwd_splitkv_kernelI23Flash_fwd_kernel_traitsILi128ELi64ELi128ELi4ELb0ELb0EN7cutlass6half_tE19Flash_kernel_traitsILi128ELi64ELi128ELi4ES3_EELb0ELb1ELb1ELb0ELb0ELb1ELb1ELb0EEEvNS_16Flash_fwd_paramsE$_ZN5flash30compute_attn_1rowblock_splitkvI23Flash_fwd_kernel_traitsILi128ELi64ELi128ELi4ELb0ELb0EN7cutlass6half_tE19Flash_kernel_traitsILi128ELi64ELi128ELi4ES3_EELb0ELb1ELb1ELb0ELb0ELb1ELb1ELb0ENS_16Flash_fwd_paramsEEEvRKT8_iiiii) ;  /* 0x0000000000087944 */ /* 0x000fea0003c00000 */
[----:B------:R-:W-:Y:S05]  /*01e0*/  BSYNC.RECONVERGENT B3 ;  /* 0x0000000000037941 */ /* 0x000fea0003800200 */
.L_x_7188:
[----:B------:R-:W-:Y:S05]  /*01f0*/  EXIT ;  /* 0x000000000000794d */ /* 0x000fea0003800000 */
        .type           $_ZN5flash24flash_fwd_splitkv_kernelI23Flash_fwd_kernel_traitsILi128ELi64ELi128ELi4ELb0ELb0EN7cutlass6half_tE19Flash_kernel_traitsILi128ELi64ELi128ELi4ES3_EELb0ELb1ELb1ELb0ELb0ELb1ELb1ELb0EEEvNS_16Flash_fwd_paramsE$_ZN5flash30compute_attn_1rowblock_splitkvI23Flash_fwd_kernel_traitsILi128ELi64ELi128ELi4ELb0ELb0EN7cutlass6half_tE19Flash_kernel_traitsILi128ELi64ELi128ELi4ES3_EELb0ELb1ELb1ELb0ELb0ELb1ELb1ELb0ENS_16Flash_fwd_paramsEEEvRKT8_iiiii,@function
        .size           $_ZN5flash24flash_fwd_splitkv_kernelI23Flash_fwd_kernel_traitsILi128ELi64ELi128ELi4ELb0ELb0EN7cutlass6half_tE19Flash_kernel_traitsILi128ELi64ELi128ELi4ES3_EELb0ELb1ELb1ELb0ELb0ELb1ELb1ELb0EEEvNS_16Flash_fwd_paramsE$_ZN5flash30compute_attn_1rowblock_splitkvI23Flash_fwd_kernel_traitsILi128ELi64ELi128ELi4ELb0ELb0EN7cutlass6half_tE19Flash_kernel_traitsILi128ELi64ELi128ELi4ES3_EELb0ELb1ELb1ELb0ELb0ELb1ELb1ELb0ENS_16Flash_fwd_paramsEEEvRKT8_iiiii,(.L_x_14941 - $_ZN5flash24flash_fwd_splitkv_kernelI23Flash_fwd_kernel_traitsILi128ELi64ELi128ELi4ELb0ELb0EN7cutlass6half_tE19Flash_kernel_traitsILi128ELi64ELi128ELi4ES3_EELb0ELb1ELb1ELb0ELb0ELb1ELb1ELb0EEEvNS_16Flash_fwd_paramsE$_ZN5flash30compute_attn_1rowblock_splitkvI23Flash_fwd_kernel_traitsILi128ELi64ELi128ELi4ELb0ELb0EN7cutlass6half_tE19Flash_kernel_traitsILi128ELi64ELi128ELi4ES3_EELb0ELb1ELb1ELb0ELb0ELb1ELb1ELb0ENS_16Flash_fwd_paramsEEEvRKT8_iiiii)
$_ZN5flash24flash_fwd_splitkv_kernelI23Flash_fwd_kernel_traitsILi128ELi64ELi128ELi4ELb0ELb0EN7cutlass6half_tE19Flash_kernel_traitsILi128ELi64ELi128ELi4ES3_EELb0ELb1ELb1ELb0ELb0ELb1ELb1ELb0EEEvNS_16Flash_fwd_paramsE$_ZN5flash30compute_attn_1rowblock_splitkvI23Flash_fwd_kernel_traitsILi128ELi64ELi128ELi4ELb0ELb0EN7cutlass6half_tE19Flash_kernel_traitsILi128ELi64ELi128ELi4ES3_EELb0ELb1ELb1ELb0ELb0ELb1ELb1ELb0ENS_16Flash_fwd_paramsEEEvRKT8_iiiii:
        /* <DEDUP_REMOVED lines=38> */
.L_x_7190:
[----:B------:R-:W-:Y:S05]  /*0460*/  BSYNC.RECONVERGENT B0 ;  /* 0x0000000000007941 */ /* 0x000fea0003800200 */
.L_x_7189:
[----:B------:R-:W-:Y:S04]  /*0470*/  BSSY.RECONVERGENT B0, `(.L_x_7191) ;  /* 0x0000007000007945 */ /* 0x000fe80003800200 */
[----:B------:R-:W-:Y:S05]  /*0480*/  @!P3 BRA `(.L_x_7192) ;  /* 0x000000000014b947 */ /* 0x000fea0003800000 */
[----:B-----5:R-:W3:Y:S02]  /*0490*/  LD.E.U8 R0, desc[UR4][R2.64+0x1b2] ;  /* 0x0001b20402007980 */ /* 0x020ee4000c101100 */
[----:B---3--:R-:W-:-:S13]  /*04a0*/  ISETP.NE.AND P1, PT, R0, RZ, PT ;  /* 0x000000ff0000720c */ /* 0x008fda0003f25270 */
[----:B------:R-:W3:Y:S02]  /*04b0*/  @P1 LD.E R7, desc[UR4][R16.64+0x4] ;  /* 0x0000040410071980 */ /* 0x000ee4000c101900 */
[----:B---3--:R-:W-:-:S06]  /*04c0*/  @P1 IADD3 R0, PT, PT, R7, -R14, RZ ;  /* 0x8000000e07001210 */ /* 0x008fcc0007ffe0ff */
[----:B------:R3:W5:Y:S02]  /*04d0*/  @!P1 LD.E R0, desc[UR4][R16.64] ;  /* 0x0000000410009980 */ /* 0x000764000c101900 */
.L_x_7192:
[----:B------:R-:W-:Y:S05]  /*04e0*/  BSYNC.RECONVERGENT B0 ;  /* 0x0000000000007941 */ /* 0x000fea0003800200 */
.L_x_7191:
        /* <DEDUP_REMOVED lines=8> */
.L_x_7194:
[----:B------:R-:W4:Y:S01]  /*0570*/  LD.E.64 R10, desc[UR4][R2.64+0x108] ;  /* 0x00010804020a7980 */ /* 0x000f22000c101b00 */
[----:B------:R-:W-:Y:S01]  /*0580*/  BSSY.RECONVERGENT B0, `(.L_x_7196) ;  /* 0x0000006000007945 */ /* 0x000fe20003800200 */
[----:B------:R-:W-:Y:S01]  /*0590*/  IMAD.MOV.U32 R117, RZ, RZ, RZ ;  /* 0x000000ffff757224 */ /* 0x000fe200078e00ff */
[----:B----4-:R-:W-:-:S04]  /*05a0*/  ISETP.NE.U32.AND P0, PT, R10, RZ, PT ;  /* 0x000000ff0a00720c */ /* 0x010fc80003f05070 */
[----:B------:R-:W-:-:S13]  /*05b0*/  ISETP.NE.AND.EX P0, PT, R11, RZ, PT, P0 ;  /* 0x000000ff0b00720c */ /* 0x000fda0003f05300 */
[----:B------:R-:W-:Y:S05]  /*05c0*/  @!P0 BRA `(.L_x_7197) ;  /* 0x0000000000048947 */ /* 0x000fea0003800000 */
[----:B------:R4:W5:Y:S02]  /*05d0*/  LD.E R117, desc[UR4][R2.64+0xbc] ;  /* 0x0000bc0402757980 */ /* 0x000964000c101900 */
.L_x_7197:
[----:B------:R-:W-:Y:S05]  /*05e0*/  BSYNC.RECONVERGENT B0 ;  /* 0x0000000000007941 */ /* 0x000fea0003800200 */
.L_x_7196:
[----:B-----5:R-:W-:Y:S02]  /*05f0*/  IADD3 R117, PT, PT, R117, R0, -R13 ;  /* 0x0000000075757210 */ /* 0x020fe40007ffe80d */
.L_x_7195:
[----:B------:R-:W-:Y:S05]  /*0600*/  BSYNC.RECONVERGENT B1 ;  /* 0x0000000000017941 */ /* 0x000fea0003800200 */
.L_x_7193:
[----:B------:R-:W-:Y:S01]  /*0610*/  IMAD.SHL.U32 R217, R233, 0x40, RZ ;  /* 0x00000040e9d97824 */ /* 0x000fe200078e00ff */
[----:B------:R-:W-:Y:S01]  /*0620*/  MOV R10, R232 ;  /* 0x000000e8000a7202 */ /* 0x000fe20000000f00 */
[----:B------:R-:W-:-:S03]  /*0630*/  IMAD.MOV.U32 R11, RZ, RZ, 0x0 ;  /* 0x00000000ff0b7424 */ /* 0x000fc600078e00ff */
[----:B------:R-:W-:-:S13]  /*0640*/  ISETP.GT.AND P0, PT, R194, R217, PT ;  /* 0x000000d9c200720c */ /* 0x000fda0003f04270 */
[----:B-1234-:R-:W-:Y:S05]  /*0650*/  @!P0 RET.REL.NODEC R10 `(_ZN5flash24flash_fwd_splitkv_kernelI23Flash_fwd_kernel_traitsILi128ELi64ELi128ELi4ELb0ELb0EN7cutlass6half_tE19Flash_kernel_traitsILi128ELi64ELi128ELi4ES3_EELb0ELb1ELb1ELb0ELb0ELb1ELb1ELb0EEEvNS_16Flash_fwd_paramsE) ;  /* 0xfffffff80a688950 */ /* 0x01efea0003c3ffff */
        /* <DEDUP_REMOVED lines=89> */
.L_x_7200:
[----:B------:R-:W-:Y:S05]  /*0bf0*/  BSYNC.RECONVERGENT B0 ;  /* 0x0000000000007941 */ /* 0x000fea0003800200 */
.L_x_7199:
        /* <DEDUP_REMOVED lines=12> */
.L_x_7202:
[----:B------:R-:W-:Y:S05]  /*0cc0*/  BSYNC.RECONVERGENT B0 ;  /* 0x0000000000007941 */ /* 0x000fea0003800200 */
.L_x_7201:
        /* <DEDUP_REMOVED lines=12> */
.L_x_7204:
[----:B------:R-:W-:Y:S05]  /*0d90*/  BSYNC.RECONVERGENT B0 ;  /* 0x0000000000007941 */ /* 0x000fea0003800200 */
.L_x_7203:
        /* <DEDUP_REMOVED lines=12> */
.L_x_7206:
[----:B------:R-:W-:Y:S05]  /*0e60*/  BSYNC.RECONVERGENT B0 ;  /* 0x0000000000007941 */ /* 0x000fea0003800200 */
.L_x_7205:
        /* <DEDUP_REMOVED lines=11> */
.L_x_7208:
[----:B------:R-:W-:Y:S05]  /*0f20*/  BSYNC.RECONVERGENT B0 ;  /* 0x0000000000007941 */ /* 0x000fea0003800200 */
.L_x_7207:
        /* <DEDUP_REMOVED lines=11> */
.L_x_7210:
[----:B------:R-:W-:Y:S05]  /*0fe0*/  BSYNC.RECONVERGENT B0 ;  /* 0x0000000000007941 */ /* 0x000fea0003800200 */
.L_x_7209:
        /* <DEDUP_REMOVED lines=12> */
.L_x_7212:
[----:B------:R-:W-:Y:S05]  /*10b0*/  BSYNC.RECONVERGENT B0 ;  /* 0x0000000000007941 */ /* 0x000fea0003800200 */
.L_x_7211:
        /* <DEDUP_REMOVED lines=15> */
.L_x_7214:
[----:B------:R-:W-:Y:S05]  /*11b0*/  BSYNC.RECONVERGENT B0 ;  /* 0x0000000000007941 */ /* 0x000fea0003800200 */
.L_x_7213:
        /* <DEDUP_REMOVED lines=20> */
[----:B--234-:R-:W-:Y:S05]  /*1300*/  @P6 RET.REL.NODEC R232 `(_ZN5flash24flash_fwd_splitkv_kernelI23Flash_fwd_kernel_traitsILi128ELi64ELi128ELi4ELb0ELb0EN7cutlass6half_tE19Flash_kernel_traitsILi128ELi64ELi128ELi4ES3_EELb0ELb1ELb1ELb0ELb0ELb1ELb1ELb0EEEvNS_16Flash_fwd_paramsE) ;  /* 0xffffffece83c6950 */ /* 0x01cfea0003c3ffff */
[----:B------:R-:W-:Y:S02]  /*1310*/  MOV R3, 0xff800000 ;  /* 0xff80000000037802 */ /* 0x000fe40000000f00 */
[----:B------:R-:W-:-:S03]  /*1320*/  MOV R233, 0x0 ;  /* 0x0000000000e97802 */ /* 0x000fc60000000f00 */
[----:B------:R1:W-:Y:S02]  /*1330*/  ST.E desc[UR4][R10.64+0xe0], R3 ;  /* 0x0000e0030a007985 */ /* 0x0003e4000c101904 */
[----:B-1----:R-:W-:Y:S05]  /*1340*/  RET.REL.NODEC R232 `(_ZN5flash24flash_fwd_splitkv_kernelI23Flash_fwd_kernel_traitsILi128ELi64ELi128ELi4ELb0ELb0EN7cutlass6half_tE19Flash_kernel_traitsILi128ELi64ELi128ELi4ES3_EELb0ELb1ELb1ELb0ELb0ELb1ELb1ELb0EEEvNS_16Flash_fwd_paramsE) ;  /* 0xffffffece82c7950 */ /* 0x002fea0003c3ffff */
.L_x_7198:
        /* <DEDUP_REMOVED lines=101> */
.L_x_7216:
        /* <DEDUP_REMOVED lines=77> */
.L_x_7217:
[----:B------:R-:W-:Y:S05]  /*1e70*/  BSYNC.RECONVERGENT B0 ;  /* 0x0000000000007941 */ /* 0x000fea0003800200 */
.L_x_7215:
        /* <DEDUP_REMOVED lines=66> */
.L_x_7219:
[----:B------:R-:W-:Y:S05]  /*22a0*/  BSYNC.RECONVERGENT B0 ;  /* 0x0000000000007941 */ /* 0x000fea0003800200 */
.L_x_7218:
        /* <DEDUP_REMOVED lines=27> */
.L_x_7221:
[----:B------:R-:W-:Y:S05]  /*2460*/  BSYNC.RECONVERGENT B0 ;  /* 0x0000000000007941 */ /* 0x000fea0003800200 */
.L_x_7220:
        /* <DEDUP_REMOVED lines=29> */
.L_x_7223:
[----:B------:R-:W-:Y:S05]  /*2640*/  BSYNC.RECONVERGENT B0 ;  /* 0x0000000000007941 */ /* 0x000fea0003800200 */
.L_x_7222:
        /* <DEDUP_REMOVED lines=30> */
.L_x_7225:
[----:B------:R-:W-:Y:S05]  /*2830*/  BSYNC.RECONVERGENT B0 ;  /* 0x0000000000007941 */ /* 0x000fea0003800200 */
.L_x_7224:
        /* <DEDUP_REMOVED lines=17> */
.L_x_7227:
[----:B------:R-:W-:Y:S05]  /*2950*/  BSYNC.RECONVERGENT B0 ;  /* 0x0000000000007941 */ /* 0x000fea0003800200 */
.L_x_7226:
        /* <DEDUP_REMOVED lines=19> */
.L_x_7229:
[----:B------:R-:W-:Y:S05]  /*2a90*/  BSYNC.RECONVERGENT B0 ;  /* 0x0000000000007941 */ /* 0x000fea0003800200 */
.L_x_7228:
        /* <DEDUP_REMOVED lines=16> */
.L_x_7231:
[----:B------:R-:W-:Y:S05]  /*2ba0*/  BSYNC.RECONVERGENT B0 ;  /* 0x0000000000007941 */ /* 0x000fea0003800200 */
.L_x_7230:
        /* <DEDUP_REMOVED lines=19> */
.L_x_7233:
[----:B------:R-:W-:Y:S05]  /*2ce0*/  BSYNC.RECONVERGENT B0 ;  /* 0x0000000000007941 */ /* 0x000fea0003800200 */
.L_x_7232:
        /* <DEDUP_REMOVED lines=21> */
.L_x_7235:
[----:B------:R-:W-:Y:S05]  /*2e40*/  BSYNC.RECONVERGENT B0 ;  /* 0x0000000000007941 */ /* 0x000fea0003800200 */
.L_x_7234:
        /* <DEDUP_REMOVED lines=16> */
.L_x_7237:
[----:B------:R-:W-:Y:S05]  /*2f50*/  BSYNC.RECONVERGENT B0 ;  /* 0x0000000000007941 */ /* 0x000fea0003800200 */
.L_x_7236:
        /* <DEDUP_REMOVED lines=19> */
.L_x_7239:
[----:B------:R-:W-:Y:S05]  /*3090*/  BSYNC.RECONVERGENT B0 ;  /* 0x0000000000007941 */ /* 0x000fea0003800200 */
.L_x_7238:
        /* <DEDUP_REMOVED lines=17> */
.L_x_7241:
[----:B------:R-:W-:Y:S05]  /*31b0*/  BSYNC.RECONVERGENT B0 ;  /* 0x0000000000007941 */ /* 0x000fea0003800200 */
.L_x_7240:
[----:B------:R-:W3:Y:S04]  /*31c0*/  LD.E.64 R36, desc[UR4][R2.64+0x1c0] ;  /* 0x0001c00402247980 */ /* 0x000ee8000c101b00 */
[----:B----4-:R-:W4:Y:S04]  /*31d0*/  LD.E.64 R28, desc[UR4][R2.64+0x1b8] ;  /* 0x0001b804021c7980 */ /* 0x010f28000c101b00 */
        /* <DEDUP_REMOVED lines=16> */
[----:B-1----:R-:W-:-:S04]  /*32e0*/  VIADD R28, R28, 0xffffffe ;  /* 0x0ffffffe1c1c7836 */ /* 0x002fc80000000000 */
[----:B------:R-:W1:Y:S02]  /*32f0*/  F2I.FTZ.U32.TRUNC.NTZ R29, R28 ;  /* 0x0000001c001d7305 */ /* 0x000e64000021f000 */
[----:B-1----:R-:W-:Y:S01]  /*3300*/  IADD3 R14, PT, PT, RZ, -R29, RZ ;  /* 0x8000001dff0e7210 */ /* 0x002fe20007ffe0ff */
        /* <DEDUP_REMOVED lines=27> */
[----:B--2---:R3:W1:Y:S01]  /*34c0*/  MUFU.RCP R19, R12 ;  /* 0x0000000c00137308 */ /* 0x0046620000001000 */
[----:B------:R-:W-:Y:S02]  /*34d0*/  IADD3 R20, P0, PT, R10, R28, RZ ;  /* 0x0000001c0a147210 */ /* 0x000fe40007f1e0ff */
[----:B------:R-:W-:-:S05]  /*34e0*/  IADD3 R29, PT, PT, R29, R6, RZ ;  /* 0x000000061d1d7210 */ /* 0x000fca0007ffe0ff */
[----:B------:R-:W-:Y:S02]  /*34f0*/  IMAD.X R21, R8, 0x1, R29, P0 ;  /* 0x0000000108157824 */ /* 0x000fe400000e061d */
[----:B------:R-:W-:-:S07]  /*3500*/  IMAD.WIDE.U32 R20, R24, R220, R20 ;  /* 0x000000dc18147225 */ /* 0x000fce00078e0014 */
        /* <DEDUP_REMOVED lines=8> */
[----:B-1---5:R-:W-:Y:S01]  /*3590*/  FMUL.FTZ R238, R238, R19 ;  /* 0x00000013eeee7220 */ /* 0x022fe20000410000 */
        /* <DEDUP_REMOVED lines=16> */
.L_x_7243:
[----:B------:R2:W-:Y:S04]  /*36a0*/  STS.128 [R193+0xc000], RZ ;  /* 0x00c000ffc1007388 */ /* 0x0005e80000000c00 */
[----:B------:R2:W-:Y:S02]  /*36b0*/  STS.128 [R193+0x10000], RZ ;  /* 0x010000ffc1007388 */ /* 0x0005e40000000c00 */
.L_x_7244:
[----:B------:R-:W-:Y:S05]  /*36c0*/  BSYNC.RECONVERGENT B0 ;  /* 0x0000000000007941 */ /* 0x000fea0003800200 */
.L_x_7242:
        /* <DEDUP_REMOVED lines=28> */
.L_x_7246:
[----:B------:R-:W-:Y:S05]  /*3890*/  BSYNC.RECONVERGENT B0 ;  /* 0x0000000000007941 */ /* 0x000fea0003800200 */
.L_x_7245:
        /* <DEDUP_REMOVED lines=18> */
.L_x_7248:
[----:B------:R-:W-:Y:S05]  /*39c0*/  BSYNC.RECONVERGENT B0 ;  /* 0x0000000000007941 */ /* 0x000fea0003800200 */
.L_x_7247:
[----:B------:R1:W-:Y:S01]  /*39d0*/  @P0 STS.128 [R193+0xd800], RZ ;  /* 0x00d800ffc1000388 */ /* 0x0003e20000000c00 */
[----:B------:R-:W-:Y:S01]  /*39e0*/  LOP3.LUT R211, R211, 0x7c00, RZ, 0xc0, !PT ;  /* 0x00007c00d3d37812 */ /* 0x000fe200078ec0ff */
[----:B------:R-:W-:Y:S01]  /*39f0*/  BSSY.RECONVERGENT B0, `(.L_x_7249) ;  /* 0x0000018000007945 */ /* 0x000fe20003800200 */
[----:B------:R-:W-:Y:S01]  /*3a00*/  LOP3.LUT R14, R14, 0x8, R209, 0xf8, !PT ;  /* 0x000000080e0e7812 */ /* 0x000fe200078ef8d1 */
[----:B------:R1:W-:Y:S01]  /*3a10*/  @P0 STS.128 [R193+0x11800], RZ ;  /* 0x011800ffc1000388 */ /* 0x0003e20000000c00 */
[--C-:B---3--:R-:W-:Y:S02]  /*3a20*/  LOP3.LUT R12, R9, 0x1c0, R192.reuse, 0xf8, !PT ;  /* 0x000001c0090c7812 */ /* 0x108fe400078ef8c0 */
        /* <DEDUP_REMOVED lines=20> */
.L_x_7250:
[----:B------:R-:W-:Y:S05]  /*3b70*/  BSYNC.RECONVERGENT B0 ;  /* 0x0000000000007941 */ /* 0x000fea0003800200 */
.L_x_7249:
        /* <DEDUP_REMOVED lines=26> */
.L_x_7252:
[----:B------:R-:W-:Y:S05]  /*3d20*/  BSYNC.RECONVERGENT B0 ;  /* 0x0000000000007941 */ /* 0x000fea0003800200 */
.L_x_7251:
        /* <DEDUP_REMOVED lines=18> */
.L_x_7254:
[----:B------:R-:W-:Y:S05]  /*3e50*/  BSYNC.RECONVERGENT B0 ;  /* 0x0000000000007941 */ /* 0x000fea0003800200 */
.L_x_7253:
        /* <DEDUP_REMOVED lines=21> */
.L_x_7256:
[----:B------:R-:W-:Y:S05]  /*3fb0*/  BSYNC.RECONVERGENT B0 ;  /* 0x0000000000007941 */ /* 0x000fea0003800200 */
.L_x_7255:
        /* <DEDUP_REMOVED lines=19> */
.L_x_7258:
[----:B------:R-:W-:Y:S05]  /*40f0*/  BSYNC.RECONVERGENT B0 ;  /* 0x0000000000007941 */ /* 0x000fea0003800200 */
.L_x_7257:
[----:B------:R-:W-:Y:S01]  /*4100*/  LDSM.16.M88.4 R76, [R201] ;  /* 0x00000000c94c783b */ /* 0x000fe20000000200 */
[----:B------:R-:W-:Y:S02]  /*4110*/  LOP3.LUT P0, R188, R209, 0x2, RZ, 0xc0, !PT ;  /* 0x00000002d1bc7812 */ /* 0x000fe4000780c0ff */
[----:B------:R-:W-:Y:S01]  /*4120*/  MOV R32, 0x20 ;  /* 0x0000002000207802 */ /* 0x000fe20000000f00 */
[----:B------:R-:W5:Y:S03]  /*4130*/  LDSM.16.M88.4 R52, [R200+0x4000] ;  /* 0x00400000c834783b */ /* 0x000f660000000200 */
[----:B------:R-:W-:Y:S01]  /*4140*/  SEL R32, R32, 0xffffffe0, !P0 ;  /* 0xffffffe020207807 */ /* 0x000fe20004000000 */
[----:B------:R-:W2:Y:S03]  /*4150*/  LDSM.16.M88.4 R44, [R200+0x4800] ;  /* 0x00480000c82c783b */ /* 0x000ea60000000200 */
[----:B------:R-:W-:Y:S01]  /*4160*/  IADD3 R199, PT, PT, R201, R32, RZ ;  /* 0x00000020c9c77210 */ /* 0x000fe20007ffe0ff */
        /* <DEDUP_REMOVED lines=8> */
[----:B---3--:R-:W3:Y:S01]  /*41f0*/  LDSM.16.M88.4 R12, [R198+0x4000] ;  /* 0x00400000c60c783b */ /* 0x008ee20000000200 */
[C---:B-----5:R-:W-:Y:S03]  /*4200*/  HMMA.16816.F32 R56, R76.reuse, R52, RZ ;  /* 0x000000344c38723c */ /* 0x060fe600000018ff */
[----:B------:R-:W5:Y:S04]  /*4210*/  LDSM.16.M88.4 R64, [R198+0x4800] ;  /* 0x00480000c640783b */ /* 0x000f680000000200 */
[----:B------:R-:W5:Y:S01]  /*4220*/  LDSM.16.M88.4 R60, [R198+0x5000] ;  /* 0x00500000c63c783b */ /* 0x000f620000000200 */
[----:B--2---:R-:W-:Y:S01]  /*4230*/  HMMA.16816.F32 R48, R76, R44, RZ ;  /* 0x0000002c4c30723c */ /* 0x004fe200000018ff */
[----:B------:R-:W-:-:S02]  /*4240*/  LOP3.LUT P0, R186, R209, 0x4, RZ, 0xc0, !PT ;  /* 0x00000004d1ba7812 */ /* 0x000fc4000780c0ff */
[----:B------:R-:W-:Y:S01]  /*4250*/  LDSM.16.M88.4 R96, [R198+0x7800] ;  /* 0x00780000c660783b */ /* 0x000fe20000000200 */
[----:B------:R-:W-:-:S03]  /*4260*/  MOV R34, 0x40 ;  /* 0x0000004000227802 */ /* 0x000fc60000000f00 */
[----:B------:R-:W-:Y:S01]  /*4270*/  LDSM.16.M88.4 R112, [R198+0x6000] ;  /* 0x00600000c670783b */ /* 0x000fe20000000200 */
[C---:B----4-:R-:W-:Y:S03]  /*4280*/  HMMA.16816.F32 R40, R76.reuse, R36, RZ ;  /* 0x000000244c28723c */ /* 0x050fe600000018ff */
[----:B------:R-:W-:Y:S04]  /*4290*/  LDSM.16.M88.4 R100, [R198+0x7000] ;  /* 0x00700000c664783b */ /* 0x000fe80000000200 */
[----:B------:R-:W-:Y:S01]  /*42a0*/  LDSM.16.M88.4 R108, [R198+0x6800] ;  /* 0x00680000c66c783b */ /* 0x000fe20000000200 */
[C---:B------:R-:W-:Y:S03]  /*42b0*/  HMMA.16816.F32 R28, R76.reuse, R24, RZ ;  /* 0x000000184c1c723c */ /* 0x040fe600000018ff */
[----:B------:R-:W2:Y:S04]  /*42c0*/  LD.E R119, desc[UR4][R2.64+0x18c] ;  /* 0x00018c0402777980 */ /* 0x000ea8000c101900 */
        /* <DEDUP_REMOVED lines=15> */
[----:B------:R-:W-:Y:S02]  /*43c0*/  IADD3 R197, PT, PT, R201, R34, RZ ;  /* 0x00000022c9c57210 */ /* 0x000fe40007ffe0ff */
[----:B------:R-:W-:Y:S01]  /*43d0*/  IADD3 R184, PT, PT, R34, R200, RZ ;  /* 0x000000c822b87210 */ /* 0x000fe20007ffe0ff */
[C---:B---3--:R-:W-:Y:S04]  /*43e0*/  HMMA.16816.F32 R56, R104.reuse, R12, R56 ;  /* 0x0000000c6838723c */ /* 0x048fe80000001838 */
[----:B------:R-:W-:Y:S04]  /*43f0*/  LDSM.16.M88.4 R68, [R184+0x4800] ;  /* 0x00480000b844783b */ /* 0x000fe80000000200 */
[C---:B------:R-:W-:Y:S01]  /*4400*/  HMMA.16816.F32 R52, R104.reuse, R14, R52 ;  /* 0x0000000e6834723c */ /* 0x040fe20000001834 */
[----:B------:R-:W3:Y:S04]  /*4410*/  LDSM.16.M88.4 R12, [R197] ;  /* 0x00000000c50c783b */ /* 0x000ee80000000200 */
[----:B------:R-:W4:Y:S03]  /*4420*/  LDSM.16.M88.4 R72, [R184+0x4000] ;  /* 0x00400000b848783b */ /* 0x000f260000000200 */
        /* <DEDUP_REMOVED lines=8> */
[----:B------:R-:W1:Y:S07]  /*44b0*/  LDSM.16.M88.4 R16, [R184+0x6000] ;  /* 0x00600000b810783b */ /* 0x000e6e0000000200 */
[C---:B---3--:R-:W-:Y:S08]  /*44c0*/  HMMA.16816.F32 R48, R12.reuse, R68, R48 ;  /* 0x000000440c30723c */ /* 0x048ff00000001830 */
[----:B------:R-:W-:Y:S01]  /*44d0*/  HMMA.16816.F32 R44, R12, R70, R44 ;  /* 0x000000460c2c723c */ /* 0x000fe2000000182c */
[----:B------:R-:W3:Y:S07]  /*44e0*/  LDSM.16.M88.4 R68, [R184+0x7000] ;  /* 0x00700000b844783b */ /* 0x000eee0000000200 */
        /* <DEDUP_REMOVED lines=13> */
[C---:B-----5:R-:W-:Y:S08]  /*45c0*/  HMMA.16816.F32 R40, R12.reuse, R64, R40 ;  /* 0x000000400c28723c */ /* 0x060ff00000001828 */
[C---:B------:R-:W-:Y:S01]  /*45d0*/  HMMA.16816.F32 R36, R12.reuse, R66, R36 ;  /* 0x000000420c24723c */ /* 0x040fe20000001824 */
[----:B------:R-:W-:Y:S07]  /*45e0*/  LDSM.16.M88.4 R64, [R196] ;  /* 0x00000000c440783b */ /* 0x000fee0000000200 */
[C---:B------:R-:W-:Y:S08]  /*45f0*/  HMMA.16816.F32 R28, R12.reuse, R60, R28 ;  /* 0x0000003c0c1c723c */ /* 0x040ff0000000181c */
[----:B------:R-:W-:Y:S01]  /*4600*/  HMMA.16816.F32 R24, R12, R62, R24 ;  /* 0x0000003e0c18723c */ /* 0x000fe20000001818 */
[----:B------:R-:W5:Y:S07]  /*4610*/  LDSM.16.M88.4 R60, [R132+0x4000] ;  /* 0x00400000843c783b */ /* 0x000f6e0000000200 */
[C---:B------:R-:W-:Y:S08]  /*4620*/  HMMA.16816.F32 R4, R104.reuse, R108, R4 ;  /* 0x0000006c6804723c */ /* 0x040ff00000001804 */
[----:B------:R-:W-:Y:S08]  /*4630*/  HMMA.16816.F32 R92, R104, R110, R92 ;  /* 0x0000006e685c723c */ /* 0x000ff0000000185c */
        /* <DEDUP_REMOVED lines=10> */
[----:B------:R-:W-:Y:S01]  /*46e0*/  HMMA.16816.F32 R76, R12, R98, R76 ;  /* 0x000000620c4c723c */ /* 0x000fe2000000184c */
[----:B------:R-:W2:Y:S04]  /*46f0*/  LDSM.16.M88.4 R12, [R132+0x6000] ;  /* 0x00600000840c783b */ /* 0x000ea80000000200 */
[----:B------:R-:W-:Y:S03]  /*4700*/  LDSM.16.M88.4 R96, [R200+0x8000] ;  /* 0x00800000c860783b */ /* 0x000fe60000000200 */
[C---:B-----5:R-:W-:Y:S08]  /*4710*/  HMMA.16816.F32 R56, R64.reuse, R60, R56 ;  /* 0x0000003c4038723c */ /* 0x060ff00000001838 */
[C---:B------:R-:W-:Y:S01]  /*4720*/  HMMA.16816.F32 R52, R64.reuse, R62, R52 ;  /* 0x0000003e4034723c */ /* 0x040fe20000001834 */
[----:B------:R-:W5:Y:S07]  /*4730*/  LDSM.16.M88.4 R60, [R132+0x6800] ;  /* 0x00680000843c783b */ /* 0x000f6e0000000200 */
        /* <DEDUP_REMOVED lines=9> */
[C---:B--2---:R-:W-:Y:S01]  /*47d0*/  HMMA.16816.F32 R104, R64.reuse, R12, R20 ;  /* 0x0000000c4068723c */ /* 0x044fe20000001814 */
[----:B------:R-:W2:Y:S07]  /*47e0*/  LDSM.16.M88.4 R20, [R198+0x8000] ;  /* 0x00800000c614783b */ /* 0x000eae0000000200 */
[C---:B-----5:R-:W-:Y:S08]  /*47f0*/  HMMA.16816.F32 R4, R64.reuse, R60, R4 ;  /* 0x0000003c4004723c */ /* 0x060ff00000001804 */
[----:B------:R-:W-:Y:S01]  /*4800*/  HMMA.16816.F32 R92, R64, R62, R92 ;  /* 0x0000003e405c723c */ /* 0x000fe2000000185c */
[----:B------:R-:W-:Y:S07]  /*4810*/  LDSM.16.M88.4 R60, [R197+0x2000] ;  /* 0x00200000c53c783b */ /* 0x000fee0000000200 */
[----:B------:R-:W-:Y:S01]  /*4820*/  HMMA.16816.F32 R108, R100, R96, R56 ;  /* 0x00000060646c723c */ /* 0x000fe20000001838 */
[----:B------:R-:W-:Y:S07]  /*4830*/  LDSM.16.M88.4 R56, [R184+0x8000] ;  /* 0x00800000b838783b */ /* 0x000fee0000000200 */
[C---:B------:R-:W-:Y:S01]  /*4840*/  HMMA.16816.F32 R8, R64.reuse, R14, R8 ;  /* 0x0000000e4008723c */ /* 0x040fe20000001808 */
[----:B------:R-:W4:Y:S07]  /*4850*/  LDSM.16.M88.4 R12, [R200+0x8800] ;  /* 0x00880000c80c783b */ /* 0x000f2e0000000200 */
[C---:B-1----:R-:W-:Y:S08]  /*4860*/  HMMA.16816.F32 R88, R64.reuse, R16, R88 ;  /* 0x000000104058723c */ /* 0x042ff00000001858 */
[----:B------:R-:W-:Y:S01]  /*4870*/  HMMA.16816.F32 R84, R64, R18, R84 ;  /* 0x000000124054723c */ /* 0x000fe20000001854 */
[----:B------:R-:W1:Y:S07]  /*4880*/  LDSM.16.M88.4 R16, [R200+0x9000] ;  /* 0x00900000c810783b */ /* 0x000e6e0000000200 */
[----:B------:R-:W-:Y:S01]  /*4890*/  HMMA.16816.F32 R52, R100, R98, R52 ;  /* 0x000000626434723c */ /* 0x000fe20000001834 */
[----:B------:R-:W-:Y:S07]  /*48a0*/  LDSM.16.M88.4 R96, [R198+0x8800] ;  /* 0x00880000c660783b */ /* 0x000fee0000000200 */
[C---:B---3--:R-:W-:Y:S08]  /*48b0*/  HMMA.16816.F32 R80, R64.reuse, R68, R80 ;  /* 0x000000444050723c */ /* 0x048ff00000001850 */
[----:B------:R-:W-:Y:S01]  /*48c0*/  HMMA.16816.F32 R76, R64, R70, R76 ;  /* 0x00000046404c723c */ /* 0x000fe2000000184c */
[----:B------:R-:W-:Y:S04]  /*48d0*/  LDSM.16.M88.4 R68, [R196+0x2000] ;  /* 0x00200000c444783b */ /* 0x000fe80000000200 */
[----:B------:R-:W3:Y:S03]  /*48e0*/  LDSM.16.M88.4 R64, [R132+0x8000] ;  /* 0x008000008440783b */ /* 0x000ee60000000200 */
[C---:B--2---:R-:W-:Y:S08]  /*48f0*/  HMMA.16816.F32 R108, R72.reuse, R20, R108 ;  /* 0x00000014486c723c */ /* 0x044ff0000000186c */
[----:B------:R-:W-:Y:S01]  /*4900*/  HMMA.16816.F32 R52, R72, R22, R52 ;  /* 0x000000164834723c */ /* 0x000fe20000001834 */
[----:B------:R-:W2:Y:S07]  /*4910*/  LDSM.16.M88.4 R20, [R200+0x9800] ;  /* 0x00980000c814783b */ /* 0x000eae0000000200 */
[----:B----4-:R-:W-:Y:S08]  /*4920*/  HMMA.16816.F32 R48, R100, R12, R48 ;  /* 0x0000000c6430723c */ /* 0x010ff00000001830 */
[C---:B------:R-:W-:Y:S08]  /*4930*/  HMMA.16816.F32 R108, R60.reuse, R56, R108 ;  /* 0x000000383c6c723c */ /* 0x040ff0000000186c */
[----:B------:R-:W-:Y:S08]  /*4940*/  HMMA.16816.F32 R52, R60, R58, R52 ;  /* 0x0000003a3c34723c */ /* 0x000ff00000001834 */
[C---:B------:R-:W-:Y:S01]  /*4950*/  HMMA.16816.F32 R44, R100.reuse, R14, R44 ;  /* 0x0000000e642c723c */ /* 0x040fe2000000182c */
[----:B------:R-:W-:Y:S07]  /*4960*/  LDSM.16.M88.4 R12, [R184+0x8800] ;  /* 0x00880000b80c783b */ /* 0x000fee0000000200 */
[C---:B-1----:R-:W-:Y:S08]  /*4970*/  HMMA.16816.F32 R40, R100.reuse, R16, R40 ;  /* 0x000000106428723c */ /* 0x042ff00000001828 */
[----:B------:R-:W-:Y:S01]  /*4980*/  HMMA.16816.F32 R36, R100, R18, R36 ;  /* 0x000000126424723c */ /* 0x000fe20000001824 */
[----:B------:R-:W1:Y:S07]  /*4990*/  LDSM.16.M88.4 R16, [R198+0x9000] ;  /* 0x00900000c610783b */ /* 0x000e6e0000000200 */
[C---:B---3--:R-:W-:Y:S08]  /*49a0*/  HMMA.16816.F32 R108, R68.reuse, R64, R108 ;  /* 0x00000040446c723c */ /* 0x048ff0000000186c */
        /* <DEDUP_REMOVED lines=32> */
[----:B------:R-:W5:Y:S07]  /*4bb0*/  LDSM.16.M88.4 R40, [R132+0xa000] ;  /* 0x00a000008428783b */ /* 0x000f6e0000000200 */
        /* <DEDUP_REMOVED lines=10> */
[----:B------:R-:W1:Y:S02]  /*4c60*/  MUFU.TANH R139, R36 ;  /* 0x00000024008b7308 */ /* 0x000e640000002400 */
[----:B---3--:R-:W-:Y:S06]  /*4c70*/  HMMA.16816.F32 R64, R68, R48, R64 ;  /* 0x000000304440723c */ /* 0x008fec0000001840 */
[----:B------:R-:W3:Y:S02]  /*4c80*/  MUFU.TANH R141, R37 ;  /* 0x00000025008d7308 */ /* 0x000ee40000002400 */
[C---:B--2---:R-:W-:Y:S06]  /*4c90*/  HMMA.16816.F32 R8, R60.reuse, R6, R8 ;  /* 0x000000063c08723c */ /* 0x044fec0000001808 */
[----:B------:R-:W2:Y:S02]  /*4ca0*/  MUFU.TANH R49, R38 ;  /* 0x0000002600317308 */ /* 0x000ea40000002400 */
[----:B------:R-:W-:Y:S01]  /*4cb0*/  HMMA.16816.F32 R104, R60, R4, R104 ;  /* 0x000000043c68723c */ /* 0x000fe20000001868 */
[----:B------:R-:W3:Y:S05]  /*4cc0*/  LDSM.16.M88.4 R4, [R200+0xb800] ;  /* 0x00b80000c804783b */ /* 0x000eea0000000200 */
[----:B------:R4:W1:Y:S02]  /*4cd0*/  MUFU.TANH R143, R39 ;  /* 0x00000027008f7308 */ /* 0x0008640000002400 */
[----:B----4-:R-:W-:Y:S01]  /*4ce0*/  HMMA.16816.F32 R36, R72, R28, R20 ;  /* 0x0000001c4824723c */ /* 0x010fe20000001814 */
[----:B------:R-:W4:Y:S07]  /*4cf0*/  LDSM.16.M88.4 R20, [R132+0xa800] ;  /* 0x00a800008414783b */ /* 0x000f2e0000000200 */
[C---:B------:R-:W-:Y:S08]  /*4d00*/  HMMA.16816.F32 R24, R68.reuse, R50, R24 ;  /* 0x000000324418723c */ /* 0x040ff00000001818 */
[----:B-----5:R-:W-:Y:S08]  /*4d10*/  HMMA.16816.F32 R8, R68, R42, R8 ;  /* 0x0000002a4408723c */ /* 0x020ff00000001808 */
[----:B-1----:R-:W-:Y:S08]  /*4d20*/  HMMA.16816.F32 R88, R100, R16, R88 ;  /* 0x000000106458723c */ /* 0x002ff00000001858 */
[----:B------:R-:W-:Y:S08]  /*4d30*/  HMMA.16816.F32 R104, R68, R40, R104 ;  /* 0x000000284468723c */ /* 0x000ff00000001868 */
[----:B------:R-:W-:Y:S01]  /*4d40*/  HMMA.16816.F32 R84, R100, R18, R84 ;  /* 0x000000126454723c */ /* 0x000fe20000001854 */
[----:B------:R-:W1:Y:S07]  /*4d50*/  LDSM.16.M88.4 R16, [R198+0xb000] ;  /* 0x00b00000c610783b */ /* 0x000e6e0000000200 */
[----:B------:R-:W-:Y:S08]  /*4d60*/  HMMA.16816.F32 R36, R60, R12, R36 ;  /* 0x0000000c3c24723c */ /* 0x000ff00000001824 */
[----:B------:R-:W-:Y:S01]  /*4d70*/  HMMA.16816.F32 R92, R72, R30, R92 ;  /* 0x0000001e485c723c */ /* 0x000fe2000000185c */
[----:B------:R-:W5:Y:S01]  /*4d80*/  LDSM.16.M88.4 R28, [R198+0xb800] ;  /* 0x00b80000c61c783b */ /* 0x000f620000000200 */
        /* <DEDUP_REMOVED lines=11> */
[----:B------:R-:W3:Y:S01]  /*4e40*/  MUFU.TANH R149, R24 ;  /* 0x0000001800957308 */ /* 0x000ee20000002400 */
[----:B------:R-:W-:-:S06]  /*4e50*/  FMUL.FTZ R5, R10, R119 ;  /* 0x000000770a057220 */ /* 0x000fcc0000410000 */
[----:B----4-:R-:W-:Y:S01]  /*4e60*/  HMMA.16816.F32 R36, R68, R20, R36 ;  /* 0x000000144424723c */ /* 0x010fe20000001824 */
[----:B------:R-:W4:Y:S01]  /*4e70*/  MUFU.TANH R151, R25 ;  /* 0x0000001900977308 */ /* 0x000f220000002400 */
[----:B------:R-:W-:-:S06]  /*4e80*/  FMUL.FTZ R21, R11, R119 ;  /* 0x000000770b157220 */ /* 0x000fcc0000410000 */
[----:B------:R-:W-:Y:S01]  /*4e90*/  HMMA.16816.F32 R76, R100, R6, R76 ;  /* 0x00000006644c723c */ /* 0x000fe2000000184c */
[----:B------:R-:W1:Y:S08]  /*4ea0*/  MUFU.TANH R41, R26 ;  /* 0x0000001a00297308 */ /* 0x000e700000002400 */
[----:B------:R2:W1:Y:S08]  /*4eb0*/  MUFU.TANH R67, R27 ;  /* 0x0000001b00437308 */ /* 0x0004700000002400 */
[----:B------:R-:W1:Y:S08]  /*4ec0*/  MUFU.TANH R107, R8 ;  /* 0x00000008006b7308 */ /* 0x000e700000002400 */
[----:B------:R3:W1:Y:S01]  /*4ed0*/  MUFU.TANH R157, R9 ;  /* 0x00000009009d7308 */ /* 0x0006620000002400 */
[----:B--2---:R-:W2:Y:S04]  /*4ee0*/  LDSM.16.M88.4 R24, [R184+0xb000] ;  /* 0x00b00000b818783b */ /* 0x004ea80000000200 */
[----:B---3--:R-:W3:Y:S01]  /*4ef0*/  LDSM.16.M88.4 R8, [R184+0xb800] ;  /* 0x00b80000b808783b */ /* 0x008ee20000000200 */
[----:B------:R-:W-:Y:S03]  /*4f00*/  HMMA.16816.F32 R92, R60, R14, R92 ;  /* 0x0000000e3c5c723c */ /* 0x000fe6000000185c */
[----:B------:R-:W4:Y:S05]  /*4f10*/  LDSM.16.M88.4 R12, [R132+0xb000] ;  /* 0x00b00000840c783b */ /* 0x000f2a0000000200 */
[C---:B-1----:R-:W-:Y:S08]  /*4f20*/  HMMA.16816.F32 R88, R72.reuse, R16, R88 ;  /* 0x000000104858723c */ /* 0x042ff00000001858 */
[C---:B------:R-:W-:Y:S01]  /*4f30*/  HMMA.16816.F32 R84, R72.reuse, R18, R84 ;  /* 0x000000124854723c */ /* 0x040fe20000001854 */
[----:B------:R-:W1:Y:S07]  /*4f40*/  LDSM.16.M88.4 R16, [R132+0xb800] ;  /* 0x00b800008410783b */ /* 0x000e6e0000000200 */
[C---:B-----5:R-:W-:Y:S01]  /*4f50*/  HMMA.16816.F32 R80, R72.reuse, R28, R80 ;  /* 0x0000001c4850723c */ /* 0x060fe20000001850 */
[----:B------:R-:W-:Y:S01]  /*4f60*/  SHF.R.U32.HI R189, RZ, 0x2, R209 ;  /* 0x00000002ffbd7819 */ /* 0x000fe200000116d1 */
[-C--:B------:R-:W-:Y:S01]  /*4f70*/  FMUL.FTZ R123, R53, R119.reuse ;  /* 0x00000077357b7220 */ /* 0x080fe20000410000 */
[-C--:B------:R-:W-:Y:S01]  /*4f80*/  FMUL.FTZ R127, R57, R119.reuse ;  /* 0x00000077397f7220 */ /* 0x080fe20000410000 */
[-C--:B------:R-:W-:Y:S01]  /*4f90*/  FMUL.FTZ R131, R45, R119.reuse ;  /* 0x000000772d837220 */ /* 0x080fe20000410000 */
[-C--:B------:R-:W-:Y:S01]  /*4fa0*/  FMUL.FTZ R137, R97, R119.reuse ;  /* 0x0000007761897220 */ /* 0x080fe20000410000 */
[----:B------:R-:W-:Y:S01]  /*4fb0*/  IADD3 R187, PT, PT, R185, -0x1, RZ ;  /* 0xffffffffb9bb7810 */ /* 0x000fe20007ffe0ff */
        /* <DEDUP_REMOVED lines=9> */
[C---:B--2---:R-:W-:Y:S01]  /*5050*/  HMMA.16816.F32 R88, R60.reuse, R24, R88 ;  /* 0x000000183c58723c */ /* 0x044fe20000001858 */
[-C--:B------:R-:W-:Y:S01]  /*5060*/  FMUL.FTZ R37, R37, R119.reuse ;  /* 0x0000007725257220 */ /* 0x080fe20000410000 */
[----:B------:R-:W-:Y:S01]  /*5070*/  LOP3.LUT R190, R210, 0x1f0, RZ, 0xc0, !PT ;  /* 0x000001f0d2be7812 */ /* 0x000fe200078ec0ff */
        /* <DEDUP_REMOVED lines=10> */
[----:B------:R-:W2:Y:S01]  /*5120*/  MUFU.TANH R147, R147 ;  /* 0x0000009300937308 */ /* 0x000ea20000002400 */
[----:B------:R-:W-:Y:S01]  /*5130*/  IADD3 R120, PT, PT, R120, R117, -R194 ;  /* 0x0000007578787210 */ /* 0x000fe20007ffe8c2 */
[----:B------:R-:W-:-:S04]  /*5140*/  DEPBAR.LE SB0, 0x0 ;  /* 0x000080000000791a */ /* 0x000fc80000000000 */
[C---:B---3--:R-:W-:Y:S08]  /*5150*/  HMMA.16816.F32 R80, R60.reuse, R8, R80 ;  /* 0x000000083c50723c */ /* 0x048ff00000001850 */
[----:B------:R-:W-:Y:S08]  /*5160*/  HMMA.16816.F32 R76, R60, R10, R76 ;  /* 0x0000000a3c4c723c */ /* 0x000ff0000000184c */
[C---:B------:R-:W-:Y:S08]  /*5170*/  HMMA.16816.F32 R92, R68.reuse, R22, R92 ;  /* 0x00000016445c723c */ /* 0x040ff0000000185c */
[C---:B----4-:R-:W-:Y:S08]  /*5180*/  HMMA.16816.F32 R88, R68.reuse, R12, R88 ;  /* 0x0000000c4458723c */ /* 0x050ff00000001858 */
        /* <DEDUP_REMOVED lines=27> */
[-C--:B------:R-:W-:Y:S01]  /*5340*/  FMUL.FTZ R75, R79, R119.reuse ;  /* 0x000000774f4b7220 */ /* 0x080fe20000410000 */
[-C--:B------:R-:W-:Y:S01]  /*5350*/  FMUL.FTZ R84, R84, R119.reuse ;  /* 0x0000007754547220 */ /* 0x080fe20000410000 */
[----:B------:R-:W-:Y:S01]  /*5360*/  FMUL.FTZ R85, R85, R119 ;  /* 0x0000007755557220 */ /* 0x000fe20000410000 */
[----:B------:R-:W-:-:S02]  /*5370*/  ISETP.GT.AND P0, PT, R187, R226, PT ;  /* 0x000000e2bb00720c */ /* 0x000fc40003f04270 */
[----:B------:R-:W-:Y:S01]  /*5380*/  LOP3.LUT R14, R189, R190, RZ, 0xfc, !PT ;  /* 0x000000bebd0e7212 */ /* 0x000fe200078efcff */
[----:B------:R1:W3:Y:S01]  /*5390*/  MUFU.TANH R113, R108 ;  /* 0x0000006c00717308 */ /* 0x0002e20000002400 */
[----:B------:R-:W-:Y:S02]  /*53a0*/  IADD3 R118, PT, PT, R117, -R194, -R118 ;  /* 0x800000c275767210 */ /* 0x000fe40007ffe876 */
[----:B------:R-:W-:-:S05]  /*53b0*/  LEA R223, R233, R14, 0x6 ;  /* 0x0000000ee9df7211 */ /* 0x000fca00078e30ff */
[----:B------:R-:W4:Y:S01]  /*53c0*/  MUFU.TANH R109, R109 ;  /* 0x0000006d006d7308 */ /* 0x000f220000002400 */
[----:B------:R-:W-:-:S07]  /*53d0*/  IADD3 R222, PT, PT, R223, R120, RZ ;  /* 0x00000078dfde7210 */ /* 0x000fce0007ffe0ff */
[----:B------:R1:W1:Y:S01]  /*53e0*/  MUFU.TANH R115, R110 ;  /* 0x0000006e00737308 */ /* 0x0002620000002400 */
[----:B------:R-:W-:-:S07]  /*53f0*/  IADD3 R223, PT, PT, R223, R118, RZ ;  /* 0x00000076dfdf7210 */ /* 0x000fce0007ffe0ff */
[----:B------:R-:W1:Y:S08]  /*5400*/  MUFU.TANH R111, R111 ;  /* 0x0000006f006f7308 */ /* 0x000e700000002400 */
        /* <DEDUP_REMOVED lines=50> */
[----:B------:R-:W-:-:S02]  /*5730*/  VIADDMNMX R224, R222, 0x1, R117, PT ;  /* 0x00000001dee07846 */ /* 0x000fc40003800175 */
[----:B------:R-:W-:Y:S02]  /*5740*/  VIMNMX R225, PT, PT, RZ, R223, !PT ;  /* 0x000000dfffe17248 */ /* 0x000fe40007fe0100 */
        /* <DEDUP_REMOVED lines=18> */
.L_x_7262:
[----:B------:R-:W2:Y:S01]  /*5870*/  LD.E R77, desc[UR4][R2.64+0x170] ;  /* 0x00017004024d7980 */ /* 0x000ea2000c101900 */
[C---:B------:R-:W-:Y:S01]  /*5880*/  IADD3 R6, PT, PT, R116.reuse, -0x80, RZ ;  /* 0xffffff8074067810 */ /* 0x040fe20007ffe0ff */
[----:B------:R-:W-:Y:S02]  /*5890*/  VIADD R116, R116, 0xffffff00 ;  /* 0xffffff0074747836 */ /* 0x000fe40000000000 */
[----:B-1----:R-:W3:Y:S01]  /*58a0*/  LD.E.64 R84, desc[UR4][R2.64+0x20] ;  /* 0x0000200402547980 */ /* 0x002ee2000c101b00 */
[----:B------:R-:W-:Y:S02]  /*58b0*/  IABS R10, R6 ;  /* 0x00000006000a7213 */ /* 0x000fe40000000000 */
[----:B------:R-:W-:Y:S02]  /*58c0*/  IABS R8, R116 ;  /* 0x0000007400087213 */ /* 0x000fe40000000000 */
[-C--:B--2---:R-:W-:Y:S02]  /*58d0*/  IABS R4, R77.reuse ;  /* 0x0000004d00047213 */ /* 0x084fe40000000000 */
[----:B------:R-:W-:-:S02]  /*58e0*/  IABS R79, R77 ;  /* 0x0000004d004f7213 */ /* 0x000fc40000000000 */
[----:B------:R-:W1:Y:S01]  /*58f0*/  I2F.RP R12, R4 ;  /* 0x00000004000c7306 */ /* 0x000e620000209400 */
[----:B------:R-:W-:Y:S02]  /*5900*/  LOP3.LUT R116, R116, R77, RZ, 0x3c, !PT ;  /* 0x0000004d74747212 */ /* 0x000fe400078e3cff */
[----:B------:R-:W-:Y:S02]  /*5910*/  IADD3 R79, PT, PT, RZ, -R79, RZ ;  /* 0x8000004fff4f7210 */ /* 0x000fe40007ffe0ff */
        /* <DEDUP_REMOVED lines=50> */
.L_x_7263:
[----:B------:R-:W-:Y:S05]  /*5c40*/  BSYNC.RECONVERGENT B0 ;  /* 0x0000000000007941 */ /* 0x000fea0003800200 */
.L_x_7261:
[-C--:B------:R-:W-:Y:S01]  /*5c50*/  ISETP.GE.AND P1, PT, R35, R240.reuse, PT ;  /* 0x000000f02300720c */ /* 0x080fe20003f26270 */
[C---:B------:R-:W-:Y:S01]  /*5c60*/  IMAD.SHL.U32 R77, R218.reuse, 0x20, RZ ;  /* 0x00000020da4d7824 */ /* 0x040fe200078e00ff */
        /* <DEDUP_REMOVED lines=11> */
[----:B-1----:R-:W-:-:S03]  /*5d20*/  IADD3 R84, P2, PT, R86, R77, RZ ;  /* 0x0000004d56547210 */ /* 0x002fc60007f5e0ff */
[----:B------:R3:W-:Y:S02]  /*5d30*/  @P1 STS.128 [R193+0x4000], RZ ;  /* 0x004000ffc1001388 */ /* 0x0007e40000000c00 */
[----:B------:R-:W-:Y:S01]  /*5d40*/  IMAD.X R85, R87, 0x1, R4, P2 ;  /* 0x0000000157557824 */ /* 0x000fe200010e0604 */
[----:B------:R-:W-:-:S04]  /*5d50*/  IADD3 R82, P2, PT, R84, R77, RZ ;  /* 0x0000004d54527210 */ /* 0x000fc80007f5e0ff */
        /* <DEDUP_REMOVED lines=90> */
.L_x_7260:
[----:B------:R-:W-:Y:S05]  /*6300*/  BSYNC.RECONVERGENT B1 ;  /* 0x0000000000017941 */ /* 0x000fea0003800200 */
.L_x_7259:
[----:B------:R-:W-:Y:S02]  /*6310*/  IMAD.SHL.U32 R135, R209, 0x2, RZ ;  /* 0x00000002d1877824 */ /* 0x000fe400078e00ff */
[----:B------:R-:W-:-:S03]  /*6320*/  IMAD.IADD R14, R0, 0x1, R14 ;  /* 0x00000001000e7824 */ /* 0x000fc600078e020e */
[----:B------:R-:W-:Y:S01]  /*6330*/  LOP3.LUT R135, R135, 0x6, RZ, 0xc0, !PT ;  /* 0x0000000687877812 */ /* 0x000fe200078ec0ff */
[----:B------:R-:W-:-:S04]  /*6340*/  VIADD R50, R14, 0x8 ;  /* 0x000000080e327836 */ /* 0x000fc80000000000 */
[----:B---3--:R-:W-:-:S04]  /*6350*/  IMAD R77, R187, 0x80, R135 ;  /* 0x00000080bb4d7824 */ /* 0x008fc800078e0287 */
[C---:B------:R-:W-:Y:S01]  /*6360*/  IMAD.IADD R119, R77.reuse, 0x1, R194 ;  /* 0x000000014d777824 */ /* 0x040fe200078e02c2 */
[C---:B------:R-:W-:Y:S01]  /*6370*/  ISETP.GE.AND P5, PT, R77.reuse, R225, PT ;  /* 0x000000e14d00720c */ /* 0x040fe20003fa6270 */
[C---:B------:R-:W-:Y:S01]  /*6380*/  VIADD R117, R77.reuse, 0x1 ;  /* 0x000000014d757836 */ /* 0x040fe20000000000 */
[----:B------:R-:W-:Y:S01]  /*6390*/  ISETP.GE.AND P4, PT, R77, R224, PT ;  /* 0x000000e04d00720c */ /* 0x000fe20003f86270 */
[--C-:B------:R-:W-:Y:S01]  /*63a0*/  IMAD.IADD R26, R50, 0x1, -R119.reuse ;  /* 0x00000001321a7824 */ /* 0x100fe200078e0a77 */
[C-C-:B------:R-:W-:Y:S02]  /*63b0*/  IADD3 R10, PT, PT, R14.reuse, -0x9, -R119.reuse ;  /* 0xfffffff70e0a7810 */ /* 0x140fe40007ffe877 */
[----:B------:R-:W-:Y:S02]  /*63c0*/  IADD3 R88, PT, PT, R14, -0x58, -R119 ;  /* 0xffffffa80e587810 */ /* 0x000fe40007ffe877 */
[----:B------:R-:W-:Y:S02]  /*63d0*/  IABS R10, R10 ;  /* 0x0000000a000a7213 */ /* 0x000fe40000000000 */
[----:B------:R-:W-:-:S02]  /*63e0*/  IABS R88, R88 ;  /* 0x0000005800587213 */ /* 0x000fc40000000000 */
[--C-:B------:R-:W-:Y:S02]  /*63f0*/  IADD3 R62, PT, PT, R50, -0x18, -R119.reuse ;  /* 0xffffffe8323e7810 */ /* 0x100fe40007ffe877 */
[----:B------:R-:W-:Y:S02]  /*6400*/  I2FP.F32.S32 R10, R10 ;  /* 0x0000000a000a7245 */ /* 0x000fe40000201400 */
[----:B------:R-:W-:Y:S02]  /*6410*/  IADD3 R12, PT, PT, R14, -0x1, -R119 ;  /* 0xffffffff0e0c7810 */ /* 0x000fe40007ffe877 */
[----:B------:R-:W-:Y:S01]  /*6420*/  I2FP.F32.S32 R88, R88 ;  /* 0x0000005800587245 */ /* 0x000fe20000201400 */
[----:B-1----:R-:W-:Y:S01]  /*6430*/  FFMA.FTZ R10, -R238, R10, R123 ;  /* 0x0000000aee0a7223 */ /* 0x002fe2000001017b */
[C-C-:B------:R-:W-:Y:S02]  /*6440*/  IADD3 R8, PT, PT, R14.reuse, -0x10, -R119.reuse ;  /* 0xfffffff00e087810 */ /* 0x140fe40007ffe877 */
[----:B------:R-:W-:Y:S01]  /*6450*/  IADD3 R116, PT, PT, R14, -0x11, -R119 ;  /* 0xffffffef0e747810 */ /* 0x000fe20007ffe877 */
[----:B------:R-:W-:Y:S01]  /*6460*/  FFMA.FTZ R123, -R238, R88, R27 ;  /* 0x00000058ee7b7223 */ /* 0x000fe2000001011b */
        /* <DEDUP_REMOVED lines=24> */
[C-C-:B------:R-:W-:Y:S01]  /*65f0*/  IADD3 R22, PT, PT, R14.reuse, -0x79, -R119.reuse ;  /* 0xffffff870e167810 */ /* 0x140fe20007ffe877 */
[----:B------:R-:W-:Y:S01]  /*6600*/  IMAD.IADD R14, R14, 0x1, -R119 ;  /* 0x000000010e0e7824 */ /* 0x000fe200078e0a77 */
[----:B------:R-:W-:-:S02]  /*6610*/  IABS R62, R62 ;  /* 0x0000003e003e7213 */ /* 0x000fc40000000000 */
[----:B------:R-:W-:Y:S01]  /*6620*/  IABS R12, R12 ;  /* 0x0000000c000c7213 */ /* 0x000fe20000000000 */
[----:B------:R-:W-:Y:S01]  /*6630*/  VIADD R27, R14, 0xfffffff8 ;  /* 0xfffffff80e1b7836 */ /* 0x000fe20000000000 */
[----:B------:R-:W-:Y:S02]  /*6640*/  IADD3 R24, PT, PT, R50, -0x1, -R119 ;  /* 0xffffffff32187810 */ /* 0x000fe40007ffe877 */
[----:B------:R-:W-:Y:S02]  /*6650*/  I2FP.F32.S32 R62, R62 ;  /* 0x0000003e003e7245 */ /* 0x000fe40000201400 */
[C---:B------:R-:W-:Y:S02]  /*6660*/  ISETP.GE.AND P2, PT, R117.reuse, R225, PT ;  /* 0x000000e17500720c */ /* 0x040fe40003f46270 */
[C---:B------:R-:W-:Y:S01]  /*6670*/  ISETP.GE.AND P1, PT, R117.reuse, R224, PT ;  /* 0x000000e07500720c */ /* 0x040fe20003f26270 */
[----:B------:R-:W-:Y:S01]  /*6680*/  FFMA.FTZ R45, -R238, R62, R45 ;  /* 0x0000003eee2d7223 */ /* 0x000fe2000001012d */
[C---:B------:R-:W-:Y:S01]  /*6690*/  ISETP.GE.AND P3, PT, R117.reuse, R223, PT ;  /* 0x000000df7500720c */ /* 0x040fe20003f66270 */
[----:B------:R-:W2:Y:S01]  /*66a0*/  LD.E R62, desc[UR4][R2.64+0xdc] ;  /* 0x0000dc04023e7980 */ /* 0x000ea2000c101900 */
[----:B------:R-:W-:-:S02]  /*66b0*/  ISETP.GE.AND P0, PT, R117, R222, PT ;  /* 0x000000de7500720c */ /* 0x000fc40003f06270 */
[----:B------:R-:W-:Y:S02]  /*66c0*/  IABS R80, R80 ;  /* 0x0000005000507213 */ /* 0x000fe40000000000 */
[----:B------:R-:W-:Y:S02]  /*66d0*/  IABS R116, R116 ;  /* 0x0000007400747213 */ /* 0x000fe40000000000 */
[----:B------:R-:W-:Y:S02]  /*66e0*/  I2FP.F32.S32 R12, R12 ;  /* 0x0000000c000c7245 */ /* 0x000fe40000201400 */
[----:B------:R-:W-:Y:S02]  /*66f0*/  IABS R114, R114 ;  /* 0x0000007200727213 */ /* 0x000fe40000000000 */
[----:B------:R-:W-:Y:S01]  /*6700*/  IABS R117, R14 ;  /* 0x0000000e00757213 */ /* 0x000fe20000000000 */
[----:B------:R-:W-:Y:S01]  /*6710*/  FFMA.FTZ R12, -R238, R12, R109 ;  /* 0x0000000cee0c7223 */ /* 0x000fe2000001016d */
[----:B------:R-:W-:Y:S01]  /*6720*/  IABS R87, R87 ;  /* 0x0000005700577213 */ /* 0x000fe20000000000 */
[----:B------:R-:W-:Y:S01]  /*6730*/  VIADD R109, R77, 0x20 ;  /* 0x000000204d6d7836 */ /* 0x000fe20000000000 */
[----:B------:R-:W-:-:S02]  /*6740*/  IABS R88, R24 ;  /* 0x0000001800587213 */ /* 0x000fc40000000000 */
[----:B------:R-:W-:Y:S02]  /*6750*/  I2FP.F32.S32 R80, R80 ;  /* 0x0000005000507245 */ /* 0x000fe40000201400 */
[----:B------:R-:W-:Y:S02]  /*6760*/  IABS R24, R27 ;  /* 0x0000001b00187213 */ /* 0x000fe40000000000 */
[----:B------:R-:W-:Y:S01]  /*6770*/  I2FP.F32.S32 R116, R116 ;  /* 0x0000007400747245 */ /* 0x000fe20000201400 */
[C---:B------:R-:W-:Y:S01]  /*6780*/  FFMA.FTZ R120, -R238.reuse, R80, R39 ;  /* 0x00000050ee787223 */ /* 0x040fe20000010127 */
[----:B------:R-:W-:Y:S02]  /*6790*/  I2FP.F32.S32 R114, R114 ;  /* 0x0000007200727245 */ /* 0x000fe40000201400 */
[----:B------:R-:W-:Y:S01]  /*67a0*/  IABS R72, R72 ;  /* 0x0000004800487213 */ /* 0x000fe20000000000 */
[C---:B------:R-:W-:Y:S01]  /*67b0*/  FFMA.FTZ R127, -R238.reuse, R116, R127 ;  /* 0x00000074ee7f7223 */ /* 0x040fe2000001017f */
[----:B------:R-:W-:Y:S01]  /*67c0*/  I2FP.F32.S32 R117, R117 ;  /* 0x0000007500757245 */ /* 0x000fe20000201400 */
[C---:B------:R-:W-:Y:S01]  /*67d0*/  FFMA.FTZ R129, -R238.reuse, R114, R129 ;  /* 0x00000072ee817223 */ /* 0x040fe20000010181 */
[----:B------:R-:W-:Y:S01]  /*67e0*/  IABS R8, R8 ;  /* 0x0000000800087213 */ /* 0x000fe20000000000 */
[C---:B------:R-:W-:Y:S01]  /*67f0*/  VIADD R116, R77.reuse, 0x9 ;  /* 0x000000094d747836 */ /* 0x040fe20000000000 */
[----:B------:R-:W-:Y:S01]  /*6800*/  IABS R112, R112 ;  /* 0x0000007000707213 */ /* 0x000fe20000000000 */
[C---:B------:R-:W-:Y:S01]  /*6810*/  FFMA.FTZ R80, -R238.reuse, R117, R113 ;  /* 0x00000075ee507223 */ /* 0x040fe20000010171 */
[----:B------:R-:W-:Y:S01]  /*6820*/  I2FP.F32.S32 R122, R87 ;  /* 0x00000057007a7245 */ /* 0x000fe20000201400 */
[C---:B------:R-:W-:Y:S01]  /*6830*/  VIADD R114, R77.reuse, 0x10 ;  /* 0x000000104d727836 */ /* 0x040fe20000000000 */
[----:B------:R-:W-:Y:S01]  /*6840*/  IABS R100, R100 ;  /* 0x0000006400647213 */ /* 0x000fe20000000000 */
[C---:B------:R-:W-:Y:S01]  /*6850*/  VIADD R87, R77.reuse, 0x68 ;  /* 0x000000684d577836 */ /* 0x040fe20000000000 */
[----:B------:R-:W-:Y:S01]  /*6860*/  I2FP.F32.S32 R24, R24 ;  /* 0x0000001800187245 */ /* 0x000fe20000201400 */
[C---:B------:R-:W-:Y:S01]  /*6870*/  FFMA.FTZ R122, -R238.reuse, R122, R29 ;  /* 0x0000007aee7a7223 */ /* 0x040fe2000001011d */
[----:B------:R-:W-:Y:S01]  /*6880*/  I2FP.F32.S32 R72, R72 ;  /* 0x0000004800487245 */ /* 0x000fe20000201400 */
[C---:B------:R-:W-:Y:S01]  /*6890*/  FFMA.FTZ R53, -R238.reuse, R117, R53 ;  /* 0x00000075ee357223 */ /* 0x040fe20000010135 */
[----:B------:R-:W-:Y:S01]  /*68a0*/  I2FP.F32.S32 R8, R8 ;  /* 0x0000000800087245 */ /* 0x000fe20000201400 */
[C---:B------:R-:W-:Y:S01]  /*68b0*/  FFMA.FTZ R29, -R238.reuse, R24, R121 ;  /* 0x00000018ee1d7223 */ /* 0x040fe20000010179 */
[----:B------:R-:W-:Y:S01]  /*68c0*/  IABS R108, R108 ;  /* 0x0000006c006c7213 */ /* 0x000fe20000000000 */
[----:B------:R-:W-:Y:S01]  /*68d0*/  VIADD R121, R77, 0x8 ;  /* 0x000000084d797836 */ /* 0x000fe20000000000 */
[----:B------:R-:W-:Y:S01]  /*68e0*/  I2FP.F32.S32 R112, R112 ;  /* 0x0000007000707245 */ /* 0x000fe20000201400 */
[----:B------:R-:W-:Y:S01]  /*68f0*/  FFMA.FTZ R8, -R238, R8, R125 ;  /* 0x00000008ee087223 */ /* 0x000fe2000001017d */
[----:B------:R-:W-:-:S02]  /*6900*/  I2FP.F32.S32 R88, R88 ;  /* 0x0000005800587245 */ /* 0x000fc40000201400 */
[----:B------:R-:W-:Y:S01]  /*6910*/  IABS R110, R110 ;  /* 0x0000006e006e7213 */ /* 0x000fe20000000000 */
[----:B------:R-:W-:Y:S01]  /*6920*/  FFMA.FTZ R131, -R238, R112, R131 ;  /* 0x00000070ee837223 */ /* 0x000fe20000010183 */
[----:B------:R-:W-:Y:S01]  /*6930*/  FSEL R12, R12, -INF , P2 ;  /* 0xff8000000c0c7808 */ /* 0x000fe20001000000 */
[----:B------:R-:W-:Y:S01]  /*6940*/  FFMA.FTZ R88, -R238, R88, R111 ;  /* 0x00000058ee587223 */ /* 0x000fe2000001016f */
[C-C-:B------:R-:W-:Y:S01]  /*6950*/  IADD3 R86, PT, PT, R50.reuse, -0x9, -R119.reuse ;  /* 0xfffffff732567810 */ /* 0x140fe20007ffe877 */
[C---:B------:R-:W-:Y:S01]  /*6960*/  VIADD R112, R77.reuse, 0x11 ;  /* 0x000000114d707836 */ /* 0x040fe20000000000 */
[C-C-:B------:R-:W-:Y:S01]  /*6970*/  IADD3 R85, PT, PT, R50.reuse, -0x10, -R119.reuse ;  /* 0xfffffff032557810 */ /* 0x140fe20007ffe877 */
[----:B------:R-:W-:Y:S01]  /*6980*/  VIADD R111, R77, 0x18 ;  /* 0x000000184d6f7836 */ /* 0x000fe20000000000 */
        /* <DEDUP_REMOVED lines=24> */
[----:B------:R-:W-:Y:S02]  /*6b10*/  IADD3 R52, PT, PT, R50, -0x78, -R119 ;  /* 0xffffff8832347810 */ /* 0x000fe40007ffe877 */
[----:B------:R-:W-:-:S02]  /*6b20*/  I2FP.F32.S32 R100, R100 ;  /* 0x0000006400647245 */ /* 0x000fc40000201400 */
[----:B------:R-:W-:Y:S01]  /*6b30*/  IADD3 R50, PT, PT, R50, -0x79, -R119 ;  /* 0xffffff8732327810 */ /* 0x000fe20007ffe877 */
[C---:B------:R-:W-:Y:S01]  /*6b40*/  FFMA.FTZ R119, -R238.reuse, R72, R89 ;  /* 0x00000048ee777223 */ /* 0x040fe20000010159 */
[----:B------:R-:W-:Y:S01]  /*6b50*/  I2FP.F32.S32 R108, R108 ;  /* 0x0000006c006c7245 */ /* 0x000fe20000201400 */
[C---:B------:R-:W-:Y:S01]  /*6b60*/  FFMA.FTZ R151, -R238.reuse, R100, R151 ;  /* 0x00000064ee977223 */ /* 0x040fe20000010197 */
[----:B------:R-:W-:Y:S01]  /*6b70*/  IABS R98, R98 ;  /* 0x0000006200627213 */ /* 0x000fe20000000000 */
[----:B------:R-:W-:Y:S01]  /*6b80*/  VIADD R89, R77, 0x61 ;  /* 0x000000614d597836 */ /* 0x000fe20000000000 */
[----:B------:R-:W-:Y:S01]  /*6b90*/  IABS R106, R106 ;  /* 0x0000006a006a7213 */ /* 0x000fe20000000000 */
[----:B------:R-:W-:Y:S01]  /*6ba0*/  FFMA.FTZ R137, -R238, R108, R137 ;  /* 0x0000006cee897223 */ /* 0x000fe20000010189 */
[----:B------:R-:W-:Y:S02]  /*6bb0*/  I2FP.F32.S32 R110, R110 ;  /* 0x0000006e006e7245 */ /* 0x000fe40000201400 */
[----:B------:R-:W-:-:S02]  /*6bc0*/  IABS R96, R96 ;  /* 0x0000006000607213 */ /* 0x000fc40000000000 */
[----:B------:R-:W-:Y:S01]  /*6bd0*/  FSEL R80, R80, -INF , P5 ;  /* 0xff80000050507808 */ /* 0x000fe20002800000 */
[----:B------:R-:W-:Y:S01]  /*6be0*/  FFMA.FTZ R133, -R238, R110, R133 ;  /* 0x0000006eee857223 */ /* 0x000fe20000010185 */
[----:B------:R-:W-:Y:S01]  /*6bf0*/  FSEL R72, R12, -INF , !P1 ;  /* 0xff8000000c487808 */ /* 0x000fe20004800000 */
[----:B------:R-:W-:Y:S01]  /*6c00*/  VIADD R110, R77, 0x19 ;  /* 0x000000194d6e7836 */ /* 0x000fe20000000000 */
[----:B------:R-:W-:Y:S02]  /*6c10*/  IABS R104, R104 ;  /* 0x0000006800687213 */ /* 0x000fe40000000000 */
[----:B------:R-:W-:Y:S02]  /*6c20*/  IABS R95, R95 ;  /* 0x0000005f005f7213 */ /* 0x000fe40000000000 */
[-C--:B------:R-:W-:Y:S02]  /*6c30*/  ISETP.GE.AND P2, PT, R116, R225.reuse, PT ;  /* 0x000000e17400720c */ /* 0x080fe40003f46270 */
[----:B------:R-:W-:-:S02]  /*6c40*/  ISETP.GE.AND P1, PT, R114, R225, PT ;  /* 0x000000e17200720c */ /* 0x000fc40003f26270 */
[----:B------:R-:W-:Y:S02]  /*6c50*/  I2FP.F32.S32 R100, R98 ;  /* 0x0000006200647245 */ /* 0x000fe40000201400 */
[----:B------:R-:W-:Y:S02]  /*6c60*/  I2FP.F32.S32 R106, R106 ;  /* 0x0000006a006a7245 */ /* 0x000fe40000201400 */
[----:B------:R-:W-:Y:S01]  /*6c70*/  I2FP.F32.S32 R98, R96 ;  /* 0x0000006000627245 */ /* 0x000fe20000201400 */
[C---:B------:R-:W-:Y:S01]  /*6c80*/  FFMA.FTZ R153, -R238.reuse, R100, R153 ;  /* 0x00000064ee997223 */ /* 0x040fe20000010199 */
[----:B------:R-:W-:Y:S01]  /*6c90*/  ISETP.GE.AND P5, PT, R121, R225, PT ;  /* 0x000000e17900720c */ /* 0x000fe20003fa6270 */
[----:B------:R-:W-:Y:S01]  /*6ca0*/  FFMA.FTZ R139, -R238, R106, R139 ;  /* 0x0000006aee8b7223 */ /* 0x000fe2000001018b */
[----:B------:R-:W-:Y:S01]  /*6cb0*/  FSEL R80, R80, -INF , !P4 ;  /* 0xff80000050507808 */ /* 0x000fe20006000000 */
[C---:B------:R-:W-:Y:S01]  /*6cc0*/  VIADD R100, R77.reuse, 0x40 ;  /* 0x000000404d647836 */ /* 0x040fe20000000000 */
[----:B------:R-:W-:Y:S01]  /*6cd0*/  I2FP.F32.S32 R108, R104 ;  /* 0x00000068006c7245 */ /* 0x000fe20000201400 */
[C---:B------:R-:W-:Y:S01]  /*6ce0*/  FFMA.FTZ R155, -R238.reuse, R98, R155 ;  /* 0x00000062ee9b7223 */ /* 0x040fe2000001019b */
[----:B------:R-:W-:Y:S01]  /*6cf0*/  I2FP.F32.S32 R96, R95 ;  /* 0x0000005f00607245 */ /* 0x000fe20000201400 */
[C---:B------:R-:W-:Y:S01]  /*6d00*/  VIADD R98, R77.reuse, 0x41 ;  /* 0x000000414d627836 */ /* 0x040fe20000000000 */
[----:B------:R-:W-:Y:S01]  /*6d10*/  IABS R26, R26 ;  /* 0x0000001a001a7213 */ /* 0x000fe20000000000 */
[----:B------:R-:W-:Y:S01]  /*6d20*/  FFMA.FTZ R141, -R238, R108, R141 ;  /* 0x0000006cee8d7223 */ /* 0x000fe2000001018d */
[----:B------:R-:W-:Y:S01]  /*6d30*/  ISETP.GE.AND P4, PT, R116, R224, PT ;  /* 0x000000e07400720c */ /* 0x000fe20003f86270 */
[----:B------:R-:W-:Y:S01]  /*6d40*/  FFMA.FTZ R125, -R238, R96, R107 ;  /* 0x00000060ee7d7223 */ /* 0x000fe2000001016b */
[----:B------:R-:W-:Y:S01]  /*6d50*/  FSEL R10, R10, -INF , P2 ;  /* 0xff8000000a0a7808 */ /* 0x000fe20001000000 */
[C---:B------:R-:W-:Y:S01]  /*6d60*/  VIADD R108, R77.reuse, 0x21 ;  /* 0x000000214d6c7836 */ /* 0x040fe20000000000 */
[----:B------:R-:W-:Y:S01]  /*6d70*/  FSEL R8, R8, -INF , P1 ;  /* 0xff80000008087808 */ /* 0x000fe20000800000 */
[C---:B------:R-:W-:Y:S01]  /*6d80*/  VIADD R107, R77.reuse, 0x28 ;  /* 0x000000284d6b7836 */ /* 0x040fe20000000000 */
[----:B------:R-:W-:Y:S01]  /*6d90*/  IABS R103, R103 ;  /* 0x0000006700677213 */ /* 0x000fe20000000000 */
[C---:B------:R-:W-:Y:S01]  /*6da0*/  VIADD R96, R77.reuse, 0x48 ;  /* 0x000000484d607836 */ /* 0x040fe20000000000 */
[----:B------:R-:W-:Y:S01]  /*6db0*/  IABS R102, R102 ;  /* 0x0000006600667213 */ /* 0x000fe20000000000 */
[----:B------:R-:W-:Y:S01]  /*6dc0*/  VIADD R95, R77, 0x49 ;  /* 0x000000494d5f7836 */ /* 0x000fe20000000000 */
[----:B------:R-:W-:-:S02]  /*6dd0*/  ISETP.GE.AND P2, PT, R112, R225, PT ;  /* 0x000000e17000720c */ /* 0x000fc40003f46270 */
[----:B------:R-:W-:Y:S02]  /*6de0*/  ISETP.GE.AND P1, PT, R111, R225, PT ;  /* 0x000000e16f00720c */ /* 0x000fe40003f26270 */
[----:B------:R-:W-:Y:S02]  /*6df0*/  IABS R118, R46 ;  /* 0x0000002e00767213 */ /* 0x000fe40000000000 */
[----:B------:R-:W-:Y:S02]  /*6e00*/  FSEL R29, R29, -INF , P5 ;  /* 0xff8000001d1d7808 */ /* 0x000fe40002800000 */
[----:B------:R-:W-:Y:S02]  /*6e10*/  I2FP.F32.S32 R26, R26 ;  /* 0x0000001a001a7245 */ /* 0x000fe40000201400 */
[----:B------:R-:W-:Y:S02]  /*6e20*/  ISETP.GE.AND P5, PT, R114, R224, PT ;  /* 0x000000e07200720c */ /* 0x000fe40003fa6270 */
[----:B------:R-:W-:Y:S01]  /*6e30*/  FSEL R46, R10, -INF , !P4 ;  /* 0xff8000000a2e7808 */ /* 0x000fe20006000000 */
[----:B------:R-:W-:Y:S01]  /*6e40*/  FFMA.FTZ R115, -R238, R26, R115 ;  /* 0x0000001aee737223 */ /* 0x000fe20000010173 */
[----:B------:R-:W-:Y:S01]  /*6e50*/  I2FP.F32.S32 R106, R103 ;  /* 0x00000067006a7245 */ /* 0x000fe20000201400 */
[----:B------:R-:W-:Y:S01]  /*6e60*/  VIADD R103, R77, 0x31 ;  /* 0x000000314d677836 */ /* 0x000fe20000000000 */
[----:B------:R-:W-:-:S02]  /*6e70*/  I2FP.F32.S32 R104, R102 ;  /* 0x0000006600687245 */ /* 0x000fc40000201400 */
[----:B------:R-:W-:Y:S01]  /*6e80*/  ISETP.GE.AND P4, PT, R112, R224, PT ;  /* 0x000000e07000720c */ /* 0x000fe20003f86270 */
[C---:B------:R-:W-:Y:S01]  /*6e90*/  FFMA.FTZ R145, -R238.reuse, R106, R145 ;  /* 0x0000006aee917223 */ /* 0x040fe20000010191 */
[----:B------:R-:W-:Y:S01]  /*6ea0*/  FSEL R12, R127, -INF , P2 ;  /* 0xff8000007f0c7808 */ /* 0x000fe20001000000 */
[----:B------:R-:W-:Y:S01]  /*6eb0*/  FFMA.FTZ R147, -R238, R104, R147 ;  /* 0x00000068ee937223 */ /* 0x000fe20000010193 */
[----:B------:R-:W-:Y:S01]  /*6ec0*/  FSEL R10, R129, -INF , P1 ;  /* 0xff800000810a7808 */ /* 0x000fe20000800000 */
[C---:B------:R-:W-:Y:S01]  /*6ed0*/  VIADD R106, R77.reuse, 0x29 ;  /* 0x000000294d6a7836 */ /* 0x040fe20000000000 */
[----:B------:R-:W-:Y:S01]  /*6ee0*/  IABS R101, R101 ;  /* 0x0000006500657213 */ /* 0x000fe20000000000 */
[----:B------:R-:W-:Y:S01]  /*6ef0*/  VIADD R104, R77, 0x30 ;  /* 0x000000304d687836 */ /* 0x000fe20000000000 */
[-C--:B------:R-:W-:Y:S02]  /*6f00*/  ISETP.GE.AND P2, PT, R110, R225.reuse, PT ;  /* 0x000000e16e00720c */ /* 0x080fe40003f46270 */
[----:B------:R-:W-:-:S02]  /*6f10*/  ISETP.GE.AND P1, PT, R109, R225, PT ;  /* 0x000000e16d00720c */ /* 0x000fc40003f26270 */
[----:B------:R-:W-:Y:S02]  /*6f20*/  FSEL R14, R8, -INF , !P5 ;  /* 0xff800000080e7808 */ /* 0x000fe40006800000 */
[----:B------:R-:W-:Y:S02]  /*6f30*/  ISETP.GE.AND P5, PT, R111, R224, PT ;  /* 0x000000e06f00720c */ /* 0x000fe40003fa6270 */
[----:B------:R-:W-:Y:S02]  /*6f40*/  FSEL R12, R12, -INF , !P4 ;  /* 0xff8000000c0c7808 */ /* 0x000fe40006000000 */
[----:B------:R-:W-:Y:S01]  /*6f50*/  I2FP.F32.S32 R102, R101 ;  /* 0x0000006500667245 */ /* 0x000fe20000201400 */
[----:B------:R-:W-:Y:S01]  /*6f60*/  VIADD R101, R77, 0x39 ;  /* 0x000000394d657836 */ /* 0x000fe20000000000 */
[----:B------:R-:W-:Y:S02]  /*6f70*/  IABS R36, R36 ;  /* 0x0000002400247213 */ /* 0x000fe40000000000 */
[----:B------:R-:W-:Y:S01]  /*6f80*/  ISETP.GE.AND P4, PT, R110, R224, PT ;  /* 0x000000e06e00720c */ /* 0x000fe20003f86270 */
[----:B------:R-:W-:Y:S01]  /*6f90*/  FFMA.FTZ R149, -R238, R102, R149 ;  /* 0x00000066ee957223 */ /* 0x000fe20000010195 */
[----:B------:R-:W-:Y:S01]  /*6fa0*/  FSEL R8, R131, -INF , P2 ;  /* 0xff80000083087808 */ /* 0x000fe20001000000 */
[----:B------:R-:W-:Y:S01]  /*6fb0*/  VIADD R102, R77, 0x38 ;  /* 0x000000384d667836 */ /* 0x000fe20000000000 */
[----:B------:R-:W-:-:S02]  /*6fc0*/  FSEL R26, R133, -INF , P1 ;  /* 0xff800000851a7808 */ /* 0x000fc40000800000 */
[-C--:B------:R-:W-:Y:S02]  /*6fd0*/  ISETP.GE.AND P2, PT, R108, R225.reuse, PT ;  /* 0x000000e16c00720c */ /* 0x080fe40003f46270 */
[----:B------:R-:W-:Y:S02]  /*6fe0*/  ISETP.GE.AND P1, PT, R107, R225, PT ;  /* 0x000000e16b00720c */ /* 0x000fe40003f26270 */
[----:B------:R-:W-:Y:S02]  /*6ff0*/  FSEL R10, R10, -INF , !P5 ;  /* 0xff8000000a0a7808 */ /* 0x000fe40006800000 */
[----:B------:R-:W-:Y:S02]  /*7000*/  I2FP.F32.S32 R36, R36 ;  /* 0x0000002400247245 */ /* 0x000fe40000201400 */
[----:B------:R-:W-:Y:S02]  /*7010*/  ISETP.GE.AND P5, PT, R109, R224, PT ;  /* 0x000000e06d00720c */ /* 0x000fe40003fa6270 */
[----:B------:R-:W-:Y:S01]  /*7020*/  FSEL R8, R8, -INF , !P4 ;  /* 0xff80000008087808 */ /* 0x000fe20006000000 */
[----:B------:R-:W-:Y:S01]  /*7030*/  FFMA.FTZ R27, -R238, R36, R93 ;  /* 0x00000024ee1b7223 */ /* 0x000fe2000001015d */
[----:B------:R-:W-:Y:S01]  /*7040*/  ISETP.GE.AND P4, PT, R108, R224, PT ;  /* 0x000000e06c00720c */ /* 0x000fe20003f86270 */
[----:B------:R-:W-:Y:S01]  /*7050*/  VIADD R93, R77, 0x51 ;  /* 0x000000514d5d7836 */ /* 0x000fe20000000000 */
[----:B------:R-:W-:-:S02]  /*7060*/  FSEL R24, R137, -INF , P2 ;  /* 0xff80000089187808 */ /* 0x000fc40001000000 */
[----:B------:R-:W-:Y:S02]  /*7070*/  FSEL R39, R139, -INF , P1 ;  /* 0xff8000008b277808 */ /* 0x000fe40000800000 */
[-C--:B------:R-:W-:Y:S02]  /*7080*/  ISETP.GE.AND P2, PT, R106, R225.reuse, PT ;  /* 0x000000e16a00720c */ /* 0x080fe40003f46270 */
[----:B------:R-:W-:Y:S02]  /*7090*/  ISETP.GE.AND P1, PT, R104, R225, PT ;  /* 0x000000e16800720c */ /* 0x000fe40003f26270 */
[----:B------:R-:W-:Y:S02]  /*70a0*/  FSEL R26, R26, -INF , !P5 ;  /* 0xff8000001a1a7808 */ /* 0x000fe40006800000 */
[----:B------:R-:W-:Y:S02]  /*70b0*/  ISETP.GE.AND P5, PT, R107, R224, PT ;  /* 0x000000e06b00720c */ /* 0x000fe40003fa6270 */
[----:B------:R-:W-:-:S02]  /*70c0*/  FSEL R24, R24, -INF , !P4 ;  /* 0xff80000018187808 */ /* 0x000fc40006000000 */
[----:B------:R-:W-:Y:S02]  /*70d0*/  ISETP.GE.AND P4, PT, R106, R224, PT ;  /* 0x000000e06a00720c */ /* 0x000fe40003f86270 */
[----:B------:R-:W-:Y:S02]  /*70e0*/  FSEL R36, R141, -INF , P2 ;  /* 0xff8000008d247808 */ /* 0x000fe40001000000 */
[----:B------:R-:W-:Y:S02]  /*70f0*/  FSEL R139, R145, -INF , P1 ;  /* 0xff800000918b7808 */ /* 0x000fe40000800000 */
[----:B------:R-:W-:Y:S02]  /*7100*/  IABS R94, R94 ;  /* 0x0000005e005e7213 */ /* 0x000fe40000000000 */
[-C--:B------:R-:W-:Y:S02]  /*7110*/  ISETP.GE.AND P2, PT, R103, R225.reuse, PT ;  /* 0x000000e16700720c */ /* 0x080fe40003f46270 */
[----:B------:R-:W-:-:S02]  /*7120*/  ISETP.GE.AND P1, PT, R102, R225, PT ;  /* 0x000000e16600720c */ /* 0x000fc40003f26270 */
[----:B------:R-:W-:Y:S02]  /*7130*/  FSEL R39, R39, -INF , !P5 ;  /* 0xff80000027277808 */ /* 0x000fe40006800000 */
[----:B------:R-:W-:Y:S02]  /*7140*/  ISETP.GE.AND P5, PT, R104, R224, PT ;  /* 0x000000e06800720c */ /* 0x000fe40003fa6270 */
[----:B------:R-:W-:Y:S02]  /*7150*/  FSEL R36, R36, -INF , !P4 ;  /* 0xff80000024247808 */ /* 0x000fe40006000000 */
[----:B------:R-:W-:Y:S02]  /*7160*/  I2FP.F32.S32 R94, R94 ;  /* 0x0000005e005e7245 */ /* 0x000fe40000201400 */
[----:B------:R-:W-:Y:S02]  /*7170*/  ISETP.GE.AND P4, PT, R103, R224, PT ;  /* 0x000000e06700720c */ /* 0x000fe40003f86270 */
[----:B------:R-:W-:Y:S01]  /*7180*/  FSEL R147, R147, -INF , P2 ;  /* 0xff80000093937808 */ /* 0x000fe20001000000 */
[----:B------:R-:W-:Y:S01]  /*7190*/  FFMA.FTZ R157, -R238, R94, R157 ;  /* 0x0000005eee9d7223 */ /* 0x000fe2000001019d */
[----:B------:R-:W-:Y:S01]  /*71a0*/  FSEL R141, R149, -INF , P1 ;  /* 0xff800000958d7808 */ /* 0x000fe20000800000 */
[----:B------:R-:W-:Y:S01]  /*71b0*/  VIADD R94, R77, 0x50 ;  /* 0x000000504d5e7836 */ /* 0x000fe20000000000 */
[----:B------:R-:W-:-:S02]  /*71c0*/  IABS R92, R92 ;  /* 0x0000005c005c7213 */ /* 0x000fc40000000000 */
[-C--:B------:R-:W-:Y:S02]  /*71d0*/  ISETP.GE.AND P2, PT, R101, R225.reuse, PT ;  /* 0x000000e16500720c */ /* 0x080fe40003f46270 */
[----:B------:R-:W-:Y:S02]  /*71e0*/  ISETP.GE.AND P1, PT, R100, R225, PT ;  /* 0x000000e16400720c */ /* 0x000fe40003f26270 */
[----:B------:R-:W-:Y:S02]  /*71f0*/  FSEL R139, R139, -INF , !P5 ;  /* 0xff8000008b8b7808 */ /* 0x000fe40006800000 */
[----:B------:R-:W-:Y:S02]  /*7200*/  ISETP.GE.AND P5, PT, R102, R224, PT ;  /* 0x000000e06600720c */ /* 0x000fe40003fa6270 */
[----:B------:R-:W-:Y:S02]  /*7210*/  FSEL R152, R147, -INF , !P4 ;  /* 0xff80000093987808 */ /* 0x000fe40006000000 */
[----:B------:R-:W-:-:S02]  /*7220*/  I2FP.F32.S32 R92, R92 ;  /* 0x0000005c005c7245 */ /* 0x000fc40000201400 */
[----:B------:R-:W-:Y:S02]  /*7230*/  ISETP.GE.AND P4, PT, R101, R224, PT ;  /* 0x000000e06500720c */ /* 0x000fe40003f86270 */
[----:B------:R-:W-:Y:S01]  /*7240*/  FSEL R151, R151, -INF , P2 ;  /* 0xff80000097977808 */ /* 0x000fe20001000000 */
[----:B------:R-:W-:Y:S01]  /*7250*/  FFMA.FTZ R159, -R238, R92, R159 ;  /* 0x0000005cee9f7223 */ /* 0x000fe2000001019f */
[----:B------:R-:W-:Y:S01]  /*7260*/  FSEL R153, R153, -INF , P1 ;  /* 0xff80000099997808 */ /* 0x000fe20000800000 */
[----:B------:R-:W-:Y:S01]  /*7270*/  VIADD R92, R77, 0x58 ;  /* 0x000000584d5c7836 */ /* 0x000fe20000000000 */
[----:B------:R-:W-:Y:S02]  /*7280*/  IABS R90, R90 ;  /* 0x0000005a005a7213 */ /* 0x000fe40000000000 */
[-C--:B------:R-:W-:Y:S02]  /*7290*/  ISETP.GE.AND P2, PT, R98, R225.reuse, PT ;  /* 0x000000e16200720c */ /* 0x080fe40003f46270 */
[----:B------:R-:W-:-:S02]  /*72a0*/  ISETP.GE.AND P1, PT, R96, R225, PT ;  /* 0x000000e16000720c */ /* 0x000fc40003f26270 */
[----:B------:R-:W-:Y:S02]  /*72b0*/  FSEL R141, R141, -INF , !P5 ;  /* 0xff8000008d8d7808 */ /* 0x000fe40006800000 */
[----:B------:R-:W-:Y:S02]  /*72c0*/  ISETP.GE.AND P5, PT, R100, R224, PT ;  /* 0x000000e06400720c */ /* 0x000fe40003fa6270 */
[----:B------:R-:W-:Y:S02]  /*72d0*/  FSEL R158, R151, -INF , !P4 ;  /* 0xff800000979e7808 */ /* 0x000fe40006000000 */
[----:B------:R-:W-:Y:S02]  /*72e0*/  I2FP.F32.S32 R90, R90 ;  /* 0x0000005a005a7245 */ /* 0x000fe40000201400 */
[----:B------:R-:W-:Y:S02]  /*72f0*/  I2FP.F32.S32 R118, R118 ;  /* 0x0000007600767245 */ /* 0x000fe40000201400 */
[----:B------:R-:W-:Y:S01]  /*7300*/  ISETP.GE.AND P4, PT, R98, R224, PT ;  /* 0x000000e06200720c */ /* 0x000fe20003f86270 */
[C---:B------:R-:W-:Y:S01]  /*7310*/  FFMA.FTZ R124, -R238.reuse, R90, R37 ;  /* 0x0000005aee7c7223 */ /* 0x040fe20000010125 */
[----:B------:R-:W-:Y:S01]  /*7320*/  FSEL R155, R155, -INF , P2 ;  /* 0xff8000009b9b7808 */ /* 0x000fe20001000000 */
[----:B------:R-:W-:Y:S01]  /*7330*/  FFMA.FTZ R118, -R238, R118, R91 ;  /* 0x00000076ee767223 */ /* 0x000fe2000001015b */
[----:B------:R-:W-:Y:S01]  /*7340*/  FSEL R125, R125, -INF , P1 ;  /* 0xff8000007d7d7808 */ /* 0x000fe20000800000 */
[----:B------:R-:W-:Y:S01]  /*7350*/  VIADD R91, R77, 0x59 ;  /* 0x000000594d5b7836 */ /* 0x000fe20000000000 */
[-C--:B------:R-:W-:Y:S01]  /*7360*/  ISETP.GE.AND P2, PT, R95, R225.reuse, PT ;  /* 0x000000e15f00720c */ /* 0x080fe20003f46270 */
[C---:B------:R-:W-:Y:S01]  /*7370*/  VIADD R90, R77.reuse, 0x60 ;  /* 0x000000604d5a7836 */ /* 0x040fe20000000000 */
[----:B------:R-:W-:Y:S01]  /*7380*/  ISETP.GE.AND P1, PT, R94, R225, PT ;  /* 0x000000e15e00720c */ /* 0x000fe20003f26270 */
[----:B------:R-:W-:Y:S01]  /*7390*/  VIADD R37, R77, 0x69 ;  /* 0x000000694d257836 */ /* 0x000fe20000000000 */
[----:B------:R-:W-:-:S02]  /*73a0*/  FSEL R248, R153, -INF , !P5 ;  /* 0xff80000099f87808 */ /* 0x000fc40006800000 */
[-C--:B------:R-:W-:Y:S02]  /*73b0*/  ISETP.GE.AND P5, PT, R96, R224.reuse, PT ;  /* 0x000000e06000720c */ /* 0x080fe40003fa6270 */
[----:B------:R-:W-:Y:S02]  /*73c0*/  FSEL R182, R155, -INF , !P4 ;  /* 0xff8000009bb67808 */ /* 0x000fe40006000000 */
[----:B------:R-:W-:Y:S02]  /*73d0*/  ISETP.GE.AND P4, PT, R95, R224, PT ;  /* 0x000000e05f00720c */ /* 0x000fe40003f86270 */
[----:B------:R-:W-:Y:S02]  /*73e0*/  FSEL R157, R157, -INF , P2 ;  /* 0xff8000009d9d7808 */ /* 0x000fe40001000000 */
[----:B------:R-:W-:Y:S02]  /*73f0*/  FSEL R159, R159, -INF , P1 ;  /* 0xff8000009f9f7808 */ /* 0x000fe40000800000 */
[----:B------:R-:W-:-:S02]  /*7400*/  ISETP.GE.AND P2, PT, R93, R225, PT ;  /* 0x000000e15d00720c */ /* 0x000fc40003f46270 */
[----:B------:R-:W-:Y:S02]  /*7410*/  ISETP.GE.AND P1, PT, R92, R225, PT ;  /* 0x000000e15c00720c */ /* 0x000fe40003f26270 */
[----:B------:R-:W-:Y:S02]  /*7420*/  FSEL R236, R125, -INF , !P5 ;  /* 0xff8000007dec7808 */ /* 0x000fe40006800000 */
[-C--:B------:R-:W-:Y:S02]  /*7430*/  ISETP.GE.AND P5, PT, R94, R224.reuse, PT ;  /* 0x000000e05e00720c */ /* 0x080fe40003fa6270 */
[----:B------:R-:W-:Y:S02]  /*7440*/  FSEL R204, R157, -INF , !P4 ;  /* 0xff8000009dcc7808 */ /* 0x000fe40006000000 */
[----:B------:R-:W-:Y:S02]  /*7450*/  ISETP.GE.AND P4, PT, R93, R224, PT ;  /* 0x000000e05d00720c */ /* 0x000fe40003f86270 */
        /* <DEDUP_REMOVED lines=10> */
[-C--:B------:R-:W-:Y:S02]  /*7500*/  ISETP.GE.AND P2, PT, R89, R225.reuse, PT ;  /* 0x000000e15900720c */ /* 0x080fe40003f46270 */
[----:B------:R-:W-:Y:S02]  /*7510*/  ISETP.GE.AND P1, PT, R87, R225, PT ;  /* 0x000000e15700720c */ /* 0x000fe40003f26270 */
        /* <DEDUP_REMOVED lines=9> */
[----:B------:R-:W-:Y:S02]  /*75b0*/  ISETP.GE.AND P5, PT, R87, R224, PT ;  /* 0x000000e05700720c */ /* 0x000fe40003fa6270 */
[----:B------:R-:W-:Y:S02]  /*75c0*/  FSEL R160, R119, -INF , !P4 ;  /* 0xff80000077a07808 */ /* 0x000fe40006000000 */
[----:B------:R-:W-:Y:S02]  /*75d0*/  IABS R86, R86 ;  /* 0x0000005600567213 */ /* 0x000fe40000000000 */
[----:B------:R-:W-:-:S02]  /*75e0*/  ISETP.GE.AND P4, PT, R37, R224, PT ;  /* 0x000000e02500720c */ /* 0x000fc40003f86270 */
[----:B------:R-:W-:Y:S02]  /*75f0*/  FSEL R27, R27, -INF , P2 ;  /* 0xff8000001b1b7808 */ /* 0x000fe40001000000 */
[----:B------:R-:W-:Y:S02]  /*7600*/  FSEL R115, R115, -INF , P1 ;  /* 0xff80000073737808 */ /* 0x000fe40000800000 */
[----:B------:R-:W-:Y:S02]  /*7610*/  ISETP.GE.AND P1, PT, R121, R223, PT ;  /* 0x000000df7900720c */ /* 0x000fe40003f26270 */
[----:B------:R-:W-:Y:S02]  /*7620*/  FSEL R156, R118, -INF , !P5 ;  /* 0xff800000769c7808 */ /* 0x000fe40006800000 */
[----:B------:R-:W-:Y:S02]  /*7630*/  I2FP.F32.S32 R86, R86 ;  /* 0x0000005600567245 */ /* 0x000fe40000201400 */
[----:B------:R-:W-:-:S02]  /*7640*/  ISETP.GE.AND P5, PT, R77, R222, PT ;  /* 0x000000de4d00720c */ /* 0x000fc40003fa6270 */
[----:B------:R-:W-:Y:S01]  /*7650*/  FSEL R154, R27, -INF , !P4 ;  /* 0xff8000001b9a7808 */ /* 0x000fe20006000000 */
[----:B------:R-:W-:Y:S01]  /*7660*/  FFMA.FTZ R55, -R238, R86, R55 ;  /* 0x00000056ee377223 */ /* 0x000fe20000010137 */
[----:B------:R-:W-:Y:S02]  /*7670*/  IABS R85, R85 ;  /* 0x0000005500557213 */ /* 0x000fe40000000000 */
[----:B------:R-:W-:Y:S02]  /*7680*/  ISETP.GE.AND P4, PT, R121, R222, PT ;  /* 0x000000de7900720c */ /* 0x000fe40003f86270 */
[----:B------:R-:W-:Y:S02]  /*7690*/  FSEL R53, R53, -INF , P1 ;  /* 0xff80000035357808 */ /* 0x000fe40000800000 */
[----:B------:R-:W-:Y:S02]  /*76a0*/  IABS R84, R84 ;  /* 0x0000005400547213 */ /* 0x000fe40000000000 */
[----:B------:R-:W-:-:S02]  /*76b0*/  FSEL R27, R115, -INF , !P5 ;  /* 0xff800000731b7808 */ /* 0x000fc40006800000 */
[----:B------:R-:W-:Y:S02]  /*76c0*/  I2FP.F32.S32 R85, R85 ;  /* 0x0000005500557245 */ /* 0x000fe40000201400 */
[----:B------:R-:W-:Y:S02]  /*76d0*/  ISETP.GE.AND P5, PT, R116, R223, PT ;  /* 0x000000df7400720c */ /* 0x000fe40003fa6270 */
[----:B------:R-:W-:Y:S01]  /*76e0*/  FSEL R88, R88, -INF , P3 ;  /* 0xff80000058587808 */ /* 0x000fe20001800000 */
[----:B------:R-:W-:Y:S01]  /*76f0*/  FFMA.FTZ R57, -R238, R85, R57 ;  /* 0x00000055ee397223 */ /* 0x000fe20000010139 */
[----:B------:R-:W-:Y:S02]  /*7700*/  FSEL R86, R53, -INF , !P4 ;  /* 0xff80000035567808 */ /* 0x000fe40006000000 */
[----:B------:R-:W-:Y:S02]  /*7710*/  I2FP.F32.S32 R53, R84 ;  /* 0x0000005400357245 */ /* 0x000fe40000201400 */
[----:B------:R-:W-:-:S02]  /*7720*/  ISETP.GE.AND P3, PT, R116, R222, PT ;  /* 0x000000de7400720c */ /* 0x000fc40003f66270 */
[----:B------:R-:W-:Y:S01]  /*7730*/  FSEL R88, R88, -INF , !P0 ;  /* 0xff80000058587808 */ /* 0x000fe20004000000 */
[----:B------:R-:W-:Y:S01]  /*7740*/  FFMA.FTZ R53, -R238, R53, R59 ;  /* 0x00000035ee357223 */ /* 0x000fe2000001013b */
[----:B------:R-:W-:Y:S02]  /*7750*/  FSEL R55, R55, -INF , P5 ;  /* 0xff80000037377808 */ /* 0x000fe40002800000 */
[-C--:B------:R-:W-:Y:S02]  /*7760*/  ISETP.GE.AND P0, PT, R114, R223.reuse, PT ;  /* 0x000000df7200720c */ /* 0x080fe40003f06270 */
[----:B------:R-:W-:Y:S02]  /*7770*/  ISETP.GE.AND P4, PT, R112, R223, PT ;  /* 0x000000df7000720c */ /* 0x000fe40003f86270 */
[----:B------:R-:W-:Y:S02]  /*7780*/  FSEL R84, R55, -INF , !P3 ;  /* 0xff80000037547808 */ /* 0x000fe40005800000 */
[----:B------:R-:W-:-:S02]  /*7790*/  ISETP.GE.AND P1, PT, R114, R222, PT ;  /* 0x000000de7200720c */ /* 0x000fc40003f26270 */
[----:B------:R-:W-:Y:S02]  /*77a0*/  ISETP.GE.AND P3, PT, R111, R223, PT ;  /* 0x000000df6f00720c */ /* 0x000fe40003f66270 */
[----:B------:R-:W-:Y:S02]  /*77b0*/  FSEL R57, R57, -INF , P0 ;  /* 0xff80000039397808 */ /* 0x000fe40000000000 */
[----:B------:R-:W-:Y:S02]  /*77c0*/  IABS R55, R18 ;  /* 0x0000001200377213 */ /* 0x000fe40000000000 */
[-C--:B------:R-:W-:Y:S02]  /*77d0*/  ISETP.GE.AND P5, PT, R112, R222.reuse, PT ;  /* 0x000000de7000720c */ /* 0x080fe40003fa6270 */
[----:B------:R-:W-:Y:S02]  /*77e0*/  FSEL R53, R53, -INF , P4 ;  /* 0xff80000035357808 */ /* 0x000fe40002000000 */
[----:B------:R-:W-:-:S02]  /*77f0*/  ISETP.GE.AND P0, PT, R111, R222, PT ;  /* 0x000000de6f00720c */ /* 0x000fc40003f06270 */
[----:B------:R-:W-:Y:S02]  /*7800*/  FSEL R18, R57, -INF , !P1 ;  /* 0xff80000039127808 */ /* 0x000fe40004800000 */
[----:B------:R-:W-:Y:S02]  /*7810*/  I2FP.F32.S32 R55, R55 ;  /* 0x0000003700377245 */ /* 0x000fe40000201400 */
[----:B------:R-:W-:Y:S02]  /*7820*/  FSEL R45, R45, -INF , P3 ;  /* 0xff8000002d2d7808 */ /* 0x000fe40001800000 */
[----:B------:R-:W-:Y:S01]  /*7830*/  IABS R57, R16 ;  /* 0x0000001000397213 */ /* 0x000fe20000000000 */
[----:B------:R-:W-:Y:S01]  /*7840*/  FFMA.FTZ R47, -R238, R55, R47 ;  /* 0x00000037ee2f7223 */ /* 0x000fe2000001012f */
[----:B------:R-:W-:Y:S02]  /*7850*/  FSEL R16, R53, -INF , !P5 ;  /* 0xff80000035107808 */ /* 0x000fe40006800000 */
[----:B------:R-:W-:-:S02]  /*7860*/  IABS R53, R6 ;  /* 0x0000000600357213 */ /* 0x000fc40000000000 */
[----:B------:R-:W-:Y:S02]  /*7870*/  FSEL R6, R45, -INF , !P0 ;  /* 0xff8000002d067808 */ /* 0x000fe40004000000 */
[----:B------:R-:W-:Y:S02]  /*7880*/  IABS R45, R4 ;  /* 0x00000004002d7213 */ /* 0x000fe40000000000 */
[----:B------:R-:W-:Y:S02]  /*7890*/  ISETP.GE.AND P1, PT, R110, R223, PT ;  /* 0x000000df6e00720c */ /* 0x000fe40003f26270 */
[----:B------:R-:W-:Y:S02]  /*78a0*/  I2FP.F32.S32 R53, R53 ;  /* 0x0000003500357245 */ /* 0x000fe40000201400 */
[----:B------:R-:W-:Y:S02]  /*78b0*/  I2FP.F32.S32 R57, R57 ;  /* 0x0000003900397245 */ /* 0x000fe40000201400 */
[----:B------:R-:W-:-:S02]  /*78c0*/  I2FP.F32.S32 R45, R45 ;  /* 0x0000002d002d7245 */ /* 0x000fc40000201400 */
[----:B------:R-:W-:Y:S02]  /*78d0*/  ISETP.GE.AND P4, PT, R110, R222, PT ;  /* 0x000000de6e00720c */ /* 0x000fe40003f86270 */
[----:B------:R-:W-:Y:S01]  /*78e0*/  FSEL R47, R47, -INF , P1 ;  /* 0xff8000002f2f7808 */ /* 0x000fe20000800000 */
[----:B------:R-:W-:Y:S01]  /*78f0*/  FFMA.FTZ R53, -R238, R53, R99 ;  /* 0x00000035ee357223 */ /* 0x000fe20000010163 */
[----:B------:R-:W-:Y:S01]  /*7900*/  ISETP.GE.AND P0, PT, R108, R223, PT ;  /* 0x000000df6c00720c */ /* 0x000fe20003f06270 */
[C---:B------:R-:W-:Y:S01]  /*7910*/  FFMA.FTZ R57, -R238.reuse, R57, R97 ;  /* 0x00000039ee397223 */ /* 0x040fe20000010161 */
[----:B------:R-:W-:Y:S01]  /*7920*/  ISETP.GE.AND P5, PT, R109, R223, PT ;  /* 0x000000df6d00720c */ /* 0x000fe20003fa6270 */
[----:B------:R-:W-:Y:S01]  /*7930*/  FFMA.FTZ R45, -R238, R45, R49 ;  /* 0x0000002dee2d7223 */ /* 0x000fe20000010131 */
[----:B------:R-:W-:Y:S02]  /*7940*/  FSEL R4, R47, -INF , !P4 ;  /* 0xff8000002f047808 */ /* 0x000fe40006000000 */
[----:B------:R-:W-:-:S02]  /*7950*/  ISETP.GE.AND P4, PT, R107, R223, PT ;  /* 0x000000df6b00720c */ /* 0x000fc40003f86270 */
[----:B------:R-:W-:Y:S02]  /*7960*/  IABS R47, R40 ;  /* 0x00000028002f7213 */ /* 0x000fe40000000000 */
[-C--:B------:R-:W-:Y:S02]  /*7970*/  ISETP.GE.AND P1, PT, R108, R222.reuse, PT ;  /* 0x000000de6c00720c */ /* 0x080fe40003f26270 */
[----:B------:R-:W-:Y:S02]  /*7980*/  FSEL R53, R53, -INF , P0 ;  /* 0xff80000035357808 */ /* 0x000fe40000000000 */
[----:B------:R-:W-:Y:S02]  /*7990*/  FSEL R57, R57, -INF , P5 ;  /* 0xff80000039397808 */ /* 0x000fe40002800000 */
[----:B------:R-:W-:Y:S02]  /*79a0*/  ISETP.GE.AND P5, PT, R107, R222, PT ;  /* 0x000000de6b00720c */ /* 0x000fe40003fa6270 */
[----:B------:R-:W-:-:S02]  /*79b0*/  IABS R49, R30 ;  /* 0x0000001e00317213 */ /* 0x000fc40000000000 */
[----:B------:R-:W-:Y:S02]  /*79c0*/  I2FP.F32.S32 R47, R47 ;  /* 0x0000002f002f7245 */ /* 0x000fe40000201400 */
[----:B------:R-:W-:Y:S02]  /*79d0*/  FSEL R45, R45, -INF , P4 ;  /* 0xff8000002d2d7808 */ /* 0x000fe40002000000 */
[----:B------:R-:W-:Y:S02]  /*79e0*/  ISETP.GE.AND P3, PT, R109, R222, PT ;  /* 0x000000de6d00720c */ /* 0x000fe40003f66270 */
[----:B------:R-:W-:Y:S02]  /*79f0*/  FSEL R30, R53, -INF , !P1 ;  /* 0xff800000351e7808 */ /* 0x000fe40004800000 */
[----:B------:R-:W-:Y:S01]  /*7a00*/  IABS R53, R28 ;  /* 0x0000001c00357213 */ /* 0x000fe20000000000 */
[----:B------:R-:W-:Y:S01]  /*7a10*/  FFMA.FTZ R47, -R238, R47, R143 ;  /* 0x0000002fee2f7223 */ /* 0x000fe2000001018f */
[----:B------:R-:W-:-:S02]  /*7a20*/  I2FP.F32.S32 R49, R49 ;  /* 0x0000003100317245 */ /* 0x000fc40000201400 */
[----:B------:R-:W-:Y:S02]  /*7a30*/  FSEL R28, R45, -INF , !P5 ;  /* 0xff8000002d1c7808 */ /* 0x000fe40006800000 */
[----:B------:R-:W-:Y:S02]  /*7a40*/  FSEL R40, R57, -INF , !P3 ;  /* 0xff80000039287808 */ /* 0x000fe40005800000 */
[----:B------:R-:W-:Y:S02]  /*7a50*/  IABS R45, R42 ;  /* 0x0000002a002d7213 */ /* 0x000fe40000000000 */
[----:B------:R-:W-:Y:S01]  /*7a60*/  ISETP.GE.AND P3, PT, R106, R223, PT ;  /* 0x000000df6a00720c */ /* 0x000fe20003f66270 */
[----:B------:R-:W-:Y:S01]  /*7a70*/  FFMA.FTZ R49, -R238, R49, R51 ;  /* 0x00000031ee317223 */ /* 0x000fe20000010133 */
[----:B------:R-:W-:Y:S02]  /*7a80*/  I2FP.F32.S32 R53, R53 ;  /* 0x0000003500357245 */ /* 0x000fe40000201400 */
[----:B------:R-:W-:-:S02]  /*7a90*/  IABS R83, R83 ;  /* 0x0000005300537213 */ /* 0x000fc40000000000 */
[----:B------:R-:W-:Y:S02]  /*7aa0*/  I2FP.F32.S32 R45, R45 ;  /* 0x0000002d002d7245 */ /* 0x000fe40000201400 */
[-C--:B------:R-:W-:Y:S02]  /*7ab0*/  ISETP.GE.AND P0, PT, R106, R222.reuse, PT ;  /* 0x000000de6a00720c */ /* 0x080fe40003f06270 */
[----:B------:R-:W-:Y:S02]  /*7ac0*/  ISETP.GE.AND P1, PT, R104, R223, PT ;  /* 0x000000df6800720c */ /* 0x000fe40003f26270 */
[----:B------:R-:W-:Y:S01]  /*7ad0*/  FSEL R47, R47, -INF , P3 ;  /* 0xff8000002f2f7808 */ /* 0x000fe20001800000 */
[C---:B------:R-:W-:Y:S01]  /*7ae0*/  FFMA.FTZ R53, -R238.reuse, R53, R65 ;  /* 0x00000035ee357223 */ /* 0x040fe20000010141 */
[----:B------:R-:W-:Y:S01]  /*7af0*/  I2FP.F32.S32 R83, R83 ;  /* 0x0000005300537245 */ /* 0x000fe20000201400 */
[----:B------:R-:W-:Y:S01]  /*7b00*/  FFMA.FTZ R41, -R238, R45, R41 ;  /* 0x0000002dee297223 */ /* 0x000fe20000010129 */
[----:B------:R-:W-:-:S02]  /*7b10*/  ISETP.GE.AND P4, PT, R104, R222, PT ;  /* 0x000000de6800720c */ /* 0x000fc40003f86270 */
[----:B------:R-:W-:Y:S02]  /*7b20*/  FSEL R42, R47, -INF , !P0 ;  /* 0xff8000002f2a7808 */ /* 0x000fe40004000000 */
[----:B------:R-:W-:Y:S02]  /*7b30*/  FSEL R49, R49, -INF , P1 ;  /* 0xff80000031317808 */ /* 0x000fe40000800000 */
[----:B------:R-:W-:Y:S02]  /*7b40*/  IABS R82, R82 ;  /* 0x0000005200527213 */ /* 0x000fe40000000000 */
[----:B------:R-:W-:Y:S02]  /*7b50*/  IABS R81, R81 ;  /* 0x0000005100517213 */ /* 0x000fe40000000000 */
[-C--:B------:R-:W-:Y:S02]  /*7b60*/  ISETP.GE.AND P5, PT, R103, R223.reuse, PT ;  /* 0x000000df6700720c */ /* 0x080fe40003fa6270 */
[----:B------:R-:W-:Y:S01]  /*7b70*/  ISETP.GE.AND P0, PT, R102, R223, PT ;  /* 0x000000df6600720c */ /* 0x000fe20003f06270 */
[----:B------:R-:W-:Y:S01]  /*7b80*/  FFMA.FTZ R67, -R238, R83, R67 ;  /* 0x00000053ee437223 */ /* 0x000fe20000010143 */
[----:B------:R-:W-:-:S02]  /*7b90*/  FSEL R149, R49, -INF , !P4 ;  /* 0xff80000031957808 */ /* 0x000fc40006000000 */
[----:B------:R-:W-:Y:S02]  /*7ba0*/  I2FP.F32.S32 R82, R82 ;  /* 0x0000005200527245 */ /* 0x000fe40000201400 */
[----:B------:R-:W-:Y:S02]  /*7bb0*/  IABS R79, R79 ;  /* 0x0000004f004f7213 */ /* 0x000fe40000000000 */
[----:B------:R-:W-:Y:S02]  /*7bc0*/  I2FP.F32.S32 R81, R81 ;  /* 0x0000005100517245 */ /* 0x000fe40000201400 */
[-C--:B------:R-:W-:Y:S02]  /*7bd0*/  ISETP.GE.AND P3, PT, R103, R222.reuse, PT ;  /* 0x000000de6700720c */ /* 0x080fe40003f66270 */
[----:B------:R-:W-:Y:S02]  /*7be0*/  ISETP.GE.AND P1, PT, R102, R222, PT ;  /* 0x000000de6600720c */ /* 0x000fe40003f26270 */
[----:B------:R-:W-:-:S02]  /*7bf0*/  ISETP.GE.AND P4, PT, R101, R223, PT ;  /* 0x000000df6500720c */ /* 0x000fc40003f86270 */
[----:B------:R-:W-:Y:S02]  /*7c00*/  FSEL R53, R53, -INF , P5 ;  /* 0xff80000035357808 */ /* 0x000fe40002800000 */
[----:B------:R-:W-:Y:S01]  /*7c10*/  FSEL R41, R41, -INF , P0 ;  /* 0xff80000029297808 */ /* 0x000fe20000000000 */
[C---:B------:R-:W-:Y:S01]  /*7c20*/  FFMA.FTZ R43, -R238.reuse, R82, R43 ;  /* 0x00000052ee2b7223 */ /* 0x040fe2000001012b */
[----:B------:R-:W-:Y:S01]  /*7c30*/  I2FP.F32.S32 R79, R79 ;  /* 0x0000004f004f7245 */ /* 0x000fe20000201400 */
[----:B------:R-:W-:Y:S01]  /*7c40*/  FFMA.FTZ R81, -R238, R81, R105 ;  /* 0x00000051ee517223 */ /* 0x000fe20000010169 */
[----:B------:R-:W-:Y:S02]  /*7c50*/  ISETP.GE.AND P5, PT, R101, R222, PT ;  /* 0x000000de6500720c */ /* 0x000fe40003fa6270 */
[----:B------:R-:W-:Y:S02]  /*7c60*/  FSEL R147, R53, -INF , !P3 ;  /* 0xff80000035937808 */ /* 0x000fe40005800000 */
[----:B------:R-:W-:-:S02]  /*7c70*/  FSEL R145, R41, -INF , !P1 ;  /* 0xff80000029917808 */ /* 0x000fc40004800000 */
        /* <DEDUP_REMOVED lines=64> */
[-C--:B------:R-:W-:Y:S02]  /*8080*/  ISETP.GE.AND P4, PT, R89, R223.reuse, PT ;  /* 0x000000df5900720c */ /* 0x080fe40003f86270 */
[----:B------:R-:W-:Y:S01]  /*8090*/  ISETP.GE.AND P3, PT, R87, R223, PT ;  /* 0x000000df5700720c */ /* 0x000fe20003f66270 */
[----:B------:R-:W-:Y:S01]  /*80a0*/  FFMA.FTZ R31, -R238, R58, R31 ;  /* 0x0000003aee1f7223 */ /* 0x000fe2000001011f */
[----:B------:R-:W-:Y:S01]  /*80b0*/  FSEL R170, R15, -INF , !P1 ;  /* 0xff8000000faa7808 */ /* 0x000fe20004800000 */
[----:B------:R-:W-:Y:S01]  /*80c0*/  VIADD R7, R77, 0x70 ;  /* 0x000000704d077836 */ /* 0x000fe20000000000 */
[-C--:B------:R-:W-:Y:S02]  /*80d0*/  ISETP.GE.AND P5, PT, R89, R222.reuse, PT ;  /* 0x000000de5900720c */ /* 0x080fe40003fa6270 */
[----:B------:R-:W-:-:S02]  /*80e0*/  ISETP.GE.AND P0, PT, R87, R222, PT ;  /* 0x000000de5700720c */ /* 0x000fc40003f06270 */
[----:B------:R-:W-:Y:S02]  /*80f0*/  ISETP.GE.AND P1, PT, R37, R223, PT ;  /* 0x000000df2500720c */ /* 0x000fe40003f26270 */
[----:B------:R-:W-:Y:S02]  /*8100*/  FSEL R13, R13, -INF , P4 ;  /* 0xff8000000d0d7808 */ /* 0x000fe40002000000 */
[----:B------:R-:W-:Y:S02]  /*8110*/  FSEL R17, R17, -INF , P3 ;  /* 0xff80000011117808 */ /* 0x000fe40001800000 */
[----:B------:R-:W-:Y:S02]  /*8120*/  IABS R56, R56 ;  /* 0x0000003800387213 */ /* 0x000fe40000000000 */
[----:B------:R-:W-:Y:S02]  /*8130*/  ISETP.GE.AND P2, PT, R121, R224, PT ;  /* 0x000000e07900720c */ /* 0x000fe40003f46270 */
[----:B------:R-:W-:-:S02]  /*8140*/  FSEL R168, R13, -INF , !P5 ;  /* 0xff8000000da87808 */ /* 0x000fc40006800000 */
[----:B------:R-:W-:Y:S02]  /*8150*/  FSEL R166, R17, -INF , !P0 ;  /* 0xff80000011a67808 */ /* 0x000fe40004000000 */
[----:B------:R-:W-:Y:S02]  /*8160*/  FSEL R31, R31, -INF , P1 ;  /* 0xff8000001f1f7808 */ /* 0x000fe40000800000 */
[C---:B------:R-:W-:Y:S02]  /*8170*/  ISETP.GE.AND P3, PT, R7.reuse, R225, PT ;  /* 0x000000e10700720c */ /* 0x040fe40003f66270 */
[C---:B------:R-:W-:Y:S02]  /*8180*/  ISETP.GE.AND P5, PT, R7.reuse, R224, PT ;  /* 0x000000e00700720c */ /* 0x040fe40003fa6270 */
[C---:B------:R-:W-:Y:S02]  /*8190*/  ISETP.GE.AND P0, PT, R7.reuse, R223, PT ;  /* 0x000000df0700720c */ /* 0x040fe40003f06270 */
[----:B------:R-:W-:-:S02]  /*81a0*/  ISETP.GE.AND P1, PT, R7, R222, PT ;  /* 0x000000de0700720c */ /* 0x000fc40003f26270 */
[----:B------:R-:W-:Y:S02]  /*81b0*/  I2FP.F32.S32 R56, R56 ;  /* 0x0000003800387245 */ /* 0x000fe40000201400 */
[----:B------:R-:W-:Y:S02]  /*81c0*/  FMNMX3.FTZ R7, R27, R88, R86, !PT ;  /* 0x000000581b077276 */ /* 0x000fe40007810056 */
[----:B------:R-:W-:Y:S02]  /*81d0*/  FSEL R29, R29, -INF , !P2 ;  /* 0xff8000001d1d7808 */ /* 0x000fe40005000000 */
[----:B------:R-:W-:Y:S01]  /*81e0*/  IABS R54, R54 ;  /* 0x0000003600367213 */ /* 0x000fe20000000000 */
[----:B------:R-:W-:Y:S01]  /*81f0*/  FFMA.FTZ R56, -R238, R56, R71 ;  /* 0x00000038ee387223 */ /* 0x000fe20000010147 */
[----:B------:R-:W-:Y:S01]  /*8200*/  FMNMX3.FTZ R7, R7, R84, R18, !PT ;  /* 0x0000005407077276 */ /* 0x000fe20007810012 */
[----:B------:R-:W-:Y:S01]  /*8210*/  VIADD R5, R77, 0x71 ;  /* 0x000000714d057836 */ /* 0x000fe20000000000 */
[----:B------:R-:W-:-:S02]  /*8220*/  I2FP.F32.S32 R54, R54 ;  /* 0x0000003600367245 */ /* 0x000fc40000201400 */
[----:B------:R-:W-:Y:S02]  /*8230*/  FMNMX3.FTZ R9, R80, R72, R29, !PT ;  /* 0x0000004850097276 */ /* 0x000fe4000781001d */
[----:B------:R-:W-:Y:S01]  /*8240*/  FMNMX3.FTZ R7, R7, R16, R6, !PT ;  /* 0x0000001007077276 */ /* 0x000fe20007810006 */
[----:B------:R-:W-:Y:S01]  /*8250*/  FFMA.FTZ R54, -R238, R54, R69 ;  /* 0x00000036ee367223 */ /* 0x000fe20000010145 */
[----:B------:R-:W-:Y:S02]  /*8260*/  FMNMX3.FTZ R9, R9, R46, R14, !PT ;  /* 0x0000002e09097276 */ /* 0x000fe4000781000e */
[----:B------:R-:W-:Y:S02]  /*8270*/  FSEL R56, R56, -INF , P0 ;  /* 0xff80000038387808 */ /* 0x000fe40000000000 */
[----:B------:R-:W-:Y:S02]  /*8280*/  ISETP.GE.AND P0, PT, R5, R223, PT ;  /* 0x000000df0500720c */ /* 0x000fe40003f06270 */
[----:B------:R-:W-:-:S02]  /*8290*/  FMNMX3.FTZ R7, R7, R4, R40, !PT ;  /* 0x0000000407077276 */ /* 0x000fc40007810028 */
[----:B------:R-:W-:Y:S02]  /*82a0*/  FMNMX3.FTZ R9, R9, R12, R10, !PT ;  /* 0x0000000c09097276 */ /* 0x000fe4000781000a */
[----:B------:R-:W-:Y:S02]  /*82b0*/  FSEL R148, R54, -INF , P0 ;  /* 0xff80000036947808 */ /* 0x000fe40000000000 */
[----:B------:R-:W-:Y:S02]  /*82c0*/  FMNMX3.FTZ R54, R7, R30, R28, !PT ;  /* 0x0000001e07367276 */ /* 0x000fe4000781001c */
[----:B------:R-:W-:Y:S02]  /*82d0*/  FMNMX3.FTZ R9, R9, R8, R26, !PT ;  /* 0x0000000809097276 */ /* 0x000fe4000781001a */
[----:B------:R-:W-:Y:S02]  /*82e0*/  FMNMX3.FTZ R54, R54, R42, R149, !PT ;  /* 0x0000002a36367276 */ /* 0x000fe40007810095 */
[----:B------:R-:W-:-:S02]  /*82f0*/  FMNMX3.FTZ R9, R9, R24, R39, !PT ;  /* 0x0000001809097276 */ /* 0x000fc40007810027 */
[----:B------:R-:W-:Y:S02]  /*8300*/  ISETP.GE.AND P4, PT, R37, R222, PT ;  /* 0x000000de2500720c */ /* 0x000fe40003f86270 */
[----:B------:R-:W-:Y:S02]  /*8310*/  IABS R52, R52 ;  /* 0x0000003400347213 */ /* 0x000fe40000000000 */
[----:B------:R-:W-:Y:S02]  /*8320*/  FMNMX3.FTZ R7, R54, R147, R145, !PT ;  /* 0x0000009336077276 */ /* 0x000fe40007810091 */
[----:B------:R-:W-:Y:S02]  /*8330*/  FMNMX3.FTZ R9, R9, R36, R139, !PT ;  /* 0x0000002409097276 */ /* 0x000fe4000781008b */
[----:B------:R-:W-:Y:S02]  /*8340*/  FSEL R164, R31, -INF , !P4 ;  /* 0xff8000001fa47808 */ /* 0x000fe40006000000 */
[----:B------:R-:W-:-:S02]  /*8350*/  FSEL R150, R56, -INF , !P1 ;  /* 0xff80000038967808 */ /* 0x000fc40004800000 */
[C---:B------:R-:W-:Y:S02]  /*8360*/  ISETP.GE.AND P2, PT, R5.reuse, R225, PT ;  /* 0x000000e10500720c */ /* 0x040fe40003f46270 */
[C---:B------:R-:W-:Y:S02]  /*8370*/  ISETP.GE.AND P4, PT, R5.reuse, R224, PT ;  /* 0x000000e00500720c */ /* 0x040fe40003f86270 */
[----:B------:R-:W-:Y:S02]  /*8380*/  I2FP.F32.S32 R52, R52 ;  /* 0x0000003400347245 */ /* 0x000fe40000201400 */
[----:B------:R-:W-:Y:S01]  /*8390*/  ISETP.GE.AND P1, PT, R5, R222, PT ;  /* 0x000000de0500720c */ /* 0x000fe20003f26270 */
[----:B------:R-:W-:Y:S01]  /*83a0*/  VIADD R5, R77, 0x78 ;  /* 0x000000784d057836 */ /* 0x000fe20000000000 */
[----:B------:R-:W-:Y:S02]  /*83b0*/  FMNMX3.FTZ R7, R7, R143, R252, !PT ;  /* 0x0000008f07077276 */ /* 0x000fe400078100fc */
[----:B------:R-:W-:Y:S01]  /*83c0*/  FMNMX3.FTZ R9, R9, R152, R141, !PT ;  /* 0x0000009809097276 */ /* 0x000fe2000781008d */
[----:B------:R-:W-:Y:S01]  /*83d0*/  FFMA.FTZ R52, -R238, R52, R73 ;  /* 0x00000034ee347223 */ /* 0x000fe20000010149 */
[----:B------:R-:W-:-:S02]  /*83e0*/  FMNMX3.FTZ R7, R7, R172, R250, !PT ;  /* 0x000000ac07077276 */ /* 0x000fc400078100fa */
[----:B------:R-:W-:Y:S02]  /*83f0*/  IABS R50, R50 ;  /* 0x0000003200327213 */ /* 0x000fe40000000000 */
[----:B------:R-:W-:Y:S02]  /*8400*/  ISETP.GE.AND P0, PT, R5, R223, PT ;  /* 0x000000df0500720c */ /* 0x000fe40003f06270 */
[----:B------:R-:W-:Y:S02]  /*8410*/  FMNMX3.FTZ R9, R9, R158, R248, !PT ;  /* 0x0000009e09097276 */ /* 0x000fe400078100f8 */
[----:B------:R-:W-:Y:S02]  /*8420*/  IABS R13, R48 ;  /* 0x00000030000d7213 */ /* 0x000fe40000000000 */
[----:B------:R-:W-:Y:S01]  /*8430*/  FMNMX3.FTZ R7, R7, R174, R234, !PT ;  /* 0x000000ae07077276 */ /* 0x000fe200078100ea */
[----:B------:R-:W-:Y:S01]  /*8440*/  VIADD R77, R77, 0x79 ;  /* 0x000000794d4d7836 */ /* 0x000fe20000000000 */
[----:B------:R-:W-:-:S02]  /*8450*/  I2FP.F32.S32 R50, R50 ;  /* 0x0000003200327245 */ /* 0x000fc40000201400 */
[----:B------:R-:W-:Y:S02]  /*8460*/  FSEL R52, R52, -INF , P0 ;  /* 0xff80000034347808 */ /* 0x000fe40000000000 */
[----:B------:R-:W-:Y:S02]  /*8470*/  FMNMX3.FTZ R9, R9, R182, R236, !PT ;  /* 0x000000b609097276 */ /* 0x000fe400078100ec */
[----:B------:R-:W-:Y:S02]  /*8480*/  ISETP.GE.AND P0, PT, R5, R222, PT ;  /* 0x000000de0500720c */ /* 0x000fe40003f06270 */
[----:B------:R-:W-:Y:S02]  /*8490*/  I2FP.F32.S32 R13, R13 ;  /* 0x0000000d000d7245 */ /* 0x000fe40000201400 */
[----:B------:R-:W-:Y:S02]  /*84a0*/  IABS R44, R44 ;  /* 0x0000002c002c7213 */ /* 0x000fe40000000000 */
[----:B------:R-:W-:-:S02]  /*84b0*/  IABS R38, R38 ;  /* 0x0000002600267213 */ /* 0x000fc40000000000 */
[----:B------:R-:W-:Y:S01]  /*84c0*/  FMNMX3.FTZ R7, R7, R216, R214, !PT ;  /* 0x000000d807077276 */ /* 0x000fe200078100d6 */
[----:B------:R-:W-:Y:S01]  /*84d0*/  FFMA.FTZ R50, -R238, R50, R75 ;  /* 0x00000032ee327223 */ /* 0x000fe2000001014b */
[----:B------:R-:W-:Y:S02]  /*84e0*/  FMNMX3.FTZ R9, R9, R204, R202, !PT ;  /* 0x000000cc09097276 */ /* 0x000fe400078100ca */
[----:B------:R-:W-:Y:S01]  /*84f0*/  FSEL R146, R52, -INF , !P0 ;  /* 0xff80000034927808 */ /* 0x000fe20004000000 */
[----:B------:R-:W-:Y:S01]  /*8500*/  FFMA.FTZ R11, -R238, R13, R11 ;  /* 0x0000000dee0b7223 */ /* 0x000fe2000001010b */
[----:B------:R-:W-:Y:S02]  /*8510*/  ISETP.GE.AND P0, PT, R77, R223, PT ;  /* 0x000000df4d00720c */ /* 0x000fe40003f06270 */
[----:B------:R-:W-:Y:S02]  /*8520*/  IABS R22, R22 ;  /* 0x0000001600167213 */ /* 0x000fe40000000000 */
[----:B------:R-:W-:-:S02]  /*8530*/  I2FP.F32.S32 R44, R44 ;  /* 0x0000002c002c7245 */ /* 0x000fc40000201400 */
[----:B------:R-:W-:Y:S02]  /*8540*/  I2FP.F32.S32 R38, R38 ;  /* 0x0000002600267245 */ /* 0x000fe40000201400 */
[----:B------:R-:W-:Y:S02]  /*8550*/  FMNMX3.FTZ R7, R7, R206, R170, !PT ;  /* 0x000000ce07077276 */ /* 0x000fe400078100aa */
[----:B------:R-:W-:Y:S01]  /*8560*/  FMNMX3.FTZ R9, R9, R180, R178, !PT ;  /* 0x000000b409097276 */ /* 0x000fe200078100b2 */
[----:B------:R-:W-:Y:S01]  /*8570*/  FFMA.FTZ R19, -R238, R44, R19 ;  /* 0x0000002cee137223 */ /* 0x000fe20000010113 */
[----:B------:R-:W-:Y:S01]  /*8580*/  FSEL R50, R50, -INF , P0 ;  /* 0xff80000032327808 */ /* 0x000fe20000000000 */
[----:B------:R-:W-:Y:S01]  /*8590*/  FFMA.FTZ R38, -R238, R38, R61 ;  /* 0x00000026ee267223 */ /* 0x000fe2000001013d */
[----:B------:R-:W-:Y:S02]  /*85a0*/  I2FP.F32.S32 R22, R22 ;  /* 0x0000001600167245 */ /* 0x000fe40000201400 */
[----:B------:R-:W-:-:S02]  /*85b0*/  FSEL R148, R148, -INF , !P1 ;  /* 0xff80000094947808 */ /* 0x000fc40004800000 */
[----:B------:R-:W-:Y:S02]  /*85c0*/  ISETP.GE.AND P0, PT, R77, R222, PT ;  /* 0x000000de4d00720c */ /* 0x000fe40003f06270 */
[----:B------:R-:W-:Y:S02]  /*85d0*/  FMNMX3.FTZ R7, R7, R168, R166, !PT ;  /* 0x000000a807077276 */ /* 0x000fe400078100a6 */
[----:B------:R-:W-:Y:S02]  /*85e0*/  ISETP.GE.AND P1, PT, R5, R225, PT ;  /* 0x000000e10500720c */ /* 0x000fe40003f26270 */
[----:B------:R-:W-:Y:S02]  /*85f0*/  FSEL R11, R11, -INF , P3 ;  /* 0xff8000000b0b7808 */ /* 0x000fe40001800000 */
[----:B------:R-:W-:Y:S01]  /*8600*/  FMNMX3.FTZ R9, R9, R176, R162, !PT ;  /* 0x000000b009097276 */ /* 0x000fe200078100a2 */
[----:B------:R-:W-:Y:S01]  /*8610*/  FFMA.FTZ R63, -R238, R22, R63 ;  /* 0x00000016ee3f7223 */ /* 0x000fe2000001013f */
[----:B------:R-:W-:-:S02]  /*8620*/  FSEL R144, R50, -INF , !P0 ;  /* 0xff80000032907808 */ /* 0x000fc40004000000 */
[----:B------:R-:W-:Y:S02]  /*8630*/  FMNMX3.FTZ R7, R7, R164, R150, !PT ;  /* 0x000000a407077276 */ /* 0x000fe40007810096 */
[----:B------:R-:W-:Y:S02]  /*8640*/  ISETP.GE.AND P0, PT, R5, R224, PT ;  /* 0x000000e00500720c */ /* 0x000fe40003f06270 */
[----:B------:R-:W-:Y:S02]  /*8650*/  ISETP.GE.AND P3, PT, R77, R225, PT ;  /* 0x000000e14d00720c */ /* 0x000fe40003f66270 */
[----:B------:R-:W-:Y:S02]  /*8660*/  FSEL R19, R19, -INF , P2 ;  /* 0xff80000013137808 */ /* 0x000fe40001000000 */
[----:B------:R-:W-:Y:S02]  /*8670*/  FSEL R38, R38, -INF , P1 ;  /* 0xff80000026267808 */ /* 0x000fe40000800000 */
[----:B------:R-:W-:-:S02]  /*8680*/  FSEL R142, R11, -INF , !P5 ;  /* 0xff8000000b8e7808 */ /* 0x000fc40006800000 */
[----:B------:R-:W-:Y:S02]  /*8690*/  FMNMX3.FTZ R9, R9, R160, R156, !PT ;  /* 0x000000a009097276 */ /* 0x000fe4000781009c */
[----:B------:R-:W-:Y:S02]  /*86a0*/  FMNMX3.FTZ R5, R7, R148, R146, !PT ;  /* 0x0000009407057276 */ /* 0x000fe40007810092 */
[----:B------:R-:W-:Y:S02]  /*86b0*/  ISETP.GE.AND P2, PT, R77, R224, PT ;  /* 0x000000e04d00720c */ /* 0x000fe40003f46270 */
[----:B------:R-:W-:Y:S02]  /*86c0*/  FSEL R63, R63, -INF , P3 ;  /* 0xff8000003f3f7808 */ /* 0x000fe40001800000 */
[----:B------:R-:W-:Y:S02]  /*86d0*/  FSEL R140, R19, -INF , !P4 ;  /* 0xff800000138c7808 */ /* 0x000fe40006000000 */
[----:B------:R-:W-:-:S02]  /*86e0*/  FSEL R138, R38, -INF , !P0 ;  /* 0xff800000268a7808 */ /* 0x000fc40004000000 */
        /* <DEDUP_REMOVED lines=47> */
[----:B------:R-:W4:Y:S03]  /*89e0*/  MUFU.EX2 R56, R56 ;  /* 0x0000003800387308 */ /* 0x000f260000000800 */
[----:B------:R-:W-:Y:S05]  /*89f0*/  LDSM.16.MT88.4 R64, [R60+0x10800] ;  /* 0x010800003c40783b */ /* 0x000fea0000004200 */
        /* <DEDUP_REMOVED lines=15> */
[----:B------:R-:W1:Y:S01]  /*8af0*/  LDSM.16.MT88.4 R12, [R32+0xc800] ;  /* 0x00c80000200c783b */ /* 0x000e620000004200 */
[----:B---3--:R-:W-:-:S06]  /*8b00*/  F2FP.F16.F32.PACK_AB R70, R54, R55 ;  /* 0x000000373646723e */ /* 0x008fcc00000000ff */
        /* <DEDUP_REMOVED lines=28> */
[----:B------:R-:W-:Y:S01]  /*8cd0*/  HMMA.16816.F32 R108, R4, R10, R108 ;  /* 0x0000000a046c723c */ /* 0x000fe2000000186c */
[----:B------:R-:W2:Y:S01]  /*8ce0*/  LDSM.16.MT88.4 R8, [R32+0x10800] ;  /* 0x010800002008783b */ /* 0x000ea20000004200 */
[-CC-:B------:R-:W-:Y:S01]  /*8cf0*/  FFMA.FTZ R41, R40, R62.reuse, -R137.reuse ;  /* 0x0000003e28297223 */ /* 0x180fe20000010889 */
[-CC-:B------:R-:W-:Y:S01]  /*8d00*/  FFMA.FTZ R40, R30, R62.reuse, -R137.reuse ;  /* 0x0000003e1e287223 */ /* 0x180fe20000010889 */
[----:B------:R-:W-:-:S02]  /*8d10*/  FFMA.FTZ R37, R28, R62, -R137 ;  /* 0x0000003e1c257223 */ /* 0x000fc40000010889 */
[----:B------:R-:W-:Y:S02]  /*8d20*/  LDSM.16.MT88.4 R28, [R38+0x10800] ;  /* 0x01080000261c783b */ /* 0x000fe40000004200 */
[C---:B------:R-:W-:Y:S08]  /*8d30*/  HMMA.16816.F32 R128, R4.reuse, R16, R128 ;  /* 0x000000100480723c */ /* 0x040ff00000001880 */
[C---:B------:R-:W-:Y:S01]  /*8d40*/  HMMA.16816.F32 R124, R4.reuse, R18, R124 ;  /* 0x00000012047c723c */ /* 0x040fe2000000187c */
[----:B------:R-:W3:Y:S07]  /*8d50*/  LDSM.16.MT88.4 R16, [R63+0x10800] ;  /* 0x010800003f10783b */ /* 0x000eee0000004200 */
[C---:B-1----:R-:W-:Y:S08]  /*8d60*/  HMMA.16816.F32 R104, R4.reuse, R12, R104 ;  /* 0x0000000c0468723c */ /* 0x042ff00000001868 */
[----:B------:R-:W-:Y:S01]  /*8d70*/  HMMA.16816.F32 R100, R4, R14, R100 ;  /* 0x0000000e0464723c */ /* 0x000fe20000001864 */
[----:B------:R-:W1:Y:S01]  /*8d80*/  LDSM.16.MT88.4 R12, [R60+0xd000] ;  /* 0x00d000003c0c783b */ /* 0x000e620000004200 */
[-C--:B------:R-:W-:Y:S01]  /*8d90*/  FFMA.FTZ R34, R42, R62.reuse, -R137 ;  /* 0x0000003e2a227223 */ /* 0x080fe20000010889 */
[-CC-:B------:R-:W-:Y:S01]  /*8da0*/  FFMA.FTZ R43, R26, R62.reuse, -R61.reuse ;  /* 0x0000003e1a2b7223 */ /* 0x180fe2000001083d */
        /* <DEDUP_REMOVED lines=8> */
[C---:B--2---:R-:W-:Y:S02]  /*8e30*/  HMMA.16816.F32 R72, R4.reuse, R8, R72 ;  /* 0x000000080448723c */ /* 0x044fe40000001848 */
[----:B------:R-:W2:Y:S06]  /*8e40*/  MUFU.EX2 R40, R40 ;  /* 0x0000002800287308 */ /* 0x000eac0000000800 */
[C---:B------:R-:W-:Y:S01]  /*8e50*/  HMMA.16816.F32 R68, R4.reuse, R10, R68 ;  /* 0x0000000a0444723c */ /* 0x040fe20000001844 */
[----:B------:R-:W5:Y:S01]  /*8e60*/  LDSM.16.MT88.4 R8, [R63+0x11000] ;  /* 0x011000003f08783b */ /* 0x000f620000004200 */
[----:B------:R-:W-:Y:S08]  /*8e70*/  MUFU.EX2 R37, R37 ;  /* 0x0000002500257308 */ /* 0x000ff00000000800 */
[----:B------:R-:W1:Y:S08]  /*8e80*/  MUFU.EX2 R34, R34 ;  /* 0x0000002200227308 */ /* 0x000e700000000800 */
        /* <DEDUP_REMOVED lines=388> */
.L_x_7267:
        /* <DEDUP_REMOVED lines=8> */
.L_x_7268:
[----:B------:R-:W-:Y:S05]  /*a750*/  BSYNC.RECONVERGENT B0 ;  /* 0x0000000000007941 */ /* 0x000fea0003800200 */
.L_x_7266:
        /* <DEDUP_REMOVED lines=110> */
[----:B--2---:R-:W2:Y:S04]  /*ae40*/  LDSM.16.M88.4 R12, [R200+0x5800] ;  /* 0x00580000c80c783b */ /* 0x004ea80000000200 */
[----:B-1----:R-:W1:Y:S04]  /*ae50*/  LDSM.16.M88.4 R4, [R200+0x6000] ;  /* 0x00600000c804783b */ /* 0x002e680000000200 */
[----:B------:R-:W1:Y:S04]  /*ae60*/  LDSM.16.M88.4 R156, [R200+0x6800] ;  /* 0x00680000c89c783b */ /* 0x000e680000000200 */
[----:B------:R-:W1:Y:S04]  /*ae70*/  LDSM.16.M88.4 R148, [R200+0x7000] ;  /* 0x00700000c894783b */ /* 0x000e680000000200 */
[----:B------:R-:W1:Y:S04]  /*ae80*/  LDSM.16.M88.4 R60, [R200+0x7800] ;  /* 0x00780000c83c783b */ /* 0x000e680000000200 */
[----:B------:R-:W-:Y:S04]  /*ae90*/  LDSM.16.M88.4 R52, [R199] ;  /* 0x00000000c734783b */ /* 0x000fe80000000200 */
[----:B------:R-:W1:Y:S04]  /*aea0*/  LDSM.16.M88.4 R48, [R198+0x4000] ;  /* 0x00400000c630783b */ /* 0x000e680000000200 */
[----:B------:R-:W1:Y:S01]  /*aeb0*/  LDSM.16.M88.4 R44, [R198+0x4800] ;  /* 0x00480000c62c783b */ /* 0x000e620000000200 */
[C---:B----4-:R-:W-:Y:S03]  /*aec0*/  HMMA.16816.F32 R40, R140.reuse, R36, RZ ;  /* 0x000000248c28723c */ /* 0x050fe600000018ff */
[----:B------:R-:W4:Y:S04]  /*aed0*/  LD.E R195, desc[UR4][R2.64+0x18c] ;  /* 0x00018c0402c37980 */ /* 0x000f28000c101900 */
        /* <DEDUP_REMOVED lines=8> */
[----:B------:R-:W5:Y:S04]  /*af60*/  LDSM.16.M88.4 R64, [R198+0x7800] ;  /* 0x00780000c640783b */ /* 0x000f680000000200 */
[----:B------:R-:W-:Y:S01]  /*af70*/  LDSM.16.M88.4 R176, [R196] ;  /* 0x00000000c4b0783b */ /* 0x000fe20000000200 */
[C---:B---3--:R-:W-:Y:S03]  /*af80*/  HMMA.16816.F32 R24, R140.reuse, R20, RZ ;  /* 0x000000148c18723c */ /* 0x048fe600000018ff */
[----:B------:R-:W-:Y:S04]  /*af90*/  LDSM.16.M88.4 R180, [R132+0x6000] ;  /* 0x0060000084b4783b */ /* 0x000fe80000000200 */
[----:B------:R-:W0:Y:S01]  /*afa0*/  LDGDEPBAR ;  /* 0x00000000000079af */ /* 0x000e220000000000 */
[C---:B--2---:R-:W-:Y:S08]  /*afb0*/  HMMA.16816.F32 R16, R140.reuse, R12, RZ ;  /* 0x0000000c8c10723c */ /* 0x044ff000000018ff */
        /* <DEDUP_REMOVED lines=57> */
[C---:B----4-:R-:W-:Y:S08]  /*b350*/  HMMA.16816.F32 R144, R44.reuse, R60, R144 ;  /* 0x0000003c2c90723c */ /* 0x050ff00000001890 */
[----:B------:R-:W-:Y:S01]  /*b360*/  HMMA.16816.F32 R140, R44, R62, R140 ;  /* 0x0000003e2c8c723c */ /* 0x000fe2000000188c */
[----:B------:R-:W1:Y:S04]  /*b370*/  LDSM.16.M88.4 R44, [R132+0x5800] ;  /* 0x00580000842c783b */ /* 0x000e680000000200 */
[----:B------:R-:W-:Y:S03]  /*b380*/  LDSM.16.M88.4 R60, [R200+0x8800] ;  /* 0x00880000c83c783b */ /* 0x000fe60000000200 */
[C---:B--2---:R-:W-:Y:S08]  /*b390*/  HMMA.16816.F32 R32, R176.reuse, R52, R32 ;  /* 0x00000034b020723c */ /* 0x044ff00000001820 */
[C---:B------:R-:W-:Y:S01]  /*b3a0*/  HMMA.16816.F32 R28, R176.reuse, R54, R28 ;  /* 0x00000036b01c723c */ /* 0x040fe2000000181c */
[----:B------:R-:W2:Y:S07]  /*b3b0*/  LDSM.16.M88.4 R52, [R200+0x9800] ;  /* 0x00980000c834783b */ /* 0x000eae0000000200 */
        /* <DEDUP_REMOVED lines=17> */
[----:B------:R-:W4:Y:S07]  /*b4d0*/  LDSM.16.M88.4 R164, [R200+0xb000] ;  /* 0x00b00000c8a4783b */ /* 0x000f2e0000000200 */
[C---:B------:R-:W-:Y:S08]  /*b4e0*/  HMMA.16816.F32 R40, R136.reuse, R64, R40 ;  /* 0x000000408828723c */ /* 0x040ff00000001828 */
[----:B------:R-:W-:Y:S01]  /*b4f0*/  HMMA.16816.F32 R36, R136, R66, R36 ;  /* 0x000000428824723c */ /* 0x000fe20000001824 */
[----:B------:R-:W5:Y:S07]  /*b500*/  LDSM.16.M88.4 R64, [R200+0xb800] ;  /* 0x00b80000c840783b */ /* 0x000f6e0000000200 */
[C---:B------:R-:W-:Y:S08]  /*b510*/  HMMA.16816.F32 R8, R176.reuse, R180, R8 ;  /* 0x000000b4b008723c */ /* 0x040ff00000001808 */
[----:B------:R-:W-:Y:S08]  /*b520*/  HMMA.16816.F32 R4, R176, R182, R4 ;  /* 0x000000b6b004723c */ /* 0x000ff00000001804 */
        /* <DEDUP_REMOVED lines=11> */
[----:B------:R-:W-:Y:S07]  /*b5e0*/  LDSM.16.M88.4 R164, [R184+0x8000] ;  /* 0x00800000b8a4783b */ /* 0x000fee0000000200 */
[C---:B------:R-:W-:Y:S08]  /*b5f0*/  HMMA.16816.F32 R40, R172.reuse, R168, R40 ;  /* 0x000000a8ac28723c */ /* 0x040ff00000001828 */
[----:B------:R-:W-:Y:S01]  /*b600*/  HMMA.16816.F32 R36, R172, R170, R36 ;  /* 0x000000aaac24723c */ /* 0x000fe20000001824 */
[----:B------:R-:W4:Y:S07]  /*b610*/  LDSM.16.M88.4 R168, [R197+0x2000] ;  /* 0x00200000c5a8783b */ /* 0x000f2e0000000200 */
[C---:B------:R-:W-:Y:S08]  /*b620*/  HMMA.16816.F32 R24, R136.reuse, R56, R24 ;  /* 0x000000388818723c */ /* 0x040ff00000001818 */
[C---:B------:R-:W-:Y:S01]  /*b630*/  HMMA.16816.F32 R20, R136.reuse, R58, R20 ;  /* 0x0000003a8814723c */ /* 0x040fe20000001814 */
[----:B------:R-:W4:Y:S07]  /*b640*/  LDSM.16.M88.4 R56, [R198+0x9000] ;  /* 0x00900000c638783b */ /* 0x000f2e0000000200 */
[C---:B-----5:R-:W-:Y:S08]  /*b650*/  HMMA.16816.F32 R144, R136.reuse, R64, R144 ;  /* 0x000000408890723c */ /* 0x060ff00000001890 */
[C---:B------:R-:W-:Y:S01]  /*b660*/  HMMA.16816.F32 R140, R136.reuse, R66, R140 ;  /* 0x00000042888c723c */ /* 0x040fe2000000188c */
[----:B------:R-:W5:Y:S07]  /*b670*/  LDSM.16.M88.4 R64, [R198+0xb000] ;  /* 0x00b00000c640783b */ /* 0x000f6e0000000200 */
[C---:B------:R-:W-:Y:S08]  /*b680*/  HMMA.16816.F32 R32, R136.reuse, R60, R32 ;  /* 0x0000003c8820723c */ /* 0x040ff00000001820 */
[----:B------:R-:W-:Y:S01]  /*b690*/  HMMA.16816.F32 R28, R136, R62, R28 ;  /* 0x0000003e881c723c */ /* 0x000fe2000000181c */
[----:B------:R-:W5:Y:S04]  /*b6a0*/  LDSM.16.M88.4 R60, [R198+0x8800] ;  /* 0x00880000c63c783b */ /* 0x000f680000000200 */
        /* <DEDUP_REMOVED lines=8> */
[----:B------:R-:W-:Y:S01]  /*b730*/  HMMA.16816.F32 R4, R172, R50, R4 ;  /* 0x00000032ac04723c */ /* 0x000fe20000001804 */
[----:B------:R-:W2:Y:S07]  /*b740*/  LDSM.16.M88.4 R48, [R184+0x8800] ;  /* 0x00880000b830783b */ /* 0x000eae0000000200 */
[----:B----4-:R-:W-:Y:S08]  /*b750*/  HMMA.16816.F32 R40, R168, R164, R40 ;  /* 0x000000a4a828723c */ /* 0x010ff00000001828 */
[C---:B------:R-:W-:Y:S08]  /*b760*/  HMMA.16816.F32 R24, R172.reuse, R56, R24 ;  /* 0x00000038ac18723c */ /* 0x040ff00000001818 */
[C---:B------:R-:W-:Y:S01]  /*b770*/  HMMA.16816.F32 R20, R172.reuse, R58, R20 ;  /* 0x0000003aac14723c */ /* 0x040fe20000001814 */
[----:B------:R-:W3:Y:S07]  /*b780*/  LDSM.16.M88.4 R56, [R184+0x9000] ;  /* 0x00900000b838783b */ /* 0x000eee0000000200 */
[C---:B-----5:R-:W-:Y:S08]  /*b790*/  HMMA.16816.F32 R152, R172.reuse, R64, R152 ;  /* 0x00000040ac98723c */ /* 0x060ff00000001898 */
[----:B------:R-:W-:Y:S01]  /*b7a0*/  HMMA.16816.F32 R148, R172, R66, R148 ;  /* 0x00000042ac94723c */ /* 0x000fe20000001894 */
[----:B------:R-:W4:Y:S07]  /*b7b0*/  LDSM.16.M88.4 R64, [R184+0x9800] ;  /* 0x00980000b840783b */ /* 0x000f2e0000000200 */
[----:B------:R-:W-:Y:S08]  /*b7c0*/  HMMA.16816.F32 R36, R168, R166, R36 ;  /* 0x000000a6a824723c */ /* 0x000ff00000001824 */
[----:B------:R-:W-:Y:S08]  /*b7d0*/  HMMA.16816.F32 R28, R172, R62, R28 ;  /* 0x0000003eac1c723c */ /* 0x000ff0000000181c */
[----:B-1----:R-:W-:Y:S08]  /*b7e0*/  HMMA.16816.F32 R40, R52, R44, R40 ;  /* 0x0000002c3428723c */ /* 0x002ff00000001828 */
[C---:B------:R-:W-:Y:S01]  /*b7f0*/  HMMA.16816.F32 R32, R172.reuse, R60, R32 ;  /* 0x0000003cac20723c */ /* 0x040fe20000001820 */
[----:B------:R-:W1:Y:S07]  /*b800*/  LDSM.16.M88.4 R60, [R132+0x8800] ;  /* 0x00880000843c783b */ /* 0x000e6e0000000200 */
[C---:B------:R-:W-:Y:S08]  /*b810*/  HMMA.16816.F32 R144, R172.reuse, R136, R144 ;  /* 0x00000088ac90723c */ /* 0x040ff00000001890 */
[----:B------:R-:W-:Y:S01]  /*b820*/  HMMA.16816.F32 R140, R172, R138, R140 ;  /* 0x0000008aac8c723c */ /* 0x000fe2000000188c */
[----:B------:R-:W5:Y:S07]  /*b830*/  LDSM.16.M88.4 R136, [R132+0x9000] ;  /* 0x009000008488783b */ /* 0x000f6e0000000200 */
[----:B------:R-:W-:Y:S01]  /*b840*/  HMMA.16816.F32 R36, R52, R46, R36 ;  /* 0x0000002e3424723c */ /* 0x000fe20000001824 */
[----:B------:R-:W5:Y:S01]  /*b850*/  LDSM.16.M88.4 R44, [R132+0x9800] ;  /* 0x00980000842c783b */ /* 0x000f620000000200 */
[----:B------:R-:W-:-:S06]  /*b860*/  FMUL.FTZ R251, R41, R195 ;  /* 0x000000c329fb7220 */ /* 0x000fcc0000410000 */
[----:B--2---:R-:W-:Y:S01]  /*b870*/  HMMA.16816.F32 R28, R168, R50, R28 ;  /* 0x00000032a81c723c */ /* 0x004fe2000000181c */
[----:B------:R-:W-:Y:S01]  /*b880*/  FMUL.FTZ R51, R40, R195 ;  /* 0x000000c328337220 */ /* 0x000fe20000410000 */
[----:B------:R-:W-:-:S06]  /*b890*/  IMAD.SHL.U32 R40, R185, 0x80, RZ ;  /* 0x00000080b9287824 */ /* 0x000fcc00078e00ff */
[----:B------:R-:W-:Y:S01]  /*b8a0*/  HMMA.16816.F32 R32, R168, R48, R32 ;  /* 0x00000030a820723c */ /* 0x000fe20000001820 */
[----:B------:R-:W-:Y:S01]  /*b8b0*/  LOP3.LUT R49, R189, R190, RZ, 0xfc, !PT ;  /* 0x000000bebd317212 */ /* 0x000fe200078efcff */
[----:B------:R-:W-:Y:S01]  /*b8c0*/  FMUL.FTZ R48, R43, R195 ;  /* 0x000000c32b307220 */ /* 0x000fe20000410000 */
[----:B------:R-:W-:-:S03]  /*b8d0*/  LOP3.LUT R41, R40, R135, RZ, 0xfc, !PT ;  /* 0x0000008728297212 */ /* 0x000fc600078efcff */
[----:B------:R-:W-:Y:S02]  /*b8e0*/  IMAD.IADD R49, R0, 0x1, R49 ;  /* 0x0000000100317824 */ /* 0x000fe400078e0231 */
[----:B---3--:R-:W-:Y:S01]  /*b8f0*/  HMMA.16816.F32 R24, R168, R56, R24 ;  /* 0x00000038a818723c */ /* 0x008fe20000001818 */
[----:B------:R-:W-:Y:S01]  /*b900*/  FMUL.FTZ R57, R42, R195 ;  /* 0x000000c32a397220 */ /* 0x000fe20000410000 */
[----:B------:R-:W-:Y:S01]  /*b910*/  IMAD.IADD R40, R41, 0x1, R194 ;  /* 0x0000000129287824 */ /* 0x000fe200078e02c2 */
[----:B------:R-:W2:Y:S01]  /*b920*/  MUFU.TANH R51, R51 ;  /* 0x0000003300337308 */ /* 0x000ea20000002400 */
[----:B------:R-:W-:-:S04]  /*b930*/  VIADD R237, R49, 0x8 ;  /* 0x0000000831ed7836 */ /* 0x000fc80000000000 */
[C---:B------:R-:W-:Y:S03]  /*b940*/  HMMA.16816.F32 R20, R168.reuse, R58, R20 ;  /* 0x0000003aa814723c */ /* 0x040fe60000001814 */
[----:B------:R-:W3:Y:S05]  /*b950*/  MUFU.TANH R251, R251 ;  /* 0x000000fb00fb7308 */ /* 0x000eea0000002400 */
[----:B----4-:R-:W-:Y:S03]  /*b960*/  HMMA.16816.F32 R16, R168, R64, R16 ;  /* 0x00000040a810723c */ /* 0x010fe60000001810 */
[----:B------:R-:W4:Y:S01]  /*b970*/  MUFU.TANH R57, R57 ;  /* 0x0000003900397308 */ /* 0x000f220000002400 */
[----:B------:R-:W-:-:S02]  /*b980*/  IADD3 R58, PT, PT, R49, 0x100, -R40 ;  /* 0x00000100313a7810 */ /* 0x000fc40007ffe828 */
[----:B------:R-:W-:-:S05]  /*b990*/  IADD3 R50, PT, PT, R49, 0xff, -R40 ;  /* 0x000000ff31327810 */ /* 0x000fca0007ffe828 */
[----:B------:R-:W5:Y:S01]  /*b9a0*/  MUFU.TANH R48, R48 ;  /* 0x0000003000307308 */ /* 0x000f620000002400 */
[C-C-:B------:R-:W-:Y:S02]  /*b9b0*/  IADD3 R42, PT, PT, R237.reuse, 0x100, -R40.reuse ;  /* 0x00000100ed2a7810 */ /* 0x140fe40007ffe828 */
[----:B------:R-:W-:Y:S02]  /*b9c0*/  IADD3 R43, PT, PT, R237, 0xff, -R40 ;  /* 0x000000ffed2b7810 */ /* 0x000fe40007ffe828 */
[----:B------:R-:W-:Y:S02]  /*b9d0*/  IABS R58, R58 ;  /* 0x0000003a003a7213 */ /* 0x000fe40000000000 */
[----:B------:R-:W-:Y:S02]  /*b9e0*/  IABS R50, R50 ;  /* 0x0000003200327213 */ /* 0x000fe40000000000 */
[----:B------:R-:W-:Y:S02]  /*b9f0*/  IABS R42, R42 ;  /* 0x0000002a002a7213 */ /* 0x000fe40000000000 */
[----:B------:R-:W-:-:S02]  /*ba00*/  IABS R43, R43 ;  /* 0x0000002b002b7213 */ /* 0x000fc40000000000 */
[----:B------:R-:W-:Y:S02]  /*ba10*/  I2FP.F32.S32 R58, R58 ;  /* 0x0000003a003a7245 */ /* 0x000fe40000201400 */
[----:B------:R-:W-:Y:S02]  /*ba20*/  I2FP.F32.S32 R50, R50 ;  /* 0x0000003200327245 */ /* 0x000fe40000201400 */
[----:B------:R-:W-:Y:S02]  /*ba30*/  I2FP.F32.S32 R42, R42 ;  /* 0x0000002a002a7245 */ /* 0x000fe40000201400 */
[----:B------:R-:W-:Y:S01]  /*ba40*/  I2FP.F32.S32 R43, R43 ;  /* 0x0000002b002b7245 */ /* 0x000fe20000201400 */
[----:B------:R-:W-:Y:S01]  /*ba50*/  HMMA.16816.F32 R12, R168, R66, R12 ;  /* 0x00000042a80c723c */ /* 0x000fe2000000180c */
[C---:B--2---:R-:W-:Y:S01]  /*ba60*/  FFMA.FTZ R58, -R238.reuse, R58, R51 ;  /* 0x0000003aee3a7223 */ /* 0x044fe20000010133 */
[C---:B---3--:R-:W-:Y:S01]  /*ba70*/  FFMA.FTZ R251, -R238.reuse, R50, R251 ;  /* 0x00000032eefb7223 */ /* 0x048fe200000101fb */
[----:B----4-:R-:W-:Y:S01]  /*ba80*/  FFMA.FTZ R42, -R238, R42, R57 ;  /* 0x0000002aee2a7223 */ /* 0x010fe20000010139 */
[----:B------:R-:W-:-:S02]  /*ba90*/  IADD3 R250, PT, PT, R49, 0xf8, -R40 ;  /* 0x000000f831fa7810 */ /* 0x000fc40007ffe828 */
[C-C-:B------:R-:W-:Y:S02]  /*baa0*/  IADD3 R249, PT, PT, R49.reuse, 0xf7, -R40.reuse ;  /* 0x000000f731f97810 */ /* 0x140fe40007ffe828 */
[C---:B-1----:R-:W-:Y:S01]  /*bab0*/  HMMA.16816.F32 R28, R52.reuse, R62, R28 ;  /* 0x0000003e341c723c */ /* 0x042fe2000000181c */
        /* <DEDUP_REMOVED lines=13> */
[C---:B------:R-:W-:Y:S01]  /*bb90*/  IADD3 R181, PT, PT, R49.reuse, 0xc7, -R40 ;  /* 0x000000c731b57810 */ /* 0x040fe20007ffe828 */
[C---:B------:R-:W-:Y:S01]  /*bba0*/  HMMA.16816.F32 R16, R52.reuse, R44, R16 ;  /* 0x0000002c3410723c */ /* 0x040fe20000001810 */
[----:B------:R-:W-:Y:S01]  /*bbb0*/  FFMA.FTZ R44, -R238, R43, R48 ;  /* 0x0000002bee2c7223 */ /* 0x000fe20000010130 */
[C-C-:B------:R-:W-:Y:S02]  /*bbc0*/  IADD3 R175, PT, PT, R49.reuse, 0xc0, -R40.reuse ;  /* 0x000000c031af7810 */ /* 0x140fe40007ffe828 */
[C-C-:B------:R-:W-:Y:S02]  /*bbd0*/  IADD3 R216, PT, PT, R49.reuse, 0xbf, -R40.reuse ;  /* 0x000000bf31d87810 */ /* 0x140fe40007ffe828 */
[C-C-:B------:R-:W-:Y:S02]  /*bbe0*/  IADD3 R206, PT, PT, R49.reuse, 0xb8, -R40.reuse ;  /* 0x000000b831ce7810 */ /* 0x140fe40007ffe828 */
        /* <DEDUP_REMOVED lines=43> */
[----:B------:R-:W-:Y:S01]  /*bea0*/  IADD3 R43, PT, PT, R237, 0x87, -R40 ;  /* 0x00000087ed2b7810 */ /* 0x000fe20007ffe828 */
[----:B------:R-:W-:-:S05]  /*beb0*/  VIADD R40, R41, 0xffffff00 ;  /* 0xffffff0029287836 */ /* 0x000fca0000000000 */
[C---:B------:R-:W-:Y:S02]  /*bec0*/  ISETP.GE.AND P2, PT, R40.reuse, R225, PT ;  /* 0x000000e12800720c */ /* 0x040fe40003f46270 */
[C---:B------:R-:W-:Y:S02]  /*bed0*/  ISETP.GE.AND P4, PT, R40.reuse, R223, PT ;  /* 0x000000df2800720c */ /* 0x040fe40003f86270 */
[----:B------:R-:W-:Y:S02]  /*bee0*/  ISETP.GE.AND P5, PT, R40, R224, PT ;  /* 0x000000e02800720c */ /* 0x000fe40003fa6270 */
[----:B------:R-:W-:Y:S02]  /*bef0*/  FSEL R237, R58, -INF , P2 ;  /* 0xff8000003aed7808 */ /* 0x000fe40001000000 */
[----:B------:R-:W-:Y:S02]  /*bf00*/  FSEL R58, R42, -INF , P4 ;  /* 0xff8000002a3a7808 */ /* 0x000fe40002000000 */
[----:B------:R-:W-:Y:S01]  /*bf10*/  FSEL R42, R237, -INF , !P5 ;  /* 0xff800000ed2a7808 */ /* 0x000fe20006800000 */
[----:B------:R-:W-:Y:S01]  /*bf20*/  FMUL.FTZ R237, R36, R195 ;  /* 0x000000c324ed7220 */ /* 0x000fe20000410000 */
[----:B------:R-:W-:Y:S01]  /*bf30*/  ISETP.GE.AND P3, PT, R40, R222, PT ;  /* 0x000000de2800720c */ /* 0x000fe20003f66270 */
[----:B------:R-:W-:-:S04]  /*bf40*/  VIADD R40, R41, 0xffffff01 ;  /* 0xffffff0129287836 */ /* 0x000fc80000000000 */
[----:B------:R-:W1:Y:S01]  /*bf50*/  MUFU.TANH R237, R237 ;  /* 0x000000ed00ed7308 */ /* 0x000e620000002400 */
[----:B------:R-:W-:Y:S01]  /*bf60*/  ISETP.GE.AND P2, PT, R40, R225, PT ;  /* 0x000000e12800720c */ /* 0x000fe20003f46270 */
[-C--:B------:R-:W-:Y:S01]  /*bf70*/  FMUL.FTZ R38, R38, R195.reuse ;  /* 0x000000c326267220 */ /* 0x080fe20000410000 */
[----:B------:R-:W-:Y:S01]  /*bf80*/  IABS R250, R250 ;  /* 0x000000fa00fa7213 */ /* 0x000fe20000000000 */
[----:B------:R-:W-:Y:S01]  /*bf90*/  FMUL.FTZ R37, R37, R195 ;  /* 0x000000c325257220 */ /* 0x000fe20000410000 */
[----:B------:R-:W-:Y:S02]  /*bfa0*/  FSEL R36, R251, -INF , P2 ;  /* 0xff800000fb247808 */ /* 0x000fe40001000000 */
[----:B------:R-:W-:Y:S01]  /*bfb0*/  I2FP.F32.S32 R250, R250 ;  /* 0x000000fa00fa7245 */ /* 0x000fe20000201400 */
[----:B------:R2:W3:Y:S01]  /*bfc0*/  MUFU.TANH R251, R38 ;  /* 0x0000002600fb7308 */ /* 0x0004e20000002400 */
[----:B------:R-:W-:Y:S02]  /*bfd0*/  FSEL R58, R58, -INF , !P3 ;  /* 0xff8000003a3a7808 */ /* 0x000fe40005800000 */
[----:B------:R-:W-:-:S02]  /*bfe0*/  ISETP.GE.AND P3, PT, R40, R223, PT ;  /* 0x000000df2800720c */ /* 0x000fc40003f66270 */
[C---:B------:R-:W-:Y:S02]  /*bff0*/  ISETP.GE.AND P5, PT, R40.reuse, R224, PT ;  /* 0x000000e02800720c */ /* 0x040fe40003fa6270 */
[----:B------:R-:W-:Y:S01]  /*c000*/  ISETP.GE.AND P4, PT, R40, R222, PT ;  /* 0x000000de2800720c */ /* 0x000fe20003f86270 */
[----:B------:R-:W4:Y:S01]  /*c010*/  MUFU.TANH R37, R37 ;  /* 0x0000002500257308 */ /* 0x000f220000002400 */
[----:B-1----:R-:W-:Y:S01]  /*c020*/  FFMA.FTZ R237, -R238, R250, R237 ;  /* 0x000000faeeed7223 */ /* 0x002fe200000101ed */
[----:B------:R-:W-:Y:S01]  /*c030*/  FMUL.FTZ R250, R39, R195 ;  /* 0x000000c327fa7220 */ /* 0x000fe20000410000 */
[----:B------:R-:W-:Y:S01]  /*c040*/  VIADD R40, R41, 0xffffff08 ;  /* 0xffffff0829287836 */ /* 0x000fe20000000000 */
[----:B------:R-:W-:Y:S02]  /*c050*/  FSEL R44, R44, -INF , P3 ;  /* 0xff8000002c2c7808 */ /* 0x000fe40001800000 */
[----:B------:R-:W-:Y:S02]  /*c060*/  IABS R248, R248 ;  /* 0x000000f800f87213 */ /* 0x000fe40000000000 */
[----:B--2---:R-:W-:-:S02]  /*c070*/  IABS R38, R249 ;  /* 0x000000f900267213 */ /* 0x004fc40000000000 */
[----:B------:R1:W2:Y:S01]  /*c080*/  MUFU.TANH R249, R250 ;  /* 0x000000fa00f97308 */ /* 0x0002a20000002400 */
[----:B------:R-:W-:Y:S02]  /*c090*/  FSEL R36, R36, -INF , !P5 ;  /* 0xff80000024247808 */ /* 0x000fe40006800000 */
[----:B------:R-:W-:Y:S02]  /*c0a0*/  FSEL R44, R44, -INF , !P4 ;  /* 0xff8000002c2c7808 */ /* 0x000fe40006000000 */
[C---:B------:R-:W-:Y:S02]  /*c0b0*/  ISETP.GE.AND P2, PT, R40.reuse, R225, PT ;  /* 0x000000e12800720c */ /* 0x040fe40003f46270 */
[C---:B------:R-:W-:Y:S02]  /*c0c0*/  ISETP.GE.AND P5, PT, R40.reuse, R224, PT ;  /* 0x000000e02800720c */ /* 0x040fe40003fa6270 */
[C---:B------:R-:W-:Y:S02]  /*c0d0*/  ISETP.GE.AND P3, PT, R40.reuse, R222, PT ;  /* 0x000000de2800720c */ /* 0x040fe40003f66270 */
[----:B------:R-:W-:Y:S01]  /*c0e0*/  ISETP.GE.AND P4, PT, R40, R223, PT ;  /* 0x000000df2800720c */ /* 0x000fe20003f86270 */
[----:B------:R-:W-:Y:S01]  /*c0f0*/  IMAD.MOV.U32 R40, RZ, RZ, R38 ;  /* 0x000000ffff287224 */ /* 0x000fe200078e0026 */
[----:B------:R-:W-:Y:S01]  /*c100*/  I2FP.F32.S32 R248, R248 ;  /* 0x000000f800f87245 */ /* 0x000fe20000201400 */
[----:B------:R-:W-:Y:S01]  /*c110*/  VIADD R39, R41, 0xffffff09 ;  /* 0xffffff0929277836 */ /* 0x000fe20000000000 */
[----:B------:R-:W-:-:S02]  /*c120*/  IABS R60, R60 ;  /* 0x0000003c003c7213 */ /* 0x000fc40000000000 */
[----:B------:R-:W-:Y:S01]  /*c130*/  I2FP.F32.S32 R40, R40 ;  /* 0x0000002800287245 */ /* 0x000fe20000201400 */
[C---:B---3--:R-:W-:Y:S01]  /*c140*/  FFMA.FTZ R248, -R238.reuse, R248, R251 ;  /* 0x000000f8eef87223 */ /* 0x048fe200000101fb */
[----:B------:R-:W-:Y:S02]  /*c150*/  FSEL R237, R237, -INF , P2 ;  /* 0xff800000eded7808 */ /* 0x000fe40001000000 */
[----:B-1----:R-:W-:Y:S01]  /*c160*/  I2FP.F32.S32 R250, R60 ;  /* 0x0000003c00fa7245 */ /* 0x002fe20000201400 */
[----:B----4-:R-:W-:Y:S01]  /*c170*/  FFMA.FTZ R37, -R238, R40, R37 ;  /* 0x00000028ee257223 */ /* 0x010fe20000010125 */
[----:B------:R-:W-:Y:S02]  /*c180*/  FSEL R248, R248, -INF , P4 ;  /* 0xff800000f8f87808 */ /* 0x000fe40002000000 */
[----:B------:R-:W-:Y:S02]  /*c190*/  ISETP.GE.AND P2, PT, R39, R225, PT ;  /* 0x000000e12700720c */ /* 0x000fe40003f46270 */
[----:B------:R-:W-:Y:S01]  /*c1a0*/  FSEL R38, R237, -INF , !P5 ;  /* 0xff800000ed267808 */ /* 0x000fe20006800000 */
[----:B------:R-:W-:Y:S01]  /*c1b0*/  FMUL.FTZ R237, R32, R195 ;  /* 0x000000c320ed7220 */ /* 0x000fe20000410000 */
[----:B------:R-:W-:Y:S01]  /*c1c0*/  FSEL R60, R248, -INF , !P3 ;  /* 0xff800000f83c7808 */ /* 0x000fe20005800000 */
[----:B--2---:R-:W-:Y:S01]  /*c1d0*/  FFMA.FTZ R249, -R238, R250, R249 ;  /* 0x000000faeef97223 */ /* 0x004fe200000101f9 */
[----:B------:R-:W-:-:S02]  /*c1e0*/  ISETP.GE.AND P3, PT, R39, R223, PT ;  /* 0x000000df2700720c */ /* 0x000fc40003f66270 */
[----:B------:R-:W-:Y:S02]  /*c1f0*/  FSEL R32, R37, -INF , P2 ;  /* 0xff80000025207808 */ /* 0x000fe40001000000 */
[----:B------:R-:W1:Y:S01]  /*c200*/  MUFU.TANH R37, R237 ;  /* 0x000000ed00257308 */ /* 0x000e620000002400 */
[C---:B------:R-:W-:Y:S02]  /*c210*/  ISETP.GE.AND P5, PT, R39.reuse, R224, PT ;  /* 0x000000e02700720c */ /* 0x040fe40003fa6270 */
[----:B------:R-:W-:Y:S01]  /*c220*/  ISETP.GE.AND P4, PT, R39, R222, PT ;  /* 0x000000de2700720c */ /* 0x000fe20003f86270 */
[----:B------:R-:W-:Y:S01]  /*c230*/  VIADD R39, R41, 0xffffff10 ;  /* 0xffffff1029277836 */ /* 0x000fe20000000000 */
[----:B------:R-:W-:Y:S01]  /*c240*/  FSEL R249, R249, -INF , P3 ;  /* 0xff800000f9f97808 */ /* 0x000fe20001800000 */
[----:B------:R-:W-:Y:S01]  /*c250*/  FMUL.FTZ R40, R34, R195 ;  /* 0x000000c322287220 */ /* 0x000fe20000410000 */
[----:B------:R-:W-:Y:S02]  /*c260*/  FSEL R32, R32, -INF , !P5 ;  /* 0xff80000020207808 */ /* 0x000fe40006800000 */
[----:B------:R-:W-:-:S02]  /*c270*/  FSEL R34, R249, -INF , !P4 ;  /* 0xff800000f9227808 */ /* 0x000fc40006000000 */
[C---:B------:R-:W-:Y:S02]  /*c280*/  ISETP.GE.AND P2, PT, R39.reuse, R225, PT ;  /* 0x000000e12700720c */ /* 0x040fe40003f46270 */
[C---:B------:R-:W-:Y:S02]  /*c290*/  ISETP.GE.AND P5, PT, R39.reuse, R224, PT ;  /* 0x000000e02700720c */ /* 0x040fe40003fa6270 */
[C---:B------:R-:W-:Y:S02]  /*c2a0*/  ISETP.GE.AND P3, PT, R39.reuse, R222, PT ;  /* 0x000000de2700720c */ /* 0x040fe40003f66270 */
[----:B------:R-:W-:Y:S02]  /*c2b0*/  ISETP.GE.AND P4, PT, R39, R223, PT ;  /* 0x000000df2700720c */ /* 0x000fe40003f86270 */
[----:B------:R-:W-:Y:S01]  /*c2c0*/  IABS R236, R236 ;  /* 0x000000ec00ec7213 */ /* 0x000fe20000000000 */
[----:B------:R2:W3:Y:S01]  /*c2d0*/  MUFU.TANH R39, R40 ;  /* 0x0000002800277308 */ /* 0x0004e20000002400 */
[----:B------:R-:W-:-:S02]  /*c2e0*/  FMUL.FTZ R33, R33, R195 ;  /* 0x000000c321217220 */ /* 0x000fc40000410000 */
[----:B------:R-:W-:Y:S02]  /*c2f0*/  I2FP.F32.S32 R236, R236 ;  /* 0x000000ec00ec7245 */ /* 0x000fe40000201400 */
[----:B------:R-:W-:-:S03]  /*c300*/  IABS R56, R56 ;  /* 0x0000003800387213 */ /* 0x000fc60000000000 */
[----:B------:R-:W4:Y:S01]  /*c310*/  MUFU.TANH R33, R33 ;  /* 0x0000002100217308 */ /* 0x000f220000002400 */
[----:B-1----:R-:W-:Y:S01]  /*c320*/  FFMA.FTZ R37, -R238, R236, R37 ;  /* 0x000000ecee257223 */ /* 0x002fe20000010125 */
[----:B------:R-:W-:Y:S01]  /*c330*/  FMUL.FTZ R236, R35, R195 ;  /* 0x000000c323ec7220 */ /* 0x000fe20000410000 */
[----:B------:R-:W-:-:S03]  /*c340*/  I2FP.F32.S32 R56, R56 ;  /* 0x0000003800387245 */ /* 0x000fc60000201400 */
[----:B------:R-:W-:Y:S02]  /*c350*/  FSEL R37, R37, -INF , P2 ;  /* 0xff80000025257808 */ /* 0x000fe40001000000 */
[----:B--2---:R-:W-:Y:S02]  /*c360*/  IABS R40, R65 ;  /* 0x0000004100287213 */ /* 0x004fe40000000000 */
[----:B------:R-:W1:Y:S01]  /*c370*/  MUFU.TANH R65, R236 ;  /* 0x000000ec00417308 */ /* 0x000e620000002400 */
[----:B---3--:R-:W-:Y:S01]  /*c380*/  FFMA.FTZ R39, -R238, R56, R39 ;  /* 0x00000038ee277223 */ /* 0x008fe20000010127 */
[----:B------:R-:W-:Y:S02]  /*c390*/  FSEL R56, R37, -INF , !P5 ;  /* 0xff80000025387808 */ /* 0x000fe40006800000 */
[----:B------:R-:W-:Y:S01]  /*c3a0*/  I2FP.F32.S32 R37, R40 ;  /* 0x0000002800257245 */ /* 0x000fe20000201400 */
[----:B------:R-:W-:Y:S01]  /*c3b0*/  FMUL.FTZ R30, R30, R195 ;  /* 0x000000c31e1e7220 */ /* 0x000fe20000410000 */
[----:B------:R-:W-:Y:S01]  /*c3c0*/  IABS R50, R50 ;  /* 0x0000003200327213 */ /* 0x000fe20000000000 */
[----:B------:R-:W-:Y:S01]  /*c3d0*/  VIADD R35, R41, 0xffffff11 ;  /* 0xffffff1129237836 */ /* 0x000fe20000000000 */
[----:B------:R-:W-:Y:S01]  /*c3e0*/  FSEL R39, R39, -INF , P4 ;  /* 0xff80000027277808 */ /* 0x000fe20002000000 */
[----:B----4-:R-:W-:Y:S01]  /*c3f0*/  FFMA.FTZ R33, -R238, R37, R33 ;  /* 0x00000025ee217223 */ /* 0x010fe20000010121 */
[----:B------:R-:W-:Y:S01]  /*c400*/  I2FP.F32.S32 R50, R50 ;  /* 0x0000003200327245 */ /* 0x000fe20000201400 */
[----:B------:R-:W2:Y:S01]  /*c410*/  MUFU.TANH R37, R30 ;  /* 0x0000001e00257308 */ /* 0x000ea20000002400 */
[----:B------:R-:W-:Y:S01]  /*c420*/  FSEL R40, R39, -INF , !P3 ;  /* 0xff80000027287808 */ /* 0x000fe20005800000 */
[----:B------:R-:W-:Y:S01]  /*c430*/  FMUL.FTZ R31, R31, R195 ;  /* 0x000000c31f1f7220 */ /* 0x000fe20000410000 */
[----:B------:R-:W-:-:S02]  /*c440*/  ISETP.GE.AND P2, PT, R35, R225, PT ;  /* 0x000000e12300720c */ /* 0x000fc40003f46270 */
[C---:B------:R-:W-:Y:S02]  /*c450*/  ISETP.GE.AND P5, PT, R35.reuse, R224, PT ;  /* 0x000000e02300720c */ /* 0x040fe40003fa6270 */
[C---:B------:R-:W-:Y:S02]  /*c460*/  ISETP.GE.AND P4, PT, R35.reuse, R222, PT ;  /* 0x000000de2300720c */ /* 0x040fe40003f86270 */
[----:B------:R-:W-:Y:S01]  /*c470*/  ISETP.GE.AND P3, PT, R35, R223, PT ;  /* 0x000000df2300720c */ /* 0x000fe20003f66270 */
[-C--:B------:R-:W-:Y:S01]  /*c480*/  FMUL.FTZ R35, R28, R195.reuse ;  /* 0x000000c31c237220 */ /* 0x080fe20000410000 */
[----:B-1----:R-:W-:Y:S01]  /*c490*/  FFMA.FTZ R50, -R238, R50, R65 ;  /* 0x00000032ee327223 */ /* 0x002fe20000010141 */
[----:B------:R-:W-:Y:S01]  /*c4a0*/  FSEL R65, R33, -INF , P2 ;  /* 0xff80000021417808 */ /* 0x000fe20001000000 */
[----:B------:R-:W-:Y:S01]  /*c4b0*/  FMUL.FTZ R29, R29, R195 ;  /* 0x000000c31d1d7220 */ /* 0x000fe20000410000 */
[----:B------:R-:W1:Y:S01]  /*c4c0*/  MUFU.TANH R33, R35 ;  /* 0x0000002300217308 */ /* 0x000e620000002400 */
[----:B------:R-:W-:Y:S01]  /*c4d0*/  IABS R64, R64 ;  /* 0x0000004000407213 */ /* 0x000fe20000000000 */
[----:B------:R-:W-:Y:S01]  /*c4e0*/  VIADD R28, R41, 0xffffff18 ;  /* 0xffffff18291c7836 */ /* 0x000fe20000000000 */
[----:B------:R-:W-:-:S02]  /*c4f0*/  FSEL R50, R50, -INF , P3 ;  /* 0xff80000032327808 */ /* 0x000fc40001800000 */
[----:B------:R-:W-:-:S03]  /*c500*/  I2FP.F32.S32 R64, R64 ;  /* 0x0000004000407245 */ /* 0x000fc60000201400 */
[----:B------:R-:W3:Y:S01]  /*c510*/  MUFU.TANH R31, R31 ;  /* 0x0000001f001f7308 */ /* 0x000ee20000002400 */
[----:B------:R-:W-:Y:S02]  /*c520*/  IABS R66, R66 ;  /* 0x0000004200427213 */ /* 0x000fe40000000000 */
[----:B------:R-:W-:-:S05]  /*c530*/  IABS R215, R215 ;  /* 0x000000d700d77213 */ /* 0x000fca0000000000 */
[----:B------:R-:W4:Y:S01]  /*c540*/  MUFU.TANH R29, R29 ;  /* 0x0000001d001d7308 */ /* 0x000f220000002400 */
[----:B------:R-:W-:Y:S01]  /*c550*/  FSEL R50, R50, -INF , !P4 ;  /* 0xff80000032327808 */ /* 0x000fe20006000000 */
[----:B--2---:R-:W-:Y:S01]  /*c560*/  FFMA.FTZ R37, -R238, R64, R37 ;  /* 0x00000040ee257223 */ /* 0x004fe20000010125 */
[----:B------:R-:W-:Y:S01]  /*c570*/  IABS R48, R48 ;  /* 0x0000003000307213 */ /* 0x000fe20000000000 */
[----:B------:R-:W-:Y:S01]  /*c580*/  IMAD.MOV.U32 R30, RZ, RZ, R66 ;  /* 0x000000ffff1e7224 */ /* 0x000fe200078e0042 */
[C---:B------:R-:W-:Y:S02]  /*c590*/  ISETP.GE.AND P4, PT, R28.reuse, R223, PT ;  /* 0x000000df1c00720c */ /* 0x040fe40003f86270 */
[----:B------:R-:W-:Y:S02]  /*c5a0*/  I2FP.F32.S32 R215, R215 ;  /* 0x000000d700d77245 */ /* 0x000fe40000201400 */
[----:B------:R-:W-:Y:S02]  /*c5b0*/  FSEL R65, R65, -INF , !P5 ;  /* 0xff80000041417808 */ /* 0x000fe40006800000 */
[----:B------:R-:W-:-:S02]  /*c5c0*/  ISETP.GE.AND P2, PT, R28, R225, PT ;  /* 0x000000e11c00720c */ /* 0x000fc40003f46270 */
[C---:B------:R-:W-:Y:S02]  /*c5d0*/  ISETP.GE.AND P5, PT, R28.reuse, R224, PT ;  /* 0x000000e01c00720c */ /* 0x040fe40003fa6270 */
[----:B------:R-:W-:Y:S01]  /*c5e0*/  ISETP.GE.AND P3, PT, R28, R222, PT ;  /* 0x000000de1c00720c */ /* 0x000fe20003f66270 */
[----:B------:R-:W-:Y:S01]  /*c5f0*/  VIADD R28, R41, 0xffffff19 ;  /* 0xffffff19291c7836 */ /* 0x000fe20000000000 */
[----:B------:R-:W-:Y:S02]  /*c600*/  I2FP.F32.S32 R64, R48 ;  /* 0x0000003000407245 */ /* 0x000fe40000201400 */
[----:B------:R-:W-:Y:S01]  /*c610*/  FSEL R37, R37, -INF , P4 ;  /* 0xff80000025257808 */ /* 0x000fe20002000000 */
[C---:B-1----:R-:W-:Y:S01]  /*c620*/  FFMA.FTZ R33, -R238.reuse, R215, R33 ;  /* 0x000000d7ee217223 */ /* 0x042fe20000010121 */
[----:B------:R-:W-:Y:S01]  /*c630*/  I2FP.F32.S32 R30, R30 ;  /* 0x0000001e001e7245 */ /* 0x000fe20000201400 */
[----:B---3--:R-:W-:Y:S01]  /*c640*/  FFMA.FTZ R31, -R238, R64, R31 ;  /* 0x00000040ee1f7223 */ /* 0x008fe2000001011f */
[----:B------:R-:W-:-:S02]  /*c650*/  FSEL R48, R37, -INF , !P3 ;  /* 0xff80000025307808 */ /* 0x000fc40005800000 */
[----:B------:R-:W-:Y:S01]  /*c660*/  ISETP.GE.AND P3, PT, R28, R223, PT ;  /* 0x000000df1c00720c */ /* 0x000fe20003f66270 */
[----:B----4-:R-:W-:Y:S01]  /*c670*/  FFMA.FTZ R29, -R238, R30, R29 ;  /* 0x0000001eee1d7223 */ /* 0x010fe2000001011d */
[----:B------:R-:W-:Y:S02]  /*c680*/  FSEL R33, R33, -INF , P2 ;  /* 0xff80000021217808 */ /* 0x000fe40001000000 */
[----:B------:R-:W-:Y:S02]  /*c690*/  ISETP.GE.AND P2, PT, R28, R225, PT ;  /* 0x000000e11c00720c */ /* 0x000fe40003f46270 */
[----:B------:R-:W-:Y:S01]  /*c6a0*/  FSEL R31, R31, -INF , P3 ;  /* 0xff8000001f1f7808 */ /* 0x000fe20001800000 */
[----:B------:R-:W-:Y:S01]  /*c6b0*/  FMUL.FTZ R26, R26, R195 ;  /* 0x000000c31a1a7220 */ /* 0x000fe20000410000 */
[----:B------:R-:W-:Y:S02]  /*c6c0*/  ISETP.GE.AND P4, PT, R28, R222, PT ;  /* 0x000000de1c00720c */ /* 0x000fe40003f86270 */
[----:B------:R-:W-:-:S02]  /*c6d0*/  FSEL R66, R33, -INF , !P5 ;  /* 0xff80000021427808 */ /* 0x000fc40006800000 */
[----:B------:R-:W-:Y:S01]  /*c6e0*/  FSEL R29, R29, -INF , P2 ;  /* 0xff8000001d1d7808 */ /* 0x000fe20001000000 */
[-C--:B------:R-:W-:Y:S01]  /*c6f0*/  FMUL.FTZ R24, R24, R195.reuse ;  /* 0x000000c318187220 */ /* 0x080fe20000410000 */
[----:B------:R-:W-:Y:S02]  /*c700*/  ISETP.GE.AND P5, PT, R28, R224, PT ;  /* 0x000000e01c00720c */ /* 0x000fe40003fa6270 */
[----:B------:R-:W-:Y:S02]  /*c710*/  FSEL R215, R31, -INF , !P4 ;  /* 0xff8000001fd77808 */ /* 0x000fe40006000000 */
[----:B------:R-:W1:Y:S01]  /*c720*/  MUFU.TANH R31, R26 ;  /* 0x0000001a001f7308 */ /* 0x000e620000002400 */
[----:B------:R-:W-:Y:S01]  /*c730*/  FSEL R64, R29, -INF , !P5 ;  /* 0xff8000001d407808 */ /* 0x000fe20006800000 */
[-C--:B------:R-:W-:Y:S01]  /*c740*/  FMUL.FTZ R25, R25, R195.reuse ;  /* 0x000000c319197220 */ /* 0x080fe20000410000 */
[----:B------:R-:W-:-:S05]  /*c750*/  FMUL.FTZ R27, R27, R195 ;  /* 0x000000c31b1b7220 */ /* 0x000fca0000410000 */
[----:B------:R2:W3:Y:S01]  /*c760*/  MUFU.TANH R29, R24 ;  /* 0x00000018001d7308 */ /* 0x0004e20000002400 */
[----:B------:R-:W-:Y:S02]  /*c770*/  IABS R203, R203 ;  /* 0x000000cb00cb7213 */ /* 0x000fe40000000000 */
[----:B------:R-:W-:-:S05]  /*c780*/  IABS R213, R213 ;  /* 0x000000d500d57213 */ /* 0x000fca0000000000 */
[----:B------:R-:W4:Y:S01]  /*c790*/  MUFU.TANH R25, R25 ;  /* 0x0000001900197308 */ /* 0x000f220000002400 */
[----:B------:R-:W-:Y:S02]  /*c7a0*/  VIADD R28, R41, 0xffffff20 ;  /* 0xffffff20291c7836 */ /* 0x000fe40000000000 */
[-C--:B------:R-:W-:Y:S01]  /*c7b0*/  FMUL.FTZ R21, R21, R195.reuse ;  /* 0x000000c315157220 */ /* 0x080fe20000410000 */
[----:B------:R-:W-:-:S04]  /*c7c0*/  FMUL.FTZ R23, R23, R195 ;  /* 0x000000c317177220 */ /* 0x000fc80000410000 */
[----:B------:R-:W5:Y:S01]  /*c7d0*/  MUFU.TANH R27, R27 ;  /* 0x0000001b001b7308 */ /* 0x000f620000002400 */
[----:B--2---:R-:W-:Y:S02]  /*c7e0*/  I2FP.F32.S32 R24, R203 ;  /* 0x000000cb00187245 */ /* 0x004fe40000201400 */
[----:B------:R-:W-:Y:S02]  /*c7f0*/  I2FP.F32.S32 R213, R213 ;  /* 0x000000d500d57245 */ /* 0x000fe40000201400 */
[----:B------:R-:W-:Y:S01]  /*c800*/  IABS R207, R207 ;  /* 0x000000cf00cf7213 */ /* 0x000fe20000000000 */
[----:B-1----:R-:W-:Y:S01]  /*c810*/  FFMA.FTZ R24, -R238, R24, R31 ;  /* 0x00000018ee187223 */ /* 0x002fe2000001011f */
[----:B------:R-:W-:Y:S02]  /*c820*/  IABS R26, R201 ;  /* 0x000000c9001a7213 */ /* 0x000fe40000000000 */
[----:B------:R-:W-:Y:S01]  /*c830*/  ISETP.GE.AND P4, PT, R28, R223, PT ;  /* 0x000000df1c00720c */ /* 0x000fe20003f86270 */
[----:B---3--:R-:W-:Y:S01]  /*c840*/  FFMA.FTZ R29, -R238, R213, R29 ;  /* 0x000000d5ee1d7223 */ /* 0x008fe2000001011d */
[----:B------:R-:W-:Y:S01]  /*c850*/  I2FP.F32.S32 R207, R207 ;  /* 0x000000cf00cf7245 */ /* 0x000fe20000201400 */
[----:B------:R-:W-:Y:S01]  /*c860*/  FMUL.FTZ R31, R20, R195 ;  /* 0x000000c3141f7220 */ /* 0x000fe20000410000 */
[----:B------:R-:W-:Y:S01]  /*c870*/  MUFU.TANH R21, R21 ;  /* 0x0000001500157308 */ /* 0x000fe20000002400 */
[----:B------:R-:W-:Y:S01]  /*c880*/  ISETP.GE.AND P2, PT, R28, R225, PT ;  /* 0x000000e11c00720c */ /* 0x000fe20003f46270 */
[----:B------:R-:W-:Y:S01]  /*c890*/  VIADD R20, R41, 0xffffff21 ;  /* 0xffffff2129147836 */ /* 0x000fe20000000000 */
[----:B------:R-:W-:-:S02]  /*c8a0*/  I2FP.F32.S32 R26, R26 ;  /* 0x0000001a001a7245 */ /* 0x000fc40000201400 */
[----:B------:R-:W-:-:S03]  /*c8b0*/  ISETP.GE.AND P3, PT, R28, R222, PT ;  /* 0x000000de1c00720c */ /* 0x000fc60003f66270 */
[----:B------:R-:W1:Y:S01]  /*c8c0*/  MUFU.TANH R23, R23 ;  /* 0x0000001700177308 */ /* 0x000e620000002400 */
[----:B------:R-:W-:Y:S01]  /*c8d0*/  FSEL R24, R24, -INF , P4 ;  /* 0xff80000018187808 */ /* 0x000fe20002000000 */
[C---:B----4-:R-:W-:Y:S01]  /*c8e0*/  FFMA.FTZ R25, -R238.reuse, R207, R25 ;  /* 0x000000cfee197223 */ /* 0x050fe20000010119 */
[----:B------:R-:W-:Y:S01]  /*c8f0*/  FSEL R29, R29, -INF , P2 ;  /* 0xff8000001d1d7808 */ /* 0x000fe20001000000 */
[----:B-----5:R-:W-:Y:S01]  /*c900*/  FFMA.FTZ R26, -R238, R26, R27 ;  /* 0x0000001aee1a7223 */ /* 0x020fe2000001011b */
[----:B------:R-:W-:Y:S01]  /*c910*/  ISETP.GE.AND P5, PT, R28, R224, PT ;  /* 0x000000e01c00720c */ /* 0x000fe20003fa6270 */
[----:B------:R-:W-:Y:S01]  /*c920*/  FMUL.FTZ R22, R22, R195 ;  /* 0x000000c316167220 */ /* 0x000fe20000410000 */
[----:B------:R-:W-:Y:S01]  /*c930*/  ISETP.GE.AND P2, PT, R20, R225, PT ;  /* 0x000000e11400720c */ /* 0x000fe20003f46270 */
[----:B------:R-:W2:Y:S01]  /*c940*/  MUFU.TANH R31, R31 ;  /* 0x0000001f001f7308 */ /* 0x000ea20000002400 */
[----:B------:R-:W-:Y:S02]  /*c950*/  FSEL R213, R24, -INF , !P3 ;  /* 0xff80000018d57808 */ /* 0x000fe40005800000 */
[----:B------:R-:W-:-:S02]  /*c960*/  ISETP.GE.AND P3, PT, R20, R223, PT ;  /* 0x000000df1400720c */ /* 0x000fc40003f66270 */
[----:B------:R-:W-:Y:S02]  /*c970*/  IABS R199, R199 ;  /* 0x000000c700c77213 */ /* 0x000fe40000000000 */
[----:B------:R-:W-:Y:S02]  /*c980*/  IABS R183, R183 ;  /* 0x000000b700b77213 */ /* 0x000fe40000000000 */
[----:B------:R-:W-:Y:S02]  /*c990*/  FSEL R203, R29, -INF , !P5 ;  /* 0xff8000001dcb7808 */ /* 0x000fe40006800000 */
[----:B------:R-:W-:Y:S02]  /*c9a0*/  FSEL R201, R25, -INF , P2 ;  /* 0xff80000019c97808 */ /* 0x000fe40001000000 */
[C---:B------:R-:W-:Y:S01]  /*c9b0*/  ISETP.GE.AND P5, PT, R20.reuse, R224, PT ;  /* 0x000000e01400720c */ /* 0x040fe20003fa6270 */
[----:B------:R3:W4:Y:S01]  /*c9c0*/  MUFU.TANH R25, R22 ;  /* 0x0000001600197308 */ /* 0x0007220000002400 */
[----:B------:R-:W-:Y:S01]  /*c9d0*/  ISETP.GE.AND P4, PT, R20, R222, PT ;  /* 0x000000de1400720c */ /* 0x000fe20003f86270 */
[----:B------:R-:W-:Y:S01]  /*c9e0*/  VIADD R20, R41, 0xffffff28 ;  /* 0xffffff2829147836 */ /* 0x000fe20000000000 */
[----:B------:R-:W-:-:S02]  /*c9f0*/  FSEL R207, R26, -INF , P3 ;  /* 0xff8000001acf7808 */ /* 0x000fc40001800000 */
[----:B------:R-:W-:Y:S02]  /*ca00*/  I2FP.F32.S32 R26, R183 ;  /* 0x000000b7001a7245 */ /* 0x000fe40000201400 */
[----:B------:R-:W-:Y:S02]  /*ca10*/  IABS R205, R205 ;  /* 0x000000cd00cd7213 */ /* 0x000fe40000000000 */
[----:B------:R-:W-:Y:S01]  /*ca20*/  FSEL R201, R201, -INF , !P5 ;  /* 0xff800000c9c97808 */ /* 0x000fe20006800000 */
[----:B-1----:R-:W-:Y:S01]  /*ca30*/  FFMA.FTZ R26, -R238, R26, R23 ;  /* 0x0000001aee1a7223 */ /* 0x002fe20000010117 */
[----:B------:R-:W-:Y:S02]  /*ca40*/  FSEL R207, R207, -INF , !P4 ;  /* 0xff800000cfcf7808 */ /* 0x000fe40006000000 */
[----:B---3--:R-:W-:Y:S02]  /*ca50*/  I2FP.F32.S32 R22, R199 ;  /* 0x000000c700167245 */ /* 0x008fe40000201400 */
[----:B------:R-:W-:-:S02]  /*ca60*/  ISETP.GE.AND P2, PT, R20, R225, PT ;  /* 0x000000e11400720c */ /* 0x000fc40003f46270 */
[----:B------:R-:W-:Y:S01]  /*ca70*/  ISETP.GE.AND P5, PT, R20, R224, PT ;  /* 0x000000e01400720c */ /* 0x000fe20003fa6270 */
[----:B------:R-:W-:Y:S01]  /*ca80*/  FFMA.FTZ R27, -R238, R22, R21 ;  /* 0x00000016ee1b7223 */ /* 0x000fe20000010115 */
[C---:B------:R-:W-:Y:S02]  /*ca90*/  ISETP.GE.AND P3, PT, R20.reuse, R222, PT ;  /* 0x000000de1400720c */ /* 0x040fe40003f66270 */
[----:B------:R-:W-:Y:S02]  /*caa0*/  ISETP.GE.AND P4, PT, R20, R223, PT ;  /* 0x000000df1400720c */ /* 0x000fe40003f86270 */
[----:B------:R-:W1:Y:S01]  /*cab0*/  LDSM.16.M88.4 R20, [R184+0xa000] ;  /* 0x00a00000b814783b */ /* 0x000e620000000200 */
[----:B------:R-:W-:Y:S02]  /*cac0*/  I2FP.F32.S32 R205, R205 ;  /* 0x000000cd00cd7245 */ /* 0x000fe40000201400 */
[----:B------:R-:W-:-:S03]  /*cad0*/  IABS R197, R197 ;  /* 0x000000c500c57213 */ /* 0x000fc60000000000 */
[----:B--2---:R-:W-:Y:S01]  /*cae0*/  FFMA.FTZ R31, -R238, R205, R31 ;  /* 0x000000cdee1f7223 */ /* 0x004fe2000001011f */
[----:B------:R-:W-:-:S04]  /*caf0*/  I2FP.F32.S32 R24, R197 ;  /* 0x000000c500187245 */ /* 0x000fc80000201400 */
[----:B------:R-:W-:Y:S01]  /*cb00*/  FSEL R31, R31, -INF , P2 ;  /* 0xff8000001f1f7808 */ /* 0x000fe20001000000 */
[----:B----4-:R-:W-:-:S03]  /*cb10*/  FFMA.FTZ R24, -R238, R24, R25 ;  /* 0x00000018ee187223 */ /* 0x010fc60000010119 */
[----:B------:R-:W-:Y:S01]  /*cb20*/  FSEL R199, R31, -INF , !P5 ;  /* 0xff8000001fc77808 */ /* 0x000fe20006800000 */
[-C--:B------:R-:W-:Y:S01]  /*cb30*/  FMUL.FTZ R31, R18, R195.reuse ;  /* 0x000000c3121f7220 */ /* 0x080fe20000410000 */
[----:B------:R-:W-:Y:S01]  /*cb40*/  VIADD R25, R41, 0xffffff29 ;  /* 0xffffff2929197836 */ /* 0x000fe20000000000 */
[----:B------:R-:W-:Y:S01]  /*cb50*/  FSEL R205, R24, -INF , P4 ;  /* 0xff80000018cd7808 */ /* 0x000fe20002000000 */
[----:B------:R-:W-:-:S03]  /*cb60*/  FMUL.FTZ R29, R16, R195 ;  /* 0x000000c3101d7220 */ /* 0x000fc60000410000 */
[----:B------:R-:W2:Y:S01]  /*cb70*/  MUFU.TANH R31, R31 ;  /* 0x0000001f001f7308 */ /* 0x000ea20000002400 */
[----:B------:R-:W-:Y:S02]  /*cb80*/  FSEL R205, R205, -INF , !P3 ;  /* 0xff800000cdcd7808 */ /* 0x000fe40005800000 */
[C---:B------:R-:W-:Y:S02]  /*cb90*/  ISETP.GE.AND P2, PT, R25.reuse, R225, PT ;  /* 0x000000e11900720c */ /* 0x040fe40003f46270 */
[----:B------:R-:W-:Y:S01]  /*cba0*/  ISETP.GE.AND P3, PT, R25, R223, PT ;  /* 0x000000df1900720c */ /* 0x000fe20003f66270 */
[-C--:B------:R-:W-:Y:S01]  /*cbb0*/  FMUL.FTZ R17, R17, R195.reuse ;  /* 0x000000c311117220 */ /* 0x080fe20000410000 */
[----:B------:R-:W-:Y:S01]  /*cbc0*/  HMMA.16816.F32 R12, R52, R46, R12 ;  /* 0x0000002e340c723c */ /* 0x000fe2000000180c */
[----:B------:R-:W-:Y:S01]  /*cbd0*/  ISETP.GE.AND P5, PT, R25, R224, PT ;  /* 0x000000e01900720c */ /* 0x000fe20003fa6270 */
[----:B------:R-:W-:Y:S01]  /*cbe0*/  VIADD R24, R41, 0xffffff30 ;  /* 0xffffff3029187836 */ /* 0x000fe20000000000 */
[----:B------:R-:W-:Y:S01]  /*cbf0*/  ISETP.GE.AND P4, PT, R25, R222, PT ;  /* 0x000000de1900720c */ /* 0x000fe20003f86270 */
[----:B------:R-:W3:Y:S01]  /*cc00*/  MUFU.TANH R29, R29 ;  /* 0x0000001d001d7308 */ /* 0x000ee20000002400 */
[----:B------:R-:W-:Y:S01]  /*cc10*/  FSEL R27, R27, -INF , P2 ;  /* 0xff8000001b1b7808 */ /* 0x000fe20001000000 */
[----:B------:R-:W-:Y:S01]  /*cc20*/  FMUL.FTZ R19, R19, R195 ;  /* 0x000000c313137220 */ /* 0x000fe20000410000 */
[----:B------:R-:W-:-:S02]  /*cc30*/  FSEL R26, R26, -INF , P3 ;  /* 0xff8000001a1a7808 */ /* 0x000fc40001800000 */
[----:B------:R-:W-:Y:S02]  /*cc40*/  IABS R16, R234 ;  /* 0x000000ea00107213 */ /* 0x000fe40000000000 */
[----:B------:R-:W-:Y:S01]  /*cc50*/  FSEL R197, R27, -INF , !P5 ;  /* 0xff8000001bc57808 */ /* 0x000fe20006800000 */
[----:B------:R-:W4:Y:S01]  /*cc60*/  MUFU.TANH R17, R17 ;  /* 0x0000001100117308 */ /* 0x000f220000002400 */
[----:B------:R-:W-:Y:S02]  /*cc70*/  FSEL R183, R26, -INF , !P4 ;  /* 0xff8000001ab77808 */ /* 0x000fe40006000000 */
[C---:B------:R-:W-:Y:S02]  /*cc80*/  ISETP.GE.AND P2, PT, R24.reuse, R225, PT ;  /* 0x000000e11800720c */ /* 0x040fe40003f46270 */
[C---:B------:R-:W-:Y:S02]  /*cc90*/  ISETP.GE.AND P5, PT, R24.reuse, R224, PT ;  /* 0x000000e01800720c */ /* 0x040fe40003fa6270 */
[----:B------:R-:W-:-:S02]  /*cca0*/  ISETP.GE.AND P3, PT, R24, R222, PT ;  /* 0x000000de1800720c */ /* 0x000fc40003f66270 */
[----:B------:R-:W-:Y:S02]  /*ccb0*/  ISETP.GE.AND P4, PT, R24, R223, PT ;  /* 0x000000df1800720c */ /* 0x000fe40003f86270 */
[----:B------:R-:W-:Y:S01]  /*ccc0*/  I2FP.F32.S32 R16, R16 ;  /* 0x0000001000107245 */ /* 0x000fe20000201400 */
[----:B------:R-:W5:Y:S01]  /*ccd0*/  LDSM.16.M88.4 R24, [R132+0xa000] ;  /* 0x00a000008418783b */ /* 0x000f620000000200 */
[----:B------:R-:W4:Y:S01]  /*cce0*/  MUFU.TANH R19, R19 ;  /* 0x0000001300137308 */ /* 0x000f220000002400 */
[----:B------:R-:W-:Y:S01]  /*ccf0*/  IABS R18, R235 ;  /* 0x000000eb00127213 */ /* 0x000fe20000000000 */
[----:B-1----:R-:W-:Y:S01]  /*cd00*/  HMMA.16816.F32 R8, R168, R20, R8 ;  /* 0x00000014a808723c */ /* 0x002fe20000001808 */
[----:B--2---:R-:W-:Y:S01]  /*cd10*/  FFMA.FTZ R16, -R238, R16, R31 ;  /* 0x00000010ee107223 */ /* 0x004fe2000001011f */
[----:B------:R-:W-:Y:S02]  /*cd20*/  IABS R20, R165 ;  /* 0x000000a500147213 */ /* 0x000fe40000000000 */
[----:B------:R-:W-:-:S02]  /*cd30*/  I2FP.F32.S32 R18, R18 ;  /* 0x0000001200127245 */ /* 0x000fc40000201400 */
[----:B------:R-:W-:Y:S02]  /*cd40*/  IABS R21, R179 ;  /* 0x000000b300157213 */ /* 0x000fe40000000000 */
[----:B------:R-:W-:Y:S02]  /*cd50*/  FSEL R179, R16, -INF , P4 ;  /* 0xff80000010b37808 */ /* 0x000fe40002000000 */
[----:B------:R-:W-:Y:S01]  /*cd60*/  I2FP.F32.S32 R16, R20 ;  /* 0x0000001400107245 */ /* 0x000fe20000201400 */
[----:B---3--:R-:W-:Y:S01]  /*cd70*/  FFMA.FTZ R29, -R238, R18, R29 ;  /* 0x00000012ee1d7223 */ /* 0x008fe2000001011d */
[----:B------:R-:W-:Y:S01]  /*cd80*/  FMUL.FTZ R20, R12, R195 ;  /* 0x000000c30c147220 */ /* 0x000fe20000410000 */
[----:B------:R-:W-:Y:S01]  /*cd90*/  VIADD R18, R41, 0xffffff31 ;  /* 0xffffff3129127836 */ /* 0x000fe20000000000 */
[----:B------:R-:W-:Y:S01]  /*cda0*/  I2FP.F32.S32 R12, R21 ;  /* 0x00000015000c7245 */ /* 0x000fe20000201400 */
[----:B----4-:R-:W-:Y:S01]  /*cdb0*/  FFMA.FTZ R16, -R238, R16, R17 ;  /* 0x00000010ee107223 */ /* 0x010fe20000010111 */
[----:B------:R-:W-:Y:S01]  /*cdc0*/  FSEL R29, R29, -INF , P2 ;  /* 0xff8000001d1d7808 */ /* 0x000fe20001000000 */
[----:B------:R-:W1:Y:S01]  /*cdd0*/  MUFU.TANH R17, R20 ;  /* 0x0000001400117308 */ /* 0x000e620000002400 */
[----:B------:R-:W-:Y:S01]  /*cde0*/  ISETP.GE.AND P2, PT, R18, R225, PT ;  /* 0x000000e11200720c */ /* 0x000fe20003f46270 */
[----:B------:R-:W-:Y:S01]  /*cdf0*/  FFMA.FTZ R12, -R238, R12, R19 ;  /* 0x0000000cee0c7223 */ /* 0x000fe20000010113 */
[----:B------:R-:W-:Y:S01]  /*ce00*/  FMUL.FTZ R19, R14, R195 ;  /* 0x000000c30e137220 */ /* 0x000fe20000410000 */
[----:B------:R-:W-:-:S02]  /*ce10*/  FSEL R165, R29, -INF , !P5 ;  /* 0xff8000001da57808 */ /* 0x000fc40006800000 */
[----:B------:R-:W-:Y:S02]  /*ce20*/  ISETP.GE.AND P5, PT, R18, R224, PT ;  /* 0x000000e01200720c */ /* 0x000fe40003fa6270 */
[----:B------:R-:W-:Y:S01]  /*ce30*/  FSEL R16, R16, -INF , P2 ;  /* 0xff80000010107808 */ /* 0x000fe20001000000 */
[----:B------:R-:W2:Y:S01]  /*ce40*/  MUFU.TANH R19, R19 ;  /* 0x0000001300137308 */ /* 0x000ea20000002400 */
[----:B------:R-:W-:Y:S02]  /*ce50*/  IABS R14, R173 ;  /* 0x000000ad000e7213 */ /* 0x000fe40000000000 */
[----:B------:R-:W-:Y:S02]  /*ce60*/  FSEL R179, R179, -INF , !P3 ;  /* 0xff800000b3b37808 */ /* 0x000fe40005800000 */
[----:B------:R-:W-:Y:S02]  /*ce70*/  FSEL R173, R16, -INF , !P5 ;  /* 0xff80000010ad7808 */ /* 0x000fe40006800000 */
[----:B------:R-:W-:-:S02]  /*ce80*/  ISETP.GE.AND P3, PT, R18, R223, PT ;  /* 0x000000df1200720c */ /* 0x000fc40003f66270 */
[----:B------:R-:W-:Y:S02]  /*ce90*/  IABS R16, R177 ;  /* 0x000000b100107213 */ /* 0x000fe40000000000 */
[----:B------:R-:W-:Y:S01]  /*cea0*/  ISETP.GE.AND P4, PT, R18, R222, PT ;  /* 0x000000de1200720c */ /* 0x000fe20003f86270 */
[----:B------:R-:W-:Y:S01]  /*ceb0*/  VIADD R18, R41, 0xffffff38 ;  /* 0xffffff3829127836 */ /* 0x000fe20000000000 */
[----:B------:R-:W-:Y:S01]  /*cec0*/  I2FP.F32.S32 R14, R14 ;  /* 0x0000000e000e7245 */ /* 0x000fe20000201400 */
[-C--:B------:R-:W-:Y:S01]  /*ced0*/  FMUL.FTZ R13, R13, R195.reuse ;  /* 0x000000c30d0d7220 */ /* 0x080fe20000410000 */
[----:B------:R-:W-:Y:S01]  /*cee0*/  FMUL.FTZ R15, R15, R195 ;  /* 0x000000c30f0f7220 */ /* 0x000fe20000410000 */
[----:B------:R-:W-:Y:S01]  /*cef0*/  FSEL R177, R12, -INF , P3 ;  /* 0xff8000000cb17808 */ /* 0x000fe20001800000 */
[----:B------:R-:W-:Y:S02]  /*cf00*/  IMAD.MOV.U32 R12, RZ, RZ, R16 ;  /* 0x000000ffff0c7224 */ /* 0x000fe400078e0010 */
[----:B-1----:R-:W-:Y:S01]  /*cf10*/  FFMA.FTZ R17, -R238, R14, R17 ;  /* 0x0000000eee117223 */ /* 0x002fe20000010111 */
[----:B------:R-:W-:Y:S01]  /*cf20*/  HMMA.16816.F32 R20, R168, R22, R4 ;  /* 0x00000016a814723c */ /* 0x000fe20000001804 */
[----:B------:R-:W-:Y:S01]  /*cf30*/  ISETP.GE.AND P2, PT, R18, R225, PT ;  /* 0x000000e11200720c */ /* 0x000fe20003f46270 */
[----:B------:R-:W1:Y:S01]  /*cf40*/  LDSM.16.M88.4 R4, [R184+0xa800] ;  /* 0x00a80000b804783b */ /* 0x000e620000000200 */
[----:B------:R-:W3:Y:S01]  /*cf50*/  MUFU.TANH R13, R13 ;  /* 0x0000000d000d7308 */ /* 0x000ee20000002400 */
[----:B------:R-:W-:-:S02]  /*cf60*/  I2FP.F32.S32 R12, R12 ;  /* 0x0000000c000c7245 */ /* 0x000fc40000201400 */
[----:B------:R-:W-:Y:S02]  /*cf70*/  ISETP.GE.AND P5, PT, R18, R224, PT ;  /* 0x000000e01200720c */ /* 0x000fe40003fa6270 */
[----:B------:R-:W-:-:S03]  /*cf80*/  FSEL R17, R17, -INF , P2 ;  /* 0xff80000011117808 */ /* 0x000fc60001000000 */
[----:B------:R-:W4:Y:S01]  /*cf90*/  MUFU.TANH R15, R15 ;  /* 0x0000000f000f7308 */ /* 0x000f220000002400 */
[----:B------:R-:W-:Y:S02]  /*cfa0*/  IABS R181, R181 ;  /* 0x000000b500b57213 */ /* 0x000fe40000000000 */
[----:B------:R-:W-:Y:S01]  /*cfb0*/  IABS R14, R167 ;  /* 0x000000a7000e7213 */ /* 0x000fe20000000000 */
[----:B-----5:R-:W-:Y:S01]  /*cfc0*/  HMMA.16816.F32 R8, R52, R24, R8 ;  /* 0x000000183408723c */ /* 0x020fe20000001808 */
[----:B------:R-:W-:Y:S01]  /*cfd0*/  FSEL R177, R177, -INF , !P4 ;  /* 0xff800000b1b17808 */ /* 0x000fe20006000000 */
[----:B--2---:R-:W-:Y:S01]  /*cfe0*/  FFMA.FTZ R12, -R238, R12, R19 ;  /* 0x0000000cee0c7223 */ /* 0x004fe20000010113 */
[C---:B------:R-:W-:Y:S02]  /*cff0*/  ISETP.GE.AND P3, PT, R18.reuse, R222, PT ;  /* 0x000000de1200720c */ /* 0x040fe40003f66270 */
[----:B------:R-:W-:Y:S01]  /*d000*/  ISETP.GE.AND P4, PT, R18, R223, PT ;  /* 0x000000df1200720c */ /* 0x000fe20003f86270 */
[----:B------:R-:W-:Y:S01]  /*d010*/  IMAD.MOV.U32 R18, RZ, RZ, R181 ;  /* 0x000000ffff127224 */ /* 0x000fe200078e00b5 */
[----:B------:R-:W-:Y:S01]  /*d020*/  FSEL R167, R17, -INF , !P5 ;  /* 0xff80000011a77808 */ /* 0x000fe20006800000 */
[----:B------:R-:W-:Y:S01]  /*d030*/  IMAD.MOV.U32 R17, RZ, RZ, R14 ;  /* 0x000000ffff117224 */ /* 0x000fe200078e000e */
[----:B------:R-:W-:-:S02]  /*d040*/  FSEL R181, R12, -INF , P4 ;  /* 0xff8000000cb57808 */ /* 0x000fc40002000000 */
[----:B------:R-:W-:Y:S02]  /*d050*/  I2FP.F32.S32 R14, R18 ;  /* 0x00000012000e7245 */ /* 0x000fe40000201400 */
[----:B------:R-:W-:Y:S01]  /*d060*/  I2FP.F32.S32 R12, R17 ;  /* 0x00000011000c7245 */ /* 0x000fe20000201400 */
[----:B------:R-:W-:Y:S02]  /*d070*/  VIADD R16, R41, 0xffffff39 ;  /* 0xffffff3929107836 */ /* 0x000fe40000000000 */
[C---:B---3--:R-:W-:Y:S02]  /*d080*/  FFMA.FTZ R17, -R238.reuse, R14, R13 ;  /* 0x0000000eee117223 */ /* 0x048fe4000001010d */
[----:B----4-:R-:W-:Y:S02]  /*d090*/  FFMA.FTZ R18, -R238, R12, R15 ;  /* 0x0000000cee127223 */ /* 0x010fe4000001010f */
[----:B------:R-:W2:Y:S01]  /*d0a0*/  LDSM.16.M88.4 R12, [R132+0xa800] ;  /* 0x00a80000840c783b */ /* 0x000ea20000000200 */
[----:B------:R-:W-:Y:S01]  /*d0b0*/  ISETP.GE.AND P2, PT, R16, R225, PT ;  /* 0x000000e11000720c */ /* 0x000fe20003f46270 */
[----:B------:R-:W-:Y:S01]  /*d0c0*/  HMMA.16816.F32 R24, R52, R26, R20 ;  /* 0x0000001a3418723c */ /* 0x000fe20000001814 */
[-C--:B------:R-:W-:Y:S01]  /*d0d0*/  FMUL.FTZ R21, R10, R195.reuse ;  /* 0x000000c30a157220 */ /* 0x080fe20000410000 */
[----:B------:R-:W-:Y:S01]  /*d0e0*/  FMUL.FTZ R8, R8, R195 ;  /* 0x000000c308087220 */ /* 0x000fe20000410000 */
[----:B------:R-:W-:-:S02]  /*d0f0*/  FSEL R20, R17, -INF , P2 ;  /* 0xff80000011147808 */ /* 0x000fc40001000000 */
[----:B------:R-:W3:Y:S01]  /*d100*/  MUFU.TANH R17, R21 ;  /* 0x0000001500117308 */ /* 0x000ee20000002400 */
[----:B------:R-:W-:-:S07]  /*d110*/  FMUL.FTZ R9, R9, R195 ;  /* 0x000000c309097220 */ /* 0x000fce0000410000 */
[----:B------:R4:W5:Y:S01]  /*d120*/  MUFU.TANH R19, R8 ;  /* 0x0000000800137308 */ /* 0x0009620000002400 */
[----:B------:R-:W-:Y:S01]  /*d130*/  FSEL R181, R181, -INF , !P3 ;  /* 0xff800000b5b57808 */ /* 0x000fe20005800000 */
[----:B-1----:R-:W-:Y:S01]  /*d140*/  HMMA.16816.F32 R160, R168, R4, R160 ;  /* 0x00000004a8a0723c */ /* 0x002fe200000018a0 */
[----:B------:R-:W-:Y:S02]  /*d150*/  IABS R10, R175 ;  /* 0x000000af000a7213 */ /* 0x000fe40000000000 */
[----:B------:R-:W-:-:S03]  /*d160*/  ISETP.GE.AND P3, PT, R16, R223, PT ;  /* 0x000000df1000720c */ /* 0x000fc60003f66270 */
[----:B------:R-:W1:Y:S01]  /*d170*/  MUFU.TANH R9, R9 ;  /* 0x0000000900097308 */ /* 0x000e620000002400 */
[C---:B------:R-:W-:Y:S02]  /*d180*/  ISETP.GE.AND P5, PT, R16.reuse, R224, PT ;  /* 0x000000e01000720c */ /* 0x040fe40003fa6270 */
[----:B------:R-:W-:Y:S02]  /*d190*/  ISETP.GE.AND P4, PT, R16, R222, PT ;  /* 0x000000de1000720c */ /* 0x000fe40003f86270 */
[----:B----4-:R-:W-:Y:S01]  /*d1a0*/  IABS R8, R229 ;  /* 0x000000e500087213 */ /* 0x010fe20000000000 */
[----:B------:R-:W-:Y:S01]  /*d1b0*/  VIADD R16, R41, 0xffffff40 ;  /* 0xffffff4029107836 */ /* 0x000fe20000000000 */
[----:B------:R-:W-:Y:S02]  /*d1c0*/  I2FP.F32.S32 R10, R10 ;  /* 0x0000000a000a7245 */ /* 0x000fe40000201400 */
[----:B------:R-:W-:Y:S01]  /*d1d0*/  I2FP.F32.S32 R8, R8 ;  /* 0x0000000800087245 */ /* 0x000fe20000201400 */
[----:B------:R-:W-:Y:S01]  /*d1e0*/  FMUL.FTZ R5, R11, R195 ;  /* 0x000000c30b057220 */ /* 0x000fe20000410000 */
[----:B------:R-:W-:-:S02]  /*d1f0*/  FSEL R18, R18, -INF , P3 ;  /* 0xff80000012127808 */ /* 0x000fc40001800000 */
[----:B------:R-:W-:Y:S01]  /*d200*/  IABS R216, R216 ;  /* 0x000000d800d87213 */ /* 0x000fe20000000000 */
[----:B---3--:R-:W-:Y:S01]  /*d210*/  FFMA.FTZ R8, -R238, R8, R17 ;  /* 0x00000008ee087223 */ /* 0x008fe20000010111 */
[----:B------:R-:W-:Y:S01]  /*d220*/  FMUL.FTZ R17, R24, R195 ;  /* 0x000000c318117220 */ /* 0x000fe20000410000 */
[----:B------:R-:W-:Y:S01]  /*d230*/  FSEL R175, R20, -INF , !P5 ;  /* 0xff80000014af7808 */ /* 0x000fe20006800000 */
[----:B-----5:R-:W-:Y:S01]  /*d240*/  FFMA.FTZ R19, -R238, R10, R19 ;  /* 0x0000000aee137223 */ /* 0x020fe20000010113 */
[----:B------:R-:W-:Y:S02]  /*d250*/  FSEL R252, R18, -INF , !P4 ;  /* 0xff80000012fc7808 */ /* 0x000fe40006000000 */
[C---:B------:R-:W-:Y:S02]  /*d260*/  ISETP.GE.AND P2, PT, R16.reuse, R225, PT ;  /* 0x000000e11000720c */ /* 0x040fe40003f46270 */
[C---:B------:R-:W-:Y:S02]  /*d270*/  ISETP.GE.AND P5, PT, R16.reuse, R224, PT ;  /* 0x000000e01000720c */ /* 0x040fe40003fa6270 */
[----:B------:R-:W-:-:S02]  /*d280*/  ISETP.GE.AND P3, PT, R16, R222, PT ;  /* 0x000000de1000720c */ /* 0x000fc40003f66270 */
[----:B------:R-:W-:Y:S02]  /*d290*/  ISETP.GE.AND P4, PT, R16, R223, PT ;  /* 0x000000df1000720c */ /* 0x000fe40003f86270 */
[----:B------:R-:W-:Y:S01]  /*d2a0*/  IABS R214, R214 ;  /* 0x000000d600d67213 */ /* 0x000fe20000000000 */
[----:B------:R-:W-:Y:S01]  /*d2b0*/  VIADD R4, R41, 0xffffff41 ;  /* 0xffffff4129047836 */ /* 0x000fe20000000000 */
[----:B------:R-:W-:Y:S01]  /*d2c0*/  I2FP.F32.S32 R16, R216 ;  /* 0x000000d800107245 */ /* 0x000fe20000201400 */
[----:B------:R-:W3:Y:S01]  /*d2d0*/  MUFU.TANH R5, R5 ;  /* 0x0000000500057308 */ /* 0x000ee20000002400 */
[----:B------:R-:W-:Y:S02]  /*d2e0*/  FSEL R19, R19, -INF , P2 ;  /* 0xff80000013137808 */ /* 0x000fe40001000000 */
[----:B------:R-:W-:Y:S01]  /*d2f0*/  FSEL R250, R8, -INF , P4 ;  /* 0xff80000008fa7808 */ /* 0x000fe20002000000 */
[----:B------:R-:W-:Y:S02]  /*d300*/  IMAD.MOV.U32 R8, RZ, RZ, R214 ;  /* 0x000000ffff087224 */ /* 0x000fe400078e00d6 */
[----:B-1----:R-:W-:-:S02]  /*d310*/  FFMA.FTZ R16, -R238, R16, R9 ;  /* 0x00000010ee107223 */ /* 0x002fc40000010109 */
[----:B------:R-:W1:Y:S01]  /*d320*/  MUFU.TANH R17, R17 ;  /* 0x0000001100117308 */ /* 0x000e620000002400 */
[----:B------:R-:W-:Y:S02]  /*d330*/  ISETP.GE.AND P2, PT, R4, R225, PT ;  /* 0x000000e10400720c */ /* 0x000fe40003f46270 */
[----:B------:R-:W-:Y:S02]  /*d340*/  FSEL R234, R19, -INF , !P5 ;  /* 0xff80000013ea7808 */ /* 0x000fe40006800000 */
[----:B------:R-:W-:Y:S02]  /*d350*/  FSEL R250, R250, -INF , !P3 ;  /* 0xff800000fafa7808 */ /* 0x000fe40005800000 */
[C---:B------:R-:W-:Y:S02]  /*d360*/  ISETP.GE.AND P5, PT, R4.reuse, R224, PT ;  /* 0x000000e00400720c */ /* 0x040fe40003fa6270 */
[C---:B------:R-:W-:Y:S02]  /*d370*/  ISETP.GE.AND P4, PT, R4.reuse, R222, PT ;  /* 0x000000de0400720c */ /* 0x040fe40003f86270 */
[----:B------:R-:W-:-:S02]  /*d380*/  ISETP.GE.AND P3, PT, R4, R223, PT ;  /* 0x000000df0400720c */ /* 0x000fc40003f66270 */
[----:B------:R-:W-:Y:S02]  /*d390*/  I2FP.F32.S32 R4, R8 ;  /* 0x0000000800047245 */ /* 0x000fe40000201400 */
[----:B--2---:R-:W-:Y:S01]  /*d3a0*/  HMMA.16816.F32 R8, R52, R12, R160 ;  /* 0x0000000c3408723c */ /* 0x004fe200000018a0 */
[----:B------:R-:W-:Y:S01]  /*d3b0*/  FSEL R216, R16, -INF , P2 ;  /* 0xff80000010d87808 */ /* 0x000fe20001000000 */
[----:B------:R-:W-:Y:S01]  /*d3c0*/  FMUL.FTZ R13, R26, R195 ;  /* 0x000000c31a0d7220 */ /* 0x000fe20000410000 */
[----:B------:R-:W-:Y:S01]  /*d3d0*/  IABS R16, R206 ;  /* 0x000000ce00107213 */ /* 0x000fe20000000000 */
[----:B------:R-:W-:-:S03]  /*d3e0*/  VIADD R12, R41, 0xffffff48 ;  /* 0xffffff48290c7836 */ /* 0x000fc60000000000 */
[----:B------:R-:W-:Y:S01]  /*d3f0*/  I2FP.F32.S32 R16, R16 ;  /* 0x0000001000107245 */ /* 0x000fe20000201400 */
[----:B------:R-:W2:Y:S01]  /*d400*/  MUFU.TANH R13, R13 ;  /* 0x0000000d000d7308 */ /* 0x000ea20000002400 */
[C---:B---3--:R-:W-:Y:S01]  /*d410*/  FFMA.FTZ R4, -R238.reuse, R4, R5 ;  /* 0x00000004ee047223 */ /* 0x048fe20000010105 */
[----:B------:R-:W-:Y:S01]  /*d420*/  IABS R204, R204 ;  /* 0x000000cc00cc7213 */ /* 0x000fe20000000000 */
[----:B------:R-:W-:Y:S01]  /*d430*/  HMMA.16816.F32 R156, R168, R6, R156 ;  /* 0x00000006a89c723c */ /* 0x000fe2000000189c */
[----:B-1----:R-:W-:Y:S01]  /*d440*/  FFMA.FTZ R17, -R238, R16, R17 ;  /* 0x00000010ee117223 */ /* 0x002fe20000010111 */
[----:B------:R-:W-:Y:S01]  /*d450*/  ISETP.GE.AND P2, PT, R12, R225, PT ;  /* 0x000000e10c00720c */ /* 0x000fe20003f46270 */
[-C--:B------:R-:W-:Y:S01]  /*d460*/  FMUL.FTZ R5, R25, R195.reuse ;  /* 0x000000c319057220 */ /* 0x080fe20000410000 */
[----:B------:R-:W-:Y:S01]  /*d470*/  FMUL.FTZ R7, R27, R195 ;  /* 0x000000c31b077220 */ /* 0x000fe20000410000 */
[----:B------:R-:W-:Y:S01]  /*d480*/  FSEL R248, R4, -INF , P3 ;  /* 0xff80000004f87808 */ /* 0x000fe20001800000 */
[----:B------:R-:W-:Y:S01]  /*d490*/  IMAD.MOV.U32 R4, RZ, RZ, R204 ;  /* 0x000000ffff047224 */ /* 0x000fe200078e00cc */
[----:B------:R-:W-:-:S02]  /*d4a0*/  FSEL R214, R17, -INF , P2 ;  /* 0xff80000011d67808 */ /* 0x000fc40001000000 */
[----:B------:R-:W1:Y:S01]  /*d4b0*/  LDSM.16.M88.4 R16, [R184+0xb000] ;  /* 0x00b00000b810783b */ /* 0x000e620000000200 */
[----:B------:R-:W3:Y:S01]  /*d4c0*/  MUFU.TANH R5, R5 ;  /* 0x0000000500057308 */ /* 0x000ee20000002400 */
[----:B------:R-:W-:-:S07]  /*d4d0*/  I2FP.F32.S32 R4, R4 ;  /* 0x0000000400047245 */ /* 0x000fce0000201400 */
[----:B------:R-:W4:Y:S01]  /*d4e0*/  MUFU.TANH R7, R7 ;  /* 0x0000000700077308 */ /* 0x000f220000002400 */
[----:B------:R-:W-:Y:S01]  /*d4f0*/  FSEL R248, R248, -INF , !P4 ;  /* 0xff800000f8f87808 */ /* 0x000fe20006000000 */
[----:B--2---:R-:W-:Y:S01]  /*d500*/  FFMA.FTZ R4, -R238, R4, R13 ;  /* 0x00000004ee047223 */ /* 0x004fe2000001010d */
[----:B------:R-:W-:Y:S02]  /*d510*/  ISETP.GE.AND P4, PT, R12, R223, PT ;  /* 0x000000df0c00720c */ /* 0x000fe40003f86270 */
[----:B------:R-:W-:Y:S02]  /*d520*/  IABS R202, R202 ;  /* 0x000000ca00ca7213 */ /* 0x000fe40000000000 */
[----:B------:R-:W-:Y:S02]  /*d530*/  IABS R200, R200 ;  /* 0x000000c800c87213 */ /* 0x000fe40000000000 */
[----:B------:R-:W-:Y:S02]  /*d540*/  FSEL R236, R4, -INF , P4 ;  /* 0xff80000004ec7808 */ /* 0x000fe40002000000 */
[----:B------:R-:W-:-:S02]  /*d550*/  I2FP.F32.S32 R6, R202 ;  /* 0x000000ca00067245 */ /* 0x000fc40000201400 */
[----:B------:R-:W-:Y:S01]  /*d560*/  I2FP.F32.S32 R4, R200 ;  /* 0x000000c800047245 */ /* 0x000fe20000201400 */
[----:B------:R-:W-:Y:S02]  /*d570*/  FMUL.FTZ R8, R8, R195 ;  /* 0x000000c308087220 */ /* 0x000fe40000410000 */
[C---:B---3--:R-:W-:Y:S02]  /*d580*/  FFMA.FTZ R22, -R238.reuse, R6, R5 ;  /* 0x00000006ee167223 */ /* 0x048fe40000010105 */
[----:B----4-:R-:W-:Y:S02]  /*d590*/  FFMA.FTZ R23, -R238, R4, R7 ;  /* 0x00000004ee177223 */ /* 0x010fe40000010107 */
[----:B------:R-:W2:Y:S01]  /*d5a0*/  LDSM.16.M88.4 R4, [R132+0xb000] ;  /* 0x00b000008404783b */ /* 0x000ea20000000200 */
[----:B------:R-:W3:Y:S01]  /*d5b0*/  MUFU.TANH R21, R8 ;  /* 0x0000000800157308 */ /* 0x000ee20000002400 */
[----:B------:R-:W-:Y:S02]  /*d5c0*/  FSEL R216, R216, -INF , !P5 ;  /* 0xff800000d8d87808 */ /* 0x000fe40006800000 */
[----:B------:R-:W-:-:S02]  /*d5d0*/  ISETP.GE.AND P5, PT, R12, R224, PT ;  /* 0x000000e00c00720c */ /* 0x000fc40003fa6270 */
[----:B------:R-:W-:Y:S01]  /*d5e0*/  ISETP.GE.AND P3, PT, R12, R222, PT ;  /* 0x000000de0c00720c */ /* 0x000fe20003f66270 */
[C---:B------:R-:W-:Y:S02]  /*d5f0*/  VIADD R12, R41.reuse, 0xffffff49 ;  /* 0xffffff49290c7836 */ /* 0x040fe40000000000 */
[----:B------:R-:W-:Y:S01]  /*d600*/  FMUL.FTZ R25, R10, R195 ;  /* 0x000000c30a197220 */ /* 0x000fe20000410000 */
[----:B------:R-:W-:Y:S02]  /*d610*/  IABS R10, R198 ;  /* 0x000000c6000a7213 */ /* 0x000fe40000000000 */
[----:B------:R-:W-:Y:S02]  /*d620*/  FSEL R236, R236, -INF , !P3 ;  /* 0xff800000ecec7808 */ /* 0x000fe40005800000 */
[C---:B------:R-:W-:Y:S02]  /*d630*/  ISETP.GE.AND P2, PT, R12.reuse, R225, PT ;  /* 0x000000e10c00720c */ /* 0x040fe40003f46270 */
[----:B------:R-:W-:Y:S01]  /*d640*/  ISETP.GE.AND P3, PT, R12, R223, PT ;  /* 0x000000df0c00720c */ /* 0x000fe20003f66270 */
[----:B------:R-:W4:Y:S01]  /*d650*/  MUFU.TANH R25, R25 ;  /* 0x0000001900197308 */ /* 0x000f220000002400 */
[----:B------:R-:W-:Y:S01]  /*d660*/  FSEL R214, R214, -INF , !P5 ;  /* 0xff800000d6d67808 */ /* 0x000fe20006800000 */
[----:B------:R-:W-:Y:S01]  /*d670*/  VIADD R20, R41, 0xffffff50 ;  /* 0xffffff5029147836 */ /* 0x000fe20000000000 */
[----:B------:R-:W-:-:S02]  /*d680*/  ISETP.GE.AND P5, PT, R12, R224, PT ;  /* 0x000000e00c00720c */ /* 0x000fc40003fa6270 */
[----:B------:R-:W-:Y:S02]  /*d690*/  ISETP.GE.AND P4, PT, R12, R222, PT ;  /* 0x000000de0c00720c */ /* 0x000fe40003f86270 */
[----:B------:R-:W-:Y:S02]  /*d6a0*/  FSEL R22, R22, -INF , P2 ;  /* 0xff80000016167808 */ /* 0x000fe40001000000 */
[----:B------:R-:W-:Y:S02]  /*d6b0*/  FSEL R23, R23, -INF , P3 ;  /* 0xff80000017177808 */ /* 0x000fe40001800000 */
[----:B------:R-:W-:Y:S01]  /*d6c0*/  I2FP.F32.S32 R10, R10 ;  /* 0x0000000a000a7245 */ /* 0x000fe20000201400 */
[-C--:B------:R-:W-:Y:S01]  /*d6d0*/  FMUL.FTZ R9, R9, R195.reuse ;  /* 0x000000c309097220 */ /* 0x080fe20000410000 */
[----:B------:R-:W-:Y:S01]  /*d6e0*/  FSEL R206, R22, -INF , !P5 ;  /* 0xff80000016ce7808 */ /* 0x000fe20006800000 */
[----:B------:R-:W-:Y:S01]  /*d6f0*/  FMUL.FTZ R11, R11, R195 ;  /* 0x000000c30b0b7220 */ /* 0x000fe20000410000 */
[----:B------:R-:W-:Y:S01]  /*d700*/  FSEL R204, R23, -INF , !P4 ;  /* 0xff80000017cc7808 */ /* 0x000fe20006000000 */
[----:B---3--:R-:W-:Y:S01]  /*d710*/  FFMA.FTZ R10, -R238, R10, R21 ;  /* 0x0000000aee0a7223 */ /* 0x008fe20000010115 */
[----:B------:R-:W-:-:S02]  /*d720*/  ISETP.GE.AND P2, PT, R20, R225, PT ;  /* 0x000000e11400720c */ /* 0x000fc40003f46270 */
[C---:B------:R-:W-:Y:S02]  /*d730*/  ISETP.GE.AND P5, PT, R20.reuse, R224, PT ;  /* 0x000000e01400720c */ /* 0x040fe40003fa6270 */
[C---:B------:R-:W-:Y:S02]  /*d740*/  ISETP.GE.AND P3, PT, R20.reuse, R222, PT ;  /* 0x000000de1400720c */ /* 0x040fe40003f66270 */
[----:B------:R-:W-:Y:S02]  /*d750*/  ISETP.GE.AND P4, PT, R20, R223, PT ;  /* 0x000000df1400720c */ /* 0x000fe40003f86270 */
[----:B-1----:R-:W-:Y:S01]  /*d760*/  HMMA.16816.F32 R20, R168, R16, R152 ;  /* 0x00000010a814723c */ /* 0x002fe20000001898 */
[----:B------:R-:W-:Y:S01]  /*d770*/  IABS R8, R196 ;  /* 0x000000c400087213 */ /* 0x000fe20000000000 */
[----:B------:R-:W1:Y:S03]  /*d780*/  MUFU.TANH R9, R9 ;  /* 0x0000000900097308 */ /* 0x000e660000002400 */
[----:B------:R-:W-:-:S05]  /*d790*/  I2FP.F32.S32 R8, R8 ;  /* 0x0000000800087245 */ /* 0x000fca0000201400 */
[----:B------:R-:W3:Y:S01]  /*d7a0*/  MUFU.TANH R11, R11 ;  /* 0x0000000b000b7308 */ /* 0x000ee20000002400 */
[----:B----4-:R-:W-:Y:S01]  /*d7b0*/  FFMA.FTZ R8, -R238, R8, R25 ;  /* 0x00000008ee087223 */ /* 0x010fe20000010119 */
[----:B------:R-:W-:Y:S01]  /*d7c0*/  FSEL R10, R10, -INF , P2 ;  /* 0xff8000000a0a7808 */ /* 0x000fe20001000000 */
[----:B------:R-:W-:Y:S01]  /*d7d0*/  HMMA.16816.F32 R12, R52, R14, R156 ;  /* 0x0000000e340c723c */ /* 0x000fe2000000189c */
[----:B------:R-:W-:Y:S02]  /*d7e0*/  IABS R182, R182 ;  /* 0x000000b600b67213 */ /* 0x000fe40000000000 */
[----:B------:R-:W-:Y:S01]  /*d7f0*/  IABS R180, R180 ;  /* 0x000000b400b47213 */ /* 0x000fe20000000000 */
[----:B------:R-:W-:Y:S01]  /*d800*/  VIADD R16, R41, 0xffffff51 ;  /* 0xffffff5129107836 */ /* 0x000fe20000000000 */
[----:B------:R-:W-:Y:S02]  /*d810*/  FSEL R196, R10, -INF , !P5 ;  /* 0xff8000000ac47808 */ /* 0x000fe40006800000 */
[----:B------:R-:W-:-:S02]  /*d820*/  FSEL R200, R8, -INF , P4 ;  /* 0xff80000008c87808 */ /* 0x000fc40002000000 */
[----:B------:R-:W-:Y:S02]  /*d830*/  I2FP.F32.S32 R10, R182 ;  /* 0x000000b6000a7245 */ /* 0x000fe40000201400 */
[----:B------:R-:W-:Y:S01]  /*d840*/  I2FP.F32.S32 R8, R180 ;  /* 0x000000b400087245 */ /* 0x000fe20000201400 */
[----:B--2---:R-:W-:Y:S01]  /*d850*/  HMMA.16816.F32 R20, R52, R4, R20 ;  /* 0x000000043414723c */ /* 0x004fe20000001814 */
[----:B------:R-:W-:Y:S01]  /*d860*/  FSEL R200, R200, -INF , !P3 ;  /* 0xff800000c8c87808 */ /* 0x000fe20005800000 */
[----:B-1----:R-:W-:Y:S01]  /*d870*/  FFMA.FTZ R5, -R238, R10, R9 ;  /* 0x0000000aee057223 */ /* 0x002fe20000010109 */
[C---:B------:R-:W-:Y:S02]  /*d880*/  ISETP.GE.AND P2, PT, R16.reuse, R225, PT ;  /* 0x000000e11000720c */ /* 0x040fe40003f46270 */
[C---:B------:R-:W-:Y:S02]  /*d890*/  ISETP.GE.AND P5, PT, R16.reuse, R224, PT ;  /* 0x000000e01000720c */ /* 0x040fe40003fa6270 */
[----:B------:R-:W-:-:S02]  /*d8a0*/  ISETP.GE.AND P4, PT, R16, R222, PT ;  /* 0x000000de1000720c */ /* 0x000fc40003f86270 */
[----:B------:R-:W-:Y:S01]  /*d8b0*/  ISETP.GE.AND P3, PT, R16, R223, PT ;  /* 0x000000df1000720c */ /* 0x000fe20003f66270 */
[----:B---3--:R-:W-:Y:S02]  /*d8c0*/  FFMA.FTZ R16, -R238, R8, R11 ;  /* 0x00000008ee107223 */ /* 0x008fe4000001010b */
[----:B------:R-:W1:Y:S01]  /*d8d0*/  LDSM.16.M88.4 R8, [R184+0xb800] ;  /* 0x00b80000b808783b */ /* 0x000e620000000200 */
[-C--:B------:R-:W-:Y:S01]  /*d8e0*/  FMUL.FTZ R14, R14, R195.reuse ;  /* 0x000000c30e0e7220 */ /* 0x080fe20000410000 */
[-C--:B------:R-:W-:Y:S01]  /*d8f0*/  FMUL.FTZ R12, R12, R195.reuse ;  /* 0x000000c30c0c7220 */ /* 0x080fe20000410000 */
[----:B------:R-:W-:Y:S02]  /*d900*/  FSEL R5, R5, -INF , P2 ;  /* 0xff80000005057808 */ /* 0x000fe40001000000 */
[----:B------:R-:W2:Y:S01]  /*d910*/  MUFU.TANH R25, R14 ;  /* 0x0000000e00197308 */ /* 0x000ea20000002400 */
[----:B------:R-:W-:Y:S01]  /*d920*/  VIADD R4, R41, 0xffffff58 ;  /* 0xffffff5829047836 */ /* 0x000fe20000000000 */
[----:B------:R-:W-:Y:S01]  /*d930*/  FSEL R182, R5, -INF , !P5 ;  /* 0xff80000005b67808 */ /* 0x000fe20006800000 */
[----:B------:R-:W-:Y:S01]  /*d940*/  FMUL.FTZ R15, R15, R195 ;  /* 0x000000c30f0f7220 */ /* 0x000fe20000410000 */
[----:B------:R-:W-:-:S04]  /*d950*/  FSEL R16, R16, -INF , P3 ;  /* 0xff80000010107808 */ /* 0x000fc80001800000 */
[----:B------:R3:W4:Y:S01]  /*d960*/  MUFU.TANH R17, R12 ;  /* 0x0000000c00117308 */ /* 0x0007220000002400 */
[----:B------:R-:W-:Y:S01]  /*d970*/  IABS R5, R176 ;  /* 0x000000b000057213 */ /* 0x000fe20000000000 */
[----:B------:R-:W-:Y:S01]  /*d980*/  FMUL.FTZ R13, R13, R195 ;  /* 0x000000c30d0d7220 */ /* 0x000fe20000410000 */
[----:B------:R-:W-:Y:S02]  /*d990*/  FSEL R198, R16, -INF , !P4 ;  /* 0xff80000010c67808 */ /* 0x000fe40006000000 */
[C---:B------:R-:W-:Y:S02]  /*d9a0*/  ISETP.GE.AND P2, PT, R4.reuse, R225, PT ;  /* 0x000000e10400720c */ /* 0x040fe40003f46270 */
[C---:B------:R-:W-:Y:S02]  /*d9b0*/  ISETP.GE.AND P5, PT, R4.reuse, R224, PT ;  /* 0x000000e00400720c */ /* 0x040fe40003fa6270 */
[C---:B------:R-:W-:Y:S02]  /*d9c0*/  ISETP.GE.AND P3, PT, R4.reuse, R222, PT ;  /* 0x000000de0400720c */ /* 0x040fe40003f66270 */
[----:B------:R-:W-:Y:S01]  /*d9d0*/  ISETP.GE.AND P4, PT, R4, R223, PT ;  /* 0x000000df0400720c */ /* 0x000fe20003f86270 */
[----:B------:R-:W-:Y:S01]  /*d9e0*/  MUFU.TANH R15, R15 ;  /* 0x0000000f000f7308 */ /* 0x000fe20000002400 */
[----:B------:R-:W-:-:S02]  /*d9f0*/  I2FP.F32.S32 R4, R5 ;  /* 0x0000000500047245 */ /* 0x000fc40000201400 */
[----:B---3--:R-:W-:-:S05]  /*da00*/  IABS R12, R178 ;  /* 0x000000b2000c7213 */ /* 0x008fca0000000000 */
[----:B------:R3:W5:Y:S01]  /*da10*/  MUFU.TANH R5, R13 ;  /* 0x0000000d00057308 */ /* 0x0007620000002400 */
[----:B------:R-:W-:Y:S01]  /*da20*/  I2FP.F32.S32 R12, R12 ;  /* 0x0000000c000c7245 */ /* 0x000fe20000201400 */
[C---:B--2---:R-:W-:Y:S01]  /*da30*/  FFMA.FTZ R4, -R238.reuse, R4, R25 ;  /* 0x00000004ee047223 */ /* 0x044fe20000010119 */
[----:B------:R-:W-:Y:S01]  /*da40*/  HMMA.16816.F32 R148, R168, R18, R148 ;  /* 0x00000012a894723c */ /* 0x000fe20000001894 */
[----:B------:R-:W-:Y:S02]  /*da50*/  IABS R174, R174 ;  /* 0x000000ae00ae7213 */ /* 0x000fe40000000000 */
[----:B----4-:R-:W-:Y:S01]  /*da60*/  FFMA.FTZ R17, -R238, R12, R17 ;  /* 0x0000000cee117223 */ /* 0x010fe20000010111 */
[----:B------:R-:W-:Y:S01]  /*da70*/  IABS R172, R172 ;  /* 0x000000ac00ac7213 */ /* 0x000fe20000000000 */
[----:B------:R-:W-:Y:S01]  /*da80*/  VIADD R12, R41, 0xffffff59 ;  /* 0xffffff59290c7836 */ /* 0x000fe20000000000 */
[----:B------:R-:W-:Y:S02]  /*da90*/  FSEL R202, R4, -INF , P4 ;  /* 0xff80000004ca7808 */ /* 0x000fe40002000000 */
[----:B------:R-:W-:-:S02]  /*daa0*/  FSEL R17, R17, -INF , P2 ;  /* 0xff80000011117808 */ /* 0x000fc40001000000 */
[----:B------:R-:W-:Y:S02]  /*dab0*/  I2FP.F32.S32 R4, R172 ;  /* 0x000000ac00047245 */ /* 0x000fe40000201400 */
[----:B---3--:R-:W-:Y:S01]  /*dac0*/  I2FP.F32.S32 R13, R174 ;  /* 0x000000ae000d7245 */ /* 0x008fe20000201400 */
[----:B-1----:R-:W-:Y:S01]  /*dad0*/  HMMA.16816.F32 R144, R168, R8, R144 ;  /* 0x00000008a890723c */ /* 0x002fe20000001890 */
[----:B------:R-:W-:Y:S01]  /*dae0*/  FSEL R180, R17, -INF , !P5 ;  /* 0xff80000011b47808 */ /* 0x000fe20006800000 */
[----:B------:R-:W-:Y:S01]  /*daf0*/  FMUL.FTZ R20, R20, R195 ;  /* 0x000000c314147220 */ /* 0x000fe20000410000 */
[----:B------:R-:W-:Y:S01]  /*db00*/  FSEL R202, R202, -INF , !P3 ;  /* 0xff800000caca7808 */ /* 0x000fe20005800000 */
[----:B-----5:R-:W-:Y:S01]  /*db10*/  FFMA.FTZ R8, -R238, R13, R5 ;  /* 0x0000000dee087223 */ /* 0x020fe20000010105 */
[----:B------:R-:W-:Y:S01]  /*db20*/  ISETP.GE.AND P2, PT, R12, R225, PT ;  /* 0x000000e10c00720c */ /* 0x000fe20003f46270 */
[----:B------:R-:W-:Y:S01]  /*db30*/  FFMA.FTZ R16, -R238, R4, R15 ;  /* 0x00000004ee107223 */ /* 0x000fe2000001010f */
[----:B------:R-:W-:Y:S01]  /*db40*/  ISETP.GE.AND P5, PT, R12, R224, PT ;  /* 0x000000e00c00720c */ /* 0x000fe20003fa6270 */
[----:B------:R-:W-:Y:S01]  /*db50*/  FMUL.FTZ R9, R22, R195 ;  /* 0x000000c316097220 */ /* 0x000fe20000410000 */
[----:B------:R-:W-:-:S02]  /*db60*/  ISETP.GE.AND P4, PT, R12, R222, PT ;  /* 0x000000de0c00720c */ /* 0x000fc40003f86270 */
[----:B------:R-:W-:Y:S02]  /*db70*/  ISETP.GE.AND P3, PT, R12, R223, PT ;  /* 0x000000df0c00720c */ /* 0x000fe40003f66270 */
[----:B------:R-:W1:Y:S01]  /*db80*/  LDSM.16.M88.4 R12, [R132+0xb800] ;  /* 0x00b80000840c783b */ /* 0x000e620000000200 */
[----:B------:R-:W2:Y:S01]  /*db90*/  MUFU.TANH R5, R20 ;  /* 0x0000001400057308 */ /* 0x000ea20000002400 */
[----:B------:R-:W-:Y:S01]  /*dba0*/  HMMA.16816.F32 R148, R52, R6, R148 ;  /* 0x000000063494723c */ /* 0x000fe20000001894 */
[----:B------:R-:W-:-:S06]  /*dbb0*/  IABS R18, R166 ;  /* 0x000000a600127213 */ /* 0x000fcc0000000000 */
[----:B------:R-:W3:Y:S01]  /*dbc0*/  MUFU.TANH R9, R9 ;  /* 0x0000000900097308 */ /* 0x000ee20000002400 */
[----:B------:R-:W-:Y:S01]  /*dbd0*/  FSEL R184, R8, -INF , P2 ;  /* 0xff80000008b87808 */ /* 0x000fe20001000000 */
[-C--:B------:R-:W-:Y:S01]  /*dbe0*/  FMUL.FTZ R23, R23, R195.reuse ;  /* 0x000000c317177220 */ /* 0x080fe20000410000 */
[----:B------:R-:W-:Y:S01]  /*dbf0*/  IABS R8, R164 ;  /* 0x000000a400087213 */ /* 0x000fe20000000000 */
[----:B------:R-:W-:Y:S01]  /*dc00*/  VIADD R4, R41, 0xffffff60 ;  /* 0xffffff6029047836 */ /* 0x000fe20000000000 */
[----:B------:R-:W-:Y:S01]  /*dc10*/  FSEL R178, R16, -INF , P3 ;  /* 0xff80000010b27808 */ /* 0x000fe20001800000 */
[----:B------:R-:W-:Y:S01]  /*dc20*/  FMUL.FTZ R17, R21, R195 ;  /* 0x000000c315117220 */ /* 0x000fe20000410000 */
[----:B------:R-:W-:Y:S02]  /*dc30*/  I2FP.F32.S32 R16, R18 ;  /* 0x0000001200107245 */ /* 0x000fe40000201400 */
[----:B------:R-:W-:Y:S02]  /*dc40*/  IABS R138, R138 ;  /* 0x0000008a008a7213 */ /* 0x000fe40000000000 */
[----:B------:R-:W-:-:S02]  /*dc50*/  IABS R139, R139 ;  /* 0x0000008b008b7213 */ /* 0x000fc40000000000 */
[----:B------:R-:W-:Y:S02]  /*dc60*/  IABS R136, R136 ;  /* 0x0000008800887213 */ /* 0x000fe40000000000 */
[----:B------:R-:W-:Y:S01]  /*dc70*/  IABS R67, R67 ;  /* 0x0000004300437213 */ /* 0x000fe20000000000 */
[----:B------:R-:W-:Y:S01]  /*dc80*/  HMMA.16816.F32 R140, R168, R10, R140 ;  /* 0x0000000aa88c723c */ /* 0x000fe2000000188c */
[----:B------:R-:W-:Y:S01]  /*dc90*/  I2FP.F32.S32 R8, R8 ;  /* 0x0000000800087245 */ /* 0x000fe20000201400 */
[----:B--2---:R-:W-:Y:S01]  /*dca0*/  FFMA.FTZ R16, -R238, R16, R5 ;  /* 0x00000010ee107223 */ /* 0x004fe20000010105 */
[----:B------:R-:W-:Y:S01]  /*dcb0*/  FSEL R178, R178, -INF , !P4 ;  /* 0xff800000b2b27808 */ /* 0x000fe20006000000 */
[----:B------:R-:W2:Y:S01]  /*dcc0*/  MUFU.TANH R5, R23 ;  /* 0x0000001700057308 */ /* 0x000ea20000002400 */
[----:B------:R-:W-:Y:S01]  /*dcd0*/  ISETP.GE.AND P2, PT, R4, R225, PT ;  /* 0x000000e10400720c */ /* 0x000fe20003f46270 */
[----:B---3--:R-:W-:Y:S01]  /*dce0*/  FFMA.FTZ R8, -R238, R8, R9 ;  /* 0x00000008ee087223 */ /* 0x008fe20000010109 */
[----:B------:R-:W-:Y:S01]  /*dcf0*/  ISETP.GE.AND P4, PT, R4, R223, PT ;  /* 0x000000df0400720c */ /* 0x000fe20003f86270 */
[----:B------:R-:W-:-:S04]  /*dd00*/  DEPBAR.LE SB0, 0x0 ;  /* 0x000080000000791a */ /* 0x000fc80000000000 */
[----:B------:R-:W-:Y:S01]  /*dd10*/  FSEL R184, R184, -INF , !P5 ;  /* 0xff800000b8b87808 */ /* 0x000fe20006800000 */
[----:B------:R-:W3:Y:S01]  /*dd20*/  MUFU.TANH R17, R17 ;  /* 0x0000001100117308 */ /* 0x000ee20000002400 */
[C---:B------:R-:W-:Y:S02]  /*dd30*/  ISETP.GE.AND P5, PT, R4.reuse, R224, PT ;  /* 0x000000e00400720c */ /* 0x040fe40003fa6270 */
[----:B------:R-:W-:Y:S01]  /*dd40*/  ISETP.GE.AND P3, PT, R4, R222, PT ;  /* 0x000000de0400720c */ /* 0x000fe20003f66270 */
[----:B------:R-:W-:Y:S01]  /*dd50*/  VIADD R4, R41, 0xffffff61 ;  /* 0xffffff6129047836 */ /* 0x000fe20000000000 */
[----:B------:R-:W-:Y:S01]  /*dd60*/  FSEL R16, R16, -INF , P2 ;  /* 0xff80000010107808 */ /* 0x000fe20001000000 */
[----:B------:R-:W-:Y:S01]  /*dd70*/  FMUL.FTZ R148, R148, R195 ;  /* 0x000000c394947220 */ /* 0x000fe20000410000 */
[----:B------:R-:W-:Y:S02]  /*dd80*/  FSEL R8, R8, -INF , P4 ;  /* 0xff80000008087808 */ /* 0x000fe40002000000 */
[----:B------:R-:W-:Y:S01]  /*dd90*/  FSEL R172, R16, -INF , !P5 ;  /* 0xff80000010ac7808 */ /* 0x000fe20006800000 */
[----:B------:R-:W4:Y:S01]  /*dda0*/  MUFU.TANH R7, R148 ;  /* 0x0000009400077308 */ /* 0x000f220000002400 */
[----:B------:R-:W-:-:S02]  /*ddb0*/  FSEL R176, R8, -INF , !P3 ;  /* 0xff80000008b07808 */ /* 0x000fc40005800000 */
[C---:B------:R-:W-:Y:S02]  /*ddc0*/  ISETP.GE.AND P2, PT, R4.reuse, R225, PT ;  /* 0x000000e10400720c */ /* 0x040fe40003f46270 */
[C---:B------:R-:W-:Y:S02]  /*ddd0*/  ISETP.GE.AND P5, PT, R4.reuse, R224, PT ;  /* 0x000000e00400720c */ /* 0x040fe40003fa6270 */
[C---:B------:R-:W-:Y:S02]  /*dde0*/  ISETP.GE.AND P4, PT, R4.reuse, R222, PT ;  /* 0x000000de0400720c */ /* 0x040fe40003f86270 */
[----:B------:R-:W-:Y:S02]  /*ddf0*/  ISETP.GE.AND P3, PT, R4, R223, PT ;  /* 0x000000df0400720c */ /* 0x000fe40003f66270 */
[----:B------:R-:W-:Y:S01]  /*de00*/  I2FP.F32.S32 R4, R138 ;  /* 0x0000008a00047245 */ /* 0x000fe20000201400 */
[----:B-1----:R-:W-:Y:S01]  /*de10*/  HMMA.16816.F32 R144, R52, R12, R144 ;  /* 0x0000000c3490723c */ /* 0x002fe20000001890 */
[----:B------:R-:W-:-:S03]  /*de20*/  I2FP.F32.S32 R139, R139 ;  /* 0x0000008b008b7245 */ /* 0x000fc60000201400 */
[----:B--2---:R-:W-:Y:S01]  /*de30*/  FFMA.FTZ R4, -R238, R4, R5 ;  /* 0x00000004ee047223 */ /* 0x004fe20000010105 */
[----:B------:R-:W-:Y:S01]  /*de40*/  IABS R5, R137 ;  /* 0x0000008900057213 */ /* 0x000fe20000000000 */
[----:B------:R-:W-:Y:S01]  /*de50*/  FMUL.FTZ R9, R150, R195 ;  /* 0x000000c396097220 */ /* 0x000fe20000410000 */
[----:B---3--:R-:W-:Y:S02]  /*de60*/  FFMA.FTZ R17, -R238, R139, R17 ;  /* 0x0000008bee117223 */ /* 0x008fe40000010111 */
[----:B------:R-:W-:Y:S01]  /*de70*/  FSEL R174, R4, -INF , P3 ;  /* 0xff80000004ae7808 */ /* 0x000fe20001800000 */
[----:B------:R-:W-:Y:S01]  /*de80*/  VIADD R6, R41, 0xffffff68 ;  /* 0xffffff6829067836 */ /* 0x000fe20000000000 */
[----:B------:R-:W-:Y:S01]  /*de90*/  I2FP.F32.S32 R4, R5 ;  /* 0x0000000500047245 */ /* 0x000fe20000201400 */
[----:B------:R-:W-:Y:S01]  /*dea0*/  FMUL.FTZ R149, R149, R195 ;  /* 0x000000c395957220 */ /* 0x000fe20000410000 */
[----:B------:R-:W-:Y:S01]  /*deb0*/  FSEL R17, R17, -INF , P2 ;  /* 0xff80000011117808 */ /* 0x000fe20001000000 */
[----:B------:R-:W1:Y:S01]  /*dec0*/  MUFU.TANH R9, R9 ;  /* 0x0000000900097308 */ /* 0x000e620000002400 */
[----:B------:R-:W-:Y:S01]  /*ded0*/  ISETP.GE.AND P2, PT, R6, R225, PT ;  /* 0x000000e10600720c */ /* 0x000fe20003f46270 */
[----:B----4-:R-:W-:Y:S01]  /*dee0*/  FFMA.FTZ R8, -R238, R4, R7 ;  /* 0x00000004ee087223 */ /* 0x010fe20000010107 */
[----:B------:R-:W-:-:S02]  /*def0*/  FSEL R164, R17, -INF , !P5 ;  /* 0xff80000011a47808 */ /* 0x000fc40006800000 */
[----:B------:R-:W-:-:S03]  /*df00*/  ISETP.GE.AND P5, PT, R6, R224, PT ;  /* 0x000000e00600720c */ /* 0x000fc60003fa6270 */
[----:B------:R-:W2:Y:S01]  /*df10*/  MUFU.TANH R5, R149 ;  /* 0x0000009500057308 */ /* 0x000ea20000002400 */
[----:B------:R-:W-:Y:S02]  /*df20*/  FSEL R174, R174, -INF , !P4 ;  /* 0xff800000aeae7808 */ /* 0x000fe40006000000 */
[----:B------:R-:W-:Y:S02]  /*df30*/  FSEL R8, R8, -INF , P2 ;  /* 0xff80000008087808 */ /* 0x000fe40001000000 */
[C---:B------:R-:W-:Y:S02]  /*df40*/  ISETP.GE.AND P3, PT, R6.reuse, R222, PT ;  /* 0x000000de0600720c */ /* 0x040fe40003f66270 */
[----:B------:R-:W-:Y:S01]  /*df50*/  ISETP.GE.AND P4, PT, R6, R223, PT ;  /* 0x000000df0600720c */ /* 0x000fe20003f86270 */
[----:B------:R-:W-:Y:S01]  /*df60*/  IMAD.MOV.U32 R6, RZ, RZ, R136 ;  /* 0x000000ffff067224 */ /* 0x000fe200078e0088 */
[----:B------:R-:W-:Y:S01]  /*df70*/  FSEL R166, R8, -INF , !P5 ;  /* 0xff80000008a67808 */ /* 0x000fe20006800000 */
[----:B------:R-:W-:Y:S01]  /*df80*/  FMUL.FTZ R7, R144, R195 ;  /* 0x000000c390077220 */ /* 0x000fe20000410000 */
[----:B------:R-:W-:-:S02]  /*df90*/  IMAD.MOV.U32 R8, RZ, RZ, R67 ;  /* 0x000000ffff087224 */ /* 0x000fc400078e0043 */
[----:B------:R-:W-:Y:S01]  /*dfa0*/  I2FP.F32.S32 R6, R6 ;  /* 0x0000000600067245 */ /* 0x000fe20000201400 */
[----:B------:R-:W-:Y:S02]  /*dfb0*/  VIADD R4, R41, 0xffffff69 ;  /* 0xffffff6929047836 */ /* 0x000fe40000000000 */
[----:B------:R-:W-:Y:S01]  /*dfc0*/  I2FP.F32.S32 R8, R8 ;  /* 0x0000000800087245 */ /* 0x000fe20000201400 */
[----:B------:R-:W3:Y:S01]  /*dfd0*/  MUFU.TANH R7, R7 ;  /* 0x0000000700077308 */ /* 0x000ee20000002400 */
[----:B------:R-:W-:Y:S01]  /*dfe0*/  FMUL.FTZ R151, R151, R195 ;  /* 0x000000c397977220 */ /* 0x000fe20000410000 */
[----:B-1----:R-:W-:Y:S01]  /*dff0*/  FFMA.FTZ R168, -R238, R6, R9 ;  /* 0x00000006eea87223 */ /* 0x002fe20000010109 */
[----:B------:R-:W-:Y:S01]  /*e000*/  ISETP.GE.AND P2, PT, R4, R225, PT ;  /* 0x000000e10400720c */ /* 0x000fe20003f46270 */
[----:B--2---:R-:W-:Y:S01]  /*e010*/  FFMA.FTZ R5, -R238, R8, R5 ;  /* 0x00000008ee057223 */ /* 0x004fe20000010105 */
[----:B------:R-:W-:Y:S02]  /*e020*/  IABS R62, R62 ;  /* 0x0000003e003e7213 */ /* 0x000fe40000000000 */
[----:B------:R-:W-:Y:S01]  /*e030*/  FSEL R168, R168, -INF , P4 ;  /* 0xff800000a8a87808 */ /* 0x000fe20002000000 */
[----:B------:R-:W1:Y:S01]  /*e040*/  MUFU.TANH R9, R151 ;  /* 0x0000009700097308 */ /* 0x000e620000002400 */
[----:B------:R-:W-:-:S02]  /*e050*/  IABS R6, R63 ;  /* 0x0000003f00067213 */ /* 0x000fc40000000000 */
[----:B------:R-:W-:Y:S02]  /*e060*/  ISETP.GE.AND P5, PT, R4, R224, PT ;  /* 0x000000e00400720c */ /* 0x000fe40003fa6270 */
[----:B------:R-:W-:Y:S02]  /*e070*/  FSEL R5, R5, -INF , P2 ;  /* 0xff80000005057808 */ /* 0x000fe40001000000 */
[----:B------:R-:W-:Y:S02]  /*e080*/  FSEL R168, R168, -INF , !P3 ;  /* 0xff800000a8a87808 */ /* 0x000fe40005800000 */
[C---:B------:R-:W-:Y:S02]  /*e090*/  ISETP.GE.AND P4, PT, R4.reuse, R222, PT ;  /* 0x000000de0400720c */ /* 0x040fe40003f86270 */
[----:B------:R-:W-:Y:S01]  /*e0a0*/  ISETP.GE.AND P3, PT, R4, R223, PT ;  /* 0x000000df0400720c */ /* 0x000fe20003f66270 */
[----:B------:R-:W-:Y:S01]  /*e0b0*/  IMAD.MOV.U32 R4, RZ, RZ, R62 ;  /* 0x000000ffff047224 */ /* 0x000fe200078e003e */
[----:B------:R-:W-:-:S02]  /*e0c0*/  I2FP.F32.S32 R6, R6 ;  /* 0x0000000600067245 */ /* 0x000fc40000201400 */
[----:B------:R-:W-:Y:S01]  /*e0d0*/  FSEL R162, R5, -INF , !P5 ;  /* 0xff80000005a27808 */ /* 0x000fe20006800000 */
[-C--:B------:R-:W-:Y:S01]  /*e0e0*/  FMUL.FTZ R5, R145, R195.reuse ;  /* 0x000000c391057220 */ /* 0x080fe20000410000 */
[----:B------:R-:W-:Y:S01]  /*e0f0*/  HMMA.16816.F32 R140, R52, R14, R140 ;  /* 0x0000000e348c723c */ /* 0x000fe2000000188c */
[----:B------:R-:W-:Y:S01]  /*e100*/  FMUL.FTZ R146, R146, R195 ;  /* 0x000000c392927220 */ /* 0x000fe20000410000 */
[----:B------:R-:W-:Y:S01]  /*e110*/  I2FP.F32.S32 R4, R4 ;  /* 0x0000000400047245 */ /* 0x000fe20000201400 */
[C---:B---3--:R-:W-:Y:S01]  /*e120*/  FFMA.FTZ R6, -R238.reuse, R6, R7 ;  /* 0x00000006ee067223 */ /* 0x048fe20000010107 */
[----:B------:R-:W-:Y:S01]  /*e130*/  VIADD R7, R41, 0xffffff70 ;  /* 0xffffff7029077836 */ /* 0x000fe20000000000 */
[----:B------:R-:W2:Y:S02]  /*e140*/  MUFU.TANH R5, R5 ;  /* 0x0000000500057308 */ /* 0x000ea40000002400 */
[----:B-1----:R-:W-:Y:S02]  /*e150*/  FFMA.FTZ R4, -R238, R4, R9 ;  /* 0x00000004ee047223 */ /* 0x002fe40000010109 */
[----:B------:R-:W-:-:S04]  /*e160*/  ISETP.GE.AND P2, PT, R7, R225, PT ;  /* 0x000000e10700720c */ /* 0x000fc80003f46270 */
[----:B------:R-:W1:Y:S01]  /*e170*/  MUFU.TANH R11, R146 ;  /* 0x00000092000b7308 */ /* 0x000e620000002400 */
[----:B------:R-:W-:Y:S02]  /*e180*/  FSEL R4, R4, -INF , P3 ;  /* 0xff80000004047808 */ /* 0x000fe40001800000 */
[----:B------:R-:W-:Y:S02]  /*e190*/  FSEL R136, R6, -INF , P2 ;  /* 0xff80000006887808 */ /* 0x000fe40001000000 */
[----:B------:R-:W-:Y:S02]  /*e1a0*/  IABS R6, R59 ;  /* 0x0000003b00067213 */ /* 0x000fe40000000000 */
[----:B------:R-:W-:Y:S02]  /*e1b0*/  IABS R8, R61 ;  /* 0x0000003d00087213 */ /* 0x000fe40000000000 */
[----:B------:R-:W-:Y:S01]  /*e1c0*/  FSEL R160, R4, -INF , !P4 ;  /* 0xff80000004a07808 */ /* 0x000fe20006000000 */
[----:B------:R-:W-:Y:S01]  /*e1d0*/  VIADD R4, R41, 0xffffff71 ;  /* 0xffffff7129047836 */ /* 0x000fe20000000000 */
[----:B------:R-:W-:-:S02]  /*e1e0*/  ISETP.GE.AND P5, PT, R7, R224, PT ;  /* 0x000000e00700720c */ /* 0x000fc40003fa6270 */
[C---:B------:R-:W-:Y:S02]  /*e1f0*/  ISETP.GE.AND P3, PT, R7.reuse, R222, PT ;  /* 0x000000de0700720c */ /* 0x040fe40003f66270 */
[----:B------:R-:W-:Y:S01]  /*e200*/  ISETP.GE.AND P4, PT, R7, R223, PT ;  /* 0x000000df0700720c */ /* 0x000fe20003f86270 */
[-C--:B------:R-:W-:Y:S01]  /*e210*/  FMUL.FTZ R7, R147, R195.reuse ;  /* 0x000000c393077220 */ /* 0x080fe20000410000 */
[----:B------:R-:W-:Y:S01]  /*e220*/  I2FP.F32.S32 R6, R6 ;  /* 0x0000000600067245 */ /* 0x000fe20000201400 */
[----:B------:R-:W-:Y:S01]  /*e230*/  FMUL.FTZ R9, R140, R195 ;  /* 0x000000c38c097220 */ /* 0x000fe20000410000 */
[----:B------:R-:W-:Y:S02]  /*e240*/  I2FP.F32.S32 R8, R8 ;  /* 0x0000000800087245 */ /* 0x000fe40000201400 */
[----:B------:R-:W-:Y:S01]  /*e250*/  ISETP.GE.AND P2, PT, R4, R225, PT ;  /* 0x000000e10400720c */ /* 0x000fe20003f46270 */
[C---:B--2---:R-:W-:Y:S01]  /*e260*/  FFMA.FTZ R5, -R238.reuse, R6, R5 ;  /* 0x00000006ee057223 */ /* 0x044fe20000010105 */
[----:B------:R-:W2:Y:S01]  /*e270*/  MUFU.TANH R7, R7 ;  /* 0x0000000700077308 */ /* 0x000ea20000002400 */
[----:B-1----:R-:W-:Y:S01]  /*e280*/  FFMA.FTZ R8, -R238, R8, R11 ;  /* 0x00000008ee087223 */ /* 0x002fe2000001010b */
[----:B------:R-:W-:Y:S01]  /*e290*/  FMUL.FTZ R11, R141, R195 ;  /* 0x000000c38d0b7220 */ /* 0x000fe20000410000 */
[----:B------:R-:W-:-:S02]  /*e2a0*/  FSEL R136, R136, -INF , !P5 ;  /* 0xff80000088887808 */ /* 0x000fc40006800000 */
[----:B------:R-:W-:-:S03]  /*e2b0*/  FSEL R5, R5, -INF , P2 ;  /* 0xff80000005057808 */ /* 0x000fc60001000000 */
[----:B------:R-:W1:Y:S01]  /*e2c0*/  MUFU.TANH R9, R9 ;  /* 0x0000000900097308 */ /* 0x000e620000002400 */
[----:B------:R-:W-:Y:S01]  /*e2d0*/  ISETP.GE.AND P5, PT, R4, R224, PT ;  /* 0x000000e00400720c */ /* 0x000fe20003fa6270 */
[-C--:B------:R-:W-:Y:S01]  /*e2e0*/  FMUL.FTZ R142, R142, R195.reuse ;  /* 0x000000c38e8e7220 */ /* 0x080fe20000410000 */
[----:B------:R-:W-:Y:S01]  /*e2f0*/  FMUL.FTZ R195, R143, R195 ;  /* 0x000000c38fc37220 */ /* 0x000fe20000410000 */
[----:B------:R-:W-:Y:S02]  /*e300*/  FSEL R8, R8, -INF , P4 ;  /* 0xff80000008087808 */ /* 0x000fe40002000000 */
[----:B------:R-:W-:Y:S02]  /*e310*/  IABS R57, R57 ;  /* 0x0000003900397213 */ /* 0x000fe40000000000 */
[----:B------:R-:W3:Y:S01]  /*e320*/  MUFU.TANH R11, R11 ;  /* 0x0000000b000b7308 */ /* 0x000ee20000002400 */
[----:B------:R-:W-:Y:S02]  /*e330*/  FSEL R143, R5, -INF , !P5 ;  /* 0xff800000058f7808 */ /* 0x000fe40006800000 */
[----:B------:R-:W-:-:S02]  /*e340*/  IABS R51, R51 ;  /* 0x0000003300337213 */ /* 0x000fc40000000000 */
[----:B------:R-:W-:-:S03]  /*e350*/  FSEL R132, R8, -INF , !P3 ;  /* 0xff80000008847808 */ /* 0x000fc60005800000 */
[----:B------:R-:W4:Y:S01]  /*e360*/  MUFU.TANH R5, R142 ;  /* 0x0000008e00057308 */ /* 0x000f220000002400 */
[----:B------:R-:W-:Y:S02]  /*e370*/  I2FP.F32.S32 R57, R57 ;  /* 0x0000003900397245 */ /* 0x000fe40000201400 */
[C---:B------:R-:W-:Y:S02]  /*e380*/  ISETP.GE.AND P4, PT, R4.reuse, R222, PT ;  /* 0x000000de0400720c */ /* 0x040fe40003f86270 */
[----:B------:R-:W-:Y:S01]  /*e390*/  ISETP.GE.AND P3, PT, R4, R223, PT ;  /* 0x000000df0400720c */ /* 0x000fe20003f66270 */
[C---:B------:R-:W-:Y:S01]  /*e3a0*/  VIADD R4, R41.reuse, 0xffffff78 ;  /* 0xffffff7829047836 */ /* 0x040fe20000000000 */
[----:B------:R-:W-:Y:S02]  /*e3b0*/  I2FP.F32.S32 R51, R51 ;  /* 0x0000003300337245 */ /* 0x000fe40000201400 */
[----:B------:R-:W-:Y:S01]  /*e3c0*/  IABS R49, R49 ;  /* 0x0000003100317213 */ /* 0x000fe20000000000 */
[C---:B--2---:R-:W-:Y:S01]  /*e3d0*/  FFMA.FTZ R7, -R238.reuse, R57, R7 ;  /* 0x00000039ee077223 */ /* 0x044fe20000010107 */
[----:B------:R-:W-:Y:S01]  /*e3e0*/  IABS R45, R45 ;  /* 0x0000002d002d7213 */ /* 0x000fe20000000000 */
[----:B------:R-:W2:Y:S01]  /*e3f0*/  MUFU.TANH R195, R195 ;  /* 0x000000c300c37308 */ /* 0x000ea20000002400 */
[----:B------:R-:W-:Y:S01]  /*e400*/  I2FP.F32.S32 R6, R49 ;  /* 0x0000003100067245 */ /* 0x000fe20000201400 */
[----:B-1----:R-:W-:Y:S01]  /*e410*/  FFMA.FTZ R9, -R238, R51, R9 ;  /* 0x00000033ee097223 */ /* 0x002fe20000010109 */
[----:B------:R-:W-:Y:S01]  /*e420*/  ISETP.GE.AND P2, PT, R4, R225, PT ;  /* 0x000000e10400720c */ /* 0x000fe20003f46270 */
[----:B------:R-:W-:Y:S01]  /*e430*/  VIADD R41, R41, 0xffffff79 ;  /* 0xffffff7929297836 */ /* 0x000fe20000000000 */
[----:B------:R-:W-:Y:S01]  /*e440*/  I2FP.F32.S32 R8, R45 ;  /* 0x0000002d00087245 */ /* 0x000fe20000201400 */
[----:B---3--:R-:W-:Y:S01]  /*e450*/  FFMA.FTZ R6, -R238, R6, R11 ;  /* 0x00000006ee067223 */ /* 0x008fe2000001010b */
[----:B------:R-:W-:-:S02]  /*e460*/  FSEL R7, R7, -INF , P3 ;  /* 0xff80000007077808 */ /* 0x000fc40001800000 */
[----:B------:R-:W-:Y:S01]  /*e470*/  FSEL R9, R9, -INF , P2 ;  /* 0xff80000009097808 */ /* 0x000fe20001000000 */
[----:B------:R-:W-:Y:S01]  /*e480*/  BAR.SYNC.DEFER_BLOCKING 0x0 ;  /* 0x0000000000007b1d */ /* 0x000fe20000010000 */
[----:B------:R-:W-:Y:S01]  /*e490*/  ISETP.GE.AND P2, PT, R41, R225, PT ;  /* 0x000000e12900720c */ /* 0x000fe20003f46270 */
[----:B----4-:R-:W-:Y:S01]  /*e4a0*/  FFMA.FTZ R5, -R238, R8, R5 ;  /* 0x00000008ee057223 */ /* 0x010fe20000010105 */
[----:B------:R-:W-:Y:S02]  /*e4b0*/  IABS R43, R43 ;  /* 0x0000002b002b7213 */ /* 0x000fe40000000000 */
[----:B------:R-:W-:Y:S02]  /*e4c0*/  FSEL R139, R7, -INF , !P4 ;  /* 0xff800000078b7808 */ /* 0x000fe40006000000 */
[----:B------:R-:W-:Y:S02]  /*e4d0*/  ISETP.GE.AND P4, PT, R4, R223, PT ;  /* 0x000000df0400720c */ /* 0x000fe40003f86270 */
[----:B------:R-:W-:-:S02]  /*e4e0*/  FSEL R6, R6, -INF , P2 ;  /* 0xff80000006067808 */ /* 0x000fc40001000000 */
[----:B------:R-:W-:Y:S02]  /*e4f0*/  ISETP.GT.AND P2, PT, R187, R226, PT ;  /* 0x000000e2bb00720c */ /* 0x000fe40003f44270 */
[----:B------:R-:W-:Y:S02]  /*e500*/  I2FP.F32.S32 R43, R43 ;  /* 0x0000002b002b7245 */ /* 0x000fe40000201400 */
[----:B------:R-:W-:Y:S02]  /*e510*/  ISETP.GE.AND P3, PT, R4, R222, PT ;  /* 0x000000de0400720c */ /* 0x000fe40003f66270 */
[----:B------:R-:W-:Y:S01]  /*e520*/  FSEL R5, R5, -INF , P4 ;  /* 0xff80000005057808 */ /* 0x000fe20002000000 */
[----:B--2---:R-:W-:Y:S01]  /*e530*/  FFMA.FTZ R195, -R238, R43, R195 ;  /* 0x0000002beec37223 */ /* 0x004fe200000101c3 */
[----:B------:R-:W-:Y:S02]  /*e540*/  ISETP.GE.AND P5, PT, R4, R224, PT ;  /* 0x000000e00400720c */ /* 0x000fe40003fa6270 */
[----:B------:R-:W-:-:S02]  /*e550*/  FSEL R138, R5, -INF , !P3 ;  /* 0xff800000058a7808 */ /* 0x000fc40005800000 */
[----:B------:R-:W-:Y:S02]  /*e560*/  ISETP.GE.AND P3, PT, R41, R223, PT ;  /* 0x000000df2900720c */ /* 0x000fe40003f66270 */
[----:B------:R-:W-:Y:S01]  /*e570*/  FSEL R141, R9, -INF , !P5 ;  /* 0xff800000098d7808 */ /* 0x000fe20006800000 */
[----:B------:R-:W-:Y:S01]  /*e580*/  BSSY.RECONVERGENT B1, `(.L_x_7269) ;  /* 0x00000bc000017945 */ /* 0x000fe20003800200 */
[C---:B------:R-:W-:Y:S02]  /*e590*/  ISETP.GE.AND P5, PT, R41.reuse, R224, PT ;  /* 0x000000e02900720c */ /* 0x040fe40003fa6270 */
[----:B------:R-:W-:Y:S02]  /*e5a0*/  ISETP.GE.AND P4, PT, R41, R222, PT ;  /* 0x000000de2900720c */ /* 0x000fe40003f86270 */
[----:B------:R-:W-:Y:S02]  /*e5b0*/  FSEL R137, R195, -INF , P3 ;  /* 0xff800000c3897808 */ /* 0x000fe40001800000 */
[----:B------:R-:W-:-:S02]  /*e5c0*/  FSEL R140, R6, -INF , !P5 ;  /* 0xff800000068c7808 */ /* 0x000fc40006800000 */
        /* <DEDUP_REMOVED lines=67> */
.L_x_7272:
        /* <DEDUP_REMOVED lines=8> */
.L_x_7273:
[----:B------:R-:W-:Y:S05]  /*ea80*/  BSYNC.RECONVERGENT B0 ;  /* 0x0000000000007941 */ /* 0x000fea0003800200 */
.L_x_7271:
        /* <DEDUP_REMOVED lines=19> */
[----:B-1----:R-:W-:-:S04]  /*ebc0*/  @!P0 MOV R229, R227 ;  /* 0x000000e300e58202 */ /* 0x002fc80000000f00 */
[----:B------:R-:W-:Y:S01]  /*ebd0*/  IADD3.X R9, PT, PT, R11, R4, RZ, P4, !PT ;  /* 0x000000040b097210 */ /* 0x000fe200027fe4ff */
        /* <DEDUP_REMOVED lines=86> */
.L_x_7270:
[----:B------:R-:W-:Y:S05]  /*f140*/  BSYNC.RECONVERGENT B1 ;  /* 0x0000000000017941 */ /* 0x000fea0003800200 */
.L_x_7269:
        /* <DEDUP_REMOVED lines=8> */
[----:B------:R-:W-:Y:S02]  /*f1d0*/  FMNMX3.FTZ R5, R5, R38, R32, !PT ;  /* 0x0000002605057276 */ /* 0x000fe40007810020 */
[----:B------:R-:W-:Y:S02]  /*f1e0*/  FMNMX3.FTZ R4, R4, R213, R207, !PT ;  /* 0x000000d504047276 */ /* 0x000fe400078100cf */
[----:B------:R-:W-:Y:S02]  /*f1f0*/  FMNMX3.FTZ R5, R5, R56, R65, !PT ;  /* 0x0000003805057276 */ /* 0x000fe40007810041 */
[----:B------:R-:W-:Y:S02]  /*f200*/  FMNMX3.FTZ R4, R4, R205, R183, !PT ;  /* 0x000000cd04047276 */ /* 0x000fe400078100b7 */
[----:B------:R-:W-:-:S02]  /*f210*/  LEA R155, R155, R212, 0x1 ;  /* 0x000000d49b9b7211 */ /* 0x000fc400078e08ff */
[----:B------:R-:W-:Y:S02]  /*f220*/  FMNMX3.FTZ R7, R4, R179, R177, !PT ;  /* 0x000000b304077276 */ /* 0x000fe400078100b1 */
[----:B------:R-:W-:Y:S01]  /*f230*/  FMNMX3.FTZ R4, R5, R66, R64, !PT ;  /* 0x0000004205047276 */ /* 0x000fe20007810040 */
[----:B------:R-:W-:Y:S01]  /*f240*/  LDSM.16.MT88.4 R12, [R155+0xc000] ;  /* 0x00c000009b0c783b */ /* 0x000fe20000004200 */
        /* <DEDUP_REMOVED lines=21> */
[----:B------:R-:W-:Y:S02]  /*f3a0*/  IADD3 R159, PT, PT, R155, 0xc040, RZ ;  /* 0x0000c0409b9f7810 */ /* 0x000fe40007ffe0ff */
[----:B------:R-:W-:-:S02]  /*f3b0*/  FMNMX3.FTZ R4, R4, R136, R143, !PT ;  /* 0x0000008804047276 */ /* 0x000fc4000781008f */
[----:B------:R-:W-:Y:S02]  /*f3c0*/  @P2 IADD3 R185, PT, PT, R185, -0x3, RZ ;  /* 0xfffffffdb9b92810 */ /* 0x000fe40007ffe0ff */
        /* <DEDUP_REMOVED lines=24> */
[-C--:B------:R-:W-:Y:S01]  /*f550*/  FFMA.FTZ R147, R44, R154.reuse, -R149 ;  /* 0x0000009a2c937223 */ /* 0x080fe20000010895 */
[----:B------:R-:W-:Y:S01]  /*f560*/  ISETP.NE.AND P0, PT, R186, RZ, PT ;  /* 0x000000ffba00720c */ /* 0x000fe20003f05270 */
[--C-:B------:R-:W-:Y:S01]  /*f570*/  FFMA.FTZ R150, R36, R154, -R151.reuse ;  /* 0x0000009a24967223 */ /* 0x100fe20000010897 */
[----:B------:R-:W-:Y:S01]  /*f580*/  IADD3 R134, PT, PT, R155, R158, RZ ;  /* 0x0000009e9b867210 */ /* 0x000fe20007ffe0ff */
[-C--:B------:R-:W-:Y:S01]  /*f590*/  FFMA.FTZ R153, R38, R154.reuse, -R151 ;  /* 0x0000009a26997223 */ /* 0x080fe20000010897 */
[-CC-:B------:R-:W-:Y:S01]  /*f5a0*/  FFMA.FTZ R146, R60, R154.reuse, -R149.reuse ;  /* 0x0000009a3c927223 */ /* 0x180fe20000010895 */
[-C--:B------:R-:W-:Y:S01]  /*f5b0*/  FFMA.FTZ R145, R34, R154.reuse, -R149 ;  /* 0x0000009a22917223 */ /* 0x080fe20000010895 */
        /* <DEDUP_REMOVED lines=49> */
[----:B------:R-:W-:Y:S01]  /*f8d0*/  FMUL.FTZ R71, R71, R133 ;  /* 0x0000008547477220 */ /* 0x000fe20000410000 */
        /* <DEDUP_REMOVED lines=10> */
[----:B------:R-:W5:Y:S01]  /*f980*/  MUFU.EX2 R156, R156 ;  /* 0x0000009c009c7308 */ /* 0x000f620000000800 */
        /* <DEDUP_REMOVED lines=10> */
[-CC-:B------:R-:W-:Y:S01]  /*fa30*/  FFMA.FTZ R177, R200, R154.reuse, -R149.reuse ;  /* 0x0000009ac8b17223 */ /* 0x180fe20000010895 */
[-CC-:B------:R-:W-:Y:S01]  /*fa40*/  FFMA.FTZ R198, R198, R154.reuse, -R149.reuse ;  /* 0x0000009ac6c67223 */ /* 0x180fe20000010895 */
[-C--:B------:R-:W-:Y:S01]  /*fa50*/  FFMA.FTZ R179, R202, R154.reuse, -R149 ;  /* 0x0000009acab37223 */ /* 0x080fe20000010895 */
[-CC-:B------:R-:W-:Y:S01]  /*fa60*/  FFMA.FTZ R181, R196, R154.reuse, -R151.reuse ;  /* 0x0000009ac4b57223 */ /* 0x180fe20000010897 */
[-CC-:B------:R-:W-:Y:S01]  /*fa70*/  FFMA.FTZ R182, R182, R154.reuse, -R151.reuse ;  /* 0x0000009ab6b67223 */ /* 0x180fe20000010897 */
[----:B------:R-:W-:Y:S01]  /*fa80*/  MUFU.EX2 R106, R106 ;  /* 0x0000006a006a7308 */ /* 0x000fe20000000800 */
[----:B-----5:R-:W-:Y:S01]  /*fa90*/  F2FP.F16.F32.PACK_AB R6, R156, R153 ;  /* 0x000000999c06723e */ /* 0x020fe200000000ff */
[-CC-:B------:R-:W-:Y:S01]  /*faa0*/  FFMA.FTZ R180, R180, R154.reuse, -R151.reuse ;  /* 0x0000009ab4b47223 */ /* 0x180fe20000010897 */
[-C--:B------:R-:W-:Y:S01]  /*fab0*/  FFMA.FTZ R183, R184, R154.reuse, -R151 ;  /* 0x0000009ab8b77223 */ /* 0x080fe20000010897 */
[-C--:B------:R-:W-:Y:S01]  /*fac0*/  FFMA.FTZ R178, R178, R154.reuse, -R149 ;  /* 0x0000009ab2b27223 */ /* 0x080fe20000010895 */
[-C--:B------:R-:W-:Y:S01]  /*fad0*/  FFMA.FTZ R193, R164, R154.reuse, -R151 ;  /* 0x0000009aa4c17223 */ /* 0x080fe20000010897 */
[-CC-:B------:R-:W-:Y:S01]  /*fae0*/  FFMA.FTZ R176, R176, R154.reuse, -R149.reuse ;  /* 0x0000009ab0b07223 */ /* 0x180fe20000010895 */
[-C--:B------:R-:W-:Y:S01]  /*faf0*/  FFMA.FTZ R191, R174, R154.reuse, -R149 ;  /* 0x0000009aaebf7223 */ /* 0x080fe20000010895 */
        /* <DEDUP_REMOVED lines=40> */
[----:B------:R-:W-:Y:S01]  /*fd80*/  FMUL.FTZ R93, R93, R157 ;  /* 0x0000009d5d5d7220 */ /* 0x000fe20000410000 */
[----:B------:R-:W-:Y:S01]  /*fd90*/  FMUL.FTZ R66, R74, R133 ;  /* 0x000000854a427220 */ /* 0x000fe20000410000 */
[-C--:B------:R-:W-:Y:S01]  /*fda0*/  FMUL.FTZ R64, R72, R157.reuse ;  /* 0x0000009d48407220 */ /* 0x080fe20000410000 */
[-C--:B------:R-:W-:Y:S01]  /*fdb0*/  FMUL.FTZ R65, R73, R157.reuse ;  /* 0x0000009d49417220 */ /* 0x080fe20000410000 */
[----:B------:R-:W2:Y:S01]  /*fdc0*/  MUFU.EX2 R103, R103 ;  /* 0x0000006700677308 */ /* 0x000ea20000000800 */
[C---:B------:R-:W-:Y:S01]  /*fdd0*/  HMMA.16816.F32 R48, R4.reuse, R52, R48 ;  /* 0x000000340430723c */ /* 0x040fe20000001830 */
[-C--:B------:R-:W-:Y:S01]  /*fde0*/  FMUL.FTZ R68, R68, R157.reuse ;  /* 0x0000009d44447220 */ /* 0x080fe20000410000 */
[----:B------:R-:W-:Y:S01]  /*fdf0*/  FMUL.FTZ R69, R69, R157 ;  /* 0x0000009d45457220 */ /* 0x000fe20000410000 */
[----:B------:R-:W-:Y:S01]  /*fe00*/  LDSM.16.MT88.4 R88, [R155+0xc800] ;  /* 0x00c800009b58783b */ /* 0x000fe20000004200 */
[-CC-:B------:R-:W-:Y:S01]  /*fe10*/  FFMA.FTZ R112, R201, R154.reuse, -R151.reuse ;  /* 0x0000009ac9707223 */ /* 0x180fe20000010897 */
[-C--:B------:R-:W-:Y:S01]  /*fe20*/  FFMA.FTZ R113, R199, R154.reuse, -R151 ;  /* 0x0000009ac7717223 */ /* 0x080fe20000010897 */
[-C--:B------:R-:W-:Y:S01]  /*fe30*/  FFMA.FTZ R168, R168, R154.reuse, -R149 ;  /* 0x0000009aa8a87223 */ /* 0x080fe20000010895 */
        /* <DEDUP_REMOVED lines=12> */
[-C--:B------:R-:W-:Y:S01]  /*ff00*/  FFMA.FTZ R195, R162, R154.reuse, -R151 ;  /* 0x0000009aa2c37223 */ /* 0x080fe20000010897 */
[-CC-:B------:R-:W-:Y:S01]  /*ff10*/  FFMA.FTZ R197, R160, R154.reuse, -R149.reuse ;  /* 0x0000009aa0c57223 */ /* 0x180fe20000010895 */
[----:B------:R-:W-:Y:S01]  /*ff20*/  LDSM.16.MT88.4 R72, [R134+0x10800] ;  /* 0x010800008648783b */ /* 0x000fe20000004200 */
[-CC-:B------:R-:W-:Y:S01]  /*ff30*/  FFMA.FTZ R132, R132, R154.reuse, -R149.reuse ;  /* 0x0000009a84847223 */ /* 0x180fe20000010895 */
[----:B------:R-:W-:Y:S01]  /*ff40*/  MUFU.EX2 R112, R112 ;  /* 0x0000007000707308 */ /* 0x000fe20000000800 */
[C---:B------:R-:W-:Y:S01]  /*ff50*/  HMMA.16816.F32 R56, R4.reuse, R60, R56 ;  /* 0x0000003c0438723c */ /* 0x040fe20000001838 */
[-CC-:B------:R-:W-:Y:S01]  /*ff60*/  FFMA.FTZ R139, R139, R154.reuse, -R149.reuse ;  /* 0x0000009a8b8b7223 */ /* 0x180fe20000010895 */
[-C--:B------:R-:W-:Y:S01]  /*ff70*/  FFMA.FTZ R138, R138, R154.reuse, -R149 ;  /* 0x0000009a8a8a7223 */ /* 0x080fe20000010895 */
[-CC-:B------:R-:W-:Y:S01]  /*ff80*/  FFMA.FTZ R136, R136, R154.reuse, -R151.reuse ;  /* 0x0000009a88887223 */ /* 0x180fe20000010897 */
[-CC-:B------:R-:W-:Y:S01]  /*ff90*/  FFMA.FTZ R143, R143, R154.reuse, -R151.reuse ;  /* 0x0000009a8f8f7223 */ /* 0x180fe20000010897 */
[-CC-:B------:R-:W-:Y:S01]  /*ffa0*/  FFMA.FTZ R141, R141, R154.reuse, -R151.reuse ;  /* 0x0000009a8d8d7223 */ /* 0x180fe20000010897 */
[-C--:B------:R-:W-:Y:S01]  /*ffb0*/  FFMA.FTZ R140, R140, R154.reuse, -R151 ;  /* 0x0000009a8c8c7223 */ /* 0x080fe20000010897 */
[----:B------:R-:W-:Y:S01]  /*ffc0*/  MUFU.EX2 R113, R113 ;  /* 0x0000007100717308 */ /* 0x000fe20000000800 */
[C---:B------:R-:W-:Y:S01]  /*ffd0*/  HMMA.16816.F32 R60, R4.reuse, R62, R76 ;  /* 0x0000003e043c723c */ /* 0x040fe2000000184c */
[----:B------:R-:W4:Y:S01]  /*ffe0*/  LDSM.16.MT88.4 R76, [R159+0x800] ;  /* 0x000800009f4c783b */ /* 0x000f220000004200 */
[--C-:B------:R-:W-:Y:S01]  /*fff0*/  FFMA.FTZ R137, R137, R154, -R149.reuse ;  /* 0x0000009a89897223 */ /* 0x100fe20000010895 */
[----:B------:R-:W-:Y:S01]  /*10000*/  FFMA.FTZ R148, R241, R133, R148 ;  /* 0x00000085f1947223 */ /* 0x000fe20000010094 */
[----:B------:R-:W-:Y:S01]  /*10010*/  FFMA.FTZ R157, R243, R157, R152 ;  /* 0x0000009df39d7223 */ /* 0x000fe20000010098 */
[----:B------:R-:W-:Y:S01]  /*10020*/  LDSM.16.MT88.4 R116, [R134+0xf800] ;  /* 0x00f800008674783b */ /* 0x000fe20000004200 */
[----:B------:R-:W-:Y:S01]  /*10030*/  MOV R133, R142 ;  /* 0x0000008e00857202 */ /* 0x000fe20000000f00 */
[----:B------:R-:W-:Y:S01]  /*10040*/  MUFU.EX2 R114, R114 ;  /* 0x0000007200727308 */ /* 0x000fe20000000800 */
[C---:B------:R-:W-:Y:S01]  /*10050*/  HMMA.16816.F32 R28, R4.reuse, R30, R108 ;  /* 0x0000001e041c723c */ /* 0x040fe2000000186c */
[-CC-:B------:R-:W-:Y:S01]  /*10060*/  FFMA.FTZ R108, R213, R154.reuse, -R149.reuse ;  /* 0x0000009ad56c7223 */ /* 0x180fe20000010895 */
[-CC-:B------:R-:W-:Y:S01]  /*10070*/  FFMA.FTZ R109, R207, R154.reuse, -R149.reuse ;  /* 0x0000009acf6d7223 */ /* 0x180fe20000010895 */
[-C--:B------:R-:W-:Y:S01]  /*10080*/  FFMA.FTZ R110, R205, R154.reuse, -R149 ;  /* 0x0000009acd6e7223 */ /* 0x080fe20000010895 */
[----:B------:R-:W-:Y:S01]  /*10090*/  FFMA.FTZ R111, R203, R154, -R151 ;  /* 0x0000009acb6f7223 */ /* 0x000fe20000010897 */
[----:B------:R-:W-:Y:S01]  /*100a0*/  FADD.FTZ R147, R147, R148 ;  /* 0x0000009493937221 */ /* 0x000fe20000010000 */
[----:B------:R-:W-:Y:S01]  /*100b0*/  FADD.FTZ R150, R150, R157 ;  /* 0x0000009d96967221 */ /* 0x000fe20000010000 */
        /* <DEDUP_REMOVED lines=306> */
.L_x_7265:
[----:B------:R-:W-:-:S07]  /*113e0*/  IADD3 R185, PT, PT, R187, -0x1, RZ ;  /* 0xffffffffbbb97810 */ /* 0x000fce0007ffe0ff */
.L_x_7274:
[----:B------:R-:W-:Y:S05]  /*113f0*/  BSYNC B2 ;  /* 0x0000000000027941 */ /* 0x000fea0003800000 */
.L_x_7264:
        /* <DEDUP_REMOVED lines=13> */
.L_x_7282:
        /* <DEDUP_REMOVED lines=78> */
.L_x_7277:
[----:B------:R-:W-:Y:S05]  /*119b0*/  BSYNC.RECONVERGENT B0 ;  /* 0x0000000000007941 */ /* 0x000fea0003800200 */
.L_x_7276:
        /* <DEDUP_REMOVED lines=56> */
[----:B------:R-:W-:Y:S03]  /*11d40*/  LOP3.LUT P2, RZ, R209, 0x4, RZ, 0xc0, !PT ;  /* 0x00000004d1ff7812 */ /* 0x000fe6000784c0ff */
[----:B------:R-:W-:Y:S01]  /*11d50*/  @P1 STS.128 [R249+0x10800], RZ ;  /* 0x010800fff9001388 */ /* 0x000fe20000000c00 */
[----:B------:R-:W-:Y:S02]  /*11d60*/  IADD3 R184, PT, PT, R212, R133, RZ ;  /* 0x00000085d4b87210 */ /* 0x000fe40007ffe0ff */
[----:B------:R-:W-:Y:S03]  /*11d70*/  MOV R133, 0x40 ;  /* 0x0000004000857802 */ /* 0x000fe60000000f00 */
[----:B------:R-:W-:Y:S01]  /*11d80*/  @!PT LDS RZ, [RZ] ;  /* 0x00000000fffff984 */ /* 0x000fe20000000800 */
[----:B------:R-:W-:Y:S01]  /*11d90*/  @!PT LDS RZ, [RZ] ;  /* 0x00000000fffff984 */ /* 0x000fe20000000800 */
[----:B------:R-:W-:Y:S01]  /*11da0*/  @!PT LDS RZ, [RZ] ;  /* 0x00000000fffff984 */ /* 0x000fe20000000800 */
[----:B------:R-:W-:Y:S01]  /*11db0*/  @!P4 LDGSTS.E.BYPASS.LTC128B.128 [R249+0xd000], desc[UR4][R18.64] ;  /* 0x0d00000012f9cfae */ /* 0x000fe2000b981a04 */
[----:B------:R-:W-:Y:S02]  /*11dc0*/  IADD3 R235, PT, PT, R235, -0x1, RZ ;  /* 0xffffffffebeb7810 */ /* 0x000fe40007ffe0ff */
[----:B------:R-:W-:Y:S03]  /*11dd0*/  SEL R133, R133, 0xffffffc0, !P2 ;  /* 0xffffffc085857807 */ /* 0x000fe60005000000 */
        /* <DEDUP_REMOVED lines=57> */
[----:B------:R-:W-:Y:S03]  /*12170*/  IADD3 R135, PT, PT, R186, R213, RZ ;  /* 0x000000d5ba877210 */ /* 0x000fe60007ffe0ff */
[----:B------:R-:W-:Y:S01]  /*12180*/  @!PT LDS RZ, [RZ] ;  /* 0x00000000fffff984 */ /* 0x000fe20000000800 */
[----:B------:R-:W-:Y:S01]  /*12190*/  @!PT LDS RZ, [RZ] ;  /* 0x00000000fffff984 */ /* 0x000fe20000000800 */
[----:B------:R-:W-:Y:S01]  /*121a0*/  @!PT LDS RZ, [RZ] ;  /* 0x00000000fffff984 */ /* 0x000fe20000000800 */
[----:B------:R-:W-:Y:S01]  /*121b0*/  @!P1 LDGSTS.E.BYPASS.LTC128B.128 [R249+0x13000], desc[UR4][R16.64+0x80] ;  /* 0x1300008010f99fae */ /* 0x000fe2000b981a04 */
[C---:B------:R-:W-:Y:S02]  /*121c0*/  IADD3 R134, PT, PT, R213.reuse, R184, RZ ;  /* 0x000000b8d5867210 */ /* 0x040fe40007ffe0ff */
[C---:B------:R-:W-:Y:S03]  /*121d0*/  IADD3 R201, PT, PT, R213.reuse, R200, RZ ;  /* 0x000000c8d5c97210 */ /* 0x040fe60007ffe0ff */
        /* <DEDUP_REMOVED lines=44> */
[C---:B------:R-:W-:Y:S03]  /*124a0*/  HMMA.16816.F32 R44, R136.reuse, R160, RZ ;  /* 0x000000a0882c723c */ /* 0x040fe600000018ff */
[----:B------:R-:W-:Y:S05]  /*124b0*/  LDSM.16.M88.4 R204, [R133+0x8000] ;  /* 0x0080000085cc783b */ /* 0x000fea0000000200 */
[C---:B------:R-:W-:Y:S01]  /*124c0*/  HMMA.16816.F32 R48, R136.reuse, R162, RZ ;  /* 0x000000a28830723c */ /* 0x040fe200000018ff */
[----:B------:R-:W-:Y:S07]  /*124d0*/  LDSM.16.M88.4 R160, [R200] ;  /* 0x00000000c8a0783b */ /* 0x000fee0000000200 */
        /* <DEDUP_REMOVED lines=40> */
[----:B------:R-:W-:Y:S07]  /*12760*/  LDSM.16.M88.4 R176, [R184+0xb800] ;  /* 0x00b80000b8b0783b */ /* 0x000fee0000000200 */
[C---:B-----5:R-:W-:Y:S08]  /*12770*/  HMMA.16816.F32 R28, R160.reuse, R140, R28 ;  /* 0x0000008ca01c723c */ /* 0x060ff0000000181c */
[C---:B------:R-:W-:Y:S01]  /*12780*/  HMMA.16816.F32 R32, R160.reuse, R142, R32 ;  /* 0x0000008ea020723c */ /* 0x040fe20000001820 */
[----:B------:R-:W1:Y:S07]  /*12790*/  LDSM.16.M88.4 R140, [R216+0x7800] ;  /* 0x00780000d88c783b */ /* 0x000e6e0000000200 */
[C---:B--2---:R-:W-:Y:S08]  /*127a0*/  HMMA.16816.F32 R36, R160.reuse, R136, R36 ;  /* 0x00000088a024723c */ /* 0x044ff00000001824 */
        /* <DEDUP_REMOVED lines=63> */
[----:B------:R-:W3:Y:S01]  /*12ba0*/  LDSM.16.M88.4 R176, [R216+0x8000] ;  /* 0x00800000d8b0783b */ /* 0x000ee20000000200 */
[C---:B-1----:R-:W-:Y:S08]  /*12bb0*/  HMMA.16816.F32 R4, R136.reuse, R140, R4 ;  /* 0x0000008c8804723c */ /* 0x042ff00000001804 */
        /* <DEDUP_REMOVED lines=68> */
[-C--:B------:R-:W-:Y:S08]  /*13000*/  FMUL.FTZ R27, R27, R229.reuse ;  /* 0x000000e51b1b7220 */ /* 0x080ff00000410000 */
[----:B------:R5:W1:Y:S10]  /*13010*/  MUFU.TANH R194, R19 ;  /* 0x0000001300c27308 */ /* 0x000a740000002400 */
[----:B------:R2:W1:Y:S01]  /*13020*/  MUFU.TANH R5, R196 ;  /* 0x000000c400057308 */ /* 0x0004620000002400 */
[C---:B---3--:R-:W-:Y:S09]  /*13030*/  HMMA.16816.F32 R28, R200.reuse, R12, R28 ;  /* 0x0000000cc81c723c */ /* 0x048ff2000000181c */
[----:B------:R-:W3:Y:S01]  /*13040*/  MUFU.TANH R191, R191 ;  /* 0x000000bf00bf7308 */ /* 0x000ee20000002400 */
[----:B-----5:R-:W5:Y:S01]  /*13050*/  LDSM.16.M88.4 R16, [R133+0xa000] ;  /* 0x00a000008510783b */ /* 0x020f620000000200 */
[C---:B------:R-:W-:Y:S08]  /*13060*/  HMMA.16816.F32 R32, R200.reuse, R14, R32 ;  /* 0x0000000ec820723c */ /* 0x040ff00000001820 */
[----:B------:R-:W1:Y:S01]  /*13070*/  MUFU.TANH R193, R193 ;  /* 0x000000c100c17308 */ /* 0x000e620000002400 */
[----:B------:R-:W4:Y:S01]  /*13080*/  LDSM.16.M88.4 R12, [R133+0xa800] ;  /* 0x00a80000850c783b */ /* 0x000f220000000200 */
[-C--:B--2---:R-:W-:Y:S01]  /*13090*/  FMUL.FTZ R196, R24, R229.reuse ;  /* 0x000000e518c47220 */ /* 0x084fe20000410000 */
[-C--:B------:R-:W-:Y:S07]  /*130a0*/  FMUL.FTZ R24, R26, R229.reuse ;  /* 0x000000e51a187220 */ /* 0x080fee0000410000 */
        /* <DEDUP_REMOVED lines=19> */
[-C--:B--2---:R-:W-:Y:S01]  /*131e0*/  FMUL.FTZ R196, R36, R229.reuse ;  /* 0x000000e524c47220 */ /* 0x084fe20000410000 */
        /* <DEDUP_REMOVED lines=65> */
[----:B------:R1:W1:Y:S10]  /*13600*/  MUFU.TANH R140, R46 ;  /* 0x0000002e008c7308 */ /* 0x0002740000002400 */
        /* <DEDUP_REMOVED lines=36> */
[----:B-1----:R-:W-:Y:S01]  /*13850*/  VIADD R12, R234, 0xffffff00 ;  /* 0xffffff00ea0c7836 */ /* 0x002fe20000000000 */
[----:B------:R-:W2:Y:S04]  /*13860*/  LD.E R53, desc[UR4][R2.64+0x170] ;  /* 0x0001700402357980 */ /* 0x000ea8000c101900 */
[----:B------:R-:W-:Y:S01]  /*13870*/  IABS R8, R12 ;  /* 0x0000000c00087213 */ /* 0x000fe20000000000 */
[----:B------:R-:W3:Y:S01]  /*13880*/  LD.E.64 R56, desc[UR4][R2.64+0x20] ;  /* 0x0000200402387980 */ /* 0x000ee2000c101b00 */
        /* <DEDUP_REMOVED lines=59> */
.L_x_7281:
[----:B------:R-:W-:Y:S05]  /*13c40*/  BSYNC.RECONVERGENT B0 ;  /* 0x0000000000007941 */ /* 0x000fea0003800200 */
.L_x_7280:
        /* <DEDUP_REMOVED lines=15> */
[--C-:B------:R-:W-:Y:S01]  /*13d40*/  IMAD.X R51, R19, 0x1, R4.reuse, P5 ;  /* 0x0000000113337824 */ /* 0x100fe200028e0604 */
[-C--:B------:R-:W-:Y:S03]  /*13d50*/  IADD3 R14, P5, PT, R48, R15.reuse, RZ ;  /* 0x0000000f300e7210 */ /* 0x080fe60007fbe0ff */
        /* <DEDUP_REMOVED lines=41> */
[----:B-1----:R-:W-:Y:S03]  /*13ff0*/  IADD3 R52, P0, PT, R14, R15, RZ ;  /* 0x0000000f0e347210 */ /* 0x002fe60007f1e0ff */
[----:B------:R2:W-:Y:S01]  /*14000*/  @P4 STS.128 [R249+0x6000], RZ ;  /* 0x006000fff9004388 */ /* 0x0005e20000000c00 */
[----:B------:R-:W-:Y:S03]  /*14010*/  IADD3.X R15, PT, PT, R49, R4, RZ, P5, !PT ;  /* 0x00000004310f7210 */ /* 0x000fe60002ffe4ff */
        /* <DEDUP_REMOVED lines=37> */
.L_x_7279:
[----:B------:R-:W-:Y:S05]  /*14270*/  BSYNC.RECONVERGENT B1 ;  /* 0x0000000000017941 */ /* 0x000fea0003800200 */
.L_x_7278:
[C---:B------:R-:W-:Y:S01]  /*14280*/  VIADD R4, R236.reuse, 0x40 ;  /* 0x00000040ec047836 */ /* 0x040fe20000000000 */
[----:B------:R-:W3:Y:S01]  /*14290*/  LD.E R135, desc[UR4][R2.64+0xdc] ;  /* 0x0000dc0402877980 */ /* 0x000ee2000c101900 */
[C---:B--2---:R-:W-:Y:S01]  /*142a0*/  VIADD R19, R236.reuse, 0x20 ;  /* 0x00000020ec137836 */ /* 0x044fe20000000000 */
[----:B------:R-:W-:Y:S01]  /*142b0*/  IABS R8, R236 ;  /* 0x000000ec00087213 */ /* 0x000fe20000000000 */
[C---:B------:R-:W-:Y:S01]  /*142c0*/  VIADD R10, R237.reuse, 0xffffffc0 ;  /* 0xffffffc0ed0a7836 */ /* 0x040fe20000000000 */
[----:B------:R-:W-:Y:S01]  /*142d0*/  IABS R4, R4 ;  /* 0x0000000400047213 */ /* 0x000fe20000000000 */
[C---:B------:R-:W-:Y:S01]  /*142e0*/  VIADD R6, R236.reuse, 0x41 ;  /* 0x00000041ec067836 */ /* 0x040fe20000000000 */
[----:B------:R-:W-:Y:S01]  /*142f0*/  IABS R19, R19 ;  /* 0x0000001300137213 */ /* 0x000fe20000000000 */
[C---:B-1----:R-:W-:Y:S01]  /*14300*/  VIADD R12, R236.reuse, 0x39 ;  /* 0x00000039ec0c7836 */ /* 0x042fe20000000000 */
[----:B------:R-:W-:Y:S01]  /*14310*/  I2FP.F32.S32 R4, R4 ;  /* 0x0000000400047245 */ /* 0x000fe20000201400 */
[----:B------:R-:W-:Y:S01]  /*14320*/  VIADD R15, R236, 0x19 ;  /* 0x00000019ec0f7836 */ /* 0x000fe20000000000 */
[----:B------:R-:W-:Y:S01]  /*14330*/  I2FP.F32.S32 R19, R19 ;  /* 0x0000001300137245 */ /* 0x000fe20000201400 */
[C---:B------:R-:W-:Y:S01]  /*14340*/  VIADD R62, R237.reuse, 0xffffffc8 ;  /* 0xffffffc8ed3e7836 */ /* 0x040fe20000000000 */
[----:B------:R-:W-:Y:S01]  /*14350*/  ISETP.GE.AND P5, PT, R10, R225, PT ;  /* 0x000000e10a00720c */ /* 0x000fe20003fa6270 */
[----:B------:R-:W-:Y:S01]  /*14360*/  FFMA.FTZ R191, -R238, R4, R191 ;  /* 0x00000004eebf7223 */ /* 0x000fe200000101bf */
[----:B------:R-:W-:Y:S02]  /*14370*/  VIADD R4, R236, 0x38 ;  /* 0x00000038ec047836 */ /* 0x000fe40000000000 */
[CC--:B------:R-:W-:Y:S01]  /*14380*/  FFMA.FTZ R23, -R238.reuse, R19.reuse, R23 ;  /* 0x00000013ee177223 */ /* 0x0c0fe20000010117 */
[----:B------:R-:W-:Y:S01]  /*14390*/  FFMA.FTZ R190, -R238, R19, R190 ;  /* 0x00000013eebe7223 */ /* 0x000fe200000101be */
        /* <DEDUP_REMOVED lines=18> */
[C---:B------:R-:W-:Y:S01]  /*144c0*/  FFMA.FTZ R199, -R238.reuse, R4, R199 ;  /* 0x00000004eec77223 */ /* 0x040fe200000101c7 */
[----:B------:R-:W-:Y:S01]  /*144d0*/  I2FP.F32.S32 R6, R6 ;  /* 0x0000000600067245 */ /* 0x000fe20000201400 */
[CC--:B------:R-:W-:Y:S01]  /*144e0*/  FFMA.FTZ R26, -R238.reuse, R19.reuse, R26 ;  /* 0x00000013ee1a7223 */ /* 0x0c0fe2000001011a */
[----:B------:R-:W-:Y:S01]  /*144f0*/  I2FP.F32.S32 R4, R10 ;  /* 0x0000000a00047245 */ /* 0x000fe20000201400 */
[----:B------:R-:W-:Y:S01]  /*14500*/  FFMA.FTZ R32, -R238, R19, R32 ;  /* 0x00000013ee207223 */ /* 0x000fe20000010120 */
[----:B------:R-:W-:Y:S02]  /*14510*/  VIADD R19, R236, 0xfffffff1 ;  /* 0xfffffff1ec137836 */ /* 0x000fe40000000000 */
[----:B------:R-:W-:Y:S01]  /*14520*/  FFMA.FTZ R189, -R238, R6, R189 ;  /* 0x00000006eebd7223 */ /* 0x000fe200000101bd */
[----:B------:R-:W-:Y:S02]  /*14530*/  VIADD R6, R236, 0x30 ;  /* 0x00000030ec067836 */ /* 0x000fe40000000000 */
[CC--:B------:R-:W-:Y:S01]  /*14540*/  FFMA.FTZ R205, -R238.reuse, R4.reuse, R205 ;  /* 0x00000004eecd7223 */ /* 0x0c0fe200000101cd */
[----:B------:R-:W-:Y:S01]  /*14550*/  FFMA.FTZ R192, -R238, R4, R192 ;  /* 0x00000004eec07223 */ /* 0x000fe200000101c0 */
[----:B------:R-:W-:Y:S01]  /*14560*/  I2FP.F32.S32 R8, R8 ;  /* 0x0000000800087245 */ /* 0x000fe20000201400 */
[C---:B------:R-:W-:Y:S01]  /*14570*/  VIADD R4, R236.reuse, 0x18 ;  /* 0x00000018ec047836 */ /* 0x040fe20000000000 */
[----:B------:R-:W-:Y:S01]  /*14580*/  IABS R19, R19 ;  /* 0x0000001300137213 */ /* 0x000fe20000000000 */
[----:B------:R-:W-:Y:S01]  /*14590*/  VIADD R51, R236, 0x28 ;  /* 0x00000028ec337836 */ /* 0x000fe20000000000 */
[----:B------:R-:W-:Y:S01]  /*145a0*/  IABS R6, R6 ;  /* 0x0000000600067213 */ /* 0x000fe20000000000 */
[CC--:B------:R-:W-:Y:S01]  /*145b0*/  FFMA.FTZ R39, -R238.reuse, R8.reuse, R39 ;  /* 0x00000008ee277223 */ /* 0x0c0fe20000010127 */
[----:B------:R-:W-:Y:S01]  /*145c0*/  I2FP.F32.S32 R19, R19 ;  /* 0x0000001300137245 */ /* 0x000fe20000201400 */
[----:B------:R-:W-:Y:S01]  /*145d0*/  FFMA.FTZ R33, -R238, R8, R33 ;  /* 0x00000008ee217223 */ /* 0x000fe20000010121 */
[----:B------:R-:W-:Y:S01]  /*145e0*/  IABS R4, R4 ;  /* 0x0000000400047213 */ /* 0x000fe20000000000 */
[----:B------:R-:W-:Y:S01]  /*145f0*/  VIADD R8, R236, 0x31 ;  /* 0x00000031ec087836 */ /* 0x000fe20000000000 */
[----:B------:R-:W-:Y:S01]  /*14600*/  IABS R12, R12 ;  /* 0x0000000c000c7213 */ /* 0x000fe20000000000 */
[C---:B------:R-:W-:Y:S01]  /*14610*/  FFMA.FTZ R36, -R238.reuse, R19, R36 ;  /* 0x00000013ee247223 */ /* 0x040fe20000010124 */
[----:B------:R-:W-:Y:S01]  /*14620*/  IABS R15, R15 ;  /* 0x0000000f000f7213 */ /* 0x000fe20000000000 */
[----:B------:R-:W-:Y:S01]  /*14630*/  FFMA.FTZ R140, -R238, R19, R140 ;  /* 0x00000013ee8c7223 */ /* 0x000fe2000001018c */
[----:B------:R-:W-:Y:S01]  /*14640*/  I2FP.F32.S32 R6, R6 ;  /* 0x0000000600067245 */ /* 0x000fe20000201400 */
[----:B------:R-:W-:Y:S01]  /*14650*/  VIADD R19, R236, 0xffffffe9 ;  /* 0xffffffe9ec137836 */ /* 0x000fe20000000000 */
[----:B------:R-:W-:Y:S01]  /*14660*/  I2FP.F32.S32 R4, R4 ;  /* 0x0000000400047245 */ /* 0x000fe20000201400 */
[----:B------:R-:W-:Y:S01]  /*14670*/  VIADD R48, R237, 0xffffffe0 ;  /* 0xffffffe0ed307836 */ /* 0x000fe20000000000 */
[----:B------:R-:W-:Y:S01]  /*14680*/  I2FP.F32.S32 R12, R12 ;  /* 0x0000000c000c7245 */ /* 0x000fe20000201400 */
[CC--:B------:R-:W-:Y:S01]  /*14690*/  FFMA.FTZ R195, -R238.reuse, R6.reuse, R195 ;  /* 0x00000006eec37223 */ /* 0x0c0fe200000101c3 */
[----:B------:R-:W-:Y:S01]  /*146a0*/  I2FP.F32.S32 R15, R15 ;  /* 0x0000000f000f7245 */ /* 0x000fe20000201400 */
[C---:B------:R-:W-:Y:S01]  /*146b0*/  FFMA.FTZ R188, -R238.reuse, R6, R188 ;  /* 0x00000006eebc7223 */ /* 0x040fe200000101bc */
[----:B------:R-:W-:Y:S01]  /*146c0*/  IABS R8, R8 ;  /* 0x0000000800087213 */ /* 0x000fe20000000000 */
[CC--:B------:R-:W-:Y:S01]  /*146d0*/  FFMA.FTZ R21, -R238.reuse, R4.reuse, R21 ;  /* 0x00000004ee157223 */ /* 0x0c0fe20000010115 */
[----:B------:R-:W-:Y:S01]  /*146e0*/  FFMA.FTZ R27, -R238, R4, R27 ;  /* 0x00000004ee1b7223 */ /* 0x000fe2000001011b */
[----:B------:R-:W-:Y:S02]  /*146f0*/  VIADD R6, R236, 0x10 ;  /* 0x00000010ec067836 */ /* 0x000fe40000000000 */
[CC--:B------:R-:W-:Y:S01]  /*14700*/  FFMA.FTZ R20, -R238.reuse, R15.reuse, R20 ;  /* 0x0000000fee147223 */ /* 0x0c0fe20000010114 */
[C---:B------:R-:W-:Y:S01]  /*14710*/  FFMA.FTZ R185, -R238.reuse, R12, R185 ;  /* 0x0000000ceeb97223 */ /* 0x040fe200000101b9 */
        /* <DEDUP_REMOVED lines=8> */
[C---:B------:R-:W-:Y:S01]  /*147a0*/  FFMA.FTZ R251, -R238.reuse, R8, R251 ;  /* 0x00000008eefb7223 */ /* 0x040fe200000101fb */
[----:B------:R-:W-:Y:S01]  /*147b0*/  FSEL R133, R185, -INF , P5 ;  /* 0xff800000b9857808 */ /* 0x000fe20002800000 */
[C---:B------:R-:W-:Y:S01]  /*147c0*/  VIADD R61, R237.reuse, 0xffffffc9 ;  /* 0xffffffc9ed3d7836 */ /* 0x040fe20000000000 */
[----:B------:R-:W-:Y:S01]  /*147d0*/  IABS R4, R4 ;  /* 0x0000000400047213 */ /* 0x000fe20000000000 */
[----:B------:R-:W-:Y:S01]  /*147e0*/  FFMA.FTZ R11, -R238, R19, R11 ;  /* 0x00000013ee0b7223 */ /* 0x000fe2000001010b */
[----:B------:R-:W-:Y:S01]  /*147f0*/  ISETP.GE.AND P5, PT, R62, R225, PT ;  /* 0x000000e13e00720c */ /* 0x000fe20003fa6270 */
[----:B------:R-:W-:Y:S01]  /*14800*/  FFMA.FTZ R138, -R238, R19, R138 ;  /* 0x00000013ee8a7223 */ /* 0x000fe2000001018a */
[----:B------:R-:W-:Y:S01]  /*14810*/  IABS R15, R15 ;  /* 0x0000000f000f7213 */ /* 0x000fe20000000000 */
[----:B------:R-:W-:Y:S01]  /*14820*/  VIADD R8, R236, 0xffffffe0 ;  /* 0xffffffe0ec087836 */ /* 0x000fe20000000000 */
[----:B------:R-:W-:Y:S01]  /*14830*/  IABS R49, R49 ;  /* 0x0000003100317213 */ /* 0x000fe20000000000 */
[C---:B------:R-:W-:Y:S01]  /*14840*/  VIADD R55, R237.reuse, 0xffffffd1 ;  /* 0xffffffd1ed377836 */ /* 0x040fe20000000000 */
[----:B------:R-:W-:Y:S01]  /*14850*/  ISETP.GE.AND P1, PT, R40, R225, PT ;  /* 0x000000e12800720c */ /* 0x000fe20003f26270 */
[C---:B------:R-:W-:Y:S01]  /*14860*/  VIADD R52, R237.reuse, 0xffffffd9 ;  /* 0xffffffd9ed347836 */ /* 0x040fe20000000000 */
[----:B------:R-:W-:Y:S01]  /*14870*/  I2FP.F32.S32 R6, R6 ;  /* 0x0000000600067245 */ /* 0x000fe20000201400 */
[C---:B------:R-:W-:Y:S01]  /*14880*/  FFMA.FTZ R197, -R238.reuse, R12, R197 ;  /* 0x0000000ceec57223 */ /* 0x040fe200000101c5 */
[----:B------:R-:W-:Y:S01]  /*14890*/  I2FP.F32.S32 R4, R4 ;  /* 0x0000000400047245 */ /* 0x000fe20000201400 */
[----:B------:R-:W-:Y:S01]  /*148a0*/  VIADD R42, R237, 0xfffffff1 ;  /* 0xfffffff1ed2a7836 */ /* 0x000fe20000000000 */
[----:B------:R-:W-:Y:S01]  /*148b0*/  I2FP.F32.S32 R15, R15 ;  /* 0x0000000f000f7245 */ /* 0x000fe20000201400 */
[CC--:B------:R-:W-:Y:S01]  /*148c0*/  FFMA.FTZ R31, -R238.reuse, R6.reuse, R31 ;  /* 0x00000006ee1f7223 */ /* 0x0c0fe2000001011f */
[----:B------:R-:W-:Y:S01]  /*148d0*/  FSEL R19, R193, -INF , P5 ;  /* 0xff800000c1137808 */ /* 0x000fe20002800000 */
[C---:B------:R-:W-:Y:S01]  /*148e0*/  FFMA.FTZ R25, -R238.reuse, R6, R25 ;  /* 0x00000006ee197223 */ /* 0x040fe20000010119 */
[----:B------:R-:W-:Y:S01]  /*148f0*/  I2FP.F32.S32 R49, R49 ;  /* 0x0000003100317245 */ /* 0x000fe20000201400 */
[-C--:B------:R-:W-:Y:S01]  /*14900*/  FFMA.FTZ R29, -R238, R4.reuse, R29 ;  /* 0x00000004ee1d7223 */ /* 0x080fe2000001011d */
[----:B------:R-:W-:Y:S01]  /*14910*/  ISETP.GE.AND P5, PT, R58, R225, PT ;  /* 0x000000e13a00720c */ /* 0x000fe20003fa6270 */
[----:B------:R-:W-:Y:S01]  /*14920*/  FFMA.FTZ R35, -R238, R4, R35 ;  /* 0x00000004ee237223 */ /* 0x000fe20000010123 */
[----:B------:R-:W-:Y:S01]  /*14930*/  FSEL R141, R33, -INF , P1 ;  /* 0xff800000218d7808 */ /* 0x000fe20000800000 */
[----:B------:R-:W-:Y:S01]  /*14940*/  VIADD R6, R236, 0xfffffff8 ;  /* 0xfffffff8ec067836 */ /* 0x000fe20000000000 */
[----:B------:R-:W-:Y:S01]  /*14950*/  ISETP.GE.AND P1, PT, R50, R223, PT ;  /* 0x000000df3200720c */ /* 0x000fe20003f26270 */
[CC--:B------:R-:W-:Y:S01]  /*14960*/  FFMA.FTZ R30, -R238.reuse, R15.reuse, R30 ;  /* 0x0000000fee1e7223 */ /* 0x0c0fe2000001011e */
[----:B------:R-:W-:Y:S01]  /*14970*/  FSEL R63, R205, -INF , P5 ;  /* 0xff800000cd3f7808 */ /* 0x000fe20002800000 */
[C---:B------:R-:W-:Y:S01]  /*14980*/  FFMA.FTZ R34, -R238.reuse, R15, R34 ;  /* 0x0000000fee227223 */ /* 0x040fe20000010122 */
[----:B------:R-:W-:Y:S01]  /*14990*/  FFMA.FTZ R5, -R238, R49, R5 ;  /* 0x00000031ee057223 */ /* 0x000fe20000010105 */
[C---:B------:R-:W-:Y:S01]  /*149a0*/  VIADD R4, R236.reuse, 0xfffffff0 ;  /* 0xfffffff0ec047836 */ /* 0x040fe20000000000 */
[----:B------:R-:W-:Y:S01]  /*149b0*/  ISETP.GE.AND P5, PT, R53, R225, PT ;  /* 0x000000e13500720c */ /* 0x000fe20003fa6270 */
[----:B------:R-:W-:Y:S01]  /*149c0*/  VIADD R15, R236, 0xffffffc0 ;  /* 0xffffffc0ec0f7836 */ /* 0x000fe20000000000 */
[----:B------:R-:W-:Y:S01]  /*149d0*/  FSEL R172, R39, -INF , P1 ;  /* 0xff80000027ac7808 */ /* 0x000fe20000800000 */
[----:B------:R-:W-:Y:S01]  /*149e0*/  FFMA.FTZ R22, -R238, R49, R22 ;  /* 0x00000031ee167223 */ /* 0x000fe20000010116 */
[----:B------:R-:W-:Y:S01]  /*149f0*/  ISETP.GE.AND P1, PT, R134, R225, PT ;  /* 0x000000e18600720c */ /* 0x000fe20003f26270 */
[C---:B------:R-:W-:Y:S01]  /*14a00*/  VIADD R49, R236.reuse, 0x11 ;  /* 0x00000011ec317836 */ /* 0x040fe20000000000 */
[----:B------:R-:W-:Y:S01]  /*14a10*/  IABS R51, R51 ;  /* 0x0000003300337213 */ /* 0x000fe20000000000 */
[C---:B------:R-:W-:Y:S01]  /*14a20*/  VIADD R39, R237.reuse, 0xfffffff8 ;  /* 0xfffffff8ed277836 */ /* 0x040fe20000000000 */
[----:B------:R-:W-:Y:S01]  /*14a30*/  IABS R6, R6 ;  /* 0x0000000600067213 */ /* 0x000fe20000000000 */
[----:B------:R-:W-:Y:S01]  /*14a40*/  VIADD R46, R237, 0xffffffe8 ;  /* 0xffffffe8ed2e7836 */ /* 0x000fe20000000000 */
[----:B------:R-:W-:Y:S01]  /*14a50*/  FSEL R59, R5, -INF , P5 ;  /* 0xff800000053b7808 */ /* 0x000fe20002800000 */
[C---:B------:R-:W-:Y:S01]  /*14a60*/  VIADD R33, R237.reuse, 0x8 ;  /* 0x00000008ed217836 */ /* 0x040fe20000000000 */
[----:B------:R-:W-:Y:S01]  /*14a70*/  IABS R4, R4 ;  /* 0x0000000400047213 */ /* 0x000fe20000000000 */
[----:B------:R-:W-:Y:S01]  /*14a80*/  VIADD R44, R237, 0xfffffff0 ;  /* 0xfffffff0ed2c7836 */ /* 0x000fe20000000000 */
[----:B------:R-:W-:Y:S01]  /*14a90*/  FSEL R66, R187, -INF , P1 ;  /* 0xff800000bb427808 */ /* 0x000fe20000800000 */
[----:B------:R-:W-:Y:S01]  /*14aa0*/  VIADD R12, R236, 0xffffffd1 ;  /* 0xffffffd1ec0c7836 */ /* 0x000fe20000000000 */
[----:B------:R-:W-:Y:S01]  /*14ab0*/  ISETP.GE.AND P5, PT, R48, R225, PT ;  /* 0x000000e13000720c */ /* 0x000fe20003fa6270 */
[C---:B------:R-:W-:Y:S01]  /*14ac0*/  VIADD R14, R236.reuse, 0xffffffc8 ;  /* 0xffffffc8ec0e7836 */ /* 0x040fe20000000000 */
[----:B------:R-:W-:Y:S01]  /*14ad0*/  I2FP.F32.S32 R51, R51 ;  /* 0x0000003300337245 */ /* 0x000fe20000201400 */
[----:B------:R-:W-:Y:S01]  /*14ae0*/  VIADD R10, R236, 0xffffffd0 ;  /* 0xffffffd0ec0a7836 */ /* 0x000fe20000000000 */
[----:B------:R-:W-:Y:S01]  /*14af0*/  IABS R15, R15 ;  /* 0x0000000f000f7213 */ /* 0x000fe20000000000 */
[----:B------:R-:W-:Y:S01]  /*14b00*/  VIADD R18, R237, 0x20 ;  /* 0x00000020ed127836 */ /* 0x000fe20000000000 */
[----:B------:R-:W-:Y:S01]  /*14b10*/  ISETP.GE.AND P1, PT, R61, R225, PT ;  /* 0x000000e13d00720c */ /* 0x000fe20003f26270 */
[CC--:B------:R-:W-:Y:S01]  /*14b20*/  FFMA.FTZ R207, -R238.reuse, R51.reuse, R207 ;  /* 0x00000033eecf7223 */ /* 0x0c0fe200000101cf */
[----:B------:R-:W-:Y:S01]  /*14b30*/  IABS R8, R8 ;  /* 0x0000000800087213 */ /* 0x000fe20000000000 */
[----:B------:R-:W-:Y:S01]  /*14b40*/  FFMA.FTZ R194, -R238, R51, R194 ;  /* 0x00000033eec27223 */ /* 0x000fe200000101c2 */
[----:B------:R-:W-:Y:S01]  /*14b50*/  I2FP.F32.S32 R6, R6 ;  /* 0x0000000600067245 */ /* 0x000fe20000201400 */
[----:B------:R-:W-:Y:S01]  /*14b60*/  VIADD R5, R236, 0xffffffc9 ;  /* 0xffffffc9ec057836 */ /* 0x000fe20000000000 */
[----:B------:R-:W-:Y:S01]  /*14b70*/  I2FP.F32.S32 R4, R4 ;  /* 0x0000000400047245 */ /* 0x000fe20000201400 */
[----:B------:R-:W-:Y:S01]  /*14b80*/  VIADD R234, R234, 0xffffff80 ;  /* 0xffffff80eaea7836 */ /* 0x000fe20000000000 */
[----:B------:R-:W-:Y:S01]  /*14b90*/  FSEL R186, R20, -INF , P5 ;  /* 0xff80000014ba7808 */ /* 0x000fe20002800000 */
[CC--:B------:R-:W-:Y:S01]  /*14ba0*/  FFMA.FTZ R37, -R238.reuse, R6.reuse, R37 ;  /* 0x00000006ee257223 */ /* 0x0c0fe20000010125 */
[----:B------:R-:W-:Y:S01]  /*14bb0*/  I2FP.F32.S32 R15, R15 ;  /* 0x0000000f000f7245 */ /* 0x000fe20000201400 */
[C---:B------:R-:W-:Y:S01]  /*14bc0*/  FFMA.FTZ R43, -R238.reuse, R6, R43 ;  /* 0x00000006ee2b7223 */ /* 0x040fe2000001012b */
[----:B------:R-:W-:Y:S01]  /*14bd0*/  FSEL R64, R195, -INF , P1 ;  /* 0xff800000c3407808 */ /* 0x000fe20000800000 */
[-C--:B------:R-:W-:Y:S01]  /*14be0*/  FFMA.FTZ R41, -R238, R4.reuse, R41 ;  /* 0x00000004ee297223 */ /* 0x080fe20000010129 */
[----:B------:R-:W-:Y:S01]  /*14bf0*/  ISETP.GE.AND P5, PT, R134, R223, PT ;  /* 0x000000df8600720c */ /* 0x000fe20003fa6270 */
[----:B------:R-:W-:Y:S01]  /*14c00*/  FFMA.FTZ R139, -R238, R4, R139 ;  /* 0x00000004ee8b7223 */ /* 0x000fe2000001018b */
[----:B------:R-:W-:Y:S01]  /*14c10*/  I2FP.F32.S32 R8, R8 ;  /* 0x0000000800087245 */ /* 0x000fe20000201400 */
[----:B------:R-:W-:Y:S01]  /*14c20*/  VIADD R6, R236, 0xffffffc1 ;  /* 0xffffffc1ec067836 */ /* 0x000fe20000000000 */
[----:B------:R-:W-:Y:S01]  /*14c30*/  ISETP.GE.AND P1, PT, R55, R225, PT ;  /* 0x000000e13700720c */ /* 0x000fe20003f26270 */
[----:B------:R-:W-:Y:S01]  /*14c40*/  FFMA.FTZ R152, -R238, R15, R152 ;  /* 0x0000000fee987223 */ /* 0x000fe20000010198 */
[----:B------:R-:W-:Y:S01]  /*14c50*/  FSEL R60, R191, -INF , P5 ;  /* 0xff800000bf3c7808 */ /* 0x000fe20002800000 */
[----:B------:R-:W-:Y:S01]  /*14c60*/  VIADD R4, R236, 0xffffffe8 ;  /* 0xffffffe8ec047836 */ /* 0x000fe20000000000 */
[----:B------:R-:W-:Y:S01]  /*14c70*/  ISETP.GE.AND P5, PT, R62, R223, PT ;  /* 0x000000df3e00720c */ /* 0x000fe20003fa6270 */
[-C--:B------:R-:W-:Y:S01]  /*14c80*/  FFMA.FTZ R142, -R238, R8.reuse, R47 ;  /* 0x00000008ee8e7223 */ /* 0x080fe2000001012f */
[----:B------:R-:W-:Y:S01]  /*14c90*/  FSEL R51, R207, -INF , P1 ;  /* 0xff800000cf337808 */ /* 0x000fe20000800000 */
[----:B------:R-:W-:Y:S01]  /*14ca0*/  VIADD R15, R236, 0xffffffe1 ;  /* 0xffffffe1ec0f7836 */ /* 0x000fe20000000000 */
[----:B------:R-:W-:Y:S01]  /*14cb0*/  IABS R49, R49 ;  /* 0x0000003100317213 */ /* 0x000fe20000000000 */
[----:B------:R-:W-:Y:S01]  /*14cc0*/  VIADD R47, R237, 0xffffffe1 ;  /* 0xffffffe1ed2f7836 */ /* 0x000fe20000000000 */
[----:B------:R-:W-:Y:S01]  /*14cd0*/  ISETP.GE.AND P1, PT, R52, R225, PT ;  /* 0x000000e13400720c */ /* 0x000fe20003f26270 */
[----:B------:R-:W-:Y:S01]  /*14ce0*/  FFMA.FTZ R173, -R238, R8, R173 ;  /* 0x00000008eead7223 */ /* 0x000fe200000101ad */
[----:B------:R-:W-:Y:S01]  /*14cf0*/  IABS R6, R6 ;  /* 0x0000000600067213 */ /* 0x000fe20000000000 */
[----:B------:R-:W-:Y:S01]  /*14d00*/  VIADD R8, R236, 0xffffffd8 ;  /* 0xffffffd8ec087836 */ /* 0x000fe20000000000 */
[----:B------:R-:W-:Y:S01]  /*14d10*/  FSEL R54, R197, -INF , P5 ;  /* 0xff800000c5367808 */ /* 0x000fe20002800000 */
[----:B------:R-:W-:Y:S01]  /*14d20*/  VIADD R20, R237, 0x19 ;  /* 0x00000019ed147836 */ /* 0x000fe20000000000 */
[----:B------:R-:W-:Y:S02]  /*14d30*/  I2FP.F32.S32 R49, R49 ;  /* 0x0000003100317245 */ /* 0x000fe40000201400 */
[----:B------:R-:W-:Y:S02]  /*14d40*/  IABS R4, R4 ;  /* 0x0000000400047213 */ /* 0x000fe40000000000 */
[----:B------:R-:W-:Y:S01]  /*14d50*/  FSEL R57, R190, -INF , P1 ;  /* 0xff800000be397808 */ /* 0x000fe20000800000 */
[----:B------:R-:W-:Y:S01]  /*14d60*/  FFMA.FTZ R28, -R238, R49, R28 ;  /* 0x00000031ee1c7223 */ /* 0x000fe2000001011c */
[----:B------:R-:W-:Y:S01]  /*14d70*/  ISETP.GE.AND P5, PT, R42, R225, PT ;  /* 0x000000e12a00720c */ /* 0x000fe20003fa6270 */
[----:B------:R-:W-:Y:S01]  /*14d80*/  FFMA.FTZ R7, -R238, R49, R7 ;  /* 0x00000031ee077223 */ /* 0x000fe20000010107 */
[----:B------:R-:W-:Y:S01]  /*14d90*/  IABS R15, R15 ;  /* 0x0000000f000f7213 */ /* 0x000fe20000000000 */
[----:B------:R-:W-:Y:S01]  /*14da0*/  VIADD R49, R236, 0xfffffff9 ;  /* 0xfffffff9ec317836 */ /* 0x000fe20000000000 */
[----:B------:R-:W-:Y:S02]  /*14db0*/  ISETP.GE.AND P1, PT, R47, R225, PT ;  /* 0x000000e12f00720c */ /* 0x000fe40003f26270 */
[----:B------:R-:W-:Y:S02]  /*14dc0*/  I2FP.F32.S32 R6, R6 ;  /* 0x0000000600067245 */ /* 0x000fe40000201400 */
[----:B------:R-:W-:Y:S02]  /*14dd0*/  I2FP.F32.S32 R4, R4 ;  /* 0x0000000400047245 */ /* 0x000fe40000201400 */
[----:B------:R-:W-:Y:S01]  /*14de0*/  FSEL R201, R29, -INF , P5 ;  /* 0xff8000001dc97808 */ /* 0x000fe20002800000 */
[C---:B------:R-:W-:Y:S01]  /*14df0*/  FFMA.FTZ R155, -R238.reuse, R6, R155 ;  /* 0x00000006ee9b7223 */ /* 0x040fe2000001019b */
[----:B------:R-:W-:Y:S01]  /*14e00*/  I2FP.F32.S32 R15, R15 ;  /* 0x0000000f000f7245 */ /* 0x000fe20000201400 */
[CC--:B------:R-:W-:Y:S01]  /*14e10*/  FFMA.FTZ R6, -R238.reuse, R4.reuse, R45 ;  /* 0x00000004ee067223 */ /* 0x0c0fe2000001012d */
[----:B------:R-:W-:Y:S01]  /*14e20*/  ISETP.GE.AND P5, PT, R39, R225, PT ;  /* 0x000000e12700720c */ /* 0x000fe20003fa6270 */
[C---:B------:R-:W-:Y:S01]  /*14e30*/  FFMA.FTZ R137, -R238.reuse, R4, R137 ;  /* 0x00000004ee897223 */ /* 0x040fe20000010189 */
[----:B------:R-:W-:Y:S01]  /*14e40*/  FSEL R184, R21, -INF , P1 ;  /* 0xff80000015b87808 */ /* 0x000fe20000800000 */
[----:B------:R-:W-:Y:S01]  /*14e50*/  FFMA.FTZ R4, -R238, R15, R16 ;  /* 0x0000000fee047223 */ /* 0x000fe20000010110 */
[----:B------:R-:W-:Y:S01]  /*14e60*/  ISETP.GE.AND P1, PT, R46, R225, PT ;  /* 0x000000e12e00720c */ /* 0x000fe20003f26270 */
[----:B------:R-:W-:Y:S01]  /*14e70*/  FFMA.FTZ R175, -R238, R15, R175 ;  /* 0x0000000feeaf7223 */ /* 0x000fe200000101af */
[----:B------:R-:W-:Y:S01]  /*14e80*/  FSEL R164, R30, -INF , P5 ;  /* 0xff8000001ea47808 */ /* 0x000fe20002800000 */
[----:B------:R-:W-:Y:S01]  /*14e90*/  VIADD R15, R236, 0xffffffd9 ;  /* 0xffffffd9ec0f7836 */ /* 0x000fe20000000000 */
[----:B------:R-:W-:Y:S01]  /*14ea0*/  ISETP.GE.AND P5, PT, R53, R223, PT ;  /* 0x000000df3500720c */ /* 0x000fe20003fa6270 */
[----:B------:R-:W-:Y:S01]  /*14eb0*/  VIADD R45, R237, 0xffffffe9 ;  /* 0xffffffe9ed2d7836 */ /* 0x000fe20000000000 */
[----:B------:R-:W-:Y:S01]  /*14ec0*/  FSEL R180, R7, -INF , P1 ;  /* 0xff80000007b47808 */ /* 0x000fe20000800000 */
[C---:B------:R-:W-:Y:S01]  /*14ed0*/  VIADD R30, R237.reuse, 0x9 ;  /* 0x00000009ed1e7836 */ /* 0x040fe20000000000 */
[----:B------:R-:W-:Y:S01]  /*14ee0*/  IABS R49, R49 ;  /* 0x0000003100317213 */ /* 0x000fe20000000000 */
        /* <DEDUP_REMOVED lines=9> */
[----:B------:R-:W-:Y:S01]  /*14f80*/  IABS R15, R15 ;  /* 0x0000000f000f7213 */ /* 0x000fe20000000000 */
[----:B------:R-:W-:Y:S01]  /*14f90*/  FFMA.FTZ R38, -R238, R49, R38 ;  /* 0x00000031ee267223 */ /* 0x000fe20000010126 */
[----:B------:R-:W-:Y:S02]  /*14fa0*/  ISETP.GE.AND P1, PT, R58, R223, PT ;  /* 0x000000df3a00720c */ /* 0x000fe40003f26270 */
[----:B------:R-:W-:Y:S02]  /*14fb0*/  I2FP.F32.S32 R15, R15 ;  /* 0x0000000f000f7245 */ /* 0x000fe40000201400 */
[----:B------:R-:W-:Y:S02]  /*14fc0*/  FSEL R65, R194, -INF , P5 ;  /* 0xff800000c2417808 */ /* 0x000fe40002800000 */
[----:B------:R-:W-:Y:S01]  /*14fd0*/  ISETP.GE.AND P5, PT, R50, R225, PT ;  /* 0x000000e13200720c */ /* 0x000fe20003fa6270 */
[CC--:B------:R-:W-:Y:S01]  /*14fe0*/  FFMA.FTZ R179, -R238.reuse, R15.reuse, R179 ;  /* 0x0000000feeb37223 */ /* 0x0c0fe200000101b3 */
[----:B------:R-:W-:Y:S01]  /*14ff0*/  FSEL R49, R251, -INF , P1 ;  /* 0xff800000fb317808 */ /* 0x000fe20000800000 */
[----:B------:R-:W-:Y:S01]  /*15000*/  FFMA.FTZ R167, -R238, R15, R167 ;  /* 0x0000000feea77223 */ /* 0x000fe200000101a7 */
[----:B------:R-:W-:Y:S02]  /*15010*/  ISETP.GE.AND P1, PT, R237, R225, PT ;  /* 0x000000e1ed00720c */ /* 0x000fe40003f26270 */
[----:B------:R-:W-:Y:S02]  /*15020*/  FSEL R37, R37, -INF , P5 ;  /* 0xff80000025257808 */ /* 0x000fe40002800000 */
[----:B------:R-:W-:Y:S02]  /*15030*/  FSEL R15, R189, -INF , P0 ;  /* 0xff800000bd0f7808 */ /* 0x000fe40000000000 */
[----:B------:R-:W-:Y:S02]  /*15040*/  ISETP.GE.AND P5, PT, R48, R223, PT ;  /* 0x000000df3000720c */ /* 0x000fe40003fa6270 */
[----:B------:R-:W-:Y:S02]  /*15050*/  FSEL R174, R9, -INF , P1 ;  /* 0xff80000009ae7808 */ /* 0x000fe40000800000 */
[----:B------:R-:W-:Y:S02]  /*15060*/  ISETP.GE.AND P0, PT, R45, R225, PT ;  /* 0x000000e12d00720c */ /* 0x000fe40003f06270 */
[----:B------:R-:W-:Y:S02]  /*15070*/  ISETP.GE.AND P1, PT, R47, R223, PT ;  /* 0x000000df2f00720c */ /* 0x000fe40003f26270 */
[----:B------:R-:W-:Y:S02]  /*15080*/  FSEL R22, R22, -INF , P5 ;  /* 0xff80000016167808 */ /* 0x000fe40002800000 */
[----:B------:R-:W-:Y:S01]  /*15090*/  FSEL R181, R25, -INF , P0 ;  /* 0xff80000019b57808 */ /* 0x000fe20000000000 */
[----:B------:R-:W-:Y:S01]  /*150a0*/  VIADD R25, R237, 0x18 ;  /* 0x00000018ed197836 */ /* 0x000fe20000000000 */
[-C--:B------:R-:W-:Y:S02]  /*150b0*/  ISETP.GE.AND P5, PT, R33, R225.reuse, PT ;  /* 0x000000e12100720c */ /* 0x080fe40003fa6270 */
[----:B------:R-:W-:Y:S02]  /*150c0*/  FSEL R182, R23, -INF , P1 ;  /* 0xff80000017b67808 */ /* 0x000fe40000800000 */
[-C--:B------:R-:W-:Y:S02]  /*150d0*/  ISETP.GE.AND P0, PT, R44, R225.reuse, PT ;  /* 0x000000e12c00720c */ /* 0x080fe40003f06270 */
[----:B------:R-:W-:Y:S02]  /*150e0*/  ISETP.GE.AND P1, PT, R30, R225, PT ;  /* 0x000000e11e00720c */ /* 0x000fe40003f26270 */
[----:B------:R-:W-:Y:S02]  /*150f0*/  FSEL R36, R36, -INF , P5 ;  /* 0xff80000024247808 */ /* 0x000fe40002800000 */
[-C--:B------:R-:W-:Y:S02]  /*15100*/  ISETP.GE.AND P5, PT, R46, R223.reuse, PT ;  /* 0x000000df2e00720c */ /* 0x080fe40003fa6270 */
        /* <DEDUP_REMOVED lines=13> */
[----:B------:R-:W-:Y:S02]  /*151e0*/  IABS R8, R8 ;  /* 0x0000000800087213 */ /* 0x000fe40000000000 */
[----:B------:R-:W-:Y:S02]  /*151f0*/  FSEL R28, R28, -INF , P5 ;  /* 0xff8000001c1c7808 */ /* 0x000fe40002800000 */
[----:B------:R-:W-:Y:S02]  /*15200*/  FSEL R31, R31, -INF , P1 ;  /* 0xff8000001f1f7808 */ /* 0x000fe40000800000 */
[-C--:B------:R-:W-:Y:S02]  /*15210*/  ISETP.GE.AND P5, PT, R25, R225.reuse, PT ;  /* 0x000000e11900720c */ /* 0x080fe40003fa6270 */
[----:B------:R-:W-:Y:S02]  /*15220*/  ISETP.GE.AND P1, PT, R20, R225, PT ;  /* 0x000000e11400720c */ /* 0x000fe40003f26270 */
[----:B------:R-:W-:Y:S02]  /*15230*/  IABS R12, R12 ;  /* 0x0000000c000c7213 */ /* 0x000fe40000000000 */
[----:B------:R-:W-:Y:S02]  /*15240*/  I2FP.F32.S32 R8, R8 ;  /* 0x0000000800087245 */ /* 0x000fe40000201400 */
[-C--:B------:R-:W-:Y:S02]  /*15250*/  ISETP.GE.AND P0, PT, R55, R223.reuse, PT ;  /* 0x000000df3700720c */ /* 0x080fe40003f06270 */
[----:B------:R-:W-:Y:S01]  /*15260*/  IABS R14, R14 ;  /* 0x0000000e000e7213 */ /* 0x000fe20000000000 */
[-C--:B------:R-:W-:Y:S01]  /*15270*/  FFMA.FTZ R177, -R238, R8.reuse, R177 ;  /* 0x00000008eeb17223 */ /* 0x080fe200000101b1 */
[----:B------:R-:W-:Y:S01]  /*15280*/  FSEL R191, R4, -INF , P5 ;  /* 0xff80000004bf7808 */ /* 0x000fe20002800000 */
[----:B------:R-:W-:Y:S01]  /*15290*/  FFMA.FTZ R165, -R238, R8, R165 ;  /* 0x00000008eea57223 */ /* 0x000fe200000101a5 */
[-C--:B------:R-:W-:Y:S01]  /*152a0*/  ISETP.GE.AND P5, PT, R39, R223.reuse, PT ;  /* 0x000000df2700720c */ /* 0x080fe20003fa6270 */
[C---:B------:R-:W-:Y:S01]  /*152b0*/  VIADD R4, R237.reuse, 0x38 ;  /* 0x00000038ed047836 */ /* 0x040fe20000000000 */
[----:B------:R-:W-:Y:S02]  /*152c0*/  I2FP.F32.S32 R12, R12 ;  /* 0x0000000c000c7245 */ /* 0x000fe40000201400 */
[----:B------:R-:W-:Y:S02]  /*152d0*/  FSEL R189, R142, -INF , P1 ;  /* 0xff8000008ebd7808 */ /* 0x000fe40000800000 */
[-C--:B------:R-:W-:Y:S01]  /*152e0*/  ISETP.GE.AND P1, PT, R40, R223.reuse, PT ;  /* 0x000000df2800720c */ /* 0x080fe20003f26270 */
[C---:B------:R-:W-:Y:S01]  /*152f0*/  FFMA.FTZ R171, -R238.reuse, R12, R171 ;  /* 0x0000000ceeab7223 */ /* 0x040fe200000101ab */
[----:B------:R-:W-:Y:S01]  /*15300*/  IABS R10, R10 ;  /* 0x0000000a000a7213 */ /* 0x000fe20000000000 */
[----:B------:R-:W-:Y:S01]  /*15310*/  FFMA.FTZ R159, -R238, R12, R159 ;  /* 0x0000000cee9f7223 */ /* 0x000fe2000001019f */
[----:B------:R-:W-:Y:S01]  /*15320*/  I2FP.F32.S32 R8, R14 ;  /* 0x0000000e00087245 */ /* 0x000fe20000201400 */
[C---:B------:R-:W-:Y:S01]  /*15330*/  VIADD R14, R237.reuse, 0x28 ;  /* 0x00000028ed0e7836 */ /* 0x040fe20000000000 */
[----:B------:R-:W-:Y:S01]  /*15340*/  FSEL R56, R188, -INF , P0 ;  /* 0xff800000bc387808 */ /* 0x000fe20000000000 */
[C---:B------:R-:W-:Y:S01]  /*15350*/  VIADD R12, R237.reuse, 0x29 ;  /* 0x00000029ed0c7836 */ /* 0x040fe20000000000 */
[C---:B------:R-:W-:Y:S01]  /*15360*/  ISETP.GE.AND P0, PT, R237.reuse, R223, PT ;  /* 0x000000dfed00720c */ /* 0x040fe20003f06270 */
[-C--:B------:R-:W-:Y:S01]  /*15370*/  FFMA.FTZ R136, -R238, R8.reuse, R136 ;  /* 0x00000008ee887223 */ /* 0x080fe20000010188 */
[----:B------:R-:W-:Y:S01]  /*15380*/  FSEL R32, R32, -INF , P5 ;  /* 0xff80000020207808 */ /* 0x000fe20002800000 */
[----:B------:R-:W-:Y:S01]  /*15390*/  FFMA.FTZ R161, -R238, R8, R161 ;  /* 0x00000008eea17223 */ /* 0x000fe200000101a1 */
[-C--:B------:R-:W-:Y:S01]  /*153a0*/  ISETP.GE.AND P5, PT, R18, R225.reuse, PT ;  /* 0x000000e11200720c */ /* 0x080fe20003fa6270 */
[----:B------:R-:W-:Y:S01]  /*153b0*/  VIADD R8, R237, 0x31 ;  /* 0x00000031ed087836 */ /* 0x000fe20000000000 */
[----:B------:R-:W-:Y:S02]  /*153c0*/  FSEL R35, R35, -INF , P1 ;  /* 0xff80000023237808 */ /* 0x000fe40000800000 */
[----:B------:R-:W-:Y:S02]  /*153d0*/  I2FP.F32.S32 R10, R10 ;  /* 0x0000000a000a7245 */ /* 0x000fe40000201400 */
[----:B------:R-:W-:Y:S02]  /*153e0*/  ISETP.GE.AND P1, PT, R16, R225, PT ;  /* 0x000000e11000720c */ /* 0x000fe40003f26270 */
[----:B------:R-:W-:Y:S01]  /*153f0*/  IABS R5, R5 ;  /* 0x0000000500057213 */ /* 0x000fe20000000000 */
[-C--:B------:R-:W-:Y:S01]  /*15400*/  FFMA.FTZ R169, -R238, R10.reuse, R169 ;  /* 0x0000000aeea97223 */ /* 0x080fe200000101a9 */
[----:B------:R-:W-:Y:S01]  /*15410*/  FSEL R34, R34, -INF , P0 ;  /* 0xff80000022227808 */ /* 0x000fe20000000000 */
[----:B------:R-:W-:Y:S01]  /*15420*/  FFMA.FTZ R157, -R238, R10, R157 ;  /* 0x0000000aee9d7223 */ /* 0x000fe2000001019d */
[----:B------:R-:W-:Y:S01]  /*15430*/  ISETP.GE.AND P0, PT, R33, R223, PT ;  /* 0x000000df2100720c */ /* 0x000fe20003f06270 */
[----:B------:R-:W-:Y:S01]  /*15440*/  VIADD R10, R237, 0x30 ;  /* 0x00000030ed0a7836 */ /* 0x000fe20000000000 */
[----:B------:R-:W-:Y:S02]  /*15450*/  FSEL R179, R179, -INF , P5 ;  /* 0xff800000b3b37808 */ /* 0x000fe40002800000 */
[----:B------:R-:W-:Y:S02]  /*15460*/  ISETP.GE.AND P5, PT, R14, R225, PT ;  /* 0x000000e10e00720c */ /* 0x000fe40003fa6270 */
[----:B------:R-:W-:Y:S02]  /*15470*/  FSEL R177, R177, -INF , P1 ;  /* 0xff800000b1b17808 */ /* 0x000fe40000800000 */
[----:B------:R-:W-:Y:S02]  /*15480*/  I2FP.F32.S32 R5, R5 ;  /* 0x0000000500057245 */ /* 0x000fe40000201400 */
[----:B------:R-:W-:Y:S02]  /*15490*/  ISETP.GE.AND P1, PT, R12, R225, PT ;  /* 0x000000e10c00720c */ /* 0x000fe40003f26270 */
[----:B------:R-:W-:Y:S01]  /*154a0*/  FSEL R38, R38, -INF , P0 ;  /* 0xff80000026267808 */ /* 0x000fe20000000000 */
[----:B------:R-:W-:Y:S01]  /*154b0*/  FFMA.FTZ R17, -R238, R5, R17 ;  /* 0x00000005ee117223 */ /* 0x000fe20000010111 */
[----:B------:R-:W-:Y:S01]  /*154c0*/  ISETP.GE.AND P0, PT, R8, R225, PT ;  /* 0x000000e10800720c */ /* 0x000fe20003f06270 */
[----:B------:R-:W-:Y:S01]  /*154d0*/  FFMA.FTZ R13, -R238, R5, R13 ;  /* 0x00000005ee0d7223 */ /* 0x000fe2000001010d */
        /* <DEDUP_REMOVED lines=25> */
[----:B------:R-:W-:Y:S02]  /*15670*/  ISETP.GE.AND P1, PT, R50, R222, PT ;  /* 0x000000de3200720c */ /* 0x000fe40003f26270 */
        /* <DEDUP_REMOVED lines=15> */
[----:B------:R-:W-:Y:S02]  /*15770*/  ISETP.GE.AND P1, PT, R8, R223, PT ;  /* 0x000000df0800720c */ /* 0x000fe40003f26270 */
[----:B------:R-:W-:Y:S02]  /*15780*/  FSEL R136, R136, -INF , P0 ;  /* 0xff80000088887808 */ /* 0x000fe40000000000 */
[----:B------:R-:W-:Y:S02]  /*15790*/  ISETP.GE.AND P0, PT, R62, R224, PT ;  /* 0x000000e03e00720c */ /* 0x000fe40003f06270 */
[----:B------:R-:W-:Y:S02]  /*157a0*/  FSEL R180, R180, -INF , !P6 ;  /* 0xff800000b4b47808 */ /* 0x000fe40007000000 */
[----:B------:R-:W-:Y:S02]  /*157b0*/  ISETP.GE.AND P6, PT, R55, R222, PT ;  /* 0x000000de3700720c */ /* 0x000fe40003fc6270 */
[----:B------:R-:W-:Y:S02]  /*157c0*/  FSEL R159, R159, -INF , P5 ;  /* 0xff8000009f9f7808 */ /* 0x000fe40002800000 */
[C---:B------:R-:W-:Y:S02]  /*157d0*/  ISETP.GE.AND P5, PT, R134.reuse, R224, PT ;  /* 0x000000e08600720c */ /* 0x040fe40003fa6270 */
[----:B------:R-:W-:Y:S02]  /*157e0*/  FSEL R157, R157, -INF , P1 ;  /* 0xff8000009d9d7808 */ /* 0x000fe40000800000 */
[----:B------:R-:W-:Y:S02]  /*157f0*/  ISETP.GE.AND P1, PT, R134, R222, PT ;  /* 0x000000de8600720c */ /* 0x000fe40003f26270 */
[----:B------:R-:W-:Y:S02]  /*15800*/  FSEL R19, R19, -INF , !P0 ;  /* 0xff80000013137808 */ /* 0x000fe40004000000 */
[----:B------:R-:W-:Y:S02]  /*15810*/  ISETP.GE.AND P0, PT, R55, R224, PT ;  /* 0x000000e03700720c */ /* 0x000fe40003f06270 */
[----:B------:R-:W-:Y:S02]  /*15820*/  FSEL R56, R56, -INF , !P6 ;  /* 0xff80000038387808 */ /* 0x000fe40007000000 */
[----:B------:R-:W-:Y:S02]  /*15830*/  FSEL R21, R66, -INF , !P5 ;  /* 0xff80000042157808 */ /* 0x000fe40006800000 */
[----:B------:R-:W-:Y:S02]  /*15840*/  ISETP.GE.AND P6, PT, R48, R222, PT ;  /* 0x000000de3000720c */ /* 0x000fe40003fc6270 */
[----:B------:R-:W-:Y:S02]  /*15850*/  FSEL R11, R60, -INF , !P1 ;  /* 0xff8000003c0b7808 */ /* 0x000fe40004800000 */
[C---:B------:R-:W-:Y:S02]  /*15860*/  ISETP.GE.AND P5, PT, R58.reuse, R224, PT ;  /* 0x000000e03a00720c */ /* 0x040fe40003fa6270 */
[----:B------:R-:W-:Y:S02]  /*15870*/  ISETP.GE.AND P1, PT, R58, R222, PT ;  /* 0x000000de3a00720c */ /* 0x000fe40003f26270 */
[----:B------:R-:W-:Y:S02]  /*15880*/  FSEL R51, R51, -INF , !P0 ;  /* 0xff80000033337808 */ /* 0x000fe40004000000 */
[-C--:B------:R-:W-:Y:S02]  /*15890*/  ISETP.GE.AND P0, PT, R48, R224.reuse, PT ;  /* 0x000000e03000720c */ /* 0x080fe40003f06270 */
[----:B------:R-:W-:Y:S02]  /*158a0*/  FSEL R158, R22, -INF , !P6 ;  /* 0xff800000169e7808 */ /* 0x000fe40007000000 */
[----:B------:R-:W-:Y:S02]  /*158b0*/  FSEL R41, R63, -INF , !P5 ;  /* 0xff8000003f297808 */ /* 0x000fe40006800000 */
[----:B------:R-:W-:Y:S02]  /*158c0*/  FMNMX3.FTZ R22, R0, R23, R21, !PT ;  /* 0x0000001700167276 */ /* 0x000fe40007810015 */
        /* <DEDUP_REMOVED lines=9> */
[-C--:B------:R-:W-:Y:S02]  /*15960*/  ISETP.GE.AND P5, PT, R62, R222.reuse, PT ;  /* 0x000000de3e00720c */ /* 0x080fe40003fa6270 */
[----:B------:R-:W-:Y:S02]  /*15970*/  FSEL R178, R37, -INF , !P1 ;  /* 0xff80000025b27808 */ /* 0x000fe40004800000 */
[----:B------:R-:W-:Y:S02]  /*15980*/  ISETP.GE.AND P1, PT, R45, R222, PT ;  /* 0x000000de2d00720c */ /* 0x000fe40003f26270 */
[----:B------:R-:W-:Y:S02]  /*15990*/  FSEL R181, R181, -INF , !P4 ;  /* 0xff800000b5b57808 */ /* 0x000fe40006000000 */
[----:B------:R-:W-:Y:S02]  /*159a0*/  FSEL R7, R7, -INF , !P0 ;  /* 0xff80000007077808 */ /* 0x000fe40004000000 */
[----:B------:R-:W-:Y:S02]  /*159b0*/  FMNMX3.FTZ R22, R22, R41, R51, !PT ;  /* 0x0000002916167276 */ /* 0x000fe40007810033 */
[----:B------:R-:W-:Y:S02]  /*159c0*/  ISETP.GE.AND P4, PT, R44, R224, PT ;  /* 0x000000e02c00720c */ /* 0x000fe40003f86270 */
[----:B------:R-:W-:Y:S02]  /*159d0*/  ISETP.GE.AND P0, PT, R53, R222, PT ;  /* 0x000000de3500720c */ /* 0x000fe40003f06270 */
[----:B------:R-:W-:Y:S02]  /*159e0*/  FSEL R9, R54, -INF , !P5 ;  /* 0xff80000036097808 */ /* 0x000fe40006800000 */
[----:B------:R-:W-:Y:S02]  /*159f0*/  ISETP.GE.AND P5, PT, R42, R224, PT ;  /* 0x000000e02a00720c */ /* 0x000fe40003fa6270 */
[----:B------:R-:W-:Y:S02]  /*15a00*/  FSEL R183, R27, -INF , !P1 ;  /* 0xff8000001bb77808 */ /* 0x000fe40004800000 */
[----:B------:R-:W-:Y:S02]  /*15a10*/  FMNMX3.FTZ R27, R22, R59, R57, !PT ;  /* 0x0000003b161b7276 */ /* 0x000fe40007810039 */
[----:B------:R-:W-:Y:S02]  /*15a20*/  FMNMX3.FTZ R22, R132, R15, R11, !PT ;  /* 0x0000000f84167276 */ /* 0x000fe4000781000b */
[----:B------:R-:W-:Y:S02]  /*15a30*/  FSEL R162, R162, -INF , !P4 ;  /* 0xff800000a2a27808 */ /* 0x000fe40006000000 */
[----:B------:R-:W-:Y:S02]  /*15a40*/  FSEL R67, R67, -INF , !P0 ;  /* 0xff80000043437808 */ /* 0x000fe40004000000 */
[----:B------:R-:W-:Y:S02]  /*15a50*/  ISETP.GE.AND P4, PT, R52, R222, PT ;  /* 0x000000de3400720c */ /* 0x000fe40003f86270 */
[-C--:B------:R-:W-:Y:S02]  /*15a60*/  ISETP.GE.AND P0, PT, R237, R224.reuse, PT ;  /* 0x000000e0ed00720c */ /* 0x080fe40003f06270 */
[----:B------:R-:W-:Y:S02]  /*15a70*/  FSEL R201, R201, -INF , !P5 ;  /* 0xff800000c9c97808 */ /* 0x000fe40006800000 */
[----:B------:R-:W-:Y:S02]  /*15a80*/  ISETP.GE.AND P5, PT, R39, R224, PT ;  /* 0x000000e02700720c */ /* 0x000fe40003fa6270 */
[----:B------:R-:W-:Y:S02]  /*15a90*/  FMNMX3.FTZ R22, R22, R9, R7, !PT ;  /* 0x0000000916167276 */ /* 0x000fe40007810007 */
[----:B------:R-:W-:Y:S02]  /*15aa0*/  FSEL R65, R65, -INF , !P4 ;  /* 0xff80000041417808 */ /* 0x000fe40006000000 */
[----:B------:R-:W-:Y:S02]  /*15ab0*/  FSEL R174, R174, -INF , !P0 ;  /* 0xff800000aeae7808 */ /* 0x000fe40004000000 */
[----:B------:R-:W-:Y:S02]  /*15ac0*/  ISETP.GE.AND P4, PT, R46, R222, PT ;  /* 0x000000de2e00720c */ /* 0x000fe40003f86270 */
[-C--:B------:R-:W-:Y:S02]  /*15ad0*/  ISETP.GE.AND P0, PT, R33, R224.reuse, PT ;  /* 0x000000e02100720c */ /* 0x080fe40003f06270 */
[----:B------:R-:W-:Y:S02]  /*15ae0*/  ISETP.GE.AND P6, PT, R30, R224, PT ;  /* 0x000000e01e00720c */ /* 0x000fe40003fc6270 */
[----:B------:R-:W-:Y:S02]  /*15af0*/  FSEL R164, R164, -INF , !P5 ;  /* 0xff800000a4a47808 */ /* 0x000fe40006800000 */
[-C--:B------:R-:W-:Y:S02]  /*15b00*/  ISETP.GE.AND P5, PT, R47, R222.reuse, PT ;  /* 0x000000de2f00720c */ /* 0x080fe40003fa6270 */
[----:B------:R-:W-:Y:S02]  /*15b10*/  FMNMX3.FTZ R22, R22, R49, R56, !PT ;  /* 0x0000003116167276 */ /* 0x000fe40007810038 */
[----:B------:R-:W-:Y:S02]  /*15b20*/  FSEL R170, R36, -INF , !P0 ;  /* 0xff80000024aa7808 */ /* 0x000fe40004000000 */
[----:B------:R-:W-:Y:S02]  /*15b30*/  FSEL R160, R24, -INF , !P4 ;  /* 0xff80000018a07808 */ /* 0x000fe40006000000 */
[----:B------:R-:W-:Y:S02]  /*15b40*/  ISETP.GE.AND P0, PT, R42, R222, PT ;  /* 0x000000de2a00720c */ /* 0x000fe40003f06270 */
[----:B------:R-:W-:Y:S02]  /*15b50*/  FSEL R251, R251, -INF , !P6 ;  /* 0xff800000fbfb7808 */ /* 0x000fe40007000000 */
[----:B------:R-:W-:Y:S02]  /*15b60*/  FMNMX3.FTZ R24, R27, R186, R184, !PT ;  /* 0x000000ba1b187276 */ /* 0x000fe400078100b8 */
[----:B------:R-:W-:Y:S02]  /*15b70*/  ISETP.GE.AND P6, PT, R29, R224, PT ;  /* 0x000000e01d00720c */ /* 0x000fe40003fc6270 */
        /* <DEDUP_REMOVED lines=17> */
[-C--:B------:R-:W-:Y:S02]  /*15c90*/  ISETP.GE.AND P6, PT, R16, R224.reuse, PT ;  /* 0x000000e01000720c */ /* 0x080fe40003fc6270 */
[----:B------:R-:W-:Y:S02]  /*15ca0*/  FSEL R197, R197, -INF , !P4 ;  /* 0xff800000c5c57808 */ /* 0x000fe40006000000 */
[----:B------:R-:W-:Y:S02]  /*15cb0*/  FSEL R179, R179, -INF , !P1 ;  /* 0xff800000b3b37808 */ /* 0x000fe40004800000 */
[----:B------:R-:W-:Y:S02]  /*15cc0*/  ISETP.GE.AND P4, PT, R25, R224, PT ;  /* 0x000000e01900720c */ /* 0x000fe40003f86270 */
[C---:B------:R-:W-:Y:S01]  /*15cd0*/  ISETP.GE.AND P1, PT, R237.reuse, R222, PT ;  /* 0x000000deed00720c */ /* 0x040fe20003f26270 */
[----:B------:R-:W-:Y:S01]  /*15ce0*/  VIADD R237, R237, 0xffffff80 ;  /* 0xffffff80eded7836 */ /* 0x000fe20000000000 */
[----:B------:R-:W-:Y:S02]  /*15cf0*/  FMNMX3.FTZ R27, R27, R203, R166, !PT ;  /* 0x000000cb1b1b7276 */ /* 0x000fe400078100a6 */
[C---:B------:R-:W-:Y:S02]  /*15d00*/  ISETP.GE.AND P5, PT, R20.reuse, R224, PT ;  /* 0x000000e01400720c */ /* 0x040fe40003fa6270 */
[----:B------:R-:W-:Y:S02]  /*15d10*/  FSEL R163, R163, -INF , !P0 ;  /* 0xff800000a3a37808 */ /* 0x000fe40004000000 */
        /* <DEDUP_REMOVED lines=14> */
[-C--:B------:R-:W-:Y:S02]  /*15e00*/  ISETP.GE.AND P0, PT, R10, R222.reuse, PT ;  /* 0x000000de0a00720c */ /* 0x080fe40003f06270 */
[----:B------:R-:W-:Y:S02]  /*15e10*/  ISETP.GE.AND P6, PT, R26, R222, PT ;  /* 0x000000de1a00720c */ /* 0x000fe40003fc6270 */
[----:B------:R-:W-:Y:S02]  /*15e20*/  FSEL R229, R43, -INF , !P4 ;  /* 0xff8000002be57808 */ /* 0x000fe40006000000 */
        /* <DEDUP_REMOVED lines=8> */
[----:B------:R-:W-:Y:S02]  /*15eb0*/  FMNMX3.FTZ R10, R10, R249, R229, !PT ;  /* 0x000000f90a0a7276 */ /* 0x000fe400078100e5 */
[----:B------:R-:W-:Y:S02]  /*15ec0*/  ISETP.GE.AND P6, PT, R4, R224, PT ;  /* 0x000000e00400720c */ /* 0x000fe40003fc6270 */
[----:B------:R-:W-:Y:S02]  /*15ed0*/  FMNMX3.FTZ R25, R25, R174, R178, !PT ;  /* 0x000000ae19197276 */ /* 0x000fe400078100b2 */
[----:B------:R-:W-:Y:S02]  /*15ee0*/  FSEL R161, R161, -INF , !P4 ;  /* 0xff800000a1a17808 */ /* 0x000fe40006000000 */
[----:B------:R-:W-:Y:S02]  /*15ef0*/  FSEL R152, R152, -INF , !P5 ;  /* 0xff80000098987808 */ /* 0x000fe40006800000 */
[-C--:B------:R-:W-:Y:S02]  /*15f00*/  ISETP.GE.AND P5, PT, R16, R222.reuse, PT ;  /* 0x000000de1000720c */ /* 0x080fe40003fa6270 */
[----:B------:R-:W-:Y:S02]  /*15f10*/  FSEL R187, R187, -INF , !P1 ;  /* 0xff800000bbbb7808 */ /* 0x000fe40004800000 */
[-C--:B------:R-:W-:Y:S02]  /*15f20*/  ISETP.GE.AND P4, PT, R18, R222.reuse, PT ;  /* 0x000000de1200720c */ /* 0x080fe40003f86270 */
        /* <DEDUP_REMOVED lines=8> */
[----:B------:R-:W-:Y:S02]  /*15fb0*/  FSEL R167, R167, -INF , !P6 ;  /* 0xff800000a7a77808 */ /* 0x000fe40007000000 */
[----:B------:R-:W-:Y:S02]  /*15fc0*/  FSEL R165, R165, -INF , !P1 ;  /* 0xff800000a5a57808 */ /* 0x000fe40004800000 */
[----:B------:R-:W-:Y:S02]  /*15fd0*/  FMNMX3.FTZ R18, R18, R199, R197, !PT ;  /* 0x000000c712127276 */ /* 0x000fe400078100c5 */
[C---:B------:R-:W-:Y:S02]  /*15fe0*/  ISETP.GE.AND P6, PT, R4.reuse, R223, PT ;  /* 0x000000df0400720c */ /* 0x040fe40003fc6270 */
[-C--:B------:R-:W-:Y:S02]  /*15ff0*/  ISETP.GE.AND P1, PT, R4, R222.reuse, PT ;  /* 0x000000de0400720c */ /* 0x080fe40003f26270 */
[-C--:B------:R-:W-:Y:S02]  /*16000*/  ISETP.GE.AND P4, PT, R8, R222.reuse, PT ;  /* 0x000000de0800720c */ /* 0x080fe40003f86270 */
[----:B------:R-:W-:Y:S02]  /*16010*/  FMNMX3.FTZ R4, R10, R175, R173, !PT ;  /* 0x000000af0a047276 */ /* 0x000fe400078100ad */
[----:B------:R-:W-:Y:S02]  /*16020*/  FMNMX3.FTZ R18, R18, R191, R189, !PT ;  /* 0x000000bf12127276 */ /* 0x000fe400078100bd */
[----:B------:R-:W-:Y:S02]  /*16030*/  FSEL R13, R13, -INF , P6 ;  /* 0xff8000000d0d7808 */ /* 0x000fe40003000000 */
[----:B------:R-:W-:Y:S02]  /*16040*/  FMNMX3.FTZ R10, R4, R167, R165, !PT ;  /* 0x000000a7040a7276 */ /* 0x000fe400078100a5 */
[----:B------:R-:W-:Y:S02]  /*16050*/  FSEL R159, R159, -INF , !P0 ;  /* 0xff8000009f9f7808 */ /* 0x000fe40004000000 */
[----:B------:R-:W-:Y:S02]  /*16060*/  FSEL R157, R157, -INF , !P4 ;  /* 0xff8000009d9d7808 */ /* 0x000fe40006000000 */
[----:B------:R-:W-:Y:S02]  /*16070*/  ISETP.GE.AND P5, PT, R6, R222, PT ;  /* 0x000000de0600720c */ /* 0x000fe40003fa6270 */
[----:B------:R-:W-:Y:S02]  /*16080*/  FMNMX3.FTZ R18, R18, R179, R177, !PT ;  /* 0x000000b312127276 */ /* 0x000fe400078100b1 */
[----:B------:R-:W-:Y:S02]  /*16090*/  FSEL R137, R13, -INF , !P1 ;  /* 0xff8000000d897808 */ /* 0x000fe40004800000 */
[----:B------:R-:W-:Y:S02]  /*160a0*/  FMNMX3.FTZ R5, R10, R159, R157, !PT ;  /* 0x0000009f0a057276 */ /* 0x000fe4000781009d */
[----:B------:R-:W-:Y:S02]  /*160b0*/  FSEL R136, R136, -INF , !P5 ;  /* 0xff80000088887808 */ /* 0x000fe40006800000 */
[----:B------:R-:W-:Y:S02]  /*160c0*/  FMNMX3.FTZ R18, R18, R171, R169, !PT ;  /* 0x000000ab12127276 */ /* 0x000fe400078100a9 */
[----:B------:R-:W-:Y:S02]  /*160d0*/  FMNMX3.FTZ R6, R5, R137, R136, !PT ;  /* 0x0000008905067276 */ /* 0x000fe40007810088 */
[----:B------:R-:W-:Y:S02]  /*160e0*/  FMNMX3.FTZ R18, R18, R163, R161, !PT ;  /* 0x000000a312127276 */ /* 0x000fe400078100a1 */
[----:B------:R-:W-:Y:S01]  /*160f0*/  LOP3.LUT R215, R214, 0x200, R215, 0xf8, !PT ;  /* 0x00000200d6d77812 */ /* 0x000fe200078ef8d7 */
[----:B------:R-:W1:Y:S01]  /*16100*/  SHFL.BFLY PT, R5, R6, 0x2, 0x1f ;  /* 0x0c401f0006057f89 */ /* 0x000e6200000e0000 */
[----:B------:R-:W-:Y:S03]  /*16110*/  FMNMX3.FTZ R8, R18, R155, R152, !PT ;  /* 0x0000009b12087276 */ /* 0x000fe60007810098 */
[----:B------:R-:W-:Y:S04]  /*16120*/  IMAD R138, R215, 0x2, R212 ;  /* 0x00000002d78a7824 */ /* 0x000fe800078e02d4 */
[----:B------:R-:W2:Y:S01]  /*16130*/  SHFL.BFLY PT, R25, R8, 0x2, 0x1f ;  /* 0x0c401f0008197f89 */ /* 0x000ea200000e0000 */
[C---:B------:R-:W-:Y:S02]  /*16140*/  IMAD.IADD R139, R138.reuse, 0x1, R213 ;  /* 0x000000018a8b7824 */ /* 0x040fe400078e02d5 */
[----:B------:R-:W-:Y:S05]  /*16150*/  VIADD R144, R138, 0xc040 ;  /* 0x0000c0408a907836 */ /* 0x000fea0000000000 */
[----:B------:R-:W-:Y:S08]  /*16160*/  LDSM.16.MT88.4 R44, [R138+0x10000] ;  /* 0x010000008a2c783b */ /* 0x000ff00000004200 */
[----:B------:R-:W-:Y:S01]  /*16170*/  LDSM.16.MT88.4 R52, [R139+0x10000] ;  /* 0x010000008b34783b */ /* 0x000fe20000004200 */
[----:B-1----:R-:W-:Y:S07]  /*16180*/  FMNMX.FTZ R4, R6, R5, !PT ;  /* 0x0000000506047209 */ /* 0x002fee0007810000 */
[----:B------:R-:W1:Y:S01]  /*16190*/  SHFL.BFLY PT, R133, R4, 0x1, 0x1f ;  /* 0x0c201f0004857f89 */ /* 0x000e6200000e0000 */
[----:B--2---:R-:W-:Y:S01]  /*161a0*/  FMNMX.FTZ R25, R8, R25, !PT ;  /* 0x0000001908197209 */ /* 0x004fe20007810000 */
[----:B------:R-:W-:Y:S06]  /*161b0*/  VIADD R8, R138, 0xc000 ;  /* 0x0000c0008a087836 */ /* 0x000fec0000000000 */
[----:B------:R-:W2:Y:S01]  /*161c0*/  SHFL.BFLY PT, R134, R25, 0x1, 0x1f ;  /* 0x0c201f0019867f89 */ /* 0x000ea200000e0000 */
[----:B------:R-:W-:Y:S04]  /*161d0*/  @P2 VIADD R144, R8, 0xffffffc0 ;  /* 0xffffffc008902836 */ /* 0x000fe80000000000 */
[----:B------:R-:W-:Y:S03]  /*161e0*/  IMAD.IADD R213, R213, 0x1, R144 ;  /* 0x00000001d5d57824 */ /* 0x000fe600078e0290 */
[----:B------:R-:W-:Y:S08]  /*161f0*/  LDSM.16.MT88.4 R28, [R144] ;  /* 0x00000000901c783b */ /* 0x000ff00000004200 */
[----:B------:R-:W-:Y:S01]  /*16200*/  LDSM.16.MT88.4 R36, [R213] ;  /* 0x00000000d524783b */ /* 0x000fe20000004200 */
[----:B-1----:R-:W-:Y:S04]  /*16210*/  FMNMX.FTZ R133, R4, R133, !PT ;  /* 0x0000008504857209 */ /* 0x002fe80007810000 */
[----:B------:R-:W-:Y:S01]  /*16220*/  FSETP.NEU.FTZ.AND P0, PT, R133, -INF , PT ;  /* 0xff8000008500780b */ /* 0x000fe20003f1d000 */
[----:B---3--:R-:W-:Y:S01]  /*16230*/  FMUL.FTZ R154, R135, R133 ;  /* 0x00000085879a7220 */ /* 0x008fe20000410000 */
[----:B--2---:R-:W-:Y:S01]  /*16240*/  FMNMX.FTZ R134, R25, R134, !PT ;  /* 0x0000008619867209 */ /* 0x004fe20007810000 */
[----:B------:R-:W-:Y:S03]  /*16250*/  LDSM.16.MT88.4 R60, [R144+0x4000] ;  /* 0x00400000903c783b */ /* 0x000fe60000004200 */
[----:B------:R-:W-:Y:S01]  /*16260*/  FSEL R154, R154, RZ, P0 ;  /* 0x000000ff9a9a7208 */ /* 0x000fe20000000000 */
[----:B------:R-:W-:Y:S01]  /*16270*/  FMUL.FTZ R156, R135, R134 ;  /* 0x00000086879c7220 */ /* 0x000fe20000410000 */
[C---:B------:R-:W-:Y:S03]  /*16280*/  FSETP.NEU.FTZ.AND P1, PT, R134.reuse, -INF , PT ;  /* 0xff8000008600780b */ /* 0x040fe60003f3d000 */
[-CC-:B------:R-:W-:Y:S01]  /*16290*/  FFMA.FTZ R151, R15, R135.reuse, -R154.reuse ;  /* 0x000000870f977223 */ /* 0x180fe2000001089a */
[----:B------:R-:W-:Y:S01]  /*162a0*/  FSEL R5, R134, RZ, P1 ;  /* 0x000000ff86057208 */ /* 0x000fe20000800000 */
[----:B------:R-:W1:Y:S01]  /*162b0*/  LDSM.16.MT88.4 R12, [R138+0xc000] ;  /* 0x00c000008a0c783b */ /* 0x000e620000004200 */
[----:B------:R-:W-:Y:S01]  /*162c0*/  FSEL R156, R156, RZ, P1 ;  /* 0x000000ff9c9c7208 */ /* 0x000fe20000800000 */
[-CC-:B------:R-:W-:Y:S01]  /*162d0*/  FFMA.FTZ R149, R11, R135.reuse, -R154.reuse ;  /* 0x000000870b957223 */ /* 0x180fe2000001089a */
[-C--:B------:R-:W-:Y:S01]  /*162e0*/  FFMA.FTZ R148, R9, R135.reuse, -R154 ;  /* 0x0000008709947223 */ /* 0x080fe2000001089a */
[----:B------:R-:W-:Y:S01]  /*162f0*/  FADD.FTZ R0, -R5, R0 ;  /* 0x0000000005007221 */ /* 0x000fe20000010100 */
[----:B------:R-:W-:Y:S01]  /*16300*/  FSEL R5, R133, RZ, P0 ;  /* 0x000000ff85057208 */ /* 0x000fe20000000000 */
[-CC-:B------:R-:W-:Y:S01]  /*16310*/  FFMA.FTZ R147, R23, R135.reuse, -R156.reuse ;  /* 0x0000008717937223 */ /* 0x180fe2000001089c */
[-CC-:B------:R-:W-:Y:S01]  /*16320*/  FFMA.FTZ R150, R21, R135.reuse, -R156.reuse ;  /* 0x0000008715967223 */ /* 0x180fe2000001089c */
[----:B------:R-:W-:Y:S01]  /*16330*/  FMUL.FTZ R4, R135, R0 ;  /* 0x0000000087047220 */ /* 0x000fe20000410000 */
[-C--:B------:R-:W-:Y:S01]  /*16340*/  FFMA.FTZ R146, R19, R135.reuse, -R156 ;  /* 0x0000008713927223 */ /* 0x080fe2000001089c */
[----:B------:R-:W-:Y:S01]  /*16350*/  FADD.FTZ R0, -R5, R132 ;  /* 0x0000008405007221 */ /* 0x000fe20000010100 */
[-C--:B------:R-:W-:Y:S01]  /*16360*/  FFMA.FTZ R145, R17, R135.reuse, -R156 ;  /* 0x0000008711917223 */ /* 0x080fe2000001089c */
[-CC-:B------:R-:W-:Y:S01]  /*16370*/  FFMA.FTZ R153, R7, R135.reuse, -R154.reuse ;  /* 0x0000008707997223 */ /* 0x180fe2000001089a */
[----:B------:R-:W2:Y:S01]  /*16380*/  LDSM.16.MT88.4 R20, [R139+0xc000] ;  /* 0x00c000008b14783b */ /* 0x000ea20000004200 */
[----:B------:R-:W-:Y:S01]  /*16390*/  FMUL.FTZ R6, R135, R0 ;  /* 0x0000000087067220 */ /* 0x000fe20000410000 */
        /* <DEDUP_REMOVED lines=472> */
.L_x_7275:
        /* <DEDUP_REMOVED lines=12> */
.L_x_7304:
        /* <DEDUP_REMOVED lines=177> */
.L_x_7285:
[----:B------:R-:W-:Y:S05]  /*18cf0*/  BSYNC.RECONVERGENT B0 ;  /* 0x0000000000007941 */ /* 0x000fea0003800200 */
.L_x_7284:
        /* <DEDUP_REMOVED lines=30> */
.L_x_7287:
[----:B------:R-:W-:Y:S05]  /*18ee0*/  BSYNC.RECONVERGENT B0 ;  /* 0x0000000000007941 */ /* 0x000fea0003800200 */
.L_x_7286:
        /* <DEDUP_REMOVED lines=12> */
.L_x_7289:
[----:B------:R-:W-:Y:S05]  /*18fb0*/  BSYNC.RECONVERGENT B0 ;  /* 0x0000000000007941 */ /* 0x000fea0003800200 */
.L_x_7288:
        /* <DEDUP_REMOVED lines=11> */
.L_x_7291:
[----:B------:R-:W-:Y:S05]  /*19070*/  BSYNC.RECONVERGENT B0 ;  /* 0x0000000000007941 */ /* 0x000fea0003800200 */
.L_x_7290:
        /* <DEDUP_REMOVED lines=11> */
.L_x_7293:
[----:B------:R-:W-:Y:S05]  /*19130*/  BSYNC.RECONVERGENT B0 ;  /* 0x0000000000007941 */ /* 0x000fea0003800200 */
.L_x_7292:
        /* <DEDUP_REMOVED lines=10> */
.L_x_7295:
[----:B------:R-:W-:Y:S05]  /*191e0*/  BSYNC.RECONVERGENT B0 ;  /* 0x0000000000007941 */ /* 0x000fea0003800200 */
.L_x_7294:
        /* <DEDUP_REMOVED lines=10> */
.L_x_7297:
[----:B------:R-:W-:Y:S05]  /*19290*/  BSYNC.RECONVERGENT B0 ;  /* 0x0000000000007941 */ /* 0x000fea0003800200 */
.L_x_7296:
        /* <DEDUP_REMOVED lines=10> */
.L_x_7299:
[----:B------:R-:W-:Y:S05]  /*19340*/  BSYNC.RECONVERGENT B0 ;  /* 0x0000000000007941 */ /* 0x000fea0003800200 */
.L_x_7298:
[----:B------:R-:W-:-:S04]  /*19350*/  MOV R233, 0x0 ;  /* 0x0000000000e97802 */ /* 0x000fc80000000f00 */
[----:B-12345:R-:W-:Y:S05]  /*19360*/  @P3 RET.REL.NODEC R232 `(_ZN5flash24flash_fwd_splitkv_kernelI23Flash_fwd_kernel_traitsILi128ELi64ELi128ELi4ELb0ELb0EN7cutlass6half_tE19Flash_kernel_traitsILi128ELi64ELi128ELi4ES3_EELb0ELb1ELb1ELb0ELb0ELb1ELb1ELb0EEEvNS_16Flash_fwd_paramsE) ;  /* 0xfffffe6ce8243950 */ /* 0x03efea0003c3ffff */
[-C--:B------:R-:W-:Y:S01]  /*19370*/  ISETP.GE.AND P2, PT, R71, R2.reuse, PT ;  /* 0x000000024700720c */ /* 0x080fe20003f46270 */
[----:B------:R-:W-:Y:S01]  /*19380*/  IMAD.MOV.U32 R233, RZ, RZ, 0x0 ;  /* 0x00000000ffe97424 */ /* 0x000fe200078e00ff */
[----:B------:R-:W-:-:S11]  /*19390*/  ISETP.GE.AND P0, PT, R69, R2, PT ;  /* 0x000000024500720c */ /* 0x000fd60003f06270 */
[----:B------:R-:W-:-:S04]  /*193a0*/  @!P2 LEA R8, P1, R73, R76, 0x2 ;  /* 0x0000004c4908a211 */ /* 0x000fc800078210ff */
[----:B------:R-:W-:-:S05]  /*193b0*/  @!P2 LEA.HI.X R9, R73, R77, R0, 0x2, P1 ;  /* 0x0000004d4909a211 */ /* 0x000fca00008f1400 */
[----:B------:R1:W-:Y:S02]  /*193c0*/  @!P2 ST.E.128 desc[UR4][R8.64+0x7000], R36 ;  /* 0x007000240800a985 */ /* 0x0003e4000c101d04 */
[----:B-1----:R-:W-:Y:S05]  /*193d0*/  @P0 RET.REL.NODEC R232 `(_ZN5flash24flash_fwd_splitkv_kernelI23Flash_fwd_kernel_traitsILi128ELi64ELi128ELi4ELb0ELb0EN7cutlass6half_tE19Flash_kernel_traitsILi128ELi64ELi128ELi4ES3_EELb0ELb1ELb1ELb0ELb0ELb1ELb1ELb0EEEvNS_16Flash_fwd_paramsE) ;  /* 0xfffffe6ce8080950 */ /* 0x002fea0003c3ffff */
[----:B------:R-:W-:Y:S01]  /*193e0*/  LEA R2, P0, R73, R76, 0x2 ;  /* 0x0000004c49027211 */ /* 0x000fe200078010ff */
[----:B------:R-:W-:-:S03]  /*193f0*/  IMAD.MOV.U32 R233, RZ, RZ, 0x0 ;  /* 0x00000000ffe97424 */ /* 0x000fc600078e00ff */
[----:B------:R-:W-:-:S05]  /*19400*/  LEA.HI.X R3, R73, R77, R0, 0x2, P0 ;  /* 0x0000004d49037211 */ /* 0x000fca00000f1400 */
[----:B------:R1:W-:Y:S02]  /*19410*/  ST.E.128 desc[UR4][R2.64+0x7100], R4 ;  /* 0x0071000402007985 */ /* 0x0003e4000c101d04 */
[----:B-1----:R-:W-:Y:S05]  /*19420*/  RET.REL.NODEC R232 `(_ZN5flash24flash_fwd_splitkv_kernelI23Flash_fwd_kernel_traitsILi128ELi64ELi128ELi4ELb0ELb0EN7cutlass6half_tE19Flash_kernel_traitsILi128ELi64ELi128ELi4ES3_EELb0ELb1ELb1ELb0ELb0ELb1ELb1ELb0EEEvNS_16Flash_fwd_paramsE) ;  /* 0xfffffe68e8f47950 */ /* 0x002fea0003c3ffff */
.L_x_7283:
[----:B------:R-:W-:Y:S01]  /*19430*/  MOV R9, 0x2 ;  /* 0x0000000200097802 */ /* 0x000fe20000000f00 */
[----:B------:R-:W-:Y:S01]  /*19440*/  IMAD.MOV.U32 R6, RZ, RZ, 0x1f ;  /* 0x0000001fff067424 */ /* 0x000fe200078e00ff */
[----:B------:R-:W-:-:S07]  /*19450*/  MOV R8, 0xffffffff ;  /* 0xffffffff00087802 */ /* 0x000fce0000000f00 */
[----:B-1---5:R-:W-:Y:S05]  /*19460*/  WARPSYNC.COLLECTIVE R8, `(.L_x_7300) ;  /* 0x0000000008087348 */ /* 0x022fea0003c00000 */
[----:B------:R2:W3:Y:S02]  /*19470*/  SHFL.BFLY P0, R12, R243, R9, R6 ;  /* 0x0c000009f30c7389 */ /* 0x0004e40000000006 */
[----:B-123-5:R-:W-:Y:S05]  /*19480*/  ENDCOLLECTIVE ;  /* 0x000000000000791b */ /* 0x02efea0003800000 */
.L_x_7300:
[----:B------:R-:W-:Y:S02]  /*19490*/  IMAD.MOV.U32 R10, RZ, RZ, R12 ;  /* 0x000000ffff0a7224 */ /* 0x000fe400078e000c */
[----:B------:R-:W-:Y:S02]  /*194a0*/  IMAD.MOV.U32 R9, RZ, RZ, 0x1 ;  /* 0x00000001ff097424 */ /* 0x000fe400078e00ff */
[----:B------:R-:W-:-:S05]  /*194b0*/  FADD.FTZ R10, R10, R243 ;  /* 0x000000f30a0a7221 */ /* 0x000fca0000010000 */
[----:B------:R-:W-:-:S07]  /*194c0*/  MOV R243, R10 ;  /* 0x0000000a00f37202 */ /* 0x000fce0000000f00 */
[----:B------:R-:W-:Y:S05]  /*194d0*/  WARPSYNC.COLLECTIVE R8, `(.L_x_7301) ;  /* 0x0000000008087348 */ /* 0x000fea0003c00000 */
[----:B------:R1:W2:Y:S02]  /*194e0*/  SHFL.BFLY P0, R12, R243, R9, R6 ;  /* 0x0c000009f30c7389 */ /* 0x0002a40000000006 */
[----:B-12---:R-:W-:Y:S05]  /*194f0*/  ENDCOLLECTIVE ;  /* 0x000000000000791b */ /* 0x006fea0003800000 */
.L_x_7301:
[----:B------:R-:W-:Y:S01]  /*19500*/  MOV R243, R241 ;  /* 0x000000f100f37202 */ /* 0x000fe20000000f00 */
[----:B------:R-:W-:Y:S01]  /*19510*/  IMAD.MOV.U32 R9, RZ, RZ, 0x2 ;  /* 0x00000002ff097424 */ /* 0x000fe200078e00ff */
[----:B------:R-:W-:-:S07]  /*19520*/  MOV R7, R12 ;  /* 0x0000000c00077202 */ /* 0x000fce0000000f00 */
[----:B------:R-:W-:Y:S05]  /*19530*/  WARPSYNC.COLLECTIVE R8, `(.L_x_7302) ;  /* 0x0000000008087348 */ /* 0x000fea0003c00000 */
[----:B------:R1:W2:Y:S02]  /*19540*/  SHFL.BFLY P0, R12, R243, R9, R6 ;  /* 0x0c000009f30c7389 */ /* 0x0002a40000000006 */
[----:B-12---:R-:W-:Y:S05]  /*19550*/  ENDCOLLECTIVE ;  /* 0x000000000000791b */ /* 0x006fea0003800000 */
.L_x_7302:
[----:B------:R-:W-:Y:S01]  /*19560*/  FADD.FTZ R7, R10, R7 ;  /* 0x000000070a077221 */ /* 0x000fe20000010000 */
[----:B------:R-:W-:Y:S01]  /*19570*/  FADD.FTZ R11, R12, R241 ;  /* 0x000000f10c0b7221 */ /* 0x000fe20000010000 */
[----:B------:R-:W-:-:S04]  /*19580*/  MOV R9, 0x1 ;  /* 0x0000000100097802 */ /* 0x000fc80000000f00 */
[----:B------:R-:W-:-:S07]  /*19590*/  MOV R243, R11 ;  /* 0x0000000b00f37202 */ /* 0x000fce0000000f00 */
[----:B------:R-:W-:Y:S05]  /*195a0*/  WARPSYNC.COLLECTIVE R8, `(.L_x_7303) ;  /* 0x0000000008087348 */ /* 0x000fea0003c00000 */
[----:B------:R1:W2:Y:S02]  /*195b0*/  SHFL.BFLY P0, R12, R243, R9, R6 ;  /* 0x0c000009f30c7389 */ /* 0x0002a40000000006 */
[----:B-12---:R-:W-:Y:S05]  /*195c0*/  ENDCOLLECTIVE ;  /* 0x000000000000791b */ /* 0x006fea0003800000 */
.L_x_7303:
[----:B------:R-:W-:Y:S05]  /*195d0*/  BRA `(.L_x_7304) ;  /* 0xffffffec00007947 */ /* 0x000fea000383ffff */
.L_x_7305:
        /* <DEDUP_REMOVED lines=10> */
.L_x_14941:


//--------------------- .text._ZN5flash24flash_fwd_splitkv_kernelI23Flash_fwd_kernel_traitsILi128ELi64ELi128ELi4ELb0ELb0EN7cutlass6half_tE19Flash_kernel_traitsILi128ELi64ELi128ELi4ES3_EELb0ELb1ELb0ELb0ELb1ELb0ELb1ELb1EEEvNS_16Flash_fwd_paramsE --------------------------
	.section	.text._ZN5flash24flash_fwd_splitkv_kernelI23Flash_fwd_kernel_traitsILi128ELi64ELi128ELi4ELb0ELb0EN7cutlass6half_tE19Flash_kernel_traitsILi128ELi64ELi128ELi4ES3_EELb0ELb1ELb0ELb0ELb1ELb0ELb1ELb1EEEvNS_16Flash_fwd_paramsE,"ax",@progbits
	.align	128
        .global         _ZN5flash24flash_fwd_splitkv_kernelI23Flash_fwd_kernel_traitsILi128ELi64ELi128ELi4ELb0ELb0EN7cutlass6half_tE19Flash_kernel_traitsILi128ELi64ELi128ELi4ES3_EELb0ELb1ELb0ELb0ELb1ELb0ELb1ELb1EEEvNS_16Flash_fwd_paramsE
        .type           _ZN5flash24flash_fwd_splitkv_kernelI23Flash_fwd_kernel_traitsILi128ELi64ELi128ELi4ELb0ELb0EN7cutlass6half_tE19Flash_kernel_traitsILi128ELi64ELi128ELi4ES3_EELb0ELb1ELb0ELb0ELb1ELb0ELb1ELb1EEEvNS_16Flash_fwd_paramsE,@function
        .size           _ZN5flash24flash_fwd_splitkv_kernelI23Flash_fwd_kernel_traitsILi128ELi64ELi128ELi4ELb0ELb0EN7cutlass6half_tE19Flash_kernel_traitsILi128ELi64ELi128ELi4ES3_EELb0ELb1ELb0ELb0ELb1ELb0ELb1ELb1EEEvNS_16Flash_fwd_paramsE,(.L_x_14942 - _ZN5flash24flash_fwd_splitkv_kernelI23Flash_fwd_kernel_traitsILi128ELi64ELi128ELi4ELb0ELb0EN7cutlass6half_tE19Flash_kernel_traitsILi128ELi64ELi128ELi4ES3_EELb0ELb1ELb0ELb0ELb1ELb0ELb1ELb1EEEvNS_16Flash_fwd_paramsE)
        .other          _ZN5flash24flash_fwd_splitkv_kernelI23Flash_fwd_kernel_traitsILi128ELi64ELi128ELi4ELb0ELb0EN7cutlass6half_tE19Flash_kernel_traitsILi128ELi64ELi128ELi4ES3_EELb0ELb1ELb0ELb0ELb1ELb0ELb1ELb1EEEvNS_16Flash_fwd_paramsE,@"STO_CUDA_ENTRY STV_DEFAULT"
_ZN5flash24flash_fwd_splitkv_kernelI23Flash_fwd_kernel_traitsILi128ELi64ELi128ELi4ELb0ELb0EN7cutlass6half_tE19Flash_kernel_traitsILi128ELi64ELi128ELi4ES3_EELb0ELb1ELb0ELb0ELb1ELb0ELb1ELb1EEEvNS_16Flash_fwd_paramsE:
.text._ZN5flash24flash_fwd_splitkv_kernelI23Flash_fwd_kernel_traitsILi128ELi64ELi128ELi4ELb0ELb0EN7cutlass6half_tE19Flash_kernel_traitsILi128ELi64ELi128ELi4ES3_EELb0ELb1ELb0ELb0ELb1ELb0ELb1ELb1EEEvNS_16Flash_fwd_paramsE:
        /* <DEDUP_REMOVED lines=29> */
[----:B------:R-:W-:Y:S05]  /*01d0*/  CALL.REL.NOINC `($_ZN5flash24flash_fwd_splitkv_kernelI23Flash_fwd_kernel_traitsILi128ELi64ELi128ELi4ELb0ELb0EN7cutlass6half_tE19Flash_kernel_traitsILi128ELi64ELi128ELi4ES3_EELb0ELb1ELb0ELb0ELb1ELb0ELb1ELb1EEEvNS_16Flash_fwd_paramsE$_ZN5flash30compute_attn_1rowblock_splitkvI23Flash_fwd_kernel_traitsILi128ELi64ELi128ELi4ELb0ELb0EN7cutlass6half_tE19Flash_kernel_traitsILi128ELi64ELi128ELi4ES3_EELb0ELb1ELb0ELb0ELb1ELb0ELb1ELb1ENS_16Flash_fwd_paramsEEEvRKT8_iiiii) ;  /* 0x0000000000087944 */ /* 0x000fea0003c00000 */
[----:B------:R-:W-:Y:S05]  /*01e0*/  BSYNC.RECONVERGENT B3 ;  /* 0x0000000000037941 */ /* 0x000fea0003800200 */
.L_x_7306:
[----:B------:R-:W-:Y:S05]  /*01f0*/  EXIT ;  /* 0x000000000000794d */ /* 0x000fea0003800000 */
        .type           $_ZN5flash24flash_fwd_splitkv_kernelI23Flash_fwd_kernel_traitsILi128ELi64ELi128ELi4ELb0ELb0EN7cutlass6half_tE19Flash_kernel_traitsILi128ELi64ELi128ELi4ES3_EELb0ELb1ELb0ELb0ELb1ELb0ELb1ELb1EEEvNS_16Flash_fwd_paramsE$_ZN5flash30compute_attn_1rowblock_splitkvI23Flash_fwd_kernel_traitsILi128ELi64ELi128ELi4ELb0ELb0EN7cutlass6half_tE19Flash_kernel_traitsILi128ELi64ELi128ELi4ES3_EELb0ELb1ELb0ELb0ELb1ELb0ELb1ELb1ENS_16Flash_fwd_paramsEEEvRKT8_iiiii,@function
        .size           $_ZN5flash24flash_fwd_splitkv_kernelI23Flash_fwd_kernel_traitsILi128ELi64ELi128ELi4ELb0ELb0EN7cutlass6half_tE19Flash_kernel_traitsILi128ELi64ELi128ELi4ES3_EELb0ELb1ELb0ELb0ELb1ELb0ELb1ELb1EEEvNS_16Flash_fwd_paramsE$_ZN5flash30compute_attn_1rowblock_splitkvI23Flash_fwd_kernel_traitsILi128ELi64ELi128ELi4ELb0ELb0EN7cutlass6half_tE19Flash_kernel_traitsILi128ELi64ELi128ELi4ES3_EELb0ELb1ELb0ELb0ELb1ELb0ELb1ELb1ENS_16Flash_fwd_paramsEEEvRKT8_iiiii,(.L_x_14942 - $_ZN5flash24flash_fwd_splitkv_kernelI23Flash_fwd_kernel_traitsILi128ELi64ELi128ELi4ELb0ELb0EN7cutlass6half_tE19Flash_kernel_traitsILi128ELi64ELi128ELi4ES3_EELb0ELb1ELb0ELb0ELb1ELb0ELb1ELb1EEEvNS_16Flash_fwd_paramsE$_ZN5flash30compute_attn_1rowblock_splitkvI23Flash_fwd_kernel_traitsILi128ELi64ELi128ELi4ELb0ELb0EN7cutlass6half_tE19Flash_kernel_traitsILi128ELi64ELi128ELi4ES3_EELb0ELb1ELb0ELb0ELb1ELb0ELb1ELb1ENS_16Flash_fwd_paramsEEEvRKT8_iiiii)
$_ZN5flash24flash_fwd_splitkv_kernelI23Flash_fwd_kernel_traitsILi128ELi64ELi128ELi4ELb0ELb0EN7cutlass6half_tE19Flash_kernel_traitsILi128ELi64ELi128ELi4ES3_EELb0ELb1ELb0ELb0ELb1ELb0ELb1ELb1EEEvNS_16Flash_fwd_paramsE$_ZN5flash30compute_attn_1rowblock_splitkvI23Flash_fwd_kernel_traitsILi128ELi64ELi128ELi4ELb0ELb0EN7cutlass6half_tE19Flash_kernel_traitsILi128ELi64ELi128ELi4ES3_EELb0ELb1ELb0ELb0ELb1ELb0ELb1ELb1ENS_16Flash_fwd_paramsEEEvRKT8_iiiii:
        /* <DEDUP_REMOVED lines=15> */
[----:B------:R-:W-:Y:S02]  /*02f0*/  IADD3 R32, P0, PT, R12, R3, RZ ;  /* 0x000000030c207210 */ /* 0x000fe40007f1e0ff */
[----:B------:R-:W-:Y:S01]  /*0300*/  ISETP.NE.AND.EX P1, PT, R19, RZ, PT, P1 ;  /* 0x000000ff1300720c */ /* 0x000fe20003f25310 */
[----:B------:R-:W-:Y:S02]  /*0310*/  IMAD.WIDE.U32 R18, R219, 0x4, R18 ;  /* 0x00000004db127825 */ /* 0x000fe400078e0012 */
[----:B------:R1:W5:Y:S02]  /*0320*/  @!P5 LD.E R216, desc[UR4][R132.64+0xb4] ;  /* 0x0000b40484d8d980 */ /* 0x000364000c101900 */
[----:B------:R-:W-:-:S02]  /*0330*/  IMAD.X R33, R13, 0x1, R0, P0 ;  /* 0x000000010d217824 */ /* 0x000fc400000e0600 */
[----:B------:R-:W-:Y:S01]  /*0340*/  IMAD.MOV.U32 R13, RZ, RZ, RZ ;  /* 0x000000ffff0d7224 */ /* 0x000fe200078e00ff */
        /* <DEDUP_REMOVED lines=17> */
.L_x_7308:
[----:B------:R-:W-:Y:S05]  /*0460*/  BSYNC.RECONVERGENT B0 ;  /* 0x0000000000007941 */ /* 0x000fea0003800200 */
.L_x_7307:
[----:B------:R-:W-:Y:S04]  /*0470*/  BSSY.RECONVERGENT B0, `(.L_x_7309) ;  /* 0x0000007000007945 */ /* 0x000fe80003800200 */
[----:B------:R-:W-:Y:S05]  /*0480*/  @!P3 BRA `(.L_x_7310) ;  /* 0x000000000014b947 */ /* 0x000fea0003800000 */
[----:B------:R-:W3:Y:S02]  /*0490*/  LD.E.U8 R4, desc[UR4][R132.64+0x1b2] ;  /* 0x0001b20484047980 */ /* 0x000ee4000c101100 */
[----:B---3--:R-:W-:-:S13]  /*04a0*/  ISETP.NE.AND P1, PT, R4, RZ, PT ;  /* 0x000000ff0400720c */ /* 0x008fda0003f25270 */
[----:B------:R-:W3:Y:S02]  /*04b0*/  @P1 LD.E R11, desc[UR4][R16.64+0x4] ;  /* 0x00000404100b1980 */ /* 0x000ee4000c101900 */
[----:B---3-5:R-:W-:-:S06]  /*04c0*/  @P1 IADD3 R82, PT, PT, R11, -R14, RZ ;  /* 0x8000000e0b521210 */ /* 0x028fcc0007ffe0ff */
[----:B------:R3:W5:Y:S02]  /*04d0*/  @!P1 LD.E R82, desc[UR4][R16.64] ;  /* 0x0000000410529980 */ /* 0x000764000c101900 */
.L_x_7310:
[----:B------:R-:W-:Y:S05]  /*04e0*/  BSYNC.RECONVERGENT B0 ;  /* 0x0000000000007941 */ /* 0x000fea0003800200 */
.L_x_7309:
        /* <DEDUP_REMOVED lines=9> */
.L_x_7312:
[----:B------:R-:W4:Y:S01]  /*0580*/  LD.E.64 R8, desc[UR4][R132.64+0x108] ;  /* 0x0001080484087980 */ /* 0x000f22000c101b00 */
[----:B------:R-:W-:Y:S01]  /*0590*/  BSSY.RECONVERGENT B0, `(.L_x_7314) ;  /* 0x0000006000007945 */ /* 0x000fe20003800200 */
[----:B------:R-:W-:Y:S01]  /*05a0*/  IMAD.MOV.U32 R69, RZ, RZ, RZ ;  /* 0x000000ffff457224 */ /* 0x000fe200078e00ff */
[----:B----4-:R-:W-:-:S04]  /*05b0*/  ISETP.NE.U32.AND P0, PT, R8, RZ, PT ;  /* 0x000000ff0800720c */ /* 0x010fc80003f05070 */
[----:B------:R-:W-:-:S13]  /*05c0*/  ISETP.NE.AND.EX P0, PT, R9, RZ, PT, P0 ;  /* 0x000000ff0900720c */ /* 0x000fda0003f05300 */
[----:B------:R-:W-:Y:S05]  /*05d0*/  @!P0 BRA `(.L_x_7315) ;  /* 0x0000000000048947 */ /* 0x000fea0003800000 */
[----:B------:R4:W5:Y:S02]  /*05e0*/  LD.E R69, desc[UR4][R132.64+0xbc] ;  /* 0x0000bc0484457980 */ /* 0x000964000c101900 */
.L_x_7315:
[----:B------:R-:W-:Y:S05]  /*05f0*/  BSYNC.RECONVERGENT B0 ;  /* 0x0000000000007941 */ /* 0x000fea0003800200 */
.L_x_7314:
[----:B-----5:R-:W-:Y:S02]  /*0600*/  IADD3 R69, PT, PT, R82, R69, RZ ;  /* 0x0000004552457210 */ /* 0x020fe40007ffe0ff */
.L_x_7313:
[----:B------:R-:W-:Y:S05]  /*0610*/  BSYNC.RECONVERGENT B1 ;  /* 0x0000000000017941 */ /* 0x000fea0003800200 */
.L_x_7311:
[----:B------:R-:W-:Y:S01]  /*0620*/  IMAD.SHL.U32 R81, R215, 0x40, RZ ;  /* 0x00000040d7517824 */ /* 0x000fe200078e00ff */
[----:B------:R-:W-:Y:S01]  /*0630*/  MOV R8, R214 ;  /* 0x000000d600087202 */ /* 0x000fe20000000f00 */
[----:B------:R-:W-:-:S03]  /*0640*/  IMAD.MOV.U32 R9, RZ, RZ, 0x0 ;  /* 0x00000000ff097424 */ /* 0x000fc600078e00ff */
[----:B------:R-:W-:-:S13]  /*0650*/  ISETP.GT.AND P0, PT, R216, R81, PT ;  /* 0x00000051d800720c */ /* 0x000fda0003f04270 */
[----:B-1234-:R-:W-:Y:S05]  /*0660*/  @!P0 RET.REL.NODEC R8 `(_ZN5flash24flash_fwd_splitkv_kernelI23Flash_fwd_kernel_traitsILi128ELi64ELi128ELi4ELb0ELb0EN7cutlass6half_tE19Flash_kernel_traitsILi128ELi64ELi128ELi4ES3_EELb0ELb1ELb0ELb0ELb1ELb0ELb1ELb1EEEvNS_16Flash_fwd_paramsE) ;  /* 0xfffffff808648950 */ /* 0x01efea0003c3ffff */
        /* <DEDUP_REMOVED lines=34> */
[----:B------:R-:W-:Y:S01]  /*0890*/  SHF.R.S32.HI R9, RZ, 0x1f, R2 ;  /* 0x0000001fff097819 */ /* 0x000fe20000011402 */
[----:B------:R-:W-:Y:S02]  /*08a0*/  VIADD R4, R4, 0x40 ;  /* 0x0000004004047836 */ /* 0x000fe40000000000 */
[----:B------:R-:W-:Y:S01]  /*08b0*/  @!P0 IMAD.MOV R11, RZ, RZ, -R11 ;  /* 0x000000ffff0b8224 */ /* 0x000fe200078e0a0b */
[----:B------:R-:W-:Y:S02]  /*08c0*/  @!P1 LOP3.LUT R11, RZ, R7, RZ, 0x33, !PT ;  /* 0x00000007ff0b9212 */ /* 0x000fe400078e33ff */
[----:B------:R-:W-:Y:S02]  /*08d0*/  IADD3 R6, PT, PT, -R6, R81, R69 ;  /* 0x0000005106067210 */ /* 0x000fe40007ffe145 */
[----:B------:R-:W-:Y:S02]  /*08e0*/  LEA.HI R9, R9, R2, RZ, 0x7 ;  /* 0x0000000209097211 */ /* 0x000fe400078f38ff */
[----:B------:R-:W-:Y:S01]  /*08f0*/  SHF.R.S32.HI R7, RZ, 0x1f, R4 ;  /* 0x0000001fff077819 */ /* 0x000fe20000011404 */
[----:B------:R-:W-:Y:S01]  /*0900*/  IMAD R208, R11, UR10, RZ ;  /* 0x0000000a0bd07c24 */ /* 0x000fe2000f8e02ff */
[----:B------:R-:W-:-:S02]  /*0910*/  SHF.R.S32.HI R15, RZ, 0x1f, R6 ;  /* 0x0000001fff0f7819 */ /* 0x000fc40000011406 */
[----:B------:R-:W-:Y:S02]  /*0920*/  SHF.R.S32.HI R9, RZ, 0x7, R9 ;  /* 0x00000007ff097819 */ /* 0x000fe40000011409 */
[----:B------:R-:W-:Y:S02]  /*0930*/  LEA.HI R7, R7, R4, RZ, 0x7 ;  /* 0x0000000407077211 */ /* 0x000fe400078f38ff */
[----:B------:R-:W-:Y:S02]  /*0940*/  LEA.HI R15, R15, R6, RZ, 0x7 ;  /* 0x000000060f0f7211 */ /* 0x000fe400078f38ff */
[----:B------:R-:W-:Y:S02]  /*0950*/  VIADDMNMX R2, R208, R11, R9, PT ;  /* 0x0000000bd0027246 */ /* 0x000fe40003800109 */
[----:B------:R-:W-:Y:S02]  /*0960*/  SHF.R.S32.HI R7, RZ, 0x7, R7 ;  /* 0x00000007ff077819 */ /* 0x000fe40000011407 */
[----:B------:R-:W-:-:S02]  /*0970*/  SHF.R.S32.HI R15, RZ, 0x7, R15 ;  /* 0x00000007ff0f7819 */ /* 0x000fc4000001140f */
[----:B------:R-:W-:Y:S02]  /*0980*/  VIMNMX R135, PT, PT, R2, R7, PT ;  /* 0x0000000702877248 */ /* 0x000fe40003fe0100 */
[----:B------:R-:W1:Y:S01]  /*0990*/  S2R R2, SR_TID.X ;  /* 0x0000000000027919 */ /* 0x000e620000002100 */
[----:B------:R-:W-:-:S04]  /*09a0*/  VIMNMX R208, PT, PT, R208, R15, !PT ;  /* 0x0000000fd0d07248 */ /* 0x000fc80007fe0100 */
[----:B------:R-:W-:-:S13]  /*09b0*/  ISETP.GE.AND P0, PT, R208, R135, PT ;  /* 0x00000087d000720c */ /* 0x000fda0003f06270 */
[----:B------:R-:W-:Y:S05]  /*09c0*/  @!P0 BRA `(.L_x_7316) ;  /* 0x0000000400548947 */ /* 0x000fea0003800000 */
[----:B------:R-:W2:Y:S04]  /*09d0*/  LD.E.64 R4, desc[UR4][R132.64+0xb0] ;  /* 0x0000b00484047980 */ /* 0x000ea8000c101b00 */
[----:B------:R-:W3:Y:S04]  /*09e0*/  LD.E R6, desc[UR4][R132.64+0x60] ;  /* 0x0000600484067980 */ /* 0x000ee8000c101900 */
[----:B------:R-:W4:Y:S04]  /*09f0*/  LD.E R0, desc[UR4][R132.64+0xcc] ;  /* 0x0000cc0484007980 */ /* 0x000f28000c101900 */
[----:B------:R-:W5:Y:S04]  /*0a00*/  LD.E.64 R8, desc[UR4][R132.64+0xa8] ;  /* 0x0000a80484087980 */ /* 0x000f68000c101b00 */
[----:B------:R-:W5:Y:S01]  /*0a10*/  LD.E.64 R10, desc[UR4][R132.64+0x78] ;  /* 0x00007804840a7980 */ /* 0x000f62000c101b00 */
[----:B-1----:R-:W-:Y:S01]  /*0a20*/  IMAD.SHL.U32 R7, R2, 0x4, RZ ;  /* 0x0000000402077824 */ /* 0x002fe200078e00ff */
[----:B------:R-:W-:Y:S01]  /*0a30*/  SHF.R.U32.HI R3, RZ, 0x4, R2 ;  /* 0x00000004ff037819 */ /* 0x000fe20000011602 */
[----:B------:R-:W-:-:S02]  /*0a40*/  IMAD.IADD R216, R216, 0x1, -R81 ;  /* 0x00000001d8d87824 */ /* 0x000fc400078e0a51 */
[----:B------:R-:W-:Y:S02]  /*0a50*/  IMAD.MOV.U32 R215, RZ, RZ, 0x0 ;  /* 0x00000000ffd77424 */ /* 0x000fe400078e00ff */
[C---:B------:R-:W-:Y:S02]  /*0a60*/  VIADD R13, R3.reuse, 0x10 ;  /* 0x00000010030d7836 */ /* 0x040fe40000000000 */
[----:B------:R-:W-:-:S03]  /*0a70*/  VIADD R15, R3, 0x8 ;  /* 0x00000008030f7836 */ /* 0x000fc60000000000 */
[----:B------:R-:W-:Y:S01]  /*0a80*/  ISETP.GE.AND P5, PT, R13, R216, PT ;  /* 0x000000d80d00720c */ /* 0x000fe20003fa6270 */
[----:B--2---:R-:W-:-:S04]  /*0a90*/  IMAD R4, R4, UR10, R219 ;  /* 0x0000000a04047c24 */ /* 0x004fc8000f8e02db */
[----:B---3--:R-:W-:Y:S02]  /*0aa0*/  IMAD R6, R4, R6, R217 ;  /* 0x0000000604067224 */ /* 0x008fe400078e02d9 */
[C---:B------:R-:W-:Y:S01]  /*0ab0*/  IMAD.SHL.U32 R4, R2.reuse, 0x8, RZ ;  /* 0x0000000802047824 */ /* 0x040fe200078e00ff */
[----:B------:R-:W-:Y:S01]  /*0ac0*/  LOP3.LUT P3, R2, R2, 0xf, RZ, 0xc0, !PT ;  /* 0x0000000f02027812 */ /* 0x000fe2000786c0ff */
[----:B------:R-:W-:-:S03]  /*0ad0*/  IMAD R5, R5, R6, R81 ;  /* 0x0000000605057224 */ /* 0x000fc600078e0251 */
[----:B------:R-:W-:Y:S01]  /*0ae0*/  LOP3.LUT R4, R4, 0x1f80, RZ, 0xc0, !PT ;  /* 0x00001f8004047812 */ /* 0x000fe200078ec0ff */
[C---:B----4-:R-:W-:Y:S01]  /*0af0*/  IMAD R17, R5.reuse, R0, RZ ;  /* 0x0000000005117224 */ /* 0x050fe200078e02ff */
[----:B------:R-:W-:Y:S02]  /*0b00*/  P2R R0, PR, RZ, 0x8 ;  /* 0x00000008ff007803 */ /* 0x000fe40000000000 */
[----:B------:R-:W-:Y:S02]  /*0b10*/  LOP3.LUT R4, R4, 0x3c, R7, 0xf8, !PT ;  /* 0x0000003c04047812 */ /* 0x000fe400078ef807 */
[----:B------:R-:W-:Y:S02]  /*0b20*/  IADD3 R7, P0, PT, R5, R3, RZ ;  /* 0x0000000305077210 */ /* 0x000fe40007f1e0ff */
[----:B------:R-:W-:Y:S02]  /*0b30*/  IADD3 R13, P2, PT, R17, R4, RZ ;  /* 0x00000004110d7210 */ /* 0x000fe40007f5e0ff */
[----:B------:R-:W-:-:S02]  /*0b40*/  LEA.HI.X.SX32 R5, R5, RZ, 0x1, P0 ;  /* 0x000000ff05057211 */ /* 0x000fc400000f0eff */
[----:B-----5:R-:W-:Y:S02]  /*0b50*/  LEA R6, P1, R7, R8, 0x2 ;  /* 0x0000000807067211 */ /* 0x020fe400078210ff */
[----:B------:R-:W-:Y:S02]  /*0b60*/  LEA.HI.X.SX32 R17, R17, RZ, 0x1, P2 ;  /* 0x000000ff11117211 */ /* 0x000fe400010f0eff */
[----:B------:R-:W-:Y:S01]  /*0b70*/  LEA.HI.X R7, R7, R9, R5, 0x2, P1 ;  /* 0x0000000907077211 */ /* 0x000fe200008f1405 */
[----:B------:R-:W-:Y:S01]  /*0b80*/  VIADD R5, R3, 0x18 ;  /* 0x0000001803057836 */ /* 0x000fe20000000000 */
[----:B------:R-:W-:Y:S01]  /*0b90*/  LEA R4, P2, R13, R10, 0x2 ;  /* 0x0000000a0d047211 */ /* 0x000fe200078410ff */
[----:B------:R-:W-:Y:S01]  /*0ba0*/  VIADD R9, R3, 0x20 ;  /* 0x0000002003097836 */ /* 0x000fe20000000000 */
[-C--:B------:R-:W-:Y:S02]  /*0bb0*/  ISETP.GE.AND P0, PT, R15, R216.reuse, PT ;  /* 0x000000d80f00720c */ /* 0x080fe40003f06270 */
[----:B------:R-:W-:-:S02]  /*0bc0*/  ISETP.GE.AND P1, PT, R3, R216, PT ;  /* 0x000000d80300720c */ /* 0x000fc40003f26270 */
[-C--:B------:R-:W-:Y:S02]  /*0bd0*/  ISETP.GE.AND P4, PT, R5, R216.reuse, PT ;  /* 0x000000d80500720c */ /* 0x080fe40003f86270 */
[----:B------:R-:W-:Y:S01]  /*0be0*/  LEA.HI.X R5, R13, R11, R17, 0x2, P2 ;  /* 0x0000000b0d057211 */ /* 0x000fe200010f1411 */
[----:B------:R-:W-:Y:S01]  /*0bf0*/  VIADD R11, R3, 0x28 ;  /* 0x00000028030b7836 */ /* 0x000fe20000000000 */
[-C--:B------:R-:W-:Y:S01]  /*0c00*/  ISETP.GE.AND P3, PT, R9, R216.reuse, PT ;  /* 0x000000d80900720c */ /* 0x080fe20003f66270 */
[----:B------:R-:W-:Y:S01]  /*0c10*/  VIADD R9, R3, 0x30 ;  /* 0x0000003003097836 */ /* 0x000fe20000000000 */
[----:B------:R-:W-:Y:S01]  /*0c20*/  ISETP.NE.OR P6, PT, R2, RZ, P0 ;  /* 0x000000ff0200720c */ /* 0x000fe200007c5670 */
[----:B------:R-:W-:Y:S01]  /*0c30*/  @!P5 ST.E.128 desc[UR4][R4.64+0x2000], RZ ;  /* 0x002000ff0400d985 */ /* 0x000fe2000c101d04 */
[-C--:B------:R-:W-:Y:S01]  /*0c40*/  ISETP.GE.AND P2, PT, R11, R216.reuse, PT ;  /* 0x000000d80b00720c */ /* 0x080fe20003f46270 */
[----:B------:R-:W-:Y:S02]  /*0c50*/  VIADD R11, R3, 0x38 ;  /* 0x00000038030b7836 */ /* 0x000fe40000000000 */
[----:B------:R-:W-:Y:S04]  /*0c60*/  @!P1 ST.E.128 desc[UR4][R4.64], RZ ;  /* 0x000000ff04009985 */ /* 0x000fe8000c101d04 */
[----:B------:R-:W-:Y:S01]  /*0c70*/  @!P1 ST.E.128 desc[UR4][R4.64+0x100], RZ ;  /* 0x000100ff04009985 */ /* 0x000fe2000c101d04 */
[----:B------:R-:W-:-:S03]  /*0c80*/  ISETP.GE.AND P1, PT, R9, R216, PT ;  /* 0x000000d80900720c */ /* 0x000fc60003f26270 */
[----:B------:R-:W-:Y:S01]  /*0c90*/  @!P0 ST.E.128 desc[UR4][R4.64+0x1000], RZ ;  /* 0x001000ff04008985 */ /* 0x000fe2000c101d04 */
[----:B------:R-:W-:-:S03]  /*0ca0*/  @!P6 IMAD.MOV.U32 R9, RZ, RZ, -0x800000 ;  /* 0xff800000ff09e424 */ /* 0x000fc600078e00ff */
[----:B------:R-:W-:Y:S01]  /*0cb0*/  @!P0 ST.E.128 desc[UR4][R4.64+0x1100], RZ ;  /* 0x001100ff04008985 */ /* 0x000fe2000c101d04 */
[----:B------:R-:W-:-:S03]  /*0cc0*/  ISETP.GE.AND P0, PT, R11, R216, PT ;  /* 0x000000d80b00720c */ /* 0x000fc60003f06270 */
        /* <DEDUP_REMOVED lines=18> */
[----:B------:R1:W-:Y:S01]  /*0df0*/  @!P0 ST.E.128 desc[UR4][R4.64+0x7100], RZ ;  /* 0x007100ff04008985 */ /* 0x0003e2000c101d04 */
[----:B------:R-:W-:-:S03]  /*0e00*/  ISETP.NE.OR P0, PT, R2, RZ, P0 ;  /* 0x000000ff0200720c */ /* 0x000fc60000705670 */
[----:B------:R2:W-:Y:S01]  /*0e10*/  @!P6 ST.E desc[UR4][R6.64+0x20], R9 ;  /* 0x000020090600e985 */ /* 0x0005e2000c101904 */
[----:B------:R-:W-:-:S03]  /*0e20*/  ISETP.NE.AND P6, PT, R0, RZ, PT ;  /* 0x000000ff0000720c */ /* 0x000fc60003fc5270 */
[----:B------:R-:W-:Y:S01]  /*0e30*/  @!P5 ST.E desc[UR4][R6.64+0x40], R15 ;  /* 0x0000400f0600d985 */ /* 0x000fe2000c101904 */
[----:B------:R-:W-:Y:S01]  /*0e40*/  ISETP.GE.OR P6, PT, R3, R216, P6 ;  /* 0x000000d80300720c */ /* 0x000fe200037c6670 */
[----:B------:R-:W-:Y:S02]  /*0e50*/  @!P1 IMAD.MOV.U32 R3, RZ, RZ, -0x800000 ;  /* 0xff800000ff039424 */ /* 0x000fe400078e00ff */
[----:B------:R-:W-:Y:S04]  /*0e60*/  @!P4 ST.E desc[UR4][R6.64+0x60], R13 ;  /* 0x0000600d0600c985 */ /* 0x000fe8000c101904 */
[----:B------:R-:W-:Y:S04]  /*0e70*/  @!P3 ST.E desc[UR4][R6.64+0x80], R11 ;  /* 0x0000800b0600b985 */ /* 0x000fe8000c101904 */
[----:B------:R-:W-:Y:S01]  /*0e80*/  @!P1 ST.E desc[UR4][R6.64+0xc0], R3 ;  /* 0x0000c00306009985 */ /* 0x000fe2000c101904 */
[----:B-1----:R-:W-:-:S05]  /*0e90*/  @!P2 IMAD.MOV.U32 R5, RZ, RZ, -0x800000 ;  /* 0xff800000ff05a424 */ /* 0x002fca00078e00ff */
[----:B------:R-:W-:Y:S01]  /*0ea0*/  @!P2 ST.E desc[UR4][R6.64+0xa0], R5 ;  /* 0x0000a0050600a985 */ /* 0x000fe2000c101904 */
[----:B--2---:R-:W-:-:S05]  /*0eb0*/  @!P6 IMAD.MOV.U32 R9, RZ, RZ, -0x800000 ;  /* 0xff800000ff09e424 */ /* 0x004fca00078e00ff */
[----:B------:R1:W-:Y:S02]  /*0ec0*/  @!P6 ST.E desc[UR4][R6.64], R9 ;  /* 0x000000090600e985 */ /* 0x0003e4000c101904 */
[----:B-1----:R-:W-:Y:S05]  /*0ed0*/  @P0 RET.REL.NODEC R214 `(_ZN5flash24flash_fwd_splitkv_kernelI23Flash_fwd_kernel_traitsILi128ELi64ELi128ELi4ELb0ELb0EN7cutlass6half_tE19Flash_kernel_traitsILi128ELi64ELi128ELi4ES3_EELb0ELb1ELb0ELb0ELb1ELb0ELb1ELb1EEEvNS_16Flash_fwd_paramsE) ;  /* 0xfffffff0d6480950 */ /* 0x002fea0003c3ffff */
[----:B------:R-:W-:Y:S02]  /*0ee0*/  MOV R3, 0xff800000 ;  /* 0xff80000000037802 */ /* 0x000fe40000000f00 */
[----:B------:R-:W-:-:S03]  /*0ef0*/  MOV R215, 0x0 ;  /* 0x0000000000d77802 */ /* 0x000fc60000000f00 */
[----:B------:R1:W-:Y:S02]  /*0f00*/  ST.E desc[UR4][R6.64+0xe0], R3 ;  /* 0x0000e00306007985 */ /* 0x0003e4000c101904 */
[----:B-1----:R-:W-:Y:S05]  /*0f10*/  RET.REL.NODEC R214 `(_ZN5flash24flash_fwd_splitkv_kernelI23Flash_fwd_kernel_traitsILi128ELi64ELi128ELi4ELb0ELb0EN7cutlass6half_tE19Flash_kernel_traitsILi128ELi64ELi128ELi4ES3_EELb0ELb1ELb0ELb0ELb1ELb0ELb1ELb1EEEvNS_16Flash_fwd_paramsE) ;  /* 0xfffffff0d6387950 */ /* 0x002fea0003c3ffff */
.L_x_7316:
        /* <DEDUP_REMOVED lines=27> */
[----:B------:R-:W-:Y:S02]  /*10d0*/  IABS R3, R11 ;  /* 0x0000000b00037213 */ /* 0x000fe40000000000 */
[----:B--2---:R-:W-:Y:S01]  /*10e0*/  IADD3 R7, PT, PT, RZ, -R15, RZ ;  /* 0x8000000fff077210 */ /* 0x004fe20007ffe0ff */
        /* <DEDUP_REMOVED lines=20> */
[----:B------:R-:W-:Y:S01]  /*1230*/  @!P1 IADD3 R9, PT, PT, -R9, RZ, RZ ;  /* 0x000000ff09099210 */ /* 0x000fe20007ffe1ff */
[----:B------:R-:W2:Y:S01]  /*1240*/  LD.E.64 R14, desc[UR4][R132.64+0x28] ;  /* 0x00002804840e7980 */ /* 0x000ea2000c101b00 */
[----:B------:R-:W-:-:S05]  /*1250*/  @!P2 LOP3.LUT R9, RZ, R11, RZ, 0x33, !PT ;  /* 0x0000000bff09a212 */ /* 0x000fca00078e33ff */
[----:B------:R-:W-:-:S05]  /*1260*/  IMAD.WIDE R6, R9, 0x4, R220 ;  /* 0x0000000409067825 */ /* 0x000fca00078e02dc */
[----:B------:R3:W2:Y:S01]  /*1270*/  LD.E R3, desc[UR4][R6.64] ;  /* 0x0000000406037980 */ /* 0x0006a2000c101900 */
[----:B----4-:R-:W-:-:S04]  /*1280*/  IABS R8, R0 ;  /* 0x0000000000087213 */ /* 0x010fc80000000000 */
[----:B------:R-:W4:Y:S08]  /*1290*/  I2F.RP R20, R8 ;  /* 0x0000000800147306 */ /* 0x000f300000209400 */
[----:B----4-:R-:W4:Y:S02]  /*12a0*/  MUFU.RCP R10, R20 ;  /* 0x00000014000a7308 */ /* 0x010f240000001000 */
[----:B----4-:R-:W-:-:S06]  /*12b0*/  VIADD R10, R10, 0xffffffe ;  /* 0x0ffffffe0a0a7836 */ /* 0x010fcc0000000000 */
[----:B------:R-:W4:Y:S01]  /*12c0*/  F2I.FTZ.U32.TRUNC.NTZ R23, R10 ;  /* 0x0000000a00177305 */ /* 0x000f22000021f000 */
[----:B------:R-:W-:Y:S01]  /*12d0*/  IMAD.MOV.U32 R22, RZ, RZ, RZ ;  /* 0x000000ffff167224 */ /* 0x000fe200078e00ff */
[----:B---3--:R-:W-:Y:S02]  /*12e0*/  IABS R6, R217 ;  /* 0x000000d900067213 */ /* 0x008fe40000000000 */
        /* <DEDUP_REMOVED lines=41> */
.L_x_7318:
[----:B------:R-:W3:Y:S01]  /*1580*/  LD.E R0, desc[UR4][R132.64+0x68] ;  /* 0x0000680484007980 */ /* 0x000ee2000c101900 */
[----:B------:R-:W-:-:S03]  /*1590*/  ISETP.NE.AND P2, PT, R14, -0x1, PT ;  /* 0xffffffff0e00780c */ /* 0x000fc60003f45270 */
[----:B------:R-:W4:Y:S04]  /*15a0*/  LD.E.64 R206, desc[UR4][R132.64+0x38] ;  /* 0x0000380484ce7980 */ /* 0x000f28000c101b00 */
[----:B------:R-:W4:Y:S04]  /*15b0*/  LD.E.64 R136, desc[UR4][R132.64+0x40] ;  /* 0x0000400484887980 */ /* 0x000f28000c101b00 */
[----:B------:R-:W4:Y:S04]  /*15c0*/  LD.E.64 R16, desc[UR4][R132.64+0x50] ;  /* 0x0000500484107980 */ /* 0x000f28000c101b00 */
[----:B------:R-:W4:Y:S04]  /*15d0*/  @!P2 LD.E.64 R20, desc[UR4][R132.64+0x20] ;  /* 0x000020048414a980 */ /* 0x000f28000c101b00 */
[----:B------:R-:W4:Y:S04]  /*15e0*/  @!P2 LD.E.64 R18, desc[UR4][R132.64+0x28] ;  /* 0x000028048412a980 */ /* 0x000f28000c101b00 */
[----:B------:R1:W5:Y:S01]  /*15f0*/  LD.E.64 R26, desc[UR4][R132.64+0x58] ;  /* 0x00005804841a7980 */ /* 0x000362000c101b00 */
[----:B------:R-:W-:Y:S01]  /*1600*/  IMAD.MOV.U32 R22, RZ, RZ, RZ ;  /* 0x000000ffff167224 */ /* 0x000fe200078e00ff */
[----:B------:R-:W-:-:S02]  /*1610*/  IABS R8, R217 ;  /* 0x000000d900087213 */ /* 0x000fc40000000000 */
[----:B------:R-:W-:Y:S02]  /*1620*/  LEA R12, R135, 0xffffff80, 0x7 ;  /* 0xffffff80870c7811 */ /* 0x000fe400078e38ff */
[----:B------:R-:W-:Y:S02]  /*1630*/  CS2R R220, SRZ ;  /* 0x0000000000dc7805 */ /* 0x000fe4000001ff00 */
[----:B---3--:R-:W-:-:S04]  /*1640*/  IABS R4, R0 ;  /* 0x0000000000047213 */ /* 0x008fc80000000000 */
        /* <DEDUP_REMOVED lines=12> */
[-C--:B----4-:R-:W-:Y:S01]  /*1710*/  @!P2 IMAD R3, R207, R13.reuse, RZ ;  /* 0x0000000dcf03a224 */ /* 0x090fe200078e02ff */
[----:B------:R-:W-:Y:S01]  /*1720*/  @!P2 SHF.R.S32.HI R6, RZ, 0x1f, R13 ;  /* 0x0000001fff06a819 */ /* 0x000fe2000001140d */
[----:B------:R-:W-:-:S04]  /*1730*/  @!P2 IMAD.WIDE.U32 R22, R206, R13, RZ ;  /* 0x0000000dce16a225 */ /* 0x000fc800078e00ff */
[----:B------:R-:W-:Y:S01]  /*1740*/  @!P2 IMAD R3, R6, R206, R3 ;  /* 0x000000ce0603a224 */ /* 0x000fe200078e0203 */
[----:B-----5:R-:W-:Y:S01]  /*1750*/  @!P2 SHF.R.S32.HI R8, RZ, 0x1f, R11 ;  /* 0x0000001fff08a819 */ /* 0x020fe2000001140b */
[----:B------:R-:W-:-:S04]  /*1760*/  @!P2 IMAD R9, R21, R11, RZ ;  /* 0x0000000b1509a224 */ /* 0x000fc800078e02ff */
[-C--:B------:R-:W-:Y:S02]  /*1770*/  @!P1 IADD3 R7, PT, PT, R7, -R4.reuse, RZ ;  /* 0x8000000407079210 */ /* 0x080fe40007ffe0ff */
[----:B------:R-:W-:Y:S01]  /*1780*/  @!P2 IADD3 R23, PT, PT, R23, R3, RZ ;  /* 0x000000031717a210 */ /* 0x000fe20007ffe0ff */
[----:B------:R-:W-:Y:S01]  /*1790*/  @P2 IMAD.IADD R6, R13, 0x1, R14 ;  /* 0x000000010d062824 */ /* 0x000fe200078e020e */
[----:B------:R-:W-:Y:S02]  /*17a0*/  ISETP.GE.U32.AND P5, PT, R7, R4, PT ;  /* 0x000000040700720c */ /* 0x000fe40003fa6070 */
[----:B------:R-:W-:Y:S01]  /*17b0*/  LOP3.LUT R4, R217, R0, RZ, 0x3c, !PT ;  /* 0x00000000d9047212 */ /* 0x000fe200078e3cff */
[C---:B------:R-:W-:Y:S02]  /*17c0*/  @!P2 IMAD R9, R20.reuse, R8, R9 ;  /* 0x000000081409a224 */ /* 0x040fe400078e0209 */
[----:B------:R-:W-:Y:S01]  /*17d0*/  @!P2 IMAD.WIDE.U32 R22, R20, R11, R22 ;  /* 0x0000000b1416a225 */ /* 0x000fe200078e0016 */
[----:B------:R-:W-:-:S03]  /*17e0*/  ISETP.GE.AND P0, PT, R4, RZ, PT ;  /* 0x000000ff0400720c */ /* 0x000fc60003f06270 */
[-C--:B------:R-:W-:Y:S02]  /*17f0*/  @P2 IMAD R3, R207, R6.reuse, RZ ;  /* 0x00000006cf032224 */ /* 0x080fe400078e02ff */
[----:B------:R-:W-:Y:S01]  /*1800*/  @P2 IMAD.WIDE.U32 R20, R206, R6, RZ ;  /* 0x00000006ce142225 */ /* 0x000fe200078e00ff */
[----:B------:R-:W-:Y:S02]  /*1810*/  ISETP.NE.AND P3, PT, R0, RZ, PT ;  /* 0x000000ff0000720c */ /* 0x000fe40003f65270 */
[----:B------:R-:W-:Y:S01]  /*1820*/  @!P2 IADD3 R9, PT, PT, R23, R9, RZ ;  /* 0x000000091709a210 */ /* 0x000fe20007ffe0ff */
[----:B------:R-:W-:Y:S01]  /*1830*/  @!P1 VIADD R10, R10, 0x1 ;  /* 0x000000010a0a9836 */ /* 0x000fe20000000000 */
[----:B------:R-:W-:Y:S01]  /*1840*/  @P2 IADD3 R9, PT, PT, R21, R3, RZ ;  /* 0x0000000315092210 */ /* 0x000fe20007ffe0ff */
[----:B------:R-:W-:Y:S01]  /*1850*/  @!P2 IMAD.MOV.U32 R8, RZ, RZ, R22 ;  /* 0x000000ffff08a224 */ /* 0x000fe200078e0016 */
[----:B------:R-:W-:Y:S01]  /*1860*/  @!P2 SHF.R.S32.HI R3, RZ, 0x1f, R13 ;  /* 0x0000001fff03a819 */ /* 0x000fe2000001140d */
[----:B------:R-:W-:Y:S01]  /*1870*/  @!P2 IMAD R4, R137, R13, RZ ;  /* 0x0000000d8904a224 */ /* 0x000fe200078e02ff */
[----:B------:R-:W-:Y:S01]  /*1880*/  @P2 MOV R8, R20 ;  /* 0x0000001400082202 */ /* 0x000fe20000000f00 */
[----:B------:R-:W-:Y:S01]  /*1890*/  IMAD R6, R207, R12, RZ ;  /* 0x0000000ccf067224 */ /* 0x000fe200078e02ff */
[----:B------:R-:W-:-:S02]  /*18a0*/  SHF.R.S32.HI R7, RZ, 0x1f, R12 ;  /* 0x0000001fff077819 */ /* 0x000fc4000001140c */
[----:B------:R-:W-:Y:S01]  /*18b0*/  @P5 IADD3 R10, PT, PT, R10, 0x1, RZ ;  /* 0x000000010a0a5810 */ /* 0x000fe20007ffe0ff */
[----:B------:R-:W-:Y:S02]  /*18c0*/  @!P2 IMAD R3, R3, R136, R4 ;  /* 0x000000880303a224 */ /* 0x000fe400078e0204 */
[----:B------:R-:W-:-:S04]  /*18d0*/  @!P2 IMAD.WIDE.U32 R20, R136, R13, RZ ;  /* 0x0000000d8814a225 */ /* 0x000fc800078e00ff */
[----:B------:R-:W-:Y:S02]  /*18e0*/  IMAD R6, R7, R206, R6 ;  /* 0x000000ce07067224 */ /* 0x000fe400078e0206 */
        /* <DEDUP_REMOVED lines=22> */
.L_x_7319:
[----:B------:R-:W-:Y:S05]  /*1a50*/  BSYNC.RECONVERGENT B0 ;  /* 0x0000000000007941 */ /* 0x000fea0003800200 */
.L_x_7317:
        /* <DEDUP_REMOVED lines=28> */
[----:B------:R-:W-:Y:S01]  /*1c20*/  LOP3.LUT R6, R217, R0, RZ, 0x3c, !PT ;  /* 0x00000000d9067212 */ /* 0x000fe200078e3cff */
[----:B------:R-:W-:Y:S01]  /*1c30*/  @!P2 VIADD R19, R19, 0x1 ;  /* 0x000000011313a836 */ /* 0x000fe20000000000 */
[----:B------:R-:W-:Y:S02]  /*1c40*/  IADD3.X R31, PT, PT, RZ, R16, RZ, P1, !PT ;  /* 0x00000010ff1f7210 */ /* 0x000fe40000ffe4ff */
[----:B------:R-:W-:Y:S02]  /*1c50*/  ISETP.GE.AND P1, PT, R6, RZ, PT ;  /* 0x000000ff0600720c */ /* 0x000fe40003f26270 */
[----:B------:R-:W-:Y:S01]  /*1c60*/  ISETP.NE.AND P2, PT, R0, RZ, PT ;  /* 0x000000ff0000720c */ /* 0x000fe20003f45270 */
[----:B------:R-:W-:Y:S02]  /*1c70*/  IMAD.MOV.U32 R13, RZ, RZ, RZ ;  /* 0x000000ffff0d7224 */ /* 0x000fe400078e00ff */
[----:B-----5:R-:W-:-:S02]  /*1c80*/  IMAD R7, R7, R136, RZ ;  /* 0x0000008807077224 */ /* 0x020fc400078e02ff */
[----:B------:R-:W-:Y:S02]  /*1c90*/  @P3 VIADD R19, R19, 0x1 ;  /* 0x0000000113133836 */ /* 0x000fe40000000000 */
[C---:B------:R-:W-:Y:S01]  /*1ca0*/  IMAD R7, R12.reuse, R137, R7 ;  /* 0x000000890c077224 */ /* 0x040fe200078e0207 */
[----:B------:R2:W5:Y:S01]  /*1cb0*/  @P4 LD.E R13, desc[UR4][R32.64] ;  /* 0x00000004200d4980 */ /* 0x000562000c101900 */
[----:B------:R-:W-:-:S04]  /*1cc0*/  IMAD.WIDE.U32 R30, R12, R136, R30 ;  /* 0x000000880c1e7225 */ /* 0x000fc800078e001e */
[----:B------:R-:W-:Y:S01]  /*1cd0*/  IMAD.MOV.U32 R6, RZ, RZ, R19 ;  /* 0x000000ffff067224 */ /* 0x000fe200078e0013 */
[----:B------:R-:W-:-:S03]  /*1ce0*/  IADD3 R19, PT, PT, R31, R7, RZ ;  /* 0x000000071f137210 */ /* 0x000fc60007ffe0ff */
[----:B------:R-:W-:Y:S01]  /*1cf0*/  @!P1 IMAD.MOV R6, RZ, RZ, -R6 ;  /* 0x000000ffff069224 */ /* 0x000fe200078e0a06 */
[----:B------:R-:W-:Y:S02]  /*1d00*/  @!P2 LOP3.LUT R6, RZ, R0, RZ, 0x33, !PT ;  /* 0x00000000ff06a212 */ /* 0x000fe400078e33ff */
[----:B------:R-:W-:Y:S02]  /*1d10*/  MOV R18, R30 ;  /* 0x0000001e00127202 */ /* 0x000fe40000000f00 */
[----:B------:R-:W-:Y:S01]  /*1d20*/  SHF.R.S32.HI R0, RZ, 0x1f, R6 ;  /* 0x0000001fff007819 */ /* 0x000fe20000011406 */
[----:B------:R-:W-:Y:S02]  /*1d30*/  IMAD R17, R27, R6, RZ ;  /* 0x000000061b117224 */ /* 0x000fe400078e02ff */
[-C--:B------:R-:W-:Y:S01]  /*1d40*/  IMAD.WIDE.U32 R18, R6, R26.reuse, R18 ;  /* 0x0000001a06127225 */ /* 0x080fe200078e0012 */
[----:B------:R-:W-:Y:S02]  /*1d50*/  SHF.R.U32.HI R124, RZ, 0x3, R2 ;  /* 0x00000003ff7c7819 */ /* 0x000fe40000011602 */
[----:B------:R-:W-:Y:S01]  /*1d60*/  SHF.L.U32 R76, R2, 0x6, RZ ;  /* 0x00000006024c7819 */ /* 0x000fe200000006ff */
[----:B------:R-:W-:-:S02]  /*1d70*/  IMAD R26, R0, R26, R17 ;  /* 0x0000001a001a7224 */ /* 0x000fc400078e0211 */
[----:B------:R-:W-:Y:S01]  /*1d80*/  IMAD.MOV.U32 R125, RZ, RZ, RZ ;  /* 0x000000ffff7d7224 */ /* 0x000fe200078e00ff */
[----:B------:R-:W-:Y:S01]  /*1d90*/  SHF.R.U32.HI R74, RZ, 0x1, R2 ;  /* 0x00000001ff4a7819 */ /* 0x000fe20000011602 */
[----:B------:R-:W-:Y:S02]  /*1da0*/  IMAD.IADD R19, R19, 0x1, R26 ;  /* 0x0000000113137824 */ /* 0x000fe400078e021a */
[-C--:B------:R-:W-:Y:S01]  /*1db0*/  IMAD R209, R207, R124.reuse, RZ ;  /* 0x0000007ccfd17224 */ /* 0x080fe200078e02ff */
[----:B------:R-:W1:Y:S01]  /*1dc0*/  S2UR UR6, SR_CgaCtaId ;  /* 0x00000000000679c3 */ /* 0x000e620000008800 */
[----:B------:R-:W-:Y:S02]  /*1dd0*/  IMAD R213, R137, R124, RZ ;  /* 0x0000007c89d57224 */ /* 0x000fe400078e02ff */
[----:B------:R-:W-:-:S04]  /*1de0*/  IMAD.WIDE.U32 R18, R124, R136, R18 ;  /* 0x000000887c127225 */ /* 0x000fc800078e0012 */
[----:B------:R-:W-:Y:S01]  /*1df0*/  IMAD.IADD R213, R19, 0x1, R213 ;  /* 0x0000000113d57824 */ /* 0x000fe200078e02d5 */
[----:B------:R-:W-:Y:S01]  /*1e00*/  UMOV UR7, 0x400 ;  /* 0x0000040000077882 */ /* 0x000fe20000000000 */
[C---:B------:R-:W-:Y:S01]  /*1e10*/  IMAD.SHL.U32 R75, R2.reuse, 0x20, RZ ;  /* 0x00000020024b7824 */ /* 0x040fe200078e00ff */
[----:B------:R-:W-:Y:S01]  /*1e20*/  SHF.L.U32 R79, R2, 0x2, RZ ;  /* 0x00000002024f7819 */ /* 0x000fe200000006ff */
[----:B------:R-:W-:Y:S01]  /*1e30*/  IMAD.SHL.U32 R63, R135, 0x80, RZ ;  /* 0x00000080873f7824 */ /* 0x000fe200078e00ff */
[C---:B------:R-:W-:Y:S01]  /*1e40*/  SHF.L.U64.HI R78, R206.reuse, 0x4, R207 ;  /* 0x00000004ce4e7819 */ /* 0x040fe200000102cf */
[----:B------:R-:W-:Y:S01]  /*1e50*/  IMAD.SHL.U32 R77, R206, 0x10, RZ ;  /* 0x00000010ce4d7824 */ /* 0x000fe200078e00ff */
[C---:B------:R-:W-:Y:S01]  /*1e60*/  SHF.L.U64.HI R73, R136.reuse, 0x4, R137 ;  /* 0x0000000488497819 */ /* 0x040fe20000010289 */
[----:B------:R-:W-:Y:S01]  /*1e70*/  VIADD R68, R63, 0xffffff80 ;  /* 0xffffff803f447836 */ /* 0x000fe20000000000 */
[----:B-1----:R-:W-:Y:S01]  /*1e80*/  ULEA UR6, UR6, UR7, 0x18 ;  /* 0x0000000706067291 */ /* 0x002fe2000f8ec0ff */
[----:B------:R-:W-:-:S02]  /*1e90*/  SHF.L.U32 R72, R136, 0x4, RZ ;  /* 0x0000000488487819 */ /* 0x000fc400000006ff */
[----:B------:R-:W-:Y:S01]  /*1ea0*/  LOP3.LUT R79, R79, 0x1c, RZ, 0xc0, !PT ;  /* 0x0000001c4f4f7812 */ /* 0x000fe200078ec0ff */
[----:B--2---:R-:W-:-:S04]  /*1eb0*/  @P0 IMAD.WIDE.U32 R32, R130, R5, RZ ;  /* 0x0000000582200225 */ /* 0x004fc800078e00ff */
[----:B------:R-:W-:Y:S02]  /*1ec0*/  @P0 IMAD R16, R131, R5, RZ ;  /* 0x0000000583100224 */ /* 0x000fe400078e02ff */
[-C--:B---3--:R-:W-:Y:S02]  /*1ed0*/  @!P0 IMAD R12, R29, R219.reuse, RZ ;  /* 0x000000db1d0c8224 */ /* 0x088fe400078e02ff */
[----:B------:R-:W-:-:S04]  /*1ee0*/  @!P0 IMAD.WIDE.U32 R28, R28, R219, RZ ;  /* 0x000000db1c1c8225 */ /* 0x000fc800078e00ff */
[----:B------:R-:W-:Y:S02]  /*1ef0*/  @!P0 IMAD.MOV.U32 R7, RZ, RZ, R28 ;  /* 0x000000ffff078224 */ /* 0x000fe400078e001c */
[----:B------:R-:W-:Y:S02]  /*1f00*/  @P0 IMAD.MOV.U32 R7, RZ, RZ, R32 ;  /* 0x000000ffff070224 */ /* 0x000fe400078e0020 */
[----:B------:R-:W-:Y:S02]  /*1f10*/  @!P0 IMAD.IADD R5, R29, 0x1, R12 ;  /* 0x000000011d058824 */ /* 0x000fe400078e020c */
[----:B------:R-:W-:Y:S01]  /*1f20*/  @P0 IMAD.IADD R5, R33, 0x1, R16 ;  /* 0x0000000121050824 */ /* 0x000fe200078e0210 */
[----:B------:R-:W-:Y:S01]  /*1f30*/  IADD3 R16, P1, PT, R22, R7, RZ ;  /* 0x0000000716107210 */ /* 0x000fe20007f3e0ff */
[----:B------:R-:W-:Y:S01]  /*1f40*/  IMAD R7, R25, R217, RZ ;  /* 0x000000d919077224 */ /* 0x000fe200078e02ff */
[----:B------:R-:W-:-:S03]  /*1f50*/  SHF.R.S32.HI R12, RZ, 0x1f, R217 ;  /* 0x0000001fff0c7819 */ /* 0x000fc600000114d9 */
[----:B------:R-:W-:Y:S01]  /*1f60*/  IMAD.X R17, RZ, RZ, R5, P1 ;  /* 0x000000ffff117224 */ /* 0x000fe200008e0605 */
[----:B------:R-:W-:Y:S01]  /*1f70*/  LOP3.LUT R5, R76, 0x1c0, RZ, 0xc0, !PT ;  /* 0x000001c04c057812 */ /* 0x000fe200078ec0ff */
[----:B------:R-:W-:Y:S02]  /*1f80*/  IMAD R7, R24, R12, R7 ;  /* 0x0000000c18077224 */ /* 0x000fe400078e0207 */
[----:B------:R-:W-:Y:S01]  /*1f90*/  IMAD.WIDE.U32 R24, R217, R24, R16 ;  /* 0x00000018d9187225 */ /* 0x000fe200078e0010 */
[----:B------:R-:W-:-:S03]  /*1fa0*/  IADD3 R26, P0, PT, R22, R4, RZ ;  /* 0x00000004161a7210 */ /* 0x000fc60007f1e0ff */
[----:B------:R-:W-:Y:S01]  /*1fb0*/  IMAD.WIDE.U32 R16, R215, 0x40, R124 ;  /* 0x00000040d7107825 */ /* 0x000fe200078e007c */
[----:B------:R-:W-:Y:S02]  /*1fc0*/  LOP3.LUT R74, R5, 0x8, R74, 0xf8, !PT ;  /* 0x00000008054a7812 */ /* 0x000fe400078ef84a */
[----:B------:R-:W-:Y:S01]  /*1fd0*/  IADD3 R25, PT, PT, R25, R7, RZ ;  /* 0x0000000719197210 */ /* 0x000fe20007ffe0ff */
[-C--:B------:R-:W-:Y:S02]  /*1fe0*/  IMAD R5, R17, R130.reuse, RZ ;  /* 0x0000008211057224 */ /* 0x080fe400078e02ff */
[----:B------:R-:W-:Y:S02]  /*1ff0*/  IMAD.X R27, RZ, RZ, R3, P0 ;  /* 0x000000ffff1b7224 */ /* 0x000fe400000e0603 */
[C---:B------:R-:W-:Y:S02]  /*2000*/  IMAD R3, R16.reuse, R131, R5 ;  /* 0x0000008310037224 */ /* 0x040fe400078e0205 */
[----:B------:R-:W-:-:S04]  /*2010*/  IMAD.WIDE.U32 R16, R16, R130, R24 ;  /* 0x0000008210107225 */ /* 0x000fc800078e0018 */
[----:B------:R-:W-:-:S05]  /*2020*/  IMAD.WIDE.U32 R24, R124, R206, R26 ;  /* 0x000000ce7c187225 */ /* 0x000fca00078e001a */
[----:B------:R-:W-:Y:S02]  /*2030*/  IADD3 R209, PT, PT, R25, R209, RZ ;  /* 0x000000d119d17210 */ /* 0x000fe40007ffe0ff */
[C---:B----4-:R-:W-:Y:S01]  /*2040*/  LEA R210, P1, R24.reuse, R14, 0x1 ;  /* 0x0000000e18d27211 */ /* 0x050fe200078208ff */
[----:B------:R-:W-:Y:S01]  /*2050*/  IMAD.IADD R3, R17, 0x1, R3 ;  /* 0x0000000111037824 */ /* 0x000fe200078e0203 */
[----:B------:R-:W-:Y:S02]  /*2060*/  SHF.R.S32.HI R5, RZ, 0x1f, R82 ;  /* 0x0000001fff057819 */ /* 0x000fe40000011452 */
[----:B------:R-:W-:Y:S02]  /*2070*/  LEA.HI.X R209, R24, R15, R209, 0x1, P1 ;  /* 0x0000000f18d17211 */ /* 0x000fe400008f0cd1 */
[----:B------:R-:W-:-:S04]  /*2080*/  LEA R122, P1, R16, R8, 0x1 ;  /* 0x00000008107a7211 */ /* 0x000fc800078208ff */
[----:B------:R-:W-:Y:S02]  /*2090*/  LEA.HI.X R123, R16, R9, R3, 0x1, P1 ;  /* 0x00000009107b7211 */ /* 0x000fe400008f0c03 */
[----:B------:R-:W-:-:S04]  /*20a0*/  LEA.HI R3, R5, R82, RZ, 0x7 ;  /* 0x0000005205037211 */ /* 0x000fc800078f38ff */
[----:B------:R-:W-:Y:S02]  /*20b0*/  SHF.R.S32.HI R3, RZ, 0x7, R3 ;  /* 0x00000007ff037819 */ /* 0x000fe40000011403 */
[----:B------:R-:W-:Y:S02]  /*20c0*/  LEA R212, P0, R18, R10, 0x1 ;  /* 0x0000000a12d47211 */ /* 0x000fe400078008ff */
[----:B------:R-:W-:Y:S02]  /*20d0*/  LOP3.LUT R7, R71, 0x1c0, RZ, 0xc0, !PT ;  /* 0x000001c047077812 */ /* 0x000fe400078ec0ff */
[----:B------:R-:W-:Y:S02]  /*20e0*/  VIMNMX R80, PT, PT, R208, R3, !PT ;  /* 0x00000003d0507248 */ /* 0x000fe40007fe0100 */
[----:B------:R-:W-:Y:S02]  /*20f0*/  LEA.HI.X R213, R18, R11, R213, 0x1, P0 ;  /* 0x0000000b12d57211 */ /* 0x000fe400000f0cd5 */
[----:B------:R-:W-:-:S02]  /*2100*/  LOP3.LUT R70, R7, 0x38, R2, 0xf8, !PT ;  /* 0x0000003807467812 */ /* 0x000fc400078ef802 */
[----:B------:R-:W-:Y:S02]  /*2110*/  ISETP.GT.AND P0, PT, R135, R80, PT ;  /* 0x000000508700720c */ /* 0x000fe40003f04270 */
[----:B------:R-:W-:-:S04]  /*2120*/  LOP3.LUT R70, R70, 0x38, R71, 0x78, !PT ;  /* 0x0000003846467812 */ /* 0x000fc800078e7847 */
[----:B------:R-:W-:Y:S02]  /*2130*/  LOP3.LUT R70, R70, 0x1e00, R71, 0xf8, !PT ;  /* 0x00001e0046467812 */ /* 0x000fe400078ef847 */
[----:B------:R-:W-:Y:S02]  /*2140*/  LOP3.LUT R4, R76, 0x200, RZ, 0xc0, !PT ;  /* 0x000002004c047812 */ /* 0x000fe400078ec0ff */
[----:B------:R-:W-:Y:S02]  /*2150*/  LEA R70, R70, UR6, 0x1 ;  /* 0x0000000646467c11 */ /* 0x000fe4000f8e08ff */
[----:B------:R-:W-:Y:S02]  /*2160*/  LOP3.LUT R75, R4, 0x7c00, R75, 0xf8, !PT ;  /* 0x00007c00044b7812 */ /* 0x000fe400078ef84b */
[----:B------:R-:W-:Y:S02]  /*2170*/  LEA.HI R20, R20, R20, RZ, 0x1 ;  /* 0x0000001414147211 */ /* 0x000fe400078f08ff */
[----:B------:R-:W-:Y:S01]  /*2180*/  LOP3.LUT R74, R74, 0x38, R71, 0x78, !PT ;  /* 0x000000384a4a7812 */ /* 0x000fe200078e7847 */
        /* <DEDUP_REMOVED lines=14> */
[C---:B------:R-:W-:Y:S01]  /*2270*/  VIADD R118, R124.reuse, 0x20 ;  /* 0x000000207c767836 */ /* 0x040fe20000000000 */
[C---:B------:R-:W-:Y:S01]  /*2280*/  IADD3 R119, PT, PT, R124.reuse, 0x10, RZ ;  /* 0x000000107c777810 */ /* 0x040fe20007ffe0ff */
        /* <DEDUP_REMOVED lines=35> */
[C---:B----4-:R-:W-:Y:S01]  /*24c0*/  SHF.L.U64.HI R94, R128.reuse, 0x4, R129 ;  /* 0x00000004805e7819 */ /* 0x050fe20000010281 */
[----:B------:R-:W-:Y:S01]  /*24d0*/  IMAD R9, R127, R68, RZ ;  /* 0x000000447f097224 */ /* 0x000fe200078e02ff */
        /* <DEDUP_REMOVED lines=11> */
[-C--:B------:R-:W-:Y:S01]  /*2590*/  IMAD R7, R16, R0.reuse, R17 ;  /* 0x0000000010077224 */ /* 0x080fe200078e0211 */
[----:B------:R-:W-:Y:S01]  /*25a0*/  SHF.R.S32.HI R17, RZ, 0x1f, R82 ;  /* 0x0000001fff117819 */ /* 0x000fe20000011452 */
[----:B------:R-:W-:Y:S01]  /*25b0*/  IMAD R0, R18, R0, R9 ;  /* 0x0000000012007224 */ /* 0x000fe200078e0209 */
[----:B------:R-:W-:Y:S01]  /*25c0*/  IADD3 R9, P0, PT, -R82, R124, RZ ;  /* 0x0000007c52097210 */ /* 0x000fe20007f1e1ff */
[----:B------:R-:W-:-:S03]  /*25d0*/  IMAD.WIDE.U32 R26, R6, R16, R26 ;  /* 0x00000010061a7225 */ /* 0x000fc600078e001a */
[----:B------:R-:W-:Y:S01]  /*25e0*/  IADD3.X R17, PT, PT, RZ, ~R17, RZ, P0, !PT ;  /* 0x80000011ff117210 */ /* 0x000fe200007fe4ff */
[----:B------:R-:W-:Y:S01]  /*25f0*/  IMAD.WIDE.U32 R18, R6, R18, R24 ;  /* 0x0000001206127225 */ /* 0x000fe200078e0018 */
[----:B------:R-:W-:-:S03]  /*2600*/  IADD3 R27, PT, PT, R27, R7, RZ ;  /* 0x000000071b1b7210 */ /* 0x000fc60007ffe0ff */
[----:B------:R-:W-:Y:S02]  /*2610*/  IMAD R6, R124, R20, R79 ;  /* 0x000000147c067224 */ /* 0x000fe400078e024f */
[----:B------:R-:W-:Y:S02]  /*2620*/  IMAD.IADD R19, R19, 0x1, R0 ;  /* 0x0000000113137824 */ /* 0x000fe400078e0200 */
[----:B------:R-:W-:Y:S01]  /*2630*/  IMAD.IADD R0, R79, 0x1, R6 ;  /* 0x000000014f007824 */ /* 0x000fe200078e0206 */
[----:B------:R-:W-:Y:S01]  /*2640*/  IADD3 R24, P0, PT, R13, R6, RZ ;  /* 0x000000060d187210 */ /* 0x000fe20007f1e0ff */
[C---:B------:R-:W-:Y:S02]  /*2650*/  IMAD R83, R17.reuse, R126, RZ ;  /* 0x0000007e11537224 */ /* 0x040fe400078e02ff */
[----:B------:R-:W-:Y:S01]  /*2660*/  IMAD R17, R17, R128, RZ ;  /* 0x0000008011117224 */ /* 0x000fe200078e02ff */
[----:B------:R-:W-:Y:S01]  /*2670*/  LEA.HI.X.SX32 R7, R6, R89, 0x1, P0 ;  /* 0x0000005906077211 */ /* 0x000fe200000f0eff */
[-C--:B------:R-:W-:Y:S01]  /*2680*/  IMAD R83, R127, R9.reuse, R83 ;  /* 0x000000097f537224 */ /* 0x080fe200078e0253 */
[----:B------:R-:W-:Y:S01]  /*2690*/  IADD3 R88, P0, PT, R13, R0, RZ ;  /* 0x000000000d587210 */ /* 0x000fe20007f1e0ff */
[----:B------:R-:W-:-:S02]  /*26a0*/  IMAD R17, R129, R9, R17 ;  /* 0x0000000981117224 */ /* 0x000fc400078e0211 */
[----:B------:R-:W-:Y:S01]  /*26b0*/  IMAD.WIDE.U32 R12, R126, R9, R26 ;  /* 0x000000097e0c7225 */ /* 0x000fe200078e001a */
[----:B------:R-:W-:Y:S02]  /*26c0*/  LEA.HI.X.SX32 R89, R0, R89, 0x1, P0 ;  /* 0x0000005900597211 */ /* 0x000fe400000f0eff */
[----:B------:R-:W-:Y:S01]  /*26d0*/  SHF.L.U64.HI R0, R24, 0x1, R7 ;  /* 0x0000000118007819 */ /* 0x000fe20000010207 */
[----:B------:R-:W-:Y:S01]  /*26e0*/  IMAD.WIDE.U32 R8, R128, R9, R18 ;  /* 0x0000000980087225 */ /* 0x000fe200078e0012 */
[----:B------:R-:W-:Y:S02]  /*26f0*/  SHF.L.U64.HI R89, R88, 0x1, R89 ;  /* 0x0000000158597819 */ /* 0x000fe40000010259 */
[----:B------:R-:W-:Y:S01]  /*2700*/  LEA R84, P1, R12, R14, 0x1 ;  /* 0x0000000e0c547211 */ /* 0x000fe200078208ff */
[----:B------:R-:W-:Y:S01]  /*2710*/  IMAD.IADD R83, R13, 0x1, R83 ;  /* 0x000000010d537824 */ /* 0x000fe200078e0253 */
[----:B------:R-:W-:Y:S01]  /*2720*/  SHF.L.U32 R24, R24, 0x1, RZ ;  /* 0x0000000118187819 */ /* 0x000fe200000006ff */
[----:B------:R-:W-:Y:S01]  /*2730*/  IMAD.SHL.U32 R88, R88, 0x2, RZ ;  /* 0x0000000258587824 */ /* 0x000fe200078e00ff */
[----:B------:R-:W-:-:S02]  /*2740*/  IADD3 R17, PT, PT, R9, R17, RZ ;  /* 0x0000001109117210 */ /* 0x000fc40007ffe0ff */
        /* <DEDUP_REMOVED lines=10> */
[----:B------:R-:W-:Y:S02]  /*27f0*/  IADD3.X R25, PT, PT, R3, R0, RZ, P0, !PT ;  /* 0x0000000003197210 */ /* 0x000fe400007fe4ff */
[----:B------:R-:W-:-:S07]  /*2800*/  LOP3.LUT R19, R22, 0x40, RZ, 0xfc, !PT ;  /* 0x0000004016137812 */ /* 0x000fce00078efcff */
.L_x_7359:
[----:B------:R-:W-:Y:S01]  /*2810*/  VIADD R105, R105, 0x80 ;  /* 0x0000008069697836 */ /* 0x000fe20000000000 */
[----:B------:R-:W-:Y:S01]  /*2820*/  UMOV UR6, URZ ;  /* 0x000000ff00067c82 */ /* 0x000fe20008000000 */
[----:B------:R-:W-:Y:S01]  /*2830*/  VIADD R106, R106, 0x80 ;  /* 0x000000806a6a7836 */ /* 0x000fe20000000000 */
[----:B------:R-:W-:Y:S01]  /*2840*/  BSSY.RECONVERGENT B1, `(.L_x_7321) ;  /* 0x0000a12000017945 */ /* 0x000fe20003800200 */
[----:B------:R-:W-:Y:S01]  /*2850*/  VIADD R103, R103, 0xffffffff ;  /* 0xffffffff67677836 */ /* 0x000fe20000000000 */
[-C--:B------:R-:W-:Y:S01]  /*2860*/  ISETP.GE.AND P0, PT, R124, R105.reuse, PT ;  /* 0x000000697c00720c */ /* 0x080fe20003f06270 */
[----:B------:R-:W-:Y:S01]  /*2870*/  IMAD.MOV.U32 R120, RZ, RZ, R104 ;  /* 0x000000ffff787224 */ /* 0x000fe200078e0068 */
[CC--:B------:R-:W-:Y:S01]  /*2880*/  ISETP.GE.AND P1, PT, R119.reuse, R105.reuse, PT ;  /* 0x000000697700720c */ /* 0x0c0fe20003f26270 */
[----:B------:R-:W-:Y:S01]  /*2890*/  VIADD R104, R104, 0xffffff80 ;  /* 0xffffff8068687836 */ /* 0x000fe20000000000 */
[-C--:B------:R-:W-:Y:S02]  /*28a0*/  ISETP.GE.AND P0, PT, R124, R106.reuse, !P0 ;  /* 0x0000006a7c00720c */ /* 0x080fe40004706270 */
[-C--:B------:R-:W-:Y:S02]  /*28b0*/  ISETP.GE.AND P2, PT, R119, R106.reuse, !P1 ;  /* 0x0000006a7700720c */ /* 0x080fe40004f46270 */
[CC--:B------:R-:W-:Y:S02]  /*28c0*/  ISETP.GE.AND P6, PT, R115.reuse, R105.reuse, PT ;  /* 0x000000697300720c */ /* 0x0c0fe40003fc6270 */
[----:B------:R-:W-:Y:S02]  /*28d0*/  P2R R139, PR, RZ, 0x4 ;  /* 0x00000004ff8b7803 */ /* 0x000fe40000000000 */
[-C--:B------:R-:W-:Y:S02]  /*28e0*/  ISETP.GE.AND P6, PT, R115, R106.reuse, !P6 ;  /* 0x0000006a7300720c */ /* 0x080fe400077c6270 */
[CC--:B------:R-:W-:Y:S02]  /*28f0*/  ISETP.GE.AND P5, PT, R114.reuse, R105.reuse, PT ;  /* 0x000000697200720c */ /* 0x0c0fe40003fa6270 */
[C---:B------:R-:W-:Y:S01]  /*2900*/  ISETP.GE.AND P4, PT, R113.reuse, R105, PT ;  /* 0x000000697100720c */ /* 0x040fe20003f86270 */
[----:B------:R-:W-:Y:S01]  /*2910*/  @P0 IMAD.MOV.U32 R85, RZ, RZ, R83 ;  /* 0x000000ffff550224 */ /* 0x000fe200078e0053 */
[----:B------:R-:W-:Y:S02]  /*2920*/  ISETP.GE.AND P5, PT, R114, R106, !P5 ;  /* 0x0000006a7200720c */ /* 0x000fe40006fa6270 */
[C---:B------:R-:W-:Y:S02]  /*2930*/  @P2 LEA R2, P1, R126.reuse, R84, 0x5 ;  /* 0x000000547e022211 */ /* 0x040fe400078228ff */
[----:B------:R-:W2:Y:S01]  /*2940*/  @P0 LD.E.128 R4, desc[UR4][R84.64] ;  /* 0x0000000454040980 */ /* 0x000ea2000c101d00 */
[----:B------:R-:W-:Y:S02]  /*2950*/  ISETP.GE.AND P4, PT, R113, R106, !P4 ;  /* 0x0000006a7100720c */ /* 0x000fe40006786270 */
[----:B------:R-:W-:Y:S02]  /*2960*/  @P2 LEA.HI.X R3, R126, R83, R127, 0x5, P1 ;  /* 0x000000537e032211 */ /* 0x000fe400008f2c7f */
[C---:B----4-:R-:W-:Y:S04]  /*2970*/  @P2 LEA R30, P1, R72.reuse, R92, 0x1 ;  /* 0x0000005c481e2211 */ /* 0x050fe800078208ff */
[----:B------:R-:W-:Y:S02]  /*2980*/  @P2 LEA.HI.X R31, R72, R93, R73, 0x1, P1 ;  /* 0x0000005d481f2211 */ /* 0x000fe400008f0c49 */
[C---:B------:R-:W-:Y:S04]  /*2990*/  ISETP.GE.AND P1, PT, R118.reuse, R105, PT ;  /* 0x000000697600720c */ /* 0x040fe80003f26270 */
[----:B------:R-:W-:Y:S04]  /*29a0*/  ISETP.LT.OR P3, PT, R118, R106, P1 ;  /* 0x0000006a7600720c */ /* 0x000fe80000f61670 */
[----:B------:R-:W-:Y:S09]  /*29b0*/  P2R R138, PR, RZ, 0x8 ;  /* 0x00000008ff8a7803 */ /* 0x000ff20000000000 */
[C---:B------:R-:W-:Y:S04]  /*29c0*/  @!P3 LEA R28, P1, R126.reuse, R84, 0x6 ;  /* 0x000000547e1cb211 */ /* 0x040fe800078230ff */
[----:B------:R-:W-:Y:S02]  /*29d0*/  @!P3 LEA.HI.X R29, R126, R83, R127, 0x6, P1 ;  /* 0x000000537e1db211 */ /* 0x000fe400008f347f */
[C---:B------:R-:W-:Y:S04]  /*29e0*/  @!P3 LEA R26, P1, R136.reuse, R92, 0x6 ;  /* 0x0000005c881ab211 */ /* 0x040fe800078230ff */
[----:B------:R-:W-:Y:S02]  /*29f0*/  @!P3 LEA.HI.X R27, R136, R93, R137, 0x6, P1 ;  /* 0x0000005d881bb211 */ /* 0x000fe400008f3489 */
[-C--:B------:R-:W-:Y:S01]  /*2a00*/  ISETP.GE.AND P1, PT, R116, R105.reuse, PT ;  /* 0x000000697400720c */ /* 0x080fe20003f26270 */
[----:B--2---:R1:W-:Y:S04]  /*2a10*/  @P0 ST.E.128 desc[UR4][R92.64], R4 ;  /* 0x000000045c000985 */ /* 0x0043e8000c101d04 */
[----:B------:R-:W2:Y:S04]  /*2a20*/  @P0 LD.E.128 R12, desc[UR4][R84.64+0x80] ;  /* 0x00008004540c0980 */ /* 0x000ea8000c101d00 */
[----:B--2---:R2:W-:Y:S04]  /*2a30*/  @P0 ST.E.128 desc[UR4][R92.64+0x80], R12 ;  /* 0x0000800c5c000985 */ /* 0x0045e8000c101d04 */
[----:B------:R-:W3:Y:S04]  /*2a40*/  @P2 LD.E.128 R8, desc[UR4][R2.64] ;  /* 0x0000000402082980 */ /* 0x000ee8000c101d00 */
[----:B---3--:R-:W-:Y:S04]  /*2a50*/  @P2 ST.E.128 desc[UR4][R30.64], R8 ;  /* 0x000000081e002985 */ /* 0x008fe8000c101d04 */
[----:B-1----:R-:W3:Y:S04]  /*2a60*/  @P2 LD.E.128 R4, desc[UR4][R2.64+0x80] ;  /* 0x0000800402042980 */ /* 0x002ee8000c101d00 */
[----:B---3--:R1:W-:Y:S01]  /*2a70*/  @P2 ST.E.128 desc[UR4][R30.64+0x80], R4 ;  /* 0x000080041e002985 */ /* 0x0083e2000c101d04 */
[C---:B------:R-:W-:Y:S03]  /*2a80*/  ISETP.GE.AND P2, PT, R117.reuse, R105, PT ;  /* 0x000000697500720c */ /* 0x040fe60003f46270 */
[----:B--2---:R-:W2:Y:S01]  /*2a90*/  @!P3 LD.E.128 R12, desc[UR4][R28.64] ;  /* 0x000000041c0cb980 */ /* 0x004ea2000c101d00 */
[-C--:B------:R-:W-:Y:S11]  /*2aa0*/  ISETP.LT.OR P2, PT, R117, R106.reuse, P2 ;  /* 0x0000006a7500720c */ /* 0x080ff60001741670 */
[----:B------:R-:W-:Y:S02]  /*2ab0*/  @!UPT UIADD3 URZ, UPT, UPT, URZ, URZ, URZ ;  /* 0x000000fffffff290 */ /* 0x000fe4000fffe0ff */
[----:B------:R-:W-:Y:S02]  /*2ac0*/  @!P2 IMAD.MOV.U32 R85, RZ, RZ, R83 ;  /* 0x000000ffff55a224 */ /* 0x000fe400078e0053 */
[----:B------:R-:W-:Y:S02]  /*2ad0*/  @!P2 IMAD R0, R127, 0x60, RZ ;  /* 0x000000607f00a824 */ /* 0x000fe400078e02ff */
[----:B------:R-:W-:Y:S04]  /*2ae0*/  @!P2 IMAD.WIDE.U32 R2, R126, 0x60, R84 ;  /* 0x000000607e02a825 */ /* 0x000fe800078e0054 */
[----:B------:R-:W-:Y:S02]  /*2af0*/  @!P2 IMAD.IADD R3, R3, 0x1, R0 ;  /* 0x000000010303a824 */ /* 0x000fe400078e0200 */
[----:B------:R-:W-:Y:S02]  /*2b00*/  @!P2 IMAD R0, R137, 0x60, RZ ;  /* 0x000000608900a824 */ /* 0x000fe400078e02ff */
[----:B-1----:R-:W-:Y:S04]  /*2b10*/  @!P2 IMAD.WIDE.U32 R30, R136, 0x60, R92 ;  /* 0x00000060881ea825 */ /* 0x002fe800078e005c */
[----:B------:R-:W-:Y:S02]  /*2b20*/  @!P2 IMAD.IADD R31, R31, 0x1, R0 ;  /* 0x000000011f1fa824 */ /* 0x000fe400078e0200 */
[----:B------:R-:W-:Y:S02]  /*2b30*/  @P6 IMAD.MOV.U32 R85, RZ, RZ, R83 ;  /* 0x000000ffff556224 */ /* 0x000fe400078e0053 */
[----:B------:R-:W-:Y:S01]  /*2b40*/  @P6 IMAD R0, R127, 0xa0, RZ ;  /* 0x000000a07f006824 */ /* 0x000fe200078e02ff */
[----:B--2---:R-:W-:Y:S04]  /*2b50*/  @!P3 ST.E.128 desc[UR4][R26.64], R12 ;  /* 0x0000000c1a00b985 */ /* 0x004fe8000c101d04 */
[----:B------:R-:W2:Y:S04]  /*2b60*/  @!P3 LD.E.128 R8, desc[UR4][R28.64+0x80] ;  /* 0x000080041c08b980 */ /* 0x000ea8000c101d00 */
[----:B--2---:R1:W-:Y:S01]  /*2b70*/  @!P3 ST.E.128 desc[UR4][R26.64+0x80], R8 ;  /* 0x000080081a00b985 */ /* 0x0043e2000c101d04 */
[----:B------:R-:W-:Y:S03]  /*2b80*/  ISETP.LT.OR P3, PT, R116, R106, P1 ;  /* 0x0000006a7400720c */ /* 0x000fe60000f61670 */
[----:B------:R-:W2:Y:S01]  /*2b90*/  @!P2 LD.E.128 R4, desc[UR4][R2.64] ;  /* 0x000000040204a980 */ /* 0x000ea2000c101d00 */
[----:B------:R-:W-:Y:S09]  /*2ba0*/  P2R R134, PR, RZ, 0x8 ;  /* 0x00000008ff867803 */ /* 0x000ff20000000000 */
[C---:B-1----:R-:W-:Y:S04]  /*2bb0*/  @!P3 LEA R26, P1, R126.reuse, R84, 0x7 ;  /* 0x000000547e1ab211 */ /* 0x042fe800078238ff */
[----:B------:R-:W-:Y:S02]  /*2bc0*/  @!P3 LEA.HI.X R27, R126, R83, R127, 0x7, P1 ;  /* 0x000000537e1bb211 */ /* 0x000fe400008f3c7f */
[C---:B------:R-:W-:Y:S04]  /*2bd0*/  @!P3 LEA R28, P1, R136.reuse, R92, 0x7 ;  /* 0x0000005c881cb211 */ /* 0x040fe800078238ff */
[----:B------:R-:W-:Y:S01]  /*2be0*/  @!P3 LEA.HI.X R29, R136, R93, R137, 0x7, P1 ;  /* 0x0000005d881db211 */ /* 0x000fe200008f3c89 */
        /* <DEDUP_REMOVED lines=10> */
[----:B------:R-:W-:Y:S02]  /*2c90*/  @P6 IMAD.IADD R27, R27, 0x1, R0 ;  /* 0x000000011b1b6824 */ /* 0x000fe400078e0200 */
[----:B------:R-:W-:Y:S02]  /*2ca0*/  @P5 IMAD.MOV.U32 R85, RZ, RZ, R83 ;  /* 0x000000ffff555224 */ /* 0x000fe400078e0053 */
[----:B------:R-:W-:Y:S01]  /*2cb0*/  @P5 IMAD R0, R127, 0xc0, RZ ;  /* 0x000000c07f005824 */ /* 0x000fe200078e02ff */
[----:B---3--:R1:W-:Y:S01]  /*2cc0*/  @!P3 ST.E.128 desc[UR4][R28.64+0x80], R4 ;  /* 0x000080041c00b985 */ /* 0x0083e2000c101d04 */
[----:B------:R-:W-:Y:S03]  /*2cd0*/  ISETP.GT.AND P3, PT, R103, R80, PT ;  /* 0x000000506700720c */ /* 0x000fe60003f64270 */
        /* <DEDUP_REMOVED lines=38> */
[----:B------:R-:W2:Y:S01]  /*2f40*/  @P0 LD.E.128 R4, desc[UR4][R16.64] ;  /* 0x0000000410040980 */ /* 0x000ea2000c101d00 */
[----:B------:R-:W-:Y:S02]  /*2f50*/  P2R R0, PR, RZ, 0x8 ;  /* 0x00000008ff007803 */ /* 0x000fe40000000000 */
[----:B------:R-:W-:Y:S08]  /*2f60*/  ISETP.NE.AND P3, PT, R138, RZ, PT ;  /* 0x000000ff8a00720c */ /* 0x000ff00003f65270 */
[C---:B------:R-:W-:Y:S04]  /*2f70*/  @P4 LEA R34, P1, R95.reuse, R18, 0x1 ;  /* 0x000000125f224211 */ /* 0x040fe800078208ff */
[----:B------:R-:W-:Y:S02]  /*2f80*/  @P4 LEA.HI.X R35, R95, R17, R94, 0x1, P1 ;  /* 0x000000115f234211 */ /* 0x000fe400008f0c5e */
[C---:B------:R-:W-:Y:S04]  /*2f90*/  @P4 LEA R32, P1, R77.reuse, R90, 0x1 ;  /* 0x0000005a4d204211 */ /* 0x040fe800078208ff */
[----:B------:R-:W-:Y:S02]  /*2fa0*/  @P4 LEA.HI.X R33, R77, R91, R78, 0x1, P1 ;  /* 0x0000005b4d214211 */ /* 0x000fe400008f0c4e */
[----:B------:R-:W-:Y:S01]  /*2fb0*/  ISETP.NE.AND P1, PT, R134, RZ, PT ;  /* 0x000000ff8600720c */ /* 0x000fe20003f25270 */
[----:B--2---:R1:W-:Y:S04]  /*2fc0*/  @P0 ST.E.128 desc[UR4][R90.64], R4 ;  /* 0x000000045a000985 */ /* 0x0043e8000c101d04 */
[----:B------:R2:W3:Y:S02]  /*2fd0*/  @P0 LD.E.128 R8, desc[UR4][R16.64+0x80] ;  /* 0x0000800410080980 */ /* 0x0004e4000c101d00 */
[----:B--2---:R-:W-:Y:S04]  /*2fe0*/  @!P2 IMAD.MOV.U32 R16, RZ, RZ, R18 ;  /* 0x000000ffff10a224 */ /* 0x004fe800078e0012 */
[C---:B------:R-:W-:Y:S04]  /*2ff0*/  @!P2 IMAD.WIDE.U32 R38, R128.reuse, 0x60, R16 ;  /* 0x000000608026a825 */ /* 0x040fe800078e0010 */
[----:B------:R-:W-:Y:S01]  /*3000*/  @P6 IMAD.MOV.U32 R16, RZ, RZ, R18 ;  /* 0x000000ffff106224 */ /* 0x000fe200078e0012 */
[----:B---3--:R-:W-:Y:S01]  /*3010*/  @P0 ST.E.128 desc[UR4][R90.64+0x80], R8 ;  /* 0x000080085a000985 */ /* 0x008fe2000c101d04 */
[C---:B------:R-:W-:Y:S03]  /*3020*/  @!P3 LEA R36, P0, R128.reuse, R18, 0x6 ;  /* 0x000000128024b211 */ /* 0x040fe600078030ff */
[----:B------:R-:W2:Y:S01]  /*3030*/  @P4 LD.E.128 R28, desc[UR4][R34.64] ;  /* 0x00000004221c4980 */ /* 0x000ea2000c101d00 */
[----:B------:R-:W-:Y:S02]  /*3040*/  @!P3 LEA.HI.X R37, R128, R17, R129, 0x6, P0 ;  /* 0x000000118025b211 */ /* 0x000fe400000f3481 */
[C---:B------:R-:W-:Y:S04]  /*3050*/  @!P3 LEA R26, P0, R206.reuse, R90, 0x6 ;  /* 0x0000005ace1ab211 */ /* 0x040fe800078030ff */
[C---:B------:R-:W-:Y:S01]  /*3060*/  @!P3 LEA.HI.X R27, R206.reuse, R91, R207, 0x6, P0 ;  /* 0x0000005bce1bb211 */ /* 0x040fe200000f34cf */
[----:B--2---:R-:W-:Y:S04]  /*3070*/  @P4 ST.E.128 desc[UR4][R32.64], R28 ;  /* 0x0000001c20004985 */ /* 0x004fe8000c101d04 */
[----:B------:R2:W3:Y:S02]  /*3080*/  @P4 LD.E.128 R12, desc[UR4][R34.64+0x80] ;  /* 0x00008004220c4980 */ /* 0x0004e4000c101d00 */
[----:B--2---:R-:W-:Y:S02]  /*3090*/  @!P2 IMAD.WIDE.U32 R34, R206, 0x60, R90 ;  /* 0x00000060ce22a825 */ /* 0x004fe400078e005a */
[----:B---3--:R2:W-:Y:S01]  /*30a0*/  @P4 ST.E.128 desc[UR4][R32.64+0x80], R12 ;  /* 0x0000800c20004985 */ /* 0x0085e2000c101d04 */
[----:B------:R-:W-:Y:S01]  /*30b0*/  ISETP.NE.AND P4, PT, R2, RZ, PT ;  /* 0x000000ff0200720c */ /* 0x000fe20003f85270 */
[----:B------:R-:W-:Y:S02]  /*30c0*/  @!P2 IMAD R2, R129, 0x60, RZ ;  /* 0x000000608102a824 */ /* 0x000fe400078e02ff */
[----:B-1----:R-:W3:Y:S02]  /*30d0*/  @!P3 LD.E.128 R4, desc[UR4][R36.64] ;  /* 0x000000042404b980 */ /* 0x002ee4000c101d00 */
[----:B------:R-:W-:Y:S01]  /*30e0*/  @!P2 IMAD.IADD R39, R39, 0x1, R2 ;  /* 0x000000012727a824 */ /* 0x000fe200078e0202 */
[C---:B--2---:R-:W-:Y:S04]  /*30f0*/  @!P1 LEA R32, P0, R128.reuse, R18, 0x7 ;  /* 0x0000001280209211 */ /* 0x044fe800078038ff */
[----:B------:R-:W-:Y:S02]  /*3100*/  @!P1 LEA.HI.X R33, R128, R17, R129, 0x7, P0 ;  /* 0x0000001180219211 */ /* 0x000fe400000f3c81 */
[C---:B------:R-:W-:Y:S04]  /*3110*/  @!P1 LEA R2, P0, R206.reuse, R90, 0x7 ;  /* 0x0000005ace029211 */ /* 0x040fe800078038ff */
[----:B------:R-:W-:Y:S01]  /*3120*/  @!P1 LEA.HI.X R3, R206, R91, R207, 0x7, P0 ;  /* 0x0000005bce039211 */ /* 0x000fe200000f3ccf */
[----:B---3--:R-:W-:Y:S04]  /*3130*/  @!P3 ST.E.128 desc[UR4][R26.64], R4 ;  /* 0x000000041a00b985 */ /* 0x008fe8000c101d04 */
[----:B------:R-:W2:Y:S04]  /*3140*/  @!P3 LD.E.128 R8, desc[UR4][R36.64+0x80] ;  /* 0x000080042408b980 */ /* 0x000ea8000c101d00 */
[----:B--2---:R1:W-:Y:S01]  /*3150*/  @!P3 ST.E.128 desc[UR4][R26.64+0x80], R8 ;  /* 0x000080081a00b985 */ /* 0x0043e2000c101d04 */
[----:B------:R-:W-:Y:S01]  /*3160*/  ISETP.NE.AND P3, PT, R0, RZ, PT ;  /* 0x000000ff0000720c */ /* 0x000fe20003f65270 */
[----:B------:R-:W-:Y:S02]  /*3170*/  @!P2 IMAD R0, R207, 0x60, RZ ;  /* 0x00000060cf00a824 */ /* 0x000fe400078e02ff */
[----:B------:R-:W2:Y:S03]  /*3180*/  @!P2 LD.E.128 R28, desc[UR4][R38.64] ;  /* 0x00000004261ca980 */ /* 0x000ea6000c101d00 */
[----:B------:R-:W-:Y:S01]  /*3190*/  @!P2 IADD3 R35, PT, PT, R35, R0, RZ ;  /* 0x000000002323a210 */ /* 0x000fe20007ffe0ff */
[----:B------:R-:W-:Y:S02]  /*31a0*/  @P6 IMAD R0, R129, 0xa0, RZ ;  /* 0x000000a081006824 */ /* 0x000fe400078e02ff */
[----:B-1----:R-:W-:Y:S02]  /*31b0*/  @P6 IMAD.WIDE.U32 R26, R206, 0xa0, R90 ;  /* 0x000000a0ce1a6825 */ /* 0x002fe400078e005a */
[----:B--2---:R1:W-:Y:S04]  /*31c0*/  @!P2 ST.E.128 desc[UR4][R34.64], R28 ;  /* 0x0000001c2200a985 */ /* 0x0043e8000c101d04 */
[----:B------:R-:W2:Y:S01]  /*31d0*/  @!P2 LD.E.128 R4, desc[UR4][R38.64+0x80] ;  /* 0x000080042604a980 */ /* 0x000ea2000c101d00 */
[C---:B-1----:R-:W-:Y:S04]  /*31e0*/  @P6 IMAD.WIDE.U32 R28, R128.reuse, 0xa0, R16 ;  /* 0x000000a0801c6825 */ /* 0x042fe800078e0010 */
[----:B------:R-:W-:Y:S02]  /*31f0*/  @P6 IMAD.IADD R29, R29, 0x1, R0 ;  /* 0x000000011d1d6824 */ /* 0x000fe400078e0200 */
[----:B------:R-:W-:Y:S02]  /*3200*/  @P6 IMAD R0, R207, 0xa0, RZ ;  /* 0x000000a0cf006824 */ /* 0x000fe400078e02ff */
[----:B------:R-:W-:Y:S03]  /*3210*/  @P5 IMAD.MOV.U32 R16, RZ, RZ, R18 ;  /* 0x000000ffff105224 */ /* 0x000fe600078e0012 */
[----:B------:R-:W-:Y:S01]  /*3220*/  @P6 IADD3 R27, PT, PT, R27, R0, RZ ;  /* 0x000000001b1b6210 */ /* 0x000fe20007ffe0ff */
[----:B------:R-:W-:Y:S01]  /*3230*/  @P5 IMAD R0, R129, 0xc0, RZ ;  /* 0x000000c081005824 */ /* 0x000fe200078e02ff */
[----:B--2---:R1:W-:Y:S04]  /*3240*/  @!P2 ST.E.128 desc[UR4][R34.64+0x80], R4 ;  /* 0x000080042200a985 */ /* 0x0043e8000c101d04 */
[----:B------:R-:W2:Y:S04]  /*3250*/  @!P1 LD.E.128 R12, desc[UR4][R32.64] ;  /* 0x00000004200c9980 */ /* 0x000ea8000c101d00 */
[----:B--2---:R-:W-:Y:S04]  /*3260*/  @!P1 ST.E.128 desc[UR4][R2.64], R12 ;  /* 0x0000000c02009985 */ /* 0x004fe8000c101d04 */
[----:B------:R-:W2:Y:S04]  /*3270*/  @!P1 LD.E.128 R8, desc[UR4][R32.64+0x80] ;  /* 0x0000800420089980 */ /* 0x000ea8000c101d00 */
[----:B--2---:R2:W-:Y:S04]  /*3280*/  @!P1 ST.E.128 desc[UR4][R2.64+0x80], R8 ;  /* 0x0000800802009985 */ /* 0x0045e8000c101d04 */
[----:B-1----:R-:W3:Y:S01]  /*3290*/  @P6 LD.E.128 R4, desc[UR4][R28.64] ;  /* 0x000000041c046980 */ /* 0x002ee2000c101d00 */
[----:B--2---:R-:W-:Y:S04]  /*32a0*/  @P5 IMAD.WIDE.U32 R2, R128, 0xc0, R16 ;  /* 0x000000c080025825 */ /* 0x004fe800078e0010 */
[----:B------:R-:W-:Y:S02]  /*32b0*/  @P5 IMAD.IADD R3, R3, 0x1, R0 ;  /* 0x0000000103035824 */ /* 0x000fe400078e0200 */
[----:B------:R-:W-:Y:S01]  /*32c0*/  @P5 IMAD R0, R207, 0xc0, RZ ;  /* 0x000000c0cf005824 */ /* 0x000fe200078e02ff */
[----:B---3--:R1:W-:Y:S04]  /*32d0*/  @P6 ST.E.128 desc[UR4][R26.64], R4 ;  /* 0x000000041a006985 */ /* 0x0083e8000c101d04 */
        /* <DEDUP_REMOVED lines=21> */
.L_x_7322:
        /* <DEDUP_REMOVED lines=113> */
.L_x_7326:
[----:B------:R-:W-:Y:S05]  /*3b40*/  BSYNC.RECONVERGENT B0 ;  /* 0x0000000000007941 */ /* 0x000fea0003800200 */
.L_x_7325:
        /* <DEDUP_REMOVED lines=107> */
.L_x_7328:
[----:B------:R-:W-:Y:S05]  /*4200*/  BSYNC.RECONVERGENT B0 ;  /* 0x0000000000007941 */ /* 0x000fea0003800200 */
.L_x_7327:
[----:B------:R-:W-:Y:S01]  /*4210*/  ISETP.NE.AND P0, PT, R138, RZ, PT ;  /* 0x000000ff8a00720c */ /* 0x000fe20003f05270 */
[----:B------:R-:W-:Y:S11]  /*4220*/  BSSY.RECONVERGENT B0, `(.L_x_7329) ;  /* 0x000006e000007945 */ /* 0x000ff60003800200 */
[----:B------:R-:W-:Y:S01]  /*4230*/  @!UPT UIADD3 URZ, UPT, UPT, URZ, URZ, URZ ;  /* 0x000000fffffff290 */ /* 0x000fe2000fffe0ff */
        /* <DEDUP_REMOVED lines=108> */
.L_x_7330:
[----:B------:R-:W-:Y:S05]  /*4900*/  BSYNC.RECONVERGENT B0 ;  /* 0x0000000000007941 */ /* 0x000fea0003800200 */
.L_x_7329:
        /* <DEDUP_REMOVED lines=111> */
.L_x_7332:
[----:B------:R-:W-:Y:S05]  /*5000*/  BSYNC.RECONVERGENT B0 ;  /* 0x0000000000007941 */ /* 0x000fea0003800200 */
.L_x_7331:
        /* <DEDUP_REMOVED lines=108> */
.L_x_7334:
[----:B------:R-:W-:Y:S05]  /*56d0*/  BSYNC.RECONVERGENT B0 ;  /* 0x0000000000007941 */ /* 0x000fea0003800200 */
.L_x_7333:
        /* <DEDUP_REMOVED lines=111> */
.L_x_7336:
[----:B------:R-:W-:Y:S05]  /*5dd0*/  BSYNC.RECONVERGENT B0 ;  /* 0x0000000000007941 */ /* 0x000fea0003800200 */
.L_x_7335:
        /* <DEDUP_REMOVED lines=109> */
.L_x_7338:
[----:B------:R-:W-:Y:S05]  /*64b0*/  BSYNC.RECONVERGENT B0 ;  /* 0x0000000000007941 */ /* 0x000fea0003800200 */
.L_x_7337:
        /* <DEDUP_REMOVED lines=109> */
.L_x_7340:
[----:B------:R-:W-:Y:S05]  /*6b90*/  BSYNC.RECONVERGENT B0 ;  /* 0x0000000000007941 */ /* 0x000fea0003800200 */
.L_x_7339:
[----:B------:R-:W5:Y:S02]  /*6ba0*/  LD.E R3, desc[UR4][R132.64+0xd0] ;  /* 0x0000d00484037980 */ /* 0x000f64000c101900 */
[----:B-----5:R-:W-:Y:S05]  /*6bb0*/  IMAD.U32 R3, R3, -0x40, RZ ;  /* 0xffffffc003037824 */ /* 0x020fea00078e00ff */
[C---:B------:R-:W-:Y:S02]  /*6bc0*/  LEA R24, P1, R3.reuse, R24, 0x1 ;  /* 0x0000001803187211 */ /* 0x040fe400078208ff */
[C---:B------:R-:W-:Y:S02]  /*6bd0*/  LEA R60, P0, R3.reuse, R60, 0x1 ;  /* 0x0000003c033c7211 */ /* 0x040fe400078008ff */
[C---:B------:R-:W-:Y:S02]  /*6be0*/  LEA.HI.X.SX32 R25, R3.reuse, R25, 0x1, P1 ;  /* 0x0000001903197211 */ /* 0x040fe400008f0eff */
[----:B------:R-:W-:Y:S01]  /*6bf0*/  LEA.HI.X.SX32 R61, R3, R61, 0x1, P0 ;  /* 0x0000003d033d7211 */ /* 0x000fe200000f0eff */
[----:B------:R-:W-:Y:S05]  /*6c00*/  BRA `(.L_x_7323) ;  /* 0x0000005c00547947 */ /* 0x000fea0003800000 */
.L_x_7324:
        /* <DEDUP_REMOVED lines=97> */
[----:B------:R-:W-:Y:S02]  /*7220*/  @!P1 ISETP.GT.AND P0, PT, R27, 0x40, PT ;  /* 0x000000401b00980c */ /* 0x000fe40003f04270 */
[----:B------:R-:W-:Y:S01]  /*7230*/  ISETP.NE.AND P2, PT, R146, RZ, PT ;  /* 0x000000ff9200720c */ /* 0x000fe20003f45270 */
        /* <DEDUP_REMOVED lines=85> */
.L_x_7342:
[----:B------:R-:W-:Y:S05]  /*7790*/  BSYNC.RECONVERGENT B0 ;  /* 0x0000000000007941 */ /* 0x000fea0003800200 */
.L_x_7341:
        /* <DEDUP_REMOVED lines=185> */
.L_x_7344:
[----:B------:R-:W-:Y:S05]  /*8330*/  BSYNC.RECONVERGENT B0 ;  /* 0x0000000000007941 */ /* 0x000fea0003800200 */
.L_x_7343:
[----:B------:R-:W-:Y:S01]  /*8340*/  ISETP.NE.AND P0, PT, R138, RZ, PT ;  /* 0x000000ff8a00720c */ /* 0x000fe20003f05270 */
[----:B------:R-:W-:Y:S11]  /*8350*/  BSSY.RECONVERGENT B0, `(.L_x_7345) ;  /* 0x00000b8000007945 */ /* 0x000ff60003800200 */
[----:B------:R-:W-:Y:S01]  /*8360*/  @!UPT UIADD3 URZ, UPT, UPT, URZ, URZ, URZ ;  /* 0x000000fffffff290 */ /* 0x000fe2000fffe0ff */
        /* <DEDUP_REMOVED lines=182> */
.L_x_7346:
[----:B------:R-:W-:Y:S05]  /*8ed0*/  BSYNC.RECONVERGENT B0 ;  /* 0x0000000000007941 */ /* 0x000fea0003800200 */
.L_x_7345:
[----:B------:R-:W-:Y:S04]  /*8ee0*/  BSSY.RECONVERGENT B0, `(.L_x_7347) ;  /* 0x00000ba000007945 */ /* 0x000fe80003800200 */
        /* <DEDUP_REMOVED lines=185> */
.L_x_7348:
[----:B------:R-:W-:Y:S05]  /*9a80*/  BSYNC.RECONVERGENT B0 ;  /* 0x0000000000007941 */ /* 0x000fea0003800200 */
.L_x_7347:
        /* <DEDUP_REMOVED lines=184> */
.L_x_7350:
[----:B------:R-:W-:Y:S05]  /*a610*/  BSYNC.RECONVERGENT B0 ;  /* 0x0000000000007941 */ /* 0x000fea0003800200 */
.L_x_7349:
        /* <DEDUP_REMOVED lines=185> */
.L_x_7352:
[----:B------:R-:W-:Y:S05]  /*b1b0*/  BSYNC.RECONVERGENT B0 ;  /* 0x0000000000007941 */ /* 0x000fea0003800200 */
.L_x_7351:
        /* <DEDUP_REMOVED lines=185> */
.L_x_7354:
[----:B------:R-:W-:Y:S05]  /*bd50*/  BSYNC.RECONVERGENT B0 ;  /* 0x0000000000007941 */ /* 0x000fea0003800200 */
.L_x_7353:
[----:B------:R-:W-:Y:S04]  /*bd60*/  BSSY.RECONVERGENT B0, `(.L_x_7355) ;  /* 0x00000b9000007945 */ /* 0x000fe80003800200 */
        /* <DEDUP_REMOVED lines=184> */
.L_x_7356:
[----:B------:R-:W-:Y:S05]  /*c8f0*/  BSYNC.RECONVERGENT B0 ;  /* 0x0000000000007941 */ /* 0x000fea0003800200 */
.L_x_7355:
[----:B------:R-:W5:Y:S02]  /*c900*/  LD.E R3, desc[UR4][R132.64+0xd0] ;  /* 0x0000d00484037980 */ /* 0x000f64000c101900 */
[----:B-----5:R-:W-:Y:S05]  /*c910*/  IMAD.U32 R3, R3, -0x40, RZ ;  /* 0xffffffc003037824 */ /* 0x020fea00078e00ff */
[C---:B------:R-:W-:Y:S02]  /*c920*/  LEA R88, P1, R3.reuse, R88, 0x1 ;  /* 0x0000005803587211 */ /* 0x040fe400078208ff */
[C---:B------:R-:W-:Y:S02]  /*c930*/  LEA R86, P0, R3.reuse, R86, 0x1 ;  /* 0x0000005603567211 */ /* 0x040fe400078008ff */
[C---:B------:R-:W-:Y:S02]  /*c940*/  LEA.HI.X.SX32 R89, R3.reuse, R89, 0x1, P1 ;  /* 0x0000005903597211 */ /* 0x040fe400008f0eff */
[----:B------:R-:W-:Y:S09]  /*c950*/  LEA.HI.X.SX32 R87, R3, R87, 0x1, P0 ;  /* 0x0000005703577211 */ /* 0x000ff200000f0eff */
.L_x_7323:
[----:B------:R-:W-:Y:S05]  /*c960*/  BSYNC.RECONVERGENT B1 ;  /* 0x0000000000017941 */ /* 0x000fea0003800200 */
.L_x_7321:
        /* <DEDUP_REMOVED lines=101> */
.L_x_7358:
[----:B------:R-:W-:Y:S05]  /*cfc0*/  BSYNC.RECONVERGENT B0 ;  /* 0x0000000000007941 */ /* 0x000fea0003800200 */
.L_x_7357:
[----:B------:R-:W-:Y:S05]  /*cfd0*/  @P3 BRA `(.L_x_7359) ;  /* 0xffffff58000c3947 */ /* 0x000fea000383ffff */
.L_x_7320:
        /* <DEDUP_REMOVED lines=21> */
[----:B------:R-:W-:Y:S01]  /*d130*/  VIADD R38, R124, 0x30 ;  /* 0x000000307c267836 */ /* 0x000fe20000000000 */
        /* <DEDUP_REMOVED lines=12> */
.L_x_7363:
[----:B------:R-:W-:Y:S05]  /*d200*/  BSYNC.RECONVERGENT B0 ;  /* 0x0000000000007941 */ /* 0x000fea0003800200 */
.L_x_7362:
        /* <DEDUP_REMOVED lines=10> */
.L_x_7361:
        /* <DEDUP_REMOVED lines=33> */
[----:B-----5:R1:W5:Y:S01]  /*d4c0*/  LD.E.128 R12, desc[UR4][R34.64] ;  /* 0x00000004220c7980 */ /* 0x020362000c101d00 */
[-C--:B------:R-:W-:Y:S01]  /*d4d0*/  IADD3 R30, P1, PT, R2, R33.reuse, RZ ;  /* 0x00000021021e7210 */ /* 0x080fe20007f3e0ff */
[----:B------:R-:W-:Y:S01]  /*d4e0*/  BSSY.RECONVERGENT B0, `(.L_x_7368) ;  /* 0x000002c000007945 */ /* 0x000fe20003800200 */
[----:B------:R-:W-:-:S03]  /*d4f0*/  IADD3 R32, P0, PT, R24, R33, RZ ;  /* 0x0000002118207210 */ /* 0x000fc60007f1e0ff */
[----:B------:R-:W-:Y:S01]  /*d500*/  IMAD.X R31, R3, 0x1, R5, P1 ;  /* 0x00000001031f7824 */ /* 0x000fe200008e0605 */
[----:B------:R-:W-:-:S03]  /*d510*/  IADD3.X R33, PT, PT, R25, R5, RZ, P0, !PT ;  /* 0x0000000519217210 */ /* 0x000fc600007fe4ff */
[----:B------:R-:W-:Y:S06]  /*d520*/  @P2 BRA `(.L_x_7369) ;  /* 0x00000000009c2947 */ /* 0x000fec0003800000 */
[----:B------:R-:W2:Y:S04]  /*d530*/  LD.E.64 R4, desc[UR4][R32.64] ;  /* 0x0000000420047980 */ /* 0x000ea8000c101b00 */
[----:B------:R-:W3:Y:S01]  /*d540*/  LD.E.64 R6, desc[UR4][R30.64] ;  /* 0x000000041e067980 */ /* 0x000ee2000c101b00 */
[----:B-----5:R-:W-:Y:S01]  /*d550*/  MOV R29, R13 ;  /* 0x0000000d001d7202 */ /* 0x020fe20000000f00 */
[--C-:B------:R-:W-:Y:S02]  /*d560*/  HADD2.F32 R11, -RZ, R15.reuse.H1_H1 ;  /* 0x3000000fff0b7230 */ /* 0x100fe40000004100 */
[----:B------:R-:W-:Y:S02]  /*d570*/  HADD2.F32 R27, -RZ, R15.H0_H0 ;  /* 0x2000000fff1b7230 */ /* 0x000fe40000004100 */
[----:B------:R-:W-:-:S02]  /*d580*/  HADD2.F32 R13, -RZ, R29.H0_H0 ;  /* 0x2000001dff0d7230 */ /* 0x000fc40000004100 */
[----:B------:R-:W-:Y:S02]  /*d590*/  HADD2.F32 R29, -RZ, R29.H1_H1 ;  /* 0x3000001dff1d7230 */ /* 0x000fe40000004100 */
        /* <DEDUP_REMOVED lines=13> */
[C---:B------:R-:W-:Y:S01]  /*d670*/  FFMA.FTZ R15, R13.reuse, R8, R15 ;  /* 0x000000080d0f7223 */ /* 0x040fe2000001000f */
[----:B------:R-:W-:Y:S02]  /*d680*/  HADD2.F32 R5, -RZ, R5.H0_H0 ;  /* 0x20000005ff057230 */ /* 0x000fe40000004100 */
[----:B------:R-:W-:Y:S01]  /*d690*/  FFMA.FTZ R26, R13, R10, -R26 ;  /* 0x0000000a0d1a7223 */ /* 0x000fe2000001081a */
[----:B------:R-:W-:-:S02]  /*d6a0*/  HADD2.F32 R0, -RZ, R14.H1_H1 ;  /* 0x3000000eff007230 */ /* 0x000fc40000004100 */
[C---:B------:R-:W-:Y:S01]  /*d6b0*/  FMUL.FTZ R8, R9.reuse, R4 ;  /* 0x0000000409087220 */ /* 0x040fe20000410000 */
[----:B------:R-:W-:Y:S02]  /*d6c0*/  HADD2.F32 R7, -RZ, R7.H0_H0 ;  /* 0x20000007ff077230 */ /* 0x000fe40000004100 */
        /* <DEDUP_REMOVED lines=13> */
.L_x_7369:
[----:B------:R-:W-:Y:S05]  /*d7a0*/  BSYNC.RECONVERGENT B0 ;  /* 0x0000000000007941 */ /* 0x000fea0003800200 */
.L_x_7368:
        /* <DEDUP_REMOVED lines=9> */
[----:B------:R-:W-:Y:S02]  /*d840*/  HADD2.F32 R13, -RZ, R11.H1_H1 ;  /* 0x3000000bff0d7230 */ /* 0x000fe40000004100 */
[--C-:B------:R-:W-:Y:S02]  /*d850*/  HADD2.F32 R15, -RZ, R9.reuse.H0_H0 ;  /* 0x20000009ff0f7230 */ /* 0x100fe40000004100 */
[----:B------:R-:W-:-:S02]  /*d860*/  HADD2.F32 R16, -RZ, R9.H1_H1 ;  /* 0x30000009ff107230 */ /* 0x000fc40000004100 */
[----:B------:R-:W-:Y:S02]  /*d870*/  HADD2.F32 R28, -RZ, R11.H0_H0 ;  /* 0x2000000bff1c7230 */ /* 0x000fe40000004100 */
[----:B---3--:R-:W-:Y:S02]  /*d880*/  HADD2.F32 R0, -RZ, R5.H1_H1 ;  /* 0x30000005ff007230 */ /* 0x008fe40000004100 */
[----:B------:R-:W-:Y:S02]  /*d890*/  HADD2.F32 R9, -RZ, R4.H1_H1 ;  /* 0x30000004ff097230 */ /* 0x000fe40000004100 */
[----:B----4-:R-:W-:Y:S02]  /*d8a0*/  HADD2.F32 R10, -RZ, R7.H1_H1 ;  /* 0x30000007ff0a7230 */ /* 0x010fe40000004100 */
[----:B------:R-:W-:Y:S01]  /*d8b0*/  FMUL.FTZ R11, R13, R0 ;  /* 0x000000000d0b7220 */ /* 0x000fe20000410000 */
[--C-:B------:R-:W-:Y:S02]  /*d8c0*/  HADD2.F32 R12, -RZ, R6.reuse.H1_H1 ;  /* 0x30000006ff0c7230 */ /* 0x100fe40000004100 */
[----:B------:R-:W-:Y:S01]  /*d8d0*/  FMUL.FTZ R26, R16, R9 ;  /* 0x00000009101a7220 */ /* 0x000fe20000410000 */
[----:B------:R-:W-:-:S02]  /*d8e0*/  HADD2.F32 R6, -RZ, R6.H0_H0 ;  /* 0x20000006ff067230 */ /* 0x000fc40000004100 */
[-C--:B------:R-:W-:Y:S01]  /*d8f0*/  FMUL.FTZ R13, R13, R10.reuse ;  /* 0x0000000a0d0d7220 */ /* 0x080fe20000410000 */
[----:B------:R-:W-:Y:S01]  /*d900*/  FFMA.FTZ R11, R28, R10, -R11 ;  /* 0x0000000a1c0b7223 */ /* 0x000fe2000001080b */
[----:B------:R-:W-:Y:S01]  /*d910*/  FMUL.FTZ R16, R16, R12 ;  /* 0x0000000c10107220 */ /* 0x000fe20000410000 */
[----:B------:R-:W-:Y:S02]  /*d920*/  HADD2.F32 R4, -RZ, R4.H0_H0 ;  /* 0x20000004ff047230 */ /* 0x000fe40000004100 */
[----:B------:R-:W-:Y:S01]  /*d930*/  FFMA.FTZ R0, R28, R0, R13 ;  /* 0x000000001c007223 */ /* 0x000fe2000001000d */
[----:B------:R-:W-:Y:S02]  /*d940*/  HADD2.F32 R13, -RZ, R8.H1_H1 ;  /* 0x30000008ff0d7230 */ /* 0x000fe40000004100 */
[C---:B------:R-:W-:Y:S01]  /*d950*/  FFMA.FTZ R26, R15.reuse, R12, -R26 ;  /* 0x0000000c0f1a7223 */ /* 0x040fe2000001081a */
        /* <DEDUP_REMOVED lines=18> */
.L_x_7371:
[----:B------:R-:W-:Y:S05]  /*da80*/  BSYNC.RECONVERGENT B0 ;  /* 0x0000000000007941 */ /* 0x000fea0003800200 */
.L_x_7370:
[----:B-----5:R3:W-:Y:S02]  /*da90*/  STS.128 [R70+0x2000], R8 ;  /* 0x0020000846007388 */ /* 0x0207e40000000c00 */
.L_x_7367:
[----:B------:R-:W-:Y:S05]  /*daa0*/  BSYNC.RECONVERGENT B1 ;  /* 0x0000000000017941 */ /* 0x000fea0003800200 */
.L_x_7366:
[----:B------:R-:W-:Y:S01]  /*dab0*/  IADD3 R26, PT, PT, R124, 0x10, RZ ;  /* 0x000000107c1a7810 */ /* 0x000fe20007ffe0ff */
[----:B------:R-:W-:Y:S03]  /*dac0*/  BSSY.RECONVERGENT B1, `(.L_x_7372) ;  /* 0x0000070000017945 */ /* 0x000fe60003800200 */
[----:B------:R-:W-:-:S13]  /*dad0*/  ISETP.GE.AND P0, PT, R26, R21, PT ;  /* 0x000000151a00720c */ /* 0x000fda0003f06270 */
[----:B------:R-:W-:Y:S05]  /*dae0*/  @P0 BRA `(.L_x_7373) ;  /* 0x0000000400b40947 */ /* 0x000fea0003800000 */
[C---:B------:R-:W-:Y:S02]  /*daf0*/  LEA R30, P1, R39.reuse, R122, 0x1 ;  /* 0x0000007a271e7211 */ /* 0x040fe400078208ff */
[----:B------:R-:W-:Y:S02]  /*db00*/  ISETP.GE.AND P0, PT, R22, R19, PT ;  /* 0x000000131600720c */ /* 0x000fe40003f06270 */
[----:B------:R-:W-:-:S05]  /*db10*/  LEA.HI.X R31, R39, R123, R38, 0x1, P1 ;  /* 0x0000007b271f7211 */ /* 0x000fca00008f0c26 */
[----:B--2--5:R2:W5:Y:S01]  /*db20*/  LD.E.128 R12, desc[UR4][R30.64] ;  /* 0x000000041e0c7980 */ /* 0x024562000c101d00 */
        /* <DEDUP_REMOVED lines=10> */
[----:B------:R-:W4:Y:S04]  /*dbd0*/  LD.E.64 R6, desc[UR4][R6.64] ;  /* 0x0000000406067980 */ /* 0x000f28000c101b00 */
[----:B------:R-:W2:Y:S01]  /*dbe0*/  LD.E.64 R4, desc[UR4][R4.64] ;  /* 0x0000000404047980 */ /* 0x000ea2000c101b00 */
[----:B-----5:R-:W-:Y:S01]  /*dbf0*/  MOV R29, R13 ;  /* 0x0000000d001d7202 */ /* 0x020fe20000000f00 */
[--C-:B---3--:R-:W-:Y:S02]  /*dc00*/  HADD2.F32 R11, -RZ, R15.reuse.H1_H1 ;  /* 0x3000000fff0b7230 */ /* 0x108fe40000004100 */
[----:B------:R-:W-:Y:S02]  /*dc10*/  HADD2.F32 R27, -RZ, R15.H0_H0 ;  /* 0x2000000fff1b7230 */ /* 0x000fe40000004100 */
[----:B------:R-:W-:-:S02]  /*dc20*/  HADD2.F32 R13, -RZ, R29.H0_H0 ;  /* 0x2000001dff0d7230 */ /* 0x000fc40000004100 */
[----:B------:R-:W-:Y:S02]  /*dc30*/  HADD2.F32 R29, -RZ, R29.H1_H1 ;  /* 0x3000001dff1d7230 */ /* 0x000fe40000004100 */
[----:B----4-:R-:W-:Y:S02]  /*dc40*/  HADD2.F32 R9, -RZ, R7.H1_H1 ;  /* 0x30000007ff097230 */ /* 0x010fe40000004100 */
[----:B--2---:R-:W-:Y:S02]  /*dc50*/  HADD2.F32 R0, -RZ, R5.H1_H1 ;  /* 0x30000005ff007230 */ /* 0x004fe40000004100 */
[----:B------:R-:W-:Y:S02]  /*dc60*/  HADD2.F32 R10, -RZ, R6.H1_H1 ;  /* 0x30000006ff0a7230 */ /* 0x000fe40000004100 */
[----:B------:R-:W-:Y:S02]  /*dc70*/  HADD2.F32 R8, -RZ, R4.H1_H1 ;  /* 0x30000004ff087230 */ /* 0x000fe40000004100 */
[C---:B------:R-:W-:Y:S01]  /*dc80*/  FMUL.FTZ R16, R11.reuse, R0 ;  /* 0x000000000b107220 */ /* 0x040fe20000410000 */
[----:B------:R-:W-:Y:S01]  /*dc90*/  FMUL.FTZ R11, R11, R9 ;  /* 0x000000090b0b7220 */ /* 0x000fe20000410000 */
[----:B------:R-:W-:Y:S01]  /*dca0*/  FMUL.FTZ R15, R29, R10 ;  /* 0x0000000a1d0f7220 */ /* 0x000fe20000410000 */
[----:B------:R-:W-:-:S02]  /*dcb0*/  HADD2.F32 R6, -RZ, R6.H0_H0 ;  /* 0x20000006ff067230 */ /* 0x000fc40000004100 */
[C---:B------:R-:W-:Y:S01]  /*dcc0*/  FFMA.FTZ R16, R27.reuse, R9, -R16 ;  /* 0x000000091b107223 */ /* 0x040fe20000010810 */
[----:B------:R-:W-:Y:S01]  /*dcd0*/  FFMA.FTZ R11, R27, R0, R11 ;  /* 0x000000001b0b7223 */ /* 0x000fe2000001000b */
[----:B------:R-:W-:Y:S02]  /*dce0*/  HADD2.F32 R9, -RZ, R12.H1_H1 ;  /* 0x3000000cff097230 */ /* 0x000fe40000004100 */
[----:B------:R-:W-:Y:S01]  /*dcf0*/  FMUL.FTZ R28, R29, R8 ;  /* 0x000000081d1c7220 */ /* 0x000fe20000410000 */
        /* <DEDUP_REMOVED lines=20> */
.L_x_7375:
[----:B------:R-:W-:Y:S05]  /*de40*/  BSYNC.RECONVERGENT B0 ;  /* 0x0000000000007941 */ /* 0x000fea0003800200 */
.L_x_7374:
        /* <DEDUP_REMOVED lines=15> */
[----:B------:R-:W3:Y:S01]  /*df40*/  LD.E.64 R6, desc[UR4][R6.64+0x40] ;  /* 0x0000400406067980 */ /* 0x000ee2000c101b00 */
[----:B----45:R-:W-:Y:S01]  /*df50*/  MOV R14, R10 ;  /* 0x0000000a000e7202 */ /* 0x030fe20000000f00 */
[----:B------:R-:W-:Y:S02]  /*df60*/  HADD2.F32 R13, -RZ, R11.H1_H1 ;  /* 0x3000000bff0d7230 */ /* 0x000fe40000004100 */
[--C-:B------:R-:W-:Y:S02]  /*df70*/  HADD2.F32 R15, -RZ, R9.reuse.H0_H0 ;  /* 0x20000009ff0f7230 */ /* 0x100fe40000004100 */
[----:B------:R-:W-:-:S02]  /*df80*/  HADD2.F32 R16, -RZ, R9.H1_H1 ;  /* 0x30000009ff107230 */ /* 0x000fc40000004100 */
[----:B--2---:R-:W-:Y:S02]  /*df90*/  HADD2.F32 R30, -RZ, R11.H0_H0 ;  /* 0x2000000bff1e7230 */ /* 0x004fe40000004100 */
[----:B---3--:R-:W-:Y:S02]  /*dfa0*/  HADD2.F32 R0, -RZ, R5.H1_H1 ;  /* 0x30000005ff007230 */ /* 0x008fe40000004100 */
        /* <DEDUP_REMOVED lines=31> */
.L_x_7377:
[----:B------:R-:W-:Y:S05]  /*e1a0*/  BSYNC.RECONVERGENT B0 ;  /* 0x0000000000007941 */ /* 0x000fea0003800200 */
.L_x_7376:
[----:B-----5:R3:W-:Y:S02]  /*e1b0*/  STS.128 [R70+0x2800], R8 ;  /* 0x0028000846007388 */ /* 0x0207e40000000c00 */
.L_x_7373:
[----:B------:R-:W-:Y:S05]  /*e1c0*/  BSYNC.RECONVERGENT B1 ;  /* 0x0000000000017941 */ /* 0x000fea0003800200 */
.L_x_7372:
[----:B------:R-:W-:Y:S01]  /*e1d0*/  IADD3 R36, PT, PT, R124, 0x20, RZ ;  /* 0x000000207c247810 */ /* 0x000fe20007ffe0ff */
[----:B------:R-:W-:Y:S03]  /*e1e0*/  BSSY.RECONVERGENT B1, `(.L_x_7378) ;  /* 0x0000071000017945 */ /* 0x000fe60003800200 */
[----:B------:R-:W-:-:S13]  /*e1f0*/  ISETP.GE.AND P0, PT, R36, R21, PT ;  /* 0x000000152400720c */ /* 0x000fda0003f06270 */
[----:B------:R-:W-:Y:S05]  /*e200*/  @P0 BRA `(.L_x_7379) ;  /* 0x0000000400b80947 */ /* 0x000fea0003800000 */
[----:B------:R-:W-:Y:S01]  /*e210*/  LEA R32, P1, R130, R122, 0x6 ;  /* 0x0000007a82207211 */ /* 0x000fe200078230ff */
[----:B------:R-:W-:Y:S01]  /*e220*/  IMAD.SHL.U32 R27, R17, 0x20, RZ ;  /* 0x00000020111b7824 */ /* 0x000fe200078e00ff */
[----:B------:R-:W-:Y:S02]  /*e230*/  ISETP.GE.AND P0, PT, R22, R19, PT ;  /* 0x000000131600720c */ /* 0x000fe40003f06270 */
[----:B------:R-:W-:-:S05]  /*e240*/  LEA.HI.X R33, R130, R123, R131, 0x6, P1 ;  /* 0x0000007b82217211 */ /* 0x000fca00008f3483 */
[----:B--2-45:R2:W5:Y:S01]  /*e250*/  LD.E.128 R12, desc[UR4][R32.64] ;  /* 0x00000004200c7980 */ /* 0x034562000c101d00 */
        /* <DEDUP_REMOVED lines=49> */
.L_x_7381:
[----:B------:R-:W-:Y:S05]  /*e570*/  BSYNC.RECONVERGENT B0 ;  /* 0x0000000000007941 */ /* 0x000fea0003800200 */
.L_x_7380:
        /* <DEDUP_REMOVED lines=16> */
[----:B----45:R-:W-:Y:S01]  /*e680*/  MOV R14, R10 ;  /* 0x0000000a000e7202 */ /* 0x030fe20000000f00 */
[----:B------:R-:W-:Y:S02]  /*e690*/  HADD2.F32 R13, -RZ, R11.H1_H1 ;  /* 0x3000000bff0d7230 */ /* 0x000fe40000004100 */
[--C-:B------:R-:W-:Y:S02]  /*e6a0*/  HADD2.F32 R15, -RZ, R9.reuse.H0_H0 ;  /* 0x20000009ff0f7230 */ /* 0x100fe40000004100 */
[----:B------:R-:W-:-:S02]  /*e6b0*/  HADD2.F32 R16, -RZ, R9.H1_H1 ;  /* 0x30000009ff107230 */ /* 0x000fc40000004100 */
[----:B------:R-:W-:Y:S02]  /*e6c0*/  HADD2.F32 R30, -RZ, R11.H0_H0 ;  /* 0x2000000bff1e7230 */ /* 0x000fe40000004100 */
        /* <DEDUP_REMOVED lines=32> */
.L_x_7383:
[----:B------:R-:W-:Y:S05]  /*e8d0*/  BSYNC.RECONVERGENT B0 ;  /* 0x0000000000007941 */ /* 0x000fea0003800200 */
.L_x_7382:
[----:B-----5:R3:W-:Y:S02]  /*e8e0*/  STS.128 [R70+0x3000], R8 ;  /* 0x0030000846007388 */ /* 0x0207e40000000c00 */
.L_x_7379:
[----:B------:R-:W-:Y:S05]  /*e8f0*/  BSYNC.RECONVERGENT B1 ;  /* 0x0000000000017941 */ /* 0x000fea0003800200 */
.L_x_7378:
        /* <DEDUP_REMOVED lines=9> */
[----:B-----5:R2:W5:Y:S01]  /*e990*/  LD.E.128 R12, desc[UR4][R30.64] ;  /* 0x000000041e0c7980 */ /* 0x020562000c101d00 */
[----:B------:R-:W-:Y:S04]  /*e9a0*/  BSSY.RECONVERGENT B0, `(.L_x_7384) ;  /* 0x0000031000007945 */ /* 0x000fe80003800200 */
        /* <DEDUP_REMOVED lines=48> */
.L_x_7385:
[----:B------:R-:W-:Y:S05]  /*ecb0*/  BSYNC.RECONVERGENT B0 ;  /* 0x0000000000007941 */ /* 0x000fea0003800200 */
.L_x_7384:
        /* <DEDUP_REMOVED lines=16> */
[----:B-----5:R-:W-:-:S05]  /*edc0*/  MOV R7, R9 ;  /* 0x0000000900077202 */ /* 0x020fca0000000f00 */
[--C-:B------:R-:W-:Y:S02]  /*edd0*/  HADD2.F32 R9, -RZ, R7.reuse.H0_H0 ;  /* 0x20000007ff097230 */ /* 0x100fe40000004100 */
[----:B------:R-:W-:Y:S02]  /*ede0*/  HADD2.F32 R7, -RZ, R7.H1_H1 ;  /* 0x30000007ff077230 */ /* 0x000fe40000004100 */
[--C-:B----4-:R-:W-:Y:S02]  /*edf0*/  HADD2.F32 R12, -RZ, R8.reuse.H1_H1 ;  /* 0x30000008ff0c7230 */ /* 0x110fe40000004100 */
[----:B------:R-:W-:Y:S02]  /*ee00*/  HADD2.F32 R8, -RZ, R8.H0_H0 ;  /* 0x20000008ff087230 */ /* 0x000fe40000004100 */
[----:B---3--:R-:W-:Y:S02]  /*ee10*/  HADD2.F32 R6, -RZ, R4.H1_H1 ;  /* 0x30000004ff067230 */ /* 0x008fe40000004100 */
[----:B--2---:R-:W-:-:S02]  /*ee20*/  HADD2.F32 R0, -RZ, R2.H1_H1 ;  /* 0x30000002ff007230 */ /* 0x004fc40000004100 */
        /* <DEDUP_REMOVED lines=31> */
.L_x_7387:
[----:B------:R-:W-:Y:S05]  /*f020*/  BSYNC.RECONVERGENT B0 ;  /* 0x0000000000007941 */ /* 0x000fea0003800200 */
.L_x_7386:
[----:B-----5:R3:W-:Y:S01]  /*f030*/  STS.128 [R70+0x3800], R8 ;  /* 0x0038000846007388 */ /* 0x0207e20000000c00 */
[----:B------:R-:W-:Y:S05]  /*f040*/  BRA `(.L_x_7364) ;  /* 0x0000002800f47947 */ /* 0x000fea0003800000 */
.L_x_7365:
        /* <DEDUP_REMOVED lines=20> */
[----:B-----5:R-:W-:Y:S01]  /*f190*/  IMAD.WIDE R12, R5, 0x2, R44 ;  /* 0x00000002050c7825 */ /* 0x020fe200078e022c */
        /* <DEDUP_REMOVED lines=68> */
.L_x_7391:
[----:B------:R-:W-:Y:S05]  /*f5e0*/  BSYNC.RECONVERGENT B0 ;  /* 0x0000000000007941 */ /* 0x000fea0003800200 */
.L_x_7390:
        /* <DEDUP_REMOVED lines=82> */
.L_x_7393:
[----:B------:R-:W-:Y:S05]  /*fb10*/  BSYNC.RECONVERGENT B0 ;  /* 0x0000000000007941 */ /* 0x000fea0003800200 */
.L_x_7392:
[----:B-----5:R3:W-:Y:S02]  /*fb20*/  STS.128 [R70+0x2000], R28 ;  /* 0x0020001c46007388 */ /* 0x0207e40000000c00 */
.L_x_7389:
[----:B------:R-:W-:Y:S05]  /*fb30*/  BSYNC.RECONVERGENT B1 ;  /* 0x0000000000017941 */ /* 0x000fea0003800200 */
.L_x_7388:
        /* <DEDUP_REMOVED lines=18> */
[----:B-----5:R-:W-:Y:S01]  /*fc60*/  IMAD.WIDE R12, R5, 0x2, R40 ;  /* 0x00000002050c7825 */ /* 0x020fe200078e0228 */
[----:B------:R-:W-:Y:S02]  /*fc70*/  SHF.L.U64.HI R9, R9, 0x1, R4 ;  /* 0x0000000109097819 */ /* 0x000fe40000010204 */
[----:B------:R-:W-:-:S03]  /*fc80*/  IADD3 R4, P1, PT, R24, R11, RZ ;  /* 0x0000000b18047210 */ /* 0x000fc60007f3e0ff */
        /* <DEDUP_REMOVED lines=66> */
.L_x_7397:
[----:B------:R-:W-:Y:S05]  /*100b0*/  BSYNC.RECONVERGENT B0 ;  /* 0x0000000000007941 */ /* 0x000fea0003800200 */
.L_x_7396:
        /* <DEDUP_REMOVED lines=84> */
.L_x_7399:
[----:B------:R-:W-:Y:S05]  /*10600*/  BSYNC.RECONVERGENT B0 ;  /* 0x0000000000007941 */ /* 0x000fea0003800200 */
.L_x_7398:
[----:B-----5:R3:W-:Y:S02]  /*10610*/  STS.128 [R70+0x2800], R28 ;  /* 0x0028001c46007388 */ /* 0x0207e40000000c00 */
.L_x_7395:
[----:B------:R-:W-:Y:S05]  /*10620*/  BSYNC.RECONVERGENT B1 ;  /* 0x0000000000017941 */ /* 0x000fea0003800200 */
.L_x_7394:
[----:B------:R-:W-:Y:S01]  /*10630*/  IADD3 R36, PT, PT, R124, 0x20, RZ ;  /* 0x000000207c247810 */ /* 0x000fe20007ffe0ff */
[----:B------:R-:W-:Y:S03]  /*10640*/  BSSY.RECONVERGENT B1, `(.L_x_7400) ;  /* 0x00000ae000017945 */ /* 0x000fe60003800200 */
[----:B------:R-:W-:-:S13]  /*10650*/  ISETP.GE.AND P0, PT, R36, R27, PT ;  /* 0x0000001b2400720c */ /* 0x000fda0003f06270 */
[----:B------:R-:W-:Y:S05]  /*10660*/  @P0 BRA `(.L_x_7401) ;  /* 0x0000000800ac0947 */ /* 0x000fea0003800000 */
[----:B--2-4-:R-:W-:Y:S01]  /*10670*/  LEA R40, P1, R130, R122, 0x6 ;  /* 0x0000007a82287211 */ /* 0x014fe200078230ff */
        /* <DEDUP_REMOVED lines=83> */
.L_x_7403:
[----:B------:R-:W-:Y:S05]  /*10bb0*/  BSYNC.RECONVERGENT B0 ;  /* 0x0000000000007941 */ /* 0x000fea0003800200 */
.L_x_7402:
        /* <DEDUP_REMOVED lines=84> */
.L_x_7405:
[----:B------:R-:W-:Y:S05]  /*11100*/  BSYNC.RECONVERGENT B0 ;  /* 0x0000000000007941 */ /* 0x000fea0003800200 */
.L_x_7404:
[----:B-----5:R3:W-:Y:S02]  /*11110*/  STS.128 [R70+0x3000], R28 ;  /* 0x0030001c46007388 */ /* 0x0207e40000000c00 */
.L_x_7401:
[----:B------:R-:W-:Y:S05]  /*11120*/  BSYNC.RECONVERGENT B1 ;  /* 0x0000000000017941 */ /* 0x000fea0003800200 */
.L_x_7400:
        /* <DEDUP_REMOVED lines=89> */
.L_x_7407:
[----:B------:R-:W-:Y:S05]  /*116c0*/  BSYNC.RECONVERGENT B0 ;  /* 0x0000000000007941 */ /* 0x000fea0003800200 */
.L_x_7406:
        /* <DEDUP_REMOVED lines=83> */
.L_x_7409:
[----:B------:R-:W-:Y:S05]  /*11c00*/  BSYNC.RECONVERGENT B0 ;  /* 0x0000000000007941 */ /* 0x000fea0003800200 */
.L_x_7408:
[----:B-----5:R3:W-:Y:S02]  /*11c10*/  STS.128 [R70+0x3800], R28 ;  /* 0x0038001c46007388 */ /* 0x0207e40000000c00 */
.L_x_7364:
[----:B------:R-:W-:Y:S05]  /*11c20*/  BSYNC.RECONVERGENT B2 ;  /* 0x0000000000027941 */ /* 0x000fea0003800200 */
.L_x_7360:
[----:B------:R-:W-:Y:S01]  /*11c30*/  IMAD.IADD R5, R69, 0x1, -R68 ;  /* 0x0000000145057824 */ /* 0x000fe200078e0a44 */
[----:B------:R-:W4:Y:S01]  /*11c40*/  S2R R198, SR_TID.X ;  /* 0x0000000000c67919 */ /* 0x000f220000002100 */
[C---:B------:R-:W-:Y:S02]  /*11c50*/  VIADD R4, R124.reuse, 0x50 ;  /* 0x000000507c047836 */ /* 0x040fe40000000000 */
[C---:B-12--5:R-:W-:Y:S01]  /*11c60*/  VIADD R2, R124.reuse, 0x60 ;  /* 0x000000607c027836 */ /* 0x066fe20000000000 */
[CC--:B------:R-:W-:Y:S01]  /*11c70*/  ISETP.GE.AND P6, PT, R124.reuse, R5.reuse, PT ;  /* 0x000000057c00720c */ /* 0x0c0fe20003fc6270 */
[----:B------:R-:W-:Y:S01]  /*11c80*/  VIADD R0, R124, 0x70 ;  /* 0x000000707c007836 */ /* 0x000fe20000000000 */
[-C--:B------:R-:W-:Y:S01]  /*11c90*/  ISETP.GE.AND P1, PT, R26, R5.reuse, PT ;  /* 0x000000051a00720c */ /* 0x080fe20003f26270 */
[----:B------:R-:W-:Y:S01]  /*11ca0*/  VIADD R124, R124, 0x40 ;  /* 0x000000407c7c7836 */ /* 0x000fe20000000000 */
[-C--:B------:R-:W-:Y:S01]  /*11cb0*/  ISETP.GE.AND P5, PT, R36, R5.reuse, PT ;  /* 0x000000052400720c */ /* 0x080fe20003fa6270 */
[----:B------:R-:W-:Y:S01]  /*11cc0*/  IMAD.IADD R74, R75, 0x1, R74 ;  /* 0x000000014b4a7824 */ /* 0x000fe200078e024a */
[----:B------:R-:W-:-:S02]  /*11cd0*/  ISETP.GE.AND P0, PT, R38, R5, PT ;  /* 0x000000052600720c */ /* 0x000fc40003f06270 */
[----:B------:R-:W-:-:S05]  /*11ce0*/  ISETP.GE.AND P3, PT, R4, R5, PT ;  /* 0x000000050400720c */ /* 0x000fca0003f66270 */
[----:B------:R-:W-:Y:S02]  /*11cf0*/  @!P6 IMAD.MOV.U32 R211, RZ, RZ, R209 ;  /* 0x000000ffffd3e224 */ /* 0x000fe400078e00d1 */
[CC--:B---3--:R-:W-:Y:S02]  /*11d00*/  @!P1 LEA R10, P2, R77.reuse, R210.reuse, 0x1 ;  /* 0x000000d24d0a9211 */ /* 0x0c8fe400078408ff */
[----:B----4-:R-:W-:Y:S01]  /*11d10*/  @!P5 LEA R14, P4, R206, R210, 0x6 ;  /* 0x000000d2ce0ed211 */ /* 0x010fe200078830ff */
        /* <DEDUP_REMOVED lines=10> */
[-C--:B------:R-:W-:Y:S01]  /*11dc0*/  ISETP.GE.AND P4, PT, R124, R5.reuse, PT ;  /* 0x000000057c00720c */ /* 0x080fe20003f86270 */
[----:B------:R-:W-:Y:S01]  /*11dd0*/  @!P1 LDGSTS.E.BYPASS.LTC128B.128 [R70+0x4800], desc[UR4][R10.64] ;  /* 0x048000000a469fae */ /* 0x000fe2000b981a04 */
[----:B------:R-:W-:Y:S01]  /*11de0*/  @!P3 IMAD.MOV.U32 R13, RZ, RZ, R209 ;  /* 0x000000ffff0db224 */ /* 0x000fe200078e00d1 */
[----:B------:R-:W2:Y:S01]  /*11df0*/  S2UR UR8, SR_CgaCtaId ;  /* 0x00000000000879c3 */ /* 0x000ea20000008800 */
[----:B------:R-:W-:Y:S01]  /*11e00*/  SHF.L.U32 R32, R198, 0x6, RZ ;  /* 0x00000006c6207819 */ /* 0x000fe200000006ff */
[----:B------:R3:W-:Y:S01]  /*11e10*/  @!P1 LDGSTS.E.BYPASS.LTC128B.128 [R70+0x8800], desc[UR4][R10.64+0x80] ;  /* 0x088000800a469fae */ /* 0x0007e2000b981a04 */
[----:B------:R-:W-:Y:S01]  /*11e20*/  ISETP.GE.AND P1, PT, R0, R5, PT ;  /* 0x000000050000720c */ /* 0x000fe20003f26270 */
[----:B------:R-:W-:-:S02]  /*11e30*/  @!P3 IMAD.WIDE.U32 R12, R206, 0xa0, R12 ;  /* 0x000000a0ce0cb825 */ /* 0x000fc400078e000c */
[----:B------:R-:W-:Y:S04]  /*11e40*/  @!P5 LDGSTS.E.BYPASS.LTC128B.128 [R70+0x5000], desc[UR4][R14.64] ;  /* 0x050000000e46dfae */ /* 0x000fe8000b981a04 */
[----:B------:R4:W-:Y:S01]  /*11e50*/  @!P5 LDGSTS.E.BYPASS.LTC128B.128 [R70+0x9000], desc[UR4][R14.64+0x80] ;  /* 0x090000800e46dfae */ /* 0x0009e2000b981a04 */
[----:B------:R-:W-:-:S05]  /*11e60*/  ISETP.GE.AND P5, PT, R38, R5, PT ;  /* 0x000000052600720c */ /* 0x000fca0003fa6270 */
[----:B------:R-:W-:Y:S02]  /*11e70*/  @!P1 IMAD R3, R207, 0xe0, RZ ;  /* 0x000000e0cf039824 */ /* 0x000fe400078e02ff */
[----:B-1----:R-:W-:Y:S02]  /*11e80*/  @!P0 IMAD.MOV.U32 R211, RZ, RZ, R209 ;  /* 0x000000ffffd38224 */ /* 0x002fe400078e00d1 */
[----:B------:R-:W-:Y:S01]  /*11e90*/  @!P0 IMAD.WIDE.U32 R6, R206, 0x60, R210 ;  /* 0x00000060ce068825 */ /* 0x000fe200078e00d2 */
[----:B---3--:R-:W-:-:S03]  /*11ea0*/  @!P2 MOV R11, R209 ;  /* 0x000000d1000ba202 */ /* 0x008fc60000000f00 */
[----:B------:R-:W-:Y:S01]  /*11eb0*/  @!P2 IMAD.MOV.U32 R10, RZ, RZ, R210 ;  /* 0x000000ffff0aa224 */ /* 0x000fe200078e00d2 */
[----:B------:R-:W-:Y:S01]  /*11ec0*/  @!P0 IADD3 R9, PT, PT, R8, R7, RZ ;  /* 0x0000000708098210 */ /* 0x000fe20007ffe0ff */
[----:B------:R-:W-:Y:S02]  /*11ed0*/  @!P0 IMAD.MOV.U32 R8, RZ, RZ, R6 ;  /* 0x000000ffff088224 */ /* 0x000fe400078e0006 */
[C---:B------:R-:W-:Y:S02]  /*11ee0*/  @!P3 IMAD R7, R207.reuse, 0xa0, RZ ;  /* 0x000000a0cf07b824 */ /* 0x040fe400078e02ff */
[----:B------:R-:W-:Y:S01]  /*11ef0*/  @!P1 IMAD.MOV.U32 R211, RZ, RZ, R209 ;  /* 0x000000ffffd39224 */ /* 0x000fe200078e00d1 */
[----:B------:R-:W-:Y:S01]  /*11f00*/  @!P0 LDGSTS.E.BYPASS.LTC128B.128 [R70+0x5800], desc[UR4][R8.64] ;  /* 0x0580000008468fae */ /* 0x000fe2000b981a04 */
[----:B------:R-:W-:Y:S02]  /*11f10*/  @!P2 IMAD R6, R207, 0xc0, RZ ;  /* 0x000000c0cf06a824 */ /* 0x000fe400078e02ff */
[C---:B------:R-:W-:Y:S01]  /*11f20*/  @!P2 IMAD.WIDE.U32 R10, R206.reuse, 0xc0, R10 ;  /* 0x000000c0ce0aa825 */ /* 0x040fe200078e000a */
[----:B------:R1:W-:Y:S02]  /*11f30*/  @!P0 LDGSTS.E.BYPASS.LTC128B.128 [R70+0x9800], desc[UR4][R8.64+0x80] ;  /* 0x0980008008468fae */ /* 0x0003e4000b981a04 */
[C---:B------:R-:W-:Y:S01]  /*11f40*/  @!P4 LEA R16, P0, R206.reuse, R210, 0x7 ;  /* 0x000000d2ce10c211 */ /* 0x040fe200078038ff */
[----:B----4-:R-:W-:-:S03]  /*11f50*/  @!P1 IMAD.WIDE.U32 R14, R206, 0xe0, R210 ;  /* 0x000000e0ce0e9825 */ /* 0x010fc600078e00d2 */
[----:B------:R-:W-:Y:S01]  /*11f60*/  @!P4 LEA.HI.X R17, R206, R209, R207, 0x7, P0 ;  /* 0x000000d1ce11c211 */ /* 0x000fe200000f3ccf */
[----:B------:R-:W-:Y:S01]  /*11f70*/  @!P3 IMAD.IADD R13, R7, 0x1, R13 ;  /* 0x00000001070db824 */ /* 0x000fe200078e020d */
[----:B------:R-:W-:Y:S01]  /*11f80*/  ISETP.GE.AND P0, PT, R26, R5, PT ;  /* 0x000000051a00720c */ /* 0x000fe20003f06270 */
[----:B------:R-:W-:Y:S02]  /*11f90*/  @!P2 IMAD.IADD R11, R6, 0x1, R11 ;  /* 0x00000001060ba824 */ /* 0x000fe400078e020b */
[----:B------:R-:W-:Y:S01]  /*11fa0*/  @!P4 LDGSTS.E.BYPASS.LTC128B.128 [R70+0x6000], desc[UR4][R16.64] ;  /* 0x060000001046cfae */ /* 0x000fe2000b981a04 */
[----:B------:R-:W-:Y:S01]  /*11fb0*/  @!P1 IMAD.IADD R15, R3, 0x1, R15 ;  /* 0x00000001030f9824 */ /* 0x000fe200078e020f */
[----:B------:R-:W-:Y:S02]  /*11fc0*/  LOP3.LUT R3, R198, 0x8, RZ, 0xc0, !PT ;  /* 0x00000008c6037812 */ /* 0x000fe400078ec0ff */
[----:B------:R-:W-:Y:S02]  /*11fd0*/  @!P4 LDGSTS.E.BYPASS.LTC128B.128 [R70+0xa000], desc[UR4][R16.64+0x80] ;  /* 0x0a0000801046cfae */ /* 0x000fe4000b981a04 */
[----:B------:R-:W-:-:S02]  /*11fe0*/  LOP3.LUT R76, R3, 0x1c0, R76, 0x78, !PT ;  /* 0x000001c0034c7812 */ /* 0x000fc400078e784c */
[----:B------:R-:W-:Y:S01]  /*11ff0*/  @!P3 LDGSTS.E.BYPASS.LTC128B.128 [R70+0x6800], desc[UR4][R12.64] ;  /* 0x068000000c46bfae */ /* 0x000fe2000b981a04 */
[----:B------:R-:W-:Y:S01]  /*12000*/  UMOV UR9, 0x400 ;  /* 0x0000040000097882 */ /* 0x000fe20000000000 */
[----:B------:R-:W-:Y:S02]  /*12010*/  LOP3.LUT R71, R76, 0x38, R71, 0x78, !PT ;  /* 0x000000384c477812 */ /* 0x000fe400078e7847 */
[----:B------:R3:W-:Y:S01]  /*12020*/  @!P3 LDGSTS.E.BYPASS.LTC128B.128 [R70+0xa800], desc[UR4][R12.64+0x80] ;  /* 0x0a8000800c46bfae */ /* 0x0007e2000b981a04 */
[----:B------:R-:W-:Y:S02]  /*12030*/  ISETP.GE.AND P3, PT, R4, R5, PT ;  /* 0x000000050400720c */ /* 0x000fe40003f66270 */
[C---:B------:R-:W-:Y:S01]  /*12040*/  @!P0 LEA R6, P4, R72.reuse, R212, 0x1 ;  /* 0x000000d448068211 */ /* 0x040fe200078808ff */
[----:B------:R-:W-:Y:S03]  /*12050*/  @!P2 LDGSTS.E.BYPASS.LTC128B.128 [R70+0x7000], desc[UR4][R10.64] ;  /* 0x070000000a46afae */ /* 0x000fe6000b981a04 */
[----:B------:R-:W-:Y:S01]  /*12060*/  @!P0 LEA.HI.X R7, R72, R213, R73, 0x1, P4 ;  /* 0x000000d548078211 */ /* 0x000fe200020f0c49 */
[----:B------:R4:W-:Y:S01]  /*12070*/  @!P2 LDGSTS.E.BYPASS.LTC128B.128 [R70+0xb000], desc[UR4][R10.64+0x80] ;  /* 0x0b0000800a46afae */ /* 0x0009e2000b981a04 */
[----:B------:R-:W-:-:S03]  /*12080*/  ISETP.GE.AND P2, PT, R2, R5, PT ;  /* 0x000000050200720c */ /* 0x000fc60003f46270 */
[----:B------:R-:W-:Y:S04]  /*12090*/  @!P1 LDGSTS.E.BYPASS.LTC128B.128 [R70+0x7800], desc[UR4][R14.64] ;  /* 0x078000000e469fae */ /* 0x000fe8000b981a04 */
[----:B------:R4:W-:Y:S01]  /*120a0*/  @!P1 LDGSTS.E.BYPASS.LTC128B.128 [R70+0xb800], desc[UR4][R14.64+0x80] ;  /* 0x0b8000800e469fae */ /* 0x0009e2000b981a04 */
[-C--:B------:R-:W-:Y:S01]  /*120b0*/  ISETP.GE.AND P4, PT, R124, R5.reuse, PT ;  /* 0x000000057c00720c */ /* 0x080fe20003f86270 */
[C---:B-1----:R-:W-:Y:S01]  /*120c0*/  @!P3 IMAD R8, R137.reuse, 0xa0, RZ ;  /* 0x000000a08908b824 */ /* 0x042fe200078e02ff */
[----:B------:R-:W-:Y:S01]  /*120d0*/  ISETP.GE.AND P1, PT, R0, R5, PT ;  /* 0x000000050000720c */ /* 0x000fe20003f26270 */
[----:B------:R-:W0:Y:S04]  /*120e0*/  LDGDEPBAR ;  /* 0x00000000000079af */ /* 0x000e280000000000 */
[----:B------:R-:W4:Y:S04]  /*120f0*/  LD.E R2, desc[UR4][R132.64+0x184] ;  /* 0x0001840484027980 */ /* 0x000f28000c101900 */
[----:B------:R-:W4:Y:S01]  /*12100*/  LD.E R3, desc[UR4][R132.64+0x188] ;  /* 0x0001880484037980 */ /* 0x000f22000c101900 */
[----:B------:R-:W-:Y:S01]  /*12110*/  @!P5 IMAD R9, R137, 0x60, RZ ;  /* 0x000000608909d824 */ /* 0x000fe200078e02ff */
[----:B------:R-:W-:Y:S01]  /*12120*/  LOP3.LUT R0, R32, 0x400, RZ, 0xc0, !PT ;  /* 0x0000040020007812 */ /* 0x000fe200078ec0ff */
[----:B---3--:R-:W-:Y:S01]  /*12130*/  @!P5 IMAD.WIDE.U32 R12, R136, 0x60, R212 ;  /* 0x00000060880cd825 */ /* 0x008fe200078e00d4 */
[----:B--2---:R-:W-:-:S02]  /*12140*/  ULEA UR6, UR8, UR9, 0x18 ;  /* 0x0000000908067291 */ /* 0x004fc4000f8ec0ff */
[----:B------:R-:W-:Y:S01]  /*12150*/  MOV R199, 0x40 ;  /* 0x0000004000c77802 */ /* 0x000fe20000000f00 */
[----:B------:R-:W-:Y:S01]  /*12160*/  BSSY.RECONVERGENT B1, `(.L_x_7410) ;  /* 0x00001ac000017945 */ /* 0x000fe20003800200 */
[----:B----4-:R-:W-:Y:S01]  /*12170*/  @!P3 IMAD.MOV.U32 R10, RZ, RZ, R212 ;  /* 0x000000ffff0ab224 */ /* 0x010fe200078e00d4 */
[----:B------:R-:W-:Y:S01]  /*12180*/  SHF.R.U32.HI R197, RZ, 0x1, R198 ;  /* 0x00000001ffc57819 */ /* 0x000fe200000116c6 */
[----:B------:R-:W-:Y:S02]  /*12190*/  @!P3 IMAD.MOV.U32 R11, RZ, RZ, R213 ;  /* 0x000000ffff0bb224 */ /* 0x000fe400078e00d5 */
[----:B------:R-:W-:Y:S02]  /*121a0*/  @!P5 IMAD.IADD R13, R9, 0x1, R13 ;  /* 0x00000001090dd824 */ /* 0x000fe400078e020d */
[----:B------:R-:W-:Y:S01]  /*121b0*/  @!P3 IMAD.WIDE.U32 R10, R136, 0xa0, R10 ;  /* 0x000000a0880ab825 */ /* 0x000fe200078e000a */
[----:B------:R-:W-:-:S04]  /*121c0*/  DEPBAR.LE SB0, 0x0 ;  /* 0x000080000000791a */ /* 0x000fc80000000000 */
[----:B------:R-:W-:Y:S01]  /*121d0*/  BAR.SYNC.DEFER_BLOCKING 0x0 ;  /* 0x0000000000007b1d */ /* 0x000fe20000010000 */
[----:B------:R-:W-:Y:S02]  /*121e0*/  @!P3 IMAD.IADD R11, R8, 0x1, R11 ;  /* 0x00000001080bb824 */ /* 0x000fe400078e020b */
[----:B------:R-:W-:Y:S02]  /*121f0*/  @!P1 IMAD R4, R137, 0xe0, RZ ;  /* 0x000000e089049824 */ /* 0x000fe400078e02ff */
[----:B------:R-:W-:-:S04]  /*12200*/  @!P1 IMAD.WIDE.U32 R14, R136, 0xe0, R212 ;  /* 0x000000e0880e9825 */ /* 0x000fc800078e00d4 */
[----:B------:R-:W-:Y:S01]  /*12210*/  IMAD R0, R71, 0x2, R0 ;  /* 0x0000000247007824 */ /* 0x000fe200078e0200 */
[----:B------:R-:W-:Y:S01]  /*12220*/  LEA R71, R74, UR6, 0x1 ;  /* 0x000000064a477c11 */ /* 0x000fe2000f8e08ff */
        /* <DEDUP_REMOVED lines=11> */
[----:B------:R-:W-:Y:S04]  /*122e0*/  @P0 STS.128 [R70+0xc800], RZ ;  /* 0x00c800ff46000388 */ /* 0x000fe80000000c00 */
[----:B------:R-:W-:Y:S04]  /*122f0*/  @P0 STS.128 [R70+0x10800], RZ ;  /* 0x010800ff46000388 */ /* 0x000fe80000000c00 */
[----:B------:R-:W-:Y:S01]  /*12300*/  @!PT LDS RZ, [RZ] ;  /* 0x00000000fffff984 */ /* 0x000fe20000000800 */
[----:B------:R-:W-:Y:S01]  /*12310*/  @!PT LDS RZ, [RZ] ;  /* 0x00000000fffff984 */ /* 0x000fe20000000800 */
[----:B------:R-:W-:Y:S01]  /*12320*/  @!PT LDS RZ, [RZ] ;  /* 0x00000000fffff984 */ /* 0x000fe20000000800 */
[----:B------:R-:W-:Y:S04]  /*12330*/  @!P0 LDGSTS.E.BYPASS.LTC128B.128 [R70+0xc800], desc[UR4][R6.64] ;  /* 0x0c80000006468fae */ /* 0x000fe8000b981a04 */
[----:B------:R1:W-:Y:S01]  /*12340*/  @!P0 LDGSTS.E.BYPASS.LTC128B.128 [R70+0x10800], desc[UR4][R6.64+0x80] ;  /* 0x1080008006468fae */ /* 0x0003e2000b981a04 */
[----:B------:R-:W-:-:S03]  /*12350*/  @!P6 LEA R16, P0, R136, R212, 0x6 ;  /* 0x000000d48810e211 */ /* 0x000fc600078030ff */
[----:B------:R-:W-:Y:S01]  /*12360*/  @P6 STS.128 [R70+0xd000], RZ ;  /* 0x00d000ff46006388 */ /* 0x000fe20000000c00 */
[CCC-:B------:R-:W-:Y:S02]  /*12370*/  @!P6 LEA.HI.X R17, R136.reuse, R213.reuse, R137.reuse, 0x6, P0 ;  /* 0x000000d58811e211 */ /* 0x1c0fe400000f3489 */
[C---:B------:R-:W-:Y:S01]  /*12380*/  @!P4 LEA R8, P0, R136.reuse, R212, 0x7 ;  /* 0x000000d48808c211 */ /* 0x040fe200078038ff */
[----:B------:R-:W-:Y:S03]  /*12390*/  @P6 STS.128 [R70+0x11000], RZ ;  /* 0x011000ff46006388 */ /* 0x000fe60000000c00 */
[----:B------:R-:W-:Y:S01]  /*123a0*/  @!P4 LEA.HI.X R9, R136, R213, R137, 0x7, P0 ;  /* 0x000000d58809c211 */ /* 0x000fe200000f3c89 */
[----:B------:R-:W-:Y:S01]  /*123b0*/  @!PT LDS RZ, [RZ] ;  /* 0x00000000fffff984 */ /* 0x000fe20000000800 */
[----:B------:R-:W-:Y:S01]  /*123c0*/  @!PT LDS RZ, [RZ] ;  /* 0x00000000fffff984 */ /* 0x000fe20000000800 */
[----:B------:R-:W-:Y:S01]  /*123d0*/  @!PT LDS RZ, [RZ] ;  /* 0x00000000fffff984 */ /* 0x000fe20000000800 */
[----:B------:R-:W-:Y:S01]  /*123e0*/  @!P6 LDGSTS.E.BYPASS.LTC128B.128 [R70+0xd000], desc[UR4][R16.64] ;  /* 0x0d0000001046efae */ /* 0x000fe2000b981a04 */
[----:B------:R-:W-:-:S03]  /*123f0*/  LOP3.LUT P0, R34, R198, 0x4, RZ, 0xc0, !PT ;  /* 0x00000004c6227812 */ /* 0x000fc6000780c0ff */
[----:B------:R-:W-:Y:S04]  /*12400*/  @!P6 LDGSTS.E.BYPASS.LTC128B.128 [R70+0x11000], desc[UR4][R16.64+0x80] ;  /* 0x110000801046efae */ /* 0x000fe8000b981a04 */
[----:B------:R-:W-:Y:S04]  /*12410*/  @P5 STS.128 [R70+0xd800], RZ ;  /* 0x00d800ff46005388 */ /* 0x000fe80000000c00 */
[----:B------:R-:W-:Y:S01]  /*12420*/  @P5 STS.128 [R70+0x11800], RZ ;  /* 0x011800ff46005388 */ /* 0x000fe20000000c00 */
[----:B-1----:R-:W-:Y:S01]  /*12430*/  @!P2 MOV R7, R213 ;  /* 0x000000d50007a202 */ /* 0x002fe20000000f00 */
[----:B------:R-:W-:-:S02]  /*12440*/  @!P2 IMAD.MOV.U32 R6, RZ, RZ, R212 ;  /* 0x000000ffff06a224 */ /* 0x000fc400078e00d4 */
[----:B------:R-:W-:Y:S01]  /*12450*/  @!PT LDS RZ, [RZ] ;  /* 0x00000000fffff984 */ /* 0x000fe20000000800 */
[----:B------:R-:W-:Y:S01]  /*12460*/  @!PT LDS RZ, [RZ] ;  /* 0x00000000fffff984 */ /* 0x000fe20000000800 */
[----:B------:R-:W-:Y:S01]  /*12470*/  @!PT LDS RZ, [RZ] ;  /* 0x00000000fffff984 */ /* 0x000fe20000000800 */
[----:B------:R-:W-:Y:S02]  /*12480*/  @!P5 LDGSTS.E.BYPASS.LTC128B.128 [R70+0xd800], desc[UR4][R12.64] ;  /* 0x0d8000000c46dfae */ /* 0x000fe4000b981a04 */
[----:B------:R-:W-:Y:S02]  /*12490*/  @!P2 IMAD.WIDE.U32 R6, R136, 0xc0, R6 ;  /* 0x000000c08806a825 */ /* 0x000fe400078e0006 */
[----:B------:R-:W-:Y:S02]  /*124a0*/  @!P5 LDGSTS.E.BYPASS.LTC128B.128 [R70+0x11800], desc[UR4][R12.64+0x80] ;  /* 0x118000800c46dfae */ /* 0x000fe4000b981a04 */
[----:B------:R-:W-:Y:S02]  /*124b0*/  @!P2 IMAD.IADD R7, R5, 0x1, R7 ;  /* 0x000000010507a824 */ /* 0x000fe400078e0207 */
[----:B------:R-:W-:Y:S01]  /*124c0*/  @P4 STS.128 [R70+0xe000], RZ ;  /* 0x00e000ff46004388 */ /* 0x000fe20000000c00 */
[----:B------:R-:W-:Y:S01]  /*124d0*/  @!P1 IMAD.IADD R5, R4, 0x1, R15 ;  /* 0x0000000104059824 */ /* 0x000fe200078e020f */
[----:B------:R-:W-:-:S02]  /*124e0*/  @!P1 MOV R4, R14 ;  /* 0x0000000e00049202 */ /* 0x000fc40000000f00 */
        /* <DEDUP_REMOVED lines=24> */
[----:B------:R2:W-:Y:S04]  /*12670*/  @P1 STS.128 [R70+0x13800], RZ ;  /* 0x013800ff46001388 */ /* 0x0005e80000000c00 */
        /* <DEDUP_REMOVED lines=8> */
[----:B------:R-:W4:Y:S04]  /*12700*/  LDSM.16.M88.4 R20, [R0+UR6+0x5000] ;  /* 0x005000060014783b */ /* 0x000f280008000200 */
[----:B-1----:R-:W-:Y:S04]  /*12710*/  LDSM.16.M88.4 R8, [R60+0x4800] ;  /* 0x004800003c08783b */ /* 0x002fe80000000200 */
[----:B------:R-:W-:Y:S01]  /*12720*/  LDSM.16.M88.4 R12, [R0+UR6+0x5800] ;  /* 0x00580006000c783b */ /* 0x000fe20008000200 */
[----:B--2---:R-:W-:-:S03]  /*12730*/  IMAD.IADD R70, R71, 0x1, R62 ;  /* 0x0000000147467824 */ /* 0x004fc600078e023e */
[----:B------:R-:W-:Y:S04]  /*12740*/  LDSM.16.M88.4 R108, [R0+UR6+0x6000] ;  /* 0x00600006006c783b */ /* 0x000fe80008000200 */
[----:B------:R-:W1:Y:S04]  /*12750*/  LDSM.16.M88.4 R72, [R70] ;  /* 0x000000004648783b */ /* 0x000e680000000200 */
[----:B------:R-:W2:Y:S04]  /*12760*/  LDSM.16.M88.4 R100, [R0+UR6+0x6800] ;  /* 0x006800060064783b */ /* 0x000ea80008000200 */
[----:B------:R-:W2:Y:S04]  /*12770*/  LDSM.16.M88.4 R92, [R0+UR6+0x7000] ;  /* 0x00700006005c783b */ /* 0x000ea80008000200 */
[----:B------:R-:W2:Y:S04]  /*12780*/  LDSM.16.M88.4 R52, [R0+UR6+0x7800] ;  /* 0x007800060034783b */ /* 0x000ea80008000200 */
[----:B------:R-:W2:Y:S01]  /*12790*/  LDSM.16.M88.4 R4, [R60+0x4000] ;  /* 0x004000003c04783b */ /* 0x000ea20000000200 */
[C---:B---3--:R-:W-:Y:S03]  /*127a0*/  HMMA.16816.F32 R36, R84.reuse, R28, RZ ;  /* 0x0000001c5424723c */ /* 0x048fe600000018ff */
[----:B------:R-:W3:Y:S04]  /*127b0*/  LDSM.16.M88.4 R48, [R60+0x5000] ;  /* 0x005000003c30783b */ /* 0x000ee80000000200 */
        /* <DEDUP_REMOVED lines=8> */
[----:B------:R-:W-:Y:S04]  /*12840*/  LDSM.16.M88.4 R128, [R0+UR6+0xb800] ;  /* 0x00b800060080783b */ /* 0x000fe80008000200 */
[----:B------:R-:W0:Y:S01]  /*12850*/  LDGDEPBAR ;  /* 0x00000000000079af */ /* 0x000e220000000000 */
[C---:B------:R-:W-:Y:S08]  /*12860*/  HMMA.16816.F32 R28, R84.reuse, R30, RZ ;  /* 0x0000001e541c723c */ /* 0x040ff000000018ff */
[----:B------:R-:W-:Y:S08]  /*12870*/  HMMA.16816.F32 R20, R84, R22, RZ ;  /* 0x000000165414723c */ /* 0x000ff000000018ff */
[----:B-1----:R-:W-:Y:S05]  /*12880*/  HMMA.16816.F32 R36, R72, R8, R36 ;  /* 0x000000084824723c */ /* 0x002fea0000001824 */
[----:B------:R-:W-:-:S05]  /*12890*/  SEL R8, R199, 0xffffffc0, !P0 ;  /* 0xffffffc0c7087807 */ /* 0x000fca0004000000 */
[--C-:B------:R-:W-:Y:S02]  /*128a0*/  IMAD.IADD R141, R71, 0x1, R8.reuse ;  /* 0x00000001478d7824 */ /* 0x100fe400078e0208 */
[----:B------:R-:W-:Y:S01]  /*128b0*/  IMAD.IADD R35, R201, 0x1, R8 ;  /* 0x00000001c9237824 */ /* 0x000fe200078e0208 */
[C---:B------:R-:W-:Y:S03]  /*128c0*/  HMMA.16816.F32 R16, R84.reuse, R12, RZ ;  /* 0x0000000c5410723c */ /* 0x040fe600000018ff */
[C---:B------:R-:W-:Y:S02]  /*128d0*/  IMAD.IADD R61, R62.reuse, 0x1, R141 ;  /* 0x000000013e3d7824 */ /* 0x040fe400078e028d */
[----:B------:R-:W-:Y:S01]  /*128e0*/  IMAD.IADD R33, R62, 0x1, R35 ;  /* 0x000000013e217824 */ /* 0x000fe200078e0223 */
[----:B------:R-:W-:Y:S02]  /*128f0*/  LDSM.16.M88.4 R64, [R35+0x4000] ;  /* 0x004000002340783b */ /* 0x000fe40000000200 */
[C---:B------:R-:W-:Y:S02]  /*12900*/  HMMA.16816.F32 R112, R84.reuse, R108, RZ ;  /* 0x0000006c5470723c */ /* 0x040fe400000018ff */
[----:B------:R-:W-:Y:S06]  /*12910*/  LDSM.16.M88.4 R56, [R35+0x6000] ;  /* 0x006000002338783b */ /* 0x000fec0000000200 */
[----:B--2---:R-:W-:Y:S01]  /*12920*/  HMMA.16816.F32 R104, R84, R100, RZ ;  /* 0x000000645468723c */ /* 0x004fe200000018ff */
[----:B------:R-:W-:-:S07]  /*12930*/  IADD3 R225, PT, PT, R69, -R216, -R2 ;  /* 0x800000d845e17210 */ /* 0x000fce0007ffe802 */
[----:B------:R-:W-:Y:S01]  /*12940*/  HMMA.16816.F32 R96, R84, R92, RZ ;  /* 0x0000005c5460723c */ /* 0x000fe200000018ff */
[----:B------:R-:W-:-:S07]  /*12950*/  IADD3 R3, PT, PT, R3, R69, -R216 ;  /* 0x0000004503037210 */ /* 0x000fce0007ffe8d8 */
        /* <DEDUP_REMOVED lines=10> */
[C---:B------:R-:W-:Y:S01]  /*12a00*/  HMMA.16816.F32 R28, R72.reuse, R10, R28 ;  /* 0x0000000a481c723c */ /* 0x040fe2000000181c */
[----:B------:R-:W-:Y:S04]  /*12a10*/  LDSM.16.M88.4 R8, [R141] ;  /* 0x000000008d08783b */ /* 0x000fe80000000200 */
        /* <DEDUP_REMOVED lines=10> */
[----:B------:R-:W-:Y:S08]  /*12ac0*/  HMMA.16816.F32 R104, R72, R116, R104 ;  /* 0x000000744868723c */ /* 0x000ff00000001868 */
[C---:B---3--:R-:W-:Y:S08]  /*12ad0*/  HMMA.16816.F32 R36, R8.reuse, R48, R36 ;  /* 0x000000300824723c */ /* 0x048ff00000001824 */
[----:B------:R-:W-:Y:S01]  /*12ae0*/  HMMA.16816.F32 R28, R8, R50, R28 ;  /* 0x00000032081c723c */ /* 0x000fe2000000181c */
[----:B------:R-:W3:Y:S07]  /*12af0*/  LDSM.16.M88.4 R48, [R35+0x6800] ;  /* 0x006800002330783b */ /* 0x000eee0000000200 */
        /* <DEDUP_REMOVED lines=29> */
[----:B------:R-:W1:Y:S04]  /*12cd0*/  LDSM.16.M88.4 R8, [R33+0x6000] ;  /* 0x006000002108783b */ /* 0x000e680000000200 */
[----:B------:R-:W-:Y:S03]  /*12ce0*/  LDSM.16.M88.4 R72, [R60+0xb000] ;  /* 0x00b000003c48783b */ /* 0x000fe60000000200 */
[C---:B--2---:R-:W-:Y:S08]  /*12cf0*/  HMMA.16816.F32 R44, R4.reuse, R64, R44 ;  /* 0x00000040042c723c */ /* 0x044ff0000000182c */
[C---:B------:R-:W-:Y:S01]  /*12d00*/  HMMA.16816.F32 R40, R4.reuse, R66, R40 ;  /* 0x000000420428723c */ /* 0x040fe20000001828 */
[----:B------:R-:W-:Y:S07]  /*12d10*/  LDSM.16.M88.4 R64, [R33+0x7800] ;  /* 0x007800002140783b */ /* 0x000fee0000000200 */
[C---:B----4-:R-:W-:Y:S08]  /*12d20*/  HMMA.16816.F32 R36, R4.reuse, R56, R36 ;  /* 0x000000380424723c */ /* 0x050ff00000001824 */
[C---:B------:R-:W-:Y:S01]  /*12d30*/  HMMA.16816.F32 R28, R4.reuse, R58, R28 ;  /* 0x0000003a041c723c */ /* 0x040fe2000000181c */
[----:B------:R-:W2:Y:S07]  /*12d40*/  LDSM.16.M88.4 R56, [R33+0x6800] ;  /* 0x006800002138783b */ /* 0x000eae0000000200 */
[C---:B---3--:R-:W-:Y:S08]  /*12d50*/  HMMA.16816.F32 R24, R4.reuse, R48, R24 ;  /* 0x000000300418723c */ /* 0x048ff00000001818 */
[C---:B------:R-:W-:Y:S01]  /*12d60*/  HMMA.16816.F32 R20, R4.reuse, R50, R20 ;  /* 0x000000320414723c */ /* 0x040fe20000001814 */
[----:B------:R-:W3:Y:S07]  /*12d70*/  LDSM.16.M88.4 R48, [R33+0x7000] ;  /* 0x007000002130783b */ /* 0x000eee0000000200 */
[C---:B-1----:R-:W-:Y:S08]  /*12d80*/  HMMA.16816.F32 R16, R4.reuse, R52, R16 ;  /* 0x000000340410723c */ /* 0x042ff00000001810 */
[C---:B------:R-:W-:Y:S01]  /*12d90*/  HMMA.16816.F32 R12, R4.reuse, R54, R12 ;  /* 0x00000036040c723c */ /* 0x040fe2000000180c */
[----:B------:R-:W-:Y:S07]  /*12da0*/  LDSM.16.M88.4 R52, [R0+UR6+0x8000] ;  /* 0x008000060034783b */ /* 0x000fee0008000200 */
[C---:B------:R-:W-:Y:S08]  /*12db0*/  HMMA.16816.F32 R112, R4.reuse, R8, R112 ;  /* 0x000000080470723c */ /* 0x040ff00000001870 */
[C---:B------:R-:W-:Y:S01]  /*12dc0*/  HMMA.16816.F32 R108, R4.reuse, R10, R108 ;  /* 0x0000000a046c723c */ /* 0x040fe2000000186c */
[----:B------:R-:W1:Y:S07]  /*12dd0*/  LDSM.16.M88.4 R8, [R0+UR6+0x8800] ;  /* 0x008800060008783b */ /* 0x000e6e0008000200 */
[C---:B--2---:R-:W-:Y:S08]  /*12de0*/  HMMA.16816.F32 R104, R4.reuse, R56, R104 ;  /* 0x000000380468723c */ /* 0x044ff00000001868 */
[C---:B------:R-:W-:Y:S01]  /*12df0*/  HMMA.16816.F32 R100, R4.reuse, R58, R100 ;  /* 0x0000003a0464723c */ /* 0x040fe20000001864 */
[----:B------:R-:W2:Y:S07]  /*12e00*/  LDSM.16.M88.4 R56, [R0+UR6+0x9000] ;  /* 0x009000060038783b */ /* 0x000eae0008000200 */
        /* <DEDUP_REMOVED lines=9> */
[----:B------:R-:W1:Y:S07]  /*12ea0*/  LDSM.16.M88.4 R8, [R0+UR6+0xb000] ;  /* 0x00b000060008783b */ /* 0x000e6e0008000200 */
[C---:B--2---:R-:W-:Y:S08]  /*12eb0*/  HMMA.16816.F32 R24, R124.reuse, R56, R24 ;  /* 0x000000387c18723c */ /* 0x044ff00000001818 */
[C---:B------:R-:W-:Y:S01]  /*12ec0*/  HMMA.16816.F32 R20, R124.reuse, R58, R20 ;  /* 0x0000003a7c14723c */ /* 0x040fe20000001814 */
[----:B------:R-:W-:Y:S07]  /*12ed0*/  LDSM.16.M88.4 R56, [R70+0x2000] ;  /* 0x002000004638783b */ /* 0x000fee0000000200 */
[C---:B------:R-:W-:Y:S08]  /*12ee0*/  HMMA.16816.F32 R44, R124.reuse, R52, R44 ;  /* 0x000000347c2c723c */ /* 0x040ff0000000182c */
[C---:B---3--:R-:W-:Y:S08]  /*12ef0*/  HMMA.16816.F32 R112, R124.reuse, R4, R112 ;  /* 0x000000047c70723c */ /* 0x048ff00000001870 */
[C---:B------:R-:W-:Y:S01]  /*12f00*/  HMMA.16816.F32 R108, R124.reuse, R6, R108 ;  /* 0x000000067c6c723c */ /* 0x040fe2000000186c */
[----:B------:R-:W2:Y:S07]  /*12f10*/  LDSM.16.M88.4 R4, [R60+0x9800] ;  /* 0x009800003c04783b */ /* 0x000eae0000000200 */
[C---:B------:R-:W-:Y:S01]  /*12f20*/  HMMA.16816.F32 R40, R124.reuse, R54, R40 ;  /* 0x000000367c28723c */ /* 0x040fe20000001828 */
[----:B------:R3:W4:Y:S07]  /*12f30*/  LDSM.16.M88.4 R52, [R0+UR6+0xa800] ;  /* 0x00a800060034783b */ /* 0x00072e0008000200 */
[C---:B------:R-:W-:Y:S08]  /*12f40*/  HMMA.16816.F32 R16, R124.reuse, R48, R16 ;  /* 0x000000307c10723c */ /* 0x040ff00000001810 */
[C---:B------:R-:W-:Y:S01]  /*12f50*/  HMMA.16816.F32 R12, R124.reuse, R50, R12 ;  /* 0x000000327c0c723c */ /* 0x040fe2000000180c */
[----:B------:R-:W4:Y:S07]  /*12f60*/  LDSM.16.M88.4 R48, [R60+0x9000] ;  /* 0x009000003c30783b */ /* 0x000f2e0000000200 */
[----:B-1----:R-:W-:Y:S03]  /*12f70*/  HMMA.16816.F32 R96, R124, R8, R96 ;  /* 0x000000087c60723c */ /* 0x002fe60000001860 */
[----:B---3--:R-:W-:-:S05]  /*12f80*/  SHF.R.U32.HI R0, RZ, 0x2, R198 ;  /* 0x00000002ff007819 */ /* 0x008fca00000116c6 */
[----:B------:R-:W-:Y:S01]  /*12f90*/  HMMA.16816.F32 R92, R124, R10, R92 ;  /* 0x0000000a7c5c723c */ /* 0x000fe2000000185c */
[----:B------:R-:W1:Y:S07]  /*12fa0*/  LDSM.16.M88.4 R8, [R35+0x8000] ;  /* 0x008000002308783b */ /* 0x000e6e0000000200 */
[C---:B--2---:R-:W-:Y:S08]  /*12fb0*/  HMMA.16816.F32 R16, R56.reuse, R4, R16 ;  /* 0x000000043810723c */ /* 0x044ff00000001810 */
[----:B------:R-:W-:Y:S01]  /*12fc0*/  HMMA.16816.F32 R12, R56, R6, R12 ;  /* 0x00000006380c723c */ /* 0x000fe2000000180c */
[----:B------:R-:W2:Y:S07]  /*12fd0*/  LDSM.16.M88.4 R4, [R35+0x9800] ;  /* 0x009800002304783b */ /* 0x000eae0000000200 */
[C---:B----4-:R-:W-:Y:S08]  /*12fe0*/  HMMA.16816.F32 R104, R124.reuse, R52, R104 ;  /* 0x000000347c68723c */ /* 0x050ff00000001868 */
[----:B------:R-:W-:Y:S01]  /*12ff0*/  HMMA.16816.F32 R100, R124, R54, R100 ;  /* 0x000000367c64723c */ /* 0x000fe20000001864 */
        /* <DEDUP_REMOVED lines=12> */
[----:B------:R-:W4:Y:S04]  /*130c0*/  LDSM.16.M88.4 R128, [R35+0xa000] ;  /* 0x00a000002380783b */ /* 0x000f280000000200 */
[----:B------:R-:W4:Y:S03]  /*130d0*/  LDSM.16.M88.4 R124, [R35+0xa800] ;  /* 0x00a80000237c783b */ /* 0x000f260000000200 */
[C---:B-1----:R-:W-:Y:S08]  /*130e0*/  HMMA.16816.F32 R44, R140.reuse, R8, R44 ;  /* 0x000000088c2c723c */ /* 0x042ff0000000182c */
[C---:B------:R-:W-:Y:S01]  /*130f0*/  HMMA.16816.F32 R40, R140.reuse, R10, R40 ;  /* 0x0000000a8c28723c */ /* 0x040fe20000001828 */
[----:B------:R1:W-:Y:S07]  /*13100*/  LDSM.16.M88.4 R8, [R61+0x2000] ;  /* 0x002000003d08783b */ /* 0x0003ee0000000200 */
[C---:B--2---:R-:W-:Y:S08]  /*13110*/  HMMA.16816.F32 R16, R140.reuse, R4, R16 ;  /* 0x000000048c10723c */ /* 0x044ff00000001810 */
[----:B------:R-:W-:Y:S01]  /*13120*/  HMMA.16816.F32 R12, R140, R6, R12 ;  /* 0x000000068c0c723c */ /* 0x000fe2000000180c */
[----:B------:R-:W2:Y:S07]  /*13130*/  LDSM.16.M88.4 R4, [R33+0xb800] ;  /* 0x00b800002104783b */ /* 0x000eae0000000200 */
[----:B------:R-:W-:Y:S05]  /*13140*/  HMMA.16816.F32 R88, R56, R64, R88 ;  /* 0x000000403858723c */ /* 0x000fea0000001858 */
[----:B-1----:R-:W-:-:S05]  /*13150*/  VIADD R61, R135, 0xffffffff ;  /* 0xffffffff873d7836 */ /* 0x002fca0000000000 */
[----:B------:R-:W-:Y:S01]  /*13160*/  ISETP.GT.AND P0, PT, R61, R208, PT ;  /* 0x000000d03d00720c */ /* 0x000fe20003f04270 */
[C---:B------:R-:W-:Y:S08]  /*13170*/  HMMA.16816.F32 R112, R56.reuse, R80, R112 ;  /* 0x000000503870723c */ /* 0x040ff00000001870 */
[C---:B------:R-:W-:Y:S01]  /*13180*/  HMMA.16816.F32 R108, R56.reuse, R82, R108 ;  /* 0x00000052386c723c */ /* 0x040fe2000000186c */
[----:B------:R-:W1:Y:S07]  /*13190*/  LDSM.16.M88.4 R80, [R33+0x8000] ;  /* 0x008000002150783b */ /* 0x000e6e0000000200 */
        /* <DEDUP_REMOVED lines=24> */
[----:B--2---:R-:W-:Y:S05]  /*13320*/  HMMA.16816.F32 R88, R8, R4, R88 ;  /* 0x000000040858723c */ /* 0x004fea0000001858 */
[----:B------:R-:W-:-:S04]  /*13330*/  LOP3.LUT R5, R197, 0x1f0, RZ, 0xc0, !PT ;  /* 0x000001f0c5057812 */ /* 0x000fc800078ec0ff */
[----:B------:R-:W-:Y:S01]  /*13340*/  LOP3.LUT R0, R5, 0x7, R0, 0xf8, !PT ;  /* 0x0000000705007812 */ /* 0x000fe200078ef800 */
[----:B-1----:R-:W-:Y:S03]  /*13350*/  HMMA.16816.F32 R44, R8, R80, R44 ;  /* 0x00000050082c723c */ /* 0x002fe6000000182c */
[----:B------:R-:W-:-:S05]  /*13360*/  LEA R0, R215, R0, 0x6 ;  /* 0x00000000d7007211 */ /* 0x000fca00078e30ff */
[C---:B------:R-:W-:Y:S02]  /*13370*/  IMAD.IADD R224, R0.reuse, 0x1, R3 ;  /* 0x0000000100e07824 */ /* 0x040fe400078e0203 */
[----:B------:R-:W-:Y:S01]  /*13380*/  IMAD.IADD R225, R0, 0x1, R225 ;  /* 0x0000000100e17824 */ /* 0x000fe200078e02e1 */
[C---:B------:R-:W-:Y:S03]  /*13390*/  HMMA.16816.F32 R40, R8.reuse, R82, R40 ;  /* 0x000000520828723c */ /* 0x040fe60000001828 */
[C-C-:B------:R-:W-:Y:S02]  /*133a0*/  VIADDMNMX R218, R224.reuse, 0x1, R69.reuse, PT ;  /* 0x00000001e0da7846 */ /* 0x140fe40003800145 */
[----:B------:R-:W-:Y:S02]  /*133b0*/  VIMNMX R226, PT, PT, RZ, R225, !PT ;  /* 0x000000e1ffe27248 */ /* 0x000fe40007fe0100 */
[----:B------:R-:W-:Y:S01]  /*133c0*/  VIADDMNMX R224, R224, 0x9, R69, PT ;  /* 0x00000009e0e07846 */ /* 0x000fe20003800145 */
[----:B------:R-:W-:Y:S03]  /*133d0*/  HMMA.16816.F32 R36, R8, R76, R36 ;  /* 0x0000004c0824723c */ /* 0x000fe60000001824 */
        /* <DEDUP_REMOVED lines=28> */
.L_x_7413:
        /* <DEDUP_REMOVED lines=32> */
[----:B------:R-:W2:Y:S01]  /*137a0*/  LD.E.64 R10, desc[UR4][R132.64+0x20] ;  /* 0x00002004840a7980 */ /* 0x000ea2000c101b00 */
[----:B------:R-:W-:-:S09]  /*137b0*/  ISETP.GE.U32.AND P6, PT, R3, R4, PT ;  /* 0x000000040300720c */ /* 0x000fd20003fc6070 */
[----:B------:R-:W-:-:S04]  /*137c0*/  @P5 VIADD R5, R5, 0x1 ;  /* 0x0000000105055836 */ /* 0x000fc80000000000 */
        /* <DEDUP_REMOVED lines=25> */
.L_x_7414:
[----:B------:R-:W-:Y:S05]  /*13960*/  BSYNC.RECONVERGENT B0 ;  /* 0x0000000000007941 */ /* 0x000fea0003800200 */
.L_x_7412:
        /* <DEDUP_REMOVED lines=43> */
.L_x_7411:
[----:B------:R-:W-:Y:S05]  /*13c20*/  BSYNC.RECONVERGENT B1 ;  /* 0x0000000000017941 */ /* 0x000fea0003800200 */
.L_x_7410:
[----:B------:R-:W2:Y:S01]  /*13c30*/  LD.E R139, desc[UR4][R132.64+0xdc] ;  /* 0x0000dc04848b7980 */ /* 0x000ea2000c101900 */
[----:B------:R-:W-:-:S05]  /*13c40*/  IMAD.SHL.U32 R60, R198, 0x2, RZ ;  /* 0x00000002c63c7824 */ /* 0x000fca00078e00ff */
[----:B------:R-:W-:-:S05]  /*13c50*/  LOP3.LUT R60, R60, 0x6, RZ, 0xc0, !PT ;  /* 0x000000063c3c7812 */ /* 0x000fca00078ec0ff */
[----:B------:R-:W-:-:S04]  /*13c60*/  IMAD R33, R61, 0x80, R60 ;  /* 0x000000803d217824 */ /* 0x000fc800078e023c */
[C---:B------:R-:W-:Y:S01]  /*13c70*/  VIADD R163, R33.reuse, 0x8 ;  /* 0x0000000821a37836 */ /* 0x040fe20000000000 */
[C---:B------:R-:W-:Y:S01]  /*13c80*/  ISETP.GE.AND P3, PT, R33.reuse, R226, PT ;  /* 0x000000e22100720c */ /* 0x040fe20003f66270 */
[C---:B------:R-:W-:Y:S01]  /*13c90*/  VIADD R153, R33.reuse, 0x1 ;  /* 0x0000000121997836 */ /* 0x040fe20000000000 */
[C---:B------:R-:W-:Y:S01]  /*13ca0*/  ISETP.GE.AND P1, PT, R33.reuse, R218, PT ;  /* 0x000000da2100720c */ /* 0x040fe20003f26270 */
[----:B------:R-:W-:Y:S01]  /*13cb0*/  VIADD R149, R33, 0x10 ;  /* 0x0000001021957836 */ /* 0x000fe20000000000 */
[----:B-1----:R-:W-:Y:S02]  /*13cc0*/  FSEL R0, R44, -INF , P3 ;  /* 0xff8000002c007808 */ /* 0x002fe40001800000 */
[-C--:B------:R-:W-:Y:S01]  /*13cd0*/  ISETP.GE.AND P3, PT, R163, R226.reuse, PT ;  /* 0x000000e2a300720c */ /* 0x080fe20003f66270 */
[----:B------:R-:W-:Y:S01]  /*13ce0*/  VIADD R151, R33, 0x9 ;  /* 0x0000000921977836 */ /* 0x000fe20000000000 */
[----:B------:R-:W-:Y:S02]  /*13cf0*/  ISETP.GE.AND P0, PT, R153, R226, PT ;  /* 0x000000e29900720c */ /* 0x000fe40003f06270 */
[----:B------:R-:W-:Y:S01]  /*13d00*/  FSEL R0, R0, -INF , !P1 ;  /* 0xff80000000007808 */ /* 0x000fe20004800000 */
[----:B------:R-:W-:Y:S01]  /*13d10*/  VIADD R143, R33, 0x18 ;  /* 0x00000018218f7836 */ /* 0x000fe20000000000 */
[----:B------:R-:W-:-:S02]  /*13d20*/  ISETP.GE.AND P1, PT, R163, R218, PT ;  /* 0x000000daa300720c */ /* 0x000fc40003f26270 */
[----:B------:R-:W-:Y:S02]  /*13d30*/  FSEL R40, R40, -INF , P3 ;  /* 0xff80000028287808 */ /* 0x000fe40001800000 */
[----:B------:R-:W-:Y:S01]  /*13d40*/  ISETP.GE.AND P3, PT, R149, R226, PT ;  /* 0x000000e29500720c */ /* 0x000fe20003f66270 */
[----:B------:R-:W-:Y:S01]  /*13d50*/  VIADD R147, R33, 0x11 ;  /* 0x0000001121937836 */ /* 0x000fe20000000000 */
[----:B------:R-:W-:Y:S02]  /*13d60*/  ISETP.GE.AND P6, PT, R153, R218, PT ;  /* 0x000000da9900720c */ /* 0x000fe40003fc6270 */
[----:B------:R-:W-:Y:S02]  /*13d70*/  FSEL R3, R45, -INF , P0 ;  /* 0xff8000002d037808 */ /* 0x000fe40000000000 */
[----:B------:R-:W-:Y:S02]  /*13d80*/  ISETP.GE.AND P0, PT, R151, R226, PT ;  /* 0x000000e29700720c */ /* 0x000fe40003f06270 */
[----:B------:R-:W-:Y:S01]  /*13d90*/  FSEL R53, R40, -INF , !P1 ;  /* 0xff80000028357808 */ /* 0x000fe20004800000 */
        /* <DEDUP_REMOVED lines=8> */
[----:B------:R-:W-:-:S02]  /*13e20*/  ISETP.GE.AND P0, PT, R147, R226, PT ;  /* 0x000000e29300720c */ /* 0x000fc40003f06270 */
[----:B------:R-:W-:Y:S01]  /*13e30*/  FSEL R51, R36, -INF , !P1 ;  /* 0xff80000024337808 */ /* 0x000fe20004800000 */
        /* <DEDUP_REMOVED lines=108> */
[C---:B------:R-:W-:Y:S02]  /*14500*/  ISETP.GE.AND P2, PT, R33.reuse, R225, PT ;  /* 0x000000e12100720c */ /* 0x040fe40003f46270 */
[C---:B------:R-:W-:Y:S01]  /*14510*/  ISETP.GE.AND P5, PT, R33.reuse, R224, PT ;  /* 0x000000e02100720c */ /* 0x040fe20003fa6270 */
[----:B------:R-:W-:Y:S01]  /*14520*/  VIADD R33, R33, 0x79 ;  /* 0x0000007921217836 */ /* 0x000fe20000000000 */
        /* <DEDUP_REMOVED lines=9> */
[----:B------:R-:W-:Y:S02]  /*145c0*/  FMNMX3.FTZ R2, R2, R41, R51, !PT ;  /* 0x0000002902027276 */ /* 0x000fe40007810033 */
[-C--:B------:R-:W-:Y:S02]  /*145d0*/  ISETP.GE.AND P0, PT, R57, R226.reuse, PT ;  /* 0x000000e23900720c */ /* 0x080fe40003f06270 */
[----:B------:R-:W-:Y:S02]  /*145e0*/  FSEL R159, R88, -INF , !P1 ;  /* 0xff800000589f7808 */ /* 0x000fe40004800000 */
[----:B------:R-:W-:-:S02]  /*145f0*/  ISETP.GE.AND P1, PT, R33, R226, PT ;  /* 0x000000e22100720c */ /* 0x000fc40003f26270 */
[----:B------:R-:W-:Y:S02]  /*14600*/  FSEL R84, R84, -INF , P3 ;  /* 0xff80000054547808 */ /* 0x000fe40001800000 */
[-C--:B------:R-:W-:Y:S02]  /*14610*/  ISETP.GE.AND P3, PT, R55, R218.reuse, PT ;  /* 0x000000da3700720c */ /* 0x080fe40003f66270 */
[----:B------:R-:W-:Y:S02]  /*14620*/  FSEL R171, R93, -INF , !P6 ;  /* 0xff8000005dab7808 */ /* 0x000fe40007000000 */
[----:B------:R-:W-:Y:S02]  /*14630*/  FMNMX3.FTZ R2, R2, R49, R7, !PT ;  /* 0x0000003102027276 */ /* 0x000fe40007810007 */
[----:B------:R-:W-:Y:S02]  /*14640*/  ISETP.GE.AND P6, PT, R57, R218, PT ;  /* 0x000000da3900720c */ /* 0x000fe40003fc6270 */
[----:B------:R-:W-:-:S02]  /*14650*/  FSEL R89, R89, -INF , P0 ;  /* 0xff80000059597808 */ /* 0x000fc40000000000 */
[----:B------:R-:W-:Y:S02]  /*14660*/  FSEL R85, R85, -INF , P1 ;  /* 0xff80000055557808 */ /* 0x000fe40000800000 */
[-C--:B------:R-:W-:Y:S02]  /*14670*/  ISETP.GE.AND P0, PT, R153, R225.reuse, PT ;  /* 0x000000e19900720c */ /* 0x080fe40003f06270 */
[----:B------:R-:W-:Y:S02]  /*14680*/  ISETP.GE.AND P1, PT, R33, R218, PT ;  /* 0x000000da2100720c */ /* 0x000fe40003f26270 */
[----:B------:R-:W-:Y:S02]  /*14690*/  FSEL R155, R84, -INF , !P3 ;  /* 0xff800000549b7808 */ /* 0x000fe40005800000 */
[----:B------:R-:W-:Y:S02]  /*146a0*/  ISETP.GE.AND P3, PT, R163, R225, PT ;  /* 0x000000e1a300720c */ /* 0x000fe40003f66270 */
[----:B------:R-:W-:-:S02]  /*146b0*/  FMNMX3.FTZ R2, R2, R5, R45, !PT ;  /* 0x0000000502027276 */ /* 0x000fc4000781002d */
[----:B------:R-:W-:Y:S02]  /*146c0*/  FSEL R157, R89, -INF , !P6 ;  /* 0xff800000599d7808 */ /* 0x000fe40007000000 */
[----:B------:R-:W-:Y:S02]  /*146d0*/  ISETP.GE.AND P6, PT, R153, R224, PT ;  /* 0x000000e09900720c */ /* 0x000fe40003fc6270 */
[----:B------:R-:W-:Y:S02]  /*146e0*/  FSEL R4, R46, -INF , P2 ;  /* 0xff8000002e047808 */ /* 0x000fe40001000000 */
[----:B------:R-:W-:Y:S02]  /*146f0*/  FSEL R153, R85, -INF , !P1 ;  /* 0xff80000055997808 */ /* 0x000fe40004800000 */
[----:B------:R-:W-:Y:S02]  /*14700*/  ISETP.GE.AND P2, PT, R151, R225, PT ;  /* 0x000000e19700720c */ /* 0x000fe40003f46270 */
[----:B------:R-:W-:-:S02]  /*14710*/  FSEL R47, R47, -INF , P0 ;  /* 0xff8000002f2f7808 */ /* 0x000fc40000000000 */
[----:B------:R-:W-:Y:S02]  /*14720*/  ISETP.GE.AND P1, PT, R163, R224, PT ;  /* 0x000000e0a300720c */ /* 0x000fe40003f26270 */
[----:B------:R-:W-:Y:S02]  /*14730*/  FSEL R42, R42, -INF , P3 ;  /* 0xff8000002a2a7808 */ /* 0x000fe40001800000 */
[----:B------:R-:W-:Y:S02]  /*14740*/  FMNMX3.FTZ R2, R2, R145, R29, !PT ;  /* 0x0000009102027276 */ /* 0x000fe4000781001d */
[----:B------:R-:W-:Y:S02]  /*14750*/  ISETP.GE.AND P0, PT, R149, R225, PT ;  /* 0x000000e19500720c */ /* 0x000fe40003f06270 */
[----:B------:R-:W-:Y:S02]  /*14760*/  FSEL R4, R4, -INF , !P5 ;  /* 0xff80000004047808 */ /* 0x000fe40006800000 */
[----:B------:R-:W-:-:S02]  /*14770*/  FSEL R21, R43, -INF , P2 ;  /* 0xff8000002b157808 */ /* 0x000fc40001000000 */
[----:B------:R-:W-:Y:S02]  /*14780*/  FSEL R85, R47, -INF , !P6 ;  /* 0xff8000002f557808 */ /* 0x000fe40007000000 */
[-C--:B------:R-:W-:Y:S02]  /*14790*/  ISETP.GE.AND P5, PT, R151, R224.reuse, PT ;  /* 0x000000e09700720c */ /* 0x080fe40003fa6270 */
[----:B------:R-:W-:Y:S02]  /*147a0*/  ISETP.GE.AND P2, PT, R147, R225, PT ;  /* 0x000000e19300720c */ /* 0x000fe40003f46270 */
[----:B------:R-:W-:Y:S02]  /*147b0*/  FSEL R47, R42, -INF , !P1 ;  /* 0xff8000002a2f7808 */ /* 0x000fe40004800000 */
[----:B------:R-:W-:Y:S02]  /*147c0*/  FMNMX3.FTZ R2, R2, R25, R35, !PT ;  /* 0x0000001902027276 */ /* 0x000fe40007810023 */
[----:B------:R-:W-:-:S02]  /*147d0*/  ISETP.GE.AND P3, PT, R149, R224, PT ;  /* 0x000000e09500720c */ /* 0x000fc40003f66270 */
[-C--:B------:R-:W-:Y:S02]  /*147e0*/  ISETP.GE.AND P1, PT, R143, R225.reuse, PT ;  /* 0x000000e18f00720c */ /* 0x080fe40003f26270 */
[----:B------:R-:W-:Y:S02]  /*147f0*/  FSEL R17, R38, -INF , P0 ;  /* 0xff80000026117808 */ /* 0x000fe40000000000 */
[----:B------:R-:W-:Y:S02]  /*14800*/  ISETP.GE.AND P0, PT, R141, R225, PT ;  /* 0x000000e18d00720c */ /* 0x000fe40003f06270 */
[----:B------:R-:W-:Y:S02]  /*14810*/  ISETP.GE.AND P6, PT, R147, R224, PT ;  /* 0x000000e09300720c */ /* 0x000fe40003fc6270 */
[----:B------:R-:W-:Y:S02]  /*14820*/  FSEL R21, R21, -INF , !P5 ;  /* 0xff80000015157808 */ /* 0x000fe40006800000 */
[----:B------:R-:W-:-:S02]  /*14830*/  FSEL R13, R39, -INF , P2 ;  /* 0xff800000270d7808 */ /* 0x000fc40001000000 */
[----:B------:R-:W-:Y:S02]  /*14840*/  FMNMX3.FTZ R2, R2, R241, R237, !PT ;  /* 0x000000f102027276 */ /* 0x000fe400078100ed */
[----:B------:R-:W-:Y:S02]  /*14850*/  ISETP.GE.AND P5, PT, R143, R224, PT ;  /* 0x000000e08f00720c */ /* 0x000fe40003fa6270 */
[----:B------:R-:W-:Y:S02]  /*14860*/  FSEL R17, R17, -INF , !P3 ;  /* 0xff80000011117808 */ /* 0x000fe40005800000 */
[----:B------:R-:W-:Y:S02]  /*14870*/  ISETP.GE.AND P2, PT, R11, R225, PT ;  /* 0x000000e10b00720c */ /* 0x000fe40003f46270 */
[----:B------:R-:W-:Y:S02]  /*14880*/  FSEL R30, R30, -INF , P1 ;  /* 0xff8000001e1e7808 */ /* 0x000fe40000800000 */
[----:B------:R-:W-:-:S02]  /*14890*/  FMNMX3.FTZ R6, R4, R85, R47, !PT ;  /* 0x0000005504067276 */ /* 0x000fc4000781002f */
[----:B------:R-:W-:Y:S02]  /*148a0*/  FSEL R31, R31, -INF , P0 ;  /* 0xff8000001f1f7808 */ /* 0x000fe40000000000 */
[----:B------:R-:W-:Y:S02]  /*148b0*/  ISETP.GE.AND P0, PT, R9, R225, PT ;  /* 0x000000e10900720c */ /* 0x000fe40003f06270 */
[-C--:B------:R-:W-:Y:S02]  /*148c0*/  ISETP.GE.AND P3, PT, R141, R224.reuse, PT ;  /* 0x000000e08d00720c */ /* 0x080fe40003f66270 */
[----:B------:R-:W-:Y:S02]  /*148d0*/  ISETP.GE.AND P1, PT, R11, R224, PT ;  /* 0x000000e00b00720c */ /* 0x000fe40003f26270 */
[----:B------:R-:W-:Y:S02]  /*148e0*/  FSEL R13, R13, -INF , !P6 ;  /* 0xff8000000d0d7808 */ /* 0x000fe40007000000 */
[----:B------:R-:W-:-:S02]  /*148f0*/  FMNMX3.FTZ R2, R2, R161, R229, !PT ;  /* 0x000000a102027276 */ /* 0x000fc400078100e5 */
[----:B------:R-:W-:Y:S02]  /*14900*/  FSEL R11, R30, -INF , !P5 ;  /* 0xff8000001e0b7808 */ /* 0x000fe40006800000 */
[----:B------:R-:W-:Y:S02]  /*14910*/  ISETP.GE.AND P6, PT, R131, R225, PT ;  /* 0x000000e18300720c */ /* 0x000fe40003fc6270 */
[----:B------:R-:W-:Y:S02]  /*14920*/  FSEL R26, R26, -INF , P2 ;  /* 0xff8000001a1a7808 */ /* 0x000fe40001000000 */
[----:B------:R-:W-:Y:S02]  /*14930*/  FMNMX3.FTZ R6, R6, R21, R17, !PT ;  /* 0x0000001506067276 */ /* 0x000fe40007810011 */
[----:B------:R-:W-:Y:S02]  /*14940*/  ISETP.GE.AND P2, PT, R129, R225, PT ;  /* 0x000000e18100720c */ /* 0x000fe40003f46270 */
[----:B------:R-:W-:-:S02]  /*14950*/  ISETP.GE.AND P5, PT, R9, R224, PT ;  /* 0x000000e00900720c */ /* 0x000fc40003fa6270 */
[----:B------:R-:W-:Y:S02]  /*14960*/  FSEL R27, R27, -INF , P0 ;  /* 0xff8000001b1b7808 */ /* 0x000fe40000000000 */
[----:B------:R-:W-:Y:S02]  /*14970*/  FSEL R9, R31, -INF , !P3 ;  /* 0xff8000001f097808 */ /* 0x000fe40005800000 */
[----:B------:R-:W-:Y:S02]  /*14980*/  FMNMX3.FTZ R2, R2, R179, R189, !PT ;  /* 0x000000b302027276 */ /* 0x000fe400078100bd */
        /* <DEDUP_REMOVED lines=8> */
[----:B------:R-:W-:-:S02]  /*14a10*/  ISETP.GE.AND P2, PT, R125, R225, PT ;  /* 0x000000e17d00720c */ /* 0x000fc40003f46270 */
[----:B------:R-:W-:Y:S02]  /*14a20*/  ISETP.GE.AND P5, PT, R123, R225, PT ;  /* 0x000000e17b00720c */ /* 0x000fe40003fa6270 */
[----:B------:R-:W-:Y:S02]  /*14a30*/  FMNMX3.FTZ R2, R2, R181, R211, !PT ;  /* 0x000000b502027276 */ /* 0x000fe400078100d3 */
[----:B------:R-:W-:Y:S02]  /*14a40*/  ISETP.GE.AND P6, PT, R127, R224, PT ;  /* 0x000000e07f00720c */ /* 0x000fe40003fc6270 */
[----:B------:R-:W-:Y:S02]  /*14a50*/  FSEL R37, R22, -INF , !P3 ;  /* 0xff80000016257808 */ /* 0x000fe40005800000 */
[----:B------:R-:W-:Y:S02]  /*14a60*/  FSEL R18, R18, -INF , P0 ;  /* 0xff80000012127808 */ /* 0x000fe40000000000 */
[----:B------:R-:W-:-:S02]  /*14a70*/  FMNMX3.FTZ R6, R6, R9, R43, !PT ;  /* 0x0000000906067276 */ /* 0x000fc4000781002b */
[----:B------:R-:W-:Y:S02]  /*14a80*/  FSEL R247, R23, -INF , !P1 ;  /* 0xff80000017f77808 */ /* 0x000fe40004800000 */
[----:B------:R-:W-:Y:S02]  /*14a90*/  ISETP.GE.AND P1, PT, R121, R225, PT ;  /* 0x000000e17900720c */ /* 0x000fe40003f26270 */
[----:B------:R-:W-:Y:S02]  /*14aa0*/  ISETP.GE.AND P0, PT, R123, R224, PT ;  /* 0x000000e07b00720c */ /* 0x000fe40003f06270 */
[----:B------:R-:W-:Y:S02]  /*14ab0*/  FSEL R19, R19, -INF , P2 ;  /* 0xff80000013137808 */ /* 0x000fe40001000000 */
[----:B------:R-:W-:Y:S02]  /*14ac0*/  FSEL R14, R14, -INF , P5 ;  /* 0xff8000000e0e7808 */ /* 0x000fe40002800000 */
[----:B------:R-:W-:-:S02]  /*14ad0*/  FMNMX3.FTZ R2, R2, R205, R203, !PT ;  /* 0x000000cd02027276 */ /* 0x000fc400078100cb */
[-C--:B------:R-:W-:Y:S02]  /*14ae0*/  ISETP.GE.AND P3, PT, R125, R224.reuse, PT ;  /* 0x000000e07d00720c */ /* 0x080fe40003f66270 */
[----:B------:R-:W-:Y:S02]  /*14af0*/  FSEL R245, R18, -INF , !P6 ;  /* 0xff80000012f57808 */ /* 0x000fe40007000000 */
[----:B------:R-:W-:Y:S02]  /*14b00*/  ISETP.GE.AND P2, PT, R119, R225, PT ;  /* 0x000000e17700720c */ /* 0x000fe40003f46270 */
[----:B------:R-:W-:Y:S02]  /*14b10*/  FMNMX3.FTZ R6, R6, R27, R37, !PT ;  /* 0x0000001b06067276 */ /* 0x000fe40007810025 */
[----:B------:R-:W-:Y:S02]  /*14b20*/  FSEL R15, R15, -INF , P1 ;  /* 0xff8000000f0f7808 */ /* 0x000fe40000800000 */
[----:B------:R-:W-:-:S02]  /*14b30*/  ISETP.GE.AND P6, PT, R121, R224, PT ;  /* 0x000000e07900720c */ /* 0x000fc40003fc6270 */
[----:B------:R-:W-:Y:S02]  /*14b40*/  ISETP.GE.AND P1, PT, R117, R225, PT ;  /* 0x000000e17500720c */ /* 0x000fe40003f26270 */
        /* <DEDUP_REMOVED lines=8> */
[----:B------:R-:W-:Y:S02]  /*14bd0*/  FSEL R235, R15, -INF , !P6 ;  /* 0xff8000000feb7808 */ /* 0x000fe40007000000 */
[----:B------:R-:W-:Y:S02]  /*14be0*/  ISETP.GE.AND P2, PT, R81, R225, PT ;  /* 0x000000e15100720c */ /* 0x000fe40003f46270 */
[----:B------:R-:W-:-:S02]  /*14bf0*/  FSEL R115, R115, -INF , P1 ;  /* 0xff80000073737808 */ /* 0x000fc40000800000 */
[----:B------:R-:W-:Y:S02]  /*14c00*/  FMNMX3.FTZ R2, R2, R175, R173, !PT ;  /* 0x000000af02027276 */ /* 0x000fe400078100ad */
[----:B------:R-:W-:Y:S02]  /*14c10*/  ISETP.GE.AND P6, PT, R83, R224, PT ;  /* 0x000000e05300720c */ /* 0x000fe40003fc6270 */
[----:B------:R-:W-:Y:S02]  /*14c20*/  FSEL R233, R114, -INF , !P5 ;  /* 0xff80000072e97808 */ /* 0x000fe40006800000 */
[----:B------:R-:W-:Y:S02]  /*14c30*/  ISETP.GE.AND P1, PT, R79, R225, PT ;  /* 0x000000e14f00720c */ /* 0x000fe40003f26270 */
[----:B------:R-:W-:Y:S02]  /*14c40*/  FSEL R110, R110, -INF , P0 ;  /* 0xff8000006e6e7808 */ /* 0x000fe40000000000 */
[----:B------:R-:W-:-:S02]  /*14c50*/  FMNMX3.FTZ R6, R6, R243, R239, !PT ;  /* 0x000000f306067276 */ /* 0x000fc400078100ef */
[-C--:B------:R-:W-:Y:S02]  /*14c60*/  ISETP.GE.AND P5, PT, R81, R224.reuse, PT ;  /* 0x000000e05100720c */ /* 0x080fe40003fa6270 */
[----:B------:R-:W-:Y:S02]  /*14c70*/  FSEL R231, R115, -INF , !P3 ;  /* 0xff80000073e77808 */ /* 0x000fe40005800000 */
[----:B------:R-:W-:Y:S02]  /*14c80*/  ISETP.GE.AND P0, PT, R77, R225, PT ;  /* 0x000000e14d00720c */ /* 0x000fe40003f06270 */
[----:B------:R-:W-:Y:S02]  /*14c90*/  FSEL R111, R111, -INF , P2 ;  /* 0xff8000006f6f7808 */ /* 0x000fe40001000000 */
[----:B------:R-:W-:Y:S02]  /*14ca0*/  FMNMX3.FTZ R2, R2, R171, R159, !PT ;  /* 0x000000ab02027276 */ /* 0x000fe4000781009f */
[----:B------:R-:W-:-:S02]  /*14cb0*/  ISETP.GE.AND P3, PT, R79, R224, PT ;  /* 0x000000e04f00720c */ /* 0x000fc40003f66270 */
[----:B------:R-:W-:Y:S02]  /*14cc0*/  FSEL R227, R110, -INF , !P6 ;  /* 0xff8000006ee37808 */ /* 0x000fe40007000000 */
[----:B------:R-:W-:Y:S02]  /*14cd0*/  ISETP.GE.AND P2, PT, R75, R225, PT ;  /* 0x000000e14b00720c */ /* 0x000fe40003f46270 */
[----:B------:R-:W-:Y:S02]  /*14ce0*/  FSEL R106, R106, -INF , P1 ;  /* 0xff8000006a6a7808 */ /* 0x000fe40000800000 */
[----:B------:R-:W-:Y:S02]  /*14cf0*/  FMNMX3.FTZ R6, R6, R235, R233, !PT ;  /* 0x000000eb06067276 */ /* 0x000fe400078100e9 */
[----:B------:R-:W-:Y:S02]  /*14d00*/  ISETP.GE.AND P6, PT, R77, R224, PT ;  /* 0x000000e04d00720c */ /* 0x000fe40003fc6270 */
[----:B------:R-:W-:-:S02]  /*14d10*/  FSEL R193, R111, -INF , !P5 ;  /* 0xff8000006fc17808 */ /* 0x000fc40006800000 */
[----:B------:R-:W-:Y:S02]  /*14d20*/  ISETP.GE.AND P1, PT, R73, R225, PT ;  /* 0x000000e14900720c */ /* 0x000fe40003f26270 */
[----:B------:R-:W-:Y:S02]  /*14d30*/  FSEL R107, R107, -INF , P0 ;  /* 0xff8000006b6b7808 */ /* 0x000fe40000000000 */
        /* <DEDUP_REMOVED lines=10> */
[----:B------:R-:W-:Y:S02]  /*14de0*/  FMNMX.FTZ R2, R153, R2, !PT ;  /* 0x0000000299027209 */ /* 0x000fe40007810000 */
[-C--:B------:R-:W-:Y:S02]  /*14df0*/  ISETP.GE.AND P6, PT, R71, R224.reuse, PT ;  /* 0x000000e04700720c */ /* 0x080fe40003fc6270 */
[----:B------:R-:W-:Y:S02]  /*14e00*/  FSEL R185, R102, -INF , !P5 ;  /* 0xff80000066b97808 */ /* 0x000fe40006800000 */
[----:B------:R-:W-:Y:S02]  /*14e10*/  ISETP.GE.AND P1, PT, R67, R225, PT ;  /* 0x000000e14300720c */ /* 0x000fe40003f26270 */
[----:B------:R-:W-:Y:S02]  /*14e20*/  FSEL R98, R98, -INF , P0 ;  /* 0xff80000062627808 */ /* 0x000fe40000000000 */
[----:B------:R-:W-:Y:S01]  /*14e30*/  FMNMX3.FTZ R6, R6, R193, R191, !PT ;  /* 0x000000c106067276 */ /* 0x000fe200078100bf */
[----:B------:R-:W1:Y:S01]  /*14e40*/  SHFL.BFLY PT, R15, R2, 0x2, 0x1f ;  /* 0x0c401f00020f7f89 */ /* 0x000e6200000e0000 */
        /* <DEDUP_REMOVED lines=8> */
[----:B------:R-:W-:Y:S02]  /*14ed0*/  FMNMX3.FTZ R6, R6, R187, R185, !PT ;  /* 0x000000bb06067276 */ /* 0x000fe400078100b9 */
[----:B------:R-:W-:Y:S02]  /*14ee0*/  FSEL R167, R99, -INF , !P5 ;  /* 0xff80000063a77808 */ /* 0x000fe40006800000 */
[----:B------:R-:W-:Y:S02]  /*14ef0*/  ISETP.GE.AND P1, PT, R57, R225, PT ;  /* 0x000000e13900720c */ /* 0x000fe40003f26270 */
[----:B------:R-:W-:Y:S02]  /*14f00*/  FSEL R95, R95, -INF , P0 ;  /* 0xff8000005f5f7808 */ /* 0x000fe40000000000 */
[----:B------:R-:W-:-:S02]  /*14f10*/  ISETP.GE.AND P6, PT, R65, R224, PT ;  /* 0x000000e04100720c */ /* 0x000fc40003fc6270 */
[----:B------:R-:W-:Y:S02]  /*14f20*/  ISETP.GE.AND P5, PT, R59, R224, PT ;  /* 0x000000e03b00720c */ /* 0x000fe40003fa6270 */
[----:B------:R-:W-:Y:S02]  /*14f30*/  FSEL R165, R94, -INF , !P3 ;  /* 0xff8000005ea57808 */ /* 0x000fe40005800000 */
[----:B------:R-:W-:Y:S02]  /*14f40*/  ISETP.GE.AND P0, PT, R55, R225, PT ;  /* 0x000000e13700720c */ /* 0x000fe40003f06270 */
[----:B------:R-:W-:Y:S02]  /*14f50*/  FSEL R90, R90, -INF , P2 ;  /* 0xff8000005a5a7808 */ /* 0x000fe40001000000 */
[----:B------:R-:W-:Y:S02]  /*14f60*/  FMNMX3.FTZ R6, R6, R183, R169, !PT ;  /* 0x000000b706067276 */ /* 0x000fe400078100a9 */
[----:B------:R-:W-:-:S02]  /*14f70*/  FSEL R91, R91, -INF , P1 ;  /* 0xff8000005b5b7808 */ /* 0x000fc40000800000 */
[-C--:B------:R-:W-:Y:S02]  /*14f80*/  ISETP.GE.AND P3, PT, R57, R224.reuse, PT ;  /* 0x000000e03900720c */ /* 0x080fe40003f66270 */
[----:B------:R-:W-:Y:S02]  /*14f90*/  ISETP.GE.AND P2, PT, R55, R224, PT ;  /* 0x000000e03700720c */ /* 0x000fe40003f46270 */
[----:B------:R-:W-:Y:S02]  /*14fa0*/  FSEL R163, R95, -INF , !P6 ;  /* 0xff8000005fa37808 */ /* 0x000fe40007000000 */
[----:B------:R-:W-:Y:S02]  /*14fb0*/  ISETP.GE.AND P1, PT, R33, R225, PT ;  /* 0x000000e12100720c */ /* 0x000fe40003f26270 */
[----:B------:R-:W-:Y:S02]  /*14fc0*/  FSEL R86, R86, -INF , P0 ;  /* 0xff80000056567808 */ /* 0x000fe40000000000 */
[----:B------:R-:W-:-:S02]  /*14fd0*/  FSEL R151, R90, -INF , !P5 ;  /* 0xff8000005a977808 */ /* 0x000fc40006800000 */
[----:B------:R-:W-:Y:S02]  /*14fe0*/  FMNMX3.FTZ R6, R6, R167, R165, !PT ;  /* 0x000000a706067276 */ /* 0x000fe400078100a5 */
[----:B------:R-:W-:Y:S02]  /*14ff0*/  ISETP.GE.AND P6, PT, R33, R224, PT ;  /* 0x000000e02100720c */ /* 0x000fe40003fc6270 */
[----:B------:R-:W-:Y:S02]  /*15000*/  FSEL R87, R87, -INF , P1 ;  /* 0xff80000057577808 */ /* 0x000fe40000800000 */
[----:B------:R-:W-:Y:S02]  /*15010*/  FSEL R149, R91, -INF , !P3 ;  /* 0xff8000005b957808 */ /* 0x000fe40005800000 */
[----:B------:R-:W-:Y:S02]  /*15020*/  FSEL R143, R86, -INF , !P2 ;  /* 0xff800000568f7808 */ /* 0x000fe40005000000 */
[----:B------:R-:W-:-:S02]  /*15030*/  FMNMX3.FTZ R6, R6, R163, R151, !PT ;  /* 0x000000a306067276 */ /* 0x000fc40007810097 */
        /* <DEDUP_REMOVED lines=11> */
[----:B------:R-:W-:Y:S01]  /*150f0*/  FSEL R140, R140, RZ, P0 ;  /* 0x000000ff8c8c7208 */ /* 0x000fe20000000000 */
[----:B------:R-:W-:-:S04]  /*15100*/  IMAD.SHL.U32 R196, R198, 0x8, RZ ;  /* 0x00000008c6c47824 */ /* 0x000fc800078e00ff */
[-CC-:B------:R-:W-:Y:S01]  /*15110*/  FFMA.FTZ R65, R0, R139.reuse, -R140.reuse ;  /* 0x0000008b00417223 */ /* 0x180fe2000001088c */
[----:B------:R-:W-:Y:S01]  /*15120*/  LOP3.LUT R0, R32, 0x1c0, RZ, 0xc0, !PT ;  /* 0x000001c020007812 */ /* 0x000fe200078ec0ff */
[----:B------:R-:W-:-:S03]  /*15130*/  FFMA.FTZ R58, R3, R139, -R140 ;  /* 0x0000008b033a7223 */ /* 0x000fc6000001088c */
[----:B------:R-:W-:Y:S02]  /*15140*/  LOP3.LUT R33, R0, 0x8, R197, 0xf8, !PT ;  /* 0x0000000800217812 */ /* 0x000fe400078ef8c5 */
[----:B-1----:R-:W-:Y:S02]  /*15150*/  FMNMX.FTZ R3, R15, R2, !PT ;  /* 0x000000020f037209 */ /* 0x002fe40007810000 */
[----:B------:R-:W-:Y:S02]  /*15160*/  LOP3.LUT R0, R196, 0x38, RZ, 0xc0, !PT ;  /* 0x00000038c4007812 */ /* 0x000fe400078ec0ff */
[----:B------:R-:W-:Y:S01]  /*15170*/  FSETP.NEU.FTZ.AND P0, PT, R3, -INF , PT ;  /* 0xff8000000300780b */ /* 0x000fe20003f1d000 */
[----:B------:R-:W-:Y:S01]  /*15180*/  FMUL.FTZ R64, R139, R3 ;  /* 0x000000038b407220 */ /* 0x000fe20000410000 */
[----:B------:R-:W-:-:S04]  /*15190*/  LOP3.LUT R33, R33, R0, RZ, 0x3c, !PT ;  /* 0x0000000021217212 */ /* 0x000fc800078e3cff */
[----:B------:R-:W-:Y:S02]  /*151a0*/  FSEL R64, R64, RZ, P0 ;  /* 0x000000ff40407208 */ /* 0x000fe40000000000 */
[----:B------:R-:W-:Y:S02]  /*151b0*/  LOP3.LUT R2, R33, 0x200, R32, 0xf8, !PT ;  /* 0x0000020021027812 */ /* 0x000fe400078ef820 */
[----:B------:R-:W-:Y:S02]  /*151c0*/  ISETP.NE.AND P0, PT, R34, RZ, PT ;  /* 0x000000ff2200720c */ /* 0x000fe40003f05270 */
[----:B------:R-:W-:Y:S01]  /*151d0*/  LEA R67, R2, UR6, 0x1 ;  /* 0x0000000602437c11 */ /* 0x000fe2000f8e08ff */
[-C--:B------:R-:W-:Y:S01]  /*151e0*/  FFMA.FTZ R59, R4, R139.reuse, -R64 ;  /* 0x0000008b043b7223 */ /* 0x080fe20000010840 */
[----:B------:R-:W-:-:S03]  /*151f0*/  FFMA.FTZ R54, R41, R139, -R140 ;  /* 0x0000008b29367223 */ /* 0x000fc6000001088c */
[C---:B------:R-:W-:Y:S01]  /*15200*/  VIADD R4, R67.reuse, 0xc000 ;  /* 0x0000c00043047836 */ /* 0x040fe20000000000 */
[----:B------:R-:W1:Y:S01]  /*15210*/  LDSM.16.MT88.4 R124, [R67+0xc000] ;  /* 0x00c00000437c783b */ /* 0x000e620000004200 */
[----:B------:R-:W-:Y:S02]  /*15220*/  VIADD R41, R67, 0xc040 ;  /* 0x0000c04043297836 */ /* 0x000fe40000000000 */
[-C--:B------:R-:W-:Y:S01]  /*15230*/  FFMA.FTZ R57, R53, R139.reuse, -R140 ;  /* 0x0000008b35397223 */ /* 0x080fe2000001088c */
[-CC-:B------:R-:W-:Y:S01]  /*15240*/  FFMA.FTZ R56, R85, R139.reuse, -R64.reuse ;  /* 0x0000008b55387223 */ /* 0x180fe20000010840 */
[-CC-:B------:R-:W-:Y:S01]  /*15250*/  FFMA.FTZ R55, R47, R139.reuse, -R64.reuse ;  /* 0x0000008b2f377223 */ /* 0x180fe20000010840 */
[----:B------:R-:W-:Y:S02]  /*15260*/  @P0 VIADD R41, R4, 0xffffffc0 ;  /* 0xffffffc004290836 */ /* 0x000fe40000000000 */
[----:B------:R-:W-:Y:S01]  /*15270*/  FFMA.FTZ R52, R21, R139, -R64 ;  /* 0x0000008b15347223 */ /* 0x000fe20000010840 */
[----:B------:R-:W-:-:S02]  /*15280*/  IMAD.IADD R66, R62, 0x1, R67 ;  /* 0x000000013e427824 */ /* 0x000fc400078e0243 */
[-CC-:B------:R-:W-:Y:S01]  /*15290*/  FFMA.FTZ R50, R49, R139.reuse, -R140.reuse ;  /* 0x0000008b31327223 */ /* 0x180fe2000001088c */
[----:B------:R-:W-:Y:S01]  /*152a0*/  IMAD.IADD R34, R62, 0x1, R41 ;  /* 0x000000013e227824 */ /* 0x000fe200078e0229 */
[----:B------:R-:W-:Y:S01]  /*152b0*/  LDSM.16.MT88.4 R108, [R41] ;  /* 0x00000000296c783b */ /* 0x000fe20000004200 */
[-CC-:B------:R-:W-:Y:S01]  /*152c0*/  FFMA.FTZ R49, R7, R139.reuse, -R140.reuse ;  /* 0x0000008b07317223 */ /* 0x180fe2000001088c */
[-C--:B------:R-:W-:Y:S02]  /*152d0*/  FFMA.FTZ R46, R5, R139.reuse, -R140 ;  /* 0x0000008b052e7223 */ /* 0x080fe4000001088c */
[----:B------:R-:W2:Y:S04]  /*152e0*/  LDSM.16.MT88.4 R116, [R66+0xc000] ;  /* 0x00c000004274783b */ /* 0x000ea80000004200 */
[----:B------:R-:W3:Y:S04]  /*152f0*/  LDSM.16.MT88.4 R84, [R66+0x10000] ;  /* 0x010000004254783b */ /* 0x000ee80000004200 */
[----:B------:R-:W4:Y:S04]  /*15300*/  LDSM.16.MT88.4 R100, [R34] ;  /* 0x000000002264783b */ /* 0x000f280000004200 */
[----:B------:R-:W5:Y:S04]  /*15310*/  LDSM.16.MT88.4 R92, [R67+0x10000] ;  /* 0x01000000435c783b */ /* 0x000f680000004200 */
        /* <DEDUP_REMOVED lines=8> */
[----:B------:R-:W-:Y:S08]  /*153a0*/  MUFU.EX2 R59, R59 ;  /* 0x0000003b003b7308 */ /* 0x000ff00000000800 */
[----:B------:R-:W2:Y:S08]  /*153b0*/  MUFU.EX2 R57, R57 ;  /* 0x0000003900397308 */ /* 0x000eb00000000800 */
        /* <DEDUP_REMOVED lines=42> */
[C---:B------:R-:W-:Y:S01]  /*15660*/  HMMA.16816.F32 R124, R4.reuse, R10, R124 ;  /* 0x0000000a047c723c */ /* 0x040fe2000000187c */
[----:B------:R-:W1:Y:S02]  /*15670*/  LDSM.16.MT88.4 R8, [R34+0x4800] ;  /* 0x004800002208783b */ /* 0x000e640000004200 */
        /* <DEDUP_REMOVED lines=10> */
[C---:B---3--:R-:W-:Y:S08]  /*15720*/  HMMA.16816.F32 R112, R4.reuse, R12, R112 ;  /* 0x0000000c0470723c */ /* 0x048ff00000001870 */
[----:B------:R-:W-:Y:S01]  /*15730*/  HMMA.16816.F32 R108, R4, R14, R108 ;  /* 0x0000000e046c723c */ /* 0x000fe2000000186c */
[----:B------:R-:W3:Y:S02]  /*15740*/  LDSM.16.MT88.4 R12, [R66+0x11000] ;  /* 0x01100000420c783b */ /* 0x000ee40000004200 */
[-CC-:B------:R-:W-:Y:S01]  /*15750*/  FFMA.FTZ R45, R45, R139.reuse, -R140.reuse ;  /* 0x0000008b2d2d7223 */ /* 0x180fe2000001088c */
[-C--:B------:R-:W-:Y:S01]  /*15760*/  FFMA.FTZ R38, R25, R139.reuse, -R140 ;  /* 0x0000008b19267223 */ /* 0x080fe2000001088c */
[-CC-:B------:R-:W-:Y:S01]  /*15770*/  FFMA.FTZ R43, R43, R139.reuse, -R64.reuse ;  /* 0x0000008b2b2b7223 */ /* 0x180fe20000010840 */
[----:B------:R-:W-:-:S02]  /*15780*/  FFMA.FTZ R40, R27, R139, -R64 ;  /* 0x0000008b1b287223 */ /* 0x000fc40000010840 */
[----:B-1----:R-:W-:Y:S03]  /*15790*/  HMMA.16816.F32 R72, R4, R8, R72 ;  /* 0x000000080448723c */ /* 0x002fe60000001848 */
[-CC-:B------:R-:W-:Y:S01]  /*157a0*/  FFMA.FTZ R37, R37, R139.reuse, -R64.reuse ;  /* 0x0000008b25257223 */ /* 0x180fe20000010840 */
[----:B------:R-:W-:-:S04]  /*157b0*/  FFMA.FTZ R36, R247, R139, -R64 ;  /* 0x0000008bf7247223 */ /* 0x000fc80000010840 */
[C---:B------:R-:W-:Y:S01]  /*157c0*/  HMMA.16816.F32 R68, R4.reuse, R10, R68 ;  /* 0x0000000a0444723c */ /* 0x040fe20000001844 */
[----:B------:R-:W1:Y:S01]  /*157d0*/  LDSM.16.MT88.4 R8, [R34+0x1000] ;  /* 0x001000002208783b */ /* 0x000e620000004200 */
[----:B------:R-:W-:Y:S03]  /*157e0*/  MUFU.EX2 R45, R45 ;  /* 0x0000002d002d7308 */ /* 0x000fe60000000800 */
[----:B------:R-:W-:Y:S05]  /*157f0*/  LDSM.16.MT88.4 R24, [R66+0xd000] ;  /* 0x00d000004218783b */ /* 0x000fea0000004200 */
[----:B------:R-:W4:Y:S08]  /*15800*/  MUFU.EX2 R42, R42 ;  /* 0x0000002a002a7308 */ /* 0x000f300000000800 */
[----:B------:R-:W-:Y:S08]  /*15810*/  MUFU.EX2 R39, R39 ;  /* 0x0000002700277308 */ /* 0x000ff00000000800 */
[----:B------:R-:W-:Y:S08]  /*15820*/  MUFU.EX2 R38, R38 ;  /* 0x0000002600267308 */ /* 0x000ff00000000800 */
[----:B------:R-:W-:Y:S08]  /*15830*/  MUFU.EX2 R43, R43 ;  /* 0x0000002b002b7308 */ /* 0x000ff00000000800 */
[----:B------:R-:W5:Y:S08]  /*15840*/  MUFU.EX2 R40, R40 ;  /* 0x0000002800287308 */ /* 0x000f700000000800 */
[----:B------:R-:W-:Y:S08]  /*15850*/  MUFU.EX2 R37, R37 ;  /* 0x0000002500257308 */ /* 0x000ff00000000800 */
[----:B------:R-:W3:Y:S01]  /*15860*/  MUFU.EX2 R36, R36 ;  /* 0x0000002400247308 */ /* 0x000ee20000000800 */
[C---:B--2---:R-:W-:Y:S08]  /*15870*/  HMMA.16816.F32 R104, R4.reuse, R16, R104 ;  /* 0x000000100468723c */ /* 0x044ff00000001868 */
[C---:B------:R-:W-:Y:S01]  /*15880*/  HMMA.16816.F32 R100, R4.reuse, R18, R100 ;  /* 0x000000120464723c */ /* 0x040fe20000001864 */
[----:B------:R-:W2:Y:S07]  /*15890*/  LDSM.16.MT88.4 R16, [R41+0x1000] ;  /* 0x001000002910783b */ /* 0x000eae0000004200 */
[C---:B------:R-:W-:Y:S08]  /*158a0*/  HMMA.16816.F32 R96, R4.reuse, R144, R96 ;  /* 0x000000900460723c */ /* 0x040ff00000001860 */
[C---:B------:R-:W-:Y:S08]  /*158b0*/  HMMA.16816.F32 R92, R4.reuse, R146, R92 ;  /* 0x00000092045c723c */ /* 0x040ff0000000185c */
[C---:B------:R-:W-:Y:S08]  /*158c0*/  HMMA.16816.F32 R80, R4.reuse, R28, R80 ;  /* 0x0000001c0450723c */ /* 0x040ff00000001850 */
[----:B------:R-:W-:Y:S03]  /*158d0*/  HMMA.16816.F32 R76, R4, R30, R76 ;  /* 0x0000001e044c723c */ /* 0x000fe6000000184c */
[----:B----4-:R-:W-:Y:S01]  /*158e0*/  F2FP.F16.F32.PACK_AB R4, R42, R45 ;  /* 0x0000002d2a04723e */ /* 0x010fe200000000ff */
[----:B------:R-:W-:Y:S01]  /*158f0*/  LDSM.16.MT88.4 R28, [R41+0x5000] ;  /* 0x00500000291c783b */ /* 0x000fe20000004200 */
[----:B-----5:R-:W-:-:S02]  /*15900*/  F2FP.F16.F32.PACK_AB R5, R40, R43 ;  /* 0x0000002b2805723e */ /* 0x020fc400000000ff */
[----:B------:R-:W-:Y:S02]  /*15910*/  F2FP.F16.F32.PACK_AB R6, R38, R39 ;  /* 0x000000272606723e */ /* 0x000fe400000000ff */
[----:B---3--:R-:W-:-:S07]  /*15920*/  F2FP.F16.F32.PACK_AB R7, R36, R37 ;  /* 0x000000252407723e */ /* 0x008fce00000000ff */
        /* <DEDUP_REMOVED lines=8> */
[----:B------:R-:W1:Y:S02]  /*159b0*/  LDSM.16.MT88.4 R8, [R67+0xd800] ;  /* 0x00d800004308783b */ /* 0x000e640000004200 */
        /* <DEDUP_REMOVED lines=11> */
[----:B------:R-:W-:Y:S08]  /*15a70*/  MUFU.EX2 R145, R145 ;  /* 0x0000009100917308 */ /* 0x000ff00000000800 */
[----:B------:R-:W-:Y:S08]  /*15a80*/  MUFU.EX2 R144, R144 ;  /* 0x0000009000907308 */ /* 0x000ff00000000800 */
[----:B------:R-:W1:Y:S08]  /*15a90*/  MUFU.EX2 R147, R147 ;  /* 0x0000009300937308 */ /* 0x000e700000000800 */
[----:B------:R-:W-:Y:S08]  /*15aa0*/  MUFU.EX2 R146, R146 ;  /* 0x0000009200927308 */ /* 0x000ff00000000800 */
[----:B------:R-:W1:Y:S01]  /*15ab0*/  MUFU.EX2 R161, R161 ;  /* 0x000000a100a17308 */ /* 0x000e620000000800 */
        /* <DEDUP_REMOVED lines=9> */
[C---:B------:R-:W-:Y:S08]  /*15b50*/  HMMA.16816.F32 R80, R4.reuse, R28, R80 ;  /* 0x0000001c0450723c */ /* 0x040ff00000001850 */
[----:B------:R-:W-:Y:S03]  /*15b60*/  HMMA.16816.F32 R76, R4, R30, R76 ;  /* 0x0000001e044c723c */ /* 0x000fe6000000184c */
[----:B------:R-:W-:-:S05]  /*15b70*/  FFMA.FTZ R150, R189, R139, -R140 ;  /* 0x0000008bbd967223 */ /* 0x000fca000001088c */
[C---:B----4-:R-:W-:Y:S08]  /*15b80*/  HMMA.16816.F32 R72, R4.reuse, R20, R72 ;  /* 0x000000140448723c */ /* 0x050ff00000001848 */
[----:B------:R-:W-:Y:S03]  /*15b90*/  HMMA.16816.F32 R68, R4, R22, R68 ;  /* 0x000000160444723c */ /* 0x000fe60000001844 */
[----:B-----5:R-:W-:Y:S01]  /*15ba0*/  F2FP.F16.F32.PACK_AB R4, R138, R35 ;  /* 0x000000238a04723e */ /* 0x020fe200000000ff */
[----:B------:R-:W-:Y:S01]  /*15bb0*/  LDSM.16.MT88.4 R20, [R34+0x1800] ;  /* 0x001800002214783b */ /* 0x000fe20000004200 */
[----:B-1----:R-:W-:-:S02]  /*15bc0*/  F2FP.F16.F32.PACK_AB R5, R147, R144 ;  /* 0x000000909305723e */ /* 0x002fc400000000ff */
[----:B------:R-:W-:Y:S01]  /*15bd0*/  F2FP.F16.F32.PACK_AB R6, R145, R142 ;  /* 0x0000008e9106723e */ /* 0x000fe200000000ff */
        /* <DEDUP_REMOVED lines=19> */
[----:B------:R-:W1:Y:S02]  /*15d10*/  LDSM.16.MT88.4 R8, [R41+0x2000] ;  /* 0x002000002908783b */ /* 0x000e640000004200 */
[----:B------:R-:W-:Y:S01]  /*15d20*/  FFMA.FTZ R189, R231, R139, -R64 ;  /* 0x0000008be7bd7223 */ /* 0x000fe20000010840 */
[----:B------:R-:W-:Y:S08]  /*15d30*/  MUFU.EX2 R148, R148 ;  /* 0x0000009400947308 */ /* 0x000ff00000000800 */
[----:B------:R-:W4:Y:S08]  /*15d40*/  MUFU.EX2 R179, R179 ;  /* 0x000000b300b37308 */ /* 0x000f300000000800 */
[----:B------:R-:W-:Y:S08]  /*15d50*/  MUFU.EX2 R150, R150 ;  /* 0x0000009600967308 */ /* 0x000ff00000000800 */
[----:B------:R-:W-:Y:S08]  /*15d60*/  MUFU.EX2 R181, R181 ;  /* 0x000000b500b57308 */ /* 0x000ff00000000800 */
[----:B------:R-:W-:Y:S08]  /*15d70*/  MUFU.EX2 R152, R152 ;  /* 0x0000009800987308 */ /* 0x000ff00000000800 */
[----:B------:R-:W5:Y:S08]  /*15d80*/  MUFU.EX2 R189, R189 ;  /* 0x000000bd00bd7308 */ /* 0x000f700000000800 */
        /* <DEDUP_REMOVED lines=11> */
[C---:B---3--:R-:W-:Y:S08]  /*15e40*/  HMMA.16816.F32 R72, R4.reuse, R12, R72 ;  /* 0x0000000c0448723c */ /* 0x048ff00000001848 */
[----:B------:R-:W-:Y:S03]  /*15e50*/  HMMA.16816.F32 R68, R4, R14, R68 ;  /* 0x0000000e0444723c */ /* 0x000fe60000001844 */
[----:B----4-:R-:W-:Y:S01]  /*15e60*/  F2FP.F16.F32.PACK_AB R4, R179, R148 ;  /* 0x00000094b304723e */ /* 0x010fe200000000ff */
[----:B------:R-:W3:Y:S01]  /*15e70*/  LDSM.16.MT88.4 R12, [R67+0x12000] ;  /* 0x01200000430c783b */ /* 0x000ee20000004200 */
[----:B-----5:R-:W-:-:S02]  /*15e80*/  F2FP.F16.F32.PACK_AB R5, R189, R152 ;  /* 0x00000098bd05723e */ /* 0x020fc400000000ff */
[----:B------:R-:W-:Y:S02]  /*15e90*/  F2FP.F16.F32.PACK_AB R6, R181, R150 ;  /* 0x00000096b506723e */ /* 0x000fe400000000ff */
[----:B-1----:R-:W-:-:S07]  /*15ea0*/  F2FP.F16.F32.PACK_AB R7, R193, R154 ;  /* 0x0000009ac107723e */ /* 0x002fce00000000ff */
[C---:B------:R-:W-:Y:S08]  /*15eb0*/  HMMA.16816.F32 R112, R4.reuse, R8, R112 ;  /* 0x000000080470723c */ /* 0x040ff00000001870 */
        /* <DEDUP_REMOVED lines=12> */
[-CC-:B------:R-:W-:Y:S01]  /*15f80*/  FFMA.FTZ R187, R187, R139.reuse, -R64.reuse ;  /* 0x0000008bbbbb7223 */ /* 0x180fe20000010840 */
[-CC-:B------:R-:W-:Y:S01]  /*15f90*/  FFMA.FTZ R158, R185, R139.reuse, -R64.reuse ;  /* 0x0000008bb99e7223 */ /* 0x180fe20000010840 */
[----:B------:R-:W-:-:S02]  /*15fa0*/  FFMA.FTZ R183, R183, R139, -R64 ;  /* 0x0000008bb7b77223 */ /* 0x000fc40000010840 */
[C---:B-1----:R-:W-:Y:S08]  /*15fb0*/  HMMA.16816.F32 R80, R4.reuse, R8, R80 ;  /* 0x000000080450723c */ /* 0x042ff00000001850 */
[C---:B------:R-:W-:Y:S01]  /*15fc0*/  HMMA.16816.F32 R76, R4.reuse, R10, R76 ;  /* 0x0000000a044c723c */ /* 0x040fe2000000184c */
[----:B------:R-:W1:Y:S07]  /*15fd0*/  LDSM.16.MT88.4 R8, [R41+0x2800] ;  /* 0x002800002908783b */ /* 0x000e6e0000004200 */
        /* <DEDUP_REMOVED lines=12> */
[----:B------:R-:W-:Y:S08]  /*160a0*/  MUFU.EX2 R31, R31 ;  /* 0x0000001f001f7308 */ /* 0x000ff00000000800 */
[----:B------:R-:W-:Y:S08]  /*160b0*/  MUFU.EX2 R156, R156 ;  /* 0x0000009c009c7308 */ /* 0x000ff00000000800 */
[----:B------:R-:W5:Y:S08]  /*160c0*/  MUFU.EX2 R187, R187 ;  /* 0x000000bb00bb7308 */ /* 0x000f700000000800 */
[----:B------:R-:W-:Y:S08]  /*160d0*/  MUFU.EX2 R158, R158 ;  /* 0x0000009e009e7308 */ /* 0x000ff00000000800 */
[----:B------:R-:W3:Y:S01]  /*160e0*/  MUFU.EX2 R183, R183 ;  /* 0x000000b700b77308 */ /* 0x000ee20000000800 */
[C---:B--2---:R-:W-:Y:S08]  /*160f0*/  HMMA.16816.F32 R72, R4.reuse, R16, R72 ;  /* 0x000000100448723c */ /* 0x044ff00000001848 */
[----:B------:R-:W-:Y:S03]  /*16100*/  HMMA.16816.F32 R68, R4, R18, R68 ;  /* 0x000000120444723c */ /* 0x000fe60000001844 */
[----:B----4-:R-:W-:Y:S01]  /*16110*/  F2FP.F16.F32.PACK_AB R4, R29, R28 ;  /* 0x0000001c1d04723e */ /* 0x010fe200000000ff */
[----:B------:R-:W2:Y:S01]  /*16120*/  LDSM.16.MT88.4 R16, [R34+0x2800] ;  /* 0x002800002210783b */ /* 0x000ea20000004200 */
        /* <DEDUP_REMOVED lines=17> */
[----:B------:R-:W-:-:S03]  /*16240*/  FFMA.FTZ R162, R173, R139, -R140 ;  /* 0x0000008bada27223 */ /* 0x000fc6000001088c */
[C---:B---3--:R-:W-:Y:S03]  /*16250*/  HMMA.16816.F32 R96, R4.reuse, R12, R96 ;  /* 0x0000000c0460723c */ /* 0x048fe60000001860 */
[-C--:B------:R-:W-:Y:S01]  /*16260*/  FFMA.FTZ R171, R171, R139.reuse, -R140 ;  /* 0x0000008babab7223 */ /* 0x080fe2000001088c */
[-CC-:B------:R-:W-:Y:S01]  /*16270*/  FFMA.FTZ R164, R169, R139.reuse, -R64.reuse ;  /* 0x0000008ba9a47223 */ /* 0x180fe20000010840 */
[-CC-:B------:R-:W-:Y:S01]  /*16280*/  FFMA.FTZ R167, R167, R139.reuse, -R64.reuse ;  /* 0x0000008ba7a77223 */ /* 0x180fe20000010840 */
[-CC-:B------:R-:W-:Y:S02]  /*16290*/  FFMA.FTZ R165, R165, R139.reuse, -R64.reuse ;  /* 0x0000008ba5a57223 */ /* 0x180fe40000010840 */
[----:B------:R-:W-:Y:S01]  /*162a0*/  HMMA.16816.F32 R92, R4, R14, R92 ;  /* 0x0000000e045c723c */ /* 0x000fe2000000185c */
[----:B------:R-:W3:Y:S02]  /*162b0*/  LDSM.16.MT88.4 R12, [R67+0xf000] ;  /* 0x00f00000430c783b */ /* 0x000ee40000004200 */
[----:B------:R-:W-:-:S05]  /*162c0*/  FFMA.FTZ R166, R163, R139, -R64 ;  /* 0x0000008ba3a67223 */ /* 0x000fca0000010840 */
[C---:B----4-:R-:W-:Y:S08]  /*162d0*/  HMMA.16816.F32 R80, R4.reuse, R20, R80 ;  /* 0x000000140450723c */ /* 0x050ff00000001850 */
[C---:B------:R-:W-:Y:S01]  /*162e0*/  HMMA.16816.F32 R76, R4.reuse, R22, R76 ;  /* 0x00000016044c723c */ /* 0x040fe2000000184c */
[----:B------:R-:W4:Y:S01]  /*162f0*/  LDSM.16.MT88.4 R20, [R41+0x3000] ;  /* 0x003000002914783b */ /* 0x000f220000004200 */
[----:B------:R-:W-:Y:S06]  /*16300*/  MUFU.EX2 R160, R160 ;  /* 0x000000a000a07308 */ /* 0x000fec0000000800 */
[C---:B-1----:R-:W-:Y:S02]  /*16310*/  HMMA.16816.F32 R72, R4.reuse, R8, R72 ;  /* 0x000000080448723c */ /* 0x042fe40000001848 */
[----:B------:R-:W1:Y:S06]  /*16320*/  MUFU.EX2 R175, R175 ;  /* 0x000000af00af7308 */ /* 0x000e6c0000000800 */
[C---:B------:R-:W-:Y:S01]  /*16330*/  HMMA.16816.F32 R68, R4.reuse, R10, R68 ;  /* 0x0000000a0444723c */ /* 0x040fe20000001844 */
[----:B------:R-:W5:Y:S01]  /*16340*/  LDSM.16.MT88.4 R8, [R34+0x3000] ;  /* 0x003000002208783b */ /* 0x000f620000004200 */
[----:B------:R-:W-:Y:S08]  /*16350*/  MUFU.EX2 R162, R162 ;  /* 0x000000a200a27308 */ /* 0x000ff00000000800 */
[----:B------:R-:W-:Y:S01]  /*16360*/  MUFU.EX2 R171, R171 ;  /* 0x000000ab00ab7308 */ /* 0x000fe20000000800 */
[C---:B------:R-:W-:Y:S07]  /*16370*/  HMMA.16816.F32 R120, R4.reuse, R24, R120 ;  /* 0x000000180478723c */ /* 0x040fee0000001878 */
[----:B------:R-:W-:Y:S01]  /*16380*/  MUFU.EX2 R164, R164 ;  /* 0x000000a400a47308 */ /* 0x000fe20000000800 */
[----:B------:R-:W-:Y:S01]  /*16390*/  HMMA.16816.F32 R116, R4, R26, R116 ;  /* 0x0000001a0474723c */ /* 0x000fe20000001874 */
[----:B------:R-:W5:Y:S06]  /*163a0*/  LDSM.16.MT88.4 R24, [R66+0xf000] ;  /* 0x00f000004218783b */ /* 0x000f6c0000004200 */
[----:B------:R-:W2:Y:S08]  /*163b0*/  MUFU.EX2 R167, R167 ;  /* 0x000000a700a77308 */ /* 0x000eb00000000800 */
[----:B------:R-:W-:Y:S08]  /*163c0*/  MUFU.EX2 R165, R165 ;  /* 0x000000a500a57308 */ /* 0x000ff00000000800 */
[----:B------:R-:W3:Y:S01]  /*163d0*/  MUFU.EX2 R166, R166 ;  /* 0x000000a600a67308 */ /* 0x000ee20000000800 */
[----:B-1----:R-:W-:-:S02]  /*163e0*/  F2FP.F16.F32.PACK_AB R4, R175, R160 ;  /* 0x000000a0af04723e */ /* 0x002fc400000000ff */
[----:B--2---:R-:W-:Y:S02]  /*163f0*/  F2FP.F16.F32.PACK_AB R5, R167, R164 ;  /* 0x000000a4a705723e */ /* 0x004fe400000000ff */
        /* <DEDUP_REMOVED lines=10> */
[----:B------:R-:W3:Y:S07]  /*164a0*/  LDSM.16.MT88.4 R20, [R34+0x7000] ;  /* 0x007000002214783b */ /* 0x000eee0000004200 */
[C---:B-----5:R-:W-:Y:S08]  /*164b0*/  HMMA.16816.F32 R104, R4.reuse, R8, R104 ;  /* 0x000000080468723c */ /* 0x060ff00000001868 */
[----:B------:R-:W-:Y:S01]  /*164c0*/  HMMA.16816.F32 R100, R4, R10, R100 ;  /* 0x0000000a0464723c */ /* 0x000fe20000001864 */
[----:B------:R-:W4:Y:S02]  /*164d0*/  LDSM.16.MT88.4 R8, [R66+0xf800] ;  /* 0x00f800004208783b */ /* 0x000f240000004200 */
[-C--:B------:R-:W-:Y:S01]  /*164e0*/  FFMA.FTZ R235, R153, R139.reuse, -R140 ;  /* 0x0000008b99eb7223 */ /* 0x080fe2000001088c */
[----:B------:R-:W-:-:S04]  /*164f0*/  FFMA.FTZ R143, R143, R139, -R64 ;  /* 0x0000008b8f8f7223 */ /* 0x000fc80000010840 */
[----:B------:R-:W-:Y:S03]  /*16500*/  HMMA.16816.F32 R120, R4, R24, R120 ;  /* 0x000000180478723c */ /* 0x000fe60000001878 */
[-CC-:B------:R-:W-:Y:S01]  /*16510*/  FFMA.FTZ R24, R159, R139.reuse, -R140.reuse ;  /* 0x0000008b9f187223 */ /* 0x180fe2000001088c */
[----:B------:R-:W-:-:S04]  /*16520*/  FFMA.FTZ R25, R157, R139, -R140 ;  /* 0x0000008b9d197223 */ /* 0x000fc8000001088c */
[C---:B------:R-:W-:Y:S03]  /*16530*/  HMMA.16816.F32 R116, R4.reuse, R26, R116 ;  /* 0x0000001a0474723c */ /* 0x040fe60000001874 */
[-C--:B------:R-:W-:Y:S01]  /*16540*/  FFMA.FTZ R26, R155, R139.reuse, -R140 ;  /* 0x0000008b9b1a7223 */ /* 0x080fe2000001088c */
[-CC-:B------:R-:W-:Y:S01]  /*16550*/  FFMA.FTZ R27, R151, R139.reuse, -R64.reuse ;  /* 0x0000008b971b7223 */ /* 0x180fe20000010840 */
[-CC-:B------:R-:W-:Y:S01]  /*16560*/  FFMA.FTZ R140, R149, R139.reuse, -R64.reuse ;  /* 0x0000008b958c7223 */ /* 0x180fe20000010840 */
[----:B------:R-:W-:Y:S01]  /*16570*/  FFMA.FTZ R64, R141, R139, -R64 ;  /* 0x0000008b8d407223 */ /* 0x000fe20000010840 */
[----:B------:R-:W-:Y:S08]  /*16580*/  MUFU.EX2 R24, R24 ;  /* 0x0000001800187308 */ /* 0x000ff00000000800 */
[----:B------:R-:W5:Y:S08]  /*16590*/  MUFU.EX2 R25, R25 ;  /* 0x0000001900197308 */ /* 0x000f700000000800 */
[----:B------:R-:W-:Y:S08]  /*165a0*/  MUFU.EX2 R26, R26 ;  /* 0x0000001a001a7308 */ /* 0x000ff00000000800 */
[----:B------:R-:W-:Y:S08]  /*165b0*/  MUFU.EX2 R235, R235 ;  /* 0x000000eb00eb7308 */ /* 0x000ff00000000800 */
[----:B------:R-:W-:Y:S08]  /*165c0*/  MUFU.EX2 R27, R27 ;  /* 0x0000001b001b7308 */ /* 0x000ff00000000800 */
[----:B------:R-:W4:Y:S08]  /*165d0*/  MUFU.EX2 R140, R140 ;  /* 0x0000008c008c7308 */ /* 0x000f300000000800 */
[----:B------:R-:W-:Y:S08]  /*165e0*/  MUFU.EX2 R143, R143 ;  /* 0x0000008f008f7308 */ /* 0x000ff00000000800 */
[----:B------:R-:W4:Y:S01]  /*165f0*/  MUFU.EX2 R64, R64 ;  /* 0x0000004000407308 */ /* 0x000f220000000800 */
[----:B-1----:R-:W-:Y:S03]  /*16600*/  HMMA.16816.F32 R96, R4, R16, R96 ;  /* 0x000000100460723c */ /* 0x002fe60000001860 */
[----:B------:R-:W-:Y:S01]  /*16610*/  FADD.FTZ R58, R65, R58 ;  /* 0x0000003a413a7221 */ /* 0x000fe20000010000 */
[----:B------:R-:W-:-:S04]  /*16620*/  FADD.FTZ R56, R59, R56 ;  /* 0x000000383b387221 */ /* 0x000fc80000010000 */
[----:B------:R-:W-:Y:S01]  /*16630*/  HMMA.16816.F32 R92, R4, R18, R92 ;  /* 0x00000012045c723c */ /* 0x000fe2000000185c */
[----:B------:R-:W1:Y:S02]  /*16640*/  LDSM.16.MT88.4 R16, [R66+0x13800] ;  /* 0x013800004210783b */ /* 0x000e640000004200 */
[----:B------:R-:W-:Y:S01]  /*16650*/  FADD.FTZ R57, R57, R58 ;  /* 0x0000003a39397221 */ /* 0x000fe20000010000 */
[----:B------:R-:W-:-:S04]  /*16660*/  FADD.FTZ R55, R55, R56 ;  /* 0x0000003837377221 */ /* 0x000fc80000010000 */
[----:B--2---:R-:W-:Y:S03]  /*16670*/  HMMA.16816.F32 R80, R4, R12, R80 ;  /* 0x0000000c0450723c */ /* 0x004fe60000001850 */
[----:B------:R-:W-:-:S05]  /*16680*/  FADD.FTZ R54, R54, R57 ;  /* 0x0000003936367221 */ /* 0x000fca0000010000 */
[----:B------:R-:W-:Y:S03]  /*16690*/  HMMA.16816.F32 R76, R4, R14, R76 ;  /* 0x0000000e044c723c */ /* 0x000fe6000000184c */
[----:B------:R-:W-:-:S05]  /*166a0*/  FADD.FTZ R52, R52, R55 ;  /* 0x0000003734347221 */ /* 0x000fca0000010000 */
[C---:B---3--:R-:W-:Y:S08]  /*166b0*/  HMMA.16816.F32 R72, R4.reuse, R20, R72 ;  /* 0x000000140448723c */ /* 0x048ff00000001848 */
[----:B------:R-:W-:Y:S03]  /*166c0*/  HMMA.16816.F32 R68, R4, R22, R68 ;  /* 0x000000160444723c */ /* 0x000fe60000001844 */
[----:B-----5:R-:W-:Y:S01]  /*166d0*/  F2FP.F16.F32.PACK_AB R4, R25, R24 ;  /* 0x000000181904723e */ /* 0x020fe200000000ff */
[----:B------:R-:W-:Y:S01]  /*166e0*/  FADD.FTZ R53, R53, R54 ;  /* 0x0000003635357221 */ /* 0x000fe20000010000 */
[----:B----4-:R-:W-:Y:S01]  /*166f0*/  F2FP.F16.F32.PACK_AB R5, R140, R27 ;  /* 0x0000001b8c05723e */ /* 0x010fe200000000ff */
[----:B------:R-:W-:Y:S01]  /*16700*/  LDSM.16.MT88.4 R12, [R67+0xf800] ;  /* 0x00f80000430c783b */ /* 0x000fe20000004200 */
[----:B------:R-:W-:-:S02]  /*16710*/  F2FP.F16.F32.PACK_AB R6, R235, R26 ;  /* 0x0000001aeb06723e */ /* 0x000fc400000000ff */
[----:B------:R-:W-:Y:S01]  /*16720*/  F2FP.F16.F32.PACK_AB R7, R64, R143 ;  /* 0x0000008f4007723e */ /* 0x000fe200000000ff */
[----:B------:R-:W-:-:S06]  /*16730*/  FADD.FTZ R51, R51, R52 ;  /* 0x0000003433337221 */ /* 0x000fcc0000010000 */
[----:B------:R-:W-:Y:S03]  /*16740*/  HMMA.16816.F32 R120, R4, R8, R120 ;  /* 0x000000080478723c */ /* 0x000fe60000001878 */
[----:B------:R-:W-:-:S05]  /*16750*/  FADD.FTZ R50, R50, R53 ;  /* 0x0000003532327221 */ /* 0x000fca0000010000 */
        /* <DEDUP_REMOVED lines=11> */
[----:B-1----:R-:W-:Y:S03]  /*16810*/  HMMA.16816.F32 R88, R4, R16, R88 ;  /* 0x000000100458723c */ /* 0x002fe60000001858 */
[----:B------:R-:W-:Y:S01]  /*16820*/  FADD.FTZ R39, R39, R42 ;  /* 0x0000002a27277221 */ /* 0x000fe20000010000 */
[----:B------:R-:W-:-:S04]  /*16830*/  FADD.FTZ R21, R37, R40 ;  /* 0x0000002825157221 */ /* 0x000fc80000010000 */
[----:B------:R-:W-:Y:S01]  /*16840*/  HMMA.16816.F32 R84, R4, R18, R84 ;  /* 0x000000120454723c */ /* 0x000fe20000001854 */
[----:B------:R-:W1:Y:S02]  /*16850*/  LDSM.16.MT88.4 R16, [R41+0x3800] ;  /* 0x003800002910783b */ /* 0x000e640000004200 */
[----:B------:R-:W-:Y:S01]  /*16860*/  FADD.FTZ R38, R38, R39 ;  /* 0x0000002726267221 */ /* 0x000fe20000010000 */
[----:B------:R-:W-:-:S03]  /*16870*/  FADD.FTZ R21, R36, R21 ;  /* 0x0000001524157221 */ /* 0x000fc60000010000 */
[----:B------:R-:W-:Y:S01]  /*16880*/  FADD.FTZ R35, R35, R38 ;  /* 0x0000002623237221 */ /* 0x000fe20000010000 */
[----:B------:R-:W-:-:S03]  /*16890*/  FADD.FTZ R144, R144, R21 ;  /* 0x0000001590907221 */ /* 0x000fc60000010000 */
[----:B------:R-:W-:Y:S01]  /*168a0*/  FADD.FTZ R21, R138, R35 ;  /* 0x000000238a157221 */ /* 0x000fe20000010000 */
[----:B------:R-:W-:Y:S01]  /*168b0*/  FADD.FTZ R147, R147, R144 ;  /* 0x0000009093937221 */ /* 0x000fe20000010000 */
[----:B--2---:R-:W-:Y:S03]  /*168c0*/  HMMA.16816.F32 R96, R4, R8, R96 ;  /* 0x000000080460723c */ /* 0x004fe60000001860 */
        /* <DEDUP_REMOVED lines=17> */
[----:B------:R-:W-:Y:S01]  /*169e0*/  HMMA.16816.F32 R124, R4, R14, R124 ;  /* 0x0000000e047c723c */ /* 0x000fe2000000187c */
[----:B------:R-:W3:Y:S02]  /*169f0*/  LDSM.16.MT88.4 R12, [R41+0x7800] ;  /* 0x00780000290c783b */ /* 0x000ee40000004200 */
[----:B------:R-:W-:Y:S01]  /*16a00*/  FADD.FTZ R29, R29, R28 ;  /* 0x0000001c1d1d7221 */ /* 0x000fe20000010000 */
[----:B------:R-:W-:-:S04]  /*16a10*/  FADD.FTZ R187, R187, R156 ;  /* 0x0000009cbbbb7221 */ /* 0x000fc80000010000 */
[C---:B-1----:R-:W-:Y:S08]  /*16a20*/  HMMA.16816.F32 R112, R4.reuse, R16, R112 ;  /* 0x000000100470723c */ /* 0x042ff00000001870 */
[----:B------:R-:W-:Y:S01]  /*16a30*/  HMMA.16816.F32 R108, R4, R18, R108 ;  /* 0x00000012046c723c */ /* 0x000fe2000000186c */
[----:B------:R-:W1:Y:S02]  /*16a40*/  LDSM.16.MT88.4 R16, [R34+0x7800] ;  /* 0x007800002210783b */ /* 0x000e640000004200 */
[----:B------:R-:W-:Y:S01]  /*16a50*/  FADD.FTZ R30, R30, R29 ;  /* 0x0000001d1e1e7221 */ /* 0x000fe20000010000 */
[----:B------:R-:W-:-:S03]  /*16a60*/  FADD.FTZ R158, R158, R187 ;  /* 0x000000bb9e9e7221 */ /* 0x000fc60000010000 */
[----:B------:R-:W-:Y:S01]  /*16a70*/  FADD.FTZ R31, R31, R30 ;  /* 0x0000001e1f1f7221 */ /* 0x000fe20000010000 */
[----:B------:R-:W-:Y:S01]  /*16a80*/  FADD.FTZ R183, R183, R158 ;  /* 0x0000009eb7b77221 */ /* 0x000fe20000010000 */
[----:B--2---:R-:W-:Y:S03]  /*16a90*/  HMMA.16816.F32 R104, R4, R8, R104 ;  /* 0x000000080468723c */ /* 0x004fe60000001868 */
        /* <DEDUP_REMOVED lines=14> */
[----:B------:R-:W-:Y:S02]  /*16b80*/  BSSY B2, `(.L_x_7415) ;  /* 0x0000516000027945 */ /* 0x000fe40003800000 */
[----:B------:R-:W-:Y:S01]  /*16b90*/  FADD.FTZ R26, R26, R25 ;  /* 0x000000191a1a7221 */ /* 0x000fe20000010000 */
[----:B------:R-:W-:-:S04]  /*16ba0*/  FADD.FTZ R143, R143, R140 ;  /* 0x0000008c8f8f7221 */ /* 0x000fc80000010000 */
[----:B------:R-:W-:Y:S03]  /*16bb0*/  HMMA.16816.F32 R76, R4, R14, R76 ;  /* 0x0000000e044c723c */ /* 0x000fe6000000184c */
[----:B------:R-:W-:Y:S01]  /*16bc0*/  FADD.FTZ R235, R235, R26 ;  /* 0x0000001aebeb7221 */ /* 0x000fe20000010000 */
[----:B------:R-:W-:-:S04]  /*16bd0*/  FADD.FTZ R233, R64, R143 ;  /* 0x0000008f40e97221 */ /* 0x000fc80000010000 */
        /* <DEDUP_REMOVED lines=10> */
[----:B------:R-:W-:Y:S01]  /*16c80*/  LOP3.LUT R32, R32, 0x200, RZ, 0xc0, !PT ;  /* 0x0000020020207812 */ /* 0x000fe200078ec0ff */
        /* <DEDUP_REMOVED lines=64> */
.L_x_7418:
        /* <DEDUP_REMOVED lines=8> */
.L_x_7419:
[----:B------:R-:W-:Y:S05]  /*17110*/  BSYNC.RECONVERGENT B0 ;  /* 0x0000000000007941 */ /* 0x000fea0003800200 */
.L_x_7417:
[C---:B------:R-:W-:Y:S01]  /*17120*/  IMAD.SHL.U32 R5, R136.reuse, 0x20, RZ ;  /* 0x0000002088057824 */ /* 0x040fe200078e00ff */
[----:B------:R-:W-:Y:S01]  /*17130*/  SHF.L.U64.HI R4, R136, 0x5, R137 ;  /* 0x0000000588047819 */ /* 0x000fe20000010289 */
[----:B------:R-:W-:Y:S01]  /*17140*/  IMAD.SHL.U32 R7, R198, 0x20, RZ ;  /* 0x00000020c6077824 */ /* 0x000fe200078e00ff */
[----:B------:R-:W-:Y:S01]  /*17150*/  LOP3.LUT R9, R196, 0x1c0, RZ, 0xc0, !PT ;  /* 0x000001c0c4097812 */ /* 0x000fe200078ec0ff */
[----:B------:R-:W-:Y:S01]  /*17160*/  ULEA UR6, UR8, UR9, 0x18 ;  /* 0x0000000908067291 */ /* 0x000fe2000f8ec0ff */
[----:B------:R-:W-:Y:S01]  /*17170*/  IADD3 R10, P1, PT, R5, R212, RZ ;  /* 0x000000d4050a7210 */ /* 0x000fe20007f3e0ff */
[----:B------:R-:W-:Y:S01]  /*17180*/  IMAD.IADD R138, R201, 0x1, R62 ;  /* 0x00000001c98a7824 */ /* 0x000fe200078e023e */
[----:B------:R-:W-:Y:S01]  /*17190*/  LOP3.LUT R9, R9, 0x38, R198, 0xf8, !PT ;  /* 0x0000003809097812 */ /* 0x000fe200078ef8c6 */
[----:B------:R-:W-:Y:S01]  /*171a0*/  BSSY.RECONVERGENT B1, `(.L_x_7420) ;  /* 0x000016a000017945 */ /* 0x000fe20003800200 */
[----:B------:R-:W-:Y:S01]  /*171b0*/  LOP3.LUT R32, R32, 0x7c00, R7, 0xf8, !PT ;  /* 0x00007c0020207812 */ /* 0x000fe200078ef807 */
[----:B------:R-:W-:Y:S01]  /*171c0*/  IMAD.X R11, R4, 0x1, R213, P1 ;  /* 0x00000001040b7824 */ /* 0x000fe200008e06d5 */
[----:B------:R-:W-:-:S02]  /*171d0*/  IADD3 R6, P1, PT, R10, R5, RZ ;  /* 0x000000050a067210 */ /* 0x000fc40007f3e0ff */
[----:B------:R-:W-:Y:S02]  /*171e0*/  LOP3.LUT R9, R9, R0, RZ, 0x3c, !PT ;  /* 0x0000000009097212 */ /* 0x000fe400078e3cff */
[----:B------:R-:W-:Y:S01]  /*171f0*/  LOP3.LUT R32, R32, R33, RZ, 0xfc, !PT ;  /* 0x0000002120207212 */ /* 0x000fe200078efcff */
[----:B------:R-:W-:Y:S01]  /*17200*/  IMAD.X R7, R11, 0x1, R4, P1 ;  /* 0x000000010b077824 */ /* 0x000fe200008e0604 */
[-C--:B------:R-:W-:Y:S02]  /*17210*/  IADD3 R8, P1, PT, R6, R5.reuse, RZ ;  /* 0x0000000506087210 */ /* 0x080fe40007f3e0ff */
[----:B------:R-:W-:Y:S02]  /*17220*/  LOP3.LUT R0, R9, 0x1e00, R196, 0xf8, !PT ;  /* 0x00001e0009007812 */ /* 0x000fe400078ef8c4 */
[----:B------:R-:W-:Y:S01]  /*17230*/  LEA R185, R32, UR6, 0x1 ;  /* 0x0000000620b97c11 */ /* 0x000fe2000f8e08ff */
[----:B------:R-:W-:Y:S01]  /*17240*/  IMAD.X R9, R7, 0x1, R4, P1 ;  /* 0x0000000107097824 */ /* 0x000fe200008e0604 */
[----:B------:R-:W-:-:S02]  /*17250*/  IADD3 R18, P1, PT, R8, R5, RZ ;  /* 0x0000000508127210 */ /* 0x000fc40007f3e0ff */
[----:B------:R-:W-:Y:S01]  /*17260*/  LEA R0, R0, UR6, 0x1 ;  /* 0x0000000600007c11 */ /* 0x000fe2000f8e08ff */
[----:B------:R-:W-:Y:S01]  /*17270*/  IMAD.IADD R202, R62, 0x1, R185 ;  /* 0x000000013eca7824 */ /* 0x000fe200078e02b9 */
[----:B------:R-:W-:Y:S01]  /*17280*/  LOP3.LUT P3, RZ, R198, 0x4, RZ, 0xc0, !PT ;  /* 0x00000004c6ff7812 */ /* 0x000fe2000786c0ff */
[--C-:B------:R-:W-:Y:S01]  /*17290*/  IMAD.X R19, R9, 0x1, R4.reuse, P1 ;  /* 0x0000000109137824 */ /* 0x100fe200008e0604 */
[-C--:B------:R-:W-:Y:S01]  /*172a0*/  IADD3 R16, P1, PT, R18, R5.reuse, RZ ;  /* 0x0000000512107210 */ /* 0x080fe20007f3e0ff */
[----:B------:R-:W-:Y:S01]  /*172b0*/  @!PT LDS RZ, [RZ] ;  /* 0x00000000fffff984 */ /* 0x000fe20000000800 */
[----:B------:R-:W-:Y:S01]  /*172c0*/  @!PT LDS RZ, [RZ] ;  /* 0x00000000fffff984 */ /* 0x000fe20000000800 */
[----:B------:R-:W-:Y:S01]  /*172d0*/  @!PT LDS RZ, [RZ] ;  /* 0x00000000fffff984 */ /* 0x000fe20000000800 */
[----:B------:R-:W-:Y:S03]  /*172e0*/  LDGSTS.E.BYPASS.LTC128B.128 [R0+0xc000], desc[UR4][R212.64] ;  /* 0x0c000000d4007fae */ /* 0x000fe6000b981a04 */
[----:B------:R-:W-:Y:S01]  /*172f0*/  IADD3 R24, P2, PT, R16, R5, RZ ;  /* 0x0000000510187210 */ /* 0x000fe20007f5e0ff */
[----:B------:R-:W-:Y:S01]  /*17300*/  LDGSTS.E.BYPASS.LTC128B.128 [R0+0x10000], desc[UR4][R212.64+0x80] ;  /* 0x10000080d4007fae */ /* 0x000fe2000b981a04 */
[----:B------:R-:W-:-:S02]  /*17310*/  IMAD.X R17, R19, 0x1, R4, P1 ;  /* 0x0000000113117824 */ /* 0x000fc400008e0604 */
[----:B------:R-:W-:Y:S01]  /*17320*/  IADD3 R26, P1, PT, R24, R5, RZ ;  /* 0x00000005181a7210 */ /* 0x000fe20007f3e0ff */
[----:B------:R-:W-:Y:S01]  /*17330*/  LDGSTS.E.BYPASS.LTC128B.128 [R0+0xc800], desc[UR4][R10.64] ;  /* 0x0c8000000a007fae */ /* 0x000fe2000b981a04 */
[----:B------:R-:W-:-:S03]  /*17340*/  IMAD.X R25, R17, 0x1, R4, P2 ;  /* 0x0000000111197824 */ /* 0x000fc600010e0604 */
[----:B------:R-:W-:Y:S01]  /*17350*/  LDGSTS.E.BYPASS.LTC128B.128 [R0+0x10800], desc[UR4][R10.64+0x80] ;  /* 0x108000800a007fae */ /* 0x000fe2000b981a04 */
[----:B------:R-:W-:-:S03]  /*17360*/  IMAD.X R27, R25, 0x1, R4, P1 ;  /* 0x00000001191b7824 */ /* 0x000fc600008e0604 */
        /* <DEDUP_REMOVED lines=14> */
[----:B------:R-:W3:Y:S04]  /*17450*/  LDSM.16.M88.4 R12, [R201+0x4800] ;  /* 0x00480000c90c783b */ /* 0x000ee80000000200 */
[----:B-1----:R-:W1:Y:S04]  /*17460*/  LDSM.16.M88.4 R4, [R201+0x5000] ;  /* 0x00500000c904783b */ /* 0x002e680000000200 */
        /* <DEDUP_REMOVED lines=12> */
[----:B------:R-:W-:Y:S01]  /*17530*/  LDSM.16.M88.4 R180, [R138+0x6800] ;  /* 0x006800008ab4783b */ /* 0x000fe20000000200 */
[C---:B---3--:R-:W-:Y:S03]  /*17540*/  HMMA.16816.F32 R16, R140.reuse, R12, RZ ;  /* 0x0000000c8c10723c */ /* 0x048fe600000018ff */
[----:B------:R-:W-:Y:S04]  /*17550*/  LDSM.16.M88.4 R64, [R138+0x7000] ;  /* 0x007000008a40783b */ /* 0x000fe80000000200 */
[----:B------:R-:W-:Y:S01]  /*17560*/  LDSM.16.M88.4 R192, [R201+0xb000] ;  /* 0x00b00000c9c0783b */ /* 0x000fe20000000200 */
[C---:B-1----:R-:W-:Y:S03]  /*17570*/  HMMA.16816.F32 R8, R140.reuse, R4, RZ ;  /* 0x000000048c08723c */ /* 0x042fe600000018ff */
[----:B------:R-:W-:Y:S04]  /*17580*/  LDSM.16.M88.4 R188, [R201+0xb800] ;  /* 0x00b80000c9bc783b */ /* 0x000fe80000000200 */
[----:B------:R-:W0:Y:S01]  /*17590*/  LDGDEPBAR ;  /* 0x00000000000079af */ /* 0x000e220000000000 */
[C---:B----4-:R-:W-:Y:S08]  /*175a0*/  HMMA.16816.F32 R176, R140.reuse, R172, RZ ;  /* 0x000000ac8cb0723c */ /* 0x050ff000000018ff */
        /* <DEDUP_REMOVED lines=15> */
[----:B--2---:R-:W-:Y:S03]  /*176a0*/  HMMA.16816.F32 R16, R48, R40, R16 ;  /* 0x000000283010723c */ /* 0x004fe60000001810 */
[----:B------:R-:W-:-:S05]  /*176b0*/  SEL R40, R199, 0xffffffc0, !P3 ;  /* 0xffffffc0c7287807 */ /* 0x000fca0005800000 */
[----:B------:R-:W-:Y:S02]  /*176c0*/  IMAD.IADD R237, R40, 0x1, R185 ;  /* 0x0000000128ed7824 */ /* 0x000fe400078e02b9 */
[----:B------:R-:W-:Y:S01]  /*176d0*/  IMAD.IADD R61, R201, 0x1, R40 ;  /* 0x00000001c93d7824 */ /* 0x000fe200078e0228 */
[----:B------:R-:W-:Y:S03]  /*176e0*/  HMMA.16816.F32 R12, R48, R42, R12 ;  /* 0x0000002a300c723c */ /* 0x000fe6000000180c */
[C---:B------:R-:W-:Y:S01]  /*176f0*/  IMAD.IADD R139, R62.reuse, 0x1, R237 ;  /* 0x000000013e8b7824 */ /* 0x040fe200078e02ed */
[----:B------:R-:W-:Y:S01]  /*17700*/  LDSM.16.M88.4 R52, [R237] ;  /* 0x00000000ed34783b */ /* 0x000fe20000000200 */
[----:B------:R-:W-:-:S03]  /*17710*/  IMAD.IADD R62, R62, 0x1, R61 ;  /* 0x000000013e3e7824 */ /* 0x000fc600078e023d */
[----:B------:R-:W2:Y:S01]  /*17720*/  LDSM.16.M88.4 R44, [R61+0x4000] ;  /* 0x004000003d2c783b */ /* 0x000ea20000000200 */
[C---:B------:R-:W-:Y:S03]  /*17730*/  HMMA.16816.F32 R8, R48.reuse, R36, R8 ;  /* 0x000000243008723c */ /* 0x040fe60000001808 */
[----:B------:R-:W4:Y:S04]  /*17740*/  LDSM.16.M88.4 R40, [R61+0x4800] ;  /* 0x004800003d28783b */ /* 0x000f280000000200 */
[----:B------:R-:W-:Y:S01]  /*17750*/  LDSM.16.M88.4 R184, [R185+0x2000] ;  /* 0x00200000b9b8783b */ /* 0x000fe20000000200 */
[C---:B------:R-:W-:Y:S03]  /*17760*/  HMMA.16816.F32 R4, R48.reuse, R38, R4 ;  /* 0x000000263004723c */ /* 0x040fe60000001804 */
[----:B------:R-:W5:Y:S04]  /*17770*/  LDSM.16.M88.4 R36, [R61+0x5000] ;  /* 0x005000003d24783b */ /* 0x000f680000000200 */
[----:B------:R-:W-:Y:S01]  /*17780*/  LDSM.16.M88.4 R236, [R237+0x2000] ;  /* 0x00200000edec783b */ /* 0x000fe20000000200 */
[C---:B-1----:R-:W-:Y:S03]  /*17790*/  HMMA.16816.F32 R176, R48.reuse, R32, R176 ;  /* 0x0000002030b0723c */ /* 0x042fe600000018b0 */
[----:B------:R-:W-:Y:S05]  /*177a0*/  LDSM.16.M88.4 R228, [R61+0x9800] ;  /* 0x009800003de4783b */ /* 0x000fea0000000200 */
        /* <DEDUP_REMOVED lines=28> */
[----:B------:R-:W5:Y:S04]  /*17970*/  LDSM.16.M88.4 R48, [R62+0x5000] ;  /* 0x005000003e30783b */ /* 0x000f680000000200 */
[----:B------:R-:W-:Y:S03]  /*17980*/  LDSM.16.M88.4 R64, [R62+0x7000] ;  /* 0x007000003e40783b */ /* 0x000fe60000000200 */
[C---:B--2---:R-:W-:Y:S08]  /*17990*/  HMMA.16816.F32 R160, R52.reuse, R44, R160 ;  /* 0x0000002c34a0723c */ /* 0x044ff000000018a0 */
[C---:B------:R-:W-:Y:S01]  /*179a0*/  HMMA.16816.F32 R156, R52.reuse, R46, R156 ;  /* 0x0000002e349c723c */ /* 0x040fe2000000189c */
        /* <DEDUP_REMOVED lines=8> */
[C---:B-1----:R-:W-:Y:S08]  /*17a30*/  HMMA.16816.F32 R24, R40.reuse, R32, R24 ;  /* 0x000000202818723c */ /* 0x042ff00000001818 */
[C---:B------:R-:W-:Y:S01]  /*17a40*/  HMMA.16816.F32 R20, R40.reuse, R34, R20 ;  /* 0x000000222814723c */ /* 0x040fe20000001814 */
[----:B------:R-:W1:Y:S07]  /*17a50*/  LDSM.16.M88.4 R32, [R201+0x8000] ;  /* 0x00800000c920783b */ /* 0x000e6e0000000200 */
[C---:B---3--:R-:W-:Y:S08]  /*17a60*/  HMMA.16816.F32 R16, R40.reuse, R28, R16 ;  /* 0x0000001c2810723c */ /* 0x048ff00000001810 */
[C---:B------:R-:W-:Y:S01]  /*17a70*/  HMMA.16816.F32 R12, R40.reuse, R30, R12 ;  /* 0x0000001e280c723c */ /* 0x040fe2000000180c */
[----:B------:R-:W3:Y:S07]  /*17a80*/  LDSM.16.M88.4 R28, [R201+0x8800] ;  /* 0x00880000c91c783b */ /* 0x000eee0000000200 */
[C---:B-----5:R-:W-:Y:S08]  /*17a90*/  HMMA.16816.F32 R8, R40.reuse, R48, R8 ;  /* 0x000000302808723c */ /* 0x060ff00000001808 */
[C---:B------:R-:W-:Y:S01]  /*17aa0*/  HMMA.16816.F32 R4, R40.reuse, R50, R4 ;  /* 0x000000322804723c */ /* 0x040fe20000001804 */
[----:B------:R-:W5:Y:S07]  /*17ab0*/  LDSM.16.M88.4 R48, [R201+0x9800] ;  /* 0x00980000c930783b */ /* 0x000f6e0000000200 */
        /* <DEDUP_REMOVED lines=32> */
[----:B------:R-:W-:Y:S01]  /*17cc0*/  HMMA.16816.F32 R156, R184, R38, R156 ;  /* 0x00000026b89c723c */ /* 0x000fe2000000189c */
        /* <DEDUP_REMOVED lines=20> */
[----:B------:R-:W-:Y:S03]  /*17e10*/  HMMA.16816.F32 R168, R40, R56, R168 ;  /* 0x0000003828a8723c */ /* 0x000fe600000018a8 */
[----:B-----5:R-:W-:-:S05]  /*17e20*/  VIADD R61, R135, 0xfffffffe ;  /* 0xfffffffe873d7836 */ /* 0x020fca0000000000 */
[----:B------:R-:W-:Y:S01]  /*17e30*/  ISETP.GT.AND P2, PT, R61, R208, PT ;  /* 0x000000d03d00720c */ /* 0x000fe20003f44270 */
[C---:B------:R-:W-:Y:S01]  /*17e40*/  HMMA.16816.F32 R164, R40.reuse, R58, R164 ;  /* 0x0000003a28a4723c */ /* 0x040fe200000018a4 */
[----:B------:R-:W5:Y:S07]  /*17e50*/  LDSM.16.M88.4 R56, [R62+0x8000] ;  /* 0x008000003e38783b */ /* 0x000f6e0000000200 */
[C---:B------:R-:W-:Y:S08]  /*17e60*/  HMMA.16816.F32 R160, R40.reuse, R52, R160 ;  /* 0x0000003428a0723c */ /* 0x040ff000000018a0 */
[C---:B------:R-:W-:Y:S01]  /*17e70*/  HMMA.16816.F32 R156, R40.reuse, R54, R156 ;  /* 0x00000036289c723c */ /* 0x040fe2000000189c */
[----:B------:R-:W5:Y:S07]  /*17e80*/  LDSM.16.M88.4 R52, [R62+0x8800] ;  /* 0x008800003e34783b */ /* 0x000f6e0000000200 */
[C---:B------:R-:W-:Y:S08]  /*17e90*/  HMMA.16816.F32 R152, R40.reuse, R48, R152 ;  /* 0x000000302898723c */ /* 0x040ff00000001898 */
[C---:B------:R-:W-:Y:S01]  /*17ea0*/  HMMA.16816.F32 R148, R40.reuse, R50, R148 ;  /* 0x000000322894723c */ /* 0x040fe20000001894 */
[----:B------:R-:W5:Y:S07]  /*17eb0*/  LDSM.16.M88.4 R48, [R62+0x9000] ;  /* 0x009000003e30783b */ /* 0x000f6e0000000200 */
[C---:B--2---:R-:W-:Y:S08]  /*17ec0*/  HMMA.16816.F32 R144, R40.reuse, R44, R144 ;  /* 0x0000002c2890723c */ /* 0x044ff00000001890 */
[----:B------:R-:W-:Y:S01]  /*17ed0*/  HMMA.16816.F32 R140, R40, R46, R140 ;  /* 0x0000002e288c723c */ /* 0x000fe2000000188c */
[----:B------:R-:W2:Y:S04]  /*17ee0*/  LDSM.16.M88.4 R44, [R62+0x9800] ;  /* 0x009800003e2c783b */ /* 0x000ea80000000200 */
[----:B------:R-:W2:Y:S03]  /*17ef0*/  LDSM.16.M88.4 R40, [R62+0xa000] ;  /* 0x00a000003e28783b */ /* 0x000ea60000000200 */
[C---:B----4-:R-:W-:Y:S08]  /*17f00*/  HMMA.16816.F32 R24, R236.reuse, R36, R24 ;  /* 0x00000024ec18723c */ /* 0x050ff00000001818 */
[C---:B------:R-:W-:Y:S01]  /*17f10*/  HMMA.16816.F32 R20, R236.reuse, R38, R20 ;  /* 0x00000026ec14723c */ /* 0x040fe20000001814 */
[----:B------:R-:W4:Y:S07]  /*17f20*/  LDSM.16.M88.4 R36, [R62+0xa800] ;  /* 0x00a800003e24783b */ /* 0x000f2e0000000200 */
        /* <DEDUP_REMOVED lines=17> */
[C---:B-----5:R-:W-:Y:S08]  /*18040*/  HMMA.16816.F32 R24, R64.reuse, R56, R24 ;  /* 0x000000384018723c */ /* 0x060ff00000001818 */
        /* <DEDUP_REMOVED lines=9> */
[C---:B----4-:R-:W-:Y:S08]  /*180e0*/  HMMA.16816.F32 R160, R64.reuse, R36, R160 ;  /* 0x0000002440a0723c */ /* 0x050ff000000018a0 */
[C---:B------:R-:W-:Y:S08]  /*180f0*/  HMMA.16816.F32 R156, R64.reuse, R38, R156 ;  /* 0x00000026409c723c */ /* 0x040ff0000000189c */
[C---:B-1----:R-:W-:Y:S08]  /*18100*/  HMMA.16816.F32 R152, R64.reuse, R32, R152 ;  /* 0x000000204098723c */ /* 0x042ff00000001898 */
[C---:B------:R-:W-:Y:S08]  /*18110*/  HMMA.16816.F32 R148, R64.reuse, R34, R148 ;  /* 0x000000224094723c */ /* 0x040ff00000001894 */
[C---:B---3--:R-:W-:Y:S08]  /*18120*/  HMMA.16816.F32 R144, R64.reuse, R28, R144 ;  /* 0x0000001c4090723c */ /* 0x048ff00000001890 */
[----:B------:R-:W-:Y:S01]  /*18130*/  HMMA.16816.F32 R140, R64, R30, R140 ;  /* 0x0000001e408c723c */ /* 0x000fe2000000188c */
[----:B------:R-:W-:Y:S07]  /*18140*/  BAR.SYNC.DEFER_BLOCKING 0x0 ;  /* 0x0000000000007b1d */ /* 0x000fee0000010000 */
[----:B------:R-:W-:-:S12]  /*18150*/  @!P2 BRA `(.L_x_7421) ;  /* 0x0000000400b8a947 */ /* 0x000fd80003800000 */
        /* <DEDUP_REMOVED lines=64> */
.L_x_7423:
        /* <DEDUP_REMOVED lines=8> */
.L_x_7424:
[----:B------:R-:W-:Y:S05]  /*185e0*/  BSYNC.RECONVERGENT B0 ;  /* 0x0000000000007941 */ /* 0x000fea0003800200 */
.L_x_7422:
        /* <DEDUP_REMOVED lines=37> */
.L_x_7421:
[----:B------:R-:W-:Y:S05]  /*18840*/  BSYNC.RECONVERGENT B1 ;  /* 0x0000000000017941 */ /* 0x000fea0003800200 */
.L_x_7420:
[----:B-1----:R-:W2:Y:S01]  /*18850*/  LD.E R0, desc[UR4][R132.64+0xdc] ;  /* 0x0000dc0484007980 */ /* 0x002ea2000c101900 */
[----:B------:R-:W-:-:S04]  /*18860*/  IMAD R29, R135, 0x80, R60 ;  /* 0x00000080871d7824 */ /* 0x000fc800078e023c */
[C---:B------:R-:W-:Y:S02]  /*18870*/  VIADD R63, R29.reuse, 0xffffff00 ;  /* 0xffffff001d3f7836 */ /* 0x040fe40000000000 */
[C---:B------:R-:W-:Y:S02]  /*18880*/  VIADD R241, R29.reuse, 0xffffff01 ;  /* 0xffffff011df17836 */ /* 0x040fe40000000000 */
[----:B------:R-:W-:Y:S01]  /*18890*/  VIADD R239, R29, 0xffffff08 ;  /* 0xffffff081def7836 */ /* 0x000fe20000000000 */
[-C--:B------:R-:W-:Y:S01]  /*188a0*/  ISETP.GE.AND P0, PT, R63, R226.reuse, PT ;  /* 0x000000e23f00720c */ /* 0x080fe20003f06270 */
[----:B------:R-:W-:Y:S01]  /*188b0*/  VIADD R237, R29, 0xffffff09 ;  /* 0xffffff091ded7836 */ /* 0x000fe20000000000 */
[----:B------:R-:W-:Y:S01]  /*188c0*/  ISETP.GE.AND P1, PT, R241, R226, PT ;  /* 0x000000e2f100720c */ /* 0x000fe20003f26270 */
[----:B------:R-:W-:Y:S01]  /*188d0*/  VIADD R231, R29, 0xffffff10 ;  /* 0xffffff101de77836 */ /* 0x000fe20000000000 */
[----:B------:R-:W-:Y:S02]  /*188e0*/  ISETP.GE.AND P5, PT, R63, R218, PT ;  /* 0x000000da3f00720c */ /* 0x000fe40003fa6270 */
[----:B------:R-:W-:-:S02]  /*188f0*/  FSEL R28, R24, -INF , P0 ;  /* 0xff800000181c7808 */ /* 0x000fc40000000000 */
[----:B------:R-:W-:Y:S02]  /*18900*/  ISETP.GE.AND P0, PT, R239, R226, PT ;  /* 0x000000e2ef00720c */ /* 0x000fe40003f06270 */
[----:B------:R-:W-:Y:S01]  /*18910*/  FSEL R24, R25, -INF , P1 ;  /* 0xff80000019187808 */ /* 0x000fe20000800000 */
[----:B------:R-:W-:Y:S01]  /*18920*/  VIADD R191, R29, 0xffffff11 ;  /* 0xffffff111dbf7836 */ /* 0x000fe20000000000 */
[-C--:B------:R-:W-:Y:S02]  /*18930*/  ISETP.GE.AND P6, PT, R241, R218.reuse, PT ;  /* 0x000000daf100720c */ /* 0x080fe40003fc6270 */
[----:B------:R-:W-:Y:S01]  /*18940*/  FSEL R25, R28, -INF , !P5 ;  /* 0xff8000001c197808 */ /* 0x000fe20006800000 */
[----:B------:R-:W-:Y:S01]  /*18950*/  VIADD R229, R29, 0xffffff18 ;  /* 0xffffff181de57836 */ /* 0x000fe20000000000 */
[----:B------:R-:W-:Y:S02]  /*18960*/  ISETP.GE.AND P5, PT, R239, R218, PT ;  /* 0x000000daef00720c */ /* 0x000fe40003fa6270 */
[----:B------:R-:W-:-:S02]  /*18970*/  ISETP.GE.AND P1, PT, R237, R226, PT ;  /* 0x000000e2ed00720c */ /* 0x000fc40003f26270 */
[----:B------:R-:W-:Y:S02]  /*18980*/  FSEL R20, R20, -INF , P0 ;  /* 0xff80000014147808 */ /* 0x000fe40000000000 */
[----:B------:R-:W-:Y:S02]  /*18990*/  ISETP.GE.AND P0, PT, R231, R226, PT ;  /* 0x000000e2e700720c */ /* 0x000fe40003f06270 */
[----:B------:R-:W-:Y:S01]  /*189a0*/  FSEL R24, R24, -INF , !P6 ;  /* 0xff80000018187808 */ /* 0x000fe20007000000 */
[----:B------:R-:W-:Y:S01]  /*189b0*/  VIADD R189, R29, 0xffffff19 ;  /* 0xffffff191dbd7836 */ /* 0x000fe20000000000 */
[-C--:B------:R-:W-:Y:S02]  /*189c0*/  ISETP.GE.AND P6, PT, R237, R218.reuse, PT ;  /* 0x000000daed00720c */ /* 0x080fe40003fc6270 */
[----:B------:R-:W-:Y:S02]  /*189d0*/  FSEL R21, R21, -INF , P1 ;  /* 0xff80000015157808 */ /* 0x000fe40000800000 */
[----:B------:R-:W-:Y:S01]  /*189e0*/  FSEL R20, R20, -INF , !P5 ;  /* 0xff80000014147808 */ /* 0x000fe20006800000 */
[----:B------:R-:W-:Y:S01]  /*189f0*/  VIADD R227, R29, 0xffffff20 ;  /* 0xffffff201de37836 */ /* 0x000fe20000000000 */
[----:B------:R-:W-:-:S02]  /*18a00*/  ISETP.GE.AND P5, PT, R231, R218, PT ;  /* 0x000000dae700720c */ /* 0x000fc40003fa6270 */
[-C--:B------:R-:W-:Y:S02]  /*18a10*/  ISETP.GE.AND P1, PT, R191, R226.reuse, PT ;  /* 0x000000e2bf00720c */ /* 0x080fe40003f26270 */
[----:B------:R-:W-:Y:S02]  /*18a20*/  FSEL R50, R16, -INF , P0 ;  /* 0xff80000010327808 */ /* 0x000fe40000000000 */
[----:B------:R-:W-:Y:S02]  /*18a30*/  ISETP.GE.AND P0, PT, R229, R226, PT ;  /* 0x000000e2e500720c */ /* 0x000fe40003f06270 */
[----:B------:R-:W-:Y:S01]  /*18a40*/  FSEL R16, R21, -INF , !P6 ;  /* 0xff80000015107808 */ /* 0x000fe20007000000 */
[----:B------:R-:W-:Y:S01]  /*18a50*/  VIADD R211, R29, 0xffffff21 ;  /* 0xffffff211dd37836 */ /* 0x000fe20000000000 */
[----:B------:R-:W-:Y:S02]  /*18a60*/  ISETP.GE.AND P6, PT, R191, R218, PT ;  /* 0x000000dabf00720c */ /* 0x000fe40003fc6270 */
[----:B------:R-:W-:-:S02]  /*18a70*/  FSEL R17, R17, -INF , P1 ;  /* 0xff80000011117808 */ /* 0x000fc40000800000 */
[----:B------:R-:W-:Y:S01]  /*18a80*/  FSEL R50, R50, -INF , !P5 ;  /* 0xff80000032327808 */ /* 0x000fe20006800000 */
[----:B------:R-:W-:Y:S01]  /*18a90*/  VIADD R205, R29, 0xffffff28 ;  /* 0xffffff281dcd7836 */ /* 0x000fe20000000000 */
[----:B------:R-:W-:Y:S02]  /*18aa0*/  ISETP.GE.AND P5, PT, R229, R218, PT ;  /* 0x000000dae500720c */ /* 0x000fe40003fa6270 */
[-C--:B------:R-:W-:Y:S02]  /*18ab0*/  ISETP.GE.AND P1, PT, R189, R226.reuse, PT ;  /* 0x000000e2bd00720c */ /* 0x080fe40003f26270 */
[----:B------:R-:W-:Y:S02]  /*18ac0*/  FSEL R12, R12, -INF , P0 ;  /* 0xff8000000c0c7808 */ /* 0x000fe40000000000 */
[----:B------:R-:W-:Y:S02]  /*18ad0*/  ISETP.GE.AND P0, PT, R227, R226, PT ;  /* 0x000000e2e300720c */ /* 0x000fe40003f06270 */
[----:B------:R-:W-:Y:S01]  /*18ae0*/  FSEL R48, R17, -INF , !P6 ;  /* 0xff80000011307808 */ /* 0x000fe20007000000 */
[----:B------:R-:W-:Y:S01]  /*18af0*/  VIADD R203, R29, 0xffffff29 ;  /* 0xffffff291dcb7836 */ /* 0x000fe20000000000 */
[----:B------:R-:W-:-:S02]  /*18b00*/  ISETP.GE.AND P6, PT, R189, R218, PT ;  /* 0x000000dabd00720c */ /* 0x000fc40003fc6270 */
[----:B------:R-:W-:Y:S02]  /*18b10*/  FSEL R13, R13, -INF , P1 ;  /* 0xff8000000d0d7808 */ /* 0x000fe40000800000 */
[----:B------:R-:W-:Y:S01]  /*18b20*/  FSEL R58, R12, -INF , !P5 ;  /* 0xff8000000c3a7808 */ /* 0x000fe20006800000 */
[----:B------:R-:W-:Y:S01]  /*18b30*/  VIADD R195, R29, 0xffffff30 ;  /* 0xffffff301dc37836 */ /* 0x000fe20000000000 */
[----:B------:R-:W-:Y:S02]  /*18b40*/  ISETP.GE.AND P5, PT, R227, R218, PT ;  /* 0x000000dae300720c */ /* 0x000fe40003fa6270 */
[-C--:B------:R-:W-:Y:S02]  /*18b50*/  ISETP.GE.AND P1, PT, R211, R226.reuse, PT ;  /* 0x000000e2d300720c */ /* 0x080fe40003f26270 */
[----:B------:R-:W-:Y:S02]  /*18b60*/  FSEL R8, R8, -INF , P0 ;  /* 0xff80000008087808 */ /* 0x000fe40000000000 */
[----:B------:R-:W-:-:S02]  /*18b70*/  ISETP.GE.AND P0, PT, R205, R226, PT ;  /* 0x000000e2cd00720c */ /* 0x000fc40003f06270 */
[----:B------:R-:W-:Y:S01]  /*18b80*/  FSEL R56, R13, -INF , !P6 ;  /* 0xff8000000d387808 */ /* 0x000fe20007000000 */
[----:B------:R-:W-:Y:S01]  /*18b90*/  VIADD R193, R29, 0xffffff31 ;  /* 0xffffff311dc17836 */ /* 0x000fe20000000000 */
[-C--:B------:R-:W-:Y:S02]  /*18ba0*/  ISETP.GE.AND P6, PT, R211, R218.reuse, PT ;  /* 0x000000dad300720c */ /* 0x080fe40003fc6270 */
[----:B------:R-:W-:Y:S02]  /*18bb0*/  FSEL R9, R9, -INF , P1 ;  /* 0xff80000009097808 */ /* 0x000fe40000800000 */
        /* <DEDUP_REMOVED lines=80> */
[----:B------:R-:W-:Y:S02]  /*190c0*/  FSEL R172, R152, -INF , !P5 ;  /* 0xff80000098ac7808 */ /* 0x000fe40006800000 */
[----:B------:R-:W-:Y:S02]  /*190d0*/  ISETP.GE.AND P5, PT, R39, R218, PT ;  /* 0x000000da2700720c */ /* 0x000fe40003fa6270 */
[----:B------:R-:W-:-:S02]  /*190e0*/  ISETP.GE.AND P1, PT, R37, R226, PT ;  /* 0x000000e22500720c */ /* 0x000fc40003f26270 */
[----:B------:R-:W-:Y:S01]  /*190f0*/  FSEL R148, R148, -INF , P0 ;  /* 0xff80000094947808 */ /* 0x000fe20000000000 */
[----:B------:R-:W-:Y:S01]  /*19100*/  VIADD R31, R29, 0xffffff78 ;  /* 0xffffff781d1f7836 */ /* 0x000fe20000000000 */
[----:B------:R-:W-:Y:S02]  /*19110*/  ISETP.GE.AND P0, PT, R35, R226, PT ;  /* 0x000000e22300720c */ /* 0x000fe40003f06270 */
[----:B------:R-:W-:Y:S01]  /*19120*/  FSEL R164, R153, -INF , !P6 ;  /* 0xff80000099a47808 */ /* 0x000fe20007000000 */
[----:B------:R-:W-:Y:S01]  /*19130*/  VIADD R29, R29, 0xffffff79 ;  /* 0xffffff791d1d7836 */ /* 0x000fe20000000000 */
[----:B------:R-:W-:Y:S02]  /*19140*/  ISETP.GE.AND P6, PT, R37, R218, PT ;  /* 0x000000da2500720c */ /* 0x000fe40003fc6270 */
[----:B------:R-:W-:Y:S02]  /*19150*/  FSEL R149, R149, -INF , P1 ;  /* 0xff80000095957808 */ /* 0x000fe40000800000 */
[----:B------:R-:W-:-:S02]  /*19160*/  FSEL R168, R148, -INF , !P5 ;  /* 0xff80000094a87808 */ /* 0x000fc40006800000 */
[----:B------:R-:W-:Y:S02]  /*19170*/  ISETP.GE.AND P5, PT, R35, R218, PT ;  /* 0x000000da2300720c */ /* 0x000fe40003fa6270 */
        /* <DEDUP_REMOVED lines=8> */
[----:B------:R-:W-:Y:S02]  /*19200*/  ISETP.GE.AND P1, PT, R31, R218, PT ;  /* 0x000000da1f00720c */ /* 0x000fe40003f26270 */
[----:B------:R-:W-:Y:S02]  /*19210*/  FSEL R140, R140, -INF , P0 ;  /* 0xff8000008c8c7808 */ /* 0x000fe40000000000 */
[----:B------:R-:W-:-:S02]  /*19220*/  FSEL R139, R139, -INF , !P6 ;  /* 0xff8000008b8b7808 */ /* 0x000fc40007000000 */
[CC--:B------:R-:W-:Y:S02]  /*19230*/  ISETP.GE.AND P6, PT, R63.reuse, R225.reuse, PT ;  /* 0x000000e13f00720c */ /* 0x0c0fe40003fc6270 */
[----:B------:R-:W-:Y:S02]  /*19240*/  ISETP.GE.AND P0, PT, R63, R224, PT ;  /* 0x000000e03f00720c */ /* 0x000fe40003f06270 */
[----:B------:R-:W-:Y:S02]  /*19250*/  FSEL R138, R141, -INF , P5 ;  /* 0xff8000008d8a7808 */ /* 0x000fe40002800000 */
[----:B------:R-:W-:Y:S02]  /*19260*/  FSEL R63, R140, -INF , !P1 ;  /* 0xff8000008c3f7808 */ /* 0x000fe40004800000 */
[----:B------:R-:W-:Y:S02]  /*19270*/  ISETP.GE.AND P5, PT, R29, R218, PT ;  /* 0x000000da1d00720c */ /* 0x000fe40003fa6270 */
[----:B------:R-:W-:-:S02]  /*19280*/  ISETP.GE.AND P1, PT, R241, R225, PT ;  /* 0x000000e1f100720c */ /* 0x000fc40003f26270 */
[----:B------:R-:W-:Y:S02]  /*19290*/  FSEL R138, R138, -INF , !P5 ;  /* 0xff8000008a8a7808 */ /* 0x000fe40006800000 */
[----:B------:R-:W-:Y:S02]  /*192a0*/  FSEL R27, R27, -INF , P1 ;  /* 0xff8000001b1b7808 */ /* 0x000fe40000800000 */
[-C--:B------:R-:W-:Y:S02]  /*192b0*/  ISETP.GE.AND P5, PT, R239, R225.reuse, PT ;  /* 0x000000e1ef00720c */ /* 0x080fe40003fa6270 */
[----:B------:R-:W-:Y:S02]  /*192c0*/  FSEL R12, R26, -INF , P6 ;  /* 0xff8000001a0c7808 */ /* 0x000fe40003000000 */
[----:B------:R-:W-:Y:S02]  /*192d0*/  ISETP.GE.AND P1, PT, R237, R225, PT ;  /* 0x000000e1ed00720c */ /* 0x000fe40003f26270 */
[----:B------:R-:W-:-:S02]  /*192e0*/  ISETP.GE.AND P6, PT, R241, R224, PT ;  /* 0x000000e0f100720c */ /* 0x000fc40003fc6270 */
[----:B------:R-:W-:Y:S02]  /*192f0*/  FSEL R8, R22, -INF , P5 ;  /* 0xff80000016087808 */ /* 0x000fe40002800000 */
[----:B------:R-:W-:Y:S02]  /*19300*/  FSEL R12, R12, -INF , !P0 ;  /* 0xff8000000c0c7808 */ /* 0x000fe40004000000 */
[-C--:B------:R-:W-:Y:S02]  /*19310*/  ISETP.GE.AND P5, PT, R237, R224.reuse, PT ;  /* 0x000000e0ed00720c */ /* 0x080fe40003fa6270 */
[----:B------:R-:W-:Y:S02]  /*19320*/  FSEL R4, R23, -INF , P1 ;  /* 0xff80000017047808 */ /* 0x000fe40000800000 */
[----:B------:R-:W-:Y:S02]  /*19330*/  ISETP.GE.AND P0, PT, R239, R224, PT ;  /* 0x000000e0ef00720c */ /* 0x000fe40003f06270 */
[----:B------:R-:W-:-:S02]  /*19340*/  FSEL R22, R27, -INF , !P6 ;  /* 0xff8000001b167808 */ /* 0x000fc40007000000 */
[-C--:B------:R-:W-:Y:S02]  /*19350*/  ISETP.GE.AND P6, PT, R231, R225.reuse, PT ;  /* 0x000000e1e700720c */ /* 0x080fe40003fc6270 */
[-C--:B------:R-:W-:Y:S02]  /*19360*/  ISETP.GE.AND P1, PT, R191, R225.reuse, PT ;  /* 0x000000e1bf00720c */ /* 0x080fe40003f26270 */
[----:B------:R-:W-:Y:S02]  /*19370*/  FSEL R4, R4, -INF , !P5 ;  /* 0xff80000004047808 */ /* 0x000fe40006800000 */
[----:B------:R-:W-:Y:S02]  /*19380*/  FSEL R8, R8, -INF , !P0 ;  /* 0xff80000008087808 */ /* 0x000fe40004000000 */
[----:B------:R-:W-:Y:S02]  /*19390*/  ISETP.GE.AND P5, PT, R229, R225, PT ;  /* 0x000000e1e500720c */ /* 0x000fe40003fa6270 */
[----:B------:R-:W-:-:S02]  /*193a0*/  ISETP.GE.AND P0, PT, R231, R224, PT ;  /* 0x000000e0e700720c */ /* 0x000fc40003f06270 */
[----:B------:R-:W-:Y:S02]  /*193b0*/  FSEL R18, R18, -INF , P6 ;  /* 0xff80000012127808 */ /* 0x000fe40003000000 */
[----:B------:R-:W-:Y:S02]  /*193c0*/  ISETP.GE.AND P6, PT, R191, R224, PT ;  /* 0x000000e0bf00720c */ /* 0x000fe40003fc6270 */
[----:B------:R-:W-:Y:S02]  /*193d0*/  FSEL R19, R19, -INF , P1 ;  /* 0xff80000013137808 */ /* 0x000fe40000800000 */
[----:B------:R-:W-:Y:S02]  /*193e0*/  ISETP.GE.AND P1, PT, R189, R225, PT ;  /* 0x000000e1bd00720c */ /* 0x000fe40003f26270 */
[----:B------:R-:W-:Y:S02]  /*193f0*/  FSEL R14, R14, -INF , P5 ;  /* 0xff8000000e0e7808 */ /* 0x000fe40002800000 */
[----:B------:R-:W-:-:S02]  /*19400*/  FSEL R191, R18, -INF , !P0 ;  /* 0xff80000012bf7808 */ /* 0x000fc40004000000 */
[-C--:B------:R-:W-:Y:S02]  /*19410*/  ISETP.GE.AND P5, PT, R189, R224.reuse, PT ;  /* 0x000000e0bd00720c */ /* 0x080fe40003fa6270 */
[----:B------:R-:W-:Y:S02]  /*19420*/  ISETP.GE.AND P0, PT, R229, R224, PT ;  /* 0x000000e0e500720c */ /* 0x000fe40003f06270 */
[----:B------:R-:W-:Y:S02]  /*19430*/  FSEL R189, R19, -INF , !P6 ;  /* 0xff80000013bd7808 */ /* 0x000fe40007000000 */
[----:B------:R-:W-:Y:S02]  /*19440*/  FSEL R15, R15, -INF , P1 ;  /* 0xff8000000f0f7808 */ /* 0x000fe40000800000 */
[----:B------:R-:W-:Y:S02]  /*19450*/  ISETP.GE.AND P6, PT, R227, R225, PT ;  /* 0x000000e1e300720c */ /* 0x000fe40003fc6270 */
[----:B------:R-:W-:-:S02]  /*19460*/  FMNMX3.FTZ R5, R134, R25, R24, !PT ;  /* 0x0000001986057276 */ /* 0x000fc40007810018 */
[----:B------:R-:W-:Y:S02]  /*19470*/  FSEL R177, R14, -INF , !P0 ;  /* 0xff8000000eb17808 */ /* 0x000fe40004000000 */
[----:B------:R-:W-:Y:S02]  /*19480*/  ISETP.GE.AND P0, PT, R227, R224, PT ;  /* 0x000000e0e300720c */ /* 0x000fe40003f06270 */
[----:B------:R-:W-:Y:S02]  /*19490*/  FSEL R10, R10, -INF , P6 ;  /* 0xff8000000a0a7808 */ /* 0x000fe40003000000 */
[----:B------:R-:W-:Y:S02]  /*194a0*/  FSEL R173, R15, -INF , !P5 ;  /* 0xff8000000fad7808 */ /* 0x000fe40006800000 */
[----:B------:R-:W-:Y:S02]  /*194b0*/  ISETP.GE.AND P5, PT, R205, R225, PT ;  /* 0x000000e1cd00720c */ /* 0x000fe40003fa6270 */
[----:B------:R-:W-:-:S02]  /*194c0*/  FMNMX3.FTZ R5, R5, R20, R16, !PT ;  /* 0x0000001405057276 */ /* 0x000fc40007810010 */
[----:B------:R-:W-:Y:S02]  /*194d0*/  ISETP.GE.AND P1, PT, R211, R225, PT ;  /* 0x000000e1d300720c */ /* 0x000fe40003f26270 */
[----:B------:R-:W-:Y:S02]  /*194e0*/  FSEL R169, R10, -INF , !P0 ;  /* 0xff8000000aa97808 */ /* 0x000fe40004000000 */
[----:B------:R-:W-:Y:S02]  /*194f0*/  ISETP.GE.AND P0, PT, R205, R224, PT ;  /* 0x000000e0cd00720c */ /* 0x000fe40003f06270 */
[----:B------:R-:W-:Y:S02]  /*19500*/  FSEL R6, R6, -INF , P5 ;  /* 0xff80000006067808 */ /* 0x000fe40002800000 */
[----:B------:R-:W-:Y:S02]  /*19510*/  FMNMX3.FTZ R5, R5, R50, R48, !PT ;  /* 0x0000003205057276 */ /* 0x000fe40007810030 */
[----:B------:R-:W-:-:S02]  /*19520*/  ISETP.GE.AND P6, PT, R211, R224, PT ;  /* 0x000000e0d300720c */ /* 0x000fc40003fc6270 */
[----:B------:R-:W-:Y:S02]  /*19530*/  FSEL R11, R11, -INF , P1 ;  /* 0xff8000000b0b7808 */ /* 0x000fe40000800000 */
[-C--:B------:R-:W-:Y:S02]  /*19540*/  ISETP.GE.AND P1, PT, R203, R225.reuse, PT ;  /* 0x000000e1cb00720c */ /* 0x080fe40003f26270 */
[----:B------:R-:W-:Y:S02]  /*19550*/  FSEL R161, R6, -INF , !P0 ;  /* 0xff80000006a17808 */ /* 0x000fe40004000000 */
[----:B------:R-:W-:Y:S02]  /*19560*/  FMNMX3.FTZ R6, R5, R58, R56, !PT ;  /* 0x0000003a05067276 */ /* 0x000fe40007810038 */
[----:B------:R-:W-:Y:S02]  /*19570*/  FSEL R165, R11, -INF , !P6 ;  /* 0xff8000000ba57808 */ /* 0x000fe40007000000 */
[----:B------:R-:W-:-:S02]  /*19580*/  ISETP.GE.AND P6, PT, R195, R225, PT ;  /* 0x000000e1c300720c */ /* 0x000fc40003fc6270 */
[----:B------:R-:W-:Y:S02]  /*19590*/  ISETP.GE.AND P5, PT, R203, R224, PT ;  /* 0x000000e0cb00720c */ /* 0x000fe40003fa6270 */
[----:B------:R-:W-:Y:S02]  /*195a0*/  FSEL R7, R7, -INF , P1 ;  /* 0xff80000007077808 */ /* 0x000fe40000800000 */
[----:B------:R-:W-:Y:S02]  /*195b0*/  FMNMX3.FTZ R6, R6, R187, R185, !PT ;  /* 0x000000bb06067276 */ /* 0x000fe400078100b9 */
[----:B------:R-:W-:Y:S02]  /*195c0*/  ISETP.GE.AND P1, PT, R193, R225, PT ;  /* 0x000000e1c100720c */ /* 0x000fe40003f26270 */
[----:B------:R-:W-:Y:S02]  /*195d0*/  FMNMX3.FTZ R5, R3, R12, R22, !PT ;  /* 0x0000000c03057276 */ /* 0x000fe40007810016 */
[----:B------:R-:W-:-:S02]  /*195e0*/  FSEL R252, R178, -INF , P6 ;  /* 0xff800000b2fc7808 */ /* 0x000fc40003000000 */
[----:B------:R-:W-:Y:S02]  /*195f0*/  FSEL R178, R7, -INF , !P5 ;  /* 0xff80000007b27808 */ /* 0x000fe40006800000 */
[-C--:B------:R-:W-:Y:S02]  /*19600*/  ISETP.GE.AND P0, PT, R195, R224.reuse, PT ;  /* 0x000000e0c300720c */ /* 0x080fe40003f06270 */
[----:B------:R-:W-:Y:S02]  /*19610*/  FMNMX3.FTZ R7, R6, R183, R181, !PT ;  /* 0x000000b706077276 */ /* 0x000fe400078100b5 */
[----:B------:R-:W-:Y:S02]  /*19620*/  ISETP.GE.AND P6, PT, R193, R224, PT ;  /* 0x000000e0c100720c */ /* 0x000fe40003fc6270 */
[----:B------:R-:W-:Y:S02]  /*19630*/  FSEL R179, R179, -INF , P1 ;  /* 0xff800000b3b37808 */ /* 0x000fe40000800000 */
[----:B------:R-:W-:-:S02]  /*19640*/  ISETP.GE.AND P5, PT, R67, R225, PT ;  /* 0x000000e14300720c */ /* 0x000fc40003fa6270 */
[----:B------:R-:W-:Y:S02]  /*19650*/  FMNMX3.FTZ R6, R5, R8, R4, !PT ;  /* 0x0000000805067276 */ /* 0x000fe40007810004 */
[----:B------:R-:W-:Y:S02]  /*19660*/  FSEL R252, R252, -INF , !P0 ;  /* 0xff800000fcfc7808 */ /* 0x000fe40004000000 */
[----:B------:R-:W-:Y:S02]  /*19670*/  ISETP.GE.AND P1, PT, R65, R225, PT ;  /* 0x000000e14100720c */ /* 0x000fe40003f26270 */
[----:B------:R-:W-:Y:S02]  /*19680*/  ISETP.GE.AND P0, PT, R67, R224, PT ;  /* 0x000000e04300720c */ /* 0x000fe40003f06270 */
[----:B------:R-:W-:Y:S02]  /*19690*/  FSEL R174, R174, -INF , P5 ;  /* 0xff800000aeae7808 */ /* 0x000fe40002800000 */
[----:B------:R-:W-:-:S02]  /*196a0*/  FSEL R248, R179, -INF , !P6 ;  /* 0xff800000b3f87808 */ /* 0x000fc40007000000 */
[----:B------:R-:W-:Y:S02]  /*196b0*/  FMNMX3.FTZ R6, R6, R191, R189, !PT ;  /* 0x000000bf06067276 */ /* 0x000fe400078100bd */
[-C--:B------:R-:W-:Y:S02]  /*196c0*/  ISETP.GE.AND P6, PT, R59, R225.reuse, PT ;  /* 0x000000e13b00720c */ /* 0x080fe40003fc6270 */
[----:B------:R-:W-:Y:S02]  /*196d0*/  FSEL R175, R175, -INF , P1 ;  /* 0xff800000afaf7808 */ /* 0x000fe40000800000 */
[----:B------:R-:W-:Y:S02]  /*196e0*/  FSEL R244, R174, -INF , !P0 ;  /* 0xff800000aef47808 */ /* 0x000fe40004000000 */
[----:B------:R-:W-:Y:S02]  /*196f0*/  ISETP.GE.AND P1, PT, R57, R225, PT ;  /* 0x000000e13900720c */ /* 0x000fe40003f26270 */
[----:B------:R-:W-:-:S02]  /*19700*/  FMNMX3.FTZ R6, R6, R177, R173, !PT ;  /* 0x000000b106067276 */ /* 0x000fc400078100ad */
[-C--:B------:R-:W-:Y:S02]  /*19710*/  ISETP.GE.AND P0, PT, R59, R224.reuse, PT ;  /* 0x000000e03b00720c */ /* 0x080fe40003f06270 */
[----:B------:R-:W-:Y:S02]  /*19720*/  FSEL R170, R170, -INF , P6 ;  /* 0xff800000aaaa7808 */ /* 0x000fe40003000000 */
[----:B------:R-:W-:Y:S02]  /*19730*/  FSEL R171, R171, -INF , P1 ;  /* 0xff800000abab7808 */ /* 0x000fe40000800000 */
[----:B------:R-:W-:Y:S02]  /*19740*/  FMNMX3.FTZ R6, R6, R169, R165, !PT ;  /* 0x000000a906067276 */ /* 0x000fe400078100a5 */
[----:B------:R-:W-:Y:S02]  /*19750*/  ISETP.GE.AND P5, PT, R65, R224, PT ;  /* 0x000000e04100720c */ /* 0x000fe40003fa6270 */
[----:B------:R-:W-:-:S02]  /*19760*/  ISETP.GE.AND P1, PT, R55, R225, PT ;  /* 0x000000e13700720c */ /* 0x000fc40003f26270 */
[----:B------:R-:W-:Y:S02]  /*19770*/  FSEL R242, R170, -INF , !P0 ;  /* 0xff800000aaf27808 */ /* 0x000fe40004000000 */
[----:B------:R-:W-:Y:S02]  /*19780*/  ISETP.GE.AND P6, PT, R57, R224, PT ;  /* 0x000000e03900720c */ /* 0x000fe40003fc6270 */
[----:B------:R-:W-:Y:S02]  /*19790*/  ISETP.GE.AND P0, PT, R53, R225, PT ;  /* 0x000000e13500720c */ /* 0x000fe40003f06270 */
[----:B------:R-:W-:Y:S02]  /*197a0*/  FMNMX3.FTZ R5, R6, R161, R178, !PT ;  /* 0x000000a106057276 */ /* 0x000fe400078100b2 */
[----:B------:R-:W-:Y:S02]  /*197b0*/  FSEL R202, R175, -INF , !P5 ;  /* 0xff800000afca7808 */ /* 0x000fe40006800000 */
[----:B------:R-:W-:-:S02]  /*197c0*/  FSEL R166, R166, -INF , P1 ;  /* 0xff800000a6a67808 */ /* 0x000fc40000800000 */
[-C--:B------:R-:W-:Y:S02]  /*197d0*/  ISETP.GE.AND P5, PT, R55, R224.reuse, PT ;  /* 0x000000e03700720c */ /* 0x080fe40003fa6270 */
[----:B------:R-:W-:Y:S02]  /*197e0*/  FSEL R240, R171, -INF , !P6 ;  /* 0xff800000abf07808 */ /* 0x000fe40007000000 */
        /* <DEDUP_REMOVED lines=8> */
[----:B------:R-:W-:Y:S02]  /*19870*/  ISETP.GE.AND P5, PT, R51, R224, PT ;  /* 0x000000e03300720c */ /* 0x000fe40003fa6270 */
[----:B------:R-:W-:-:S02]  /*19880*/  FSEL R230, R167, -INF , !P6 ;  /* 0xff800000a7e67808 */ /* 0x000fc40007000000 */
[-C--:B------:R-:W-:Y:S02]  /*19890*/  ISETP.GE.AND P1, PT, R47, R225.reuse, PT ;  /* 0x000000e12f00720c */ /* 0x080fe40003f26270 */
[----:B------:R-:W-:Y:S02]  /*198a0*/  FSEL R163, R163, -INF , P0 ;  /* 0xff800000a3a37808 */ /* 0x000fe40000000000 */
[----:B------:R-:W-:Y:S02]  /*198b0*/  FMNMX3.FTZ R7, R7, R246, R194, !PT ;  /* 0x000000f607077276 */ /* 0x000fe400078100c2 */
[----:B------:R-:W-:Y:S02]  /*198c0*/  ISETP.GE.AND P6, PT, R49, R224, PT ;  /* 0x000000e03100720c */ /* 0x000fe40003fc6270 */
[----:B------:R-:W-:Y:S02]  /*198d0*/  ISETP.GE.AND P0, PT, R45, R225, PT ;  /* 0x000000e12d00720c */ /* 0x000fe40003f06270 */
[----:B------:R-:W-:-:S02]  /*198e0*/  FMNMX3.FTZ R5, R5, R244, R202, !PT ;  /* 0x000000f405057276 */ /* 0x000fc400078100ca */
[----:B------:R-:W-:Y:S02]  /*198f0*/  FSEL R204, R162, -INF , !P5 ;  /* 0xff800000a2cc7808 */ /* 0x000fe40006800000 */
        /* <DEDUP_REMOVED lines=8> */
[----:B------:R-:W-:Y:S02]  /*19980*/  ISETP.GE.AND P0, PT, R41, R225, PT ;  /* 0x000000e12900720c */ /* 0x000fe40003f06270 */
[----:B------:R-:W-:Y:S02]  /*19990*/  FMNMX3.FTZ R7, R7, R234, R228, !PT ;  /* 0x000000ea07077276 */ /* 0x000fe400078100e4 */
[----:B------:R-:W-:-:S02]  /*199a0*/  FSEL R188, R158, -INF , !P5 ;  /* 0xff8000009ebc7808 */ /* 0x000fc40006800000 */
[----:B------:R-:W-:Y:S02]  /*199b0*/  FSEL R154, R154, -INF , P1 ;  /* 0xff8000009a9a7808 */ /* 0x000fe40000800000 */
[----:B------:R-:W-:Y:S02]  /*199c0*/  FMNMX3.FTZ R5, R5, R236, R230, !PT ;  /* 0x000000ec05057276 */ /* 0x000fe400078100e6 */
[----:B------:R-:W-:Y:S02]  /*199d0*/  ISETP.GE.AND P5, PT, R43, R224, PT ;  /* 0x000000e02b00720c */ /* 0x000fe40003fa6270 */
[----:B------:R-:W-:Y:S02]  /*199e0*/  FSEL R182, R159, -INF , !P6 ;  /* 0xff8000009fb67808 */ /* 0x000fe40007000000 */
[----:B------:R-:W-:Y:S02]  /*199f0*/  ISETP.GE.AND P1, PT, R39, R225, PT ;  /* 0x000000e12700720c */ /* 0x000fe40003f26270 */
[----:B------:R-:W-:-:S02]  /*19a00*/  FSEL R155, R155, -INF , P0 ;  /* 0xff8000009b9b7808 */ /* 0x000fc40000000000 */
[----:B------:R-:W-:Y:S02]  /*19a10*/  ISETP.GE.AND P6, PT, R41, R224, PT ;  /* 0x000000e02900720c */ /* 0x000fe40003fc6270 */
[----:B------:R-:W-:Y:S02]  /*19a20*/  ISETP.GE.AND P0, PT, R37, R225, PT ;  /* 0x000000e12500720c */ /* 0x000fe40003f06270 */
[----:B------:R-:W-:Y:S02]  /*19a30*/  FMNMX3.FTZ R7, R7, R190, R184, !PT ;  /* 0x000000be07077276 */ /* 0x000fe400078100b8 */
[----:B------:R-:W-:Y:S02]  /*19a40*/  FMNMX3.FTZ R9, R5, R204, R192, !PT ;  /* 0x000000cc05097276 */ /* 0x000fe400078100c0 */
[----:B------:R-:W-:Y:S02]  /*19a50*/  FSEL R174, R154, -INF , !P5 ;  /* 0xff8000009aae7808 */ /* 0x000fe40006800000 */
[----:B------:R-:W-:-:S02]  /*19a60*/  FSEL R150, R150, -INF , P1 ;  /* 0xff80000096967808 */ /* 0x000fc40000800000 */
[-C--:B------:R-:W-:Y:S02]  /*19a70*/  ISETP.GE.AND P5, PT, R39, R224.reuse, PT ;  /* 0x000000e02700720c */ /* 0x080fe40003fa6270 */
[----:B------:R-:W-:Y:S02]  /*19a80*/  FSEL R170, R155, -INF , !P6 ;  /* 0xff8000009baa7808 */ /* 0x000fe40007000000 */
[----:B------:R-:W-:Y:S02]  /*19a90*/  ISETP.GE.AND P1, PT, R35, R225, PT ;  /* 0x000000e12300720c */ /* 0x000fe40003f26270 */
[----:B------:R-:W-:Y:S02]  /*19aa0*/  FSEL R151, R151, -INF , P0 ;  /* 0xff80000097977808 */ /* 0x000fe40000000000 */
        /* <DEDUP_REMOVED lines=8> */
[----:B------:R-:W-:Y:S02]  /*19b30*/  FSEL R162, R151, -INF , !P6 ;  /* 0xff80000097a27808 */ /* 0x000fe40007000000 */
[-C--:B------:R-:W-:Y:S02]  /*19b40*/  ISETP.GE.AND P1, PT, R31, R225.reuse, PT ;  /* 0x000000e11f00720c */ /* 0x080fe40003f26270 */
[----:B------:R-:W-:Y:S02]  /*19b50*/  FSEL R147, R147, -INF , P0 ;  /* 0xff80000093937808 */ /* 0x000fe40000000000 */
        /* <DEDUP_REMOVED lines=24> */
[----:B----4-:R-:W-:-:S06]  /*19ce0*/  ULEA UR6, UR6, UR9, 0x18 ;  /* 0x0000000906067291 */ /* 0x010fcc000f8ec0ff */
        /* <DEDUP_REMOVED lines=62> */
[C---:B------:R-:W-:Y:S05]  /*1a0d0*/  HMMA.16816.F32 R40, R4.reuse, R44, R40 ;  /* 0x0000002c0428723c */ /* 0x040fea0000001828 */
        /* <DEDUP_REMOVED lines=8> */
[----:B------:R-:W1:Y:S02]  /*1a160*/  LDSM.16.MT88.4 R92, [R157+0x4000] ;  /* 0x004000009d5c783b */ /* 0x000e640000004200 */
[----:B------:R-:W-:Y:S01]  /*1a170*/  FMUL.FTZ R59, R83, R153 ;  /* 0x00000099533b7220 */ /* 0x000fe20000410000 */
[-C--:B------:R-:W-:Y:S01]  /*1a180*/  FMUL.FTZ R76, R76, R155.reuse ;  /* 0x0000009b4c4c7220 */ /* 0x080fe20000410000 */
[----:B------:R-:W-:Y:S01]  /*1a190*/  FMUL.FTZ R77, R77, R155 ;  /* 0x0000009b4d4d7220 */ /* 0x000fe20000410000 */
[-C--:B------:R-:W-:Y:S01]  /*1a1a0*/  FMUL.FTZ R78, R78, R153.reuse ;  /* 0x000000994e4e7220 */ /* 0x080fe20000410000 */
[----:B------:R-:W-:Y:S01]  /*1a1b0*/  FMUL.FTZ R79, R79, R153 ;  /* 0x000000994f4f7220 */ /* 0x000fe20000410000 */
[-C--:B------:R-:W-:Y:S01]  /*1a1c0*/  FMUL.FTZ R8, R128, R155.reuse ;  /* 0x0000009b80087220 */ /* 0x080fe20000410000 */
[C---:B------:R-:W-:Y:S03]  /*1a1d0*/  HMMA.16816.F32 R32, R4.reuse, R36, R32 ;  /* 0x000000240420723c */ /* 0x040fe60000001820 */
[----:B------:R-:W-:Y:S01]  /*1a1e0*/  FMUL.FTZ R9, R129, R155 ;  /* 0x0000009b81097220 */ /* 0x000fe20000410000 */
[-C--:B------:R-:W-:Y:S01]  /*1a1f0*/  FMUL.FTZ R10, R130, R153.reuse ;  /* 0x00000099820a7220 */ /* 0x080fe20000410000 */
[----:B------:R-:W-:Y:S01]  /*1a200*/  FMUL.FTZ R11, R131, R153 ;  /* 0x00000099830b7220 */ /* 0x000fe20000410000 */
[-C--:B------:R-:W-:Y:S01]  /*1a210*/  FMUL.FTZ R124, R124, R155.reuse ;  /* 0x0000009b7c7c7220 */ /* 0x080fe20000410000 */
[----:B------:R-:W-:Y:S01]  /*1a220*/  FMUL.FTZ R125, R125, R155 ;  /* 0x0000009b7d7d7220 */ /* 0x000fe20000410000 */
[-C--:B------:R-:W-:Y:S01]  /*1a230*/  FMUL.FTZ R126, R126, R153.reuse ;  /* 0x000000997e7e7220 */ /* 0x080fe20000410000 */
[----:B------:R-:W-:Y:S01]  /*1a240*/  FMUL.FTZ R127, R127, R153 ;  /* 0x000000997f7f7220 */ /* 0x000fe20000410000 */
[C---:B------:R-:W-:Y:S03]  /*1a250*/  HMMA.16816.F32 R36, R4.reuse, R38, R100 ;  /* 0x000000260424723c */ /* 0x040fe60000001864 */
        /* <DEDUP_REMOVED lines=14> */
[C---:B------:R-:W-:Y:S03]  /*1a340*/  HMMA.16816.F32 R56, R4.reuse, R64, R56 ;  /* 0x000000400438723c */ /* 0x040fe60000001838 */
        /* <DEDUP_REMOVED lines=8> */
[----:B------:R-:W4:Y:S02]  /*1a3d0*/  LDSM.16.MT88.4 R76, [R158+0x800] ;  /* 0x000800009e4c783b */ /* 0x000f240000004200 */
[-C--:B------:R-:W-:Y:S01]  /*1a3e0*/  FMUL.FTZ R110, R110, R153.reuse ;  /* 0x000000996e6e7220 */ /* 0x080fe20000410000 */
[----:B------:R-:W-:Y:S01]  /*1a3f0*/  FMUL.FTZ R111, R111, R153 ;  /* 0x000000996f6f7220 */ /* 0x000fe20000410000 */
[-C--:B------:R-:W-:Y:S01]  /*1a400*/  FMUL.FTZ R16, R120, R155.reuse ;  /* 0x0000009b78107220 */ /* 0x080fe20000410000 */
[----:B------:R-:W-:Y:S01]  /*1a410*/  FMUL.FTZ R17, R121, R155 ;  /* 0x0000009b79117220 */ /* 0x000fe20000410000 */
[-C--:B------:R-:W-:Y:S01]  /*1a420*/  FMUL.FTZ R18, R122, R153.reuse ;  /* 0x000000997a127220 */ /* 0x080fe20000410000 */
[----:B------:R-:W-:Y:S01]  /*1a430*/  MUFU.EX2 R103, R103 ;  /* 0x0000006700677308 */ /* 0x000fe20000000800 */
[C---:B------:R-:W-:Y:S03]  /*1a440*/  HMMA.16816.F32 R8, R4.reuse, R12, R8 ;  /* 0x0000000c0408723c */ /* 0x040fe60000001808 */
[----:B------:R-:W-:Y:S01]  /*1a450*/  FMUL.FTZ R19, R123, R153 ;  /* 0x000000997b137220 */ /* 0x000fe20000410000 */
        /* <DEDUP_REMOVED lines=21> */
[----:B------:R-:W5:Y:S03]  /*1a5b0*/  MUFU.EX2 R106, R106 ;  /* 0x0000006a006a7308 */ /* 0x000f660000000800 */
[----:B------:R-:W-:Y:S05]  /*1a5c0*/  LDSM.16.MT88.4 R96, [R3+0x10800] ;  /* 0x010800000360783b */ /* 0x000fea0000004200 */
[----:B------:R-:W-:Y:S08]  /*1a5d0*/  MUFU.EX2 R105, R105 ;  /* 0x0000006900697308 */ /* 0x000ff00000000800 */
[----:B------:R-:W2:Y:S01]  /*1a5e0*/  MUFU.EX2 R104, R104 ;  /* 0x0000006800687308 */ /* 0x000ea20000000800 */
[C---:B------:R-:W-:Y:S03]  /*1a5f0*/  HMMA.16816.F32 R24, R4.reuse, R28, R24 ;  /* 0x0000001c0418723c */ /* 0x040fe60000001818 */
[-CC-:B------:R-:W-:Y:S01]  /*1a600*/  FFMA.FTZ R112, R169, R0.reuse, -R145.reuse ;  /* 0x00000000a9707223 */ /* 0x180fe20000010891 */
[-CC-:B------:R-:W-:Y:S01]  /*1a610*/  FFMA.FTZ R113, R165, R0.reuse, -R145.reuse ;  /* 0x00000000a5717223 */ /* 0x180fe20000010891 */
[-CC-:B------:R-:W-:Y:S01]  /*1a620*/  FFMA.FTZ R114, R161, R0.reuse, -R145.reuse ;  /* 0x00000000a1727223 */ /* 0x180fe20000010891 */
[-C--:B------:R-:W-:Y:S01]  /*1a630*/  FFMA.FTZ R115, R178, R0.reuse, -R145 ;  /* 0x00000000b2737223 */ /* 0x080fe20000010891 */
[-CC-:B------:R-:W-:Y:S01]  /*1a640*/  FFMA.FTZ R159, R250, R0.reuse, -R149.reuse ;  /* 0x00000000fa9f7223 */ /* 0x180fe20000010895 */
[-C--:B------:R-:W-:Y:S01]  /*1a650*/  FFMA.FTZ R176, R176, R0.reuse, -R149 ;  /* 0x00000000b0b07223 */ /* 0x080fe20000010895 */
[-CC-:B------:R-:W-:Y:S01]  /*1a660*/  FFMA.FTZ R163, R252, R0.reuse, -R145.reuse ;  /* 0x00000000fca37223 */ /* 0x180fe20000010891 */
[C---:B------:R-:W-:Y:S03]  /*1a670*/  HMMA.16816.F32 R28, R4.reuse, R30, R108 ;  /* 0x0000001e041c723c */ /* 0x040fe6000000186c */
[-C--:B------:R-:W-:Y:S01]  /*1a680*/  FFMA.FTZ R202, R202, R0.reuse, -R145 ;  /* 0x00000000caca7223 */ /* 0x080fe20000010891 */
[-CC-:B------:R-:W-:Y:S01]  /*1a690*/  FFMA.FTZ R167, R238, R0.reuse, -R149.reuse ;  /* 0x00000000eea77223 */ /* 0x180fe20000010895 */
[-CC-:B------:R-:W-:Y:S01]  /*1a6a0*/  FFMA.FTZ R232, R232, R0.reuse, -R149.reuse ;  /* 0x00000000e8e87223 */ /* 0x180fe20000010895 */
[-C--:B------:R-:W-:Y:S01]  /*1a6b0*/  FFMA.FTZ R234, R234, R0.reuse, -R149 ;  /* 0x00000000eaea7223 */ /* 0x080fe20000010895 */
[-CC-:B------:R-:W-:Y:S01]  /*1a6c0*/  FFMA.FTZ R171, R242, R0.reuse, -R145.reuse ;  /* 0x00000000f2ab7223 */ /* 0x180fe20000010891 */
[-CC-:B------:R-:W-:Y:S01]  /*1a6d0*/  FFMA.FTZ R173, R236, R0.reuse, -R145.reuse ;  /* 0x00000000ecad7223 */ /* 0x180fe20000010891 */
[-C--:B------:R-:W-:Y:S01]  /*1a6e0*/  FFMA.FTZ R230, R230, R0.reuse, -R145 ;  /* 0x00000000e6e67223 */ /* 0x080fe20000010891 */
        /* <DEDUP_REMOVED lines=11> */
[-C--:B------:R-:W-:Y:S01]  /*1a7a0*/  FFMA.FTZ R189, R162, R0.reuse, -R145 ;  /* 0x00000000a2bd7223 */ /* 0x080fe20000010891 */
[----:B------:R-:W-:Y:S02]  /*1a7b0*/  LDSM.16.MT88.4 R124, [R2+0xf800] ;  /* 0x00f80000027c783b */ /* 0x000fe40000004200 */
[C---:B------:R-:W-:Y:S02]  /*1a7c0*/  HMMA.16816.F32 R52, R4.reuse, R54, R84 ;  /* 0x000000360434723c */ /* 0x040fe40000001854 */
[----:B------:R-:W4:Y:S06]  /*1a7d0*/  LDSM.16.MT88.4 R84, [R3+0xc800] ;  /* 0x00c800000354783b */ /* 0x000f2c0000004200 */
[C---:B-1----:R-:W-:Y:S03]  /*1a7e0*/  HMMA.16816.F32 R72, R4.reuse, R92, R72 ;  /* 0x0000005c0448723c */ /* 0x042fe60000001848 */
[-CC-:B------:R-:W-:Y:S01]  /*1a7f0*/  FFMA.FTZ R110, R187, R0.reuse, -R149.reuse ;  /* 0x00000000bb6e7223 */ /* 0x180fe20000010895 */
[-CC-:B------:R-:W-:Y:S01]  /*1a800*/  FFMA.FTZ R109, R185, R0.reuse, -R149.reuse ;  /* 0x00000000b96d7223 */ /* 0x180fe20000010895 */
[-CC-:B------:R-:W-:Y:S01]  /*1a810*/  FFMA.FTZ R111, R183, R0.reuse, -R149.reuse ;  /* 0x00000000b76f7223 */ /* 0x180fe20000010895 */
[----:B------:R-:W-:Y:S01]  /*1a820*/  FFMA.FTZ R108, R181, R0, -R149 ;  /* 0x00000000b56c7223 */ /* 0x000fe20000010895 */
[----:B------:R-:W-:Y:S08]  /*1a830*/  MUFU.EX2 R112, R112 ;  /* 0x0000007000707308 */ /* 0x000ff00000000800 */
[----:B------:R-:W-:Y:S01]  /*1a840*/  MUFU.EX2 R113, R113 ;  /* 0x0000007100717308 */ /* 0x000fe20000000800 */
[----:B------:R-:W-:Y:S03]  /*1a850*/  HMMA.16816.F32 R4, R4, R94, R68 ;  /* 0x0000005e0404723c */ /* 0x000fe60000001844 */
[----:B---3--:R-:W-:Y:S01]  /*1a860*/  F2FP.F16.F32.PACK_AB R68, R100, R101 ;  /* 0x000000656444723e */ /* 0x008fe200000000ff */
[----:B------:R-:W-:Y:S01]  /*1a870*/  LDSM.16.MT88.4 R92, [R158+0x4800] ;  /* 0x004800009e5c783b */ /* 0x000fe20000004200 */
[----:B-----5:R-:W-:-:S02]  /*1a880*/  F2FP.F16.F32.PACK_AB R69, R106, R107 ;  /* 0x0000006b6a45723e */ /* 0x020fc400000000ff */
[----:B------:R-:W-:Y:S01]  /*1a890*/  F2FP.F16.F32.PACK_AB R70, R102, R103 ;  /* 0x000000676646723e */ /* 0x000fe200000000ff */
[----:B------:R-:W-:Y:S01]  /*1a8a0*/  MUFU.EX2 R114, R114 ;  /* 0x0000007200727308 */ /* 0x000fe20000000800 */
[----:B--2---:R-:W-:-:S07]  /*1a8b0*/  F2FP.F16.F32.PACK_AB R71, R104, R105 ;  /* 0x000000696847723e */ /* 0x004fce00000000ff */
[----:B------:R-:W-:Y:S01]  /*1a8c0*/  MUFU.EX2 R115, R115 ;  /* 0x0000007300737308 */ /* 0x000fe20000000800 */
[C---:B------:R-:W-:Y:S05]  /*1a8d0*/  HMMA.16816.F32 R8, R68.reuse, R88, R8 ;  /* 0x000000584408723c */ /* 0x040fea0000001808 */
[-CC-:B------:R-:W-:Y:S01]  /*1a8e0*/  FFMA.FTZ R161, R194, R0.reuse, -R149.reuse ;  /* 0x00000000c2a17223 */ /* 0x180fe20000010895 */
[-C--:B------:R-:W-:Y:S01]  /*1a8f0*/  FFMA.FTZ R178, R246, R0.reuse, -R149 ;  /* 0x00000000f6b27223 */ /* 0x080fe20000010895 */
[-C--:B------:R-:W-:Y:S01]  /*1a900*/  FFMA.FTZ R165, R244, R0.reuse, -R145 ;  /* 0x00000000f4a57223 */ /* 0x080fe20000010891 */
[----:B------:R-:W-:Y:S01]  /*1a910*/  MUFU.EX2 R159, R159 ;  /* 0x0000009f009f7308 */ /* 0x000fe20000000800 */
[C---:B------:R-:W-:Y:S01]  /*1a920*/  HMMA.16816.F32 R12, R68.reuse, R90, R12 ;  /* 0x0000005a440c723c */ /* 0x040fe2000000180c */
[----:B------:R-:W1:Y:S06]  /*1a930*/  LDSM.16.MT88.4 R88, [R2+0x10800] ;  /* 0x010800000258783b */ /* 0x000e6c0000004200 */
[----:B------:R-:W-:Y:S01]  /*1a940*/  MUFU.EX2 R176, R176 ;  /* 0x000000b000b07308 */ /* 0x000fe20000000800 */
[C---:B----4-:R-:W-:Y:S07]  /*1a950*/  HMMA.16816.F32 R24, R68.reuse, R76, R24 ;  /* 0x0000004c4418723c */ /* 0x050fee0000001818 */
[----:B------:R-:W-:Y:S01]  /*1a960*/  MUFU.EX2 R163, R163 ;  /* 0x000000a300a37308 */ /* 0x000fe20000000800 */
[C---:B------:R-:W-:Y:S01]  /*1a970*/  HMMA.16816.F32 R28, R68.reuse, R78, R28 ;  /* 0x0000004e441c723c */ /* 0x040fe2000000181c */
[----:B------:R-:W2:Y:S06]  /*1a980*/  LDSM.16.MT88.4 R76, [R157+0x4800] ;  /* 0x004800009d4c783b */ /* 0x000eac0000004200 */
[----:B------:R-:W-:Y:S01]  /*1a990*/  MUFU.EX2 R202, R202 ;  /* 0x000000ca00ca7308 */ /* 0x000fe20000000800 */
[----:B------:R-:W-:Y:S03]  /*1a9a0*/  HMMA.16816.F32 R16, R68, R84, R16 ;  /* 0x000000544410723c */ /* 0x000fe60000001810 */
[----:B------:R-:W-:-:S04]  /*1a9b0*/  FFMA.FTZ R169, R228, R0, -R149 ;  /* 0x00000000e4a97223 */ /* 0x000fc80000010895 */
        /* <DEDUP_REMOVED lines=12> */
[----:B------:R-:W1:Y:S06]  /*1aa80*/  LDSM.16.MT88.4 R88, [R158+0x1000] ;  /* 0x001000009e58783b */ /* 0x000e6c0000004200 */
[----:B------:R-:W-:Y:S01]  /*1aa90*/  MUFU.EX2 R230, R230 ;  /* 0x000000e600e67308 */ /* 0x000fe20000000800 */
[C---:B--2---:R-:W-:Y:S03]  /*1aaa0*/  HMMA.16816.F32 R72, R68.reuse, R76, R72 ;  /* 0x0000004c4448723c */ /* 0x044fe60000001848 */
[-C--:B------:R-:W-:Y:S01]  /*1aab0*/  FFMA.FTZ R180, R192, R0.reuse, -R145 ;  /* 0x00000000c0b47223 */ /* 0x080fe20000010891 */
[----:B------:R-:W-:Y:S01]  /*1aac0*/  FFMA.FTZ R155, R235, R155, R148 ;  /* 0x0000009beb9b7223 */ /* 0x000fe20000010094 */
[----:B------:R-:W-:Y:S01]  /*1aad0*/  FFMA.FTZ R153, R233, R153, R142 ;  /* 0x00000099e9997223 */ /* 0x000fe2000001008e */
[-CC-:B------:R-:W-:Y:S01]  /*1aae0*/  FFMA.FTZ R62, R62, R0.reuse, -R149.reuse ;  /* 0x000000003e3e7223 */ /* 0x180fe20000010895 */
[-CC-:B------:R-:W-:Y:S01]  /*1aaf0*/  FFMA.FTZ R139, R139, R0.reuse, -R149.reuse ;  /* 0x000000008b8b7223 */ /* 0x180fe20000010895 */
[-CC-:B------:R-:W-:Y:S01]  /*1ab00*/  FFMA.FTZ R63, R63, R0.reuse, -R149.reuse ;  /* 0x000000003f3f7223 */ /* 0x180fe20000010895 */
[----:B------:R-:W-:Y:S01]  /*1ab10*/  MUFU.EX2 R175, R175 ;  /* 0x000000af00af7308 */ /* 0x000fe20000000800 */
[C---:B------:R-:W-:Y:S01]  /*1ab20*/  HMMA.16816.F32 R4, R68.reuse, R78, R4 ;  /* 0x0000004e4404723c */ /* 0x040fe20000001804 */
[----:B------:R-:W2:Y:S02]  /*1ab30*/  LDSM.16.MT88.4 R76, [R2+0x11000] ;  /* 0x01100000024c783b */ /* 0x000ea40000004200 */
[-C--:B------:R-:W-:Y:S01]  /*1ab40*/  FFMA.FTZ R138, R138, R0.reuse, -R149 ;  /* 0x000000008a8a7223 */ /* 0x080fe20000010895 */
[-CC-:B------:R-:W-:Y:S01]  /*1ab50*/  FFMA.FTZ R154, R154, R0.reuse, -R145.reuse ;  /* 0x000000009a9a7223 */ /* 0x180fe20000010891 */
[----:B------:R-:W-:Y:S01]  /*1ab60*/  FFMA.FTZ R152, R152, R0, -R145 ;  /* 0x0000000098987223 */ /* 0x000fe20000010891 */
[----:B------:R-:W-:Y:S01]  /*1ab70*/  LDSM.16.MT88.4 R116, [R3+0xf800] ;  /* 0x00f800000374783b */ /* 0x000fe20000004200 */
        /* <DEDUP_REMOVED lines=8> */
[----:B------:R-:W2:Y:S02]  /*1ac00*/  LDSM.16.MT88.4 R92, [R157+0x1000] ;  /* 0x001000009d5c783b */ /* 0x000ea40000004200 */
[----:B-----5:R-:W-:-:S02]  /*1ac10*/  F2FP.F16.F32.PACK_AB R68, R109, R110 ;  /* 0x0000006e6d44723e */ /* 0x020fc400000000ff */
[----:B------:R-:W-:Y:S01]  /*1ac20*/  F2FP.F16.F32.PACK_AB R69, R113, R112 ;  /* 0x000000707145723e */ /* 0x000fe200000000ff */
[----:B------:R-:W-:Y:S01]  /*1ac30*/  FFMA.FTZ R194, R248, R0, -R145 ;  /* 0x00000000f8c27223 */ /* 0x000fe20000010891 */
[----:B---3--:R-:W-:Y:S01]  /*1ac40*/  F2FP.F16.F32.PACK_AB R70, R108, R111 ;  /* 0x0000006f6c46723e */ /* 0x008fe200000000ff */
        /* <DEDUP_REMOVED lines=28> */
[----:B------:R-:W-:Y:S03]  /*1ae10*/  HMMA.16816.F32 R4, R68, R86, R4 ;  /* 0x000000564404723c */ /* 0x000fe60000001804 */
[----:B------:R-:W-:Y:S01]  /*1ae20*/  F2FP.F16.F32.PACK_AB R68, R176, R159 ;  /* 0x0000009fb044723e */ /* 0x000fe200000000ff */
[----:B------:R-:W1:Y:S01]  /*1ae30*/  LDSM.16.MT88.4 R84, [R2+0x11800] ;  /* 0x011800000254783b */ /* 0x000e620000004200 */
[----:B----4-:R-:W-:-:S02]  /*1ae40*/  F2FP.F16.F32.PACK_AB R69, R194, R163 ;  /* 0x000000a3c245723e */ /* 0x010fc400000000ff */
[----:B------:R-:W-:Y:S02]  /*1ae50*/  F2FP.F16.F32.PACK_AB R70, R161, R178 ;  /* 0x000000b2a146723e */ /* 0x000fe400000000ff */
[----:B-----5:R-:W-:-:S07]  /*1ae60*/  F2FP.F16.F32.PACK_AB R71, R202, R165 ;  /* 0x000000a5ca47723e */ /* 0x020fce00000000ff */
        /* <DEDUP_REMOVED lines=11> */
[----:B------:R-:W1:Y:S02]  /*1af20*/  LDSM.16.MT88.4 R84, [R158+0x2000] ;  /* 0x002000009e54783b */ /* 0x000e640000004200 */
[----:B------:R-:W-:-:S05]  /*1af30*/  FFMA.FTZ R228, R240, R0, -R145 ;  /* 0x00000000f0e47223 */ /* 0x000fca0000010891 */
[C---:B--2---:R-:W-:Y:S08]  /*1af40*/  HMMA.16816.F32 R48, R68.reuse, R76, R48 ;  /* 0x0000004c4430723c */ /* 0x044ff00000001830 */
[C---:B------:R-:W-:Y:S01]  /*1af50*/  HMMA.16816.F32 R52, R68.reuse, R78, R52 ;  /* 0x0000004e4434723c */ /* 0x040fe20000001834 */
[----:B------:R-:W2:Y:S01]  /*1af60*/  LDSM.16.MT88.4 R76, [R157+0x2000] ;  /* 0x002000009d4c783b */ /* 0x000ea20000004200 */
[----:B------:R-:W-:Y:S08]  /*1af70*/  MUFU.EX2 R169, R169 ;  /* 0x000000a900a97308 */ /* 0x000ff00000000800 */
[----:B------:R-:W5:Y:S01]  /*1af80*/  MUFU.EX2 R228, R228 ;  /* 0x000000e400e47308 */ /* 0x000f620000000800 */
[C---:B------:R-:W-:Y:S08]  /*1af90*/  HMMA.16816.F32 R8, R68.reuse, R96, R8 ;  /* 0x000000604408723c */ /* 0x040ff00000001808 */
[C---:B------:R-:W-:Y:S01]  /*1afa0*/  HMMA.16816.F32 R12, R68.reuse, R98, R12 ;  /* 0x00000062440c723c */ /* 0x040fe2000000180c */
[----:B------:R-:W2:Y:S07]  /*1afb0*/  LDSM.16.MT88.4 R96, [R2+0xe000] ;  /* 0x00e000000260783b */ /* 0x000eae0000004200 */
[C---:B----4-:R-:W-:Y:S08]  /*1afc0*/  HMMA.16816.F32 R56, R68.reuse, R92, R56 ;  /* 0x0000005c4438723c */ /* 0x050ff00000001838 */
[C---:B------:R-:W-:Y:S01]  /*1afd0*/  HMMA.16816.F32 R64, R68.reuse, R94, R64 ;  /* 0x0000005e4440723c */ /* 0x040fe20000001840 */
[----:B------:R-:W-:Y:S07]  /*1afe0*/  LDSM.16.MT88.4 R92, [R158+0x6000] ;  /* 0x006000009e5c783b */ /* 0x000fee0000004200 */
[C---:B------:R-:W-:Y:S08]  /*1aff0*/  HMMA.16816.F32 R72, R68.reuse, R88, R72 ;  /* 0x000000584448723c */ /* 0x040ff00000001848 */
[----:B------:R-:W-:Y:S03]  /*1b000*/  HMMA.16816.F32 R4, R68, R90, R4 ;  /* 0x0000005a4404723c */ /* 0x000fe60000001804 */
[----:B------:R-:W-:Y:S01]  /*1b010*/  F2FP.F16.F32.PACK_AB R68, R232, R167 ;  /* 0x000000a7e844723e */ /* 0x000fe200000000ff */
[----:B------:R-:W-:Y:S01]  /*1b020*/  LDSM.16.MT88.4 R88, [R157+0x6000] ;  /* 0x006000009d58783b */ /* 0x000fe20000004200 */
[----:B-----5:R-:W-:-:S02]  /*1b030*/  F2FP.F16.F32.PACK_AB R69, R228, R171 ;  /* 0x000000abe445723e */ /* 0x020fc400000000ff */
[----:B------:R-:W-:Y:S02]  /*1b040*/  F2FP.F16.F32.PACK_AB R70, R169, R234 ;  /* 0x000000eaa946723e */ /* 0x000fe400000000ff */
[----:B------:R-:W-:-:S07]  /*1b050*/  F2FP.F16.F32.PACK_AB R71, R230, R173 ;  /* 0x000000ade647723e */ /* 0x000fce00000000ff */
        /* <DEDUP_REMOVED lines=8> */
[----:B------:R-:W2:Y:S02]  /*1b0e0*/  LDSM.16.MT88.4 R76, [R3+0xe800] ;  /* 0x00e80000034c783b */ /* 0x000ea40000004200 */
[----:B------:R-:W-:Y:S01]  /*1b0f0*/  FFMA.FTZ R181, R188, R0, -R145 ;  /* 0x00000000bcb57223 */ /* 0x000fe20000010891 */
[----:B------:R-:W4:Y:S08]  /*1b100*/  MUFU.EX2 R184, R184 ;  /* 0x000000b800b87308 */ /* 0x000f300000000800 */
[----:B------:R-:W-:Y:S08]  /*1b110*/  MUFU.EX2 R186, R186 ;  /* 0x000000ba00ba7308 */ /* 0x000ff00000000800 */
[----:B------:R-:W-:Y:S08]  /*1b120*/  MUFU.EX2 R177, R177 ;  /* 0x000000b100b17308 */ /* 0x000ff00000000800 */
[----:B------:R-:W-:Y:S08]  /*1b130*/  MUFU.EX2 R179, R179 ;  /* 0x000000b300b37308 */ /* 0x000ff00000000800 */
[----:B------:R-:W5:Y:S08]  /*1b140*/  MUFU.EX2 R180, R180 ;  /* 0x000000b400b47308 */ /* 0x000f700000000800 */
[----:B------:R-:W-:Y:S08]  /*1b150*/  MUFU.EX2 R181, R181 ;  /* 0x000000b500b57308 */ /* 0x000ff00000000800 */
[----:B------:R-:W2:Y:S01]  /*1b160*/  MUFU.EX2 R182, R182 ;  /* 0x000000b600b67308 */ /* 0x000ea20000000800 */
        /* <DEDUP_REMOVED lines=13> */
[----:B------:R-:W-:Y:S03]  /*1b240*/  HMMA.16816.F32 R4, R68, R90, R4 ;  /* 0x0000005a4404723c */ /* 0x000fe60000001804 */
[----:B----4-:R-:W-:Y:S01]  /*1b250*/  F2FP.F16.F32.PACK_AB R68, R184, R175 ;  /* 0x000000afb844723e */ /* 0x010fe200000000ff */
[----:B------:R-:W-:Y:S01]  /*1b260*/  LDSM.16.MT88.4 R88, [R157+0x6800] ;  /* 0x006800009d58783b */ /* 0x000fe20000004200 */
[----:B-----5:R-:W-:-:S02]  /*1b270*/  F2FP.F16.F32.PACK_AB R69, R180, R179 ;  /* 0x000000b3b445723e */ /* 0x020fc400000000ff */
[----:B------:R-:W-:Y:S02]  /*1b280*/  F2FP.F16.F32.PACK_AB R70, R177, R186 ;  /* 0x000000bab146723e */ /* 0x000fe400000000ff */
[----:B--2---:R-:W-:-:S07]  /*1b290*/  F2FP.F16.F32.PACK_AB R71, R182, R181 ;  /* 0x000000b5b647723e */ /* 0x004fce00000000ff */
        /* <DEDUP_REMOVED lines=11> */
[----:B------:R-:W2:Y:S02]  /*1b350*/  LDSM.16.MT88.4 R76, [R158+0x3000] ;  /* 0x003000009e4c783b */ /* 0x000ea40000004200 */
        /* <DEDUP_REMOVED lines=13> */
[----:B------:R-:W-:Y:S08]  /*1b430*/  MUFU.EX2 R160, R160 ;  /* 0x000000a000a07308 */ /* 0x000ff00000000800 */
[----:B------:R-:W-:Y:S08]  /*1b440*/  MUFU.EX2 R164, R164 ;  /* 0x000000a400a47308 */ /* 0x000ff00000000800 */
[----:B------:R-:W5:Y:S08]  /*1b450*/  MUFU.EX2 R187, R187 ;  /* 0x000000bb00bb7308 */ /* 0x000f700000000800 */
[----:B------:R-:W-:Y:S08]  /*1b460*/  MUFU.EX2 R166, R166 ;  /* 0x000000a600a67308 */ /* 0x000ff00000000800 */
[----:B------:R-:W1:Y:S01]  /*1b470*/  MUFU.EX2 R189, R189 ;  /* 0x000000bd00bd7308 */ /* 0x000e620000000800 */
[----:B------:R-:W-:Y:S01]  /*1b480*/  FADD.FTZ R101, R101, R144 ;  /* 0x0000009065657221 */ /* 0x000fe20000010000 */
[----:B------:R-:W-:Y:S01]  /*1b490*/  FADD.FTZ R107, R107, R134 ;  /* 0x000000866b6b7221 */ /* 0x000fe20000010000 */
[----:B------:R-:W-:Y:S03]  /*1b4a0*/  HMMA.16816.F32 R8, R68, R96, R8 ;  /* 0x000000604408723c */ /* 0x000fe60000001808 */
[----:B------:R-:W-:Y:S01]  /*1b4b0*/  FADD.FTZ R100, R100, R101 ;  /* 0x0000006564647221 */ /* 0x000fe20000010000 */
[----:B------:R-:W-:-:S04]  /*1b4c0*/  FADD.FTZ R106, R106, R107 ;  /* 0x0000006b6a6a7221 */ /* 0x000fc80000010000 */
[----:B------:R-:W-:Y:S01]  /*1b4d0*/  HMMA.16816.F32 R12, R68, R98, R12 ;  /* 0x00000062440c723c */ /* 0x000fe2000000180c */
[----:B------:R-:W2:Y:S02]  /*1b4e0*/  LDSM.16.MT88.4 R96, [R2+0xf000] ;  /* 0x00f000000260783b */ /* 0x000ea40000004200 */
[----:B------:R-:W-:Y:S01]  /*1b4f0*/  FADD.FTZ R103, R103, R100 ;  /* 0x0000006467677221 */ /* 0x000fe20000010000 */
[----:B------:R-:W-:-:S04]  /*1b500*/  FADD.FTZ R105, R105, R106 ;  /* 0x0000006a69697221 */ /* 0x000fc80000010000 */
[----:B---3--:R-:W-:Y:S03]  /*1b510*/  HMMA.16816.F32 R48, R68, R80, R48 ;  /* 0x000000504430723c */ /* 0x008fe60000001830 */
[----:B------:R-:W-:-:S05]  /*1b520*/  FADD.FTZ R103, R102, R103 ;  /* 0x0000006766677221 */ /* 0x000fca0000010000 */
[C---:B------:R-:W-:Y:S03]  /*1b530*/  HMMA.16816.F32 R52, R68.reuse, R82, R52 ;  /* 0x000000524434723c */ /* 0x040fe60000001834 */
[----:B------:R-:W-:Y:S01]  /*1b540*/  FADD.FTZ R105, R104, R105 ;  /* 0x0000006968697221 */ /* 0x000fe20000010000 */
[----:B------:R-:W3:Y:S04]  /*1b550*/  LDSM.16.MT88.4 R80, [R157+0x3000] ;  /* 0x003000009d50783b */ /* 0x000ee80000004200 */
[C---:B------:R-:W-:Y:S08]  /*1b560*/  HMMA.16816.F32 R56, R68.reuse, R92, R56 ;  /* 0x0000005c4438723c */ /* 0x040ff00000001838 */
[C---:B------:R-:W-:Y:S01]  /*1b570*/  HMMA.16816.F32 R64, R68.reuse, R94, R64 ;  /* 0x0000005e4440723c */ /* 0x040fe20000001840 */
[----:B------:R-:W3:Y:S07]  /*1b580*/  LDSM.16.MT88.4 R92, [R2+0x13000] ;  /* 0x01300000025c783b */ /* 0x000eee0000004200 */
[C---:B------:R-:W-:Y:S08]  /*1b590*/  HMMA.16816.F32 R72, R68.reuse, R88, R72 ;  /* 0x000000584448723c */ /* 0x040ff00000001848 */
[----:B------:R-:W-:Y:S03]  /*1b5a0*/  HMMA.16816.F32 R4, R68, R90, R4 ;  /* 0x0000005a4404723c */ /* 0x000fe60000001804 */
[----:B----4-:R-:W-:Y:S01]  /*1b5b0*/  F2FP.F16.F32.PACK_AB R68, R183, R172 ;  /* 0x000000acb744723e */ /* 0x010fe200000000ff */
[----:B------:R-:W4:Y:S01]  /*1b5c0*/  LDSM.16.MT88.4 R88, [R3+0x13000] ;  /* 0x013000000358783b */ /* 0x000f220000004200 */
[----:B-----5:R-:W-:-:S02]  /*1b5d0*/  F2FP.F16.F32.PACK_AB R69, R187, R164 ;  /* 0x000000a4bb45723e */ /* 0x020fc400000000ff */
[----:B------:R-:W-:Y:S02]  /*1b5e0*/  F2FP.F16.F32.PACK_AB R70, R160, R185 ;  /* 0x000000b9a046723e */ /* 0x000fe400000000ff */
[----:B-1----:R-:W-:Y:S01]  /*1b5f0*/  F2FP.F16.F32.PACK_AB R71, R189, R166 ;  /* 0x000000a6bd47723e */ /* 0x002fe200000000ff */
[----:B------:R-:W-:Y:S01]  /*1b600*/  FADD.FTZ R110, R110, R103 ;  /* 0x000000676e6e7221 */ /* 0x000fe20000010000 */
[----:B------:R-:W-:Y:S01]  /*1b610*/  FADD.FTZ R112, R112, R105 ;  /* 0x0000006970707221 */ /* 0x000fe20000010000 */
[----:B------:R-:W-:Y:S01]  /*1b620*/  FFMA.FTZ R149, R156, R0, -R145 ;  /* 0x000000009c957223 */ /* 0x000fe20000010891 */
[----:B------:R-:W-:Y:S03]  /*1b630*/  MUFU.EX2 R62, R62 ;  /* 0x0000003e003e7308 */ /* 0x000fe60000000800 */
[----:B------:R-:W-:Y:S03]  /*1b640*/  HMMA.16816.F32 R16, R68, R84, R16 ;  /* 0x000000544410723c */ /* 0x000fe60000001810 */
[----:B------:R-:W-:-:S05]  /*1b650*/  FADD.FTZ R110, R109, R110 ;  /* 0x0000006e6d6e7221 */ /* 0x000fca0000010000 */
[C---:B------:R-:W-:Y:S01]  /*1b660*/  HMMA.16816.F32 R20, R68.reuse, R86, R20 ;  /* 0x000000564414723c */ /* 0x040fe20000001814 */
[----:B------:R-:W1:Y:S07]  /*1b670*/  LDSM.16.MT88.4 R84, [R158+0x7000] ;  /* 0x007000009e54783b */ /* 0x000e6e0000004200 */
[----:B--2---:R-:W-:Y:S03]  /*1b680*/  HMMA.16816.F32 R24, R68, R76, R24 ;  /* 0x0000004c4418723c */ /* 0x004fe60000001818 */
[----:B------:R-:W-:-:S05]  /*1b690*/  FADD.FTZ R113, R113, R112 ;  /* 0x0000007071717221 */ /* 0x000fca0000010000 */
[C---:B------:R-:W-:Y:S01]  /*1b6a0*/  HMMA.16816.F32 R28, R68.reuse, R78, R28 ;  /* 0x0000004e441c723c */ /* 0x040fe2000000181c */
[----:B------:R-:W2:Y:S02]  /*1b6b0*/  LDSM.16.MT88.4 R76, [R157+0x7000] ;  /* 0x007000009d4c783b */ /* 0x000ea40000004200 */
        /* <DEDUP_REMOVED lines=12> */
[----:B------:R-:W-:Y:S03]  /*1b780*/  HMMA.16816.F32 R8, R68, R96, R8 ;  /* 0x000000604408723c */ /* 0x000fe60000001808 */
[----:B------:R-:W-:Y:S01]  /*1b790*/  FADD.FTZ R178, R178, R159 ;  /* 0x0000009fb2b27221 */ /* 0x000fe20000010000 */
[----:B------:R-:W-:Y:S01]  /*1b7a0*/  MUFU.EX2 R138, R138 ;  /* 0x0000008a008a7308 */ /* 0x000fe20000000800 */
[----:B------:R-:W-:-:S02]  /*1b7b0*/  FADD.FTZ R165, R165, R194 ;  /* 0x000000c2a5a57221 */ /* 0x000fc40000010000 */
[----:B------:R-:W-:-:S05]  /*1b7c0*/  FADD.FTZ R178, R161, R178 ;  /* 0x000000b2a1b27221 */ /* 0x000fca0000010000 */
[----:B------:R-:W-:Y:S01]  /*1b7d0*/  MUFU.EX2 R149, R149 ;  /* 0x0000009500957308 */ /* 0x000fe20000000800 */
[----:B------:R-:W-:-:S07]  /*1b7e0*/  FADD.FTZ R202, R202, R165 ;  /* 0x000000a5caca7221 */ /* 0x000fce0000010000 */
[----:B------:R-:W5:Y:S08]  /*1b7f0*/  MUFU.EX2 R154, R154 ;  /* 0x0000009a009a7308 */ /* 0x000f700000000800 */
[----:B------:R-:W-:Y:S08]  /*1b800*/  MUFU.EX2 R152, R152 ;  /* 0x0000009800987308 */ /* 0x000ff00000000800 */
[----:B------:R-:W5:Y:S01]  /*1b810*/  MUFU.EX2 R145, R145 ;  /* 0x0000009100917308 */ /* 0x000f620000000800 */
[----:B------:R-:W-:Y:S01]  /*1b820*/  FADD.FTZ R167, R167, R178 ;  /* 0x000000b2a7a77221 */ /* 0x000fe20000010000 */
[----:B------:R-:W-:Y:S01]  /*1b830*/  FADD.FTZ R171, R171, R202 ;  /* 0x000000caabab7221 */ /* 0x000fe20000010000 */
[----:B------:R-:W-:Y:S03]  /*1b840*/  HMMA.16816.F32 R12, R68, R98, R12 ;  /* 0x00000062440c723c */ /* 0x000fe6000000180c */
[----:B------:R-:W-:Y:S01]  /*1b850*/  FADD.FTZ R167, R232, R167 ;  /* 0x000000a7e8a77221 */ /* 0x000fe20000010000 */
[----:B------:R-:W-:-:S03]  /*1b860*/  FADD.FTZ R228, R228, R171 ;  /* 0x000000abe4e47221 */ /* 0x000fc60000010000 */
[----:B------:R-:W-:Y:S01]  /*1b870*/  FADD.FTZ R234, R234, R167 ;  /* 0x000000a7eaea7221 */ /* 0x000fe20000010000 */
[----:B---3--:R-:W-:Y:S03]  /*1b880*/  HMMA.16816.F32 R32, R68, R80, R32 ;  /* 0x000000504420723c */ /* 0x008fe60000001820 */
[----:B------:R-:W-:Y:S01]  /*1b890*/  FADD.FTZ R173, R173, R228 ;  /* 0x000000e4adad7221 */ /* 0x000fe20000010000 */
[----:B------:R-:W-:-:S04]  /*1b8a0*/  FADD.FTZ R234, R169, R234 ;  /* 0x000000eaa9ea7221 */ /* 0x000fc80000010000 */
[----:B------:R-:W-:Y:S03]  /*1b8b0*/  HMMA.16816.F32 R36, R68, R82, R36 ;  /* 0x000000524424723c */ /* 0x000fe60000001824 */
[----:B------:R-:W-:-:S05]  /*1b8c0*/  FADD.FTZ R230, R230, R173 ;  /* 0x000000ade6e67221 */ /* 0x000fca0000010000 */
[C---:B------:R-:W-:Y:S08]  /*1b8d0*/  HMMA.16816.F32 R40, R68.reuse, R92, R40 ;  /* 0x0000005c4428723c */ /* 0x040ff00000001828 */
[C---:B------:R-:W-:Y:S01]  /*1b8e0*/  HMMA.16816.F32 R44, R68.reuse, R94, R44 ;  /* 0x0000005e442c723c */ /* 0x040fe2000000182c */
[----:B------:R-:W3:Y:S07]  /*1b8f0*/  LDSM.16.MT88.4 R92, [R2+0x13800] ;  /* 0x01380000025c783b */ /* 0x000eee0000004200 */
[C---:B----4-:R-:W-:Y:S08]  /*1b900*/  HMMA.16816.F32 R48, R68.reuse, R88, R48 ;  /* 0x000000584430723c */ /* 0x050ff00000001830 */
[C---:B------:R-:W-:Y:S08]  /*1b910*/  HMMA.16816.F32 R52, R68.reuse, R90, R52 ;  /* 0x0000005a4434723c */ /* 0x040ff00000001834 */
[C---:B-1----:R-:W-:Y:S08]  /*1b920*/  HMMA.16816.F32 R56, R68.reuse, R84, R56 ;  /* 0x000000544438723c */ /* 0x042ff00000001838 */
[C---:B------:R-:W-:Y:S01]  /*1b930*/  HMMA.16816.F32 R64, R68.reuse, R86, R64 ;  /* 0x000000564440723c */ /* 0x040fe20000001840 */
[----:B------:R1:W4:Y:S07]  /*1b940*/  LDSM.16.MT88.4 R84, [R3+0x13800] ;  /* 0x013800000354783b */ /* 0x00032e0000004200 */
[C---:B--2---:R-:W-:Y:S08]  /*1b950*/  HMMA.16816.F32 R72, R68.reuse, R76, R72 ;  /* 0x0000004c4448723c */ /* 0x044ff00000001848 */
[----:B------:R-:W-:Y:S03]  /*1b960*/  HMMA.16816.F32 R4, R68, R78, R4 ;  /* 0x0000004e4404723c */ /* 0x000fe60000001804 */
[----:B-----5:R-:W-:Y:S01]  /*1b970*/  F2FP.F16.F32.PACK_AB R68, R139, R62 ;  /* 0x0000003e8b44723e */ /* 0x020fe200000000ff */
[----:B------:R-:W2:Y:S01]  /*1b980*/  LDSM.16.MT88.4 R76, [R158+0x7800] ;  /* 0x007800009e4c783b */ /* 0x000ea20000004200 */
        /* <DEDUP_REMOVED lines=26> */
[----:B---3--:R-:W-:Y:S03]  /*1bb30*/  HMMA.16816.F32 R96, R68, R92, R40 ;  /* 0x0000005c4460723c */ /* 0x008fe60000001828 */
[----:B------:R-:W-:Y:S01]  /*1bb40*/  FADD.FTZ R63, R63, R62 ;  /* 0x0000003e3f3f7221 */ /* 0x000fe20000010000 */
[----:B------:R-:W-:Y:S01]  /*1bb50*/  FADD.FTZ R152, R152, R149 ;  /* 0x0000009598987221 */ /* 0x000fe20000010000 */
[----:B-1----:R-:W-:-:S03]  /*1bb60*/  IMAD.MOV.U32 R3, RZ, RZ, R141 ;  /* 0x000000ffff037224 */ /* 0x002fc600078e008d */
[C---:B------:R-:W-:Y:S03]  /*1bb70*/  HMMA.16816.F32 R120, R68.reuse, R116, R16 ;  /* 0x000000744478723c */ /* 0x040fe60000001810 */
[----:B------:R-:W-:Y:S02]  /*1bb80*/  IMAD.MOV.U32 R134, RZ, RZ, R143 ;  /* 0x000000ffff867224 */ /* 0x000fe400078e008f */
[----:B------:R-:W-:Y:S01]  /*1bb90*/  FADD.FTZ R235, R138, R63 ;  /* 0x0000003f8aeb7221 */ /* 0x000fe20000010000 */
[----:B------:R-:W-:Y:S02]  /*1bba0*/  @P2 IMAD.MOV.U32 R3, RZ, RZ, R141 ;  /* 0x000000ffff032224 */ /* 0x000fe400078e008d */
[----:B----4-:R-:W-:Y:S03]  /*1bbb0*/  HMMA.16816.F32 R88, R68, R84, R48 ;  /* 0x000000544458723c */ /* 0x010fe60000001830 */
[----:B------:R-:W-:-:S02]  /*1bbc0*/  @P2 IMAD.MOV.U32 R134, RZ, RZ, R143 ;  /* 0x000000ffff862224 */ /* 0x000fc400078e008f */
[----:B------:R-:W-:Y:S01]  /*1bbd0*/  FADD.FTZ R233, R145, R152 ;  /* 0x0000009891e97221 */ /* 0x000fe20000010000 */
[----:B------:R-:W-:Y:S02]  /*1bbe0*/  @P2 VIADD R135, R135, 0xfffffffd ;  /* 0xfffffffd87872836 */ /* 0x000fe40000000000 */
[C---:B--2---:R-:W-:Y:S08]  /*1bbf0*/  HMMA.16816.F32 R80, R68.reuse, R76, R56 ;  /* 0x0000004c4450723c */ /* 0x044ff00000001838 */
        /* <DEDUP_REMOVED lines=13> */
.L_x_7416:
[----:B------:R-:W-:-:S07]  /*1bcd0*/  IADD3 R135, PT, PT, R61, -0x1, RZ ;  /* 0xffffffff3d877810 */ /* 0x000fce0007ffe0ff */
.L_x_7425:
[----:B------:R-:W-:Y:S05]  /*1bce0*/  BSYNC B2 ;  /* 0x0000000000027941 */ /* 0x000fea0003800000 */
.L_x_7415:
        /* <DEDUP_REMOVED lines=12> */
.L_x_7433:
        /* <DEDUP_REMOVED lines=78> */
.L_x_7428:
[----:B------:R-:W-:Y:S05]  /*1c290*/  BSYNC.RECONVERGENT B0 ;  /* 0x0000000000007941 */ /* 0x000fea0003800200 */
.L_x_7427:
        /* <DEDUP_REMOVED lines=14> */
[-C--:B------:R-:W-:Y:S02]  /*1c380*/  IADD3 R8, P0, PT, R10, R227.reuse, RZ ;  /* 0x000000e30a087210 */ /* 0x080fe40007f1e0ff */
[----:B------:R-:W-:Y:S02]  /*1c390*/  LOP3.LUT R7, R7, R6, RZ, 0xfc, !PT ;  /* 0x0000000607077212 */ /* 0x000fe400078efcff */
[----:B------:R-:W-:Y:S01]  /*1c3a0*/  SHF.R.U32.HI R197, RZ, 0x1, R198 ;  /* 0x00000001ffc57819 */ /* 0x000fe200000116c6 */
[--C-:B------:R-:W-:Y:S01]  /*1c3b0*/  IMAD.X R9, R11, 0x1, R228.reuse, P0 ;  /* 0x000000010b097824 */ /* 0x100fe200000e06e4 */
[-C--:B------:R-:W-:Y:S02]  /*1c3c0*/  IADD3 R12, P0, PT, R8, R227.reuse, RZ ;  /* 0x000000e3080c7210 */ /* 0x080fe40007f1e0ff */
[----:B------:R-:W-:Y:S01]  /*1c3d0*/  LOP3.LUT R3, R197, 0x8, RZ, 0xc0, !PT ;  /* 0x00000008c5037812 */ /* 0x000fe200078ec0ff */
[----:B-1----:R-:W-:Y:S02]  /*1c3e0*/  ULEA UR6, UR7, UR11, 0x18 ;  /* 0x0000000b07067291 */ /* 0x002fe4000f8ec0ff */
[----:B------:R-:W-:Y:S01]  /*1c3f0*/  IMAD.X R13, R9, 0x1, R228, P0 ;  /* 0x00000001090d7824 */ /* 0x000fe200000e06e4 */
[----:B------:R-:W-:Y:S02]  /*1c400*/  IADD3 R14, P0, PT, R12, R227, RZ ;  /* 0x000000e30c0e7210 */ /* 0x000fe40007f1e0ff */
[----:B------:R-:W-:Y:S02]  /*1c410*/  LOP3.LUT R6, R3, 0x1c0, R204, 0xf8, !PT ;  /* 0x000001c003067812 */ /* 0x000fe400078ef8cc */
[----:B------:R-:W-:Y:S01]  /*1c420*/  LEA R237, R7, UR6, 0x1 ;  /* 0x0000000607ed7c11 */ /* 0x000fe2000f8e08ff */
[--C-:B------:R-:W-:Y:S01]  /*1c430*/  IMAD.X R15, R13, 0x1, R228.reuse, P0 ;  /* 0x000000010d0f7824 */ /* 0x100fe200000e06e4 */
[----:B------:R-:W-:Y:S02]  /*1c440*/  LOP3.LUT R203, R6, R203, RZ, 0x3c, !PT ;  /* 0x000000cb06cb7212 */ /* 0x000fe400078e3cff */
[-C--:B------:R-:W-:Y:S01]  /*1c450*/  IADD3 R6, P0, PT, R14, R227.reuse, RZ ;  /* 0x000000e30e067210 */ /* 0x080fe20007f1e0ff */
[----:B------:R-:W-:Y:S01]  /*1c460*/  @!PT LDS RZ, [RZ] ;  /* 0x00000000fffff984 */ /* 0x000fe20000000800 */
[----:B------:R-:W-:Y:S01]  /*1c470*/  @!PT LDS RZ, [RZ] ;  /* 0x00000000fffff984 */ /* 0x000fe20000000800 */
[----:B------:R-:W-:Y:S01]  /*1c480*/  @!PT LDS RZ, [RZ] ;  /* 0x00000000fffff984 */ /* 0x000fe20000000800 */
[----:B------:R-:W-:Y:S01]  /*1c490*/  LDGSTS.E.BYPASS.LTC128B.128 [R237+0xc000], desc[UR4][R212.64] ;  /* 0x0c000000d4ed7fae */ /* 0x000fe2000b981a04 */
[----:B------:R-:W-:Y:S02]  /*1c4a0*/  LOP3.LUT R5, R204, 0x200, RZ, 0xc0, !PT ;  /* 0x00000200cc057812 */ /* 0x000fe400078ec0ff */
[----:B------:R-:W-:Y:S02]  /*1c4b0*/  LOP3.LUT P2, RZ, R198, 0x4, RZ, 0xc0, !PT ;  /* 0x00000004c6ff7812 */ /* 0x000fe4000784c0ff */
[----:B------:R-:W-:Y:S01]  /*1c4c0*/  LDGSTS.E.BYPASS.LTC128B.128 [R237+0x10000], desc[UR4][R212.64+0x80] ;  /* 0x10000080d4ed7fae */ /* 0x000fe2000b981a04 */
[----:B------:R-:W-:Y:S01]  /*1c4d0*/  IMAD.X R7, R15, 0x1, R228, P0 ;  /* 0x000000010f077824 */ /* 0x000fe200000e06e4 */
[-C--:B------:R-:W-:Y:S03]  /*1c4e0*/  IADD3 R20, P0, PT, R6, R227.reuse, RZ ;  /* 0x000000e306147210 */ /* 0x080fe60007f1e0ff */
[----:B------:R-:W-:Y:S01]  /*1c4f0*/  LDGSTS.E.BYPASS.LTC128B.128 [R237+0xc800], desc[UR4][R10.64] ;  /* 0x0c8000000aed7fae */ /* 0x000fe2000b981a04 */
[----:B------:R-:W-:Y:S01]  /*1c500*/  LOP3.LUT R4, R5, 0x7c00, R4, 0xf8, !PT ;  /* 0x00007c0005047812 */ /* 0x000fe200078ef804 */
[--C-:B------:R-:W-:Y:S03]  /*1c510*/  IMAD.X R21, R7, 0x1, R228.reuse, P0 ;  /* 0x0000000107157824 */ /* 0x100fe600000e06e4 */
[----:B------:R-:W-:Y:S01]  /*1c520*/  LDGSTS.E.BYPASS.LTC128B.128 [R237+0x10800], desc[UR4][R10.64+0x80] ;  /* 0x108000800aed7fae */ /* 0x000fe2000b981a04 */
[----:B------:R-:W-:Y:S02]  /*1c530*/  IADD3 R22, P0, PT, R20, R227, RZ ;  /* 0x000000e314167210 */ /* 0x000fe40007f1e0ff */
[----:B------:R-:W-:Y:S02]  /*1c540*/  LOP3.LUT R4, R4, R203, RZ, 0xfc, !PT ;  /* 0x000000cb04047212 */ /* 0x000fe400078efcff */
[----:B------:R-:W-:Y:S01]  /*1c550*/  LDGSTS.E.BYPASS.LTC128B.128 [R237+0xd000], desc[UR4][R8.64] ;  /* 0x0d00000008ed7fae */ /* 0x000fe2000b981a04 */
[----:B------:R-:W-:Y:S01]  /*1c560*/  SEL R156, R199, 0xffffffc0, !P2 ;  /* 0xffffffc0c79c7807 */ /* 0x000fe20005000000 */
[----:B------:R-:W-:Y:S01]  /*1c570*/  IMAD.X R23, R21, 0x1, R228, P0 ;  /* 0x0000000115177824 */ /* 0x000fe200000e06e4 */
[----:B------:R-:W-:Y:S02]  /*1c580*/  LEA R181, R4, UR6, 0x1 ;  /* 0x0000000604b57c11 */ /* 0x000fe4000f8e08ff */
[----:B------:R1:W-:Y:S01]  /*1c590*/  LDGSTS.E.BYPASS.LTC128B.128 [R237+0x11000], desc[UR4][R8.64+0x80] ;  /* 0x1100008008ed7fae */ /* 0x0003e2000b981a04 */
[----:B------:R-:W-:Y:S01]  /*1c5a0*/  LOP3.LUT P0, RZ, R198, 0x2, RZ, 0xc0, !PT ;  /* 0x00000002c6ff7812 */ /* 0x000fe2000780c0ff */
[----:B------:R-:W-:Y:S03]  /*1c5b0*/  IMAD.IADD R3, R201, 0x1, R156 ;  /* 0x00000001c9037824 */ /* 0x000fe600078e029c */
[----:B------:R-:W-:Y:S01]  /*1c5c0*/  LDGSTS.E.BYPASS.LTC128B.128 [R237+0xd800], desc[UR4][R12.64] ;  /* 0x0d8000000ced7fae */ /* 0x000fe2000b981a04 */
[--C-:B------:R-:W-:Y:S01]  /*1c5d0*/  IMAD.IADD R185, R156, 0x1, R181.reuse ;  /* 0x000000019cb97824 */ /* 0x100fe200078e02b5 */
[----:B------:R-:W-:Y:S03]  /*1c5e0*/  SEL R202, R200, 0xffffffe0, !P0 ;  /* 0xffffffe0c8ca7807 */ /* 0x000fe60004000000 */
[----:B------:R-:W-:Y:S01]  /*1c5f0*/  LDGSTS.E.BYPASS.LTC128B.128 [R237+0x11800], desc[UR4][R12.64+0x80] ;  /* 0x118000800ced7fae */ /* 0x000fe2000b981a04 */
[----:B------:R-:W-:Y:S01]  /*1c600*/  ISETP.GT.AND P0, PT, R229, R208, PT ;  /* 0x000000d0e500720c */ /* 0x000fe20003f04270 */
[C---:B------:R-:W-:Y:S03]  /*1c610*/  IMAD.IADD R184, R202.reuse, 0x1, R181 ;  /* 0x00000001cab87824 */ /* 0x040fe600078e02b5 */
[----:B------:R-:W-:Y:S01]  /*1c620*/  LDGSTS.E.BYPASS.LTC128B.128 [R237+0xe000], desc[UR4][R14.64] ;  /* 0x0e0000000eed7fae */ /* 0x000fe2000b981a04 */
[----:B------:R-:W-:Y:S02]  /*1c630*/  IMAD.IADD R134, R201, 0x1, R202 ;  /* 0x00000001c9867824 */ /* 0x000fe400078e02ca */
[C---:B------:R-:W-:Y:S02]  /*1c640*/  IMAD.IADD R205, R202.reuse, 0x1, R185 ;  /* 0x00000001cacd7824 */ /* 0x040fe400078e02b9 */
[----:B------:R-:W-:Y:S01]  /*1c650*/  LDGSTS.E.BYPASS.LTC128B.128 [R237+0x12000], desc[UR4][R14.64+0x80] ;  /* 0x120000800eed7fae */ /* 0x000fe2000b981a04 */
[----:B------:R-:W-:Y:S04]  /*1c660*/  IMAD.IADD R135, R202, 0x1, R3 ;  /* 0x00000001ca877824 */ /* 0x000fe800078e0203 */
[----:B------:R-:W-:Y:S05]  /*1c670*/  LDGSTS.E.BYPASS.LTC128B.128 [R237+0xe800], desc[UR4][R6.64] ;  /* 0x0e80000006ed7fae */ /* 0x000fea000b981a04 */
[----:B------:R2:W-:Y:S05]  /*1c680*/  LDGSTS.E.BYPASS.LTC128B.128 [R237+0x12800], desc[UR4][R6.64+0x80] ;  /* 0x1280008006ed7fae */ /* 0x0005ea000b981a04 */
[----:B------:R-:W-:Y:S05]  /*1c690*/  LDGSTS.E.BYPASS.LTC128B.128 [R237+0xf000], desc[UR4][R20.64] ;  /* 0x0f00000014ed7fae */ /* 0x000fea000b981a04 */
[----:B------:R-:W-:Y:S05]  /*1c6a0*/  LDGSTS.E.BYPASS.LTC128B.128 [R237+0x13000], desc[UR4][R20.64+0x80] ;  /* 0x1300008014ed7fae */ /* 0x000fea000b981a04 */
[----:B------:R-:W-:Y:S05]  /*1c6b0*/  LDGSTS.E.BYPASS.LTC128B.128 [R237+0xf800], desc[UR4][R22.64] ;  /* 0x0f80000016ed7fae */ /* 0x000fea000b981a04 */
[----:B------:R3:W-:Y:S05]  /*1c6c0*/  LDGSTS.E.BYPASS.LTC128B.128 [R237+0x13800], desc[UR4][R22.64+0x80] ;  /* 0x1380008016ed7fae */ /* 0x0007ea000b981a04 */
[----:B------:R-:W-:Y:S05]  /*1c6d0*/  LDSM.16.M88.4 R64, [R181] ;  /* 0x00000000b540783b */ /* 0x000fea0000000200 */
[----:B-1----:R-:W2:Y:S05]  /*1c6e0*/  LDSM.16.M88.4 R8, [R201+0x4000] ;  /* 0x00400000c908783b */ /* 0x002eaa0000000200 */
[----:B------:R-:W1:Y:S05]  /*1c6f0*/  LDSM.16.M88.4 R16, [R201+0x4800] ;  /* 0x00480000c910783b */ /* 0x000e6a0000000200 */
[----:B------:R-:W3:Y:S05]  /*1c700*/  LDSM.16.M88.4 R24, [R201+0x5000] ;  /* 0x00500000c918783b */ /* 0x000eea0000000200 */
[----:B------:R-:W0:Y:S05]  /*1c710*/  LDGDEPBAR ;  /* 0x00000000000079af */ /* 0x000e2a0000000000 */
[----:B------:R-:W4:Y:S05]  /*1c720*/  LDSM.16.M88.4 R32, [R201+0x5800] ;  /* 0x00580000c920783b */ /* 0x000f2a0000000200 */
        /* <DEDUP_REMOVED lines=9> */
[C---:B-1----:R-:W-:Y:S03]  /*1c7c0*/  HMMA.16816.F32 R12, R64.reuse, R16, RZ ;  /* 0x00000010400c723c */ /* 0x042fe600000018ff */
[----:B------:R-:W1:Y:S05]  /*1c7d0*/  LDSM.16.M88.4 R152, [R134+0x5000] ;  /* 0x005000008698783b */ /* 0x000e6a0000000200 */
[C---:B------:R-:W-:Y:S01]  /*1c7e0*/  HMMA.16816.F32 R16, R64.reuse, R18, RZ ;  /* 0x000000124010723c */ /* 0x040fe200000018ff */
[----:B------:R-:W-:Y:S05]  /*1c7f0*/  LDSM.16.M88.4 R156, [R134+0x7000] ;  /* 0x00700000869c783b */ /* 0x000fea0000000200 */
[----:B------:R-:W-:Y:S02]  /*1c800*/  LDSM.16.M88.4 R160, [R134+0x7800] ;  /* 0x0078000086a0783b */ /* 0x000fe40000000200 */
[C---:B---3--:R-:W-:Y:S03]  /*1c810*/  HMMA.16816.F32 R20, R64.reuse, R24, RZ ;  /* 0x000000184014723c */ /* 0x048fe600000018ff */
[----:B------:R-:W-:Y:S05]  /*1c820*/  LDSM.16.M88.4 R164, [R185] ;  /* 0x00000000b9a4783b */ /* 0x000fea0000000200 */
[C---:B------:R-:W-:Y:S01]  /*1c830*/  HMMA.16816.F32 R24, R64.reuse, R26, RZ ;  /* 0x0000001a4018723c */ /* 0x040fe200000018ff */
[----:B------:R-:W-:Y:S05]  /*1c840*/  LDSM.16.M88.4 R168, [R3+0x4000] ;  /* 0x0040000003a8783b */ /* 0x000fea0000000200 */
[----:B------:R-:W-:Y:S02]  /*1c850*/  LDSM.16.M88.4 R172, [R3+0x6000] ;  /* 0x0060000003ac783b */ /* 0x000fe40000000200 */
[C---:B----4-:R-:W-:Y:S03]  /*1c860*/  HMMA.16816.F32 R28, R64.reuse, R32, RZ ;  /* 0x00000020401c723c */ /* 0x050fe600000018ff */
[----:B------:R-:W-:Y:S05]  /*1c870*/  LDSM.16.M88.4 R176, [R201+0xa000] ;  /* 0x00a00000c9b0783b */ /* 0x000fea0000000200 */
[C---:B------:R-:W-:Y:S01]  /*1c880*/  HMMA.16816.F32 R32, R64.reuse, R34, RZ ;  /* 0x000000224020723c */ /* 0x040fe200000018ff */
[----:B------:R-:W-:Y:S05]  /*1c890*/  LDSM.16.M88.4 R188, [R3+0x8000] ;  /* 0x0080000003bc783b */ /* 0x000fea0000000200 */
[----:B------:R-:W-:Y:S02]  /*1c8a0*/  LDSM.16.M88.4 R192, [R135+0xb000] ;  /* 0x00b0000087c0783b */ /* 0x000fe40000000200 */
        /* <DEDUP_REMOVED lines=57> */
[----:B------:R-:W2:Y:S05]  /*1cc40*/  LDSM.16.M88.4 R144, [R135+0x6800] ;  /* 0x006800008790783b */ /* 0x000eaa0000000200 */
        /* <DEDUP_REMOVED lines=77> */
[----:B------:R-:W3:Y:S02]  /*1d120*/  LDSM.16.M88.4 R152, [R3+0xa800] ;  /* 0x00a800000398783b */ /* 0x000ee40000000200 */
        /* <DEDUP_REMOVED lines=116> */
.L_x_7432:
[----:B------:R-:W-:Y:S05]  /*1d870*/  BSYNC.RECONVERGENT B0 ;  /* 0x0000000000007941 */ /* 0x000fea0003800200 */
.L_x_7431:
        /* <DEDUP_REMOVED lines=36> */
.L_x_7430:
[----:B------:R-:W-:Y:S05]  /*1dac0*/  BSYNC.RECONVERGENT B1 ;  /* 0x0000000000017941 */ /* 0x000fea0003800200 */
.L_x_7429:
[----:B------:R-:W-:Y:S01]  /*1dad0*/  VIADD R135, R231, 0xffffffc0 ;  /* 0xffffffc0e7877836 */ /* 0x000fe20000000000 */
[----:B------:R-:W-:Y:S01]  /*1dae0*/  LOP3.LUT R203, R203, 0x200, R204, 0xf8, !PT ;  /* 0x00000200cbcb7812 */ /* 0x000fe200078ef8cc */
[C---:B------:R-:W-:Y:S02]  /*1daf0*/  VIADD R171, R231.reuse, 0xffffffc1 ;  /* 0xffffffc1e7ab7836 */ /* 0x040fe40000000000 */
[----:B-1----:R-:W-:Y:S01]  /*1db00*/  VIADD R141, R231, 0xffffffc8 ;  /* 0xffffffc8e78d7836 */ /* 0x002fe20000000000 */
[-C--:B------:R-:W-:Y:S01]  /*1db10*/  ISETP.GE.AND P5, PT, R135, R226.reuse, PT ;  /* 0x000000e28700720c */ /* 0x080fe20003fa6270 */
[----:B------:R-:W-:Y:S01]  /*1db20*/  VIADD R137, R231, 0xffffffc9 ;  /* 0xffffffc9e7897836 */ /* 0x000fe20000000000 */
[-C--:B------:R-:W-:Y:S01]  /*1db30*/  ISETP.GE.AND P4, PT, R171, R226.reuse, PT ;  /* 0x000000e2ab00720c */ /* 0x080fe20003f86270 */
[C---:B------:R-:W-:Y:S01]  /*1db40*/  VIADD R155, R231.reuse, 0xffffffd0 ;  /* 0xffffffd0e79b7836 */ /* 0x040fe20000000000 */
        /* <DEDUP_REMOVED lines=38> */
[----:B------:R-:W-:Y:S02]  /*1ddb0*/  ISETP.GE.AND P4, PT, R143, R226, PT ;  /* 0x000000e28f00720c */ /* 0x000fe40003f86270 */
[C---:B------:R-:W-:Y:S02]  /*1ddc0*/  ISETP.GE.AND P6, PT, R135.reuse, R218, PT ;  /* 0x000000da8700720c */ /* 0x040fe40003fc6270 */
[----:B------:R-:W-:Y:S02]  /*1ddd0*/  FSEL R24, R24, -INF , P4 ;  /* 0xff80000018187808 */ /* 0x000fe40002000000 */
[----:B------:R-:W-:Y:S02]  /*1dde0*/  ISETP.GE.AND P4, PT, R135, R224, PT ;  /* 0x000000e08700720c */ /* 0x000fe40003f86270 */
[----:B------:R-:W2:Y:S01]  /*1ddf0*/  LD.E R135, desc[UR4][R132.64+0xdc] ;  /* 0x0000dc0484877980 */ /* 0x000ea2000c101900 */
        /* <DEDUP_REMOVED lines=11> */
[CC--:B------:R-:W-:Y:S02]  /*1deb0*/  ISETP.GE.AND P0, PT, R19.reuse, R225.reuse, PT ;  /* 0x000000e11300720c */ /* 0x0c0fe40003f06270 */
[-C--:B------:R-:W-:Y:S02]  /*1dec0*/  ISETP.GE.AND P5, PT, R19, R226.reuse, PT ;  /* 0x000000e21300720c */ /* 0x080fe40003fa6270 */
        /* <DEDUP_REMOVED lines=14> */
[----:B------:R-:W-:Y:S01]  /*1dfb0*/  FSEL R9, R10, -INF , P1 ;  /* 0xff8000000a097808 */ /* 0x000fe20000800000 */
[----:B------:R-:W-:Y:S01]  /*1dfc0*/  VIADD R10, R231, 0x39 ;  /* 0x00000039e70a7836 */ /* 0x000fe20000000000 */
        /* <DEDUP_REMOVED lines=37> */
[----:B------:R-:W-:Y:S01]  /*1e220*/  FSEL R205, R45, -INF , P5 ;  /* 0xff8000002dcd7808 */ /* 0x000fe20002800000 */
[----:B------:R-:W-:Y:S01]  /*1e230*/  VIADD R45, R231, 0x31 ;  /* 0x00000031e72d7836 */ /* 0x000fe20000000000 */
        /* <DEDUP_REMOVED lines=28> */
[----:B------:R-:W-:Y:S02]  /*1e400*/  ISETP.GE.AND P1, PT, R161, R226, PT ;  /* 0x000000e2a100720c */ /* 0x000fe40003f26270 */
[----:B------:R-:W-:Y:S02]  /*1e410*/  ISETP.GE.AND P0, PT, R141, R218, PT ;  /* 0x000000da8d00720c */ /* 0x000fe40003f06270 */
[----:B------:R-:W-:Y:S02]  /*1e420*/  FSEL R38, R57, -INF , P5 ;  /* 0xff80000039267808 */ /* 0x000fe40002800000 */
[----:B------:R-:W-:Y:S02]  /*1e430*/  ISETP.GE.AND P5, PT, R53, R226, PT ;  /* 0x000000e23500720c */ /* 0x000fe40003fa6270 */
[----:B------:R-:W-:Y:S02]  /*1e440*/  FSEL R48, R48, -INF , P1 ;  /* 0xff80000030307808 */ /* 0x000fe40000800000 */
[----:B------:R-:W-:Y:S02]  /*1e450*/  FSEL R29, R138, -INF , !P6 ;  /* 0xff8000008a1d7808 */ /* 0x000fe40007000000 */
[----:B------:R-:W-:Y:S02]  /*1e460*/  FSEL R15, R142, -INF , !P0 ;  /* 0xff8000008e0f7808 */ /* 0x000fe40004000000 */
[-C--:B------:R-:W-:Y:S02]  /*1e470*/  ISETP.GE.AND P1, PT, R159, R225.reuse, PT ;  /* 0x000000e19f00720c */ /* 0x080fe40003f26270 */
[-C--:B------:R-:W-:Y:S02]  /*1e480*/  ISETP.GE.AND P6, PT, R137, R218.reuse, PT ;  /* 0x000000da8900720c */ /* 0x080fe40003fc6270 */
[-C--:B------:R-:W-:Y:S02]  /*1e490*/  ISETP.GE.AND P0, PT, R147, R218.reuse, PT ;  /* 0x000000da9300720c */ /* 0x080fe40003f06270 */
[----:B------:R-:W-:Y:S02]  /*1e4a0*/  FSEL R60, R60, -INF , P5 ;  /* 0xff8000003c3c7808 */ /* 0x000fe40002800000 */
[-C--:B------:R-:W-:Y:S02]  /*1e4b0*/  ISETP.GE.AND P5, PT, R53, R225.reuse, PT ;  /* 0x000000e13500720c */ /* 0x080fe40003fa6270 */
[----:B------:R-:W-:Y:S02]  /*1e4c0*/  FSEL R185, R51, -INF , P1 ;  /* 0xff80000033b97808 */ /* 0x000fe40000800000 */
[----:B------:R-:W-:Y:S02]  /*1e4d0*/  FSEL R13, R140, -INF , !P6 ;  /* 0xff8000008c0d7808 */ /* 0x000fe40007000000 */
[----:B------:R-:W-:Y:S02]  /*1e4e0*/  FSEL R51, R11, -INF , !P0 ;  /* 0xff8000000b337808 */ /* 0x000fe40004000000 */
[-C--:B------:R-:W-:Y:S02]  /*1e4f0*/  ISETP.GE.AND P6, PT, R139, R218.reuse, PT ;  /* 0x000000da8b00720c */ /* 0x080fe40003fc6270 */
[----:B------:R-:W-:Y:S02]  /*1e500*/  FSEL R11, R134, -INF , !P4 ;  /* 0xff800000860b7808 */ /* 0x000fe40006000000 */
[----:B------:R-:W-:Y:S02]  /*1e510*/  ISETP.GE.AND P4, PT, R19, R218, PT ;  /* 0x000000da1300720c */ /* 0x000fe40003f86270 */
[----:B------:R-:W-:Y:S02]  /*1e520*/  FSEL R62, R62, -INF , P5 ;  /* 0xff8000003e3e7808 */ /* 0x000fe40002800000 */
[----:B------:R-:W-:Y:S02]  /*1e530*/  ISETP.GE.AND P5, PT, R61, R226, PT ;  /* 0x000000e23d00720c */ /* 0x000fe40003fa6270 */
[-C--:B------:R-:W-:Y:S02]  /*1e540*/  ISETP.GE.AND P1, PT, R37, R225.reuse, PT ;  /* 0x000000e12500720c */ /* 0x080fe40003f26270 */
[----:B------:R-:W-:Y:S02]  /*1e550*/  FSEL R59, R146, -INF , !P6 ;  /* 0xff800000923b7808 */ /* 0x000fe40007000000 */
[-C--:B------:R-:W-:Y:S02]  /*1e560*/  ISETP.GE.AND P6, PT, R145, R218.reuse, PT ;  /* 0x000000da9100720c */ /* 0x080fe40003fc6270 */
[----:B------:R-:W-:Y:S02]  /*1e570*/  FSEL R181, R181, -INF , !P4 ;  /* 0xff800000b5b57808 */ /* 0x000fe40006000000 */
[-C--:B------:R-:W-:Y:S02]  /*1e580*/  ISETP.GE.AND P4, PT, R165, R218.reuse, PT ;  /* 0x000000daa500720c */ /* 0x080fe40003f86270 */
[----:B------:R-:W-:Y:S02]  /*1e590*/  FSEL R64, R64, -INF , P5 ;  /* 0xff80000040407808 */ /* 0x000fe40002800000 */
[----:B------:R-:W-:Y:S02]  /*1e5a0*/  FSEL R54, R54, -INF , P1 ;  /* 0xff80000036367808 */ /* 0x000fe40000800000 */
[-C--:B------:R-:W-:Y:S02]  /*1e5b0*/  ISETP.GE.AND P5, PT, R171, R218.reuse, PT ;  /* 0x000000daab00720c */ /* 0x080fe40003fa6270 */
[----:B------:R-:W-:Y:S02]  /*1e5c0*/  ISETP.GE.AND P1, PT, R157, R225, PT ;  /* 0x000000e19d00720c */ /* 0x000fe40003f26270 */
[----:B------:R-:W-:Y:S02]  /*1e5d0*/  FSEL R182, R182, -INF , !P6 ;  /* 0xff800000b6b67808 */ /* 0x000fe40007000000 */
[----:B------:R-:W-:Y:S02]  /*1e5e0*/  FSEL R162, R28, -INF , !P4 ;  /* 0xff8000001ca27808 */ /* 0x000fe40006000000 */
[----:B------:R-:W-:Y:S02]  /*1e5f0*/  ISETP.GE.AND P6, PT, R143, R218, PT ;  /* 0x000000da8f00720c */ /* 0x000fe40003fc6270 */
[----:B------:R-:W-:Y:S02]  /*1e600*/  ISETP.GE.AND P4, PT, R3, R224, PT ;  /* 0x000000e00300720c */ /* 0x000fe40003f86270 */
[----:B------:R-:W-:Y:S02]  /*1e610*/  FSEL R21, R136, -INF , !P5 ;  /* 0xff80000088157808 */ /* 0x000fe40006800000 */
[----:B------:R-:W-:Y:S02]  /*1e620*/  FSEL R58, R58, -INF , P1 ;  /* 0xff8000003a3a7808 */ /* 0x000fe40000800000 */
[----:B------:R-:W-:Y:S02]  /*1e630*/  FSEL R178, R24, -INF , !P6 ;  /* 0xff80000018b27808 */ /* 0x000fe40007000000 */
[----:B------:R-:W-:Y:S02]  /*1e640*/  ISETP.GE.AND P1, PT, R231, R218, PT ;  /* 0x000000dae700720c */ /* 0x000fe40003f26270 */
[----:B------:R-:W-:Y:S02]  /*1e650*/  ISETP.GE.AND P6, PT, R147, R224, PT ;  /* 0x000000e09300720c */ /* 0x000fe40003fc6270 */
[----:B------:R-:W-:Y:S02]  /*1e660*/  FSEL R65, R4, -INF , !P4 ;  /* 0xff80000004417808 */ /* 0x000fe40006000000 */
[----:B------:R-:W-:Y:S02]  /*1e670*/  ISETP.GE.AND P5, PT, R155, R218, PT ;  /* 0x000000da9b00720c */ /* 0x000fe40003fa6270 */
[----:B------:R-:W-:Y:S02]  /*1e680*/  FMNMX3.FTZ R4, R0, R29, R21, !PT ;  /* 0x0000001d00047276 */ /* 0x000fe40007810015 */
[----:B------:R-:W-:Y:S02]  /*1e690*/  FSEL R170, R170, -INF , !P1 ;  /* 0xff800000aaaa7808 */ /* 0x000fe40004800000 */
[----:B------:R-:W-:Y:S02]  /*1e6a0*/  FSEL R41, R144, -INF , !P5 ;  /* 0xff80000090297808 */ /* 0x000fe40006800000 */
[----:B------:R-:W-:Y:S02]  /*1e6b0*/  FSEL R56, R6, -INF , !P6 ;  /* 0xff80000006387808 */ /* 0x000fe40007000000 */
[CC--:B------:R-:W-:Y:S01]  /*1e6c0*/  ISETP.GE.AND P1, PT, R231.reuse, R224.reuse, PT ;  /* 0x000000e0e700720c */ /* 0x0c0fe20003f26270 */
[----:B------:R-:W-:Y:S01]  /*1e6d0*/  VIADD R231, R231, 0xffffff80 ;  /* 0xffffff80e7e77836 */ /* 0x000fe20000000000 */
[----:B------:R-:W-:Y:S02]  /*1e6e0*/  FMNMX3.FTZ R4, R4, R15, R13, !PT ;  /* 0x0000000f04047276 */ /* 0x000fe4000781000d */
[----:B------:R-:W-:Y:S02]  /*1e6f0*/  ISETP.GE.AND P6, PT, R153, R224, PT ;  /* 0x000000e09900720c */ /* 0x000fe40003fc6270 */
[-C--:B------:R-:W-:Y:S02]  /*1e700*/  ISETP.GE.AND P5, PT, R3, R218.reuse, PT ;  /* 0x000000da0300720c */ /* 0x080fe40003fa6270 */
[----:B------:R-:W-:Y:S02]  /*1e710*/  FSEL R172, R172, -INF , !P1 ;  /* 0xff800000acac7808 */ /* 0x000fe40004800000 */
[----:B------:R-:W-:Y:S02]  /*1e720*/  FSEL R158, R22, -INF , !P6 ;  /* 0xff800000169e7808 */ /* 0x000fe40007000000 */
[----:B------:R-:W-:Y:S02]  /*1e730*/  ISETP.GE.AND P0, PT, R153, R218, PT ;  /* 0x000000da9900720c */ /* 0x000fe40003f06270 */
[----:B------:R-:W-:Y:S02]  /*1e740*/  FSEL R57, R16, -INF , !P5 ;  /* 0xff80000010397808 */ /* 0x000fe40006800000 */
[----:B------:R-:W-:Y:S02]  /*1e750*/  FMNMX3.FTZ R4, R4, R41, R51, !PT ;  /* 0x0000002904047276 */ /* 0x000fe40007810033 */
[----:B------:R-:W-:Y:S02]  /*1e760*/  ISETP.GE.AND P1, PT, R171, R224, PT ;  /* 0x000000e0ab00720c */ /* 0x000fe40003f26270 */
[----:B------:R-:W-:Y:S02]  /*1e770*/  ISETP.GE.AND P6, PT, R169, R218, PT ;  /* 0x000000daa900720c */ /* 0x000fe40003fc6270 */
[-C--:B------:R-:W-:Y:S02]  /*1e780*/  ISETP.GE.AND P5, PT, R141, R224.reuse, PT ;  /* 0x000000e08d00720c */ /* 0x080fe40003fa6270 */
[----:B------:R-:W-:Y:S02]  /*1e790*/  FSEL R184, R20, -INF , !P0 ;  /* 0xff80000014b87808 */ /* 0x000fe40004000000 */
[----:B------:R-:W-:Y:S02]  /*1e7a0*/  FMNMX3.FTZ R3, R4, R59, R57, !PT ;  /* 0x0000003b04037276 */ /* 0x000fe40007810039 */
[----:B------:R-:W-:Y:S02]  /*1e7b0*/  FSEL R5, R5, -INF , !P1 ;  /* 0xff80000005057808 */ /* 0x000fe40004800000 */
[-C--:B------:R-:W-:Y:S02]  /*1e7c0*/  ISETP.GE.AND P1, PT, R155, R224.reuse, PT ;  /* 0x000000e09b00720c */ /* 0x080fe40003f26270 */
[----:B------:R-:W-:Y:S02]  /*1e7d0*/  ISETP.GE.AND P0, PT, R137, R224, PT ;  /* 0x000000e08900720c */ /* 0x000fe40003f06270 */
        /* <DEDUP_REMOVED lines=8> */
[----:B------:R-:W-:Y:S02]  /*1e860*/  FSEL R211, R44, -INF , !P6 ;  /* 0xff8000002cd37808 */ /* 0x000fe40007000000 */
[C---:B------:R-:W-:Y:S02]  /*1e870*/  ISETP.GE.AND P1, PT, R17.reuse, R218, PT ;  /* 0x000000da1100720c */ /* 0x040fe40003f26270 */
[----:B------:R-:W-:Y:S02]  /*1e880*/  ISETP.GE.AND P6, PT, R17, R224, PT ;  /* 0x000000e01100720c */ /* 0x000fe40003fc6270 */
[----:B------:R-:W-:Y:S02]  /*1e890*/  FSEL R176, R176, -INF , !P5 ;  /* 0xff800000b0b07808 */ /* 0x000fe40006800000 */
[----:B------:R-:W-:Y:S02]  /*1e8a0*/  ISETP.GE.AND P5, PT, R27, R218, PT ;  /* 0x000000da1b00720c */ /* 0x000fe40003fa6270 */
        /* <DEDUP_REMOVED lines=8> */
[----:B------:R-:W-:Y:S02]  /*1e930*/  ISETP.GE.AND P5, PT, R145, R224, PT ;  /* 0x000000e09100720c */ /* 0x000fe40003fa6270 */
[----:B------:R-:W-:Y:S02]  /*1e940*/  FSEL R174, R174, -INF , !P1 ;  /* 0xff800000aeae7808 */ /* 0x000fe40004800000 */
[----:B------:R-:W-:Y:S02]  /*1e950*/  ISETP.GE.AND P1, PT, R163, R218, PT ;  /* 0x000000daa300720c */ /* 0x000fe40003f26270 */
[-C--:B------:R-:W-:Y:S02]  /*1e960*/  ISETP.GE.AND P0, PT, R143, R224.reuse, PT ;  /* 0x000000e08f00720c */ /* 0x080fe40003f06270 */
[-C--:B------:R-:W-:Y:S02]  /*1e970*/  ISETP.GE.AND P4, PT, R19, R224.reuse, PT ;  /* 0x000000e01300720c */ /* 0x080fe40003f86270 */
[----:B------:R-:W-:Y:S02]  /*1e980*/  FSEL R180, R180, -INF , !P5 ;  /* 0xff800000b4b47808 */ /* 0x000fe40006800000 */
[----:B------:R-:W-:Y:S02]  /*1e990*/  FMNMX3.FTZ R3, R4, R67, R65, !PT ;  /* 0x0000004304037276 */ /* 0x000fe40007810041 */
[----:B------:R-:W-:Y:S02]  /*1e9a0*/  FSEL R249, R40, -INF , !P1 ;  /* 0xff80000028f97808 */ /* 0x000fe40004800000 */
[----:B------:R-:W-:Y:S02]  /*1e9b0*/  FSEL R160, R26, -INF , !P0 ;  /* 0xff8000001aa07808 */ /* 0x000fe40004000000 */
[-C--:B------:R-:W-:Y:S02]  /*1e9c0*/  ISETP.GE.AND P5, PT, R165, R224.reuse, PT ;  /* 0x000000e0a500720c */ /* 0x080fe40003fa6270 */
[----:B------:R-:W-:Y:S02]  /*1e9d0*/  ISETP.GE.AND P1, PT, R151, R224, PT ;  /* 0x000000e09700720c */ /* 0x000fe40003f26270 */
        /* <DEDUP_REMOVED lines=19> */
[----:B------:R-:W-:Y:S02]  /*1eb10*/  ISETP.GE.AND P0, PT, R163, R224, PT ;  /* 0x000000e0a300720c */ /* 0x000fe40003f06270 */
        /* <DEDUP_REMOVED lines=23> */
[----:B------:R-:W-:Y:S02]  /*1ec90*/  FSEL R193, R47, -INF , !P6 ;  /* 0xff8000002fc17808 */ /* 0x000fe40007000000 */
[-C--:B------:R-:W-:Y:S02]  /*1eca0*/  ISETP.GE.AND P1, PT, R161, R224.reuse, PT ;  /* 0x000000e0a100720c */ /* 0x080fe40003f26270 */
[----:B------:R-:W-:Y:S02]  /*1ecb0*/  ISETP.GE.AND P0, PT, R159, R224, PT ;  /* 0x000000e09f00720c */ /* 0x000fe40003f06270 */
        /* <DEDUP_REMOVED lines=12> */
[-C--:B------:R-:W-:Y:S02]  /*1ed80*/  ISETP.GE.AND P1, PT, R167, R224.reuse, PT ;  /* 0x000000e0a700720c */ /* 0x080fe40003f26270 */
[----:B------:R-:W-:Y:S02]  /*1ed90*/  FMNMX3.FTZ R4, R4, R179, R177, !PT ;  /* 0x000000b304047276 */ /* 0x000fe400078100b1 */
[----:B------:R-:W-:Y:S02]  /*1eda0*/  FSEL R175, R54, -INF , !P5 ;  /* 0xff80000036af7808 */ /* 0x000fe40006800000 */
[----:B------:R-:W-:Y:S02]  /*1edb0*/  FSEL R173, R55, -INF , !P4 ;  /* 0xff80000037ad7808 */ /* 0x000fe40006000000 */
[----:B------:R-:W-:Y:S02]  /*1edc0*/  FMNMX3.FTZ R6, R6, R187, R185, !PT ;  /* 0x000000bb06067276 */ /* 0x000fe400078100b9 */
[----:B------:R-:W-:Y:S02]  /*1edd0*/  FSEL R167, R58, -INF , !P6 ;  /* 0xff8000003aa77808 */ /* 0x000fe40007000000 */
[----:B------:R-:W-:Y:S02]  /*1ede0*/  FSEL R165, R8, -INF , !P1 ;  /* 0xff80000008a57808 */ /* 0x000fe40004800000 */
[----:B------:R-:W-:Y:S02]  /*1edf0*/  FMNMX3.FTZ R4, R4, R171, R169, !PT ;  /* 0x000000ab04047276 */ /* 0x000fe400078100a9 */
[-C--:B------:R-:W-:Y:S02]  /*1ee00*/  ISETP.GE.AND P0, PT, R53, R224.reuse, PT ;  /* 0x000000e03500720c */ /* 0x080fe40003f06270 */
[-C--:B------:R-:W-:Y:S02]  /*1ee10*/  ISETP.GE.AND P5, PT, R45, R224.reuse, PT ;  /* 0x000000e02d00720c */ /* 0x080fe40003fa6270 */
[C---:B------:R-:W-:Y:S02]  /*1ee20*/  ISETP.GE.AND P6, PT, R61.reuse, R225, PT ;  /* 0x000000e13d00720c */ /* 0x040fe40003fc6270 */
        /* <DEDUP_REMOVED lines=10> */
[----:B------:R-:W-:Y:S01]  /*1eed0*/  FSEL R137, R66, -INF , !P1 ;  /* 0xff80000042897808 */ /* 0x000fe20004800000 */
[----:B------:R-:W1:Y:S01]  /*1eee0*/  SHFL.BFLY PT, R17, R4, 0x2, 0x1f ;  /* 0x0c401f0004117f89 */ /* 0x000e6200000e0000 */
[----:B------:R-:W-:Y:S02]  /*1eef0*/  FMNMX3.FTZ R3, R8, R161, R157, !PT ;  /* 0x000000a108037276 */ /* 0x000fe4000781009d */
[----:B------:R-:W-:Y:S02]  /*1ef00*/  LEA R139, R203, UR6, 0x1 ;  /* 0x00000006cb8b7c11 */ /* 0x000fe4000f8e08ff */
[----:B------:R-:W-:Y:S03]  /*1ef10*/  FMNMX3.FTZ R6, R3, R137, R136, !PT ;  /* 0x0000008903067276 */ /* 0x000fe60007810088 */
[----:B------:R-:W-:Y:S01]  /*1ef20*/  IMAD.IADD R138, R202, 0x1, R139 ;  /* 0x00000001ca8a7824 */ /* 0x000fe200078e028b */
[----:B------:R-:W-:Y:S01]  /*1ef30*/  LDSM.16.MT88.4 R44, [R139+0x10000] ;  /* 0x010000008b2c783b */ /* 0x000fe20000004200 */
[C---:B------:R-:W-:Y:S02]  /*1ef40*/  VIADD R8, R139.reuse, 0xc000 ;  /* 0x0000c0008b087836 */ /* 0x040fe40000000000 */
[----:B------:R-:W-:Y:S02]  /*1ef50*/  VIADD R145, R139, 0xc040 ;  /* 0x0000c0408b917836 */ /* 0x000fe40000000000 */
[----:B------:R-:W-:Y:S03]  /*1ef60*/  @P2 VIADD R145, R8, 0xffffffc0 ;  /* 0xffffffc008912836 */ /* 0x000fe60000000000 */
[----:B------:R-:W3:Y:S01]  /*1ef70*/  SHFL.BFLY PT, R3, R6, 0x2, 0x1f ;  /* 0x0c401f0006037f89 */ /* 0x000ee200000e0000 */
[----:B------:R-:W-:Y:S07]  /*1ef80*/  IMAD.IADD R202, R202, 0x1, R145 ;  /* 0x00000001caca7824 */ /* 0x000fee00078e0291 */
        /* <DEDUP_REMOVED lines=17> */
[-C--:B------:R-:W-:Y:S01]  /*1f0a0*/  FFMA.FTZ R149, R29, R135.reuse, -R156 ;  /* 0x000000871d957223 */ /* 0x080fe2000001089c */
[----:B------:R-:W1:Y:S01]  /*1f0b0*/  LDSM.16.MT88.4 R12, [R139+0xc000] ;  /* 0x00c000008b0c783b */ /* 0x000e620000004200 */
[-C--:B------:R-:W-:Y:S01]  /*1f0c0*/  FFMA.FTZ R148, R5, R135.reuse, -R154 ;  /* 0x0000008705947223 */ /* 0x080fe2000001089a */
[----:B------:R-:W-:Y:S01]  /*1f0d0*/  FSEL R5, R134, RZ, P1 ;  /* 0x000000ff86057208 */ /* 0x000fe20000800000 */
[-C--:B------:R-:W-:Y:S01]  /*1f0e0*/  FFMA.FTZ R150, R21, R135.reuse, -R156 ;  /* 0x0000008715967223 */ /* 0x080fe2000001089c */
[-CC-:B------:R-:W-:Y:S01]  /*1f0f0*/  FFMA.FTZ R151, R11, R135.reuse, -R154.reuse ;  /* 0x000000870b977223 */ /* 0x180fe2000001089a */
[-CC-:B------:R-:W-:Y:S01]  /*1f100*/  FFMA.FTZ R146, R9, R135.reuse, -R154.reuse ;  /* 0x0000008709927223 */ /* 0x180fe2000001089a */
[-C--:B------:R-:W-:Y:S01]  /*1f110*/  FFMA.FTZ R153, R7, R135.reuse, -R154 ;  /* 0x0000008707997223 */ /* 0x080fe2000001089a */
[----:B------:R-:W-:Y:S01]  /*1f120*/  FADD.FTZ R0, -R5, R0 ;  /* 0x0000000005007221 */ /* 0x000fe20000010100 */
[----:B------:R-:W-:Y:S01]  /*1f130*/  FSEL R5, R3, RZ, P0 ;  /* 0x000000ff03057208 */ /* 0x000fe20000000000 */
[----:B------:R-:W2:Y:S01]  /*1f140*/  LDSM.16.MT88.4 R20, [R138+0xc000] ;  /* 0x00c000008a14783b */ /* 0x000ea20000004200 */
[----:B------:R-:W-:Y:S01]  /*1f150*/  MUFU.EX2 R149, R149 ;  /* 0x0000009500957308 */ /* 0x000fe20000000800 */
[----:B------:R-:W-:Y:S01]  /*1f160*/  FMUL.FTZ R4, R135, R0 ;  /* 0x0000000087047220 */ /* 0x000fe20000410000 */
[-C--:B------:R-:W-:Y:S01]  /*1f170*/  FFMA.FTZ R166, R166, R135.reuse, -R154 ;  /* 0x00000087a6a67223 */ /* 0x080fe2000001089a */
[----:B------:R-:W-:Y:S01]  /*1f180*/  FADD.FTZ R0, -R5, R2 ;  /* 0x0000000205007221 */ /* 0x000fe20000010100 */
[-CC-:B------:R-:W-:Y:S01]  /*1f190*/  FFMA.FTZ R168, R168, R135.reuse, -R154.reuse ;  /* 0x00000087a8a87223 */ /* 0x180fe2000001089a */
[-C--:B------:R-:W-:Y:S01]  /*1f1a0*/  FFMA.FTZ R158, R158, R135.reuse, -R154 ;  /* 0x000000879e9e7223 */ /* 0x080fe2000001089a */
[-C--:B------:R-:W-:Y:S01]  /*1f1b0*/  FFMA.FTZ R181, R181, R135.reuse, -R156 ;  /* 0x00000087b5b57223 */ /* 0x080fe2000001089c */
[----:B------:R-:W-:Y:S03]  /*1f1c0*/  FMUL.FTZ R6, R135, R0 ;  /* 0x0000000087067220 */ /* 0x000fe60000410000 */
[----:B------:R-:W3:Y:S01]  /*1f1d0*/  MUFU.EX2 R2, R4 ;  /* 0x0000000400027308 */ /* 0x000ee20000000800 */
[----:B------:R-:W4:Y:S01]  /*1f1e0*/  LDSM.16.MT88.4 R28, [R145] ;  /* 0x00000000911c783b */ /* 0x000f220000004200 */
[-CC-:B------:R-:W-:Y:S01]  /*1f1f0*/  FFMA.FTZ R160, R160, R135.reuse, -R154.reuse ;  /* 0x00000087a0a07223 */ /* 0x180fe2000001089a */
[-C--:B------:R-:W-:Y:S01]  /*1f200*/  FFMA.FTZ R183, R183, R135.reuse, -R154 ;  /* 0x00000087b7b77223 */ /* 0x080fe2000001089a */
[-CC-:B------:R-:W-:Y:S01]  /*1f210*/  FFMA.FTZ R162, R162, R135.reuse, -R156.reuse ;  /* 0x00000087a2a27223 */ /* 0x180fe2000001089c */
[-C--:B------:R-:W-:Y:S01]  /*1f220*/  FFMA.FTZ R203, R176, R135.reuse, -R156 ;  /* 0x00000087b0cb7223 */ /* 0x080fe2000001089c */
[-C--:B------:R-:W-:Y:S01]  /*1f230*/  FFMA.FTZ R237, R237, R135.reuse, -R154 ;  /* 0x00000087eded7223 */ /* 0x080fe2000001089a */
[-CC-:B------:R-:W-:Y:S03]  /*1f240*/  FFMA.FTZ R164, R164, R135.reuse, -R156.reuse ;  /* 0x00000087a4a47223 */ /* 0x180fe6000001089c */
[----:B------:R-:W5:Y:S01]  /*1f250*/  MUFU.EX2 R0, R6 ;  /* 0x0000000600007308 */ /* 0x000f620000000800 */
[-C--:B------:R-:W-:Y:S01]  /*1f260*/  FFMA.FTZ R239, R239, R135.reuse, -R156 ;  /* 0x00000087efef7223 */ /* 0x080fe2000001089c */
[-C--:B------:R-:W-:Y:S01]  /*1f270*/  FFMA.FTZ R241, R241, R135.reuse, -R154 ;  /* 0x00000087f1f17223 */ /* 0x080fe2000001089a */
[-CC-:B------:R-:W-:Y:S01]  /*1f280*/  FFMA.FTZ R170, R170, R135.reuse, -R156.reuse ;  /* 0x00000087aaaa7223 */ /* 0x180fe2000001089c */
[-C--:B------:R-:W-:Y:S01]  /*1f290*/  FFMA.FTZ R174, R174, R135.reuse, -R156 ;  /* 0x00000087aeae7223 */ /* 0x080fe2000001089c */
[-CC-:B------:R-:W-:Y:S01]  /*1f2a0*/  FFMA.FTZ R172, R172, R135.reuse, -R154.reuse ;  /* 0x00000087acac7223 */ /* 0x180fe2000001089a */
[-C--:B------:R-:W-:Y:S01]  /*1f2b0*/  FFMA.FTZ R251, R251, R135.reuse, -R154 ;  /* 0x00000087fbfb7223 */ /* 0x080fe2000001089a */
[--C-:B------:R-:W-:Y:S03]  /*1f2c0*/  FFMA.FTZ R176, R249, R135, -R156.reuse ;  /* 0x00000087f9b07223 */ /* 0x100fe6000001089c */
[----:B------:R-:W1:Y:S01]  /*1f2d0*/  MUFU.EX2 R150, R150 ;  /* 0x0000009600967308 */ /* 0x000e620000000800 */
[C---:B---3--:R-:W-:Y:S01]  /*1f2e0*/  FMUL.FTZ R4, R2.reuse, R128 ;  /* 0x0000008002047220 */ /* 0x048fe20000410000 */
[C---:B------:R-:W-:Y:S01]  /*1f2f0*/  FMUL.FTZ R5, R2.reuse, R129 ;  /* 0x0000008102057220 */ /* 0x040fe20000410000 */
[C---:B------:R-:W-:Y:S01]  /*1f300*/  FMUL.FTZ R8, R2.reuse, R124 ;  /* 0x0000007c02087220 */ /* 0x040fe20000410000 */
[C---:B------:R-:W-:Y:S01]  /*1f310*/  FMUL.FTZ R9, R2.reuse, R125 ;  /* 0x0000007d02097220 */ /* 0x040fe20000410000 */
[C---:B------:R-:W-:Y:S01]  /*1f320*/  FMUL.FTZ R16, R2.reuse, R116 ;  /* 0x0000007402107220 */ /* 0x040fe20000410000 */
[C---:B------:R-:W-:Y:S01]  /*1f330*/  FMUL.FTZ R17, R2.reuse, R117 ;  /* 0x0000007502117220 */ /* 0x040fe20000410000 */
[----:B------:R-:W-:Y:S03]  /*1f340*/  FMUL.FTZ R24, R2, R108 ;  /* 0x0000006c02187220 */ /* 0x000fe60000410000 */
[----:B------:R-:W-:Y:S01]  /*1f350*/  MUFU.EX2 R147, R147 ;  /* 0x0000009300937308 */ /* 0x000fe20000000800 */
[C---:B-----5:R-:W-:Y:S01]  /*1f360*/  FMUL.FTZ R6, R0.reuse, R130 ;  /* 0x0000008200067220 */ /* 0x060fe20000410000 */
[C---:B------:R-:W-:Y:S01]  /*1f370*/  FMUL.FTZ R7, R0.reuse, R131 ;  /* 0x0000008300077220 */ /* 0x040fe20000410000 */
[C---:B------:R-:W-:Y:S01]  /*1f380*/  FMUL.FTZ R10, R0.reuse, R126 ;  /* 0x0000007e000a7220 */ /* 0x040fe20000410000 */
[C---:B------:R-:W-:Y:S01]  /*1f390*/  FMUL.FTZ R11, R0.reuse, R127 ;  /* 0x0000007f000b7220 */ /* 0x040fe20000410000 */
[C---:B------:R-:W-:Y:S01]  /*1f3a0*/  FMUL.FTZ R18, R0.reuse, R118 ;  /* 0x0000007600127220 */ /* 0x040fe20000410000 */
[----:B------:R-:W-:Y:S01]  /*1f3b0*/  FMUL.FTZ R19, R0, R119 ;  /* 0x0000007700137220 */ /* 0x000fe20000410000 */
[----:B------:R-:W-:Y:S03]  /*1f3c0*/  LDSM.16.MT88.4 R124, [R139+0xf800] ;  /* 0x00f800008b7c783b */ /* 0x000fe60000004200 */
[----:B------:R-:W3:Y:S01]  /*1f3d0*/  MUFU.EX2 R144, R144 ;  /* 0x0000009000907308 */ /* 0x000ee20000000800 */
[----:B-1----:R-:W-:Y:S01]  /*1f3e0*/  F2FP.F16.F32.PACK_AB R140, R150, R149 ;  /* 0x00000095968c723e */ /* 0x002fe200000000ff */
        /* <DEDUP_REMOVED lines=9> */
[----:B------:R-:W-:Y:S01]  /*1f480*/  FMUL.FTZ R40, R2, R92 ;  /* 0x0000005c02287220 */ /* 0x000fe20000410000 */
[C---:B------:R-:W-:Y:S01]  /*1f490*/  FMUL.FTZ R42, R0.reuse, R94 ;  /* 0x0000005e002a7220 */ /* 0x040fe20000410000 */
[----:B------:R-:W-:Y:S01]  /*1f4a0*/  FMUL.FTZ R43, R0, R95 ;  /* 0x0000005f002b7220 */ /* 0x000fe20000410000 */
[----:B------:R-:W-:Y:S01]  /*1f4b0*/  FMUL.FTZ R48, R2, R84 ;  /* 0x0000005402307220 */ /* 0x000fe20000410000 */
[----:B------:R-:W-:Y:S03]  /*1f4c0*/  LDSM.16.MT88.4 R108, [R145+0x3800] ;  /* 0x00380000916c783b */ /* 0x000fe60000004200 */
[----:B------:R-:W1:Y:S01]  /*1f4d0*/  MUFU.EX2 R148, R148 ;  /* 0x0000009400947308 */ /* 0x000e620000000800 */
        /* <DEDUP_REMOVED lines=15> */
[----:B------:R-:W3:Y:S01]  /*1f5d0*/  MUFU.EX2 R153, R153 ;  /* 0x0000009900997308 */ /* 0x000ee20000000800 */
[----:B-1----:R-:W-:Y:S01]  /*1f5e0*/  F2FP.F16.F32.PACK_AB R141, R148, R151 ;  /* 0x00000097948d723e */ /* 0x002fe200000000ff */
        /* <DEDUP_REMOVED lines=12> */
[-C--:B------:R-:W-:Y:S01]  /*1f6b0*/  FFMA.FTZ R155, R155, R135.reuse, -R156 ;  /* 0x000000879b9b7223 */ /* 0x080fe2000001089c */
[----:B------:R-:W-:Y:S03]  /*1f6c0*/  FFMA.FTZ R137, R137, R135, -R154 ;  /* 0x0000008789897223 */ /* 0x000fe6000001089a */
[----:B------:R-:W-:Y:S01]  /*1f6d0*/  MUFU.EX2 R168, R168 ;  /* 0x000000a800a87308 */ /* 0x000fe20000000800 */
[----:B---3--:R-:W-:Y:S01]  /*1f6e0*/  F2FP.F16.F32.PACK_AB R143, R153, R146 ;  /* 0x00000092998f723e */ /* 0x008fe200000000ff */
[----:B------:R-:W-:Y:S01]  /*1f6f0*/  FFMA.FTZ R151, R0, R233, R151 ;  /* 0x000000e900977223 */ /* 0x000fe20000010097 */
[----:B------:R-:W-:Y:S01]  /*1f700*/  FFMA.FTZ R149, R2, R235, R149 ;  /* 0x000000eb02957223 */ /* 0x000fe20000010095 */
[----:B------:R-:W-:Y:S02]  /*1f710*/  ISETP.GT.AND P0, PT, R229, R208, PT ;  /* 0x000000d0e500720c */ /* 0x000fe40003f04270 */
[----:B------:R-:W-:Y:S01]  /*1f720*/  FADD.FTZ R151, R148, R151 ;  /* 0x0000009794977221 */ /* 0x000fe20000010000 */
[----:B------:R-:W-:Y:S01]  /*1f730*/  FADD.FTZ R150, R150, R149 ;  /* 0x0000009596967221 */ /* 0x000fe20000010000 */
        /* <DEDUP_REMOVED lines=83> */
[----:B------:R-:W-:Y:S02]  /*1fc70*/  FMUL.FTZ R63, R0, R75 ;  /* 0x0000004b003f7220 */ /* 0x000fe40000410000 */
        /* <DEDUP_REMOVED lines=277> */
[----:B------:R-:W-:Y:S02]  /*20dd0*/  IMAD.MOV.U32 R2, RZ, RZ, R3 ;  /* 0x000000ffff027224 */ /* 0x000fe400078e0003 */
        /* <DEDUP_REMOVED lines=18> */
.L_x_7426:
        /* <DEDUP_REMOVED lines=10> */
.L_x_7441:
[----:B------:R-:W2:Y:S01]  /*20fa0*/  MUFU.RCP R8, R4 ;  /* 0x0000000400087308 */ /* 0x000ea20000001000 */
[----:B----4-:R-:W-:Y:S01]  /*20fb0*/  FADD.FTZ R2, R7, R10 ;  /* 0x0000000a07027221 */ /* 0x010fe20000010000 */
[C---:B------:R-:W-:Y:S01]  /*20fc0*/  SHF.L.U32 R6, R198.reuse, 0x1, RZ ;  /* 0x00000001c6067819 */ /* 0x040fe200000006ff */
[----:B------:R-:W-:Y:S01]  /*20fd0*/  BAR.SYNC.DEFER_BLOCKING 0x0 ;  /* 0x0000000000007b1d */ /* 0x000fe20000010000 */
[C---:B------:R-:W-:Y:S02]  /*20fe0*/  SHF.L.U32 R5, R198.reuse, 0x4, RZ ;  /* 0x00000004c6057819 */ /* 0x040fe400000006ff */
[----:B---3--:R-:W-:Y:S02]  /*20ff0*/  SHF.L.U32 R7, R198, 0x5, RZ ;  /* 0x00000005c6077819 */ /* 0x008fe400000006ff */
[----:B------:R-:W-:Y:S01]  /*21000*/  LOP3.LUT R12, R6, 0x6, RZ, 0xc0, !PT ;  /* 0x00000006060c7812 */ /* 0x000fe200078ec0ff */
[----:B------:R-:W3:Y:S01]  /*21010*/  MUFU.RCP R10, R2 ;  /* 0x00000002000a7308 */ /* 0x000ee20000001000 */
[----:B------:R-:W-:-:S02]  /*21020*/  FSETP.NE.FTZ.AND P1, PT, R4, RZ, PT ;  /* 0x000000ff0400720b */ /* 0x000fc40003f35000 */
[----:B------:R-:W-:Y:S02]  /*21030*/  LOP3.LUT R9, R5, 0x1c0, RZ, 0xc0, !PT ;  /* 0x000001c005097812 */ /* 0x000fe400078ec0ff */
[----:B------:R-:W-:Y:S02]  /*21040*/  FSETP.NE.FTZ.AND P0, PT, R2, RZ, PT ;  /* 0x000000ff0200720b */ /* 0x000fe40003f15000 */
[----:B------:R-:W-:Y:S02]  /*21050*/  LOP3.LUT R7, R12, 0x7c00, R7, 0xf8, !PT ;  /* 0x00007c000c077812 */ /* 0x000fe400078ef807 */
[----:B------:R-:W-:Y:S02]  /*21060*/  LOP3.LUT R12, R9, 0x38, R6, 0xf8, !PT ;  /* 0x00000038090c7812 */ /* 0x000fe400078ef806 */
[----:B------:R-:W-:Y:S02]  /*21070*/  R2P PR, R198, 0x1c ;  /* 0x0000001cc6007804 */ /* 0x000fe40000000000 */
[----:B--2---:R-:W-:-:S02]  /*21080*/  FSEL R8, R8, 1, P1 ;  /* 0x3f80000008087808 */ /* 0x004fc40000800000 */
[----:B------:R-:W-:Y:S02]  /*21090*/  LOP3.LUT R7, R7, R12, RZ, 0xfc, !PT ;  /* 0x0000000c07077212 */ /* 0x000fe400078efcff */
        /* <DEDUP_REMOVED lines=106> */
[----:B------:R1:W-:Y:S04]  /*21740*/  STS.64 [R200+0x4000], R68 ;  /* 0x00400044c8007388 */ /* 0x0003e80000000a00 */
[----:B------:R1:W-:Y:S04]  /*21750*/  STS.64 [R200+0x4800], R70 ;  /* 0x00480046c8007388 */ /* 0x0003e80000000a00 */
[----:B--2---:R-:W2:Y:S04]  /*21760*/  LD.E.64 R6, desc[UR4][R132.64+0xb0] ;  /* 0x0000b00484067980 */ /* 0x004ea8000c101b00 */
[----:B------:R-:W2:Y:S04]  /*21770*/  LD.E R12, desc[UR4][R132.64+0x60] ;  /* 0x00006004840c7980 */ /* 0x000ea8000c101900 */
[----:B------:R-:W2:Y:S04]  /*21780*/  LD.E R63, desc[UR4][R132.64+0xcc] ;  /* 0x0000cc04843f7980 */ /* 0x000ea8000c101900 */
[----:B------:R-:W2:Y:S01]  /*21790*/  LD.E.64 R60, desc[UR4][R132.64+0x78] ;  /* 0x00007804843c7980 */ /* 0x000ea2000c101b00 */
[----:B---3--:R-:W3:Y:S01]  /*217a0*/  @P1 MUFU.LG2 R8, R4 ;  /* 0x0000000400081308 */ /* 0x008ee20000000c00 */
[----:B------:R-:W-:-:S02]  /*217b0*/  SHF.L.U32 R215, R215, 0x6, RZ ;  /* 0x00000006d7d77819 */ /* 0x000fc400000006ff */
[----:B------:R-:W-:Y:S01]  /*217c0*/  SHF.R.U32.HI R76, RZ, 0x4, R198 ;  /* 0x00000004ff4c7819 */ /* 0x000fe200000116c6 */
[----:B------:R2:W5:Y:S01]  /*217d0*/  LD.E.64 R80, desc[UR4][R132.64+0xa8] ;  /* 0x0000a80484507980 */ /* 0x000562000c101b00 */
[----:B----4-:R-:W-:Y:S01]  /*217e0*/  IADD3 R73, PT, PT, -R215, R216, RZ ;  /* 0x000000d8d7497210 */ /* 0x010fe20007ffe1ff */
[----:B------:R-:W-:Y:S01]  /*217f0*/  BSSY.RECONVERGENT B0, `(.L_x_7435) ;  /* 0x0000043000007945 */ /* 0x000fe20003800200 */
[----:B------:R-:W-:Y:S01]  /*21800*/  IADD3 R10, PT, PT, R76, 0x10, RZ ;  /* 0x000000104c0a7810 */ /* 0x000fe20007ffe0ff */
[----:B------:R-:W4:Y:S01]  /*21810*/  @P0 MUFU.LG2 R67, R2 ;  /* 0x0000000200430308 */ /* 0x000f220000000c00 */
[----:B------:R-:W-:Y:S02]  /*21820*/  LOP3.LUT R196, R196, 0x1f80, RZ, 0xc0, !PT ;  /* 0x00001f80c4c47812 */ /* 0x000fe400078ec0ff */
[----:B------:R-:W-:Y:S02]  /*21830*/  ISETP.GE.AND P4, PT, R10, R73, PT ;  /* 0x000000490a00720c */ /* 0x000fe40003f86270 */
[----:B------:R-:W-:-:S02]  /*21840*/  IADD3 R10, PT, PT, R76, 0x18, RZ ;  /* 0x000000184c0a7810 */ /* 0x000fc40007ffe0ff */
[----:B------:R-:W-:Y:S02]  /*21850*/  SHF.L.U32 R9, R198, 0x2, RZ ;  /* 0x00000002c6097819 */ /* 0x000fe400000006ff */
[----:B------:R-:W-:Y:S01]  /*21860*/  LOP3.LUT R72, R5, 0x10, RZ, 0xc0, !PT ;  /* 0x0000001005487812 */ /* 0x000fe200078ec0ff */
[----:B---3--:R-:W-:Y:S01]  /*21870*/  @P1 FMUL.FTZ R5, R8, 0.69314718246459960938 ;  /* 0x3f31721808051820 */ /* 0x008fe20000410000 */
[-C--:B------:R-:W-:Y:S02]  /*21880*/  ISETP.GE.AND P3, PT, R10, R73.reuse, PT ;  /* 0x000000490a00720c */ /* 0x080fe40003f66270 */
[----:B------:R-:W-:Y:S02]  /*21890*/  LOP3.LUT R4, R196, 0x3c, R9, 0xf8, !PT ;  /* 0x0000003cc4047812 */ /* 0x000fe400078ef809 */
[----:B------:R-:W-:Y:S02]  /*218a0*/  LOP3.LUT R10, R9, 0x1f8, RZ, 0xc0, !PT ;  /* 0x000001f8090a7812 */ /* 0x000fe400078ec0ff */
[----:B-1----:R-:W-:Y:S01]  /*218b0*/  MOV R68, 0xff800000 ;  /* 0xff80000000447802 */ /* 0x002fe20000000f00 */
[----:B-----5:R-:W-:Y:S01]  /*218c0*/  @P1 FFMA.FTZ R68, R0, R134, R5 ;  /* 0x0000008600441223 */ /* 0x020fe20000010005 */
[----:B------:R-:W-:Y:S01]  /*218d0*/  IADD3 R14, PT, PT, R76, 0x8, RZ ;  /* 0x000000084c0e7810 */ /* 0x000fe20007ffe0ff */
[----:B----4-:R-:W-:Y:S01]  /*218e0*/  @P0 FMUL.FTZ R67, R67, 0.69314718246459960938 ;  /* 0x3f31721843430820 */ /* 0x010fe20000410000 */
[----:B------:R-:W-:Y:S01]  /*218f0*/  LOP3.LUT R9, R10, 0x38, R197, 0x78, !PT ;  /* 0x000000380a097812 */ /* 0x000fe200078e78c5 */
[----:B------:R-:W-:Y:S01]  /*21900*/  BAR.SYNC.DEFER_BLOCKING 0x0 ;  /* 0x0000000000007b1d */ /* 0x000fe20000010000 */
[----:B------:R-:W-:-:S02]  /*21910*/  ISETP.GE.AND P5, PT, R14, R73, PT ;  /* 0x000000490e00720c */ /* 0x000fc40003fa6270 */
[C---:B------:R-:W-:Y:S02]  /*21920*/  IADD3 R14, PT, PT, R76.reuse, 0x20, RZ ;  /* 0x000000204c0e7810 */ /* 0x040fe40007ffe0ff */
[----:B------:R-:W-:Y:S02]  /*21930*/  IADD3 R62, PT, PT, R76, 0x28, RZ ;  /* 0x000000284c3e7810 */ /* 0x000fe40007ffe0ff */
[----:B------:R-:W-:Y:S02]  /*21940*/  LEA R72, R9, R72, 0x2 ;  /* 0x0000004809487211 */ /* 0x000fe400078e10ff */
[----:B------:R-:W-:Y:S01]  /*21950*/  MOV R69, 0xff800000 ;  /* 0xff80000000457802 */ /* 0x000fe20000000f00 */
[----:B------:R-:W-:Y:S01]  /*21960*/  @P0 FFMA.FTZ R69, R0, R3, R67 ;  /* 0x0000000300450223 */ /* 0x000fe20000010043 */
[-C--:B------:R-:W-:Y:S02]  /*21970*/  ISETP.GE.AND P2, PT, R14, R73.reuse, PT ;  /* 0x000000490e00720c */ /* 0x080fe40003f46270 */
[----:B------:R-:W-:-:S02]  /*21980*/  ISETP.GE.AND P0, PT, R62, R73, PT ;  /* 0x000000493e00720c */ /* 0x000fc40003f06270 */
[----:B------:R-:W-:Y:S02]  /*21990*/  LOP3.LUT R197, R197, 0x30, RZ, 0xc0, !PT ;  /* 0x00000030c5c57812 */ /* 0x000fe400078ec0ff */
[C---:B------:R-:W-:Y:S02]  /*219a0*/  ISETP.GE.AND P6, PT, R76.reuse, R73, PT ;  /* 0x000000494c00720c */ /* 0x040fe40003fc6270 */
[----:B------:R-:W-:Y:S01]  /*219b0*/  IADD3 R0, PT, PT, R76, 0x30, RZ ;  /* 0x000000304c007810 */ /* 0x000fe20007ffe0ff */
[----:B------:R1:W3:Y:S04]  /*219c0*/  LDS.128 R56, [R72+UR6] ;  /* 0x0000000648387984 */ /* 0x0002e80008000c00 */
        /* <DEDUP_REMOVED lines=26> */
[----:B---34-:R-:W-:Y:S05]  /*21b70*/  @P1 BRA `(.L_x_7436) ;  /* 0x0000000000281947 */ /* 0x018fea0003800000 */
[----:B------:R-:W-:Y:S01]  /*21b80*/  IADD3 R3, P1, PT, R2, R197, RZ ;  /* 0x000000c502037210 */ /* 0x000fe20007f3e0ff */
[----:B------:R-:W-:-:S03]  /*21b90*/  IMAD.IADD R216, R216, 0x1, -R215 ;  /* 0x00000001d8d87824 */ /* 0x000fc600078e0ad7 */
[----:B------:R-:W-:Y:S02]  /*21ba0*/  LEA.HI.X.SX32 R2, R2, RZ, 0x1, P1 ;  /* 0x000000ff02027211 */ /* 0x000fe400008f0eff */
[----:B------:R-:W-:-:S04]  /*21bb0*/  LEA R74, P1, R3, R80, 0x2 ;  /* 0x00000050034a7211 */ /* 0x000fc800078210ff */
[----:B------:R-:W-:Y:S02]  /*21bc0*/  LEA.HI.X R75, R3, R81, R2, 0x2, P1 ;  /* 0x00000051034b7211 */ /* 0x000fe400008f1402 */
[C---:B------:R-:W-:Y:S01]  /*21bd0*/  ISETP.GE.AND P1, PT, R197.reuse, R216, PT ;  /* 0x000000d8c500720c */ /* 0x040fe20003f26270 */
[----:B------:R-:W-:-:S12]  /*21be0*/  VIADD R197, R197, 0x8 ;  /* 0x00000008c5c57836 */ /* 0x000fd80000000000 */
[----:B------:R3:W-:Y:S01]  /*21bf0*/  @!P1 ST.E desc[UR4][R74.64], R68 ;  /* 0x000000444a009985 */ /* 0x0007e2000c101904 */
[----:B------:R-:W-:-:S13]  /*21c00*/  ISETP.GE.AND P1, PT, R197, R216, PT ;  /* 0x000000d8c500720c */ /* 0x000fda0003f26270 */
[----:B------:R3:W-:Y:S02]  /*21c10*/  @!P1 ST.E desc[UR4][R74.64+0x20], R69 ;  /* 0x000020454a009985 */ /* 0x0007e4000c101904 */
.L_x_7436:
[----:B------:R-:W-:Y:S05]  /*21c20*/  BSYNC.RECONVERGENT B0 ;  /* 0x0000000000007941 */ /* 0x000fea0003800200 */
.L_x_7435:
        /* <DEDUP_REMOVED lines=18> */
[----:B--23--:R-:W-:Y:S05]  /*21d50*/  @P6 RET.REL.NODEC R214 `(_ZN5flash24flash_fwd_splitkv_kernelI23Flash_fwd_kernel_traitsILi128ELi64ELi128ELi4ELb0ELb0EN7cutlass6half_tE19Flash_kernel_traitsILi128ELi64ELi128ELi4ES3_EELb0ELb1ELb0ELb0ELb1ELb0ELb1ELb1EEEvNS_16Flash_fwd_paramsE) ;  /* 0xfffffde0d6a86950 */ /* 0x00cfea0003c3ffff */
[----:B------:R-:W-:Y:S01]  /*21d60*/  MOV R215, 0x0 ;  /* 0x0000000000d77802 */ /* 0x000fe20000000f00 */
[----:B------:R-:W-:Y:S04]  /*21d70*/  ST.E.128 desc[UR4][R70.64+0x7000], R64 ;  /* 0x0070004046007985 */ /* 0x000fe8000c101d04 */
[----:B------:R1:W-:Y:S02]  /*21d80*/  ST.E.128 desc[UR4][R70.64+0x7100], R60 ;  /* 0x0071003c46007985 */ /* 0x0003e4000c101d04 */
[----:B-1----:R-:W-:Y:S05]  /*21d90*/  RET.REL.NODEC R214 `(_ZN5flash24flash_fwd_splitkv_kernelI23Flash_fwd_kernel_traitsILi128ELi64ELi128ELi4ELb0ELb0EN7cutlass6half_tE19Flash_kernel_traitsILi128ELi64ELi128ELi4ES3_EELb0ELb1ELb0ELb0ELb1ELb0ELb1ELb1EEEvNS_16Flash_fwd_paramsE) ;  /* 0xfffffde0d6987950 */ /* 0x002fea0003c3ffff */
.L_x_7434:
[----:B------:R-:W-:Y:S01]  /*21da0*/  MOV R5, 0x2 ;  /* 0x0000000200057802 */ /* 0x000fe20000000f00 */
[----:B------:R-:W-:Y:S01]  /*21db0*/  IMAD.MOV.U32 R6, RZ, RZ, -0x1 ;  /* 0xffffffffff067424 */ /* 0x000fe200078e00ff */
[----:B------:R-:W-:-:S07]  /*21dc0*/  MOV R2, 0x1f ;  /* 0x0000001f00027802 */ /* 0x000fce0000000f00 */
[----:B-1---5:R-:W-:Y:S05]  /*21dd0*/  WARPSYNC.COLLECTIVE R6, `(.L_x_7437) ;  /* 0x0000000006087348 */ /* 0x022fea0003c00000 */
[----:B------:R2:W3:Y:S02]  /*21de0*/  SHFL.BFLY P0, R8, R235, R5, R2 ;  /* 0x0c000005eb087389 */ /* 0x0004e40000000002 */
[----:B-123-5:R-:W-:Y:S05]  /*21df0*/  ENDCOLLECTIVE ;  /* 0x000000000000791b */ /* 0x02efea0003800000 */
.L_x_7437:
[----:B------:R-:W-:Y:S02]  /*21e00*/  MOV R4, R8 ;  /* 0x0000000800047202 */ /* 0x000fe40000000f00 */
[----:B------:R-:W-:-:S03]  /*21e10*/  MOV R5, 0x1 ;  /* 0x0000000100057802 */ /* 0x000fc60000000f00 */
[----:B------:R-:W-:-:S04]  /*21e20*/  FADD.FTZ R9, R4, R235 ;  /* 0x000000eb04097221 */ /* 0x000fc80000010000 */
[----:B------:R-:W-:-:S07]  /*21e30*/  IMAD.MOV.U32 R235, RZ, RZ, R9 ;  /* 0x000000ffffeb7224 */ /* 0x000fce00078e0009 */
[----:B------:R-:W-:Y:S05]  /*21e40*/  WARPSYNC.COLLECTIVE R6, `(.L_x_7438) ;  /* 0x0000000006087348 */ /* 0x000fea0003c00000 */
[----:B------:R1:W2:Y:S02]  /*21e50*/  SHFL.BFLY P0, R8, R235, R5, R2 ;  /* 0x0c000005eb087389 */ /* 0x0002a40000000002 */
[----:B-12---:R-:W-:Y:S05]  /*21e60*/  ENDCOLLECTIVE ;  /* 0x000000000000791b */ /* 0x006fea0003800000 */
.L_x_7438:
[----:B------:R-:W-:Y:S01]  /*21e70*/  MOV R235, R233 ;  /* 0x000000e900eb7202 */ /* 0x000fe20000000f00 */
[----:B------:R-:W-:Y:S01]  /*21e80*/  IMAD.MOV.U32 R4, RZ, RZ, R8 ;  /* 0x000000ffff047224 */ /* 0x000fe200078e0008 */
[----:B------:R-:W-:-:S03]  /*21e90*/  MOV R5, 0x2 ;  /* 0x0000000200057802 */ /* 0x000fc60000000f00 */
[----:B------:R-:W-:-:S07]  /*21ea0*/  FADD.FTZ R4, R9, R4 ;  /* 0x0000000409047221 */ /* 0x000fce0000010000 */
[----:B------:R-:W-:Y:S05]  /*21eb0*/  WARPSYNC.COLLECTIVE R6, `(.L_x_7439) ;  /* 0x0000000006087348 */ /* 0x000fea0003c00000 */
[----:B------:R1:W2:Y:S02]  /*21ec0*/  SHFL.BFLY P0, R8, R235, R5, R2 ;  /* 0x0c000005eb087389 */ /* 0x0002a40000000002 */
[----:B-12---:R-:W-:Y:S05]  /*21ed0*/  ENDCOLLECTIVE ;  /* 0x000000000000791b */ /* 0x006fea0003800000 */
.L_x_7439:
[----:B------:R-:W-:Y:S01]  /*21ee0*/  FADD.FTZ R7, R8, R233 ;  /* 0x000000e908077221 */ /* 0x000fe20000010000 */
[----:B------:R-:W-:-:S03]  /*21ef0*/  MOV R5, 0x1 ;  /* 0x0000000100057802 */ /* 0x000fc60000000f00 */
[----:B------:R-:W-:-:S07]  /*21f00*/  IMAD.MOV.U32 R235, RZ, RZ, R7 ;  /* 0x000000ffffeb7224 */ /* 0x000fce00078e0007 */
[----:B------:R-:W-:Y:S05]  /*21f10*/  WARPSYNC.COLLECTIVE R6, `(.L_x_7440) ;  /* 0x0000000006087348 */ /* 0x000fea0003c00000 */
[----:B------:R1:W2:Y:S02]  /*21f20*/  SHFL.BFLY P0, R8, R235, R5, R2 ;  /* 0x0c000005eb087389 */ /* 0x0002a40000000002 */
[----:B-12---:R-:W-:Y:S05]  /*21f30*/  ENDCOLLECTIVE ;  /* 0x000000000000791b */ /* 0x006fea0003800000 */
.L_x_7440:
[----:B------:R-:W-:Y:S01]  /*21f40*/  MOV R10, R8 ;  /* 0x00000008000a7202 */ /* 0x000fe20000000f00 */
[----:B------:R-:W-:Y:S06]  /*21f50*/  BRA `(.L_x_7441) ;  /* 0xfffffff000107947 */ /* 0x000fec000383ffff */
.L_x_7442:
        /* <DEDUP_REMOVED lines=10> */
.L_x_14942:


//--------------------- .text._ZN5flash24flash_fwd_splitkv_kernelI23Flash_fwd_kernel_traitsILi128ELi64ELi128ELi4ELb0ELb0EN7cutlass6half_tE19Flash_kernel_traitsILi128ELi64ELi128ELi4ES3_EELb0ELb1ELb0ELb0ELb1ELb1ELb1ELb1EEEvNS_16Flash_fwd_paramsE --------------------------
	.section	.text._ZN5flash24flash_fwd_splitkv_kernelI23Flash_fwd_kernel_traitsILi128ELi64ELi128ELi4ELb0ELb0EN7cutlass6half_tE19Flash_kernel_traitsILi128ELi64ELi128ELi4ES3_EELb0ELb1ELb0ELb0ELb1ELb1ELb1ELb1EEEvNS_16Flash_fwd_paramsE,"ax",@progbits
	.align	128
        .global         _ZN5flash24flash_fwd_splitkv_kernelI23Flash_fwd_kernel_traitsILi128ELi64ELi128ELi4ELb0ELb0EN7cutlass6half_tE19Flash_kernel_traitsILi128ELi64ELi128ELi4ES3_EELb0ELb1ELb0ELb0ELb1ELb1ELb1ELb1EEEvNS_16Flash_fwd_paramsE
        .type           _ZN5flash24flash_fwd_splitkv_kernelI23Flash_fwd_kernel_traitsILi128ELi64ELi128ELi4ELb0ELb0EN7cutlass6half_tE19Flash_kernel_traitsILi128ELi64ELi128ELi4ES3_EELb0ELb1ELb0ELb0ELb1ELb1ELb1ELb1EEEvNS_16Flash_fwd_paramsE,@function
        .size           _ZN5flash24flash_fwd_splitkv_kernelI23Flash_fwd_kernel_traitsILi128ELi64ELi128ELi4ELb0ELb0EN7cutlass6half_tE19Flash_kernel_traitsILi128ELi64ELi128ELi4ES3_EELb0ELb1ELb0ELb0ELb1ELb1ELb1ELb1EEEvNS_16Flash_fwd_paramsE,(.L_x_14943 - _ZN5flash24flash_fwd_splitkv_kernelI23Flash_fwd_kernel_traitsILi128ELi64ELi128ELi4ELb0ELb0EN7cutlass6half_tE19Flash_kernel_traitsILi128ELi64ELi128ELi4ES3_EELb0ELb1ELb0ELb0ELb1ELb1ELb1ELb1EEEvNS_16Flash_fwd_paramsE)
        .other          _ZN5flash24flash_fwd_splitkv_kernelI23Flash_fwd_kernel_traitsILi128ELi64ELi128ELi4ELb0ELb0EN7cutlass6half_tE19Flash_kernel_traitsILi128ELi64ELi128ELi4ES3_EELb0ELb1ELb0ELb0ELb1ELb1ELb1ELb1EEEvNS_16Flash_fwd_paramsE,@"STO_CUDA_ENTRY STV_DEFAULT"
_ZN5flash24flash_fwd_splitkv_kernelI23Flash_fwd_kernel_traitsILi128ELi64ELi128ELi4ELb0ELb0EN7cutlass6half_tE19Flash_kernel_traitsILi128ELi64ELi128ELi4ES3_EELb0ELb1ELb0ELb0ELb1ELb1ELb1ELb1EEEvNS_16Flash_fwd_paramsE:
.text._ZN5flash24flash_fwd_splitkv_kernelI23Flash_fwd_kernel_traitsILi128ELi64ELi128ELi4ELb0ELb0EN7cutlass6half_tE19Flash_kernel_traitsILi128ELi64ELi128ELi4ES3_EELb0ELb1ELb0ELb0ELb1ELb1ELb1ELb1EEEvNS_16Flash_fwd_paramsE:
        /* <DEDUP_REMOVED lines=29> */
[----:B------:R-:W-:Y:S05]  /*01d0*/  CALL.REL.NOINC `($_ZN5flash24flash_fwd_splitkv_kernelI23Flash_fwd_kernel_traitsILi128ELi64ELi128ELi4ELb0ELb0EN7cutlass6half_tE19Flash_kernel_traitsILi128ELi64ELi128ELi4ES3_EELb0ELb1ELb0ELb0ELb1ELb1ELb1ELb1EEEvNS_16Flash_fwd_paramsE$_ZN5flash30compute_attn_1rowblock_splitkvI23Flash_fwd_kernel_traitsILi128ELi64ELi128ELi4ELb0ELb0EN7cutlass6half_tE19Flash_kernel_traitsILi128ELi64ELi128ELi4ES3_EELb0ELb1ELb0ELb0ELb1ELb1ELb1ELb1ENS_16Flash_fwd_paramsEEEvRKT8_iiiii) ;  /* 0x0000000000087944 */ /* 0x000fea0003c00000 */
[----:B------:R-:W-:Y:S05]  /*01e0*/  BSYNC.RECONVERGENT B3 ;  /* 0x0000000000037941 */ /* 0x000fea0003800200 */
.L_x_7443:
[----:B------:R-:W-:Y:S05]  /*01f0*/  EXIT ;  /* 0x000000000000794d */ /* 0x000fea0003800000 */
        .type           $_ZN5flash24flash_fwd_splitkv_kernelI23Flash_fwd_kernel_traitsILi128ELi64ELi128ELi4ELb0ELb0EN7cutlass6half_tE19Flash_kernel_traitsILi128ELi64ELi128ELi4ES3_EELb0ELb1ELb0ELb0ELb1ELb1ELb1ELb1EEEvNS_16Flash_fwd_paramsE$_ZN5flash30compute_attn_1rowblock_splitkvI23Flash_fwd_kernel_traitsILi128ELi64ELi128ELi4ELb0ELb0EN7cutlass6half_tE19Flash_kernel_traitsILi128ELi64ELi128ELi4ES3_EELb0ELb1ELb0ELb0ELb1ELb1ELb1ELb1ENS_16Flash_fwd_paramsEEEvRKT8_iiiii,@function
        .size           $_ZN5flash24flash_fwd_splitkv_kernelI23Flash_fwd_kernel_traitsILi128ELi64ELi128ELi4ELb0ELb0EN7cutlass6half_tE19Flash_kernel_traitsILi128ELi64ELi128ELi4ES3_EELb0ELb1ELb0ELb0ELb1ELb1ELb1ELb1EEEvNS_16Flash_fwd_paramsE$_ZN5flash30compute_attn_1rowblock_splitkvI23Flash_fwd_kernel_traitsILi128ELi64ELi128ELi4ELb0ELb0EN7cutlass6half_tE19Flash_kernel_traitsILi128ELi64ELi128ELi4ES3_EELb0ELb1ELb0ELb0ELb1ELb1ELb1ELb1ENS_16Flash_fwd_paramsEEEvRKT8_iiiii,(.L_x_14943 - $_ZN5flash24flash_fwd_splitkv_kernelI23Flash_fwd_kernel_traitsILi128ELi64ELi128ELi4ELb0ELb0EN7cutlass6half_tE19Flash_kernel_traitsILi128ELi64ELi128ELi4ES3_EELb0ELb1ELb0ELb0ELb1ELb1ELb1ELb1EEEvNS_16Flash_fwd_paramsE$_ZN5flash30compute_attn_1rowblock_splitkvI23Flash_fwd_kernel_traitsILi128ELi64ELi128ELi4ELb0ELb0EN7cutlass6half_tE19Flash_kernel_traitsILi128ELi64ELi128ELi4ES3_EELb0ELb1ELb0ELb0ELb1ELb1ELb1ELb1ENS_16Flash_fwd_paramsEEEvRKT8_iiiii)
$_ZN5flash24flash_fwd_splitkv_kernelI23Flash_fwd_kernel_traitsILi128ELi64ELi128ELi4ELb0ELb0EN7cutlass6half_tE19Flash_kernel_traitsILi128ELi64ELi128ELi4ES3_EELb0ELb1ELb0ELb0ELb1ELb1ELb1ELb1EEEvNS_16Flash_fwd_paramsE$_ZN5flash30compute_attn_1rowblock_splitkvI23Flash_fwd_kernel_traitsILi128ELi64ELi128ELi4ELb0ELb0EN7cutlass6half_tE19Flash_kernel_traitsILi128ELi64ELi128ELi4ES3_EELb0ELb1ELb0ELb0ELb1ELb1ELb1ELb1ENS_16Flash_fwd_paramsEEEvRKT8_iiiii:
        /* <DEDUP_REMOVED lines=38> */
.L_x_7445:
[----:B------:R-:W-:Y:S05]  /*0460*/  BSYNC.RECONVERGENT B0 ;  /* 0x0000000000007941 */ /* 0x000fea0003800200 */
.L_x_7444:
[----:B------:R-:W-:Y:S04]  /*0470*/  BSSY.RECONVERGENT B0, `(.L_x_7446) ;  /* 0x0000007000007945 */ /* 0x000fe80003800200 */
[----:B------:R-:W-:Y:S05]  /*0480*/  @!P3 BRA `(.L_x_7447) ;  /* 0x000000000014b947 */ /* 0x000fea0003800000 */
[----:B-----5:R-:W3:Y:S02]  /*0490*/  LD.E.U8 R2, desc[UR4][R132.64+0x1b2] ;  /* 0x0001b20484027980 */ /* 0x020ee4000c101100 */
[----:B---3--:R-:W-:-:S13]  /*04a0*/  ISETP.NE.AND P1, PT, R2, RZ, PT ;  /* 0x000000ff0200720c */ /* 0x008fda0003f25270 */
[----:B------:R-:W3:Y:S02]  /*04b0*/  @P1 LD.E R11, desc[UR4][R16.64+0x4] ;  /* 0x00000404100b1980 */ /* 0x000ee4000c101900 */
[----:B---3--:R-:W-:-:S06]  /*04c0*/  @P1 IADD3 R2, PT, PT, R11, -R14, RZ ;  /* 0x8000000e0b021210 */ /* 0x008fcc0007ffe0ff */
[----:B------:R3:W5:Y:S02]  /*04d0*/  @!P1 LD.E R2, desc[UR4][R16.64] ;  /* 0x0000000410029980 */ /* 0x000764000c101900 */
.L_x_7447:
[----:B------:R-:W-:Y:S05]  /*04e0*/  BSYNC.RECONVERGENT B0 ;  /* 0x0000000000007941 */ /* 0x000fea0003800200 */
.L_x_7446:
        /* <DEDUP_REMOVED lines=9> */
.L_x_7449:
[----:B------:R-:W4:Y:S01]  /*0580*/  LD.E.64 R8, desc[UR4][R132.64+0x108] ;  /* 0x0001080484087980 */ /* 0x000f22000c101b00 */
[----:B------:R-:W-:Y:S01]  /*0590*/  BSSY.RECONVERGENT B0, `(.L_x_7451) ;  /* 0x0000006000007945 */ /* 0x000fe20003800200 */
[----:B------:R-:W-:Y:S01]  /*05a0*/  IMAD.MOV.U32 R2, RZ, RZ, RZ ;  /* 0x000000ffff027224 */ /* 0x000fe200078e00ff */
[----:B----4-:R-:W-:-:S04]  /*05b0*/  ISETP.NE.U32.AND P0, PT, R8, RZ, PT ;  /* 0x000000ff0800720c */ /* 0x010fc80003f05070 */
[----:B------:R-:W-:-:S13]  /*05c0*/  ISETP.NE.AND.EX P0, PT, R9, RZ, PT, P0 ;  /* 0x000000ff0900720c */ /* 0x000fda0003f05300 */
[----:B------:R-:W-:Y:S05]  /*05d0*/  @!P0 BRA `(.L_x_7452) ;  /* 0x0000000000048947 */ /* 0x000fea0003800000 */
[----:B------:R4:W5:Y:S02]  /*05e0*/  LD.E R2, desc[UR4][R132.64+0xbc] ;  /* 0x0000bc0484027980 */ /* 0x000964000c101900 */
.L_x_7452:
[----:B------:R-:W-:Y:S05]  /*05f0*/  BSYNC.RECONVERGENT B0 ;  /* 0x0000000000007941 */ /* 0x000fea0003800200 */
.L_x_7451:
[----:B-----5:R-:W-:Y:S02]  /*0600*/  IADD3 R69, PT, PT, R81, R2, RZ ;  /* 0x0000000251457210 */ /* 0x020fe40007ffe0ff */
.L_x_7450:
[----:B------:R-:W-:Y:S05]  /*0610*/  BSYNC.RECONVERGENT B1 ;  /* 0x0000000000017941 */ /* 0x000fea0003800200 */
.L_x_7448:
[----:B------:R-:W-:Y:S01]  /*0620*/  IMAD.SHL.U32 R85, R225, 0x40, RZ ;  /* 0x00000040e1557824 */ /* 0x000fe200078e00ff */
[----:B------:R-:W-:Y:S01]  /*0630*/  MOV R8, R224 ;  /* 0x000000e000087202 */ /* 0x000fe20000000f00 */
[----:B------:R-:W-:-:S03]  /*0640*/  IMAD.MOV.U32 R9, RZ, RZ, 0x0 ;  /* 0x00000000ff097424 */ /* 0x000fc600078e00ff */
[----:B------:R-:W-:-:S13]  /*0650*/  ISETP.GT.AND P0, PT, R226, R85, PT ;  /* 0x00000055e200720c */ /* 0x000fda0003f04270 */
[----:B-1234-:R-:W-:Y:S05]  /*0660*/  @!P0 RET.REL.NODEC R8 `(_ZN5flash24flash_fwd_splitkv_kernelI23Flash_fwd_kernel_traitsILi128ELi64ELi128ELi4ELb0ELb0EN7cutlass6half_tE19Flash_kernel_traitsILi128ELi64ELi128ELi4ES3_EELb0ELb1ELb0ELb0ELb1ELb1ELb1ELb1EEEvNS_16Flash_fwd_paramsE) ;  /* 0xfffffff808648950 */ /* 0x01efea0003c3ffff */
[----:B------:R-:W2:Y:S04]  /*0670*/  LD.E R11, desc[UR4][R132.64+0xb8] ;  /* 0x0000b804840b7980 */ /* 0x000ea8000c101900 */
[----:B------:R-:W3:Y:S04]  /*0680*/  LD.E R9, desc[UR4][R132.64+0x184] ;  /* 0x0001840484097980 */ /* 0x000ee8000c101900 */
[----:B------:R-:W4:Y:S01]  /*0690*/  LD.E R8, desc[UR4][R132.64+0x188] ;  /* 0x0001880484087980 */ /* 0x000f22000c101900 */
[----:B------:R-:W-:-:S04]  /*06a0*/  IABS R6, R7 ;  /* 0x0000000700067213 */ /* 0x000fc80000000000 */
[----:B------:R-:W1:Y:S08]  /*06b0*/  I2F.RP R2, R6 ;  /* 0x0000000600027306 */ /* 0x000e700000209400 */
[----:B-1----:R-:W1:Y:S02]  /*06c0*/  MUFU.RCP R16, R2 ;  /* 0x0000000200107308 */ /* 0x002e640000001000 */
[----:B-1----:R-:W-:Y:S01]  /*06d0*/  VIADD R16, R16, 0xffffffe ;  /* 0x0ffffffe10107836 */ /* 0x002fe20000000000 */
[----:B------:R-:W-:-:S05]  /*06e0*/  IABS R2, R7 ;  /* 0x0000000700027213 */ /* 0x000fca0000000000 */
[----:B------:R1:W5:Y:S01]  /*06f0*/  F2I.FTZ.U32.TRUNC.NTZ R17, R16 ;  /* 0x0000001000117305 */ /* 0x000362000021f000 */
[----:B------:R-:W-:Y:S02]  /*0700*/  IMAD.MOV R2, RZ, RZ, -R2 ;  /* 0x000000ffff027224 */ /* 0x000fe400078e0a02 */
[----:B-1----:R-:W-:Y:S02]  /*0710*/  IMAD.MOV.U32 R16, RZ, RZ, RZ ;  /* 0x000000ffff107224 */ /* 0x002fe400078e00ff */
        /* <DEDUP_REMOVED lines=18> */
[----:B------:R-:W-:Y:S01]  /*0840*/  ISETP.GE.U32.AND P2, PT, R15, R6, PT ;  /* 0x000000060f00720c */ /* 0x000fe20003f46070 */
[--C-:B------:R-:W-:Y:S02]  /*0850*/  IMAD R15, R225, 0x40, -R226.reuse ;  /* 0x00000040e10f7824 */ /* 0x100fe400078e0ae2 */
[----:B---3--:R-:W-:Y:S01]  /*0860*/  IMAD.IADD R6, R9, 0x1, R226 ;  /* 0x0000000109067824 */ /* 0x008fe200078e02e2 */
[--C-:B------:R-:W-:Y:S02]  /*0870*/  SHF.R.S32.HI R9, RZ, 0x1f, R2.reuse ;  /* 0x0000001fff097819 */ /* 0x100fe40000011402 */
[----:B----4-:R-:W-:-:S02]  /*0880*/  IADD3 R4, PT, PT, R8, R15, R2 ;  /* 0x0000000f08047210 */ /* 0x010fc40007ffe002 */
[----:B------:R-:W-:Y:S02]  /*0890*/  IADD3 R6, PT, PT, -R6, R85, R69 ;  /* 0x0000005506067210 */ /* 0x000fe40007ffe145 */
[----:B------:R-:W-:Y:S01]  /*08a0*/  LEA.HI R9, R9, R2, RZ, 0x7 ;  /* 0x0000000209097211 */ /* 0x000fe200078f38ff */
[----:B------:R-:W-:Y:S01]  /*08b0*/  VIADD R4, R4, 0x40 ;  /* 0x0000004004047836 */ /* 0x000fe20000000000 */
[----:B------:R-:W-:Y:S01]  /*08c0*/  SHF.R.S32.HI R15, RZ, 0x1f, R6 ;  /* 0x0000001fff0f7819 */ /* 0x000fe20000011406 */
[----:B------:R-:W-:Y:S01]  /*08d0*/  @P2 VIADD R11, R11, 0x1 ;  /* 0x000000010b0b2836 */ /* 0x000fe20000000000 */
[----:B------:R-:W-:Y:S02]  /*08e0*/  SHF.R.S32.HI R9, RZ, 0x7, R9 ;  /* 0x00000007ff097819 */ /* 0x000fe40000011409 */
[----:B------:R-:W-:Y:S01]  /*08f0*/  LEA.HI R15, R15, R6, RZ, 0x7 ;  /* 0x000000060f0f7211 */ /* 0x000fe200078f38ff */
[----:B------:R-:W-:Y:S01]  /*0900*/  @!P0 IMAD.MOV R11, RZ, RZ, -R11 ;  /* 0x000000ffff0b8224 */ /* 0x000fe200078e0a0b */
[----:B------:R-:W-:-:S02]  /*0910*/  @!P1 LOP3.LUT R11, RZ, R7, RZ, 0x33, !PT ;  /* 0x00000007ff0b9212 */ /* 0x000fc400078e33ff */
[----:B------:R-:W-:Y:S02]  /*0920*/  SHF.R.S32.HI R7, RZ, 0x1f, R4 ;  /* 0x0000001fff077819 */ /* 0x000fe40000011404 */
[----:B------:R-:W-:Y:S01]  /*0930*/  SHF.R.S32.HI R15, RZ, 0x7, R15 ;  /* 0x00000007ff0f7819 */ /* 0x000fe2000001140f */
[----:B------:R-:W-:Y:S01]  /*0940*/  IMAD R2, R11, UR10, RZ ;  /* 0x0000000a0b027c24 */ /* 0x000fe2000f8e02ff */
[----:B------:R-:W-:-:S04]  /*0950*/  LEA.HI R7, R7, R4, RZ, 0x7 ;  /* 0x0000000407077211 */ /* 0x000fc800078f38ff */
[----:B------:R-:W-:Y:S02]  /*0960*/  SHF.R.S32.HI R7, RZ, 0x7, R7 ;  /* 0x00000007ff077819 */ /* 0x000fe40000011407 */
[C---:B------:R-:W-:Y:S02]  /*0970*/  VIADDMNMX R138, R2.reuse, R11, R9, PT ;  /* 0x0000000b028a7246 */ /* 0x040fe40003800109 */
[----:B------:R-:W-:Y:S02]  /*0980*/  VIMNMX R217, PT, PT, R2, R15, !PT ;  /* 0x0000000f02d97248 */ /* 0x000fe40007fe0100 */
[----:B------:R-:W1:Y:S01]  /*0990*/  S2R R2, SR_TID.X ;  /* 0x0000000000027919 */ /* 0x000e620000002100 */
[----:B------:R-:W-:-:S04]  /*09a0*/  VIMNMX R138, PT, PT, R138, R7, PT ;  /* 0x000000078a8a7248 */ /* 0x000fc80003fe0100 */
        /* <DEDUP_REMOVED lines=82> */
[----:B-1----:R-:W-:Y:S05]  /*0ed0*/  @P0 RET.REL.NODEC R224 `(_ZN5flash24flash_fwd_splitkv_kernelI23Flash_fwd_kernel_traitsILi128ELi64ELi128ELi4ELb0ELb0EN7cutlass6half_tE19Flash_kernel_traitsILi128ELi64ELi128ELi4ES3_EELb0ELb1ELb0ELb0ELb1ELb1ELb1ELb1EEEvNS_16Flash_fwd_paramsE) ;  /* 0xfffffff0e0480950 */ /* 0x002fea0003c3ffff */
[----:B------:R-:W-:Y:S02]  /*0ee0*/  MOV R3, 0xff800000 ;  /* 0xff80000000037802 */ /* 0x000fe40000000f00 */
[----:B------:R-:W-:-:S03]  /*0ef0*/  MOV R225, 0x0 ;  /* 0x0000000000e17802 */ /* 0x000fc60000000f00 */
[----:B------:R1:W-:Y:S02]  /*0f00*/  ST.E desc[UR4][R6.64+0xe0], R3 ;  /* 0x0000e00306007985 */ /* 0x0003e4000c101904 */
[----:B-1----:R-:W-:Y:S05]  /*0f10*/  RET.REL.NODEC R224 `(_ZN5flash24flash_fwd_splitkv_kernelI23Flash_fwd_kernel_traitsILi128ELi64ELi128ELi4ELb0ELb0EN7cutlass6half_tE19Flash_kernel_traitsILi128ELi64ELi128ELi4ES3_EELb0ELb1ELb0ELb0ELb1ELb1ELb1ELb1EEEvNS_16Flash_fwd_paramsE) ;  /* 0xfffffff0e0387950 */ /* 0x002fea0003c3ffff */
.L_x_7453:
        /* <DEDUP_REMOVED lines=102> */
.L_x_7455:
        /* <DEDUP_REMOVED lines=77> */
.L_x_7456:
[----:B------:R-:W-:Y:S05]  /*1a50*/  BSYNC.RECONVERGENT B0 ;  /* 0x0000000000007941 */ /* 0x000fea0003800200 */
.L_x_7454:
        /* <DEDUP_REMOVED lines=53> */
[C---:B------:R-:W-:Y:S01]  /*1db0*/  IMAD.SHL.U32 R75, R2.reuse, 0x20, RZ ;  /* 0x00000020024b7824 */ /* 0x040fe200078e00ff */
[----:B------:R-:W1:Y:S01]  /*1dc0*/  S2UR UR6, SR_CgaCtaId ;  /* 0x00000000000679c3 */ /* 0x000e620000008800 */
[----:B------:R-:W-:Y:S01]  /*1dd0*/  IMAD R223, R137, R134, RZ ;  /* 0x0000008689df7224 */ /* 0x000fe200078e02ff */
[----:B------:R-:W-:Y:S01]  /*1de0*/  SHF.L.U32 R83, R2, 0x2, RZ ;  /* 0x0000000202537819 */ /* 0x000fe200000006ff */
[----:B------:R-:W-:-:S04]  /*1df0*/  IMAD.WIDE.U32 R18, R134, R136, R18 ;  /* 0x0000008886127225 */ /* 0x000fc800078e0012 */
[----:B------:R-:W-:Y:S02]  /*1e00*/  IMAD.IADD R223, R19, 0x1, R223 ;  /* 0x0000000113df7824 */ /* 0x000fe400078e02df */
[----:B------:R-:W-:Y:S01]  /*1e10*/  IMAD R221, R219, R134, RZ ;  /* 0x00000086dbdd7224 */ /* 0x000fe200078e02ff */
[----:B------:R-:W-:Y:S01]  /*1e20*/  UMOV UR7, 0x400 ;  /* 0x0000040000077882 */ /* 0x000fe20000000000 */
        /* <DEDUP_REMOVED lines=21> */
[----:B------:R-:W-:Y:S01]  /*1f80*/  IMAD R7, R24, R12, R7 ;  /* 0x0000000c18077224 */ /* 0x000fe200078e0207 */
[----:B------:R-:W-:Y:S01]  /*1f90*/  IADD3 R26, P0, PT, R22, R4, RZ ;  /* 0x00000004161a7210 */ /* 0x000fe20007f1e0ff */
[----:B------:R-:W-:Y:S01]  /*1fa0*/  IMAD.WIDE.U32 R24, R227, R24, R16 ;  /* 0x00000018e3187225 */ /* 0x000fe200078e0010 */
[----:B------:R-:W-:-:S03]  /*1fb0*/  LOP3.LUT R4, R76, 0x200, RZ, 0xc0, !PT ;  /* 0x000002004c047812 */ /* 0x000fc600078ec0ff */
[----:B------:R-:W-:Y:S01]  /*1fc0*/  IMAD.WIDE.U32 R16, R225, 0x40, R134 ;  /* 0x00000040e1107825 */ /* 0x000fe200078e0086 */
[----:B------:R-:W-:Y:S02]  /*1fd0*/  LOP3.LUT R74, R5, 0x8, R74, 0xf8, !PT ;  /* 0x00000008054a7812 */ /* 0x000fe400078ef84a */
[----:B------:R-:W-:Y:S01]  /*1fe0*/  LOP3.LUT R75, R4, 0x7c00, R75, 0xf8, !PT ;  /* 0x00007c00044b7812 */ /* 0x000fe200078ef84b */
[----:B------:R-:W-:Y:S01]  /*1ff0*/  IMAD R5, R17, R144, RZ ;  /* 0x0000009011057224 */ /* 0x000fe200078e02ff */
[----:B------:R-:W-:Y:S01]  /*2000*/  SHF.R.S32.HI R4, RZ, 0x1f, R81 ;  /* 0x0000001fff047819 */ /* 0x000fe20000011451 */
[----:B------:R-:W-:Y:S02]  /*2010*/  IMAD.X R27, RZ, RZ, R3, P0 ;  /* 0x000000ffff1b7224 */ /* 0x000fe400000e0603 */
[----:B------:R-:W-:Y:S01]  /*2020*/  IMAD R3, R16, R145, R5 ;  /* 0x0000009110037224 */ /* 0x000fe200078e0205 */
[----:B------:R-:W-:Y:S02]  /*2030*/  LOP3.LUT R5, R71, 0x1c0, RZ, 0xc0, !PT ;  /* 0x000001c047057812 */ /* 0x000fe400078ec0ff */
[----:B------:R-:W-:-:S02]  /*2040*/  LEA.HI R4, R4, R81, RZ, 0x7 ;  /* 0x0000005104047211 */ /* 0x000fc400078f38ff */
[----:B------:R-:W-:Y:S02]  /*2050*/  LOP3.LUT R70, R5, 0x38, R2, 0xf8, !PT ;  /* 0x0000003805467812 */ /* 0x000fe400078ef802 */
[----:B------:R-:W-:Y:S02]  /*2060*/  SHF.R.S32.HI R2, RZ, 0x7, R4 ;  /* 0x00000007ff027819 */ /* 0x000fe40000011404 */
[----:B------:R-:W-:Y:S02]  /*2070*/  IADD3 R25, PT, PT, R25, R7, RZ ;  /* 0x0000000719197210 */ /* 0x000fe40007ffe0ff */
[----:B----4-:R-:W-:Y:S02]  /*2080*/  LEA R222, P0, R18, R10, 0x1 ;  /* 0x0000000a12de7211 */ /* 0x010fe400078008ff */
[----:B------:R-:W-:Y:S01]  /*2090*/  VIMNMX R79, PT, PT, R217, R2, !PT ;  /* 0x00000002d94f7248 */ /* 0x000fe20007fe0100 */
[----:B------:R-:W-:Y:S01]  /*20a0*/  IMAD.WIDE.U32 R16, R16, R144, R24 ;  /* 0x0000009010107225 */ /* 0x000fe200078e0018 */
[----:B------:R-:W-:-:S02]  /*20b0*/  LEA.HI.X R223, R18, R11, R223, 0x1, P0 ;  /* 0x0000000b12df7211 */ /* 0x000fc400000f0cdf */
[----:B------:R-:W-:Y:S01]  /*20c0*/  ISETP.GT.AND P0, PT, R138, R79, PT ;  /* 0x0000004f8a00720c */ /* 0x000fe20003f04270 */
[----:B------:R-:W-:Y:S01]  /*20d0*/  IMAD.WIDE.U32 R24, R134, R218, R26 ;  /* 0x000000da86187225 */ /* 0x000fe200078e001a */
[----:B------:R-:W-:-:S04]  /*20e0*/  LOP3.LUT R70, R70, 0x38, R71, 0x78, !PT ;  /* 0x0000003846467812 */ /* 0x000fc800078e7847 */
[----:B------:R-:W-:Y:S02]  /*20f0*/  IADD3 R221, PT, PT, R25, R221, RZ ;  /* 0x000000dd19dd7210 */ /* 0x000fe40007ffe0ff */
[----:B------:R-:W-:Y:S02]  /*2100*/  LEA R220, P1, R24, R14, 0x1 ;  /* 0x0000000e18dc7211 */ /* 0x000fe400078208ff */
[----:B------:R-:W-:Y:S01]  /*2110*/  LOP3.LUT R70, R70, 0x1e00, R71, 0xf8, !PT ;  /* 0x00001e0046467812 */ /* 0x000fe200078ef847 */
[----:B------:R-:W-:Y:S01]  /*2120*/  IMAD.IADD R3, R17, 0x1, R3 ;  /* 0x0000000111037824 */ /* 0x000fe200078e0203 */
[----:B------:R-:W-:Y:S02]  /*2130*/  LEA.HI.X R221, R24, R15, R221, 0x1, P1 ;  /* 0x0000000f18dd7211 */ /* 0x000fe400008f0cdd */
[----:B------:R-:W-:Y:S02]  /*2140*/  LEA R130, P1, R16, R8, 0x1 ;  /* 0x0000000810827211 */ /* 0x000fe400078208ff */
[----:B------:R-:W-:-:S02]  /*2150*/  LEA R70, R70, UR6, 0x1 ;  /* 0x0000000646467c11 */ /* 0x000fc4000f8e08ff */
[----:B------:R-:W-:Y:S02]  /*2160*/  LEA.HI.X R131, R16, R9, R3, 0x1, P1 ;  /* 0x0000000910837211 */ /* 0x000fe400008f0c03 */
        /* <DEDUP_REMOVED lines=106> */
.L_x_7496:
[----:B------:R-:W-:Y:S01]  /*2810*/  VIADD R103, R103, 0x80 ;  /* 0x0000008067677836 */ /* 0x000fe20000000000 */
[----:B------:R-:W-:Y:S01]  /*2820*/  UMOV UR6, URZ ;  /* 0x000000ff00067c82 */ /* 0x000fe20008000000 */
[----:B------:R-:W-:Y:S01]  /*2830*/  VIADD R105, R105, 0x80 ;  /* 0x0000008069697836 */ /* 0x000fe20000000000 */
[----:B------:R-:W-:Y:S01]  /*2840*/  BSSY.RECONVERGENT B1, `(.L_x_7458) ;  /* 0x0000a0d000017945 */ /* 0x000fe20003800200 */
[----:B------:R-:W-:Y:S01]  /*2850*/  VIADD R102, R102, 0xffffffff ;  /* 0xffffffff66667836 */ /* 0x000fe20000000000 */
[-C--:B------:R-:W-:Y:S01]  /*2860*/  ISETP.GE.AND P0, PT, R134, R103.reuse, PT ;  /* 0x000000678600720c */ /* 0x080fe20003f06270 */
[----:B------:R-:W-:Y:S01]  /*2870*/  IMAD.MOV.U32 R128, RZ, RZ, R104 ;  /* 0x000000ffff807224 */ /* 0x000fe200078e0068 */
[----:B------:R-:W-:Y:S01]  /*2880*/  ISETP.GE.AND P1, PT, R124, R103, PT ;  /* 0x000000677c00720c */ /* 0x000fe20003f26270 */
[----:B------:R-:W-:Y:S01]  /*2890*/  VIADD R104, R104, 0xffffff80 ;  /* 0xffffff8068687836 */ /* 0x000fe20000000000 */
[-C--:B------:R-:W-:Y:S02]  /*28a0*/  ISETP.GE.AND P0, PT, R134, R105.reuse, !P0 ;  /* 0x000000698600720c */ /* 0x080fe40004706270 */
[----:B------:R-:W-:Y:S02]  /*28b0*/  ISETP.GE.AND P2, PT, R124, R105, !P1 ;  /* 0x000000697c00720c */ /* 0x000fe40004f46270 */
[-C--:B------:R-:W-:Y:S02]  /*28c0*/  ISETP.GE.AND P6, PT, R116, R103.reuse, PT ;  /* 0x000000677400720c */ /* 0x080fe40003fc6270 */
[----:B------:R-:W-:Y:S02]  /*28d0*/  ISETP.GE.AND P5, PT, R114, R103, PT ;  /* 0x000000677200720c */ /* 0x000fe40003fa6270 */
[-C--:B------:R-:W-:Y:S02]  /*28e0*/  ISETP.GE.AND P6, PT, R116, R105.reuse, !P6 ;  /* 0x000000697400720c */ /* 0x080fe400077c6270 */
[----:B------:R-:W-:Y:S02]  /*28f0*/  ISETP.GE.AND P5, PT, R114, R105, !P5 ;  /* 0x000000697200720c */ /* 0x000fe40006fa6270 */
[----:B------:R-:W-:Y:S01]  /*2900*/  ISETP.GE.AND P4, PT, R112, R103, PT ;  /* 0x000000677000720c */ /* 0x000fe20003f86270 */
[----:B------:R-:W2:Y:S01]  /*2910*/  @P0 LD.E.128 R4, desc[UR4][R86.64] ;  /* 0x0000000456040980 */ /* 0x000ea2000c101d00 */
[----:B------:R-:W-:Y:S02]  /*2920*/  P2R R119, PR, RZ, 0x4 ;  /* 0x00000004ff777803 */ /* 0x000fe40000000000 */
[----:B------:R-:W-:Y:S02]  /*2930*/  @P2 LEA R2, P1, R140, R86, 0x5 ;  /* 0x000000568c022211 */ /* 0x000fe400078228ff */
        /* <DEDUP_REMOVED lines=23> */
[----:B------:R-:W-:Y:S04]  /*2ab0*/  @!P2 IMAD.WIDE.U32 R2, R140, 0x60, R86 ;  /* 0x000000608c02a825 */ /* 0x000fe800078e0056 */
[----:B------:R-:W-:Y:S04]  /*2ac0*/  @!P2 IMAD R0, R141, 0x60, RZ ;  /* 0x000000608d00a824 */ /* 0x000fe800078e02ff */
[----:B------:R-:W-:Y:S02]  /*2ad0*/  @!P2 IMAD.IADD R3, R3, 0x1, R0 ;  /* 0x000000010303a824 */ /* 0x000fe400078e0200 */
[----:B------:R-:W-:Y:S02]  /*2ae0*/  @!P2 IMAD R0, R137, 0x60, RZ ;  /* 0x000000608900a824 */ /* 0x000fe400078e02ff */
[----:B-1----:R-:W-:Y:S04]  /*2af0*/  @!P2 IMAD.WIDE.U32 R30, R136, 0x60, R94 ;  /* 0x00000060881ea825 */ /* 0x002fe800078e005e */
[----:B------:R-:W-:Y:S02]  /*2b00*/  @!P2 IMAD.IADD R31, R31, 0x1, R0 ;  /* 0x000000011f1fa824 */ /* 0x000fe400078e0200 */
        /* <DEDUP_REMOVED lines=141> */
.L_x_7459:
        /* <DEDUP_REMOVED lines=113> */
.L_x_7463:
[----:B------:R-:W-:Y:S05]  /*3af0*/  BSYNC.RECONVERGENT B0 ;  /* 0x0000000000007941 */ /* 0x000fea0003800200 */
.L_x_7462:
        /* <DEDUP_REMOVED lines=107> */
.L_x_7465:
[----:B------:R-:W-:Y:S05]  /*41b0*/  BSYNC.RECONVERGENT B0 ;  /* 0x0000000000007941 */ /* 0x000fea0003800200 */
.L_x_7464:
        /* <DEDUP_REMOVED lines=111> */
.L_x_7467:
[----:B------:R-:W-:Y:S05]  /*48b0*/  BSYNC.RECONVERGENT B0 ;  /* 0x0000000000007941 */ /* 0x000fea0003800200 */
.L_x_7466:
        /* <DEDUP_REMOVED lines=111> */
.L_x_7469:
[----:B------:R-:W-:Y:S05]  /*4fb0*/  BSYNC.RECONVERGENT B0 ;  /* 0x0000000000007941 */ /* 0x000fea0003800200 */
.L_x_7468:
        /* <DEDUP_REMOVED lines=108> */
.L_x_7471:
[----:B------:R-:W-:Y:S05]  /*5680*/  BSYNC.RECONVERGENT B0 ;  /* 0x0000000000007941 */ /* 0x000fea0003800200 */
.L_x_7470:
        /* <DEDUP_REMOVED lines=111> */
.L_x_7473:
[----:B------:R-:W-:Y:S05]  /*5d80*/  BSYNC.RECONVERGENT B0 ;  /* 0x0000000000007941 */ /* 0x000fea0003800200 */
.L_x_7472:
        /* <DEDUP_REMOVED lines=109> */
.L_x_7475:
[----:B------:R-:W-:Y:S05]  /*6460*/  BSYNC.RECONVERGENT B0 ;  /* 0x0000000000007941 */ /* 0x000fea0003800200 */
.L_x_7474:
        /* <DEDUP_REMOVED lines=109> */
.L_x_7477:
[----:B------:R-:W-:Y:S05]  /*6b40*/  BSYNC.RECONVERGENT B0 ;  /* 0x0000000000007941 */ /* 0x000fea0003800200 */
.L_x_7476:
[----:B------:R-:W5:Y:S02]  /*6b50*/  LD.E R3, desc[UR4][R132.64+0xd0] ;  /* 0x0000d00484037980 */ /* 0x000f64000c101900 */
[----:B-----5:R-:W-:Y:S05]  /*6b60*/  IMAD.U32 R3, R3, -0x40, RZ ;  /* 0xffffffc003037824 */ /* 0x020fea00078e00ff */
[C---:B------:R-:W-:Y:S02]  /*6b70*/  LEA R24, P1, R3.reuse, R24, 0x1 ;  /* 0x0000001803187211 */ /* 0x040fe400078208ff */
[C---:B------:R-:W-:Y:S02]  /*6b80*/  LEA R60, P0, R3.reuse, R60, 0x1 ;  /* 0x0000003c033c7211 */ /* 0x040fe400078008ff */
[C---:B------:R-:W-:Y:S02]  /*6b90*/  LEA.HI.X.SX32 R25, R3.reuse, R25, 0x1, P1 ;  /* 0x0000001903197211 */ /* 0x040fe400008f0eff */
[----:B------:R-:W-:Y:S01]  /*6ba0*/  LEA.HI.X.SX32 R61, R3, R61, 0x1, P0 ;  /* 0x0000003d033d7211 */ /* 0x000fe200000f0eff */
[----:B------:R-:W-:Y:S05]  /*6bb0*/  BRA `(.L_x_7460) ;  /* 0x0000005c00547947 */ /* 0x000fea0003800000 */
.L_x_7461:
        /* <DEDUP_REMOVED lines=184> */
.L_x_7479:
[----:B------:R-:W-:Y:S05]  /*7740*/  BSYNC.RECONVERGENT B0 ;  /* 0x0000000000007941 */ /* 0x000fea0003800200 */
.L_x_7478:
        /* <DEDUP_REMOVED lines=12> */
[----:B-1----:R-:W-:Y:S02]  /*7810*/  @!P0 SEL R65, R26, RZ, !P1 ;  /* 0x000000ff1a418207 */ /* 0x002fe40004800000 */
        /* <DEDUP_REMOVED lines=93> */
[----:B------:R-:W2:Y:S01]  /*7df0*/  @!P0 LD.E.128 R4, desc[UR4][R6.64+0x80] ;  /* 0x0000800406048980 */ /* 0x000ea2000c101d00 */
[----:B------:R-:W-:Y:S02]  /*7e00*/  @!P0 IADD3 R66, P1, PT, R55, R88, RZ ;  /* 0x0000005837428210 */ /* 0x000fe40007f3e0ff */
[----:B------:R-:W-:Y:S04]  /*7e10*/  @!P0 SHF.L.U64.HI R44, R65, 0x1, R44 ;  /* 0x00000001412c8819 */ /* 0x000fe8000001022c */
        /* <DEDUP_REMOVED lines=76> */
.L_x_7481:
[----:B------:R-:W-:Y:S05]  /*82e0*/  BSYNC.RECONVERGENT B0 ;  /* 0x0000000000007941 */ /* 0x000fea0003800200 */
.L_x_7480:
        /* <DEDUP_REMOVED lines=15> */
[----:B------:R-:W-:Y:S04]  /*83e0*/  @!P0 IADD3 R3, P1, PT, R107, R0, RZ ;  /* 0x000000006b038210 */ /* 0x000fe80007f3e0ff */
[----:B------:R-:W-:Y:S01]  /*83f0*/  @!P0 IADD3.X R0, PT, PT, R100, R7, RZ, P1, !PT ;  /* 0x0000000764008210 */ /* 0x000fe20000ffe4ff */
[----:B------:R-:W-:Y:S01]  /*8400*/  @!P0 IMAD.WIDE R6, R5, 0x2, R10 ;  /* 0x0000000205068825 */ /* 0x000fe200078e020a */
[C---:B------:R-:W-:Y:S02]  /*8410*/  @!P0 SHF.L.U32 R37, R3.reuse, 0x1, RZ ;  /* 0x0000000103258819 */ /* 0x040fe400000006ff */
[----:B------:R-:W-:Y:S02]  /*8420*/  @!P0 SHF.L.U64.HI R0, R3, 0x1, R0 ;  /* 0x0000000103008819 */ /* 0x000fe40000010200 */
[C---:B------:R-:W-:Y:S01]  /*8430*/  @!P0 IADD3 R32, P1, PT, R37.reuse, R88, RZ ;  /* 0x0000005825208210 */ /* 0x040fe20007f3e0ff */
[----:B------:R-:W4:Y:S03]  /*8440*/  @!P0 LD.E.128 R4, desc[UR4][R6.64] ;  /* 0x0000000406048980 */ /* 0x000f26000c101d00 */
        /* <DEDUP_REMOVED lines=86> */
[----:B------:R-:W3:Y:S03]  /*89b0*/  @!P0 LD.E.128 R4, desc[UR4][R6.64+0x80] ;  /* 0x0000800406048980 */ /* 0x000ee6000c101d00 */
[C---:B------:R-:W-:Y:S02]  /*89c0*/  @!P0 IADD3.X R33, PT, PT, R0.reuse, R89, RZ, P1, !PT ;  /* 0x0000005900218210 */ /* 0x040fe40000ffe4ff */
[----:B------:R-:W-:Y:S03]  /*89d0*/  @!P0 IADD3 R36, P1, PT, R37, R90, RZ ;  /* 0x0000005a25248210 */ /* 0x000fe60007f3e0ff */
[----:B--2---:R-:W2:Y:S01]  /*89e0*/  LD.E.128 R40, desc[UR4][R10.64+0x80] ;  /* 0x000080040a287980 */ /* 0x004ea2000c101d00 */
[----:B------:R-:W-:Y:S02]  /*89f0*/  @!P0 IADD3.X R37, PT, PT, R0, R91, RZ, P1, !PT ;  /* 0x0000005b00258210 */ /* 0x000fe40000ffe4ff */
[----:B------:R-:W-:Y:S05]  /*8a00*/  ISETP.GT.AND P1, PT, R27, 0x40, !P0 ;  /* 0x000000401b00780c */ /* 0x000fea0004724270 */
        /* <DEDUP_REMOVED lines=71> */
.L_x_7483:
[----:B------:R-:W-:Y:S05]  /*8e80*/  BSYNC.RECONVERGENT B0 ;  /* 0x0000000000007941 */ /* 0x000fea0003800200 */
.L_x_7482:
        /* <DEDUP_REMOVED lines=9> */
[----:B---3--:R-:W3:Y:S01]  /*8f20*/  LD.E.128 R44, desc[UR4][R10.64] ;  /* 0x000000040a2c7980 */ /* 0x008ee2000c101d00 */
[C---:B------:R-:W-:Y:S02]  /*8f30*/  @!P0 SEL R4, R26.reuse, RZ, !P1 ;  /* 0x000000ff1a048207 */ /* 0x040fe40004800000 */
        /* <DEDUP_REMOVED lines=27> */
[----:B-----5:R-:W-:Y:S02]  /*90f0*/  @!P0 HADD2.F32 R15, -RZ, R33.H1_H1 ;  /* 0x30000021ff0f8230 */ /* 0x020fe40000004100 */
[----:B------:R-:W-:Y:S02]  /*9100*/  @!P0 HADD2.F32 R14, -RZ, R34.H0_H0 ;  /* 0x20000022ff0e8230 */ /* 0x000fe40000004100 */
[--C-:B------:R-:W-:Y:S02]  /*9110*/  @!P0 HADD2.F32 R12, -RZ, R35.reuse.H0_H0 ;  /* 0x20000023ff0c8230 */ /* 0x100fe40000004100 */
[----:B------:R-:W-:Y:S01]  /*9120*/  @P2 FADD.FTZ R15, -R15, -RZ ;  /* 0x800000ff0f0f2221 */ /* 0x000fe20000010100 */
[----:B------:R-:W-:Y:S02]  /*9130*/  @!P0 HADD2.F32 R8, -RZ, R35.H1_H1 ;  /* 0x30000023ff088230 */ /* 0x000fe40000004100 */
[----:B------:R-:W-:Y:S01]  /*9140*/  @P2 FADD.FTZ R14, -R14, -RZ ;  /* 0x800000ff0e0e2221 */ /* 0x000fe20000010100 */
[----:B------:R-:W-:Y:S02]  /*9150*/  @!P0 HADD2.F32 R35, -RZ, R4.H1_H1 ;  /* 0x30000004ff238230 */ /* 0x000fe40000004100 */
[----:B------:R-:W-:Y:S01]  /*9160*/  @P2 FADD.FTZ R12, -R12, -RZ ;  /* 0x800000ff0c0c2221 */ /* 0x000fe20000010100 */
[----:B------:R-:W-:Y:S02]  /*9170*/  @!P0 HADD2.F32 R4, -RZ, R5.H1_H1 ;  /* 0x30000005ff048230 */ /* 0x000fe40000004100 */
[----:B------:R-:W-:Y:S01]  /*9180*/  @P2 FADD.FTZ R8, -R8, -RZ ;  /* 0x800000ff08082221 */ /* 0x000fe20000010100 */
        /* <DEDUP_REMOVED lines=11> */
[----:B------:R-:W-:Y:S02]  /*9240*/  @!P0 HADD2.F32 R33, -RZ, R7.H0_H0 ;  /* 0x20000007ff218230 */ /* 0x000fe40000004100 */
[----:B------:R-:W-:Y:S01]  /*9250*/  @P2 FADD.FTZ R13, -R13, -RZ ;  /* 0x800000ff0d0d2221 */ /* 0x000fe20000010100 */
[--C-:B--2---:R-:W-:Y:S02]  /*9260*/  @!P0 HADD2.F32 R28, -RZ, R41.reuse.H0_H0 ;  /* 0x20000029ff1c8230 */ /* 0x104fe40000004100 */
[----:B------:R-:W-:Y:S01]  /*9270*/  @P2 FADD.FTZ R3, -R3, -RZ ;  /* 0x800000ff03032221 */ /* 0x000fe20000010100 */
[----:B------:R-:W-:Y:S02]  /*9280*/  @!P0 HADD2.F32 R30, -RZ, R41.H1_H1 ;  /* 0x30000029ff1e8230 */ /* 0x000fe40000004100 */
        /* <DEDUP_REMOVED lines=13> */
[--C-:B------:R-:W-:Y:S02]  /*9360*/  @!P0 HADD2.F32 R32, -RZ, R42.reuse.H0_H0 ;  /* 0x2000002aff208230 */ /* 0x100fe40000004100 */
[----:B------:R-:W-:Y:S01]  /*9370*/  @!P0 FFMA.FTZ R0, R13, R12, R0 ;  /* 0x0000000c0d008223 */ /* 0x000fe20000010000 */
[----:B------:R-:W-:Y:S01]  /*9380*/  @!P0 HADD2.F32 R33, -RZ, R42.H1_H1 ;  /* 0x3000002aff218230 */ /* 0x000fe20000004100 */
[----:B------:R-:W-:Y:S01]  /*9390*/  @!P0 MOV R13, R46 ;  /* 0x0000002e000d8202 */ /* 0x000fe20000000f00 */
        /* <DEDUP_REMOVED lines=12> */
[----:B------:R-:W-:Y:S02]  /*9460*/  IMAD R31, R219, 0x60, RZ ;  /* 0x00000060db1f7824 */ /* 0x000fe400078e02ff */
[----:B------:R-:W-:Y:S01]  /*9470*/  @!P0 FFMA.FTZ R7, R14, R34, R7 ;  /* 0x000000220e078223 */ /* 0x000fe20000010007 */
        /* <DEDUP_REMOVED lines=91> */
.L_x_7485:
[----:B------:R-:W-:Y:S05]  /*9a30*/  BSYNC.RECONVERGENT B0 ;  /* 0x0000000000007941 */ /* 0x000fea0003800200 */
.L_x_7484:
        /* <DEDUP_REMOVED lines=94> */
[----:B------:R-:W-:Y:S01]  /*a020*/  @!P0 F2FP.F16.F32.PACK_AB R6, R6, R5 ;  /* 0x000000050606823e */ /* 0x000fe200000000ff */
[----:B------:R-:W-:Y:S01]  /*a030*/  @!P1 IMAD.WIDE R4, R3, 0x2, R10 ;  /* 0x0000000203049825 */ /* 0x000fe200078e020a */
[----:B------:R-:W-:Y:S02]  /*a040*/  @!P1 IADD3.X R33, PT, PT, R98, R33, RZ, P2, !PT ;  /* 0x0000002162219210 */ /* 0x000fe400017fe4ff */
[----:B------:R-:W-:Y:S02]  /*a050*/  @!P0 F2FP.F16.F32.PACK_AB R7, R8, R7 ;  /* 0x000000070807823e */ /* 0x000fe400000000ff */
[----:B------:R-:W-:Y:S02]  /*a060*/  LEA R48, P2, R218, R92, 0x7 ;  /* 0x0000005cda307211 */ /* 0x000fe400078438ff */
[----:B------:R-:W-:Y:S02]  /*a070*/  @!P0 MOV R41, R15 ;  /* 0x0000000f00298202 */ /* 0x000fe40000000f00 */
[----:B------:R-:W-:Y:S02]  /*a080*/  @!P1 SHF.L.U32 R15, R2, 0x1, RZ ;  /* 0x00000001020f9819 */ /* 0x000fe400000006ff */
[----:B------:R-:W-:Y:S02]  /*a090*/  @!P0 MOV R42, R6 ;  /* 0x00000006002a8202 */ /* 0x000fe40000000f00 */
[----:B------:R-:W-:Y:S02]  /*a0a0*/  @!P0 MOV R43, R7 ;  /* 0x00000007002b8202 */ /* 0x000fe40000000f00 */
[----:B------:R-:W-:Y:S02]  /*a0b0*/  LEA.HI.X R49, R218, R93, R219, 0x7, P2 ;  /* 0x0000005dda317211 */ /* 0x000fe400010f3cdb */
[----:B------:R-:W-:Y:S02]  /*a0c0*/  @!P1 SHF.L.U64.HI R0, R2, 0x1, R33 ;  /* 0x0000000102009819 */ /* 0x000fe40000010221 */
[C---:B------:R-:W-:Y:S01]  /*a0d0*/  @!P1 IADD3 R44, P0, PT, R15.reuse, R88, RZ ;  /* 0x000000580f2c9210 */ /* 0x040fe20007f1e0ff */
        /* <DEDUP_REMOVED lines=78> */
.L_x_7487:
[----:B------:R-:W-:Y:S05]  /*a5c0*/  BSYNC.RECONVERGENT B0 ;  /* 0x0000000000007941 */ /* 0x000fea0003800200 */
.L_x_7486:
        /* <DEDUP_REMOVED lines=185> */
.L_x_7489:
[----:B------:R-:W-:Y:S05]  /*b160*/  BSYNC.RECONVERGENT B0 ;  /* 0x0000000000007941 */ /* 0x000fea0003800200 */
.L_x_7488:
        /* <DEDUP_REMOVED lines=185> */
.L_x_7491:
[----:B------:R-:W-:Y:S05]  /*bd00*/  BSYNC.RECONVERGENT B0 ;  /* 0x0000000000007941 */ /* 0x000fea0003800200 */
.L_x_7490:
        /* <DEDUP_REMOVED lines=99> */
[C---:B------:R-:W-:Y:S02]  /*c340*/  @!P1 SHF.L.U32 R15, R29.reuse, 0x1, RZ ;  /* 0x000000011d0f9819 */ /* 0x040fe400000006ff */
[----:B------:R-:W-:Y:S02]  /*c350*/  @!P1 IADD3.X R0, PT, PT, R82, R113, RZ, P2, !PT ;  /* 0x0000007152009210 */ /* 0x000fe400017fe4ff */
[----:B------:R-:W-:Y:S02]  /*c360*/  @!P0 MOV R36, R2 ;  /* 0x0000000200248202 */ /* 0x000fe40000000f00 */
[----:B------:R-:W-:Y:S02]  /*c370*/  @!P0 MOV R37, R3 ;  /* 0x0000000300258202 */ /* 0x000fe40000000f00 */
[----:B------:R-:W-:Y:S02]  /*c380*/  @!P0 MOV R38, R6 ;  /* 0x0000000600268202 */ /* 0x000fe40000000f00 */
[----:B------:R-:W-:Y:S02]  /*c390*/  @!P0 MOV R39, R7 ;  /* 0x0000000700278202 */ /* 0x000fe40000000f00 */
        /* <DEDUP_REMOVED lines=80> */
.L_x_7493:
[----:B------:R-:W-:Y:S05]  /*c8a0*/  BSYNC.RECONVERGENT B0 ;  /* 0x0000000000007941 */ /* 0x000fea0003800200 */
.L_x_7492:
[----:B------:R-:W5:Y:S02]  /*c8b0*/  LD.E R3, desc[UR4][R132.64+0xd0] ;  /* 0x0000d00484037980 */ /* 0x000f64000c101900 */
[----:B-----5:R-:W-:Y:S05]  /*c8c0*/  IMAD.U32 R3, R3, -0x40, RZ ;  /* 0xffffffc003037824 */ /* 0x020fea00078e00ff */
[C---:B------:R-:W-:Y:S02]  /*c8d0*/  LEA R90, P1, R3.reuse, R90, 0x1 ;  /* 0x0000005a035a7211 */ /* 0x040fe400078208ff */
[C---:B------:R-:W-:Y:S02]  /*c8e0*/  LEA R88, P0, R3.reuse, R88, 0x1 ;  /* 0x0000005803587211 */ /* 0x040fe400078008ff */
[C---:B------:R-:W-:Y:S02]  /*c8f0*/  LEA.HI.X.SX32 R91, R3.reuse, R91, 0x1, P1 ;  /* 0x0000005b035b7211 */ /* 0x040fe400008f0eff */
[----:B------:R-:W-:Y:S09]  /*c900*/  LEA.HI.X.SX32 R89, R3, R89, 0x1, P0 ;  /* 0x0000005903597211 */ /* 0x000ff200000f0eff */
.L_x_7460:
[----:B------:R-:W-:Y:S05]  /*c910*/  BSYNC.RECONVERGENT B1 ;  /* 0x0000000000017941 */ /* 0x000fea0003800200 */
.L_x_7458:
        /* <DEDUP_REMOVED lines=101> */
.L_x_7495:
[----:B------:R-:W-:Y:S05]  /*cf70*/  BSYNC.RECONVERGENT B0 ;  /* 0x0000000000007941 */ /* 0x000fea0003800200 */
.L_x_7494:
[----:B------:R-:W-:Y:S05]  /*cf80*/  @P3 BRA `(.L_x_7496) ;  /* 0xffffff5800203947 */ /* 0x000fea000383ffff */
.L_x_7457:
        /* <DEDUP_REMOVED lines=34> */
.L_x_7500:
[----:B------:R-:W-:Y:S05]  /*d1b0*/  BSYNC.RECONVERGENT B0 ;  /* 0x0000000000007941 */ /* 0x000fea0003800200 */
.L_x_7499:
        /* <DEDUP_REMOVED lines=10> */
.L_x_7498:
        /* <DEDUP_REMOVED lines=79> */
.L_x_7506:
[----:B------:R-:W-:Y:S05]  /*d750*/  BSYNC.RECONVERGENT B0 ;  /* 0x0000000000007941 */ /* 0x000fea0003800200 */
.L_x_7505:
        /* <DEDUP_REMOVED lines=45> */
.L_x_7508:
[----:B------:R-:W-:Y:S05]  /*da30*/  BSYNC.RECONVERGENT B0 ;  /* 0x0000000000007941 */ /* 0x000fea0003800200 */
.L_x_7507:
[----:B-----5:R3:W-:Y:S02]  /*da40*/  STS.128 [R70+0x2000], R8 ;  /* 0x0020000846007388 */ /* 0x0207e40000000c00 */
.L_x_7504:
[----:B------:R-:W-:Y:S05]  /*da50*/  BSYNC.RECONVERGENT B1 ;  /* 0x0000000000017941 */ /* 0x000fea0003800200 */
.L_x_7503:
        /* <DEDUP_REMOVED lines=57> */
.L_x_7512:
[----:B------:R-:W-:Y:S05]  /*ddf0*/  BSYNC.RECONVERGENT B0 ;  /* 0x0000000000007941 */ /* 0x000fea0003800200 */
.L_x_7511:
        /* <DEDUP_REMOVED lines=53> */
.L_x_7514:
[----:B------:R-:W-:Y:S05]  /*e150*/  BSYNC.RECONVERGENT B0 ;  /* 0x0000000000007941 */ /* 0x000fea0003800200 */
.L_x_7513:
[----:B-----5:R3:W-:Y:S02]  /*e160*/  STS.128 [R70+0x2800], R8 ;  /* 0x0028000846007388 */ /* 0x0207e40000000c00 */
.L_x_7510:
[----:B------:R-:W-:Y:S05]  /*e170*/  BSYNC.RECONVERGENT B1 ;  /* 0x0000000000017941 */ /* 0x000fea0003800200 */
.L_x_7509:
        /* <DEDUP_REMOVED lines=58> */
.L_x_7518:
[----:B------:R-:W-:Y:S05]  /*e520*/  BSYNC.RECONVERGENT B0 ;  /* 0x0000000000007941 */ /* 0x000fea0003800200 */
.L_x_7517:
        /* <DEDUP_REMOVED lines=53> */
.L_x_7520:
[----:B------:R-:W-:Y:S05]  /*e880*/  BSYNC.RECONVERGENT B0 ;  /* 0x0000000000007941 */ /* 0x000fea0003800200 */
.L_x_7519:
[----:B-----5:R3:W-:Y:S02]  /*e890*/  STS.128 [R70+0x3000], R8 ;  /* 0x0030000846007388 */ /* 0x0207e40000000c00 */
.L_x_7516:
[----:B------:R-:W-:Y:S05]  /*e8a0*/  BSYNC.RECONVERGENT B1 ;  /* 0x0000000000017941 */ /* 0x000fea0003800200 */
.L_x_7515:
        /* <DEDUP_REMOVED lines=59> */
.L_x_7522:
[----:B------:R-:W-:Y:S05]  /*ec60*/  BSYNC.RECONVERGENT B0 ;  /* 0x0000000000007941 */ /* 0x000fea0003800200 */
.L_x_7521:
        /* <DEDUP_REMOVED lines=54> */
.L_x_7524:
[----:B------:R-:W-:Y:S05]  /*efd0*/  BSYNC.RECONVERGENT B0 ;  /* 0x0000000000007941 */ /* 0x000fea0003800200 */
.L_x_7523:
[----:B-----5:R3:W-:Y:S01]  /*efe0*/  STS.128 [R70+0x3800], R8 ;  /* 0x0038000846007388 */ /* 0x0207e20000000c00 */
[----:B------:R-:W-:Y:S05]  /*eff0*/  BRA `(.L_x_7501) ;  /* 0x0000002800f47947 */ /* 0x000fea0003800000 */
.L_x_7502:
        /* <DEDUP_REMOVED lines=89> */
.L_x_7528:
[----:B------:R-:W-:Y:S05]  /*f590*/  BSYNC.RECONVERGENT B0 ;  /* 0x0000000000007941 */ /* 0x000fea0003800200 */
.L_x_7527:
        /* <DEDUP_REMOVED lines=82> */
.L_x_7530:
[----:B------:R-:W-:Y:S05]  /*fac0*/  BSYNC.RECONVERGENT B0 ;  /* 0x0000000000007941 */ /* 0x000fea0003800200 */
.L_x_7529:
[----:B-----5:R3:W-:Y:S02]  /*fad0*/  STS.128 [R70+0x2000], R28 ;  /* 0x0020001c46007388 */ /* 0x0207e40000000c00 */
.L_x_7526:
[----:B------:R-:W-:Y:S05]  /*fae0*/  BSYNC.RECONVERGENT B1 ;  /* 0x0000000000017941 */ /* 0x000fea0003800200 */
.L_x_7525:
        /* <DEDUP_REMOVED lines=87> */
.L_x_7534:
[----:B------:R-:W-:Y:S05]  /*10060*/  BSYNC.RECONVERGENT B0 ;  /* 0x0000000000007941 */ /* 0x000fea0003800200 */
.L_x_7533:
        /* <DEDUP_REMOVED lines=84> */
.L_x_7536:
[----:B------:R-:W-:Y:S05]  /*105b0*/  BSYNC.RECONVERGENT B0 ;  /* 0x0000000000007941 */ /* 0x000fea0003800200 */
.L_x_7535:
[----:B-----5:R3:W-:Y:S02]  /*105c0*/  STS.128 [R70+0x2800], R28 ;  /* 0x0028001c46007388 */ /* 0x0207e40000000c00 */
.L_x_7532:
[----:B------:R-:W-:Y:S05]  /*105d0*/  BSYNC.RECONVERGENT B1 ;  /* 0x0000000000017941 */ /* 0x000fea0003800200 */
.L_x_7531:
        /* <DEDUP_REMOVED lines=88> */
.L_x_7540:
[----:B------:R-:W-:Y:S05]  /*10b60*/  BSYNC.RECONVERGENT B0 ;  /* 0x0000000000007941 */ /* 0x000fea0003800200 */
.L_x_7539:
        /* <DEDUP_REMOVED lines=84> */
.L_x_7542:
[----:B------:R-:W-:Y:S05]  /*110b0*/  BSYNC.RECONVERGENT B0 ;  /* 0x0000000000007941 */ /* 0x000fea0003800200 */
.L_x_7541:
[----:B-----5:R3:W-:Y:S02]  /*110c0*/  STS.128 [R70+0x3000], R28 ;  /* 0x0030001c46007388 */ /* 0x0207e40000000c00 */
.L_x_7538:
[----:B------:R-:W-:Y:S05]  /*110d0*/  BSYNC.RECONVERGENT B1 ;  /* 0x0000000000017941 */ /* 0x000fea0003800200 */
.L_x_7537:
        /* <DEDUP_REMOVED lines=89> */
.L_x_7544:
[----:B------:R-:W-:Y:S05]  /*11670*/  BSYNC.RECONVERGENT B0 ;  /* 0x0000000000007941 */ /* 0x000fea0003800200 */
.L_x_7543:
        /* <DEDUP_REMOVED lines=83> */
.L_x_7546:
[----:B------:R-:W-:Y:S05]  /*11bb0*/  BSYNC.RECONVERGENT B0 ;  /* 0x0000000000007941 */ /* 0x000fea0003800200 */
.L_x_7545:
[----:B-----5:R3:W-:Y:S02]  /*11bc0*/  STS.128 [R70+0x3800], R28 ;  /* 0x0038001c46007388 */ /* 0x0207e40000000c00 */
.L_x_7501:
[----:B------:R-:W-:Y:S05]  /*11bd0*/  BSYNC.RECONVERGENT B2 ;  /* 0x0000000000027941 */ /* 0x000fea0003800200 */
.L_x_7497:
[----:B------:R-:W-:Y:S01]  /*11be0*/  IADD3 R5, PT, PT, -R68, R69, RZ ;  /* 0x0000004544057210 */ /* 0x000fe20007ffe1ff */
[----:B------:R-:W4:Y:S01]  /*11bf0*/  S2R R210, SR_TID.X ;  /* 0x0000000000d27919 */ /* 0x000f220000002100 */
[----:B------:R-:W-:Y:S02]  /*11c00*/  IADD3 R4, PT, PT, R134, 0x50, RZ ;  /* 0x0000005086047810 */ /* 0x000fe40007ffe0ff */
[-C--:B------:R-:W-:Y:S02]  /*11c10*/  ISETP.GE.AND P1, PT, R26, R5.reuse, PT ;  /* 0x000000051a00720c */ /* 0x080fe40003f26270 */
[-C--:B------:R-:W-:Y:S02]  /*11c20*/  ISETP.GE.AND P5, PT, R36, R5.reuse, PT ;  /* 0x000000052400720c */ /* 0x080fe40003fa6270 */
[-C--:B------:R-:W-:Y:S02]  /*11c30*/  ISETP.GE.AND P0, PT, R38, R5.reuse, PT ;  /* 0x000000052600720c */ /* 0x080fe40003f06270 */
[----:B------:R-:W-:-:S02]  /*11c40*/  ISETP.GE.AND P6, PT, R134, R5, PT ;  /* 0x000000058600720c */ /* 0x000fc40003fc6270 */
[C---:B-12--5:R-:W-:Y:S02]  /*11c50*/  IADD3 R2, PT, PT, R134.reuse, 0x60, RZ ;  /* 0x0000006086027810 */ /* 0x066fe40007ffe0ff */
[----:B------:R-:W-:Y:S02]  /*11c60*/  IADD3 R0, PT, PT, R134, 0x70, RZ ;  /* 0x0000007086007810 */ /* 0x000fe40007ffe0ff */
[----:B------:R-:W-:Y:S02]  /*11c70*/  ISETP.GE.AND P3, PT, R4, R5, PT ;  /* 0x000000050400720c */ /* 0x000fe40003f66270 */
[-C--:B---3--:R-:W-:Y:S02]  /*11c80*/  @!P1 LEA R10, P2, R77, R220.reuse, 0x1 ;  /* 0x000000dc4d0a9211 */ /* 0x088fe400078408ff */
[----:B----4-:R-:W-:Y:S01]  /*11c90*/  @!P5 LEA R14, P4, R218, R220, 0x6 ;  /* 0x000000dcda0ed211 */ /* 0x010fe200078830ff */
[----:B------:R-:W-:Y:S01]  /*11ca0*/  @!P0 IMAD R8, R219, 0x60, RZ ;  /* 0x00000060db088824 */ /* 0x000fe200078e02ff */
[----:B------:R-:W-:Y:S01]  /*11cb0*/  IADD3 R134, PT, PT, R134, 0x40, RZ ;  /* 0x0000004086867810 */ /* 0x000fe20007ffe0ff */
[----:B------:R-:W-:Y:S01]  /*11cc0*/  @!P0 IMAD.WIDE.U32 R6, R218, 0x60, R220 ;  /* 0x00000060da068825 */ /* 0x000fe200078e00dc */
[----:B------:R-:W-:Y:S01]  /*11cd0*/  @!P1 LEA.HI.X R11, R77, R221, R78, 0x1, P2 ;  /* 0x000000dd4d0b9211 */ /* 0x000fe200010f0c4e */
[----:B------:R-:W-:Y:S01]  /*11ce0*/  @!PT LDS RZ, [RZ] ;  /* 0x00000000fffff984 */ /* 0x000fe20000000800 */
[----:B------:R-:W-:Y:S01]  /*11cf0*/  @!PT LDS RZ, [RZ] ;  /* 0x00000000fffff984 */ /* 0x000fe20000000800 */
[----:B------:R-:W-:Y:S01]  /*11d00*/  @!PT LDS RZ, [RZ] ;  /* 0x00000000fffff984 */ /* 0x000fe20000000800 */
[----:B------:R-:W-:Y:S01]  /*11d10*/  @!P6 LDGSTS.E.BYPASS.LTC128B.128 [R70+0x4000], desc[UR4][R220.64] ;  /* 0x04000000dc46efae */ /* 0x000fe2000b981a04 */
[----:B------:R-:W-:-:S02]  /*11d20*/  ISETP.GE.AND P2, PT, R2, R5, PT ;  /* 0x000000050200720c */ /* 0x000fc40003f46270 */
[----:B------:R-:W-:Y:S01]  /*11d30*/  @!P5 LEA.HI.X R15, R218, R221, R219, 0x6, P4 ;  /* 0x000000ddda0fd211 */ /* 0x000fe200020f34db */
[----:B------:R-:W-:Y:S01]  /*11d40*/  @!P6 LDGSTS.E.BYPASS.LTC128B.128 [R70+0x8000], desc[UR4][R220.64+0x80] ;  /* 0x08000080dc46efae */ /* 0x000fe2000b981a04 */
[----:B------:R-:W-:Y:S02]  /*11d50*/  ISETP.GE.AND P4, PT, R134, R5, PT ;  /* 0x000000058600720c */ /* 0x000fe40003f86270 */
[----:B------:R-:W-:Y:S01]  /*11d60*/  @!P0 IADD3 R9, PT, PT, R8, R7, RZ ;  /* 0x0000000708098210 */ /* 0x000fe20007ffe0ff */
[----:B------:R-:W-:Y:S01]  /*11d70*/  @!P1 LDGSTS.E.BYPASS.LTC128B.128 [R70+0x4800], desc[UR4][R10.64] ;  /* 0x048000000a469fae */ /* 0x000fe2000b981a04 */
[----:B------:R-:W-:Y:S01]  /*11d80*/  @!P0 MOV R8, R6 ;  /* 0x0000000600088202 */ /* 0x000fe20000000f00 */
[C---:B------:R-:W-:Y:S01]  /*11d90*/  @!P3 IMAD R7, R219.reuse, 0xa0, RZ ;  /* 0x000000a0db07b824 */ /* 0x040fe200078e02ff */
[----:B------:R-:W-:Y:S01]  /*11da0*/  @!P3 MOV R12, R220 ;  /* 0x000000dc000cb202 */ /* 0x000fe20000000f00 */
[----:B------:R1:W-:Y:S01]  /*11db0*/  @!P1 LDGSTS.E.BYPASS.LTC128B.128 [R70+0x8800], desc[UR4][R10.64+0x80] ;  /* 0x088000800a469fae */ /* 0x0003e2000b981a04 */
[----:B------:R-:W-:Y:S01]  /*11dc0*/  ISETP.GE.AND P1, PT, R0, R5, PT ;  /* 0x000000050000720c */ /* 0x000fe20003f26270 */
[----:B------:R-:W-:Y:S01]  /*11dd0*/  @!P2 IMAD R6, R219, 0xc0, RZ ;  /* 0x000000c0db06a824 */ /* 0x000fe200078e02ff */
[----:B------:R-:W-:Y:S01]  /*11de0*/  @!P3 MOV R13, R221 ;  /* 0x000000dd000db202 */ /* 0x000fe20000000f00 */
[----:B------:R-:W-:Y:S01]  /*11df0*/  @!P5 LDGSTS.E.BYPASS.LTC128B.128 [R70+0x5000], desc[UR4][R14.64] ;  /* 0x050000000e46dfae */ /* 0x000fe2000b981a04 */
[----:B------:R-:W2:Y:S01]  /*11e00*/  S2UR UR8, SR_CgaCtaId ;  /* 0x00000000000879c3 */ /* 0x000ea20000008800 */
[----:B------:R-:W-:-:S02]  /*11e10*/  SHF.L.U32 R32, R210, 0x6, RZ ;  /* 0x00000006d2207819 */ /* 0x000fc400000006ff */
[----:B------:R3:W-:Y:S01]  /*11e20*/  @!P5 LDGSTS.E.BYPASS.LTC128B.128 [R70+0x9000], desc[UR4][R14.64+0x80] ;  /* 0x090000800e46dfae */ /* 0x0007e2000b981a04 */
[----:B------:R-:W-:Y:S01]  /*11e30*/  @!P3 IMAD.WIDE.U32 R12, R218, 0xa0, R12 ;  /* 0x000000a0da0cb825 */ /* 0x000fe200078e000c */
[----:B------:R-:W-:Y:S02]  /*11e40*/  ISETP.GE.AND P5, PT, R38, R5, PT ;  /* 0x000000052600720c */ /* 0x000fe40003fa6270 */
[----:B------:R-:W-:Y:S01]  /*11e50*/  @!P0 LDGSTS.E.BYPASS.LTC128B.128 [R70+0x5800], desc[UR4][R8.64] ;  /* 0x0580000008468fae */ /* 0x000fe2000b981a04 */
[----:B------:R-:W-:Y:S01]  /*11e60*/  IADD3 R74, PT, PT, R75, R74, RZ ;  /* 0x0000004a4b4a7210 */ /* 0x000fe20007ffe0ff */
[----:B------:R-:W-:Y:S01]  /*11e70*/  @!P1 IMAD R3, R219, 0xe0, RZ ;  /* 0x000000e0db039824 */ /* 0x000fe200078e02ff */
[----:B------:R-:W-:Y:S01]  /*11e80*/  @!P3 IADD3 R13, PT, PT, R7, R13, RZ ;  /* 0x0000000d070db210 */ /* 0x000fe20007ffe0ff */
[----:B------:R4:W-:Y:S01]  /*11e90*/  @!P0 LDGSTS.E.BYPASS.LTC128B.128 [R70+0x9800], desc[UR4][R8.64+0x80] ;  /* 0x0980008008468fae */ /* 0x0009e2000b981a04 */
[----:B------:R-:W-:-:S04]  /*11ea0*/  @!P4 LEA R16, P0, R218, R220, 0x7 ;  /* 0x000000dcda10c211 */ /* 0x000fc800078038ff */
[----:B------:R-:W-:Y:S02]  /*11eb0*/  @!P4 LEA.HI.X R17, R218, R221, R219, 0x7, P0 ;  /* 0x000000ddda11c211 */ /* 0x000fe400000f3cdb */
[----:B------:R-:W-:-:S03]  /*11ec0*/  ISETP.GE.AND P0, PT, R26, R5, PT ;  /* 0x000000051a00720c */ /* 0x000fc60003f06270 */
[----:B------:R-:W-:Y:S01]  /*11ed0*/  @!P4 LDGSTS.E.BYPASS.LTC128B.128 [R70+0x6000], desc[UR4][R16.64] ;  /* 0x060000001046cfae */ /* 0x000fe2000b981a04 */
[----:B-1----:R-:W-:Y:S02]  /*11ee0*/  @!P2 MOV R10, R220 ;  /* 0x000000dc000aa202 */ /* 0x002fe40000000f00 */
[----:B------:R-:W-:Y:S01]  /*11ef0*/  @!P2 MOV R11, R221 ;  /* 0x000000dd000ba202 */ /* 0x000fe20000000f00 */
[----:B------:R-:W-:Y:S02]  /*11f00*/  @!P4 LDGSTS.E.BYPASS.LTC128B.128 [R70+0xa000], desc[UR4][R16.64+0x80] ;  /* 0x0a0000801046cfae */ /* 0x000fe4000b981a04 */
[C---:B------:R-:W-:Y:S02]  /*11f10*/  @!P2 IMAD.WIDE.U32 R10, R218.reuse, 0xc0, R10 ;  /* 0x000000c0da0aa825 */ /* 0x040fe400078e000a */
[----:B------:R-:W-:Y:S02]  /*11f20*/  @!P3 LDGSTS.E.BYPASS.LTC128B.128 [R70+0x6800], desc[UR4][R12.64] ;  /* 0x068000000c46bfae */ /* 0x000fe4000b981a04 */
[----:B---3--:R-:W-:-:S02]  /*11f30*/  @!P1 IMAD.WIDE.U32 R14, R218, 0xe0, R220 ;  /* 0x000000e0da0e9825 */ /* 0x008fc400078e00dc */
[----:B------:R1:W-:Y:S01]  /*11f40*/  @!P3 LDGSTS.E.BYPASS.LTC128B.128 [R70+0xa800], desc[UR4][R12.64+0x80] ;  /* 0x0a8000800c46bfae */ /* 0x0003e2000b981a04 */
[----:B------:R-:W-:Y:S01]  /*11f50*/  ISETP.GE.AND P3, PT, R4, R5, PT ;  /* 0x000000050400720c */ /* 0x000fe20003f66270 */
[----:B------:R-:W-:Y:S01]  /*11f60*/  @!P2 IMAD.IADD R11, R6, 0x1, R11 ;  /* 0x00000001060ba824 */ /* 0x000fe200078e020b */
[----:B------:R-:W-:Y:S02]  /*11f70*/  @!P1 IADD3 R15, PT, PT, R3, R15, RZ ;  /* 0x0000000f030f9210 */ /* 0x000fe40007ffe0ff */
[----:B------:R-:W-:Y:S02]  /*11f80*/  LOP3.LUT R3, R210, 0x8, RZ, 0xc0, !PT ;  /* 0x00000008d2037812 */ /* 0x000fe400078ec0ff */
[----:B------:R-:W-:Y:S01]  /*11f90*/  @!P2 LDGSTS.E.BYPASS.LTC128B.128 [R70+0x7000], desc[UR4][R10.64] ;  /* 0x070000000a46afae */ /* 0x000fe2000b981a04 */
[----:B------:R-:W-:Y:S02]  /*11fa0*/  @!P0 LEA R6, P4, R72, R222, 0x1 ;  /* 0x000000de48068211 */ /* 0x000fe400078808ff */
[----:B------:R-:W-:Y:S01]  /*11fb0*/  LOP3.LUT R76, R3, 0x1c0, R76, 0x78, !PT ;  /* 0x000001c0034c7812 */ /* 0x000fe200078e784c */
[----:B------:R3:W-:Y:S01]  /*11fc0*/  @!P2 LDGSTS.E.BYPASS.LTC128B.128 [R70+0xb000], desc[UR4][R10.64+0x80] ;  /* 0x0b0000800a46afae */ /* 0x0007e2000b981a04 */
[----:B------:R-:W-:-:S02]  /*11fd0*/  ISETP.GE.AND P2, PT, R2, R5, PT ;  /* 0x000000050200720c */ /* 0x000fc40003f46270 */
[----:B------:R-:W-:Y:S01]  /*11fe0*/  @!P0 LEA.HI.X R7, R72, R223, R73, 0x1, P4 ;  /* 0x000000df48078211 */ /* 0x000fe200020f0c49 */
[----:B------:R-:W-:Y:S01]  /*11ff0*/  @!P1 LDGSTS.E.BYPASS.LTC128B.128 [R70+0x7800], desc[UR4][R14.64] ;  /* 0x078000000e469fae */ /* 0x000fe2000b981a04 */
[C---:B----4-:R-:W-:Y:S01]  /*12000*/  @!P5 IMAD R9, R137.reuse, 0x60, RZ ;  /* 0x000000608909d824 */ /* 0x050fe200078e02ff */
[----:B------:R-:W-:Y:S01]  /*12010*/  UMOV UR9, 0x400 ;  /* 0x0000040000097882 */ /* 0x000fe20000000000 */
[C---:B------:R-:W-:Y:S01]  /*12020*/  @!P3 IMAD R8, R137.reuse, 0xa0, RZ ;  /* 0x000000a08908b824 */ /* 0x040fe200078e02ff */
[----:B------:R4:W-:Y:S01]  /*12030*/  @!P1 LDGSTS.E.BYPASS.LTC128B.128 [R70+0xb800], desc[UR4][R14.64+0x80] ;  /* 0x0b8000800e469fae */ /* 0x0009e2000b981a04 */
[-C--:B------:R-:W-:Y:S02]  /*12040*/  ISETP.GE.AND P1, PT, R0, R5.reuse, PT ;  /* 0x000000050000720c */ /* 0x080fe40003f26270 */
[----:B------:R-:W-:Y:S01]  /*12050*/  LOP3.LUT R71, R76, 0x38, R71, 0x78, !PT ;  /* 0x000000384c477812 */ /* 0x000fe200078e7847 */
[----:B------:R-:W0:Y:S04]  /*12060*/  LDGDEPBAR ;  /* 0x00000000000079af */ /* 0x000e280000000000 */
[----:B------:R-:W4:Y:S04]  /*12070*/  LD.E R3, desc[UR4][R132.64+0x184] ;  /* 0x0001840484037980 */ /* 0x000f28000c101900 */
[----:B------:R-:W4:Y:S01]  /*12080*/  LD.E R2, desc[UR4][R132.64+0x188] ;  /* 0x0001880484027980 */ /* 0x000f22000c101900 */
[----:B------:R-:W-:Y:S01]  /*12090*/  ISETP.GE.AND P4, PT, R134, R5, PT ;  /* 0x000000058600720c */ /* 0x000fe20003f86270 */
[----:B------:R-:W-:Y:S01]  /*120a0*/  @!P1 IMAD R4, R137, 0xe0, RZ ;  /* 0x000000e089049824 */ /* 0x000fe200078e02ff */
[----:B--2---:R-:W-:Y:S01]  /*120b0*/  ULEA UR6, UR8, UR9, 0x18 ;  /* 0x0000000908067291 */ /* 0x004fe2000f8ec0ff */
[----:B-1----:R-:W-:Y:S01]  /*120c0*/  @!P5 IMAD.WIDE.U32 R12, R136, 0x60, R222 ;  /* 0x00000060880cd825 */ /* 0x002fe200078e00de */
[----:B------:R-:W-:-:S02]  /*120d0*/  LOP3.LUT R0, R32, 0x400, RZ, 0xc0, !PT ;  /* 0x0000040020007812 */ /* 0x000fc400078ec0ff */
[----:B---3--:R-:W-:Y:S01]  /*120e0*/  @!P3 MOV R10, R222 ;  /* 0x000000de000ab202 */ /* 0x008fe20000000f00 */
[----:B------:R-:W-:Y:S01]  /*120f0*/  @!P5 IMAD.IADD R13, R9, 0x1, R13 ;  /* 0x00000001090dd824 */ /* 0x000fe200078e020d */
[----:B------:R-:W-:Y:S02]  /*12100*/  @!P3 MOV R11, R223 ;  /* 0x000000df000bb202 */ /* 0x000fe40000000f00 */
[----:B------:R-:W-:Y:S02]  /*12110*/  LEA R0, R71, R0, 0x1 ;  /* 0x0000000047007211 */ /* 0x000fe400078e08ff */
[----:B------:R-:W-:Y:S01]  /*12120*/  LEA R125, R74, UR6, 0x1 ;  /* 0x000000064a7d7c11 */ /* 0x000fe2000f8e08ff */
[----:B------:R-:W-:Y:S01]  /*12130*/  @!P3 IMAD.WIDE.U32 R10, R136, 0xa0, R10 ;  /* 0x000000a0880ab825 */ /* 0x000fe200078e000a */
[----:B------:R-:W-:Y:S01]  /*12140*/  MOV R212, 0x20 ;  /* 0x0000002000d47802 */ /* 0x000fe20000000f00 */
[----:B------:R-:W-:-:S04]  /*12150*/  DEPBAR.LE SB0, 0x0 ;  /* 0x000080000000791a */ /* 0x000fc80000000000 */
[----:B------:R-:W-:Y:S01]  /*12160*/  BAR.SYNC.DEFER_BLOCKING 0x0 ;  /* 0x0000000000007b1d */ /* 0x000fe20000010000 */
[----:B----4-:R-:W-:Y:S01]  /*12170*/  @!P1 IMAD.WIDE.U32 R14, R136, 0xe0, R222 ;  /* 0x000000e0880e9825 */ /* 0x010fe200078e00de */
[----:B------:R-:W-:Y:S02]  /*12180*/  @!P3 IADD3 R11, PT, PT, R8, R11, RZ ;  /* 0x0000000b080bb210 */ /* 0x000fe40007ffe0ff */
[----:B------:R-:W-:Y:S02]  /*12190*/  IADD3 R213, PT, PT, R0, UR6, RZ ;  /* 0x0000000600d57c10 */ /* 0x000fe4000fffe0ff */
[----:B------:R-:W-:Y:S02]  /*121a0*/  @!P1 IADD3 R9, PT, PT, R4, R15, RZ ;  /* 0x0000000f04099210 */ /* 0x000fe40007ffe0ff */
[----:B------:R-:W-:Y:S01]  /*121b0*/  @!P1 MOV R8, R14 ;  /* 0x0000000e00089202 */ /* 0x000fe20000000f00 */
        /* <DEDUP_REMOVED lines=18> */
[C---:B------:R-:W-:Y:S02]  /*122e0*/  @!P6 LEA.HI.X R17, R136.reuse, R223, R137, 0x6, P0 ;  /* 0x000000df8811e211 */ /* 0x040fe400000f3489 */
[-C--:B------:R-:W-:Y:S01]  /*122f0*/  @!P4 LEA R4, P0, R136, R222.reuse, 0x7 ;  /* 0x000000de8804c211 */ /* 0x080fe200078038ff */
        /* <DEDUP_REMOVED lines=8> */
[----:B-1----:R-:W-:-:S03]  /*12380*/  @!P2 MOV R6, R222 ;  /* 0x000000de0006a202 */ /* 0x002fc60000000f00 */
[----:B------:R-:W-:Y:S01]  /*12390*/  @!PT LDS RZ, [RZ] ;  /* 0x00000000fffff984 */ /* 0x000fe20000000800 */
[----:B------:R-:W-:Y:S01]  /*123a0*/  @!PT LDS RZ, [RZ] ;  /* 0x00000000fffff984 */ /* 0x000fe20000000800 */
[----:B------:R-:W-:Y:S01]  /*123b0*/  @!PT LDS RZ, [RZ] ;  /* 0x00000000fffff984 */ /* 0x000fe20000000800 */
[----:B------:R-:W-:Y:S01]  /*123c0*/  @!P5 LDGSTS.E.BYPASS.LTC128B.128 [R70+0xd800], desc[UR4][R12.64] ;  /* 0x0d8000000c46dfae */ /* 0x000fe2000b981a04 */
[----:B------:R-:W-:-:S03]  /*123d0*/  @!P2 MOV R7, R223 ;  /* 0x000000df0007a202 */ /* 0x000fc60000000f00 */
[----:B------:R1:W-:Y:S01]  /*123e0*/  @!P5 LDGSTS.E.BYPASS.LTC128B.128 [R70+0x11800], desc[UR4][R12.64+0x80] ;  /* 0x118000800c46dfae */ /* 0x0003e2000b981a04 */
[----:B------:R-:W-:-:S03]  /*123f0*/  @!P2 IMAD.WIDE.U32 R6, R136, 0xc0, R6 ;  /* 0x000000c08806a825 */ /* 0x000fc600078e0006 */
[----:B------:R-:W-:Y:S02]  /*12400*/  @P4 STS.128 [R70+0xe000], RZ ;  /* 0x00e000ff46004388 */ /* 0x000fe40000000c00 */
[----:B------:R-:W-:Y:S02]  /*12410*/  @!P2 IADD3 R7, PT, PT, R5, R7, RZ ;  /* 0x000000070507a210 */ /* 0x000fe40007ffe0ff */
[----:B------:R-:W-:Y:S01]  /*12420*/  @P4 STS.128 [R70+0x12000], RZ ;  /* 0x012000ff46004388 */ /* 0x000fe20000000c00 */
        /* <DEDUP_REMOVED lines=32> */
[----:B------:R-:W4:Y:S04]  /*12630*/  LDSM.16.M88.4 R40, [R0+UR6+0x4000] ;  /* 0x004000060028783b */ /* 0x000f280008000200 */
[----:B------:R-:W3:Y:S04]  /*12640*/  LDSM.16.M88.4 R28, [R0+UR6+0x4800] ;  /* 0x00480006001c783b */ /* 0x000ee80008000200 */
[----:B------:R-:W3:Y:S04]  /*12650*/  LDSM.16.M88.4 R20, [R0+UR6+0x5000] ;  /* 0x005000060014783b */ /* 0x000ee80008000200 */
[----:B-1----:R-:W1:Y:S04]  /*12660*/  LDSM.16.M88.4 R12, [R0+UR6+0x5800] ;  /* 0x00580006000c783b */ /* 0x002e680008000200 */
[----:B--2---:R-:W2:Y:S04]  /*12670*/  LDSM.16.M88.4 R4, [R0+UR6+0x6000] ;  /* 0x006000060004783b */ /* 0x004ea80008000200 */
[----:B------:R-:W2:Y:S04]  /*12680*/  LDSM.16.M88.4 R96, [R0+UR6+0x6800] ;  /* 0x006800060060783b */ /* 0x000ea80008000200 */
[----:B------:R-:W2:Y:S04]  /*12690*/  LDSM.16.M88.4 R88, [R0+UR6+0x7000] ;  /* 0x007000060058783b */ /* 0x000ea80008000200 */
[----:B------:R-:W2:Y:S04]  /*126a0*/  LDSM.16.M88.4 R48, [R0+UR6+0x7800] ;  /* 0x007800060030783b */ /* 0x000ea80008000200 */
[----:B------:R-:W-:Y:S04]  /*126b0*/  LDSM.16.M88.4 R116, [R62] ;  /* 0x000000003e74783b */ /* 0x000fe80000000200 */
[----:B------:R-:W2:Y:S04]  /*126c0*/  LDSM.16.M88.4 R64, [R34+0x4000] ;  /* 0x004000002240783b */ /* 0x000ea80000000200 */
[----:B------:R-:W2:Y:S01]  /*126d0*/  LD.E R33, desc[UR4][R132.64+0x18c] ;  /* 0x00018c0484217980 */ /* 0x000ea2000c101900 */
[----:B----4-:R-:W-:Y:S03]  /*126e0*/  HMMA.16816.F32 R44, R80, R40, RZ ;  /* 0x00000028502c723c */ /* 0x010fe600000018ff */
[----:B------:R-:W4:Y:S01]  /*126f0*/  LDSM.16.M88.4 R56, [R34+0x4800] ;  /* 0x004800002238783b */ /* 0x000f220000000200 */
[----:B------:R-:W-:Y:S01]  /*12700*/  IMAD.MOV.U32 R211, RZ, RZ, 0x40 ;  /* 0x00000040ffd37424 */ /* 0x000fe200078e00ff */
[----:B------:R-:W-:-:S02]  /*12710*/  LOP3.LUT P0, R35, R210, 0x4, RZ, 0xc0, !PT ;  /* 0x00000004d2237812 */ /* 0x000fc4000780c0ff */
[----:B------:R-:W4:Y:S01]  /*12720*/  LDSM.16.M88.4 R52, [R34+0x5000] ;  /* 0x005000002234783b */ /* 0x000f220000000200 */
[C---:B------:R-:W-:Y:S01]  /*12730*/  HMMA.16816.F32 R40, R80.reuse, R42, RZ ;  /* 0x0000002a5028723c */ /* 0x040fe200000018ff */
[----:B------:R-:W-:Y:S02]  /*12740*/  SEL R60, R211, 0xffffffc0, !P0 ;  /* 0xffffffc0d33c7807 */ /* 0x000fe40004000000 */
[----:B------:R-:W-:Y:S02]  /*12750*/  LDSM.16.M88.4 R104, [R34+0x7800] ;  /* 0x007800002268783b */ /* 0x000fe40000000200 */
[-C--:B------:R-:W-:Y:S02]  /*12760*/  IADD3 R71, PT, PT, R125, R60.reuse, RZ ;  /* 0x0000003c7d477210 */ /* 0x080fe40007ffe0ff */
[----:B------:R-:W-:Y:S01]  /*12770*/  IADD3 R61, PT, PT, R213, R60, RZ ;  /* 0x0000003cd53d7210 */ /* 0x000fe20007ffe0ff */
[C---:B---3--:R-:W-:Y:S01]  /*12780*/  HMMA.16816.F32 R36, R80.reuse, R28, RZ ;  /* 0x0000001c5024723c */ /* 0x048fe200000018ff */
[----:B------:R-:W-:Y:S04]  /*12790*/  LDSM.16.M88.4 R120, [R34+0x6000] ;  /* 0x006000002278783b */ /* 0x000fe80000000200 */
[----:B------:R-:W-:Y:S03]  /*127a0*/  LDSM.16.M88.4 R76, [R71] ;  /* 0x00000000474c783b */ /* 0x000fe60000000200 */
[C---:B------:R-:W-:Y:S01]  /*127b0*/  HMMA.16816.F32 R24, R80.reuse, R20, RZ ;  /* 0x000000145018723c */ /* 0x040fe200000018ff */
[----:B------:R-:W-:Y:S04]  /*127c0*/  LDSM.16.M88.4 R72, [R61+0x4000] ;  /* 0x004000003d48783b */ /* 0x000fe80000000200 */
[----:B------:R-:W-:Y:S03]  /*127d0*/  LDSM.16.M88.4 R112, [R34+0x6800] ;  /* 0x006800002270783b */ /* 0x000fe60000000200 */
[----:B-1----:R-:W-:Y:S01]  /*127e0*/  HMMA.16816.F32 R16, R80, R12, RZ ;  /* 0x0000000c5010723c */ /* 0x002fe200000018ff */
[----:B------:R-:W-:Y:S01]  /*127f0*/  LDSM.16.M88.4 R108, [R34+0x7000] ;  /* 0x00700000226c783b */ /* 0x000fe20000000200 */
[----:B------:R-:W-:-:S03]  /*12800*/  SHF.R.U32.HI R209, RZ, 0x1, R210 ;  /* 0x00000001ffd17819 */ /* 0x000fc600000116d2 */
        /* <DEDUP_REMOVED lines=61> */
[----:B------:R-:W2:Y:S03]  /*12be0*/  LDSM.16.M88.4 R104, [R0+UR6+0x8000] ;  /* 0x008000060068783b */ /* 0x000ea60008000200 */
        /* <DEDUP_REMOVED lines=20> */
[C---:B---3--:R-:W-:Y:S08]  /*12d30*/  HMMA.16816.F32 R100, R56.reuse, R52, R100 ;  /* 0x000000343864723c */ /* 0x048ff00000001864 */
[C---:B------:R-:W-:Y:S01]  /*12d40*/  HMMA.16816.F32 R96, R56.reuse, R54, R96 ;  /* 0x000000363860723c */ /* 0x040fe20000001860 */
[----:B------:R-:W3:Y:S07]  /*12d50*/  LDSM.16.M88.4 R52, [R0+UR6+0x8800] ;  /* 0x008800060034783b */ /* 0x000eee0008000200 */
[C---:B-1----:R-:W-:Y:S08]  /*12d60*/  HMMA.16816.F32 R92, R56.reuse, R48, R92 ;  /* 0x00000030385c723c */ /* 0x042ff0000000185c */
[----:B------:R-:W-:Y:S01]  /*12d70*/  HMMA.16816.F32 R88, R56, R50, R88 ;  /* 0x000000323858723c */ /* 0x000fe20000001858 */
[----:B------:R-:W1:Y:S07]  /*12d80*/  LDSM.16.M88.4 R48, [R0+UR6+0x9000] ;  /* 0x009000060030783b */ /* 0x000e6e0008000200 */
[C---:B--2---:R-:W-:Y:S08]  /*12d90*/  HMMA.16816.F32 R116, R72.reuse, R8, R116 ;  /* 0x000000084874723c */ /* 0x044ff00000001874 */
[----:B------:R-:W-:Y:S01]  /*12da0*/  HMMA.16816.F32 R40, R72, R10, R40 ;  /* 0x0000000a4828723c */ /* 0x000fe20000001828 */
[----:B------:R-:W-:Y:S07]  /*12db0*/  LDSM.16.M88.4 R8, [R61+0x8800] ;  /* 0x008800003d08783b */ /* 0x000fee0000000200 */
[C---:B----4-:R-:W-:Y:S08]  /*12dc0*/  HMMA.16816.F32 R84, R56.reuse, R64, R84 ;  /* 0x000000403854723c */ /* 0x050ff00000001854 */
[----:B------:R-:W-:Y:S01]  /*12dd0*/  HMMA.16816.F32 R80, R56, R66, R80 ;  /* 0x000000423850723c */ /* 0x000fe20000001850 */
[----:B------:R-:W-:Y:S04]  /*12de0*/  LDSM.16.M88.4 R64, [R70+0x2000] ;  /* 0x002000004640783b */ /* 0x000fe80000000200 */
[----:B------:R-:W2:Y:S03]  /*12df0*/  LDSM.16.M88.4 R56, [R60+0x8000] ;  /* 0x008000003c38783b */ /* 0x000ea60000000200 */
[C---:B------:R-:W-:Y:S08]  /*12e00*/  HMMA.16816.F32 R116, R76.reuse, R44, R116 ;  /* 0x0000002c4c74723c */ /* 0x040ff00000001874 */
[----:B------:R-:W-:Y:S01]  /*12e10*/  HMMA.16816.F32 R40, R76, R46, R40 ;  /* 0x0000002e4c28723c */ /* 0x000fe20000001828 */
[----:B------:R-:W4:Y:S07]  /*12e20*/  LDSM.16.M88.4 R44, [R0+UR6+0x9800] ;  /* 0x00980006002c783b */ /* 0x000f2e0008000200 */
        /* <DEDUP_REMOVED lines=14> */
[----:B------:R-:W4:Y:S07]  /*12f10*/  LDSM.16.M88.4 R8, [R0+UR6+0xa000] ;  /* 0x00a000060008783b */ /* 0x000f2e0008000200 */
        /* <DEDUP_REMOVED lines=8> */
[----:B------:R-:W2:Y:S02]  /*12fa0*/  LDSM.16.M88.4 R16, [R0+UR6+0xa800] ;  /* 0x00a800060010783b */ /* 0x000ea40008000200 */
        /* <DEDUP_REMOVED lines=17> */
[----:B---3--:R-:W3:Y:S01]  /*130c0*/  LDSM.16.M88.4 R40, [R61+0x9800] ;  /* 0x009800003d28783b */ /* 0x008ee20000000200 */
[C---:B-1----:R-:W-:Y:S08]  /*130d0*/  HMMA.16816.F32 R104, R64.reuse, R24, R104 ;  /* 0x000000184068723c */ /* 0x042ff00000001868 */
[----:B------:R-:W-:Y:S01]  /*130e0*/  HMMA.16816.F32 R20, R64, R26, R20 ;  /* 0x0000001a4014723c */ /* 0x000fe20000001814 */
[----:B------:R-:W1:Y:S07]  /*130f0*/  LDSM.16.M88.4 R24, [R61+0xa000] ;  /* 0x00a000003d18783b */ /* 0x000e6e0000000200 */
[C---:B------:R-:W-:Y:S08]  /*13100*/  HMMA.16816.F32 R12, R72.reuse, R38, R12 ;  /* 0x00000026480c723c */ /* 0x040ff0000000180c */
[----:B------:R-:W-:Y:S03]  /*13110*/  HMMA.16816.F32 R56, R72, R36, R56 ;  /* 0x000000244838723c */ /* 0x000fe60000001838 */
[-C--:B------:R-:W-:Y:S01]  /*13120*/  FMUL.FTZ R28, R28, R33.reuse ;  /* 0x000000211c1c7220 */ /* 0x080fe20000410000 */
[-C--:B------:R-:W-:Y:S01]  /*13130*/  FMUL.FTZ R29, R29, R33.reuse ;  /* 0x000000211d1d7220 */ /* 0x080fe20000410000 */
[-C--:B------:R-:W-:Y:S01]  /*13140*/  FMUL.FTZ R30, R30, R33.reuse ;  /* 0x000000211e1e7220 */ /* 0x080fe20000410000 */
[-C--:B------:R-:W-:Y:S01]  /*13150*/  FMUL.FTZ R31, R31, R33.reuse ;  /* 0x000000211f1f7220 */ /* 0x080fe20000410000 */
[----:B------:R-:W-:Y:S01]  /*13160*/  LDSM.16.M88.4 R36, [R60+0xa000] ;  /* 0x00a000003c24783b */ /* 0x000fe20000000200 */
[C---:B--2---:R-:W-:Y:S08]  /*13170*/  HMMA.16816.F32 R100, R108.reuse, R16, R100 ;  /* 0x000000106c64723c */ /* 0x044ff00000001864 */
[----:B------:R-:W-:Y:S01]  /*13180*/  HMMA.16816.F32 R96, R108, R18, R96 ;  /* 0x000000126c60723c */ /* 0x000fe20000001860 */
[----:B------:R-:W2:Y:S02]  /*13190*/  LDSM.16.M88.4 R16, [R34+0xa800] ;  /* 0x00a800002210783b */ /* 0x000ea40000000200 */
[-C--:B------:R-:W-:Y:S01]  /*131a0*/  FMUL.FTZ R49, R54, R33.reuse ;  /* 0x0000002136317220 */ /* 0x080fe20000410000 */
[-C--:B------:R-:W-:Y:S01]  /*131b0*/  FMUL.FTZ R50, R55, R33.reuse ;  /* 0x0000002137327220 */ /* 0x080fe20000410000 */
[----:B------:R-:W1:Y:S03]  /*131c0*/  MUFU.TANH R54, R28 ;  /* 0x0000001c00367308 */ /* 0x000e660000002400 */
[----:B---3--:R-:W-:Y:S05]  /*131d0*/  HMMA.16816.F32 R12, R76, R42, R12 ;  /* 0x0000002a4c0c723c */ /* 0x008fea000000180c */
[----:B------:R-:W3:Y:S03]  /*131e0*/  MUFU.TANH R120, R29 ;  /* 0x0000001d00787308 */ /* 0x000ee60000002400 */
[----:B------:R-:W-:Y:S05]  /*131f0*/  HMMA.16816.F32 R4, R72, R10, R4 ;  /* 0x0000000a4804723c */ /* 0x000fea0000001804 */
[----:B------:R-:W1:Y:S03]  /*13200*/  MUFU.TANH R51, R30 ;  /* 0x0000001e00337308 */ /* 0x000e660000002400 */
[----:B------:R-:W-:Y:S05]  /*13210*/  HMMA.16816.F32 R56, R76, R40, R56 ;  /* 0x000000284c38723c */ /* 0x000fea0000001838 */
[----:B------:R4:W1:Y:S03]  /*13220*/  MUFU.TANH R55, R31 ;  /* 0x0000001f00377308 */ /* 0x0008660000002400 */
[----:B------:R-:W-:Y:S01]  /*13230*/  HMMA.16816.F32 R112, R72, R8, R112 ;  /* 0x000000084870723c */ /* 0x000fe20000001870 */
[----:B------:R-:W3:Y:S04]  /*13240*/  LDSM.16.M88.4 R8, [R61+0xa800] ;  /* 0x00a800003d08783b */ /* 0x000ee80000000200 */
[----:B----4-:R-:W4:Y:S01]  /*13250*/  LDSM.16.M88.4 R28, [R0+UR6+0xb000] ;  /* 0x00b00006001c783b */ /* 0x010f220008000200 */
[-C--:B------:R-:W-:Y:S01]  /*13260*/  FMUL.FTZ R20, R20, R33.reuse ;  /* 0x0000002114147220 */ /* 0x080fe20000410000 */
[-C--:B------:R-:W-:Y:S01]  /*13270*/  FMUL.FTZ R21, R21, R33.reuse ;  /* 0x0000002115157220 */ /* 0x080fe20000410000 */
[-C--:B------:R-:W-:Y:S01]  /*13280*/  FMUL.FTZ R22, R22, R33.reuse ;  /* 0x0000002116167220 */ /* 0x080fe20000410000 */
[-C--:B------:R-:W-:Y:S01]  /*13290*/  FMUL.FTZ R23, R23, R33.reuse ;  /* 0x0000002117177220 */ /* 0x080fe20000410000 */
[----:B------:R-:W-:Y:S05]  /*132a0*/  HMMA.16816.F32 R12, R64, R46, R12 ;  /* 0x0000002e400c723c */ /* 0x000fea000000180c */
[-C--:B------:R-:W-:Y:S01]  /*132b0*/  FMUL.FTZ R40, R106, R33.reuse ;  /* 0x000000216a287220 */ /* 0x080fe20000410000 */
[----:B------:R-:W2:Y:S02]  /*132c0*/  MUFU.TANH R42, R22 ;  /* 0x00000016002a7308 */ /* 0x000ea40000002400 */
[----:B-1----:R-:W-:Y:S06]  /*132d0*/  HMMA.16816.F32 R4, R76, R26, R4 ;  /* 0x0000001a4c04723c */ /* 0x002fec0000001804 */
[----:B------:R-:W1:Y:S02]  /*132e0*/  MUFU.TANH R106, R20 ;  /* 0x00000014006a7308 */ /* 0x000e640000002400 */
[----:B------:R-:W-:Y:S06]  /*132f0*/  HMMA.16816.F32 R56, R64, R44, R56 ;  /* 0x0000002c4038723c */ /* 0x000fec0000001838 */
[----:B------:R-:W1:Y:S02]  /*13300*/  MUFU.TANH R44, R21 ;  /* 0x00000015002c7308 */ /* 0x000e640000002400 */
[----:B------:R-:W-:Y:S01]  /*13310*/  HMMA.16816.F32 R112, R76, R24, R112 ;  /* 0x000000184c70723c */ /* 0x000fe20000001870 */
[----:B------:R-:W-:Y:S05]  /*13320*/  LDSM.16.M88.4 R24, [R60+0xa800] ;  /* 0x00a800003c18783b */ /* 0x000fea0000000200 */
[----:B------:R3:W1:Y:S02]  /*13330*/  MUFU.TANH R43, R23 ;  /* 0x00000017002b7308 */ /* 0x0006640000002400 */
[----:B--2---:R-:W-:Y:S01]  /*13340*/  HMMA.16816.F32 R100, R72, R16, R100 ;  /* 0x000000104864723c */ /* 0x004fe20000001864 */
[----:B---3--:R-:W2:Y:S04]  /*13350*/  LDSM.16.M88.4 R20, [R0+UR6+0xb800] ;  /* 0x00b800060014783b */ /* 0x008ea80008000200 */
[-C--:B------:R-:W-:Y:S01]  /*13360*/  FMUL.FTZ R12, R12, R33.reuse ;  /* 0x000000210c0c7220 */ /* 0x080fe20000410000 */
[----:B------:R-:W-:-:S02]  /*13370*/  FMUL.FTZ R13, R13, R33 ;  /* 0x000000210d0d7220 */ /* 0x000fc40000410000 */
[C---:B------:R-:W-:Y:S05]  /*13380*/  HMMA.16816.F32 R4, R64.reuse, R38, R4 ;  /* 0x000000264004723c */ /* 0x040fea0000001804 */
[-C--:B------:R-:W-:Y:S01]  /*13390*/  FMUL.FTZ R47, R57, R33.reuse ;  /* 0x00000021392f7220 */ /* 0x080fe20000410000 */
[-C--:B------:R-:W-:Y:S01]  /*133a0*/  FMUL.FTZ R45, R58, R33.reuse ;  /* 0x000000213a2d7220 */ /* 0x080fe20000410000 */
[-C--:B------:R-:W-:Y:S01]  /*133b0*/  FMUL.FTZ R57, R15, R33.reuse ;  /* 0x000000210f397220 */ /* 0x080fe20000410000 */
[----:B------:R-:W3:Y:S01]  /*133c0*/  MUFU.TANH R58, R12 ;  /* 0x0000000c003a7308 */ /* 0x000ee20000002400 */
[----:B------:R-:W-:Y:S03]  /*133d0*/  HMMA.16816.F32 R112, R64, R36, R112 ;  /* 0x000000244070723c */ /* 0x000fe60000001870 */
[----:B------:R-:W-:-:S04]  /*133e0*/  FMUL.FTZ R36, R14, R33 ;  /* 0x000000210e247220 */ /* 0x000fc80000410000 */
[----:B------:R1:W1:Y:S01]  /*133f0*/  MUFU.TANH R37, R13 ;  /* 0x0000000d00257308 */ /* 0x0002620000002400 */
[----:B------:R-:W-:Y:S08]  /*13400*/  HMMA.16816.F32 R100, R76, R8, R100 ;  /* 0x000000084c64723c */ /* 0x000ff00000001864 */
[C---:B----4-:R-:W-:Y:S01]  /*13410*/  HMMA.16816.F32 R92, R108.reuse, R28, R92 ;  /* 0x0000001c6c5c723c */ /* 0x050fe2000000185c */
[----:B-1----:R-:W1:Y:S07]  /*13420*/  LDSM.16.M88.4 R12, [R34+0xb000] ;  /* 0x00b00000220c783b */ /* 0x002e6e0000000200 */
[C---:B------:R-:W-:Y:S01]  /*13430*/  HMMA.16816.F32 R88, R108.reuse, R30, R88 ;  /* 0x0000001e6c58723c */ /* 0x040fe20000001858 */
[----:B------:R-:W4:Y:S02]  /*13440*/  LDSM.16.M88.4 R28, [R34+0xb800] ;  /* 0x00b80000221c783b */ /* 0x000f240000000200 */
[-C--:B------:R-:W-:Y:S01]  /*13450*/  FMUL.FTZ R4, R4, R33.reuse ;  /* 0x0000002104047220 */ /* 0x080fe20000410000 */
[-C--:B------:R-:W-:Y:S01]  /*13460*/  FMUL.FTZ R5, R5, R33.reuse ;  /* 0x0000002105057220 */ /* 0x080fe20000410000 */
[-C--:B------:R-:W-:Y:S01]  /*13470*/  FMUL.FTZ R41, R107, R33.reuse ;  /* 0x000000216b297220 */ /* 0x080fe20000410000 */
[-C--:B------:R-:W-:Y:S01]  /*13480*/  FMUL.FTZ R107, R112, R33.reuse ;  /* 0x00000021706b7220 */ /* 0x080fe20000410000 */
[-C--:B------:R-:W-:Y:S01]  /*13490*/  FMUL.FTZ R112, R113, R33.reuse ;  /* 0x0000002171707220 */ /* 0x080fe20000410000 */
[----:B--2---:R-:W-:Y:S01]  /*134a0*/  HMMA.16816.F32 R84, R108, R20, R84 ;  /* 0x000000146c54723c */ /* 0x004fe20000001854 */
[----:B------:R-:W2:Y:S02]  /*134b0*/  MUFU.TANH R113, R4 ;  /* 0x0000000400717308 */ /* 0x000ea40000002400 */
[-C--:B------:R-:W-:Y:S01]  /*134c0*/  FMUL.FTZ R20, R6, R33.reuse ;  /* 0x0000002106147220 */ /* 0x080fe20000410000 */
[----:B------:R-:W-:-:S04]  /*134d0*/  FMUL.FTZ R21, R7, R33 ;  /* 0x0000002107157220 */ /* 0x000fc80000410000 */
[----:B------:R-:W-:Y:S01]  /*134e0*/  HMMA.16816.F32 R100, R64, R24, R100 ;  /* 0x000000184064723c */ /* 0x000fe20000001864 */
[----:B------:R3:W1:Y:S07]  /*134f0*/  MUFU.TANH R24, R5 ;  /* 0x0000000500187308 */ /* 0x00066e0000002400 */
[----:B------:R-:W-:Y:S01]  /*13500*/  HMMA.16816.F32 R96, R72, R18, R96 ;  /* 0x000000124860723c */ /* 0x000fe20000001860 */
[----:B------:R-:W2:Y:S07]  /*13510*/  LDSM.16.M88.4 R16, [R61+0xb000] ;  /* 0x00b000003d10783b */ /* 0x000eae0000000200 */
[----:B------:R-:W-:Y:S01]  /*13520*/  HMMA.16816.F32 R80, R108, R22, R80 ;  /* 0x000000166c50723c */ /* 0x000fe20000001850 */
[----:B---3--:R-:W3:Y:S07]  /*13530*/  LDSM.16.M88.4 R4, [R61+0xb800] ;  /* 0x00b800003d04783b */ /* 0x008eee0000000200 */
[----:B-1----:R-:W-:Y:S08]  /*13540*/  HMMA.16816.F32 R92, R72, R12, R92 ;  /* 0x0000000c485c723c */ /* 0x002ff0000000185c */
[----:B------:R-:W-:Y:S01]  /*13550*/  HMMA.16816.F32 R96, R76, R10, R96 ;  /* 0x0000000a4c60723c */ /* 0x000fe20000001860 */
[----:B------:R-:W1:Y:S07]  /*13560*/  LDSM.16.M88.4 R8, [R60+0xb000] ;  /* 0x00b000003c08783b */ /* 0x000e6e0000000200 */
[C---:B------:R-:W-:Y:S01]  /*13570*/  HMMA.16816.F32 R88, R72.reuse, R14, R88 ;  /* 0x0000000e4858723c */ /* 0x040fe20000001858 */
[----:B------:R-:W1:Y:S07]  /*13580*/  LDSM.16.M88.4 R12, [R60+0xb800] ;  /* 0x00b800003c0c783b */ /* 0x000e6e0000000200 */
[C---:B----4-:R-:W-:Y:S03]  /*13590*/  HMMA.16816.F32 R84, R72.reuse, R28, R84 ;  /* 0x0000001c4854723c */ /* 0x050fe60000001854 */
[----:B------:R-:W-:Y:S01]  /*135a0*/  SHF.R.U32.HI R0, RZ, 0x2, R210 ;  /* 0x00000002ff007819 */ /* 0x000fe200000116d2 */
        /* <DEDUP_REMOVED lines=8> */
[----:B------:R-:W-:Y:S01]  /*13630*/  FMUL.FTZ R34, R100, R33 ;  /* 0x0000002164227220 */ /* 0x000fe20000410000 */
[----:B------:R-:W4:Y:S01]  /*13640*/  MUFU.TANH R62, R62 ;  /* 0x0000003e003e7308 */ /* 0x000f220000002400 */
[----:B------:R-:W-:-:S02]  /*13650*/  IADD3 R2, PT, PT, R2, R69, -R226 ;  /* 0x0000004502027210 */ /* 0x000fc40007ffe8e2 */
[----:B------:R-:W-:-:S04]  /*13660*/  DEPBAR.LE SB0, 0x0 ;  /* 0x000080000000791a */ /* 0x000fc80000000000 */
[C---:B--2---:R-:W-:Y:S08]  /*13670*/  HMMA.16816.F32 R92, R76.reuse, R16, R92 ;  /* 0x000000104c5c723c */ /* 0x044ff0000000185c */
[C---:B------:R-:W-:Y:S08]  /*13680*/  HMMA.16816.F32 R88, R76.reuse, R18, R88 ;  /* 0x000000124c58723c */ /* 0x040ff00000001858 */
[C---:B---3--:R-:W-:Y:S08]  /*13690*/  HMMA.16816.F32 R84, R76.reuse, R4, R84 ;  /* 0x000000044c54723c */ /* 0x048ff00000001854 */
[----:B------:R-:W-:Y:S08]  /*136a0*/  HMMA.16816.F32 R80, R76, R6, R80 ;  /* 0x000000064c50723c */ /* 0x000ff00000001850 */
[C---:B------:R-:W-:Y:S08]  /*136b0*/  HMMA.16816.F32 R96, R64.reuse, R26, R96 ;  /* 0x0000001a4060723c */ /* 0x040ff00000001860 */
[C---:B-1----:R-:W-:Y:S08]  /*136c0*/  HMMA.16816.F32 R92, R64.reuse, R8, R92 ;  /* 0x00000008405c723c */ /* 0x042ff0000000185c */
[C---:B------:R-:W-:Y:S08]  /*136d0*/  HMMA.16816.F32 R88, R64.reuse, R10, R88 ;  /* 0x0000000a4058723c */ /* 0x040ff00000001858 */
[C---:B------:R-:W-:Y:S08]  /*136e0*/  HMMA.16816.F32 R84, R64.reuse, R12, R84 ;  /* 0x0000000c4054723c */ /* 0x040ff00000001854 */
[----:B------:R-:W-:Y:S03]  /*136f0*/  HMMA.16816.F32 R80, R64, R14, R80 ;  /* 0x0000000e4050723c */ /* 0x000fe60000001850 */
[----:B------:R-:W-:Y:S01]  /*13700*/  LOP3.LUT R5, R209, 0x1f0, RZ, 0xc0, !PT ;  /* 0x000001f0d1057812 */ /* 0x000fe200078ec0ff */
[-C--:B------:R-:W-:Y:S01]  /*13710*/  FMUL.FTZ R59, R115, R33.reuse ;  /* 0x00000021733b7220 */ /* 0x080fe20000410000 */
[-C--:B------:R-:W-:Y:S01]  /*13720*/  FMUL.FTZ R26, R101, R33.reuse ;  /* 0x00000021651a7220 */ /* 0x080fe20000410000 */
[-C--:B------:R-:W-:Y:S01]  /*13730*/  FMUL.FTZ R16, R102, R33.reuse ;  /* 0x0000002166107220 */ /* 0x080fe20000410000 */
[----:B------:R-:W-:Y:S01]  /*13740*/  LOP3.LUT R74, R5, 0x7, R0, 0xf8, !PT ;  /* 0x00000007054a7812 */ /* 0x000fe200078ef800 */
        /* <DEDUP_REMOVED lines=20> */
[----:B------:R-:W-:Y:S01]  /*13890*/  IADD3 R0, PT, PT, R138, -0x1, RZ ;  /* 0xffffffff8a007810 */ /* 0x000fe20007ffe0ff */
[----:B------:R-:W-:-:S03]  /*138a0*/  FMUL.FTZ R33, R83, R33 ;  /* 0x0000002153217220 */ /* 0x000fc60000410000 */
[----:B------:R-:W-:Y:S01]  /*138b0*/  ISETP.GT.AND P0, PT, R0, R217, PT ;  /* 0x000000d90000720c */ /* 0x000fe20003f04270 */
[----:B------:R-:W1:Y:S01]  /*138c0*/  MUFU.TANH R116, R116 ;  /* 0x0000007400747308 */ /* 0x000e620000002400 */
[----:B------:R-:W-:Y:S02]  /*138d0*/  LEA R235, R225, R74, 0x6 ;  /* 0x0000004ae1eb7211 */ /* 0x000fe400078e30ff */
        /* <DEDUP_REMOVED lines=69> */
.L_x_7550:
[----:B------:R-:W2:Y:S01]  /*13d30*/  LD.E R25, desc[UR4][R132.64+0x170] ;  /* 0x0001700484197980 */ /* 0x000ea2000c101900 */
[----:B------:R-:W-:Y:S02]  /*13d40*/  IADD3 R19, PT, PT, R63, -0x100, RZ ;  /* 0xffffff003f137810 */ /* 0x000fe40007ffe0ff */
        /* <DEDUP_REMOVED lines=31> */
[----:B------:R-:W-:Y:S01]  /*13f40*/  LOP3.LUT R2, RZ, R25, RZ, 0x33, !PT ;  /* 0x00000019ff027212 */ /* 0x000fe200078e33ff */
[----:B------:R-:W3:Y:S06]  /*13f50*/  LD.E.64 R74, desc[UR4][R132.64+0x38] ;  /* 0x00003804844a7980 */ /* 0x000eec000c101b00 */
        /* <DEDUP_REMOVED lines=25> */
.L_x_7551:
[----:B------:R-:W-:Y:S05]  /*140f0*/  BSYNC.RECONVERGENT B0 ;  /* 0x0000000000007941 */ /* 0x000fea0003800200 */
.L_x_7549:
[C---:B------:R-:W-:Y:S01]  /*14100*/  IMAD.SHL.U32 R5, R218.reuse, 0x20, RZ ;  /* 0x00000020da057824 */ /* 0x040fe200078e00ff */
[----:B------:R-:W-:Y:S01]  /*14110*/  SHF.L.U64.HI R68, R218, 0x5, R219 ;  /* 0x00000005da447819 */ /* 0x000fe200000102db */
[----:B------:R-:W-:-:S03]  /*14120*/  IMAD.SHL.U32 R3, R210, 0x8, RZ ;  /* 0x00000008d2037824 */ /* 0x000fc600078e00ff */
[----:B------:R-:W-:Y:S02]  /*14130*/  IADD3 R74, P0, PT, R5, R220, RZ ;  /* 0x000000dc054a7210 */ /* 0x000fe40007f1e0ff */
[----:B------:R-:W-:-:S03]  /*14140*/  LOP3.LUT R7, R3, 0x1c0, RZ, 0xc0, !PT ;  /* 0x000001c003077812 */ /* 0x000fc600078ec0ff */
        /* <DEDUP_REMOVED lines=10> */
[----:B------:R-:W-:Y:S02]  /*141f0*/  LEA R2, R2, UR6, 0x1 ;  /* 0x0000000602027c11 */ /* 0x000fe4000f8e08ff */
[----:B------:R-:W-:-:S03]  /*14200*/  IADD3 R82, P0, PT, R80, R5, RZ ;  /* 0x0000000550527210 */ /* 0x000fc60007f1e0ff */
[----:B------:R-:W-:Y:S01]  /*14210*/  @!PT LDS RZ, [RZ] ;  /* 0x00000000fffff984 */ /* 0x000fe20000000800 */
[----:B------:R-:W-:Y:S01]  /*14220*/  @!PT LDS RZ, [RZ] ;  /* 0x00000000fffff984 */ /* 0x000fe20000000800 */
[----:B------:R-:W-:Y:S01]  /*14230*/  @!PT LDS RZ, [RZ] ;  /* 0x00000000fffff984 */ /* 0x000fe20000000800 */
[----:B------:R2:W-:Y:S01]  /*14240*/  LDGSTS.E.BYPASS.LTC128B.128 [R2+0x4000], desc[UR4][R220.64] ;  /* 0x04000000dc027fae */ /* 0x0005e2000b981a04 */
[-C--:B------:R-:W-:Y:S01]  /*14250*/  IADD3 R84, P1, PT, R82, R5.reuse, RZ ;  /* 0x0000000552547210 */ /* 0x080fe20007f3e0ff */
[--C-:B------:R-:W-:Y:S02]  /*14260*/  IMAD.X R83, R81, 0x1, R68.reuse, P0 ;  /* 0x0000000151537824 */ /* 0x100fe400000e0644 */
[----:B------:R2:W-:Y:S01]  /*14270*/  LDGSTS.E.BYPASS.LTC128B.128 [R2+0x8000], desc[UR4][R220.64+0x80] ;  /* 0x08000080dc027fae */ /* 0x0005e2000b981a04 */
[----:B------:R-:W-:Y:S01]  /*14280*/  IADD3 R86, P0, PT, R84, R5, RZ ;  /* 0x0000000554567210 */ /* 0x000fe20007f1e0ff */
[--C-:B------:R-:W-:Y:S02]  /*14290*/  IMAD.X R85, R83, 0x1, R68.reuse, P1 ;  /* 0x0000000153557824 */ /* 0x100fe400008e0644 */
[----:B------:R2:W-:Y:S02]  /*142a0*/  LDGSTS.E.BYPASS.LTC128B.128 [R2+0x4800], desc[UR4][R74.64] ;  /* 0x048000004a027fae */ /* 0x0005e4000b981a04 */
[----:B------:R-:W-:-:S02]  /*142b0*/  IMAD.X R87, R85, 0x1, R68, P0 ;  /* 0x0000000155577824 */ /* 0x000fc400000e0644 */
        /* <DEDUP_REMOVED lines=14> */
.L_x_7548:
[----:B------:R-:W-:Y:S05]  /*143a0*/  BSYNC.RECONVERGENT B1 ;  /* 0x0000000000017941 */ /* 0x000fea0003800200 */
.L_x_7547:
[----:B------:R-:W3:Y:S01]  /*143b0*/  LD.E R135, desc[UR4][R132.64+0xdc] ;  /* 0x0000dc0484877980 */ /* 0x000ee2000c101900 */
[----:B------:R-:W-:-:S05]  /*143c0*/  IMAD.SHL.U32 R61, R210, 0x2, RZ ;  /* 0x00000002d23d7824 */ /* 0x000fca00078e00ff */
[----:B------:R-:W-:-:S05]  /*143d0*/  LOP3.LUT R61, R61, 0x6, RZ, 0xc0, !PT ;  /* 0x000000063d3d7812 */ /* 0x000fca00078ec0ff */
[----:B------:R-:W-:-:S04]  /*143e0*/  IMAD R65, R0, 0x80, R61 ;  /* 0x0000008000417824 */ /* 0x000fc800078e023d */
[C---:B------:R-:W-:Y:S01]  /*143f0*/  VIADD R147, R65.reuse, 0x1 ;  /* 0x0000000141937836 */ /* 0x040fe20000000000 */
[C---:B------:R-:W-:Y:S01]  /*14400*/  ISETP.GE.AND P0, PT, R65.reuse, R236, PT ;  /* 0x000000ec4100720c */ /* 0x040fe20003f06270 */
[C---:B------:R-:W-:Y:S01]  /*14410*/  VIADD R145, R65.reuse, 0x8 ;  /* 0x0000000841917836 */ /* 0x040fe20000000000 */
[C---:B------:R-:W-:Y:S01]  /*14420*/  ISETP.GE.AND P6, PT, R65.reuse, R228, PT ;  /* 0x000000e44100720c */ /* 0x040fe20003fc6270 */
[C---:B------:R-:W-:Y:S01]  /*14430*/  VIADD R143, R65.reuse, 0x9 ;  /* 0x00000009418f7836 */ /* 0x040fe20000000000 */
[----:B--2---:R-:W-:Y:S01]  /*14440*/  FSEL R2, R62, -INF , P0 ;  /* 0xff8000003e027808 */ /* 0x004fe20000000000 */
[----:B------:R-:W-:Y:S01]  /*14450*/  VIADD R141, R65, 0x10 ;  /* 0x00000010418d7836 */ /* 0x000fe20000000000 */
[-C--:B------:R-:W-:Y:S02]  /*14460*/  ISETP.GE.AND P0, PT, R147, R236.reuse, PT ;  /* 0x000000ec9300720c */ /* 0x080fe40003f06270 */
[----:B------:R-:W-:Y:S02]  /*14470*/  ISETP.GE.AND P3, PT, R145, R236, PT ;  /* 0x000000ec9100720c */ /* 0x000fe40003f66270 */
[----:B------:R-:W-:Y:S01]  /*14480*/  FSEL R2, R2, -INF , !P6 ;  /* 0xff80000002027808 */ /* 0x000fe20007000000 */
[----:B------:R-:W-:Y:S01]  /*14490*/  VIADD R139, R65, 0x11 ;  /* 0x00000011418b7836 */ /* 0x000fe20000000000 */
[----:B------:R-:W-:Y:S01]  /*144a0*/  ISETP.GE.AND P5, PT, R147, R228, PT ;  /* 0x000000e49300720c */ /* 0x000fe20003fa6270 */
[----:B------:R-:W-:Y:S01]  /*144b0*/  VIADD R131, R65, 0x18 ;  /* 0x0000001841837836 */ /* 0x000fe20000000000 */
[----:B-1----:R-:W-:-:S02]  /*144c0*/  FSEL R3, R116, -INF , P0 ;  /* 0xff80000074037808 */ /* 0x002fc40000000000 */
[----:B------:R-:W-:Y:S02]  /*144d0*/  ISETP.GE.AND P6, PT, R145, R228, PT ;  /* 0x000000e49100720c */ /* 0x000fe40003fc6270 */
[----:B------:R-:W-:Y:S02]  /*144e0*/  FSEL R67, R118, -INF , P3 ;  /* 0xff80000076437808 */ /* 0x000fe40001800000 */
[-C--:B------:R-:W-:Y:S02]  /*144f0*/  ISETP.GE.AND P0, PT, R143, R236.reuse, PT ;  /* 0x000000ec8f00720c */ /* 0x080fe40003f06270 */
[----:B------:R-:W-:Y:S02]  /*14500*/  ISETP.GE.AND P3, PT, R141, R236, PT ;  /* 0x000000ec8d00720c */ /* 0x000fe40003f66270 */
[----:B------:R-:W-:Y:S02]  /*14510*/  FSEL R3, R3, -INF , !P5 ;  /* 0xff80000003037808 */ /* 0x000fe40006800000 */
[----:B------:R-:W-:Y:S01]  /*14520*/  FSEL R67, R67, -INF , !P6 ;  /* 0xff80000043437808 */ /* 0x000fe20007000000 */
[----:B------:R-:W-:Y:S01]  /*14530*/  VIADD R129, R65, 0x19 ;  /* 0x0000001941817836 */ /* 0x000fe20000000000 */
[----:B------:R-:W-:Y:S01]  /*14540*/  ISETP.GE.AND P5, PT, R143, R228, PT ;  /* 0x000000e48f00720c */ /* 0x000fe20003fa6270 */
[----:B------:R-:W-:Y:S01]  /*14550*/  VIADD R127, R65, 0x20 ;  /* 0x00000020417f7836 */ /* 0x000fe20000000000 */
[----:B------:R-:W-:-:S02]  /*14560*/  FSEL R69, R119, -INF , P0 ;  /* 0xff80000077457808 */ /* 0x000fc40000000000 */
        /* <DEDUP_REMOVED lines=77> */
[----:B------:R-:W-:-:S02]  /*14a40*/  ISETP.GE.AND P5, PT, R95, R228, PT ;  /* 0x000000e45f00720c */ /* 0x000fc40003fa6270 */
[----:B------:R-:W-:Y:S02]  /*14a50*/  FSEL R24, R24, -INF , P0 ;  /* 0xff80000018187808 */ /* 0x000fe40000000000 */
[----:B------:R-:W-:Y:S02]  /*14a60*/  ISETP.GE.AND P6, PT, R93, R228, PT ;  /* 0x000000e45d00720c */ /* 0x000fe40003fc6270 */
[----:B------:R-:W-:Y:S01]  /*14a70*/  FSEL R34, R34, -INF , P3 ;  /* 0xff80000022227808 */ /* 0x000fe20001800000 */
[----:B------:R-:W-:Y:S01]  /*14a80*/  VIADD R85, R65, 0x60 ;  /* 0x0000006041557836 */ /* 0x000fe20000000000 */
[-C--:B------:R-:W-:Y:S02]  /*14a90*/  ISETP.GE.AND P0, PT, R91, R236.reuse, PT ;  /* 0x000000ec5b00720c */ /* 0x080fe40003f06270 */
[----:B------:R-:W-:Y:S02]  /*14aa0*/  ISETP.GE.AND P3, PT, R89, R236, PT ;  /* 0x000000ec5900720c */ /* 0x000fe40003f66270 */
[----:B------:R-:W-:-:S02]  /*14ab0*/  FSEL R181, R24, -INF , !P5 ;  /* 0xff80000018b57808 */ /* 0x000fc40006800000 */
[----:B------:R-:W-:Y:S01]  /*14ac0*/  FSEL R201, R34, -INF , !P6 ;  /* 0xff80000022c97808 */ /* 0x000fe20007000000 */
[----:B------:R-:W-:Y:S01]  /*14ad0*/  VIADD R83, R65, 0x61 ;  /* 0x0000006141537836 */ /* 0x000fe20000000000 */
[-C--:B------:R-:W-:Y:S02]  /*14ae0*/  ISETP.GE.AND P5, PT, R91, R228.reuse, PT ;  /* 0x000000e45b00720c */ /* 0x080fe40003fa6270 */
[----:B------:R-:W-:Y:S02]  /*14af0*/  FSEL R26, R26, -INF , P0 ;  /* 0xff8000001a1a7808 */ /* 0x000fe40000000000 */
[----:B------:R-:W-:Y:S02]  /*14b00*/  ISETP.GE.AND P6, PT, R89, R228, PT ;  /* 0x000000e45900720c */ /* 0x000fe40003fc6270 */
[----:B------:R-:W-:Y:S01]  /*14b10*/  FSEL R18, R18, -INF , P3 ;  /* 0xff80000012127808 */ /* 0x000fe20001800000 */
[C---:B------:R-:W-:Y:S01]  /*14b20*/  VIADD R81, R65.reuse, 0x68 ;  /* 0x0000006841517836 */ /* 0x040fe20000000000 */
[----:B------:R-:W-:-:S02]  /*14b30*/  ISETP.GE.AND P2, PT, R65, R235, PT ;  /* 0x000000eb4100720c */ /* 0x000fc40003f46270 */
[-C--:B------:R-:W-:Y:S02]  /*14b40*/  ISETP.GE.AND P0, PT, R87, R236.reuse, PT ;  /* 0x000000ec5700720c */ /* 0x080fe40003f06270 */
[----:B------:R-:W-:Y:S02]  /*14b50*/  ISETP.GE.AND P3, PT, R85, R236, PT ;  /* 0x000000ec5500720c */ /* 0x000fe40003f66270 */
[----:B------:R-:W-:Y:S02]  /*14b60*/  FSEL R199, R26, -INF , !P5 ;  /* 0xff8000001ac77808 */ /* 0x000fe40006800000 */
[----:B------:R-:W-:Y:S01]  /*14b70*/  FSEL R197, R18, -INF , !P6 ;  /* 0xff80000012c57808 */ /* 0x000fe20007000000 */
[C---:B------:R-:W-:Y:S01]  /*14b80*/  VIADD R79, R65.reuse, 0x69 ;  /* 0x00000069414f7836 */ /* 0x040fe20000000000 */
[----:B------:R-:W-:Y:S02]  /*14b90*/  ISETP.GE.AND P1, PT, R65, R234, PT ;  /* 0x000000ea4100720c */ /* 0x000fe40003f26270 */
[----:B------:R-:W-:-:S02]  /*14ba0*/  ISETP.GE.AND P5, PT, R87, R228, PT ;  /* 0x000000e45700720c */ /* 0x000fc40003fa6270 */
[----:B------:R-:W-:Y:S02]  /*14bb0*/  FSEL R9, R9, -INF , P0 ;  /* 0xff80000009097808 */ /* 0x000fe40000000000 */
[----:B------:R-:W-:Y:S01]  /*14bc0*/  FSEL R18, R70, -INF , P2 ;  /* 0xff80000046127808 */ /* 0x000fe20001000000 */
[----:B------:R-:W-:Y:S01]  /*14bd0*/  VIADD R77, R65, 0x70 ;  /* 0x00000070414d7836 */ /* 0x000fe20000000000 */
[-C--:B------:R-:W-:Y:S02]  /*14be0*/  ISETP.GE.AND P0, PT, R83, R236.reuse, PT ;  /* 0x000000ec5300720c */ /* 0x080fe40003f06270 */
[----:B------:R-:W-:Y:S02]  /*14bf0*/  FSEL R11, R11, -INF , P3 ;  /* 0xff8000000b0b7808 */ /* 0x000fe40001800000 */
[----:B------:R-:W-:Y:S02]  /*14c00*/  ISETP.GE.AND P3, PT, R81, R236, PT ;  /* 0x000000ec5100720c */ /* 0x000fe40003f66270 */
[----:B------:R-:W-:-:S02]  /*14c10*/  FSEL R195, R9, -INF , !P5 ;  /* 0xff80000009c37808 */ /* 0x000fc40006800000 */
[----:B------:R-:W-:Y:S02]  /*14c20*/  FSEL R18, R18, -INF , !P1 ;  /* 0xff80000012127808 */ /* 0x000fe40004800000 */
[-C--:B------:R-:W-:Y:S02]  /*14c30*/  ISETP.GE.AND P6, PT, R85, R228.reuse, PT ;  /* 0x000000e45500720c */ /* 0x080fe40003fc6270 */
[----:B------:R-:W-:Y:S02]  /*14c40*/  ISETP.GE.AND P5, PT, R83, R228, PT ;  /* 0x000000e45300720c */ /* 0x000fe40003fa6270 */
[----:B------:R-:W-:Y:S02]  /*14c50*/  FSEL R27, R27, -INF , P0 ;  /* 0xff8000001b1b7808 */ /* 0x000fe40000000000 */
[----:B------:R-:W-:Y:S02]  /*14c60*/  ISETP.GE.AND P1, PT, R143, R235, PT ;  /* 0x000000eb8f00720c */ /* 0x000fe40003f26270 */
[----:B------:R-:W-:-:S02]  /*14c70*/  ISETP.GE.AND P0, PT, R79, R236, PT ;  /* 0x000000ec4f00720c */ /* 0x000fc40003f06270 */
[----:B------:R-:W-:Y:S02]  /*14c80*/  FSEL R13, R13, -INF , P3 ;  /* 0xff8000000d0d7808 */ /* 0x000fe40001800000 */
[----:B------:R-:W-:Y:S01]  /*14c90*/  ISETP.GE.AND P3, PT, R77, R236, PT ;  /* 0x000000ec4d00720c */ /* 0x000fe20003f66270 */
[----:B------:R-:W-:Y:S01]  /*14ca0*/  VIADD R75, R65, 0x71 ;  /* 0x00000071414b7836 */ /* 0x000fe20000000000 */
[----:B------:R-:W-:Y:S01]  /*14cb0*/  FSEL R177, R11, -INF , !P6 ;  /* 0xff8000000bb17808 */ /* 0x000fe20007000000 */
[----:B------:R-:W-:Y:S01]  /*14cc0*/  VIADD R73, R65, 0x78 ;  /* 0x0000007841497836 */ /* 0x000fe20000000000 */
[----:B------:R-:W-:Y:S02]  /*14cd0*/  FSEL R175, R27, -INF , !P5 ;  /* 0xff8000001baf7808 */ /* 0x000fe40006800000 */
[----:B------:R-:W-:Y:S02]  /*14ce0*/  FSEL R47, R48, -INF , P1 ;  /* 0xff800000302f7808 */ /* 0x000fe40000800000 */
[----:B------:R-:W-:-:S02]  /*14cf0*/  ISETP.GE.AND P6, PT, R81, R228, PT ;  /* 0x000000e45100720c */ /* 0x000fc40003fc6270 */
[-C--:B------:R-:W-:Y:S02]  /*14d00*/  ISETP.GE.AND P5, PT, R79, R228.reuse, PT ;  /* 0x000000e44f00720c */ /* 0x080fe40003fa6270 */
[----:B------:R-:W-:Y:S02]  /*14d10*/  FSEL R60, R60, -INF , P0 ;  /* 0xff8000003c3c7808 */ /* 0x000fe40000000000 */
[----:B------:R-:W-:Y:S02]  /*14d20*/  ISETP.GE.AND P1, PT, R131, R235, PT ;  /* 0x000000eb8300720c */ /* 0x000fe40003f26270 */
[----:B------:R-:W-:Y:S02]  /*14d30*/  ISETP.GE.AND P0, PT, R77, R228, PT ;  /* 0x000000e44d00720c */ /* 0x000fe40003f06270 */
[----:B------:R-:W-:Y:S02]  /*14d40*/  FSEL R72, R72, -INF , P3 ;  /* 0xff80000048487808 */ /* 0x000fe40001800000 */
[----:B------:R-:W-:-:S02]  /*14d50*/  FSEL R173, R13, -INF , !P6 ;  /* 0xff8000000dad7808 */ /* 0x000fc40007000000 */
[----:B------:R-:W-:Y:S02]  /*14d60*/  FSEL R171, R60, -INF , !P5 ;  /* 0xff8000003cab7808 */ /* 0x000fe40006800000 */
        /* <DEDUP_REMOVED lines=26> */
[----:B------:R-:W-:Y:S01]  /*14f10*/  ISETP.GE.AND P0, PT, R123, R235, PT ;  /* 0x000000eb7b00720c */ /* 0x000fe20003f06270 */
[----:B------:R-:W-:Y:S01]  /*14f20*/  VIADD R65, R65, 0x79 ;  /* 0x0000007941417836 */ /* 0x000fe20000000000 */
[----:B------:R-:W-:Y:S02]  /*14f30*/  FSEL R9, R9, -INF , !P6 ;  /* 0xff80000009097808 */ /* 0x000fe40007000000 */
[----:B------:R-:W-:-:S02]  /*14f40*/  FSEL R203, R20, -INF , P1 ;  /* 0xff80000014cb7808 */ /* 0x000fc40000800000 */
[----:B------:R-:W-:Y:S02]  /*14f50*/  ISETP.GE.AND P6, PT, R123, R234, PT ;  /* 0x000000ea7b00720c */ /* 0x000fe40003fc6270 */
[----:B------:R-:W-:Y:S02]  /*14f60*/  FSEL R42, R42, -INF , P0 ;  /* 0xff8000002a2a7808 */ /* 0x000fe40000000000 */
[----:B------:R-:W-:Y:S02]  /*14f70*/  FMNMX3.FTZ R20, R2, R3, R67, !PT ;  /* 0x0000000302147276 */ /* 0x000fe40007810043 */
[----:B------:R-:W-:Y:S02]  /*14f80*/  ISETP.GE.AND P0, PT, R111, R235, PT ;  /* 0x000000eb6f00720c */ /* 0x000fe40003f06270 */
[----:B------:R-:W-:Y:S02]  /*14f90*/  FSEL R249, R42, -INF , !P6 ;  /* 0xff8000002af97808 */ /* 0x000fe40007000000 */
[----:B------:R-:W-:-:S02]  /*14fa0*/  FMNMX3.FTZ R20, R20, R69, R23, !PT ;  /* 0x0000004514147276 */ /* 0x000fc40007810017 */
[----:B------:R-:W-:Y:S02]  /*14fb0*/  ISETP.GE.AND P3, PT, R65, R236, PT ;  /* 0x000000ec4100720c */ /* 0x000fe40003f66270 */
[----:B------:R-:W-:Y:S02]  /*14fc0*/  ISETP.GE.AND P6, PT, R111, R234, PT ;  /* 0x000000ea6f00720c */ /* 0x000fe40003fc6270 */
[----:B------:R-:W-:Y:S02]  /*14fd0*/  FSEL R46, R46, -INF , P0 ;  /* 0xff8000002e2e7808 */ /* 0x000fe40000000000 */
[----:B------:R-:W-:Y:S02]  /*14fe0*/  ISETP.GE.AND P0, PT, R101, R235, PT ;  /* 0x000000eb6500720c */ /* 0x000fe40003f06270 */
[----:B------:R-:W-:Y:S02]  /*14ff0*/  FMNMX3.FTZ R20, R20, R19, R7, !PT ;  /* 0x0000001314147276 */ /* 0x000fe40007810007 */
[----:B------:R-:W-:-:S02]  /*15000*/  FSEL R66, R66, -INF , P3 ;  /* 0xff80000042427808 */ /* 0x000fc40001800000 */
[----:B------:R-:W-:Y:S02]  /*15010*/  FSEL R159, R46, -INF , !P6 ;  /* 0xff8000002e9f7808 */ /* 0x000fe40007000000 */
[----:B------:R-:W-:Y:S02]  /*15020*/  ISETP.GE.AND P3, PT, R73, R228, PT ;  /* 0x000000e44900720c */ /* 0x000fe40003f66270 */
[----:B------:R-:W-:Y:S02]  /*15030*/  ISETP.GE.AND P6, PT, R101, R234, PT ;  /* 0x000000ea6500720c */ /* 0x000fe40003fc6270 */
[----:B------:R-:W-:Y:S02]  /*15040*/  FSEL R38, R38, -INF , P0 ;  /* 0xff80000026267808 */ /* 0x000fe40000000000 */
[-C--:B------:R-:W-:Y:S02]  /*15050*/  ISETP.GE.AND P0, PT, R95, R235.reuse, PT ;  /* 0x000000eb5f00720c */ /* 0x080fe40003f06270 */
[----:B------:R-:W-:-:S02]  /*15060*/  ISETP.GE.AND P2, PT, R145, R235, PT ;  /* 0x000000eb9100720c */ /* 0x000fc40003f46270 */
[----:B------:R-:W-:Y:S02]  /*15070*/  FMNMX3.FTZ R20, R20, R5, R39, !PT ;  /* 0x0000000514147276 */ /* 0x000fe40007810027 */
[----:B------:R-:W-:Y:S02]  /*15080*/  FSEL R153, R64, -INF , !P3 ;  /* 0xff80000040997808 */ /* 0x000fe40005800000 */
[----:B------:R-:W-:Y:S02]  /*15090*/  FSEL R205, R38, -INF , !P6 ;  /* 0xff80000026cd7808 */ /* 0x000fe40007000000 */
[----:B------:R-:W-:Y:S02]  /*150a0*/  ISETP.GE.AND P3, PT, R65, R228, PT ;  /* 0x000000e44100720c */ /* 0x000fe40003f66270 */
[----:B------:R-:W-:Y:S02]  /*150b0*/  ISETP.GE.AND P6, PT, R95, R234, PT ;  /* 0x000000ea5f00720c */ /* 0x000fe40003fc6270 */
[----:B------:R-:W-:-:S02]  /*150c0*/  FSEL R21, R21, -INF , P0 ;  /* 0xff80000015157808 */ /* 0x000fc40000000000 */
[----:B------:R-:W-:Y:S02]  /*150d0*/  ISETP.GE.AND P5, PT, R145, R234, PT ;  /* 0x000000ea9100720c */ /* 0x000fe40003fa6270 */
[----:B------:R-:W-:Y:S02]  /*150e0*/  FSEL R53, R117, -INF , P2 ;  /* 0xff80000075357808 */ /* 0x000fe40001000000 */
[----:B------:R-:W-:Y:S02]  /*150f0*/  ISETP.GE.AND P0, PT, R89, R235, PT ;  /* 0x000000eb5900720c */ /* 0x000fe40003f06270 */
[----:B------:R-:W-:Y:S02]  /*15100*/  FMNMX3.FTZ R20, R20, R31, R29, !PT ;  /* 0x0000001f14147276 */ /* 0x000fe4000781001d */
[----:B------:R-:W-:Y:S02]  /*15110*/  ISETP.GE.AND P2, PT, R139, R235, PT ;  /* 0x000000eb8b00720c */ /* 0x000fe40003f46270 */
[----:B------:R-:W-:-:S02]  /*15120*/  FSEL R151, R66, -INF , !P3 ;  /* 0xff80000042977808 */ /* 0x000fc40005800000 */
[----:B------:R-:W-:Y:S02]  /*15130*/  FSEL R193, R21, -INF , !P6 ;  /* 0xff80000015c17808 */ /* 0x000fe40007000000 */
[-C--:B------:R-:W-:Y:S02]  /*15140*/  ISETP.GE.AND P3, PT, R143, R234.reuse, PT ;  /* 0x000000ea8f00720c */ /* 0x080fe40003f66270 */
[----:B------:R-:W-:Y:S02]  /*15150*/  FSEL R53, R53, -INF , !P5 ;  /* 0xff80000035357808 */ /* 0x000fe40006800000 */
[----:B------:R-:W-:Y:S02]  /*15160*/  ISETP.GE.AND P6, PT, R89, R234, PT ;  /* 0x000000ea5900720c */ /* 0x000fe40003fc6270 */
[----:B------:R-:W-:Y:S02]  /*15170*/  FMNMX3.FTZ R20, R20, R25, R247, !PT ;  /* 0x0000001914147276 */ /* 0x000fe400078100f7 */
[----:B------:R-:W-:-:S02]  /*15180*/  FSEL R8, R8, -INF , P0 ;  /* 0xff80000008087808 */ /* 0x000fc40000000000 */
[----:B------:R-:W-:Y:S02]  /*15190*/  ISETP.GE.AND P5, PT, R139, R234, PT ;  /* 0x000000ea8b00720c */ /* 0x000fe40003fa6270 */
[----:B------:R-:W-:Y:S02]  /*151a0*/  FSEL R13, R50, -INF , P2 ;  /* 0xff800000320d7808 */ /* 0x000fe40001000000 */
[----:B------:R-:W-:Y:S02]  /*151b0*/  ISETP.GE.AND P2, PT, R127, R235, PT ;  /* 0x000000eb7f00720c */ /* 0x000fe40003f46270 */
[----:B------:R-:W-:Y:S02]  /*151c0*/  FSEL R47, R47, -INF , !P3 ;  /* 0xff8000002f2f7808 */ /* 0x000fe40005800000 */
[----:B------:R-:W-:Y:S02]  /*151d0*/  FMNMX3.FTZ R20, R20, R245, R243, !PT ;  /* 0x000000f514147276 */ /* 0x000fe400078100f3 */
[----:B------:R-:W-:-:S02]  /*151e0*/  FSEL R185, R8, -INF , !P6 ;  /* 0xff80000008b97808 */ /* 0x000fc40007000000 */
[-C--:B------:R-:W-:Y:S02]  /*151f0*/  ISETP.GE.AND P3, PT, R131, R234.reuse, PT ;  /* 0x000000ea8300720c */ /* 0x080fe40003f66270 */
[----:B------:R-:W-:Y:S02]  /*15200*/  FSEL R13, R13, -INF , !P5 ;  /* 0xff8000000d0d7808 */ /* 0x000fe40006800000 */
[----:B------:R-:W-:Y:S02]  /*15210*/  FMNMX3.FTZ R8, R18, R71, R53, !PT ;  /* 0x0000004712087276 */ /* 0x000fe40007810035 */
[----:B------:R-:W-:Y:S02]  /*15220*/  ISETP.GE.AND P5, PT, R127, R234, PT ;  /* 0x000000ea7f00720c */ /* 0x000fe40003fa6270 */
[----:B------:R-:W-:Y:S02]  /*15230*/  FSEL R40, R40, -INF , P2 ;  /* 0xff80000028287808 */ /* 0x000fe40001000000 */
[----:B------:R-:W-:-:S02]  /*15240*/  ISETP.GE.AND P2, PT, R121, R235, PT ;  /* 0x000000eb7900720c */ /* 0x000fc40003f46270 */
[----:B------:R-:W-:Y:S02]  /*15250*/  FMNMX3.FTZ R20, R20, R241, R215, !PT ;  /* 0x000000f114147276 */ /* 0x000fe400078100d7 */
[----:B------:R-:W-:Y:S02]  /*15260*/  FSEL R11, R11, -INF , !P3 ;  /* 0xff8000000b0b7808 */ /* 0x000fe40005800000 */
[----:B------:R-:W-:Y:S02]  /*15270*/  FMNMX3.FTZ R8, R8, R47, R15, !PT ;  /* 0x0000002f08087276 */ /* 0x000fe4000781000f */
        /* <DEDUP_REMOVED lines=16> */
[----:B------:R-:W-:Y:S02]  /*15380*/  FMNMX3.FTZ R20, R20, R199, R197, !PT ;  /* 0x000000c714147276 */ /* 0x000fe400078100c5 */
[----:B------:R-:W-:Y:S02]  /*15390*/  FSEL R239, R45, -INF , !P3 ;  /* 0xff8000002def7808 */ /* 0x000fe40005800000 */
[----:B------:R-:W-:Y:S02]  /*153a0*/  ISETP.GE.AND P5, PT, R99, R234, PT ;  /* 0x000000ea6300720c */ /* 0x000fe40003fa6270 */
[----:B------:R-:W-:Y:S02]  /*153b0*/  FSEL R59, R59, -INF , P2 ;  /* 0xff8000003b3b7808 */ /* 0x000fe40001000000 */
[----:B------:R-:W-:-:S02]  /*153c0*/  FMNMX3.FTZ R8, R8, R27, R249, !PT ;  /* 0x0000001b08087276 */ /* 0x000fc400078100f9 */
[----:B------:R-:W-:Y:S02]  /*153d0*/  ISETP.GE.AND P2, PT, R93, R235, PT ;  /* 0x000000eb5d00720c */ /* 0x000fe40003f46270 */
[-C--:B------:R-:W-:Y:S02]  /*153e0*/  ISETP.GE.AND P3, PT, R103, R234.reuse, PT ;  /* 0x000000ea6700720c */ /* 0x080fe40003f66270 */
[----:B------:R-:W-:Y:S02]  /*153f0*/  FMNMX3.FTZ R20, R20, R195, R177, !PT ;  /* 0x000000c314147276 */ /* 0x000fe400078100b1 */
[----:B------:R-:W-:Y:S02]  /*15400*/  FSEL R189, R59, -INF , !P5 ;  /* 0xff8000003bbd7808 */ /* 0x000fe40006800000 */
[----:B------:R-:W-:Y:S02]  /*15410*/  FMNMX3.FTZ R8, R8, R37, R239, !PT ;  /* 0x0000002508087276 */ /* 0x000fe400078100ef */
[----:B------:R-:W-:-:S02]  /*15420*/  ISETP.GE.AND P5, PT, R93, R234, PT ;  /* 0x000000ea5d00720c */ /* 0x000fc40003fa6270 */
[----:B------:R-:W-:Y:S02]  /*15430*/  FSEL R16, R16, -INF , P2 ;  /* 0xff80000010107808 */ /* 0x000fe40001000000 */
[----:B------:R-:W-:Y:S02]  /*15440*/  ISETP.GE.AND P2, PT, R87, R235, PT ;  /* 0x000000eb5700720c */ /* 0x000fe40003f46270 */
[----:B------:R-:W-:Y:S02]  /*15450*/  FSEL R161, R57, -INF , !P3 ;  /* 0xff80000039a17808 */ /* 0x000fe40005800000 */
[----:B------:R-:W-:Y:S02]  /*15460*/  FMNMX3.FTZ R20, R20, R175, R173, !PT ;  /* 0x000000af14147276 */ /* 0x000fe400078100ad */
        /* <DEDUP_REMOVED lines=8> */
[----:B------:R-:W-:Y:S02]  /*154f0*/  FMNMX3.FTZ R8, R8, R161, R205, !PT ;  /* 0x000000a108087276 */ /* 0x000fe400078100cd */
[----:B------:R-:W-:Y:S02]  /*15500*/  FSEL R183, R4, -INF , !P5 ;  /* 0xff80000004b77808 */ /* 0x000fe40006800000 */
[----:B------:R-:W-:Y:S02]  /*15510*/  ISETP.GE.AND P3, PT, R91, R234, PT ;  /* 0x000000ea5b00720c */ /* 0x000fe40003f66270 */
[----:B------:R-:W-:Y:S02]  /*15520*/  FSEL R17, R17, -INF , P1 ;  /* 0xff80000011117808 */ /* 0x000fe40000800000 */
[----:B------:R-:W-:Y:S02]  /*15530*/  FMNMX3.FTZ R4, R20, R155, R153, !PT ;  /* 0x0000009b14047276 */ /* 0x000fe40007810099 */
[----:B------:R-:W-:-:S02]  /*15540*/  ISETP.GE.AND P1, PT, R85, R235, PT ;  /* 0x000000eb5500720c */ /* 0x000fc40003f26270 */
[----:B------:R-:W-:Y:S02]  /*15550*/  FMNMX3.FTZ R8, R8, R189, R203, !PT ;  /* 0x000000bd08087276 */ /* 0x000fe400078100cb */
[----:B------:R-:W-:Y:S02]  /*15560*/  FSEL R187, R17, -INF , !P3 ;  /* 0xff80000011bb7808 */ /* 0x000fe40005800000 */
[-C--:B------:R-:W-:Y:S02]  /*15570*/  ISETP.GE.AND P0, PT, R83, R235.reuse, PT ;  /* 0x000000eb5300720c */ /* 0x080fe40003f06270 */
[----:B------:R-:W-:Y:S02]  /*15580*/  FMNMX.FTZ R4, R151, R4, !PT ;  /* 0x0000000497047209 */ /* 0x000fe40007810000 */
[----:B------:R-:W-:Y:S02]  /*15590*/  ISETP.GE.AND P3, PT, R85, R234, PT ;  /* 0x000000ea5500720c */ /* 0x000fe40003f66270 */
[----:B------:R-:W-:-:S02]  /*155a0*/  ISETP.GE.AND P2, PT, R81, R235, PT ;  /* 0x000000eb5100720c */ /* 0x000fc40003f46270 */
[----:B------:R-:W-:Y:S02]  /*155b0*/  FSEL R22, R22, -INF , P1 ;  /* 0xff80000016167808 */ /* 0x000fe40000800000 */
[----:B------:R-:W-:Y:S01]  /*155c0*/  FMNMX3.FTZ R8, R8, R193, R191, !PT ;  /* 0x000000c108087276 */ /* 0x000fe200078100bf */
[----:B------:R-:W1:Y:S01]  /*155d0*/  SHFL.BFLY PT, R17, R4, 0x2, 0x1f ;  /* 0x0c401f0004117f89 */ /* 0x000e6200000e0000 */
[-C--:B------:R-:W-:Y:S02]  /*155e0*/  ISETP.GE.AND P6, PT, R83, R234.reuse, PT ;  /* 0x000000ea5300720c */ /* 0x080fe40003fc6270 */
[----:B------:R-:W-:Y:S02]  /*155f0*/  ISETP.GE.AND P1, PT, R79, R235, PT ;  /* 0x000000eb4f00720c */ /* 0x000fe40003f26270 */
[----:B------:R-:W-:Y:S02]  /*15600*/  FSEL R10, R10, -INF , P0 ;  /* 0xff8000000a0a7808 */ /* 0x000fe40000000000 */
[----:B------:R-:W-:-:S02]  /*15610*/  ISETP.GE.AND P5, PT, R81, R234, PT ;  /* 0x000000ea5100720c */ /* 0x000fc40003fa6270 */
[----:B------:R-:W-:Y:S02]  /*15620*/  FSEL R169, R22, -INF , !P3 ;  /* 0xff80000016a97808 */ /* 0x000fe40005800000 */
[----:B------:R-:W-:Y:S02]  /*15630*/  ISETP.GE.AND P0, PT, R77, R235, PT ;  /* 0x000000eb4d00720c */ /* 0x000fe40003f06270 */
[----:B------:R-:W-:Y:S02]  /*15640*/  FSEL R12, R12, -INF , P2 ;  /* 0xff8000000c0c7808 */ /* 0x000fe40001000000 */
[----:B------:R-:W-:Y:S02]  /*15650*/  FMNMX3.FTZ R8, R8, R187, R185, !PT ;  /* 0x000000bb08087276 */ /* 0x000fe400078100b9 */
[----:B------:R-:W-:Y:S02]  /*15660*/  ISETP.GE.AND P3, PT, R79, R234, PT ;  /* 0x000000ea4f00720c */ /* 0x000fe40003f66270 */
[----:B------:R-:W-:-:S02]  /*15670*/  FSEL R167, R10, -INF , !P6 ;  /* 0xff8000000aa77808 */ /* 0x000fc40007000000 */
[----:B------:R-:W-:Y:S02]  /*15680*/  FSEL R6, R6, -INF , P1 ;  /* 0xff80000006067808 */ /* 0x000fe40000800000 */
[----:B------:R-:W-:Y:S02]  /*15690*/  ISETP.GE.AND P6, PT, R77, R234, PT ;  /* 0x000000ea4d00720c */ /* 0x000fe40003fc6270 */
[-C--:B------:R-:W-:Y:S02]  /*156a0*/  ISETP.GE.AND P2, PT, R75, R235.reuse, PT ;  /* 0x000000eb4b00720c */ /* 0x080fe40003f46270 */
[----:B------:R-:W-:Y:S02]  /*156b0*/  FSEL R165, R12, -INF , !P5 ;  /* 0xff8000000ca57808 */ /* 0x000fe40006800000 */
[----:B------:R-:W-:Y:S02]  /*156c0*/  ISETP.GE.AND P1, PT, R73, R235, PT ;  /* 0x000000eb4900720c */ /* 0x000fe40003f26270 */
[----:B------:R-:W-:-:S02]  /*156d0*/  FSEL R14, R14, -INF , P0 ;  /* 0xff8000000e0e7808 */ /* 0x000fc40000000000 */
[----:B------:R-:W-:Y:S02]  /*156e0*/  FMNMX3.FTZ R8, R8, R183, R169, !PT ;  /* 0x000000b708087276 */ /* 0x000fe400078100a9 */
[----:B------:R-:W-:Y:S02]  /*156f0*/  FSEL R163, R6, -INF , !P3 ;  /* 0xff80000006a37808 */ /* 0x000fe40005800000 */
[-C--:B------:R-:W-:Y:S02]  /*15700*/  ISETP.GE.AND P5, PT, R75, R234.reuse, PT ;  /* 0x000000ea4b00720c */ /* 0x080fe40003fa6270 */
[----:B------:R-:W-:Y:S02]  /*15710*/  ISETP.GE.AND P3, PT, R73, R234, PT ;  /* 0x000000ea4900720c */ /* 0x000fe40003f66270 */
[----:B------:R-:W-:Y:S02]  /*15720*/  ISETP.GE.AND P0, PT, R65, R235, PT ;  /* 0x000000eb4100720c */ /* 0x000fe40003f06270 */
[----:B------:R-:W-:-:S02]  /*15730*/  FSEL R28, R28, -INF , P2 ;  /* 0xff8000001c1c7808 */ /* 0x000fc40001000000 */
[----:B------:R-:W-:Y:S02]  /*15740*/  FSEL R30, R30, -INF , P1 ;  /* 0xff8000001e1e7808 */ /* 0x000fe40000800000 */
[----:B------:R-:W-:Y:S02]  /*15750*/  FSEL R149, R14, -INF , !P6 ;  /* 0xff8000000e957808 */ /* 0x000fe40007000000 */
[----:B------:R-:W-:Y:S02]  /*15760*/  FMNMX3.FTZ R8, R8, R167, R165, !PT ;  /* 0x000000a708087276 */ /* 0x000fe400078100a5 */
[----:B------:R-:W-:Y:S02]  /*15770*/  ISETP.GE.AND P2, PT, R65, R234, PT ;  /* 0x000000ea4100720c */ /* 0x000fe40003f46270 */
[----:B------:R-:W-:Y:S02]  /*15780*/  FSEL R33, R33, -INF , P0 ;  /* 0xff80000021217808 */ /* 0x000fe40000000000 */
        /* <DEDUP_REMOVED lines=14> */
[----:B------:R-:W-:Y:S01]  /*15870*/  FSEL R66, R66, RZ, P0 ;  /* 0x000000ff42427208 */ /* 0x000fe20000000000 */
[----:B------:R-:W-:-:S04]  /*15880*/  IMAD.SHL.U32 R208, R210, 0x8, RZ ;  /* 0x00000008d2d07824 */ /* 0x000fc800078e00ff */
[-CC-:B------:R-:W-:Y:S01]  /*15890*/  FFMA.FTZ R65, R2, R135.reuse, -R66.reuse ;  /* 0x0000008702417223 */ /* 0x180fe20000010842 */
[----:B------:R-:W-:Y:S01]  /*158a0*/  LOP3.LUT R2, R32, 0x1c0, RZ, 0xc0, !PT ;  /* 0x000001c020027812 */ /* 0x000fe200078ec0ff */
[----:B------:R-:W-:Y:S01]  /*158b0*/  FFMA.FTZ R60, R3, R135, -R66 ;  /* 0x00000087033c7223 */ /* 0x000fe20000010842 */
[----:B------:R-:W-:Y:S02]  /*158c0*/  LOP3.LUT R34, R208, 0x38, RZ, 0xc0, !PT ;  /* 0x00000038d0227812 */ /* 0x000fe400078ec0ff */
[----:B------:R-:W-:Y:S02]  /*158d0*/  LOP3.LUT R33, R2, 0x8, R209, 0xf8, !PT ;  /* 0x0000000802217812 */ /* 0x000fe400078ef8d1 */
[----:B-1----:R-:W-:Y:S02]  /*158e0*/  FMNMX.FTZ R3, R17, R4, !PT ;  /* 0x0000000411037209 */ /* 0x002fe40007810000 */
[----:B------:R-:W-:Y:S02]  /*158f0*/  LOP3.LUT R33, R33, R34, RZ, 0x3c, !PT ;  /* 0x0000002221217212 */ /* 0x000fe400078e3cff */
[----:B------:R-:W-:Y:S01]  /*15900*/  FSETP.NEU.FTZ.AND P0, PT, R3, -INF , PT ;  /* 0xff8000000300780b */ /* 0x000fe20003f1d000 */
[----:B------:R-:W-:Y:S01]  /*15910*/  FMUL.FTZ R62, R135, R3 ;  /* 0x00000003873e7220 */ /* 0x000fe20000410000 */
[----:B------:R-:W-:-:S04]  /*15920*/  LOP3.LUT R2, R33, 0x200, R32, 0xf8, !PT ;  /* 0x0000020021027812 */ /* 0x000fc800078ef820 */
[----:B------:R-:W-:Y:S02]  /*15930*/  FSEL R62, R62, RZ, P0 ;  /* 0x000000ff3e3e7208 */ /* 0x000fe40000000000 */
[----:B------:R-:W-:Y:S01]  /*15940*/  ISETP.NE.AND P0, PT, R35, RZ, PT ;  /* 0x000000ff2300720c */ /* 0x000fe20003f05270 */
[----:B------:R-:W-:Y:S01]  /*15950*/  FFMA.FTZ R57, R67, R135, -R66 ;  /* 0x0000008743397223 */ /* 0x000fe20000010842 */
[----:B------:R-:W-:-:S05]  /*15960*/  LEA R67, R2, UR6, 0x1 ;  /* 0x0000000602437c11 */ /* 0x000fca000f8e08ff */
        /* <DEDUP_REMOVED lines=9> */
[-C--:B------:R-:W-:Y:S01]  /*15a00*/  FFMA.FTZ R54, R47, R135.reuse, -R62 ;  /* 0x000000872f367223 */ /* 0x080fe2000001083e */
        /* <DEDUP_REMOVED lines=14> */
[----:B------:R-:W5:Y:S01]  /*15af0*/  LDSM.16.MT88.4 R8, [R67+0xc800] ;  /* 0x00c800004308783b */ /* 0x000f620000004200 */
[-C--:B------:R-:W-:Y:S01]  /*15b00*/  FFMA.FTZ R52, R19, R135.reuse, -R66 ;  /* 0x0000008713347223 */ /* 0x080fe20000010842 */
[-CC-:B------:R-:W-:Y:S01]  /*15b10*/  FFMA.FTZ R51, R15, R135.reuse, -R62.reuse ;  /* 0x000000870f337223 */ /* 0x180fe2000001083e */
[-C--:B------:R-:W-:Y:S01]  /*15b20*/  FFMA.FTZ R50, R13, R135.reuse, -R62 ;  /* 0x000000870d327223 */ /* 0x080fe2000001083e */
[-CC-:B------:R-:W-:Y:S01]  /*15b30*/  FFMA.FTZ R44, R31, R135.reuse, -R66.reuse ;  /* 0x000000871f2c7223 */ /* 0x180fe20000010842 */
[-CC-:B------:R-:W-:Y:S01]  /*15b40*/  FFMA.FTZ R40, R29, R135.reuse, -R66.reuse ;  /* 0x000000871d287223 */ /* 0x180fe20000010842 */
[----:B------:R-:W-:Y:S01]  /*15b50*/  LDSM.16.MT88.4 R140, [R67+0x10800] ;  /* 0x01080000438c783b */ /* 0x000fe20000004200 */
[----:B------:R-:W-:Y:S08]  /*15b60*/  MUFU.EX2 R57, R57 ;  /* 0x0000003900397308 */ /* 0x000ff00000000800 */
[----:B------:R-:W2:Y:S08]  /*15b70*/  MUFU.EX2 R56, R56 ;  /* 0x0000003800387308 */ /* 0x000eb00000000800 */
[----:B------:R-:W-:Y:S08]  /*15b80*/  MUFU.EX2 R59, R59 ;  /* 0x0000003b003b7308 */ /* 0x000ff00000000800 */
[----:B------:R-:W3:Y:S08]  /*15b90*/  MUFU.EX2 R58, R58 ;  /* 0x0000003a003a7308 */ /* 0x000ef00000000800 */
[----:B------:R-:W-:Y:S08]  /*15ba0*/  MUFU.EX2 R55, R55 ;  /* 0x0000003700377308 */ /* 0x000ff00000000800 */
[----:B------:R-:W4:Y:S01]  /*15bb0*/  MUFU.EX2 R54, R54 ;  /* 0x0000003600367308 */ /* 0x000f220000000800 */
[----:B------:R-:W-:Y:S01]  /*15bc0*/  FFMA.FTZ R53, R23, R135, -R66 ;  /* 0x0000008717357223 */ /* 0x000fe20000010842 */
[----:B-1----:R-:W-:Y:S01]  /*15bd0*/  F2FP.F16.F32.PACK_AB R68, R60, R65 ;  /* 0x000000413c44723e */ /* 0x002fe200000000ff */
[----:B------:R-:W1:Y:S01]  /*15be0*/  LDSM.16.MT88.4 R16, [R64+0xc800] ;  /* 0x00c800004010783b */ /* 0x000e620000004200 */
[----:B--2---:R-:W-:-:S02]  /*15bf0*/  F2FP.F16.F32.PACK_AB R70, R56, R57 ;  /* 0x000000393846723e */ /* 0x004fc400000000ff */
[----:B---3--:R-:W-:Y:S01]  /*15c00*/  F2FP.F16.F32.PACK_AB R69, R58, R59 ;  /* 0x0000003b3a45723e */ /* 0x008fe200000000ff */
[----:B------:R-:W2:Y:S01]  /*15c10*/  LDSM.16.MT88.4 R20, [R64+0x10800] ;  /* 0x010800004014783b */ /* 0x000ea20000004200 */
[----:B------:R-:W-:Y:S03]  /*15c20*/  MUFU.EX2 R53, R53 ;  /* 0x0000003500357308 */ /* 0x000fe60000000800 */
[----:B------:R-:W3:Y:S04]  /*15c30*/  LDSM.16.MT88.4 R12, [R41+0x800] ;  /* 0x00080000290c783b */ /* 0x000ee80000004200 */
[----:B------:R-:W-:Y:S01]  /*15c40*/  LDSM.16.MT88.4 R28, [R41+0x4800] ;  /* 0x00480000291c783b */ /* 0x000fe20000004200 */
[----:B----4-:R-:W-:Y:S01]  /*15c50*/  F2FP.F16.F32.PACK_AB R71, R54, R55 ;  /* 0x000000373647723e */ /* 0x010fe200000000ff */
        /* <DEDUP_REMOVED lines=35> */
[----:B------:R-:W-:Y:S07]  /*15e90*/  LDSM.16.MT88.4 R20, [R67+0xd000] ;  /* 0x00d000004314783b */ /* 0x000fee0000004200 */
[C---:B---3--:R-:W-:Y:S08]  /*15ea0*/  HMMA.16816.F32 R112, R4.reuse, R12, R112 ;  /* 0x0000000c0470723c */ /* 0x048ff00000001870 */
[C---:B------:R-:W-:Y:S01]  /*15eb0*/  HMMA.16816.F32 R108, R4.reuse, R14, R108 ;  /* 0x0000000e046c723c */ /* 0x040fe2000000186c */
[----:B------:R-:W3:Y:S02]  /*15ec0*/  LDSM.16.MT88.4 R12, [R64+0x11000] ;  /* 0x01100000400c783b */ /* 0x000ee40000004200 */
[-CC-:B------:R-:W-:Y:S01]  /*15ed0*/  FFMA.FTZ R45, R39, R135.reuse, -R66.reuse ;  /* 0x00000087272d7223 */ /* 0x180fe20000010842 */
[-C--:B------:R-:W-:Y:S01]  /*15ee0*/  FFMA.FTZ R39, R25, R135.reuse, -R66 ;  /* 0x0000008719277223 */ /* 0x080fe20000010842 */
[-CC-:B------:R-:W-:Y:S01]  /*15ef0*/  FFMA.FTZ R43, R251, R135.reuse, -R62.reuse ;  /* 0x00000087fb2b7223 */ /* 0x180fe2000001083e */
[-CC-:B------:R-:W-:Y:S01]  /*15f00*/  FFMA.FTZ R42, R27, R135.reuse, -R62.reuse ;  /* 0x000000871b2a7223 */ /* 0x180fe2000001083e */
[-CC-:B------:R-:W-:Y:S01]  /*15f10*/  FFMA.FTZ R38, R249, R135.reuse, -R62.reuse ;  /* 0x00000087f9267223 */ /* 0x180fe2000001083e */
[----:B------:R-:W-:Y:S01]  /*15f20*/  FFMA.FTZ R37, R37, R135, -R62 ;  /* 0x0000008725257223 */ /* 0x000fe2000001083e */
[C---:B-1----:R-:W-:Y:S08]  /*15f30*/  HMMA.16816.F32 R72, R4.reuse, R8, R72 ;  /* 0x000000080448723c */ /* 0x042ff00000001848 */
        /* <DEDUP_REMOVED lines=46> */
[----:B------:R-:W-:Y:S08]  /*16220*/  MUFU.EX2 R143, R143 ;  /* 0x0000008f008f7308 */ /* 0x000ff00000000800 */
[----:B------:R-:W-:Y:S08]  /*16230*/  MUFU.EX2 R142, R142 ;  /* 0x0000008e008e7308 */ /* 0x000ff00000000800 */
[----:B------:R-:W1:Y:S08]  /*16240*/  MUFU.EX2 R159, R159 ;  /* 0x0000009f009f7308 */ /* 0x000e700000000800 */
[----:B------:R-:W-:Y:S08]  /*16250*/  MUFU.EX2 R144, R144 ;  /* 0x0000009000907308 */ /* 0x000ff00000000800 */
[----:B------:R-:W5:Y:S01]  /*16260*/  MUFU.EX2 R161, R161 ;  /* 0x000000a100a17308 */ /* 0x000f620000000800 */
[C---:B------:R-:W-:Y:S08]  /*16270*/  HMMA.16816.F32 R120, R4.reuse, R24, R120 ;  /* 0x000000180478723c */ /* 0x040ff00000001878 */
[C---:B------:R-:W-:Y:S01]  /*16280*/  HMMA.16816.F32 R116, R4.reuse, R26, R116 ;  /* 0x0000001a0474723c */ /* 0x040fe20000001874 */
[----:B------:R-:W-:Y:S07]  /*16290*/  LDSM.16.MT88.4 R24, [R64+0x11800] ;  /* 0x011800004018783b */ /* 0x000fee0000004200 */
[C---:B---3--:R-:W-:Y:S08]  /*162a0*/  HMMA.16816.F32 R96, R4.reuse, R12, R96 ;  /* 0x0000000c0460723c */ /* 0x048ff00000001860 */
[C---:B------:R-:W-:Y:S01]  /*162b0*/  HMMA.16816.F32 R92, R4.reuse, R14, R92 ;  /* 0x0000000e045c723c */ /* 0x040fe2000000185c */
[----:B------:R-:W3:Y:S07]  /*162c0*/  LDSM.16.MT88.4 R12, [R41+0x1800] ;  /* 0x00180000290c783b */ /* 0x000eee0000004200 */
        /* <DEDUP_REMOVED lines=8> */
[C---:B----4-:R-:W-:Y:S08]  /*16350*/  HMMA.16816.F32 R72, R4.reuse, R20, R72 ;  /* 0x000000140448723c */ /* 0x050ff00000001848 */
[----:B------:R-:W-:Y:S03]  /*16360*/  HMMA.16816.F32 R68, R4, R22, R68 ;  /* 0x000000160444723c */ /* 0x000fe60000001844 */
[----:B--2---:R-:W-:Y:S01]  /*16370*/  F2FP.F16.F32.PACK_AB R4, R141, R36 ;  /* 0x000000248d04723e */ /* 0x004fe200000000ff */
[----:B------:R-:W-:Y:S01]  /*16380*/  LDSM.16.MT88.4 R20, [R35+0x1800] ;  /* 0x001800002314783b */ /* 0x000fe20000004200 */
[----:B-1----:R-:W-:-:S02]  /*16390*/  F2FP.F16.F32.PACK_AB R5, R159, R142 ;  /* 0x0000008e9f05723e */ /* 0x002fc400000000ff */
[----:B------:R-:W-:Y:S01]  /*163a0*/  F2FP.F16.F32.PACK_AB R6, R143, R140 ;  /* 0x0000008c8f06723e */ /* 0x000fe200000000ff */
[-CC-:B------:R-:W-:Y:S01]  /*163b0*/  FFMA.FTZ R152, R203, R135.reuse, -R62.reuse ;  /* 0x00000087cb987223 */ /* 0x180fe2000001083e */
[----:B-----5:R-:W-:Y:S01]  /*163c0*/  F2FP.F16.F32.PACK_AB R7, R161, R144 ;  /* 0x00000090a107723e */ /* 0x020fe200000000ff */
[----:B------:R-:W-:Y:S01]  /*163d0*/  FFMA.FTZ R193, R193, R135, -R62 ;  /* 0x00000087c1c17223 */ /* 0x000fe2000001083e */
[----:B------:R-:W-:Y:S05]  /*163e0*/  LDSM.16.MT88.4 R28, [R64+0xe000] ;  /* 0x00e00000401c783b */ /* 0x000fea0000004200 */
        /* <DEDUP_REMOVED lines=11> */
[----:B------:R-:W1:Y:S01]  /*164a0*/  LDSM.16.MT88.4 R8, [R41+0x2000] ;  /* 0x002000002908783b */ /* 0x000e620000004200 */
[----:B------:R-:W-:Y:S06]  /*164b0*/  MUFU.EX2 R146, R146 ;  /* 0x0000009200927308 */ /* 0x000fec0000000800 */
[C---:B--2---:R-:W-:Y:S02]  /*164c0*/  HMMA.16816.F32 R96, R4.reuse, R16, R96 ;  /* 0x000000100460723c */ /* 0x044fe40000001860 */
[----:B------:R-:W2:Y:S06]  /*164d0*/  MUFU.EX2 R179, R179 ;  /* 0x000000b300b37308 */ /* 0x000eac0000000800 */
[C---:B------:R-:W-:Y:S01]  /*164e0*/  HMMA.16816.F32 R92, R4.reuse, R18, R92 ;  /* 0x00000012045c723c */ /* 0x040fe2000000185c */
[----:B------:R-:W4:Y:S01]  /*164f0*/  LDSM.16.MT88.4 R16, [R35+0x2000] ;  /* 0x002000002310783b */ /* 0x000f220000004200 */
[----:B------:R-:W-:Y:S08]  /*16500*/  MUFU.EX2 R148, R148 ;  /* 0x0000009400947308 */ /* 0x000ff00000000800 */
[----:B------:R-:W-:Y:S08]  /*16510*/  MUFU.EX2 R181, R181 ;  /* 0x000000b500b57308 */ /* 0x000ff00000000800 */
[----:B------:R-:W-:Y:S08]  /*16520*/  MUFU.EX2 R150, R150 ;  /* 0x0000009600967308 */ /* 0x000ff00000000800 */
[----:B------:R-:W5:Y:S08]  /*16530*/  MUFU.EX2 R189, R189 ;  /* 0x000000bd00bd7308 */ /* 0x000f700000000800 */
[----:B------:R-:W-:Y:S08]  /*16540*/  MUFU.EX2 R152, R152 ;  /* 0x0000009800987308 */ /* 0x000ff00000000800 */
[----:B------:R-:W1:Y:S01]  /*16550*/  MUFU.EX2 R193, R193 ;  /* 0x000000c100c17308 */ /* 0x000e620000000800 */
[C---:B------:R-:W-:Y:S08]  /*16560*/  HMMA.16816.F32 R88, R4.reuse, R24, R88 ;  /* 0x000000180458723c */ /* 0x040ff00000001858 */
[C---:B------:R-:W-:Y:S01]  /*16570*/  HMMA.16816.F32 R84, R4.reuse, R26, R84 ;  /* 0x0000001a0454723c */ /* 0x040fe20000001854 */
[----:B------:R-:W-:Y:S07]  /*16580*/  LDSM.16.MT88.4 R24, [R64+0x12000] ;  /* 0x012000004018783b */ /* 0x000fee0000004200 */
[C---:B------:R-:W-:Y:S08]  /*16590*/  HMMA.16816.F32 R104, R4.reuse, R20, R104 ;  /* 0x000000140468723c */ /* 0x040ff00000001868 */
[C---:B------:R-:W-:Y:S01]  /*165a0*/  HMMA.16816.F32 R100, R4.reuse, R22, R100 ;  /* 0x000000160464723c */ /* 0x040fe20000001864 */
[----:B------:R-:W4:Y:S07]  /*165b0*/  LDSM.16.MT88.4 R20, [R67+0xe000] ;  /* 0x00e000004314783b */ /* 0x000f2e0000004200 */
[C---:B---3--:R-:W-:Y:S08]  /*165c0*/  HMMA.16816.F32 R72, R4.reuse, R12, R72 ;  /* 0x0000000c0448723c */ /* 0x048ff00000001848 */
[----:B------:R-:W-:Y:S03]  /*165d0*/  HMMA.16816.F32 R68, R4, R14, R68 ;  /* 0x0000000e0444723c */ /* 0x000fe60000001844 */
[----:B--2---:R-:W-:Y:S01]  /*165e0*/  F2FP.F16.F32.PACK_AB R4, R179, R146 ;  /* 0x00000092b304723e */ /* 0x004fe200000000ff */
[----:B------:R-:W2:Y:S01]  /*165f0*/  LDSM.16.MT88.4 R12, [R67+0x12000] ;  /* 0x01200000430c783b */ /* 0x000ea20000004200 */
[----:B-----5:R-:W-:-:S02]  /*16600*/  F2FP.F16.F32.PACK_AB R5, R189, R150 ;  /* 0x00000096bd05723e */ /* 0x020fc400000000ff */
[----:B------:R-:W-:Y:S02]  /*16610*/  F2FP.F16.F32.PACK_AB R6, R181, R148 ;  /* 0x00000094b506723e */ /* 0x000fe400000000ff */
[----:B-1----:R-:W-:-:S07]  /*16620*/  F2FP.F16.F32.PACK_AB R7, R193, R152 ;  /* 0x00000098c107723e */ /* 0x002fce00000000ff */
[C---:B------:R-:W-:Y:S08]  /*16630*/  HMMA.16816.F32 R112, R4.reuse, R8, R112 ;  /* 0x000000080470723c */ /* 0x040ff00000001870 */
[C---:B------:R-:W-:Y:S01]  /*16640*/  HMMA.16816.F32 R108, R4.reuse, R10, R108 ;  /* 0x0000000a046c723c */ /* 0x040fe2000000186c */
[----:B------:R-:W1:Y:S07]  /*16650*/  LDSM.16.MT88.4 R8, [R41+0x6000] ;  /* 0x006000002908783b */ /* 0x000e6e0000004200 */
[C---:B----4-:R-:W-:Y:S08]  /*16660*/  HMMA.16816.F32 R104, R4.reuse, R16, R104 ;  /* 0x000000100468723c */ /* 0x050ff00000001868 */
[C---:B------:R-:W-:Y:S01]  /*16670*/  HMMA.16816.F32 R100, R4.reuse, R18, R100 ;  /* 0x000000120464723c */ /* 0x040fe20000001864 */
[----:B------:R-:W3:Y:S07]  /*16680*/  LDSM.16.MT88.4 R16, [R35+0x6000] ;  /* 0x006000002310783b */ /* 0x000eee0000004200 */
[C---:B------:R-:W-:Y:S08]  /*16690*/  HMMA.16816.F32 R128, R4.reuse, R20, R128 ;  /* 0x000000140480723c */ /* 0x040ff00000001880 */
[C---:B------:R-:W-:Y:S01]  /*166a0*/  HMMA.16816.F32 R124, R4.reuse, R22, R124 ;  /* 0x00000016047c723c */ /* 0x040fe2000000187c */
[----:B------:R-:W-:Y:S07]  /*166b0*/  LDSM.16.MT88.4 R20, [R67+0xe800] ;  /* 0x00e800004314783b */ /* 0x000fee0000004200 */
[C---:B--2---:R-:W-:Y:S08]  /*166c0*/  HMMA.16816.F32 R96, R4.reuse, R12, R96 ;  /* 0x0000000c0460723c */ /* 0x044ff00000001860 */
[----:B------:R-:W-:Y:S01]  /*166d0*/  HMMA.16816.F32 R92, R4, R14, R92 ;  /* 0x0000000e045c723c */ /* 0x000fe2000000185c */
[----:B------:R-:W2:Y:S02]  /*166e0*/  LDSM.16.MT88.4 R12, [R64+0x12800] ;  /* 0x01280000400c783b */ /* 0x000ea40000004200 */
        /* <DEDUP_REMOVED lines=23> */
[----:B------:R-:W2:Y:S01]  /*16860*/  MUFU.EX2 R183, R183 ;  /* 0x000000b700b77308 */ /* 0x000ea20000000800 */
[C---:B---3--:R-:W-:Y:S08]  /*16870*/  HMMA.16816.F32 R72, R4.reuse, R16, R72 ;  /* 0x000000100448723c */ /* 0x048ff00000001848 */
[----:B------:R-:W-:Y:S01]  /*16880*/  HMMA.16816.F32 R68, R4, R18, R68 ;  /* 0x000000120444723c */ /* 0x000fe20000001844 */
[----:B------:R-:W3:Y:S02]  /*16890*/  LDSM.16.MT88.4 R16, [R35+0x2800] ;  /* 0x002800002310783b */ /* 0x000ee40000004200 */
[----:B----4-:R-:W-:-:S02]  /*168a0*/  F2FP.F16.F32.PACK_AB R4, R29, R28 ;  /* 0x0000001c1d04723e */ /* 0x010fc400000000ff */
[----:B-----5:R-:W-:Y:S02]  /*168b0*/  F2FP.F16.F32.PACK_AB R5, R187, R154 ;  /* 0x0000009abb05723e */ /* 0x020fe400000000ff */
[----:B------:R-:W-:Y:S02]  /*168c0*/  F2FP.F16.F32.PACK_AB R6, R31, R30 ;  /* 0x0000001e1f06723e */ /* 0x000fe400000000ff */
[----:B--2---:R-:W-:-:S07]  /*168d0*/  F2FP.F16.F32.PACK_AB R7, R183, R156 ;  /* 0x0000009cb707723e */ /* 0x004fce00000000ff */
[C---:B------:R-:W-:Y:S08]  /*168e0*/  HMMA.16816.F32 R88, R4.reuse, R12, R88 ;  /* 0x0000000c0458723c */ /* 0x040ff00000001858 */
        /* <DEDUP_REMOVED lines=19> */
[C---:B--2---:R-:W-:Y:S01]  /*16a20*/  HMMA.16816.F32 R96, R4.reuse, R12, R96 ;  /* 0x0000000c0460723c */ /* 0x044fe20000001860 */
[----:B------:R-:W-:Y:S07]  /*16a30*/  MUFU.EX2 R158, R158 ;  /* 0x0000009e009e7308 */ /* 0x000fee0000000800 */
[C---:B------:R-:W-:Y:S01]  /*16a40*/  HMMA.16816.F32 R92, R4.reuse, R14, R92 ;  /* 0x0000000e045c723c */ /* 0x040fe2000000185c */
[----:B------:R-:W2:Y:S01]  /*16a50*/  LDSM.16.MT88.4 R12, [R67+0xf000] ;  /* 0x00f00000430c783b */ /* 0x000ea20000004200 */
[----:B------:R-:W5:Y:S06]  /*16a60*/  MUFU.EX2 R175, R175 ;  /* 0x000000af00af7308 */ /* 0x000f6c0000000800 */
[C---:B----4-:R-:W-:Y:S02]  /*16a70*/  HMMA.16816.F32 R80, R4.reuse, R20, R80 ;  /* 0x000000140450723c */ /* 0x050fe40000001850 */
[----:B------:R-:W-:Y:S06]  /*16a80*/  MUFU.EX2 R160, R160 ;  /* 0x000000a000a07308 */ /* 0x000fec0000000800 */
[C---:B------:R-:W-:Y:S01]  /*16a90*/  HMMA.16816.F32 R76, R4.reuse, R22, R76 ;  /* 0x00000016044c723c */ /* 0x040fe2000000184c */
[----:B------:R-:W4:Y:S01]  /*16aa0*/  LDSM.16.MT88.4 R20, [R41+0x3000] ;  /* 0x003000002914783b */ /* 0x000f220000004200 */
[----:B------:R-:W-:Y:S08]  /*16ab0*/  MUFU.EX2 R171, R171 ;  /* 0x000000ab00ab7308 */ /* 0x000ff00000000800 */
[----:B------:R-:W-:Y:S01]  /*16ac0*/  MUFU.EX2 R162, R162 ;  /* 0x000000a200a27308 */ /* 0x000fe20000000800 */
[C---:B-1----:R-:W-:Y:S07]  /*16ad0*/  HMMA.16816.F32 R72, R4.reuse, R8, R72 ;  /* 0x000000080448723c */ /* 0x042fee0000001848 */
[----:B------:R-:W1:Y:S01]  /*16ae0*/  MUFU.EX2 R167, R167 ;  /* 0x000000a700a77308 */ /* 0x000e620000000800 */
[C---:B------:R-:W-:Y:S01]  /*16af0*/  HMMA.16816.F32 R68, R4.reuse, R10, R68 ;  /* 0x0000000a0444723c */ /* 0x040fe20000001844 */
[----:B------:R-:W4:Y:S06]  /*16b00*/  LDSM.16.MT88.4 R8, [R35+0x3000] ;  /* 0x003000002308783b */ /* 0x000f2c0000004200 */
[----:B------:R-:W-:Y:S08]  /*16b10*/  MUFU.EX2 R164, R164 ;  /* 0x000000a400a47308 */ /* 0x000ff00000000800 */
[----:B------:R-:W3:Y:S01]  /*16b20*/  MUFU.EX2 R163, R163 ;  /* 0x000000a300a37308 */ /* 0x000ee20000000800 */
[C---:B------:R-:W-:Y:S08]  /*16b30*/  HMMA.16816.F32 R120, R4.reuse, R24, R120 ;  /* 0x000000180478723c */ /* 0x040ff00000001878 */
[----:B------:R-:W-:Y:S01]  /*16b40*/  HMMA.16816.F32 R116, R4, R26, R116 ;  /* 0x0000001a0474723c */ /* 0x000fe20000001874 */
[----:B------:R-:W4:Y:S02]  /*16b50*/  LDSM.16.MT88.4 R24, [R64+0xf000] ;  /* 0x00f000004018783b */ /* 0x000f240000004200 */
[----:B-----5:R-:W-:-:S02]  /*16b60*/  F2FP.F16.F32.PACK_AB R4, R175, R158 ;  /* 0x0000009eaf04723e */ /* 0x020fc400000000ff */
[----:B-1----:R-:W-:Y:S02]  /*16b70*/  F2FP.F16.F32.PACK_AB R5, R167, R162 ;  /* 0x000000a2a705723e */ /* 0x002fe400000000ff */
[----:B------:R-:W-:Y:S02]  /*16b80*/  F2FP.F16.F32.PACK_AB R6, R171, R160 ;  /* 0x000000a0ab06723e */ /* 0x000fe400000000ff */
[----:B---3--:R-:W-:-:S07]  /*16b90*/  F2FP.F16.F32.PACK_AB R7, R163, R164 ;  /* 0x000000a4a307723e */ /* 0x008fce00000000ff */
[C---:B------:R-:W-:Y:S08]  /*16ba0*/  HMMA.16816.F32 R88, R4.reuse, R16, R88 ;  /* 0x000000100458723c */ /* 0x040ff00000001858 */
        /* <DEDUP_REMOVED lines=21> */
[----:B------:R-:W-:Y:S01]  /*16d00*/  MUFU.EX2 R24, R24 ;  /* 0x0000001800187308 */ /* 0x000fe20000000800 */
[C---:B-1----:R-:W-:Y:S07]  /*16d10*/  HMMA.16816.F32 R96, R4.reuse, R16, R96 ;  /* 0x000000100460723c */ /* 0x042fee0000001860 */
[----:B------:R-:W1:Y:S01]  /*16d20*/  MUFU.EX2 R25, R25 ;  /* 0x0000001900197308 */ /* 0x000e620000000800 */
[----:B------:R-:W-:Y:S01]  /*16d30*/  HMMA.16816.F32 R92, R4, R18, R92 ;  /* 0x00000012045c723c */ /* 0x000fe2000000185c */
[----:B------:R-:W5:Y:S06]  /*16d40*/  LDSM.16.MT88.4 R16, [R64+0x13800] ;  /* 0x013800004010783b */ /* 0x000f6c0000004200 */
[----:B------:R-:W-:Y:S01]  /*16d50*/  MUFU.EX2 R26, R26 ;  /* 0x0000001a001a7308 */ /* 0x000fe20000000800 */
[----:B------:R-:W-:-:S07]  /*16d60*/  FADD.FTZ R60, R65, R60 ;  /* 0x0000003c413c7221 */ /* 0x000fce0000010000 */
[----:B------:R-:W-:Y:S01]  /*16d70*/  MUFU.EX2 R245, R245 ;  /* 0x000000f500f57308 */ /* 0x000fe20000000800 */
[----:B------:R-:W-:-:S07]  /*16d80*/  FADD.FTZ R58, R59, R58 ;  /* 0x0000003a3b3a7221 */ /* 0x000fce0000010000 */
[----:B------:R-:W-:Y:S08]  /*16d90*/  MUFU.EX2 R27, R27 ;  /* 0x0000001b001b7308 */ /* 0x000ff00000000800 */
[----:B------:R-:W4:Y:S08]  /*16da0*/  MUFU.EX2 R66, R66 ;  /* 0x0000004200427308 */ /* 0x000f300000000800 */
[----:B------:R-:W-:Y:S08]  /*16db0*/  MUFU.EX2 R145, R145 ;  /* 0x0000009100917308 */ /* 0x000ff00000000800 */
[----:B------:R-:W5:Y:S01]  /*16dc0*/  MUFU.EX2 R62, R62 ;  /* 0x0000003e003e7308 */ /* 0x000f620000000800 */
[----:B------:R-:W-:Y:S01]  /*16dd0*/  FADD.FTZ R57, R57, R60 ;  /* 0x0000003c39397221 */ /* 0x000fe20000010000 */
[----:B------:R-:W-:Y:S01]  /*16de0*/  FADD.FTZ R55, R55, R58 ;  /* 0x0000003a37377221 */ /* 0x000fe20000010000 */
[----:B--2---:R-:W-:Y:S03]  /*16df0*/  HMMA.16816.F32 R80, R4, R12, R80 ;  /* 0x0000000c0450723c */ /* 0x004fe60000001850 */
[----:B------:R-:W-:Y:S01]  /*16e00*/  FADD.FTZ R56, R56, R57 ;  /* 0x0000003938387221 */ /* 0x000fe20000010000 */
[----:B------:R-:W-:-:S04]  /*16e10*/  FADD.FTZ R54, R54, R55 ;  /* 0x0000003736367221 */ /* 0x000fc80000010000 */
[C---:B------:R-:W-:Y:S03]  /*16e20*/  HMMA.16816.F32 R76, R4.reuse, R14, R76 ;  /* 0x0000000e044c723c */ /* 0x040fe6000000184c */
[----:B------:R-:W-:Y:S01]  /*16e30*/  FADD.FTZ R53, R53, R56 ;  /* 0x0000003835357221 */ /* 0x000fe20000010000 */
[----:B------:R-:W-:Y:S01]  /*16e40*/  FADD.FTZ R51, R51, R54 ;  /* 0x0000003633337221 */ /* 0x000fe20000010000 */
[----:B------:R-:W-:Y:S03]  /*16e50*/  LDSM.16.MT88.4 R12, [R67+0xf800] ;  /* 0x00f80000430c783b */ /* 0x000fe60000004200 */
[----:B---3--:R-:W-:Y:S03]  /*16e60*/  HMMA.16816.F32 R72, R4, R20, R72 ;  /* 0x000000140448723c */ /* 0x008fe60000001848 */
[----:B------:R-:W-:-:S05]  /*16e70*/  FADD.FTZ R52, R52, R53 ;  /* 0x0000003534347221 */ /* 0x000fca0000010000 */
[----:B------:R-:W-:Y:S03]  /*16e80*/  HMMA.16816.F32 R68, R4, R22, R68 ;  /* 0x000000160444723c */ /* 0x000fe60000001844 */
[----:B-1----:R-:W-:Y:S02]  /*16e90*/  F2FP.F16.F32.PACK_AB R4, R25, R24 ;  /* 0x000000181904723e */ /* 0x002fe400000000ff */
[----:B----4-:R-:W-:Y:S02]  /*16ea0*/  F2FP.F16.F32.PACK_AB R5, R66, R27 ;  /* 0x0000001b4205723e */ /* 0x010fe400000000ff */
[----:B------:R-:W-:Y:S02]  /*16eb0*/  F2FP.F16.F32.PACK_AB R6, R245, R26 ;  /* 0x0000001af506723e */ /* 0x000fe400000000ff */
[----:B-----5:R-:W-:Y:S01]  /*16ec0*/  F2FP.F16.F32.PACK_AB R7, R62, R145 ;  /* 0x000000913e07723e */ /* 0x020fe200000000ff */
[----:B------:R-:W-:Y:S01]  /*16ed0*/  FADD.FTZ R50, R50, R51 ;  /* 0x0000003332327221 */ /* 0x000fe20000010000 */
[----:B------:R-:W-:-:S05]  /*16ee0*/  FADD.FTZ R49, R49, R52 ;  /* 0x0000003431317221 */ /* 0x000fca0000010000 */
[----:B------:R-:W-:Y:S03]  /*16ef0*/  HMMA.16816.F32 R120, R4, R8, R120 ;  /* 0x000000080478723c */ /* 0x000fe60000001878 */
[----:B------:R-:W-:-:S05]  /*16f00*/  FADD.FTZ R47, R47, R50 ;  /* 0x000000322f2f7221 */ /* 0x000fca0000010000 */
        /* <DEDUP_REMOVED lines=41> */
[C---:B--2---:R-:W-:Y:S08]  /*171a0*/  HMMA.16816.F32 R112, R4.reuse, R16, R112 ;  /* 0x000000100470723c */ /* 0x044ff00000001870 */
        /* <DEDUP_REMOVED lines=102> */
.L_x_7555:
        /* <DEDUP_REMOVED lines=8> */
.L_x_7556:
[----:B------:R-:W-:Y:S05]  /*17890*/  BSYNC.RECONVERGENT B0 ;  /* 0x0000000000007941 */ /* 0x000fea0003800200 */
.L_x_7554:
[C---:B------:R-:W-:Y:S01]  /*178a0*/  SHF.L.U32 R5, R136.reuse, 0x5, RZ ;  /* 0x0000000588057819 */ /* 0x040fe200000006ff */
[----:B------:R-:W-:Y:S01]  /*178b0*/  ULEA UR6, UR8, UR9, 0x18 ;  /* 0x0000000908067291 */ /* 0x000fe2000f8ec0ff */
[----:B------:R-:W-:Y:S02]  /*178c0*/  SHF.L.U64.HI R0, R136, 0x5, R137 ;  /* 0x0000000588007819 */ /* 0x000fe40000010289 */
[----:B------:R-:W-:Y:S02]  /*178d0*/  IADD3 R10, P1, PT, R5, R222, RZ ;  /* 0x000000de050a7210 */ /* 0x000fe40007f3e0ff */
[----:B------:R-:W-:Y:S02]  /*178e0*/  LOP3.LUT R9, R208, 0x1c0, RZ, 0xc0, !PT ;  /* 0x000001c0d0097812 */ /* 0x000fe400078ec0ff */
[----:B------:R-:W-:Y:S02]  /*178f0*/  SHF.L.U32 R7, R210, 0x5, RZ ;  /* 0x00000005d2077819 */ /* 0x000fe400000006ff */
[----:B------:R-:W-:-:S02]  /*17900*/  IADD3.X R11, PT, PT, R0, R223, RZ, P1, !PT ;  /* 0x000000df000b7210 */ /* 0x000fc40000ffe4ff */
[----:B------:R-:W-:Y:S02]  /*17910*/  LOP3.LUT R9, R9, 0x38, R210, 0xf8, !PT ;  /* 0x0000003809097812 */ /* 0x000fe400078ef8d2 */
[-C--:B------:R-:W-:Y:S02]  /*17920*/  IADD3 R6, P1, PT, R10, R5.reuse, RZ ;  /* 0x000000050a067210 */ /* 0x080fe40007f3e0ff */
[----:B------:R-:W-:Y:S02]  /*17930*/  LOP3.LUT R32, R32, 0x7c00, R7, 0xf8, !PT ;  /* 0x00007c0020207812 */ /* 0x000fe400078ef807 */
[----:B------:R-:W-:Y:S02]  /*17940*/  LOP3.LUT R9, R9, R34, RZ, 0x3c, !PT ;  /* 0x0000002209097212 */ /* 0x000fe400078e3cff */
[----:B------:R-:W-:Y:S02]  /*17950*/  IADD3.X R7, PT, PT, R11, R0, RZ, P1, !PT ;  /* 0x000000000b077210 */ /* 0x000fe40000ffe4ff */
        /* <DEDUP_REMOVED lines=11> */
[----:B------:R-:W-:-:S02]  /*17a10*/  LOP3.LUT R32, R32, R33, RZ, 0xfc, !PT ;  /* 0x0000002120207212 */ /* 0x000fc400078efcff */
        /* <DEDUP_REMOVED lines=25> */
[----:B------:R-:W-:Y:S04]  /*17bb0*/  LDSM.16.M88.4 R180, [R189] ;  /* 0x00000000bdb4783b */ /* 0x000fe80000000200 */
[----:B------:R-:W-:Y:S04]  /*17bc0*/  LDSM.16.M88.4 R56, [R0+0x4000] ;  /* 0x004000000038783b */ /* 0x000fe80000000200 */
[----:B------:R-:W4:Y:S04]  /*17bd0*/  LDSM.16.M88.4 R28, [R213+0x4800] ;  /* 0x00480000d51c783b */ /* 0x000f280000000200 */
[----:B------:R-:W2:Y:S04]  /*17be0*/  LDSM.16.M88.4 R20, [R213+0x5000] ;  /* 0x00500000d514783b */ /* 0x000ea80000000200 */
[----:B-1----:R-:W1:Y:S04]  /*17bf0*/  LDSM.16.M88.4 R12, [R213+0x5800] ;  /* 0x00580000d50c783b */ /* 0x002e680000000200 */
[----:B------:R-:W5:Y:S04]  /*17c00*/  LDSM.16.M88.4 R4, [R213+0x6000] ;  /* 0x00600000d504783b */ /* 0x000f680000000200 */
[----:B------:R-:W5:Y:S04]  /*17c10*/  LDSM.16.M88.4 R160, [R213+0x6800] ;  /* 0x00680000d5a0783b */ /* 0x000f680000000200 */
[----:B------:R-:W5:Y:S04]  /*17c20*/  LDSM.16.M88.4 R152, [R213+0x7000] ;  /* 0x00700000d598783b */ /* 0x000f680000000200 */
[----:B------:R-:W5:Y:S01]  /*17c30*/  LDSM.16.M88.4 R44, [R213+0x7800] ;  /* 0x00780000d52c783b */ /* 0x000f620000000200 */
[C---:B---3--:R-:W-:Y:S03]  /*17c40*/  HMMA.16816.F32 R40, R144.reuse, R36, RZ ;  /* 0x000000249028723c */ /* 0x048fe600000018ff */
[----:B------:R-:W3:Y:S04]  /*17c50*/  LD.E R62, desc[UR4][R132.64+0x18c] ;  /* 0x00018c04843e7980 */ /* 0x000ee8000c101900 */
[----:B------:R-:W5:Y:S01]  /*17c60*/  LDSM.16.M88.4 R52, [R0+0x4800] ;  /* 0x004800000034783b */ /* 0x000f620000000200 */
[----:B------:R-:W-:Y:S01]  /*17c70*/  HMMA.16816.F32 R36, R144, R38, RZ ;  /* 0x000000269024723c */ /* 0x000fe200000018ff */
[----:B------:R-:W-:-:S02]  /*17c80*/  LOP3.LUT P3, RZ, R210, 0x4, RZ, 0xc0, !PT ;  /* 0x00000004d2ff7812 */ /* 0x000fc4000786c0ff */
[----:B------:R-:W5:Y:S04]  /*17c90*/  LDSM.16.M88.4 R48, [R0+0x5000] ;  /* 0x005000000030783b */ /* 0x000f680000000200 */
[----:B------:R-:W-:Y:S01]  /*17ca0*/  LDSM.16.M88.4 R168, [R0+0x7800] ;  /* 0x0078000000a8783b */ /* 0x000fe20000000200 */
[----:B----4-:R-:W-:Y:S03]  /*17cb0*/  HMMA.16816.F32 R32, R144, R28, RZ ;  /* 0x0000001c9020723c */ /* 0x010fe600000018ff */
[----:B------:R-:W-:Y:S04]  /*17cc0*/  LDSM.16.M88.4 R184, [R0+0x6000] ;  /* 0x0060000000b8783b */ /* 0x000fe80000000200 */
[----:B------:R-:W-:Y:S01]  /*17cd0*/  LDSM.16.M88.4 R176, [R0+0x6800] ;  /* 0x0068000000b0783b */ /* 0x000fe20000000200 */
[----:B------:R-:W-:Y:S05]  /*17ce0*/  HMMA.16816.F32 R40, R180, R56, R40 ;  /* 0x00000038b428723c */ /* 0x000fea0000001828 */
[----:B------:R-:W-:Y:S01]  /*17cf0*/  SEL R56, R211, 0xffffffc0, !P3 ;  /* 0xffffffc0d3387807 */ /* 0x000fe20005800000 */
[----:B------:R-:W-:Y:S03]  /*17d00*/  LDSM.16.M88.4 R172, [R0+0x7000] ;  /* 0x0070000000ac783b */ /* 0x000fe60000000200 */
[----:B------:R-:W-:Y:S01]  /*17d10*/  IADD3 R191, PT, PT, R56, R193, RZ ;  /* 0x000000c138bf7210 */ /* 0x000fe20007ffe0ff */
[----:B------:R-:W0:Y:S01]  /*17d20*/  LDGDEPBAR ;  /* 0x00000000000079af */ /* 0x000e220000000000 */
[----:B------:R-:W-:Y:S01]  /*17d30*/  IADD3 R135, PT, PT, R213, R56, RZ ;  /* 0x00000038d5877210 */ /* 0x000fe20007ffe0ff */
[C---:B--2---:R-:W-:Y:S02]  /*17d40*/  HMMA.16816.F32 R24, R144.reuse, R20, RZ ;  /* 0x000000149018723c */ /* 0x044fe400000018ff */
[----:B------:R-:W-:Y:S04]  /*17d50*/  LDSM.16.M88.4 R140, [R191] ;  /* 0x00000000bf8c783b */ /* 0x000fe80000000200 */
[----:B------:R-:W-:Y:S02]  /*17d60*/  LDSM.16.M88.4 R64, [R135+0x4000] ;  /* 0x004000008740783b */ /* 0x000fe40000000200 */
[C---:B-1----:R-:W-:Y:S08]  /*17d70*/  HMMA.16816.F32 R16, R144.reuse, R12, RZ ;  /* 0x0000000c9010723c */ /* 0x042ff000000018ff */
        /* <DEDUP_REMOVED lines=112> */
[----:B------:R-:W1:Y:S07]  /*18480*/  LDSM.16.M88.4 R24, [R139+0x9000] ;  /* 0x009000008b18783b */ /* 0x000e6e0000000200 */
[----:B------:R-:W-:Y:S08]  /*18490*/  HMMA.16816.F32 R20, R64, R46, R20 ;  /* 0x0000002e4014723c */ /* 0x000ff00000001814 */
[C---:B----4-:R-:W-:Y:S08]  /*184a0*/  HMMA.16816.F32 R48, R56.reuse, R32, R48 ;  /* 0x000000203830723c */ /* 0x050ff00000001830 */
[----:B------:R-:W-:Y:S01]  /*184b0*/  HMMA.16816.F32 R28, R56, R34, R28 ;  /* 0x00000022381c723c */ /* 0x000fe2000000181c */
[----:B------:R-:W4:Y:S07]  /*184c0*/  LDSM.16.M88.4 R32, [R0+0x9800] ;  /* 0x009800000020783b */ /* 0x000f2e0000000200 */
[C---:B--2---:R-:W-:Y:S08]  /*184d0*/  HMMA.16816.F32 R168, R140.reuse, R16, R168 ;  /* 0x000000108ca8723c */ /* 0x044ff000000018a8 */
[----:B------:R-:W-:Y:S01]  /*184e0*/  HMMA.16816.F32 R20, R140, R18, R20 ;  /* 0x000000128c14723c */ /* 0x000fe20000001814 */
[----:B------:R-:W2:Y:S02]  /*184f0*/  LDSM.16.M88.4 R16, [R213+0xa800] ;  /* 0x00a80000d510783b */ /* 0x000ea40000000200 */
        /* <DEDUP_REMOVED lines=12> */
[C---:B---3--:R-:W-:Y:S07]  /*185c0*/  HMMA.16816.F32 R176, R172.reuse, R8, R176 ;  /* 0x00000008acb0723c */ /* 0x048fee00000018b0 */
[----:B------:R-:W3:Y:S01]  /*185d0*/  MUFU.TANH R183, R38 ;  /* 0x0000002600b77308 */ /* 0x000ee20000002400 */
[----:B------:R-:W-:Y:S01]  /*185e0*/  HMMA.16816.F32 R4, R172, R10, R4 ;  /* 0x0000000aac04723c */ /* 0x000fe20000001804 */
[----:B------:R-:W-:Y:S06]  /*185f0*/  LDSM.16.M88.4 R8, [R0+0xa000] ;  /* 0x00a000000008783b */ /* 0x000fec0000000200 */
[----:B------:R5:W1:Y:S02]  /*18600*/  MUFU.TANH R44, R39 ;  /* 0x00000027002c7308 */ /* 0x000a640000002400 */
[----:B-----5:R-:W5:Y:S01]  /*18610*/  LDSM.16.M88.4 R36, [R135+0x9800] ;  /* 0x009800008724783b */ /* 0x020f620000000200 */
        /* <DEDUP_REMOVED lines=15> */
[----:B------:R-:W4:Y:S03]  /*18710*/  MUFU.TANH R50, R28 ;  /* 0x0000001c00327308 */ /* 0x000f260000002400 */
[----:B-----5:R-:W-:Y:S05]  /*18720*/  HMMA.16816.F32 R12, R140, R38, R12 ;  /* 0x000000268c0c723c */ /* 0x020fea000000180c */
[----:B------:R-:W1:Y:S03]  /*18730*/  MUFU.TANH R187, R29 ;  /* 0x0000001d00bb7308 */ /* 0x000e660000002400 */
[----:B------:R-:W-:Y:S05]  /*18740*/  HMMA.16816.F32 R4, R64, R10, R4 ;  /* 0x0000000a4004723c */ /* 0x000fea0000001804 */
[----:B------:R-:W1:Y:S03]  /*18750*/  MUFU.TANH R47, R30 ;  /* 0x0000001e002f7308 */ /* 0x000e660000002400 */
[----:B------:R-:W-:Y:S05]  /*18760*/  HMMA.16816.F32 R52, R140, R36, R52 ;  /* 0x000000248c34723c */ /* 0x000fea0000001834 */
[----:B------:R5:W1:Y:S03]  /*18770*/  MUFU.TANH R51, R31 ;  /* 0x0000001f00337308 */ /* 0x000a660000002400 */
[----:B------:R-:W-:Y:S01]  /*18780*/  HMMA.16816.F32 R176, R64, R8, R176 ;  /* 0x0000000840b0723c */ /* 0x000fe200000018b0 */
[----:B------:R-:W3:Y:S04]  /*18790*/  LDSM.16.M88.4 R8, [R135+0xa800] ;  /* 0x00a800008708783b */ /* 0x000ee80000000200 */
[----:B-----5:R-:W5:Y:S01]  /*187a0*/  LDSM.16.M88.4 R28, [R213+0xb000] ;  /* 0x00b00000d51c783b */ /* 0x020f620000000200 */
        /* <DEDUP_REMOVED lines=15> */
[----:B----4-:R-:W2:Y:S04]  /*188a0*/  LDSM.16.M88.4 R20, [R213+0xb800] ;  /* 0x00b80000d514783b */ /* 0x010ea80000000200 */
[-C--:B------:R-:W-:Y:S01]  /*188b0*/  FMUL.FTZ R12, R12, R62.reuse ;  /* 0x0000003e0c0c7220 */ /* 0x080fe20000410000 */
[----:B------:R-:W-:-:S02]  /*188c0*/  FMUL.FTZ R13, R13, R62 ;  /* 0x0000003e0d0d7220 */ /* 0x000fc40000410000 */
[C---:B------:R-:W-:Y:S05]  /*188d0*/  HMMA.16816.F32 R4, R56.reuse, R34, R4 ;  /* 0x000000223804723c */ /* 0x040fea0000001804 */
[-C--:B------:R-:W-:Y:S01]  /*188e0*/  FMUL.FTZ R43, R53, R62.reuse ;  /* 0x0000003e352b7220 */ /* 0x080fe20000410000 */
[-C--:B------:R-:W-:Y:S01]  /*188f0*/  FMUL.FTZ R41, R54, R62.reuse ;  /* 0x0000003e36297220 */ /* 0x080fe20000410000 */
[----:B------:R-:W4:Y:S01]  /*18900*/  MUFU.TANH R53, R12 ;  /* 0x0000000c00357308 */ /* 0x000f220000002400 */
[----:B------:R-:W-:Y:S03]  /*18910*/  HMMA.16816.F32 R176, R56, R32, R176 ;  /* 0x0000002038b0723c */ /* 0x000fe600000018b0 */
[-C--:B------:R-:W-:Y:S01]  /*18920*/  FMUL.FTZ R32, R14, R62.reuse ;  /* 0x0000003e0e207220 */ /* 0x080fe20000410000 */
[----:B------:R-:W-:-:S03]  /*18930*/  FMUL.FTZ R33, R15, R62 ;  /* 0x0000003e0f217220 */ /* 0x000fc60000410000 */
[----:B------:R1:W1:Y:S01]  /*18940*/  MUFU.TANH R54, R13 ;  /* 0x0000000d00367308 */ /* 0x0002620000002400 */
[----:B---3--:R-:W-:Y:S08]  /*18950*/  HMMA.16816.F32 R164, R140, R8, R164 ;  /* 0x000000088ca4723c */ /* 0x008ff000000018a4 */
[C---:B-----5:R-:W-:Y:S01]  /*18960*/  HMMA.16816.F32 R156, R172.reuse, R28, R156 ;  /* 0x0000001cac9c723c */ /* 0x060fe2000000189c */
[----:B-1----:R-:W1:Y:S07]  /*18970*/  LDSM.16.M88.4 R12, [R0+0xb000] ;  /* 0x00b00000000c783b */ /* 0x002e6e0000000200 */
[----:B------:R-:W-:Y:S01]  /*18980*/  HMMA.16816.F32 R152, R172, R30, R152 ;  /* 0x0000001eac98723c */ /* 0x000fe20000001898 */
[----:B------:R-:W3:Y:S02]  /*18990*/  LDSM.16.M88.4 R28, [R0+0xb800] ;  /* 0x00b80000001c783b */ /* 0x000ee40000000200 */
[-C--:B------:R-:W-:Y:S01]  /*189a0*/  FMUL.FTZ R4, R4, R62.reuse ;  /* 0x0000003e04047220 */ /* 0x080fe20000410000 */
[-C--:B------:R-:W-:Y:S01]  /*189b0*/  FMUL.FTZ R5, R5, R62.reuse ;  /* 0x0000003e05057220 */ /* 0x080fe20000410000 */
[-C--:B------:R-:W-:Y:S01]  /*189c0*/  FMUL.FTZ R42, R55, R62.reuse ;  /* 0x0000003e372a7220 */ /* 0x080fe20000410000 */
[----:B------:R-:W-:-:S02]  /*189d0*/  FMUL.FTZ R55, R176, R62 ;  /* 0x0000003eb0377220 */ /* 0x000fc40000410000 */
[----:B------:R-:W1:Y:S01]  /*189e0*/  MUFU.TANH R176, R4 ;  /* 0x0000000400b07308 */ /* 0x000e620000002400 */
[----:B--2---:R-:W-:Y:S03]  /*189f0*/  HMMA.16816.F32 R148, R172, R20, R148 ;  /* 0x00000014ac94723c */ /* 0x004fe60000001894 */
[-C--:B------:R-:W-:Y:S01]  /*18a00*/  FMUL.FTZ R20, R6, R62.reuse ;  /* 0x0000003e06147220 */ /* 0x080fe20000410000 */
[----:B------:R-:W-:-:S04]  /*18a10*/  FMUL.FTZ R21, R7, R62 ;  /* 0x0000003e07157220 */ /* 0x000fc80000410000 */
        /* <DEDUP_REMOVED lines=10> */
[----:B------:R-:W4:Y:S07]  /*18ac0*/  LDSM.16.M88.4 R12, [R139+0xb800] ;  /* 0x00b800008b0c783b */ /* 0x000f2e0000000200 */
[C---:B---3--:R-:W-:Y:S03]  /*18ad0*/  HMMA.16816.F32 R148, R64.reuse, R28, R148 ;  /* 0x0000001c4094723c */ /* 0x048fe60000001894 */
[-C--:B------:R-:W-:Y:S01]  /*18ae0*/  FMUL.FTZ R37, R171, R62.reuse ;  /* 0x0000003eab257220 */ /* 0x080fe20000410000 */
[----:B------:R-:W-:Y:S01]  /*18af0*/  IADD3 R0, PT, PT, R138, -0x2, RZ ;  /* 0xfffffffe8a007810 */ /* 0x000fe20007ffe0ff */
        /* <DEDUP_REMOVED lines=8> */
[----:B------:R-:W-:Y:S01]  /*18b80*/  FMUL.FTZ R25, R164, R62 ;  /* 0x0000003ea4197220 */ /* 0x000fe20000410000 */
[----:B------:R-:W3:Y:S02]  /*18b90*/  MUFU.TANH R184, R184 ;  /* 0x000000b800b87308 */ /* 0x000ee40000002400 */
[----:B------:R-:W-:-:S04]  /*18ba0*/  DEPBAR.LE SB0, 0x0 ;  /* 0x000080000000791a */ /* 0x000fc80000000000 */
[C---:B-----5:R-:W-:Y:S08]  /*18bb0*/  HMMA.16816.F32 R156, R140.reuse, R16, R156 ;  /* 0x000000108c9c723c */ /* 0x060ff0000000189c */
[C---:B------:R-:W-:Y:S08]  /*18bc0*/  HMMA.16816.F32 R152, R140.reuse, R18, R152 ;  /* 0x000000128c98723c */ /* 0x040ff00000001898 */
[C---:B--2---:R-:W-:Y:S08]  /*18bd0*/  HMMA.16816.F32 R148, R140.reuse, R4, R148 ;  /* 0x000000048c94723c */ /* 0x044ff00000001894 */
[----:B------:R-:W-:Y:S08]  /*18be0*/  HMMA.16816.F32 R144, R140, R6, R144 ;  /* 0x000000068c90723c */ /* 0x000ff00000001890 */
[C---:B------:R-:W-:Y:S08]  /*18bf0*/  HMMA.16816.F32 R160, R56.reuse, R26, R160 ;  /* 0x0000001a38a0723c */ /* 0x040ff000000018a0 */
[C---:B-1----:R-:W-:Y:S08]  /*18c00*/  HMMA.16816.F32 R156, R56.reuse, R8, R156 ;  /* 0x00000008389c723c */ /* 0x042ff0000000189c */
[C---:B------:R-:W-:Y:S08]  /*18c10*/  HMMA.16816.F32 R152, R56.reuse, R10, R152 ;  /* 0x0000000a3898723c */ /* 0x040ff00000001898 */
[C---:B----4-:R-:W-:Y:S08]  /*18c20*/  HMMA.16816.F32 R148, R56.reuse, R12, R148 ;  /* 0x0000000c3894723c */ /* 0x050ff00000001894 */
        /* <DEDUP_REMOVED lines=140> */
.L_x_7560:
        /* <DEDUP_REMOVED lines=8> */
.L_x_7561:
[----:B------:R-:W-:Y:S05]  /*19570*/  BSYNC.RECONVERGENT B0 ;  /* 0x0000000000007941 */ /* 0x000fea0003800200 */
.L_x_7559:
        /* <DEDUP_REMOVED lines=36> */
.L_x_7558:
[----:B------:R-:W-:Y:S05]  /*197c0*/  BSYNC.RECONVERGENT B1 ;  /* 0x0000000000017941 */ /* 0x000fea0003800200 */
.L_x_7557:
[----:B--2---:R-:W2:Y:S01]  /*197d0*/  LD.E R146, desc[UR4][R132.64+0xdc] ;  /* 0x0000dc0484927980 */ /* 0x004ea2000c101900 */
        /* <DEDUP_REMOVED lines=10> */
[----:B------:R-:W-:Y:S01]  /*19880*/  ISETP.GE.AND P1, PT, R203, R236, PT ;  /* 0x000000eccb00720c */ /* 0x000fe20003f26270 */
[----:B------:R-:W-:Y:S01]  /*19890*/  VIADD R177, R31, 0xffffff11 ;  /* 0xffffff111fb17836 */ /* 0x000fe20000000000 */
[----:B------:R-:W-:Y:S02]  /*198a0*/  ISETP.GE.AND P6, PT, R205, R228, PT ;  /* 0x000000e4cd00720c */ /* 0x000fe40003fc6270 */
[----:B-1----:R-:W-:Y:S02]  /*198b0*/  FSEL R28, R185, -INF , P0 ;  /* 0xff800000b91c7808 */ /* 0x002fe40000000000 */
[----:B------:R-:W-:Y:S02]  /*198c0*/  ISETP.GE.AND P0, PT, R201, R236, PT ;  /* 0x000000ecc900720c */ /* 0x000fe40003f06270 */
[----:B------:R-:W-:Y:S01]  /*198d0*/  FSEL R23, R23, -INF , !P5 ;  /* 0xff80000017177808 */ /* 0x000fe20006800000 */
[----:B------:R-:W-:Y:S01]  /*198e0*/  VIADD R175, R31, 0xffffff18 ;  /* 0xffffff181faf7836 */ /* 0x000fe20000000000 */
[----:B------:R-:W-:-:S02]  /*198f0*/  ISETP.GE.AND P5, PT, R203, R228, PT ;  /* 0x000000e4cb00720c */ /* 0x000fc40003fa6270 */
[----:B------:R-:W-:Y:S02]  /*19900*/  FSEL R22, R182, -INF , P1 ;  /* 0xff800000b6167808 */ /* 0x000fe40000800000 */
[----:B------:R-:W-:Y:S02]  /*19910*/  FSEL R28, R28, -INF , !P6 ;  /* 0xff8000001c1c7808 */ /* 0x000fe40007000000 */
[----:B------:R-:W-:Y:S01]  /*19920*/  ISETP.GE.AND P1, PT, R199, R236, PT ;  /* 0x000000ecc700720c */ /* 0x000fe20003f26270 */
        /* <DEDUP_REMOVED lines=124> */
[----:B------:R-:W-:Y:S02]  /*1a0f0*/  FSEL R174, R29, -INF , !P5 ;  /* 0xff8000001dae7808 */ /* 0x000fe40006800000 */
[----:B------:R-:W-:Y:S02]  /*1a100*/  ISETP.GE.AND P5, PT, R63, R228, PT ;  /* 0x000000e43f00720c */ /* 0x000fe40003fa6270 */
[----:B------:R-:W-:Y:S02]  /*1a110*/  FSEL R66, R66, -INF , P1 ;  /* 0xff80000042427808 */ /* 0x000fe40000800000 */
[----:B------:R-:W-:Y:S02]  /*1a120*/  FSEL R172, R30, -INF , !P6 ;  /* 0xff8000001eac7808 */ /* 0x000fe40007000000 */
[----:B------:R-:W-:Y:S02]  /*1a130*/  ISETP.GE.AND P1, PT, R57, R236, PT ;  /* 0x000000ec3900720c */ /* 0x000fe40003f26270 */
        /* <DEDUP_REMOVED lines=12> */
[----:B------:R-:W-:-:S02]  /*1a200*/  ISETP.GE.AND P5, PT, R207, R234, PT ;  /* 0x000000eacf00720c */ /* 0x000fc40003fa6270 */
[----:B------:R-:W-:Y:S02]  /*1a210*/  FSEL R30, R180, -INF , P1 ;  /* 0xff800000b41e7808 */ /* 0x000fe40000800000 */
[----:B------:R-:W-:Y:S02]  /*1a220*/  FSEL R156, R142, -INF , !P6 ;  /* 0xff8000008e9c7808 */ /* 0x000fe40007000000 */
[-C--:B------:R-:W-:Y:S02]  /*1a230*/  ISETP.GE.AND P1, PT, R203, R235.reuse, PT ;  /* 0x000000ebcb00720c */ /* 0x080fe40003f26270 */
        /* <DEDUP_REMOVED lines=51> */
[----:B------:R-:W-:Y:S02]  /*1a570*/  FSEL R248, R41, -INF , !P5 ;  /* 0xff80000029f87808 */ /* 0x000fe40006800000 */
[----:B------:R-:W-:Y:S02]  /*1a580*/  FSEL R184, R42, -INF , !P6 ;  /* 0xff8000002ab87808 */ /* 0x000fe40007000000 */
[-C--:B------:R-:W-:Y:S02]  /*1a590*/  ISETP.GE.AND P5, PT, R191, R234.reuse, PT ;  /* 0x000000eabf00720c */ /* 0x080fe40003fa6270 */
        /* <DEDUP_REMOVED lines=13> */
[----:B------:R-:W-:Y:S02]  /*1a670*/  FMNMX3.FTZ R9, R134, R23, R28, !PT ;  /* 0x0000001786097276 */ /* 0x000fe4000781001c */
[----:B------:R-:W-:-:S02]  /*1a680*/  FSEL R216, R34, -INF , !P5 ;  /* 0xff80000022d87808 */ /* 0x000fc40006800000 */
[----:B------:R-:W-:Y:S02]  /*1a690*/  FSEL R214, R35, -INF , !P6 ;  /* 0xff80000023d67808 */ /* 0x000fe40007000000 */
[-C--:B------:R-:W-:Y:S02]  /*1a6a0*/  ISETP.GE.AND P5, PT, R151, R234.reuse, PT ;  /* 0x000000ea9700720c */ /* 0x080fe40003fa6270 */
[----:B------:R-:W-:Y:S02]  /*1a6b0*/  FSEL R20, R20, -INF , P1 ;  /* 0xff80000014147808 */ /* 0x000fe40000800000 */
[----:B------:R-:W-:Y:S02]  /*1a6c0*/  ISETP.GE.AND P6, PT, R149, R234, PT ;  /* 0x000000ea9500720c */ /* 0x000fe40003fc6270 */
[----:B------:R-:W-:Y:S02]  /*1a6d0*/  FSEL R21, R21, -INF , P0 ;  /* 0xff80000015157808 */ /* 0x000fe40000000000 */
[----:B------:R-:W-:-:S02]  /*1a6e0*/  ISETP.GE.AND P1, PT, R147, R235, PT ;  /* 0x000000eb9300720c */ /* 0x000fc40003f26270 */
[----:B------:R-:W-:Y:S02]  /*1a6f0*/  ISETP.GE.AND P0, PT, R145, R235, PT ;  /* 0x000000eb9100720c */ /* 0x000fe40003f06270 */
[----:B------:R-:W-:Y:S02]  /*1a700*/  FMNMX3.FTZ R9, R9, R22, R14, !PT ;  /* 0x0000001609097276 */ /* 0x000fe4000781000e */
[----:B------:R-:W-:Y:S02]  /*1a710*/  FSEL R206, R20, -INF , !P5 ;  /* 0xff80000014ce7808 */ /* 0x000fe40006800000 */
        /* <DEDUP_REMOVED lines=8> */
[----:B------:R-:W-:-:S02]  /*1a7a0*/  FSEL R192, R17, -INF , !P6 ;  /* 0xff80000011c07808 */ /* 0x000fc40007000000 */
[----:B------:R-:W-:Y:S02]  /*1a7b0*/  FMNMX3.FTZ R16, R9, R58, R56, !PT ;  /* 0x0000003a09107276 */ /* 0x000fe40007810038 */
[----:B------:R-:W-:Y:S02]  /*1a7c0*/  ISETP.GE.AND P6, PT, R141, R234, PT ;  /* 0x000000ea8d00720c */ /* 0x000fe40003fc6270 */
[----:B------:R-:W-:Y:S02]  /*1a7d0*/  FSEL R4, R4, -INF , P0 ;  /* 0xff80000004047808 */ /* 0x000fe40000000000 */
[----:B------:R-:W-:Y:S02]  /*1a7e0*/  FMNMX3.FTZ R9, R3, R30, R26, !PT ;  /* 0x0000001e03097276 */ /* 0x000fe4000781001a */
[----:B------:R-:W-:Y:S02]  /*1a7f0*/  FSEL R188, R4, -INF , !P6 ;  /* 0xff80000004bc7808 */ /* 0x000fe40007000000 */
[----:B------:R-:W-:-:S04]  /*1a800*/  FMNMX3.FTZ R4, R9, R24, R18, !PT ;  /* 0x0000001809047276 */ /* 0x000fc80007810012 */
[----:B------:R-:W-:Y:S02]  /*1a810*/  FMNMX3.FTZ R4, R4, R177, R175, !PT ;  /* 0x000000b104047276 */ /* 0x000fe400078100af */
[C---:B------:R-:W-:Y:S02]  /*1a820*/  ISETP.GE.AND P0, PT, R135.reuse, R235, PT ;  /* 0x000000eb8700720c */ /* 0x040fe40003f06270 */
[----:B------:R-:W-:Y:S02]  /*1a830*/  FMNMX3.FTZ R4, R4, R173, R171, !PT ;  /* 0x000000ad04047276 */ /* 0x000fe400078100ab */
[----:B------:R-:W-:Y:S02]  /*1a840*/  FMNMX3.FTZ R16, R16, R169, R167, !PT ;  /* 0x000000a910107276 */ /* 0x000fe400078100a7 */
[----:B------:R-:W-:Y:S02]  /*1a850*/  ISETP.GE.AND P6, PT, R135, R234, PT ;  /* 0x000000ea8700720c */ /* 0x000fe40003fc6270 */
[----:B------:R-:W-:-:S02]  /*1a860*/  FSEL R5, R5, -INF , P0 ;  /* 0xff80000005057808 */ /* 0x000fc40000000000 */
[----:B------:R-:W-:Y:S02]  /*1a870*/  FMNMX3.FTZ R4, R4, R163, R159, !PT ;  /* 0x000000a304047276 */ /* 0x000fe4000781009f */
[----:B------:R-:W-:Y:S02]  /*1a880*/  FMNMX3.FTZ R16, R16, R165, R161, !PT ;  /* 0x000000a510107276 */ /* 0x000fe400078100a1 */
[----:B------:R-:W-:Y:S02]  /*1a890*/  FSEL R168, R5, -INF , !P6 ;  /* 0xff80000005a87808 */ /* 0x000fe40007000000 */
[----:B------:R-:W-:Y:S02]  /*1a8a0*/  FMNMX3.FTZ R5, R4, R157, R180, !PT ;  /* 0x0000009d04057276 */ /* 0x000fe400078100b4 */
        /* <DEDUP_REMOVED lines=18> */
[----:B------:R-:W-:Y:S02]  /*1a9d0*/  ISETP.GE.AND P5, PT, R67, R234, PT ;  /* 0x000000ea4300720c */ /* 0x000fe40003fa6270 */
[----:B------:R-:W-:-:S02]  /*1a9e0*/  FMNMX3.FTZ R9, R9, R202, R200, !PT ;  /* 0x000000ca09097276 */ /* 0x000fc400078100c8 */
[----:B------:R-:W-:Y:S02]  /*1a9f0*/  FSEL R7, R7, -INF , P1 ;  /* 0xff80000007077808 */ /* 0x000fe40000800000 */
[----:B------:R-:W-:Y:S02]  /*1aa00*/  FMNMX3.FTZ R5, R5, R194, R192, !PT ;  /* 0x000000c205057276 */ /* 0x000fe400078100c0 */
[----:B------:R-:W-:Y:S02]  /*1aa10*/  ISETP.GE.AND P1, PT, R63, R235, PT ;  /* 0x000000eb3f00720c */ /* 0x000fe40003f26270 */
[----:B------:R-:W-:Y:S02]  /*1aa20*/  FSEL R6, R6, -INF , P0 ;  /* 0xff80000006067808 */ /* 0x000fe40000000000 */
[----:B------:R-:W-:Y:S02]  /*1aa30*/  ISETP.GE.AND P6, PT, R65, R234, PT ;  /* 0x000000ea4100720c */ /* 0x000fe40003fc6270 */
[----:B------:R-:W-:-:S02]  /*1aa40*/  FMNMX3.FTZ R9, R9, R198, R196, !PT ;  /* 0x000000c609097276 */ /* 0x000fc400078100c4 */
[----:B------:R-:W-:Y:S02]  /*1aa50*/  FSEL R166, R7, -INF , !P5 ;  /* 0xff80000007a67808 */ /* 0x000fe40006800000 */
[----:B------:R-:W-:Y:S02]  /*1aa60*/  ISETP.GE.AND P0, PT, R59, R235, PT ;  /* 0x000000eb3b00720c */ /* 0x000fe40003f06270 */
[----:B------:R-:W-:Y:S02]  /*1aa70*/  FMNMX3.FTZ R7, R5, R190, R188, !PT ;  /* 0x000000be05077276 */ /* 0x000fe400078100bc */
        /* <DEDUP_REMOVED lines=30> */
[----:B----4-:R-:W-:-:S06]  /*1ac60*/  ULEA UR6, UR6, UR9, 0x18 ;  /* 0x0000000906067291 */ /* 0x010fcc000f8ec0ff */
[----:B------:R-:W-:Y:S02]  /*1ac70*/  LEA R2, R2, UR6, 0x1 ;  /* 0x0000000602027c11 */ /* 0x000fe4000f8e08ff */
[----:B------:R-:W-:-:S03]  /*1ac80*/  SEL R151, R212, 0xffffffe0, !P4 ;  /* 0xffffffe0d4977807 */ /* 0x000fc60006000000 */
[----:B------:R-:W-:Y:S01]  /*1ac90*/  VIADD R16, R2, 0xc000 ;  /* 0x0000c00002107836 */ /* 0x000fe20000000000 */
[----:B------:R-:W-:Y:S01]  /*1aca0*/  LDSM.16.MT88.4 R44, [R2+0x10000] ;  /* 0x01000000022c783b */ /* 0x000fe20000004200 */
[----:B-1----:R-:W-:-:S04]  /*1acb0*/  FMNMX.FTZ R60, R5, R60, !PT ;  /* 0x0000003c053c7209 */ /* 0x002fc80007810000 */
[----:B------:R-:W-:Y:S01]  /*1acc0*/  FSETP.NEU.FTZ.AND P0, PT, R60, -INF , PT ;  /* 0xff8000003c00780b */ /* 0x000fe20003f1d000 */
[----:B------:R-:W-:-:S03]  /*1acd0*/  VIADD R153, R2, 0xc040 ;  /* 0x0000c04002997836 */ /* 0x000fc60000000000 */
[----:B------:R-:W-:Y:S01]  /*1ace0*/  FSEL R4, R60, RZ, P0 ;  /* 0x000000ff3c047208 */ /* 0x000fe20000000000 */
[----:B------:R-:W-:Y:S01]  /*1acf0*/  @P3 VIADD R153, R16, 0xffffffc0 ;  /* 0xffffffc010993836 */ /* 0x000fe20000000000 */
[----:B---3--:R-:W-:-:S03]  /*1ad00*/  FMNMX.FTZ R62, R7, R62, !PT ;  /* 0x0000003e073e7209 */ /* 0x008fc60007810000 */
[----:B------:R-:W-:Y:S01]  /*1ad10*/  FADD.FTZ R147, R3, -R4 ;  /* 0x8000000403937221 */ /* 0x000fe20000010000 */
[C---:B------:R-:W-:Y:S02]  /*1ad20*/  IMAD.IADD R3, R151.reuse, 0x1, R2 ;  /* 0x0000000197037824 */ /* 0x040fe400078e0202 */
[----:B------:R-:W-:Y:S01]  /*1ad30*/  IMAD.IADD R151, R151, 0x1, R153 ;  /* 0x0000000197977824 */ /* 0x000fe200078e0299 */
[----:B------:R-:W-:Y:S01]  /*1ad40*/  FSETP.NEU.FTZ.AND P1, PT, R62, -INF , PT ;  /* 0xff8000003e00780b */ /* 0x000fe20003f3d000 */
[C---:B--2---:R-:W-:Y:S01]  /*1ad50*/  FMUL.FTZ R145, R146.reuse, R62 ;  /* 0x0000003e92917220 */ /* 0x044fe20000410000 */
[C---:B------:R-:W-:Y:S01]  /*1ad60*/  FMUL.FTZ R139, R146.reuse, R60 ;  /* 0x0000003c928b7220 */ /* 0x040fe20000410000 */
[----:B------:R-:W-:Y:S01]  /*1ad70*/  FMUL.FTZ R147, R146, R147 ;  /* 0x0000009392937220 */ /* 0x000fe20000410000 */
[----:B------:R-:W1:Y:S01]  /*1ad80*/  LDSM.16.MT88.4 R36, [R151] ;  /* 0x000000009724783b */ /* 0x000e620000004200 */
[----:B------:R-:W-:Y:S02]  /*1ad90*/  FSEL R5, R62, RZ, P1 ;  /* 0x000000ff3e057208 */ /* 0x000fe40000800000 */
[----:B------:R-:W-:Y:S01]  /*1ada0*/  FSEL R145, R145, RZ, P1 ;  /* 0x000000ff91917208 */ /* 0x000fe20000800000 */
[----:B------:R-:W-:Y:S01]  /*1adb0*/  LDSM.16.MT88.4 R52, [R3+0x10000] ;  /* 0x010000000334783b */ /* 0x000fe20000004200 */
[----:B------:R-:W-:Y:S01]  /*1adc0*/  FSEL R139, R139, RZ, P0 ;  /* 0x000000ff8b8b7208 */ /* 0x000fe20000000000 */
[----:B------:R-:W-:-:S02]  /*1add0*/  FADD.FTZ R5, R134, -R5 ;  /* 0x8000000586057221 */ /* 0x000fc40000010000 */
        /* <DEDUP_REMOVED lines=8> */
[----:B------:R-:W-:Y:S01]  /*1ae60*/  FMUL.FTZ R149, R146, R5 ;  /* 0x0000000592957220 */ /* 0x000fe20000410000 */
[----:B------:R-:W-:Y:S01]  /*1ae70*/  MUFU.EX2 R144, R144 ;  /* 0x0000009000907308 */ /* 0x000fe20000000800 */
[----:B------:R-:W-:Y:S04]  /*1ae80*/  LDSM.16.MT88.4 R12, [R2+0xc000] ;  /* 0x00c00000020c783b */ /* 0x000fe80000004200 */
[----:B------:R-:W-:Y:S03]  /*1ae90*/  LDSM.16.MT88.4 R28, [R153] ;  /* 0x00000000991c783b */ /* 0x000fe60000004200 */
[----:B------:R-:W2:Y:S01]  /*1aea0*/  MUFU.EX2 R143, R143 ;  /* 0x0000008f008f7308 */ /* 0x000ea20000000800 */
[----:B------:R-:W-:Y:S07]  /*1aeb0*/  LDSM.16.MT88.4 R20, [R3+0xc000] ;  /* 0x00c000000314783b */ /* 0x000fee0000004200 */
[----:B------:R-:W-:Y:S08]  /*1aec0*/  MUFU.EX2 R142, R142 ;  /* 0x0000008e008e7308 */ /* 0x000ff00000000800 */
[----:B------:R-:W3:Y:S08]  /*1aed0*/  MUFU.EX2 R141, R141 ;  /* 0x0000008d008d7308 */ /* 0x000ef00000000800 */
[----:B------:R-:W-:Y:S08]  /*1aee0*/  MUFU.EX2 R140, R140 ;  /* 0x0000008c008c7308 */ /* 0x000ff00000000800 */
[----:B------:R-:W4:Y:S08]  /*1aef0*/  MUFU.EX2 R135, R135 ;  /* 0x0000008700877308 */ /* 0x000f300000000800 */
[----:B------:R-:W-:Y:S08]  /*1af00*/  MUFU.EX2 R63, R63 ;  /* 0x0000003f003f7308 */ /* 0x000ff00000000800 */
        /* <DEDUP_REMOVED lines=16> */
[----:B------:R-:W-:Y:S03]  /*1b010*/  HMMA.16816.F32 R36, R4, R38, R100 ;  /* 0x000000260424723c */ /* 0x000fe60000001864 */
[----:B------:R-:W-:-:S02]  /*1b020*/  FFMA.FTZ R101, R64, R146, -R145 ;  /* 0x0000009240657223 */ /* 0x000fc40000010891 */
        /* <DEDUP_REMOVED lines=11> */
[C---:B------:R-:W-:Y:S03]  /*1b0e0*/  HMMA.16816.F32 R40, R4.reuse, R44, R40 ;  /* 0x0000002c0428723c */ /* 0x040fe60000001828 */
        /* <DEDUP_REMOVED lines=8> */
[----:B------:R-:W2:Y:S02]  /*1b170*/  LDSM.16.MT88.4 R92, [R151+0x4000] ;  /* 0x00400000975c783b */ /* 0x000ea40000004200 */
        /* <DEDUP_REMOVED lines=20> */
[----:B------:R-:W-:Y:S02]  /*1b2c0*/  MUFU.EX2 R101, R101 ;  /* 0x0000006500657308 */ /* 0x000fe40000000800 */
        /* <DEDUP_REMOVED lines=38> */
[----:B------:R-:W5:Y:S01]  /*1b530*/  MUFU.EX2 R106, R106 ;  /* 0x0000006a006a7308 */ /* 0x000f620000000800 */
[----:B------:R-:W-:Y:S07]  /*1b540*/  LDSM.16.MT88.4 R96, [R3+0x10800] ;  /* 0x010800000360783b */ /* 0x000fee0000004200 */
[----:B------:R-:W-:Y:S08]  /*1b550*/  MUFU.EX2 R105, R105 ;  /* 0x0000006900697308 */ /* 0x000ff00000000800 */
[----:B------:R-:W3:Y:S01]  /*1b560*/  MUFU.EX2 R104, R104 ;  /* 0x0000006800687308 */ /* 0x000ee20000000800 */
        /* <DEDUP_REMOVED lines=12> */
[-CC-:B------:R-:W-:Y:S01]  /*1b630*/  FFMA.FTZ R214, R214, R146.reuse, -R139.reuse ;  /* 0x00000092d6d67223 */ /* 0x180fe2000001088b */
[-C--:B------:R-:W-:Y:S01]  /*1b640*/  FFMA.FTZ R204, R204, R146.reuse, -R139 ;  /* 0x00000092cccc7223 */ /* 0x080fe2000001088b */
[-CC-:B------:R-:W-:Y:S01]  /*1b650*/  FFMA.FTZ R171, R202, R146.reuse, -R145.reuse ;  /* 0x00000092caab7223 */ /* 0x180fe20000010891 */
[-CC-:B------:R-:W-:Y:S01]  /*1b660*/  FFMA.FTZ R200, R200, R146.reuse, -R145.reuse ;  /* 0x00000092c8c87223 */ /* 0x180fe20000010891 */
[C---:B------:R-:W-:Y:S03]  /*1b670*/  HMMA.16816.F32 R16, R4.reuse, R20, R16 ;  /* 0x000000140410723c */ /* 0x040fe60000001810 */
[-CC-:B------:R-:W-:Y:S01]  /*1b680*/  FFMA.FTZ R198, R198, R146.reuse, -R145.reuse ;  /* 0x00000092c6c67223 */ /* 0x180fe20000010891 */
[-C--:B------:R-:W-:Y:S01]  /*1b690*/  FFMA.FTZ R173, R196, R146.reuse, -R145 ;  /* 0x00000092c4ad7223 */ /* 0x080fe20000010891 */
[-CC-:B------:R-:W-:Y:S01]  /*1b6a0*/  FFMA.FTZ R175, R194, R146.reuse, -R139.reuse ;  /* 0x00000092c2af7223 */ /* 0x180fe2000001088b */
[-CC-:B------:R-:W-:Y:S01]  /*1b6b0*/  FFMA.FTZ R192, R192, R146.reuse, -R139.reuse ;  /* 0x00000092c0c07223 */ /* 0x180fe2000001088b */
[-CC-:B------:R-:W-:Y:S01]  /*1b6c0*/  FFMA.FTZ R177, R190, R146.reuse, -R139.reuse ;  /* 0x00000092beb17223 */ /* 0x180fe2000001088b */
[-C--:B------:R-:W-:Y:S01]  /*1b6d0*/  FFMA.FTZ R188, R188, R146.reuse, -R139 ;  /* 0x00000092bcbc7223 */ /* 0x080fe2000001088b */
[-CC-:B------:R-:W-:Y:S01]  /*1b6e0*/  FFMA.FTZ R178, R178, R146.reuse, -R145.reuse ;  /* 0x00000092b2b27223 */ /* 0x180fe20000010891 */
[C---:B------:R-:W-:Y:S03]  /*1b6f0*/  HMMA.16816.F32 R20, R4.reuse, R22, R116 ;  /* 0x000000160414723c */ /* 0x040fe60000001874 */
[-CC-:B------:R-:W-:Y:S01]  /*1b700*/  FFMA.FTZ R179, R176, R146.reuse, -R145.reuse ;  /* 0x00000092b0b37223 */ /* 0x180fe20000010891 */
[-CC-:B------:R-:W-:Y:S01]  /*1b710*/  FFMA.FTZ R181, R174, R146.reuse, -R145.reuse ;  /* 0x00000092aeb57223 */ /* 0x180fe20000010891 */
[-C--:B------:R-:W-:Y:S01]  /*1b720*/  FFMA.FTZ R172, R172, R146.reuse, -R145 ;  /* 0x00000092acac7223 */ /* 0x080fe20000010891 */
[-CC-:B------:R-:W-:Y:S01]  /*1b730*/  FFMA.FTZ R170, R170, R146.reuse, -R139.reuse ;  /* 0x00000092aaaa7223 */ /* 0x180fe2000001088b */
[-CC-:B------:R-:W-:Y:S01]  /*1b740*/  FFMA.FTZ R183, R168, R146.reuse, -R139.reuse ;  /* 0x00000092a8b77223 */ /* 0x180fe2000001088b */
[-CC-:B------:R-:W-:Y:S01]  /*1b750*/  FFMA.FTZ R166, R166, R146.reuse, -R139.reuse ;  /* 0x00000092a6a67223 */ /* 0x180fe2000001088b */
[-C--:B------:R-:W-:Y:S01]  /*1b760*/  FFMA.FTZ R185, R164, R146.reuse, -R139 ;  /* 0x00000092a4b97223 */ /* 0x080fe2000001088b */
[C---:B------:R-:W-:Y:S01]  /*1b770*/  HMMA.16816.F32 R52, R4.reuse, R54, R84 ;  /* 0x000000360434723c */ /* 0x040fe20000001854 */
[----:B------:R-:W1:Y:S02]  /*1b780*/  LDSM.16.MT88.4 R84, [R3+0xc800] ;  /* 0x00c800000354783b */ /* 0x000e640000004200 */
[----:B------:R-:W-:Y:S01]  /*1b790*/  FFMA.FTZ R144, R245, R149, R144 ;  /* 0x00000095f5907223 */ /* 0x000fe20000010090 */
[----:B------:R-:W-:Y:S01]  /*1b7a0*/  FFMA.FTZ R140, R243, R147, R140 ;  /* 0x00000093f38c7223 */ /* 0x000fe2000001008c */
[----:B------:R-:W-:Y:S03]  /*1b7b0*/  LDSM.16.MT88.4 R124, [R2+0xf800] ;  /* 0x00f80000027c783b */ /* 0x000fe60000004200 */
[C---:B--2---:R-:W-:Y:S03]  /*1b7c0*/  HMMA.16816.F32 R72, R4.reuse, R92, R72 ;  /* 0x0000005c0448723c */ /* 0x044fe60000001848 */
[-CC-:B------:R-:W-:Y:S01]  /*1b7d0*/  FFMA.FTZ R110, R169, R146.reuse, -R145.reuse ;  /* 0x00000092a96e7223 */ /* 0x180fe20000010891 */
[-CC-:B------:R-:W-:Y:S01]  /*1b7e0*/  FFMA.FTZ R109, R167, R146.reuse, -R145.reuse ;  /* 0x00000092a76d7223 */ /* 0x180fe20000010891 */
[-CC-:B------:R-:W-:Y:S01]  /*1b7f0*/  FFMA.FTZ R111, R165, R146.reuse, -R145.reuse ;  /* 0x00000092a56f7223 */ /* 0x180fe20000010891 */
[----:B------:R-:W-:Y:S01]  /*1b800*/  FFMA.FTZ R108, R161, R146, -R145 ;  /* 0x00000092a16c7223 */ /* 0x000fe20000010891 */
[----:B------:R-:W-:Y:S08]  /*1b810*/  MUFU.EX2 R112, R112 ;  /* 0x0000007000707308 */ /* 0x000ff00000000800 */
[----:B------:R-:W-:Y:S01]  /*1b820*/  MUFU.EX2 R113, R113 ;  /* 0x0000007100717308 */ /* 0x000fe20000000800 */
[----:B------:R-:W-:Y:S03]  /*1b830*/  HMMA.16816.F32 R4, R4, R94, R68 ;  /* 0x0000005e0404723c */ /* 0x000fe60000001844 */
[----:B----4-:R-:W-:Y:S01]  /*1b840*/  F2FP.F16.F32.PACK_AB R68, R100, R101 ;  /* 0x000000656444723e */ /* 0x010fe200000000ff */
[----:B------:R-:W-:Y:S01]  /*1b850*/  LDSM.16.MT88.4 R92, [R153+0x4800] ;  /* 0x00480000995c783b */ /* 0x000fe20000004200 */
[----:B-----5:R-:W-:-:S02]  /*1b860*/  F2FP.F16.F32.PACK_AB R69, R106, R107 ;  /* 0x0000006b6a45723e */ /* 0x020fc400000000ff */
[----:B------:R-:W-:Y:S01]  /*1b870*/  F2FP.F16.F32.PACK_AB R70, R102, R103 ;  /* 0x000000676646723e */ /* 0x000fe200000000ff */
[----:B------:R-:W-:Y:S01]  /*1b880*/  MUFU.EX2 R114, R114 ;  /* 0x0000007200727308 */ /* 0x000fe20000000800 */
[----:B---3--:R-:W-:Y:S01]  /*1b890*/  F2FP.F16.F32.PACK_AB R71, R104, R105 ;  /* 0x000000696847723e */ /* 0x008fe200000000ff */
[-CC-:B------:R-:W-:Y:S01]  /*1b8a0*/  FFMA.FTZ R180, R252, R146.reuse, -R145.reuse ;  /* 0x00000092fcb47223 */ /* 0x180fe20000010891 */
[-C--:B------:R-:W-:Y:S01]  /*1b8b0*/  FFMA.FTZ R157, R250, R146.reuse, -R145 ;  /* 0x00000092fa9d7223 */ /* 0x080fe20000010891 */
[-C--:B------:R-:W-:Y:S01]  /*1b8c0*/  FFMA.FTZ R159, R248, R146.reuse, -R139 ;  /* 0x00000092f89f7223 */ /* 0x080fe2000001088b */
[-C--:B------:R-:W-:Y:S01]  /*1b8d0*/  FFMA.FTZ R163, R244, R146.reuse, -R145 ;  /* 0x00000092f4a37223 */ /* 0x080fe20000010891 */
[-C--:B------:R-:W-:Y:S01]  /*1b8e0*/  FFMA.FTZ R189, R152, R146.reuse, -R139 ;  /* 0x0000009298bd7223 */ /* 0x080fe2000001088b */
[-CC-:B------:R-:W-:Y:S01]  /*1b8f0*/  FFMA.FTZ R162, R162, R146.reuse, -R145.reuse ;  /* 0x00000092a2a27223 */ /* 0x180fe20000010891 */
[C---:B------:R-:W-:Y:S01]  /*1b900*/  HMMA.16816.F32 R8, R68.reuse, R88, R8 ;  /* 0x000000584408723c */ /* 0x040fe20000001808 */
[----:B------:R-:W-:Y:S04]  /*1b910*/  MUFU.EX2 R115, R115 ;  /* 0x0000007300737308 */ /* 0x000fe80000000800 */
[-CC-:B------:R-:W-:Y:S01]  /*1b920*/  FFMA.FTZ R187, R160, R146.reuse, -R145.reuse ;  /* 0x00000092a0bb7223 */ /* 0x180fe20000010891 */
[-C--:B------:R-:W-:Y:S01]  /*1b930*/  FFMA.FTZ R158, R158, R146.reuse, -R145 ;  /* 0x000000929e9e7223 */ /* 0x080fe20000010891 */
[----:B------:R-:W-:Y:S01]  /*1b940*/  FFMA.FTZ R154, R154, R146, -R139 ;  /* 0x000000929a9a7223 */ /* 0x000fe2000001088b */
[----:B------:R-:W-:Y:S01]  /*1b950*/  LDSM.16.MT88.4 R116, [R3+0xf800] ;  /* 0x00f800000374783b */ /* 0x000fe20000004200 */
[C---:B------:R-:W-:Y:S03]  /*1b960*/  HMMA.16816.F32 R12, R68.reuse, R90, R12 ;  /* 0x0000005a440c723c */ /* 0x040fe6000000180c */
[----:B------:R-:W2:Y:S05]  /*1b970*/  LDSM.16.MT88.4 R88, [R2+0x10800] ;  /* 0x010800000258783b */ /* 0x000eaa0000004200 */
[C---:B-1----:R-:W-:Y:S08]  /*1b980*/  HMMA.16816.F32 R24, R68.reuse, R76, R24 ;  /* 0x0000004c4418723c */ /* 0x042ff00000001818 */
        /* <DEDUP_REMOVED lines=13> */
[----:B------:R-:W1:Y:S01]  /*1ba60*/  LDSM.16.MT88.4 R76, [R2+0x11000] ;  /* 0x01100000024c783b */ /* 0x000e620000004200 */
        /* <DEDUP_REMOVED lines=8> */
[----:B------:R-:W1:Y:S02]  /*1baf0*/  LDSM.16.MT88.4 R92, [R151+0x1000] ;  /* 0x00100000975c783b */ /* 0x000e640000004200 */
        /* <DEDUP_REMOVED lines=18> */
[----:B------:R-:W1:Y:S01]  /*1bc20*/  LDSM.16.MT88.4 R76, [R153+0x1800] ;  /* 0x00180000994c783b */ /* 0x000e620000004200 */
[----:B------:R-:W4:Y:S08]  /*1bc30*/  MUFU.EX2 R180, R180 ;  /* 0x000000b400b47308 */ /* 0x000f300000000800 */
        /* <DEDUP_REMOVED lines=8> */
[----:B------:R-:W1:Y:S07]  /*1bcc0*/  LDSM.16.MT88.4 R92, [R3+0xd800] ;  /* 0x00d80000035c783b */ /* 0x000e6e0000004200 */
[C---:B---3--:R-:W-:Y:S08]  /*1bcd0*/  HMMA.16816.F32 R48, R68.reuse, R80, R48 ;  /* 0x000000504430723c */ /* 0x048ff00000001830 */
[C---:B------:R-:W-:Y:S01]  /*1bce0*/  HMMA.16816.F32 R52, R68.reuse, R82, R52 ;  /* 0x000000524434723c */ /* 0x040fe20000001834 */
[----:B------:R-:W3:Y:S07]  /*1bcf0*/  LDSM.16.MT88.4 R80, [R151+0x1800] ;  /* 0x001800009750783b */ /* 0x000eee0000004200 */
[C---:B--2---:R-:W-:Y:S08]  /*1bd00*/  HMMA.16816.F32 R56, R68.reuse, R88, R56 ;  /* 0x000000584438723c */ /* 0x044ff00000001838 */
[C---:B------:R-:W-:Y:S01]  /*1bd10*/  HMMA.16816.F32 R64, R68.reuse, R90, R64 ;  /* 0x0000005a4440723c */ /* 0x040fe20000001840 */
[----:B------:R-:W-:Y:S07]  /*1bd20*/  LDSM.16.MT88.4 R88, [R151+0x5800] ;  /* 0x005800009758783b */ /* 0x000fee0000004200 */
[C---:B------:R-:W-:Y:S08]  /*1bd30*/  HMMA.16816.F32 R72, R68.reuse, R84, R72 ;  /* 0x000000544448723c */ /* 0x040ff00000001848 */
[----:B------:R-:W-:Y:S03]  /*1bd40*/  HMMA.16816.F32 R4, R68, R86, R4 ;  /* 0x000000564404723c */ /* 0x000fe60000001804 */
[----:B----4-:R-:W-:Y:S01]  /*1bd50*/  F2FP.F16.F32.PACK_AB R68, R180, R155 ;  /* 0x0000009bb444723e */ /* 0x010fe200000000ff */
[----:B------:R-:W2:Y:S01]  /*1bd60*/  LDSM.16.MT88.4 R84, [R2+0x11800] ;  /* 0x011800000254783b */ /* 0x000ea20000004200 */
[----:B-----5:R-:W-:-:S02]  /*1bd70*/  F2FP.F16.F32.PACK_AB R69, R184, R159 ;  /* 0x0000009fb845723e */ /* 0x020fc400000000ff */
[----:B------:R-:W-:Y:S02]  /*1bd80*/  F2FP.F16.F32.PACK_AB R70, R157, R182 ;  /* 0x000000b69d46723e */ /* 0x000fe400000000ff */
[----:B-1----:R-:W-:-:S07]  /*1bd90*/  F2FP.F16.F32.PACK_AB R71, R186, R161 ;  /* 0x000000a1ba47723e */ /* 0x002fce00000000ff */
[C---:B------:R-:W-:Y:S08]  /*1bda0*/  HMMA.16816.F32 R24, R68.reuse, R76, R24 ;  /* 0x0000004c4418723c */ /* 0x040ff00000001818 */
[C---:B------:R-:W-:Y:S01]  /*1bdb0*/  HMMA.16816.F32 R28, R68.reuse, R78, R28 ;  /* 0x0000004e441c723c */ /* 0x040fe2000000181c */
[----:B------:R-:W1:Y:S07]  /*1bdc0*/  LDSM.16.MT88.4 R76, [R3+0x11800] ;  /* 0x01180000034c783b */ /* 0x000e6e0000004200 */
[C---:B------:R-:W-:Y:S08]  /*1bdd0*/  HMMA.16816.F32 R16, R68.reuse, R92, R16 ;  /* 0x0000005c4410723c */ /* 0x040ff00000001810 */
[C---:B------:R-:W-:Y:S01]  /*1bde0*/  HMMA.16816.F32 R20, R68.reuse, R94, R20 ;  /* 0x0000005e4414723c */ /* 0x040fe20000001814 */
[----:B------:R-:W4:Y:S07]  /*1bdf0*/  LDSM.16.MT88.4 R92, [R153+0x5800] ;  /* 0x00580000995c783b */ /* 0x000f2e0000004200 */
[C---:B---3--:R-:W-:Y:S08]  /*1be00*/  HMMA.16816.F32 R32, R68.reuse, R80, R32 ;  /* 0x000000504420723c */ /* 0x048ff00000001820 */
[C---:B------:R-:W-:Y:S01]  /*1be10*/  HMMA.16816.F32 R36, R68.reuse, R82, R36 ;  /* 0x000000524424723c */ /* 0x040fe20000001824 */
[----:B------:R-:W3:Y:S07]  /*1be20*/  LDSM.16.MT88.4 R80, [R3+0xe000] ;  /* 0x00e000000350783b */ /* 0x000eee0000004200 */
[C---:B--2---:R-:W-:Y:S08]  /*1be30*/  HMMA.16816.F32 R40, R68.reuse, R84, R40 ;  /* 0x000000544428723c */ /* 0x044ff00000001828 */
[----:B------:R-:W-:Y:S01]  /*1be40*/  HMMA.16816.F32 R44, R68, R86, R44 ;  /* 0x00000056442c723c */ /* 0x000fe2000000182c */
[----:B------:R-:W2:Y:S02]  /*1be50*/  LDSM.16.MT88.4 R84, [R153+0x2000] ;  /* 0x002000009954783b */ /* 0x000ea40000004200 */
[-C--:B------:R-:W-:Y:S01]  /*1be60*/  FFMA.FTZ R165, R238, R146.reuse, -R145 ;  /* 0x00000092eea57223 */ /* 0x080fe20000010891 */
[-CC-:B------:R-:W-:Y:S01]  /*1be70*/  FFMA.FTZ R167, R216, R146.reuse, -R139.reuse ;  /* 0x00000092d8a77223 */ /* 0x180fe2000001088b */
[----:B------:R-:W-:-:S03]  /*1be80*/  FFMA.FTZ R169, R206, R146, -R139 ;  /* 0x00000092cea97223 */ /* 0x000fc6000001088b */
[C---:B-1----:R-:W-:Y:S08]  /*1be90*/  HMMA.16816.F32 R48, R68.reuse, R76, R48 ;  /* 0x0000004c4430723c */ /* 0x042ff00000001830 */
[C---:B------:R-:W-:Y:S01]  /*1bea0*/  HMMA.16816.F32 R52, R68.reuse, R78, R52 ;  /* 0x0000004e4434723c */ /* 0x040fe20000001834 */
[----:B------:R-:W1:Y:S01]  /*1beb0*/  LDSM.16.MT88.4 R76, [R151+0x2000] ;  /* 0x00200000974c783b */ /* 0x000e620000004200 */
[----:B------:R-:W-:Y:S08]  /*1bec0*/  MUFU.EX2 R163, R163 ;  /* 0x000000a300a37308 */ /* 0x000ff00000000800 */
[----:B------:R-:W5:Y:S08]  /*1bed0*/  MUFU.EX2 R240, R240 ;  /* 0x000000f000f07308 */ /* 0x000f700000000800 */
[----:B------:R-:W-:Y:S08]  /*1bee0*/  MUFU.EX2 R242, R242 ;  /* 0x000000f200f27308 */ /* 0x000ff00000000800 */
[----:B------:R-:W-:Y:S08]  /*1bef0*/  MUFU.EX2 R165, R165 ;  /* 0x000000a500a57308 */ /* 0x000ff00000000800 */
[----:B------:R-:W-:Y:S08]  /*1bf00*/  MUFU.EX2 R167, R167 ;  /* 0x000000a700a77308 */ /* 0x000ff00000000800 */
[----:B------:R-:W3:Y:S08]  /*1bf10*/  MUFU.EX2 R214, R214 ;  /* 0x000000d600d67308 */ /* 0x000ef00000000800 */
[----:B------:R-:W-:Y:S08]  /*1bf20*/  MUFU.EX2 R169, R169 ;  /* 0x000000a900a97308 */ /* 0x000ff00000000800 */
[----:B------:R-:W2:Y:S01]  /*1bf30*/  MUFU.EX2 R204, R204 ;  /* 0x000000cc00cc7308 */ /* 0x000ea20000000800 */
[C---:B------:R-:W-:Y:S08]  /*1bf40*/  HMMA.16816.F32 R8, R68.reuse, R96, R8 ;  /* 0x000000604408723c */ /* 0x040ff00000001808 */
[C---:B------:R-:W-:Y:S01]  /*1bf50*/  HMMA.16816.F32 R12, R68.reuse, R98, R12 ;  /* 0x00000062440c723c */ /* 0x040fe2000000180c */
[----:B------:R-:W1:Y:S07]  /*1bf60*/  LDSM.16.MT88.4 R96, [R2+0xe000] ;  /* 0x00e000000260783b */ /* 0x000e6e0000004200 */
[C---:B----4-:R-:W-:Y:S08]  /*1bf70*/  HMMA.16816.F32 R56, R68.reuse, R92, R56 ;  /* 0x0000005c4438723c */ /* 0x050ff00000001838 */
[C---:B------:R-:W-:Y:S01]  /*1bf80*/  HMMA.16816.F32 R64, R68.reuse, R94, R64 ;  /* 0x0000005e4440723c */ /* 0x040fe20000001840 */
[----:B------:R-:W-:Y:S07]  /*1bf90*/  LDSM.16.MT88.4 R92, [R153+0x6000] ;  /* 0x00600000995c783b */ /* 0x000fee0000004200 */
[C---:B------:R-:W-:Y:S08]  /*1bfa0*/  HMMA.16816.F32 R72, R68.reuse, R88, R72 ;  /* 0x000000584448723c */ /* 0x040ff00000001848 */
[----:B------:R-:W-:Y:S03]  /*1bfb0*/  HMMA.16816.F32 R4, R68, R90, R4 ;  /* 0x0000005a4404723c */ /* 0x000fe60000001804 */
[----:B-----5:R-:W-:Y:S01]  /*1bfc0*/  F2FP.F16.F32.PACK_AB R68, R240, R163 ;  /* 0x000000a3f044723e */ /* 0x020fe200000000ff */
[----:B------:R-:W-:Y:S01]  /*1bfd0*/  LDSM.16.MT88.4 R88, [R151+0x6000] ;  /* 0x006000009758783b */ /* 0x000fe20000004200 */
[----:B---3--:R-:W-:-:S02]  /*1bfe0*/  F2FP.F16.F32.PACK_AB R69, R214, R167 ;  /* 0x000000a7d645723e */ /* 0x008fc400000000ff */
[----:B------:R-:W-:Y:S02]  /*1bff0*/  F2FP.F16.F32.PACK_AB R70, R165, R242 ;  /* 0x000000f2a546723e */ /* 0x000fe400000000ff */
[----:B--2---:R-:W-:-:S07]  /*1c000*/  F2FP.F16.F32.PACK_AB R71, R204, R169 ;  /* 0x000000a9cc47723e */ /* 0x004fce00000000ff */
        /* <DEDUP_REMOVED lines=8> */
[----:B------:R-:W1:Y:S01]  /*1c090*/  LDSM.16.MT88.4 R76, [R3+0xe800] ;  /* 0x00e80000034c783b */ /* 0x000e620000004200 */
        /* <DEDUP_REMOVED lines=38> */
[----:B------:R-:W1:Y:S02]  /*1c300*/  LDSM.16.MT88.4 R76, [R153+0x3000] ;  /* 0x00300000994c783b */ /* 0x000e640000004200 */
        /* <DEDUP_REMOVED lines=9> */
[----:B------:R-:W-:Y:S08]  /*1c3a0*/  MUFU.EX2 R172, R172 ;  /* 0x000000ac00ac7308 */ /* 0x000ff00000000800 */
[----:B------:R-:W-:Y:S08]  /*1c3b0*/  MUFU.EX2 R170, R170 ;  /* 0x000000aa00aa7308 */ /* 0x000ff00000000800 */
[----:B------:R-:W5:Y:S08]  /*1c3c0*/  MUFU.EX2 R183, R183 ;  /* 0x000000b700b77308 */ /* 0x000f700000000800 */
[----:B------:R-:W-:Y:S08]  /*1c3d0*/  MUFU.EX2 R166, R166 ;  /* 0x000000a600a67308 */ /* 0x000ff00000000800 */
[----:B------:R-:W3:Y:S01]  /*1c3e0*/  MUFU.EX2 R185, R185 ;  /* 0x000000b900b97308 */ /* 0x000ee20000000800 */
[----:B------:R-:W-:Y:S01]  /*1c3f0*/  FADD.FTZ R101, R101, R142 ;  /* 0x0000008e65657221 */ /* 0x000fe20000010000 */
[----:B------:R-:W-:Y:S01]  /*1c400*/  FADD.FTZ R107, R107, R134 ;  /* 0x000000866b6b7221 */ /* 0x000fe20000010000 */
[----:B------:R-:W-:Y:S03]  /*1c410*/  HMMA.16816.F32 R8, R68, R96, R8 ;  /* 0x000000604408723c */ /* 0x000fe60000001808 */
[----:B------:R-:W-:Y:S01]  /*1c420*/  FADD.FTZ R100, R100, R101 ;  /* 0x0000006564647221 */ /* 0x000fe20000010000 */
[----:B------:R-:W-:-:S04]  /*1c430*/  FADD.FTZ R106, R106, R107 ;  /* 0x0000006b6a6a7221 */ /* 0x000fc80000010000 */
[----:B------:R-:W-:Y:S01]  /*1c440*/  HMMA.16816.F32 R12, R68, R98, R12 ;  /* 0x00000062440c723c */ /* 0x000fe2000000180c */
[----:B------:R-:W1:Y:S02]  /*1c450*/  LDSM.16.MT88.4 R96, [R2+0xf000] ;  /* 0x00f000000260783b */ /* 0x000e640000004200 */
[----:B------:R-:W-:Y:S01]  /*1c460*/  FADD.FTZ R103, R103, R100 ;  /* 0x0000006467677221 */ /* 0x000fe20000010000 */
[----:B------:R-:W-:-:S04]  /*1c470*/  FADD.FTZ R105, R105, R106 ;  /* 0x0000006a69697221 */ /* 0x000fc80000010000 */
[----:B--2---:R-:W-:Y:S03]  /*1c480*/  HMMA.16816.F32 R48, R68, R80, R48 ;  /* 0x000000504430723c */ /* 0x004fe60000001830 */
[----:B------:R-:W-:Y:S01]  /*1c490*/  FADD.FTZ R103, R102, R103 ;  /* 0x0000006766677221 */ /* 0x000fe20000010000 */
[----:B------:R-:W-:-:S04]  /*1c4a0*/  FADD.FTZ R105, R104, R105 ;  /* 0x0000006968697221 */ /* 0x000fc80000010000 */
[C---:B------:R-:W-:Y:S01]  /*1c4b0*/  HMMA.16816.F32 R52, R68.reuse, R82, R52 ;  /* 0x000000524434723c */ /* 0x040fe20000001834 */
[----:B------:R-:W2:Y:S07]  /*1c4c0*/  LDSM.16.MT88.4 R80, [R151+0x3000] ;  /* 0x003000009750783b */ /* 0x000eae0000004200 */
[C---:B------:R-:W-:Y:S08]  /*1c4d0*/  HMMA.16816.F32 R56, R68.reuse, R92, R56 ;  /* 0x0000005c4438723c */ /* 0x040ff00000001838 */
[C---:B------:R-:W-:Y:S01]  /*1c4e0*/  HMMA.16816.F32 R64, R68.reuse, R94, R64 ;  /* 0x0000005e4440723c */ /* 0x040fe20000001840 */
[----:B------:R-:W2:Y:S07]  /*1c4f0*/  LDSM.16.MT88.4 R92, [R2+0x13000] ;  /* 0x01300000025c783b */ /* 0x000eae0000004200 */
[C---:B------:R-:W-:Y:S08]  /*1c500*/  HMMA.16816.F32 R72, R68.reuse, R88, R72 ;  /* 0x000000584448723c */ /* 0x040ff00000001848 */
[----:B------:R-:W-:Y:S03]  /*1c510*/  HMMA.16816.F32 R4, R68, R90, R4 ;  /* 0x0000005a4404723c */ /* 0x000fe60000001804 */
[----:B----4-:R-:W-:Y:S01]  /*1c520*/  F2FP.F16.F32.PACK_AB R68, R179, R178 ;  /* 0x000000b2b344723e */ /* 0x010fe200000000ff */
[----:B------:R-:W4:Y:S01]  /*1c530*/  LDSM.16.MT88.4 R88, [R3+0x13000] ;  /* 0x013000000358783b */ /* 0x000f220000004200 */
[----:B-----5:R-:W-:-:S02]  /*1c540*/  F2FP.F16.F32.PACK_AB R69, R183, R170 ;  /* 0x000000aab745723e */ /* 0x020fc400000000ff */
[----:B------:R-:W-:Y:S02]  /*1c550*/  F2FP.F16.F32.PACK_AB R70, R172, R181 ;  /* 0x000000b5ac46723e */ /* 0x000fe400000000ff */
[----:B---3--:R-:W-:Y:S01]  /*1c560*/  F2FP.F16.F32.PACK_AB R71, R185, R166 ;  /* 0x000000a6b947723e */ /* 0x008fe200000000ff */
[----:B------:R-:W-:Y:S01]  /*1c570*/  FADD.FTZ R110, R110, R103 ;  /* 0x000000676e6e7221 */ /* 0x000fe20000010000 */
[----:B------:R-:W-:Y:S01]  /*1c580*/  FADD.FTZ R112, R112, R105 ;  /* 0x0000006970707221 */ /* 0x000fe20000010000 */
[-C--:B------:R-:W-:Y:S01]  /*1c590*/  FFMA.FTZ R152, R150, R146.reuse, -R139 ;  /* 0x0000009296987223 */ /* 0x080fe2000001088b */
[----:B------:R-:W-:-:S03]  /*1c5a0*/  FFMA.FTZ R145, R156, R146, -R145 ;  /* 0x000000929c917223 */ /* 0x000fc60000010891 */
[C---:B------:R-:W-:Y:S03]  /*1c5b0*/  HMMA.16816.F32 R16, R68.reuse, R84, R16 ;  /* 0x000000544410723c */ /* 0x040fe60000001810 */
[----:B------:R-:W-:Y:S01]  /*1c5c0*/  FADD.FTZ R110, R109, R110 ;  /* 0x0000006e6d6e7221 */ /* 0x000fe20000010000 */
[----:B------:R-:W-:Y:S01]  /*1c5d0*/  FADD.FTZ R113, R113, R112 ;  /* 0x0000007071717221 */ /* 0x000fe20000010000 */
[----:B------:R-:W-:Y:S01]  /*1c5e0*/  MUFU.EX2 R162, R162 ;  /* 0x000000a200a27308 */ /* 0x000fe20000000800 */
[----:B------:R-:W-:Y:S02]  /*1c5f0*/  LDSM.16.MT88.4 R100, [R151+0x3800] ;  /* 0x003800009764783b */ /* 0x000fe40000004200 */
[C---:B------:R-:W-:Y:S02]  /*1c600*/  HMMA.16816.F32 R20, R68.reuse, R86, R20 ;  /* 0x000000564414723c */ /* 0x040fe40000001814 */
[----:B------:R-:W3:Y:S06]  /*1c610*/  LDSM.16.MT88.4 R84, [R153+0x7000] ;  /* 0x007000009954783b */ /* 0x000eec0000004200 */
[C---:B-1----:R-:W-:Y:S08]  /*1c620*/  HMMA.16816.F32 R24, R68.reuse, R76, R24 ;  /* 0x0000004c4418723c */ /* 0x042ff00000001818 */
[----:B------:R-:W-:Y:S01]  /*1c630*/  HMMA.16816.F32 R28, R68, R78, R28 ;  /* 0x0000004e441c723c */ /* 0x000fe2000000181c */
[----:B------:R-:W1:Y:S02]  /*1c640*/  LDSM.16.MT88.4 R76, [R151+0x7000] ;  /* 0x00700000974c783b */ /* 0x000e640000004200 */
        /* <DEDUP_REMOVED lines=8> */
[----:B------:R-:W-:Y:S03]  /*1c6d0*/  HMMA.16816.F32 R8, R68, R96, R8 ;  /* 0x000000604408723c */ /* 0x000fe60000001808 */
        /* <DEDUP_REMOVED lines=8> */
[----:B------:R-:W-:Y:S08]  /*1c760*/  MUFU.EX2 R145, R145 ;  /* 0x0000009100917308 */ /* 0x000ff00000000800 */
        /* <DEDUP_REMOVED lines=16> */
[C---:B------:R-:W-:Y:S01]  /*1c870*/  HMMA.16816.F32 R44, R68.reuse, R94, R44 ;  /* 0x0000005e442c723c */ /* 0x040fe2000000182c */
[----:B------:R-:W2:Y:S07]  /*1c880*/  LDSM.16.MT88.4 R92, [R2+0x13800] ;  /* 0x01380000025c783b */ /* 0x000eae0000004200 */
[C---:B----4-:R-:W-:Y:S08]  /*1c890*/  HMMA.16816.F32 R48, R68.reuse, R88, R48 ;  /* 0x000000584430723c */ /* 0x050ff00000001830 */
[C---:B------:R-:W-:Y:S08]  /*1c8a0*/  HMMA.16816.F32 R52, R68.reuse, R90, R52 ;  /* 0x0000005a4434723c */ /* 0x040ff00000001834 */
[C---:B---3--:R-:W-:Y:S08]  /*1c8b0*/  HMMA.16816.F32 R56, R68.reuse, R84, R56 ;  /* 0x000000544438723c */ /* 0x048ff00000001838 */
[C---:B------:R-:W-:Y:S01]  /*1c8c0*/  HMMA.16816.F32 R64, R68.reuse, R86, R64 ;  /* 0x000000564440723c */ /* 0x040fe20000001840 */
[----:B------:R3:W4:Y:S07]  /*1c8d0*/  LDSM.16.MT88.4 R84, [R3+0x13800] ;  /* 0x013800000354783b */ /* 0x00072e0000004200 */
[C---:B-1----:R-:W-:Y:S08]  /*1c8e0*/  HMMA.16816.F32 R72, R68.reuse, R76, R72 ;  /* 0x0000004c4448723c */ /* 0x042ff00000001848 */
[----:B------:R-:W-:Y:S03]  /*1c8f0*/  HMMA.16816.F32 R4, R68, R78, R4 ;  /* 0x0000004e4404723c */ /* 0x000fe60000001804 */
[----:B-----5:R-:W-:Y:S01]  /*1c900*/  F2FP.F16.F32.PACK_AB R68, R187, R162 ;  /* 0x000000a2bb44723e */ /* 0x020fe200000000ff */
[----:B------:R-:W1:Y:S01]  /*1c910*/  LDSM.16.MT88.4 R76, [R153+0x7800] ;  /* 0x00780000994c783b */ /* 0x000e620000004200 */
[----:B------:R-:W-:-:S02]  /*1c920*/  F2FP.F16.F32.PACK_AB R69, R189, R154 ;  /* 0x0000009abd45723e */ /* 0x000fc400000000ff */
[----:B------:R-:W-:Y:S02]  /*1c930*/  F2FP.F16.F32.PACK_AB R70, R145, R158 ;  /* 0x0000009e9146723e */ /* 0x000fe400000000ff */
[----:B------:R-:W-:Y:S01]  /*1c940*/  F2FP.F16.F32.PACK_AB R71, R139, R152 ;  /* 0x000000988b47723e */ /* 0x000fe200000000ff */
[----:B------:R-:W-:Y:S01]  /*1c950*/  FADD.FTZ R171, R171, R242 ;  /* 0x000000f2abab7221 */ /* 0x000fe20000010000 */
[----:B------:R-:W-:-:S05]  /*1c960*/  FADD.FTZ R175, R175, R204 ;  /* 0x000000ccafaf7221 */ /* 0x000fca0000010000 */
[----:B------:R-:W-:Y:S01]  /*1c970*/  HMMA.16816.F32 R128, R68, R124, R8 ;  /* 0x0000007c4480723c */ /* 0x000fe20000001808 */
[----:B------:R-:W5:Y:S02]  /*1c980*/  LDSM.16.MT88.4 R8, [R153+0x3800] ;  /* 0x003800009908783b */ /* 0x000f640000004200 */
        /* <DEDUP_REMOVED lines=20> */
[----:B------:R-:W-:Y:S01]  /*1cad0*/  FADD.FTZ R152, R152, R189 ;  /* 0x000000bd98987221 */ /* 0x000fe20000010000 */
[----:B---3--:R-:W-:-:S03]  /*1cae0*/  IMAD.MOV.U32 R3, RZ, RZ, R60 ;  /* 0x000000ffff037224 */ /* 0x008fc600078e003c */
        /* <DEDUP_REMOVED lines=8> */
[C---:B-1----:R-:W-:Y:S08]  /*1cb70*/  HMMA.16816.F32 R80, R68.reuse, R76, R56 ;  /* 0x0000004c4450723c */ /* 0x042ff00000001838 */
        /* <DEDUP_REMOVED lines=13> */
.L_x_7553:
[----:B------:R-:W-:-:S07]  /*1cc50*/  IADD3 R138, PT, PT, R0, -0x1, RZ ;  /* 0xffffffff008a7810 */ /* 0x000fce0007ffe0ff */
.L_x_7562:
[----:B------:R-:W-:Y:S05]  /*1cc60*/  BSYNC B2 ;  /* 0x0000000000027941 */ /* 0x000fea0003800000 */
.L_x_7552:
        /* <DEDUP_REMOVED lines=12> */
.L_x_7570:
        /* <DEDUP_REMOVED lines=78> */
.L_x_7565:
[----:B------:R-:W-:Y:S05]  /*1d210*/  BSYNC.RECONVERGENT B0 ;  /* 0x0000000000007941 */ /* 0x000fea0003800200 */
.L_x_7564:
        /* <DEDUP_REMOVED lines=13> */
[----:B------:R-:W-:Y:S02]  /*1d2f0*/  SHF.R.U32.HI R209, RZ, 0x1, R210 ;  /* 0x00000001ffd17819 */ /* 0x000fe400000116d2 */
[-C--:B------:R-:W-:Y:S01]  /*1d300*/  IADD3.X R9, PT, PT, R11, R238.reuse, RZ, P0, !PT ;  /* 0x000000ee0b097210 */ /* 0x080fe200007fe4ff */
[----:B-1----:R-:W-:Y:S01]  /*1d310*/  ULEA UR6, UR7, UR11, 0x18 ;  /* 0x0000000b07067291 */ /* 0x002fe2000f8ec0ff */
[-C--:B------:R-:W-:Y:S02]  /*1d320*/  IADD3 R12, P0, PT, R8, R237.reuse, RZ ;  /* 0x000000ed080c7210 */ /* 0x080fe40007f1e0ff */
[----:B------:R-:W-:Y:S02]  /*1d330*/  LOP3.LUT R3, R209, 0x8, RZ, 0xc0, !PT ;  /* 0x00000008d1037812 */ /* 0x000fe400078ec0ff */
[-C--:B------:R-:W-:Y:S02]  /*1d340*/  IADD3.X R13, PT, PT, R9, R238.reuse, RZ, P0, !PT ;  /* 0x000000ee090d7210 */ /* 0x080fe400007fe4ff */
[----:B------:R-:W-:Y:S02]  /*1d350*/  LEA R247, R7, UR6, 0x1 ;  /* 0x0000000607f77c11 */ /* 0x000fe4000f8e08ff */
[----:B------:R-:W-:Y:S02]  /*1d360*/  IADD3 R14, P0, PT, R12, R237, RZ ;  /* 0x000000ed0c0e7210 */ /* 0x000fe40007f1e0ff */
[----:B------:R-:W-:Y:S01]  /*1d370*/  SHF.L.U32 R216, R210, 0x6, RZ ;  /* 0x00000006d2d87819 */ /* 0x000fe200000006ff */
[----:B------:R-:W-:Y:S01]  /*1d380*/  @!PT LDS RZ, [RZ] ;  /* 0x00000000fffff984 */ /* 0x000fe20000000800 */
[----:B------:R-:W-:Y:S01]  /*1d390*/  @!PT LDS RZ, [RZ] ;  /* 0x00000000fffff984 */ /* 0x000fe20000000800 */
[----:B------:R-:W-:Y:S01]  /*1d3a0*/  @!PT LDS RZ, [RZ] ;  /* 0x00000000fffff984 */ /* 0x000fe20000000800 */
[----:B------:R-:W-:Y:S01]  /*1d3b0*/  LDGSTS.E.BYPASS.LTC128B.128 [R247+0xc000], desc[UR4][R222.64] ;  /* 0x0c000000def77fae */ /* 0x000fe2000b981a04 */
[-C--:B------:R-:W-:Y:S02]  /*1d3c0*/  IADD3.X R15, PT, PT, R13, R238.reuse, RZ, P0, !PT ;  /* 0x000000ee0d0f7210 */ /* 0x080fe400007fe4ff */
[----:B------:R-:W-:Y:S02]  /*1d3d0*/  LOP3.LUT R6, R3, 0x1c0, R216, 0xf8, !PT ;  /* 0x000001c003067812 */ /* 0x000fe400078ef8d8 */
[----:B------:R-:W-:Y:S02]  /*1d3e0*/  LOP3.LUT R5, R216, 0x200, RZ, 0xc0, !PT ;  /* 0x00000200d8057812 */ /* 0x000fe400078ec0ff */
[----:B------:R-:W-:Y:S01]  /*1d3f0*/  LOP3.LUT R215, R6, R215, RZ, 0x3c, !PT ;  /* 0x000000d706d77212 */ /* 0x000fe200078e3cff */
[----:B------:R-:W-:Y:S01]  /*1d400*/  LDGSTS.E.BYPASS.LTC128B.128 [R247+0x10000], desc[UR4][R222.64+0x80] ;  /* 0x10000080def77fae */ /* 0x000fe2000b981a04 */
[-C--:B------:R-:W-:Y:S02]  /*1d410*/  IADD3 R6, P0, PT, R14, R237.reuse, RZ ;  /* 0x000000ed0e067210 */ /* 0x080fe40007f1e0ff */
[----:B------:R-:W-:Y:S02]  /*1d420*/  SHF.L.U32 R4, R210, 0x5, RZ ;  /* 0x00000005d2047819 */ /* 0x000fe400000006ff */
[-C--:B------:R-:W-:Y:S02]  /*1d430*/  IADD3.X R7, PT, PT, R15, R238.reuse, RZ, P0, !PT ;  /* 0x000000ee0f077210 */ /* 0x080fe400007fe4ff */
[-C--:B------:R-:W-:Y:S01]  /*1d440*/  IADD3 R20, P0, PT, R6, R237.reuse, RZ ;  /* 0x000000ed06147210 */ /* 0x080fe20007f1e0ff */
[----:B------:R-:W-:Y:S01]  /*1d450*/  LDGSTS.E.BYPASS.LTC128B.128 [R247+0xc800], desc[UR4][R10.64] ;  /* 0x0c8000000af77fae */ /* 0x000fe2000b981a04 */
[----:B------:R-:W-:Y:S02]  /*1d460*/  LOP3.LUT R4, R5, 0x7c00, R4, 0xf8, !PT ;  /* 0x00007c0005047812 */ /* 0x000fe400078ef804 */
[-C--:B------:R-:W-:Y:S02]  /*1d470*/  IADD3.X R21, PT, PT, R7, R238.reuse, RZ, P0, !PT ;  /* 0x000000ee07157210 */ /* 0x080fe400007fe4ff */
[----:B------:R-:W-:Y:S02]  /*1d480*/  IADD3 R22, P0, PT, R20, R237, RZ ;  /* 0x000000ed14167210 */ /* 0x000fe40007f1e0ff */
[----:B------:R-:W-:Y:S01]  /*1d490*/  LOP3.LUT R4, R4, R215, RZ, 0xfc, !PT ;  /* 0x000000d704047212 */ /* 0x000fe200078efcff */
[----:B------:R-:W-:Y:S01]  /*1d4a0*/  LDGSTS.E.BYPASS.LTC128B.128 [R247+0x10800], desc[UR4][R10.64+0x80] ;  /* 0x108000800af77fae */ /* 0x000fe2000b981a04 */
[----:B------:R-:W-:Y:S02]  /*1d4b0*/  IADD3.X R23, PT, PT, R21, R238, RZ, P0, !PT ;  /* 0x000000ee15177210 */ /* 0x000fe400007fe4ff */
[----:B------:R-:W-:Y:S02]  /*1d4c0*/  LEA R181, R4, UR6, 0x1 ;  /* 0x0000000604b57c11 */ /* 0x000fe4000f8e08ff */
[C---:B------:R-:W-:Y:S02]  /*1d4d0*/  LOP3.LUT P0, RZ, R210.reuse, 0x2, RZ, 0xc0, !PT ;  /* 0x00000002d2ff7812 */ /* 0x040fe4000780c0ff */
[----:B------:R-:W-:Y:S01]  /*1d4e0*/  LOP3.LUT P2, RZ, R210, 0x4, RZ, 0xc0, !PT ;  /* 0x00000004d2ff7812 */ /* 0x000fe2000784c0ff */
[----:B------:R-:W-:Y:S01]  /*1d4f0*/  LDGSTS.E.BYPASS.LTC128B.128 [R247+0xd000], desc[UR4][R8.64] ;  /* 0x0d00000008f77fae */ /* 0x000fe2000b981a04 */
[----:B------:R-:W-:Y:S02]  /*1d500*/  SEL R214, R212, 0xffffffe0, !P0 ;  /* 0xffffffe0d4d67807 */ /* 0x000fe40004000000 */
[----:B------:R-:W-:Y:S02]  /*1d510*/  IADD3 R240, PT, PT, R240, -0x1, RZ ;  /* 0xfffffffff0f07810 */ /* 0x000fe40007ffe0ff */
[----:B------:R-:W-:Y:S02]  /*1d520*/  IADD3 R134, PT, PT, R213, R214, RZ ;  /* 0x000000d6d5867210 */ /* 0x000fe40007ffe0ff */
[----:B------:R-:W-:Y:S01]  /*1d530*/  IADD3 R180, PT, PT, R214, R181, RZ ;  /* 0x000000b5d6b47210 */ /* 0x000fe20007ffe0ff */
[----:B------:R1:W-:Y:S01]  /*1d540*/  LDGSTS.E.BYPASS.LTC128B.128 [R247+0x11000], desc[UR4][R8.64+0x80] ;  /* 0x1100008008f77fae */ /* 0x0003e2000b981a04 */
        /* <DEDUP_REMOVED lines=8> */
[----:B------:R-:W-:Y:S08]  /*1d5d0*/  LDGSTS.E.BYPASS.LTC128B.128 [R247+0x13000], desc[UR4][R20.64+0x80] ;  /* 0x1300008014f77fae */ /* 0x000ff0000b981a04 */
[----:B------:R-:W-:Y:S08]  /*1d5e0*/  LDGSTS.E.BYPASS.LTC128B.128 [R247+0xf800], desc[UR4][R22.64] ;  /* 0x0f80000016f77fae */ /* 0x000ff0000b981a04 */
[----:B------:R3:W-:Y:S08]  /*1d5f0*/  LDGSTS.E.BYPASS.LTC128B.128 [R247+0x13800], desc[UR4][R22.64+0x80] ;  /* 0x1380008016f77fae */ /* 0x0007f0000b981a04 */
[----:B------:R-:W-:Y:S08]  /*1d600*/  LDSM.16.M88.4 R64, [R181] ;  /* 0x00000000b540783b */ /* 0x000ff00000000200 */
[----:B-1----:R-:W2:Y:S08]  /*1d610*/  LDSM.16.M88.4 R8, [R213+0x4000] ;  /* 0x00400000d508783b */ /* 0x002eb00000000200 */
        /* <DEDUP_REMOVED lines=29> */
[C---:B-1----:R-:W-:Y:S08]  /*1d7f0*/  HMMA.16816.F32 R60, R64.reuse, R136, RZ ;  /* 0x00000088403c723c */ /* 0x042ff000000018ff */
[----:B------:R-:W-:Y:S01]  /*1d800*/  HMMA.16816.F32 R64, R64, R138, RZ ;  /* 0x0000008a4040723c */ /* 0x000fe200000018ff */
[----:B------:R-:W1:Y:S07]  /*1d810*/  LDSM.16.M88.4 R136, [R134+0x5800] ;  /* 0x005800008688783b */ /* 0x000e6e0000000200 */
[C---:B---3--:R-:W-:Y:S08]  /*1d820*/  HMMA.16816.F32 R4, R140.reuse, R144, R4 ;  /* 0x000000908c04723c */ /* 0x048ff00000001804 */
[C---:B------:R-:W-:Y:S01]  /*1d830*/  HMMA.16816.F32 R8, R140.reuse, R146, R8 ;  /* 0x000000928c08723c */ /* 0x040fe20000001808 */
[----:B------:R-:W2:Y:S07]  /*1d840*/  LDSM.16.M88.4 R144, [R134+0x6000] ;  /* 0x006000008690783b */ /* 0x000eae0000000200 */
[C---:B------:R-:W-:Y:S03]  /*1d850*/  HMMA.16816.F32 R12, R140.reuse, R148, R12 ;  /* 0x000000948c0c723c */ /* 0x040fe6000000180c */
[----:B------:R-:W-:Y:S04]  /*1d860*/  SEL R148, R211, 0xffffffc0, !P2 ;  /* 0xffffffc0d3947807 */ /* 0x000fe80005000000 */
[----:B------:R-:W-:Y:S01]  /*1d870*/  IADD3 R201, PT, PT, R148, R181, RZ ;  /* 0x000000b594c97210 */ /* 0x000fe20007ffe0ff */
        /* <DEDUP_REMOVED lines=9> */
[C---:B-1----:R-:W-:Y:S04]  /*1d910*/  HMMA.16816.F32 R28, R140.reuse, R136, R28 ;  /* 0x000000888c1c723c */ /* 0x042fe8000000181c */
[----:B------:R-:W1:Y:S04]  /*1d920*/  LDSM.16.M88.4 R172, [R135+0x4800] ;  /* 0x0048000087ac783b */ /* 0x000e680000000200 */
[C---:B------:R-:W-:Y:S04]  /*1d930*/  HMMA.16816.F32 R32, R140.reuse, R138, R32 ;  /* 0x0000008a8c20723c */ /* 0x040fe80000001820 */
[----:B------:R-:W1:Y:S04]  /*1d940*/  LDSM.16.M88.4 R176, [R135+0x5000] ;  /* 0x0050000087b0783b */ /* 0x000e680000000200 */
[C---:B--2---:R-:W-:Y:S04]  /*1d950*/  HMMA.16816.F32 R36, R140.reuse, R144, R36 ;  /* 0x000000908c24723c */ /* 0x044fe80000001824 */
[----:B------:R-:W2:Y:S04]  /*1d960*/  LDSM.16.M88.4 R152, [R135+0x5800] ;  /* 0x005800008798783b */ /* 0x000ea80000000200 */
[C---:B------:R-:W-:Y:S04]  /*1d970*/  HMMA.16816.F32 R40, R140.reuse, R146, R40 ;  /* 0x000000928c28723c */ /* 0x040fe80000001828 */
[----:B------:R-:W2:Y:S04]  /*1d980*/  LDSM.16.M88.4 R136, [R135+0x6000] ;  /* 0x006000008788783b */ /* 0x000ea80000000200 */
[C---:B------:R-:W-:Y:S04]  /*1d990*/  HMMA.16816.F32 R44, R140.reuse, R156, R44 ;  /* 0x0000009c8c2c723c */ /* 0x040fe8000000182c */
[----:B------:R-:W2:Y:S04]  /*1d9a0*/  LDSM.16.M88.4 R144, [R135+0x6800] ;  /* 0x006800008790783b */ /* 0x000ea80000000200 */
        /* <DEDUP_REMOVED lines=14> */
[C---:B-1----:R-:W-:Y:S04]  /*1da90*/  HMMA.16816.F32 R12, R164.reuse, R172, R12 ;  /* 0x000000aca40c723c */ /* 0x042fe8000000180c */
[----:B------:R-:W-:Y:S04]  /*1daa0*/  LDSM.16.M88.4 R192, [R135+0xa800] ;  /* 0x00a8000087c0783b */ /* 0x000fe80000000200 */
[C---:B------:R-:W-:Y:S04]  /*1dab0*/  HMMA.16816.F32 R16, R164.reuse, R174, R16 ;  /* 0x000000aea410723c */ /* 0x040fe80000001810 */
[----:B------:R-:W-:Y:S04]  /*1dac0*/  LDSM.16.M88.4 R172, [R3+0x6000] ;  /* 0x0060000003ac783b */ /* 0x000fe80000000200 */
[C---:B------:R-:W-:Y:S04]  /*1dad0*/  HMMA.16816.F32 R20, R164.reuse, R176, R20 ;  /* 0x000000b0a414723c */ /* 0x040fe80000001814 */
[----:B------:R-:W-:Y:S04]  /*1dae0*/  LDSM.16.M88.4 R196, [R135+0xb000] ;  /* 0x00b0000087c4783b */ /* 0x000fe80000000200 */
[C---:B------:R-:W-:Y:S04]  /*1daf0*/  HMMA.16816.F32 R24, R164.reuse, R178, R24 ;  /* 0x000000b2a418723c */ /* 0x040fe80000001818 */
[----:B------:R-:W-:Y:S04]  /*1db00*/  LDSM.16.M88.4 R176, [R213+0xb800] ;  /* 0x00b80000d5b0783b */ /* 0x000fe80000000200 */
[C---:B--2---:R-:W-:Y:S04]  /*1db10*/  HMMA.16816.F32 R28, R164.reuse, R152, R28 ;  /* 0x00000098a41c723c */ /* 0x044fe8000000181c */
        /* <DEDUP_REMOVED lines=40> */
[C---:B-1----:R-:W-:Y:S01]  /*1dda0*/  HMMA.16816.F32 R4, R152.reuse, R156, R4 ;  /* 0x0000009c9804723c */ /* 0x042fe20000001804 */
[----:B------:R-:W1:Y:S07]  /*1ddb0*/  LDSM.16.M88.4 R148, [R134+0x8000] ;  /* 0x008000008694783b */ /* 0x000e6e0000000200 */
[C---:B------:R-:W-:Y:S01]  /*1ddc0*/  HMMA.16816.F32 R8, R152.reuse, R158, R8 ;  /* 0x0000009e9808723c */ /* 0x040fe20000001808 */
[----:B------:R-:W4:Y:S07]  /*1ddd0*/  LDSM.16.M88.4 R156, [R134+0x8800] ;  /* 0x00880000869c783b */ /* 0x000f2e0000000200 */
[C---:B-----5:R-:W-:Y:S01]  /*1dde0*/  HMMA.16816.F32 R12, R152.reuse, R160, R12 ;  /* 0x000000a0980c723c */ /* 0x060fe2000000180c */
[----:B------:R-:W-:Y:S07]  /*1ddf0*/  LDSM.16.M88.4 R180, [R135+0x9000] ;  /* 0x0090000087b4783b */ /* 0x000fee0000000200 */
        /* <DEDUP_REMOVED lines=236> */
[----:B-1----:R-:W1:Y:S02]  /*1ecc0*/  F2I.FTZ.U32.TRUNC.NTZ R57, R56 ;  /* 0x0000003800397305 */ /* 0x002e64000021f000 */
[--C-:B-1----:R-:W-:Y:S02]  /*1ecd0*/  IMAD.MOV R52, RZ, RZ, -R57.reuse ;  /* 0x000000ffff347224 */ /* 0x102fe400078e0a39 */
[----:B------:R-:W-:Y:S02]  /*1ece0*/  IMAD.MOV.U32 R56, RZ, RZ, RZ ;  /* 0x000000ffff387224 */ /* 0x000fe400078e00ff */
[----:B------:R-:W-:Y:S01]  /*1ecf0*/  IMAD R59, R52, R53, RZ ;  /* 0x00000035343b7224 */ /* 0x000fe200078e02ff */
[----:B------:R-:W-:Y:S02]  /*1ed00*/  IABS R52, R49 ;  /* 0x0000003100347213 */ /* 0x000fe40000000000 */
[----:B------:R-:W-:Y:S01]  /*1ed10*/  LOP3.LUT R49, R49, R58, RZ, 0x3c, !PT ;  /* 0x0000003a31317212 */ /* 0x000fe200078e3cff */
[----:B------:R-:W-:Y:S06]  /*1ed20*/  IMAD.HI.U32 R57, R57, R59, R56 ;  /* 0x0000003b39397227 */ /* 0x000fec00078e0038 */
[C---:B------:R-:W-:Y:S04]  /*1ed30*/  IMAD.HI.U32 R54, R57.reuse, R50, RZ ;  /* 0x0000003239367227 */ /* 0x040fe800078e00ff */
[----:B------:R-:W-:Y:S04]  /*1ed40*/  IMAD.HI.U32 R56, R57, R52, RZ ;  /* 0x0000003439387227 */ /* 0x000fe800078e00ff */
[-C--:B------:R-:W-:Y:S02]  /*1ed50*/  IMAD R50, R54, R51.reuse, R50 ;  /* 0x0000003336327224 */ /* 0x080fe400078e0232 */
[----:B------:R-:W-:Y:S01]  /*1ed60*/  IMAD R52, R56, R51, R52 ;  /* 0x0000003338347224 */ /* 0x000fe200078e0234 */
[----:B------:R-:W-:Y:S02]  /*1ed70*/  LOP3.LUT R51, RZ, R58, RZ, 0x33, !PT ;  /* 0x0000003aff337212 */ /* 0x000fe400078e33ff */
        /* <DEDUP_REMOVED lines=9> */
[----:B------:R-:W-:Y:S09]  /*1ee10*/  ISETP.NE.AND P4, PT, R58, RZ, PT ;  /* 0x000000ff3a00720c */ /* 0x000ff20003f85270 */
[----:B------:R-:W-:Y:S02]  /*1ee20*/  @P5 IADD3 R54, PT, PT, R54, 0x1, RZ ;  /* 0x0000000136365810 */ /* 0x000fe40007ffe0ff */
[----:B------:R-:W-:Y:S03]  /*1ee30*/  @P6 VIADD R56, R56, 0x1 ;  /* 0x0000000138386836 */ /* 0x000fe60000000000 */
[----:B------:R-:W-:Y:S02]  /*1ee40*/  @!P0 IMAD.MOV R54, RZ, RZ, -R54 ;  /* 0x000000ffff368224 */ /* 0x000fe400078e0a36 */
[----:B------:R-:W-:Y:S03]  /*1ee50*/  @!P1 IADD3 R56, PT, PT, -R56, RZ, RZ ;  /* 0x000000ff38389210 */ /* 0x000fe60007ffe1ff */
[C---:B------:R-:W-:Y:S02]  /*1ee60*/  SEL R53, R51.reuse, R54, !P4 ;  /* 0x0000003633357207 */ /* 0x040fe40006000000 */
[----:B------:R-:W-:Y:S01]  /*1ee70*/  SEL R51, R51, R56, !P4 ;  /* 0x0000003833337207 */ /* 0x000fe20006000000 */
[----:B------:R-:W2:Y:S01]  /*1ee80*/  LD.E.64 R54, desc[UR4][R132.64+0x38] ;  /* 0x0000380484367980 */ /* 0x000ea2000c101b00 */
[-C--:B------:R-:W-:Y:S02]  /*1ee90*/  LEA R64, P1, R53, R230.reuse, 0x2 ;  /* 0x000000e635407211 */ /* 0x080fe400078210ff */
[----:B------:R-:W-:Y:S02]  /*1eea0*/  LEA R62, P0, R51, R230, 0x2 ;  /* 0x000000e6333e7211 */ /* 0x000fe400078010ff */
[-C--:B------:R-:W-:Y:S01]  /*1eeb0*/  LEA.HI.X.SX32 R65, R53, R231.reuse, 0x2, P1 ;  /* 0x000000e735417211 */ /* 0x080fe200008f16ff */
[----:B------:R-:W3:Y:S01]  /*1eec0*/  LD.E.64 R56, desc[UR4][R132.64+0x20] ;  /* 0x0000200484387980 */ /* 0x000ee2000c101b00 */
[C---:B------:R-:W-:Y:S01]  /*1eed0*/  LEA.HI.X.SX32 R63, R51.reuse, R231, 0x2, P0 ;  /* 0x000000e7333f7211 */ /* 0x040fe200000f16ff */
[----:B------:R-:W-:Y:S04]  /*1eee0*/  IMAD.IADD R51, R51, 0x1, -R53 ;  /* 0x0000000133337824 */ /* 0x000fe800078e0a35 */
[----:B------:R-:W-:Y:S01]  /*1eef0*/  IMAD R58, R58, R51, -0x80 ;  /* 0xffffff803a3a7424 */ /* 0x000fe200078e0233 */
[----:B------:R-:W4:Y:S04]  /*1ef00*/  LD.E R50, desc[UR4][R64.64] ;  /* 0x0000000440327980 */ /* 0x000f28000c101900 */
        /* <DEDUP_REMOVED lines=14> */
.L_x_7569:
[----:B------:R-:W-:Y:S05]  /*1eff0*/  BSYNC.RECONVERGENT B0 ;  /* 0x0000000000007941 */ /* 0x000fea0003800200 */
.L_x_7568:
        /* <DEDUP_REMOVED lines=35> */
.L_x_7567:
[----:B------:R-:W-:Y:S05]  /*1f230*/  BSYNC.RECONVERGENT B1 ;  /* 0x0000000000017941 */ /* 0x000fea0003800200 */
.L_x_7566:
[C---:B------:R-:W-:Y:S01]  /*1f240*/  VIADD R11, R241.reuse, 0xffffffc0 ;  /* 0xffffffc0f10b7836 */ /* 0x040fe20000000000 */
[CC--:B------:R-:W-:Y:S01]  /*1f250*/  ISETP.GE.AND P1, PT, R241.reuse, R236.reuse, PT ;  /* 0x000000ecf100720c */ /* 0x0c0fe20003f26270 */
[----:B------:R-:W-:Y:S01]  /*1f260*/  VIADD R155, R241, 0xffffffc8 ;  /* 0xffffffc8f19b7836 */ /* 0x000fe20000000000 */
[----:B------:R-:W-:Y:S01]  /*1f270*/  LOP3.LUT R215, R215, 0x200, R216, 0xf8, !PT ;  /* 0x00000200d7d77812 */ /* 0x000fe200078ef8d8 */
[----:B------:R-:W-:Y:S01]  /*1f280*/  VIADD R153, R241, 0xffffffd0 ;  /* 0xffffffd0f1997836 */ /* 0x000fe20000000000 */
[-C--:B------:R-:W-:Y:S01]  /*1f290*/  ISETP.GE.AND P0, PT, R11, R236.reuse, PT ;  /* 0x000000ec0b00720c */ /* 0x080fe20003f06270 */
[C---:B------:R-:W-:Y:S01]  /*1f2a0*/  VIADD R167, R241.reuse, 0xffffffc1 ;  /* 0xffffffc1f1a77836 */ /* 0x040fe20000000000 */
[----:B-1----:R-:W-:Y:S01]  /*1f2b0*/  FSEL R174, R174, -INF , P1 ;  /* 0xff800000aeae7808 */ /* 0x002fe20000800000 */
[C---:B------:R-:W-:Y:S01]  /*1f2c0*/  VIADD R49, R241.reuse, 0xffffffd8 ;  /* 0xffffffd8f1317836 */ /* 0x040fe20000000000 */
[----:B------:R-:W-:Y:S01]  /*1f2d0*/  FSEL R134, R134, -INF , P0 ;  /* 0xff80000086867808 */ /* 0x000fe20000000000 */
[----:B--2---:R-:W-:Y:S01]  /*1f2e0*/  VIADD R65, R241, 0xffffffe0 ;  /* 0xffffffe0f1417836 */ /* 0x004fe20000000000 */
[-C--:B------:R-:W-:Y:S01]  /*1f2f0*/  ISETP.GE.AND P0, PT, R155, R236.reuse, PT ;  /* 0x000000ec9b00720c */ /* 0x080fe20003f06270 */
[C---:B------:R-:W-:Y:S01]  /*1f300*/  VIADD R67, R241.reuse, 0xffffffe1 ;  /* 0xffffffe1f1437836 */ /* 0x040fe20000000000 */
[CC--:B------:R-:W-:Y:S01]  /*1f310*/  ISETP.GE.AND P1, PT, R241.reuse, R235.reuse, PT ;  /* 0x000000ebf100720c */ /* 0x0c0fe20003f26270 */
[C---:B------:R-:W-:Y:S01]  /*1f320*/  VIADD R139, R241.reuse, 0xffffffe9 ;  /* 0xffffffe9f18b7836 */ /* 0x040fe20000000000 */
[----:B------:R-:W-:Y:S01]  /*1f330*/  FSEL R56, R136, -INF , P0 ;  /* 0xff80000088387808 */ /* 0x000fe20000000000 */
[----:B------:R-:W-:Y:S01]  /*1f340*/  VIADD R145, R241, 0xffffffe8 ;  /* 0xffffffe8f1917836 */ /* 0x000fe20000000000 */
[-C--:B------:R-:W-:Y:S01]  /*1f350*/  ISETP.GE.AND P0, PT, R153, R236.reuse, PT ;  /* 0x000000ec9900720c */ /* 0x080fe20003f06270 */
[C---:B------:R-:W-:Y:S01]  /*1f360*/  VIADD R55, R241.reuse, 0xfffffff1 ;  /* 0xfffffff1f1377836 */ /* 0x040fe20000000000 */
[----:B------:R-:W-:Y:S01]  /*1f370*/  FSEL R176, R176, -INF , P1 ;  /* 0xff800000b0b07808 */ /* 0x000fe20000800000 */
[----:B------:R-:W-:Y:S01]  /*1f380*/  VIADD R53, R241, 0xfffffff0 ;  /* 0xfffffff0f1357836 */ /* 0x000fe20000000000 */
[-C--:B------:R-:W-:Y:S01]  /*1f390*/  ISETP.GE.AND P1, PT, R167, R236.reuse, PT ;  /* 0x000000eca700720c */ /* 0x080fe20003f26270 */
[C---:B------:R-:W-:Y:S01]  /*1f3a0*/  VIADD R151, R241.reuse, 0xffffffd1 ;  /* 0xffffffd1f1977836 */ /* 0x040fe20000000000 */
[----:B------:R-:W-:Y:S01]  /*1f3b0*/  FSEL R52, R12, -INF , P0 ;  /* 0xff8000000c347808 */ /* 0x000fe20000000000 */
[----:B------:R-:W-:Y:S01]  /*1f3c0*/  VIADD R147, R241, 0xffffffd9 ;  /* 0xffffffd9f1937836 */ /* 0x000fe20000000000 */
[----:B------:R-:W-:Y:S01]  /*1f3d0*/  FSEL R58, R135, -INF , P1 ;  /* 0xff800000873a7808 */ /* 0x000fe20000800000 */
[----:B------:R-:W-:Y:S01]  /*1f3e0*/  VIADD R63, R241, 0x10 ;  /* 0x00000010f13f7836 */ /* 0x000fe20000000000 */
[----:B------:R-:W-:Y:S01]  /*1f3f0*/  ISETP.GE.AND P0, PT, R49, R236, PT ;  /* 0x000000ec3100720c */ /* 0x000fe20003f06270 */
[----:B------:R-:W2:Y:S01]  /*1f400*/  LD.E R135, desc[UR4][R132.64+0xdc] ;  /* 0x0000dc0484877980 */ /* 0x000ea2000c101900 */
[----:B------:R-:W-:Y:S01]  /*1f410*/  ISETP.GE.AND P6, PT, R11, R228, PT ;  /* 0x000000e40b00720c */ /* 0x000fe20003fc6270 */
[----:B------:R-:W-:Y:S01]  /*1f420*/  VIADD R61, R241, 0x18 ;  /* 0x00000018f13d7836 */ /* 0x000fe20000000000 */
        /* <DEDUP_REMOVED lines=8> */
[-C--:B------:R-:W-:Y:S01]  /*1f4b0*/  ISETP.GE.AND P5, PT, R11, R235.reuse, PT ;  /* 0x000000eb0b00720c */ /* 0x080fe20003fa6270 */
[----:B------:R-:W-:Y:S01]  /*1f4c0*/  VIADD R11, R241, 0xffffffc9 ;  /* 0xffffffc9f10b7836 */ /* 0x000fe20000000000 */
        /* <DEDUP_REMOVED lines=31> */
[----:B------:R-:W-:Y:S01]  /*1f6c0*/  FSEL R54, R137, -INF , P1 ;  /* 0xff80000089367808 */ /* 0x000fe20000800000 */
[----:B------:R-:W-:Y:S01]  /*1f6d0*/  VIADD R137, R241, 0x8 ;  /* 0x00000008f1897836 */ /* 0x000fe20000000000 */
        /* <DEDUP_REMOVED lines=81> */
[-C--:B------:R-:W-:Y:S02]  /*1fbf0*/  ISETP.GE.AND P0, PT, R155, R228.reuse, PT ;  /* 0x000000e49b00720c */ /* 0x080fe40003f06270 */
[----:B------:R-:W-:Y:S02]  /*1fc00*/  FSEL R176, R176, -INF , !P1 ;  /* 0xff800000b0b07808 */ /* 0x000fe40004800000 */
[-C--:B------:R-:W-:Y:S02]  /*1fc10*/  ISETP.GE.AND P1, PT, R35, R235.reuse, PT ;  /* 0x000000eb2300720c */ /* 0x080fe40003f26270 */
[----:B------:R-:W-:Y:S02]  /*1fc20*/  FSEL R15, R56, -INF , !P0 ;  /* 0xff800000380f7808 */ /* 0x000fe40004000000 */
[----:B------:R-:W-:Y:S02]  /*1fc30*/  FSEL R152, R152, -INF , P5 ;  /* 0xff80000098987808 */ /* 0x000fe40002800000 */
[-C--:B------:R-:W-:Y:S02]  /*1fc40*/  ISETP.GE.AND P5, PT, R29, R235.reuse, PT ;  /* 0x000000eb1d00720c */ /* 0x080fe40003fa6270 */
[-C--:B------:R-:W-:Y:S02]  /*1fc50*/  ISETP.GE.AND P0, PT, R151, R228.reuse, PT ;  /* 0x000000e49700720c */ /* 0x080fe40003f06270 */
[----:B------:R-:W-:Y:S02]  /*1fc60*/  FSEL R8, R8, -INF , P1 ;  /* 0xff80000008087808 */ /* 0x000fe40000800000 */
[-C--:B------:R-:W-:Y:S02]  /*1fc70*/  ISETP.GE.AND P1, PT, R143, R235.reuse, PT ;  /* 0x000000eb8f00720c */ /* 0x080fe40003f26270 */
[----:B------:R-:W-:Y:S02]  /*1fc80*/  FSEL R46, R46, -INF , P5 ;  /* 0xff8000002e2e7808 */ /* 0x000fe40002800000 */
[----:B------:R-:W-:Y:S02]  /*1fc90*/  FSEL R51, R51, -INF , !P0 ;  /* 0xff80000033337808 */ /* 0x000fe40004000000 */
[-C--:B------:R-:W-:Y:S02]  /*1fca0*/  ISETP.GE.AND P5, PT, R27, R235.reuse, PT ;  /* 0x000000eb1b00720c */ /* 0x080fe40003fa6270 */
[----:B------:R-:W-:Y:S02]  /*1fcb0*/  FSEL R25, R134, -INF , !P6 ;  /* 0xff80000086197808 */ /* 0x000fe40007000000 */
[-C--:B------:R-:W-:Y:S02]  /*1fcc0*/  ISETP.GE.AND P0, PT, R65, R228.reuse, PT ;  /* 0x000000e44100720c */ /* 0x080fe40003f06270 */
[----:B------:R-:W-:Y:S02]  /*1fcd0*/  ISETP.GE.AND P6, PT, R11, R228, PT ;  /* 0x000000e40b00720c */ /* 0x000fe40003fc6270 */
[----:B------:R-:W-:Y:S02]  /*1fce0*/  FSEL R157, R157, -INF , P1 ;  /* 0xff8000009d9d7808 */ /* 0x000fe40000800000 */
[-C--:B------:R-:W-:Y:S02]  /*1fcf0*/  ISETP.GE.AND P1, PT, R167, R234.reuse, PT ;  /* 0x000000eaa700720c */ /* 0x080fe40003f26270 */
[----:B------:R-:W-:Y:S02]  /*1fd00*/  FSEL R47, R47, -INF , P5 ;  /* 0xff8000002f2f7808 */ /* 0x000fe40002800000 */
[----:B------:R-:W-:Y:S02]  /*1fd10*/  FSEL R186, R186, -INF , !P0 ;  /* 0xff800000baba7808 */ /* 0x000fe40004000000 */
[----:B------:R-:W-:Y:S02]  /*1fd20*/  FSEL R13, R54, -INF , !P6 ;  /* 0xff800000360d7808 */ /* 0x000fe40007000000 */
[----:B------:R-:W-:Y:S02]  /*1fd30*/  ISETP.GE.AND P5, PT, R149, R235, PT ;  /* 0x000000eb9500720c */ /* 0x000fe40003fa6270 */
[----:B------:R-:W-:Y:S02]  /*1fd40*/  ISETP.GE.AND P0, PT, R11, R234, PT ;  /* 0x000000ea0b00720c */ /* 0x000fe40003f06270 */
        /* <DEDUP_REMOVED lines=18> */
[----:B------:R-:W-:Y:S02]  /*1fe70*/  ISETP.GE.AND P5, PT, R147, R228, PT ;  /* 0x000000e49300720c */ /* 0x000fe40003fa6270 */
[----:B------:R-:W-:Y:S02]  /*1fe80*/  FSEL R180, R180, -INF , !P6 ;  /* 0xff800000b4b47808 */ /* 0x000fe40007000000 */
[----:B------:R-:W-:Y:S02]  /*1fe90*/  ISETP.GE.AND P6, PT, R151, R234, PT ;  /* 0x000000ea9700720c */ /* 0x000fe40003fc6270 */
[----:B------:R-:W-:Y:S02]  /*1fea0*/  FMNMX3.FTZ R10, R0, R25, R17, !PT ;  /* 0x00000019000a7276 */ /* 0x000fe40007810011 */
[----:B------:R-:W-:Y:S02]  /*1feb0*/  FSEL R178, R178, -INF , !P1 ;  /* 0xff800000b2b27808 */ /* 0x000fe40004800000 */
[----:B------:R-:W-:Y:S02]  /*1fec0*/  ISETP.GE.AND P1, PT, R137, R228, PT ;  /* 0x000000e48900720c */ /* 0x000fe40003f26270 */
[----:B------:R-:W-:Y:S02]  /*1fed0*/  FSEL R57, R57, -INF , !P5 ;  /* 0xff80000039397808 */ /* 0x000fe40006800000 */
[----:B------:R-:W-:Y:S02]  /*1fee0*/  FSEL R11, R140, -INF , !P4 ;  /* 0xff8000008c0b7808 */ /* 0x000fe40006000000 */
[----:B------:R-:W-:Y:S02]  /*1fef0*/  FSEL R56, R14, -INF , !P6 ;  /* 0xff8000000e387808 */ /* 0x000fe40007000000 */
[----:B------:R-:W-:Y:S02]  /*1ff00*/  FMNMX3.FTZ R10, R10, R15, R13, !PT ;  /* 0x0000000f0a0a7276 */ /* 0x000fe4000781000d */
[----:B------:R-:W-:Y:S02]  /*1ff10*/  ISETP.GE.AND P5, PT, R155, R234, PT ;  /* 0x000000ea9b00720c */ /* 0x000fe40003fa6270 */
[----:B------:R-:W-:Y:S02]  /*1ff20*/  ISETP.GE.AND P4, PT, R139, R228, PT ;  /* 0x000000e48b00720c */ /* 0x000fe40003f86270 */
[-C--:B------:R-:W-:Y:S02]  /*1ff30*/  ISETP.GE.AND P6, PT, R65, R234.reuse, PT ;  /* 0x000000ea4100720c */ /* 0x080fe40003fc6270 */
[----:B------:R-:W-:Y:S02]  /*1ff40*/  FSEL R170, R170, -INF , !P1 ;  /* 0xff800000aaaa7808 */ /* 0x000fe40004800000 */
        /* <DEDUP_REMOVED lines=13> */
[----:B------:R-:W-:Y:S02]  /*20020*/  FMNMX3.FTZ R10, R2, R11, R5, !PT ;  /* 0x0000000b020a7276 */ /* 0x000fe40007810005 */
[----:B------:R-:W-:Y:S02]  /*20030*/  FSEL R251, R38, -INF , !P6 ;  /* 0xff80000026fb7808 */ /* 0x000fe40007000000 */
[----:B------:R-:W-:Y:S02]  /*20040*/  ISETP.GE.AND P4, PT, R147, R234, PT ;  /* 0x000000ea9300720c */ /* 0x000fe40003f86270 */
[-C--:B------:R-:W-:Y:S02]  /*20050*/  ISETP.GE.AND P5, PT, R21, R228.reuse, PT ;  /* 0x000000e41500720c */ /* 0x080fe40003fa6270 */
[----:B------:R-:W-:Y:S02]  /*20060*/  ISETP.GE.AND P6, PT, R63, R228, PT ;  /* 0x000000e43f00720c */ /* 0x000fe40003fc6270 */
        /* <DEDUP_REMOVED lines=24> */
[----:B------:R-:W-:Y:S02]  /*201f0*/  ISETP.GE.AND P6, PT, R35, R228, PT ;  /* 0x000000e42300720c */ /* 0x000fe40003fc6270 */
[----:B------:R-:W-:Y:S02]  /*20200*/  FMNMX3.FTZ R12, R12, R180, R181, !PT ;  /* 0x000000b40c0c7276 */ /* 0x000fe400078100b5 */
[----:B------:R-:W-:Y:S02]  /*20210*/  FSEL R197, R42, -INF , !P0 ;  /* 0xff8000002ac57808 */ /* 0x000fe40004000000 */
[----:B------:R-:W-:Y:S02]  /*20220*/  FMNMX3.FTZ R21, R21, R160, R183, !PT ;  /* 0x000000a015157276 */ /* 0x000fe400078100b7 */
[----:B------:R-:W-:Y:S02]  /*20230*/  FSEL R189, R189, -INF , !P5 ;  /* 0xff800000bdbd7808 */ /* 0x000fe40006800000 */
[----:B------:R-:W-:Y:S02]  /*20240*/  ISETP.GE.AND P0, PT, R61, R228, PT ;  /* 0x000000e43d00720c */ /* 0x000fe40003f06270 */
        /* <DEDUP_REMOVED lines=10> */
[----:B------:R-:W-:Y:S02]  /*202f0*/  FSEL R193, R43, -INF , !P6 ;  /* 0xff8000002bc17808 */ /* 0x000fe40007000000 */
[----:B------:R-:W-:Y:S02]  /*20300*/  ISETP.GE.AND P0, PT, R137, R234, PT ;  /* 0x000000ea8900720c */ /* 0x000fe40003f06270 */
[----:B------:R-:W-:Y:S02]  /*20310*/  FMNMX3.FTZ R19, R12, R164, R205, !PT ;  /* 0x000000a40c137276 */ /* 0x000fe400078100cd */
[----:B------:R-:W-:Y:S02]  /*20320*/  ISETP.GE.AND P6, PT, R33, R228, PT ;  /* 0x000000e42100720c */ /* 0x000fe40003fc6270 */
[----:B------:R-:W-:Y:S02]  /*20330*/  FSEL R172, R36, -INF , !P1 ;  /* 0xff80000024ac7808 */ /* 0x000fe40004800000 */
[----:B------:R-:W-:Y:S02]  /*20340*/  FMNMX3.FTZ R21, R21, R168, R207, !PT ;  /* 0x000000a815157276 */ /* 0x000fe400078100cf */
[----:B------:R-:W-:Y:S02]  /*20350*/  FSEL R179, R179, -INF , !P4 ;  /* 0xff800000b3b37808 */ /* 0x000fe40006000000 */
[----:B------:R-:W-:Y:S02]  /*20360*/  ISETP.GE.AND P4, PT, R63, R234, PT ;  /* 0x000000ea3f00720c */ /* 0x000fe40003f86270 */
[----:B------:R-:W-:Y:S02]  /*20370*/  FSEL R161, R161, -INF , !P5 ;  /* 0xff800000a1a17808 */ /* 0x000fe40006800000 */
[----:B------:R-:W-:Y:S02]  /*20380*/  FSEL R249, R249, -INF , !P0 ;  /* 0xff800000f9f97808 */ /* 0x000fe40004000000 */
[----:B------:R-:W-:Y:S02]  /*20390*/  ISETP.GE.AND P1, PT, R45, R228, PT ;  /* 0x000000e42d00720c */ /* 0x000fe40003f26270 */
[----:B------:R-:W-:Y:S02]  /*203a0*/  ISETP.GE.AND P5, PT, R37, R234, PT ;  /* 0x000000ea2500720c */ /* 0x000fe40003fa6270 */
[----:B------:R-:W-:Y:S02]  /*203b0*/  ISETP.GE.AND P0, PT, R149, R228, PT ;  /* 0x000000e49500720c */ /* 0x000fe40003f06270 */
[----:B------:R-:W-:Y:S02]  /*203c0*/  FSEL R155, R4, -INF , !P6 ;  /* 0xff800000049b7808 */ /* 0x000fe40007000000 */
[----:B------:R-:W-:Y:S02]  /*203d0*/  FMNMX3.FTZ R19, R19, R174, R178, !PT ;  /* 0x000000ae13137276 */ /* 0x000fe400078100b2 */
[----:B------:R-:W-:Y:S02]  /*203e0*/  FMNMX3.FTZ R4, R21, R176, R172, !PT ;  /* 0x000000b015047276 */ /* 0x000fe400078100ac */
[----:B------:R-:W-:Y:S02]  /*203f0*/  FSEL R195, R44, -INF , !P4 ;  /* 0xff8000002cc37808 */ /* 0x000fe40006000000 */
[----:B------:R-:W-:Y:S02]  /*20400*/  ISETP.GE.AND P4, PT, R39, R228, PT ;  /* 0x000000e42700720c */ /* 0x000fe40003f86270 */
        /* <DEDUP_REMOVED lines=11> */
[----:B------:R-:W-:Y:S02]  /*204c0*/  FSEL R187, R187, -INF , !P1 ;  /* 0xff800000bbbb7808 */ /* 0x000fe40004800000 */
[----:B------:R-:W-:Y:S02]  /*204d0*/  FMNMX3.FTZ R6, R6, R195, R193, !PT ;  /* 0x000000c306067276 */ /* 0x000fe400078100c1 */
[-C--:B------:R-:W-:Y:S02]  /*204e0*/  ISETP.GE.AND P6, PT, R35, R234.reuse, PT ;  /* 0x000000ea2300720c */ /* 0x080fe40003fc6270 */
[----:B------:R-:W-:Y:S02]  /*204f0*/  FMNMX3.FTZ R10, R10, R191, R189, !PT ;  /* 0x000000bf0a0a7276 */ /* 0x000fe400078100bd */
[-C--:B------:R-:W-:Y:S02]  /*20500*/  ISETP.GE.AND P1, PT, R45, R234.reuse, PT ;  /* 0x000000ea2d00720c */ /* 0x080fe40003f26270 */
[----:B------:R-:W-:Y:S02]  /*20510*/  FSEL R173, R47, -INF , !P4 ;  /* 0xff8000002fad7808 */ /* 0x000fe40006000000 */
[----:B------:R-:W-:Y:S02]  /*20520*/  FMNMX3.FTZ R6, R6, R187, R185, !PT ;  /* 0x000000bb06067276 */ /* 0x000fe400078100b9 */
[----:B------:R-:W-:Y:S02]  /*20530*/  FSEL R167, R8, -INF , !P6 ;  /* 0xff80000008a77808 */ /* 0x000fe40007000000 */
[----:B------:R-:W-:Y:S02]  /*20540*/  ISETP.GE.AND P6, PT, R33, R235, PT ;  /* 0x000000eb2100720c */ /* 0x000fe40003fc6270 */
[----:B------:R-:W-:Y:S02]  /*20550*/  FMNMX3.FTZ R10, R10, R179, R177, !PT ;  /* 0x000000b30a0a7276 */ /* 0x000fe400078100b1 */
[-C--:B------:R-:W-:Y:S02]  /*20560*/  ISETP.GE.AND P0, PT, R149, R234.reuse, PT ;  /* 0x000000ea9500720c */ /* 0x080fe40003f06270 */
[-C--:B------:R-:W-:Y:S02]  /*20570*/  ISETP.GE.AND P5, PT, R143, R234.reuse, PT ;  /* 0x000000ea8f00720c */ /* 0x080fe40003fa6270 */
[----:B------:R-:W-:Y:S02]  /*20580*/  FSEL R165, R165, -INF , !P1 ;  /* 0xff800000a5a57808 */ /* 0x000fe40004800000 */
[----:B------:R-:W-:Y:S02]  /*20590*/  FMNMX3.FTZ R8, R6, R175, R173, !PT ;  /* 0x000000af06087276 */ /* 0x000fe400078100ad */
[-C--:B------:R-:W-:Y:S02]  /*205a0*/  ISETP.GE.AND P1, PT, R33, R234.reuse, PT ;  /* 0x000000ea2100720c */ /* 0x080fe40003f26270 */
[----:B------:R-:W-:Y:S02]  /*205b0*/  FMNMX3.FTZ R10, R10, R171, R169, !PT ;  /* 0x000000ab0a0a7276 */ /* 0x000fe400078100a9 */
        /* <DEDUP_REMOVED lines=20> */
[----:B------:R-:W-:Y:S08]  /*20700*/  LDSM.16.MT88.4 R20, [R138+0xc000] ;  /* 0x00c000008a14783b */ /* 0x000ff00000004200 */
        /* <DEDUP_REMOVED lines=502> */
.L_x_7563:
        /* <DEDUP_REMOVED lines=10> */
.L_x_7578:
        /* <DEDUP_REMOVED lines=200> */
.L_x_7573:
[----:B------:R-:W-:Y:S05]  /*23390*/  BSYNC.RECONVERGENT B0 ;  /* 0x0000000000007941 */ /* 0x000fea0003800200 */
.L_x_7572:
        /* <DEDUP_REMOVED lines=18> */
[----:B--23--:R-:W-:Y:S05]  /*234c0*/  @P6 RET.REL.NODEC R224 `(_ZN5flash24flash_fwd_splitkv_kernelI23Flash_fwd_kernel_traitsILi128ELi64ELi128ELi4ELb0ELb0EN7cutlass6half_tE19Flash_kernel_traitsILi128ELi64ELi128ELi4ES3_EELb0ELb1ELb0ELb0ELb1ELb1ELb1ELb1EEEvNS_16Flash_fwd_paramsE) ;  /* 0xfffffdc8e0cc6950 */ /* 0x00cfea0003c3ffff */
[----:B------:R-:W-:Y:S01]  /*234d0*/  MOV R225, 0x0 ;  /* 0x0000000000e17802 */ /* 0x000fe20000000f00 */
[----:B------:R-:W-:Y:S04]  /*234e0*/  ST.E.128 desc[UR4][R70.64+0x7000], R64 ;  /* 0x0070004046007985 */ /* 0x000fe8000c101d04 */
[----:B------:R1:W-:Y:S02]  /*234f0*/  ST.E.128 desc[UR4][R70.64+0x7100], R60 ;  /* 0x0071003c46007985 */ /* 0x0003e4000c101d04 */
[----:B-1----:R-:W-:Y:S05]  /*23500*/  RET.REL.NODEC R224 `(_ZN5flash24flash_fwd_splitkv_kernelI23Flash_fwd_kernel_traitsILi128ELi64ELi128ELi4ELb0ELb0EN7cutlass6half_tE19Flash_kernel_traitsILi128ELi64ELi128ELi4ES3_EELb0ELb1ELb0ELb0ELb1ELb1ELb1ELb1EEEvNS_16Flash_fwd_paramsE) ;  /* 0xfffffdc8e0bc7950 */ /* 0x002fea0003c3ffff */
.L_x_7571:
[----:B------:R-:W-:Y:S01]  /*23510*/  MOV R5, 0x2 ;  /* 0x0000000200057802 */ /* 0x000fe20000000f00 */
[----:B------:R-:W-:Y:S01]  /*23520*/  IMAD.MOV.U32 R6, RZ, RZ, -0x1 ;  /* 0xffffffffff067424 */ /* 0x000fe200078e00ff */
[----:B------:R-:W-:-:S07]  /*23530*/  MOV R2, 0x1f ;  /* 0x0000001f00027802 */ /* 0x000fce0000000f00 */
[----:B-1---5:R-:W-:Y:S05]  /*23540*/  WARPSYNC.COLLECTIVE R6, `(.L_x_7574) ;  /* 0x0000000006087348 */ /* 0x022fea0003c00000 */
[----:B------:R2:W3:Y:S02]  /*23550*/  SHFL.BFLY P0, R8, R245, R5, R2 ;  /* 0x0c000005f5087389 */ /* 0x0004e40000000002 */
[----:B-123-5:R-:W-:Y:S05]  /*23560*/  ENDCOLLECTIVE ;  /* 0x000000000000791b */ /* 0x02efea0003800000 */
.L_x_7574:
[----:B------:R-:W-:Y:S02]  /*23570*/  MOV R4, R8 ;  /* 0x0000000800047202 */ /* 0x000fe40000000f00 */
[----:B------:R-:W-:-:S03]  /*23580*/  MOV R5, 0x1 ;  /* 0x0000000100057802 */ /* 0x000fc60000000f00 */
[----:B------:R-:W-:-:S04]  /*23590*/  FADD.FTZ R9, R4, R245 ;  /* 0x000000f504097221 */ /* 0x000fc80000010000 */
[----:B------:R-:W-:-:S07]  /*235a0*/  IMAD.MOV.U32 R245, RZ, RZ, R9 ;  /* 0x000000fffff57224 */ /* 0x000fce00078e0009 */
[----:B------:R-:W-:Y:S05]  /*235b0*/  WARPSYNC.COLLECTIVE R6, `(.L_x_7575) ;  /* 0x0000000006087348 */ /* 0x000fea0003c00000 */
[----:B------:R1:W2:Y:S02]  /*235c0*/  SHFL.BFLY P0, R8, R245, R5, R2 ;  /* 0x0c000005f5087389 */ /* 0x0002a40000000002 */
[----:B-12---:R-:W-:Y:S05]  /*235d0*/  ENDCOLLECTIVE ;  /* 0x000000000000791b */ /* 0x006fea0003800000 */
.L_x_7575:
[----:B------:R-:W-:Y:S01]  /*235e0*/  MOV R245, R243 ;  /* 0x000000f300f57202 */ /* 0x000fe20000000f00 */
[----:B------:R-:W-:Y:S01]  /*235f0*/  IMAD.MOV.U32 R4, RZ, RZ, R8 ;  /* 0x000000ffff047224 */ /* 0x000fe200078e0008 */
[----:B------:R-:W-:-:S03]  /*23600*/  MOV R5, 0x2 ;  /* 0x0000000200057802 */ /* 0x000fc60000000f00 */
[----:B------:R-:W-:-:S07]  /*23610*/  FADD.FTZ R4, R9, R4 ;  /* 0x0000000409047221 */ /* 0x000fce0000010000 */
[----:B------:R-:W-:Y:S05]  /*23620*/  WARPSYNC.COLLECTIVE R6, `(.L_x_7576) ;  /* 0x0000000006087348 */ /* 0x000fea0003c00000 */
[----:B------:R1:W2:Y:S02]  /*23630*/  SHFL.BFLY P0, R8, R245, R5, R2 ;  /* 0x0c000005f5087389 */ /* 0x0002a40000000002 */
[----:B-12---:R-:W-:Y:S05]  /*23640*/  ENDCOLLECTIVE ;  /* 0x000000000000791b */ /* 0x006fea0003800000 */
.L_x_7576:
[----:B------:R-:W-:Y:S01]  /*23650*/  FADD.FTZ R7, R8, R243 ;  /* 0x000000f308077221 */ /* 0x000fe20000010000 */
[----:B------:R-:W-:-:S03]  /*23660*/  MOV R5, 0x1 ;  /* 0x0000000100057802 */ /* 0x000fc60000000f00 */
[----:B------:R-:W-:-:S07]  /*23670*/  IMAD.MOV.U32 R245, RZ, RZ, R7 ;  /* 0x000000fffff57224 */ /* 0x000fce00078e0007 */
[----:B------:R-:W-:Y:S05]  /*23680*/  WARPSYNC.COLLECTIVE R6, `(.L_x_7577) ;  /* 0x0000000006087348 */ /* 0x000fea0003c00000 */
[----:B------:R1:W2:Y:S02]  /*23690*/  SHFL.BFLY P0, R8, R245, R5, R2 ;  /* 0x0c000005f5087389 */ /* 0x0002a40000000002 */
[----:B-12---:R-:W-:Y:S05]  /*236a0*/  ENDCOLLECTIVE ;  /* 0x000000000000791b */ /* 0x006fea0003800000 */
.L_x_7577:
[----:B------:R-:W-:Y:S01]  /*236b0*/  MOV R10, R8 ;  /* 0x00000008000a7202 */ /* 0x000fe20000000f00 */
[----:B------:R-:W-:Y:S06]  /*236c0*/  BRA `(.L_x_7578) ;  /* 0xfffffff000107947 */ /* 0x000fec000383ffff */
.L_x_7579:
        /* <DEDUP_REMOVED lines=11> */
.L_x_14943:


//--------------------- .text._ZN5flash24flash_fwd_splitkv_kernelI23Flash_fwd_kernel_traitsILi128ELi64ELi128ELi4ELb0ELb0EN7cutlass6half_tE19Flash_kernel_traitsILi128ELi64ELi128ELi4ES3_EELb0ELb1ELb1ELb0ELb0ELb0ELb1ELb1EEEvNS_16Flash_fwd_paramsE --------------------------
	.section	.text._ZN5flash24flash_fwd_splitkv_kernelI23Flash_fwd_kernel_traitsILi128ELi64ELi128ELi4ELb0ELb0EN7cutlass6half_tE19Flash_kernel_traitsILi128ELi64ELi128ELi4ES3_EELb0ELb1ELb1ELb0ELb0ELb0ELb1ELb1EEEvNS_16Flash_fwd_paramsE,"ax",@progbits
	.align	128
        .global         _ZN5flash24flash_fwd_splitkv_kernelI23Flash_fwd_kernel_traitsILi128ELi64ELi128ELi4ELb0ELb0EN7cutlass6half_tE19Flash_kernel_traitsILi128ELi64ELi128ELi4ES3_EELb0ELb1ELb1ELb0ELb0ELb0ELb1ELb1EEEvNS_16Flash_fwd_paramsE
        .type           _ZN5flash24flash_fwd_splitkv_kernelI23Flash_fwd_kernel_traitsILi128ELi64ELi128ELi4ELb0ELb0EN7cutlass6half_tE19Flash_kernel_traitsILi128ELi64ELi128ELi4ES3_EELb0ELb1ELb1ELb0ELb0ELb0ELb1ELb1EEEvNS_16Flash_fwd_paramsE,@function
        .size           _ZN5flash24flash_fwd_splitkv_kernelI23Flash_fwd_kernel_traitsILi128ELi64ELi128ELi4ELb0ELb0EN7cutlass6half_tE19Flash_kernel_traitsILi128ELi64ELi128ELi4ES3_EELb0ELb1ELb1ELb0ELb0ELb0ELb1ELb1EEEvNS_16Flash_fwd_paramsE,(.L_x_14944 - _ZN5flash24flash_fwd_splitkv_kernelI23Flash_fwd_kernel_traitsILi128ELi64ELi128ELi4ELb0ELb0EN7cutlass6half_tE19Flash_kernel_traitsILi128ELi64ELi128ELi4ES3_EELb0ELb1ELb1ELb0ELb0ELb0ELb1ELb1EEEvNS_16Flash_fwd_paramsE)
        .other          _ZN5flash24flash_fwd_splitkv_kernelI23Flash_fwd_kernel_traitsILi128ELi64ELi128ELi4ELb0ELb0EN7cutlass6half_tE19Flash_kernel_traitsILi128ELi64ELi128ELi4ES3_EELb0ELb1ELb1ELb0ELb0ELb0ELb1ELb1EEEvNS_16Flash_fwd_paramsE,@"STO_CUDA_ENTRY STV_DEFAULT"
_ZN5flash24flash_fwd_splitkv_kernelI23Flash_fwd_kernel_traitsILi128ELi64ELi128ELi4ELb0ELb0EN7cutlass6half_tE19Flash_kernel_traitsILi128ELi64ELi128ELi4ES3_EELb0ELb1ELb1ELb0ELb0ELb0ELb1ELb1EEEvNS_16Flash_fwd_paramsE:
.text._ZN5flash24flash_fwd_splitkv_kernelI23Flash_fwd_kernel_traitsILi128ELi64ELi128ELi4ELb0ELb0EN7cutlass6half_tE19Flash_kernel_traitsILi128ELi64ELi128ELi4ES3_EELb0ELb1ELb1ELb0ELb0ELb0ELb1ELb1EEEvNS_16Flash_fwd_paramsE:
        /* <DEDUP_REMOVED lines=11> */
[----:B-1----:R-:W-:-:S05]  /*00b0*/  VIADD R4, R4, 0xffffffe ;  /* 0x0ffffffe04047836 */ /* 0x002fca0000000000 */
[----:B------:R-:W1:Y:S01]  /*00c0*/  LDC R2, c[0x0][0x374] ;  /* 0x0000dd00ff027b82 */ /* 0x000e620000000800 */
[----:B------:R-:W5:Y:S02]  /*00d0*/  F2I.FTZ.U32.TRUNC.NTZ R5, R4 ;  /* 0x0000000400057305 */ /* 0x000f64000021f000 */
[----:B-----5:R-:W-:Y:S01]  /*00e0*/  IMAD.MOV R0, RZ, RZ, -R5 ;  /* 0x000000ffff007224 */ /* 0x020fe200078e0a05 */
        /* <DEDUP_REMOVED lines=14> */
[----:B------:R-:W-:Y:S05]  /*01d0*/  CALL.REL.NOINC `($_ZN5flash24flash_fwd_splitkv_kernelI23Flash_fwd_kernel_traitsILi128ELi64ELi128ELi4ELb0ELb0EN7cutlass6half_tE19Flash_kernel_traitsILi128ELi64ELi128ELi4ES3_EELb0ELb1ELb1ELb0ELb0ELb0ELb1ELb1EEEvNS_16Flash_fwd_paramsE$_ZN5flash30compute_attn_1rowblock_splitkvI23Flash_fwd_kernel_traitsILi128ELi64ELi128ELi4ELb0ELb0EN7cutlass6half_tE19Flash_kernel_traitsILi128ELi64ELi128ELi4ES3_EELb0ELb1ELb1ELb0ELb0ELb0ELb1ELb1ENS_16Flash_fwd_paramsEEEvRKT8_iiiii) ;  /* 0x0000000000087944 */ /* 0x000fea0003c00000 */
[----:B------:R-:W-:Y:S05]  /*01e0*/  BSYNC.RECONVERGENT B4 ;  /* 0x0000000000047941 */ /* 0x000fea0003800200 */
.L_x_7580:
[----:B------:R-:W-:Y:S05]  /*01f0*/  EXIT ;  /* 0x000000000000794d */ /* 0x000fea0003800000 */
        .type           $_ZN5flash24flash_fwd_splitkv_kernelI23Flash_fwd_kernel_traitsILi128ELi64ELi128ELi4ELb0ELb0EN7cutlass6half_tE19Flash_kernel_traitsILi128ELi64ELi128ELi4ES3_EELb0ELb1ELb1ELb0ELb0ELb0ELb1ELb1EEEvNS_16Flash_fwd_paramsE$_ZN5flash30compute_attn_1rowblock_splitkvI23Flash_fwd_kernel_traitsILi128ELi64ELi128ELi4ELb0ELb0EN7cutlass6half_tE19Flash_kernel_traitsILi128ELi64ELi128ELi4ES3_EELb0ELb1ELb1ELb0ELb0ELb0ELb1ELb1ENS_16Flash_fwd_paramsEEEvRKT8_iiiii,@function
        .size           $_ZN5flash24flash_fwd_splitkv_kernelI23Flash_fwd_kernel_traitsILi128ELi64ELi128ELi4ELb0ELb0EN7cutlass6half_tE19Flash_kernel_traitsILi128ELi64ELi128ELi4ES3_EELb0ELb1ELb1ELb0ELb0ELb0ELb1ELb1EEEvNS_16Flash_fwd_paramsE$_ZN5flash30compute_attn_1rowblock_splitkvI23Flash_fwd_kernel_traitsILi128ELi64ELi128ELi4ELb0ELb0EN7cutlass6half_tE19Flash_kernel_traitsILi128ELi64ELi128ELi4ES3_EELb0ELb1ELb1ELb0ELb0ELb0ELb1ELb1ENS_16Flash_fwd_paramsEEEvRKT8_iiiii,(.L_x_14944 - $_ZN5flash24flash_fwd_splitkv_kernelI23Flash_fwd_kernel_traitsILi128ELi64ELi128ELi4ELb0ELb0EN7cutlass6half_tE19Flash_kernel_traitsILi128ELi64ELi128ELi4ES3_EELb0ELb1ELb1ELb0ELb0ELb0ELb1ELb1EEEvNS_16Flash_fwd_paramsE$_ZN5flash30compute_attn_1rowblock_splitkvI23Flash_fwd_kernel_traitsILi128ELi64ELi128ELi4ELb0ELb0EN7cutlass6half_tE19Flash_kernel_traitsILi128ELi64ELi128ELi4ES3_EELb0ELb1ELb1ELb0ELb0ELb0ELb1ELb1ENS_16Flash_fwd_paramsEEEvRKT8_iiiii)
$_ZN5flash24flash_fwd_splitkv_kernelI23Flash_fwd_kernel_traitsILi128ELi64ELi128ELi4ELb0ELb0EN7cutlass6half_tE19Flash_kernel_traitsILi128ELi64ELi128ELi4ES3_EELb0ELb1ELb1ELb0ELb0ELb0ELb1ELb1EEEvNS_16Flash_fwd_paramsE$_ZN5flash30compute_attn_1rowblock_splitkvI23Flash_fwd_kernel_traitsILi128ELi64ELi128ELi4ELb0ELb0EN7cutlass6half_tE19Flash_kernel_traitsILi128ELi64ELi128ELi4ES3_EELb0ELb1ELb1ELb0ELb0ELb0ELb1ELb1ENS_16Flash_fwd_paramsEEEvRKT8_iiiii:
        /* <DEDUP_REMOVED lines=38> */
.L_x_7582:
[----:B------:R-:W-:Y:S05]  /*0460*/  BSYNC.RECONVERGENT B0 ;  /* 0x0000000000007941 */ /* 0x000fea0003800200 */
.L_x_7581:
[----:B------:R-:W-:Y:S04]  /*0470*/  BSSY.RECONVERGENT B0, `(.L_x_7583) ;  /* 0x0000007000007945 */ /* 0x000fe80003800200 */
[----:B------:R-:W-:Y:S05]  /*0480*/  @!P3 BRA `(.L_x_7584) ;  /* 0x000000000014b947 */ /* 0x000fea0003800000 */
[----:B------:R-:W3:Y:S02]  /*0490*/  LD.E.U8 R6, desc[UR6][R132.64+0x1b2] ;  /* 0x0001b20684067980 */ /* 0x000ee4000c101100 */
[----:B---3--:R-:W-:-:S13]  /*04a0*/  ISETP.NE.AND P1, PT, R6, RZ, PT ;  /* 0x000000ff0600720c */ /* 0x008fda0003f25270 */
[----:B------:R-:W3:Y:S02]  /*04b0*/  @P1 LD.E R6, desc[UR6][R10.64+0x4] ;  /* 0x000004060a061980 */ /* 0x000ee4000c101900 */
[----:B---3-5:R-:W-:-:S06]  /*04c0*/  @P1 IADD3 R73, PT, PT, R6, -R13, RZ ;  /* 0x8000000d06491210 */ /* 0x028fcc0007ffe0ff */
[----:B------:R3:W5:Y:S02]  /*04d0*/  @!P1 LD.E R73, desc[UR6][R10.64] ;  /* 0x000000060a499980 */ /* 0x000764000c101900 */
.L_x_7584:
[----:B------:R-:W-:Y:S05]  /*04e0*/  BSYNC.RECONVERGENT B0 ;  /* 0x0000000000007941 */ /* 0x000fea0003800200 */
.L_x_7583:
        /* <DEDUP_REMOVED lines=9> */
.L_x_7586:
[----:B------:R-:W4:Y:S01]  /*0580*/  LD.E.64 R6, desc[UR6][R132.64+0x108] ;  /* 0x0001080684067980 */ /* 0x000f22000c101b00 */
[----:B------:R-:W-:Y:S01]  /*0590*/  BSSY.RECONVERGENT B0, `(.L_x_7588) ;  /* 0x0000006000007945 */ /* 0x000fe20003800200 */
[----:B----4-:R-:W-:Y:S01]  /*05a0*/  ISETP.NE.U32.AND P0, PT, R6, RZ, PT ;  /* 0x000000ff0600720c */ /* 0x010fe20003f05070 */
[----:B------:R-:W-:-:S03]  /*05b0*/  IMAD.MOV.U32 R6, RZ, RZ, RZ ;  /* 0x000000ffff067224 */ /* 0x000fc600078e00ff */
[----:B------:R-:W-:-:S13]  /*05c0*/  ISETP.NE.AND.EX P0, PT, R7, RZ, PT, P0 ;  /* 0x000000ff0700720c */ /* 0x000fda0003f05300 */
[----:B------:R-:W-:Y:S05]  /*05d0*/  @!P0 BRA `(.L_x_7589) ;  /* 0x0000000000048947 */ /* 0x000fea0003800000 */
[----:B------:R4:W5:Y:S02]  /*05e0*/  LD.E R6, desc[UR6][R132.64+0xbc] ;  /* 0x0000bc0684067980 */ /* 0x000964000c101900 */
.L_x_7589:
[----:B------:R-:W-:Y:S05]  /*05f0*/  BSYNC.RECONVERGENT B0 ;  /* 0x0000000000007941 */ /* 0x000fea0003800200 */
.L_x_7588:
[----:B-----5:R-:W-:Y:S02]  /*0600*/  IADD3 R65, PT, PT, R73, R6, RZ ;  /* 0x0000000649417210 */ /* 0x020fe40007ffe0ff */
.L_x_7587:
[----:B------:R-:W-:Y:S05]  /*0610*/  BSYNC.RECONVERGENT B1 ;  /* 0x0000000000017941 */ /* 0x000fea0003800200 */
.L_x_7585:
[----:B------:R-:W-:Y:S01]  /*0620*/  IMAD.SHL.U32 R75, R215, 0x40, RZ ;  /* 0x00000040d74b7824 */ /* 0x000fe200078e00ff */
[----:B------:R-:W-:Y:S01]  /*0630*/  MOV R6, R214 ;  /* 0x000000d600067202 */ /* 0x000fe20000000f00 */
[----:B------:R-:W-:-:S03]  /*0640*/  IMAD.MOV.U32 R7, RZ, RZ, 0x0 ;  /* 0x00000000ff077424 */ /* 0x000fc600078e00ff */
[----:B------:R-:W-:-:S13]  /*0650*/  ISETP.GT.AND P0, PT, R216, R75, PT ;  /* 0x0000004bd800720c */ /* 0x000fda0003f04270 */
[----:B-1234-:R-:W-:Y:S05]  /*0660*/  @!P0 RET.REL.NODEC R6 `(_ZN5flash24flash_fwd_splitkv_kernelI23Flash_fwd_kernel_traitsILi128ELi64ELi128ELi4ELb0ELb0EN7cutlass6half_tE19Flash_kernel_traitsILi128ELi64ELi128ELi4ES3_EELb0ELb1ELb1ELb0ELb0ELb0ELb1ELb1EEEvNS_16Flash_fwd_paramsE) ;  /* 0xfffffff806648950 */ /* 0x01efea0003c3ffff */
[----:B------:R-:W2:Y:S04]  /*0670*/  LD.E R10, desc[UR6][R132.64+0xb8] ;  /* 0x0000b806840a7980 */ /* 0x000ea8000c101900 */
[----:B------:R-:W3:Y:S04]  /*0680*/  LD.E R6, desc[UR6][R132.64+0x188] ;  /* 0x0001880684067980 */ /* 0x000ee8000c101900 */
[----:B------:R-:W4:Y:S01]  /*0690*/  LD.E R9, desc[UR6][R132.64+0x184] ;  /* 0x0001840684097980 */ /* 0x000f22000c101900 */
[----:B------:R-:W-:Y:S01]  /*06a0*/  IABS R8, R2 ;  /* 0x0000000200087213 */ /* 0x000fe20000000000 */
[----:B------:R-:W-:-:S03]  /*06b0*/  IMAD.IADD R61, R75, 0x1, R65 ;  /* 0x000000014b3d7824 */ /* 0x000fc600078e0241 */
[----:B------:R-:W1:Y:S08]  /*06c0*/  I2F.RP R7, R8 ;  /* 0x0000000800077306 */ /* 0x000e700000209400 */
[----:B-1----:R-:W1:Y:S02]  /*06d0*/  MUFU.RCP R14, R7 ;  /* 0x00000007000e7308 */ /* 0x002e640000001000 */
[----:B-1----:R-:W-:-:S06]  /*06e0*/  VIADD R14, R14, 0xffffffe ;  /* 0x0ffffffe0e0e7836 */ /* 0x002fcc0000000000 */
[----:B------:R-:W1:Y:S02]  /*06f0*/  F2I.FTZ.U32.TRUNC.NTZ R15, R14 ;  /* 0x0000000e000f7305 */ /* 0x000e64000021f000 */
[----:B-1----:R-:W-:Y:S02]  /*0700*/  IMAD.MOV R5, RZ, RZ, -R15 ;  /* 0x000000ffff057224 */ /* 0x002fe400078e0a0f */
[----:B------:R-:W-:Y:S02]  /*0710*/  IMAD.MOV.U32 R14, RZ, RZ, RZ ;  /* 0x000000ffff0e7224 */ /* 0x000fe400078e00ff */
[----:B--2---:R-:W-:-:S05]  /*0720*/  VIADD R10, R10, 0x7f ;  /* 0x0000007f0a0a7836 */ /* 0x004fca0000000000 */
[----:B------:R-:W-:Y:S02]  /*0730*/  SHF.R.S32.HI R11, RZ, 0x1f, R10 ;  /* 0x0000001fff0b7819 */ /* 0x000fe4000001140a */
[----:B----4-:R-:W-:Y:S02]  /*0740*/  IADD3 R9, PT, PT, R61, -R216, -R9 ;  /* 0x800000d83d097210 */ /* 0x010fe40007ffe809 */
[----:B------:R-:W-:Y:S01]  /*0750*/  LEA.HI R11, R11, R10, RZ, 0x7 ;  /* 0x0000000a0b0b7211 */ /* 0x000fe200078f38ff */
[----:B------:R-:W-:Y:S01]  /*0760*/  IMAD R10, R5, R8, RZ ;  /* 0x00000008050a7224 */ /* 0x000fe200078e02ff */
[-C--:B------:R-:W-:Y:S02]  /*0770*/  IABS R5, R2.reuse ;  /* 0x0000000200057213 */ /* 0x080fe40000000000 */
[----:B------:R-:W-:Y:S01]  /*0780*/  LEA.HI.SX32 R11, R11, R2, 0x19 ;  /* 0x000000020b0b7211 */ /* 0x000fe200078fcaff */
[----:B------:R-:W-:-:S04]  /*0790*/  IMAD.HI.U32 R10, R15, R10, R14 ;  /* 0x0000000a0f0a7227 */ /* 0x000fc800078e000e */
[----:B------:R-:W-:Y:S02]  /*07a0*/  VIADD R11, R11, 0xffffffff ;  /* 0xffffffff0b0b7836 */ /* 0x000fe40000000000 */
[----:B------:R-:W-:-:S03]  /*07b0*/  IMAD.MOV R5, RZ, RZ, -R5 ;  /* 0x000000ffff057224 */ /* 0x000fc600078e0a05 */
        /* <DEDUP_REMOVED lines=11> */
[----:B------:R-:W-:Y:S01]  /*0870*/  IMAD R5, R215, 0x40, -R216 ;  /* 0x00000040d7057824 */ /* 0x000fe200078e0ad8 */
[----:B------:R-:W-:-:S04]  /*0880*/  SHF.R.S32.HI R8, RZ, 0x1f, R7 ;  /* 0x0000001fff087819 */ /* 0x000fc80000011407 */
[----:B---3--:R-:W-:Y:S02]  /*0890*/  IADD3 R6, PT, PT, R6, R5, R7 ;  /* 0x0000000506067210 */ /* 0x008fe40007ffe007 */
[----:B------:R-:W-:Y:S02]  /*08a0*/  LEA.HI R7, R8, R7, RZ, 0x7 ;  /* 0x0000000708077211 */ /* 0x000fe400078f38ff */
[----:B------:R-:W-:Y:S01]  /*08b0*/  SHF.R.S32.HI R8, RZ, 0x1f, R9 ;  /* 0x0000001fff087819 */ /* 0x000fe20000011409 */
[----:B------:R-:W-:Y:S01]  /*08c0*/  VIADD R6, R6, 0x40 ;  /* 0x0000004006067836 */ /* 0x000fe20000000000 */
[----:B------:R-:W-:Y:S01]  /*08d0*/  SHF.R.S32.HI R7, RZ, 0x7, R7 ;  /* 0x00000007ff077819 */ /* 0x000fe20000011407 */
[----:B------:R-:W-:Y:S01]  /*08e0*/  @P2 VIADD R10, R10, 0x1 ;  /* 0x000000010a0a2836 */ /* 0x000fe20000000000 */
[----:B------:R-:W-:Y:S02]  /*08f0*/  LEA.HI R8, R8, R9, RZ, 0x7 ;  /* 0x0000000908087211 */ /* 0x000fe400078f38ff */
[----:B------:R-:W-:Y:S01]  /*0900*/  SHF.R.S32.HI R5, RZ, 0x1f, R6 ;  /* 0x0000001fff057819 */ /* 0x000fe20000011406 */
[----:B------:R-:W-:Y:S01]  /*0910*/  IMAD.MOV.U32 R11, RZ, RZ, R10 ;  /* 0x000000ffff0b7224 */ /* 0x000fe200078e000a */
[----:B------:R-:W-:-:S02]  /*0920*/  SHF.R.S32.HI R205, RZ, 0x7, R8 ;  /* 0x00000007ffcd7819 */ /* 0x000fc40000011408 */
[----:B------:R-:W-:Y:S01]  /*0930*/  LEA.HI R5, R5, R6, RZ, 0x7 ;  /* 0x0000000605057211 */ /* 0x000fe200078f38ff */
[----:B------:R-:W-:Y:S01]  /*0940*/  @!P0 IMAD.MOV R11, RZ, RZ, -R11 ;  /* 0x000000ffff0b8224 */ /* 0x000fe200078e0a0b */
[----:B------:R-:W-:Y:S02]  /*0950*/  @!P1 LOP3.LUT R11, RZ, R2, RZ, 0x33, !PT ;  /* 0x00000002ff0b9212 */ /* 0x000fe400078e33ff */
[----:B------:R-:W-:Y:S01]  /*0960*/  SHF.R.S32.HI R62, RZ, 0x7, R5 ;  /* 0x00000007ff3e7819 */ /* 0x000fe20000011405 */
[----:B------:R-:W1:Y:S02]  /*0970*/  S2R R2, SR_TID.X ;  /* 0x0000000000027919 */ /* 0x000e640000002100 */
[----:B------:R-:W-:-:S05]  /*0980*/  IMAD R10, R11, UR9, RZ ;  /* 0x000000090b0a7c24 */ /* 0x000fca000f8e02ff */
        /* <DEDUP_REMOVED lines=40> */
.L_x_7592:
[----:B------:R-:W-:Y:S05]  /*0c10*/  BSYNC.RECONVERGENT B0 ;  /* 0x0000000000007941 */ /* 0x000fea0003800200 */
.L_x_7591:
        /* <DEDUP_REMOVED lines=12> */
.L_x_7594:
[----:B------:R-:W-:Y:S05]  /*0ce0*/  BSYNC.RECONVERGENT B0 ;  /* 0x0000000000007941 */ /* 0x000fea0003800200 */
.L_x_7593:
        /* <DEDUP_REMOVED lines=12> */
.L_x_7596:
[----:B------:R-:W-:Y:S05]  /*0db0*/  BSYNC.RECONVERGENT B0 ;  /* 0x0000000000007941 */ /* 0x000fea0003800200 */
.L_x_7595:
        /* <DEDUP_REMOVED lines=12> */
.L_x_7598:
[----:B------:R-:W-:Y:S05]  /*0e80*/  BSYNC.RECONVERGENT B0 ;  /* 0x0000000000007941 */ /* 0x000fea0003800200 */
.L_x_7597:
        /* <DEDUP_REMOVED lines=11> */
.L_x_7600:
[----:B------:R-:W-:Y:S05]  /*0f40*/  BSYNC.RECONVERGENT B0 ;  /* 0x0000000000007941 */ /* 0x000fea0003800200 */
.L_x_7599:
        /* <DEDUP_REMOVED lines=11> */
.L_x_7602:
[----:B------:R-:W-:Y:S05]  /*1000*/  BSYNC.RECONVERGENT B0 ;  /* 0x0000000000007941 */ /* 0x000fea0003800200 */
.L_x_7601:
        /* <DEDUP_REMOVED lines=12> */
.L_x_7604:
[----:B------:R-:W-:Y:S05]  /*10d0*/  BSYNC.RECONVERGENT B0 ;  /* 0x0000000000007941 */ /* 0x000fea0003800200 */
.L_x_7603:
        /* <DEDUP_REMOVED lines=15> */
.L_x_7606:
[----:B------:R-:W-:Y:S05]  /*11d0*/  BSYNC.RECONVERGENT B0 ;  /* 0x0000000000007941 */ /* 0x000fea0003800200 */
.L_x_7605:
        /* <DEDUP_REMOVED lines=20> */
[----:B--234-:R-:W-:Y:S05]  /*1320*/  @P6 RET.REL.NODEC R214 `(_ZN5flash24flash_fwd_splitkv_kernelI23Flash_fwd_kernel_traitsILi128ELi64ELi128ELi4ELb0ELb0EN7cutlass6half_tE19Flash_kernel_traitsILi128ELi64ELi128ELi4ES3_EELb0ELb1ELb1ELb0ELb0ELb0ELb1ELb1EEEvNS_16Flash_fwd_paramsE) ;  /* 0xffffffecd6346950 */ /* 0x01cfea0003c3ffff */
[----:B------:R-:W-:Y:S02]  /*1330*/  MOV R3, 0xff800000 ;  /* 0xff80000000037802 */ /* 0x000fe40000000f00 */
[----:B------:R-:W-:-:S03]  /*1340*/  MOV R215, 0x0 ;  /* 0x0000000000d77802 */ /* 0x000fc60000000f00 */
[----:B------:R1:W-:Y:S02]  /*1350*/  ST.E desc[UR6][R10.64+0xe0], R3 ;  /* 0x0000e0030a007985 */ /* 0x0003e4000c101906 */
[----:B-1----:R-:W-:Y:S05]  /*1360*/  RET.REL.NODEC R214 `(_ZN5flash24flash_fwd_splitkv_kernelI23Flash_fwd_kernel_traitsILi128ELi64ELi128ELi4ELb0ELb0EN7cutlass6half_tE19Flash_kernel_traitsILi128ELi64ELi128ELi4ES3_EELb0ELb1ELb1ELb0ELb0ELb0ELb1ELb1EEEvNS_16Flash_fwd_paramsE) ;  /* 0xffffffecd6247950 */ /* 0x002fea0003c3ffff */
.L_x_7590:
        /* <DEDUP_REMOVED lines=101> */
.L_x_7608:
        /* <DEDUP_REMOVED lines=78> */
.L_x_7609:
[----:B------:R-:W-:Y:S05]  /*1ea0*/  BSYNC.RECONVERGENT B0 ;  /* 0x0000000000007941 */ /* 0x000fea0003800200 */
.L_x_7607:
        /* <DEDUP_REMOVED lines=33> */
[----:B------:R-:W-:Y:S02]  /*20c0*/  LOP3.LUT R21, R66, 0x1c0, RZ, 0xc0, !PT ;  /* 0x000001c042157812 */ /* 0x000fe400078ec0ff */
[----:B------:R-:W-:Y:S02]  /*20d0*/  ISETP.GE.AND P1, PT, R10, RZ, PT ;  /* 0x000000ff0a00720c */ /* 0x000fe40003f26270 */
[----:B------:R-:W-:Y:S01]  /*20e0*/  @!P2 IADD3 R7, PT, PT, R7, 0x1, RZ ;  /* 0x000000010707a810 */ /* 0x000fe20007ffe0ff */
[----:B-----5:R-:W-:Y:S01]  /*20f0*/  IMAD R20, R15, R208, RZ ;  /* 0x000000d00f147224 */ /* 0x020fe200078e02ff */
[----:B------:R-:W-:-:S02]  /*2100*/  LOP3.LUT R21, R21, 0x38, R2, 0xf8, !PT ;  /* 0x0000003815157812 */ /* 0x000fc400078ef802 */
[----:B------:R-:W-:Y:S01]  /*2110*/  ISETP.NE.AND P2, PT, R5, RZ, PT ;  /* 0x000000ff0500720c */ /* 0x000fe20003f45270 */
[----:B------:R-:W-:Y:S01]  /*2120*/  @P3 VIADD R7, R7, 0x1 ;  /* 0x0000000107073836 */ /* 0x000fe20000000000 */
[----:B------:R-:W-:Y:S01]  /*2130*/  LOP3.LUT R21, R21, 0x38, R66, 0x78, !PT ;  /* 0x0000003815157812 */ /* 0x000fe200078e7842 */
[C---:B------:R-:W-:Y:S02]  /*2140*/  IMAD R20, R6.reuse, R209, R20 ;  /* 0x000000d106147224 */ /* 0x040fe400078e0214 */
[----:B------:R-:W-:Y:S01]  /*2150*/  IMAD.WIDE.U32 R22, R6, R208, R22 ;  /* 0x000000d006167225 */ /* 0x000fe200078e0016 */
[----:B------:R-:W-:-:S03]  /*2160*/  LOP3.LUT R66, R21, 0x1e00, R66, 0xf8, !PT ;  /* 0x00001e0015427812 */ /* 0x000fc600078ef842 */
[----:B------:R-:W-:Y:S01]  /*2170*/  IMAD.MOV.U32 R6, RZ, RZ, R7 ;  /* 0x000000ffff067224 */ /* 0x000fe200078e0007 */
[----:B------:R-:W-:Y:S01]  /*2180*/  IADD3 R21, PT, PT, R23, R20, RZ ;  /* 0x0000001417157210 */ /* 0x000fe20007ffe0ff */
[----:B------:R-:W-:Y:S02]  /*2190*/  IMAD.MOV.U32 R20, RZ, RZ, R22 ;  /* 0x000000ffff147224 */ /* 0x000fe400078e0016 */
[----:B------:R-:W-:Y:S01]  /*21a0*/  @!P1 IMAD.MOV R6, RZ, RZ, -R6 ;  /* 0x000000ffff069224 */ /* 0x000fe200078e0a06 */
[----:B------:R-:W-:Y:S02]  /*21b0*/  @!P2 LOP3.LUT R6, RZ, R5, RZ, 0x33, !PT ;  /* 0x00000005ff06a212 */ /* 0x000fe400078e33ff */
[----:B------:R-:W-:Y:S01]  /*21c0*/  SHF.R.S32.HI R123, RZ, 0x1f, R218 ;  /* 0x0000001fff7b7819 */ /* 0x000fe200000114da */
[----:B------:R-:W-:Y:S01]  /*21d0*/  IMAD.MOV.U32 R127, RZ, RZ, RZ ;  /* 0x000000ffff7f7224 */ /* 0x000fe200078e00ff */
[----:B------:R-:W-:Y:S01]  /*21e0*/  SHF.R.U32.HI R126, RZ, 0x3, R2 ;  /* 0x00000003ff7e7819 */ /* 0x000fe20000011602 */
[----:B------:R-:W-:-:S02]  /*21f0*/  IMAD R7, R27, R6, RZ ;  /* 0x000000061b077224 */ /* 0x000fc400078e02ff */
[----:B------:R-:W-:Y:S01]  /*2200*/  IMAD.WIDE.U32 R20, R6, R26, R20 ;  /* 0x0000001a06147225 */ /* 0x000fe200078e0014 */
[----:B------:R-:W1:Y:S03]  /*2210*/  S2UR UR4, SR_CgaCtaId ;  /* 0x00000000000479c3 */ /* 0x000e660000008800 */
[-C--:B------:R-:W-:Y:S01]  /*2220*/  IMAD R213, R209, R126.reuse, RZ ;  /* 0x0000007ed1d57224 */ /* 0x080fe200078e02ff */
[----:B------:R-:W-:Y:S01]  /*2230*/  UMOV UR5, 0x400 ;  /* 0x0000040000057882 */ /* 0x000fe20000000000 */
[----:B------:R-:W-:Y:S02]  /*2240*/  IMAD R211, R207, R126, RZ ;  /* 0x0000007ecfd37224 */ /* 0x000fe400078e02ff */
[----:B------:R-:W-:Y:S02]  /*2250*/  IMAD.SHL.U32 R72, R2, 0x4, RZ ;  /* 0x0000000402487824 */ /* 0x000fe400078e00ff */
[----:B------:R-:W-:Y:S01]  /*2260*/  IMAD.SHL.U32 R63, R62, 0x80, RZ ;  /* 0x000000803e3f7824 */ /* 0x000fe200078e00ff */
[----:B------:R-:W-:Y:S01]  /*2270*/  SHF.L.U64.HI R69, R206, 0x4, R207 ;  /* 0x00000004ce457819 */ /* 0x000fe200000102cf */
[----:B------:R-:W-:Y:S01]  /*2280*/  IMAD.SHL.U32 R64, R208, 0x10, RZ ;  /* 0x00000010d0407824 */ /* 0x000fe200078e00ff */
[----:B------:R-:W-:-:S02]  /*2290*/  SHF.L.U32 R68, R206, 0x4, RZ ;  /* 0x00000004ce447819 */ /* 0x000fc400000006ff */
[----:B------:R-:W-:Y:S01]  /*22a0*/  SHF.L.U64.HI R67, R208, 0x4, R209 ;  /* 0x00000004d0437819 */ /* 0x000fe200000102d1 */
[----:B-1----:R-:W-:Y:S01]  /*22b0*/  ULEA UR4, UR4, UR5, 0x18 ;  /* 0x0000000504047291 */ /* 0x002fe2000f8ec0ff */
[----:B------:R-:W-:Y:S02]  /*22c0*/  LOP3.LUT R72, R72, 0x1c, RZ, 0xc0, !PT ;  /* 0x0000001c48487812 */ /* 0x000fe400078ec0ff */
[----:B------:R-:W-:-:S03]  /*22d0*/  IADD3 R70, PT, PT, R63, -0x80, RZ ;  /* 0xffffff803f467810 */ /* 0x000fc60007ffe0ff */
[----:B------:R-:W-:Y:S01]  /*22e0*/  LEA R66, R66, UR4, 0x1 ;  /* 0x0000000442427c11 */ /* 0x000fe2000f8e08ff */
[----:B--2---:R-:W-:-:S04]  /*22f0*/  @P0 IMAD.WIDE.U32 R30, R134, R0, RZ ;  /* 0x00000000861e0225 */ /* 0x004fc800078e00ff */
[----:B------:R-:W-:Y:S02]  /*2300*/  @P0 IMAD R12, R135, R0, RZ ;  /* 0x00000000870c0224 */ /* 0x000fe400078e02ff */
[-C--:B---3--:R-:W-:Y:S02]  /*2310*/  @!P0 IMAD R10, R29, R219.reuse, RZ ;  /* 0x000000db1d0a8224 */ /* 0x088fe400078e02ff */
[----:B------:R-:W-:-:S04]  /*2320*/  @!P0 IMAD.WIDE.U32 R28, R28, R219, RZ ;  /* 0x000000db1c1c8225 */ /* 0x000fc800078e00ff */
[----:B------:R-:W-:Y:S02]  /*2330*/  @!P0 IMAD.MOV.U32 R0, RZ, RZ, R28 ;  /* 0x000000ffff008224 */ /* 0x000fe400078e001c */
[----:B------:R-:W-:Y:S01]  /*2340*/  @P0 IMAD.MOV.U32 R0, RZ, RZ, R30 ;  /* 0x000000ffff000224 */ /* 0x000fe200078e001e */
[----:B------:R-:W-:Y:S02]  /*2350*/  @!P0 IADD3 R10, PT, PT, R29, R10, RZ ;  /* 0x0000000a1d0a8210 */ /* 0x000fe40007ffe0ff */
[----:B------:R-:W-:Y:S02]  /*2360*/  @P0 IADD3 R10, PT, PT, R31, R12, RZ ;  /* 0x0000000c1f0a0210 */ /* 0x000fe40007ffe0ff */
[----:B------:R-:W-:Y:S01]  /*2370*/  IADD3 R22, P1, PT, R14, R0, RZ ;  /* 0x000000000e167210 */ /* 0x000fe20007f3e0ff */
[----:B------:R-:W-:-:S04]  /*2380*/  IMAD R5, R25, R218, RZ ;  /* 0x000000da19057224 */ /* 0x000fc800078e02ff */
[----:B------:R-:W-:Y:S02]  /*2390*/  IMAD.X R23, RZ, RZ, R10, P1 ;  /* 0x000000ffff177224 */ /* 0x000fe400008e060a */
[----:B------:R-:W-:Y:S02]  /*23a0*/  IMAD R5, R24, R123, R5 ;  /* 0x0000007b18057224 */ /* 0x000fe400078e0205 */
[----:B------:R-:W-:Y:S01]  /*23b0*/  IMAD.WIDE.U32 R28, R218, R24, R22 ;  /* 0x00000018da1c7225 */ /* 0x000fe200078e0016 */
[----:B------:R-:W-:Y:S02]  /*23c0*/  SHF.R.S32.HI R0, RZ, 0x1f, R6 ;  /* 0x0000001fff007819 */ /* 0x000fe40000011406 */
[----:B------:R-:W-:Y:S02]  /*23d0*/  IADD3 R24, P0, PT, R14, R4, RZ ;  /* 0x000000040e187210 */ /* 0x000fe40007f1e0ff */
[----:B------:R-:W-:Y:S01]  /*23e0*/  IADD3 R29, PT, PT, R29, R5, RZ ;  /* 0x000000051d1d7210 */ /* 0x000fe20007ffe0ff */
[----:B------:R-:W-:Y:S01]  /*23f0*/  IMAD.WIDE.U32 R4, R215, 0x40, R126 ;  /* 0x00000040d7047825 */ /* 0x000fe200078e007e */
[----:B------:R-:W-:-:S03]  /*2400*/  IADD3.X R25, PT, PT, RZ, R3, RZ, P0, !PT ;  /* 0x00000003ff197210 */ /* 0x000fc600007fe4ff */
[----:B------:R-:W-:Y:S02]  /*2410*/  IMAD R26, R0, R26, R7 ;  /* 0x0000001a001a7224 */ /* 0x000fe400078e0207 */
[-C--:B------:R-:W-:Y:S02]  /*2420*/  IMAD R3, R5, R134.reuse, RZ ;  /* 0x0000008605037224 */ /* 0x080fe400078e02ff */
[----:B------:R-:W-:Y:S02]  /*2430*/  IMAD.IADD R23, R21, 0x1, R26 ;  /* 0x0000000115177824 */ /* 0x000fe400078e021a */
[----:B------:R-:W-:Y:S02]  /*2440*/  IMAD.MOV.U32 R22, RZ, RZ, R20 ;  /* 0x000000ffff167224 */ /* 0x000fe400078e0014 */
[C---:B------:R-:W-:Y:S02]  /*2450*/  IMAD R3, R4.reuse, R135, R3 ;  /* 0x0000008704037224 */ /* 0x040fe400078e0203 */
[----:B------:R-:W-:Y:S01]  /*2460*/  IMAD.WIDE.U32 R20, R4, R134, R28 ;  /* 0x0000008604147225 */ /* 0x000fe200078e001c */
[----:B------:R-:W-:-:S04]  /*2470*/  SHF.R.S32.HI R4, RZ, 0x1f, R73 ;  /* 0x0000001fff047819 */ /* 0x000fc80000011449 */
[----:B------:R-:W-:Y:S01]  /*2480*/  LEA.HI R4, R4, R73, RZ, 0x7 ;  /* 0x0000004904047211 */ /* 0x000fe200078f38ff */
[----:B------:R-:W-:-:S03]  /*2490*/  IMAD.WIDE.U32 R22, R126, R208, R22 ;  /* 0x000000d07e167225 */ /* 0x000fc600078e0016 */
[----:B------:R-:W-:Y:S02]  /*24a0*/  SHF.R.S32.HI R4, RZ, 0x7, R4 ;  /* 0x00000007ff047819 */ /* 0x000fe40000011404 */
[----:B------:R-:W-:Y:S02]  /*24b0*/  IADD3 R213, PT, PT, R23, R213, RZ ;  /* 0x000000d517d57210 */ /* 0x000fe40007ffe0ff */
[C---:B----4-:R-:W-:Y:S02]  /*24c0*/  LEA R212, P0, R22.reuse, R16, 0x1 ;  /* 0x0000001016d47211 */ /* 0x050fe400078008ff */
[----:B------:R-:W-:Y:S02]  /*24d0*/  VIMNMX R71, PT, PT, R205, R4, !PT ;  /* 0x00000004cd477248 */ /* 0x000fe40007fe0100 */
[----:B------:R-:W-:Y:S02]  /*24e0*/  LEA.HI.X R213, R22, R17, R213, 0x1, P0 ;  /* 0x0000001116d57211 */ /* 0x000fe400000f0cd5 */
[----:B------:R-:W-:Y:S01]  /*24f0*/  ISETP.GT.AND P0, PT, R62, R71, PT ;  /* 0x000000473e00720c */ /* 0x000fe20003f04270 */
[----:B------:R-:W-:Y:S01]  /*2500*/  IMAD.WIDE.U32 R24, R126, R206, R24 ;  /* 0x000000ce7e187225 */ /* 0x000fe200078e0018 */
[----:B------:R-:W-:-:S03]  /*2510*/  LEA R124, P2, R20, R8, 0x1 ;  /* 0x00000008147c7211 */ /* 0x000fc600078408ff */
[----:B------:R-:W-:Y:S01]  /*2520*/  IMAD.IADD R211, R25, 0x1, R211 ;  /* 0x0000000119d37824 */ /* 0x000fe200078e02d3 */
[C---:B------:R-:W-:Y:S01]  /*2530*/  LEA R210, P1, R24.reuse, R18, 0x1 ;  /* 0x0000001218d27211 */ /* 0x040fe200078208ff */
        /* <DEDUP_REMOVED lines=108> */
.L_x_7711:
        /* <DEDUP_REMOVED lines=19> */
.L_x_7612:
[----:B------:R-:W-:Y:S05]  /*2d30*/  BSYNC.RECONVERGENT B0 ;  /* 0x0000000000007941 */ /* 0x000fea0003800200 */
.L_x_7611:
        /* <DEDUP_REMOVED lines=12> */
.L_x_7614:
[----:B------:R-:W-:Y:S05]  /*2e00*/  BSYNC.RECONVERGENT B0 ;  /* 0x0000000000007941 */ /* 0x000fea0003800200 */
.L_x_7613:
        /* <DEDUP_REMOVED lines=12> */
.L_x_7616:
[----:B------:R-:W-:Y:S05]  /*2ed0*/  BSYNC.RECONVERGENT B0 ;  /* 0x0000000000007941 */ /* 0x000fea0003800200 */
.L_x_7615:
        /* <DEDUP_REMOVED lines=17> */
.L_x_7618:
[----:B------:R-:W-:Y:S05]  /*2ff0*/  BSYNC.RECONVERGENT B0 ;  /* 0x0000000000007941 */ /* 0x000fea0003800200 */
.L_x_7617:
        /* <DEDUP_REMOVED lines=12> */
.L_x_7620:
[----:B------:R-:W-:Y:S05]  /*30c0*/  BSYNC.RECONVERGENT B0 ;  /* 0x0000000000007941 */ /* 0x000fea0003800200 */
.L_x_7619:
        /* <DEDUP_REMOVED lines=18> */
.L_x_7622:
[----:B------:R-:W-:Y:S05]  /*31f0*/  BSYNC.RECONVERGENT B0 ;  /* 0x0000000000007941 */ /* 0x000fea0003800200 */
.L_x_7621:
        /* <DEDUP_REMOVED lines=18> */
.L_x_7624:
[----:B------:R-:W-:Y:S05]  /*3320*/  BSYNC.RECONVERGENT B0 ;  /* 0x0000000000007941 */ /* 0x000fea0003800200 */
.L_x_7623:
        /* <DEDUP_REMOVED lines=18> */
.L_x_7626:
[----:B------:R-:W-:Y:S05]  /*3450*/  BSYNC.RECONVERGENT B0 ;  /* 0x0000000000007941 */ /* 0x000fea0003800200 */
.L_x_7625:
        /* <DEDUP_REMOVED lines=28> */
.L_x_7630:
[----:B------:R-:W-:Y:S05]  /*3620*/  BSYNC.RECONVERGENT B0 ;  /* 0x0000000000007941 */ /* 0x000fea0003800200 */
.L_x_7629:
        /* <DEDUP_REMOVED lines=16> */
.L_x_7632:
[----:B------:R-:W-:Y:S05]  /*3730*/  BSYNC.RECONVERGENT B0 ;  /* 0x0000000000007941 */ /* 0x000fea0003800200 */
.L_x_7631:
        /* <DEDUP_REMOVED lines=14> */
.L_x_7634:
[----:B------:R-:W-:Y:S05]  /*3820*/  BSYNC.RECONVERGENT B0 ;  /* 0x0000000000007941 */ /* 0x000fea0003800200 */
.L_x_7633:
        /* <DEDUP_REMOVED lines=15> */
.L_x_7636:
[----:B------:R-:W-:Y:S05]  /*3920*/  BSYNC.RECONVERGENT B0 ;  /* 0x0000000000007941 */ /* 0x000fea0003800200 */
.L_x_7635:
        /* <DEDUP_REMOVED lines=12> */
.L_x_7638:
[----:B------:R-:W-:Y:S05]  /*39f0*/  BSYNC.RECONVERGENT B0 ;  /* 0x0000000000007941 */ /* 0x000fea0003800200 */
.L_x_7637:
        /* <DEDUP_REMOVED lines=15> */
.L_x_7640:
[----:B------:R-:W-:Y:S05]  /*3af0*/  BSYNC.RECONVERGENT B0 ;  /* 0x0000000000007941 */ /* 0x000fea0003800200 */
.L_x_7639:
        /* <DEDUP_REMOVED lines=15> */
.L_x_7642:
[----:B------:R-:W-:Y:S05]  /*3bf0*/  BSYNC.RECONVERGENT B0 ;  /* 0x0000000000007941 */ /* 0x000fea0003800200 */
.L_x_7641:
        /* <DEDUP_REMOVED lines=17> */
.L_x_7628:
        /* <DEDUP_REMOVED lines=63> */
.L_x_7648:
[----:B------:R-:W-:Y:S05]  /*4100*/  BSYNC.RECONVERGENT B0 ;  /* 0x0000000000007941 */ /* 0x000fea0003800200 */
.L_x_7647:
        /* <DEDUP_REMOVED lines=53> */
.L_x_7646:
[----:B------:R-:W-:Y:S05]  /*4460*/  BSYNC.RECONVERGENT B1 ;  /* 0x0000000000017941 */ /* 0x000fea0003800200 */
.L_x_7645:
        /* <DEDUP_REMOVED lines=67> */
.L_x_7652:
[----:B------:R-:W-:Y:S05]  /*48a0*/  BSYNC.RECONVERGENT B0 ;  /* 0x0000000000007941 */ /* 0x000fea0003800200 */
.L_x_7651:
        /* <DEDUP_REMOVED lines=53> */
.L_x_7650:
[----:B------:R-:W-:Y:S05]  /*4c00*/  BSYNC.RECONVERGENT B1 ;  /* 0x0000000000017941 */ /* 0x000fea0003800200 */
.L_x_7649:
[----:B------:R-:W-:Y:S01]  /*4c10*/  ISETP.NE.AND P0, PT, R109, RZ, PT ;  /* 0x000000ff6d00720c */ /* 0x000fe20003f05270 */
[----:B------:R-:W-:Y:S11]  /*4c20*/  BSSY.RECONVERGENT B1, `(.L_x_7653) ;  /* 0x0000075000017945 */ /* 0x000ff60003800200 */
[----:B------:R-:W-:Y:S01]  /*4c30*/  @!UPT UIADD3 URZ, UPT, UPT, URZ, URZ, URZ ;  /* 0x000000fffffff290 */ /* 0x000fe2000fffe0ff */
[----:B------:R-:W-:Y:S05]  /*4c40*/  @P0 BRA `(.L_x_7654) ;  /* 0x0000000400c80947 */ /* 0x000fea0003800000 */
        /* <DEDUP_REMOVED lines=62> */
.L_x_7656:
[----:B------:R-:W-:Y:S05]  /*5030*/  BSYNC.RECONVERGENT B0 ;  /* 0x0000000000007941 */ /* 0x000fea0003800200 */
.L_x_7655:
        /* <DEDUP_REMOVED lines=51> */
.L_x_7654:
[----:B------:R-:W-:Y:S05]  /*5370*/  BSYNC.RECONVERGENT B1 ;  /* 0x0000000000017941 */ /* 0x000fea0003800200 */
.L_x_7653:
        /* <DEDUP_REMOVED lines=67> */
.L_x_7660:
[----:B------:R-:W-:Y:S05]  /*57b0*/  BSYNC.RECONVERGENT B0 ;  /* 0x0000000000007941 */ /* 0x000fea0003800200 */
.L_x_7659:
        /* <DEDUP_REMOVED lines=51> */
.L_x_7658:
[----:B------:R-:W-:Y:S05]  /*5af0*/  BSYNC.RECONVERGENT B1 ;  /* 0x0000000000017941 */ /* 0x000fea0003800200 */
.L_x_7657:
        /* <DEDUP_REMOVED lines=62> */
.L_x_7664:
[----:B------:R-:W-:Y:S05]  /*5ee0*/  BSYNC.RECONVERGENT B0 ;  /* 0x0000000000007941 */ /* 0x000fea0003800200 */
.L_x_7663:
        /* <DEDUP_REMOVED lines=51> */
.L_x_7662:
[----:B------:R-:W-:Y:S05]  /*6220*/  BSYNC.RECONVERGENT B1 ;  /* 0x0000000000017941 */ /* 0x000fea0003800200 */
.L_x_7661:
        /* <DEDUP_REMOVED lines=67> */
.L_x_7668:
[----:B------:R-:W-:Y:S05]  /*6660*/  BSYNC.RECONVERGENT B0 ;  /* 0x0000000000007941 */ /* 0x000fea0003800200 */
.L_x_7667:
        /* <DEDUP_REMOVED lines=51> */
.L_x_7666:
[----:B------:R-:W-:Y:S05]  /*69a0*/  BSYNC.RECONVERGENT B1 ;  /* 0x0000000000017941 */ /* 0x000fea0003800200 */
.L_x_7665:
        /* <DEDUP_REMOVED lines=65> */
.L_x_7672:
[----:B------:R-:W-:Y:S05]  /*6dc0*/  BSYNC.RECONVERGENT B0 ;  /* 0x0000000000007941 */ /* 0x000fea0003800200 */
.L_x_7671:
        /* <DEDUP_REMOVED lines=51> */
.L_x_7670:
[----:B------:R-:W-:Y:S05]  /*7100*/  BSYNC.RECONVERGENT B1 ;  /* 0x0000000000017941 */ /* 0x000fea0003800200 */
.L_x_7669:
        /* <DEDUP_REMOVED lines=65> */
.L_x_7676:
[----:B------:R-:W-:Y:S05]  /*7520*/  BSYNC.RECONVERGENT B0 ;  /* 0x0000000000007941 */ /* 0x000fea0003800200 */
.L_x_7675:
        /* <DEDUP_REMOVED lines=51> */
.L_x_7674:
[----:B------:R-:W-:Y:S05]  /*7860*/  BSYNC.RECONVERGENT B1 ;  /* 0x0000000000017941 */ /* 0x000fea0003800200 */
.L_x_7673:
[----:B------:R-:W3:Y:S02]  /*7870*/  LD.E R3, desc[UR6][R132.64+0xd0] ;  /* 0x0000d00684037980 */ /* 0x000ee4000c101900 */
[----:B---3--:R-:W-:Y:S05]  /*7880*/  IMAD.U32 R3, R3, -0x40, RZ ;  /* 0xffffffc003037824 */ /* 0x008fea00078e00ff */
[C---:B------:R-:W-:Y:S02]  /*7890*/  LEA R16, P1, R3.reuse, R16, 0x1 ;  /* 0x0000001003107211 */ /* 0x040fe400078208ff */
[C---:B------:R-:W-:Y:S02]  /*78a0*/  LEA R54, P0, R3.reuse, R54, 0x1 ;  /* 0x0000003603367211 */ /* 0x040fe400078008ff */
[C---:B------:R-:W-:Y:S02]  /*78b0*/  LEA.HI.X.SX32 R17, R3.reuse, R17, 0x1, P1 ;  /* 0x0000001103117211 */ /* 0x040fe400008f0eff */
[----:B------:R-:W-:Y:S01]  /*78c0*/  LEA.HI.X.SX32 R55, R3, R55, 0x1, P0 ;  /* 0x0000003703377211 */ /* 0x000fe200000f0eff */
[----:B------:R-:W-:Y:S05]  /*78d0*/  BRA `(.L_x_7643) ;  /* 0x0000006000587947 */ /* 0x000fea0003800000 */
.L_x_7644:
        /* <DEDUP_REMOVED lines=99> */
.L_x_7680:
[----:B------:R-:W-:Y:S05]  /*7f10*/  BSYNC.RECONVERGENT B0 ;  /* 0x0000000000007941 */ /* 0x000fea0003800200 */
.L_x_7679:
        /* <DEDUP_REMOVED lines=92> */
.L_x_7678:
[----:B------:R-:W-:Y:S05]  /*84e0*/  BSYNC.RECONVERGENT B1 ;  /* 0x0000000000017941 */ /* 0x000fea0003800200 */
.L_x_7677:
        /* <DEDUP_REMOVED lines=101> */
.L_x_7684:
[----:B------:R-:W-:Y:S05]  /*8b40*/  BSYNC.RECONVERGENT B0 ;  /* 0x0000000000007941 */ /* 0x000fea0003800200 */
.L_x_7683:
        /* <DEDUP_REMOVED lines=92> */
.L_x_7682:
[----:B------:R-:W-:Y:S05]  /*9110*/  BSYNC.RECONVERGENT B1 ;  /* 0x0000000000017941 */ /* 0x000fea0003800200 */
.L_x_7681:
        /* <DEDUP_REMOVED lines=100> */
.L_x_7688:
[----:B------:R-:W-:Y:S05]  /*9760*/  BSYNC.RECONVERGENT B0 ;  /* 0x0000000000007941 */ /* 0x000fea0003800200 */
.L_x_7687:
        /* <DEDUP_REMOVED lines=92> */
.L_x_7686:
[----:B------:R-:W-:Y:S05]  /*9d30*/  BSYNC.RECONVERGENT B1 ;  /* 0x0000000000017941 */ /* 0x000fea0003800200 */
.L_x_7685:
        /* <DEDUP_REMOVED lines=101> */
.L_x_7692:
[----:B------:R-:W-:Y:S05]  /*a390*/  BSYNC.RECONVERGENT B0 ;  /* 0x0000000000007941 */ /* 0x000fea0003800200 */
.L_x_7691:
        /* <DEDUP_REMOVED lines=92> */
.L_x_7690:
[----:B------:R-:W-:Y:S05]  /*a960*/  BSYNC.RECONVERGENT B1 ;  /* 0x0000000000017941 */ /* 0x000fea0003800200 */
.L_x_7689:
        /* <DEDUP_REMOVED lines=98> */
.L_x_7696:
[----:B------:R-:W-:Y:S05]  /*af90*/  BSYNC.RECONVERGENT B0 ;  /* 0x0000000000007941 */ /* 0x000fea0003800200 */
.L_x_7695:
        /* <DEDUP_REMOVED lines=92> */
.L_x_7694:
[----:B------:R-:W-:Y:S05]  /*b560*/  BSYNC.RECONVERGENT B1 ;  /* 0x0000000000017941 */ /* 0x000fea0003800200 */
.L_x_7693:
        /* <DEDUP_REMOVED lines=101> */
.L_x_7700:
[----:B------:R-:W-:Y:S05]  /*bbc0*/  BSYNC.RECONVERGENT B0 ;  /* 0x0000000000007941 */ /* 0x000fea0003800200 */
.L_x_7699:
        /* <DEDUP_REMOVED lines=92> */
.L_x_7698:
[----:B------:R-:W-:Y:S05]  /*c190*/  BSYNC.RECONVERGENT B1 ;  /* 0x0000000000017941 */ /* 0x000fea0003800200 */
.L_x_7697:
        /* <DEDUP_REMOVED lines=102> */
.L_x_7704:
[----:B------:R-:W-:Y:S05]  /*c800*/  BSYNC.RECONVERGENT B0 ;  /* 0x0000000000007941 */ /* 0x000fea0003800200 */
.L_x_7703:
        /* <DEDUP_REMOVED lines=90> */
.L_x_7702:
[----:B------:R-:W-:Y:S05]  /*cdb0*/  BSYNC.RECONVERGENT B1 ;  /* 0x0000000000017941 */ /* 0x000fea0003800200 */
.L_x_7701:
        /* <DEDUP_REMOVED lines=102> */
.L_x_7708:
[----:B------:R-:W-:Y:S05]  /*d420*/  BSYNC.RECONVERGENT B0 ;  /* 0x0000000000007941 */ /* 0x000fea0003800200 */
.L_x_7707:
        /* <DEDUP_REMOVED lines=90> */
.L_x_7706:
[----:B------:R-:W-:Y:S05]  /*d9d0*/  BSYNC.RECONVERGENT B1 ;  /* 0x0000000000017941 */ /* 0x000fea0003800200 */
.L_x_7705:
[----:B------:R-:W3:Y:S02]  /*d9e0*/  LD.E R3, desc[UR6][R132.64+0xd0] ;  /* 0x0000d00684037980 */ /* 0x000ee4000c101900 */
[----:B---3--:R-:W-:Y:S05]  /*d9f0*/  IMAD.U32 R3, R3, -0x40, RZ ;  /* 0xffffffc003037824 */ /* 0x008fea00078e00ff */
[C---:B------:R-:W-:Y:S02]  /*da00*/  LEA R80, P1, R3.reuse, R80, 0x1 ;  /* 0x0000005003507211 */ /* 0x040fe400078208ff */
[C---:B------:R-:W-:Y:S02]  /*da10*/  LEA R78, P0, R3.reuse, R78, 0x1 ;  /* 0x0000004e034e7211 */ /* 0x040fe400078008ff */
[C---:B------:R-:W-:Y:S02]  /*da20*/  LEA.HI.X.SX32 R81, R3.reuse, R81, 0x1, P1 ;  /* 0x0000005103517211 */ /* 0x040fe400008f0eff */
[----:B------:R-:W-:Y:S09]  /*da30*/  LEA.HI.X.SX32 R79, R3, R79, 0x1, P0 ;  /* 0x0000004f034f7211 */ /* 0x000ff200000f0eff */
.L_x_7643:
[----:B------:R-:W-:Y:S05]  /*da40*/  BSYNC.RECONVERGENT B2 ;  /* 0x0000000000027941 */ /* 0x000fea0003800200 */
.L_x_7627:
        /* <DEDUP_REMOVED lines=101> */
.L_x_7710:
[----:B------:R-:W-:Y:S05]  /*e0a0*/  BSYNC.RECONVERGENT B0 ;  /* 0x0000000000007941 */ /* 0x000fea0003800200 */
.L_x_7709:
[----:B------:R-:W-:Y:S11]  /*e0b0*/  ISETP.GT.AND P0, PT, R94, R71, PT ;  /* 0x000000475e00720c */ /* 0x000ff60003f04270 */
[----:B------:R-:W-:Y:S02]  /*e0c0*/  @!UPT UIADD3 URZ, UPT, UPT, URZ, URZ, URZ ;  /* 0x000000fffffff290 */ /* 0x000fe4000fffe0ff */
[----:B------:R-:W-:Y:S05]  /*e0d0*/  @P0 BRA `(.L_x_7711) ;  /* 0xffffff4800c80947 */ /* 0x000fea000383ffff */
.L_x_7610:
        /* <DEDUP_REMOVED lines=34> */
.L_x_7715:
[----:B------:R-:W-:Y:S05]  /*e300*/  BSYNC.RECONVERGENT B0 ;  /* 0x0000000000007941 */ /* 0x000fea0003800200 */
.L_x_7714:
        /* <DEDUP_REMOVED lines=14> */
.L_x_7717:
[----:B------:R-:W-:Y:S05]  /*e3f0*/  BSYNC.RECONVERGENT B0 ;  /* 0x0000000000007941 */ /* 0x000fea0003800200 */
.L_x_7716:
        /* <DEDUP_REMOVED lines=16> */
.L_x_7719:
[----:B------:R-:W-:Y:S05]  /*e500*/  BSYNC.RECONVERGENT B0 ;  /* 0x0000000000007941 */ /* 0x000fea0003800200 */
.L_x_7718:
        /* <DEDUP_REMOVED lines=16> */
.L_x_7713:
[----:B------:R-:W2:Y:S04]  /*e610*/  LD.E.64 R2, desc[UR6][R132.64+0xf0] ;  /* 0x0000f00684027980 */ /* 0x000ea8000c101b00 */
[----:B------:R-:W3:Y:S04]  /*e620*/  LD.E.U8 R0, desc[UR6][R132.64+0x1b3] ;  /* 0x0001b30684007980 */ /* 0x000ee8000c101100 */
[----:B------:R1:W5:Y:S04]  /*e630*/  LD.E.64 R20, desc[UR6][R132.64+0x148] ;  /* 0x0001480684147980 */ /* 0x000368000c101b00 */
[----:B------:R1:W5:Y:S01]  /*e640*/  LD.E.64 R24, desc[UR6][R132.64+0x150] ;  /* 0x0001500684187980 */ /* 0x000362000c101b00 */
[----:B--2---:R-:W-:-:S04]  /*e650*/  ISETP.NE.U32.AND P1, PT, R2, RZ, PT ;  /* 0x000000ff0200720c */ /* 0x004fc80003f25070 */
[----:B------:R-:W-:-:S13]  /*e660*/  ISETP.NE.AND.EX P1, PT, R3, RZ, PT, P1 ;  /* 0x000000ff0300720c */ /* 0x000fda0003f25310 */
[----:B------:R-:W-:Y:S01]  /*e670*/  @P1 LEA R8, P0, R219, R2, 0x2 ;  /* 0x00000002db081211 */ /* 0x000fe200078010ff */
[----:B------:R-:W-:-:S03]  /*e680*/  IMAD.MOV.U32 R2, RZ, RZ, RZ ;  /* 0x000000ffff027224 */ /* 0x000fc600078e00ff */
[----:B------:R-:W-:-:S05]  /*e690*/  @P1 LEA.HI.X R9, R219, R3, RZ, 0x2, P0 ;  /* 0x00000003db091211 */ /* 0x000fca00000f14ff */
        /* <DEDUP_REMOVED lines=39> */
[----:B-----5:R-:W-:Y:S01]  /*e910*/  MOV R23, R10 ;  /* 0x0000000a00177202 */ /* 0x020fe20000000f00 */
[--C-:B------:R-:W-:Y:S02]  /*e920*/  HADD2.F32 R27, -RZ, R9.reuse.H0_H0 ;  /* 0x20000009ff1b7230 */ /* 0x100fe40000004100 */
[----:B------:R-:W-:Y:S02]  /*e930*/  HADD2.F32 R35, -RZ, R9.H1_H1 ;  /* 0x30000009ff237230 */ /* 0x000fe40000004100 */
[----:B------:R-:W-:-:S02]  /*e940*/  HADD2.F32 R22, -RZ, R11.H1_H1 ;  /* 0x3000000bff167230 */ /* 0x000fc40000004100 */
[----:B------:R-:W-:Y:S02]  /*e950*/  HADD2.F32 R33, -RZ, R11.H0_H0 ;  /* 0x2000000bff217230 */ /* 0x000fe40000004100 */
[----:B--2---:R-:W-:Y:S02]  /*e960*/  HADD2.F32 R2, -RZ, R4.H1_H1 ;  /* 0x30000004ff027230 */ /* 0x004fe40000004100 */
[----:B------:R-:W-:Y:S02]  /*e970*/  HADD2.F32 R0, -RZ, R5.H1_H1 ;  /* 0x30000005ff007230 */ /* 0x000fe40000004100 */
[--C-:B---3--:R-:W-:Y:S02]  /*e980*/  HADD2.F32 R10, -RZ, R6.reuse.H1_H1 ;  /* 0x30000006ff0a7230 */ /* 0x108fe40000004100 */
        /* <DEDUP_REMOVED lines=30> */
.L_x_7727:
[----:B------:R-:W-:Y:S05]  /*eb70*/  BSYNC.RECONVERGENT B0 ;  /* 0x0000000000007941 */ /* 0x000fea0003800200 */
.L_x_7726:
[----:B-----5:R-:W-:Y:S01]  /*eb80*/  IMAD.MOV.U32 R6, RZ, RZ, R10 ;  /* 0x000000ffff067224 */ /* 0x020fe200078e000a */
[----:B------:R-:W-:Y:S01]  /*eb90*/  MOV R4, R8 ;  /* 0x0000000800047202 */ /* 0x000fe20000000f00 */
[----:B------:R-:W-:Y:S01]  /*eba0*/  IMAD.MOV.U32 R7, RZ, RZ, R11 ;  /* 0x000000ffff077224 */ /* 0x000fe200078e000b */
[----:B------:R-:W-:Y:S02]  /*ebb0*/  MOV R5, R9 ;  /* 0x0000000900057202 */ /* 0x000fe40000000f00 */
.L_x_7725:
[----:B------:R-:W-:Y:S05]  /*ebc0*/  BSYNC.RECONVERGENT B1 ;  /* 0x0000000000017941 */ /* 0x000fea0003800200 */
.L_x_7724:
        /* <DEDUP_REMOVED lines=11> */
[----:B------:R3:W4:Y:S01]  /*ec80*/  LD.E.64 R6, desc[UR6][R28.64+0x40] ;  /* 0x000040061c067980 */ /* 0x000722000c101b00 */
[----:B-----5:R-:W-:Y:S01]  /*ec90*/  MOV R23, R10 ;  /* 0x0000000a00177202 */ /* 0x020fe20000000f00 */
[--C-:B------:R-:W-:Y:S02]  /*eca0*/  HADD2.F32 R27, -RZ, R9.reuse.H0_H0 ;  /* 0x20000009ff1b7230 */ /* 0x100fe40000004100 */
[----:B------:R-:W-:Y:S02]  /*ecb0*/  HADD2.F32 R33, -RZ, R9.H1_H1 ;  /* 0x30000009ff217230 */ /* 0x000fe40000004100 */
[----:B------:R-:W-:-:S02]  /*ecc0*/  HADD2.F32 R22, -RZ, R11.H1_H1 ;  /* 0x3000000bff167230 */ /* 0x000fc40000004100 */
[----:B---3--:R-:W-:Y:S02]  /*ecd0*/  HADD2.F32 R29, -RZ, R11.H0_H0 ;  /* 0x2000000bff1d7230 */ /* 0x008fe40000004100 */
[----:B--2---:R-:W-:Y:S02]  /*ece0*/  HADD2.F32 R2, -RZ, R4.H1_H1 ;  /* 0x30000004ff027230 */ /* 0x004fe40000004100 */
        /* <DEDUP_REMOVED lines=32> */
.L_x_7729:
[----:B------:R-:W-:Y:S05]  /*eef0*/  BSYNC.RECONVERGENT B0 ;  /* 0x0000000000007941 */ /* 0x000fea0003800200 */
.L_x_7728:
[----:B-----5:R3:W-:Y:S02]  /*ef00*/  STS.128 [R66+0x2000], R8 ;  /* 0x0020000842007388 */ /* 0x0207e40000000c00 */
.L_x_7723:
[----:B------:R-:W-:Y:S05]  /*ef10*/  BSYNC.RECONVERGENT B2 ;  /* 0x0000000000027941 */ /* 0x000fea0003800200 */
.L_x_7722:
        /* <DEDUP_REMOVED lines=24> */
[----:B-----5:R-:W-:Y:S01]  /*f0a0*/  MOV R23, R10 ;  /* 0x0000000a00177202 */ /* 0x020fe20000000f00 */
[--C-:B------:R-:W-:Y:S02]  /*f0b0*/  HADD2.F32 R27, -RZ, R9.reuse.H0_H0 ;  /* 0x20000009ff1b7230 */ /* 0x100fe40000004100 */
[----:B------:R-:W-:Y:S02]  /*f0c0*/  HADD2.F32 R33, -RZ, R9.H1_H1 ;  /* 0x30000009ff217230 */ /* 0x000fe40000004100 */
[----:B------:R-:W-:-:S02]  /*f0d0*/  HADD2.F32 R22, -RZ, R11.H1_H1 ;  /* 0x3000000bff167230 */ /* 0x000fc40000004100 */
[----:B------:R-:W-:Y:S02]  /*f0e0*/  HADD2.F32 R29, -RZ, R11.H0_H0 ;  /* 0x2000000bff1d7230 */ /* 0x000fe40000004100 */
[----:B--2---:R-:W-:Y:S02]  /*f0f0*/  HADD2.F32 R10, -RZ, R6.H1_H1 ;  /* 0x30000006ff0a7230 */ /* 0x004fe40000004100 */
[----:B------:R-:W-:Y:S02]  /*f100*/  HADD2.F32 R9, -RZ, R7.H1_H1 ;  /* 0x30000007ff097230 */ /* 0x000fe40000004100 */
[----:B----4-:R-:W-:Y:S02]  /*f110*/  HADD2.F32 R2, -RZ, R4.H1_H1 ;  /* 0x30000004ff027230 */ /* 0x010fe40000004100 */
[----:B------:R-:W-:Y:S02]  /*f120*/  HADD2.F32 R0, -RZ, R5.H1_H1 ;  /* 0x30000005ff007230 */ /* 0x000fe40000004100 */
[C---:B------:R-:W-:Y:S01]  /*f130*/  FMUL.FTZ R11, R33.reuse, R10 ;  /* 0x0000000a210b7220 */ /* 0x040fe20000410000 */
[----:B------:R-:W-:Y:S01]  /*f140*/  FMUL.FTZ R30, R33, R2 ;  /* 0x00000002211e7220 */ /* 0x000fe20000410000 */
[C---:B------:R-:W-:Y:S01]  /*f150*/  FMUL.FTZ R33, R22.reuse, R9 ;  /* 0x0000000916217220 */ /* 0x040fe20000410000 */
[----:B------:R-:W-:Y:S01]  /*f160*/  FMUL.FTZ R26, R22, R0 ;  /* 0x00000000161a7220 */ /* 0x000fe20000410000 */
[----:B------:R-:W-:-:S02]  /*f170*/  HADD2.F32 R6, -RZ, R6.H0_H0 ;  /* 0x20000006ff067230 */ /* 0x000fc40000004100 */
[C---:B------:R-:W-:Y:S01]  /*f180*/  FFMA.FTZ R33, R29.reuse, R0, R33 ;  /* 0x000000001d217223 */ /* 0x040fe20000010021 */
[----:B------:R-:W-:Y:S01]  /*f190*/  FFMA.FTZ R26, R29, R9, -R26 ;  /* 0x000000091d1a7223 */ /* 0x000fe2000001081a */
[----:B------:R-:W-:Y:S02]  /*f1a0*/  HADD2.F32 R9, -RZ, R8.H1_H1 ;  /* 0x30000008ff097230 */ /* 0x000fe40000004100 */
[----:B------:R-:W-:Y:S02]  /*f1b0*/  HADD2.F32 R4, -RZ, R4.H0_H0 ;  /* 0x20000004ff047230 */ /* 0x000fe40000004100 */
[C---:B------:R-:W-:Y:S01]  /*f1c0*/  FFMA.FTZ R30, R27.reuse, R10, -R30 ;  /* 0x0000000a1b1e7223 */ /* 0x040fe2000001081e */
[----:B------:R-:W-:Y:S02]  /*f1d0*/  HADD2.F32 R5, -RZ, R5.H0_H0 ;  /* 0x20000005ff057230 */ /* 0x000fe40000004100 */
[----:B------:R-:W-:Y:S01]  /*f1e0*/  FFMA.FTZ R11, R27, R2, R11 ;  /* 0x000000021b0b7223 */ /* 0x000fe2000001000b */
[----:B------:R-:W-:-:S02]  /*f1f0*/  HADD2.F32 R0, -RZ, R23.H1_H1 ;  /* 0x30000017ff007230 */ /* 0x000fc40000004100 */
[----:B------:R-:W-:Y:S02]  /*f200*/  HADD2.F32 R7, -RZ, R7.H0_H0 ;  /* 0x20000007ff077230 */ /* 0x000fe40000004100 */
[----:B------:R-:W-:Y:S02]  /*f210*/  HADD2.F32 R27, -RZ, R8.H0_H0 ;  /* 0x20000008ff1b7230 */ /* 0x000fe40000004100 */
        /* <DEDUP_REMOVED lines=14> */
.L_x_7735:
[----:B------:R-:W-:Y:S05]  /*f300*/  BSYNC.RECONVERGENT B0 ;  /* 0x0000000000007941 */ /* 0x000fea0003800200 */
.L_x_7734:
[----:B-----5:R1:W-:Y:S02]  /*f310*/  STS.128 [R66+0x800], R8 ;  /* 0x0008000842007388 */ /* 0x0203e40000000c00 */
.L_x_7733:
[----:B------:R-:W-:Y:S05]  /*f320*/  BSYNC.RECONVERGENT B1 ;  /* 0x0000000000017941 */ /* 0x000fea0003800200 */
.L_x_7732:
        /* <DEDUP_REMOVED lines=24> */
[----:B---3--:R-:W-:Y:S02]  /*f4b0*/  HADD2.F32 R2, -RZ, R4.H1_H1 ;  /* 0x30000004ff027230 */ /* 0x008fe40000004100 */
        /* <DEDUP_REMOVED lines=30> */
.L_x_7737:
[----:B------:R-:W-:Y:S05]  /*f6a0*/  BSYNC.RECONVERGENT B0 ;  /* 0x0000000000007941 */ /* 0x000fea0003800200 */
.L_x_7736:
[----:B-----5:R3:W-:Y:S02]  /*f6b0*/  STS.128 [R66+0x2800], R8 ;  /* 0x0028000842007388 */ /* 0x0207e40000000c00 */
.L_x_7731:
[----:B------:R-:W-:Y:S05]  /*f6c0*/  BSYNC.RECONVERGENT B2 ;  /* 0x0000000000027941 */ /* 0x000fea0003800200 */
.L_x_7730:
        /* <DEDUP_REMOVED lines=43> */
[----:B------:R-:W-:Y:S02]  /*f980*/  HADD2.F32 R5, -RZ, R5.H0_H0 ;  /* 0x20000005ff057230 */ /* 0x000fe40000004100 */
[----:B------:R-:W-:Y:S02]  /*f990*/  HADD2.F32 R0, -RZ, R26.H1_H1 ;  /* 0x3000001aff007230 */ /* 0x000fe40000004100 */
[----:B------:R-:W-:-:S02]  /*f9a0*/  HADD2.F32 R7, -RZ, R7.H0_H0 ;  /* 0x20000007ff077230 */ /* 0x000fc40000004100 */
[----:B------:R-:W-:Y:S01]  /*f9b0*/  FFMA.FTZ R11, R27, R2, R11 ;  /* 0x000000021b0b7223 */ /* 0x000fe2000001000b */
[C---:B------:R-:W-:Y:S01]  /*f9c0*/  FMUL.FTZ R2, R9.reuse, R4 ;  /* 0x0000000409027220 */ /* 0x040fe20000410000 */
[----:B------:R-:W-:Y:S01]  /*f9d0*/  FMUL.FTZ R29, R9, R6 ;  /* 0x00000006091d7220 */ /* 0x000fe20000410000 */
[----:B------:R-:W-:Y:S01]  /*f9e0*/  FFMA.FTZ R34, R27, R10, -R34 ;  /* 0x0000000a1b227223 */ /* 0x000fe20000010822 */
[----:B------:R-:W-:Y:S02]  /*f9f0*/  HADD2.F32 R26, -RZ, R26.H0_H0 ;  /* 0x2000001aff1a7230 */ /* 0x000fe40000004100 */
[C---:B------:R-:W-:Y:S01]  /*fa00*/  FMUL.FTZ R9, R0.reuse, R5 ;  /* 0x0000000500097220 */ /* 0x040fe20000410000 */
[----:B------:R-:W-:Y:S02]  /*fa10*/  HADD2.F32 R27, -RZ, R8.H0_H0 ;  /* 0x20000008ff1b7230 */ /* 0x000fe40000004100 */
[-C--:B------:R-:W-:Y:S01]  /*fa20*/  FMUL.FTZ R0, R0, R7.reuse ;  /* 0x0000000700007220 */ /* 0x080fe20000410000 */
[----:B------:R-:W-:-:S03]  /*fa30*/  FFMA.FTZ R9, R26, R7, -R9 ;  /* 0x000000071a097223 */ /* 0x000fc60000010809 */
[----:B------:R-:W-:Y:S01]  /*fa40*/  FFMA.FTZ R0, R26, R5, R0 ;  /* 0x000000051a007223 */ /* 0x000fe20000010000 */
[C---:B------:R-:W-:Y:S01]  /*fa50*/  FFMA.FTZ R2, R27.reuse, R6, -R2 ;  /* 0x000000061b027223 */ /* 0x040fe20000010802 */
[----:B------:R-:W-:Y:S01]  /*fa60*/  FFMA.FTZ R29, R27, R4, R29 ;  /* 0x000000041b1d7223 */ /* 0x000fe2000001001d */
[----:B------:R-:W-:Y:S02]  /*fa70*/  F2FP.F16.F32.PACK_AB R34, R11, R34 ;  /* 0x000000220b22723e */ /* 0x000fe400000000ff */
[----:B------:R-:W-:Y:S02]  /*fa80*/  F2FP.F16.F32.PACK_AB R10, R0, R9 ;  /* 0x00000009000a723e */ /* 0x000fe400000000ff */
[----:B------:R-:W-:Y:S02]  /*fa90*/  F2FP.F16.F32.PACK_AB R11, R31, R32 ;  /* 0x000000201f0b723e */ /* 0x000fe400000000ff */
[----:B------:R-:W-:Y:S02]  /*faa0*/  F2FP.F16.F32.PACK_AB R8, R29, R2 ;  /* 0x000000021d08723e */ /* 0x000fe400000000ff */
[----:B------:R-:W-:-:S02]  /*fab0*/  MOV R9, R34 ;  /* 0x0000002200097202 */ /* 0x000fc40000000f00 */
.L_x_7743:
[----:B------:R-:W-:Y:S05]  /*fac0*/  BSYNC.RECONVERGENT B0 ;  /* 0x0000000000007941 */ /* 0x000fea0003800200 */
.L_x_7742:
[----:B-----5:R3:W-:Y:S02]  /*fad0*/  STS.128 [R66+0x1000], R8 ;  /* 0x0010000842007388 */ /* 0x0207e40000000c00 */
.L_x_7741:
[----:B------:R-:W-:Y:S05]  /*fae0*/  BSYNC.RECONVERGENT B1 ;  /* 0x0000000000017941 */ /* 0x000fea0003800200 */
.L_x_7740:
        /* <DEDUP_REMOVED lines=55> */
.L_x_7745:
[----:B------:R-:W-:Y:S05]  /*fe60*/  BSYNC.RECONVERGENT B0 ;  /* 0x0000000000007941 */ /* 0x000fea0003800200 */
.L_x_7744:
[----:B-----5:R3:W-:Y:S02]  /*fe70*/  STS.128 [R66+0x3000], R8 ;  /* 0x0030000842007388 */ /* 0x0207e40000000c00 */
.L_x_7739:
[----:B------:R-:W-:Y:S05]  /*fe80*/  BSYNC.RECONVERGENT B2 ;  /* 0x0000000000027941 */ /* 0x000fea0003800200 */
.L_x_7738:
[----:B------:R-:W-:-:S04]  /*fe90*/  IADD3 R38, PT, PT, R126, 0x30, RZ ;  /* 0x000000307e267810 */ /* 0x000fc80007ffe0ff */
[----:B------:R-:W-:-:S13]  /*fea0*/  ISETP.GE.AND P0, PT, R38, R19, PT ;  /* 0x000000132600720c */ /* 0x000fda0003f06270 */
[----:B------:R-:W-:Y:S05]  /*feb0*/  @P0 BRA `(.L_x_7720) ;  /* 0x00000034006c0947 */ /* 0x000fea0003800000 */
[----:B-----5:R-:W-:Y:S01]  /*fec0*/  ISETP.GE.AND P0, PT, R14, R17, PT ;  /* 0x000000110e00720c */ /* 0x020fe20003f06270 */
[----:B-1-3--:R-:W-:Y:S01]  /*fed0*/  IMAD R34, R135, 0x60, RZ ;  /* 0x0000006087227824 */ /* 0x00afe200078e02ff */
[----:B------:R-:W-:Y:S01]  /*fee0*/  BSSY.RECONVERGENT B1, `(.L_x_7746) ;  /* 0x000003d000017945 */ /* 0x000fe20003800200 */
[----:B------:R-:W-:-:S04]  /*fef0*/  IMAD.WIDE.U32 R124, R134, 0x60, R124 ;  /* 0x00000060867c7825 */ /* 0x000fc800078e007c */
[----:B--2---:R-:W-:Y:S01]  /*ff00*/  IMAD R7, R3, 0x30, RZ ;  /* 0x0000003003077824 */ /* 0x004fe200078e02ff */
        /* <DEDUP_REMOVED lines=18> */
[--C-:B-----5:R-:W-:Y:S02]  /*10030*/  HADD2.F32 R23, -RZ, R9.reuse.H0_H0 ;  /* 0x20000009ff177230 */ /* 0x120fe40000004100 */
[----:B------:R-:W-:Y:S02]  /*10040*/  HADD2.F32 R29, -RZ, R9.H1_H1 ;  /* 0x30000009ff1d7230 */ /* 0x000fe40000004100 */
[--C-:B------:R-:W-:Y:S01]  /*10050*/  HADD2.F32 R19, -RZ, R11.reuse.H1_H1 ;  /* 0x3000000bff137230 */ /* 0x100fe20000004100 */
[----:B------:R-:W-:Y:S01]  /*10060*/  MOV R22, R10 ;  /* 0x0000000a00167202 */ /* 0x000fe20000000f00 */
[----:B------:R-:W-:-:S02]  /*10070*/  HADD2.F32 R27, -RZ, R11.H0_H0 ;  /* 0x2000000bff1b7230 */ /* 0x000fc40000004100 */
[----:B---3--:R-:W-:Y:S02]  /*10080*/  HADD2.F32 R9, -RZ, R5.H1_H1 ;  /* 0x30000005ff097230 */ /* 0x008fe40000004100 */
[----:B----4-:R-:W-:Y:S02]  /*10090*/  HADD2.F32 R0, -RZ, R3.H1_H1 ;  /* 0x30000003ff007230 */ /* 0x010fe40000004100 */
[----:B------:R-:W-:-:S03]  /*100a0*/  HADD2.F32 R10, -RZ, R4.H1_H1 ;  /* 0x30000004ff0a7230 */ /* 0x000fc60000004100 */
[C---:B------:R-:W-:Y:S01]  /*100b0*/  FMUL.FTZ R26, R19.reuse, R0 ;  /* 0x00000000131a7220 */ /* 0x040fe20000410000 */
[-C--:B------:R-:W-:Y:S01]  /*100c0*/  FMUL.FTZ R19, R19, R9.reuse ;  /* 0x0000000913137220 */ /* 0x080fe20000410000 */
[----:B------:R-:W-:Y:S02]  /*100d0*/  HADD2.F32 R6, -RZ, R2.H1_H1 ;  /* 0x30000002ff067230 */ /* 0x000fe40000004100 */
[----:B------:R-:W-:Y:S01]  /*100e0*/  FMUL.FTZ R11, R29, R10 ;  /* 0x0000000a1d0b7220 */ /* 0x000fe20000410000 */
[C---:B------:R-:W-:Y:S01]  /*100f0*/  FFMA.FTZ R26, R27.reuse, R9, -R26 ;  /* 0x000000091b1a7223 */ /* 0x040fe2000001081a */
[----:B------:R-:W-:Y:S01]  /*10100*/  FFMA.FTZ R19, R27, R0, R19 ;  /* 0x000000001b137223 */ /* 0x000fe20000010013 */
[----:B------:R-:W-:Y:S02]  /*10110*/  HADD2.F32 R4, -RZ, R4.H0_H0 ;  /* 0x20000004ff047230 */ /* 0x000fe40000004100 */
[----:B------:R-:W-:Y:S02]  /*10120*/  HADD2.F32 R9, -RZ, R8.H1_H1 ;  /* 0x30000008ff097230 */ /* 0x000fe40000004100 */
[----:B------:R-:W-:-:S02]  /*10130*/  HADD2.F32 R2, -RZ, R2.H0_H0 ;  /* 0x20000002ff027230 */ /* 0x000fc40000004100 */
[-C--:B------:R-:W-:Y:S01]  /*10140*/  FMUL.FTZ R32, R29, R6.reuse ;  /* 0x000000061d207220 */ /* 0x080fe20000410000 */
[----:B------:R-:W-:Y:S02]  /*10150*/  HADD2.F32 R3, -RZ, R3.H0_H0 ;  /* 0x20000003ff037230 */ /* 0x000fe40000004100 */
[--C-:B------:R-:W-:Y:S02]  /*10160*/  HADD2.F32 R0, -RZ, R22.reuse.H1_H1 ;  /* 0x30000016ff007230 */ /* 0x100fe40000004100 */
[----:B------:R-:W-:Y:S02]  /*10170*/  HADD2.F32 R5, -RZ, R5.H0_H0 ;  /* 0x20000005ff057230 */ /* 0x000fe40000004100 */
[----:B------:R-:W-:Y:S01]  /*10180*/  FFMA.FTZ R11, R23, R6, R11 ;  /* 0x00000006170b7223 */ /* 0x000fe2000001000b */
[C---:B------:R-:W-:Y:S01]  /*10190*/  FMUL.FTZ R6, R9.reuse, R2 ;  /* 0x0000000209067220 */ /* 0x040fe20000410000 */
[----:B------:R-:W-:Y:S01]  /*101a0*/  FMUL.FTZ R27, R9, R4 ;  /* 0x00000004091b7220 */ /* 0x000fe20000410000 */
[----:B------:R-:W-:Y:S01]  /*101b0*/  FFMA.FTZ R32, R23, R10, -R32 ;  /* 0x0000000a17207223 */ /* 0x000fe20000010820 */
[----:B------:R-:W-:-:S02]  /*101c0*/  HADD2.F32 R22, -RZ, R22.H0_H0 ;  /* 0x20000016ff167230 */ /* 0x000fc40000004100 */
        /* <DEDUP_REMOVED lines=12> */
.L_x_7749:
[----:B------:R-:W-:Y:S05]  /*10290*/  BSYNC.RECONVERGENT B0 ;  /* 0x0000000000007941 */ /* 0x000fea0003800200 */
.L_x_7748:
[----:B-----5:R3:W-:Y:S02]  /*102a0*/  STS.128 [R66+0x1800], R8 ;  /* 0x0018000842007388 */ /* 0x0207e40000000c00 */
.L_x_7747:
[----:B------:R-:W-:Y:S05]  /*102b0*/  BSYNC.RECONVERGENT B1 ;  /* 0x0000000000017941 */ /* 0x000fea0003800200 */
.L_x_7746:
[----:B------:R-:W-:-:S13]  /*102c0*/  ISETP.GE.AND P0, PT, R12, R17, PT ;  /* 0x000000110c00720c */ /* 0x000fda0003f06270 */
[----:B------:R1:W-:Y:S01]  /*102d0*/  @P0 STS.128 [R66+0x3800], RZ ;  /* 0x003800ff42000388 */ /* 0x0003e20000000c00 */
[----:B------:R-:W-:Y:S05]  /*102e0*/  @P0 BRA `(.L_x_7720) ;  /* 0x0000003000600947 */ /* 0x000fea0003800000 */
[----:B---3--:R3:W5:Y:S01]  /*102f0*/  LD.E.128 R8, desc[UR6][R34.64+0x80] ;  /* 0x0000800622087980 */ /* 0x008762000c101d00 */
        /* <DEDUP_REMOVED lines=14> */
[--C-:B------:R-:W-:Y:S02]  /*103e0*/  HADD2.F32 R13, -RZ, R8.reuse.H1_H1 ;  /* 0x30000008ff0d7230 */ /* 0x100fe40000004100 */
[----:B------:R-:W-:Y:S02]  /*103f0*/  HADD2.F32 R17, -RZ, R8.H0_H0 ;  /* 0x20000008ff117230 */ /* 0x000fe40000004100 */
[----:B------:R-:W-:-:S02]  /*10400*/  HADD2.F32 R9, -RZ, R7.H0_H0 ;  /* 0x20000007ff097230 */ /* 0x000fc40000004100 */
[----:B------:R-:W-:Y:S02]  /*10410*/  HADD2.F32 R7, -RZ, R7.H1_H1 ;  /* 0x30000007ff077230 */ /* 0x000fe40000004100 */
[--C-:B--2---:R-:W-:Y:S02]  /*10420*/  HADD2.F32 R0, -RZ, R2.reuse.H1_H1 ;  /* 0x30000002ff007230 */ /* 0x104fe40000004100 */
[----:B------:R-:W-:Y:S02]  /*10430*/  HADD2.F32 R2, -RZ, R2.H0_H0 ;  /* 0x20000002ff027230 */ /* 0x000fe40000004100 */
[--C-:B----4-:R-:W-:Y:S02]  /*10440*/  HADD2.F32 R6, -RZ, R4.reuse.H1_H1 ;  /* 0x30000004ff067230 */ /* 0x110fe40000004100 */
[----:B------:R-:W-:Y:S01]  /*10450*/  FMUL.FTZ R8, R7, R0 ;  /* 0x0000000007087220 */ /* 0x000fe20000410000 */
[----:B------:R-:W-:Y:S02]  /*10460*/  HADD2.F32 R4, -RZ, R4.H0_H0 ;  /* 0x20000004ff047230 */ /* 0x000fe40000004100 */
[----:B------:R-:W-:Y:S01]  /*10470*/  FMUL.FTZ R16, R13, R2 ;  /* 0x000000020d107220 */ /* 0x000fe20000410000 */
[-C--:B------:R-:W-:Y:S01]  /*10480*/  FMUL.FTZ R7, R7, R6.reuse ;  /* 0x0000000607077220 */ /* 0x080fe20000410000 */
[----:B------:R-:W-:Y:S01]  /*10490*/  FFMA.FTZ R8, R9, R6, -R8 ;  /* 0x0000000609087223 */ /* 0x000fe20000010808 */
[-C--:B------:R-:W-:Y:S01]  /*104a0*/  FMUL.FTZ R13, R13, R4.reuse ;  /* 0x000000040d0d7220 */ /* 0x080fe20000410000 */
[----:B------:R-:W-:Y:S01]  /*104b0*/  FFMA.FTZ R16, R17, R4, -R16 ;  /* 0x0000000411107223 */ /* 0x000fe20000010810 */
[----:B------:R-:W-:Y:S01]  /*104c0*/  FFMA.FTZ R7, R9, R0, R7 ;  /* 0x0000000009077223 */ /* 0x000fe20000010007 */
[----:B------:R-:W-:-:S02]  /*104d0*/  HADD2.F32 R0, -RZ, R5.H0_H0 ;  /* 0x20000005ff007230 */ /* 0x000fc40000004100 */
[----:B------:R-:W-:Y:S01]  /*104e0*/  FFMA.FTZ R13, R17, R2, R13 ;  /* 0x00000002110d7223 */ /* 0x000fe2000001000d */
[----:B------:R-:W-:Y:S02]  /*104f0*/  HADD2.F32 R9, -RZ, R10.H1_H1 ;  /* 0x3000000aff097230 */ /* 0x000fe40000004100 */
[--C-:B------:R-:W-:Y:S02]  /*10500*/  HADD2.F32 R2, -RZ, R3.reuse.H0_H0 ;  /* 0x20000003ff027230 */ /* 0x100fe40000004100 */
[----:B------:R-:W-:Y:S02]  /*10510*/  HADD2.F32 R3, -RZ, R3.H1_H1 ;  /* 0x30000003ff037230 */ /* 0x000fe40000004100 */
[----:B------:R-:W-:Y:S01]  /*10520*/  FMUL.FTZ R17, R9, R0 ;  /* 0x0000000009117220 */ /* 0x000fe20000410000 */
[----:B------:R-:W-:Y:S01]  /*10530*/  HADD2.F32 R4, -RZ, R11.H1_H1 ;  /* 0x3000000bff047230 */ /* 0x000fe20000004100 */
[----:B------:R-:W-:Y:S01]  /*10540*/  F2FP.F16.F32.PACK_AB R13, R13, R16 ;  /* 0x000000100d0d723e */ /* 0x000fe200000000ff */
[----:B------:R-:W-:-:S02]  /*10550*/  HADD2.F32 R5, -RZ, R5.H1_H1 ;  /* 0x30000005ff057230 */ /* 0x000fc40000004100 */
[----:B------:R-:W-:Y:S02]  /*10560*/  HADD2.F32 R6, -RZ, R11.H0_H0 ;  /* 0x2000000bff067230 */ /* 0x000fe40000004100 */
[----:B------:R-:W-:Y:S01]  /*10570*/  FMUL.FTZ R11, R9, R2 ;  /* 0x00000002090b7220 */ /* 0x000fe20000410000 */
        /* <DEDUP_REMOVED lines=12> */
.L_x_7751:
[----:B------:R-:W-:Y:S05]  /*10640*/  BSYNC.RECONVERGENT B0 ;  /* 0x0000000000007941 */ /* 0x000fea0003800200 */
.L_x_7750:
[----:B-----5:R1:W-:Y:S01]  /*10650*/  STS.128 [R66+0x3800], R8 ;  /* 0x0038000842007388 */ /* 0x0203e20000000c00 */
[----:B------:R-:W-:Y:S05]  /*10660*/  BRA `(.L_x_7720) ;  /* 0x0000002c00807947 */ /* 0x000fea0003800000 */
.L_x_7721:
        /* <DEDUP_REMOVED lines=95> */
.L_x_7757:
[----:B------:R-:W-:Y:S05]  /*10c60*/  BSYNC.RECONVERGENT B0 ;  /* 0x0000000000007941 */ /* 0x000fea0003800200 */
.L_x_7756:
[----:B--2--5:R-:W-:Y:S01]  /*10c70*/  IMAD.MOV.U32 R6, RZ, RZ, R34 ;  /* 0x000000ffff067224 */ /* 0x024fe200078e0022 */
[----:B------:R-:W-:Y:S01]  /*10c80*/  MOV R4, R32 ;  /* 0x0000002000047202 */ /* 0x000fe20000000f00 */
[----:B------:R-:W-:Y:S01]  /*10c90*/  IMAD.MOV.U32 R7, RZ, RZ, R35 ;  /* 0x000000ffff077224 */ /* 0x000fe200078e0023 */
[----:B------:R-:W-:Y:S02]  /*10ca0*/  MOV R5, R33 ;  /* 0x0000002100057202 */ /* 0x000fe40000000f00 */
.L_x_7755:
[----:B------:R-:W-:Y:S05]  /*10cb0*/  BSYNC.RECONVERGENT B1 ;  /* 0x0000000000017941 */ /* 0x000fea0003800200 */
.L_x_7754:
        /* <DEDUP_REMOVED lines=86> */
.L_x_7759:
[----:B------:R-:W-:Y:S05]  /*11220*/  BSYNC.RECONVERGENT B0 ;  /* 0x0000000000007941 */ /* 0x000fea0003800200 */
.L_x_7758:
[----:B-----5:R3:W-:Y:S02]  /*11230*/  STS.128 [R66+0x2000], R32 ;  /* 0x0020002042007388 */ /* 0x0207e40000000c00 */
.L_x_7753:
[----:B------:R-:W-:Y:S05]  /*11240*/  BSYNC.RECONVERGENT B2 ;  /* 0x0000000000027941 */ /* 0x000fea0003800200 */
.L_x_7752:
        /* <DEDUP_REMOVED lines=91> */
.L_x_7765:
[----:B------:R-:W-:Y:S05]  /*11800*/  BSYNC.RECONVERGENT B0 ;  /* 0x0000000000007941 */ /* 0x000fea0003800200 */
.L_x_7764:
[----:B-----5:R1:W-:Y:S02]  /*11810*/  STS.128 [R66+0x800], R32 ;  /* 0x0008002042007388 */ /* 0x0203e40000000c00 */
.L_x_7763:
[----:B------:R-:W-:Y:S05]  /*11820*/  BSYNC.RECONVERGENT B1 ;  /* 0x0000000000017941 */ /* 0x000fea0003800200 */
.L_x_7762:
        /* <DEDUP_REMOVED lines=84> */
.L_x_7767:
[----:B------:R-:W-:Y:S05]  /*11d70*/  BSYNC.RECONVERGENT B0 ;  /* 0x0000000000007941 */ /* 0x000fea0003800200 */
.L_x_7766:
[----:B-----5:R3:W-:Y:S02]  /*11d80*/  STS.128 [R66+0x2800], R32 ;  /* 0x0028002042007388 */ /* 0x0207e40000000c00 */
.L_x_7761:
[----:B------:R-:W-:Y:S05]  /*11d90*/  BSYNC.RECONVERGENT B2 ;  /* 0x0000000000027941 */ /* 0x000fea0003800200 */
.L_x_7760:
        /* <DEDUP_REMOVED lines=93> */
.L_x_7773:
[----:B------:R-:W-:Y:S05]  /*12370*/  BSYNC.RECONVERGENT B0 ;  /* 0x0000000000007941 */ /* 0x000fea0003800200 */
.L_x_7772:
[----:B-----5:R3:W-:Y:S02]  /*12380*/  STS.128 [R66+0x1000], R32 ;  /* 0x0010002042007388 */ /* 0x0207e40000000c00 */
.L_x_7771:
[----:B------:R-:W-:Y:S05]  /*12390*/  BSYNC.RECONVERGENT B1 ;  /* 0x0000000000017941 */ /* 0x000fea0003800200 */
.L_x_7770:
        /* <DEDUP_REMOVED lines=84> */
.L_x_7775:
[----:B------:R-:W-:Y:S05]  /*128e0*/  BSYNC.RECONVERGENT B0 ;  /* 0x0000000000007941 */ /* 0x000fea0003800200 */
.L_x_7774:
[----:B-----5:R3:W-:Y:S02]  /*128f0*/  STS.128 [R66+0x3000], R32 ;  /* 0x0030002042007388 */ /* 0x0207e40000000c00 */
.L_x_7769:
[----:B------:R-:W-:Y:S05]  /*12900*/  BSYNC.RECONVERGENT B2 ;  /* 0x0000000000027941 */ /* 0x000fea0003800200 */
.L_x_7768:
[----:B------:R-:W-:-:S04]  /*12910*/  IADD3 R38, PT, PT, R126, 0x30, RZ ;  /* 0x000000307e267810 */ /* 0x000fc80007ffe0ff */
        /* <DEDUP_REMOVED lines=58> */
[----:B----4-:R-:W-:Y:S02]  /*12cc0*/  HADD2.F32 R5, -RZ, R8.H0_H0 ;  /* 0x20000008ff057230 */ /* 0x010fe40000004100 */
        /* <DEDUP_REMOVED lines=33> */
.L_x_7779:
[----:B------:R-:W-:Y:S05]  /*12ee0*/  BSYNC.RECONVERGENT B0 ;  /* 0x0000000000007941 */ /* 0x000fea0003800200 */
.L_x_7778:
[----:B-----5:R3:W-:Y:S02]  /*12ef0*/  STS.128 [R66+0x1800], R32 ;  /* 0x0018002042007388 */ /* 0x0207e40000000c00 */
.L_x_7777:
[----:B------:R-:W-:Y:S05]  /*12f00*/  BSYNC.RECONVERGENT B1 ;  /* 0x0000000000017941 */ /* 0x000fea0003800200 */
.L_x_7776:
        /* <DEDUP_REMOVED lines=84> */
.L_x_7781:
[----:B------:R-:W-:Y:S05]  /*13450*/  BSYNC.RECONVERGENT B0 ;  /* 0x0000000000007941 */ /* 0x000fea0003800200 */
.L_x_7780:
[----:B-----5:R3:W-:Y:S02]  /*13460*/  STS.128 [R66+0x3800], R32 ;  /* 0x0038002042007388 */ /* 0x0207e40000000c00 */
.L_x_7720:
[----:B------:R-:W-:Y:S05]  /*13470*/  BSYNC.RECONVERGENT B3 ;  /* 0x0000000000037941 */ /* 0x000fea0003800200 */
.L_x_7712:
[----:B-123--:R-:W-:Y:S01]  /*13480*/  IMAD.IADD R5, R65, 0x1, -R70 ;  /* 0x0000000141057824 */ /* 0x00efe200078e0a46 */
[----:B------:R-:W-:Y:S01]  /*13490*/  BSSY.RECONVERGENT B0, `(.L_x_7782) ;  /* 0x0000017000007945 */ /* 0x000fe20003800200 */
[C---:B------:R-:W-:Y:S02]  /*134a0*/  VIADD R4, R126.reuse, 0x40 ;  /* 0x000000407e047836 */ /* 0x040fe40000000000 */
        /* <DEDUP_REMOVED lines=21> */
.L_x_7783:
[----:B------:R-:W-:Y:S05]  /*13600*/  BSYNC.RECONVERGENT B0 ;  /* 0x0000000000007941 */ /* 0x000fea0003800200 */
.L_x_7782:
        /* <DEDUP_REMOVED lines=18> */
.L_x_7785:
[----:B------:R-:W-:Y:S05]  /*13730*/  BSYNC.RECONVERGENT B0 ;  /* 0x0000000000007941 */ /* 0x000fea0003800200 */
.L_x_7784:
        /* <DEDUP_REMOVED lines=16> */
.L_x_7787:
[----:B------:R-:W-:Y:S05]  /*13840*/  BSYNC.RECONVERGENT B0 ;  /* 0x0000000000007941 */ /* 0x000fea0003800200 */
.L_x_7786:
        /* <DEDUP_REMOVED lines=18> */
.L_x_7789:
[----:B------:R-:W-:Y:S05]  /*13970*/  BSYNC.RECONVERGENT B0 ;  /* 0x0000000000007941 */ /* 0x000fea0003800200 */
.L_x_7788:
        /* <DEDUP_REMOVED lines=20> */
.L_x_7791:
[----:B------:R-:W-:Y:S05]  /*13ac0*/  BSYNC.RECONVERGENT B0 ;  /* 0x0000000000007941 */ /* 0x000fea0003800200 */
.L_x_7790:
        /* <DEDUP_REMOVED lines=16> */
.L_x_7793:
[----:B------:R-:W-:Y:S05]  /*13bd0*/  BSYNC.RECONVERGENT B0 ;  /* 0x0000000000007941 */ /* 0x000fea0003800200 */
.L_x_7792:
        /* <DEDUP_REMOVED lines=19> */
.L_x_7795:
[----:B------:R-:W-:Y:S05]  /*13d10*/  BSYNC.RECONVERGENT B0 ;  /* 0x0000000000007941 */ /* 0x000fea0003800200 */
.L_x_7794:
        /* <DEDUP_REMOVED lines=17> */
.L_x_7797:
[----:B------:R-:W-:Y:S05]  /*13e30*/  BSYNC.RECONVERGENT B0 ;  /* 0x0000000000007941 */ /* 0x000fea0003800200 */
.L_x_7796:
[----:B-----5:R-:W4:Y:S04]  /*13e40*/  LD.E.64 R16, desc[UR6][R132.64+0x1c0] ;  /* 0x0001c00684107980 */ /* 0x020f28000c101b00 */
[----:B--23--:R-:W2:Y:S01]  /*13e50*/  LD.E.64 R8, desc[UR6][R132.64+0x1b8] ;  /* 0x0001b80684087980 */ /* 0x00cea2000c101b00 */
[----:B------:R-:W-:-:S03]  /*13e60*/  MOV R122, R218 ;  /* 0x000000da007a7202 */ /* 0x000fc60000000f00 */
[----:B-1----:R-:W3:Y:S04]  /*13e70*/  LD.E R6, desc[UR6][R132.64+0xd8] ;  /* 0x0000d80684067980 */ /* 0x002ee8000c101900 */
[----:B------:R-:W0:Y:S04]  /*13e80*/  LDGDEPBAR ;  /* 0x00000000000079af */ /* 0x000e280000000000 */
[----:B------:R1:W5:Y:S01]  /*13e90*/  LD.E R34, desc[UR6][R132.64+0x184] ;  /* 0x0001840684227980 */ /* 0x000362000c101900 */
[----:B----4-:R-:W-:-:S04]  /*13ea0*/  IMAD.WIDE.U32 R10, R219, R16, R122 ;  /* 0x00000010db0a7225 */ /* 0x010fc800078e007a */
[----:B------:R-:W-:Y:S01]  /*13eb0*/  IMAD R3, R17, R219, RZ ;  /* 0x000000db11037224 */ /* 0x000fe200078e02ff */
[----:B--2---:R-:W-:-:S04]  /*13ec0*/  LEA R8, P0, R10, R8, 0x2 ;  /* 0x000000080a087211 */ /* 0x004fc800078010ff */
[----:B------:R-:W-:-:S04]  /*13ed0*/  IADD3 R3, PT, PT, R11, R3, RZ ;  /* 0x000000030b037210 */ /* 0x000fc80007ffe0ff */
[----:B------:R-:W-:Y:S01]  /*13ee0*/  LEA.HI.X R9, R10, R9, R3, 0x2, P0 ;  /* 0x000000090a097211 */ /* 0x000fe200000f1403 */
[----:B---3--:R-:W2:Y:S01]  /*13ef0*/  MUFU.RCP R6, R6 ;  /* 0x0000000600067308 */ /* 0x008ea20000001000 */
        /* <DEDUP_REMOVED lines=22> */
.L_x_7799:
[----:B------:R1:W-:Y:S04]  /*14060*/  STS.128 [R66+0xc000], RZ ;  /* 0x00c000ff42007388 */ /* 0x0003e80000000c00 */
[----:B------:R1:W-:Y:S02]  /*14070*/  STS.128 [R66+0x10000], RZ ;  /* 0x010000ff42007388 */ /* 0x0003e40000000c00 */
.L_x_7800:
[----:B------:R-:W-:Y:S05]  /*14080*/  BSYNC.RECONVERGENT B0 ;  /* 0x0000000000007941 */ /* 0x000fea0003800200 */
.L_x_7798:
[-C--:B------:R-:W-:Y:S01]  /*14090*/  ISETP.GE.AND P2, PT, R28, R5.reuse, PT ;  /* 0x000000051c00720c */ /* 0x080fe20003f46270 */
[----:B------:R-:W3:Y:S01]  /*140a0*/  S2R R196, SR_TID.X ;  /* 0x0000000000c47919 */ /* 0x000ee20000002100 */
[----:B--2---:R-:W-:Y:S01]  /*140b0*/  LEA R6, P1, R64, R212, 0x1 ;  /* 0x000000d440067211 */ /* 0x004fe200078208ff */
        /* <DEDUP_REMOVED lines=22> */
.L_x_7802:
[----:B------:R-:W-:Y:S05]  /*14220*/  BSYNC.RECONVERGENT B0 ;  /* 0x0000000000007941 */ /* 0x000fea0003800200 */
.L_x_7801:
        /* <DEDUP_REMOVED lines=18> */
.L_x_7804:
[----:B------:R-:W-:Y:S05]  /*14350*/  BSYNC.RECONVERGENT B0 ;  /* 0x0000000000007941 */ /* 0x000fea0003800200 */
.L_x_7803:
        /* <DEDUP_REMOVED lines=19> */
.L_x_7806:
[----:B------:R-:W-:Y:S05]  /*14490*/  BSYNC.RECONVERGENT B0 ;  /* 0x0000000000007941 */ /* 0x000fea0003800200 */
.L_x_7805:
        /* <DEDUP_REMOVED lines=21> */
.L_x_7808:
[----:B------:R-:W-:Y:S05]  /*145f0*/  BSYNC.RECONVERGENT B0 ;  /* 0x0000000000007941 */ /* 0x000fea0003800200 */
.L_x_7807:
        /* <DEDUP_REMOVED lines=18> */
.L_x_7810:
[----:B------:R-:W-:Y:S05]  /*14720*/  BSYNC.RECONVERGENT B0 ;  /* 0x0000000000007941 */ /* 0x000fea0003800200 */
.L_x_7809:
        /* <DEDUP_REMOVED lines=21> */
.L_x_7812:
[----:B------:R-:W-:Y:S05]  /*14880*/  BSYNC.RECONVERGENT B0 ;  /* 0x0000000000007941 */ /* 0x000fea0003800200 */
.L_x_7811:
        /* <DEDUP_REMOVED lines=19> */
.L_x_7814:
[----:B------:R-:W-:Y:S05]  /*149c0*/  BSYNC.RECONVERGENT B0 ;  /* 0x0000000000007941 */ /* 0x000fea0003800200 */
.L_x_7813:
[----:B------:R-:W2:Y:S01]  /*149d0*/  S2UR UR8, SR_CgaCtaId ;  /* 0x00000000000879c3 */ /* 0x000ea20000008800 */
[----:B---3--:R-:W-:Y:S01]  /*149e0*/  SHF.R.U32.HI R198, RZ, 0x1, R196 ;  /* 0x00000001ffc67819 */ /* 0x008fe200000116c4 */
[C---:B------:R-:W-:Y:S01]  /*149f0*/  IMAD.SHL.U32 R38, R196.reuse, 0x40, RZ ;  /* 0x00000040c4267824 */ /* 0x040fe200078e00ff */
[C---:B-1----:R-:W-:Y:S01]  /*14a00*/  LOP3.LUT R5, R196.reuse, 0x8, RZ, 0xc0, !PT ;  /* 0x00000008c4057812 */ /* 0x042fe200078ec0ff */
[----:B------:R-:W-:Y:S01]  /*14a10*/  IMAD.SHL.U32 R199, R196, 0x20, RZ ;  /* 0x00000020c4c77824 */ /* 0x000fe200078e00ff */
        /* <DEDUP_REMOVED lines=17> */
[----:B--2---:R-:W-:Y:S01]  /*14b30*/  ULEA UR8, UR8, UR4, 0x18 ;  /* 0x0000000408087291 */ /* 0x004fe2000f8ec0ff */
        /* <DEDUP_REMOVED lines=9> */
[----:B------:R-:W-:Y:S01]  /*14bd0*/  IMAD.IADD R36, R200, 0x1, R135 ;  /* 0x00000001c8247824 */ /* 0x000fe200078e0287 */
[----:B------:R-:W1:Y:S01]  /*14be0*/  LDSM.16.M88.4 R116, [R200] ;  /* 0x00000000c874783b */ /* 0x000e620000000200 */
[----:B------:R-:W-:Y:S02]  /*14bf0*/  LOP3.LUT R184, R184, 0x7, RZ, 0xc0, !PT ;  /* 0x00000007b8b87812 */ /* 0x000fe400078ec0ff */
[----:B------:R-:W-:Y:S01]  /*14c00*/  SEL R33, R33, 0xffffffc0, !P0 ;  /* 0xffffffc021217807 */ /* 0x000fe20004000000 */
[----:B------:R-:W2:Y:S01]  /*14c10*/  LDSM.16.M88.4 R72, [R37+UR8+0x4800] ;  /* 0x004800082548783b */ /* 0x000ea20008000200 */
[----:B------:R-:W-:Y:S02]  /*14c20*/  LOP3.LUT R185, R198, 0x1f0, RZ, 0xc0, !PT ;  /* 0x000001f0c6b97812 */ /* 0x000fe400078ec0ff */
[----:B------:R-:W-:Y:S01]  /*14c30*/  ISETP.GT.AND P0, PT, R188, R205, PT ;  /* 0x000000cdbc00720c */ /* 0x000fe20003f04270 */
[----:B------:R-:W3:Y:S01]  /*14c40*/  LDSM.16.M88.4 R56, [R37+UR8+0x5000] ;  /* 0x005000082538783b */ /* 0x000ee20008000200 */
[--C-:B------:R-:W-:Y:S01]  /*14c50*/  IMAD.IADD R192, R200, 0x1, R33.reuse ;  /* 0x00000001c8c07824 */ /* 0x100fe200078e0221 */
[----:B------:R-:W-:Y:S01]  /*14c60*/  LOP3.LUT R39, R197, 0x1c0, RZ, 0xc0, !PT ;  /* 0x000001c0c5277812 */ /* 0x000fe200078ec0ff */
[----:B------:R-:W-:Y:S01]  /*14c70*/  IMAD.IADD R2, R194, 0x1, R33 ;  /* 0x00000001c2027824 */ /* 0x000fe200078e0221 */
[----:B------:R-:W4:Y:S01]  /*14c80*/  LDSM.16.M88.4 R48, [R37+UR8+0x5800] ;  /* 0x005800082530783b */ /* 0x000f220008000200 */
[----:B------:R-:W-:Y:S01]  /*14c90*/  IMAD.IADD R189, R135, 0x1, R192 ;  /* 0x0000000187bd7824 */ /* 0x000fe200078e02c0 */
[----:B-----5:R-:W-:Y:S01]  /*14ca0*/  IADD3 R3, PT, PT, R3, R65, -R216 ;  /* 0x0000004103037210 */ /* 0x020fe20007ffe8d8 */
[----:B------:R-:W-:Y:S01]  /*14cb0*/  IMAD.IADD R0, R135, 0x1, R2 ;  /* 0x0000000187007824 */ /* 0x000fe200078e0202 */
[----:B------:R-:W4:Y:S01]  /*14cc0*/  LDSM.16.M88.4 R40, [R37+UR8+0x6000] ;  /* 0x006000082528783b */ /* 0x000f220008000200 */
[----:B------:R-:W-:-:S03]  /*14cd0*/  LOP3.LUT R64, R197, 0x1e00, RZ, 0xc0, !PT ;  /* 0x00001e00c5407812 */ /* 0x000fc600078ec0ff */
        /* <DEDUP_REMOVED lines=13> */
[----:B------:R-:W3:Y:S04]  /*14db0*/  LDSM.16.M88.4 R100, [R164+0x7000] ;  /* 0x00700000a464783b */ /* 0x000ee80000000200 */
[----:B------:R-:W3:Y:S01]  /*14dc0*/  LDSM.16.M88.4 R92, [R164+0x7800] ;  /* 0x00780000a45c783b */ /* 0x000ee20000000200 */
[C---:B----4-:R-:W-:Y:S03]  /*14dd0*/  HMMA.16816.F32 R52, R116.reuse, R48, RZ ;  /* 0x000000307434723c */ /* 0x050fe600000018ff */
[----:B------:R-:W-:Y:S04]  /*14de0*/  LDSM.16.M88.4 R96, [R192] ;  /* 0x00000000c060783b */ /* 0x000fe80000000200 */
        /* <DEDUP_REMOVED lines=39> */
[C---:B----4-:R-:W-:Y:S08]  /*15060*/  HMMA.16816.F32 R84, R96.reuse, R8, R84 ;  /* 0x000000086054723c */ /* 0x050ff00000001854 */
[C---:B------:R-:W-:Y:S01]  /*15070*/  HMMA.16816.F32 R80, R96.reuse, R10, R80 ;  /* 0x0000000a6050723c */ /* 0x040fe20000001850 */
[----:B------:R-:W4:Y:S07]  /*15080*/  LDSM.16.M88.4 R8, [R189] ;  /* 0x00000000bd08783b */ /* 0x000f2e0000000200 */
        /* <DEDUP_REMOVED lines=18> */
[C---:B------:R-:W-:Y:S08]  /*151b0*/  HMMA.16816.F32 R4, R96.reuse, R100, R4 ;  /* 0x000000646004723c */ /* 0x040ff00000001804 */
[----:B------:R-:W-:Y:S01]  /*151c0*/  HMMA.16816.F32 R116, R96, R102, R116 ;  /* 0x000000666074723c */ /* 0x000fe20000001874 */
[----:B------:R-:W3:Y:S04]  /*151d0*/  LDSM.16.M88.4 R100, [R0+0x7800] ;  /* 0x007800000064783b */ /* 0x000ee80000000200 */
[----:B------:R-:W-:Y:S03]  /*151e0*/  LDSM.16.M88.4 R96, [R37+UR8+0x8000] ;  /* 0x008000082560783b */ /* 0x000fe60008000200 */
[C---:B----4-:R-:W-:Y:S08]  /*151f0*/  HMMA.16816.F32 R84, R8.reuse, R92, R84 ;  /* 0x0000005c0854723c */ /* 0x050ff00000001854 */
[C---:B------:R-:W-:Y:S01]  /*15200*/  HMMA.16816.F32 R80, R8.reuse, R94, R80 ;  /* 0x0000005e0850723c */ /* 0x040fe20000001850 */
[----:B------:R-:W-:Y:S07]  /*15210*/  LDSM.16.M88.4 R92, [R37+UR8+0x8800] ;  /* 0x00880008255c783b */ /* 0x000fee0008000200 */
[C---:B-1----:R-:W-:Y:S08]  /*15220*/  HMMA.16816.F32 R76, R8.reuse, R88, R76 ;  /* 0x00000058084c723c */ /* 0x042ff0000000184c */
[C---:B------:R-:W-:Y:S01]  /*15230*/  HMMA.16816.F32 R72, R8.reuse, R90, R72 ;  /* 0x0000005a0848723c */ /* 0x040fe20000001848 */
[----:B------:R-:W-:Y:S07]  /*15240*/  LDSM.16.M88.4 R88, [R200+0x2000] ;  /* 0x00200000c858783b */ /* 0x000fee0000000200 */
[C---:B--2---:R-:W-:Y:S08]  /*15250*/  HMMA.16816.F32 R68, R8.reuse, R12, R68 ;  /* 0x0000000c0844723c */ /* 0x044ff00000001844 */
[C---:B------:R-:W-:Y:S01]  /*15260*/  HMMA.16816.F32 R56, R8.reuse, R14, R56 ;  /* 0x0000000e0838723c */ /* 0x040fe20000001838 */
[----:B------:R-:W1:Y:S07]  /*15270*/  LDSM.16.M88.4 R12, [R37+UR8+0x9000] ;  /* 0x00900008250c783b */ /* 0x000e6e0008000200 */
[C---:B------:R-:W-:Y:S08]  /*15280*/  HMMA.16816.F32 R52, R8.reuse, R120, R52 ;  /* 0x000000780834723c */ /* 0x040ff00000001834 */
[C---:B------:R-:W-:Y:S01]  /*15290*/  HMMA.16816.F32 R48, R8.reuse, R122, R48 ;  /* 0x0000007a0830723c */ /* 0x040fe20000001830 */
[----:B------:R-:W-:Y:S07]  /*152a0*/  LDSM.16.M88.4 R120, [R192+0x2000] ;  /* 0x00200000c078783b */ /* 0x000fee0000000200 */
        /* <DEDUP_REMOVED lines=10> */
[----:B------:R-:W-:Y:S01]  /*15350*/  HMMA.16816.F32 R116, R8, R102, R116 ;  /* 0x000000660874723c */ /* 0x000fe20000001874 */
[----:B------:R-:W2:Y:S04]  /*15360*/  LDSM.16.M88.4 R8, [R37+UR8+0x9800] ;  /* 0x009800082508783b */ /* 0x000ea80008000200 */
[----:B------:R-:W-:Y:S03]  /*15370*/  LDSM.16.M88.4 R100, [R36+0x2000] ;  /* 0x002000002464783b */ /* 0x000fe60000000200 */
[C---:B-1----:R-:W-:Y:S08]  /*15380*/  HMMA.16816.F32 R68, R88.reuse, R12, R68 ;  /* 0x0000000c5844723c */ /* 0x042ff00000001844 */
[C---:B------:R-:W-:Y:S01]  /*15390*/  HMMA.16816.F32 R56, R88.reuse, R14, R56 ;  /* 0x0000000e5838723c */ /* 0x040fe20000001838 */
[----:B------:R-:W1:Y:S07]  /*153a0*/  LDSM.16.M88.4 R12, [R164+0x8000] ;  /* 0x00800000a40c783b */ /* 0x000e6e0000000200 */
[C---:B------:R-:W-:Y:S08]  /*153b0*/  HMMA.16816.F32 R84, R88.reuse, R96, R84 ;  /* 0x000000605854723c */ /* 0x040ff00000001854 */
[C---:B------:R-:W-:Y:S01]  /*153c0*/  HMMA.16816.F32 R80, R88.reuse, R98, R80 ;  /* 0x000000625850723c */ /* 0x040fe20000001850 */
[----:B------:R3:W-:Y:S07]  /*153d0*/  LDSM.16.M88.4 R96, [R37+UR8+0xb800] ;  /* 0x00b800082560783b */ /* 0x0007ee0008000200 */
[C---:B------:R-:W-:Y:S08]  /*153e0*/  HMMA.16816.F32 R76, R88.reuse, R92, R76 ;  /* 0x0000005c584c723c */ /* 0x040ff0000000184c */
[C---:B--2---:R-:W-:Y:S08]  /*153f0*/  HMMA.16816.F32 R52, R88.reuse, R8, R52 ;  /* 0x000000085834723c */ /* 0x044ff00000001834 */
[----:B------:R-:W-:Y:S01]  /*15400*/  HMMA.16816.F32 R48, R88, R10, R48 ;  /* 0x0000000a5830723c */ /* 0x000fe20000001830 */
[----:B------:R-:W2:Y:S01]  /*15410*/  LDSM.16.M88.4 R8, [R164+0x9000] ;  /* 0x00900000a408783b */ /* 0x000ea20000000200 */
[----:B---3--:R-:W-:-:S04]  /*15420*/  LOP3.LUT R37, R196, 0x38, RZ, 0xc0, !PT ;  /* 0x00000038c4257812 */ /* 0x008fc800078ec0ff */
[----:B------:R-:W-:Y:S02]  /*15430*/  LOP3.LUT R37, R32, R39, R37, 0x1e, !PT ;  /* 0x0000002720257212 */ /* 0x000fe400078e1e25 */
[----:B------:R-:W-:Y:S01]  /*15440*/  HMMA.16816.F32 R72, R88, R94, R72 ;  /* 0x0000005e5848723c */ /* 0x000fe20000001848 */
[----:B------:R-:W3:Y:S01]  /*15450*/  LDSM.16.M88.4 R92, [R164+0x8800] ;  /* 0x00880000a45c783b */ /* 0x000ee20000000200 */
[----:B------:R-:W-:-:S04]  /*15460*/  LOP3.LUT R37, R37, R64, RZ, 0xfc, !PT ;  /* 0x0000004025257212 */ /* 0x000fc800078efcff */
[----:B------:R-:W-:Y:S02]  /*15470*/  LEA R186, R37, UR8, 0x1 ;  /* 0x0000000825ba7c11 */ /* 0x000fe4000f8e08ff */
        /* <DEDUP_REMOVED lines=21> */
[----:B------:R-:W-:Y:S07]  /*155d0*/  LDSM.16.M88.4 R92, [R2+0x9000] ;  /* 0x00900000025c783b */ /* 0x000fee0000000200 */
        /* <DEDUP_REMOVED lines=20> */
[C---:B------:R-:W-:Y:S01]  /*15720*/  HMMA.16816.F32 R16, R100.reuse, R110, R16 ;  /* 0x0000006e6410723c */ /* 0x040fe20000001810 */
[----:B------:R-:W2:Y:S07]  /*15730*/  LDSM.16.M88.4 R108, [R0+0x8800] ;  /* 0x00880000006c783b */ /* 0x000eae0000000200 */
[----:B------:R-:W-:Y:S01]  /*15740*/  HMMA.16816.F32 R116, R100, R106, R116 ;  /* 0x0000006a6474723c */ /* 0x000fe20000001874 */
[----:B------:R-:W4:Y:S04]  /*15750*/  LDSM.16.M88.4 R104, [R0+0x9000] ;  /* 0x009000000068783b */ /* 0x000f280000000200 */
[----:B------:R-:W4:Y:S03]  /*15760*/  LDSM.16.M88.4 R100, [R0+0x9800] ;  /* 0x009800000064783b */ /* 0x000f260000000200 */
[C---:B------:R-:W-:Y:S08]  /*15770*/  HMMA.16816.F32 R84, R120.reuse, R96, R84 ;  /* 0x000000607854723c */ /* 0x040ff00000001854 */
[C---:B------:R-:W-:Y:S01]  /*15780*/  HMMA.16816.F32 R80, R120.reuse, R98, R80 ;  /* 0x000000627850723c */ /* 0x040fe20000001850 */
[----:B------:R-:W4:Y:S07]  /*15790*/  LDSM.16.M88.4 R96, [R0+0xa000] ;  /* 0x00a000000060783b */ /* 0x000f2e0000000200 */
[C---:B------:R-:W-:Y:S08]  /*157a0*/  HMMA.16816.F32 R68, R120.reuse, R92, R68 ;  /* 0x0000005c7844723c */ /* 0x040ff00000001844 */
        /* <DEDUP_REMOVED lines=8> */
[C---:B------:R-:W-:Y:S08]  /*15830*/  HMMA.16816.F32 R16, R120.reuse, R130, R16 ;  /* 0x000000827810723c */ /* 0x040ff00000001810 */
[----:B------:R-:W-:Y:S08]  /*15840*/  HMMA.16816.F32 R116, R120, R126, R116 ;  /* 0x0000007e7874723c */ /* 0x000ff00000001874 */
[----:B-1----:R-:W-:Y:S01]  /*15850*/  HMMA.16816.F32 R4, R12, R8, R4 ;  /* 0x000000080c04723c */ /* 0x002fe20000001804 */
[----:B------:R-:W-:-:S02]  /*15860*/  LOP3.LUT R8, R184, R185, RZ, 0xfc, !PT ;  /* 0x000000b9b8087212 */ /* 0x000fc400078efcff */
[----:B------:R-:W-:Y:S02]  /*15870*/  IADD3 R9, PT, PT, R65, -R216, -R34 ;  /* 0x800000d841097210 */ /* 0x000fe40007ffe822 */
[----:B------:R-:W-:Y:S01]  /*15880*/  LOP3.LUT R34, R32, 0x40, RZ, 0xfc, !PT ;  /* 0x0000004020227812 */ /* 0x000fe200078efcff */
[----:B------:R-:W-:Y:S02]  /*15890*/  IMAD R66, R215, 0x40, R8 ;  /* 0x00000040d7427824 */ /* 0x000fe400078e0208 */
[----:B------:R-:W-:Y:S02]  /*158a0*/  HMMA.16816.F32 R84, R12, R112, R84 ;  /* 0x000000700c54723c */ /* 0x000fe40000001854 */
[C---:B------:R-:W-:Y:S02]  /*158b0*/  IMAD.IADD R226, R66.reuse, 0x1, R3 ;  /* 0x0000000142e27824 */ /* 0x040fe400078e0203 */
[----:B------:R-:W-:-:S03]  /*158c0*/  IMAD.IADD R66, R66, 0x1, R9 ;  /* 0x0000000142427824 */ /* 0x000fc600078e0209 */
[C-C-:B------:R-:W-:Y:S01]  /*158d0*/  VIADDMNMX R224, R226.reuse, 0x1, R65.reuse, PT ;  /* 0x00000001e2e07846 */ /* 0x140fe20003800141 */
[----:B------:R-:W-:Y:S01]  /*158e0*/  HMMA.16816.F32 R80, R12, R114, R80 ;  /* 0x000000720c50723c */ /* 0x000fe20000001850 */
[----:B------:R-:W-:Y:S02]  /*158f0*/  VIADDMNMX R226, R226, 0x9, R65, PT ;  /* 0x00000009e2e27846 */ /* 0x000fe40003800141 */
[----:B------:R-:W-:Y:S02]  /*15900*/  VIMNMX R228, PT, PT, RZ, R66, !PT ;  /* 0x00000042ffe47248 */ /* 0x000fe40007fe0100 */
[----:B------:R-:W-:-:S03]  /*15910*/  VIADDMNMX R227, R66, 0x8, RZ, !PT ;  /* 0x0000000842e37846 */ /* 0x000fc600078001ff */
[C---:B--2---:R-:W-:Y:S08]  /*15920*/  HMMA.16816.F32 R76, R12.reuse, R108, R76 ;  /* 0x0000006c0c4c723c */ /* 0x044ff0000000184c */
        /* <DEDUP_REMOVED lines=11> */
[----:B------:R-:W-:Y:S01]  /*159e0*/  HMMA.16816.F32 R116, R12, R10, R116 ;  /* 0x0000000a0c74723c */ /* 0x000fe20000001874 */
[----:B------:R-:W-:Y:S01]  /*159f0*/  IMAD.SHL.U32 R10, R188, 0x80, RZ ;  /* 0x00000080bc0a7824 */ /* 0x000fe200078e00ff */
[----:B------:R-:W-:Y:S06]  /*15a00*/  BAR.SYNC.DEFER_BLOCKING 0x0 ;  /* 0x0000000000007b1d */ /* 0x000fec0000010000 */
        /* <DEDUP_REMOVED lines=14> */
.L_x_7818:
        /* <DEDUP_REMOVED lines=32> */
[----:B------:R-:W-:-:S04]  /*15cf0*/  LOP3.LUT R3, R10, R9, RZ, 0x3c, !PT ;  /* 0x000000090a037212 */ /* 0x000fc800078e3cff */
[----:B------:R-:W-:Y:S02]  /*15d00*/  ISETP.GE.AND P2, PT, R3, RZ, PT ;  /* 0x000000ff0300720c */ /* 0x000fe40003f46270 */
[----:B------:R-:W-:Y:S01]  /*15d10*/  LOP3.LUT R3, RZ, R9, RZ, 0x33, !PT ;  /* 0x00000009ff037212 */ /* 0x000fe200078e33ff */
[----:B------:R-:W-:-:S04]  /*15d20*/  @P4 VIADD R14, R14, 0x1 ;  /* 0x000000010e0e4836 */ /* 0x000fc80000000000 */
[----:B------:R-:W-:Y:S01]  /*15d30*/  @P5 IADD3 R15, PT, PT, R15, 0x1, RZ ;  /* 0x000000010f0f5810 */ /* 0x000fe20007ffe0ff */
[----:B------:R-:W-:-:S05]  /*15d40*/  @!P0 IMAD.MOV R14, RZ, RZ, -R14 ;  /* 0x000000ffff0e8224 */ /* 0x000fca00078e0a0e */
        /* <DEDUP_REMOVED lines=22> */
.L_x_7819:
[----:B------:R-:W-:Y:S05]  /*15eb0*/  BSYNC.RECONVERGENT B0 ;  /* 0x0000000000007941 */ /* 0x000fea0003800200 */
.L_x_7817:
        /* <DEDUP_REMOVED lines=107> */
.L_x_7816:
[----:B------:R-:W-:Y:S05]  /*16570*/  BSYNC.RECONVERGENT B1 ;  /* 0x0000000000017941 */ /* 0x000fea0003800200 */
.L_x_7815:
[----:B------:R-:W-:Y:S02]  /*16580*/  IMAD.SHL.U32 R63, R196, 0x2, RZ ;  /* 0x00000002c43f7824 */ /* 0x000fe400078e00ff */
[----:B------:R-:W-:-:S03]  /*16590*/  IMAD.IADD R141, R61, 0x1, R8 ;  /* 0x000000013d8d7824 */ /* 0x000fc600078e0208 */
[----:B------:R-:W-:Y:S01]  /*165a0*/  LOP3.LUT R63, R63, 0x6, RZ, 0xc0, !PT ;  /* 0x000000063f3f7812 */ /* 0x000fe200078ec0ff */
[----:B------:R-:W-:-:S03]  /*165b0*/  VIADD R39, R141, 0x8 ;  /* 0x000000088d277836 */ /* 0x000fc60000000000 */
[----:B-1----:R-:W-:-:S05]  /*165c0*/  LOP3.LUT R15, R10, R63, RZ, 0xfc, !PT ;  /* 0x0000003f0a0f7212 */ /* 0x002fca00078efcff */
[C---:B------:R-:W-:Y:S02]  /*165d0*/  IMAD.IADD R142, R15.reuse, 0x1, R216 ;  /* 0x000000010f8e7824 */ /* 0x040fe400078e02d8 */
[----:B------:R-:W-:Y:S02]  /*165e0*/  VIADD R143, R15, 0x1 ;  /* 0x000000010f8f7836 */ /* 0x000fe40000000000 */
[--C-:B------:R-:W-:Y:S01]  /*165f0*/  IMAD.IADD R93, R39, 0x1, -R142.reuse ;  /* 0x00000001275d7824 */ /* 0x100fe200078e0a8e */
[--C-:B------:R-:W-:Y:S02]  /*16600*/  IADD3 R144, PT, PT, R141, -0x1, -R142.reuse ;  /* 0xffffffff8d907810 */ /* 0x100fe40007ffe88e */
[----:B------:R-:W-:Y:S02]  /*16610*/  IADD3 R88, PT, PT, R39, -0x1, -R142 ;  /* 0xffffffff27587810 */ /* 0x000fe40007ffe88e */
[----:B------:R-:W-:Y:S02]  /*16620*/  IABS R144, R144 ;  /* 0x0000009000907213 */ /* 0x000fe40000000000 */
[----:B------:R-:W-:-:S02]  /*16630*/  IABS R88, R88 ;  /* 0x0000005800587213 */ /* 0x000fc40000000000 */
[----:B------:R-:W-:Y:S02]  /*16640*/  I2FP.F32.S32 R144, R144 ;  /* 0x0000009000907245 */ /* 0x000fe40000201400 */
[C-C-:B------:R-:W-:Y:S02]  /*16650*/  IADD3 R67, PT, PT, R141.reuse, -0x9, -R142.reuse ;  /* 0xfffffff78d437810 */ /* 0x140fe40007ffe88e */
[--C-:B------:R-:W-:Y:S01]  /*16660*/  IADD3 R90, PT, PT, R141, -0x10, -R142.reuse ;  /* 0xfffffff08d5a7810 */ /* 0x100fe20007ffe88e */
        /* <DEDUP_REMOVED lines=28> */
[--C-:B------:R-:W-:Y:S01]  /*16830*/  IMAD.IADD R141, R141, 0x1, -R142.reuse ;  /* 0x000000018d8d7824 */ /* 0x100fe200078e0a8e */
[----:B------:R-:W-:-:S02]  /*16840*/  IADD3 R64, PT, PT, R39, -0x9, -R142 ;  /* 0xfffffff727407810 */ /* 0x000fc40007ffe88e */
[----:B------:R-:W-:Y:S02]  /*16850*/  ISETP.GE.AND P4, PT, R143, R228, PT ;  /* 0x000000e48f00720c */ /* 0x000fe40003f86270 */
[----:B------:R-:W-:Y:S02]  /*16860*/  I2FP.F32.S32 R88, R88 ;  /* 0x0000005800587245 */ /* 0x000fe40000201400 */
[C-C-:B------:R-:W-:Y:S02]  /*16870*/  IADD3 R139, PT, PT, R39.reuse, -0x10, -R142.reuse ;  /* 0xfffffff0278b7810 */ /* 0x140fe40007ffe88e */
[--C-:B------:R-:W-:Y:S01]  /*16880*/  IADD3 R14, PT, PT, R39, -0x11, -R142.reuse ;  /* 0xffffffef270e7810 */ /* 0x100fe20007ffe88e */
[----:B------:R-:W-:Y:S01]  /*16890*/  FFMA.FTZ R87, -R225, R88, R87 ;  /* 0x00000058e1577223 */ /* 0x000fe20000010157 */
        /* <DEDUP_REMOVED lines=26> */
[----:B------:R-:W-:Y:S01]  /*16a40*/  VIADD R142, R141, 0xfffffff8 ;  /* 0xfffffff88d8e7836 */ /* 0x000fe20000000000 */
[----:B------:R-:W-:-:S02]  /*16a50*/  ISETP.GE.AND P1, PT, R143, R224, PT ;  /* 0x000000e08f00720c */ /* 0x000fc40003f26270 */
[----:B------:R-:W-:Y:S02]  /*16a60*/  FSEL R85, R85, -INF , P4 ;  /* 0xff80000055557808 */ /* 0x000fe40002000000 */
[----:B------:R-:W-:Y:S02]  /*16a70*/  IABS R64, R64 ;  /* 0x0000004000407213 */ /* 0x000fe40000000000 */
[----:B------:R-:W-:Y:S02]  /*16a80*/  FSEL R88, R85, -INF , !P1 ;  /* 0xff80000055587808 */ /* 0x000fe40004800000 */
[----:B------:R-:W-:Y:S01]  /*16a90*/  IABS R142, R142 ;  /* 0x0000008e008e7213 */ /* 0x000fe20000000000 */
[----:B------:R-:W-:Y:S01]  /*16aa0*/  IMAD.MOV.U32 R85, RZ, RZ, R64 ;  /* 0x000000ffff557224 */ /* 0x000fe200078e0040 */
[----:B------:R-:W-:Y:S02]  /*16ab0*/  IABS R141, R141 ;  /* 0x0000008d008d7213 */ /* 0x000fe40000000000 */
[----:B------:R-:W-:-:S02]  /*16ac0*/  ISETP.GE.AND P5, PT, R143, R227, PT ;  /* 0x000000e38f00720c */ /* 0x000fc40003fa6270 */
[----:B------:R-:W-:Y:S01]  /*16ad0*/  ISETP.GE.AND P3, PT, R143, R226, PT ;  /* 0x000000e28f00720c */ /* 0x000fe20003f66270 */
[----:B------:R-:W-:Y:S01]  /*16ae0*/  VIADD R143, R15, 0x8 ;  /* 0x000000080f8f7836 */ /* 0x000fe20000000000 */
[----:B------:R-:W-:Y:S02]  /*16af0*/  I2FP.F32.S32 R145, R142 ;  /* 0x0000008e00917245 */ /* 0x000fe40000201400 */
[----:B------:R-:W-:Y:S02]  /*16b00*/  I2FP.F32.S32 R144, R85 ;  /* 0x0000005500907245 */ /* 0x000fe40000201400 */
[----:B------:R-:W-:Y:S01]  /*16b10*/  I2FP.F32.S32 R85, R141 ;  /* 0x0000008d00557245 */ /* 0x000fe20000201400 */
[C---:B------:R-:W-:Y:S01]  /*16b20*/  FFMA.FTZ R80, -R225.reuse, R145, R80 ;  /* 0x00000091e1507223 */ /* 0x040fe20000010150 */
[----:B------:R-:W-:Y:S01]  /*16b30*/  IABS R67, R67 ;  /* 0x0000004300437213 */ /* 0x000fe20000000000 */
[----:B------:R-:W-:Y:S01]  /*16b40*/  FFMA.FTZ R83, -R225, R144, R83 ;  /* 0x00000090e1537223 */ /* 0x000fe20000010153 */
[----:B------:R-:W-:Y:S01]  /*16b50*/  ISETP.GE.AND P2, PT, R143, R228, PT ;  /* 0x000000e48f00720c */ /* 0x000fe20003f46270 */
[----:B------:R-:W-:Y:S01]  /*16b60*/  FFMA.FTZ R82, -R225, R85, R82 ;  /* 0x00000055e1527223 */ /* 0x000fe20000010152 */
[----:B------:R-:W-:-:S02]  /*16b70*/  ISETP.GE.AND P0, PT, R143, R227, PT ;  /* 0x000000e38f00720c */ /* 0x000fc40003f06270 */
[----:B------:R-:W-:Y:S02]  /*16b80*/  FSEL R87, R87, -INF , P5 ;  /* 0xff80000057577808 */ /* 0x000fe40002800000 */
[----:B------:R-:W-:Y:S02]  /*16b90*/  IABS R90, R90 ;  /* 0x0000005a005a7213 */ /* 0x000fe40000000000 */
[----:B------:R-:W-:Y:S02]  /*16ba0*/  I2FP.F32.S32 R142, R67 ;  /* 0x00000043008e7245 */ /* 0x000fe40000201400 */
[C---:B------:R-:W-:Y:S02]  /*16bb0*/  ISETP.GE.AND P6, PT, R143.reuse, R224, PT ;  /* 0x000000e08f00720c */ /* 0x040fe40003fc6270 */
[----:B------:R-:W-:Y:S01]  /*16bc0*/  ISETP.GE.AND P4, PT, R143, R226, PT ;  /* 0x000000e28f00720c */ /* 0x000fe20003f86270 */
[----:B------:R-:W-:Y:S01]  /*16bd0*/  VIADD R143, R15, 0x9 ;  /* 0x000000090f8f7836 */ /* 0x000fe20000000000 */
[----:B------:R-:W-:Y:S01]  /*16be0*/  FSEL R67, R80, -INF , P2 ;  /* 0xff80000050437808 */ /* 0x000fe20001000000 */
[----:B------:R-:W-:Y:S01]  /*16bf0*/  FFMA.FTZ R142, -R225, R142, R81 ;  /* 0x0000008ee18e7223 */ /* 0x000fe20000010151 */
[----:B------:R-:W-:Y:S01]  /*16c00*/  FSEL R80, R82, -INF , P0 ;  /* 0xff80000052507808 */ /* 0x000fe20000000000 */
[----:B------:R-:W-:Y:S01]  /*16c10*/  VIADD R81, R15, 0x11 ;  /* 0x000000110f517836 */ /* 0x000fe20000000000 */
[----:B------:R-:W-:Y:S01]  /*16c20*/  FSEL R64, R87, -INF , !P3 ;  /* 0xff80000057407808 */ /* 0x000fe20005800000 */
[----:B------:R-:W-:Y:S01]  /*16c30*/  VIADD R87, R15, 0x10 ;  /* 0x000000100f577836 */ /* 0x000fe20000000000 */
[----:B------:R-:W-:-:S02]  /*16c40*/  I2FP.F32.S32 R82, R90 ;  /* 0x0000005a00527245 */ /* 0x000fc40000201400 */
[C---:B------:R-:W-:Y:S02]  /*16c50*/  ISETP.GE.AND P1, PT, R143.reuse, R228, PT ;  /* 0x000000e48f00720c */ /* 0x040fe40003f26270 */
[----:B------:R-:W-:Y:S01]  /*16c60*/  ISETP.GE.AND P3, PT, R143, R227, PT ;  /* 0x000000e38f00720c */ /* 0x000fe20003f66270 */
[----:B------:R-:W-:Y:S01]  /*16c70*/  FFMA.FTZ R76, -R225, R82, R76 ;  /* 0x00000052e14c7223 */ /* 0x000fe2000001014c */
[----:B------:R-:W-:Y:S02]  /*16c80*/  ISETP.GE.AND P0, PT, R87, R228, PT ;  /* 0x000000e45700720c */ /* 0x000fe40003f06270 */
[----:B------:R-:W-:Y:S02]  /*16c90*/  IABS R139, R139 ;  /* 0x0000008b008b7213 */ /* 0x000fe40000000000 */
[----:B------:R-:W-:Y:S02]  /*16ca0*/  ISETP.GE.AND P5, PT, R143, R224, PT ;  /* 0x000000e08f00720c */ /* 0x000fe40003fa6270 */
[----:B------:R-:W-:-:S02]  /*16cb0*/  FSEL R142, R142, -INF , P1 ;  /* 0xff8000008e8e7808 */ /* 0x000fc40000800000 */
[----:B------:R-:W-:Y:S02]  /*16cc0*/  FSEL R90, R80, -INF , !P4 ;  /* 0xff800000505a7808 */ /* 0x000fe40006000000 */
[----:B------:R-:W-:Y:S02]  /*16cd0*/  IABS R14, R14 ;  /* 0x0000000e000e7213 */ /* 0x000fe40000000000 */
[----:B------:R-:W-:Y:S02]  /*16ce0*/  ISETP.GE.AND P2, PT, R143, R226, PT ;  /* 0x000000e28f00720c */ /* 0x000fe40003f46270 */
[----:B------:R-:W-:Y:S02]  /*16cf0*/  ISETP.GE.AND P4, PT, R87, R224, PT ;  /* 0x000000e05700720c */ /* 0x000fe40003f86270 */
[----:B------:R-:W-:Y:S02]  /*16d00*/  FSEL R82, R83, -INF , P3 ;  /* 0xff80000053527808 */ /* 0x000fe40001800000 */
[----:B------:R-:W-:-:S02]  /*16d10*/  FSEL R76, R76, -INF , P0 ;  /* 0xff8000004c4c7808 */ /* 0x000fc40000000000 */
[----:B------:R-:W-:Y:S02]  /*16d20*/  I2FP.F32.S32 R139, R139 ;  /* 0x0000008b008b7245 */ /* 0x000fe40000201400 */
[----:B------:R-:W-:Y:S02]  /*16d30*/  IABS R12, R12 ;  /* 0x0000000c000c7213 */ /* 0x000fe40000000000 */
[----:B------:R-:W-:Y:S01]  /*16d40*/  FSEL R80, R142, -INF , !P5 ;  /* 0xff8000008e507808 */ /* 0x000fe20006800000 */
[C---:B------:R-:W-:Y:S01]  /*16d50*/  FFMA.FTZ R78, -R225.reuse, R139, R78 ;  /* 0x0000008be14e7223 */ /* 0x040fe2000001014e */
[----:B------:R-:W-:Y:S02]  /*16d60*/  I2FP.F32.S32 R142, R14 ;  /* 0x0000000e008e7245 */ /* 0x000fe40000201400 */
[----:B------:R-:W-:Y:S02]  /*16d70*/  FSEL R82, R82, -INF , !P2 ;  /* 0xff80000052527808 */ /* 0x000fe40005000000 */
[----:B------:R-:W-:Y:S01]  /*16d80*/  FSEL R14, R76, -INF , !P4 ;  /* 0xff8000004c0e7808 */ /* 0x000fe20006000000 */
[----:B------:R-:W-:Y:S01]  /*16d90*/  FFMA.FTZ R142, -R225, R142, R79 ;  /* 0x0000008ee18e7223 */ /* 0x000fe2000001014f */
[----:B------:R-:W-:Y:S01]  /*16da0*/  ISETP.GE.AND P3, PT, R81, R228, PT ;  /* 0x000000e45100720c */ /* 0x000fe20003f66270 */
[----:B------:R-:W-:Y:S01]  /*16db0*/  VIADD R79, R15, 0x19 ;  /* 0x000000190f4f7836 */ /* 0x000fe20000000000 */
[----:B------:R-:W-:-:S02]  /*16dc0*/  ISETP.GE.AND P2, PT, R81, R224, PT ;  /* 0x000000e05100720c */ /* 0x000fc40003f46270 */
[CC--:B------:R-:W-:Y:S02]  /*16dd0*/  ISETP.GE.AND P0, PT, R81.reuse, R227.reuse, PT ;  /* 0x000000e35100720c */ /* 0x0c0fe40003f06270 */
[----:B------:R-:W-:Y:S01]  /*16de0*/  ISETP.GE.AND P4, PT, R81, R226, PT ;  /* 0x000000e25100720c */ /* 0x000fe20003f86270 */
[----:B------:R-:W-:Y:S01]  /*16df0*/  VIADD R81, R15, 0x18 ;  /* 0x000000180f517836 */ /* 0x000fe20000000000 */
[----:B------:R-:W-:Y:S02]  /*16e00*/  I2FP.F32.S32 R76, R12 ;  /* 0x0000000c004c7245 */ /* 0x000fe40000201400 */
[----:B------:R-:W-:Y:S02]  /*16e10*/  ISETP.GE.AND P1, PT, R87, R227, PT ;  /* 0x000000e35700720c */ /* 0x000fe40003f26270 */
[----:B------:R-:W-:Y:S01]  /*16e20*/  IABS R140, R140 ;  /* 0x0000008c008c7213 */ /* 0x000fe20000000000 */
[----:B------:R-:W-:Y:S01]  /*16e30*/  FFMA.FTZ R72, -R225, R76, R72 ;  /* 0x0000004ce1487223 */ /* 0x000fe20000010148 */
[----:B------:R-:W-:-:S02]  /*16e40*/  ISETP.GE.AND P5, PT, R87, R226, PT ;  /* 0x000000e25700720c */ /* 0x000fc40003fa6270 */
[----:B------:R-:W-:Y:S02]  /*16e50*/  I2FP.F32.S32 R140, R140 ;  /* 0x0000008c008c7245 */ /* 0x000fe40000201400 */
[----:B------:R-:W-:Y:S02]  /*16e60*/  FSEL R78, R78, -INF , P1 ;  /* 0xff8000004e4e7808 */ /* 0x000fe40000800000 */
[----:B------:R-:W-:Y:S01]  /*16e70*/  ISETP.GE.AND P1, PT, R81, R228, PT ;  /* 0x000000e45100720c */ /* 0x000fe20003f26270 */
[----:B------:R-:W-:Y:S01]  /*16e80*/  FFMA.FTZ R77, -R225, R140, R77 ;  /* 0x0000008ce14d7223 */ /* 0x000fe2000001014d */
[----:B------:R-:W-:Y:S02]  /*16e90*/  IABS R10, R10 ;  /* 0x0000000a000a7213 */ /* 0x000fe40000000000 */
[----:B------:R-:W-:Y:S02]  /*16ea0*/  IABS R137, R137 ;  /* 0x0000008900897213 */ /* 0x000fe40000000000 */
[----:B------:R-:W-:-:S02]  /*16eb0*/  FSEL R78, R78, -INF , !P5 ;  /* 0xff8000004e4e7808 */ /* 0x000fc40006800000 */
[----:B------:R-:W-:Y:S02]  /*16ec0*/  ISETP.GE.AND P5, PT, R81, R224, PT ;  /* 0x000000e05100720c */ /* 0x000fe40003fa6270 */
[----:B------:R-:W-:Y:S02]  /*16ed0*/  FSEL R72, R72, -INF , P1 ;  /* 0xff80000048487808 */ /* 0x000fe40000800000 */
[----:B------:R-:W-:Y:S02]  /*16ee0*/  IABS R138, R138 ;  /* 0x0000008a008a7213 */ /* 0x000fe40000000000 */
[----:B------:R-:W-:Y:S02]  /*16ef0*/  I2FP.F32.S32 R140, R10 ;  /* 0x0000000a008c7245 */ /* 0x000fe40000201400 */
[----:B------:R-:W-:Y:S02]  /*16f00*/  IABS R8, R8 ;  /* 0x0000000800087213 */ /* 0x000fe40000000000 */
[----:B------:R-:W-:Y:S01]  /*16f10*/  I2FP.F32.S32 R137, R137 ;  /* 0x0000008900897245 */ /* 0x000fe20000201400 */
[----:B------:R-:W-:Y:S01]  /*16f20*/  FFMA.FTZ R140, -R225, R140, R75 ;  /* 0x0000008ce18c7223 */ /* 0x000fe2000001014b */
[----:B------:R-:W-:Y:S01]  /*16f30*/  IABS R136, R136 ;  /* 0x0000008800887213 */ /* 0x000fe20000000000 */
[----:B------:R-:W-:Y:S01]  /*16f40*/  VIADD R75, R15, 0x21 ;  /* 0x000000210f4b7836 */ /* 0x000fe20000000000 */
[----:B------:R-:W-:Y:S01]  /*16f50*/  FSEL R10, R72, -INF , !P5 ;  /* 0xff800000480a7808 */ /* 0x000fe20006800000 */
[----:B------:R-:W-:Y:S01]  /*16f60*/  FFMA.FTZ R74, -R225, R137, R74 ;  /* 0x00000089e14a7223 */ /* 0x000fe2000001014a */
[----:B------:R-:W-:-:S02]  /*16f70*/  I2FP.F32.S32 R138, R138 ;  /* 0x0000008a008a7245 */ /* 0x000fc40000201400 */
[----:B------:R-:W-:Y:S02]  /*16f80*/  I2FP.F32.S32 R72, R8 ;  /* 0x0000000800487245 */ /* 0x000fe40000201400 */
[----:B------:R-:W-:Y:S01]  /*16f90*/  I2FP.F32.S32 R136, R136 ;  /* 0x0000008800887245 */ /* 0x000fe20000201400 */
[----:B------:R-:W-:Y:S01]  /*16fa0*/  FFMA.FTZ R73, -R225, R138, R73 ;  /* 0x0000008ae1497223 */ /* 0x000fe20000010149 */
[----:B------:R-:W-:Y:S01]  /*16fb0*/  FSEL R12, R77, -INF , P3 ;  /* 0xff8000004d0c7808 */ /* 0x000fe20001800000 */
[----:B------:R-:W-:Y:S01]  /*16fc0*/  VIADD R77, R15, 0x20 ;  /* 0x000000200f4d7836 */ /* 0x000fe20000000000 */
[-C--:B------:R-:W-:Y:S01]  /*16fd0*/  ISETP.GE.AND P1, PT, R79, R227.reuse, PT ;  /* 0x000000e34f00720c */ /* 0x080fe20003f26270 */
[----:B------:R-:W-:Y:S01]  /*16fe0*/  FFMA.FTZ R68, -R225, R72, R68 ;  /* 0x00000048e1447223 */ /* 0x000fe20000010144 */
[----:B------:R-:W-:Y:S01]  /*16ff0*/  ISETP.GE.AND P3, PT, R81, R227, PT ;  /* 0x000000e35100720c */ /* 0x000fe20003f66270 */
[----:B------:R-:W-:Y:S01]  /*17000*/  FFMA.FTZ R69, -R225, R136, R69 ;  /* 0x00000088e1457223 */ /* 0x000fe20000010145 */
[----:B------:R-:W-:-:S02]  /*17010*/  FSEL R76, R142, -INF , P0 ;  /* 0xff8000008e4c7808 */ /* 0x000fc40000000000 */
[----:B------:R-:W-:Y:S02]  /*17020*/  FSEL R12, R12, -INF , !P2 ;  /* 0xff8000000c0c7808 */ /* 0x000fe40005000000 */
[C---:B------:R-:W-:Y:S02]  /*17030*/  ISETP.GE.AND P0, PT, R79.reuse, R228, PT ;  /* 0x000000e44f00720c */ /* 0x040fe40003f06270 */
[-C--:B------:R-:W-:Y:S02]  /*17040*/  ISETP.GE.AND P5, PT, R79, R226.reuse, PT ;  /* 0x000000e24f00720c */ /* 0x080fe40003fa6270 */
[----:B------:R-:W-:Y:S02]  /*17050*/  FSEL R72, R140, -INF , P1 ;  /* 0xff8000008c487808 */ /* 0x000fe40000800000 */
[----:B------:R-:W-:Y:S02]  /*17060*/  ISETP.GE.AND P2, PT, R81, R226, PT ;  /* 0x000000e25100720c */ /* 0x000fe40003f46270 */
[----:B------:R-:W-:-:S02]  /*17070*/  FSEL R74, R74, -INF , P3 ;  /* 0xff8000004a4a7808 */ /* 0x000fc40001800000 */
[----:B------:R-:W-:Y:S02]  /*17080*/  ISETP.GE.AND P1, PT, R75, R228, PT ;  /* 0x000000e44b00720c */ /* 0x000fe40003f26270 */
[----:B------:R-:W-:Y:S02]  /*17090*/  IABS R134, R134 ;  /* 0x0000008600867213 */ /* 0x000fe40000000000 */
[----:B------:R-:W-:Y:S02]  /*170a0*/  ISETP.GE.AND P3, PT, R77, R228, PT ;  /* 0x000000e44d00720c */ /* 0x000fe40003f66270 */
[----:B------:R-:W-:Y:S02]  /*170b0*/  FSEL R8, R73, -INF , P0 ;  /* 0xff80000049087808 */ /* 0x000fe40000000000 */
[----:B------:R-:W-:Y:S02]  /*170c0*/  FSEL R72, R72, -INF , !P5 ;  /* 0xff80000048487808 */ /* 0x000fe40006800000 */
[----:B------:R-:W-:-:S02]  /*170d0*/  FSEL R74, R74, -INF , !P2 ;  /* 0xff8000004a4a7808 */ /* 0x000fc40005000000 */
[----:B------:R-:W-:Y:S02]  /*170e0*/  ISETP.GE.AND P5, PT, R75, R224, PT ;  /* 0x000000e04b00720c */ /* 0x000fe40003fa6270 */
[----:B------:R-:W-:Y:S02]  /*170f0*/  I2FP.F32.S32 R73, R134 ;  /* 0x0000008600497245 */ /* 0x000fe40000201400 */
[----:B------:R-:W-:Y:S02]  /*17100*/  FSEL R69, R69, -INF , P1 ;  /* 0xff80000045457808 */ /* 0x000fe40000800000 */
[----:B------:R-:W-:Y:S01]  /*17110*/  ISETP.GE.AND P2, PT, R77, R224, PT ;  /* 0x000000e04d00720c */ /* 0x000fe20003f46270 */
[----:B------:R-:W-:Y:S01]  /*17120*/  FFMA.FTZ R70, -R225, R73, R70 ;  /* 0x00000049e1467223 */ /* 0x000fe20000010146 */
[----:B------:R-:W-:Y:S01]  /*17130*/  FSEL R68, R68, -INF , P3 ;  /* 0xff80000044447808 */ /* 0x000fe20001800000 */
[----:B------:R-:W-:Y:S01]  /*17140*/  VIADD R73, R15, 0x28 ;  /* 0x000000280f497836 */ /* 0x000fe20000000000 */
[----:B------:R-:W-:-:S02]  /*17150*/  IABS R128, R128 ;  /* 0x0000008000807213 */ /* 0x000fc40000000000 */
[----:B------:R-:W-:Y:S02]  /*17160*/  IABS R130, R130 ;  /* 0x0000008200827213 */ /* 0x000fe40000000000 */
[----:B------:R-:W-:Y:S02]  /*17170*/  FSEL R153, R69, -INF , !P5 ;  /* 0xff80000045997808 */ /* 0x000fe40006800000 */
[----:B------:R-:W-:Y:S02]  /*17180*/  FSEL R155, R68, -INF , !P2 ;  /* 0xff800000449b7808 */ /* 0x000fe40005000000 */
[----:B------:R-:W-:Y:S02]  /*17190*/  I2FP.F32.S32 R69, R128 ;  /* 0x0000008000457245 */ /* 0x000fe40000201400 */
[----:B------:R-:W-:Y:S02]  /*171a0*/  FSEL R76, R76, -INF , !P4 ;  /* 0xff8000004c4c7808 */ /* 0x000fe40006000000 */
[----:B------:R-:W-:Y:S01]  /*171b0*/  I2FP.F32.S32 R68, R130 ;  /* 0x0000008200447245 */ /* 0x000fe20000201400 */
[----:B------:R-:W-:Y:S01]  /*171c0*/  FFMA.FTZ R58, -R225, R69, R58 ;  /* 0x00000045e13a7223 */ /* 0x000fe2000001013a */
[----:B------:R-:W-:Y:S01]  /*171d0*/  ISETP.GE.AND P4, PT, R79, R224, PT ;  /* 0x000000e04f00720c */ /* 0x000fe20003f86270 */
[----:B------:R-:W-:Y:S01]  /*171e0*/  VIADD R69, R15, 0x30 ;  /* 0x000000300f457836 */ /* 0x000fe20000000000 */
[----:B------:R-:W-:Y:S01]  /*171f0*/  ISETP.GE.AND P0, PT, R77, R227, PT ;  /* 0x000000e34d00720c */ /* 0x000fe20003f06270 */
[----:B------:R-:W-:Y:S01]  /*17200*/  FFMA.FTZ R56, -R225, R68, R56 ;  /* 0x00000044e1387223 */ /* 0x000fe20000010138 */
[----:B------:R-:W-:-:S02]  /*17210*/  IABS R131, R131 ;  /* 0x0000008300837213 */ /* 0x000fc40000000000 */
[----:B------:R-:W-:Y:S02]  /*17220*/  FSEL R8, R8, -INF , !P4 ;  /* 0xff80000008087808 */ /* 0x000fe40006000000 */
[----:B------:R-:W-:Y:S02]  /*17230*/  FSEL R70, R70, -INF , P0 ;  /* 0xff80000046467808 */ /* 0x000fe40000000000 */
[----:B------:R-:W-:Y:S02]  /*17240*/  ISETP.GE.AND P1, PT, R73, R227, PT ;  /* 0x000000e34900720c */ /* 0x000fe40003f26270 */
[----:B------:R-:W-:Y:S02]  /*17250*/  ISETP.GE.AND P4, PT, R77, R226, PT ;  /* 0x000000e24d00720c */ /* 0x000fe40003f86270 */
[----:B------:R-:W-:Y:S02]  /*17260*/  I2FP.F32.S32 R134, R131 ;  /* 0x0000008300867245 */ /* 0x000fe40000201400 */
[----:B------:R-:W-:-:S02]  /*17270*/  ISETP.GE.AND P0, PT, R73, R228, PT ;  /* 0x000000e44900720c */ /* 0x000fc40003f06270 */
[----:B------:R-:W-:Y:S01]  /*17280*/  IABS R127, R127 ;  /* 0x0000007f007f7213 */ /* 0x000fe20000000000 */
[----:B------:R-:W-:Y:S01]  /*17290*/  FFMA.FTZ R134, -R225, R134, R71 ;  /* 0x00000086e1867223 */ /* 0x000fe20000010147 */
[----:B------:R-:W-:Y:S01]  /*172a0*/  IABS R129, R129 ;  /* 0x0000008100817213 */ /* 0x000fe20000000000 */
[----:B------:R-:W-:Y:S01]  /*172b0*/  VIADD R71, R15, 0x29 ;  /* 0x000000290f477836 */ /* 0x000fe20000000000 */
[----:B------:R-:W-:Y:S02]  /*172c0*/  IABS R37, R37 ;  /* 0x0000002500257213 */ /* 0x000fe40000000000 */
[----:B------:R-:W-:Y:S02]  /*172d0*/  FSEL R159, R58, -INF , P1 ;  /* 0xff8000003a9f7808 */ /* 0x000fe40000800000 */
[----:B------:R-:W-:Y:S02]  /*172e0*/  FSEL R138, R70, -INF , !P4 ;  /* 0xff800000468a7808 */ /* 0x000fe40006000000 */
[----:B------:R-:W-:-:S02]  /*172f0*/  FSEL R68, R56, -INF , P0 ;  /* 0xff80000038447808 */ /* 0x000fc40000000000 */
        /* <DEDUP_REMOVED lines=8> */
[----:B------:R-:W-:Y:S01]  /*17380*/  ISETP.GE.AND P4, PT, R73, R224, PT ;  /* 0x000000e04900720c */ /* 0x000fe20003f86270 */
[----:B------:R-:W-:Y:S01]  /*17390*/  VIADD R57, R15, 0x31 ;  /* 0x000000310f397836 */ /* 0x000fe20000000000 */
[----:B------:R-:W-:-:S02]  /*173a0*/  ISETP.GE.AND P1, PT, R69, R228, PT ;  /* 0x000000e44500720c */ /* 0x000fc40003f26270 */
[----:B------:R-:W-:Y:S02]  /*173b0*/  I2FP.F32.S32 R126, R126 ;  /* 0x0000007e007e7245 */ /* 0x000fe40000201400 */
[-C--:B------:R-:W-:Y:S02]  /*173c0*/  ISETP.GE.AND P3, PT, R75, R227.reuse, PT ;  /* 0x000000e34b00720c */ /* 0x080fe40003f66270 */
[----:B------:R-:W-:Y:S01]  /*173d0*/  ISETP.GE.AND P0, PT, R71, R227, PT ;  /* 0x000000e34700720c */ /* 0x000fe20003f06270 */
[----:B------:R-:W-:Y:S01]  /*173e0*/  FFMA.FTZ R53, -R225, R126, R53 ;  /* 0x0000007ee1357223 */ /* 0x000fe20000010135 */
[----:B------:R-:W-:Y:S02]  /*173f0*/  IABS R125, R125 ;  /* 0x0000007d007d7213 */ /* 0x000fe40000000000 */
[----:B------:R-:W-:Y:S02]  /*17400*/  FSEL R159, R159, -INF , !P5 ;  /* 0xff8000009f9f7808 */ /* 0x000fe40006800000 */
[----:B------:R-:W-:-:S02]  /*17410*/  FSEL R37, R68, -INF , !P4 ;  /* 0xff80000044257808 */ /* 0x000fc40006000000 */
[----:B------:R-:W-:Y:S02]  /*17420*/  ISETP.GE.AND P5, PT, R69, R224, PT ;  /* 0x000000e04500720c */ /* 0x000fe40003fa6270 */
[----:B------:R-:W-:Y:S02]  /*17430*/  FSEL R52, R52, -INF , P1 ;  /* 0xff80000034347808 */ /* 0x000fe40000800000 */
[----:B------:R-:W-:Y:S02]  /*17440*/  FSEL R134, R134, -INF , P3 ;  /* 0xff80000086867808 */ /* 0x000fe40001800000 */
[----:B------:R-:W-:Y:S02]  /*17450*/  ISETP.GE.AND P4, PT, R71, R226, PT ;  /* 0x000000e24700720c */ /* 0x000fe40003f86270 */
[----:B------:R-:W-:Y:S02]  /*17460*/  FSEL R59, R59, -INF , P0 ;  /* 0xff8000003b3b7808 */ /* 0x000fe40000000000 */
[----:B------:R-:W-:-:S02]  /*17470*/  I2FP.F32.S32 R125, R125 ;  /* 0x0000007d007d7245 */ /* 0x000fc40000201400 */
[----:B------:R-:W-:Y:S02]  /*17480*/  IABS R65, R65 ;  /* 0x0000004100417213 */ /* 0x000fe40000000000 */
[----:B------:R-:W-:Y:S01]  /*17490*/  ISETP.GE.AND P2, PT, R75, R226, PT ;  /* 0x000000e24b00720c */ /* 0x000fe20003f46270 */
[----:B------:R-:W-:Y:S01]  /*174a0*/  FFMA.FTZ R54, -R225, R125, R54 ;  /* 0x0000007de1367223 */ /* 0x000fe20000010136 */
[-C--:B------:R-:W-:Y:S02]  /*174b0*/  ISETP.GE.AND P3, PT, R71, R228.reuse, PT ;  /* 0x000000e44700720c */ /* 0x080fe40003f66270 */
[----:B------:R-:W-:Y:S02]  /*174c0*/  ISETP.GE.AND P0, PT, R57, R228, PT ;  /* 0x000000e43900720c */ /* 0x000fe40003f06270 */
[----:B------:R-:W-:Y:S02]  /*174d0*/  IABS R124, R124 ;  /* 0x0000007c007c7213 */ /* 0x000fe40000000000 */
[----:B------:R-:W-:-:S02]  /*174e0*/  FSEL R143, R52, -INF , !P5 ;  /* 0xff800000348f7808 */ /* 0x000fc40006800000 */
[----:B------:R-:W-:Y:S02]  /*174f0*/  FSEL R157, R59, -INF , !P4 ;  /* 0xff8000003b9d7808 */ /* 0x000fe40006000000 */
[----:B------:R-:W-:Y:S02]  /*17500*/  I2FP.F32.S32 R52, R65 ;  /* 0x0000004100347245 */ /* 0x000fe40000201400 */
[----:B------:R-:W-:Y:S02]  /*17510*/  FSEL R136, R134, -INF , !P2 ;  /* 0xff80000086887808 */ /* 0x000fe40005000000 */
[----:B------:R-:W-:Y:S01]  /*17520*/  FSEL R56, R56, -INF , P3 ;  /* 0xff80000038387808 */ /* 0x000fe20001800000 */
[----:B------:R-:W-:Y:S01]  /*17530*/  FFMA.FTZ R48, -R225, R52, R48 ;  /* 0x00000034e1307223 */ /* 0x000fe20000010130 */
[C---:B------:R-:W-:Y:S02]  /*17540*/  ISETP.GE.AND P4, PT, R57.reuse, R224, PT ;  /* 0x000000e03900720c */ /* 0x040fe40003f86270 */
[----:B------:R-:W-:-:S02]  /*17550*/  ISETP.GE.AND P1, PT, R57, R227, PT ;  /* 0x000000e33900720c */ /* 0x000fc40003f26270 */
[----:B------:R-:W-:Y:S02]  /*17560*/  I2FP.F32.S32 R124, R124 ;  /* 0x0000007c007c7245 */ /* 0x000fe40000201400 */
[----:B------:R-:W-:Y:S01]  /*17570*/  ISETP.GE.AND P5, PT, R57, R226, PT ;  /* 0x000000e23900720c */ /* 0x000fe20003fa6270 */
[----:B------:R-:W-:Y:S01]  /*17580*/  VIADD R57, R15, 0x38 ;  /* 0x000000380f397836 */ /* 0x000fe20000000000 */
[----:B------:R-:W-:Y:S01]  /*17590*/  FSEL R53, R53, -INF , P0 ;  /* 0xff80000035357808 */ /* 0x000fe20000000000 */
[----:B------:R-:W-:Y:S01]  /*175a0*/  FFMA.FTZ R124, -R225, R124, R55 ;  /* 0x0000007ce17c7223 */ /* 0x000fe20000010137 */
[----:B------:R-:W-:Y:S01]  /*175b0*/  ISETP.GE.AND P2, PT, R71, R224, PT ;  /* 0x000000e04700720c */ /* 0x000fe20003f46270 */
[----:B------:R-:W-:Y:S01]  /*175c0*/  VIADD R55, R15, 0x39 ;  /* 0x000000390f377836 */ /* 0x000fe20000000000 */
[----:B------:R-:W-:Y:S02]  /*175d0*/  ISETP.GE.AND P3, PT, R69, R227, PT ;  /* 0x000000e34500720c */ /* 0x000fe40003f66270 */
[----:B------:R-:W-:-:S02]  /*175e0*/  IABS R122, R122 ;  /* 0x0000007a007a7213 */ /* 0x000fc40000000000 */
[----:B------:R-:W-:Y:S02]  /*175f0*/  IABS R121, R121 ;  /* 0x0000007900797213 */ /* 0x000fe40000000000 */
[----:B------:R-:W-:Y:S02]  /*17600*/  FSEL R158, R53, -INF , !P4 ;  /* 0xff800000359e7808 */ /* 0x000fe40006000000 */
[----:B------:R-:W-:Y:S02]  /*17610*/  FSEL R151, R56, -INF , !P2 ;  /* 0xff80000038977808 */ /* 0x000fe40005000000 */
[----:B------:R-:W-:Y:S02]  /*17620*/  FSEL R54, R54, -INF , P3 ;  /* 0xff80000036367808 */ /* 0x000fe40001800000 */
[----:B------:R-:W-:Y:S02]  /*17630*/  I2FP.F32.S32 R53, R122 ;  /* 0x0000007a00357245 */ /* 0x000fe40000201400 */
[----:B------:R-:W-:-:S02]  /*17640*/  I2FP.F32.S32 R52, R121 ;  /* 0x0000007900347245 */ /* 0x000fc40000201400 */
[----:B------:R-:W-:Y:S01]  /*17650*/  ISETP.GE.AND P2, PT, R69, R226, PT ;  /* 0x000000e24500720c */ /* 0x000fe20003f46270 */
[----:B------:R-:W-:Y:S01]  /*17660*/  FFMA.FTZ R50, -R225, R53, R50 ;  /* 0x00000035e1327223 */ /* 0x000fe20000010132 */
[----:B------:R-:W-:Y:S01]  /*17670*/  ISETP.GE.AND P3, PT, R57, R228, PT ;  /* 0x000000e43900720c */ /* 0x000fe20003f66270 */
[----:B------:R-:W-:Y:S01]  /*17680*/  FFMA.FTZ R51, -R225, R52, R51 ;  /* 0x00000034e1337223 */ /* 0x000fe20000010133 */
[----:B------:R-:W-:Y:S01]  /*17690*/  FSEL R65, R54, -INF , !P2 ;  /* 0xff80000036417808 */ /* 0x000fe20005000000 */
[----:B------:R-:W-:Y:S01]  /*176a0*/  VIADD R53, R15, 0x40 ;  /* 0x000000400f357836 */ /* 0x000fe20000000000 */
[C---:B------:R-:W-:Y:S02]  /*176b0*/  ISETP.GE.AND P0, PT, R57.reuse, R224, PT ;  /* 0x000000e03900720c */ /* 0x040fe40003f06270 */
[----:B------:R-:W-:Y:S02]  /*176c0*/  FSEL R141, R48, -INF , P3 ;  /* 0xff800000308d7808 */ /* 0x000fe40001800000 */
[----:B------:R-:W-:-:S02]  /*176d0*/  ISETP.GE.AND P2, PT, R57, R227, PT ;  /* 0x000000e33900720c */ /* 0x000fc40003f46270 */
[----:B------:R-:W-:Y:S02]  /*176e0*/  IABS R123, R123 ;  /* 0x0000007b007b7213 */ /* 0x000fe40000000000 */
[----:B------:R-:W-:Y:S02]  /*176f0*/  ISETP.GE.AND P3, PT, R55, R227, PT ;  /* 0x000000e33700720c */ /* 0x000fe40003f66270 */
[----:B------:R-:W-:Y:S02]  /*17700*/  IABS R120, R120 ;  /* 0x0000007800787213 */ /* 0x000fe40000000000 */
[----:B------:R-:W-:Y:S02]  /*17710*/  FSEL R141, R141, -INF , !P0 ;  /* 0xff8000008d8d7808 */ /* 0x000fe40004000000 */
[----:B------:R-:W-:Y:S02]  /*17720*/  I2FP.F32.S32 R48, R123 ;  /* 0x0000007b00307245 */ /* 0x000fe40000201400 */
[----:B------:R-:W-:-:S02]  /*17730*/  ISETP.GE.AND P0, PT, R55, R226, PT ;  /* 0x000000e23700720c */ /* 0x000fc40003f06270 */
[----:B------:R-:W-:Y:S01]  /*17740*/  FSEL R147, R50, -INF , P2 ;  /* 0xff80000032937808 */ /* 0x000fe20001000000 */
[----:B------:R-:W-:Y:S01]  /*17750*/  FFMA.FTZ R48, -R225, R48, R49 ;  /* 0x00000030e1307223 */ /* 0x000fe20000010131 */
[----:B------:R-:W-:Y:S01]  /*17760*/  FSEL R51, R51, -INF , P3 ;  /* 0xff80000033337808 */ /* 0x000fe20001800000 */
[----:B------:R-:W-:Y:S01]  /*17770*/  VIADD R49, R15, 0x41 ;  /* 0x000000410f317836 */ /* 0x000fe20000000000 */
[----:B------:R-:W-:Y:S02]  /*17780*/  I2FP.F32.S32 R50, R120 ;  /* 0x0000007800327245 */ /* 0x000fe40000201400 */
[----:B------:R-:W-:Y:S02]  /*17790*/  IABS R114, R114 ;  /* 0x0000007200727213 */ /* 0x000fe40000000000 */
[----:B------:R-:W-:Y:S01]  /*177a0*/  FSEL R145, R51, -INF , !P0 ;  /* 0xff80000033917808 */ /* 0x000fe20004000000 */
[----:B------:R-:W-:Y:S01]  /*177b0*/  FFMA.FTZ R44, -R225, R50, R44 ;  /* 0x00000032e12c7223 */ /* 0x000fe2000001012c */
[----:B------:R-:W-:-:S02]  /*177c0*/  FSEL R124, R124, -INF , P1 ;  /* 0xff8000007c7c7808 */ /* 0x000fc40000800000 */
[----:B------:R-:W-:Y:S02]  /*177d0*/  I2FP.F32.S32 R51, R114 ;  /* 0x0000007200337245 */ /* 0x000fe40000201400 */
[----:B------:R-:W-:Y:S02]  /*177e0*/  ISETP.GE.AND P4, PT, R57, R226, PT ;  /* 0x000000e23900720c */ /* 0x000fe40003f86270 */
[-C--:B------:R-:W-:Y:S01]  /*177f0*/  ISETP.GE.AND P1, PT, R55, R228.reuse, PT ;  /* 0x000000e43700720c */ /* 0x080fe20003f26270 */
[----:B------:R-:W-:Y:S01]  /*17800*/  FFMA.FTZ R46, -R225, R51, R46 ;  /* 0x00000033e12e7223 */ /* 0x000fe2000001012e */
[----:B------:R-:W-:Y:S02]  /*17810*/  ISETP.GE.AND P2, PT, R53, R228, PT ;  /* 0x000000e43500720c */ /* 0x000fe40003f46270 */
[----:B------:R-:W-:Y:S02]  /*17820*/  FSEL R48, R48, -INF , P1 ;  /* 0xff80000030307808 */ /* 0x000fe40000800000 */
[----:B------:R-:W-:-:S02]  /*17830*/  FSEL R147, R147, -INF , !P4 ;  /* 0xff80000093937808 */ /* 0x000fc40006000000 */
[C---:B------:R-:W-:Y:S02]  /*17840*/  ISETP.GE.AND P4, PT, R53.reuse, R224, PT ;  /* 0x000000e03500720c */ /* 0x040fe40003f86270 */
[----:B------:R-:W-:Y:S02]  /*17850*/  ISETP.GE.AND P1, PT, R53, R227, PT ;  /* 0x000000e33500720c */ /* 0x000fe40003f26270 */
[----:B------:R-:W-:Y:S02]  /*17860*/  FSEL R248, R44, -INF , P2 ;  /* 0xff8000002cf87808 */ /* 0x000fe40001000000 */
[----:B------:R-:W-:Y:S02]  /*17870*/  IABS R112, R112 ;  /* 0x0000007000707213 */ /* 0x000fe40000000000 */
[----:B------:R-:W-:Y:S02]  /*17880*/  FSEL R149, R124, -INF , !P5 ;  /* 0xff8000007c957808 */ /* 0x000fe40006800000 */
[----:B------:R-:W-:-:S02]  /*17890*/  FSEL R248, R248, -INF , !P4 ;  /* 0xff800000f8f87808 */ /* 0x000fc40006000000 */
[----:B------:R-:W-:Y:S02]  /*178a0*/  FSEL R252, R46, -INF , P1 ;  /* 0xff8000002efc7808 */ /* 0x000fe40000800000 */
[----:B------:R-:W-:Y:S02]  /*178b0*/  ISETP.GE.AND P5, PT, R55, R224, PT ;  /* 0x000000e03700720c */ /* 0x000fe40003fa6270 */
[C---:B------:R-:W-:Y:S02]  /*178c0*/  ISETP.GE.AND P3, PT, R49.reuse, R228, PT ;  /* 0x000000e43100720c */ /* 0x040fe40003f66270 */
[C---:B------:R-:W-:Y:S02]  /*178d0*/  ISETP.GE.AND P0, PT, R49.reuse, R224, PT ;  /* 0x000000e03100720c */ /* 0x040fe40003f06270 */
[C---:B------:R-:W-:Y:S02]  /*178e0*/  ISETP.GE.AND P2, PT, R49.reuse, R227, PT ;  /* 0x000000e33100720c */ /* 0x040fe40003f46270 */
[----:B------:R-:W-:Y:S01]  /*178f0*/  ISETP.GE.AND P4, PT, R49, R226, PT ;  /* 0x000000e23100720c */ /* 0x000fe20003f86270 */
[----:B------:R-:W-:Y:S01]  /*17900*/  VIADD R49, R15, 0x48 ;  /* 0x000000480f317836 */ /* 0x000fe20000000000 */
[----:B------:R-:W-:-:S02]  /*17910*/  I2FP.F32.S32 R46, R112 ;  /* 0x00000070002e7245 */ /* 0x000fc40000201400 */
[----:B------:R-:W-:Y:S02]  /*17920*/  FSEL R166, R48, -INF , !P5 ;  /* 0xff80000030a67808 */ /* 0x000fe40006800000 */
[----:B------:R-:W-:Y:S01]  /*17930*/  ISETP.GE.AND P5, PT, R53, R226, PT ;  /* 0x000000e23500720c */ /* 0x000fe20003fa6270 */
[----:B------:R-:W-:Y:S01]  /*17940*/  FFMA.FTZ R40, -R225, R46, R40 ;  /* 0x0000002ee1287223 */ /* 0x000fe20000010128 */
[C---:B------:R-:W-:Y:S02]  /*17950*/  ISETP.GE.AND P1, PT, R49.reuse, R228, PT ;  /* 0x000000e43100720c */ /* 0x040fe40003f26270 */
[----:B------:R-:W-:Y:S02]  /*17960*/  FSEL R252, R252, -INF , !P5 ;  /* 0xff800000fcfc7808 */ /* 0x000fe40006800000 */
[----:B------:R-:W-:Y:S02]  /*17970*/  ISETP.GE.AND P5, PT, R49, R224, PT ;  /* 0x000000e03100720c */ /* 0x000fe40003fa6270 */
[----:B------:R-:W-:-:S02]  /*17980*/  IABS R66, R66 ;  /* 0x0000004200427213 */ /* 0x000fc40000000000 */
[----:B------:R-:W-:Y:S02]  /*17990*/  FSEL R40, R40, -INF , P1 ;  /* 0xff80000028287808 */ /* 0x000fe40000800000 */
[----:B------:R-:W-:Y:S02]  /*179a0*/  IABS R115, R115 ;  /* 0x0000007300737213 */ /* 0x000fe40000000000 */
[----:B------:R-:W-:Y:S02]  /*179b0*/  FSEL R246, R40, -INF , !P5 ;  /* 0xff80000028f67808 */ /* 0x000fe40006800000 */
[----:B------:R-:W-:Y:S02]  /*179c0*/  I2FP.F32.S32 R40, R66 ;  /* 0x0000004200287245 */ /* 0x000fe40000201400 */
[----:B------:R-:W2:Y:S01]  /*179d0*/  LD.E R66, desc[UR6][R132.64+0xdc] ;  /* 0x0000dc0684427980 */ /* 0x000ea2000c101900 */
[----:B------:R-:W-:Y:S02]  /*179e0*/  I2FP.F32.S32 R44, R115 ;  /* 0x00000073002c7245 */ /* 0x000fe40000201400 */
[----:B------:R-:W-:-:S02]  /*179f0*/  IABS R113, R113 ;  /* 0x0000007100717213 */ /* 0x000fc40000000000 */
[----:B------:R-:W-:Y:S01]  /*17a00*/  IABS R111, R111 ;  /* 0x0000006f006f7213 */ /* 0x000fe20000000000 */
[----:B------:R-:W-:Y:S01]  /*17a10*/  FFMA.FTZ R44, -R225, R44, R45 ;  /* 0x0000002ce12c7223 */ /* 0x000fe2000001012d */
[----:B------:R-:W-:Y:S01]  /*17a20*/  I2FP.F32.S32 R48, R113 ;  /* 0x0000007100307245 */ /* 0x000fe20000201400 */
[----:B------:R-:W-:Y:S01]  /*17a30*/  VIADD R45, R15, 0x49 ;  /* 0x000000490f2d7836 */ /* 0x000fe20000000000 */
[----:B------:R-:W-:Y:S02]  /*17a40*/  IABS R110, R110 ;  /* 0x0000006e006e7213 */ /* 0x000fe40000000000 */
[----:B------:R-:W-:Y:S01]  /*17a50*/  FSEL R44, R44, -INF , P3 ;  /* 0xff8000002c2c7808 */ /* 0x000fe20001800000 */
[----:B------:R-:W-:Y:S01]  /*17a60*/  FFMA.FTZ R47, -R225, R48, R47 ;  /* 0x00000030e12f7223 */ /* 0x000fe2000001012f */
[----:B------:R-:W-:Y:S02]  /*17a70*/  I2FP.F32.S32 R110, R110 ;  /* 0x0000006e006e7245 */ /* 0x000fe40000201400 */
[----:B------:R-:W-:-:S02]  /*17a80*/  FSEL R234, R44, -INF , !P0 ;  /* 0xff8000002cea7808 */ /* 0x000fc40004000000 */
[----:B------:R-:W-:Y:S01]  /*17a90*/  I2FP.F32.S32 R44, R111 ;  /* 0x0000006f002c7245 */ /* 0x000fe20000201400 */
[----:B------:R-:W-:Y:S01]  /*17aa0*/  FFMA.FTZ R42, -R225, R110, R42 ;  /* 0x0000006ee12a7223 */ /* 0x000fe2000001012a */
[----:B------:R-:W-:Y:S02]  /*17ab0*/  IABS R109, R109 ;  /* 0x0000006d006d7213 */ /* 0x000fe40000000000 */
[----:B------:R-:W-:Y:S01]  /*17ac0*/  FSEL R47, R47, -INF , P2 ;  /* 0xff8000002f2f7808 */ /* 0x000fe20001000000 */
[----:B------:R-:W-:Y:S01]  /*17ad0*/  FFMA.FTZ R44, -R225, R44, R41 ;  /* 0x0000002ce12c7223 */ /* 0x000fe20000010129 */
[----:B------:R-:W-:Y:S01]  /*17ae0*/  ISETP.GE.AND P3, PT, R49, R227, PT ;  /* 0x000000e33100720c */ /* 0x000fe20003f66270 */
[----:B------:R-:W-:Y:S01]  /*17af0*/  VIADD R41, R15, 0x50 ;  /* 0x000000500f297836 */ /* 0x000fe20000000000 */
[----:B------:R-:W-:Y:S02]  /*17b00*/  ISETP.GE.AND P2, PT, R45, R228, PT ;  /* 0x000000e42d00720c */ /* 0x000fe40003f46270 */
[----:B------:R-:W-:-:S02]  /*17b10*/  I2FP.F32.S32 R109, R109 ;  /* 0x0000006d006d7245 */ /* 0x000fc40000201400 */
[----:B------:R-:W-:Y:S01]  /*17b20*/  FSEL R180, R47, -INF , !P4 ;  /* 0xff8000002fb47808 */ /* 0x000fe20006000000 */
[----:B------:R-:W-:Y:S01]  /*17b30*/  FFMA.FTZ R40, -R225, R40, R43 ;  /* 0x00000028e1287223 */ /* 0x000fe2000001012b */
[----:B------:R-:W-:Y:S01]  /*17b40*/  ISETP.GE.AND P0, PT, R49, R226, PT ;  /* 0x000000e23100720c */ /* 0x000fe20003f06270 */
[----:B------:R-:W-:Y:S01]  /*17b50*/  FFMA.FTZ R28, -R225, R109, R28 ;  /* 0x0000006de11c7223 */ /* 0x000fe2000001011c */
[C---:B------:R-:W-:Y:S02]  /*17b60*/  ISETP.GE.AND P4, PT, R45.reuse, R224, PT ;  /* 0x000000e02d00720c */ /* 0x040fe40003f86270 */
[----:B------:R-:W-:Y:S02]  /*17b70*/  FSEL R42, R42, -INF , P3 ;  /* 0xff8000002a2a7808 */ /* 0x000fe40001800000 */
[----:B------:R-:W-:Y:S02]  /*17b80*/  FSEL R44, R44, -INF , P2 ;  /* 0xff8000002c2c7808 */ /* 0x000fe40001000000 */
[----:B------:R-:W-:-:S02]  /*17b90*/  ISETP.GE.AND P1, PT, R45, R227, PT ;  /* 0x000000e32d00720c */ /* 0x000fc40003f26270 */
[C---:B------:R-:W-:Y:S02]  /*17ba0*/  ISETP.GE.AND P3, PT, R41.reuse, R228, PT ;  /* 0x000000e42900720c */ /* 0x040fe40003f66270 */
[----:B------:R-:W-:Y:S02]  /*17bb0*/  IABS R108, R108 ;  /* 0x0000006c006c7213 */ /* 0x000fe40000000000 */
[----:B------:R-:W-:Y:S02]  /*17bc0*/  FSEL R250, R42, -INF , !P0 ;  /* 0xff8000002afa7808 */ /* 0x000fe40004000000 */
[----:B------:R-:W-:Y:S02]  /*17bd0*/  FSEL R238, R44, -INF , !P4 ;  /* 0xff8000002cee7808 */ /* 0x000fe40006000000 */
[C---:B------:R-:W-:Y:S02]  /*17be0*/  ISETP.GE.AND P0, PT, R41.reuse, R224, PT ;  /* 0x000000e02900720c */ /* 0x040fe40003f06270 */
[----:B------:R-:W-:-:S02]  /*17bf0*/  ISETP.GE.AND P2, PT, R41, R227, PT ;  /* 0x000000e32900720c */ /* 0x000fc40003f46270 */
[-C--:B------:R-:W-:Y:S01]  /*17c00*/  ISETP.GE.AND P4, PT, R41, R226.reuse, PT ;  /* 0x000000e22900720c */ /* 0x080fe20003f86270 */
[----:B------:R-:W-:Y:S01]  /*17c10*/  VIADD R41, R15, 0x51 ;  /* 0x000000510f297836 */ /* 0x000fe20000000000 */
[----:B------:R-:W-:Y:S02]  /*17c20*/  ISETP.GE.AND P5, PT, R45, R226, PT ;  /* 0x000000e22d00720c */ /* 0x000fe40003fa6270 */
[----:B------:R-:W-:Y:S02]  /*17c30*/  I2FP.F32.S32 R43, R108 ;  /* 0x0000006c002b7245 */ /* 0x000fe40000201400 */
[----:B------:R-:W-:Y:S02]  /*17c40*/  FSEL R40, R40, -INF , P1 ;  /* 0xff80000028287808 */ /* 0x000fe40000800000 */
[----:B------:R-:W-:Y:S02]  /*17c50*/  FSEL R232, R28, -INF , P3 ;  /* 0xff8000001ce87808 */ /* 0x000fe40001800000 */
[----:B------:R-:W-:-:S02]  /*17c60*/  IABS R106, R106 ;  /* 0x0000006a006a7213 */ /* 0x000fc40000000000 */
[----:B------:R-:W-:Y:S01]  /*17c70*/  IABS R105, R105 ;  /* 0x0000006900697213 */ /* 0x000fe20000000000 */
[----:B------:R-:W-:Y:S01]  /*17c80*/  FFMA.FTZ R30, -R225, R43, R30 ;  /* 0x0000002be11e7223 */ /* 0x000fe2000001011e */
[----:B------:R-:W-:Y:S02]  /*17c90*/  FSEL R202, R40, -INF , !P5 ;  /* 0xff80000028ca7808 */ /* 0x000fe40006800000 */
[----:B------:R-:W-:Y:S02]  /*17ca0*/  FSEL R232, R232, -INF , !P0 ;  /* 0xff800000e8e87808 */ /* 0x000fe40004000000 */
[C---:B------:R-:W-:Y:S02]  /*17cb0*/  ISETP.GE.AND P1, PT, R41.reuse, R228, PT ;  /* 0x000000e42900720c */ /* 0x040fe40003f26270 */
[----:B------:R-:W-:Y:S02]  /*17cc0*/  IABS R107, R107 ;  /* 0x0000006b006b7213 */ /* 0x000fe40000000000 */
[----:B------:R-:W-:-:S02]  /*17cd0*/  ISETP.GE.AND P5, PT, R41, R224, PT ;  /* 0x000000e02900720c */ /* 0x000fc40003fa6270 */
[C---:B------:R-:W-:Y:S02]  /*17ce0*/  ISETP.GE.AND P3, PT, R41.reuse, R227, PT ;  /* 0x000000e32900720c */ /* 0x040fe40003f66270 */
[----:B------:R-:W-:Y:S02]  /*17cf0*/  I2FP.F32.S32 R106, R106 ;  /* 0x0000006a006a7245 */ /* 0x000fe40000201400 */
[----:B------:R-:W-:Y:S01]  /*17d00*/  ISETP.GE.AND P0, PT, R41, R226, PT ;  /* 0x000000e22900720c */ /* 0x000fe20003f06270 */
[----:B------:R-:W-:Y:S01]  /*17d10*/  VIADD R41, R15, 0x58 ;  /* 0x000000580f297836 */ /* 0x000fe20000000000 */
[----:B------:R-:W-:Y:S01]  /*17d20*/  I2FP.F32.S32 R105, R105 ;  /* 0x0000006900697245 */ /* 0x000fe20000201400 */
[C---:B------:R-:W-:Y:S01]  /*17d30*/  FFMA.FTZ R31, -R225.reuse, R106, R31 ;  /* 0x0000006ae11f7223 */ /* 0x040fe2000001011f */
[----:B------:R-:W-:Y:S02]  /*17d40*/  I2FP.F32.S32 R28, R107 ;  /* 0x0000006b001c7245 */ /* 0x000fe40000201400 */
[----:B------:R-:W-:Y:S01]  /*17d50*/  FSEL R30, R30, -INF , P2 ;  /* 0xff8000001e1e7808 */ /* 0x000fe20001000000 */
[----:B------:R-:W-:Y:S01]  /*17d60*/  FFMA.FTZ R24, -R225, R105, R24 ;  /* 0x00000069e1187223 */ /* 0x000fe20000010118 */
[----:B------:R-:W-:-:S02]  /*17d70*/  ISETP.GE.AND P2, PT, R41, R228, PT ;  /* 0x000000e42900720c */ /* 0x000fc40003f46270 */
[----:B------:R-:W-:Y:S01]  /*17d80*/  IABS R104, R104 ;  /* 0x0000006800687213 */ /* 0x000fe20000000000 */
[----:B------:R-:W-:Y:S01]  /*17d90*/  FFMA.FTZ R28, -R225, R28, R29 ;  /* 0x0000001ce11c7223 */ /* 0x000fe2000001011d */
[----:B------:R-:W-:Y:S01]  /*17da0*/  FSEL R244, R30, -INF , !P4 ;  /* 0xff8000001ef47808 */ /* 0x000fe20006000000 */
[----:B------:R-:W-:Y:S01]  /*17db0*/  VIADD R29, R15, 0x59 ;  /* 0x000000590f1d7836 */ /* 0x000fe20000000000 */
[----:B------:R-:W-:Y:S02]  /*17dc0*/  ISETP.GE.AND P4, PT, R41, R224, PT ;  /* 0x000000e02900720c */ /* 0x000fe40003f86270 */
[----:B------:R-:W-:Y:S02]  /*17dd0*/  I2FP.F32.S32 R43, R104 ;  /* 0x00000068002b7245 */ /* 0x000fe40000201400 */
[----:B------:R-:W-:Y:S02]  /*17de0*/  FSEL R31, R31, -INF , P3 ;  /* 0xff8000001f1f7808 */ /* 0x000fe40001800000 */
[----:B------:R-:W-:-:S02]  /*17df0*/  FSEL R204, R24, -INF , P2 ;  /* 0xff80000018cc7808 */ /* 0x000fc40001000000 */
[----:B------:R-:W-:Y:S02]  /*17e00*/  IABS R102, R102 ;  /* 0x0000006600667213 */ /* 0x000fe40000000000 */
[----:B------:R-:W-:Y:S01]  /*17e10*/  IABS R101, R101 ;  /* 0x0000006500657213 */ /* 0x000fe20000000000 */
[----:B------:R-:W-:Y:S01]  /*17e20*/  FFMA.FTZ R26, -R225, R43, R26 ;  /* 0x0000002be11a7223 */ /* 0x000fe2000001011a */
[----:B------:R-:W-:Y:S02]  /*17e30*/  FSEL R242, R31, -INF , !P0 ;  /* 0xff8000001ff27808 */ /* 0x000fe40004000000 */
[----:B------:R-:W-:Y:S02]  /*17e40*/  FSEL R204, R204, -INF , !P4 ;  /* 0xff800000cccc7808 */ /* 0x000fe40006000000 */
[----:B------:R-:W-:Y:S02]  /*17e50*/  FSEL R28, R28, -INF , P1 ;  /* 0xff8000001c1c7808 */ /* 0x000fe40000800000 */
[----:B------:R-:W-:-:S02]  /*17e60*/  ISETP.GE.AND P3, PT, R29, R228, PT ;  /* 0x000000e41d00720c */ /* 0x000fc40003f66270 */
[----:B------:R-:W-:Y:S02]  /*17e70*/  IABS R103, R103 ;  /* 0x0000006700677213 */ /* 0x000fe40000000000 */
[C---:B------:R-:W-:Y:S02]  /*17e80*/  ISETP.GE.AND P0, PT, R29.reuse, R224, PT ;  /* 0x000000e01d00720c */ /* 0x040fe40003f06270 */
[C---:B------:R-:W-:Y:S02]  /*17e90*/  ISETP.GE.AND P2, PT, R29.reuse, R227, PT ;  /* 0x000000e31d00720c */ /* 0x040fe40003f46270 */
[----:B------:R-:W-:Y:S02]  /*17ea0*/  I2FP.F32.S32 R102, R102 ;  /* 0x0000006600667245 */ /* 0x000fe40000201400 */
[----:B------:R-:W-:Y:S01]  /*17eb0*/  ISETP.GE.AND P4, PT, R29, R226, PT ;  /* 0x000000e21d00720c */ /* 0x000fe20003f86270 */
[----:B------:R-:W-:Y:S01]  /*17ec0*/  VIADD R29, R15, 0x60 ;  /* 0x000000600f1d7836 */ /* 0x000fe20000000000 */
[----:B------:R-:W-:-:S02]  /*17ed0*/  I2FP.F32.S32 R101, R101 ;  /* 0x0000006500657245 */ /* 0x000fc40000201400 */
[----:B------:R-:W-:Y:S01]  /*17ee0*/  ISETP.GE.AND P1, PT, R41, R227, PT ;  /* 0x000000e32900720c */ /* 0x000fe20003f26270 */
[C---:B------:R-:W-:Y:S01]  /*17ef0*/  FFMA.FTZ R27, -R225.reuse, R102, R27 ;  /* 0x00000066e11b7223 */ /* 0x040fe2000001011b */
[----:B------:R-:W-:Y:S01]  /*17f00*/  FSEL R230, R28, -INF , !P5 ;  /* 0xff8000001ce67808 */ /* 0x000fe20006800000 */
[----:B------:R-:W-:Y:S01]  /*17f10*/  FFMA.FTZ R20, -R225, R101, R20 ;  /* 0x00000065e1147223 */ /* 0x000fe20000010114 */
[----:B------:R-:W-:Y:S02]  /*17f20*/  I2FP.F32.S32 R24, R103 ;  /* 0x0000006700187245 */ /* 0x000fe40000201400 */
[----:B------:R-:W-:Y:S02]  /*17f30*/  ISETP.GE.AND P5, PT, R41, R226, PT ;  /* 0x000000e22900720c */ /* 0x000fe40003fa6270 */
[----:B------:R-:W-:Y:S02]  /*17f40*/  FSEL R26, R26, -INF , P1 ;  /* 0xff8000001a1a7808 */ /* 0x000fe40000800000 */
        /* <DEDUP_REMOVED lines=9> */
[----:B------:R-:W-:Y:S01]  /*17fe0*/  IABS R97, R97 ;  /* 0x0000006100617213 */ /* 0x000fe20000000000 */
[----:B------:R-:W-:Y:S01]  /*17ff0*/  FFMA.FTZ R22, -R225, R31, R22 ;  /* 0x0000001fe1167223 */ /* 0x000fe20000010116 */
[----:B------:R-:W-:Y:S02]  /*18000*/  IABS R98, R98 ;  /* 0x0000006200627213 */ /* 0x000fe40000000000 */
[----:B------:R-:W-:Y:S02]  /*18010*/  FSEL R236, R27, -INF , !P4 ;  /* 0xff8000001bec7808 */ /* 0x000fe40006000000 */
[----:B------:R-:W-:Y:S02]  /*18020*/  FSEL R170, R170, -INF , !P5 ;  /* 0xff800000aaaa7808 */ /* 0x000fe40006800000 */
[----:B------:R-:W-:Y:S02]  /*18030*/  FSEL R24, R24, -INF , P3 ;  /* 0xff80000018187808 */ /* 0x000fe40001800000 */
[----:B------:R-:W-:-:S02]  /*18040*/  ISETP.GE.AND P2, PT, R25, R228, PT ;  /* 0x000000e41900720c */ /* 0x000fc40003f46270 */
[C---:B------:R-:W-:Y:S02]  /*18050*/  ISETP.GE.AND P4, PT, R25.reuse, R224, PT ;  /* 0x000000e01900720c */ /* 0x040fe40003f86270 */
[C---:B------:R-:W-:Y:S02]  /*18060*/  ISETP.GE.AND P1, PT, R25.reuse, R227, PT ;  /* 0x000000e31900720c */ /* 0x040fe40003f26270 */
[----:B------:R-:W-:Y:S01]  /*18070*/  ISETP.GE.AND P5, PT, R25, R226, PT ;  /* 0x000000e21900720c */ /* 0x000fe20003fa6270 */
[----:B------:R-:W-:Y:S01]  /*18080*/  VIADD R25, R15, 0x68 ;  /* 0x000000680f197836 */ /* 0x000fe20000000000 */
[----:B------:R-:W-:Y:S02]  /*18090*/  I2FP.F32.S32 R97, R97 ;  /* 0x0000006100617245 */ /* 0x000fe40000201400 */
[----:B------:R-:W-:Y:S02]  /*180a0*/  ISETP.GE.AND P3, PT, R29, R227, PT ;  /* 0x000000e31d00720c */ /* 0x000fe40003f66270 */
[----:B------:R-:W-:-:S02]  /*180b0*/  IABS R99, R99 ;  /* 0x0000006300637213 */ /* 0x000fc40000000000 */
[----:B------:R-:W-:Y:S01]  /*180c0*/  I2FP.F32.S32 R98, R98 ;  /* 0x0000006200627245 */ /* 0x000fe20000201400 */
[----:B------:R-:W-:Y:S01]  /*180d0*/  FFMA.FTZ R16, -R225, R97, R16 ;  /* 0x00000061e1107223 */ /* 0x000fe20000010110 */
[----:B------:R-:W-:Y:S02]  /*180e0*/  FSEL R22, R22, -INF , P3 ;  /* 0xff80000016167808 */ /* 0x000fe40001800000 */
[----:B------:R-:W-:Y:S02]  /*180f0*/  I2FP.F32.S32 R20, R99 ;  /* 0x0000006300147245 */ /* 0x000fe40000201400 */
[----:B------:R-:W-:Y:S01]  /*18100*/  ISETP.GE.AND P3, PT, R25, R228, PT ;  /* 0x000000e41900720c */ /* 0x000fe20003f66270 */
[----:B------:R-:W-:Y:S01]  /*18110*/  FFMA.FTZ R23, -R225, R98, R23 ;  /* 0x00000062e1177223 */ /* 0x000fe20000010117 */
[----:B------:R-:W-:Y:S02]  /*18120*/  FSEL R182, R24, -INF , !P0 ;  /* 0xff80000018b67808 */ /* 0x000fe40004000000 */
[----:B------:R-:W-:-:S02]  /*18130*/  IABS R95, R95 ;  /* 0x0000005f005f7213 */ /* 0x000fc40000000000 */
[----:B------:R-:W-:Y:S02]  /*18140*/  ISETP.GE.AND P0, PT, R29, R226, PT ;  /* 0x000000e21d00720c */ /* 0x000fe40003f06270 */
[----:B------:R-:W-:Y:S01]  /*18150*/  IABS R94, R94 ;  /* 0x0000005e005e7213 */ /* 0x000fe20000000000 */
[----:B------:R-:W-:Y:S01]  /*18160*/  FFMA.FTZ R20, -R225, R20, R21 ;  /* 0x00000014e1147223 */ /* 0x000fe20000010115 */
[----:B------:R-:W-:Y:S01]  /*18170*/  FSEL R162, R16, -INF , P3 ;  /* 0xff80000010a27808 */ /* 0x000fe20001800000 */
[----:B------:R-:W-:Y:S01]  /*18180*/  VIADD R21, R15, 0x69 ;  /* 0x000000690f157836 */ /* 0x000fe20000000000 */
[----:B------:R-:W-:Y:S02]  /*18190*/  I2FP.F32.S32 R16, R95 ;  /* 0x0000005f00107245 */ /* 0x000fe40000201400 */
[----:B------:R-:W-:Y:S02]  /*181a0*/  FSEL R178, R22, -INF , !P0 ;  /* 0xff80000016b27808 */ /* 0x000fe40004000000 */
[----:B------:R-:W-:-:S02]  /*181b0*/  ISETP.GE.AND P0, PT, R25, R224, PT ;  /* 0x000000e01900720c */ /* 0x000fc40003f06270 */
[----:B------:R-:W-:Y:S02]  /*181c0*/  FSEL R23, R23, -INF , P1 ;  /* 0xff80000017177808 */ /* 0x000fe40000800000 */
[----:B------:R-:W-:Y:S02]  /*181d0*/  I2FP.F32.S32 R94, R94 ;  /* 0x0000005e005e7245 */ /* 0x000fe40000201400 */
[----:B------:R-:W-:Y:S01]  /*181e0*/  IABS R92, R92 ;  /* 0x0000005c005c7213 */ /* 0x000fe20000000000 */
[----:B------:R-:W-:Y:S01]  /*181f0*/  FFMA.FTZ R16, -R225, R16, R17 ;  /* 0x00000010e1107223 */ /* 0x000fe20000010111 */
[----:B------:R-:W-:Y:S01]  /*18200*/  ISETP.GE.AND P1, PT, R21, R228, PT ;  /* 0x000000e41500720c */ /* 0x000fe20003f26270 */
[----:B------:R-:W-:Y:S01]  /*18210*/  FFMA.FTZ R19, -R225, R94, R19 ;  /* 0x0000005ee1137223 */ /* 0x000fe20000010113 */
[----:B------:R-:W-:Y:S02]  /*18220*/  FSEL R176, R23, -INF , !P5 ;  /* 0xff80000017b07808 */ /* 0x000fe40006800000 */
[----:B------:R-:W-:-:S02]  /*18230*/  FSEL R162, R162, -INF , !P0 ;  /* 0xff800000a2a27808 */ /* 0x000fc40004000000 */
[----:B------:R-:W-:Y:S02]  /*18240*/  I2FP.F32.S32 R17, R92 ;  /* 0x0000005c00117245 */ /* 0x000fe40000201400 */
[C---:B------:R-:W-:Y:S02]  /*18250*/  ISETP.GE.AND P5, PT, R21.reuse, R224, PT ;  /* 0x000000e01500720c */ /* 0x040fe40003fa6270 */
[C---:B------:R-:W-:Y:S02]  /*18260*/  ISETP.GE.AND P3, PT, R21.reuse, R227, PT ;  /* 0x000000e31500720c */ /* 0x040fe40003f66270 */
[----:B------:R-:W-:Y:S01]  /*18270*/  ISETP.GE.AND P0, PT, R21, R226, PT ;  /* 0x000000e21500720c */ /* 0x000fe20003f06270 */
[----:B------:R-:W-:Y:S01]  /*18280*/  VIADD R21, R15, 0x70 ;  /* 0x000000700f157836 */ /* 0x000fe20000000000 */
[----:B------:R-:W-:Y:S02]  /*18290*/  IABS R91, R91 ;  /* 0x0000005b005b7213 */ /* 0x000fe40000000000 */
[----:B------:R-:W-:Y:S01]  /*182a0*/  IABS R93, R93 ;  /* 0x0000005d005d7213 */ /* 0x000fe20000000000 */
[----:B------:R-:W-:Y:S01]  /*182b0*/  FFMA.FTZ R6, -R225, R17, R6 ;  /* 0x00000011e1067223 */ /* 0x000fe20000010106 */
[----:B------:R-:W-:-:S02]  /*182c0*/  IABS R96, R96 ;  /* 0x0000006000607213 */ /* 0x000fc40000000000 */
[----:B------:R-:W-:Y:S01]  /*182d0*/  FSEL R160, R16, -INF , P1 ;  /* 0xff80000010a07808 */ /* 0x000fe20000800000 */
[----:B------:R-:W-:Y:S01]  /*182e0*/  VIADD R17, R15, 0x71 ;  /* 0x000000710f117836 */ /* 0x000fe20000000000 */
[----:B------:R-:W-:Y:S02]  /*182f0*/  I2FP.F32.S32 R16, R91 ;  /* 0x0000005b00107245 */ /* 0x000fe40000201400 */
[----:B------:R-:W-:Y:S02]  /*18300*/  I2FP.F32.S32 R93, R93 ;  /* 0x0000005d005d7245 */ /* 0x000fe40000201400 */
[----:B------:R-:W-:Y:S02]  /*18310*/  FSEL R19, R19, -INF , P3 ;  /* 0xff80000013137808 */ /* 0x000fe40001800000 */
[----:B------:R-:W-:Y:S02]  /*18320*/  ISETP.GE.AND P1, PT, R21, R227, PT ;  /* 0x000000e31500720c */ /* 0x000fe40003f26270 */
[----:B------:R-:W-:Y:S01]  /*18330*/  I2FP.F32.S32 R27, R96 ;  /* 0x00000060001b7245 */ /* 0x000fe20000201400 */
[----:B------:R-:W-:Y:S01]  /*18340*/  FFMA.FTZ R7, -R225, R16, R7 ;  /* 0x00000010e1077223 */ /* 0x000fe20000010107 */
[----:B------:R-:W-:Y:S01]  /*18350*/  FSEL R172, R19, -INF , !P0 ;  /* 0xff80000013ac7808 */ /* 0x000fe20004000000 */
[----:B------:R-:W-:Y:S01]  /*18360*/  FFMA.FTZ R86, -R225, R93, R86 ;  /* 0x0000005de1567223 */ /* 0x000fe20000010156 */
[----:B------:R-:W-:-:S02]  /*18370*/  ISETP.GE.AND P0, PT, R17, R227, PT ;  /* 0x000000e31100720c */ /* 0x000fc40003f06270 */
[----:B------:R-:W-:Y:S01]  /*18380*/  FSEL R6, R6, -INF , P1 ;  /* 0xff80000006067808 */ /* 0x000fe20000800000 */
[----:B------:R-:W-:Y:S01]  /*18390*/  FFMA.FTZ R18, -R225, R27, R18 ;  /* 0x0000001be1127223 */ /* 0x000fe20000010112 */
[-C--:B------:R-:W-:Y:S02]  /*183a0*/  ISETP.GE.AND P1, PT, R15, R227.reuse, PT ;  /* 0x000000e30f00720c */ /* 0x080fe40003f26270 */
[----:B------:R-:W-:Y:S02]  /*183b0*/  FSEL R20, R20, -INF , P2 ;  /* 0xff80000014147808 */ /* 0x000fe40001000000 */
[----:B------:R-:W-:Y:S02]  /*183c0*/  ISETP.GE.AND P2, PT, R25, R227, PT ;  /* 0x000000e31900720c */ /* 0x000fe40003f46270 */
[----:B------:R-:W-:Y:S02]  /*183d0*/  FSEL R7, R7, -INF , P0 ;  /* 0xff80000007077808 */ /* 0x000fe40000000000 */
[----:B------:R-:W-:-:S02]  /*183e0*/  ISETP.GE.AND P0, PT, R15, R226, PT ;  /* 0x000000e20f00720c */ /* 0x000fc40003f06270 */
[----:B------:R-:W-:Y:S02]  /*183f0*/  FSEL R16, R86, -INF , P1 ;  /* 0xff80000056107808 */ /* 0x000fe40000800000 */
[----:B------:R-:W-:Y:S02]  /*18400*/  FSEL R168, R20, -INF , !P4 ;  /* 0xff80000014a87808 */ /* 0x000fe40006000000 */
[----:B------:R-:W-:Y:S02]  /*18410*/  ISETP.GE.AND P4, PT, R25, R226, PT ;  /* 0x000000e21900720c */ /* 0x000fe40003f86270 */
[----:B------:R-:W-:Y:S02]  /*18420*/  FSEL R18, R18, -INF , P2 ;  /* 0xff80000012127808 */ /* 0x000fe40001000000 */
[----:B------:R-:W-:Y:S02]  /*18430*/  FSEL R16, R16, -INF , !P0 ;  /* 0xff80000010107808 */ /* 0x000fe40004000000 */
[----:B------:R-:W-:-:S02]  /*18440*/  FSEL R174, R18, -INF , !P4 ;  /* 0xff80000012ae7808 */ /* 0x000fc40006000000 */
[C---:B------:R-:W-:Y:S02]  /*18450*/  ISETP.GE.AND P3, PT, R21.reuse, R226, PT ;  /* 0x000000e21500720c */ /* 0x040fe40003f66270 */
[C---:B------:R-:W-:Y:S02]  /*18460*/  ISETP.GE.AND P2, PT, R21.reuse, R228, PT ;  /* 0x000000e41500720c */ /* 0x040fe40003f46270 */
[----:B------:R-:W-:Y:S02]  /*18470*/  ISETP.GE.AND P4, PT, R21, R224, PT ;  /* 0x000000e01500720c */ /* 0x000fe40003f86270 */
[----:B------:R-:W-:Y:S01]  /*18480*/  FMNMX3.FTZ R21, R16, R64, R90, !PT ;  /* 0x0000004010157276 */ /* 0x000fe2000781005a */
[----:B------:R-:W-:Y:S01]  /*18490*/  FFMA.FTZ R84, -R225, R85, R84 ;  /* 0x00000055e1547223 */ /* 0x000fe20000010154 */
[----:B------:R-:W-:Y:S02]  /*184a0*/  FSEL R156, R6, -INF , !P3 ;  /* 0xff800000069c7808 */ /* 0x000fe40005800000 */
[----:B------:R-:W-:-:S02]  /*184b0*/  ISETP.GE.AND P3, PT, R17, R226, PT ;  /* 0x000000e21100720c */ /* 0x000fc40003f66270 */
[----:B------:R-:W-:Y:S02]  /*184c0*/  IABS R39, R39 ;  /* 0x0000002700277213 */ /* 0x000fe40000000000 */
[----:B------:R-:W-:Y:S02]  /*184d0*/  ISETP.GE.AND P1, PT, R15, R228, PT ;  /* 0x000000e40f00720c */ /* 0x000fe40003f26270 */
[----:B------:R-:W-:Y:S02]  /*184e0*/  FMNMX3.FTZ R21, R21, R82, R78, !PT ;  /* 0x0000005215157276 */ /* 0x000fe4000781004e */
[----:B------:R-:W-:Y:S02]  /*184f0*/  FSEL R154, R7, -INF , !P3 ;  /* 0xff800000079a7808 */ /* 0x000fe40005800000 */
[----:B------:R-:W-:Y:S02]  /*18500*/  I2FP.F32.S32 R6, R39 ;  /* 0x0000002700067245 */ /* 0x000fe40000201400 */
[----:B------:R-:W-:-:S02]  /*18510*/  IABS R89, R89 ;  /* 0x0000005900597213 */ /* 0x000fc40000000000 */
[----:B------:R-:W-:Y:S02]  /*18520*/  FMNMX3.FTZ R21, R21, R76, R74, !PT ;  /* 0x0000004c15157276 */ /* 0x000fe4000781004a */
[----:B------:R-:W-:Y:S02]  /*18530*/  FSEL R7, R84, -INF , P1 ;  /* 0xff80000054077808 */ /* 0x000fe40000800000 */
[----:B------:R-:W-:Y:S01]  /*18540*/  ISETP.GE.AND P1, PT, R15, R224, PT ;  /* 0x000000e00f00720c */ /* 0x000fe20003f26270 */
[----:B------:R-:W-:Y:S01]  /*18550*/  FFMA.FTZ R119, -R225, R6, R119 ;  /* 0x00000006e1777223 */ /* 0x000fe20000010177 */
[----:B------:R-:W-:Y:S01]  /*18560*/  I2FP.F32.S32 R89, R89 ;  /* 0x0000005900597245 */ /* 0x000fe20000201400 */
[----:B------:R-:W-:Y:S01]  /*18570*/  VIADD R19, R15, 0x78 ;  /* 0x000000780f137836 */ /* 0x000fe20000000000 */
[----:B------:R-:W-:Y:S02]  /*18580*/  FMNMX3.FTZ R21, R21, R72, R138, !PT ;  /* 0x0000004815157276 */ /* 0x000fe4000781008a */
[----:B------:R-:W-:-:S02]  /*18590*/  FSEL R7, R7, -INF , !P1 ;  /* 0xff80000007077808 */ /* 0x000fc40004800000 */
[----:B------:R-:W-:Y:S01]  /*185a0*/  FSEL R6, R67, -INF , !P6 ;  /* 0xff80000043067808 */ /* 0x000fe20007000000 */
[----:B------:R-:W-:Y:S01]  /*185b0*/  FFMA.FTZ R118, -R225, R89, R118 ;  /* 0x00000059e1767223 */ /* 0x000fe20000010176 */
[----:B------:R-:W-:Y:S02]  /*185c0*/  FMNMX3.FTZ R18, R21, R136, R159, !PT ;  /* 0x0000008815127276 */ /* 0x000fe4000781009f */
[----:B------:R-:W-:Y:S02]  /*185d0*/  FMNMX3.FTZ R21, R7, R88, R6, !PT ;  /* 0x0000005807157276 */ /* 0x000fe40007810006 */
[----:B------:R-:W-:Y:S02]  /*185e0*/  ISETP.GE.AND P0, PT, R19, R227, PT ;  /* 0x000000e31300720c */ /* 0x000fe40003f06270 */
[----:B------:R-:W-:Y:S02]  /*185f0*/  FMNMX3.FTZ R21, R21, R80, R14, !PT ;  /* 0x0000005015157276 */ /* 0x000fe4000781000e */
[----:B------:R-:W-:-:S02]  /*18600*/  ISETP.GE.AND P3, PT, R19, R226, PT ;  /* 0x000000e21300720c */ /* 0x000fc40003f66270 */
[----:B------:R-:W-:Y:S02]  /*18610*/  FSEL R118, R118, -INF , P0 ;  /* 0xff80000076767808 */ /* 0x000fe40000000000 */
[----:B------:R-:W-:Y:S02]  /*18620*/  FMNMX3.FTZ R18, R18, R157, R65, !PT ;  /* 0x0000009d12127276 */ /* 0x000fe40007810041 */
[----:B------:R-:W-:Y:S02]  /*18630*/  FMNMX3.FTZ R21, R21, R12, R10, !PT ;  /* 0x0000000c15157276 */ /* 0x000fe4000781000a */
[----:B------:R-:W-:Y:S02]  /*18640*/  FSEL R152, R118, -INF , !P3 ;  /* 0xff80000076987808 */ /* 0x000fe40005800000 */
[C---:B------:R-:W-:Y:S02]  /*18650*/  ISETP.GE.AND P0, PT, R17.reuse, R228, PT ;  /* 0x000000e41100720c */ /* 0x040fe40003f06270 */
[----:B------:R-:W-:-:S02]  /*18660*/  ISETP.GE.AND P3, PT, R17, R224, PT ;  /* 0x000000e01100720c */ /* 0x000fc40003f66270 */
[----:B------:R-:W-:Y:S02]  /*18670*/  FMNMX3.FTZ R17, R18, R149, R147, !PT ;  /* 0x0000009512117276 */ /* 0x000fe40007810093 */
[----:B------:R-:W-:-:S04]  /*18680*/  FMNMX3.FTZ R18, R21, R8, R155, !PT ;  /* 0x0000000815127276 */ /* 0x000fc8000781009b */
[----:B------:R-:W-:Y:S02]  /*18690*/  FMNMX3.FTZ R18, R18, R153, R37, !PT ;  /* 0x0000009912127276 */ /* 0x000fe40007810025 */
[----:B------:R-:W-:Y:S02]  /*186a0*/  IABS R11, R11 ;  /* 0x0000000b000b7213 */ /* 0x000fe40000000000 */
[----:B------:R-:W-:Y:S02]  /*186b0*/  FMNMX3.FTZ R18, R18, R151, R143, !PT ;  /* 0x0000009712127276 */ /* 0x000fe4000781008f */
[----:B------:R-:W-:Y:S02]  /*186c0*/  FMNMX3.FTZ R17, R17, R145, R252, !PT ;  /* 0x0000009111117276 */ /* 0x000fe400078100fc */
[----:B------:R-:W-:Y:S02]  /*186d0*/  I2FP.F32.S32 R20, R11 ;  /* 0x0000000b00147245 */ /* 0x000fe40000201400 */
[----:B------:R-:W-:-:S02]  /*186e0*/  FMNMX3.FTZ R11, R18, R158, R141, !PT ;  /* 0x0000009e120b7276 */ /* 0x000fc4000781008d */
[----:B------:R-:W-:Y:S02]  /*186f0*/  FMNMX3.FTZ R17, R17, R180, R250, !PT ;  /* 0x000000b411117276 */ /* 0x000fe400078100fa */
[----:B------:R-:W-:Y:S02]  /*18700*/  IABS R13, R13 ;  /* 0x0000000d000d7213 */ /* 0x000fe40000000000 */
[----:B------:R-:W-:Y:S02]  /*18710*/  FMNMX3.FTZ R11, R11, R166, R248, !PT ;  /* 0x000000a60b0b7276 */ /* 0x000fe400078100f8 */
[----:B------:R-:W-:Y:S02]  /*18720*/  FMNMX3.FTZ R17, R17, R202, R244, !PT ;  /* 0x000000ca11117276 */ /* 0x000fe400078100f4 */
[----:B------:R-:W-:Y:S02]  /*18730*/  I2FP.F32.S32 R13, R13 ;  /* 0x0000000d000d7245 */ /* 0x000fe40000201400 */
[----:B------:R-:W-:-:S02]  /*18740*/  IABS R3, R3 ;  /* 0x0000000300037213 */ /* 0x000fc40000000000 */
[----:B------:R-:W-:Y:S01]  /*18750*/  FMNMX3.FTZ R11, R11, R234, R246, !PT ;  /* 0x000000ea0b0b7276 */ /* 0x000fe200078100f6 */
[----:B------:R-:W-:Y:S01]  /*18760*/  VIADD R15, R15, 0x79 ;  /* 0x000000790f0f7836 */ /* 0x000fe20000000000 */
[----:B------:R-:W-:Y:S01]  /*18770*/  IABS R9, R9 ;  /* 0x0000000900097213 */ /* 0x000fe20000000000 */
[----:B------:R-:W-:Y:S01]  /*18780*/  FFMA.FTZ R4, -R225, R13, R4 ;  /* 0x0000000de1047223 */ /* 0x000fe20000010104 */
[----:B------:R-:W-:Y:S01]  /*18790*/  FMNMX3.FTZ R17, R17, R242, R240, !PT ;  /* 0x000000f211117276 */ /* 0x000fe200078100f0 */
[----:B------:R-:W-:Y:S01]  /*187a0*/  IMAD.MOV.U32 R13, RZ, RZ, R3 ;  /* 0x000000ffff0d7224 */ /* 0x000fe200078e0003 */
[----:B------:R-:W-:Y:S02]  /*187b0*/  FMNMX3.FTZ R11, R11, R238, R232, !PT ;  /* 0x000000ee0b0b7276 */ /* 0x000fe400078100e8 */
[----:B------:R-:W-:Y:S02]  /*187c0*/  I2FP.F32.S32 R9, R9 ;  /* 0x0000000900097245 */ /* 0x000fe40000201400 */
[----:B------:R-:W-:-:S02]  /*187d0*/  ISETP.GE.AND P1, PT, R15, R227, PT ;  /* 0x000000e30f00720c */ /* 0x000fc40003f26270 */
[----:B------:R-:W-:Y:S02]  /*187e0*/  FMNMX3.FTZ R17, R17, R236, R178, !PT ;  /* 0x000000ec11117276 */ /* 0x000fe400078100b2 */
[----:B------:R-:W-:Y:S01]  /*187f0*/  FMNMX3.FTZ R11, R11, R230, R204, !PT ;  /* 0x000000e60b0b7276 */ /* 0x000fe200078100cc */
[C---:B------:R-:W-:Y:S01]  /*18800*/  FFMA.FTZ R5, -R225.reuse, R20, R5 ;  /* 0x00000014e1057223 */ /* 0x040fe20000010105 */
[----:B------:R-:W-:Y:S01]  /*18810*/  I2FP.F32.S32 R18, R13 ;  /* 0x0000000d00127245 */ /* 0x000fe20000201400 */
[----:B------:R-:W-:Y:S01]  /*18820*/  FFMA.FTZ R9, -R225, R9, R116 ;  /* 0x00000009e1097223 */ /* 0x000fe20000010174 */
[----:B------:R-:W-:Y:S02]  /*18830*/  ISETP.GE.AND P6, PT, R15, R226, PT ;  /* 0x000000e20f00720c */ /* 0x000fe40003fc6270 */
[----:B------:R-:W-:Y:S02]  /*18840*/  FSEL R119, R119, -INF , P1 ;  /* 0xff80000077777808 */ /* 0x000fe40000800000 */
[----:B------:R-:W-:-:S02]  /*18850*/  FMNMX3.FTZ R17, R17, R176, R174, !PT ;  /* 0x000000b011117276 */ /* 0x000fc400078100ae */
[----:B------:R-:W-:Y:S02]  /*18860*/  ISETP.GE.AND P1, PT, R19, R228, PT ;  /* 0x000000e41300720c */ /* 0x000fe40003f26270 */
[----:B------:R-:W-:Y:S02]  /*18870*/  FSEL R148, R4, -INF , P2 ;  /* 0xff80000004947808 */ /* 0x000fe40001000000 */
[----:B------:R-:W-:Y:S01]  /*18880*/  FMNMX3.FTZ R11, R11, R182, R170, !PT ;  /* 0x000000b60b0b7276 */ /* 0x000fe200078100aa */
[----:B------:R-:W-:Y:S01]  /*18890*/  FFMA.FTZ R18, -R225, R18, R117 ;  /* 0x00000012e1127223 */ /* 0x000fe20000010175 */
[----:B------:R-:W-:Y:S02]  /*188a0*/  FSEL R150, R119, -INF , !P6 ;  /* 0xff80000077967808 */ /* 0x000fe40007000000 */
[----:B------:R-:W-:Y:S02]  /*188b0*/  FMNMX3.FTZ R17, R17, R172, R156, !PT ;  /* 0x000000ac11117276 */ /* 0x000fe4000781009c */
[----:B------:R-:W-:-:S02]  /*188c0*/  ISETP.GE.AND P6, PT, R19, R224, PT ;  /* 0x000000e01300720c */ /* 0x000fc40003fc6270 */
[----:B------:R-:W-:Y:S02]  /*188d0*/  ISETP.GE.AND P2, PT, R15, R228, PT ;  /* 0x000000e40f00720c */ /* 0x000fe40003f46270 */
[----:B------:R-:W-:Y:S02]  /*188e0*/  FSEL R5, R5, -INF , P0 ;  /* 0xff80000005057808 */ /* 0x000fe40000000000 */
[----:B------:R-:W-:Y:S02]  /*188f0*/  FSEL R9, R9, -INF , P1 ;  /* 0xff80000009097808 */ /* 0x000fe40000800000 */
[----:B------:R-:W-:Y:S02]  /*18900*/  FSEL R160, R160, -INF , !P5 ;  /* 0xff800000a0a07808 */ /* 0x000fe40006800000 */
[----:B------:R-:W-:Y:S02]  /*18910*/  FSEL R148, R148, -INF , !P4 ;  /* 0xff80000094947808 */ /* 0x000fe40006000000 */
[----:B------:R-:W-:-:S02]  /*18920*/  FMNMX3.FTZ R11, R11, R168, R162, !PT ;  /* 0x000000a80b0b7276 */ /* 0x000fc400078100a2 */
[----:B------:R-:W-:Y:S02]  /*18930*/  FMNMX3.FTZ R17, R17, R154, R152, !PT ;  /* 0x0000009a11117276 */ /* 0x000fe40007810098 */
[----:B------:R-:W-:Y:S02]  /*18940*/  ISETP.GE.AND P0, PT, R15, R224, PT ;  /* 0x000000e00f00720c */ /* 0x000fe40003f06270 */
[----:B------:R-:W-:Y:S02]  /*18950*/  FSEL R18, R18, -INF , P2 ;  /* 0xff80000012127808 */ /* 0x000fe40001000000 */
[----:B------:R-:W-:Y:S02]  /*18960*/  FSEL R146, R5, -INF , !P3 ;  /* 0xff80000005927808 */ /* 0x000fe40005800000 */
[----:B------:R-:W-:Y:S02]  /*18970*/  FSEL R144, R9, -INF , !P6 ;  /* 0xff80000009907808 */ /* 0x000fe40007000000 */
[----:B------:R-:W-:-:S02]  /*18980*/  FMNMX3.FTZ R11, R11, R160, R148, !PT ;  /* 0x000000a00b0b7276 */ /* 0x000fc40007810094 */
        /* <DEDUP_REMOVED lines=10> */
[----:B------:R-:W-:-:S04]  /*18a30*/  LOP3.LUT R190, R35, 0x200, R38, 0xf8, !PT ;  /* 0x0000020023be7812 */ /* 0x000fc800078ef826 */
[----:B------:R-:W-:-:S05]  /*18a40*/  LEA R190, R190, UR8, 0x1 ;  /* 0x00000008bebe7c11 */ /* 0x000fca000f8e08ff */
[----:B------:R-:W-:Y:S01]  /*18a50*/  IMAD.IADD R142, R33, 0x1, R190 ;  /* 0x00000001218e7824 */ /* 0x000fe200078e02be */
[----:B------:R-:W-:Y:S04]  /*18a60*/  LDSM.16.MT88.4 R124, [R190+0xc000] ;  /* 0x00c00000be7c783b */ /* 0x000fe80000004200 */
[----:B------:R-:W4:Y:S01]  /*18a70*/  LDSM.16.MT88.4 R108, [R142+0xc000] ;  /* 0x00c000008e6c783b */ /* 0x000f220000004200 */
[----:B-1----:R-:W-:Y:S02]  /*18a80*/  FMNMX.FTZ R3, R4, R3, !PT ;  /* 0x0000000304037209 */ /* 0x002fe40007810000 */
[----:B---3--:R-:W-:-:S03]  /*18a90*/  FMNMX.FTZ R134, R5, R134, !PT ;  /* 0x0000008605867209 */ /* 0x008fc60007810000 */
[C---:B--2---:R-:W-:Y:S01]  /*18aa0*/  FMUL.FTZ R67, R66.reuse, R3 ;  /* 0x0000000342437220 */ /* 0x044fe20000410000 */
        /* <DEDUP_REMOVED lines=18> */
[-C--:B------:R-:W-:Y:S01]  /*18bd0*/  FFMA.FTZ R47, R76, R66.reuse, -R67 ;  /* 0x000000424c2f7223 */ /* 0x080fe20000010843 */
[----:B------:R-:W2:Y:S04]  /*18be0*/  LDSM.16.MT88.4 R100, [R33+0xc000] ;  /* 0x00c000002164783b */ /* 0x000ea80000004200 */
[----:B------:R-:W3:Y:S04]  /*18bf0*/  LDSM.16.MT88.4 R84, [R187+0x10000] ;  /* 0x01000000bb54783b */ /* 0x000ee80000004200 */
[----:B------:R-:W5:Y:S04]  /*18c00*/  LDSM.16.MT88.4 R76, [R142+0x10000] ;  /* 0x010000008e4c783b */ /* 0x000f680000004200 */
[----:B------:R-:W5:Y:S01]  /*18c10*/  LDSM.16.MT88.4 R4, [R33+0x10000] ;  /* 0x010000002104783b */ /* 0x000f620000004200 */
[----:B------:R-:W-:Y:S01]  /*18c20*/  MUFU.EX2 R58, R58 ;  /* 0x0000003a003a7308 */ /* 0x000fe20000000800 */
[-CC-:B------:R-:W-:Y:S01]  /*18c30*/  FFMA.FTZ R48, R10, R66.reuse, -R59.reuse ;  /* 0x000000420a307223 */ /* 0x180fe2000001083b */
[-C--:B------:R-:W-:Y:S01]  /*18c40*/  FFMA.FTZ R45, R8, R66.reuse, -R59 ;  /* 0x00000042082d7223 */ /* 0x080fe2000001083b */
[-CC-:B------:R-:W-:Y:S01]  /*18c50*/  FFMA.FTZ R46, R74, R66.reuse, -R67.reuse ;  /* 0x000000424a2e7223 */ /* 0x180fe20000010843 */
[----:B------:R-:W5:Y:S04]  /*18c60*/  LDSM.16.MT88.4 R8, [R142+0xc800] ;  /* 0x00c800008e08783b */ /* 0x000f680000004200 */
[----:B------:R-:W4:Y:S01]  /*18c70*/  MUFU.EX2 R55, R55 ;  /* 0x0000003700377308 */ /* 0x000f220000000800 */
[-C--:B------:R-:W-:Y:S01]  /*18c80*/  FFMA.FTZ R43, R72, R66.reuse, -R67 ;  /* 0x00000042482b7223 */ /* 0x080fe20000010843 */
[-CC-:B------:R-:W-:Y:S01]  /*18c90*/  FFMA.FTZ R52, R14, R66.reuse, -R59.reuse ;  /* 0x000000420e347223 */ /* 0x180fe2000001083b */
[----:B------:R-:W-:Y:S01]  /*18ca0*/  FFMA.FTZ R49, R12, R66, -R59 ;  /* 0x000000420c317223 */ /* 0x000fe2000001083b */
[----:B------:R-:W5:Y:S04]  /*18cb0*/  LDSM.16.MT88.4 R16, [R190+0xc800] ;  /* 0x00c80000be10783b */ /* 0x000f680000004200 */
[----:B------:R-:W-:Y:S01]  /*18cc0*/  MUFU.EX2 R54, R54 ;  /* 0x0000003600367308 */ /* 0x000fe20000000800 */
[----:B------:R-:W5:Y:S04]  /*18cd0*/  LDSM.16.MT88.4 R12, [R33+0xc800] ;  /* 0x00c80000210c783b */ /* 0x000f680000004200 */
[----:B------:R-:W5:Y:S03]  /*18ce0*/  LDSM.16.MT88.4 R20, [R187+0xc800] ;  /* 0x00c80000bb14783b */ /* 0x000f660000004200 */
[----:B------:R-:W1:Y:S01]  /*18cf0*/  MUFU.EX2 R51, R51 ;  /* 0x0000003300337308 */ /* 0x000e620000000800 */
[----:B------:R-:W-:Y:S04]  /*18d00*/  LDSM.16.MT88.4 R28, [R142+0x10800] ;  /* 0x010800008e1c783b */ /* 0x000fe80000004200 */
[----:B------:R-:W-:Y:S03]  /*18d10*/  LDSM.16.MT88.4 R24, [R190+0xd000] ;  /* 0x00d00000be18783b */ /* 0x000fe60000004200 */
[----:B------:R-:W-:Y:S08]  /*18d20*/  MUFU.EX2 R64, R64 ;  /* 0x0000004000407308 */ /* 0x000ff00000000800 */
[----:B------:R-:W2:Y:S08]  /*18d30*/  MUFU.EX2 R57, R57 ;  /* 0x0000003900397308 */ /* 0x000eb00000000800 */
[----:B------:R-:W-:Y:S08]  /*18d40*/  MUFU.EX2 R56, R56 ;  /* 0x0000003800387308 */ /* 0x000ff00000000800 */
[----:B------:R-:W3:Y:S01]  /*18d50*/  MUFU.EX2 R53, R53 ;  /* 0x0000003500357308 */ /* 0x000ee20000000800 */
[----:B----4-:R-:W-:-:S02]  /*18d60*/  F2FP.F16.F32.PACK_AB R69, R55, R58 ;  /* 0x0000003a3745723e */ /* 0x010fc400000000ff */
[----:B-1----:R-:W-:Y:S02]  /*18d70*/  F2FP.F16.F32.PACK_AB R71, R51, R54 ;  /* 0x000000363347723e */ /* 0x002fe400000000ff */
[----:B--2---:R-:W-:-:S03]  /*18d80*/  F2FP.F16.F32.PACK_AB R68, R57, R64 ;  /* 0x000000403944723e */ /* 0x004fc600000000ff */
[----:B------:R-:W-:Y:S01]  /*18d90*/  MUFU.EX2 R50, R50 ;  /* 0x0000003200327308 */ /* 0x000fe20000000800 */
[----:B---3--:R-:W-:-:S07]  /*18da0*/  F2FP.F16.F32.PACK_AB R70, R53, R56 ;  /* 0x000000383546723e */ /* 0x008fce00000000ff */
        /* <DEDUP_REMOVED lines=38> */
[----:B------:R-:W3:Y:S01]  /*19010*/  LDSM.16.MT88.4 R12, [R187+0xd000] ;  /* 0x00d00000bb0c783b */ /* 0x000ee20000004200 */
[-C--:B------:R-:W-:Y:S01]  /*19020*/  FFMA.FTZ R40, R37, R66.reuse, -R59 ;  /* 0x0000004225287223 */ /* 0x080fe2000001083b */
[-CC-:B------:R-:W-:Y:S01]  /*19030*/  FFMA.FTZ R38, R159, R66.reuse, -R67.reuse ;  /* 0x000000429f267223 */ /* 0x180fe20000010843 */
[-C--:B------:R-:W-:Y:S01]  /*19040*/  FFMA.FTZ R35, R157, R66.reuse, -R67 ;  /* 0x000000429d237223 */ /* 0x080fe20000010843 */
[----:B------:R-:W-:-:S03]  /*19050*/  FFMA.FTZ R44, R155, R66, -R59 ;  /* 0x000000429b2c7223 */ /* 0x000fc6000001083b */
[----:B------:R-:W-:Y:S01]  /*19060*/  HMMA.16816.F32 R120, R4, R20, R120 ;  /* 0x000000140478723c */ /* 0x000fe20000001878 */
[-CC-:B------:R-:W-:Y:S01]  /*19070*/  FFMA.FTZ R41, R153, R66.reuse, -R59.reuse ;  /* 0x0000004299297223 */ /* 0x180fe2000001083b */
[----:B------:R-:W-:-:S06]  /*19080*/  FFMA.FTZ R37, R151, R66, -R59 ;  /* 0x0000004297257223 */ /* 0x000fcc000001083b */
        /* <DEDUP_REMOVED lines=334> */
[----:B------:R-:W-:Y:S01]  /*1a570*/  VIADD R188, R62, 0xfffffffe ;  /* 0xfffffffe3ebc7836 */ /* 0x000fe20000000000 */
        /* <DEDUP_REMOVED lines=64> */
.L_x_7823:
        /* <DEDUP_REMOVED lines=8> */
.L_x_7824:
[----:B------:R-:W-:Y:S05]  /*1aa00*/  BSYNC.RECONVERGENT B0 ;  /* 0x0000000000007941 */ /* 0x000fea0003800200 */
.L_x_7822:
        /* <DEDUP_REMOVED lines=108> */
[----:B------:R-:W5:Y:S04]  /*1b0d0*/  LDSM.16.M88.4 R20, [R194+0x4000] ;  /* 0x00400000c214783b */ /* 0x000f680000000200 */
[----:B---3--:R-:W4:Y:S04]  /*1b0e0*/  LDSM.16.M88.4 R12, [R194+0x4800] ;  /* 0x00480000c20c783b */ /* 0x008f280000000200 */
[----:B--2---:R-:W2:Y:S04]  /*1b0f0*/  LDSM.16.M88.4 R4, [R194+0x5000] ;  /* 0x00500000c204783b */ /* 0x004ea80000000200 */
[----:B------:R-:W-:Y:S04]  /*1b100*/  LDSM.16.M88.4 R28, [R36] ;  /* 0x00000000241c783b */ /* 0x000fe80000000200 */
[----:B------:R-:W3:Y:S04]  /*1b110*/  LDSM.16.M88.4 R44, [R164+0x4000] ;  /* 0x00400000a42c783b */ /* 0x000ee80000000200 */
        /* <DEDUP_REMOVED lines=11> */
[C---:B----4-:R-:W-:Y:S03]  /*1b1d0*/  HMMA.16816.F32 R16, R48.reuse, R12, RZ ;  /* 0x0000000c3010723c */ /* 0x050fe600000018ff */
[----:B------:R-:W-:Y:S04]  /*1b1e0*/  LDSM.16.M88.4 R176, [R0+0x4000] ;  /* 0x0040000000b0783b */ /* 0x000fe80000000200 */
[----:B------:R-:W-:Y:S01]  /*1b1f0*/  LDSM.16.M88.4 R172, [R0+0x4800] ;  /* 0x0048000000ac783b */ /* 0x000fe20000000200 */
[C---:B--2---:R-:W-:Y:S03]  /*1b200*/  HMMA.16816.F32 R8, R48.reuse, R4, RZ ;  /* 0x000000043008723c */ /* 0x044fe600000018ff */
[----:B------:R-:W-:Y:S04]  /*1b210*/  LDSM.16.M88.4 R180, [R200+0x2000] ;  /* 0x00200000c8b4783b */ /* 0x000fe80000000200 */
[----:B------:R-:W0:Y:S01]  /*1b220*/  LDGDEPBAR ;  /* 0x00000000000079af */ /* 0x000e220000000000 */
[C---:B------:R-:W-:Y:S08]  /*1b230*/  HMMA.16816.F32 R12, R48.reuse, R14, RZ ;  /* 0x0000000e300c723c */ /* 0x040ff000000018ff */
[----:B------:R-:W-:Y:S08]  /*1b240*/  HMMA.16816.F32 R4, R48, R6, RZ ;  /* 0x000000063004723c */ /* 0x000ff000000018ff */
[C---:B---3--:R-:W-:Y:S08]  /*1b250*/  HMMA.16816.F32 R24, R28.reuse, R44, R24 ;  /* 0x0000002c1c18723c */ /* 0x048ff00000001818 */
[C---:B------:R-:W-:Y:S01]  /*1b260*/  HMMA.16816.F32 R20, R28.reuse, R46, R20 ;  /* 0x0000002e1c14723c */ /* 0x040fe20000001814 */
[----:B------:R-:W2:Y:S07]  /*1b270*/  LDSM.16.M88.4 R44, [R164+0x6000] ;  /* 0x00600000a42c783b */ /* 0x000eae0000000200 */
[C---:B-1----:R-:W-:Y:S08]  /*1b280*/  HMMA.16816.F32 R16, R28.reuse, R40, R16 ;  /* 0x000000281c10723c */ /* 0x042ff00000001810 */
[C---:B------:R-:W-:Y:S01]  /*1b290*/  HMMA.16816.F32 R12, R28.reuse, R42, R12 ;  /* 0x0000002a1c0c723c */ /* 0x040fe2000000180c */
[----:B------:R-:W1:Y:S07]  /*1b2a0*/  LDSM.16.M88.4 R40, [R164+0x6800] ;  /* 0x00680000a428783b */ /* 0x000e6e0000000200 */
[C---:B------:R-:W-:Y:S08]  /*1b2b0*/  HMMA.16816.F32 R8, R28.reuse, R32, R8 ;  /* 0x000000201c08723c */ /* 0x040ff00000001808 */
[----:B------:R-:W-:Y:S01]  /*1b2c0*/  HMMA.16816.F32 R4, R28, R34, R4 ;  /* 0x000000221c04723c */ /* 0x000fe20000001804 */
[----:B------:R-:W3:Y:S04]  /*1b2d0*/  LDSM.16.M88.4 R32, [R164+0x7800] ;  /* 0x00780000a420783b */ /* 0x000ee80000000200 */
[----:B------:R-:W-:Y:S03]  /*1b2e0*/  LDSM.16.M88.4 R164, [R2+0x5800] ;  /* 0x0058000002a4783b */ /* 0x000fe60000000200 */
        /* <DEDUP_REMOVED lines=9> */
[----:B------:R-:W-:Y:S01]  /*1b380*/  HMMA.16816.F32 R48, R48, R162, RZ ;  /* 0x000000a23030723c */ /* 0x000fe200000018ff */
[----:B------:R-:W-:Y:S07]  /*1b390*/  LDSM.16.M88.4 R160, [R2+0x4000] ;  /* 0x0040000002a0783b */ /* 0x000fee0000000200 */
[C---:B------:R-:W-:Y:S08]  /*1b3a0*/  HMMA.16816.F32 R156, R28.reuse, R36, R156 ;  /* 0x000000241c9c723c */ /* 0x040ff0000000189c */
        /* <DEDUP_REMOVED lines=11> */
[C---:B---3--:R-:W-:Y:S08]  /*1b460*/  HMMA.16816.F32 R52, R28.reuse, R32, R52 ;  /* 0x000000201c34723c */ /* 0x048ff00000001834 */
[----:B------:R-:W-:Y:S01]  /*1b470*/  HMMA.16816.F32 R48, R28, R34, R48 ;  /* 0x000000221c30723c */ /* 0x000fe20000001830 */
[----:B------:R-:W3:Y:S04]  /*1b480*/  LDSM.16.M88.4 R28, [R2+0x6800] ;  /* 0x00680000021c783b */ /* 0x000ee80000000200 */
[----:B------:R-:W4:Y:S03]  /*1b490*/  LDSM.16.M88.4 R32, [R2+0x6000] ;  /* 0x006000000220783b */ /* 0x000f260000000200 */
[C---:B--2---:R-:W-:Y:S08]  /*1b4a0*/  HMMA.16816.F32 R16, R36.reuse, R44, R16 ;  /* 0x0000002c2410723c */ /* 0x044ff00000001810 */
[C---:B------:R-:W-:Y:S01]  /*1b4b0*/  HMMA.16816.F32 R12, R36.reuse, R46, R12 ;  /* 0x0000002e240c723c */ /* 0x040fe2000000180c */
[----:B------:R-:W2:Y:S07]  /*1b4c0*/  LDSM.16.M88.4 R44, [R2+0x7800] ;  /* 0x00780000022c783b */ /* 0x000eae0000000200 */
[C---:B------:R-:W-:Y:S08]  /*1b4d0*/  HMMA.16816.F32 R24, R36.reuse, R160, R24 ;  /* 0x000000a02418723c */ /* 0x040ff00000001818 */
[C---:B------:R-:W-:Y:S01]  /*1b4e0*/  HMMA.16816.F32 R20, R36.reuse, R162, R20 ;  /* 0x000000a22414723c */ /* 0x040fe20000001814 */
[----:B------:R-:W5:Y:S07]  /*1b4f0*/  LDSM.16.M88.4 R160, [R2+0x7000] ;  /* 0x0070000002a0783b */ /* 0x000f6e0000000200 */
[C---:B-1----:R-:W-:Y:S08]  /*1b500*/  HMMA.16816.F32 R8, R36.reuse, R40, R8 ;  /* 0x000000282408723c */ /* 0x042ff00000001808 */
[C---:B------:R-:W-:Y:S01]  /*1b510*/  HMMA.16816.F32 R4, R36.reuse, R42, R4 ;  /* 0x0000002a2404723c */ /* 0x040fe20000001804 */
[----:B------:R-:W-:Y:S07]  /*1b520*/  LDSM.16.M88.4 R40, [R189] ;  /* 0x00000000bd28783b */ /* 0x000fee0000000200 */
[C---:B---3--:R-:W-:Y:S08]  /*1b530*/  HMMA.16816.F32 R140, R36.reuse, R28, R140 ;  /* 0x0000001c248c723c */ /* 0x048ff0000000188c */
[C---:B------:R-:W-:Y:S01]  /*1b540*/  HMMA.16816.F32 R136, R36.reuse, R30, R136 ;  /* 0x0000001e2488723c */ /* 0x040fe20000001888 */
[----:B------:R-:W1:Y:S07]  /*1b550*/  LDSM.16.M88.4 R28, [R0+0x6000] ;  /* 0x00600000001c783b */ /* 0x000e6e0000000200 */
[C---:B----4-:R-:W-:Y:S08]  /*1b560*/  HMMA.16816.F32 R148, R36.reuse, R32, R148 ;  /* 0x000000202494723c */ /* 0x050ff00000001894 */
        /* <DEDUP_REMOVED lines=8> */
[C---:B-----5:R-:W-:Y:S08]  /*1b5f0*/  HMMA.16816.F32 R64, R36.reuse, R160, R64 ;  /* 0x000000a02440723c */ /* 0x060ff00000001840 */
[----:B------:R-:W-:Y:S01]  /*1b600*/  HMMA.16816.F32 R56, R36, R162, R56 ;  /* 0x000000a22438723c */ /* 0x000fe20000001838 */
[----:B------:R-:W5:Y:S04]  /*1b610*/  LDSM.16.M88.4 R160, [R0+0x7000] ;  /* 0x0070000000a0783b */ /* 0x000f680000000200 */
        /* <DEDUP_REMOVED lines=10> */
[----:B--2---:R-:W-:Y:S01]  /*1b6c0*/  HMMA.16816.F32 R52, R40, R44, R52 ;  /* 0x0000002c2834723c */ /* 0x004fe20000001834 */
[----:B------:R-:W-:-:S07]  /*1b6d0*/  IMAD.IADD R44, R200, 0x1, R135 ;  /* 0x00000001c82c7824 */ /* 0x000fce00078e0287 */
        /* <DEDUP_REMOVED lines=10> */
[C---:B------:R-:W-:Y:S01]  /*1b780*/  HMMA.16816.F32 R56, R40.reuse, R162, R56 ;  /* 0x000000a22838723c */ /* 0x040fe20000001838 */
[----:B------:R-:W-:Y:S07]  /*1b790*/  LDSM.16.M88.4 R160, [R194+0xb800] ;  /* 0x00b80000c2a0783b */ /* 0x000fee0000000200 */
[----:B------:R-:W-:Y:S01]  /*1b7a0*/  HMMA.16816.F32 R48, R40, R46, R48 ;  /* 0x0000002e2830723c */ /* 0x000fe20000001830 */
[----:B------:R-:W-:Y:S04]  /*1b7b0*/  LDSM.16.M88.4 R44, [R44+0x2000] ;  /* 0x002000002c2c783b */ /* 0x000fe80000000200 */
[----:B------:R-:W2:Y:S03]  /*1b7c0*/  LDSM.16.M88.4 R40, [R191+0x8000] ;  /* 0x00800000bf28783b */ /* 0x000ea60000000200 */
        /* <DEDUP_REMOVED lines=9> */
[C---:B------:R-:W-:Y:S08]  /*1b860*/  HMMA.16816.F32 R156, R180.reuse, R176, R156 ;  /* 0x000000b0b49c723c */ /* 0x040ff0000000189c */
[----:B------:R-:W-:Y:S01]  /*1b870*/  HMMA.16816.F32 R152, R180, R178, R152 ;  /* 0x000000b2b498723c */ /* 0x000fe20000001898 */
[----:B------:R-:W5:Y:S07]  /*1b880*/  LDSM.16.M88.4 R176, [R191+0xa000] ;  /* 0x00a00000bfb0783b */ /* 0x000f6e0000000200 */
        /* <DEDUP_REMOVED lines=8> */
[----:B------:R-:W-:Y:S07]  /*1b910*/  LDSM.16.M88.4 R172, [R2+0x9800] ;  /* 0x0098000002ac783b */ /* 0x000fee0000000200 */
[C---:B------:R-:W-:Y:S08]  /*1b920*/  HMMA.16816.F32 R140, R180.reuse, R168, R140 ;  /* 0x000000a8b48c723c */ /* 0x040ff0000000188c */
[C---:B------:R-:W-:Y:S08]  /*1b930*/  HMMA.16816.F32 R136, R180.reuse, R170, R136 ;  /* 0x000000aab488723c */ /* 0x040ff00000001888 */
[C---:B------:R-:W-:Y:S08]  /*1b940*/  HMMA.16816.F32 R52, R180.reuse, R160, R52 ;  /* 0x000000a0b434723c */ /* 0x040ff00000001834 */
[----:B------:R-:W-:Y:S01]  /*1b950*/  HMMA.16816.F32 R48, R180, R162, R48 ;  /* 0x000000a2b430723c */ /* 0x000fe20000001830 */
[----:B------:R-:W-:Y:S07]  /*1b960*/  LDSM.16.M88.4 R160, [R192+0x2000] ;  /* 0x00200000c0a0783b */ /* 0x000fee0000000200 */
[C---:B----4-:R-:W-:Y:S08]  /*1b970*/  HMMA.16816.F32 R16, R44.reuse, R36, R16 ;  /* 0x000000242c10723c */ /* 0x050ff00000001810 */
[C---:B------:R-:W-:Y:S01]  /*1b980*/  HMMA.16816.F32 R12, R44.reuse, R38, R12 ;  /* 0x000000262c0c723c */ /* 0x040fe2000000180c */
[----:B------:R-:W4:Y:S07]  /*1b990*/  LDSM.16.M88.4 R36, [R2+0x8000] ;  /* 0x008000000224783b */ /* 0x000f2e0000000200 */
[C---:B---3--:R-:W-:Y:S08]  /*1b9a0*/  HMMA.16816.F32 R8, R44.reuse, R32, R8 ;  /* 0x000000202c08723c */ /* 0x048ff00000001808 */
[----:B------:R-:W-:Y:S01]  /*1b9b0*/  HMMA.16816.F32 R4, R44, R34, R4 ;  /* 0x000000222c04723c */ /* 0x000fe20000001804 */
[----:B------:R-:W3:Y:S07]  /*1b9c0*/  LDSM.16.M88.4 R32, [R191+0xb000] ;  /* 0x00b00000bf20783b */ /* 0x000eee0000000200 */
[C---:B------:R-:W-:Y:S08]  /*1b9d0*/  HMMA.16816.F32 R64, R180.reuse, R164, R64 ;  /* 0x000000a4b440723c */ /* 0x040ff00000001840 */
[----:B------:R-:W-:Y:S01]  /*1b9e0*/  HMMA.16816.F32 R56, R180, R166, R56 ;  /* 0x000000a6b438723c */ /* 0x000fe20000001838 */
[----:B------:R-:W3:Y:S07]  /*1b9f0*/  LDSM.16.M88.4 R164, [R2+0x8800] ;  /* 0x0088000002a4783b */ /* 0x000eee0000000200 */
[C---:B-----5:R-:W-:Y:S08]  /*1ba00*/  HMMA.16816.F32 R148, R44.reuse, R176, R148 ;  /* 0x000000b02c94723c */ /* 0x060ff00000001894 */
[C---:B------:R-:W-:Y:S01]  /*1ba10*/  HMMA.16816.F32 R144, R44.reuse, R178, R144 ;  /* 0x000000b22c90723c */ /* 0x040fe20000001890 */
[----:B------:R-:W5:Y:S07]  /*1ba20*/  LDSM.16.M88.4 R176, [R2+0x9000] ;  /* 0x0090000002b0783b */ /* 0x000f6e0000000200 */
[C---:B--2---:R-:W-:Y:S08]  /*1ba30*/  HMMA.16816.F32 R140, R44.reuse, R40, R140 ;  /* 0x000000282c8c723c */ /* 0x044ff0000000188c */
[C---:B------:R-:W-:Y:S01]  /*1ba40*/  HMMA.16816.F32 R168, R44.reuse, R42, R136 ;  /* 0x0000002a2ca8723c */ /* 0x040fe20000001888 */
[----:B------:R-:W-:Y:S04]  /*1ba50*/  LDSM.16.M88.4 R136, [R189+0x2000] ;  /* 0x00200000bd88783b */ /* 0x000fe80000000200 */
[----:B------:R-:W2:Y:S03]  /*1ba60*/  LDSM.16.M88.4 R40, [R0+0x8000] ;  /* 0x008000000028783b */ /* 0x000ea60000000200 */
[C---:B-1----:R-:W-:Y:S08]  /*1ba70*/  HMMA.16816.F32 R52, R44.reuse, R28, R52 ;  /* 0x0000001c2c34723c */ /* 0x042ff00000001834 */
[----:B------:R-:W-:Y:S01]  /*1ba80*/  HMMA.16816.F32 R48, R44, R30, R48 ;  /* 0x0000001e2c30723c */ /* 0x000fe20000001830 */
[----:B------:R-:W1:Y:S07]  /*1ba90*/  LDSM.16.M88.4 R28, [R0+0x8800] ;  /* 0x00880000001c783b */ /* 0x000e6e0000000200 */
[----:B----4-:R-:W-:Y:S01]  /*1baa0*/  HMMA.16816.F32 R24, R160, R36, R24 ;  /* 0x00000024a018723c */ /* 0x010fe20000001818 */
[----:B------:R-:W-:-:S05]  /*1bab0*/  IMAD.SHL.U32 R36, R62, 0x80, RZ ;  /* 0x000000803e247824 */ /* 0x000fca00078e00ff */
[----:B------:R-:W-:Y:S02]  /*1bac0*/  LOP3.LUT R37, R36, R63, RZ, 0xfc, !PT ;  /* 0x0000003f24257212 */ /* 0x000fe400078efcff */
[C---:B---3--:R-:W-:Y:S08]  /*1bad0*/  HMMA.16816.F32 R64, R44.reuse, R32, R64 ;  /* 0x000000202c40723c */ /* 0x048ff00000001840 */
[----:B------:R-:W-:Y:S01]  /*1bae0*/  HMMA.16816.F32 R56, R44, R34, R56 ;  /* 0x000000222c38723c */ /* 0x000fe20000001838 */
[----:B------:R-:W3:Y:S07]  /*1baf0*/  LDSM.16.M88.4 R32, [R0+0x9000] ;  /* 0x009000000020783b */ /* 0x000eee0000000200 */
[C---:B------:R-:W-:Y:S08]  /*1bb00*/  HMMA.16816.F32 R16, R160.reuse, R164, R16 ;  /* 0x000000a4a010723c */ /* 0x040ff00000001810 */
[----:B------:R-:W-:Y:S01]  /*1bb10*/  HMMA.16816.F32 R20, R160, R38, R20 ;  /* 0x00000026a014723c */ /* 0x000fe20000001814 */
[----:B------:R-:W-:-:S05]  /*1bb20*/  LOP3.LUT R38, R184, R185, RZ, 0xfc, !PT ;  /* 0x000000b9b8267212 */ /* 0x000fca00078efcff */
[----:B------:R-:W-:Y:S02]  /*1bb30*/  IMAD.IADD R38, R61, 0x1, R38 ;  /* 0x000000013d267824 */ /* 0x000fe400078e0226 */
[C---:B------:R-:W-:Y:S08]  /*1bb40*/  HMMA.16816.F32 R12, R160.reuse, R166, R12 ;  /* 0x000000a6a00c723c */ /* 0x040ff0000000180c */
[----:B-----5:R-:W-:Y:S01]  /*1bb50*/  HMMA.16816.F32 R8, R160, R176, R8 ;  /* 0x000000b0a008723c */ /* 0x020fe20000001808 */
[----:B------:R-:W-:-:S05]  /*1bb60*/  IMAD.IADD R177, R37, 0x1, R216 ;  /* 0x0000000125b17824 */ /* 0x000fca00078e02d8 */
[C-C-:B------:R-:W-:Y:S02]  /*1bb70*/  IADD3 R36, PT, PT, R38.reuse, 0x100, -R177.reuse ;  /* 0x0000010026247810 */ /* 0x140fe40007ffe8b1 */
[C---:B--2---:R-:W-:Y:S01]  /*1bb80*/  HMMA.16816.F32 R24, R136.reuse, R40, R24 ;  /* 0x000000288818723c */ /* 0x044fe20000001818 */
[C---:B------:R-:W-:Y:S01]  /*1bb90*/  VIADD R40, R38.reuse, 0x8 ;  /* 0x0000000826287836 */ /* 0x040fe20000000000 */
[----:B------:R-:W-:Y:S02]  /*1bba0*/  IABS R36, R36 ;  /* 0x0000002400247213 */ /* 0x000fe40000000000 */
[C-C-:B------:R-:W-:Y:S02]  /*1bbb0*/  IADD3 R250, PT, PT, R38.reuse, 0xf8, -R177.reuse ;  /* 0x000000f826fa7810 */ /* 0x140fe40007ffe8b1 */
[C-C-:B------:R-:W-:Y:S02]  /*1bbc0*/  IADD3 R249, PT, PT, R38.reuse, 0xf7, -R177.reuse ;  /* 0x000000f726f97810 */ /* 0x140fe40007ffe8b1 */
[----:B-1----:R-:W-:Y:S01]  /*1bbd0*/  HMMA.16816.F32 R16, R136, R28, R16 ;  /* 0x0000001c8810723c */ /* 0x002fe20000001810 */
[----:B------:R-:W-:-:S02]  /*1bbe0*/  IADD3 R29, PT, PT, R38, 0xff, -R177 ;  /* 0x000000ff261d7810 */ /* 0x000fc40007ffe8b1 */
[----:B------:R-:W-:Y:S02]  /*1bbf0*/  IADD3 R28, PT, PT, R40, 0x100, -R177 ;  /* 0x00000100281c7810 */ /* 0x000fe40007ffe8b1 */
[----:B------:R-:W-:Y:S02]  /*1bc00*/  IABS R29, R29 ;  /* 0x0000001d001d7213 */ /* 0x000fe40000000000 */
[----:B------:R-:W-:Y:S01]  /*1bc10*/  IABS R28, R28 ;  /* 0x0000001c001c7213 */ /* 0x000fe20000000000 */
[----:B------:R-:W-:Y:S01]  /*1bc20*/  HMMA.16816.F32 R12, R136, R30, R12 ;  /* 0x0000001e880c723c */ /* 0x000fe2000000180c */
[----:B------:R-:W-:Y:S01]  /*1bc30*/  I2FP.F32.S32 R30, R36 ;  /* 0x00000024001e7245 */ /* 0x000fe20000201400 */
[----:B------:R-:W-:Y:S01]  /*1bc40*/  IMAD.MOV.U32 R31, RZ, RZ, R29 ;  /* 0x000000ffff1f7224 */ /* 0x000fe200078e001d */
[C-C-:B------:R-:W-:Y:S01]  /*1bc50*/  IADD3 R233, PT, PT, R38.reuse, 0xf0, -R177.reuse ;  /* 0x000000f026e97810 */ /* 0x140fe20007ffe8b1 */
[----:B------:R-:W-:Y:S01]  /*1bc60*/  IMAD.MOV.U32 R29, RZ, RZ, R28 ;  /* 0x000000ffff1d7224 */ /* 0x000fe200078e001c */
[----:B------:R-:W-:-:S02]  /*1bc70*/  IADD3 R231, PT, PT, R38, 0xef, -R177 ;  /* 0x000000ef26e77810 */ /* 0x000fc40007ffe8b1 */
[----:B------:R-:W-:Y:S01]  /*1bc80*/  I2FP.F32.S32 R28, R31 ;  /* 0x0000001f001c7245 */ /* 0x000fe20000201400 */
[----:B---3--:R-:W-:Y:S01]  /*1bc90*/  HMMA.16816.F32 R8, R136, R32, R8 ;  /* 0x000000208808723c */ /* 0x008fe20000001808 */
[----:B------:R-:W-:Y:S01]  /*1bca0*/  I2FP.F32.S32 R29, R29 ;  /* 0x0000001d001d7245 */ /* 0x000fe20000201400 */
[C---:B------:R-:W-:Y:S01]  /*1bcb0*/  FFMA.FTZ R32, -R225.reuse, R30, R24 ;  /* 0x0000001ee1207223 */ /* 0x040fe20000010118 */
[C---:B------:R-:W-:Y:S01]  /*1bcc0*/  IADD3 R203, PT, PT, R38.reuse, 0xe8, -R177 ;  /* 0x000000e826cb7810 */ /* 0x040fe20007ffe8b1 */
[C---:B------:R-:W-:Y:S01]  /*1bcd0*/  FFMA.FTZ R24, -R225.reuse, R28, R25 ;  /* 0x0000001ce1187223 */ /* 0x040fe20000010119 */
[C-C-:B------:R-:W-:Y:S01]  /*1bce0*/  IADD3 R201, PT, PT, R38.reuse, 0xe7, -R177.reuse ;  /* 0x000000e726c97810 */ /* 0x140fe20007ffe8b1 */
[----:B------:R-:W-:Y:S01]  /*1bcf0*/  FFMA.FTZ R25, -R225, R29, R26 ;  /* 0x0000001de1197223 */ /* 0x000fe2000001011a */
        /* <DEDUP_REMOVED lines=73> */
[----:B------:R-:W-:Y:S02]  /*1c190*/  I2FP.F32.S32 R40, R40 ;  /* 0x0000002800287245 */ /* 0x000fe40000201400 */
[----:B------:R-:W-:-:S02]  /*1c1a0*/  ISETP.GE.AND P6, PT, R177, R224, PT ;  /* 0x000000e0b100720c */ /* 0x000fc40003fc6270 */
[----:B------:R-:W-:Y:S01]  /*1c1b0*/  ISETP.GE.AND P5, PT, R177, R226, PT ;  /* 0x000000e2b100720c */ /* 0x000fe20003fa6270 */
[----:B------:R-:W-:Y:S01]  /*1c1c0*/  FFMA.FTZ R27, -R225, R40, R27 ;  /* 0x00000028e11b7223 */ /* 0x000fe2000001011b */
[----:B------:R-:W-:Y:S01]  /*1c1d0*/  ISETP.GE.AND P3, PT, R177, R227, PT ;  /* 0x000000e3b100720c */ /* 0x000fe20003f66270 */
[----:B------:R-:W-:Y:S01]  /*1c1e0*/  VIADD R177, R37, 0xffffff08 ;  /* 0xffffff0825b17836 */ /* 0x000fe20000000000 */
[----:B------:R-:W-:Y:S02]  /*1c1f0*/  I2FP.F32.S32 R250, R250 ;  /* 0x000000fa00fa7245 */ /* 0x000fe40000201400 */
[----:B------:R-:W-:Y:S02]  /*1c200*/  IABS R26, R26 ;  /* 0x0000001a001a7213 */ /* 0x000fe40000000000 */
[----:B------:R-:W-:Y:S01]  /*1c210*/  FSEL R24, R24, -INF , P4 ;  /* 0xff80000018187808 */ /* 0x000fe20002000000 */
[----:B------:R-:W-:Y:S01]  /*1c220*/  FFMA.FTZ R20, -R225, R250, R20 ;  /* 0x000000fae1147223 */ /* 0x000fe20000010114 */
[----:B------:R-:W-:-:S02]  /*1c230*/  ISETP.GE.AND P4, PT, R177, R228, PT ;  /* 0x000000e4b100720c */ /* 0x000fc40003f86270 */
[----:B------:R-:W-:Y:S02]  /*1c240*/  I2FP.F32.S32 R251, R26 ;  /* 0x0000001a00fb7245 */ /* 0x000fe40000201400 */
[----:B------:R-:W-:Y:S02]  /*1c250*/  FSEL R24, R24, -INF , !P6 ;  /* 0xff80000018187808 */ /* 0x000fe40007000000 */
[----:B------:R-:W-:Y:S01]  /*1c260*/  ISETP.GE.AND P6, PT, R177, R224, PT ;  /* 0x000000e0b100720c */ /* 0x000fe20003fc6270 */
[----:B------:R-:W-:Y:S01]  /*1c270*/  FFMA.FTZ R251, -R225, R251, R22 ;  /* 0x000000fbe1fb7223 */ /* 0x000fe20000010116 */
[----:B------:R-:W-:Y:S02]  /*1c280*/  FSEL R27, R27, -INF , P3 ;  /* 0xff8000001b1b7808 */ /* 0x000fe40001800000 */
[----:B------:R-:W-:Y:S02]  /*1c290*/  FSEL R20, R20, -INF , P4 ;  /* 0xff80000014147808 */ /* 0x000fe40002000000 */
[----:B------:R-:W-:-:S02]  /*1c2a0*/  IABS R249, R249 ;  /* 0x000000f900f97213 */ /* 0x000fc40000000000 */
[----:B------:R-:W-:Y:S01]  /*1c2b0*/  FSEL R26, R27, -INF , !P5 ;  /* 0xff8000001b1a7808 */ /* 0x000fe20006800000 */
[----:B------:R-:W-:Y:S01]  /*1c2c0*/  VIADD R27, R37, 0xffffff09 ;  /* 0xffffff09251b7836 */ /* 0x000fe20000000000 */
[----:B------:R-:W-:Y:S02]  /*1c2d0*/  IABS R30, R30 ;  /* 0x0000001e001e7213 */ /* 0x000fe40000000000 */
[----:B------:R-:W-:Y:S02]  /*1c2e0*/  FSEL R22, R20, -INF , !P6 ;  /* 0xff80000014167808 */ /* 0x000fe40007000000 */
[----:B------:R-:W-:Y:S02]  /*1c2f0*/  ISETP.GE.AND P5, PT, R177, R227, PT ;  /* 0x000000e3b100720c */ /* 0x000fe40003fa6270 */
[----:B------:R-:W-:Y:S02]  /*1c300*/  I2FP.F32.S32 R20, R249 ;  /* 0x000000f900147245 */ /* 0x000fe40000201400 */
[----:B------:R-:W-:-:S02]  /*1c310*/  IABS R233, R233 ;  /* 0x000000e900e97213 */ /* 0x000fc40000000000 */
[----:B------:R-:W-:Y:S01]  /*1c320*/  I2FP.F32.S32 R40, R30 ;  /* 0x0000001e00287245 */ /* 0x000fe20000201400 */
[----:B------:R-:W-:Y:S01]  /*1c330*/  FFMA.FTZ R20, -R225, R20, R21 ;  /* 0x00000014e1147223 */ /* 0x000fe20000010115 */
[----:B------:R-:W-:Y:S01]  /*1c340*/  ISETP.GE.AND P3, PT, R177, R226, PT ;  /* 0x000000e2b100720c */ /* 0x000fe20003f66270 */
[----:B------:R-:W-:Y:S01]  /*1c350*/  VIADD R21, R37, 0xffffff10 ;  /* 0xffffff1025157836 */ /* 0x000fe20000000000 */
[----:B------:R-:W-:Y:S01]  /*1c360*/  FSEL R251, R251, -INF , P5 ;  /* 0xff800000fbfb7808 */ /* 0x000fe20002800000 */
[----:B------:R-:W-:Y:S01]  /*1c370*/  FFMA.FTZ R23, -R225, R40, R23 ;  /* 0x00000028e1177223 */ /* 0x000fe20000010117 */
[----:B------:R-:W-:Y:S02]  /*1c380*/  I2FP.F32.S32 R233, R233 ;  /* 0x000000e900e97245 */ /* 0x000fe40000201400 */
[----:B------:R-:W-:Y:S02]  /*1c390*/  ISETP.GE.AND P4, PT, R27, R228, PT ;  /* 0x000000e41b00720c */ /* 0x000fe40003f86270 */
[----:B------:R-:W-:Y:S01]  /*1c3a0*/  FSEL R30, R251, -INF , !P3 ;  /* 0xff800000fb1e7808 */ /* 0x000fe20005800000 */
[----:B------:R-:W-:Y:S01]  /*1c3b0*/  FFMA.FTZ R16, -R225, R233, R16 ;  /* 0x000000e9e1107223 */ /* 0x000fe20000010110 */
[----:B------:R-:W-:-:S02]  /*1c3c0*/  ISETP.GE.AND P3, PT, R27, R227, PT ;  /* 0x000000e31b00720c */ /* 0x000fc40003f66270 */
[----:B------:R-:W-:Y:S02]  /*1c3d0*/  ISETP.GE.AND P6, PT, R27, R224, PT ;  /* 0x000000e01b00720c */ /* 0x000fe40003fc6270 */
[----:B------:R-:W-:Y:S02]  /*1c3e0*/  FSEL R20, R20, -INF , P4 ;  /* 0xff80000014147808 */ /* 0x000fe40002000000 */
[----:B------:R-:W-:Y:S02]  /*1c3f0*/  IABS R28, R28 ;  /* 0x0000001c001c7213 */ /* 0x000fe40000000000 */
[----:B------:R-:W-:Y:S02]  /*1c400*/  ISETP.GE.AND P4, PT, R21, R228, PT ;  /* 0x000000e41500720c */ /* 0x000fe40003f86270 */
[----:B------:R-:W-:Y:S02]  /*1c410*/  ISETP.GE.AND P5, PT, R27, R226, PT ;  /* 0x000000e21b00720c */ /* 0x000fe40003fa6270 */
[----:B------:R-:W-:-:S02]  /*1c420*/  FSEL R23, R23, -INF , P3 ;  /* 0xff80000017177808 */ /* 0x000fc40001800000 */
[----:B------:R-:W-:Y:S02]  /*1c430*/  IABS R229, R229 ;  /* 0x000000e500e57213 */ /* 0x000fe40000000000 */
[----:B------:R-:W-:Y:S02]  /*1c440*/  FSEL R20, R20, -INF , !P6 ;  /* 0xff80000014147808 */ /* 0x000fe40007000000 */
[----:B------:R-:W-:Y:S02]  /*1c450*/  ISETP.GE.AND P6, PT, R21, R224, PT ;  /* 0x000000e01500720c */ /* 0x000fe40003fc6270 */
[----:B------:R-:W-:Y:S02]  /*1c460*/  I2FP.F32.S32 R27, R28 ;  /* 0x0000001c001b7245 */ /* 0x000fe40000201400 */
[----:B------:R-:W-:Y:S02]  /*1c470*/  FSEL R16, R16, -INF , P4 ;  /* 0xff80000010107808 */ /* 0x000fe40002000000 */
[----:B------:R-:W-:Y:S01]  /*1c480*/  IABS R231, R231 ;  /* 0x000000e700e77213 */ /* 0x000fe20000000000 */
[----:B------:R-:W-:Y:S01]  /*1c490*/  FFMA.FTZ R18, -R225, R27, R18 ;  /* 0x0000001be1127223 */ /* 0x000fe20000010112 */
[----:B------:R-:W-:Y:S01]  /*1c4a0*/  FSEL R28, R23, -INF , !P5 ;  /* 0xff800000171c7808 */ /* 0x000fe20006800000 */
[----:B------:R-:W-:Y:S01]  /*1c4b0*/  IMAD.MOV.U32 R23, RZ, RZ, R229 ;  /* 0x000000ffff177224 */ /* 0x000fe200078e00e5 */
[----:B------:R-:W-:-:S02]  /*1c4c0*/  FSEL R229, R16, -INF , !P6 ;  /* 0xff80000010e57808 */ /* 0x000fc40007000000 */
[C---:B------:R-:W-:Y:S02]  /*1c4d0*/  ISETP.GE.AND P3, PT, R21.reuse, R226, PT ;  /* 0x000000e21500720c */ /* 0x040fe40003f66270 */
[----:B------:R-:W-:Y:S01]  /*1c4e0*/  ISETP.GE.AND P5, PT, R21, R227, PT ;  /* 0x000000e31500720c */ /* 0x000fe20003fa6270 */
[----:B------:R-:W-:Y:S01]  /*1c4f0*/  VIADD R21, R37, 0xffffff11 ;  /* 0xffffff1125157836 */ /* 0x000fe20000000000 */
[----:B------:R-:W-:Y:S02]  /*1c500*/  I2FP.F32.S32 R16, R231 ;  /* 0x000000e700107245 */ /* 0x000fe40000201400 */
[----:B------:R-:W-:Y:S02]  /*1c510*/  FSEL R18, R18, -INF , P5 ;  /* 0xff80000012127808 */ /* 0x000fe40002800000 */
[----:B------:R-:W-:Y:S01]  /*1c520*/  ISETP.GE.AND P4, PT, R21, R228, PT ;  /* 0x000000e41500720c */ /* 0x000fe20003f86270 */
[----:B------:R-:W-:Y:S01]  /*1c530*/  FFMA.FTZ R16, -R225, R16, R17 ;  /* 0x00000010e1107223 */ /* 0x000fe20000010111 */
[----:B------:R-:W-:Y:S01]  /*1c540*/  FSEL R40, R18, -INF , !P3 ;  /* 0xff80000012287808 */ /* 0x000fe20005800000 */
[----:B------:R-:W-:Y:S01]  /*1c550*/  VIADD R17, R37, 0xffffff18 ;  /* 0xffffff1825117836 */ /* 0x000fe20000000000 */
[----:B------:R-:W-:-:S02]  /*1c560*/  I2FP.F32.S32 R250, R23 ;  /* 0x0000001700fa7245 */ /* 0x000fc40000201400 */
[----:B------:R-:W-:Y:S02]  /*1c570*/  FSEL R18, R16, -INF , P4 ;  /* 0xff80000010127808 */ /* 0x000fe40002000000 */
[----:B------:R-:W-:Y:S01]  /*1c580*/  IABS R16, R203 ;  /* 0x000000cb00107213 */ /* 0x000fe20000000000 */
[----:B------:R-:W-:Y:S01]  /*1c590*/  FFMA.FTZ R19, -R225, R250, R19 ;  /* 0x000000fae1137223 */ /* 0x000fe20000010113 */
[----:B------:R-:W-:Y:S02]  /*1c5a0*/  IABS R201, R201 ;  /* 0x000000c900c97213 */ /* 0x000fe40000000000 */
[----:B------:R-:W-:Y:S02]  /*1c5b0*/  I2FP.F32.S32 R16, R16 ;  /* 0x0000001000107245 */ /* 0x000fe40000201400 */
[----:B------:R-:W-:Y:S02]  /*1c5c0*/  IABS R195, R195 ;  /* 0x000000c300c37213 */ /* 0x000fe40000000000 */
[----:B------:R-:W-:Y:S01]  /*1c5d0*/  ISETP.GE.AND P3, PT, R21, R227, PT ;  /* 0x000000e31500720c */ /* 0x000fe20003f66270 */
[----:B------:R-:W-:Y:S01]  /*1c5e0*/  FFMA.FTZ R12, -R225, R16, R12 ;  /* 0x00000010e10c7223 */ /* 0x000fe2000001010c */
[----:B------:R-:W-:-:S02]  /*1c5f0*/  I2FP.F32.S32 R16, R201 ;  /* 0x000000c900107245 */ /* 0x000fc40000201400 */
[----:B------:R-:W-:Y:S02]  /*1c600*/  I2FP.F32.S32 R195, R195 ;  /* 0x000000c300c37245 */ /* 0x000fe40000201400 */
[----:B------:R-:W-:Y:S01]  /*1c610*/  ISETP.GE.AND P5, PT, R21, R226, PT ;  /* 0x000000e21500720c */ /* 0x000fe20003fa6270 */
[----:B------:R-:W-:Y:S01]  /*1c620*/  FFMA.FTZ R13, -R225, R16, R13 ;  /* 0x00000010e10d7223 */ /* 0x000fe2000001010d */
[----:B------:R-:W-:Y:S01]  /*1c630*/  FSEL R19, R19, -INF , P3 ;  /* 0xff80000013137808 */ /* 0x000fe20001800000 */
[----:B------:R-:W-:Y:S01]  /*1c640*/  FFMA.FTZ R14, -R225, R195, R14 ;  /* 0x000000c3e10e7223 */ /* 0x000fe2000001010e */
[----:B------:R-:W-:Y:S02]  /*1c650*/  ISETP.GE.AND P6, PT, R21, R224, PT ;  /* 0x000000e01500720c */ /* 0x000fe40003fc6270 */
[----:B------:R-:W-:Y:S02]  /*1c660*/  ISETP.GE.AND P4, PT, R17, R228, PT ;  /* 0x000000e41100720c */ /* 0x000fe40003f86270 */
[----:B------:R-:W-:-:S02]  /*1c670*/  FSEL R233, R19, -INF , !P5 ;  /* 0xff80000013e97808 */ /* 0x000fc40006800000 */
[----:B------:R-:W-:Y:S02]  /*1c680*/  IABS R16, R193 ;  /* 0x000000c100107213 */ /* 0x000fe40000000000 */
[C---:B------:R-:W-:Y:S02]  /*1c690*/  ISETP.GE.AND P5, PT, R17.reuse, R227, PT ;  /* 0x000000e31100720c */ /* 0x040fe40003fa6270 */
[----:B------:R-:W-:Y:S02]  /*1c6a0*/  FSEL R203, R18, -INF , !P6 ;  /* 0xff80000012cb7808 */ /* 0x000fe40007000000 */
[----:B------:R-:W-:Y:S02]  /*1c6b0*/  FSEL R201, R12, -INF , P4 ;  /* 0xff8000000cc97808 */ /* 0x000fe40002000000 */
[C---:B------:R-:W-:Y:S02]  /*1c6c0*/  ISETP.GE.AND P6, PT, R17.reuse, R224, PT ;  /* 0x000000e01100720c */ /* 0x040fe40003fc6270 */
[----:B------:R-:W-:Y:S01]  /*1c6d0*/  ISETP.GE.AND P3, PT, R17, R226, PT ;  /* 0x000000e21100720c */ /* 0x000fe20003f66270 */
[----:B------:R-:W-:Y:S01]  /*1c6e0*/  VIADD R17, R37, 0xffffff19 ;  /* 0xffffff1925117836 */ /* 0x000fe20000000000 */
[----:B------:R-:W-:-:S02]  /*1c6f0*/  I2FP.F32.S32 R12, R16 ;  /* 0x00000010000c7245 */ /* 0x000fc40000201400 */
[----:B------:R-:W-:Y:S02]  /*1c700*/  FSEL R14, R14, -INF , P5 ;  /* 0xff8000000e0e7808 */ /* 0x000fe40002800000 */
[----:B------:R-:W-:Y:S01]  /*1c710*/  IABS R248, R248 ;  /* 0x000000f800f87213 */ /* 0x000fe20000000000 */
[----:B------:R-:W-:Y:S01]  /*1c720*/  FFMA.FTZ R12, -R225, R12, R15 ;  /* 0x0000000ce10c7223 */ /* 0x000fe2000001010f */
[----:B------:R-:W-:Y:S01]  /*1c730*/  FSEL R231, R14, -INF , !P3 ;  /* 0xff8000000ee77808 */ /* 0x000fe20005800000 */
[----:B------:R-:W-:Y:S01]  /*1c740*/  VIADD R15, R37, 0xffffff20 ;  /* 0xffffff20250f7836 */ /* 0x000fe20000000000 */
[C---:B------:R-:W-:Y:S02]  /*1c750*/  ISETP.GE.AND P3, PT, R17.reuse, R227, PT ;  /* 0x000000e31100720c */ /* 0x040fe40003f66270 */
[----:B------:R-:W-:Y:S02]  /*1c760*/  IABS R191, R191 ;  /* 0x000000bf00bf7213 */ /* 0x000fe40000000000 */
[----:B------:R-:W-:-:S02]  /*1c770*/  ISETP.GE.AND P4, PT, R17, R228, PT ;  /* 0x000000e41100720c */ /* 0x000fc40003f86270 */
[----:B------:R-:W-:Y:S02]  /*1c780*/  FSEL R193, R12, -INF , P3 ;  /* 0xff8000000cc17808 */ /* 0x000fe40001800000 */
[----:B------:R-:W-:Y:S02]  /*1c790*/  FSEL R201, R201, -INF , !P6 ;  /* 0xff800000c9c97808 */ /* 0x000fe40007000000 */
[----:B------:R-:W-:Y:S02]  /*1c7a0*/  I2FP.F32.S32 R248, R248 ;  /* 0x000000f800f87245 */ /* 0x000fe40000201400 */
[----:B------:R-:W-:Y:S02]  /*1c7b0*/  I2FP.F32.S32 R12, R191 ;  /* 0x000000bf000c7245 */ /* 0x000fe40000201400 */
[----:B------:R-:W-:Y:S01]  /*1c7c0*/  ISETP.GE.AND P6, PT, R17, R224, PT ;  /* 0x000000e01100720c */ /* 0x000fe20003fc6270 */
[----:B------:R-:W-:Y:S01]  /*1c7d0*/  FFMA.FTZ R8, -R225, R248, R8 ;  /* 0x000000f8e1087223 */ /* 0x000fe20000010108 */
[----:B------:R-:W-:Y:S01]  /*1c7e0*/  FSEL R13, R13, -INF , P4 ;  /* 0xff8000000d0d7808 */ /* 0x000fe20002000000 */
[----:B------:R-:W-:Y:S01]  /*1c7f0*/  FFMA.FTZ R9, -R225, R12, R9 ;  /* 0x0000000ce1097223 */ /* 0x000fe20000010109 */
[----:B------:R-:W-:-:S02]  /*1c800*/  ISETP.GE.AND P4, PT, R15, R228, PT ;  /* 0x000000e40f00720c */ /* 0x000fc40003f86270 */
[----:B------:R-:W-:Y:S01]  /*1c810*/  FSEL R195, R13, -INF , !P6 ;  /* 0xff8000000dc37808 */ /* 0x000fe20007000000 */
[----:B------:R-:W-:Y:S01]  /*1c820*/  VIADD R13, R37, 0xffffff21 ;  /* 0xffffff21250d7836 */ /* 0x000fe20000000000 */
[----:B------:R-:W-:Y:S02]  /*1c830*/  IABS R183, R183 ;  /* 0x000000b700b77213 */ /* 0x000fe40000000000 */
[----:B------:R-:W-:Y:S02]  /*1c840*/  IABS R12, R179 ;  /* 0x000000b3000c7213 */ /* 0x000fe40000000000 */
[----:B------:R-:W-:Y:S02]  /*1c850*/  I2FP.F32.S32 R183, R183 ;  /* 0x000000b700b77245 */ /* 0x000fe40000201400 */
[----:B------:R-:W-:Y:S02]  /*1c860*/  FSEL R8, R8, -INF , P4 ;  /* 0xff80000008087808 */ /* 0x000fe40002000000 */
[----:B------:R-:W-:Y:S01]  /*1c870*/  I2FP.F32.S32 R12, R12 ;  /* 0x0000000c000c7245 */ /* 0x000fe20000201400 */
[----:B------:R-:W-:Y:S01]  /*1c880*/  FFMA.FTZ R183, -R225, R183, R10 ;  /* 0x000000b7e1b77223 */ /* 0x000fe2000001010a */
[----:B------:R-:W-:-:S02]  /*1c890*/  ISETP.GE.AND P6, PT, R15, R224, PT ;  /* 0x000000e00f00720c */ /* 0x000fc40003fc6270 */
[----:B------:R-:W-:Y:S01]  /*1c8a0*/  ISETP.GE.AND P4, PT, R13, R228, PT ;  /* 0x000000e40d00720c */ /* 0x000fe20003f86270 */
[----:B------:R-:W-:Y:S01]  /*1c8b0*/  FFMA.FTZ R12, -R225, R12, R11 ;  /* 0x0000000ce10c7223 */ /* 0x000fe2000001010b */
[----:B------:R-:W-:Y:S02]  /*1c8c0*/  FSEL R177, R8, -INF , !P6 ;  /* 0xff80000008b17808 */ /* 0x000fe40007000000 */
[----:B------:R-:W-:Y:S02]  /*1c8d0*/  FSEL R179, R9, -INF , P4 ;  /* 0xff80000009b37808 */ /* 0x000fe40002000000 */
[----:B------:R-:W1:Y:S01]  /*1c8e0*/  LDSM.16.M88.4 R8, [R0+0x9800] ;  /* 0x009800000008783b */ /* 0x000e620000000200 */
[-C--:B------:R-:W-:Y:S02]  /*1c8f0*/  ISETP.GE.AND P5, PT, R17, R226.reuse, PT ;  /* 0x000000e21100720c */ /* 0x080fe40003fa6270 */
[----:B------:R-:W-:Y:S02]  /*1c900*/  ISETP.GE.AND P3, PT, R15, R226, PT ;  /* 0x000000e20f00720c */ /* 0x000fe40003f66270 */
[----:B------:R-:W-:-:S02]  /*1c910*/  FSEL R193, R193, -INF , !P5 ;  /* 0xff800000c1c17808 */ /* 0x000fc40006800000 */
[-C--:B------:R-:W-:Y:S02]  /*1c920*/  ISETP.GE.AND P5, PT, R15, R227.reuse, PT ;  /* 0x000000e30f00720c */ /* 0x080fe40003fa6270 */
[----:B------:R-:W-:Y:S02]  /*1c930*/  ISETP.GE.AND P6, PT, R13, R224, PT ;  /* 0x000000e00d00720c */ /* 0x000fe40003fc6270 */
[----:B------:R-:W-:Y:S02]  /*1c940*/  FSEL R183, R183, -INF , P5 ;  /* 0xff800000b7b77808 */ /* 0x000fe40002800000 */
[----:B------:R-:W-:Y:S02]  /*1c950*/  ISETP.GE.AND P5, PT, R13, R226, PT ;  /* 0x000000e20d00720c */ /* 0x000fe40003fa6270 */
[----:B------:R-:W-:Y:S02]  /*1c960*/  FSEL R183, R183, -INF , !P3 ;  /* 0xff800000b7b77808 */ /* 0x000fe40005800000 */
[----:B------:R-:W-:Y:S01]  /*1c970*/  ISETP.GE.AND P3, PT, R13, R227, PT ;  /* 0x000000e30d00720c */ /* 0x000fe20003f66270 */
[----:B------:R-:W-:Y:S01]  /*1c980*/  VIADD R13, R37, 0xffffff28 ;  /* 0xffffff28250d7836 */ /* 0x000fe20000000000 */
[----:B------:R-:W-:-:S02]  /*1c990*/  FSEL R179, R179, -INF , !P6 ;  /* 0xff800000b3b37808 */ /* 0x000fc40007000000 */
[----:B------:R-:W-:Y:S02]  /*1c9a0*/  FSEL R12, R12, -INF , P3 ;  /* 0xff8000000c0c7808 */ /* 0x000fe40001800000 */
[C---:B------:R-:W-:Y:S02]  /*1c9b0*/  ISETP.GE.AND P4, PT, R13.reuse, R228, PT ;  /* 0x000000e40d00720c */ /* 0x040fe40003f86270 */
[----:B------:R-:W-:Y:S02]  /*1c9c0*/  FSEL R191, R12, -INF , !P5 ;  /* 0xff8000000cbf7808 */ /* 0x000fe40006800000 */
[C---:B------:R-:W-:Y:S02]  /*1c9d0*/  ISETP.GE.AND P6, PT, R13.reuse, R224, PT ;  /* 0x000000e00d00720c */ /* 0x040fe40003fc6270 */
[C---:B------:R-:W-:Y:S02]  /*1c9e0*/  ISETP.GE.AND P3, PT, R13.reuse, R226, PT ;  /* 0x000000e20d00720c */ /* 0x040fe40003f66270 */
[----:B------:R-:W-:-:S02]  /*1c9f0*/  ISETP.GE.AND P5, PT, R13, R227, PT ;  /* 0x000000e30d00720c */ /* 0x000fc40003fa6270 */
[----:B------:R-:W-:Y:S02]  /*1ca00*/  IABS R14, R247 ;  /* 0x000000f7000e7213 */ /* 0x000fe40000000000 */
[----:B------:R-:W-:Y:S02]  /*1ca10*/  IABS R13, R246 ;  /* 0x000000f6000d7213 */ /* 0x000fe40000000000 */
[----:B------:R-:W-:Y:S02]  /*1ca20*/  IABS R12, R189 ;  /* 0x000000bd000c7213 */ /* 0x000fe40000000000 */
[----:B------:R-:W-:Y:S01]  /*1ca30*/  I2FP.F32.S32 R16, R14 ;  /* 0x0000000e00107245 */ /* 0x000fe20000201400 */
[----:B-1----:R-:W-:Y:S01]  /*1ca40*/  HMMA.16816.F32 R156, R136, R8, R156 ;  /* 0x00000008889c723c */ /* 0x002fe2000000189c */
[----:B------:R-:W-:Y:S01]  /*1ca50*/  I2FP.F32.S32 R18, R13 ;  /* 0x0000000d00127245 */ /* 0x000fe20000201400 */
[----:B------:R-:W-:Y:S01]  /*1ca60*/  VIADD R9, R37, 0xffffff31 ;  /* 0xffffff3125097836 */ /* 0x000fe20000000000 */
[----:B------:R-:W-:Y:S01]  /*1ca70*/  I2FP.F32.S32 R17, R12 ;  /* 0x0000000c00117245 */ /* 0x000fe20000201400 */
[C---:B------:R-:W-:Y:S01]  /*1ca80*/  FFMA.FTZ R16, -R225.reuse, R16, R4 ;  /* 0x00000010e1107223 */ /* 0x040fe20000010104 */
[----:B------:R-:W1:Y:S01]  /*1ca90*/  LDSM.16.M88.4 R12, [R2+0xa000] ;  /* 0x00a00000020c783b */ /* 0x000e620000000200 */
[----:B------:R-:W-:Y:S01]  /*1caa0*/  FFMA.FTZ R4, -R225, R18, R5 ;  /* 0x00000012e1047223 */ /* 0x000fe20000010105 */
[----:B------:R-:W-:-:S02]  /*1cab0*/  VIADD R5, R37, 0xffffff29 ;  /* 0xffffff2925057836 */ /* 0x000fc40000000000 */
[----:B------:R-:W-:Y:S01]  /*1cac0*/  FFMA.FTZ R17, -R225, R17, R6 ;  /* 0x00000011e1117223 */ /* 0x000fe20000010106 */
[----:B------:R-:W-:Y:S01]  /*1cad0*/  IABS R6, R181 ;  /* 0x000000b500067213 */ /* 0x000fe20000000000 */
[----:B------:R-:W-:Y:S01]  /*1cae0*/  HMMA.16816.F32 R152, R136, R10, R152 ;  /* 0x0000000a8898723c */ /* 0x000fe20000001898 */
[----:B------:R-:W-:Y:S02]  /*1caf0*/  FSEL R16, R16, -INF , P4 ;  /* 0xff80000010107808 */ /* 0x000fe40002000000 */
[----:B------:R-:W-:Y:S02]  /*1cb00*/  ISETP.GE.AND P4, PT, R5, R228, PT ;  /* 0x000000e40500720c */ /* 0x000fe40003f86270 */
[----:B------:R-:W-:Y:S02]  /*1cb10*/  I2FP.F32.S32 R6, R6 ;  /* 0x0000000600067245 */ /* 0x000fe40000201400 */
[----:B------:R-:W-:Y:S02]  /*1cb20*/  FSEL R189, R17, -INF , P5 ;  /* 0xff80000011bd7808 */ /* 0x000fe40002800000 */
[----:B------:R-:W-:Y:S01]  /*1cb30*/  FSEL R181, R16, -INF , !P6 ;  /* 0xff80000010b57808 */ /* 0x000fe20007000000 */
[----:B------:R-:W-:Y:S01]  /*1cb40*/  FFMA.FTZ R6, -R225, R6, R7 ;  /* 0x00000006e1067223 */ /* 0x000fe20000010107 */
[----:B------:R-:W-:-:S02]  /*1cb50*/  ISETP.GE.AND P6, PT, R5, R224, PT ;  /* 0x000000e00500720c */ /* 0x000fc40003fc6270 */
[----:B------:R-:W-:Y:S02]  /*1cb60*/  FSEL R4, R4, -INF , P4 ;  /* 0xff80000004047808 */ /* 0x000fe40002000000 */
        /* <DEDUP_REMOVED lines=9> */
[----:B------:R-:W-:Y:S02]  /*1cc00*/  IABS R8, R244 ;  /* 0x000000f400087213 */ /* 0x000fe40000000000 */
[----:B------:R-:W-:Y:S01]  /*1cc10*/  I2FP.F32.S32 R4, R4 ;  /* 0x0000000400047245 */ /* 0x000fe20000201400 */
[----:B------:R-:W-:Y:S01]  /*1cc20*/  FFMA.FTZ R6, -R225, R6, R156 ;  /* 0x00000006e1067223 */ /* 0x000fe2000001019c */
[----:B------:R-:W-:Y:S01]  /*1cc30*/  ISETP.GE.AND P4, PT, R5, R228, PT ;  /* 0x000000e40500720c */ /* 0x000fe20003f86270 */
[C---:B-1----:R-:W-:Y:S01]  /*1cc40*/  HMMA.16816.F32 R148, R160.reuse, R12, R148 ;  /* 0x0000000ca094723c */ /* 0x042fe20000001894 */
[----:B------:R-:W-:Y:S01]  /*1cc50*/  I2FP.F32.S32 R8, R8 ;  /* 0x0000000800087245 */ /* 0x000fe20000201400 */
[----:B------:R-:W-:Y:S01]  /*1cc60*/  FFMA.FTZ R4, -R225, R4, R158 ;  /* 0x00000004e1047223 */ /* 0x000fe2000001019e */
[----:B------:R-:W-:Y:S01]  /*1cc70*/  FSEL R173, R173, -INF , !P5 ;  /* 0xff800000adad7808 */ /* 0x000fe20006800000 */
[----:B------:R-:W-:Y:S01]  /*1cc80*/  VIADD R13, R37, 0xffffff38 ;  /* 0xffffff38250d7836 */ /* 0x000fe20000000000 */
[----:B------:R-:W-:Y:S01]  /*1cc90*/  FSEL R6, R6, -INF , P4 ;  /* 0xff80000006067808 */ /* 0x000fe20002000000 */
[----:B------:R-:W-:Y:S01]  /*1cca0*/  FFMA.FTZ R8, -R225, R8, R157 ;  /* 0x00000008e1087223 */ /* 0x000fe2000001019d */
[C---:B------:R-:W-:Y:S01]  /*1ccb0*/  ISETP.GE.AND P6, PT, R5.reuse, R224, PT ;  /* 0x000000e00500720c */ /* 0x040fe20003fc6270 */
[----:B------:R-:W-:Y:S01]  /*1ccc0*/  HMMA.16816.F32 R144, R160, R14, R144 ;  /* 0x0000000ea090723c */ /* 0x000fe20000001890 */
[----:B------:R-:W-:-:S02]  /*1ccd0*/  ISETP.GE.AND P5, PT, R5, R227, PT ;  /* 0x000000e30500720c */ /* 0x000fc40003fa6270 */
[----:B------:R-:W-:Y:S02]  /*1cce0*/  ISETP.GE.AND P3, PT, R5, R226, PT ;  /* 0x000000e20500720c */ /* 0x000fe40003f66270 */
[----:B------:R-:W-:Y:S02]  /*1ccf0*/  FSEL R250, R6, -INF , !P6 ;  /* 0xff80000006fa7808 */ /* 0x000fe40007000000 */
[----:B------:R-:W-:Y:S02]  /*1cd00*/  FSEL R157, R4, -INF , P5 ;  /* 0xff800000049d7808 */ /* 0x000fe40002800000 */
[----:B------:R-:W1:Y:S01]  /*1cd10*/  LDSM.16.M88.4 R4, [R0+0xa000] ;  /* 0x00a000000004783b */ /* 0x000e620000000200 */
[----:B------:R-:W-:Y:S02]  /*1cd20*/  IABS R243, R243 ;  /* 0x000000f300f37213 */ /* 0x000fe40000000000 */
[----:B------:R-:W-:Y:S02]  /*1cd30*/  FSEL R157, R157, -INF , !P3 ;  /* 0xff8000009d9d7808 */ /* 0x000fe40005800000 */
[----:B------:R-:W-:-:S02]  /*1cd40*/  I2FP.F32.S32 R12, R243 ;  /* 0x000000f3000c7245 */ /* 0x000fc40000201400 */
[----:B------:R-:W-:Y:S02]  /*1cd50*/  ISETP.GE.AND P3, PT, R9, R227, PT ;  /* 0x000000e30900720c */ /* 0x000fe40003f66270 */
[----:B------:R-:W-:Y:S01]  /*1cd60*/  IABS R241, R241 ;  /* 0x000000f100f17213 */ /* 0x000fe20000000000 */
[----:B------:R-:W-:Y:S01]  /*1cd70*/  FFMA.FTZ R12, -R225, R12, R159 ;  /* 0x0000000ce10c7223 */ /* 0x000fe2000001019f */
[----:B------:R-:W-:Y:S02]  /*1cd80*/  ISETP.GE.AND P4, PT, R9, R228, PT ;  /* 0x000000e40900720c */ /* 0x000fe40003f86270 */
[----:B------:R-:W-:Y:S02]  /*1cd90*/  IABS R17, R178 ;  /* 0x000000b200117213 */ /* 0x000fe40000000000 */
[----:B------:R-:W-:Y:S01]  /*1cda0*/  FSEL R178, R12, -INF , P3 ;  /* 0xff8000000cb27808 */ /* 0x000fe20001800000 */
[----:B------:R-:W-:Y:S01]  /*1cdb0*/  IMAD.MOV.U32 R12, RZ, RZ, R241 ;  /* 0x000000ffff0c7224 */ /* 0x000fe200078e00f1 */
[----:B------:R-:W-:-:S02]  /*1cdc0*/  FSEL R8, R8, -INF , P4 ;  /* 0xff80000008087808 */ /* 0x000fc40002000000 */
[----:B------:R-:W-:Y:S02]  /*1cdd0*/  IABS R242, R242 ;  /* 0x000000f200f27213 */ /* 0x000fe40000000000 */
[----:B------:R-:W-:Y:S02]  /*1cde0*/  I2FP.F32.S32 R17, R17 ;  /* 0x0000001100117245 */ /* 0x000fe40000201400 */
[C---:B------:R-:W-:Y:S02]  /*1cdf0*/  ISETP.GE.AND P6, PT, R9.reuse, R224, PT ;  /* 0x000000e00900720c */ /* 0x040fe40003fc6270 */
[----:B------:R-:W-:Y:S01]  /*1ce00*/  ISETP.GE.AND P5, PT, R9, R226, PT ;  /* 0x000000e20900720c */ /* 0x000fe20003fa6270 */
[----:B------:R-:W-:Y:S01]  /*1ce10*/  FFMA.FTZ R17, -R225, R17, R154 ;  /* 0x00000011e1117223 */ /* 0x000fe2000001019a */
[----:B------:R-:W-:Y:S02]  /*1ce20*/  I2FP.F32.S32 R12, R12 ;  /* 0x0000000c000c7245 */ /* 0x000fe40000201400 */
[----:B------:R-:W-:-:S02]  /*1ce30*/  I2FP.F32.S32 R16, R242 ;  /* 0x000000f200107245 */ /* 0x000fc40000201400 */
[----:B------:R-:W-:Y:S01]  /*1ce40*/  FSEL R159, R8, -INF , !P6 ;  /* 0xff800000089f7808 */ /* 0x000fe20007000000 */
[C---:B------:R-:W-:Y:S01]  /*1ce50*/  FFMA.FTZ R153, -R225.reuse, R12, R153 ;  /* 0x0000000ce1997223 */ /* 0x040fe20000010199 */
[----:B------:R-:W-:Y:S01]  /*1ce60*/  FSEL R178, R178, -INF , !P5 ;  /* 0xff800000b2b27808 */ /* 0x000fe20006800000 */
[----:B------:R-:W2:Y:S01]  /*1ce70*/  LDSM.16.M88.4 R8, [R2+0xa800] ;  /* 0x00a800000208783b */ /* 0x000ea20000000200 */
[----:B------:R-:W-:Y:S01]  /*1ce80*/  IABS R167, R167 ;  /* 0x000000a700a77213 */ /* 0x000fe20000000000 */
[----:B------:R-:W-:Y:S01]  /*1ce90*/  FFMA.FTZ R16, -R225, R16, R152 ;  /* 0x00000010e1107223 */ /* 0x000fe20000010198 */
[C---:B------:R-:W-:Y:S02]  /*1cea0*/  ISETP.GE.AND P5, PT, R13.reuse, R227, PT ;  /* 0x000000e30d00720c */ /* 0x040fe40003fa6270 */
[C---:B------:R-:W-:Y:S01]  /*1ceb0*/  ISETP.GE.AND P4, PT, R13.reuse, R228, PT ;  /* 0x000000e40d00720c */ /* 0x040fe20003f86270 */
[----:B-1----:R-:W-:Y:S01]  /*1cec0*/  HMMA.16816.F32 R148, R136, R4, R148 ;  /* 0x000000048894723c */ /* 0x002fe20000001894 */
[----:B------:R-:W-:-:S02]  /*1ced0*/  ISETP.GE.AND P6, PT, R13, R224, PT ;  /* 0x000000e00d00720c */ /* 0x000fc40003fc6270 */
[----:B------:R-:W-:Y:S01]  /*1cee0*/  ISETP.GE.AND P3, PT, R13, R226, PT ;  /* 0x000000e20d00720c */ /* 0x000fe20003f66270 */
[----:B------:R-:W-:Y:S01]  /*1cef0*/  VIADD R13, R37, 0xffffff39 ;  /* 0xffffff39250d7836 */ /* 0x000fe20000000000 */
[----:B------:R-:W-:Y:S02]  /*1cf00*/  I2FP.F32.S32 R12, R167 ;  /* 0x000000a7000c7245 */ /* 0x000fe40000201400 */
[----:B------:R-:W-:Y:S01]  /*1cf10*/  FSEL R17, R17, -INF , P5 ;  /* 0xff80000011117808 */ /* 0x000fe20002800000 */
[----:B------:R-:W-:Y:S01]  /*1cf20*/  HMMA.16816.F32 R144, R136, R6, R144 ;  /* 0x000000068890723c */ /* 0x000fe20000001890 */
[----:B------:R-:W-:Y:S01]  /*1cf30*/  FSEL R16, R16, -INF , P4 ;  /* 0xff80000010107808 */ /* 0x000fe20002000000 */
[----:B------:R-:W-:Y:S01]  /*1cf40*/  FFMA.FTZ R12, -R225, R12, R155 ;  /* 0x0000000ce10c7223 */ /* 0x000fe2000001019b */
[----:B------:R-:W-:Y:S02]  /*1cf50*/  FSEL R167, R17, -INF , !P3 ;  /* 0xff80000011a77808 */ /* 0x000fe40005800000 */
[----:B------:R-:W-:-:S02]  /*1cf60*/  ISETP.GE.AND P3, PT, R13, R227, PT ;  /* 0x000000e30d00720c */ /* 0x000fc40003f66270 */
[C---:B------:R-:W-:Y:S02]  /*1cf70*/  ISETP.GE.AND P4, PT, R13.reuse, R228, PT ;  /* 0x000000e40d00720c */ /* 0x040fe40003f86270 */
[----:B------:R-:W-:Y:S02]  /*1cf80*/  IABS R14, R165 ;  /* 0x000000a5000e7213 */ /* 0x000fe40000000000 */
[----:B------:R-:W-:Y:S02]  /*1cf90*/  FSEL R252, R16, -INF , !P6 ;  /* 0xff80000010fc7808 */ /* 0x000fe40007000000 */
[C---:B------:R-:W-:Y:S02]  /*1cfa0*/  ISETP.GE.AND P6, PT, R13.reuse, R224, PT ;  /* 0x000000e00d00720c */ /* 0x040fe40003fc6270 */
[----:B------:R-:W-:Y:S01]  /*1cfb0*/  ISETP.GE.AND P5, PT, R13, R226, PT ;  /* 0x000000e20d00720c */ /* 0x000fe20003fa6270 */
[----:B------:R-:W-:Y:S01]  /*1cfc0*/  VIADD R13, R37, 0xffffff40 ;  /* 0xffffff40250d7836 */ /* 0x000fe20000000000 */
[----:B------:R-:W-:-:S02]  /*1cfd0*/  FSEL R248, R12, -INF , P3 ;  /* 0xff8000000cf87808 */ /* 0x000fc40001800000 */
[----:B------:R-:W-:Y:S02]  /*1cfe0*/  FSEL R153, R153, -INF , P4 ;  /* 0xff80000099997808 */ /* 0x000fe40002000000 */
[----:B------:R-:W-:Y:S02]  /*1cff0*/  I2FP.F32.S32 R12, R14 ;  /* 0x0000000e000c7245 */ /* 0x000fe40000201400 */
[----:B------:R-:W-:Y:S02]  /*1d000*/  FSEL R165, R153, -INF , !P6 ;  /* 0xff80000099a57808 */ /* 0x000fe40007000000 */
[----:B------:R-:W-:Y:S01]  /*1d010*/  FSEL R248, R248, -INF , !P5 ;  /* 0xff800000f8f87808 */ /* 0x000fe20006800000 */
[----:B------:R-:W-:Y:S01]  /*1d020*/  FFMA.FTZ R149, -R225, R12, R149 ;  /* 0x0000000ce1957223 */ /* 0x000fe20000010195 */
[C---:B------:R-:W-:Y:S01]  /*1d030*/  ISETP.GE.AND P4, PT, R13.reuse, R228, PT ;  /* 0x000000e40d00720c */ /* 0x040fe20003f86270 */
[----:B--2---:R-:W-:Y:S01]  /*1d040*/  HMMA.16816.F32 R140, R160, R8, R140 ;  /* 0x00000008a08c723c */ /* 0x004fe2000000188c */
[----:B------:R-:W-:Y:S01]  /*1d050*/  ISETP.GE.AND P6, PT, R13, R224, PT ;  /* 0x000000e00d00720c */ /* 0x000fe20003fc6270 */
[----:B------:R-:W-:Y:S01]  /*1d060*/  VIADD R9, R37, 0xffffff48 ;  /* 0xffffff4825097836 */ /* 0x000fe20000000000 */
[----:B------:R-:W-:-:S02]  /*1d070*/  ISETP.GE.AND P3, PT, R13, R226, PT ;  /* 0x000000e20d00720c */ /* 0x000fc40003f66270 */
[----:B------:R-:W-:Y:S02]  /*1d080*/  ISETP.GE.AND P5, PT, R13, R227, PT ;  /* 0x000000e30d00720c */ /* 0x000fe40003fa6270 */
[----:B------:R-:W1:Y:S01]  /*1d090*/  LDSM.16.M88.4 R12, [R0+0xa800] ;  /* 0x00a80000000c783b */ /* 0x000e620000000200 */
[----:B------:R-:W-:Y:S01]  /*1d0a0*/  IABS R4, R239 ;  /* 0x000000ef00047213 */ /* 0x000fe20000000000 */
[----:B------:R-:W-:Y:S01]  /*1d0b0*/  HMMA.16816.F32 R168, R160, R10, R168 ;  /* 0x0000000aa0a8723c */ /* 0x000fe200000018a8 */
[----:B------:R-:W-:Y:S02]  /*1d0c0*/  IABS R5, R240 ;  /* 0x000000f000057213 */ /* 0x000fe40000000000 */
[----:B------:R-:W-:Y:S02]  /*1d0d0*/  I2FP.F32.S32 R4, R4 ;  /* 0x0000000400047245 */ /* 0x000fe40000201400 */
[----:B------:R-:W-:Y:S02]  /*1d0e0*/  IABS R236, R236 ;  /* 0x000000ec00ec7213 */ /* 0x000fe40000000000 */
[----:B------:R-:W-:Y:S01]  /*1d0f0*/  I2FP.F32.S32 R5, R5 ;  /* 0x0000000500057245 */ /* 0x000fe20000201400 */
[C---:B------:R-:W-:Y:S01]  /*1d100*/  FFMA.FTZ R150, -R225.reuse, R4, R150 ;  /* 0x00000004e1967223 */ /* 0x040fe20000010196 */
[----:B------:R-:W-:Y:S01]  /*1d110*/  IABS R17, R232 ;  /* 0x000000e800117213 */ /* 0x000fe20000000000 */
[----:B------:R-:W-:Y:S01]  /*1d120*/  IMAD.MOV.U32 R4, RZ, RZ, R236 ;  /* 0x000000ffff047224 */ /* 0x000fe200078e00ec */
[----:B------:R-:W-:Y:S01]  /*1d130*/  IABS R8, R234 ;  /* 0x000000ea00087213 */ /* 0x000fe20000000000 */
[----:B------:R-:W-:Y:S01]  /*1d140*/  FFMA.FTZ R148, -R225, R5, R148 ;  /* 0x00000005e1947223 */ /* 0x000fe20000010194 */
[----:B------:R-:W-:Y:S01]  /*1d150*/  VIADD R5, R37, 0xffffff41 ;  /* 0xffffff4125057836 */ /* 0x000fe20000000000 */
[----:B------:R-:W-:-:S02]  /*1d160*/  FSEL R244, R150, -INF , P5 ;  /* 0xff80000096f47808 */ /* 0x000fc40002800000 */
[----:B------:R-:W-:Y:S02]  /*1d170*/  I2FP.F32.S32 R4, R4 ;  /* 0x0000000400047245 */ /* 0x000fe40000201400 */
[----:B------:R-:W-:Y:S02]  /*1d180*/  FSEL R148, R148, -INF , P4 ;  /* 0xff80000094947808 */ /* 0x000fe40002000000 */
[----:B------:R-:W-:Y:S01]  /*1d190*/  FSEL R244, R244, -INF , !P3 ;  /* 0xff800000f4f47808 */ /* 0x000fe20005800000 */
[----:B------:R-:W-:Y:S01]  /*1d1a0*/  FFMA.FTZ R4, -R225, R4, R151 ;  /* 0x00000004e1047223 */ /* 0x000fe20000010197 */
[C---:B------:R-:W-:Y:S02]  /*1d1b0*/  ISETP.GE.AND P3, PT, R5.reuse, R227, PT ;  /* 0x000000e30500720c */ /* 0x040fe40003f66270 */
[----:B------:R-:W-:Y:S02]  /*1d1c0*/  FSEL R236, R148, -INF , !P6 ;  /* 0xff80000094ec7808 */ /* 0x000fe40007000000 */
[----:B------:R-:W-:-:S02]  /*1d1d0*/  ISETP.GE.AND P4, PT, R5, R228, PT ;  /* 0x000000e40500720c */ /* 0x000fc40003f86270 */
[C---:B------:R-:W-:Y:S02]  /*1d1e0*/  ISETP.GE.AND P6, PT, R5.reuse, R224, PT ;  /* 0x000000e00500720c */ /* 0x040fe40003fc6270 */
[----:B------:R-:W-:Y:S02]  /*1d1f0*/  ISETP.GE.AND P5, PT, R5, R226, PT ;  /* 0x000000e20500720c */ /* 0x000fe40003fa6270 */
[----:B------:R-:W-:Y:S02]  /*1d200*/  I2FP.F32.S32 R17, R17 ;  /* 0x0000001100117245 */ /* 0x000fe40000201400 */
[----:B------:R-:W-:Y:S02]  /*1d210*/  IABS R5, R238 ;  /* 0x000000ee00057213 */ /* 0x000fe40000000000 */
[----:B------:R-:W-:Y:S01]  /*1d220*/  FSEL R246, R4, -INF , P3 ;  /* 0xff80000004f67808 */ /* 0x000fe20001800000 */
[----:B------:R-:W-:Y:S01]  /*1d230*/  FFMA.FTZ R17, -R225, R17, R146 ;  /* 0x00000011e1117223 */ /* 0x000fe20000010192 */
[----:B------:R-:W-:Y:S01]  /*1d240*/  I2FP.F32.S32 R8, R8 ;  /* 0x0000000800087245 */ /* 0x000fe20000201400 */
[----:B-1----:R-:W-:Y:S01]  /*1d250*/  HMMA.16816.F32 R140, R136, R12, R140 ;  /* 0x0000000c888c723c */ /* 0x002fe2000000188c */
[----:B------:R-:W-:-:S02]  /*1d260*/  FSEL R149, R149, -INF , P4 ;  /* 0xff80000095957808 */ /* 0x000fc40002000000 */
[----:B------:R-:W-:Y:S01]  /*1d270*/  I2FP.F32.S32 R16, R5 ;  /* 0x0000000500107245 */ /* 0x000fe20000201400 */
[C---:B------:R-:W-:Y:S01]  /*1d280*/  FFMA.FTZ R145, -R225.reuse, R8, R145 ;  /* 0x00000008e1917223 */ /* 0x040fe20000010191 */
[----:B------:R-:W-:Y:S01]  /*1d290*/  FSEL R246, R246, -INF , !P5 ;  /* 0xff800000f6f67808 */ /* 0x000fe20006800000 */
[----:B------:R-:W1:Y:S01]  /*1d2a0*/  LDSM.16.M88.4 R4, [R2+0xb000] ;  /* 0x00b000000204783b */ /* 0x000e620000000200 */
[----:B------:R-:W-:Y:S01]  /*1d2b0*/  IABS R230, R230 ;  /* 0x000000e600e67213 */ /* 0x000fe20000000000 */
[----:B------:R-:W-:Y:S01]  /*1d2c0*/  FFMA.FTZ R16, -R225, R16, R144 ;  /* 0x00000010e1107223 */ /* 0x000fe20000010190 */
[----:B------:R-:W-:Y:S01]  /*1d2d0*/  ISETP.GE.AND P5, PT, R9, R227, PT ;  /* 0x000000e30900720c */ /* 0x000fe20003fa6270 */
[----:B------:R-:W-:Y:S01]  /*1d2e0*/  HMMA.16816.F32 R168, R136, R14, R168 ;  /* 0x0000000e88a8723c */ /* 0x000fe200000018a8 */
[----:B------:R-:W-:Y:S01]  /*1d2f0*/  FSEL R238, R149, -INF , !P6 ;  /* 0xff80000095ee7808 */ /* 0x000fe20007000000 */
[----:B------:R-:W2:Y:S01]  /*1d300*/  LDSM.16.M88.4 R12, [R2+0xb800] ;  /* 0x00b80000020c783b */ /* 0x000ea20000000200 */
[----:B------:R-:W-:-:S02]  /*1d310*/  ISETP.GE.AND P4, PT, R9, R228, PT ;  /* 0x000000e40900720c */ /* 0x000fc40003f86270 */
[C---:B------:R-:W-:Y:S02]  /*1d320*/  ISETP.GE.AND P6, PT, R9.reuse, R224, PT ;  /* 0x000000e00900720c */ /* 0x040fe40003fc6270 */
[----:B------:R-:W-:Y:S01]  /*1d330*/  ISETP.GE.AND P3, PT, R9, R226, PT ;  /* 0x000000e20900720c */ /* 0x000fe20003f66270 */
[----:B------:R-:W-:Y:S01]  /*1d340*/  VIADD R9, R37, 0xffffff49 ;  /* 0xffffff4925097836 */ /* 0x000fe20000000000 */
[----:B------:R-:W-:Y:S02]  /*1d350*/  I2FP.F32.S32 R8, R230 ;  /* 0x000000e600087245 */ /* 0x000fe40000201400 */
[----:B------:R-:W-:Y:S02]  /*1d360*/  FSEL R17, R17, -INF , P5 ;  /* 0xff80000011117808 */ /* 0x000fe40002800000 */
[----:B------:R-:W-:Y:S01]  /*1d370*/  FSEL R16, R16, -INF , P4 ;  /* 0xff80000010107808 */ /* 0x000fe20002000000 */
[----:B------:R-:W-:Y:S01]  /*1d380*/  FFMA.FTZ R8, -R225, R8, R147 ;  /* 0x00000008e1087223 */ /* 0x000fe20000010193 */
[----:B------:R-:W-:-:S02]  /*1d390*/  FSEL R242, R17, -INF , !P3 ;  /* 0xff80000011f27808 */ /* 0x000fc40005800000 */
[C---:B------:R-:W-:Y:S02]  /*1d3a0*/  ISETP.GE.AND P3, PT, R9.reuse, R227, PT ;  /* 0x000000e30900720c */ /* 0x040fe40003f66270 */
[----:B------:R-:W-:Y:S02]  /*1d3b0*/  IABS R200, R200 ;  /* 0x000000c800c87213 */ /* 0x000fe40000000000 */
[----:B------:R-:W-:Y:S02]  /*1d3c0*/  IABS R11, R204 ;  /* 0x000000cc000b7213 */ /* 0x000fe40000000000 */
[----:B------:R-:W-:Y:S02]  /*1d3d0*/  FSEL R240, R16, -INF , !P6 ;  /* 0xff80000010f07808 */ /* 0x000fe40007000000 */
[----:B------:R-:W-:Y:S01]  /*1d3e0*/  FSEL R232, R8, -INF , P3 ;  /* 0xff80000008e87808 */ /* 0x000fe20001800000 */
[----:B------:R-:W-:Y:S01]  /*1d3f0*/  IMAD.MOV.U32 R8, RZ, RZ, R200 ;  /* 0x000000ffff087224 */ /* 0x000fe200078e00c8 */
[----:B------:R-:W-:-:S02]  /*1d400*/  ISETP.GE.AND P4, PT, R9, R228, PT ;  /* 0x000000e40900720c */ /* 0x000fc40003f86270 */
[C---:B------:R-:W-:Y:S02]  /*1d410*/  ISETP.GE.AND P6, PT, R9.reuse, R224, PT ;  /* 0x000000e00900720c */ /* 0x040fe40003fc6270 */
[----:B------:R-:W-:Y:S01]  /*1d420*/  ISETP.GE.AND P5, PT, R9, R226, PT ;  /* 0x000000e20900720c */ /* 0x000fe20003fa6270 */
[----:B------:R-:W-:Y:S01]  /*1d430*/  VIADD R9, R37, 0xffffff50 ;  /* 0xffffff5025097836 */ /* 0x000fe20000000000 */
[----:B------:R-:W-:Y:S02]  /*1d440*/  I2FP.F32.S32 R11, R11 ;  /* 0x0000000b000b7245 */ /* 0x000fe40000201400 */
[----:B------:R-:W-:Y:S01]  /*1d450*/  FSEL R145, R145, -INF , P4 ;  /* 0xff80000091917808 */ /* 0x000fe20002000000 */
[C---:B-1----:R-:W-:Y:S01]  /*1d460*/  HMMA.16816.F32 R64, R160.reuse, R4, R64 ;  /* 0x00000004a040723c */ /* 0x042fe20000001840 */
[----:B------:R-:W-:Y:S01]  /*1d470*/  I2FP.F32.S32 R8, R8 ;  /* 0x0000000800087245 */ /* 0x000fe20000201400 */
[----:B------:R-:W-:Y:S01]  /*1d480*/  FFMA.FTZ R11, -R225, R11, R140 ;  /* 0x0000000be10b7223 */ /* 0x000fe2000001018c */
[----:B------:R-:W-:Y:S01]  /*1d490*/  ISETP.GE.AND P4, PT, R9, R228, PT ;  /* 0x000000e40900720c */ /* 0x000fe20003f86270 */
[----:B------:R-:W-:Y:S01]  /*1d4a0*/  VIADD R5, R37, 0xffffff51 ;  /* 0xffffff5125057836 */ /* 0x000fe20000000000 */
[----:B------:R-:W-:Y:S01]  /*1d4b0*/  IABS R10, R202 ;  /* 0x000000ca000a7213 */ /* 0x000fe20000000000 */
[----:B------:R-:W-:Y:S01]  /*1d4c0*/  FFMA.FTZ R8, -R225, R8, R142 ;  /* 0x00000008e1087223 */ /* 0x000fe2000001018e */
[----:B------:R-:W-:Y:S01]  /*1d4d0*/  FSEL R234, R145, -INF , !P6 ;  /* 0xff80000091ea7808 */ /* 0x000fe20007000000 */
[----:B------:R-:W-:Y:S01]  /*1d4e0*/  HMMA.16816.F32 R56, R160, R6, R56 ;  /* 0x00000006a038723c */ /* 0x000fe20000001838 */
[----:B------:R-:W-:-:S02]  /*1d4f0*/  I2FP.F32.S32 R10, R10 ;  /* 0x0000000a000a7245 */ /* 0x000fc40000201400 */
[----:B------:R-:W-:Y:S02]  /*1d500*/  FSEL R232, R232, -INF , !P5 ;  /* 0xff800000e8e87808 */ /* 0x000fe40006800000 */
[----:B------:R-:W-:Y:S01]  /*1d510*/  FSEL R11, R11, -INF , P4 ;  /* 0xff8000000b0b7808 */ /* 0x000fe20002000000 */
[----:B------:R-:W-:Y:S01]  /*1d520*/  FFMA.FTZ R141, -R225, R10, R141 ;  /* 0x0000000ae18d7223 */ /* 0x000fe2000001018d */
[C---:B------:R-:W-:Y:S01]  /*1d530*/  ISETP.GE.AND P6, PT, R9.reuse, R224, PT ;  /* 0x000000e00900720c */ /* 0x040fe20003fc6270 */
[----:B--2---:R-:W-:Y:S01]  /*1d540*/  HMMA.16816.F32 R52, R160, R12, R52 ;  /* 0x0000000ca034723c */ /* 0x004fe20000001834 */
[C---:B------:R-:W-:Y:S02]  /*1d550*/  ISETP.GE.AND P5, PT, R9.reuse, R227, PT ;  /* 0x000000e30900720c */ /* 0x040fe40003fa6270 */
[----:B------:R-:W-:Y:S02]  /*1d560*/  ISETP.GE.AND P3, PT, R9, R226, PT ;  /* 0x000000e20900720c */ /* 0x000fe40003f66270 */
[----:B------:R-:W-:-:S02]  /*1d570*/  FSEL R200, R11, -INF , !P6 ;  /* 0xff8000000bc87808 */ /* 0x000fc40007000000 */
[----:B------:R-:W-:Y:S01]  /*1d580*/  FSEL R204, R8, -INF , P5 ;  /* 0xff80000008cc7808 */ /* 0x000fe20002800000 */
[----:B------:R-:W-:Y:S01]  /*1d590*/  HMMA.16816.F32 R48, R160, R14, R48 ;  /* 0x0000000ea030723c */ /* 0x000fe20000001830 */
[----:B------:R-:W1:Y:S01]  /*1d5a0*/  LDSM.16.M88.4 R8, [R0+0xb000] ;  /* 0x00b000000008783b */ /* 0x000e620000000200 */
[----:B------:R-:W-:Y:S02]  /*1d5b0*/  IABS R194, R194 ;  /* 0x000000c200c27213 */ /* 0x000fe40000000000 */
[----:B------:R-:W-:Y:S02]  /*1d5c0*/  FSEL R204, R204, -INF , !P3 ;  /* 0xff800000cccc7808 */ /* 0x000fe40005800000 */
[----:B------:R-:W-:Y:S02]  /*1d5d0*/  I2FP.F32.S32 R4, R194 ;  /* 0x000000c200047245 */ /* 0x000fe40000201400 */
[----:B------:R-:W-:Y:S02]  /*1d5e0*/  IABS R192, R192 ;  /* 0x000000c000c07213 */ /* 0x000fe40000000000 */
[----:B------:R-:W-:Y:S01]  /*1d5f0*/  IABS R17, R180 ;  /* 0x000000b400117213 */ /* 0x000fe20000000000 */
[----:B------:R-:W-:Y:S01]  /*1d600*/  FFMA.FTZ R4, -R225, R4, R143 ;  /* 0x00000004e1047223 */ /* 0x000fe2000001018f */
[----:B------:R-:W-:-:S02]  /*1d610*/  ISETP.GE.AND P3, PT, R5, R227, PT ;  /* 0x000000e30500720c */ /* 0x000fc40003f66270 */
[C---:B------:R-:W-:Y:S02]  /*1d620*/  ISETP.GE.AND P4, PT, R5.reuse, R228, PT ;  /* 0x000000e40500720c */ /* 0x040fe40003f86270 */
[C---:B------:R-:W-:Y:S02]  /*1d630*/  ISETP.GE.AND P6, PT, R5.reuse, R224, PT ;  /* 0x000000e00500720c */ /* 0x040fe40003fc6270 */
[----:B------:R-:W-:Y:S01]  /*1d640*/  ISETP.GE.AND P5, PT, R5, R226, PT ;  /* 0x000000e20500720c */ /* 0x000fe20003fa6270 */
[----:B------:R-:W-:Y:S01]  /*1d650*/  VIADD R5, R37, 0xffffff58 ;  /* 0xffffff5825057836 */ /* 0x000fe20000000000 */
[----:B------:R-:W-:Y:S02]  /*1d660*/  IABS R182, R182 ;  /* 0x000000b600b67213 */ /* 0x000fe40000000000 */
[----:B------:R-:W-:Y:S02]  /*1d670*/  I2FP.F32.S32 R16, R192 ;  /* 0x000000c000107245 */ /* 0x000fe40000201400 */
[----:B------:R-:W-:-:S02]  /*1d680*/  I2FP.F32.S32 R17, R17 ;  /* 0x0000001100117245 */ /* 0x000fc40000201400 */
[----:B------:R-:W-:Y:S01]  /*1d690*/  FSEL R202, R4, -INF , P3 ;  /* 0xff80000004ca7808 */ /* 0x000fe20001800000 */
[----:B------:R-:W-:Y:S01]  /*1d6a0*/  IMAD.MOV.U32 R4, RZ, RZ, R182 ;  /* 0x000000ffff047224 */ /* 0x000fe200078e00b6 */
[----:B------:R-:W-:Y:S01]  /*1d6b0*/  FSEL R141, R141, -INF , P4 ;  /* 0xff8000008d8d7808 */ /* 0x000fe20002000000 */
[C---:B------:R-:W-:Y:S01]  /*1d6c0*/  FFMA.FTZ R16, -R225.reuse, R16, R168 ;  /* 0x00000010e1107223 */ /* 0x040fe200000101a8 */
[----:B------:R-:W-:Y:S01]  /*1d6d0*/  FSEL R202, R202, -INF , !P5 ;  /* 0xff800000caca7808 */ /* 0x000fe20006800000 */
[----:B------:R-:W-:Y:S01]  /*1d6e0*/  FFMA.FTZ R17, -R225, R17, R170 ;  /* 0x00000011e1117223 */ /* 0x000fe200000101aa */
[C---:B------:R-:W-:Y:S02]  /*1d6f0*/  ISETP.GE.AND P4, PT, R5.reuse, R228, PT ;  /* 0x000000e40500720c */ /* 0x040fe40003f86270 */
[----:B------:R-:W-:Y:S02]  /*1d700*/  ISETP.GE.AND P5, PT, R5, R227, PT ;  /* 0x000000e30500720c */ /* 0x000fe40003fa6270 */
[----:B------:R-:W-:-:S02]  /*1d710*/  FSEL R194, R141, -INF , !P6 ;  /* 0xff8000008dc27808 */ /* 0x000fc40007000000 */
        /* <DEDUP_REMOVED lines=9> */
[----:B------:R-:W-:Y:S01]  /*1d7b0*/  IABS R176, R176 ;  /* 0x000000b000b07213 */ /* 0x000fe20000000000 */
[----:B------:R-:W-:Y:S01]  /*1d7c0*/  HMMA.16816.F32 R56, R136, R10, R56 ;  /* 0x0000000a8838723c */ /* 0x000fe20000001838 */
[----:B------:R-:W-:-:S02]  /*1d7d0*/  IABS R6, R172 ;  /* 0x000000ac00067213 */ /* 0x000fc40000000000 */
[----:B------:R-:W-:Y:S02]  /*1d7e0*/  FSEL R192, R16, -INF , !P6 ;  /* 0xff80000010c07808 */ /* 0x000fe40007000000 */
[----:B------:R-:W-:Y:S02]  /*1d7f0*/  FSEL R230, R17, -INF , !P3 ;  /* 0xff80000011e67808 */ /* 0x000fe40005800000 */
[C---:B------:R-:W-:Y:S02]  /*1d800*/  ISETP.GE.AND P4, PT, R5.reuse, R228, PT ;  /* 0x000000e40500720c */ /* 0x040fe40003f86270 */
[C---:B------:R-:W-:Y:S02]  /*1d810*/  ISETP.GE.AND P6, PT, R5.reuse, R224, PT ;  /* 0x000000e00500720c */ /* 0x040fe40003fc6270 */
[----:B------:R-:W-:Y:S02]  /*1d820*/  ISETP.GE.AND P5, PT, R5, R226, PT ;  /* 0x000000e20500720c */ /* 0x000fe40003fa6270 */
[----:B------:R-:W-:-:S02]  /*1d830*/  I2FP.F32.S32 R2, R176 ;  /* 0x000000b000027245 */ /* 0x000fc40000201400 */
[----:B------:R-:W-:Y:S01]  /*1d840*/  ISETP.GE.AND P3, PT, R5, R227, PT ;  /* 0x000000e30500720c */ /* 0x000fe20003f66270 */
[----:B------:R-:W-:Y:S01]  /*1d850*/  VIADD R5, R37, 0xffffff60 ;  /* 0xffffff6025057836 */ /* 0x000fe20000000000 */
[----:B------:R-:W-:Y:S01]  /*1d860*/  I2FP.F32.S32 R6, R6 ;  /* 0x0000000600067245 */ /* 0x000fe20000201400 */
[----:B------:R-:W-:Y:S01]  /*1d870*/  FFMA.FTZ R2, -R225, R2, R171 ;  /* 0x00000002e1027223 */ /* 0x000fe200000101ab */
[----:B------:R-:W-:Y:S02]  /*1d880*/  FSEL R169, R169, -INF , P4 ;  /* 0xff800000a9a97808 */ /* 0x000fe40002000000 */
[----:B------:R-:W-:Y:S01]  /*1d890*/  ISETP.GE.AND P4, PT, R5, R228, PT ;  /* 0x000000e40500720c */ /* 0x000fe20003f86270 */
[----:B------:R-:W-:Y:S01]  /*1d8a0*/  FFMA.FTZ R6, -R225, R6, R64 ;  /* 0x00000006e1067223 */ /* 0x000fe20000010140 */
[----:B------:R-:W-:Y:S02]  /*1d8b0*/  IABS R4, R166 ;  /* 0x000000a600047213 */ /* 0x000fe40000000000 */
[----:B------:R-:W-:-:S02]  /*1d8c0*/  FSEL R182, R169, -INF , !P6 ;  /* 0xff800000a9b67808 */ /* 0x000fc40007000000 */
[----:B------:R-:W-:Y:S02]  /*1d8d0*/  FSEL R180, R2, -INF , P3 ;  /* 0xff80000002b47808 */ /* 0x000fe40001800000 */
[----:B------:R-:W-:Y:S02]  /*1d8e0*/  I2FP.F32.S32 R4, R4 ;  /* 0x0000000400047245 */ /* 0x000fe40000201400 */
[----:B------:R-:W-:Y:S02]  /*1d8f0*/  FSEL R6, R6, -INF , P4 ;  /* 0xff80000006067808 */ /* 0x000fe40002000000 */
[----:B------:R-:W-:Y:S01]  /*1d900*/  ISETP.GE.AND P6, PT, R5, R224, PT ;  /* 0x000000e00500720c */ /* 0x000fe20003fc6270 */
[----:B------:R-:W-:Y:S01]  /*1d910*/  FFMA.FTZ R65, -R225, R4, R65 ;  /* 0x00000004e1417223 */ /* 0x000fe20000010141 */
[----:B------:R-:W-:Y:S02]  /*1d920*/  FSEL R180, R180, -INF , !P5 ;  /* 0xff800000b4b47808 */ /* 0x000fe40006800000 */
[----:B------:R-:W-:-:S02]  /*1d930*/  ISETP.GE.AND P3, PT, R5, R226, PT ;  /* 0x000000e20500720c */ /* 0x000fc40003f66270 */
[----:B------:R-:W-:Y:S02]  /*1d940*/  ISETP.GE.AND P5, PT, R5, R227, PT ;  /* 0x000000e30500720c */ /* 0x000fe40003fa6270 */
[----:B------:R-:W-:Y:S02]  /*1d950*/  FSEL R170, R6, -INF , !P6 ;  /* 0xff80000006aa7808 */ /* 0x000fe40007000000 */
[----:B------:R1:W2:Y:S01]  /*1d960*/  LDSM.16.M88.4 R4, [R0+0xb800] ;  /* 0x00b800000004783b */ /* 0x0002a20000000200 */
[----:B------:R-:W-:Y:S01]  /*1d970*/  IABS R164, R164 ;  /* 0x000000a400a47213 */ /* 0x000fe20000000000 */
[----:B------:R-:W-:-:S04]  /*1d980*/  DEPBAR.LE SB0, 0x0 ;  /* 0x000080000000791a */ /* 0x000fc80000000000 */
[----:B------:R-:W-:Y:S01]  /*1d990*/  IMAD.MOV.U32 R2, RZ, RZ, R164 ;  /* 0x000000ffff027224 */ /* 0x000fe200078e00a4 */
[----:B------:R-:W-:Y:S02]  /*1d9a0*/  IABS R47, R47 ;  /* 0x0000002f002f7213 */ /* 0x000fe40000000000 */
[----:B------:R-:W-:Y:S02]  /*1d9b0*/  IABS R11, R45 ;  /* 0x0000002d000b7213 */ /* 0x000fe40000000000 */
[----:B------:R-:W-:Y:S02]  /*1d9c0*/  I2FP.F32.S32 R2, R2 ;  /* 0x0000000200027245 */ /* 0x000fe40000201400 */
[C---:B------:R-:W-:Y:S02]  /*1d9d0*/  ISETP.GE.AND P4, PT, R9.reuse, R228, PT ;  /* 0x000000e40900720c */ /* 0x040fe40003f86270 */
[----:B------:R-:W-:Y:S01]  /*1d9e0*/  ISETP.GE.AND P6, PT, R9, R224, PT ;  /* 0x000000e00900720c */ /* 0x000fe20003fc6270 */
[----:B------:R-:W-:Y:S01]  /*1d9f0*/  FFMA.FTZ R2, -R225, R2, R66 ;  /* 0x00000002e1027223 */ /* 0x000fe20000010142 */
[----:B------:R-:W-:-:S02]  /*1da00*/  I2FP.F32.S32 R11, R11 ;  /* 0x0000000b000b7245 */ /* 0x000fc40000201400 */
[----:B------:R-:W-:Y:S02]  /*1da10*/  IABS R8, R46 ;  /* 0x0000002e00087213 */ /* 0x000fe40000000000 */
[----:B------:R-:W-:Y:S01]  /*1da20*/  FSEL R176, R2, -INF , P5 ;  /* 0xff80000002b07808 */ /* 0x000fe20002800000 */
[----:B------:R-:W-:Y:S01]  /*1da30*/  FFMA.FTZ R11, -R225, R11, R58 ;  /* 0x0000000be10b7223 */ /* 0x000fe2000001013a */
[----:B------:R-:W-:Y:S02]  /*1da40*/  I2FP.F32.S32 R2, R47 ;  /* 0x0000002f00027245 */ /* 0x000fe40000201400 */
[----:B------:R-:W-:Y:S02]  /*1da50*/  FSEL R176, R176, -INF , !P3 ;  /* 0xff800000b0b07808 */ /* 0x000fe40005800000 */
[----:B------:R-:W-:Y:S01]  /*1da60*/  ISETP.GE.AND P3, PT, R9, R227, PT ;  /* 0x000000e30900720c */ /* 0x000fe20003f66270 */
[----:B------:R-:W-:Y:S01]  /*1da70*/  FFMA.FTZ R2, -R225, R2, R67 ;  /* 0x00000002e1027223 */ /* 0x000fe20000010143 */
[----:B-1----:R-:W-:-:S02]  /*1da80*/  IABS R0, R44 ;  /* 0x0000002c00007213 */ /* 0x002fc40000000000 */
[----:B------:R-:W-:Y:S01]  /*1da90*/  ISETP.GE.AND P5, PT, R9, R226, PT ;  /* 0x000000e20900720c */ /* 0x000fe20003fa6270 */
[----:B------:R-:W-:Y:S01]  /*1daa0*/  VIADD R9, R37, 0xffffff68 ;  /* 0xffffff6825097836 */ /* 0x000fe20000000000 */
[----:B------:R-:W-:Y:S02]  /*1dab0*/  FSEL R172, R2, -INF , P3 ;  /* 0xff80000002ac7808 */ /* 0x000fe40001800000 */
[----:B------:R-:W-:Y:S02]  /*1dac0*/  I2FP.F32.S32 R0, R0 ;  /* 0x0000000000007245 */ /* 0x000fe40000201400 */
[----:B------:R-:W-:Y:S02]  /*1dad0*/  FSEL R65, R65, -INF , P4 ;  /* 0xff80000041417808 */ /* 0x000fe40002000000 */
[----:B------:R-:W-:Y:S01]  /*1dae0*/  I2FP.F32.S32 R2, R8 ;  /* 0x0000000800027245 */ /* 0x000fe20000201400 */
[C---:B--2---:R-:W-:Y:S01]  /*1daf0*/  HMMA.16816.F32 R52, R136.reuse, R4, R52 ;  /* 0x000000048834723c */ /* 0x044fe20000001834 */
[----:B------:R-:W-:Y:S01]  /*1db00*/  FSEL R172, R172, -INF , !P5 ;  /* 0xff800000acac7808 */ /* 0x000fe20006800000 */
[C---:B------:R-:W-:Y:S01]  /*1db10*/  FFMA.FTZ R57, -R225.reuse, R0, R57 ;  /* 0x00000000e1397223 */ /* 0x040fe20000010139 */
[----:B------:R-:W-:Y:S01]  /*1db20*/  IABS R43, R43 ;  /* 0x0000002b002b7213 */ /* 0x000fe20000000000 */
[----:B------:R-:W-:Y:S01]  /*1db30*/  FFMA.FTZ R2, -R225, R2, R56 ;  /* 0x00000002e1027223 */ /* 0x000fe20000010138 */
[----:B------:R-:W-:Y:S01]  /*1db40*/  ISETP.GE.AND P5, PT, R9, R227, PT ;  /* 0x000000e30900720c */ /* 0x000fe20003fa6270 */
[----:B------:R-:W-:Y:S01]  /*1db50*/  VIADD R5, R37, 0xffffff71 ;  /* 0xffffff7125057836 */ /* 0x000fe20000000000 */
[----:B------:R-:W-:Y:S01]  /*1db60*/  FSEL R166, R65, -INF , !P6 ;  /* 0xff80000041a67808 */ /* 0x000fe20007000000 */
[----:B------:R-:W-:Y:S01]  /*1db70*/  HMMA.16816.F32 R48, R136, R6, R48 ;  /* 0x000000068830723c */ /* 0x000fe20000001830 */
        /* <DEDUP_REMOVED lines=13> */
[----:B------:R-:W-:Y:S02]  /*1dc50*/  ISETP.GE.AND P5, PT, R9, R226, PT ;  /* 0x000000e20900720c */ /* 0x000fe40003fa6270 */
[----:B------:R-:W-:-:S02]  /*1dc60*/  FSEL R0, R0, -INF , P3 ;  /* 0xff80000000007808 */ /* 0x000fc40001800000 */
[C---:B------:R-:W-:Y:S02]  /*1dc70*/  ISETP.GE.AND P4, PT, R9.reuse, R228, PT ;  /* 0x000000e40900720c */ /* 0x040fe40003f86270 */
[----:B------:R-:W-:Y:S01]  /*1dc80*/  ISETP.GE.AND P6, PT, R9, R224, PT ;  /* 0x000000e00900720c */ /* 0x000fe20003fc6270 */
[----:B------:R-:W-:Y:S01]  /*1dc90*/  VIADD R9, R37, 0xffffff70 ;  /* 0xffffff7025097836 */ /* 0x000fe20000000000 */
[----:B------:R-:W-:Y:S02]  /*1dca0*/  IABS R39, R39 ;  /* 0x0000002700277213 */ /* 0x000fe40000000000 */
[----:B------:R-:W-:Y:S02]  /*1dcb0*/  I2FP.F32.S32 R42, R42 ;  /* 0x0000002a002a7245 */ /* 0x000fe40000201400 */
[----:B------:R-:W-:Y:S02]  /*1dcc0*/  I2FP.F32.S32 R41, R41 ;  /* 0x0000002900297245 */ /* 0x000fe40000201400 */
[----:B------:R-:W-:Y:S01]  /*1dcd0*/  FSEL R162, R0, -INF , !P5 ;  /* 0xff80000000a27808 */ /* 0x000fe20006800000 */
[C---:B------:R-:W-:Y:S01]  /*1dce0*/  FFMA.FTZ R42, -R225.reuse, R42, R52 ;  /* 0x0000002ae12a7223 */ /* 0x040fe20000010134 */
[----:B------:R-:W-:Y:S01]  /*1dcf0*/  I2FP.F32.S32 R0, R39 ;  /* 0x0000002700007245 */ /* 0x000fe20000201400 */
[----:B------:R-:W-:Y:S01]  /*1dd00*/  FFMA.FTZ R41, -R225, R41, R54 ;  /* 0x00000029e1297223 */ /* 0x000fe20000010136 */
[----:B------:R-:W-:-:S02]  /*1dd10*/  FSEL R57, R57, -INF , P4 ;  /* 0xff80000039397808 */ /* 0x000fc40002000000 */
[----:B------:R-:W-:Y:S01]  /*1dd20*/  IABS R38, R38 ;  /* 0x0000002600267213 */ /* 0x000fe20000000000 */
[----:B------:R-:W-:Y:S01]  /*1dd30*/  FFMA.FTZ R53, -R225, R0, R53 ;  /* 0x00000000e1357223 */ /* 0x000fe20000010135 */
[C---:B------:R-:W-:Y:S02]  /*1dd40*/  ISETP.GE.AND P4, PT, R9.reuse, R228, PT ;  /* 0x000000e40900720c */ /* 0x040fe40003f86270 */
[----:B------:R-:W-:Y:S02]  /*1dd50*/  ISETP.GE.AND P5, PT, R9, R227, PT ;  /* 0x000000e30900720c */ /* 0x000fe40003fa6270 */
[----:B------:R-:W-:Y:S02]  /*1dd60*/  FSEL R164, R57, -INF , !P6 ;  /* 0xff80000039a47808 */ /* 0x000fe40007000000 */
[----:B------:R-:W-:Y:S02]  /*1dd70*/  I2FP.F32.S32 R4, R38 ;  /* 0x0000002600047245 */ /* 0x000fe40000201400 */
[----:B------:R-:W-:-:S02]  /*1dd80*/  ISETP.GE.AND P6, PT, R9, R224, PT ;  /* 0x000000e00900720c */ /* 0x000fc40003fc6270 */
[----:B------:R-:W-:Y:S01]  /*1dd90*/  ISETP.GE.AND P3, PT, R9, R226, PT ;  /* 0x000000e20900720c */ /* 0x000fe20003f66270 */
[----:B------:R-:W-:Y:S01]  /*1dda0*/  FFMA.FTZ R4, -R225, R4, R55 ;  /* 0x00000004e1047223 */ /* 0x000fe20000010137 */
[----:B------:R-:W-:Y:S02]  /*1ddb0*/  FSEL R2, R42, -INF , P4 ;  /* 0xff8000002a027808 */ /* 0x000fe40002000000 */
[----:B------:R-:W-:Y:S02]  /*1ddc0*/  FSEL R0, R41, -INF , P5 ;  /* 0xff80000029007808 */ /* 0x000fe40002800000 */
[----:B------:R-:W-:Y:S02]  /*1ddd0*/  IABS R36, R36 ;  /* 0x0000002400247213 */ /* 0x000fe40000000000 */
[----:B------:R-:W-:Y:S02]  /*1dde0*/  FSEL R2, R2, -INF , !P6 ;  /* 0xff80000002027808 */ /* 0x000fe40007000000 */
[----:B------:R-:W-:-:S02]  /*1ddf0*/  FSEL R0, R0, -INF , !P3 ;  /* 0xff80000000007808 */ /* 0x000fc40005800000 */
[C---:B------:R-:W-:Y:S02]  /*1de00*/  ISETP.GE.AND P4, PT, R5.reuse, R228, PT ;  /* 0x000000e40500720c */ /* 0x040fe40003f86270 */
[C---:B------:R-:W-:Y:S01]  /*1de10*/  ISETP.GE.AND P6, PT, R5.reuse, R224, PT ;  /* 0x000000e00500720c */ /* 0x040fe20003fc6270 */
[----:B------:R-:W-:Y:S01]  /*1de20*/  BAR.SYNC.DEFER_BLOCKING 0x0 ;  /* 0x0000000000007b1d */ /* 0x000fe20000010000 */
[C---:B------:R-:W-:Y:S02]  /*1de30*/  ISETP.GE.AND P5, PT, R5.reuse, R226, PT ;  /* 0x000000e20500720c */ /* 0x040fe40003fa6270 */
[----:B------:R-:W-:Y:S01]  /*1de40*/  ISETP.GE.AND P3, PT, R5, R227, PT ;  /* 0x000000e30500720c */ /* 0x000fe20003f66270 */
[C---:B------:R-:W-:Y:S01]  /*1de50*/  VIADD R5, R37.reuse, 0xffffff78 ;  /* 0xffffff7825057836 */ /* 0x040fe20000000000 */
[----:B------:R-:W-:Y:S01]  /*1de60*/  I2FP.F32.S32 R36, R36 ;  /* 0x0000002400247245 */ /* 0x000fe20000201400 */
[----:B------:R-:W-:Y:S01]  /*1de70*/  VIADD R37, R37, 0xffffff79 ;  /* 0xffffff7925257836 */ /* 0x000fe20000000000 */
[----:B------:R-:W-:-:S02]  /*1de80*/  IABS R33, R33 ;  /* 0x0000002100217213 */ /* 0x000fc40000000000 */
[----:B------:R-:W-:Y:S01]  /*1de90*/  FSEL R139, R4, -INF , P3 ;  /* 0xff800000048b7808 */ /* 0x000fe20001800000 */
[----:B------:R-:W-:Y:S01]  /*1dea0*/  FFMA.FTZ R36, -R225, R36, R48 ;  /* 0x00000024e1247223 */ /* 0x000fe20000010130 */
[----:B------:R-:W-:Y:S02]  /*1deb0*/  IABS R31, R31 ;  /* 0x0000001f001f7213 */ /* 0x000fe40000000000 */
[----:B------:R-:W-:Y:S02]  /*1dec0*/  FSEL R143, R53, -INF , P4 ;  /* 0xff800000358f7808 */ /* 0x000fe40002000000 */
[----:B------:R-:W-:Y:S02]  /*1ded0*/  I2FP.F32.S32 R4, R33 ;  /* 0x0000002100047245 */ /* 0x000fe40000201400 */
[----:B------:R-:W-:Y:S02]  /*1dee0*/  ISETP.GE.AND P4, PT, R5, R228, PT ;  /* 0x000000e40500720c */ /* 0x000fe40003f86270 */
[----:B------:R-:W-:Y:S01]  /*1def0*/  I2FP.F32.S32 R31, R31 ;  /* 0x0000001f001f7245 */ /* 0x000fe20000201400 */
[----:B------:R-:W-:Y:S01]  /*1df00*/  FFMA.FTZ R4, -R225, R4, R49 ;  /* 0x00000004e1047223 */ /* 0x000fe20000010131 */
[----:B------:R-:W-:-:S02]  /*1df10*/  FSEL R36, R36, -INF , P4 ;  /* 0xff80000024247808 */ /* 0x000fc40002000000 */
[----:B------:R-:W-:Y:S01]  /*1df20*/  ISETP.GE.AND P4, PT, R37, R228, PT ;  /* 0x000000e42500720c */ /* 0x000fe20003f86270 */
[----:B------:R-:W-:Y:S01]  /*1df30*/  FFMA.FTZ R31, -R225, R31, R50 ;  /* 0x0000001fe11f7223 */ /* 0x000fe20000010132 */
[----:B------:R-:W-:Y:S02]  /*1df40*/  IABS R29, R29 ;  /* 0x0000001d001d7213 */ /* 0x000fe40000000000 */
[----:B------:R-:W-:Y:S02]  /*1df50*/  FSEL R139, R139, -INF , !P5 ;  /* 0xff8000008b8b7808 */ /* 0x000fe40006800000 */
[----:B------:R-:W-:Y:S02]  /*1df60*/  ISETP.GE.AND P5, PT, R5, R227, PT ;  /* 0x000000e30500720c */ /* 0x000fe40003fa6270 */
[----:B------:R-:W-:Y:S02]  /*1df70*/  FSEL R4, R4, -INF , P4 ;  /* 0xff80000004047808 */ /* 0x000fe40002000000 */
[----:B------:R-:W-:-:S02]  /*1df80*/  ISETP.GT.AND P4, PT, R188, R205, PT ;  /* 0x000000cdbc00720c */ /* 0x000fc40003f84270 */
[----:B------:R-:W-:Y:S02]  /*1df90*/  I2FP.F32.S32 R6, R29 ;  /* 0x0000001d00067245 */ /* 0x000fe40000201400 */
[----:B------:R-:W-:Y:S02]  /*1dfa0*/  ISETP.GE.AND P3, PT, R5, R226, PT ;  /* 0x000000e20500720c */ /* 0x000fe40003f66270 */
[----:B------:R-:W-:Y:S01]  /*1dfb0*/  FSEL R31, R31, -INF , P5 ;  /* 0xff8000001f1f7808 */ /* 0x000fe20002800000 */
[----:B------:R-:W-:Y:S01]  /*1dfc0*/  FFMA.FTZ R6, -R225, R6, R51 ;  /* 0x00000006e1067223 */ /* 0x000fe20000010133 */
[----:B------:R-:W-:Y:S02]  /*1dfd0*/  FSEL R143, R143, -INF , !P6 ;  /* 0xff8000008f8f7808 */ /* 0x000fe40007000000 */
[----:B------:R-:W-:Y:S02]  /*1dfe0*/  ISETP.GE.AND P6, PT, R5, R224, PT ;  /* 0x000000e00500720c */ /* 0x000fe40003fc6270 */
[----:B------:R-:W-:-:S02]  /*1dff0*/  FSEL R137, R31, -INF , !P3 ;  /* 0xff8000001f897808 */ /* 0x000fc40005800000 */
[C---:B------:R-:W-:Y:S02]  /*1e000*/  ISETP.GE.AND P3, PT, R37.reuse, R227, PT ;  /* 0x000000e32500720c */ /* 0x040fe40003f66270 */
[----:B------:R-:W-:Y:S02]  /*1e010*/  FSEL R141, R36, -INF , !P6 ;  /* 0xff800000248d7808 */ /* 0x000fe40007000000 */
        /* <DEDUP_REMOVED lines=71> */
.L_x_7828:
        /* <DEDUP_REMOVED lines=8> */
.L_x_7829:
[----:B------:R-:W-:Y:S05]  /*1e510*/  BSYNC.RECONVERGENT B0 ;  /* 0x0000000000007941 */ /* 0x000fea0003800200 */
.L_x_7827:
        /* <DEDUP_REMOVED lines=105> */
.L_x_7826:
[----:B------:R-:W-:Y:S05]  /*1ebb0*/  BSYNC.RECONVERGENT B1 ;  /* 0x0000000000017941 */ /* 0x000fea0003800200 */
.L_x_7825:
[----:B------:R-:W2:Y:S01]  /*1ebc0*/  LD.E R154, desc[UR10][R132.64+0xdc] ;  /* 0x0000dc0a849a7980 */ /* 0x000ea2000c101900 */
[----:B-1----:R-:W-:Y:S02]  /*1ebd0*/  FMNMX3.FTZ R5, R3, R32, R26, !PT ;  /* 0x0000002003057276 */ /* 0x002fe4000781001a */
[----:B------:R-:W-:Y:S01]  /*1ebe0*/  IADD3 R16, PT, PT, R190, 0xc000, RZ ;  /* 0x0000c000be107810 */ /* 0x000fe20007ffe0ff */
[----:B------:R-:W-:Y:S01]  /*1ebf0*/  LDSM.16.MT88.4 R52, [R187+0x10000] ;  /* 0x01000000bb34783b */ /* 0x000fe20000004200 */
[----:B------:R-:W-:Y:S02]  /*1ec00*/  FMNMX3.FTZ R4, R5, R30, R28, !PT ;  /* 0x0000001e05047276 */ /* 0x000fe4000781001c */
[----:B------:R-:W-:Y:S01]  /*1ec10*/  FMNMX3.FTZ R5, R134, R25, R24, !PT ;  /* 0x0000001986057276 */ /* 0x000fe20007810018 */
[----:B------:R-:W-:Y:S01]  /*1ec20*/  LDSM.16.MT88.4 R12, [R190+0xc000] ;  /* 0x00c00000be0c783b */ /* 0x000fe20000004200 */
[----:B------:R-:W-:Y:S02]  /*1ec30*/  FMNMX3.FTZ R4, R4, R40, R233, !PT ;  /* 0x0000002804047276 */ /* 0x000fe400078100e9 */
[----:B------:R-:W-:Y:S01]  /*1ec40*/  @P4 IADD3 R62, PT, PT, R62, -0x3, RZ ;  /* 0xfffffffd3e3e4810 */ /* 0x000fe20007ffe0ff */
        /* <DEDUP_REMOVED lines=30> */
[----:B------:R-:W3:Y:S01]  /*1ee30*/  SHFL.BFLY PT, R5, R4, 0x2, 0x1f ;  /* 0x0c401f0004057f89 */ /* 0x000ee200000e0000 */
[----:B-1----:R-:W-:-:S05]  /*1ee40*/  FMNMX.FTZ R7, R6, R7, !PT ;  /* 0x0000000706077209 */ /* 0x002fca0007810000 */
[----:B------:R-:W1:Y:S01]  /*1ee50*/  SHFL.BFLY PT, R140, R7, 0x1, 0x1f ;  /* 0x0c201f00078c7f89 */ /* 0x000e6200000e0000 */
[----:B---3--:R-:W-:-:S05]  /*1ee60*/  FMNMX.FTZ R5, R4, R5, !PT ;  /* 0x0000000504057209 */ /* 0x008fca0007810000 */
[----:B------:R-:W3:Y:S01]  /*1ee70*/  SHFL.BFLY PT, R142, R5, 0x1, 0x1f ;  /* 0x0c201f00058e7f89 */ /* 0x000ee200000e0000 */
[----:B-1----:R-:W-:-:S04]  /*1ee80*/  FMNMX.FTZ R140, R7, R140, !PT ;  /* 0x0000008c078c7209 */ /* 0x002fc80007810000 */
[----:B------:R-:W-:-:S04]  /*1ee90*/  FSETP.NEU.FTZ.AND P0, PT, R140, -INF , PT ;  /* 0xff8000008c00780b */ /* 0x000fc80003f1d000 */
[----:B------:R-:W-:-:S05]  /*1eea0*/  FSEL R4, R140, RZ, P0 ;  /* 0x000000ff8c047208 */ /* 0x000fca0000000000 */
[----:B------:R-:W-:Y:S01]  /*1eeb0*/  FADD.FTZ R3, R3, -R4 ;  /* 0x8000000403037221 */ /* 0x000fe20000010000 */
[----:B---3--:R-:W-:-:S04]  /*1eec0*/  FMNMX.FTZ R142, R5, R142, !PT ;  /* 0x0000008e058e7209 */ /* 0x008fc80007810000 */
[----:B------:R-:W-:-:S04]  /*1eed0*/  FSETP.NEU.FTZ.AND P1, PT, R142, -INF , PT ;  /* 0xff8000008e00780b */ /* 0x000fc80003f3d000 */
[----:B------:R-:W-:-:S05]  /*1eee0*/  FSEL R5, R142, RZ, P1 ;  /* 0x000000ff8e057208 */ /* 0x000fca0000800000 */
[----:B------:R-:W-:Y:S01]  /*1eef0*/  FADD.FTZ R5, R134, -R5 ;  /* 0x8000000586057221 */ /* 0x000fe20000010000 */
[C---:B--2---:R-:W-:Y:S01]  /*1ef00*/  FMUL.FTZ R147, R154.reuse, R140 ;  /* 0x0000008c9a937220 */ /* 0x044fe20000410000 */
[C---:B------:R-:W-:Y:S01]  /*1ef10*/  FMUL.FTZ R151, R154.reuse, R142 ;  /* 0x0000008e9a977220 */ /* 0x040fe20000410000 */
[C---:B------:R-:W-:Y:S01]  /*1ef20*/  FMUL.FTZ R3, R154.reuse, R3 ;  /* 0x000000039a037220 */ /* 0x040fe20000410000 */
[----:B------:R-:W-:Y:S02]  /*1ef30*/  FMUL.FTZ R134, R154, R5 ;  /* 0x000000059a867220 */ /* 0x000fe40000410000 */
[----:B------:R-:W-:Y:S02]  /*1ef40*/  FSEL R147, R147, RZ, P0 ;  /* 0x000000ff93937208 */ /* 0x000fe40000000000 */
[----:B------:R-:W-:Y:S01]  /*1ef50*/  ISETP.NE.AND P0, PT, R60, RZ, PT ;  /* 0x000000ff3c00720c */ /* 0x000fe20003f05270 */
[----:B------:R-:W1:Y:S01]  /*1ef60*/  MUFU.EX2 R3, R3 ;  /* 0x0000000300037308 */ /* 0x000e620000000800 */
[----:B------:R-:W-:Y:S01]  /*1ef70*/  IADD3 R60, PT, PT, R190, 0xc040, RZ ;  /* 0x0000c040be3c7810 */ /* 0x000fe20007ffe0ff */
        /* <DEDUP_REMOVED lines=9> */
[-CC-:B------:R-:W-:Y:S01]  /*1f010*/  FFMA.FTZ R156, R20, R154.reuse, -R151.reuse ;  /* 0x0000009a149c7223 */ /* 0x180fe20000010897 */
[----:B------:R-:W-:Y:S01]  /*1f020*/  @P0 IADD3 R60, PT, PT, R16, -0x40, RZ ;  /* 0xffffffc0103c0810 */ /* 0x000fe20007ffe0ff */
[----:B------:R-:W2:Y:S01]  /*1f030*/  MUFU.EX2 R134, R134 ;  /* 0x0000008600867308 */ /* 0x000ea20000000800 */
[----:B------:R-:W-:Y:S01]  /*1f040*/  LDSM.16.MT88.4 R20, [R187+0xc000] ;  /* 0x00c00000bb14783b */ /* 0x000fe20000004200 */
[----:B------:R-:W-:Y:S01]  /*1f050*/  FFMA.FTZ R158, R179, R154, -R151 ;  /* 0x0000009ab39e7223 */ /* 0x000fe20000010897 */
[----:B------:R-:W-:Y:S01]  /*1f060*/  IADD3 R135, PT, PT, R135, R60, RZ ;  /* 0x0000003c87877210 */ /* 0x000fe20007ffe0ff */
[-C--:B-1----:R-:W-:Y:S01]  /*1f070*/  FMUL.FTZ R50, R90, R3.reuse ;  /* 0x000000035a327220 */ /* 0x082fe20000410000 */
[----:B------:R-:W1:Y:S01]  /*1f080*/  LDSM.16.MT88.4 R64, [R60+0x4000] ;  /* 0x004000003c40783b */ /* 0x000e620000004200 */
[-C--:B------:R-:W-:Y:S01]  /*1f090*/  FMUL.FTZ R51, R91, R3.reuse ;  /* 0x000000035b337220 */ /* 0x080fe20000410000 */
[-C--:B------:R-:W-:Y:S01]  /*1f0a0*/  FMUL.FTZ R58, R82, R3.reuse ;  /* 0x00000003523a7220 */ /* 0x080fe20000410000 */
[----:B------:R-:W-:Y:S01]  /*1f0b0*/  MUFU.EX2 R148, R148 ;  /* 0x0000009400947308 */ /* 0x000fe20000000800 */
[----:B------:R-:W3:Y:S01]  /*1f0c0*/  LDSM.16.MT88.4 R28, [R60] ;  /* 0x000000003c1c783b */ /* 0x000ee20000004200 */
[-C--:B------:R-:W-:Y:S01]  /*1f0d0*/  FMUL.FTZ R59, R83, R3.reuse ;  /* 0x00000003533b7220 */ /* 0x080fe20000410000 */
[-C--:B------:R-:W-:Y:S01]  /*1f0e0*/  FMUL.FTZ R86, R86, R3.reuse ;  /* 0x0000000356567220 */ /* 0x080fe20000410000 */
[-C--:B------:R-:W-:Y:S01]  /*1f0f0*/  FMUL.FTZ R87, R87, R3.reuse ;  /* 0x0000000357577220 */ /* 0x080fe20000410000 */
[----:B------:R-:W4:Y:S01]  /*1f100*/  LDSM.16.MT88.4 R36, [R135] ;  /* 0x000000008724783b */ /* 0x000f220000004200 */
[-C--:B------:R-:W-:Y:S01]  /*1f110*/  FMUL.FTZ R82, R78, R3.reuse ;  /* 0x000000034e527220 */ /* 0x080fe20000410000 */
[-C--:B------:R-:W-:Y:S01]  /*1f120*/  FMUL.FTZ R83, R79, R3.reuse ;  /* 0x000000034f537220 */ /* 0x080fe20000410000 */
[----:B------:R-:W5:Y:S01]  /*1f130*/  MUFU.EX2 R146, R146 ;  /* 0x0000009200927308 */ /* 0x000f620000000800 */
[-C--:B--2---:R-:W-:Y:S01]  /*1f140*/  FMUL.FTZ R48, R88, R134.reuse ;  /* 0x0000008658307220 */ /* 0x084fe20000410000 */
[-C--:B------:R-:W-:Y:S01]  /*1f150*/  FMUL.FTZ R49, R89, R134.reuse ;  /* 0x0000008659317220 */ /* 0x080fe20000410000 */
[-C--:B------:R-:W-:Y:S01]  /*1f160*/  FMUL.FTZ R56, R80, R134.reuse ;  /* 0x0000008650387220 */ /* 0x080fe20000410000 */
[----:B------:R-:W2:Y:S01]  /*1f170*/  LDSM.16.MT88.4 R88, [R135+0x4000] ;  /* 0x004000008758783b */ /* 0x000ea20000004200 */
[-C--:B------:R-:W-:Y:S01]  /*1f180*/  FMUL.FTZ R57, R81, R134.reuse ;  /* 0x0000008651397220 */ /* 0x080fe20000410000 */
[-C--:B------:R-:W-:Y:S01]  /*1f190*/  FMUL.FTZ R84, R84, R134.reuse ;  /* 0x0000008654547220 */ /* 0x080fe20000410000 */
[-C--:B------:R-:W-:Y:S01]  /*1f1a0*/  FMUL.FTZ R85, R85, R134.reuse ;  /* 0x0000008655557220 */ /* 0x080fe20000410000 */
[----:B------:R-:W-:Y:S01]  /*1f1b0*/  MUFU.EX2 R145, R145 ;  /* 0x0000009100917308 */ /* 0x000fe20000000800 */
[-C--:B------:R-:W-:Y:S01]  /*1f1c0*/  FMUL.FTZ R80, R76, R134.reuse ;  /* 0x000000864c507220 */ /* 0x080fe20000410000 */
[-C--:B------:R-:W-:Y:S01]  /*1f1d0*/  FMUL.FTZ R81, R77, R134.reuse ;  /* 0x000000864d517220 */ /* 0x080fe20000410000 */
[-C--:B------:R-:W-:Y:S01]  /*1f1e0*/  FMUL.FTZ R26, R114, R3.reuse ;  /* 0x00000003721a7220 */ /* 0x080fe20000410000 */
[----:B------:R-:W-:Y:S01]  /*1f1f0*/  LDSM.16.MT88.4 R76, [R187+0xc800] ;  /* 0x00c80000bb4c783b */ /* 0x000fe20000004200 */
[-C--:B------:R-:W-:Y:S01]  /*1f200*/  FMUL.FTZ R27, R115, R3.reuse ;  /* 0x00000003731b7220 */ /* 0x080fe20000410000 */
[-C--:B------:R-:W-:Y:S01]  /*1f210*/  FMUL.FTZ R24, R112, R134.reuse ;  /* 0x0000008670187220 */ /* 0x080fe20000410000 */
[----:B------:R-:W-:Y:S01]  /*1f220*/  FMUL.FTZ R25, R113, R134 ;  /* 0x0000008671197220 */ /* 0x000fe20000410000 */
[----:B------:R-:W1:Y:S01]  /*1f230*/  MUFU.EX2 R144, R144 ;  /* 0x0000009000907308 */ /* 0x000e620000000800 */
        /* <DEDUP_REMOVED lines=10> */
[-CC-:B------:R-:W-:Y:S01]  /*1f2e0*/  FFMA.FTZ R106, R40, R154.reuse, -R147.reuse ;  /* 0x0000009a286a7223 */ /* 0x180fe20000010893 */
[-CC-:B------:R-:W-:Y:S01]  /*1f2f0*/  FFMA.FTZ R105, R233, R154.reuse, -R147.reuse ;  /* 0x0000009ae9697223 */ /* 0x180fe20000010893 */
[-C--:B------:R-:W-:Y:S01]  /*1f300*/  FFMA.FTZ R104, R231, R154.reuse, -R147 ;  /* 0x0000009ae7687223 */ /* 0x080fe20000010893 */
[----:B------:R-:W-:Y:S01]  /*1f310*/  FFMA.FTZ R107, R229, R154, -R151 ;  /* 0x0000009ae56b7223 */ /* 0x000fe20000010897 */
[----:B------:R-:W-:Y:S01]  /*1f320*/  FMUL.FTZ R10, R130, R3 ;  /* 0x00000003820a7220 */ /* 0x000fe20000410000 */
[----:B------:R-:W5:Y:S01]  /*1f330*/  MUFU.EX2 R150, R150 ;  /* 0x0000009600967308 */ /* 0x000f620000000800 */
[----:B-1----:R-:W-:Y:S01]  /*1f340*/  F2FP.F16.F32.PACK_AB R7, R144, R145 ;  /* 0x000000919007723e */ /* 0x002fe200000000ff */
        /* <DEDUP_REMOVED lines=29> */
[-C--:B------:R-:W-:Y:S01]  /*1f520*/  FMUL.FTZ R92, R92, R134.reuse ;  /* 0x000000865c5c7220 */ /* 0x080fe20000410000 */
[----:B------:R-:W-:Y:S01]  /*1f530*/  MUFU.EX2 R105, R105 ;  /* 0x0000006900697308 */ /* 0x000fe20000000800 */
[----:B-1----:R-:W-:Y:S01]  /*1f540*/  F2FP.F16.F32.PACK_AB R6, R156, R149 ;  /* 0x000000959c06723e */ /* 0x002fe200000000ff */
[-C--:B------:R-:W-:Y:S01]  /*1f550*/  FMUL.FTZ R93, R93, R134.reuse ;  /* 0x000000865d5d7220 */ /* 0x080fe20000410000 */
[-C--:B------:R-:W-:Y:S01]  /*1f560*/  FMUL.FTZ R74, R74, R3.reuse ;  /* 0x000000034a4a7220 */ /* 0x080fe20000410000 */
[-C--:B------:R-:W-:Y:S01]  /*1f570*/  FMUL.FTZ R75, R75, R3.reuse ;  /* 0x000000034b4b7220 */ /* 0x080fe20000410000 */
[-C--:B------:R-:W-:Y:S01]  /*1f580*/  FMUL.FTZ R72, R72, R134.reuse ;  /* 0x0000008648487220 */ /* 0x080fe20000410000 */
[-C--:B------:R-:W-:Y:S01]  /*1f590*/  FMUL.FTZ R73, R73, R134.reuse ;  /* 0x0000008649497220 */ /* 0x080fe20000410000 */
[-C--:B------:R-:W-:Y:S01]  /*1f5a0*/  FMUL.FTZ R70, R70, R3.reuse ;  /* 0x0000000346467220 */ /* 0x080fe20000410000 */
[C---:B------:R-:W-:Y:S01]  /*1f5b0*/  HMMA.16816.F32 R48, R4.reuse, R52, R48 ;  /* 0x000000340430723c */ /* 0x040fe20000001830 */
[----:B------:R-:W-:Y:S01]  /*1f5c0*/  MUFU.EX2 R104, R104 ;  /* 0x0000006800687308 */ /* 0x000fe20000000800 */
[-C--:B------:R-:W-:Y:S01]  /*1f5d0*/  FMUL.FTZ R71, R71, R3.reuse ;  /* 0x0000000347477220 */ /* 0x080fe20000410000 */
[-C--:B------:R-:W-:Y:S01]  /*1f5e0*/  FMUL.FTZ R68, R68, R134.reuse ;  /* 0x0000008644447220 */ /* 0x080fe20000410000 */
[----:B------:R-:W-:Y:S01]  /*1f5f0*/  FMUL.FTZ R69, R69, R134 ;  /* 0x0000008645457220 */ /* 0x000fe20000410000 */
[-CC-:B------:R-:W-:Y:S01]  /*1f600*/  FFMA.FTZ R112, R183, R154.reuse, -R147.reuse ;  /* 0x0000009ab7707223 */ /* 0x180fe20000010893 */
[-CC-:B------:R-:W-:Y:S01]  /*1f610*/  FFMA.FTZ R113, R191, R154.reuse, -R147.reuse ;  /* 0x0000009abf717223 */ /* 0x180fe20000010893 */
[-C--:B------:R-:W-:Y:S01]  /*1f620*/  FFMA.FTZ R114, R189, R154.reuse, -R147 ;  /* 0x0000009abd727223 */ /* 0x080fe20000010893 */
[C---:B------:R-:W-:Y:S01]  /*1f630*/  HMMA.16816.F32 R56, R4.reuse, R64, R56 ;  /* 0x000000400438723c */ /* 0x040fe20000001838 */
[----:B------:R-:W-:Y:S01]  /*1f640*/  MUFU.EX2 R107, R107 ;  /* 0x0000006b006b7308 */ /* 0x000fe20000000800 */
[-CC-:B------:R-:W-:Y:S01]  /*1f650*/  FFMA.FTZ R115, R177, R154.reuse, -R151.reuse ;  /* 0x0000009ab1737223 */ /* 0x180fe20000010897 */
[-CC-:B------:R-:W-:Y:S01]  /*1f660*/  FFMA.FTZ R153, R181, R154.reuse, -R151.reuse ;  /* 0x0000009ab5997223 */ /* 0x180fe20000010897 */
[-C--:B------:R-:W-:Y:S01]  /*1f670*/  FFMA.FTZ R160, R175, R154.reuse, -R151 ;  /* 0x0000009aafa07223 */ /* 0x080fe20000010897 */
[----:B------:R-:W-:Y:S01]  /*1f680*/  LDSM.16.MT88.4 R96, [R190+0xd000] ;  /* 0x00d00000be60783b */ /* 0x000fe20000004200 */
[-CC-:B------:R-:W-:Y:S01]  /*1f690*/  FFMA.FTZ R157, R157, R154.reuse, -R147.reuse ;  /* 0x0000009a9d9d7223 */ /* 0x180fe20000010893 */
[-C--:B------:R-:W-:Y:S01]  /*1f6a0*/  FFMA.FTZ R178, R178, R154.reuse, -R147 ;  /* 0x0000009ab2b27223 */ /* 0x080fe20000010893 */
[C---:B------:R-:W-:Y:S01]  /*1f6b0*/  HMMA.16816.F32 R52, R4.reuse, R54, R84 ;  /* 0x000000360434723c */ /* 0x040fe20000001854 */
[----:B------:R-:W1:Y:S01]  /*1f6c0*/  LDSM.16.MT88.4 R84, [R190+0xc800] ;  /* 0x00c80000be54783b */ /* 0x000e620000004200 */
[----:B------:R-:W-:Y:S01]  /*1f6d0*/  MUFU.EX2 R112, R112 ;  /* 0x0000007000707308 */ /* 0x000fe20000000800 */
[-C--:B------:R-:W-:Y:S01]  /*1f6e0*/  FFMA.FTZ R186, R165, R154.reuse, -R151 ;  /* 0x0000009aa5ba7223 */ /* 0x080fe20000010897 */
[-C--:B------:R-:W-:Y:S01]  /*1f6f0*/  FFMA.FTZ R161, R244, R154.reuse, -R147 ;  /* 0x0000009af4a17223 */ /* 0x080fe20000010893 */
[-C--:B------:R-:W-:Y:S01]  /*1f700*/  FFMA.FTZ R165, R236, R154.reuse, -R151 ;  /* 0x0000009aeca57223 */ /* 0x080fe20000010897 */
[-CC-:B------:R-:W-:Y:S01]  /*1f710*/  FFMA.FTZ R244, R246, R154.reuse, -R147.reuse ;  /* 0x0000009af6f47223 */ /* 0x180fe20000010893 */
[-C--:B------:R-:W-:Y:S01]  /*1f720*/  FFMA.FTZ R163, R242, R154.reuse, -R147 ;  /* 0x0000009af2a37223 */ /* 0x080fe20000010893 */
[C---:B------:R-:W-:Y:S01]  /*1f730*/  HMMA.16816.F32 R64, R4.reuse, R66, R80 ;  /* 0x000000420440723c */ /* 0x040fe20000001850 */
[----:B------:R-:W5:Y:S01]  /*1f740*/  LDSM.16.MT88.4 R80, [R60+0x800] ;  /* 0x000800003c50783b */ /* 0x000f620000004200 */
[----:B------:R-:W-:Y:S01]  /*1f750*/  MUFU.EX2 R113, R113 ;  /* 0x0000007100717308 */ /* 0x000fe20000000800 */
[-CC-:B------:R-:W-:Y:S01]  /*1f760*/  FFMA.FTZ R236, R238, R154.reuse, -R151.reuse ;  /* 0x0000009aeeec7223 */ /* 0x180fe20000010897 */
[-C--:B------:R-:W-:Y:S01]  /*1f770*/  FFMA.FTZ R234, R234, R154.reuse, -R151 ;  /* 0x0000009aeaea7223 */ /* 0x080fe20000010897 */
[-CC-:B------:R-:W-:Y:S01]  /*1f780*/  FFMA.FTZ R232, R232, R154.reuse, -R147.reuse ;  /* 0x0000009ae8e87223 */ /* 0x180fe20000010893 */
[-CC-:B------:R-:W-:Y:S01]  /*1f790*/  FFMA.FTZ R169, R204, R154.reuse, -R147.reuse ;  /* 0x0000009acca97223 */ /* 0x180fe20000010893 */
[-CC-:B------:R-:W-:Y:S01]  /*1f7a0*/  FFMA.FTZ R202, R202, R154.reuse, -R147.reuse ;  /* 0x0000009acaca7223 */ /* 0x180fe20000010893 */
[C---:B---3--:R-:W-:Y:S01]  /*1f7b0*/  HMMA.16816.F32 R24, R4.reuse, R28, R24 ;  /* 0x0000001c0418723c */ /* 0x048fe20000001818 */
[-C--:B------:R-:W-:Y:S01]  /*1f7c0*/  FFMA.FTZ R171, R230, R154.reuse, -R147 ;  /* 0x0000009ae6ab7223 */ /* 0x080fe20000010893 */
[----:B------:R-:W-:Y:S01]  /*1f7d0*/  MUFU.EX2 R114, R114 ;  /* 0x0000007200727308 */ /* 0x000fe20000000800 */
[-CC-:B------:R-:W-:Y:S01]  /*1f7e0*/  FFMA.FTZ R173, R200, R154.reuse, -R151.reuse ;  /* 0x0000009ac8ad7223 */ /* 0x180fe20000010897 */
[-CC-:B------:R-:W-:Y:S01]  /*1f7f0*/  FFMA.FTZ R194, R194, R154.reuse, -R151.reuse ;  /* 0x0000009ac2c27223 */ /* 0x180fe20000010897 */
[-CC-:B------:R-:W-:Y:S01]  /*1f800*/  FFMA.FTZ R175, R192, R154.reuse, -R151.reuse ;  /* 0x0000009ac0af7223 */ /* 0x180fe20000010897 */
[-C--:B------:R-:W-:Y:S01]  /*1f810*/  FFMA.FTZ R182, R182, R154.reuse, -R151 ;  /* 0x0000009ab6b67223 */ /* 0x080fe20000010897 */
[-C--:B------:R-:W-:Y:S01]  /*1f820*/  FFMA.FTZ R180, R180, R154.reuse, -R147 ;  /* 0x0000009ab4b47223 */ /* 0x080fe20000010893 */
[C---:B------:R-:W-:Y:S01]  /*1f830*/  HMMA.16816.F32 R28, R4.reuse, R30, R108 ;  /* 0x0000001e041c723c */ /* 0x040fe2000000186c */
[-CC-:B------:R-:W-:Y:S01]  /*1f840*/  FFMA.FTZ R110, R203, R154.reuse, -R151.reuse ;  /* 0x0000009acb6e7223 */ /* 0x180fe20000010897 */
[-CC-:B------:R-:W-:Y:S01]  /*1f850*/  FFMA.FTZ R108, R201, R154.reuse, -R151.reuse ;  /* 0x0000009ac96c7223 */ /* 0x180fe20000010897 */
[-C--:B------:R-:W-:Y:S01]  /*1f860*/  FFMA.FTZ R109, R195, R154.reuse, -R151 ;  /* 0x0000009ac36d7223 */ /* 0x080fe20000010897 */
[-CC-:B------:R-:W-:Y:S01]  /*1f870*/  FFMA.FTZ R111, R193, R154.reuse, -R147.reuse ;  /* 0x0000009ac16f7223 */ /* 0x180fe20000010893 */
[----:B------:R-:W-:Y:S01]  /*1f880*/  MUFU.EX2 R115, R115 ;  /* 0x0000007300737308 */ /* 0x000fe20000000800 */
[-C--:B------:R-:W-:Y:S01]  /*1f890*/  FFMA.FTZ R177, R172, R154.reuse, -R147 ;  /* 0x0000009aacb17223 */ /* 0x080fe20000010893 */
[-C--:B------:R-:W-:Y:S01]  /*1f8a0*/  FFMA.FTZ R179, R166, R154.reuse, -R151 ;  /* 0x0000009aa6b37223 */ /* 0x080fe20000010897 */
[C---:B------:R-:W-:Y:S01]  /*1f8b0*/  HMMA.16816.F32 R8, R4.reuse, R12, R8 ;  /* 0x0000000c0408723c */ /* 0x040fe20000001808 */
[-CC-:B------:R-:W-:Y:S01]  /*1f8c0*/  FFMA.FTZ R176, R176, R154.reuse, -R147.reuse ;  /* 0x0000009ab0b07223 */ /* 0x180fe20000010893 */
[-C--:B------:R-:W-:Y:S01]  /*1f8d0*/  FFMA.FTZ R172, R174, R154.reuse, -R147 ;  /* 0x0000009aaeac7223 */ /* 0x080fe20000010893 */
[-CC-:B------:R-:W-:Y:S01]  /*1f8e0*/  FFMA.FTZ R170, R170, R154.reuse, -R151.reuse ;  /* 0x0000009aaaaa7223 */ /* 0x180fe20000010897 */
[-CC-:B------:R-:W-:Y:S01]  /*1f8f0*/  FFMA.FTZ R166, R168, R154.reuse, -R151.reuse ;  /* 0x0000009aa8a67223 */ /* 0x180fe20000010897 */
[----:B------:R-:W3:Y:S01]  /*1f900*/  MUFU.EX2 R110, R110 ;  /* 0x0000006e006e7308 */ /* 0x000ee20000000800 */
[-C--:B------:R-:W-:Y:S01]  /*1f910*/  FFMA.FTZ R181, R164, R154.reuse, -R151 ;  /* 0x0000009aa4b57223 */ /* 0x080fe20000010897 */
[-CC-:B------:R-:W-:Y:S01]  /*1f920*/  FFMA.FTZ R183, R162, R154.reuse, -R147.reuse ;  /* 0x0000009aa2b77223 */ /* 0x180fe20000010893 */
[C---:B------:R-:W-:Y:S01]  /*1f930*/  HMMA.16816.F32 R16, R4.reuse, R20, R16 ;  /* 0x000000140410723c */ /* 0x040fe20000001810 */
[-CC-:B------:R-:W-:Y:S01]  /*1f940*/  FFMA.FTZ R0, R0, R154.reuse, -R147.reuse ;  /* 0x0000009a00007223 */ /* 0x180fe20000010893 */
[-CC-:B------:R-:W-:Y:S01]  /*1f950*/  FFMA.FTZ R139, R139, R154.reuse, -R147.reuse ;  /* 0x0000009a8b8b7223 */ /* 0x180fe20000010893 */
[-C--:B------:R-:W-:Y:S01]  /*1f960*/  FFMA.FTZ R137, R137, R154.reuse, -R147 ;  /* 0x0000009a89897223 */ /* 0x080fe20000010893 */
[-CC-:B------:R-:W-:Y:S01]  /*1f970*/  FFMA.FTZ R2, R2, R154.reuse, -R151.reuse ;  /* 0x0000009a02027223 */ /* 0x180fe20000010897 */
[----:B------:R-:W-:Y:S01]  /*1f980*/  MUFU.EX2 R108, R108 ;  /* 0x0000006c006c7308 */ /* 0x000fe20000000800 */
[-CC-:B------:R-:W-:Y:S01]  /*1f990*/  FFMA.FTZ R143, R143, R154.reuse, -R151.reuse ;  /* 0x0000009a8f8f7223 */ /* 0x180fe20000010897 */
[-CC-:B------:R-:W-:Y:S01]  /*1f9a0*/  FFMA.FTZ R141, R141, R154.reuse, -R151.reuse ;  /* 0x0000009a8d8d7223 */ /* 0x180fe20000010897 */
[C---:B------:R-:W-:Y:S01]  /*1f9b0*/  HMMA.16816.F32 R12, R4.reuse, R14, R124 ;  /* 0x0000000e040c723c */ /* 0x040fe2000000187c */
[----:B------:R-:W-:Y:S01]  /*1f9c0*/  LDSM.16.MT88.4 R124, [R190+0xf800] ;  /* 0x00f80000be7c783b */ /* 0x000fe20000004200 */
[-C--:B------:R-:W-:Y:S01]  /*1f9d0*/  FFMA.FTZ R138, R138, R154.reuse, -R151 ;  /* 0x0000009a8a8a7223 */ /* 0x080fe20000010897 */
[----:B------:R-:W-:Y:S01]  /*1f9e0*/  FFMA.FTZ R136, R136, R154, -R147 ;  /* 0x0000009a88887223 */ /* 0x000fe20000010893 */
[----:B------:R-:W-:Y:S01]  /*1f9f0*/  FFMA.FTZ R3, R235, R3, R148 ;  /* 0x00000003eb037223 */ /* 0x000fe20000010094 */
[----:B------:R-:W1:Y:S01]  /*1fa00*/  MUFU.EX2 R109, R109 ;  /* 0x0000006d006d7308 */ /* 0x000e620000000800 */
[----:B------:R-:W-:Y:S01]  /*1fa10*/  FFMA.FTZ R237, R237, R134, R152 ;  /* 0x00000086eded7223 */ /* 0x000fe20000010098 */
[-C--:B------:R-:W-:Y:S01]  /*1fa20*/  MOV R134, R142.reuse ;  /* 0x0000008e00867202 */ /* 0x080fe20000000f00 */
[C---:B------:R-:W-:Y:S01]  /*1fa30*/  HMMA.16816.F32 R20, R4.reuse, R22, R116 ;  /* 0x000000160414723c */ /* 0x040fe20000001874 */
[----:B------:R-:W-:Y:S01]  /*1fa40*/  LDSM.16.MT88.4 R116, [R187+0xf800] ;  /* 0x00f80000bb74783b */ /* 0x000fe20000004200 */
[----:B------:R-:W-:Y:S01]  /*1fa50*/  FADD.FTZ R146, R146, R3 ;  /* 0x0000000392927221 */ /* 0x000fe20000010000 */
[----:B------:R-:W-:Y:S01]  /*1fa60*/  FADD.FTZ R150, R150, R237 ;  /* 0x000000ed96967221 */ /* 0x000fe20000010000 */
[----:B------:R-:W-:Y:S01]  /*1fa70*/  @P4 MOV R134, R142 ;  /* 0x0000008e00864202 */ /* 0x000fe20000000f00 */
[----:B------:R-:W5:Y:S01]  /*1fa80*/  MUFU.EX2 R111, R111 ;  /* 0x0000006f006f7308 */ /* 0x000f620000000800 */
[----:B------:R-:W-:Y:S01]  /*1fa90*/  FADD.FTZ R3, R145, R146 ;  /* 0x0000009291037221 */ /* 0x000fe20000010000 */
[----:B------:R-:W-:Y:S01]  /*1faa0*/  FADD.FTZ R149, R149, R150 ;  /* 0x0000009695957221 */ /* 0x000fe20000010000 */
[----:B----4-:R-:W-:Y:S02]  /*1fab0*/  HMMA.16816.F32 R32, R4, R36, R32 ;  /* 0x000000240420723c */ /* 0x010fe40000001820 */
[----:B------:R-:W-:Y:S01]  /*1fac0*/  FADD.FTZ R3, R144, R3 ;  /* 0x0000000390037221 */ /* 0x000fe20000010000 */
[----:B------:R-:W-:-:S02]  /*1fad0*/  FADD.FTZ R156, R156, R149 ;  /* 0x000000959c9c7221 */ /* 0x000fc40000010000 */
[----:B------:R-:W4:Y:S03]  /*1fae0*/  MUFU.EX2 R158, R158 ;  /* 0x0000009e009e7308 */ /* 0x000f260000000800 */
[C---:B------:R-:W-:Y:S05]  /*1faf0*/  HMMA.16816.F32 R40, R4.reuse, R44, R40 ;  /* 0x0000002c0428723c */ /* 0x040fea0000001828 */
[----:B------:R-:W-:Y:S03]  /*1fb00*/  MUFU.EX2 R153, R153 ;  /* 0x0000009900997308 */ /* 0x000fe60000000800 */
[C---:B------:R-:W-:Y:S01]  /*1fb10*/  HMMA.16816.F32 R36, R4.reuse, R38, R100 ;  /* 0x000000260424723c */ /* 0x040fe20000001864 */
[----:B------:R-:W-:Y:S04]  /*1fb20*/  LDSM.16.MT88.4 R100, [R190+0x10800] ;  /* 0x01080000be64783b */ /* 0x000fe80000004200 */
[----:B------:R-:W4:Y:S03]  /*1fb30*/  MUFU.EX2 R160, R160 ;  /* 0x000000a000a07308 */ /* 0x000f260000000800 */
[C---:B------:R-:W-:Y:S01]  /*1fb40*/  HMMA.16816.F32 R44, R4.reuse, R46, R92 ;  /* 0x0000002e042c723c */ /* 0x040fe2000000185c */
[----:B------:R-:W-:Y:S04]  /*1fb50*/  LDSM.16.MT88.4 R92, [R187+0xd000] ;  /* 0x00d00000bb5c783b */ /* 0x000fe80000004200 */
[----:B------:R-:W4:Y:S03]  /*1fb60*/  MUFU.EX2 R155, R155 ;  /* 0x0000009b009b7308 */ /* 0x000f260000000800 */
[C---:B--2---:R-:W-:Y:S05]  /*1fb70*/  HMMA.16816.F32 R72, R4.reuse, R88, R72 ;  /* 0x000000580448723c */ /* 0x044fea0000001848 */
[----:B------:R-:W-:Y:S03]  /*1fb80*/  MUFU.EX2 R157, R157 ;  /* 0x0000009d009d7308 */ /* 0x000fe60000000800 */
[----:B------:R-:W-:Y:S01]  /*1fb90*/  HMMA.16816.F32 R4, R4, R90, R68 ;  /* 0x0000005a0404723c */ /* 0x000fe20000001844 */
[----:B------:R-:W2:Y:S01]  /*1fba0*/  LDSM.16.MT88.4 R88, [R135+0x800] ;  /* 0x000800008758783b */ /* 0x000ea20000004200 */
[----:B---3--:R-:W-:-:S02]  /*1fbb0*/  F2FP.F16.F32.PACK_AB R68, R110, R107 ;  /* 0x0000006b6e44723e */ /* 0x008fc400000000ff */
[----:B------:R-:W-:Y:S01]  /*1fbc0*/  F2FP.F16.F32.PACK_AB R69, R105, R106 ;  /* 0x0000006a6945723e */ /* 0x000fe200000000ff */
[----:B------:R-:W-:Y:S01]  /*1fbd0*/  MUFU.EX2 R178, R178 ;  /* 0x000000b200b27308 */ /* 0x000fe20000000800 */
[----:B-1----:R-:W-:Y:S01]  /*1fbe0*/  F2FP.F16.F32.PACK_AB R70, R109, R108 ;  /* 0x0000006c6d46723e */ /* 0x002fe200000000ff */
[----:B------:R-:W-:Y:S01]  /*1fbf0*/  FADD.FTZ R106, R106, R3 ;  /* 0x000000036a6a7221 */ /* 0x000fe20000010000 */
[----:B-----5:R-:W-:Y:S01]  /*1fc00*/  F2FP.F16.F32.PACK_AB R71, R111, R104 ;  /* 0x000000686f47723e */ /* 0x020fe200000000ff */
[----:B------:R-:W-:Y:S02]  /*1fc10*/  FADD.FTZ R3, R107, R156 ;  /* 0x0000009c6b037221 */ /* 0x000fe40000010000 */
[----:B------:R-:W-:Y:S02]  /*1fc20*/  FADD.FTZ R105, R105, R106 ;  /* 0x0000006a69697221 */ /* 0x000fe40000010000 */
[----:B------:R-:W-:Y:S01]  /*1fc30*/  MUFU.EX2 R186, R186 ;  /* 0x000000ba00ba7308 */ /* 0x000fe20000000800 */
[----:B------:R-:W-:Y:S01]  /*1fc40*/  FADD.FTZ R3, R110, R3 ;  /* 0x000000036e037221 */ /* 0x000fe20000010000 */
[----:B------:R-:W-:Y:S01]  /*1fc50*/  HMMA.16816.F32 R8, R68, R84, R8 ;  /* 0x000000544408723c */ /* 0x000fe20000001808 */
[----:B------:R-:W-:-:S04]  /*1fc60*/  FADD.FTZ R104, R104, R105 ;  /* 0x0000006968687221 */ /* 0x000fc80000010000 */
[----:B------:R-:W-:Y:S01]  /*1fc70*/  FADD.FTZ R111, R111, R104 ;  /* 0x000000686f6f7221 */ /* 0x000fe20000010000 */
[----:B------:R-:W-:Y:S02]  /*1fc80*/  MUFU.EX2 R161, R161 ;  /* 0x000000a100a17308 */ /* 0x000fe40000000800 */
[C---:B------:R-:W-:Y:S01]  /*1fc90*/  HMMA.16816.F32 R12, R68.reuse, R86, R12 ;  /* 0x00000056440c723c */ /* 0x040fe2000000180c */
[----:B------:R-:W-:Y:S05]  /*1fca0*/  LDSM.16.MT88.4 R84, [R60+0x4800] ;  /* 0x004800003c54783b */ /* 0x000fea0000004200 */
[----:B------:R-:W-:Y:S02]  /*1fcb0*/  MUFU.EX2 R244, R244 ;  /* 0x000000f400f47308 */ /* 0x000fe40000000800 */
[C---:B------:R-:W-:Y:S06]  /*1fcc0*/  HMMA.16816.F32 R16, R68.reuse, R76, R16 ;  /* 0x0000004c4410723c */ /* 0x040fec0000001810 */
[----:B------:R-:W-:Y:S02]  /*1fcd0*/  MUFU.EX2 R163, R163 ;  /* 0x000000a300a37308 */ /* 0x000fe40000000800 */
[C---:B------:R-:W-:Y:S01]  /*1fce0*/  HMMA.16816.F32 R20, R68.reuse, R78, R20 ;  /* 0x0000004e4414723c */ /* 0x040fe20000001814 */
[----:B------:R-:W1:Y:S05]  /*1fcf0*/  LDSM.16.MT88.4 R76, [R187+0x10800] ;  /* 0x01080000bb4c783b */ /* 0x000e6a0000004200 */
[----:B------:R-:W-:Y:S02]  /*1fd00*/  MUFU.EX2 R165, R165 ;  /* 0x000000a500a57308 */ /* 0x000fe40000000800 */
[C---:B------:R-:W-:Y:S06]  /*1fd10*/  HMMA.16816.F32 R24, R68.reuse, R80, R24 ;  /* 0x000000504418723c */ /* 0x040fec0000001818 */
        /* <DEDUP_REMOVED lines=14> */
[----:B-1----:R-:W-:Y:S01]  /*1fe00*/  HMMA.16816.F32 R48, R68, R76, R48 ;  /* 0x0000004c4430723c */ /* 0x002fe20000001830 */
[----:B----4-:R-:W-:-:S02]  /*1fe10*/  F2FP.F16.F32.PACK_AB R76, R158, R115 ;  /* 0x000000739e4c723e */ /* 0x010fc400000000ff */
[C---:B------:R-:W-:Y:S01]  /*1fe20*/  F2FP.F16.F32.PACK_AB R77, R113.reuse, R112 ;  /* 0x00000070714d723e */ /* 0x040fe200000000ff */
[----:B------:R-:W-:Y:S02]  /*1fe30*/  FADD.FTZ R112, R112, R111 ;  /* 0x0000006f70707221 */ /* 0x000fe40000010000 */
[----:B------:R-:W-:Y:S02]  /*1fe40*/  MUFU.EX2 R173, R173 ;  /* 0x000000ad00ad7308 */ /* 0x000fe40000000800 */
[----:B------:R-:W-:Y:S01]  /*1fe50*/  HMMA.16816.F32 R52, R68, R78, R52 ;  /* 0x0000004e4434723c */ /* 0x000fe20000001834 */
[----:B------:R-:W-:Y:S01]  /*1fe60*/  F2FP.F16.F32.PACK_AB R78, R160, R153 ;  /* 0x00000099a04e723e */ /* 0x000fe200000000ff */
[----:B------:R-:W-:Y:S01]  /*1fe70*/  FADD.FTZ R113, R113, R112 ;  /* 0x0000007071717221 */ /* 0x000fe20000010000 */
[----:B------:R-:W-:-:S03]  /*1fe80*/  F2FP.F16.F32.PACK_AB R79, R155, R114 ;  /* 0x000000729b4f723e */ /* 0x000fc600000000ff */
[----:B------:R-:W-:Y:S02]  /*1fe90*/  MUFU.EX2 R194, R194 ;  /* 0x000000c200c27308 */ /* 0x000fe40000000800 */
[C---:B------:R-:W-:Y:S06]  /*1fea0*/  HMMA.16816.F32 R56, R68.reuse, R84, R56 ;  /* 0x000000544438723c */ /* 0x040fec0000001838 */
[----:B------:R-:W-:Y:S02]  /*1feb0*/  MUFU.EX2 R175, R175 ;  /* 0x000000af00af7308 */ /* 0x000fe40000000800 */
[C---:B------:R-:W-:Y:S01]  /*1fec0*/  HMMA.16816.F32 R64, R68.reuse, R86, R64 ;  /* 0x000000564440723c */ /* 0x040fe20000001840 */
[----:B------:R-:W-:Y:S05]  /*1fed0*/  LDSM.16.MT88.4 R84, [R135+0x5000] ;  /* 0x005000008754783b */ /* 0x000fea0000004200 */
[----:B------:R-:W-:Y:S02]  /*1fee0*/  MUFU.EX2 R182, R182 ;  /* 0x000000b600b67308 */ /* 0x000fe40000000800 */
[C---:B---3--:R-:W-:Y:S06]  /*1fef0*/  HMMA.16816.F32 R72, R68.reuse, R80, R72 ;  /* 0x000000504448723c */ /* 0x048fec0000001848 */
[----:B------:R-:W-:Y:S02]  /*1ff00*/  MUFU.EX2 R180, R180 ;  /* 0x000000b400b47308 */ /* 0x000fe40000000800 */
[----:B------:R-:W-:Y:S01]  /*1ff10*/  HMMA.16816.F32 R4, R68, R82, R4 ;  /* 0x000000524404723c */ /* 0x000fe20000001804 */
[----:B------:R-:W1:Y:S04]  /*1ff20*/  LDSM.16.MT88.4 R68, [R190+0x11000] ;  /* 0x01100000be44783b */ /* 0x000e680000004200 */
[----:B------:R-:W3:Y:S01]  /*1ff30*/  LDSM.16.MT88.4 R80, [R187+0x11000] ;  /* 0x01100000bb50783b */ /* 0x000ee20000004200 */
[----:B------:R-:W-:Y:S02]  /*1ff40*/  MUFU.EX2 R176, R176 ;  /* 0x000000b000b07308 */ /* 0x000fe40000000800 */
[C---:B--2---:R-:W-:Y:S06]  /*1ff50*/  HMMA.16816.F32 R24, R76.reuse, R88, R24 ;  /* 0x000000584c18723c */ /* 0x044fec0000001818 */
[----:B------:R-:W-:Y:S02]  /*1ff60*/  MUFU.EX2 R177, R177 ;  /* 0x000000b100b17308 */ /* 0x000fe40000000800 */
[C---:B------:R-:W-:Y:S01]  /*1ff70*/  HMMA.16816.F32 R28, R76.reuse, R90, R28 ;  /* 0x0000005a4c1c723c */ /* 0x040fe2000000181c */
[----:B------:R-:W2:Y:S05]  /*1ff80*/  LDSM.16.MT88.4 R88, [R60+0x5000] ;  /* 0x005000003c58783b */ /* 0x000eaa0000004200 */
[----:B------:R-:W-:Y:S02]  /*1ff90*/  MUFU.EX2 R172, R172 ;  /* 0x000000ac00ac7308 */ /* 0x000fe40000000800 */
[----:B-----5:R-:W-:Y:S01]  /*1ffa0*/  HMMA.16816.F32 R36, R76, R102, R36 ;  /* 0x000000664c24723c */ /* 0x020fe20000001824 */
[-CC-:B------:R-:W-:Y:S01]  /*1ffb0*/  FFMA.FTZ R102, R159, R154.reuse, -R151.reuse ;  /* 0x0000009a9f667223 */ /* 0x180fe20000010897 */
[-C--:B------:R-:W-:Y:S01]  /*1ffc0*/  FFMA.FTZ R103, R252, R154.reuse, -R151 ;  /* 0x0000009afc677223 */ /* 0x080fe20000010897 */
[----:B------:R-:W-:-:S03]  /*1ffd0*/  FFMA.FTZ R159, R248, R154, -R147 ;  /* 0x0000009af89f7223 */ /* 0x000fc60000010893 */
[----:B------:R-:W-:Y:S02]  /*1ffe0*/  MUFU.EX2 R170, R170 ;  /* 0x000000aa00aa7308 */ /* 0x000fe40000000800 */
[----:B------:R-:W-:Y:S01]  /*1fff0*/  HMMA.16816.F32 R32, R76, R100, R32 ;  /* 0x000000644c20723c */ /* 0x000fe20000001820 */
[-C--:B------:R-:W-:Y:S01]  /*20000*/  FFMA.FTZ R100, R167, R154.reuse, -R147 ;  /* 0x0000009aa7647223 */ /* 0x080fe20000010893 */
[-CC-:B------:R-:W-:Y:S01]  /*20010*/  FFMA.FTZ R101, R250, R154.reuse, -R151.reuse ;  /* 0x0000009afa657223 */ /* 0x180fe20000010897 */
[----:B------:R-:W-:-:S03]  /*20020*/  FFMA.FTZ R167, R240, R154, -R151 ;  /* 0x0000009af0a77223 */ /* 0x000fc60000010897 */
        /* <DEDUP_REMOVED lines=11> */
[C---:B---3--:R-:W-:Y:S06]  /*200e0*/  HMMA.16816.F32 R48, R76.reuse, R80, R48 ;  /* 0x000000504c30723c */ /* 0x048fec0000001830 */
[----:B------:R-:W3:Y:S02]  /*200f0*/  MUFU.EX2 R167, R167 ;  /* 0x000000a700a77308 */ /* 0x000ee40000000800 */
[C---:B------:R-:W-:Y:S01]  /*20100*/  HMMA.16816.F32 R52, R76.reuse, R82, R52 ;  /* 0x000000524c34723c */ /* 0x040fe20000001834 */
[----:B------:R-:W3:Y:S05]  /*20110*/  LDSM.16.MT88.4 R80, [R135+0x1800] ;  /* 0x001800008750783b */ /* 0x000eea0000004200 */
[----:B------:R-:W3:Y:S02]  /*20120*/  MUFU.EX2 R179, R179 ;  /* 0x000000b300b37308 */ /* 0x000ee40000000800 */
[C---:B------:R-:W-:Y:S06]  /*20130*/  HMMA.16816.F32 R16, R76.reuse, R92, R16 ;  /* 0x0000005c4c10723c */ /* 0x040fec0000001810 */
[----:B------:R-:W-:Y:S02]  /*20140*/  MUFU.EX2 R166, R166 ;  /* 0x000000a600a67308 */ /* 0x000fe40000000800 */
[C---:B------:R-:W-:Y:S01]  /*20150*/  HMMA.16816.F32 R20, R76.reuse, R94, R20 ;  /* 0x0000005e4c14723c */ /* 0x040fe20000001814 */
[----:B------:R-:W-:Y:S05]  /*20160*/  LDSM.16.MT88.4 R92, [R60+0x1800] ;  /* 0x001800003c5c783b */ /* 0x000fea0000004200 */
[----:B------:R-:W3:Y:S02]  /*20170*/  MUFU.EX2 R181, R181 ;  /* 0x000000b500b57308 */ /* 0x000ee40000000800 */
[C---:B--2---:R-:W-:Y:S06]  /*20180*/  HMMA.16816.F32 R56, R76.reuse, R88, R56 ;  /* 0x000000584c38723c */ /* 0x044fec0000001838 */
[----:B------:R-:W2:Y:S02]  /*20190*/  MUFU.EX2 R183, R183 ;  /* 0x000000b700b77308 */ /* 0x000ea40000000800 */
[C---:B------:R-:W-:Y:S01]  /*201a0*/  HMMA.16816.F32 R64, R76.reuse, R90, R64 ;  /* 0x0000005a4c40723c */ /* 0x040fe20000001840 */
[----:B------:R-:W-:Y:S05]  /*201b0*/  LDSM.16.MT88.4 R88, [R60+0x5800] ;  /* 0x005800003c58783b */ /* 0x000fea0000004200 */
[----:B------:R-:W-:Y:S02]  /*201c0*/  MUFU.EX2 R0, R0 ;  /* 0x0000000000007308 */ /* 0x000fe40000000800 */
[----:B------:R-:W-:Y:S01]  /*201d0*/  HMMA.16816.F32 R72, R76, R84, R72 ;  /* 0x000000544c48723c */ /* 0x000fe20000001848 */
[----:B-1----:R-:W-:-:S02]  /*201e0*/  F2FP.F16.F32.PACK_AB R84, R102, R101 ;  /* 0x000000656654723e */ /* 0x002fc400000000ff */
[----:B------:R-:W-:-:S03]  /*201f0*/  F2FP.F16.F32.PACK_AB R85, R178, R157 ;  /* 0x0000009db255723e */ /* 0x000fc600000000ff */
[----:B------:R-:W-:Y:S02]  /*20200*/  MUFU.EX2 R139, R139 ;  /* 0x0000008b008b7308 */ /* 0x000fe40000000800 */
[----:B------:R-:W-:Y:S01]  /*20210*/  HMMA.16816.F32 R4, R76, R86, R4 ;  /* 0x000000564c04723c */ /* 0x000fe20000001804 */
[----:B------:R-:W1:Y:S01]  /*20220*/  LDSM.16.MT88.4 R76, [R190+0x11800] ;  /* 0x01180000be4c783b */ /* 0x000e620000004200 */
[----:B-----5:R-:W-:Y:S02]  /*20230*/  F2FP.F16.F32.PACK_AB R86, R186, R103 ;  /* 0x00000067ba56723e */ /* 0x020fe400000000ff */
[----:B------:R-:W-:Y:S02]  /*20240*/  F2FP.F16.F32.PACK_AB R87, R159, R100 ;  /* 0x000000649f57723e */ /* 0x000fe400000000ff */
[----:B------:R-:W-:Y:S05]  /*20250*/  MUFU.EX2 R137, R137 ;  /* 0x0000008900897308 */ /* 0x000fea0000000800 */
[C---:B----4-:R-:W-:Y:S03]  /*20260*/  HMMA.16816.F32 R8, R84.reuse, R68, R8 ;  /* 0x000000445408723c */ /* 0x050fe60000001808 */
[----:B------:R-:W-:Y:S05]  /*20270*/  MUFU.EX2 R2, R2 ;  /* 0x0000000200027308 */ /* 0x000fea0000000800 */
[C---:B------:R-:W-:Y:S01]  /*20280*/  HMMA.16816.F32 R12, R84.reuse, R70, R12 ;  /* 0x00000046540c723c */ /* 0x040fe2000000180c */
[----:B------:R-:W4:Y:S02]  /*20290*/  LDSM.16.MT88.4 R68, [R187+0x11800] ;  /* 0x01180000bb44783b */ /* 0x000f240000004200 */
[----:B------:R-:W5:Y:S05]  /*202a0*/  MUFU.EX2 R143, R143 ;  /* 0x0000008f008f7308 */ /* 0x000f6a0000000800 */
[C---:B---3--:R-:W-:Y:S03]  /*202b0*/  HMMA.16816.F32 R32, R84.reuse, R80, R32 ;  /* 0x000000505420723c */ /* 0x048fe60000001820 */
[----:B------:R-:W-:Y:S05]  /*202c0*/  MUFU.EX2 R141, R141 ;  /* 0x0000008d008d7308 */ /* 0x000fea0000000800 */
[C---:B------:R-:W-:Y:S01]  /*202d0*/  HMMA.16816.F32 R36, R84.reuse, R82, R36 ;  /* 0x000000525424723c */ /* 0x040fe20000001824 */
[----:B------:R-:W3:Y:S02]  /*202e0*/  LDSM.16.MT88.4 R80, [R135+0x5800] ;  /* 0x005800008750783b */ /* 0x000ee40000004200 */
[----:B------:R-:W5:Y:S05]  /*202f0*/  MUFU.EX2 R138, R138 ;  /* 0x0000008a008a7308 */ /* 0x000f6a0000000800 */
[C---:B------:R-:W-:Y:S03]  /*20300*/  HMMA.16816.F32 R16, R84.reuse, R96, R16 ;  /* 0x000000605410723c */ /* 0x040fe60000001810 */
[----:B------:R-:W5:Y:S05]  /*20310*/  MUFU.EX2 R136, R136 ;  /* 0x0000008800887308 */ /* 0x000f6a0000000800 */
        /* <DEDUP_REMOVED lines=10> */
[----:B------:R-:W2:Y:S07]  /*203c0*/  LDSM.16.MT88.4 R92, [R187+0xe000] ;  /* 0x00e00000bb5c783b */ /* 0x000eae0000004200 */
[----:B---3--:R-:W-:Y:S01]  /*203d0*/  HMMA.16816.F32 R72, R84, R80, R72 ;  /* 0x000000505448723c */ /* 0x008fe20000001848 */
[----:B------:R-:W-:-:S02]  /*203e0*/  F2FP.F16.F32.PACK_AB R80, R236, R165 ;  /* 0x000000a5ec50723e */ /* 0x000fc400000000ff */
[----:B------:R-:W-:-:S05]  /*203f0*/  F2FP.F16.F32.PACK_AB R81, R244, R161 ;  /* 0x000000a1f451723e */ /* 0x000fca00000000ff */
[----:B------:R-:W-:Y:S01]  /*20400*/  HMMA.16816.F32 R4, R84, R82, R4 ;  /* 0x000000525404723c */ /* 0x000fe20000001804 */
[----:B------:R-:W-:Y:S02]  /*20410*/  F2FP.F16.F32.PACK_AB R82, R234, R167 ;  /* 0x000000a7ea52723e */ /* 0x000fe400000000ff */
[----:B------:R-:W-:-:S05]  /*20420*/  F2FP.F16.F32.PACK_AB R83, R232, R163 ;  /* 0x000000a3e853723e */ /* 0x000fca00000000ff */
[C---:B------:R-:W-:Y:S08]  /*20430*/  HMMA.16816.F32 R56, R84.reuse, R88, R56 ;  /* 0x000000585438723c */ /* 0x040ff00000001838 */
[----:B------:R-:W-:Y:S01]  /*20440*/  HMMA.16816.F32 R64, R84, R90, R64 ;  /* 0x0000005a5440723c */ /* 0x000fe20000001840 */
[----:B------:R-:W3:Y:S04]  /*20450*/  LDSM.16.MT88.4 R88, [R135+0x2000] ;  /* 0x002000008758783b */ /* 0x000ee80000004200 */
[----:B------:R-:W5:Y:S03]  /*20460*/  LDSM.16.MT88.4 R84, [R187+0x12000] ;  /* 0x01200000bb54783b */ /* 0x000f660000004200 */
        /* <DEDUP_REMOVED lines=9> */
[C---:B--2---:R-:W-:Y:S08]  /*20500*/  HMMA.16816.F32 R16, R80.reuse, R92, R16 ;  /* 0x0000005c5010723c */ /* 0x044ff00000001810 */
[C---:B------:R-:W-:Y:S01]  /*20510*/  HMMA.16816.F32 R20, R80.reuse, R94, R20 ;  /* 0x0000005e5014723c */ /* 0x040fe20000001814 */
[----:B------:R-:W-:Y:S07]  /*20520*/  LDSM.16.MT88.4 R92, [R190+0xe800] ;  /* 0x00e80000be5c783b */ /* 0x000fee0000004200 */
[C---:B---3--:R-:W-:Y:S08]  /*20530*/  HMMA.16816.F32 R32, R80.reuse, R88, R32 ;  /* 0x000000585020723c */ /* 0x048ff00000001820 */
        /* <DEDUP_REMOVED lines=49> */
[C---:B------:R-:W-:Y:S01]  /*20850*/  HMMA.16816.F32 R20, R80.reuse, R86, R20 ;  /* 0x000000565014723c */ /* 0x040fe20000001814 */
[----:B------:R-:W3:Y:S07]  /*20860*/  LDSM.16.MT88.4 R84, [R187+0x13000] ;  /* 0x01300000bb54783b */ /* 0x000eee0000004200 */
[C---:B--2---:R-:W-:Y:S08]  /*20870*/  HMMA.16816.F32 R24, R80.reuse, R88, R24 ;  /* 0x000000585018723c */ /* 0x044ff00000001818 */
        /* <DEDUP_REMOVED lines=16> */
[----:B------:R-:W2:Y:S02]  /*20980*/  LDSM.16.MT88.4 R12, [R135+0x3800] ;  /* 0x00380000870c783b */ /* 0x000ea40000004200 */
        /* <DEDUP_REMOVED lines=10> */
[----:B------:R-:W-:Y:S02]  /*20a30*/  LDSM.16.MT88.4 R76, [R60+0x7800] ;  /* 0x007800003c4c783b */ /* 0x000fe40000004200 */
        /* <DEDUP_REMOVED lines=9> */
[----:B------:R-:W-:Y:S01]  /*20ad0*/  FADD.FTZ R163, R163, R244 ;  /* 0x000000f4a3a37221 */ /* 0x000fe20000010000 */
[----:B------:R-:W3:Y:S02]  /*20ae0*/  LDSM.16.MT88.4 R84, [R187+0x13800] ;  /* 0x01380000bb54783b */ /* 0x000ee40000004200 */
        /* <DEDUP_REMOVED lines=35> */
[----:B---3--:R-:W-:Y:S02]  /*20d20*/  HMMA.16816.F32 R88, R68, R84, R48 ;  /* 0x000000544458723c */ /* 0x008fe40000001830 */
[----:B------:R-:W-:-:S04]  /*20d30*/  FADD.FTZ R141, R141, R2 ;  /* 0x000000028d8d7221 */ /* 0x000fc80000010000 */
[----:B------:R-:W-:Y:S02]  /*20d40*/  FADD.FTZ R237, R138, R141 ;  /* 0x0000008d8aed7221 */ /* 0x000fe40000010000 */
[C---:B------:R-:W-:Y:S08]  /*20d50*/  HMMA.16816.F32 R80, R68.reuse, R76, R56 ;  /* 0x0000004c4450723c */ /* 0x040ff00000001838 */
[C---:B------:R-:W-:Y:S08]  /*20d60*/  HMMA.16816.F32 R92, R68.reuse, R94, R44 ;  /* 0x0000005e445c723c */ /* 0x040ff0000000182c */
[C---:B------:R-:W-:Y:S08]  /*20d70*/  HMMA.16816.F32 R116, R68.reuse, R118, R20 ;  /* 0x000000764474723c */ /* 0x040ff00000001814 */
[C---:B------:R-:W-:Y:S08]  /*20d80*/  HMMA.16816.F32 R84, R68.reuse, R86, R52 ;  /* 0x000000564454723c */ /* 0x040ff00000001834 */
[C---:B------:R-:W-:Y:S08]  /*20d90*/  HMMA.16816.F32 R76, R68.reuse, R78, R64 ;  /* 0x0000004e444c723c */ /* 0x040ff00000001840 */
[C---:B------:R-:W-:Y:S08]  /*20da0*/  HMMA.16816.F32 R100, R68.reuse, R14, R36 ;  /* 0x0000000e4464723c */ /* 0x040ff00000001824 */
[C---:B-1----:R-:W-:Y:S08]  /*20db0*/  HMMA.16816.F32 R72, R68.reuse, R8, R72 ;  /* 0x000000084448723c */ /* 0x042ff00000001848 */
[----:B------:R-:W-:Y:S01]  /*20dc0*/  HMMA.16816.F32 R68, R68, R10, R4 ;  /* 0x0000000a4444723c */ /* 0x000fe20000001804 */
[----:B------:R-:W-:-:S04]  /*20dd0*/  NOP ;  /* 0x0000000000007918 */ /* 0x000fc80000000000 */
[----:B------:R-:W-:-:S15]  /*20de0*/  @P4 BRA `(.L_x_7830) ;  /* 0x0000000000044947 */ /* 0x000fde0003800000 */
.L_x_7821:
[----:B------:R-:W-:-:S07]  /*20df0*/  IADD3 R62, PT, PT, R188, -0x1, RZ ;  /* 0xffffffffbc3e7810 */ /* 0x000fce0007ffe0ff */
.L_x_7830:
[----:B------:R-:W-:Y:S05]  /*20e00*/  BSYNC B2 ;  /* 0x0000000000027941 */ /* 0x000fea0003800000 */
.L_x_7820:
        /* <DEDUP_REMOVED lines=13> */
.L_x_7838:
        /* <DEDUP_REMOVED lines=90> */
.L_x_7833:
[----:B------:R-:W-:Y:S05]  /*21480*/  BSYNC.RECONVERGENT B0 ;  /* 0x0000000000007941 */ /* 0x000fea0003800200 */
.L_x_7832:
[----:B------:R-:W1:Y:S01]  /*21490*/  S2UR UR4, SR_CgaCtaId ;  /* 0x00000000000479c3 */ /* 0x000e620000008800 */
[C---:B------:R-:W-:Y:S01]  /*214a0*/  IMAD.SHL.U32 R197, R196.reuse, 0x8, RZ ;  /* 0x00000008c4c57824 */ /* 0x040fe200078e00ff */
[----:B------:R-:W-:Y:S01]  /*214b0*/  LOP3.LUT R4, R196, 0x38, RZ, 0xc0, !PT ;  /* 0x00000038c4047812 */ /* 0x000fe200078ec0ff */
[----:B------:R-:W-:Y:S01]  /*214c0*/  UMOV UR5, 0x400 ;  /* 0x0000040000057882 */ /* 0x000fe20000000000 */
[----:B------:R-:W-:Y:S01]  /*214d0*/  SHF.L.U64.HI R8, R208, 0x5, R209 ;  /* 0x00000005d0087819 */ /* 0x000fe200000102d1 */
[C---:B------:R-:W-:Y:S01]  /*214e0*/  IMAD.SHL.U32 R202, R196.reuse, 0x40, RZ ;  /* 0x00000040c4ca7824 */ /* 0x040fe200078e00ff */
[C---:B------:R-:W-:Y:S01]  /*214f0*/  LOP3.LUT R3, R197.reuse, 0x38, RZ, 0xc0, !PT ;  /* 0x00000038c5037812 */ /* 0x040fe200078ec0ff */
[----:B------:R-:W-:Y:S01]  /*21500*/  IMAD.SHL.U32 R199, R196, 0x20, RZ ;  /* 0x00000020c4c77824 */ /* 0x000fe200078e00ff */
[----:B------:R-:W-:Y:S01]  /*21510*/  LOP3.LUT R7, R197, 0x1c0, RZ, 0xc0, !PT ;  /* 0x000001c0c5077812 */ /* 0x000fe200078ec0ff */
[----:B------:R-:W-:Y:S01]  /*21520*/  IMAD.MOV.U32 R160, RZ, RZ, 0x40 ;  /* 0x00000040ffa07424 */ /* 0x000fe200078e00ff */
[C---:B------:R-:W-:Y:S01]  /*21530*/  ISETP.GE.AND P1, PT, R3.reuse, R217, PT ;  /* 0x000000d90300720c */ /* 0x040fe20003f26270 */
[----:B------:R-:W-:Y:S01]  /*21540*/  IMAD.MOV.U32 R200, RZ, RZ, 0x20 ;  /* 0x00000020ffc87424 */ /* 0x000fe200078e00ff */
[C---:B------:R-:W-:Y:S01]  /*21550*/  LOP3.LUT R6, R3.reuse, 0x40, RZ, 0xfc, !PT ;  /* 0x0000004003067812 */ /* 0x040fe200078efcff */
[----:B------:R-:W-:Y:S01]  /*21560*/  VIADD R230, R230, 0xffffffff ;  /* 0xffffffffe6e67836 */ /* 0x000fe20000000000 */
[----:B------:R-:W-:Y:S01]  /*21570*/  LOP3.LUT R7, R3, R7, R4, 0x1e, !PT ;  /* 0x0000000703077212 */ /* 0x000fe200078e1e04 */
[----:B------:R-:W-:Y:S01]  /*21580*/  BSSY.RECONVERGENT B1, `(.L_x_7834) ;  /* 0x0000241000017945 */ /* 0x000fe20003800200 */
[----:B------:R-:W-:Y:S02]  /*21590*/  ISETP.GE.AND P0, PT, R6, R217, PT ;  /* 0x000000d90600720c */ /* 0x000fe40003f06270 */
[----:B------:R-:W-:Y:S02]  /*215a0*/  LOP3.LUT R6, R197, 0x1e00, RZ, 0xc0, !PT ;  /* 0x00001e00c5067812 */ /* 0x000fe400078ec0ff */
[----:B------:R-:W-:Y:S02]  /*215b0*/  LOP3.LUT R5, R202, 0x1c0, RZ, 0xc0, !PT ;  /* 0x000001c0ca057812 */ /* 0x000fe400078ec0ff */
[----:B------:R-:W-:Y:S01]  /*215c0*/  LOP3.LUT R6, R7, R6, RZ, 0xfc, !PT ;  /* 0x0000000607067212 */ /* 0x000fe200078efcff */
[----:B------:R-:W-:Y:S01]  /*215d0*/  IMAD.SHL.U32 R7, R208, 0x20, RZ ;  /* 0x00000020d0077824 */ /* 0x000fe200078e00ff */
[C---:B------:R-:W-:Y:S01]  /*215e0*/  @!P1 R2UR UR12, R134.reuse ;  /* 0x00000000860c92ca */ /* 0x040fe200000e0000 */
[----:B-1----:R-:W-:Y:S01]  /*215f0*/  ULEA UR8, UR4, UR5, 0x18 ;  /* 0x0000000504087291 */ /* 0x002fe2000f8ec0ff */
[C---:B------:R-:W-:Y:S02]  /*21600*/  @!P1 R2UR UR13, R135.reuse ;  /* 0x00000000870d92ca */ /* 0x040fe400000e0000 */
[C---:B------:R-:W-:Y:S02]  /*21610*/  @!P1 R2UR UR4, R134.reuse ;  /* 0x00000000860492ca */ /* 0x040fe400000e0000 */
[----:B------:R-:W-:Y:S02]  /*21620*/  @!P0 R2UR UR10, R134 ;  /* 0x00000000860a82ca */ /* 0x000fe400000e0000 */
[C---:B------:R-:W-:Y:S02]  /*21630*/  @!P0 R2UR UR11, R135.reuse ;  /* 0x00000000870b82ca */ /* 0x040fe400000e0000 */
[----:B------:R-:W-:Y:S02]  /*21640*/  LEA R239, R6, UR8, 0x1 ;  /* 0x0000000806ef7c11 */ /* 0x000fe4000f8e08ff */
[----:B------:R-:W-:Y:S02]  /*21650*/  @!P1 R2UR UR5, R135 ;  /* 0x00000000870592ca */ /* 0x000fe400000e0000 */
[----:B------:R-:W-:Y:S01]  /*21660*/  IADD3 R10, P2, PT, R7, R212, RZ ;  /* 0x000000d4070a7210 */ /* 0x000fe20007f5e0ff */
[----:B------:R-:W-:Y:S01]  /*21670*/  @!PT LDS RZ, [RZ] ;  /* 0x00000000fffff984 */ /* 0x000fe20000000800 */
[----:B------:R-:W-:Y:S01]  /*21680*/  @!PT LDS RZ, [RZ] ;  /* 0x00000000fffff984 */ /* 0x000fe20000000800 */
[----:B------:R-:W-:Y:S01]  /*21690*/  @!PT LDS RZ, [RZ] ;  /* 0x00000000fffff984 */ /* 0x000fe20000000800 */
[----:B------:R-:W-:Y:S01]  /*216a0*/  @!P1 LDGSTS.E.BYPASS.LTC128B.128 [R239+0xc000], desc[UR12][R212.64] ;  /* 0x0c000000d4ef9fae */ /* 0x000fe2000b981a0c */
[----:B------:R-:W-:Y:S02]  /*216b0*/  @!P0 R2UR UR12, R134 ;  /* 0x00000000860c82ca */ /* 0x000fe400000e0000 */
[C---:B------:R-:W-:Y:S02]  /*216c0*/  @!P0 R2UR UR13, R135.reuse ;  /* 0x00000000870d82ca */ /* 0x040fe400000e0000 */
[----:B------:R-:W-:Y:S01]  /*216d0*/  @P1 STS.128 [R239+0xc000], RZ ;  /* 0x00c000ffef001388 */ /* 0x000fe20000000c00 */
[----:B------:R-:W-:Y:S01]  /*216e0*/  IMAD.X R11, R8, 0x1, R213, P2 ;  /* 0x00000001080b7824 */ /* 0x000fe200010e06d5 */
[----:B------:R-:W-:Y:S03]  /*216f0*/  IADD3 R12, P2, PT, R10, R7, RZ ;  /* 0x000000070a0c7210 */ /* 0x000fe60007f5e0ff */
[----:B------:R-:W-:Y:S01]  /*21700*/  @!PT LDS RZ, [RZ] ;  /* 0x00000000fffff984 */ /* 0x000fe20000000800 */
[----:B------:R-:W-:Y:S01]  /*21710*/  @!PT LDS RZ, [RZ] ;  /* 0x00000000fffff984 */ /* 0x000fe20000000800 */
[----:B------:R-:W-:Y:S01]  /*21720*/  @!PT LDS RZ, [RZ] ;  /* 0x00000000fffff984 */ /* 0x000fe20000000800 */
[----:B------:R-:W-:Y:S01]  /*21730*/  @!P0 LDGSTS.E.BYPASS.LTC128B.128 [R239+0x10000], desc[UR10][R212.64+0x80] ;  /* 0x10000080d4ef8fae */ /* 0x000fe2000b981a0a */
[C---:B------:R-:W-:Y:S02]  /*21740*/  @!P1 R2UR UR10, R134.reuse ;  /* 0x00000000860a92ca */ /* 0x040fe400000e0000 */
[----:B------:R-:W-:Y:S02]  /*21750*/  @!P1 R2UR UR11, R135 ;  /* 0x00000000870b92ca */ /* 0x000fe400000e0000 */
[----:B------:R-:W-:Y:S01]  /*21760*/  @P0 STS.128 [R239+0x10000], RZ ;  /* 0x010000ffef000388 */ /* 0x000fe20000000c00 */
[----:B------:R-:W-:Y:S01]  /*21770*/  IMAD.X R13, R11, 0x1, R8, P2 ;  /* 0x000000010b0d7824 */ /* 0x000fe200010e0608 */
[----:B------:R-:W-:Y:S03]  /*21780*/  LOP3.LUT R4, R5, 0x8, R196, 0xf8, !PT ;  /* 0x0000000805047812 */ /* 0x000fe600078ef8c4 */
[----:B------:R-:W-:Y:S01]  /*21790*/  @!PT LDS RZ, [RZ] ;  /* 0x00000000fffff984 */ /* 0x000fe20000000800 */
[----:B------:R-:W-:Y:S01]  /*217a0*/  @!PT LDS RZ, [RZ] ;  /* 0x00000000fffff984 */ /* 0x000fe20000000800 */
[----:B------:R-:W-:Y:S01]  /*217b0*/  @!PT LDS RZ, [RZ] ;  /* 0x00000000fffff984 */ /* 0x000fe20000000800 */
[----:B------:R-:W-:Y:S01]  /*217c0*/  @!P1 LDGSTS.E.BYPASS.LTC128B.128 [R239+0xc800], desc[UR4][R10.64] ;  /* 0x0c8000000aef9fae */ /* 0x000fe2000b981a04 */
[----:B------:R-:W-:Y:S02]  /*217d0*/  @!P0 R2UR UR4, R134 ;  /* 0x00000000860482ca */ /* 0x000fe400000e0000 */
[C---:B------:R-:W-:Y:S02]  /*217e0*/  @!P0 R2UR UR5, R135.reuse ;  /* 0x00000000870582ca */ /* 0x040fe400000e0000 */
[----:B------:R-:W-:Y:S01]  /*217f0*/  @P1 STS.128 [R239+0xc800], RZ ;  /* 0x00c800ffef001388 */ /* 0x000fe20000000c00 */
[----:B------:R-:W-:Y:S02]  /*21800*/  LOP3.LUT R184, R202, 0x400, RZ, 0xc0, !PT ;  /* 0x00000400cab87812 */ /* 0x000fe400078ec0ff */
[----:B------:R-:W-:Y:S02]  /*21810*/  LOP3.LUT R5, R4, R3, RZ, 0x3c, !PT ;  /* 0x0000000304057212 */ /* 0x000fe400078e3cff */
[----:B------:R-:W-:Y:S01]  /*21820*/  @!PT LDS RZ, [RZ] ;  /* 0x00000000fffff984 */ /* 0x000fe20000000800 */
[----:B------:R-:W-:Y:S01]  /*21830*/  @!PT LDS RZ, [RZ] ;  /* 0x00000000fffff984 */ /* 0x000fe20000000800 */
[----:B------:R-:W-:Y:S01]  /*21840*/  @!PT LDS RZ, [RZ] ;  /* 0x00000000fffff984 */ /* 0x000fe20000000800 */
[----:B------:R1:W-:Y:S01]  /*21850*/  @!P0 LDGSTS.E.BYPASS.LTC128B.128 [R239+0x10800], desc[UR12][R10.64+0x80] ;  /* 0x108000800aef8fae */ /* 0x0003e2000b981a0c */
[----:B------:R-:W-:Y:S02]  /*21860*/  @!P1 R2UR UR12, R134 ;  /* 0x00000000860c92ca */ /* 0x000fe400000e0000 */
[----:B------:R-:W-:Y:S02]  /*21870*/  @!P1 R2UR UR13, R135 ;  /* 0x00000000870d92ca */ /* 0x000fe400000e0000 */
[----:B------:R-:W-:Y:S01]  /*21880*/  @P0 STS.128 [R239+0x10800], RZ ;  /* 0x010800ffef000388 */ /* 0x000fe20000000c00 */
[-C--:B------:R-:W-:Y:S01]  /*21890*/  IADD3 R4, P2, PT, R12, R7.reuse, RZ ;  /* 0x000000070c047210 */ /* 0x080fe20007f5e0ff */
[----:B------:R-:W-:Y:S01]  /*218a0*/  IMAD R184, R5, 0x2, R184 ;  /* 0x0000000205b87824 */ /* 0x000fe200078e02b8 */
[C---:B------:R-:W-:Y:S02]  /*218b0*/  @!P1 R2UR UR14, R134.reuse ;  /* 0x00000000860e92ca */ /* 0x040fe400000e0000 */
[----:B------:R-:W-:Y:S01]  /*218c0*/  @!PT LDS RZ, [RZ] ;  /* 0x00000000fffff984 */ /* 0x000fe20000000800 */
[----:B------:R-:W-:Y:S01]  /*218d0*/  @!PT LDS RZ, [RZ] ;  /* 0x00000000fffff984 */ /* 0x000fe20000000800 */
[----:B------:R-:W-:Y:S01]  /*218e0*/  @!PT LDS RZ, [RZ] ;  /* 0x00000000fffff984 */ /* 0x000fe20000000800 */
[----:B------:R-:W-:Y:S01]  /*218f0*/  @!P1 LDGSTS.E.BYPASS.LTC128B.128 [R239+0xd000], desc[UR10][R12.64] ;  /* 0x0d0000000cef9fae */ /* 0x000fe2000b981a0a */
[----:B------:R-:W-:Y:S01]  /*21900*/  @!P0 R2UR UR10, R134 ;  /* 0x00000000860a82ca */ /* 0x000fe200000e0000 */
[----:B------:R-:W-:Y:S01]  /*21910*/  IMAD.X R5, R13, 0x1, R8, P2 ;  /* 0x000000010d057824 */ /* 0x000fe200010e0608 */
[C---:B------:R-:W-:Y:S02]  /*21920*/  @!P0 R2UR UR11, R135.reuse ;  /* 0x00000000870b82ca */ /* 0x040fe400000e0000 */
[----:B------:R-:W-:Y:S01]  /*21930*/  @P1 STS.128 [R239+0xd000], RZ ;  /* 0x00d000ffef001388 */ /* 0x000fe20000000c00 */
[C---:B------:R-:W-:Y:S01]  /*21940*/  @!P1 R2UR UR15, R135.reuse ;  /* 0x00000000870f92ca */ /* 0x040fe200000e0000 */
[----:B------:R-:W-:Y:S01]  /*21950*/  VIADD R183, R184, UR8 ;  /* 0x00000008b8b77c36 */ /* 0x000fe20008000000 */
[----:B------:R-:W-:Y:S02]  /*21960*/  SHF.R.U32.HI R198, RZ, 0x1, R196 ;  /* 0x00000001ffc67819 */ /* 0x000fe400000116c4 */
[----:B------:R-:W-:Y:S01]  /*21970*/  @!PT LDS RZ, [RZ] ;  /* 0x00000000fffff984 */ /* 0x000fe20000000800 */
[----:B------:R-:W-:Y:S01]  /*21980*/  @!PT LDS RZ, [RZ] ;  /* 0x00000000fffff984 */ /* 0x000fe20000000800 */
[----:B------:R-:W-:Y:S01]  /*21990*/  @!PT LDS RZ, [RZ] ;  /* 0x00000000fffff984 */ /* 0x000fe20000000800 */
[----:B------:R2:W-:Y:S01]  /*219a0*/  @!P0 LDGSTS.E.BYPASS.LTC128B.128 [R239+0x11000], desc[UR4][R12.64+0x80] ;  /* 0x110000800cef8fae */ /* 0x0005e2000b981a04 */
[C---:B------:R-:W-:Y:S02]  /*219b0*/  @!P1 R2UR UR4, R134.reuse ;  /* 0x00000000860492ca */ /* 0x040fe400000e0000 */
[----:B------:R-:W-:Y:S02]  /*219c0*/  @!P1 R2UR UR5, R135 ;  /* 0x00000000870592ca */ /* 0x000fe400000e0000 */
[----:B------:R-:W-:Y:S01]  /*219d0*/  @P0 STS.128 [R239+0x11000], RZ ;  /* 0x011000ffef000388 */ /* 0x000fe20000000c00 */
[----:B------:R-:W-:Y:S04]  /*219e0*/  LOP3.LUT R199, R199, 0x7c00, RZ, 0xc0, !PT ;  /* 0x00007c00c7c77812 */ /* 0x000fe800078ec0ff */
[----:B------:R-:W-:Y:S01]  /*219f0*/  @!PT LDS RZ, [RZ] ;  /* 0x00000000fffff984 */ /* 0x000fe20000000800 */
[----:B------:R-:W-:Y:S01]  /*21a00*/  @!PT LDS RZ, [RZ] ;  /* 0x00000000fffff984 */ /* 0x000fe20000000800 */
[----:B------:R-:W-:Y:S01]  /*21a10*/  @!PT LDS RZ, [RZ] ;  /* 0x00000000fffff984 */ /* 0x000fe20000000800 */
[----:B------:R-:W-:Y:S01]  /*21a20*/  @!P1 LDGSTS.E.BYPASS.LTC128B.128 [R239+0xd800], desc[UR12][R4.64] ;  /* 0x0d80000004ef9fae */ /* 0x000fe2000b981a0c */
[----:B------:R-:W-:Y:S02]  /*21a30*/  @!P0 R2UR UR12, R134 ;  /* 0x00000000860c82ca */ /* 0x000fe400000e0000 */
[-C--:B-1----:R-:W-:Y:S02]  /*21a40*/  IADD3 R10, P2, PT, R4, R7.reuse, RZ ;  /* 0x00000007040a7210 */ /* 0x082fe40007f5e0ff */
[----:B------:R-:W-:Y:S01]  /*21a50*/  @P1 STS.128 [R239+0xd800], RZ ;  /* 0x00d800ffef001388 */ /* 0x000fe20000000c00 */
[----:B------:R-:W-:Y:S04]  /*21a60*/  @!P0 R2UR UR13, R135 ;  /* 0x00000000870d82ca */ /* 0x000fe800000e0000 */
[----:B------:R-:W-:Y:S01]  /*21a70*/  @!PT LDS RZ, [RZ] ;  /* 0x00000000fffff984 */ /* 0x000fe20000000800 */
[----:B------:R-:W-:Y:S01]  /*21a80*/  @!PT LDS RZ, [RZ] ;  /* 0x00000000fffff984 */ /* 0x000fe20000000800 */
[----:B------:R-:W-:Y:S01]  /*21a90*/  @!PT LDS RZ, [RZ] ;  /* 0x00000000fffff984 */ /* 0x000fe20000000800 */
[----:B------:R1:W-:Y:S01]  /*21aa0*/  @!P0 LDGSTS.E.BYPASS.LTC128B.128 [R239+0x11800], desc[UR10][R4.64+0x80] ;  /* 0x1180008004ef8fae */ /* 0x0003e2000b981a0a */
[--C-:B------:R-:W-:Y:S01]  /*21ab0*/  IMAD.X R11, R5, 0x1, R8.reuse, P2 ;  /* 0x00000001050b7824 */ /* 0x100fe200010e0608 */
[C---:B------:R-:W-:Y:S03]  /*21ac0*/  @!P1 R2UR UR10, R134.reuse ;  /* 0x00000000860a92ca */ /* 0x040fe600000e0000 */
[----:B------:R-:W-:Y:S01]  /*21ad0*/  @P0 STS.128 [R239+0x11800], RZ ;  /* 0x011800ffef000388 */ /* 0x000fe20000000c00 */
[C---:B------:R-:W-:Y:S04]  /*21ae0*/  @!P1 R2UR UR11, R135.reuse ;  /* 0x00000000870b92ca */ /* 0x040fe800000e0000 */
[----:B------:R-:W-:Y:S01]  /*21af0*/  @!PT LDS RZ, [RZ] ;  /* 0x00000000fffff984 */ /* 0x000fe20000000800 */
[----:B------:R-:W-:Y:S01]  /*21b00*/  @!PT LDS RZ, [RZ] ;  /* 0x00000000fffff984 */ /* 0x000fe20000000800 */
[----:B------:R-:W-:Y:S01]  /*21b10*/  @!PT LDS RZ, [RZ] ;  /* 0x00000000fffff984 */ /* 0x000fe20000000800 */
[----:B------:R-:W-:Y:S01]  /*21b20*/  @!P1 LDGSTS.E.BYPASS.LTC128B.128 [R239+0xe000], desc[UR4][R10.64] ;  /* 0x0e0000000aef9fae */ /* 0x000fe2000b981a04 */
[----:B------:R-:W-:Y:S02]  /*21b30*/  @!P0 R2UR UR4, R134 ;  /* 0x00000000860482ca */ /* 0x000fe400000e0000 */
[----:B--2---:R-:W-:Y:S02]  /*21b40*/  IADD3 R12, P2, PT, R10, R7, RZ ;  /* 0x000000070a0c7210 */ /* 0x004fe40007f5e0ff */
[----:B------:R-:W-:Y:S01]  /*21b50*/  @P1 STS.128 [R239+0xe000], RZ ;  /* 0x00e000ffef001388 */ /* 0x000fe20000000c00 */
[----:B------:R-:W-:Y:S04]  /*21b60*/  @!P0 R2UR UR5, R135 ;  /* 0x00000000870582ca */ /* 0x000fe800000e0000 */
[----:B------:R-:W-:Y:S01]  /*21b70*/  @!PT LDS RZ, [RZ] ;  /* 0x00000000fffff984 */ /* 0x000fe20000000800 */
[----:B------:R-:W-:Y:S01]  /*21b80*/  @!PT LDS RZ, [RZ] ;  /* 0x00000000fffff984 */ /* 0x000fe20000000800 */
[----:B------:R-:W-:Y:S01]  /*21b90*/  @!PT LDS RZ, [RZ] ;  /* 0x00000000fffff984 */ /* 0x000fe20000000800 */
[----:B------:R2:W-:Y:S01]  /*21ba0*/  @!P0 LDGSTS.E.BYPASS.LTC128B.128 [R239+0x12000], desc[UR12][R10.64+0x80] ;  /* 0x120000800aef8fae */ /* 0x0005e2000b981a0c */
[----:B------:R-:W-:Y:S04]  /*21bb0*/  IMAD.X R13, R11, 0x1, R8, P2 ;  /* 0x000000010b0d7824 */ /* 0x000fe800010e0608 */
[----:B------:R-:W-:Y:S05]  /*21bc0*/  @P0 STS.128 [R239+0x12000], RZ ;  /* 0x012000ffef000388 */ /* 0x000fea0000000c00 */
[----:B------:R-:W-:Y:S01]  /*21bd0*/  @!PT LDS RZ, [RZ] ;  /* 0x00000000fffff984 */ /* 0x000fe20000000800 */
[----:B------:R-:W-:Y:S01]  /*21be0*/  @!PT LDS RZ, [RZ] ;  /* 0x00000000fffff984 */ /* 0x000fe20000000800 */
[----:B------:R-:W-:Y:S01]  /*21bf0*/  @!PT LDS RZ, [RZ] ;  /* 0x00000000fffff984 */ /* 0x000fe20000000800 */
[----:B------:R-:W-:Y:S01]  /*21c00*/  @!P1 LDGSTS.E.BYPASS.LTC128B.128 [R239+0xe800], desc[UR10][R12.64] ;  /* 0x0e8000000cef9fae */ /* 0x000fe2000b981a0a */
[----:B-1----:R-:W-:Y:S04]  /*21c10*/  LOP3.LUT R5, R198, 0x8, RZ, 0xc0, !PT ;  /* 0x00000008c6057812 */ /* 0x002fe800078ec0ff */
[----:B------:R-:W-:Y:S01]  /*21c20*/  @P1 STS.128 [R239+0xe800], RZ ;  /* 0x00e800ffef001388 */ /* 0x000fe20000000c00 */
[--C-:B------:R-:W-:Y:S02]  /*21c30*/  LOP3.LUT R4, R199, 0x200, R202.reuse, 0xf8, !PT ;  /* 0x00000200c7047812 */ /* 0x100fe400078ef8ca */
[----:B------:R-:W-:Y:S02]  /*21c40*/  LOP3.LUT R6, R5, 0x1c0, R202, 0xf8, !PT ;  /* 0x000001c005067812 */ /* 0x000fe400078ef8ca */
[----:B------:R-:W-:Y:S01]  /*21c50*/  @!PT LDS RZ, [RZ] ;  /* 0x00000000fffff984 */ /* 0x000fe20000000800 */
[----:B------:R-:W-:Y:S01]  /*21c60*/  @!PT LDS RZ, [RZ] ;  /* 0x00000000fffff984 */ /* 0x000fe20000000800 */
[----:B------:R-:W-:Y:S01]  /*21c70*/  @!PT LDS RZ, [RZ] ;  /* 0x00000000fffff984 */ /* 0x000fe20000000800 */
[----:B------:R-:W-:Y:S02]  /*21c80*/  @!P0 LDGSTS.E.BYPASS.LTC128B.128 [R239+0x12800], desc[UR4][R12.64+0x80] ;  /* 0x128000800cef8fae */ /* 0x000fe4000b981a04 */
[----:B------:R-:W-:Y:S03]  /*21c90*/  LOP3.LUT R201, R6, R3, RZ, 0x3c, !PT ;  /* 0x0000000306c97212 */ /* 0x000fe600078e3cff */
[----:B------:R-:W-:Y:S01]  /*21ca0*/  @P0 STS.128 [R239+0x12800], RZ ;  /* 0x012800ffef000388 */ /* 0x000fe20000000c00 */
[----:B------:R-:W-:Y:S02]  /*21cb0*/  LOP3.LUT R181, R4, R201, RZ, 0xfc, !PT ;  /* 0x000000c904b57212 */ /* 0x000fe400078efcff */
[-C--:B--2---:R-:W-:Y:S02]  /*21cc0*/  IADD3 R10, P2, PT, R12, R7.reuse, RZ ;  /* 0x000000070c0a7210 */ /* 0x084fe40007f5e0ff */
[----:B------:R-:W-:Y:S03]  /*21cd0*/  LEA R181, R181, UR8, 0x1 ;  /* 0x00000008b5b57c11 */ /* 0x000fe6000f8e08ff */
[--C-:B------:R-:W-:Y:S01]  /*21ce0*/  IMAD.X R11, R13, 0x1, R8.reuse, P2 ;  /* 0x000000010d0b7824 */ /* 0x100fe200010e0608 */
[----:B------:R-:W-:Y:S04]  /*21cf0*/  IADD3 R6, P2, PT, R10, R7, RZ ;  /* 0x000000070a067210 */ /* 0x000fe80007f5e0ff */
[----:B------:R-:W-:Y:S01]  /*21d00*/  @!PT LDS RZ, [RZ] ;  /* 0x00000000fffff984 */ /* 0x000fe20000000800 */
[----:B------:R-:W-:Y:S01]  /*21d10*/  @!PT LDS RZ, [RZ] ;  /* 0x00000000fffff984 */ /* 0x000fe20000000800 */
[----:B------:R-:W-:Y:S01]  /*21d20*/  @!PT LDS RZ, [RZ] ;  /* 0x00000000fffff984 */ /* 0x000fe20000000800 */
[----:B------:R-:W-:Y:S01]  /*21d30*/  @!P1 LDGSTS.E.BYPASS.LTC128B.128 [R239+0xf000], desc[UR14][R10.64] ;  /* 0x0f0000000aef9fae */ /* 0x000fe2000b981a0e */
[----:B------:R-:W-:Y:S01]  /*21d40*/  IMAD.X R7, R11, 0x1, R8, P2 ;  /* 0x000000010b077824 */ /* 0x000fe200010e0608 */
[----:B------:R-:W-:Y:S03]  /*21d50*/  LOP3.LUT P2, RZ, R196, 0x4, RZ, 0xc0, !PT ;  /* 0x00000004c4ff7812 */ /* 0x000fe6000784c0ff */
[----:B------:R-:W-:Y:S01]  /*21d60*/  @P1 STS.128 [R239+0xf000], RZ ;  /* 0x00f000ffef001388 */ /* 0x000fe20000000c00 */
[----:B------:R-:W-:Y:S04]  /*21d70*/  SEL R160, R160, 0xffffffc0, !P2 ;  /* 0xffffffc0a0a07807 */ /* 0x000fe80005000000 */
[----:B------:R-:W-:Y:S01]  /*21d80*/  @!PT LDS RZ, [RZ] ;  /* 0x00000000fffff984 */ /* 0x000fe20000000800 */
[----:B------:R-:W-:Y:S01]  /*21d90*/  @!PT LDS RZ, [RZ] ;  /* 0x00000000fffff984 */ /* 0x000fe20000000800 */
[----:B------:R-:W-:Y:S01]  /*21da0*/  @!PT LDS RZ, [RZ] ;  /* 0x00000000fffff984 */ /* 0x000fe20000000800 */
[----:B------:R1:W-:Y:S01]  /*21db0*/  @!P0 LDGSTS.E.BYPASS.LTC128B.128 [R239+0x13000], desc[UR12][R10.64+0x80] ;  /* 0x130000800aef8fae */ /* 0x0003e2000b981a0c */
[--C-:B------:R-:W-:Y:S04]  /*21dc0*/  IMAD.IADD R185, R181, 0x1, R160.reuse ;  /* 0x00000001b5b97824 */ /* 0x100fe800078e02a0 */
[----:B------:R-:W-:Y:S01]  /*21dd0*/  @P0 STS.128 [R239+0x13000], RZ ;  /* 0x013000ffef000388 */ /* 0x000fe20000000c00 */
[----:B------:R-:W-:Y:S04]  /*21de0*/  IMAD.IADD R193, R183, 0x1, R160 ;  /* 0x00000001b7c17824 */ /* 0x000fe800078e02a0 */
[----:B------:R-:W-:Y:S01]  /*21df0*/  @!PT LDS RZ, [RZ] ;  /* 0x00000000fffff984 */ /* 0x000fe20000000800 */
[----:B------:R-:W-:Y:S01]  /*21e00*/  @!PT LDS RZ, [RZ] ;  /* 0x00000000fffff984 */ /* 0x000fe20000000800 */
[----:B------:R-:W-:Y:S01]  /*21e10*/  @!PT LDS RZ, [RZ] ;  /* 0x00000000fffff984 */ /* 0x000fe20000000800 */
[----:B------:R-:W-:Y:S05]  /*21e20*/  @!P1 LDGSTS.E.BYPASS.LTC128B.128 [R239+0xf800], desc[UR10][R6.64] ;  /* 0x0f80000006ef9fae */ /* 0x000fea000b981a0a */
[----:B------:R-:W-:Y:S05]  /*21e30*/  @P1 STS.128 [R239+0xf800], RZ ;  /* 0x00f800ffef001388 */ /* 0x000fea0000000c00 */
[----:B------:R-:W-:Y:S01]  /*21e40*/  @!PT LDS RZ, [RZ] ;  /* 0x00000000fffff984 */ /* 0x000fe20000000800 */
[----:B------:R-:W-:Y:S01]  /*21e50*/  @!PT LDS RZ, [RZ] ;  /* 0x00000000fffff984 */ /* 0x000fe20000000800 */
[----:B------:R-:W-:Y:S01]  /*21e60*/  @!PT LDS RZ, [RZ] ;  /* 0x00000000fffff984 */ /* 0x000fe20000000800 */
[----:B------:R2:W-:Y:S05]  /*21e70*/  @!P0 LDGSTS.E.BYPASS.LTC128B.128 [R239+0x13800], desc[UR4][R6.64+0x80] ;  /* 0x1380008006ef8fae */ /* 0x0005ea000b981a04 */
[----:B------:R-:W-:Y:S01]  /*21e80*/  @P0 STS.128 [R239+0x13800], RZ ;  /* 0x013800ffef000388 */ /* 0x000fe20000000c00 */
[----:B------:R-:W-:Y:S04]  /*21e90*/  LOP3.LUT P0, RZ, R196, 0x2, RZ, 0xc0, !PT ;  /* 0x00000002c4ff7812 */ /* 0x000fe8000780c0ff */
[----:B------:R-:W-:Y:S01]  /*21ea0*/  LDSM.16.M88.4 R64, [R181] ;  /* 0x00000000b540783b */ /* 0x000fe20000000200 */
[----:B------:R-:W-:Y:S02]  /*21eb0*/  SEL R200, R200, 0xffffffe0, !P0 ;  /* 0xffffffe0c8c87807 */ /* 0x000fe40004000000 */
[----:B------:R-:W-:Y:S02]  /*21ec0*/  ISETP.GT.AND P0, PT, R230, R205, PT ;  /* 0x000000cde600720c */ /* 0x000fe40003f04270 */
[----:B-1----:R-:W2:Y:S01]  /*21ed0*/  LDSM.16.M88.4 R8, [R184+UR8+0x4000] ;  /* 0x00400008b808783b */ /* 0x002ea20008000200 */
[--C-:B------:R-:W-:Y:S02]  /*21ee0*/  IMAD.IADD R140, R181, 0x1, R200.reuse ;  /* 0x00000001b58c7824 */ /* 0x100fe400078e02c8 */
[C-C-:B------:R-:W-:Y:S02]  /*21ef0*/  IMAD.IADD R180, R183.reuse, 0x1, R200.reuse ;  /* 0x00000001b7b47824 */ /* 0x140fe400078e02c8 */
[----:B------:R-:W1:Y:S01]  /*21f00*/  LDSM.16.M88.4 R16, [R184+UR8+0x4800] ;  /* 0x00480008b810783b */ /* 0x000e620008000200 */
[C---:B------:R-:W-:Y:S02]  /*21f10*/  IMAD.IADD R204, R200.reuse, 0x1, R185 ;  /* 0x00000001c8cc7824 */ /* 0x040fe400078e02b9 */
[----:B------:R-:W-:Y:S02]  /*21f20*/  IMAD.IADD R203, R200, 0x1, R193 ;  /* 0x00000001c8cb7824 */ /* 0x000fe400078e02c1 */
[----:B------:R-:W3:Y:S01]  /*21f30*/  LDSM.16.M88.4 R24, [R184+UR8+0x5000] ;  /* 0x00500008b818783b */ /* 0x000ee20008000200 */
[--C-:B------:R-:W-:Y:S04]  /*21f40*/  IMAD.IADD R192, R183, 0x1, R200.reuse ;  /* 0x00000001b7c07824 */ /* 0x100fe800078e02c8 */
[----:B------:R-:W0:Y:S05]  /*21f50*/  LDGDEPBAR ;  /* 0x00000000000079af */ /* 0x000e2a0000000000 */
[----:B------:R-:W4:Y:S05]  /*21f60*/  LDSM.16.M88.4 R32, [R184+UR8+0x5800] ;  /* 0x00580008b820783b */ /* 0x000f2a0008000200 */
[----:B------:R-:W5:Y:S05]  /*21f70*/  LDSM.16.M88.4 R40, [R184+UR8+0x6000] ;  /* 0x00600008b828783b */ /* 0x000f6a0008000200 */
[----:B------:R-:W5:Y:S05]  /*21f80*/  LDSM.16.M88.4 R48, [R184+UR8+0x6800] ;  /* 0x00680008b830783b */ /* 0x000f6a0008000200 */
[----:B------:R-:W5:Y:S05]  /*21f90*/  LDSM.16.M88.4 R56, [R184+UR8+0x7000] ;  /* 0x00700008b838783b */ /* 0x000f6a0008000200 */
[----:B------:R-:W5:Y:S01]  /*21fa0*/  LDSM.16.M88.4 R136, [R184+UR8+0x7800] ;  /* 0x00780008b888783b */ /* 0x000f620008000200 */
[C---:B--2---:R-:W-:Y:S04]  /*21fb0*/  HMMA.16816.F32 R4, R64.reuse, R8, RZ ;  /* 0x000000084004723c */ /* 0x044fe800000018ff */
[----:B------:R-:W-:Y:S04]  /*21fc0*/  LDSM.16.M88.4 R140, [R140] ;  /* 0x000000008c8c783b */ /* 0x000fe80000000200 */
[C---:B------:R-:W-:Y:S01]  /*21fd0*/  HMMA.16816.F32 R8, R64.reuse, R10, RZ ;  /* 0x0000000a4008723c */ /* 0x040fe200000018ff */
[----:B------:R-:W2:Y:S05]  /*21fe0*/  LDSM.16.M88.4 R144, [R180+0x4000] ;  /* 0x00400000b490783b */ /* 0x000eaa0000000200 */
[----:B------:R-:W2:Y:S02]  /*21ff0*/  LDSM.16.M88.4 R148, [R180+0x4800] ;  /* 0x00480000b494783b */ /* 0x000ea40000000200 */
[C---:B-1----:R-:W-:Y:S03]  /*22000*/  HMMA.16816.F32 R12, R64.reuse, R16, RZ ;  /* 0x00000010400c723c */ /* 0x042fe600000018ff */
[----:B------:R-:W-:Y:S05]  /*22010*/  LDSM.16.M88.4 R152, [R180+0x5800] ;  /* 0x00580000b498783b */ /* 0x000fea0000000200 */
[C---:B------:R-:W-:Y:S01]  /*22020*/  HMMA.16816.F32 R16, R64.reuse, R18, RZ ;  /* 0x000000124010723c */ /* 0x040fe200000018ff */
[----:B------:R-:W-:Y:S05]  /*22030*/  LDSM.16.M88.4 R156, [R180+0x6800] ;  /* 0x00680000b49c783b */ /* 0x000fea0000000200 */
[----:B------:R-:W-:Y:S02]  /*22040*/  LDSM.16.M88.4 R160, [R180+0x7000] ;  /* 0x00700000b4a0783b */ /* 0x000fe40000000200 */
[C---:B---3--:R-:W-:Y:S03]  /*22050*/  HMMA.16816.F32 R20, R64.reuse, R24, RZ ;  /* 0x000000184014723c */ /* 0x048fe600000018ff */
[----:B------:R-:W-:Y:S05]  /*22060*/  LDSM.16.M88.4 R164, [R180+0x7800] ;  /* 0x00780000b4a4783b */ /* 0x000fea0000000200 */
[C---:B------:R-:W-:Y:S01]  /*22070*/  HMMA.16816.F32 R24, R64.reuse, R26, RZ ;  /* 0x0000001a4018723c */ /* 0x040fe200000018ff */
[----:B------:R-:W-:Y:S05]  /*22080*/  LDSM.16.M88.4 R168, [R185] ;  /* 0x00000000b9a8783b */ /* 0x000fea0000000200 */
[----:B------:R-:W-:Y:S02]  /*22090*/  LDSM.16.M88.4 R172, [R193+0x4000] ;  /* 0x00400000c1ac783b */ /* 0x000fe40000000200 */
        /* <DEDUP_REMOVED lines=24> */
[----:B------:R-:W-:Y:S07]  /*22220*/  LDSM.16.M88.4 R152, [R204] ;  /* 0x00000000cc98783b */ /* 0x000fee0000000200 */
        /* <DEDUP_REMOVED lines=32> */
[C---:B------:R-:W-:Y:S01]  /*22430*/  HMMA.16816.F32 R56, R168.reuse, R150, R56 ;  /* 0x00000096a838723c */ /* 0x040fe20000001838 */
[----:B------:R-:W3:Y:S07]  /*22440*/  LDSM.16.M88.4 R148, [R203+0x6800] ;  /* 0x00680000cb94783b */ /* 0x000eee0000000200 */
        /* <DEDUP_REMOVED lines=13> */
[C---:B----4-:R-:W-:Y:S08]  /*22520*/  HMMA.16816.F32 R28, R152.reuse, R140, R28 ;  /* 0x0000008c981c723c */ /* 0x050ff0000000181c */
[C---:B------:R-:W-:Y:S01]  /*22530*/  HMMA.16816.F32 R32, R152.reuse, R142, R32 ;  /* 0x0000008e9820723c */ /* 0x040fe20000001820 */
[----:B------:R-:W2:Y:S07]  /*22540*/  LDSM.16.M88.4 R140, [R184+UR8+0x9000] ;  /* 0x00900008b88c783b */ /* 0x000eae0008000200 */
[C---:B------:R-:W-:Y:S08]  /*22550*/  HMMA.16816.F32 R36, R152.reuse, R164, R36 ;  /* 0x000000a49824723c */ /* 0x040ff00000001824 */
[C---:B------:R-:W-:Y:S01]  /*22560*/  HMMA.16816.F32 R40, R152.reuse, R166, R40 ;  /* 0x000000a69828723c */ /* 0x040fe20000001828 */
[----:B------:R-:W4:Y:S07]  /*22570*/  LDSM.16.M88.4 R164, [R184+UR8+0xa000] ;  /* 0x00a00008b8a4783b */ /* 0x000f2e0008000200 */
[C---:B---3--:R-:W-:Y:S08]  /*22580*/  HMMA.16816.F32 R44, R152.reuse, R148, R44 ;  /* 0x00000094982c723c */ /* 0x048ff0000000182c */
[C---:B------:R-:W-:Y:S01]  /*22590*/  HMMA.16816.F32 R48, R152.reuse, R150, R48 ;  /* 0x000000969830723c */ /* 0x040fe20000001830 */
[----:B------:R-:W3:Y:S07]  /*225a0*/  LDSM.16.M88.4 R148, [R184+UR8+0xa800] ;  /* 0x00a80008b894783b */ /* 0x000eee0008000200 */
        /* <DEDUP_REMOVED lines=55> */
[----:B------:R-:W-:Y:S07]  /*22920*/  LDSM.16.M88.4 R164, [R204+0x2000] ;  /* 0x00200000cca4783b */ /* 0x000fee0000000200 */
[C---:B---3--:R-:W-:Y:S08]  /*22930*/  HMMA.16816.F32 R60, R156.reuse, R148, R60 ;  /* 0x000000949c3c723c */ /* 0x048ff0000000183c */
[----:B------:R-:W-:Y:S01]  /*22940*/  HMMA.16816.F32 R64, R156, R150, R64 ;  /* 0x000000969c40723c */ /* 0x000fe20000001840 */
[----:B------:R-:W3:Y:S05]  /*22950*/  LDSM.16.M88.4 R148, [R193+0xa800] ;  /* 0x00a80000c194783b */ /* 0x000eea0000000200 */
[----:B------:R-:W4:Y:S02]  /*22960*/  LDSM.16.M88.4 R156, [R193+0xb000] ;  /* 0x00b00000c19c783b */ /* 0x000f240000000200 */
[C---:B------:R-:W-:Y:S03]  /*22970*/  HMMA.16816.F32 R4, R184.reuse, R188, R4 ;  /* 0x000000bcb804723c */ /* 0x040fe60000001804 */
[----:B------:R-:W-:Y:S05]  /*22980*/  LDSM.16.M88.4 R192, [R203+0xb000] ;  /* 0x00b00000cbc0783b */ /* 0x000fea0000000200 */
        /* <DEDUP_REMOVED lines=43> */
[----:B------:R-:W-:Y:S01]  /*22c40*/  @!P3 R2UR UR4, R134 ;  /* 0x000000008604b2ca */ /* 0x000fe200000e0000 */
[----:B------:R-:W-:Y:S01]  /*22c50*/  @!P3 IMAD.MOV.U32 R137, RZ, RZ, RZ ;  /* 0x000000ffff89b224 */ /* 0x000fe200078e00ff */
[----:B------:R-:W-:Y:S04]  /*22c60*/  @!P3 R2UR UR5, R135 ;  /* 0x000000008705b2ca */ /* 0x000fe800000e0000 */
[----:B------:R-:W-:Y:S09]  /*22c70*/  @!P3 IADD3 R137, P0, PT, RZ, -R137, RZ ;  /* 0x80000089ff89b210 */ /* 0x000ff20007f1e0ff */
[----:B------:R-:W2:Y:S02]  /*22c80*/  @!P3 LD.E R138, desc[UR4][R132.64+0x38] ;  /* 0x00003804848ab980 */ /* 0x000ea4000c101900 */
[----:B--2---:R-:W-:Y:S04]  /*22c90*/  @!P3 IMAD.SHL.U32 R138, R138, 0x80, RZ ;  /* 0x000000808a8ab824 */ /* 0x004fe800078e00ff */
[----:B------:R-:W-:Y:S01]  /*22ca0*/  @!P3 IMAD.X R138, RZ, RZ, ~R138, P0 ;  /* 0x000000ffff8ab224 */ /* 0x000fe200000e0e8a */
[----:B------:R-:W-:Y:S04]  /*22cb0*/  ISETP.GE.AND P0, PT, R136, R217, PT ;  /* 0x000000d98800720c */ /* 0x000fe80003f06270 */
        /* <DEDUP_REMOVED lines=75> */
.L_x_7837:
[----:B------:R-:W-:Y:S05]  /*23170*/  BSYNC.RECONVERGENT B0 ;  /* 0x0000000000007941 */ /* 0x000fea0003800200 */
.L_x_7836:
        /* <DEDUP_REMOVED lines=129> */
.L_x_7835:
[----:B------:R-:W-:Y:S05]  /*23990*/  BSYNC.RECONVERGENT B1 ;  /* 0x0000000000017941 */ /* 0x000fea0003800200 */
.L_x_7834:
        /* <DEDUP_REMOVED lines=55> */
[----:B------:R-:W-:Y:S01]  /*23d10*/  FFMA.FTZ R19, -R225, R136, R19 ;  /* 0x00000088e1137223 */ /* 0x000fe20000010113 */
[----:B------:R-:W-:Y:S01]  /*23d20*/  I2FP.F32.S32 R136, R137 ;  /* 0x0000008900887245 */ /* 0x000fe20000201400 */
[----:B------:R-:W-:Y:S01]  /*23d30*/  VIADD R137, R231, 0x11 ;  /* 0x00000011e7897836 */ /* 0x000fe20000000000 */
[----:B------:R-:W-:Y:S01]  /*23d40*/  IABS R3, R3 ;  /* 0x0000000300037213 */ /* 0x000fe20000000000 */
[----:B------:R-:W-:Y:S01]  /*23d50*/  FFMA.FTZ R9, -R225, R134, R9 ;  /* 0x00000086e1097223 */ /* 0x000fe20000010109 */
        /* <DEDUP_REMOVED lines=22> */
[----:B------:R-:W-:Y:S01]  /*23ec0*/  VIADD R177, R233, 0xffffffd1 ;  /* 0xffffffd1e9b17836 */ /* 0x000fe20000000000 */
        /* <DEDUP_REMOVED lines=9> */
[----:B------:R-:W-:Y:S01]  /*23f60*/  VIADD R179, R233, 0xffffffd0 ;  /* 0xffffffd0e9b37836 */ /* 0x000fe20000000000 */
        /* <DEDUP_REMOVED lines=25> */
[----:B-1----:R-:W-:Y:S01]  /*24100*/  IABS R138, R231 ;  /* 0x000000e7008a7213 */ /* 0x002fe20000000000 */
[----:B------:R-:W-:Y:S01]  /*24110*/  FFMA.FTZ R64, -R225, R135, R64 ;  /* 0x00000087e1407223 */ /* 0x000fe20000010140 */
[----:B------:R-:W-:Y:S01]  /*24120*/  IABS R3, R3 ;  /* 0x0000000300037213 */ /* 0x000fe20000000000 */
[----:B------:R-:W-:Y:S01]  /*24130*/  VIADD R135, R231, 0xffffffe1 ;  /* 0xffffffe1e7877836 */ /* 0x000fe20000000000 */
[----:B------:R-:W-:Y:S01]  /*24140*/  I2FP.F32.S32 R134, R134 ;  /* 0x0000008600867245 */ /* 0x000fe20000201400 */
[C---:B------:R-:W-:Y:S01]  /*24150*/  VIADD R175, R233.reuse, 0xffffffd8 ;  /* 0xffffffd8e9af7836 */ /* 0x040fe20000000000 */
[----:B------:R-:W-:Y:S01]  /*24160*/  I2FP.F32.S32 R3, R3 ;  /* 0x0000000300037245 */ /* 0x000fe20000201400 */
[----:B------:R-:W-:Y:S01]  /*24170*/  VIADD R161, R233, 0xffffffe1 ;  /* 0xffffffe1e9a17836 */ /* 0x000fe20000000000 */
[----:B------:R-:W-:Y:S01]  /*24180*/  IABS R135, R135 ;  /* 0x0000008700877213 */ /* 0x000fe20000000000 */
[C---:B------:R-:W-:Y:S01]  /*24190*/  FFMA.FTZ R29, -R225.reuse, R134, R29 ;  /* 0x00000086e11d7223 */ /* 0x040fe2000001011d */
[----:B------:R-:W-:Y:S01]  /*241a0*/  IABS R136, R136 ;  /* 0x0000008800887213 */ /* 0x000fe20000000000 */
[CC--:B------:R-:W-:Y:S01]  /*241b0*/  FFMA.FTZ R52, -R225.reuse, R3.reuse, R52 ;  /* 0x00000003e1347223 */ /* 0x0c0fe20000010134 */
[----:B------:R-:W-:Y:S01]  /*241c0*/  FFMA.FTZ R58, -R225, R3, R58 ;  /* 0x00000003e13a7223 */ /* 0x000fe2000001013a */
[----:B------:R-:W-:Y:S01]  /*241d0*/  I2FP.F32.S32 R135, R135 ;  /* 0x0000008700877245 */ /* 0x000fe20000201400 */
[----:B------:R-:W-:Y:S02]  /*241e0*/  VIADD R3, R231, 0xffffffd1 ;  /* 0xffffffd1e7037836 */ /* 0x000fe40000000000 */
[----:B------:R-:W-:Y:S01]  /*241f0*/  FFMA.FTZ R35, -R225, R134, R35 ;  /* 0x00000086e1237223 */ /* 0x000fe20000010123 */
[----:B------:R-:W-:Y:S01]  /*24200*/  I2FP.F32.S32 R136, R136 ;  /* 0x0000008800887245 */ /* 0x000fe20000201400 */
[----:B------:R-:W-:Y:S02]  /*24210*/  VIADD R134, R231, 0xfffffff0 ;  /* 0xfffffff0e7867836 */ /* 0x000fe40000000000 */
        /* <DEDUP_REMOVED lines=8> */
[----:B------:R-:W-:Y:S01]  /*242a0*/  IABS R135, R135 ;  /* 0x0000008700877213 */ /* 0x000fe20000000000 */
[----:B------:R-:W-:Y:S01]  /*242b0*/  VIADD R163, R233, 0xffffffe0 ;  /* 0xffffffe0e9a37836 */ /* 0x000fe20000000000 */
[----:B------:R-:W-:Y:S01]  /*242c0*/  IABS R134, R134 ;  /* 0x0000008600867213 */ /* 0x000fe20000000000 */
[CC--:B------:R-:W-:Y:S01]  /*242d0*/  FFMA.FTZ R56, -R225.reuse, R3.reuse, R56 ;  /* 0x00000003e1387223 */ /* 0x0c0fe20000010138 */
[----:B------:R-:W-:Y:S01]  /*242e0*/  FFMA.FTZ R62, -R225, R3, R62 ;  /* 0x00000003e13e7223 */ /* 0x000fe2000001013e */
[----:B------:R-:W-:Y:S01]  /*242f0*/  I2FP.F32.S32 R3, R135 ;  /* 0x0000008700037245 */ /* 0x000fe20000201400 */
[C---:B------:R-:W-:Y:S01]  /*24300*/  VIADD R159, R233.reuse, 0xffffffe8 ;  /* 0xffffffe8e99f7836 */ /* 0x040fe20000000000 */
[----:B------:R-:W2:Y:S01]  /*24310*/  LD.E R135, desc[UR4][R132.64+0xdc] ;  /* 0x0000dc0484877980 */ /* 0x000ea2000c101900 */
[----:B------:R-:W-:Y:S01]  /*24320*/  I2FP.F32.S32 R138, R138 ;  /* 0x0000008a008a7245 */ /* 0x000fe20000201400 */
[C---:B------:R-:W-:Y:S01]  /*24330*/  VIADD R147, R233.reuse, 0x8 ;  /* 0x00000008e9937836 */ /* 0x040fe20000000000 */
[----:B------:R-:W-:Y:S01]  /*24340*/  I2FP.F32.S32 R134, R134 ;  /* 0x0000008600867245 */ /* 0x000fe20000201400 */
[----:B------:R-:W-:Y:S01]  /*24350*/  VIADD R153, R233, 0xfffffff1 ;  /* 0xfffffff1e9997836 */ /* 0x000fe20000000000 */
[----:B------:R-:W-:Y:S01]  /*24360*/  IABS R136, R136 ;  /* 0x0000008800887213 */ /* 0x000fe20000000000 */
[----:B------:R-:W-:Y:S01]  /*24370*/  FFMA.FTZ R33, -R225, R138, R33 ;  /* 0x0000008ae1217223 */ /* 0x000fe20000010121 */
[----:B------:R-:W-:Y:S01]  /*24380*/  ISETP.GE.AND P1, PT, R149, R228, PT ;  /* 0x000000e49500720c */ /* 0x000fe20003f26270 */
[CC--:B------:R-:W-:Y:S01]  /*24390*/  FFMA.FTZ R47, -R225.reuse, R134.reuse, R47 ;  /* 0x00000086e12f7223 */ /* 0x0c0fe2000001012f */
[----:B------:R-:W-:Y:S01]  /*243a0*/  FFMA.FTZ R41, -R225, R134, R41 ;  /* 0x00000086e1297223 */ /* 0x000fe20000010129 */
[----:B------:R-:W-:Y:S01]  /*243b0*/  I2FP.F32.S32 R136, R136 ;  /* 0x0000008800887245 */ /* 0x000fe20000201400 */
[----:B------:R-:W-:Y:S02]  /*243c0*/  VIADD R134, R231, 0xffffffd8 ;  /* 0xffffffd8e7867836 */ /* 0x000fe40000000000 */
[----:B------:R-:W-:Y:S01]  /*243d0*/  FFMA.FTZ R39, -R225, R138, R39 ;  /* 0x0000008ae1277223 */ /* 0x000fe20000010127 */
[----:B------:R-:W-:Y:S01]  /*243e0*/  FSEL R243, R33, -INF , P1 ;  /* 0xff80000021f37808 */ /* 0x000fe20000800000 */
[----:B------:R-:W-:Y:S01]  /*243f0*/  VIADD R138, R231, 0xffffffc0 ;  /* 0xffffffc0e78a7836 */ /* 0x000fe20000000000 */
[----:B------:R-:W-:Y:S01]  /*24400*/  FSEL R146, R4, -INF , P0 ;  /* 0xff80000004927808 */ /* 0x000fe20000000000 */
[CC--:B------:R-:W-:Y:S01]  /*24410*/  FFMA.FTZ R45, -R225.reuse, R136.reuse, R45 ;  /* 0x00000088e12d7223 */ /* 0x0c0fe2000001012d */
[----:B------:R-:W-:Y:S01]  /*24420*/  IABS R137, R137 ;  /* 0x0000008900897213 */ /* 0x000fe20000000000 */
[----:B------:R-:W-:Y:S01]  /*24430*/  FFMA.FTZ R51, -R225, R136, R51 ;  /* 0x00000088e1337223 */ /* 0x000fe20000010133 */
[----:B------:R-:W-:Y:S01]  /*24440*/  ISETP.GE.AND P1, PT, R167, R227, PT ;  /* 0x000000e3a700720c */ /* 0x000fe20003f26270 */
[----:B------:R-:W-:Y:S01]  /*24450*/  VIADD R151, R233, 0xfffffff8 ;  /* 0xfffffff8e9977836 */ /* 0x000fe20000000000 */
[----:B------:R-:W-:Y:S01]  /*24460*/  ISETP.GE.AND P0, PT, R191, R228, PT ;  /* 0x000000e4bf00720c */ /* 0x000fe20003f06270 */
[----:B------:R-:W-:Y:S01]  /*24470*/  VIADD R143, R233, 0x10 ;  /* 0x00000010e98f7836 */ /* 0x000fe20000000000 */
[----:B------:R-:W-:Y:S01]  /*24480*/  I2FP.F32.S32 R136, R137 ;  /* 0x0000008900887245 */ /* 0x000fe20000201400 */
[----:B------:R-:W-:Y:S01]  /*24490*/  VIADD R137, R231, 0xffffffc8 ;  /* 0xffffffc8e7897836 */ /* 0x000fe20000000000 */
[----:B------:R-:W-:Y:S01]  /*244a0*/  IABS R134, R134 ;  /* 0x0000008600867213 */ /* 0x000fe20000000000 */
[----:B------:R-:W-:Y:S01]  /*244b0*/  VIADD R145, R233, 0x9 ;  /* 0x00000009e9917836 */ /* 0x000fe20000000000 */
[----:B------:R-:W-:Y:S01]  /*244c0*/  FSEL R172, R39, -INF , P1 ;  /* 0xff80000027ac7808 */ /* 0x000fe20000800000 */
[C---:B------:R-:W-:Y:S01]  /*244d0*/  VIADD R139, R233.reuse, 0x18 ;  /* 0x00000018e98b7836 */ /* 0x040fe20000000000 */
[----:B------:R-:W-:Y:S01]  /*244e0*/  FSEL R142, R8, -INF , P0 ;  /* 0xff800000088e7808 */ /* 0x000fe20000000000 */
[----:B------:R-:W-:Y:S01]  /*244f0*/  VIADD R141, R233, 0x11 ;  /* 0x00000011e98d7836 */ /* 0x000fe20000000000 */
[-C--:B------:R-:W-:Y:S01]  /*24500*/  ISETP.GE.AND P1, PT, R193, R228.reuse, PT ;  /* 0x000000e4c100720c */ /* 0x080fe20003f26270 */
[C---:B------:R-:W-:Y:S01]  /*24510*/  VIADD R39, R233.reuse, 0x20 ;  /* 0x00000020e9277836 */ /* 0x040fe20000000000 */
[----:B------:R-:W-:Y:S01]  /*24520*/  FSEL R8, R6, -INF , P5 ;  /* 0xff80000006087808 */ /* 0x000fe20002800000 */
[----:B------:R-:W-:Y:S01]  /*24530*/  VIADD R33, R233, 0x28 ;  /* 0x00000028e9217836 */ /* 0x000fe20000000000 */
[----:B------:R-:W-:Y:S01]  /*24540*/  ISETP.GE.AND P5, PT, R157, R228, PT ;  /* 0x000000e49d00720c */ /* 0x000fe20003fa6270 */
[C---:B------:R-:W-:Y:S01]  /*24550*/  FFMA.FTZ R49, -R225.reuse, R136, R49 ;  /* 0x00000088e1317223 */ /* 0x040fe20000010131 */
[----:B------:R-:W-:Y:S01]  /*24560*/  I2FP.F32.S32 R134, R134 ;  /* 0x0000008600867245 */ /* 0x000fe20000201400 */
[----:B------:R-:W-:Y:S01]  /*24570*/  FFMA.FTZ R55, -R225, R136, R55 ;  /* 0x00000088e1377223 */ /* 0x000fe20000010137 */
[----:B------:R-:W-:Y:S01]  /*24580*/  FSEL R144, R5, -INF , P1 ;  /* 0xff80000005907808 */ /* 0x000fe20000800000 */
[----:B------:R-:W-:Y:S01]  /*24590*/  VIADD R136, R231, 0xffffffd0 ;  /* 0xffffffd0e7887836 */ /* 0x000fe20000000000 */
[----:B------:R-:W-:Y:S01]  /*245a0*/  IABS R137, R137 ;  /* 0x0000008900897213 */ /* 0x000fe20000000000 */
[----:B------:R-:W-:Y:S01]  /*245b0*/  FFMA.FTZ R53, -R225, R134, R53 ;  /* 0x00000086e1357223 */ /* 0x000fe20000010135 */
[----:B------:R-:W-:Y:S01]  /*245c0*/  ISETP.GE.AND P1, PT, R187, R228, PT ;  /* 0x000000e4bb00720c */ /* 0x000fe20003f26270 */
[----:B------:R-:W-:Y:S01]  /*245d0*/  FFMA.FTZ R59, -R225, R134, R59 ;  /* 0x00000086e13b7223 */ /* 0x000fe2000001013b */
[----:B------:R-:W-:Y:S01]  /*245e0*/  FSEL R181, R25, -INF , P5 ;  /* 0xff80000019b57808 */ /* 0x000fe20002800000 */
[----:B------:R-:W-:Y:S01]  /*245f0*/  VIADD R25, R233, 0x31 ;  /* 0x00000031e9197836 */ /* 0x000fe20000000000 */
        /* <DEDUP_REMOVED lines=8> */
[----:B------:R-:W-:Y:S01]  /*24680*/  FSEL R28, R28, -INF , P5 ;  /* 0xff8000001c1c7808 */ /* 0x000fe20002800000 */
[----:B------:R-:W-:Y:S01]  /*24690*/  FFMA.FTZ R61, -R225, R134, R61 ;  /* 0x00000086e13d7223 */ /* 0x000fe2000001013d */
[----:B------:R-:W-:Y:S01]  /*246a0*/  ISETP.GE.AND P1, PT, R177, R228, PT ;  /* 0x000000e4b100720c */ /* 0x000fe20003f26270 */
[----:B------:R-:W-:Y:S01]  /*246b0*/  FFMA.FTZ R67, -R225, R134, R67 ;  /* 0x00000086e1437223 */ /* 0x000fe20000010143 */
[----:B------:R-:W-:Y:S01]  /*246c0*/  I2FP.F32.S32 R138, R138 ;  /* 0x0000008a008a7245 */ /* 0x000fe20000201400 */
[----:B------:R-:W-:Y:S01]  /*246d0*/  VIADD R231, R231, 0x80 ;  /* 0x00000080e7e77836 */ /* 0x000fe20000000000 */
[-C--:B------:R-:W-:Y:S02]  /*246e0*/  ISETP.GE.AND P5, PT, R177, R227.reuse, PT ;  /* 0x000000e3b100720c */ /* 0x080fe40003fa6270 */
[----:B------:R-:W-:Y:S01]  /*246f0*/  ISETP.GE.AND P0, PT, R179, R228, PT ;  /* 0x000000e4b300720c */ /* 0x000fe20003f06270 */
[----:B------:R-:W-:Y:S01]  /*24700*/  FFMA.FTZ R65, -R225, R138, R65 ;  /* 0x0000008ae1417223 */ /* 0x000fe20000010141 */
[----:B------:R-:W-:Y:S02]  /*24710*/  FSEL R134, R13, -INF , P1 ;  /* 0xff8000000d867808 */ /* 0x000fe40000800000 */
[-C--:B------:R-:W-:Y:S02]  /*24720*/  ISETP.GE.AND P1, PT, R173, R228.reuse, PT ;  /* 0x000000e4ad00720c */ /* 0x080fe40003f26270 */
[----:B------:R-:W-:Y:S02]  /*24730*/  FSEL R6, R15, -INF , P5 ;  /* 0xff8000000f067808 */ /* 0x000fe40002800000 */
[----:B------:R-:W-:Y:S02]  /*24740*/  FSEL R138, R12, -INF , P0 ;  /* 0xff8000000c8a7808 */ /* 0x000fe40000000000 */
[CC--:B------:R-:W-:Y:S02]  /*24750*/  ISETP.GE.AND P5, PT, R175.reuse, R227.reuse, PT ;  /* 0x000000e3af00720c */ /* 0x0c0fe40003fa6270 */
        /* <DEDUP_REMOVED lines=73> */
[-C--:B------:R-:W-:Y:S02]  /*24bf0*/  ISETP.GE.AND P1, PT, R149, R227.reuse, PT ;  /* 0x000000e39500720c */ /* 0x080fe40003f26270 */
[----:B------:R-:W-:Y:S02]  /*24c00*/  FSEL R171, R56, -INF , P5 ;  /* 0xff80000038ab7808 */ /* 0x000fe40002800000 */
[----:B------:R-:W-:Y:S02]  /*24c10*/  IABS R136, R136 ;  /* 0x0000008800887213 */ /* 0x000fe40000000000 */
[----:B------:R-:W-:Y:S02]  /*24c20*/  FSEL R54, R54, -INF , P0 ;  /* 0xff80000036367808 */ /* 0x000fe40000000000 */
[-C--:B------:R-:W-:Y:S02]  /*24c30*/  ISETP.GE.AND P5, PT, R145, R227.reuse, PT ;  /* 0x000000e39100720c */ /* 0x080fe40003fa6270 */
[-C--:B------:R-:W-:Y:S02]  /*24c40*/  ISETP.GE.AND P0, PT, R29, R227.reuse, PT ;  /* 0x000000e31d00720c */ /* 0x080fe40003f06270 */
        /* <DEDUP_REMOVED lines=8> */
[-C--:B------:R-:W-:Y:S02]  /*24cd0*/  ISETP.GE.AND P0, PT, R23, R227.reuse, PT ;  /* 0x000000e31700720c */ /* 0x080fe40003f06270 */
[----:B------:R-:W-:Y:S02]  /*24ce0*/  FSEL R53, R53, -INF , P1 ;  /* 0xff80000035357808 */ /* 0x000fe40000800000 */
[-C--:B------:R-:W-:Y:S02]  /*24cf0*/  ISETP.GE.AND P1, PT, R29, R228.reuse, PT ;  /* 0x000000e41d00720c */ /* 0x080fe40003f26270 */
[----:B------:R-:W-:Y:S02]  /*24d00*/  FSEL R243, R243, -INF , !P5 ;  /* 0xff800000f3f37808 */ /* 0x000fe40006800000 */
[----:B------:R-:W-:Y:S02]  /*24d10*/  ISETP.GE.AND P5, PT, R23, R228, PT ;  /* 0x000000e41700720c */ /* 0x000fe40003fa6270 */
        /* <DEDUP_REMOVED lines=9> */
[----:B------:R-:W-:Y:S02]  /*24db0*/  FSEL R19, R146, -INF , !P6 ;  /* 0xff80000092137808 */ /* 0x000fe40007000000 */
[-C--:B------:R-:W-:Y:S02]  /*24dc0*/  ISETP.GE.AND P1, PT, R143, R227.reuse, PT ;  /* 0x000000e38f00720c */ /* 0x080fe40003f26270 */
[----:B------:R-:W-:Y:S02]  /*24dd0*/  FSEL R185, R51, -INF , P5 ;  /* 0xff80000033b97808 */ /* 0x000fe40002800000 */
[-C--:B------:R-:W-:Y:S02]  /*24de0*/  ISETP.GE.AND P6, PT, R187, R224.reuse, PT ;  /* 0x000000e0bb00720c */ /* 0x080fe40003fc6270 */
[-C--:B------:R-:W-:Y:S02]  /*24df0*/  ISETP.GE.AND P5, PT, R37, R227.reuse, PT ;  /* 0x000000e32500720c */ /* 0x080fe40003fa6270 */
[----:B------:R-:W-:Y:S02]  /*24e00*/  FSEL R51, R134, -INF , !P0 ;  /* 0xff80000086337808 */ /* 0x000fe40004000000 */
[----:B------:R-:W-:Y:S02]  /*24e10*/  ISETP.GE.AND P0, PT, R163, R224, PT ;  /* 0x000000e0a300720c */ /* 0x000fe40003f06270 */
[----:B------:R-:W-:Y:S02]  /*24e20*/  FSEL R46, R46, -INF , P1 ;  /* 0xff8000002e2e7808 */ /* 0x000fe40000800000 */
[----:B------:R-:W-:Y:S02]  /*24e30*/  FSEL R13, R140, -INF , !P6 ;  /* 0xff8000008c0d7808 */ /* 0x000fe40007000000 */
[----:B------:R-:W-:Y:S02]  /*24e40*/  FSEL R11, R8, -INF , !P4 ;  /* 0xff800000080b7808 */ /* 0x000fe40006000000 */
[----:B------:R-:W-:Y:S02]  /*24e50*/  ISETP.GE.AND P1, PT, R21, R228, PT ;  /* 0x000000e41500720c */ /* 0x000fe40003f26270 */
[----:B------:R-:W-:Y:S02]  /*24e60*/  FSEL R55, R55, -INF , P5 ;  /* 0xff80000037377808 */ /* 0x000fe40002800000 */
[-C--:B------:R-:W-:Y:S02]  /*24e70*/  ISETP.GE.AND P6, PT, R175, R224.reuse, PT ;  /* 0x000000e0af00720c */ /* 0x080fe40003fc6270 */
[----:B------:R-:W-:Y:S02]  /*24e80*/  ISETP.GE.AND P4, PT, R157, R224, PT ;  /* 0x000000e09d00720c */ /* 0x000fe40003f86270 */
[----:B------:R-:W-:Y:S02]  /*24e90*/  FSEL R188, R20, -INF , !P0 ;  /* 0xff80000014bc7808 */ /* 0x000fe40004000000 */
[-C--:B------:R-:W-:Y:S02]  /*24ea0*/  ISETP.GE.AND P5, PT, R27, R227.reuse, PT ;  /* 0x000000e31b00720c */ /* 0x080fe40003fa6270 */
[----:B------:R-:W-:Y:S02]  /*24eb0*/  ISETP.GE.AND P0, PT, R187, R226, PT ;  /* 0x000000e2bb00720c */ /* 0x000fe40003f06270 */
[----:B------:R-:W-:Y:S02]  /*24ec0*/  FSEL R59, R16, -INF , !P6 ;  /* 0xff800000103b7808 */ /* 0x000fe40007000000 */
[----:B------:R-:W-:Y:S02]  /*24ed0*/  FSEL R64, R64, -INF , P1 ;  /* 0xff80000040407808 */ /* 0x000fe40000800000 */
[----:B------:R-:W-:Y:S02]  /*24ee0*/  FSEL R181, R181, -INF , !P4 ;  /* 0xff800000b5b57808 */ /* 0x000fe40006000000 */
[----:B------:R-:W-:Y:S02]  /*24ef0*/  FSEL R62, R62, -INF , P5 ;  /* 0xff8000003e3e7808 */ /* 0x000fe40002800000 */
[-C--:B------:R-:W-:Y:S02]  /*24f00*/  ISETP.GE.AND P6, PT, R161, R224.reuse, PT ;  /* 0x000000e0a100720c */ /* 0x080fe40003fc6270 */
[----:B------:R-:W-:Y:S02]  /*24f10*/  ISETP.GE.AND P4, PT, R155, R224, PT ;  /* 0x000000e09b00720c */ /* 0x000fe40003f86270 */
[----:B------:R-:W-:Y:S02]  /*24f20*/  ISETP.GE.AND P1, PT, R167, R226, PT ;  /* 0x000000e2a700720c */ /* 0x000fe40003f26270 */
[----:B------:R-:W-:Y:S02]  /*24f30*/  ISETP.GE.AND P5, PT, R193, R224, PT ;  /* 0x000000e0c100720c */ /* 0x000fe40003fa6270 */
[----:B------:R-:W-:Y:S02]  /*24f40*/  FSEL R7, R7, -INF , !P0 ;  /* 0xff80000007077808 */ /* 0x000fe40004000000 */
[----:B------:R-:W-:Y:S02]  /*24f50*/  ISETP.GE.AND P0, PT, R175, R226, PT ;  /* 0x000000e2af00720c */ /* 0x000fe40003f06270 */
[----:B------:R-:W-:Y:S02]  /*24f60*/  FSEL R162, R28, -INF , !P4 ;  /* 0xff8000001ca27808 */ /* 0x000fe40006000000 */
[----:B------:R-:W-:Y:S02]  /*24f70*/  FSEL R172, R172, -INF , !P1 ;  /* 0xff800000acac7808 */ /* 0x000fe40004800000 */
[----:B------:R-:W-:Y:S02]  /*24f80*/  FSEL R186, R186, -INF , !P6 ;  /* 0xff800000baba7808 */ /* 0x000fe40007000000 */
[-C--:B------:R-:W-:Y:S02]  /*24f90*/  ISETP.GE.AND P1, PT, R33, R227.reuse, PT ;  /* 0x000000e32100720c */ /* 0x080fe40003f26270 */
[----:B------:R-:W-:Y:S02]  /*24fa0*/  FSEL R17, R144, -INF , !P5 ;  /* 0xff80000090117808 */ /* 0x000fe40006800000 */
[----:B------:R-:W-:Y:S02]  /*24fb0*/  ISETP.GE.AND P6, PT, R159, R224, PT ;  /* 0x000000e09f00720c */ /* 0x000fe40003fc6270 */
[----:B------:R-:W-:Y:S02]  /*24fc0*/  ISETP.GE.AND P4, PT, R173, R226, PT ;  /* 0x000000e2ad00720c */ /* 0x000fe40003f86270 */
[-C--:B------:R-:W-:Y:S02]  /*24fd0*/  ISETP.GE.AND P5, PT, R179, R224.reuse, PT ;  /* 0x000000e0b300720c */ /* 0x080fe40003fa6270 */
[----:B------:R-:W-:Y:S02]  /*24fe0*/  FSEL R67, R18, -INF , !P0 ;  /* 0xff80000012437808 */ /* 0x000fe40004000000 */
[----:B------:R-:W-:Y:S02]  /*24ff0*/  ISETP.GE.AND P0, PT, R233, R224, PT ;  /* 0x000000e0e900720c */ /* 0x000fe40003f06270 */
[----:B------:R-:W-:Y:S02]  /*25000*/  FSEL R58, R58, -INF , P1 ;  /* 0xff8000003a3a7808 */ /* 0x000fe40000800000 */
[----:B------:R-:W-:Y:S02]  /*25010*/  FSEL R182, R24, -INF , !P6 ;  /* 0xff80000018b67808 */ /* 0x000fe40007000000 */
[----:B------:R-:W-:Y:S02]  /*25020*/  FSEL R65, R4, -INF , !P4 ;  /* 0xff80000004417808 */ /* 0x000fe40006000000 */
[----:B------:R-:W-:Y:S02]  /*25030*/  ISETP.GE.AND P1, PT, R25, R227, PT ;  /* 0x000000e31900720c */ /* 0x000fe40003f26270 */
[----:B------:R-:W-:Y:S02]  /*25040*/  FSEL R41, R138, -INF , !P5 ;  /* 0xff8000008a297808 */ /* 0x000fe40006800000 */
[----:B------:R-:W-:Y:S02]  /*25050*/  ISETP.GE.AND P6, PT, R177, R226, PT ;  /* 0x000000e2b100720c */ /* 0x000fe40003fc6270 */
[----:B------:R-:W-:Y:S02]  /*25060*/  FMNMX3.FTZ R4, R0, R19, R17, !PT ;  /* 0x0000001300047276 */ /* 0x000fe40007810011 */
[----:B------:R-:W-:Y:S02]  /*25070*/  FSEL R174, R36, -INF , !P0 ;  /* 0xff80000024ae7808 */ /* 0x000fe40004000000 */
[-C--:B------:R-:W-:Y:S02]  /*25080*/  ISETP.GE.AND P5, PT, R173, R224.reuse, PT ;  /* 0x000000e0ad00720c */ /* 0x080fe40003fa6270 */
[----:B------:R-:W-:Y:S02]  /*25090*/  ISETP.GE.AND P0, PT, R147, R224, PT ;  /* 0x000000e09300720c */ /* 0x000fe40003f06270 */
[----:B------:R-:W-:Y:S02]  /*250a0*/  FSEL R63, R63, -INF , P1 ;  /* 0xff8000003f3f7808 */ /* 0x000fe40000800000 */
[----:B------:R-:W-:Y:S02]  /*250b0*/  FMNMX3.FTZ R4, R4, R15, R13, !PT ;  /* 0x0000000f04047276 */ /* 0x000fe4000781000d */
[----:B------:R-:W-:Y:S02]  /*250c0*/  FSEL R56, R6, -INF , !P6 ;  /* 0xff80000006387808 */ /* 0x000fe40007000000 */
[----:B------:R-:W-:Y:S02]  /*250d0*/  FSEL R57, R12, -INF , !P5 ;  /* 0xff8000000c397808 */ /* 0x000fe40006800000 */
[-C--:B------:R-:W-:Y:S02]  /*250e0*/  ISETP.GE.AND P1, PT, R193, R226.reuse, PT ;  /* 0x000000e2c100720c */ /* 0x080fe40003f26270 */
[-C--:B------:R-:W-:Y:S02]  /*250f0*/  ISETP.GE.AND P6, PT, R163, R226.reuse, PT ;  /* 0x000000e2a300720c */ /* 0x080fe40003fc6270 */
[----:B------:R-:W-:Y:S02]  /*25100*/  FSEL R170, R40, -INF , !P0 ;  /* 0xff80000028aa7808 */ /* 0x000fe40004000000 */
[-C--:B------:R-:W-:Y:S02]  /*25110*/  ISETP.GE.AND P5, PT, R191, R226.reuse, PT ;  /* 0x000000e2bf00720c */ /* 0x080fe40003fa6270 */
[----:B------:R-:W-:Y:S02]  /*25120*/  ISETP.GE.AND P0, PT, R153, R226, PT ;  /* 0x000000e29900720c */ /* 0x000fe40003f06270 */
[----:B------:R-:W-:Y:S02]  /*25130*/  FMNMX3.FTZ R4, R4, R41, R51, !PT ;  /* 0x0000002904047276 */ /* 0x000fe40007810033 */
[----:B------:R-:W-:Y:S02]  /*25140*/  FSEL R158, R22, -INF , !P6 ;  /* 0xff800000169e7808 */ /* 0x000fe40007000000 */
[----:B------:R-:W-:Y:S02]  /*25150*/  FSEL R5, R5, -INF , !P1 ;  /* 0xff80000005057808 */ /* 0x000fe40004800000 */
[----:B------:R-:W-:Y:S02]  /*25160*/  FSEL R9, R9, -INF , !P5 ;  /* 0xff80000009097808 */ /* 0x000fe40006800000 */
[-C--:B------:R-:W-:Y:S02]  /*25170*/  ISETP.GE.AND P6, PT, R145, R224.reuse, PT ;  /* 0x000000e09100720c */ /* 0x080fe40003fc6270 */
        /* <DEDUP_REMOVED lines=10> */
[----:B------:R-:W-:Y:S02]  /*25220*/  FMNMX3.FTZ R31, R31, R188, R186, !PT ;  /* 0x000000bc1f1f7276 */ /* 0x000fe400078100ba */
[----:B------:R-:W-:Y:S02]  /*25230*/  FMNMX3.FTZ R4, R4, R9, R7, !PT ;  /* 0x0000000904047276 */ /* 0x000fe40007810007 */
        /* <DEDUP_REMOVED lines=8> */
[----:B------:R-:W-:Y:S02]  /*252c0*/  ISETP.GE.AND P1, PT, R157, R226, PT ;  /* 0x000000e29d00720c */ /* 0x000fe40003f26270 */
[----:B------:R-:W-:Y:S02]  /*252d0*/  FSEL R245, R35, -INF , !P6 ;  /* 0xff80000023f57808 */ /* 0x000fe40007000000 */
[----:B------:R-:W-:Y:S02]  /*252e0*/  FMNMX3.FTZ R31, R31, R162, R180, !PT ;  /* 0x000000a21f1f7276 */ /* 0x000fe400078100b4 */
[-C--:B------:R-:W-:Y:S02]  /*252f0*/  ISETP.GE.AND P4, PT, R159, R226.reuse, PT ;  /* 0x000000e29f00720c */ /* 0x080fe40003f86270 */
[----:B------:R-:W-:Y:S02]  /*25300*/  FMNMX3.FTZ R35, R4, R67, R65, !PT ;  /* 0x0000004304237276 */ /* 0x000fe40007810041 */
[----:B------:R-:W-:Y:S02]  /*25310*/  FSEL R184, R184, -INF , !P5 ;  /* 0xff800000b8b87808 */ /* 0x000fe40006800000 */
[----:B------:R-:W-:Y:S02]  /*25320*/  FSEL R183, R183, -INF , !P1 ;  /* 0xff800000b7b77808 */ /* 0x000fe40004800000 */
[----:B------:R-:W-:Y:S02]  /*25330*/  ISETP.GE.AND P1, PT, R151, R226, PT ;  /* 0x000000e29700720c */ /* 0x000fe40003f26270 */
        /* <DEDUP_REMOVED lines=14> */
[-C--:B------:R-:W-:Y:S02]  /*25420*/  ISETP.GE.AND P4, PT, R139, R224.reuse, PT ;  /* 0x000000e08b00720c */ /* 0x080fe40003f86270 */
[----:B------:R-:W-:Y:S02]  /*25430*/  ISETP.GE.AND P5, PT, R137, R224, PT ;  /* 0x000000e08900720c */ /* 0x000fe40003fa6270 */
[CC--:B------:R-:W-:Y:S01]  /*25440*/  ISETP.GE.AND P1, PT, R233.reuse, R226.reuse, PT ;  /* 0x000000e2e900720c */ /* 0x0c0fe20003f26270 */
[----:B------:R-:W-:Y:S01]  /*25450*/  VIADD R233, R233, 0xffffff80 ;  /* 0xffffff80e9e97836 */ /* 0x000fe20000000000 */
[----:B------:R-:W-:Y:S02]  /*25460*/  FMNMX3.FTZ R35, R35, R241, R166, !PT ;  /* 0x000000f123237276 */ /* 0x000fe400078100a6 */
[----:B------:R-:W-:Y:S02]  /*25470*/  FSEL R177, R53, -INF , !P6 ;  /* 0xff80000035b17808 */ /* 0x000fe40007000000 */
[----:B------:R-:W-:Y:S02]  /*25480*/  ISETP.GE.AND P0, PT, R147, R226, PT ;  /* 0x000000e29300720c */ /* 0x000fe40003f06270 */
        /* <DEDUP_REMOVED lines=42> */
[----:B------:R-:W-:Y:S02]  /*25730*/  FMNMX3.FTZ R4, R8, R155, R152, !PT ;  /* 0x0000009b08047276 */ /* 0x000fe40007810098 */
[----:B------:R-:W-:Y:S02]  /*25740*/  FSEL R167, R58, -INF , !P6 ;  /* 0xff8000003aa77808 */ /* 0x000fe40007000000 */
[----:B------:R-:W-:Y:S02]  /*25750*/  ISETP.GE.AND P6, PT, R21, R227, PT ;  /* 0x000000e31500720c */ /* 0x000fe40003fc6270 */
[-C--:B------:R-:W-:Y:S02]  /*25760*/  ISETP.GE.AND P0, PT, R27, R226.reuse, PT ;  /* 0x000000e21b00720c */ /* 0x080fe40003f06270 */
[-C--:B------:R-:W-:Y:S02]  /*25770*/  ISETP.GE.AND P4, PT, R25, R226.reuse, PT ;  /* 0x000000e21900720c */ /* 0x080fe40003f86270 */
[----:B------:R-:W-:Y:S02]  /*25780*/  FSEL R165, R165, -INF , !P1 ;  /* 0xff800000a5a57808 */ /* 0x000fe40004800000 */
[----:B------:R-:W-:Y:S02]  /*25790*/  FMNMX3.FTZ R8, R6, R175, R173, !PT ;  /* 0x000000af06087276 */ /* 0x000fe400078100ad */
[-C--:B------:R-:W-:Y:S02]  /*257a0*/  ISETP.GE.AND P1, PT, R21, R226.reuse, PT ;  /* 0x000000e21500720c */ /* 0x080fe40003f26270 */
[----:B------:R-:W-:Y:S02]  /*257b0*/  FSEL R161, R62, -INF , !P0 ;  /* 0xff8000003ea17808 */ /* 0x000fe40004000000 */
[----:B------:R-:W-:Y:S02]  /*257c0*/  FSEL R157, R63, -INF , !P4 ;  /* 0xff8000003f9d7808 */ /* 0x000fe40006000000 */
[----:B------:R-:W-:Y:S02]  /*257d0*/  ISETP.GE.AND P5, PT, R23, R226, PT ;  /* 0x000000e21700720c */ /* 0x000fe40003fa6270 */
[----:B------:R-:W-:Y:S01]  /*257e0*/  FSEL R66, R66, -INF , P6 ;  /* 0xff80000042427808 */ /* 0x000fe20003000000 */
[----:B------:R-:W1:Y:S01]  /*257f0*/  SHFL.BFLY PT, R23, R4, 0x2, 0x1f ;  /* 0x0c401f0004177f89 */ /* 0x000e6200000e0000 */
[----:B------:R-:W-:Y:S02]  /*25800*/  FMNMX3.FTZ R8, R8, R167, R165, !PT ;  /* 0x000000a708087276 */ /* 0x000fe400078100a5 */
[----:B------:R-:W-:Y:S02]  /*25810*/  FSEL R137, R66, -INF , !P1 ;  /* 0xff80000042897808 */ /* 0x000fe40004800000 */
[----:B------:R-:W-:Y:S02]  /*25820*/  FMNMX3.FTZ R3, R8, R161, R157, !PT ;  /* 0x000000a108037276 */ /* 0x000fe4000781009d */
[----:B------:R-:W-:Y:S02]  /*25830*/  FSEL R136, R136, -INF , !P5 ;  /* 0xff80000088887808 */ /* 0x000fe40006800000 */
[----:B------:R-:W-:Y:S02]  /*25840*/  LOP3.LUT R201, R201, 0x200, R202, 0xf8, !PT ;  /* 0x00000200c9c97812 */ /* 0x000fe400078ef8ca */
[----:B------:R-:W-:Y:S02]  /*25850*/  FMNMX3.FTZ R6, R3, R137, R136, !PT ;  /* 0x0000008903067276 */ /* 0x000fe40007810088 */
[----:B------:R-:W-:Y:S03]  /*25860*/  LEA R139, R201, UR8, 0x1 ;  /* 0x00000008c98b7c11 */ /* 0x000fe6000f8e08ff */
[----:B------:R-:W3:Y:S02]  /*25870*/  SHFL.BFLY PT, R3, R6, 0x2, 0x1f ;  /* 0x0c401f0006037f89 */ /* 0x000ee400000e0000 */
[----:B------:R-:W-:Y:S02]  /*25880*/  IMAD.IADD R138, R200, 0x1, R139 ;  /* 0x00000001c88a7824 */ /* 0x000fe400078e028b */
[C---:B------:R-:W-:Y:S04]  /*25890*/  VIADD R8, R139.reuse, 0xc000 ;  /* 0x0000c0008b087836 */ /* 0x040fe80000000000 */
        /* <DEDUP_REMOVED lines=507> */
.L_x_7831:
[----:B------:R-:W1:Y:S01]  /*27850*/  LDC.64 R136, c[0x0][0x358] ;  /* 0x0000d600ff887b82 */ /* 0x000e620000000a00 */
[----:B------:R-:W-:Y:S02]  /*27860*/  IMAD.MOV.U32 R0, RZ, RZ, 0x40 ;  /* 0x00000040ff007424 */ /* 0x000fe400078e00ff */
        /* <DEDUP_REMOVED lines=13> */
.L_x_7860:
        /* <DEDUP_REMOVED lines=12> */
[----:B------:R-:W-:Y:S02]  /*27a00*/  LOP3.LUT R9, R12, R9, RZ, 0xfc, !PT ;  /* 0x000000090c097212 */ /* 0x000fe400078efcff */
[----:B--2---:R-:W-:Y:S02]  /*27a10*/  FSEL R10, R10, 1, P1 ;  /* 0x3f8000000a0a7808 */ /* 0x004fe40000800000 */
[----:B------:R-:W-:-:S02]  /*27a20*/  LEA R9, R9, UR8, 0x2 ;  /* 0x0000000809097c11 */ /* 0x000fc4000f8e10ff */
[----:B------:R-:W-:Y:S01]  /*27a30*/  SEL R4, R4, 0xffffffe0, !P2 ;  /* 0xffffffe004047807 */ /* 0x000fe20005000000 */
[----:B------:R-:W-:Y:S01]  /*27a40*/  FMUL.FTZ R128, R10, R128 ;  /* 0x000000800a807220 */ /* 0x000fe20000410000 */
[----:B---3--:R-:W-:Y:S01]  /*27a50*/  FSEL R8, R8, 1, P0 ;  /* 0x3f80000008087808 */ /* 0x008fe20000000000 */
[C---:B------:R-:W-:Y:S01]  /*27a60*/  FMUL.FTZ R129, R10.reuse, R129 ;  /* 0x000000810a817220 */ /* 0x040fe20000410000 */
[C---:B------:R-:W-:Y:S01]  /*27a70*/  IADD3 R13, PT, PT, R9.reuse, 0x80, RZ ;  /* 0x00000080090d7810 */ /* 0x040fe20007ffe0ff */
        /* <DEDUP_REMOVED lines=35> */
[----:B------:R-:W-:Y:S01]  /*27cb0*/  FMUL.FTZ R125, R10, R125 ;  /* 0x0000007d0a7d7220 */ /* 0x000fe20000410000 */
[-C--:B------:R-:W-:Y:S01]  /*27cc0*/  IADD3 R0, PT, PT, R4, R9.reuse, RZ ;  /* 0x0000000904007210 */ /* 0x080fe20007ffe0ff */
[----:B------:R-:W-:Y:S01]  /*27cd0*/  FMUL.FTZ R120, R10, R120 ;  /* 0x000000780a787220 */ /* 0x000fe20000410000 */
[----:B------:R-:W-:Y:S01]  /*27ce0*/  IADD3 R11, PT, PT, R8, R9, RZ ;  /* 0x00000009080b7210 */ /* 0x000fe20007ffe0ff */
        /* <DEDUP_REMOVED lines=27> */
[----:B------:R-:W-:Y:S01]  /*27ea0*/  IADD3 R10, PT, PT, R4, R11, RZ ;  /* 0x0000000b040a7210 */ /* 0x000fe20007ffe0ff */
[----:B------:R-:W-:Y:S01]  /*27eb0*/  STS.64 [R9], R128 ;  /* 0x0000008009007388 */ /* 0x000fe20000000a00 */
[----:B------:R-:W-:-:S02]  /*27ec0*/  IADD3 R15, PT, PT, R8, R13, RZ ;  /* 0x0000000d080f7210 */ /* 0x000fc40007ffe0ff */
[C---:B------:R-:W-:Y:S01]  /*27ed0*/  IADD3 R8, PT, PT, R4.reuse, R13, RZ ;  /* 0x0000000d04087210 */ /* 0x040fe20007ffe0ff */
[----:B------:R-:W-:Y:S01]  /*27ee0*/  STS.64 [R9+0x800], R130 ;  /* 0x0008008209007388 */ /* 0x000fe20000000a00 */
[----:B------:R-:W-:Y:S02]  /*27ef0*/  IADD3 R4, PT, PT, R4, R15, RZ ;  /* 0x0000000f04047210 */ /* 0x000fe40007ffe0ff */
[C---:B------:R-:W-:Y:S01]  /*27f00*/  R2UR UR10, R136.reuse ;  /* 0x00000000880a72ca */ /* 0x040fe200000e0000 */
[----:B------:R-:W-:Y:S01]  /*27f10*/  STS.64 [R0], R124 ;  /* 0x0000007c00007388 */ /* 0x000fe20000000a00 */
[C---:B------:R-:W-:Y:S02]  /*27f20*/  R2UR UR11, R137.reuse ;  /* 0x00000000890b72ca */ /* 0x040fe400000e0000 */
[----:B------:R-:W-:Y:S01]  /*27f30*/  R2UR UR4, R136 ;  /* 0x00000000880472ca */ /* 0x000fe200000e0000 */
[----:B------:R-:W-:Y:S01]  /*27f40*/  STS.64 [R0+0x800], R126 ;  /* 0x0008007e00007388 */ /* 0x000fe20000000a00 */
[----:B------:R-:W-:-:S03]  /*27f50*/  R2UR UR5, R137 ;  /* 0x00000000890572ca */ /* 0x000fc600000e0000 */
        /* <DEDUP_REMOVED lines=37> */
[----:B------:R3:W5:Y:S01]  /*281b0*/  LD.E.64 R74, desc[UR10][R132.64+0x78] ;  /* 0x0000780a844a7980 */ /* 0x000762000c101b00 */
[----:B------:R-:W-:Y:S02]  /*281c0*/  SHF.R.U32.HI R8, RZ, 0x2, R196 ;  /* 0x00000002ff087819 */ /* 0x000fe400000116c4 */
[----:B------:R-:W-:Y:S02]  /*281d0*/  LOP3.LUT R77, R77, 0x38, R198, 0x78, !PT ;  /* 0x000000384d4d7812 */ /* 0x000fe400078e78c6 */
[----:B------:R-:W-:Y:S01]  /*281e0*/  LOP3.LUT R68, R11, 0x7, R8, 0xf8, !PT ;  /* 0x000000070b447812 */ /* 0x000fe200078ef808 */
[----:B------:R-:W-:Y:S01]  /*281f0*/  @P1 FMUL.FTZ R11, R6, 0.69314718246459960938 ;  /* 0x3f317218060b1820 */ /* 0x000fe20000410000 */
[----:B------:R-:W-:-:S02]  /*28200*/  LOP3.LUT R4, R7, 0x10, RZ, 0xc0, !PT ;  /* 0x0000001007047812 */ /* 0x000fc400078ec0ff */
[----:B------:R-:W-:Y:S02]  /*28210*/  SHF.L.U32 R215, R215, 0x6, RZ ;  /* 0x00000006d7d77819 */ /* 0x000fe400000006ff */
[----:B------:R-:W-:Y:S01]  /*28220*/  LEA R77, R77, R4, 0x2 ;  /* 0x000000044d4d7211 */ /* 0x000fe200078e10ff */
[----:B------:R-:W-:Y:S01]  /*28230*/  BAR.SYNC.DEFER_BLOCKING 0x0 ;  /* 0x0000000000007b1d */ /* 0x000fe20000010000 */
[----:B------:R-:W-:Y:S01]  /*28240*/  MOV R70, 0xff800000 ;  /* 0xff80000000467802 */ /* 0x000fe20000000f00 */
[----:B-1----:R-:W-:Y:S01]  /*28250*/  @P0 FMUL.FTZ R6, R5, 0.69314718246459960938 ;  /* 0x3f31721805060820 */ /* 0x002fe20000410000 */
[----:B------:R-:W-:Y:S01]  /*28260*/  MOV R69, 0xff800000 ;  /* 0xff80000000457802 */ /* 0x000fe20000000f00 */
[C---:B-----5:R-:W-:Y:S02]  /*28270*/  @P1 FFMA.FTZ R70, R2.reuse, R134, R11 ;  /* 0x0000008602461223 */ /* 0x060fe4000001000b */
[----:B------:R-:W-:Y:S01]  /*28280*/  @P0 FFMA.FTZ R69, R2, R3, R6 ;  /* 0x0000000302450223 */ /* 0x000fe20000010006 */
[----:B------:R-:W-:Y:S01]  /*28290*/  LOP3.LUT P0, RZ, R196, 0x3, RZ, 0xc0, !PT ;  /* 0x00000003c4ff7812 */ /* 0x000fe2000780c0ff */
        /* <DEDUP_REMOVED lines=16> */
[----:B--2---:R-:W-:Y:S02]  /*283a0*/  IMAD R16, R16, R9, R218 ;  /* 0x0000000910107224 */ /* 0x004fe400078e02da */
[----:B------:R3:W2:Y:S02]  /*283b0*/  LDS.128 R8, [R77+UR8+0x7000] ;  /* 0x007000084d087984 */ /* 0x0006a40008000c00 */
[----:B------:R-:W-:Y:S02]  /*283c0*/  IMAD R71, R17, R16, R215 ;  /* 0x0000001011477224 */ /* 0x000fe400078e02d7 */
[----:B------:R3:W1:Y:S01]  /*283d0*/  LDS.128 R16, [R77+UR8+0x6000] ;  /* 0x006000084d107984 */ /* 0x0006620008000c00 */
[----:B----4-:R-:W-:Y:S05]  /*283e0*/  @P0 BRA `(.L_x_7841) ;  /* 0x0000000000380947 */ /* 0x010fea0003800000 */
[----:B------:R-:W-:Y:S02]  /*283f0*/  IMAD.IADD R3, R216, 0x1, -R215 ;  /* 0x00000001d8037824 */ /* 0x000fe400078e0ad7 */
[----:B------:R-:W-:-:S03]  /*28400*/  VIADD R2, R68, 0x8 ;  /* 0x0000000844027836 */ /* 0x000fc60000000000 */
[-C--:B------:R-:W-:Y:S02]  /*28410*/  ISETP.GE.AND P2, PT, R68, R3.reuse, PT ;  /* 0x000000034400720c */ /* 0x080fe40003f46270 */
[----:B------:R-:W-:Y:S02]  /*28420*/  ISETP.GE.AND P1, PT, R2, R3, PT ;  /* 0x000000030200720c */ /* 0x000fe40003f26270 */
[----:B------:R-:W-:-:S04]  /*28430*/  IADD3 R3, P0, PT, R71, R68, RZ ;  /* 0x0000004447037210 */ /* 0x000fc80007f1e0ff */
[----:B------:R-:W-:Y:S02]  /*28440*/  LEA.HI.X.SX32 R2, R71, RZ, 0x1, P0 ;  /* 0x000000ff47027211 */ /* 0x000fe400000f0eff */
[----:B------:R-:W-:-:S03]  /*28450*/  LEA R72, P0, R3, R72, 0x2 ;  /* 0x0000004803487211 */ /* 0x000fc600078010ff */
[C---:B------:R-:W-:Y:S02]  /*28460*/  @!P2 R2UR UR10, R136.reuse ;  /* 0x00000000880aa2ca */ /* 0x040fe400000e0000 */
[C---:B------:R-:W-:Y:S02]  /*28470*/  @!P2 R2UR UR11, R137.reuse ;  /* 0x00000000890ba2ca */ /* 0x040fe400000e0000 */
[----:B------:R-:W-:Y:S02]  /*28480*/  @!P1 R2UR UR4, R136 ;  /* 0x00000000880492ca */ /* 0x000fe400000e0000 */
[----:B------:R-:W-:Y:S02]  /*28490*/  @!P1 R2UR UR5, R137 ;  /* 0x00000000890592ca */ /* 0x000fe400000e0000 */
[----:B------:R-:W-:-:S07]  /*284a0*/  LEA.HI.X R73, R3, R73, R2, 0x2, P0 ;  /* 0x0000004903497211 */ /* 0x000fce00000f1402 */
[----:B------:R4:W-:Y:S04]  /*284b0*/  @!P2 ST.E desc[UR10][R72.64], R70 ;  /* 0x000000464800a985 */ /* 0x0009e8000c10190a */
[----:B------:R4:W-:Y:S02]  /*284c0*/  @!P1 ST.E desc[UR4][R72.64+0x20], R69 ;  /* 0x0000204548009985 */ /* 0x0009e4000c101904 */
.L_x_7841:
[----:B------:R-:W-:Y:S05]  /*284d0*/  BSYNC.RECONVERGENT B0 ;  /* 0x0000000000007941 */ /* 0x000fea0003800200 */
.L_x_7840:
[----:B------:R-:W-:Y:S01]  /*284e0*/  SHF.R.U32.HI R196, RZ, 0x4, R196 ;  /* 0x00000004ffc47819 */ /* 0x000fe200000116c4 */
[----:B------:R-:W-:Y:S01]  /*284f0*/  IMAD.IADD R215, R216, 0x1, -R215 ;  /* 0x00000001d8d77824 */ /* 0x000fe200078e0ad7 */
[----:B------:R-:W-:Y:S02]  /*28500*/  R2UR UR4, R136 ;  /* 0x00000000880472ca */ /* 0x000fe400000e0000 */
[----:B------:R-:W-:Y:S01]  /*28510*/  R2UR UR5, R137 ;  /* 0x00000000890572ca */ /* 0x000fe200000e0000 */
[C---:B------:R-:W-:Y:S01]  /*28520*/  VIADD R2, R196.reuse, 0x8 ;  /* 0x00000008c4027836 */ /* 0x040fe20000000000 */
[CC--:B------:R-:W-:Y:S01]  /*28530*/  ISETP.GE.AND P3, PT, R196.reuse, R215.reuse, PT ;  /* 0x000000d7c400720c */ /* 0x0c0fe20003f66270 */
[----:B------:R-:W-:Y:S01]  /*28540*/  VIADD R3, R196, 0x18 ;  /* 0x00000018c4037836 */ /* 0x000fe20000000000 */
[----:B------:R-:W-:Y:S02]  /*28550*/  LOP3.LUT R197, R197, 0x1f80, RZ, 0xc0, !PT ;  /* 0x00001f80c5c57812 */ /* 0x000fe400078ec0ff */
[-C--:B------:R-:W-:Y:S01]  /*28560*/  ISETP.GE.AND P1, PT, R2, R215.reuse, PT ;  /* 0x000000d70200720c */ /* 0x080fe20003f26270 */
[----:B------:R-:W-:Y:S01]  /*28570*/  VIADD R2, R196, 0x20 ;  /* 0x00000020c4027836 */ /* 0x000fe20000000000 */
[----:B------:R-:W-:Y:S01]  /*28580*/  ISETP.GE.AND P2, PT, R3, R215, PT ;  /* 0x000000d70300720c */ /* 0x000fe20003f46270 */
[----:B------:R-:W-:Y:S01]  /*28590*/  IMAD R0, R71, R0, RZ ;  /* 0x0000000047007224 */ /* 0x000fe200078e02ff */
[----:B------:R-:W-:-:S02]  /*285a0*/  LOP3.LUT R197, R197, 0x3c, R76, 0xf8, !PT ;  /* 0x0000003cc5c57812 */ /* 0x000fc400078ef84c */
[-C--:B------:R-:W-:Y:S01]  /*285b0*/  ISETP.GE.AND P6, PT, R2, R215.reuse, PT ;  /* 0x000000d70200720c */ /* 0x080fe20003fc6270 */
[C---:B------:R-:W-:Y:S01]  /*285c0*/  VIADD R2, R196.reuse, 0x28 ;  /* 0x00000028c4027836 */ /* 0x040fe20000000000 */
[----:B------:R-:W-:Y:S01]  /*285d0*/  P2R R3, PR, RZ, 0x4 ;  /* 0x00000004ff037803 */ /* 0x000fe20000000000 */
[----:B------:R-:W-:Y:S01]  /*285e0*/  VIADD R68, R196, 0x10 ;  /* 0x00000010c4447836 */ /* 0x000fe20000000000 */
[----:B----4-:R-:W-:Y:S01]  /*285f0*/  LOP3.LUT R69, R76, 0x3c, RZ, 0xc0, !PT ;  /* 0x0000003c4c457812 */ /* 0x010fe200078ec0ff */
[----:B---3--:R3:W5:Y:S01]  /*28600*/  LD.E R132, desc[UR4][R132.64+0xc0] ;  /* 0x0000c00484847980 */ /* 0x008762000c101900 */
[----:B------:R-:W-:Y:S01]  /*28610*/  IADD3 R197, P2, PT, R197, R0, RZ ;  /* 0x00000000c5c57210 */ /* 0x000fe20007f5e0ff */
[----:B------:R-:W-:Y:S01]  /*28620*/  BSSY.RECONVERGENT B0, `(.L_x_7842) ;  /* 0x0000011000007945 */ /* 0x000fe20003800200 */
[-C--:B------:R-:W-:Y:S01]  /*28630*/  ISETP.GE.AND P5, PT, R2, R215.reuse, PT ;  /* 0x000000d70200720c */ /* 0x080fe20003fa6270 */
[----:B------:R-:W-:Y:S01]  /*28640*/  VIADD R2, R196, 0x30 ;  /* 0x00000030c4027836 */ /* 0x000fe20000000000 */
[----:B------:R-:W-:-:S02]  /*28650*/  ISETP.GE.AND P0, PT, R68, R215, PT ;  /* 0x000000d74400720c */ /* 0x000fc40003f06270 */
[----:B------:R-:W-:Y:S02]  /*28660*/  LOP3.LUT R71, R69, 0x40, RZ, 0xfc, !PT ;  /* 0x0000004045477812 */ /* 0x000fe400078efcff */
[----:B------:R-:W-:Y:S01]  /*28670*/  LEA.HI.X.SX32 R0, R0, RZ, 0x1, P2 ;  /* 0x000000ff00007211 */ /* 0x000fe200010f0eff */
[----:B------:R-:W-:Y:S08]  /*28680*/  @P3 BRA `(.L_x_7843) ;  /* 0x0000000000283947 */ /* 0x000ff00003800000 */
[----:B------:R-:W-:Y:S02]  /*28690*/  LEA R72, P2, R197, R74, 0x2 ;  /* 0x0000004ac5487211 */ /* 0x000fe400078410ff */
[-C--:B-----5:R-:W-:Y:S02]  /*286a0*/  ISETP.GE.AND P3, PT, R69, R132.reuse, PT ;  /* 0x000000844500720c */ /* 0x0a0fe40003f66270 */
[----:B------:R-:W-:Y:S02]  /*286b0*/  LEA.HI.X R73, R197, R75, R0, 0x2, P2 ;  /* 0x0000004bc5497211 */ /* 0x000fe400010f1400 */
[----:B------:R-:W-:-:S09]  /*286c0*/  ISETP.GE.AND P2, PT, R71, R132, PT ;  /* 0x000000844700720c */ /* 0x000fd20003f46270 */
[C---:B------:R-:W-:Y:S02]  /*286d0*/  @!P3 R2UR UR10, R136.reuse ;  /* 0x00000000880ab2ca */ /* 0x040fe400000e0000 */
[C---:B------:R-:W-:Y:S02]  /*286e0*/  @!P3 R2UR UR11, R137.reuse ;  /* 0x00000000890bb2ca */ /* 0x040fe400000e0000 */
[----:B------:R-:W-:Y:S02]  /*286f0*/  @!P2 R2UR UR4, R136 ;  /* 0x000000008804a2ca */ /* 0x000fe400000e0000 */
[----:B------:R-:W-:-:S09]  /*28700*/  @!P2 R2UR UR5, R137 ;  /* 0x000000008905a2ca */ /* 0x000fd200000e0000 */
[----:B-1----:R4:W-:Y:S04]  /*28710*/  @!P3 ST.E.128 desc[UR10][R72.64], R64 ;  /* 0x000000404800b985 */ /* 0x0029e8000c101d0a */
[----:B------:R4:W-:Y:S02]  /*28720*/  @!P2 ST.E.128 desc[UR4][R72.64+0x100], R32 ;  /* 0x000100204800a985 */ /* 0x0009e4000c101d04 */
.L_x_7843:
[----:B------:R-:W-:Y:S05]  /*28730*/  BSYNC.RECONVERGENT B0 ;  /* 0x0000000000007941 */ /* 0x000fea0003800200 */
.L_x_7842:
[----:B------:R-:W-:Y:S01]  /*28740*/  BSSY.RECONVERGENT B0, `(.L_x_7844) ;  /* 0x0000010000007945 */ /* 0x000fe20003800200 */
[----:B------:R-:W-:Y:S02]  /*28750*/  ISETP.GE.AND P4, PT, R2, R215, PT ;  /* 0x000000d70200720c */ /* 0x000fe40003f86270 */
[----:B------:R-:W-:Y:S01]  /*28760*/  IADD3 R196, PT, PT, R196, 0x38, RZ ;  /* 0x00000038c4c47810 */ /* 0x000fe20007ffe0ff */
[----:B------:R-:W-:Y:S05]  /*28770*/  @P1 BRA `(.L_x_7845) ;  /* 0x0000000000301947 */ /* 0x000fea0003800000 */
[-C--:B-----5:R-:W-:Y:S02]  /*28780*/  ISETP.GE.AND P3, PT, R69, R132.reuse, PT ;  /* 0x000000844500720c */ /* 0x0a0fe40003f66270 */
[----:B------:R-:W-:-:S11]  /*28790*/  ISETP.GE.AND P2, PT, R71, R132, PT ;  /* 0x000000844700720c */ /* 0x000fd60003f46270 */
[----:B-1--4-:R-:W-:Y:S02]  /*287a0*/  @!P3 LEA R34, P1, R197, R74, 0x2 ;  /* 0x0000004ac522b211 */ /* 0x012fe400078210ff */
[C---:B------:R-:W-:Y:S02]  /*287b0*/  @!P3 R2UR UR10, R136.reuse ;  /* 0x00000000880ab2ca */ /* 0x040fe400000e0000 */
[C---:B------:R-:W-:Y:S02]  /*287c0*/  @!P3 R2UR UR11, R137.reuse ;  /* 0x00000000890bb2ca */ /* 0x040fe400000e0000 */
[----:B------:R-:W-:Y:S02]  /*287d0*/  @!P2 R2UR UR4, R136 ;  /* 0x000000008804a2ca */ /* 0x000fe400000e0000 */
[----:B------:R-:W-:Y:S02]  /*287e0*/  @!P2 R2UR UR5, R137 ;  /* 0x000000008905a2ca */ /* 0x000fe400000e0000 */
[----:B------:R-:W-:-:S02]  /*287f0*/  @!P3 LEA.HI.X R35, R197, R75, R0, 0x2, P1 ;  /* 0x0000004bc523b211 */ /* 0x000fc400008f1400 */
[----:B------:R-:W-:-:S04]  /*28800*/  @!P2 LEA R32, P1, R197, R74, 0x2 ;  /* 0x0000004ac520a211 */ /* 0x000fc800078210ff */
[----:B------:R-:W-:Y:S01]  /*28810*/  @!P2 LEA.HI.X R33, R197, R75, R0, 0x2, P1 ;  /* 0x0000004bc521a211 */ /* 0x000fe200008f1400 */
[----:B------:R1:W-:Y:S04]  /*28820*/  @!P3 ST.E.128 desc[UR10][R34.64+0x1000], R60 ;  /* 0x0010003c2200b985 */ /* 0x0003e8000c101d0a */
[----:B------:R1:W-:Y:S04]  /*28830*/  @!P2 ST.E.128 desc[UR4][R32.64+0x1100], R28 ;  /* 0x0011001c2000a985 */ /* 0x0003e8000c101d04 */
.L_x_7845:
[----:B------:R-:W-:Y:S05]  /*28840*/  BSYNC.RECONVERGENT B0 ;  /* 0x0000000000007941 */ /* 0x000fea0003800200 */
.L_x_7844:
[----:B------:R-:W-:Y:S01]  /*28850*/  BSSY.RECONVERGENT B0, `(.L_x_7846) ;  /* 0x000000f000007945 */ /* 0x000fe20003800200 */
[----:B------:R-:W-:-:S03]  /*28860*/  ISETP.GE.AND P3, PT, R196, R215, PT ;  /* 0x000000d7c400720c */ /* 0x000fc60003f66270 */
[----:B------:R-:W-:Y:S10]  /*28870*/  @P0 BRA `(.L_x_7847) ;  /* 0x0000000000300947 */ /* 0x000ff40003800000 */
[-C--:B-----5:R-:W-:Y:S02]  /*28880*/  ISETP.GE.AND P2, PT, R69, R132.reuse, PT ;  /* 0x000000844500720c */ /* 0x0a0fe40003f46270 */
[----:B------:R-:W-:-:S11]  /*28890*/  ISETP.GE.AND P1, PT, R71, R132, PT ;  /* 0x000000844700720c */ /* 0x000fd60003f26270 */
[----:B-1----:R-:W-:Y:S02]  /*288a0*/  @!P2 LEA R30, P0, R197, R74, 0x2 ;  /* 0x0000004ac51ea211 */ /* 0x002fe400078010ff */
        /* <DEDUP_REMOVED lines=9> */
.L_x_7847:
[----:B------:R-:W-:Y:S05]  /*28940*/  BSYNC.RECONVERGENT B0 ;  /* 0x0000000000007941 */ /* 0x000fea0003800200 */
.L_x_7846:
[----:B------:R-:W-:Y:S01]  /*28950*/  ISETP.NE.AND P0, PT, R3, RZ, PT ;  /* 0x000000ff0300720c */ /* 0x000fe20003f05270 */
[----:B------:R-:W-:-:S12]  /*28960*/  BSSY.RECONVERGENT B0, `(.L_x_7848) ;  /* 0x000000e000007945 */ /* 0x000fd80003800200 */
[----:B------:R-:W-:Y:S05]  /*28970*/  @P0 BRA `(.L_x_7849) ;  /* 0x0000000000300947 */ /* 0x000fea0003800000 */
        /* <DEDUP_REMOVED lines=12> */
.L_x_7849:
[----:B------:R-:W-:Y:S05]  /*28a40*/  BSYNC.RECONVERGENT B0 ;  /* 0x0000000000007941 */ /* 0x000fea0003800200 */
.L_x_7848:
[----:B------:R-:W-:Y:S04]  /*28a50*/  BSSY.RECONVERGENT B0, `(.L_x_7850) ;  /* 0x000000e000007945 */ /* 0x000fe80003800200 */
[----:B------:R-:W-:Y:S05]  /*28a60*/  @P6 BRA `(.L_x_7851) ;  /* 0x0000000000306947 */ /* 0x000fea0003800000 */
[-C--:B-----5:R-:W-:Y:S02]  /*28a70*/  ISETP.GE.AND P6, PT, R69, R132.reuse, PT ;  /* 0x000000844500720c */ /* 0x0a0fe40003fc6270 */
[----:B------:R-:W-:-:S11]  /*28a80*/  ISETP.GE.AND P1, PT, R71, R132, PT ;  /* 0x000000844700720c */ /* 0x000fd60003f26270 */
[C---:B------:R-:W-:Y:S02]  /*28a90*/  @!P6 R2UR UR10, R136.reuse ;  /* 0x00000000880ae2ca */ /* 0x040fe400000e0000 */
[C---:B------:R-:W-:Y:S02]  /*28aa0*/  @!P6 R2UR UR11, R137.reuse ;  /* 0x00000000890be2ca */ /* 0x040fe400000e0000 */
[----:B------:R-:W-:Y:S02]  /*28ab0*/  @!P1 R2UR UR4, R136 ;  /* 0x00000000880492ca */ /* 0x000fe400000e0000 */
[----:B------:R-:W-:Y:S02]  /*28ac0*/  @!P1 R2UR UR5, R137 ;  /* 0x00000000890592ca */ /* 0x000fe400000e0000 */
[CC--:B-1----:R-:W-:Y:S02]  /*28ad0*/  @!P6 LEA R20, P2, R197.reuse, R74.reuse, 0x2 ;  /* 0x0000004ac514e211 */ /* 0x0c2fe400078410ff */
[----:B------:R-:W-:-:S02]  /*28ae0*/  @!P1 LEA R2, P0, R197, R74, 0x2 ;  /* 0x0000004ac5029211 */ /* 0x000fc400078010ff */
[CCC-:B------:R-:W-:Y:S02]  /*28af0*/  @!P6 LEA.HI.X R21, R197.reuse, R75.reuse, R0.reuse, 0x2, P2 ;  /* 0x0000004bc515e211 */ /* 0x1c0fe400010f1400 */
[----:B------:R-:W-:-:S03]  /*28b00*/  @!P1 LEA.HI.X R3, R197, R75, R0, 0x2, P0 ;  /* 0x0000004bc5039211 */ /* 0x000fc600000f1400 */
[----:B------:R1:W-:Y:S04]  /*28b10*/  @!P6 ST.E.128 desc[UR10][R20.64+0x4000], R48 ;  /* 0x004000301400e985 */ /* 0x0003e8000c101d0a */
[----:B------:R1:W-:Y:S02]  /*28b20*/  @!P1 ST.E.128 desc[UR4][R2.64+0x4100], R16 ;  /* 0x0041001002009985 */ /* 0x0003e4000c101d04 */
.L_x_7851:
[----:B------:R-:W-:Y:S05]  /*28b30*/  BSYNC.RECONVERGENT B0 ;  /* 0x0000000000007941 */ /* 0x000fea0003800200 */
.L_x_7850:
        /* <DEDUP_REMOVED lines=14> */
.L_x_7853:
[----:B------:R-:W-:Y:S05]  /*28c20*/  BSYNC.RECONVERGENT B0 ;  /* 0x0000000000007941 */ /* 0x000fea0003800200 */
.L_x_7852:
        /* <DEDUP_REMOVED lines=13> */
[----:B--2---:R1:W-:Y:S02]  /*28d00*/  @!P1 ST.E.128 desc[UR4][R2.64+0x6100], R8 ;  /* 0x0061000802009985 */ /* 0x0043e4000c101d04 */
.L_x_7855:
[----:B------:R-:W-:Y:S05]  /*28d10*/  BSYNC.RECONVERGENT B0 ;  /* 0x0000000000007941 */ /* 0x000fea0003800200 */
.L_x_7854:
[----:B------:R-:W-:-:S04]  /*28d20*/  MOV R215, 0x0 ;  /* 0x0000000000d77802 */ /* 0x000fc80000000f00 */
[----:B-12345:R-:W-:Y:S05]  /*28d30*/  @P3 RET.REL.NODEC R214 `(_ZN5flash24flash_fwd_splitkv_kernelI23Flash_fwd_kernel_traitsILi128ELi64ELi128ELi4ELb0ELb0EN7cutlass6half_tE19Flash_kernel_traitsILi128ELi64ELi128ELi4ES3_EELb0ELb1ELb1ELb0ELb0ELb0ELb1ELb1EEEvNS_16Flash_fwd_paramsE) ;  /* 0xfffffd70d6b03950 */ /* 0x03efea0003c3ffff */
[-C--:B------:R-:W-:Y:S01]  /*28d40*/  ISETP.GE.AND P2, PT, R69, R132.reuse, PT ;  /* 0x000000844500720c */ /* 0x080fe20003f46270 */
[----:B------:R-:W-:Y:S01]  /*28d50*/  IMAD.MOV.U32 R215, RZ, RZ, 0x0 ;  /* 0x00000000ffd77424 */ /* 0x000fe200078e00ff */
[----:B------:R-:W-:-:S11]  /*28d60*/  ISETP.GE.AND P0, PT, R71, R132, PT ;  /* 0x000000844700720c */ /* 0x000fd60003f06270 */
[----:B------:R-:W-:Y:S02]  /*28d70*/  @!P2 R2UR UR4, R136 ;  /* 0x000000008804a2ca */ /* 0x000fe400000e0000 */
[----:B------:R-:W-:Y:S02]  /*28d80*/  @!P2 R2UR UR5, R137 ;  /* 0x000000008905a2ca */ /* 0x000fe400000e0000 */
[----:B------:R-:W-:-:S04]  /*28d90*/  @!P2 LEA R2, P1, R197, R74, 0x2 ;  /* 0x0000004ac502a211 */ /* 0x000fc800078210ff */
[----:B------:R-:W-:-:S07]  /*28da0*/  @!P2 LEA.HI.X R3, R197, R75, R0, 0x2, P1 ;  /* 0x0000004bc503a211 */ /* 0x000fce00008f1400 */
[----:B------:R1:W-:Y:S02]  /*28db0*/  @!P2 ST.E.128 desc[UR4][R2.64+0x7000], R36 ;  /* 0x007000240200a985 */ /* 0x0003e4000c101d04 */
[----:B-1----:R-:W-:Y:S05]  /*28dc0*/  @P0 RET.REL.NODEC R214 `(_ZN5flash24flash_fwd_splitkv_kernelI23Flash_fwd_kernel_traitsILi128ELi64ELi128ELi4ELb0ELb0EN7cutlass6half_tE19Flash_kernel_traitsILi128ELi64ELi128ELi4ES3_EELb0ELb1ELb1ELb0ELb0ELb0ELb1ELb1EEEvNS_16Flash_fwd_paramsE) ;  /* 0xfffffd70d68c0950 */ /* 0x002fea0003c3ffff */
[----:B------:R-:W-:Y:S01]  /*28dd0*/  R2UR UR4, R136 ;  /* 0x00000000880472ca */ /* 0x000fe200000e0000 */
[----:B------:R-:W-:Y:S01]  /*28de0*/  IMAD.MOV.U32 R215, RZ, RZ, 0x0 ;  /* 0x00000000ffd77424 */ /* 0x000fe200078e00ff */
[----:B------:R-:W-:Y:S02]  /*28df0*/  R2UR UR5, R137 ;  /* 0x00000000890572ca */ /* 0x000fe400000e0000 */
[----:B------:R-:W-:-:S04]  /*28e00*/  LEA R2, P0, R197, R74, 0x2 ;  /* 0x0000004ac5027211 */ /* 0x000fc800078010ff */
[----:B------:R-:W-:-:S07]  /*28e10*/  LEA.HI.X R3, R197, R75, R0, 0x2, P0 ;  /* 0x0000004bc5037211 */ /* 0x000fce00000f1400 */
[----:B------:R1:W-:Y:S02]  /*28e20*/  ST.E.128 desc[UR4][R2.64+0x7100], R4 ;  /* 0x0071000402007985 */ /* 0x0003e4000c101d04 */
[----:B-1----:R-:W-:Y:S05]  /*28e30*/  RET.REL.NODEC R214 `(_ZN5flash24flash_fwd_splitkv_kernelI23Flash_fwd_kernel_traitsILi128ELi64ELi128ELi4ELb0ELb0EN7cutlass6half_tE19Flash_kernel_traitsILi128ELi64ELi128ELi4ES3_EELb0ELb1ELb1ELb0ELb0ELb0ELb1ELb1EEEvNS_16Flash_fwd_paramsE) ;  /* 0xfffffd70d6707950 */ /* 0x002fea0003c3ffff */
.L_x_7839:
[----:B------:R-:W-:Y:S01]  /*28e40*/  MOV R8, 0x2 ;  /* 0x0000000200087802 */ /* 0x000fe20000000f00 */
[----:B------:R-:W-:Y:S01]  /*28e50*/  IMAD.MOV.U32 R7, RZ, RZ, -0x1 ;  /* 0xffffffffff077424 */ /* 0x000fe200078e00ff */
[----:B------:R-:W-:-:S07]  /*28e60*/  MOV R5, 0x1f ;  /* 0x0000001f00057802 */ /* 0x000fce0000000f00 */
[----:B-1---5:R-:W-:Y:S05]  /*28e70*/  WARPSYNC.COLLECTIVE R7, `(.L_x_7856) ;  /* 0x0000000007087348 */ /* 0x022fea0003c00000 */
[----:B------:R2:W3:Y:S02]  /*28e80*/  SHFL.BFLY P0, R10, R237, R8, R5 ;  /* 0x0c000008ed0a7389 */ /* 0x0004e40000000005 */
[----:B-123-5:R-:W-:Y:S05]  /*28e90*/  ENDCOLLECTIVE ;  /* 0x000000000000791b */ /* 0x02efea0003800000 */
.L_x_7856:
[----:B------:R-:W-:Y:S02]  /*28ea0*/  MOV R6, R10 ;  /* 0x0000000a00067202 */ /* 0x000fe40000000f00 */
[----:B------:R-:W-:-:S03]  /*28eb0*/  MOV R8, 0x1 ;  /* 0x0000000100087802 */ /* 0x000fc60000000f00 */
[----:B------:R-:W-:-:S04]  /*28ec0*/  FADD.FTZ R11, R6, R237 ;  /* 0x000000ed060b7221 */ /* 0x000fc80000010000 */
[----:B------:R-:W-:-:S07]  /*28ed0*/  IMAD.MOV.U32 R237, RZ, RZ, R11 ;  /* 0x000000ffffed7224 */ /* 0x000fce00078e000b */
[----:B------:R-:W-:Y:S05]  /*28ee0*/  WARPSYNC.COLLECTIVE R7, `(.L_x_7857) ;  /* 0x0000000007087348 */ /* 0x000fea0003c00000 */
[----:B------:R1:W2:Y:S02]  /*28ef0*/  SHFL.BFLY P0, R10, R237, R8, R5 ;  /* 0x0c000008ed0a7389 */ /* 0x0002a40000000005 */
[----:B-12---:R-:W-:Y:S05]  /*28f00*/  ENDCOLLECTIVE ;  /* 0x000000000000791b */ /* 0x006fea0003800000 */
.L_x_7857:
[----:B------:R-:W-:Y:S01]  /*28f10*/  MOV R237, R235 ;  /* 0x000000eb00ed7202 */ /* 0x000fe20000000f00 */
[----:B------:R-:W-:Y:S01]  /*28f20*/  IMAD.MOV.U32 R6, RZ, RZ, R10 ;  /* 0x000000ffff067224 */ /* 0x000fe200078e000a */
[----:B------:R-:W-:-:S03]  /*28f30*/  MOV R8, 0x2 ;  /* 0x0000000200087802 */ /* 0x000fc60000000f00 */
[----:B------:R-:W-:-:S07]  /*28f40*/  FADD.FTZ R6, R11, R6 ;  /* 0x000000060b067221 */ /* 0x000fce0000010000 */
[----:B------:R-:W-:Y:S05]  /*28f50*/  WARPSYNC.COLLECTIVE R7, `(.L_x_7858) ;  /* 0x0000000007087348 */ /* 0x000fea0003c00000 */
[----:B------:R1:W2:Y:S02]  /*28f60*/  SHFL.BFLY P0, R10, R237, R8, R5 ;  /* 0x0c000008ed0a7389 */ /* 0x0002a40000000005 */
[----:B-12---:R-:W-:Y:S05]  /*28f70*/  ENDCOLLECTIVE ;  /* 0x000000000000791b */ /* 0x006fea0003800000 */
.L_x_7858:
[----:B------:R-:W-:Y:S01]  /*28f80*/  FADD.FTZ R9, R10, R235 ;  /* 0x000000eb0a097221 */ /* 0x000fe20000010000 */
[----:B------:R-:W-:-:S03]  /*28f90*/  MOV R8, 0x1 ;  /* 0x0000000100087802 */ /* 0x000fc60000000f00 */
[----:B------:R-:W-:-:S07]  /*28fa0*/  IMAD.MOV.U32 R237, RZ, RZ, R9 ;  /* 0x000000ffffed7224 */ /* 0x000fce00078e0009 */
[----:B------:R-:W-:Y:S05]  /*28fb0*/  WARPSYNC.COLLECTIVE R7, `(.L_x_7859) ;  /* 0x0000000007087348 */ /* 0x000fea0003c00000 */
[----:B------:R1:W2:Y:S02]  /*28fc0*/  SHFL.BFLY P0, R10, R237, R8, R5 ;  /* 0x0c000008ed0a7389 */ /* 0x0002a40000000005 */
[----:B-12---:R-:W-:Y:S05]  /*28fd0*/  ENDCOLLECTIVE ;  /* 0x000000000000791b */ /* 0x006fea0003800000 */
.L_x_7859:
[----:B------:R-:W-:Y:S01]  /*28fe0*/  MOV R12, R10 ;  /* 0x0000000a000c7202 */ /* 0x000fe20000000f00 */
[----:B------:R-:W-:Y:S06]  /*28ff0*/  BRA `(.L_x_7860) ;  /* 0xffffffe800507947 */ /* 0x000fec000383ffff */
.L_x_7861:
        /* <DEDUP_REMOVED lines=16> */
.L_x_14944:


//--------------------- .text._ZN5flash24flash_fwd_splitkv_kernelI23Flash_fwd_kernel_traitsILi128ELi64ELi128ELi4ELb0ELb0EN7cutlass6half_tE19Flash_kernel_traitsILi128ELi64ELi128ELi4ES3_EELb0ELb1ELb1ELb0ELb0ELb1ELb1ELb1EEEvNS_16Flash_fwd_paramsE --------------------------
	.section	.text._ZN5flash24flash_fwd_splitkv_kernelI23Flash_fwd_kernel_traitsILi128ELi64ELi128ELi4ELb0ELb0EN7cutlass6half_tE19Flash_kernel_traitsILi128ELi64ELi128ELi4ES3_EELb0ELb1ELb1ELb0ELb0ELb1ELb1ELb1EEEvNS_16Flash_fwd_paramsE,"ax",@progbits
	.align	128
        .global         _ZN5flash24flash_fwd_splitkv_kernelI23Flash_fwd_kernel_traitsILi128ELi64ELi128ELi4ELb0ELb0EN7cutlass6half_tE19Flash_kernel_traitsILi128ELi64ELi128ELi4ES3_EELb0ELb1ELb1ELb0ELb0ELb1ELb1ELb1EEEvNS_16Flash_fwd_paramsE
        .type           _ZN5flash24flash_fwd_splitkv_kernelI23Flash_fwd_kernel_traitsILi128ELi64ELi128ELi4ELb0ELb0EN7cutlass6half_tE19Flash_kernel_traitsILi128ELi64ELi128ELi4ES3_EELb0ELb1ELb1ELb0ELb0ELb1ELb1ELb1EEEvNS_16Flash_fwd_paramsE,@function
        .size           _ZN5flash24flash_fwd_splitkv_kernelI23Flash_fwd_kernel_traitsILi128ELi64ELi128ELi4ELb0ELb0EN7cutlass6half_tE19Flash_kernel_traitsILi128ELi64ELi128ELi4ES3_EELb0ELb1ELb1ELb0ELb0ELb1ELb1ELb1EEEvNS_16Flash_fwd_paramsE,(.L_x_14945 - _ZN5flash24flash_fwd_splitkv_kernelI23Flash_fwd_kernel_traitsILi128ELi64ELi128ELi4ELb0ELb0EN7cutlass6half_tE19Flash_kernel_traitsILi128ELi64ELi128ELi4ES3_EELb0ELb1ELb1ELb0ELb0ELb1ELb1ELb1EEEvNS_16Flash_fwd_paramsE)
        .other          _ZN5flash24flash_fwd_splitkv_kernelI23Flash_fwd_kernel_traitsILi128ELi64ELi128ELi4ELb0ELb0EN7cutlass6half_tE19Flash_kernel_traitsILi128ELi64ELi128ELi4ES3_EELb0ELb1ELb1ELb0ELb0ELb1ELb1ELb1EEEvNS_16Flash_fwd_paramsE,@"STO_CUDA_ENTRY STV_DEFAULT"
_ZN5flash24flash_fwd_splitkv_kernelI23Flash_fwd_kernel_traitsILi128ELi64ELi128ELi4ELb0ELb0EN7cutlass6half_tE19Flash_kernel_traitsILi128ELi64ELi128ELi4ES3_EELb0ELb1ELb1ELb0ELb0ELb1ELb1ELb1EEEvNS_16Flash_fwd_paramsE:
.text._ZN5flash24flash_fwd_splitkv_kernelI23Flash_fwd_kernel_traitsILi128ELi64ELi128ELi4ELb0ELb0EN7cutlass6half_tE19Flash_kernel_traitsILi128ELi64ELi128ELi4ES3_EELb0ELb1ELb1ELb0ELb0ELb1ELb1ELb1EEEvNS_16Flash_fwd_paramsE:
        /* <DEDUP_REMOVED lines=29> */
[----:B------:R-:W-:Y:S05]  /*01d0*/  CALL.REL.NOINC `($_ZN5flash24flash_fwd_splitkv_kernelI23Flash_fwd_kernel_traitsILi128ELi64ELi128ELi4ELb0ELb0EN7cutlass6half_tE19Flash_kernel_traitsILi128ELi64ELi128ELi4ES3_EELb0ELb1ELb1ELb0ELb0ELb1ELb1ELb1EEEvNS_16Flash_fwd_paramsE$_ZN5flash30compute_attn_1rowblock_splitkvI23Flash_fwd_kernel_traitsILi128ELi64ELi128ELi4ELb0ELb0EN7cutlass6half_tE19Flash_kernel_traitsILi128ELi64ELi128ELi4ES3_EELb0ELb1ELb1ELb0ELb0ELb1ELb1ELb1ENS_16Flash_fwd_paramsEEEvRKT8_iiiii) ;  /* 0x0000000000087944 */ /* 0x000fea0003c00000 */
[----:B------:R-:W-:Y:S05]  /*01e0*/  BSYNC.RECONVERGENT B4 ;  /* 0x0000000000047941 */ /* 0x000fea0003800200 */
.L_x_7862:
[----:B------:R-:W-:Y:S05]  /*01f0*/  EXIT ;  /* 0x000000000000794d */ /* 0x000fea0003800000 */
        .type           $_ZN5flash24flash_fwd_splitkv_kernelI23Flash_fwd_kernel_traitsILi128ELi64ELi128ELi4ELb0ELb0EN7cutlass6half_tE19Flash_kernel_traitsILi128ELi64ELi128ELi4ES3_EELb0ELb1ELb1ELb0ELb0ELb1ELb1ELb1EEEvNS_16Flash_fwd_paramsE$_ZN5flash30compute_attn_1rowblock_splitkvI23Flash_fwd_kernel_traitsILi128ELi64ELi128ELi4ELb0ELb0EN7cutlass6half_tE19Flash_kernel_traitsILi128ELi64ELi128ELi4ES3_EELb0ELb1ELb1ELb0ELb0ELb1ELb1ELb1ENS_16Flash_fwd_paramsEEEvRKT8_iiiii,@function
        .size           $_ZN5flash24flash_fwd_splitkv_kernelI23Flash_fwd_kernel_traitsILi128ELi64ELi128ELi4ELb0ELb0EN7cutlass6half_tE19Flash_kernel_traitsILi128ELi64ELi128ELi4ES3_EELb0ELb1ELb1ELb0ELb0ELb1ELb1ELb1EEEvNS_16Flash_fwd_paramsE$_ZN5flash30compute_attn_1rowblock_splitkvI23Flash_fwd_kernel_traitsILi128ELi64ELi128ELi4ELb0ELb0EN7cutlass6half_tE19Flash_kernel_traitsILi128ELi64ELi128ELi4ES3_EELb0ELb1ELb1ELb0ELb0ELb1ELb1ELb1ENS_16Flash_fwd_paramsEEEvRKT8_iiiii,(.L_x_14945 - $_ZN5flash24flash_fwd_splitkv_kernelI23Flash_fwd_kernel_traitsILi128ELi64ELi128ELi4ELb0ELb0EN7cutlass6half_tE19Flash_kernel_traitsILi128ELi64ELi128ELi4ES3_EELb0ELb1ELb1ELb0ELb0ELb1ELb1ELb1EEEvNS_16Flash_fwd_paramsE$_ZN5flash30compute_attn_1rowblock_splitkvI23Flash_fwd_kernel_traitsILi128ELi64ELi128ELi4ELb0ELb0EN7cutlass6half_tE19Flash_kernel_traitsILi128ELi64ELi128ELi4ES3_EELb0ELb1ELb1ELb0ELb0ELb1ELb1ELb1ENS_16Flash_fwd_paramsEEEvRKT8_iiiii)
$_ZN5flash24flash_fwd_splitkv_kernelI23Flash_fwd_kernel_traitsILi128ELi64ELi128ELi4ELb0ELb0EN7cutlass6half_tE19Flash_kernel_traitsILi128ELi64ELi128ELi4ES3_EELb0ELb1ELb1ELb0ELb0ELb1ELb1ELb1EEEvNS_16Flash_fwd_paramsE$_ZN5flash30compute_attn_1rowblock_splitkvI23Flash_fwd_kernel_traitsILi128ELi64ELi128ELi4ELb0ELb0EN7cutlass6half_tE19Flash_kernel_traitsILi128ELi64ELi128ELi4ES3_EELb0ELb1ELb1ELb0ELb0ELb1ELb1ELb1ENS_16Flash_fwd_paramsEEEvRKT8_iiiii:
        /* <DEDUP_REMOVED lines=38> */
.L_x_7864:
[----:B------:R-:W-:Y:S05]  /*0460*/  BSYNC.RECONVERGENT B0 ;  /* 0x0000000000007941 */ /* 0x000fea0003800200 */
.L_x_7863:
[----:B------:R-:W-:Y:S04]  /*0470*/  BSSY.RECONVERGENT B0, `(.L_x_7865) ;  /* 0x0000007000007945 */ /* 0x000fe80003800200 */
[----:B------:R-:W-:Y:S05]  /*0480*/  @!P3 BRA `(.L_x_7866) ;  /* 0x000000000014b947 */ /* 0x000fea0003800000 */
[----:B-----5:R-:W3:Y:S02]  /*0490*/  LD.E.U8 R5, desc[UR6][R132.64+0x1b2] ;  /* 0x0001b20684057980 */ /* 0x020ee4000c101100 */
[----:B---3--:R-:W-:-:S13]  /*04a0*/  ISETP.NE.AND P1, PT, R5, RZ, PT ;  /* 0x000000ff0500720c */ /* 0x008fda0003f25270 */
[----:B------:R-:W3:Y:S02]  /*04b0*/  @P1 LD.E R6, desc[UR6][R10.64+0x4] ;  /* 0x000004060a061980 */ /* 0x000ee4000c101900 */
[----:B---3--:R-:W-:-:S06]  /*04c0*/  @P1 IADD3 R5, PT, PT, R6, -R13, RZ ;  /* 0x8000000d06051210 */ /* 0x008fcc0007ffe0ff */
[----:B------:R3:W5:Y:S02]  /*04d0*/  @!P1 LD.E R5, desc[UR6][R10.64] ;  /* 0x000000060a059980 */ /* 0x000764000c101900 */
.L_x_7866:
[----:B------:R-:W-:Y:S05]  /*04e0*/  BSYNC.RECONVERGENT B0 ;  /* 0x0000000000007941 */ /* 0x000fea0003800200 */
.L_x_7865:
        /* <DEDUP_REMOVED lines=9> */
.L_x_7868:
[----:B------:R-:W4:Y:S01]  /*0580*/  LD.E.64 R6, desc[UR6][R132.64+0x108] ;  /* 0x0001080684067980 */ /* 0x000f22000c101b00 */
[----:B------:R-:W-:Y:S01]  /*0590*/  BSSY.RECONVERGENT B0, `(.L_x_7870) ;  /* 0x0000006000007945 */ /* 0x000fe20003800200 */
[----:B------:R-:W-:Y:S01]  /*05a0*/  IMAD.MOV.U32 R65, RZ, RZ, RZ ;  /* 0x000000ffff417224 */ /* 0x000fe200078e00ff */
[----:B----4-:R-:W-:-:S04]  /*05b0*/  ISETP.NE.U32.AND P0, PT, R6, RZ, PT ;  /* 0x000000ff0600720c */ /* 0x010fc80003f05070 */
[----:B------:R-:W-:-:S13]  /*05c0*/  ISETP.NE.AND.EX P0, PT, R7, RZ, PT, P0 ;  /* 0x000000ff0700720c */ /* 0x000fda0003f05300 */
[----:B------:R-:W-:Y:S05]  /*05d0*/  @!P0 BRA `(.L_x_7871) ;  /* 0x0000000000048947 */ /* 0x000fea0003800000 */
[----:B------:R4:W5:Y:S02]  /*05e0*/  LD.E R65, desc[UR6][R132.64+0xbc] ;  /* 0x0000bc0684417980 */ /* 0x000964000c101900 */
.L_x_7871:
[----:B------:R-:W-:Y:S05]  /*05f0*/  BSYNC.RECONVERGENT B0 ;  /* 0x0000000000007941 */ /* 0x000fea0003800200 */
.L_x_7870:
[----:B-----5:R-:W-:Y:S02]  /*0600*/  IADD3 R65, PT, PT, R74, R65, RZ ;  /* 0x000000414a417210 */ /* 0x020fe40007ffe0ff */
.L_x_7869:
[----:B------:R-:W-:Y:S05]  /*0610*/  BSYNC.RECONVERGENT B1 ;  /* 0x0000000000017941 */ /* 0x000fea0003800200 */
.L_x_7867:
[----:B------:R-:W-:Y:S01]  /*0620*/  IMAD.SHL.U32 R71, R227, 0x40, RZ ;  /* 0x00000040e3477824 */ /* 0x000fe200078e00ff */
[----:B------:R-:W-:Y:S01]  /*0630*/  MOV R6, R226 ;  /* 0x000000e200067202 */ /* 0x000fe20000000f00 */
[----:B------:R-:W-:-:S03]  /*0640*/  IMAD.MOV.U32 R7, RZ, RZ, 0x0 ;  /* 0x00000000ff077424 */ /* 0x000fc600078e00ff */
[----:B------:R-:W-:-:S13]  /*0650*/  ISETP.GT.AND P0, PT, R228, R71, PT ;  /* 0x00000047e400720c */ /* 0x000fda0003f04270 */
[----:B-1234-:R-:W-:Y:S05]  /*0660*/  @!P0 RET.REL.NODEC R6 `(_ZN5flash24flash_fwd_splitkv_kernelI23Flash_fwd_kernel_traitsILi128ELi64ELi128ELi4ELb0ELb0EN7cutlass6half_tE19Flash_kernel_traitsILi128ELi64ELi128ELi4ES3_EELb0ELb1ELb1ELb0ELb0ELb1ELb1ELb1EEEvNS_16Flash_fwd_paramsE) ;  /* 0xfffffff806648950 */ /* 0x01efea0003c3ffff */
        /* <DEDUP_REMOVED lines=42> */
[----:B------:R-:W-:Y:S01]  /*0910*/  @!P0 IMAD.MOV R10, RZ, RZ, -R10 ;  /* 0x000000ffff0a8224 */ /* 0x000fe200078e0a0a */
[----:B------:R-:W-:-:S02]  /*0920*/  @!P1 LOP3.LUT R10, RZ, R2, RZ, 0x33, !PT ;  /* 0x00000002ff0a9212 */ /* 0x000fc400078e33ff */
[----:B------:R-:W-:Y:S01]  /*0930*/  LEA.HI R5, R5, R6, RZ, 0x7 ;  /* 0x0000000605057211 */ /* 0x000fe200078f38ff */
[----:B------:R-:W1:Y:S01]  /*0940*/  S2R R2, SR_TID.X ;  /* 0x0000000000027919 */ /* 0x000e620000002100 */
[----:B------:R-:W-:Y:S01]  /*0950*/  SHF.R.S32.HI R9, RZ, 0x7, R8 ;  /* 0x00000007ff097819 */ /* 0x000fe20000011408 */
[----:B------:R-:W-:Y:S01]  /*0960*/  IMAD R216, R10, UR9, RZ ;  /* 0x000000090ad87c24 */ /* 0x000fe2000f8e02ff */
[----:B------:R-:W-:-:S04]  /*0970*/  SHF.R.S32.HI R6, RZ, 0x7, R5 ;  /* 0x00000007ff067819 */ /* 0x000fc80000011405 */
        /* <DEDUP_REMOVED lines=40> */
.L_x_7874:
[----:B------:R-:W-:Y:S05]  /*0c00*/  BSYNC.RECONVERGENT B0 ;  /* 0x0000000000007941 */ /* 0x000fea0003800200 */
.L_x_7873:
        /* <DEDUP_REMOVED lines=12> */
.L_x_7876:
[----:B------:R-:W-:Y:S05]  /*0cd0*/  BSYNC.RECONVERGENT B0 ;  /* 0x0000000000007941 */ /* 0x000fea0003800200 */
.L_x_7875:
        /* <DEDUP_REMOVED lines=12> */
.L_x_7878:
[----:B------:R-:W-:Y:S05]  /*0da0*/  BSYNC.RECONVERGENT B0 ;  /* 0x0000000000007941 */ /* 0x000fea0003800200 */
.L_x_7877:
        /* <DEDUP_REMOVED lines=12> */
.L_x_7880:
[----:B------:R-:W-:Y:S05]  /*0e70*/  BSYNC.RECONVERGENT B0 ;  /* 0x0000000000007941 */ /* 0x000fea0003800200 */
.L_x_7879:
        /* <DEDUP_REMOVED lines=11> */
.L_x_7882:
[----:B------:R-:W-:Y:S05]  /*0f30*/  BSYNC.RECONVERGENT B0 ;  /* 0x0000000000007941 */ /* 0x000fea0003800200 */
.L_x_7881:
        /* <DEDUP_REMOVED lines=11> */
.L_x_7884:
[----:B------:R-:W-:Y:S05]  /*0ff0*/  BSYNC.RECONVERGENT B0 ;  /* 0x0000000000007941 */ /* 0x000fea0003800200 */
.L_x_7883:
        /* <DEDUP_REMOVED lines=12> */
.L_x_7886:
[----:B------:R-:W-:Y:S05]  /*10c0*/  BSYNC.RECONVERGENT B0 ;  /* 0x0000000000007941 */ /* 0x000fea0003800200 */
.L_x_7885:
        /* <DEDUP_REMOVED lines=15> */
.L_x_7888:
[----:B------:R-:W-:Y:S05]  /*11c0*/  BSYNC.RECONVERGENT B0 ;  /* 0x0000000000007941 */ /* 0x000fea0003800200 */
.L_x_7887:
        /* <DEDUP_REMOVED lines=20> */
[----:B--234-:R-:W-:Y:S05]  /*1310*/  @P6 RET.REL.NODEC R226 `(_ZN5flash24flash_fwd_splitkv_kernelI23Flash_fwd_kernel_traitsILi128ELi64ELi128ELi4ELb0ELb0EN7cutlass6half_tE19Flash_kernel_traitsILi128ELi64ELi128ELi4ES3_EELb0ELb1ELb1ELb0ELb0ELb1ELb1ELb1EEEvNS_16Flash_fwd_paramsE) ;  /* 0xffffffece2386950 */ /* 0x01cfea0003c3ffff */
[----:B------:R-:W-:Y:S02]  /*1320*/  MOV R3, 0xff800000 ;  /* 0xff80000000037802 */ /* 0x000fe40000000f00 */
[----:B------:R-:W-:-:S03]  /*1330*/  MOV R227, 0x0 ;  /* 0x0000000000e37802 */ /* 0x000fc60000000f00 */
[----:B------:R1:W-:Y:S02]  /*1340*/  ST.E desc[UR6][R10.64+0xe0], R3 ;  /* 0x0000e0030a007985 */ /* 0x0003e4000c101906 */
[----:B-1----:R-:W-:Y:S05]  /*1350*/  RET.REL.NODEC R226 `(_ZN5flash24flash_fwd_splitkv_kernelI23Flash_fwd_kernel_traitsILi128ELi64ELi128ELi4ELb0ELb0EN7cutlass6half_tE19Flash_kernel_traitsILi128ELi64ELi128ELi4ES3_EELb0ELb1ELb1ELb0ELb0ELb1ELb1ELb1EEEvNS_16Flash_fwd_paramsE) ;  /* 0xffffffece2287950 */ /* 0x002fea0003c3ffff */
.L_x_7872:
        /* <DEDUP_REMOVED lines=101> */
.L_x_7890:
        /* <DEDUP_REMOVED lines=78> */
.L_x_7891:
[----:B------:R-:W-:Y:S05]  /*1e90*/  BSYNC.RECONVERGENT B0 ;  /* 0x0000000000007941 */ /* 0x000fea0003800200 */
.L_x_7889:
        /* <DEDUP_REMOVED lines=52> */
[----:B------:R-:W-:Y:S01]  /*21e0*/  IMAD R7, R27, R6, RZ ;  /* 0x000000061b077224 */ /* 0x000fe200078e02ff */
[----:B------:R-:W1:Y:S01]  /*21f0*/  S2UR UR4, SR_CgaCtaId ;  /* 0x00000000000479c3 */ /* 0x000e620000008800 */
[----:B------:R-:W-:-:S04]  /*2200*/  IMAD.WIDE.U32 R20, R6, R26, R20 ;  /* 0x0000001a06147225 */ /* 0x000fc800078e0014 */
        /* <DEDUP_REMOVED lines=32> */
[----:B------:R-:W-:Y:S01]  /*2410*/  IMAD R3, R5, R134, RZ ;  /* 0x0000008605037224 */ /* 0x000fe200078e02ff */
[----:B------:R-:W-:Y:S01]  /*2420*/  SHF.R.S32.HI R5, RZ, 0x1f, R74 ;  /* 0x0000001fff057819 */ /* 0x000fe2000001144a */
[----:B------:R-:W-:Y:S02]  /*2430*/  IMAD.IADD R23, R21, 0x1, R26 ;  /* 0x0000000115177824 */ /* 0x000fe400078e021a */
[----:B------:R-:W-:Y:S01]  /*2440*/  IMAD.MOV.U32 R22, RZ, RZ, R20 ;  /* 0x000000ffff167224 */ /* 0x000fe200078e0014 */
[----:B------:R-:W-:-:S03]  /*2450*/  LEA.HI R5, R5, R74, RZ, 0x7 ;  /* 0x0000004a05057211 */ /* 0x000fc600078f38ff */
[----:B------:R-:W-:Y:S01]  /*2460*/  IMAD.WIDE.U32 R22, R126, R220, R22 ;  /* 0x000000dc7e167225 */ /* 0x000fe200078e0016 */
[----:B------:R-:W-:-:S04]  /*2470*/  SHF.R.S32.HI R5, RZ, 0x7, R5 ;  /* 0x00000007ff057819 */ /* 0x000fc80000011405 */
[----:B------:R-:W-:Y:S02]  /*2480*/  IADD3 R225, PT, PT, R23, R225, RZ ;  /* 0x000000e117e17210 */ /* 0x000fe40007ffe0ff */
[----:B----4-:R-:W-:Y:S02]  /*2490*/  LEA R224, P0, R22, R16, 0x1 ;  /* 0x0000001016e07211 */ /* 0x010fe400078008ff */
[----:B------:R-:W-:Y:S02]  /*24a0*/  VIMNMX R70, PT, PT, R216, R5, !PT ;  /* 0x00000005d8467248 */ /* 0x000fe40007fe0100 */
[----:B------:R-:W-:Y:S02]  /*24b0*/  LEA.HI.X R225, R22, R17, R225, 0x1, P0 ;  /* 0x0000001116e17211 */ /* 0x000fe400000f0ce1 */
[----:B------:R-:W-:Y:S01]  /*24c0*/  ISETP.GT.AND P0, PT, R61, R70, PT ;  /* 0x000000463d00720c */ /* 0x000fe20003f04270 */
        /* <DEDUP_REMOVED lines=114> */
.L_x_7993:
        /* <DEDUP_REMOVED lines=21> */
.L_x_7894:
[----:B------:R-:W-:Y:S05]  /*2d40*/  BSYNC.RECONVERGENT B0 ;  /* 0x0000000000007941 */ /* 0x000fea0003800200 */
.L_x_7893:
        /* <DEDUP_REMOVED lines=12> */
.L_x_7896:
[----:B------:R-:W-:Y:S05]  /*2e10*/  BSYNC.RECONVERGENT B0 ;  /* 0x0000000000007941 */ /* 0x000fea0003800200 */
.L_x_7895:
        /* <DEDUP_REMOVED lines=12> */
.L_x_7898:
[----:B------:R-:W-:Y:S05]  /*2ee0*/  BSYNC.RECONVERGENT B0 ;  /* 0x0000000000007941 */ /* 0x000fea0003800200 */
.L_x_7897:
[----:B------:R-:W-:Y:S01]  /*2ef0*/  ISETP.LT.OR P6, PT, R114, R99, P6 ;  /* 0x000000637200720c */ /* 0x000fe200037c1670 */
[----:B------:R-:W-:Y:S01]  /*2f00*/  BSSY.RECONVERGENT B0, `(.L_x_7899) ;  /* 0x0000011000007945 */ /* 0x000fe20003800200 */
[C---:B------:R-:W-:Y:S04]  /*2f10*/  ISETP.GE.AND P5, PT, R112.reuse, R97, PT ;  /* 0x000000617000720c */ /* 0x040fe80003fa6270 */
[----:B------:R-:W-:Y:S07]  /*2f20*/  ISETP.LT.OR P5, PT, R112, R99, P5 ;  /* 0x000000637000720c */ /* 0x000fee0002fa1670 */
        /* <DEDUP_REMOVED lines=14> */
.L_x_7900:
[----:B------:R-:W-:Y:S05]  /*3010*/  BSYNC.RECONVERGENT B0 ;  /* 0x0000000000007941 */ /* 0x000fea0003800200 */
.L_x_7899:
        /* <DEDUP_REMOVED lines=12> */
.L_x_7902:
[----:B------:R-:W-:Y:S05]  /*30e0*/  BSYNC.RECONVERGENT B0 ;  /* 0x0000000000007941 */ /* 0x000fea0003800200 */
.L_x_7901:
[C---:B------:R-:W-:Y:S01]  /*30f0*/  ISETP.GE.AND P4, PT, R110.reuse, R97, PT ;  /* 0x000000616e00720c */ /* 0x040fe20003f86270 */
[----:B------:R-:W-:Y:S03]  /*3100*/  BSSY.RECONVERGENT B0, `(.L_x_7903) ;  /* 0x0000012000007945 */ /* 0x000fe60003800200 */
[----:B------:R-:W-:Y:S11]  /*3110*/  ISETP.GE.AND P4, PT, R110, R99, !P4 ;  /* 0x000000636e00720c */ /* 0x000ff60006786270 */
[----:B------:R-:W-:Y:S02]  /*3120*/  @!UPT UIADD3 URZ, UPT, UPT, URZ, URZ, URZ ;  /* 0x000000fffffff290 */ /* 0x000fe4000fffe0ff */
        /* <DEDUP_REMOVED lines=15> */
.L_x_7904:
[----:B------:R-:W-:Y:S05]  /*3220*/  BSYNC.RECONVERGENT B0 ;  /* 0x0000000000007941 */ /* 0x000fea0003800200 */
.L_x_7903:
        /* <DEDUP_REMOVED lines=19> */
.L_x_7906:
[----:B------:R-:W-:Y:S05]  /*3360*/  BSYNC.RECONVERGENT B0 ;  /* 0x0000000000007941 */ /* 0x000fea0003800200 */
.L_x_7905:
        /* <DEDUP_REMOVED lines=19> */
.L_x_7908:
[----:B------:R-:W-:Y:S05]  /*34a0*/  BSYNC.RECONVERGENT B0 ;  /* 0x0000000000007941 */ /* 0x000fea0003800200 */
.L_x_7907:
[----:B------:R-:W-:Y:S01]  /*34b0*/  MOV R120, R98 ;  /* 0x0000006200787202 */ /* 0x000fe20000000f00 */
[----:B------:R-:W5:Y:S01]  /*34c0*/  LD.E R0, desc[UR6][R132.64+0x130] ;  /* 0x0001300684007980 */ /* 0x000f62000c101900 */
[----:B------:R-:W-:Y:S01]  /*34d0*/  UMOV UR4, URZ ;  /* 0x000000ff00047c82 */ /* 0x000fe20008000000 */
[----:B------:R-:W-:Y:S01]  /*34e0*/  VIADD R79, R109, 0xffffffff ;  /* 0xffffffff6d4f7836 */ /* 0x000fe20000000000 */
[----:B-1234-:R-:W-:Y:S01]  /*34f0*/  IADD3 R3, P1, PT, RZ, -UR4, RZ ;  /* 0x80000004ff037c10 */ /* 0x01efe2000ff3e0ff */
[----:B------:R-:W2:Y:S01]  /*3500*/  LD.E R13, desc[UR6][R132.64+0xd0] ;  /* 0x0000d006840d7980 */ /* 0x000ea2000c101900 */
[----:B------:R-:W-:Y:S01]  /*3510*/  BSSY.RECONVERGENT B2, `(.L_x_7909) ;  /* 0x0000a5b000027945 */ /* 0x000fe20003800200 */
[----:B------:R-:W-:Y:S01]  /*3520*/  VIADD R98, R98, 0xffffff80 ;  /* 0xffffff8062627836 */ /* 0x000fe20000000000 */
[----:B------:R-:W-:Y:S01]  /*3530*/  MOV R109, R79 ;  /* 0x0000004f006d7202 */ /* 0x000fe20000000f00 */
        /* <DEDUP_REMOVED lines=20> */
.L_x_7912:
[----:B------:R-:W-:Y:S05]  /*3680*/  BSYNC.RECONVERGENT B0 ;  /* 0x0000000000007941 */ /* 0x000fea0003800200 */
.L_x_7911:
        /* <DEDUP_REMOVED lines=16> */
.L_x_7914:
[----:B------:R-:W-:Y:S05]  /*3790*/  BSYNC.RECONVERGENT B0 ;  /* 0x0000000000007941 */ /* 0x000fea0003800200 */
.L_x_7913:
        /* <DEDUP_REMOVED lines=14> */
.L_x_7916:
[----:B------:R-:W-:Y:S05]  /*3880*/  BSYNC.RECONVERGENT B0 ;  /* 0x0000000000007941 */ /* 0x000fea0003800200 */
.L_x_7915:
        /* <DEDUP_REMOVED lines=15> */
.L_x_7918:
[----:B------:R-:W-:Y:S05]  /*3980*/  BSYNC.RECONVERGENT B0 ;  /* 0x0000000000007941 */ /* 0x000fea0003800200 */
.L_x_7917:
        /* <DEDUP_REMOVED lines=12> */
.L_x_7920:
[----:B------:R-:W-:Y:S05]  /*3a50*/  BSYNC.RECONVERGENT B0 ;  /* 0x0000000000007941 */ /* 0x000fea0003800200 */
.L_x_7919:
        /* <DEDUP_REMOVED lines=15> */
.L_x_7922:
[----:B------:R-:W-:Y:S05]  /*3b50*/  BSYNC.RECONVERGENT B0 ;  /* 0x0000000000007941 */ /* 0x000fea0003800200 */
.L_x_7921:
        /* <DEDUP_REMOVED lines=15> */
.L_x_7924:
[----:B------:R-:W-:Y:S05]  /*3c50*/  BSYNC.RECONVERGENT B0 ;  /* 0x0000000000007941 */ /* 0x000fea0003800200 */
.L_x_7923:
        /* <DEDUP_REMOVED lines=17> */
.L_x_7910:
        /* <DEDUP_REMOVED lines=63> */
.L_x_7930:
[----:B------:R-:W-:Y:S05]  /*4160*/  BSYNC.RECONVERGENT B0 ;  /* 0x0000000000007941 */ /* 0x000fea0003800200 */
.L_x_7929:
        /* <DEDUP_REMOVED lines=53> */
.L_x_7928:
[----:B------:R-:W-:Y:S05]  /*44c0*/  BSYNC.RECONVERGENT B1 ;  /* 0x0000000000017941 */ /* 0x000fea0003800200 */
.L_x_7927:
        /* <DEDUP_REMOVED lines=67> */
.L_x_7934:
[----:B------:R-:W-:Y:S05]  /*4900*/  BSYNC.RECONVERGENT B0 ;  /* 0x0000000000007941 */ /* 0x000fea0003800200 */
.L_x_7933:
        /* <DEDUP_REMOVED lines=53> */
.L_x_7932:
[----:B------:R-:W-:Y:S05]  /*4c60*/  BSYNC.RECONVERGENT B1 ;  /* 0x0000000000017941 */ /* 0x000fea0003800200 */
.L_x_7931:
        /* <DEDUP_REMOVED lines=66> */
.L_x_7938:
[----:B------:R-:W-:Y:S05]  /*5090*/  BSYNC.RECONVERGENT B0 ;  /* 0x0000000000007941 */ /* 0x000fea0003800200 */
.L_x_7937:
        /* <DEDUP_REMOVED lines=51> */
.L_x_7936:
[----:B------:R-:W-:Y:S05]  /*53d0*/  BSYNC.RECONVERGENT B1 ;  /* 0x0000000000017941 */ /* 0x000fea0003800200 */
.L_x_7935:
        /* <DEDUP_REMOVED lines=67> */
.L_x_7942:
[----:B------:R-:W-:Y:S05]  /*5810*/  BSYNC.RECONVERGENT B0 ;  /* 0x0000000000007941 */ /* 0x000fea0003800200 */
.L_x_7941:
        /* <DEDUP_REMOVED lines=51> */
.L_x_7940:
[----:B------:R-:W-:Y:S05]  /*5b50*/  BSYNC.RECONVERGENT B1 ;  /* 0x0000000000017941 */ /* 0x000fea0003800200 */
.L_x_7939:
        /* <DEDUP_REMOVED lines=62> */
.L_x_7946:
[----:B------:R-:W-:Y:S05]  /*5f40*/  BSYNC.RECONVERGENT B0 ;  /* 0x0000000000007941 */ /* 0x000fea0003800200 */
.L_x_7945:
        /* <DEDUP_REMOVED lines=51> */
.L_x_7944:
[----:B------:R-:W-:Y:S05]  /*6280*/  BSYNC.RECONVERGENT B1 ;  /* 0x0000000000017941 */ /* 0x000fea0003800200 */
.L_x_7943:
        /* <DEDUP_REMOVED lines=67> */
.L_x_7950:
[----:B------:R-:W-:Y:S05]  /*66c0*/  BSYNC.RECONVERGENT B0 ;  /* 0x0000000000007941 */ /* 0x000fea0003800200 */
.L_x_7949:
        /* <DEDUP_REMOVED lines=51> */
.L_x_7948:
[----:B------:R-:W-:Y:S05]  /*6a00*/  BSYNC.RECONVERGENT B1 ;  /* 0x0000000000017941 */ /* 0x000fea0003800200 */
.L_x_7947:
        /* <DEDUP_REMOVED lines=65> */
.L_x_7954:
[----:B------:R-:W-:Y:S05]  /*6e20*/  BSYNC.RECONVERGENT B0 ;  /* 0x0000000000007941 */ /* 0x000fea0003800200 */
.L_x_7953:
        /* <DEDUP_REMOVED lines=51> */
.L_x_7952:
[----:B------:R-:W-:Y:S05]  /*7160*/  BSYNC.RECONVERGENT B1 ;  /* 0x0000000000017941 */ /* 0x000fea0003800200 */
.L_x_7951:
        /* <DEDUP_REMOVED lines=65> */
.L_x_7958:
[----:B------:R-:W-:Y:S05]  /*7580*/  BSYNC.RECONVERGENT B0 ;  /* 0x0000000000007941 */ /* 0x000fea0003800200 */
.L_x_7957:
        /* <DEDUP_REMOVED lines=51> */
.L_x_7956:
[----:B------:R-:W-:Y:S05]  /*78c0*/  BSYNC.RECONVERGENT B1 ;  /* 0x0000000000017941 */ /* 0x000fea0003800200 */
.L_x_7955:
[----:B------:R-:W3:Y:S02]  /*78d0*/  LD.E R3, desc[UR6][R132.64+0xd0] ;  /* 0x0000d00684037980 */ /* 0x000ee4000c101900 */
[----:B---3--:R-:W-:Y:S05]  /*78e0*/  IMAD.U32 R3, R3, -0x40, RZ ;  /* 0xffffffc003037824 */ /* 0x008fea00078e00ff */
[C---:B------:R-:W-:Y:S02]  /*78f0*/  LEA R16, P1, R3.reuse, R16, 0x1 ;  /* 0x0000001003107211 */ /* 0x040fe400078208ff */
[C---:B------:R-:W-:Y:S02]  /*7900*/  LEA R54, P0, R3.reuse, R54, 0x1 ;  /* 0x0000003603367211 */ /* 0x040fe400078008ff */
[C---:B------:R-:W-:Y:S02]  /*7910*/  LEA.HI.X.SX32 R17, R3.reuse, R17, 0x1, P1 ;  /* 0x0000001103117211 */ /* 0x040fe400008f0eff */
[----:B------:R-:W-:Y:S01]  /*7920*/  LEA.HI.X.SX32 R55, R3, R55, 0x1, P0 ;  /* 0x0000003703377211 */ /* 0x000fe200000f0eff */
[----:B------:R-:W-:Y:S05]  /*7930*/  BRA `(.L_x_7925) ;  /* 0x0000006000607947 */ /* 0x000fea0003800000 */
.L_x_7926:
        /* <DEDUP_REMOVED lines=99> */
.L_x_7962:
[----:B------:R-:W-:Y:S05]  /*7f70*/  BSYNC.RECONVERGENT B0 ;  /* 0x0000000000007941 */ /* 0x000fea0003800200 */
.L_x_7961:
        /* <DEDUP_REMOVED lines=92> */
.L_x_7960:
[----:B------:R-:W-:Y:S05]  /*8540*/  BSYNC.RECONVERGENT B1 ;  /* 0x0000000000017941 */ /* 0x000fea0003800200 */
.L_x_7959:
        /* <DEDUP_REMOVED lines=101> */
.L_x_7966:
[----:B------:R-:W-:Y:S05]  /*8ba0*/  BSYNC.RECONVERGENT B0 ;  /* 0x0000000000007941 */ /* 0x000fea0003800200 */
.L_x_7965:
        /* <DEDUP_REMOVED lines=92> */
.L_x_7964:
[----:B------:R-:W-:Y:S05]  /*9170*/  BSYNC.RECONVERGENT B1 ;  /* 0x0000000000017941 */ /* 0x000fea0003800200 */
.L_x_7963:
        /* <DEDUP_REMOVED lines=100> */
.L_x_7970:
[----:B------:R-:W-:Y:S05]  /*97c0*/  BSYNC.RECONVERGENT B0 ;  /* 0x0000000000007941 */ /* 0x000fea0003800200 */
.L_x_7969:
        /* <DEDUP_REMOVED lines=92> */
.L_x_7968:
[----:B------:R-:W-:Y:S05]  /*9d90*/  BSYNC.RECONVERGENT B1 ;  /* 0x0000000000017941 */ /* 0x000fea0003800200 */
.L_x_7967:
        /* <DEDUP_REMOVED lines=101> */
.L_x_7974:
[----:B------:R-:W-:Y:S05]  /*a3f0*/  BSYNC.RECONVERGENT B0 ;  /* 0x0000000000007941 */ /* 0x000fea0003800200 */
.L_x_7973:
        /* <DEDUP_REMOVED lines=92> */
.L_x_7972:
[----:B------:R-:W-:Y:S05]  /*a9c0*/  BSYNC.RECONVERGENT B1 ;  /* 0x0000000000017941 */ /* 0x000fea0003800200 */
.L_x_7971:
        /* <DEDUP_REMOVED lines=98> */
.L_x_7978:
[----:B------:R-:W-:Y:S05]  /*aff0*/  BSYNC.RECONVERGENT B0 ;  /* 0x0000000000007941 */ /* 0x000fea0003800200 */
.L_x_7977:
        /* <DEDUP_REMOVED lines=92> */
.L_x_7976:
[----:B------:R-:W-:Y:S05]  /*b5c0*/  BSYNC.RECONVERGENT B1 ;  /* 0x0000000000017941 */ /* 0x000fea0003800200 */
.L_x_7975:
        /* <DEDUP_REMOVED lines=101> */
.L_x_7982:
[----:B------:R-:W-:Y:S05]  /*bc20*/  BSYNC.RECONVERGENT B0 ;  /* 0x0000000000007941 */ /* 0x000fea0003800200 */
.L_x_7981:
        /* <DEDUP_REMOVED lines=92> */
.L_x_7980:
[----:B------:R-:W-:Y:S05]  /*c1f0*/  BSYNC.RECONVERGENT B1 ;  /* 0x0000000000017941 */ /* 0x000fea0003800200 */
.L_x_7979:
        /* <DEDUP_REMOVED lines=102> */
.L_x_7986:
[----:B------:R-:W-:Y:S05]  /*c860*/  BSYNC.RECONVERGENT B0 ;  /* 0x0000000000007941 */ /* 0x000fea0003800200 */
.L_x_7985:
        /* <DEDUP_REMOVED lines=90> */
.L_x_7984:
[----:B------:R-:W-:Y:S05]  /*ce10*/  BSYNC.RECONVERGENT B1 ;  /* 0x0000000000017941 */ /* 0x000fea0003800200 */
.L_x_7983:
        /* <DEDUP_REMOVED lines=102> */
.L_x_7990:
[----:B------:R-:W-:Y:S05]  /*d480*/  BSYNC.RECONVERGENT B0 ;  /* 0x0000000000007941 */ /* 0x000fea0003800200 */
.L_x_7989:
        /* <DEDUP_REMOVED lines=90> */
.L_x_7988:
[----:B------:R-:W-:Y:S05]  /*da30*/  BSYNC.RECONVERGENT B1 ;  /* 0x0000000000017941 */ /* 0x000fea0003800200 */
.L_x_7987:
[----:B------:R-:W3:Y:S01]  /*da40*/  LD.E R3, desc[UR6][R132.64+0xd0] ;  /* 0x0000d00684037980 */ /* 0x000ee2000c101900 */
[----:B-----5:R-:W-:Y:S02]  /*da50*/  IMAD.MOV.U32 R83, RZ, RZ, R77 ;  /* 0x000000ffff537224 */ /* 0x020fe400078e004d */
[----:B------:R-:W-:Y:S02]  /*da60*/  IMAD.MOV.U32 R81, RZ, RZ, R75 ;  /* 0x000000ffff517224 */ /* 0x000fe400078e004b */
[----:B---3--:R-:W-:Y:S05]  /*da70*/  IMAD.U32 R3, R3, -0x40, RZ ;  /* 0xffffffc003037824 */ /* 0x008fea00078e00ff */
[C---:B------:R-:W-:Y:S02]  /*da80*/  LEA R82, P1, R3.reuse, R82, 0x1 ;  /* 0x0000005203527211 */ /* 0x040fe400078208ff */
[C---:B------:R-:W-:Y:S02]  /*da90*/  LEA R80, P0, R3.reuse, R80, 0x1 ;  /* 0x0000005003507211 */ /* 0x040fe400078008ff */
[C---:B------:R-:W-:Y:S02]  /*daa0*/  LEA.HI.X.SX32 R77, R3.reuse, R83, 0x1, P1 ;  /* 0x00000053034d7211 */ /* 0x040fe400008f0eff */
[----:B------:R-:W-:Y:S09]  /*dab0*/  LEA.HI.X.SX32 R75, R3, R81, 0x1, P0 ;  /* 0x00000051034b7211 */ /* 0x000ff200000f0eff */
.L_x_7925:
[----:B------:R-:W-:Y:S05]  /*dac0*/  BSYNC.RECONVERGENT B2 ;  /* 0x0000000000027941 */ /* 0x000fea0003800200 */
.L_x_7909:
        /* <DEDUP_REMOVED lines=101> */
.L_x_7992:
[----:B------:R-:W-:Y:S05]  /*e120*/  BSYNC.RECONVERGENT B0 ;  /* 0x0000000000007941 */ /* 0x000fea0003800200 */
.L_x_7991:
[----:B------:R-:W-:Y:S11]  /*e130*/  ISETP.GT.AND P0, PT, R79, R70, PT ;  /* 0x000000464f00720c */ /* 0x000ff60003f04270 */
[----:B------:R-:W-:Y:S02]  /*e140*/  @!UPT UIADD3 URZ, UPT, UPT, URZ, URZ, URZ ;  /* 0x000000fffffff290 */ /* 0x000fe4000fffe0ff */
[----:B------:R-:W-:Y:S05]  /*e150*/  @P0 BRA `(.L_x_7993) ;  /* 0xffffff4800a40947 */ /* 0x000fea000383ffff */
.L_x_7892:
        /* <DEDUP_REMOVED lines=34> */
.L_x_7997:
[----:B------:R-:W-:Y:S05]  /*e380*/  BSYNC.RECONVERGENT B0 ;  /* 0x0000000000007941 */ /* 0x000fea0003800200 */
.L_x_7996:
        /* <DEDUP_REMOVED lines=14> */
.L_x_7999:
[----:B------:R-:W-:Y:S05]  /*e470*/  BSYNC.RECONVERGENT B0 ;  /* 0x0000000000007941 */ /* 0x000fea0003800200 */
.L_x_7998:
        /* <DEDUP_REMOVED lines=16> */
.L_x_8001:
[----:B------:R-:W-:Y:S05]  /*e580*/  BSYNC.RECONVERGENT B0 ;  /* 0x0000000000007941 */ /* 0x000fea0003800200 */
.L_x_8000:
        /* <DEDUP_REMOVED lines=16> */
.L_x_7995:
        /* <DEDUP_REMOVED lines=86> */
.L_x_8009:
[----:B------:R-:W-:Y:S05]  /*ebf0*/  BSYNC.RECONVERGENT B0 ;  /* 0x0000000000007941 */ /* 0x000fea0003800200 */
.L_x_8008:
[----:B-----5:R-:W-:Y:S01]  /*ec00*/  IMAD.MOV.U32 R6, RZ, RZ, R10 ;  /* 0x000000ffff067224 */ /* 0x020fe200078e000a */
[----:B------:R-:W-:Y:S01]  /*ec10*/  MOV R4, R8 ;  /* 0x0000000800047202 */ /* 0x000fe20000000f00 */
[----:B------:R-:W-:Y:S01]  /*ec20*/  IMAD.MOV.U32 R7, RZ, RZ, R11 ;  /* 0x000000ffff077224 */ /* 0x000fe200078e000b */
[----:B------:R-:W-:Y:S02]  /*ec30*/  MOV R5, R9 ;  /* 0x0000000900057202 */ /* 0x000fe40000000f00 */
.L_x_8007:
[----:B------:R-:W-:Y:S05]  /*ec40*/  BSYNC.RECONVERGENT B1 ;  /* 0x0000000000017941 */ /* 0x000fea0003800200 */
.L_x_8006:
        /* <DEDUP_REMOVED lines=50> */
.L_x_8011:
[----:B------:R-:W-:Y:S05]  /*ef70*/  BSYNC.RECONVERGENT B0 ;  /* 0x0000000000007941 */ /* 0x000fea0003800200 */
.L_x_8010:
[----:B-----5:R3:W-:Y:S02]  /*ef80*/  STS.128 [R66+0x2000], R8 ;  /* 0x0020000842007388 */ /* 0x0207e40000000c00 */
.L_x_8005:
[----:B------:R-:W-:Y:S05]  /*ef90*/  BSYNC.RECONVERGENT B2 ;  /* 0x0000000000027941 */ /* 0x000fea0003800200 */
.L_x_8004:
        /* <DEDUP_REMOVED lines=62> */
.L_x_8017:
[----:B------:R-:W-:Y:S05]  /*f380*/  BSYNC.RECONVERGENT B0 ;  /* 0x0000000000007941 */ /* 0x000fea0003800200 */
.L_x_8016:
[----:B-----5:R1:W-:Y:S02]  /*f390*/  STS.128 [R66+0x800], R8 ;  /* 0x0008000842007388 */ /* 0x0203e40000000c00 */
.L_x_8015:
[----:B------:R-:W-:Y:S05]  /*f3a0*/  BSYNC.RECONVERGENT B1 ;  /* 0x0000000000017941 */ /* 0x000fea0003800200 */
.L_x_8014:
        /* <DEDUP_REMOVED lines=55> */
.L_x_8019:
[----:B------:R-:W-:Y:S05]  /*f720*/  BSYNC.RECONVERGENT B0 ;  /* 0x0000000000007941 */ /* 0x000fea0003800200 */
.L_x_8018:
[----:B-----5:R3:W-:Y:S02]  /*f730*/  STS.128 [R66+0x2800], R8 ;  /* 0x0028000842007388 */ /* 0x0207e40000000c00 */
.L_x_8013:
[----:B------:R-:W-:Y:S05]  /*f740*/  BSYNC.RECONVERGENT B2 ;  /* 0x0000000000027941 */ /* 0x000fea0003800200 */
.L_x_8012:
        /* <DEDUP_REMOVED lines=63> */
.L_x_8025:
[----:B------:R-:W-:Y:S05]  /*fb40*/  BSYNC.RECONVERGENT B0 ;  /* 0x0000000000007941 */ /* 0x000fea0003800200 */
.L_x_8024:
[----:B-----5:R3:W-:Y:S02]  /*fb50*/  STS.128 [R66+0x1000], R8 ;  /* 0x0010000842007388 */ /* 0x0207e40000000c00 */
.L_x_8023:
[----:B------:R-:W-:Y:S05]  /*fb60*/  BSYNC.RECONVERGENT B1 ;  /* 0x0000000000017941 */ /* 0x000fea0003800200 */
.L_x_8022:
        /* <DEDUP_REMOVED lines=55> */
.L_x_8027:
[----:B------:R-:W-:Y:S05]  /*fee0*/  BSYNC.RECONVERGENT B0 ;  /* 0x0000000000007941 */ /* 0x000fea0003800200 */
.L_x_8026:
[----:B-----5:R3:W-:Y:S02]  /*fef0*/  STS.128 [R66+0x3000], R8 ;  /* 0x0030000842007388 */ /* 0x0207e40000000c00 */
.L_x_8021:
[----:B------:R-:W-:Y:S05]  /*ff00*/  BSYNC.RECONVERGENT B2 ;  /* 0x0000000000027941 */ /* 0x000fea0003800200 */
.L_x_8020:
        /* <DEDUP_REMOVED lines=64> */
.L_x_8031:
[----:B------:R-:W-:Y:S05]  /*10310*/  BSYNC.RECONVERGENT B0 ;  /* 0x0000000000007941 */ /* 0x000fea0003800200 */
.L_x_8030:
[----:B-----5:R3:W-:Y:S02]  /*10320*/  STS.128 [R66+0x1800], R8 ;  /* 0x0018000842007388 */ /* 0x0207e40000000c00 */
.L_x_8029:
[----:B------:R-:W-:Y:S05]  /*10330*/  BSYNC.RECONVERGENT B1 ;  /* 0x0000000000017941 */ /* 0x000fea0003800200 */
.L_x_8028:
        /* <DEDUP_REMOVED lines=56> */
.L_x_8033:
[----:B------:R-:W-:Y:S05]  /*106c0*/  BSYNC.RECONVERGENT B0 ;  /* 0x0000000000007941 */ /* 0x000fea0003800200 */
.L_x_8032:
[----:B-----5:R1:W-:Y:S01]  /*106d0*/  STS.128 [R66+0x3800], R8 ;  /* 0x0038000842007388 */ /* 0x0203e20000000c00 */
[----:B------:R-:W-:Y:S05]  /*106e0*/  BRA `(.L_x_8002) ;  /* 0x0000002c00807947 */ /* 0x000fea0003800000 */
.L_x_8003:
        /* <DEDUP_REMOVED lines=95> */
.L_x_8039:
[----:B------:R-:W-:Y:S05]  /*10ce0*/  BSYNC.RECONVERGENT B0 ;  /* 0x0000000000007941 */ /* 0x000fea0003800200 */
.L_x_8038:
[----:B--2--5:R-:W-:Y:S01]  /*10cf0*/  IMAD.MOV.U32 R6, RZ, RZ, R34 ;  /* 0x000000ffff067224 */ /* 0x024fe200078e0022 */
[----:B------:R-:W-:Y:S01]  /*10d00*/  MOV R4, R32 ;  /* 0x0000002000047202 */ /* 0x000fe20000000f00 */
[----:B------:R-:W-:Y:S01]  /*10d10*/  IMAD.MOV.U32 R7, RZ, RZ, R35 ;  /* 0x000000ffff077224 */ /* 0x000fe200078e0023 */
[----:B------:R-:W-:Y:S02]  /*10d20*/  MOV R5, R33 ;  /* 0x0000002100057202 */ /* 0x000fe40000000f00 */
.L_x_8037:
[----:B------:R-:W-:Y:S05]  /*10d30*/  BSYNC.RECONVERGENT B1 ;  /* 0x0000000000017941 */ /* 0x000fea0003800200 */
.L_x_8036:
        /* <DEDUP_REMOVED lines=86> */
.L_x_8041:
[----:B------:R-:W-:Y:S05]  /*112a0*/  BSYNC.RECONVERGENT B0 ;  /* 0x0000000000007941 */ /* 0x000fea0003800200 */
.L_x_8040:
[----:B-----5:R3:W-:Y:S02]  /*112b0*/  STS.128 [R66+0x2000], R32 ;  /* 0x0020002042007388 */ /* 0x0207e40000000c00 */
.L_x_8035:
[----:B------:R-:W-:Y:S05]  /*112c0*/  BSYNC.RECONVERGENT B2 ;  /* 0x0000000000027941 */ /* 0x000fea0003800200 */
.L_x_8034:
        /* <DEDUP_REMOVED lines=91> */
.L_x_8047:
[----:B------:R-:W-:Y:S05]  /*11880*/  BSYNC.RECONVERGENT B0 ;  /* 0x0000000000007941 */ /* 0x000fea0003800200 */
.L_x_8046:
[----:B-----5:R1:W-:Y:S02]  /*11890*/  STS.128 [R66+0x800], R32 ;  /* 0x0008002042007388 */ /* 0x0203e40000000c00 */
.L_x_8045:
[----:B------:R-:W-:Y:S05]  /*118a0*/  BSYNC.RECONVERGENT B1 ;  /* 0x0000000000017941 */ /* 0x000fea0003800200 */
.L_x_8044:
        /* <DEDUP_REMOVED lines=84> */
.L_x_8049:
[----:B------:R-:W-:Y:S05]  /*11df0*/  BSYNC.RECONVERGENT B0 ;  /* 0x0000000000007941 */ /* 0x000fea0003800200 */
.L_x_8048:
[----:B-----5:R3:W-:Y:S02]  /*11e00*/  STS.128 [R66+0x2800], R32 ;  /* 0x0028002042007388 */ /* 0x0207e40000000c00 */
.L_x_8043:
[----:B------:R-:W-:Y:S05]  /*11e10*/  BSYNC.RECONVERGENT B2 ;  /* 0x0000000000027941 */ /* 0x000fea0003800200 */
.L_x_8042:
        /* <DEDUP_REMOVED lines=93> */
.L_x_8055:
[----:B------:R-:W-:Y:S05]  /*123f0*/  BSYNC.RECONVERGENT B0 ;  /* 0x0000000000007941 */ /* 0x000fea0003800200 */
.L_x_8054:
[----:B-----5:R3:W-:Y:S02]  /*12400*/  STS.128 [R66+0x1000], R32 ;  /* 0x0010002042007388 */ /* 0x0207e40000000c00 */
.L_x_8053:
[----:B------:R-:W-:Y:S05]  /*12410*/  BSYNC.RECONVERGENT B1 ;  /* 0x0000000000017941 */ /* 0x000fea0003800200 */
.L_x_8052:
        /* <DEDUP_REMOVED lines=84> */
.L_x_8057:
[----:B------:R-:W-:Y:S05]  /*12960*/  BSYNC.RECONVERGENT B0 ;  /* 0x0000000000007941 */ /* 0x000fea0003800200 */
.L_x_8056:
[----:B-----5:R3:W-:Y:S02]  /*12970*/  STS.128 [R66+0x3000], R32 ;  /* 0x0030002042007388 */ /* 0x0207e40000000c00 */
.L_x_8051:
[----:B------:R-:W-:Y:S05]  /*12980*/  BSYNC.RECONVERGENT B2 ;  /* 0x0000000000027941 */ /* 0x000fea0003800200 */
.L_x_8050:
        /* <DEDUP_REMOVED lines=93> */
.L_x_8061:
[----:B------:R-:W-:Y:S05]  /*12f60*/  BSYNC.RECONVERGENT B0 ;  /* 0x0000000000007941 */ /* 0x000fea0003800200 */
.L_x_8060:
[----:B-----5:R3:W-:Y:S02]  /*12f70*/  STS.128 [R66+0x1800], R32 ;  /* 0x0018002042007388 */ /* 0x0207e40000000c00 */
.L_x_8059:
[----:B------:R-:W-:Y:S05]  /*12f80*/  BSYNC.RECONVERGENT B1 ;  /* 0x0000000000017941 */ /* 0x000fea0003800200 */
.L_x_8058:
        /* <DEDUP_REMOVED lines=84> */
.L_x_8063:
[----:B------:R-:W-:Y:S05]  /*134d0*/  BSYNC.RECONVERGENT B0 ;  /* 0x0000000000007941 */ /* 0x000fea0003800200 */
.L_x_8062:
[----:B-----5:R3:W-:Y:S02]  /*134e0*/  STS.128 [R66+0x3800], R32 ;  /* 0x0038002042007388 */ /* 0x0207e40000000c00 */
.L_x_8002:
[----:B------:R-:W-:Y:S05]  /*134f0*/  BSYNC.RECONVERGENT B3 ;  /* 0x0000000000037941 */ /* 0x000fea0003800200 */
.L_x_7994:
        /* <DEDUP_REMOVED lines=24> */
.L_x_8065:
[----:B------:R-:W-:Y:S05]  /*13680*/  BSYNC.RECONVERGENT B0 ;  /* 0x0000000000007941 */ /* 0x000fea0003800200 */
.L_x_8064:
        /* <DEDUP_REMOVED lines=18> */
.L_x_8067:
[----:B------:R-:W-:Y:S05]  /*137b0*/  BSYNC.RECONVERGENT B0 ;  /* 0x0000000000007941 */ /* 0x000fea0003800200 */
.L_x_8066:
        /* <DEDUP_REMOVED lines=16> */
.L_x_8069:
[----:B------:R-:W-:Y:S05]  /*138c0*/  BSYNC.RECONVERGENT B0 ;  /* 0x0000000000007941 */ /* 0x000fea0003800200 */
.L_x_8068:
        /* <DEDUP_REMOVED lines=18> */
.L_x_8071:
[----:B------:R-:W-:Y:S05]  /*139f0*/  BSYNC.RECONVERGENT B0 ;  /* 0x0000000000007941 */ /* 0x000fea0003800200 */
.L_x_8070:
        /* <DEDUP_REMOVED lines=20> */
.L_x_8073:
[----:B------:R-:W-:Y:S05]  /*13b40*/  BSYNC.RECONVERGENT B0 ;  /* 0x0000000000007941 */ /* 0x000fea0003800200 */
.L_x_8072:
        /* <DEDUP_REMOVED lines=16> */
.L_x_8075:
[----:B------:R-:W-:Y:S05]  /*13c50*/  BSYNC.RECONVERGENT B0 ;  /* 0x0000000000007941 */ /* 0x000fea0003800200 */
.L_x_8074:
        /* <DEDUP_REMOVED lines=19> */
.L_x_8077:
[----:B------:R-:W-:Y:S05]  /*13d90*/  BSYNC.RECONVERGENT B0 ;  /* 0x0000000000007941 */ /* 0x000fea0003800200 */
.L_x_8076:
        /* <DEDUP_REMOVED lines=17> */
.L_x_8079:
[----:B------:R-:W-:Y:S05]  /*13eb0*/  BSYNC.RECONVERGENT B0 ;  /* 0x0000000000007941 */ /* 0x000fea0003800200 */
.L_x_8078:
        /* <DEDUP_REMOVED lines=34> */
.L_x_8081:
[----:B------:R1:W-:Y:S04]  /*140e0*/  STS.128 [R66+0xc000], RZ ;  /* 0x00c000ff42007388 */ /* 0x0003e80000000c00 */
[----:B------:R1:W-:Y:S02]  /*140f0*/  STS.128 [R66+0x10000], RZ ;  /* 0x010000ff42007388 */ /* 0x0003e40000000c00 */
.L_x_8082:
[----:B------:R-:W-:Y:S05]  /*14100*/  BSYNC.RECONVERGENT B0 ;  /* 0x0000000000007941 */ /* 0x000fea0003800200 */
.L_x_8080:
        /* <DEDUP_REMOVED lines=25> */
.L_x_8084:
[----:B------:R-:W-:Y:S05]  /*142a0*/  BSYNC.RECONVERGENT B0 ;  /* 0x0000000000007941 */ /* 0x000fea0003800200 */
.L_x_8083:
        /* <DEDUP_REMOVED lines=18> */
.L_x_8086:
[----:B------:R-:W-:Y:S05]  /*143d0*/  BSYNC.RECONVERGENT B0 ;  /* 0x0000000000007941 */ /* 0x000fea0003800200 */
.L_x_8085:
        /* <DEDUP_REMOVED lines=19> */
.L_x_8088:
[----:B------:R-:W-:Y:S05]  /*14510*/  BSYNC.RECONVERGENT B0 ;  /* 0x0000000000007941 */ /* 0x000fea0003800200 */
.L_x_8087:
        /* <DEDUP_REMOVED lines=21> */
.L_x_8090:
[----:B------:R-:W-:Y:S05]  /*14670*/  BSYNC.RECONVERGENT B0 ;  /* 0x0000000000007941 */ /* 0x000fea0003800200 */
.L_x_8089:
        /* <DEDUP_REMOVED lines=18> */
.L_x_8092:
[----:B------:R-:W-:Y:S05]  /*147a0*/  BSYNC.RECONVERGENT B0 ;  /* 0x0000000000007941 */ /* 0x000fea0003800200 */
.L_x_8091:
        /* <DEDUP_REMOVED lines=21> */
.L_x_8094:
[----:B------:R-:W-:Y:S05]  /*14900*/  BSYNC.RECONVERGENT B0 ;  /* 0x0000000000007941 */ /* 0x000fea0003800200 */
.L_x_8093:
        /* <DEDUP_REMOVED lines=19> */
.L_x_8096:
[----:B------:R-:W-:Y:S05]  /*14a40*/  BSYNC.RECONVERGENT B0 ;  /* 0x0000000000007941 */ /* 0x000fea0003800200 */
.L_x_8095:
[----:B------:R-:W1:Y:S01]  /*14a50*/  S2UR UR8, SR_CgaCtaId ;  /* 0x00000000000879c3 */ /* 0x000e620000008800 */
[----:B---3--:R-:W-:Y:S01]  /*14a60*/  SHF.R.U32.HI R210, RZ, 0x1, R208 ;  /* 0x00000001ffd27819 */ /* 0x008fe200000116d0 */
[----:B------:R-:W-:Y:S01]  /*14a70*/  UMOV UR4, 0x400 ;  /* 0x0000040000047882 */ /* 0x000fe20000000000 */
[C---:B------:R-:W-:Y:S01]  /*14a80*/  SHF.L.U32 R64, R208.reuse, 0x6, RZ ;  /* 0x00000006d0407819 */ /* 0x040fe200000006ff */
[----:B-12-4-:R-:W2:Y:S01]  /*14a90*/  LD.E R66, desc[UR6][R132.64+0x18c] ;  /* 0x00018c0684427980 */ /* 0x016ea2000c101900 */
[C---:B------:R-:W-:Y:S02]  /*14aa0*/  SHF.L.U32 R211, R208.reuse, 0x5, RZ ;  /* 0x00000005d0d37819 */ /* 0x040fe400000006ff */
[----:B------:R-:W-:Y:S01]  /*14ab0*/  SHF.L.U32 R209, R208, 0x3, RZ ;  /* 0x00000003d0d17819 */ /* 0x000fe200000006ff */
[----:B------:R-:W0:Y:S01]  /*14ac0*/  LDGDEPBAR ;  /* 0x00000000000079af */ /* 0x000e220000000000 */
[----:B------:R-:W-:Y:S02]  /*14ad0*/  LOP3.LUT R35, R210, 0x8, RZ, 0xc0, !PT ;  /* 0x00000008d2237812 */ /* 0x000fe400078ec0ff */
[----:B------:R-:W-:-:S02]  /*14ae0*/  LOP3.LUT R5, R208, 0x8, RZ, 0xc0, !PT ;  /* 0x00000008d0057812 */ /* 0x000fc400078ec0ff */
[----:B------:R-:W-:Y:S02]  /*14af0*/  LOP3.LUT R211, R211, 0x7c00, RZ, 0xc0, !PT ;  /* 0x00007c00d3d37812 */ /* 0x000fe400078ec0ff */
[----:B------:R-:W-:Y:S02]  /*14b00*/  LOP3.LUT R32, R209, 0x38, RZ, 0xc0, !PT ;  /* 0x00000038d1207812 */ /* 0x000fe400078ec0ff */
[--C-:B------:R-:W-:Y:S02]  /*14b10*/  LOP3.LUT R35, R35, 0x1c0, R64.reuse, 0xf8, !PT ;  /* 0x000001c023237812 */ /* 0x100fe400078ef840 */
[--C-:B------:R-:W-:Y:S02]  /*14b20*/  LOP3.LUT R5, R5, 0x1c0, R64.reuse, 0xf8, !PT ;  /* 0x000001c005057812 */ /* 0x100fe400078ef840 */
[----:B------:R-:W-:Y:S02]  /*14b30*/  LOP3.LUT R212, R211, 0x200, R64, 0xf8, !PT ;  /* 0x00000200d3d47812 */ /* 0x000fe400078ef840 */
[----:B------:R-:W-:Y:S01]  /*14b40*/  LOP3.LUT R35, R35, R32, RZ, 0x3c, !PT ;  /* 0x0000002023237212 */ /* 0x000fe200078e3cff */
[----:B------:R-:W-:Y:S01]  /*14b50*/  ULEA UR8, UR8, UR4, 0x18 ;  /* 0x0000000408087291 */ /* 0x000fe2000f8ec0ff */
        /* <DEDUP_REMOVED lines=25> */
[----:B---3--:R-:W-:Y:S01]  /*14cf0*/  HMMA.16816.F32 R48, R84, R44, RZ ;  /* 0x0000002c5430723c */ /* 0x008fe200000018ff */
[----:B------:R-:W-:-:S02]  /*14d00*/  MOV R33, 0x40 ;  /* 0x0000004000217802 */ /* 0x000fc40000000f00 */
[----:B------:R-:W-:Y:S01]  /*14d10*/  LDSM.16.M88.4 R104, [R176+0x7800] ;  /* 0x00780000b068783b */ /* 0x000fe20000000200 */
[----:B------:R-:W-:-:S03]  /*14d20*/  LOP3.LUT P0, R60, R208, 0x4, RZ, 0xc0, !PT ;  /* 0x00000004d03c7812 */ /* 0x000fc6000780c0ff */
        /* <DEDUP_REMOVED lines=17> */
[----:B------:R-:W3:Y:S01]  /*14e40*/  LDSM.16.M88.4 R16, [R176+0x5800] ;  /* 0x00580000b010783b */ /* 0x000ee20000000200 */
[----:B------:R-:W-:-:S04]  /*14e50*/  SEL R33, R33, 0xffffffc0, !P0 ;  /* 0xffffffc021217807 */ /* 0x000fc80004000000 */
[-C--:B------:R-:W-:Y:S02]  /*14e60*/  IADD3 R204, PT, PT, R212, R33.reuse, RZ ;  /* 0x00000021d4cc7210 */ /* 0x080fe40007ffe0ff */
[----:B------:R-:W-:Y:S01]  /*14e70*/  IADD3 R2, PT, PT, R206, R33, RZ ;  /* 0x00000021ce027210 */ /* 0x000fe20007ffe0ff */
[C---:B------:R-:W-:Y:S04]  /*14e80*/  HMMA.16816.F32 R56, R112.reuse, R12, R56 ;  /* 0x0000000c7038723c */ /* 0x040fe80000001838 */
[----:B------:R-:W-:Y:S04]  /*14e90*/  LDSM.16.M88.4 R76, [R2+0x4800] ;  /* 0x00480000024c783b */ /* 0x000fe80000000200 */
[C---:B------:R-:W-:Y:S01]  /*14ea0*/  HMMA.16816.F32 R52, R112.reuse, R14, R52 ;  /* 0x0000000e7034723c */ /* 0x040fe20000001834 */
[----:B------:R-:W4:Y:S04]  /*14eb0*/  LDSM.16.M88.4 R12, [R204] ;  /* 0x00000000cc0c783b */ /* 0x000f280000000200 */
[----:B------:R-:W4:Y:S03]  /*14ec0*/  LDSM.16.M88.4 R80, [R2+0x4000] ;  /* 0x004000000250783b */ /* 0x000f260000000200 */
[C---:B-1----:R-:W-:Y:S08]  /*14ed0*/  HMMA.16816.F32 R48, R112.reuse, R72, R48 ;  /* 0x000000487030723c */ /* 0x042ff00000001830 */
        /* <DEDUP_REMOVED lines=24> */
[C---:B-1----:R-:W-:Y:S08]  /*15060*/  HMMA.16816.F32 R40, R12.reuse, R72, R40 ;  /* 0x000000480c28723c */ /* 0x042ff00000001828 */
[C---:B------:R-:W-:Y:S01]  /*15070*/  HMMA.16816.F32 R36, R12.reuse, R74, R36 ;  /* 0x0000004a0c24723c */ /* 0x040fe20000001824 */
[----:B------:R-:W-:Y:S07]  /*15080*/  LDSM.16.M88.4 R72, [R203] ;  /* 0x00000000cb48783b */ /* 0x000fee0000000200 */
[C---:B--2---:R-:W-:Y:S08]  /*15090*/  HMMA.16816.F32 R28, R12.reuse, R68, R28 ;  /* 0x000000440c1c723c */ /* 0x044ff0000000181c */
[----:B------:R-:W-:Y:S01]  /*150a0*/  HMMA.16816.F32 R24, R12, R70, R24 ;  /* 0x000000460c18723c */ /* 0x000fe20000001818 */
[----:B------:R-:W1:Y:S07]  /*150b0*/  LDSM.16.M88.4 R68, [R0+0x4000] ;  /* 0x004000000044783b */ /* 0x000e6e0000000200 */
[C---:B------:R-:W-:Y:S08]  /*150c0*/  HMMA.16816.F32 R4, R112.reuse, R116, R4 ;  /* 0x000000747004723c */ /* 0x040ff00000001804 */
[----:B------:R-:W-:Y:S08]  /*150d0*/  HMMA.16816.F32 R100, R112, R118, R100 ;  /* 0x000000767064723c */ /* 0x000ff00000001864 */
        /* <DEDUP_REMOVED lines=9> */
[C---:B------:R-:W-:Y:S08]  /*15170*/  HMMA.16816.F32 R88, R12.reuse, R104, R88 ;  /* 0x000000680c58723c */ /* 0x040ff00000001858 */
[----:B------:R-:W-:Y:S01]  /*15180*/  HMMA.16816.F32 R84, R12, R106, R84 ;  /* 0x0000006a0c54723c */ /* 0x000fe20000001854 */
[----:B------:R-:W4:Y:S04]  /*15190*/  LDSM.16.M88.4 R12, [R0+0x6000] ;  /* 0x00600000000c783b */ /* 0x000f280000000200 */
[----:B------:R-:W-:Y:S03]  /*151a0*/  LDSM.16.M88.4 R104, [R67+UR8+0x8000] ;  /* 0x008000084368783b */ /* 0x000fe60008000200 */
        /* <DEDUP_REMOVED lines=12> */
[C---:B------:R-:W-:Y:S01]  /*15270*/  HMMA.16816.F32 R112, R72.reuse, R12, R20 ;  /* 0x0000000c4870723c */ /* 0x040fe20000001814 */
[----:B------:R-:W4:Y:S07]  /*15280*/  LDSM.16.M88.4 R20, [R176+0x8000] ;  /* 0x00800000b014783b */ /* 0x000f2e0000000200 */
[C---:B-1----:R-:W-:Y:S08]  /*15290*/  HMMA.16816.F32 R4, R72.reuse, R68, R4 ;  /* 0x000000444804723c */ /* 0x042ff00000001804 */
[----:B------:R-:W-:Y:S01]  /*152a0*/  HMMA.16816.F32 R100, R72, R70, R100 ;  /* 0x000000464864723c */ /* 0x000fe20000001864 */
[----:B------:R-:W-:Y:S07]  /*152b0*/  LDSM.16.M88.4 R68, [R204+0x2000] ;  /* 0x00200000cc44783b */ /* 0x000fee0000000200 */
[----:B------:R-:W-:Y:S01]  /*152c0*/  HMMA.16816.F32 R116, R108, R104, R56 ;  /* 0x000000686c74723c */ /* 0x000fe20000001838 */
[----:B------:R-:W-:Y:S07]  /*152d0*/  LDSM.16.M88.4 R56, [R2+0x8000] ;  /* 0x008000000238783b */ /* 0x000fee0000000200 */
[C---:B------:R-:W-:Y:S01]  /*152e0*/  HMMA.16816.F32 R8, R72.reuse, R14, R8 ;  /* 0x0000000e4808723c */ /* 0x040fe20000001808 */
[----:B------:R-:W1:Y:S07]  /*152f0*/  LDSM.16.M88.4 R12, [R67+UR8+0x8800] ;  /* 0x00880008430c783b */ /* 0x000e6e0008000200 */
[C---:B--2---:R-:W-:Y:S08]  /*15300*/  HMMA.16816.F32 R96, R72.reuse, R16, R96 ;  /* 0x000000104860723c */ /* 0x044ff00000001860 */
[----:B------:R-:W-:Y:S01]  /*15310*/  HMMA.16816.F32 R92, R72, R18, R92 ;  /* 0x00000012485c723c */ /* 0x000fe2000000185c */
[----:B------:R-:W2:Y:S07]  /*15320*/  LDSM.16.M88.4 R16, [R67+UR8+0x9000] ;  /* 0x009000084310783b */ /* 0x000eae0008000200 */
[----:B------:R-:W-:Y:S01]  /*15330*/  HMMA.16816.F32 R52, R108, R106, R52 ;  /* 0x0000006a6c34723c */ /* 0x000fe20000001834 */
[----:B------:R-:W-:Y:S07]  /*15340*/  LDSM.16.M88.4 R104, [R176+0x8800] ;  /* 0x00880000b068783b */ /* 0x000fee0000000200 */
[C---:B---3--:R-:W-:Y:S08]  /*15350*/  HMMA.16816.F32 R88, R72.reuse, R76, R88 ;  /* 0x0000004c4858723c */ /* 0x048ff00000001858 */
[----:B------:R-:W-:Y:S01]  /*15360*/  HMMA.16816.F32 R84, R72, R78, R84 ;  /* 0x0000004e4854723c */ /* 0x000fe20000001854 */
[----:B------:R-:W-:Y:S04]  /*15370*/  LDSM.16.M88.4 R76, [R203+0x2000] ;  /* 0x00200000cb4c783b */ /* 0x000fe80000000200 */
[----:B------:R-:W3:Y:S03]  /*15380*/  LDSM.16.M88.4 R72, [R0+0x8000] ;  /* 0x008000000048783b */ /* 0x000ee60000000200 */
[C---:B----4-:R-:W-:Y:S08]  /*15390*/  HMMA.16816.F32 R116, R80.reuse, R20, R116 ;  /* 0x000000145074723c */ /* 0x050ff00000001874 */
[----:B------:R-:W-:Y:S01]  /*153a0*/  HMMA.16816.F32 R52, R80, R22, R52 ;  /* 0x000000165034723c */ /* 0x000fe20000001834 */
[----:B------:R-:W4:Y:S07]  /*153b0*/  LDSM.16.M88.4 R20, [R67+UR8+0x9800] ;  /* 0x009800084314783b */ /* 0x000f2e0008000200 */
[----:B-1----:R-:W-:Y:S08]  /*153c0*/  HMMA.16816.F32 R48, R108, R12, R48 ;  /* 0x0000000c6c30723c */ /* 0x002ff00000001830 */
[C---:B------:R-:W-:Y:S08]  /*153d0*/  HMMA.16816.F32 R116, R68.reuse, R56, R116 ;  /* 0x000000384474723c */ /* 0x040ff00000001874 */
[----:B------:R-:W-:Y:S08]  /*153e0*/  HMMA.16816.F32 R52, R68, R58, R52 ;  /* 0x0000003a4434723c */ /* 0x000ff00000001834 */
[C---:B------:R-:W-:Y:S01]  /*153f0*/  HMMA.16816.F32 R44, R108.reuse, R14, R44 ;  /* 0x0000000e6c2c723c */ /* 0x040fe2000000182c */
[----:B------:R-:W-:Y:S07]  /*15400*/  LDSM.16.M88.4 R12, [R2+0x8800] ;  /* 0x00880000020c783b */ /* 0x000fee0000000200 */
[C---:B--2---:R-:W-:Y:S08]  /*15410*/  HMMA.16816.F32 R40, R108.reuse, R16, R40 ;  /* 0x000000106c28723c */ /* 0x044ff00000001828 */
[----:B------:R-:W-:Y:S01]  /*15420*/  HMMA.16816.F32 R36, R108, R18, R36 ;  /* 0x000000126c24723c */ /* 0x000fe20000001824 */
[----:B------:R-:W1:Y:S07]  /*15430*/  LDSM.16.M88.4 R16, [R176+0x9000] ;  /* 0x00900000b010783b */ /* 0x000e6e0000000200 */
[C---:B---3--:R-:W-:Y:S08]  /*15440*/  HMMA.16816.F32 R116, R76.reuse, R72, R116 ;  /* 0x000000484c74723c */ /* 0x048ff00000001874 */
[----:B------:R-:W-:Y:S08]  /*15450*/  HMMA.16816.F32 R52, R76, R74, R52 ;  /* 0x0000004a4c34723c */ /* 0x000ff00000001834 */
[----:B----4-:R-:W-:Y:S01]  /*15460*/  HMMA.16816.F32 R72, R108, R20, R28 ;  /* 0x000000146c48723c */ /* 0x010fe2000000181c */
        /* <DEDUP_REMOVED lines=8> */
[----:B------:R-:W1:Y:S07]  /*154f0*/  LDSM.16.M88.4 R12, [R67+UR8+0xa000] ;  /* 0x00a00008430c783b */ /* 0x000e6e0008000200 */
[----:B------:R-:W-:Y:S01]  /*15500*/  HMMA.16816.F32 R36, R80, R18, R36 ;  /* 0x000000125024723c */ /* 0x000fe20000001824 */
[----:B------:R-:W-:Y:S07]  /*15510*/  LDSM.16.M88.4 R16, [R2+0x9800] ;  /* 0x009800000210783b */ /* 0x000fee0000000200 */
        /* <DEDUP_REMOVED lines=23> */
[----:B------:R-:W1:Y:S07]  /*15690*/  LDSM.16.M88.4 R16, [R67+UR8+0xb000] ;  /* 0x00b000084310783b */ /* 0x000e6e0008000200 */
        /* <DEDUP_REMOVED lines=12> */
[----:B------:R-:W3:Y:S05]  /*15760*/  LDSM.16.M88.4 R4, [R67+UR8+0xb800] ;  /* 0x00b800084304783b */ /* 0x000eea0008000200 */
[----:B------:R4:W1:Y:S02]  /*15770*/  MUFU.TANH R149, R39 ;  /* 0x0000002700957308 */ /* 0x0008640000002400 */
[----:B----4-:R-:W-:Y:S01]  /*15780*/  HMMA.16816.F32 R36, R80, R28, R20 ;  /* 0x0000001c5024723c */ /* 0x010fe20000001814 */
[----:B------:R-:W4:Y:S07]  /*15790*/  LDSM.16.M88.4 R20, [R0+0xa800] ;  /* 0x00a800000014783b */ /* 0x000f2e0000000200 */
[C---:B------:R-:W-:Y:S08]  /*157a0*/  HMMA.16816.F32 R8, R76.reuse, R42, R8 ;  /* 0x0000002a4c08723c */ /* 0x040ff00000001808 */
[----:B------:R-:W-:Y:S08]  /*157b0*/  HMMA.16816.F32 R24, R76, R50, R24 ;  /* 0x000000324c18723c */ /* 0x000ff00000001818 */
[----:B-1----:R-:W-:Y:S08]  /*157c0*/  HMMA.16816.F32 R96, R108, R16, R96 ;  /* 0x000000106c60723c */ /* 0x002ff00000001860 */
[----:B------:R-:W-:Y:S08]  /*157d0*/  HMMA.16816.F32 R112, R76, R40, R112 ;  /* 0x000000284c70723c */ /* 0x000ff00000001870 */
[----:B------:R-:W-:Y:S01]  /*157e0*/  HMMA.16816.F32 R92, R108, R18, R92 ;  /* 0x000000126c5c723c */ /* 0x000fe2000000185c */
[----:B------:R-:W1:Y:S07]  /*157f0*/  LDSM.16.M88.4 R16, [R176+0xb000] ;  /* 0x00b00000b010783b */ /* 0x000e6e0000000200 */
        /* <DEDUP_REMOVED lines=12> */
[-C--:B------:R-:W-:Y:S01]  /*158c0*/  FMUL.FTZ R115, R10, R66.reuse ;  /* 0x000000420a737220 */ /* 0x080fe20000410000 */
[-C--:B------:R-:W-:Y:S01]  /*158d0*/  FMUL.FTZ R161, R11, R66.reuse ;  /* 0x000000420ba17220 */ /* 0x080fe20000410000 */
[----:B------:R-:W3:Y:S04]  /*158e0*/  MUFU.TANH R153, R24 ;  /* 0x0000001800997308 */ /* 0x000ee80000002400 */
[----:B----4-:R-:W-:Y:S04]  /*158f0*/  HMMA.16816.F32 R36, R76, R20, R36 ;  /* 0x000000144c24723c */ /* 0x010fe80000001824 */
[----:B------:R4:W1:Y:S04]  /*15900*/  MUFU.TANH R21, R9 ;  /* 0x0000000900157308 */ /* 0x0008680000002400 */
[----:B------:R-:W-:Y:S04]  /*15910*/  HMMA.16816.F32 R84, R108, R6, R84 ;  /* 0x000000066c54723c */ /* 0x000fe80000001854 */
[----:B------:R-:W1:Y:S08]  /*15920*/  MUFU.TANH R41, R25 ;  /* 0x0000001900297308 */ /* 0x000e700000002400 */
[----:B------:R-:W1:Y:S01]  /*15930*/  MUFU.TANH R155, R26 ;  /* 0x0000001a009b7308 */ /* 0x000e620000002400 */
[----:B----4-:R-:W-:Y:S07]  /*15940*/  LDSM.16.M88.4 R8, [R2+0xb800] ;  /* 0x00b800000208783b */ /* 0x010fee0000000200 */
[----:B------:R4:W1:Y:S02]  /*15950*/  MUFU.TANH R157, R27 ;  /* 0x0000001b009d7308 */ /* 0x0008640000002400 */
[----:B----4-:R-:W4:Y:S01]  /*15960*/  LDSM.16.M88.4 R24, [R2+0xb000] ;  /* 0x00b000000218783b */ /* 0x010f220000000200 */
[C---:B-1----:R-:W-:Y:S08]  /*15970*/  HMMA.16816.F32 R96, R80.reuse, R16, R96 ;  /* 0x000000105060723c */ /* 0x042ff00000001860 */
[----:B------:R-:W-:Y:S01]  /*15980*/  HMMA.16816.F32 R92, R80, R18, R92 ;  /* 0x00000012505c723c */ /* 0x000fe2000000185c */
[----:B------:R-:W1:Y:S07]  /*15990*/  LDSM.16.M88.4 R16, [R0+0xb800] ;  /* 0x00b800000010783b */ /* 0x000e6e0000000200 */
[----:B------:R-:W-:Y:S01]  /*159a0*/  HMMA.16816.F32 R100, R68, R14, R100 ;  /* 0x0000000e4464723c */ /* 0x000fe20000001864 */
[----:B------:R-:W3:Y:S07]  /*159b0*/  LDSM.16.M88.4 R12, [R0+0xb000] ;  /* 0x00b00000000c783b */ /* 0x000eee0000000200 */
[C---:B--2---:R-:W-:Y:S01]  /*159c0*/  HMMA.16816.F32 R88, R80.reuse, R28, R88 ;  /* 0x0000001c5058723c */ /* 0x044fe20000001858 */
[----:B------:R-:W-:Y:S01]  /*159d0*/  SHF.R.U32.HI R196, RZ, 0x2, R208 ;  /* 0x00000002ffc47819 */ /* 0x000fe200000116d0 */
[-C--:B------:R-:W-:Y:S01]  /*159e0*/  FMUL.FTZ R123, R117, R66.reuse ;  /* 0x00000042757b7220 */ /* 0x080fe20000410000 */
[-C--:B------:R-:W-:Y:S01]  /*159f0*/  FMUL.FTZ R58, R58, R66.reuse ;  /* 0x000000423a3a7220 */ /* 0x080fe20000410000 */
[-C--:B------:R-:W-:Y:S01]  /*15a00*/  FMUL.FTZ R51, R73, R66.reuse ;  /* 0x0000004249337220 */ /* 0x080fe20000410000 */
[----:B------:R-:W-:Y:S01]  /*15a10*/  IADD3 R201, PT, PT, R61, -0x1, RZ ;  /* 0xffffffff3dc97810 */ /* 0x000fe20007ffe0ff */
        /* <DEDUP_REMOVED lines=10> */
[C---:B----4-:R-:W-:Y:S01]  /*15ac0*/  HMMA.16816.F32 R96, R68.reuse, R24, R96 ;  /* 0x000000184460723c */ /* 0x050fe20000001860 */
[-C--:B------:R-:W-:Y:S01]  /*15ad0*/  FMUL.FTZ R75, R75, R66.reuse ;  /* 0x000000424b4b7220 */ /* 0x080fe20000410000 */
[-C--:B------:R-:W-:Y:S01]  /*15ae0*/  FMUL.FTZ R67, R114, R66.reuse ;  /* 0x0000004272437220 */ /* 0x080fe20000410000 */
[----:B------:R-:W-:Y:S01]  /*15af0*/  LOP3.LUT R199, R210, 0x1f0, RZ, 0xc0, !PT ;  /* 0x000001f0d2c77812 */ /* 0x000fe200078ec0ff */
        /* <DEDUP_REMOVED lines=12> */
[----:B------:R-:W-:Y:S01]  /*15bc0*/  HMMA.16816.F32 R84, R68, R10, R84 ;  /* 0x0000000a4454723c */ /* 0x000fe20000001854 */
[----:B------:R-:W-:Y:S01]  /*15bd0*/  LOP3.LUT R198, R209, 0x1c0, RZ, 0xc0, !PT ;  /* 0x000001c0d1c67812 */ /* 0x000fe200078ec0ff */
[----:B------:R-:W2:Y:S01]  /*15be0*/  MUFU.TANH R43, R43 ;  /* 0x0000002b002b7308 */ /* 0x000ea20000002400 */
[----:B-----5:R-:W-:Y:S01]  /*15bf0*/  IADD3 R4, PT, PT, R3, R65, -R228 ;  /* 0x0000004103047210 */ /* 0x020fe20007ffe8e4 */
[----:B------:R-:W-:-:S04]  /*15c00*/  DEPBAR.LE SB0, 0x0 ;  /* 0x000080000000791a */ /* 0x000fc80000000000 */
[----:B------:R-:W-:Y:S08]  /*15c10*/  HMMA.16816.F32 R92, R68, R26, R92 ;  /* 0x0000001a445c723c */ /* 0x000ff0000000185c */
[C---:B-1----:R-:W-:Y:S08]  /*15c20*/  HMMA.16816.F32 R88, R76.reuse, R16, R88 ;  /* 0x000000104c58723c */ /* 0x042ff00000001858 */
[C---:B------:R-:W-:Y:S08]  /*15c30*/  HMMA.16816.F32 R84, R76.reuse, R18, R84 ;  /* 0x000000124c54723c */ /* 0x040ff00000001854 */
        /* <DEDUP_REMOVED lines=28> */
[----:B------:R-:W-:Y:S01]  /*15e00*/  FMUL.FTZ R86, R86, R66 ;  /* 0x0000004256567220 */ /* 0x000fe20000410000 */
[----:B------:R1:W3:Y:S01]  /*15e10*/  MUFU.TANH R131, R58 ;  /* 0x0000003a00837308 */ /* 0x0002e20000002400 */
[----:B------:R-:W-:-:S02]  /*15e20*/  ISETP.GT.AND P0, PT, R201, R216, PT ;  /* 0x000000d8c900720c */ /* 0x000fc40003f04270 */
[----:B------:R-:W-:Y:S02]  /*15e30*/  LOP3.LUT R37, R208, 0x38, RZ, 0xc0, !PT ;  /* 0x00000038d0257812 */ /* 0x000fe400078ec0ff */
[----:B------:R-:W-:-:S03]  /*15e40*/  IADD3 R34, PT, PT, R65, -R228, -R34 ;  /* 0x800000e441227210 */ /* 0x000fc60007ffe822 */
[----:B------:R4:W2:Y:S01]  /*15e50*/  MUFU.TANH R121, R116 ;  /* 0x0000007400797308 */ /* 0x0008a20000002400 */
[----:B------:R-:W-:Y:S02]  /*15e60*/  LOP3.LUT R198, R32, R198, R37, 0x1e, !PT ;  /* 0x000000c620c67212 */ /* 0x000fe400078e1e25 */
[----:B------:R-:W-:Y:S02]  /*15e70*/  LOP3.LUT R37, R209, 0x1e00, RZ, 0xc0, !PT ;  /* 0x00001e00d1257812 */ /* 0x000fe400078ec0ff */
[----:B-1----:R-:W-:-:S03]  /*15e80*/  LOP3.LUT R58, R196, R199, RZ, 0xfc, !PT ;  /* 0x000000c7c43a7212 */ /* 0x002fc600078efcff */
[----:B------:R-:W1:Y:S01]  /*15e90*/  MUFU.TANH R123, R123 ;  /* 0x0000007b007b7308 */ /* 0x000e620000002400 */
[----:B------:R-:W-:-:S07]  /*15ea0*/  LEA R239, R227, R58, 0x6 ;  /* 0x0000003ae3ef7211 */ /* 0x000fce00078e30ff */
[----:B------:R-:W1:Y:S01]  /*15eb0*/  MUFU.TANH R117, R117 ;  /* 0x0000007500757308 */ /* 0x000e620000002400 */
[----:B------:R-:W-:-:S07]  /*15ec0*/  IADD3 R4, PT, PT, R239, R4, RZ ;  /* 0x00000004ef047210 */ /* 0x000fce0007ffe0ff */
[----:B------:R-:W1:Y:S01]  /*15ed0*/  MUFU.TANH R119, R119 ;  /* 0x0000007700777308 */ /* 0x000e620000002400 */
[----:B------:R-:W-:-:S07]  /*15ee0*/  IADD3 R239, PT, PT, R239, R34, RZ ;  /* 0x00000022efef7210 */ /* 0x000fce0007ffe0ff */
[----:B------:R4:W1:Y:S08]  /*15ef0*/  MUFU.TANH R125, R52 ;  /* 0x00000034007d7308 */ /* 0x0008700000002400 */
[----:B------:R-:W1:Y:S08]  /*15f00*/  MUFU.TANH R53, R53 ;  /* 0x0000003500357308 */ /* 0x000e700000002400 */
[----:B------:R4:W1:Y:S08]  /*15f10*/  MUFU.TANH R127, R54 ;  /* 0x00000036007f7308 */ /* 0x0008700000002400 */
[----:B------:R-:W1:Y:S08]  /*15f20*/  MUFU.TANH R55, R55 ;  /* 0x0000003700377308 */ /* 0x000e700000002400 */
[----:B------:R4:W1:Y:S08]  /*15f30*/  MUFU.TANH R129, R56 ;  /* 0x0000003800817308 */ /* 0x0008700000002400 */
[----:B------:R-:W1:Y:S08]  /*15f40*/  MUFU.TANH R57, R57 ;  /* 0x0000003900397308 */ /* 0x000e700000002400 */
[----:B------:R-:W1:Y:S08]  /*15f50*/  MUFU.TANH R59, R59 ;  /* 0x0000003b003b7308 */ /* 0x000e700000002400 */
[----:B------:R4:W1:Y:S08]  /*15f60*/  MUFU.TANH R137, R44 ;  /* 0x0000002c00897308 */ /* 0x0008700000002400 */
        /* <DEDUP_REMOVED lines=40> */
[----:B------:R-:W1:Y:S01]  /*161f0*/  MUFU.TANH R85, R85 ;  /* 0x0000005500557308 */ /* 0x000e620000002400 */
[----:B------:R-:W-:Y:S01]  /*16200*/  LOP3.LUT R198, R198, R37, RZ, 0xfc, !PT ;  /* 0x00000025c6c67212 */ /* 0x000fe200078efcff */
[----:B------:R-:W-:Y:S01]  /*16210*/  BSSY.RECONVERGENT B1, `(.L_x_8097) ;  /* 0x00000bd000017945 */ /* 0x000fe20003800200 */
[----:B------:R-:W-:-:S02]  /*16220*/  VIADDMNMX R237, R4, 0x1, R65, PT ;  /* 0x0000000104ed7846 */ /* 0x000fc40003800141 */
[----:B------:R-:W-:Y:S02]  /*16230*/  VIADDMNMX R238, R4, 0x9, R65, PT ;  /* 0x0000000904ee7846 */ /* 0x000fe40003800141 */
[----:B------:R-:W-:Y:S02]  /*16240*/  VIMNMX R240, PT, PT, RZ, R239, !PT ;  /* 0x000000effff07248 */ /* 0x000fe40007fe0100 */
[----:B------:R-:W-:Y:S02]  /*16250*/  SHF.L.U32 R4, R201, 0x7, RZ ;  /* 0x00000007c9047819 */ /* 0x000fe400000006ff */
[----:B------:R-:W-:Y:S02]  /*16260*/  LOP3.LUT R34, R32, 0x40, RZ, 0xfc, !PT ;  /* 0x0000004020227812 */ /* 0x000fe400078efcff */
[----:B------:R-:W-:Y:S02]  /*16270*/  VIADDMNMX R239, R239, 0x8, RZ, !PT ;  /* 0x00000008efef7846 */ /* 0x000fe400078001ff */
[----:B------:R-:W-:Y:S01]  /*16280*/  LEA R198, R198, UR8, 0x1 ;  /* 0x00000008c6c67c11 */ /* 0x000fe2000f8e08ff */
[----:B------:R-:W-:Y:S06]  /*16290*/  BAR.SYNC.DEFER_BLOCKING 0x0 ;  /* 0x0000000000007b1d */ /* 0x000fec0000010000 */
[----:B-1234-:R-:W-:Y:S05]  /*162a0*/  @!P0 BRA `(.L_x_8098) ;  /* 0x0000000800cc8947 */ /* 0x01efea0003800000 */
        /* <DEDUP_REMOVED lines=13> */
.L_x_8100:
        /* <DEDUP_REMOVED lines=32> */
[----:B------:R-:W-:-:S02]  /*16580*/  LOP3.LUT R6, R4, R37, RZ, 0x3c, !PT ;  /* 0x0000002504067212 */ /* 0x000fc400078e3cff */
[----:B------:R-:W-:Y:S02]  /*16590*/  LOP3.LUT R87, RZ, R37, RZ, 0x33, !PT ;  /* 0x00000025ff577212 */ /* 0x000fe400078e33ff */
[----:B------:R-:W-:-:S03]  /*165a0*/  ISETP.GE.AND P2, PT, R6, RZ, PT ;  /* 0x000000ff0600720c */ /* 0x000fc60003f46270 */
[----:B------:R-:W-:-:S04]  /*165b0*/  @P4 VIADD R12, R12, 0x1 ;  /* 0x000000010c0c4836 */ /* 0x000fc80000000000 */
[----:B------:R-:W-:Y:S01]  /*165c0*/  @P5 IADD3 R14, PT, PT, R14, 0x1, RZ ;  /* 0x000000010e0e5810 */ /* 0x000fe20007ffe0ff */
[----:B------:R-:W-:-:S05]  /*165d0*/  @!P0 IMAD.MOV R12, RZ, RZ, -R12 ;  /* 0x000000ffff0c8224 */ /* 0x000fca00078e0a0c */
        /* <DEDUP_REMOVED lines=22> */
.L_x_8101:
[----:B------:R-:W-:Y:S05]  /*16740*/  BSYNC.RECONVERGENT B0 ;  /* 0x0000000000007941 */ /* 0x000fea0003800200 */
.L_x_8099:
        /* <DEDUP_REMOVED lines=105> */
.L_x_8098:
[----:B------:R-:W-:Y:S05]  /*16de0*/  BSYNC.RECONVERGENT B1 ;  /* 0x0000000000017941 */ /* 0x000fea0003800200 */
.L_x_8097:
[----:B------:R-:W-:Y:S01]  /*16df0*/  IMAD.SHL.U32 R135, R208, 0x2, RZ ;  /* 0x00000002d0877824 */ /* 0x000fe200078e00ff */
[----:B------:R-:W2:Y:S01]  /*16e00*/  LD.E R136, desc[UR6][R132.64+0xdc] ;  /* 0x0000dc0684887980 */ /* 0x000ea2000c101900 */
[----:B------:R-:W-:-:S03]  /*16e10*/  IMAD.IADD R58, R63, 0x1, R58 ;  /* 0x000000013f3a7824 */ /* 0x000fc600078e023a */
[----:B------:R-:W-:Y:S01]  /*16e20*/  LOP3.LUT R135, R135, 0x6, RZ, 0xc0, !PT ;  /* 0x0000000687877812 */ /* 0x000fe200078ec0ff */
[----:B------:R-:W-:-:S03]  /*16e30*/  VIADD R56, R58, 0x8 ;  /* 0x000000083a387836 */ /* 0x000fc60000000000 */
[----:B------:R-:W-:-:S05]  /*16e40*/  LOP3.LUT R65, R4, R135, RZ, 0xfc, !PT ;  /* 0x0000008704417212 */ /* 0x000fca00078efcff */
[C---:B------:R-:W-:Y:S02]  /*16e50*/  IMAD.IADD R165, R65.reuse, 0x1, R228 ;  /* 0x0000000141a57824 */ /* 0x040fe400078e02e4 */
[----:B------:R-:W-:Y:S02]  /*16e60*/  VIADD R116, R65, 0x1 ;  /* 0x0000000141747836 */ /* 0x000fe40000000000 */
[--C-:B------:R-:W-:Y:S01]  /*16e70*/  IMAD.IADD R70, R56, 0x1, -R165.reuse ;  /* 0x0000000138467824 */ /* 0x100fe200078e0aa5 */
[C-C-:B------:R-:W-:Y:S02]  /*16e80*/  IADD3 R118, PT, PT, R58.reuse, -0x1, -R165.reuse ;  /* 0xffffffff3a767810 */ /* 0x140fe40007ffe8a5 */
[C-C-:B------:R-:W-:Y:S02]  /*16e90*/  IADD3 R46, PT, PT, R58.reuse, -0x9, -R165.reuse ;  /* 0xfffffff73a2e7810 */ /* 0x140fe40007ffe8a5 */
[C-C-:B------:R-:W-:Y:S02]  /*16ea0*/  IADD3 R20, PT, PT, R58.reuse, -0x10, -R165.reuse ;  /* 0xfffffff03a147810 */ /* 0x140fe40007ffe8a5 */
[----:B------:R-:W-:-:S02]  /*16eb0*/  IADD3 R44, PT, PT, R58, -0x11, -R165 ;  /* 0xffffffef3a2c7810 */ /* 0x000fc40007ffe8a5 */
[C-C-:B------:R-:W-:Y:S02]  /*16ec0*/  IADD3 R12, PT, PT, R58.reuse, -0x18, -R165.reuse ;  /* 0xffffffe83a0c7810 */ /* 0x140fe40007ffe8a5 */
[C-C-:B------:R-:W-:Y:S02]  /*16ed0*/  IADD3 R16, PT, PT, R58.reuse, -0x19, -R165.reuse ;  /* 0xffffffe73a107810 */ /* 0x140fe40007ffe8a5 */
[C-C-:B------:R-:W-:Y:S02]  /*16ee0*/  IADD3 R6, PT, PT, R58.reuse, -0x20, -R165.reuse ;  /* 0xffffffe03a067810 */ /* 0x140fe40007ffe8a5 */
[C-C-:B-1----:R-:W-:Y:S02]  /*16ef0*/  IADD3 R36, PT, PT, R58.reuse, -0x21, -R165.reuse ;  /* 0xffffffdf3a247810 */ /* 0x142fe40007ffe8a5 */
        /* <DEDUP_REMOVED lines=21> */
[C-C-:B------:R-:W-:Y:S01]  /*17050*/  IADD3 R48, PT, PT, R58.reuse, -0x79, -R165.reuse ;  /* 0xffffff873a307810 */ /* 0x140fe20007ffe8a5 */
[--C-:B------:R-:W-:Y:S01]  /*17060*/  IMAD.IADD R58, R58, 0x1, -R165.reuse ;  /* 0x000000013a3a7824 */ /* 0x100fe200078e0aa5 */
[----:B------:R-:W-:Y:S02]  /*17070*/  IABS R118, R118 ;  /* 0x0000007600767213 */ /* 0x000fe40000000000 */
[--C-:B------:R-:W-:Y:S01]  /*17080*/  IADD3 R22, PT, PT, R56, -0x1, -R165.reuse ;  /* 0xffffffff38167810 */ /* 0x100fe20007ffe8a5 */
[----:B------:R-:W-:Y:S01]  /*17090*/  VIADD R72, R58, 0xfffffff8 ;  /* 0xfffffff83a487836 */ /* 0x000fe20000000000 */
[----:B------:R-:W-:Y:S02]  /*170a0*/  I2FP.F32.S32 R118, R118 ;  /* 0x0000007600767245 */ /* 0x000fe40000201400 */
[----:B------:R-:W-:-:S02]  /*170b0*/  IADD3 R40, PT, PT, R56, -0x9, -R165 ;  /* 0xfffffff738287810 */ /* 0x000fc40007ffe8a5 */
[----:B------:R-:W-:Y:S01]  /*170c0*/  IABS R72, R72 ;  /* 0x0000004800487213 */ /* 0x000fe20000000000 */
[----:B------:R-:W-:Y:S01]  /*170d0*/  FFMA.FTZ R118, -R236, R118, R123 ;  /* 0x00000076ec767223 */ /* 0x000fe2000001017b */
[----:B------:R-:W-:Y:S02]  /*170e0*/  IABS R22, R22 ;  /* 0x0000001600167213 */ /* 0x000fe40000000000 */
[----:B------:R-:W-:Y:S02]  /*170f0*/  I2FP.F32.S32 R72, R72 ;  /* 0x0000004800487245 */ /* 0x000fe40000201400 */
[----:B------:R-:W-:Y:S02]  /*17100*/  IABS R40, R40 ;  /* 0x0000002800287213 */ /* 0x000fe40000000000 */
[----:B------:R-:W-:Y:S01]  /*17110*/  ISETP.GE.AND P4, PT, R116, R240, PT ;  /* 0x000000f07400720c */ /* 0x000fe20003f86270 */
[----:B------:R-:W-:Y:S01]  /*17120*/  FFMA.FTZ R125, -R236, R72, R125 ;  /* 0x00000048ec7d7223 */ /* 0x000fe2000001017d */
[----:B------:R-:W-:Y:S01]  /*17130*/  I2FP.F32.S32 R22, R22 ;  /* 0x0000001600167245 */ /* 0x000fe20000201400 */
[----:B------:R-:W-:Y:S01]  /*17140*/  IMAD.MOV.U32 R72, RZ, RZ, R40 ;  /* 0x000000ffff487224 */ /* 0x000fe200078e0028 */
[----:B------:R-:W-:-:S02]  /*17150*/  ISETP.GE.AND P1, PT, R116, R237, PT ;  /* 0x000000ed7400720c */ /* 0x000fc40003f26270 */
[----:B------:R-:W-:Y:S01]  /*17160*/  ISETP.GE.AND P5, PT, R116, R239, PT ;  /* 0x000000ef7400720c */ /* 0x000fe20003fa6270 */
[----:B------:R-:W-:Y:S01]  /*17170*/  FFMA.FTZ R119, -R236, R22, R119 ;  /* 0x00000016ec777223 */ /* 0x000fe20000010177 */
[----:B------:R-:W-:Y:S01]  /*17180*/  ISETP.GE.AND P3, PT, R116, R238, PT ;  /* 0x000000ee7400720c */ /* 0x000fe20003f66270 */
[----:B------:R-:W-:Y:S01]  /*17190*/  VIADD R116, R65, 0x8 ;  /* 0x0000000841747836 */ /* 0x000fe20000000000 */
[----:B------:R-:W-:Y:S02]  /*171a0*/  FSEL R118, R118, -INF , P4 ;  /* 0xff80000076767808 */ /* 0x000fe40002000000 */
[----:B------:R-:W-:Y:S02]  /*171b0*/  IABS R46, R46 ;  /* 0x0000002e002e7213 */ /* 0x000fe40000000000 */
[----:B------:R-:W-:Y:S02]  /*171c0*/  IABS R58, R58 ;  /* 0x0000003a003a7213 */ /* 0x000fe40000000000 */
[----:B------:R-:W-:-:S02]  /*171d0*/  FSEL R22, R118, -INF , !P1 ;  /* 0xff80000076167808 */ /* 0x000fc40004800000 */
[----:B------:R-:W-:Y:S02]  /*171e0*/  I2FP.F32.S32 R118, R72 ;  /* 0x0000004800767245 */ /* 0x000fe40000201400 */
[C---:B------:R-:W-:Y:S02]  /*171f0*/  ISETP.GE.AND P2, PT, R116.reuse, R240, PT ;  /* 0x000000f07400720c */ /* 0x040fe40003f46270 */
[----:B------:R-:W-:Y:S01]  /*17200*/  ISETP.GE.AND P6, PT, R116, R237, PT ;  /* 0x000000ed7400720c */ /* 0x000fe20003fc6270 */
[----:B------:R-:W-:Y:S01]  /*17210*/  FFMA.FTZ R55, -R236, R118, R55 ;  /* 0x00000076ec377223 */ /* 0x000fe20000010137 */
[C---:B------:R-:W-:Y:S02]  /*17220*/  ISETP.GE.AND P0, PT, R116.reuse, R239, PT ;  /* 0x000000ef7400720c */ /* 0x040fe40003f06270 */
[----:B------:R-:W-:Y:S01]  /*17230*/  ISETP.GE.AND P4, PT, R116, R238, PT ;  /* 0x000000ee7400720c */ /* 0x000fe20003f86270 */
[----:B------:R-:W-:Y:S01]  /*17240*/  VIADD R116, R65, 0x9 ;  /* 0x0000000941747836 */ /* 0x000fe20000000000 */
[----:B------:R-:W-:-:S02]  /*17250*/  I2FP.F32.S32 R46, R46 ;  /* 0x0000002e002e7245 */ /* 0x000fc40000201400 */
[----:B------:R-:W-:Y:S02]  /*17260*/  I2FP.F32.S32 R72, R58 ;  /* 0x0000003a00487245 */ /* 0x000fe40000201400 */
[----:B------:R-:W-:Y:S01]  /*17270*/  FSEL R119, R119, -INF , P5 ;  /* 0xff80000077777808 */ /* 0x000fe20002800000 */
[C---:B------:R-:W-:Y:S01]  /*17280*/  FFMA.FTZ R46, -R236.reuse, R46, R53 ;  /* 0x0000002eec2e7223 */ /* 0x040fe20000010135 */
[----:B------:R-:W-:Y:S01]  /*17290*/  IABS R20, R20 ;  /* 0x0000001400147213 */ /* 0x000fe20000000000 */
[----:B------:R-:W-:Y:S01]  /*172a0*/  FFMA.FTZ R127, -R236, R72, R127 ;  /* 0x00000048ec7f7223 */ /* 0x000fe2000001017f */
[----:B------:R-:W-:Y:S01]  /*172b0*/  ISETP.GE.AND P1, PT, R116, R240, PT ;  /* 0x000000f07400720c */ /* 0x000fe20003f26270 */
[----:B------:R-:W-:Y:S01]  /*172c0*/  VIADD R53, R65, 0x11 ;  /* 0x0000001141357836 */ /* 0x000fe20000000000 */
[----:B------:R-:W-:Y:S02]  /*172d0*/  FSEL R40, R119, -INF , !P3 ;  /* 0xff80000077287808 */ /* 0x000fe40005800000 */
[----:B------:R-:W-:-:S02]  /*172e0*/  FSEL R58, R125, -INF , P2 ;  /* 0xff8000007d3a7808 */ /* 0x000fc40001000000 */
[C---:B------:R-:W-:Y:S02]  /*172f0*/  ISETP.GE.AND P5, PT, R116.reuse, R237, PT ;  /* 0x000000ed7400720c */ /* 0x040fe40003fa6270 */
        /* <DEDUP_REMOVED lines=8> */
[----:B------:R-:W-:Y:S02]  /*17380*/  FSEL R20, R20, -INF , !P5 ;  /* 0xff80000014147808 */ /* 0x000fe40006800000 */
[C---:B------:R-:W-:Y:S02]  /*17390*/  ISETP.GE.AND P0, PT, R116.reuse, R240, PT ;  /* 0x000000f07400720c */ /* 0x040fe40003f06270 */
[C---:B------:R-:W-:Y:S02]  /*173a0*/  ISETP.GE.AND P4, PT, R116.reuse, R237, PT ;  /* 0x000000ed7400720c */ /* 0x040fe40003f86270 */
[C---:B------:R-:W-:Y:S02]  /*173b0*/  ISETP.GE.AND P1, PT, R116.reuse, R239, PT ;  /* 0x000000ef7400720c */ /* 0x040fe40003f26270 */
[----:B------:R-:W-:Y:S02]  /*173c0*/  ISETP.GE.AND P5, PT, R116, R238, PT ;  /* 0x000000ee7400720c */ /* 0x000fe40003fa6270 */
[----:B------:R-:W-:-:S02]  /*173d0*/  IADD3 R14, PT, PT, R56, -0x11, -R165 ;  /* 0xffffffef380e7810 */ /* 0x000fc40007ffe8a5 */
[----:B------:R-:W-:Y:S02]  /*173e0*/  FSEL R116, R55, -INF , P3 ;  /* 0xff80000037747808 */ /* 0x000fe40001800000 */
[----:B------:R-:W-:Y:S02]  /*173f0*/  IADD3 R18, PT, PT, R56, -0x10, -R165 ;  /* 0xfffffff038127810 */ /* 0x000fe40007ffe8a5 */
[----:B------:R-:W-:Y:S02]  /*17400*/  IABS R55, R44 ;  /* 0x0000002c00377213 */ /* 0x000fe40000000000 */
[----:B------:R-:W-:Y:S02]  /*17410*/  IABS R14, R14 ;  /* 0x0000000e000e7213 */ /* 0x000fe40000000000 */
[----:B------:R-:W-:Y:S02]  /*17420*/  IABS R18, R18 ;  /* 0x0000001200127213 */ /* 0x000fe40000000000 */
[----:B------:R-:W-:-:S02]  /*17430*/  I2FP.F32.S32 R55, R55 ;  /* 0x0000003700377245 */ /* 0x000fc40000201400 */
[----:B------:R-:W-:Y:S02]  /*17440*/  FSEL R44, R116, -INF , !P2 ;  /* 0xff800000742c7808 */ /* 0x000fe40005000000 */
[----:B------:R-:W-:Y:S01]  /*17450*/  I2FP.F32.S32 R116, R14 ;  /* 0x0000000e00747245 */ /* 0x000fe20000201400 */
[C---:B------:R-:W-:Y:S01]  /*17460*/  FFMA.FTZ R55, -R236.reuse, R55, R57 ;  /* 0x00000037ec377223 */ /* 0x040fe20000010139 */
[----:B------:R-:W-:Y:S01]  /*17470*/  I2FP.F32.S32 R18, R18 ;  /* 0x0000001200127245 */ /* 0x000fe20000201400 */
[----:B------:R-:W-:Y:S01]  /*17480*/  VIADD R57, R65, 0x18 ;  /* 0x0000001841397836 */ /* 0x000fe20000000000 */
[----:B------:R-:W-:Y:S01]  /*17490*/  IABS R12, R12 ;  /* 0x0000000c000c7213 */ /* 0x000fe20000000000 */
[C---:B------:R-:W-:Y:S01]  /*174a0*/  FFMA.FTZ R59, -R236.reuse, R116, R59 ;  /* 0x00000074ec3b7223 */ /* 0x040fe2000001013b */
[----:B------:R-:W-:Y:S01]  /*174b0*/  ISETP.GE.AND P3, PT, R53, R240, PT ;  /* 0x000000f03500720c */ /* 0x000fe20003f66270 */
[----:B------:R-:W-:Y:S01]  /*174c0*/  FFMA.FTZ R18, -R236, R18, R131 ;  /* 0x00000012ec127223 */ /* 0x000fe20000010183 */
[----:B------:R-:W-:-:S02]  /*174d0*/  IADD3 R10, PT, PT, R56, -0x18, -R165 ;  /* 0xffffffe8380a7810 */ /* 0x000fc40007ffe8a5 */
[----:B------:R-:W-:Y:S02]  /*174e0*/  I2FP.F32.S32 R116, R12 ;  /* 0x0000000c00747245 */ /* 0x000fe40000201400 */
[----:B------:R-:W-:Y:S02]  /*174f0*/  FSEL R118, R118, -INF , P0 ;  /* 0xff80000076767808 */ /* 0x000fe40000000000 */
[----:B------:R-:W-:Y:S01]  /*17500*/  FSEL R12, R55, -INF , P3 ;  /* 0xff800000370c7808 */ /* 0x000fe20001800000 */
[----:B------:R-:W-:Y:S01]  /*17510*/  FFMA.FTZ R116, -R236, R116, R137 ;  /* 0x00000074ec747223 */ /* 0x000fe20000010189 */
[----:B------:R-:W-:Y:S02]  /*17520*/  IABS R55, R16 ;  /* 0x0000001000377213 */ /* 0x000fe40000000000 */
[----:B------:R-:W-:Y:S02]  /*17530*/  IABS R10, R10 ;  /* 0x0000000a000a7213 */ /* 0x000fe40000000000 */
[----:B------:R-:W-:-:S02]  /*17540*/  IADD3 R8, PT, PT, R56, -0x19, -R165 ;  /* 0xffffffe738087810 */ /* 0x000fc40007ffe8a5 */
[C---:B------:R-:W-:Y:S02]  /*17550*/  ISETP.GE.AND P2, PT, R53.reuse, R237, PT ;  /* 0x000000ed3500720c */ /* 0x040fe40003f46270 */
[----:B------:R-:W-:Y:S02]  /*17560*/  FSEL R14, R118, -INF , !P4 ;  /* 0xff800000760e7808 */ /* 0x000fe40006000000 */
[----:B------:R-:W-:Y:S02]  /*17570*/  FSEL R18, R18, -INF , P1 ;  /* 0xff80000012127808 */ /* 0x000fe40000800000 */
[----:B------:R-:W-:Y:S02]  /*17580*/  ISETP.GE.AND P0, PT, R53, R239, PT ;  /* 0x000000ef3500720c */ /* 0x000fe40003f06270 */
[----:B------:R-:W-:Y:S02]  /*17590*/  ISETP.GE.AND P1, PT, R57, R240, PT ;  /* 0x000000f03900720c */ /* 0x000fe40003f26270 */
[----:B------:R-:W-:-:S02]  /*175a0*/  I2FP.F32.S32 R55, R55 ;  /* 0x0000003700377245 */ /* 0x000fc40000201400 */
[----:B------:R-:W-:Y:S02]  /*175b0*/  I2FP.F32.S32 R118, R10 ;  /* 0x0000000a00767245 */ /* 0x000fe40000201400 */
[----:B------:R-:W-:Y:S01]  /*175c0*/  IABS R8, R8 ;  /* 0x0000000800087213 */ /* 0x000fe20000000000 */
[C---:B------:R-:W-:Y:S01]  /*175d0*/  FFMA.FTZ R45, -R236.reuse, R55, R45 ;  /* 0x00000037ec2d7223 */ /* 0x040fe2000001012d */
[----:B------:R-:W-:Y:S01]  /*175e0*/  IABS R6, R6 ;  /* 0x0000000600067213 */ /* 0x000fe20000000000 */
[----:B------:R-:W-:Y:S01]  /*175f0*/  FFMA.FTZ R118, -R236, R118, R139 ;  /* 0x00000076ec767223 */ /* 0x000fe2000001018b */
[----:B------:R-:W-:Y:S01]  /*17600*/  ISETP.GE.AND P4, PT, R53, R238, PT ;  /* 0x000000ee3500720c */ /* 0x000fe20003f86270 */
[C---:B------:R-:W-:Y:S01]  /*17610*/  VIADD R53, R65.reuse, 0x19 ;  /* 0x0000001941357836 */ /* 0x040fe20000000000 */
[----:B------:R-:W-:Y:S01]  /*17620*/  FSEL R18, R18, -INF , !P5 ;  /* 0xff80000012127808 */ /* 0x000fe20006800000 */
[----:B------:R-:W-:Y:S01]  /*17630*/  VIADD R55, R65, 0x20 ;  /* 0x0000002041377836 */ /* 0x000fe20000000000 */
[----:B------:R-:W-:-:S02]  /*17640*/  FSEL R12, R12, -INF , !P2 ;  /* 0xff8000000c0c7808 */ /* 0x000fc40005000000 */
[C---:B------:R-:W-:Y:S02]  /*17650*/  ISETP.GE.AND P5, PT, R57.reuse, R237, PT ;  /* 0x000000ed3900720c */ /* 0x040fe40003fa6270 */
[C---:B------:R-:W-:Y:S02]  /*17660*/  ISETP.GE.AND P3, PT, R57.reuse, R239, PT ;  /* 0x000000ef3900720c */ /* 0x040fe40003f66270 */
[----:B------:R-:W-:Y:S02]  /*17670*/  ISETP.GE.AND P2, PT, R57, R238, PT ;  /* 0x000000ee3900720c */ /* 0x000fe40003f46270 */
[----:B------:R-:W-:Y:S02]  /*17680*/  FSEL R59, R59, -INF , P0 ;  /* 0xff8000003b3b7808 */ /* 0x000fe40000000000 */
[----:B------:R-:W-:Y:S02]  /*17690*/  FSEL R116, R116, -INF , P1 ;  /* 0xff80000074747808 */ /* 0x000fe40000800000 */
[----:B------:R-:W-:-:S02]  /*176a0*/  I2FP.F32.S32 R8, R8 ;  /* 0x0000000800087245 */ /* 0x000fc40000201400 */
[----:B------:R-:W-:Y:S02]  /*176b0*/  I2FP.F32.S32 R57, R6 ;  /* 0x0000000600397245 */ /* 0x000fe40000201400 */
[----:B------:R-:W-:Y:S02]  /*176c0*/  IADD3 R26, PT, PT, R56, -0x20, -R165 ;  /* 0xffffffe0381a7810 */ /* 0x000fe40007ffe8a5 */
[----:B------:R-:W-:Y:S01]  /*176d0*/  FSEL R16, R59, -INF , !P4 ;  /* 0xff8000003b107808 */ /* 0x000fe20006000000 */
[----:B------:R-:W-:Y:S01]  /*176e0*/  FFMA.FTZ R57, -R236, R57, R141 ;  /* 0x00000039ec397223 */ /* 0x000fe2000001018d */
[----:B------:R-:W-:Y:S02]  /*176f0*/  FSEL R10, R116, -INF , !P5 ;  /* 0xff800000740a7808 */ /* 0x000fe40006800000 */
[C---:B------:R-:W-:Y:S02]  /*17700*/  ISETP.GE.AND P0, PT, R53.reuse, R240, PT ;  /* 0x000000f03500720c */ /* 0x040fe40003f06270 */
[----:B------:R-:W-:-:S02]  /*17710*/  ISETP.GE.AND P4, PT, R53, R237, PT ;  /* 0x000000ed3500720c */ /* 0x000fc40003f86270 */
[C---:B------:R-:W-:Y:S02]  /*17720*/  ISETP.GE.AND P1, PT, R53.reuse, R239, PT ;  /* 0x000000ef3500720c */ /* 0x040fe40003f26270 */
[----:B------:R-:W-:Y:S01]  /*17730*/  ISETP.GE.AND P5, PT, R53, R238, PT ;  /* 0x000000ee3500720c */ /* 0x000fe20003fa6270 */
[----:B------:R-:W-:Y:S01]  /*17740*/  FFMA.FTZ R53, -R236, R8, R47 ;  /* 0x00000008ec357223 */ /* 0x000fe2000001012f */
[----:B------:R-:W-:Y:S01]  /*17750*/  FSEL R118, R118, -INF , P3 ;  /* 0xff80000076767808 */ /* 0x000fe20001800000 */
[----:B------:R-:W-:Y:S01]  /*17760*/  VIADD R47, R65, 0x21 ;  /* 0x00000021412f7836 */ /* 0x000fe20000000000 */
[----:B------:R-:W-:Y:S02]  /*17770*/  ISETP.GE.AND P3, PT, R55, R240, PT ;  /* 0x000000f03700720c */ /* 0x000fe40003f66270 */
[----:B------:R-:W-:Y:S02]  /*17780*/  IABS R26, R26 ;  /* 0x0000001a001a7213 */ /* 0x000fe40000000000 */
[----:B------:R-:W-:-:S02]  /*17790*/  IADD3 R4, PT, PT, R56, -0x21, -R165 ;  /* 0xffffffdf38047810 */ /* 0x000fc40007ffe8a5 */
[----:B------:R-:W-:Y:S02]  /*177a0*/  FSEL R6, R118, -INF , !P2 ;  /* 0xff80000076067808 */ /* 0x000fe40005000000 */
[----:B------:R-:W-:Y:S02]  /*177b0*/  ISETP.GE.AND P2, PT, R55, R237, PT ;  /* 0x000000ed3700720c */ /* 0x000fe40003f46270 */
[----:B------:R-:W-:Y:S02]  /*177c0*/  FSEL R53, R53, -INF , P1 ;  /* 0xff80000035357808 */ /* 0x000fe40000800000 */
[----:B------:R-:W-:Y:S02]  /*177d0*/  IABS R36, R36 ;  /* 0x0000002400247213 */ /* 0x000fe40000000000 */
[----:B------:R-:W-:Y:S02]  /*177e0*/  FSEL R57, R57, -INF , P3 ;  /* 0xff80000039397808 */ /* 0x000fe40001800000 */
[----:B------:R-:W-:-:S02]  /*177f0*/  I2FP.F32.S32 R116, R26 ;  /* 0x0000001a00747245 */ /* 0x000fc40000201400 */
[----:B------:R-:W-:Y:S02]  /*17800*/  IABS R24, R24 ;  /* 0x0000001800187213 */ /* 0x000fe40000000000 */
[----:B------:R-:W-:Y:S01]  /*17810*/  FSEL R8, R45, -INF , P0 ;  /* 0xff8000002d087808 */ /* 0x000fe20000000000 */
[----:B------:R-:W-:Y:S01]  /*17820*/  FFMA.FTZ R116, -R236, R116, R143 ;  /* 0x00000074ec747223 */ /* 0x000fe2000001018f */
[----:B------:R-:W-:Y:S02]  /*17830*/  IABS R45, R4 ;  /* 0x00000004002d7213 */ /* 0x000fe40000000000 */
[----:B------:R-:W-:Y:S02]  /*17840*/  FSEL R4, R53, -INF , !P5 ;  /* 0xff80000035047808 */ /* 0x000fe40006800000 */
[----:B------:R-:W-:Y:S02]  /*17850*/  I2FP.F32.S32 R36, R36 ;  /* 0x0000002400247245 */ /* 0x000fe40000201400 */
[----:B------:R-:W-:-:S02]  /*17860*/  FSEL R26, R57, -INF , !P2 ;  /* 0xff800000391a7808 */ /* 0x000fc40005000000 */
[C---:B------:R-:W-:Y:S01]  /*17870*/  ISETP.GE.AND P1, PT, R47.reuse, R240, PT ;  /* 0x000000f02f00720c */ /* 0x040fe20003f26270 */
[----:B------:R-:W-:Y:S01]  /*17880*/  FFMA.FTZ R36, -R236, R36, R105 ;  /* 0x00000024ec247223 */ /* 0x000fe20000010169 */
[C---:B------:R-:W-:Y:S02]  /*17890*/  ISETP.GE.AND P5, PT, R47.reuse, R237, PT ;  /* 0x000000ed2f00720c */ /* 0x040fe40003fa6270 */
[CC--:B------:R-:W-:Y:S02]  /*178a0*/  ISETP.GE.AND P3, PT, R47.reuse, R239.reuse, PT ;  /* 0x000000ef2f00720c */ /* 0x0c0fe40003f66270 */
[----:B------:R-:W-:Y:S01]  /*178b0*/  ISETP.GE.AND P2, PT, R47, R238, PT ;  /* 0x000000ee2f00720c */ /* 0x000fe20003f46270 */
[----:B------:R-:W-:Y:S01]  /*178c0*/  VIADD R47, R65, 0x28 ;  /* 0x00000028412f7836 */ /* 0x000fe20000000000 */
[----:B------:R-:W-:Y:S02]  /*178d0*/  I2FP.F32.S32 R53, R24 ;  /* 0x0000001800357245 */ /* 0x000fe40000201400 */
[----:B------:R-:W-:-:S02]  /*178e0*/  ISETP.GE.AND P0, PT, R55, R239, PT ;  /* 0x000000ef3700720c */ /* 0x000fc40003f06270 */
[----:B------:R-:W-:Y:S01]  /*178f0*/  IADD3 R37, PT, PT, R56, -0x28, -R165 ;  /* 0xffffffd838257810 */ /* 0x000fe20007ffe8a5 */
[----:B------:R-:W-:Y:S01]  /*17900*/  FFMA.FTZ R53, -R236, R53, R145 ;  /* 0x00000035ec357223 */ /* 0x000fe20000010191 */
[----:B------:R-:W-:Y:S02]  /*17910*/  FSEL R8, R8, -INF , !P4 ;  /* 0xff80000008087808 */ /* 0x000fe40006000000 */
[----:B------:R-:W-:Y:S02]  /*17920*/  FSEL R116, R116, -INF , P0 ;  /* 0xff80000074747808 */ /* 0x000fe40000000000 */
[----:B------:R-:W-:Y:S02]  /*17930*/  ISETP.GE.AND P4, PT, R55, R238, PT ;  /* 0x000000ee3700720c */ /* 0x000fe40003f86270 */
[----:B------:R-:W-:Y:S01]  /*17940*/  I2FP.F32.S32 R118, R45 ;  /* 0x0000002d00767245 */ /* 0x000fe20000201400 */
[----:B------:R-:W-:Y:S01]  /*17950*/  VIADD R45, R65, 0x29 ;  /* 0x00000029412d7836 */ /* 0x000fe20000000000 */
[----:B------:R-:W-:-:S02]  /*17960*/  ISETP.GE.AND P0, PT, R47, R240, PT ;  /* 0x000000f02f00720c */ /* 0x000fc40003f06270 */
[----:B------:R-:W-:Y:S01]  /*17970*/  IABS R38, R38 ;  /* 0x0000002600267213 */ /* 0x000fe20000000000 */
[----:B------:R-:W-:Y:S01]  /*17980*/  FFMA.FTZ R107, -R236, R118, R107 ;  /* 0x00000076ec6b7223 */ /* 0x000fe2000001016b */
[----:B------:R-:W-:Y:S02]  /*17990*/  IABS R37, R37 ;  /* 0x0000002500257213 */ /* 0x000fe40000000000 */
[----:B------:R-:W-:Y:S02]  /*179a0*/  FSEL R24, R36, -INF , P1 ;  /* 0xff80000024187808 */ /* 0x000fe40000800000 */
[----:B------:R-:W-:Y:S02]  /*179b0*/  FSEL R36, R116, -INF , !P4 ;  /* 0xff80000074247808 */ /* 0x000fe40006000000 */
[----:B------:R-:W-:Y:S02]  /*179c0*/  FSEL R55, R53, -INF , P0 ;  /* 0xff80000035377808 */ /* 0x000fe40000000000 */
[----:B------:R-:W-:-:S02]  /*179d0*/  I2FP.F32.S32 R53, R38 ;  /* 0x0000002600357245 */ /* 0x000fc40000201400 */
[----:B------:R-:W-:Y:S02]  /*179e0*/  I2FP.F32.S32 R116, R37 ;  /* 0x0000002500747245 */ /* 0x000fe40000201400 */
[----:B------:R-:W-:Y:S01]  /*179f0*/  IADD3 R30, PT, PT, R56, -0x29, -R165 ;  /* 0xffffffd7381e7810 */ /* 0x000fe20007ffe8a5 */
[----:B------:R-:W-:Y:S01]  /*17a00*/  FFMA.FTZ R49, -R236, R53, R49 ;  /* 0x00000035ec317223 */ /* 0x000fe20000010131 */
[----:B------:R-:W-:Y:S01]  /*17a10*/  FSEL R24, R24, -INF , !P5 ;  /* 0xff80000018187808 */ /* 0x000fe20006800000 */
[----:B------:R-:W-:Y:S01]  /*17a20*/  FFMA.FTZ R116, -R236, R116, R147 ;  /* 0x00000074ec747223 */ /* 0x000fe20000010193 */
[C---:B------:R-:W-:Y:S02]  /*17a30*/  ISETP.GE.AND P4, PT, R47.reuse, R237, PT ;  /* 0x000000ed2f00720c */ /* 0x040fe40003f86270 */
[C---:B------:R-:W-:Y:S02]  /*17a40*/  ISETP.GE.AND P1, PT, R47.reuse, R239, PT ;  /* 0x000000ef2f00720c */ /* 0x040fe40003f26270 */
[----:B------:R-:W-:-:S02]  /*17a50*/  ISETP.GE.AND P5, PT, R47, R238, PT ;  /* 0x000000ee2f00720c */ /* 0x000fc40003fa6270 */
[----:B------:R-:W-:Y:S02]  /*17a60*/  FSEL R107, R107, -INF , P3 ;  /* 0xff8000006b6b7808 */ /* 0x000fe40001800000 */
[----:B------:R-:W-:Y:S02]  /*17a70*/  IABS R47, R30 ;  /* 0x0000001e002f7213 */ /* 0x000fe40000000000 */
[----:B------:R-:W-:Y:S02]  /*17a80*/  ISETP.GE.AND P3, PT, R45, R240, PT ;  /* 0x000000f02d00720c */ /* 0x000fe40003f66270 */
[----:B------:R-:W-:Y:S02]  /*17a90*/  IADD3 R112, PT, PT, R56, -0x30, -R165 ;  /* 0xffffffd038707810 */ /* 0x000fe40007ffe8a5 */
[----:B------:R-:W-:Y:S02]  /*17aa0*/  FSEL R30, R107, -INF , !P2 ;  /* 0xff8000006b1e7808 */ /* 0x000fe40005000000 */
[----:B------:R-:W-:Y:S01]  /*17ab0*/  I2FP.F32.S32 R118, R47 ;  /* 0x0000002f00767245 */ /* 0x000fe20000201400 */
[----:B------:R-:W-:Y:S01]  /*17ac0*/  VIADD R47, R65, 0x30 ;  /* 0x00000030412f7836 */ /* 0x000fe20000000000 */
[----:B------:R-:W-:-:S02]  /*17ad0*/  IABS R28, R28 ;  /* 0x0000001c001c7213 */ /* 0x000fc40000000000 */
[----:B------:R-:W-:Y:S01]  /*17ae0*/  ISETP.GE.AND P2, PT, R45, R237, PT ;  /* 0x000000ed2d00720c */ /* 0x000fe20003f46270 */
[----:B------:R-:W-:Y:S01]  /*17af0*/  FFMA.FTZ R118, -R236, R118, R149 ;  /* 0x00000076ec767223 */ /* 0x000fe20000010195 */
[----:B------:R-:W-:Y:S02]  /*17b00*/  FSEL R116, R116, -INF , P1 ;  /* 0xff80000074747808 */ /* 0x000fe40000800000 */
[----:B------:R-:W-:Y:S02]  /*17b10*/  FSEL R37, R49, -INF , P3 ;  /* 0xff80000031257808 */ /* 0x000fe40001800000 */
[----:B------:R-:W-:Y:S02]  /*17b20*/  IABS R112, R112 ;  /* 0x0000007000707213 */ /* 0x000fe40000000000 */
[----:B------:R-:W-:Y:S02]  /*17b30*/  IADD3 R42, PT, PT, R56, -0x31, -R165 ;  /* 0xffffffcf382a7810 */ /* 0x000fe40007ffe8a5 */
[----:B------:R-:W-:-:S02]  /*17b40*/  I2FP.F32.S32 R53, R28 ;  /* 0x0000001c00357245 */ /* 0x000fc40000201400 */
[----:B------:R-:W-:Y:S02]  /*17b50*/  FSEL R28, R116, -INF , !P5 ;  /* 0xff800000741c7808 */ /* 0x000fe40006800000 */
[----:B------:R-:W-:Y:S01]  /*17b60*/  FSEL R37, R37, -INF , !P2 ;  /* 0xff80000025257808 */ /* 0x000fe20005000000 */
[----:B------:R-:W-:Y:S01]  /*17b70*/  FFMA.FTZ R53, -R236, R53, R151 ;  /* 0x00000035ec357223 */ /* 0x000fe20000010197 */
[C---:B------:R-:W-:Y:S02]  /*17b80*/  ISETP.GE.AND P1, PT, R47.reuse, R240, PT ;  /* 0x000000f02f00720c */ /* 0x040fe40003f26270 */
[C---:B------:R-:W-:Y:S02]  /*17b90*/  ISETP.GE.AND P5, PT, R47.reuse, R237, PT ;  /* 0x000000ed2f00720c */ /* 0x040fe40003fa6270 */
[C---:B------:R-:W-:Y:S02]  /*17ba0*/  ISETP.GE.AND P3, PT, R47.reuse, R239, PT ;  /* 0x000000ef2f00720c */ /* 0x040fe40003f66270 */
[----:B------:R-:W-:-:S02]  /*17bb0*/  ISETP.GE.AND P2, PT, R47, R238, PT ;  /* 0x000000ee2f00720c */ /* 0x000fc40003f46270 */
[----:B------:R-:W-:Y:S02]  /*17bc0*/  IABS R114, R114 ;  /* 0x0000007200727213 */ /* 0x000fe40000000000 */
[----:B------:R-:W-:Y:S02]  /*17bd0*/  I2FP.F32.S32 R112, R112 ;  /* 0x0000007000707245 */ /* 0x000fe40000201400 */
[----:B------:R-:W-:Y:S02]  /*17be0*/  IABS R47, R42 ;  /* 0x0000002a002f7213 */ /* 0x000fe40000000000 */
[----:B------:R-:W-:Y:S01]  /*17bf0*/  IABS R111, R111 ;  /* 0x0000006f006f7213 */ /* 0x000fe20000000000 */
[----:B------:R-:W-:Y:S01]  /*17c00*/  FFMA.FTZ R73, -R236, R112, R73 ;  /* 0x00000070ec497223 */ /* 0x000fe20000010149 */
[----:B------:R-:W-:Y:S02]  /*17c10*/  FSEL R38, R55, -INF , !P4 ;  /* 0xff80000037267808 */ /* 0x000fe40006000000 */
[----:B------:R-:W-:-:S02]  /*17c20*/  ISETP.GE.AND P0, PT, R45, R239, PT ;  /* 0x000000ef2d00720c */ /* 0x000fc40003f06270 */
[----:B------:R-:W-:Y:S01]  /*17c30*/  ISETP.GE.AND P4, PT, R45, R238, PT ;  /* 0x000000ee2d00720c */ /* 0x000fe20003f86270 */
[C---:B------:R-:W-:Y:S01]  /*17c40*/  VIADD R45, R65.reuse, 0x31 ;  /* 0x00000031412d7836 */ /* 0x040fe20000000000 */
[----:B------:R-:W-:Y:S02]  /*17c50*/  I2FP.F32.S32 R114, R114 ;  /* 0x0000007200727245 */ /* 0x000fe40000201400 */
[----:B------:R-:W-:Y:S01]  /*17c60*/  I2FP.F32.S32 R116, R47 ;  /* 0x0000002f00747245 */ /* 0x000fe20000201400 */
[----:B------:R-:W-:Y:S01]  /*17c70*/  VIADD R47, R65, 0x38 ;  /* 0x00000038412f7836 */ /* 0x000fe20000000000 */
[----:B------:R-:W-:Y:S01]  /*17c80*/  I2FP.F32.S32 R49, R111 ;  /* 0x0000006f00317245 */ /* 0x000fe20000201400 */
[----:B------:R-:W-:Y:S01]  /*17c90*/  FFMA.FTZ R51, -R236, R114, R51 ;  /* 0x00000072ec337223 */ /* 0x000fe20000010133 */
[----:B------:R-:W-:Y:S01]  /*17ca0*/  IADD3 R109, PT, PT, R56, -0x38, -R165 ;  /* 0xffffffc8386d7810 */ /* 0x000fe20007ffe8a5 */
[----:B------:R-:W-:Y:S01]  /*17cb0*/  FFMA.FTZ R75, -R236, R116, R75 ;  /* 0x00000074ec4b7223 */ /* 0x000fe2000001014b */
[----:B------:R-:W-:Y:S01]  /*17cc0*/  FSEL R118, R118, -INF , P0 ;  /* 0xff80000076767808 */ /* 0x000fe20000000000 */
[----:B------:R-:W-:Y:S01]  /*17cd0*/  FFMA.FTZ R49, -R236, R49, R153 ;  /* 0x00000031ec317223 */ /* 0x000fe20000010199 */
[----:B------:R-:W-:-:S02]  /*17ce0*/  ISETP.GE.AND P0, PT, R45, R240, PT ;  /* 0x000000f02d00720c */ /* 0x000fc40003f06270 */
[----:B------:R-:W-:Y:S02]  /*17cf0*/  FSEL R73, R73, -INF , P3 ;  /* 0xff80000049497808 */ /* 0x000fe40001800000 */
[----:B------:R-:W-:Y:S02]  /*17d00*/  ISETP.GE.AND P3, PT, R47, R240, PT ;  /* 0x000000f02f00720c */ /* 0x000fe40003f66270 */
[----:B------:R-:W-:Y:S02]  /*17d10*/  IABS R109, R109 ;  /* 0x0000006d006d7213 */ /* 0x000fe40000000000 */
[----:B------:R-:W-:Y:S02]  /*17d20*/  IADD3 R108, PT, PT, R56, -0x39, -R165 ;  /* 0xffffffc7386c7810 */ /* 0x000fe40007ffe8a5 */
[----:B------:R-:W-:Y:S02]  /*17d30*/  FSEL R42, R118, -INF , !P4 ;  /* 0xff800000762a7808 */ /* 0x000fe40006000000 */
[----:B------:R-:W-:-:S02]  /*17d40*/  FSEL R53, R53, -INF , P1 ;  /* 0xff80000035357808 */ /* 0x000fc40000800000 */
[----:B------:R-:W-:Y:S02]  /*17d50*/  FSEL R51, R51, -INF , P0 ;  /* 0xff80000033337808 */ /* 0x000fe40000000000 */
[-C--:B------:R-:W-:Y:S02]  /*17d60*/  ISETP.GE.AND P4, PT, R45, R237.reuse, PT ;  /* 0x000000ed2d00720c */ /* 0x080fe40003f86270 */
[----:B------:R-:W-:Y:S02]  /*17d70*/  ISETP.GE.AND P0, PT, R47, R237, PT ;  /* 0x000000ed2f00720c */ /* 0x000fe40003f06270 */
[----:B------:R-:W-:Y:S02]  /*17d80*/  IABS R110, R110 ;  /* 0x0000006e006e7213 */ /* 0x000fe40000000000 */
[----:B------:R-:W-:Y:S02]  /*17d90*/  FSEL R49, R49, -INF , P3 ;  /* 0xff80000031317808 */ /* 0x000fe40001800000 */
[----:B------:R-:W-:-:S02]  /*17da0*/  I2FP.F32.S32 R112, R109 ;  /* 0x0000006d00707245 */ /* 0x000fc40000201400 */
[----:B------:R-:W-:Y:S02]  /*17db0*/  IABS R108, R108 ;  /* 0x0000006c006c7213 */ /* 0x000fe40000000000 */
[----:B------:R-:W-:Y:S01]  /*17dc0*/  IABS R106, R106 ;  /* 0x0000006a006a7213 */ /* 0x000fe20000000000 */
[----:B------:R-:W-:Y:S01]  /*17dd0*/  FFMA.FTZ R112, -R236, R112, R155 ;  /* 0x00000070ec707223 */ /* 0x000fe2000001019b */
[----:B------:R-:W-:Y:S02]  /*17de0*/  FSEL R139, R53, -INF , !P5 ;  /* 0xff800000358b7808 */ /* 0x000fe40006800000 */
[C---:B------:R-:W-:Y:S02]  /*17df0*/  ISETP.GE.AND P1, PT, R45.reuse, R239, PT ;  /* 0x000000ef2d00720c */ /* 0x040fe40003f26270 */
[----:B------:R-:W-:Y:S01]  /*17e00*/  ISETP.GE.AND P5, PT, R45, R238, PT ;  /* 0x000000ee2d00720c */ /* 0x000fe20003fa6270 */
[----:B------:R-:W-:Y:S01]  /*17e10*/  VIADD R45, R65, 0x39 ;  /* 0x00000039412d7836 */ /* 0x000fe20000000000 */
[----:B------:R-:W-:-:S02]  /*17e20*/  FSEL R149, R73, -INF , !P2 ;  /* 0xff80000049957808 */ /* 0x000fc40005000000 */
[----:B------:R-:W-:Y:S02]  /*17e30*/  FSEL R158, R51, -INF , !P4 ;  /* 0xff800000339e7808 */ /* 0x000fe40006000000 */
[----:B------:R-:W-:Y:S02]  /*17e40*/  I2FP.F32.S32 R110, R110 ;  /* 0x0000006e006e7245 */ /* 0x000fe40000201400 */
[----:B------:R-:W-:Y:S02]  /*17e50*/  FSEL R141, R49, -INF , !P0 ;  /* 0xff800000318d7808 */ /* 0x000fe40004000000 */
[C---:B------:R-:W-:Y:S01]  /*17e60*/  ISETP.GE.AND P2, PT, R47.reuse, R239, PT ;  /* 0x000000ef2f00720c */ /* 0x040fe20003f46270 */
[----:B------:R-:W-:Y:S01]  /*17e70*/  FFMA.FTZ R41, -R236, R110, R41 ;  /* 0x0000006eec297223 */ /* 0x000fe20000010129 */
[----:B------:R-:W-:Y:S01]  /*17e80*/  ISETP.GE.AND P4, PT, R47, R238, PT ;  /* 0x000000ee2f00720c */ /* 0x000fe20003f86270 */
[----:B------:R-:W-:Y:S01]  /*17e90*/  VIADD R47, R65, 0x40 ;  /* 0x00000040412f7836 */ /* 0x000fe20000000000 */
[----:B------:R-:W-:-:S02]  /*17ea0*/  I2FP.F32.S32 R108, R108 ;  /* 0x0000006c006c7245 */ /* 0x000fc40000201400 */
[----:B------:R-:W-:Y:S02]  /*17eb0*/  I2FP.F32.S32 R49, R106 ;  /* 0x0000006a00317245 */ /* 0x000fe40000201400 */
[----:B------:R-:W-:Y:S01]  /*17ec0*/  IADD3 R103, PT, PT, R56, -0x40, -R165 ;  /* 0xffffffc038677810 */ /* 0x000fe20007ffe8a5 */
[C---:B------:R-:W-:Y:S01]  /*17ed0*/  FFMA.FTZ R108, -R236.reuse, R108, R157 ;  /* 0x0000006cec6c7223 */ /* 0x040fe2000001019d */
[----:B------:R-:W-:Y:S01]  /*17ee0*/  FSEL R75, R75, -INF , P1 ;  /* 0xff8000004b4b7808 */ /* 0x000fe20000800000 */
[----:B------:R-:W-:Y:S01]  /*17ef0*/  FFMA.FTZ R49, -R236, R49, R159 ;  /* 0x00000031ec317223 */ /* 0x000fe2000001019f */
[C---:B------:R-:W-:Y:S02]  /*17f00*/  ISETP.GE.AND P1, PT, R45.reuse, R240, PT ;  /* 0x000000f02d00720c */ /* 0x040fe40003f26270 */
[----:B------:R-:W-:Y:S02]  /*17f10*/  FSEL R112, R112, -INF , P2 ;  /* 0xff80000070707808 */ /* 0x000fe40001000000 */
[----:B------:R-:W-:-:S02]  /*17f20*/  ISETP.GE.AND P3, PT, R45, R239, PT ;  /* 0x000000ef2d00720c */ /* 0x000fc40003f66270 */
[----:B------:R-:W-:Y:S02]  /*17f30*/  ISETP.GE.AND P2, PT, R47, R240, PT ;  /* 0x000000f02f00720c */ /* 0x000fe40003f46270 */
[----:B------:R-:W-:Y:S02]  /*17f40*/  IABS R103, R103 ;  /* 0x0000006700677213 */ /* 0x000fe40000000000 */
[----:B------:R-:W-:Y:S02]  /*17f50*/  FSEL R147, R75, -INF , !P5 ;  /* 0xff8000004b937808 */ /* 0x000fe40006800000 */
[C---:B------:R-:W-:Y:S02]  /*17f60*/  ISETP.GE.AND P5, PT, R45.reuse, R237, PT ;  /* 0x000000ed2d00720c */ /* 0x040fe40003fa6270 */
[----:B------:R-:W-:Y:S01]  /*17f70*/  ISETP.GE.AND P0, PT, R45, R238, PT ;  /* 0x000000ee2d00720c */ /* 0x000fe20003f06270 */
[----:B------:R-:W-:Y:S01]  /*17f80*/  VIADD R45, R65, 0x41 ;  /* 0x00000041412d7836 */ /* 0x000fe20000000000 */
[----:B------:R-:W-:-:S02]  /*17f90*/  FSEL R41, R41, -INF , P1 ;  /* 0xff80000029297808 */ /* 0x000fc40000800000 */
[----:B------:R-:W-:Y:S02]  /*17fa0*/  FSEL R145, R112, -INF , !P4 ;  /* 0xff80000070917808 */ /* 0x000fe40006000000 */
[----:B------:R-:W-:Y:S02]  /*17fb0*/  IADD3 R102, PT, PT, R56, -0x41, -R165 ;  /* 0xffffffbf38667810 */ /* 0x000fe40007ffe8a5 */
[----:B------:R-:W-:Y:S02]  /*17fc0*/  ISETP.GE.AND P4, PT, R47, R237, PT ;  /* 0x000000ed2f00720c */ /* 0x000fe40003f86270 */
[----:B------:R-:W-:Y:S02]  /*17fd0*/  FSEL R108, R108, -INF , P3 ;  /* 0xff8000006c6c7808 */ /* 0x000fe40001800000 */
[----:B------:R-:W-:Y:S02]  /*17fe0*/  FSEL R49, R49, -INF , P2 ;  /* 0xff80000031317808 */ /* 0x000fe40001000000 */
[----:B------:R-:W-:-:S02]  /*17ff0*/  I2FP.F32.S32 R106, R103 ;  /* 0x00000067006a7245 */ /* 0x000fc40000201400 */
[----:B------:R-:W-:Y:S02]  /*18000*/  IABS R101, R101 ;  /* 0x0000006500657213 */ /* 0x000fe40000000000 */
[----:B------:R-:W-:Y:S01]  /*18010*/  FSEL R164, R41, -INF , !P5 ;  /* 0xff80000029a47808 */ /* 0x000fe20006800000 */
[----:B------:R-:W-:Y:S01]  /*18020*/  FFMA.FTZ R67, -R236, R106, R67 ;  /* 0x0000006aec437223 */ /* 0x000fe20000010143 */
[----:B------:R-:W-:Y:S01]  /*18030*/  ISETP.GE.AND P1, PT, R47, R239, PT ;  /* 0x000000ef2f00720c */ /* 0x000fe20003f26270 */
[----:B------:R-:W-:Y:S01]  /*18040*/  VIADD R41, R65, 0x49 ;  /* 0x0000004941297836 */ /* 0x000fe20000000000 */
[----:B------:R-:W-:Y:S02]  /*18050*/  ISETP.GE.AND P5, PT, R47, R238, PT ;  /* 0x000000ee2f00720c */ /* 0x000fe40003fa6270 */
[----:B------:R-:W-:Y:S02]  /*18060*/  IABS R104, R104 ;  /* 0x0000006800687213 */ /* 0x000fe40000000000 */
[----:B------:R-:W-:-:S02]  /*18070*/  IABS R102, R102 ;  /* 0x0000006600667213 */ /* 0x000fc40000000000 */
[----:B------:R-:W-:Y:S02]  /*18080*/  FSEL R143, R108, -INF , !P0 ;  /* 0xff8000006c8f7808 */ /* 0x000fe40004000000 */
[----:B------:R-:W-:Y:S02]  /*18090*/  FSEL R248, R49, -INF , !P4 ;  /* 0xff80000031f87808 */ /* 0x000fe40006000000 */
[----:B------:R-:W-:Y:S02]  /*180a0*/  IADD3 R99, PT, PT, R56, -0x48, -R165 ;  /* 0xffffffb838637810 */ /* 0x000fe40007ffe8a5 */
[C---:B------:R-:W-:Y:S02]  /*180b0*/  ISETP.GE.AND P3, PT, R45.reuse, R240, PT ;  /* 0x000000f02d00720c */ /* 0x040fe40003f66270 */
[C---:B------:R-:W-:Y:S02]  /*180c0*/  ISETP.GE.AND P0, PT, R45.reuse, R237, PT ;  /* 0x000000ed2d00720c */ /* 0x040fe40003f06270 */
        /* <DEDUP_REMOVED lines=8> */
[C---:B------:R-:W-:Y:S01]  /*18150*/  FFMA.FTZ R43, -R236.reuse, R104, R43 ;  /* 0x00000068ec2b7223 */ /* 0x040fe2000001012b */
[----:B------:R-:W-:Y:S01]  /*18160*/  IABS R99, R99 ;  /* 0x0000006300637213 */ /* 0x000fe20000000000 */
[----:B------:R-:W-:Y:S01]  /*18170*/  FFMA.FTZ R102, -R236, R102, R113 ;  /* 0x00000066ec667223 */ /* 0x000fe20000010171 */
[----:B------:R-:W-:-:S02]  /*18180*/  FSEL R67, R67, -INF , P1 ;  /* 0xff80000043437808 */ /* 0x000fc40000800000 */
[----:B------:R-:W-:Y:S02]  /*18190*/  IADD3 R98, PT, PT, R56, -0x49, -R165 ;  /* 0xffffffb738627810 */ /* 0x000fe40007ffe8a5 */
[----:B------:R-:W-:Y:S02]  /*181a0*/  ISETP.GE.AND P1, PT, R45, R240, PT ;  /* 0x000000f02d00720c */ /* 0x000fe40003f26270 */
[----:B------:R-:W-:Y:S02]  /*181b0*/  I2FP.F32.S32 R99, R99 ;  /* 0x0000006300637245 */ /* 0x000fe40000201400 */
[----:B------:R-:W-:Y:S02]  /*181c0*/  I2FP.F32.S32 R100, R100 ;  /* 0x0000006400647245 */ /* 0x000fe40000201400 */
[----:B------:R-:W-:Y:S01]  /*181d0*/  FSEL R252, R67, -INF , !P5 ;  /* 0xff80000043fc7808 */ /* 0x000fe20006800000 */
[C---:B------:R-:W-:Y:S01]  /*181e0*/  FFMA.FTZ R99, -R236.reuse, R99, R115 ;  /* 0x00000063ec637223 */ /* 0x040fe20000010173 */
[----:B------:R-:W-:Y:S01]  /*181f0*/  ISETP.GE.AND P5, PT, R45, R237, PT ;  /* 0x000000ed2d00720c */ /* 0x000fe20003fa6270 */
[----:B------:R-:W-:Y:S01]  /*18200*/  FFMA.FTZ R21, -R236, R100, R21 ;  /* 0x00000064ec157223 */ /* 0x000fe20000010115 */
[----:B------:R-:W-:-:S02]  /*18210*/  IABS R98, R98 ;  /* 0x0000006200627213 */ /* 0x000fc40000000000 */
[----:B------:R-:W-:Y:S02]  /*18220*/  FSEL R5, R5, -INF , P1 ;  /* 0xff80000005057808 */ /* 0x000fe40000800000 */
[----:B------:R-:W-:Y:S02]  /*18230*/  IABS R97, R97 ;  /* 0x0000006100617213 */ /* 0x000fe40000000000 */
[----:B------:R-:W-:Y:S02]  /*18240*/  FSEL R43, R43, -INF , P3 ;  /* 0xff8000002b2b7808 */ /* 0x000fe40001800000 */
[----:B------:R-:W-:Y:S02]  /*18250*/  FSEL R102, R102, -INF , P2 ;  /* 0xff80000066667808 */ /* 0x000fe40001000000 */
[----:B------:R-:W-:Y:S02]  /*18260*/  ISETP.GE.AND P3, PT, R45, R239, PT ;  /* 0x000000ef2d00720c */ /* 0x000fe40003f66270 */
[----:B------:R-:W-:-:S02]  /*18270*/  ISETP.GE.AND P2, PT, R41, R240, PT ;  /* 0x000000f02900720c */ /* 0x000fc40003f46270 */
[----:B------:R-:W-:Y:S01]  /*18280*/  FSEL R246, R5, -INF , !P5 ;  /* 0xff80000005f67808 */ /* 0x000fe20006800000 */
[----:B------:R-:W-:Y:S01]  /*18290*/  VIADD R5, R65, 0x50 ;  /* 0x0000005041057836 */ /* 0x000fe20000000000 */
[----:B------:R-:W-:Y:S02]  /*182a0*/  I2FP.F32.S32 R98, R98 ;  /* 0x0000006200627245 */ /* 0x000fe40000201400 */
[----:B------:R-:W-:Y:S02]  /*182b0*/  I2FP.F32.S32 R97, R97 ;  /* 0x0000006100617245 */ /* 0x000fe40000201400 */
[----:B------:R-:W-:Y:S02]  /*182c0*/  IADD3 R96, PT, PT, R56, -0x50, -R165 ;  /* 0xffffffb038607810 */ /* 0x000fe40007ffe8a5 */
[----:B------:R-:W-:Y:S02]  /*182d0*/  FSEL R190, R43, -INF , !P0 ;  /* 0xff8000002bbe7808 */ /* 0x000fe40004000000 */
[----:B------:R-:W-:Y:S01]  /*182e0*/  FSEL R180, R102, -INF , !P4 ;  /* 0xff80000066b47808 */ /* 0x000fe20006000000 */
[C---:B------:R-:W-:Y:S01]  /*182f0*/  FFMA.FTZ R98, -R236.reuse, R98, R161 ;  /* 0x00000062ec627223 */ /* 0x040fe200000101a1 */
[----:B------:R-:W-:Y:S01]  /*18300*/  ISETP.GE.AND P0, PT, R45, R238, PT ;  /* 0x000000ee2d00720c */ /* 0x000fe20003f06270 */
[----:B------:R-:W-:Y:S01]  /*18310*/  FFMA.FTZ R97, -R236, R97, R163 ;  /* 0x00000061ec617223 */ /* 0x000fe200000101a3 */
[----:B------:R-:W-:-:S02]  /*18320*/  ISETP.GE.AND P4, PT, R41, R237, PT ;  /* 0x000000ed2900720c */ /* 0x000fc40003f86270 */
[----:B------:R-:W-:Y:S02]  /*18330*/  FSEL R99, R99, -INF , P3 ;  /* 0xff80000063637808 */ /* 0x000fe40001800000 */
[----:B------:R-:W-:Y:S02]  /*18340*/  FSEL R21, R21, -INF , P2 ;  /* 0xff80000015157808 */ /* 0x000fe40001000000 */
[----:B------:R-:W-:Y:S02]  /*18350*/  IABS R96, R96 ;  /* 0x0000006000607213 */ /* 0x000fe40000000000 */
[----:B------:R-:W-:Y:S02]  /*18360*/  IABS R95, R95 ;  /* 0x0000005f005f7213 */ /* 0x000fe40000000000 */
[----:B------:R-:W-:Y:S02]  /*18370*/  ISETP.GE.AND P1, PT, R41, R239, PT ;  /* 0x000000ef2900720c */ /* 0x000fe40003f26270 */
[----:B------:R-:W-:-:S02]  /*18380*/  ISETP.GE.AND P3, PT, R5, R240, PT ;  /* 0x000000f00500720c */ /* 0x000fc40003f66270 */
[----:B------:R-:W-:Y:S02]  /*18390*/  IADD3 R94, PT, PT, R56, -0x51, -R165 ;  /* 0xffffffaf385e7810 */ /* 0x000fe40007ffe8a5 */
[----:B------:R-:W-:Y:S02]  /*183a0*/  FSEL R250, R99, -INF , !P0 ;  /* 0xff80000063fa7808 */ /* 0x000fe40004000000 */
[----:B------:R-:W-:Y:S02]  /*183b0*/  FSEL R194, R21, -INF , !P4 ;  /* 0xff80000015c27808 */ /* 0x000fe40006000000 */
[C---:B------:R-:W-:Y:S02]  /*183c0*/  ISETP.GE.AND P0, PT, R5.reuse, R237, PT ;  /* 0x000000ed0500720c */ /* 0x040fe40003f06270 */
[----:B------:R-:W-:Y:S02]  /*183d0*/  ISETP.GE.AND P2, PT, R5, R239, PT ;  /* 0x000000ef0500720c */ /* 0x000fe40003f46270 */
[----:B------:R-:W-:-:S02]  /*183e0*/  I2FP.F32.S32 R96, R96 ;  /* 0x0000006000607245 */ /* 0x000fc40000201400 */
[-C--:B------:R-:W-:Y:S01]  /*183f0*/  ISETP.GE.AND P4, PT, R5, R238.reuse, PT ;  /* 0x000000ee0500720c */ /* 0x080fe20003f86270 */
[----:B------:R-:W-:Y:S01]  /*18400*/  VIADD R5, R65, 0x51 ;  /* 0x0000005141057836 */ /* 0x000fe20000000000 */
[----:B------:R-:W-:Y:S02]  /*18410*/  I2FP.F32.S32 R95, R95 ;  /* 0x0000005f005f7245 */ /* 0x000fe40000201400 */
[----:B------:R-:W-:Y:S02]  /*18420*/  ISETP.GE.AND P5, PT, R41, R238, PT ;  /* 0x000000ee2900720c */ /* 0x000fe40003fa6270 */
[----:B------:R-:W-:Y:S02]  /*18430*/  FSEL R98, R98, -INF , P1 ;  /* 0xff80000062627808 */ /* 0x000fe40000800000 */
[----:B------:R-:W-:Y:S02]  /*18440*/  FSEL R97, R97, -INF , P3 ;  /* 0xff80000061617808 */ /* 0x000fe40001800000 */
[----:B------:R-:W-:-:S02]  /*18450*/  IABS R94, R94 ;  /* 0x0000005e005e7213 */ /* 0x000fc40000000000 */
[----:B------:R-:W-:Y:S01]  /*18460*/  IABS R93, R93 ;  /* 0x0000005d005d7213 */ /* 0x000fe20000000000 */
[----:B------:R-:W-:Y:S01]  /*18470*/  FFMA.FTZ R25, -R236, R96, R25 ;  /* 0x00000060ec197223 */ /* 0x000fe20000010119 */
[----:B------:R-:W-:Y:S01]  /*18480*/  FSEL R182, R98, -INF , !P5 ;  /* 0xff80000062b67808 */ /* 0x000fe20006800000 */
[----:B------:R-:W-:Y:S01]  /*18490*/  FFMA.FTZ R23, -R236, R95, R23 ;  /* 0x0000005fec177223 */ /* 0x000fe20000010117 */
[----:B------:R-:W-:Y:S02]  /*184a0*/  FSEL R192, R97, -INF , !P0 ;  /* 0xff80000061c07808 */ /* 0x000fe40004000000 */
[C---:B------:R-:W-:Y:S02]  /*184b0*/  ISETP.GE.AND P1, PT, R5.reuse, R240, PT ;  /* 0x000000f00500720c */ /* 0x040fe40003f26270 */
[C---:B------:R-:W-:Y:S02]  /*184c0*/  ISETP.GE.AND P5, PT, R5.reuse, R237, PT ;  /* 0x000000ed0500720c */ /* 0x040fe40003fa6270 */
[----:B------:R-:W-:-:S02]  /*184d0*/  ISETP.GE.AND P3, PT, R5, R239, PT ;  /* 0x000000ef0500720c */ /* 0x000fc40003f66270 */
[----:B------:R-:W-:Y:S02]  /*184e0*/  I2FP.F32.S32 R94, R94 ;  /* 0x0000005e005e7245 */ /* 0x000fe40000201400 */
[----:B------:R-:W-:Y:S01]  /*184f0*/  ISETP.GE.AND P0, PT, R5, R238, PT ;  /* 0x000000ee0500720c */ /* 0x000fe20003f06270 */
[----:B------:R-:W-:Y:S01]  /*18500*/  VIADD R5, R65, 0x58 ;  /* 0x0000005841057836 */ /* 0x000fe20000000000 */
[----:B------:R-:W-:Y:S02]  /*18510*/  I2FP.F32.S32 R93, R93 ;  /* 0x0000005d005d7245 */ /* 0x000fe40000201400 */
[----:B------:R-:W-:Y:S01]  /*18520*/  IADD3 R92, PT, PT, R56, -0x58, -R165 ;  /* 0xffffffa8385c7810 */ /* 0x000fe20007ffe8a5 */
[C---:B------:R-:W-:Y:S01]  /*18530*/  FFMA.FTZ R29, -R236.reuse, R94, R29 ;  /* 0x0000005eec1d7223 */ /* 0x040fe2000001011d */
[----:B------:R-:W-:Y:S01]  /*18540*/  FSEL R25, R25, -INF , P2 ;  /* 0xff80000019197808 */ /* 0x000fe20001000000 */
[----:B------:R-:W-:Y:S01]  /*18550*/  FFMA.FTZ R27, -R236, R93, R27 ;  /* 0x0000005dec1b7223 */ /* 0x000fe2000001011b */
[----:B------:R-:W-:-:S02]  /*18560*/  FSEL R23, R23, -INF , P1 ;  /* 0xff80000017177808 */ /* 0x000fc40000800000 */
[----:B------:R-:W-:Y:S02]  /*18570*/  IABS R92, R92 ;  /* 0x0000005c005c7213 */ /* 0x000fe40000000000 */
[----:B------:R-:W-:Y:S02]  /*18580*/  IABS R90, R90 ;  /* 0x0000005a005a7213 */ /* 0x000fe40000000000 */
[----:B------:R-:W-:Y:S02]  /*18590*/  ISETP.GE.AND P2, PT, R5, R240, PT ;  /* 0x000000f00500720c */ /* 0x000fe40003f46270 */
[----:B------:R-:W-:Y:S02]  /*185a0*/  IADD3 R88, PT, PT, R56, -0x59, -R165 ;  /* 0xffffffa738587810 */ /* 0x000fe40007ffe8a5 */
[----:B------:R-:W-:Y:S02]  /*185b0*/  FSEL R244, R25, -INF , !P4 ;  /* 0xff80000019f47808 */ /* 0x000fe40006000000 */
[----:B------:R-:W-:-:S02]  /*185c0*/  FSEL R188, R23, -INF , !P5 ;  /* 0xff80000017bc7808 */ /* 0x000fc40006800000 */
[C---:B------:R-:W-:Y:S02]  /*185d0*/  ISETP.GE.AND P4, PT, R5.reuse, R237, PT ;  /* 0x000000ed0500720c */ /* 0x040fe40003f86270 */
[C---:B------:R-:W-:Y:S02]  /*185e0*/  ISETP.GE.AND P1, PT, R5.reuse, R239, PT ;  /* 0x000000ef0500720c */ /* 0x040fe40003f26270 */
[----:B------:R-:W-:Y:S02]  /*185f0*/  I2FP.F32.S32 R92, R92 ;  /* 0x0000005c005c7245 */ /* 0x000fe40000201400 */
[----:B------:R-:W-:Y:S01]  /*18600*/  ISETP.GE.AND P5, PT, R5, R238, PT ;  /* 0x000000ee0500720c */ /* 0x000fe20003fa6270 */
[----:B------:R-:W-:Y:S01]  /*18610*/  VIADD R5, R65, 0x59 ;  /* 0x0000005941057836 */ /* 0x000fe20000000000 */
[----:B------:R-:W-:Y:S02]  /*18620*/  I2FP.F32.S32 R90, R90 ;  /* 0x0000005a005a7245 */ /* 0x000fe40000201400 */
[----:B------:R-:W-:-:S02]  /*18630*/  FSEL R29, R29, -INF , P3 ;  /* 0xff8000001d1d7808 */ /* 0x000fc40001800000 */
[----:B------:R-:W-:Y:S02]  /*18640*/  FSEL R27, R27, -INF , P2 ;  /* 0xff8000001b1b7808 */ /* 0x000fe40001000000 */
[----:B------:R-:W-:Y:S02]  /*18650*/  IABS R88, R88 ;  /* 0x0000005800587213 */ /* 0x000fe40000000000 */
[----:B------:R-:W-:Y:S01]  /*18660*/  IABS R87, R87 ;  /* 0x0000005700577213 */ /* 0x000fe20000000000 */
[C---:B------:R-:W-:Y:S01]  /*18670*/  FFMA.FTZ R7, -R236.reuse, R92, R7 ;  /* 0x0000005cec077223 */ /* 0x040fe20000010107 */
[----:B------:R-:W-:Y:S01]  /*18680*/  FSEL R242, R29, -INF , !P0 ;  /* 0xff8000001df27808 */ /* 0x000fe20004000000 */
[----:B------:R-:W-:Y:S01]  /*18690*/  FFMA.FTZ R13, -R236, R90, R13 ;  /* 0x0000005aec0d7223 */ /* 0x000fe2000001010d */
[----:B------:R-:W-:Y:S02]  /*186a0*/  FSEL R186, R27, -INF , !P4 ;  /* 0xff8000001bba7808 */ /* 0x000fe40006000000 */
[----:B------:R-:W-:-:S02]  /*186b0*/  ISETP.GE.AND P3, PT, R5, R240, PT ;  /* 0x000000f00500720c */ /* 0x000fc40003f66270 */
[C---:B------:R-:W-:Y:S02]  /*186c0*/  ISETP.GE.AND P0, PT, R5.reuse, R237, PT ;  /* 0x000000ed0500720c */ /* 0x040fe40003f06270 */
[C---:B------:R-:W-:Y:S02]  /*186d0*/  ISETP.GE.AND P2, PT, R5.reuse, R239, PT ;  /* 0x000000ef0500720c */ /* 0x040fe40003f46270 */
        /* <DEDUP_REMOVED lines=25> */
[----:B------:R-:W-:Y:S01]  /*18870*/  FFMA.FTZ R81, -R236, R86, R81 ;  /* 0x00000056ec517223 */ /* 0x000fe20000010151 */
[----:B------:R-:W-:Y:S01]  /*18880*/  IADD3 R78, PT, PT, R56, -0x68, -R165 ;  /* 0xffffff98384e7810 */ /* 0x000fe20007ffe8a5 */
[----:B------:R-:W-:Y:S01]  /*18890*/  FFMA.FTZ R31, -R236, R84, R31 ;  /* 0x00000054ec1f7223 */ /* 0x000fe2000001011f */
[----:B------:R-:W-:Y:S02]  /*188a0*/  FSEL R200, R9, -INF , !P4 ;  /* 0xff80000009c87808 */ /* 0x000fe40006000000 */
[----:B------:R-:W-:-:S02]  /*188b0*/  FSEL R168, R15, -INF , !P5 ;  /* 0xff8000000fa87808 */ /* 0x000fc40006800000 */
[C---:B------:R-:W-:Y:S02]  /*188c0*/  ISETP.GE.AND P2, PT, R5.reuse, R240, PT ;  /* 0x000000f00500720c */ /* 0x040fe40003f46270 */
[C---:B------:R-:W-:Y:S02]  /*188d0*/  ISETP.GE.AND P4, PT, R5.reuse, R237, PT ;  /* 0x000000ed0500720c */ /* 0x040fe40003f86270 */
[C---:B------:R-:W-:Y:S02]  /*188e0*/  ISETP.GE.AND P1, PT, R5.reuse, R239, PT ;  /* 0x000000ef0500720c */ /* 0x040fe40003f26270 */
[----:B------:R-:W-:Y:S02]  /*188f0*/  I2FP.F32.S32 R82, R82 ;  /* 0x0000005200527245 */ /* 0x000fe40000201400 */
[----:B------:R-:W-:Y:S01]  /*18900*/  ISETP.GE.AND P5, PT, R5, R238, PT ;  /* 0x000000ee0500720c */ /* 0x000fe20003fa6270 */
[----:B------:R-:W-:Y:S01]  /*18910*/  VIADD R5, R65, 0x68 ;  /* 0x0000006841057836 */ /* 0x000fe20000000000 */
[----:B------:R-:W-:-:S02]  /*18920*/  I2FP.F32.S32 R80, R80 ;  /* 0x0000005000507245 */ /* 0x000fc40000201400 */
[----:B------:R-:W-:Y:S02]  /*18930*/  IADD3 R74, PT, PT, R56, -0x69, -R165 ;  /* 0xffffff97384a7810 */ /* 0x000fe40007ffe8a5 */
[----:B------:R-:W-:Y:S01]  /*18940*/  IABS R78, R78 ;  /* 0x0000004e004e7213 */ /* 0x000fe20000000000 */
[C---:B------:R-:W-:Y:S01]  /*18950*/  FFMA.FTZ R39, -R236.reuse, R82, R39 ;  /* 0x00000052ec277223 */ /* 0x040fe20000010127 */
[----:B------:R-:W-:Y:S01]  /*18960*/  FSEL R81, R81, -INF , P3 ;  /* 0xff80000051517808 */ /* 0x000fe20001800000 */
[----:B------:R-:W-:Y:S01]  /*18970*/  FFMA.FTZ R17, -R236, R80, R17 ;  /* 0x00000050ec117223 */ /* 0x000fe20000010111 */
[----:B------:R-:W-:Y:S02]  /*18980*/  FSEL R31, R31, -INF , P2 ;  /* 0xff8000001f1f7808 */ /* 0x000fe40001000000 */
[----:B------:R-:W-:Y:S02]  /*18990*/  ISETP.GE.AND P3, PT, R5, R240, PT ;  /* 0x000000f00500720c */ /* 0x000fe40003f66270 */
[----:B------:R-:W-:-:S02]  /*189a0*/  I2FP.F32.S32 R78, R78 ;  /* 0x0000004e004e7245 */ /* 0x000fc40000201400 */
[----:B------:R-:W-:Y:S02]  /*189b0*/  IABS R76, R76 ;  /* 0x0000004c004c7213 */ /* 0x000fe40000000000 */
[----:B------:R-:W-:Y:S02]  /*189c0*/  IABS R74, R74 ;  /* 0x0000004a004a7213 */ /* 0x000fe40000000000 */
[----:B------:R-:W-:Y:S02]  /*189d0*/  FSEL R178, R81, -INF , !P0 ;  /* 0xff80000051b27808 */ /* 0x000fe40004000000 */
[----:B------:R-:W-:Y:S02]  /*189e0*/  FSEL R166, R31, -INF , !P4 ;  /* 0xff8000001fa67808 */ /* 0x000fe40006000000 */
[----:B------:R-:W-:Y:S02]  /*189f0*/  IADD3 R68, PT, PT, R56, -0x70, -R165 ;  /* 0xffffff9038447810 */ /* 0x000fe40007ffe8a5 */
[----:B------:R-:W-:-:S02]  /*18a00*/  ISETP.GE.AND P0, PT, R5, R237, PT ;  /* 0x000000ed0500720c */ /* 0x000fc40003f06270 */
[C---:B------:R-:W-:Y:S02]  /*18a10*/  ISETP.GE.AND P2, PT, R5.reuse, R239, PT ;  /* 0x000000ef0500720c */ /* 0x040fe40003f46270 */
[----:B------:R-:W-:Y:S01]  /*18a20*/  ISETP.GE.AND P4, PT, R5, R238, PT ;  /* 0x000000ee0500720c */ /* 0x000fe20003f86270 */
[----:B------:R-:W-:Y:S01]  /*18a30*/  VIADD R5, R65, 0x69 ;  /* 0x0000006941057836 */ /* 0x000fe20000000000 */
[----:B------:R-:W-:Y:S01]  /*18a40*/  FSEL R39, R39, -INF , P1 ;  /* 0xff80000027277808 */ /* 0x000fe20000800000 */
[----:B------:R-:W-:Y:S01]  /*18a50*/  FFMA.FTZ R78, -R236, R78, R83 ;  /* 0x0000004eec4e7223 */ /* 0x000fe20000010153 */
[----:B------:R-:W-:Y:S02]  /*18a60*/  FSEL R17, R17, -INF , P3 ;  /* 0xff80000011117808 */ /* 0x000fe40001800000 */
[----:B------:R-:W-:Y:S02]  /*18a70*/  I2FP.F32.S32 R76, R76 ;  /* 0x0000004c004c7245 */ /* 0x000fe40000201400 */
[----:B------:R-:W-:-:S02]  /*18a80*/  I2FP.F32.S32 R74, R74 ;  /* 0x0000004a004a7245 */ /* 0x000fc40000201400 */
[----:B------:R-:W-:Y:S02]  /*18a90*/  IADD3 R66, PT, PT, R56, -0x71, -R165 ;  /* 0xffffff8f38427810 */ /* 0x000fe40007ffe8a5 */
[----:B------:R-:W-:Y:S01]  /*18aa0*/  IABS R68, R68 ;  /* 0x0000004400447213 */ /* 0x000fe20000000000 */
[C---:B------:R-:W-:Y:S01]  /*18ab0*/  FFMA.FTZ R69, -R236.reuse, R76, R69 ;  /* 0x0000004cec457223 */ /* 0x040fe20000010145 */
[----:B------:R-:W-:Y:S01]  /*18ac0*/  FSEL R174, R39, -INF , !P5 ;  /* 0xff80000027ae7808 */ /* 0x000fe20006800000 */
[----:B------:R-:W-:Y:S01]  /*18ad0*/  FFMA.FTZ R71, -R236, R74, R71 ;  /* 0x0000004aec477223 */ /* 0x000fe20000010147 */
[----:B------:R-:W-:Y:S02]  /*18ae0*/  FSEL R162, R17, -INF , !P0 ;  /* 0xff80000011a27808 */ /* 0x000fe40004000000 */
[C---:B------:R-:W-:Y:S02]  /*18af0*/  ISETP.GE.AND P1, PT, R5.reuse, R240, PT ;  /* 0x000000f00500720c */ /* 0x040fe40003f26270 */
[----:B------:R-:W-:-:S02]  /*18b00*/  ISETP.GE.AND P5, PT, R5, R237, PT ;  /* 0x000000ed0500720c */ /* 0x000fc40003fa6270 */
[C---:B------:R-:W-:Y:S02]  /*18b10*/  ISETP.GE.AND P3, PT, R5.reuse, R239, PT ;  /* 0x000000ef0500720c */ /* 0x040fe40003f66270 */
[----:B------:R-:W-:Y:S01]  /*18b20*/  ISETP.GE.AND P0, PT, R5, R238, PT ;  /* 0x000000ee0500720c */ /* 0x000fe20003f06270 */
[----:B------:R-:W-:Y:S01]  /*18b30*/  VIADD R5, R65, 0x70 ;  /* 0x0000007041057836 */ /* 0x000fe20000000000 */
[----:B------:R-:W-:Y:S02]  /*18b40*/  FSEL R78, R78, -INF , P2 ;  /* 0xff8000004e4e7808 */ /* 0x000fe40001000000 */
[----:B------:R-:W-:Y:S02]  /*18b50*/  IABS R66, R66 ;  /* 0x0000004200427213 */ /* 0x000fe40000000000 */
[----:B------:R-:W-:Y:S02]  /*18b60*/  I2FP.F32.S32 R68, R68 ;  /* 0x0000004400447245 */ /* 0x000fe40000201400 */
[----:B------:R-:W-:-:S02]  /*18b70*/  IABS R70, R70 ;  /* 0x0000004600467213 */ /* 0x000fc40000000000 */
[----:B------:R-:W-:Y:S02]  /*18b80*/  FSEL R172, R78, -INF , !P4 ;  /* 0xff8000004eac7808 */ /* 0x000fe40006000000 */
[----:B------:R-:W-:Y:S02]  /*18b90*/  FSEL R160, R69, -INF , P1 ;  /* 0xff80000045a07808 */ /* 0x000fe40000800000 */
[----:B------:R-:W-:Y:S01]  /*18ba0*/  FSEL R71, R71, -INF , P3 ;  /* 0xff80000047477808 */ /* 0x000fe20001800000 */
[----:B------:R-:W-:Y:S01]  /*18bb0*/  FFMA.FTZ R68, -R236, R68, R79 ;  /* 0x00000044ec447223 */ /* 0x000fe2000001014f */
[C---:B------:R-:W-:Y:S02]  /*18bc0*/  ISETP.GE.AND P2, PT, R5.reuse, R240, PT ;  /* 0x000000f00500720c */ /* 0x040fe40003f46270 */
[C---:B------:R-:W-:Y:S02]  /*18bd0*/  ISETP.GE.AND P4, PT, R5.reuse, R237, PT ;  /* 0x000000ed0500720c */ /* 0x040fe40003f86270 */
[----:B------:R-:W-:-:S02]  /*18be0*/  ISETP.GE.AND P1, PT, R5, R239, PT ;  /* 0x000000ef0500720c */ /* 0x000fc40003f26270 */
[----:B------:R-:W-:Y:S01]  /*18bf0*/  ISETP.GE.AND P3, PT, R5, R238, PT ;  /* 0x000000ee0500720c */ /* 0x000fe20003f66270 */
[----:B------:R-:W-:Y:S01]  /*18c00*/  VIADD R5, R65, 0x71 ;  /* 0x0000007141057836 */ /* 0x000fe20000000000 */
[----:B------:R-:W-:Y:S02]  /*18c10*/  I2FP.F32.S32 R66, R66 ;  /* 0x0000004200427245 */ /* 0x000fe40000201400 */
[----:B------:R-:W-:Y:S02]  /*18c20*/  I2FP.F32.S32 R70, R70 ;  /* 0x0000004600467245 */ /* 0x000fe40000201400 */
[----:B------:R-:W-:Y:S01]  /*18c30*/  IADD3 R62, PT, PT, R56, -0x78, -R165 ;  /* 0xffffff88383e7810 */ /* 0x000fe20007ffe8a5 */
[C---:B------:R-:W-:Y:S01]  /*18c40*/  FFMA.FTZ R66, -R236.reuse, R66, R89 ;  /* 0x00000042ec427223 */ /* 0x040fe20000010159 */
[----:B------:R-:W-:Y:S01]  /*18c50*/  FSEL R170, R71, -INF , !P0 ;  /* 0xff80000047aa7808 */ /* 0x000fe20004000000 */
[----:B------:R-:W-:Y:S01]  /*18c60*/  FFMA.FTZ R70, -R236, R70, R117 ;  /* 0x00000046ec467223 */ /* 0x000fe20000010175 */
[----:B------:R-:W-:-:S02]  /*18c70*/  ISETP.GE.AND P0, PT, R5, R239, PT ;  /* 0x000000ef0500720c */ /* 0x000fc40003f06270 */
[----:B------:R-:W-:Y:S02]  /*18c80*/  FSEL R68, R68, -INF , P1 ;  /* 0xff80000044447808 */ /* 0x000fe40000800000 */
[C---:B------:R-:W-:Y:S02]  /*18c90*/  ISETP.GE.AND P1, PT, R65.reuse, R239, PT ;  /* 0x000000ef4100720c */ /* 0x040fe40003f26270 */
[----:B------:R-:W-:Y:S02]  /*18ca0*/  IABS R62, R62 ;  /* 0x0000003e003e7213 */ /* 0x000fe40000000000 */
[----:B------:R-:W-:Y:S02]  /*18cb0*/  FSEL R66, R66, -INF , P0 ;  /* 0xff80000042427808 */ /* 0x000fe40000000000 */
[C---:B------:R-:W-:Y:S02]  /*18cc0*/  ISETP.GE.AND P0, PT, R65.reuse, R238, PT ;  /* 0x000000ee4100720c */ /* 0x040fe40003f06270 */
[----:B------:R-:W-:Y:S01]  /*18cd0*/  FSEL R7, R70, -INF , P1 ;  /* 0xff80000046077808 */ /* 0x000fe20000800000 */
[----:B------:R-:W-:Y:S01]  /*18ce0*/  VIADD R9, R65, 0x78 ;  /* 0x0000007841097836 */ /* 0x000fe20000000000 */
[----:B------:R-:W-:-:S02]  /*18cf0*/  I2FP.F32.S32 R62, R62 ;  /* 0x0000003e003e7245 */ /* 0x000fc40000201400 */
[----:B------:R-:W-:Y:S02]  /*18d00*/  FSEL R7, R7, -INF , !P0 ;  /* 0xff80000007077808 */ /* 0x000fe40004000000 */
[----:B------:R-:W-:Y:S01]  /*18d10*/  FSEL R156, R68, -INF , !P3 ;  /* 0xff800000449c7808 */ /* 0x000fe20005800000 */
[----:B------:R-:W-:Y:S01]  /*18d20*/  FFMA.FTZ R91, -R236, R62, R91 ;  /* 0x0000003eec5b7223 */ /* 0x000fe2000001015b */
[----:B------:R-:W-:Y:S02]  /*18d30*/  ISETP.GE.AND P3, PT, R5, R238, PT ;  /* 0x000000ee0500720c */ /* 0x000fe40003f66270 */
[----:B------:R-:W-:Y:S02]  /*18d40*/  ISETP.GE.AND P0, PT, R9, R239, PT ;  /* 0x000000ef0900720c */ /* 0x000fe40003f06270 */
[----:B------:R-:W-:Y:S02]  /*18d50*/  FMNMX3.FTZ R13, R7, R40, R46, !PT ;  /* 0x00000028070d7276 */ /* 0x000fe4000781002e */
[----:B------:R-:W-:Y:S01]  /*18d60*/  FSEL R154, R66, -INF , !P3 ;  /* 0xff800000429a7808 */ /* 0x000fe20005800000 */
[----:B------:R-:W-:Y:S01]  /*18d70*/  FFMA.FTZ R121, -R236, R72, R121 ;  /* 0x00000048ec797223 */ /* 0x000fe20000010179 */
[----:B------:R-:W-:-:S02]  /*18d80*/  ISETP.GE.AND P3, PT, R9, R238, PT ;  /* 0x000000ee0900720c */ /* 0x000fc40003f66270 */
[----:B------:R-:W-:Y:S02]  /*18d90*/  FMNMX3.FTZ R13, R13, R44, R18, !PT ;  /* 0x0000002c0d0d7276 */ /* 0x000fe40007810012 */
[----:B------:R-:W-:Y:S02]  /*18da0*/  FSEL R91, R91, -INF , P0 ;  /* 0xff8000005b5b7808 */ /* 0x000fe40000000000 */
[----:B------:R-:W-:Y:S02]  /*18db0*/  ISETP.GE.AND P1, PT, R65, R240, PT ;  /* 0x000000f04100720c */ /* 0x000fe40003f26270 */
[----:B------:R-:W-:Y:S02]  /*18dc0*/  FMNMX3.FTZ R13, R13, R16, R6, !PT ;  /* 0x000000100d0d7276 */ /* 0x000fe40007810006 */
[----:B------:R-:W-:Y:S02]  /*18dd0*/  FSEL R152, R91, -INF , !P3 ;  /* 0xff8000005b987808 */ /* 0x000fe40005800000 */
[----:B------:R-:W-:-:S02]  /*18de0*/  ISETP.GE.AND P0, PT, R5, R240, PT ;  /* 0x000000f00500720c */ /* 0x000fc40003f06270 */
[-C--:B------:R-:W-:Y:S02]  /*18df0*/  ISETP.GE.AND P3, PT, R5, R237.reuse, PT ;  /* 0x000000ed0500720c */ /* 0x080fe40003f66270 */
[----:B------:R-:W-:Y:S02]  /*18e00*/  FSEL R5, R121, -INF , P1 ;  /* 0xff80000079057808 */ /* 0x000fe40000800000 */
[----:B------:R-:W-:Y:S02]  /*18e10*/  ISETP.GE.AND P1, PT, R65, R237, PT ;  /* 0x000000ed4100720c */ /* 0x000fe40003f26270 */
[----:B------:R-:W-:Y:S02]  /*18e20*/  IADD3 R56, PT, PT, R56, -0x79, -R165 ;  /* 0xffffff8738387810 */ /* 0x000fe40007ffe8a5 */
[----:B------:R-:W-:Y:S02]  /*18e30*/  FMNMX3.FTZ R13, R13, R4, R36, !PT ;  /* 0x000000040d0d7276 */ /* 0x000fe40007810024 */
[----:B------:R-:W-:-:S02]  /*18e40*/  FSEL R5, R5, -INF , !P1 ;  /* 0xff80000005057808 */ /* 0x000fc40004800000 */
[----:B------:R-:W-:Y:S02]  /*18e50*/  FSEL R66, R58, -INF , !P6 ;  /* 0xff8000003a427808 */ /* 0x000fe40007000000 */
[----:B------:R-:W-:Y:S02]  /*18e60*/  IABS R56, R56 ;  /* 0x0000003800387213 */ /* 0x000fe40000000000 */
[----:B------:R-:W-:Y:S02]  /*18e70*/  FMNMX3.FTZ R13, R13, R30, R28, !PT ;  /* 0x0000001e0d0d7276 */ /* 0x000fe4000781001c */
[----:B------:R-:W-:Y:S01]  /*18e80*/  FMNMX3.FTZ R15, R5, R22, R66, !PT ;  /* 0x00000016050f7276 */ /* 0x000fe20007810042 */
[----:B------:R-:W-:Y:S01]  /*18e90*/  VIADD R65, R65, 0x79 ;  /* 0x0000007941417836 */ /* 0x000fe20000000000 */
[----:B------:R-:W-:Y:S02]  /*18ea0*/  I2FP.F32.S32 R56, R56 ;  /* 0x0000003800387245 */ /* 0x000fe40000201400 */
[----:B------:R-:W-:-:S02]  /*18eb0*/  FMNMX3.FTZ R58, R13, R42, R149, !PT ;  /* 0x0000002a0d3a7276 */ /* 0x000fc40007810095 */
[----:B------:R-:W-:Y:S01]  /*18ec0*/  FMNMX3.FTZ R15, R15, R20, R14, !PT ;  /* 0x000000140f0f7276 */ /* 0x000fe2000781000e */
[----:B------:R-:W-:Y:S01]  /*18ed0*/  FFMA.FTZ R56, -R236, R56, R85 ;  /* 0x00000038ec387223 */ /* 0x000fe20000010155 */
[----:B------:R-:W-:Y:S02]  /*18ee0*/  FMNMX3.FTZ R13, R58, R147, R145, !PT ;  /* 0x000000933a0d7276 */ /* 0x000fe40007810091 */
[----:B------:R-:W-:Y:S02]  /*18ef0*/  ISETP.GE.AND P1, PT, R65, R239, PT ;  /* 0x000000ef4100720c */ /* 0x000fe40003f26270 */
[----:B------:R-:W-:Y:S02]  /*18f00*/  FMNMX3.FTZ R15, R15, R12, R10, !PT ;  /* 0x0000000c0f0f7276 */ /* 0x000fe4000781000a */
[----:B------:R-:W-:Y:S02]  /*18f10*/  FMNMX3.FTZ R13, R13, R143, R252, !PT ;  /* 0x0000008f0d0d7276 */ /* 0x000fe400078100fc */
[----:B------:R-:W-:-:S02]  /*18f20*/  ISETP.GE.AND P6, PT, R65, R238, PT ;  /* 0x000000ee4100720c */ /* 0x000fc40003fc6270 */
[----:B------:R-:W-:Y:S02]  /*18f30*/  FSEL R56, R56, -INF , P1 ;  /* 0xff80000038387808 */ /* 0x000fe40000800000 */
[----:B------:R-:W-:Y:S02]  /*18f40*/  FMNMX3.FTZ R15, R15, R8, R26, !PT ;  /* 0x000000080f0f7276 */ /* 0x000fe4000781001a */
[----:B------:R-:W-:Y:S02]  /*18f50*/  FMNMX3.FTZ R13, R13, R180, R250, !PT ;  /* 0x000000b40d0d7276 */ /* 0x000fe400078100fa */
[----:B------:R-:W-:Y:S02]  /*18f60*/  FSEL R150, R56, -INF , !P6 ;  /* 0xff80000038967808 */ /* 0x000fe40007000000 */
[----:B------:R-:W-:Y:S02]  /*18f70*/  FMNMX3.FTZ R56, R15, R24, R38, !PT ;  /* 0x000000180f387276 */ /* 0x000fe40007810026 */
[----:B------:R-:W-:-:S02]  /*18f80*/  FMNMX3.FTZ R13, R13, R182, R244, !PT ;  /* 0x000000b60d0d7276 */ /* 0x000fc400078100f4 */
[----:B------:R-:W-:Y:S02]  /*18f90*/  FMNMX3.FTZ R56, R56, R37, R139, !PT ;  /* 0x0000002538387276 */ /* 0x000fe4000781008b */
[----:B------:R-:W-:Y:S02]  /*18fa0*/  FMNMX3.FTZ R13, R13, R242, R214, !PT ;  /* 0x000000f20d0d7276 */ /* 0x000fe400078100d6 */
[C---:B------:R-:W-:Y:S02]  /*18fb0*/  ISETP.GE.AND P1, PT, R9.reuse, R240, PT ;  /* 0x000000f00900720c */ /* 0x040fe40003f26270 */
[----:B------:R-:W-:Y:S02]  /*18fc0*/  ISETP.GE.AND P6, PT, R9, R237, PT ;  /* 0x000000ed0900720c */ /* 0x000fe40003fc6270 */
[----:B------:R-:W-:Y:S02]  /*18fd0*/  FMNMX3.FTZ R9, R56, R158, R141, !PT ;  /* 0x0000009e38097276 */ /* 0x000fe4000781008d */
[----:B------:R-:W-:-:S02]  /*18fe0*/  FMNMX3.FTZ R13, R13, R200, R178, !PT ;  /* 0x000000c80d0d7276 */ /* 0x000fc400078100b2 */
[----:B------:R-:W-:Y:S02]  /*18ff0*/  FMNMX3.FTZ R9, R9, R164, R248, !PT ;  /* 0x000000a409097276 */ /* 0x000fe400078100f8 */
[----:B------:R-:W-:Y:S02]  /*19000*/  FMNMX3.FTZ R13, R13, R174, R172, !PT ;  /* 0x000000ae0d0d7276 */ /* 0x000fe400078100ac */
[----:B------:R-:W-:Y:S02]  /*19010*/  IABS R54, R54 ;  /* 0x0000003600367213 */ /* 0x000fe40000000000 */
[----:B------:R-:W-:Y:S02]  /*19020*/  FMNMX3.FTZ R9, R9, R190, R246, !PT ;  /* 0x000000be09097276 */ /* 0x000fe400078100f6 */
[----:B------:R-:W-:Y:S02]  /*19030*/  FMNMX3.FTZ R13, R13, R170, R156, !PT ;  /* 0x000000aa0d0d7276 */ /* 0x000fe4000781009c */
[----:B------:R-:W-:-:S02]  /*19040*/  IABS R52, R52 ;  /* 0x0000003400347213 */ /* 0x000fc40000000000 */
[----:B------:R-:W-:Y:S02]  /*19050*/  IABS R50, R50 ;  /* 0x0000003200327213 */ /* 0x000fe40000000000 */
[----:B------:R-:W-:Y:S02]  /*19060*/  I2FP.F32.S32 R54, R54 ;  /* 0x0000003600367245 */ /* 0x000fe40000201400 */
[----:B------:R-:W-:Y:S02]  /*19070*/  FMNMX3.FTZ R15, R9, R194, R192, !PT ;  /* 0x000000c2090f7276 */ /* 0x000fe400078100c0 */
[----:B------:R-:W-:Y:S01]  /*19080*/  FMNMX3.FTZ R13, R13, R154, R152, !PT ;  /* 0x0000009a0d0d7276 */ /* 0x000fe20007810098 */
[----:B------:R-:W-:Y:S01]  /*19090*/  FFMA.FTZ R11, -R236, R54, R11 ;  /* 0x00000036ec0b7223 */ /* 0x000fe2000001010b */
[----:B------:R-:W-:Y:S02]  /*190a0*/  I2FP.F32.S32 R52, R52 ;  /* 0x0000003400347245 */ /* 0x000fe40000201400 */
[----:B------:R-:W-:-:S02]  /*190b0*/  I2FP.F32.S32 R50, R50 ;  /* 0x0000003200327245 */ /* 0x000fc40000201400 */
[----:B------:R-:W-:Y:S02]  /*190c0*/  IABS R48, R48 ;  /* 0x0000003000307213 */ /* 0x000fe40000000000 */
[----:B------:R-:W-:Y:S02]  /*190d0*/  FMNMX3.FTZ R15, R15, R188, R186, !PT ;  /* 0x000000bc0f0f7276 */ /* 0x000fe400078100ba */
[----:B------:R-:W-:Y:S01]  /*190e0*/  FMNMX.FTZ R9, R150, R13, !PT ;  /* 0x0000000d96097209 */ /* 0x000fe20007810000 */
[C---:B------:R-:W-:Y:S01]  /*190f0*/  FFMA.FTZ R19, -R236.reuse, R52, R19 ;  /* 0x00000034ec137223 */ /* 0x040fe20000010113 */
[----:B------:R-:W-:Y:S01]  /*19100*/  I2FP.F32.S32 R13, R48 ;  /* 0x00000030000d7245 */ /* 0x000fe20000201400 */
[C---:B------:R-:W-:Y:S01]  /*19110*/  FFMA.FTZ R50, -R236.reuse, R50, R77 ;  /* 0x00000032ec327223 */ /* 0x040fe2000001014d */
[----:B------:R-:W-:Y:S02]  /*19120*/  FSEL R11, R11, -INF , P2 ;  /* 0xff8000000b0b7808 */ /* 0x000fe40001000000 */
[----:B------:R-:W-:Y:S01]  /*19130*/  FMNMX3.FTZ R15, R15, R184, R168, !PT ;  /* 0x000000b80f0f7276 */ /* 0x000fe200078100a8 */
[----:B------:R-:W-:Y:S01]  /*19140*/  FFMA.FTZ R3, -R236, R13, R3 ;  /* 0x0000000dec037223 */ /* 0x000fe20000010103 */
[----:B------:R-:W-:-:S02]  /*19150*/  ISETP.GE.AND P2, PT, R65, R240, PT ;  /* 0x000000f04100720c */ /* 0x000fc40003f46270 */
[----:B------:R-:W-:Y:S02]  /*19160*/  FSEL R19, R19, -INF , P0 ;  /* 0xff80000013137808 */ /* 0x000fe40000000000 */
[----:B------:R-:W-:Y:S02]  /*19170*/  FSEL R50, R50, -INF , P1 ;  /* 0xff80000032327808 */ /* 0x000fe40000800000 */
[----:B------:R-:W-:Y:S02]  /*19180*/  FSEL R160, R160, -INF , !P5 ;  /* 0xff800000a0a07808 */ /* 0x000fe40006800000 */
[----:B------:R-:W-:Y:S02]  /*19190*/  FSEL R146, R11, -INF , !P4 ;  /* 0xff8000000b927808 */ /* 0x000fe40006000000 */
[----:B------:R-:W-:Y:S02]  /*191a0*/  FMNMX3.FTZ R15, R15, R166, R162, !PT ;  /* 0x000000a60f0f7276 */ /* 0x000fe400078100a2 */
[----:B------:R-:W-:-:S02]  /*191b0*/  ISETP.GE.AND P0, PT, R65, R237, PT ;  /* 0x000000ed4100720c */ /* 0x000fc40003f06270 */
[----:B------:R-:W-:Y:S02]  /*191c0*/  FSEL R3, R3, -INF , P2 ;  /* 0xff80000003037808 */ /* 0x000fe40001000000 */
[----:B------:R-:W-:Y:S02]  /*191d0*/  FSEL R144, R19, -INF , !P3 ;  /* 0xff80000013907808 */ /* 0x000fe40005800000 */
[----:B------:R-:W-:Y:S02]  /*191e0*/  FSEL R142, R50, -INF , !P6 ;  /* 0xff800000328e7808 */ /* 0x000fe40007000000 */
        /* <DEDUP_REMOVED lines=49> */
[-C--:B------:R-:W-:Y:S01]  /*19500*/  FFMA.FTZ R49, R12, R136.reuse, -R59 ;  /* 0x000000880c317223 */ /* 0x080fe2000001083b */
[----:B------:R-:W5:Y:S04]  /*19510*/  LDSM.16.MT88.4 R16, [R202+0xc800] ;  /* 0x00c80000ca10783b */ /* 0x000f680000004200 */
[----:B------:R-:W-:Y:S01]  /*19520*/  MUFU.EX2 R52, R52 ;  /* 0x0000003400347308 */ /* 0x000fe20000000800 */
[----:B------:R-:W5:Y:S04]  /*19530*/  LDSM.16.MT88.4 R12, [R33+0xc800] ;  /* 0x00c80000210c783b */ /* 0x000f680000004200 */
[----:B------:R-:W5:Y:S03]  /*19540*/  LDSM.16.MT88.4 R20, [R62+0xc800] ;  /* 0x00c800003e14783b */ /* 0x000f660000004200 */
[----:B------:R-:W1:Y:S01]  /*19550*/  MUFU.EX2 R51, R51 ;  /* 0x0000003300337308 */ /* 0x000e620000000800 */
[-CC-:B------:R-:W-:Y:S01]  /*19560*/  FFMA.FTZ R40, R36, R136.reuse, -R137.reuse ;  /* 0x0000008824287223 */ /* 0x180fe20000010889 */
[----:B------:R-:W-:Y:S01]  /*19570*/  FFMA.FTZ R39, R30, R136, -R137 ;  /* 0x000000881e277223 */ /* 0x000fe20000010889 */
[----:B------:R-:W-:Y:S05]  /*19580*/  LDSM.16.MT88.4 R64, [R62+0x10800] ;  /* 0x010800003e40783b */ /* 0x000fea0000004200 */
        /* <DEDUP_REMOVED lines=39> */
[----:B------:R-:W-:-:S03]  /*19800*/  FFMA.FTZ R36, R28, R136, -R137 ;  /* 0x000000881c247223 */ /* 0x000fc60000010889 */
        /* <DEDUP_REMOVED lines=413> */
.L_x_8105:
        /* <DEDUP_REMOVED lines=8> */
.L_x_8106:
[----:B------:R-:W-:Y:S05]  /*1b260*/  BSYNC.RECONVERGENT B0 ;  /* 0x0000000000007941 */ /* 0x000fea0003800200 */
.L_x_8104:
        /* <DEDUP_REMOVED lines=109> */
[----:B------:R-:W4:Y:S04]  /*1b940*/  LDSM.16.M88.4 R64, [R206+0x4800] ;  /* 0x00480000ce40783b */ /* 0x000f280000000200 */
[----:B------:R-:W4:Y:S04]  /*1b950*/  LDSM.16.M88.4 R52, [R206+0x5000] ;  /* 0x00500000ce34783b */ /* 0x000f280000000200 */
[----:B------:R-:W4:Y:S04]  /*1b960*/  LDSM.16.M88.4 R44, [R206+0x5800] ;  /* 0x00580000ce2c783b */ /* 0x000f280000000200 */
[----:B------:R-:W4:Y:S04]  /*1b970*/  LDSM.16.M88.4 R36, [R206+0x6000] ;  /* 0x00600000ce24783b */ /* 0x000f280000000200 */
[----:B------:R-:W4:Y:S04]  /*1b980*/  LDSM.16.M88.4 R28, [R206+0x6800] ;  /* 0x00680000ce1c783b */ /* 0x000f280000000200 */
[----:B------:R-:W4:Y:S04]  /*1b990*/  LDSM.16.M88.4 R20, [R206+0x7000] ;  /* 0x00700000ce14783b */ /* 0x000f280000000200 */
[----:B--2---:R-:W2:Y:S04]  /*1b9a0*/  LDSM.16.M88.4 R8, [R206+0x7800] ;  /* 0x00780000ce08783b */ /* 0x004ea80000000200 */
[----:B-1----:R-:W2:Y:S04]  /*1b9b0*/  LD.E R200, desc[UR10][R132.64+0x18c] ;  /* 0x00018c0a84c87980 */ /* 0x002ea8000c101900 */
[----:B------:R-:W-:Y:S04]  /*1b9c0*/  LDSM.16.M88.4 R12, [R148] ;  /* 0x00000000940c783b */ /* 0x000fe80000000200 */
[----:B---3--:R-:W1:Y:S01]  /*1b9d0*/  LDSM.16.M88.4 R4, [R176+0x4000] ;  /* 0x00400000b004783b */ /* 0x008e620000000200 */
[C---:B-----5:R-:W-:Y:S03]  /*1b9e0*/  HMMA.16816.F32 R144, R184.reuse, R140, RZ ;  /* 0x0000008cb890723c */ /* 0x060fe600000018ff */
[----:B------:R-:W3:Y:S04]  /*1b9f0*/  LDSM.16.M88.4 R172, [R176+0x4800] ;  /* 0x00480000b0ac783b */ /* 0x000ee80000000200 */
[----:B------:R-:W5:Y:S01]  /*1ba00*/  LDSM.16.M88.4 R152, [R176+0x5000] ;  /* 0x00500000b098783b */ /* 0x000f620000000200 */
[C---:B----4-:R-:W-:Y:S03]  /*1ba10*/  HMMA.16816.F32 R136, R184.reuse, R64, RZ ;  /* 0x00000040b888723c */ /* 0x050fe600000018ff */
[----:B------:R-:W4:Y:S04]  /*1ba20*/  LDSM.16.M88.4 R168, [R176+0x5800] ;  /* 0x00580000b0a8783b */ /* 0x000f280000000200 */
[----:B------:R-:W4:Y:S01]  /*1ba30*/  LDSM.16.M88.4 R164, [R176+0x6000] ;  /* 0x00600000b0a4783b */ /* 0x000f220000000200 */
[C---:B------:R-:W-:Y:S03]  /*1ba40*/  HMMA.16816.F32 R56, R184.reuse, R52, RZ ;  /* 0x00000034b838723c */ /* 0x040fe600000018ff */
[----:B------:R-:W4:Y:S04]  /*1ba50*/  LDSM.16.M88.4 R160, [R176+0x6800] ;  /* 0x00680000b0a0783b */ /* 0x000f280000000200 */
[----:B------:R-:W4:Y:S01]  /*1ba60*/  LDSM.16.M88.4 R156, [R176+0x7000] ;  /* 0x00700000b09c783b */ /* 0x000f220000000200 */
[C---:B------:R-:W-:Y:S03]  /*1ba70*/  HMMA.16816.F32 R48, R184.reuse, R44, RZ ;  /* 0x0000002cb830723c */ /* 0x040fe600000018ff */
[----:B------:R-:W4:Y:S04]  /*1ba80*/  LDSM.16.M88.4 R148, [R176+0x7800] ;  /* 0x00780000b094783b */ /* 0x000f280000000200 */
[----:B------:R-:W-:Y:S01]  /*1ba90*/  LDSM.16.M88.4 R188, [R204] ;  /* 0x00000000ccbc783b */ /* 0x000fe20000000200 */
[C---:B------:R-:W-:Y:S03]  /*1baa0*/  HMMA.16816.F32 R40, R184.reuse, R36, RZ ;  /* 0x00000024b828723c */ /* 0x040fe600000018ff */
[----:B------:R-:W-:Y:S04]  /*1bab0*/  LDSM.16.M88.4 R180, [R203] ;  /* 0x00000000cbb4783b */ /* 0x000fe80000000200 */
        /* <DEDUP_REMOVED lines=14> */
[----:B------:R-:W2:Y:S07]  /*1bba0*/  LDSM.16.M88.4 R8, [R2+0x4000] ;  /* 0x004000000208783b */ /* 0x000eae0000000200 */
[C---:B-1----:R-:W-:Y:S08]  /*1bbb0*/  HMMA.16816.F32 R144, R12.reuse, R4, R144 ;  /* 0x000000040c90723c */ /* 0x042ff00000001890 */
[C---:B------:R-:W-:Y:S01]  /*1bbc0*/  HMMA.16816.F32 R140, R12.reuse, R6, R140 ;  /* 0x000000060c8c723c */ /* 0x040fe2000000188c */
[----:B------:R-:W1:Y:S07]  /*1bbd0*/  LDSM.16.M88.4 R4, [R2+0x4800] ;  /* 0x004800000204783b */ /* 0x000e6e0000000200 */
[C---:B---3--:R-:W-:Y:S08]  /*1bbe0*/  HMMA.16816.F32 R136, R12.reuse, R172, R136 ;  /* 0x000000ac0c88723c */ /* 0x048ff00000001888 */
[C---:B------:R-:W-:Y:S01]  /*1bbf0*/  HMMA.16816.F32 R64, R12.reuse, R174, R64 ;  /* 0x000000ae0c40723c */ /* 0x040fe20000001840 */
[----:B------:R-:W-:Y:S07]  /*1bc00*/  LDSM.16.M88.4 R172, [R0+0x4800] ;  /* 0x0048000000ac783b */ /* 0x000fee0000000200 */
[C---:B-----5:R-:W-:Y:S08]  /*1bc10*/  HMMA.16816.F32 R56, R12.reuse, R152, R56 ;  /* 0x000000980c38723c */ /* 0x060ff00000001838 */
        /* <DEDUP_REMOVED lines=26> */
[----:B------:R-:W-:Y:S07]  /*1bdc0*/  LDSM.16.M88.4 R12, [R212+0x2000] ;  /* 0x00200000d40c783b */ /* 0x000fee0000000200 */
        /* <DEDUP_REMOVED lines=12> */
[C---:B------:R-:W-:Y:S08]  /*1be90*/  HMMA.16816.F32 R144, R180.reuse, R176, R144 ;  /* 0x000000b0b490723c */ /* 0x040ff00000001890 */
[----:B------:R-:W-:Y:S08]  /*1bea0*/  HMMA.16816.F32 R140, R180, R178, R140 ;  /* 0x000000b2b48c723c */ /* 0x000ff0000000188c */
[C---:B------:R-:W-:Y:S08]  /*1beb0*/  HMMA.16816.F32 R16, R188.reuse, R192, R16 ;  /* 0x000000c0bc10723c */ /* 0x040ff00000001810 */
[----:B------:R-:W-:Y:S08]  /*1bec0*/  HMMA.16816.F32 R184, R188, R194, R184 ;  /* 0x000000c2bcb8723c */ /* 0x000ff000000018b8 */
[C---:B------:R-:W-:Y:S08]  /*1bed0*/  HMMA.16816.F32 R136, R180.reuse, R172, R136 ;  /* 0x000000acb488723c */ /* 0x040ff00000001888 */
[C---:B------:R-:W-:Y:S08]  /*1bee0*/  HMMA.16816.F32 R64, R180.reuse, R174, R64 ;  /* 0x000000aeb440723c */ /* 0x040ff00000001840 */
[C---:B------:R-:W-:Y:S08]  /*1bef0*/  HMMA.16816.F32 R48, R180.reuse, R164, R48 ;  /* 0x000000a4b430723c */ /* 0x040ff00000001830 */
[C---:B------:R-:W-:Y:S01]  /*1bf00*/  HMMA.16816.F32 R44, R180.reuse, R166, R44 ;  /* 0x000000a6b42c723c */ /* 0x040fe2000000182c */
[----:B------:R-:W5:Y:S07]  /*1bf10*/  LDSM.16.M88.4 R164, [R206+0xa000] ;  /* 0x00a00000cea4783b */ /* 0x000f6e0000000200 */
[C---:B------:R-:W-:Y:S08]  /*1bf20*/  HMMA.16816.F32 R40, R180.reuse, R160, R40 ;  /* 0x000000a0b428723c */ /* 0x040ff00000001828 */
[----:B------:R-:W-:Y:S01]  /*1bf30*/  HMMA.16816.F32 R36, R180, R162, R36 ;  /* 0x000000a2b424723c */ /* 0x000fe20000001824 */
[----:B------:R-:W-:Y:S01]  /*1bf40*/  LDSM.16.M88.4 R160, [R206+0xa800] ;  /* 0x00a80000cea0783b */ /* 0x000fe20000000200 */
[----:B------:R-:W-:-:S03]  /*1bf50*/  IMAD.IADD R176, R206, 0x1, R197 ;  /* 0x00000001ceb07824 */ /* 0x000fc600078e02c5 */
[----:B------:R-:W-:Y:S03]  /*1bf60*/  LDSM.16.M88.4 R172, [R206+0x9000] ;  /* 0x00900000ceac783b */ /* 0x000fe60000000200 */
[C---:B--2---:R-:W-:Y:S08]  /*1bf70*/  HMMA.16816.F32 R144, R12.reuse, R8, R144 ;  /* 0x000000080c90723c */ /* 0x044ff00000001890 */
[----:B------:R-:W-:Y:S01]  /*1bf80*/  HMMA.16816.F32 R140, R12, R10, R140 ;  /* 0x0000000a0c8c723c */ /* 0x000fe2000000188c */
[----:B------:R-:W2:Y:S07]  /*1bf90*/  LDSM.16.M88.4 R8, [R206+0xb800] ;  /* 0x00b80000ce08783b */ /* 0x000eae0000000200 */
[----:B---3--:R-:W-:Y:S01]  /*1bfa0*/  HMMA.16816.F32 R24, R180, R152, R24 ;  /* 0x00000098b418723c */ /* 0x008fe20000001818 */
[----:B------:R-:W-:-:S07]  /*1bfb0*/  IMAD.IADD R152, R212, 0x1, R197 ;  /* 0x00000001d4987824 */ /* 0x000fce00078e02c5 */
[C---:B------:R-:W-:Y:S01]  /*1bfc0*/  HMMA.16816.F32 R20, R180.reuse, R154, R20 ;  /* 0x0000009ab414723c */ /* 0x040fe20000001814 */
[----:B------:R-:W-:Y:S07]  /*1bfd0*/  LDSM.16.M88.4 R152, [R152+0x2000] ;  /* 0x002000009898783b */ /* 0x000fee0000000200 */
[C---:B----4-:R-:W-:Y:S08]  /*1bfe0*/  HMMA.16816.F32 R16, R180.reuse, R148, R16 ;  /* 0x00000094b410723c */ /* 0x050ff00000001810 */
[----:B------:R-:W-:Y:S01]  /*1bff0*/  HMMA.16816.F32 R184, R180, R150, R184 ;  /* 0x00000096b4b8723c */ /* 0x000fe200000018b8 */
[----:B------:R-:W3:Y:S07]  /*1c000*/  LDSM.16.M88.4 R148, [R206+0xb000] ;  /* 0x00b00000ce94783b */ /* 0x000eee0000000200 */
[C---:B-1----:R-:W-:Y:S08]  /*1c010*/  HMMA.16816.F32 R136, R12.reuse, R4, R136 ;  /* 0x000000040c88723c */ /* 0x042ff00000001888 */
[----:B------:R-:W-:Y:S01]  /*1c020*/  HMMA.16816.F32 R64, R12, R6, R64 ;  /* 0x000000060c40723c */ /* 0x000fe20000001840 */
[----:B------:R-:W1:Y:S07]  /*1c030*/  LDSM.16.M88.4 R4, [R176+0x8000] ;  /* 0x00800000b004783b */ /* 0x000e6e0000000200 */
[C---:B------:R-:W-:Y:S08]  /*1c040*/  HMMA.16816.F32 R56, R180.reuse, R168, R56 ;  /* 0x000000a8b438723c */ /* 0x040ff00000001838 */
[C---:B------:R-:W-:Y:S01]  /*1c050*/  HMMA.16816.F32 R52, R180.reuse, R170, R52 ;  /* 0x000000aab434723c */ /* 0x040fe20000001834 */
[----:B------:R-:W4:Y:S07]  /*1c060*/  LDSM.16.M88.4 R168, [R206+0x9800] ;  /* 0x00980000cea8783b */ /* 0x000f2e0000000200 */
[C---:B------:R-:W-:Y:S08]  /*1c070*/  HMMA.16816.F32 R32, R180.reuse, R156, R32 ;  /* 0x0000009cb420723c */ /* 0x040ff00000001820 */
[----:B------:R-:W-:Y:S01]  /*1c080*/  HMMA.16816.F32 R28, R180, R158, R28 ;  /* 0x0000009eb41c723c */ /* 0x000fe2000000181c */
[----:B------:R-:W-:Y:S07]  /*1c090*/  LDSM.16.M88.4 R156, [R176+0xa000] ;  /* 0x00a00000b09c783b */ /* 0x000fee0000000200 */
        /* <DEDUP_REMOVED lines=10> */
[----:B------:R-:W-:Y:S01]  /*1c140*/  HMMA.16816.F32 R20, R12, R150, R20 ;  /* 0x000000960c14723c */ /* 0x000fe20000001814 */
[----:B------:R-:W-:Y:S07]  /*1c150*/  LDSM.16.M88.4 R148, [R204+0x2000] ;  /* 0x00200000cc94783b */ /* 0x000fee0000000200 */
[C---:B-1----:R-:W-:Y:S08]  /*1c160*/  HMMA.16816.F32 R144, R152.reuse, R4, R144 ;  /* 0x000000049890723c */ /* 0x042ff00000001890 */
[----:B------:R-:W-:Y:S01]  /*1c170*/  HMMA.16816.F32 R140, R152, R6, R140 ;  /* 0x00000006988c723c */ /* 0x000fe2000000188c */
[----:B------:R-:W1:Y:S07]  /*1c180*/  LDSM.16.M88.4 R4, [R2+0x8000] ;  /* 0x008000000204783b */ /* 0x000e6e0000000200 */
[C---:B----4-:R-:W-:Y:S08]  /*1c190*/  HMMA.16816.F32 R48, R12.reuse, R168, R48 ;  /* 0x000000a80c30723c */ /* 0x050ff00000001830 */
[C---:B------:R-:W-:Y:S01]  /*1c1a0*/  HMMA.16816.F32 R44, R12.reuse, R170, R44 ;  /* 0x000000aa0c2c723c */ /* 0x040fe2000000182c */
[----:B------:R-:W3:Y:S07]  /*1c1b0*/  LDSM.16.M88.4 R168, [R176+0x9000] ;  /* 0x00900000b0a8783b */ /* 0x000eee0000000200 */
[C---:B------:R-:W-:Y:S08]  /*1c1c0*/  HMMA.16816.F32 R56, R12.reuse, R172, R56 ;  /* 0x000000ac0c38723c */ /* 0x040ff00000001838 */
[----:B------:R-:W-:Y:S01]  /*1c1d0*/  HMMA.16816.F32 R52, R12, R174, R52 ;  /* 0x000000ae0c34723c */ /* 0x000fe20000001834 */
[----:B------:R-:W4:Y:S04]  /*1c1e0*/  LDSM.16.M88.4 R172, [R176+0x8800] ;  /* 0x00880000b0ac783b */ /* 0x000f280000000200 */
[----:B------:R-:W-:Y:S03]  /*1c1f0*/  LDSM.16.M88.4 R12, [R176+0xb800] ;  /* 0x00b80000b00c783b */ /* 0x000fe60000000200 */
[C---:B-----5:R-:W-:Y:S08]  /*1c200*/  HMMA.16816.F32 R48, R152.reuse, R164, R48 ;  /* 0x000000a49830723c */ /* 0x060ff00000001830 */
[C---:B------:R-:W-:Y:S08]  /*1c210*/  HMMA.16816.F32 R44, R152.reuse, R166, R44 ;  /* 0x000000a6982c723c */ /* 0x040ff0000000182c */
[C---:B--2---:R-:W-:Y:S08]  /*1c220*/  HMMA.16816.F32 R24, R152.reuse, R8, R24 ;  /* 0x000000089818723c */ /* 0x044ff00000001818 */
[C---:B------:R-:W-:Y:S01]  /*1c230*/  HMMA.16816.F32 R20, R152.reuse, R10, R20 ;  /* 0x0000000a9814723c */ /* 0x040fe20000001814 */
[----:B------:R-:W2:Y:S07]  /*1c240*/  LDSM.16.M88.4 R8, [R2+0x9000] ;  /* 0x009000000208783b */ /* 0x000eae0000000200 */
[C---:B------:R-:W-:Y:S08]  /*1c250*/  HMMA.16816.F32 R32, R152.reuse, R160, R32 ;  /* 0x000000a09820723c */ /* 0x040ff00000001820 */
[----:B------:R-:W-:Y:S01]  /*1c260*/  HMMA.16816.F32 R164, R152, R162, R28 ;  /* 0x000000a298a4723c */ /* 0x000fe2000000181c */
[----:B------:R-:W-:Y:S04]  /*1c270*/  LDSM.16.M88.4 R160, [R203+0x2000] ;  /* 0x00200000cba0783b */ /* 0x000fe80000000200 */
[----:B------:R-:W5:Y:S03]  /*1c280*/  LDSM.16.M88.4 R28, [R0+0x8000] ;  /* 0x00800000001c783b */ /* 0x000f660000000200 */
[C---:B-1----:R-:W-:Y:S08]  /*1c290*/  HMMA.16816.F32 R144, R148.reuse, R4, R144 ;  /* 0x000000049490723c */ /* 0x042ff00000001890 */
[----:B------:R-:W-:Y:S01]  /*1c2a0*/  HMMA.16816.F32 R140, R148, R6, R140 ;  /* 0x00000006948c723c */ /* 0x000fe2000000188c */
[----:B------:R-:W1:Y:S07]  /*1c2b0*/  LDSM.16.M88.4 R4, [R0+0x9000] ;  /* 0x009000000004783b */ /* 0x000e6e0000000200 */
[C---:B---3--:R-:W-:Y:S08]  /*1c2c0*/  HMMA.16816.F32 R56, R152.reuse, R168, R56 ;  /* 0x000000a89838723c */ /* 0x048ff00000001838 */
[C---:B----4-:R-:W-:Y:S08]  /*1c2d0*/  HMMA.16816.F32 R136, R152.reuse, R172, R136 ;  /* 0x000000ac9888723c */ /* 0x050ff00000001888 */
[C---:B------:R-:W-:Y:S01]  /*1c2e0*/  HMMA.16816.F32 R64, R152.reuse, R174, R64 ;  /* 0x000000ae9840723c */ /* 0x040fe20000001840 */
[----:B------:R-:W-:Y:S07]  /*1c2f0*/  LDSM.16.M88.4 R172, [R2+0x9800] ;  /* 0x0098000002ac783b */ /* 0x000fee0000000200 */
[C---:B------:R-:W-:Y:S08]  /*1c300*/  HMMA.16816.F32 R52, R152.reuse, R170, R52 ;  /* 0x000000aa9834723c */ /* 0x040ff00000001834 */
[C---:B------:R-:W-:Y:S08]  /*1c310*/  HMMA.16816.F32 R40, R152.reuse, R156, R40 ;  /* 0x0000009c9828723c */ /* 0x040ff00000001828 */
[----:B------:R-:W-:Y:S01]  /*1c320*/  HMMA.16816.F32 R36, R152, R158, R36 ;  /* 0x0000009e9824723c */ /* 0x000fe20000001824 */
[----:B------:R-:W3:Y:S07]  /*1c330*/  LDSM.16.M88.4 R156, [R2+0x8800] ;  /* 0x00880000029c783b */ /* 0x000eee0000000200 */
[----:B--2---:R-:W-:Y:S08]  /*1c340*/  HMMA.16816.F32 R56, R148, R8, R56 ;  /* 0x000000089438723c */ /* 0x004ff00000001838 */
[----:B-----5:R-:W-:Y:S08]  /*1c350*/  HMMA.16816.F32 R144, R160, R28, R144 ;  /* 0x0000001ca090723c */ /* 0x020ff00000001890 */
[----:B------:R-:W-:Y:S01]  /*1c360*/  HMMA.16816.F32 R168, R152, R12, R16 ;  /* 0x0000000c98a8723c */ /* 0x000fe20000001810 */
[----:B------:R-:W2:Y:S07]  /*1c370*/  LDSM.16.M88.4 R16, [R0+0x8800] ;  /* 0x008800000010783b */ /* 0x000eae0000000200 */
[----:B------:R-:W-:Y:S01]  /*1c380*/  HMMA.16816.F32 R52, R148, R10, R52 ;  /* 0x0000000a9434723c */ /* 0x000fe20000001834 */
[----:B------:R-:W4:Y:S01]  /*1c390*/  LDSM.16.M88.4 R8, [R0+0x9800] ;  /* 0x009800000008783b */ /* 0x000f220000000200 */
[----:B------:R-:W-:-:S02]  /*1c3a0*/  IMAD.SHL.U32 R12, R61, 0x80, RZ ;  /* 0x000000803d0c7824 */ /* 0x000fc400078e00ff */
[----:B------:R-:W-:-:S04]  /*1c3b0*/  FMUL.FTZ R144, R144, R200 ;  /* 0x000000c890907220 */ /* 0x000fc80000410000 */
[----:B-1----:R-:W-:Y:S01]  /*1c3c0*/  HMMA.16816.F32 R56, R160, R4, R56 ;  /* 0x00000004a038723c */ /* 0x002fe20000001838 */
[----:B------:R-:W-:Y:S01]  /*1c3d0*/  LOP3.LUT R4, R196, R199, RZ, 0xfc, !PT ;  /* 0x000000c7c4047212 */ /* 0x000fe200078efcff */
[----:B------:R1:W-:Y:S01]  /*1c3e0*/  MUFU.TANH R195, R144 ;  /* 0x0000009000c37308 */ /* 0x0003e20000002400 */
[-C--:B------:R-:W-:Y:S01]  /*1c3f0*/  FMUL.FTZ R13, R145, R200.reuse ;  /* 0x000000c8910d7220 */ /* 0x080fe20000410000 */
[----:B------:R-:W-:Y:S02]  /*1c400*/  LOP3.LUT R29, R12, R135, RZ, 0xfc, !PT ;  /* 0x000000870c1d7212 */ /* 0x000fe400078efcff */
[----:B------:R-:W-:Y:S02]  /*1c410*/  IMAD.IADD R5, R63, 0x1, R4 ;  /* 0x000000013f057824 */ /* 0x000fe400078e0204 */
[----:B------:R-:W-:Y:S01]  /*1c420*/  HMMA.16816.F32 R184, R152, R14, R184 ;  /* 0x0000000e98b8723c */ /* 0x000fe200000018b8 */
[-C--:B------:R-:W-:Y:S01]  /*1c430*/  FMUL.FTZ R15, R146, R200.reuse ;  /* 0x000000c8920f7220 */ /* 0x080fe20000410000 */
[----:B------:R-:W-:Y:S01]  /*1c440*/  IMAD.IADD R28, R29, 0x1, R228 ;  /* 0x000000011d1c7824 */ /* 0x000fe200078e02e4 */
[----:B------:R-:W5:Y:S05]  /*1c450*/  MUFU.TANH R13, R13 ;  /* 0x0000000d000d7308 */ /* 0x000f6a0000002400 */
[----:B---3--:R-:W-:Y:S01]  /*1c460*/  HMMA.16816.F32 R136, R148, R156, R136 ;  /* 0x0000009c9488723c */ /* 0x008fe20000001888 */
[----:B-1----:R-:W-:-:S02]  /*1c470*/  FMUL.FTZ R144, R147, R200 ;  /* 0x000000c893907220 */ /* 0x002fc40000410000 */
[----:B------:R-:W1:Y:S05]  /*1c480*/  MUFU.TANH R15, R15 ;  /* 0x0000000f000f7308 */ /* 0x000e6a0000002400 */
[C---:B------:R-:W-:Y:S03]  /*1c490*/  HMMA.16816.F32 R64, R148.reuse, R158, R64 ;  /* 0x0000009e9440723c */ /* 0x040fe60000001840 */
[----:B------:R-:W3:Y:S05]  /*1c4a0*/  MUFU.TANH R144, R144 ;  /* 0x0000009000907308 */ /* 0x000eea0000002400 */
[----:B------:R-:W-:Y:S01]  /*1c4b0*/  HMMA.16816.F32 R48, R148, R172, R48 ;  /* 0x000000ac9430723c */ /* 0x000fe20000001830 */
[----:B------:R-:W-:-:S07]  /*1c4c0*/  IADD3 R156, PT, PT, R5, 0xff, -R28 ;  /* 0x000000ff059c7810 */ /* 0x000fce0007ffe81c */
[----:B------:R-:W-:Y:S01]  /*1c4d0*/  HMMA.16816.F32 R140, R160, R30, R140 ;  /* 0x0000001ea08c723c */ /* 0x000fe2000000188c */
[C---:B------:R-:W-:Y:S01]  /*1c4e0*/  VIADD R31, R5.reuse, 0x8 ;  /* 0x00000008051f7836 */ /* 0x040fe20000000000 */
[----:B------:R-:W-:-:S04]  /*1c4f0*/  IADD3 R4, PT, PT, R5, 0x100, -R28 ;  /* 0x0000010005047810 */ /* 0x000fc80007ffe81c */
[C-C-:B------:R-:W-:Y:S02]  /*1c500*/  IADD3 R146, PT, PT, R31.reuse, 0x100, -R28.reuse ;  /* 0x000001001f927810 */ /* 0x140fe40007ffe81c */
[----:B------:R-:W-:Y:S01]  /*1c510*/  HMMA.16816.F32 R52, R160, R6, R52 ;  /* 0x00000006a034723c */ /* 0x000fe20000001834 */
        /* <DEDUP_REMOVED lines=9> */
[----:B--2---:R-:W-:Y:S01]  /*1c5b0*/  HMMA.16816.F32 R136, R160, R16, R136 ;  /* 0x00000010a088723c */ /* 0x004fe20000001888 */
[C---:B-----5:R-:W-:Y:S01]  /*1c5c0*/  FFMA.FTZ R156, -R236.reuse, R156, R13 ;  /* 0x0000009cec9c7223 */ /* 0x060fe2000001010d */
[C---:B-1----:R-:W-:Y:S01]  /*1c5d0*/  FFMA.FTZ R146, -R236.reuse, R146, R15 ;  /* 0x00000092ec927223 */ /* 0x042fe2000001010f */
[C---:B---3--:R-:W-:Y:S01]  /*1c5e0*/  FFMA.FTZ R144, -R236.reuse, R7, R144 ;  /* 0x00000007ec907223 */ /* 0x048fe20000010190 */
[----:B------:R-:W-:Y:S01]  /*1c5f0*/  FFMA.FTZ R195, -R236, R4, R195 ;  /* 0x00000004ecc37223 */ /* 0x000fe200000101c3 */
[----:B------:R-:W-:-:S02]  /*1c600*/  IADD3 R145, PT, PT, R5, 0xf8, -R28 ;  /* 0x000000f805917810 */ /* 0x000fc40007ffe81c */
[C-C-:B------:R-:W-:Y:S01]  /*1c610*/  IADD3 R193, PT, PT, R5.reuse, 0xf7, -R28.reuse ;  /* 0x000000f705c17810 */ /* 0x140fe20007ffe81c */
[C---:B------:R-:W-:Y:S01]  /*1c620*/  HMMA.16816.F32 R64, R160.reuse, R18, R64 ;  /* 0x00000012a040723c */ /* 0x040fe20000001840 */
[C-C-:B------:R-:W-:Y:S02]  /*1c630*/  IADD3 R191, PT, PT, R5.reuse, 0xf0, -R28.reuse ;  /* 0x000000f005bf7810 */ /* 0x140fe40007ffe81c */
[C-C-:B------:R-:W-:Y:S02]  /*1c640*/  IADD3 R183, PT, PT, R5.reuse, 0xef, -R28.reuse ;  /* 0x000000ef05b77810 */ /* 0x140fe40007ffe81c */
[C-C-:B------:R-:W-:Y:S02]  /*1c650*/  IADD3 R181, PT, PT, R5.reuse, 0xe8, -R28.reuse ;  /* 0x000000e805b57810 */ /* 0x140fe40007ffe81c */
[C-C-:B------:R-:W-:Y:S01]  /*1c660*/  IADD3 R177, PT, PT, R5.reuse, 0xe7, -R28.reuse ;  /* 0x000000e705b17810 */ /* 0x140fe20007ffe81c */
[----:B----4-:R-:W-:Y:S01]  /*1c670*/  HMMA.16816.F32 R48, R160, R8, R48 ;  /* 0x00000008a030723c */ /* 0x010fe20000001830 */
        /* <DEDUP_REMOVED lines=23> */
[--C-:B------:R-:W-:Y:S02]  /*1c7f0*/  IADD3 R154, PT, PT, R5, 0x87, -R28.reuse ;  /* 0x00000087059a7810 */ /* 0x100fe40007ffe81c */
        /* <DEDUP_REMOVED lines=30> */
[----:B------:R-:W-:Y:S02]  /*1c9e0*/  VIADD R28, R29, 0xffffff00 ;  /* 0xffffff001d1c7836 */ /* 0x000fe40000000000 */
[-C--:B------:R-:W-:Y:S01]  /*1c9f0*/  FMUL.FTZ R140, R140, R200.reuse ;  /* 0x000000c88c8c7220 */ /* 0x080fe20000410000 */
[----:B------:R-:W-:-:S02]  /*1ca00*/  FMUL.FTZ R203, R142, R200 ;  /* 0x000000c88ecb7220 */ /* 0x000fc40000410000 */
[C---:B------:R-:W-:Y:S02]  /*1ca10*/  ISETP.GE.AND P4, PT, R28.reuse, R240, PT ;  /* 0x000000f01c00720c */ /* 0x040fe40003f86270 */
[----:B------:R-:W-:Y:S02]  /*1ca20*/  IABS R142, R145 ;  /* 0x00000091008e7213 */ /* 0x000fe40000000000 */
[----:B------:R-:W-:Y:S01]  /*1ca30*/  FSEL R31, R195, -INF , P4 ;  /* 0xff800000c31f7808 */ /* 0x000fe20002000000 */
[----:B------:R-:W-:Y:S01]  /*1ca40*/  MUFU.TANH R145, R203 ;  /* 0x000000cb00917308 */ /* 0x000fe20000002400 */
[C---:B------:R-:W-:Y:S02]  /*1ca50*/  ISETP.GE.AND P5, PT, R28.reuse, R239, PT ;  /* 0x000000ef1c00720c */ /* 0x040fe40003fa6270 */
[----:B------:R-:W-:Y:S02]  /*1ca60*/  IABS R30, R30 ;  /* 0x0000001e001e7213 */ /* 0x000fe40000000000 */
[----:B------:R-:W-:-:S03]  /*1ca70*/  ISETP.GE.AND P6, PT, R28, R237, PT ;  /* 0x000000ed1c00720c */ /* 0x000fc60003fc6270 */
[----:B------:R1:W2:Y:S01]  /*1ca80*/  MUFU.TANH R195, R140 ;  /* 0x0000008c00c37308 */ /* 0x0002a20000002400 */
[----:B------:R-:W-:Y:S01]  /*1ca90*/  ISETP.GE.AND P3, PT, R28, R238, PT ;  /* 0x000000ee1c00720c */ /* 0x000fe20003f66270 */
[----:B------:R-:W-:Y:S01]  /*1caa0*/  VIADD R28, R29, 0xffffff01 ;  /* 0xffffff011d1c7836 */ /* 0x000fe20000000000 */
[----:B------:R-:W-:Y:S01]  /*1cab0*/  FSEL R146, R146, -INF , P5 ;  /* 0xff80000092927808 */ /* 0x000fe20002800000 */
[----:B------:R-:W-:-:S03]  /*1cac0*/  FMUL.FTZ R143, R143, R200 ;  /* 0x000000c88f8f7220 */ /* 0x000fc60000410000 */
[----:B------:R-:W-:Y:S02]  /*1cad0*/  FSEL R146, R146, -INF , !P3 ;  /* 0xff80000092927808 */ /* 0x000fe40005800000 */
[C---:B------:R-:W-:Y:S02]  /*1cae0*/  ISETP.GE.AND P3, PT, R28.reuse, R239, PT ;  /* 0x000000ef1c00720c */ /* 0x040fe40003f66270 */
[----:B------:R-:W-:Y:S01]  /*1caf0*/  FSEL R31, R31, -INF , !P6 ;  /* 0xff8000001f1f7808 */ /* 0x000fe20007000000 */
[----:B-1----:R-:W-:Y:S01]  /*1cb00*/  IMAD.MOV.U32 R140, RZ, RZ, R30 ;  /* 0x000000ffff8c7224 */ /* 0x002fe200078e001e */
[C---:B------:R-:W-:Y:S02]  /*1cb10*/  ISETP.GE.AND P4, PT, R28.reuse, R240, PT ;  /* 0x000000f01c00720c */ /* 0x040fe40003f86270 */
[C---:B------:R-:W-:Y:S02]  /*1cb20*/  ISETP.GE.AND P6, PT, R28.reuse, R237, PT ;  /* 0x000000ed1c00720c */ /* 0x040fe40003fc6270 */
[----:B------:R-:W-:Y:S01]  /*1cb30*/  ISETP.GE.AND P5, PT, R28, R238, PT ;  /* 0x000000ee1c00720c */ /* 0x000fe20003fa6270 */
[----:B------:R-:W-:Y:S01]  /*1cb40*/  VIADD R28, R29, 0xffffff08 ;  /* 0xffffff081d1c7836 */ /* 0x000fe20000000000 */
[----:B------:R-:W-:-:S02]  /*1cb50*/  I2FP.F32.S32 R142, R142 ;  /* 0x0000008e008e7245 */ /* 0x000fc40000201400 */
[----:B------:R-:W-:Y:S02]  /*1cb60*/  I2FP.F32.S32 R140, R140 ;  /* 0x0000008c008c7245 */ /* 0x000fe40000201400 */
[----:B------:R-:W-:Y:S01]  /*1cb70*/  FSEL R144, R144, -INF , P3 ;  /* 0xff80000090907808 */ /* 0x000fe20001800000 */
[----:B------:R-:W1:Y:S01]  /*1cb80*/  MUFU.TANH R143, R143 ;  /* 0x0000008f008f7308 */ /* 0x000e620000002400 */
[----:B------:R-:W-:Y:S01]  /*1cb90*/  FSEL R156, R156, -INF , P4 ;  /* 0xff8000009c9c7808 */ /* 0x000fe20002000000 */
[----:B--2---:R-:W-:Y:S01]  /*1cba0*/  FFMA.FTZ R142, -R236, R142, R195 ;  /* 0x0000008eec8e7223 */ /* 0x004fe200000101c3 */
[----:B------:R-:W-:Y:S01]  /*1cbb0*/  FSEL R144, R144, -INF , !P5 ;  /* 0xff80000090907808 */ /* 0x000fe20006800000 */
[----:B------:R-:W-:Y:S01]  /*1cbc0*/  FFMA.FTZ R140, -R236, R140, R145 ;  /* 0x0000008cec8c7223 */ /* 0x000fe20000010191 */
[C---:B------:R-:W-:Y:S01]  /*1cbd0*/  ISETP.GE.AND P4, PT, R28.reuse, R240, PT ;  /* 0x000000f01c00720c */ /* 0x040fe20003f86270 */
[----:B------:R-:W-:Y:S01]  /*1cbe0*/  FMUL.FTZ R141, R141, R200 ;  /* 0x000000c88d8d7220 */ /* 0x000fe20000410000 */
[----:B------:R-:W-:-:S02]  /*1cbf0*/  ISETP.GE.AND P5, PT, R28, R239, PT ;  /* 0x000000ef1c00720c */ /* 0x000fc40003fa6270 */
[----:B------:R-:W-:Y:S02]  /*1cc00*/  FSEL R30, R156, -INF , !P6 ;  /* 0xff8000009c1e7808 */ /* 0x000fe40007000000 */
[C---:B------:R-:W-:Y:S02]  /*1cc10*/  ISETP.GE.AND P6, PT, R28.reuse, R237, PT ;  /* 0x000000ed1c00720c */ /* 0x040fe40003fc6270 */
[----:B------:R-:W-:Y:S01]  /*1cc20*/  ISETP.GE.AND P3, PT, R28, R238, PT ;  /* 0x000000ee1c00720c */ /* 0x000fe20003f66270 */
[----:B------:R-:W-:Y:S01]  /*1cc30*/  VIADD R28, R29, 0xffffff09 ;  /* 0xffffff091d1c7836 */ /* 0x000fe20000000000 */
[----:B------:R-:W-:Y:S02]  /*1cc40*/  FSEL R142, R142, -INF , P4 ;  /* 0xff8000008e8e7808 */ /* 0x000fe40002000000 */
[----:B------:R-:W-:Y:S01]  /*1cc50*/  FSEL R140, R140, -INF , P5 ;  /* 0xff8000008c8c7808 */ /* 0x000fe20002800000 */
[----:B------:R-:W2:Y:S01]  /*1cc60*/  MUFU.TANH R141, R141 ;  /* 0x0000008d008d7308 */ /* 0x000ea20000002400 */
[----:B------:R-:W-:-:S02]  /*1cc70*/  IABS R189, R189 ;  /* 0x000000bd00bd7213 */ /* 0x000fc40000000000 */
[----:B------:R-:W-:Y:S02]  /*1cc80*/  FSEL R156, R142, -INF , !P6 ;  /* 0xff8000008e9c7808 */ /* 0x000fe40007000000 */
[----:B------:R-:W-:Y:S02]  /*1cc90*/  FSEL R145, R140, -INF , !P3 ;  /* 0xff8000008c917808 */ /* 0x000fe40005800000 */
[C---:B------:R-:W-:Y:S02]  /*1cca0*/  ISETP.GE.AND P4, PT, R28.reuse, R240, PT ;  /* 0x000000f01c00720c */ /* 0x040fe40003f86270 */
[C---:B------:R-:W-:Y:S02]  /*1ccb0*/  ISETP.GE.AND P6, PT, R28.reuse, R237, PT ;  /* 0x000000ed1c00720c */ /* 0x040fe40003fc6270 */
[C---:B------:R-:W-:Y:S02]  /*1ccc0*/  ISETP.GE.AND P5, PT, R28.reuse, R238, PT ;  /* 0x000000ee1c00720c */ /* 0x040fe40003fa6270 */
[----:B------:R-:W-:-:S02]  /*1ccd0*/  ISETP.GE.AND P3, PT, R28, R239, PT ;  /* 0x000000ef1c00720c */ /* 0x000fc40003f66270 */
[----:B------:R-:W-:Y:S02]  /*1cce0*/  I2FP.F32.S32 R28, R189 ;  /* 0x000000bd001c7245 */ /* 0x000fe40000201400 */
[----:B------:R-:W-:-:S03]  /*1ccf0*/  IABS R193, R193 ;  /* 0x000000c100c17213 */ /* 0x000fc60000000000 */
[----:B-1----:R-:W-:Y:S01]  /*1cd00*/  FFMA.FTZ R140, -R236, R28, R143 ;  /* 0x0000001cec8c7223 */ /* 0x002fe2000001018f */
[-C--:B------:R-:W-:Y:S01]  /*1cd10*/  FMUL.FTZ R143, R138, R200.reuse ;  /* 0x000000c88a8f7220 */ /* 0x080fe20000410000 */
[----:B------:R-:W-:Y:S01]  /*1cd20*/  I2FP.F32.S32 R193, R193 ;  /* 0x000000c100c17245 */ /* 0x000fe20000201400 */
[----:B------:R-:W-:-:S04]  /*1cd30*/  FMUL.FTZ R136, R136, R200 ;  /* 0x000000c888887220 */ /* 0x000fc80000410000 */
[----:B------:R-:W1:Y:S01]  /*1cd40*/  MUFU.TANH R143, R143 ;  /* 0x0000008f008f7308 */ /* 0x000e620000002400 */
[----:B--2---:R-:W-:Y:S01]  /*1cd50*/  FFMA.FTZ R193, -R236, R193, R141 ;  /* 0x000000c1ecc17223 */ /* 0x004fe2000001018d */
[----:B------:R-:W-:-:S06]  /*1cd60*/  IABS R152, R152 ;  /* 0x0000009800987213 */ /* 0x000fcc0000000000 */
[----:B------:R2:W3:Y:S01]  /*1cd70*/  MUFU.TANH R141, R136 ;  /* 0x00000088008d7308 */ /* 0x0004e20000002400 */
[----:B------:R-:W-:Y:S01]  /*1cd80*/  FMUL.FTZ R139, R139, R200 ;  /* 0x000000c88b8b7220 */ /* 0x000fe20000410000 */
[----:B------:R-:W-:Y:S01]  /*1cd90*/  IABS R191, R191 ;  /* 0x000000bf00bf7213 */ /* 0x000fe20000000000 */
[----:B------:R-:W-:Y:S01]  /*1cda0*/  VIADD R138, R29, 0xffffff10 ;  /* 0xffffff101d8a7836 */ /* 0x000fe20000000000 */
[----:B------:R-:W-:Y:S02]  /*1cdb0*/  FSEL R140, R140, -INF , P3 ;  /* 0xff8000008c8c7808 */ /* 0x000fe40001800000 */
[----:B------:R-:W-:Y:S02]  /*1cdc0*/  I2FP.F32.S32 R191, R191 ;  /* 0x000000bf00bf7245 */ /* 0x000fe40000201400 */
[----:B------:R-:W4:Y:S01]  /*1cdd0*/  MUFU.TANH R139, R139 ;  /* 0x0000008b008b7308 */ /* 0x000f220000002400 */
[----:B------:R-:W-:Y:S02]  /*1cde0*/  FSEL R28, R193, -INF , P4 ;  /* 0xff800000c11c7808 */ /* 0x000fe40002000000 */
[----:B--2---:R-:W-:-:S02]  /*1cdf0*/  I2FP.F32.S32 R136, R152 ;  /* 0x0000009800887245 */ /* 0x004fc40000201400 */
[----:B------:R-:W-:Y:S02]  /*1ce00*/  FSEL R152, R140, -INF , !P5 ;  /* 0xff8000008c987808 */ /* 0x000fe40006800000 */
[----:B------:R-:W-:Y:S01]  /*1ce10*/  ISETP.GE.AND P5, PT, R138, R239, PT ;  /* 0x000000ef8a00720c */ /* 0x000fe20003fa6270 */
[----:B-1----:R-:W-:Y:S01]  /*1ce20*/  FFMA.FTZ R136, -R236, R136, R143 ;  /* 0x00000088ec887223 */ /* 0x002fe2000001018f */
[----:B------:R-:W-:Y:S01]  /*1ce30*/  FSEL R28, R28, -INF , !P6 ;  /* 0xff8000001c1c7808 */ /* 0x000fe20007000000 */
[----:B---3--:R-:W-:Y:S01]  /*1ce40*/  FFMA.FTZ R141, -R236, R191, R141 ;  /* 0x000000bfec8d7223 */ /* 0x008fe2000001018d */
[C---:B------:R-:W-:Y:S02]  /*1ce50*/  ISETP.GE.AND P4, PT, R138.reuse, R240, PT ;  /* 0x000000f08a00720c */ /* 0x040fe40003f86270 */
[C---:B------:R-:W-:Y:S02]  /*1ce60*/  ISETP.GE.AND P6, PT, R138.reuse, R237, PT ;  /* 0x000000ed8a00720c */ /* 0x040fe40003fc6270 */
[----:B------:R-:W-:Y:S01]  /*1ce70*/  ISETP.GE.AND P3, PT, R138, R238, PT ;  /* 0x000000ee8a00720c */ /* 0x000fe20003f66270 */
[----:B------:R-:W-:Y:S01]  /*1ce80*/  FMUL.FTZ R138, R137, R200 ;  /* 0x000000c8898a7220 */ /* 0x000fe20000410000 */
[----:B------:R-:W-:Y:S01]  /*1ce90*/  FSEL R136, R136, -INF , P5 ;  /* 0xff80000088887808 */ /* 0x000fe20002800000 */
[----:B------:R-:W-:Y:S01]  /*1cea0*/  IMAD.MOV.U32 R140, RZ, RZ, R217 ;  /* 0x000000ffff8c7224 */ /* 0x000fe200078e00d9 */
[----:B------:R-:W-:Y:S01]  /*1ceb0*/  IABS R179, R179 ;  /* 0x000000b300b37213 */ /* 0x000fe20000000000 */
[----:B------:R-:W-:Y:S01]  /*1cec0*/  IMAD.MOV.U32 R143, RZ, RZ, R243 ;  /* 0x000000ffff8f7224 */ /* 0x000fe200078e00f3 */
[----:B------:R-:W-:-:S02]  /*1ced0*/  FSEL R217, R141, -INF , P4 ;  /* 0xff8000008dd97808 */ /* 0x000fc40002000000 */
[----:B------:R-:W1:Y:S01]  /*1cee0*/  MUFU.TANH R141, R138 ;  /* 0x0000008a008d7308 */ /* 0x000e620000002400 */
[----:B------:R-:W-:Y:S02]  /*1cef0*/  FSEL R243, R136, -INF , !P3 ;  /* 0xff80000088f37808 */ /* 0x000fe40005800000 */
[----:B------:R-:W-:Y:S01]  /*1cf00*/  I2FP.F32.S32 R136, R179 ;  /* 0x000000b300887245 */ /* 0x000fe20000201400 */
[----:B------:R-:W-:Y:S02]  /*1cf10*/  VIADD R137, R29, 0xffffff11 ;  /* 0xffffff111d897836 */ /* 0x000fe40000000000 */
[----:B------:R-:W-:Y:S01]  /*1cf20*/  FMUL.FTZ R64, R64, R200 ;  /* 0x000000c840407220 */ /* 0x000fe20000410000 */
[----:B------:R-:W-:Y:S01]  /*1cf30*/  FSEL R217, R217, -INF , !P6 ;  /* 0xff800000d9d97808 */ /* 0x000fe20007000000 */
[----:B----4-:R-:W-:Y:S01]  /*1cf40*/  FFMA.FTZ R136, -R236, R136, R139 ;  /* 0x00000088ec887223 */ /* 0x010fe2000001018b */
[----:B------:R-:W-:Y:S01]  /*1cf50*/  FMUL.FTZ R139, R66, R200 ;  /* 0x000000c8428b7220 */ /* 0x000fe20000410000 */
[----:B------:R-:W-:-:S02]  /*1cf60*/  ISETP.GE.AND P4, PT, R137, R240, PT ;  /* 0x000000f08900720c */ /* 0x000fc40003f86270 */
[C---:B------:R-:W-:Y:S02]  /*1cf70*/  ISETP.GE.AND P6, PT, R137.reuse, R237, PT ;  /* 0x000000ed8900720c */ /* 0x040fe40003fc6270 */
[C---:B------:R-:W-:Y:S02]  /*1cf80*/  ISETP.GE.AND P5, PT, R137.reuse, R238, PT ;  /* 0x000000ee8900720c */ /* 0x040fe40003fa6270 */
[----:B------:R-:W-:Y:S02]  /*1cf90*/  ISETP.GE.AND P3, PT, R137, R239, PT ;  /* 0x000000ef8900720c */ /* 0x000fe40003f66270 */
[----:B------:R-:W-:Y:S01]  /*1cfa0*/  IABS R183, R183 ;  /* 0x000000b700b77213 */ /* 0x000fe20000000000 */
[----:B------:R2:W3:Y:S01]  /*1cfb0*/  MUFU.TANH R137, R64 ;  /* 0x0000004000897308 */ /* 0x0004e20000002400 */
[----:B------:R-:W-:Y:S02]  /*1cfc0*/  FMUL.FTZ R67, R67, R200 ;  /* 0x000000c843437220 */ /* 0x000fe40000410000 */
[----:B------:R-:W-:-:S05]  /*1cfd0*/  I2FP.F32.S32 R183, R183 ;  /* 0x000000b700b77245 */ /* 0x000fca0000201400 */
[----:B------:R-:W4:Y:S01]  /*1cfe0*/  MUFU.TANH R139, R139 ;  /* 0x0000008b008b7308 */ /* 0x000f220000002400 */
[----:B-1----:R-:W-:Y:S01]  /*1cff0*/  FFMA.FTZ R141, -R236, R183, R141 ;  /* 0x000000b7ec8d7223 */ /* 0x002fe2000001018d */
[----:B------:R-:W-:-:S06]  /*1d000*/  IABS R181, R181 ;  /* 0x000000b500b57213 */ /* 0x000fcc0000000000 */
[----:B------:R-:W1:Y:S01]  /*1d010*/  MUFU.TANH R67, R67 ;  /* 0x0000004300437308 */ /* 0x000e620000002400 */
[----:B------:R-:W-:Y:S01]  /*1d020*/  IABS R178, R178 ;  /* 0x000000b200b27213 */ /* 0x000fe20000000000 */
[----:B------:R-:W-:Y:S01]  /*1d030*/  VIADD R66, R29, 0xffffff18 ;  /* 0xffffff181d427836 */ /* 0x000fe20000000000 */
[----:B------:R-:W-:Y:S02]  /*1d040*/  I2FP.F32.S32 R181, R181 ;  /* 0x000000b500b57245 */ /* 0x000fe40000201400 */
[----:B------:R-:W-:Y:S02]  /*1d050*/  FSEL R141, R141, -INF , P4 ;  /* 0xff8000008d8d7808 */ /* 0x000fe40002000000 */
[----:B--2---:R-:W-:Y:S01]  /*1d060*/  FSEL R64, R136, -INF , P3 ;  /* 0xff80000088407808 */ /* 0x004fe20001800000 */
[----:B------:R-:W-:Y:S01]  /*1d070*/  IMAD.MOV.U32 R138, RZ, RZ, R215 ;  /* 0x000000ffff8a7224 */ /* 0x000fe200078e00d7 */
[----:B------:R-:W-:Y:S01]  /*1d080*/  IABS R158, R158 ;  /* 0x0000009e009e7213 */ /* 0x000fe20000000000 */
[----:B---3--:R-:W-:Y:S01]  /*1d090*/  FFMA.FTZ R137, -R236, R181, R137 ;  /* 0x000000b5ec897223 */ /* 0x008fe20000010189 */
[----:B------:R-:W-:-:S02]  /*1d0a0*/  I2FP.F32.S32 R178, R178 ;  /* 0x000000b200b27245 */ /* 0x000fc40000201400 */
[----:B------:R-:W-:Y:S02]  /*1d0b0*/  FSEL R215, R141, -INF , !P6 ;  /* 0xff8000008dd77808 */ /* 0x000fe40007000000 */
[----:B------:R-:W-:Y:S02]  /*1d0c0*/  FSEL R64, R64, -INF , !P5 ;  /* 0xff80000040407808 */ /* 0x000fe40006800000 */
[C---:B------:R-:W-:Y:S02]  /*1d0d0*/  ISETP.GE.AND P4, PT, R66.reuse, R240, PT ;  /* 0x000000f04200720c */ /* 0x040fe40003f86270 */
[C---:B------:R-:W-:Y:S02]  /*1d0e0*/  ISETP.GE.AND P6, PT, R66.reuse, R237, PT ;  /* 0x000000ed4200720c */ /* 0x040fe40003fc6270 */
[C---:B------:R-:W-:Y:S02]  /*1d0f0*/  ISETP.GE.AND P3, PT, R66.reuse, R238, PT ;  /* 0x000000ee4200720c */ /* 0x040fe40003f66270 */
[----:B------:R-:W-:Y:S01]  /*1d100*/  ISETP.GE.AND P5, PT, R66, R239, PT ;  /* 0x000000ef4200720c */ /* 0x000fe20003fa6270 */
[----:B------:R-:W-:Y:S01]  /*1d110*/  FMUL.FTZ R66, R65, R200 ;  /* 0x000000c841427220 */ /* 0x000fe20000410000 */
[----:B------:R-:W-:Y:S01]  /*1d120*/  I2FP.F32.S32 R158, R158 ;  /* 0x0000009e009e7245 */ /* 0x000fe20000201400 */
[----:B------:R-:W-:-:S02]  /*1d130*/  IMAD.MOV.U32 R136, RZ, RZ, R213 ;  /* 0x000000ffff887224 */ /* 0x000fc400078e00d5 */
[C---:B----4-:R-:W-:Y:S01]  /*1d140*/  FFMA.FTZ R139, -R236.reuse, R178, R139 ;  /* 0x000000b2ec8b7223 */ /* 0x050fe2000001018b */
[----:B------:R-:W-:Y:S02]  /*1d150*/  FSEL R213, R137, -INF , P4 ;  /* 0xff80000089d57808 */ /* 0x000fe40002000000 */
[----:B------:R-:W2:Y:S01]  /*1d160*/  MUFU.TANH R137, R66 ;  /* 0x0000004200897308 */ /* 0x000ea20000002400 */
[----:B-1----:R-:W-:Y:S01]  /*1d170*/  FFMA.FTZ R158, -R236, R158, R67 ;  /* 0x0000009eec9e7223 */ /* 0x002fe20000010143 */
[-C--:B------:R-:W-:Y:S01]  /*1d180*/  FMUL.FTZ R67, R58, R200.reuse ;  /* 0x000000c83a437220 */ /* 0x080fe20000410000 */
[----:B------:R-:W-:Y:S01]  /*1d190*/  VIADD R65, R29, 0xffffff19 ;  /* 0xffffff191d417836 */ /* 0x000fe20000000000 */
[----:B------:R-:W-:Y:S01]  /*1d1a0*/  FSEL R139, R139, -INF , P5 ;  /* 0xff8000008b8b7808 */ /* 0x000fe20002800000 */
[----:B------:R-:W-:Y:S01]  /*1d1b0*/  FMUL.FTZ R56, R56, R200 ;  /* 0x000000c838387220 */ /* 0x000fe20000410000 */
[----:B------:R-:W-:Y:S01]  /*1d1c0*/  IMAD.MOV.U32 R142, RZ, RZ, R241 ;  /* 0x000000ffff8e7224 */ /* 0x000fe200078e00f1 */
[----:B------:R-:W-:Y:S01]  /*1d1d0*/  FSEL R213, R213, -INF , !P6 ;  /* 0xff800000d5d57808 */ /* 0x000fe20007000000 */
[----:B------:R-:W1:Y:S01]  /*1d1e0*/  MUFU.TANH R67, R67 ;  /* 0x0000004300437308 */ /* 0x000e620000002400 */
[----:B------:R-:W-:-:S02]  /*1d1f0*/  FSEL R241, R139, -INF , !P3 ;  /* 0xff8000008bf17808 */ /* 0x000fc40005800000 */
[C---:B------:R-:W-:Y:S02]  /*1d200*/  ISETP.GE.AND P4, PT, R65.reuse, R240, PT ;  /* 0x000000f04100720c */ /* 0x040fe40003f86270 */
[C---:B------:R-:W-:Y:S02]  /*1d210*/  ISETP.GE.AND P6, PT, R65.reuse, R237, PT ;  /* 0x000000ed4100720c */ /* 0x040fe40003fc6270 */
[C---:B------:R-:W-:Y:S02]  /*1d220*/  ISETP.GE.AND P5, PT, R65.reuse, R238, PT ;  /* 0x000000ee4100720c */ /* 0x040fe40003fa6270 */
[----:B------:R-:W-:Y:S02]  /*1d230*/  ISETP.GE.AND P3, PT, R65, R239, PT ;  /* 0x000000ef4100720c */ /* 0x000fe40003f66270 */
[----:B------:R-:W-:Y:S01]  /*1d240*/  IABS R177, R177 ;  /* 0x000000b100b17213 */ /* 0x000fe20000000000 */
[----:B------:R3:W4:Y:S03]  /*1d250*/  MUFU.TANH R65, R56 ;  /* 0x0000003800417308 */ /* 0x0007260000002400 */
[----:B------:R-:W-:-:S02]  /*1d260*/  I2FP.F32.S32 R177, R177 ;  /* 0x000000b100b17245 */ /* 0x000fc40000201400 */
[----:B------:R-:W-:Y:S02]  /*1d270*/  IABS R155, R155 ;  /* 0x0000009b009b7213 */ /* 0x000fe40000000000 */
[----:B------:R-:W-:Y:S01]  /*1d280*/  IABS R173, R173 ;  /* 0x000000ad00ad7213 */ /* 0x000fe20000000000 */
[----:B--2---:R-:W-:Y:S01]  /*1d290*/  FFMA.FTZ R137, -R236, R177, R137 ;  /* 0x000000b1ec897223 */ /* 0x004fe20000010189 */
[----:B------:R-:W-:Y:S01]  /*1d2a0*/  VIADD R58, R29, 0xffffff20 ;  /* 0xffffff201d3a7836 */ /* 0x000fe20000000000 */
[----:B------:R-:W-:Y:S02]  /*1d2b0*/  FSEL R158, R158, -INF , P3 ;  /* 0xff8000009e9e7808 */ /* 0x000fe40001800000 */
[----:B------:R-:W-:Y:S02]  /*1d2c0*/  I2FP.F32.S32 R173, R173 ;  /* 0x000000ad00ad7245 */ /* 0x000fe40000201400 */
[----:B------:R-:W-:Y:S02]  /*1d2d0*/  FSEL R137, R137, -INF , P4 ;  /* 0xff80000089897808 */ /* 0x000fe40002000000 */
[----:B---3--:R-:W-:Y:S01]  /*1d2e0*/  I2FP.F32.S32 R56, R155 ;  /* 0x0000009b00387245 */ /* 0x008fe20000201400 */
[----:B------:R-:W-:Y:S01]  /*1d2f0*/  IMAD.MOV.U32 R66, RZ, RZ, R205 ;  /* 0x000000ffff427224 */ /* 0x000fe200078e00cd */
[----:B------:R-:W-:Y:S01]  /*1d300*/  FSEL R205, R158, -INF , !P5 ;  /* 0xff8000009ecd7808 */ /* 0x000fe20006800000 */
[----:B------:R-:W-:Y:S01]  /*1d310*/  IMAD.MOV.U32 R141, RZ, RZ, R207 ;  /* 0x000000ffff8d7224 */ /* 0x000fe200078e00cf */
[----:B------:R-:W-:Y:S01]  /*1d320*/  FSEL R207, R137, -INF , !P6 ;  /* 0xff80000089cf7808 */ /* 0x000fe20007000000 */
[----:B-1----:R-:W-:Y:S01]  /*1d330*/  FFMA.FTZ R56, -R236, R56, R67 ;  /* 0x00000038ec387223 */ /* 0x002fe20000010143 */
[----:B------:R-:W-:Y:S01]  /*1d340*/  ISETP.GE.AND P5, PT, R58, R239, PT ;  /* 0x000000ef3a00720c */ /* 0x000fe20003fa6270 */
[----:B----4-:R-:W-:Y:S01]  /*1d350*/  FFMA.FTZ R65, -R236, R173, R65 ;  /* 0x000000adec417223 */ /* 0x010fe20000010141 */
[----:B------:R-:W-:Y:S01]  /*1d360*/  FMUL.FTZ R59, R59, R200 ;  /* 0x000000c83b3b7220 */ /* 0x000fe20000410000 */
[----:B------:R-:W-:-:S02]  /*1d370*/  ISETP.GE.AND P4, PT, R58, R240, PT ;  /* 0x000000f03a00720c */ /* 0x000fc40003f86270 */
[C---:B------:R-:W-:Y:S02]  /*1d380*/  ISETP.GE.AND P6, PT, R58.reuse, R237, PT ;  /* 0x000000ed3a00720c */ /* 0x040fe40003fc6270 */
[----:B------:R-:W-:Y:S01]  /*1d390*/  ISETP.GE.AND P3, PT, R58, R238, PT ;  /* 0x000000ee3a00720c */ /* 0x000fe20003f66270 */
[-C--:B------:R-:W-:Y:S01]  /*1d3a0*/  FMUL.FTZ R58, R57, R200.reuse ;  /* 0x000000c8393a7220 */ /* 0x080fe20000410000 */
[----:B------:R-:W-:Y:S01]  /*1d3b0*/  FSEL R56, R56, -INF , P5 ;  /* 0xff80000038387808 */ /* 0x000fe20002800000 */
[----:B------:R-:W-:Y:S01]  /*1d3c0*/  VIADD R57, R29, 0xffffff21 ;  /* 0xffffff211d397836 */ /* 0x000fe20000000000 */
[----:B------:R-:W-:Y:S01]  /*1d3d0*/  FSEL R191, R65, -INF , P4 ;  /* 0xff80000041bf7808 */ /* 0x000fe20002000000 */
[----:B------:R-:W1:Y:S01]  /*1d3e0*/  MUFU.TANH R59, R59 ;  /* 0x0000003b003b7308 */ /* 0x000e620000002400 */
[----:B------:R-:W-:Y:S01]  /*1d3f0*/  IABS R5, R5 ;  /* 0x0000000500057213 */ /* 0x000fe20000000000 */
[----:B------:R-:W-:Y:S01]  /*1d400*/  FMUL.FTZ R52, R52, R200 ;  /* 0x000000c834347220 */ /* 0x000fe20000410000 */
[----:B------:R-:W-:-:S02]  /*1d410*/  FSEL R203, R56, -INF , !P3 ;  /* 0xff80000038cb7808 */ /* 0x000fc40005800000 */
[----:B------:R-:W-:-:S03]  /*1d420*/  FSEL R191, R191, -INF , !P6 ;  /* 0xff800000bfbf7808 */ /* 0x000fc60007000000 */
[----:B------:R-:W2:Y:S01]  /*1d430*/  MUFU.TANH R65, R58 ;  /* 0x0000003a00417308 */ /* 0x000ea20000002400 */
[----:B------:R-:W-:Y:S01]  /*1d440*/  I2FP.F32.S32 R56, R5 ;  /* 0x0000000500387245 */ /* 0x000fe20000201400 */
[----:B------:R-:W-:Y:S01]  /*1d450*/  FMUL.FTZ R5, R54, R200 ;  /* 0x000000c836057220 */ /* 0x000fe20000410000 */
[C---:B------:R-:W-:Y:S02]  /*1d460*/  ISETP.GE.AND P4, PT, R57.reuse, R240, PT ;  /* 0x000000f03900720c */ /* 0x040fe40003f86270 */
[C---:B------:R-:W-:Y:S02]  /*1d470*/  ISETP.GE.AND P6, PT, R57.reuse, R237, PT ;  /* 0x000000ed3900720c */ /* 0x040fe40003fc6270 */
[C---:B------:R-:W-:Y:S02]  /*1d480*/  ISETP.GE.AND P5, PT, R57.reuse, R238, PT ;  /* 0x000000ee3900720c */ /* 0x040fe40003fa6270 */
[----:B------:R-:W-:Y:S02]  /*1d490*/  ISETP.GE.AND P3, PT, R57, R239, PT ;  /* 0x000000ef3900720c */ /* 0x000fe40003f66270 */
[----:B------:R-:W3:Y:S01]  /*1d4a0*/  MUFU.TANH R57, R52 ;  /* 0x0000003400397308 */ /* 0x000ee20000002400 */
[----:B------:R-:W-:-:S02]  /*1d4b0*/  IABS R7, R7 ;  /* 0x0000000700077213 */ /* 0x000fc40000000000 */
[----:B------:R-:W-:Y:S02]  /*1d4c0*/  IABS R6, R6 ;  /* 0x0000000600067213 */ /* 0x000fe40000000000 */
[----:B------:R-:W-:-:S03]  /*1d4d0*/  I2FP.F32.S32 R7, R7 ;  /* 0x0000000700077245 */ /* 0x000fc60000201400 */
[----:B------:R-:W4:Y:S01]  /*1d4e0*/  MUFU.TANH R5, R5 ;  /* 0x0000000500057308 */ /* 0x000f220000002400 */
[C---:B-1----:R-:W-:Y:S01]  /*1d4f0*/  FFMA.FTZ R195, -R236.reuse, R56, R59 ;  /* 0x00000038ecc37223 */ /* 0x042fe2000001013b */
[C---:B--2---:R-:W-:Y:S01]  /*1d500*/  FFMA.FTZ R65, -R236.reuse, R7, R65 ;  /* 0x00000007ec417223 */ /* 0x044fe20000010141 */
[----:B------:R-:W-:Y:S01]  /*1d510*/  I2FP.F32.S32 R6, R6 ;  /* 0x0000000600067245 */ /* 0x000fe20000201400 */
[----:B------:R-:W-:Y:S01]  /*1d520*/  VIADD R7, R29, 0xffffff28 ;  /* 0xffffff281d077836 */ /* 0x000fe20000000000 */
[----:B------:R-:W-:Y:S02]  /*1d530*/  IABS R4, R4 ;  /* 0x0000000400047213 */ /* 0x000fe40000000000 */
[----:B------:R-:W-:Y:S02]  /*1d540*/  FSEL R65, R65, -INF , P4 ;  /* 0xff80000041417808 */ /* 0x000fe40002000000 */
[----:B------:R-:W-:Y:S01]  /*1d550*/  FSEL R195, R195, -INF , P3 ;  /* 0xff800000c3c37808 */ /* 0x000fe20001800000 */
[----:B---3--:R-:W-:Y:S01]  /*1d560*/  FFMA.FTZ R6, -R236, R6, R57 ;  /* 0x00000006ec067223 */ /* 0x008fe20000010139 */
[----:B------:R-:W-:-:S02]  /*1d570*/  I2FP.F32.S32 R4, R4 ;  /* 0x0000000400047245 */ /* 0x000fc40000201400 */
[----:B------:R-:W-:Y:S02]  /*1d580*/  ISETP.GE.AND P4, PT, R7, R240, PT ;  /* 0x000000f00700720c */ /* 0x000fe40003f86270 */
[----:B------:R-:W-:Y:S02]  /*1d590*/  FSEL R158, R65, -INF , !P6 ;  /* 0xff800000419e7808 */ /* 0x000fe40007000000 */
[----:B------:R-:W-:Y:S01]  /*1d5a0*/  FSEL R195, R195, -INF , !P5 ;  /* 0xff800000c3c37808 */ /* 0x000fe20006800000 */
[----:B----4-:R-:W-:Y:S01]  /*1d5b0*/  FFMA.FTZ R54, -R236, R4, R5 ;  /* 0x00000004ec367223 */ /* 0x010fe20000010105 */
[C---:B------:R-:W-:Y:S02]  /*1d5c0*/  ISETP.GE.AND P6, PT, R7.reuse, R237, PT ;  /* 0x000000ed0700720c */ /* 0x040fe40003fc6270 */
[C---:B------:R-:W-:Y:S02]  /*1d5d0*/  ISETP.GE.AND P3, PT, R7.reuse, R238, PT ;  /* 0x000000ee0700720c */ /* 0x040fe40003f66270 */
[----:B------:R-:W-:-:S02]  /*1d5e0*/  ISETP.GE.AND P5, PT, R7, R239, PT ;  /* 0x000000ef0700720c */ /* 0x000fc40003fa6270 */
[----:B------:R-:W-:Y:S02]  /*1d5f0*/  FSEL R155, R6, -INF , P4 ;  /* 0xff800000069b7808 */ /* 0x000fe40002000000 */
[----:B------:R-:W1:Y:S01]  /*1d600*/  LDSM.16.M88.4 R4, [R2+0xa000] ;  /* 0x00a000000204783b */ /* 0x000e620000000200 */
[-C--:B------:R-:W-:Y:S01]  /*1d610*/  FMUL.FTZ R53, R53, R200.reuse ;  /* 0x000000c835357220 */ /* 0x080fe20000410000 */
[----:B------:R-:W-:Y:S01]  /*1d620*/  FMUL.FTZ R55, R55, R200 ;  /* 0x000000c837377220 */ /* 0x000fe20000410000 */
[----:B------:R-:W-:Y:S04]  /*1d630*/  HMMA.16816.F32 R44, R148, R174, R44 ;  /* 0x000000ae942c723c */ /* 0x000fe8000000182c */
[----:B------:R-:W2:Y:S01]  /*1d640*/  MUFU.TANH R53, R53 ;  /* 0x0000003500357308 */ /* 0x000ea20000002400 */
[----:B------:R-:W-:-:S07]  /*1d650*/  IABS R9, R9 ;  /* 0x0000000900097213 */ /* 0x000fce0000000000 */
[----:B------:R-:W3:Y:S01]  /*1d660*/  MUFU.TANH R55, R55 ;  /* 0x0000003700377308 */ /* 0x000ee20000002400 */
[----:B------:R-:W-:Y:S01]  /*1d670*/  I2FP.F32.S32 R9, R9 ;  /* 0x0000000900097245 */ /* 0x000fe20000201400 */
[----:B------:R-:W-:Y:S01]  /*1d680*/  VIADD R52, R29, 0xffffff29 ;  /* 0xffffff291d347836 */ /* 0x000fe20000000000 */
[----:B------:R-:W-:Y:S02]  /*1d690*/  IABS R8, R8 ;  /* 0x0000000800087213 */ /* 0x000fe40000000000 */
[----:B------:R-:W-:Y:S01]  /*1d6a0*/  FSEL R54, R54, -INF , P5 ;  /* 0xff80000036367808 */ /* 0x000fe20002800000 */
[----:B------:R-:W-:Y:S01]  /*1d6b0*/  FMUL.FTZ R48, R48, R200 ;  /* 0x000000c830307220 */ /* 0x000fe20000410000 */
[----:B------:R-:W-:Y:S01]  /*1d6c0*/  ISETP.GE.AND P4, PT, R52, R240, PT ;  /* 0x000000f03400720c */ /* 0x000fe20003f86270 */
[----:B--2---:R-:W-:Y:S01]  /*1d6d0*/  FFMA.FTZ R53, -R236, R9, R53 ;  /* 0x00000009ec357223 */ /* 0x004fe20000010135 */
[----:B------:R-:W-:Y:S02]  /*1d6e0*/  I2FP.F32.S32 R8, R8 ;  /* 0x0000000800087245 */ /* 0x000fe40000201400 */
[----:B------:R-:W-:Y:S01]  /*1d6f0*/  FSEL R193, R54, -INF , !P3 ;  /* 0xff80000036c17808 */ /* 0x000fe20005800000 */
[----:B------:R-:W-:Y:S01]  /*1d700*/  FMUL.FTZ R54, R50, R200 ;  /* 0x000000c832367220 */ /* 0x000fe20000410000 */
[----:B------:R-:W-:Y:S01]  /*1d710*/  FSEL R189, R53, -INF , P4 ;  /* 0xff80000035bd7808 */ /* 0x000fe20002000000 */
[----:B------:R-:W-:Y:S01]  /*1d720*/  HMMA.16816.F32 R44, R160, R10, R44 ;  /* 0x0000000aa02c723c */ /* 0x000fe2000000182c */
[----:B------:R2:W4:Y:S01]  /*1d730*/  MUFU.TANH R57, R48 ;  /* 0x0000003000397308 */ /* 0x0005220000002400 */
[----:B---3--:R-:W-:-:S02]  /*1d740*/  FFMA.FTZ R55, -R236, R8, R55 ;  /* 0x00000008ec377223 */ /* 0x008fc40000010137 */
[----:B------:R-:W3:Y:S05]  /*1d750*/  LDSM.16.M88.4 R8, [R0+0xa000] ;  /* 0x00a000000008783b */ /* 0x000eea0000000200 */
[----:B------:R-:W5:Y:S01]  /*1d760*/  MUFU.TANH R53, R54 ;  /* 0x0000003600357308 */ /* 0x000f620000002400 */
[----:B------:R-:W-:Y:S01]  /*1d770*/  IABS R50, R159 ;  /* 0x0000009f00327213 */ /* 0x000fe20000000000 */
[----:B-1----:R-:W-:Y:S01]  /*1d780*/  HMMA.16816.F32 R40, R148, R4, R40 ;  /* 0x000000049428723c */ /* 0x002fe20000001828 */
[----:B------:R-:W-:Y:S01]  /*1d790*/  ISETP.GE.AND P3, PT, R52, R239, PT ;  /* 0x000000ef3400720c */ /* 0x000fe20003f66270 */
[----:B------:R-:W-:Y:S01]  /*1d7a0*/  FMUL.FTZ R5, R51, R200 ;  /* 0x000000c833057220 */ /* 0x000fe20000410000 */
[----:B------:R-:W-:-:S02]  /*1d7b0*/  FSEL R155, R155, -INF , !P6 ;  /* 0xff8000009b9b7808 */ /* 0x000fc40007000000 */
[----:B--2---:R-:W-:Y:S02]  /*1d7c0*/  IABS R48, R157 ;  /* 0x0000009d00307213 */ /* 0x004fe40000000000 */
[C---:B------:R-:W-:Y:S02]  /*1d7d0*/  ISETP.GE.AND P6, PT, R52.reuse, R237, PT ;  /* 0x000000ed3400720c */ /* 0x040fe40003fc6270 */
[----:B------:R-:W-:Y:S01]  /*1d7e0*/  ISETP.GE.AND P5, PT, R52, R238, PT ;  /* 0x000000ee3400720c */ /* 0x000fe20003fa6270 */
[----:B------:R-:W-:Y:S01]  /*1d7f0*/  VIADD R52, R29, 0xffffff30 ;  /* 0xffffff301d347836 */ /* 0x000fe20000000000 */
[----:B------:R-:W-:Y:S02]  /*1d800*/  I2FP.F32.S32 R50, R50 ;  /* 0x0000003200327245 */ /* 0x000fe40000201400 */
[----:B------:R-:W-:Y:S02]  /*1d810*/  I2FP.F32.S32 R48, R48 ;  /* 0x0000003000307245 */ /* 0x000fe40000201400 */
[----:B------:R-:W-:Y:S01]  /*1d820*/  FSEL R55, R55, -INF , P3 ;  /* 0xff80000037377808 */ /* 0x000fe20001800000 */
[----:B------:R-:W1:Y:S01]  /*1d830*/  MUFU.TANH R5, R5 ;  /* 0x0000000500057308 */ /* 0x000e620000002400 */
[C---:B----4-:R-:W-:Y:S01]  /*1d840*/  FFMA.FTZ R57, -R236.reuse, R50, R57 ;  /* 0x00000032ec397223 */ /* 0x050fe20000010139 */
[----:B-----5:R-:W-:Y:S01]  /*1d850*/  FFMA.FTZ R48, -R236, R48, R53 ;  /* 0x00000030ec307223 */ /* 0x020fe20000010135 */
[----:B------:R-:W-:Y:S01]  /*1d860*/  FSEL R157, R55, -INF , !P5 ;  /* 0xff800000379d7808 */ /* 0x000fe20006800000 */
[----:B------:R-:W-:Y:S01]  /*1d870*/  FMUL.FTZ R49, R49, R200 ;  /* 0x000000c831317220 */ /* 0x000fe20000410000 */
[----:B------:R-:W-:-:S02]  /*1d880*/  ISETP.GE.AND P4, PT, R52, R240, PT ;  /* 0x000000f03400720c */ /* 0x000fc40003f86270 */
[C---:B------:R-:W-:Y:S02]  /*1d890*/  ISETP.GE.AND P5, PT, R52.reuse, R239, PT ;  /* 0x000000ef3400720c */ /* 0x040fe40003fa6270 */
[----:B------:R-:W-:Y:S01]  /*1d8a0*/  IABS R14, R14 ;  /* 0x0000000e000e7213 */ /* 0x000fe20000000000 */
[----:B------:R-:W-:Y:S01]  /*1d8b0*/  VIADD R4, R29, 0xffffff31 ;  /* 0xffffff311d047836 */ /* 0x000fe20000000000 */
[----:B------:R-:W-:Y:S02]  /*1d8c0*/  FSEL R189, R189, -INF , !P6 ;  /* 0xff800000bdbd7808 */ /* 0x000fe40007000000 */
[C---:B------:R-:W-:Y:S02]  /*1d8d0*/  ISETP.GE.AND P6, PT, R52.reuse, R237, PT ;  /* 0x000000ed3400720c */ /* 0x040fe40003fc6270 */
[----:B------:R-:W-:Y:S02]  /*1d8e0*/  ISETP.GE.AND P3, PT, R52, R238, PT ;  /* 0x000000ee3400720c */ /* 0x000fe40003f66270 */
[----:B------:R-:W-:-:S02]  /*1d8f0*/  FSEL R57, R57, -INF , P4 ;  /* 0xff80000039397808 */ /* 0x000fc40002000000 */
[----:B------:R-:W-:Y:S01]  /*1d900*/  FSEL R159, R48, -INF , P5 ;  /* 0xff800000309f7808 */ /* 0x000fe20002800000 */
[----:B------:R-:W-:Y:S01]  /*1d910*/  IMAD.MOV.U32 R48, RZ, RZ, R14 ;  /* 0x000000ffff307224 */ /* 0x000fe200078e000e */
[----:B------:R-:W2:Y:S01]  /*1d920*/  MUFU.TANH R49, R49 ;  /* 0x0000003100317308 */ /* 0x000ea20000002400 */
[----:B------:R-:W-:Y:S02]  /*1d930*/  IABS R15, R15 ;  /* 0x0000000f000f7213 */ /* 0x000fe40000000000 */
[----:B------:R-:W-:Y:S02]  /*1d940*/  FSEL R175, R57, -INF , !P6 ;  /* 0xff80000039af7808 */ /* 0x000fe40007000000 */
[----:B------:R-:W-:Y:S02]  /*1d950*/  FSEL R159, R159, -INF , !P3 ;  /* 0xff8000009f9f7808 */ /* 0x000fe40005800000 */
[C---:B------:R-:W-:Y:S02]  /*1d960*/  ISETP.GE.AND P4, PT, R4.reuse, R240, PT ;  /* 0x000000f00400720c */ /* 0x040fe40003f86270 */
[----:B------:R-:W-:-:S02]  /*1d970*/  ISETP.GE.AND P6, PT, R4, R237, PT ;  /* 0x000000ed0400720c */ /* 0x000fc40003fc6270 */
[C---:B------:R-:W-:Y:S02]  /*1d980*/  ISETP.GE.AND P5, PT, R4.reuse, R238, PT ;  /* 0x000000ee0400720c */ /* 0x040fe40003fa6270 */
[----:B------:R-:W-:Y:S02]  /*1d990*/  ISETP.GE.AND P3, PT, R4, R239, PT ;  /* 0x000000ef0400720c */ /* 0x000fe40003f66270 */
[----:B------:R-:W-:Y:S01]  /*1d9a0*/  I2FP.F32.S32 R14, R15 ;  /* 0x0000000f000e7245 */ /* 0x000fe20000201400 */
[----:B------:R-:W-:Y:S01]  /*1d9b0*/  FMUL.FTZ R15, R44, R200 ;  /* 0x000000c82c0f7220 */ /* 0x000fe20000410000 */
[----:B------:R-:W-:-:S05]  /*1d9c0*/  I2FP.F32.S32 R4, R48 ;  /* 0x0000003000047245 */ /* 0x000fca0000201400 */
[----:B-1----:R-:W-:Y:S01]  /*1d9d0*/  FFMA.FTZ R4, -R236, R4, R5 ;  /* 0x00000004ec047223 */ /* 0x002fe20000010105 */
[----:B------:R-:W-:Y:S01]  /*1d9e0*/  FMUL.FTZ R5, R46, R200 ;  /* 0x000000c82e057220 */ /* 0x000fe20000410000 */
[----:B------:R-:W1:Y:S01]  /*1d9f0*/  MUFU.TANH R15, R15 ;  /* 0x0000000f000f7308 */ /* 0x000e620000002400 */
[----:B--2---:R-:W-:Y:S01]  /*1da00*/  FFMA.FTZ R49, -R236, R14, R49 ;  /* 0x0000000eec317223 */ /* 0x004fe20000010131 */
[----:B---3--:R-:W-:Y:S01]  /*1da10*/  HMMA.16816.F32 R40, R160, R8, R40 ;  /* 0x00000008a028723c */ /* 0x008fe20000001828 */
[----:B------:R-:W-:Y:S02]  /*1da20*/  IABS R9, R12 ;  /* 0x0000000c00097213 */ /* 0x000fe40000000000 */
[----:B------:R-:W-:-:S03]  /*1da30*/  IABS R13, R13 ;  /* 0x0000000d000d7213 */ /* 0x000fc60000000000 */
[----:B------:R-:W2:Y:S01]  /*1da40*/  MUFU.TANH R5, R5 ;  /* 0x0000000500057308 */ /* 0x000ea20000002400 */
[----:B------:R-:W-:Y:S01]  /*1da50*/  VIADD R8, R29, 0xffffff38 ;  /* 0xffffff381d087836 */ /* 0x000fe20000000000 */
[----:B------:R-:W-:Y:S02]  /*1da60*/  FSEL R49, R49, -INF , P4 ;  /* 0xff80000031317808 */ /* 0x000fe40002000000 */
[----:B------:R-:W-:Y:S01]  /*1da70*/  FSEL R178, R4, -INF , P3 ;  /* 0xff80000004b27808 */ /* 0x000fe20001800000 */
[----:B------:R-:W-:Y:S01]  /*1da80*/  IMAD.MOV.U32 R4, RZ, RZ, R9 ;  /* 0x000000ffff047224 */ /* 0x000fe200078e0009 */
[----:B------:R-:W-:Y:S02]  /*1da90*/  I2FP.F32.S32 R12, R13 ;  /* 0x0000000d000c7245 */ /* 0x000fe40000201400 */
[----:B------:R-:W-:Y:S02]  /*1daa0*/  FSEL R179, R49, -INF , !P6 ;  /* 0xff80000031b37808 */ /* 0x000fe40007000000 */
[----:B------:R-:W-:-:S02]  /*1dab0*/  FSEL R178, R178, -INF , !P5 ;  /* 0xff800000b2b27808 */ /* 0x000fc40006800000 */
[C---:B------:R-:W-:Y:S02]  /*1dac0*/  ISETP.GE.AND P4, PT, R8.reuse, R240, PT ;  /* 0x000000f00800720c */ /* 0x040fe40003f86270 */
[C---:B------:R-:W-:Y:S02]  /*1dad0*/  ISETP.GE.AND P6, PT, R8.reuse, R237, PT ;  /* 0x000000ed0800720c */ /* 0x040fe40003fc6270 */
[C---:B------:R-:W-:Y:S02]  /*1dae0*/  ISETP.GE.AND P3, PT, R8.reuse, R238, PT ;  /* 0x000000ee0800720c */ /* 0x040fe40003f66270 */
[----:B------:R-:W-:Y:S01]  /*1daf0*/  ISETP.GE.AND P5, PT, R8, R239, PT ;  /* 0x000000ef0800720c */ /* 0x000fe20003fa6270 */
[----:B-1----:R-:W-:Y:S01]  /*1db00*/  FFMA.FTZ R8, -R236, R12, R15 ;  /* 0x0000000cec087223 */ /* 0x002fe2000001010f */
[----:B------:R-:W-:Y:S01]  /*1db10*/  I2FP.F32.S32 R4, R4 ;  /* 0x0000000400047245 */ /* 0x000fe20000201400 */
[----:B------:R-:W-:Y:S01]  /*1db20*/  HMMA.16816.F32 R12, R148, R6, R36 ;  /* 0x00000006940c723c */ /* 0x000fe20000001824 */
[-C--:B------:R-:W-:Y:S01]  /*1db30*/  FMUL.FTZ R9, R45, R200.reuse ;  /* 0x000000c82d097220 */ /* 0x080fe20000410000 */
[----:B------:R-:W-:-:S02]  /*1db40*/  FMUL.FTZ R37, R47, R200 ;  /* 0x000000c82f257220 */ /* 0x000fc40000410000 */
[----:B--2---:R-:W-:Y:S02]  /*1db50*/  FFMA.FTZ R38, -R236, R4, R5 ;  /* 0x00000004ec267223 */ /* 0x004fe40000010105 */
[----:B------:R-:W1:Y:S01]  /*1db60*/  LDSM.16.M88.4 R4, [R2+0xa800] ;  /* 0x00a800000204783b */ /* 0x000e620000000200 */
[----:B------:R-:W-:Y:S01]  /*1db70*/  MUFU.TANH R9, R9 ;  /* 0x0000000900097308 */ /* 0x000fe20000002400 */
[----:B------:R-:W-:Y:S02]  /*1db80*/  FSEL R8, R8, -INF , P4 ;  /* 0xff80000008087808 */ /* 0x000fe40002000000 */
[----:B------:R-:W-:-:S05]  /*1db90*/  IABS R18, R18 ;  /* 0x0000001200127213 */ /* 0x000fca0000000000 */
[----:B------:R-:W2:Y:S01]  /*1dba0*/  MUFU.TANH R37, R37 ;  /* 0x0000002500257308 */ /* 0x000ea20000002400 */
[----:B------:R-:W-:Y:S01]  /*1dbb0*/  FSEL R177, R8, -INF , !P6 ;  /* 0xff80000008b17808 */ /* 0x000fe20007000000 */
[----:B------:R-:W-:Y:S01]  /*1dbc0*/  IMAD.MOV.U32 R8, RZ, RZ, R18 ;  /* 0x000000ffff087224 */ /* 0x000fe200078e0012 */
[----:B------:R-:W-:Y:S01]  /*1dbd0*/  IABS R19, R19 ;  /* 0x0000001300137213 */ /* 0x000fe20000000000 */
[----:B------:R-:W-:Y:S01]  /*1dbe0*/  VIADD R36, R29, 0xffffff39 ;  /* 0xffffff391d247836 */ /* 0x000fe20000000000 */
[----:B------:R-:W-:Y:S02]  /*1dbf0*/  FSEL R38, R38, -INF , P5 ;  /* 0xff80000026267808 */ /* 0x000fe40002800000 */
[----:B------:R-:W-:Y:S02]  /*1dc00*/  I2FP.F32.S32 R18, R19 ;  /* 0x0000001300127245 */ /* 0x000fe40000201400 */
[----:B------:R-:W-:Y:S01]  /*1dc10*/  I2FP.F32.S32 R8, R8 ;  /* 0x0000000800087245 */ /* 0x000fe20000201400 */
[----:B------:R-:W-:Y:S01]  /*1dc20*/  FMUL.FTZ R40, R40, R200 ;  /* 0x000000c828287220 */ /* 0x000fe20000410000 */
[----:B------:R-:W-:Y:S01]  /*1dc30*/  FSEL R183, R38, -INF , !P3 ;  /* 0xff80000026b77808 */ /* 0x000fe20005800000 */
[----:B------:R-:W-:Y:S01]  /*1dc40*/  HMMA.16816.F32 R12, R160, R10, R12 ;  /* 0x0000000aa00c723c */ /* 0x000fe2000000180c */
[----:B------:R-:W-:-:S02]  /*1dc50*/  ISETP.GE.AND P4, PT, R36, R240, PT ;  /* 0x000000f02400720c */ /* 0x000fc40003f86270 */
[C---:B------:R-:W-:Y:S02]  /*1dc60*/  ISETP.GE.AND P6, PT, R36.reuse, R237, PT ;  /* 0x000000ed2400720c */ /* 0x040fe40003fc6270 */
[----:B------:R-:W-:Y:S01]  /*1dc70*/  ISETP.GE.AND P5, PT, R36, R238, PT ;  /* 0x000000ee2400720c */ /* 0x000fe20003fa6270 */
[----:B--2---:R-:W-:Y:S01]  /*1dc80*/  FFMA.FTZ R38, -R236, R8, R37 ;  /* 0x00000008ec267223 */ /* 0x004fe20000010125 */
[----:B------:R-:W-:Y:S01]  /*1dc90*/  ISETP.GE.AND P3, PT, R36, R239, PT ;  /* 0x000000ef2400720c */ /* 0x000fe20003f66270 */
[----:B------:R-:W-:Y:S01]  /*1dca0*/  FFMA.FTZ R36, -R236, R18, R9 ;  /* 0x00000012ec247223 */ /* 0x000fe20000010109 */
[----:B------:R-:W-:Y:S01]  /*1dcb0*/  FMUL.FTZ R37, R42, R200 ;  /* 0x000000c82a257220 */ /* 0x000fe20000410000 */
[----:B------:R-:W2:Y:S01]  /*1dcc0*/  LDSM.16.M88.4 R8, [R0+0xa800] ;  /* 0x00a800000008783b */ /* 0x000ea20000000200 */
[----:B------:R-:W3:Y:S01]  /*1dcd0*/  MUFU.TANH R19, R40 ;  /* 0x0000002800137308 */ /* 0x000ee20000002400 */
[----:B------:R-:W-:Y:S02]  /*1dce0*/  IABS R17, R17 ;  /* 0x0000001100117213 */ /* 0x000fe40000000000 */
[----:B------:R-:W-:-:S05]  /*1dcf0*/  FSEL R36, R36, -INF , P4 ;  /* 0xff80000024247808 */ /* 0x000fca0002000000 */
[----:B------:R-:W4:Y:S01]  /*1dd00*/  MUFU.TANH R37, R37 ;  /* 0x0000002500257308 */ /* 0x000f220000002400 */
[----:B------:R-:W-:Y:S01]  /*1dd10*/  FSEL R181, R36, -INF , !P6 ;  /* 0xff80000024b57808 */ /* 0x000fe20007000000 */
[----:B------:R-:W-:Y:S01]  /*1dd20*/  VIADD R18, R29, 0xffffff40 ;  /* 0xffffff401d127836 */ /* 0x000fe20000000000 */
[----:B------:R-:W-:Y:S02]  /*1dd30*/  FSEL R173, R38, -INF , P3 ;  /* 0xff80000026ad7808 */ /* 0x000fe40001800000 */
[----:B------:R-:W-:Y:S02]  /*1dd40*/  IABS R36, R16 ;  /* 0x0000001000247213 */ /* 0x000fe40000000000 */
[----:B------:R-:W-:Y:S02]  /*1dd50*/  I2FP.F32.S32 R38, R17 ;  /* 0x0000001100267245 */ /* 0x000fe40000201400 */
[----:B------:R-:W-:Y:S02]  /*1dd60*/  FSEL R173, R173, -INF , !P5 ;  /* 0xff800000adad7808 */ /* 0x000fe40006800000 */
[----:B------:R-:W-:Y:S01]  /*1dd70*/  I2FP.F32.S32 R36, R36 ;  /* 0x0000002400247245 */ /* 0x000fe20000201400 */
[----:B---3--:R-:W-:Y:S01]  /*1dd80*/  FFMA.FTZ R38, -R236, R38, R19 ;  /* 0x00000026ec267223 */ /* 0x008fe20000010113 */
[----:B------:R-:W-:-:S02]  /*1dd90*/  ISETP.GE.AND P4, PT, R18, R240, PT ;  /* 0x000000f01200720c */ /* 0x000fc40003f86270 */
[C---:B------:R-:W-:Y:S02]  /*1dda0*/  ISETP.GE.AND P6, PT, R18.reuse, R237, PT ;  /* 0x000000ed1200720c */ /* 0x040fe40003fc6270 */
[C---:B------:R-:W-:Y:S02]  /*1ddb0*/  ISETP.GE.AND P3, PT, R18.reuse, R238, PT ;  /* 0x000000ee1200720c */ /* 0x040fe40003f66270 */
[----:B------:R-:W-:Y:S02]  /*1ddc0*/  ISETP.GE.AND P5, PT, R18, R239, PT ;  /* 0x000000ef1200720c */ /* 0x000fe40003fa6270 */
[----:B-1----:R-:W-:Y:S01]  /*1ddd0*/  HMMA.16816.F32 R16, R148, R4, R32 ;  /* 0x000000049410723c */ /* 0x002fe20000001820 */
[----:B------:R-:W-:Y:S01]  /*1dde0*/  FMUL.FTZ R5, R43, R200 ;  /* 0x000000c82b057220 */ /* 0x000fe20000410000 */
[----:B----4-:R-:W-:Y:S01]  /*1ddf0*/  FFMA.FTZ R36, -R236, R36, R37 ;  /* 0x00000024ec247223 */ /* 0x010fe20000010125 */
[----:B------:R-:W-:Y:S01]  /*1de00*/  VIADD R4, R29, 0xffffff41 ;  /* 0xffffff411d047836 */ /* 0x000fe20000000000 */
[----:B------:R-:W-:-:S02]  /*1de10*/  FSEL R38, R38, -INF , P4 ;  /* 0xff80000026267808 */ /* 0x000fc40002000000 */
[----:B------:R-:W-:Y:S01]  /*1de20*/  IABS R33, R252 ;  /* 0x000000fc00217213 */ /* 0x000fe20000000000 */
[----:B------:R-:W1:Y:S01]  /*1de30*/  MUFU.TANH R5, R5 ;  /* 0x0000000500057308 */ /* 0x000e620000002400 */
[----:B------:R-:W-:Y:S01]  /*1de40*/  FSEL R36, R36, -INF , P5 ;  /* 0xff80000024247808 */ /* 0x000fe20002800000 */
[----:B------:R-:W-:Y:S01]  /*1de50*/  FMUL.FTZ R12, R12, R200 ;  /* 0x000000c80c0c7220 */ /* 0x000fe20000410000 */
[----:B------:R-:W-:Y:S02]  /*1de60*/  IABS R32, R246 ;  /* 0x000000f600207213 */ /* 0x000fe40000000000 */
[----:B------:R-:W-:Y:S02]  /*1de70*/  FSEL R246, R38, -INF , !P6 ;  /* 0xff80000026f67808 */ /* 0x000fe40007000000 */
[----:B------:R-:W-:Y:S02]  /*1de80*/  FSEL R252, R36, -INF , !P3 ;  /* 0xff80000024fc7808 */ /* 0x000fe40005800000 */
[----:B------:R-:W-:-:S02]  /*1de90*/  ISETP.GE.AND P4, PT, R4, R240, PT ;  /* 0x000000f00400720c */ /* 0x000fc40003f86270 */
[C---:B------:R-:W-:Y:S02]  /*1dea0*/  ISETP.GE.AND P6, PT, R4.reuse, R237, PT ;  /* 0x000000ed0400720c */ /* 0x040fe40003fc6270 */
[C---:B------:R-:W-:Y:S02]  /*1deb0*/  ISETP.GE.AND P5, PT, R4.reuse, R238, PT ;  /* 0x000000ee0400720c */ /* 0x040fe40003fa6270 */
[----:B------:R-:W-:Y:S02]  /*1dec0*/  ISETP.GE.AND P3, PT, R4, R239, PT ;  /* 0x000000ef0400720c */ /* 0x000fe40003f66270 */
[----:B------:R-:W-:Y:S02]  /*1ded0*/  I2FP.F32.S32 R4, R33 ;  /* 0x0000002100047245 */ /* 0x000fe40000201400 */
[----:B------:R3:W4:Y:S01]  /*1dee0*/  MUFU.TANH R33, R12 ;  /* 0x0000000c00217308 */ /* 0x0007220000002400 */
[-C--:B------:R-:W-:Y:S01]  /*1def0*/  FMUL.FTZ R39, R41, R200.reuse ;  /* 0x000000c829277220 */ /* 0x080fe20000410000 */
[----:B--2---:R-:W-:Y:S01]  /*1df00*/  HMMA.16816.F32 R16, R160, R8, R16 ;  /* 0x00000008a010723c */ /* 0x004fe20000001810 */
[----:B------:R-:W-:Y:S01]  /*1df10*/  FMUL.FTZ R9, R14, R200 ;  /* 0x000000c80e097220 */ /* 0x000fe20000410000 */
[----:B-1----:R-:W-:Y:S01]  /*1df20*/  FFMA.FTZ R4, -R236, R4, R5 ;  /* 0x00000004ec047223 */ /* 0x002fe20000010105 */
[----:B------:R-:W-:-:S03]  /*1df30*/  IABS R5, R250 ;  /* 0x000000fa00057213 */ /* 0x000fc60000000000 */
[----:B------:R-:W1:Y:S01]  /*1df40*/  MUFU.TANH R39, R39 ;  /* 0x0000002700277308 */ /* 0x000e620000002400 */
[----:B------:R-:W-:Y:S02]  /*1df50*/  FSEL R250, R4, -INF , P3 ;  /* 0xff80000004fa7808 */ /* 0x000fe40001800000 */
[----:B---3--:R-:W-:-:S05]  /*1df60*/  IABS R12, R244 ;  /* 0x000000f4000c7213 */ /* 0x008fca0000000000 */
[----:B------:R-:W2:Y:S01]  /*1df70*/  MUFU.TANH R9, R9 ;  /* 0x0000000900097308 */ /* 0x000ea20000002400 */
[----:B------:R-:W-:Y:S01]  /*1df80*/  I2FP.F32.S32 R12, R12 ;  /* 0x0000000c000c7245 */ /* 0x000fe20000201400 */
[----:B------:R-:W-:Y:S01]  /*1df90*/  IMAD.MOV.U32 R4, RZ, RZ, R5 ;  /* 0x000000ffff047224 */ /* 0x000fe200078e0005 */
[----:B------:R-:W-:Y:S01]  /*1dfa0*/  HMMA.16816.F32 R164, R148, R6, R164 ;  /* 0x0000000694a4723c */ /* 0x000fe200000018a4 */
[-C--:B------:R-:W-:Y:S01]  /*1dfb0*/  FMUL.FTZ R5, R13, R200.reuse ;  /* 0x000000c80d057220 */ /* 0x080fe20000410000 */
[----:B------:R-:W-:Y:S01]  /*1dfc0*/  FMUL.FTZ R7, R15, R200 ;  /* 0x000000c80f077220 */ /* 0x000fe20000410000 */
[C---:B----4-:R-:W-:Y:S02]  /*1dfd0*/  FFMA.FTZ R33, -R236.reuse, R12, R33 ;  /* 0x0000000cec217223 */ /* 0x050fe40000010121 */
[----:B------:R-:W3:Y:S01]  /*1dfe0*/  LDSM.16.M88.4 R12, [R2+0xb000] ;  /* 0x00b00000020c783b */ /* 0x000ee20000000200 */
[----:B------:R-:W-:Y:S01]  /*1dff0*/  I2FP.F32.S32 R32, R32 ;  /* 0x0000002000207245 */ /* 0x000fe20000201400 */
[----:B------:R-:W4:Y:S01]  /*1e000*/  MUFU.TANH R5, R5 ;  /* 0x0000000500057308 */ /* 0x000f220000002400 */
[----:B------:R-:W-:Y:S01]  /*1e010*/  I2FP.F32.S32 R4, R4 ;  /* 0x0000000400047245 */ /* 0x000fe20000201400 */
[----:B------:R-:W-:Y:S01]  /*1e020*/  VIADD R8, R29, 0xffffff48 ;  /* 0xffffff481d087836 */ /* 0x000fe20000000000 */
[----:B------:R-:W-:Y:S01]  /*1e030*/  IABS R248, R248 ;  /* 0x000000f800f87213 */ /* 0x000fe20000000000 */
[----:B-1----:R-:W-:Y:S01]  /*1e040*/  FFMA.FTZ R39, -R236, R32, R39 ;  /* 0x00000020ec277223 */ /* 0x002fe20000010127 */
[----:B------:R-:W-:-:S03]  /*1e050*/  IABS R6, R242 ;  /* 0x000000f200067213 */ /* 0x000fc60000000000 */
[----:B------:R-:W1:Y:S01]  /*1e060*/  MUFU.TANH R7, R7 ;  /* 0x0000000700077308 */ /* 0x000e620000002400 */
[----:B------:R-:W-:Y:S01]  /*1e070*/  FSEL R250, R250, -INF , !P5 ;  /* 0xff800000fafa7808 */ /* 0x000fe20006800000 */
[----:B--2---:R-:W-:Y:S01]  /*1e080*/  FFMA.FTZ R4, -R236, R4, R9 ;  /* 0x00000004ec047223 */ /* 0x004fe20000010109 */
[----:B------:R-:W-:Y:S01]  /*1e090*/  FSEL R39, R39, -INF , P4 ;  /* 0xff80000027277808 */ /* 0x000fe20002000000 */
[----:B------:R-:W-:Y:S01]  /*1e0a0*/  IMAD.MOV.U32 R32, RZ, RZ, R248 ;  /* 0x000000ffff207224 */ /* 0x000fe200078e00f8 */
[C---:B------:R-:W-:Y:S01]  /*1e0b0*/  ISETP.GE.AND P5, PT, R8.reuse, R239, PT ;  /* 0x000000ef0800720c */ /* 0x040fe20003fa6270 */
[----:B------:R-:W-:Y:S01]  /*1e0c0*/  IMAD.MOV.U32 R9, RZ, RZ, R6 ;  /* 0x000000ffff097224 */ /* 0x000fe200078e0006 */
[----:B------:R-:W-:Y:S02]  /*1e0d0*/  ISETP.GE.AND P4, PT, R8, R240, PT ;  /* 0x000000f00800720c */ /* 0x000fe40003f86270 */
[----:B------:R-:W-:Y:S02]  /*1e0e0*/  FSEL R244, R39, -INF , !P6 ;  /* 0xff80000027f47808 */ /* 0x000fe40007000000 */
[----:B------:R-:W-:-:S02]  /*1e0f0*/  FSEL R248, R4, -INF , P5 ;  /* 0xff80000004f87808 */ /* 0x000fc40002800000 */
[----:B------:R-:W-:Y:S02]  /*1e100*/  ISETP.GE.AND P6, PT, R8, R237, PT ;  /* 0x000000ed0800720c */ /* 0x000fe40003fc6270 */
[----:B------:R-:W-:Y:S02]  /*1e110*/  FSEL R33, R33, -INF , P4 ;  /* 0xff80000021217808 */ /* 0x000fe40002000000 */
[----:B------:R-:W-:Y:S02]  /*1e120*/  I2FP.F32.S32 R6, R32 ;  /* 0x0000002000067245 */ /* 0x000fe40000201400 */
[----:B------:R-:W-:Y:S02]  /*1e130*/  I2FP.F32.S32 R4, R9 ;  /* 0x0000000900047245 */ /* 0x000fe40000201400 */
[----:B------:R-:W-:Y:S01]  /*1e140*/  FSEL R242, R33, -INF , !P6 ;  /* 0xff80000021f27808 */ /* 0x000fe20007000000 */
[C---:B----4-:R-:W-:Y:S02]  /*1e150*/  FFMA.FTZ R33, -R236.reuse, R6, R5 ;  /* 0x00000006ec217223 */ /* 0x050fe40000010105 */
[----:B-1----:R-:W-:-:S02]  /*1e160*/  FFMA.FTZ R34, -R236, R4, R7 ;  /* 0x00000004ec227223 */ /* 0x002fc40000010107 */
[----:B------:R-:W1:Y:S01]  /*1e170*/  LDSM.16.M88.4 R4, [R0+0xb000] ;  /* 0x00b000000004783b */ /* 0x000e620000000200 */
[----:B------:R-:W-:Y:S01]  /*1e180*/  ISETP.GE.AND P3, PT, R8, R238, PT ;  /* 0x000000ee0800720c */ /* 0x000fe20003f66270 */
[----:B------:R-:W-:Y:S02]  /*1e190*/  VIADD R8, R29, 0xffffff49 ;  /* 0xffffff491d087836 */ /* 0x000fe40000000000 */
[-C--:B------:R-:W-:Y:S01]  /*1e1a0*/  FMUL.FTZ R16, R16, R200.reuse ;  /* 0x000000c810107220 */ /* 0x080fe20000410000 */
[----:B------:R-:W-:Y:S02]  /*1e1b0*/  FMUL.FTZ R37, R18, R200 ;  /* 0x000000c812257220 */ /* 0x000fe40000410000 */
[----:B------:R-:W-:Y:S01]  /*1e1c0*/  ISETP.GE.AND P4, PT, R8, R240, PT ;  /* 0x000000f00800720c */ /* 0x000fe20003f86270 */
[----:B------:R2:W4:Y:S03]  /*1e1d0*/  MUFU.TANH R35, R16 ;  /* 0x0000001000237308 */ /* 0x0005260000002400 */
[----:B------:R-:W-:Y:S01]  /*1e1e0*/  FSEL R36, R33, -INF , P4 ;  /* 0xff80000021247808 */ /* 0x000fe20002000000 */
[----:B---3--:R-:W-:Y:S01]  /*1e1f0*/  HMMA.16816.F32 R24, R148, R12, R24 ;  /* 0x0000000c9418723c */ /* 0x008fe20000001818 */
[----:B------:R-:W-:-:S03]  /*1e200*/  IABS R18, R214 ;  /* 0x000000d600127213 */ /* 0x000fc60000000000 */
[----:B------:R-:W3:Y:S01]  /*1e210*/  MUFU.TANH R33, R37 ;  /* 0x0000002500217308 */ /* 0x000ee20000002400 */
[-C--:B------:R-:W-:Y:S01]  /*1e220*/  FMUL.FTZ R17, R17, R200.reuse ;  /* 0x000000c811117220 */ /* 0x080fe20000410000 */
[----:B------:R-:W-:Y:S01]  /*1e230*/  FMUL.FTZ R13, R19, R200 ;  /* 0x000000c8130d7220 */ /* 0x000fe20000410000 */
[----:B------:R-:W-:Y:S02]  /*1e240*/  FSEL R248, R248, -INF , !P3 ;  /* 0xff800000f8f87808 */ /* 0x000fe40005800000 */
[----:B------:R-:W-:Y:S02]  /*1e250*/  I2FP.F32.S32 R18, R18 ;  /* 0x0000001200127245 */ /* 0x000fe40000201400 */
[C---:B------:R-:W-:Y:S02]  /*1e260*/  ISETP.GE.AND P3, PT, R8.reuse, R239, PT ;  /* 0x000000ef0800720c */ /* 0x040fe40003f66270 */
[----:B--2---:R-:W-:Y:S01]  /*1e270*/  IABS R16, R212 ;  /* 0x000000d400107213 */ /* 0x004fe20000000000 */
[----:B------:R-:W2:Y:S01]  /*1e280*/  MUFU.TANH R17, R17 ;  /* 0x0000001100117308 */ /* 0x000ea20000002400 */
[C---:B------:R-:W-:Y:S01]  /*1e290*/  ISETP.GE.AND P6, PT, R8.reuse, R237, PT ;  /* 0x000000ed0800720c */ /* 0x040fe20003fc6270 */
[----:B------:R-:W-:Y:S01]  /*1e2a0*/  VIADD R32, R29, 0xffffff50 ;  /* 0xffffff501d207836 */ /* 0x000fe20000000000 */
[----:B------:R-:W-:Y:S01]  /*1e2b0*/  ISETP.GE.AND P5, PT, R8, R238, PT ;  /* 0x000000ee0800720c */ /* 0x000fe20003fa6270 */
[----:B----4-:R-:W-:Y:S01]  /*1e2c0*/  FFMA.FTZ R35, -R236, R18, R35 ;  /* 0x00000012ec237223 */ /* 0x010fe20000010123 */
[----:B------:R-:W-:-:S02]  /*1e2d0*/  FSEL R34, R34, -INF , P3 ;  /* 0xff80000022227808 */ /* 0x000fc40001800000 */
[----:B------:R-:W-:Y:S01]  /*1e2e0*/  I2FP.F32.S32 R16, R16 ;  /* 0x0000001000107245 */ /* 0x000fe20000201400 */
[----:B------:R-:W4:Y:S01]  /*1e2f0*/  MUFU.TANH R13, R13 ;  /* 0x0000000d000d7308 */ /* 0x000f220000002400 */
[----:B------:R-:W-:Y:S01]  /*1e300*/  IABS R204, R204 ;  /* 0x000000cc00cc7213 */ /* 0x000fe20000000000 */
[----:B------:R-:W-:Y:S01]  /*1e310*/  HMMA.16816.F32 R8, R160, R10, R164 ;  /* 0x0000000aa008723c */ /* 0x000fe200000018a4 */
[----:B------:R-:W-:Y:S01]  /*1e320*/  IABS R18, R192 ;  /* 0x000000c000127213 */ /* 0x000fe20000000000 */
[----:B---3--:R-:W-:Y:S01]  /*1e330*/  FFMA.FTZ R16, -R236, R16, R33 ;  /* 0x00000010ec107223 */ /* 0x008fe20000010121 */
[----:B------:R-:W-:Y:S02]  /*1e340*/  FSEL R214, R36, -INF , !P6 ;  /* 0xff80000024d67808 */ /* 0x000fe40007000000 */
[----:B------:R-:W-:Y:S01]  /*1e350*/  FSEL R212, R34, -INF , !P5 ;  /* 0xff80000022d47808 */ /* 0x000fe20006800000 */
[----:B------:R-:W-:Y:S01]  /*1e360*/  IMAD.MOV.U32 R19, RZ, RZ, R18 ;  /* 0x000000ffff137224 */ /* 0x000fe200078e0012 */
[----:B------:R-:W-:-:S02]  /*1e370*/  ISETP.GE.AND P4, PT, R32, R240, PT ;  /* 0x000000f02000720c */ /* 0x000fc40003f86270 */
[C---:B------:R-:W-:Y:S02]  /*1e380*/  ISETP.GE.AND P6, PT, R32.reuse, R237, PT ;  /* 0x000000ed2000720c */ /* 0x040fe40003fc6270 */
[C---:B------:R-:W-:Y:S02]  /*1e390*/  ISETP.GE.AND P3, PT, R32.reuse, R238, PT ;  /* 0x000000ee2000720c */ /* 0x040fe40003f66270 */
[----:B------:R-:W-:Y:S01]  /*1e3a0*/  ISETP.GE.AND P5, PT, R32, R239, PT ;  /* 0x000000ef2000720c */ /* 0x000fe20003fa6270 */
[----:B------:R-:W-:Y:S01]  /*1e3b0*/  IMAD.MOV.U32 R32, RZ, RZ, R204 ;  /* 0x000000ffff207224 */ /* 0x000fe200078e00cc */
[----:B------:R-:W-:Y:S01]  /*1e3c0*/  FSEL R35, R35, -INF , P4 ;  /* 0xff80000023237808 */ /* 0x000fe20002000000 */
[----:B------:R-:W-:Y:S01]  /*1e3d0*/  VIADD R12, R29, 0xffffff51 ;  /* 0xffffff511d0c7836 */ /* 0x000fe20000000000 */
[----:B------:R-:W-:Y:S02]  /*1e3e0*/  FSEL R204, R16, -INF , P5 ;  /* 0xff80000010cc7808 */ /* 0x000fe40002800000 */
[----:B------:R-:W-:-:S02]  /*1e3f0*/  I2FP.F32.S32 R18, R32 ;  /* 0x0000002000127245 */ /* 0x000fc40000201400 */
[----:B------:R-:W-:Y:S01]  /*1e400*/  I2FP.F32.S32 R16, R19 ;  /* 0x0000001300107245 */ /* 0x000fe20000201400 */
[----:B-1----:R-:W-:Y:S01]  /*1e410*/  HMMA.16816.F32 R24, R160, R4, R24 ;  /* 0x00000004a018723c */ /* 0x002fe20000001818 */
[----:B------:R-:W-:Y:S02]  /*1e420*/  FSEL R192, R35, -INF , !P6 ;  /* 0xff80000023c07808 */ /* 0x000fe40007000000 */
[----:B------:R-:W-:Y:S01]  /*1e430*/  FSEL R204, R204, -INF , !P3 ;  /* 0xff800000cccc7808 */ /* 0x000fe20005800000 */
[----:B--2---:R-:W-:Y:S01]  /*1e440*/  FFMA.FTZ R5, -R236, R18, R17 ;  /* 0x00000012ec057223 */ /* 0x004fe20000010111 */
[C---:B------:R-:W-:Y:S02]  /*1e450*/  ISETP.GE.AND P4, PT, R12.reuse, R240, PT ;  /* 0x000000f00c00720c */ /* 0x040fe40003f86270 */
[C---:B------:R-:W-:Y:S02]  /*1e460*/  ISETP.GE.AND P6, PT, R12.reuse, R237, PT ;  /* 0x000000ed0c00720c */ /* 0x040fe40003fc6270 */
[----:B------:R-:W-:-:S02]  /*1e470*/  ISETP.GE.AND P5, PT, R12, R238, PT ;  /* 0x000000ee0c00720c */ /* 0x000fc40003fa6270 */
[----:B------:R-:W-:Y:S01]  /*1e480*/  ISETP.GE.AND P3, PT, R12, R239, PT ;  /* 0x000000ef0c00720c */ /* 0x000fe20003f66270 */
[----:B----4-:R-:W-:Y:S02]  /*1e490*/  FFMA.FTZ R12, -R236, R16, R13 ;  /* 0x00000010ec0c7223 */ /* 0x010fe4000001010d */
[----:B------:R1:W2:Y:S01]  /*1e4a0*/  LDSM.16.M88.4 R16, [R2+0xb800] ;  /* 0x00b800000210783b */ /* 0x0002a20000000200 */
[-C--:B------:R-:W-:Y:S01]  /*1e4b0*/  FMUL.FTZ R8, R8, R200.reuse ;  /* 0x000000c808087220 */ /* 0x080fe20000410000 */
[----:B------:R-:W-:-:S03]  /*1e4c0*/  FMUL.FTZ R10, R10, R200 ;  /* 0x000000c80a0a7220 */ /* 0x000fc60000410000 */
[----:B------:R3:W4:Y:S01]  /*1e4d0*/  MUFU.TANH R33, R8 ;  /* 0x0000000800217308 */ /* 0x0007220000002400 */
[----:B------:R-:W-:-:S07]  /*1e4e0*/  FSEL R5, R5, -INF , P4 ;  /* 0xff80000005057808 */ /* 0x000fce0002000000 */
[----:B------:R-:W5:Y:S01]  /*1e4f0*/  MUFU.TANH R13, R10 ;  /* 0x0000000a000d7308 */ /* 0x000f620000002400 */
[----:B---3--:R-:W-:Y:S02]  /*1e500*/  IABS R8, R188 ;  /* 0x000000bc00087213 */ /* 0x008fe40000000000 */
[----:B------:R-:W-:Y:S01]  /*1e510*/  FSEL R188, R5, -INF , !P6 ;  /* 0xff80000005bc7808 */ /* 0x000fe20007000000 */
[-C--:B------:R-:W-:Y:S01]  /*1e520*/  FMUL.FTZ R5, R9, R200.reuse ;  /* 0x000000c809057220 */ /* 0x080fe20000410000 */
[----:B------:R-:W-:Y:S01]  /*1e530*/  FMUL.FTZ R9, R11, R200 ;  /* 0x000000c80b097220 */ /* 0x000fe20000410000 */
[----:B------:R-:W-:Y:S02]  /*1e540*/  I2FP.F32.S32 R8, R8 ;  /* 0x0000000800087245 */ /* 0x000fe40000201400 */
[----:B-1----:R-:W-:Y:S02]  /*1e550*/  IABS R2, R194 ;  /* 0x000000c200027213 */ /* 0x002fe40000000000 */
[----:B------:R-:W-:Y:S01]  /*1e560*/  MUFU.TANH R5, R5 ;  /* 0x0000000500057308 */ /* 0x000fe20000002400 */
[----:B----4-:R-:W-:Y:S01]  /*1e570*/  FFMA.FTZ R33, -R236, R8, R33 ;  /* 0x00000008ec217223 */ /* 0x010fe20000010121 */
[----:B------:R-:W-:Y:S01]  /*1e580*/  I2FP.F32.S32 R2, R2 ;  /* 0x0000000200027245 */ /* 0x000fe20000201400 */
[----:B------:R-:W-:Y:S01]  /*1e590*/  VIADD R4, R29, 0xffffff58 ;  /* 0xffffff581d047836 */ /* 0x000fe20000000000 */
[----:B------:R-:W-:-:S02]  /*1e5a0*/  FSEL R12, R12, -INF , P3 ;  /* 0xff8000000c0c7808 */ /* 0x000fc40001800000 */
[----:B------:R-:W-:Y:S02]  /*1e5b0*/  IABS R206, R206 ;  /* 0x000000ce00ce7213 */ /* 0x000fe40000000000 */
[----:B------:R-:W1:Y:S01]  /*1e5c0*/  MUFU.TANH R9, R9 ;  /* 0x0000000900097308 */ /* 0x000e620000002400 */
[----:B------:R-:W-:Y:S01]  /*1e5d0*/  IABS R8, R182 ;  /* 0x000000b600087213 */ /* 0x000fe20000000000 */
[----:B-----5:R-:W-:Y:S01]  /*1e5e0*/  FFMA.FTZ R2, -R236, R2, R13 ;  /* 0x00000002ec027223 */ /* 0x020fe2000001010d */
[----:B------:R-:W-:Y:S01]  /*1e5f0*/  FSEL R194, R12, -INF , !P5 ;  /* 0xff8000000cc27808 */ /* 0x000fe20006800000 */
[----:B------:R-:W-:Y:S01]  /*1e600*/  IMAD.MOV.U32 R11, RZ, RZ, R206 ;  /* 0x000000ffff0b7224 */ /* 0x000fe200078e00ce */
[C---:B------:R-:W-:Y:S01]  /*1e610*/  ISETP.GE.AND P4, PT, R4.reuse, R240, PT ;  /* 0x000000f00400720c */ /* 0x040fe20003f86270 */
[----:B------:R-:W-:Y:S01]  /*1e620*/  IMAD.MOV.U32 R10, RZ, RZ, R8 ;  /* 0x000000ffff0a7224 */ /* 0x000fe200078e0008 */
[C---:B------:R-:W-:Y:S02]  /*1e630*/  ISETP.GE.AND P5, PT, R4.reuse, R239, PT ;  /* 0x000000ef0400720c */ /* 0x040fe40003fa6270 */
[----:B------:R-:W-:-:S02]  /*1e640*/  ISETP.GE.AND P6, PT, R4, R237, PT ;  /* 0x000000ed0400720c */ /* 0x000fc40003fc6270 */
[----:B------:R-:W-:Y:S01]  /*1e650*/  ISETP.GE.AND P3, PT, R4, R238, PT ;  /* 0x000000ee0400720c */ /* 0x000fe20003f66270 */
[----:B------:R-:W-:Y:S01]  /*1e660*/  VIADD R4, R29, 0xffffff59 ;  /* 0xffffff591d047836 */ /* 0x000fe20000000000 */
[----:B------:R-:W-:Y:S02]  /*1e670*/  FSEL R33, R33, -INF , P4 ;  /* 0xff80000021217808 */ /* 0x000fe40002000000 */
[----:B------:R-:W-:Y:S02]  /*1e680*/  FSEL R206, R2, -INF , P5 ;  /* 0xff80000002ce7808 */ /* 0x000fe40002800000 */
[----:B------:R-:W-:Y:S02]  /*1e690*/  I2FP.F32.S32 R8, R11 ;  /* 0x0000000b00087245 */ /* 0x000fe40000201400 */
[----:B------:R-:W-:Y:S01]  /*1e6a0*/  I2FP.F32.S32 R2, R10 ;  /* 0x0000000a00027245 */ /* 0x000fe20000201400 */
[----:B------:R-:W-:Y:S01]  /*1e6b0*/  HMMA.16816.F32 R20, R148, R14, R20 ;  /* 0x0000000e9414723c */ /* 0x000fe20000001814 */
[----:B------:R-:W-:-:S02]  /*1e6c0*/  FSEL R182, R33, -INF , !P6 ;  /* 0xff80000021b67808 */ /* 0x000fc40007000000 */
[----:B------:R-:W-:Y:S02]  /*1e6d0*/  FSEL R206, R206, -INF , !P3 ;  /* 0xff800000cece7808 */ /* 0x000fe40005800000 */
[C---:B------:R-:W-:Y:S02]  /*1e6e0*/  ISETP.GE.AND P4, PT, R4.reuse, R240, PT ;  /* 0x000000f00400720c */ /* 0x040fe40003f86270 */
[C---:B------:R-:W-:Y:S01]  /*1e6f0*/  ISETP.GE.AND P6, PT, R4.reuse, R237, PT ;  /* 0x000000ed0400720c */ /* 0x040fe20003fc6270 */
[----:B--2---:R-:W-:Y:S01]  /*1e700*/  HMMA.16816.F32 R12, R148, R16, R168 ;  /* 0x00000010940c723c */ /* 0x004fe200000018a8 */
[----:B------:R-:W-:Y:S01]  /*1e710*/  ISETP.GE.AND P5, PT, R4, R238, PT ;  /* 0x000000ee0400720c */ /* 0x000fe20003fa6270 */
[----:B-1----:R-:W-:Y:S01]  /*1e720*/  FFMA.FTZ R16, -R236, R2, R9 ;  /* 0x00000002ec107223 */ /* 0x002fe20000010109 */
[----:B------:R-:W-:Y:S01]  /*1e730*/  ISETP.GE.AND P3, PT, R4, R239, PT ;  /* 0x000000ef0400720c */ /* 0x000fe20003f66270 */
[----:B------:R-:W-:Y:S02]  /*1e740*/  FFMA.FTZ R4, -R236, R8, R5 ;  /* 0x00000008ec047223 */ /* 0x000fe40000010105 */
[----:B------:R1:W2:Y:S01]  /*1e750*/  LDSM.16.M88.4 R8, [R0+0xb800] ;  /* 0x00b800000008783b */ /* 0x0002a20000000200 */
[-C--:B------:R-:W-:Y:S01]  /*1e760*/  FMUL.FTZ R24, R24, R200.reuse ;  /* 0x000000c818187220 */ /* 0x080fe20000410000 */
[----:B------:R-:W-:Y:S01]  /*1e770*/  FMUL.FTZ R17, R26, R200 ;  /* 0x000000c81a117220 */ /* 0x000fe20000410000 */
[----:B------:R-:W-:-:S02]  /*1e780*/  VIADD R2, R29, 0xffffff60 ;  /* 0xffffff601d027836 */ /* 0x000fc40000000000 */
[----:B------:R-:W-:Y:S01]  /*1e790*/  FMUL.FTZ R25, R25, R200 ;  /* 0x000000c819197220 */ /* 0x000fe20000410000 */
[----:B------:R3:W4:Y:S01]  /*1e7a0*/  MUFU.TANH R5, R24 ;  /* 0x0000001800057308 */ /* 0x0007220000002400 */
[----:B------:R-:W-:Y:S01]  /*1e7b0*/  FSEL R26, R4, -INF , P4 ;  /* 0xff800000041a7808 */ /* 0x000fe20002000000 */
[----:B------:R-:W-:Y:S01]  /*1e7c0*/  HMMA.16816.F32 R20, R160, R6, R20 ;  /* 0x00000006a014723c */ /* 0x000fe20000001814 */
[----:B------:R-:W-:Y:S01]  /*1e7d0*/  IABS R4, R190 ;  /* 0x000000be00047213 */ /* 0x000fe20000000000 */
[----:B------:R-:W-:Y:S01]  /*1e7e0*/  FMUL.FTZ R27, R27, R200 ;  /* 0x000000c81b1b7220 */ /* 0x000fe20000410000 */
[----:B------:R-:W-:Y:S01]  /*1e7f0*/  FSEL R16, R16, -INF , P3 ;  /* 0xff80000010107808 */ /* 0x000fe20001800000 */
[----:B------:R-:W-:-:S04]  /*1e800*/  DEPBAR.LE SB0, 0x0 ;  /* 0x000080000000791a */ /* 0x000fc80000000000 */
[----:B------:R-:W5:Y:S01]  /*1e810*/  MUFU.TANH R17, R17 ;  /* 0x0000001100117308 */ /* 0x000f620000002400 */
[----:B------:R-:W-:Y:S02]  /*1e820*/  I2FP.F32.S32 R4, R4 ;  /* 0x0000000400047245 */ /* 0x000fe40000201400 */
[----:B---3--:R-:W-:-:S03]  /*1e830*/  IABS R24, R180 ;  /* 0x000000b400187213 */ /* 0x008fc60000000000 */
[----:B----4-:R-:W-:Y:S01]  /*1e840*/  FFMA.FTZ R4, -R236, R4, R5 ;  /* 0x00000004ec047223 */ /* 0x010fe20000010105 */
[----:B------:R-:W-:Y:S02]  /*1e850*/  ISETP.GE.AND P4, PT, R2, R240, PT ;  /* 0x000000f00200720c */ /* 0x000fe40003f86270 */
[----:B-1----:R-:W-:Y:S01]  /*1e860*/  I2FP.F32.S32 R0, R24 ;  /* 0x0000001800007245 */ /* 0x002fe20000201400 */
[----:B------:R-:W1:Y:S01]  /*1e870*/  MUFU.TANH R25, R25 ;  /* 0x0000001900197308 */ /* 0x000e620000002400 */
[----:B------:R-:W-:Y:S02]  /*1e880*/  FSEL R190, R26, -INF , !P6 ;  /* 0xff8000001abe7808 */ /* 0x000fe40007000000 */
[----:B------:R-:W-:Y:S01]  /*1e890*/  FSEL R180, R16, -INF , !P5 ;  /* 0xff80000010b47808 */ /* 0x000fe20006800000 */
[----:B-----5:R-:W-:Y:S01]  /*1e8a0*/  FFMA.FTZ R17, -R236, R0, R17 ;  /* 0x00000000ec117223 */ /* 0x020fe20000010111 */
[----:B------:R-:W-:-:S03]  /*1e8b0*/  ISETP.GE.AND P6, PT, R2, R237, PT ;  /* 0x000000ed0200720c */ /* 0x000fc60003fc6270 */
[----:B------:R-:W3:Y:S01]  /*1e8c0*/  MUFU.TANH R5, R27 ;  /* 0x0000001b00057308 */ /* 0x000ee20000002400 */
[----:B------:R-:W-:Y:S02]  /*1e8d0*/  ISETP.GE.AND P5, PT, R2, R239, PT ;  /* 0x000000ef0200720c */ /* 0x000fe40003fa6270 */
[----:B------:R-:W-:Y:S02]  /*1e8e0*/  FSEL R4, R4, -INF , P4 ;  /* 0xff80000004047808 */ /* 0x000fe40002000000 */
[----:B------:R-:W-:Y:S01]  /*1e8f0*/  IABS R176, R176 ;  /* 0x000000b000b07213 */ /* 0x000fe20000000000 */
[----:B------:R-:W-:Y:S01]  /*1e900*/  VIADD R0, R29, 0xffffff61 ;  /* 0xffffff611d007836 */ /* 0x000fe20000000000 */
[----:B------:R-:W-:Y:S02]  /*1e910*/  ISETP.GE.AND P3, PT, R2, R238, PT ;  /* 0x000000ee0200720c */ /* 0x000fe40003f66270 */
[----:B------:R-:W-:Y:S01]  /*1e920*/  FSEL R170, R4, -INF , !P6 ;  /* 0xff80000004aa7808 */ /* 0x000fe20007000000 */
[----:B------:R-:W-:Y:S01]  /*1e930*/  IMAD.MOV.U32 R4, RZ, RZ, R176 ;  /* 0x000000ffff047224 */ /* 0x000fe200078e00b0 */
[----:B------:R-:W-:-:S02]  /*1e940*/  FSEL R17, R17, -INF , P5 ;  /* 0xff80000011117808 */ /* 0x000fc40002800000 */
[----:B------:R-:W-:Y:S02]  /*1e950*/  IABS R2, R66 ;  /* 0x0000004200027213 */ /* 0x000fe40000000000 */
[----:B------:R-:W-:Y:S01]  /*1e960*/  FSEL R176, R17, -INF , !P3 ;  /* 0xff80000011b07808 */ /* 0x000fe20005800000 */
[----:B------:R-:W-:Y:S01]  /*1e970*/  FMUL.FTZ R20, R20, R200 ;  /* 0x000000c814147220 */ /* 0x000fe20000410000 */
[C---:B------:R-:W-:Y:S02]  /*1e980*/  ISETP.GE.AND P4, PT, R0.reuse, R240, PT ;  /* 0x000000f00000720c */ /* 0x040fe40003f86270 */
[C---:B------:R-:W-:Y:S02]  /*1e990*/  ISETP.GE.AND P6, PT, R0.reuse, R237, PT ;  /* 0x000000ed0000720c */ /* 0x040fe40003fc6270 */
[C---:B------:R-:W-:Y:S02]  /*1e9a0*/  ISETP.GE.AND P5, PT, R0.reuse, R238, PT ;  /* 0x000000ee0000720c */ /* 0x040fe40003fa6270 */
[----:B------:R-:W-:-:S02]  /*1e9b0*/  ISETP.GE.AND P3, PT, R0, R239, PT ;  /* 0x000000ef0000720c */ /* 0x000fc40003f66270 */
[----:B------:R-:W-:Y:S02]  /*1e9c0*/  I2FP.F32.S32 R2, R2 ;  /* 0x0000000200027245 */ /* 0x000fe40000201400 */
[----:B------:R-:W-:Y:S01]  /*1e9d0*/  I2FP.F32.S32 R0, R4 ;  /* 0x0000000400007245 */ /* 0x000fe20000201400 */
[----:B--2---:R-:W-:Y:S01]  /*1e9e0*/  HMMA.16816.F32 R12, R160, R8, R12 ;  /* 0x00000008a00c723c */ /* 0x004fe2000000180c */
[----:B------:R-:W-:Y:S01]  /*1e9f0*/  FMUL.FTZ R9, R22, R200 ;  /* 0x000000c816097220 */ /* 0x000fe20000410000 */
[----:B------:R-:W2:Y:S01]  /*1ea00*/  MUFU.TANH R7, R20 ;  /* 0x0000001400077308 */ /* 0x000ea20000002400 */
[C---:B-1----:R-:W-:Y:S01]  /*1ea10*/  FFMA.FTZ R25, -R236.reuse, R2, R25 ;  /* 0x00000002ec197223 */ /* 0x042fe20000010119 */
[----:B---3--:R-:W-:Y:S01]  /*1ea20*/  FFMA.FTZ R0, -R236, R0, R5 ;  /* 0x00000000ec007223 */ /* 0x008fe20000010105 */
[----:B------:R-:W-:Y:S01]  /*1ea30*/  VIADD R2, R29, 0xffffff68 ;  /* 0xffffff681d027836 */ /* 0x000fe20000000000 */
[----:B------:R-:W-:Y:S02]  /*1ea40*/  IABS R4, R172 ;  /* 0x000000ac00047213 */ /* 0x000fe40000000000 */
[----:B------:R-:W-:-:S02]  /*1ea50*/  FSEL R25, R25, -INF , P4 ;  /* 0xff80000019197808 */ /* 0x000fc40002000000 */
[----:B------:R-:W1:Y:S01]  /*1ea60*/  MUFU.TANH R9, R9 ;  /* 0x0000000900097308 */ /* 0x000e620000002400 */
[----:B------:R-:W-:Y:S02]  /*1ea70*/  FSEL R6, R0, -INF , P3 ;  /* 0xff80000000067808 */ /* 0x000fe40001800000 */
[----:B------:R-:W-:Y:S02]  /*1ea80*/  IABS R5, R136 ;  /* 0x0000008800057213 */ /* 0x000fe40000000000 */
[----:B------:R-:W-:Y:S02]  /*1ea90*/  FSEL R166, R25, -INF , !P6 ;  /* 0xff80000019a67808 */ /* 0x000fe40007000000 */
[----:B------:R-:W-:Y:S02]  /*1eaa0*/  FSEL R172, R6, -INF , !P5 ;  /* 0xff80000006ac7808 */ /* 0x000fe40006800000 */
[C---:B------:R-:W-:Y:S02]  /*1eab0*/  ISETP.GE.AND P4, PT, R2.reuse, R240, PT ;  /* 0x000000f00200720c */ /* 0x040fe40003f86270 */
[----:B------:R-:W-:-:S02]  /*1eac0*/  ISETP.GE.AND P6, PT, R2, R237, PT ;  /* 0x000000ed0200720c */ /* 0x000fc40003fc6270 */
[C---:B------:R-:W-:Y:S02]  /*1ead0*/  ISETP.GE.AND P3, PT, R2.reuse, R238, PT ;  /* 0x000000ee0200720c */ /* 0x040fe40003f66270 */
[----:B------:R-:W-:Y:S01]  /*1eae0*/  ISETP.GE.AND P5, PT, R2, R239, PT ;  /* 0x000000ef0200720c */ /* 0x000fe20003fa6270 */
[----:B------:R-:W-:Y:S01]  /*1eaf0*/  IMAD.MOV.U32 R2, RZ, RZ, R4 ;  /* 0x000000ffff027224 */ /* 0x000fe200078e0004 */
[----:B------:R-:W-:-:S04]  /*1eb00*/  I2FP.F32.S32 R0, R5 ;  /* 0x0000000500007245 */ /* 0x000fc80000201400 */
[----:B------:R-:W-:Y:S01]  /*1eb10*/  I2FP.F32.S32 R2, R2 ;  /* 0x0000000200027245 */ /* 0x000fe20000201400 */
[----:B--2---:R-:W-:Y:S01]  /*1eb20*/  FFMA.FTZ R4, -R236, R0, R7 ;  /* 0x00000000ec047223 */ /* 0x004fe20000010107 */
[-C--:B------:R-:W-:Y:S01]  /*1eb30*/  FMUL.FTZ R21, R21, R200.reuse ;  /* 0x000000c815157220 */ /* 0x080fe20000410000 */
[-C--:B------:R-:W-:Y:S01]  /*1eb40*/  FMUL.FTZ R7, R12, R200.reuse ;  /* 0x000000c80c077220 */ /* 0x080fe20000410000 */
[----:B------:R-:W-:Y:S01]  /*1eb50*/  FMUL.FTZ R23, R23, R200 ;  /* 0x000000c817177220 */ /* 0x000fe20000410000 */
[----:B-1----:R-:W-:Y:S01]  /*1eb60*/  FFMA.FTZ R174, -R236, R2, R9 ;  /* 0x00000002ecae7223 */ /* 0x002fe20000010109 */
[----:B------:R-:W-:Y:S02]  /*1eb70*/  FSEL R4, R4, -INF , P4 ;  /* 0xff80000004047808 */ /* 0x000fe40002000000 */
[----:B------:R-:W-:Y:S01]  /*1eb80*/  IABS R6, R141 ;  /* 0x0000008d00067213 */ /* 0x000fe20000000000 */
[----:B------:R-:W-:Y:S01]  /*1eb90*/  HMMA.16816.F32 R184, R148, R18, R184 ;  /* 0x0000001294b8723c */ /* 0x000fe200000018b8 */
[----:B------:R-:W1:Y:S01]  /*1eba0*/  MUFU.TANH R5, R21 ;  /* 0x0000001500057308 */ /* 0x000e620000002400 */
[----:B------:R-:W-:Y:S01]  /*1ebb0*/  FSEL R168, R4, -INF , !P6 ;  /* 0xff80000004a87808 */ /* 0x000fe20007000000 */
[----:B------:R-:W-:Y:S01]  /*1ebc0*/  VIADD R0, R29, 0xffffff69 ;  /* 0xffffff691d007836 */ /* 0x000fe20000000000 */
[----:B------:R-:W-:Y:S01]  /*1ebd0*/  FSEL R174, R174, -INF , P5 ;  /* 0xff800000aeae7808 */ /* 0x000fe20002800000 */
[----:B------:R-:W-:Y:S01]  /*1ebe0*/  IMAD.MOV.U32 R4, RZ, RZ, R6 ;  /* 0x000000ffff047224 */ /* 0x000fe200078e0006 */
[----:B------:R-:W-:-:S03]  /*1ebf0*/  IABS R6, R143 ;  /* 0x0000008f00067213 */ /* 0x000fc60000000000 */
[----:B------:R-:W2:Y:S01]  /*1ec00*/  MUFU.TANH R9, R23 ;  /* 0x0000001700097308 */ /* 0x000ea20000002400 */
[----:B------:R-:W-:Y:S02]  /*1ec10*/  FSEL R174, R174, -INF , !P3 ;  /* 0xff800000aeae7808 */ /* 0x000fe40005800000 */
[----:B------:R-:W-:-:S05]  /*1ec20*/  ISETP.GE.AND P4, PT, R0, R240, PT ;  /* 0x000000f00000720c */ /* 0x000fca0003f86270 */
[----:B------:R-:W3:Y:S01]  /*1ec30*/  MUFU.TANH R7, R7 ;  /* 0x0000000700077308 */ /* 0x000ee20000002400 */
[C---:B------:R-:W-:Y:S02]  /*1ec40*/  ISETP.GE.AND P6, PT, R0.reuse, R237, PT ;  /* 0x000000ed0000720c */ /* 0x040fe40003fc6270 */
[C---:B------:R-:W-:Y:S02]  /*1ec50*/  ISETP.GE.AND P5, PT, R0.reuse, R238, PT ;  /* 0x000000ee0000720c */ /* 0x040fe40003fa6270 */
[----:B------:R-:W-:Y:S01]  /*1ec60*/  ISETP.GE.AND P3, PT, R0, R239, PT ;  /* 0x000000ef0000720c */ /* 0x000fe20003f66270 */
[----:B------:R-:W-:Y:S01]  /*1ec70*/  IMAD.MOV.U32 R0, RZ, RZ, R6 ;  /* 0x000000ffff007224 */ /* 0x000fe200078e0006 */
[----:B------:R-:W-:Y:S02]  /*1ec80*/  IABS R2, R138 ;  /* 0x0000008a00027213 */ /* 0x000fe40000000000 */
[----:B------:R-:W-:Y:S02]  /*1ec90*/  I2FP.F32.S32 R4, R4 ;  /* 0x0000000400047245 */ /* 0x000fe40000201400 */
[----:B------:R-:W-:-:S02]  /*1eca0*/  I2FP.F32.S32 R0, R0 ;  /* 0x0000000000007245 */ /* 0x000fc40000201400 */
[----:B------:R-:W-:Y:S01]  /*1ecb0*/  I2FP.F32.S32 R2, R2 ;  /* 0x0000000200027245 */ /* 0x000fe20000201400 */
[----:B------:R-:W-:Y:S01]  /*1ecc0*/  FMUL.FTZ R14, R14, R200 ;  /* 0x000000c80e0e7220 */ /* 0x000fe20000410000 */
[C---:B-1----:R-:W-:Y:S01]  /*1ecd0*/  FFMA.FTZ R4, -R236.reuse, R4, R5 ;  /* 0x00000004ec047223 */ /* 0x042fe20000010105 */
[C---:B--2---:R-:W-:Y:S01]  /*1ece0*/  FFMA.FTZ R0, -R236.reuse, R0, R9 ;  /* 0x00000000ec007223 */ /* 0x044fe20000010109 */
[----:B------:R-:W-:Y:S01]  /*1ecf0*/  HMMA.16816.F32 R184, R160, R10, R184 ;  /* 0x0000000aa0b8723c */ /* 0x000fe200000018b8 */
[----:B---3--:R-:W-:Y:S01]  /*1ed00*/  FFMA.FTZ R2, -R236, R2, R7 ;  /* 0x00000002ec027223 */ /* 0x008fe20000010107 */
[----:B------:R-:W-:Y:S01]  /*1ed10*/  FMUL.FTZ R9, R13, R200 ;  /* 0x000000c80d097220 */ /* 0x000fe20000410000 */
[----:B------:R-:W1:Y:S01]  /*1ed20*/  MUFU.TANH R7, R14 ;  /* 0x0000000e00077308 */ /* 0x000e620000002400 */
[----:B------:R-:W-:Y:S02]  /*1ed30*/  FSEL R4, R4, -INF , P4 ;  /* 0xff80000004047808 */ /* 0x000fe40002000000 */
[----:B------:R-:W-:-:S02]  /*1ed40*/  IABS R6, R140 ;  /* 0x0000008c00067213 */ /* 0x000fc40000000000 */
[----:B------:R-:W-:-:S03]  /*1ed50*/  FSEL R164, R4, -INF , !P6 ;  /* 0xff80000004a47808 */ /* 0x000fc60007000000 */
[----:B------:R-:W2:Y:S01]  /*1ed60*/  MUFU.TANH R9, R9 ;  /* 0x0000000900097308 */ /* 0x000ea20000002400 */
[----:B------:R-:W-:Y:S01]  /*1ed70*/  IMAD.MOV.U32 R4, RZ, RZ, R6 ;  /* 0x000000ffff047224 */ /* 0x000fe200078e0006 */
[----:B------:R-:W-:Y:S01]  /*1ed80*/  FSEL R162, R0, -INF , P3 ;  /* 0xff80000000a27808 */ /* 0x000fe20001800000 */
[----:B------:R-:W-:Y:S01]  /*1ed90*/  VIADD R5, R29, 0xffffff70 ;  /* 0xffffff701d057836 */ /* 0x000fe20000000000 */
[----:B------:R-:W-:Y:S02]  /*1eda0*/  IABS R6, R142 ;  /* 0x0000008e00067213 */ /* 0x000fe40000000000 */
[----:B------:R-:W-:Y:S02]  /*1edb0*/  I2FP.F32.S32 R0, R4 ;  /* 0x0000000400007245 */ /* 0x000fe40000201400 */
[----:B------:R-:W-:Y:S02]  /*1edc0*/  FSEL R162, R162, -INF , !P5 ;  /* 0xff800000a2a27808 */ /* 0x000fe40006800000 */
[C---:B------:R-:W-:Y:S01]  /*1edd0*/  ISETP.GE.AND P4, PT, R5.reuse, R240, PT ;  /* 0x000000f00500720c */ /* 0x040fe20003f86270 */
[----:B-1----:R-:W-:Y:S01]  /*1ede0*/  FFMA.FTZ R0, -R236, R0, R7 ;  /* 0x00000000ec007223 */ /* 0x002fe20000010107 */
[----:B------:R-:W-:-:S02]  /*1edf0*/  ISETP.GE.AND P6, PT, R5, R237, PT ;  /* 0x000000ed0500720c */ /* 0x000fc40003fc6270 */
[C---:B------:R-:W-:Y:S02]  /*1ee00*/  ISETP.GE.AND P3, PT, R5.reuse, R238, PT ;  /* 0x000000ee0500720c */ /* 0x040fe40003f66270 */
[----:B------:R-:W-:Y:S01]  /*1ee10*/  ISETP.GE.AND P5, PT, R5, R239, PT ;  /* 0x000000ef0500720c */ /* 0x000fe20003fa6270 */
[----:B------:R-:W-:Y:S01]  /*1ee20*/  FMUL.FTZ R5, R15, R200 ;  /* 0x000000c80f057220 */ /* 0x000fe20000410000 */
[----:B------:R-:W-:Y:S01]  /*1ee30*/  I2FP.F32.S32 R6, R6 ;  /* 0x0000000600067245 */ /* 0x000fe20000201400 */
[----:B------:R-:W-:-:S04]  /*1ee40*/  FMUL.FTZ R7, R184, R200 ;  /* 0x000000c8b8077220 */ /* 0x000fc80000410000 */
[----:B--2---:R-:W-:Y:S01]  /*1ee50*/  FFMA.FTZ R6, -R236, R6, R9 ;  /* 0x00000006ec067223 */ /* 0x004fe20000010109 */
[----:B------:R-:W1:Y:S01]  /*1ee60*/  MUFU.TANH R5, R5 ;  /* 0x0000000500057308 */ /* 0x000e620000002400 */
[-C--:B------:R-:W-:Y:S01]  /*1ee70*/  FMUL.FTZ R9, R185, R200.reuse ;  /* 0x000000c8b9097220 */ /* 0x080fe20000410000 */
[----:B------:R-:W-:-:S06]  /*1ee80*/  FMUL.FTZ R186, R186, R200 ;  /* 0x000000c8baba7220 */ /* 0x000fcc0000410000 */
[----:B------:R-:W2:Y:S01]  /*1ee90*/  MUFU.TANH R7, R7 ;  /* 0x0000000700077308 */ /* 0x000ea20000002400 */
[----:B------:R-:W-:Y:S01]  /*1eea0*/  VIADD R4, R29, 0xffffff71 ;  /* 0xffffff711d047836 */ /* 0x000fe20000000000 */
[----:B------:R-:W-:Y:S02]  /*1eeb0*/  FSEL R2, R2, -INF , P4 ;  /* 0xff80000002027808 */ /* 0x000fe40002000000 */
[----:B------:R-:W-:Y:S02]  /*1eec0*/  FSEL R0, R0, -INF , P5 ;  /* 0xff80000000007808 */ /* 0x000fe40002800000 */
[----:B------:R-:W-:Y:S02]  /*1eed0*/  IABS R251, R251 ;  /* 0x000000fb00fb7213 */ /* 0x000fe40000000000 */
[----:B------:R-:W3:Y:S01]  /*1eee0*/  MUFU.TANH R9, R9 ;  /* 0x0000000900097308 */ /* 0x000ee20000002400 */
[----:B------:R-:W-:Y:S01]  /*1eef0*/  IABS R249, R249 ;  /* 0x000000f900f97213 */ /* 0x000fe20000000000 */
[----:B------:R-:W-:Y:S01]  /*1ef00*/  FMUL.FTZ R187, R187, R200 ;  /* 0x000000c8bbbb7220 */ /* 0x000fe20000410000 */
[----:B------:R-:W-:-:S02]  /*1ef10*/  ISETP.GE.AND P4, PT, R4, R240, PT ;  /* 0x000000f00400720c */ /* 0x000fc40003f86270 */
[----:B------:R-:W-:-:S03]  /*1ef20*/  FSEL R2, R2, -INF , !P6 ;  /* 0xff80000002027808 */ /* 0x000fc60007000000 */
[----:B------:R-:W4:Y:S01]  /*1ef30*/  MUFU.TANH R11, R186 ;  /* 0x000000ba000b7308 */ /* 0x000f220000002400 */
[----:B------:R-:W-:Y:S02]  /*1ef40*/  FSEL R0, R0, -INF , !P3 ;  /* 0xff80000000007808 */ /* 0x000fe40005800000 */
[----:B------:R-:W-:Y:S02]  /*1ef50*/  I2FP.F32.S32 R251, R251 ;  /* 0x000000fb00fb7245 */ /* 0x000fe40000201400 */
[C---:B------:R-:W-:Y:S02]  /*1ef60*/  ISETP.GE.AND P6, PT, R4.reuse, R237, PT ;  /* 0x000000ed0400720c */ /* 0x040fe40003fc6270 */
[C---:B------:R-:W-:Y:S02]  /*1ef70*/  ISETP.GE.AND P5, PT, R4.reuse, R238, PT ;  /* 0x000000ee0400720c */ /* 0x040fe40003fa6270 */
[----:B------:R-:W-:Y:S01]  /*1ef80*/  ISETP.GE.AND P3, PT, R4, R239, PT ;  /* 0x000000ef0400720c */ /* 0x000fe20003f66270 */
[----:B------:R-:W-:Y:S01]  /*1ef90*/  VIADD R4, R29, 0xffffff78 ;  /* 0xffffff781d047836 */ /* 0x000fe20000000000 */
[----:B------:R-:W-:-:S02]  /*1efa0*/  I2FP.F32.S32 R249, R249 ;  /* 0x000000f900f97245 */ /* 0x000fc40000201400 */
[----:B------:R-:W-:Y:S01]  /*1efb0*/  IABS R154, R154 ;  /* 0x0000009a009a7213 */ /* 0x000fe20000000000 */
[----:B-1----:R-:W-:Y:S01]  /*1efc0*/  FFMA.FTZ R5, -R236, R251, R5 ;  /* 0x000000fbec057223 */ /* 0x002fe20000010105 */
[----:B------:R-:W-:Y:S01]  /*1efd0*/  FSEL R6, R6, -INF , P4 ;  /* 0xff80000006067808 */ /* 0x000fe20002000000 */
[----:B------:R-:W1:Y:S01]  /*1efe0*/  MUFU.TANH R187, R187 ;  /* 0x000000bb00bb7308 */ /* 0x000e620000002400 */
[----:B------:R-:W-:Y:S01]  /*1eff0*/  IABS R153, R153 ;  /* 0x0000009900997213 */ /* 0x000fe20000000000 */
[----:B--2---:R-:W-:Y:S01]  /*1f000*/  FFMA.FTZ R7, -R236, R249, R7 ;  /* 0x000000f9ec077223 */ /* 0x004fe20000010107 */
[----:B------:R-:W-:Y:S01]  /*1f010*/  I2FP.F32.S32 R154, R154 ;  /* 0x0000009a009a7245 */ /* 0x000fe20000201400 */
[----:B------:R-:W-:Y:S01]  /*1f020*/  VIADD R29, R29, 0xffffff79 ;  /* 0xffffff791d1d7836 */ /* 0x000fe20000000000 */
[----:B------:R-:W-:Y:S01]  /*1f030*/  BAR.SYNC.DEFER_BLOCKING 0x0 ;  /* 0x0000000000007b1d */ /* 0x000fe20000010000 */
[----:B------:R-:W-:Y:S02]  /*1f040*/  ISETP.GE.AND P4, PT, R4, R240, PT ;  /* 0x000000f00400720c */ /* 0x000fe40003f86270 */
[----:B------:R-:W-:-:S02]  /*1f050*/  FSEL R143, R6, -INF , !P6 ;  /* 0xff800000068f7808 */ /* 0x000fc40007000000 */
[----:B------:R-:W-:Y:S01]  /*1f060*/  I2FP.F32.S32 R6, R153 ;  /* 0x0000009900067245 */ /* 0x000fe20000201400 */
[C---:B---3--:R-:W-:Y:S01]  /*1f070*/  FFMA.FTZ R9, -R236.reuse, R154, R9 ;  /* 0x0000009aec097223 */ /* 0x048fe20000010109 */
[----:B------:R-:W-:Y:S02]  /*1f080*/  FSEL R5, R5, -INF , P3 ;  /* 0xff80000005057808 */ /* 0x000fe40001800000 */
[----:B------:R-:W-:Y:S02]  /*1f090*/  FSEL R7, R7, -INF , P4 ;  /* 0xff80000007077808 */ /* 0x000fe40002000000 */
[----:B------:R-:W-:Y:S01]  /*1f0a0*/  ISETP.GE.AND P4, PT, R29, R240, PT ;  /* 0x000000f01d00720c */ /* 0x000fe20003f86270 */
[----:B----4-:R-:W-:Y:S01]  /*1f0b0*/  FFMA.FTZ R6, -R236, R6, R11 ;  /* 0x00000006ec067223 */ /* 0x010fe2000001010b */
        /* <DEDUP_REMOVED lines=8> */
[----:B-1----:R-:W-:Y:S01]  /*1f140*/  FFMA.FTZ R187, -R236, R147, R187 ;  /* 0x00000093ecbb7223 */ /* 0x002fe200000101bb */
[----:B------:R-:W-:-:S02]  /*1f150*/  ISETP.GE.AND P6, PT, R4, R237, PT ;  /* 0x000000ed0400720c */ /* 0x000fc40003fc6270 */
[----:B------:R-:W-:Y:S02]  /*1f160*/  FSEL R137, R6, -INF , !P3 ;  /* 0xff80000006897808 */ /* 0x000fe40005800000 */
[----:B------:R-:W-:Y:S02]  /*1f170*/  ISETP.GE.AND P3, PT, R29, R239, PT ;  /* 0x000000ef1d00720c */ /* 0x000fe40003f66270 */
        /* <DEDUP_REMOVED lines=73> */
.L_x_8110:
        /* <DEDUP_REMOVED lines=8> */
.L_x_8111:
[----:B------:R-:W-:Y:S05]  /*1f690*/  BSYNC.RECONVERGENT B0 ;  /* 0x0000000000007941 */ /* 0x000fea0003800200 */
.L_x_8109:
        /* <DEDUP_REMOVED lines=105> */
.L_x_8108:
[----:B------:R-:W-:Y:S05]  /*1fd30*/  BSYNC.RECONVERGENT B1 ;  /* 0x0000000000017941 */ /* 0x000fea0003800200 */
.L_x_8107:
        /* <DEDUP_REMOVED lines=39> */
[----:B------:R-:W-:-:S03]  /*1ffb0*/  @P4 IADD3 R61, PT, PT, R61, -0x3, RZ ;  /* 0xfffffffd3d3d4810 */ /* 0x000fc60007ffe0ff */
        /* <DEDUP_REMOVED lines=14> */
[C---:B------:R-:W-:Y:S01]  /*200a0*/  FMUL.FTZ R147, R154.reuse, R140 ;  /* 0x0000008c9a937220 */ /* 0x040fe20000410000 */
[C---:B------:R-:W-:Y:S01]  /*200b0*/  FMUL.FTZ R151, R154.reuse, R142 ;  /* 0x0000008e9a977220 */ /* 0x040fe20000410000 */
[----:B------:R-:W-:-:S03]  /*200c0*/  FMUL.FTZ R3, R154, R3 ;  /* 0x000000039a037220 */ /* 0x000fc60000410000 */
[----:B------:R-:W-:Y:S01]  /*200d0*/  FSEL R147, R147, RZ, P0 ;  /* 0x000000ff93937208 */ /* 0x000fe20000000000 */
[----:B------:R-:W1:Y:S01]  /*200e0*/  MUFU.EX2 R134, R134 ;  /* 0x0000008600867308 */ /* 0x000e620000000800 */
[----:B------:R-:W-:Y:S02]  /*200f0*/  ISETP.NE.AND P0, PT, R60, RZ, PT ;  /* 0x000000ff3c00720c */ /* 0x000fe40003f05270 */
[----:B------:R-:W-:Y:S01]  /*20100*/  IADD3 R60, PT, PT, R202, 0xc040, RZ ;  /* 0x0000c040ca3c7810 */ /* 0x000fe20007ffe0ff */
[-CC-:B------:R-:W-:Y:S01]  /*20110*/  FFMA.FTZ R148, R146, R154.reuse, -R147.reuse ;  /* 0x0000009a92947223 */ /* 0x180fe20000010893 */
[----:B------:R-:W-:Y:S01]  /*20120*/  FSEL R151, R151, RZ, P1 ;  /* 0x000000ff97977208 */ /* 0x000fe20000800000 */
[-CC-:B------:R-:W-:Y:S01]  /*20130*/  FFMA.FTZ R146, R144, R154.reuse, -R147.reuse ;  /* 0x0000009a90927223 */ /* 0x180fe20000010893 */
[-CC-:B------:R-:W-:Y:S01]  /*20140*/  FFMA.FTZ R144, R152, R154.reuse, -R147.reuse ;  /* 0x0000009a98907223 */ /* 0x180fe20000010893 */
[-C--:B------:R-:W-:Y:S01]  /*20150*/  FFMA.FTZ R145, R145, R154.reuse, -R147 ;  /* 0x0000009a91917223 */ /* 0x080fe20000010893 */
[----:B------:R-:W2:Y:S01]  /*20160*/  MUFU.EX2 R3, R3 ;  /* 0x0000000300037308 */ /* 0x000ea20000000800 */
[-CC-:B------:R-:W-:Y:S01]  /*20170*/  FFMA.FTZ R149, R156, R154.reuse, -R151.reuse ;  /* 0x0000009a9c957223 */ /* 0x180fe20000010897 */
[-CC-:B------:R-:W-:Y:S01]  /*20180*/  FFMA.FTZ R152, R31, R154.reuse, -R151.reuse ;  /* 0x0000009a1f987223 */ /* 0x180fe20000010897 */
[-CC-:B------:R-:W-:Y:S01]  /*20190*/  FFMA.FTZ R150, R30, R154.reuse, -R151.reuse ;  /* 0x0000009a1e967223 */ /* 0x180fe20000010897 */
[-CC-:B------:R-:W-:Y:S01]  /*201a0*/  FFMA.FTZ R156, R28, R154.reuse, -R151.reuse ;  /* 0x0000009a1c9c7223 */ /* 0x180fe20000010897 */
[----:B------:R-:W-:Y:S01]  /*201b0*/  @P0 IADD3 R60, PT, PT, R16, -0x40, RZ ;  /* 0xffffffc0103c0810 */ /* 0x000fe20007ffe0ff */
[-CC-:B------:R-:W-:Y:S01]  /*201c0*/  FFMA.FTZ R158, R158, R154.reuse, -R151.reuse ;  /* 0x0000009a9e9e7223 */ /* 0x180fe20000010897 */
[----:B------:R-:W-:Y:S01]  /*201d0*/  FFMA.FTZ R155, R155, R154, -R151 ;  /* 0x0000009a9b9b7223 */ /* 0x000fe20000010897 */
[----:B-1----:R-:W-:Y:S01]  /*201e0*/  FMUL.FTZ R33, R105, R134 ;  /* 0x0000008669217220 */ /* 0x002fe20000410000 */
[--C-:B------:R-:W-:Y:S01]  /*201f0*/  FFMA.FTZ R105, R64, R154, -R147.reuse ;  /* 0x0000009a40697223 */ /* 0x100fe20000010893 */
[----:B------:R-:W-:Y:S01]  /*20200*/  LDSM.16.MT88.4 R28, [R60] ;  /* 0x000000003c1c783b */ /* 0x000fe20000004200 */
[----:B------:R-:W-:Y:S01]  /*20210*/  MUFU.EX2 R148, R148 ;  /* 0x0000009400947308 */ /* 0x000fe20000000800 */
[----:B------:R-:W-:Y:S01]  /*20220*/  IADD3 R153, PT, PT, R197, R60, RZ ;  /* 0x0000003cc5997210 */ /* 0x000fe20007ffe0ff */
[-C--:B------:R-:W-:Y:S01]  /*20230*/  FMUL.FTZ R48, R88, R134.reuse ;  /* 0x0000008658307220 */ /* 0x080fe20000410000 */
[----:B------:R-:W1:Y:S01]  /*20240*/  LDSM.16.MT88.4 R64, [R60+0x4000] ;  /* 0x004000003c40783b */ /* 0x000e620000004200 */
[-C--:B------:R-:W-:Y:S01]  /*20250*/  FMUL.FTZ R49, R89, R134.reuse ;  /* 0x0000008659317220 */ /* 0x080fe20000410000 */
[-C--:B------:R-:W-:Y:S01]  /*20260*/  FMUL.FTZ R56, R80, R134.reuse ;  /* 0x0000008650387220 */ /* 0x080fe20000410000 */
[-C--:B--2---:R-:W-:Y:S01]  /*20270*/  FMUL.FTZ R50, R90, R3.reuse ;  /* 0x000000035a327220 */ /* 0x084fe20000410000 */
[----:B------:R-:W2:Y:S01]  /*20280*/  LDSM.16.MT88.4 R36, [R153] ;  /* 0x000000009924783b */ /* 0x000ea20000004200 */
[----:B------:R-:W3:Y:S01]  /*20290*/  MUFU.EX2 R146, R146 ;  /* 0x0000009200927308 */ /* 0x000ee20000000800 */
[-C--:B------:R-:W-:Y:S01]  /*202a0*/  FMUL.FTZ R51, R91, R3.reuse ;  /* 0x000000035b337220 */ /* 0x080fe20000410000 */
[-C--:B------:R-:W-:Y:S01]  /*202b0*/  FMUL.FTZ R58, R82, R3.reuse ;  /* 0x00000003523a7220 */ /* 0x080fe20000410000 */
[----:B------:R-:W4:Y:S01]  /*202c0*/  LDSM.16.MT88.4 R88, [R153+0x4000] ;  /* 0x004000009958783b */ /* 0x000f220000004200 */
        /* <DEDUP_REMOVED lines=12> */
[----:B------:R-:W5:Y:S01]  /*20390*/  MUFU.EX2 R144, R144 ;  /* 0x0000009000907308 */ /* 0x000f620000000800 */
[----:B---3--:R-:W-:Y:S01]  /*203a0*/  F2FP.F16.F32.PACK_AB R5, R146, R148 ;  /* 0x000000949205723e */ /* 0x008fe200000000ff */
[----:B------:R-:W-:Y:S01]  /*203b0*/  LDSM.16.MT88.4 R76, [R62+0xc800] ;  /* 0x00c800003e4c783b */ /* 0x000fe20000004200 */
        /* <DEDUP_REMOVED lines=9> */
[----:B------:R-:W-:Y:S01]  /*20450*/  FMUL.FTZ R35, R107, R3 ;  /* 0x000000036b237220 */ /* 0x000fe20000410000 */
[----:B------:R-:W-:Y:S01]  /*20460*/  FMUL.FTZ R32, R104, R134 ;  /* 0x0000008668207220 */ /* 0x000fe20000410000 */
[-CC-:B------:R-:W-:Y:S01]  /*20470*/  FFMA.FTZ R106, R243, R154.reuse, -R147.reuse ;  /* 0x0000009af36a7223 */ /* 0x180fe20000010893 */
[-C--:B------:R-:W-:Y:S01]  /*20480*/  FFMA.FTZ R104, R241, R154.reuse, -R147 ;  /* 0x0000009af1687223 */ /* 0x080fe20000010893 */
[----:B------:R-:W3:Y:S01]  /*20490*/  MUFU.EX2 R150, R150 ;  /* 0x0000009600967308 */ /* 0x000ee20000000800 */
[----:B-----5:R-:W-:Y:S01]  /*204a0*/  F2FP.F16.F32.PACK_AB R7, R144, R145 ;  /* 0x000000919007723e */ /* 0x020fe200000000ff */
[----:B------:R-:W-:Y:S01]  /*204b0*/  FFMA.FTZ R107, R217, R154, -R151 ;  /* 0x0000009ad96b7223 */ /* 0x000fe20000010897 */
        /* <DEDUP_REMOVED lines=13> */
[----:B------:R-:W5:Y:S01]  /*20590*/  MUFU.EX2 R156, R156 ;  /* 0x0000009c009c7308 */ /* 0x000f620000000800 */
        /* <DEDUP_REMOVED lines=15> */
[----:B------:R-:W-:Y:S01]  /*20690*/  MUFU.EX2 R105, R105 ;  /* 0x0000006900697308 */ /* 0x000fe20000000800 */
[----:B-----5:R-:W-:Y:S01]  /*206a0*/  F2FP.F16.F32.PACK_AB R6, R156, R149 ;  /* 0x000000959c06723e */ /* 0x020fe200000000ff */
        /* <DEDUP_REMOVED lines=10> */
[-C--:B------:R-:W-:Y:S01]  /*20750*/  FMUL.FTZ R71, R71, R3.reuse ;  /* 0x0000000347477220 */ /* 0x080fe20000410000 */
[-C--:B------:R-:W-:Y:S01]  /*20760*/  FMUL.FTZ R68, R68, R134.reuse ;  /* 0x0000008644447220 */ /* 0x080fe20000410000 */
[----:B------:R-:W-:Y:S01]  /*20770*/  FMUL.FTZ R69, R69, R134 ;  /* 0x0000008645457220 */ /* 0x000fe20000410000 */
[-CC-:B------:R-:W-:Y:S01]  /*20780*/  FFMA.FTZ R112, R203, R154.reuse, -R147.reuse ;  /* 0x0000009acb707223 */ /* 0x180fe20000010893 */
[C---:B-1----:R-:W-:Y:S01]  /*20790*/  HMMA.16816.F32 R56, R4.reuse, R64, R56 ;  /* 0x000000400438723c */ /* 0x042fe20000001838 */
[----:B------:R-:W-:Y:S01]  /*207a0*/  MUFU.EX2 R107, R107 ;  /* 0x0000006b006b7308 */ /* 0x000fe20000000800 */
[-CC-:B------:R-:W-:Y:S01]  /*207b0*/  FFMA.FTZ R113, R195, R154.reuse, -R147.reuse ;  /* 0x0000009ac3717223 */ /* 0x180fe20000010893 */
[-C--:B------:R-:W-:Y:S01]  /*207c0*/  FFMA.FTZ R114, R193, R154.reuse, -R147 ;  /* 0x0000009ac1727223 */ /* 0x080fe20000010893 */
[-CC-:B------:R-:W-:Y:S01]  /*207d0*/  FFMA.FTZ R115, R191, R154.reuse, -R151.reuse ;  /* 0x0000009abf737223 */ /* 0x180fe20000010897 */
[-C--:B------:R-:W-:Y:S01]  /*207e0*/  FFMA.FTZ R160, R189, R154.reuse, -R151 ;  /* 0x0000009abda07223 */ /* 0x080fe20000010897 */
[-CC-:B------:R-:W-:Y:S01]  /*207f0*/  FFMA.FTZ R157, R157, R154.reuse, -R147.reuse ;  /* 0x0000009a9d9d7223 */ /* 0x180fe20000010893 */
[----:B------:R-:W-:Y:S01]  /*20800*/  LDSM.16.MT88.4 R96, [R202+0xd000] ;  /* 0x00d00000ca60783b */ /* 0x000fe20000004200 */
[C---:B------:R-:W-:Y:S01]  /*20810*/  HMMA.16816.F32 R52, R4.reuse, R54, R84 ;  /* 0x000000360434723c */ /* 0x040fe20000001854 */
[----:B------:R-:W-:Y:S01]  /*20820*/  MUFU.EX2 R112, R112 ;  /* 0x0000007000707308 */ /* 0x000fe20000000800 */
[-CC-:B------:R-:W-:Y:S01]  /*20830*/  FFMA.FTZ R159, R159, R154.reuse, -R147.reuse ;  /* 0x0000009a9f9f7223 */ /* 0x180fe20000010893 */
[----:B------:R-:W1:Y:S01]  /*20840*/  LDSM.16.MT88.4 R84, [R202+0xc800] ;  /* 0x00c80000ca54783b */ /* 0x000e620000004200 */
[-C--:B------:R-:W-:Y:S01]  /*20850*/  FFMA.FTZ R178, R178, R154.reuse, -R147 ;  /* 0x0000009ab2b27223 */ /* 0x080fe20000010893 */
[-C--:B------:R-:W-:Y:S01]  /*20860*/  FFMA.FTZ R184, R181, R154.reuse, -R151 ;  /* 0x0000009ab5b87223 */ /* 0x080fe20000010897 */
[-CC-:B------:R-:W-:Y:S01]  /*20870*/  FFMA.FTZ R161, R173, R154.reuse, -R147.reuse ;  /* 0x0000009aada17223 */ /* 0x180fe20000010893 */
[-CC-:B------:R-:W-:Y:S01]  /*20880*/  FFMA.FTZ R163, R252, R154.reuse, -R147.reuse ;  /* 0x0000009afca37223 */ /* 0x180fe20000010893 */
[C---:B------:R-:W-:Y:S01]  /*20890*/  HMMA.16816.F32 R64, R4.reuse, R66, R80 ;  /* 0x000000420440723c */ /* 0x040fe20000001850 */
[----:B------:R-:W3:Y:S01]  /*208a0*/  LDSM.16.MT88.4 R80, [R60+0x800] ;  /* 0x000800003c50783b */ /* 0x000ee20000004200 */
[----:B------:R-:W-:Y:S01]  /*208b0*/  MUFU.EX2 R113, R113 ;  /* 0x0000007100717308 */ /* 0x000fe20000000800 */
[-CC-:B------:R-:W-:Y:S01]  /*208c0*/  FFMA.FTZ R186, R250, R154.reuse, -R147.reuse ;  /* 0x0000009afaba7223 */ /* 0x180fe20000010893 */
[-C--:B------:R-:W-:Y:S01]  /*208d0*/  FFMA.FTZ R165, R248, R154.reuse, -R147 ;  /* 0x0000009af8a57223 */ /* 0x080fe20000010893 */
[-CC-:B------:R-:W-:Y:S01]  /*208e0*/  FFMA.FTZ R167, R246, R154.reuse, -R151.reuse ;  /* 0x0000009af6a77223 */ /* 0x180fe20000010897 */
[-CC-:B------:R-:W-:Y:S01]  /*208f0*/  FFMA.FTZ R198, R244, R154.reuse, -R151.reuse ;  /* 0x0000009af4c67223 */ /* 0x180fe20000010897 */
[-CC-:B------:R-:W-:Y:S01]  /*20900*/  FFMA.FTZ R169, R242, R154.reuse, -R151.reuse ;  /* 0x0000009af2a97223 */ /* 0x180fe20000010897 */
[C---:B------:R-:W-:Y:S01]  /*20910*/  HMMA.16816.F32 R24, R4.reuse, R28, R24 ;  /* 0x0000001c0418723c */ /* 0x040fe20000001818 */
[-C--:B------:R-:W-:Y:S01]  /*20920*/  FFMA.FTZ R200, R214, R154.reuse, -R151 ;  /* 0x0000009ad6c87223 */ /* 0x080fe20000010897 */
[----:B------:R-:W-:Y:S01]  /*20930*/  MUFU.EX2 R114, R114 ;  /* 0x0000007200727308 */ /* 0x000fe20000000800 */
        /* <DEDUP_REMOVED lines=14> */
[-C--:B------:R-:W-:Y:S01]  /*20a20*/  FFMA.FTZ R176, R176, R154.reuse, -R147 ;  /* 0x0000009ab0b07223 */ /* 0x080fe20000010893 */
[-CC-:B------:R-:W-:Y:S01]  /*20a30*/  FFMA.FTZ R170, R170, R154.reuse, -R151.reuse ;  /* 0x0000009aaaaa7223 */ /* 0x180fe20000010897 */
[-C--:B------:R-:W-:Y:S01]  /*20a40*/  FFMA.FTZ R166, R168, R154.reuse, -R151 ;  /* 0x0000009aa8a67223 */ /* 0x080fe20000010897 */
[-CC-:B------:R-:W-:Y:S01]  /*20a50*/  FFMA.FTZ R185, R162, R154.reuse, -R147.reuse ;  /* 0x0000009aa2b97223 */ /* 0x180fe20000010893 */
[----:B------:R-:W5:Y:S01]  /*20a60*/  MUFU.EX2 R110, R110 ;  /* 0x0000006e006e7308 */ /* 0x000f620000000800 */
[-CC-:B------:R-:W-:Y:S01]  /*20a70*/  FFMA.FTZ R0, R0, R154.reuse, -R147.reuse ;  /* 0x0000009a00007223 */ /* 0x180fe20000010893 */
[-CC-:B------:R-:W-:Y:S01]  /*20a80*/  FFMA.FTZ R139, R139, R154.reuse, -R147.reuse ;  /* 0x0000009a8b8b7223 */ /* 0x180fe20000010893 */
[C---:B------:R-:W-:Y:S01]  /*20a90*/  HMMA.16816.F32 R16, R4.reuse, R20, R16 ;  /* 0x000000140410723c */ /* 0x040fe20000001810 */
[-C--:B------:R-:W-:Y:S01]  /*20aa0*/  FFMA.FTZ R137, R137, R154.reuse, -R147 ;  /* 0x0000009a89897223 */ /* 0x080fe20000010893 */
[-CC-:B------:R-:W-:Y:S01]  /*20ab0*/  FFMA.FTZ R2, R2, R154.reuse, -R151.reuse ;  /* 0x0000009a02027223 */ /* 0x180fe20000010897 */
[-CC-:B------:R-:W-:Y:S01]  /*20ac0*/  FFMA.FTZ R143, R143, R154.reuse, -R151.reuse ;  /* 0x0000009a8f8f7223 */ /* 0x180fe20000010897 */
[-CC-:B------:R-:W-:Y:S01]  /*20ad0*/  FFMA.FTZ R141, R141, R154.reuse, -R151.reuse ;  /* 0x0000009a8d8d7223 */ /* 0x180fe20000010897 */
[----:B------:R-:W-:Y:S01]  /*20ae0*/  MUFU.EX2 R108, R108 ;  /* 0x0000006c006c7308 */ /* 0x000fe20000000800 */
[-C--:B------:R-:W-:Y:S01]  /*20af0*/  FFMA.FTZ R138, R138, R154.reuse, -R151 ;  /* 0x0000009a8a8a7223 */ /* 0x080fe20000010897 */
[----:B------:R-:W-:Y:S01]  /*20b00*/  FFMA.FTZ R136, R136, R154, -R147 ;  /* 0x0000009a88887223 */ /* 0x000fe20000010893 */
[C---:B------:R-:W-:Y:S01]  /*20b10*/  HMMA.16816.F32 R12, R4.reuse, R14, R124 ;  /* 0x0000000e040c723c */ /* 0x040fe2000000187c */
[----:B------:R-:W-:Y:S01]  /*20b20*/  LDSM.16.MT88.4 R124, [R202+0xf800] ;  /* 0x00f80000ca7c783b */ /* 0x000fe20000004200 */
[----:B------:R-:W-:Y:S01]  /*20b30*/  FFMA.FTZ R3, R245, R3, R148 ;  /* 0x00000003f5037223 */ /* 0x000fe20000010094 */
[----:B------:R-:W-:Y:S01]  /*20b40*/  FFMA.FTZ R247, R247, R134, R152 ;  /* 0x00000086f7f77223 */ /* 0x000fe20000010098 */
[-C--:B------:R-:W-:Y:S01]  /*20b50*/  MOV R134, R142.reuse ;  /* 0x0000008e00867202 */ /* 0x080fe20000000f00 */
[----:B------:R-:W1:Y:S01]  /*20b60*/  MUFU.EX2 R109, R109 ;  /* 0x0000006d006d7308 */ /* 0x000e620000000800 */
[----:B------:R-:W-:Y:S01]  /*20b70*/  FADD.FTZ R146, R146, R3 ;  /* 0x0000000392927221 */ /* 0x000fe20000010000 */
[----:B------:R-:W-:Y:S01]  /*20b80*/  FADD.FTZ R150, R150, R247 ;  /* 0x000000f796967221 */ /* 0x000fe20000010000 */
[C---:B------:R-:W-:Y:S01]  /*20b90*/  HMMA.16816.F32 R20, R4.reuse, R22, R116 ;  /* 0x000000160414723c */ /* 0x040fe20000001874 */
[----:B------:R-:W-:Y:S01]  /*20ba0*/  LDSM.16.MT88.4 R116, [R62+0xf800] ;  /* 0x00f800003e74783b */ /* 0x000fe20000004200 */
[----:B------:R-:W-:Y:S01]  /*20bb0*/  FADD.FTZ R3, R145, R146 ;  /* 0x0000009291037221 */ /* 0x000fe20000010000 */
[----:B------:R-:W-:Y:S01]  /*20bc0*/  FADD.FTZ R149, R149, R150 ;  /* 0x0000009695957221 */ /* 0x000fe20000010000 */
[----:B------:R-:W-:Y:S01]  /*20bd0*/  @P4 MOV R134, R142 ;  /* 0x0000008e00864202 */ /* 0x000fe20000000f00 */
[----:B------:R-:W3:Y:S01]  /*20be0*/  MUFU.EX2 R111, R111 ;  /* 0x0000006f006f7308 */ /* 0x000ee20000000800 */
[----:B------:R-:W-:Y:S01]  /*20bf0*/  FADD.FTZ R3, R144, R3 ;  /* 0x0000000390037221 */ /* 0x000fe20000010000 */
[----:B------:R-:W-:Y:S01]  /*20c00*/  FADD.FTZ R156, R156, R149 ;  /* 0x000000959c9c7221 */ /* 0x000fe20000010000 */
[C---:B--2---:R-:W-:Y:S05]  /*20c10*/  HMMA.16816.F32 R32, R4.reuse, R36, R32 ;  /* 0x000000240420723c */ /* 0x044fea0000001820 */
[----:B------:R-:W2:Y:S03]  /*20c20*/  MUFU.EX2 R158, R158 ;  /* 0x0000009e009e7308 */ /* 0x000ea60000000800 */
[C---:B------:R-:W-:Y:S05]  /*20c30*/  HMMA.16816.F32 R40, R4.reuse, R44, R40 ;  /* 0x0000002c0428723c */ /* 0x040fea0000001828 */
[----:B------:R-:W-:Y:S03]  /*20c40*/  MUFU.EX2 R155, R155 ;  /* 0x0000009b009b7308 */ /* 0x000fe60000000800 */
[C---:B------:R-:W-:Y:S01]  /*20c50*/  HMMA.16816.F32 R36, R4.reuse, R38, R100 ;  /* 0x000000260424723c */ /* 0x040fe20000001864 */
[----:B------:R-:W-:Y:S04]  /*20c60*/  LDSM.16.MT88.4 R100, [R202+0x10800] ;  /* 0x01080000ca64783b */ /* 0x000fe80000004200 */
[----:B------:R-:W2:Y:S03]  /*20c70*/  MUFU.EX2 R160, R160 ;  /* 0x000000a000a07308 */ /* 0x000ea60000000800 */
[C---:B------:R-:W-:Y:S01]  /*20c80*/  HMMA.16816.F32 R44, R4.reuse, R46, R92 ;  /* 0x0000002e042c723c */ /* 0x040fe2000000185c */
[----:B------:R-:W-:Y:S04]  /*20c90*/  LDSM.16.MT88.4 R92, [R62+0xd000] ;  /* 0x00d000003e5c783b */ /* 0x000fe80000004200 */
[----:B------:R-:W2:Y:S03]  /*20ca0*/  MUFU.EX2 R157, R157 ;  /* 0x0000009d009d7308 */ /* 0x000ea60000000800 */
[C---:B----4-:R-:W-:Y:S05]  /*20cb0*/  HMMA.16816.F32 R72, R4.reuse, R88, R72 ;  /* 0x000000580448723c */ /* 0x050fea0000001848 */
[----:B------:R-:W-:Y:S03]  /*20cc0*/  MUFU.EX2 R159, R159 ;  /* 0x0000009f009f7308 */ /* 0x000fe60000000800 */
[----:B------:R-:W-:Y:S01]  /*20cd0*/  HMMA.16816.F32 R4, R4, R90, R68 ;  /* 0x0000005a0404723c */ /* 0x000fe20000001844 */
[----:B------:R-:W4:Y:S01]  /*20ce0*/  LDSM.16.MT88.4 R88, [R153+0x800] ;  /* 0x000800009958783b */ /* 0x000f220000004200 */
[----:B-----5:R-:W-:-:S02]  /*20cf0*/  F2FP.F16.F32.PACK_AB R68, R110, R107 ;  /* 0x0000006b6e44723e */ /* 0x020fc400000000ff */
[----:B------:R-:W-:Y:S01]  /*20d00*/  F2FP.F16.F32.PACK_AB R69, R105, R106 ;  /* 0x0000006a6945723e */ /* 0x000fe200000000ff */
[----:B------:R-:W-:Y:S01]  /*20d10*/  MUFU.EX2 R178, R178 ;  /* 0x000000b200b27308 */ /* 0x000fe20000000800 */
[----:B-1----:R-:W-:Y:S01]  /*20d20*/  F2FP.F16.F32.PACK_AB R70, R109, R108 ;  /* 0x0000006c6d46723e */ /* 0x002fe200000000ff */
[----:B------:R-:W-:Y:S01]  /*20d30*/  FADD.FTZ R106, R106, R3 ;  /* 0x000000036a6a7221 */ /* 0x000fe20000010000 */
[----:B---3--:R-:W-:Y:S01]  /*20d40*/  F2FP.F16.F32.PACK_AB R71, R111, R104 ;  /* 0x000000686f47723e */ /* 0x008fe200000000ff */
        /* <DEDUP_REMOVED lines=26> */
[C---:B------:R-:W-:Y:S06]  /*20ef0*/  HMMA.16816.F32 R40, R68.reuse, R100, R40 ;  /* 0x000000644428723c */ /* 0x040fec0000001828 */
[----:B------:R-:W-:Y:S02]  /*20f00*/  MUFU.EX2 R212, R212 ;  /* 0x000000d400d47308 */ /* 0x000fe40000000800 */
[C---:B------:R-:W-:Y:S01]  /*20f10*/  HMMA.16816.F32 R44, R68.reuse, R102, R44 ;  /* 0x00000066442c723c */ /* 0x040fe2000000182c */
[----:B------:R-:W5:Y:S05]  /*20f20*/  LDSM.16.MT88.4 R100, [R153+0x1000] ;  /* 0x001000009964783b */ /* 0x000f6a0000004200 */
[----:B------:R-:W-:Y:S02]  /*20f30*/  MUFU.EX2 R171, R171 ;  /* 0x000000ab00ab7308 */ /* 0x000fe40000000800 */
[----:B-1----:R-:W-:Y:S01]  /*20f40*/  HMMA.16816.F32 R48, R68, R76, R48 ;  /* 0x0000004c4430723c */ /* 0x002fe20000001830 */
[----:B--2---:R-:W-:-:S02]  /*20f50*/  F2FP.F16.F32.PACK_AB R76, R158, R115 ;  /* 0x000000739e4c723e */ /* 0x004fc400000000ff */
        /* <DEDUP_REMOVED lines=17> */
[----:B------:R-:W2:Y:S01]  /*21070*/  LDSM.16.MT88.4 R80, [R62+0x11000] ;  /* 0x011000003e50783b */ /* 0x000ea20000004200 */
[----:B------:R-:W-:Y:S02]  /*21080*/  MUFU.EX2 R170, R170 ;  /* 0x000000aa00aa7308 */ /* 0x000fe40000000800 */
[C---:B----4-:R-:W-:Y:S06]  /*21090*/  HMMA.16816.F32 R24, R76.reuse, R88, R24 ;  /* 0x000000584c18723c */ /* 0x050fec0000001818 */
[----:B------:R-:W-:Y:S02]  /*210a0*/  MUFU.EX2 R181, R181 ;  /* 0x000000b500b57308 */ /* 0x000fe40000000800 */
[C---:B------:R-:W-:Y:S01]  /*210b0*/  HMMA.16816.F32 R28, R76.reuse, R90, R28 ;  /* 0x0000005a4c1c723c */ /* 0x040fe2000000181c */
[----:B------:R-:W3:Y:S05]  /*210c0*/  LDSM.16.MT88.4 R88, [R60+0x5000] ;  /* 0x005000003c58783b */ /* 0x000eea0000004200 */
[----:B------:R-:W-:Y:S02]  /*210d0*/  MUFU.EX2 R166, R166 ;  /* 0x000000a600a67308 */ /* 0x000fe40000000800 */
[----:B-----5:R-:W-:Y:S01]  /*210e0*/  HMMA.16816.F32 R32, R76, R100, R32 ;  /* 0x000000644c20723c */ /* 0x020fe20000001820 */
[-C--:B------:R-:W-:Y:S01]  /*210f0*/  FFMA.FTZ R100, R183, R154.reuse, -R147 ;  /* 0x0000009ab7647223 */ /* 0x080fe20000010893 */
[-CC-:B------:R-:W-:Y:S01]  /*21100*/  FFMA.FTZ R101, R175, R154.reuse, -R151.reuse ;  /* 0x0000009aaf657223 */ /* 0x180fe20000010897 */
[-CC-:B------:R-:W-:Y:S01]  /*21110*/  FFMA.FTZ R175, R192, R154.reuse, -R151.reuse ;  /* 0x0000009ac0af7223 */ /* 0x180fe20000010897 */
[----:B------:R-:W-:-:S02]  /*21120*/  FFMA.FTZ R183, R164, R154, -R151 ;  /* 0x0000009aa4b77223 */ /* 0x000fc40000010897 */
[----:B------:R-:W-:Y:S02]  /*21130*/  MUFU.EX2 R185, R185 ;  /* 0x000000b900b97308 */ /* 0x000fe40000000800 */
[C---:B------:R-:W-:Y:S01]  /*21140*/  HMMA.16816.F32 R36, R76.reuse, R102, R36 ;  /* 0x000000664c24723c */ /* 0x040fe20000001824 */
[-CC-:B------:R-:W-:Y:S01]  /*21150*/  FFMA.FTZ R102, R179, R154.reuse, -R151.reuse ;  /* 0x0000009ab3667223 */ /* 0x180fe20000010897 */
[-CC-:B------:R-:W-:Y:S01]  /*21160*/  FFMA.FTZ R103, R177, R154.reuse, -R151.reuse ;  /* 0x0000009ab1677223 */ /* 0x180fe20000010897 */
[-CC-:B------:R-:W-:Y:S01]  /*21170*/  FFMA.FTZ R177, R182, R154.reuse, -R151.reuse ;  /* 0x0000009ab6b17223 */ /* 0x180fe20000010897 */
[-C--:B------:R-:W-:Y:S01]  /*21180*/  FFMA.FTZ R182, R190, R154.reuse, -R151 ;  /* 0x0000009abeb67223 */ /* 0x080fe20000010897 */
[-CC-:B------:R-:W-:Y:S01]  /*21190*/  FFMA.FTZ R179, R172, R154.reuse, -R147.reuse ;  /* 0x0000009aacb37223 */ /* 0x180fe20000010893 */
[----:B------:R-:W-:Y:S01]  /*211a0*/  MUFU.EX2 R100, R100 ;  /* 0x0000006400647308 */ /* 0x000fe20000000800 */
[----:B------:R-:W-:Y:S01]  /*211b0*/  FFMA.FTZ R172, R174, R154, -R147 ;  /* 0x0000009aaeac7223 */ /* 0x000fe20000010893 */
        /* <DEDUP_REMOVED lines=9> */
[----:B------:R-:W4:Y:S02]  /*21250*/  MUFU.EX2 R175, R175 ;  /* 0x000000af00af7308 */ /* 0x000f240000000800 */
[C---:B--2---:R-:W-:Y:S06]  /*21260*/  HMMA.16816.F32 R48, R76.reuse, R80, R48 ;  /* 0x000000504c30723c */ /* 0x044fec0000001830 */
[----:B------:R-:W-:Y:S02]  /*21270*/  MUFU.EX2 R177, R177 ;  /* 0x000000b100b17308 */ /* 0x000fe40000000800 */
[C---:B------:R-:W-:Y:S01]  /*21280*/  HMMA.16816.F32 R52, R76.reuse, R82, R52 ;  /* 0x000000524c34723c */ /* 0x040fe20000001834 */
[----:B------:R-:W2:Y:S05]  /*21290*/  LDSM.16.MT88.4 R80, [R153+0x1800] ;  /* 0x001800009950783b */ /* 0x000eaa0000004200 */
[----:B------:R-:W2:Y:S02]  /*212a0*/  MUFU.EX2 R182, R182 ;  /* 0x000000b600b67308 */ /* 0x000ea40000000800 */
[C---:B------:R-:W-:Y:S06]  /*212b0*/  HMMA.16816.F32 R16, R76.reuse, R92, R16 ;  /* 0x0000005c4c10723c */ /* 0x040fec0000001810 */
[----:B------:R-:W2:Y:S02]  /*212c0*/  MUFU.EX2 R179, R179 ;  /* 0x000000b300b37308 */ /* 0x000ea40000000800 */
[C---:B------:R-:W-:Y:S01]  /*212d0*/  HMMA.16816.F32 R20, R76.reuse, R94, R20 ;  /* 0x0000005e4c14723c */ /* 0x040fe20000001814 */
[----:B------:R-:W-:Y:S05]  /*212e0*/  LDSM.16.MT88.4 R92, [R60+0x1800] ;  /* 0x001800003c5c783b */ /* 0x000fea0000004200 */
[----:B------:R-:W-:Y:S02]  /*212f0*/  MUFU.EX2 R172, R172 ;  /* 0x000000ac00ac7308 */ /* 0x000fe40000000800 */
        /* <DEDUP_REMOVED lines=19> */
[C---:B--2---:R-:W-:Y:S03]  /*21430*/  HMMA.16816.F32 R32, R84.reuse, R80, R32 ;  /* 0x000000505420723c */ /* 0x044fe60000001820 */
[----:B------:R-:W-:Y:S05]  /*21440*/  MUFU.EX2 R141, R141 ;  /* 0x0000008d008d7308 */ /* 0x000fea0000000800 */
[C---:B------:R-:W-:Y:S01]  /*21450*/  HMMA.16816.F32 R36, R84.reuse, R82, R36 ;  /* 0x000000525424723c */ /* 0x040fe20000001824 */
[----:B------:R-:W2:Y:S02]  /*21460*/  LDSM.16.MT88.4 R80, [R153+0x5800] ;  /* 0x005800009950783b */ /* 0x000ea40000004200 */
        /* <DEDUP_REMOVED lines=13> */
[----:B------:R-:W3:Y:S07]  /*21540*/  LDSM.16.MT88.4 R92, [R62+0xe000] ;  /* 0x00e000003e5c783b */ /* 0x000eee0000004200 */
        /* <DEDUP_REMOVED lines=19> */
[C---:B---3--:R-:W-:Y:S08]  /*21680*/  HMMA.16816.F32 R16, R80.reuse, R92, R16 ;  /* 0x0000005c5010723c */ /* 0x048ff00000001810 */
[C---:B------:R-:W-:Y:S01]  /*21690*/  HMMA.16816.F32 R20, R80.reuse, R94, R20 ;  /* 0x0000005e5014723c */ /* 0x040fe20000001814 */
[----:B------:R-:W-:Y:S07]  /*216a0*/  LDSM.16.MT88.4 R92, [R202+0xe800] ;  /* 0x00e80000ca5c783b */ /* 0x000fee0000004200 */
        /* <DEDUP_REMOVED lines=111> */
[C---:B---3--:R-:W-:Y:S01]  /*21da0*/  HMMA.16816.F32 R80, R68.reuse, R76, R56 ;  /* 0x0000004c4450723c */ /* 0x048fe20000001838 */
[----:B------:R-:W-:Y:S01]  /*21db0*/  FADD.FTZ R176, R176, R3 ;  /* 0x00000003b0b07221 */ /* 0x000fe20000010000 */
[----:B------:R-:W-:Y:S01]  /*21dc0*/  FADD.FTZ R166, R166, R181 ;  /* 0x000000b5a6a67221 */ /* 0x000fe20000010000 */
[-C--:B------:R-:W-:Y:S02]  /*21dd0*/  MOV R3, R140.reuse ;  /* 0x0000008c00037202 */ /* 0x080fe40000000f00 */
        /* <DEDUP_REMOVED lines=25> */
.L_x_8103:
[----:B------:R-:W-:-:S07]  /*21f70*/  IADD3 R61, PT, PT, R201, -0x1, RZ ;  /* 0xffffffffc93d7810 */ /* 0x000fce0007ffe0ff */
.L_x_8112:
[----:B------:R-:W-:Y:S05]  /*21f80*/  BSYNC B2 ;  /* 0x0000000000027941 */ /* 0x000fea0003800000 */
.L_x_8102:
        /* <DEDUP_REMOVED lines=13> */
.L_x_8120:
        /* <DEDUP_REMOVED lines=90> */
.L_x_8115:
[----:B------:R-:W-:Y:S05]  /*22600*/  BSYNC.RECONVERGENT B0 ;  /* 0x0000000000007941 */ /* 0x000fea0003800200 */
.L_x_8114:
[----:B------:R-:W1:Y:S01]  /*22610*/  S2UR UR4, SR_CgaCtaId ;  /* 0x00000000000479c3 */ /* 0x000e620000008800 */
[C---:B------:R-:W-:Y:S01]  /*22620*/  SHF.L.U32 R209, R208.reuse, 0x3, RZ ;  /* 0x00000003d0d17819 */ /* 0x040fe200000006ff */
[----:B------:R-:W-:Y:S01]  /*22630*/  UMOV UR5, 0x400 ;  /* 0x0000040000057882 */ /* 0x000fe20000000000 */
[C---:B------:R-:W-:Y:S01]  /*22640*/  LOP3.LUT R4, R208.reuse, 0x38, RZ, 0xc0, !PT ;  /* 0x00000038d0047812 */ /* 0x040fe200078ec0ff */
[C---:B------:R-:W-:Y:S01]  /*22650*/  IMAD.SHL.U32 R214, R208.reuse, 0x40, RZ ;  /* 0x00000040d0d67824 */ /* 0x040fe200078e00ff */
[C---:B------:R-:W-:Y:S01]  /*22660*/  LOP3.LUT R3, R209.reuse, 0x38, RZ, 0xc0, !PT ;  /* 0x00000038d1037812 */ /* 0x040fe200078ec0ff */
[----:B------:R-:W-:Y:S01]  /*22670*/  IMAD.SHL.U32 R211, R208, 0x20, RZ ;  /* 0x00000020d0d37824 */ /* 0x000fe200078e00ff */
[----:B------:R-:W-:Y:S01]  /*22680*/  LOP3.LUT R7, R209, 0x1c0, RZ, 0xc0, !PT ;  /* 0x000001c0d1077812 */ /* 0x000fe200078ec0ff */
[----:B------:R-:W-:Y:S01]  /*22690*/  BSSY.RECONVERGENT B1, `(.L_x_8116) ;  /* 0x00002cb000017945 */ /* 0x000fe20003800200 */
[C---:B------:R-:W-:Y:S02]  /*226a0*/  ISETP.GE.AND P1, PT, R3.reuse, R229, PT ;  /* 0x000000e50300720c */ /* 0x040fe40003f26270 */
[C---:B------:R-:W-:Y:S02]  /*226b0*/  LOP3.LUT R6, R3.reuse, 0x40, RZ, 0xfc, !PT ;  /* 0x0000004003067812 */ /* 0x040fe400078efcff */
[----:B------:R-:W-:Y:S02]  /*226c0*/  LOP3.LUT R7, R3, R7, R4, 0x1e, !PT ;  /* 0x0000000703077212 */ /* 0x000fe400078e1e04 */
[----:B------:R-:W-:Y:S02]  /*226d0*/  ISETP.GE.AND P0, PT, R6, R229, PT ;  /* 0x000000e50600720c */ /* 0x000fe40003f06270 */
[----:B------:R-:W-:Y:S02]  /*226e0*/  LOP3.LUT R6, R209, 0x1e00, RZ, 0xc0, !PT ;  /* 0x00001e00d1067812 */ /* 0x000fe400078ec0ff */
[C---:B------:R-:W-:Y:S02]  /*226f0*/  SHF.L.U64.HI R8, R220.reuse, 0x5, R221 ;  /* 0x00000005dc087819 */ /* 0x040fe400000102dd */
        /* <DEDUP_REMOVED lines=16> */
[C---:B------:R-:W-:Y:S03]  /*22800*/  @!P0 R2UR UR13, R135.reuse ;  /* 0x00000000870d82ca */ /* 0x040fe600000e0000 */
[----:B------:R-:W-:Y:S01]  /*22810*/  @P1 STS.128 [R249+0xc000], RZ ;  /* 0x00c000fff9001388 */ /* 0x000fe20000000c00 */
[----:B------:R-:W-:Y:S02]  /*22820*/  IADD3.X R11, PT, PT, R8, R225, RZ, P2, !PT ;  /* 0x000000e1080b7210 */ /* 0x000fe400017fe4ff */
[----:B------:R-:W-:Y:S03]  /*22830*/  IADD3 R12, P2, PT, R10, R7, RZ ;  /* 0x000000070a0c7210 */ /* 0x000fe60007f5e0ff */
[----:B------:R-:W-:Y:S01]  /*22840*/  @!PT LDS RZ, [RZ] ;  /* 0x00000000fffff984 */ /* 0x000fe20000000800 */
[----:B------:R-:W-:Y:S01]  /*22850*/  @!PT LDS RZ, [RZ] ;  /* 0x00000000fffff984 */ /* 0x000fe20000000800 */
[----:B------:R-:W-:Y:S01]  /*22860*/  @!PT LDS RZ, [RZ] ;  /* 0x00000000fffff984 */ /* 0x000fe20000000800 */
[----:B------:R-:W-:Y:S01]  /*22870*/  @!P0 LDGSTS.E.BYPASS.LTC128B.128 [R249+0x10000], desc[UR10][R224.64+0x80] ;  /* 0x10000080e0f98fae */ /* 0x000fe2000b981a0a */
[----:B------:R-:W-:Y:S02]  /*22880*/  @!P1 R2UR UR10, R134 ;  /* 0x00000000860a92ca */ /* 0x000fe400000e0000 */
[----:B------:R-:W-:Y:S03]  /*22890*/  @!P1 R2UR UR11, R135 ;  /* 0x00000000870b92ca */ /* 0x000fe600000e0000 */
[----:B------:R-:W-:Y:S01]  /*228a0*/  @P0 STS.128 [R249+0x10000], RZ ;  /* 0x010000fff9000388 */ /* 0x000fe20000000c00 */
[----:B------:R-:W-:Y:S01]  /*228b0*/  IMAD.X R13, R11, 0x1, R8, P2 ;  /* 0x000000010b0d7824 */ /* 0x000fe200010e0608 */
[----:B------:R-:W-:Y:S04]  /*228c0*/  LOP3.LUT R5, R214, 0x1c0, RZ, 0xc0, !PT ;  /* 0x000001c0d6057812 */ /* 0x000fe800078ec0ff */
[----:B------:R-:W-:Y:S01]  /*228d0*/  @!PT LDS RZ, [RZ] ;  /* 0x00000000fffff984 */ /* 0x000fe20000000800 */
[----:B------:R-:W-:Y:S01]  /*228e0*/  @!PT LDS RZ, [RZ] ;  /* 0x00000000fffff984 */ /* 0x000fe20000000800 */
[----:B------:R-:W-:Y:S01]  /*228f0*/  @!PT LDS RZ, [RZ] ;  /* 0x00000000fffff984 */ /* 0x000fe20000000800 */
[----:B------:R-:W-:Y:S01]  /*22900*/  @!P1 LDGSTS.E.BYPASS.LTC128B.128 [R249+0xc800], desc[UR4][R10.64] ;  /* 0x0c8000000af99fae */ /* 0x000fe2000b981a04 */
[----:B------:R-:W-:Y:S02]  /*22910*/  @!P0 R2UR UR4, R134 ;  /* 0x00000000860482ca */ /* 0x000fe400000e0000 */
[----:B------:R-:W-:Y:S03]  /*22920*/  @!P0 R2UR UR5, R135 ;  /* 0x00000000870582ca */ /* 0x000fe600000e0000 */
[----:B------:R-:W-:Y:S01]  /*22930*/  @P1 STS.128 [R249+0xc800], RZ ;  /* 0x00c800fff9001388 */ /* 0x000fe20000000c00 */
[--C-:B------:R-:W-:Y:S02]  /*22940*/  LOP3.LUT R4, R5, 0x8, R208.reuse, 0xf8, !PT ;  /* 0x0000000805047812 */ /* 0x100fe400078ef8d0 */
[----:B------:R-:W-:Y:S03]  /*22950*/  LOP3.LUT R180, R214, 0x400, RZ, 0xc0, !PT ;  /* 0x00000400d6b47812 */ /* 0x000fe600078ec0ff */
[----:B------:R-:W-:Y:S01]  /*22960*/  @!PT LDS RZ, [RZ] ;  /* 0x00000000fffff984 */ /* 0x000fe20000000800 */
[----:B------:R-:W-:Y:S01]  /*22970*/  @!PT LDS RZ, [RZ] ;  /* 0x00000000fffff984 */ /* 0x000fe20000000800 */
[----:B------:R-:W-:Y:S01]  /*22980*/  @!PT LDS RZ, [RZ] ;  /* 0x00000000fffff984 */ /* 0x000fe20000000800 */
[----:B------:R1:W-:Y:S01]  /*22990*/  @!P0 LDGSTS.E.BYPASS.LTC128B.128 [R249+0x10800], desc[UR12][R10.64+0x80] ;  /* 0x108000800af98fae */ /* 0x0003e2000b981a0c */
[----:B------:R-:W-:Y:S02]  /*229a0*/  @!P1 R2UR UR12, R134 ;  /* 0x00000000860c92ca */ /* 0x000fe400000e0000 */
[----:B------:R-:W-:Y:S03]  /*229b0*/  @!P1 R2UR UR13, R135 ;  /* 0x00000000870d92ca */ /* 0x000fe600000e0000 */
[----:B------:R-:W-:Y:S01]  /*229c0*/  @P0 STS.128 [R249+0x10800], RZ ;  /* 0x010800fff9000388 */ /* 0x000fe20000000c00 */
[----:B------:R-:W-:Y:S02]  /*229d0*/  LOP3.LUT R5, R4, R3, RZ, 0x3c, !PT ;  /* 0x0000000304057212 */ /* 0x000fe400078e3cff */
[-C--:B------:R-:W-:Y:S03]  /*229e0*/  IADD3 R4, P2, PT, R12, R7.reuse, RZ ;  /* 0x000000070c047210 */ /* 0x080fe60007f5e0ff */
[----:B------:R-:W-:Y:S01]  /*229f0*/  @!PT LDS RZ, [RZ] ;  /* 0x00000000fffff984 */ /* 0x000fe20000000800 */
[----:B------:R-:W-:Y:S01]  /*22a00*/  @!PT LDS RZ, [RZ] ;  /* 0x00000000fffff984 */ /* 0x000fe20000000800 */
[----:B------:R-:W-:Y:S01]  /*22a10*/  @!PT LDS RZ, [RZ] ;  /* 0x00000000fffff984 */ /* 0x000fe20000000800 */
[----:B------:R-:W-:Y:S01]  /*22a20*/  @!P1 LDGSTS.E.BYPASS.LTC128B.128 [R249+0xd000], desc[UR10][R12.64] ;  /* 0x0d0000000cf99fae */ /* 0x000fe2000b981a0a */
[----:B------:R-:W-:Y:S02]  /*22a30*/  LEA R180, R5, R180, 0x1 ;  /* 0x000000b405b47211 */ /* 0x000fe400078e08ff */
[----:B------:R-:W-:Y:S03]  /*22a40*/  @!P0 R2UR UR10, R134 ;  /* 0x00000000860a82ca */ /* 0x000fe600000e0000 */
[----:B------:R-:W-:Y:S01]  /*22a50*/  @P1 STS.128 [R249+0xd000], RZ ;  /* 0x00d000fff9001388 */ /* 0x000fe20000000c00 */
[----:B------:R-:W-:Y:S01]  /*22a60*/  @!P0 R2UR UR11, R135 ;  /* 0x00000000870b82ca */ /* 0x000fe200000e0000 */
[----:B------:R-:W-:Y:S01]  /*22a70*/  VIADD R183, R180, UR8 ;  /* 0x00000008b4b77c36 */ /* 0x000fe20008000000 */
[-C--:B------:R-:W-:Y:S03]  /*22a80*/  IADD3.X R5, PT, PT, R13, R8.reuse, RZ, P2, !PT ;  /* 0x000000080d057210 */ /* 0x080fe600017fe4ff */
        /* <DEDUP_REMOVED lines=17> */
[----:B------:R-:W-:Y:S03]  /*22ba0*/  SHF.R.U32.HI R210, RZ, 0x1, R208 ;  /* 0x00000001ffd27819 */ /* 0x000fe600000116d0 */
[----:B------:R-:W-:Y:S01]  /*22bb0*/  @!PT LDS RZ, [RZ] ;  /* 0x00000000fffff984 */ /* 0x000fe20000000800 */
[----:B------:R-:W-:Y:S01]  /*22bc0*/  @!PT LDS RZ, [RZ] ;  /* 0x00000000fffff984 */ /* 0x000fe20000000800 */
[----:B------:R-:W-:Y:S01]  /*22bd0*/  @!PT LDS RZ, [RZ] ;  /* 0x00000000fffff984 */ /* 0x000fe20000000800 */
[----:B------:R1:W-:Y:S01]  /*22be0*/  @!P0 LDGSTS.E.BYPASS.LTC128B.128 [R249+0x11800], desc[UR10][R4.64+0x80] ;  /* 0x1180008004f98fae */ /* 0x0003e2000b981a0a */
[----:B------:R-:W-:Y:S01]  /*22bf0*/  IMAD.X R11, R5, 0x1, R8, P2 ;  /* 0x00000001050b7824 */ /* 0x000fe200010e0608 */
[C---:B------:R-:W-:Y:S04]  /*22c00*/  @!P1 R2UR UR10, R134.reuse ;  /* 0x00000000860a92ca */ /* 0x040fe800000e0000 */
[----:B------:R-:W-:Y:S01]  /*22c10*/  @P0 STS.128 [R249+0x11800], RZ ;  /* 0x011800fff9000388 */ /* 0x000fe20000000c00 */
[----:B------:R-:W-:Y:S02]  /*22c20*/  @!P1 R2UR UR11, R135 ;  /* 0x00000000870b92ca */ /* 0x000fe400000e0000 */
[----:B------:R-:W-:Y:S03]  /*22c30*/  LOP3.LUT R211, R211, 0x7c00, RZ, 0xc0, !PT ;  /* 0x00007c00d3d37812 */ /* 0x000fe600078ec0ff */
[----:B------:R-:W-:Y:S01]  /*22c40*/  @!PT LDS RZ, [RZ] ;  /* 0x00000000fffff984 */ /* 0x000fe20000000800 */
[----:B------:R-:W-:Y:S01]  /*22c50*/  @!PT LDS RZ, [RZ] ;  /* 0x00000000fffff984 */ /* 0x000fe20000000800 */
[----:B------:R-:W-:Y:S01]  /*22c60*/  @!PT LDS RZ, [RZ] ;  /* 0x00000000fffff984 */ /* 0x000fe20000000800 */
[----:B------:R-:W-:Y:S01]  /*22c70*/  @!P1 LDGSTS.E.BYPASS.LTC128B.128 [R249+0xe000], desc[UR4][R10.64] ;  /* 0x0e0000000af99fae */ /* 0x000fe2000b981a04 */
[----:B------:R-:W-:Y:S02]  /*22c80*/  @!P0 R2UR UR4, R134 ;  /* 0x00000000860482ca */ /* 0x000fe400000e0000 */
[----:B--2---:R-:W-:Y:S03]  /*22c90*/  IADD3 R12, P2, PT, R10, R7, RZ ;  /* 0x000000070a0c7210 */ /* 0x004fe60007f5e0ff */
[----:B------:R-:W-:Y:S01]  /*22ca0*/  @P1 STS.128 [R249+0xe000], RZ ;  /* 0x00e000fff9001388 */ /* 0x000fe20000000c00 */
[----:B------:R-:W-:Y:S02]  /*22cb0*/  @!P0 R2UR UR5, R135 ;  /* 0x00000000870582ca */ /* 0x000fe400000e0000 */
[-C--:B------:R-:W-:Y:S03]  /*22cc0*/  IADD3.X R13, PT, PT, R11, R8.reuse, RZ, P2, !PT ;  /* 0x000000080b0d7210 */ /* 0x080fe600017fe4ff */
[----:B------:R-:W-:Y:S01]  /*22cd0*/  @!PT LDS RZ, [RZ] ;  /* 0x00000000fffff984 */ /* 0x000fe20000000800 */
[----:B------:R-:W-:Y:S01]  /*22ce0*/  @!PT LDS RZ, [RZ] ;  /* 0x00000000fffff984 */ /* 0x000fe20000000800 */
[----:B------:R-:W-:Y:S01]  /*22cf0*/  @!PT LDS RZ, [RZ] ;  /* 0x00000000fffff984 */ /* 0x000fe20000000800 */
[----:B------:R2:W-:Y:S01]  /*22d00*/  @!P0 LDGSTS.E.BYPASS.LTC128B.128 [R249+0x12000], desc[UR12][R10.64+0x80] ;  /* 0x120000800af98fae */ /* 0x0005e2000b981a0c */
[----:B------:R-:W-:Y:S02]  /*22d10*/  MOV R212, 0x20 ;  /* 0x0000002000d47802 */ /* 0x000fe40000000f00 */
[----:B------:R-:W-:Y:S03]  /*22d20*/  IADD3 R241, PT, PT, R241, -0x1, RZ ;  /* 0xfffffffff1f17810 */ /* 0x000fe60007ffe0ff */
        /* <DEDUP_REMOVED lines=13> */
[----:B------:R-:W-:Y:S05]  /*22e00*/  LOP3.LUT R213, R6, R3, RZ, 0x3c, !PT ;  /* 0x0000000306d57212 */ /* 0x000fea00078e3cff */
[----:B------:R-:W-:Y:S01]  /*22e10*/  @P0 STS.128 [R249+0x12800], RZ ;  /* 0x012800fff9000388 */ /* 0x000fe20000000c00 */
[----:B------:R-:W-:Y:S02]  /*22e20*/  LOP3.LUT R181, R4, R213, RZ, 0xfc, !PT ;  /* 0x000000d504b57212 */ /* 0x000fe400078efcff */
[-C--:B--2---:R-:W-:Y:S02]  /*22e30*/  IADD3 R10, P2, PT, R12, R7.reuse, RZ ;  /* 0x000000070c0a7210 */ /* 0x084fe40007f5e0ff */
[----:B------:R-:W-:Y:S02]  /*22e40*/  LEA R181, R181, UR8, 0x1 ;  /* 0x00000008b5b57c11 */ /* 0x000fe4000f8e08ff */
[----:B------:R-:W-:Y:S02]  /*22e50*/  IADD3.X R11, PT, PT, R13, R8, RZ, P2, !PT ;  /* 0x000000080d0b7210 */ /* 0x000fe400017fe4ff */
[----:B------:R-:W-:Y:S03]  /*22e60*/  IADD3 R6, P2, PT, R10, R7, RZ ;  /* 0x000000070a067210 */ /* 0x000fe60007f5e0ff */
[----:B------:R-:W-:Y:S01]  /*22e70*/  @!PT LDS RZ, [RZ] ;  /* 0x00000000fffff984 */ /* 0x000fe20000000800 */
[----:B------:R-:W-:Y:S01]  /*22e80*/  @!PT LDS RZ, [RZ] ;  /* 0x00000000fffff984 */ /* 0x000fe20000000800 */
[----:B------:R-:W-:Y:S01]  /*22e90*/  @!PT LDS RZ, [RZ] ;  /* 0x00000000fffff984 */ /* 0x000fe20000000800 */
[----:B------:R-:W-:Y:S02]  /*22ea0*/  @!P1 LDGSTS.E.BYPASS.LTC128B.128 [R249+0xf000], desc[UR14][R10.64] ;  /* 0x0f0000000af99fae */ /* 0x000fe4000b981a0e */
[----:B------:R-:W-:Y:S01]  /*22eb0*/  IMAD.X R7, R11, 0x1, R8, P2 ;  /* 0x000000010b077824 */ /* 0x000fe200010e0608 */
[----:B------:R-:W-:Y:S03]  /*22ec0*/  LOP3.LUT P2, RZ, R208, 0x4, RZ, 0xc0, !PT ;  /* 0x00000004d0ff7812 */ /* 0x000fe6000784c0ff */
        /* <DEDUP_REMOVED lines=14> */
[----:B------:R2:W-:Y:S01]  /*22fb0*/  @!P0 LDGSTS.E.BYPASS.LTC128B.128 [R249+0x13800], desc[UR4][R6.64+0x80] ;  /* 0x1380008006f98fae */ /* 0x0005e2000b981a04 */
[----:B------:R-:W-:Y:S02]  /*22fc0*/  R2UR UR4, R134 ;  /* 0x00000000860472ca */ /* 0x000fe400000e0000 */
[----:B------:R-:W-:Y:S03]  /*22fd0*/  R2UR UR5, R135 ;  /* 0x00000000870572ca */ /* 0x000fe600000e0000 */
[----:B------:R-:W-:Y:S01]  /*22fe0*/  @P0 STS.128 [R249+0x13800], RZ ;  /* 0x013800fff9000388 */ /* 0x000fe20000000c00 */
[----:B------:R-:W-:Y:S05]  /*22ff0*/  LOP3.LUT P0, RZ, R208, 0x2, RZ, 0xc0, !PT ;  /* 0x00000002d0ff7812 */ /* 0x000fea000780c0ff */
[----:B------:R-:W-:Y:S01]  /*23000*/  LDSM.16.M88.4 R64, [R181] ;  /* 0x00000000b540783b */ /* 0x000fe20000000200 */
[----:B------:R-:W-:Y:S02]  /*23010*/  SEL R212, R212, 0xffffffe0, !P0 ;  /* 0xffffffe0d4d47807 */ /* 0x000fe40004000000 */
[----:B------:R-:W-:Y:S02]  /*23020*/  ISETP.GT.AND P0, PT, R241, R216, PT ;  /* 0x000000d8f100720c */ /* 0x000fe40003f04270 */
[-C--:B------:R-:W-:Y:S01]  /*23030*/  IADD3 R140, PT, PT, R181, R212.reuse, RZ ;  /* 0x000000d4b58c7210 */ /* 0x080fe20007ffe0ff */
[----:B-1----:R-:W2:Y:S01]  /*23040*/  LDSM.16.M88.4 R8, [R180+UR8+0x4000] ;  /* 0x00400008b408783b */ /* 0x002ea20008000200 */
[C---:B------:R-:W-:Y:S01]  /*23050*/  IMAD.IADD R182, R183.reuse, 0x1, R212 ;  /* 0x00000001b7b67824 */ /* 0x040fe200078e02d4 */
[----:B------:R-:W-:Y:S04]  /*23060*/  IADD3 R202, PT, PT, R183, R212, RZ ;  /* 0x000000d4b7ca7210 */ /* 0x000fe80007ffe0ff */
        /* <DEDUP_REMOVED lines=39> */
[----:B------:R-:W-:Y:S01]  /*232e0*/  IMAD.IADD R201, R181, 0x1, R148 ;  /* 0x00000001b5c97824 */ /* 0x000fe200078e0294 */
[----:B------:R-:W-:Y:S02]  /*232f0*/  IADD3 R217, PT, PT, R183, R148, RZ ;  /* 0x00000094b7d97210 */ /* 0x000fe40007ffe0ff */
[----:B------:R-:W4:Y:S01]  /*23300*/  LDSM.16.M88.4 R148, [R182+0x7800] ;  /* 0x00780000b694783b */ /* 0x000f220000000200 */
[C---:B------:R-:W-:Y:S01]  /*23310*/  IMAD.IADD R200, R212.reuse, 0x1, R201 ;  /* 0x00000001d4c87824 */ /* 0x040fe200078e02c9 */
[C---:B------:R-:W-:Y:S03]  /*23320*/  HMMA.16816.F32 R20, R140.reuse, R152, R20 ;  /* 0x000000988c14723c */ /* 0x040fe60000001814 */
[----:B------:R-:W-:Y:S01]  /*23330*/  IADD3 R215, PT, PT, R212, R217, RZ ;  /* 0x000000d9d4d77210 */ /* 0x000fe20007ffe0ff */
[----:B------:R-:W-:Y:S04]  /*23340*/  LDSM.16.M88.4 R164, [R201] ;  /* 0x00000000c9a4783b */ /* 0x000fe80000000200 */
[C---:B------:R-:W-:Y:S02]  /*23350*/  HMMA.16816.F32 R24, R140.reuse, R154, R24 ;  /* 0x0000009a8c18723c */ /* 0x040fe40000001818 */
[----:B------:R-:W5:Y:S06]  /*23360*/  LDSM.16.M88.4 R168, [R217+0x4000] ;  /* 0x00400000d9a8783b */ /* 0x000f6c0000000200 */
[C---:B--2---:R-:W-:Y:S01]  /*23370*/  HMMA.16816.F32 R28, R140.reuse, R136, R28 ;  /* 0x000000888c1c723c */ /* 0x044fe2000000181c */
[----:B------:R-:W2:Y:S06]  /*23380*/  LDSM.16.M88.4 R172, [R217+0x4800] ;  /* 0x00480000d9ac783b */ /* 0x000eac0000000200 */
[----:B------:R-:W2:Y:S01]  /*23390*/  LDSM.16.M88.4 R176, [R217+0x5000] ;  /* 0x00500000d9b0783b */ /* 0x000ea20000000200 */
[C---:B------:R-:W-:Y:S05]  /*233a0*/  HMMA.16816.F32 R32, R140.reuse, R138, R32 ;  /* 0x0000008a8c20723c */ /* 0x040fea0000001820 */
[----:B------:R-:W2:Y:S03]  /*233b0*/  LDSM.16.M88.4 R152, [R217+0x5800] ;  /* 0x00580000d998783b */ /* 0x000ea60000000200 */
        /* <DEDUP_REMOVED lines=14> */
[C---:B----4-:R-:W-:Y:S03]  /*234a0*/  HMMA.16816.F32 R60, R140.reuse, R148, R60 ;  /* 0x000000948c3c723c */ /* 0x050fe6000000183c */
[----:B------:R-:W-:Y:S05]  /*234b0*/  LDSM.16.M88.4 R204, [R215+0x8000] ;  /* 0x00800000d7cc783b */ /* 0x000fea0000000200 */
[----:B------:R-:W-:Y:S01]  /*234c0*/  HMMA.16816.F32 R64, R140, R150, R64 ;  /* 0x000000968c40723c */ /* 0x000fe20000001840 */
[----:B------:R-:W4:Y:S06]  /*234d0*/  LDSM.16.M88.4 R140, [R217+0x7000] ;  /* 0x00700000d98c783b */ /* 0x000f2c0000000200 */
[----:B------:R-:W4:Y:S01]  /*234e0*/  LDSM.16.M88.4 R148, [R217+0x7800] ;  /* 0x00780000d994783b */ /* 0x000f220000000200 */
        /* <DEDUP_REMOVED lines=155> */
[----:B------:R-:W1:Y:S10]  /*23ea0*/  MUFU.TANH R13, R13 ;  /* 0x0000000d000d7308 */ /* 0x000e740000002400 */
[----:B------:R1:W1:Y:S01]  /*23eb0*/  MUFU.TANH R155, R14 ;  /* 0x0000000e009b7308 */ /* 0x0002620000002400 */
        /* <DEDUP_REMOVED lines=58> */
[----:B------:R-:W1:Y:S01]  /*24260*/  MUFU.TANH R27, R27 ;  /* 0x0000001b001b7308 */ /* 0x000e620000002400 */
[----:B------:R-:W-:Y:S09]  /*24270*/  HMMA.16816.F32 R64, R200, R10, R64 ;  /* 0x0000000ac840723c */ /* 0x000ff20000001840 */
[----:B------:R1:W1:Y:S01]  /*24280*/  MUFU.TANH R169, R28 ;  /* 0x0000001c00a97308 */ /* 0x0002620000002400 */
[-C--:B------:R-:W-:Y:S01]  /*24290*/  FMUL.FTZ R7, R60, R246.reuse ;  /* 0x000000f63c077220 */ /* 0x080fe20000410000 */
[-C--:B------:R-:W-:Y:S08]  /*242a0*/  FMUL.FTZ R60, R62, R246.reuse ;  /* 0x000000f63e3c7220 */ /* 0x080ff00000410000 */
[----:B------:R-:W1:Y:S01]  /*242b0*/  MUFU.TANH R29, R29 ;  /* 0x0000001d001d7308 */ /* 0x000e620000002400 */
[-C--:B------:R-:W-:Y:S01]  /*242c0*/  FMUL.FTZ R58, R63, R246.reuse ;  /* 0x000000f63f3a7220 */ /* 0x080fe20000410000 */
[-C--:B------:R-:W-:Y:S01]  /*242d0*/  FMUL.FTZ R61, R61, R246.reuse ;  /* 0x000000f63d3d7220 */ /* 0x080fe20000410000 */
[-C--:B---3--:R-:W-:Y:S01]  /*242e0*/  FMUL.FTZ R140, R64, R246.reuse ;  /* 0x000000f6408c7220 */ /* 0x088fe20000410000 */
[-C--:B------:R-:W-:Y:S06]  /*242f0*/  FMUL.FTZ R5, R66, R246.reuse ;  /* 0x000000f642057220 */ /* 0x080fec0000410000 */
[----:B------:R3:W1:Y:S01]  /*24300*/  MUFU.TANH R171, R30 ;  /* 0x0000001e00ab7308 */ /* 0x0006620000002400 */
[-C--:B------:R-:W-:Y:S01]  /*24310*/  FMUL.FTZ R65, R65, R246.reuse ;  /* 0x000000f641417220 */ /* 0x080fe20000410000 */
[----:B------:R-:W-:Y:S08]  /*24320*/  FMUL.FTZ R67, R67, R246 ;  /* 0x000000f643437220 */ /* 0x000ff00000410000 */
[----:B------:R-:W1:Y:S10]  /*24330*/  MUFU.TANH R31, R31 ;  /* 0x0000001f001f7308 */ /* 0x000e740000002400 */
[----:B------:R-:W1:Y:S10]  /*24340*/  MUFU.TANH R173, R173 ;  /* 0x000000ad00ad7308 */ /* 0x000e740000002400 */
[----:B------:R-:W1:Y:S10]  /*24350*/  MUFU.TANH R33, R33 ;  /* 0x0000002100217308 */ /* 0x000e740000002400 */
[----:B------:R3:W1:Y:S10]  /*24360*/  MUFU.TANH R175, R34 ;  /* 0x0000002200af7308 */ /* 0x0006740000002400 */
[----:B------:R-:W1:Y:S10]  /*24370*/  MUFU.TANH R35, R35 ;  /* 0x0000002300237308 */ /* 0x000e740000002400 */
[----:B------:R3:W1:Y:S10]  /*24380*/  MUFU.TANH R177, R36 ;  /* 0x0000002400b17308 */ /* 0x0006740000002400 */
        /* <DEDUP_REMOVED lines=30> */
[----:B------:R3:W1:Y:S01]  /*24570*/  MUFU.TANH R136, R67 ;  /* 0x0000004300887308 */ /* 0x0006620000002400 */
[----:B--2-4-:R-:W-:Y:S05]  /*24580*/  @!P0 BRA `(.L_x_8117) ;  /* 0x0000000c006c8947 */ /* 0x014fea0003800000 */
        /* <DEDUP_REMOVED lines=17> */
[----:B-1----:R-:W-:Y:S01]  /*246a0*/  VIADD R12, R242, 0xffffff00 ;  /* 0xffffff00f20c7836 */ /* 0x002fe20000000000 */
        /* <DEDUP_REMOVED lines=9> */
[----:B------:R-:W-:Y:S11]  /*24740*/  R2UR UR11, R135 ;  /* 0x00000000870b72ca */ /* 0x000ff600000e0000 */
[----:B------:R-:W-:Y:S02]  /*24750*/  @!UPT UIADD3 URZ, UPT, UPT, URZ, URZ, URZ ;  /* 0x000000fffffff290 */ /* 0x000fe4000fffe0ff */
[----:B---3--:R-:W3:Y:S01]  /*24760*/  LD.E.64 R64, desc[UR10][R132.64+0x20] ;  /* 0x0000200a84407980 */ /* 0x008ee2000c101b00 */
        /* <DEDUP_REMOVED lines=17> */
[C---:B------:R-:W-:Y:S02]  /*24880*/  IMAD R6, R11.reuse, R8, R6 ;  /* 0x000000080b067224 */ /* 0x040fe400078e0206 */
        /* <DEDUP_REMOVED lines=10> */
[----:B------:R-:W-:Y:S02]  /*24930*/  ISETP.GE.U32.AND P6, PT, R3, R10, PT ;  /* 0x0000000a0300720c */ /* 0x000fe40003fc6070 */
[----:B------:R-:W-:Y:S05]  /*24940*/  LOP3.LUT R3, RZ, R59, RZ, 0x33, !PT ;  /* 0x0000003bff037212 */ /* 0x000fea00078e33ff */
        /* <DEDUP_REMOVED lines=19> */
[----:B------:R-:W-:Y:S04]  /*24a80*/  IMAD R6, R62, R11, R6 ;  /* 0x0000000b3e067224 */ /* 0x000fe800078e0206 */
[----:B------:R-:W-:Y:S02]  /*24a90*/  IMAD.IADD R67, R67, 0x1, R6 ;  /* 0x0000000143437824 */ /* 0x000fe400078e0206 */
        /* <DEDUP_REMOVED lines=8> */
.L_x_8119:
[----:B------:R-:W-:Y:S05]  /*24b20*/  BSYNC.RECONVERGENT B0 ;  /* 0x0000000000007941 */ /* 0x000fea0003800200 */
.L_x_8118:
        /* <DEDUP_REMOVED lines=23> */
[----:B---3--:R-:W-:Y:S01]  /*24ca0*/  IMAD.X R65, R4, 0x1, R223, P4 ;  /* 0x0000000104417824 */ /* 0x008fe200020e06df */
        /* <DEDUP_REMOVED lines=57> */
[-C--:B---3--:R-:W-:Y:S01]  /*25040*/  IADD3 R62, P4, PT, R66, R3.reuse, RZ ;  /* 0x00000003423e7210 */ /* 0x088fe20007f9e0ff */
        /* <DEDUP_REMOVED lines=15> */
[-C--:B----4-:R-:W-:Y:S01]  /*25140*/  IADD3 R10, P5, PT, R62, R3.reuse, RZ ;  /* 0x000000033e0a7210 */ /* 0x090fe20007fbe0ff */
        /* <DEDUP_REMOVED lines=31> */
.L_x_8117:
[----:B------:R-:W-:Y:S05]  /*25340*/  BSYNC.RECONVERGENT B1 ;  /* 0x0000000000017941 */ /* 0x000fea0003800200 */
.L_x_8116:
[C---:B------:R-:W-:Y:S01]  /*25350*/  VIADD R4, R243.reuse, 0x40 ;  /* 0x00000040f3047836 */ /* 0x040fe20000000000 */
[----:B------:R-:W-:Y:S01]  /*25360*/  IABS R3, R243 ;  /* 0x000000f300037213 */ /* 0x000fe20000000000 */
[C---:B------:R-:W-:Y:S01]  /*25370*/  VIADD R6, R243.reuse, 0x41 ;  /* 0x00000041f3067836 */ /* 0x040fe20000000000 */
[----:B------:R-:W-:Y:S01]  /*25380*/  R2UR UR4, R134 ;  /* 0x00000000860472ca */ /* 0x000fe200000e0000 */
[C---:B------:R-:W-:Y:S01]  /*25390*/  VIADD R8, R244.reuse, 0xffffffc0 ;  /* 0xffffffc0f4087836 */ /* 0x040fe20000000000 */
[----:B------:R-:W-:Y:S01]  /*253a0*/  IABS R4, R4 ;  /* 0x0000000400047213 */ /* 0x000fe20000000000 */
[C---:B--2---:R-:W-:Y:S01]  /*253b0*/  VIADD R10, R243.reuse, 0x39 ;  /* 0x00000039f30a7836 */ /* 0x044fe20000000000 */
[----:B------:R-:W-:Y:S01]  /*253c0*/  I2FP.F32.S32 R3, R3 ;  /* 0x0000000300037245 */ /* 0x000fe20000201400 */
[C---:B------:R-:W-:Y:S01]  /*253d0*/  VIADD R11, R243.reuse, 0xffffffc1 ;  /* 0xffffffc1f30b7836 */ /* 0x040fe20000000000 */
[----:B------:R-:W-:Y:S01]  /*253e0*/  I2FP.F32.S32 R4, R4 ;  /* 0x0000000400047245 */ /* 0x000fe20000201400 */
[----:B---3--:R-:W-:Y:S01]  /*253f0*/  VIADD R54, R244, 0xffffffc8 ;  /* 0xffffffc8f4367836 */ /* 0x008fe20000000000 */
[----:B------:R-:W-:Y:S01]  /*25400*/  IABS R6, R6 ;  /* 0x0000000600067213 */ /* 0x000fe20000000000 */
[CC--:B-1----:R-:W-:Y:S01]  /*25410*/  FFMA.FTZ R39, -R236.reuse, R3.reuse, R39 ;  /* 0x00000003ec277223 */ /* 0x0c2fe20000010127 */
[C---:B------:R-:W-:Y:S01]  /*25420*/  FFMA.FTZ R33, -R236.reuse, R3, R33 ;  /* 0x00000003ec217223 */ /* 0x040fe20000010121 */
[----:B------:R-:W-:Y:S01]  /*25430*/  FFMA.FTZ R147, -R236, R4, R147 ;  /* 0x00000004ec937223 */ /* 0x000fe20000010193 */
[C---:B------:R-:W-:Y:S01]  /*25440*/  VIADD R4, R243.reuse, 0x29 ;  /* 0x00000029f3047836 */ /* 0x040fe20000000000 */
[----:B------:R-:W-:Y:S01]  /*25450*/  I2FP.F32.S32 R6, R6 ;  /* 0x0000000600067245 */ /* 0x000fe20000201400 */
[----:B------:R-:W-:Y:S01]  /*25460*/  VIADD R3, R243, 0x38 ;  /* 0x00000038f3037836 */ /* 0x000fe20000000000 */
[----:B------:R-:W-:Y:S01]  /*25470*/  R2UR UR5, R135 ;  /* 0x00000000870572ca */ /* 0x000fe200000e0000 */
[----:B------:R-:W-:Y:S01]  /*25480*/  VIADD R30, R244, 0xfffffff9 ;  /* 0xfffffff9f41e7836 */ /* 0x000fe20000000000 */
[----:B------:R-:W-:Y:S01]  /*25490*/  IABS R4, R4 ;  /* 0x0000000400047213 */ /* 0x000fe20000000000 */
[----:B------:R-:W-:Y:S01]  /*254a0*/  FFMA.FTZ R145, -R236, R6, R145 ;  /* 0x00000006ec917223 */ /* 0x000fe20000010191 */
[C---:B------:R-:W-:Y:S01]  /*254b0*/  ISETP.GE.AND P5, PT, R8.reuse, R240, PT ;  /* 0x000000f00800720c */ /* 0x040fe20003fa6270 */
[C---:B------:R-:W-:Y:S01]  /*254c0*/  VIADD R6, R243.reuse, 0x30 ;  /* 0x00000030f3067836 */ /* 0x040fe20000000000 */
[----:B------:R-:W-:Y:S01]  /*254d0*/  I2FP.F32.S32 R4, R4 ;  /* 0x0000000400047245 */ /* 0x000fe20000201400 */
[C---:B------:R-:W-:Y:S01]  /*254e0*/  VIADD R61, R243.reuse, 0xffffffd8 ;  /* 0xffffffd8f33d7836 */ /* 0x040fe20000000000 */
[----:B------:R-:W-:Y:S01]  /*254f0*/  ISETP.GE.AND P0, PT, R8, R239, PT ;  /* 0x000000ef0800720c */ /* 0x000fe20003f06270 */
[----:B------:R-:W-:Y:S01]  /*25500*/  VIADD R52, R244, 0xffffffd0 ;  /* 0xffffffd0f4347836 */ /* 0x000fe20000000000 */
[----:B------:R-:W-:Y:S01]  /*25510*/  ISETP.GE.AND P6, PT, R8, R237, PT ;  /* 0x000000ed0800720c */ /* 0x000fe20003fc6270 */
[CC--:B------:R-:W-:Y:S01]  /*25520*/  FFMA.FTZ R159, -R236.reuse, R4.reuse, R159 ;  /* 0x00000004ec9f7223 */ /* 0x0c0fe2000001019f */
[----:B------:R-:W-:Y:S01]  /*25530*/  FFMA.FTZ R139, -R236, R4, R139 ;  /* 0x00000004ec8b7223 */ /* 0x000fe2000001018b */
[C---:B------:R-:W-:Y:S01]  /*25540*/  VIADD R4, R243.reuse, 0x18 ;  /* 0x00000018f3047836 */ /* 0x040fe20000000000 */
[----:B------:R-:W-:Y:S01]  /*25550*/  ISETP.GE.AND P4, PT, R8, R238, PT ;  /* 0x000000ee0800720c */ /* 0x000fe20003f86270 */
[C---:B------:R-:W-:Y:S01]  /*25560*/  VIADD R8, R243.reuse, 0x31 ;  /* 0x00000031f3087836 */ /* 0x040fe20000000000 */
[----:B------:R-:W-:Y:S01]  /*25570*/  IABS R10, R10 ;  /* 0x0000000a000a7213 */ /* 0x000fe20000000000 */
[----:B------:R-:W2:Y:S01]  /*25580*/  LD.E R135, desc[UR4][R132.64+0xdc] ;  /* 0x0000dc0484877980 */ /* 0x000ea2000c101900 */
        /* <DEDUP_REMOVED lines=9> */
[CC--:B------:R-:W-:Y:S01]  /*25620*/  FFMA.FTZ R21, -R236.reuse, R4.reuse, R21 ;  /* 0x00000004ec157223 */ /* 0x0c0fe20000010115 */
[C---:B------:R-:W-:Y:S01]  /*25630*/  FFMA.FTZ R27, -R236.reuse, R4, R27 ;  /* 0x00000004ec1b7223 */ /* 0x040fe2000001011b */
[C---:B------:R-:W-:Y:S01]  /*25640*/  VIADD R4, R243.reuse, 0x1 ;  /* 0x00000001f3047836 */ /* 0x040fe20000000000 */
[----:B------:R-:W-:Y:S01]  /*25650*/  IABS R8, R8 ;  /* 0x0000000800087213 */ /* 0x000fe20000000000 */
[C---:B------:R-:W-:Y:S01]  /*25660*/  FFMA.FTZ R141, -R236.reuse, R10, R141 ;  /* 0x0000000aec8d7223 */ /* 0x040fe2000001018d */
[----:B------:R-:W-:Y:S01]  /*25670*/  IABS R6, R6 ;  /* 0x0000000600067213 */ /* 0x000fe20000000000 */
[CC--:B------:R-:W-:Y:S01]  /*25680*/  FFMA.FTZ R143, -R236.reuse, R3.reuse, R143 ;  /* 0x00000003ec8f7223 */ /* 0x0c0fe2000001018f */
[----:B------:R-:W-:Y:S01]  /*25690*/  IABS R4, R4 ;  /* 0x0000000400047213 */ /* 0x000fe20000000000 */
[C---:B------:R-:W-:Y:S01]  /*256a0*/  FFMA.FTZ R153, -R236.reuse, R3, R153 ;  /* 0x00000003ec997223 */ /* 0x040fe20000010199 */
[----:B------:R-:W-:Y:S01]  /*256b0*/  I2FP.F32.S32 R8, R8 ;  /* 0x0000000800087245 */ /* 0x000fe20000201400 */
[----:B------:R-:W-:Y:S01]  /*256c0*/  VIADD R3, R243, 0x21 ;  /* 0x00000021f3037836 */ /* 0x000fe20000000000 */
[----:B------:R-:W-:Y:S01]  /*256d0*/  I2FP.F32.S32 R4, R4 ;  /* 0x0000000400047245 */ /* 0x000fe20000201400 */
[C---:B------:R-:W-:Y:S01]  /*256e0*/  FFMA.FTZ R151, -R236.reuse, R10, R151 ;  /* 0x0000000aec977223 */ /* 0x040fe20000010197 */
[----:B------:R-:W-:Y:S01]  /*256f0*/  I2FP.F32.S32 R6, R6 ;  /* 0x0000000600067245 */ /* 0x000fe20000201400 */
[C---:B------:R-:W-:Y:S01]  /*25700*/  FFMA.FTZ R137, -R236.reuse, R8, R137 ;  /* 0x00000008ec897223 */ /* 0x040fe20000010189 */
[----:B------:R-:W-:Y:S01]  /*25710*/  FSEL R141, R141, -INF , P5 ;  /* 0xff8000008d8d7808 */ /* 0x000fe20002800000 */
[CC--:B------:R-:W-:Y:S01]  /*25720*/  FFMA.FTZ R173, -R236.reuse, R4.reuse, R173 ;  /* 0x00000004ecad7223 */ /* 0x0c0fe200000101ad */
[C---:B------:R-:W-:Y:S01]  /*25730*/  FFMA.FTZ R179, -R236.reuse, R4, R179 ;  /* 0x00000004ecb37223 */ /* 0x040fe200000101b3 */
[C---:B------:R-:W-:Y:S02]  /*25740*/  VIADD R4, R243.reuse, 0xfffffff0 ;  /* 0xfffffff0f3047836 */ /* 0x040fe40000000000 */
[CC--:B------:R-:W-:Y:S01]  /*25750*/  FFMA.FTZ R149, -R236.reuse, R6.reuse, R149 ;  /* 0x00000006ec957223 */ /* 0x0c0fe20000010195 */
[----:B------:R-:W-:Y:S01]  /*25760*/  FFMA.FTZ R15, -R236, R6, R15 ;  /* 0x00000006ec0f7223 */ /* 0x000fe2000001010f */
[----:B------:R-:W-:Y:S01]  /*25770*/  IABS R11, R11 ;  /* 0x0000000b000b7213 */ /* 0x000fe20000000000 */
[C---:B------:R-:W-:Y:S01]  /*25780*/  VIADD R6, R243.reuse, 0x19 ;  /* 0x00000019f3067836 */ /* 0x040fe20000000000 */
[----:B------:R-:W-:Y:S01]  /*25790*/  IABS R4, R4 ;  /* 0x0000000400047213 */ /* 0x000fe20000000000 */
[C---:B------:R-:W-:Y:S01]  /*257a0*/  VIADD R10, R243.reuse, 0x28 ;  /* 0x00000028f30a7836 */ /* 0x040fe20000000000 */
[----:B------:R-:W-:Y:S01]  /*257b0*/  ISETP.GE.AND P5, PT, R54, R240, PT ;  /* 0x000000f03600720c */ /* 0x000fe20003fa6270 */
[----:B------:R-:W-:Y:S01]  /*257c0*/  FFMA.FTZ R155, -R236, R8, R155 ;  /* 0x00000008ec9b7223 */ /* 0x000fe2000001019b */
[----:B------:R-:W-:Y:S01]  /*257d0*/  I2FP.F32.S32 R4, R4 ;  /* 0x0000000400047245 */ /* 0x000fe20000201400 */
[C---:B------:R-:W-:Y:S01]  /*257e0*/  VIADD R8, R243.reuse, 0x20 ;  /* 0x00000020f3087836 */ /* 0x040fe20000000000 */
[----:B------:R-:W-:Y:S01]  /*257f0*/  IABS R3, R3 ;  /* 0x0000000300037213 */ /* 0x000fe20000000000 */
[C---:B------:R-:W-:Y:S01]  /*25800*/  VIADD R62, R243.reuse, 0xffffffd9 ;  /* 0xffffffd9f33e7836 */ /* 0x040fe20000000000 */
[----:B------:R-:W-:Y:S01]  /*25810*/  ISETP.GE.AND P1, PT, R30, R240, PT ;  /* 0x000000f01e00720c */ /* 0x000fe20003f26270 */
[CC--:B------:R-:W-:Y:S01]  /*25820*/  FFMA.FTZ R47, -R236.reuse, R4.reuse, R47 ;  /* 0x00000004ec2f7223 */ /* 0x0c0fe2000001012f */
[----:B------:R-:W-:Y:S01]  /*25830*/  FFMA.FTZ R41, -R236, R4, R41 ;  /* 0x00000004ec297223 */ /* 0x000fe20000010129 */
[----:B------:R-:W-:Y:S01]  /*25840*/  VIADD R4, R243, 0xffffffe0 ;  /* 0xffffffe0f3047836 */ /* 0x000fe20000000000 */
[----:B------:R-:W-:Y:S01]  /*25850*/  IABS R61, R61 ;  /* 0x0000003d003d7213 */ /* 0x000fe20000000000 */
[C---:B------:R-:W-:Y:S01]  /*25860*/  VIADD R50, R244.reuse, 0xffffffd1 ;  /* 0xffffffd1f4327836 */ /* 0x040fe20000000000 */
[----:B------:R-:W-:Y:S01]  /*25870*/  I2FP.F32.S32 R11, R11 ;  /* 0x0000000b000b7245 */ /* 0x000fe20000201400 */
[C---:B------:R-:W-:Y:S01]  /*25880*/  VIADD R46, R244.reuse, 0xffffffd9 ;  /* 0xffffffd9f42e7836 */ /* 0x040fe20000000000 */
[----:B------:R-:W-:Y:S01]  /*25890*/  IABS R4, R4 ;  /* 0x0000000400047213 */ /* 0x000fe20000000000 */
[----:B------:R-:W-:Y:S01]  /*258a0*/  VIADD R40, R244, 0xffffffe1 ;  /* 0xffffffe1f4287836 */ /* 0x000fe20000000000 */
[----:B------:R-:W-:Y:S01]  /*258b0*/  FSEL R137, R137, -INF , P5 ;  /* 0xff80000089897808 */ /* 0x000fe20002800000 */
[----:B------:R-:W-:Y:S01]  /*258c0*/  FFMA.FTZ R140, -R236, R11, R140 ;  /* 0x0000000bec8c7223 */ /* 0x000fe2000001018c */
[----:B------:R-:W-:Y:S01]  /*258d0*/  I2FP.F32.S32 R4, R4 ;  /* 0x0000000400047245 */ /* 0x000fe20000201400 */
[----:B------:R-:W-:Y:S01]  /*258e0*/  VIADD R11, R243, 0xffffffd0 ;  /* 0xffffffd0f30b7836 */ /* 0x000fe20000000000 */
[----:B------:R-:W-:Y:S01]  /*258f0*/  I2FP.F32.S32 R3, R3 ;  /* 0x0000000300037245 */ /* 0x000fe20000201400 */
[----:B------:R-:W-:Y:S01]  /*25900*/  VIADD R32, R244, 0xfffffff8 ;  /* 0xfffffff8f4207836 */ /* 0x000fe20000000000 */
[----:B------:R-:W-:Y:S01]  /*25910*/  ISETP.GE.AND P5, PT, R52, R240, PT ;  /* 0x000000f03400720c */ /* 0x000fe20003fa6270 */
[----:B------:R-:W-:Y:S01]  /*25920*/  FFMA.FTZ R63, -R236, R4, R55 ;  /* 0x00000004ec3f7223 */ /* 0x000fe20000010137 */
[----:B------:R-:W-:Y:S01]  /*25930*/  I2FP.F32.S32 R61, R61 ;  /* 0x0000003d003d7245 */ /* 0x000fe20000201400 */
[----:B------:R-:W-:Y:S01]  /*25940*/  VIADD R55, R244, 0xffffffc1 ;  /* 0xffffffc1f4377836 */ /* 0x000fe20000000000 */
[----:B------:R-:W-:Y:S01]  /*25950*/  FSEL R205, R33, -INF , P1 ;  /* 0xff80000021cd7808 */ /* 0x000fe20000800000 */
[C---:B------:R-:W-:Y:S01]  /*25960*/  FFMA.FTZ R157, -R236.reuse, R3, R157 ;  /* 0x00000003ec9d7223 */ /* 0x040fe2000001019d */
[----:B------:R-:W-:Y:S01]  /*25970*/  IABS R6, R6 ;  /* 0x0000000600067213 */ /* 0x000fe20000000000 */
[----:B------:R-:W-:Y:S01]  /*25980*/  FFMA.FTZ R150, -R236, R4, R49 ;  /* 0x00000004ec967223 */ /* 0x000fe20000010131 */
[----:B------:R-:W-:Y:S01]  /*25990*/  ISETP.GE.AND P1, PT, R44, R239, PT ;  /* 0x000000ef2c00720c */ /* 0x000fe20003f26270 */
[----:B------:R-:W-:Y:S01]  /*259a0*/  FFMA.FTZ R4, -R236, R61, R53 ;  /* 0x0000003dec047223 */ /* 0x000fe20000010135 */
[----:B------:R-:W-:Y:S01]  /*259b0*/  FSEL R139, R139, -INF , P5 ;  /* 0xff8000008b8b7808 */ /* 0x000fe20002800000 */
[----:B------:R-:W-:Y:S01]  /*259c0*/  VIADD R53, R244, 0xffffffc9 ;  /* 0xffffffc9f4357836 */ /* 0x000fe20000000000 */
[----:B------:R-:W-:Y:S01]  /*259d0*/  I2FP.F32.S32 R6, R6 ;  /* 0x0000000600067245 */ /* 0x000fe20000201400 */
[----:B------:R-:W-:Y:S01]  /*259e0*/  FFMA.FTZ R163, -R236, R3, R163 ;  /* 0x00000003eca37223 */ /* 0x000fe200000101a3 */
[----:B------:R-:W-:Y:S01]  /*259f0*/  FSEL R170, R39, -INF , P1 ;  /* 0xff80000027aa7808 */ /* 0x000fe20000800000 */
[----:B------:R-:W-:Y:S01]  /*25a00*/  VIADD R3, R243, 0x10 ;  /* 0x00000010f3037836 */ /* 0x000fe20000000000 */
[----:B------:R-:W-:Y:S01]  /*25a10*/  ISETP.GE.AND P5, PT, R48, R240, PT ;  /* 0x000000f03000720c */ /* 0x000fe20003fa6270 */
[C---:B------:R-:W-:Y:S01]  /*25a20*/  FFMA.FTZ R167, -R236.reuse, R6, R167 ;  /* 0x00000006eca77223 */ /* 0x040fe200000101a7 */
[----:B------:R-:W-:Y:S01]  /*25a30*/  ISETP.GE.AND P1, PT, R55, R240, PT ;  /* 0x000000f03700720c */ /* 0x000fe20003f26270 */
[----:B------:R-:W-:Y:S01]  /*25a40*/  FFMA.FTZ R161, -R236, R6, R161 ;  /* 0x00000006eca17223 */ /* 0x000fe200000101a1 */
[----:B------:R-:W-:Y:S01]  /*25a50*/  IABS R10, R10 ;  /* 0x0000000a000a7213 */ /* 0x000fe20000000000 */
[----:B------:R-:W-:Y:S01]  /*25a60*/  VIADD R6, R243, 0x8 ;  /* 0x00000008f3067836 */ /* 0x000fe20000000000 */
[----:B------:R-:W-:Y:S01]  /*25a70*/  FSEL R59, R157, -INF , P5 ;  /* 0xff8000009d3b7808 */ /* 0x000fe20002800000 */
[----:B------:R-:W-:Y:S01]  /*25a80*/  VIADD R33, R244, 0xfffffff1 ;  /* 0xfffffff1f4217836 */ /* 0x000fe20000000000 */
[----:B------:R-:W-:Y:S01]  /*25a90*/  IABS R66, R66 ;  /* 0x0000004200427213 */ /* 0x000fe20000000000 */
[----:B------:R-:W-:Y:S01]  /*25aa0*/  FFMA.FTZ R61, -R236, R61, R9 ;  /* 0x0000003dec3d7223 */ /* 0x000fe20000010109 */
[----:B------:R-:W-:Y:S01]  /*25ab0*/  IABS R11, R11 ;  /* 0x0000000b000b7213 */ /* 0x000fe20000000000 */
[----:B------:R-:W-:Y:S01]  /*25ac0*/  VIADD R38, R244, 0xffffffe8 ;  /* 0xffffffe8f4267836 */ /* 0x000fe20000000000 */
[----:B------:R-:W-:Y:S01]  /*25ad0*/  FSEL R143, R143, -INF , P1 ;  /* 0xff8000008f8f7808 */ /* 0x000fe20000800000 */
[----:B------:R-:W-:Y:S01]  /*25ae0*/  VIADD R49, R243, 0xffffffd1 ;  /* 0xffffffd1f3317836 */ /* 0x000fe20000000000 */
[----:B------:R-:W-:Y:S01]  /*25af0*/  ISETP.GE.AND P5, PT, R42, R240, PT ;  /* 0x000000f02a00720c */ /* 0x000fe20003fa6270 */
[C---:B------:R-:W-:Y:S01]  /*25b00*/  VIADD R36, R244.reuse, 0xffffffe9 ;  /* 0xffffffe9f4247836 */ /* 0x040fe20000000000 */
[----:B------:R-:W-:Y:S01]  /*25b10*/  I2FP.F32.S32 R10, R10 ;  /* 0x0000000a000a7245 */ /* 0x000fe20000201400 */
[C---:B------:R-:W-:Y:S01]  /*25b20*/  VIADD R28, R244.reuse, 0x8 ;  /* 0x00000008f41c7836 */ /* 0x040fe20000000000 */
[----:B------:R-:W-:Y:S01]  /*25b30*/  IABS R8, R8 ;  /* 0x0000000800087213 */ /* 0x000fe20000000000 */
[----:B------:R-:W-:Y:S01]  /*25b40*/  VIADD R26, R244, 0x9 ;  /* 0x00000009f41a7836 */ /* 0x000fe20000000000 */
[----:B------:R-:W-:Y:S01]  /*25b50*/  ISETP.GE.AND P1, PT, R53, R240, PT ;  /* 0x000000f03500720c */ /* 0x000fe20003f26270 */
[C---:B------:R-:W-:Y:S01]  /*25b60*/  FFMA.FTZ R13, -R236.reuse, R10, R13 ;  /* 0x0000000aec0d7223 */ /* 0x040fe2000001010d */
[----:B------:R-:W-:Y:S01]  /*25b70*/  I2FP.F32.S32 R66, R66 ;  /* 0x0000004200427245 */ /* 0x000fe20000201400 */
[C---:B------:R-:W-:Y:S01]  /*25b80*/  FFMA.FTZ R19, -R236.reuse, R10, R19 ;  /* 0x0000000aec137223 */ /* 0x040fe20000010113 */
[----:B------:R-:W-:Y:S01]  /*25b90*/  I2FP.F32.S32 R11, R11 ;  /* 0x0000000b000b7245 */ /* 0x000fe20000201400 */
[----:B------:R-:W-:Y:S01]  /*25ba0*/  VIADD R10, R243, 0x11 ;  /* 0x00000011f30a7836 */ /* 0x000fe20000000000 */
[----:B------:R-:W-:Y:S01]  /*25bb0*/  FSEL R184, R161, -INF , P5 ;  /* 0xff800000a1b87808 */ /* 0x000fe20002800000 */
[C---:B------:R-:W-:Y:S01]  /*25bc0*/  FFMA.FTZ R45, -R236.reuse, R66, R45 ;  /* 0x00000042ec2d7223 */ /* 0x040fe2000001012d */
[----:B------:R-:W-:Y:S01]  /*25bd0*/  IABS R62, R62 ;  /* 0x0000003e003e7213 */ /* 0x000fe20000000000 */
[CC--:B------:R-:W-:Y:S01]  /*25be0*/  FFMA.FTZ R144, -R236.reuse, R11.reuse, R144 ;  /* 0x0000000bec907223 */ /* 0x0c0fe20000010190 */
[----:B------:R-:W-:Y:S01]  /*25bf0*/  I2FP.F32.S32 R8, R8 ;  /* 0x0000000800087245 */ /* 0x000fe20000201400 */
[C---:B------:R-:W-:Y:S01]  /*25c00*/  FFMA.FTZ R58, -R236.reuse, R11, R58 ;  /* 0x0000000bec3a7223 */ /* 0x040fe2000001013a */
[----:B------:R-:W-:Y:S01]  /*25c10*/  ISETP.GE.AND P5, PT, R55, R239, PT ;  /* 0x000000ef3700720c */ /* 0x000fe20003fa6270 */
[C---:B------:R-:W-:Y:S01]  /*25c20*/  FFMA.FTZ R66, -R236.reuse, R66, R51 ;  /* 0x00000042ec427223 */ /* 0x040fe20000010133 */
[----:B------:R-:W-:Y:S01]  /*25c30*/  FSEL R149, R149, -INF , P1 ;  /* 0xff80000095957808 */ /* 0x000fe20000800000 */
[C---:B------:R-:W-:Y:S01]  /*25c40*/  FFMA.FTZ R17, -R236.reuse, R8, R17 ;  /* 0x00000008ec117223 */ /* 0x040fe20000010111 */
[----:B------:R-:W-:Y:S01]  /*25c50*/  IABS R6, R6 ;  /* 0x0000000600067213 */ /* 0x000fe20000000000 */
[----:B------:R-:W-:Y:S01]  /*25c60*/  FFMA.FTZ R23, -R236, R8, R23 ;  /* 0x00000008ec177223 */ /* 0x000fe20000010117 */
[----:B------:R-:W-:Y:S01]  /*25c70*/  ISETP.GE.AND P1, PT, R50, R240, PT ;  /* 0x000000f03200720c */ /* 0x000fe20003f26270 */
[C---:B------:R-:W-:Y:S01]  /*25c80*/  VIADD R8, R243.reuse, 0x9 ;  /* 0x00000009f3087836 */ /* 0x040fe20000000000 */
[----:B------:R-:W-:Y:S01]  /*25c90*/  I2FP.F32.S32 R62, R62 ;  /* 0x0000003e003e7245 */ /* 0x000fe20000201400 */
[----:B------:R-:W-:Y:S01]  /*25ca0*/  VIADD R64, R243, 0xffffffe1 ;  /* 0xffffffe1f3407836 */ /* 0x000fe20000000000 */
[----:B------:R-:W-:Y:S01]  /*25cb0*/  FSEL R11, R147, -INF , P5 ;  /* 0xff800000930b7808 */ /* 0x000fe20002800000 */
[----:B------:R-:W-:Y:S01]  /*25cc0*/  VIADD R24, R244, 0x11 ;  /* 0x00000011f4187836 */ /* 0x000fe20000000000 */
[----:B------:R-:W-:Y:S01]  /*25cd0*/  I2FP.F32.S32 R6, R6 ;  /* 0x0000000600067245 */ /* 0x000fe20000201400 */
[CC--:B------:R-:W-:Y:S01]  /*25ce0*/  FFMA.FTZ R148, -R236.reuse, R62.reuse, R191 ;  /* 0x0000003eec947223 */ /* 0x0c0fe200000101bf */
[----:B------:R-:W-:Y:S01]  /*25cf0*/  IABS R3, R3 ;  /* 0x0000000300037213 */ /* 0x000fe20000000000 */
[----:B------:R-:W-:Y:S01]  /*25d00*/  FFMA.FTZ R62, -R236, R62, R57 ;  /* 0x0000003eec3e7223 */ /* 0x000fe20000010139 */
[----:B------:R-:W-:Y:S01]  /*25d10*/  ISETP.GE.AND P5, PT, R54, R239, PT ;  /* 0x000000ef3600720c */ /* 0x000fe20003fa6270 */
[CC--:B------:R-:W-:Y:S01]  /*25d20*/  FFMA.FTZ R29, -R236.reuse, R6.reuse, R29 ;  /* 0x00000006ec1d7223 */ /* 0x0c0fe2000001011d */
[----:B------:R-:W-:Y:S01]  /*25d30*/  FSEL R51, R13, -INF , P1 ;  /* 0xff8000000d337808 */ /* 0x000fe20000800000 */
[----:B------:R-:W-:Y:S01]  /*25d40*/  FFMA.FTZ R35, -R236, R6, R35 ;  /* 0x00000006ec237223 */ /* 0x000fe20000010123 */
[----:B------:R-:W-:Y:S01]  /*25d50*/  ISETP.GE.AND P1, PT, R46, R240, PT ;  /* 0x000000f02e00720c */ /* 0x000fe20003f26270 */
[----:B------:R-:W-:Y:S01]  /*25d60*/  VIADD R6, R243, 0xfffffff1 ;  /* 0xfffffff1f3067836 */ /* 0x000fe20000000000 */
[----:B------:R-:W-:Y:S01]  /*25d70*/  IABS R10, R10 ;  /* 0x0000000a000a7213 */ /* 0x000fe20000000000 */
[C---:B------:R-:W-:Y:S01]  /*25d80*/  VIADD R34, R244.reuse, 0xfffffff0 ;  /* 0xfffffff0f4227836 */ /* 0x040fe20000000000 */
[----:B------:R-:W-:Y:S01]  /*25d90*/  I2FP.F32.S32 R3, R3 ;  /* 0x0000000300037245 */ /* 0x000fe20000201400 */
[C---:B------:R-:W-:Y:S01]  /*25da0*/  VIADD R22, R244.reuse, 0x18 ;  /* 0x00000018f4167836 */ /* 0x040fe20000000000 */
[----:B------:R-:W-:Y:S01]  /*25db0*/  FSEL R9, R151, -INF , P5 ;  /* 0xff80000097097808 */ /* 0x000fe20002800000 */
[----:B------:R-:W-:Y:S01]  /*25dc0*/  VIADD R20, R244, 0x19 ;  /* 0x00000019f4147836 */ /* 0x000fe20000000000 */
[----:B------:R-:W-:Y:S01]  /*25dd0*/  ISETP.GE.AND P5, PT, R33, R240, PT ;  /* 0x000000f02100720c */ /* 0x000fe20003fa6270 */
[CC--:B------:R-:W-:Y:S01]  /*25de0*/  FFMA.FTZ R25, -R236.reuse, R3.reuse, R25 ;  /* 0x00000003ec197223 */ /* 0x0c0fe20000010119 */
[----:B------:R-:W-:Y:S01]  /*25df0*/  I2FP.F32.S32 R10, R10 ;  /* 0x0000000a000a7245 */ /* 0x000fe20000201400 */
[C---:B------:R-:W-:Y:S01]  /*25e00*/  FFMA.FTZ R31, -R236.reuse, R3, R31 ;  /* 0x00000003ec1f7223 */ /* 0x040fe2000001011f */
        /* <DEDUP_REMOVED lines=8> */
[----:B------:R-:W-:Y:S01]  /*25e90*/  I2FP.F32.S32 R8, R8 ;  /* 0x0000000800087245 */ /* 0x000fe20000201400 */
[C---:B------:R-:W-:Y:S01]  /*25ea0*/  VIADD R16, R244.reuse, 0x21 ;  /* 0x00000021f4107836 */ /* 0x040fe20000000000 */
[----:B------:R-:W-:Y:S01]  /*25eb0*/  FSEL R182, R21, -INF , P1 ;  /* 0xff80000015b67808 */ /* 0x000fe20000800000 */
[----:B------:R-:W-:Y:S01]  /*25ec0*/  VIADD R12, R244, 0x29 ;  /* 0x00000029f40c7836 */ /* 0x000fe20000000000 */
[----:B------:R-:W-:Y:S01]  /*25ed0*/  ISETP.GE.AND P5, PT, R32, R240, PT ;  /* 0x000000f02000720c */ /* 0x000fe20003fa6270 */
[----:B------:R-:W-:Y:S01]  /*25ee0*/  FFMA.FTZ R169, -R236, R8, R169 ;  /* 0x00000008eca97223 */ /* 0x000fe200000101a9 */
[----:B------:R-:W-:Y:S01]  /*25ef0*/  ISETP.GE.AND P1, PT, R38, R240, PT ;  /* 0x000000f02600720c */ /* 0x000fe20003f26270 */
[----:B------:R-:W-:Y:S01]  /*25f00*/  FFMA.FTZ R175, -R236, R8, R175 ;  /* 0x00000008ecaf7223 */ /* 0x000fe200000101af */
[----:B------:R-:W-:Y:S01]  /*25f10*/  FSEL R164, R173, -INF , P5 ;  /* 0xff800000ada47808 */ /* 0x000fe20002800000 */
[----:B------:R-:W-:Y:S01]  /*25f20*/  VIADD R8, R243, 0xffffffc0 ;  /* 0xffffffc0f3087836 */ /* 0x000fe20000000000 */
[----:B------:R-:W-:Y:S01]  /*25f30*/  IABS R3, R3 ;  /* 0x0000000300037213 */ /* 0x000fe20000000000 */
[C---:B------:R-:W-:Y:S01]  /*25f40*/  VIADD R18, R244.reuse, 0x20 ;  /* 0x00000020f4127836 */ /* 0x040fe20000000000 */
[----:B------:R-:W-:Y:S01]  /*25f50*/  FSEL R178, R165, -INF , P1 ;  /* 0xff800000a5b27808 */ /* 0x000fe20000800000 */
[----:B------:R-:W-:Y:S01]  /*25f60*/  VIADD R14, R244, 0x28 ;  /* 0x00000028f40e7836 */ /* 0x000fe20000000000 */
[----:B------:R-:W-:Y:S01]  /*25f70*/  ISETP.GE.AND P5, PT, R48, R239, PT ;  /* 0x000000ef3000720c */ /* 0x000fe20003fa6270 */
[----:B------:R-:W-:Y:S01]  /*25f80*/  VIADD R242, R242, 0xffffff80 ;  /* 0xffffff80f2f27836 */ /* 0x000fe20000000000 */
[----:B------:R-:W-:Y:S02]  /*25f90*/  IABS R49, R49 ;  /* 0x0000003100317213 */ /* 0x000fe40000000000 */
[----:B------:R-:W-:Y:S02]  /*25fa0*/  ISETP.GE.AND P1, PT, R53, R239, PT ;  /* 0x000000ef3500720c */ /* 0x000fe40003f26270 */
[----:B------:R-:W-:Y:S02]  /*25fb0*/  IABS R10, R10 ;  /* 0x0000000a000a7213 */ /* 0x000fe40000000000 */
[----:B------:R-:W-:Y:S02]  /*25fc0*/  I2FP.F32.S32 R3, R3 ;  /* 0x0000000300037245 */ /* 0x000fe40000201400 */
[----:B------:R-:W-:Y:S02]  /*25fd0*/  I2FP.F32.S32 R49, R49 ;  /* 0x0000003100317245 */ /* 0x000fe40000201400 */
[----:B------:R-:W-:Y:S01]  /*25fe0*/  FSEL R67, R159, -INF , P5 ;  /* 0xff8000009f437808 */ /* 0x000fe20002800000 */
[----:B------:R-:W-:Y:S01]  /*25ff0*/  FFMA.FTZ R37, -R236, R3, R37 ;  /* 0x00000003ec257223 */ /* 0x000fe20000010125 */
[----:B------:R-:W-:Y:S01]  /*26000*/  ISETP.GE.AND P5, PT, R46, R239, PT ;  /* 0x000000ef2e00720c */ /* 0x000fe20003fa6270 */
[C---:B------:R-:W-:Y:S01]  /*26010*/  FFMA.FTZ R43, -R236.reuse, R3, R43 ;  /* 0x00000003ec2b7223 */ /* 0x040fe2000001012b */
[----:B------:R-:W-:Y:S01]  /*26020*/  FSEL R153, R153, -INF , P1 ;  /* 0xff80000099997808 */ /* 0x000fe20000800000 */
[CC--:B------:R-:W-:Y:S01]  /*26030*/  FFMA.FTZ R60, -R236.reuse, R49.reuse, R60 ;  /* 0x00000031ec3c7223 */ /* 0x0c0fe2000001013c */
[----:B------:R-:W-:Y:S01]  /*26040*/  I2FP.F32.S32 R10, R10 ;  /* 0x0000000a000a7245 */ /* 0x000fe20000201400 */
[----:B------:R-:W-:Y:S01]  /*26050*/  FFMA.FTZ R146, -R236, R49, R146 ;  /* 0x00000031ec927223 */ /* 0x000fe20000010192 */
[----:B------:R-:W-:Y:S02]  /*26060*/  IABS R8, R8 ;  /* 0x0000000800087213 */ /* 0x000fe40000000000 */
[----:B------:R-:W-:Y:S01]  /*26070*/  ISETP.GE.AND P1, PT, R52, R239, PT ;  /* 0x000000ef3400720c */ /* 0x000fe20003f26270 */
[CC--:B------:R-:W-:Y:S01]  /*26080*/  FFMA.FTZ R177, -R236.reuse, R10.reuse, R177 ;  /* 0x0000000aecb17223 */ /* 0x0c0fe200000101b1 */
[----:B------:R-:W-:Y:S01]  /*26090*/  FSEL R65, R19, -INF , P5 ;  /* 0xff80000013417808 */ /* 0x000fe20002800000 */
[----:B------:R-:W-:Y:S01]  /*260a0*/  FFMA.FTZ R183, -R236, R10, R183 ;  /* 0x0000000aecb77223 */ /* 0x000fe200000101b7 */
[----:B------:R-:W-:Y:S01]  /*260b0*/  I2FP.F32.S32 R3, R8 ;  /* 0x0000000800037245 */ /* 0x000fe20000201400 */
[----:B------:R-:W-:Y:S01]  /*260c0*/  VIADD R10, R244, 0x30 ;  /* 0x00000030f40a7836 */ /* 0x000fe20000000000 */
[----:B------:R-:W-:Y:S01]  /*260d0*/  ISETP.GE.AND P5, PT, R44, R240, PT ;  /* 0x000000f02c00720c */ /* 0x000fe20003fa6270 */
[----:B------:R-:W-:Y:S01]  /*260e0*/  VIADD R8, R244, 0x31 ;  /* 0x00000031f4087836 */ /* 0x000fe20000000000 */
[----:B------:R-:W-:Y:S01]  /*260f0*/  FSEL R49, R155, -INF , P1 ;  /* 0xff8000009b317808 */ /* 0x000fe20000800000 */
[----:B------:R-:W-:Y:S01]  /*26100*/  FFMA.FTZ R152, -R236, R3, R152 ;  /* 0x00000003ec987223 */ /* 0x000fe20000010198 */
[----:B------:R-:W-:Y:S01]  /*26110*/  IABS R6, R6 ;  /* 0x0000000600067213 */ /* 0x000fe20000000000 */
[----:B------:R-:W-:Y:S01]  /*26120*/  VIADD R3, R243, 0xffffffe9 ;  /* 0xffffffe9f3037836 */ /* 0x000fe20000000000 */
[----:B------:R-:W-:Y:S02]  /*26130*/  ISETP.GE.AND P1, PT, R244, R240, PT ;  /* 0x000000f0f400720c */ /* 0x000fe40003f26270 */
[----:B------:R-:W-:Y:S02]  /*26140*/  FSEL R37, R37, -INF , P5 ;  /* 0xff80000025257808 */ /* 0x000fe40002800000 */
[----:B------:R-:W-:Y:S02]  /*26150*/  I2FP.F32.S32 R6, R6 ;  /* 0x0000000600067245 */ /* 0x000fe40000201400 */
[-C--:B------:R-:W-:Y:S02]  /*26160*/  ISETP.GE.AND P5, PT, R42, R239.reuse, PT ;  /* 0x000000ef2a00720c */ /* 0x080fe40003fa6270 */
[----:B------:R-:W-:Y:S01]  /*26170*/  FSEL R172, R177, -INF , P1 ;  /* 0xff800000b1ac7808 */ /* 0x000fe20000800000 */
[-C--:B------:R-:W-:Y:S01]  /*26180*/  FFMA.FTZ R181, -R236, R6.reuse, R181 ;  /* 0x00000006ecb57223 */ /* 0x080fe200000101b5 */
[----:B------:R-:W-:Y:S01]  /*26190*/  ISETP.GE.AND P1, PT, R40, R239, PT ;  /* 0x000000ef2800720c */ /* 0x000fe20003f26270 */
[----:B------:R-:W-:Y:S01]  /*261a0*/  FFMA.FTZ R187, -R236, R6, R187 ;  /* 0x00000006ecbb7223 */ /* 0x000fe200000101bb */
[----:B------:R-:W-:Y:S01]  /*261b0*/  FSEL R13, R145, -INF , P0 ;  /* 0xff800000910d7808 */ /* 0x000fe20000000000 */
[----:B------:R-:W-:Y:S01]  /*261c0*/  VIADD R6, R244, 0x39 ;  /* 0x00000039f4067836 */ /* 0x000fe20000000000 */
[----:B------:R-:W-:Y:S02]  /*261d0*/  FSEL R158, R163, -INF , P5 ;  /* 0xff800000a39e7808 */ /* 0x000fe40002800000 */
[-C--:B------:R-:W-:Y:S02]  /*261e0*/  ISETP.GE.AND P0, PT, R36, R240.reuse, PT ;  /* 0x000000f02400720c */ /* 0x080fe40003f06270 */
[-C--:B------:R-:W-:Y:S02]  /*261f0*/  ISETP.GE.AND P5, PT, R28, R240.reuse, PT ;  /* 0x000000f01c00720c */ /* 0x080fe40003fa6270 */
[----:B------:R-:W-:Y:S02]  /*26200*/  FSEL R180, R23, -INF , P1 ;  /* 0xff80000017b47808 */ /* 0x000fe40000800000 */
[----:B------:R-:W-:Y:S02]  /*26210*/  IABS R3, R3 ;  /* 0x0000000300037213 */ /* 0x000fe40000000000 */
[-C--:B------:R-:W-:Y:S02]  /*26220*/  ISETP.GE.AND P1, PT, R26, R240.reuse, PT ;  /* 0x000000f01a00720c */ /* 0x080fe40003f26270 */
[----:B------:R-:W-:Y:S01]  /*26230*/  FSEL R39, R25, -INF , P0 ;  /* 0xff80000019277808 */ /* 0x000fe20000000000 */
[----:B------:R-:W-:Y:S01]  /*26240*/  VIADD R25, R244, 0x10 ;  /* 0x00000010f4197836 */ /* 0x000fe20000000000 */
[----:B------:R-:W-:Y:S02]  /*26250*/  FSEL R251, R181, -INF , P5 ;  /* 0xff800000b5fb7808 */ /* 0x000fe40002800000 */
[----:B------:R-:W-:Y:S02]  /*26260*/  I2FP.F32.S32 R3, R3 ;  /* 0x0000000300037245 */ /* 0x000fe40000201400 */
[----:B------:R-:W-:Y:S02]  /*26270*/  ISETP.GE.AND P5, PT, R38, R239, PT ;  /* 0x000000ef2600720c */ /* 0x000fe40003fa6270 */
[----:B------:R-:W-:Y:S01]  /*26280*/  FSEL R249, R41, -INF , P1 ;  /* 0xff80000029f97808 */ /* 0x000fe20000800000 */
[----:B------:R-:W-:Y:S01]  /*26290*/  FFMA.FTZ R185, -R236, R3, R185 ;  /* 0x00000003ecb97223 */ /* 0x000fe200000101b9 */
[----:B------:R-:W-:Y:S01]  /*262a0*/  ISETP.GE.AND P1, PT, R36, R239, PT ;  /* 0x000000ef2400720c */ /* 0x000fe20003f26270 */
[----:B------:R-:W-:Y:S01]  /*262b0*/  FFMA.FTZ R138, -R236, R3, R138 ;  /* 0x00000003ec8a7223 */ /* 0x000fe2000001018a */
[----:B------:R-:W-:Y:S01]  /*262c0*/  FSEL R160, R167, -INF , P5 ;  /* 0xff800000a7a07808 */ /* 0x000fe20002800000 */
[----:B------:R-:W-:Y:S01]  /*262d0*/  VIADD R3, R243, 0xffffffc8 ;  /* 0xffffffc8f3037836 */ /* 0x000fe20000000000 */
[----:B------:R-:W-:Y:S02]  /*262e0*/  ISETP.GE.AND P5, PT, R25, R240, PT ;  /* 0x000000f01900720c */ /* 0x000fe40003fa6270 */
[----:B------:R-:W-:Y:S02]  /*262f0*/  FSEL R27, R27, -INF , P1 ;  /* 0xff8000001b1b7808 */ /* 0x000fe40000800000 */
[----:B------:R-:W-:Y:S02]  /*26300*/  IABS R64, R64 ;  /* 0x0000004000407213 */ /* 0x000fe40000000000 */
[----:B------:R-:W-:Y:S02]  /*26310*/  ISETP.GE.AND P1, PT, R24, R240, PT ;  /* 0x000000f01800720c */ /* 0x000fe40003f26270 */
[----:B------:R-:W-:Y:S02]  /*26320*/  I2FP.F32.S32 R64, R64 ;  /* 0x0000004000407245 */ /* 0x000fe40000201400 */
[----:B------:R-:W-:Y:S02]  /*26330*/  FSEL R199, R185, -INF , P5 ;  /* 0xff800000b9c77808 */ /* 0x000fe40002800000 */
[----:B------:R-:W-:Y:S01]  /*26340*/  FSEL R45, R45, -INF , P1 ;  /* 0xff8000002d2d7808 */ /* 0x000fe20000800000 */
[-C--:B------:R-:W-:Y:S01]  /*26350*/  FFMA.FTZ R189, -R236, R64.reuse, R189 ;  /* 0x00000040ecbd7223 */ /* 0x080fe200000101bd */
[-C--:B------:R-:W-:Y:S01]  /*26360*/  ISETP.GE.AND P5, PT, R34, R239.reuse, PT ;  /* 0x000000ef2200720c */ /* 0x080fe20003fa6270 */
[----:B------:R-:W-:Y:S01]  /*26370*/  FFMA.FTZ R64, -R236, R64, R193 ;  /* 0x00000040ec407223 */ /* 0x000fe200000101c1 */
        /* <DEDUP_REMOVED lines=11> */
[----:B------:R-:W-:Y:S01]  /*26430*/  FSEL R56, R15, -INF , P0 ;  /* 0xff8000000f387808 */ /* 0x000fe20000000000 */
[----:B------:R-:W-:Y:S01]  /*26440*/  VIADD R15, R243, 0xffffffc9 ;  /* 0xffffffc9f30f7836 */ /* 0x000fe20000000000 */
[----:B------:R-:W-:Y:S01]  /*26450*/  FSEL R35, R35, -INF , P1 ;  /* 0xff80000023237808 */ /* 0x000fe20000800000 */
[----:B------:R-:W-:Y:S01]  /*26460*/  VIADD R243, R243, 0x80 ;  /* 0x00000080f3f37836 */ /* 0x000fe20000000000 */
[-C--:B------:R-:W-:Y:S02]  /*26470*/  ISETP.GE.AND P1, PT, R16, R240.reuse, PT ;  /* 0x000000f01000720c */ /* 0x080fe40003f26270 */
[----:B------:R-:W-:Y:S02]  /*26480*/  IABS R15, R15 ;  /* 0x0000000f000f7213 */ /* 0x000fe40000000000 */
[----:B------:R-:W-:Y:S02]  /*26490*/  ISETP.GE.AND P5, PT, R32, R239, PT ;  /* 0x000000ef2000720c */ /* 0x000fe40003fa6270 */
[----:B------:R-:W-:Y:S02]  /*264a0*/  FSEL R177, R4, -INF , P1 ;  /* 0xff80000004b17808 */ /* 0x000fe40000800000 */
[----:B------:R-:W-:Y:S02]  /*264b0*/  I2FP.F32.S32 R4, R15 ;  /* 0x0000000f00047245 */ /* 0x000fe40000201400 */
[----:B------:R-:W-:Y:S02]  /*264c0*/  ISETP.GE.AND P1, PT, R12, R240, PT ;  /* 0x000000f00c00720c */ /* 0x000fe40003f26270 */
[----:B------:R-:W-:Y:S01]  /*264d0*/  IABS R3, R3 ;  /* 0x0000000300037213 */ /* 0x000fe20000000000 */
[CC--:B------:R-:W-:Y:S01]  /*264e0*/  FFMA.FTZ R7, -R236.reuse, R4.reuse, R7 ;  /* 0x00000004ec077223 */ /* 0x0c0fe20000010107 */
[----:B------:R-:W-:Y:S01]  /*264f0*/  FSEL R168, R175, -INF , P5 ;  /* 0xff800000afa87808 */ /* 0x000fe20002800000 */
        /* <DEDUP_REMOVED lines=11> */
[-C--:B------:R-:W-:Y:S02]  /*265b0*/  ISETP.GE.AND P1, PT, R25, R239.reuse, PT ;  /* 0x000000ef1900720c */ /* 0x080fe40003f26270 */
        /* <DEDUP_REMOVED lines=10> */
[----:B------:R-:W-:Y:S02]  /*26660*/  ISETP.GE.AND P1, PT, R44, R238, PT ;  /* 0x000000ee2c00720c */ /* 0x000fe40003f26270 */
        /* <DEDUP_REMOVED lines=26> */
[----:B------:R-:W-:Y:S02]  /*26810*/  ISETP.GE.AND P0, PT, R12, R239, PT ;  /* 0x000000ef0c00720c */ /* 0x000fe40003f06270 */
[-C--:B------:R-:W-:Y:S02]  /*26820*/  ISETP.GE.AND P5, PT, R55, R237.reuse, PT ;  /* 0x000000ed3700720c */ /* 0x080fe40003fa6270 */
[----:B------:R-:W-:Y:S02]  /*26830*/  FSEL R21, R141, -INF , !P6 ;  /* 0xff8000008d157808 */ /* 0x000fe40007000000 */
[----:B------:R-:W-:Y:S02]  /*26840*/  FSEL R13, R13, -INF , !P4 ;  /* 0xff8000000d0d7808 */ /* 0x000fe40006000000 */
[----:B------:R-:W-:Y:S02]  /*26850*/  FSEL R49, R49, -INF , !P1 ;  /* 0xff80000031317808 */ /* 0x000fe40004800000 */
[-C--:B------:R-:W-:Y:S02]  /*26860*/  ISETP.GE.AND P6, PT, R53, R237.reuse, PT ;  /* 0x000000ed3500720c */ /* 0x080fe40003fc6270 */
[-C--:B------:R-:W-:Y:S02]  /*26870*/  ISETP.GE.AND P4, PT, R36, R237.reuse, PT ;  /* 0x000000ed2400720c */ /* 0x080fe40003f86270 */
[-C--:B------:R-:W-:Y:S02]  /*26880*/  ISETP.GE.AND P1, PT, R44, R237.reuse, PT ;  /* 0x000000ed2c00720c */ /* 0x080fe40003f26270 */
[----:B------:R-:W-:Y:S02]  /*26890*/  FSEL R165, R61, -INF , P0 ;  /* 0xff8000003da57808 */ /* 0x000fe40000000000 */
[----:B------:R-:W-:Y:S02]  /*268a0*/  FSEL R19, R143, -INF , !P5 ;  /* 0xff8000008f137808 */ /* 0x000fe40006800000 */
[----:B------:R-:W-:Y:S02]  /*268b0*/  ISETP.GE.AND P5, PT, R52, R237, PT ;  /* 0x000000ed3400720c */ /* 0x000fe40003fa6270 */
[----:B------:R-:W-:Y:S02]  /*268c0*/  ISETP.GE.AND P0, PT, R6, R239, PT ;  /* 0x000000ef0600720c */ /* 0x000fe40003f06270 */
        /* <DEDUP_REMOVED lines=53> */
[C---:B------:R-:W-:Y:S02]  /*26c20*/  ISETP.GE.AND P6, PT, R26.reuse, R237, PT ;  /* 0x000000ed1a00720c */ /* 0x040fe40003fc6270 */
[-C--:B------:R-:W-:Y:S02]  /*26c30*/  ISETP.GE.AND P4, PT, R26, R238.reuse, PT ;  /* 0x000000ee1a00720c */ /* 0x080fe40003f86270 */
[-C--:B------:R-:W-:Y:S02]  /*26c40*/  ISETP.GE.AND P1, PT, R22, R238.reuse, PT ;  /* 0x000000ee1600720c */ /* 0x080fe40003f26270 */
[----:B------:R-:W-:Y:S02]  /*26c50*/  FMNMX3.FTZ R26, R0, R21, R19, !PT ;  /* 0x00000015001a7276 */ /* 0x000fe40007810013 */
[----:B------:R-:W-:Y:S02]  /*26c60*/  FMNMX3.FTZ R22, R2, R13, R11, !PT ;  /* 0x0000000d02167276 */ /* 0x000fe4000781000b */
[----:B------:R-:W-:Y:S02]  /*26c70*/  FSEL R67, R67, -INF , !P0 ;  /* 0xff80000043437808 */ /* 0x000fe40004000000 */
[----:B------:R-:W-:Y:S02]  /*26c80*/  FSEL R180, R180, -INF , !P5 ;  /* 0xff800000b4b47808 */ /* 0x000fe40006800000 */
[C---:B------:R-:W-:Y:S01]  /*26c90*/  ISETP.GE.AND P0, PT, R244.reuse, R237, PT ;  /* 0x000000edf400720c */ /* 0x040fe20003f06270 */
[----:B------:R-:W-:Y:S01]  /*26ca0*/  VIADD R244, R244, 0xffffff80 ;  /* 0xffffff80f4f47836 */ /* 0x000fe20000000000 */
        /* <DEDUP_REMOVED lines=14> */
[-C--:B------:R-:W-:Y:S02]  /*26d90*/  ISETP.GE.AND P5, PT, R25, R238.reuse, PT ;  /* 0x000000ee1900720c */ /* 0x080fe40003fa6270 */
        /* <DEDUP_REMOVED lines=8> */
[----:B------:R-:W-:Y:S02]  /*26e20*/  FSEL R217, R217, -INF , !P0 ;  /* 0xff800000d9d97808 */ /* 0x000fe40004000000 */
[----:B------:R-:W-:Y:S02]  /*26e30*/  FMNMX3.FTZ R23, R23, R178, R181, !PT ;  /* 0x000000b217177276 */ /* 0x000fe400078100b5 */
        /* <DEDUP_REMOVED lines=8> */
[----:B------:R-:W-:Y:S02]  /*26ec0*/  ISETP.GE.AND P0, PT, R20, R238, PT ;  /* 0x000000ee1400720c */ /* 0x000fe40003f06270 */
[----:B------:R-:W-:Y:S02]  /*26ed0*/  FSEL R177, R177, -INF , !P6 ;  /* 0xff800000b1b17808 */ /* 0x000fe40007000000 */
[-C--:B------:R-:W-:Y:S02]  /*26ee0*/  ISETP.GE.AND P4, PT, R8, R237.reuse, PT ;  /* 0x000000ed0800720c */ /* 0x080fe40003f86270 */
[-C--:B------:R-:W-:Y:S02]  /*26ef0*/  ISETP.GE.AND P6, PT, R14, R237.reuse, PT ;  /* 0x000000ed0e00720c */ /* 0x080fe40003fc6270 */
[----:B------:R-:W-:Y:S02]  /*26f00*/  FMNMX3.FTZ R23, R23, R164, R205, !PT ;  /* 0x000000a417177276 */ /* 0x000fe400078100cd */
[----:B------:R-:W-:Y:S02]  /*26f10*/  FMNMX3.FTZ R25, R25, R168, R207, !PT ;  /* 0x000000a819197276 */ /* 0x000fe400078100cf */
[----:B------:R-:W-:Y:S02]  /*26f20*/  FSEL R161, R161, -INF , !P4 ;  /* 0xff800000a1a17808 */ /* 0x000fe40006000000 */
        /* <DEDUP_REMOVED lines=26> */
[-C--:B------:R-:W-:Y:S02]  /*270d0*/  ISETP.GE.AND P4, PT, R8, R238.reuse, PT ;  /* 0x000000ee0800720c */ /* 0x080fe40003f86270 */
[----:B------:R-:W-:Y:S02]  /*270e0*/  ISETP.GE.AND P6, PT, R3, R239, PT ;  /* 0x000000ef0300720c */ /* 0x000fe40003fc6270 */
[----:B------:R-:W-:Y:S02]  /*270f0*/  FSEL R165, R165, -INF , !P1 ;  /* 0xff800000a5a57808 */ /* 0x000fe40004800000 */
[----:B------:R-:W-:Y:S02]  /*27100*/  FMNMX3.FTZ R4, R4, R175, R173, !PT ;  /* 0x000000af04047276 */ /* 0x000fe400078100ad */
[----:B------:R-:W-:Y:S02]  /*27110*/  FMNMX3.FTZ R18, R18, R179, R177, !PT ;  /* 0x000000b312127276 */ /* 0x000fe400078100b1 */
[----:B------:R-:W-:Y:S02]  /*27120*/  FMNMX3.FTZ R10, R4, R167, R165, !PT ;  /* 0x000000a7040a7276 */ /* 0x000fe400078100a5 */
[----:B------:R-:W-:Y:S02]  /*27130*/  FMNMX3.FTZ R18, R18, R171, R169, !PT ;  /* 0x000000ab12127276 */ /* 0x000fe400078100a9 */
[-C--:B------:R-:W-:Y:S02]  /*27140*/  ISETP.GE.AND P1, PT, R3, R238.reuse, PT ;  /* 0x000000ee0300720c */ /* 0x080fe40003f26270 */
[----:B------:R-:W-:Y:S02]  /*27150*/  FSEL R159, R159, -INF , !P0 ;  /* 0xff8000009f9f7808 */ /* 0x000fe40004000000 */
[----:B------:R-:W-:Y:S02]  /*27160*/  FSEL R157, R157, -INF , !P4 ;  /* 0xff8000009d9d7808 */ /* 0x000fe40006000000 */
        /* <DEDUP_REMOVED lines=18> */
[----:B------:R-:W1:Y:S08]  /*27290*/  SHFL.BFLY PT, R5, R8, 0x1, 0x1f ;  /* 0x0c201f0008057f89 */ /* 0x000e7000000e0000 */
[----:B------:R-:W3:Y:S01]  /*272a0*/  SHFL.BFLY PT, R3, R4, 0x1, 0x1f ;  /* 0x0c201f0004037f89 */ /* 0x000ee200000e0000 */
[----:B-1----:R-:W-:Y:S01]  /*272b0*/  FMNMX.FTZ R134, R8, R5, !PT ;  /* 0x0000000508867209 */ /* 0x002fe20007810000 */
[----:B------:R-:W-:Y:S01]  /*272c0*/  VIADD R8, R139, 0xc000 ;  /* 0x0000c0008b087836 */ /* 0x000fe20000000000 */
[----:B---3--:R-:W-:Y:S03]  /*272d0*/  FMNMX.FTZ R3, R4, R3, !PT ;  /* 0x0000000304037209 */ /* 0x008fe60007810000 */
[----:B--2---:R-:W-:Y:S01]  /*272e0*/  FMUL.FTZ R156, R135, R134 ;  /* 0x00000086879c7220 */ /* 0x004fe20000410000 */
[----:B------:R-:W-:Y:S01]  /*272f0*/  FSETP.NEU.FTZ.AND P1, PT, R134, -INF , PT ;  /* 0xff8000008600780b */ /* 0x000fe20003f3d000 */
[----:B------:R-:W-:Y:S01]  /*27300*/  @P2 VIADD R145, R8, 0xffffffc0 ;  /* 0xffffffc008912836 */ /* 0x000fe20000000000 */
[----:B------:R-:W-:Y:S01]  /*27310*/  FSETP.NEU.FTZ.AND P0, PT, R3, -INF , PT ;  /* 0xff8000000300780b */ /* 0x000fe20003f1d000 */
[----:B------:R-:W-:Y:S01]  /*27320*/  FMUL.FTZ R154, R135, R3 ;  /* 0x00000003879a7220 */ /* 0x000fe20000410000 */
[----:B------:R-:W-:Y:S01]  /*27330*/  FSEL R156, R156, RZ, P1 ;  /* 0x000000ff9c9c7208 */ /* 0x000fe20000800000 */
[----:B------:R-:W-:Y:S01]  /*27340*/  IMAD.IADD R212, R212, 0x1, R145 ;  /* 0x00000001d4d47824 */ /* 0x000fe200078e0291 */
[----:B------:R-:W-:Y:S01]  /*27350*/  FSEL R5, R134, RZ, P1 ;  /* 0x000000ff86057208 */ /* 0x000fe20000800000 */
[----:B------:R-:W-:Y:S01]  /*27360*/  LDSM.16.MT88.4 R28, [R145] ;  /* 0x00000000911c783b */ /* 0x000fe20000004200 */
        /* <DEDUP_REMOVED lines=23> */
[----:B------:R-:W4:Y:S03]  /*274e0*/  LDSM.16.MT88.4 R36, [R212] ;  /* 0x00000000d424783b */ /* 0x000f260000004200 */
[----:B------:R-:W5:Y:S01]  /*274f0*/  MUFU.EX2 R0, R6 ;  /* 0x0000000600007308 */ /* 0x000f620000000800 */
[-CC-:B------:R-:W-:Y:S01]  /*27500*/  FFMA.FTZ R162, R162, R135.reuse, -R156.reuse ;  /* 0x00000087a2a27223 */ /* 0x180fe2000001089c */
[-C--:B------:R-:W-:Y:S01]  /*27510*/  FFMA.FTZ R201, R201, R135.reuse, -R156 ;  /* 0x00000087c9c97223 */ /* 0x080fe2000001089c */
[-C--:B------:R-:W-:Y:S01]  /*27520*/  FFMA.FTZ R203, R203, R135.reuse, -R154 ;  /* 0x00000087cbcb7223 */ /* 0x080fe2000001089a */
[-CC-:B------:R-:W-:Y:S01]  /*27530*/  FFMA.FTZ R164, R164, R135.reuse, -R156.reuse ;  /* 0x00000087a4a47223 */ /* 0x180fe2000001089c */
[-C--:B------:R-:W-:Y:S01]  /*27540*/  FFMA.FTZ R205, R205, R135.reuse, -R156 ;  /* 0x00000087cdcd7223 */ /* 0x080fe2000001089c */
[----:B------:R-:W-:Y:S01]  /*27550*/  FFMA.FTZ R207, R207, R135, -R154 ;  /* 0x00000087cfcf7223 */ /* 0x000fe2000001089a */
[----:B------:R-:W4:Y:S03]  /*27560*/  LDSM.16.MT88.4 R60, [R145+0x4000] ;  /* 0x00400000913c783b */ /* 0x000f260000004200 */
        /* <DEDUP_REMOVED lines=37> */
[-C--:B------:R-:W-:Y:S01]  /*277c0*/  FFMA.FTZ R213, R176, R135.reuse, -R156 ;  /* 0x00000087b0d57223 */ /* 0x080fe2000001089c */
[----:B------:R-:W-:Y:S01]  /*277d0*/  FFMA.FTZ R176, R170, R135, -R154 ;  /* 0x00000087aab07223 */ /* 0x000fe2000001089a */
[----:B------:R-:W-:Y:S03]  /*277e0*/  LDSM.16.MT88.4 R100, [R212+0x3800] ;  /* 0x00380000d464783b */ /* 0x000fe60000004200 */
[----:B------:R-:W3:Y:S01]  /*277f0*/  MUFU.EX2 R148, R148 ;  /* 0x0000009400947308 */ /* 0x000ee20000000800 */
[----:B-----5:R-:W-:Y:S01]  /*27800*/  F2FP.F16.F32.PACK_AB R142, R144, R147 ;  /* 0x00000093908e723e */ /* 0x020fe200000000ff */
[-C--:B------:R-:W-:Y:S01]  /*27810*/  FFMA.FTZ R172, R172, R135.reuse, -R156 ;  /* 0x00000087acac7223 */ /* 0x080fe2000001089c */
        /* <DEDUP_REMOVED lines=25> */
[-C--:B------:R-:W-:Y:S01]  /*279b0*/  FFMA.FTZ R155, R155, R135.reuse, -R156 ;  /* 0x000000879b9b7223 */ /* 0x080fe2000001089c */
        /* <DEDUP_REMOVED lines=388> */
.L_x_8113:
        /* <DEDUP_REMOVED lines=15> */
.L_x_8142:
        /* <DEDUP_REMOVED lines=185> */
.L_x_8123:
[----:B------:R-:W-:Y:S05]  /*29e80*/  BSYNC.RECONVERGENT B0 ;  /* 0x0000000000007941 */ /* 0x000fea0003800200 */
.L_x_8122:
        /* <DEDUP_REMOVED lines=37> */
.L_x_8125:
[----:B------:R-:W-:Y:S05]  /*2a0e0*/  BSYNC.RECONVERGENT B0 ;  /* 0x0000000000007941 */ /* 0x000fea0003800200 */
.L_x_8124:
        /* <DEDUP_REMOVED lines=16> */
.L_x_8127:
[----:B------:R-:W-:Y:S05]  /*2a1f0*/  BSYNC.RECONVERGENT B0 ;  /* 0x0000000000007941 */ /* 0x000fea0003800200 */
.L_x_8126:
        /* <DEDUP_REMOVED lines=15> */
.L_x_8129:
[----:B------:R-:W-:Y:S05]  /*2a2f0*/  BSYNC.RECONVERGENT B0 ;  /* 0x0000000000007941 */ /* 0x000fea0003800200 */
.L_x_8128:
        /* <DEDUP_REMOVED lines=15> */
.L_x_8131:
[----:B------:R-:W-:Y:S05]  /*2a3f0*/  BSYNC.RECONVERGENT B0 ;  /* 0x0000000000007941 */ /* 0x000fea0003800200 */
.L_x_8130:
        /* <DEDUP_REMOVED lines=14> */
.L_x_8133:
[----:B------:R-:W-:Y:S05]  /*2a4e0*/  BSYNC.RECONVERGENT B0 ;  /* 0x0000000000007941 */ /* 0x000fea0003800200 */
.L_x_8132:
        /* <DEDUP_REMOVED lines=14> */
.L_x_8135:
[----:B------:R-:W-:Y:S05]  /*2a5d0*/  BSYNC.RECONVERGENT B0 ;  /* 0x0000000000007941 */ /* 0x000fea0003800200 */
.L_x_8134:
        /* <DEDUP_REMOVED lines=14> */
.L_x_8137:
[----:B------:R-:W-:Y:S05]  /*2a6c0*/  BSYNC.RECONVERGENT B0 ;  /* 0x0000000000007941 */ /* 0x000fea0003800200 */
.L_x_8136:
[----:B------:R-:W-:-:S04]  /*2a6d0*/  MOV R227, 0x0 ;  /* 0x0000000000e37802 */ /* 0x000fc80000000f00 */
[----:B-12345:R-:W-:Y:S05]  /*2a6e0*/  @P3 RET.REL.NODEC R226 `(_ZN5flash24flash_fwd_splitkv_kernelI23Flash_fwd_kernel_traitsILi128ELi64ELi128ELi4ELb0ELb0EN7cutlass6half_tE19Flash_kernel_traitsILi128ELi64ELi128ELi4ES3_EELb0ELb1ELb1ELb0ELb0ELb1ELb1ELb1EEEvNS_16Flash_fwd_paramsE) ;  /* 0xfffffd58e2443950 */ /* 0x03efea0003c3ffff */
        /* <DEDUP_REMOVED lines=8> */
[----:B-1----:R-:W-:Y:S05]  /*2a770*/  @P0 RET.REL.NODEC R226 `(_ZN5flash24flash_fwd_splitkv_kernelI23Flash_fwd_kernel_traitsILi128ELi64ELi128ELi4ELb0ELb0EN7cutlass6half_tE19Flash_kernel_traitsILi128ELi64ELi128ELi4ES3_EELb0ELb1ELb1ELb0ELb0ELb1ELb1ELb1EEEvNS_16Flash_fwd_paramsE) ;  /* 0xfffffd58e2200950 */ /* 0x002fea0003c3ffff */
[----:B------:R-:W-:Y:S01]  /*2a780*/  R2UR UR4, R136 ;  /* 0x00000000880472ca */ /* 0x000fe200000e0000 */
[----:B------:R-:W-:Y:S01]  /*2a790*/  IMAD.MOV.U32 R227, RZ, RZ, 0x0 ;  /* 0x00000000ffe37424 */ /* 0x000fe200078e00ff */
[----:B------:R-:W-:Y:S02]  /*2a7a0*/  R2UR UR5, R137 ;  /* 0x00000000890572ca */ /* 0x000fe400000e0000 */
[----:B------:R-:W-:-:S04]  /*2a7b0*/  LEA R2, P0, R209, R74, 0x2 ;  /* 0x0000004ad1027211 */ /* 0x000fc800078010ff */
[----:B------:R-:W-:-:S07]  /*2a7c0*/  LEA.HI.X R3, R209, R75, R0, 0x2, P0 ;  /* 0x0000004bd1037211 */ /* 0x000fce00000f1400 */
[----:B------:R1:W-:Y:S02]  /*2a7d0*/  ST.E.128 desc[UR4][R2.64+0x7100], R4 ;  /* 0x0071000402007985 */ /* 0x0003e4000c101d04 */
[----:B-1----:R-:W-:Y:S05]  /*2a7e0*/  RET.REL.NODEC R226 `(_ZN5flash24flash_fwd_splitkv_kernelI23Flash_fwd_kernel_traitsILi128ELi64ELi128ELi4ELb0ELb0EN7cutlass6half_tE19Flash_kernel_traitsILi128ELi64ELi128ELi4ES3_EELb0ELb1ELb1ELb0ELb0ELb1ELb1ELb1EEEvNS_16Flash_fwd_paramsE) ;  /* 0xfffffd58e2047950 */ /* 0x002fea0003c3ffff */
.L_x_8121:
[----:B------:R-:W-:Y:S01]  /*2a7f0*/  MOV R8, 0x2 ;  /* 0x0000000200087802 */ /* 0x000fe20000000f00 */
[----:B------:R-:W-:Y:S01]  /*2a800*/  IMAD.MOV.U32 R7, RZ, RZ, -0x1 ;  /* 0xffffffffff077424 */ /* 0x000fe200078e00ff */
[----:B------:R-:W-:-:S07]  /*2a810*/  MOV R5, 0x1f ;  /* 0x0000001f00057802 */ /* 0x000fce0000000f00 */
[----:B-1---5:R-:W-:Y:S05]  /*2a820*/  WARPSYNC.COLLECTIVE R7, `(.L_x_8138) ;  /* 0x0000000007087348 */ /* 0x022fea0003c00000 */
[----:B------:R2:W3:Y:S02]  /*2a830*/  SHFL.BFLY P0, R10, R247, R8, R5 ;  /* 0x0c000008f70a7389 */ /* 0x0004e40000000005 */
[----:B-123-5:R-:W-:Y:S05]  /*2a840*/  ENDCOLLECTIVE ;  /* 0x000000000000791b */ /* 0x02efea0003800000 */
.L_x_8138:
[----:B------:R-:W-:Y:S02]  /*2a850*/  MOV R6, R10 ;  /* 0x0000000a00067202 */ /* 0x000fe40000000f00 */
[----:B------:R-:W-:-:S03]  /*2a860*/  MOV R8, 0x1 ;  /* 0x0000000100087802 */ /* 0x000fc60000000f00 */
[----:B------:R-:W-:-:S04]  /*2a870*/  FADD.FTZ R11, R6, R247 ;  /* 0x000000f7060b7221 */ /* 0x000fc80000010000 */
[----:B------:R-:W-:-:S07]  /*2a880*/  IMAD.MOV.U32 R247, RZ, RZ, R11 ;  /* 0x000000fffff77224 */ /* 0x000fce00078e000b */
[----:B------:R-:W-:Y:S05]  /*2a890*/  WARPSYNC.COLLECTIVE R7, `(.L_x_8139) ;  /* 0x0000000007087348 */ /* 0x000fea0003c00000 */
[----:B------:R1:W2:Y:S02]  /*2a8a0*/  SHFL.BFLY P0, R10, R247, R8, R5 ;  /* 0x0c000008f70a7389 */ /* 0x0002a40000000005 */
[----:B-12---:R-:W-:Y:S05]  /*2a8b0*/  ENDCOLLECTIVE ;  /* 0x000000000000791b */ /* 0x006fea0003800000 */
.L_x_8139:
[----:B------:R-:W-:Y:S01]  /*2a8c0*/  MOV R247, R245 ;  /* 0x000000f500f77202 */ /* 0x000fe20000000f00 */
[----:B------:R-:W-:Y:S01]  /*2a8d0*/  IMAD.MOV.U32 R6, RZ, RZ, R10 ;  /* 0x000000ffff067224 */ /* 0x000fe200078e000a */
[----:B------:R-:W-:-:S03]  /*2a8e0*/  MOV R8, 0x2 ;  /* 0x0000000200087802 */ /* 0x000fc60000000f00 */
[----:B------:R-:W-:-:S07]  /*2a8f0*/  FADD.FTZ R6, R11, R6 ;  /* 0x000000060b067221 */ /* 0x000fce0000010000 */
[----:B------:R-:W-:Y:S05]  /*2a900*/  WARPSYNC.COLLECTIVE R7, `(.L_x_8140) ;  /* 0x0000000007087348 */ /* 0x000fea0003c00000 */
[----:B------:R1:W2:Y:S02]  /*2a910*/  SHFL.BFLY P0, R10, R247, R8, R5 ;  /* 0x0c000008f70a7389 */ /* 0x0002a40000000005 */
[----:B-12---:R-:W-:Y:S05]  /*2a920*/  ENDCOLLECTIVE ;  /* 0x000000000000791b */ /* 0x006fea0003800000 */
.L_x_8140:
[----:B------:R-:W-:Y:S01]  /*2a930*/  FADD.FTZ R9, R10, R245 ;  /* 0x000000f50a097221 */ /* 0x000fe20000010000 */
[----:B------:R-:W-:-:S03]  /*2a940*/  MOV R8, 0x1 ;  /* 0x0000000100087802 */ /* 0x000fc60000000f00 */
[----:B------:R-:W-:-:S07]  /*2a950*/  IMAD.MOV.U32 R247, RZ, RZ, R9 ;  /* 0x000000fffff77224 */ /* 0x000fce00078e0009 */
[----:B------:R-:W-:Y:S05]  /*2a960*/  WARPSYNC.COLLECTIVE R7, `(.L_x_8141) ;  /* 0x0000000007087348 */ /* 0x000fea0003c00000 */
[----:B------:R1:W2:Y:S02]  /*2a970*/  SHFL.BFLY P0, R10, R247, R8, R5 ;  /* 0x0c000008f70a7389 */ /* 0x0002a40000000005 */
[----:B-12---:R-:W-:Y:S05]  /*2a980*/  ENDCOLLECTIVE ;  /* 0x000000000000791b */ /* 0x006fea0003800000 */
.L_x_8141:
[----:B------:R-:W-:Y:S01]  /*2a990*/  MOV R12, R10 ;  /* 0x0000000a000c7202 */ /* 0x000fe20000000f00 */
[----:B------:R-:W-:Y:S06]  /*2a9a0*/  BRA `(.L_x_8142) ;  /* 0xffffffe800507947 */ /* 0x000fec000383ffff */
.L_x_8143:
        /* <DEDUP_REMOVED lines=13> */
.L_x_14945:


//--------------------- .text._ZN5flash32flash_fwd_splitkv_combine_kernelI23Flash_fwd_kernel_traitsILi128ELi64ELi64ELi4ELb0ELb0EN7cutlass6half_tE19Flash_kernel_traitsILi128ELi64ELi64ELi4ES3_EELi4ELi7ELb0EEEvNS_16Flash_fwd_paramsE --------------------------
	.section	.text._ZN5flash32flash_fwd_splitkv_combine_kernelI23Flash_fwd_kernel_traitsILi128ELi64ELi64ELi4ELb0ELb0EN7cutlass6half_tE19Flash_kernel_traitsILi128ELi64ELi64ELi4ES3_EELi4ELi7ELb0EEEvNS_16Flash_fwd_paramsE,"ax",@progbits
	.align	128
        .global         _ZN5flash32flash_fwd_splitkv_combine_kernelI23Flash_fwd_kernel_traitsILi128ELi64ELi64ELi4ELb0ELb0EN7cutlass6half_tE19Flash_kernel_traitsILi128ELi64ELi64ELi4ES3_EELi4ELi7ELb0EEEvNS_16Flash_fwd_paramsE
        .type           _ZN5flash32flash_fwd_splitkv_combine_kernelI23Flash_fwd_kernel_traitsILi128ELi64ELi64ELi4ELb0ELb0EN7cutlass6half_tE19Flash_kernel_traitsILi128ELi64ELi64ELi4ES3_EELi4ELi7ELb0EEEvNS_16Flash_fwd_paramsE,@function
        .size           _ZN5flash32flash_fwd_splitkv_combine_kernelI23Flash_fwd_kernel_traitsILi128ELi64ELi64ELi4ELb0ELb0EN7cutlass6half_tE19Flash_kernel_traitsILi128ELi64ELi64ELi4ES3_EELi4ELi7ELb0EEEvNS_16Flash_fwd_paramsE,(.L_x_14946 - _ZN5flash32flash_fwd_splitkv_combine_kernelI23Flash_fwd_kernel_traitsILi128ELi64ELi64ELi4ELb0ELb0EN7cutlass6half_tE19Flash_kernel_traitsILi128ELi64ELi64ELi4ES3_EELi4ELi7ELb0EEEvNS_16Flash_fwd_paramsE)
        .other          _ZN5flash32flash_fwd_splitkv_combine_kernelI23Flash_fwd_kernel_traitsILi128ELi64ELi64ELi4ELb0ELb0EN7cutlass6half_tE19Flash_kernel_traitsILi128ELi64ELi64ELi4ES3_EELi4ELi7ELb0EEEvNS_16Flash_fwd_paramsE,@"STO_CUDA_ENTRY STV_DEFAULT"
_ZN5flash32flash_fwd_splitkv_combine_kernelI23Flash_fwd_kernel_traitsILi128ELi64ELi64ELi4ELb0ELb0EN7cutlass6half_tE19Flash_kernel_traitsILi128ELi64ELi64ELi4ES3_EELi4ELi7ELb0EEEvNS_16Flash_fwd_paramsE:
.text._ZN5flash32flash_fwd_splitkv_combine_kernelI23Flash_fwd_kernel_traitsILi128ELi64ELi64ELi4ELb0ELb0EN7cutlass6half_tE19Flash_kernel_traitsILi128ELi64ELi64ELi4ES3_EELi4ELi7ELb0EEEvNS_16Flash_fwd_paramsE:
        /* <DEDUP_REMOVED lines=38> */
.L_x_8144:
[----:B------:R-:W-:Y:S01]  /*0260*/  IMAD.U32 R20, RZ, RZ, UR20 ;  /* 0x00000014ff147e24 */ /* 0x000fe2000f8e00ff */
[----:B------:R-:W-:Y:S01]  /*0270*/  MOV R18, UR18 ;  /* 0x0000001200127c02 */ /* 0x000fe20008000f00 */
[----:B------:R-:W-:Y:S01]  /*0280*/  IMAD.U32 R17, RZ, RZ, UR14 ;  /* 0x0000000eff117e24 */ /* 0x000fe2000f8e00ff */
[----:B------:R-:W-:Y:S02]  /*0290*/  MOV R15, UR5 ;  /* 0x00000005000f7c02 */ /* 0x000fe40008000f00 */
[----:B------:R-:W-:Y:S02]  /*02a0*/  MOV R16, 0x2c0 ;  /* 0x000002c000107802 */ /* 0x000fe40000000f00 */
[----:B------:R-:W-:Y:S05]  /*02b0*/  CALL.REL.NOINC `($__internal_14_$__cuda_sm20_div_s64) ;  /* 0x0000004000d47944 */ /* 0x000fea0003c00000 */
[----:B------:R-:W-:-:S07]  /*02c0*/  MOV R16, R0 ;  /* 0x0000000000107202 */ /* 0x000fce0000000f00 */
.L_x_8145:
        /* <DEDUP_REMOVED lines=30> */
.L_x_8147:
[----:B------:R-:W-:Y:S02]  /*04b0*/  MOV R20, R16 ;  /* 0x0000001000147202 */ /* 0x000fe40000000f00 */
[----:B------:R-:W-:Y:S02]  /*04c0*/  MOV R16, 0x4e0 ;  /* 0x000004e000107802 */ /* 0x000fe40000000f00 */
[----:B------:R-:W-:Y:S05]  /*04d0*/  CALL.REL.NOINC `($__internal_14_$__cuda_sm20_div_s64) ;  /* 0x00000040004c7944 */ /* 0x000fea0003c00000 */
[----:B------:R-:W-:Y:S02]  /*04e0*/  MOV R6, R0 ;  /* 0x0000000000067202 */ /* 0x000fe40000000f00 */
[----:B------:R-:W-:Y:S02]  /*04f0*/  MOV R7, R17 ;  /* 0x0000001100077202 */ /* 0x000fe40000000f00 */
.L_x_8148:
[----:B------:R-:W-:Y:S05]  /*0500*/  BSYNC.RECONVERGENT B0 ;  /* 0x0000000000007941 */ /* 0x000fea0003800200 */
.L_x_8146:
        /* <DEDUP_REMOVED lines=58> */
.L_x_8150:
[----:B------:R-:W-:Y:S01]  /*08b0*/  IMAD.MOV.U32 R20, RZ, RZ, R18 ;  /* 0x000000ffff147224 */ /* 0x000fe200078e0012 */
[----:B------:R-:W-:Y:S01]  /*08c0*/  MOV R18, R12 ;  /* 0x0000000c00127202 */ /* 0x000fe20000000f00 */
[----:B------:R-:W-:Y:S01]  /*08d0*/  IMAD.MOV.U32 R17, RZ, RZ, R15 ;  /* 0x000000ffff117224 */ /* 0x000fe200078e000f */
[----:B------:R-:W-:Y:S02]  /*08e0*/  MOV R15, R30 ;  /* 0x0000001e000f7202 */ /* 0x000fe40000000f00 */
[----:B------:R-:W-:Y:S02]  /*08f0*/  MOV R16, 0x910 ;  /* 0x0000091000107802 */ /* 0x000fe40000000f00 */
[----:B------:R-:W-:Y:S05]  /*0900*/  CALL.REL.NOINC `($__internal_14_$__cuda_sm20_div_s64) ;  /* 0x0000003c00407944 */ /* 0x000fea0003c00000 */
[----:B------:R-:W-:Y:S02]  /*0910*/  MOV R16, R0 ;  /* 0x0000000000107202 */ /* 0x000fe40000000f00 */
.L_x_8151:
[----:B------:R-:W-:Y:S05]  /*0920*/  BSYNC.RECONVERGENT B0 ;  /* 0x0000000000007941 */ /* 0x000fea0003800200 */
.L_x_8149:
        /* <DEDUP_REMOVED lines=125> */
.L_x_8153:
[----:B------:R-:W-:Y:S01]  /*1100*/  IMAD.MOV.U32 R20, RZ, RZ, R16 ;  /* 0x000000ffff147224 */ /* 0x000fe200078e0010 */
[----:B------:R-:W-:Y:S01]  /*1110*/  MOV R18, R11 ;  /* 0x0000000b00127202 */ /* 0x000fe20000000f00 */
[----:B------:R-:W-:Y:S01]  /*1120*/  IMAD.MOV.U32 R15, RZ, RZ, R3 ;  /* 0x000000ffff0f7224 */ /* 0x000fe200078e0003 */
[----:B------:R-:W-:Y:S02]  /*1130*/  MOV R16, 0x1150 ;  /* 0x0000115000107802 */ /* 0x000fe40000000f00 */
[----:B------:R-:W-:Y:S05]  /*1140*/  CALL.REL.NOINC `($__internal_14_$__cuda_sm20_div_s64) ;  /* 0x0000003400307944 */ /* 0x000fea0003c00000 */
[----:B------:R-:W-:Y:S02]  /*1150*/  MOV R34, R0 ;  /* 0x0000000000227202 */ /* 0x000fe40000000f00 */
[----:B------:R-:W-:Y:S02]  /*1160*/  MOV R35, R17 ;  /* 0x0000001100237202 */ /* 0x000fe40000000f00 */
.L_x_8154:
[----:B------:R-:W-:Y:S05]  /*1170*/  BSYNC.RECONVERGENT B0 ;  /* 0x0000000000007941 */ /* 0x000fea0003800200 */
.L_x_8152:
        /* <DEDUP_REMOVED lines=57> */
.L_x_8156:
[----:B------:R-:W-:Y:S01]  /*1510*/  IMAD.MOV.U32 R20, RZ, RZ, R6 ;  /* 0x000000ffff147224 */ /* 0x000fe200078e0006 */
[----:B------:R-:W-:Y:S01]  /*1520*/  MOV R17, R7 ;  /* 0x0000000700117202 */ /* 0x000fe20000000f00 */
[----:B------:R-:W-:Y:S01]  /*1530*/  IMAD.MOV.U32 R18, RZ, RZ, R10 ;  /* 0x000000ffff127224 */ /* 0x000fe200078e000a */
[----:B------:R-:W-:Y:S02]  /*1540*/  MOV R16, 0x1560 ;  /* 0x0000156000107802 */ /* 0x000fe40000000f00 */
[----:B------:R-:W-:Y:S05]  /*1550*/  CALL.REL.NOINC `($__internal_14_$__cuda_sm20_div_s64) ;  /* 0x00000030002c7944 */ /* 0x000fea0003c00000 */
[----:B------:R-:W-:Y:S02]  /*1560*/  MOV R18, R0 ;  /* 0x0000000000127202 */ /* 0x000fe40000000f00 */
[----:B------:R-:W-:Y:S02]  /*1570*/  MOV R19, R17 ;  /* 0x0000001100137202 */ /* 0x000fe40000000f00 */
.L_x_8157:
[----:B------:R-:W-:Y:S05]  /*1580*/  BSYNC.RECONVERGENT B0 ;  /* 0x0000000000007941 */ /* 0x000fea0003800200 */
.L_x_8155:
        /* <DEDUP_REMOVED lines=292> */
.L_x_8161:
[----:B------:R-:W-:Y:S01]  /*27d0*/  IMAD.MOV.U32 R17, RZ, RZ, RZ ;  /* 0x000000ffff117224 */ /* 0x000fe200078e00ff */
[----:B------:R-:W-:Y:S02]  /*27e0*/  MOV R18, R32 ;  /* 0x0000002000127202 */ /* 0x000fe40000000f00 */
[----:B------:R-:W-:Y:S02]  /*27f0*/  MOV R16, 0x2810 ;  /* 0x0000281000107802 */ /* 0x000fe40000000f00 */
[----:B------:R-:W-:Y:S05]  /*2800*/  CALL.REL.NOINC `($__internal_14_$__cuda_sm20_div_s64) ;  /* 0x0000001c00807944 */ /* 0x000fea0003c00000 */
[----:B------:R-:W-:Y:S02]  /*2810*/  IADD3 R5, PT, PT, -R0, RZ, RZ ;  /* 0x000000ff00057210 */ /* 0x000fe40007ffe1ff */
[----:B------:R-:W-:-:S03]  /*2820*/  MOV R33, R17 ;  /* 0x0000001100217202 */ /* 0x000fc60000000f00 */
[----:B------:R-:W-:Y:S01]  /*2830*/  IMAD R20, R32, R5, R20 ;  /* 0x0000000520147224 */ /* 0x000fe200078e0214 */
[----:B------:R-:W-:-:S07]  /*2840*/  MOV R32, R0 ;  /* 0x0000000000207202 */ /* 0x000fce0000000f00 */
.L_x_8162:
        /* <DEDUP_REMOVED lines=59> */
.L_x_8164:
[----:B------:R-:W-:Y:S01]  /*2c00*/  IMAD.MOV.U32 R20, RZ, RZ, R32 ;  /* 0x000000ffff147224 */ /* 0x000fe200078e0020 */
[----:B------:R-:W-:Y:S01]  /*2c10*/  MOV R17, R33 ;  /* 0x0000002100117202 */ /* 0x000fe20000000f00 */
[----:B------:R-:W-:Y:S01]  /*2c20*/  IMAD.MOV.U32 R18, RZ, RZ, R30 ;  /* 0x000000ffff127224 */ /* 0x000fe200078e001e */
[----:B------:R-:W-:Y:S02]  /*2c30*/  MOV R16, 0x2c50 ;  /* 0x00002c5000107802 */ /* 0x000fe40000000f00 */
[----:B------:R-:W-:Y:S05]  /*2c40*/  CALL.REL.NOINC `($__internal_14_$__cuda_sm20_div_s64) ;  /* 0x0000001800707944 */ /* 0x000fea0003c00000 */
[----:B------:R-:W-:-:S05]  /*2c50*/  IADD3 R31, PT, PT, -R0, RZ, RZ ;  /* 0x000000ff001f7210 */ /* 0x000fca0007ffe1ff */
[----:B------:R-:W-:Y:S02]  /*2c60*/  IMAD R31, R31, R30, R32 ;  /* 0x0000001e1f1f7224 */ /* 0x000fe400078e0220 */
.L_x_8165:
[----:B------:R-:W-:Y:S05]  /*2c70*/  BSYNC.RECONVERGENT B0 ;  /* 0x0000000000007941 */ /* 0x000fea0003800200 */
.L_x_8163:
        /* <DEDUP_REMOVED lines=161> */
.L_x_8160:
[----:B------:R-:W0:Y:S01]  /*3690*/  LDC.64 R2, c[0x0][0x420] ;  /* 0x00010800ff027b82 */ /* 0x000e220000000a00 */
[----:B------:R-:W-:-:S05]  /*36a0*/  IADD3 R0, PT, PT, R13, UR19, RZ ;  /* 0x000000130d007c10 */ /* 0x000fca000fffe0ff */
[----:B0-----:R-:W-:-:S05]  /*36b0*/  IMAD.WIDE.U32 R2, R0, 0x4, R2 ;  /* 0x0000000400027825 */ /* 0x001fca00078e0002 */
[----:B------:R1:W-:Y:S02]  /*36c0*/  STG.E desc[UR8][R2.64], R22 ;  /* 0x0000001602007986 */ /* 0x0003e4000c101908 */
.L_x_8159:
[----:B------:R-:W-:Y:S05]  /*36d0*/  BSYNC.RECONVERGENT B1 ;  /* 0x0000000000017941 */ /* 0x000fea0003800200 */
.L_x_8158:
        /* <DEDUP_REMOVED lines=71> */
.L_x_8176:
        /* <DEDUP_REMOVED lines=9> */
.L_x_8169:
[----:B------:R-:W-:Y:S05]  /*3be0*/  BSYNC.RECONVERGENT B0 ;  /* 0x0000000000007941 */ /* 0x000fea0003800200 */
.L_x_8168:
        /* <DEDUP_REMOVED lines=12> */
.L_x_8171:
[----:B------:R-:W-:Y:S05]  /*3cb0*/  BSYNC.RECONVERGENT B0 ;  /* 0x0000000000007941 */ /* 0x000fea0003800200 */
.L_x_8170:
        /* <DEDUP_REMOVED lines=12> */
.L_x_8173:
[----:B------:R-:W-:Y:S05]  /*3d80*/  BSYNC.RECONVERGENT B0 ;  /* 0x0000000000007941 */ /* 0x000fea0003800200 */
.L_x_8172:
        /* <DEDUP_REMOVED lines=12> */
.L_x_8175:
[----:B------:R-:W-:Y:S05]  /*3e50*/  BSYNC.RECONVERGENT B0 ;  /* 0x0000000000007941 */ /* 0x000fea0003800200 */
.L_x_8174:
        /* <DEDUP_REMOVED lines=11> */
.L_x_8167:
        /* <DEDUP_REMOVED lines=11> */
.L_x_8179:
        /* <DEDUP_REMOVED lines=8> */
.L_x_8178:
[----:B------:R-:W-:Y:S05]  /*4040*/  BSYNC.RECONVERGENT B0 ;  /* 0x0000000000007941 */ /* 0x000fea0003800200 */
.L_x_8177:
        /* <DEDUP_REMOVED lines=9> */
.L_x_8166:
        /* <DEDUP_REMOVED lines=83> */
        .weak           $__internal_14_$__cuda_sm20_div_s64
        .type           $__internal_14_$__cuda_sm20_div_s64,@function
        .size           $__internal_14_$__cuda_sm20_div_s64,(.L_x_14946 - $__internal_14_$__cuda_sm20_div_s64)
$__internal_14_$__cuda_sm20_div_s64:
        /* <DEDUP_REMOVED lines=83> */
[----:B------:R-:W-:Y:S06]  /*4b40*/  RET.REL.NODEC R28 `(_ZN5flash32flash_fwd_splitkv_combine_kernelI23Flash_fwd_kernel_traitsILi128ELi64ELi64ELi4ELb0ELb0EN7cutlass6half_tE19Flash_kernel_traitsILi128ELi64ELi64ELi4ES3_EELi4ELi7ELb0EEEvNS_16Flash_fwd_paramsE) ;  /* 0xffffffb41c2c7950 */ /* 0x000fec0003c3ffff */
.L_x_8180:
        /* <DEDUP_REMOVED lines=11> */
.L_x_14946:


//--------------------- .text._ZN5flash32flash_fwd_splitkv_combine_kernelI23Flash_fwd_kernel_traitsILi128ELi64ELi64ELi4ELb0ELb0EN7cutlass6half_tE19Flash_kernel_traitsILi128ELi64ELi64ELi4ES3_EELi4ELi6ELb0EEEvNS_16Flash_fwd_paramsE --------------------------
	.section	.text._ZN5flash32flash_fwd_splitkv_combine_kernelI23Flash_fwd_kernel_traitsILi128ELi64ELi64ELi4ELb0ELb0EN7cutlass6half_tE19Flash_kernel_traitsILi128ELi64ELi64ELi4ES3_EELi4ELi6ELb0EEEvNS_16Flash_fwd_paramsE,"ax",@progbits
	.align	128
        .global         _ZN5flash32flash_fwd_splitkv_combine_kernelI23Flash_fwd_kernel_traitsILi128ELi64ELi64ELi4ELb0ELb0EN7cutlass6half_tE19Flash_kernel_traitsILi128ELi64ELi64ELi4ES3_EELi4ELi6ELb0EEEvNS_16Flash_fwd_paramsE
        .type           _ZN5flash32flash_fwd_splitkv_combine_kernelI23Flash_fwd_kernel_traitsILi128ELi64ELi64ELi4ELb0ELb0EN7cutlass6half_tE19Flash_kernel_traitsILi128ELi64ELi64ELi4ES3_EELi4ELi6ELb0EEEvNS_16Flash_fwd_paramsE,@function
        .size           _ZN5flash32flash_fwd_splitkv_combine_kernelI23Flash_fwd_kernel_traitsILi128ELi64ELi64ELi4ELb0ELb0EN7cutlass6half_tE19Flash_kernel_traitsILi128ELi64ELi64ELi4ES3_EELi4ELi6ELb0EEEvNS_16Flash_fwd_paramsE,(.L_x_14947 - _ZN5flash32flash_fwd_splitkv_combine_kernelI23Flash_fwd_kernel_traitsILi128ELi64ELi64ELi4ELb0ELb0EN7cutlass6half_tE19Flash_kernel_traitsILi128ELi64ELi64ELi4ES3_EELi4ELi6ELb0EEEvNS_16Flash_fwd_paramsE)
        .other          _ZN5flash32flash_fwd_splitkv_combine_kernelI23Flash_fwd_kernel_traitsILi128ELi64ELi64ELi4ELb0ELb0EN7cutlass6half_tE19Flash_kernel_traitsILi128ELi64ELi64ELi4ES3_EELi4ELi6ELb0EEEvNS_16Flash_fwd_paramsE,@"STO_CUDA_ENTRY STV_DEFAULT"
_ZN5flash32flash_fwd_splitkv_combine_kernelI23Flash_fwd_kernel_traitsILi128ELi64ELi64ELi4ELb0ELb0EN7cutlass6half_tE19Flash_kernel_traitsILi128ELi64ELi64ELi4ES3_EELi4ELi6ELb0EEEvNS_16Flash_fwd_paramsE:
.text._ZN5flash32flash_fwd_splitkv_combine_kernelI23Flash_fwd_kernel_traitsILi128ELi64ELi64ELi4ELb0ELb0EN7cutlass6half_tE19Flash_kernel_traitsILi128ELi64ELi64ELi4ES3_EELi4ELi6ELb0EEEvNS_16Flash_fwd_paramsE:
        /* <DEDUP_REMOVED lines=38> */
.L_x_8181:
[----:B------:R-:W-:Y:S01]  /*0260*/  IMAD.U32 R14, RZ, RZ, UR21 ;  /* 0x00000015ff0e7e24 */ /* 0x000fe2000f8e00ff */
[----:B------:R-:W-:Y:S01]  /*0270*/  MOV R20, UR19 ;  /* 0x0000001300147c02 */ /* 0x000fe20008000f00 */
[----:B------:R-:W-:Y:S01]  /*0280*/  IMAD.U32 R19, RZ, RZ, UR15 ;  /* 0x0000000fff137e24 */ /* 0x000fe2000f8e00ff */
[----:B------:R-:W-:Y:S02]  /*0290*/  MOV R18, UR14 ;  /* 0x0000000e00127c02 */ /* 0x000fe40008000f00 */
[----:B------:R-:W-:Y:S02]  /*02a0*/  MOV R16, 0x2c0 ;  /* 0x000002c000107802 */ /* 0x000fe40000000f00 */
[----:B------:R-:W-:Y:S05]  /*02b0*/  CALL.REL.NOINC `($__internal_15_$__cuda_sm20_div_s64) ;  /* 0x0000003c00cc7944 */ /* 0x000fea0003c00000 */
[----:B------:R-:W-:-:S07]  /*02c0*/  MOV R13, R11 ;  /* 0x0000000b000d7202 */ /* 0x000fce0000000f00 */
.L_x_8182:
        /* <DEDUP_REMOVED lines=30> */
.L_x_8184:
[----:B------:R-:W-:Y:S01]  /*04b0*/  IMAD.MOV.U32 R14, RZ, RZ, R12 ;  /* 0x000000ffff0e7224 */ /* 0x000fe200078e000c */
[----:B------:R-:W-:Y:S02]  /*04c0*/  MOV R19, R13 ;  /* 0x0000000d00137202 */ /* 0x000fe40000000f00 */
[----:B------:R-:W-:Y:S02]  /*04d0*/  MOV R16, 0x4f0 ;  /* 0x000004f000107802 */ /* 0x000fe40000000f00 */
[----:B------:R-:W-:Y:S05]  /*04e0*/  CALL.REL.NOINC `($__internal_15_$__cuda_sm20_div_s64) ;  /* 0x0000003c00407944 */ /* 0x000fea0003c00000 */
[----:B------:R-:W-:Y:S02]  /*04f0*/  MOV R4, R12 ;  /* 0x0000000c00047202 */ /* 0x000fe40000000f00 */
[----:B------:R-:W-:Y:S02]  /*0500*/  MOV R5, R11 ;  /* 0x0000000b00057202 */ /* 0x000fe40000000f00 */
.L_x_8185:
[----:B------:R-:W-:Y:S05]  /*0510*/  BSYNC.RECONVERGENT B0 ;  /* 0x0000000000007941 */ /* 0x000fea0003800200 */
.L_x_8183:
        /* <DEDUP_REMOVED lines=57> */
.L_x_8187:
[----:B------:R-:W-:Y:S01]  /*08b0*/  IMAD.MOV.U32 R14, RZ, RZ, R20 ;  /* 0x000000ffff0e7224 */ /* 0x000fe200078e0014 */
[----:B------:R-:W-:Y:S01]  /*08c0*/  MOV R20, R9 ;  /* 0x0000000900147202 */ /* 0x000fe20000000f00 */
[----:B------:R-:W-:Y:S01]  /*08d0*/  IMAD.MOV.U32 R19, RZ, RZ, R18 ;  /* 0x000000ffff137224 */ /* 0x000fe200078e0012 */
[----:B------:R-:W-:Y:S02]  /*08e0*/  MOV R18, R29 ;  /* 0x0000001d00127202 */ /* 0x000fe40000000f00 */
[----:B------:R-:W-:Y:S02]  /*08f0*/  MOV R16, 0x910 ;  /* 0x0000091000107802 */ /* 0x000fe40000000f00 */
[----:B------:R-:W-:Y:S05]  /*0900*/  CALL.REL.NOINC `($__internal_15_$__cuda_sm20_div_s64) ;  /* 0x0000003800387944 */ /* 0x000fea0003c00000 */
[----:B------:R-:W-:Y:S02]  /*0910*/  MOV R10, R12 ;  /* 0x0000000c000a7202 */ /* 0x000fe40000000f00 */
.L_x_8188:
[----:B------:R-:W-:Y:S05]  /*0920*/  BSYNC.RECONVERGENT B0 ;  /* 0x0000000000007941 */ /* 0x000fea0003800200 */
.L_x_8186:
        /* <DEDUP_REMOVED lines=124> */
.L_x_8190:
[----:B------:R-:W-:Y:S01]  /*10f0*/  IMAD.MOV.U32 R14, RZ, RZ, R10 ;  /* 0x000000ffff0e7224 */ /* 0x000fe200078e000a */
[----:B------:R-:W-:Y:S01]  /*1100*/  MOV R20, R8 ;  /* 0x0000000800147202 */ /* 0x000fe20000000f00 */
[----:B------:R-:W-:Y:S01]  /*1110*/  IMAD.MOV.U32 R19, RZ, RZ, R11 ;  /* 0x000000ffff137224 */ /* 0x000fe200078e000b */
[----:B------:R-:W-:Y:S02]  /*1120*/  MOV R18, R0 ;  /* 0x0000000000127202 */ /* 0x000fe40000000f00 */
[----:B------:R-:W-:Y:S02]  /*1130*/  MOV R16, 0x1150 ;  /* 0x0000115000107802 */ /* 0x000fe40000000f00 */
[----:B------:R-:W-:Y:S05]  /*1140*/  CALL.REL.NOINC `($__internal_15_$__cuda_sm20_div_s64) ;  /* 0x0000003000287944 */ /* 0x000fea0003c00000 */
[----:B------:R-:W-:Y:S02]  /*1150*/  MOV R32, R12 ;  /* 0x0000000c00207202 */ /* 0x000fe40000000f00 */
[----:B------:R-:W-:Y:S02]  /*1160*/  MOV R33, R11 ;  /* 0x0000000b00217202 */ /* 0x000fe40000000f00 */
.L_x_8191:
[----:B------:R-:W-:Y:S05]  /*1170*/  BSYNC.RECONVERGENT B0 ;  /* 0x0000000000007941 */ /* 0x000fea0003800200 */
.L_x_8189:
        /* <DEDUP_REMOVED lines=57> */
.L_x_8193:
[----:B------:R-:W-:Y:S01]  /*1510*/  IMAD.MOV.U32 R14, RZ, RZ, R4 ;  /* 0x000000ffff0e7224 */ /* 0x000fe200078e0004 */
[----:B------:R-:W-:Y:S01]  /*1520*/  MOV R19, R5 ;  /* 0x0000000500137202 */ /* 0x000fe20000000f00 */
[----:B------:R-:W-:Y:S01]  /*1530*/  IMAD.MOV.U32 R20, RZ, RZ, R7 ;  /* 0x000000ffff147224 */ /* 0x000fe200078e0007 */
[----:B------:R-:W-:Y:S02]  /*1540*/  MOV R16, 0x1560 ;  /* 0x0000156000107802 */ /* 0x000fe40000000f00 */
[----:B------:R-:W-:Y:S05]  /*1550*/  CALL.REL.NOINC `($__internal_15_$__cuda_sm20_div_s64) ;  /* 0x0000002c00247944 */ /* 0x000fea0003c00000 */
[----:B------:R-:W-:Y:S02]  /*1560*/  MOV R14, R12 ;  /* 0x0000000c000e7202 */ /* 0x000fe40000000f00 */
[----:B------:R-:W-:Y:S02]  /*1570*/  MOV R15, R11 ;  /* 0x0000000b000f7202 */ /* 0x000fe40000000f00 */
.L_x_8194:
[----:B------:R-:W-:Y:S05]  /*1580*/  BSYNC.RECONVERGENT B0 ;  /* 0x0000000000007941 */ /* 0x000fea0003800200 */
.L_x_8192:
        /* <DEDUP_REMOVED lines=237> */
.L_x_8198:
[----:B------:R-:W-:Y:S01]  /*2460*/  IMAD.MOV.U32 R14, RZ, RZ, R2 ;  /* 0x000000ffff0e7224 */ /* 0x000fe200078e0002 */
[----:B------:R-:W-:Y:S01]  /*2470*/  MOV R19, RZ ;  /* 0x000000ff00137202 */ /* 0x000fe20000000f00 */
[----:B------:R-:W-:Y:S01]  /*2480*/  IMAD.MOV.U32 R20, RZ, RZ, R30 ;  /* 0x000000ffff147224 */ /* 0x000fe200078e001e */
[----:B------:R-:W-:Y:S02]  /*2490*/  MOV R16, 0x24b0 ;  /* 0x000024b000107802 */ /* 0x000fe40000000f00 */
[----:B------:R-:W-:Y:S05]  /*24a0*/  CALL.REL.NOINC `($__internal_15_$__cuda_sm20_div_s64) ;  /* 0x0000001c00507944 */ /* 0x000fea0003c00000 */
[----:B------:R-:W-:Y:S02]  /*24b0*/  IADD3 R15, PT, PT, -R12, RZ, RZ ;  /* 0x000000ff0c0f7210 */ /* 0x000fe40007ffe1ff */
[----:B------:R-:W-:-:S03]  /*24c0*/  MOV R31, R11 ;  /* 0x0000000b001f7202 */ /* 0x000fc60000000f00 */
[----:B------:R-:W-:Y:S01]  /*24d0*/  IMAD R10, R30, R15, R2 ;  /* 0x0000000f1e0a7224 */ /* 0x000fe200078e0202 */
[----:B------:R-:W-:-:S07]  /*24e0*/  MOV R30, R12 ;  /* 0x0000000c001e7202 */ /* 0x000fce0000000f00 */
.L_x_8199:
        /* <DEDUP_REMOVED lines=59> */
.L_x_8201:
[----:B------:R-:W-:Y:S01]  /*28a0*/  IMAD.MOV.U32 R14, RZ, RZ, R30 ;  /* 0x000000ffff0e7224 */ /* 0x000fe200078e001e */
[----:B------:R-:W-:Y:S01]  /*28b0*/  MOV R19, R31 ;  /* 0x0000001f00137202 */ /* 0x000fe20000000f00 */
[----:B------:R-:W-:Y:S01]  /*28c0*/  IMAD.MOV.U32 R20, RZ, RZ, R28 ;  /* 0x000000ffff147224 */ /* 0x000fe200078e001c */
[----:B------:R-:W-:Y:S02]  /*28d0*/  MOV R16, 0x28f0 ;  /* 0x000028f000107802 */ /* 0x000fe40000000f00 */
[----:B------:R-:W-:Y:S05]  /*28e0*/  CALL.REL.NOINC `($__internal_15_$__cuda_sm20_div_s64) ;  /* 0x0000001800407944 */ /* 0x000fea0003c00000 */
[----:B------:R-:W-:-:S05]  /*28f0*/  IADD3 R11, PT, PT, -R12, RZ, RZ ;  /* 0x000000ff0c0b7210 */ /* 0x000fca0007ffe1ff */
[----:B------:R-:W-:Y:S02]  /*2900*/  IMAD R28, R11, R28, R30 ;  /* 0x0000001c0b1c7224 */ /* 0x000fe400078e021e */
.L_x_8202:
[----:B------:R-:W-:Y:S05]  /*2910*/  BSYNC.RECONVERGENT B0 ;  /* 0x0000000000007941 */ /* 0x000fea0003800200 */
.L_x_8200:
        /* <DEDUP_REMOVED lines=160> */
.L_x_8197:
[----:B------:R-:W0:Y:S01]  /*3320*/  LDC.64 R2, c[0x0][0x420] ;  /* 0x00010800ff027b82 */ /* 0x000e220000000a00 */
[----:B------:R-:W-:-:S05]  /*3330*/  IADD3 R0, PT, PT, R13, UR20, RZ ;  /* 0x000000140d007c10 */ /* 0x000fca000fffe0ff */
[----:B0-----:R-:W-:-:S05]  /*3340*/  IMAD.WIDE.U32 R2, R0, 0x4, R2 ;  /* 0x0000000400027825 */ /* 0x001fca00078e0002 */
[----:B------:R1:W-:Y:S02]  /*3350*/  STG.E desc[UR10][R2.64], R22 ;  /* 0x0000001602007986 */ /* 0x0003e4000c10190a */
.L_x_8196:
[----:B------:R-:W-:Y:S05]  /*3360*/  BSYNC.RECONVERGENT B1 ;  /* 0x0000000000017941 */ /* 0x000fea0003800200 */
.L_x_8195:
        /* <DEDUP_REMOVED lines=60> */
.L_x_8213:
        /* <DEDUP_REMOVED lines=9> */
.L_x_8206:
[----:B0-----:R-:W-:Y:S05]  /*37c0*/  BSYNC.RECONVERGENT B0 ;  /* 0x0000000000007941 */ /* 0x001fea0003800200 */
.L_x_8205:
        /* <DEDUP_REMOVED lines=12> */
.L_x_8208:
[----:B------:R-:W-:Y:S05]  /*3890*/  BSYNC.RECONVERGENT B0 ;  /* 0x0000000000007941 */ /* 0x000fea0003800200 */
.L_x_8207:
        /* <DEDUP_REMOVED lines=12> */
.L_x_8210:
[----:B------:R-:W-:Y:S05]  /*3960*/  BSYNC.RECONVERGENT B0 ;  /* 0x0000000000007941 */ /* 0x000fea0003800200 */
.L_x_8209:
        /* <DEDUP_REMOVED lines=12> */
.L_x_8212:
[----:B------:R-:W-:Y:S05]  /*3a30*/  BSYNC.RECONVERGENT B0 ;  /* 0x0000000000007941 */ /* 0x000fea0003800200 */
.L_x_8211:
        /* <DEDUP_REMOVED lines=11> */
.L_x_8204:
        /* <DEDUP_REMOVED lines=11> */
.L_x_8216:
        /* <DEDUP_REMOVED lines=8> */
.L_x_8215:
[----:B------:R-:W-:Y:S05]  /*3c20*/  BSYNC.RECONVERGENT B0 ;  /* 0x0000000000007941 */ /* 0x000fea0003800200 */
.L_x_8214:
        /* <DEDUP_REMOVED lines=9> */
.L_x_8203:
        /* <DEDUP_REMOVED lines=83> */
        .weak           $__internal_15_$__cuda_sm20_div_s64
        .type           $__internal_15_$__cuda_sm20_div_s64,@function
        .size           $__internal_15_$__cuda_sm20_div_s64,(.L_x_14947 - $__internal_15_$__cuda_sm20_div_s64)
$__internal_15_$__cuda_sm20_div_s64:
        /* <DEDUP_REMOVED lines=83> */
[----:B------:R-:W-:Y:S06]  /*4720*/  RET.REL.NODEC R14 `(_ZN5flash32flash_fwd_splitkv_combine_kernelI23Flash_fwd_kernel_traitsILi128ELi64ELi64ELi4ELb0ELb0EN7cutlass6half_tE19Flash_kernel_traitsILi128ELi64ELi64ELi4ES3_EELi4ELi6ELb0EEEvNS_16Flash_fwd_paramsE) ;  /* 0xffffffb80e347950 */ /* 0x000fec0003c3ffff */
.L_x_8217:
        /* <DEDUP_REMOVED lines=13> */
.L_x_14947:


//--------------------- .text._ZN5flash32flash_fwd_splitkv_combine_kernelI23Flash_fwd_kernel_traitsILi128ELi64ELi64ELi4ELb0ELb0EN7cutlass6half_tE19Flash_kernel_traitsILi128ELi64ELi64ELi4ES3_EELi4ELi5ELb0EEEvNS_16Flash_fwd_paramsE --------------------------
	.section	.text._ZN5flash32flash_fwd_splitkv_combine_kernelI23Flash_fwd_kernel_traitsILi128ELi64ELi64ELi4ELb0ELb0EN7cutlass6half_tE19Flash_kernel_traitsILi128ELi64ELi64ELi4ES3_EELi4ELi5ELb0EEEvNS_16Flash_fwd_paramsE,"ax",@progbits
	.align	128
        .global         _ZN5flash32flash_fwd_splitkv_combine_kernelI23Flash_fwd_kernel_traitsILi128ELi64ELi64ELi4ELb0ELb0EN7cutlass6half_tE19Flash_kernel_traitsILi128ELi64ELi64ELi4ES3_EELi4ELi5ELb0EEEvNS_16Flash_fwd_paramsE
        .type           _ZN5flash32flash_fwd_splitkv_combine_kernelI23Flash_fwd_kernel_traitsILi128ELi64ELi64ELi4ELb0ELb0EN7cutlass6half_tE19Flash_kernel_traitsILi128ELi64ELi64ELi4ES3_EELi4ELi5ELb0EEEvNS_16Flash_fwd_paramsE,@function
        .size           _ZN5flash32flash_fwd_splitkv_combine_kernelI23Flash_fwd_kernel_traitsILi128ELi64ELi64ELi4ELb0ELb0EN7cutlass6half_tE19Flash_kernel_traitsILi128ELi64ELi64ELi4ES3_EELi4ELi5ELb0EEEvNS_16Flash_fwd_paramsE,(.L_x_14948 - _ZN5flash32flash_fwd_splitkv_combine_kernelI23Flash_fwd_kernel_traitsILi128ELi64ELi64ELi4ELb0ELb0EN7cutlass6half_tE19Flash_kernel_traitsILi128ELi64ELi64ELi4ES3_EELi4ELi5ELb0EEEvNS_16Flash_fwd_paramsE)
        .other          _ZN5flash32flash_fwd_splitkv_combine_kernelI23Flash_fwd_kernel_traitsILi128ELi64ELi64ELi4ELb0ELb0EN7cutlass6half_tE19Flash_kernel_traitsILi128ELi64ELi64ELi4ES3_EELi4ELi5ELb0EEEvNS_16Flash_fwd_paramsE,@"STO_CUDA_ENTRY STV_DEFAULT"
_ZN5flash32flash_fwd_splitkv_combine_kernelI23Flash_fwd_kernel_traitsILi128ELi64ELi64ELi4ELb0ELb0EN7cutlass6half_tE19Flash_kernel_traitsILi128ELi64ELi64ELi4ES3_EELi4ELi5ELb0EEEvNS_16Flash_fwd_paramsE:
.text._ZN5flash32flash_fwd_splitkv_combine_kernelI23Flash_fwd_kernel_traitsILi128ELi64ELi64ELi4ELb0ELb0EN7cutlass6half_tE19Flash_kernel_traitsILi128ELi64ELi64ELi4ES3_EELi4ELi5ELb0EEEvNS_16Flash_fwd_paramsE:
        /* <DEDUP_REMOVED lines=38> */
.L_x_8218:
[----:B------:R-:W-:Y:S01]  /*0260*/  IMAD.U32 R22, RZ, RZ, UR13 ;  /* 0x0000000dff167e24 */ /* 0x000fe2000f8e00ff */
[----:B------:R-:W-:Y:S01]  /*0270*/  MOV R20, UR11 ;  /* 0x0000000b00147c02 */ /* 0x000fe20008000f00 */
[----:B------:R-:W-:Y:S01]  /*0280*/  IMAD.U32 R21, RZ, RZ, UR15 ;  /* 0x0000000fff157e24 */ /* 0x000fe2000f8e00ff */
[----:B------:R-:W-:Y:S02]  /*0290*/  MOV R19, UR7 ;  /* 0x0000000700137c02 */ /* 0x000fe40008000f00 */
[----:B------:R-:W-:Y:S02]  /*02a0*/  MOV R18, 0x2c0 ;  /* 0x000002c000127802 */ /* 0x000fe40000000f00 */
[----:B------:R-:W-:Y:S05]  /*02b0*/  CALL.REL.NOINC `($__internal_16_$__cuda_sm20_div_s64) ;  /* 0x0000003c00707944 */ /* 0x000fea0003c00000 */
[----:B------:R-:W-:-:S07]  /*02c0*/  MOV R13, R11 ;  /* 0x0000000b000d7202 */ /* 0x000fce0000000f00 */
.L_x_8219:
        /* <DEDUP_REMOVED lines=30> */
.L_x_8221:
[----:B------:R-:W-:Y:S01]  /*04b0*/  IMAD.MOV.U32 R22, RZ, RZ, R12 ;  /* 0x000000ffff167224 */ /* 0x000fe200078e000c */
[----:B------:R-:W-:Y:S02]  /*04c0*/  MOV R21, R13 ;  /* 0x0000000d00157202 */ /* 0x000fe40000000f00 */
[----:B------:R-:W-:Y:S02]  /*04d0*/  MOV R18, 0x4f0 ;  /* 0x000004f000127802 */ /* 0x000fe40000000f00 */
[----:B------:R-:W-:Y:S05]  /*04e0*/  CALL.REL.NOINC `($__internal_16_$__cuda_sm20_div_s64) ;  /* 0x0000003800e47944 */ /* 0x000fea0003c00000 */
[----:B------:R-:W-:Y:S02]  /*04f0*/  MOV R4, R12 ;  /* 0x0000000c00047202 */ /* 0x000fe40000000f00 */
[----:B------:R-:W-:Y:S02]  /*0500*/  MOV R5, R11 ;  /* 0x0000000b00057202 */ /* 0x000fe40000000f00 */
.L_x_8222:
[----:B------:R-:W-:Y:S05]  /*0510*/  BSYNC.RECONVERGENT B0 ;  /* 0x0000000000007941 */ /* 0x000fea0003800200 */
.L_x_8220:
        /* <DEDUP_REMOVED lines=58> */
.L_x_8224:
[----:B------:R-:W-:Y:S01]  /*08c0*/  IMAD.MOV.U32 R22, RZ, RZ, R20 ;  /* 0x000000ffff167224 */ /* 0x000fe200078e0014 */
[----:B------:R-:W-:Y:S01]  /*08d0*/  MOV R20, R10 ;  /* 0x0000000a00147202 */ /* 0x000fe20000000f00 */
[----:B------:R-:W-:Y:S01]  /*08e0*/  IMAD.MOV.U32 R21, RZ, RZ, R19 ;  /* 0x000000ffff157224 */ /* 0x000fe200078e0013 */
[----:B------:R-:W-:Y:S02]  /*08f0*/  MOV R19, R0 ;  /* 0x0000000000137202 */ /* 0x000fe40000000f00 */
[----:B------:R-:W-:Y:S02]  /*0900*/  MOV R18, 0x920 ;  /* 0x0000092000127802 */ /* 0x000fe40000000f00 */
[----:B------:R-:W-:Y:S05]  /*0910*/  CALL.REL.NOINC `($__internal_16_$__cuda_sm20_div_s64) ;  /* 0x0000003400d87944 */ /* 0x000fea0003c00000 */
[----:B------:R-:W-:Y:S02]  /*0920*/  MOV R13, R11 ;  /* 0x0000000b000d7202 */ /* 0x000fe40000000f00 */
.L_x_8225:
[----:B------:R-:W-:Y:S05]  /*0930*/  BSYNC.RECONVERGENT B0 ;  /* 0x0000000000007941 */ /* 0x000fea0003800200 */
.L_x_8223:
        /* <DEDUP_REMOVED lines=124> */
.L_x_8227:
[----:B------:R-:W-:Y:S01]  /*1100*/  IMAD.MOV.U32 R22, RZ, RZ, R12 ;  /* 0x000000ffff167224 */ /* 0x000fe200078e000c */
[----:B------:R-:W-:Y:S01]  /*1110*/  MOV R20, R9 ;  /* 0x0000000900147202 */ /* 0x000fe20000000f00 */
[----:B------:R-:W-:Y:S01]  /*1120*/  IMAD.MOV.U32 R21, RZ, RZ, R13 ;  /* 0x000000ffff157224 */ /* 0x000fe200078e000d */
[----:B------:R-:W-:Y:S02]  /*1130*/  MOV R19, R29 ;  /* 0x0000001d00137202 */ /* 0x000fe40000000f00 */
[----:B------:R-:W-:Y:S02]  /*1140*/  MOV R18, 0x1160 ;  /* 0x0000116000127802 */ /* 0x000fe40000000f00 */
[----:B------:R-:W-:Y:S05]  /*1150*/  CALL.REL.NOINC `($__internal_16_$__cuda_sm20_div_s64) ;  /* 0x0000002c00c87944 */ /* 0x000fea0003c00000 */
[----:B------:R-:W-:Y:S02]  /*1160*/  MOV R34, R12 ;  /* 0x0000000c00227202 */ /* 0x000fe40000000f00 */
[----:B------:R-:W-:Y:S02]  /*1170*/  MOV R35, R11 ;  /* 0x0000000b00237202 */ /* 0x000fe40000000f00 */
.L_x_8228:
[----:B------:R-:W-:Y:S05]  /*1180*/  BSYNC.RECONVERGENT B0 ;  /* 0x0000000000007941 */ /* 0x000fea0003800200 */
.L_x_8226:
        /* <DEDUP_REMOVED lines=57> */
.L_x_8230:
[----:B------:R-:W-:Y:S01]  /*1520*/  IMAD.MOV.U32 R22, RZ, RZ, R4 ;  /* 0x000000ffff167224 */ /* 0x000fe200078e0004 */
[----:B------:R-:W-:Y:S01]  /*1530*/  MOV R21, R5 ;  /* 0x0000000500157202 */ /* 0x000fe20000000f00 */
[----:B------:R-:W-:Y:S01]  /*1540*/  IMAD.MOV.U32 R20, RZ, RZ, R8 ;  /* 0x000000ffff147224 */ /* 0x000fe200078e0008 */
[----:B------:R-:W-:Y:S02]  /*1550*/  MOV R18, 0x1570 ;  /* 0x0000157000127802 */ /* 0x000fe40000000f00 */
[----:B------:R-:W-:Y:S05]  /*1560*/  CALL.REL.NOINC `($__internal_16_$__cuda_sm20_div_s64) ;  /* 0x0000002800c47944 */ /* 0x000fea0003c00000 */
[----:B------:R-:W-:Y:S02]  /*1570*/  MOV R14, R12 ;  /* 0x0000000c000e7202 */ /* 0x000fe40000000f00 */
[----:B------:R-:W-:Y:S02]  /*1580*/  MOV R15, R11 ;  /* 0x0000000b000f7202 */ /* 0x000fe40000000f00 */
.L_x_8231:
[----:B------:R-:W-:Y:S05]  /*1590*/  BSYNC.RECONVERGENT B0 ;  /* 0x0000000000007941 */ /* 0x000fea0003800200 */
.L_x_8229:
        /* <DEDUP_REMOVED lines=71> */
.L_x_8233:
[----:B0-----:R-:W-:Y:S05]  /*1a10*/  BSYNC.RECONVERGENT B0 ;  /* 0x0000000000007941 */ /* 0x001fea0003800200 */
.L_x_8232:
        /* <DEDUP_REMOVED lines=143> */
.L_x_8237:
[----:B------:R-:W-:Y:S01]  /*2310*/  IMAD.MOV.U32 R22, RZ, RZ, R2 ;  /* 0x000000ffff167224 */ /* 0x000fe200078e0002 */
[----:B------:R-:W-:Y:S01]  /*2320*/  MOV R21, RZ ;  /* 0x000000ff00157202 */ /* 0x000fe20000000f00 */
[----:B------:R-:W-:Y:S01]  /*2330*/  IMAD.MOV.U32 R20, RZ, RZ, R32 ;  /* 0x000000ffff147224 */ /* 0x000fe200078e0020 */
[----:B------:R-:W-:Y:S02]  /*2340*/  MOV R18, 0x2360 ;  /* 0x0000236000127802 */ /* 0x000fe40000000f00 */
[----:B------:R-:W-:Y:S05]  /*2350*/  CALL.REL.NOINC `($__internal_16_$__cuda_sm20_div_s64) ;  /* 0x0000001c00487944 */ /* 0x000fea0003c00000 */
[----:B------:R-:W-:Y:S02]  /*2360*/  IADD3 R15, PT, PT, -R12, RZ, RZ ;  /* 0x000000ff0c0f7210 */ /* 0x000fe40007ffe1ff */
[----:B------:R-:W-:-:S03]  /*2370*/  MOV R33, R11 ;  /* 0x0000000b00217202 */ /* 0x000fc60000000f00 */
[----:B------:R-:W-:Y:S01]  /*2380*/  IMAD R14, R32, R15, R2 ;  /* 0x0000000f200e7224 */ /* 0x000fe200078e0202 */
[----:B------:R-:W-:-:S07]  /*2390*/  MOV R32, R12 ;  /* 0x0000000c00207202 */ /* 0x000fce0000000f00 */
.L_x_8238:
        /* <DEDUP_REMOVED lines=59> */
.L_x_8240:
[----:B------:R-:W-:Y:S01]  /*2750*/  IMAD.MOV.U32 R22, RZ, RZ, R32 ;  /* 0x000000ffff167224 */ /* 0x000fe200078e0020 */
[----:B------:R-:W-:Y:S01]  /*2760*/  MOV R21, R33 ;  /* 0x0000002100157202 */ /* 0x000fe20000000f00 */
[----:B------:R-:W-:Y:S01]  /*2770*/  IMAD.MOV.U32 R20, RZ, RZ, R28 ;  /* 0x000000ffff147224 */ /* 0x000fe200078e001c */
[----:B------:R-:W-:Y:S02]  /*2780*/  MOV R18, 0x27a0 ;  /* 0x000027a000127802 */ /* 0x000fe40000000f00 */
[----:B------:R-:W-:Y:S05]  /*2790*/  CALL.REL.NOINC `($__internal_16_$__cuda_sm20_div_s64) ;  /* 0x0000001800387944 */ /* 0x000fea0003c00000 */
[----:B------:R-:W-:-:S05]  /*27a0*/  IADD3 R29, PT, PT, -R12, RZ, RZ ;  /* 0x000000ff0c1d7210 */ /* 0x000fca0007ffe1ff */
[----:B------:R-:W-:Y:S02]  /*27b0*/  IMAD R29, R29, R28, R32 ;  /* 0x0000001c1d1d7224 */ /* 0x000fe400078e0220 */
.L_x_8241:
[----:B------:R-:W-:Y:S05]  /*27c0*/  BSYNC.RECONVERGENT B0 ;  /* 0x0000000000007941 */ /* 0x000fea0003800200 */
.L_x_8239:
        /* <DEDUP_REMOVED lines=160> */
.L_x_8236:
[----:B------:R-:W0:Y:S01]  /*31d0*/  LDC.64 R2, c[0x0][0x420] ;  /* 0x00010800ff027b82 */ /* 0x000e220000000a00 */
[----:B------:R-:W-:-:S05]  /*31e0*/  IADD3 R0, PT, PT, R13, UR12, RZ ;  /* 0x0000000c0d007c10 */ /* 0x000fca000fffe0ff */
[----:B0-----:R-:W-:-:S05]  /*31f0*/  IMAD.WIDE.U32 R2, R0, 0x4, R2 ;  /* 0x0000000400027825 */ /* 0x001fca00078e0002 */
[----:B------:R1:W-:Y:S02]  /*3200*/  STG.E desc[UR8][R2.64], R24 ;  /* 0x0000001802007986 */ /* 0x0003e4000c101908 */
.L_x_8235:
[----:B------:R-:W-:Y:S05]  /*3210*/  BSYNC.RECONVERGENT B1 ;  /* 0x0000000000017941 */ /* 0x000fea0003800200 */
.L_x_8234:
        /* <DEDUP_REMOVED lines=14> */
.L_x_8243:
[----:B------:R-:W-:Y:S05]  /*3300*/  BSYNC.RECONVERGENT B0 ;  /* 0x0000000000007941 */ /* 0x000fea0003800200 */
.L_x_8242:
        /* <DEDUP_REMOVED lines=43> */
.L_x_8254:
        /* <DEDUP_REMOVED lines=9> */
.L_x_8247:
[----:B------:R-:W-:Y:S05]  /*3650*/  BSYNC.RECONVERGENT B0 ;  /* 0x0000000000007941 */ /* 0x000fea0003800200 */
.L_x_8246:
        /* <DEDUP_REMOVED lines=12> */
.L_x_8249:
[----:B------:R-:W-:Y:S05]  /*3720*/  BSYNC.RECONVERGENT B0 ;  /* 0x0000000000007941 */ /* 0x000fea0003800200 */
.L_x_8248:
        /* <DEDUP_REMOVED lines=12> */
.L_x_8251:
[----:B------:R-:W-:Y:S05]  /*37f0*/  BSYNC.RECONVERGENT B0 ;  /* 0x0000000000007941 */ /* 0x000fea0003800200 */
.L_x_8250:
        /* <DEDUP_REMOVED lines=12> */
.L_x_8253:
[----:B------:R-:W-:Y:S05]  /*38c0*/  BSYNC.RECONVERGENT B0 ;  /* 0x0000000000007941 */ /* 0x000fea0003800200 */
.L_x_8252:
        /* <DEDUP_REMOVED lines=11> */
.L_x_8245:
        /* <DEDUP_REMOVED lines=11> */
.L_x_8257:
        /* <DEDUP_REMOVED lines=8> */
.L_x_8256:
[----:B------:R-:W-:Y:S05]  /*3ab0*/  BSYNC.RECONVERGENT B0 ;  /* 0x0000000000007941 */ /* 0x000fea0003800200 */
.L_x_8255:
        /* <DEDUP_REMOVED lines=9> */
.L_x_8244:
        /* <DEDUP_REMOVED lines=83> */
        .weak           $__internal_16_$__cuda_sm20_div_s64
        .type           $__internal_16_$__cuda_sm20_div_s64,@function
        .size           $__internal_16_$__cuda_sm20_div_s64,(.L_x_14948 - $__internal_16_$__cuda_sm20_div_s64)
$__internal_16_$__cuda_sm20_div_s64:
        /* <DEDUP_REMOVED lines=83> */
[----:B------:R-:W-:Y:S05]  /*45b0*/  RET.REL.NODEC R14 `(_ZN5flash32flash_fwd_splitkv_combine_kernelI23Flash_fwd_kernel_traitsILi128ELi64ELi64ELi4ELb0ELb0EN7cutlass6half_tE19Flash_kernel_traitsILi128ELi64ELi64ELi4ES3_EELi4ELi5ELb0EEEvNS_16Flash_fwd_paramsE) ;  /* 0xffffffb80e907950 */ /* 0x000fea0003c3ffff */
.L_x_8258:
        /* <DEDUP_REMOVED lines=12> */
.L_x_14948:


//--------------------- .text._ZN5flash32flash_fwd_splitkv_combine_kernelI23Flash_fwd_kernel_traitsILi128ELi64ELi64ELi4ELb0ELb0EN7cutlass6half_tE19Flash_kernel_traitsILi128ELi64ELi64ELi4ES3_EELi4ELi4ELb0EEEvNS_16Flash_fwd_paramsE --------------------------
	.section	.text._ZN5flash32flash_fwd_splitkv_combine_kernelI23Flash_fwd_kernel_traitsILi128ELi64ELi64ELi4ELb0ELb0EN7cutlass6half_tE19Flash_kernel_traitsILi128ELi64ELi64ELi4ES3_EELi4ELi4ELb0EEEvNS_16Flash_fwd_paramsE,"ax",@progbits
	.align	128
        .global         _ZN5flash32flash_fwd_splitkv_combine_kernelI23Flash_fwd_kernel_traitsILi128ELi64ELi64ELi4ELb0ELb0EN7cutlass6half_tE19Flash_kernel_traitsILi128ELi64ELi64ELi4ES3_EELi4ELi4ELb0EEEvNS_16Flash_fwd_paramsE
        .type           _ZN5flash32flash_fwd_splitkv_combine_kernelI23Flash_fwd_kernel_traitsILi128ELi64ELi64ELi4ELb0ELb0EN7cutlass6half_tE19Flash_kernel_traitsILi128ELi64ELi64ELi4ES3_EELi4ELi4ELb0EEEvNS_16Flash_fwd_paramsE,@function
        .size           _ZN5flash32flash_fwd_splitkv_combine_kernelI23Flash_fwd_kernel_traitsILi128ELi64ELi64ELi4ELb0ELb0EN7cutlass6half_tE19Flash_kernel_traitsILi128ELi64ELi64ELi4ES3_EELi4ELi4ELb0EEEvNS_16Flash_fwd_paramsE,(.L_x_14949 - _ZN5flash32flash_fwd_splitkv_combine_kernelI23Flash_fwd_kernel_traitsILi128ELi64ELi64ELi4ELb0ELb0EN7cutlass6half_tE19Flash_kernel_traitsILi128ELi64ELi64ELi4ES3_EELi4ELi4ELb0EEEvNS_16Flash_fwd_paramsE)
        .other          _ZN5flash32flash_fwd_splitkv_combine_kernelI23Flash_fwd_kernel_traitsILi128ELi64ELi64ELi4ELb0ELb0EN7cutlass6half_tE19Flash_kernel_traitsILi128ELi64ELi64ELi4ES3_EELi4ELi4ELb0EEEvNS_16Flash_fwd_paramsE,@"STO_CUDA_ENTRY STV_DEFAULT"
_ZN5flash32flash_fwd_splitkv_combine_kernelI23Flash_fwd_kernel_traitsILi128ELi64ELi64ELi4ELb0ELb0EN7cutlass6half_tE19Flash_kernel_traitsILi128ELi64ELi64ELi4ES3_EELi4ELi4ELb0EEEvNS_16Flash_fwd_paramsE:
.text._ZN5flash32flash_fwd_splitkv_combine_kernelI23Flash_fwd_kernel_traitsILi128ELi64ELi64ELi4ELb0ELb0EN7cutlass6half_tE19Flash_kernel_traitsILi128ELi64ELi64ELi4ES3_EELi4ELi4ELb0EEEvNS_16Flash_fwd_paramsE:
        /* <DEDUP_REMOVED lines=38> */
.L_x_8259:
[----:B------:R-:W-:Y:S01]  /*0260*/  IMAD.U32 R22, RZ, RZ, UR15 ;  /* 0x0000000fff167e24 */ /* 0x000fe2000f8e00ff */
[----:B------:R-:W-:Y:S01]  /*0270*/  MOV R18, UR13 ;  /* 0x0000000d00127c02 */ /* 0x000fe20008000f00 */
[----:B------:R-:W-:Y:S01]  /*0280*/  IMAD.U32 R17, RZ, RZ, UR17 ;  /* 0x00000011ff117e24 */ /* 0x000fe2000f8e00ff */
[----:B------:R-:W-:Y:S02]  /*0290*/  MOV R16, UR10 ;  /* 0x0000000a00107c02 */ /* 0x000fe40008000f00 */
[----:B------:R-:W-:Y:S02]  /*02a0*/  MOV R14, 0x2c0 ;  /* 0x000002c0000e7802 */ /* 0x000fe40000000f00 */
[----:B------:R-:W-:Y:S05]  /*02b0*/  CALL.REL.NOINC `($__internal_17_$__cuda_sm20_div_s64) ;  /* 0x0000003c00647944 */ /* 0x000fea0003c00000 */
.L_x_8260:
        /* <DEDUP_REMOVED lines=30> */
.L_x_8262:
[----:B------:R-:W-:Y:S01]  /*04a0*/  IMAD.MOV.U32 R22, RZ, RZ, R10 ;  /* 0x000000ffff167224 */ /* 0x000fe200078e000a */
[----:B------:R-:W-:Y:S02]  /*04b0*/  MOV R17, R11 ;  /* 0x0000000b00117202 */ /* 0x000fe40000000f00 */
[----:B------:R-:W-:Y:S02]  /*04c0*/  MOV R14, 0x4e0 ;  /* 0x000004e0000e7802 */ /* 0x000fe40000000f00 */
[----:B------:R-:W-:Y:S05]  /*04d0*/  CALL.REL.NOINC `($__internal_17_$__cuda_sm20_div_s64) ;  /* 0x0000003800dc7944 */ /* 0x000fea0003c00000 */
[----:B------:R-:W-:Y:S02]  /*04e0*/  MOV R4, R10 ;  /* 0x0000000a00047202 */ /* 0x000fe40000000f00 */
[----:B------:R-:W-:Y:S02]  /*04f0*/  MOV R5, R11 ;  /* 0x0000000b00057202 */ /* 0x000fe40000000f00 */
.L_x_8263:
[----:B------:R-:W-:Y:S05]  /*0500*/  BSYNC.RECONVERGENT B0 ;  /* 0x0000000000007941 */ /* 0x000fea0003800200 */
.L_x_8261:
        /* <DEDUP_REMOVED lines=58> */
.L_x_8265:
[----:B------:R-:W-:Y:S01]  /*08b0*/  IMAD.MOV.U32 R22, RZ, RZ, R18 ;  /* 0x000000ffff167224 */ /* 0x000fe200078e0012 */
[----:B------:R-:W-:Y:S01]  /*08c0*/  MOV R18, R8 ;  /* 0x0000000800127202 */ /* 0x000fe20000000f00 */
[----:B------:R-:W-:Y:S01]  /*08d0*/  IMAD.MOV.U32 R17, RZ, RZ, R16 ;  /* 0x000000ffff117224 */ /* 0x000fe200078e0010 */
[----:B------:R-:W-:Y:S02]  /*08e0*/  MOV R16, R0 ;  /* 0x0000000000107202 */ /* 0x000fe40000000f00 */
[----:B------:R-:W-:Y:S02]  /*08f0*/  MOV R14, 0x910 ;  /* 0x00000910000e7802 */ /* 0x000fe40000000f00 */
[----:B------:R-:W-:Y:S05]  /*0900*/  CALL.REL.NOINC `($__internal_17_$__cuda_sm20_div_s64) ;  /* 0x0000003400d07944 */ /* 0x000fea0003c00000 */
.L_x_8266:
[----:B------:R-:W-:Y:S05]  /*0910*/  BSYNC.RECONVERGENT B0 ;  /* 0x0000000000007941 */ /* 0x000fea0003800200 */
.L_x_8264:
        /* <DEDUP_REMOVED lines=124> */
.L_x_8268:
[----:B------:R-:W-:Y:S01]  /*10e0*/  IMAD.MOV.U32 R22, RZ, RZ, R10 ;  /* 0x000000ffff167224 */ /* 0x000fe200078e000a */
[----:B------:R-:W-:Y:S01]  /*10f0*/  MOV R18, R7 ;  /* 0x0000000700127202 */ /* 0x000fe20000000f00 */
[----:B------:R-:W-:Y:S01]  /*1100*/  IMAD.MOV.U32 R17, RZ, RZ, R11 ;  /* 0x000000ffff117224 */ /* 0x000fe200078e000b */
[----:B------:R-:W-:Y:S02]  /*1110*/  MOV R16, R25 ;  /* 0x0000001900107202 */ /* 0x000fe40000000f00 */
[----:B------:R-:W-:Y:S02]  /*1120*/  MOV R14, 0x1140 ;  /* 0x00001140000e7802 */ /* 0x000fe40000000f00 */
[----:B------:R-:W-:Y:S05]  /*1130*/  CALL.REL.NOINC `($__internal_17_$__cuda_sm20_div_s64) ;  /* 0x0000002c00c47944 */ /* 0x000fea0003c00000 */
[----:B------:R-:W-:Y:S02]  /*1140*/  MOV R32, R10 ;  /* 0x0000000a00207202 */ /* 0x000fe40000000f00 */
[----:B------:R-:W-:Y:S02]  /*1150*/  MOV R33, R11 ;  /* 0x0000000b00217202 */ /* 0x000fe40000000f00 */
.L_x_8269:
[----:B------:R-:W-:Y:S05]  /*1160*/  BSYNC.RECONVERGENT B0 ;  /* 0x0000000000007941 */ /* 0x000fea0003800200 */
.L_x_8267:
        /* <DEDUP_REMOVED lines=57> */
.L_x_8271:
[----:B------:R-:W-:Y:S01]  /*1500*/  IMAD.MOV.U32 R22, RZ, RZ, R4 ;  /* 0x000000ffff167224 */ /* 0x000fe200078e0004 */
[----:B------:R-:W-:Y:S01]  /*1510*/  MOV R17, R5 ;  /* 0x0000000500117202 */ /* 0x000fe20000000f00 */
[----:B------:R-:W-:Y:S01]  /*1520*/  IMAD.MOV.U32 R18, RZ, RZ, R6 ;  /* 0x000000ffff127224 */ /* 0x000fe200078e0006 */
[----:B------:R-:W-:Y:S02]  /*1530*/  MOV R14, 0x1550 ;  /* 0x00001550000e7802 */ /* 0x000fe40000000f00 */
[----:B------:R-:W-:Y:S05]  /*1540*/  CALL.REL.NOINC `($__internal_17_$__cuda_sm20_div_s64) ;  /* 0x0000002800c07944 */ /* 0x000fea0003c00000 */
[----:B------:R-:W-:Y:S02]  /*1550*/  MOV R26, R10 ;  /* 0x0000000a001a7202 */ /* 0x000fe40000000f00 */
[----:B------:R-:W-:Y:S02]  /*1560*/  MOV R27, R11 ;  /* 0x0000000b001b7202 */ /* 0x000fe40000000f00 */
.L_x_8272:
[----:B------:R-:W-:Y:S05]  /*1570*/  BSYNC.RECONVERGENT B0 ;  /* 0x0000000000007941 */ /* 0x000fea0003800200 */
.L_x_8270:
        /* <DEDUP_REMOVED lines=72> */
.L_x_8274:
[----:B0-----:R-:W-:Y:S05]  /*1a00*/  BSYNC.RECONVERGENT B0 ;  /* 0x0000000000007941 */ /* 0x001fea0003800200 */
.L_x_8273:
        /* <DEDUP_REMOVED lines=140> */
.L_x_8278:
[----:B------:R-:W-:Y:S01]  /*22d0*/  LEA.HI R2, R19, UR14, RZ, 0x1c ;  /* 0x0000000e13027c11 */ /* 0x000fe2000f8fe0ff */
[----:B------:R-:W-:Y:S01]  /*22e0*/  IMAD.MOV.U32 R17, RZ, RZ, RZ ;  /* 0x000000ffff117224 */ /* 0x000fe200078e00ff */
[----:B------:R-:W-:Y:S02]  /*22f0*/  MOV R18, R30 ;  /* 0x0000001e00127202 */ /* 0x000fe40000000f00 */
[----:B------:R-:W-:Y:S01]  /*2300*/  MOV R14, 0x2330 ;  /* 0x00002330000e7802 */ /* 0x000fe20000000f00 */
[----:B------:R-:W-:Y:S02]  /*2310*/  IMAD.MOV.U32 R22, RZ, RZ, R2 ;  /* 0x000000ffff167224 */ /* 0x000fe400078e0002 */
[----:B------:R-:W-:Y:S05]  /*2320*/  CALL.REL.NOINC `($__internal_17_$__cuda_sm20_div_s64) ;  /* 0x0000001c00487944 */ /* 0x000fea0003c00000 */
[----:B------:R-:W-:Y:S02]  /*2330*/  IADD3 R9, PT, PT, -R10, RZ, RZ ;  /* 0x000000ff0a097210 */ /* 0x000fe40007ffe1ff */
[----:B------:R-:W-:-:S03]  /*2340*/  MOV R31, R11 ;  /* 0x0000000b001f7202 */ /* 0x000fc60000000f00 */
[----:B------:R-:W-:Y:S01]  /*2350*/  IMAD R9, R30, R9, R2 ;  /* 0x000000091e097224 */ /* 0x000fe200078e0202 */
[----:B------:R-:W-:-:S07]  /*2360*/  MOV R30, R10 ;  /* 0x0000000a001e7202 */ /* 0x000fce0000000f00 */
.L_x_8279:
        /* <DEDUP_REMOVED lines=59> */
.L_x_8281:
[----:B------:R-:W-:Y:S01]  /*2720*/  IMAD.MOV.U32 R22, RZ, RZ, R30 ;  /* 0x000000ffff167224 */ /* 0x000fe200078e001e */
[----:B------:R-:W-:Y:S01]  /*2730*/  MOV R17, R31 ;  /* 0x0000001f00117202 */ /* 0x000fe20000000f00 */
[----:B------:R-:W-:Y:S01]  /*2740*/  IMAD.MOV.U32 R18, RZ, RZ, R34 ;  /* 0x000000ffff127224 */ /* 0x000fe200078e0022 */
[----:B------:R-:W-:Y:S02]  /*2750*/  MOV R14, 0x2770 ;  /* 0x00002770000e7802 */ /* 0x000fe40000000f00 */
[----:B------:R-:W-:Y:S05]  /*2760*/  CALL.REL.NOINC `($__internal_17_$__cuda_sm20_div_s64) ;  /* 0x0000001800387944 */ /* 0x000fea0003c00000 */
[----:B------:R-:W-:-:S05]  /*2770*/  IADD3 R31, PT, PT, -R10, RZ, RZ ;  /* 0x000000ff0a1f7210 */ /* 0x000fca0007ffe1ff */
[----:B------:R-:W-:Y:S02]  /*2780*/  IMAD R31, R31, R34, R30 ;  /* 0x000000221f1f7224 */ /* 0x000fe400078e021e */
.L_x_8282:
[----:B------:R-:W-:Y:S05]  /*2790*/  BSYNC.RECONVERGENT B0 ;  /* 0x0000000000007941 */ /* 0x000fea0003800200 */
.L_x_8280:
        /* <DEDUP_REMOVED lines=157> */
.L_x_8277:
[----:B------:R-:W0:Y:S01]  /*3170*/  LDC.64 R4, c[0x0][0x420] ;  /* 0x00010800ff047b82 */ /* 0x000e220000000a00 */
[----:B------:R-:W-:-:S05]  /*3180*/  IADD3 R2, PT, PT, R2, UR14, RZ ;  /* 0x0000000e02027c10 */ /* 0x000fca000fffe0ff */
[----:B0-----:R-:W-:-:S05]  /*3190*/  IMAD.WIDE.U32 R2, R2, 0x4, R4 ;  /* 0x0000000402027825 */ /* 0x001fca00078e0004 */
[----:B------:R1:W-:Y:S02]  /*31a0*/  STG.E desc[UR8][R2.64], R21 ;  /* 0x0000001502007986 */ /* 0x0003e4000c101908 */
.L_x_8276:
[----:B------:R-:W-:Y:S05]  /*31b0*/  BSYNC.RECONVERGENT B1 ;  /* 0x0000000000017941 */ /* 0x000fea0003800200 */
.L_x_8275:
        /* <DEDUP_REMOVED lines=17> */
.L_x_8284:
[----:B------:R-:W-:Y:S05]  /*32d0*/  BSYNC.RECONVERGENT B0 ;  /* 0x0000000000007941 */ /* 0x000fea0003800200 */
.L_x_8283:
        /* <DEDUP_REMOVED lines=43> */
.L_x_8295:
        /* <DEDUP_REMOVED lines=9> */
.L_x_8288:
[----:B------:R-:W-:Y:S05]  /*3620*/  BSYNC.RECONVERGENT B0 ;  /* 0x0000000000007941 */ /* 0x000fea0003800200 */
.L_x_8287:
        /* <DEDUP_REMOVED lines=12> */
.L_x_8290:
[----:B------:R-:W-:Y:S05]  /*36f0*/  BSYNC.RECONVERGENT B0 ;  /* 0x0000000000007941 */ /* 0x000fea0003800200 */
.L_x_8289:
        /* <DEDUP_REMOVED lines=12> */
.L_x_8292:
[----:B------:R-:W-:Y:S05]  /*37c0*/  BSYNC.RECONVERGENT B0 ;  /* 0x0000000000007941 */ /* 0x000fea0003800200 */
.L_x_8291:
        /* <DEDUP_REMOVED lines=12> */
.L_x_8294:
[----:B------:R-:W-:Y:S05]  /*3890*/  BSYNC.RECONVERGENT B0 ;  /* 0x0000000000007941 */ /* 0x000fea0003800200 */
.L_x_8293:
        /* <DEDUP_REMOVED lines=11> */
.L_x_8286:
        /* <DEDUP_REMOVED lines=11> */
.L_x_8298:
        /* <DEDUP_REMOVED lines=8> */
.L_x_8297:
[----:B------:R-:W-:Y:S05]  /*3a80*/  BSYNC.RECONVERGENT B0 ;  /* 0x0000000000007941 */ /* 0x000fea0003800200 */
.L_x_8296:
        /* <DEDUP_REMOVED lines=9> */
.L_x_8285:
        /* <DEDUP_REMOVED lines=83> */
        .weak           $__internal_17_$__cuda_sm20_div_s64
        .type           $__internal_17_$__cuda_sm20_div_s64,@function
        .size           $__internal_17_$__cuda_sm20_div_s64,(.L_x_14949 - $__internal_17_$__cuda_sm20_div_s64)
$__internal_17_$__cuda_sm20_div_s64:
        /* <DEDUP_REMOVED lines=83> */
[----:B------:R-:W-:Y:S06]  /*4580*/  RET.REL.NODEC R12 `(_ZN5flash32flash_fwd_splitkv_combine_kernelI23Flash_fwd_kernel_traitsILi128ELi64ELi64ELi4ELb0ELb0EN7cutlass6half_tE19Flash_kernel_traitsILi128ELi64ELi64ELi4ES3_EELi4ELi4ELb0EEEvNS_16Flash_fwd_paramsE) ;  /* 0xffffffb80c9c7950 */ /* 0x000fec0003c3ffff */
.L_x_8299:
        /* <DEDUP_REMOVED lines=15> */
.L_x_14949:


//--------------------- .text._ZN5flash32flash_fwd_splitkv_combine_kernelI23Flash_fwd_kernel_traitsILi128ELi64ELi64ELi4ELb0ELb0EN7cutlass6half_tE19Flash_kernel_traitsILi128ELi64ELi64ELi4ES3_EELi4ELi3ELb0EEEvNS_16Flash_fwd_paramsE --------------------------
	.section	.text._ZN5flash32flash_fwd_splitkv_combine_kernelI23Flash_fwd_kernel_traitsILi128ELi64ELi64ELi4ELb0ELb0EN7cutlass6half_tE19Flash_kernel_traitsILi128ELi64ELi64ELi4ES3_EELi4ELi3ELb0EEEvNS_16Flash_fwd_paramsE,"ax",@progbits
	.align	128
        .global         _ZN5flash32flash_fwd_splitkv_combine_kernelI23Flash_fwd_kernel_traitsILi128ELi64ELi64ELi4ELb0ELb0EN7cutlass6half_tE19Flash_kernel_traitsILi128ELi64ELi64ELi4ES3_EELi4ELi3ELb0EEEvNS_16Flash_fwd_paramsE
        .type           _ZN5flash32flash_fwd_splitkv_combine_kernelI23Flash_fwd_kernel_traitsILi128ELi64ELi64ELi4ELb0ELb0EN7cutlass6half_tE19Flash_kernel_traitsILi128ELi64ELi64ELi4ES3_EELi4ELi3ELb0EEEvNS_16Flash_fwd_paramsE,@function
        .size           _ZN5flash32flash_fwd_splitkv_combine_kernelI23Flash_fwd_kernel_traitsILi128ELi64ELi64ELi4ELb0ELb0EN7cutlass6half_tE19Flash_kernel_traitsILi128ELi64ELi64ELi4ES3_EELi4ELi3ELb0EEEvNS_16Flash_fwd_paramsE,(.L_x_14950 - _ZN5flash32flash_fwd_splitkv_combine_kernelI23Flash_fwd_kernel_traitsILi128ELi64ELi64ELi4ELb0ELb0EN7cutlass6half_tE19Flash_kernel_traitsILi128ELi64ELi64ELi4ES3_EELi4ELi3ELb0EEEvNS_16Flash_fwd_paramsE)
        .other          _ZN5flash32flash_fwd_splitkv_combine_kernelI23Flash_fwd_kernel_traitsILi128ELi64ELi64ELi4ELb0ELb0EN7cutlass6half_tE19Flash_kernel_traitsILi128ELi64ELi64ELi4ES3_EELi4ELi3ELb0EEEvNS_16Flash_fwd_paramsE,@"STO_CUDA_ENTRY STV_DEFAULT"
_ZN5flash32flash_fwd_splitkv_combine_kernelI23Flash_fwd_kernel_traitsILi128ELi64ELi64ELi4ELb0ELb0EN7cutlass6half_tE19Flash_kernel_traitsILi128ELi64ELi64ELi4ES3_EELi4ELi3ELb0EEEvNS_16Flash_fwd_paramsE:
.text._ZN5flash32flash_fwd_splitkv_combine_kernelI23Flash_fwd_kernel_traitsILi128ELi64ELi64ELi4ELb0ELb0EN7cutlass6half_tE19Flash_kernel_traitsILi128ELi64ELi64ELi4ES3_EELi4ELi3ELb0EEEvNS_16Flash_fwd_paramsE:
        /* <DEDUP_REMOVED lines=38> */
.L_x_8300:
[----:B------:R-:W-:Y:S01]  /*0260*/  IMAD.U32 R22, RZ, RZ, UR15 ;  /* 0x0000000fff167e24 */ /* 0x000fe2000f8e00ff */
[----:B------:R-:W-:Y:S01]  /*0270*/  MOV R18, UR13 ;  /* 0x0000000d00127c02 */ /* 0x000fe20008000f00 */
[----:B------:R-:W-:Y:S01]  /*0280*/  IMAD.U32 R17, RZ, RZ, UR17 ;  /* 0x00000011ff117e24 */ /* 0x000fe2000f8e00ff */
[----:B------:R-:W-:Y:S02]  /*0290*/  MOV R16, UR10 ;  /* 0x0000000a00107c02 */ /* 0x000fe40008000f00 */
[----:B------:R-:W-:Y:S02]  /*02a0*/  MOV R14, 0x2c0 ;  /* 0x000002c0000e7802 */ /* 0x000fe40000000f00 */
[----:B------:R-:W-:Y:S05]  /*02b0*/  CALL.REL.NOINC `($__internal_18_$__cuda_sm20_div_s64) ;  /* 0x0000003c00547944 */ /* 0x000fea0003c00000 */
.L_x_8301:
        /* <DEDUP_REMOVED lines=30> */
.L_x_8303:
[----:B------:R-:W-:Y:S01]  /*04a0*/  IMAD.MOV.U32 R22, RZ, RZ, R10 ;  /* 0x000000ffff167224 */ /* 0x000fe200078e000a */
[----:B------:R-:W-:Y:S02]  /*04b0*/  MOV R17, R11 ;  /* 0x0000000b00117202 */ /* 0x000fe40000000f00 */
[----:B------:R-:W-:Y:S02]  /*04c0*/  MOV R14, 0x4e0 ;  /* 0x000004e0000e7802 */ /* 0x000fe40000000f00 */
[----:B------:R-:W-:Y:S05]  /*04d0*/  CALL.REL.NOINC `($__internal_18_$__cuda_sm20_div_s64) ;  /* 0x0000003800cc7944 */ /* 0x000fea0003c00000 */
[----:B------:R-:W-:Y:S02]  /*04e0*/  MOV R4, R10 ;  /* 0x0000000a00047202 */ /* 0x000fe40000000f00 */
[----:B------:R-:W-:Y:S02]  /*04f0*/  MOV R5, R11 ;  /* 0x0000000b00057202 */ /* 0x000fe40000000f00 */
.L_x_8304:
[----:B------:R-:W-:Y:S05]  /*0500*/  BSYNC.RECONVERGENT B0 ;  /* 0x0000000000007941 */ /* 0x000fea0003800200 */
.L_x_8302:
        /* <DEDUP_REMOVED lines=58> */
.L_x_8306:
[----:B------:R-:W-:Y:S01]  /*08b0*/  IMAD.MOV.U32 R22, RZ, RZ, R18 ;  /* 0x000000ffff167224 */ /* 0x000fe200078e0012 */
[----:B------:R-:W-:Y:S01]  /*08c0*/  MOV R18, R8 ;  /* 0x0000000800127202 */ /* 0x000fe20000000f00 */
[----:B------:R-:W-:Y:S01]  /*08d0*/  IMAD.MOV.U32 R17, RZ, RZ, R16 ;  /* 0x000000ffff117224 */ /* 0x000fe200078e0010 */
[----:B------:R-:W-:Y:S02]  /*08e0*/  MOV R16, R0 ;  /* 0x0000000000107202 */ /* 0x000fe40000000f00 */
[----:B------:R-:W-:Y:S02]  /*08f0*/  MOV R14, 0x910 ;  /* 0x00000910000e7802 */ /* 0x000fe40000000f00 */
[----:B------:R-:W-:Y:S05]  /*0900*/  CALL.REL.NOINC `($__internal_18_$__cuda_sm20_div_s64) ;  /* 0x0000003400c07944 */ /* 0x000fea0003c00000 */
.L_x_8307:
[----:B------:R-:W-:Y:S05]  /*0910*/  BSYNC.RECONVERGENT B0 ;  /* 0x0000000000007941 */ /* 0x000fea0003800200 */
.L_x_8305:
        /* <DEDUP_REMOVED lines=124> */
.L_x_8309:
[----:B------:R-:W-:Y:S01]  /*10e0*/  IMAD.MOV.U32 R22, RZ, RZ, R10 ;  /* 0x000000ffff167224 */ /* 0x000fe200078e000a */
[----:B------:R-:W-:Y:S01]  /*10f0*/  MOV R18, R7 ;  /* 0x0000000700127202 */ /* 0x000fe20000000f00 */
[----:B------:R-:W-:Y:S01]  /*1100*/  IMAD.MOV.U32 R17, RZ, RZ, R11 ;  /* 0x000000ffff117224 */ /* 0x000fe200078e000b */
[----:B------:R-:W-:Y:S02]  /*1110*/  MOV R16, R25 ;  /* 0x0000001900107202 */ /* 0x000fe40000000f00 */
[----:B------:R-:W-:Y:S02]  /*1120*/  MOV R14, 0x1140 ;  /* 0x00001140000e7802 */ /* 0x000fe40000000f00 */
[----:B------:R-:W-:Y:S05]  /*1130*/  CALL.REL.NOINC `($__internal_18_$__cuda_sm20_div_s64) ;  /* 0x0000002c00b47944 */ /* 0x000fea0003c00000 */
[----:B------:R-:W-:Y:S02]  /*1140*/  MOV R32, R10 ;  /* 0x0000000a00207202 */ /* 0x000fe40000000f00 */
[----:B------:R-:W-:Y:S02]  /*1150*/  MOV R33, R11 ;  /* 0x0000000b00217202 */ /* 0x000fe40000000f00 */
.L_x_8310:
[----:B------:R-:W-:Y:S05]  /*1160*/  BSYNC.RECONVERGENT B0 ;  /* 0x0000000000007941 */ /* 0x000fea0003800200 */
.L_x_8308:
        /* <DEDUP_REMOVED lines=57> */
.L_x_8312:
[----:B------:R-:W-:Y:S01]  /*1500*/  IMAD.MOV.U32 R22, RZ, RZ, R4 ;  /* 0x000000ffff167224 */ /* 0x000fe200078e0004 */
[----:B------:R-:W-:Y:S01]  /*1510*/  MOV R17, R5 ;  /* 0x0000000500117202 */ /* 0x000fe20000000f00 */
[----:B------:R-:W-:Y:S01]  /*1520*/  IMAD.MOV.U32 R18, RZ, RZ, R6 ;  /* 0x000000ffff127224 */ /* 0x000fe200078e0006 */
[----:B------:R-:W-:Y:S02]  /*1530*/  MOV R14, 0x1550 ;  /* 0x00001550000e7802 */ /* 0x000fe40000000f00 */
[----:B------:R-:W-:Y:S05]  /*1540*/  CALL.REL.NOINC `($__internal_18_$__cuda_sm20_div_s64) ;  /* 0x0000002800b07944 */ /* 0x000fea0003c00000 */
[----:B------:R-:W-:Y:S02]  /*1550*/  MOV R26, R10 ;  /* 0x0000000a001a7202 */ /* 0x000fe40000000f00 */
[----:B------:R-:W-:Y:S02]  /*1560*/  MOV R27, R11 ;  /* 0x0000000b001b7202 */ /* 0x000fe40000000f00 */
.L_x_8313:
[----:B------:R-:W-:Y:S05]  /*1570*/  BSYNC.RECONVERGENT B0 ;  /* 0x0000000000007941 */ /* 0x000fea0003800200 */
.L_x_8311:
        /* <DEDUP_REMOVED lines=72> */
.L_x_8315:
[----:B0-----:R-:W-:Y:S05]  /*1a00*/  BSYNC.RECONVERGENT B0 ;  /* 0x0000000000007941 */ /* 0x001fea0003800200 */
.L_x_8314:
        /* <DEDUP_REMOVED lines=136> */
.L_x_8319:
[----:B------:R-:W-:Y:S01]  /*2290*/  LEA.HI R2, R19, UR14, RZ, 0x1d ;  /* 0x0000000e13027c11 */ /* 0x000fe2000f8fe8ff */
[----:B------:R-:W-:Y:S01]  /*22a0*/  IMAD.MOV.U32 R17, RZ, RZ, RZ ;  /* 0x000000ffff117224 */ /* 0x000fe200078e00ff */
[----:B------:R-:W-:Y:S02]  /*22b0*/  MOV R18, R30 ;  /* 0x0000001e00127202 */ /* 0x000fe40000000f00 */
[----:B------:R-:W-:Y:S01]  /*22c0*/  MOV R14, 0x22f0 ;  /* 0x000022f0000e7802 */ /* 0x000fe20000000f00 */
[----:B------:R-:W-:Y:S02]  /*22d0*/  IMAD.MOV.U32 R22, RZ, RZ, R2 ;  /* 0x000000ffff167224 */ /* 0x000fe400078e0002 */
[----:B------:R-:W-:Y:S05]  /*22e0*/  CALL.REL.NOINC `($__internal_18_$__cuda_sm20_div_s64) ;  /* 0x0000001c00487944 */ /* 0x000fea0003c00000 */
[----:B------:R-:W-:Y:S02]  /*22f0*/  IADD3 R9, PT, PT, -R10, RZ, RZ ;  /* 0x000000ff0a097210 */ /* 0x000fe40007ffe1ff */
[----:B------:R-:W-:-:S03]  /*2300*/  MOV R31, R11 ;  /* 0x0000000b001f7202 */ /* 0x000fc60000000f00 */
[----:B------:R-:W-:Y:S01]  /*2310*/  IMAD R9, R30, R9, R2 ;  /* 0x000000091e097224 */ /* 0x000fe200078e0202 */
[----:B------:R-:W-:-:S07]  /*2320*/  MOV R30, R10 ;  /* 0x0000000a001e7202 */ /* 0x000fce0000000f00 */
.L_x_8320:
        /* <DEDUP_REMOVED lines=59> */
.L_x_8322:
[----:B------:R-:W-:Y:S01]  /*26e0*/  IMAD.MOV.U32 R22, RZ, RZ, R30 ;  /* 0x000000ffff167224 */ /* 0x000fe200078e001e */
[----:B------:R-:W-:Y:S01]  /*26f0*/  MOV R17, R31 ;  /* 0x0000001f00117202 */ /* 0x000fe20000000f00 */
[----:B------:R-:W-:Y:S01]  /*2700*/  IMAD.MOV.U32 R18, RZ, RZ, R34 ;  /* 0x000000ffff127224 */ /* 0x000fe200078e0022 */
[----:B------:R-:W-:Y:S02]  /*2710*/  MOV R14, 0x2730 ;  /* 0x00002730000e7802 */ /* 0x000fe40000000f00 */
[----:B------:R-:W-:Y:S05]  /*2720*/  CALL.REL.NOINC `($__internal_18_$__cuda_sm20_div_s64) ;  /* 0x0000001800387944 */ /* 0x000fea0003c00000 */
[----:B------:R-:W-:-:S05]  /*2730*/  IADD3 R31, PT, PT, -R10, RZ, RZ ;  /* 0x000000ff0a1f7210 */ /* 0x000fca0007ffe1ff */
[----:B------:R-:W-:Y:S02]  /*2740*/  IMAD R31, R31, R34, R30 ;  /* 0x000000221f1f7224 */ /* 0x000fe400078e021e */
.L_x_8323:
[----:B------:R-:W-:Y:S05]  /*2750*/  BSYNC.RECONVERGENT B0 ;  /* 0x0000000000007941 */ /* 0x000fea0003800200 */
.L_x_8321:
        /* <DEDUP_REMOVED lines=157> */
.L_x_8318:
[----:B------:R-:W0:Y:S01]  /*3130*/  LDC.64 R4, c[0x0][0x420] ;  /* 0x00010800ff047b82 */ /* 0x000e220000000a00 */
[----:B------:R-:W-:-:S05]  /*3140*/  IADD3 R2, PT, PT, R2, UR14, RZ ;  /* 0x0000000e02027c10 */ /* 0x000fca000fffe0ff */
[----:B0-----:R-:W-:-:S05]  /*3150*/  IMAD.WIDE.U32 R2, R2, 0x4, R4 ;  /* 0x0000000402027825 */ /* 0x001fca00078e0004 */
[----:B------:R1:W-:Y:S02]  /*3160*/  STG.E desc[UR8][R2.64], R21 ;  /* 0x0000001502007986 */ /* 0x0003e4000c101908 */
.L_x_8317:
[----:B------:R-:W-:Y:S05]  /*3170*/  BSYNC.RECONVERGENT B1 ;  /* 0x0000000000017941 */ /* 0x000fea0003800200 */
.L_x_8316:
        /* <DEDUP_REMOVED lines=17> */
.L_x_8325:
[----:B------:R-:W-:Y:S05]  /*3290*/  BSYNC.RECONVERGENT B0 ;  /* 0x0000000000007941 */ /* 0x000fea0003800200 */
.L_x_8324:
        /* <DEDUP_REMOVED lines=43> */
.L_x_8336:
        /* <DEDUP_REMOVED lines=9> */
.L_x_8329:
[----:B------:R-:W-:Y:S05]  /*35e0*/  BSYNC.RECONVERGENT B0 ;  /* 0x0000000000007941 */ /* 0x000fea0003800200 */
.L_x_8328:
        /* <DEDUP_REMOVED lines=12> */
.L_x_8331:
[----:B------:R-:W-:Y:S05]  /*36b0*/  BSYNC.RECONVERGENT B0 ;  /* 0x0000000000007941 */ /* 0x000fea0003800200 */
.L_x_8330:
        /* <DEDUP_REMOVED lines=12> */
.L_x_8333:
[----:B------:R-:W-:Y:S05]  /*3780*/  BSYNC.RECONVERGENT B0 ;  /* 0x0000000000007941 */ /* 0x000fea0003800200 */
.L_x_8332:
        /* <DEDUP_REMOVED lines=12> */
.L_x_8335:
[----:B------:R-:W-:Y:S05]  /*3850*/  BSYNC.RECONVERGENT B0 ;  /* 0x0000000000007941 */ /* 0x000fea0003800200 */
.L_x_8334:
        /* <DEDUP_REMOVED lines=11> */
.L_x_8327:
        /* <DEDUP_REMOVED lines=11> */
.L_x_8339:
        /* <DEDUP_REMOVED lines=8> */
.L_x_8338:
[----:B------:R-:W-:Y:S05]  /*3a40*/  BSYNC.RECONVERGENT B0 ;  /* 0x0000000000007941 */ /* 0x000fea0003800200 */
.L_x_8337:
        /* <DEDUP_REMOVED lines=9> */
.L_x_8326:
        /* <DEDUP_REMOVED lines=83> */
        .weak           $__internal_18_$__cuda_sm20_div_s64
        .type           $__internal_18_$__cuda_sm20_div_s64,@function
        .size           $__internal_18_$__cuda_sm20_div_s64,(.L_x_14950 - $__internal_18_$__cuda_sm20_div_s64)
$__internal_18_$__cuda_sm20_div_s64:
        /* <DEDUP_REMOVED lines=83> */
[----:B------:R-:W-:Y:S06]  /*4540*/  RET.REL.NODEC R12 `(_ZN5flash32flash_fwd_splitkv_combine_kernelI23Flash_fwd_kernel_traitsILi128ELi64ELi64ELi4ELb0ELb0EN7cutlass6half_tE19Flash_kernel_traitsILi128ELi64ELi64ELi4ES3_EELi4ELi3ELb0EEEvNS_16Flash_fwd_paramsE) ;  /* 0xffffffb80cac7950 */ /* 0x000fec0003c3ffff */
.L_x_8340:
        /* <DEDUP_REMOVED lines=11> */
.L_x_14950:


//--------------------- .text._ZN5flash32flash_fwd_splitkv_combine_kernelI23Flash_fwd_kernel_traitsILi128ELi64ELi64ELi4ELb0ELb0EN7cutlass6half_tE19Flash_kernel_traitsILi128ELi64ELi64ELi4ES3_EELi4ELi2ELb0EEEvNS_16Flash_fwd_paramsE --------------------------
	.section	.text._ZN5flash32flash_fwd_splitkv_combine_kernelI23Flash_fwd_kernel_traitsILi128ELi64ELi64ELi4ELb0ELb0EN7cutlass6half_tE19Flash_kernel_traitsILi128ELi64ELi64ELi4ES3_EELi4ELi2ELb0EEEvNS_16Flash_fwd_paramsE,"ax",@progbits
	.align	128
        .global         _ZN5flash32flash_fwd_splitkv_combine_kernelI23Flash_fwd_kernel_traitsILi128ELi64ELi64ELi4ELb0ELb0EN7cutlass6half_tE19Flash_kernel_traitsILi128ELi64ELi64ELi4ES3_EELi4ELi2ELb0EEEvNS_16Flash_fwd_paramsE
        .type           _ZN5flash32flash_fwd_splitkv_combine_kernelI23Flash_fwd_kernel_traitsILi128ELi64ELi64ELi4ELb0ELb0EN7cutlass6half_tE19Flash_kernel_traitsILi128ELi64ELi64ELi4ES3_EELi4ELi2ELb0EEEvNS_16Flash_fwd_paramsE,@function
        .size           _ZN5flash32flash_fwd_splitkv_combine_kernelI23Flash_fwd_kernel_traitsILi128ELi64ELi64ELi4ELb0ELb0EN7cutlass6half_tE19Flash_kernel_traitsILi128ELi64ELi64ELi4ES3_EELi4ELi2ELb0EEEvNS_16Flash_fwd_paramsE,(.L_x_14951 - _ZN5flash32flash_fwd_splitkv_combine_kernelI23Flash_fwd_kernel_traitsILi128ELi64ELi64ELi4ELb0ELb0EN7cutlass6half_tE19Flash_kernel_traitsILi128ELi64ELi64ELi4ES3_EELi4ELi2ELb0EEEvNS_16Flash_fwd_paramsE)
        .other          _ZN5flash32flash_fwd_splitkv_combine_kernelI23Flash_fwd_kernel_traitsILi128ELi64ELi64ELi4ELb0ELb0EN7cutlass6half_tE19Flash_kernel_traitsILi128ELi64ELi64ELi4ES3_EELi4ELi2ELb0EEEvNS_16Flash_fwd_paramsE,@"STO_CUDA_ENTRY STV_DEFAULT"
_ZN5flash32flash_fwd_splitkv_combine_kernelI23Flash_fwd_kernel_traitsILi128ELi64ELi64ELi4ELb0ELb0EN7cutlass6half_tE19Flash_kernel_traitsILi128ELi64ELi64ELi4ES3_EELi4ELi2ELb0EEEvNS_16Flash_fwd_paramsE:
.text._ZN5flash32flash_fwd_splitkv_combine_kernelI23Flash_fwd_kernel_traitsILi128ELi64ELi64ELi4ELb0ELb0EN7cutlass6half_tE19Flash_kernel_traitsILi128ELi64ELi64ELi4ES3_EELi4ELi2ELb0EEEvNS_16Flash_fwd_paramsE:
        /* <DEDUP_REMOVED lines=38> */
.L_x_8341:
[----:B------:R-:W-:Y:S01]  /*0260*/  IMAD.U32 R24, RZ, RZ, UR21 ;  /* 0x00000015ff187e24 */ /* 0x000fe2000f8e00ff */
[----:B------:R-:W-:Y:S01]  /*0270*/  MOV R16, UR19 ;  /* 0x0000001300107c02 */ /* 0x000fe20008000f00 */
[----:B------:R-:W-:Y:S01]  /*0280*/  IMAD.U32 R15, RZ, RZ, UR15 ;  /* 0x0000000fff0f7e24 */ /* 0x000fe2000f8e00ff */
[----:B------:R-:W-:Y:S02]  /*0290*/  MOV R13, UR14 ;  /* 0x0000000e000d7c02 */ /* 0x000fe40008000f00 */
[----:B------:R-:W-:Y:S02]  /*02a0*/  MOV R14, 0x2c0 ;  /* 0x000002c0000e7802 */ /* 0x000fe40000000f00 */
[----:B------:R-:W-:Y:S05]  /*02b0*/  CALL.REL.NOINC `($__internal_19_$__cuda_sm20_div_s64) ;  /* 0x0000003c00487944 */ /* 0x000fea0003c00000 */
[----:B------:R-:W-:-:S07]  /*02c0*/  MOV R10, R0 ;  /* 0x00000000000a7202 */ /* 0x000fce0000000f00 */
.L_x_8342:
        /* <DEDUP_REMOVED lines=30> */
.L_x_8344:
[----:B------:R-:W-:Y:S01]  /*04b0*/  IMAD.MOV.U32 R24, RZ, RZ, R10 ;  /* 0x000000ffff187224 */ /* 0x000fe200078e000a */
[----:B------:R-:W-:Y:S02]  /*04c0*/  MOV R15, R11 ;  /* 0x0000000b000f7202 */ /* 0x000fe40000000f00 */
[----:B------:R-:W-:Y:S02]  /*04d0*/  MOV R14, 0x4f0 ;  /* 0x000004f0000e7802 */ /* 0x000fe40000000f00 */
[----:B------:R-:W-:Y:S05]  /*04e0*/  CALL.REL.NOINC `($__internal_19_$__cuda_sm20_div_s64) ;  /* 0x0000003800bc7944 */ /* 0x000fea0003c00000 */
[----:B------:R-:W-:Y:S02]  /*04f0*/  MOV R6, R0 ;  /* 0x0000000000067202 */ /* 0x000fe40000000f00 */
[----:B------:R-:W-:Y:S02]  /*0500*/  MOV R7, R11 ;  /* 0x0000000b00077202 */ /* 0x000fe40000000f00 */
.L_x_8345:
[----:B------:R-:W-:Y:S05]  /*0510*/  BSYNC.RECONVERGENT B0 ;  /* 0x0000000000007941 */ /* 0x000fea0003800200 */
.L_x_8343:
        /* <DEDUP_REMOVED lines=58> */
.L_x_8347:
[----:B------:R-:W-:Y:S01]  /*08c0*/  IMAD.MOV.U32 R24, RZ, RZ, R16 ;  /* 0x000000ffff187224 */ /* 0x000fe200078e0010 */
[----:B------:R-:W-:Y:S01]  /*08d0*/  MOV R16, R10 ;  /* 0x0000000a00107202 */ /* 0x000fe20000000f00 */
[----:B------:R-:W-:Y:S01]  /*08e0*/  IMAD.MOV.U32 R15, RZ, RZ, R13 ;  /* 0x000000ffff0f7224 */ /* 0x000fe200078e000d */
[----:B------:R-:W-:Y:S02]  /*08f0*/  MOV R13, R4 ;  /* 0x00000004000d7202 */ /* 0x000fe40000000f00 */
[----:B------:R-:W-:Y:S02]  /*0900*/  MOV R14, 0x920 ;  /* 0x00000920000e7802 */ /* 0x000fe40000000f00 */
[----:B------:R-:W-:Y:S05]  /*0910*/  CALL.REL.NOINC `($__internal_19_$__cuda_sm20_div_s64) ;  /* 0x0000003400b07944 */ /* 0x000fea0003c00000 */
[----:B------:R-:W-:Y:S02]  /*0920*/  MOV R14, R0 ;  /* 0x00000000000e7202 */ /* 0x000fe40000000f00 */
[----:B------:R-:W-:Y:S02]  /*0930*/  MOV R15, R11 ;  /* 0x0000000b000f7202 */ /* 0x000fe40000000f00 */
.L_x_8348:
[----:B------:R-:W-:Y:S05]  /*0940*/  BSYNC.RECONVERGENT B0 ;  /* 0x0000000000007941 */ /* 0x000fea0003800200 */
.L_x_8346:
        /* <DEDUP_REMOVED lines=124> */
.L_x_8350:
[----:B------:R-:W-:Y:S01]  /*1110*/  IMAD.MOV.U32 R24, RZ, RZ, R14 ;  /* 0x000000ffff187224 */ /* 0x000fe200078e000e */
[----:B------:R-:W-:Y:S01]  /*1120*/  MOV R16, R9 ;  /* 0x0000000900107202 */ /* 0x000fe20000000f00 */
[----:B------:R-:W-:Y:S01]  /*1130*/  IMAD.MOV.U32 R13, RZ, RZ, R3 ;  /* 0x000000ffff0d7224 */ /* 0x000fe200078e0003 */
[----:B------:R-:W-:Y:S02]  /*1140*/  MOV R14, 0x1160 ;  /* 0x00001160000e7802 */ /* 0x000fe40000000f00 */
[----:B------:R-:W-:Y:S05]  /*1150*/  CALL.REL.NOINC `($__internal_19_$__cuda_sm20_div_s64) ;  /* 0x0000002c00a07944 */ /* 0x000fea0003c00000 */
[----:B------:R-:W-:Y:S02]  /*1160*/  MOV R30, R0 ;  /* 0x00000000001e7202 */ /* 0x000fe40000000f00 */
[----:B------:R-:W-:Y:S02]  /*1170*/  MOV R31, R11 ;  /* 0x0000000b001f7202 */ /* 0x000fe40000000f00 */
.L_x_8351:
[----:B------:R-:W-:Y:S05]  /*1180*/  BSYNC.RECONVERGENT B0 ;  /* 0x0000000000007941 */ /* 0x000fea0003800200 */
.L_x_8349:
        /* <DEDUP_REMOVED lines=57> */
.L_x_8353:
[----:B------:R-:W-:Y:S01]  /*1520*/  IMAD.MOV.U32 R24, RZ, RZ, R6 ;  /* 0x000000ffff187224 */ /* 0x000fe200078e0006 */
[----:B------:R-:W-:Y:S01]  /*1530*/  MOV R15, R7 ;  /* 0x00000007000f7202 */ /* 0x000fe20000000f00 */
[----:B------:R-:W-:Y:S01]  /*1540*/  IMAD.MOV.U32 R16, RZ, RZ, R8 ;  /* 0x000000ffff107224 */ /* 0x000fe200078e0008 */
[----:B------:R-:W-:Y:S02]  /*1550*/  MOV R14, 0x1570 ;  /* 0x00001570000e7802 */ /* 0x000fe40000000f00 */
[----:B------:R-:W-:Y:S05]  /*1560*/  CALL.REL.NOINC `($__internal_19_$__cuda_sm20_div_s64) ;  /* 0x00000028009c7944 */ /* 0x000fea0003c00000 */
[----:B------:R-:W-:Y:S02]  /*1570*/  MOV R22, R0 ;  /* 0x0000000000167202 */ /* 0x000fe40000000f00 */
[----:B------:R-:W-:Y:S02]  /*1580*/  MOV R23, R11 ;  /* 0x0000000b00177202 */ /* 0x000fe40000000f00 */
.L_x_8354:
[----:B------:R-:W-:Y:S05]  /*1590*/  BSYNC.RECONVERGENT B0 ;  /* 0x0000000000007941 */ /* 0x000fea0003800200 */
.L_x_8352:
        /* <DEDUP_REMOVED lines=81> */
.L_x_8356:
[----:B------:R-:W-:Y:S05]  /*1ab0*/  BSYNC.RECONVERGENT B0 ;  /* 0x0000000000007941 */ /* 0x000fea0003800200 */
.L_x_8355:
        /* <DEDUP_REMOVED lines=118> */
.L_x_8360:
[----:B------:R-:W-:Y:S01]  /*2220*/  LEA.HI R24, R17, UR20, RZ, 0x1e ;  /* 0x0000001411187c11 */ /* 0x000fe2000f8ff0ff */
[----:B------:R-:W-:Y:S01]  /*2230*/  IMAD.MOV.U32 R15, RZ, RZ, RZ ;  /* 0x000000ffff0f7224 */ /* 0x000fe200078e00ff */
[----:B------:R-:W-:Y:S01]  /*2240*/  MOV R14, 0x2270 ;  /* 0x00002270000e7802 */ /* 0x000fe20000000f00 */
[----:B------:R-:W-:Y:S02]  /*2250*/  IMAD.MOV.U32 R16, RZ, RZ, R26 ;  /* 0x000000ffff107224 */ /* 0x000fe400078e001a */
[----:B------:R-:W-:Y:S05]  /*2260*/  CALL.REL.NOINC `($__internal_19_$__cuda_sm20_div_s64) ;  /* 0x0000001c005c7944 */ /* 0x000fea0003c00000 */
[----:B------:R-:W-:Y:S02]  /*2270*/  IADD3 R13, PT, PT, -R0, RZ, RZ ;  /* 0x000000ff000d7210 */ /* 0x000fe40007ffe1ff */
[----:B------:R-:W-:-:S03]  /*2280*/  MOV R27, R11 ;  /* 0x0000000b001b7202 */ /* 0x000fc60000000f00 */
[----:B------:R-:W-:Y:S01]  /*2290*/  IMAD R24, R26, R13, R24 ;  /* 0x0000000d1a187224 */ /* 0x000fe200078e0218 */
[----:B------:R-:W-:-:S07]  /*22a0*/  MOV R26, R0 ;  /* 0x00000000001a7202 */ /* 0x000fce0000000f00 */
.L_x_8361:
        /* <DEDUP_REMOVED lines=60> */
.L_x_8363:
[----:B------:R-:W-:Y:S01]  /*2670*/  IMAD.MOV.U32 R24, RZ, RZ, R26 ;  /* 0x000000ffff187224 */ /* 0x000fe200078e001a */
[----:B------:R-:W-:Y:S01]  /*2680*/  MOV R15, R27 ;  /* 0x0000001b000f7202 */ /* 0x000fe20000000f00 */
[----:B------:R-:W-:Y:S01]  /*2690*/  IMAD.MOV.U32 R16, RZ, RZ, R32 ;  /* 0x000000ffff107224 */ /* 0x000fe200078e0020 */
[----:B------:R-:W-:Y:S02]  /*26a0*/  MOV R14, 0x26c0 ;  /* 0x000026c0000e7802 */ /* 0x000fe40000000f00 */
[----:B------:R-:W-:Y:S05]  /*26b0*/  CALL.REL.NOINC `($__internal_19_$__cuda_sm20_div_s64) ;  /* 0x0000001800487944 */ /* 0x000fea0003c00000 */
[----:B------:R-:W-:-:S05]  /*26c0*/  IADD3 R27, PT, PT, -R0, RZ, RZ ;  /* 0x000000ff001b7210 */ /* 0x000fca0007ffe1ff */
[----:B------:R-:W-:Y:S02]  /*26d0*/  IMAD R27, R27, R32, R26 ;  /* 0x000000201b1b7224 */ /* 0x000fe400078e021a */
.L_x_8364:
[----:B------:R-:W-:Y:S05]  /*26e0*/  BSYNC.RECONVERGENT B0 ;  /* 0x0000000000007941 */ /* 0x000fea0003800200 */
.L_x_8362:
        /* <DEDUP_REMOVED lines=162> */
.L_x_8359:
[----:B------:R-:W0:Y:S01]  /*3110*/  LDC.64 R2, c[0x0][0x420] ;  /* 0x00010800ff027b82 */ /* 0x000e220000000a00 */
[----:B------:R-:W-:-:S05]  /*3120*/  IADD3 R11, PT, PT, R11, UR20, RZ ;  /* 0x000000140b0b7c10 */ /* 0x000fca000fffe0ff */
[----:B0-----:R-:W-:-:S05]  /*3130*/  IMAD.WIDE.U32 R2, R11, 0x4, R2 ;  /* 0x000000040b027825 */ /* 0x001fca00078e0002 */
[----:B------:R1:W-:Y:S02]  /*3140*/  STG.E desc[UR10][R2.64], R20 ;  /* 0x0000001402007986 */ /* 0x0003e4000c10190a */
.L_x_8358:
[----:B------:R-:W-:Y:S05]  /*3150*/  BSYNC.RECONVERGENT B1 ;  /* 0x0000000000017941 */ /* 0x000fea0003800200 */
.L_x_8357:
        /* <DEDUP_REMOVED lines=16> */
.L_x_8366:
[----:B------:R-:W-:Y:S05]  /*3260*/  BSYNC.RECONVERGENT B0 ;  /* 0x0000000000007941 */ /* 0x000fea0003800200 */
.L_x_8365:
        /* <DEDUP_REMOVED lines=43> */
.L_x_8377:
        /* <DEDUP_REMOVED lines=9> */
.L_x_8370:
[----:B------:R-:W-:Y:S05]  /*35b0*/  BSYNC.RECONVERGENT B0 ;  /* 0x0000000000007941 */ /* 0x000fea0003800200 */
.L_x_8369:
        /* <DEDUP_REMOVED lines=12> */
.L_x_8372:
[----:B------:R-:W-:Y:S05]  /*3680*/  BSYNC.RECONVERGENT B0 ;  /* 0x0000000000007941 */ /* 0x000fea0003800200 */
.L_x_8371:
        /* <DEDUP_REMOVED lines=12> */
.L_x_8374:
[----:B------:R-:W-:Y:S05]  /*3750*/  BSYNC.RECONVERGENT B0 ;  /* 0x0000000000007941 */ /* 0x000fea0003800200 */
.L_x_8373:
        /* <DEDUP_REMOVED lines=12> */
.L_x_8376:
[----:B------:R-:W-:Y:S05]  /*3820*/  BSYNC.RECONVERGENT B0 ;  /* 0x0000000000007941 */ /* 0x000fea0003800200 */
.L_x_8375:
        /* <DEDUP_REMOVED lines=11> */
.L_x_8368:
        /* <DEDUP_REMOVED lines=11> */
.L_x_8380:
        /* <DEDUP_REMOVED lines=8> */
.L_x_8379:
[----:B------:R-:W-:Y:S05]  /*3a10*/  BSYNC.RECONVERGENT B0 ;  /* 0x0000000000007941 */ /* 0x000fea0003800200 */
.L_x_8378:
        /* <DEDUP_REMOVED lines=9> */
.L_x_8367:
        /* <DEDUP_REMOVED lines=83> */
        .weak           $__internal_19_$__cuda_sm20_div_s64
        .type           $__internal_19_$__cuda_sm20_div_s64,@function
        .size           $__internal_19_$__cuda_sm20_div_s64,(.L_x_14951 - $__internal_19_$__cuda_sm20_div_s64)
$__internal_19_$__cuda_sm20_div_s64:
        /* <DEDUP_REMOVED lines=82> */
[----:B------:R-:W-:Y:S06]  /*4500*/  RET.REL.NODEC R14 `(_ZN5flash32flash_fwd_splitkv_combine_kernelI23Flash_fwd_kernel_traitsILi128ELi64ELi64ELi4ELb0ELb0EN7cutlass6half_tE19Flash_kernel_traitsILi128ELi64ELi64ELi4ES3_EELi4ELi2ELb0EEEvNS_16Flash_fwd_paramsE) ;  /* 0xffffffb80ebc7950 */ /* 0x000fec0003c3ffff */
.L_x_8381:
        /* <DEDUP_REMOVED lines=15> */
.L_x_14951:


//--------------------- .text._ZN5flash32flash_fwd_splitkv_combine_kernelI23Flash_fwd_kernel_traitsILi128ELi64ELi64ELi4ELb0ELb0EN7cutlass6half_tE19Flash_kernel_traitsILi128ELi64ELi64ELi4ES3_EELi4ELi1ELb0EEEvNS_16Flash_fwd_paramsE --------------------------
	.section	.text._ZN5flash32flash_fwd_splitkv_combine_kernelI23Flash_fwd_kernel_traitsILi128ELi64ELi64ELi4ELb0ELb0EN7cutlass6half_tE19Flash_kernel_traitsILi128ELi64ELi64ELi4ES3_EELi4ELi1ELb0EEEvNS_16Flash_fwd_paramsE,"ax",@progbits
	.align	128
        .global         _ZN5flash32flash_fwd_splitkv_combine_kernelI23Flash_fwd_kernel_traitsILi128ELi64ELi64ELi4ELb0ELb0EN7cutlass6half_tE19Flash_kernel_traitsILi128ELi64ELi64ELi4ES3_EELi4ELi1ELb0EEEvNS_16Flash_fwd_paramsE
        .type           _ZN5flash32flash_fwd_splitkv_combine_kernelI23Flash_fwd_kernel_traitsILi128ELi64ELi64ELi4ELb0ELb0EN7cutlass6half_tE19Flash_kernel_traitsILi128ELi64ELi64ELi4ES3_EELi4ELi1ELb0EEEvNS_16Flash_fwd_paramsE,@function
        .size           _ZN5flash32flash_fwd_splitkv_combine_kernelI23Flash_fwd_kernel_traitsILi128ELi64ELi64ELi4ELb0ELb0EN7cutlass6half_tE19Flash_kernel_traitsILi128ELi64ELi64ELi4ES3_EELi4ELi1ELb0EEEvNS_16Flash_fwd_paramsE,(.L_x_14952 - _ZN5flash32flash_fwd_splitkv_combine_kernelI23Flash_fwd_kernel_traitsILi128ELi64ELi64ELi4ELb0ELb0EN7cutlass6half_tE19Flash_kernel_traitsILi128ELi64ELi64ELi4ES3_EELi4ELi1ELb0EEEvNS_16Flash_fwd_paramsE)
        .other          _ZN5flash32flash_fwd_splitkv_combine_kernelI23Flash_fwd_kernel_traitsILi128ELi64ELi64ELi4ELb0ELb0EN7cutlass6half_tE19Flash_kernel_traitsILi128ELi64ELi64ELi4ES3_EELi4ELi1ELb0EEEvNS_16Flash_fwd_paramsE,@"STO_CUDA_ENTRY STV_DEFAULT"
_ZN5flash32flash_fwd_splitkv_combine_kernelI23Flash_fwd_kernel_traitsILi128ELi64ELi64ELi4ELb0ELb0EN7cutlass6half_tE19Flash_kernel_traitsILi128ELi64ELi64ELi4ES3_EELi4ELi1ELb0EEEvNS_16Flash_fwd_paramsE:
.text._ZN5flash32flash_fwd_splitkv_combine_kernelI23Flash_fwd_kernel_traitsILi128ELi64ELi64ELi4ELb0ELb0EN7cutlass6half_tE19Flash_kernel_traitsILi128ELi64ELi64ELi4ES3_EELi4ELi1ELb0EEEvNS_16Flash_fwd_paramsE:
        /* <DEDUP_REMOVED lines=38> */
.L_x_8382:
[----:B------:R-:W-:Y:S01]  /*0260*/  IMAD.U32 R22, RZ, RZ, UR15 ;  /* 0x0000000fff167e24 */ /* 0x000fe2000f8e00ff */
[----:B------:R-:W-:Y:S01]  /*0270*/  MOV R18, UR13 ;  /* 0x0000000d00127c02 */ /* 0x000fe20008000f00 */
[----:B------:R-:W-:Y:S01]  /*0280*/  IMAD.U32 R17, RZ, RZ, UR17 ;  /* 0x00000011ff117e24 */ /* 0x000fe2000f8e00ff */
[----:B------:R-:W-:Y:S02]  /*0290*/  MOV R16, UR10 ;  /* 0x0000000a00107c02 */ /* 0x000fe40008000f00 */
[----:B------:R-:W-:Y:S02]  /*02a0*/  MOV R14, 0x2c0 ;  /* 0x000002c0000e7802 */ /* 0x000fe40000000f00 */
[----:B------:R-:W-:Y:S05]  /*02b0*/  CALL.REL.NOINC `($__internal_20_$__cuda_sm20_div_s64) ;  /* 0x0000003c00307944 */ /* 0x000fea0003c00000 */
.L_x_8383:
        /* <DEDUP_REMOVED lines=30> */
.L_x_8385:
[----:B------:R-:W-:Y:S01]  /*04a0*/  IMAD.MOV.U32 R22, RZ, RZ, R10 ;  /* 0x000000ffff167224 */ /* 0x000fe200078e000a */
[----:B------:R-:W-:Y:S02]  /*04b0*/  MOV R17, R11 ;  /* 0x0000000b00117202 */ /* 0x000fe40000000f00 */
[----:B------:R-:W-:Y:S02]  /*04c0*/  MOV R14, 0x4e0 ;  /* 0x000004e0000e7802 */ /* 0x000fe40000000f00 */
[----:B------:R-:W-:Y:S05]  /*04d0*/  CALL.REL.NOINC `($__internal_20_$__cuda_sm20_div_s64) ;  /* 0x0000003800a87944 */ /* 0x000fea0003c00000 */
[----:B------:R-:W-:Y:S02]  /*04e0*/  MOV R4, R10 ;  /* 0x0000000a00047202 */ /* 0x000fe40000000f00 */
[----:B------:R-:W-:Y:S02]  /*04f0*/  MOV R5, R11 ;  /* 0x0000000b00057202 */ /* 0x000fe40000000f00 */
.L_x_8386:
[----:B------:R-:W-:Y:S05]  /*0500*/  BSYNC.RECONVERGENT B0 ;  /* 0x0000000000007941 */ /* 0x000fea0003800200 */
.L_x_8384:
        /* <DEDUP_REMOVED lines=58> */
.L_x_8388:
[----:B------:R-:W-:Y:S01]  /*08b0*/  IMAD.MOV.U32 R22, RZ, RZ, R18 ;  /* 0x000000ffff167224 */ /* 0x000fe200078e0012 */
[----:B------:R-:W-:Y:S01]  /*08c0*/  MOV R18, R8 ;  /* 0x0000000800127202 */ /* 0x000fe20000000f00 */
[----:B------:R-:W-:Y:S01]  /*08d0*/  IMAD.MOV.U32 R17, RZ, RZ, R16 ;  /* 0x000000ffff117224 */ /* 0x000fe200078e0010 */
[----:B------:R-:W-:Y:S02]  /*08e0*/  MOV R16, R0 ;  /* 0x0000000000107202 */ /* 0x000fe40000000f00 */
[----:B------:R-:W-:Y:S02]  /*08f0*/  MOV R14, 0x910 ;  /* 0x00000910000e7802 */ /* 0x000fe40000000f00 */
[----:B------:R-:W-:Y:S05]  /*0900*/  CALL.REL.NOINC `($__internal_20_$__cuda_sm20_div_s64) ;  /* 0x00000034009c7944 */ /* 0x000fea0003c00000 */
.L_x_8389:
[----:B------:R-:W-:Y:S05]  /*0910*/  BSYNC.RECONVERGENT B0 ;  /* 0x0000000000007941 */ /* 0x000fea0003800200 */
.L_x_8387:
        /* <DEDUP_REMOVED lines=124> */
.L_x_8391:
[----:B------:R-:W-:Y:S01]  /*10e0*/  IMAD.MOV.U32 R22, RZ, RZ, R10 ;  /* 0x000000ffff167224 */ /* 0x000fe200078e000a */
[----:B------:R-:W-:Y:S01]  /*10f0*/  MOV R18, R7 ;  /* 0x0000000700127202 */ /* 0x000fe20000000f00 */
[----:B------:R-:W-:Y:S01]  /*1100*/  IMAD.MOV.U32 R17, RZ, RZ, R11 ;  /* 0x000000ffff117224 */ /* 0x000fe200078e000b */
[----:B------:R-:W-:Y:S02]  /*1110*/  MOV R16, R25 ;  /* 0x0000001900107202 */ /* 0x000fe40000000f00 */
[----:B------:R-:W-:Y:S02]  /*1120*/  MOV R14, 0x1140 ;  /* 0x00001140000e7802 */ /* 0x000fe40000000f00 */
[----:B------:R-:W-:Y:S05]  /*1130*/  CALL.REL.NOINC `($__internal_20_$__cuda_sm20_div_s64) ;  /* 0x0000002c00907944 */ /* 0x000fea0003c00000 */
[----:B------:R-:W-:Y:S02]  /*1140*/  MOV R32, R10 ;  /* 0x0000000a00207202 */ /* 0x000fe40000000f00 */
[----:B------:R-:W-:Y:S02]  /*1150*/  MOV R33, R11 ;  /* 0x0000000b00217202 */ /* 0x000fe40000000f00 */
.L_x_8392:
[----:B------:R-:W-:Y:S05]  /*1160*/  BSYNC.RECONVERGENT B0 ;  /* 0x0000000000007941 */ /* 0x000fea0003800200 */
.L_x_8390:
        /* <DEDUP_REMOVED lines=57> */
.L_x_8394:
[----:B------:R-:W-:Y:S01]  /*1500*/  IMAD.MOV.U32 R22, RZ, RZ, R4 ;  /* 0x000000ffff167224 */ /* 0x000fe200078e0004 */
[----:B------:R-:W-:Y:S01]  /*1510*/  MOV R17, R5 ;  /* 0x0000000500117202 */ /* 0x000fe20000000f00 */
[----:B------:R-:W-:Y:S01]  /*1520*/  IMAD.MOV.U32 R18, RZ, RZ, R6 ;  /* 0x000000ffff127224 */ /* 0x000fe200078e0006 */
[----:B------:R-:W-:Y:S02]  /*1530*/  MOV R14, 0x1550 ;  /* 0x00001550000e7802 */ /* 0x000fe40000000f00 */
[----:B------:R-:W-:Y:S05]  /*1540*/  CALL.REL.NOINC `($__internal_20_$__cuda_sm20_div_s64) ;  /* 0x00000028008c7944 */ /* 0x000fea0003c00000 */
[----:B------:R-:W-:Y:S02]  /*1550*/  MOV R26, R10 ;  /* 0x0000000a001a7202 */ /* 0x000fe40000000f00 */
[----:B------:R-:W-:Y:S02]  /*1560*/  MOV R27, R11 ;  /* 0x0000000b001b7202 */ /* 0x000fe40000000f00 */
.L_x_8395:
[----:B------:R-:W-:Y:S05]  /*1570*/  BSYNC.RECONVERGENT B0 ;  /* 0x0000000000007941 */ /* 0x000fea0003800200 */
.L_x_8393:
        /* <DEDUP_REMOVED lines=73> */
.L_x_8397:
[----:B0-----:R-:W-:Y:S05]  /*1a10*/  BSYNC.RECONVERGENT B0 ;  /* 0x0000000000007941 */ /* 0x001fea0003800200 */
.L_x_8396:
        /* <DEDUP_REMOVED lines=126> */
.L_x_8401:
[----:B------:R-:W-:Y:S01]  /*2200*/  LEA.HI R2, R19, UR14, RZ, 0x1f ;  /* 0x0000000e13027c11 */ /* 0x000fe2000f8ff8ff */
[----:B------:R-:W-:Y:S01]  /*2210*/  IMAD.MOV.U32 R17, RZ, RZ, RZ ;  /* 0x000000ffff117224 */ /* 0x000fe200078e00ff */
[----:B------:R-:W-:Y:S02]  /*2220*/  MOV R18, R30 ;  /* 0x0000001e00127202 */ /* 0x000fe40000000f00 */
[----:B------:R-:W-:Y:S01]  /*2230*/  MOV R14, 0x2260 ;  /* 0x00002260000e7802 */ /* 0x000fe20000000f00 */
[----:B------:R-:W-:Y:S02]  /*2240*/  IMAD.MOV.U32 R22, RZ, RZ, R2 ;  /* 0x000000ffff167224 */ /* 0x000fe400078e0002 */
[----:B------:R-:W-:Y:S05]  /*2250*/  CALL.REL.NOINC `($__internal_20_$__cuda_sm20_div_s64) ;  /* 0x0000001c00487944 */ /* 0x000fea0003c00000 */
[----:B------:R-:W-:Y:S02]  /*2260*/  IADD3 R9, PT, PT, -R10, RZ, RZ ;  /* 0x000000ff0a097210 */ /* 0x000fe40007ffe1ff */
[----:B------:R-:W-:-:S03]  /*2270*/  MOV R31, R11 ;  /* 0x0000000b001f7202 */ /* 0x000fc60000000f00 */
[----:B------:R-:W-:Y:S01]  /*2280*/  IMAD R9, R30, R9, R2 ;  /* 0x000000091e097224 */ /* 0x000fe200078e0202 */
[----:B------:R-:W-:-:S07]  /*2290*/  MOV R30, R10 ;  /* 0x0000000a001e7202 */ /* 0x000fce0000000f00 */
.L_x_8402:
        /* <DEDUP_REMOVED lines=59> */
.L_x_8404:
[----:B------:R-:W-:Y:S01]  /*2650*/  IMAD.MOV.U32 R22, RZ, RZ, R30 ;  /* 0x000000ffff167224 */ /* 0x000fe200078e001e */
[----:B------:R-:W-:Y:S01]  /*2660*/  MOV R17, R31 ;  /* 0x0000001f00117202 */ /* 0x000fe20000000f00 */
[----:B------:R-:W-:Y:S01]  /*2670*/  IMAD.MOV.U32 R18, RZ, RZ, R34 ;  /* 0x000000ffff127224 */ /* 0x000fe200078e0022 */
[----:B------:R-:W-:Y:S02]  /*2680*/  MOV R14, 0x26a0 ;  /* 0x000026a0000e7802 */ /* 0x000fe40000000f00 */
[----:B------:R-:W-:Y:S05]  /*2690*/  CALL.REL.NOINC `($__internal_20_$__cuda_sm20_div_s64) ;  /* 0x0000001800387944 */ /* 0x000fea0003c00000 */
[----:B------:R-:W-:-:S05]  /*26a0*/  IADD3 R31, PT, PT, -R10, RZ, RZ ;  /* 0x000000ff0a1f7210 */ /* 0x000fca0007ffe1ff */
[----:B------:R-:W-:Y:S02]  /*26b0*/  IMAD R31, R31, R34, R30 ;  /* 0x000000221f1f7224 */ /* 0x000fe400078e021e */
.L_x_8405:
[----:B------:R-:W-:Y:S05]  /*26c0*/  BSYNC.RECONVERGENT B0 ;  /* 0x0000000000007941 */ /* 0x000fea0003800200 */
.L_x_8403:
        /* <DEDUP_REMOVED lines=157> */
.L_x_8400:
[----:B------:R-:W0:Y:S01]  /*30a0*/  LDC.64 R4, c[0x0][0x420] ;  /* 0x00010800ff047b82 */ /* 0x000e220000000a00 */
[----:B------:R-:W-:-:S05]  /*30b0*/  IADD3 R2, PT, PT, R2, UR14, RZ ;  /* 0x0000000e02027c10 */ /* 0x000fca000fffe0ff */
[----:B0-----:R-:W-:-:S05]  /*30c0*/  IMAD.WIDE.U32 R2, R2, 0x4, R4 ;  /* 0x0000000402027825 */ /* 0x001fca00078e0004 */
[----:B------:R1:W-:Y:S02]  /*30d0*/  STG.E desc[UR8][R2.64], R21 ;  /* 0x0000001502007986 */ /* 0x0003e4000c101908 */
.L_x_8399:
[----:B------:R-:W-:Y:S05]  /*30e0*/  BSYNC.RECONVERGENT B1 ;  /* 0x0000000000017941 */ /* 0x000fea0003800200 */
.L_x_8398:
        /* <DEDUP_REMOVED lines=17> */
.L_x_8407:
[----:B------:R-:W-:Y:S05]  /*3200*/  BSYNC.RECONVERGENT B0 ;  /* 0x0000000000007941 */ /* 0x000fea0003800200 */
.L_x_8406:
        /* <DEDUP_REMOVED lines=43> */
.L_x_8418:
        /* <DEDUP_REMOVED lines=9> */
.L_x_8411:
[----:B------:R-:W-:Y:S05]  /*3550*/  BSYNC.RECONVERGENT B0 ;  /* 0x0000000000007941 */ /* 0x000fea0003800200 */
.L_x_8410:
        /* <DEDUP_REMOVED lines=12> */
.L_x_8413:
[----:B------:R-:W-:Y:S05]  /*3620*/  BSYNC.RECONVERGENT B0 ;  /* 0x0000000000007941 */ /* 0x000fea0003800200 */
.L_x_8412:
        /* <DEDUP_REMOVED lines=12> */
.L_x_8415:
[----:B------:R-:W-:Y:S05]  /*36f0*/  BSYNC.RECONVERGENT B0 ;  /* 0x0000000000007941 */ /* 0x000fea0003800200 */
.L_x_8414:
        /* <DEDUP_REMOVED lines=12> */
.L_x_8417:
[----:B------:R-:W-:Y:S05]  /*37c0*/  BSYNC.RECONVERGENT B0 ;  /* 0x0000000000007941 */ /* 0x000fea0003800200 */
.L_x_8416:
        /* <DEDUP_REMOVED lines=11> */
.L_x_8409:
        /* <DEDUP_REMOVED lines=11> */
.L_x_8421:
        /* <DEDUP_REMOVED lines=8> */
.L_x_8420:
[----:B------:R-:W-:Y:S05]  /*39b0*/  BSYNC.RECONVERGENT B0 ;  /* 0x0000000000007941 */ /* 0x000fea0003800200 */
.L_x_8419:
        /* <DEDUP_REMOVED lines=9> */
.L_x_8408:
        /* <DEDUP_REMOVED lines=83> */
        .weak           $__internal_20_$__cuda_sm20_div_s64
        .type           $__internal_20_$__cuda_sm20_div_s64,@function
        .size           $__internal_20_$__cuda_sm20_div_s64,(.L_x_14952 - $__internal_20_$__cuda_sm20_div_s64)
$__internal_20_$__cuda_sm20_div_s64:
        /* <DEDUP_REMOVED lines=83> */
[----:B------:R-:W-:Y:S06]  /*44b0*/  RET.REL.NODEC R12 `(_ZN5flash32flash_fwd_splitkv_combine_kernelI23Flash_fwd_kernel_traitsILi128ELi64ELi64ELi4ELb0ELb0EN7cutlass6half_tE19Flash_kernel_traitsILi128ELi64ELi64ELi4ES3_EELi4ELi1ELb0EEEvNS_16Flash_fwd_paramsE) ;  /* 0xffffffb80cd07950 */ /* 0x000fec0003c3ffff */
.L_x_8422:
        /* <DEDUP_REMOVED lines=12> */
.L_x_14952:


//--------------------- .text._ZN5flash32flash_fwd_splitkv_combine_kernelI23Flash_fwd_kernel_traitsILi128ELi64ELi64ELi4ELb0ELb0EN7cutlass6half_tE19Flash_kernel_traitsILi128ELi64ELi64ELi4ES3_EELi4ELi7ELb1EEEvNS_16Flash_fwd_paramsE --------------------------
	.section	.text._ZN5flash32flash_fwd_splitkv_combine_kernelI23Flash_fwd_kernel_traitsILi128ELi64ELi64ELi4ELb0ELb0EN7cutlass6half_tE19Flash_kernel_traitsILi128ELi64ELi64ELi4ES3_EELi4ELi7ELb1EEEvNS_16Flash_fwd_paramsE,"ax",@progbits
	.align	128
        .global         _ZN5flash32flash_fwd_splitkv_combine_kernelI23Flash_fwd_kernel_traitsILi128ELi64ELi64ELi4ELb0ELb0EN7cutlass6half_tE19Flash_kernel_traitsILi128ELi64ELi64ELi4ES3_EELi4ELi7ELb1EEEvNS_16Flash_fwd_paramsE
        .type           _ZN5flash32flash_fwd_splitkv_combine_kernelI23Flash_fwd_kernel_traitsILi128ELi64ELi64ELi4ELb0ELb0EN7cutlass6half_tE19Flash_kernel_traitsILi128ELi64ELi64ELi4ES3_EELi4ELi7ELb1EEEvNS_16Flash_fwd_paramsE,@function
        .size           _ZN5flash32flash_fwd_splitkv_combine_kernelI23Flash_fwd_kernel_traitsILi128ELi64ELi64ELi4ELb0ELb0EN7cutlass6half_tE19Flash_kernel_traitsILi128ELi64ELi64ELi4ES3_EELi4ELi7ELb1EEEvNS_16Flash_fwd_paramsE,(.L_x_14953 - _ZN5flash32flash_fwd_splitkv_combine_kernelI23Flash_fwd_kernel_traitsILi128ELi64ELi64ELi4ELb0ELb0EN7cutlass6half_tE19Flash_kernel_traitsILi128ELi64ELi64ELi4ES3_EELi4ELi7ELb1EEEvNS_16Flash_fwd_paramsE)
        .other          _ZN5flash32flash_fwd_splitkv_combine_kernelI23Flash_fwd_kernel_traitsILi128ELi64ELi64ELi4ELb0ELb0EN7cutlass6half_tE19Flash_kernel_traitsILi128ELi64ELi64ELi4ES3_EELi4ELi7ELb1EEEvNS_16Flash_fwd_paramsE,@"STO_CUDA_ENTRY STV_DEFAULT"
_ZN5flash32flash_fwd_splitkv_combine_kernelI23Flash_fwd_kernel_traitsILi128ELi64ELi64ELi4ELb0ELb0EN7cutlass6half_tE19Flash_kernel_traitsILi128ELi64ELi64ELi4ES3_EELi4ELi7ELb1EEEvNS_16Flash_fwd_paramsE:
.text._ZN5flash32flash_fwd_splitkv_combine_kernelI23Flash_fwd_kernel_traitsILi128ELi64ELi64ELi4ELb0ELb0EN7cutlass6half_tE19Flash_kernel_traitsILi128ELi64ELi64ELi4ES3_EELi4ELi7ELb1EEEvNS_16Flash_fwd_paramsE:
        /* <DEDUP_REMOVED lines=38> */
.L_x_8423:
[----:B------:R-:W-:Y:S01]  /*0260*/  IMAD.U32 R22, RZ, RZ, UR20 ;  /* 0x00000014ff167e24 */ /* 0x000fe2000f8e00ff */
[----:B------:R-:W-:Y:S01]  /*0270*/  MOV R20, UR18 ;  /* 0x0000001200147c02 */ /* 0x000fe20008000f00 */
[----:B------:R-:W-:Y:S01]  /*0280*/  IMAD.U32 R15, RZ, RZ, UR14 ;  /* 0x0000000eff0f7e24 */ /* 0x000fe2000f8e00ff */
[----:B------:R-:W-:Y:S02]  /*0290*/  MOV R13, UR5 ;  /* 0x00000005000d7c02 */ /* 0x000fe40008000f00 */
[----:B------:R-:W-:Y:S02]  /*02a0*/  MOV R18, 0x2c0 ;  /* 0x000002c000127802 */ /* 0x000fe40000000f00 */
[----:B------:R-:W-:Y:S05]  /*02b0*/  CALL.REL.NOINC `($__internal_21_$__cuda_sm20_div_s64) ;  /* 0x0000004c00807944 */ /* 0x000fea0003c00000 */
[----:B------:R-:W-:-:S07]  /*02c0*/  MOV R14, R0 ;  /* 0x00000000000e7202 */ /* 0x000fce0000000f00 */
.L_x_8424:
        /* <DEDUP_REMOVED lines=30> */
.L_x_8426:
[----:B------:R-:W-:Y:S02]  /*04b0*/  MOV R22, R14 ;  /* 0x0000000e00167202 */ /* 0x000fe40000000f00 */
[----:B------:R-:W-:Y:S02]  /*04c0*/  MOV R18, 0x4e0 ;  /* 0x000004e000127802 */ /* 0x000fe40000000f00 */
[----:B------:R-:W-:Y:S05]  /*04d0*/  CALL.REL.NOINC `($__internal_21_$__cuda_sm20_div_s64) ;  /* 0x0000004800f87944 */ /* 0x000fea0003c00000 */
[----:B------:R-:W-:Y:S02]  /*04e0*/  MOV R6, R0 ;  /* 0x0000000000067202 */ /* 0x000fe40000000f00 */
[----:B------:R-:W-:Y:S02]  /*04f0*/  MOV R7, R15 ;  /* 0x0000000f00077202 */ /* 0x000fe40000000f00 */
.L_x_8427:
[----:B------:R-:W-:Y:S05]  /*0500*/  BSYNC.RECONVERGENT B0 ;  /* 0x0000000000007941 */ /* 0x000fea0003800200 */
.L_x_8425:
        /* <DEDUP_REMOVED lines=58> */
.L_x_8429:
[----:B------:R-:W-:Y:S01]  /*08b0*/  IMAD.MOV.U32 R22, RZ, RZ, R20 ;  /* 0x000000ffff167224 */ /* 0x000fe200078e0014 */
[----:B------:R-:W-:Y:S01]  /*08c0*/  MOV R20, R14 ;  /* 0x0000000e00147202 */ /* 0x000fe20000000f00 */
[----:B------:R-:W-:Y:S01]  /*08d0*/  IMAD.MOV.U32 R15, RZ, RZ, R13 ;  /* 0x000000ffff0f7224 */ /* 0x000fe200078e000d */
[----:B------:R-:W-:Y:S02]  /*08e0*/  MOV R13, R32 ;  /* 0x00000020000d7202 */ /* 0x000fe40000000f00 */
[----:B------:R-:W-:Y:S02]  /*08f0*/  MOV R18, 0x910 ;  /* 0x0000091000127802 */ /* 0x000fe40000000f00 */
[----:B------:R-:W-:Y:S05]  /*0900*/  CALL.REL.NOINC `($__internal_21_$__cuda_sm20_div_s64) ;  /* 0x0000004400ec7944 */ /* 0x000fea0003c00000 */
[----:B------:R-:W-:Y:S02]  /*0910*/  MOV R22, R0 ;  /* 0x0000000000167202 */ /* 0x000fe40000000f00 */
[----:B------:R-:W-:Y:S02]  /*0920*/  MOV R23, R15 ;  /* 0x0000000f00177202 */ /* 0x000fe40000000f00 */
.L_x_8430:
[----:B------:R-:W-:Y:S05]  /*0930*/  BSYNC.RECONVERGENT B0 ;  /* 0x0000000000007941 */ /* 0x000fea0003800200 */
.L_x_8428:
        /* <DEDUP_REMOVED lines=125> */
.L_x_8432:
[----:B------:R-:W-:Y:S01]  /*1110*/  IMAD.MOV.U32 R15, RZ, RZ, R23 ;  /* 0x000000ffff0f7224 */ /* 0x000fe200078e0017 */
[----:B------:R-:W-:Y:S01]  /*1120*/  MOV R20, R11 ;  /* 0x0000000b00147202 */ /* 0x000fe20000000f00 */
[----:B------:R-:W-:Y:S01]  /*1130*/  IMAD.MOV.U32 R13, RZ, RZ, R3 ;  /* 0x000000ffff0d7224 */ /* 0x000fe200078e0003 */
[----:B------:R-:W-:Y:S02]  /*1140*/  MOV R18, 0x1160 ;  /* 0x0000116000127802 */ /* 0x000fe40000000f00 */
[----:B------:R-:W-:Y:S05]  /*1150*/  CALL.REL.NOINC `($__internal_21_$__cuda_sm20_div_s64) ;  /* 0x0000003c00d87944 */ /* 0x000fea0003c00000 */
[----:B------:R-:W-:Y:S02]  /*1160*/  MOV R36, R0 ;  /* 0x0000000000247202 */ /* 0x000fe40000000f00 */
[----:B------:R-:W-:Y:S02]  /*1170*/  MOV R37, R15 ;  /* 0x0000000f00257202 */ /* 0x000fe40000000f00 */
.L_x_8433:
[----:B------:R-:W-:Y:S05]  /*1180*/  BSYNC.RECONVERGENT B0 ;  /* 0x0000000000007941 */ /* 0x000fea0003800200 */
.L_x_8431:
        /* <DEDUP_REMOVED lines=57> */
.L_x_8435:
[----:B------:R-:W-:Y:S01]  /*1520*/  IMAD.MOV.U32 R22, RZ, RZ, R6 ;  /* 0x000000ffff167224 */ /* 0x000fe200078e0006 */
[----:B------:R-:W-:Y:S01]  /*1530*/  MOV R15, R7 ;  /* 0x00000007000f7202 */ /* 0x000fe20000000f00 */
[----:B------:R-:W-:Y:S01]  /*1540*/  IMAD.MOV.U32 R20, RZ, RZ, R10 ;  /* 0x000000ffff147224 */ /* 0x000fe200078e000a */
[----:B------:R-:W-:Y:S02]  /*1550*/  MOV R18, 0x1570 ;  /* 0x0000157000127802 */ /* 0x000fe40000000f00 */
[----:B------:R-:W-:Y:S05]  /*1560*/  CALL.REL.NOINC `($__internal_21_$__cuda_sm20_div_s64) ;  /* 0x0000003800d47944 */ /* 0x000fea0003c00000 */
[----:B------:R-:W-:Y:S02]  /*1570*/  MOV R18, R0 ;  /* 0x0000000000127202 */ /* 0x000fe40000000f00 */
[----:B------:R-:W-:Y:S02]  /*1580*/  MOV R19, R15 ;  /* 0x0000000f00137202 */ /* 0x000fe40000000f00 */
.L_x_8436:
[----:B------:R-:W-:Y:S05]  /*1590*/  BSYNC.RECONVERGENT B0 ;  /* 0x0000000000007941 */ /* 0x000fea0003800200 */
.L_x_8434:
        /* <DEDUP_REMOVED lines=281> */
.L_x_8440:
[----:B------:R-:W-:Y:S01]  /*2730*/  IMAD.MOV.U32 R15, RZ, RZ, RZ ;  /* 0x000000ffff0f7224 */ /* 0x000fe200078e00ff */
[----:B------:R-:W-:Y:S02]  /*2740*/  MOV R20, R34 ;  /* 0x0000002200147202 */ /* 0x000fe40000000f00 */
[----:B------:R-:W-:Y:S02]  /*2750*/  MOV R18, 0x2770 ;  /* 0x0000277000127802 */ /* 0x000fe40000000f00 */
[----:B------:R-:W-:Y:S05]  /*2760*/  CALL.REL.NOINC `($__internal_21_$__cuda_sm20_div_s64) ;  /* 0x0000002800547944 */ /* 0x000fea0003c00000 */
[----:B------:R-:W-:Y:S02]  /*2770*/  IADD3 R5, PT, PT, -R0, RZ, RZ ;  /* 0x000000ff00057210 */ /* 0x000fe40007ffe1ff */
[----:B------:R-:W-:-:S03]  /*2780*/  MOV R35, R15 ;  /* 0x0000000f00237202 */ /* 0x000fc60000000f00 */
[----:B------:R-:W-:Y:S01]  /*2790*/  IMAD R22, R34, R5, R22 ;  /* 0x0000000522167224 */ /* 0x000fe200078e0216 */
[----:B------:R-:W-:-:S07]  /*27a0*/  MOV R34, R0 ;  /* 0x0000000000227202 */ /* 0x000fce0000000f00 */
.L_x_8441:
        /* <DEDUP_REMOVED lines=59> */
.L_x_8443:
[----:B------:R-:W-:Y:S01]  /*2b60*/  IMAD.MOV.U32 R22, RZ, RZ, R34 ;  /* 0x000000ffff167224 */ /* 0x000fe200078e0022 */
[----:B------:R-:W-:Y:S01]  /*2b70*/  MOV R15, R35 ;  /* 0x00000023000f7202 */ /* 0x000fe20000000f00 */
[----:B------:R-:W-:Y:S01]  /*2b80*/  IMAD.MOV.U32 R20, RZ, RZ, R32 ;  /* 0x000000ffff147224 */ /* 0x000fe200078e0020 */
[----:B------:R-:W-:Y:S02]  /*2b90*/  MOV R18, 0x2bb0 ;  /* 0x00002bb000127802 */ /* 0x000fe40000000f00 */
[----:B------:R-:W-:Y:S05]  /*2ba0*/  CALL.REL.NOINC `($__internal_21_$__cuda_sm20_div_s64) ;  /* 0x0000002400447944 */ /* 0x000fea0003c00000 */
[----:B------:R-:W-:-:S05]  /*2bb0*/  IADD3 R33, PT, PT, -R0, RZ, RZ ;  /* 0x000000ff00217210 */ /* 0x000fca0007ffe1ff */
[----:B------:R-:W-:Y:S02]  /*2bc0*/  IMAD R33, R33, R32, R34 ;  /* 0x0000002021217224 */ /* 0x000fe400078e0222 */
.L_x_8444:
[----:B------:R-:W-:Y:S05]  /*2bd0*/  BSYNC.RECONVERGENT B0 ;  /* 0x0000000000007941 */ /* 0x000fea0003800200 */
.L_x_8442:
        /* <DEDUP_REMOVED lines=160> */
.L_x_8439:
[----:B------:R-:W0:Y:S01]  /*35e0*/  LDC.64 R2, c[0x0][0x420] ;  /* 0x00010800ff027b82 */ /* 0x000e220000000a00 */
[----:B------:R-:W-:-:S05]  /*35f0*/  IADD3 R0, PT, PT, R12, UR19, RZ ;  /* 0x000000130c007c10 */ /* 0x000fca000fffe0ff */
[----:B0-----:R-:W-:-:S05]  /*3600*/  IMAD.WIDE.U32 R2, R0, 0x4, R2 ;  /* 0x0000000400027825 */ /* 0x001fca00078e0002 */
[----:B------:R1:W-:Y:S02]  /*3610*/  STG.E desc[UR10][R2.64], R21 ;  /* 0x0000001502007986 */ /* 0x0003e4000c10190a */
.L_x_8438:
[----:B------:R-:W-:Y:S05]  /*3620*/  BSYNC.RECONVERGENT B1 ;  /* 0x0000000000017941 */ /* 0x000fea0003800200 */
.L_x_8437:
        /* <DEDUP_REMOVED lines=77> */
.L_x_8449:
        /* <DEDUP_REMOVED lines=133> */
.L_x_8448:
        /* <DEDUP_REMOVED lines=73> */
.L_x_8450:
[----:B------:R-:W-:-:S09]  /*47e0*/  UISETP.NE.OR UP1, UPT, UR5, URZ, UP1 ;  /* 0x000000ff0500728c */ /* 0x000fd20008f25670 */
[----:B------:R-:W-:Y:S05]  /*47f0*/  BRA.U !UP1, `(.L_x_8446) ;  /* 0x0000000109947547 */ /* 0x000fea000b800000 */
.L_x_8447:
[----:B------:R-:W-:-:S13]  /*4800*/  ISETP.GE.AND P0, PT, R12, UR9, PT ;  /* 0x000000090c007c0c */ /* 0x000fda000bf06270 */
.L_x_8451:
        /* <DEDUP_REMOVED lines=36> */
.L_x_8446:
        /* <DEDUP_REMOVED lines=10> */
.L_x_8452:
        /* <DEDUP_REMOVED lines=12> */
.L_x_8445:
        /* <DEDUP_REMOVED lines=81> */
        .weak           $__internal_21_$__cuda_sm20_div_s64
        .type           $__internal_21_$__cuda_sm20_div_s64,@function
        .size           $__internal_21_$__cuda_sm20_div_s64,(.L_x_14953 - $__internal_21_$__cuda_sm20_div_s64)
$__internal_21_$__cuda_sm20_div_s64:
        /* <DEDUP_REMOVED lines=82> */
[----:B------:R-:W-:Y:S06]  /*55e0*/  RET.REL.NODEC R18 `(_ZN5flash32flash_fwd_splitkv_combine_kernelI23Flash_fwd_kernel_traitsILi128ELi64ELi64ELi4ELb0ELb0EN7cutlass6half_tE19Flash_kernel_traitsILi128ELi64ELi64ELi4ES3_EELi4ELi7ELb1EEEvNS_16Flash_fwd_paramsE) ;  /* 0xffffffa812847950 */ /* 0x000fec0003c3ffff */
.L_x_8453:
        /* <DEDUP_REMOVED lines=9> */
.L_x_14953:


//--------------------- .text._ZN5flash32flash_fwd_splitkv_combine_kernelI23Flash_fwd_kernel_traitsILi128ELi64ELi64ELi4ELb0ELb0EN7cutlass6half_tE19Flash_kernel_traitsILi128ELi64ELi64ELi4ES3_EELi4ELi6ELb1EEEvNS_16Flash_fwd_paramsE --------------------------
	.section	.text._ZN5flash32flash_fwd_splitkv_combine_kernelI23Flash_fwd_kernel_traitsILi128ELi64ELi64ELi4ELb0ELb0EN7cutlass6half_tE19Flash_kernel_traitsILi128ELi64ELi64ELi4ES3_EELi4ELi6ELb1EEEvNS_16Flash_fwd_paramsE,"ax",@progbits
	.align	128
        .global         _ZN5flash32flash_fwd_splitkv_combine_kernelI23Flash_fwd_kernel_traitsILi128ELi64ELi64ELi4ELb0ELb0EN7cutlass6half_tE19Flash_kernel_traitsILi128ELi64ELi64ELi4ES3_EELi4ELi6ELb1EEEvNS_16Flash_fwd_paramsE
        .type           _ZN5flash32flash_fwd_splitkv_combine_kernelI23Flash_fwd_kernel_traitsILi128ELi64ELi64ELi4ELb0ELb0EN7cutlass6half_tE19Flash_kernel_traitsILi128ELi64ELi64ELi4ES3_EELi4ELi6ELb1EEEvNS_16Flash_fwd_paramsE,@function
        .size           _ZN5flash32flash_fwd_splitkv_combine_kernelI23Flash_fwd_kernel_traitsILi128ELi64ELi64ELi4ELb0ELb0EN7cutlass6half_tE19Flash_kernel_traitsILi128ELi64ELi64ELi4ES3_EELi4ELi6ELb1EEEvNS_16Flash_fwd_paramsE,(.L_x_14954 - _ZN5flash32flash_fwd_splitkv_combine_kernelI23Flash_fwd_kernel_traitsILi128ELi64ELi64ELi4ELb0ELb0EN7cutlass6half_tE19Flash_kernel_traitsILi128ELi64ELi64ELi4ES3_EELi4ELi6ELb1EEEvNS_16Flash_fwd_paramsE)
        .other          _ZN5flash32flash_fwd_splitkv_combine_kernelI23Flash_fwd_kernel_traitsILi128ELi64ELi64ELi4ELb0ELb0EN7cutlass6half_tE19Flash_kernel_traitsILi128ELi64ELi64ELi4ES3_EELi4ELi6ELb1EEEvNS_16Flash_fwd_paramsE,@"STO_CUDA_ENTRY STV_DEFAULT"
_ZN5flash32flash_fwd_splitkv_combine_kernelI23Flash_fwd_kernel_traitsILi128ELi64ELi64ELi4ELb0ELb0EN7cutlass6half_tE19Flash_kernel_traitsILi128ELi64ELi64ELi4ES3_EELi4ELi6ELb1EEEvNS_16Flash_fwd_paramsE:
.text._ZN5flash32flash_fwd_splitkv_combine_kernelI23Flash_fwd_kernel_traitsILi128ELi64ELi64ELi4ELb0ELb0EN7cutlass6half_tE19Flash_kernel_traitsILi128ELi64ELi64ELi4ES3_EELi4ELi6ELb1EEEvNS_16Flash_fwd_paramsE:
        /* <DEDUP_REMOVED lines=38> */
.L_x_8454:
[----:B------:R-:W-:Y:S01]  /*0260*/  IMAD.U32 R22, RZ, RZ, UR21 ;  /* 0x00000015ff167e24 */ /* 0x000fe2000f8e00ff */
[----:B------:R-:W-:Y:S01]  /*0270*/  MOV R20, UR19 ;  /* 0x0000001300147c02 */ /* 0x000fe20008000f00 */
[----:B------:R-:W-:Y:S01]  /*0280*/  IMAD.U32 R19, RZ, RZ, UR15 ;  /* 0x0000000fff137e24 */ /* 0x000fe2000f8e00ff */
[----:B------:R-:W-:Y:S02]  /*0290*/  MOV R18, UR14 ;  /* 0x0000000e00127c02 */ /* 0x000fe40008000f00 */
[----:B------:R-:W-:Y:S02]  /*02a0*/  MOV R16, 0x2c0 ;  /* 0x000002c000107802 */ /* 0x000fe40000000f00 */
[----:B------:R-:W-:Y:S05]  /*02b0*/  CALL.REL.NOINC `($__internal_22_$__cuda_sm20_div_s64) ;  /* 0x0000004800a07944 */ /* 0x000fea0003c00000 */
.L_x_8455:
        /* <DEDUP_REMOVED lines=30> */
.L_x_8457:
[----:B------:R-:W-:Y:S01]  /*04a0*/  IMAD.MOV.U32 R22, RZ, RZ, R10 ;  /* 0x000000ffff167224 */ /* 0x000fe200078e000a */
[----:B------:R-:W-:Y:S02]  /*04b0*/  MOV R19, R11 ;  /* 0x0000000b00137202 */ /* 0x000fe40000000f00 */
[----:B------:R-:W-:Y:S02]  /*04c0*/  MOV R16, 0x4e0 ;  /* 0x000004e000107802 */ /* 0x000fe40000000f00 */
[----:B------:R-:W-:Y:S05]  /*04d0*/  CALL.REL.NOINC `($__internal_22_$__cuda_sm20_div_s64) ;  /* 0x0000004800187944 */ /* 0x000fea0003c00000 */
[----:B------:R-:W-:Y:S02]  /*04e0*/  MOV R4, R10 ;  /* 0x0000000a00047202 */ /* 0x000fe40000000f00 */
[----:B------:R-:W-:Y:S02]  /*04f0*/  MOV R5, R11 ;  /* 0x0000000b00057202 */ /* 0x000fe40000000f00 */
.L_x_8458:
[----:B------:R-:W-:Y:S05]  /*0500*/  BSYNC.RECONVERGENT B0 ;  /* 0x0000000000007941 */ /* 0x000fea0003800200 */
.L_x_8456:
        /* <DEDUP_REMOVED lines=57> */
.L_x_8460:
[----:B------:R-:W-:Y:S01]  /*08a0*/  IMAD.MOV.U32 R22, RZ, RZ, R20 ;  /* 0x000000ffff167224 */ /* 0x000fe200078e0014 */
[----:B------:R-:W-:Y:S01]  /*08b0*/  MOV R20, R9 ;  /* 0x0000000900147202 */ /* 0x000fe20000000f00 */
[----:B------:R-:W-:Y:S01]  /*08c0*/  IMAD.MOV.U32 R19, RZ, RZ, R18 ;  /* 0x000000ffff137224 */ /* 0x000fe200078e0012 */
[----:B------:R-:W-:Y:S02]  /*08d0*/  MOV R18, R29 ;  /* 0x0000001d00127202 */ /* 0x000fe40000000f00 */
[----:B------:R-:W-:Y:S02]  /*08e0*/  MOV R16, 0x900 ;  /* 0x0000090000107802 */ /* 0x000fe40000000f00 */
[----:B------:R-:W-:Y:S05]  /*08f0*/  CALL.REL.NOINC `($__internal_22_$__cuda_sm20_div_s64) ;  /* 0x0000004400107944 */ /* 0x000fea0003c00000 */
.L_x_8461:
[----:B------:R-:W-:Y:S05]  /*0900*/  BSYNC.RECONVERGENT B0 ;  /* 0x0000000000007941 */ /* 0x000fea0003800200 */
.L_x_8459:
        /* <DEDUP_REMOVED lines=124> */
.L_x_8463:
[----:B------:R-:W-:Y:S01]  /*10d0*/  IMAD.MOV.U32 R22, RZ, RZ, R10 ;  /* 0x000000ffff167224 */ /* 0x000fe200078e000a */
[----:B------:R-:W-:Y:S01]  /*10e0*/  MOV R20, R8 ;  /* 0x0000000800147202 */ /* 0x000fe20000000f00 */
[----:B------:R-:W-:Y:S01]  /*10f0*/  IMAD.MOV.U32 R19, RZ, RZ, R11 ;  /* 0x000000ffff137224 */ /* 0x000fe200078e000b */
[----:B------:R-:W-:Y:S02]  /*1100*/  MOV R18, R0 ;  /* 0x0000000000127202 */ /* 0x000fe40000000f00 */
[----:B------:R-:W-:Y:S02]  /*1110*/  MOV R16, 0x1130 ;  /* 0x0000113000107802 */ /* 0x000fe40000000f00 */
[----:B------:R-:W-:Y:S05]  /*1120*/  CALL.REL.NOINC `($__internal_22_$__cuda_sm20_div_s64) ;  /* 0x0000003c00047944 */ /* 0x000fea0003c00000 */
[----:B------:R-:W-:Y:S02]  /*1130*/  MOV R32, R10 ;  /* 0x0000000a00207202 */ /* 0x000fe40000000f00 */
[----:B------:R-:W-:Y:S02]  /*1140*/  MOV R33, R11 ;  /* 0x0000000b00217202 */ /* 0x000fe40000000f00 */
.L_x_8464:
[----:B------:R-:W-:Y:S05]  /*1150*/  BSYNC.RECONVERGENT B0 ;  /* 0x0000000000007941 */ /* 0x000fea0003800200 */
.L_x_8462:
        /* <DEDUP_REMOVED lines=57> */
.L_x_8466:
[----:B------:R-:W-:Y:S01]  /*14f0*/  IMAD.MOV.U32 R22, RZ, RZ, R4 ;  /* 0x000000ffff167224 */ /* 0x000fe200078e0004 */
[----:B------:R-:W-:Y:S01]  /*1500*/  MOV R19, R5 ;  /* 0x0000000500137202 */ /* 0x000fe20000000f00 */
[----:B------:R-:W-:Y:S01]  /*1510*/  IMAD.MOV.U32 R20, RZ, RZ, R7 ;  /* 0x000000ffff147224 */ /* 0x000fe200078e0007 */
[----:B------:R-:W-:Y:S02]  /*1520*/  MOV R16, 0x1540 ;  /* 0x0000154000107802 */ /* 0x000fe40000000f00 */
[----:B------:R-:W-:Y:S05]  /*1530*/  CALL.REL.NOINC `($__internal_22_$__cuda_sm20_div_s64) ;  /* 0x0000003800007944 */ /* 0x000fea0003c00000 */
[----:B------:R-:W-:Y:S02]  /*1540*/  MOV R14, R10 ;  /* 0x0000000a000e7202 */ /* 0x000fe40000000f00 */
[----:B------:R-:W-:Y:S02]  /*1550*/  MOV R15, R11 ;  /* 0x0000000b000f7202 */ /* 0x000fe40000000f00 */
.L_x_8467:
[----:B------:R-:W-:Y:S05]  /*1560*/  BSYNC.RECONVERGENT B0 ;  /* 0x0000000000007941 */ /* 0x000fea0003800200 */
.L_x_8465:
        /* <DEDUP_REMOVED lines=238> */
.L_x_8471:
[----:B------:R-:W-:Y:S01]  /*2450*/  IMAD.MOV.U32 R22, RZ, RZ, R2 ;  /* 0x000000ffff167224 */ /* 0x000fe200078e0002 */
[----:B------:R-:W-:Y:S01]  /*2460*/  MOV R19, RZ ;  /* 0x000000ff00137202 */ /* 0x000fe20000000f00 */
[----:B------:R-:W-:Y:S01]  /*2470*/  IMAD.MOV.U32 R20, RZ, RZ, R30 ;  /* 0x000000ffff147224 */ /* 0x000fe200078e001e */
[----:B------:R-:W-:Y:S02]  /*2480*/  MOV R16, 0x24a0 ;  /* 0x000024a000107802 */ /* 0x000fe40000000f00 */
[----:B------:R-:W-:Y:S05]  /*2490*/  CALL.REL.NOINC `($__internal_22_$__cuda_sm20_div_s64) ;  /* 0x0000002800287944 */ /* 0x000fea0003c00000 */
[----:B------:R-:W-:Y:S02]  /*24a0*/  IADD3 R13, PT, PT, -R10, RZ, RZ ;  /* 0x000000ff0a0d7210 */ /* 0x000fe40007ffe1ff */
[----:B------:R-:W-:-:S03]  /*24b0*/  MOV R31, R11 ;  /* 0x0000000b001f7202 */ /* 0x000fc60000000f00 */
[----:B------:R-:W-:Y:S01]  /*24c0*/  IMAD R13, R30, R13, R2 ;  /* 0x0000000d1e0d7224 */ /* 0x000fe200078e0202 */
[----:B------:R-:W-:-:S07]  /*24d0*/  MOV R30, R10 ;  /* 0x0000000a001e7202 */ /* 0x000fce0000000f00 */
.L_x_8472:
        /* <DEDUP_REMOVED lines=59> */
.L_x_8474:
[----:B------:R-:W-:Y:S01]  /*2890*/  IMAD.MOV.U32 R22, RZ, RZ, R30 ;  /* 0x000000ffff167224 */ /* 0x000fe200078e001e */
[----:B------:R-:W-:Y:S01]  /*28a0*/  MOV R19, R31 ;  /* 0x0000001f00137202 */ /* 0x000fe20000000f00 */
[----:B------:R-:W-:Y:S01]  /*28b0*/  IMAD.MOV.U32 R20, RZ, RZ, R28 ;  /* 0x000000ffff147224 */ /* 0x000fe200078e001c */
[----:B------:R-:W-:Y:S02]  /*28c0*/  MOV R16, 0x28e0 ;  /* 0x000028e000107802 */ /* 0x000fe40000000f00 */
[----:B------:R-:W-:Y:S05]  /*28d0*/  CALL.REL.NOINC `($__internal_22_$__cuda_sm20_div_s64) ;  /* 0x0000002400187944 */ /* 0x000fea0003c00000 */
[----:B------:R-:W-:-:S05]  /*28e0*/  IADD3 R11, PT, PT, -R10, RZ, RZ ;  /* 0x000000ff0a0b7210 */ /* 0x000fca0007ffe1ff */
[----:B------:R-:W-:Y:S02]  /*28f0*/  IMAD R28, R11, R28, R30 ;  /* 0x0000001c0b1c7224 */ /* 0x000fe400078e021e */
.L_x_8475:
[----:B------:R-:W-:Y:S05]  /*2900*/  BSYNC.RECONVERGENT B0 ;  /* 0x0000000000007941 */ /* 0x000fea0003800200 */
.L_x_8473:
        /* <DEDUP_REMOVED lines=160> */
.L_x_8470:
[----:B------:R-:W0:Y:S01]  /*3310*/  LDC.64 R2, c[0x0][0x420] ;  /* 0x00010800ff027b82 */ /* 0x000e220000000a00 */
[----:B------:R-:W-:-:S05]  /*3320*/  IADD3 R0, PT, PT, R12, UR20, RZ ;  /* 0x000000140c007c10 */ /* 0x000fca000fffe0ff */
[----:B0-----:R-:W-:-:S05]  /*3330*/  IMAD.WIDE.U32 R2, R0, 0x4, R2 ;  /* 0x0000000400027825 */ /* 0x001fca00078e0002 */
[----:B------:R0:W-:Y:S02]  /*3340*/  STG.E desc[UR10][R2.64], R23 ;  /* 0x0000001702007986 */ /* 0x0001e4000c10190a */
.L_x_8469:
[----:B------:R-:W-:Y:S05]  /*3350*/  BSYNC.RECONVERGENT B1 ;  /* 0x0000000000017941 */ /* 0x000fea0003800200 */
.L_x_8468:
        /* <DEDUP_REMOVED lines=66> */
.L_x_8480:
        /* <DEDUP_REMOVED lines=133> */
.L_x_8479:
        /* <DEDUP_REMOVED lines=73> */
.L_x_8481:
[----:B------:R-:W-:-:S09]  /*4460*/  UISETP.NE.OR UP1, UPT, UR5, URZ, UP1 ;  /* 0x000000ff0500728c */ /* 0x000fd20008f25670 */
[----:B------:R-:W-:Y:S05]  /*4470*/  BRA.U !UP1, `(.L_x_8477) ;  /* 0x0000000109947547 */ /* 0x000fea000b800000 */
.L_x_8478:
[----:B------:R-:W-:-:S13]  /*4480*/  ISETP.GE.AND P0, PT, R12, UR8, PT ;  /* 0x000000080c007c0c */ /* 0x000fda000bf06270 */
.L_x_8482:
        /* <DEDUP_REMOVED lines=36> */
.L_x_8477:
        /* <DEDUP_REMOVED lines=10> */
.L_x_8483:
        /* <DEDUP_REMOVED lines=12> */
.L_x_8476:
        /* <DEDUP_REMOVED lines=81> */
        .weak           $__internal_22_$__cuda_sm20_div_s64
        .type           $__internal_22_$__cuda_sm20_div_s64,@function
        .size           $__internal_22_$__cuda_sm20_div_s64,(.L_x_14954 - $__internal_22_$__cuda_sm20_div_s64)
$__internal_22_$__cuda_sm20_div_s64:
        /* <DEDUP_REMOVED lines=83> */
[----:B------:R-:W-:Y:S06]  /*5270*/  RET.REL.NODEC R14 `(_ZN5flash32flash_fwd_splitkv_combine_kernelI23Flash_fwd_kernel_traitsILi128ELi64ELi64ELi4ELb0ELb0EN7cutlass6half_tE19Flash_kernel_traitsILi128ELi64ELi64ELi4ES3_EELi4ELi6ELb1EEEvNS_16Flash_fwd_paramsE) ;  /* 0xffffffac0e607950 */ /* 0x000fec0003c3ffff */
.L_x_8484:
        /* <DEDUP_REMOVED lines=16> */
.L_x_14954:


//--------------------- .text._ZN5flash32flash_fwd_splitkv_combine_kernelI23Flash_fwd_kernel_traitsILi128ELi64ELi64ELi4ELb0ELb0EN7cutlass6half_tE19Flash_kernel_traitsILi128ELi64ELi64ELi4ES3_EELi4ELi5ELb1EEEvNS_16Flash_fwd_paramsE --------------------------
	.section	.text._ZN5flash32flash_fwd_splitkv_combine_kernelI23Flash_fwd_kernel_traitsILi128ELi64ELi64ELi4ELb0ELb0EN7cutlass6half_tE19Flash_kernel_traitsILi128ELi64ELi64ELi4ES3_EELi4ELi5ELb1EEEvNS_16Flash_fwd_paramsE,"ax",@progbits
	.align	128
        .global         _ZN5flash32flash_fwd_splitkv_combine_kernelI23Flash_fwd_kernel_traitsILi128ELi64ELi64ELi4ELb0ELb0EN7cutlass6half_tE19Flash_kernel_traitsILi128ELi64ELi64ELi4ES3_EELi4ELi5ELb1EEEvNS_16Flash_fwd_paramsE
        .type           _ZN5flash32flash_fwd_splitkv_combine_kernelI23Flash_fwd_kernel_traitsILi128ELi64ELi64ELi4ELb0ELb0EN7cutlass6half_tE19Flash_kernel_traitsILi128ELi64ELi64ELi4ES3_EELi4ELi5ELb1EEEvNS_16Flash_fwd_paramsE,@function
        .size           _ZN5flash32flash_fwd_splitkv_combine_kernelI23Flash_fwd_kernel_traitsILi128ELi64ELi64ELi4ELb0ELb0EN7cutlass6half_tE19Flash_kernel_traitsILi128ELi64ELi64ELi4ES3_EELi4ELi5ELb1EEEvNS_16Flash_fwd_paramsE,(.L_x_14955 - _ZN5flash32flash_fwd_splitkv_combine_kernelI23Flash_fwd_kernel_traitsILi128ELi64ELi64ELi4ELb0ELb0EN7cutlass6half_tE19Flash_kernel_traitsILi128ELi64ELi64ELi4ES3_EELi4ELi5ELb1EEEvNS_16Flash_fwd_paramsE)
        .other          _ZN5flash32flash_fwd_splitkv_combine_kernelI23Flash_fwd_kernel_traitsILi128ELi64ELi64ELi4ELb0ELb0EN7cutlass6half_tE19Flash_kernel_traitsILi128ELi64ELi64ELi4ES3_EELi4ELi5ELb1EEEvNS_16Flash_fwd_paramsE,@"STO_CUDA_ENTRY STV_DEFAULT"
_ZN5flash32flash_fwd_splitkv_combine_kernelI23Flash_fwd_kernel_traitsILi128ELi64ELi64ELi4ELb0ELb0EN7cutlass6half_tE19Flash_kernel_traitsILi128ELi64ELi64ELi4ES3_EELi4ELi5ELb1EEEvNS_16Flash_fwd_paramsE:
.text._ZN5flash32flash_fwd_splitkv_combine_kernelI23Flash_fwd_kernel_traitsILi128ELi64ELi64ELi4ELb0ELb0EN7cutlass6half_tE19Flash_kernel_traitsILi128ELi64ELi64ELi4ES3_EELi4ELi5ELb1EEEvNS_16Flash_fwd_paramsE:
        /* <DEDUP_REMOVED lines=38> */
.L_x_8485:
[----:B------:R-:W-:Y:S01]  /*0260*/  IMAD.U32 R16, RZ, RZ, UR14 ;  /* 0x0000000eff107e24 */ /* 0x000fe2000f8e00ff */
[----:B------:R-:W-:Y:S01]  /*0270*/  MOV R20, UR12 ;  /* 0x0000000c00147c02 */ /* 0x000fe20008000f00 */
[----:B------:R-:W-:Y:S01]  /*0280*/  IMAD.U32 R21, RZ, RZ, UR15 ;  /* 0x0000000fff157e24 */ /* 0x000fe2000f8e00ff */
[----:B------:R-:W-:Y:S02]  /*0290*/  MOV R19, UR7 ;  /* 0x0000000700137c02 */ /* 0x000fe40008000f00 */
[----:B------:R-:W-:Y:S02]  /*02a0*/  MOV R18, 0x2c0 ;  /* 0x000002c000127802 */ /* 0x000fe40000000f00 */
[----:B------:R-:W-:Y:S05]  /*02b0*/  CALL.REL.NOINC `($__internal_23_$__cuda_sm20_div_s64) ;  /* 0x0000004800407944 */ /* 0x000fea0003c00000 */
[----:B------:R-:W-:-:S07]  /*02c0*/  MOV R11, R13 ;  /* 0x0000000d000b7202 */ /* 0x000fce0000000f00 */
.L_x_8486:
        /* <DEDUP_REMOVED lines=30> */
.L_x_8488:
[----:B------:R-:W-:Y:S01]  /*04b0*/  IMAD.MOV.U32 R16, RZ, RZ, R10 ;  /* 0x000000ffff107224 */ /* 0x000fe200078e000a */
[----:B------:R-:W-:Y:S02]  /*04c0*/  MOV R21, R11 ;  /* 0x0000000b00157202 */ /* 0x000fe40000000f00 */
[----:B------:R-:W-:Y:S02]  /*04d0*/  MOV R18, 0x4f0 ;  /* 0x000004f000127802 */ /* 0x000fe40000000f00 */
[----:B------:R-:W-:Y:S05]  /*04e0*/  CALL.REL.NOINC `($__internal_23_$__cuda_sm20_div_s64) ;  /* 0x0000004400b47944 */ /* 0x000fea0003c00000 */
[----:B------:R-:W-:Y:S02]  /*04f0*/  MOV R4, R10 ;  /* 0x0000000a00047202 */ /* 0x000fe40000000f00 */
[----:B------:R-:W-:Y:S02]  /*0500*/  MOV R5, R13 ;  /* 0x0000000d00057202 */ /* 0x000fe40000000f00 */
.L_x_8489:
[----:B------:R-:W-:Y:S05]  /*0510*/  BSYNC.RECONVERGENT B0 ;  /* 0x0000000000007941 */ /* 0x000fea0003800200 */
.L_x_8487:
        /* <DEDUP_REMOVED lines=57> */
.L_x_8491:
[----:B------:R-:W-:Y:S01]  /*08b0*/  IMAD.MOV.U32 R16, RZ, RZ, R20 ;  /* 0x000000ffff107224 */ /* 0x000fe200078e0014 */
[----:B------:R-:W-:Y:S01]  /*08c0*/  MOV R20, R11 ;  /* 0x0000000b00147202 */ /* 0x000fe20000000f00 */
[----:B------:R-:W-:Y:S01]  /*08d0*/  IMAD.MOV.U32 R21, RZ, RZ, R19 ;  /* 0x000000ffff157224 */ /* 0x000fe200078e0013 */
[----:B------:R-:W-:Y:S02]  /*08e0*/  MOV R19, R29 ;  /* 0x0000001d00137202 */ /* 0x000fe40000000f00 */
[----:B------:R-:W-:Y:S02]  /*08f0*/  MOV R18, 0x910 ;  /* 0x0000091000127802 */ /* 0x000fe40000000f00 */
[----:B------:R-:W-:Y:S05]  /*0900*/  CALL.REL.NOINC `($__internal_23_$__cuda_sm20_div_s64) ;  /* 0x0000004000ac7944 */ /* 0x000fea0003c00000 */
[----:B------:R-:W-:Y:S02]  /*0910*/  MOV R12, R10 ;  /* 0x0000000a000c7202 */ /* 0x000fe40000000f00 */
.L_x_8492:
[----:B------:R-:W-:Y:S05]  /*0920*/  BSYNC.RECONVERGENT B0 ;  /* 0x0000000000007941 */ /* 0x000fea0003800200 */
.L_x_8490:
        /* <DEDUP_REMOVED lines=124> */
.L_x_8494:
[----:B------:R-:W-:Y:S01]  /*10f0*/  IMAD.MOV.U32 R16, RZ, RZ, R12 ;  /* 0x000000ffff107224 */ /* 0x000fe200078e000c */
[----:B------:R-:W-:Y:S01]  /*1100*/  MOV R20, R8 ;  /* 0x0000000800147202 */ /* 0x000fe20000000f00 */
[----:B------:R-:W-:Y:S01]  /*1110*/  IMAD.MOV.U32 R21, RZ, RZ, R13 ;  /* 0x000000ffff157224 */ /* 0x000fe200078e000d */
[----:B------:R-:W-:Y:S02]  /*1120*/  MOV R19, R0 ;  /* 0x0000000000137202 */ /* 0x000fe40000000f00 */
[----:B------:R-:W-:Y:S02]  /*1130*/  MOV R18, 0x1150 ;  /* 0x0000115000127802 */ /* 0x000fe40000000f00 */
[----:B------:R-:W-:Y:S05]  /*1140*/  CALL.REL.NOINC `($__internal_23_$__cuda_sm20_div_s64) ;  /* 0x00000038009c7944 */ /* 0x000fea0003c00000 */
[----:B------:R-:W-:Y:S02]  /*1150*/  MOV R34, R10 ;  /* 0x0000000a00227202 */ /* 0x000fe40000000f00 */
[----:B------:R-:W-:Y:S02]  /*1160*/  MOV R35, R13 ;  /* 0x0000000d00237202 */ /* 0x000fe40000000f00 */
.L_x_8495:
[----:B------:R-:W-:Y:S05]  /*1170*/  BSYNC.RECONVERGENT B0 ;  /* 0x0000000000007941 */ /* 0x000fea0003800200 */
.L_x_8493:
        /* <DEDUP_REMOVED lines=57> */
.L_x_8497:
[----:B------:R-:W-:Y:S01]  /*1510*/  IMAD.MOV.U32 R16, RZ, RZ, R4 ;  /* 0x000000ffff107224 */ /* 0x000fe200078e0004 */
[----:B------:R-:W-:Y:S01]  /*1520*/  MOV R21, R5 ;  /* 0x0000000500157202 */ /* 0x000fe20000000f00 */
[----:B------:R-:W-:Y:S01]  /*1530*/  IMAD.MOV.U32 R20, RZ, RZ, R7 ;  /* 0x000000ffff147224 */ /* 0x000fe200078e0007 */
[----:B------:R-:W-:Y:S02]  /*1540*/  MOV R18, 0x1560 ;  /* 0x0000156000127802 */ /* 0x000fe40000000f00 */
[----:B------:R-:W-:Y:S05]  /*1550*/  CALL.REL.NOINC `($__internal_23_$__cuda_sm20_div_s64) ;  /* 0x0000003400987944 */ /* 0x000fea0003c00000 */
[----:B------:R-:W-:Y:S02]  /*1560*/  MOV R14, R10 ;  /* 0x0000000a000e7202 */ /* 0x000fe40000000f00 */
[----:B------:R-:W-:Y:S02]  /*1570*/  MOV R15, R13 ;  /* 0x0000000d000f7202 */ /* 0x000fe40000000f00 */
.L_x_8498:
[----:B------:R-:W-:Y:S05]  /*1580*/  BSYNC.RECONVERGENT B0 ;  /* 0x0000000000007941 */ /* 0x000fea0003800200 */
.L_x_8496:
        /* <DEDUP_REMOVED lines=70> */
.L_x_8500:
[----:B0-----:R-:W-:Y:S05]  /*19f0*/  BSYNC.RECONVERGENT B0 ;  /* 0x0000000000007941 */ /* 0x001fea0003800200 */
.L_x_8499:
        /* <DEDUP_REMOVED lines=143> */
.L_x_8504:
[----:B------:R-:W-:Y:S01]  /*22f0*/  IMAD.MOV.U32 R16, RZ, RZ, R2 ;  /* 0x000000ffff107224 */ /* 0x000fe200078e0002 */
[----:B------:R-:W-:Y:S01]  /*2300*/  MOV R21, RZ ;  /* 0x000000ff00157202 */ /* 0x000fe20000000f00 */
[----:B------:R-:W-:Y:S01]  /*2310*/  IMAD.MOV.U32 R20, RZ, RZ, R32 ;  /* 0x000000ffff147224 */ /* 0x000fe200078e0020 */
[----:B------:R-:W-:Y:S02]  /*2320*/  MOV R18, 0x2340 ;  /* 0x0000234000127802 */ /* 0x000fe40000000f00 */
[----:B------:R-:W-:Y:S05]  /*2330*/  CALL.REL.NOINC `($__internal_23_$__cuda_sm20_div_s64) ;  /* 0x0000002800207944 */ /* 0x000fea0003c00000 */
[----:B------:R-:W-:Y:S02]  /*2340*/  IADD3 R15, PT, PT, -R10, RZ, RZ ;  /* 0x000000ff0a0f7210 */ /* 0x000fe40007ffe1ff */
[----:B------:R-:W-:-:S03]  /*2350*/  MOV R33, R13 ;  /* 0x0000000d00217202 */ /* 0x000fc60000000f00 */
[----:B------:R-:W-:Y:S01]  /*2360*/  IMAD R14, R32, R15, R2 ;  /* 0x0000000f200e7224 */ /* 0x000fe200078e0202 */
[----:B------:R-:W-:-:S07]  /*2370*/  MOV R32, R10 ;  /* 0x0000000a00207202 */ /* 0x000fce0000000f00 */
.L_x_8505:
        /* <DEDUP_REMOVED lines=59> */
.L_x_8507:
[----:B------:R-:W-:Y:S01]  /*2730*/  IMAD.MOV.U32 R16, RZ, RZ, R32 ;  /* 0x000000ffff107224 */ /* 0x000fe200078e0020 */
[----:B------:R-:W-:Y:S01]  /*2740*/  MOV R21, R33 ;  /* 0x0000002100157202 */ /* 0x000fe20000000f00 */
[----:B------:R-:W-:Y:S01]  /*2750*/  IMAD.MOV.U32 R20, RZ, RZ, R28 ;  /* 0x000000ffff147224 */ /* 0x000fe200078e001c */
[----:B------:R-:W-:Y:S02]  /*2760*/  MOV R18, 0x2780 ;  /* 0x0000278000127802 */ /* 0x000fe40000000f00 */
[----:B------:R-:W-:Y:S05]  /*2770*/  CALL.REL.NOINC `($__internal_23_$__cuda_sm20_div_s64) ;  /* 0x0000002400107944 */ /* 0x000fea0003c00000 */
[----:B------:R-:W-:-:S05]  /*2780*/  IADD3 R13, PT, PT, -R10, RZ, RZ ;  /* 0x000000ff0a0d7210 */ /* 0x000fca0007ffe1ff */
[----:B------:R-:W-:Y:S02]  /*2790*/  IMAD R28, R13, R28, R32 ;  /* 0x0000001c0d1c7224 */ /* 0x000fe400078e0220 */
.L_x_8508:
[----:B------:R-:W-:Y:S05]  /*27a0*/  BSYNC.RECONVERGENT B0 ;  /* 0x0000000000007941 */ /* 0x000fea0003800200 */
.L_x_8506:
        /* <DEDUP_REMOVED lines=160> */
.L_x_8503:
[----:B------:R-:W0:Y:S01]  /*31b0*/  LDC.64 R2, c[0x0][0x420] ;  /* 0x00010800ff027b82 */ /* 0x000e220000000a00 */
[----:B------:R-:W-:-:S05]  /*31c0*/  IADD3 R0, PT, PT, R12, UR13, RZ ;  /* 0x0000000d0c007c10 */ /* 0x000fca000fffe0ff */
[----:B0-----:R-:W-:-:S05]  /*31d0*/  IMAD.WIDE.U32 R2, R0, 0x4, R2 ;  /* 0x0000000400027825 */ /* 0x001fca00078e0002 */
[----:B------:R1:W-:Y:S02]  /*31e0*/  STG.E desc[UR10][R2.64], R24 ;  /* 0x0000001802007986 */ /* 0x0003e4000c10190a */
.L_x_8502:
[----:B------:R-:W-:Y:S05]  /*31f0*/  BSYNC.RECONVERGENT B1 ;  /* 0x0000000000017941 */ /* 0x000fea0003800200 */
.L_x_8501:
        /* <DEDUP_REMOVED lines=14> */
.L_x_8510:
[----:B------:R-:W-:Y:S05]  /*32e0*/  BSYNC.RECONVERGENT B0 ;  /* 0x0000000000007941 */ /* 0x000fea0003800200 */
.L_x_8509:
        /* <DEDUP_REMOVED lines=49> */
.L_x_8515:
        /* <DEDUP_REMOVED lines=133> */
.L_x_8514:
        /* <DEDUP_REMOVED lines=73> */
.L_x_8516:
[----:B------:R-:W-:-:S09]  /*42e0*/  UISETP.NE.OR UP1, UPT, UR5, URZ, UP1 ;  /* 0x000000ff0500728c */ /* 0x000fd20008f25670 */
[----:B------:R-:W-:Y:S05]  /*42f0*/  BRA.U !UP1, `(.L_x_8512) ;  /* 0x0000000109947547 */ /* 0x000fea000b800000 */
.L_x_8513:
[----:B------:R-:W-:-:S13]  /*4300*/  ISETP.GE.AND P0, PT, R12, UR15, PT ;  /* 0x0000000f0c007c0c */ /* 0x000fda000bf06270 */
.L_x_8517:
        /* <DEDUP_REMOVED lines=36> */
.L_x_8512:
        /* <DEDUP_REMOVED lines=10> */
.L_x_8518:
        /* <DEDUP_REMOVED lines=12> */
.L_x_8511:
        /* <DEDUP_REMOVED lines=81> */
        .weak           $__internal_23_$__cuda_sm20_div_s64
        .type           $__internal_23_$__cuda_sm20_div_s64,@function
        .size           $__internal_23_$__cuda_sm20_div_s64,(.L_x_14955 - $__internal_23_$__cuda_sm20_div_s64)
$__internal_23_$__cuda_sm20_div_s64:
        /* <DEDUP_REMOVED lines=83> */
[----:B------:R-:W-:Y:S05]  /*50f0*/  RET.REL.NODEC R14 `(_ZN5flash32flash_fwd_splitkv_combine_kernelI23Flash_fwd_kernel_traitsILi128ELi64ELi64ELi4ELb0ELb0EN7cutlass6half_tE19Flash_kernel_traitsILi128ELi64ELi64ELi4ES3_EELi4ELi5ELb1EEEvNS_16Flash_fwd_paramsE) ;  /* 0xffffffac0ec07950 */ /* 0x000fea0003c3ffff */
.L_x_8519:
        /* <DEDUP_REMOVED lines=16> */
.L_x_14955:


//--------------------- .text._ZN5flash32flash_fwd_splitkv_combine_kernelI23Flash_fwd_kernel_traitsILi128ELi64ELi64ELi4ELb0ELb0EN7cutlass6half_tE19Flash_kernel_traitsILi128ELi64ELi64ELi4ES3_EELi4ELi4ELb1EEEvNS_16Flash_fwd_paramsE --------------------------
	.section	.text._ZN5flash32flash_fwd_splitkv_combine_kernelI23Flash_fwd_kernel_traitsILi128ELi64ELi64ELi4ELb0ELb0EN7cutlass6half_tE19Flash_kernel_traitsILi128ELi64ELi64ELi4ES3_EELi4ELi4ELb1EEEvNS_16Flash_fwd_paramsE,"ax",@progbits
	.align	128
        .global         _ZN5flash32flash_fwd_splitkv_combine_kernelI23Flash_fwd_kernel_traitsILi128ELi64ELi64ELi4ELb0ELb0EN7cutlass6half_tE19Flash_kernel_traitsILi128ELi64ELi64ELi4ES3_EELi4ELi4ELb1EEEvNS_16Flash_fwd_paramsE
        .type           _ZN5flash32flash_fwd_splitkv_combine_kernelI23Flash_fwd_kernel_traitsILi128ELi64ELi64ELi4ELb0ELb0EN7cutlass6half_tE19Flash_kernel_traitsILi128ELi64ELi64ELi4ES3_EELi4ELi4ELb1EEEvNS_16Flash_fwd_paramsE,@function
        .size           _ZN5flash32flash_fwd_splitkv_combine_kernelI23Flash_fwd_kernel_traitsILi128ELi64ELi64ELi4ELb0ELb0EN7cutlass6half_tE19Flash_kernel_traitsILi128ELi64ELi64ELi4ES3_EELi4ELi4ELb1EEEvNS_16Flash_fwd_paramsE,(.L_x_14956 - _ZN5flash32flash_fwd_splitkv_combine_kernelI23Flash_fwd_kernel_traitsILi128ELi64ELi64ELi4ELb0ELb0EN7cutlass6half_tE19Flash_kernel_traitsILi128ELi64ELi64ELi4ES3_EELi4ELi4ELb1EEEvNS_16Flash_fwd_paramsE)
        .other          _ZN5flash32flash_fwd_splitkv_combine_kernelI23Flash_fwd_kernel_traitsILi128ELi64ELi64ELi4ELb0ELb0EN7cutlass6half_tE19Flash_kernel_traitsILi128ELi64ELi64ELi4ES3_EELi4ELi4ELb1EEEvNS_16Flash_fwd_paramsE,@"STO_CUDA_ENTRY STV_DEFAULT"
_ZN5flash32flash_fwd_splitkv_combine_kernelI23Flash_fwd_kernel_traitsILi128ELi64ELi64ELi4ELb0ELb0EN7cutlass6half_tE19Flash_kernel_traitsILi128ELi64ELi64ELi4ES3_EELi4ELi4ELb1EEEvNS_16Flash_fwd_paramsE:
.text._ZN5flash32flash_fwd_splitkv_combine_kernelI23Flash_fwd_kernel_traitsILi128ELi64ELi64ELi4ELb0ELb0EN7cutlass6half_tE19Flash_kernel_traitsILi128ELi64ELi64ELi4ES3_EELi4ELi4ELb1EEEvNS_16Flash_fwd_paramsE:
        /* <DEDUP_REMOVED lines=38> */
.L_x_8520:
[----:B------:R-:W-:Y:S01]  /*0260*/  IMAD.U32 R14, RZ, RZ, UR16 ;  /* 0x00000010ff0e7e24 */ /* 0x000fe2000f8e00ff */
[----:B------:R-:W-:Y:S01]  /*0270*/  MOV R18, UR14 ;  /* 0x0000000e00127c02 */ /* 0x000fe20008000f00 */
[----:B------:R-:W-:Y:S01]  /*0280*/  IMAD.U32 R19, RZ, RZ, UR17 ;  /* 0x00000011ff137e24 */ /* 0x000fe2000f8e00ff */
[----:B------:R-:W-:Y:S02]  /*0290*/  MOV R17, UR9 ;  /* 0x0000000900117c02 */ /* 0x000fe40008000f00 */
[----:B------:R-:W-:Y:S02]  /*02a0*/  MOV R16, 0x2c0 ;  /* 0x000002c000107802 */ /* 0x000fe40000000f00 */
[----:B------:R-:W-:Y:S05]  /*02b0*/  CALL.REL.NOINC `($__internal_24_$__cuda_sm20_div_s64) ;  /* 0x0000004800387944 */ /* 0x000fea0003c00000 */
.L_x_8521:
        /* <DEDUP_REMOVED lines=30> */
.L_x_8523:
[----:B------:R-:W-:Y:S01]  /*04a0*/  IMAD.MOV.U32 R14, RZ, RZ, R10 ;  /* 0x000000ffff0e7224 */ /* 0x000fe200078e000a */
[----:B------:R-:W-:Y:S02]  /*04b0*/  MOV R19, R11 ;  /* 0x0000000b00137202 */ /* 0x000fe40000000f00 */
[----:B------:R-:W-:Y:S02]  /*04c0*/  MOV R16, 0x4e0 ;  /* 0x000004e000107802 */ /* 0x000fe40000000f00 */
[----:B------:R-:W-:Y:S05]  /*04d0*/  CALL.REL.NOINC `($__internal_24_$__cuda_sm20_div_s64) ;  /* 0x0000004400b07944 */ /* 0x000fea0003c00000 */
[----:B------:R-:W-:Y:S02]  /*04e0*/  MOV R4, R10 ;  /* 0x0000000a00047202 */ /* 0x000fe40000000f00 */
[----:B------:R-:W-:Y:S02]  /*04f0*/  MOV R5, R11 ;  /* 0x0000000b00057202 */ /* 0x000fe40000000f00 */
.L_x_8524:
[----:B------:R-:W-:Y:S05]  /*0500*/  BSYNC.RECONVERGENT B0 ;  /* 0x0000000000007941 */ /* 0x000fea0003800200 */
.L_x_8522:
        /* <DEDUP_REMOVED lines=57> */
.L_x_8526:
[----:B------:R-:W-:Y:S01]  /*08a0*/  IMAD.MOV.U32 R14, RZ, RZ, R18 ;  /* 0x000000ffff0e7224 */ /* 0x000fe200078e0012 */
[----:B------:R-:W-:Y:S01]  /*08b0*/  MOV R18, R9 ;  /* 0x0000000900127202 */ /* 0x000fe20000000f00 */
[----:B------:R-:W-:Y:S01]  /*08c0*/  IMAD.MOV.U32 R19, RZ, RZ, R17 ;  /* 0x000000ffff137224 */ /* 0x000fe200078e0011 */
[----:B------:R-:W-:Y:S02]  /*08d0*/  MOV R17, R25 ;  /* 0x0000001900117202 */ /* 0x000fe40000000f00 */
[----:B------:R-:W-:Y:S02]  /*08e0*/  MOV R16, 0x900 ;  /* 0x0000090000107802 */ /* 0x000fe40000000f00 */
[----:B------:R-:W-:Y:S05]  /*08f0*/  CALL.REL.NOINC `($__internal_24_$__cuda_sm20_div_s64) ;  /* 0x0000004000a87944 */ /* 0x000fea0003c00000 */
.L_x_8527:
[----:B------:R-:W-:Y:S05]  /*0900*/  BSYNC.RECONVERGENT B0 ;  /* 0x0000000000007941 */ /* 0x000fea0003800200 */
.L_x_8525:
        /* <DEDUP_REMOVED lines=123> */
.L_x_8529:
[----:B------:R-:W-:Y:S01]  /*10c0*/  IMAD.MOV.U32 R14, RZ, RZ, R10 ;  /* 0x000000ffff0e7224 */ /* 0x000fe200078e000a */
[----:B------:R-:W-:Y:S01]  /*10d0*/  MOV R18, R8 ;  /* 0x0000000800127202 */ /* 0x000fe20000000f00 */
[----:B------:R-:W-:Y:S01]  /*10e0*/  IMAD.MOV.U32 R19, RZ, RZ, R11 ;  /* 0x000000ffff137224 */ /* 0x000fe200078e000b */
[----:B------:R-:W-:Y:S02]  /*10f0*/  MOV R17, R0 ;  /* 0x0000000000117202 */ /* 0x000fe40000000f00 */
[----:B------:R-:W-:Y:S02]  /*1100*/  MOV R16, 0x1120 ;  /* 0x0000112000107802 */ /* 0x000fe40000000f00 */
[----:B------:R-:W-:Y:S05]  /*1110*/  CALL.REL.NOINC `($__internal_24_$__cuda_sm20_div_s64) ;  /* 0x0000003800a07944 */ /* 0x000fea0003c00000 */
[----:B------:R-:W-:Y:S02]  /*1120*/  MOV R32, R10 ;  /* 0x0000000a00207202 */ /* 0x000fe40000000f00 */
[----:B------:R-:W-:Y:S02]  /*1130*/  MOV R33, R11 ;  /* 0x0000000b00217202 */ /* 0x000fe40000000f00 */
.L_x_8530:
[----:B------:R-:W-:Y:S05]  /*1140*/  BSYNC.RECONVERGENT B0 ;  /* 0x0000000000007941 */ /* 0x000fea0003800200 */
.L_x_8528:
        /* <DEDUP_REMOVED lines=57> */
.L_x_8532:
[----:B------:R-:W-:Y:S01]  /*14e0*/  IMAD.MOV.U32 R14, RZ, RZ, R4 ;  /* 0x000000ffff0e7224 */ /* 0x000fe200078e0004 */
[----:B------:R-:W-:Y:S01]  /*14f0*/  MOV R19, R5 ;  /* 0x0000000500137202 */ /* 0x000fe20000000f00 */
[----:B------:R-:W-:Y:S01]  /*1500*/  IMAD.MOV.U32 R18, RZ, RZ, R6 ;  /* 0x000000ffff127224 */ /* 0x000fe200078e0006 */
[----:B------:R-:W-:Y:S02]  /*1510*/  MOV R16, 0x1530 ;  /* 0x0000153000107802 */ /* 0x000fe40000000f00 */
[----:B------:R-:W-:Y:S05]  /*1520*/  CALL.REL.NOINC `($__internal_24_$__cuda_sm20_div_s64) ;  /* 0x00000034009c7944 */ /* 0x000fea0003c00000 */
[----:B------:R-:W-:Y:S02]  /*1530*/  MOV R20, R10 ;  /* 0x0000000a00147202 */ /* 0x000fe40000000f00 */
[----:B------:R-:W-:Y:S02]  /*1540*/  MOV R21, R11 ;  /* 0x0000000b00157202 */ /* 0x000fe40000000f00 */
.L_x_8533:
[----:B------:R-:W-:Y:S05]  /*1550*/  BSYNC.RECONVERGENT B0 ;  /* 0x0000000000007941 */ /* 0x000fea0003800200 */
.L_x_8531:
        /* <DEDUP_REMOVED lines=71> */
.L_x_8535:
[----:B0-----:R-:W-:Y:S05]  /*19d0*/  BSYNC.RECONVERGENT B0 ;  /* 0x0000000000007941 */ /* 0x001fea0003800200 */
.L_x_8534:
        /* <DEDUP_REMOVED lines=140> */
.L_x_8539:
[----:B------:R-:W-:Y:S01]  /*22a0*/  LEA.HI R2, R7, UR15, RZ, 0x1c ;  /* 0x0000000f07027c11 */ /* 0x000fe2000f8fe0ff */
[----:B------:R-:W-:Y:S01]  /*22b0*/  IMAD.MOV.U32 R19, RZ, RZ, RZ ;  /* 0x000000ffff137224 */ /* 0x000fe200078e00ff */
[----:B------:R-:W-:Y:S02]  /*22c0*/  MOV R18, R30 ;  /* 0x0000001e00127202 */ /* 0x000fe40000000f00 */
[----:B------:R-:W-:Y:S01]  /*22d0*/  MOV R16, 0x2300 ;  /* 0x0000230000107802 */ /* 0x000fe20000000f00 */
[----:B------:R-:W-:Y:S02]  /*22e0*/  IMAD.MOV.U32 R14, RZ, RZ, R2 ;  /* 0x000000ffff0e7224 */ /* 0x000fe400078e0002 */
[----:B------:R-:W-:Y:S05]  /*22f0*/  CALL.REL.NOINC `($__internal_24_$__cuda_sm20_div_s64) ;  /* 0x0000002800287944 */ /* 0x000fea0003c00000 */
[----:B------:R-:W-:Y:S02]  /*2300*/  IADD3 R13, PT, PT, -R10, RZ, RZ ;  /* 0x000000ff0a0d7210 */ /* 0x000fe40007ffe1ff */
[----:B------:R-:W-:-:S03]  /*2310*/  MOV R31, R11 ;  /* 0x0000000b001f7202 */ /* 0x000fc60000000f00 */
[----:B------:R-:W-:Y:S01]  /*2320*/  IMAD R12, R30, R13, R2 ;  /* 0x0000000d1e0c7224 */ /* 0x000fe200078e0202 */
[----:B------:R-:W-:-:S07]  /*2330*/  MOV R30, R10 ;  /* 0x0000000a001e7202 */ /* 0x000fce0000000f00 */
.L_x_8540:
        /* <DEDUP_REMOVED lines=59> */
.L_x_8542:
[----:B------:R-:W-:Y:S01]  /*26f0*/  IMAD.MOV.U32 R14, RZ, RZ, R30 ;  /* 0x000000ffff0e7224 */ /* 0x000fe200078e001e */
[----:B------:R-:W-:Y:S01]  /*2700*/  MOV R19, R31 ;  /* 0x0000001f00137202 */ /* 0x000fe20000000f00 */
[----:B------:R-:W-:Y:S01]  /*2710*/  IMAD.MOV.U32 R18, RZ, RZ, R34 ;  /* 0x000000ffff127224 */ /* 0x000fe200078e0022 */
[----:B------:R-:W-:Y:S02]  /*2720*/  MOV R16, 0x2740 ;  /* 0x0000274000107802 */ /* 0x000fe40000000f00 */
[----:B------:R-:W-:Y:S05]  /*2730*/  CALL.REL.NOINC `($__internal_24_$__cuda_sm20_div_s64) ;  /* 0x0000002400187944 */ /* 0x000fea0003c00000 */
[----:B------:R-:W-:-:S05]  /*2740*/  IADD3 R11, PT, PT, -R10, RZ, RZ ;  /* 0x000000ff0a0b7210 */ /* 0x000fca0007ffe1ff */
[----:B------:R-:W-:Y:S02]  /*2750*/  IMAD R30, R11, R34, R30 ;  /* 0x000000220b1e7224 */ /* 0x000fe400078e021e */
.L_x_8543:
[----:B------:R-:W-:Y:S05]  /*2760*/  BSYNC.RECONVERGENT B0 ;  /* 0x0000000000007941 */ /* 0x000fea0003800200 */
.L_x_8541:
        /* <DEDUP_REMOVED lines=159> */
.L_x_8538:
[----:B------:R-:W0:Y:S01]  /*3160*/  LDC.64 R4, c[0x0][0x420] ;  /* 0x00010800ff047b82 */ /* 0x000e220000000a00 */
[----:B------:R-:W-:-:S05]  /*3170*/  IADD3 R2, PT, PT, R2, UR15, RZ ;  /* 0x0000000f02027c10 */ /* 0x000fca000fffe0ff */
[----:B0-----:R-:W-:-:S05]  /*3180*/  IMAD.WIDE.U32 R2, R2, 0x4, R4 ;  /* 0x0000000402027825 */ /* 0x001fca00078e0004 */
[----:B------:R1:W-:Y:S02]  /*3190*/  STG.E desc[UR10][R2.64], R22 ;  /* 0x0000001602007986 */ /* 0x0003e4000c10190a */
.L_x_8537:
[----:B------:R-:W-:Y:S05]  /*31a0*/  BSYNC.RECONVERGENT B1 ;  /* 0x0000000000017941 */ /* 0x000fea0003800200 */
.L_x_8536:
        /* <DEDUP_REMOVED lines=17> */
.L_x_8545:
[----:B------:R-:W-:Y:S05]  /*32c0*/  BSYNC.RECONVERGENT B0 ;  /* 0x0000000000007941 */ /* 0x000fea0003800200 */
.L_x_8544:
        /* <DEDUP_REMOVED lines=49> */
.L_x_8550:
        /* <DEDUP_REMOVED lines=133> */
.L_x_8549:
        /* <DEDUP_REMOVED lines=73> */
.L_x_8551:
[----:B------:R-:W-:-:S09]  /*42c0*/  UISETP.NE.OR UP1, UPT, UR5, URZ, UP1 ;  /* 0x000000ff0500728c */ /* 0x000fd20008f25670 */
[----:B------:R-:W-:Y:S05]  /*42d0*/  BRA.U !UP1, `(.L_x_8547) ;  /* 0x0000000109947547 */ /* 0x000fea000b800000 */
.L_x_8548:
[----:B------:R-:W-:-:S13]  /*42e0*/  ISETP.GE.AND P0, PT, R12, UR13, PT ;  /* 0x0000000d0c007c0c */ /* 0x000fda000bf06270 */
.L_x_8552:
        /* <DEDUP_REMOVED lines=36> */
.L_x_8547:
        /* <DEDUP_REMOVED lines=10> */
.L_x_8553:
        /* <DEDUP_REMOVED lines=12> */
.L_x_8546:
        /* <DEDUP_REMOVED lines=81> */
        .weak           $__internal_24_$__cuda_sm20_div_s64
        .type           $__internal_24_$__cuda_sm20_div_s64,@function
        .size           $__internal_24_$__cuda_sm20_div_s64,(.L_x_14956 - $__internal_24_$__cuda_sm20_div_s64)
$__internal_24_$__cuda_sm20_div_s64:
        /* <DEDUP_REMOVED lines=83> */
[----:B------:R-:W-:Y:S05]  /*50d0*/  RET.REL.NODEC R12 `(_ZN5flash32flash_fwd_splitkv_combine_kernelI23Flash_fwd_kernel_traitsILi128ELi64ELi64ELi4ELb0ELb0EN7cutlass6half_tE19Flash_kernel_traitsILi128ELi64ELi64ELi4ES3_EELi4ELi4ELb1EEEvNS_16Flash_fwd_paramsE) ;  /* 0xffffffac0cc87950 */ /* 0x000fea0003c3ffff */
.L_x_8554:
        /* <DEDUP_REMOVED lines=10> */
.L_x_14956:


//--------------------- .text._ZN5flash32flash_fwd_splitkv_combine_kernelI23Flash_fwd_kernel_traitsILi128ELi64ELi64ELi4ELb0ELb0EN7cutlass6half_tE19Flash_kernel_traitsILi128ELi64ELi64ELi4ES3_EELi4ELi3ELb1EEEvNS_16Flash_fwd_paramsE --------------------------
	.section	.text._ZN5flash32flash_fwd_splitkv_combine_kernelI23Flash_fwd_kernel_traitsILi128ELi64ELi64ELi4ELb0ELb0EN7cutlass6half_tE19Flash_kernel_traitsILi128ELi64ELi64ELi4ES3_EELi4ELi3ELb1EEEvNS_16Flash_fwd_paramsE,"ax",@progbits
	.align	128
        .global         _ZN5flash32flash_fwd_splitkv_combine_kernelI23Flash_fwd_kernel_traitsILi128ELi64ELi64ELi4ELb0ELb0EN7cutlass6half_tE19Flash_kernel_traitsILi128ELi64ELi64ELi4ES3_EELi4ELi3ELb1EEEvNS_16Flash_fwd_paramsE
        .type           _ZN5flash32flash_fwd_splitkv_combine_kernelI23Flash_fwd_kernel_traitsILi128ELi64ELi64ELi4ELb0ELb0EN7cutlass6half_tE19Flash_kernel_traitsILi128ELi64ELi64ELi4ES3_EELi4ELi3ELb1EEEvNS_16Flash_fwd_paramsE,@function
        .size           _ZN5flash32flash_fwd_splitkv_combine_kernelI23Flash_fwd_kernel_traitsILi128ELi64ELi64ELi4ELb0ELb0EN7cutlass6half_tE19Flash_kernel_traitsILi128ELi64ELi64ELi4ES3_EELi4ELi3ELb1EEEvNS_16Flash_fwd_paramsE,(.L_x_14957 - _ZN5flash32flash_fwd_splitkv_combine_kernelI23Flash_fwd_kernel_traitsILi128ELi64ELi64ELi4ELb0ELb0EN7cutlass6half_tE19Flash_kernel_traitsILi128ELi64ELi64ELi4ES3_EELi4ELi3ELb1EEEvNS_16Flash_fwd_paramsE)
        .other          _ZN5flash32flash_fwd_splitkv_combine_kernelI23Flash_fwd_kernel_traitsILi128ELi64ELi64ELi4ELb0ELb0EN7cutlass6half_tE19Flash_kernel_traitsILi128ELi64ELi64ELi4ES3_EELi4ELi3ELb1EEEvNS_16Flash_fwd_paramsE,@"STO_CUDA_ENTRY STV_DEFAULT"
_ZN5flash32flash_fwd_splitkv_combine_kernelI23Flash_fwd_kernel_traitsILi128ELi64ELi64ELi4ELb0ELb0EN7cutlass6half_tE19Flash_kernel_traitsILi128ELi64ELi64ELi4ES3_EELi4ELi3ELb1EEEvNS_16Flash_fwd_paramsE:
.text._ZN5flash32flash_fwd_splitkv_combine_kernelI23Flash_fwd_kernel_traitsILi128ELi64ELi64ELi4ELb0ELb0EN7cutlass6half_tE19Flash_kernel_traitsILi128ELi64ELi64ELi4ES3_EELi4ELi3ELb1EEEvNS_16Flash_fwd_paramsE:
        /* <DEDUP_REMOVED lines=38> */
.L_x_8555:
[----:B------:R-:W-:Y:S01]  /*0260*/  IMAD.U32 R14, RZ, RZ, UR16 ;  /* 0x00000010ff0e7e24 */ /* 0x000fe2000f8e00ff */
[----:B------:R-:W-:Y:S01]  /*0270*/  MOV R18, UR14 ;  /* 0x0000000e00127c02 */ /* 0x000fe20008000f00 */
[----:B------:R-:W-:Y:S01]  /*0280*/  IMAD.U32 R19, RZ, RZ, UR17 ;  /* 0x00000011ff137e24 */ /* 0x000fe2000f8e00ff */
[----:B------:R-:W-:Y:S02]  /*0290*/  MOV R17, UR9 ;  /* 0x0000000900117c02 */ /* 0x000fe40008000f00 */
[----:B------:R-:W-:Y:S02]  /*02a0*/  MOV R16, 0x2c0 ;  /* 0x000002c000107802 */ /* 0x000fe40000000f00 */
[----:B------:R-:W-:Y:S05]  /*02b0*/  CALL.REL.NOINC `($__internal_25_$__cuda_sm20_div_s64) ;  /* 0x0000004800307944 */ /* 0x000fea0003c00000 */
.L_x_8556:
        /* <DEDUP_REMOVED lines=30> */
.L_x_8558:
[----:B------:R-:W-:Y:S01]  /*04a0*/  IMAD.MOV.U32 R14, RZ, RZ, R10 ;  /* 0x000000ffff0e7224 */ /* 0x000fe200078e000a */
[----:B------:R-:W-:Y:S02]  /*04b0*/  MOV R19, R11 ;  /* 0x0000000b00137202 */ /* 0x000fe40000000f00 */
[----:B------:R-:W-:Y:S02]  /*04c0*/  MOV R16, 0x4e0 ;  /* 0x000004e000107802 */ /* 0x000fe40000000f00 */
[----:B------:R-:W-:Y:S05]  /*04d0*/  CALL.REL.NOINC `($__internal_25_$__cuda_sm20_div_s64) ;  /* 0x0000004400a87944 */ /* 0x000fea0003c00000 */
[----:B------:R-:W-:Y:S02]  /*04e0*/  MOV R4, R10 ;  /* 0x0000000a00047202 */ /* 0x000fe40000000f00 */
[----:B------:R-:W-:Y:S02]  /*04f0*/  MOV R5, R11 ;  /* 0x0000000b00057202 */ /* 0x000fe40000000f00 */
.L_x_8559:
[----:B------:R-:W-:Y:S05]  /*0500*/  BSYNC.RECONVERGENT B0 ;  /* 0x0000000000007941 */ /* 0x000fea0003800200 */
.L_x_8557:
        /* <DEDUP_REMOVED lines=57> */
.L_x_8561:
[----:B------:R-:W-:Y:S01]  /*08a0*/  IMAD.MOV.U32 R14, RZ, RZ, R18 ;  /* 0x000000ffff0e7224 */ /* 0x000fe200078e0012 */
[----:B------:R-:W-:Y:S01]  /*08b0*/  MOV R18, R9 ;  /* 0x0000000900127202 */ /* 0x000fe20000000f00 */
[----:B------:R-:W-:Y:S01]  /*08c0*/  IMAD.MOV.U32 R19, RZ, RZ, R17 ;  /* 0x000000ffff137224 */ /* 0x000fe200078e0011 */
[----:B------:R-:W-:Y:S02]  /*08d0*/  MOV R17, R25 ;  /* 0x0000001900117202 */ /* 0x000fe40000000f00 */
[----:B------:R-:W-:Y:S02]  /*08e0*/  MOV R16, 0x900 ;  /* 0x0000090000107802 */ /* 0x000fe40000000f00 */
[----:B------:R-:W-:Y:S05]  /*08f0*/  CALL.REL.NOINC `($__internal_25_$__cuda_sm20_div_s64) ;  /* 0x0000004000a07944 */ /* 0x000fea0003c00000 */
.L_x_8562:
[----:B------:R-:W-:Y:S05]  /*0900*/  BSYNC.RECONVERGENT B0 ;  /* 0x0000000000007941 */ /* 0x000fea0003800200 */
.L_x_8560:
        /* <DEDUP_REMOVED lines=123> */
.L_x_8564:
[----:B------:R-:W-:Y:S01]  /*10c0*/  IMAD.MOV.U32 R14, RZ, RZ, R10 ;  /* 0x000000ffff0e7224 */ /* 0x000fe200078e000a */
[----:B------:R-:W-:Y:S01]  /*10d0*/  MOV R18, R8 ;  /* 0x0000000800127202 */ /* 0x000fe20000000f00 */
[----:B------:R-:W-:Y:S01]  /*10e0*/  IMAD.MOV.U32 R19, RZ, RZ, R11 ;  /* 0x000000ffff137224 */ /* 0x000fe200078e000b */
[----:B------:R-:W-:Y:S02]  /*10f0*/  MOV R17, R0 ;  /* 0x0000000000117202 */ /* 0x000fe40000000f00 */
[----:B------:R-:W-:Y:S02]  /*1100*/  MOV R16, 0x1120 ;  /* 0x0000112000107802 */ /* 0x000fe40000000f00 */
[----:B------:R-:W-:Y:S05]  /*1110*/  CALL.REL.NOINC `($__internal_25_$__cuda_sm20_div_s64) ;  /* 0x0000003800987944 */ /* 0x000fea0003c00000 */
[----:B------:R-:W-:Y:S02]  /*1120*/  MOV R32, R10 ;  /* 0x0000000a00207202 */ /* 0x000fe40000000f00 */
[----:B------:R-:W-:Y:S02]  /*1130*/  MOV R33, R11 ;  /* 0x0000000b00217202 */ /* 0x000fe40000000f00 */
.L_x_8565:
[----:B------:R-:W-:Y:S05]  /*1140*/  BSYNC.RECONVERGENT B0 ;  /* 0x0000000000007941 */ /* 0x000fea0003800200 */
.L_x_8563:
        /* <DEDUP_REMOVED lines=57> */
.L_x_8567:
[----:B------:R-:W-:Y:S01]  /*14e0*/  IMAD.MOV.U32 R14, RZ, RZ, R4 ;  /* 0x000000ffff0e7224 */ /* 0x000fe200078e0004 */
[----:B------:R-:W-:Y:S01]  /*14f0*/  MOV R19, R5 ;  /* 0x0000000500137202 */ /* 0x000fe20000000f00 */
[----:B------:R-:W-:Y:S01]  /*1500*/  IMAD.MOV.U32 R18, RZ, RZ, R6 ;  /* 0x000000ffff127224 */ /* 0x000fe200078e0006 */
[----:B------:R-:W-:Y:S02]  /*1510*/  MOV R16, 0x1530 ;  /* 0x0000153000107802 */ /* 0x000fe40000000f00 */
[----:B------:R-:W-:Y:S05]  /*1520*/  CALL.REL.NOINC `($__internal_25_$__cuda_sm20_div_s64) ;  /* 0x0000003400947944 */ /* 0x000fea0003c00000 */
[----:B------:R-:W-:Y:S02]  /*1530*/  MOV R20, R10 ;  /* 0x0000000a00147202 */ /* 0x000fe40000000f00 */
[----:B------:R-:W-:Y:S02]  /*1540*/  MOV R21, R11 ;  /* 0x0000000b00157202 */ /* 0x000fe40000000f00 */
.L_x_8568:
[----:B------:R-:W-:Y:S05]  /*1550*/  BSYNC.RECONVERGENT B0 ;  /* 0x0000000000007941 */ /* 0x000fea0003800200 */
.L_x_8566:
        /* <DEDUP_REMOVED lines=72> */
.L_x_8570:
[----:B0-----:R-:W-:Y:S05]  /*19e0*/  BSYNC.RECONVERGENT B0 ;  /* 0x0000000000007941 */ /* 0x001fea0003800200 */
.L_x_8569:
        /* <DEDUP_REMOVED lines=137> */
.L_x_8574:
[----:B------:R-:W-:Y:S01]  /*2280*/  LEA.HI R2, R7, UR15, RZ, 0x1d ;  /* 0x0000000f07027c11 */ /* 0x000fe2000f8fe8ff */
[----:B------:R-:W-:Y:S01]  /*2290*/  IMAD.MOV.U32 R19, RZ, RZ, RZ ;  /* 0x000000ffff137224 */ /* 0x000fe200078e00ff */
[----:B------:R-:W-:Y:S02]  /*22a0*/  MOV R18, R30 ;  /* 0x0000001e00127202 */ /* 0x000fe40000000f00 */
[----:B------:R-:W-:Y:S01]  /*22b0*/  MOV R16, 0x22e0 ;  /* 0x000022e000107802 */ /* 0x000fe20000000f00 */
[----:B------:R-:W-:Y:S02]  /*22c0*/  IMAD.MOV.U32 R14, RZ, RZ, R2 ;  /* 0x000000ffff0e7224 */ /* 0x000fe400078e0002 */
[----:B------:R-:W-:Y:S05]  /*22d0*/  CALL.REL.NOINC `($__internal_25_$__cuda_sm20_div_s64) ;  /* 0x0000002800287944 */ /* 0x000fea0003c00000 */
[----:B------:R-:W-:Y:S02]  /*22e0*/  IADD3 R13, PT, PT, -R10, RZ, RZ ;  /* 0x000000ff0a0d7210 */ /* 0x000fe40007ffe1ff */
[----:B------:R-:W-:-:S03]  /*22f0*/  MOV R31, R11 ;  /* 0x0000000b001f7202 */ /* 0x000fc60000000f00 */
[----:B------:R-:W-:Y:S01]  /*2300*/  IMAD R12, R30, R13, R2 ;  /* 0x0000000d1e0c7224 */ /* 0x000fe200078e0202 */
[----:B------:R-:W-:-:S07]  /*2310*/  MOV R30, R10 ;  /* 0x0000000a001e7202 */ /* 0x000fce0000000f00 */
.L_x_8575:
        /* <DEDUP_REMOVED lines=59> */
.L_x_8577:
[----:B------:R-:W-:Y:S01]  /*26d0*/  IMAD.MOV.U32 R14, RZ, RZ, R30 ;  /* 0x000000ffff0e7224 */ /* 0x000fe200078e001e */
[----:B------:R-:W-:Y:S01]  /*26e0*/  MOV R19, R31 ;  /* 0x0000001f00137202 */ /* 0x000fe20000000f00 */
[----:B------:R-:W-:Y:S01]  /*26f0*/  IMAD.MOV.U32 R18, RZ, RZ, R34 ;  /* 0x000000ffff127224 */ /* 0x000fe200078e0022 */
[----:B------:R-:W-:Y:S02]  /*2700*/  MOV R16, 0x2720 ;  /* 0x0000272000107802 */ /* 0x000fe40000000f00 */
[----:B------:R-:W-:Y:S05]  /*2710*/  CALL.REL.NOINC `($__internal_25_$__cuda_sm20_div_s64) ;  /* 0x0000002400187944 */ /* 0x000fea0003c00000 */
[----:B------:R-:W-:-:S05]  /*2720*/  IADD3 R11, PT, PT, -R10, RZ, RZ ;  /* 0x000000ff0a0b7210 */ /* 0x000fca0007ffe1ff */
[----:B------:R-:W-:Y:S02]  /*2730*/  IMAD R30, R11, R34, R30 ;  /* 0x000000220b1e7224 */ /* 0x000fe400078e021e */
.L_x_8578:
[----:B------:R-:W-:Y:S05]  /*2740*/  BSYNC.RECONVERGENT B0 ;  /* 0x0000000000007941 */ /* 0x000fea0003800200 */
.L_x_8576:
        /* <DEDUP_REMOVED lines=159> */
.L_x_8573:
[----:B------:R-:W0:Y:S01]  /*3140*/  LDC.64 R4, c[0x0][0x420] ;  /* 0x00010800ff047b82 */ /* 0x000e220000000a00 */
[----:B------:R-:W-:-:S05]  /*3150*/  IADD3 R2, PT, PT, R2, UR15, RZ ;  /* 0x0000000f02027c10 */ /* 0x000fca000fffe0ff */
[----:B0-----:R-:W-:-:S05]  /*3160*/  IMAD.WIDE.U32 R2, R2, 0x4, R4 ;  /* 0x0000000402027825 */ /* 0x001fca00078e0004 */
[----:B------:R1:W-:Y:S02]  /*3170*/  STG.E desc[UR10][R2.64], R22 ;  /* 0x0000001602007986 */ /* 0x0003e4000c10190a */
.L_x_8572:
[----:B------:R-:W-:Y:S05]  /*3180*/  BSYNC.RECONVERGENT B1 ;  /* 0x0000000000017941 */ /* 0x000fea0003800200 */
.L_x_8571:
        /* <DEDUP_REMOVED lines=17> */
.L_x_8580:
[----:B------:R-:W-:Y:S05]  /*32a0*/  BSYNC.RECONVERGENT B0 ;  /* 0x0000000000007941 */ /* 0x000fea0003800200 */
.L_x_8579:
        /* <DEDUP_REMOVED lines=49> */
.L_x_8585:
        /* <DEDUP_REMOVED lines=133> */
.L_x_8584:
        /* <DEDUP_REMOVED lines=73> */
.L_x_8586:
[----:B------:R-:W-:-:S09]  /*42a0*/  UISETP.NE.OR UP1, UPT, UR5, URZ, UP1 ;  /* 0x000000ff0500728c */ /* 0x000fd20008f25670 */
[----:B------:R-:W-:Y:S05]  /*42b0*/  BRA.U !UP1, `(.L_x_8582) ;  /* 0x0000000109947547 */ /* 0x000fea000b800000 */
.L_x_8583:
[----:B------:R-:W-:-:S13]  /*42c0*/  ISETP.GE.AND P0, PT, R12, UR13, PT ;  /* 0x0000000d0c007c0c */ /* 0x000fda000bf06270 */
.L_x_8587:
        /* <DEDUP_REMOVED lines=36> */
.L_x_8582:
        /* <DEDUP_REMOVED lines=10> */
.L_x_8588:
        /* <DEDUP_REMOVED lines=12> */
.L_x_8581:
        /* <DEDUP_REMOVED lines=81> */
        .weak           $__internal_25_$__cuda_sm20_div_s64
        .type           $__internal_25_$__cuda_sm20_div_s64,@function
        .size           $__internal_25_$__cuda_sm20_div_s64,(.L_x_14957 - $__internal_25_$__cuda_sm20_div_s64)
$__internal_25_$__cuda_sm20_div_s64:
        /* <DEDUP_REMOVED lines=83> */
[----:B------:R-:W-:Y:S05]  /*50b0*/  RET.REL.NODEC R12 `(_ZN5flash32flash_fwd_splitkv_combine_kernelI23Flash_fwd_kernel_traitsILi128ELi64ELi64ELi4ELb0ELb0EN7cutlass6half_tE19Flash_kernel_traitsILi128ELi64ELi64ELi4ES3_EELi4ELi3ELb1EEEvNS_16Flash_fwd_paramsE) ;  /* 0xffffffac0cd07950 */ /* 0x000fea0003c3ffff */
.L_x_8589:
        /* <DEDUP_REMOVED lines=12> */
.L_x_14957:


//--------------------- .text._ZN5flash32flash_fwd_splitkv_combine_kernelI23Flash_fwd_kernel_traitsILi128ELi64ELi64ELi4ELb0ELb0EN7cutlass6half_tE19Flash_kernel_traitsILi128ELi64ELi64ELi4ES3_EELi4ELi2ELb1EEEvNS_16Flash_fwd_paramsE --------------------------
	.section	.text._ZN5flash32flash_fwd_splitkv_combine_kernelI23Flash_fwd_kernel_traitsILi128ELi64ELi64ELi4ELb0ELb0EN7cutlass6half_tE19Flash_kernel_traitsILi128ELi64ELi64ELi4ES3_EELi4ELi2ELb1EEEvNS_16Flash_fwd_paramsE,"ax",@progbits
	.align	128
        .global         _ZN5flash32flash_fwd_splitkv_combine_kernelI23Flash_fwd_kernel_traitsILi128ELi64ELi64ELi4ELb0ELb0EN7cutlass6half_tE19Flash_kernel_traitsILi128ELi64ELi64ELi4ES3_EELi4ELi2ELb1EEEvNS_16Flash_fwd_paramsE
        .type           _ZN5flash32flash_fwd_splitkv_combine_kernelI23Flash_fwd_kernel_traitsILi128ELi64ELi64ELi4ELb0ELb0EN7cutlass6half_tE19Flash_kernel_traitsILi128ELi64ELi64ELi4ES3_EELi4ELi2ELb1EEEvNS_16Flash_fwd_paramsE,@function
        .size           _ZN5flash32flash_fwd_splitkv_combine_kernelI23Flash_fwd_kernel_traitsILi128ELi64ELi64ELi4ELb0ELb0EN7cutlass6half_tE19Flash_kernel_traitsILi128ELi64ELi64ELi4ES3_EELi4ELi2ELb1EEEvNS_16Flash_fwd_paramsE,(.L_x_14958 - _ZN5flash32flash_fwd_splitkv_combine_kernelI23Flash_fwd_kernel_traitsILi128ELi64ELi64ELi4ELb0ELb0EN7cutlass6half_tE19Flash_kernel_traitsILi128ELi64ELi64ELi4ES3_EELi4ELi2ELb1EEEvNS_16Flash_fwd_paramsE)
        .other          _ZN5flash32flash_fwd_splitkv_combine_kernelI23Flash_fwd_kernel_traitsILi128ELi64ELi64ELi4ELb0ELb0EN7cutlass6half_tE19Flash_kernel_traitsILi128ELi64ELi64ELi4ES3_EELi4ELi2ELb1EEEvNS_16Flash_fwd_paramsE,@"STO_CUDA_ENTRY STV_DEFAULT"
_ZN5flash32flash_fwd_splitkv_combine_kernelI23Flash_fwd_kernel_traitsILi128ELi64ELi64ELi4ELb0ELb0EN7cutlass6half_tE19Flash_kernel_traitsILi128ELi64ELi64ELi4ES3_EELi4ELi2ELb1EEEvNS_16Flash_fwd_paramsE:
.text._ZN5flash32flash_fwd_splitkv_combine_kernelI23Flash_fwd_kernel_traitsILi128ELi64ELi64ELi4ELb0ELb0EN7cutlass6half_tE19Flash_kernel_traitsILi128ELi64ELi64ELi4ES3_EELi4ELi2ELb1EEEvNS_16Flash_fwd_paramsE:
        /* <DEDUP_REMOVED lines=38> */
.L_x_8590:
[----:B------:R-:W-:Y:S01]  /*0260*/  IMAD.U32 R24, RZ, RZ, UR21 ;  /* 0x00000015ff187e24 */ /* 0x000fe2000f8e00ff */
[----:B------:R-:W-:Y:S01]  /*0270*/  MOV R16, UR19 ;  /* 0x0000001300107c02 */ /* 0x000fe20008000f00 */
[----:B------:R-:W-:Y:S01]  /*0280*/  IMAD.U32 R17, RZ, RZ, UR15 ;  /* 0x0000000fff117e24 */ /* 0x000fe2000f8e00ff */
[----:B------:R-:W-:Y:S02]  /*0290*/  MOV R15, UR14 ;  /* 0x0000000e000f7c02 */ /* 0x000fe40008000f00 */
[----:B------:R-:W-:Y:S02]  /*02a0*/  MOV R14, 0x2c0 ;  /* 0x000002c0000e7802 */ /* 0x000fe40000000f00 */
[----:B------:R-:W-:Y:S05]  /*02b0*/  CALL.REL.NOINC `($__internal_26_$__cuda_sm20_div_s64) ;  /* 0x00000048001c7944 */ /* 0x000fea0003c00000 */
[----:B------:R-:W-:-:S07]  /*02c0*/  MOV R12, R0 ;  /* 0x00000000000c7202 */ /* 0x000fce0000000f00 */
.L_x_8591:
        /* <DEDUP_REMOVED lines=30> */
.L_x_8593:
[----:B------:R-:W-:Y:S01]  /*04b0*/  IMAD.MOV.U32 R24, RZ, RZ, R12 ;  /* 0x000000ffff187224 */ /* 0x000fe200078e000c */
[----:B------:R-:W-:Y:S02]  /*04c0*/  MOV R17, R13 ;  /* 0x0000000d00117202 */ /* 0x000fe40000000f00 */
[----:B------:R-:W-:Y:S02]  /*04d0*/  MOV R14, 0x4f0 ;  /* 0x000004f0000e7802 */ /* 0x000fe40000000f00 */
[----:B------:R-:W-:Y:S05]  /*04e0*/  CALL.REL.NOINC `($__internal_26_$__cuda_sm20_div_s64) ;  /* 0x0000004400907944 */ /* 0x000fea0003c00000 */
[----:B------:R-:W-:Y:S02]  /*04f0*/  MOV R6, R0 ;  /* 0x0000000000067202 */ /* 0x000fe40000000f00 */
[----:B------:R-:W-:Y:S02]  /*0500*/  MOV R7, R13 ;  /* 0x0000000d00077202 */ /* 0x000fe40000000f00 */
.L_x_8594:
[----:B------:R-:W-:Y:S05]  /*0510*/  BSYNC.RECONVERGENT B0 ;  /* 0x0000000000007941 */ /* 0x000fea0003800200 */
.L_x_8592:
        /* <DEDUP_REMOVED lines=57> */
.L_x_8596:
[----:B------:R-:W-:Y:S01]  /*08b0*/  IMAD.MOV.U32 R24, RZ, RZ, R16 ;  /* 0x000000ffff187224 */ /* 0x000fe200078e0010 */
[----:B------:R-:W-:Y:S01]  /*08c0*/  MOV R16, R11 ;  /* 0x0000000b00107202 */ /* 0x000fe20000000f00 */
[----:B------:R-:W-:Y:S01]  /*08d0*/  IMAD.MOV.U32 R17, RZ, RZ, R15 ;  /* 0x000000ffff117224 */ /* 0x000fe200078e000f */
[----:B------:R-:W-:Y:S02]  /*08e0*/  MOV R15, R3 ;  /* 0x00000003000f7202 */ /* 0x000fe40000000f00 */
[----:B------:R-:W-:Y:S02]  /*08f0*/  MOV R14, 0x910 ;  /* 0x00000910000e7802 */ /* 0x000fe40000000f00 */
[----:B------:R-:W-:Y:S05]  /*0900*/  CALL.REL.NOINC `($__internal_26_$__cuda_sm20_div_s64) ;  /* 0x0000004000887944 */ /* 0x000fea0003c00000 */
[----:B------:R-:W-:Y:S02]  /*0910*/  MOV R12, R0 ;  /* 0x00000000000c7202 */ /* 0x000fe40000000f00 */
.L_x_8597:
[----:B------:R-:W-:Y:S05]  /*0920*/  BSYNC.RECONVERGENT B0 ;  /* 0x0000000000007941 */ /* 0x000fea0003800200 */
.L_x_8595:
        /* <DEDUP_REMOVED lines=124> */
.L_x_8599:
[----:B------:R-:W-:Y:S01]  /*10f0*/  IMAD.MOV.U32 R24, RZ, RZ, R12 ;  /* 0x000000ffff187224 */ /* 0x000fe200078e000c */
[----:B------:R-:W-:Y:S01]  /*1100*/  MOV R16, R10 ;  /* 0x0000000a00107202 */ /* 0x000fe20000000f00 */
[----:B------:R-:W-:Y:S01]  /*1110*/  IMAD.MOV.U32 R17, RZ, RZ, R13 ;  /* 0x000000ffff117224 */ /* 0x000fe200078e000d */
[----:B------:R-:W-:Y:S02]  /*1120*/  MOV R15, R4 ;  /* 0x00000004000f7202 */ /* 0x000fe40000000f00 */
[----:B------:R-:W-:Y:S02]  /*1130*/  MOV R14, 0x1150 ;  /* 0x00001150000e7802 */ /* 0x000fe40000000f00 */
[----:B------:R-:W-:Y:S05]  /*1140*/  CALL.REL.NOINC `($__internal_26_$__cuda_sm20_div_s64) ;  /* 0x0000003800787944 */ /* 0x000fea0003c00000 */
[----:B------:R-:W-:Y:S02]  /*1150*/  MOV R30, R0 ;  /* 0x00000000001e7202 */ /* 0x000fe40000000f00 */
[----:B------:R-:W-:Y:S02]  /*1160*/  MOV R31, R13 ;  /* 0x0000000d001f7202 */ /* 0x000fe40000000f00 */
.L_x_8600:
[----:B------:R-:W-:Y:S05]  /*1170*/  BSYNC.RECONVERGENT B0 ;  /* 0x0000000000007941 */ /* 0x000fea0003800200 */
.L_x_8598:
        /* <DEDUP_REMOVED lines=57> */
.L_x_8602:
[----:B------:R-:W-:Y:S01]  /*1510*/  IMAD.MOV.U32 R24, RZ, RZ, R6 ;  /* 0x000000ffff187224 */ /* 0x000fe200078e0006 */
[----:B------:R-:W-:Y:S01]  /*1520*/  MOV R17, R7 ;  /* 0x0000000700117202 */ /* 0x000fe20000000f00 */
[----:B------:R-:W-:Y:S01]  /*1530*/  IMAD.MOV.U32 R16, RZ, RZ, R9 ;  /* 0x000000ffff107224 */ /* 0x000fe200078e0009 */
[----:B------:R-:W-:Y:S02]  /*1540*/  MOV R14, 0x1560 ;  /* 0x00001560000e7802 */ /* 0x000fe40000000f00 */
[----:B------:R-:W-:Y:S05]  /*1550*/  CALL.REL.NOINC `($__internal_26_$__cuda_sm20_div_s64) ;  /* 0x0000003400747944 */ /* 0x000fea0003c00000 */
[----:B------:R-:W-:Y:S02]  /*1560*/  MOV R22, R0 ;  /* 0x0000000000167202 */ /* 0x000fe40000000f00 */
[----:B------:R-:W-:Y:S02]  /*1570*/  MOV R23, R13 ;  /* 0x0000000d00177202 */ /* 0x000fe40000000f00 */
.L_x_8603:
[----:B------:R-:W-:Y:S05]  /*1580*/  BSYNC.RECONVERGENT B0 ;  /* 0x0000000000007941 */ /* 0x000fea0003800200 */
.L_x_8601:
        /* <DEDUP_REMOVED lines=81> */
.L_x_8605:
[----:B------:R-:W-:Y:S05]  /*1aa0*/  BSYNC.RECONVERGENT B0 ;  /* 0x0000000000007941 */ /* 0x000fea0003800200 */
.L_x_8604:
        /* <DEDUP_REMOVED lines=118> */
.L_x_8609:
[----:B------:R-:W-:Y:S01]  /*2210*/  LEA.HI R24, R7, UR20, RZ, 0x1e ;  /* 0x0000001407187c11 */ /* 0x000fe2000f8ff0ff */
[----:B------:R-:W-:Y:S01]  /*2220*/  IMAD.MOV.U32 R17, RZ, RZ, RZ ;  /* 0x000000ffff117224 */ /* 0x000fe200078e00ff */
[----:B------:R-:W-:Y:S01]  /*2230*/  MOV R14, 0x2260 ;  /* 0x00002260000e7802 */ /* 0x000fe20000000f00 */
[----:B------:R-:W-:Y:S02]  /*2240*/  IMAD.MOV.U32 R16, RZ, RZ, R26 ;  /* 0x000000ffff107224 */ /* 0x000fe400078e001a */
[----:B------:R-:W-:Y:S05]  /*2250*/  CALL.REL.NOINC `($__internal_26_$__cuda_sm20_div_s64) ;  /* 0x0000002800347944 */ /* 0x000fea0003c00000 */
[----:B------:R-:W-:Y:S02]  /*2260*/  IADD3 R15, PT, PT, -R0, RZ, RZ ;  /* 0x000000ff000f7210 */ /* 0x000fe40007ffe1ff */
[----:B------:R-:W-:-:S03]  /*2270*/  MOV R27, R13 ;  /* 0x0000000d001b7202 */ /* 0x000fc60000000f00 */
[----:B------:R-:W-:Y:S01]  /*2280*/  IMAD R24, R26, R15, R24 ;  /* 0x0000000f1a187224 */ /* 0x000fe200078e0218 */
[----:B------:R-:W-:-:S07]  /*2290*/  MOV R26, R0 ;  /* 0x00000000001a7202 */ /* 0x000fce0000000f00 */
.L_x_8610:
        /* <DEDUP_REMOVED lines=60> */
.L_x_8612:
[----:B------:R-:W-:Y:S01]  /*2660*/  IMAD.MOV.U32 R24, RZ, RZ, R26 ;  /* 0x000000ffff187224 */ /* 0x000fe200078e001a */
[----:B------:R-:W-:Y:S01]  /*2670*/  MOV R17, R27 ;  /* 0x0000001b00117202 */ /* 0x000fe20000000f00 */
[----:B------:R-:W-:Y:S01]  /*2680*/  IMAD.MOV.U32 R16, RZ, RZ, R32 ;  /* 0x000000ffff107224 */ /* 0x000fe200078e0020 */
[----:B------:R-:W-:Y:S02]  /*2690*/  MOV R14, 0x26b0 ;  /* 0x000026b0000e7802 */ /* 0x000fe40000000f00 */
[----:B------:R-:W-:Y:S05]  /*26a0*/  CALL.REL.NOINC `($__internal_26_$__cuda_sm20_div_s64) ;  /* 0x0000002400207944 */ /* 0x000fea0003c00000 */
[----:B------:R-:W-:-:S05]  /*26b0*/  IADD3 R13, PT, PT, -R0, RZ, RZ ;  /* 0x000000ff000d7210 */ /* 0x000fca0007ffe1ff */
[----:B------:R-:W-:Y:S02]  /*26c0*/  IMAD R26, R13, R32, R26 ;  /* 0x000000200d1a7224 */ /* 0x000fe400078e021a */
.L_x_8613:
[----:B------:R-:W-:Y:S05]  /*26d0*/  BSYNC.RECONVERGENT B0 ;  /* 0x0000000000007941 */ /* 0x000fea0003800200 */
.L_x_8611:
        /* <DEDUP_REMOVED lines=162> */
.L_x_8608:
[----:B------:R-:W0:Y:S01]  /*3100*/  LDC.64 R2, c[0x0][0x420] ;  /* 0x00010800ff027b82 */ /* 0x000e220000000a00 */
[----:B------:R-:W-:-:S05]  /*3110*/  IADD3 R12, PT, PT, R12, UR20, RZ ;  /* 0x000000140c0c7c10 */ /* 0x000fca000fffe0ff */
[----:B0-----:R-:W-:-:S05]  /*3120*/  IMAD.WIDE.U32 R2, R12, 0x4, R2 ;  /* 0x000000040c027825 */ /* 0x001fca00078e0002 */
[----:B------:R1:W-:Y:S02]  /*3130*/  STG.E desc[UR10][R2.64], R20 ;  /* 0x0000001402007986 */ /* 0x0003e4000c10190a */
.L_x_8607:
[----:B------:R-:W-:Y:S05]  /*3140*/  BSYNC.RECONVERGENT B1 ;  /* 0x0000000000017941 */ /* 0x000fea0003800200 */
.L_x_8606:
        /* <DEDUP_REMOVED lines=16> */
.L_x_8615:
[----:B------:R-:W-:Y:S05]  /*3250*/  BSYNC.RECONVERGENT B0 ;  /* 0x0000000000007941 */ /* 0x000fea0003800200 */
.L_x_8614:
        /* <DEDUP_REMOVED lines=49> */
.L_x_8620:
        /* <DEDUP_REMOVED lines=133> */
.L_x_8619:
        /* <DEDUP_REMOVED lines=73> */
.L_x_8621:
[----:B------:R-:W-:-:S09]  /*4250*/  UISETP.NE.OR UP1, UPT, UR5, URZ, UP1 ;  /* 0x000000ff0500728c */ /* 0x000fd20008f25670 */
[----:B------:R-:W-:Y:S05]  /*4260*/  BRA.U !UP1, `(.L_x_8617) ;  /* 0x0000000109947547 */ /* 0x000fea000b800000 */
.L_x_8618:
[----:B------:R-:W-:-:S13]  /*4270*/  ISETP.GE.AND P0, PT, R12, UR12, PT ;  /* 0x0000000c0c007c0c */ /* 0x000fda000bf06270 */
.L_x_8622:
        /* <DEDUP_REMOVED lines=36> */
.L_x_8617:
        /* <DEDUP_REMOVED lines=10> */
.L_x_8623:
        /* <DEDUP_REMOVED lines=12> */
.L_x_8616:
        /* <DEDUP_REMOVED lines=81> */
        .weak           $__internal_26_$__cuda_sm20_div_s64
        .type           $__internal_26_$__cuda_sm20_div_s64,@function
        .size           $__internal_26_$__cuda_sm20_div_s64,(.L_x_14958 - $__internal_26_$__cuda_sm20_div_s64)
$__internal_26_$__cuda_sm20_div_s64:
        /* <DEDUP_REMOVED lines=83> */
[----:B------:R-:W-:Y:S06]  /*5060*/  RET.REL.NODEC R18 `(_ZN5flash32flash_fwd_splitkv_combine_kernelI23Flash_fwd_kernel_traitsILi128ELi64ELi64ELi4ELb0ELb0EN7cutlass6half_tE19Flash_kernel_traitsILi128ELi64ELi64ELi4ES3_EELi4ELi2ELb1EEEvNS_16Flash_fwd_paramsE) ;  /* 0xffffffac12e47950 */ /* 0x000fec0003c3ffff */
.L_x_8624:
        /* <DEDUP_REMOVED lines=9> */
.L_x_14958:


//--------------------- .text._ZN5flash32flash_fwd_splitkv_combine_kernelI23Flash_fwd_kernel_traitsILi128ELi64ELi64ELi4ELb0ELb0EN7cutlass6half_tE19Flash_kernel_traitsILi128ELi64ELi64ELi4ES3_EELi4ELi1ELb1EEEvNS_16Flash_fwd_paramsE --------------------------
	.section	.text._ZN5flash32flash_fwd_splitkv_combine_kernelI23Flash_fwd_kernel_traitsILi128ELi64ELi64ELi4ELb0ELb0EN7cutlass6half_tE19Flash_kernel_traitsILi128ELi64ELi64ELi4ES3_EELi4ELi1ELb1EEEvNS_16Flash_fwd_paramsE,"ax",@progbits
	.align	128
        .global         _ZN5flash32flash_fwd_splitkv_combine_kernelI23Flash_fwd_kernel_traitsILi128ELi64ELi64ELi4ELb0ELb0EN7cutlass6half_tE19Flash_kernel_traitsILi128ELi64ELi64ELi4ES3_EELi4ELi1ELb1EEEvNS_16Flash_fwd_paramsE
        .type           _ZN5flash32flash_fwd_splitkv_combine_kernelI23Flash_fwd_kernel_traitsILi128ELi64ELi64ELi4ELb0ELb0EN7cutlass6half_tE19Flash_kernel_traitsILi128ELi64ELi64ELi4ES3_EELi4ELi1ELb1EEEvNS_16Flash_fwd_paramsE,@function
        .size           _ZN5flash32flash_fwd_splitkv_combine_kernelI23Flash_fwd_kernel_traitsILi128ELi64ELi64ELi4ELb0ELb0EN7cutlass6half_tE19Flash_kernel_traitsILi128ELi64ELi64ELi4ES3_EELi4ELi1ELb1EEEvNS_16Flash_fwd_paramsE,(.L_x_14959 - _ZN5flash32flash_fwd_splitkv_combine_kernelI23Flash_fwd_kernel_traitsILi128ELi64ELi64ELi4ELb0ELb0EN7cutlass6half_tE19Flash_kernel_traitsILi128ELi64ELi64ELi4ES3_EELi4ELi1ELb1EEEvNS_16Flash_fwd_paramsE)
        .other          _ZN5flash32flash_fwd_splitkv_combine_kernelI23Flash_fwd_kernel_traitsILi128ELi64ELi64ELi4ELb0ELb0EN7cutlass6half_tE19Flash_kernel_traitsILi128ELi64ELi64ELi4ES3_EELi4ELi1ELb1EEEvNS_16Flash_fwd_paramsE,@"STO_CUDA_ENTRY STV_DEFAULT"
_ZN5flash32flash_fwd_splitkv_combine_kernelI23Flash_fwd_kernel_traitsILi128ELi64ELi64ELi4ELb0ELb0EN7cutlass6half_tE19Flash_kernel_traitsILi128ELi64ELi64ELi4ES3_EELi4ELi1ELb1EEEvNS_16Flash_fwd_paramsE:
.text._ZN5flash32flash_fwd_splitkv_combine_kernelI23Flash_fwd_kernel_traitsILi128ELi64ELi64ELi4ELb0ELb0EN7cutlass6half_tE19Flash_kernel_traitsILi128ELi64ELi64ELi4ES3_EELi4ELi1ELb1EEEvNS_16Flash_fwd_paramsE:
        /* <DEDUP_REMOVED lines=38> */
.L_x_8625:
[----:B------:R-:W-:Y:S01]  /*0260*/  IMAD.U32 R14, RZ, RZ, UR16 ;  /* 0x00000010ff0e7e24 */ /* 0x000fe2000f8e00ff */
[----:B------:R-:W-:Y:S01]  /*0270*/  MOV R18, UR14 ;  /* 0x0000000e00127c02 */ /* 0x000fe20008000f00 */
[----:B------:R-:W-:Y:S01]  /*0280*/  IMAD.U32 R19, RZ, RZ, UR17 ;  /* 0x00000011ff137e24 */ /* 0x000fe2000f8e00ff */
[----:B------:R-:W-:Y:S02]  /*0290*/  MOV R17, UR9 ;  /* 0x0000000900117c02 */ /* 0x000fe40008000f00 */
[----:B------:R-:W-:Y:S02]  /*02a0*/  MOV R16, 0x2c0 ;  /* 0x000002c000107802 */ /* 0x000fe40000000f00 */
[----:B------:R-:W-:Y:S05]  /*02b0*/  CALL.REL.NOINC `($__internal_27_$__cuda_sm20_div_s64) ;  /* 0x00000048000c7944 */ /* 0x000fea0003c00000 */
.L_x_8626:
        /* <DEDUP_REMOVED lines=30> */
.L_x_8628:
[----:B------:R-:W-:Y:S01]  /*04a0*/  IMAD.MOV.U32 R14, RZ, RZ, R10 ;  /* 0x000000ffff0e7224 */ /* 0x000fe200078e000a */
[----:B------:R-:W-:Y:S02]  /*04b0*/  MOV R19, R11 ;  /* 0x0000000b00137202 */ /* 0x000fe40000000f00 */
[----:B------:R-:W-:Y:S02]  /*04c0*/  MOV R16, 0x4e0 ;  /* 0x000004e000107802 */ /* 0x000fe40000000f00 */
[----:B------:R-:W-:Y:S05]  /*04d0*/  CALL.REL.NOINC `($__internal_27_$__cuda_sm20_div_s64) ;  /* 0x0000004400847944 */ /* 0x000fea0003c00000 */
[----:B------:R-:W-:Y:S02]  /*04e0*/  MOV R4, R10 ;  /* 0x0000000a00047202 */ /* 0x000fe40000000f00 */
[----:B------:R-:W-:Y:S02]  /*04f0*/  MOV R5, R11 ;  /* 0x0000000b00057202 */ /* 0x000fe40000000f00 */
.L_x_8629:
[----:B------:R-:W-:Y:S05]  /*0500*/  BSYNC.RECONVERGENT B0 ;  /* 0x0000000000007941 */ /* 0x000fea0003800200 */
.L_x_8627:
        /* <DEDUP_REMOVED lines=57> */
.L_x_8631:
[----:B------:R-:W-:Y:S01]  /*08a0*/  IMAD.MOV.U32 R14, RZ, RZ, R18 ;  /* 0x000000ffff0e7224 */ /* 0x000fe200078e0012 */
[----:B------:R-:W-:Y:S01]  /*08b0*/  MOV R18, R9 ;  /* 0x0000000900127202 */ /* 0x000fe20000000f00 */
[----:B------:R-:W-:Y:S01]  /*08c0*/  IMAD.MOV.U32 R19, RZ, RZ, R17 ;  /* 0x000000ffff137224 */ /* 0x000fe200078e0011 */
[----:B------:R-:W-:Y:S02]  /*08d0*/  MOV R17, R25 ;  /* 0x0000001900117202 */ /* 0x000fe40000000f00 */
[----:B------:R-:W-:Y:S02]  /*08e0*/  MOV R16, 0x900 ;  /* 0x0000090000107802 */ /* 0x000fe40000000f00 */
[----:B------:R-:W-:Y:S05]  /*08f0*/  CALL.REL.NOINC `($__internal_27_$__cuda_sm20_div_s64) ;  /* 0x00000040007c7944 */ /* 0x000fea0003c00000 */
.L_x_8632:
[----:B------:R-:W-:Y:S05]  /*0900*/  BSYNC.RECONVERGENT B0 ;  /* 0x0000000000007941 */ /* 0x000fea0003800200 */
.L_x_8630:
        /* <DEDUP_REMOVED lines=123> */
.L_x_8634:
[----:B------:R-:W-:Y:S01]  /*10c0*/  IMAD.MOV.U32 R14, RZ, RZ, R10 ;  /* 0x000000ffff0e7224 */ /* 0x000fe200078e000a */
[----:B------:R-:W-:Y:S01]  /*10d0*/  MOV R18, R8 ;  /* 0x0000000800127202 */ /* 0x000fe20000000f00 */
[----:B------:R-:W-:Y:S01]  /*10e0*/  IMAD.MOV.U32 R19, RZ, RZ, R11 ;  /* 0x000000ffff137224 */ /* 0x000fe200078e000b */
[----:B------:R-:W-:Y:S02]  /*10f0*/  MOV R17, R0 ;  /* 0x0000000000117202 */ /* 0x000fe40000000f00 */
[----:B------:R-:W-:Y:S02]  /*1100*/  MOV R16, 0x1120 ;  /* 0x0000112000107802 */ /* 0x000fe40000000f00 */
[----:B------:R-:W-:Y:S05]  /*1110*/  CALL.REL.NOINC `($__internal_27_$__cuda_sm20_div_s64) ;  /* 0x0000003800747944 */ /* 0x000fea0003c00000 */
[----:B------:R-:W-:Y:S02]  /*1120*/  MOV R32, R10 ;  /* 0x0000000a00207202 */ /* 0x000fe40000000f00 */
[----:B------:R-:W-:Y:S02]  /*1130*/  MOV R33, R11 ;  /* 0x0000000b00217202 */ /* 0x000fe40000000f00 */
.L_x_8635:
[----:B------:R-:W-:Y:S05]  /*1140*/  BSYNC.RECONVERGENT B0 ;  /* 0x0000000000007941 */ /* 0x000fea0003800200 */
.L_x_8633:
        /* <DEDUP_REMOVED lines=57> */
.L_x_8637:
[----:B------:R-:W-:Y:S01]  /*14e0*/  IMAD.MOV.U32 R14, RZ, RZ, R4 ;  /* 0x000000ffff0e7224 */ /* 0x000fe200078e0004 */
[----:B------:R-:W-:Y:S01]  /*14f0*/  MOV R19, R5 ;  /* 0x0000000500137202 */ /* 0x000fe20000000f00 */
[----:B------:R-:W-:Y:S01]  /*1500*/  IMAD.MOV.U32 R18, RZ, RZ, R6 ;  /* 0x000000ffff127224 */ /* 0x000fe200078e0006 */
[----:B------:R-:W-:Y:S02]  /*1510*/  MOV R16, 0x1530 ;  /* 0x0000153000107802 */ /* 0x000fe40000000f00 */
[----:B------:R-:W-:Y:S05]  /*1520*/  CALL.REL.NOINC `($__internal_27_$__cuda_sm20_div_s64) ;  /* 0x0000003400707944 */ /* 0x000fea0003c00000 */
[----:B------:R-:W-:Y:S02]  /*1530*/  MOV R26, R10 ;  /* 0x0000000a001a7202 */ /* 0x000fe40000000f00 */
[----:B------:R-:W-:Y:S02]  /*1540*/  MOV R27, R11 ;  /* 0x0000000b001b7202 */ /* 0x000fe40000000f00 */
.L_x_8638:
[----:B------:R-:W-:Y:S05]  /*1550*/  BSYNC.RECONVERGENT B0 ;  /* 0x0000000000007941 */ /* 0x000fea0003800200 */
.L_x_8636:
        /* <DEDUP_REMOVED lines=73> */
.L_x_8640:
[----:B0-----:R-:W-:Y:S05]  /*19f0*/  BSYNC.RECONVERGENT B0 ;  /* 0x0000000000007941 */ /* 0x001fea0003800200 */
.L_x_8639:
        /* <DEDUP_REMOVED lines=127> */
.L_x_8644:
[----:B------:R-:W-:Y:S01]  /*21f0*/  LEA.HI R2, R7, UR15, RZ, 0x1f ;  /* 0x0000000f07027c11 */ /* 0x000fe2000f8ff8ff */
[----:B------:R-:W-:Y:S01]  /*2200*/  IMAD.MOV.U32 R19, RZ, RZ, RZ ;  /* 0x000000ffff137224 */ /* 0x000fe200078e00ff */
[----:B------:R-:W-:Y:S02]  /*2210*/  MOV R18, R30 ;  /* 0x0000001e00127202 */ /* 0x000fe40000000f00 */
[----:B------:R-:W-:Y:S01]  /*2220*/  MOV R16, 0x2250 ;  /* 0x0000225000107802 */ /* 0x000fe20000000f00 */
[----:B------:R-:W-:Y:S02]  /*2230*/  IMAD.MOV.U32 R14, RZ, RZ, R2 ;  /* 0x000000ffff0e7224 */ /* 0x000fe400078e0002 */
[----:B------:R-:W-:Y:S05]  /*2240*/  CALL.REL.NOINC `($__internal_27_$__cuda_sm20_div_s64) ;  /* 0x0000002800287944 */ /* 0x000fea0003c00000 */
[----:B------:R-:W-:Y:S02]  /*2250*/  IADD3 R13, PT, PT, -R10, RZ, RZ ;  /* 0x000000ff0a0d7210 */ /* 0x000fe40007ffe1ff */
[----:B------:R-:W-:-:S03]  /*2260*/  MOV R31, R11 ;  /* 0x0000000b001f7202 */ /* 0x000fc60000000f00 */
[----:B------:R-:W-:Y:S01]  /*2270*/  IMAD R12, R30, R13, R2 ;  /* 0x0000000d1e0c7224 */ /* 0x000fe200078e0202 */
[----:B------:R-:W-:-:S07]  /*2280*/  MOV R30, R10 ;  /* 0x0000000a001e7202 */ /* 0x000fce0000000f00 */
.L_x_8645:
        /* <DEDUP_REMOVED lines=59> */
.L_x_8647:
[----:B------:R-:W-:Y:S01]  /*2640*/  IMAD.MOV.U32 R14, RZ, RZ, R30 ;  /* 0x000000ffff0e7224 */ /* 0x000fe200078e001e */
[----:B------:R-:W-:Y:S01]  /*2650*/  MOV R19, R31 ;  /* 0x0000001f00137202 */ /* 0x000fe20000000f00 */
[----:B------:R-:W-:Y:S01]  /*2660*/  IMAD.MOV.U32 R18, RZ, RZ, R34 ;  /* 0x000000ffff127224 */ /* 0x000fe200078e0022 */
[----:B------:R-:W-:Y:S02]  /*2670*/  MOV R16, 0x2690 ;  /* 0x0000269000107802 */ /* 0x000fe40000000f00 */
[----:B------:R-:W-:Y:S05]  /*2680*/  CALL.REL.NOINC `($__internal_27_$__cuda_sm20_div_s64) ;  /* 0x0000002400187944 */ /* 0x000fea0003c00000 */
[----:B------:R-:W-:-:S05]  /*2690*/  IADD3 R11, PT, PT, -R10, RZ, RZ ;  /* 0x000000ff0a0b7210 */ /* 0x000fca0007ffe1ff */
[----:B------:R-:W-:Y:S02]  /*26a0*/  IMAD R30, R11, R34, R30 ;  /* 0x000000220b1e7224 */ /* 0x000fe400078e021e */
.L_x_8648:
[----:B------:R-:W-:Y:S05]  /*26b0*/  BSYNC.RECONVERGENT B0 ;  /* 0x0000000000007941 */ /* 0x000fea0003800200 */
.L_x_8646:
        /* <DEDUP_REMOVED lines=159> */
.L_x_8643:
[----:B------:R-:W0:Y:S01]  /*30b0*/  LDC.64 R4, c[0x0][0x420] ;  /* 0x00010800ff047b82 */ /* 0x000e220000000a00 */
[----:B------:R-:W-:-:S05]  /*30c0*/  IADD3 R2, PT, PT, R2, UR15, RZ ;  /* 0x0000000f02027c10 */ /* 0x000fca000fffe0ff */
[----:B0-----:R-:W-:-:S05]  /*30d0*/  IMAD.WIDE.U32 R2, R2, 0x4, R4 ;  /* 0x0000000402027825 */ /* 0x001fca00078e0004 */
[----:B------:R1:W-:Y:S02]  /*30e0*/  STG.E desc[UR10][R2.64], R22 ;  /* 0x0000001602007986 */ /* 0x0003e4000c10190a */
.L_x_8642:
[----:B------:R-:W-:Y:S05]  /*30f0*/  BSYNC.RECONVERGENT B1 ;  /* 0x0000000000017941 */ /* 0x000fea0003800200 */
.L_x_8641:
        /* <DEDUP_REMOVED lines=17> */
.L_x_8650:
[----:B------:R-:W-:Y:S05]  /*3210*/  BSYNC.RECONVERGENT B0 ;  /* 0x0000000000007941 */ /* 0x000fea0003800200 */
.L_x_8649:
        /* <DEDUP_REMOVED lines=49> */
.L_x_8655:
        /* <DEDUP_REMOVED lines=133> */
.L_x_8654:
        /* <DEDUP_REMOVED lines=73> */
.L_x_8656:
[----:B------:R-:W-:-:S09]  /*4210*/  UISETP.NE.OR UP1, UPT, UR5, URZ, UP1 ;  /* 0x000000ff0500728c */ /* 0x000fd20008f25670 */
[----:B------:R-:W-:Y:S05]  /*4220*/  BRA.U !UP1, `(.L_x_8652) ;  /* 0x0000000109947547 */ /* 0x000fea000b800000 */
.L_x_8653:
[----:B------:R-:W-:-:S13]  /*4230*/  ISETP.GE.AND P0, PT, R12, UR13, PT ;  /* 0x0000000d0c007c0c */ /* 0x000fda000bf06270 */
.L_x_8657:
        /* <DEDUP_REMOVED lines=36> */
.L_x_8652:
        /* <DEDUP_REMOVED lines=10> */
.L_x_8658:
        /* <DEDUP_REMOVED lines=12> */
.L_x_8651:
        /* <DEDUP_REMOVED lines=81> */
        .weak           $__internal_27_$__cuda_sm20_div_s64
        .type           $__internal_27_$__cuda_sm20_div_s64,@function
        .size           $__internal_27_$__cuda_sm20_div_s64,(.L_x_14959 - $__internal_27_$__cuda_sm20_div_s64)
$__internal_27_$__cuda_sm20_div_s64:
        /* <DEDUP_REMOVED lines=83> */
[----:B------:R-:W-:Y:S05]  /*5020*/  RET.REL.NODEC R12 `(_ZN5flash32flash_fwd_splitkv_combine_kernelI23Flash_fwd_kernel_traitsILi128ELi64ELi64ELi4ELb0ELb0EN7cutlass6half_tE19Flash_kernel_traitsILi128ELi64ELi64ELi4ES3_EELi4ELi1ELb1EEEvNS_16Flash_fwd_paramsE) ;  /* 0xffffffac0cf47950 */ /* 0x000fea0003c3ffff */
.L_x_8659:
        /* <DEDUP_REMOVED lines=13> */
.L_x_14959:


//--------------------- .text._ZN5flash24flash_fwd_splitkv_kernelI23Flash_fwd_kernel_traitsILi128ELi64ELi64ELi4ELb0ELb0EN7cutlass6half_tE19Flash_kernel_traitsILi128ELi64ELi64ELi4ES3_EELb0ELb0ELb0ELb0ELb1ELb0ELb0ELb0EEEvNS_16Flash_fwd_paramsE --------------------------
	.section	.text._ZN5flash24flash_fwd_splitkv_kernelI23Flash_fwd_kernel_traitsILi128ELi64ELi64ELi4ELb0ELb0EN7cutlass6half_tE19Flash_kernel_traitsILi128ELi64ELi64ELi4ES3_EELb0ELb0ELb0ELb0ELb1ELb0ELb0ELb0EEEvNS_16Flash_fwd_paramsE,"ax",@progbits
	.align	128
        .global         _ZN5flash24flash_fwd_splitkv_kernelI23Flash_fwd_kernel_traitsILi128ELi64ELi64ELi4ELb0ELb0EN7cutlass6half_tE19Flash_kernel_traitsILi128ELi64ELi64ELi4ES3_EELb0ELb0ELb0ELb0ELb1ELb0ELb0ELb0EEEvNS_16Flash_fwd_paramsE
        .type           _ZN5flash24flash_fwd_splitkv_kernelI23Flash_fwd_kernel_traitsILi128ELi64ELi64ELi4ELb0ELb0EN7cutlass6half_tE19Flash_kernel_traitsILi128ELi64ELi64ELi4ES3_EELb0ELb0ELb0ELb0ELb1ELb0ELb0ELb0EEEvNS_16Flash_fwd_paramsE,@function
        .size           _ZN5flash24flash_fwd_splitkv_kernelI23Flash_fwd_kernel_traitsILi128ELi64ELi64ELi4ELb0ELb0EN7cutlass6half_tE19Flash_kernel_traitsILi128ELi64ELi64ELi4ES3_EELb0ELb0ELb0ELb0ELb1ELb0ELb0ELb0EEEvNS_16Flash_fwd_paramsE,(.L_x_14960 - _ZN5flash24flash_fwd_splitkv_kernelI23Flash_fwd_kernel_traitsILi128ELi64ELi64ELi4ELb0ELb0EN7cutlass6half_tE19Flash_kernel_traitsILi128ELi64ELi64ELi4ES3_EELb0ELb0ELb0ELb0ELb1ELb0ELb0ELb0EEEvNS_16Flash_fwd_paramsE)
        .other          _ZN5flash24flash_fwd_splitkv_kernelI23Flash_fwd_kernel_traitsILi128ELi64ELi64ELi4ELb0ELb0EN7cutlass6half_tE19Flash_kernel_traitsILi128ELi64ELi64ELi4ES3_EELb0ELb0ELb0ELb0ELb1ELb0ELb0ELb0EEEvNS_16Flash_fwd_paramsE,@"STO_CUDA_ENTRY STV_DEFAULT"
_ZN5flash24flash_fwd_splitkv_kernelI23Flash_fwd_kernel_traitsILi128ELi64ELi64ELi4ELb0ELb0EN7cutlass6half_tE19Flash_kernel_traitsILi128ELi64ELi64ELi4ES3_EELb0ELb0ELb0ELb0ELb1ELb0ELb0ELb0EEEvNS_16Flash_fwd_paramsE:
.text._ZN5flash24flash_fwd_splitkv_kernelI23Flash_fwd_kernel_traitsILi128ELi64ELi64ELi4ELb0ELb0EN7cutlass6half_tE19Flash_kernel_traitsILi128ELi64ELi64ELi4ES3_EELb0ELb0ELb0ELb0ELb1ELb0ELb0ELb0EEEvNS_16Flash_fwd_paramsE:
[----:B------:R-:W-:Y:S01]  /*0000*/  LDC R1, c[0x0][0x37c] ;  /* 0x0000df00ff017b82 */ /* 0x000fe20000000800 */
[----:B------:R-:W1:Y:S07]  /*0010*/  S2R R17, SR_CTAID.X ;  /* 0x0000000000117919 */ /* 0x000e6e0000002500 */
[----:B------:R-:W2:Y:S01]  /*0020*/  LDC.64 R2, c[0x0][0x348] ;  /* 0x0000d200ff027b82 */ /* 0x000ea20000000a00 */
[----:B------:R-:W-:Y:S01]  /*0030*/  BSSY.RECONVERGENT B2, `(.L_x_8660) ;  /* 0x0000005000027945 */ /* 0x000fe20003800200 */
[----:B------:R-:W-:Y:S01]  /*0040*/  MOV R160, 0x80 ;  /* 0x0000008000a07802 */ /* 0x000fe20000000f00 */
[----:B------:R-:W3:Y:S01]  /*0050*/  S2R R162, SR_CTAID.Y ;  /* 0x0000000000a27919 */ /* 0x000ee20000002600 */
[----:B------:R-:W4:Y:S05]  /*0060*/  S2R R161, SR_CTAID.Z ;  /* 0x0000000000a17919 */ /* 0x000f2a0000002700 */
[----:B-1234-:R-:W-:Y:S05]  /*0070*/  CALL.REL.NOINC `($_ZN5flash24flash_fwd_splitkv_kernelI23Flash_fwd_kernel_traitsILi128ELi64ELi64ELi4ELb0ELb0EN7cutlass6half_tE19Flash_kernel_traitsILi128ELi64ELi64ELi4ES3_EELb0ELb0ELb0ELb0ELb1ELb0ELb0ELb0EEEvNS_16Flash_fwd_paramsE$_ZN5flash30compute_attn_1rowblock_splitkvI23Flash_fwd_kernel_traitsILi128ELi64ELi64ELi4ELb0ELb0EN7cutlass6half_tE19Flash_kernel_traitsILi128ELi64ELi64ELi4ES3_EELb0ELb0ELb0ELb0ELb1ELb0ELb0ELb0ENS_16Flash_fwd_paramsEEEvRKT8_iiiii) ;  /* 0x0000000000087944 */ /* 0x01efea0003c00000 */
[----:B------:R-:W-:Y:S05]  /*0080*/  BSYNC.RECONVERGENT B2 ;  /* 0x0000000000027941 */ /* 0x000fea0003800200 */
.L_x_8660:
[----:B------:R-:W-:Y:S05]  /*0090*/  EXIT ;  /* 0x000000000000794d */ /* 0x000fea0003800000 */
        .type           $_ZN5flash24flash_fwd_splitkv_kernelI23Flash_fwd_kernel_traitsILi128ELi64ELi64ELi4ELb0ELb0EN7cutlass6half_tE19Flash_kernel_traitsILi128ELi64ELi64ELi4ES3_EELb0ELb0ELb0ELb0ELb1ELb0ELb0ELb0EEEvNS_16Flash_fwd_paramsE$_ZN5flash30compute_attn_1rowblock_splitkvI23Flash_fwd_kernel_traitsILi128ELi64ELi64ELi4ELb0ELb0EN7cutlass6half_tE19Flash_kernel_traitsILi128ELi64ELi64ELi4ES3_EELb0ELb0ELb0ELb0ELb1ELb0ELb0ELb0ENS_16Flash_fwd_paramsEEEvRKT8_iiiii,@function
        .size           $_ZN5flash24flash_fwd_splitkv_kernelI23Flash_fwd_kernel_traitsILi128ELi64ELi64ELi4ELb0ELb0EN7cutlass6half_tE19Flash_kernel_traitsILi128ELi64ELi64ELi4ES3_EELb0ELb0ELb0ELb0ELb1ELb0ELb0ELb0EEEvNS_16Flash_fwd_paramsE$_ZN5flash30compute_attn_1rowblock_splitkvI23Flash_fwd_kernel_traitsILi128ELi64ELi64ELi4ELb0ELb0EN7cutlass6half_tE19Flash_kernel_traitsILi128ELi64ELi64ELi4ES3_EELb0ELb0ELb0ELb0ELb1ELb0ELb0ELb0ENS_16Flash_fwd_paramsEEEvRKT8_iiiii,(.L_x_14960 - $_ZN5flash24flash_fwd_splitkv_kernelI23Flash_fwd_kernel_traitsILi128ELi64ELi64ELi4ELb0ELb0EN7cutlass6half_tE19Flash_kernel_traitsILi128ELi64ELi64ELi4ES3_EELb0ELb0ELb0ELb0ELb1ELb0ELb0ELb0EEEvNS_16Flash_fwd_paramsE$_ZN5flash30compute_attn_1rowblock_splitkvI23Flash_fwd_kernel_traitsILi128ELi64ELi64ELi4ELb0ELb0EN7cutlass6half_tE19Flash_kernel_traitsILi128ELi64ELi64ELi4ES3_EELb0ELb0ELb0ELb0ELb1ELb0ELb0ELb0ENS_16Flash_fwd_paramsEEEvRKT8_iiiii)
$_ZN5flash24flash_fwd_splitkv_kernelI23Flash_fwd_kernel_traitsILi128ELi64ELi64ELi4ELb0ELb0EN7cutlass6half_tE19Flash_kernel_traitsILi128ELi64ELi64ELi4ES3_EELb0ELb0ELb0ELb0ELb1ELb0ELb0ELb0EEEvNS_16Flash_fwd_paramsE$_ZN5flash30compute_attn_1rowblock_splitkvI23Flash_fwd_kernel_traitsILi128ELi64ELi64ELi4ELb0ELb0EN7cutlass6half_tE19Flash_kernel_traitsILi128ELi64ELi64ELi4ES3_EELb0ELb0ELb0ELb0ELb1ELb0ELb0ELb0ENS_16Flash_fwd_paramsEEEvRKT8_iiiii:
[----:B------:R-:W1:Y:S02]  /*00a0*/  LDCU.64 UR4, c[0x0][0x358] ;  /* 0x00006b00ff0477ac */ /* 0x000e640008000a00 */
[----:B-1----:R-:W2:Y:S04]  /*00b0*/  LD.E.64 R14, desc[UR4][R2.64+0xe0] ;  /* 0x0000e004020e7980 */ /* 0x002ea8000c101b00 */
[----:B------:R-:W3:Y:S04]  /*00c0*/  LD.E.64 R6, desc[UR4][R2.64+0xe8] ;  /* 0x0000e80402067980 */ /* 0x000ee8000c101b00 */
[----:B------:R-:W4:Y:S04]  /*00d0*/  LD.E.64 R10, desc[UR4][R2.64+0xf0] ;  /* 0x0000f004020a7980 */ /* 0x000f28000c101b00 */
[----:B------:R-:W4:Y:S01]  /*00e0*/  LD.E.64 R8, desc[UR4][R2.64+0xf8] ;  /* 0x0000f80402087980 */ /* 0x000f22000c101b00 */
[----:B------:R-:W-:Y:S01]  /*00f0*/  IMAD.SHL.U32 R4, R162, 0x4, RZ ;  /* 0x00000004a2047824 */ /* 0x000fe200078e00ff */
[----:B--2---:R-:W-:-:S02]  /*0100*/  ISETP.NE.U32.AND P4, PT, R14, RZ, PT ;  /* 0x000000ff0e00720c */ /* 0x004fc40003f85070 */
[----:B---3--:R-:W-:Y:S02]  /*0110*/  ISETP.NE.U32.AND P3, PT, R6, RZ, PT ;  /* 0x000000ff0600720c */ /* 0x008fe40003f65070 */
[----:B------:R-:W-:Y:S02]  /*0120*/  ISETP.NE.AND.EX P4, PT, R15, RZ, PT, P4 ;  /* 0x000000ff0f00720c */ /* 0x000fe40003f85340 */
[----:B------:R-:W-:-:S11]  /*0130*/  ISETP.NE.AND.EX P3, PT, R7, RZ, PT, P3 ;  /* 0x000000ff0700720c */ /* 0x000fd60003f65330 */
[----:B------:R-:W5:Y:S04]  /*0140*/  @!P4 LD.E R21, desc[UR4][R2.64+0xb4] ;  /* 0x0000b4040215c980 */ /* 0x000f68000c101900 */
[----:B------:R-:W5:Y:S01]  /*0150*/  @!P3 LD.E R30, desc[UR4][R2.64+0xb8] ;  /* 0x0000b804021eb980 */ /* 0x000f62000c101900 */
[----:B----4-:R-:W-:Y:S02]  /*0160*/  ISETP.NE.U32.AND P1, PT, R10, RZ, PT ;  /* 0x000000ff0a00720c */ /* 0x010fe40003f25070 */
[----:B------:R-:W-:Y:S02]  /*0170*/  ISETP.NE.U32.AND P2, PT, R14, RZ, PT ;  /* 0x000000ff0e00720c */ /* 0x000fe40003f45070 */
[----:B------:R-:W-:Y:S02]  /*0180*/  ISETP.NE.AND.EX P1, PT, R11, RZ, PT, P1 ;  /* 0x000000ff0b00720c */ /* 0x000fe40003f25310 */
[----:B------:R-:W-:Y:S01]  /*0190*/  ISETP.NE.AND.EX P2, PT, R15, RZ, PT, P2 ;  /* 0x000000ff0f00720c */ /* 0x000fe20003f45320 */
[----:B------:R-:W-:-:S02]  /*01a0*/  IMAD.MOV.U32 R166, RZ, RZ, -0x1 ;  /* 0xffffffffffa67424 */ /* 0x000fc400078e00ff */
[----:B------:R-:W-:Y:S01]  /*01b0*/  IMAD.WIDE.U32 R14, R162, 0x4, R14 ;  /* 0x00000004a20e7825 */ /* 0x000fe200078e000e */
[----:B------:R-:W-:-:S03]  /*01c0*/  SHF.R.U32.HI R0, RZ, 0x1e, R162 ;  /* 0x0000001eff007819 */ /* 0x000fc600000116a2 */
[----:B------:R-:W-:Y:S01]  /*01d0*/  IMAD.MOV.U32 R13, RZ, RZ, RZ ;  /* 0x000000ffff0d7224 */ /* 0x000fe200078e00ff */
[----:B------:R-:W-:Y:S01]  /*01e0*/  BSSY.RECONVERGENT B0, `(.L_x_8661) ;  /* 0x0000013000007945 */ /* 0x000fe20003800200 */
[----:B------:R-:W5:Y:S02]  /*01f0*/  @P4 LD.E R5, desc[UR4][R14.64+0x4] ;  /* 0x000004040e054980 */ /* 0x000f64000c101900 */
[----:B------:R-:W-:Y:S02]  /*0200*/  @P1 IADD3 R22, P0, PT, R10, R4, RZ ;  /* 0x000000040a161210 */ /* 0x000fe40007f1e0ff */
[----:B------:R1:W5:Y:S01]  /*0210*/  @P2 LD.E R166, desc[UR4][R14.64] ;  /* 0x000000040ea62980 */ /* 0x000362000c101900 */
[----:B------:R-:W-:Y:S01]  /*0220*/  ISETP.NE.U32.AND P2, PT, R6, RZ, PT ;  /* 0x000000ff0600720c */ /* 0x000fe20003f45070 */
[----:B------:R-:W2:Y:S03]  /*0230*/  S2R R10, SR_TID.X ;  /* 0x00000000000a7919 */ /* 0x000ea60000002100 */
[----:B------:R-:W-:Y:S01]  /*0240*/  ISETP.NE.AND.EX P2, PT, R7, RZ, PT, P2 ;  /* 0x000000ff0700720c */ /* 0x000fe20003f45320 */
[----:B------:R-:W-:Y:S01]  /*0250*/  @P1 IMAD.X R23, R11, 0x1, R0, P0 ;  /* 0x000000010b171824 */ /* 0x000fe200000e0600 */
[----:B------:R-:W-:-:S04]  /*0260*/  ISETP.NE.U32.AND P0, PT, R8, RZ, PT ;  /* 0x000000ff0800720c */ /* 0x000fc80003f05070 */
[----:B------:R3:W5:Y:S01]  /*0270*/  @P1 LD.E R13, desc[UR4][R22.64] ;  /* 0x00000004160d1980 */ /* 0x000762000c101900 */
[----:B------:R-:W-:Y:S02]  /*0280*/  IADD3 R18, P1, PT, R6, R4, RZ ;  /* 0x0000000406127210 */ /* 0x000fe40007f3e0ff */
[----:B------:R-:W-:-:S03]  /*0290*/  ISETP.NE.AND.EX P0, PT, R9, RZ, PT, P0 ;  /* 0x000000ff0900720c */ /* 0x000fc60003f05300 */
[----:B------:R-:W-:Y:S02]  /*02a0*/  IMAD.X R19, R7, 0x1, R0, P1 ;  /* 0x0000000107137824 */ /* 0x000fe400008e0600 */
[----:B-1----:R-:W-:Y:S01]  /*02b0*/  IMAD.MOV.U32 R14, RZ, RZ, -0x1 ;  /* 0xffffffffff0e7424 */ /* 0x002fe200078e00ff */
[----:B------:R-:W-:Y:S07]  /*02c0*/  @!P2 BRA `(.L_x_8662) ;  /* 0x000000000010a947 */ /* 0x000fee0003800000 */
[----:B------:R-:W4:Y:S02]  /*02d0*/  LD.E.U8 R6, desc[UR4][R2.64+0x1b2] ;  /* 0x0001b20402067980 */ /* 0x000f24000c101100 */
[----:B----4-:R-:W-:-:S13]  /*02e0*/  ISETP.NE.AND P1, PT, R6, RZ, PT ;  /* 0x000000ff0600720c */ /* 0x010fda0003f25270 */
[----:B------:R-:W-:Y:S05]  /*02f0*/  @!P1 BRA `(.L_x_8662) ;  /* 0x0000000000049947 */ /* 0x000fea0003800000 */
[----:B------:R1:W5:Y:S02]  /*0300*/  LD.E R14, desc[UR4][R18.64] ;  /* 0x00000004120e7980 */ /* 0x000364000c101900 */
.L_x_8662:
[----:B------:R-:W-:Y:S05]  /*0310*/  BSYNC.RECONVERGENT B0 ;  /* 0x0000000000007941 */ /* 0x000fea0003800200 */
.L_x_8661:
[----:B------:R-:W-:Y:S04]  /*0320*/  BSSY.RECONVERGENT B0, `(.L_x_8663) ;  /* 0x0000007000007945 */ /* 0x000fe80003800200 */
[----:B------:R-:W-:Y:S05]  /*0330*/  @!P3 BRA `(.L_x_8664) ;  /* 0x000000000014b947 */ /* 0x000fea0003800000 */
[----:B------:R-:W4:Y:S02]  /*0340*/  LD.E.U8 R6, desc[UR4][R2.64+0x1b2] ;  /* 0x0001b20402067980 */ /* 0x000f24000c101100 */
[----:B----4-:R-:W-:-:S13]  /*0350*/  ISETP.NE.AND P1, PT, R6, RZ, PT ;  /* 0x000000ff0600720c */ /* 0x010fda0003f25270 */
[----:B------:R-:W4:Y:S02]  /*0360*/  @P1 LD.E R7, desc[UR4][R18.64+0x4] ;  /* 0x0000040412071980 */ /* 0x000f24000c101900 */
[----:B----45:R-:W-:-:S06]  /*0370*/  @P1 IADD3 R30, PT, PT, R7, -R14, RZ ;  /* 0x8000000e071e1210 */ /* 0x030fcc0007ffe0ff */
[----:B------:R4:W5:Y:S02]  /*0380*/  @!P1 LD.E R30, desc[UR4][R18.64] ;  /* 0x00000004121e9980 */ /* 0x000964000c101900 */
.L_x_8664:
[----:B------:R-:W-:Y:S05]  /*0390*/  BSYNC.RECONVERGENT B0 ;  /* 0x0000000000007941 */ /* 0x000fea0003800200 */
.L_x_8663:
        /* <DEDUP_REMOVED lines=8> */
.L_x_8666:
[----:B------:R-:W5:Y:S01]  /*0420*/  LD.E.64 R6, desc[UR4][R2.64+0x108] ;  /* 0x0001080402067980 */ /* 0x000f62000c101b00 */
[----:B------:R-:W-:Y:S01]  /*0430*/  BSSY.RECONVERGENT B0, `(.L_x_8668) ;  /* 0x0000006000007945 */ /* 0x000fe20003800200 */
[----:B------:R-:W-:Y:S01]  /*0440*/  IMAD.MOV.U32 R5, RZ, RZ, RZ ;  /* 0x000000ffff057224 */ /* 0x000fe200078e00ff */
[----:B-----5:R-:W-:-:S04]  /*0450*/  ISETP.NE.U32.AND P0, PT, R6, RZ, PT ;  /* 0x000000ff0600720c */ /* 0x020fc80003f05070 */
[----:B------:R-:W-:-:S13]  /*0460*/  ISETP.NE.AND.EX P0, PT, R7, RZ, PT, P0 ;  /* 0x000000ff0700720c */ /* 0x000fda0003f05300 */
[----:B------:R-:W-:Y:S05]  /*0470*/  @!P0 BRA `(.L_x_8669) ;  /* 0x0000000000048947 */ /* 0x000fea0003800000 */
[----:B------:R1:W5:Y:S02]  /*0480*/  LD.E R5, desc[UR4][R2.64+0xbc] ;  /* 0x0000bc0402057980 */ /* 0x000364000c101900 */
.L_x_8669:
[----:B------:R-:W-:Y:S05]  /*0490*/  BSYNC.RECONVERGENT B0 ;  /* 0x0000000000007941 */ /* 0x000fea0003800200 */
.L_x_8668:
[----:B-----5:R-:W-:Y:S02]  /*04a0*/  IADD3 R30, PT, PT, R5, R30, -R13 ;  /* 0x0000001e051e7210 */ /* 0x020fe40007ffe80d */
.L_x_8667:
[----:B------:R-:W-:Y:S05]  /*04b0*/  BSYNC.RECONVERGENT B1 ;  /* 0x0000000000017941 */ /* 0x000fea0003800200 */
.L_x_8665:
[----:B------:R-:W-:Y:S01]  /*04c0*/  IMAD.SHL.U32 R164, R17, 0x40, RZ ;  /* 0x0000004011a47824 */ /* 0x000fe200078e00ff */
[----:B------:R-:W-:Y:S01]  /*04d0*/  MOV R6, R160 ;  /* 0x000000a000067202 */ /* 0x000fe20000000f00 */
[----:B------:R-:W-:-:S03]  /*04e0*/  IMAD.MOV.U32 R7, RZ, RZ, 0x0 ;  /* 0x00000000ff077424 */ /* 0x000fc600078e00ff */
[----:B------:R-:W-:-:S13]  /*04f0*/  ISETP.GT.AND P0, PT, R21, R164, PT ;  /* 0x000000a41500720c */ /* 0x000fda0003f04270 */
[----:B-1234-:R-:W-:Y:S05]  /*0500*/  @!P0 RET.REL.NODEC R6 `(_ZN5flash24flash_fwd_splitkv_kernelI23Flash_fwd_kernel_traitsILi128ELi64ELi64ELi4ELb0ELb0EN7cutlass6half_tE19Flash_kernel_traitsILi128ELi64ELi64ELi4ES3_EELb0ELb0ELb0ELb0ELb1ELb0ELb0ELb0EEEvNS_16Flash_fwd_paramsE) ;  /* 0xfffffff806bc8950 */ /* 0x01efea0003c3ffff */
        /* <DEDUP_REMOVED lines=36> */
[----:B------:R-:W-:Y:S01]  /*0750*/  @!P0 IMAD.IADD R6, R15, 0x1, R6 ;  /* 0x000000010f068824 */ /* 0x000fe200078e0206 */
[----:B------:R-:W-:Y:S01]  /*0760*/  IADD3 R14, P3, PT, R14, R22, RZ ;  /* 0x000000160e0e7210 */ /* 0x000fe20007f7e0ff */
[----:B------:R-:W-:Y:S02]  /*0770*/  @P0 IMAD.IADD R6, R167, 0x1, R4 ;  /* 0x00000001a7060824 */ /* 0x000fe400078e0204 */
[----:B------:R-:W-:Y:S02]  /*0780*/  IMAD R0, R5, R0, R164 ;  /* 0x0000000005007224 */ /* 0x000fe400078e02a4 */
        /* <DEDUP_REMOVED lines=26> */
.L_x_8672:
[----:B------:R-:W-:Y:S05]  /*0930*/  BSYNC.RECONVERGENT B0 ;  /* 0x0000000000007941 */ /* 0x000fea0003800200 */
.L_x_8671:
        /* <DEDUP_REMOVED lines=18> */
.L_x_8674:
[----:B------:R-:W-:Y:S05]  /*0a60*/  BSYNC.RECONVERGENT B0 ;  /* 0x0000000000007941 */ /* 0x000fea0003800200 */
.L_x_8673:
        /* <DEDUP_REMOVED lines=14> */
.L_x_8676:
[----:B------:R-:W-:Y:S05]  /*0b50*/  BSYNC.RECONVERGENT B0 ;  /* 0x0000000000007941 */ /* 0x000fea0003800200 */
.L_x_8675:
        /* <DEDUP_REMOVED lines=14> */
.L_x_8678:
[----:B------:R-:W-:Y:S05]  /*0c40*/  BSYNC.RECONVERGENT B0 ;  /* 0x0000000000007941 */ /* 0x000fea0003800200 */
.L_x_8677:
[----:B------:R-:W-:Y:S01]  /*0c50*/  MOV R161, 0x0 ;  /* 0x0000000000a17802 */ /* 0x000fe20000000f00 */
[----:B------:R-:W-:Y:S04]  /*0c60*/  @!P6 ST.E desc[UR4][R4.64], R11 ;  /* 0x0000000b0400e985 */ /* 0x000fe8000c101904 */
[----:B------:R-:W-:Y:S04]  /*0c70*/  @!P5 ST.E desc[UR4][R4.64+0x40], R9 ;  /* 0x000040090400d985 */ /* 0x000fe8000c101904 */
[----:B------:R1:W-:Y:S02]  /*0c80*/  @!P4 ST.E desc[UR4][R4.64+0x80], R7 ;  /* 0x000080070400c985 */ /* 0x0003e4000c101904 */
[----:B-123-5:R-:W-:Y:S05]  /*0c90*/  @P3 RET.REL.NODEC R160 `(_ZN5flash24flash_fwd_splitkv_kernelI23Flash_fwd_kernel_traitsILi128ELi64ELi64ELi4ELb0ELb0EN7cutlass6half_tE19Flash_kernel_traitsILi128ELi64ELi64ELi4ES3_EELb0ELb0ELb0ELb0ELb1ELb0ELb0ELb0EEEvNS_16Flash_fwd_paramsE) ;  /* 0xfffffff0a0d83950 */ /* 0x02efea0003c3ffff */
[----:B------:R-:W-:Y:S02]  /*0ca0*/  MOV R3, 0x7f800000 ;  /* 0x7f80000000037802 */ /* 0x000fe40000000f00 */
[----:B------:R-:W-:-:S03]  /*0cb0*/  MOV R161, 0x0 ;  /* 0x0000000000a17802 */ /* 0x000fc60000000f00 */
[----:B------:R1:W-:Y:S02]  /*0cc0*/  ST.E desc[UR4][R4.64+0xc0], R3 ;  /* 0x0000c00304007985 */ /* 0x0003e4000c101904 */
[----:B-1----:R-:W-:Y:S05]  /*0cd0*/  RET.REL.NODEC R160 `(_ZN5flash24flash_fwd_splitkv_kernelI23Flash_fwd_kernel_traitsILi128ELi64ELi64ELi4ELb0ELb0EN7cutlass6half_tE19Flash_kernel_traitsILi128ELi64ELi64ELi4ES3_EELb0ELb0ELb0ELb0ELb1ELb0ELb0ELb0EEEvNS_16Flash_fwd_paramsE) ;  /* 0xfffffff0a0c87950 */ /* 0x002fea0003c3ffff */
.L_x_8670:
        /* <DEDUP_REMOVED lines=15> */
[----:B-1----:R-:W-:-:S03]  /*0dd0*/  LEA R5, R26, 0xffffffc0, 0x6 ;  /* 0xffffffc01a057811 */ /* 0x002fc600078e30ff */
        /* <DEDUP_REMOVED lines=28> */
[----:B------:R-:W-:-:S06]  /*0fa0*/  IMAD.WIDE.U32 R18, R12, R162, RZ ;  /* 0x000000a20c127225 */ /* 0x000fcc00078e00ff */
        /* <DEDUP_REMOVED lines=8> */
[----:B------:R1:W2:Y:S01]  /*1030*/  LD.E R4, desc[UR4][R18.64] ;  /* 0x0000000412047980 */ /* 0x0002a2000c101900 */
[----:B----4-:R-:W-:-:S04]  /*1040*/  IABS R6, R8 ;  /* 0x0000000800067213 */ /* 0x010fc80000000000 */
[----:B------:R-:W3:Y:S08]  /*1050*/  I2F.RP R7, R6 ;  /* 0x0000000600077306 */ /* 0x000ef00000209400 */
[----:B---3--:R-:W3:Y:S02]  /*1060*/  MUFU.RCP R36, R7 ;  /* 0x0000000700247308 */ /* 0x008ee40000001000 */
[----:B---3--:R-:W-:-:S06]  /*1070*/  IADD3 R36, PT, PT, R36, 0xffffffe, RZ ;  /* 0x0ffffffe24247810 */ /* 0x008fcc0007ffe0ff */
[----:B------:R-:W3:Y:S01]  /*1080*/  F2I.FTZ.U32.TRUNC.NTZ R37, R36 ;  /* 0x0000002400257305 */ /* 0x000ee2000021f000 */
[----:B-1----:R-:W-:Y:S02]  /*1090*/  IABS R18, R161 ;  /* 0x000000a100127213 */ /* 0x002fe40000000000 */
[----:B------:R-:W-:Y:S01]  /*10a0*/  IABS R0, R8 ;  /* 0x0000000800007213 */ /* 0x000fe20000000000 */
[----:B---3--:R-:W-:Y:S01]  /*10b0*/  IMAD.MOV R9, RZ, RZ, -R37 ;  /* 0x000000ffff097224 */ /* 0x008fe200078e0a25 */
[----:B------:R-:W-:-:S03]  /*10c0*/  MOV R36, RZ ;  /* 0x000000ff00247202 */ /* 0x000fc60000000f00 */
        /* <DEDUP_REMOVED lines=9> */
[----:B------:R-:W-:Y:S01]  /*1160*/  LOP3.LUT R6, R161, R8, RZ, 0x3c, !PT ;  /* 0x00000008a1067212 */ /* 0x000fe200078e3cff */
[----:B------:R-:W-:Y:S01]  /*1170*/  IMAD R5, R14, R12, R5 ;  /* 0x0000000c0e057224 */ /* 0x000fe200078e0205 */
[----:B------:R-:W-:Y:S02]  /*1180*/  @!P1 IADD3 R9, PT, PT, R9, 0x1, RZ ;  /* 0x0000000109099810 */ /* 0x000fe40007ffe0ff */
[----:B------:R-:W-:Y:S02]  /*1190*/  ISETP.GE.AND P0, PT, R6, RZ, PT ;  /* 0x000000ff0600720c */ /* 0x000fe40003f06270 */
[----:B------:R-:W-:Y:S01]  /*11a0*/  ISETP.NE.AND P1, PT, R8, RZ, PT ;  /* 0x000000ff0800720c */ /* 0x000fe20003f25270 */
[----:B------:R-:W-:Y:S01]  /*11b0*/  IMAD R6, R153, R5, RZ ;  /* 0x0000000599067224 */ /* 0x000fe200078e02ff */
[----:B------:R-:W-:-:S03]  /*11c0*/  SHF.R.S32.HI R11, RZ, 0x1f, R5 ;  /* 0x0000001fff0b7819 */ /* 0x000fc60000011405 */
[----:B------:R-:W-:Y:S02]  /*11d0*/  @P2 VIADD R9, R9, 0x1 ;  /* 0x0000000109092836 */ /* 0x000fe40000000000 */
[----:B------:R-:W-:-:S04]  /*11e0*/  IMAD R6, R152, R11, R6 ;  /* 0x0000000b98067224 */ /* 0x000fc800078e0206 */
[----:B------:R-:W-:Y:S02]  /*11f0*/  @!P0 IMAD.MOV R9, RZ, RZ, -R9 ;  /* 0x000000ffff098224 */ /* 0x000fe400078e0a09 */
[----:B------:R-:W-:Y:S02]  /*1200*/  @!P1 LOP3.LUT R9, RZ, R8, RZ, 0x33, !PT ;  /* 0x00000008ff099212 */ /* 0x000fe400078e33ff */
[----:B--2---:R-:W-:Y:S01]  /*1210*/  SHF.R.S32.HI R0, RZ, 0x1f, R4 ;  /* 0x0000001fff007819 */ /* 0x004fe20000011404 */
[-C--:B------:R-:W-:Y:S02]  /*1220*/  IMAD R7, R35, R4.reuse, RZ ;  /* 0x0000000423077224 */ /* 0x080fe400078e02ff */
[----:B------:R-:W-:-:S04]  /*1230*/  IMAD.WIDE.U32 R12, R34, R4, RZ ;  /* 0x00000004220c7225 */ /* 0x000fc800078e00ff */
[----:B------:R-:W-:-:S05]  /*1240*/  IMAD R7, R34, R0, R7 ;  /* 0x0000000022077224 */ /* 0x000fca00078e0207 */
[----:B------:R-:W-:-:S03]  /*1250*/  IADD3 R13, PT, PT, R13, R7, RZ ;  /* 0x000000070d0d7210 */ /* 0x000fc60007ffe0ff */
[----:B------:R-:W-:-:S05]  /*1260*/  IMAD.WIDE.U32 R12, R5, R152, R12 ;  /* 0x00000098050c7225 */ /* 0x000fca00078e000c */
[----:B------:R-:W-:Y:S01]  /*1270*/  IADD3 R13, PT, PT, R13, R6, RZ ;  /* 0x000000060d0d7210 */ /* 0x000fe20007ffe0ff */
[----:B------:R-:W-:Y:S01]  /*1280*/  IMAD R7, R33, R9, RZ ;  /* 0x0000000921077224 */ /* 0x000fe200078e02ff */
        /* <DEDUP_REMOVED lines=10> */
.L_x_8680:
        /* <DEDUP_REMOVED lines=8> */
[----:B------:R-:W-:-:S02]  /*13b0*/  IABS R18, R161 ;  /* 0x000000a100127213 */ /* 0x000fc40000000000 */
[----:B------:R-:W-:Y:S02]  /*13c0*/  CS2R R168, SRZ ;  /* 0x0000000000a87805 */ /* 0x000fe4000001ff00 */
[----:B-1----:R-:W-:-:S04]  /*13d0*/  IABS R5, R8 ;  /* 0x0000000800057213 */ /* 0x002fc80000000000 */
[----:B------:R-:W1:Y:S08]  /*13e0*/  I2F.RP R11, R5 ;  /* 0x00000005000b7306 */ /* 0x000e700000209400 */
[----:B-1----:R-:W1:Y:S02]  /*13f0*/  MUFU.RCP R6, R11 ;  /* 0x0000000b00067308 */ /* 0x002e640000001000 */
[----:B-1----:R-:W-:-:S06]  /*1400*/  IADD3 R6, PT, PT, R6, 0xffffffe, RZ ;  /* 0x0ffffffe06067810 */ /* 0x002fcc0007ffe0ff */
        /* <DEDUP_REMOVED lines=8> */
[----:B------:R-:W-:Y:S01]  /*1490*/  IMAD R4, R9, R4, R18 ;  /* 0x0000000409047224 */ /* 0x000fe200078e0212 */
[----:B------:R-:W-:-:S04]  /*14a0*/  @!P3 SHF.R.S32.HI R0, RZ, 0x1f, R13 ;  /* 0x0000001fff00b819 */ /* 0x000fc8000001140d */
[----:B------:R-:W-:Y:S01]  /*14b0*/  ISETP.GT.U32.AND P0, PT, R5, R4, PT ;  /* 0x000000040500720c */ /* 0x000fe20003f04070 */
[-C--:B--2---:R-:W-:Y:S02]  /*14c0*/  @!P3 IMAD R7, R153, R13.reuse, RZ ;  /* 0x0000000d9907b224 */ /* 0x084fe400078e02ff */
[----:B------:R-:W-:Y:S01]  /*14d0*/  @!P3 IMAD.WIDE.U32 R36, R152, R13, RZ ;  /* 0x0000000d9824b225 */ /* 0x000fe200078e00ff */
[----:B-----5:R-:W-:-:S03]  /*14e0*/  @!P3 SHF.R.S32.HI R6, RZ, 0x1f, R12 ;  /* 0x0000001fff06b819 */ /* 0x020fc6000001140c */
[----:B------:R-:W-:Y:S02]  /*14f0*/  @!P3 IMAD R0, R0, R152, R7 ;  /* 0x000000980000b224 */ /* 0x000fe400078e0207 */
[----:B---3--:R-:W-:Y:S02]  /*1500*/  @!P3 IMAD R11, R35, R12, RZ ;  /* 0x0000000c230bb224 */ /* 0x008fe400078e02ff */
[----:B------:R-:W-:Y:S01]  /*1510*/  @!P3 IMAD.IADD R37, R37, 0x1, R0 ;  /* 0x000000012525b824 */ /* 0x000fe200078e0200 */
[----:B------:R-:W-:Y:S01]  /*1520*/  @P3 IADD3 R0, PT, PT, R13, R14, RZ ;  /* 0x0000000e0d003210 */ /* 0x000fe20007ffe0ff */
[----:B------:R-:W-:Y:S02]  /*1530*/  @!P0 IMAD.IADD R4, R4, 0x1, -R5 ;  /* 0x0000000104048824 */ /* 0x000fe400078e0a05 */
[C---:B------:R-:W-:Y:S02]  /*1540*/  @!P3 IMAD R11, R34.reuse, R6, R11 ;  /* 0x00000006220bb224 */ /* 0x040fe400078e020b */
[----:B------:R-:W-:Y:S01]  /*1550*/  @!P3 IMAD.WIDE.U32 R6, R34, R12, R36 ;  /* 0x0000000c2206b225 */ /* 0x000fe200078e0024 */
[----:B------:R-:W-:-:S03]  /*1560*/  ISETP.GE.U32.AND P2, PT, R4, R5, PT ;  /* 0x000000050400720c */ /* 0x000fc60003f46070 */
[-C--:B------:R-:W-:Y:S02]  /*1570*/  @P3 IMAD R4, R153, R0.reuse, RZ ;  /* 0x0000000099043224 */ /* 0x080fe400078e02ff */
[----:B------:R-:W-:Y:S01]  /*1580*/  @P3 IMAD.WIDE.U32 R34, R152, R0, RZ ;  /* 0x0000000098223225 */ /* 0x000fe200078e00ff */
[----:B------:R-:W-:Y:S02]  /*1590*/  LOP3.LUT R0, R161, R8, RZ, 0x3c, !PT ;  /* 0x00000008a1007212 */ /* 0x000fe400078e3cff */
[----:B------:R-:W-:Y:S01]  /*15a0*/  @!P3 IADD3 R11, PT, PT, R7, R11, RZ ;  /* 0x0000000b070bb210 */ /* 0x000fe20007ffe0ff */
[----:B------:R-:W-:Y:S01]  /*15b0*/  @P3 IMAD.MOV.U32 R6, RZ, RZ, R34 ;  /* 0x000000ffff063224 */ /* 0x000fe200078e0022 */
[----:B------:R-:W-:Y:S02]  /*15c0*/  ISETP.GE.AND P1, PT, R0, RZ, PT ;  /* 0x000000ff0000720c */ /* 0x000fe40003f26270 */
[----:B------:R-:W-:Y:S02]  /*15d0*/  @!P0 IADD3 R9, PT, PT, R9, 0x1, RZ ;  /* 0x0000000109098810 */ /* 0x000fe40007ffe0ff */
[----:B------:R-:W-:-:S02]  /*15e0*/  @P3 IADD3 R11, PT, PT, R35, R4, RZ ;  /* 0x00000004230b3210 */ /* 0x000fc40007ffe0ff */
[----:B------:R-:W-:Y:S01]  /*15f0*/  ISETP.NE.AND P0, PT, R8, RZ, PT ;  /* 0x000000ff0800720c */ /* 0x000fe20003f05270 */
[----:B------:R-:W-:Y:S01]  /*1600*/  @!P3 IMAD R0, R25, R13, RZ ;  /* 0x0000000d1900b224 */ /* 0x000fe200078e02ff */
[----:B------:R-:W-:Y:S01]  /*1610*/  LEA R5, R26, 0xffffffc0, 0x6 ;  /* 0xffffffc01a057811 */ /* 0x000fe200078e30ff */
[----:B------:R-:W-:Y:S01]  /*1620*/  IMAD.MOV.U32 R35, RZ, RZ, R11 ;  /* 0x000000ffff237224 */ /* 0x000fe200078e000b */
[----:B------:R-:W-:Y:S02]  /*1630*/  @!P3 SHF.R.S32.HI R7, RZ, 0x1f, R13 ;  /* 0x0000001fff07b819 */ /* 0x000fe4000001140d */
[----:B------:R-:W-:Y:S02]  /*1640*/  MOV R34, R6 ;  /* 0x0000000600227202 */ /* 0x000fe40000000f00 */
[----:B------:R-:W-:Y:S01]  /*1650*/  @P2 IADD3 R9, PT, PT, R9, 0x1, RZ ;  /* 0x0000000109092810 */ /* 0x000fe20007ffe0ff */
[-C--:B------:R-:W-:Y:S02]  /*1660*/  IMAD R4, R153, R5.reuse, RZ ;  /* 0x0000000599047224 */ /* 0x080fe400078e02ff */
[----:B------:R-:W-:-:S04]  /*1670*/  IMAD.WIDE.U32 R34, R152, R5, R34 ;  /* 0x0000000598227225 */ /* 0x000fc800078e0022 */
[----:B------:R-:W-:Y:S02]  /*1680*/  @!P3 IMAD R0, R7, R24, R0 ;  /* 0x000000180700b224 */ /* 0x000fe400078e0200 */
[----:B------:R-:W-:Y:S01]  /*1690*/  @!P3 IMAD.WIDE.U32 R6, R24, R13, RZ ;  /* 0x0000000d1806b225 */ /* 0x000fe200078e00ff */
[----:B------:R-:W-:-:S03]  /*16a0*/  IADD3 R15, PT, PT, R35, R4, RZ ;  /* 0x00000004230f7210 */ /* 0x000fc60007ffe0ff */
[----:B------:R-:W-:Y:S01]  /*16b0*/  @!P1 IMAD.MOV R9, RZ, RZ, -R9 ;  /* 0x000000ffff099224 */ /* 0x000fe200078e0a09 */
[----:B------:R-:W-:Y:S02]  /*16c0*/  @!P0 LOP3.LUT R9, RZ, R8, RZ, 0x33, !PT ;  /* 0x00000008ff098212 */ /* 0x000fe400078e33ff */
[----:B------:R-:W-:Y:S01]  /*16d0*/  @P3 IADD3 R13, PT, PT, R13, R14, RZ ;  /* 0x0000000e0d0d3210 */ /* 0x000fe20007ffe0ff */
[----:B------:R-:W-:Y:S01]  /*16e0*/  IMAD.MOV.U32 R14, RZ, RZ, R34 ;  /* 0x000000ffff0e7224 */ /* 0x000fe200078e0022 */
[----:B------:R-:W-:Y:S01]  /*16f0*/  @!P3 IADD3 R35, PT, PT, R7, R0, RZ ;  /* 0x000000000723b210 */ /* 0x000fe20007ffe0ff */
[----:B----4-:R-:W-:Y:S01]  /*1700*/  @!P3 IMAD R0, R23, R12, RZ ;  /* 0x0000000c1700b224 */ /* 0x010fe200078e02ff */
[----:B------:R-:W-:Y:S01]  /*1710*/  @!P3 SHF.R.S32.HI R7, RZ, 0x1f, R12 ;  /* 0x0000001fff07b819 */ /* 0x000fe2000001140c */
[----:B------:R-:W-:Y:S01]  /*1720*/  IMAD R11, R33, R9, RZ ;  /* 0x00000009210b7224 */ /* 0x000fe200078e02ff */
[----:B------:R-:W-:Y:S02]  /*1730*/  @!P3 MOV R34, R6 ;  /* 0x000000060022b202 */ /* 0x000fe40000000f00 */
[----:B------:R-:W-:Y:S01]  /*1740*/  SHF.R.S32.HI R4, RZ, 0x1f, R9 ;  /* 0x0000001fff047819 */ /* 0x000fe20000011409 */
[----:B------:R-:W-:-:S02]  /*1750*/  @!P3 IMAD R0, R22, R7, R0 ;  /* 0x000000071600b224 */ /* 0x000fc400078e0200 */
        /* <DEDUP_REMOVED lines=11> */
[----:B------:R-:W-:-:S02]  /*1810*/  MOV R11, RZ ;  /* 0x000000ff000b7202 */ /* 0x000fc40000000f00 */
.L_x_8681:
[----:B------:R-:W-:Y:S05]  /*1820*/  BSYNC.RECONVERGENT B0 ;  /* 0x0000000000007941 */ /* 0x000fea0003800200 */
.L_x_8679:
        /* <DEDUP_REMOVED lines=12> */
[----:B------:R-:W-:Y:S02]  /*18f0*/  IMAD.MOV.U32 R40, RZ, RZ, RZ ;  /* 0x000000ffff287224 */ /* 0x000fe400078e00ff */
        /* <DEDUP_REMOVED lines=10> */
[----:B------:R-:W1:Y:S01]  /*19a0*/  S2R R9, SR_CgaCtaId ;  /* 0x0000000000097919 */ /* 0x000e620000008800 */
[----:B------:R-:W-:Y:S01]  /*19b0*/  LOP3.LUT R4, R161, R8, RZ, 0x3c, !PT ;  /* 0x00000008a1047212 */ /* 0x000fe200078e3cff */
[----:B------:R-:W-:Y:S01]  /*19c0*/  @!P1 VIADD R19, R19, 0x1 ;  /* 0x0000000113139836 */ /* 0x000fe20000000000 */
[----:B------:R-:W-:Y:S02]  /*19d0*/  ISETP.NE.AND P1, PT, R8, RZ, PT ;  /* 0x000000ff0800720c */ /* 0x000fe40003f25270 */
[----:B------:R-:W-:Y:S01]  /*19e0*/  ISETP.GE.AND P0, PT, R4, RZ, PT ;  /* 0x000000ff0400720c */ /* 0x000fe20003f06270 */
[----:B-----5:R-:W-:Y:S02]  /*19f0*/  IMAD R18, R11, R24, RZ ;  /* 0x000000180b127224 */ /* 0x020fe400078e02ff */
[----:B------:R-:W-:-:S03]  /*1a00*/  IMAD.SHL.U32 R4, R10, 0x8, RZ ;  /* 0x000000080a047824 */ /* 0x000fc600078e00ff */
[----:B------:R-:W-:Y:S02]  /*1a10*/  @P3 VIADD R19, R19, 0x1 ;  /* 0x0000000113133836 */ /* 0x000fe40000000000 */
[C---:B------:R-:W-:Y:S02]  /*1a20*/  IMAD R11, R5.reuse, R25, R18 ;  /* 0x00000019050b7224 */ /* 0x040fe400078e0212 */
[----:B------:R-:W-:-:S04]  /*1a30*/  IMAD.WIDE.U32 R40, R5, R24, RZ ;  /* 0x0000001805287225 */ /* 0x000fc800078e00ff */
[----:B------:R-:W-:Y:S01]  /*1a40*/  @!P0 IMAD.MOV R19, RZ, RZ, -R19 ;  /* 0x000000ffff138224 */ /* 0x000fe200078e0a13 */
[----:B------:R-:W-:Y:S01]  /*1a50*/  @!P1 LOP3.LUT R19, RZ, R8, RZ, 0x33, !PT ;  /* 0x00000008ff139212 */ /* 0x000fe200078e33ff */
[----:B------:R-:W-:Y:S01]  /*1a60*/  IMAD.IADD R8, R41, 0x1, R11 ;  /* 0x0000000129087824 */ /* 0x000fe200078e020b */
[----:B------:R-:W-:Y:S02]  /*1a70*/  LOP3.LUT R5, R4, 0x38, RZ, 0xc0, !PT ;  /* 0x0000003804057812 */ /* 0x000fe400078ec0ff */
[----:B------:R-:W-:Y:S01]  /*1a80*/  SHF.R.S32.HI R18, RZ, 0x1f, R19 ;  /* 0x0000001fff127819 */ /* 0x000fe20000011413 */
[-C--:B------:R-:W-:Y:S01]  /*1a90*/  IMAD R11, R39, R19.reuse, RZ ;  /* 0x00000013270b7224 */ /* 0x080fe200078e02ff */
[----:B------:R-:W-:Y:S01]  /*1aa0*/  IADD3 R16, P1, P0, R40, R16, R5 ;  /* 0x0000001028107210 */ /* 0x000fe2000783e005 */
[----:B------:R-:W-:Y:S01]  /*1ab0*/  IMAD.WIDE.U32 R40, R38, R19, RZ ;  /* 0x0000001326287225 */ /* 0x000fe200078e00ff */
[----:B------:R-:W-:-:S03]  /*1ac0*/  MOV R20, 0x400 ;  /* 0x0000040000147802 */ /* 0x000fc60000000f00 */
[----:B------:R-:W-:Y:S01]  /*1ad0*/  IMAD R11, R18, R38, R11 ;  /* 0x00000026120b7224 */ /* 0x000fe200078e020b */
[----:B-1----:R-:W-:Y:S02]  /*1ae0*/  LEA R9, R9, R20, 0x18 ;  /* 0x0000001409097211 */ /* 0x002fe400078ec0ff */
[----:B------:R-:W-:Y:S01]  /*1af0*/  IADD3.X R15, PT, PT, R8, R15, RZ, P1, P0 ;  /* 0x0000000f080f7210 */ /* 0x000fe20000fe04ff */
[----:B------:R-:W-:Y:S01]  /*1b00*/  IMAD.IADD R20, R41, 0x1, R11 ;  /* 0x0000000129147824 */ /* 0x000fe200078e020b */
[----:B------:R-:W-:Y:S01]  /*1b10*/  IADD3 R16, P0, PT, R16, R40, RZ ;  /* 0x0000002810107210 */ /* 0x000fe20007f1e0ff */
[----:B------:R-:W-:Y:S01]  /*1b20*/  IMAD.MOV.U32 R19, RZ, RZ, RZ ;  /* 0x000000ffff137224 */ /* 0x000fe200078e00ff */
[----:B------:R-:W-:Y:S01]  /*1b30*/  SHF.R.U32.HI R18, RZ, 0x3, R10 ;  /* 0x00000003ff127819 */ /* 0x000fe2000001160a */
[----:B------:R-:W-:-:S04]  /*1b40*/  IMAD.IADD R154, R21, 0x1, -R164 ;  /* 0x00000001159a7824 */ /* 0x000fc800078e0aa4 */
[----:B------:R-:W-:-:S04]  /*1b50*/  IMAD.WIDE.U32 R38, R17, 0x40, R18 ;  /* 0x0000004011267825 */ /* 0x000fc800078e0012 */
[----:B------:R-:W-:Y:S01]  /*1b60*/  IMAD.X R17, R15, 0x1, R20, P0 ;  /* 0x000000010f117824 */ /* 0x000fe200000e0614 */
[----:B------:R-:W-:Y:S01]  /*1b70*/  IADD3 R20, P0, PT, R5, R14, RZ ;  /* 0x0000000e05147210 */ /* 0x000fe20007f1e0ff */
[----:B------:R-:W-:-:S04]  /*1b80*/  VIADD R15, R18, 0x10 ;  /* 0x00000010120f7836 */ /* 0x000fc80000000000 */
[----:B------:R-:W-:Y:S01]  /*1b90*/  IMAD.X R21, RZ, RZ, R0, P0 ;  /* 0x000000ffff157224 */ /* 0x000fe200000e0600 */
[----:B------:R-:W-:Y:S01]  /*1ba0*/  ISETP.GE.AND P4, PT, R15, R154, PT ;  /* 0x0000009a0f00720c */ /* 0x000fe20003f86270 */
[----:B------:R-:W-:Y:S01]  /*1bb0*/  IMAD R155, R153, R18, RZ ;  /* 0x00000012999b7224 */ /* 0x000fe200078e02ff */
[C---:B------:R-:W-:Y:S01]  /*1bc0*/  ISETP.GE.AND P6, PT, R18.reuse, R154, PT ;  /* 0x0000009a1200720c */ /* 0x040fe20003fc6270 */
[----:B------:R-:W-:-:S04]  /*1bd0*/  IMAD.WIDE.U32 R20, R18, R152, R20 ;  /* 0x0000009812147225 */ /* 0x000fc800078e0014 */
[----:B------:R-:W-:Y:S01]  /*1be0*/  IMAD.IADD R155, R21, 0x1, R155 ;  /* 0x00000001159b7824 */ /* 0x000fe200078e029b */
[----:B------:R-:W-:-:S04]  /*1bf0*/  LOP3.LUT R31, R4, 0x1c0, RZ, 0xc0, !PT ;  /* 0x000001c0041f7812 */ /* 0x000fc800078ec0ff */
[----:B------:R-:W-:-:S04]  /*1c00*/  LOP3.LUT R31, R31, 0x38, R10, 0xf8, !PT ;  /* 0x000000381f1f7812 */ /* 0x000fc800078ef80a */
[----:B------:R-:W-:Y:S02]  /*1c10*/  LOP3.LUT R31, R31, 0x38, R4, 0x78, !PT ;  /* 0x000000381f1f7812 */ /* 0x000fe400078e7804 */
[----:B------:R-:W-:Y:S01]  /*1c20*/  LEA R163, R26, 0xffffffc0, 0x6 ;  /* 0xffffffc01aa37811 */ /* 0x000fe200078e30ff */
[----:B--2---:R-:W-:-:S04]  /*1c30*/  @P2 IMAD.WIDE.U32 R40, R22, R166, RZ ;  /* 0x000000a616282225 */ /* 0x004fc800078e00ff */
[----:B------:R-:W-:Y:S02]  /*1c40*/  @P2 IMAD R11, R23, R166, RZ ;  /* 0x000000a6170b2224 */ /* 0x000fe400078e02ff */
[-C--:B---3--:R-:W-:Y:S02]  /*1c50*/  @!P2 IMAD R8, R37, R162.reuse, RZ ;  /* 0x000000a22508a224 */ /* 0x088fe400078e02ff */
[----:B------:R-:W-:-:S04]  /*1c60*/  @!P2 IMAD.WIDE.U32 R36, R36, R162, RZ ;  /* 0x000000a22424a225 */ /* 0x000fc800078e00ff */
[----:B------:R-:W-:Y:S02]  /*1c70*/  @P2 IMAD.MOV.U32 R36, RZ, RZ, R40 ;  /* 0x000000ffff242224 */ /* 0x000fe400078e0028 */
[----:B------:R-:W-:-:S03]  /*1c80*/  @!P2 IMAD.IADD R8, R37, 0x1, R8 ;  /* 0x000000012508a824 */ /* 0x000fc600078e0208 */
[----:B------:R-:W-:Y:S01]  /*1c90*/  IADD3 R42, P3, PT, R5, R36, RZ ;  /* 0x00000024052a7210 */ /* 0x000fe20007f7e0ff */
[C---:B------:R-:W-:Y:S02]  /*1ca0*/  VIADD R5, R18.reuse, 0x20 ;  /* 0x0000002012057836 */ /* 0x040fe40000000000 */
[----:B------:R-:W-:Y:S02]  /*1cb0*/  @P2 IMAD.IADD R8, R41, 0x1, R11 ;  /* 0x0000000129082824 */ /* 0x000fe400078e020b */
[----:B------:R-:W-:Y:S01]  /*1cc0*/  VIADD R11, R18, 0x30 ;  /* 0x00000030120b7836 */ /* 0x000fe20000000000 */
[----:B------:R-:W-:-:S04]  /*1cd0*/  ISETP.GE.AND P0, PT, R5, R154, PT ;  /* 0x0000009a0500720c */ /* 0x000fc80003f06270 */
[----:B------:R-:W-:Y:S01]  /*1ce0*/  ISETP.GE.AND P1, PT, R11, R154, PT ;  /* 0x0000009a0b00720c */ /* 0x000fe20003f26270 */
[----:B------:R-:W-:Y:S01]  /*1cf0*/  IMAD.X R43, RZ, RZ, R8, P3 ;  /* 0x000000ffff2b7224 */ /* 0x000fe200018e0608 */
[----:B------:R-:W-:Y:S01]  /*1d00*/  LEA R156, P3, R20, R32, 0x1 ;  /* 0x00000020149c7211 */ /* 0x000fe200078608ff */
[--C-:B------:R-:W-:Y:S01]  /*1d10*/  @!P2 IMAD.MOV.U32 R36, RZ, RZ, R22.reuse ;  /* 0x000000ffff24a224 */ /* 0x100fe200078e0016 */
[----:B------:R-:W-:Y:S01]  /*1d20*/  @!P4 IADD3 R8, P5, PT, R38, 0x10, RZ ;  /* 0x000000102608c810 */ /* 0x000fe20007fbe0ff */
[----:B------:R-:W-:Y:S01]  /*1d30*/  @P2 IMAD.MOV.U32 R36, RZ, RZ, R22 ;  /* 0x000000ffff242224 */ /* 0x000fe200078e0016 */
[----:B------:R-:W-:Y:S01]  /*1d40*/  LEA.HI.X R155, R20, R33, R155, 0x1, P3 ;  /* 0x00000021149b7211 */ /* 0x000fe200018f0c9b */
[----:B------:R-:W-:Y:S02]  /*1d50*/  @!P2 IMAD.MOV.U32 R37, RZ, RZ, R23 ;  /* 0x000000ffff25a224 */ /* 0x000fe400078e0017 */
[----:B----4-:R-:W-:Y:S01]  /*1d60*/  IMAD R0, R35, R161, RZ ;  /* 0x000000a123007224 */ /* 0x010fe200078e02ff */
[----:B------:R-:W-:Y:S01]  /*1d70*/  @!P0 IADD3 R14, P3, PT, R38, 0x20, RZ ;  /* 0x00000020260e8810 */ /* 0x000fe20007f7e0ff */
[----:B------:R-:W-:-:S04]  /*1d80*/  IMAD.WIDE.U32 R42, R161, R34, R42 ;  /* 0x00000022a12a7225 */ /* 0x000fc800078e002a */
[----:B------:R-:W-:Y:S01]  /*1d90*/  @P2 IMAD.MOV.U32 R37, RZ, RZ, R23 ;  /* 0x000000ffff252224 */ /* 0x000fe200078e0017 */
[----:B------:R-:W-:Y:S01]  /*1da0*/  @!P1 IADD3 R22, P2, PT, R38, 0x30, RZ ;  /* 0x0000003026169810 */ /* 0x000fe20007f5e0ff */
[----:B------:R-:W-:Y:S02]  /*1db0*/  @!P6 IMAD R23, R39, R36, RZ ;  /* 0x000000242717e224 */ /* 0x000fe400078e02ff */
[----:B------:R-:W-:Y:S02]  /*1dc0*/  IMAD.IADD R43, R43, 0x1, R0 ;  /* 0x000000012b2b7824 */ /* 0x000fe400078e0200 */
[--C-:B------:R-:W-:Y:S02]  /*1dd0*/  @!P4 IMAD.X R21, RZ, RZ, R39.reuse, P5 ;  /* 0x000000ffff15c224 */ /* 0x100fe400028e0627 */
[--C-:B------:R-:W-:Y:S02]  /*1de0*/  @!P0 IMAD.X R19, RZ, RZ, R39.reuse, P3 ;  /* 0x000000ffff138224 */ /* 0x100fe400018e0627 */
[----:B------:R-:W-:-:S02]  /*1df0*/  @!P1 IMAD.X R20, RZ, RZ, R39, P2 ;  /* 0x000000ffff149224 */ /* 0x000fc400010e0627 */
[C---:B------:R-:W-:Y:S02]  /*1e00*/  @!P6 IMAD R0, R38.reuse, R37, R23 ;  /* 0x000000252600e224 */ /* 0x040fe400078e0217 */
[--C-:B------:R-:W-:Y:S02]  /*1e10*/  @!P4 IMAD.MOV.U32 R40, RZ, RZ, R42.reuse ;  /* 0x000000ffff28c224 */ /* 0x100fe400078e002a */
[--C-:B------:R-:W-:Y:S02]  /*1e20*/  @!P4 IMAD.MOV.U32 R41, RZ, RZ, R43.reuse ;  /* 0x000000ffff29c224 */ /* 0x100fe400078e002b */
[-C--:B------:R-:W-:Y:S02]  /*1e30*/  @!P4 IMAD R21, R21, R36.reuse, RZ ;  /* 0x000000241515c224 */ /* 0x080fe400078e02ff */
[----:B------:R-:W-:-:S04]  /*1e40*/  @!P6 IMAD.WIDE.U32 R38, R38, R36, R42 ;  /* 0x000000242626e225 */ /* 0x000fc800078e002a */
[--C-:B------:R-:W-:Y:S02]  /*1e50*/  @!P0 IMAD.MOV.U32 R34, RZ, RZ, R42.reuse ;  /* 0x000000ffff228224 */ /* 0x100fe400078e002a */
[--C-:B------:R-:W-:Y:S02]  /*1e60*/  @!P0 IMAD.MOV.U32 R35, RZ, RZ, R43.reuse ;  /* 0x000000ffff238224 */ /* 0x100fe400078e002b */
[----:B------:R-:W-:Y:S02]  /*1e70*/  @!P0 IMAD R19, R19, R36, RZ ;  /* 0x0000002413138224 */ /* 0x000fe400078e02ff */
[----:B------:R-:W-:Y:S01]  /*1e80*/  @!P1 IMAD.MOV.U32 R32, RZ, RZ, R42 ;  /* 0x000000ffff209224 */ /* 0x000fe200078e002a */
[----:B------:R-:W-:Y:S01]  /*1e90*/  @!P6 LEA R42, P2, R38, R6, 0x1 ;  /* 0x00000006262ae211 */ /* 0x000fe200078408ff */
[----:B------:R-:W-:Y:S02]  /*1ea0*/  @!P1 IMAD.MOV.U32 R33, RZ, RZ, R43 ;  /* 0x000000ffff219224 */ /* 0x000fe400078e002b */
[----:B------:R-:W-:-:S02]  /*1eb0*/  @!P4 IMAD R21, R37, R8, R21 ;  /* 0x000000082515c224 */ /* 0x000fc400078e0215 */
[----:B------:R-:W-:-:S04]  /*1ec0*/  @!P4 IMAD.WIDE.U32 R40, R36, R8, R40 ;  /* 0x000000082428c225 */ /* 0x000fc800078e0028 */
[----:B------:R-:W-:Y:S02]  /*1ed0*/  @!P1 IMAD R23, R20, R36, RZ ;  /* 0x0000002414179224 */ /* 0x000fe400078e02ff */
[----:B------:R-:W-:Y:S02]  /*1ee0*/  @!P6 IMAD.IADD R27, R39, 0x1, R0 ;  /* 0x00000001271be824 */ /* 0x000fe400078e0200 */
[-C--:B------:R-:W-:Y:S02]  /*1ef0*/  @!P0 IMAD R19, R37, R14.reuse, R19 ;  /* 0x0000000e25138224 */ /* 0x080fe400078e0213 */
[----:B------:R-:W-:Y:S01]  /*1f00*/  @!P0 IMAD.WIDE.U32 R34, R36, R14, R34 ;  /* 0x0000000e24228225 */ /* 0x000fe200078e0022 */
[----:B------:R-:W-:-:S03]  /*1f10*/  @!P6 LEA.HI.X R43, R38, R7, R27, 0x1, P2 ;  /* 0x00000007262be211 */ /* 0x000fc600010f0c1b */
[-C--:B------:R-:W-:Y:S02]  /*1f20*/  @!P1 IMAD R0, R37, R22.reuse, R23 ;  /* 0x0000001625009224 */ /* 0x080fe400078e0217 */
[----:B------:R-:W-:Y:S01]  /*1f30*/  @!P1 IMAD.WIDE.U32 R32, R36, R22, R32 ;  /* 0x0000001624209225 */ /* 0x000fe200078e0020 */
[----:B------:R-:W-:-:S03]  /*1f40*/  @!P4 LEA R22, P3, R40, R6, 0x1 ;  /* 0x000000062816c211 */ /* 0x000fc600078608ff */
[----:B------:R-:W-:Y:S01]  /*1f50*/  @!P4 IMAD.IADD R21, R41, 0x1, R21 ;  /* 0x000000012915c824 */ /* 0x000fe200078e0215 */
[-C--:B------:R-:W-:Y:S01]  /*1f60*/  @!P0 LEA R20, P2, R34, R6.reuse, 0x1 ;  /* 0x0000000622148211 */ /* 0x080fe200078408ff */
[----:B------:R-:W-:Y:S01]  /*1f70*/  @!P0 IMAD.IADD R19, R35, 0x1, R19 ;  /* 0x0000000123138824 */ /* 0x000fe200078e0213 */
[----:B------:R-:W-:Y:S02]  /*1f80*/  LOP3.LUT R8, R31, 0x1e00, R4, 0xf8, !PT ;  /* 0x00001e001f087812 */ /* 0x000fe400078ef804 */
[-C--:B------:R-:W-:Y:S01]  /*1f90*/  @!P4 LEA.HI.X R23, R40, R7.reuse, R21, 0x1, P3 ;  /* 0x000000072817c211 */ /* 0x080fe200018f0c15 */
[----:B------:R-:W-:Y:S01]  /*1fa0*/  IMAD.IADD R14, R30, 0x1, -R163 ;  /* 0x000000011e0e7824 */ /* 0x000fe200078e0aa3 */
[----:B------:R-:W-:Y:S01]  /*1fb0*/  @!P0 LEA.HI.X R21, R34, R7, R19, 0x1, P2 ;  /* 0x0000000722158211 */ /* 0x000fe200010f0c13 */
[----:B------:R-:W-:Y:S01]  /*1fc0*/  @!P1 IMAD.IADD R19, R33, 0x1, R0 ;  /* 0x0000000121139824 */ /* 0x000fe200078e0200 */
[----:B------:R-:W-:Y:S01]  /*1fd0*/  @!P1 LEA R34, P3, R32, R6, 0x1 ;  /* 0x0000000620229211 */ /* 0x000fe200078608ff */
[----:B------:R-:W-:Y:S01]  /*1fe0*/  IMAD R165, R8, 0x2, R9 ;  /* 0x0000000208a57824 */ /* 0x000fe200078e0209 */
[----:B------:R-:W-:-:S02]  /*1ff0*/  ISETP.GE.AND P5, PT, R15, R14, PT ;  /* 0x0000000e0f00720c */ /* 0x000fc40003fa6270 */
[----:B------:R-:W-:Y:S02]  /*2000*/  @!P1 LEA.HI.X R35, R32, R7, R19, 0x1, P3 ;  /* 0x0000000720239211 */ /* 0x000fe400018f0c13 */
[----:B------:R-:W-:Y:S01]  /*2010*/  @!PT LDS RZ, [RZ] ;  /* 0x00000000fffff984 */ /* 0x000fe20000000800 */
[----:B------:R-:W-:Y:S01]  /*2020*/  @!PT LDS RZ, [RZ] ;  /* 0x00000000fffff984 */ /* 0x000fe20000000800 */
[----:B------:R-:W-:Y:S01]  /*2030*/  @!PT LDS RZ, [RZ] ;  /* 0x00000000fffff984 */ /* 0x000fe20000000800 */
[----:B------:R-:W-:Y:S01]  /*2040*/  @!P6 LDGSTS.E.BYPASS.LTC128B.128 [R165], desc[UR4][R42.64] ;  /* 0x000000002aa5efae */ /* 0x000fe2000b981a04 */
[----:B------:R-:W-:-:S03]  /*2050*/  ISETP.GE.AND P3, PT, R11, R14, PT ;  /* 0x0000000e0b00720c */ /* 0x000fc60003f66270 */
[----:B------:R-:W-:Y:S01]  /*2060*/  @!P6 LDGSTS.E.BYPASS.LTC128B.128 [R165+0x2000], desc[UR4][R42.64+0x80] ;  /* 0x020000802aa5efae */ /* 0x000fe2000b981a04 */
[----:B------:R-:W-:-:S03]  /*2070*/  ISETP.GE.AND P6, PT, R18, R14, PT ;  /* 0x0000000e1200720c */ /* 0x000fc60003fc6270 */
[----:B------:R-:W-:Y:S01]  /*2080*/  @!P4 LDGSTS.E.BYPASS.LTC128B.128 [R165+0x800], desc[UR4][R22.64] ;  /* 0x0080000016a5cfae */ /* 0x000fe2000b981a04 */
[----:B------:R-:W-:-:S03]  /*2090*/  IMAD.SHL.U32 R6, R152, 0x10, RZ ;  /* 0x0000001098067824 */ /* 0x000fc600078e00ff */
[----:B------:R-:W-:Y:S01]  /*20a0*/  @!P4 LDGSTS.E.BYPASS.LTC128B.128 [R165+0x2800], desc[UR4][R22.64+0x80] ;  /* 0x0280008016a5cfae */ /* 0x000fe2000b981a04 */
[----:B------:R-:W-:-:S03]  /*20b0*/  ISETP.GE.AND P4, PT, R5, R14, PT ;  /* 0x0000000e0500720c */ /* 0x000fc60003f86270 */
[----:B------:R-:W-:Y:S01]  /*20c0*/  @!P0 LDGSTS.E.BYPASS.LTC128B.128 [R165+0x1000], desc[UR4][R20.64] ;  /* 0x0100000014a58fae */ /* 0x000fe2000b981a04 */
[----:B------:R-:W-:-:S03]  /*20d0*/  SHF.L.U64.HI R8, R152, 0x4, R153 ;  /* 0x0000000498087819 */ /* 0x000fc60000010299 */
[----:B------:R1:W-:Y:S01]  /*20e0*/  @!P0 LDGSTS.E.BYPASS.LTC128B.128 [R165+0x3000], desc[UR4][R20.64+0x80] ;  /* 0x0300008014a58fae */ /* 0x0003e2000b981a04 */
[C---:B------:R-:W-:Y:S01]  /*20f0*/  @!P5 LEA R32, P0, R6.reuse, R156, 0x1 ;  /* 0x0000009c0620d211 */ /* 0x040fe200078008ff */
[----:B------:R-:W-:Y:S02]  /*2100*/  @!P6 IMAD.MOV.U32 R157, RZ, RZ, R155 ;  /* 0x000000ffff9de224 */ /* 0x000fe400078e009b */
[----:B------:R2:W-:Y:S01]  /*2110*/  @!P1 LDGSTS.E.BYPASS.LTC128B.128 [R165+0x1800], desc[UR4][R34.64] ;  /* 0x0180000022a59fae */ /* 0x0005e2000b981a04 */
[----:B------:R-:W-:Y:S01]  /*2120*/  @!P5 LEA.HI.X R33, R6, R155, R8, 0x1, P0 ;  /* 0x0000009b0621d211 */ /* 0x000fe200000f0c08 */
[----:B------:R-:W-:Y:S02]  /*2130*/  @!P3 IMAD R0, R153, 0x60, RZ ;  /* 0x000000609900b824 */ /* 0x000fe400078e02ff */
[----:B------:R2:W-:Y:S04]  /*2140*/  @!P1 LDGSTS.E.BYPASS.LTC128B.128 [R165+0x3800], desc[UR4][R34.64+0x80] ;  /* 0x0380008022a59fae */ /* 0x0005e8000b981a04 */
[----:B------:R2:W-:Y:S01]  /*2150*/  @!P6 LDGSTS.E.BYPASS.LTC128B.128 [R165+0x4000], desc[UR4][R156.64] ;  /* 0x040000009ca5efae */ /* 0x0005e2000b981a04 */
[----:B------:R-:W-:-:S03]  /*2160*/  ISETP.GE.AND P2, PT, R15, R14, PT ;  /* 0x0000000e0f00720c */ /* 0x000fc60003f46270 */
[----:B------:R2:W-:Y:S01]  /*2170*/  @!P6 LDGSTS.E.BYPASS.LTC128B.128 [R165+0x6000], desc[UR4][R156.64+0x80] ;  /* 0x060000809ca5efae */ /* 0x0005e2000b981a04 */
[----:B------:R-:W-:-:S03]  /*2180*/  ISETP.GE.AND P1, PT, R5, R14, PT ;  /* 0x0000000e0500720c */ /* 0x000fc60003f26270 */
[----:B------:R2:W-:Y:S04]  /*2190*/  @!P5 LDGSTS.E.BYPASS.LTC128B.128 [R165+0x4800], desc[UR4][R32.64] ;  /* 0x0480000020a5dfae */ /* 0x0005e8000b981a04 */
[----:B------:R2:W-:Y:S01]  /*21a0*/  @!P5 LDGSTS.E.BYPASS.LTC128B.128 [R165+0x6800], desc[UR4][R32.64+0x80] ;  /* 0x0680008020a5dfae */ /* 0x0005e2000b981a04 */
[----:B-1----:R-:W-:Y:S02]  /*21b0*/  @!P3 IMAD.MOV.U32 R20, RZ, RZ, R156 ;  /* 0x000000ffff14b224 */ /* 0x002fe400078e009c */
[----:B------:R-:W-:Y:S02]  /*21c0*/  @!P3 IMAD.MOV.U32 R21, RZ, RZ, R155 ;  /* 0x000000ffff15b224 */ /* 0x000fe400078e009b */
[C---:B------:R-:W-:Y:S01]  /*21d0*/  @!P3 IMAD.WIDE.U32 R22, R152.reuse, 0x60, R20 ;  /* 0x000000609816b825 */ /* 0x040fe200078e0014 */
[----:B------:R-:W-:-:S02]  /*21e0*/  @!P4 LEA R20, P0, R152, R156, 0x6 ;  /* 0x0000009c9814c211 */ /* 0x000fc400078030ff */
[----:B------:R-:W-:Y:S02]  /*21f0*/  ISETP.GE.AND P5, PT, R11, R14, PT ;  /* 0x0000000e0b00720c */ /* 0x000fe40003fa6270 */
[----:B------:R-:W-:Y:S01]  /*2200*/  @!P4 LEA.HI.X R21, R152, R155, R153, 0x6, P0 ;  /* 0x0000009b9815c211 */ /* 0x000fe200000f3499 */
[----:B------:R-:W-:Y:S02]  /*2210*/  @!P3 IMAD.IADD R15, R23, 0x1, R0 ;  /* 0x00000001170fb824 */ /* 0x000fe400078e0200 */
[----:B------:R-:W-:Y:S02]  /*2220*/  @!P3 IMAD.MOV.U32 R14, RZ, RZ, R22 ;  /* 0x000000ffff0eb224 */ /* 0x000fe400078e0016 */
[----:B------:R2:W-:Y:S04]  /*2230*/  @!P4 LDGSTS.E.BYPASS.LTC128B.128 [R165+0x5000], desc[UR4][R20.64] ;  /* 0x0500000014a5cfae */ /* 0x0005e8000b981a04 */
[----:B------:R2:W-:Y:S04]  /*2240*/  @!P4 LDGSTS.E.BYPASS.LTC128B.128 [R165+0x7000], desc[UR4][R20.64+0x80] ;  /* 0x0700008014a5cfae */ /* 0x0005e8000b981a04 */
[----:B------:R2:W-:Y:S04]  /*2250*/  @!P3 LDGSTS.E.BYPASS.LTC128B.128 [R165+0x5800], desc[UR4][R14.64] ;  /* 0x058000000ea5bfae */ /* 0x0005e8000b981a04 */
[----:B------:R2:W-:Y:S04]  /*2260*/  @!P3 LDGSTS.E.BYPASS.LTC128B.128 [R165+0x7800], desc[UR4][R14.64+0x80] ;  /* 0x078000800ea5bfae */ /* 0x0005e8000b981a04 */
[----:B------:R-:W0:Y:S01]  /*2270*/  LDGDEPBAR ;  /* 0x00000000000079af */ /* 0x000e220000000000 */
[----:B------:R-:W-:-:S04]  /*2280*/  IMAD.WIDE.U32 R16, R18, R24, R16 ;  /* 0x0000001812107225 */ /* 0x000fc800078e0010 */
[----:B------:R-:W-:Y:S02]  /*2290*/  IMAD R159, R25, R18, RZ ;  /* 0x00000012199f7224 */ /* 0x000fe400078e02ff */
[----:B------:R-:W-:Y:S01]  /*22a0*/  IMAD.SHL.U32 R11, R10, 0x40, RZ ;  /* 0x000000400a0b7824 */ /* 0x000fe200078e00ff */
[----:B------:R-:W-:Y:S01]  /*22b0*/  LEA R158, P0, R16, R12, 0x1 ;  /* 0x0000000c109e7211 */ /* 0x000fe200078008ff */
[----:B------:R-:W-:Y:S01]  /*22c0*/  IMAD.IADD R159, R17, 0x1, R159 ;  /* 0x00000001119f7824 */ /* 0x000fe200078e029f */
[----:B------:R-:W-:Y:S02]  /*22d0*/  SHF.R.U32.HI R12, RZ, 0x1, R10 ;  /* 0x00000001ff0c7819 */ /* 0x000fe4000001160a */
[----:B------:R-:W-:Y:S01]  /*22e0*/  LOP3.LUT R7, R11, 0x1c0, RZ, 0xc0, !PT ;  /* 0x000001c00b077812 */ /* 0x000fe200078ec0ff */
[----:B------:R-:W-:-:S08]  /*22f0*/  DEPBAR.LE SB0, 0x0 ;  /* 0x000080000000791a */ /* 0x000fd00000000000 */
[----:B------:R-:W-:Y:S05]  /*2300*/  WARPSYNC.ALL ;  /* 0x0000000000007948 */ /* 0x000fea0003800000 */
[----:B------:R-:W-:Y:S01]  /*2310*/  LEA.HI.X R159, R16, R13, R159, 0x1, P0 ;  /* 0x0000000d109f7211 */ /* 0x000fe200000f0c9f */
[----:B------:R-:W-:Y:S01]  /*2320*/  BAR.SYNC.DEFER_BLOCKING 0x0 ;  /* 0x0000000000007b1d */ /* 0x000fe20000010000 */
[----:B------:R-:W-:Y:S01]  /*2330*/  IMAD.SHL.U32 R0, R24, 0x10, RZ ;  /* 0x0000001018007824 */ /* 0x000fe200078e00ff */
[C---:B------:R-:W-:Y:S01]  /*2340*/  LOP3.LUT R13, R7.reuse, 0x8, R12, 0xf8, !PT ;  /* 0x00000008070d7812 */ /* 0x040fe200078ef80c */
[----:B------:R-:W-:Y:S01]  /*2350*/  IMAD.SHL.U32 R12, R10, 0x20, RZ ;  /* 0x000000200a0c7824 */ /* 0x000fe200078e00ff */
[----:B------:R-:W-:Y:S01]  /*2360*/  LOP3.LUT R7, R7, 0x8, R10, 0x78, !PT ;  /* 0x0000000807077812 */ /* 0x000fe200078e780a */
[----:B------:R-:W-:Y:S01]  /*2370*/  @!P5 IMAD R16, R25, 0x60, RZ ;  /* 0x000000601910d824 */ /* 0x000fe200078e02ff */
[C---:B------:R-:W-:Y:S01]  /*2380*/  SHF.L.U64.HI R5, R24.reuse, 0x4, R25 ;  /* 0x0000000418057819 */ /* 0x040fe20000010219 */
[----:B------:R-:W-:Y:S01]  /*2390*/  @!P5 IMAD.WIDE.U32 R18, R24, 0x60, R158 ;  /* 0x000000601812d825 */ /* 0x000fe200078e009e */
[----:B--2---:R-:W-:-:S02]  /*23a0*/  @!P2 LEA R14, P0, R0, R158, 0x1 ;  /* 0x0000009e000ea211 */ /* 0x004fc400078008ff */
[----:B------:R-:W-:Y:S01]  /*23b0*/  LOP3.LUT R12, R12, 0x7c00, RZ, 0xc0, !PT ;  /* 0x00007c000c0c7812 */ /* 0x000fe200078ec0ff */
[----:B------:R-:W-:Y:S01]  /*23c0*/  @!P5 IMAD.IADD R17, R19, 0x1, R16 ;  /* 0x000000011311d824 */ /* 0x000fe200078e0210 */
[----:B------:R-:W-:Y:S01]  /*23d0*/  LOP3.LUT R7, R7, 0x38, R4, 0x78, !PT ;  /* 0x0000003807077812 */ /* 0x000fe200078e7804 */
[----:B------:R-:W-:Y:S01]  /*23e0*/  @!P5 IMAD.MOV.U32 R16, RZ, RZ, R18 ;  /* 0x000000ffff10d224 */ /* 0x000fe200078e0012 */
[----:B------:R-:W-:Y:S02]  /*23f0*/  @!P2 LEA.HI.X R15, R0, R159, R5, 0x1, P0 ;  /* 0x0000009f000fa211 */ /* 0x000fe400000f0c05 */
[----:B------:R-:W-:Y:S02]  /*2400*/  LOP3.LUT R150, R11, 0x400, RZ, 0xc0, !PT ;  /* 0x000004000b967812 */ /* 0x000fe400078ec0ff */
[----:B------:R-:W-:Y:S02]  /*2410*/  LOP3.LUT R4, R13, 0x38, R4, 0x78, !PT ;  /* 0x000000380d047812 */ /* 0x000fe400078e7804 */
[----:B------:R-:W-:-:S02]  /*2420*/  @!P1 LEA R18, P0, R24, R158, 0x6 ;  /* 0x0000009e18129211 */ /* 0x000fc400078030ff */
[----:B------:R-:W-:Y:S01]  /*2430*/  LOP3.LUT R5, R12, 0x200, R11, 0xf8, !PT ;  /* 0x000002000c057812 */ /* 0x000fe200078ef80b */
[----:B------:R-:W-:Y:S01]  /*2440*/  @!PT LDS RZ, [RZ] ;  /* 0x00000000fffff984 */ /* 0x000fe20000000800 */
[----:B------:R-:W-:Y:S01]  /*2450*/  @!PT LDS RZ, [RZ] ;  /* 0x00000000fffff984 */ /* 0x000fe20000000800 */
[----:B------:R-:W-:Y:S01]  /*2460*/  @!PT LDS RZ, [RZ] ;  /* 0x00000000fffff984 */ /* 0x000fe20000000800 */
[----:B------:R-:W-:Y:S01]  /*2470*/  @!P6 LDGSTS.E.BYPASS.LTC128B.128 [R165+0x8000], desc[UR4][R158.64] ;  /* 0x080000009ea5efae */ /* 0x000fe2000b981a04 */
[----:B------:R-:W-:Y:S01]  /*2480*/  @!P1 LEA.HI.X R19, R24, R159, R25, 0x6, P0 ;  /* 0x0000009f18139211 */ /* 0x000fe200000f3419 */
[----:B------:R-:W-:Y:S02]  /*2490*/  IMAD R150, R7, 0x2, R150 ;  /* 0x0000000207967824 */ /* 0x000fe400078e0296 */
[----:B------:R-:W-:Y:S01]  /*24a0*/  @!P6 LDGSTS.E.BYPASS.LTC128B.128 [R165+0xa000], desc[UR4][R158.64+0x80] ;  /* 0x0a0000809ea5efae */ /* 0x000fe2000b981a04 */
[----:B------:R-:W-:-:S03]  /*24b0*/  IMAD.IADD R0, R4, 0x1, R5 ;  /* 0x0000000104007824 */ /* 0x000fc600078e0205 */
[----:B------:R-:W-:Y:S04]  /*24c0*/  @P6 STS.128 [R165+0x8000], RZ ;  /* 0x008000ffa5006388 */ /* 0x000fe80000000c00 */
[----:B------:R-:W-:Y:S04]  /*24d0*/  @P6 STS.128 [R165+0xa000], RZ ;  /* 0x00a000ffa5006388 */ /* 0x000fe80000000c00 */
[----:B------:R-:W-:Y:S04]  /*24e0*/  @P2 STS.128 [R165+0x8800], RZ ;  /* 0x008800ffa5002388 */ /* 0x000fe80000000c00 */
[----:B------:R-:W-:Y:S01]  /*24f0*/  @P2 STS.128 [R165+0xa800], RZ ;  /* 0x00a800ffa5002388 */ /* 0x000fe20000000c00 */
[----:B------:R-:W-:-:S03]  /*2500*/  IMAD R151, R0, 0x2, R9 ;  /* 0x0000000200977824 */ /* 0x000fc600078e0209 */
        /* <DEDUP_REMOVED lines=23> */
[----:B------:R-:W5:Y:S04]  /*2680*/  LDSM.16.M88.4 R64, [R150+0x5000] ;  /* 0x005000009640783b */ /* 0x000f680000000200 */
[----:B-1----:R-:W1:Y:S01]  /*2690*/  LDSM.16.M88.4 R12, [R150+0x5800] ;  /* 0x00580000960c783b */ /* 0x002e620000000200 */
[----:B------:R-:W-:Y:S01]  /*26a0*/  R2P PR, R10, 0x6 ;  /* 0x000000060a007804 */ /* 0x000fe20000000000 */
[----:B------:R-:W-:-:S02]  /*26b0*/  IMAD.MOV.U32 R5, RZ, RZ, 0x20 ;  /* 0x00000020ff057424 */ /* 0x000fc400078e00ff */
[----:B------:R-:W-:Y:S01]  /*26c0*/  IMAD.MOV.U32 R7, RZ, RZ, 0x40 ;  /* 0x00000040ff077424 */ /* 0x000fe200078e00ff */
[----:B------:R-:W0:Y:S02]  /*26d0*/  LDGDEPBAR ;  /* 0x00000000000079af */ /* 0x000e240000000000 */
[----:B------:R-:W-:-:S05]  /*26e0*/  SEL R5, R5, 0xffffffe0, !P1 ;  /* 0xffffffe005057807 */ /* 0x000fca0004800000 */
[--C-:B------:R-:W-:Y:S02]  /*26f0*/  IMAD.IADD R149, R151, 0x1, R5.reuse ;  /* 0x0000000197957824 */ /* 0x100fe400078e0205 */
[----:B------:R-:W-:-:S03]  /*2700*/  IMAD.IADD R145, R150, 0x1, R5 ;  /* 0x0000000196917824 */ /* 0x000fc600078e0205 */
[----:B------:R-:W-:Y:S04]  /*2710*/  LDSM.16.M88.4 R40, [R149] ;  /* 0x000000009528783b */ /* 0x000fe80000000200 */
[----:B------:R-:W1:Y:S04]  /*2720*/  LDSM.16.M88.4 R80, [R145+0x4000] ;  /* 0x004000009150783b */ /* 0x000e680000000200 */
[----:B------:R-:W1:Y:S04]  /*2730*/  LDSM.16.M88.4 R52, [R145+0x4800] ;  /* 0x004800009134783b */ /* 0x000e680000000200 */
[----:B------:R-:W1:Y:S04]  /*2740*/  LDSM.16.M88.4 R48, [R145+0x5000] ;  /* 0x005000009130783b */ /* 0x000e680000000200 */
[----:B------:R-:W1:Y:S01]  /*2750*/  LDSM.16.M88.4 R44, [R145+0x5800] ;  /* 0x00580000912c783b */ /* 0x000e620000000200 */
[----:B------:R-:W-:Y:S01]  /*2760*/  SEL R7, R7, 0xffffffc0, !P2 ;  /* 0xffffffc007077807 */ /* 0x000fe20005000000 */
[----:B---3--:R-:W-:Y:S02]  /*2770*/  HMMA.16816.F32 R32, R56, R20, RZ ;  /* 0x000000143820723c */ /* 0x008fe400000018ff */
[----:B------:R-:W-:Y:S02]  /*2780*/  LDSM.16.M88.4 R92, [R149+0x2000] ;  /* 0x00200000955c783b */ /* 0x000fe40000000200 */
[----:B------:R-:W-:-:S02]  /*2790*/  IMAD.IADD R148, R151, 0x1, R7 ;  /* 0x0000000197947824 */ /* 0x000fc400078e0207 */
[----:B------:R-:W-:Y:S01]  /*27a0*/  IMAD.IADD R144, R150, 0x1, R7 ;  /* 0x0000000196907824 */ /* 0x000fe200078e0207 */
[----:B------:R-:W-:Y:S01]  /*27b0*/  LDSM.16.M88.4 R96, [R145+0x6000] ;  /* 0x006000009160783b */ /* 0x000fe20000000200 */
[C---:B----4-:R-:W-:Y:S03]  /*27c0*/  HMMA.16816.F32 R76, R56.reuse, R72, RZ ;  /* 0x00000048384c723c */ /* 0x050fe600000018ff */
[----:B------:R-:W-:Y:S04]  /*27d0*/  LDSM.16.M88.4 R36, [R148] ;  /* 0x000000009424783b */ /* 0x000fe80000000200 */
[----:B--2---:R-:W2:Y:S01]  /*27e0*/  LDSM.16.M88.4 R16, [R144+0x4000] ;  /* 0x004000009010783b */ /* 0x004ea20000000200 */
[C---:B-----5:R-:W-:Y:S03]  /*27f0*/  HMMA.16816.F32 R68, R56.reuse, R64, RZ ;  /* 0x000000403844723c */ /* 0x060fe600000018ff */
[----:B------:R-:W-:Y:S05]  /*2800*/  LDSM.16.M88.4 R88, [R144+0x5000] ;  /* 0x005000009058783b */ /* 0x000fea0000000200 */
[C---:B------:R-:W-:Y:S08]  /*2810*/  HMMA.16816.F32 R20, R56.reuse, R22, RZ ;  /* 0x000000163814723c */ /* 0x040ff000000018ff */
[C---:B------:R-:W-:Y:S08]  /*2820*/  HMMA.16816.F32 R72, R56.reuse, R74, RZ ;  /* 0x0000004a3848723c */ /* 0x040ff000000018ff */
[C---:B------:R-:W-:Y:S08]  /*2830*/  HMMA.16816.F32 R64, R56.reuse, R66, RZ ;  /* 0x000000423840723c */ /* 0x040ff000000018ff */
[C---:B-1----:R-:W-:Y:S08]  /*2840*/  HMMA.16816.F32 R60, R56.reuse, R12, RZ ;  /* 0x0000000c383c723c */ /* 0x042ff000000018ff */
[----:B------:R-:W-:Y:S01]  /*2850*/  HMMA.16816.F32 R56, R56, R14, RZ ;  /* 0x0000000e3838723c */ /* 0x000fe200000018ff */
        /* <DEDUP_REMOVED lines=10> */
[----:B------:R-:W-:-:S02]  /*2900*/  IMAD.IADD R147, R5, 0x1, R148 ;  /* 0x0000000105937824 */ /* 0x000fc400078e0294 */
[----:B------:R-:W-:Y:S01]  /*2910*/  IMAD.IADD R143, R5, 0x1, R144 ;  /* 0x00000001058f7824 */ /* 0x000fe200078e0290 */
[----:B------:R-:W-:Y:S03]  /*2920*/  LDSM.16.M88.4 R44, [R150+0x6000] ;  /* 0x00600000962c783b */ /* 0x000fe60000000200 */
[C---:B--2---:R-:W-:Y:S01]  /*2930*/  HMMA.16816.F32 R32, R36.reuse, R16, R32 ;  /* 0x000000102420723c */ /* 0x044fe20000001820 */
[----:B------:R-:W-:Y:S04]  /*2940*/  LDSM.16.M88.4 R84, [R143+0x4000] ;  /* 0x004000008f54783b */ /* 0x000fe80000000200 */
[----:B------:R-:W-:Y:S03]  /*2950*/  LDSM.16.M88.4 R80, [R143+0x4800] ;  /* 0x004800008f50783b */ /* 0x000fe60000000200 */
[C---:B------:R-:W-:Y:S01]  /*2960*/  HMMA.16816.F32 R20, R36.reuse, R18, R20 ;  /* 0x000000122414723c */ /* 0x040fe20000001814 */
[----:B------:R-:W2:Y:S04]  /*2970*/  LDSM.16.M88.4 R16, [R147] ;  /* 0x000000009310783b */ /* 0x000ea80000000200 */
[----:B------:R-:W4:Y:S04]  /*2980*/  LDSM.16.M88.4 R52, [R143+0x5000] ;  /* 0x005000008f34783b */ /* 0x000f280000000200 */
[----:B------:R-:W5:Y:S01]  /*2990*/  LDSM.16.M88.4 R48, [R143+0x5800] ;  /* 0x005800008f30783b */ /* 0x000f620000000200 */
        /* <DEDUP_REMOVED lines=22> */
[----:B------:R-:W4:Y:S03]  /*2b00*/  LDSM.16.M88.4 R48, [R144+0x6000] ;  /* 0x006000009030783b */ /* 0x000f260000000200 */
        /* <DEDUP_REMOVED lines=8> */
[----:B------:R-:W-:Y:S07]  /*2b90*/  LDSM.16.M88.4 R16, [R147+0x2000] ;  /* 0x002000009310783b */ /* 0x000fee0000000200 */
[C---:B------:R-:W-:Y:S08]  /*2ba0*/  HMMA.16816.F32 R76, R12.reuse, R40, R76 ;  /* 0x000000280c4c723c */ /* 0x040ff0000000184c */
[----:B------:R-:W-:Y:S01]  /*2bb0*/  HMMA.16816.F32 R72, R12, R42, R72 ;  /* 0x0000002a0c48723c */ /* 0x000fe20000001848 */
[----:B------:R-:W2:Y:S04]  /*2bc0*/  LDSM.16.M88.4 R12, [R143+0x6000] ;  /* 0x006000008f0c783b */ /* 0x000ea80000000200 */
[----:B------:R-:W3:Y:S03]  /*2bd0*/  LDSM.16.M88.4 R40, [R144+0x7000] ;  /* 0x007000009028783b */ /* 0x000ee60000000200 */
[C---:B------:R-:W-:Y:S08]  /*2be0*/  HMMA.16816.F32 R32, R92.reuse, R96, R32 ;  /* 0x000000605c20723c */ /* 0x040ff00000001820 */
[C---:B------:R-:W-:Y:S08]  /*2bf0*/  HMMA.16816.F32 R20, R92.reuse, R98, R20 ;  /* 0x000000625c14723c */ /* 0x040ff00000001814 */
[C---:B------:R-:W-:Y:S08]  /*2c00*/  HMMA.16816.F32 R60, R92.reuse, R80, R60 ;  /* 0x000000505c3c723c */ /* 0x040ff0000000183c */
[----:B------:R-:W-:Y:S01]  /*2c10*/  HMMA.16816.F32 R80, R92, R82, R56 ;  /* 0x000000525c50723c */ /* 0x000fe20000001838 */
[----:B------:R-:W5:Y:S07]  /*2c20*/  LDSM.16.M88.4 R56, [R143+0x6800] ;  /* 0x006800008f38783b */ /* 0x000f6e0000000200 */
[----:B----4-:R-:W-:Y:S01]  /*2c30*/  HMMA.16816.F32 R32, R52, R48, R32 ;  /* 0x000000303420723c */ /* 0x010fe20000001820 */
[----:B------:R-:W-:-:S07]  /*2c40*/  IMAD.SHL.U32 R10, R10, 0x2, RZ ;  /* 0x000000020a0a7824 */ /* 0x000fce00078e00ff */
[----:B------:R-:W-:Y:S01]  /*2c50*/  HMMA.16816.F32 R76, R92, R88, R76 ;  /* 0x000000585c4c723c */ /* 0x000fe2000000184c */
[----:B------:R-:W-:-:S07]  /*2c60*/  LOP3.LUT R10, R10, 0x6, RZ, 0xc0, !PT ;  /* 0x000000060a0a7812 */ /* 0x000fce00078ec0ff */
[----:B------:R-:W-:Y:S01]  /*2c70*/  HMMA.16816.F32 R20, R52, R50, R20 ;  /* 0x000000323414723c */ /* 0x000fe20000001814 */
[----:B------:R-:W-:-:S07]  /*2c80*/  IMAD.IADD R31, R163, 0x1, R10 ;  /* 0x00000001a31f7824 */ /* 0x000fce00078e020a */
[C---:B-1----:R-:W-:Y:S08]  /*2c90*/  HMMA.16816.F32 R60, R52.reuse, R36, R60 ;  /* 0x00000024343c723c */ /* 0x042ff0000000183c */
[----:B------:R-:W-:Y:S01]  /*2ca0*/  HMMA.16816.F32 R80, R52, R38, R80 ;  /* 0x000000263450723c */ /* 0x000fe20000001850 */
[----:B------:R-:W1:Y:S07]  /*2cb0*/  LDSM.16.M88.4 R36, [R143+0x7000] ;  /* 0x007000008f24783b */ /* 0x000e6e0000000200 */
[C---:B------:R-:W-:Y:S08]  /*2cc0*/  HMMA.16816.F32 R64, R92.reuse, R86, R64 ;  /* 0x000000565c40723c */ /* 0x040ff00000001840 */
[----:B------:R-:W-:Y:S08]  /*2cd0*/  HMMA.16816.F32 R68, R92, R84, R68 ;  /* 0x000000545c44723c */ /* 0x000ff00000001844 */
[----:B--2---:R-:W-:Y:S01]  /*2ce0*/  HMMA.16816.F32 R32, R16, R12, R32 ;  /* 0x0000000c1020723c */ /* 0x004fe20000001820 */
[----:B------:R-:W-:-:S07]  /*2cf0*/  VIADD R13, R31, 0x1 ;  /* 0x000000011f0d7836 */ /* 0x000fce0000000000 */
[----:B------:R-:W-:Y:S01]  /*2d00*/  HMMA.16816.F32 R72, R92, R90, R72 ;  /* 0x0000005a5c48723c */ /* 0x000fe20000001848 */
[----:B------:R-:W-:-:S07]  /*2d10*/  ISETP.GE.AND P0, PT, R13, R30, PT ;  /* 0x0000001e0d00720c */ /* 0x000fce0003f06270 */
[----:B------:R-:W-:Y:S08]  /*2d20*/  HMMA.16816.F32 R76, R52, R44, R76 ;  /* 0x0000002c344c723c */ /* 0x000ff0000000184c */
[----:B------:R-:W-:Y:S01]  /*2d30*/  HMMA.16816.F32 R20, R16, R14, R20 ;  /* 0x0000000e1014723c */ /* 0x000fe20000001814 */
[----:B------:R-:W2:Y:S07]  /*2d40*/  LDSM.16.M88.4 R12, [R143+0x7800] ;  /* 0x007800008f0c783b */ /* 0x000eae0000000200 */
[C---:B---3--:R-:W-:Y:S08]  /*2d50*/  HMMA.16816.F32 R64, R52.reuse, R42, R64 ;  /* 0x0000002a3440723c */ /* 0x048ff00000001840 */
[C---:B------:R-:W-:Y:S08]  /*2d60*/  HMMA.16816.F32 R68, R52.reuse, R40, R68 ;  /* 0x000000283444723c */ /* 0x040ff00000001844 */
[----:B------:R-:W-:Y:S01]  /*2d70*/  HMMA.16816.F32 R72, R52, R46, R72 ;  /* 0x0000002e3448723c */ /* 0x000fe20000001848 */
[C---:B------:R-:W-:Y:S01]  /*2d80*/  VIADD R45, R31.reuse, 0x9 ;  /* 0x000000091f2d7836 */ /* 0x040fe20000000000 */
[----:B------:R-:W-:-:S06]  /*2d90*/  ISETP.GE.AND P1, PT, R31, R30, PT ;  /* 0x0000001e1f00720c */ /* 0x000fcc0003f26270 */
[----:B-----5:R-:W-:Y:S01]  /*2da0*/  HMMA.16816.F32 R76, R16, R56, R76 ;  /* 0x00000038104c723c */ /* 0x020fe2000000184c */
[----:B------:R-:W-:Y:S01]  /*2db0*/  VIADD R27, R31, 0x8 ;  /* 0x000000081f1b7836 */ /* 0x000fe20000000000 */
[----:B------:R-:W-:Y:S01]  /*2dc0*/  ISETP.GE.AND P5, PT, R45, R30, PT ;  /* 0x0000001e2d00720c */ /* 0x000fe20003fa6270 */
[----:B------:R-:W-:Y:S01]  /*2dd0*/  VIADD R43, R31, 0x10 ;  /* 0x000000101f2b7836 */ /* 0x000fe20000000000 */
[----:B------:R-:W-:-:S04]  /*2de0*/  DEPBAR.LE SB0, 0x0 ;  /* 0x000080000000791a */ /* 0x000fc80000000000 */
[----:B-1----:R-:W-:Y:S01]  /*2df0*/  HMMA.16816.F32 R64, R16, R38, R64 ;  /* 0x000000261040723c */ /* 0x002fe20000001840 */
[-C--:B------:R-:W-:Y:S01]  /*2e00*/  ISETP.GE.AND P6, PT, R27, R30.reuse, PT ;  /* 0x0000001e1b00720c */ /* 0x080fe20003fc6270 */
[----:B------:R-:W-:Y:S01]  /*2e10*/  VIADD R27, R31, 0x18 ;  /* 0x000000181f1b7836 */ /* 0x000fe20000000000 */
[----:B------:R-:W-:-:S05]  /*2e20*/  ISETP.GE.AND P4, PT, R43, R30, PT ;  /* 0x0000001e2b00720c */ /* 0x000fca0003f86270 */
[----:B------:R-:W-:Y:S01]  /*2e30*/  HMMA.16816.F32 R68, R16, R36, R68 ;  /* 0x000000241044723c */ /* 0x000fe20000001844 */
[----:B------:R-:W-:Y:S01]  /*2e40*/  FSEL R36, R23, -INF , !P5 ;  /* 0xff80000017247808 */ /* 0x000fe20006800000 */
[C---:B------:R-:W-:Y:S01]  /*2e50*/  VIADD R23, R31.reuse, 0x29 ;  /* 0x000000291f177836 */ /* 0x040fe20000000000 */
[----:B------:R-:W-:Y:S01]  /*2e60*/  FSEL R10, R78, -INF , !P4 ;  /* 0xff8000004e0a7808 */ /* 0x000fe20006000000 */
[----:B------:R-:W-:Y:S01]  /*2e70*/  VIADD R41, R31, 0x11 ;  /* 0x000000111f297836 */ /* 0x000fe20000000000 */
[----:B------:R-:W-:-:S03]  /*2e80*/  FSEL R52, R76, -INF , !P4 ;  /* 0xff8000004c347808 */ /* 0x000fc60006000000 */
[----:B------:R-:W-:Y:S01]  /*2e90*/  HMMA.16816.F32 R72, R16, R58, R72 ;  /* 0x0000003a1048723c */ /* 0x000fe20000001848 */
[-C--:B------:R-:W-:Y:S01]  /*2ea0*/  ISETP.GE.AND P2, PT, R27, R30.reuse, PT ;  /* 0x0000001e1b00720c */ /* 0x080fe20003f46270 */
[----:B------:R-:W-:Y:S01]  /*2eb0*/  VIADD R27, R31, 0x20 ;  /* 0x000000201f1b7836 */ /* 0x000fe20000000000 */
[----:B------:R-:W-:Y:S02]  /*2ec0*/  ISETP.GE.AND P4, PT, R23, R30, PT ;  /* 0x0000001e1700720c */ /* 0x000fe40003f86270 */
[----:B------:R-:W-:-:S03]  /*2ed0*/  FSEL R46, R21, -INF , !P5 ;  /* 0xff800000152e7808 */ /* 0x000fc60006800000 */
[----:B--2---:R-:W-:Y:S01]  /*2ee0*/  HMMA.16816.F32 R60, R16, R12, R60 ;  /* 0x0000000c103c723c */ /* 0x004fe2000000183c */
[----:B------:R-:W-:Y:S01]  /*2ef0*/  ISETP.GE.AND P3, PT, R41, R30, PT ;  /* 0x0000001e2900720c */ /* 0x000fe20003f66270 */
[----:B------:R-:W-:Y:S01]  /*2f00*/  VIADD R21, R31, 0x30 ;  /* 0x000000301f157836 */ /* 0x000fe20000000000 */
[----:B------:R-:W-:Y:S02]  /*2f10*/  FSEL R44, R32, -INF , !P1 ;  /* 0xff800000202c7808 */ /* 0x000fe40004800000 */
[----:B------:R-:W-:-:S03]  /*2f20*/  FSEL R128, R67, -INF , !P4 ;  /* 0xff80000043807808 */ /* 0x000fc60006000000 */
[----:B------:R-:W-:Y:S01]  /*2f30*/  HMMA.16816.F32 R80, R16, R14, R80 ;  /* 0x0000000e1050723c */ /* 0x000fe20000001850 */
[----:B------:R-:W-:Y:S01]  /*2f40*/  FSEL R132, R65, -INF , !P4 ;  /* 0xff80000041847808 */ /* 0x000fe20006000000 */
[----:B------:R-:W-:Y:S01]  /*2f50*/  VIADD R41, R31, 0x19 ;  /* 0x000000191f297836 */ /* 0x000fe20000000000 */
[----:B------:R-:W-:Y:S02]  /*2f60*/  FSEL R40, R35, -INF , !P0 ;  /* 0xff80000023287808 */ /* 0x000fe40004000000 */
[----:B------:R-:W-:Y:S02]  /*2f70*/  FSEL R32, R33, -INF , !P0 ;  /* 0xff80000021207808 */ /* 0x000fe40004000000 */
[----:B------:R-:W-:Y:S02]  /*2f80*/  ISETP.NE.AND P4, PT, R26, 0x1, PT ;  /* 0x000000011a00780c */ /* 0x000fe40003f85270 */
[----:B------:R-:W-:Y:S02]  /*2f90*/  ISETP.GE.AND P0, PT, R27, R30, PT ;  /* 0x0000001e1b00720c */ /* 0x000fe40003f06270 */
[----:B------:R-:W-:-:S02]  /*2fa0*/  FSEL R27, R22, -INF , !P6 ;  /* 0xff800000161b7808 */ /* 0x000fc40007000000 */
[----:B------:R-:W-:Y:S02]  /*2fb0*/  FSEL R22, R79, -INF , !P3 ;  /* 0xff8000004f167808 */ /* 0x000fe40005800000 */
[----:B------:R-:W-:Y:S01]  /*2fc0*/  FSEL R88, R77, -INF , !P3 ;  /* 0xff8000004d587808 */ /* 0x000fe20005800000 */
[----:B------:R-:W-:Y:S01]  /*2fd0*/  VIADD R37, R31, 0x21 ;  /* 0x000000211f257836 */ /* 0x000fe20000000000 */
[-C--:B------:R-:W-:Y:S01]  /*2fe0*/  ISETP.GE.AND P3, PT, R21, R30.reuse, PT ;  /* 0x0000001e1500720c */ /* 0x080fe20003f66270 */
[C---:B------:R-:W-:Y:S01]  /*2ff0*/  VIADD R35, R31.reuse, 0x28 ;  /* 0x000000281f237836 */ /* 0x040fe20000000000 */
[----:B------:R-:W-:Y:S01]  /*3000*/  FSEL R42, R34, -INF , !P1 ;  /* 0xff800000222a7808 */ /* 0x000fe20004800000 */
[----:B------:R-:W-:Y:S01]  /*3010*/  VIADD R21, R31, 0x31 ;  /* 0x000000311f157836 */ /* 0x000fe20000000000 */
[----:B------:R-:W-:Y:S01]  /*3020*/  ISETP.GE.AND P1, PT, R41, R30, PT ;  /* 0x0000001e2900720c */ /* 0x000fe20003f26270 */
[C---:B------:R-:W-:Y:S02]  /*3030*/  VIADD R13, R31.reuse, 0x38 ;  /* 0x000000381f0d7836 */ /* 0x040fe40000000000 */
[----:B------:R-:W-:Y:S01]  /*3040*/  VIADD R31, R31, 0x39 ;  /* 0x000000391f1f7836 */ /* 0x000fe20000000000 */
[----:B------:R-:W-:-:S02]  /*3050*/  FSEL R33, R20, -INF , !P6 ;  /* 0xff80000014217808 */ /* 0x000fc40007000000 */
[----:B------:R-:W-:Y:S02]  /*3060*/  FSEL R34, R74, -INF , !P2 ;  /* 0xff8000004a227808 */ /* 0x000fe40005000000 */
        /* <DEDUP_REMOVED lines=39> */
.L_x_8685:
        /* <DEDUP_REMOVED lines=19> */
[----:B------:R-:W-:Y:S02]  /*3410*/  IMAD.HI.U32 R21, R30, R15, RZ ;  /* 0x0000000f1e157227 */ /* 0x000fe400078e00ff */
[----:B------:R-:W3:Y:S02]  /*3420*/  LD.E.64 R30, desc[UR4][R2.64+0x38] ;  /* 0x00003804021e7980 */ /* 0x000ee4000c101b00 */
        /* <DEDUP_REMOVED lines=39> */
.L_x_8686:
[----:B------:R-:W-:Y:S05]  /*36a0*/  BSYNC.RECONVERGENT B0 ;  /* 0x0000000000007941 */ /* 0x000fea0003800200 */
.L_x_8684:
[----:B------:R-:W-:Y:S01]  /*36b0*/  IMAD.SHL.U32 R14, R152, 0x20, RZ ;  /* 0x00000020980e7824 */ /* 0x000fe200078e00ff */
[----:B------:R-:W-:Y:S01]  /*36c0*/  LEA R16, P0, R6, R156, 0x1 ;  /* 0x0000009c06107211 */ /* 0x000fe200078008ff */
[----:B------:R-:W-:Y:S01]  /*36d0*/  IMAD.MOV.U32 R157, RZ, RZ, R155 ;  /* 0x000000ffff9d7224 */ /* 0x000fe200078e009b */
[----:B------:R-:W-:Y:S02]  /*36e0*/  SHF.L.U64.HI R13, R152, 0x5, R153 ;  /* 0x00000005980d7819 */ /* 0x000fe40000010299 */
[----:B------:R-:W-:Y:S02]  /*36f0*/  IADD3 R18, P1, PT, R14, R16, RZ ;  /* 0x000000100e127210 */ /* 0x000fe40007f3e0ff */
[----:B------:R-:W-:Y:S01]  /*3700*/  LEA.HI.X R17, R6, R155, R8, 0x1, P0 ;  /* 0x0000009b06117211 */ /* 0x000fe200000f0c08 */
[----:B------:R-:W-:Y:S01]  /*3710*/  @!PT LDS RZ, [RZ] ;  /* 0x00000000fffff984 */ /* 0x000fe20000000800 */
[----:B------:R-:W-:Y:S01]  /*3720*/  @!PT LDS RZ, [RZ] ;  /* 0x00000000fffff984 */ /* 0x000fe20000000800 */
[----:B------:R-:W-:Y:S01]  /*3730*/  @!PT LDS RZ, [RZ] ;  /* 0x00000000fffff984 */ /* 0x000fe20000000800 */
[----:B------:R1:W-:Y:S01]  /*3740*/  LDGSTS.E.BYPASS.LTC128B.128 [R165+0x4000], desc[UR4][R156.64] ;  /* 0x040000009ca57fae */ /* 0x0003e2000b981a04 */
[----:B------:R-:W-:-:S03]  /*3750*/  IADD3 R14, P0, PT, R18, R14, RZ ;  /* 0x0000000e120e7210 */ /* 0x000fc60007f1e0ff */
[----:B------:R-:W-:Y:S01]  /*3760*/  IMAD.X R19, R13, 0x1, R17, P1 ;  /* 0x000000010d137824 */ /* 0x000fe200008e0611 */
        /* <DEDUP_REMOVED lines=8> */
[----:B------:R-:W0:Y:S02]  /*37f0*/  LDGDEPBAR ;  /* 0x00000000000079af */ /* 0x000e240000000000 */
.L_x_8683:
[----:B------:R-:W-:Y:S05]  /*3800*/  BSYNC.RECONVERGENT B1 ;  /* 0x0000000000017941 */ /* 0x000fea0003800200 */
.L_x_8682:
        /* <DEDUP_REMOVED lines=61> */
[-CC-:B------:R-:W-:Y:S01]  /*3be0*/  FFMA.FTZ R34, R34, R120.reuse, -R119.reuse ;  /* 0x0000007822227223 */ /* 0x180fe20000010877 */
[----:B------:R-:W3:Y:S01]  /*3bf0*/  MUFU.EX2 R107, R107 ;  /* 0x0000006b006b7308 */ /* 0x000ee20000000800 */
[-C--:B------:R-:W-:Y:S01]  /*3c00*/  FFMA.FTZ R103, R20, R120.reuse, -R119 ;  /* 0x0000007814677223 */ /* 0x080fe20000010877 */
[----:B------:R-:W4:Y:S01]  /*3c10*/  LDSM.16.MT88.4 R12, [R142+0x8800] ;  /* 0x008800008e0c783b */ /* 0x000f220000004200 */
[-CC-:B------:R-:W-:Y:S01]  /*3c20*/  FFMA.FTZ R113, R112, R120.reuse, -R127.reuse ;  /* 0x0000007870717223 */ /* 0x180fe2000001087f */
[-CC-:B------:R-:W-:Y:S01]  /*3c30*/  FFMA.FTZ R110, R110, R120.reuse, -R127.reuse ;  /* 0x000000786e6e7223 */ /* 0x180fe2000001087f */
[-CC-:B------:R-:W-:Y:S01]  /*3c40*/  FFMA.FTZ R111, R134, R120.reuse, -R127.reuse ;  /* 0x00000078866f7223 */ /* 0x180fe2000001087f */
[----:B------:R-:W5:Y:S01]  /*3c50*/  LDSM.16.MT88.4 R20, [R141+0x8800] ;  /* 0x008800008d14783b */ /* 0x000f620000004200 */
        /* <DEDUP_REMOVED lines=8> */
[----:B------:R-:W-:Y:S01]  /*3ce0*/  FFMA.FTZ R121, R116, R120, -R119 ;  /* 0x0000007874797223 */ /* 0x000fe20000010877 */
[----:B------:R-:W1:Y:S01]  /*3cf0*/  MUFU.EX2 R32, R32 ;  /* 0x0000002000207308 */ /* 0x000e620000000800 */
[----:B---3--:R-:W-:Y:S01]  /*3d00*/  F2FP.F16.F32.PACK_AB R84, R107, R108 ;  /* 0x0000006c6b54723e */ /* 0x008fe200000000ff */
[-CC-:B------:R-:W-:Y:S01]  /*3d10*/  FFMA.FTZ R126, R126, R120.reuse, -R127.reuse ;  /* 0x000000787e7e7223 */ /* 0x180fe2000001087f */
[-C--:B------:R-:W-:Y:S01]  /*3d20*/  FFMA.FTZ R124, R125, R120.reuse, -R127 ;  /* 0x000000787d7c7223 */ /* 0x080fe2000001087f */
[-CC-:B------:R-:W-:Y:S01]  /*3d30*/  FFMA.FTZ R118, R118, R120.reuse, -R119.reuse ;  /* 0x0000007876767223 */ /* 0x180fe20000010877 */
[-CC-:B------:R-:W-:Y:S01]  /*3d40*/  FFMA.FTZ R117, R117, R120.reuse, -R119.reuse ;  /* 0x0000007875757223 */ /* 0x180fe20000010877 */
[----:B------:R-:W-:Y:S01]  /*3d50*/  FFMA.FTZ R116, R115, R120, -R119 ;  /* 0x0000007873747223 */ /* 0x000fe20000010877 */
[----:B------:R-:W-:Y:S01]  /*3d60*/  FADD.FTZ R108, R108, R107 ;  /* 0x0000006b6c6c7221 */ /* 0x000fe20000010000 */
[----:B------:R-:W-:Y:S08]  /*3d70*/  MUFU.EX2 R106, R106 ;  /* 0x0000006a006a7308 */ /* 0x000ff00000000800 */
[----:B------:R-:W3:Y:S01]  /*3d80*/  MUFU.EX2 R109, R109 ;  /* 0x0000006d006d7308 */ /* 0x000ee20000000800 */
[----:B-1----:R-:W-:Y:S01]  /*3d90*/  F2FP.F16.F32.PACK_AB R86, R32, R33 ;  /* 0x000000212056723e */ /* 0x002fe200000000ff */
[----:B------:R-:W-:-:S04]  /*3da0*/  FADD.FTZ R33, R33, R108 ;  /* 0x0000006c21217221 */ /* 0x000fc80000010000 */
[----:B------:R-:W-:Y:S02]  /*3db0*/  FADD.FTZ R32, R32, R33 ;  /* 0x0000002120207221 */ /* 0x000fe40000010000 */
[----:B------:R-:W-:Y:S08]  /*3dc0*/  MUFU.EX2 R100, R100 ;  /* 0x0000006400647308 */ /* 0x000ff00000000800 */
[----:B------:R-:W1:Y:S01]  /*3dd0*/  MUFU.EX2 R105, R105 ;  /* 0x0000006900697308 */ /* 0x000e620000000800 */
[----:B---3--:R-:W-:Y:S01]  /*3de0*/  F2FP.F16.F32.PACK_AB R85, R109, R106 ;  /* 0x0000006a6d55723e */ /* 0x008fe200000000ff */
[----:B------:R-:W-:-:S06]  /*3df0*/  FADD.FTZ R109, R106, R109 ;  /* 0x0000006d6a6d7221 */ /* 0x000fcc0000010000 */
[----:B------:R-:W-:Y:S08]  /*3e00*/  MUFU.EX2 R31, R31 ;  /* 0x0000001f001f7308 */ /* 0x000ff00000000800 */
[----:B------:R-:W3:Y:S01]  /*3e10*/  MUFU.EX2 R30, R30 ;  /* 0x0000001e001e7308 */ /* 0x000ee20000000800 */
[----:B-1----:R-:W-:-:S07]  /*3e20*/  F2FP.F16.F32.PACK_AB R87, R105, R100 ;  /* 0x000000646957723e */ /* 0x002fce00000000ff */
        /* <DEDUP_REMOVED lines=28> */
[----:B------:R-:W-:Y:S01]  /*3ff0*/  MUFU.EX2 R126, R126 ;  /* 0x0000007e007e7308 */ /* 0x000fe20000000800 */
[----:B------:R-:W-:Y:S01]  /*4000*/  HMMA.16816.F32 R80, R84, R4, RZ ;  /* 0x000000045450723c */ /* 0x000fe200000018ff */
[----:B---3--:R-:W-:Y:S01]  /*4010*/  F2FP.F16.F32.PACK_AB R4, R30, R31 ;  /* 0x0000001f1e04723e */ /* 0x008fe200000000ff */
[----:B------:R-:W-:Y:S01]  /*4020*/  FADD.FTZ R31, R31, R32 ;  /* 0x000000201f1f7221 */ /* 0x000fe20000010000 */
[----:B-1----:R-:W-:-:S03]  /*4030*/  F2FP.F16.F32.PACK_AB R5, R104, R35 ;  /* 0x000000236805723e */ /* 0x002fc600000000ff */
[----:B------:R-:W-:Y:S01]  /*4040*/  FADD.FTZ R30, R30, R31 ;  /* 0x0000001f1e1e7221 */ /* 0x000fe20000010000 */
[----:B------:R-:W1:Y:S01]  /*4050*/  MUFU.EX2 R131, R131 ;  /* 0x0000008300837308 */ /* 0x000e620000000800 */
[----:B------:R-:W-:Y:S01]  /*4060*/  HMMA.16816.F32 R84, R84, R6, RZ ;  /* 0x000000065454723c */ /* 0x000fe200000018ff */
[----:B------:R-:W-:Y:S02]  /*4070*/  F2FP.F16.F32.PACK_AB R6, R0, R27 ;  /* 0x0000001b0006723e */ /* 0x000fe400000000ff */
[----:B--2---:R-:W-:-:S04]  /*4080*/  F2FP.F16.F32.PACK_AB R7, R103, R34 ;  /* 0x000000226707723e */ /* 0x004fc800000000ff */
[----:B------:R-:W-:Y:S03]  /*4090*/  MUFU.EX2 R124, R124 ;  /* 0x0000007c007c7308 */ /* 0x000fe60000000800 */
[C---:B------:R-:W-:Y:S05]  /*40a0*/  HMMA.16816.F32 R96, R4.reuse, R8, R96 ;  /* 0x000000080460723c */ /* 0x040fea0000001860 */
[----:B------:R-:W-:Y:S03]  /*40b0*/  MUFU.EX2 R175, R175 ;  /* 0x000000af00af7308 */ /* 0x000fe60000000800 */
[C---:B------:R-:W-:Y:S01]  /*40c0*/  HMMA.16816.F32 R92, R4.reuse, R10, R92 ;  /* 0x0000000a045c723c */ /* 0x040fe2000000185c */
[----:B------:R-:W2:Y:S04]  /*40d0*/  LDSM.16.MT88.4 R8, [R140+0x8800] ;  /* 0x008800008c08783b */ /* 0x000ea80000004200 */
[----:B------:R-:W-:Y:S03]  /*40e0*/  MUFU.EX2 R118, R118 ;  /* 0x0000007600767308 */ /* 0x000fe60000000800 */
[C---:B----4-:R-:W-:Y:S05]  /*40f0*/  HMMA.16816.F32 R36, R4.reuse, R12, R36 ;  /* 0x0000000c0424723c */ /* 0x050fea0000001824 */
[----:B------:R-:W3:Y:S03]  /*4100*/  MUFU.EX2 R117, R117 ;  /* 0x0000007500757308 */ /* 0x000ee60000000800 */
[C---:B------:R-:W-:Y:S01]  /*4110*/  HMMA.16816.F32 R40, R4.reuse, R14, R40 ;  /* 0x0000000e0428723c */ /* 0x040fe20000001828 */
[----:B------:R-:W4:Y:S04]  /*4120*/  LDSM.16.MT88.4 R12, [R142+0xa800] ;  /* 0x00a800008e0c783b */ /* 0x000f280000004200 */
[----:B------:R-:W-:Y:S03]  /*4130*/  MUFU.EX2 R115, R121 ;  /* 0x0000007900737308 */ /* 0x000fe60000000800 */
[C---:B------:R-:W-:Y:S05]  /*4140*/  HMMA.16816.F32 R60, R4.reuse, R16, R60 ;  /* 0x00000010043c723c */ /* 0x040fea000000183c */
[----:B------:R-:W3:Y:S03]  /*4150*/  MUFU.EX2 R116, R116 ;  /* 0x0000007400747308 */ /* 0x000ee60000000800 */
[C---:B------:R-:W-:Y:S01]  /*4160*/  HMMA.16816.F32 R64, R4.reuse, R18, R64 ;  /* 0x000000120440723c */ /* 0x040fe20000001840 */
[----:B------:R-:W1:Y:S07]  /*4170*/  LDSM.16.MT88.4 R16, [R140+0xa800] ;  /* 0x00a800008c10783b */ /* 0x000e6e0000004200 */
[C---:B-----5:R-:W-:Y:S08]  /*4180*/  HMMA.16816.F32 R44, R4.reuse, R20, R44 ;  /* 0x00000014042c723c */ /* 0x060ff0000000182c */
[C---:B--2---:R-:W-:Y:S08]  /*4190*/  HMMA.16816.F32 R52, R4.reuse, R8, R52 ;  /* 0x000000080434723c */ /* 0x044ff00000001834 */
[C---:B------:R-:W-:Y:S01]  /*41a0*/  HMMA.16816.F32 R56, R4.reuse, R10, R56 ;  /* 0x0000000a0438723c */ /* 0x040fe20000001838 */
[----:B------:R-:W2:Y:S07]  /*41b0*/  LDSM.16.MT88.4 R8, [R141+0xa800] ;  /* 0x00a800008d08783b */ /* 0x000eae0000004200 */
[C---:B----4-:R-:W-:Y:S08]  /*41c0*/  HMMA.16816.F32 R68, R4.reuse, R12, R68 ;  /* 0x0000000c0444723c */ /* 0x050ff00000001844 */
[C---:B------:R-:W-:Y:S01]  /*41d0*/  HMMA.16816.F32 R72, R4.reuse, R14, R72 ;  /* 0x0000000e0448723c */ /* 0x040fe20000001848 */
[----:B------:R-:W4:Y:S07]  /*41e0*/  LDSM.16.MT88.4 R12, [R146+0x9000] ;  /* 0x00900000920c783b */ /* 0x000f2e0000004200 */
[C---:B------:R-:W-:Y:S01]  /*41f0*/  HMMA.16816.F32 R48, R4.reuse, R22, R48 ;  /* 0x000000160430723c */ /* 0x040fe20000001830 */
[----:B------:R-:W5:Y:S07]  /*4200*/  LDSM.16.MT88.4 R20, [R141+0x9000] ;  /* 0x009000008d14783b */ /* 0x000f6e0000004200 */
[C---:B-1----:R-:W-:Y:S08]  /*4210*/  HMMA.16816.F32 R80, R4.reuse, R16, R80 ;  /* 0x000000100450723c */ /* 0x042ff00000001850 */
[C---:B------:R-:W-:Y:S01]  /*4220*/  HMMA.16816.F32 R84, R4.reuse, R18, R84 ;  /* 0x000000120454723c */ /* 0x040fe20000001854 */
[----:B------:R-:W-:Y:S07]  /*4230*/  LDSM.16.MT88.4 R16, [R140+0x9000] ;  /* 0x009000008c10783b */ /* 0x000fee0000004200 */
[C---:B--2---:R-:W-:Y:S08]  /*4240*/  HMMA.16816.F32 R88, R4.reuse, R8, R88 ;  /* 0x000000080458723c */ /* 0x044ff00000001858 */
[----:B------:R-:W-:Y:S01]  /*4250*/  HMMA.16816.F32 R76, R4, R10, R76 ;  /* 0x0000000a044c723c */ /* 0x000fe2000000184c */
[----:B------:R-:W1:Y:S01]  /*4260*/  LDSM.16.MT88.4 R8, [R142+0x9000] ;  /* 0x009000008e08783b */ /* 0x000e620000004200 */
[----:B------:R-:W-:-:S02]  /*4270*/  F2FP.F16.F32.PACK_AB R4, R111, R110 ;  /* 0x0000006e6f04723e */ /* 0x000fc400000000ff */
[----:B------:R-:W-:Y:S02]  /*4280*/  F2FP.F16.F32.PACK_AB R5, R123, R114 ;  /* 0x000000727b05723e */ /* 0x000fe400000000ff */
[----:B------:R-:W-:Y:S02]  /*4290*/  F2FP.F16.F32.PACK_AB R6, R112, R113 ;  /* 0x000000717006723e */ /* 0x000fe400000000ff */
[----:B------:R-:W-:-:S07]  /*42a0*/  F2FP.F16.F32.PACK_AB R7, R129, R122 ;  /* 0x0000007a8107723e */ /* 0x000fce00000000ff */
[C---:B----4-:R-:W-:Y:S08]  /*42b0*/  HMMA.16816.F32 R96, R4.reuse, R12, R96 ;  /* 0x0000000c0460723c */ /* 0x050ff00000001860 */
        /* <DEDUP_REMOVED lines=13> */
[----:B------:R-:W5:Y:S07]  /*4390*/  LDSM.16.MT88.4 R16, [R142+0x9800] ;  /* 0x009800008e10783b */ /* 0x000f6e0000004200 */
[C---:B----4-:R-:W-:Y:S08]  /*43a0*/  HMMA.16816.F32 R88, R4.reuse, R20, R88 ;  /* 0x000000140458723c */ /* 0x050ff00000001858 */
[C---:B-1----:R-:W-:Y:S08]  /*43b0*/  HMMA.16816.F32 R68, R4.reuse, R8, R68 ;  /* 0x000000080444723c */ /* 0x042ff00000001844 */
[C---:B------:R-:W-:Y:S01]  /*43c0*/  HMMA.16816.F32 R72, R4.reuse, R10, R72 ;  /* 0x0000000a0448723c */ /* 0x040fe20000001848 */
[----:B------:R-:W1:Y:S07]  /*43d0*/  LDSM.16.MT88.4 R8, [R146+0x9800] ;  /* 0x009800009208783b */ /* 0x000e6e0000004200 */
[C---:B------:R-:W-:Y:S01]  /*43e0*/  HMMA.16816.F32 R76, R4.reuse, R22, R76 ;  /* 0x00000016044c723c */ /* 0x040fe2000000184c */
[----:B------:R-:W-:Y:S07]  /*43f0*/  LDSM.16.MT88.4 R20, [R140+0x9800] ;  /* 0x009800008c14783b */ /* 0x000fee0000004200 */
[C---:B--2---:R-:W-:Y:S08]  /*4400*/  HMMA.16816.F32 R80, R4.reuse, R12, R80 ;  /* 0x0000000c0450723c */ /* 0x044ff00000001850 */
[----:B------:R-:W-:Y:S01]  /*4410*/  HMMA.16816.F32 R84, R4, R14, R84 ;  /* 0x0000000e0454723c */ /* 0x000fe20000001854 */
[----:B------:R-:W2:Y:S01]  /*4420*/  LDSM.16.MT88.4 R12, [R141+0x9800] ;  /* 0x009800008d0c783b */ /* 0x000ea20000004200 */
[----:B------:R-:W-:-:S02]  /*4430*/  F2FP.F16.F32.PACK_AB R4, R131, R126 ;  /* 0x0000007e8304723e */ /* 0x000fc400000000ff */
[----:B---3--:R-:W-:Y:S02]  /*4440*/  F2FP.F16.F32.PACK_AB R5, R117, R118 ;  /* 0x000000767505723e */ /* 0x008fe400000000ff */
[----:B------:R-:W-:Y:S02]  /*4450*/  F2FP.F16.F32.PACK_AB R6, R175, R124 ;  /* 0x0000007caf06723e */ /* 0x000fe400000000ff */
[----:B------:R-:W-:-:S07]  /*4460*/  F2FP.F16.F32.PACK_AB R7, R116, R115 ;  /* 0x000000737407723e */ /* 0x000fce00000000ff */
[C---:B-----5:R-:W-:Y:S08]  /*4470*/  HMMA.16816.F32 R36, R4.reuse, R16, R36 ;  /* 0x000000100424723c */ /* 0x060ff00000001824 */
        /* <DEDUP_REMOVED lines=10> */
[C---:B-1----:R-:W-:Y:S08]  /*4520*/  HMMA.16816.F32 R60, R4.reuse, R8, R60 ;  /* 0x00000008043c723c */ /* 0x042ff0000000183c */
[C---:B------:R-:W-:Y:S01]  /*4530*/  HMMA.16816.F32 R64, R4.reuse, R10, R64 ;  /* 0x0000000a0440723c */ /* 0x040fe20000001840 */
[----:B------:R-:W1:Y:S07]  /*4540*/  LDSM.16.MT88.4 R8, [R140+0xb800] ;  /* 0x00b800008c08783b */ /* 0x000e6e0000004200 */
[----:B---3--:R-:W-:Y:S01]  /*4550*/  HMMA.16816.F32 R68, R4, R16, R68 ;  /* 0x000000100444723c */ /* 0x008fe20000001844 */
[----:B------:R-:W-:-:S04]  /*4560*/  FADD.FTZ R16, R100, R109 ;  /* 0x0000006d64107221 */ /* 0x000fc80000010000 */
[----:B------:R-:W-:-:S03]  /*4570*/  FADD.FTZ R16, R105, R16 ;  /* 0x0000001069107221 */ /* 0x000fc60000010000 */
        /* <DEDUP_REMOVED lines=11> */
[----:B------:R-:W-:-:S04]  /*4630*/  FADD.FTZ R114, R114, R103 ;  /* 0x0000006772727221 */ /* 0x000fc80000010000 */
[----:B------:R-:W-:-:S03]  /*4640*/  FADD.FTZ R123, R123, R114 ;  /* 0x000000727b7b7221 */ /* 0x000fc60000010000 */
        /* <DEDUP_REMOVED lines=23> */
.L_x_8694:
[----:B------:R-:W-:Y:S01]  /*47c0*/  MOV R4, R159 ;  /* 0x0000009f00047202 */ /* 0x000fe20000000f00 */
        /* <DEDUP_REMOVED lines=13> */
[----:B------:R-:W-:Y:S08]  /*48a0*/  @!P0 BRA `(.L_x_8689) ;  /* 0x0000000000f88947 */ /* 0x000ff00003800000 */
        /* <DEDUP_REMOVED lines=62> */
.L_x_8689:
[----:B------:R-:W-:Y:S05]  /*4c90*/  BSYNC.RECONVERGENT B0 ;  /* 0x0000000000007941 */ /* 0x000fea0003800200 */
.L_x_8688:
[----:B------:R-:W-:Y:S01]  /*4ca0*/  IADD3 R176, P1, PT, R167, R158, RZ ;  /* 0x0000009ea7b07210 */ /* 0x000fe20007f3e0ff */
[----:B------:R-:W-:Y:S01]  /*4cb0*/  @!PT LDS RZ, [RZ] ;  /* 0x00000000fffff984 */ /* 0x000fe20000000800 */
[----:B------:R-:W-:Y:S01]  /*4cc0*/  @!PT LDS RZ, [RZ] ;  /* 0x00000000fffff984 */ /* 0x000fe20000000800 */
[----:B------:R-:W-:Y:S01]  /*4cd0*/  @!PT LDS RZ, [RZ] ;  /* 0x00000000fffff984 */ /* 0x000fe20000000800 */
[----:B------:R1:W-:Y:S01]  /*4ce0*/  LDGSTS.E.BYPASS.LTC128B.128 [R165+0x8000], desc[UR4][R158.64] ;  /* 0x080000009ea57fae */ /* 0x0003e2000b981a04 */
[----:B------:R-:W-:Y:S01]  /*4cf0*/  VIADD R171, R171, 0x1 ;  /* 0x00000001abab7836 */ /* 0x000fe20000000000 */
[----:B------:R-:W-:Y:S02]  /*4d00*/  BSSY.RECONVERGENT B1, `(.L_x_8690) ;  /* 0x00000da000017945 */ /* 0x000fe40003800200 */
[----:B------:R-:W-:Y:S01]  /*4d10*/  IMAD.X R177, R170, 0x1, R159, P1 ;  /* 0x00000001aab17824 */ /* 0x000fe200008e069f */
[----:B------:R1:W-:Y:S01]  /*4d20*/  LDGSTS.E.BYPASS.LTC128B.128 [R165+0xa000], desc[UR4][R158.64+0x80] ;  /* 0x0a0000809ea57fae */ /* 0x0003e2000b981a04 */
[-C--:B------:R-:W-:Y:S03]  /*4d30*/  IADD3 R106, P1, PT, R176, R167.reuse, RZ ;  /* 0x000000a7b06a7210 */ /* 0x080fe60007f3e0ff */
[----:B------:R1:W-:Y:S02]  /*4d40*/  LDGSTS.E.BYPASS.LTC128B.128 [R165+0x8800], desc[UR4][R176.64] ;  /* 0x08800000b0a57fae */ /* 0x0003e4000b981a04 */
[--C-:B------:R-:W-:Y:S01]  /*4d50*/  IMAD.X R107, R177, 0x1, R170.reuse, P1 ;  /* 0x00000001b16b7824 */ /* 0x100fe200008e06aa */
[----:B------:R-:W-:Y:S01]  /*4d60*/  IADD3 R178, P1, PT, R106, R167, RZ ;  /* 0x000000a76ab27210 */ /* 0x000fe20007f3e0ff */
[----:B------:R1:W-:Y:S04]  /*4d70*/  LDGSTS.E.BYPASS.LTC128B.128 [R165+0xa800], desc[UR4][R176.64+0x80] ;  /* 0x0a800080b0a57fae */ /* 0x0003e8000b981a04 */
[----:B------:R1:W-:Y:S01]  /*4d80*/  LDGSTS.E.BYPASS.LTC128B.128 [R165+0x9000], desc[UR4][R106.64] ;  /* 0x090000006aa57fae */ /* 0x0003e2000b981a04 */
[----:B------:R-:W-:Y:S01]  /*4d90*/  IMAD.X R179, R107, 0x1, R170, P1 ;  /* 0x000000016bb37824 */ /* 0x000fe200008e06aa */
[----:B------:R-:W-:Y:S02]  /*4da0*/  ISETP.NE.AND P1, PT, R171, RZ, PT ;  /* 0x000000ffab00720c */ /* 0x000fe40003f25270 */
[----:B------:R1:W-:Y:S04]  /*4db0*/  LDGSTS.E.BYPASS.LTC128B.128 [R165+0xb000], desc[UR4][R106.64+0x80] ;  /* 0x0b0000806aa57fae */ /* 0x0003e8000b981a04 */
[----:B------:R1:W-:Y:S04]  /*4dc0*/  LDGSTS.E.BYPASS.LTC128B.128 [R165+0x9800], desc[UR4][R178.64] ;  /* 0x09800000b2a57fae */ /* 0x0003e8000b981a04 */
[----:B------:R1:W-:Y:S04]  /*4dd0*/  LDGSTS.E.BYPASS.LTC128B.128 [R165+0xb800], desc[UR4][R178.64+0x80] ;  /* 0x0b800080b2a57fae */ /* 0x0003e8000b981a04 */
[----:B------:R-:W-:Y:S04]  /*4de0*/  LDSM.16.M88.4 R100, [R151] ;  /* 0x000000009764783b */ /* 0x000fe80000000200 */
[----:B------:R-:W2:Y:S04]  /*4df0*/  LDSM.16.M88.4 R108, [R150+0x4000] ;  /* 0x00400000966c783b */ /* 0x000ea80000000200 */
[----:B------:R-:W3:Y:S04]  /*4e00*/  LDSM.16.M88.4 R112, [R150+0x4800] ;  /* 0x004800009670783b */ /* 0x000ee80000000200 */
[----:B------:R-:W4:Y:S04]  /*4e10*/  LDSM.16.M88.4 R116, [R150+0x5000] ;  /* 0x005000009674783b */ /* 0x000f280000000200 */
[----:B------:R-:W0:Y:S04]  /*4e20*/  LDGDEPBAR ;  /* 0x00000000000079af */ /* 0x000e280000000000 */
[----:B------:R-:W5:Y:S04]  /*4e30*/  LDSM.16.M88.4 R120, [R150+0x5800] ;  /* 0x005800009678783b */ /* 0x000f680000000200 */
[----:B------:R-:W-:Y:S04]  /*4e40*/  LDSM.16.M88.4 R124, [R149] ;  /* 0x00000000957c783b */ /* 0x000fe80000000200 */
[----:B------:R-:W1:Y:S04]  /*4e50*/  LDSM.16.M88.4 R128, [R145+0x4000] ;  /* 0x004000009180783b */ /* 0x000e680000000200 */
[----:B------:R-:W1:Y:S04]  /*4e60*/  LDSM.16.M88.4 R132, [R145+0x4800] ;  /* 0x004800009184783b */ /* 0x000e680000000200 */
[----:B------:R-:W1:Y:S01]  /*4e70*/  LDSM.16.M88.4 R136, [R145+0x5000] ;  /* 0x005000009188783b */ /* 0x000e620000000200 */
[C---:B--2---:R-:W-:Y:S08]  /*4e80*/  HMMA.16816.F32 R4, R100.reuse, R108, RZ ;  /* 0x0000006c6404723c */ /* 0x044ff000000018ff */
[C---:B------:R-:W-:Y:S01]  /*4e90*/  HMMA.16816.F32 R8, R100.reuse, R110, RZ ;  /* 0x0000006e6408723c */ /* 0x040fe200000018ff */
[----:B------:R-:W2:Y:S07]  /*4ea0*/  LDSM.16.M88.4 R108, [R145+0x5800] ;  /* 0x00580000916c783b */ /* 0x000eae0000000200 */
[C---:B---3--:R-:W-:Y:S08]  /*4eb0*/  HMMA.16816.F32 R12, R100.reuse, R112, RZ ;  /* 0x00000070640c723c */ /* 0x048ff000000018ff */
[C---:B------:R-:W-:Y:S01]  /*4ec0*/  HMMA.16816.F32 R16, R100.reuse, R114, RZ ;  /* 0x000000726410723c */ /* 0x040fe200000018ff */
[----:B------:R-:W-:Y:S07]  /*4ed0*/  LDSM.16.M88.4 R112, [R144+0x4000] ;  /* 0x004000009070783b */ /* 0x000fee0000000200 */
[C---:B----4-:R-:W-:Y:S08]  /*4ee0*/  HMMA.16816.F32 R20, R100.reuse, R116, RZ ;  /* 0x000000746414723c */ /* 0x050ff000000018ff */
[C---:B------:R-:W-:Y:S01]  /*4ef0*/  HMMA.16816.F32 R24, R100.reuse, R118, RZ ;  /* 0x000000766418723c */ /* 0x040fe200000018ff */
[----:B------:R-:W-:Y:S07]  /*4f00*/  LDSM.16.M88.4 R116, [R144+0x4800] ;  /* 0x004800009074783b */ /* 0x000fee0000000200 */
[C---:B-----5:R-:W-:Y:S08]  /*4f10*/  HMMA.16816.F32 R28, R100.reuse, R120, RZ ;  /* 0x00000078641c723c */ /* 0x060ff000000018ff */
[----:B------:R-:W-:Y:S01]  /*4f20*/  HMMA.16816.F32 R32, R100, R122, RZ ;  /* 0x0000007a6420723c */ /* 0x000fe200000018ff */
[----:B------:R-:W3:Y:S04]  /*4f30*/  LDSM.16.M88.4 R100, [R148] ;  /* 0x000000009464783b */ /* 0x000ee80000000200 */
[----:B------:R-:W4:Y:S03]  /*4f40*/  LDSM.16.M88.4 R120, [R144+0x5000] ;  /* 0x005000009078783b */ /* 0x000f260000000200 */
[C---:B-1----:R-:W-:Y:S08]  /*4f50*/  HMMA.16816.F32 R4, R124.reuse, R128, R4 ;  /* 0x000000807c04723c */ /* 0x042ff00000001804 */
[C---:B------:R-:W-:Y:S01]  /*4f60*/  HMMA.16816.F32 R8, R124.reuse, R130, R8 ;  /* 0x000000827c08723c */ /* 0x040fe20000001808 */
[----:B------:R-:W1:Y:S07]  /*4f70*/  LDSM.16.M88.4 R128, [R144+0x5800] ;  /* 0x005800009080783b */ /* 0x000e6e0000000200 */
[C---:B------:R-:W-:Y:S08]  /*4f80*/  HMMA.16816.F32 R12, R124.reuse, R132, R12 ;  /* 0x000000847c0c723c */ /* 0x040ff0000000180c */
[C---:B------:R-:W-:Y:S08]  /*4f90*/  HMMA.16816.F32 R16, R124.reuse, R134, R16 ;  /* 0x000000867c10723c */ /* 0x040ff00000001810 */
[C---:B------:R-:W-:Y:S08]  /*4fa0*/  HMMA.16816.F32 R20, R124.reuse, R136, R20 ;  /* 0x000000887c14723c */ /* 0x040ff00000001814 */
[C---:B------:R-:W-:Y:S08]  /*4fb0*/  HMMA.16816.F32 R24, R124.reuse, R138, R24 ;  /* 0x0000008a7c18723c */ /* 0x040ff00000001818 */
[C---:B--2---:R-:W-:Y:S08]  /*4fc0*/  HMMA.16816.F32 R28, R124.reuse, R108, R28 ;  /* 0x0000006c7c1c723c */ /* 0x044ff0000000181c */
[----:B------:R-:W-:Y:S01]  /*4fd0*/  HMMA.16816.F32 R32, R124, R110, R32 ;  /* 0x0000006e7c20723c */ /* 0x000fe20000001820 */
[----:B------:R-:W-:Y:S04]  /*4fe0*/  LDSM.16.M88.4 R108, [R147] ;  /* 0x00000000936c783b */ /* 0x000fe80000000200 */
[----:B------:R-:W-:Y:S03]  /*4ff0*/  LDSM.16.M88.4 R124, [R143+0x4800] ;  /* 0x004800008f7c783b */ /* 0x000fe60000000200 */
        /* <DEDUP_REMOVED lines=11> */
[----:B------:R-:W-:Y:S04]  /*50b0*/  LDSM.16.M88.4 R100, [R151+0x2000] ;  /* 0x002000009764783b */ /* 0x000fe80000000200 */
[----:B------:R-:W-:Y:S03]  /*50c0*/  LDSM.16.M88.4 R128, [R150+0x7000] ;  /* 0x007000009680783b */ /* 0x000fe60000000200 */
[C---:B--2---:R-:W-:Y:S08]  /*50d0*/  HMMA.16816.F32 R4, R108.reuse, R112, R4 ;  /* 0x000000706c04723c */ /* 0x044ff00000001804 */
        /* <DEDUP_REMOVED lines=23> */
[----:B------:R-:W-:Y:S04]  /*5250*/  LDSM.16.M88.4 R100, [R148+0x2000] ;  /* 0x002000009464783b */ /* 0x000fe80000000200 */
[----:B------:R-:W-:Y:S03]  /*5260*/  LDSM.16.M88.4 R116, [R144+0x6800] ;  /* 0x006800009074783b */ /* 0x000fe60000000200 */
[C---:B-1----:R-:W-:Y:S08]  /*5270*/  HMMA.16816.F32 R4, R108.reuse, R112, R4 ;  /* 0x000000706c04723c */ /* 0x042ff00000001804 */
[C---:B------:R-:W-:Y:S01]  /*5280*/  HMMA.16816.F32 R8, R108.reuse, R114, R8 ;  /* 0x000000726c08723c */ /* 0x040fe20000001808 */
[----:B------:R-:W1:Y:S07]  /*5290*/  LDSM.16.M88.4 R112, [R144+0x6000] ;  /* 0x006000009070783b */ /* 0x000e6e0000000200 */
[C---:B------:R-:W-:Y:S08]  /*52a0*/  HMMA.16816.F32 R12, R108.reuse, R120, R12 ;  /* 0x000000786c0c723c */ /* 0x040ff0000000180c */
[C---:B------:R-:W-:Y:S01]  /*52b0*/  HMMA.16816.F32 R16, R108.reuse, R122, R16 ;  /* 0x0000007a6c10723c */ /* 0x040fe20000001810 */
[----:B------:R-:W3:Y:S07]  /*52c0*/  LDSM.16.M88.4 R120, [R144+0x7000] ;  /* 0x007000009078783b */ /* 0x000eee0000000200 */
[C---:B--2---:R-:W-:Y:S08]  /*52d0*/  HMMA.16816.F32 R20, R108.reuse, R124, R20 ;  /* 0x0000007c6c14723c */ /* 0x044ff00000001814 */
[C---:B------:R-:W-:Y:S01]  /*52e0*/  HMMA.16816.F32 R24, R108.reuse, R126, R24 ;  /* 0x0000007e6c18723c */ /* 0x040fe20000001818 */
[----:B------:R-:W2:Y:S07]  /*52f0*/  LDSM.16.M88.4 R124, [R144+0x7800] ;  /* 0x00780000907c783b */ /* 0x000eae0000000200 */
[C---:B----4-:R-:W-:Y:S08]  /*5300*/  HMMA.16816.F32 R28, R108.reuse, R128, R28 ;  /* 0x000000806c1c723c */ /* 0x050ff0000000181c */
        /* <DEDUP_REMOVED lines=14> */
[C---:B--2---:R-:W-:Y:S08]  /*53f0*/  HMMA.16816.F32 R28, R100.reuse, R124, R28 ;  /* 0x0000007c641c723c */ /* 0x044ff0000000181c */
[----:B------:R-:W-:Y:S08]  /*5400*/  HMMA.16816.F32 R32, R100, R126, R32 ;  /* 0x0000007e6420723c */ /* 0x000ff00000001820 */
[C---:B-1----:R-:W-:Y:S08]  /*5410*/  HMMA.16816.F32 R4, R108.reuse, R112, R4 ;  /* 0x000000706c04723c */ /* 0x042ff00000001804 */
[C---:B------:R-:W-:Y:S08]  /*5420*/  HMMA.16816.F32 R8, R108.reuse, R114, R8 ;  /* 0x000000726c08723c */ /* 0x040ff00000001808 */
[C---:B----4-:R-:W-:Y:S08]  /*5430*/  HMMA.16816.F32 R12, R108.reuse, R116, R12 ;  /* 0x000000746c0c723c */ /* 0x050ff0000000180c */
[C---:B------:R-:W-:Y:S08]  /*5440*/  HMMA.16816.F32 R16, R108.reuse, R118, R16 ;  /* 0x000000766c10723c */ /* 0x040ff00000001810 */
[C---:B---3--:R-:W-:Y:S08]  /*5450*/  HMMA.16816.F32 R20, R108.reuse, R120, R20 ;  /* 0x000000786c14723c */ /* 0x048ff00000001814 */
[C---:B------:R-:W-:Y:S08]  /*5460*/  HMMA.16816.F32 R24, R108.reuse, R122, R24 ;  /* 0x0000007a6c18723c */ /* 0x040ff00000001818 */
[C---:B------:R-:W-:Y:S08]  /*5470*/  HMMA.16816.F32 R28, R108.reuse, R128, R28 ;  /* 0x000000806c1c723c */ /* 0x040ff0000000181c */
[----:B------:R-:W-:Y:S01]  /*5480*/  HMMA.16816.F32 R32, R108, R130, R32 ;  /* 0x000000826c20723c */ /* 0x000fe20000001820 */
[----:B------:R-:W-:Y:S08]  /*5490*/  @!UPT UIADD3 URZ, UPT, UPT, URZ, URZ, URZ ;  /* 0x000000fffffff290 */ /* 0x000ff0000fffe0ff */
[----:B------:R-:W-:Y:S11]  /*54a0*/  @!P1 BRA `(.L_x_8691) ;  /* 0x00000004007c9947 */ /* 0x000ff60003800000 */
[----:B------:R-:W2:Y:S01]  /*54b0*/  @!P0 LD.E R100, desc[UR4][R2.64+0x38] ;  /* 0x0000380402648980 */ /* 0x000ea2000c101900 */
[----:B------:R-:W-:Y:S01]  /*54c0*/  @!P0 IMAD.MOV.U32 R101, RZ, RZ, RZ ;  /* 0x000000ffff658224 */ /* 0x000fe200078e00ff */
[----:B------:R-:W-:Y:S04]  /*54d0*/  BSSY.RECONVERGENT B0, `(.L_x_8692) ;  /* 0x0000048000007945 */ /* 0x000fe80003800200 */
        /* <DEDUP_REMOVED lines=27> */
[----:B------:R-:W-:Y:S03]  /*5690*/  IMAD.HI.U32 R109, R113, R109, R112 ;  /* 0x0000006d716d7227 */ /* 0x000fe600078e0070 */
[----:B------:R-:W-:Y:S03]  /*56a0*/  ISETP.GE.AND P3, PT, R100, RZ, PT ;  /* 0x000000ff6400720c */ /* 0x000fe60003f66270 */
        /* <DEDUP_REMOVED lines=9> */
[----:B------:R-:W-:Y:S01]  /*5740*/  ISETP.NE.AND P2, PT, R111, RZ, PT ;  /* 0x000000ff6f00720c */ /* 0x000fe20003f45270 */
[----:B------:R-:W-:Y:S01]  /*5750*/  @!P4 VIADD R109, R109, 0x1 ;  /* 0x000000016d6dc836 */ /* 0x000fe20000000000 */
[-C--:B------:R-:W-:Y:S02]  /*5760*/  ISETP.GE.U32.AND P5, PT, R102, R107.reuse, PT ;  /* 0x0000006b6600720c */ /* 0x080fe40003fa6070 */
[----:B------:R-:W-:Y:S02]  /*5770*/  ISETP.GE.U32.AND P6, PT, R104, R107, PT ;  /* 0x0000006b6800720c */ /* 0x000fe40003fc6070 */
[----:B------:R-:W-:Y:S09]  /*5780*/  LOP3.LUT R107, RZ, R111, RZ, 0x33, !PT ;  /* 0x0000006fff6b7212 */ /* 0x000ff200078e33ff */
[----:B------:R-:W-:Y:S02]  /*5790*/  @P5 IADD3 R106, PT, PT, R106, 0x1, RZ ;  /* 0x000000016a6a5810 */ /* 0x000fe40007ffe0ff */
[----:B------:R-:W-:Y:S03]  /*57a0*/  @P6 VIADD R109, R109, 0x1 ;  /* 0x000000016d6d6836 */ /* 0x000fe60000000000 */
[----:B------:R-:W-:Y:S02]  /*57b0*/  @!P1 IMAD.MOV R106, RZ, RZ, -R106 ;  /* 0x000000ffff6a9224 */ /* 0x000fe400078e0a6a */
[----:B------:R-:W-:Y:S03]  /*57c0*/  @!P3 IADD3 R109, PT, PT, -R109, RZ, RZ ;  /* 0x000000ff6d6db210 */ /* 0x000fe60007ffe1ff */
[C---:B------:R-:W-:Y:S02]  /*57d0*/  SEL R113, R107.reuse, R106, !P2 ;  /* 0x0000006a6b717207 */ /* 0x040fe40005000000 */
[----:B------:R-:W-:Y:S02]  /*57e0*/  SEL R107, R107, R109, !P2 ;  /* 0x0000006d6b6b7207 */ /* 0x000fe40005000000 */
[-C--:B------:R-:W-:Y:S01]  /*57f0*/  LEA R118, P2, R113, R168.reuse, 0x2 ;  /* 0x000000a871767211 */ /* 0x080fe200078410ff */
[----:B------:R-:W2:Y:S01]  /*5800*/  LD.E.64 R108, desc[UR4][R2.64+0x38] ;  /* 0x00003804026c7980 */ /* 0x000ea2000c101b00 */
        /* <DEDUP_REMOVED lines=20> */
.L_x_8693:
[----:B------:R-:W-:Y:S05]  /*5950*/  BSYNC.RECONVERGENT B0 ;  /* 0x0000000000007941 */ /* 0x000fea0003800200 */
.L_x_8692:
        /* <DEDUP_REMOVED lines=20> */
.L_x_8691:
[----:B------:R-:W-:Y:S05]  /*5aa0*/  BSYNC.RECONVERGENT B1 ;  /* 0x0000000000017941 */ /* 0x000fea0003800200 */
.L_x_8690:
[----:B-1----:R-:W2:Y:S01]  /*5ab0*/  LD.E R103, desc[UR4][R2.64+0xdc] ;  /* 0x0000dc0402677980 */ /* 0x002ea2000c101900 */
[----:B------:R-:W-:Y:S02]  /*5ac0*/  FMNMX3.FTZ R101, R105, R4, R5, !PT ;  /* 0x0000000469657276 */ /* 0x000fe40007810005 */
[----:B------:R-:W-:Y:S01]  /*5ad0*/  FMNMX3.FTZ R100, R0, R6, R7, !PT ;  /* 0x0000000600647276 */ /* 0x000fe20007810007 */
[----:B------:R-:W-:Y:S01]  /*5ae0*/  LDSM.16.MT88.4 R112, [R141+0x8000] ;  /* 0x008000008d70783b */ /* 0x000fe20000004200 */
        /* <DEDUP_REMOVED lines=16> */
[----:B------:R-:W-:Y:S07]  /*5bf0*/  IADD3 R163, PT, PT, R163, -0x40, RZ ;  /* 0xffffffc0a3a37810 */ /* 0x000fee0007ffe0ff */
[----:B------:R-:W3:Y:S01]  /*5c00*/  SHFL.BFLY PT, R100, R107, 0x2, 0x1f ;  /* 0x0c401f006b647f89 */ /* 0x000ee200000e0000 */
[----:B-1----:R-:W-:Y:S02]  /*5c10*/  FMNMX.FTZ R109, R106, R101, !PT ;  /* 0x000000656a6d7209 */ /* 0x002fe40007810000 */
[----:B---3--:R-:W-:Y:S05]  /*5c20*/  FMNMX.FTZ R104, R107, R100, !PT ;  /* 0x000000646b687209 */ /* 0x008fea0007810000 */
[----:B------:R-:W1:Y:S08]  /*5c30*/  SHFL.BFLY PT, R102, R109, 0x1, 0x1f ;  /* 0x0c201f006d667f89 */ /* 0x000e7000000e0000 */
[----:B------:R-:W3:Y:S01]  /*5c40*/  SHFL.BFLY PT, R101, R104, 0x1, 0x1f ;  /* 0x0c201f0068657f89 */ /* 0x000ee200000e0000 */
[----:B-1----:R-:W-:Y:S07]  /*5c50*/  FMNMX.FTZ R102, R109, R102, !PT ;  /* 0x000000666d667209 */ /* 0x002fee0007810000 */
[----:B------:R-:W-:Y:S01]  /*5c60*/  LDSM.16.MT88.4 R108, [R142+0x8000] ;  /* 0x008000008e6c783b */ /* 0x000fe20000004200 */
[----:B---3--:R-:W-:Y:S01]  /*5c70*/  FMNMX.FTZ R101, R104, R101, !PT ;  /* 0x0000006568657209 */ /* 0x008fe20007810000 */
[C---:B------:R-:W-:Y:S01]  /*5c80*/  FADD.FTZ R100, -R102.reuse, R105 ;  /* 0x0000006966647221 */ /* 0x040fe20000010100 */
[----:B------:R-:W-:Y:S03]  /*5c90*/  FSETP.NEU.FTZ.AND P1, PT, R102, -INF , PT ;  /* 0xff8000006600780b */ /* 0x000fe60003f3d000 */
[----:B------:R-:W-:Y:S01]  /*5ca0*/  FADD.FTZ R0, -R101, R0 ;  /* 0x0000000065007221 */ /* 0x000fe20000010100 */
[C---:B--2---:R-:W-:Y:S03]  /*5cb0*/  FMUL.FTZ R105, R103.reuse, R100 ;  /* 0x0000006467697220 */ /* 0x044fe60000410000 */
[C---:B------:R-:W-:Y:S01]  /*5cc0*/  FMUL.FTZ R106, R103.reuse, R0 ;  /* 0x00000000676a7220 */ /* 0x040fe20000410000 */
[C---:B------:R-:W-:Y:S01]  /*5cd0*/  FMUL.FTZ R126, R103.reuse, R102 ;  /* 0x00000066677e7220 */ /* 0x040fe20000410000 */
[----:B------:R-:W-:Y:S01]  /*5ce0*/  FMUL.FTZ R124, R103, R101 ;  /* 0x00000065677c7220 */ /* 0x000fe20000410000 */
[----:B------:R-:W1:Y:S03]  /*5cf0*/  MUFU.EX2 R100, R105 ;  /* 0x0000006900647308 */ /* 0x000e660000000800 */
[----:B------:R-:W-:Y:S02]  /*5d00*/  FSEL R126, R126, RZ, P1 ;  /* 0x000000ff7e7e7208 */ /* 0x000fe40000800000 */
[----:B------:R-:W-:Y:S05]  /*5d10*/  FSETP.NEU.FTZ.AND P1, PT, R101, -INF , PT ;  /* 0xff8000006500780b */ /* 0x000fea0003f3d000 */
[----:B------:R2:W3:Y:S01]  /*5d20*/  MUFU.EX2 R0, R106 ;  /* 0x0000006a00007308 */ /* 0x0004e20000000800 */
        /* <DEDUP_REMOVED lines=10> */
[C---:B-1----:R-:W-:Y:S01]  /*5dd0*/  FMUL.FTZ R4, R100.reuse, R96 ;  /* 0x0000006064047220 */ /* 0x042fe20000410000 */
[C---:B------:R-:W-:Y:S01]  /*5de0*/  FMUL.FTZ R5, R100.reuse, R97 ;  /* 0x0000006164057220 */ /* 0x040fe20000410000 */
[C---:B------:R-:W-:Y:S01]  /*5df0*/  FMUL.FTZ R8, R100.reuse, R92 ;  /* 0x0000005c64087220 */ /* 0x040fe20000410000 */
[C---:B------:R-:W-:Y:S01]  /*5e00*/  FMUL.FTZ R9, R100.reuse, R93 ;  /* 0x0000005d64097220 */ /* 0x040fe20000410000 */
[C---:B------:R-:W-:Y:S01]  /*5e10*/  FMUL.FTZ R36, R100.reuse, R36 ;  /* 0x0000002464247220 */ /* 0x040fe20000410000 */
[----:B------:R-:W-:Y:S01]  /*5e20*/  FMUL.FTZ R37, R100, R37 ;  /* 0x0000002564257220 */ /* 0x000fe20000410000 */
[----:B--2---:R-:W1:Y:S03]  /*5e30*/  LDSM.16.MT88.4 R104, [R146+0x8000] ;  /* 0x008000009268783b */ /* 0x004e660000004200 */
[----:B------:R-:W2:Y:S01]  /*5e40*/  MUFU.EX2 R120, R120 ;  /* 0x0000007800787308 */ /* 0x000ea20000000800 */
        /* <DEDUP_REMOVED lines=12> */
[-CC-:B------:R-:W-:Y:S01]  /*5f10*/  FFMA.FTZ R129, R28, R103.reuse, -R126.reuse ;  /* 0x000000671c817223 */ /* 0x180fe2000001087e */
[-C--:B------:R-:W-:Y:S01]  /*5f20*/  FFMA.FTZ R132, R29, R103.reuse, -R126 ;  /* 0x000000671d847223 */ /* 0x080fe2000001087e */
[--C-:B------:R-:W-:Y:S03]  /*5f30*/  FFMA.FTZ R134, R30, R103, -R124.reuse ;  /* 0x000000671e867223 */ /* 0x100fe6000001087c */
[----:B------:R-:W4:Y:S01]  /*5f40*/  MUFU.EX2 R116, R116 ;  /* 0x0000007400747308 */ /* 0x000f220000000800 */
[----:B--2---:R-:W-:Y:S01]  /*5f50*/  F2FP.F16.F32.PACK_AB R96, R120, R119 ;  /* 0x000000777860723e */ /* 0x004fe200000000ff */
[-C--:B------:R-:W-:Y:S01]  /*5f60*/  FFMA.FTZ R131, R31, R103.reuse, -R124 ;  /* 0x000000671f837223 */ /* 0x080fe2000001087c */
[-C--:B------:R-:W-:Y:S01]  /*5f70*/  FFMA.FTZ R133, R32, R103.reuse, -R126 ;  /* 0x0000006720857223 */ /* 0x080fe2000001087e */
[----:B------:R-:W-:Y:S01]  /*5f80*/  LDSM.16.MT88.4 R28, [R142+0x9800] ;  /* 0x009800008e1c783b */ /* 0x000fe20000004200 */
[----:B------:R-:W-:Y:S01]  /*5f90*/  FFMA.FTZ R135, R34, R103, -R124 ;  /* 0x0000006722877223 */ /* 0x000fe2000001087c */
        /* <DEDUP_REMOVED lines=9> */
[----:B------:R-:W-:Y:S03]  /*6030*/  FMUL.FTZ R52, R100, R52 ;  /* 0x0000003464347220 */ /* 0x000fe60000410000 */
[----:B------:R-:W2:Y:S01]  /*6040*/  MUFU.EX2 R118, R118 ;  /* 0x0000007600767308 */ /* 0x000ea20000000800 */
        /* <DEDUP_REMOVED lines=32> */
[----:B----4-:R-:W-:Y:S01]  /*6250*/  F2FP.F16.F32.PACK_AB R99, R122, R121 ;  /* 0x000000797a63723e */ /* 0x010fe200000000ff */
[-C--:B------:R-:W-:Y:S01]  /*6260*/  FFMA.FTZ R128, R17, R103.reuse, -R126 ;  /* 0x0000006711807223 */ /* 0x080fe2000001087e */
[-CC-:B------:R-:W-:Y:S01]  /*6270*/  FFMA.FTZ R130, R18, R103.reuse, -R124.reuse ;  /* 0x0000006712827223 */ /* 0x180fe2000001087c */
[----:B------:R-:W-:Y:S01]  /*6280*/  FFMA.FTZ R127, R19, R103, -R124 ;  /* 0x00000067137f7223 */ /* 0x000fe2000001087c */
[C---:B------:R-:W-:Y:S01]  /*6290*/  FMUL.FTZ R80, R100.reuse, R80 ;  /* 0x0000005064507220 */ /* 0x040fe20000410000 */
[----:B------:R-:W-:Y:S01]  /*62a0*/  MUFU.EX2 R125, R125 ;  /* 0x0000007d007d7308 */ /* 0x000fe20000000800 */
[----:B------:R-:W-:Y:S01]  /*62b0*/  FMUL.FTZ R81, R100, R81 ;  /* 0x0000005164517220 */ /* 0x000fe20000410000 */
[C---:B-1----:R-:W-:Y:S05]  /*62c0*/  HMMA.16816.F32 R4, R96.reuse, R104, R4 ;  /* 0x000000686004723c */ /* 0x042fea0000001804 */
[C---:B------:R-:W-:Y:S03]  /*62d0*/  FMUL.FTZ R82, R0.reuse, R82 ;  /* 0x0000005200527220 */ /* 0x040fe60000410000 */
[----:B------:R-:W1:Y:S01]  /*62e0*/  MUFU.EX2 R128, R128 ;  /* 0x0000008000807308 */ /* 0x000e620000000800 */
[----:B------:R-:W-:Y:S01]  /*62f0*/  FMUL.FTZ R83, R0, R83 ;  /* 0x0000005300537220 */ /* 0x000fe20000410000 */
[C---:B------:R-:W-:Y:S01]  /*6300*/  HMMA.16816.F32 R8, R96.reuse, R106, R8 ;  /* 0x0000006a6008723c */ /* 0x040fe20000001808 */
[----:B------:R-:W2:Y:S02]  /*6310*/  LDSM.16.MT88.4 R104, [R146+0xa000] ;  /* 0x00a000009268783b */ /* 0x000ea40000004200 */
[C---:B------:R-:W-:Y:S01]  /*6320*/  FMUL.FTZ R16, R100.reuse, R84 ;  /* 0x0000005464107220 */ /* 0x040fe20000410000 */
[----:B------:R-:W-:Y:S01]  /*6330*/  FMUL.FTZ R17, R100, R85 ;  /* 0x0000005564117220 */ /* 0x000fe20000410000 */
[C---:B------:R-:W-:Y:S03]  /*6340*/  FMUL.FTZ R18, R0.reuse, R86 ;  /* 0x0000005600127220 */ /* 0x040fe60000410000 */
[----:B------:R-:W-:Y:S01]  /*6350*/  MUFU.EX2 R130, R130 ;  /* 0x0000008200827308 */ /* 0x000fe20000000800 */
[----:B------:R-:W-:Y:S01]  /*6360*/  FMUL.FTZ R19, R0, R87 ;  /* 0x0000005700137220 */ /* 0x000fe20000410000 */
[C---:B------:R-:W-:Y:S03]  /*6370*/  HMMA.16816.F32 R36, R96.reuse, R108, R36 ;  /* 0x0000006c6024723c */ /* 0x040fe60000001824 */
[--C-:B------:R-:W-:Y:S01]  /*6380*/  FFMA.FTZ R21, R21, R103, -R126.reuse ;  /* 0x0000006715157223 */ /* 0x100fe2000001087e */
[----:B------:R-:W-:Y:S01]  /*6390*/  FFMA.FTZ R119, R100, R175, R119 ;  /* 0x000000af64777223 */ /* 0x000fe20000010077 */
[----:B------:R-:W-:Y:S03]  /*63a0*/  ISETP.NE.AND P1, PT, R172, -0x1, PT ;  /* 0xffffffffac00780c */ /* 0x000fe60003f25270 */
[----:B------:R-:W4:Y:S01]  /*63b0*/  MUFU.EX2 R127, R127 ;  /* 0x0000007f007f7308 */ /* 0x000f220000000800 */
[----:B-1----:R-:W-:Y:S01]  /*63c0*/  F2FP.F16.F32.PACK_AB R86, R128, R125 ;  /* 0x0000007d8056723e */ /* 0x002fe200000000ff */
[C---:B------:R-:W-:Y:S01]  /*63d0*/  HMMA.16816.F32 R40, R96.reuse, R110, R40 ;  /* 0x0000006e6028723c */ /* 0x040fe20000001828 */
[----:B------:R-:W1:Y:S02]  /*63e0*/  LDSM.16.MT88.4 R108, [R142+0xa000] ;  /* 0x00a000008e6c783b */ /* 0x000e640000004200 */
[----:B------:R-:W-:Y:S01]  /*63f0*/  FFMA.FTZ R123, R0, R173, R123 ;  /* 0x000000ad007b7223 */ /* 0x000fe2000001007b */
[----:B------:R-:W-:Y:S04]  /*6400*/  FADD.FTZ R120, R120, R119 ;  /* 0x0000007778787221 */ /* 0x000fe80000010000 */
[----:B------:R-:W-:Y:S01]  /*6410*/  MUFU.EX2 R129, R129 ;  /* 0x0000008100817308 */ /* 0x000fe20000000800 */
[----:B------:R-:W-:Y:S01]  /*6420*/  FADD.FTZ R116, R116, R123 ;  /* 0x0000007b74747221 */ /* 0x000fe20000010000 */
[C---:B------:R-:W-:Y:S03]  /*6430*/  HMMA.16816.F32 R44, R96.reuse, R112, R44 ;  /* 0x00000070602c723c */ /* 0x040fe6000000182c */
[-CC-:B------:R-:W-:Y:S01]  /*6440*/  FFMA.FTZ R112, R12, R103.reuse, -R126.reuse ;  /* 0x000000670c707223 */ /* 0x180fe2000001087e */
[C---:B------:R-:W-:Y:S01]  /*6450*/  FMUL.FTZ R12, R100.reuse, R88 ;  /* 0x00000058640c7220 */ /* 0x040fe20000410000 */
[----:B------:R-:W-:Y:S01]  /*6460*/  FFMA.FTZ R113, R13, R103, -R126 ;  /* 0x000000670d717223 */ /* 0x000fe2000001087e */
[----:B------:R-:W-:Y:S01]  /*6470*/  FMUL.FTZ R13, R100, R89 ;  /* 0x00000059640d7220 */ /* 0x000fe20000410000 */
[----:B----4-:R-:W-:Y:S01]  /*6480*/  F2FP.F16.F32.PACK_AB R87, R127, R130 ;  /* 0x000000827f57723e */ /* 0x010fe200000000ff */
[C---:B------:R-:W-:Y:S01]  /*6490*/  HMMA.16816.F32 R48, R96.reuse, R114, R48 ;  /* 0x000000726030723c */ /* 0x040fe20000001830 */
[----:B------:R-:W-:Y:S02]  /*64a0*/  MUFU.EX2 R112, R112 ;  /* 0x0000007000707308 */ /* 0x000fe40000000800 */
[-CC-:B------:R-:W-:Y:S01]  /*64b0*/  FFMA.FTZ R115, R14, R103.reuse, -R124.reuse ;  /* 0x000000670e737223 */ /* 0x180fe2000001087c */
[C---:B------:R-:W-:Y:S01]  /*64c0*/  FMUL.FTZ R14, R0.reuse, R90 ;  /* 0x0000005a000e7220 */ /* 0x040fe20000410000 */
[----:B------:R-:W-:Y:S01]  /*64d0*/  FFMA.FTZ R114, R15, R103, -R124 ;  /* 0x000000670f727223 */ /* 0x000fe2000001087c */
[----:B------:R-:W-:Y:S01]  /*64e0*/  FMUL.FTZ R15, R0, R91 ;  /* 0x0000005b000f7220 */ /* 0x000fe20000410000 */
[----:B------:R-:W-:Y:S01]  /*64f0*/  FADD.FTZ R121, R121, R116 ;  /* 0x0000007479797221 */ /* 0x000fe20000010000 */
[C---:B---3--:R-:W-:Y:S01]  /*6500*/  HMMA.16816.F32 R52, R96.reuse, R92, R52 ;  /* 0x0000005c6034723c */ /* 0x048fe20000001834 */
[----:B------:R-:W-:Y:S02]  /*6510*/  LDSM.16.MT88.4 R88, [R146+0x8800] ;  /* 0x008800009258783b */ /* 0x000fe40000004200 */
[----:B------:R-:W3:Y:S01]  /*6520*/  MUFU.EX2 R113, R113 ;  /* 0x0000007100717308 */ /* 0x000ee20000000800 */
[----:B------:R-:W-:Y:S04]  /*6530*/  FADD.FTZ R122, R122, R121 ;  /* 0x000000797a7a7221 */ /* 0x000fe80000010000 */
[C---:B------:R-:W-:Y:S01]  /*6540*/  HMMA.16816.F32 R56, R96.reuse, R94, R56 ;  /* 0x0000005e6038723c */ /* 0x040fe20000001838 */
[----:B------:R-:W4:Y:S04]  /*6550*/  LDSM.16.MT88.4 R92, [R141+0xa000] ;  /* 0x00a000008d5c783b */ /* 0x000f280000004200 */
[----:B------:R-:W-:Y:S03]  /*6560*/  MUFU.EX2 R115, R115 ;  /* 0x0000007300737308 */ /* 0x000fe60000000800 */
[C---:B--2---:R-:W-:Y:S07]  /*6570*/  HMMA.16816.F32 R60, R96.reuse, R104, R60 ;  /* 0x00000068603c723c */ /* 0x044fee000000183c */
[----:B------:R-:W2:Y:S01]  /*6580*/  MUFU.EX2 R114, R114 ;  /* 0x0000007200727308 */ /* 0x000ea20000000800 */
[----:B---3--:R-:W-:Y:S01]  /*6590*/  F2FP.F16.F32.PACK_AB R84, R113, R112 ;  /* 0x000000707154723e */ /* 0x008fe200000000ff */
[C---:B------:R-:W-:Y:S01]  /*65a0*/  HMMA.16816.F32 R64, R96.reuse, R106, R64 ;  /* 0x0000006a6040723c */ /* 0x040fe20000001840 */
[----:B------:R-:W3:Y:S07]  /*65b0*/  LDSM.16.MT88.4 R104, [R140+0xa000] ;  /* 0x00a000008c68783b */ /* 0x000eee0000004200 */
[----:B------:R-:W-:Y:S01]  /*65c0*/  MUFU.EX2 R132, R132 ;  /* 0x0000008400847308 */ /* 0x000fe20000000800 */
[C---:B-1----:R-:W-:Y:S09]  /*65d0*/  HMMA.16816.F32 R68, R96.reuse, R108, R68 ;  /* 0x0000006c6044723c */ /* 0x042ff20000001844 */
[----:B------:R-:W-:Y:S01]  /*65e0*/  MUFU.EX2 R134, R134 ;  /* 0x0000008600867308 */ /* 0x000fe20000000800 */
[C---:B--2---:R-:W-:Y:S01]  /*65f0*/  F2FP.F16.F32.PACK_AB R85, R114.reuse, R115 ;  /* 0x000000737255723e */ /* 0x044fe200000000ff */
[----:B------:R-:W-:Y:S01]  /*6600*/  FADD.FTZ R115, R115, R122 ;  /* 0x0000007a73737221 */ /* 0x000fe20000010000 */
[C---:B------:R-:W-:Y:S01]  /*6610*/  HMMA.16816.F32 R72, R96.reuse, R110, R72 ;  /* 0x0000006e6048723c */ /* 0x040fe20000001848 */
[----:B------:R-:W-:Y:S06]  /*6620*/  LDSM.16.MT88.4 R108, [R141+0x8800] ;  /* 0x008800008d6c783b */ /* 0x000fec0000004200 */
[----:B------:R-:W-:Y:S01]  /*6630*/  MUFU.EX2 R131, R131 ;  /* 0x0000008300837308 */ /* 0x000fe20000000800 */
[----:B------:R-:W-:Y:S04]  /*6640*/  FADD.FTZ R115, R114, R115 ;  /* 0x0000007372737221 */ /* 0x000fe80000010000 */
[----:B------:R-:W-:Y:S01]  /*6650*/  FADD.FTZ R130, R130, R115 ;  /* 0x0000007382827221 */ /* 0x000fe20000010000 */
[C---:B----4-:R-:W-:Y:S04]  /*6660*/  HMMA.16816.F32 R12, R96.reuse, R92, R12 ;  /* 0x0000005c600c723c */ /* 0x050fe8000000180c */
[----:B------:R-:W-:Y:S01]  /*6670*/  MUFU.EX2 R133, R133 ;  /* 0x0000008500857308 */ /* 0x000fe20000000800 */
[----:B------:R-:W-:Y:S03]  /*6680*/  FADD.FTZ R127, R127, R130 ;  /* 0x000000827f7f7221 */ /* 0x000fe60000010000 */
[C---:B------:R-:W-:Y:S01]  /*6690*/  HMMA.16816.F32 R76, R96.reuse, R94, R76 ;  /* 0x0000005e604c723c */ /* 0x040fe2000000184c */
[----:B------:R-:W1:Y:S05]  /*66a0*/  LDSM.16.MT88.4 R92, [R142+0x8800] ;  /* 0x008800008e5c783b */ /* 0x000e6a0000004200 */
[----:B------:R-:W-:Y:S02]  /*66b0*/  MUFU.EX2 R135, R135 ;  /* 0x0000008700877308 */ /* 0x000fe40000000800 */
[C---:B---3--:R-:W-:Y:S08]  /*66c0*/  HMMA.16816.F32 R80, R96.reuse, R104, R80 ;  /* 0x000000686050723c */ /* 0x048ff00000001850 */
[----:B------:R-:W-:Y:S01]  /*66d0*/  HMMA.16816.F32 R16, R96, R106, R16 ;  /* 0x0000006a6010723c */ /* 0x000fe20000001810 */
[----:B------:R-:W2:Y:S07]  /*66e0*/  LDSM.16.MT88.4 R96, [R140+0x8800] ;  /* 0x008800008c60783b */ /* 0x000eae0000004200 */
[C---:B------:R-:W-:Y:S01]  /*66f0*/  HMMA.16816.F32 R4, R84.reuse, R88, R4 ;  /* 0x000000585404723c */ /* 0x040fe20000001804 */
[----:B------:R-:W3:Y:S07]  /*6700*/  LDSM.16.MT88.4 R104, [R146+0xa800] ;  /* 0x00a800009268783b */ /* 0x000eee0000004200 */
[C---:B------:R-:W-:Y:S01]  /*6710*/  HMMA.16816.F32 R8, R84.reuse, R90, R8 ;  /* 0x0000005a5408723c */ /* 0x040fe20000001808 */
[----:B------:R-:W4:Y:S07]  /*6720*/  LDSM.16.MT88.4 R88, [R142+0xa800] ;  /* 0x00a800008e58783b */ /* 0x000f2e0000004200 */
[C---:B-1----:R-:W-:Y:S08]  /*6730*/  HMMA.16816.F32 R36, R84.reuse, R92, R36 ;  /* 0x0000005c5424723c */ /* 0x042ff00000001824 */
[C---:B------:R-:W-:Y:S01]  /*6740*/  HMMA.16816.F32 R40, R84.reuse, R94, R40 ;  /* 0x0000005e5428723c */ /* 0x040fe20000001828 */
[----:B------:R-:W1:Y:S07]  /*6750*/  LDSM.16.MT88.4 R92, [R141+0xa800] ;  /* 0x00a800008d5c783b */ /* 0x000e6e0000004200 */
[C---:B------:R-:W-:Y:S03]  /*6760*/  HMMA.16816.F32 R44, R84.reuse, R108, R44 ;  /* 0x0000006c542c723c */ /* 0x040fe6000000182c */
[-CC-:B------:R-:W-:Y:S01]  /*6770*/  FFMA.FTZ R109, R25, R103.reuse, -R126.reuse ;  /* 0x00000067196d7223 */ /* 0x180fe2000001087e */
[-C--:B------:R-:W-:Y:S04]  /*6780*/  FFMA.FTZ R108, R20, R103.reuse, -R126 ;  /* 0x00000067146c7223 */ /* 0x080fe8000001087e */
[C---:B------:R-:W-:Y:S01]  /*6790*/  HMMA.16816.F32 R48, R84.reuse, R110, R48 ;  /* 0x0000006e5430723c */ /* 0x040fe20000001830 */
[----:B------:R-:W-:Y:S02]  /*67a0*/  MUFU.EX2 R109, R109 ;  /* 0x0000006d006d7308 */ /* 0x000fe40000000800 */
[-CC-:B------:R-:W-:Y:S01]  /*67b0*/  FFMA.FTZ R110, R26, R103.reuse, -R124.reuse ;  /* 0x000000671a6e7223 */ /* 0x180fe2000001087c */
[-CC-:B------:R-:W-:Y:S04]  /*67c0*/  FFMA.FTZ R111, R27, R103.reuse, -R124.reuse ;  /* 0x000000671b6f7223 */ /* 0x180fe8000001087c */
[C---:B--2---:R-:W-:Y:S03]  /*67d0*/  HMMA.16816.F32 R52, R84.reuse, R96, R52 ;  /* 0x000000605434723c */ /* 0x044fe60000001834 */
[----:B------:R-:W-:Y:S05]  /*67e0*/  MUFU.EX2 R108, R108 ;  /* 0x0000006c006c7308 */ /* 0x000fea0000000800 */
[C---:B------:R-:W-:Y:S01]  /*67f0*/  HMMA.16816.F32 R56, R84.reuse, R98, R56 ;  /* 0x000000625438723c */ /* 0x040fe20000001838 */
[----:B------:R-:W2:Y:S04]  /*6800*/  LDSM.16.MT88.4 R96, [R140+0xa800] ;  /* 0x00a800008c60783b */ /* 0x000ea80000004200 */
[----:B------:R-:W-:Y:S03]  /*6810*/  MUFU.EX2 R110, R110 ;  /* 0x0000006e006e7308 */ /* 0x000fe60000000800 */
[C---:B---3--:R-:W-:Y:S07]  /*6820*/  HMMA.16816.F32 R60, R84.reuse, R104, R60 ;  /* 0x00000068543c723c */ /* 0x048fee000000183c */
[----:B------:R-:W3:Y:S01]  /*6830*/  MUFU.EX2 R105, R21 ;  /* 0x0000001500697308 */ /* 0x000ee20000000800 */
[-C--:B------:R-:W-:Y:S01]  /*6840*/  FFMA.FTZ R104, R22, R103.reuse, -R124 ;  /* 0x0000006716687223 */ /* 0x080fe2000001087c */
[C---:B------:R-:W-:Y:S08]  /*6850*/  HMMA.16816.F32 R64, R84.reuse, R106, R64 ;  /* 0x0000006a5440723c */ /* 0x040ff00000001840 */
[----:B------:R-:W-:Y:S01]  /*6860*/  MUFU.EX2 R104, R104 ;  /* 0x0000006800687308 */ /* 0x000fe20000000800 */
[-CC-:B------:R-:W-:Y:S01]  /*6870*/  FFMA.FTZ R106, R24, R103.reuse, -R126.reuse ;  /* 0x00000067186a7223 */ /* 0x180fe2000001087e */
[-C--:B------:R-:W-:Y:S01]  /*6880*/  FFMA.FTZ R126, R33, R103.reuse, -R126 ;  /* 0x00000067217e7223 */ /* 0x080fe2000001087e */
[----:B------:R-:W-:Y:S01]  /*6890*/  LDSM.16.MT88.4 R24, [R142+0x9000] ;  /* 0x009000008e18783b */ /* 0x000fe20000004200 */
[-CC-:B------:R-:W-:Y:S01]  /*68a0*/  FFMA.FTZ R107, R23, R103.reuse, -R124.reuse ;  /* 0x00000067176b7223 */ /* 0x180fe2000001087c */
[----:B------:R-:W-:Y:S01]  /*68b0*/  FFMA.FTZ R124, R35, R103, -R124 ;  /* 0x00000067237c7223 */ /* 0x000fe2000001087c */
[C---:B----4-:R-:W-:Y:S04]  /*68c0*/  HMMA.16816.F32 R68, R84.reuse, R88, R68 ;  /* 0x000000585444723c */ /* 0x050fe80000001844 */
[----:B------:R-:W4:Y:S01]  /*68d0*/  MUFU.EX2 R106, R106 ;  /* 0x0000006a006a7308 */ /* 0x000f220000000800 */
[----:B---3--:R-:W-:Y:S01]  /*68e0*/  F2FP.F16.F32.PACK_AB R20, R105, R108 ;  /* 0x0000006c6914723e */ /* 0x008fe200000000ff */
[----:B------:R-:W-:Y:S02]  /*68f0*/  LDSM.16.MT88.4 R32, [R140+0x9800] ;  /* 0x009800008c20783b */ /* 0x000fe40000004200 */
[C---:B------:R-:W-:Y:S06]  /*6900*/  HMMA.16816.F32 R72, R84.reuse, R90, R72 ;  /* 0x0000005a5448723c */ /* 0x040fec0000001848 */
[----:B------:R-:W3:Y:S01]  /*6910*/  MUFU.EX2 R107, R107 ;  /* 0x0000006b006b7308 */ /* 0x000ee20000000800 */
[----:B------:R-:W5:Y:S01]  /*6920*/  LDSM.16.MT88.4 R88, [R146+0x9000] ;  /* 0x009000009258783b */ /* 0x000f620000004200 */
[C---:B-1----:R-:W-:Y:S08]  /*6930*/  HMMA.16816.F32 R12, R84.reuse, R92, R12 ;  /* 0x0000005c540c723c */ /* 0x042ff0000000180c */
[----:B------:R-:W1:Y:S01]  /*6940*/  MUFU.EX2 R111, R111 ;  /* 0x0000006f006f7308 */ /* 0x000e620000000800 */
[----:B----4-:R-:W-:Y:S01]  /*6950*/  F2FP.F16.F32.PACK_AB R22, R109, R106 ;  /* 0x0000006a6d16723e */ /* 0x010fe200000000ff */
[C---:B------:R-:W-:Y:S01]  /*6960*/  HMMA.16816.F32 R76, R84.reuse, R94, R76 ;  /* 0x0000005e544c723c */ /* 0x040fe2000000184c */
[----:B------:R-:W-:Y:S07]  /*6970*/  LDSM.16.MT88.4 R92, [R140+0x9000] ;  /* 0x009000008c5c783b */ /* 0x000fee0000004200 */
[----:B------:R-:W4:Y:S01]  /*6980*/  MUFU.EX2 R126, R126 ;  /* 0x0000007e007e7308 */ /* 0x000f220000000800 */
[----:B---3--:R-:W-:Y:S01]  /*6990*/  F2FP.F16.F32.PACK_AB R21, R107, R104 ;  /* 0x000000686b15723e */ /* 0x008fe200000000ff */
[----:B------:R-:W-:Y:S01]  /*69a0*/  FADD.FTZ R104, R104, R127 ;  /* 0x0000007f68687221 */ /* 0x000fe20000010000 */
[C---:B--2---:R-:W-:Y:S07]  /*69b0*/  HMMA.16816.F32 R80, R84.reuse, R96, R80 ;  /* 0x000000605450723c */ /* 0x044fee0000001850 */
[----:B------:R-:W2:Y:S01]  /*69c0*/  MUFU.EX2 R124, R124 ;  /* 0x0000007c007c7308 */ /* 0x000ea20000000800 */
[----:B-1----:R-:W-:Y:S01]  /*69d0*/  F2FP.F16.F32.PACK_AB R23, R111, R110 ;  /* 0x0000006e6f17723e */ /* 0x002fe200000000ff */
[----:B------:R-:W-:Y:S01]  /*69e0*/  FADD.FTZ R107, R107, R104 ;  /* 0x000000686b6b7221 */ /* 0x000fe20000010000 */
[----:B------:R-:W-:Y:S01]  /*69f0*/  HMMA.16816.F32 R16, R84, R98, R16 ;  /* 0x000000625410723c */ /* 0x000fe20000001810 */
[----:B------:R-:W1:Y:S02]  /*6a00*/  LDSM.16.MT88.4 R84, [R141+0x9000] ;  /* 0x009000008d54783b */ /* 0x000e640000004200 */
[----:B------:R-:W-:Y:S04]  /*6a10*/  FADD.FTZ R110, R110, R107 ;  /* 0x0000006b6e6e7221 */ /* 0x000fe80000010000 */
[----:B------:R-:W-:Y:S02]  /*6a20*/  FADD.FTZ R111, R111, R110 ;  /* 0x0000006e6f6f7221 */ /* 0x000fe40000010000 */
[----:B------:R-:W3:Y:S01]  /*6a30*/  LDSM.16.MT88.4 R96, [R146+0xb000] ;  /* 0x00b000009260783b */ /* 0x000ee20000004200 */
[C---:B-----5:R-:W-:Y:S08]  /*6a40*/  HMMA.16816.F32 R4, R20.reuse, R88, R4 ;  /* 0x000000581404723c */ /* 0x060ff00000001804 */
[C---:B------:R-:W-:Y:S01]  /*6a50*/  HMMA.16816.F32 R8, R20.reuse, R90, R8 ;  /* 0x0000005a1408723c */ /* 0x040fe20000001808 */
[----:B------:R-:W5:Y:S07]  /*6a60*/  LDSM.16.MT88.4 R88, [R142+0xb000] ;  /* 0x00b000008e58783b */ /* 0x000f6e0000004200 */
[C---:B------:R-:W-:Y:S08]  /*6a70*/  HMMA.16816.F32 R36, R20.reuse, R24, R36 ;  /* 0x000000181424723c */ /* 0x040ff00000001824 */
[C---:B------:R-:W-:Y:S01]  /*6a80*/  HMMA.16816.F32 R40, R20.reuse, R26, R40 ;  /* 0x0000001a1428723c */ /* 0x040fe20000001828 */
[----:B------:R-:W4:Y:S07]  /*6a90*/  LDSM.16.MT88.4 R24, [R141+0xb000] ;  /* 0x00b000008d18783b */ /* 0x000f2e0000004200 */
[C---:B-1----:R-:W-:Y:S08]  /*6aa0*/  HMMA.16816.F32 R44, R20.reuse, R84, R44 ;  /* 0x00000054142c723c */ /* 0x042ff0000000182c */
[C---:B------:R-:W-:Y:S01]  /*6ab0*/  HMMA.16816.F32 R48, R20.reuse, R86, R48 ;  /* 0x000000561430723c */ /* 0x040fe20000001830 */
[----:B------:R-:W1:Y:S07]  /*6ac0*/  LDSM.16.MT88.4 R84, [R140+0xb000] ;  /* 0x00b000008c54783b */ /* 0x000e6e0000004200 */
[C---:B------:R-:W-:Y:S08]  /*6ad0*/  HMMA.16816.F32 R52, R20.reuse, R92, R52 ;  /* 0x0000005c1434723c */ /* 0x040ff00000001834 */
[C---:B------:R-:W-:Y:S01]  /*6ae0*/  HMMA.16816.F32 R56, R20.reuse, R94, R56 ;  /* 0x0000005e1438723c */ /* 0x040fe20000001838 */
[----:B------:R-:W2:Y:S07]  /*6af0*/  LDSM.16.MT88.4 R92, [R146+0x9800] ;  /* 0x00980000925c783b */ /* 0x000eae0000004200 */
[C---:B---3--:R-:W-:Y:S08]  /*6b00*/  HMMA.16816.F32 R60, R20.reuse, R96, R60 ;  /* 0x00000060143c723c */ /* 0x048ff0000000183c */
[C---:B------:R-:W-:Y:S08]  /*6b10*/  HMMA.16816.F32 R64, R20.reuse, R98, R64 ;  /* 0x000000621440723c */ /* 0x040ff00000001840 */
[C---:B-----5:R-:W-:Y:S08]  /*6b20*/  HMMA.16816.F32 R68, R20.reuse, R88, R68 ;  /* 0x000000581444723c */ /* 0x060ff00000001844 */
[C---:B------:R-:W-:Y:S08]  /*6b30*/  HMMA.16816.F32 R72, R20.reuse, R90, R72 ;  /* 0x0000005a1448723c */ /* 0x040ff00000001848 */
[C---:B----4-:R-:W-:Y:S08]  /*6b40*/  HMMA.16816.F32 R12, R20.reuse, R24, R12 ;  /* 0x00000018140c723c */ /* 0x050ff0000000180c */
[C---:B------:R-:W-:Y:S01]  /*6b50*/  HMMA.16816.F32 R76, R20.reuse, R26, R76 ;  /* 0x0000001a144c723c */ /* 0x040fe2000000184c */
[----:B------:R-:W3:Y:S07]  /*6b60*/  LDSM.16.MT88.4 R24, [R141+0x9800] ;  /* 0x009800008d18783b */ /* 0x000eee0000004200 */
[C---:B-1----:R-:W-:Y:S03]  /*6b70*/  HMMA.16816.F32 R80, R20.reuse, R84, R80 ;  /* 0x000000541450723c */ /* 0x042fe60000001850 */
[----:B------:R-:W-:Y:S02]  /*6b80*/  F2FP.F16.F32.PACK_AB R84, R132, R129 ;  /* 0x000000818454723e */ /* 0x000fe400000000ff */
[C---:B------:R-:W-:Y:S01]  /*6b90*/  F2FP.F16.F32.PACK_AB R85, R131.reuse, R134 ;  /* 0x000000868355723e */ /* 0x040fe200000000ff */
[----:B------:R-:W-:Y:S02]  /*6ba0*/  FADD.FTZ R134, R134, R111 ;  /* 0x0000006f86867221 */ /* 0x000fe40000010000 */
[----:B------:R-:W-:Y:S01]  /*6bb0*/  HMMA.16816.F32 R16, R20, R86, R16 ;  /* 0x000000561410723c */ /* 0x000fe20000001810 */
[----:B------:R-:W1:Y:S02]  /*6bc0*/  LDSM.16.MT88.4 R20, [R146+0xb800] ;  /* 0x00b800009214783b */ /* 0x000e640000004200 */
[----:B------:R-:W-:Y:S01]  /*6bd0*/  F2FP.F16.F32.PACK_AB R86, R126, R133 ;  /* 0x000000857e56723e */ /* 0x000fe200000000ff */
[----:B------:R-:W-:Y:S01]  /*6be0*/  FADD.FTZ R134, R131, R134 ;  /* 0x0000008683867221 */ /* 0x000fe20000010000 */
[C---:B--2---:R-:W-:Y:S03]  /*6bf0*/  F2FP.F16.F32.PACK_AB R87, R124.reuse, R135 ;  /* 0x000000877c57723e */ /* 0x044fe600000000ff */
[----:B------:R-:W-:Y:S04]  /*6c00*/  FADD.FTZ R135, R135, R134 ;  /* 0x0000008687877221 */ /* 0x000fe80000010000 */
[C---:B------:R-:W-:Y:S01]  /*6c10*/  HMMA.16816.F32 R96, R84.reuse, R92, R4 ;  /* 0x0000005c5460723c */ /* 0x040fe20000001804 */
[----:B------:R-:W2:Y:S04]  /*6c20*/  LDSM.16.MT88.4 R4, [R142+0xb800] ;  /* 0x00b800008e04783b */ /* 0x000ea80000004200 */
[----:B------:R-:W-:Y:S03]  /*6c30*/  FADD.FTZ R173, R124, R135 ;  /* 0x000000877cad7221 */ /* 0x000fe60000010000 */
[C---:B------:R-:W-:Y:S01]  /*6c40*/  HMMA.16816.F32 R92, R84.reuse, R94, R8 ;  /* 0x0000005e545c723c */ /* 0x040fe20000001808 */
[----:B------:R-:W4:Y:S07]  /*6c50*/  LDSM.16.MT88.4 R8, [R141+0xb800] ;  /* 0x00b800008d08783b */ /* 0x000f2e0000004200 */
[C---:B------:R-:W-:Y:S08]  /*6c60*/  HMMA.16816.F32 R36, R84.reuse, R28, R36 ;  /* 0x0000001c5424723c */ /* 0x040ff00000001824 */
[C---:B------:R-:W-:Y:S08]  /*6c70*/  HMMA.16816.F32 R40, R84.reuse, R30, R40 ;  /* 0x0000001e5428723c */ /* 0x040ff00000001828 */
[C---:B---3--:R-:W-:Y:S03]  /*6c80*/  HMMA.16816.F32 R44, R84.reuse, R24, R44 ;  /* 0x00000018542c723c */ /* 0x048fe6000000182c */
        /* <DEDUP_REMOVED lines=8> */
[C---:B------:R-:W-:Y:S01]  /*6d10*/  HMMA.16816.F32 R64, R84.reuse, R22, R64 ;  /* 0x000000165440723c */ /* 0x040fe20000001840 */
[----:B------:R-:W1:Y:S07]  /*6d20*/  LDSM.16.MT88.4 R20, [R140+0xb800] ;  /* 0x00b800008c14783b */ /* 0x000e6e0000004200 */
[C---:B--2---:R-:W-:Y:S03]  /*6d30*/  HMMA.16816.F32 R68, R84.reuse, R4, R68 ;  /* 0x000000045444723c */ /* 0x044fe60000001844 */
[----:B------:R-:W-:Y:S04]  /*6d40*/  FADD.FTZ R5, R125, R0 ;  /* 0x000000007d057221 */ /* 0x000fe80000010000 */
[----:B------:R-:W-:Y:S01]  /*6d50*/  FADD.FTZ R5, R128, R5 ;  /* 0x0000000580057221 */ /* 0x000fe20000010000 */
[C---:B------:R-:W-:Y:S03]  /*6d60*/  HMMA.16816.F32 R72, R84.reuse, R6, R72 ;  /* 0x000000065448723c */ /* 0x040fe60000001848 */
[----:B------:R-:W-:Y:S04]  /*6d70*/  FADD.FTZ R108, R108, R5 ;  /* 0x000000056c6c7221 */ /* 0x000fe80000010000 */
[----:B------:R-:W-:Y:S01]  /*6d80*/  FADD.FTZ R105, R105, R108 ;  /* 0x0000006c69697221 */ /* 0x000fe20000010000 */
[C---:B----4-:R-:W-:Y:S03]  /*6d90*/  HMMA.16816.F32 R88, R84.reuse, R8, R12 ;  /* 0x000000085458723c */ /* 0x050fe6000000180c */
[----:B------:R-:W-:Y:S01]  /*6da0*/  FADD.FTZ R0, R106, R105 ;  /* 0x000000696a007221 */ /* 0x000fe20000010000 */
[----:B------:R-:W-:Y:S03]  /*6db0*/  MOV R105, R102 ;  /* 0x0000006600697202 */ /* 0x000fe60000000f00 */
[----:B------:R-:W-:Y:S01]  /*6dc0*/  FADD.FTZ R0, R109, R0 ;  /* 0x000000006d007221 */ /* 0x000fe20000010000 */
[C---:B------:R-:W-:Y:S03]  /*6dd0*/  HMMA.16816.F32 R76, R84.reuse, R10, R76 ;  /* 0x0000000a544c723c */ /* 0x040fe6000000184c */
[----:B------:R-:W-:Y:S01]  /*6de0*/  FADD.FTZ R129, R129, R0 ;  /* 0x0000000081817221 */ /* 0x000fe20000010000 */
[----:B------:R-:W-:Y:S03]  /*6df0*/  MOV R0, R101 ;  /* 0x0000006500007202 */ /* 0x000fe60000000f00 */
[----:B------:R-:W-:Y:S01]  /*6e00*/  FADD.FTZ R132, R132, R129 ;  /* 0x0000008184847221 */ /* 0x000fe20000010000 */
[C---:B-1----:R-:W-:Y:S03]  /*6e10*/  HMMA.16816.F32 R80, R84.reuse, R20, R80 ;  /* 0x000000145450723c */ /* 0x042fe60000001850 */
[----:B------:R-:W-:Y:S04]  /*6e20*/  FADD.FTZ R133, R133, R132 ;  /* 0x0000008485857221 */ /* 0x000fe80000010000 */
[----:B------:R-:W-:Y:S01]  /*6e30*/  FADD.FTZ R175, R126, R133 ;  /* 0x000000857eaf7221 */ /* 0x000fe20000010000 */
[----:B------:R-:W-:Y:S01]  /*6e40*/  HMMA.16816.F32 R84, R84, R22, R16 ;  /* 0x000000165454723c */ /* 0x000fe20000001810 */
[----:B------:R-:W-:Y:S08]  /*6e50*/  @!UPT UIADD3 URZ, UPT, UPT, URZ, URZ, URZ ;  /* 0x000000fffffff290 */ /* 0x000ff0000fffe0ff */
[----:B------:R-:W-:Y:S11]  /*6e60*/  @P1 BRA `(.L_x_8694) ;  /* 0xffffffd800541947 */ /* 0x000ff6000383ffff */
.L_x_8687:
[----:B------:R1:W5:Y:S01]  /*6e70*/  LD.E R8, desc[UR4][R2.64+0xd8] ;  /* 0x0000d80402087980 */ /* 0x000362000c101900 */
[----:B------:R-:W-:Y:S01]  /*6e80*/  UMOV UR6, 0xffffffff ;  /* 0xffffffff00067882 */ /* 0x000fe20000000000 */
[----:B------:R-:W2:Y:S02]  /*6e90*/  S2R R7, SR_TID.X ;  /* 0x0000000000077919 */ /* 0x000ea40000002100 */
[----:B--2---:R-:W-:-:S04]  /*6ea0*/  SHF.L.U32 R6, R7, 0x5, RZ ;  /* 0x0000000507067819 */ /* 0x004fc800000006ff */
[----:B------:R-:W-:Y:S01]  /*6eb0*/  LOP3.LUT R6, R6, 0x7c00, RZ, 0xc0, !PT ;  /* 0x00007c0006067812 */ /* 0x000fe200078ec0ff */
[----:B-1----:R-:W-:Y:S05]  /*6ec0*/  BRA.DIV UR6, `(.L_x_8695) ;  /* 0x0000001206bc7947 */ /* 0x002fea000b800000 */
[----:B------:R-:W1:Y:S04]  /*6ed0*/  SHFL.BFLY PT, R10, R175, 0x2, 0x1f ;  /* 0x0c401f00af0a7f89 */ /* 0x000e6800000e0000 */
[----:B------:R-:W2:Y:S01]  /*6ee0*/  SHFL.BFLY PT, R12, R173, 0x2, 0x1f ;  /* 0x0c401f00ad0c7f89 */ /* 0x000ea200000e0000 */
[----:B-1----:R-:W-:Y:S01]  /*6ef0*/  FADD.FTZ R10, R10, R175 ;  /* 0x000000af0a0a7221 */ /* 0x002fe20000010000 */
[----:B--2---:R-:W-:-:S04]  /*6f00*/  FADD.FTZ R11, R12, R173 ;  /* 0x000000ad0c0b7221 */ /* 0x004fc80000010000 */
[----:B------:R-:W1:Y:S04]  /*6f10*/  SHFL.BFLY PT, R9, R10, 0x1, 0x1f ;  /* 0x0c201f000a097f89 */ /* 0x000e6800000e0000 */
[----:B------:R2:W3:Y:S01]  /*6f20*/  SHFL.BFLY PT, R12, R11, 0x1, 0x1f ;  /* 0x0c201f000b0c7f89 */ /* 0x0004e200000e0000 */
[----:B-1----:R-:W-:-:S07]  /*6f30*/  FADD.FTZ R9, R10, R9 ;  /* 0x000000090a097221 */ /* 0x002fce0000010000 */
.L_x_8709:
[----:B------:R-:W1:Y:S01]  /*6f40*/  MUFU.RCP R0, R9 ;  /* 0x0000000900007308 */ /* 0x000e620000001000 */
[----:B------:R-:W-:Y:S01]  /*6f50*/  FSETP.NE.FTZ.AND P1, PT, R9, RZ, PT ;  /* 0x000000ff0900720b */ /* 0x000fe20003f35000 */
[----:B---3--:R-:W-:Y:S01]  /*6f60*/  FADD.FTZ R12, R11, R12 ;  /* 0x0000000c0b0c7221 */ /* 0x008fe20000010000 */
[----:B------:R-:W3:Y:S01]  /*6f70*/  S2UR UR6, SR_CgaCtaId ;  /* 0x00000000000679c3 */ /* 0x000ee20000008800 */
[----:B------:R-:W-:-:S03]  /*6f80*/  UMOV UR7, 0x400 ;  /* 0x0000040000077882 */ /* 0x000fc60000000000 */
[----:B------:R-:W-:Y:S01]  /*6f90*/  FSETP.NE.FTZ.AND P0, PT, R12, RZ, PT ;  /* 0x000000ff0c00720b */ /* 0x000fe20003f15000 */
[----:B------:R-:W4:Y:S01]  /*6fa0*/  MUFU.RCP R4, R12 ;  /* 0x0000000c00047308 */ /* 0x000f220000001000 */
[----:B-1----:R-:W-:-:S05]  /*6fb0*/  FSEL R0, R0, 1, P1 ;  /* 0x3f80000000007808 */ /* 0x002fca0000800000 */
        /* <DEDUP_REMOVED lines=32> */
[----:B----4-:R-:W-:Y:S01]  /*71c0*/  FSEL R4, R4, 1, P0 ;  /* 0x3f80000004047808 */ /* 0x010fe20000000000 */
[----:B------:R-:W1:Y:S01]  /*71d0*/  S2R R0, SR_TID.X ;  /* 0x0000000000007919 */ /* 0x000e620000002100 */
[----:B---3--:R-:W-:Y:S01]  /*71e0*/  ULEA UR6, UR6, UR7, 0x18 ;  /* 0x0000000706067291 */ /* 0x008fe2000f8ec0ff */
[----:B------:R-:W-:-:S02]  /*71f0*/  F2FP.F16.F32.PACK_AB R96, R97, R96 ;  /* 0x000000606160723e */ /* 0x000fc400000000ff */
        /* <DEDUP_REMOVED lines=32> */
[----:B-1----:R-:W-:-:S02]  /*7400*/  SHF.L.U32 R4, R0, 0x4, RZ ;  /* 0x0000000400047819 */ /* 0x002fc400000006ff */
[----:B------:R-:W-:Y:S02]  /*7410*/  SHF.L.U32 R5, R0, 0x1, RZ ;  /* 0x0000000100057819 */ /* 0x000fe400000006ff */
[----:B------:R-:W-:Y:S02]  /*7420*/  LOP3.LUT R4, R4, 0x1c0, RZ, 0xc0, !PT ;  /* 0x000001c004047812 */ /* 0x000fe400078ec0ff */
[----:B------:R-:W-:Y:S02]  /*7430*/  LOP3.LUT P2, RZ, R0, 0x4, RZ, 0xc0, !PT ;  /* 0x0000000400ff7812 */ /* 0x000fe4000784c0ff */
[----:B--2---:R-:W-:Y:S02]  /*7440*/  LOP3.LUT R11, R4, 0x38, R5, 0xf8, !PT ;  /* 0x00000038040b7812 */ /* 0x004fe400078ef805 */
[----:B------:R-:W-:Y:S02]  /*7450*/  LOP3.LUT R5, R5, 0x6, RZ, 0xc0, !PT ;  /* 0x0000000605057812 */ /* 0x000fe400078ec0ff */
[----:B------:R-:W-:-:S02]  /*7460*/  R2P PR, R0, 0x18 ;  /* 0x0000001800007804 */ /* 0x000fc40000000000 */
[----:B------:R-:W-:Y:S02]  /*7470*/  IADD3 R5, PT, PT, R11, R5, R6 ;  /* 0x000000050b057210 */ /* 0x000fe40007ffe006 */
[----:B------:R-:W-:Y:S02]  /*7480*/  MOV R6, 0x20 ;  /* 0x0000002000067802 */ /* 0x000fe40000000f00 */
[----:B------:R-:W-:Y:S02]  /*7490*/  MOV R4, 0x10 ;  /* 0x0000001000047802 */ /* 0x000fe40000000f00 */
[----:B------:R-:W-:Y:S02]  /*74a0*/  LEA R5, R5, UR6, 0x1 ;  /* 0x0000000605057c11 */ /* 0x000fe4000f8e08ff */
[----:B------:R-:W-:Y:S02]  /*74b0*/  SEL R6, R6, 0xffffffe0, !P3 ;  /* 0xffffffe006067807 */ /* 0x000fe40005800000 */
[----:B------:R-:W-:Y:S01]  /*74c0*/  SEL R4, R4, 0xfffffff0, !P2 ;  /* 0xfffffff004047807 */ /* 0x000fe20005000000 */
[----:B------:R-:W-:Y:S01]  /*74d0*/  STS [R5], R96 ;  /* 0x0000006005007388 */ /* 0x000fe20000000800 */
[----:B------:R-:W-:-:S02]  /*74e0*/  IADD3 R15, PT, PT, R5, 0x40, RZ ;  /* 0x00000040050f7810 */ /* 0x000fc40007ffe0ff */
[----:B------:R-:W-:Y:S02]  /*74f0*/  @P4 IADD3 R15, PT, PT, R5, -0x40, RZ ;  /* 0xffffffc0050f4810 */ /* 0x000fe40007ffe0ff */
[-C--:B------:R-:W-:Y:S02]  /*7500*/  IADD3 R13, PT, PT, R6, R5.reuse, RZ ;  /* 0x00000005060d7210 */ /* 0x080fe40007ffe0ff */
[----:B------:R-:W-:Y:S02]  /*7510*/  F2FP.F16.F32.PACK_AB R98, R99, R98 ;  /* 0x000000626362723e */ /* 0x000fe400000000ff */
        /* <DEDUP_REMOVED lines=66> */
[----:B------:R-:W4:Y:S01]  /*7940*/  LD.E.U8 R4, desc[UR4][R2.64+0x1c8] ;  /* 0x0001c80402047980 */ /* 0x000f22000c101100 */
[----:B------:R-:W-:-:S03]  /*7950*/  ISETP.NE.AND P5, PT, R166, -0x1, PT ;  /* 0xffffffffa600780c */ /* 0x000fc60003fa5270 */
[----:B-1----:R-:W3:Y:S04]  /*7960*/  LD.E.64 R46, desc[UR4][R2.64+0x88] ;  /* 0x00008804022e7980 */ /* 0x002ee8000c101b00 */
[----:B------:R-:W3:Y:S04]  /*7970*/  LD.E.64 R24, desc[UR4][R2.64+0x90] ;  /* 0x0000900402187980 */ /* 0x000ee8000c101b00 */
[----:B------:R1:W5:Y:S04]  /*7980*/  LD.E.64 R42, desc[UR4][R2.64+0xa0] ;  /* 0x0000a004022a7980 */ /* 0x000368000c101b00 */
[----:B--2---:R-:W2:Y:S04]  /*7990*/  @!P5 LD.E.64 R48, desc[UR4][R2.64+0x80] ;  /* 0x000080040230d980 */ /* 0x004ea8000c101b00 */
[----:B------:R1:W5:Y:S01]  /*79a0*/  LD.E.64 R44, desc[UR4][R2.64+0x70] ;  /* 0x00007004022c7980 */ /* 0x000362000c101b00 */
[----:B----4-:R-:W-:-:S13]  /*79b0*/  ISETP.NE.AND P6, PT, R4, RZ, PT ;  /* 0x000000ff0400720c */ /* 0x010fda0003fc5270 */
[----:B------:R-:W4:Y:S04]  /*79c0*/  @!P6 LD.E R10, desc[UR4][R2.64+0x60] ;  /* 0x00006004020ae980 */ /* 0x000f28000c101900 */
[----:B------:R-:W4:Y:S01]  /*79d0*/  @!P6 LD.E R41, desc[UR4][R2.64+0xb4] ;  /* 0x0000b4040229e980 */ /* 0x000f22000c101900 */
[----:B------:R-:W-:Y:S01]  /*79e0*/  SHF.L.U32 R4, R7, 0x3, RZ ;  /* 0x0000000307047819 */ /* 0x000fe200000006ff */
[----:B------:R-:W1:Y:S01]  /*79f0*/  @P1 MUFU.LG2 R9, R9 ;  /* 0x0000000900091308 */ /* 0x000e620000000c00 */
[----:B---3--:R-:W-:Y:S01]  /*7a00*/  MOV R17, RZ ;  /* 0x000000ff00117202 */ /* 0x008fe20000000f00 */
[----:B------:R-:W-:Y:S01]  /*7a10*/  @P5 IMAD.WIDE.U32 R20, R46, R166, RZ ;  /* 0x000000a62e145225 */ /* 0x000fe200078e00ff */
[----:B------:R-:W-:Y:S02]  /*7a20*/  LOP3.LUT R16, R4, 0x38, RZ, 0xc0, !PT ;  /* 0x0000003804107812 */ /* 0x000fe400078ec0ff */
[----:B------:R-:W-:Y:S01]  /*7a30*/  SHF.R.U32.HI R5, RZ, 0x3, R7 ;  /* 0x00000003ff057819 */ /* 0x000fe20000011607 */
[----:B--2---:R-:W-:-:S02]  /*7a40*/  @!P5 IMAD R6, R49, R162, RZ ;  /* 0x000000a23106d224 */ /* 0x004fc400078e02ff */
[----:B------:R-:W-:Y:S01]  /*7a50*/  @!P5 IMAD.WIDE.U32 R48, R48, R162, RZ ;  /* 0x000000a23030d225 */ /* 0x000fe200078e00ff */
[----:B------:R-:W2:Y:S01]  /*7a60*/  @P0 MUFU.LG2 R12, R12 ;  /* 0x0000000c000c0308 */ /* 0x000ea20000000c00 */
[----:B------:R-:W-:Y:S02]  /*7a70*/  IADD3 R7, PT, PT, R5, 0x10, RZ ;  /* 0x0000001005077810 */ /* 0x000fe40007ffe0ff */
[----:B------:R-:W-:Y:S02]  /*7a80*/  @P5 IMAD R4, R47, R166, RZ ;  /* 0x000000a62f045224 */ /* 0x000fe400078e02ff */
[----:B------:R-:W-:-:S04]  /*7a90*/  IMAD.WIDE.U32 R16, R164, R46, R16 ;  /* 0x0000002ea4107225 */ /* 0x000fc800078e0010 */
[----:B------:R-:W-:Y:S02]  /*7aa0*/  IMAD R14, R47, R164, RZ ;  /* 0x000000a42f0e7224 */ /* 0x000fe400078e02ff */
[-C--:B------:R-:W-:Y:S02]  /*7ab0*/  IMAD R13, R25, R161.reuse, RZ ;  /* 0x000000a1190d7224 */ /* 0x080fe400078e02ff */
[----:B------:R-:W-:-:S04]  /*7ac0*/  IMAD.WIDE.U32 R18, R24, R161, RZ ;  /* 0x000000a118127225 */ /* 0x000fc800078e00ff */
[----:B------:R-:W-:Y:S01]  /*7ad0*/  @P5 IMAD.MOV.U32 R48, RZ, RZ, R20 ;  /* 0x000000ffff305224 */ /* 0x000fe200078e0014 */
[----:B------:R-:W-:Y:S02]  /*7ae0*/  @!P5 IADD3 R6, PT, PT, R49, R6, RZ ;  /* 0x000000063106d210 */ /* 0x000fe40007ffe0ff */
[----:B------:R-:W-:Y:S02]  /*7af0*/  ISETP.GE.AND P4, PT, R7, R154, PT ;  /* 0x0000009a0700720c */ /* 0x000fe40003f86270 */
[----:B------:R-:W-:Y:S02]  /*7b00*/  @P5 IADD3 R6, PT, PT, R21, R4, RZ ;  /* 0x0000000415065210 */ /* 0x000fe40007ffe0ff */
[----:B------:R-:W-:Y:S02]  /*7b10*/  IADD3 R14, PT, PT, R17, R14, RZ ;  /* 0x0000000e110e7210 */ /* 0x000fe40007ffe0ff */
[----:B------:R-:W-:Y:S02]  /*7b20*/  IADD3 R13, PT, PT, R19, R13, RZ ;  /* 0x0000000d130d7210 */ /* 0x000fe40007ffe0ff */
[----:B------:R-:W-:-:S02]  /*7b30*/  IADD3 R48, P3, P2, R18, R16, R48 ;  /* 0x0000001012307210 */ /* 0x000fc40007a7e030 */
[----:B------:R-:W-:Y:S01]  /*7b40*/  IADD3 R7, PT, PT, R5, 0x30, RZ ;  /* 0x0000003005077810 */ /* 0x000fe20007ffe0ff */
[----:B-1----:R-:W-:Y:S01]  /*7b50*/  @P1 FMUL.FTZ R9, R9, 0.69314718246459960938 ;  /* 0x3f31721809091820 */ /* 0x002fe20000410000 */
[----:B------:R-:W-:Y:S02]  /*7b60*/  IADD3.X R49, PT, PT, R13, R14, R6, P3, P2 ;  /* 0x0000000e0d317210 */ /* 0x000fe40001fe4406 */
[----:B------:R-:W-:Y:S02]  /*7b70*/  ISETP.GE.AND P2, PT, R7, R154, PT ;  /* 0x0000009a0700720c */ /* 0x000fe40003f46270 */
[----:B------:R-:W-:Y:S02]  /*7b80*/  SHF.R.U32.HI R7, RZ, 0x1, R0 ;  /* 0x00000001ff077819 */ /* 0x000fe40000011600 */
[----:B------:R-:W-:Y:S01]  /*7b90*/  MOV R4, 0x7f800000 ;  /* 0x7f80000000047802 */ /* 0x000fe20000000f00 */
[----:B-----5:R-:W-:Y:S01]  /*7ba0*/  @P1 FFMA.FTZ R4, R8, R102, R9 ;  /* 0x0000006608041223 */ /* 0x020fe20000010009 */
[----:B------:R-:W-:Y:S01]  /*7bb0*/  LOP3.LUT P1, RZ, R0, 0x3, RZ, 0xc0, !PT ;  /* 0x0000000300ff7812 */ /* 0x000fe2000782c0ff */
[----:B--2---:R-:W-:Y:S01]  /*7bc0*/  @P0 FMUL.FTZ R9, R12, 0.69314718246459960938 ;  /* 0x3f3172180c090820 */ /* 0x004fe20000410000 */
[----:B------:R-:W-:-:S02]  /*7bd0*/  IADD3 R11, PT, PT, R5, 0x20, RZ ;  /* 0x00000020050b7810 */ /* 0x000fc40007ffe0ff */
[----:B------:R-:W-:Y:S02]  /*7be0*/  SHF.R.U32.HI R0, RZ, 0x2, R0 ;  /* 0x00000002ff007819 */ /* 0x000fe40000011600 */
[----:B------:R-:W-:Y:S02]  /*7bf0*/  LOP3.LUT R7, R7, 0x30, RZ, 0xc0, !PT ;  /* 0x0000003007077812 */ /* 0x000fe400078ec0ff */
[----:B------:R-:W-:Y:S01]  /*7c00*/  MOV R6, 0x7f800000 ;  /* 0x7f80000000067802 */ /* 0x000fe20000000f00 */
[----:B------:R-:W-:Y:S01]  /*7c10*/  @P0 FFMA.FTZ R6, R8, R101, R9 ;  /* 0x0000006508060223 */ /* 0x000fe20000010009 */
[----:B------:R-:W-:Y:S02]  /*7c20*/  ISETP.GE.AND P3, PT, R11, R154, PT ;  /* 0x0000009a0b00720c */ /* 0x000fe40003f66270 */
        /* <DEDUP_REMOVED lines=9> */
.L_x_8696:
        /* <DEDUP_REMOVED lines=23> */
.L_x_8698:
[----:B------:R-:W-:Y:S05]  /*7e30*/  BSYNC.RECONVERGENT B0 ;  /* 0x0000000000007941 */ /* 0x000fea0003800200 */
.L_x_8697:
        /* <DEDUP_REMOVED lines=9> */
.L_x_8700:
[----:B------:R-:W-:Y:S05]  /*7ed0*/  BSYNC.RECONVERGENT B0 ;  /* 0x0000000000007941 */ /* 0x000fea0003800200 */
.L_x_8699:
        /* <DEDUP_REMOVED lines=14> */
.L_x_8702:
[----:B------:R-:W-:Y:S05]  /*7fc0*/  BSYNC.RECONVERGENT B0 ;  /* 0x0000000000007941 */ /* 0x000fea0003800200 */
.L_x_8701:
        /* <DEDUP_REMOVED lines=14> */
.L_x_8704:
[----:B------:R-:W-:Y:S05]  /*80b0*/  BSYNC.RECONVERGENT B0 ;  /* 0x0000000000007941 */ /* 0x000fea0003800200 */
.L_x_8703:
[----:B------:R-:W-:-:S04]  /*80c0*/  MOV R161, 0x0 ;  /* 0x0000000000a17802 */ /* 0x000fc80000000f00 */
[----:B-1234-:R-:W-:Y:S05]  /*80d0*/  @P2 RET.REL.NODEC R160 `(_ZN5flash24flash_fwd_splitkv_kernelI23Flash_fwd_kernel_traitsILi128ELi64ELi64ELi4ELb0ELb0EN7cutlass6half_tE19Flash_kernel_traitsILi128ELi64ELi64ELi4ES3_EELb0ELb0ELb0ELb0ELb1ELb0ELb0ELb0EEEvNS_16Flash_fwd_paramsE) ;  /* 0xffffff7ca0c82950 */ /* 0x01efea0003c3ffff */
        /* <DEDUP_REMOVED lines=13> */
[----:B-1----:R-:W-:Y:S05]  /*81b0*/  RET.REL.NODEC R160 `(_ZN5flash24flash_fwd_splitkv_kernelI23Flash_fwd_kernel_traitsILi128ELi64ELi64ELi4ELb0ELb0EN7cutlass6half_tE19Flash_kernel_traitsILi128ELi64ELi64ELi4ES3_EELb0ELb0ELb0ELb0ELb1ELb0ELb0ELb0EEEvNS_16Flash_fwd_paramsE) ;  /* 0xffffff7ca0907950 */ /* 0x002fea0003c3ffff */
.L_x_8695:
[----:B------:R-:W-:Y:S01]  /*81c0*/  MOV R5, 0x2 ;  /* 0x0000000200057802 */ /* 0x000fe20000000f00 */
[----:B------:R-:W-:Y:S01]  /*81d0*/  IMAD.MOV.U32 R0, RZ, RZ, 0x1f ;  /* 0x0000001fff007424 */ /* 0x000fe200078e00ff */
[----:B------:R-:W-:-:S07]  /*81e0*/  MOV R4, 0xffffffff ;  /* 0xffffffff00047802 */ /* 0x000fce0000000f00 */
[----:B-----5:R-:W-:Y:S05]  /*81f0*/  WARPSYNC.COLLECTIVE R4, `(.L_x_8705) ;  /* 0x0000000004087348 */ /* 0x020fea0003c00000 */
[----:B------:R1:W2:Y:S02]  /*8200*/  SHFL.BFLY P0, R12, R175, R5, R0 ;  /* 0x0c000005af0c7389 */ /* 0x0002a40000000000 */
[----:B-12--5:R-:W-:Y:S05]  /*8210*/  ENDCOLLECTIVE ;  /* 0x000000000000791b */ /* 0x026fea0003800000 */
.L_x_8705:
[----:B------:R-:W-:Y:S02]  /*8220*/  IMAD.MOV.U32 R10, RZ, RZ, R12 ;  /* 0x000000ffff0a7224 */ /* 0x000fe400078e000c */
[----:B------:R-:W-:Y:S02]  /*8230*/  IMAD.MOV.U32 R5, RZ, RZ, 0x1 ;  /* 0x00000001ff057424 */ /* 0x000fe400078e00ff */
[----:B------:R-:W-:-:S05]  /*8240*/  FADD.FTZ R10, R10, R175 ;  /* 0x000000af0a0a7221 */ /* 0x000fca0000010000 */
[----:B------:R-:W-:-:S07]  /*8250*/  MOV R175, R10 ;  /* 0x0000000a00af7202 */ /* 0x000fce0000000f00 */
[----:B------:R-:W-:Y:S05]  /*8260*/  WARPSYNC.COLLECTIVE R4, `(.L_x_8706) ;  /* 0x0000000004087348 */ /* 0x000fea0003c00000 */
[----:B------:R1:W2:Y:S02]  /*8270*/  SHFL.BFLY P0, R12, R175, R5, R0 ;  /* 0x0c000005af0c7389 */ /* 0x0002a40000000000 */
[----:B-12---:R-:W-:Y:S05]  /*8280*/  ENDCOLLECTIVE ;  /* 0x000000000000791b */ /* 0x006fea0003800000 */
.L_x_8706:
[----:B------:R-:W-:Y:S01]  /*8290*/  MOV R175, R173 ;  /* 0x000000ad00af7202 */ /* 0x000fe20000000f00 */
[----:B------:R-:W-:Y:S01]  /*82a0*/  IMAD.MOV.U32 R5, RZ, RZ, 0x2 ;  /* 0x00000002ff057424 */ /* 0x000fe200078e00ff */
[----:B------:R-:W-:-:S07]  /*82b0*/  MOV R9, R12 ;  /* 0x0000000c00097202 */ /* 0x000fce0000000f00 */
[----:B------:R-:W-:Y:S05]  /*82c0*/  WARPSYNC.COLLECTIVE R4, `(.L_x_8707) ;  /* 0x0000000004087348 */ /* 0x000fea0003c00000 */
[----:B------:R1:W2:Y:S02]  /*82d0*/  SHFL.BFLY P0, R12, R175, R5, R0 ;  /* 0x0c000005af0c7389 */ /* 0x0002a40000000000 */
[----:B-12---:R-:W-:Y:S05]  /*82e0*/  ENDCOLLECTIVE ;  /* 0x000000000000791b */ /* 0x006fea0003800000 */
.L_x_8707:
[----:B------:R-:W-:Y:S01]  /*82f0*/  FADD.FTZ R9, R10, R9 ;  /* 0x000000090a097221 */ /* 0x000fe20000010000 */
[----:B------:R-:W-:Y:S01]  /*8300*/  FADD.FTZ R11, R12, R173 ;  /* 0x000000ad0c0b7221 */ /* 0x000fe20000010000 */
[----:B------:R-:W-:-:S04]  /*8310*/  MOV R5, 0x1 ;  /* 0x0000000100057802 */ /* 0x000fc80000000f00 */
[----:B------:R-:W-:-:S07]  /*8320*/  MOV R175, R11 ;  /* 0x0000000b00af7202 */ /* 0x000fce0000000f00 */
[----:B------:R-:W-:Y:S05]  /*8330*/  WARPSYNC.COLLECTIVE R4, `(.L_x_8708) ;  /* 0x0000000004087348 */ /* 0x000fea0003c00000 */
[----:B------:R1:W2:Y:S02]  /*8340*/  SHFL.BFLY P0, R12, R175, R5, R0 ;  /* 0x0c000005af0c7389 */ /* 0x0002a40000000000 */
[----:B-12---:R-:W-:Y:S05]  /*8350*/  ENDCOLLECTIVE ;  /* 0x000000000000791b */ /* 0x006fea0003800000 */
.L_x_8708:
[----:B------:R-:W-:Y:S05]  /*8360*/  BRA `(.L_x_8709) ;  /* 0xffffffe800f47947 */ /* 0x000fea000383ffff */
.L_x_8710:
        /* <DEDUP_REMOVED lines=9> */
.L_x_14960:


//--------------------- .text._ZN5flash24flash_fwd_splitkv_kernelI23Flash_fwd_kernel_traitsILi128ELi64ELi64ELi4ELb0ELb0EN7cutlass6half_tE19Flash_kernel_traitsILi128ELi64ELi64ELi4ES3_EELb0ELb0ELb0ELb0ELb1ELb1ELb0ELb0EEEvNS_16Flash_fwd_paramsE --------------------------
	.section	.text._ZN5flash24flash_fwd_splitkv_kernelI23Flash_fwd_kernel_traitsILi128ELi64ELi64ELi4ELb0ELb0EN7cutlass6half_tE19Flash_kernel_traitsILi128ELi64ELi64ELi4ES3_EELb0ELb0ELb0ELb0ELb1ELb1ELb0ELb0EEEvNS_16Flash_fwd_paramsE,"ax",@progbits
	.align	128
        .global         _ZN5flash24flash_fwd_splitkv_kernelI23Flash_fwd_kernel_traitsILi128ELi64ELi64ELi4ELb0ELb0EN7cutlass6half_tE19Flash_kernel_traitsILi128ELi64ELi64ELi4ES3_EELb0ELb0ELb0ELb0ELb1ELb1ELb0ELb0EEEvNS_16Flash_fwd_paramsE
        .type           _ZN5flash24flash_fwd_splitkv_kernelI23Flash_fwd_kernel_traitsILi128ELi64ELi64ELi4ELb0ELb0EN7cutlass6half_tE19Flash_kernel_traitsILi128ELi64ELi64ELi4ES3_EELb0ELb0ELb0ELb0ELb1ELb1ELb0ELb0EEEvNS_16Flash_fwd_paramsE,@function
        .size           _ZN5flash24flash_fwd_splitkv_kernelI23Flash_fwd_kernel_traitsILi128ELi64ELi64ELi4ELb0ELb0EN7cutlass6half_tE19Flash_kernel_traitsILi128ELi64ELi64ELi4ES3_EELb0ELb0ELb0ELb0ELb1ELb1ELb0ELb0EEEvNS_16Flash_fwd_paramsE,(.L_x_14961 - _ZN5flash24flash_fwd_splitkv_kernelI23Flash_fwd_kernel_traitsILi128ELi64ELi64ELi4ELb0ELb0EN7cutlass6half_tE19Flash_kernel_traitsILi128ELi64ELi64ELi4ES3_EELb0ELb0ELb0ELb0ELb1ELb1ELb0ELb0EEEvNS_16Flash_fwd_paramsE)
        .other          _ZN5flash24flash_fwd_splitkv_kernelI23Flash_fwd_kernel_traitsILi128ELi64ELi64ELi4ELb0ELb0EN7cutlass6half_tE19Flash_kernel_traitsILi128ELi64ELi64ELi4ES3_EELb0ELb0ELb0ELb0ELb1ELb1ELb0ELb0EEEvNS_16Flash_fwd_paramsE,@"STO_CUDA_ENTRY STV_DEFAULT"
_ZN5flash24flash_fwd_splitkv_kernelI23Flash_fwd_kernel_traitsILi128ELi64ELi64ELi4ELb0ELb0EN7cutlass6half_tE19Flash_kernel_traitsILi128ELi64ELi64ELi4ES3_EELb0ELb0ELb0ELb0ELb1ELb1ELb0ELb0EEEvNS_16Flash_fwd_paramsE:
.text._ZN5flash24flash_fwd_splitkv_kernelI23Flash_fwd_kernel_traitsILi128ELi64ELi64ELi4ELb0ELb0EN7cutlass6half_tE19Flash_kernel_traitsILi128ELi64ELi64ELi4ES3_EELb0ELb0ELb0ELb0ELb1ELb1ELb0ELb0EEEvNS_16Flash_fwd_paramsE:
[----:B------:R-:W-:Y:S01]  /*0000*/  LDC R1, c[0x0][0x37c] ;  /* 0x0000df00ff017b82 */ /* 0x000fe20000000800 */
[----:B------:R-:W1:Y:S07]  /*0010*/  S2R R17, SR_CTAID.X ;  /* 0x0000000000117919 */ /* 0x000e6e0000002500 */
[----:B------:R-:W2:Y:S01]  /*0020*/  LDC.64 R2, c[0x0][0x348] ;  /* 0x0000d200ff027b82 */ /* 0x000ea20000000a00 */
[----:B------:R-:W-:Y:S01]  /*0030*/  BSSY.RECONVERGENT B2, `(.L_x_8711) ;  /* 0x0000005000027945 */ /* 0x000fe20003800200 */
[----:B------:R-:W-:Y:S01]  /*0040*/  MOV R156, 0x80 ;  /* 0x00000080009c7802 */ /* 0x000fe20000000f00 */
[----:B------:R-:W3:Y:S01]  /*0050*/  S2R R158, SR_CTAID.Y ;  /* 0x00000000009e7919 */ /* 0x000ee20000002600 */
[----:B------:R-:W4:Y:S05]  /*0060*/  S2R R157, SR_CTAID.Z ;  /* 0x00000000009d7919 */ /* 0x000f2a0000002700 */
[----:B-1234-:R-:W-:Y:S05]  /*0070*/  CALL.REL.NOINC `($_ZN5flash24flash_fwd_splitkv_kernelI23Flash_fwd_kernel_traitsILi128ELi64ELi64ELi4ELb0ELb0EN7cutlass6half_tE19Flash_kernel_traitsILi128ELi64ELi64ELi4ES3_EELb0ELb0ELb0ELb0ELb1ELb1ELb0ELb0EEEvNS_16Flash_fwd_paramsE$_ZN5flash30compute_attn_1rowblock_splitkvI23Flash_fwd_kernel_traitsILi128ELi64ELi64ELi4ELb0ELb0EN7cutlass6half_tE19Flash_kernel_traitsILi128ELi64ELi64ELi4ES3_EELb0ELb0ELb0ELb0ELb1ELb1ELb0ELb0ENS_16Flash_fwd_paramsEEEvRKT8_iiiii) ;  /* 0x0000000000087944 */ /* 0x01efea0003c00000 */
[----:B------:R-:W-:Y:S05]  /*0080*/  BSYNC.RECONVERGENT B2 ;  /* 0x0000000000027941 */ /* 0x000fea0003800200 */
.L_x_8711:
[----:B------:R-:W-:Y:S05]  /*0090*/  EXIT ;  /* 0x000000000000794d */ /* 0x000fea0003800000 */
        .type           $_ZN5flash24flash_fwd_splitkv_kernelI23Flash_fwd_kernel_traitsILi128ELi64ELi64ELi4ELb0ELb0EN7cutlass6half_tE19Flash_kernel_traitsILi128ELi64ELi64ELi4ES3_EELb0ELb0ELb0ELb0ELb1ELb1ELb0ELb0EEEvNS_16Flash_fwd_paramsE$_ZN5flash30compute_attn_1rowblock_splitkvI23Flash_fwd_kernel_traitsILi128ELi64ELi64ELi4ELb0ELb0EN7cutlass6half_tE19Flash_kernel_traitsILi128ELi64ELi64ELi4ES3_EELb0ELb0ELb0ELb0ELb1ELb1ELb0ELb0ENS_16Flash_fwd_paramsEEEvRKT8_iiiii,@function
        .size           $_ZN5flash24flash_fwd_splitkv_kernelI23Flash_fwd_kernel_traitsILi128ELi64ELi64ELi4ELb0ELb0EN7cutlass6half_tE19Flash_kernel_traitsILi128ELi64ELi64ELi4ES3_EELb0ELb0ELb0ELb0ELb1ELb1ELb0ELb0EEEvNS_16Flash_fwd_paramsE$_ZN5flash30compute_attn_1rowblock_splitkvI23Flash_fwd_kernel_traitsILi128ELi64ELi64ELi4ELb0ELb0EN7cutlass6half_tE19Flash_kernel_traitsILi128ELi64ELi64ELi4ES3_EELb0ELb0ELb0ELb0ELb1ELb1ELb0ELb0ENS_16Flash_fwd_paramsEEEvRKT8_iiiii,(.L_x_14961 - $_ZN5flash24flash_fwd_splitkv_kernelI23Flash_fwd_kernel_traitsILi128ELi64ELi64ELi4ELb0ELb0EN7cutlass6half_tE19Flash_kernel_traitsILi128ELi64ELi64ELi4ES3_EELb0ELb0ELb0ELb0ELb1ELb1ELb0ELb0EEEvNS_16Flash_fwd_paramsE$_ZN5flash30compute_attn_1rowblock_splitkvI23Flash_fwd_kernel_traitsILi128ELi64ELi64ELi4ELb0ELb0EN7cutlass6half_tE19Flash_kernel_traitsILi128ELi64ELi64ELi4ES3_EELb0ELb0ELb0ELb0ELb1ELb1ELb0ELb0ENS_16Flash_fwd_paramsEEEvRKT8_iiiii)
$_ZN5flash24flash_fwd_splitkv_kernelI23Flash_fwd_kernel_traitsILi128ELi64ELi64ELi4ELb0ELb0EN7cutlass6half_tE19Flash_kernel_traitsILi128ELi64ELi64ELi4ES3_EELb0ELb0ELb0ELb0ELb1ELb1ELb0ELb0EEEvNS_16Flash_fwd_paramsE$_ZN5flash30compute_attn_1rowblock_splitkvI23Flash_fwd_kernel_traitsILi128ELi64ELi64ELi4ELb0ELb0EN7cutlass6half_tE19Flash_kernel_traitsILi128ELi64ELi64ELi4ES3_EELb0ELb0ELb0ELb0ELb1ELb1ELb0ELb0ENS_16Flash_fwd_paramsEEEvRKT8_iiiii:
        /* <DEDUP_REMOVED lines=16> */
[----:B----4-:R-:W-:-:S04]  /*01a0*/  ISETP.NE.U32.AND P1, PT, R10, RZ, PT ;  /* 0x000000ff0a00720c */ /* 0x010fc80003f25070 */
[----:B------:R-:W-:Y:S01]  /*01b0*/  ISETP.NE.AND.EX P1, PT, R11, RZ, PT, P1 ;  /* 0x000000ff0b00720c */ /* 0x000fe20003f25310 */
[----:B------:R-:W-:Y:S01]  /*01c0*/  IMAD.MOV.U32 R162, RZ, RZ, -0x1 ;  /* 0xffffffffffa27424 */ /* 0x000fe200078e00ff */
[----:B------:R-:W-:-:S05]  /*01d0*/  SHF.R.U32.HI R0, RZ, 0x1e, R158 ;  /* 0x0000001eff007819 */ /* 0x000fca000001169e */
[----:B------:R1:W5:Y:S01]  /*01e0*/  @P2 LD.E R162, desc[UR4][R22.64] ;  /* 0x0000000416a22980 */ /* 0x000362000c101900 */
[----:B------:R-:W-:-:S05]  /*01f0*/  ISETP.NE.U32.AND P2, PT, R6, RZ, PT ;  /* 0x000000ff0600720c */ /* 0x000fca0003f45070 */
[-C--:B------:R-:W-:Y:S02]  /*0200*/  @P1 IADD3 R18, P0, PT, R10, R4.reuse, RZ ;  /* 0x000000040a121210 */ /* 0x080fe40007f1e0ff */
[----:B------:R-:W2:Y:S01]  /*0210*/  S2R R10, SR_TID.X ;  /* 0x00000000000a7919 */ /* 0x000ea20000002100 */
        /* <DEDUP_REMOVED lines=15> */
.L_x_8713:
[----:B------:R-:W-:Y:S05]  /*0310*/  BSYNC.RECONVERGENT B0 ;  /* 0x0000000000007941 */ /* 0x000fea0003800200 */
.L_x_8712:
[----:B------:R-:W-:Y:S04]  /*0320*/  BSSY.RECONVERGENT B0, `(.L_x_8714) ;  /* 0x0000007000007945 */ /* 0x000fe80003800200 */
[----:B------:R-:W-:Y:S05]  /*0330*/  @!P3 BRA `(.L_x_8715) ;  /* 0x000000000014b947 */ /* 0x000fea0003800000 */
[----:B------:R-:W4:Y:S02]  /*0340*/  LD.E.U8 R6, desc[UR4][R2.64+0x1b2] ;  /* 0x0001b20402067980 */ /* 0x000f24000c101100 */
[----:B----4-:R-:W-:-:S13]  /*0350*/  ISETP.NE.AND P1, PT, R6, RZ, PT ;  /* 0x000000ff0600720c */ /* 0x010fda0003f25270 */
[----:B------:R-:W4:Y:S02]  /*0360*/  @P1 LD.E R7, desc[UR4][R14.64+0x4] ;  /* 0x000004040e071980 */ /* 0x000f24000c101900 */
[----:B----45:R-:W-:-:S06]  /*0370*/  @P1 IADD3 R30, PT, PT, R7, -R16, RZ ;  /* 0x80000010071e1210 */ /* 0x030fcc0007ffe0ff */
[----:B------:R4:W5:Y:S02]  /*0380*/  @!P1 LD.E R30, desc[UR4][R14.64] ;  /* 0x000000040e1e9980 */ /* 0x000964000c101900 */
.L_x_8715:
[----:B------:R-:W-:Y:S05]  /*0390*/  BSYNC.RECONVERGENT B0 ;  /* 0x0000000000007941 */ /* 0x000fea0003800200 */
.L_x_8714:
        /* <DEDUP_REMOVED lines=8> */
.L_x_8717:
[----:B------:R-:W5:Y:S01]  /*0420*/  LD.E.64 R6, desc[UR4][R2.64+0x108] ;  /* 0x0001080402067980 */ /* 0x000f62000c101b00 */
[----:B------:R-:W-:Y:S01]  /*0430*/  BSSY.RECONVERGENT B0, `(.L_x_8719) ;  /* 0x0000006000007945 */ /* 0x000fe20003800200 */
[----:B------:R-:W-:Y:S01]  /*0440*/  IMAD.MOV.U32 R5, RZ, RZ, RZ ;  /* 0x000000ffff057224 */ /* 0x000fe200078e00ff */
[----:B-----5:R-:W-:-:S04]  /*0450*/  ISETP.NE.U32.AND P0, PT, R6, RZ, PT ;  /* 0x000000ff0600720c */ /* 0x020fc80003f05070 */
[----:B------:R-:W-:-:S13]  /*0460*/  ISETP.NE.AND.EX P0, PT, R7, RZ, PT, P0 ;  /* 0x000000ff0700720c */ /* 0x000fda0003f05300 */
[----:B------:R-:W-:Y:S05]  /*0470*/  @!P0 BRA `(.L_x_8720) ;  /* 0x0000000000048947 */ /* 0x000fea0003800000 */
[----:B------:R1:W5:Y:S02]  /*0480*/  LD.E R5, desc[UR4][R2.64+0xbc] ;  /* 0x0000bc0402057980 */ /* 0x000364000c101900 */
.L_x_8720:
[----:B------:R-:W-:Y:S05]  /*0490*/  BSYNC.RECONVERGENT B0 ;  /* 0x0000000000007941 */ /* 0x000fea0003800200 */
.L_x_8719:
[----:B-----5:R-:W-:Y:S02]  /*04a0*/  IADD3 R30, PT, PT, R5, R30, -R13 ;  /* 0x0000001e051e7210 */ /* 0x020fe40007ffe80d */
.L_x_8718:
[----:B------:R-:W-:Y:S05]  /*04b0*/  BSYNC.RECONVERGENT B1 ;  /* 0x0000000000017941 */ /* 0x000fea0003800200 */
.L_x_8716:
[----:B------:R-:W-:Y:S01]  /*04c0*/  IMAD.SHL.U32 R160, R17, 0x40, RZ ;  /* 0x0000004011a07824 */ /* 0x000fe200078e00ff */
[----:B------:R-:W-:Y:S01]  /*04d0*/  MOV R6, R156 ;  /* 0x0000009c00067202 */ /* 0x000fe20000000f00 */
[----:B------:R-:W-:-:S03]  /*04e0*/  IMAD.MOV.U32 R7, RZ, RZ, 0x0 ;  /* 0x00000000ff077424 */ /* 0x000fc600078e00ff */
[----:B------:R-:W-:-:S13]  /*04f0*/  ISETP.GT.AND P0, PT, R21, R160, PT ;  /* 0x000000a01500720c */ /* 0x000fda0003f04270 */
[----:B-1234-:R-:W-:Y:S05]  /*0500*/  @!P0 RET.REL.NODEC R6 `(_ZN5flash24flash_fwd_splitkv_kernelI23Flash_fwd_kernel_traitsILi128ELi64ELi64ELi4ELb0ELb0EN7cutlass6half_tE19Flash_kernel_traitsILi128ELi64ELi64ELi4ES3_EELb0ELb0ELb0ELb0ELb1ELb1ELb0ELb0EEEvNS_16Flash_fwd_paramsE) ;  /* 0xfffffff806bc8950 */ /* 0x01efea0003c3ffff */
        /* <DEDUP_REMOVED lines=66> */
.L_x_8723:
[----:B------:R-:W-:Y:S05]  /*0930*/  BSYNC.RECONVERGENT B0 ;  /* 0x0000000000007941 */ /* 0x000fea0003800200 */
.L_x_8722:
        /* <DEDUP_REMOVED lines=18> */
.L_x_8725:
[----:B------:R-:W-:Y:S05]  /*0a60*/  BSYNC.RECONVERGENT B0 ;  /* 0x0000000000007941 */ /* 0x000fea0003800200 */
.L_x_8724:
        /* <DEDUP_REMOVED lines=14> */
.L_x_8727:
[----:B------:R-:W-:Y:S05]  /*0b50*/  BSYNC.RECONVERGENT B0 ;  /* 0x0000000000007941 */ /* 0x000fea0003800200 */
.L_x_8726:
        /* <DEDUP_REMOVED lines=14> */
.L_x_8729:
[----:B------:R-:W-:Y:S05]  /*0c40*/  BSYNC.RECONVERGENT B0 ;  /* 0x0000000000007941 */ /* 0x000fea0003800200 */
.L_x_8728:
[----:B------:R-:W-:Y:S01]  /*0c50*/  MOV R157, 0x0 ;  /* 0x00000000009d7802 */ /* 0x000fe20000000f00 */
[----:B------:R-:W-:Y:S04]  /*0c60*/  @!P6 ST.E desc[UR4][R4.64], R11 ;  /* 0x0000000b0400e985 */ /* 0x000fe8000c101904 */
[----:B------:R-:W-:Y:S04]  /*0c70*/  @!P5 ST.E desc[UR4][R4.64+0x40], R9 ;  /* 0x000040090400d985 */ /* 0x000fe8000c101904 */
[----:B------:R1:W-:Y:S02]  /*0c80*/  @!P4 ST.E desc[UR4][R4.64+0x80], R7 ;  /* 0x000080070400c985 */ /* 0x0003e4000c101904 */
[----:B-123-5:R-:W-:Y:S05]  /*0c90*/  @P3 RET.REL.NODEC R156 `(_ZN5flash24flash_fwd_splitkv_kernelI23Flash_fwd_kernel_traitsILi128ELi64ELi64ELi4ELb0ELb0EN7cutlass6half_tE19Flash_kernel_traitsILi128ELi64ELi64ELi4ES3_EELb0ELb0ELb0ELb0ELb1ELb1ELb0ELb0EEEvNS_16Flash_fwd_paramsE) ;  /* 0xfffffff09cd83950 */ /* 0x02efea0003c3ffff */
[----:B------:R-:W-:Y:S02]  /*0ca0*/  MOV R3, 0x7f800000 ;  /* 0x7f80000000037802 */ /* 0x000fe40000000f00 */
[----:B------:R-:W-:-:S03]  /*0cb0*/  MOV R157, 0x0 ;  /* 0x00000000009d7802 */ /* 0x000fc60000000f00 */
[----:B------:R1:W-:Y:S02]  /*0cc0*/  ST.E desc[UR4][R4.64+0xc0], R3 ;  /* 0x0000c00304007985 */ /* 0x0003e4000c101904 */
[----:B-1----:R-:W-:Y:S05]  /*0cd0*/  RET.REL.NODEC R156 `(_ZN5flash24flash_fwd_splitkv_kernelI23Flash_fwd_kernel_traitsILi128ELi64ELi64ELi4ELb0ELb0EN7cutlass6half_tE19Flash_kernel_traitsILi128ELi64ELi64ELi4ES3_EELb0ELb0ELb0ELb0ELb1ELb1ELb0ELb0EEEvNS_16Flash_fwd_paramsE) ;  /* 0xfffffff09cc87950 */ /* 0x002fea0003c3ffff */
.L_x_8721:
        /* <DEDUP_REMOVED lines=58> */
[----:B------:R-:W-:Y:S02]  /*1080*/  IABS R12, R157 ;  /* 0x0000009d000c7213 */ /* 0x000fe40000000000 */
[----:B----4-:R-:W-:Y:S01]  /*1090*/  IADD3 R0, PT, PT, RZ, -R35, RZ ;  /* 0x80000023ff007210 */ /* 0x010fe20007ffe0ff */
[----:B------:R-:W-:-:S04]  /*10a0*/  IMAD.MOV.U32 R34, RZ, RZ, RZ ;  /* 0x000000ffff227224 */ /* 0x000fc800078e00ff */
[----:B-1----:R-:W-:Y:S01]  /*10b0*/  IMAD R9, R0, R5, RZ ;  /* 0x0000000500097224 */ /* 0x002fe200078e02ff */
[----:B------:R-:W-:-:S03]  /*10c0*/  IABS R0, R14 ;  /* 0x0000000e00007213 */ /* 0x000fc60000000000 */
[----:B------:R-:W-:Y:S01]  /*10d0*/  IMAD.HI.U32 R9, R35, R9, R34 ;  /* 0x0000000923097227 */ /* 0x000fe200078e0022 */
[----:B------:R-:W-:-:S05]  /*10e0*/  IADD3 R0, PT, PT, RZ, -R0, RZ ;  /* 0x80000000ff007210 */ /* 0x000fca0007ffe0ff */
[----:B------:R-:W-:-:S04]  /*10f0*/  IMAD.HI.U32 R9, R9, R12, RZ ;  /* 0x0000000c09097227 */ /* 0x000fc800078e00ff */
[----:B------:R-:W-:-:S05]  /*1100*/  IMAD R0, R9, R0, R12 ;  /* 0x0000000009007224 */ /* 0x000fca00078e020c */
[----:B------:R-:W-:Y:S02]  /*1110*/  ISETP.GT.U32.AND P1, PT, R5, R0, PT ;  /* 0x000000000500720c */ /* 0x000fe40003f24070 */
[----:B------:R-:W-:Y:S02]  /*1120*/  LOP3.LUT R7, R157, R14, RZ, 0x3c, !PT ;  /* 0x0000000e9d077212 */ /* 0x000fe400078e3cff */
[----:B------:R-:W-:-:S09]  /*1130*/  IADD3 R11, PT, PT, -R11, RZ, RZ ;  /* 0x000000ff0b0b7210 */ /* 0x000fd20007ffe1ff */
[----:B------:R-:W-:Y:S01]  /*1140*/  @!P1 IMAD.IADD R0, R0, 0x1, -R5 ;  /* 0x0000000100009824 */ /* 0x000fe200078e0a05 */
[----:B------:R-:W-:-:S04]  /*1150*/  ISETP.GE.AND P0, PT, R7, RZ, PT ;  /* 0x000000ff0700720c */ /* 0x000fc80003f06270 */
[----:B------:R-:W-:Y:S01]  /*1160*/  ISETP.GE.U32.AND P2, PT, R0, R5, PT ;  /* 0x000000050000720c */ /* 0x000fe20003f46070 */
[----:B------:R-:W-:Y:S01]  /*1170*/  @!P1 VIADD R9, R9, 0x1 ;  /* 0x0000000109099836 */ /* 0x000fe20000000000 */
[----:B------:R-:W-:Y:S01]  /*1180*/  ISETP.NE.AND P1, PT, R14, RZ, PT ;  /* 0x000000ff0e00720c */ /* 0x000fe20003f25270 */
[----:B------:R-:W-:-:S05]  /*1190*/  IMAD R6, R13, R11, R6 ;  /* 0x0000000b0d067224 */ /* 0x000fca00078e0206 */
[----:B------:R-:W-:-:S05]  /*11a0*/  SHF.R.S32.HI R11, RZ, 0x1f, R6 ;  /* 0x0000001fff0b7819 */ /* 0x000fca0000011406 */
[----:B------:R-:W-:-:S04]  /*11b0*/  @P2 IADD3 R9, PT, PT, R9, 0x1, RZ ;  /* 0x0000000109092810 */ /* 0x000fc80007ffe0ff */
[----:B------:R-:W-:Y:S02]  /*11c0*/  @!P0 IADD3 R9, PT, PT, -R9, RZ, RZ ;  /* 0x000000ff09098210 */ /* 0x000fe40007ffe1ff */
[----:B------:R-:W-:-:S05]  /*11d0*/  @!P1 LOP3.LUT R9, RZ, R14, RZ, 0x33, !PT ;  /* 0x0000000eff099212 */ /* 0x000fca00078e33ff */
[----:B------:R-:W-:Y:S01]  /*11e0*/  IMAD R7, R23, R9, RZ ;  /* 0x0000000917077224 */ /* 0x000fe200078e02ff */
[----:B---3--:R-:W-:Y:S01]  /*11f0*/  SHF.R.S32.HI R0, RZ, 0x1f, R4 ;  /* 0x0000001fff007819 */ /* 0x008fe20000011404 */
[----:B------:R-:W-:-:S04]  /*1200*/  IMAD R5, R33, R4, RZ ;  /* 0x0000000421057224 */ /* 0x000fc800078e02ff */
[C---:B------:R-:W-:Y:S02]  /*1210*/  IMAD R5, R32.reuse, R0, R5 ;  /* 0x0000000020057224 */ /* 0x040fe400078e0205 */
[----:B------:R-:W-:-:S04]  /*1220*/  IMAD.WIDE.U32 R32, R32, R4, RZ ;  /* 0x0000000420207225 */ /* 0x000fc800078e00ff */
[----:B------:R-:W-:Y:S02]  /*1230*/  IMAD.IADD R33, R33, 0x1, R5 ;  /* 0x0000000121217824 */ /* 0x000fe400078e0205 */
[----:B------:R-:W-:Y:S02]  /*1240*/  IMAD R5, R149, R6, RZ ;  /* 0x0000000695057224 */ /* 0x000fe400078e02ff */
[----:B------:R-:W-:-:S04]  /*1250*/  IMAD.WIDE.U32 R32, R6, R148, R32 ;  /* 0x0000009406207225 */ /* 0x000fc800078e0020 */
[----:B------:R-:W-:-:S04]  /*1260*/  IMAD R5, R148, R11, R5 ;  /* 0x0000000b94057224 */ /* 0x000fc800078e0205 */
[----:B------:R-:W-:Y:S01]  /*1270*/  IMAD.IADD R33, R33, 0x1, R5 ;  /* 0x0000000121217824 */ /* 0x000fe200078e0205 */
[----:B------:R-:W-:-:S05]  /*1280*/  SHF.R.S32.HI R5, RZ, 0x1f, R9 ;  /* 0x0000001fff057819 */ /* 0x000fca0000011409 */
        /* <DEDUP_REMOVED lines=8> */
.L_x_8731:
        /* <DEDUP_REMOVED lines=26> */
[----:B------:R-:W-:-:S04]  /*14b0*/  @!P3 IMAD.WIDE.U32 R34, R148, R13, RZ ;  /* 0x0000000d9422b225 */ /* 0x000fc800078e00ff */
[----:B------:R-:W-:Y:S01]  /*14c0*/  @!P3 IMAD R0, R0, R148, R9 ;  /* 0x000000940000b224 */ /* 0x000fe200078e0209 */
[----:B-----5:R-:W-:Y:S01]  /*14d0*/  @!P3 SHF.R.S32.HI R6, RZ, 0x1f, R11 ;  /* 0x0000001fff06b819 */ /* 0x020fe2000001140b */
[----:B---3--:R-:W-:Y:S02]  /*14e0*/  @!P3 IMAD R9, R33, R11, RZ ;  /* 0x0000000b2109b224 */ /* 0x008fe400078e02ff */
        /* <DEDUP_REMOVED lines=15> */
[----:B------:R-:W-:-:S02]  /*15e0*/  LEA R6, R26, 0xffffffc0, 0x6 ;  /* 0xffffffc01a067811 */ /* 0x000fc400078e30ff */
[----:B------:R-:W-:Y:S01]  /*15f0*/  @P3 IADD3 R9, PT, PT, R33, R4, RZ ;  /* 0x0000000421093210 */ /* 0x000fe20007ffe0ff */
[----:B------:R-:W-:Y:S01]  /*1600*/  @!P3 IMAD R0, R25, R13, RZ ;  /* 0x0000000d1900b224 */ /* 0x000fe200078e02ff */
[----:B------:R-:W-:Y:S02]  /*1610*/  @!P3 SHF.R.S32.HI R5, RZ, 0x1f, R13 ;  /* 0x0000001fff05b819 */ /* 0x000fe4000001140d */
        /* <DEDUP_REMOVED lines=12> */
[----:B----4-:R-:W-:Y:S01]  /*16e0*/  @!P3 IMAD R0, R19, R11, RZ ;  /* 0x0000000b1300b224 */ /* 0x010fe200078e02ff */
[----:B------:R-:W-:Y:S01]  /*16f0*/  @P3 IADD3 R13, PT, PT, R13, R16, RZ ;  /* 0x000000100d0d3210 */ /* 0x000fe20007ffe0ff */
[----:B------:R-:W-:Y:S02]  /*1700*/  IMAD R9, R23, R7, RZ ;  /* 0x0000000717097224 */ /* 0x000fe400078e02ff */
[----:B------:R-:W-:-:S02]  /*1710*/  @!P3 IMAD R0, R18, R5, R0 ;  /* 0x000000051200b224 */ /* 0x000fc400078e0200 */
[----:B------:R-:W-:-:S04]  /*1720*/  @!P3 IMAD.WIDE.U32 R18, R18, R11, R34 ;  /* 0x0000000b1212b225 */ /* 0x000fc800078e0022 */
[----:B------:R-:W-:-:S04]  /*1730*/  IMAD.WIDE.U32 R34, R22, R7, R32 ;  /* 0x0000000716227225 */ /* 0x000fc800078e0020 */
[----:B------:R-:W-:Y:S02]  /*1740*/  IMAD R9, R22, R4, R9 ;  /* 0x0000000416097224 */ /* 0x000fe400078e0209 */
[----:B------:R-:W-:Y:S01]  /*1750*/  @P3 IMAD.WIDE.U32 R22, R24, R13, RZ ;  /* 0x0000000d18163225 */ /* 0x000fe200078e00ff */
[----:B------:R-:W-:-:S03]  /*1760*/  @!P3 IADD3 R16, PT, PT, R19, R0, RZ ;  /* 0x000000001310b210 */ /* 0x000fc60007ffe0ff */
[----:B------:R-:W-:Y:S01]  /*1770*/  @P3 IMAD R4, R25, R13, RZ ;  /* 0x0000000d19043224 */ /* 0x000fe200078e02ff */
[----:B------:R-:W-:Y:S01]  /*1780*/  MOV R8, R34 ;  /* 0x0000002200087202 */ /* 0x000fe20000000f00 */
[----:B------:R-:W-:Y:S01]  /*1790*/  @!P3 IMAD.MOV.U32 R32, RZ, RZ, R18 ;  /* 0x000000ffff20b224 */ /* 0x000fe200078e0012 */
[----:B------:R-:W-:Y:S01]  /*17a0*/  IADD3 R7, PT, PT, R35, R9, RZ ;  /* 0x0000000923077210 */ /* 0x000fe20007ffe0ff */
[----:B------:R-:W-:Y:S01]  /*17b0*/  @P3 IMAD.IADD R16, R23, 0x1, R4 ;  /* 0x0000000117103824 */ /* 0x000fe200078e0204 */
[----:B------:R-:W-:Y:S02]  /*17c0*/  @P3 MOV R32, R22 ;  /* 0x0000001600203202 */ /* 0x000fe40000000f00 */
[----:B------:R-:W-:Y:S02]  /*17d0*/  MOV R11, RZ ;  /* 0x000000ff000b7202 */ /* 0x000fe40000000f00 */
.L_x_8732:
[----:B------:R-:W-:Y:S05]  /*17e0*/  BSYNC.RECONVERGENT B0 ;  /* 0x0000000000007941 */ /* 0x000fea0003800200 */
.L_x_8730:
        /* <DEDUP_REMOVED lines=21> */
[----:B------:R-:W1:-:S12]  /*1940*/  S2R R9, SR_CgaCtaId ;  /* 0x0000000000097919 */ /* 0x000e580000008800 */
[----:B------:R-:W-:-:S05]  /*1950*/  @!P2 IMAD.IADD R13, R13, 0x1, -R0 ;  /* 0x000000010d0da824 */ /* 0x000fca00078e0a00 */
[----:B------:R-:W-:Y:S02]  /*1960*/  ISETP.GE.U32.AND P1, PT, R13, R0, PT ;  /* 0x000000000d00720c */ /* 0x000fe40003f26070 */
[----:B------:R-:W-:Y:S02]  /*1970*/  LOP3.LUT R0, R157, R14, RZ, 0x3c, !PT ;  /* 0x0000000e9d007212 */ /* 0x000fe400078e3cff */
[----:B------:R-:W-:Y:S02]  /*1980*/  @!P2 IADD3 R20, PT, PT, R20, 0x1, RZ ;  /* 0x000000011414a810 */ /* 0x000fe40007ffe0ff */
[----:B------:R-:W-:Y:S02]  /*1990*/  ISETP.GE.AND P0, PT, R0, RZ, PT ;  /* 0x000000ff0000720c */ /* 0x000fe40003f06270 */
[----:B------:R-:W-:Y:S01]  /*19a0*/  ISETP.NE.AND P2, PT, R14, RZ, PT ;  /* 0x000000ff0e00720c */ /* 0x000fe20003f45270 */
[----:B------:R-:W-:Y:S02]  /*19b0*/  IMAD R11, R11, R24, RZ ;  /* 0x000000180b0b7224 */ /* 0x000fe400078e02ff */
[----:B------:R-:W-:-:S02]  /*19c0*/  IMAD.SHL.U32 R0, R10, 0x8, RZ ;  /* 0x000000080a007824 */ /* 0x000fc400078e00ff */
[----:B------:R-:W-:Y:S01]  /*19d0*/  @P1 VIADD R20, R20, 0x1 ;  /* 0x0000000114141836 */ /* 0x000fe20000000000 */
[----:B------:R-:W-:Y:S01]  /*19e0*/  SHF.R.U32.HI R12, RZ, 0x3, R10 ;  /* 0x00000003ff0c7819 */ /* 0x000fe2000001160a */
[C---:B------:R-:W-:Y:S01]  /*19f0*/  IMAD R11, R6.reuse, R25, R11 ;  /* 0x00000019060b7224 */ /* 0x040fe200078e020b */
[----:B------:R-:W-:Y:S01]  /*1a00*/  MOV R13, RZ ;  /* 0x000000ff000d7202 */ /* 0x000fe20000000f00 */
[----:B------:R-:W-:Y:S01]  /*1a10*/  IMAD.WIDE.U32 R44, R6, R24, RZ ;  /* 0x00000018062c7225 */ /* 0x000fe200078e00ff */
[----:B------:R-:W-:-:S03]  /*1a20*/  LOP3.LUT R6, R0, 0x38, RZ, 0xc0, !PT ;  /* 0x0000003800067812 */ /* 0x000fc600078ec0ff */
[----:B------:R-:W-:Y:S01]  /*1a30*/  @!P0 IMAD.MOV R20, RZ, RZ, -R20 ;  /* 0x000000ffff148224 */ /* 0x000fe200078e0a14 */
[----:B------:R-:W-:Y:S02]  /*1a40*/  @!P2 LOP3.LUT R20, RZ, R14, RZ, 0x33, !PT ;  /* 0x0000000eff14a212 */ /* 0x000fe400078e33ff */
[----:B------:R-:W-:Y:S01]  /*1a50*/  IADD3 R15, P1, P0, R44, R32, R6 ;  /* 0x000000202c0f7210 */ /* 0x000fe2000783e006 */
[----:B------:R-:W-:Y:S01]  /*1a60*/  IMAD.WIDE.U32 R32, R17, 0x40, R12 ;  /* 0x0000004011207825 */ /* 0x000fe200078e000c */
[----:B------:R-:W-:Y:S02]  /*1a70*/  SHF.R.S32.HI R17, RZ, 0x1f, R20 ;  /* 0x0000001fff117819 */ /* 0x000fe40000011414 */
[----:B------:R-:W-:Y:S01]  /*1a80*/  MOV R36, 0x400 ;  /* 0x0000040000247802 */ /* 0x000fe20000000f00 */
[----:B------:R-:W-:Y:S02]  /*1a90*/  IMAD.IADD R11, R45, 0x1, R11 ;  /* 0x000000012d0b7824 */ /* 0x000fe400078e020b */
[----:B------:R-:W-:Y:S01]  /*1aa0*/  IMAD R14, R43, R20, RZ ;  /* 0x000000142b0e7224 */ /* 0x000fe200078e02ff */
[----:B-1----:R-:W-:Y:S01]  /*1ab0*/  LEA R9, R9, R36, 0x18 ;  /* 0x0000002409097211 */ /* 0x002fe200078ec0ff */
[----:B------:R-:W-:Y:S01]  /*1ac0*/  IMAD.WIDE.U32 R36, R42, R20, RZ ;  /* 0x000000142a247225 */ /* 0x000fe200078e00ff */
[----:B------:R-:W-:-:S03]  /*1ad0*/  IADD3.X R11, PT, PT, R11, R16, RZ, P1, P0 ;  /* 0x000000100b0b7210 */ /* 0x000fc60000fe04ff */
[----:B------:R-:W-:Y:S01]  /*1ae0*/  IMAD R14, R17, R42, R14 ;  /* 0x0000002a110e7224 */ /* 0x000fe200078e020e */
[----:B------:R-:W-:Y:S01]  /*1af0*/  IADD3 R20, P4, PT, R15, R36, RZ ;  /* 0x000000240f147210 */ /* 0x000fe20007f9e0ff */
[----:B------:R-:W-:Y:S01]  /*1b00*/  VIADD R15, R12, 0x10 ;  /* 0x000000100c0f7836 */ /* 0x000fe20000000000 */
[----:B------:R-:W-:Y:S01]  /*1b10*/  IADD3 R150, PT, PT, -R160, R21, RZ ;  /* 0x00000015a0967210 */ /* 0x000fe20007ffe1ff */
[----:B------:R-:W-:-:S03]  /*1b20*/  IMAD R151, R149, R12, RZ ;  /* 0x0000000c95977224 */ /* 0x000fc600078e02ff */
[-C--:B------:R-:W-:Y:S02]  /*1b30*/  ISETP.GE.AND P2, PT, R15, R150.reuse, PT ;  /* 0x000000960f00720c */ /* 0x080fe40003f46270 */
[----:B------:R-:W-:Y:S01]  /*1b40*/  ISETP.GE.AND P6, PT, R12, R150, PT ;  /* 0x000000960c00720c */ /* 0x000fe20003fc6270 */
[----:B------:R-:W-:-:S04]  /*1b50*/  IMAD.IADD R14, R37, 0x1, R14 ;  /* 0x00000001250e7824 */ /* 0x000fc800078e020e */
[----:B------:R-:W-:Y:S01]  /*1b60*/  IMAD.X R21, R11, 0x1, R14, P4 ;  /* 0x000000010b157824 */ /* 0x000fe200020e060e */
[----:B------:R-:W-:-:S04]  /*1b70*/  LOP3.LUT R27, R0, 0x1c0, RZ, 0xc0, !PT ;  /* 0x000001c0001b7812 */ /* 0x000fc800078ec0ff */
[----:B------:R-:W-:Y:S02]  /*1b80*/  LOP3.LUT R27, R27, 0x38, R10, 0xf8, !PT ;  /* 0x000000381b1b7812 */ /* 0x000fe400078ef80a */
[----:B------:R-:W-:Y:S02]  /*1b90*/  LEA R159, R26, 0xffffffc0, 0x6 ;  /* 0xffffffc01a9f7811 */ /* 0x000fe400078e30ff */
[----:B------:R-:W-:Y:S01]  /*1ba0*/  LOP3.LUT R27, R27, 0x38, R0, 0x78, !PT ;  /* 0x000000381b1b7812 */ /* 0x000fe200078e7800 */
[----:B------:R-:W-:-:S04]  /*1bb0*/  IMAD.WIDE.U32 R20, R12, R24, R20 ;  /* 0x000000180c147225 */ /* 0x000fc800078e0014 */
[----:B--2---:R-:W-:-:S04]  /*1bc0*/  @P3 IMAD.WIDE.U32 R42, R22, R162, RZ ;  /* 0x000000a2162a3225 */ /* 0x004fc800078e00ff */
[-C--:B-----5:R-:W-:Y:S02]  /*1bd0*/  @!P3 IMAD R13, R41, R158.reuse, RZ ;  /* 0x0000009e290db224 */ /* 0x0a0fe400078e02ff */
[----:B------:R-:W-:-:S04]  /*1be0*/  @!P3 IMAD.WIDE.U32 R40, R40, R158, RZ ;  /* 0x0000009e2828b225 */ /* 0x000fc800078e00ff */
[----:B------:R-:W-:Y:S01]  /*1bf0*/  @!P3 IMAD.MOV.U32 R17, RZ, RZ, R40 ;  /* 0x000000ffff11b224 */ /* 0x000fe200078e0028 */
[----:B------:R-:W-:Y:S01]  /*1c00*/  IADD3 R40, P0, PT, R6, R8, RZ ;  /* 0x0000000806287210 */ /* 0x000fe20007f1e0ff */
[----:B------:R-:W-:Y:S02]  /*1c10*/  @!P3 IMAD.IADD R16, R41, 0x1, R13 ;  /* 0x000000012910b824 */ /* 0x000fe400078e020d */
[----:B------:R-:W-:Y:S02]  /*1c20*/  @P3 IMAD.MOV.U32 R17, RZ, RZ, R42 ;  /* 0x000000ffff113224 */ /* 0x000fe400078e002a */
[----:B------:R-:W-:Y:S02]  /*1c30*/  IMAD.X R41, RZ, RZ, R7, P0 ;  /* 0x000000ffff297224 */ /* 0x000fe400000e0607 */
[----:B------:R-:W-:Y:S02]  /*1c40*/  @P3 IMAD R13, R23, R162, RZ ;  /* 0x000000a2170d3224 */ /* 0x000fe400078e02ff */
[----:B------:R-:W-:Y:S01]  /*1c50*/  VIADD R7, R12, 0x20 ;  /* 0x000000200c077836 */ /* 0x000fe20000000000 */
[----:B------:R-:W-:Y:S01]  /*1c60*/  IADD3 R42, P1, PT, R6, R17, RZ ;  /* 0x00000011062a7210 */ /* 0x000fe20007f3e0ff */
[----:B------:R-:W-:Y:S01]  /*1c70*/  @P3 IMAD.IADD R16, R43, 0x1, R13 ;  /* 0x000000012b103824 */ /* 0x000fe200078e020d */
[----:B------:R-:W-:-:S02]  /*1c80*/  IADD3 R13, PT, PT, R12, 0x30, RZ ;  /* 0x000000300c0d7810 */ /* 0x000fc40007ffe0ff */
[----:B------:R-:W-:Y:S01]  /*1c90*/  ISETP.GE.AND P0, PT, R7, R150, PT ;  /* 0x000000960700720c */ /* 0x000fe20003f06270 */
[----:B------:R-:W-:-:S04]  /*1ca0*/  IMAD.WIDE.U32 R40, R12, R148, R40 ;  /* 0x000000940c287225 */ /* 0x000fc800078e0028 */
[----:B------:R-:W-:Y:S01]  /*1cb0*/  IMAD.X R43, RZ, RZ, R16, P1 ;  /* 0x000000ffff2b7224 */ /* 0x000fe200008e0610 */
[----:B------:R-:W-:Y:S01]  /*1cc0*/  ISETP.GE.AND P1, PT, R13, R150, PT ;  /* 0x000000960d00720c */ /* 0x000fe20003f26270 */
[----:B------:R-:W-:Y:S01]  /*1cd0*/  IMAD.IADD R151, R41, 0x1, R151 ;  /* 0x0000000129977824 */ /* 0x000fe200078e0297 */
[----:B---3--:R-:W-:Y:S01]  /*1ce0*/  LEA R152, P5, R40, R34, 0x1 ;  /* 0x0000002228987211 */ /* 0x008fe200078a08ff */
[----:B------:R-:W-:-:S03]  /*1cf0*/  @!P3 IMAD.MOV.U32 R36, RZ, RZ, R22 ;  /* 0x000000ffff24b224 */ /* 0x000fc600078e0016 */
[----:B------:R-:W-:Y:S01]  /*1d00*/  LEA.HI.X R151, R40, R35, R151, 0x1, P5 ;  /* 0x0000002328977211 */ /* 0x000fe200028f0c97 */
[----:B----4-:R-:W-:Y:S01]  /*1d10*/  IMAD R6, R39, R157, RZ ;  /* 0x0000009d27067224 */ /* 0x010fe200078e02ff */
[C---:B------:R-:W-:Y:S01]  /*1d20*/  @!P2 IADD3 R8, P5, PT, R32.reuse, 0x10, RZ ;  /* 0x000000102008a810 */ /* 0x040fe20007fbe0ff */
[----:B------:R-:W-:Y:S01]  /*1d30*/  IMAD.WIDE.U32 R42, R157, R38, R42 ;  /* 0x000000269d2a7225 */ /* 0x000fe200078e002a */
[----:B------:R-:W-:-:S03]  /*1d40*/  @!P0 IADD3 R16, P4, PT, R32, 0x20, RZ ;  /* 0x0000002020108810 */ /* 0x000fc60007f9e0ff */
[----:B------:R-:W-:Y:S01]  /*1d50*/  @P3 IMAD.MOV.U32 R36, RZ, RZ, R22 ;  /* 0x000000ffff243224 */ /* 0x000fe200078e0016 */
[----:B------:R-:W-:Y:S01]  /*1d60*/  @!P3 MOV R37, R23 ;  /* 0x000000170025b202 */ /* 0x000fe20000000f00 */
[----:B------:R-:W-:Y:S01]  /*1d70*/  @P3 IMAD.MOV.U32 R37, RZ, RZ, R23 ;  /* 0x000000ffff253224 */ /* 0x000fe200078e0017 */
[----:B------:R-:W-:Y:S01]  /*1d80*/  @!P1 IADD3 R22, P3, PT, R32, 0x30, RZ ;  /* 0x0000003020169810 */ /* 0x000fe20007f7e0ff */
[----:B------:R-:W-:Y:S02]  /*1d90*/  IMAD.IADD R43, R43, 0x1, R6 ;  /* 0x000000012b2b7824 */ /* 0x000fe400078e0206 */
[--C-:B------:R-:W-:Y:S02]  /*1da0*/  @!P2 IMAD.X R11, RZ, RZ, R33.reuse, P5 ;  /* 0x000000ffff0ba224 */ /* 0x100fe400028e0621 */
[----:B------:R-:W-:Y:S02]  /*1db0*/  @!P6 IMAD R23, R33, R36, RZ ;  /* 0x000000242117e224 */ /* 0x000fe400078e02ff */
[----:B------:R-:W-:Y:S01]  /*1dc0*/  @!P0 IMAD.X R14, RZ, RZ, R33, P4 ;  /* 0x000000ffff0e8224 */ /* 0x000fe200020e0621 */
[----:B------:R-:W-:Y:S01]  /*1dd0*/  @!P2 MOV R40, R42 ;  /* 0x0000002a0028a202 */ /* 0x000fe20000000f00 */
[----:B------:R-:W-:-:S02]  /*1de0*/  @!P2 IMAD.MOV.U32 R41, RZ, RZ, R43 ;  /* 0x000000ffff29a224 */ /* 0x000fc400078e002b */
[-C--:B------:R-:W-:Y:S02]  /*1df0*/  @!P2 IMAD R11, R11, R36.reuse, RZ ;  /* 0x000000240b0ba224 */ /* 0x080fe400078e02ff */
[----:B------:R-:W-:Y:S02]  /*1e00*/  @!P6 IMAD R6, R32, R37, R23 ;  /* 0x000000252006e224 */ /* 0x000fe400078e0217 */
[--C-:B------:R-:W-:Y:S02]  /*1e10*/  @!P0 IMAD.MOV.U32 R38, RZ, RZ, R42.reuse ;  /* 0x000000ffff268224 */ /* 0x100fe400078e002a */
[----:B------:R-:W-:Y:S02]  /*1e20*/  @!P0 IMAD.MOV.U32 R39, RZ, RZ, R43 ;  /* 0x000000ffff278224 */ /* 0x000fe400078e002b */
[----:B------:R-:W-:Y:S02]  /*1e30*/  @!P1 IMAD.X R17, RZ, RZ, R33, P3 ;  /* 0x000000ffff119224 */ /* 0x000fe400018e0621 */
[-C--:B------:R-:W-:Y:S01]  /*1e40*/  @!P0 IMAD R23, R14, R36.reuse, RZ ;  /* 0x000000240e178224 */ /* 0x080fe200078e02ff */
[----:B------:R-:W-:Y:S01]  /*1e50*/  @!P1 MOV R35, R43 ;  /* 0x0000002b00239202 */ /* 0x000fe20000000f00 */
[----:B------:R-:W-:-:S04]  /*1e60*/  @!P6 IMAD.WIDE.U32 R32, R32, R36, R42 ;  /* 0x000000242020e225 */ /* 0x000fc800078e002a */
[----:B------:R-:W-:Y:S02]  /*1e70*/  @!P1 IMAD.MOV.U32 R34, RZ, RZ, R42 ;  /* 0x000000ffff229224 */ /* 0x000fe400078e002a */
[-C--:B------:R-:W-:Y:S02]  /*1e80*/  @!P2 IMAD R11, R37, R8.reuse, R11 ;  /* 0x00000008250ba224 */ /* 0x080fe400078e020b */
[----:B------:R-:W-:-:S04]  /*1e90*/  @!P2 IMAD.WIDE.U32 R40, R36, R8, R40 ;  /* 0x000000082428a225 */ /* 0x000fc800078e0028 */
[----:B------:R-:W-:Y:S02]  /*1ea0*/  @!P1 IMAD R17, R17, R36, RZ ;  /* 0x0000002411119224 */ /* 0x000fe400078e02ff */
[-C--:B------:R-:W-:Y:S02]  /*1eb0*/  @!P0 IMAD R23, R37, R16.reuse, R23 ;  /* 0x0000001025178224 */ /* 0x080fe400078e0217 */
[----:B------:R-:W-:Y:S01]  /*1ec0*/  @!P0 IMAD.WIDE.U32 R38, R36, R16, R38 ;  /* 0x0000001024268225 */ /* 0x000fe200078e0026 */
[----:B------:R-:W-:-:S03]  /*1ed0*/  @!P6 LEA R42, P4, R32, R18, 0x1 ;  /* 0x00000012202ae211 */ /* 0x000fc600078808ff */
[----:B------:R-:W-:Y:S01]  /*1ee0*/  @!P6 IMAD.IADD R31, R33, 0x1, R6 ;  /* 0x00000001211fe824 */ /* 0x000fe200078e0206 */
[----:B------:R-:W-:Y:S01]  /*1ef0*/  LOP3.LUT R6, R27, 0x1e00, R0, 0xf8, !PT ;  /* 0x00001e001b067812 */ /* 0x000fe200078ef800 */
[----:B------:R-:W-:Y:S01]  /*1f00*/  @!P1 IMAD.WIDE.U32 R34, R36, R22, R34 ;  /* 0x0000001624229225 */ /* 0x000fe200078e0022 */
[----:B------:R-:W-:-:S03]  /*1f10*/  @!P2 LEA R36, P3, R40, R18, 0x1 ;  /* 0x000000122824a211 */ /* 0x000fc600078608ff */
[----:B------:R-:W-:Y:S01]  /*1f20*/  @!P2 IMAD.IADD R11, R41, 0x1, R11 ;  /* 0x00000001290ba824 */ /* 0x000fe200078e020b */
[----:B------:R-:W-:Y:S01]  /*1f30*/  IADD3 R14, PT, PT, -R159, R30, RZ ;  /* 0x0000001e9f0e7210 */ /* 0x000fe20007ffe1ff */
[----:B------:R-:W-:Y:S01]  /*1f40*/  @!P1 IMAD R17, R37, R22, R17 ;  /* 0x0000001625119224 */ /* 0x000fe200078e0211 */
[----:B------:R-:W-:Y:S01]  /*1f50*/  @!P0 LEA R22, P5, R38, R18, 0x1 ;  /* 0x0000001226168211 */ /* 0x000fe200078a08ff */
[----:B------:R-:W-:Y:S01]  /*1f60*/  @!P0 IMAD.IADD R23, R39, 0x1, R23 ;  /* 0x0000000127178824 */ /* 0x000fe200078e0217 */
[-C--:B------:R-:W-:Y:S01]  /*1f70*/  @!P6 LEA.HI.X R43, R32, R19.reuse, R31, 0x1, P4 ;  /* 0x00000013202be211 */ /* 0x080fe200020f0c1f */
[----:B------:R-:W-:Y:S01]  /*1f80*/  IMAD R161, R6, 0x2, R9 ;  /* 0x0000000206a17824 */ /* 0x000fe200078e0209 */
[-C--:B------:R-:W-:Y:S01]  /*1f90*/  @!P2 LEA.HI.X R37, R40, R19.reuse, R11, 0x1, P3 ;  /* 0x000000132825a211 */ /* 0x080fe200018f0c0b */
[----:B------:R-:W-:Y:S01]  /*1fa0*/  @!P1 IMAD.IADD R17, R35, 0x1, R17 ;  /* 0x0000000123119824 */ /* 0x000fe200078e0211 */
[----:B------:R-:W-:Y:S02]  /*1fb0*/  ISETP.GE.AND P3, PT, R13, R14, PT ;  /* 0x0000000e0d00720c */ /* 0x000fe40003f66270 */
[----:B------:R-:W-:Y:S01]  /*1fc0*/  @!P0 LEA.HI.X R23, R38, R19, R23, 0x1, P5 ;  /* 0x0000001326178211 */ /* 0x000fe200028f0c17 */
[----:B------:R-:W-:Y:S01]  /*1fd0*/  @!PT LDS RZ, [RZ] ;  /* 0x00000000fffff984 */ /* 0x000fe20000000800 */
[----:B------:R-:W-:Y:S01]  /*1fe0*/  @!PT LDS RZ, [RZ] ;  /* 0x00000000fffff984 */ /* 0x000fe20000000800 */
[----:B------:R-:W-:Y:S01]  /*1ff0*/  @!PT LDS RZ, [RZ] ;  /* 0x00000000fffff984 */ /* 0x000fe20000000800 */
[----:B------:R1:W-:Y:S01]  /*2000*/  @!P6 LDGSTS.E.BYPASS.LTC128B.128 [R161], desc[UR4][R42.64] ;  /* 0x000000002aa1efae */ /* 0x0003e2000b981a04 */
[----:B------:R-:W-:-:S02]  /*2010*/  @!P1 LEA R16, P4, R34, R18, 0x1 ;  /* 0x0000001222109211 */ /* 0x000fc400078808ff */
[-C--:B------:R-:W-:Y:S01]  /*2020*/  ISETP.GE.AND P5, PT, R15, R14.reuse, PT ;  /* 0x0000000e0f00720c */ /* 0x080fe20003fa6270 */
[----:B------:R1:W-:Y:S01]  /*2030*/  @!P6 LDGSTS.E.BYPASS.LTC128B.128 [R161+0x2000], desc[UR4][R42.64+0x80] ;  /* 0x020000802aa1efae */ /* 0x0003e2000b981a04 */
[----:B------:R-:W-:Y:S02]  /*2040*/  @!P1 LEA.HI.X R17, R34, R19, R17, 0x1, P4 ;  /* 0x0000001322119211 */ /* 0x000fe400020f0c11 */
[-C--:B------:R-:W-:Y:S01]  /*2050*/  ISETP.GE.AND P6, PT, R12, R14.reuse, PT ;  /* 0x0000000e0c00720c */ /* 0x080fe20003fc6270 */
[----:B------:R-:W-:Y:S01]  /*2060*/  IMAD.SHL.U32 R6, R148, 0x10, RZ ;  /* 0x0000001094067824 */ /* 0x000fe200078e00ff */
[----:B------:R-:W-:Y:S01]  /*2070*/  ISETP.GE.AND P4, PT, R7, R14, PT ;  /* 0x0000000e0700720c */ /* 0x000fe20003f86270 */
[----:B------:R1:W-:Y:S01]  /*2080*/  @!P2 LDGSTS.E.BYPASS.LTC128B.128 [R161+0x800], desc[UR4][R36.64] ;  /* 0x0080000024a1afae */ /* 0x0003e2000b981a04 */
[----:B------:R-:W-:-:S03]  /*2090*/  @!P3 MOV R153, R151 ;  /* 0x000000970099b202 */ /* 0x000fc60000000f00 */
[----:B------:R1:W-:Y:S01]  /*20a0*/  @!P2 LDGSTS.E.BYPASS.LTC128B.128 [R161+0x2800], desc[UR4][R36.64+0x80] ;  /* 0x0280008024a1afae */ /* 0x0003e2000b981a04 */
[----:B------:R-:W-:-:S03]  /*20b0*/  SHF.L.U64.HI R8, R148, 0x4, R149 ;  /* 0x0000000494087819 */ /* 0x000fc60000010295 */
[----:B------:R1:W-:Y:S04]  /*20c0*/  @!P0 LDGSTS.E.BYPASS.LTC128B.128 [R161+0x1000], desc[UR4][R22.64] ;  /* 0x0100000016a18fae */ /* 0x0003e8000b981a04 */
[----:B------:R1:W-:Y:S01]  /*20d0*/  @!P0 LDGSTS.E.BYPASS.LTC128B.128 [R161+0x3000], desc[UR4][R22.64+0x80] ;  /* 0x0300008016a18fae */ /* 0x0003e2000b981a04 */
[-C--:B------:R-:W-:Y:S01]  /*20e0*/  @!P5 LEA R32, P0, R6, R152.reuse, 0x1 ;  /* 0x000000980620d211 */ /* 0x080fe200078008ff */
[----:B------:R-:W-:Y:S02]  /*20f0*/  @!P3 IMAD.WIDE.U32 R18, R148, 0x60, R152 ;  /* 0x000000609412b825 */ /* 0x000fe400078e0098 */
[----:B------:R1:W-:Y:S01]  /*2100*/  @!P1 LDGSTS.E.BYPASS.LTC128B.128 [R161+0x1800], desc[UR4][R16.64] ;  /* 0x0180000010a19fae */ /* 0x0003e2000b981a04 */
[-C--:B------:R-:W-:Y:S01]  /*2110*/  @!P5 LEA.HI.X R33, R6, R151.reuse, R8, 0x1, P0 ;  /* 0x000000970621d211 */ /* 0x080fe200000f0c08 */
[----:B------:R-:W-:Y:S01]  /*2120*/  @!P6 IMAD.MOV.U32 R153, RZ, RZ, R151 ;  /* 0x000000ffff99e224 */ /* 0x000fe200078e0097 */
[C---:B------:R-:W-:Y:S01]  /*2130*/  @!P4 LEA R34, P0, R148.reuse, R152, 0x6 ;  /* 0x000000989422c211 */ /* 0x040fe200078030ff */
[----:B------:R-:W-:Y:S01]  /*2140*/  @!P3 IMAD R11, R149, 0x60, RZ ;  /* 0x00000060950bb824 */ /* 0x000fe200078e02ff */
[----:B------:R1:W-:Y:S02]  /*2150*/  @!P1 LDGSTS.E.BYPASS.LTC128B.128 [R161+0x3800], desc[UR4][R16.64+0x80] ;  /* 0x0380008010a19fae */ /* 0x0003e4000b981a04 */
[----:B------:R-:W-:Y:S01]  /*2160*/  @!P4 LEA.HI.X R35, R148, R151, R149, 0x6, P0 ;  /* 0x000000979423c211 */ /* 0x000fe200000f3495 */
[----:B------:R-:W-:Y:S01]  /*2170*/  @!P3 IMAD.IADD R19, R19, 0x1, R11 ;  /* 0x000000011313b824 */ /* 0x000fe200078e020b */
[----:B------:R1:W-:Y:S04]  /*2180*/  @!P6 LDGSTS.E.BYPASS.LTC128B.128 [R161+0x4000], desc[UR4][R152.64] ;  /* 0x0400000098a1efae */ /* 0x0003e8000b981a04 */
        /* <DEDUP_REMOVED lines=8> */
[----:B------:R-:W-:Y:S01]  /*2210*/  ISETP.GE.AND P2, PT, R15, R14, PT ;  /* 0x0000000e0f00720c */ /* 0x000fe20003f46270 */
[----:B------:R-:W-:Y:S01]  /*2220*/  IMAD R12, R25, R12, RZ ;  /* 0x0000000c190c7224 */ /* 0x000fe200078e02ff */
[----:B------:R-:W-:-:S02]  /*2230*/  ISETP.GE.AND P4, PT, R7, R14, PT ;  /* 0x0000000e0700720c */ /* 0x000fc40003f86270 */
[----:B------:R-:W-:Y:S01]  /*2240*/  ISETP.GE.AND P1, PT, R13, R14, PT ;  /* 0x0000000e0d00720c */ /* 0x000fe20003f26270 */
[----:B------:R-:W-:Y:S01]  /*2250*/  IMAD.IADD R155, R21, 0x1, R12 ;  /* 0x00000001159b7824 */ /* 0x000fe200078e020c */
[----:B------:R-:W-:Y:S01]  /*2260*/  LEA R154, P0, R20, R4, 0x1 ;  /* 0x00000004149a7211 */ /* 0x000fe200078008ff */
[----:B------:R-:W-:Y:S01]  /*2270*/  IMAD.SHL.U32 R4, R24, 0x10, RZ ;  /* 0x0000001018047824 */ /* 0x000fe200078e00ff */
[----:B------:R-:W-:-:S11]  /*2280*/  DEPBAR.LE SB0, 0x0 ;  /* 0x000080000000791a */ /* 0x000fd60000000000 */
[----:B------:R-:W-:Y:S05]  /*2290*/  WARPSYNC.ALL ;  /* 0x0000000000007948 */ /* 0x000fea0003800000 */
[----:B------:R-:W-:Y:S01]  /*22a0*/  LEA.HI.X R155, R20, R5, R155, 0x1, P0 ;  /* 0x00000005149b7211 */ /* 0x000fe200000f0c9b */
[----:B------:R-:W-:Y:S01]  /*22b0*/  BAR.SYNC.DEFER_BLOCKING 0x0 ;  /* 0x0000000000007b1d */ /* 0x000fe20000010000 */
[----:B------:R-:W-:Y:S02]  /*22c0*/  SHF.L.U64.HI R5, R24, 0x4, R25 ;  /* 0x0000000418057819 */ /* 0x000fe40000010219 */
[-C--:B------:R-:W-:Y:S02]  /*22d0*/  @!P2 LEA R14, P3, R4, R154.reuse, 0x1 ;  /* 0x0000009a040ea211 */ /* 0x080fe400078608ff */
[----:B-1----:R-:W-:Y:S01]  /*22e0*/  @!P4 LEA R16, P0, R24, R154, 0x6 ;  /* 0x0000009a1810c211 */ /* 0x002fe200078030ff */
[----:B------:R-:W-:Y:S01]  /*22f0*/  @!P1 IMAD R7, R25, 0x60, RZ ;  /* 0x0000006019079824 */ /* 0x000fe200078e02ff */
[-C--:B------:R-:W-:Y:S01]  /*2300*/  @!P2 LEA.HI.X R15, R4, R155.reuse, R5, 0x1, P3 ;  /* 0x0000009b040fa211 */ /* 0x080fe200018f0c05 */
[C---:B------:R-:W-:Y:S01]  /*2310*/  @!P1 IMAD.WIDE.U32 R12, R24.reuse, 0x60, R154 ;  /* 0x00000060180c9825 */ /* 0x040fe200078e009a */
[----:B------:R-:W-:-:S03]  /*2320*/  @!P4 LEA.HI.X R17, R24, R155, R25, 0x6, P0 ;  /* 0x0000009b1811c211 */ /* 0x000fc600000f3419 */
[----:B------:R-:W-:Y:S01]  /*2330*/  @!P1 IMAD.MOV.U32 R20, RZ, RZ, R12 ;  /* 0x000000ffff149224 */ /* 0x000fe200078e000c */
[----:B------:R-:W-:Y:S01]  /*2340*/  @!P1 IADD3 R21, PT, PT, R13, R7, RZ ;  /* 0x000000070d159210 */ /* 0x000fe20007ffe0ff */
[----:B------:R-:W-:Y:S01]  /*2350*/  @!PT LDS RZ, [RZ] ;  /* 0x00000000fffff984 */ /* 0x000fe20000000800 */
[----:B------:R-:W-:Y:S01]  /*2360*/  @!PT LDS RZ, [RZ] ;  /* 0x00000000fffff984 */ /* 0x000fe20000000800 */
[----:B------:R-:W-:Y:S01]  /*2370*/  @!PT LDS RZ, [RZ] ;  /* 0x00000000fffff984 */ /* 0x000fe20000000800 */
[----:B------:R-:W-:Y:S04]  /*2380*/  @!P6 LDGSTS.E.BYPASS.LTC128B.128 [R161+0x8000], desc[UR4][R154.64] ;  /* 0x080000009aa1efae */ /* 0x000fe8000b981a04 */
[----:B------:R-:W-:Y:S04]  /*2390*/  @!P6 LDGSTS.E.BYPASS.LTC128B.128 [R161+0xa000], desc[UR4][R154.64+0x80] ;  /* 0x0a0000809aa1efae */ /* 0x000fe8000b981a04 */
[----:B------:R-:W-:Y:S04]  /*23a0*/  @P6 STS.128 [R161+0x8000], RZ ;  /* 0x008000ffa1006388 */ /* 0x000fe80000000c00 */
[----:B------:R-:W-:Y:S04]  /*23b0*/  @P6 STS.128 [R161+0xa000], RZ ;  /* 0x00a000ffa1006388 */ /* 0x000fe80000000c00 */
        /* <DEDUP_REMOVED lines=16> */
[----:B------:R-:W-:-:S03]  /*24c0*/  IMAD.SHL.U32 R5, R10, 0x40, RZ ;  /* 0x000000400a057824 */ /* 0x000fc600078e00ff */
[----:B------:R-:W-:Y:S01]  /*24d0*/  @!PT LDS RZ, [RZ] ;  /* 0x00000000fffff984 */ /* 0x000fe20000000800 */
[----:B------:R-:W-:Y:S01]  /*24e0*/  @!PT LDS RZ, [RZ] ;  /* 0x00000000fffff984 */ /* 0x000fe20000000800 */
[----:B------:R-:W-:Y:S01]  /*24f0*/  @!PT LDS RZ, [RZ] ;  /* 0x00000000fffff984 */ /* 0x000fe20000000800 */
[----:B------:R-:W-:Y:S04]  /*2500*/  @!P1 LDGSTS.E.BYPASS.LTC128B.128 [R161+0x9800], desc[UR4][R20.64] ;  /* 0x0980000014a19fae */ /* 0x000fe8000b981a04 */
[----:B------:R3:W-:Y:S04]  /*2510*/  @!P1 LDGSTS.E.BYPASS.LTC128B.128 [R161+0xb800], desc[UR4][R20.64+0x80] ;  /* 0x0b80008014a19fae */ /* 0x0007e8000b981a04 */
[----:B------:R-:W4:Y:S01]  /*2520*/  LD.E R27, desc[UR4][R2.64+0x18c] ;  /* 0x00018c04021b7980 */ /* 0x000f22000c101900 */
[----:B------:R-:W-:Y:S02]  /*2530*/  SHF.R.U32.HI R4, RZ, 0x1, R10 ;  /* 0x00000001ff047819 */ /* 0x000fe4000001160a */
[C---:B------:R-:W-:Y:S01]  /*2540*/  LOP3.LUT R7, R5.reuse, 0x1c0, RZ, 0xc0, !PT ;  /* 0x000001c005077812 */ /* 0x040fe200078ec0ff */
[----:B------:R-:W-:Y:S01]  /*2550*/  IMAD.SHL.U32 R12, R10, 0x20, RZ ;  /* 0x000000200a0c7824 */ /* 0x000fe200078e00ff */
[----:B------:R-:W-:Y:S01]  /*2560*/  LOP3.LUT R11, R5, 0x200, RZ, 0xc0, !PT ;  /* 0x00000200050b7812 */ /* 0x000fe200078ec0ff */
[----:B------:R-:W0:Y:S01]  /*2570*/  LDGDEPBAR ;  /* 0x00000000000079af */ /* 0x000e220000000000 */
[----:B------:R-:W-:-:S02]  /*2580*/  LOP3.LUT R13, R7, 0x8, R4, 0xf8, !PT ;  /* 0x00000008070d7812 */ /* 0x000fc400078ef804 */
[----:B------:R-:W-:Y:S02]  /*2590*/  LOP3.LUT R7, R7, 0x8, R10, 0x78, !PT ;  /* 0x0000000807077812 */ /* 0x000fe400078e780a */
[--C-:B------:R-:W-:Y:S02]  /*25a0*/  LOP3.LUT R4, R13, 0x38, R0.reuse, 0x78, !PT ;  /* 0x000000380d047812 */ /* 0x100fe400078e7800 */
[----:B------:R-:W-:Y:S02]  /*25b0*/  LOP3.LUT R146, R7, 0x38, R0, 0x78, !PT ;  /* 0x0000003807927812 */ /* 0x000fe400078e7800 */
[----:B------:R-:W-:Y:S02]  /*25c0*/  LOP3.LUT R7, R11, 0x7c00, R12, 0xf8, !PT ;  /* 0x00007c000b077812 */ /* 0x000fe400078ef80c */
[----:B------:R-:W-:-:S03]  /*25d0*/  LOP3.LUT R5, R5, 0x400, RZ, 0xc0, !PT ;  /* 0x0000040005057812 */ /* 0x000fc600078ec0ff */
[----:B------:R-:W-:Y:S01]  /*25e0*/  IMAD.IADD R0, R4, 0x1, R7 ;  /* 0x0000000104007824 */ /* 0x000fe200078e0207 */
[----:B------:R-:W-:-:S03]  /*25f0*/  LEA R146, R146, R5, 0x1 ;  /* 0x0000000592927211 */ /* 0x000fc600078e08ff */
[----:B------:R-:W-:Y:S02]  /*2600*/  IMAD R147, R0, 0x2, R9 ;  /* 0x0000000200937824 */ /* 0x000fe400078e0209 */
[----:B------:R-:W-:-:S03]  /*2610*/  IMAD.IADD R146, R9, 0x1, R146 ;  /* 0x0000000109927824 */ /* 0x000fc600078e0292 */
[----:B------:R-:W-:Y:S04]  /*2620*/  LDSM.16.M88.4 R60, [R147] ;  /* 0x00000000933c783b */ /* 0x000fe80000000200 */
[----:B------:R-:W3:Y:S01]  /*2630*/  LDSM.16.M88.4 R40, [R146+0x4000] ;  /* 0x004000009228783b */ /* 0x000ee20000000200 */
[----:B------:R-:W-:Y:S01]  /*2640*/  R2P PR, R10, 0x6 ;  /* 0x000000060a007804 */ /* 0x000fe20000000000 */
[----:B------:R-:W-:Y:S02]  /*2650*/  IMAD.MOV.U32 R5, RZ, RZ, 0x20 ;  /* 0x00000020ff057424 */ /* 0x000fe400078e00ff */
[----:B------:R-:W5:Y:S03]  /*2660*/  LDSM.16.M88.4 R76, [R146+0x4800] ;  /* 0x00480000924c783b */ /* 0x000f660000000200 */
[----:B------:R-:W-:Y:S01]  /*2670*/  SEL R5, R5, 0xffffffe0, !P1 ;  /* 0xffffffe005057807 */ /* 0x000fe20004800000 */
[----:B------:R-:W5:Y:S03]  /*2680*/  LDSM.16.M88.4 R68, [R146+0x5000] ;  /* 0x005000009244783b */ /* 0x000f660000000200 */
[----:B------:R-:W-:Y:S01]  /*2690*/  IADD3 R141, PT, PT, R146, R5, RZ ;  /* 0x00000005928d7210 */ /* 0x000fe20007ffe0ff */
[----:B------:R-:W-:Y:S01]  /*26a0*/  IMAD.IADD R145, R147, 0x1, R5 ;  /* 0x0000000193917824 */ /* 0x000fe200078e0205 */
[----:B------:R-:W-:Y:S04]  /*26b0*/  LDSM.16.M88.4 R32, [R146+0x5800] ;  /* 0x005800009220783b */ /* 0x000fe80000000200 */
[----:B-1----:R-:W-:Y:S04]  /*26c0*/  LDSM.16.M88.4 R12, [R145] ;  /* 0x00000000910c783b */ /* 0x002fe80000000200 */
[----:B------:R-:W1:Y:S01]  /*26d0*/  LDSM.16.M88.4 R36, [R141+0x4000] ;  /* 0x004000008d24783b */ /* 0x000e620000000200 */
[----:B------:R-:W-:-:S03]  /*26e0*/  IMAD.MOV.U32 R7, RZ, RZ, 0x40 ;  /* 0x00000040ff077424 */ /* 0x000fc600078e00ff */
[----:B--2---:R-:W-:Y:S02]  /*26f0*/  LDSM.16.M88.4 R16, [R141+0x5800] ;  /* 0x005800008d10783b */ /* 0x004fe40000000200 */
[----:B------:R-:W-:Y:S02]  /*2700*/  SEL R7, R7, 0xffffffc0, !P2 ;  /* 0xffffffc007077807 */ /* 0x000fe40005000000 */
[----:B------:R-:W-:Y:S03]  /*2710*/  LDSM.16.M88.4 R52, [R141+0x4800] ;  /* 0x004800008d34783b */ /* 0x000fe60000000200 */
[--C-:B------:R-:W-:Y:S01]  /*2720*/  IMAD.IADD R144, R147, 0x1, R7.reuse ;  /* 0x0000000193907824 */ /* 0x100fe200078e0207 */
[----:B------:R-:W-:Y:S01]  /*2730*/  LDSM.16.M88.4 R44, [R141+0x5000] ;  /* 0x005000008d2c783b */ /* 0x000fe20000000200 */
[----:B------:R-:W-:-:S03]  /*2740*/  IMAD.IADD R140, R146, 0x1, R7 ;  /* 0x00000001928c7824 */ /* 0x000fc600078e0207 */
[----:B------:R-:W-:Y:S01]  /*2750*/  LDSM.16.M88.4 R96, [R144] ;  /* 0x000000009060783b */ /* 0x000fe20000000200 */
[C---:B---3--:R-:W-:Y:S03]  /*2760*/  HMMA.16816.F32 R20, R60.reuse, R40, RZ ;  /* 0x000000283c14723c */ /* 0x048fe600000018ff */
[----:B------:R-:W2:Y:S01]  /*2770*/  LDSM.16.M88.4 R48, [R140+0x4000] ;  /* 0x004000008c30783b */ /* 0x000ea20000000200 */
[C---:B------:R-:W-:Y:S01]  /*2780*/  IMAD.IADD R143, R5.reuse, 0x1, R144 ;  /* 0x00000001058f7824 */ /* 0x040fe200078e0290 */
[----:B------:R-:W-:Y:S02]  /*2790*/  IADD3 R139, PT, PT, R5, R140, RZ ;  /* 0x0000008c058b7210 */ /* 0x000fe40007ffe0ff */
[----:B------:R-:W-:Y:S01]  /*27a0*/  LDSM.16.M88.4 R84, [R140+0x5800] ;  /* 0x005800008c54783b */ /* 0x000fe20000000200 */
[C---:B------:R-:W-:Y:S03]  /*27b0*/  HMMA.16816.F32 R40, R60.reuse, R42, RZ ;  /* 0x0000002a3c28723c */ /* 0x040fe600000018ff */
[----:B------:R-:W-:Y:S04]  /*27c0*/  LDSM.16.M88.4 R56, [R143] ;  /* 0x000000008f38783b */ /* 0x000fe80000000200 */
[----:B------:R-:W3:Y:S01]  /*27d0*/  LDSM.16.M88.4 R100, [R139+0x4000] ;  /* 0x004000008b64783b */ /* 0x000ee20000000200 */
[C---:B-----5:R-:W-:Y:S03]  /*27e0*/  HMMA.16816.F32 R80, R60.reuse, R76, RZ ;  /* 0x0000004c3c50723c */ /* 0x060fe600000018ff */
[----:B------:R-:W5:Y:S04]  /*27f0*/  LDSM.16.M88.4 R92, [R140+0x4800] ;  /* 0x004800008c5c783b */ /* 0x000f680000000200 */
[----:B------:R-:W5:Y:S01]  /*2800*/  LDSM.16.M88.4 R88, [R140+0x5000] ;  /* 0x005000008c58783b */ /* 0x000f620000000200 */
[----:B------:R-:W-:Y:S08]  /*2810*/  HMMA.16816.F32 R72, R60, R68, RZ ;  /* 0x000000443c48723c */ /* 0x000ff000000018ff */
[----:B-1----:R-:W-:Y:S08]  /*2820*/  HMMA.16816.F32 R20, R12, R36, R20 ;  /* 0x000000240c14723c */ /* 0x002ff00000001814 */
[C---:B------:R-:W-:Y:S08]  /*2830*/  HMMA.16816.F32 R76, R60.reuse, R78, RZ ;  /* 0x0000004e3c4c723c */ /* 0x040ff000000018ff */
[C---:B------:R-:W-:Y:S08]  /*2840*/  HMMA.16816.F32 R68, R60.reuse, R70, RZ ;  /* 0x000000463c44723c */ /* 0x040ff000000018ff */
[C---:B------:R-:W-:Y:S08]  /*2850*/  HMMA.16816.F32 R64, R60.reuse, R32, RZ ;  /* 0x000000203c40723c */ /* 0x040ff000000018ff */
[----:B------:R-:W-:Y:S01]  /*2860*/  HMMA.16816.F32 R60, R60, R34, RZ ;  /* 0x000000223c3c723c */ /* 0x000fe200000018ff */
[----:B------:R-:W-:Y:S07]  /*2870*/  LDSM.16.M88.4 R32, [R146+0x6000] ;  /* 0x006000009220783b */ /* 0x000fee0000000200 */
[----:B------:R-:W-:Y:S01]  /*2880*/  HMMA.16816.F32 R40, R12, R38, R40 ;  /* 0x000000260c28723c */ /* 0x000fe20000001828 */
[----:B------:R-:W1:Y:S07]  /*2890*/  LDSM.16.M88.4 R36, [R147+0x2000] ;  /* 0x002000009324783b */ /* 0x000e6e0000000200 */
[----:B--2---:R-:W-:Y:S08]  /*28a0*/  HMMA.16816.F32 R20, R96, R48, R20 ;  /* 0x000000306014723c */ /* 0x004ff00000001814 */
[C---:B------:R-:W-:Y:S08]  /*28b0*/  HMMA.16816.F32 R64, R12.reuse, R16, R64 ;  /* 0x000000100c40723c */ /* 0x040ff00000001840 */
[C---:B------:R-:W-:Y:S08]  /*28c0*/  HMMA.16816.F32 R80, R12.reuse, R52, R80 ;  /* 0x000000340c50723c */ /* 0x040ff00000001850 */
[C---:B------:R-:W-:Y:S01]  /*28d0*/  HMMA.16816.F32 R76, R12.reuse, R54, R76 ;  /* 0x000000360c4c723c */ /* 0x040fe2000000184c */
[----:B------:R-:W2:Y:S07]  /*28e0*/  LDSM.16.M88.4 R52, [R139+0x4800] ;  /* 0x004800008b34783b */ /* 0x000eae0000000200 */
[----:B------:R-:W-:Y:S01]  /*28f0*/  HMMA.16816.F32 R60, R12, R18, R60 ;  /* 0x000000120c3c723c */ /* 0x000fe2000000183c */
[----:B------:R-:W-:Y:S07]  /*2900*/  LDSM.16.M88.4 R16, [R145+0x2000] ;  /* 0x002000009110783b */ /* 0x000fee0000000200 */
[----:B------:R-:W-:Y:S01]  /*2910*/  HMMA.16816.F32 R40, R96, R50, R40 ;  /* 0x000000326028723c */ /* 0x000fe20000001828 */
[----:B------:R-:W2:Y:S07]  /*2920*/  LDSM.16.M88.4 R48, [R139+0x5000] ;  /* 0x005000008b30783b */ /* 0x000eae0000000200 */
[C---:B------:R-:W-:Y:S08]  /*2930*/  HMMA.16816.F32 R72, R12.reuse, R44, R72 ;  /* 0x0000002c0c48723c */ /* 0x040ff00000001848 */
[----:B------:R-:W-:Y:S01]  /*2940*/  HMMA.16816.F32 R68, R12, R46, R68 ;  /* 0x0000002e0c44723c */ /* 0x000fe20000001844 */
[----:B------:R-:W2:Y:S04]  /*2950*/  LDSM.16.M88.4 R44, [R139+0x5800] ;  /* 0x005800008b2c783b */ /* 0x000ea80000000200 */
[----:B------:R-:W4:Y:S03]  /*2960*/  LDSM.16.M88.4 R12, [R141+0x6000] ;  /* 0x006000008d0c783b */ /* 0x000f260000000200 */
[----:B---3--:R-:W-:Y:S08]  /*2970*/  HMMA.16816.F32 R20, R56, R100, R20 ;  /* 0x000000643814723c */ /* 0x008ff00000001814 */
[C---:B------:R-:W-:Y:S08]  /*2980*/  HMMA.16816.F32 R64, R96.reuse, R84, R64 ;  /* 0x000000546040723c */ /* 0x040ff00000001840 */
[----:B------:R-:W-:Y:S01]  /*2990*/  HMMA.16816.F32 R84, R96, R86, R60 ;  /* 0x000000566054723c */ /* 0x000fe2000000183c */
[----:B------:R-:W3:Y:S07]  /*29a0*/  LDSM.16.M88.4 R60, [R146+0x6800] ;  /* 0x00680000923c783b */ /* 0x000eee0000000200 */
[----:B------:R-:W-:Y:S08]  /*29b0*/  HMMA.16816.F32 R40, R56, R102, R40 ;  /* 0x000000663828723c */ /* 0x000ff00000001828 */
[C---:B-----5:R-:W-:Y:S08]  /*29c0*/  HMMA.16816.F32 R80, R96.reuse, R92, R80 ;  /* 0x0000005c6050723c */ /* 0x060ff00000001850 */
        /* <DEDUP_REMOVED lines=17> */
[----:B------:R-:W-:Y:S03]  /*2ae0*/  LDSM.16.M88.4 R56, [R139+0x7000] ;  /* 0x007000008b38783b */ /* 0x000fe60000000200 */
[C---:B----4-:R-:W-:Y:S08]  /*2af0*/  HMMA.16816.F32 R92, R16.reuse, R12, R92 ;  /* 0x0000000c105c723c */ /* 0x050ff0000000185c */
[----:B------:R-:W-:Y:S01]  /*2b00*/  HMMA.16816.F32 R40, R16, R14, R40 ;  /* 0x0000000e1028723c */ /* 0x000fe20000001828 */
[----:B------:R-:W4:Y:S07]  /*2b10*/  LDSM.16.M88.4 R12, [R140+0x6800] ;  /* 0x006800008c0c783b */ /* 0x000f2e0000000200 */
[C---:B---3--:R-:W-:Y:S08]  /*2b20*/  HMMA.16816.F32 R80, R36.reuse, R60, R80 ;  /* 0x0000003c2450723c */ /* 0x048ff00000001850 */
[----:B------:R-:W-:Y:S08]  /*2b30*/  HMMA.16816.F32 R76, R36, R62, R76 ;  /* 0x0000003e244c723c */ /* 0x000ff0000000184c */
[C---:B-1----:R-:W-:Y:S08]  /*2b40*/  HMMA.16816.F32 R92, R88.reuse, R20, R92 ;  /* 0x00000014585c723c */ /* 0x042ff0000000185c */
[----:B------:R-:W-:Y:S01]  /*2b50*/  HMMA.16816.F32 R40, R88, R22, R40 ;  /* 0x000000165828723c */ /* 0x000fe20000001828 */
[----:B------:R-:W1:Y:S07]  /*2b60*/  LDSM.16.M88.4 R20, [R139+0x6800] ;  /* 0x006800008b14783b */ /* 0x000e6e0000000200 */
[C---:B-----5:R-:W-:Y:S08]  /*2b70*/  HMMA.16816.F32 R80, R16.reuse, R32, R80 ;  /* 0x000000201050723c */ /* 0x060ff00000001850 */
[----:B------:R-:W-:Y:S01]  /*2b80*/  HMMA.16816.F32 R76, R16, R34, R76 ;  /* 0x00000022104c723c */ /* 0x000fe2000000184c */
[----:B------:R-:W3:Y:S07]  /*2b90*/  LDSM.16.M88.4 R32, [R141+0x7000] ;  /* 0x007000008d20783b */ /* 0x000eee0000000200 */
[C---:B--2---:R-:W-:Y:S08]  /*2ba0*/  HMMA.16816.F32 R92, R48.reuse, R44, R92 ;  /* 0x0000002c305c723c */ /* 0x044ff0000000185c */
[----:B------:R-:W-:Y:S01]  /*2bb0*/  HMMA.16816.F32 R40, R48, R46, R40 ;  /* 0x0000002e3028723c */ /* 0x000fe20000001828 */
[----:B------:R-:W2:Y:S07]  /*2bc0*/  LDSM.16.M88.4 R44, [R146+0x7800] ;  /* 0x00780000922c783b */ /* 0x000eae0000000200 */
[C---:B----4-:R-:W-:Y:S08]  /*2bd0*/  HMMA.16816.F32 R80, R88.reuse, R12, R80 ;  /* 0x0000000c5850723c */ /* 0x050ff00000001850 */
[----:B------:R-:W-:Y:S01]  /*2be0*/  HMMA.16816.F32 R76, R88, R14, R76 ;  /* 0x0000000e584c723c */ /* 0x000fe2000000184c */
[----:B------:R-:W4:Y:S07]  /*2bf0*/  LDSM.16.M88.4 R12, [R140+0x7000] ;  /* 0x007000008c0c783b */ /* 0x000f2e0000000200 */
[----:B------:R-:W-:Y:S08]  /*2c00*/  HMMA.16816.F32 R72, R36, R52, R72 ;  /* 0x000000342448723c */ /* 0x000ff00000001848 */
[----:B-1----:R-:W-:Y:S08]  /*2c10*/  HMMA.16816.F32 R80, R48, R20, R80 ;  /* 0x000000143050723c */ /* 0x002ff00000001850 */
[----:B------:R-:W-:Y:S08]  /*2c20*/  HMMA.16816.F32 R68, R36, R54, R68 ;  /* 0x000000362444723c */ /* 0x000ff00000001844 */
[----:B------:R-:W-:Y:S01]  /*2c30*/  HMMA.16816.F32 R76, R48, R22, R76 ;  /* 0x00000016304c723c */ /* 0x000fe2000000184c */
[----:B------:R-:W1:Y:S07]  /*2c40*/  LDSM.16.M88.4 R20, [R141+0x7800] ;  /* 0x007800008d14783b */ /* 0x000e6e0000000200 */
[C---:B---3--:R-:W-:Y:S08]  /*2c50*/  HMMA.16816.F32 R72, R16.reuse, R32, R72 ;  /* 0x000000201048723c */ /* 0x048ff00000001848 */
[----:B------:R-:W-:Y:S01]  /*2c60*/  HMMA.16816.F32 R68, R16, R34, R68 ;  /* 0x000000221044723c */ /* 0x000fe20000001844 */
[----:B------:R-:W3:Y:S07]  /*2c70*/  LDSM.16.M88.4 R32, [R140+0x7800] ;  /* 0x007800008c20783b */ /* 0x000eee0000000200 */
[C---:B--2---:R-:W-:Y:S08]  /*2c80*/  HMMA.16816.F32 R64, R36.reuse, R44, R64 ;  /* 0x0000002c2440723c */ /* 0x044ff00000001840 */
[----:B------:R-:W-:Y:S08]  /*2c90*/  HMMA.16816.F32 R84, R36, R46, R84 ;  /* 0x0000002e2454723c */ /* 0x000ff00000001854 */
[C---:B----4-:R-:W-:Y:S08]  /*2ca0*/  HMMA.16816.F32 R72, R88.reuse, R12, R72 ;  /* 0x0000000c5848723c */ /* 0x050ff00000001848 */
[----:B------:R-:W-:Y:S01]  /*2cb0*/  HMMA.16816.F32 R68, R88, R14, R68 ;  /* 0x0000000e5844723c */ /* 0x000fe20000001844 */
[----:B------:R-:W2:Y:S01]  /*2cc0*/  LDSM.16.M88.4 R12, [R139+0x7800] ;  /* 0x007800008b0c783b */ /* 0x000ea20000000200 */
[-C--:B------:R-:W-:Y:S01]  /*2cd0*/  FMUL.FTZ R0, R92, R27.reuse ;  /* 0x0000001b5c007220 */ /* 0x080fe20000410000 */
[----:B------:R-:W-:Y:S01]  /*2ce0*/  FMUL.FTZ R60, R94, R27 ;  /* 0x0000001b5e3c7220 */ /* 0x000fe20000410000 */
[----:B------:R-:W-:-:S02]  /*2cf0*/  IMAD.SHL.U32 R10, R10, 0x2, RZ ;  /* 0x000000020a0a7824 */ /* 0x000fc400078e00ff */
[-C--:B------:R-:W-:Y:S01]  /*2d00*/  FMUL.FTZ R31, R93, R27.reuse ;  /* 0x0000001b5d1f7220 */ /* 0x080fe20000410000 */
[-C--:B------:R-:W-:Y:S01]  /*2d10*/  FMUL.FTZ R52, R95, R27.reuse ;  /* 0x0000001b5f347220 */ /* 0x080fe20000410000 */
[-C--:B------:R-:W-:Y:S01]  /*2d20*/  FMUL.FTZ R40, R40, R27.reuse ;  /* 0x0000001b28287220 */ /* 0x080fe20000410000 */
        /* <DEDUP_REMOVED lines=12> */
[----:B------:R-:W-:-:S05]  /*2df0*/  DEPBAR.LE SB0, 0x0 ;  /* 0x000080000000791a */ /* 0x000fca0000000000 */
[C---:B---3--:R-:W-:Y:S08]  /*2e00*/  HMMA.16816.F32 R64, R88.reuse, R32, R64 ;  /* 0x000000205840723c */ /* 0x048ff00000001840 */
[----:B------:R-:W-:Y:S01]  /*2e10*/  HMMA.16816.F32 R84, R88, R34, R84 ;  /* 0x000000225854723c */ /* 0x000fe20000001854 */
[----:B------:R-:W-:Y:S01]  /*2e20*/  MUFU.TANH R0, R0 ;  /* 0x0000000000007308 */ /* 0x000fe20000002400 */
[----:B------:R-:W-:-:S07]  /*2e30*/  LOP3.LUT R10, R10, 0x6, RZ, 0xc0, !PT ;  /* 0x000000060a0a7812 */ /* 0x000fce00078ec0ff */
[----:B------:R-:W1:Y:S03]  /*2e40*/  MUFU.TANH R60, R60 ;  /* 0x0000003c003c7308 */ /* 0x000e660000002400 */
[----:B--2---:R-:W-:Y:S01]  /*2e50*/  HMMA.16816.F32 R64, R48, R12, R64 ;  /* 0x0000000c3040723c */ /* 0x004fe20000001840 */
[----:B------:R-:W-:-:S04]  /*2e60*/  IMAD.IADD R13, R159, 0x1, R10 ;  /* 0x000000019f0d7824 */ /* 0x000fc800078e020a */
[----:B------:R-:W-:Y:S08]  /*2e70*/  MUFU.TANH R31, R31 ;  /* 0x0000001f001f7308 */ /* 0x000ff00000002400 */
[----:B------:R-:W2:Y:S01]  /*2e80*/  MUFU.TANH R52, R52 ;  /* 0x0000003400347308 */ /* 0x000ea20000002400 */
[----:B------:R-:W-:Y:S01]  /*2e90*/  HMMA.16816.F32 R84, R48, R14, R84 ;  /* 0x0000000e3054723c */ /* 0x000fe20000001854 */
[C---:B------:R-:W-:Y:S01]  /*2ea0*/  VIADD R19, R13.reuse, 0x1 ;  /* 0x000000010d137836 */ /* 0x040fe20000000000 */
[C---:B------:R-:W-:Y:S01]  /*2eb0*/  ISETP.GE.AND P2, PT, R13.reuse, R30, PT ;  /* 0x0000001e0d00720c */ /* 0x040fe20003f46270 */
[----:B------:R-:W-:-:S04]  /*2ec0*/  VIADD R15, R13, 0x19 ;  /* 0x000000190d0f7836 */ /* 0x000fc80000000000 */
[----:B------:R-:W-:Y:S01]  /*2ed0*/  MUFU.TANH R40, R40 ;  /* 0x0000002800287308 */ /* 0x000fe20000002400 */
[----:B-1----:R-:W-:-:S07]  /*2ee0*/  FSEL R60, R60, -INF , !P2 ;  /* 0xff8000003c3c7808 */ /* 0x002fce0005000000 */
[----:B------:R-:W1:Y:S01]  /*2ef0*/  MUFU.TANH R42, R42 ;  /* 0x0000002a002a7308 */ /* 0x000e620000002400 */
[----:B------:R-:W-:Y:S01]  /*2f00*/  FSEL R34, R0, -INF , !P2 ;  /* 0xff80000000227808 */ /* 0x000fe20005000000 */
[----:B------:R-:W-:Y:S01]  /*2f10*/  VIADD R17, R13, 0x8 ;  /* 0x000000080d117836 */ /* 0x000fe20000000000 */
[-C--:B------:R-:W-:Y:S02]  /*2f20*/  ISETP.GE.AND P1, PT, R19, R30.reuse, PT ;  /* 0x0000001e1300720c */ /* 0x080fe40003f26270 */
[----:B------:R-:W-:-:S03]  /*2f30*/  ISETP.GE.AND P2, PT, R15, R30, PT ;  /* 0x0000001e0f00720c */ /* 0x000fc60003f46270 */
[----:B------:R-:W-:Y:S01]  /*2f40*/  MUFU.TANH R41, R41 ;  /* 0x0000002900297308 */ /* 0x000fe20000002400 */
[----:B------:R-:W-:Y:S01]  /*2f50*/  IADD3 R15, PT, PT, R13, 0x20, RZ ;  /* 0x000000200d0f7810 */ /* 0x000fe20007ffe0ff */
[----:B------:R-:W-:Y:S01]  /*2f60*/  HMMA.16816.F32 R68, R48, R58, R68 ;  /* 0x0000003a3044723c */ /* 0x000fe20000001844 */
[----:B--2---:R-:W-:-:S05]  /*2f70*/  FSEL R52, R52, -INF , !P1 ;  /* 0xff80000034347808 */ /* 0x004fca0004800000 */
[----:B------:R-:W2:Y:S01]  /*2f80*/  MUFU.TANH R43, R43 ;  /* 0x0000002b002b7308 */ /* 0x000ea20000002400 */
[----:B------:R-:W-:Y:S02]  /*2f90*/  FSEL R32, R31, -INF , !P1 ;  /* 0xff8000001f207808 */ /* 0x000fe40004800000 */
[-C--:B------:R-:W-:Y:S01]  /*2fa0*/  ISETP.GE.AND P1, PT, R15, R30.reuse, PT ;  /* 0x0000001e0f00720c */ /* 0x080fe20003f26270 */
[----:B------:R-:W-:Y:S01]  /*2fb0*/  VIADD R15, R13, 0x21 ;  /* 0x000000210d0f7836 */ /* 0x000fe20000000000 */
[----:B------:R-:W-:-:S03]  /*2fc0*/  ISETP.GE.AND P0, PT, R17, R30, PT ;  /* 0x0000001e1100720c */ /* 0x000fc60003f06270 */
[----:B------:R-:W-:Y:S01]  /*2fd0*/  MUFU.TANH R54, R54 ;  /* 0x0000003600367308 */ /* 0x000fe20000002400 */
[-C--:B------:R-:W-:Y:S01]  /*2fe0*/  FMUL.FTZ R73, R73, R27.reuse ;  /* 0x0000001b49497220 */ /* 0x080fe20000410000 */
[----:B------:R-:W-:Y:S01]  /*2ff0*/  FMUL.FTZ R75, R75, R27 ;  /* 0x0000001b4b4b7220 */ /* 0x000fe20000410000 */
[----:B------:R-:W-:-:S05]  /*3000*/  IADD3 R23, PT, PT, R13, 0x9, RZ ;  /* 0x000000090d177810 */ /* 0x000fca0007ffe0ff */
[----:B------:R-:W3:Y:S01]  /*3010*/  MUFU.TANH R55, R55 ;  /* 0x0000003700377308 */ /* 0x000ee20000002400 */
[----:B------:R-:W-:Y:S01]  /*3020*/  FMUL.FTZ R56, R78, R27 ;  /* 0x0000001b4e387220 */ /* 0x000fe20000410000 */
[----:B-1----:R-:W-:Y:S02]  /*3030*/  FSEL R42, R42, -INF , !P0 ;  /* 0xff8000002a2a7808 */ /* 0x002fe40004000000 */
[----:B------:R-:W-:Y:S02]  /*3040*/  FSEL R40, R40, -INF , !P0 ;  /* 0xff80000028287808 */ /* 0x000fe40004000000 */
[-C--:B------:R-:W-:Y:S01]  /*3050*/  ISETP.GE.AND P0, PT, R15, R30.reuse, PT ;  /* 0x0000001e0f00720c */ /* 0x080fe20003f06270 */
[----:B------:R-:W-:Y:S01]  /*3060*/  VIADD R15, R13, 0x28 ;  /* 0x000000280d0f7836 */ /* 0x000fe20000000000 */
[----:B------:R-:W-:Y:S01]  /*3070*/  MUFU.TANH R53, R53 ;  /* 0x0000003500357308 */ /* 0x000fe20000002400 */
[----:B------:R-:W-:Y:S01]  /*3080*/  ISETP.GE.AND P6, PT, R23, R30, PT ;  /* 0x0000001e1700720c */ /* 0x000fe20003fc6270 */
[----:B------:R-:W-:-:S06]  /*3090*/  VIADD R19, R13, 0x10 ;  /* 0x000000100d137836 */ /* 0x000fcc0000000000 */
[----:B------:R-:W1:Y:S01]  /*30a0*/  MUFU.TANH R61, R61 ;  /* 0x0000003d003d7308 */ /* 0x000e620000002400 */
[----:B--2---:R-:W-:Y:S01]  /*30b0*/  FSEL R22, R43, -INF , !P6 ;  /* 0xff8000002b167808 */ /* 0x004fe20007000000 */
[----:B------:R-:W-:Y:S01]  /*30c0*/  FMUL.FTZ R21, R79, R27 ;  /* 0x0000001b4f157220 */ /* 0x000fe20000410000 */
[----:B------:R-:W-:-:S05]  /*30d0*/  FSEL R36, R41, -INF , !P6 ;  /* 0xff80000029247808 */ /* 0x000fca0007000000 */
[----:B------:R-:W-:Y:S01]  /*30e0*/  MUFU.TANH R134, R73 ;  /* 0x0000004900867308 */ /* 0x000fe20000002400 */
[----:B------:R-:W-:Y:S01]  /*30f0*/  ISETP.GE.AND P6, PT, R15, R30, PT ;  /* 0x0000001e0f00720c */ /* 0x000fe20003fc6270 */
[----:B------:R-:W-:-:S06]  /*3100*/  VIADD R17, R13, 0x11 ;  /* 0x000000110d117836 */ /* 0x000fcc0000000000 */
[----:B------:R-:W2:Y:S01]  /*3110*/  MUFU.TANH R130, R75 ;  /* 0x0000004b00827308 */ /* 0x000ea20000002400 */
[----:B------:R-:W-:Y:S01]  /*3120*/  ISETP.GE.AND P5, PT, R19, R30, PT ;  /* 0x0000001e1300720c */ /* 0x000fe20003fa6270 */
[----:B------:R-:W-:Y:S02]  /*3130*/  VIADD R15, R13, 0x29 ;  /* 0x000000290d0f7836 */ /* 0x000fe40000000000 */
[-C--:B------:R-:W-:Y:S01]  /*3140*/  FMUL.FTZ R72, R72, R27.reuse ;  /* 0x0000001b48487220 */ /* 0x080fe20000410000 */
[----:B------:R-:W-:-:S03]  /*3150*/  FMUL.FTZ R74, R74, R27 ;  /* 0x0000001b4a4a7220 */ /* 0x000fc60000410000 */
[----:B------:R-:W-:Y:S01]  /*3160*/  MUFU.TANH R44, R44 ;  /* 0x0000002c002c7308 */ /* 0x000fe20000002400 */
[----:B---3--:R-:W-:-:S07]  /*3170*/  FSEL R10, R55, -INF , !P5 ;  /* 0xff800000370a7808 */ /* 0x008fce0006800000 */
[----:B------:R-:W3:Y:S01]  /*3180*/  MUFU.TANH R56, R56 ;  /* 0x0000003800387308 */ /* 0x000ee20000002400 */
[----:B------:R-:W-:Y:S01]  /*3190*/  FSEL R54, R54, -INF , !P5 ;  /* 0xff80000036367808 */ /* 0x000fe20006800000 */
[-C--:B------:R-:W-:Y:S01]  /*31a0*/  FMUL.FTZ R68, R68, R27.reuse ;  /* 0x0000001b44447220 */ /* 0x080fe20000410000 */
[-C--:B------:R-:W-:Y:S01]  /*31b0*/  ISETP.GE.AND P4, PT, R17, R30.reuse, PT ;  /* 0x0000001e1100720c */ /* 0x080fe20003f86270 */
[-C--:B------:R-:W-:Y:S01]  /*31c0*/  FMUL.FTZ R69, R69, R27.reuse ;  /* 0x0000001b45457220 */ /* 0x080fe20000410000 */
[----:B------:R-:W-:Y:S01]  /*31d0*/  ISETP.GE.AND P5, PT, R15, R30, PT ;  /* 0x0000001e0f00720c */ /* 0x000fe20003fa6270 */
[-C--:B------:R-:W-:Y:S01]  /*31e0*/  FMUL.FTZ R70, R70, R27.reuse ;  /* 0x0000001b46467220 */ /* 0x080fe20000410000 */
[-C--:B------:R-:W-:Y:S01]  /*31f0*/  FMUL.FTZ R71, R71, R27.reuse ;  /* 0x0000001b47477220 */ /* 0x080fe20000410000 */
[----:B------:R-:W-:Y:S01]  /*3200*/  MUFU.TANH R45, R45 ;  /* 0x0000002d002d7308 */ /* 0x000fe20000002400 */
[-C--:B------:R-:W-:Y:S01]  /*3210*/  FMUL.FTZ R64, R64, R27.reuse ;  /* 0x0000001b40407220 */ /* 0x080fe20000410000 */
[----:B------:R-:W-:Y:S01]  /*3220*/  FMUL.FTZ R65, R65, R27 ;  /* 0x0000001b41417220 */ /* 0x000fe20000410000 */
[----:B------:R-:W-:-:S02]  /*3230*/  VIADD R17, R13, 0x18 ;  /* 0x000000180d117836 */ /* 0x000fc40000000000 */
[-C--:B------:R-:W-:Y:S01]  /*3240*/  FMUL.FTZ R66, R66, R27.reuse ;  /* 0x0000001b42427220 */ /* 0x080fe20000410000 */
[-C--:B------:R-:W-:Y:S01]  /*3250*/  FMUL.FTZ R67, R67, R27.reuse ;  /* 0x0000001b43437220 */ /* 0x080fe20000410000 */
[-C--:B------:R-:W-:Y:S01]  /*3260*/  FMUL.FTZ R84, R84, R27.reuse ;  /* 0x0000001b54547220 */ /* 0x080fe20000410000 */
[----:B------:R-:W-:Y:S01]  /*3270*/  VIADD R15, R13, 0x30 ;  /* 0x000000300d0f7836 */ /* 0x000fe20000000000 */
[----:B------:R-:W4:Y:S01]  /*3280*/  MUFU.TANH R21, R21 ;  /* 0x0000001500157308 */ /* 0x000f220000002400 */
[-C--:B------:R-:W-:Y:S01]  /*3290*/  FMUL.FTZ R85, R85, R27.reuse ;  /* 0x0000001b55557220 */ /* 0x080fe20000410000 */
[-C--:B------:R-:W-:Y:S01]  /*32a0*/  FMUL.FTZ R86, R86, R27.reuse ;  /* 0x0000001b56567220 */ /* 0x080fe20000410000 */
[----:B------:R-:W-:-:S05]  /*32b0*/  FMUL.FTZ R87, R87, R27 ;  /* 0x0000001b57577220 */ /* 0x000fca0000410000 */
[----:B------:R-:W-:Y:S01]  /*32c0*/  MUFU.TANH R110, R72 ;  /* 0x00000048006e7308 */ /* 0x000fe20000002400 */
[----:B-1----:R-:W-:Y:S02]  /*32d0*/  FSEL R20, R61, -INF , !P4 ;  /* 0xff8000003d147808 */ /* 0x002fe40006000000 */
[----:B------:R-:W-:-:S05]  /*32e0*/  FSEL R14, R53, -INF , !P4 ;  /* 0xff800000350e7808 */ /* 0x000fca0006000000 */
[----:B------:R-:W1:Y:S01]  /*32f0*/  MUFU.TANH R114, R74 ;  /* 0x0000004a00727308 */ /* 0x000e620000002400 */
[-C--:B------:R-:W-:Y:S02]  /*3300*/  ISETP.GE.AND P3, PT, R17, R30.reuse, PT ;  /* 0x0000001e1100720c */ /* 0x080fe40003f66270 */
[----:B------:R-:W-:Y:S02]  /*3310*/  ISETP.GE.AND P4, PT, R15, R30, PT ;  /* 0x0000001e0f00720c */ /* 0x000fe40003f86270 */
[----:B--2---:R-:W-:Y:S02]  /*3320*/  FSEL R130, R130, -INF , !P0 ;  /* 0xff80000082827808 */ /* 0x004fe40004000000 */
[----:B------:R-:W-:Y:S01]  /*3330*/  FSEL R134, R134, -INF , !P0 ;  /* 0xff80000086867808 */ /* 0x000fe20004000000 */
[----:B------:R-:W-:Y:S01]  /*3340*/  MUFU.TANH R132, R68 ;  /* 0x0000004400847308 */ /* 0x000fe20000002400 */
[----:B------:R-:W-:Y:S02]  /*3350*/  IADD3 R15, PT, PT, R13, 0x31, RZ ;  /* 0x000000310d0f7810 */ /* 0x000fe40007ffe0ff */
[----:B------:R-:W-:-:S05]  /*3360*/  ISETP.NE.AND P0, PT, R26, 0x1, PT ;  /* 0x000000011a00780c */ /* 0x000fca0003f05270 */
[----:B------:R-:W-:Y:S01]  /*3370*/  MUFU.TANH R112, R69 ;  /* 0x0000004500707308 */ /* 0x000fe20000002400 */
[----:B---3--:R-:W-:Y:S02]  /*3380*/  FSEL R18, R56, -INF , !P3 ;  /* 0xff80000038127808 */ /* 0x008fe40005800000 */
[----:B------:R-:W-:-:S05]  /*3390*/  FSEL R12, R44, -INF , !P3 ;  /* 0xff8000002c0c7808 */ /* 0x000fca0005800000 */
[----:B------:R-:W2:Y:S01]  /*33a0*/  MUFU.TANH R122, R70 ;  /* 0x00000046007a7308 */ /* 0x000ea20000002400 */
[----:B------:R-:W-:-:S07]  /*33b0*/  ISETP.GE.AND P3, PT, R15, R30, PT ;  /* 0x0000001e0f00720c */ /* 0x000fce0003f66270 */
[----:B------:R-:W3:Y:S01]  /*33c0*/  MUFU.TANH R128, R71 ;  /* 0x0000004700807308 */ /* 0x000ee20000002400 */
[----:B------:R-:W-:-:S07]  /*33d0*/  VIADD R15, R13, 0x38 ;  /* 0x000000380d0f7836 */ /* 0x000fce0000000000 */
[----:B------:R-:W-:Y:S08]  /*33e0*/  MUFU.TANH R126, R64 ;  /* 0x00000040007e7308 */ /* 0x000ff00000002400 */
[----:B------:R-:W-:Y:S08]  /*33f0*/  MUFU.TANH R124, R65 ;  /* 0x00000041007c7308 */ /* 0x000ff00000002400 */
[----:B------:R-:W5:Y:S08]  /*3400*/  MUFU.TANH R118, R66 ;  /* 0x0000004200767308 */ /* 0x000f700000002400 */
[----:B------:R-:W5:Y:S08]  /*3410*/  MUFU.TANH R117, R67 ;  /* 0x0000004300757308 */ /* 0x000f700000002400 */
[----:B------:R-:W-:Y:S08]  /*3420*/  MUFU.TANH R125, R84 ;  /* 0x00000054007d7308 */ /* 0x000ff00000002400 */
[----:B------:R-:W-:Y:S08]  /*3430*/  MUFU.TANH R121, R85 ;  /* 0x0000005500797308 */ /* 0x000ff00000002400 */
[----:B------:R-:W5:Y:S08]  /*3440*/  MUFU.TANH R116, R86 ;  /* 0x0000005600747308 */ /* 0x000f700000002400 */
[----:B------:R-:W5:Y:S01]  /*3450*/  MUFU.TANH R115, R87 ;  /* 0x0000005700737308 */ /* 0x000f620000002400 */
[----:B------:R-:W-:Y:S01]  /*3460*/  VIADD R13, R13, 0x39 ;  /* 0x000000390d0d7836 */ /* 0x000fe20000000000 */
[----:B----4-:R-:W-:-:S02]  /*3470*/  FSEL R16, R21, -INF , !P2 ;  /* 0xff80000015107808 */ /* 0x010fc40005000000 */
        /* <DEDUP_REMOVED lines=10> */
[----:B-----5:R-:W-:Y:S02]  /*3520*/  FSEL R118, R118, -INF , !P4 ;  /* 0xff80000076767808 */ /* 0x020fe40006000000 */
[----:B------:R-:W-:Y:S02]  /*3530*/  FSEL R126, R126, -INF , !P4 ;  /* 0xff8000007e7e7808 */ /* 0x000fe40006000000 */
[----:B------:R-:W-:-:S02]  /*3540*/  FSEL R117, R117, -INF , !P3 ;  /* 0xff80000075757808 */ /* 0x000fc40005800000 */
        /* <DEDUP_REMOVED lines=20> */
.L_x_8736:
[----:B------:R-:W2:Y:S01]  /*3690*/  LD.E R30, desc[UR4][R2.64+0x170] ;  /* 0x00017004021e7980 */ /* 0x000ea2000c101900 */
[----:B------:R-:W-:Y:S02]  /*36a0*/  LEA R21, R26, 0xffffff80, 0x6 ;  /* 0xffffff801a157811 */ /* 0x000fe400078e30ff */
        /* <DEDUP_REMOVED lines=11> */
[----:B-1----:R-:W-:Y:S01]  /*3760*/  IMAD.MOV R44, RZ, RZ, -R47 ;  /* 0x000000ffff2c7224 */ /* 0x002fe200078e0a2f */
[----:B------:R-:W-:-:S03]  /*3770*/  MOV R46, RZ ;  /* 0x000000ff002e7202 */ /* 0x000fc60000000f00 */
        /* <DEDUP_REMOVED lines=11> */
[----:B------:R-:W-:Y:S02]  /*3830*/  @!P2 IMAD.IADD R44, R44, 0x1, -R17 ;  /* 0x000000012c2ca824 */ /* 0x000fe400078e0a11 */
[-C--:B------:R-:W-:Y:S01]  /*3840*/  @!P4 IADD3 R38, PT, PT, R38, -R17.reuse, RZ ;  /* 0x800000112626c210 */ /* 0x080fe20007ffe0ff */
[----:B------:R-:W-:Y:S01]  /*3850*/  @!P2 VIADD R19, R19, 0x1 ;  /* 0x000000011313a836 */ /* 0x000fe20000000000 */
[----:B------:R-:W-:Y:S01]  /*3860*/  ISETP.NE.AND P2, PT, R30, RZ, PT ;  /* 0x000000ff1e00720c */ /* 0x000fe20003f45270 */
[----:B------:R-:W-:Y:S01]  /*3870*/  @!P4 VIADD R23, R23, 0x1 ;  /* 0x000000011717c836 */ /* 0x000fe20000000000 */
[-C--:B------:R-:W-:Y:S02]  /*3880*/  ISETP.GE.U32.AND P5, PT, R44, R17.reuse, PT ;  /* 0x000000112c00720c */ /* 0x080fe40003fa6070 */
[----:B------:R-:W-:Y:S01]  /*3890*/  ISETP.GE.U32.AND P6, PT, R38, R17, PT ;  /* 0x000000112600720c */ /* 0x000fe20003fc6070 */
[----:B------:R-:W3:Y:S01]  /*38a0*/  LD.E.64 R44, desc[UR4][R2.64+0x38] ;  /* 0x00003804022c7980 */ /* 0x000ee2000c101b00 */
[----:B------:R-:W-:-:S09]  /*38b0*/  LOP3.LUT R38, RZ, R30, RZ, 0x33, !PT ;  /* 0x0000001eff267212 */ /* 0x000fd200078e33ff */
[----:B------:R-:W-:Y:S02]  /*38c0*/  @P5 IADD3 R19, PT, PT, R19, 0x1, RZ ;  /* 0x0000000113135810 */ /* 0x000fe40007ffe0ff */
[----:B------:R-:W-:-:S03]  /*38d0*/  @P6 VIADD R23, R23, 0x1 ;  /* 0x0000000117176836 */ /* 0x000fc60000000000 */
        /* <DEDUP_REMOVED lines=23> */
.L_x_8737:
[----:B------:R-:W-:Y:S05]  /*3a50*/  BSYNC.RECONVERGENT B0 ;  /* 0x0000000000007941 */ /* 0x000fea0003800200 */
.L_x_8735:
        /* <DEDUP_REMOVED lines=21> */
.L_x_8734:
[----:B------:R-:W-:Y:S05]  /*3bb0*/  BSYNC.RECONVERGENT B1 ;  /* 0x0000000000017941 */ /* 0x000fea0003800200 */
.L_x_8733:
        /* <DEDUP_REMOVED lines=18> */
[----:B------:R-:W3:Y:S03]  /*3ce0*/  SHFL.BFLY PT, R13, R8, 0x2, 0x1f ;  /* 0x0c401f00080d7f89 */ /* 0x000ee600000e0000 */
[----:B------:R-:W-:Y:S01]  /*3cf0*/  LEA R142, R142, R9, 0x1 ;  /* 0x000000098e8e7211 */ /* 0x000fe200078e08ff */
[----:B------:R-:W4:Y:S03]  /*3d00*/  SHFL.BFLY PT, R6, R15, 0x2, 0x1f ;  /* 0x0c401f000f067f89 */ /* 0x000f2600000e0000 */
[-C--:B------:R-:W-:Y:S01]  /*3d10*/  IADD3 R137, PT, PT, R7, R142.reuse, RZ ;  /* 0x0000008e07897210 */ /* 0x080fe20007ffe0ff */
[----:B------:R-:W-:Y:S01]  /*3d20*/  LDSM.16.MT88.4 R92, [R142+0x8000] ;  /* 0x008000008e5c783b */ /* 0x000fe20000004200 */
[----:B------:R-:W-:-:S02]  /*3d30*/  IADD3 R138, PT, PT, R5, R142, RZ ;  /* 0x0000008e058a7210 */ /* 0x000fc40007ffe0ff */
[----:B------:R-:W-:Y:S01]  /*3d40*/  IADD3 R136, PT, PT, R5, R137, RZ ;  /* 0x0000008905887210 */ /* 0x000fe20007ffe0ff */
[----:B------:R-:W-:Y:S04]  /*3d50*/  LDSM.16.MT88.4 R76, [R137+0x8000] ;  /* 0x00800000894c783b */ /* 0x000fe80000004200 */
[----:B------:R-:W-:Y:S04]  /*3d60*/  LDSM.16.MT88.4 R84, [R138+0x8000] ;  /* 0x008000008a54783b */ /* 0x000fe80000004200 */
[----:B------:R-:W-:Y:S01]  /*3d70*/  LDSM.16.MT88.4 R68, [R136+0x8000] ;  /* 0x008000008844783b */ /* 0x000fe20000004200 */
[----:B---3--:R-:W-:-:S03]  /*3d80*/  FMNMX.FTZ R13, R8, R13, !PT ;  /* 0x0000000d080d7209 */ /* 0x008fc60007810000 */
[----:B------:R-:W-:Y:S01]  /*3d90*/  LDSM.16.MT88.4 R48, [R138+0xa000] ;  /* 0x00a000008a30783b */ /* 0x000fe20000004200 */
[----:B----4-:R-:W-:-:S03]  /*3da0*/  FMNMX.FTZ R6, R15, R6, !PT ;  /* 0x000000060f067209 */ /* 0x010fc60007810000 */
[----:B------:R-:W3:Y:S04]  /*3db0*/  SHFL.BFLY PT, R102, R13, 0x1, 0x1f ;  /* 0x0c201f000d667f89 */ /* 0x000ee800000e0000 */
[----:B------:R-:W4:Y:S04]  /*3dc0*/  SHFL.BFLY PT, R101, R6, 0x1, 0x1f ;  /* 0x0c201f0006657f89 */ /* 0x000f2800000e0000 */
[----:B------:R-:W-:Y:S01]  /*3dd0*/  LDSM.16.MT88.4 R56, [R137+0xa000] ;  /* 0x00a000008938783b */ /* 0x000fe20000004200 */
[----:B---3--:R-:W-:Y:S02]  /*3de0*/  FMNMX.FTZ R102, R13, R102, !PT ;  /* 0x000000660d667209 */ /* 0x008fe40007810000 */
[----:B----4-:R-:W-:-:S02]  /*3df0*/  FMNMX.FTZ R101, R6, R101, !PT ;  /* 0x0000006506657209 */ /* 0x010fc40007810000 */
        /* <DEDUP_REMOVED lines=11> */
[-C--:B-1----:R-:W-:Y:S01]  /*3eb0*/  FFMA.FTZ R31, R54, R120.reuse, -R127 ;  /* 0x00000078361f7223 */ /* 0x082fe2000001087f */
        /* <DEDUP_REMOVED lines=23> */
[----:B------:R-:W5:Y:S01]  /*4030*/  LDSM.16.MT88.4 R20, [R137+0x8800] ;  /* 0x008800008914783b */ /* 0x000f620000004200 */
[-CC-:B------:R-:W-:Y:S01]  /*4040*/  FFMA.FTZ R123, R130, R120.reuse, -R119.reuse ;  /* 0x00000078827b7223 */ /* 0x180fe20000010877 */
[-CC-:B------:R-:W-:Y:S01]  /*4050*/  FFMA.FTZ R122, R122, R120.reuse, -R119.reuse ;  /* 0x000000787a7a7223 */ /* 0x180fe20000010877 */
[-C--:B------:R-:W-:Y:S01]  /*4060*/  FFMA.FTZ R129, R128, R120.reuse, -R119 ;  /* 0x0000007880817223 */ /* 0x080fe20000010877 */
        /* <DEDUP_REMOVED lines=9> */
[----:B------:R-:W-:Y:S01]  /*4100*/  FFMA.FTZ R116, R115, R120, -R119 ;  /* 0x0000007873747223 */ /* 0x000fe20000010877 */
[----:B------:R-:W-:Y:S01]  /*4110*/  MUFU.EX2 R106, R106 ;  /* 0x0000006a006a7308 */ /* 0x000fe20000000800 */
[----:B------:R-:W-:-:S07]  /*4120*/  FADD.FTZ R108, R108, R107 ;  /* 0x0000006b6c6c7221 */ /* 0x000fce0000010000 */
        /* <DEDUP_REMOVED lines=60> */
[C---:B-----5:R-:W-:Y:S05]  /*44f0*/  HMMA.16816.F32 R36, R4.reuse, R16, R36 ;  /* 0x000000100424723c */ /* 0x060fea0000001824 */
[----:B------:R-:W5:Y:S03]  /*4500*/  MUFU.EX2 R116, R116 ;  /* 0x0000007400747308 */ /* 0x000f660000000800 */
[C---:B------:R-:W-:Y:S01]  /*4510*/  HMMA.16816.F32 R40, R4.reuse, R18, R40 ;  /* 0x000000120428723c */ /* 0x040fe20000001828 */
[----:B------:R-:W1:Y:S07]  /*4520*/  LDSM.16.MT88.4 R16, [R136+0xa800] ;  /* 0x00a800008810783b */ /* 0x000e6e0000004200 */
[C---:B------:R-:W-:Y:S08]  /*4530*/  HMMA.16816.F32 R80, R4.reuse, R20, R80 ;  /* 0x000000140450723c */ /* 0x040ff00000001850 */
[C---:B--2---:R-:W-:Y:S08]  /*4540*/  HMMA.16816.F32 R72, R4.reuse, R8, R72 ;  /* 0x000000080448723c */ /* 0x044ff00000001848 */
[C---:B------:R-:W-:Y:S01]  /*4550*/  HMMA.16816.F32 R68, R4.reuse, R10, R68 ;  /* 0x0000000a0444723c */ /* 0x040fe20000001844 */
[----:B------:R-:W2:Y:S07]  /*4560*/  LDSM.16.MT88.4 R8, [R137+0xa800] ;  /* 0x00a800008908783b */ /* 0x000eae0000004200 */
[C---:B----4-:R-:W-:Y:S08]  /*4570*/  HMMA.16816.F32 R44, R4.reuse, R12, R44 ;  /* 0x0000000c042c723c */ /* 0x050ff0000000182c */
[C---:B------:R-:W-:Y:S01]  /*4580*/  HMMA.16816.F32 R48, R4.reuse, R14, R48 ;  /* 0x0000000e0430723c */ /* 0x040fe20000001830 */
[----:B------:R-:W4:Y:S07]  /*4590*/  LDSM.16.MT88.4 R12, [R142+0x9000] ;  /* 0x009000008e0c783b */ /* 0x000f2e0000004200 */
[C---:B------:R-:W-:Y:S01]  /*45a0*/  HMMA.16816.F32 R76, R4.reuse, R22, R76 ;  /* 0x00000016044c723c */ /* 0x040fe2000000184c */
[----:B------:R-:W3:Y:S07]  /*45b0*/  LDSM.16.MT88.4 R20, [R137+0x9000] ;  /* 0x009000008914783b */ /* 0x000eee0000004200 */
        /* <DEDUP_REMOVED lines=35> */
[----:B------:R-:W-:Y:S02]  /*47f0*/  F2FP.F16.F32.PACK_AB R5, R117, R118 ;  /* 0x000000767505723e */ /* 0x000fe400000000ff */
[----:B------:R-:W-:Y:S02]  /*4800*/  F2FP.F16.F32.PACK_AB R6, R171, R124 ;  /* 0x0000007cab06723e */ /* 0x000fe400000000ff */
[----:B-----5:R-:W-:-:S07]  /*4810*/  F2FP.F16.F32.PACK_AB R7, R116, R115 ;  /* 0x000000737407723e */ /* 0x020fce00000000ff */
[C---:B----4-:R-:W-:Y:S08]  /*4820*/  HMMA.16816.F32 R88, R4.reuse, R16, R88 ;  /* 0x000000100458723c */ /* 0x050ff00000001858 */
        /* <DEDUP_REMOVED lines=52> */
.L_x_8745:
        /* <DEDUP_REMOVED lines=77> */
.L_x_8740:
[----:B------:R-:W-:Y:S05]  /*5040*/  BSYNC.RECONVERGENT B0 ;  /* 0x0000000000007941 */ /* 0x000fea0003800200 */
.L_x_8739:
[----:B------:R-:W-:Y:S01]  /*5050*/  IADD3 R106, P1, PT, R163, R154, RZ ;  /* 0x0000009aa36a7210 */ /* 0x000fe20007f3e0ff */
[----:B------:R-:W-:Y:S01]  /*5060*/  @!PT LDS RZ, [RZ] ;  /* 0x00000000fffff984 */ /* 0x000fe20000000800 */
[----:B------:R-:W-:Y:S01]  /*5070*/  @!PT LDS RZ, [RZ] ;  /* 0x00000000fffff984 */ /* 0x000fe20000000800 */
[----:B------:R-:W-:Y:S01]  /*5080*/  @!PT LDS RZ, [RZ] ;  /* 0x00000000fffff984 */ /* 0x000fe20000000800 */
[----:B------:R-:W-:Y:S01]  /*5090*/  LDGSTS.E.BYPASS.LTC128B.128 [R161+0x8000], desc[UR4][R154.64] ;  /* 0x080000009aa17fae */ /* 0x000fe2000b981a04 */
[----:B------:R-:W-:Y:S01]  /*50a0*/  IADD3 R167, PT, PT, R167, 0x1, RZ ;  /* 0x00000001a7a77810 */ /* 0x000fe20007ffe0ff */
[----:B------:R-:W-:Y:S01]  /*50b0*/  BSSY.RECONVERGENT B1, `(.L_x_8741) ;  /* 0x000011a000017945 */ /* 0x000fe20003800200 */
[----:B------:R-:W-:Y:S03]  /*50c0*/  IADD3.X R107, PT, PT, R166, R155, RZ, P1, !PT ;  /* 0x0000009ba66b7210 */ /* 0x000fe60000ffe4ff */
[----:B------:R-:W-:Y:S01]  /*50d0*/  LDGSTS.E.BYPASS.LTC128B.128 [R161+0xa000], desc[UR4][R154.64+0x80] ;  /* 0x0a0000809aa17fae */ /* 0x000fe2000b981a04 */
[-C--:B------:R-:W-:Y:S05]  /*50e0*/  IADD3 R104, P1, PT, R106, R163.reuse, RZ ;  /* 0x000000a36a687210 */ /* 0x080fea0007f3e0ff */
[----:B------:R-:W-:Y:S01]  /*50f0*/  LDGSTS.E.BYPASS.LTC128B.128 [R161+0x8800], desc[UR4][R106.64] ;  /* 0x088000006aa17fae */ /* 0x000fe2000b981a04 */
[-C--:B------:R-:W-:Y:S02]  /*5100*/  IADD3.X R105, PT, PT, R107, R166.reuse, RZ, P1, !PT ;  /* 0x000000a66b697210 */ /* 0x080fe40000ffe4ff */
[----:B------:R-:W-:Y:S03]  /*5110*/  IADD3 R110, P1, PT, R104, R163, RZ ;  /* 0x000000a3686e7210 */ /* 0x000fe60007f3e0ff */
[----:B------:R-:W-:Y:S01]  /*5120*/  LDGSTS.E.BYPASS.LTC128B.128 [R161+0xa800], desc[UR4][R106.64+0x80] ;  /* 0x0a8000806aa17fae */ /* 0x000fe2000b981a04 */
[----:B------:R-:W-:Y:S05]  /*5130*/  IADD3.X R111, PT, PT, R105, R166, RZ, P1, !PT ;  /* 0x000000a6696f7210 */ /* 0x000fea0000ffe4ff */
[----:B------:R-:W-:Y:S01]  /*5140*/  LDGSTS.E.BYPASS.LTC128B.128 [R161+0x9000], desc[UR4][R104.64] ;  /* 0x0900000068a17fae */ /* 0x000fe2000b981a04 */
[----:B------:R-:W-:Y:S05]  /*5150*/  ISETP.NE.AND P1, PT, R167, RZ, PT ;  /* 0x000000ffa700720c */ /* 0x000fea0003f25270 */
[----:B------:R1:W-:Y:S06]  /*5160*/  LDGSTS.E.BYPASS.LTC128B.128 [R161+0xb000], desc[UR4][R104.64+0x80] ;  /* 0x0b00008068a17fae */ /* 0x0003ec000b981a04 */
[----:B------:R-:W-:Y:S06]  /*5170*/  LDGSTS.E.BYPASS.LTC128B.128 [R161+0x9800], desc[UR4][R110.64] ;  /* 0x098000006ea17fae */ /* 0x000fec000b981a04 */
[----:B------:R2:W-:Y:S06]  /*5180*/  LDGSTS.E.BYPASS.LTC128B.128 [R161+0xb800], desc[UR4][R110.64+0x80] ;  /* 0x0b8000806ea17fae */ /* 0x0005ec000b981a04 */
[----:B------:R-:W-:Y:S06]  /*5190*/  LDSM.16.M88.4 R100, [R147] ;  /* 0x000000009364783b */ /* 0x000fec0000000200 */
[----:B------:R-:W3:Y:S06]  /*51a0*/  LDSM.16.M88.4 R112, [R146+0x4000] ;  /* 0x004000009270783b */ /* 0x000eec0000000200 */
[----:B------:R-:W4:Y:S06]  /*51b0*/  LDSM.16.M88.4 R116, [R146+0x4800] ;  /* 0x004800009274783b */ /* 0x000f2c0000000200 */
[----:B------:R-:W5:Y:S06]  /*51c0*/  LDSM.16.M88.4 R120, [R146+0x5000] ;  /* 0x005000009278783b */ /* 0x000f6c0000000200 */
[----:B------:R-:W2:Y:S06]  /*51d0*/  LD.E R108, desc[UR4][R2.64+0x18c] ;  /* 0x00018c04026c7980 */ /* 0x000eac000c101900 */
[----:B------:R-:W5:Y:S06]  /*51e0*/  LDSM.16.M88.4 R124, [R146+0x5800] ;  /* 0x00580000927c783b */ /* 0x000f6c0000000200 */
[----:B------:R-:W0:Y:S06]  /*51f0*/  LDGDEPBAR ;  /* 0x00000000000079af */ /* 0x000e2c0000000000 */
[----:B------:R-:W-:Y:S06]  /*5200*/  LDSM.16.M88.4 R128, [R145] ;  /* 0x000000009180783b */ /* 0x000fec0000000200 */
[----:B------:R-:W5:Y:S01]  /*5210*/  LDSM.16.M88.4 R132, [R141+0x4000] ;  /* 0x004000008d84783b */ /* 0x000f620000000200 */
[C---:B---3--:R-:W-:Y:S05]  /*5220*/  HMMA.16816.F32 R4, R100.reuse, R112, RZ ;  /* 0x000000706404723c */ /* 0x048fea00000018ff */
[----:B-1----:R-:W-:Y:S03]  /*5230*/  LDSM.16.M88.4 R104, [R146+0x6800] ;  /* 0x006800009268783b */ /* 0x002fe60000000200 */
[C---:B------:R-:W-:Y:S03]  /*5240*/  HMMA.16816.F32 R8, R100.reuse, R114, RZ ;  /* 0x000000726408723c */ /* 0x040fe600000018ff */
[----:B------:R-:W1:Y:S05]  /*5250*/  LDSM.16.M88.4 R112, [R141+0x4800] ;  /* 0x004800008d70783b */ /* 0x000e6a0000000200 */
[C---:B----4-:R-:W-:Y:S08]  /*5260*/  HMMA.16816.F32 R12, R100.reuse, R116, RZ ;  /* 0x00000074640c723c */ /* 0x050ff000000018ff */
[C---:B------:R-:W-:Y:S01]  /*5270*/  HMMA.16816.F32 R16, R100.reuse, R118, RZ ;  /* 0x000000766410723c */ /* 0x040fe200000018ff */
[----:B------:R-:W3:Y:S07]  /*5280*/  LDSM.16.M88.4 R116, [R141+0x5000] ;  /* 0x005000008d74783b */ /* 0x000eee0000000200 */
[C---:B-----5:R-:W-:Y:S08]  /*5290*/  HMMA.16816.F32 R20, R100.reuse, R120, RZ ;  /* 0x000000786414723c */ /* 0x060ff000000018ff */
[C---:B------:R-:W-:Y:S01]  /*52a0*/  HMMA.16816.F32 R24, R100.reuse, R122, RZ ;  /* 0x0000007a6418723c */ /* 0x040fe200000018ff */
[----:B------:R-:W-:Y:S07]  /*52b0*/  LDSM.16.M88.4 R120, [R144] ;  /* 0x000000009078783b */ /* 0x000fee0000000200 */
[C---:B------:R-:W-:Y:S08]  /*52c0*/  HMMA.16816.F32 R28, R100.reuse, R124, RZ ;  /* 0x0000007c641c723c */ /* 0x040ff000000018ff */
[----:B------:R-:W-:Y:S01]  /*52d0*/  HMMA.16816.F32 R32, R100, R126, RZ ;  /* 0x0000007e6420723c */ /* 0x000fe200000018ff */
[----:B------:R-:W4:Y:S06]  /*52e0*/  LDSM.16.M88.4 R100, [R141+0x5800] ;  /* 0x005800008d64783b */ /* 0x000f2c0000000200 */
[----:B------:R-:W5:Y:S01]  /*52f0*/  LDSM.16.M88.4 R124, [R140+0x4000] ;  /* 0x004000008c7c783b */ /* 0x000f620000000200 */
        /* <DEDUP_REMOVED lines=11> */
[----:B------:R-:W-:Y:S06]  /*53b0*/  LDSM.16.M88.4 R100, [R143] ;  /* 0x000000008f64783b */ /* 0x000fec0000000200 */
[----:B------:R-:W4:Y:S01]  /*53c0*/  LDSM.16.M88.4 R128, [R139+0x4000] ;  /* 0x004000008b80783b */ /* 0x000f220000000200 */
[C---:B-----5:R-:W-:Y:S08]  /*53d0*/  HMMA.16816.F32 R4, R120.reuse, R124, R4 ;  /* 0x0000007c7804723c */ /* 0x060ff00000001804 */
        /* <DEDUP_REMOVED lines=10> */
[----:B------:R-:W-:Y:S06]  /*5480*/  LDSM.16.M88.4 R120, [R147+0x2000] ;  /* 0x002000009378783b */ /* 0x000fec0000000200 */
[----:B------:R-:W5:Y:S01]  /*5490*/  LDSM.16.M88.4 R132, [R146+0x6000] ;  /* 0x006000009284783b */ /* 0x000f620000000200 */
[C---:B----4-:R-:W-:Y:S08]  /*54a0*/  HMMA.16816.F32 R4, R100.reuse, R128, R4 ;  /* 0x000000806404723c */ /* 0x050ff00000001804 */
        /* <DEDUP_REMOVED lines=9> */
[----:B------:R-:W-:Y:S01]  /*5540*/  HMMA.16816.F32 R32, R100, R126, R32 ;  /* 0x0000007e6420723c */ /* 0x000fe20000001820 */
[----:B------:R-:W3:Y:S06]  /*5550*/  LDSM.16.M88.4 R100, [R146+0x7800] ;  /* 0x007800009264783b */ /* 0x000eec0000000200 */
[----:B------:R-:W4:Y:S01]  /*5560*/  LDSM.16.M88.4 R124, [R141+0x6000] ;  /* 0x006000008d7c783b */ /* 0x000f220000000200 */
[C---:B-----5:R-:W-:Y:S08]  /*5570*/  HMMA.16816.F32 R4, R120.reuse, R132, R4 ;  /* 0x000000847804723c */ /* 0x060ff00000001804 */
[C---:B------:R-:W-:Y:S08]  /*5580*/  HMMA.16816.F32 R8, R120.reuse, R134, R8 ;  /* 0x000000867808723c */ /* 0x040ff00000001808 */
[C---:B------:R-:W-:Y:S08]  /*5590*/  HMMA.16816.F32 R12, R120.reuse, R104, R12 ;  /* 0x00000068780c723c */ /* 0x040ff0000000180c */
[C---:B------:R-:W-:Y:S01]  /*55a0*/  HMMA.16816.F32 R16, R120.reuse, R106, R16 ;  /* 0x0000006a7810723c */ /* 0x040fe20000001810 */
[----:B------:R-:W-:Y:S07]  /*55b0*/  LDSM.16.M88.4 R104, [R141+0x7000] ;  /* 0x007000008d68783b */ /* 0x000fee0000000200 */
[C---:B-1----:R-:W-:Y:S08]  /*55c0*/  HMMA.16816.F32 R20, R120.reuse, R112, R20 ;  /* 0x000000707814723c */ /* 0x042ff00000001814 */
[C---:B------:R-:W-:Y:S01]  /*55d0*/  HMMA.16816.F32 R24, R120.reuse, R114, R24 ;  /* 0x000000727818723c */ /* 0x040fe20000001818 */
[----:B------:R-:W-:Y:S07]  /*55e0*/  LDSM.16.M88.4 R112, [R141+0x7800] ;  /* 0x007800008d70783b */ /* 0x000fee0000000200 */
[C---:B---3--:R-:W-:Y:S08]  /*55f0*/  HMMA.16816.F32 R28, R120.reuse, R100, R28 ;  /* 0x00000064781c723c */ /* 0x048ff0000000181c */
[----:B------:R-:W-:Y:S01]  /*5600*/  HMMA.16816.F32 R32, R120, R102, R32 ;  /* 0x000000667820723c */ /* 0x000fe20000001820 */
[----:B------:R-:W1:Y:S06]  /*5610*/  LDSM.16.M88.4 R100, [R141+0x6800] ;  /* 0x006800008d64783b */ /* 0x000e6c0000000200 */
[----:B------:R-:W3:Y:S01]  /*5620*/  LDSM.16.M88.4 R120, [R144+0x2000] ;  /* 0x002000009078783b */ /* 0x000ee20000000200 */
        /* <DEDUP_REMOVED lines=8> */
[----:B------:R-:W4:Y:S07]  /*56b0*/  LDSM.16.M88.4 R104, [R140+0x7000] ;  /* 0x007000008c68783b */ /* 0x000f2e0000000200 */
[C---:B------:R-:W-:Y:S08]  /*56c0*/  HMMA.16816.F32 R28, R116.reuse, R112, R28 ;  /* 0x00000070741c723c */ /* 0x040ff0000000181c */
[----:B------:R-:W-:Y:S01]  /*56d0*/  HMMA.16816.F32 R32, R116, R114, R32 ;  /* 0x000000727420723c */ /* 0x000fe20000001820 */
[----:B------:R-:W5:Y:S06]  /*56e0*/  LDSM.16.M88.4 R112, [R140+0x7800] ;  /* 0x007800008c70783b */ /* 0x000f6c0000000200 */
[----:B------:R-:W2:Y:S01]  /*56f0*/  LDSM.16.M88.4 R116, [R143+0x2000] ;  /* 0x002000008f74783b */ /* 0x000ea20000000200 */
[C---:B---3--:R-:W-:Y:S08]  /*5700*/  HMMA.16816.F32 R4, R120.reuse, R128, R4 ;  /* 0x000000807804723c */ /* 0x048ff00000001804 */
[C---:B------:R-:W-:Y:S08]  /*5710*/  HMMA.16816.F32 R8, R120.reuse, R130, R8 ;  /* 0x000000827808723c */ /* 0x040ff00000001808 */
[C---:B-1----:R-:W-:Y:S08]  /*5720*/  HMMA.16816.F32 R12, R120.reuse, R100, R12 ;  /* 0x00000064780c723c */ /* 0x042ff0000000180c */
[C---:B------:R-:W-:Y:S01]  /*5730*/  HMMA.16816.F32 R16, R120.reuse, R102, R16 ;  /* 0x000000667810723c */ /* 0x040fe20000001810 */
[----:B------:R-:W1:Y:S07]  /*5740*/  LDSM.16.M88.4 R100, [R139+0x6800] ;  /* 0x006800008b64783b */ /* 0x000e6e0000000200 */
[C---:B----4-:R-:W-:Y:S08]  /*5750*/  HMMA.16816.F32 R20, R120.reuse, R104, R20 ;  /* 0x000000687814723c */ /* 0x050ff00000001814 */
[C---:B------:R-:W-:Y:S01]  /*5760*/  HMMA.16816.F32 R24, R120.reuse, R106, R24 ;  /* 0x0000006a7818723c */ /* 0x040fe20000001818 */
[----:B------:R-:W3:Y:S07]  /*5770*/  LDSM.16.M88.4 R104, [R139+0x7000] ;  /* 0x007000008b68783b */ /* 0x000eee0000000200 */
[C---:B-----5:R-:W-:Y:S08]  /*5780*/  HMMA.16816.F32 R28, R120.reuse, R112, R28 ;  /* 0x00000070781c723c */ /* 0x060ff0000000181c */
[----:B------:R-:W-:Y:S08]  /*5790*/  HMMA.16816.F32 R32, R120, R114, R32 ;  /* 0x000000727820723c */ /* 0x000ff00000001820 */
[C---:B--2---:R-:W-:Y:S08]  /*57a0*/  HMMA.16816.F32 R4, R116.reuse, R124, R4 ;  /* 0x0000007c7404723c */ /* 0x044ff00000001804 */
[C---:B------:R-:W-:Y:S08]  /*57b0*/  HMMA.16816.F32 R8, R116.reuse, R126, R8 ;  /* 0x0000007e7408723c */ /* 0x040ff00000001808 */
[C---:B-1----:R-:W-:Y:S03]  /*57c0*/  HMMA.16816.F32 R12, R116.reuse, R100, R12 ;  /* 0x00000064740c723c */ /* 0x042fe6000000180c */
[-C--:B------:R-:W-:Y:S01]  /*57d0*/  FMUL.FTZ R172, R4, R108.reuse ;  /* 0x0000006c04ac7220 */ /* 0x080fe20000410000 */
[-C--:B------:R-:W-:Y:S01]  /*57e0*/  FMUL.FTZ R211, R5, R108.reuse ;  /* 0x0000006c05d37220 */ /* 0x080fe20000410000 */
[-C--:B------:R-:W-:Y:S01]  /*57f0*/  FMUL.FTZ R209, R6, R108.reuse ;  /* 0x0000006c06d17220 */ /* 0x080fe20000410000 */
[-C--:B------:R-:W-:Y:S02]  /*5800*/  FMUL.FTZ R207, R7, R108.reuse ;  /* 0x0000006c07cf7220 */ /* 0x080fe40000410000 */
[C---:B------:R-:W-:Y:S01]  /*5810*/  HMMA.16816.F32 R16, R116.reuse, R102, R16 ;  /* 0x000000667410723c */ /* 0x040fe20000001810 */
[----:B------:R-:W1:Y:S01]  /*5820*/  MUFU.TANH R172, R172 ;  /* 0x000000ac00ac7308 */ /* 0x000e620000002400 */
[----:B------:R-:W2:Y:S01]  /*5830*/  LDSM.16.M88.4 R100, [R139+0x7800] ;  /* 0x007800008b64783b */ /* 0x000ea20000000200 */
[----:B------:R-:W-:Y:S04]  /*5840*/  DEPBAR.LE SB0, 0x0 ;  /* 0x000080000000791a */ /* 0x000fe80000000000 */
[-C--:B------:R-:W-:Y:S01]  /*5850*/  FMUL.FTZ R219, R8, R108.reuse ;  /* 0x0000006c08db7220 */ /* 0x080fe20000410000 */
[C---:B---3--:R-:W-:Y:S03]  /*5860*/  HMMA.16816.F32 R20, R116.reuse, R104, R20 ;  /* 0x000000687414723c */ /* 0x048fe60000001814 */
[----:B------:R-:W3:Y:S01]  /*5870*/  MUFU.TANH R211, R211 ;  /* 0x000000d300d37308 */ /* 0x000ee20000002400 */
[----:B------:R-:W-:Y:S01]  /*5880*/  BAR.SYNC.DEFER_BLOCKING 0x0 ;  /* 0x0000000000007b1d */ /* 0x000fe20000010000 */
        /* <DEDUP_REMOVED lines=24> */
[C---:B--2---:R-:W-:Y:S09]  /*5a10*/  HMMA.16816.F32 R28, R116.reuse, R100, R28 ;  /* 0x00000064741c723c */ /* 0x044ff2000000181c */
[----:B------:R-:W2:Y:S01]  /*5a20*/  MUFU.TANH R215, R215 ;  /* 0x000000d700d77308 */ /* 0x000ea20000002400 */
[----:B------:R-:W-:Y:S09]  /*5a30*/  HMMA.16816.F32 R32, R116, R102, R32 ;  /* 0x000000667420723c */ /* 0x000ff20000001820 */
        /* <DEDUP_REMOVED lines=32> */
[----:B------:R1:W1:Y:S01]  /*5c40*/  MUFU.TANH R104, R35 ;  /* 0x0000002300687308 */ /* 0x0002620000002400 */
[----:B--234-:R-:W-:Y:S05]  /*5c50*/  @!P1 BRA `(.L_x_8742) ;  /* 0x00000004007c9947 */ /* 0x01cfea0003800000 */
        /* <DEDUP_REMOVED lines=51> */
[----:B------:R-:W-:Y:S01]  /*5f90*/  SEL R9, R9, R12, !P2 ;  /* 0x0000000c09097207 */ /* 0x000fe20005000000 */
[----:B------:R-:W3:Y:S01]  /*5fa0*/  LD.E.64 R10, desc[UR4][R2.64+0x38] ;  /* 0x00003804020a7980 */ /* 0x000ee2000c101b00 */
        /* <DEDUP_REMOVED lines=21> */
.L_x_8744:
[----:B------:R-:W-:Y:S05]  /*6100*/  BSYNC.RECONVERGENT B0 ;  /* 0x0000000000007941 */ /* 0x000fea0003800200 */
.L_x_8743:
        /* <DEDUP_REMOVED lines=20> */
.L_x_8742:
[----:B------:R-:W-:Y:S05]  /*6250*/  BSYNC.RECONVERGENT B1 ;  /* 0x0000000000017941 */ /* 0x000fea0003800200 */
.L_x_8741:
[----:B------:R-:W3:Y:S01]  /*6260*/  LD.E R103, desc[UR4][R2.64+0xdc] ;  /* 0x0000dc0402677980 */ /* 0x000ee2000c101900 */
[----:B-12---:R-:W-:Y:S02]  /*6270*/  FMNMX3.FTZ R6, R109, R172, R211, !PT ;  /* 0x000000ac6d067276 */ /* 0x006fe400078100d3 */
[----:B------:R-:W-:Y:S01]  /*6280*/  FMNMX3.FTZ R4, R0, R209, R207, !PT ;  /* 0x000000d100047276 */ /* 0x000fe200078100cf */
[----:B------:R-:W-:Y:S01]  /*6290*/  LDSM.16.MT88.4 R12, [R142+0x8000] ;  /* 0x008000008e0c783b */ /* 0x000fe20000004200 */
[----:B------:R-:W-:Y:S02]  /*62a0*/  FMNMX3.FTZ R6, R6, R219, R217, !PT ;  /* 0x000000db06067276 */ /* 0x000fe400078100d9 */
[----:B------:R-:W-:Y:S02]  /*62b0*/  FMNMX3.FTZ R4, R4, R215, R213, !PT ;  /* 0x000000d704047276 */ /* 0x000fe400078100d5 */
[----:B------:R-:W-:Y:S02]  /*62c0*/  FMNMX3.FTZ R6, R6, R203, R205, !PT ;  /* 0x000000cb06067276 */ /* 0x000fe400078100cd */
        /* <DEDUP_REMOVED lines=22> */
[----:B--2---:R-:W-:Y:S03]  /*6430*/  FMNMX.FTZ R101, R6, R101, !PT ;  /* 0x0000006506657209 */ /* 0x004fe60007810000 */
[C---:B------:R-:W-:Y:S01]  /*6440*/  FADD.FTZ R4, -R102.reuse, R109 ;  /* 0x0000006d66047221 */ /* 0x040fe20000010100 */
[----:B------:R-:W-:Y:S01]  /*6450*/  FSETP.NEU.FTZ.AND P1, PT, R102, -INF , PT ;  /* 0xff8000006600780b */ /* 0x000fe20003f3d000 */
[----:B------:R-:W-:Y:S01]  /*6460*/  FADD.FTZ R0, -R101, R0 ;  /* 0x0000000065007221 */ /* 0x000fe20000010100 */
[C---:B---3--:R-:W-:Y:S01]  /*6470*/  FMUL.FTZ R112, R103.reuse, R102 ;  /* 0x0000006667707220 */ /* 0x048fe20000410000 */
[C---:B------:R-:W-:Y:S01]  /*6480*/  FMUL.FTZ R108, R103.reuse, R101 ;  /* 0x00000065676c7220 */ /* 0x040fe20000410000 */
[C---:B------:R-:W-:Y:S01]  /*6490*/  FMUL.FTZ R100, R103.reuse, R4 ;  /* 0x0000000467647220 */ /* 0x040fe20000410000 */
[----:B------:R-:W-:Y:S02]  /*64a0*/  FMUL.FTZ R5, R103, R0 ;  /* 0x0000000067057220 */ /* 0x000fe40000410000 */
[----:B------:R-:W-:Y:S02]  /*64b0*/  FSEL R112, R112, RZ, P1 ;  /* 0x000000ff70707208 */ /* 0x000fe40000800000 */
[----:B------:R-:W-:Y:S01]  /*64c0*/  FSETP.NEU.FTZ.AND P1, PT, R101, -INF , PT ;  /* 0xff8000006500780b */ /* 0x000fe20003f3d000 */
[----:B------:R-:W1:Y:S02]  /*64d0*/  MUFU.EX2 R100, R100 ;  /* 0x0000006400647308 */ /* 0x000e640000000800 */
        /* <DEDUP_REMOVED lines=10> */
[----:B------:R2:W3:Y:S01]  /*6580*/  MUFU.EX2 R0, R5 ;  /* 0x0000000500007308 */ /* 0x0004e20000000800 */
[-CC-:B------:R-:W-:Y:S01]  /*6590*/  FFMA.FTZ R124, R203, R103.reuse, -R112.reuse ;  /* 0x00000067cb7c7223 */ /* 0x180fe20000010870 */
[-C--:B------:R-:W-:Y:S01]  /*65a0*/  FFMA.FTZ R125, R205, R103.reuse, -R112 ;  /* 0x00000067cd7d7223 */ /* 0x080fe20000010870 */
        /* <DEDUP_REMOVED lines=12> */
[C---:B------:R-:W-:Y:S03]  /*6670*/  FMUL.FTZ R36, R100.reuse, R36 ;  /* 0x0000002464247220 */ /* 0x040fe60000410000 */
[----:B------:R-:W1:Y:S01]  /*6680*/  MUFU.EX2 R122, R122 ;  /* 0x0000007a007a7308 */ /* 0x000e620000000800 */
[----:B--2---:R-:W-:Y:S01]  /*6690*/  FMUL.FTZ R5, R100, R97 ;  /* 0x0000006164057220 */ /* 0x004fe20000410000 */
[C---:B---3--:R-:W-:Y:S01]  /*66a0*/  FMUL.FTZ R6, R0.reuse, R98 ;  /* 0x0000006200067220 */ /* 0x048fe20000410000 */
[C---:B------:R-:W-:Y:S01]  /*66b0*/  FMUL.FTZ R7, R0.reuse, R99 ;  /* 0x0000006300077220 */ /* 0x040fe20000410000 */
[C---:B------:R-:W-:Y:S01]  /*66c0*/  FMUL.FTZ R10, R0.reuse, R94 ;  /* 0x0000005e000a7220 */ /* 0x040fe20000410000 */
[C---:B------:R-:W-:Y:S01]  /*66d0*/  FMUL.FTZ R11, R0.reuse, R95 ;  /* 0x0000005f000b7220 */ /* 0x040fe20000410000 */
[C---:B------:R-:W-:Y:S01]  /*66e0*/  FMUL.FTZ R18, R0.reuse, R86 ;  /* 0x0000005600127220 */ /* 0x040fe20000410000 */
[C---:B------:R-:W-:Y:S03]  /*66f0*/  FMUL.FTZ R19, R0.reuse, R87 ;  /* 0x0000005700137220 */ /* 0x040fe60000410000 */
[----:B------:R-:W-:Y:S01]  /*6700*/  MUFU.EX2 R121, R121 ;  /* 0x0000007900797308 */ /* 0x000fe20000000800 */
[----:B------:R-:W-:Y:S01]  /*6710*/  LDSM.16.MT88.4 R84, [R137+0x8800] ;  /* 0x008800008954783b */ /* 0x000fe20000004200 */
[C---:B------:R-:W-:Y:S01]  /*6720*/  FMUL.FTZ R26, R0.reuse, R78 ;  /* 0x0000004e001a7220 */ /* 0x040fe20000410000 */
[C---:B------:R-:W-:Y:S01]  /*6730*/  FMUL.FTZ R27, R0.reuse, R79 ;  /* 0x0000004f001b7220 */ /* 0x040fe20000410000 */
[C---:B------:R-:W-:Y:S01]  /*6740*/  FMUL.FTZ R34, R0.reuse, R70 ;  /* 0x0000004600227220 */ /* 0x040fe20000410000 */
[----:B------:R-:W-:Y:S01]  /*6750*/  FMUL.FTZ R35, R0, R71 ;  /* 0x0000004700237220 */ /* 0x000fe20000410000 */
[----:B------:R-:W-:Y:S01]  /*6760*/  FMUL.FTZ R37, R100, R37 ;  /* 0x0000002564257220 */ /* 0x000fe20000410000 */
[----:B------:R-:W-:Y:S03]  /*6770*/  FMUL.FTZ R38, R0, R38 ;  /* 0x0000002600267220 */ /* 0x000fe60000410000 */
[----:B------:R-:W2:Y:S01]  /*6780*/  MUFU.EX2 R118, R118 ;  /* 0x0000007600767308 */ /* 0x000ea20000000800 */
[----:B-1----:R-:W-:Y:S01]  /*6790*/  F2FP.F16.F32.PACK_AB R96, R122, R123 ;  /* 0x0000007b7a60723e */ /* 0x002fe200000000ff */
[----:B------:R-:W-:Y:S01]  /*67a0*/  LDSM.16.MT88.4 R68, [R137+0xa000] ;  /* 0x00a000008944783b */ /* 0x000fe20000004200 */
[----:B------:R-:W-:Y:S01]  /*67b0*/  FMUL.FTZ R39, R0, R39 ;  /* 0x0000002700277220 */ /* 0x000fe20000410000 */
[C---:B------:R-:W-:Y:S01]  /*67c0*/  FMUL.FTZ R40, R100.reuse, R40 ;  /* 0x0000002864287220 */ /* 0x040fe20000410000 */
[----:B------:R-:W-:Y:S01]  /*67d0*/  FMUL.FTZ R41, R100, R41 ;  /* 0x0000002964297220 */ /* 0x000fe20000410000 */
[C---:B------:R-:W-:Y:S01]  /*67e0*/  FMUL.FTZ R42, R0.reuse, R42 ;  /* 0x0000002a002a7220 */ /* 0x040fe20000410000 */
[----:B------:R-:W-:Y:S03]  /*67f0*/  FMUL.FTZ R43, R0, R43 ;  /* 0x0000002b002b7220 */ /* 0x000fe60000410000 */
[----:B------:R-:W-:Y:S01]  /*6800*/  MUFU.EX2 R120, R120 ;  /* 0x0000007800787308 */ /* 0x000fe20000000800 */
[C---:B------:R-:W-:Y:S01]  /*6810*/  FMUL.FTZ R44, R100.reuse, R44 ;  /* 0x0000002c642c7220 */ /* 0x040fe20000410000 */
[----:B------:R-:W-:Y:S01]  /*6820*/  LDSM.16.MT88.4 R76, [R136+0xa000] ;  /* 0x00a00000884c783b */ /* 0x000fe20000004200 */
[----:B------:R-:W-:Y:S01]  /*6830*/  FMUL.FTZ R45, R100, R45 ;  /* 0x0000002d642d7220 */ /* 0x000fe20000410000 */
[C---:B------:R-:W-:Y:S01]  /*6840*/  FMUL.FTZ R46, R0.reuse, R46 ;  /* 0x0000002e002e7220 */ /* 0x040fe20000410000 */
[----:B------:R-:W-:Y:S01]  /*6850*/  FMUL.FTZ R47, R0, R47 ;  /* 0x0000002f002f7220 */ /* 0x000fe20000410000 */
[C---:B------:R-:W-:Y:S01]  /*6860*/  FMUL.FTZ R48, R100.reuse, R48 ;  /* 0x0000003064307220 */ /* 0x040fe20000410000 */
[----:B------:R-:W-:Y:S03]  /*6870*/  FMUL.FTZ R49, R100, R49 ;  /* 0x0000003164317220 */ /* 0x000fe60000410000 */
[----:B------:R-:W1:Y:S01]  /*6880*/  MUFU.EX2 R119, R119 ;  /* 0x0000007700777308 */ /* 0x000e620000000800 */
[----:B--2---:R-:W-:Y:S01]  /*6890*/  F2FP.F16.F32.PACK_AB R97, R118, R121 ;  /* 0x000000797661723e */ /* 0x004fe200000000ff */
[----:B------:R-:W-:Y:S01]  /*68a0*/  LDSM.16.MT88.4 R92, [R142+0x9800] ;  /* 0x009800008e5c783b */ /* 0x000fe20000004200 */
[C---:B------:R-:W-:Y:S01]  /*68b0*/  FMUL.FTZ R50, R0.reuse, R50 ;  /* 0x0000003200327220 */ /* 0x040fe20000410000 */
[----:B------:R-:W-:Y:S01]  /*68c0*/  FMUL.FTZ R51, R0, R51 ;  /* 0x0000003300337220 */ /* 0x000fe20000410000 */
[-CC-:B------:R-:W-:Y:S01]  /*68d0*/  FFMA.FTZ R128, R199, R103.reuse, -R112.reuse ;  /* 0x00000067c7807223 */ /* 0x180fe20000010870 */
[-C--:B------:R-:W-:Y:S01]  /*68e0*/  FFMA.FTZ R129, R195, R103.reuse, -R112 ;  /* 0x00000067c3817223 */ /* 0x080fe20000010870 */
[-CC-:B------:R-:W-:Y:S03]  /*68f0*/  FFMA.FTZ R131, R193, R103.reuse, -R108.reuse ;  /* 0x00000067c1837223 */ /* 0x180fe6000001086c */
[----:B------:R-:W-:Y:S01]  /*6900*/  MUFU.EX2 R117, R117 ;  /* 0x0000007500757308 */ /* 0x000fe20000000800 */
[----:B------:R-:W-:Y:S01]  /*6910*/  FFMA.FTZ R130, R191, R103, -R108 ;  /* 0x00000067bf827223 */ /* 0x000fe2000001086c */
[C---:B------:R-:W-:Y:S01]  /*6920*/  FMUL.FTZ R60, R100.reuse, R60 ;  /* 0x0000003c643c7220 */ /* 0x040fe20000410000 */
[----:B------:R-:W-:Y:S01]  /*6930*/  FMUL.FTZ R61, R100, R61 ;  /* 0x0000003d643d7220 */ /* 0x000fe20000410000 */
[C---:B------:R-:W-:Y:S01]  /*6940*/  FMUL.FTZ R62, R0.reuse, R62 ;  /* 0x0000003e003e7220 */ /* 0x040fe20000410000 */
[----:B------:R-:W-:Y:S01]  /*6950*/  FMUL.FTZ R63, R0, R63 ;  /* 0x0000003f003f7220 */ /* 0x000fe20000410000 */
[C---:B------:R-:W-:Y:S01]  /*6960*/  FMUL.FTZ R64, R100.reuse, R64 ;  /* 0x0000004064407220 */ /* 0x040fe20000410000 */
[----:B------:R-:W-:Y:S03]  /*6970*/  FMUL.FTZ R65, R100, R65 ;  /* 0x0000004164417220 */ /* 0x000fe60000410000 */
[----:B------:R-:W2:Y:S01]  /*6980*/  MUFU.EX2 R116, R116 ;  /* 0x0000007400747308 */ /* 0x000ea20000000800 */
[----:B-1----:R-:W-:Y:S01]  /*6990*/  F2FP.F16.F32.PACK_AB R98, R119, R120 ;  /* 0x000000787762723e */ /* 0x002fe200000000ff */
[C---:B------:R-:W-:Y:S01]  /*69a0*/  FMUL.FTZ R66, R0.reuse, R66 ;  /* 0x0000004200427220 */ /* 0x040fe20000410000 */
[----:B------:R-:W-:Y:S01]  /*69b0*/  FMUL.FTZ R67, R0, R67 ;  /* 0x0000004300437220 */ /* 0x000fe20000410000 */
[-CC-:B------:R-:W-:Y:S01]  /*69c0*/  FFMA.FTZ R132, R187, R103.reuse, -R112.reuse ;  /* 0x00000067bb847223 */ /* 0x180fe20000010870 */
[-C--:B------:R-:W-:Y:S01]  /*69d0*/  FFMA.FTZ R133, R189, R103.reuse, -R112 ;  /* 0x00000067bd857223 */ /* 0x080fe20000010870 */
[-CC-:B------:R-:W-:Y:S01]  /*69e0*/  FFMA.FTZ R134, R185, R103.reuse, -R108.reuse ;  /* 0x00000067b9867223 */ /* 0x180fe2000001086c */
[-C--:B------:R-:W-:Y:S01]  /*69f0*/  FFMA.FTZ R135, R181, R103.reuse, -R108 ;  /* 0x00000067b5877223 */ /* 0x080fe2000001086c */
[-CC-:B------:R-:W-:Y:S01]  /*6a00*/  FFMA.FTZ R153, R183, R103.reuse, -R112.reuse ;  /* 0x00000067b7997223 */ /* 0x180fe20000010870 */
[-C--:B------:R-:W-:Y:S01]  /*6a10*/  FFMA.FTZ R172, R179, R103.reuse, -R112 ;  /* 0x00000067b3ac7223 */ /* 0x080fe20000010870 */
[-CC-:B------:R-:W-:Y:S01]  /*6a20*/  FFMA.FTZ R174, R177, R103.reuse, -R108.reuse ;  /* 0x00000067b1ae7223 */ /* 0x180fe2000001086c */
[-C--:B------:R-:W-:Y:S01]  /*6a30*/  FFMA.FTZ R175, R175, R103.reuse, -R108 ;  /* 0x00000067afaf7223 */ /* 0x080fe2000001086c */
[-CC-:B------:R-:W-:Y:S01]  /*6a40*/  FFMA.FTZ R170, R170, R103.reuse, -R112.reuse ;  /* 0x00000067aaaa7223 */ /* 0x180fe20000010870 */
[-CC-:B------:R-:W-:Y:S01]  /*6a50*/  FFMA.FTZ R173, R173, R103.reuse, -R112.reuse ;  /* 0x00000067adad7223 */ /* 0x180fe20000010870 */
[-C--:B------:R-:W-:Y:S01]  /*6a60*/  FFMA.FTZ R112, R110, R103.reuse, -R112 ;  /* 0x000000676e707223 */ /* 0x080fe20000010870 */
[-CC-:B------:R-:W-:Y:S01]  /*6a70*/  FFMA.FTZ R177, R107, R103.reuse, -R108.reuse ;  /* 0x000000676bb17223 */ /* 0x180fe2000001086c */
[--C-:B------:R-:W-:Y:S01]  /*6a80*/  FFMA.FTZ R176, R106, R103, -R108.reuse ;  /* 0x000000676ab07223 */ /* 0x100fe2000001086c */
[----:B--2---:R-:W-:Y:S01]  /*6a90*/  F2FP.F16.F32.PACK_AB R99, R116, R117 ;  /* 0x000000757463723e */ /* 0x004fe200000000ff */
[----:B------:R1:W-:Y:S01]  /*6aa0*/  MUFU.EX2 R179, R112 ;  /* 0x0000007000b37308 */ /* 0x0003e20000000800 */
[-CC-:B------:R-:W-:Y:S01]  /*6ab0*/  FFMA.FTZ R180, R105, R103.reuse, -R108.reuse ;  /* 0x0000006769b47223 */ /* 0x180fe2000001086c */
[----:B------:R-:W-:Y:S01]  /*6ac0*/  FFMA.FTZ R108, R104, R103, -R108 ;  /* 0x00000067686c7223 */ /* 0x000fe2000001086c */
[C---:B------:R-:W-:Y:S01]  /*6ad0*/  FMUL.FTZ R52, R100.reuse, R52 ;  /* 0x0000003464347220 */ /* 0x040fe20000410000 */
[----:B------:R-:W-:Y:S01]  /*6ae0*/  FMUL.FTZ R53, R100, R53 ;  /* 0x0000003564357220 */ /* 0x000fe20000410000 */
[----:B------:R-:W-:Y:S01]  /*6af0*/  FMUL.FTZ R54, R0, R54 ;  /* 0x0000003600367220 */ /* 0x000fe20000410000 */
[C---:B------:R-:W-:Y:S04]  /*6b00*/  HMMA.16816.F32 R4, R96.reuse, R12, R4 ;  /* 0x0000000c6004723c */ /* 0x040fe80000001804 */
[----:B------:R2:W-:Y:S01]  /*6b10*/  MUFU.EX2 R181, R108 ;  /* 0x0000006c00b57308 */ /* 0x0005e20000000800 */
[C---:B------:R-:W-:Y:S01]  /*6b20*/  FMUL.FTZ R12, R100.reuse, R88 ;  /* 0x00000058640c7220 */ /* 0x040fe20000410000 */
[----:B------:R-:W-:Y:S01]  /*6b30*/  FMUL.FTZ R13, R100, R89 ;  /* 0x00000059640d7220 */ /* 0x000fe20000410000 */
[C---:B------:R-:W-:Y:S01]  /*6b40*/  FMUL.FTZ R55, R0.reuse, R55 ;  /* 0x0000003700377220 */ /* 0x040fe20000410000 */
[C---:B------:R-:W-:Y:S06]  /*6b50*/  HMMA.16816.F32 R8, R96.reuse, R14, R8 ;  /* 0x0000000e6008723c */ /* 0x040fec0000001808 */
[----:B------:R-:W-:Y:S01]  /*6b60*/  MUFU.EX2 R124, R124 ;  /* 0x0000007c007c7308 */ /* 0x000fe20000000800 */
[C---:B------:R-:W-:Y:S01]  /*6b70*/  FMUL.FTZ R14, R0.reuse, R90 ;  /* 0x0000005a000e7220 */ /* 0x040fe20000410000 */
[----:B------:R-:W-:Y:S01]  /*6b80*/  FMUL.FTZ R15, R0, R91 ;  /* 0x0000005b000f7220 */ /* 0x000fe20000410000 */
[----:B-1----:R-:W-:Y:S01]  /*6b90*/  LDSM.16.MT88.4 R112, [R142+0xb800] ;  /* 0x00b800008e70783b */ /* 0x002fe20000004200 */
[C---:B------:R-:W-:Y:S01]  /*6ba0*/  FMUL.FTZ R56, R100.reuse, R56 ;  /* 0x0000003864387220 */ /* 0x040fe20000410000 */
[----:B------:R-:W-:Y:S01]  /*6bb0*/  FMUL.FTZ R57, R100, R57 ;  /* 0x0000003964397220 */ /* 0x000fe20000410000 */
[C---:B------:R-:W-:Y:S01]  /*6bc0*/  FMUL.FTZ R58, R0.reuse, R58 ;  /* 0x0000003a003a7220 */ /* 0x040fe20000410000 */
[----:B------:R-:W-:Y:S03]  /*6bd0*/  FMUL.FTZ R59, R0, R59 ;  /* 0x0000003b003b7220 */ /* 0x000fe60000410000 */
[----:B------:R-:W1:Y:S01]  /*6be0*/  MUFU.EX2 R125, R125 ;  /* 0x0000007d007d7308 */ /* 0x000e620000000800 */
[C---:B------:R-:W-:Y:S01]  /*6bf0*/  HMMA.16816.F32 R12, R96.reuse, R20, R12 ;  /* 0x00000014600c723c */ /* 0x040fe2000000180c */
[----:B------:R-:W3:Y:S02]  /*6c00*/  LDSM.16.MT88.4 R88, [R136+0x8000] ;  /* 0x008000008858783b */ /* 0x000ee40000004200 */
[C---:B------:R-:W-:Y:S01]  /*6c10*/  FMUL.FTZ R20, R100.reuse, R80 ;  /* 0x0000005064147220 */ /* 0x040fe20000410000 */
[C---:B------:R-:W-:Y:S01]  /*6c20*/  FMUL.FTZ R21, R100.reuse, R81 ;  /* 0x0000005164157220 */ /* 0x040fe20000410000 */
[----:B------:R-:W-:Y:S01]  /*6c30*/  FFMA.FTZ R123, R100, R171, R123 ;  /* 0x000000ab647b7223 */ /* 0x000fe2000001007b */
[----:B------:R-:W-:Y:S03]  /*6c40*/  ISETP.NE.AND P1, PT, R168, -0x1, PT ;  /* 0xffffffffa800780c */ /* 0x000fe60003f25270 */
[----:B------:R-:W-:Y:S01]  /*6c50*/  MUFU.EX2 R127, R127 ;  /* 0x0000007f007f7308 */ /* 0x000fe20000000800 */
[C---:B------:R-:W-:Y:S01]  /*6c60*/  HMMA.16816.F32 R16, R96.reuse, R22, R16 ;  /* 0x000000166010723c */ /* 0x040fe20000001810 */
[----:B--2---:R-:W-:Y:S02]  /*6c70*/  LDSM.16.MT88.4 R108, [R136+0x9800] ;  /* 0x00980000886c783b */ /* 0x004fe40000004200 */
[C---:B------:R-:W-:Y:S01]  /*6c80*/  FMUL.FTZ R22, R0.reuse, R82 ;  /* 0x0000005200167220 */ /* 0x040fe20000410000 */
[C---:B------:R-:W-:Y:S01]  /*6c90*/  FMUL.FTZ R23, R0.reuse, R83 ;  /* 0x0000005300177220 */ /* 0x040fe20000410000 */
[----:B------:R-:W-:Y:S01]  /*6ca0*/  FFMA.FTZ R121, R0, R169, R121 ;  /* 0x000000a900797223 */ /* 0x000fe20000010079 */
[----:B------:R-:W-:Y:S03]  /*6cb0*/  FADD.FTZ R123, R122, R123 ;  /* 0x0000007b7a7b7221 */ /* 0x000fe60000010000 */
[----:B------:R-:W2:Y:S01]  /*6cc0*/  MUFU.EX2 R126, R126 ;  /* 0x0000007e007e7308 */ /* 0x000ea20000000800 */
[----:B------:R-:W-:Y:S01]  /*6cd0*/  FADD.FTZ R118, R118, R121 ;  /* 0x0000007976767221 */ /* 0x000fe20000010000 */
[----:B------:R-:W4:Y:S01]  /*6ce0*/  LDSM.16.MT88.4 R80, [R142+0xa000] ;  /* 0x00a000008e50783b */ /* 0x000f220000004200 */
[C---:B------:R-:W-:Y:S03]  /*6cf0*/  HMMA.16816.F32 R20, R96.reuse, R28, R20 ;  /* 0x0000001c6014723c */ /* 0x040fe60000001814 */
[C---:B------:R-:W-:Y:S01]  /*6d00*/  FMUL.FTZ R28, R100.reuse, R72 ;  /* 0x00000048641c7220 */ /* 0x040fe20000410000 */
[----:B------:R-:W-:Y:S03]  /*6d10*/  FMUL.FTZ R29, R100, R73 ;  /* 0x00000049641d7220 */ /* 0x000fe60000410000 */
[----:B------:R-:W-:Y:S01]  /*6d20*/  MUFU.EX2 R128, R128 ;  /* 0x0000008000807308 */ /* 0x000fe20000000800 */
[----:B------:R-:W-:Y:S01]  /*6d30*/  FADD.FTZ R120, R120, R123 ;  /* 0x0000007b78787221 */ /* 0x000fe20000010000 */
[----:B------:R-:W-:Y:S01]  /*6d40*/  FADD.FTZ R117, R117, R118 ;  /* 0x0000007675757221 */ /* 0x000fe20000010000 */
[C---:B------:R-:W-:Y:S03]  /*6d50*/  HMMA.16816.F32 R24, R96.reuse, R30, R24 ;  /* 0x0000001e6018723c */ /* 0x040fe60000001818 */
[C---:B------:R-:W-:Y:S01]  /*6d60*/  FMUL.FTZ R30, R0.reuse, R74 ;  /* 0x0000004a001e7220 */ /* 0x040fe20000410000 */
[----:B------:R-:W-:Y:S03]  /*6d70*/  FMUL.FTZ R31, R0, R75 ;  /* 0x0000004b001f7220 */ /* 0x000fe60000410000 */
[----:B------:R-:W5:Y:S01]  /*6d80*/  MUFU.EX2 R129, R129 ;  /* 0x0000008100817308 */ /* 0x000f620000000800 */
[----:B------:R-:W1:Y:S01]  /*6d90*/  LDSM.16.MT88.4 R72, [R138+0xa000] ;  /* 0x00a000008a48783b */ /* 0x000e620000004200 */
[----:B------:R-:W-:Y:S01]  /*6da0*/  FADD.FTZ R119, R119, R120 ;  /* 0x0000007877777221 */ /* 0x000fe20000010000 */
[----:B------:R-:W-:Y:S07]  /*6db0*/  FADD.FTZ R116, R116, R117 ;  /* 0x0000007574747221 */ /* 0x000fee0000010000 */
[----:B------:R-:W-:Y:S01]  /*6dc0*/  MUFU.EX2 R131, R131 ;  /* 0x0000008300837308 */ /* 0x000fe20000000800 */
[C---:B---3--:R-:W-:Y:S09]  /*6dd0*/  HMMA.16816.F32 R28, R96.reuse, R88, R28 ;  /* 0x00000058601c723c */ /* 0x048ff2000000181c */
[----:B------:R-:W3:Y:S01]  /*6de0*/  MUFU.EX2 R130, R130 ;  /* 0x0000008200827308 */ /* 0x000ee20000000800 */
[C---:B------:R-:W-:Y:S01]  /*6df0*/  HMMA.16816.F32 R32, R96.reuse, R90, R32 ;  /* 0x0000005a6020723c */ /* 0x040fe20000001820 */
[----:B------:R-:W-:Y:S08]  /*6e00*/  LDSM.16.MT88.4 R88, [R142+0xa800] ;  /* 0x00a800008e58783b */ /* 0x000ff00000004200 */
[----:B------:R-:W3:Y:S01]  /*6e10*/  MUFU.EX2 R132, R132 ;  /* 0x0000008400847308 */ /* 0x000ee20000000800 */
[C---:B----4-:R-:W-:Y:S09]  /*6e20*/  HMMA.16816.F32 R36, R96.reuse, R80, R36 ;  /* 0x000000506024723c */ /* 0x050ff20000001824 */
[----:B------:R-:W4:Y:S01]  /*6e30*/  MUFU.EX2 R133, R133 ;  /* 0x0000008500857308 */ /* 0x000f220000000800 */
        /* <DEDUP_REMOVED lines=8> */
[C---:B------:R-:W-:Y:S03]  /*6ec0*/  HMMA.16816.F32 R52, R96.reuse, R68, R52 ;  /* 0x000000446034723c */ /* 0x040fe60000001834 */
[----:B------:R-:W-:Y:S01]  /*6ed0*/  F2FP.F16.F32.PACK_AB R68, R125, R124 ;  /* 0x0000007c7d44723e */ /* 0x000fe200000000ff */
[----:B------:R-:W-:Y:S01]  /*6ee0*/  FADD.FTZ R124, R124, R119 ;  /* 0x000000777c7c7221 */ /* 0x000fe20000010000 */
[----:B--2---:R-:W-:Y:S04]  /*6ef0*/  F2FP.F16.F32.PACK_AB R69, R126, R127 ;  /* 0x0000007f7e45723e */ /* 0x004fe800000000ff */
[----:B------:R-:W-:Y:S01]  /*6f00*/  MUFU.EX2 R172, R172 ;  /* 0x000000ac00ac7308 */ /* 0x000fe20000000800 */
[----:B------:R-:W-:Y:S01]  /*6f10*/  FADD.FTZ R127, R127, R116 ;  /* 0x000000747f7f7221 */ /* 0x000fe20000010000 */
[C---:B------:R-:W-:Y:S03]  /*6f20*/  HMMA.16816.F32 R56, R96.reuse, R70, R56 ;  /* 0x000000466038723c */ /* 0x040fe60000001838 */
[----:B-----5:R-:W-:Y:S01]  /*6f30*/  F2FP.F16.F32.PACK_AB R70, R129, R128 ;  /* 0x000000808146723e */ /* 0x020fe200000000ff */
[----:B------:R-:W-:Y:S01]  /*6f40*/  FADD.FTZ R125, R125, R124 ;  /* 0x0000007c7d7d7221 */ /* 0x000fe20000010000 */
[----:B---3--:R-:W-:Y:S03]  /*6f50*/  F2FP.F16.F32.PACK_AB R71, R130, R131 ;  /* 0x000000838247723e */ /* 0x008fe600000000ff */
[----:B------:R-:W-:Y:S01]  /*6f60*/  MUFU.EX2 R174, R174 ;  /* 0x000000ae00ae7308 */ /* 0x000fe20000000800 */
[----:B------:R-:W-:Y:S01]  /*6f70*/  FADD.FTZ R126, R126, R127 ;  /* 0x0000007f7e7e7221 */ /* 0x000fe20000010000 */
[C---:B------:R-:W-:Y:S03]  /*6f80*/  HMMA.16816.F32 R60, R96.reuse, R76, R60 ;  /* 0x0000004c603c723c */ /* 0x040fe6000000183c */
[----:B------:R-:W-:Y:S01]  /*6f90*/  FADD.FTZ R128, R128, R125 ;  /* 0x0000007d80807221 */ /* 0x000fe20000010000 */
[----:B------:R-:W-:Y:S04]  /*6fa0*/  FADD.FTZ R131, R131, R126 ;  /* 0x0000007e83837221 */ /* 0x000fe80000010000 */
[----:B------:R-:W-:Y:S01]  /*6fb0*/  MUFU.EX2 R175, R175 ;  /* 0x000000af00af7308 */ /* 0x000fe20000000800 */
[----:B------:R-:W-:Y:S01]  /*6fc0*/  FADD.FTZ R129, R129, R128 ;  /* 0x0000008081817221 */ /* 0x000fe20000010000 */
[----:B------:R-:W-:Y:S01]  /*6fd0*/  HMMA.16816.F32 R64, R96, R78, R64 ;  /* 0x0000004e6040723c */ /* 0x000fe20000001840 */
[----:B------:R-:W2:Y:S02]  /*6fe0*/  LDSM.16.MT88.4 R76, [R136+0x8800] ;  /* 0x00880000884c783b */ /* 0x000ea40000004200 */
[----:B------:R-:W-:Y:S01]  /*6ff0*/  FADD.FTZ R131, R130, R131 ;  /* 0x0000008382837221 */ /* 0x000fe20000010000 */
[----:B------:R-:W-:Y:S04]  /*7000*/  FADD.FTZ R0, R132, R129 ;  /* 0x0000008184007221 */ /* 0x000fe80000010000 */
[----:B------:R-:W-:Y:S01]  /*7010*/  MUFU.EX2 R170, R170 ;  /* 0x000000aa00aa7308 */ /* 0x000fe20000000800 */
[----:B----4-:R-:W-:Y:S01]  /*7020*/  FADD.FTZ R0, R133, R0 ;  /* 0x0000000085007221 */ /* 0x010fe20000010000 */
[C---:B-1----:R-:W-:Y:S08]  /*7030*/  HMMA.16816.F32 R4, R68.reuse, R72, R4 ;  /* 0x000000484404723c */ /* 0x042ff00000001804 */
[----:B------:R-:W1:Y:S01]  /*7040*/  MUFU.EX2 R173, R173 ;  /* 0x000000ad00ad7308 */ /* 0x000e620000000800 */
[C---:B------:R-:W-:Y:S01]  /*7050*/  HMMA.16816.F32 R8, R68.reuse, R74, R8 ;  /* 0x0000004a4408723c */ /* 0x040fe20000001808 */
[----:B------:R-:W3:Y:S08]  /*7060*/  LDSM.16.MT88.4 R72, [R138+0xa800] ;  /* 0x00a800008a48783b */ /* 0x000ef00000004200 */
[----:B------:R-:W-:Y:S01]  /*7070*/  MUFU.EX2 R177, R177 ;  /* 0x000000b100b17308 */ /* 0x000fe20000000800 */
[C---:B------:R-:W-:Y:S09]  /*7080*/  HMMA.16816.F32 R12, R68.reuse, R80, R12 ;  /* 0x00000050440c723c */ /* 0x040ff2000000180c */
[----:B------:R-:W4:Y:S01]  /*7090*/  MUFU.EX2 R176, R176 ;  /* 0x000000b000b07308 */ /* 0x000f220000000800 */
[----:B-1----:R-:W-:Y:S01]  /*70a0*/  F2FP.F16.F32.PACK_AB R104, R173, R170 ;  /* 0x000000aaad68723e */ /* 0x002fe200000000ff */
[C---:B------:R-:W-:Y:S01]  /*70b0*/  HMMA.16816.F32 R16, R68.reuse, R82, R16 ;  /* 0x000000524410723c */ /* 0x040fe20000001810 */
[----:B------:R-:W1:Y:S07]  /*70c0*/  LDSM.16.MT88.4 R80, [R137+0xa800] ;  /* 0x00a800008950783b */ /* 0x000e6e0000004200 */
[----:B------:R-:W5:Y:S01]  /*70d0*/  MUFU.EX2 R178, R178 ;  /* 0x000000b200b27308 */ /* 0x000f620000000800 */
[C---:B------:R-:W-:Y:S09]  /*70e0*/  HMMA.16816.F32 R20, R68.reuse, R84, R20 ;  /* 0x000000544414723c */ /* 0x040ff20000001814 */
[----:B------:R-:W3:Y:S01]  /*70f0*/  MUFU.EX2 R180, R180 ;  /* 0x000000b400b47308 */ /* 0x000ee20000000800 */
[----:B----4-:R-:W-:Y:S01]  /*7100*/  F2FP.F16.F32.PACK_AB R105, R176, R177 ;  /* 0x000000b1b069723e */ /* 0x010fe200000000ff */
[C---:B------:R-:W-:Y:S01]  /*7110*/  HMMA.16816.F32 R24, R68.reuse, R86, R24 ;  /* 0x000000564418723c */ /* 0x040fe20000001818 */
[----:B------:R-:W-:Y:S02]  /*7120*/  LDSM.16.MT88.4 R84, [R136+0x9000] ;  /* 0x009000008854783b */ /* 0x000fe40000004200 */
[----:B-----5:R-:W-:Y:S05]  /*7130*/  F2FP.F16.F32.PACK_AB R106, R179, R178 ;  /* 0x000000b2b36a723e */ /* 0x020fea00000000ff */
[C---:B--2---:R-:W-:Y:S03]  /*7140*/  HMMA.16816.F32 R28, R68.reuse, R76, R28 ;  /* 0x0000004c441c723c */ /* 0x044fe6000000181c */
[----:B---3--:R-:W-:Y:S05]  /*7150*/  F2FP.F16.F32.PACK_AB R107, R181, R180 ;  /* 0x000000b4b56b723e */ /* 0x008fea00000000ff */
        /* <DEDUP_REMOVED lines=14> */
[----:B------:R-:W-:Y:S02]  /*7240*/  F2FP.F16.F32.PACK_AB R68, R133, R132 ;  /* 0x000000848544723e */ /* 0x000fe400000000ff */
[----:B------:R-:W-:Y:S01]  /*7250*/  F2FP.F16.F32.PACK_AB R69, R135, R134 ;  /* 0x000000868745723e */ /* 0x000fe200000000ff */
[----:B------:R-:W-:Y:S01]  /*7260*/  FADD.FTZ R134, R134, R131 ;  /* 0x0000008386867221 */ /* 0x000fe20000010000 */
[----:B------:R-:W-:Y:S02]  /*7270*/  F2FP.F16.F32.PACK_AB R70, R172, R153 ;  /* 0x00000099ac46723e */ /* 0x000fe400000000ff */
[----:B------:R-:W-:Y:S01]  /*7280*/  F2FP.F16.F32.PACK_AB R71, R175, R174 ;  /* 0x000000aeaf47723e */ /* 0x000fe200000000ff */
[----:B------:R-:W-:Y:S04]  /*7290*/  FADD.FTZ R135, R135, R134 ;  /* 0x0000008687877221 */ /* 0x000fe80000010000 */
[----:B------:R-:W-:Y:S02]  /*72a0*/  FADD.FTZ R174, R174, R135 ;  /* 0x00000087aeae7221 */ /* 0x000fe40000010000 */
[C---:B---3--:R-:W-:Y:S03]  /*72b0*/  HMMA.16816.F32 R4, R68.reuse, R72, R4 ;  /* 0x000000484404723c */ /* 0x048fe60000001804 */
[----:B------:R-:W-:Y:S04]  /*72c0*/  FADD.FTZ R174, R175, R174 ;  /* 0x000000aeafae7221 */ /* 0x000fe80000010000 */
[----:B------:R-:W-:Y:S01]  /*72d0*/  FADD.FTZ R177, R177, R174 ;  /* 0x000000aeb1b17221 */ /* 0x000fe20000010000 */
[C---:B------:R-:W-:Y:S01]  /*72e0*/  HMMA.16816.F32 R8, R68.reuse, R74, R8 ;  /* 0x0000004a4408723c */ /* 0x040fe20000001808 */
[----:B------:R-:W3:Y:S02]  /*72f0*/  LDSM.16.MT88.4 R72, [R138+0xb000] ;  /* 0x00b000008a48783b */ /* 0x000ee40000004200 */
[----:B------:R-:W-:Y:S04]  /*7300*/  FADD.FTZ R177, R176, R177 ;  /* 0x000000b1b0b17221 */ /* 0x000fe80000010000 */
[----:B------:R-:W-:Y:S01]  /*7310*/  FADD.FTZ R180, R180, R177 ;  /* 0x000000b1b4b47221 */ /* 0x000fe20000010000 */
[C---:B-1----:R-:W-:Y:S03]  /*7320*/  HMMA.16816.F32 R12, R68.reuse, R80, R12 ;  /* 0x00000050440c723c */ /* 0x042fe6000000180c */
[----:B------:R-:W-:Y:S05]  /*7330*/  FADD.FTZ R169, R181, R180 ;  /* 0x000000b4b5a97221 */ /* 0x000fea0000010000 */
[C---:B------:R-:W-:Y:S01]  /*7340*/  HMMA.16816.F32 R16, R68.reuse, R82, R16 ;  /* 0x000000524410723c */ /* 0x040fe20000001810 */
[----:B------:R-:W-:Y:S07]  /*7350*/  LDSM.16.MT88.4 R80, [R136+0xb000] ;  /* 0x00b000008850783b */ /* 0x000fee0000004200 */
[C---:B--2---:R-:W-:Y:S08]  /*7360*/  HMMA.16816.F32 R20, R68.reuse, R76, R20 ;  /* 0x0000004c4414723c */ /* 0x044ff00000001814 */
[C---:B------:R-:W-:Y:S01]  /*7370*/  HMMA.16816.F32 R24, R68.reuse, R78, R24 ;  /* 0x0000004e4418723c */ /* 0x040fe20000001818 */
[----:B------:R-:W1:Y:S07]  /*7380*/  LDSM.16.MT88.4 R76, [R137+0xb000] ;  /* 0x00b00000894c783b */ /* 0x000e6e0000004200 */
[C---:B------:R-:W-:Y:S08]  /*7390*/  HMMA.16816.F32 R28, R68.reuse, R84, R28 ;  /* 0x00000054441c723c */ /* 0x040ff0000000181c */
[C---:B------:R-:W-:Y:S01]  /*73a0*/  HMMA.16816.F32 R32, R68.reuse, R86, R32 ;  /* 0x000000564420723c */ /* 0x040fe20000001820 */
[----:B------:R-:W2:Y:S07]  /*73b0*/  LDSM.16.MT88.4 R84, [R138+0x9800] ;  /* 0x009800008a54783b */ /* 0x000eae0000004200 */
[C---:B------:R-:W-:Y:S08]  /*73c0*/  HMMA.16816.F32 R36, R68.reuse, R88, R36 ;  /* 0x000000584424723c */ /* 0x040ff00000001824 */
[C---:B------:R-:W-:Y:S08]  /*73d0*/  HMMA.16816.F32 R40, R68.reuse, R90, R40 ;  /* 0x0000005a4428723c */ /* 0x040ff00000001828 */
[C---:B---3--:R-:W-:Y:S08]  /*73e0*/  HMMA.16816.F32 R44, R68.reuse, R72, R44 ;  /* 0x00000048442c723c */ /* 0x048ff0000000182c */
[C---:B------:R-:W-:Y:S08]  /*73f0*/  HMMA.16816.F32 R48, R68.reuse, R74, R48 ;  /* 0x0000004a4430723c */ /* 0x040ff00000001830 */
[C---:B-1----:R-:W-:Y:S08]  /*7400*/  HMMA.16816.F32 R52, R68.reuse, R76, R52 ;  /* 0x0000004c4434723c */ /* 0x042ff00000001834 */
[C---:B------:R-:W-:Y:S01]  /*7410*/  HMMA.16816.F32 R56, R68.reuse, R78, R56 ;  /* 0x0000004e4438723c */ /* 0x040fe20000001838 */
[----:B------:R-:W1:Y:S07]  /*7420*/  LDSM.16.MT88.4 R76, [R137+0x9800] ;  /* 0x00980000894c783b */ /* 0x000e6e0000004200 */
[C---:B------:R-:W-:Y:S08]  /*7430*/  HMMA.16816.F32 R60, R68.reuse, R80, R60 ;  /* 0x00000050443c723c */ /* 0x040ff0000000183c */
[----:B------:R-:W-:Y:S08]  /*7440*/  HMMA.16816.F32 R64, R68, R82, R64 ;  /* 0x000000524440723c */ /* 0x000ff00000001840 */
[C---:B------:R-:W-:Y:S01]  /*7450*/  HMMA.16816.F32 R96, R104.reuse, R92, R4 ;  /* 0x0000005c6860723c */ /* 0x040fe20000001804 */
[----:B------:R-:W3:Y:S07]  /*7460*/  LDSM.16.MT88.4 R4, [R138+0xb800] ;  /* 0x00b800008a04783b */ /* 0x000eee0000004200 */
[C---:B------:R-:W-:Y:S01]  /*7470*/  HMMA.16816.F32 R92, R104.reuse, R94, R8 ;  /* 0x0000005e685c723c */ /* 0x040fe20000001808 */
[----:B------:R-:W4:Y:S07]  /*7480*/  LDSM.16.MT88.4 R8, [R137+0xb800] ;  /* 0x00b800008908783b */ /* 0x000f2e0000004200 */
[C---:B--2---:R-:W-:Y:S01]  /*7490*/  HMMA.16816.F32 R88, R104.reuse, R84, R12 ;  /* 0x000000546858723c */ /* 0x044fe2000000180c */
[----:B------:R-:W2:Y:S07]  /*74a0*/  LDSM.16.MT88.4 R12, [R136+0xb800] ;  /* 0x00b80000880c783b */ /* 0x000eae0000004200 */
[C---:B------:R-:W-:Y:S08]  /*74b0*/  HMMA.16816.F32 R84, R104.reuse, R86, R16 ;  /* 0x000000566854723c */ /* 0x040ff00000001810 */
[C---:B-1----:R-:W-:Y:S08]  /*74c0*/  HMMA.16816.F32 R80, R104.reuse, R76, R20 ;  /* 0x0000004c6850723c */ /* 0x042ff00000001814 */
[C---:B------:R-:W-:Y:S08]  /*74d0*/  HMMA.16816.F32 R76, R104.reuse, R78, R24 ;  /* 0x0000004e684c723c */ /* 0x040ff00000001818 */
[C---:B------:R-:W-:Y:S03]  /*74e0*/  HMMA.16816.F32 R72, R104.reuse, R108, R28 ;  /* 0x0000006c6848723c */ /* 0x040fe6000000181c */
[----:B------:R-:W-:Y:S05]  /*74f0*/  MOV R109, R102 ;  /* 0x00000066006d7202 */ /* 0x000fea0000000f00 */
[C---:B------:R-:W-:Y:S08]  /*7500*/  HMMA.16816.F32 R68, R104.reuse, R110, R32 ;  /* 0x0000006e6844723c */ /* 0x040ff00000001820 */
[C---:B------:R-:W-:Y:S08]  /*7510*/  HMMA.16816.F32 R36, R104.reuse, R112, R36 ;  /* 0x000000706824723c */ /* 0x040ff00000001824 */
[C---:B------:R-:W-:Y:S08]  /*7520*/  HMMA.16816.F32 R40, R104.reuse, R114, R40 ;  /* 0x000000726828723c */ /* 0x040ff00000001828 */
[C---:B---3--:R-:W-:Y:S03]  /*7530*/  HMMA.16816.F32 R44, R104.reuse, R4, R44 ;  /* 0x00000004682c723c */ /* 0x048fe6000000182c */
[----:B------:R-:W-:Y:S01]  /*7540*/  FADD.FTZ R5, R153, R0 ;  /* 0x0000000099057221 */ /* 0x000fe20000010000 */
[----:B------:R-:W-:Y:S03]  /*7550*/  MOV R0, R101 ;  /* 0x0000006500007202 */ /* 0x000fe60000000f00 */
[----:B------:R-:W-:Y:S01]  /*7560*/  FADD.FTZ R5, R172, R5 ;  /* 0x00000005ac057221 */ /* 0x000fe20000010000 */
[C---:B------:R-:W-:Y:S03]  /*7570*/  HMMA.16816.F32 R48, R104.reuse, R6, R48 ;  /* 0x000000066830723c */ /* 0x040fe60000001830 */
[----:B------:R-:W-:Y:S04]  /*7580*/  FADD.FTZ R170, R170, R5 ;  /* 0x00000005aaaa7221 */ /* 0x000fe80000010000 */
[----:B------:R-:W-:Y:S01]  /*7590*/  FADD.FTZ R173, R173, R170 ;  /* 0x000000aaadad7221 */ /* 0x000fe20000010000 */
[C---:B----4-:R-:W-:Y:S03]  /*75a0*/  HMMA.16816.F32 R52, R104.reuse, R8, R52 ;  /* 0x000000086834723c */ /* 0x050fe60000001834 */
[----:B------:R-:W-:Y:S04]  /*75b0*/  FADD.FTZ R178, R178, R173 ;  /* 0x000000adb2b27221 */ /* 0x000fe80000010000 */
[----:B------:R-:W-:Y:S01]  /*75c0*/  FADD.FTZ R171, R179, R178 ;  /* 0x000000b2b3ab7221 */ /* 0x000fe20000010000 */
[C---:B------:R-:W-:Y:S08]  /*75d0*/  HMMA.16816.F32 R56, R104.reuse, R10, R56 ;  /* 0x0000000a6838723c */ /* 0x040ff00000001838 */
[C---:B--2---:R-:W-:Y:S08]  /*75e0*/  HMMA.16816.F32 R60, R104.reuse, R12, R60 ;  /* 0x0000000c683c723c */ /* 0x044ff0000000183c */
[----:B------:R-:W-:Y:S01]  /*75f0*/  HMMA.16816.F32 R64, R104, R14, R64 ;  /* 0x0000000e6840723c */ /* 0x000fe20000001840 */
[----:B------:R-:W-:Y:S08]  /*7600*/  @!UPT UIADD3 URZ, UPT, UPT, URZ, URZ, URZ ;  /* 0x000000fffffff290 */ /* 0x000ff0000fffe0ff */
[----:B------:R-:W-:Y:S11]  /*7610*/  @P1 BRA `(.L_x_8745) ;  /* 0xffffffd400541947 */ /* 0x000ff6000383ffff */
.L_x_8738:
        /* <DEDUP_REMOVED lines=11> */
.L_x_8760:
[----:B------:R-:W2:Y:S01]  /*76d0*/  MUFU.RCP R0, R7 ;  /* 0x0000000700007308 */ /* 0x000ea20000001000 */
[----:B------:R-:W-:Y:S01]  /*76e0*/  FSETP.NE.FTZ.AND P1, PT, R7, RZ, PT ;  /* 0x000000ff0700720b */ /* 0x000fe20003f35000 */
[----:B----4-:R-:W-:Y:S01]  /*76f0*/  FADD.FTZ R10, R9, R10 ;  /* 0x0000000a090a7221 */ /* 0x010fe20000010000 */
[----:B------:R-:W4:Y:S01]  /*7700*/  S2UR UR6, SR_CgaCtaId ;  /* 0x00000000000679c3 */ /* 0x000f220000008800 */
[----:B------:R-:W-:-:S03]  /*7710*/  UMOV UR7, 0x400 ;  /* 0x0000040000077882 */ /* 0x000fc60000000000 */
[----:B------:R-:W-:Y:S01]  /*7720*/  FSETP.NE.FTZ.AND P0, PT, R10, RZ, PT ;  /* 0x000000ff0a00720b */ /* 0x000fe20003f15000 */
[----:B------:R-:W1:Y:S01]  /*7730*/  MUFU.RCP R4, R10 ;  /* 0x0000000a00047308 */ /* 0x000e620000001000 */
[----:B--2---:R-:W-:-:S05]  /*7740*/  FSEL R0, R0, 1, P1 ;  /* 0x3f80000000007808 */ /* 0x004fca0000800000 */
        /* <DEDUP_REMOVED lines=32> */
[----:B-1----:R-:W-:Y:S01]  /*7950*/  FSEL R4, R4, 1, P0 ;  /* 0x3f80000004047808 */ /* 0x002fe20000000000 */
[----:B------:R-:W1:Y:S01]  /*7960*/  S2R R0, SR_TID.X ;  /* 0x0000000000007919 */ /* 0x000e620000002100 */
[----:B----4-:R-:W-:Y:S01]  /*7970*/  ULEA UR6, UR6, UR7, 0x18 ;  /* 0x0000000706067291 */ /* 0x010fe2000f8ec0ff */
        /* <DEDUP_REMOVED lines=29> */
[----:B-1----:R-:W-:Y:S01]  /*7b50*/  SHF.L.U32 R8, R0, 0x1, RZ ;  /* 0x0000000100087819 */ /* 0x002fe200000006ff */
[----:B------:R-:W-:Y:S01]  /*7b60*/  FMUL.FTZ R62, R4, R62 ;  /* 0x0000003e043e7220 */ /* 0x000fe20000410000 */
[----:B---3--:R-:W-:Y:S01]  /*7b70*/  SHF.L.U32 R9, R0, 0x4, RZ ;  /* 0x0000000400097819 */ /* 0x008fe200000006ff */
[C---:B------:R-:W-:Y:S01]  /*7b80*/  FMUL.FTZ R63, R4.reuse, R63 ;  /* 0x0000003f043f7220 */ /* 0x040fe20000410000 */
[C---:B------:R-:W-:Y:S01]  /*7b90*/  FMUL.FTZ R66, R4.reuse, R66 ;  /* 0x0000004204427220 */ /* 0x040fe20000410000 */
[----:B------:R-:W-:Y:S01]  /*7ba0*/  FMUL.FTZ R67, R4, R67 ;  /* 0x0000004304437220 */ /* 0x000fe20000410000 */
[----:B------:R-:W-:-:S02]  /*7bb0*/  SHF.L.U32 R4, R0, 0x5, RZ ;  /* 0x0000000500047819 */ /* 0x000fc400000006ff */
[----:B------:R-:W-:Y:S02]  /*7bc0*/  LOP3.LUT R5, R8, 0x6, RZ, 0xc0, !PT ;  /* 0x0000000608057812 */ /* 0x000fe400078ec0ff */
[----:B------:R-:W-:Y:S02]  /*7bd0*/  LOP3.LUT R9, R9, 0x1c0, RZ, 0xc0, !PT ;  /* 0x000001c009097812 */ /* 0x000fe400078ec0ff */
[C---:B------:R-:W-:Y:S02]  /*7be0*/  LOP3.LUT P2, RZ, R0.reuse, 0x4, RZ, 0xc0, !PT ;  /* 0x0000000400ff7812 */ /* 0x040fe4000784c0ff */
[----:B------:R-:W-:Y:S02]  /*7bf0*/  LOP3.LUT R4, R5, 0x7c00, R4, 0xf8, !PT ;  /* 0x00007c0005047812 */ /* 0x000fe400078ef804 */
[----:B------:R-:W-:Y:S02]  /*7c00*/  LOP3.LUT R9, R9, 0x38, R8, 0xf8, !PT ;  /* 0x0000003809097812 */ /* 0x000fe400078ef808 */
[----:B------:R-:W-:-:S02]  /*7c10*/  R2P PR, R0, 0x18 ;  /* 0x0000001800007804 */ /* 0x000fc40000000000 */
[----:B------:R-:W-:Y:S02]  /*7c20*/  LOP3.LUT R9, R4, R9, RZ, 0xfc, !PT ;  /* 0x0000000904097212 */ /* 0x000fe400078efcff */
[----:B------:R-:W-:Y:S02]  /*7c30*/  MOV R4, 0x20 ;  /* 0x0000002000047802 */ /* 0x000fe40000000f00 */
[----:B------:R-:W-:Y:S02]  /*7c40*/  MOV R5, 0x10 ;  /* 0x0000001000057802 */ /* 0x000fe40000000f00 */
[----:B------:R-:W-:Y:S02]  /*7c50*/  LEA R9, R9, UR6, 0x1 ;  /* 0x0000000609097c11 */ /* 0x000fe4000f8e08ff */
[----:B------:R-:W-:Y:S02]  /*7c60*/  SEL R4, R4, 0xffffffe0, !P3 ;  /* 0xffffffe004047807 */ /* 0x000fe40005800000 */
[----:B------:R-:W-:Y:S01]  /*7c70*/  SEL R5, R5, 0xfffffff0, !P2 ;  /* 0xfffffff005057807 */ /* 0x000fe20005000000 */
[C---:B------:R-:W-:Y:S01]  /*7c80*/  VIADD R15, R9.reuse, 0x40 ;  /* 0x00000040090f7836 */ /* 0x040fe20000000000 */
[----:B------:R-:W-:Y:S01]  /*7c90*/  IADD3 R13, PT, PT, R4, R9, RZ ;  /* 0x00000009040d7210 */ /* 0x000fe20007ffe0ff */
[----:B------:R-:W-:Y:S01]  /*7ca0*/  STS [R9], R96 ;  /* 0x0000006009007388 */ /* 0x000fe20000000800 */
[----:B------:R-:W-:-:S02]  /*7cb0*/  @P4 IADD3 R15, PT, PT, R9, -0x40, RZ ;  /* 0xffffffc0090f4810 */ /* 0x000fc40007ffe0ff */
[----:B------:R-:W-:Y:S02]  /*7cc0*/  F2FP.F16.F32.PACK_AB R98, R99, R98 ;  /* 0x000000626362723e */ /* 0x000fe400000000ff */
        /* <DEDUP_REMOVED lines=68> */
[----:B-1----:R-:W4:Y:S04]  /*8110*/  LD.E.64 R48, desc[UR4][R2.64+0x88] ;  /* 0x0000880402307980 */ /* 0x002f28000c101b00 */
[----:B--2---:R-:W2:Y:S04]  /*8120*/  LD.E.64 R14, desc[UR4][R2.64+0x90] ;  /* 0x00009004020e7980 */ /* 0x004ea8000c101b00 */
[----:B------:R1:W5:Y:S04]  /*8130*/  LD.E.64 R44, desc[UR4][R2.64+0xa0] ;  /* 0x0000a004022c7980 */ /* 0x000368000c101b00 */
[----:B------:R-:W2:Y:S04]  /*8140*/  @!P3 LD.E.64 R50, desc[UR4][R2.64+0x80] ;  /* 0x000080040232b980 */ /* 0x000ea8000c101b00 */
[----:B------:R1:W5:Y:S01]  /*8150*/  LD.E.64 R46, desc[UR4][R2.64+0x70] ;  /* 0x00007004022e7980 */ /* 0x000362000c101b00 */
[----:B---3--:R-:W3:Y:S01]  /*8160*/  S2R R5, SR_TID.X ;  /* 0x0000000000057919 */ /* 0x008ee20000002100 */
[----:B----4-:R-:W-:-:S13]  /*8170*/  ISETP.NE.AND P6, PT, R4, RZ, PT ;  /* 0x000000ff0400720c */ /* 0x010fda0003fc5270 */
[----:B------:R-:W4:Y:S04]  /*8180*/  @!P6 LD.E R8, desc[UR4][R2.64+0x60] ;  /* 0x000060040208e980 */ /* 0x000f28000c101900 */
[----:B------:R-:W4:Y:S01]  /*8190*/  @!P6 LD.E R39, desc[UR4][R2.64+0xb4] ;  /* 0x0000b4040227e980 */ /* 0x000f22000c101900 */
[----:B---3--:R-:W-:Y:S01]  /*81a0*/  SHF.L.U32 R11, R5, 0x3, RZ ;  /* 0x00000003050b7819 */ /* 0x008fe200000006ff */
[----:B------:R3:W1:Y:S01]  /*81b0*/  @P1 MUFU.LG2 R13, R7 ;  /* 0x00000007000d1308 */ /* 0x0006620000000c00 */
[----:B------:R-:W-:Y:S01]  /*81c0*/  MOV R19, RZ ;  /* 0x000000ff00137202 */ /* 0x000fe20000000f00 */
[----:B------:R-:W-:Y:S01]  /*81d0*/  @P3 IMAD.WIDE.U32 R16, R48, R162, RZ ;  /* 0x000000a230103225 */ /* 0x000fe200078e00ff */
[----:B------:R-:W-:-:S03]  /*81e0*/  LOP3.LUT R18, R11, 0x38, RZ, 0xc0, !PT ;  /* 0x000000380b127812 */ /* 0x000fc600078ec0ff */
[-C--:B--2---:R-:W-:Y:S02]  /*81f0*/  @!P3 IMAD R9, R51, R158.reuse, RZ ;  /* 0x0000009e3309b224 */ /* 0x084fe400078e02ff */
[----:B------:R-:W-:Y:S01]  /*8200*/  @!P3 IMAD.WIDE.U32 R50, R50, R158, RZ ;  /* 0x0000009e3232b225 */ /* 0x000fe200078e00ff */
[----:B------:R-:W2:Y:S01]  /*8210*/  @P0 MUFU.LG2 R10, R10 ;  /* 0x0000000a000a0308 */ /* 0x000ea20000000c00 */
[----:B------:R-:W-:Y:S02]  /*8220*/  @P3 MOV R50, R16 ;  /* 0x0000001000323202 */ /* 0x000fe40000000f00 */
[----:B------:R-:W-:Y:S02]  /*8230*/  @P3 IMAD R12, R49, R162, RZ ;  /* 0x000000a2310c3224 */ /* 0x000fe400078e02ff */
[----:B------:R-:W-:Y:S01]  /*8240*/  IMAD.WIDE.U32 R18, R160, R48, R18 ;  /* 0x00000030a0127225 */ /* 0x000fe200078e0012 */
[----:B------:R-:W-:-:S03]  /*8250*/  @!P3 IADD3 R9, PT, PT, R51, R9, RZ ;  /* 0x000000093309b210 */ /* 0x000fc60007ffe0ff */
[----:B---3--:R-:W-:Y:S02]  /*8260*/  IMAD R7, R49, R160, RZ ;  /* 0x000000a031077224 */ /* 0x008fe400078e02ff */
[-C--:B------:R-:W-:Y:S02]  /*8270*/  IMAD R11, R15, R157.reuse, RZ ;  /* 0x0000009d0f0b7224 */ /* 0x080fe400078e02ff */
[----:B------:R-:W-:Y:S01]  /*8280*/  IMAD.WIDE.U32 R20, R14, R157, RZ ;  /* 0x0000009d0e147225 */ /* 0x000fe200078e00ff */
[----:B------:R-:W-:Y:S02]  /*8290*/  @P3 IADD3 R9, PT, PT, R17, R12, RZ ;  /* 0x0000000c11093210 */ /* 0x000fe40007ffe0ff */
[----:B------:R-:W-:Y:S02]  /*82a0*/  IADD3 R12, PT, PT, R19, R7, RZ ;  /* 0x00000007130c7210 */ /* 0x000fe40007ffe0ff */
[----:B------:R-:W-:Y:S02]  /*82b0*/  IADD3 R11, PT, PT, R21, R11, RZ ;  /* 0x0000000b150b7210 */ /* 0x000fe40007ffe0ff */
[----:B------:R-:W-:Y:S01]  /*82c0*/  IADD3 R50, P5, P4, R20, R18, R50 ;  /* 0x0000001214327210 */ /* 0x000fe20007cbe032 */
[----:B-1----:R-:W-:Y:S01]  /*82d0*/  @P1 FMUL.FTZ R13, R13, 0.69314718246459960938 ;  /* 0x3f3172180d0d1820 */ /* 0x002fe20000410000 */
[----:B------:R-:W-:-:S02]  /*82e0*/  SHF.R.U32.HI R5, RZ, 0x3, R5 ;  /* 0x00000003ff057819 */ /* 0x000fc40000011605 */
[----:B------:R-:W-:Y:S02]  /*82f0*/  IADD3.X R51, PT, PT, R11, R12, R9, P5, P4 ;  /* 0x0000000c0b337210 */ /* 0x000fe40002fe8409 */
[--C-:B------:R-:W-:Y:S01]  /*8300*/  SHF.R.U32.HI R9, RZ, 0x1, R0.reuse ;  /* 0x00000001ff097819 */ /* 0x100fe20000011600 */
[----:B------:R-:W-:Y:S01]  /*8310*/  IMAD.MOV.U32 R4, RZ, RZ, 0x7f800000 ;  /* 0x7f800000ff047424 */ /* 0x000fe200078e00ff */
[C---:B------:R-:W-:Y:S01]  /*8320*/  IADD3 R7, PT, PT, R5.reuse, 0x30, RZ ;  /* 0x0000003005077810 */ /* 0x040fe20007ffe0ff */
[----:B-----5:R-:W-:Y:S01]  /*8330*/  @P1 FFMA.FTZ R4, R6, R102, R13 ;  /* 0x0000006606041223 */ /* 0x020fe2000001000d */
[----:B------:R-:W-:Y:S01]  /*8340*/  LOP3.LUT P5, RZ, R0, 0x3, RZ, 0xc0, !PT ;  /* 0x0000000300ff7812 */ /* 0x000fe200078ac0ff */
[----:B------:R-:W-:Y:S01]  /*8350*/  VIADD R15, R5, 0x10 ;  /* 0x00000010050f7836 */ /* 0x000fe20000000000 */
[----:B------:R-:W-:Y:S02]  /*8360*/  SHF.R.U32.HI R37, RZ, 0x2, R0 ;  /* 0x00000002ff257819 */ /* 0x000fe40000011600 */
[----:B------:R-:W-:Y:S01]  /*8370*/  LOP3.LUT R0, R9, 0x30, RZ, 0xc0, !PT ;  /* 0x0000003009007812 */ /* 0x000fe200078ec0ff */
[----:B--2---:R-:W-:Y:S01]  /*8380*/  @P0 FMUL.FTZ R9, R10, 0.69314718246459960938 ;  /* 0x3f3172180a090820 */ /* 0x004fe20000410000 */
[----:B------:R-:W-:-:S02]  /*8390*/  IADD3 R13, PT, PT, R5, 0x20, RZ ;  /* 0x00000020050d7810 */ /* 0x000fc40007ffe0ff */
[-C--:B------:R-:W-:Y:S02]  /*83a0*/  ISETP.GE.AND P4, PT, R7, R150.reuse, PT ;  /* 0x000000960700720c */ /* 0x080fe40003f86270 */
[----:B------:R-:W-:Y:S01]  /*83b0*/  MOV R7, 0x7f800000 ;  /* 0x7f80000000077802 */ /* 0x000fe20000000f00 */
[----:B------:R-:W-:Y:S01]  /*83c0*/  @P0 FFMA.FTZ R7, R6, R101, R9 ;  /* 0x0000006506070223 */ /* 0x000fe20000010009 */
[-C--:B------:R-:W-:Y:S02]  /*83d0*/  ISETP.GE.AND P2, PT, R15, R150.reuse, PT ;  /* 0x000000960f00720c */ /* 0x080fe40003f46270 */
        /* <DEDUP_REMOVED lines=10> */
.L_x_8747:
        /* <DEDUP_REMOVED lines=23> */
.L_x_8749:
[----:B------:R-:W-:Y:S05]  /*85f0*/  BSYNC.RECONVERGENT B0 ;  /* 0x0000000000007941 */ /* 0x000fea0003800200 */
.L_x_8748:
        /* <DEDUP_REMOVED lines=9> */
.L_x_8751:
[----:B------:R-:W-:Y:S05]  /*8690*/  BSYNC.RECONVERGENT B0 ;  /* 0x0000000000007941 */ /* 0x000fea0003800200 */
.L_x_8750:
        /* <DEDUP_REMOVED lines=14> */
.L_x_8753:
[----:B------:R-:W-:Y:S05]  /*8780*/  BSYNC.RECONVERGENT B0 ;  /* 0x0000000000007941 */ /* 0x000fea0003800200 */
.L_x_8752:
        /* <DEDUP_REMOVED lines=14> */
.L_x_8755:
[----:B------:R-:W-:Y:S05]  /*8870*/  BSYNC.RECONVERGENT B0 ;  /* 0x0000000000007941 */ /* 0x000fea0003800200 */
.L_x_8754:
[----:B------:R-:W-:-:S04]  /*8880*/  MOV R157, 0x0 ;  /* 0x00000000009d7802 */ /* 0x000fc80000000f00 */
[----:B-1234-:R-:W-:Y:S05]  /*8890*/  @P4 RET.REL.NODEC R156 `(_ZN5flash24flash_fwd_splitkv_kernelI23Flash_fwd_kernel_traitsILi128ELi64ELi64ELi4ELb0ELb0EN7cutlass6half_tE19Flash_kernel_traitsILi128ELi64ELi64ELi4ES3_EELb0ELb0ELb0ELb0ELb1ELb1ELb0ELb0EEEvNS_16Flash_fwd_paramsE) ;  /* 0xffffff749cd84950 */ /* 0x01efea0003c3ffff */
        /* <DEDUP_REMOVED lines=13> */
[----:B-1----:R-:W-:Y:S05]  /*8970*/  RET.REL.NODEC R156 `(_ZN5flash24flash_fwd_splitkv_kernelI23Flash_fwd_kernel_traitsILi128ELi64ELi64ELi4ELb0ELb0EN7cutlass6half_tE19Flash_kernel_traitsILi128ELi64ELi64ELi4ES3_EELb0ELb0ELb0ELb0ELb1ELb1ELb0ELb0EEEvNS_16Flash_fwd_paramsE) ;  /* 0xffffff749ca07950 */ /* 0x002fea0003c3ffff */
.L_x_8746:
[----:B------:R-:W-:Y:S01]  /*8980*/  MOV R5, 0x2 ;  /* 0x0000000200057802 */ /* 0x000fe20000000f00 */
[----:B------:R-:W-:Y:S01]  /*8990*/  IMAD.MOV.U32 R0, RZ, RZ, 0x1f ;  /* 0x0000001fff007424 */ /* 0x000fe200078e00ff */
[----:B------:R-:W-:-:S07]  /*89a0*/  MOV R4, 0xffffffff ;  /* 0xffffffff00047802 */ /* 0x000fce0000000f00 */
[----:B-1---5:R-:W-:Y:S05]  /*89b0*/  WARPSYNC.COLLECTIVE R4, `(.L_x_8756) ;  /* 0x0000000004087348 */ /* 0x022fea0003c00000 */
[----:B------:R2:W3:Y:S02]  /*89c0*/  SHFL.BFLY P0, R10, R171, R5, R0 ;  /* 0x0c000005ab0a7389 */ /* 0x0004e40000000000 */
[----:B-123-5:R-:W-:Y:S05]  /*89d0*/  ENDCOLLECTIVE ;  /* 0x000000000000791b */ /* 0x02efea0003800000 */
.L_x_8756:
[----:B------:R-:W-:Y:S02]  /*89e0*/  IMAD.MOV.U32 R8, RZ, RZ, R10 ;  /* 0x000000ffff087224 */ /* 0x000fe400078e000a */
[----:B------:R-:W-:Y:S02]  /*89f0*/  IMAD.MOV.U32 R5, RZ, RZ, 0x1 ;  /* 0x00000001ff057424 */ /* 0x000fe400078e00ff */
[----:B------:R-:W-:-:S05]  /*8a00*/  FADD.FTZ R8, R8, R171 ;  /* 0x000000ab08087221 */ /* 0x000fca0000010000 */
[----:B------:R-:W-:-:S07]  /*8a10*/  MOV R171, R8 ;  /* 0x0000000800ab7202 */ /* 0x000fce0000000f00 */
[----:B------:R-:W-:Y:S05]  /*8a20*/  WARPSYNC.COLLECTIVE R4, `(.L_x_8757) ;  /* 0x0000000004087348 */ /* 0x000fea0003c00000 */
[----:B------:R1:W2:Y:S02]  /*8a30*/  SHFL.BFLY P0, R10, R171, R5, R0 ;  /* 0x0c000005ab0a7389 */ /* 0x0002a40000000000 */
[----:B-12---:R-:W-:Y:S05]  /*8a40*/  ENDCOLLECTIVE ;  /* 0x000000000000791b */ /* 0x006fea0003800000 */
.L_x_8757:
[----:B------:R-:W-:Y:S01]  /*8a50*/  MOV R171, R169 ;  /* 0x000000a900ab7202 */ /* 0x000fe20000000f00 */
[----:B------:R-:W-:Y:S01]  /*8a60*/  IMAD.MOV.U32 R5, RZ, RZ, 0x2 ;  /* 0x00000002ff057424 */ /* 0x000fe200078e00ff */
[----:B------:R-:W-:-:S07]  /*8a70*/  MOV R7, R10 ;  /* 0x0000000a00077202 */ /* 0x000fce0000000f00 */
[----:B------:R-:W-:Y:S05]  /*8a80*/  WARPSYNC.COLLECTIVE R4, `(.L_x_8758) ;  /* 0x0000000004087348 */ /* 0x000fea0003c00000 */
[----:B------:R1:W2:Y:S02]  /*8a90*/  SHFL.BFLY P0, R10, R171, R5, R0 ;  /* 0x0c000005ab0a7389 */ /* 0x0002a40000000000 */
[----:B-12---:R-:W-:Y:S05]  /*8aa0*/  ENDCOLLECTIVE ;  /* 0x000000000000791b */ /* 0x006fea0003800000 */
.L_x_8758:
[----:B------:R-:W-:Y:S01]  /*8ab0*/  FADD.FTZ R7, R8, R7 ;  /* 0x0000000708077221 */ /* 0x000fe20000010000 */
[----:B------:R-:W-:Y:S01]  /*8ac0*/  FADD.FTZ R9, R10, R169 ;  /* 0x000000a90a097221 */ /* 0x000fe20000010000 */
[----:B------:R-:W-:-:S04]  /*8ad0*/  MOV R5, 0x1 ;  /* 0x0000000100057802 */ /* 0x000fc80000000f00 */
[----:B------:R-:W-:-:S07]  /*8ae0*/  MOV R171, R9 ;  /* 0x0000000900ab7202 */ /* 0x000fce0000000f00 */
[----:B------:R-:W-:Y:S05]  /*8af0*/  WARPSYNC.COLLECTIVE R4, `(.L_x_8759) ;  /* 0x0000000004087348 */ /* 0x000fea0003c00000 */
[----:B------:R1:W2:Y:S02]  /*8b00*/  SHFL.BFLY P0, R10, R171, R5, R0 ;  /* 0x0c000005ab0a7389 */ /* 0x0002a40000000000 */
[----:B-12---:R-:W-:Y:S05]  /*8b10*/  ENDCOLLECTIVE ;  /* 0x000000000000791b */ /* 0x006fea0003800000 */
.L_x_8759:
[----:B------:R-:W-:Y:S05]  /*8b20*/  BRA `(.L_x_8760) ;  /* 0xffffffe800e87947 */ /* 0x000fea000383ffff */
.L_x_8761:
        /* <DEDUP_REMOVED lines=13> */
.L_x_14961:


//--------------------- .text._ZN5flash24flash_fwd_splitkv_kernelI23Flash_fwd_kernel_traitsILi128ELi64ELi64ELi4ELb0ELb0EN7cutlass6half_tE19Flash_kernel_traitsILi128ELi64ELi64ELi4ES3_EELb0ELb0ELb0ELb0ELb1ELb0ELb1ELb0EEEvNS_16Flash_fwd_paramsE --------------------------
	.section	.text._ZN5flash24flash_fwd_splitkv_kernelI23Flash_fwd_kernel_traitsILi128ELi64ELi64ELi4ELb0ELb0EN7cutlass6half_tE19Flash_kernel_traitsILi128ELi64ELi64ELi4ES3_EELb0ELb0ELb0ELb0ELb1ELb0ELb1ELb0EEEvNS_16Flash_fwd_paramsE,"ax",@progbits
	.align	128
        .global         _ZN5flash24flash_fwd_splitkv_kernelI23Flash_fwd_kernel_traitsILi128ELi64ELi64ELi4ELb0ELb0EN7cutlass6half_tE19Flash_kernel_traitsILi128ELi64ELi64ELi4ES3_EELb0ELb0ELb0ELb0ELb1ELb0ELb1ELb0EEEvNS_16Flash_fwd_paramsE
        .type           _ZN5flash24flash_fwd_splitkv_kernelI23Flash_fwd_kernel_traitsILi128ELi64ELi64ELi4ELb0ELb0EN7cutlass6half_tE19Flash_kernel_traitsILi128ELi64ELi64ELi4ES3_EELb0ELb0ELb0ELb0ELb1ELb0ELb1ELb0EEEvNS_16Flash_fwd_paramsE,@function
        .size           _ZN5flash24flash_fwd_splitkv_kernelI23Flash_fwd_kernel_traitsILi128ELi64ELi64ELi4ELb0ELb0EN7cutlass6half_tE19Flash_kernel_traitsILi128ELi64ELi64ELi4ES3_EELb0ELb0ELb0ELb0ELb1ELb0ELb1ELb0EEEvNS_16Flash_fwd_paramsE,(.L_x_14962 - _ZN5flash24flash_fwd_splitkv_kernelI23Flash_fwd_kernel_traitsILi128ELi64ELi64ELi4ELb0ELb0EN7cutlass6half_tE19Flash_kernel_traitsILi128ELi64ELi64ELi4ES3_EELb0ELb0ELb0ELb0ELb1ELb0ELb1ELb0EEEvNS_16Flash_fwd_paramsE)
        .other          _ZN5flash24flash_fwd_splitkv_kernelI23Flash_fwd_kernel_traitsILi128ELi64ELi64ELi4ELb0ELb0EN7cutlass6half_tE19Flash_kernel_traitsILi128ELi64ELi64ELi4ES3_EELb0ELb0ELb0ELb0ELb1ELb0ELb1ELb0EEEvNS_16Flash_fwd_paramsE,@"STO_CUDA_ENTRY STV_DEFAULT"
_ZN5flash24flash_fwd_splitkv_kernelI23Flash_fwd_kernel_traitsILi128ELi64ELi64ELi4ELb0ELb0EN7cutlass6half_tE19Flash_kernel_traitsILi128ELi64ELi64ELi4ES3_EELb0ELb0ELb0ELb0ELb1ELb0ELb1ELb0EEEvNS_16Flash_fwd_paramsE:
.text._ZN5flash24flash_fwd_splitkv_kernelI23Flash_fwd_kernel_traitsILi128ELi64ELi64ELi4ELb0ELb0EN7cutlass6half_tE19Flash_kernel_traitsILi128ELi64ELi64ELi4ES3_EELb0ELb0ELb0ELb0ELb1ELb0ELb1ELb0EEEvNS_16Flash_fwd_paramsE:
        /* <DEDUP_REMOVED lines=29> */
[----:B-1----:R-:W-:Y:S05]  /*01d0*/  CALL.REL.NOINC `($_ZN5flash24flash_fwd_splitkv_kernelI23Flash_fwd_kernel_traitsILi128ELi64ELi64ELi4ELb0ELb0EN7cutlass6half_tE19Flash_kernel_traitsILi128ELi64ELi64ELi4ES3_EELb0ELb0ELb0ELb0ELb1ELb0ELb1ELb0EEEvNS_16Flash_fwd_paramsE$_ZN5flash30compute_attn_1rowblock_splitkvI23Flash_fwd_kernel_traitsILi128ELi64ELi64ELi4ELb0ELb0EN7cutlass6half_tE19Flash_kernel_traitsILi128ELi64ELi64ELi4ES3_EELb0ELb0ELb0ELb0ELb1ELb0ELb1ELb0ENS_16Flash_fwd_paramsEEEvRKT8_iiiii) ;  /* 0x0000000000087944 */ /* 0x002fea0003c00000 */
[----:B------:R-:W-:Y:S05]  /*01e0*/  BSYNC.RECONVERGENT B2 ;  /* 0x0000000000027941 */ /* 0x000fea0003800200 */
.L_x_8762:
[----:B------:R-:W-:Y:S05]  /*01f0*/  EXIT ;  /* 0x000000000000794d */ /* 0x000fea0003800000 */
        .type           $_ZN5flash24flash_fwd_splitkv_kernelI23Flash_fwd_kernel_traitsILi128ELi64ELi64ELi4ELb0ELb0EN7cutlass6half_tE19Flash_kernel_traitsILi128ELi64ELi64ELi4ES3_EELb0ELb0ELb0ELb0ELb1ELb0ELb1ELb0EEEvNS_16Flash_fwd_paramsE$_ZN5flash30compute_attn_1rowblock_splitkvI23Flash_fwd_kernel_traitsILi128ELi64ELi64ELi4ELb0ELb0EN7cutlass6half_tE19Flash_kernel_traitsILi128ELi64ELi64ELi4ES3_EELb0ELb0ELb0ELb0ELb1ELb0ELb1ELb0ENS_16Flash_fwd_paramsEEEvRKT8_iiiii,@function
        .size           $_ZN5flash24flash_fwd_splitkv_kernelI23Flash_fwd_kernel_traitsILi128ELi64ELi64ELi4ELb0ELb0EN7cutlass6half_tE19Flash_kernel_traitsILi128ELi64ELi64ELi4ES3_EELb0ELb0ELb0ELb0ELb1ELb0ELb1ELb0EEEvNS_16Flash_fwd_paramsE$_ZN5flash30compute_attn_1rowblock_splitkvI23Flash_fwd_kernel_traitsILi128ELi64ELi64ELi4ELb0ELb0EN7cutlass6half_tE19Flash_kernel_traitsILi128ELi64ELi64ELi4ES3_EELb0ELb0ELb0ELb0ELb1ELb0ELb1ELb0ENS_16Flash_fwd_paramsEEEvRKT8_iiiii,(.L_x_14962 - $_ZN5flash24flash_fwd_splitkv_kernelI23Flash_fwd_kernel_traitsILi128ELi64ELi64ELi4ELb0ELb0EN7cutlass6half_tE19Flash_kernel_traitsILi128ELi64ELi64ELi4ES3_EELb0ELb0ELb0ELb0ELb1ELb0ELb1ELb0EEEvNS_16Flash_fwd_paramsE$_ZN5flash30compute_attn_1rowblock_splitkvI23Flash_fwd_kernel_traitsILi128ELi64ELi64ELi4ELb0ELb0EN7cutlass6half_tE19Flash_kernel_traitsILi128ELi64ELi64ELi4ES3_EELb0ELb0ELb0ELb0ELb1ELb0ELb1ELb0ENS_16Flash_fwd_paramsEEEvRKT8_iiiii)
$_ZN5flash24flash_fwd_splitkv_kernelI23Flash_fwd_kernel_traitsILi128ELi64ELi64ELi4ELb0ELb0EN7cutlass6half_tE19Flash_kernel_traitsILi128ELi64ELi64ELi4ES3_EELb0ELb0ELb0ELb0ELb1ELb0ELb1ELb0EEEvNS_16Flash_fwd_paramsE$_ZN5flash30compute_attn_1rowblock_splitkvI23Flash_fwd_kernel_traitsILi128ELi64ELi64ELi4ELb0ELb0EN7cutlass6half_tE19Flash_kernel_traitsILi128ELi64ELi64ELi4ES3_EELb0ELb0ELb0ELb0ELb1ELb0ELb1ELb0ENS_16Flash_fwd_paramsEEEvRKT8_iiiii:
        /* <DEDUP_REMOVED lines=39> */
.L_x_8764:
[----:B------:R-:W-:Y:S05]  /*0470*/  BSYNC.RECONVERGENT B0 ;  /* 0x0000000000007941 */ /* 0x000fea0003800200 */
.L_x_8763:
[----:B------:R-:W-:Y:S04]  /*0480*/  BSSY.RECONVERGENT B0, `(.L_x_8765) ;  /* 0x0000007000007945 */ /* 0x000fe80003800200 */
[----:B------:R-:W-:Y:S05]  /*0490*/  @!P3 BRA `(.L_x_8766) ;  /* 0x000000000014b947 */ /* 0x000fea0003800000 */
[----:B------:R-:W4:Y:S02]  /*04a0*/  LD.E.U8 R5, desc[UR4][R2.64+0x1b2] ;  /* 0x0001b20402057980 */ /* 0x000f24000c101100 */
[----:B----4-:R-:W-:-:S13]  /*04b0*/  ISETP.NE.AND P1, PT, R5, RZ, PT ;  /* 0x000000ff0500720c */ /* 0x010fda0003f25270 */
[----:B------:R-:W4:Y:S02]  /*04c0*/  @P1 LD.E R5, desc[UR4][R16.64+0x4] ;  /* 0x0000040410051980 */ /* 0x000f24000c101900 */
[----:B----45:R-:W-:-:S06]  /*04d0*/  @P1 IADD3 R6, PT, PT, R5, -R14, RZ ;  /* 0x8000000e05061210 */ /* 0x030fcc0007ffe0ff */
[----:B------:R4:W5:Y:S02]  /*04e0*/  @!P1 LD.E R6, desc[UR4][R16.64] ;  /* 0x0000000410069980 */ /* 0x000964000c101900 */
.L_x_8766:
[----:B------:R-:W-:Y:S05]  /*04f0*/  BSYNC.RECONVERGENT B0 ;  /* 0x0000000000007941 */ /* 0x000fea0003800200 */
.L_x_8765:
        /* <DEDUP_REMOVED lines=8> */
.L_x_8768:
[----:B------:R-:W5:Y:S01]  /*0580*/  LD.E.64 R10, desc[UR4][R2.64+0x108] ;  /* 0x00010804020a7980 */ /* 0x000f62000c101b00 */
[----:B------:R-:W-:Y:S01]  /*0590*/  BSSY.RECONVERGENT B0, `(.L_x_8770) ;  /* 0x0000006000007945 */ /* 0x000fe20003800200 */
[----:B------:R-:W-:Y:S01]  /*05a0*/  IMAD.MOV.U32 R97, RZ, RZ, RZ ;  /* 0x000000ffff617224 */ /* 0x000fe200078e00ff */
[----:B-----5:R-:W-:-:S04]  /*05b0*/  ISETP.NE.U32.AND P0, PT, R10, RZ, PT ;  /* 0x000000ff0a00720c */ /* 0x020fc80003f05070 */
[----:B------:R-:W-:-:S13]  /*05c0*/  ISETP.NE.AND.EX P0, PT, R11, RZ, PT, P0 ;  /* 0x000000ff0b00720c */ /* 0x000fda0003f05300 */
[----:B------:R-:W-:Y:S05]  /*05d0*/  @!P0 BRA `(.L_x_8771) ;  /* 0x0000000000048947 */ /* 0x000fea0003800000 */
[----:B------:R1:W5:Y:S02]  /*05e0*/  LD.E R97, desc[UR4][R2.64+0xbc] ;  /* 0x0000bc0402617980 */ /* 0x000364000c101900 */
.L_x_8771:
[----:B------:R-:W-:Y:S05]  /*05f0*/  BSYNC.RECONVERGENT B0 ;  /* 0x0000000000007941 */ /* 0x000fea0003800200 */
.L_x_8770:
[----:B-----5:R-:W-:Y:S02]  /*0600*/  IADD3 R97, PT, PT, R97, R6, -R13 ;  /* 0x0000000661617210 */ /* 0x020fe40007ffe80d */
.L_x_8769:
[----:B------:R-:W-:Y:S05]  /*0610*/  BSYNC.RECONVERGENT B1 ;  /* 0x0000000000017941 */ /* 0x000fea0003800200 */
.L_x_8767:
[----:B------:R-:W-:Y:S01]  /*0620*/  IMAD.SHL.U32 R172, R39, 0x40, RZ ;  /* 0x0000004027ac7824 */ /* 0x000fe200078e00ff */
[----:B------:R-:W-:Y:S01]  /*0630*/  MOV R6, R168 ;  /* 0x000000a800067202 */ /* 0x000fe20000000f00 */
[----:B------:R-:W-:-:S03]  /*0640*/  IMAD.MOV.U32 R7, RZ, RZ, 0x0 ;  /* 0x00000000ff077424 */ /* 0x000fc600078e00ff */
[----:B------:R-:W-:-:S13]  /*0650*/  ISETP.GT.AND P0, PT, R157, R172, PT ;  /* 0x000000ac9d00720c */ /* 0x000fda0003f04270 */
[----:B-1234-:R-:W-:Y:S05]  /*0660*/  @!P0 RET.REL.NODEC R6 `(_ZN5flash24flash_fwd_splitkv_kernelI23Flash_fwd_kernel_traitsILi128ELi64ELi64ELi4ELb0ELb0EN7cutlass6half_tE19Flash_kernel_traitsILi128ELi64ELi64ELi4ES3_EELb0ELb0ELb0ELb0ELb1ELb0ELb1ELb0EEEvNS_16Flash_fwd_paramsE) ;  /* 0xfffffff806648950 */ /* 0x01efea0003c3ffff */
        /* <DEDUP_REMOVED lines=104> */
[----:B------:R-:W-:Y:S01]  /*0cf0*/  ISETP.NE.OR P0, PT, R169, RZ, P0 ;  /* 0x000000ffa900720c */ /* 0x000fe20000705670 */
[----:B------:R-:W-:Y:S02]  /*0d00*/  IMAD.MOV.U32 R169, RZ, RZ, 0x0 ;  /* 0x00000000ffa97424 */ /* 0x000fe400078e00ff */
        /* <DEDUP_REMOVED lines=12> */
[----:B-1----:R-:W-:Y:S05]  /*0dd0*/  @P0 RET.REL.NODEC R168 `(_ZN5flash24flash_fwd_splitkv_kernelI23Flash_fwd_kernel_traitsILi128ELi64ELi64ELi4ELb0ELb0EN7cutlass6half_tE19Flash_kernel_traitsILi128ELi64ELi64ELi4ES3_EELb0ELb0ELb0ELb0ELb1ELb0ELb1ELb0EEEvNS_16Flash_fwd_paramsE) ;  /* 0xfffffff0a8880950 */ /* 0x002fea0003c3ffff */
[----:B------:R-:W-:Y:S02]  /*0de0*/  MOV R3, 0xff800000 ;  /* 0xff80000000037802 */ /* 0x000fe40000000f00 */
[----:B------:R-:W-:-:S03]  /*0df0*/  MOV R169, 0x0 ;  /* 0x0000000000a97802 */ /* 0x000fc60000000f00 */
[----:B------:R1:W-:Y:S02]  /*0e00*/  ST.E desc[UR4][R6.64+0xe0], R3 ;  /* 0x0000e00306007985 */ /* 0x0003e4000c101904 */
[----:B-1----:R-:W-:Y:S05]  /*0e10*/  RET.REL.NODEC R168 `(_ZN5flash24flash_fwd_splitkv_kernelI23Flash_fwd_kernel_traitsILi128ELi64ELi64ELi4ELb0ELb0EN7cutlass6half_tE19Flash_kernel_traitsILi128ELi64ELi64ELi4ES3_EELb0ELb0ELb0ELb0ELb1ELb0ELb1ELb0EEEvNS_16Flash_fwd_paramsE) ;  /* 0xfffffff0a8787950 */ /* 0x002fea0003c3ffff */
.L_x_8772:
        /* <DEDUP_REMOVED lines=102> */
.L_x_8774:
        /* <DEDUP_REMOVED lines=28> */
[-C--:B------:R-:W-:Y:S02]  /*1640*/  @!P2 IADD3 R6, PT, PT, R6, -R5.reuse, RZ ;  /* 0x800000050606a210 */ /* 0x080fe40007ffe0ff */
[----:B------:R-:W-:Y:S02]  /*1650*/  @!P3 IADD3 R31, PT, PT, R31, R4, RZ ;  /* 0x000000041f1fb210 */ /* 0x000fe40007ffe0ff */
[----:B------:R-:W-:Y:S01]  /*1660*/  ISETP.GE.U32.AND P4, PT, R6, R5, PT ;  /* 0x000000050600720c */ /* 0x000fe20003f86070 */
[----:B---3-5:R-:W-:Y:S01]  /*1670*/  @!P3 IMAD R9, R23, R12, RZ ;  /* 0x0000000c1709b224 */ /* 0x028fe200078e02ff */
[----:B------:R-:W-:Y:S02]  /*1680*/  @!P3 SHF.R.S32.HI R4, RZ, 0x1f, R12 ;  /* 0x0000001fff04b819 */ /* 0x000fe4000001140c */
[----:B------:R-:W-:Y:S01]  /*1690*/  LOP3.LUT R6, R173, R0, RZ, 0x3c, !PT ;  /* 0x00000000ad067212 */ /* 0x000fe200078e3cff */
[----:B------:R-:W-:Y:S01]  /*16a0*/  @P3 IMAD.IADD R7, R13, 0x1, R14 ;  /* 0x000000010d073824 */ /* 0x000fe200078e020e */
[----:B------:R-:W-:Y:S01]  /*16b0*/  ISETP.NE.AND P0, PT, R0, RZ, PT ;  /* 0x000000ff0000720c */ /* 0x000fe20003f05270 */
[----:B------:R-:W-:Y:S01]  /*16c0*/  @!P3 IMAD R9, R22, R4, R9 ;  /* 0x000000041609b224 */ /* 0x000fe200078e0209 */
[----:B------:R-:W-:Y:S01]  /*16d0*/  ISETP.GE.AND P1, PT, R6, RZ, PT ;  /* 0x000000ff0600720c */ /* 0x000fe20003f26270 */
[----:B------:R-:W-:Y:S01]  /*16e0*/  @!P3 IMAD.WIDE.U32 R30, R22, R12, R30 ;  /* 0x0000000c161eb225 */ /* 0x000fe200078e001e */
[----:B------:R-:W-:-:S03]  /*16f0*/  LEA R5, R27, 0xffffffc0, 0x6 ;  /* 0xffffffc01b057811 */ /* 0x000fc600078e30ff */
[-C--:B------:R-:W-:Y:S02]  /*1700*/  @P3 IMAD R4, R159, R7.reuse, RZ ;  /* 0x000000079f043224 */ /* 0x080fe400078e02ff */
[----:B------:R-:W-:Y:S01]  /*1710*/  @P3 IMAD.WIDE.U32 R22, R158, R7, RZ ;  /* 0x000000079e163225 */ /* 0x000fe200078e00ff */
[----:B------:R-:W-:-:S03]  /*1720*/  @!P3 IADD3 R9, PT, PT, R31, R9, RZ ;  /* 0x000000091f09b210 */ /* 0x000fc60007ffe0ff */
[----:B------:R-:W-:Y:S01]  /*1730*/  @!P2 VIADD R10, R10, 0x1 ;  /* 0x000000010a0aa836 */ /* 0x000fe20000000000 */
[----:B------:R-:W-:Y:S01]  /*1740*/  @P3 IADD3 R9, PT, PT, R23, R4, RZ ;  /* 0x0000000417093210 */ /* 0x000fe20007ffe0ff */
[----:B------:R-:W-:Y:S01]  /*1750*/  @!P3 IMAD.MOV.U32 R8, RZ, RZ, R30 ;  /* 0x000000ffff08b224 */ /* 0x000fe200078e001e */
[----:B------:R-:W-:Y:S01]  /*1760*/  @P3 MOV R8, R22 ;  /* 0x0000001600083202 */ /* 0x000fe20000000f00 */
[----:B------:R-:W-:Y:S01]  /*1770*/  IMAD R6, R159, R5, RZ ;  /* 0x000000059f067224 */ /* 0x000fe200078e02ff */
[----:B------:R-:W-:Y:S01]  /*1780*/  SHF.R.S32.HI R11, RZ, 0x1f, R5 ;  /* 0x0000001fff0b7819 */ /* 0x000fe20000011405 */
[----:B------:R-:W-:Y:S01]  /*1790*/  @!P3 IMAD R4, R25, R13, RZ ;  /* 0x0000000d1904b224 */ /* 0x000fe200078e02ff */
[----:B------:R-:W-:Y:S02]  /*17a0*/  @!P3 SHF.R.S32.HI R7, RZ, 0x1f, R13 ;  /* 0x0000001fff07b819 */ /* 0x000fe4000001140d */
[----:B------:R-:W-:Y:S01]  /*17b0*/  @P4 IADD3 R10, PT, PT, R10, 0x1, RZ ;  /* 0x000000010a0a4810 */ /* 0x000fe20007ffe0ff */
[----:B------:R-:W-:-:S02]  /*17c0*/  IMAD R6, R11, R158, R6 ;  /* 0x0000009e0b067224 */ /* 0x000fc400078e0206 */
[----:B------:R-:W-:-:S04]  /*17d0*/  IMAD.WIDE.U32 R8, R158, R5, R8 ;  /* 0x000000059e087225 */ /* 0x000fc800078e0008 */
[----:B------:R-:W-:Y:S02]  /*17e0*/  @!P3 IMAD R4, R7, R24, R4 ;  /* 0x000000180704b224 */ /* 0x000fe400078e0204 */
[----:B------:R-:W-:-:S04]  /*17f0*/  @!P3 IMAD.WIDE.U32 R22, R24, R13, RZ ;  /* 0x0000000d1816b225 */ /* 0x000fc800078e00ff */
[----:B------:R-:W-:Y:S01]  /*1800*/  @!P1 IMAD.MOV R10, RZ, RZ, -R10 ;  /* 0x000000ffff0a9224 */ /* 0x000fe200078e0a0a */
[----:B------:R-:W-:Y:S02]  /*1810*/  @!P0 LOP3.LUT R10, RZ, R0, RZ, 0x33, !PT ;  /* 0x00000000ff0a8212 */ /* 0x000fe400078e33ff */
[----:B------:R-:W-:Y:S02]  /*1820*/  IADD3 R15, PT, PT, R9, R6, RZ ;  /* 0x00000006090f7210 */ /* 0x000fe40007ffe0ff */
[----:B------:R-:W-:Y:S01]  /*1830*/  @!P3 IADD3 R23, PT, PT, R23, R4, RZ ;  /* 0x000000041717b210 */ /* 0x000fe20007ffe0ff */
[----:B----4-:R-:W-:Y:S01]  /*1840*/  @!P3 IMAD R4, R17, R12, RZ ;  /* 0x0000000c1104b224 */ /* 0x010fe200078e02ff */
        /* <DEDUP_REMOVED lines=8> */
[----:B------:R-:W-:Y:S02]  /*18d0*/  @P3 IMAD R6, R25, R13, RZ ;  /* 0x0000000d19063224 */ /* 0x000fe400078e02ff */
[----:B------:R-:W-:-:S04]  /*18e0*/  IMAD.WIDE.U32 R14, R20, R10, R14 ;  /* 0x0000000a140e7225 */ /* 0x000fc800078e000e */
[----:B------:R-:W-:Y:S01]  /*18f0*/  @P3 IMAD.WIDE.U32 R12, R24, R13, RZ ;  /* 0x0000000d180c3225 */ /* 0x000fe200078e00ff */
[----:B------:R-:W-:Y:S02]  /*1900*/  @!P3 IADD3 R18, PT, PT, R17, R4, RZ ;  /* 0x000000041112b210 */ /* 0x000fe40007ffe0ff */
[----:B------:R-:W-:Y:S01]  /*1910*/  MOV R4, R14 ;  /* 0x0000000e00047202 */ /* 0x000fe20000000f00 */
[----:B------:R-:W-:Y:S01]  /*1920*/  IMAD.IADD R8, R15, 0x1, R9 ;  /* 0x000000010f087824 */ /* 0x000fe200078e0209 */
[----:B------:R-:W-:Y:S02]  /*1930*/  @P3 IADD3 R18, PT, PT, R13, R6, RZ ;  /* 0x000000060d123210 */ /* 0x000fe40007ffe0ff */
[----:B------:R-:W-:Y:S02]  /*1940*/  @P3 MOV R16, R12 ;  /* 0x0000000c00103202 */ /* 0x000fe40000000f00 */
.L_x_8775:
[----:B------:R-:W-:Y:S05]  /*1950*/  BSYNC.RECONVERGENT B0 ;  /* 0x0000000000007941 */ /* 0x000fea0003800200 */
.L_x_8773:
        /* <DEDUP_REMOVED lines=12> */
[----:B------:R-:W-:Y:S01]  /*1a20*/  IMAD.MOV.U32 R30, RZ, RZ, RZ ;  /* 0x000000ffff1e7224 */ /* 0x000fe200078e00ff */
        /* <DEDUP_REMOVED lines=15> */
[-C--:B-----5:R-:W-:Y:S02]  /*1b20*/  IMAD R6, R11, R24.reuse, RZ ;  /* 0x000000180b067224 */ /* 0x0a0fe400078e02ff */
[----:B------:R-:W-:Y:S02]  /*1b30*/  IMAD.SHL.U32 R161, R169, 0x8, RZ ;  /* 0x00000008a9a17824 */ /* 0x000fe400078e00ff */
[C---:B------:R-:W-:Y:S02]  /*1b40*/  IMAD R11, R5.reuse, R25, R6 ;  /* 0x00000019050b7224 */ /* 0x040fe400078e0206 */
[----:B------:R-:W-:-:S04]  /*1b50*/  IMAD.WIDE.U32 R6, R5, R24, RZ ;  /* 0x0000001805067225 */ /* 0x000fc800078e00ff */
[----:B------:R-:W-:Y:S01]  /*1b60*/  @P1 VIADD R9, R9, 0x1 ;  /* 0x0000000109091836 */ /* 0x000fe20000000000 */
[----:B------:R-:W-:-:S03]  /*1b70*/  LOP3.LUT R5, R161, 0x38, RZ, 0xc0, !PT ;  /* 0x00000038a1057812 */ /* 0x000fc600078ec0ff */
[----:B------:R-:W-:Y:S01]  /*1b80*/  @!P0 IMAD.MOV R9, RZ, RZ, -R9 ;  /* 0x000000ffff098224 */ /* 0x000fe200078e0a09 */
[----:B------:R-:W-:Y:S01]  /*1b90*/  @!P2 LOP3.LUT R9, RZ, R0, RZ, 0x33, !PT ;  /* 0x00000000ff09a212 */ /* 0x000fe200078e33ff */
[----:B------:R-:W-:Y:S01]  /*1ba0*/  IMAD.IADD R11, R7, 0x1, R11 ;  /* 0x00000001070b7824 */ /* 0x000fe200078e020b */
[----:B------:R-:W-:Y:S02]  /*1bb0*/  IADD3 R16, P1, P0, R6, R16, R5 ;  /* 0x0000001006107210 */ /* 0x000fe4000783e005 */
[----:B------:R-:W-:Y:S01]  /*1bc0*/  SHF.R.S32.HI R7, RZ, 0x1f, R9 ;  /* 0x0000001fff077819 */ /* 0x000fe20000011409 */
[-C--:B------:R-:W-:Y:S02]  /*1bd0*/  IMAD R6, R41, R9.reuse, RZ ;  /* 0x0000000929067224 */ /* 0x080fe400078e02ff */
[----:B------:R-:W-:Y:S02]  /*1be0*/  IMAD.SHL.U32 R31, R169, 0x40, RZ ;  /* 0x00000040a91f7824 */ /* 0x000fe400078e00ff */
[----:B------:R-:W-:Y:S01]  /*1bf0*/  IMAD.WIDE.U32 R42, R40, R9, RZ ;  /* 0x00000009282a7225 */ /* 0x000fe200078e00ff */
[----:B------:R-:W-:-:S03]  /*1c00*/  LOP3.LUT R10, R161, 0x1c0, RZ, 0xc0, !PT ;  /* 0x000001c0a10a7812 */ /* 0x000fc600078ec0ff */
[----:B------:R-:W-:Y:S01]  /*1c10*/  IMAD R6, R7, R40, R6 ;  /* 0x0000002807067224 */ /* 0x000fe200078e0206 */
[----:B------:R-:W-:Y:S02]  /*1c20*/  IADD3.X R11, PT, PT, R11, R18, RZ, P1, P0 ;  /* 0x000000120b0b7210 */ /* 0x000fe40000fe04ff */
[--C-:B------:R-:W-:Y:S01]  /*1c30*/  SHF.R.U32.HI R0, RZ, 0x1, R169.reuse ;  /* 0x00000001ff007819 */ /* 0x100fe200000116a9 */
[----:B------:R-:W-:Y:S01]  /*1c40*/  IMAD.IADD R6, R43, 0x1, R6 ;  /* 0x000000012b067824 */ /* 0x000fe200078e0206 */
[----:B------:R-:W-:Y:S02]  /*1c50*/  LOP3.LUT R17, R31, 0x1c0, RZ, 0xc0, !PT ;  /* 0x000001c01f117812 */ /* 0x000fe400078ec0ff */
[----:B------:R-:W-:Y:S02]  /*1c60*/  IADD3 R16, P0, PT, R16, R42, RZ ;  /* 0x0000002a10107210 */ /* 0x000fe40007f1e0ff */
[----:B------:R-:W-:Y:S02]  /*1c70*/  LOP3.LUT R7, R161, 0x1e00, RZ, 0xc0, !PT ;  /* 0x00001e00a1077812 */ /* 0x000fe400078ec0ff */
[----:B------:R-:W-:-:S02]  /*1c80*/  LOP3.LUT R10, R10, 0x38, R169, 0xf8, !PT ;  /* 0x000000380a0a7812 */ /* 0x000fc400078ef8a9 */
[----:B------:R-:W-:Y:S01]  /*1c90*/  LOP3.LUT R0, R17, 0x8, R0, 0xf8, !PT ;  /* 0x0000000811007812 */ /* 0x000fe200078ef800 */
[----:B------:R-:W-:Y:S01]  /*1ca0*/  IMAD.X R17, R11, 0x1, R6, P0 ;  /* 0x000000010b117824 */ /* 0x000fe200000e0606 */
[----:B------:R-:W-:Y:S02]  /*1cb0*/  LOP3.LUT R7, R7, R10, R5, 0xf6, !PT ;  /* 0x0000000a07077212 */ /* 0x000fe400078ef605 */
[----:B------:R-:W-:Y:S02]  /*1cc0*/  SHF.R.S32.HI R10, RZ, 0x1f, R173 ;  /* 0x0000001fff0a7819 */ /* 0x000fe400000114ad */
[----:B------:R-:W-:Y:S01]  /*1cd0*/  SHF.R.U32.HI R14, RZ, 0x3, R169 ;  /* 0x00000003ff0e7819 */ /* 0x000fe200000116a9 */
[----:B------:R-:W-:Y:S01]  /*1ce0*/  IMAD.IADD R157, R157, 0x1, -R172 ;  /* 0x000000019d9d7824 */ /* 0x000fe200078e0aac */
[----:B------:R-:W1:Y:S01]  /*1cf0*/  S2UR UR6, SR_CgaCtaId ;  /* 0x00000000000679c3 */ /* 0x000e620000008800 */
[----:B------:R-:W-:Y:S02]  /*1d00*/  IMAD.MOV.U32 R15, RZ, RZ, RZ ;  /* 0x000000ffff0f7224 */ /* 0x000fe400078e00ff */
[----:B------:R-:W-:-:S02]  /*1d10*/  IMAD R163, R159, R14, RZ ;  /* 0x0000000e9fa37224 */ /* 0x000fc400078e02ff */
[----:B------:R-:W-:Y:S01]  /*1d20*/  IMAD.WIDE.U32 R38, R39, 0x40, R14 ;  /* 0x0000004027267825 */ /* 0x000fe200078e000e */
[----:B------:R-:W-:Y:S01]  /*1d30*/  ISETP.GE.AND P6, PT, R14, R157, PT ;  /* 0x0000009d0e00720c */ /* 0x000fe20003fc6270 */
[----:B------:R-:W-:Y:S02]  /*1d40*/  UMOV UR7, 0x400 ;  /* 0x0000040000077882 */ /* 0x000fe40000000000 */
[----:B------:R-:W-:-:S04]  /*1d50*/  VIADD R171, R27, 0xffffffff ;  /* 0xffffffff1bab7836 */ /* 0x000fc80000000000 */
[----:B------:R-:W-:Y:S01]  /*1d60*/  IMAD.SHL.U32 R178, R171, 0x40, RZ ;  /* 0x00000040abb27824 */ /* 0x000fe200078e00ff */
[----:B-1----:R-:W-:-:S06]  /*1d70*/  ULEA UR6, UR6, UR7, 0x18 ;  /* 0x0000000706067291 */ /* 0x002fcc000f8ec0ff */
[----:B------:R-:W-:-:S04]  /*1d80*/  IMAD.U32 R156, RZ, RZ, UR6 ;  /* 0x00000006ff9c7e24 */ /* 0x000fc8000f8e00ff */
[----:B------:R-:W-:Y:S02]  /*1d90*/  IMAD R26, R7, 0x2, R156 ;  /* 0x00000002071a7824 */ /* 0x000fe400078e029c */
[-C--:B--2---:R-:W-:Y:S02]  /*1da0*/  @P3 IMAD R6, R35, R19.reuse, RZ ;  /* 0x0000001323063224 */ /* 0x084fe400078e02ff */
[----:B------:R-:W-:-:S04]  /*1db0*/  @P3 IMAD.WIDE.U32 R40, R34, R19, RZ ;  /* 0x0000001322283225 */ /* 0x000fc800078e00ff */
[----:B---3--:R-:W-:Y:S02]  /*1dc0*/  IMAD R11, R33, R173, RZ ;  /* 0x000000ad210b7224 */ /* 0x008fe400078e02ff */
[-C--:B----4-:R-:W-:Y:S02]  /*1dd0*/  @!P3 IMAD R9, R37, R175.reuse, RZ ;  /* 0x000000af2509b224 */ /* 0x090fe400078e02ff */
[----:B------:R-:W-:-:S04]  /*1de0*/  @!P3 IMAD.WIDE.U32 R36, R36, R175, RZ ;  /* 0x000000af2424b225 */ /* 0x000fc800078e00ff */
[----:B------:R-:W-:Y:S02]  /*1df0*/  @!P3 IMAD.IADD R9, R37, 0x1, R9 ;  /* 0x000000012509b824 */ /* 0x000fe400078e0209 */
[----:B------:R-:W-:Y:S01]  /*1e00*/  @!P3 IMAD.MOV.U32 R18, RZ, RZ, R36 ;  /* 0x000000ffff12b224 */ /* 0x000fe200078e0024 */
[----:B------:R-:W-:Y:S01]  /*1e10*/  IADD3 R36, P0, PT, R5, R4, RZ ;  /* 0x0000000405247210 */ /* 0x000fe20007f1e0ff */
[----:B------:R-:W-:Y:S02]  /*1e20*/  @P3 IMAD.IADD R9, R41, 0x1, R6 ;  /* 0x0000000129093824 */ /* 0x000fe400078e0206 */
[----:B------:R-:W-:Y:S02]  /*1e30*/  @P3 IMAD.MOV.U32 R18, RZ, RZ, R40 ;  /* 0x000000ffff123224 */ /* 0x000fe400078e0028 */
[----:B------:R-:W-:Y:S02]  /*1e40*/  IMAD R6, R32, R10, R11 ;  /* 0x0000000a20067224 */ /* 0x000fe400078e020b */
[----:B------:R-:W-:-:S02]  /*1e50*/  VIADD R10, R14, 0x20 ;  /* 0x000000200e0a7836 */ /* 0x000fc40000000000 */
[----:B------:R-:W-:Y:S01]  /*1e60*/  VIADD R4, R14, 0x10 ;  /* 0x000000100e047836 */ /* 0x000fe20000000000 */
[----:B------:R-:W-:Y:S01]  /*1e70*/  IADD3 R42, P2, PT, R5, R18, RZ ;  /* 0x00000012052a7210 */ /* 0x000fe20007f5e0ff */
[----:B------:R-:W-:Y:S01]  /*1e80*/  IMAD.X R37, RZ, RZ, R8, P0 ;  /* 0x000000ffff257224 */ /* 0x000fe200000e0608 */
[-C--:B------:R-:W-:Y:S01]  /*1e90*/  ISETP.GE.AND P0, PT, R10, R157.reuse, PT ;  /* 0x0000009d0a00720c */ /* 0x080fe20003f06270 */
[----:B------:R-:W-:Y:S01]  /*1ea0*/  VIADD R8, R14, 0x30 ;  /* 0x000000300e087836 */ /* 0x000fe20000000000 */
[----:B------:R-:W-:Y:S01]  /*1eb0*/  ISETP.GE.AND P4, PT, R4, R157, PT ;  /* 0x0000009d0400720c */ /* 0x000fe20003f86270 */
[----:B------:R-:W-:-:S03]  /*1ec0*/  IMAD.X R43, RZ, RZ, R9, P2 ;  /* 0x000000ffff2b7224 */ /* 0x000fc600010e0609 */
[----:B------:R-:W-:Y:S01]  /*1ed0*/  ISETP.GE.AND P1, PT, R8, R157, PT ;  /* 0x0000009d0800720c */ /* 0x000fe20003f26270 */
[----:B------:R-:W-:-:S04]  /*1ee0*/  IMAD.WIDE.U32 R36, R14, R158, R36 ;  /* 0x0000009e0e247225 */ /* 0x000fc800078e0024 */
[----:B------:R-:W-:Y:S01]  /*1ef0*/  IMAD.WIDE.U32 R42, R173, R32, R42 ;  /* 0x00000020ad2a7225 */ /* 0x000fe200078e002a */
[----:B------:R-:W-:-:S03]  /*1f00*/  LEA R164, P2, R36, R20, 0x1 ;  /* 0x0000001424a47211 */ /* 0x000fc600078408ff */
[----:B------:R-:W-:Y:S02]  /*1f10*/  IMAD.IADD R163, R37, 0x1, R163 ;  /* 0x0000000125a37824 */ /* 0x000fe400078e02a3 */
[----:B------:R-:W-:Y:S01]  /*1f20*/  IMAD.IADD R43, R43, 0x1, R6 ;  /* 0x000000012b2b7824 */ /* 0x000fe200078e0206 */
[C---:B------:R-:W-:Y:S02]  /*1f30*/  @!P0 IADD3 R6, P3, PT, R38.reuse, 0x20, RZ ;  /* 0x0000002026068810 */ /* 0x040fe40007f7e0ff */
[----:B------:R-:W-:Y:S02]  /*1f40*/  @!P4 IADD3 R20, P5, PT, R38, 0x10, RZ ;  /* 0x000000102614c810 */ /* 0x000fe40007fbe0ff */
[----:B------:R-:W-:Y:S01]  /*1f50*/  LEA.HI.X R163, R36, R21, R163, 0x1, P2 ;  /* 0x0000001524a37211 */ /* 0x000fe200010f0ca3 */
[--C-:B------:R-:W-:Y:S01]  /*1f60*/  @!P0 IMAD.X R9, RZ, RZ, R39.reuse, P3 ;  /* 0x000000ffff098224 */ /* 0x100fe200018e0627 */
[----:B------:R-:W-:Y:S01]  /*1f70*/  @!P1 IADD3 R18, P2, PT, R38, 0x30, RZ ;  /* 0x0000003026129810 */ /* 0x000fe20007f5e0ff */
[----:B------:R-:W-:-:S02]  /*1f80*/  @!P4 IMAD.X R11, RZ, RZ, R39, P5 ;  /* 0x000000ffff0bc224 */ /* 0x000fc400028e0627 */
[--C-:B------:R-:W-:Y:S02]  /*1f90*/  @!P0 IMAD.MOV.U32 R36, RZ, RZ, R42.reuse ;  /* 0x000000ffff248224 */ /* 0x100fe400078e002a */
[----:B------:R-:W-:Y:S02]  /*1fa0*/  @!P0 IMAD.MOV.U32 R37, RZ, RZ, R43 ;  /* 0x000000ffff258224 */ /* 0x000fe400078e002b */
[----:B------:R-:W-:Y:S02]  /*1fb0*/  @!P1 IMAD.X R19, RZ, RZ, R39, P2 ;  /* 0x000000ffff139224 */ /* 0x000fe400010e0627 */
[-C--:B------:R-:W-:Y:S02]  /*1fc0*/  @!P0 IMAD R9, R9, R34.reuse, RZ ;  /* 0x0000002209098224 */ /* 0x080fe400078e02ff */
[----:B------:R-:W-:Y:S02]  /*1fd0*/  @!P6 IMAD R15, R39, R34, RZ ;  /* 0x00000022270fe224 */ /* 0x000fe400078e02ff */
[----:B------:R-:W-:-:S02]  /*1fe0*/  @!P4 IMAD.MOV.U32 R40, RZ, RZ, R42 ;  /* 0x000000ffff28c224 */ /* 0x000fc400078e002a */
[--C-:B------:R-:W-:Y:S02]  /*1ff0*/  @!P4 IMAD.MOV.U32 R41, RZ, RZ, R43.reuse ;  /* 0x000000ffff29c224 */ /* 0x100fe400078e002b */
[-C--:B------:R-:W-:Y:S02]  /*2000*/  @!P4 IMAD R11, R11, R34.reuse, RZ ;  /* 0x000000220b0bc224 */ /* 0x080fe400078e02ff */
[----:B------:R-:W-:Y:S02]  /*2010*/  @!P1 IMAD.MOV.U32 R32, RZ, RZ, R42 ;  /* 0x000000ffff209224 */ /* 0x000fe400078e002a */
[----:B------:R-:W-:Y:S02]  /*2020*/  @!P1 IMAD.MOV.U32 R33, RZ, RZ, R43 ;  /* 0x000000ffff219224 */ /* 0x000fe400078e002b */
[----:B------:R-:W-:Y:S02]  /*2030*/  @!P1 IMAD R19, R19, R34, RZ ;  /* 0x0000002213139224 */ /* 0x000fe400078e02ff */
[----:B------:R-:W-:-:S02]  /*2040*/  @!P0 IMAD R9, R35, R6, R9 ;  /* 0x0000000623098224 */ /* 0x000fc400078e0209 */
[----:B------:R-:W-:-:S04]  /*2050*/  @!P0 IMAD.WIDE.U32 R36, R34, R6, R36 ;  /* 0x0000000622248225 */ /* 0x000fc800078e0024 */
[C---:B------:R-:W-:Y:S02]  /*2060*/  @!P6 IMAD R15, R38.reuse, R35, R15 ;  /* 0x00000023260fe224 */ /* 0x040fe400078e020f */
[----:B------:R-:W-:-:S04]  /*2070*/  @!P6 IMAD.WIDE.U32 R38, R38, R34, R42 ;  /* 0x000000222626e225 */ /* 0x000fc800078e002a */
[-C--:B------:R-:W-:Y:S02]  /*2080*/  @!P4 IMAD R11, R35, R20.reuse, R11 ;  /* 0x00000014230bc224 */ /* 0x080fe400078e020b */
[----:B------:R-:W-:Y:S01]  /*2090*/  @!P4 IMAD.WIDE.U32 R40, R34, R20, R40 ;  /* 0x000000142228c225 */ /* 0x000fe200078e0028 */
[----:B------:R-:W-:-:S03]  /*20a0*/  @!P6 LEA R20, P5, R38, R22, 0x1 ;  /* 0x000000162614e211 */ /* 0x000fc600078a08ff */
[-C--:B------:R-:W-:Y:S02]  /*20b0*/  @!P1 IMAD R6, R35, R18.reuse, R19 ;  /* 0x0000001223069224 */ /* 0x080fe400078e0213 */
[----:B------:R-:W-:Y:S01]  /*20c0*/  @!P1 IMAD.WIDE.U32 R32, R34, R18, R32 ;  /* 0x0000001222209225 */ /* 0x000fe200078e0020 */
[----:B------:R-:W-:-:S03]  /*20d0*/  @!P0 LEA R18, P2, R36, R22, 0x1 ;  /* 0x0000001624128211 */ /* 0x000fc600078408ff */
[----:B------:R-:W-:Y:S01]  /*20e0*/  @!P0 IMAD.IADD R9, R37, 0x1, R9 ;  /* 0x0000000125098824 */ /* 0x000fe200078e0209 */
[-C--:B------:R-:W-:Y:S01]  /*20f0*/  @!P4 LEA R34, P3, R40, R22.reuse, 0x1 ;  /* 0x000000162822c211 */ /* 0x080fe200078608ff */
[----:B------:R-:W-:Y:S02]  /*2100*/  @!P6 IMAD.IADD R15, R39, 0x1, R15 ;  /* 0x00000001270fe824 */ /* 0x000fe400078e020f */
[----:B------:R-:W-:Y:S01]  /*2110*/  @!P4 IMAD.IADD R11, R41, 0x1, R11 ;  /* 0x00000001290bc824 */ /* 0x000fe200078e020b */
[-C--:B------:R-:W-:Y:S01]  /*2120*/  @!P0 LEA.HI.X R19, R36, R23.reuse, R9, 0x1, P2 ;  /* 0x0000001724138211 */ /* 0x080fe200010f0c09 */
[----:B------:R-:W-:Y:S01]  /*2130*/  IMAD.IADD R9, R97, 0x1, -R178 ;  /* 0x0000000161097824 */ /* 0x000fe200078e0ab2 */
[-C--:B------:R-:W-:Y:S02]  /*2140*/  @!P6 LEA.HI.X R21, R38, R23.reuse, R15, 0x1, P5 ;  /* 0x000000172615e211 */ /* 0x080fe400028f0c0f */
[----:B------:R-:W-:Y:S01]  /*2150*/  @!P4 LEA.HI.X R35, R40, R23, R11, 0x1, P3 ;  /* 0x000000172823c211 */ /* 0x000fe200018f0c0b */
[----:B------:R-:W-:Y:S01]  /*2160*/  @!P1 IMAD.IADD R11, R33, 0x1, R6 ;  /* 0x00000001210b9824 */ /* 0x000fe200078e0206 */
[----:B------:R-:W-:Y:S01]  /*2170*/  @!P1 LEA R22, P3, R32, R22, 0x1 ;  /* 0x0000001620169211 */ /* 0x000fe200078608ff */
[----:B------:R-:W-:Y:S01]  /*2180*/  @!PT LDS RZ, [RZ] ;  /* 0x00000000fffff984 */ /* 0x000fe20000000800 */
[----:B------:R-:W-:Y:S01]  /*2190*/  @!PT LDS RZ, [RZ] ;  /* 0x00000000fffff984 */ /* 0x000fe20000000800 */
[----:B------:R-:W-:Y:S01]  /*21a0*/  @!PT LDS RZ, [RZ] ;  /* 0x00000000fffff984 */ /* 0x000fe20000000800 */
[----:B------:R-:W-:Y:S01]  /*21b0*/  @!P6 LDGSTS.E.BYPASS.LTC128B.128 [R26], desc[UR4][R20.64] ;  /* 0x00000000141aefae */ /* 0x000fe2000b981a04 */
[----:B------:R-:W-:-:S02]  /*21c0*/  ISETP.GE.AND P5, PT, R4, R9, PT ;  /* 0x000000090400720c */ /* 0x000fc40003fa6270 */
[----:B------:R-:W-:Y:S01]  /*21d0*/  @!P1 LEA.HI.X R23, R32, R23, R11, 0x1, P3 ;  /* 0x0000001720179211 */ /* 0x000fe200018f0c0b */
[----:B------:R1:W-:Y:S01]  /*21e0*/  @!P6 LDGSTS.E.BYPASS.LTC128B.128 [R26+0x2000], desc[UR4][R20.64+0x80] ;  /* 0x02000080141aefae */ /* 0x0003e2000b981a04 */
[----:B------:R-:W-:-:S03]  /*21f0*/  ISETP.GE.AND P3, PT, R8, R9, PT ;  /* 0x000000090800720c */ /* 0x000fc60003f66270 */
[----:B------:R-:W-:Y:S01]  /*2200*/  @!P4 LDGSTS.E.BYPASS.LTC128B.128 [R26+0x800], desc[UR4][R34.64] ;  /* 0x00800000221acfae */ /* 0x000fe2000b981a04 */
[----:B------:R-:W-:-:S03]  /*2210*/  ISETP.GE.AND P6, PT, R14, R9, PT ;  /* 0x000000090e00720c */ /* 0x000fc60003fc6270 */
[----:B------:R-:W-:Y:S01]  /*2220*/  @!P4 LDGSTS.E.BYPASS.LTC128B.128 [R26+0x2800], desc[UR4][R34.64+0x80] ;  /* 0x02800080221acfae */ /* 0x000fe2000b981a04 */
[-C--:B------:R-:W-:Y:S02]  /*2230*/  ISETP.GE.AND P4, PT, R10, R9.reuse, PT ;  /* 0x000000090a00720c */ /* 0x080fe40003f86270 */
[----:B------:R-:W-:Y:S01]  /*2240*/  ISETP.GE.AND P2, PT, R4, R9, PT ;  /* 0x000000090400720c */ /* 0x000fe20003f46270 */
[----:B------:R-:W-:Y:S01]  /*2250*/  @!P0 LDGSTS.E.BYPASS.LTC128B.128 [R26+0x1000], desc[UR4][R18.64] ;  /* 0x01000000121a8fae */ /* 0x000fe2000b981a04 */
[C---:B------:R-:W-:Y:S02]  /*2260*/  SHF.L.U32 R4, R158.reuse, 0x4, RZ ;  /* 0x000000049e047819 */ /* 0x040fe400000006ff */
[----:B------:R-:W-:Y:S01]  /*2270*/  SHF.L.U64.HI R6, R158, 0x4, R159 ;  /* 0x000000049e067819 */ /* 0x000fe2000001029f */
[----:B------:R2:W-:Y:S01]  /*2280*/  @!P0 LDGSTS.E.BYPASS.LTC128B.128 [R26+0x3000], desc[UR4][R18.64+0x80] ;  /* 0x03000080121a8fae */ /* 0x0005e2000b981a04 */
[----:B------:R-:W-:-:S03]  /*2290*/  @!P5 LEA R32, P0, R4, R164, 0x1 ;  /* 0x000000a40420d211 */ /* 0x000fc600078008ff */
[----:B------:R3:W-:Y:S01]  /*22a0*/  @!P1 LDGSTS.E.BYPASS.LTC128B.128 [R26+0x1800], desc[UR4][R22.64] ;  /* 0x01800000161a9fae */ /* 0x0007e2000b981a04 */
[----:B------:R-:W-:-:S03]  /*22b0*/  @!P3 IMAD.MOV.U32 R11, RZ, RZ, R163 ;  /* 0x000000ffff0bb224 */ /* 0x000fc600078e00a3 */
[----:B------:R3:W-:Y:S01]  /*22c0*/  @!P1 LDGSTS.E.BYPASS.LTC128B.128 [R26+0x3800], desc[UR4][R22.64+0x80] ;  /* 0x03800080161a9fae */ /* 0x0007e2000b981a04 */
[----:B------:R-:W-:Y:S01]  /*22d0*/  ISETP.GE.AND P1, PT, R10, R9, PT ;  /* 0x000000090a00720c */ /* 0x000fe20003f26270 */
[----:B------:R-:W-:Y:S01]  /*22e0*/  @!P3 IMAD.MOV.U32 R10, RZ, RZ, R164 ;  /* 0x000000ffff0ab224 */ /* 0x000fe200078e00a4 */
[----:B------:R-:W-:Y:S01]  /*22f0*/  @!P5 LEA.HI.X R33, R4, R163, R6, 0x1, P0 ;  /* 0x000000a30421d211 */ /* 0x000fe200000f0c06 */
[----:B------:R-:W-:Y:S02]  /*2300*/  @!P6 IMAD.MOV.U32 R165, RZ, RZ, R163 ;  /* 0x000000ffffa5e224 */ /* 0x000fe400078e00a3 */
[----:B------:R-:W-:Y:S02]  /*2310*/  @!P3 IMAD R7, R159, 0x60, RZ ;  /* 0x000000609f07b824 */ /* 0x000fe400078e02ff */
[C---:B-1----:R-:W-:Y:S01]  /*2320*/  @!P3 IMAD.WIDE.U32 R20, R158.reuse, 0x60, R10 ;  /* 0x000000609e14b825 */ /* 0x042fe200078e000a */
[----:B------:R3:W-:Y:S03]  /*2330*/  @!P6 LDGSTS.E.BYPASS.LTC128B.128 [R26+0x4000], desc[UR4][R164.64] ;  /* 0x04000000a41aefae */ /* 0x0007e6000b981a04 */
[----:B------:R-:W-:Y:S01]  /*2340*/  @!P3 IMAD.IADD R21, R21, 0x1, R7 ;  /* 0x000000011515b824 */ /* 0x000fe200078e0207 */
[----:B------:R3:W-:Y:S04]  /*2350*/  @!P6 LDGSTS.E.BYPASS.LTC128B.128 [R26+0x6000], desc[UR4][R164.64+0x80] ;  /* 0x06000080a41aefae */ /* 0x0007e8000b981a04 */
[----:B------:R3:W-:Y:S01]  /*2360*/  @!P5 LDGSTS.E.BYPASS.LTC128B.128 [R26+0x4800], desc[UR4][R32.64] ;  /* 0x04800000201adfae */ /* 0x0007e2000b981a04 */
[----:B--2---:R-:W-:-:S03]  /*2370*/  @!P4 LEA R18, P0, R158, R164, 0x6 ;  /* 0x000000a49e12c211 */ /* 0x004fc600078030ff */
[----:B------:R3:W-:Y:S01]  /*2380*/  @!P5 LDGSTS.E.BYPASS.LTC128B.128 [R26+0x6800], desc[UR4][R32.64+0x80] ;  /* 0x06800080201adfae */ /* 0x0007e2000b981a04 */
[----:B------:R-:W-:-:S05]  /*2390*/  @!P4 LEA.HI.X R19, R158, R163, R159, 0x6, P0 ;  /* 0x000000a39e13c211 */ /* 0x000fca00000f349f */
[----:B------:R3:W-:Y:S04]  /*23a0*/  @!P4 LDGSTS.E.BYPASS.LTC128B.128 [R26+0x5000], desc[UR4][R18.64] ;  /* 0x05000000121acfae */ /* 0x0007e8000b981a04 */
[----:B------:R3:W-:Y:S04]  /*23b0*/  @!P4 LDGSTS.E.BYPASS.LTC128B.128 [R26+0x7000], desc[UR4][R18.64+0x80] ;  /* 0x07000080121acfae */ /* 0x0007e8000b981a04 */
[----:B------:R3:W-:Y:S04]  /*23c0*/  @!P3 LDGSTS.E.BYPASS.LTC128B.128 [R26+0x5800], desc[UR4][R20.64] ;  /* 0x05800000141abfae */ /* 0x0007e8000b981a04 */
[----:B------:R3:W-:Y:S04]  /*23d0*/  @!P3 LDGSTS.E.BYPASS.LTC128B.128 [R26+0x7800], desc[UR4][R20.64+0x80] ;  /* 0x07800080141abfae */ /* 0x0007e8000b981a04 */
[----:B------:R-:W0:Y:S01]  /*23e0*/  LDGDEPBAR ;  /* 0x00000000000079af */ /* 0x000e220000000000 */
[----:B------:R-:W-:Y:S01]  /*23f0*/  IMAD.WIDE.U32 R16, R14, R24, R16 ;  /* 0x000000180e107225 */ /* 0x000fe200078e0010 */
[----:B------:R-:W-:-:S03]  /*2400*/  ISETP.GE.AND P5, PT, R8, R9, PT ;  /* 0x000000090800720c */ /* 0x000fc60003fa6270 */
[----:B------:R-:W-:Y:S01]  /*2410*/  IMAD R7, R25, R14, RZ ;  /* 0x0000000e19077224 */ /* 0x000fe200078e02ff */
[----:B------:R-:W-:-:S03]  /*2420*/  LEA R167, P0, R16, R12, 0x1 ;  /* 0x0000000c10a77211 */ /* 0x000fc600078008ff */
[----:B------:R-:W-:Y:S01]  /*2430*/  IMAD.IADD R7, R17, 0x1, R7 ;  /* 0x0000000111077824 */ /* 0x000fe200078e0207 */
[----:B------:R-:W-:Y:S02]  /*2440*/  SHF.R.U32.HI R160, RZ, 0x4, R169 ;  /* 0x00000004ffa07819 */ /* 0x000fe400000116a9 */
[----:B------:R-:W-:Y:S02]  /*2450*/  LOP3.LUT R10, R169, 0x8, RZ, 0xc0, !PT ;  /* 0x00000008a90a7812 */ /* 0x000fe400078ec0ff */
[----:B------:R-:W-:Y:S01]  /*2460*/  LEA.HI.X R166, R16, R13, R7, 0x1, P0 ;  /* 0x0000000d10a67211 */ /* 0x000fe200000f0c07 */
[----:B------:R-:W-:-:S06]  /*2470*/  DEPBAR.LE SB0, 0x0 ;  /* 0x000080000000791a */ /* 0x000fcc0000000000 */
[----:B------:R-:W-:Y:S05]  /*2480*/  WARPSYNC.ALL ;  /* 0x0000000000007948 */ /* 0x000fea0003800000 */
[----:B------:R-:W-:Y:S01]  /*2490*/  IMAD.SHL.U32 R9, R160, 0x400, RZ ;  /* 0x00000400a0097824 */ /* 0x000fe200078e00ff */
[----:B------:R-:W-:Y:S01]  /*24a0*/  LOP3.LUT R10, R10, 0x1c0, R31, 0x78, !PT ;  /* 0x000001c00a0a7812 */ /* 0x000fe200078e781f */
[----:B------:R-:W-:Y:S02]  /*24b0*/  IMAD.SHL.U32 R7, R24, 0x10, RZ ;  /* 0x0000001018077824 */ /* 0x000fe400078e00ff */
[----:B------:R-:W-:Y:S02]  /*24c0*/  @!P5 IMAD.MOV.U32 R14, RZ, RZ, R167 ;  /* 0x000000ffff0ed224 */ /* 0x000fe400078e00a7 */
[----:B------:R-:W-:Y:S01]  /*24d0*/  @!P5 IMAD.MOV.U32 R15, RZ, RZ, R166 ;  /* 0x000000ffff0fd224 */ /* 0x000fe200078e00a6 */
[----:B------:R-:W-:Y:S01]  /*24e0*/  LOP3.LUT R10, R10, R5, RZ, 0x3c, !PT ;  /* 0x000000050a0a7212 */ /* 0x000fe200078e3cff */
[----:B------:R-:W-:Y:S01]  /*24f0*/  IMAD.SHL.U32 R170, R169, 0x20, RZ ;  /* 0x00000020a9aa7824 */ /* 0x000fe200078e00ff */
[----:B------:R-:W-:Y:S01]  /*2500*/  LOP3.LUT R9, R9, 0x400, RZ, 0xc0, !PT ;  /* 0x0000040009097812 */ /* 0x000fe200078ec0ff */
[C---:B------:R-:W-:Y:S01]  /*2510*/  @!P5 IMAD.WIDE.U32 R16, R24.reuse, 0x60, R14 ;  /* 0x000000601810d825 */ /* 0x040fe200078e000e */
[----:B------:R-:W-:Y:S01]  /*2520*/  SHF.L.U64.HI R8, R24, 0x4, R25 ;  /* 0x0000000418087819 */ /* 0x000fe20000010219 */
[----:B------:R-:W-:Y:S01]  /*2530*/  BAR.SYNC.DEFER_BLOCKING 0x0 ;  /* 0x0000000000007b1d */ /* 0x000fe20000010000 */
[----:B------:R-:W-:-:S02]  /*2540*/  @!P2 LEA R14, P0, R7, R167, 0x1 ;  /* 0x000000a7070ea211 */ /* 0x000fc400078008ff */
[----:B------:R-:W-:Y:S01]  /*2550*/  LOP3.LUT R0, R0, R5, RZ, 0x3c, !PT ;  /* 0x0000000500007212 */ /* 0x000fe200078e3cff */
[----:B------:R-:W-:Y:S01]  /*2560*/  IMAD R5, R10, 0x2, R9 ;  /* 0x000000020a057824 */ /* 0x000fe200078e0209 */
[----:B------:R-:W-:Y:S01]  /*2570*/  LOP3.LUT R170, R170, 0x7c00, RZ, 0xc0, !PT ;  /* 0x00007c00aaaa7812 */ /* 0x000fe200078ec0ff */
[----:B------:R-:W-:Y:S01]  /*2580*/  @!P6 IMAD.MOV.U32 R10, RZ, RZ, R167 ;  /* 0x000000ffff0ae224 */ /* 0x000fe200078e00a7 */
[-C--:B------:R-:W-:Y:S01]  /*2590*/  @!P2 LEA.HI.X R15, R7, R166.reuse, R8, 0x1, P0 ;  /* 0x000000a6070fa211 */ /* 0x080fe200000f0c08 */
[----:B------:R-:W-:Y:S01]  /*25a0*/  @!P6 IMAD.MOV.U32 R11, RZ, RZ, R166 ;  /* 0x000000ffff0be224 */ /* 0x000fe200078e00a6 */
[----:B------:R-:W-:Y:S02]  /*25b0*/  @!P1 LEA R8, P0, R24, R167, 0x6 ;  /* 0x000000a718089211 */ /* 0x000fe400078030ff */
[----:B------:R-:W-:Y:S01]  /*25c0*/  LOP3.LUT R155, R170, 0x200, R31, 0xf8, !PT ;  /* 0x00000200aa9b7812 */ /* 0x000fe200078ef81f */
[----:B------:R-:W-:Y:S01]  /*25d0*/  @!P5 IMAD R12, R25, 0x60, RZ ;  /* 0x00000060190cd824 */ /* 0x000fe200078e02ff */
[----:B------:R-:W-:-:S03]  /*25e0*/  @!P1 LEA.HI.X R9, R24, R166, R25, 0x6, P0 ;  /* 0x000000a618099211 */ /* 0x000fc600000f3419 */
[----:B------:R-:W-:Y:S02]  /*25f0*/  IMAD.IADD R155, R0, 0x1, R155 ;  /* 0x00000001009b7824 */ /* 0x000fe400078e029b */
[----:B------:R-:W-:Y:S02]  /*2600*/  @!P5 IMAD.IADD R13, R17, 0x1, R12 ;  /* 0x00000001110dd824 */ /* 0x000fe400078e020c */
[----:B------:R-:W-:Y:S01]  /*2610*/  @!P5 IMAD.MOV.U32 R12, RZ, RZ, R16 ;  /* 0x000000ffff0cd224 */ /* 0x000fe200078e0010 */
        /* <DEDUP_REMOVED lines=8> */
[----:B------:R-:W-:Y:S01]  /*26a0*/  @P2 STS.128 [R26+0xa800], RZ ;  /* 0x00a800ff1a002388 */ /* 0x000fe20000000c00 */
[----:B------:R-:W-:-:S03]  /*26b0*/  IMAD.IADD R154, R156, 0x1, R5 ;  /* 0x000000019c9a7824 */ /* 0x000fc600078e0205 */
[----:B------:R-:W-:Y:S01]  /*26c0*/  @!PT LDS RZ, [RZ] ;  /* 0x00000000fffff984 */ /* 0x000fe20000000800 */
[----:B------:R-:W-:Y:S01]  /*26d0*/  @!PT LDS RZ, [RZ] ;  /* 0x00000000fffff984 */ /* 0x000fe20000000800 */
[----:B------:R-:W-:Y:S01]  /*26e0*/  @!PT LDS RZ, [RZ] ;  /* 0x00000000fffff984 */ /* 0x000fe20000000800 */
[----:B------:R-:W-:Y:S01]  /*26f0*/  @!P2 LDGSTS.E.BYPASS.LTC128B.128 [R26+0x8800], desc[UR4][R14.64] ;  /* 0x088000000e1aafae */ /* 0x000fe2000b981a04 */
[----:B------:R-:W-:-:S03]  /*2700*/  IMAD R155, R155, 0x2, R156 ;  /* 0x000000029b9b7824 */ /* 0x000fc600078e029c */
        /* <DEDUP_REMOVED lines=16> */
[----:B---3--:R-:W3:Y:S04]  /*2810*/  LDSM.16.M88.4 R16, [R154+0x4000] ;  /* 0x004000009a10783b */ /* 0x008ee80000000200 */
        /* <DEDUP_REMOVED lines=17> */
[----:B------:R-:W-:Y:S01]  /*2930*/  LDSM.16.M88.4 R88, [R153+0x2000] ;  /* 0x002000009958783b */ /* 0x000fe20000000200 */
[----:B------:R-:W-:Y:S01]  /*2940*/  IADD3 R152, PT, PT, R155, R7, RZ ;  /* 0x000000079b987210 */ /* 0x000fe20007ffe0ff */
[----:B------:R-:W-:-:S02]  /*2950*/  IMAD.IADD R148, R154, 0x1, R7 ;  /* 0x000000019a947824 */ /* 0x000fc400078e0207 */
[----:B------:R-:W-:Y:S02]  /*2960*/  LDSM.16.M88.4 R92, [R149+0x6000] ;  /* 0x00600000955c783b */ /* 0x000fe40000000200 */
[C---:B----4-:R-:W-:Y:S02]  /*2970*/  HMMA.16816.F32 R72, R52.reuse, R68, RZ ;  /* 0x000000443448723c */ /* 0x050fe400000018ff */
[----:B------:R-:W-:Y:S04]  /*2980*/  LDSM.16.M88.4 R32, [R152] ;  /* 0x000000009820783b */ /* 0x000fe80000000200 */
[----:B--2---:R-:W2:Y:S02]  /*2990*/  LDSM.16.M88.4 R12, [R148+0x4000] ;  /* 0x00400000940c783b */ /* 0x004ea40000000200 */
[C---:B-----5:R-:W-:Y:S02]  /*29a0*/  HMMA.16816.F32 R64, R52.reuse, R60, RZ ;  /* 0x0000003c3440723c */ /* 0x060fe400000018ff */
[----:B------:R-:W-:Y:S06]  /*29b0*/  LDSM.16.M88.4 R84, [R148+0x5000] ;  /* 0x005000009454783b */ /* 0x000fec0000000200 */
        /* <DEDUP_REMOVED lines=34> */
[----:B------:R-:W3:Y:S03]  /*2be0*/  LDSM.16.M88.4 R36, [R154+0x6800] ;  /* 0x006800009a24783b */ /* 0x000ee60000000200 */
        /* <DEDUP_REMOVED lines=19> */
[C---:B------:R-:W-:Y:S08]  /*2d20*/  HMMA.16816.F32 R72, R8.reuse, R36, R72 ;  /* 0x000000240848723c */ /* 0x040ff00000001848 */
[C---:B--2---:R-:W-:Y:S08]  /*2d30*/  HMMA.16816.F32 R56, R8.reuse, R12, R56 ;  /* 0x0000000c0838723c */ /* 0x044ff00000001838 */
[C---:B------:R-:W-:Y:S01]  /*2d40*/  HMMA.16816.F32 R68, R8.reuse, R38, R68 ;  /* 0x000000260844723c */ /* 0x040fe20000001844 */
[----:B------:R-:W-:Y:S07]  /*2d50*/  LDSM.16.M88.4 R36, [R148+0x7000] ;  /* 0x007000009424783b */ /* 0x000fee0000000200 */
[----:B------:R-:W-:Y:S01]  /*2d60*/  HMMA.16816.F32 R52, R8, R14, R52 ;  /* 0x0000000e0834723c */ /* 0x000fe20000001834 */
[----:B------:R-:W-:Y:S04]  /*2d70*/  LDSM.16.M88.4 R12, [R151+0x2000] ;  /* 0x00200000970c783b */ /* 0x000fe80000000200 */
[----:B------:R-:W2:Y:S03]  /*2d80*/  LDSM.16.M88.4 R8, [R147+0x6000] ;  /* 0x006000009308783b */ /* 0x000ea60000000200 */
[C---:B------:R-:W-:Y:S08]  /*2d90*/  HMMA.16816.F32 R20, R88.reuse, R92, R20 ;  /* 0x0000005c5814723c */ /* 0x040ff00000001814 */
[C---:B------:R-:W-:Y:S08]  /*2da0*/  HMMA.16816.F32 R16, R88.reuse, R94, R16 ;  /* 0x0000005e5810723c */ /* 0x040ff00000001810 */
[C---:B------:R-:W-:Y:S08]  /*2db0*/  HMMA.16816.F32 R56, R88.reuse, R76, R56 ;  /* 0x0000004c5838723c */ /* 0x040ff00000001838 */
[----:B------:R-:W-:Y:S01]  /*2dc0*/  HMMA.16816.F32 R76, R88, R78, R52 ;  /* 0x0000004e584c723c */ /* 0x000fe20000001834 */
[----:B------:R-:W3:Y:S07]  /*2dd0*/  LDSM.16.M88.4 R52, [R147+0x6800] ;  /* 0x006800009334783b */ /* 0x000eee0000000200 */
[----:B----4-:R-:W-:Y:S01]  /*2de0*/  HMMA.16816.F32 R20, R48, R44, R20 ;  /* 0x0000002c3014723c */ /* 0x010fe20000001814 */
[----:B------:R-:W-:-:S07]  /*2df0*/  IMAD.SHL.U32 R30, R169, 0x2, RZ ;  /* 0x00000002a91e7824 */ /* 0x000fce00078e00ff */
[----:B------:R-:W-:Y:S08]  /*2e00*/  HMMA.16816.F32 R72, R88, R84, R72 ;  /* 0x000000545848723c */ /* 0x000ff00000001848 */
[C---:B------:R-:W-:Y:S08]  /*2e10*/  HMMA.16816.F32 R16, R48.reuse, R46, R16 ;  /* 0x0000002e3010723c */ /* 0x040ff00000001810 */
[C---:B-1----:R-:W-:Y:S08]  /*2e20*/  HMMA.16816.F32 R56, R48.reuse, R32, R56 ;  /* 0x000000203038723c */ /* 0x042ff00000001838 */
[----:B------:R-:W-:Y:S01]  /*2e30*/  HMMA.16816.F32 R76, R48, R34, R76 ;  /* 0x00000022304c723c */ /* 0x000fe2000000184c */
[----:B------:R-:W1:Y:S07]  /*2e40*/  LDSM.16.M88.4 R32, [R147+0x7000] ;  /* 0x007000009320783b */ /* 0x000e6e0000000200 */
[----:B------:R-:W-:Y:S08]  /*2e50*/  HMMA.16816.F32 R60, R88, R82, R60 ;  /* 0x00000052583c723c */ /* 0x000ff0000000183c */
[----:B--2---:R-:W-:Y:S01]  /*2e60*/  HMMA.16816.F32 R20, R12, R8, R20 ;  /* 0x000000080c14723c */ /* 0x004fe20000001814 */
[----:B------:R-:W-:-:S05]  /*2e70*/  LOP3.LUT R9, R30, 0x6, RZ, 0xc0, !PT ;  /* 0x000000061e097812 */ /* 0x000fca00078ec0ff */
[----:B------:R-:W-:Y:S02]  /*2e80*/  IMAD.IADD R30, R178, 0x1, R9 ;  /* 0x00000001b21e7824 */ /* 0x000fe400078e0209 */
[----:B------:R-:W-:Y:S02]  /*2e90*/  HMMA.16816.F32 R68, R88, R86, R68 ;  /* 0x000000565844723c */ /* 0x000fe40000001844 */
[----:B------:R-:W-:-:S06]  /*2ea0*/  VIADD R8, R30, 0x1 ;  /* 0x000000011e087836 */ /* 0x000fcc0000000000 */
[----:B------:R-:W-:Y:S01]  /*2eb0*/  HMMA.16816.F32 R64, R88, R80, R64 ;  /* 0x000000505840723c */ /* 0x000fe20000001840 */
[----:B------:R-:W-:-:S07]  /*2ec0*/  ISETP.GE.AND P0, PT, R8, R97, PT ;  /* 0x000000610800720c */ /* 0x000fce0003f06270 */
[----:B------:R-:W-:Y:S08]  /*2ed0*/  HMMA.16816.F32 R72, R48, R40, R72 ;  /* 0x000000283048723c */ /* 0x000ff00000001848 */
[----:B------:R-:W-:Y:S01]  /*2ee0*/  HMMA.16816.F32 R16, R12, R10, R16 ;  /* 0x0000000a0c10723c */ /* 0x000fe20000001810 */
[----:B------:R-:W2:Y:S07]  /*2ef0*/  LDSM.16.M88.4 R8, [R147+0x7800] ;  /* 0x007800009308783b */ /* 0x000eae0000000200 */
[C---:B------:R-:W-:Y:S08]  /*2f00*/  HMMA.16816.F32 R60, R48.reuse, R38, R60 ;  /* 0x00000026303c723c */ /* 0x040ff0000000183c */
[C---:B------:R-:W-:Y:S08]  /*2f10*/  HMMA.16816.F32 R68, R48.reuse, R42, R68 ;  /* 0x0000002a3044723c */ /* 0x040ff00000001844 */
[----:B------:R-:W-:Y:S01]  /*2f20*/  HMMA.16816.F32 R64, R48, R36, R64 ;  /* 0x000000243040723c */ /* 0x000fe20000001840 */
[C---:B------:R-:W-:Y:S01]  /*2f30*/  VIADD R36, R30.reuse, 0x8 ;  /* 0x000000081e247836 */ /* 0x040fe20000000000 */
[C---:B------:R-:W-:Y:S01]  /*2f40*/  ISETP.GE.AND P1, PT, R30.reuse, R97, PT ;  /* 0x000000611e00720c */ /* 0x040fe20003f26270 */
[----:B------:R-:W-:Y:S01]  /*2f50*/  VIADD R40, R30, 0x10 ;  /* 0x000000101e287836 */ /* 0x000fe20000000000 */
[----:B------:R-:W-:Y:S01]  /*2f60*/  FSEL R45, R21, -INF , !P0 ;  /* 0xff800000152d7808 */ /* 0x000fe20004000000 */
[----:B------:R-:W-:-:S04]  /*2f70*/  DEPBAR.LE SB0, 0x0 ;  /* 0x000080000000791a */ /* 0x000fc80000000000 */
[----:B---3--:R-:W-:Y:S01]  /*2f80*/  HMMA.16816.F32 R72, R12, R52, R72 ;  /* 0x000000340c48723c */ /* 0x008fe20000001848 */
[----:B------:R-:W-:Y:S01]  /*2f90*/  FSEL R39, R22, -INF , !P1 ;  /* 0xff80000016277808 */ /* 0x000fe20004800000 */
[----:B------:R-:W-:Y:S01]  /*2fa0*/  VIADD R22, R30, 0x21 ;  /* 0x000000211e167836 */ /* 0x000fe20000000000 */
[----:B------:R-:W-:-:S05]  /*2fb0*/  ISETP.GE.AND P6, PT, R36, R97, PT ;  /* 0x000000612400720c */ /* 0x000fca0003fc6270 */
[C---:B-1----:R-:W-:Y:S01]  /*2fc0*/  HMMA.16816.F32 R60, R12.reuse, R34, R60 ;  /* 0x000000220c3c723c */ /* 0x042fe2000000183c */
[----:B------:R-:W-:Y:S01]  /*2fd0*/  VIADD R42, R30, 0x9 ;  /* 0x000000091e2a7836 */ /* 0x000fe20000000000 */
[----:B------:R-:W-:Y:S02]  /*2fe0*/  FSEL R18, R18, -INF , !P6 ;  /* 0xff80000012127808 */ /* 0x000fe40007000000 */
[----:B------:R-:W-:Y:S02]  /*2ff0*/  FSEL R16, R16, -INF , !P6 ;  /* 0xff80000010107808 */ /* 0x000fe40007000000 */
[-C--:B------:R-:W-:Y:S01]  /*3000*/  ISETP.GE.AND P6, PT, R22, R97.reuse, PT ;  /* 0x000000611600720c */ /* 0x080fe20003fc6270 */
[----:B------:R-:W-:Y:S01]  /*3010*/  VIADD R22, R30, 0x29 ;  /* 0x000000291e167836 */ /* 0x000fe20000000000 */
[-C--:B------:R-:W-:Y:S01]  /*3020*/  ISETP.GE.AND P4, PT, R40, R97.reuse, PT ;  /* 0x000000612800720c */ /* 0x080fe20003f86270 */
[----:B------:R-:W-:Y:S01]  /*3030*/  HMMA.16816.F32 R68, R12, R54, R68 ;  /* 0x000000360c44723c */ /* 0x000fe20000001844 */
[----:B------:R-:W-:Y:S01]  /*3040*/  FSEL R43, R20, -INF , !P1 ;  /* 0xff800000142b7808 */ /* 0x000fe20004800000 */
[----:B------:R-:W-:Y:S01]  /*3050*/  VIADD R20, R30, 0x28 ;  /* 0x000000281e147836 */ /* 0x000fe20000000000 */
[----:B------:R-:W-:Y:S01]  /*3060*/  ISETP.GE.AND P5, PT, R42, R97, PT ;  /* 0x000000612a00720c */ /* 0x000fe20003fa6270 */
[----:B------:R-:W-:Y:S01]  /*3070*/  VIADD R38, R30, 0x11 ;  /* 0x000000111e267836 */ /* 0x000fe20000000000 */
[----:B------:R-:W-:-:S03]  /*3080*/  FSEL R21, R74, -INF , !P4 ;  /* 0xff8000004a157808 */ /* 0x000fc60006000000 */
[C---:B------:R-:W-:Y:S01]  /*3090*/  HMMA.16816.F32 R64, R12.reuse, R32, R64 ;  /* 0x000000200c40723c */ /* 0x040fe20000001840 */
[----:B------:R-:W-:Y:S01]  /*30a0*/  FSEL R33, R72, -INF , !P4 ;  /* 0xff80000048217808 */ /* 0x000fe20006000000 */
[----:B------:R-:W-:Y:S01]  /*30b0*/  VIADD R36, R30, 0x18 ;  /* 0x000000181e247836 */ /* 0x000fe20000000000 */
[-C--:B------:R-:W-:Y:S02]  /*30c0*/  ISETP.GE.AND P4, PT, R22, R97.reuse, PT ;  /* 0x000000611600720c */ /* 0x080fe40003f86270 */
[----:B------:R-:W-:Y:S02]  /*30d0*/  FSEL R41, R19, -INF , !P5 ;  /* 0xff80000013297808 */ /* 0x000fe40006800000 */
[----:B------:R-:W-:Y:S01]  /*30e0*/  FSEL R47, R17, -INF , !P5 ;  /* 0xff800000112f7808 */ /* 0x000fe20006800000 */
[----:B--2---:R-:W-:Y:S01]  /*30f0*/  HMMA.16816.F32 R56, R12, R8, R56 ;  /* 0x000000080c38723c */ /* 0x004fe20000001838 */
[-C--:B------:R-:W-:Y:S01]  /*3100*/  ISETP.GE.AND P5, PT, R20, R97.reuse, PT ;  /* 0x000000611400720c */ /* 0x080fe20003fa6270 */
[----:B------:R-:W-:Y:S01]  /*3110*/  VIADD R20, R30, 0x30 ;  /* 0x000000301e147836 */ /* 0x000fe20000000000 */
[----:B------:R-:W-:-:S02]  /*3120*/  ISETP.GE.AND P3, PT, R38, R97, PT ;  /* 0x000000612600720c */ /* 0x000fc40003f66270 */
[----:B------:R-:W-:-:S03]  /*3130*/  FSEL R131, R63, -INF , !P4 ;  /* 0xff8000003f837808 */ /* 0x000fc60006000000 */
[----:B------:R-:W-:Y:S01]  /*3140*/  HMMA.16816.F32 R76, R12, R10, R76 ;  /* 0x0000000a0c4c723c */ /* 0x000fe2000000184c */
[----:B------:R-:W-:Y:S01]  /*3150*/  FSEL R137, R61, -INF , !P4 ;  /* 0xff8000003d897808 */ /* 0x000fe20006000000 */
[----:B------:R-:W-:Y:S01]  /*3160*/  VIADD R38, R30, 0x19 ;  /* 0x000000191e267836 */ /* 0x000fe20000000000 */
[-C--:B------:R-:W-:Y:S01]  /*3170*/  ISETP.GE.AND P2, PT, R36, R97.reuse, PT ;  /* 0x000000612400720c */ /* 0x080fe20003f46270 */
[C---:B------:R-:W-:Y:S01]  /*3180*/  VIADD R36, R30.reuse, 0x20 ;  /* 0x000000201e247836 */ /* 0x040fe20000000000 */
[----:B------:R-:W-:Y:S02]  /*3190*/  ISETP.GT.AND P4, PT, R171, R162, PT ;  /* 0x000000a2ab00720c */ /* 0x000fe40003f84270 */
[----:B------:R-:W-:Y:S02]  /*31a0*/  FSEL R17, R75, -INF , !P3 ;  /* 0xff8000004b117808 */ /* 0x000fe40005800000 */
[----:B------:R-:W-:Y:S01]  /*31b0*/  FSEL R73, R73, -INF , !P3 ;  /* 0xff80000049497808 */ /* 0x000fe20005800000 */
[----:B------:R-:W-:Y:S01]  /*31c0*/  VIADD R8, R30, 0x38 ;  /* 0x000000381e087836 */ /* 0x000fe20000000000 */
[-C--:B------:R-:W-:Y:S01]  /*31d0*/  ISETP.GE.AND P3, PT, R20, R97.reuse, PT ;  /* 0x000000611400720c */ /* 0x080fe20003f66270 */
[C---:B------:R-:W-:Y:S01]  /*31e0*/  VIADD R20, R30.reuse, 0x31 ;  /* 0x000000311e147836 */ /* 0x040fe20000000000 */
[----:B------:R-:W-:Y:S01]  /*31f0*/  FSEL R37, R23, -INF , !P0 ;  /* 0xff80000017257808 */ /* 0x000fe20004000000 */
[----:B------:R-:W-:Y:S01]  /*3200*/  VIADD R30, R30, 0x39 ;  /* 0x000000391e1e7836 */ /* 0x000fe20000000000 */
[----:B------:R-:W-:-:S02]  /*3210*/  ISETP.GE.AND P1, PT, R38, R97, PT ;  /* 0x000000612600720c */ /* 0x000fc40003f26270 */
[----:B------:R-:W-:Y:S02]  /*3220*/  ISETP.GE.AND P0, PT, R36, R97, PT ;  /* 0x000000612400720c */ /* 0x000fe40003f06270 */
[----:B------:R-:W-:Y:S02]  /*3230*/  FSEL R19, R70, -INF , !P2 ;  /* 0xff80000046137808 */ /* 0x000fe40005000000 */
[----:B------:R-:W-:Y:S02]  /*3240*/  FSEL R23, R68, -INF , !P2 ;  /* 0xff80000044177808 */ /* 0x000fe40005000000 */
[----:B------:R-:W-:Y:S02]  /*3250*/  FSEL R71, R71, -INF , !P1 ;  /* 0xff80000047477808 */ /* 0x000fe40004800000 */
[----:B------:R-:W-:Y:S02]  /*3260*/  FSEL R69, R69, -INF , !P1 ;  /* 0xff80000045457808 */ /* 0x000fe40004800000 */
[----:B------:R-:W-:-:S02]  /*3270*/  FSEL R133, R66, -INF , !P0 ;  /* 0xff80000042857808 */ /* 0x000fc40004000000 */
[----:B------:R-:W-:Y:S01]  /*3280*/  FSEL R115, R64, -INF , !P0 ;  /* 0xff80000040737808 */ /* 0x000fe20004000000 */
[----:B------:R-:W-:Y:S01]  /*3290*/  BSSY.RECONVERGENT B1, `(.L_x_8776) ;  /* 0x0000072000017945 */ /* 0x000fe20003800200 */
        /* <DEDUP_REMOVED lines=31> */
.L_x_8779:
        /* <DEDUP_REMOVED lines=22> */
[----:B------:R-:W-:Y:S01]  /*35f0*/  IMAD R11, R20, R11, R10 ;  /* 0x0000000b140b7224 */ /* 0x000fe200078e020a */
[----:B------:R-:W-:Y:S02]  /*3600*/  LOP3.LUT R10, RZ, R15, RZ, 0x33, !PT ;  /* 0x0000000fff0a7212 */ /* 0x000fe400078e33ff */
        /* <DEDUP_REMOVED lines=9> */
[----:B------:R-:W3:Y:S01]  /*36a0*/  LD.E.64 R30, desc[UR4][R2.64+0x38] ;  /* 0x00003804021e7980 */ /* 0x000ee2000c101b00 */
[----:B------:R-:W-:-:S09]  /*36b0*/  ISETP.GE.U32.AND P5, PT, R11, R12, PT ;  /* 0x0000000c0b00720c */ /* 0x000fd20003fa6070 */
        /* <DEDUP_REMOVED lines=25> */
.L_x_8780:
[----:B------:R-:W-:Y:S05]  /*3850*/  BSYNC.RECONVERGENT B0 ;  /* 0x0000000000007941 */ /* 0x000fea0003800200 */
.L_x_8778:
        /* <DEDUP_REMOVED lines=21> */
.L_x_8777:
[----:B------:R-:W-:Y:S05]  /*39b0*/  BSYNC.RECONVERGENT B1 ;  /* 0x0000000000017941 */ /* 0x000fea0003800200 */
.L_x_8776:
[----:B------:R-:W2:Y:S01]  /*39c0*/  LD.E R119, desc[UR4][R2.64+0xdc] ;  /* 0x0000dc0402777980 */ /* 0x000ea2000c101900 */
[----:B------:R-:W-:Y:S02]  /*39d0*/  FMNMX3.FTZ R4, R43, R45, R16, !PT ;  /* 0x0000002d2b047276 */ /* 0x000fe40007810010 */
[----:B------:R-:W-:Y:S02]  /*39e0*/  IADD3 R9, PT, PT, R9, R0, RZ ;  /* 0x0000000009097210 */ /* 0x000fe40007ffe0ff */
[----:B------:R-:W-:Y:S02]  /*39f0*/  FMNMX3.FTZ R4, R4, R47, R33, !PT ;  /* 0x0000002f04047276 */ /* 0x000fe40007810021 */
[----:B------:R-:W-:Y:S02]  /*3a00*/  LEA R150, R9, R156, 0x1 ;  /* 0x0000009c09967211 */ /* 0x000fe400078e08ff */
[----:B------:R-:W-:Y:S02]  /*3a10*/  FMNMX3.FTZ R4, R4, R73, R23, !PT ;  /* 0x0000004904047276 */ /* 0x000fe40007810017 */
[----:B------:R-:W-:Y:S01]  /*3a20*/  IADD3 R145, PT, PT, R7, R150, RZ ;  /* 0x0000009607917210 */ /* 0x000fe20007ffe0ff */
[----:B------:R-:W-:Y:S01]  /*3a30*/  LDSM.16.MT88.4 R92, [R150+0x8000] ;  /* 0x00800000965c783b */ /* 0x000fe20000004200 */
[----:B------:R-:W-:-:S02]  /*3a40*/  FMNMX3.FTZ R4, R4, R69, R115, !PT ;  /* 0x0000004504047276 */ /* 0x000fc40007810073 */
[C---:B------:R-:W-:Y:S01]  /*3a50*/  IADD3 R146, PT, PT, R5.reuse, R150, RZ ;  /* 0x0000009605927210 */ /* 0x040fe20007ffe0ff */
[----:B------:R-:W-:Y:S01]  /*3a60*/  LDSM.16.MT88.4 R48, [R145+0x8000] ;  /* 0x008000009130783b */ /* 0x000fe20000004200 */
[----:B------:R-:W-:Y:S02]  /*3a70*/  FMNMX3.FTZ R4, R4, R117, R135, !PT ;  /* 0x0000007504047276 */ /* 0x000fe40007810087 */
[----:B------:R-:W-:Y:S01]  /*3a80*/  IADD3 R144, PT, PT, R5, R145, RZ ;  /* 0x0000009105907210 */ /* 0x000fe20007ffe0ff */
[----:B------:R-:W-:Y:S01]  /*3a90*/  LDSM.16.MT88.4 R64, [R150+0xa000] ;  /* 0x00a000009640783b */ /* 0x000fe20000004200 */
[----:B-1----:R-:W-:Y:S02]  /*3aa0*/  FMNMX3.FTZ R11, R4, R137, R129, !PT ;  /* 0x00000089040b7276 */ /* 0x002fe40007810081 */
[----:B------:R-:W-:Y:S01]  /*3ab0*/  FMNMX3.FTZ R4, R39, R37, R18, !PT ;  /* 0x0000002527047276 */ /* 0x000fe20007810012 */
[----:B------:R-:W-:Y:S01]  /*3ac0*/  LDSM.16.MT88.4 R56, [R144+0x8000] ;  /* 0x008000009038783b */ /* 0x000fe20000004200 */
[----:B------:R-:W-:-:S02]  /*3ad0*/  FMNMX3.FTZ R11, R11, R127, R122, !PT ;  /* 0x0000007f0b0b7276 */ /* 0x000fc4000781007a */
[----:B------:R-:W-:Y:S01]  /*3ae0*/  FMNMX3.FTZ R4, R4, R41, R21, !PT ;  /* 0x0000002904047276 */ /* 0x000fe20007810015 */
[----:B------:R-:W-:Y:S01]  /*3af0*/  LDSM.16.MT88.4 R76, [R145+0xa000] ;  /* 0x00a00000914c783b */ /* 0x000fe20000004200 */
[----:B------:R-:W-:Y:S02]  /*3b00*/  FMNMX.FTZ R6, R120, R11, !PT ;  /* 0x0000000b78067209 */ /* 0x000fe40007810000 */
[----:B------:R-:W-:Y:S02]  /*3b10*/  FMNMX3.FTZ R4, R4, R17, R19, !PT ;  /* 0x0000001104047276 */ /* 0x000fe40007810013 */
[----:B------:R-:W-:Y:S01]  /*3b20*/  IADD3 R27, PT, PT, R27, -0x2, RZ ;  /* 0xfffffffe1b1b7810 */ /* 0x000fe20007ffe0ff */
[----:B------:R-:W1:Y:S01]  /*3b30*/  SHFL.BFLY PT, R11, R6, 0x2, 0x1f ;  /* 0x0c401f00060b7f89 */ /* 0x000e6200000e0000 */
[----:B------:R-:W-:-:S04]  /*3b40*/  FMNMX3.FTZ R4, R4, R71, R133, !PT ;  /* 0x0000004704047276 */ /* 0x000fc80007810085 */
[----:B------:R-:W-:-:S04]  /*3b50*/  FMNMX3.FTZ R4, R4, R123, R125, !PT ;  /* 0x0000007b04047276 */ /* 0x000fc8000781007d */
[----:B------:R-:W-:-:S04]  /*3b60*/  FMNMX3.FTZ R13, R4, R131, R121, !PT ;  /* 0x00000083040d7276 */ /* 0x000fc80007810079 */
[----:B------:R-:W-:-:S04]  /*3b70*/  FMNMX3.FTZ R13, R13, R113, R112, !PT ;  /* 0x000000710d0d7276 */ /* 0x000fc80007810070 */
[----:B------:R-:W-:-:S05]  /*3b80*/  FMNMX.FTZ R13, R110, R13, !PT ;  /* 0x0000000d6e0d7209 */ /* 0x000fca0007810000 */
[----:B------:R-:W3:Y:S01]  /*3b90*/  SHFL.BFLY PT, R4, R13, 0x2, 0x1f ;  /* 0x0c401f000d047f89 */ /* 0x000ee200000e0000 */
[----:B-1----:R-:W-:-:S05]  /*3ba0*/  FMNMX.FTZ R11, R6, R11, !PT ;  /* 0x0000000b060b7209 */ /* 0x002fca0007810000 */
[----:B------:R-:W1:Y:S01]  /*3bb0*/  SHFL.BFLY PT, R102, R11, 0x1, 0x1f ;  /* 0x0c201f000b667f89 */ /* 0x000e6200000e0000 */
[----:B---3--:R-:W-:-:S03]  /*3bc0*/  FMNMX.FTZ R4, R13, R4, !PT ;  /* 0x000000040d047209 */ /* 0x008fc60007810000 */
[----:B------:R-:W-:Y:S04]  /*3bd0*/  LDSM.16.MT88.4 R12, [R146+0x8800] ;  /* 0x00880000920c783b */ /* 0x000fe80000004200 */
[----:B------:R-:W3:Y:S01]  /*3be0*/  SHFL.BFLY PT, R101, R4, 0x1, 0x1f ;  /* 0x0c201f0004657f89 */ /* 0x000ee200000e0000 */
        /* <DEDUP_REMOVED lines=22> */
[-CC-:B------:R-:W-:Y:S01]  /*3d50*/  FFMA.FTZ R31, R23, R119.reuse, -R126.reuse ;  /* 0x00000077171f7223 */ /* 0x180fe2000001087e */
[----:B------:R-:W1:Y:S01]  /*3d60*/  LDSM.16.MT88.4 R40, [R146+0x8000] ;  /* 0x008000009228783b */ /* 0x000e620000004200 */
[-C--:B------:R-:W-:Y:S01]  /*3d70*/  FFMA.FTZ R26, R69, R119.reuse, -R126 ;  /* 0x00000077451a7223 */ /* 0x080fe2000001087e */
[-CC-:B------:R-:W-:Y:S01]  /*3d80*/  FFMA.FTZ R30, R21, R119.reuse, -R116.reuse ;  /* 0x00000077151e7223 */ /* 0x180fe20000010874 */
[-CC-:B------:R-:W-:Y:S01]  /*3d90*/  FFMA.FTZ R105, R17, R119.reuse, -R116.reuse ;  /* 0x0000007711697223 */ /* 0x180fe20000010874 */
[-CC-:B------:R-:W-:Y:S01]  /*3da0*/  FFMA.FTZ R0, R19, R119.reuse, -R116.reuse ;  /* 0x0000007713007223 */ /* 0x180fe20000010874 */
[----:B------:R-:W2:Y:S01]  /*3db0*/  MUFU.EX2 R106, R106 ;  /* 0x0000006a006a7308 */ /* 0x000ea20000000800 */
[-C--:B------:R-:W-:Y:S01]  /*3dc0*/  FFMA.FTZ R103, R71, R119.reuse, -R116 ;  /* 0x0000007747677223 */ /* 0x080fe20000010874 */
[----:B------:R-:W3:Y:S01]  /*3dd0*/  LDSM.16.MT88.4 R16, [R144+0x8800] ;  /* 0x008800009010783b */ /* 0x000ee20000004200 */
[-CC-:B------:R-:W-:Y:S01]  /*3de0*/  FFMA.FTZ R114, R117, R119.reuse, -R126.reuse ;  /* 0x0000007775727223 */ /* 0x180fe2000001087e */
[-CC-:B------:R-:W-:Y:S01]  /*3df0*/  FFMA.FTZ R115, R115, R119.reuse, -R126.reuse ;  /* 0x0000007773737223 */ /* 0x180fe2000001087e */
[-CC-:B------:R-:W-:Y:S01]  /*3e00*/  FFMA.FTZ R108, R135, R119.reuse, -R126.reuse ;  /* 0x00000077876c7223 */ /* 0x180fe2000001087e */
[----:B------:R-:W4:Y:S01]  /*3e10*/  LDSM.16.MT88.4 R20, [R145+0x8800] ;  /* 0x008800009114783b */ /* 0x000f220000004200 */
[-C--:B------:R-:W-:Y:S01]  /*3e20*/  FFMA.FTZ R117, R137, R119.reuse, -R126 ;  /* 0x0000007789757223 */ /* 0x080fe2000001087e */
[----:B------:R-:W-:Y:S01]  /*3e30*/  MUFU.EX2 R35, R35 ;  /* 0x0000002300237308 */ /* 0x000fe20000000800 */
[-CC-:B------:R-:W-:Y:S01]  /*3e40*/  FFMA.FTZ R118, R133, R119.reuse, -R116.reuse ;  /* 0x0000007785767223 */ /* 0x180fe20000010874 */
[-CC-:B------:R-:W-:Y:S01]  /*3e50*/  FFMA.FTZ R123, R123, R119.reuse, -R116.reuse ;  /* 0x000000777b7b7223 */ /* 0x180fe20000010874 */
[-CC-:B------:R-:W-:Y:S01]  /*3e60*/  FFMA.FTZ R125, R125, R119.reuse, -R116.reuse ;  /* 0x000000777d7d7223 */ /* 0x180fe20000010874 */
[-C--:B------:R-:W-:Y:S01]  /*3e70*/  FFMA.FTZ R124, R131, R119.reuse, -R116 ;  /* 0x00000077837c7223 */ /* 0x080fe20000010874 */
[-CC-:B------:R-:W-:Y:S01]  /*3e80*/  FFMA.FTZ R183, R120, R119.reuse, -R126.reuse ;  /* 0x0000007778b77223 */ /* 0x180fe2000001087e */
[-CC-:B------:R-:W-:Y:S01]  /*3e90*/  FFMA.FTZ R128, R129, R119.reuse, -R126.reuse ;  /* 0x0000007781807223 */ /* 0x180fe2000001087e */
[--C-:B------:R-:W-:Y:S01]  /*3ea0*/  FFMA.FTZ R127, R127, R119, -R126.reuse ;  /* 0x000000777f7f7223 */ /* 0x100fe2000001087e */
[----:B------:R-:W5:Y:S01]  /*3eb0*/  MUFU.EX2 R34, R34 ;  /* 0x0000002200227308 */ /* 0x000f620000000800 */
[----:B--2---:R-:W-:Y:S01]  /*3ec0*/  F2FP.F16.F32.PACK_AB R84, R106, R111 ;  /* 0x0000006f6a54723e */ /* 0x004fe200000000ff */
[-C--:B------:R-:W-:Y:S01]  /*3ed0*/  FFMA.FTZ R122, R122, R119.reuse, -R126 ;  /* 0x000000777a7a7223 */ /* 0x080fe2000001087e */
[-CC-:B------:R-:W-:Y:S01]  /*3ee0*/  FFMA.FTZ R120, R121, R119.reuse, -R116.reuse ;  /* 0x0000007779787223 */ /* 0x180fe20000010874 */
[-CC-:B------:R-:W-:Y:S01]  /*3ef0*/  FFMA.FTZ R113, R113, R119.reuse, -R116.reuse ;  /* 0x0000007771717223 */ /* 0x180fe20000010874 */
[-CC-:B------:R-:W-:Y:S01]  /*3f00*/  FFMA.FTZ R181, R110, R119.reuse, -R116.reuse ;  /* 0x000000776eb57223 */ /* 0x180fe20000010874 */
[----:B------:R-:W-:Y:S01]  /*3f10*/  FFMA.FTZ R112, R112, R119, -R116 ;  /* 0x0000007770707223 */ /* 0x000fe20000010874 */
[----:B------:R-:W-:Y:S01]  /*3f20*/  FADD.FTZ R106, R111, R106 ;  /* 0x0000006a6f6a7221 */ /* 0x000fe20000010000 */
[----:B------:R-:W-:Y:S01]  /*3f30*/  MUFU.EX2 R109, R109 ;  /* 0x0000006d006d7308 */ /* 0x000fe20000000800 */
[----:B------:R-:W-:-:S07]  /*3f40*/  ISETP.GE.AND P0, PT, R27, R162, PT ;  /* 0x000000a21b00720c */ /* 0x000fce0003f06270 */
[----:B------:R-:W2:Y:S01]  /*3f50*/  MUFU.EX2 R104, R104 ;  /* 0x0000006800687308 */ /* 0x000ea20000000800 */
[----:B-----5:R-:W-:Y:S01]  /*3f60*/  F2FP.F16.F32.PACK_AB R86, R34, R35 ;  /* 0x000000232256723e */ /* 0x020fe200000000ff */
[----:B------:R-:W-:-:S04]  /*3f70*/  FADD.FTZ R35, R35, R106 ;  /* 0x0000006a23237221 */ /* 0x000fc80000010000 */
[----:B------:R-:W-:Y:S02]  /*3f80*/  FADD.FTZ R34, R34, R35 ;  /* 0x0000002322227221 */ /* 0x000fe40000010000 */
[----:B------:R-:W-:Y:S08]  /*3f90*/  MUFU.EX2 R107, R107 ;  /* 0x0000006b006b7308 */ /* 0x000ff00000000800 */
[----:B------:R-:W5:Y:S01]  /*3fa0*/  MUFU.EX2 R100, R100 ;  /* 0x0000006400647308 */ /* 0x000f620000000800 */
[----:B--2---:R-:W-:Y:S01]  /*3fb0*/  F2FP.F16.F32.PACK_AB R85, R104, R109 ;  /* 0x0000006d6855723e */ /* 0x004fe200000000ff */
[----:B------:R-:W-:-:S06]  /*3fc0*/  FADD.FTZ R104, R109, R104 ;  /* 0x000000686d687221 */ /* 0x000fcc0000010000 */
[----:B------:R-:W-:Y:S08]  /*3fd0*/  MUFU.EX2 R33, R33 ;  /* 0x0000002100217308 */ /* 0x000ff00000000800 */
[----:B------:R-:W2:Y:S01]  /*3fe0*/  MUFU.EX2 R32, R32 ;  /* 0x0000002000207308 */ /* 0x000ea20000000800 */
[----:B-----5:R-:W-:-:S07]  /*3ff0*/  F2FP.F16.F32.PACK_AB R87, R100, R107 ;  /* 0x0000006b6457723e */ /* 0x020fce00000000ff */
[----:B------:R-:W-:Y:S01]  /*4000*/  MUFU.EX2 R31, R31 ;  /* 0x0000001f001f7308 */ /* 0x000fe20000000800 */
[C---:B------:R-:W-:Y:S07]  /*4010*/  HMMA.16816.F32 R96, R84.reuse, R92, RZ ;  /* 0x0000005c5460723c */ /* 0x040fee00000018ff */
[----:B------:R-:W-:Y:S01]  /*4020*/  MUFU.EX2 R26, R26 ;  /* 0x0000001a001a7308 */ /* 0x000fe20000000800 */
[C---:B------:R-:W-:Y:S07]  /*4030*/  HMMA.16816.F32 R92, R84.reuse, R94, RZ ;  /* 0x0000005e545c723c */ /* 0x040fee00000018ff */
[----:B------:R-:W-:Y:S01]  /*4040*/  MUFU.EX2 R30, R30 ;  /* 0x0000001e001e7308 */ /* 0x000fe20000000800 */
[C---:B-1----:R-:W-:Y:S07]  /*4050*/  HMMA.16816.F32 R36, R84.reuse, R40, RZ ;  /* 0x000000285424723c */ /* 0x042fee00000018ff */
[----:B------:R-:W1:Y:S01]  /*4060*/  MUFU.EX2 R105, R105 ;  /* 0x0000006900697308 */ /* 0x000e620000000800 */
[C---:B------:R-:W-:Y:S07]  /*4070*/  HMMA.16816.F32 R44, R84.reuse, R48, RZ ;  /* 0x00000030542c723c */ /* 0x040fee00000018ff */
[----:B------:R-:W-:Y:S01]  /*4080*/  MUFU.EX2 R0, R0 ;  /* 0x0000000000007308 */ /* 0x000fe20000000800 */
[C---:B------:R-:W-:Y:S07]  /*4090*/  HMMA.16816.F32 R52, R84.reuse, R56, RZ ;  /* 0x000000385434723c */ /* 0x040fee00000018ff */
[----:B------:R-:W5:Y:S01]  /*40a0*/  MUFU.EX2 R103, R103 ;  /* 0x0000006700677308 */ /* 0x000f620000000800 */
        /* <DEDUP_REMOVED lines=15> */
[----:B------:R-:W4:Y:S01]  /*41a0*/  MUFU.EX2 R124, R124 ;  /* 0x0000007c007c7308 */ /* 0x000f220000000800 */
[C---:B------:R-:W-:Y:S07]  /*41b0*/  HMMA.16816.F32 R76, R84.reuse, R78, RZ ;  /* 0x0000004e544c723c */ /* 0x040fee00000018ff */
[----:B------:R-:W-:Y:S01]  /*41c0*/  MUFU.EX2 R128, R128 ;  /* 0x0000008000807308 */ /* 0x000fe20000000800 */
[----:B------:R-:W-:Y:S01]  /*41d0*/  HMMA.16816.F32 R80, R84, R4, RZ ;  /* 0x000000045450723c */ /* 0x000fe200000018ff */
[----:B--2---:R-:W-:Y:S01]  /*41e0*/  F2FP.F16.F32.PACK_AB R4, R32, R33 ;  /* 0x000000212004723e */ /* 0x004fe200000000ff */
[----:B------:R-:W-:Y:S01]  /*41f0*/  FADD.FTZ R33, R33, R34 ;  /* 0x0000002221217221 */ /* 0x000fe20000010000 */
[----:B-1----:R-:W-:-:S03]  /*4200*/  F2FP.F16.F32.PACK_AB R5, R105, R30 ;  /* 0x0000001e6905723e */ /* 0x002fc600000000ff */
[----:B------:R-:W-:Y:S01]  /*4210*/  FADD.FTZ R32, R32, R33 ;  /* 0x0000002120207221 */ /* 0x000fe20000010000 */
[----:B------:R-:W1:Y:S01]  /*4220*/  MUFU.EX2 R127, R127 ;  /* 0x0000007f007f7308 */ /* 0x000e620000000800 */
[----:B------:R-:W-:Y:S01]  /*4230*/  HMMA.16816.F32 R84, R84, R6, RZ ;  /* 0x000000065454723c */ /* 0x000fe200000018ff */
[----:B------:R-:W-:Y:S01]  /*4240*/  F2FP.F16.F32.PACK_AB R6, R26, R31 ;  /* 0x0000001f1a06723e */ /* 0x000fe200000000ff */
[----:B------:R-:W-:Y:S01]  /*4250*/  FADD.FTZ R31, R31, R32 ;  /* 0x000000201f1f7221 */ /* 0x000fe20000010000 */
[----:B-----5:R-:W-:-:S03]  /*4260*/  F2FP.F16.F32.PACK_AB R7, R103, R0 ;  /* 0x000000006707723e */ /* 0x020fc600000000ff */
[----:B------:R-:W-:Y:S01]  /*4270*/  FADD.FTZ R26, R26, R31 ;  /* 0x0000001f1a1a7221 */ /* 0x000fe20000010000 */
[----:B------:R-:W-:Y:S03]  /*4280*/  MUFU.EX2 R122, R122 ;  /* 0x0000007a007a7308 */ /* 0x000fe60000000800 */
[C---:B------:R-:W-:Y:S05]  /*4290*/  HMMA.16816.F32 R96, R4.reuse, R8, R96 ;  /* 0x000000080460723c */ /* 0x040fea0000001860 */
[----:B------:R-:W-:Y:S03]  /*42a0*/  MUFU.EX2 R183, R183 ;  /* 0x000000b700b77308 */ /* 0x000fe60000000800 */
[C---:B------:R-:W-:Y:S01]  /*42b0*/  HMMA.16816.F32 R92, R4.reuse, R10, R92 ;  /* 0x0000000a045c723c */ /* 0x040fe2000000185c */
[----:B------:R-:W2:Y:S04]  /*42c0*/  LDSM.16.MT88.4 R8, [R150+0xa800] ;  /* 0x00a800009608783b */ /* 0x000ea80000004200 */
[----:B------:R-:W-:Y:S03]  /*42d0*/  MUFU.EX2 R120, R120 ;  /* 0x0000007800787308 */ /* 0x000fe60000000800 */
[C---:B------:R-:W-:Y:S05]  /*42e0*/  HMMA.16816.F32 R36, R4.reuse, R12, R36 ;  /* 0x0000000c0424723c */ /* 0x040fea0000001824 */
[----:B------:R-:W5:Y:S03]  /*42f0*/  MUFU.EX2 R113, R113 ;  /* 0x0000007100717308 */ /* 0x000f660000000800 */
[C---:B------:R-:W-:Y:S01]  /*4300*/  HMMA.16816.F32 R40, R4.reuse, R14, R40 ;  /* 0x0000000e0428723c */ /* 0x040fe20000001828 */
[----:B------:R-:W1:Y:S04]  /*4310*/  LDSM.16.MT88.4 R12, [R146+0xa800] ;  /* 0x00a80000920c783b */ /* 0x000e680000004200 */
[----:B------:R-:W-:Y:S03]  /*4320*/  MUFU.EX2 R110, R112 ;  /* 0x00000070006e7308 */ /* 0x000fe60000000800 */
[C---:B---3--:R-:W-:Y:S05]  /*4330*/  HMMA.16816.F32 R52, R4.reuse, R16, R52 ;  /* 0x000000100434723c */ /* 0x048fea0000001834 */
[----:B------:R-:W3:Y:S03]  /*4340*/  MUFU.EX2 R181, R181 ;  /* 0x000000b500b57308 */ /* 0x000ee60000000800 */
[C---:B------:R-:W-:Y:S01]  /*4350*/  HMMA.16816.F32 R56, R4.reuse, R18, R56 ;  /* 0x000000120438723c */ /* 0x040fe20000001838 */
[----:B------:R-:W5:Y:S07]  /*4360*/  LDSM.16.MT88.4 R16, [R144+0xa800] ;  /* 0x00a800009010783b */ /* 0x000f6e0000004200 */
[C---:B----4-:R-:W-:Y:S08]  /*4370*/  HMMA.16816.F32 R44, R4.reuse, R20, R44 ;  /* 0x00000014042c723c */ /* 0x050ff0000000182c */
[C---:B--2---:R-:W-:Y:S08]  /*4380*/  HMMA.16816.F32 R60, R4.reuse, R8, R60 ;  /* 0x00000008043c723c */ /* 0x044ff0000000183c */
[C---:B------:R-:W-:Y:S01]  /*4390*/  HMMA.16816.F32 R64, R4.reuse, R10, R64 ;  /* 0x0000000a0440723c */ /* 0x040fe20000001840 */
[----:B------:R-:W2:Y:S07]  /*43a0*/  LDSM.16.MT88.4 R8, [R145+0xa800] ;  /* 0x00a800009108783b */ /* 0x000eae0000004200 */
[C---:B-1----:R-:W-:Y:S08]  /*43b0*/  HMMA.16816.F32 R68, R4.reuse, R12, R68 ;  /* 0x0000000c0444723c */ /* 0x042ff00000001844 */
[C---:B------:R-:W-:Y:S01]  /*43c0*/  HMMA.16816.F32 R72, R4.reuse, R14, R72 ;  /* 0x0000000e0448723c */ /* 0x040fe20000001848 */
[----:B------:R-:W1:Y:S07]  /*43d0*/  LDSM.16.MT88.4 R12, [R150+0x9000] ;  /* 0x00900000960c783b */ /* 0x000e6e0000004200 */
[C---:B-----5:R-:W-:Y:S08]  /*43e0*/  HMMA.16816.F32 R80, R4.reuse, R16, R80 ;  /* 0x000000100450723c */ /* 0x060ff00000001850 */
[C---:B------:R-:W-:Y:S01]  /*43f0*/  HMMA.16816.F32 R84, R4.reuse, R18, R84 ;  /* 0x000000120454723c */ /* 0x040fe20000001854 */
[----:B------:R-:W4:Y:S07]  /*4400*/  LDSM.16.MT88.4 R16, [R144+0x9000] ;  /* 0x009000009010783b */ /* 0x000f2e0000004200 */
        /* <DEDUP_REMOVED lines=18> */
[C---:B------:R-:W-:Y:S08]  /*4530*/  HMMA.16816.F32 R44, R4.reuse, R20, R44 ;  /* 0x00000014042c723c */ /* 0x040ff0000000182c */
        /* <DEDUP_REMOVED lines=9> */
[C---:B------:R-:W-:Y:S01]  /*45d0*/  HMMA.16816.F32 R48, R4.reuse, R22, R48 ;  /* 0x000000160430723c */ /* 0x040fe20000001830 */
[----:B------:R-:W-:Y:S07]  /*45e0*/  LDSM.16.MT88.4 R20, [R146+0x9800] ;  /* 0x009800009214783b */ /* 0x000fee0000004200 */
[C---:B-1----:R-:W-:Y:S08]  /*45f0*/  HMMA.16816.F32 R80, R4.reuse, R12, R80 ;  /* 0x0000000c0450723c */ /* 0x042ff00000001850 */
[----:B------:R-:W-:Y:S01]  /*4600*/  HMMA.16816.F32 R84, R4, R14, R84 ;  /* 0x0000000e0454723c */ /* 0x000fe20000001854 */
[----:B------:R-:W-:Y:S01]  /*4610*/  F2FP.F16.F32.PACK_AB R4, R127, R128 ;  /* 0x000000807f04723e */ /* 0x000fe200000000ff */
[----:B------:R-:W1:Y:S01]  /*4620*/  LDSM.16.MT88.4 R12, [R144+0x9800] ;  /* 0x00980000900c783b */ /* 0x000e620000004200 */
[----:B------:R-:W-:-:S02]  /*4630*/  F2FP.F16.F32.PACK_AB R5, R113, R120 ;  /* 0x000000787105723e */ /* 0x000fc400000000ff */
[----:B------:R-:W-:Y:S02]  /*4640*/  F2FP.F16.F32.PACK_AB R6, R183, R122 ;  /* 0x0000007ab706723e */ /* 0x000fe400000000ff */
[----:B---3--:R-:W-:-:S07]  /*4650*/  F2FP.F16.F32.PACK_AB R7, R181, R110 ;  /* 0x0000006eb507723e */ /* 0x008fce00000000ff */
[C---:B----4-:R-:W-:Y:S08]  /*4660*/  HMMA.16816.F32 R44, R4.reuse, R16, R44 ;  /* 0x00000010042c723c */ /* 0x050ff0000000182c */
[C---:B--2---:R-:W-:Y:S08]  /*4670*/  HMMA.16816.F32 R96, R4.reuse, R8, R96 ;  /* 0x000000080460723c */ /* 0x044ff00000001860 */
[C---:B------:R-:W-:Y:S01]  /*4680*/  HMMA.16816.F32 R92, R4.reuse, R10, R92 ;  /* 0x0000000a045c723c */ /* 0x040fe2000000185c */
[----:B------:R-:W2:Y:S07]  /*4690*/  LDSM.16.MT88.4 R8, [R150+0xb800] ;  /* 0x00b800009608783b */ /* 0x000eae0000004200 */
[C---:B------:R-:W-:Y:S01]  /*46a0*/  HMMA.16816.F32 R48, R4.reuse, R18, R48 ;  /* 0x000000120430723c */ /* 0x040fe20000001830 */
[----:B------:R-:W3:Y:S07]  /*46b0*/  LDSM.16.MT88.4 R16, [R146+0xb800] ;  /* 0x00b800009210783b */ /* 0x000eee0000004200 */
[C---:B-1----:R-:W-:Y:S08]  /*46c0*/  HMMA.16816.F32 R52, R4.reuse, R12, R52 ;  /* 0x0000000c0434723c */ /* 0x042ff00000001834 */
[C---:B------:R-:W-:Y:S01]  /*46d0*/  HMMA.16816.F32 R56, R4.reuse, R14, R56 ;  /* 0x0000000e0438723c */ /* 0x040fe20000001838 */
[----:B------:R-:W1:Y:S07]  /*46e0*/  LDSM.16.MT88.4 R12, [R145+0xb800] ;  /* 0x00b80000910c783b */ /* 0x000e6e0000004200 */
[C---:B------:R-:W-:Y:S08]  /*46f0*/  HMMA.16816.F32 R36, R4.reuse, R20, R36 ;  /* 0x000000140424723c */ /* 0x040ff00000001824 */
[C---:B------:R-:W-:Y:S08]  /*4700*/  HMMA.16816.F32 R40, R4.reuse, R22, R40 ;  /* 0x000000160428723c */ /* 0x040ff00000001828 */
[C---:B--2---:R-:W-:Y:S08]  /*4710*/  HMMA.16816.F32 R60, R4.reuse, R8, R60 ;  /* 0x00000008043c723c */ /* 0x044ff0000000183c */
[C---:B------:R-:W-:Y:S01]  /*4720*/  HMMA.16816.F32 R64, R4.reuse, R10, R64 ;  /* 0x0000000a0440723c */ /* 0x040fe20000001840 */
[----:B------:R-:W2:Y:S07]  /*4730*/  LDSM.16.MT88.4 R8, [R144+0xb800] ;  /* 0x00b800009008783b */ /* 0x000eae0000004200 */
[----:B---3--:R-:W-:Y:S01]  /*4740*/  HMMA.16816.F32 R68, R4, R16, R68 ;  /* 0x000000100444723c */ /* 0x008fe20000001844 */
        /* <DEDUP_REMOVED lines=23> */
[----:B------:R-:W-:-:S04]  /*48c0*/  FADD.FTZ R120, R120, R9 ;  /* 0x0000000978787221 */ /* 0x000fc80000010000 */
[----:B------:R-:W-:-:S04]  /*48d0*/  FADD.FTZ R113, R113, R120 ;  /* 0x0000007871717221 */ /* 0x000fc80000010000 */
[----:B------:R-:W-:-:S04]  /*48e0*/  FADD.FTZ R110, R110, R113 ;  /* 0x000000716e6e7221 */ /* 0x000fc80000010000 */
[----:B------:R-:W-:Y:S01]  /*48f0*/  FADD.FTZ R181, R181, R110 ;  /* 0x0000006eb5b57221 */ /* 0x000fe20000010000 */
[----:B------:R-:W-:Y:S06]  /*4900*/  @!P0 BRA `(.L_x_8781) ;  /* 0x0000002400fc8947 */ /* 0x000fec0003800000 */
[----:B------:R-:W-:Y:S01]  /*4910*/  ISETP.NE.U32.AND P0, PT, R28, RZ, PT ;  /* 0x000000ff1c00720c */ /* 0x000fe20003f05070 */
[C---:B------:R-:W-:Y:S01]  /*4920*/  IMAD.SHL.U32 R174, R24.reuse, 0x20, RZ ;  /* 0x0000002018ae7824 */ /* 0x040fe200078e00ff */
[----:B------:R-:W-:Y:S01]  /*4930*/  SHF.L.U64.HI R179, R24, 0x5, R25 ;  /* 0x0000000518b37819 */ /* 0x000fe20000010219 */
[----:B------:R-:W-:Y:S01]  /*4940*/  IMAD.MOV.U32 R0, RZ, RZ, R101 ;  /* 0x000000ffff007224 */ /* 0x000fe200078e0065 */
[----:B------:R-:W-:Y:S01]  /*4950*/  ISETP.NE.AND.EX P0, PT, R29, RZ, PT, P0 ;  /* 0x000000ff1d00720c */ /* 0x000fe20003f05300 */
[----:B------:R-:W-:-:S12]  /*4960*/  IMAD.MOV.U32 R105, RZ, RZ, R102 ;  /* 0x000000ffff697224 */ /* 0x000fd800078e0066 */
.L_x_8788:
        /* <DEDUP_REMOVED lines=78> */
.L_x_8783:
[----:B------:R-:W-:Y:S05]  /*4e50*/  BSYNC.RECONVERGENT B0 ;  /* 0x0000000000007941 */ /* 0x000fea0003800200 */
.L_x_8782:
[----:B------:R-:W1:Y:S01]  /*4e60*/  S2UR UR6, SR_CgaCtaId ;  /* 0x00000000000679c3 */ /* 0x000e620000008800 */
[C---:B------:R-:W-:Y:S01]  /*4e70*/  IMAD.SHL.U32 R161, R169.reuse, 0x8, RZ ;  /* 0x00000008a9a17824 */ /* 0x040fe200078e00ff */
[----:B------:R-:W-:Y:S01]  /*4e80*/  LOP3.LUT R107, R169, 0x38, RZ, 0xc0, !PT ;  /* 0x00000038a96b7812 */ /* 0x000fe200078ec0ff */
[----:B------:R-:W-:Y:S01]  /*4e90*/  UMOV UR7, 0x400 ;  /* 0x0000040000077882 */ /* 0x000fe20000000000 */
[----:B------:R-:W-:Y:S01]  /*4ea0*/  IMAD.MOV.U32 R190, RZ, RZ, R167 ;  /* 0x000000ffffbe7224 */ /* 0x000fe200078e00a7 */
[----:B------:R-:W-:Y:S01]  /*4eb0*/  IADD3 R186, P1, PT, R174, R167, RZ ;  /* 0x000000a7aeba7210 */ /* 0x000fe20007f3e0ff */
[--C-:B------:R-:W-:Y:S01]  /*4ec0*/  IMAD.MOV.U32 R191, RZ, RZ, R166.reuse ;  /* 0x000000ffffbf7224 */ /* 0x100fe200078e00a6 */
[----:B------:R-:W-:Y:S01]  /*4ed0*/  LOP3.LUT R106, R161, 0x1c0, RZ, 0xc0, !PT ;  /* 0x000001c0a16a7812 */ /* 0x000fe200078ec0ff */
[----:B------:R-:W-:Y:S01]  /*4ee0*/  VIADD R171, R171, 0xffffffff ;  /* 0xffffffffabab7836 */ /* 0x000fe20000000000 */
[----:B------:R-:W-:Y:S01]  /*4ef0*/  LOP3.LUT R104, R161, 0x38, RZ, 0xc0, !PT ;  /* 0x00000038a1687812 */ /* 0x000fe200078ec0ff */
[----:B------:R-:W-:Y:S01]  /*4f00*/  IMAD.X R187, R179, 0x1, R166, P1 ;  /* 0x00000001b3bb7824 */ /* 0x000fe200008e06a6 */
[----:B------:R-:W-:Y:S01]  /*4f10*/  LOP3.LUT R165, R161, 0x1e00, RZ, 0xc0, !PT ;  /* 0x00001e00a1a57812 */ /* 0x000fe200078ec0ff */
[----:B------:R-:W-:Y:S01]  /*4f20*/  BSSY.RECONVERGENT B1, `(.L_x_8784) ;  /* 0x00000e2000017945 */ /* 0x000fe20003800200 */
[----:B------:R-:W-:Y:S02]  /*4f30*/  LOP3.LUT R104, R104, R106, R107, 0x1e, !PT ;  /* 0x0000006a68687212 */ /* 0x000fe400078e1e6b */
[-C--:B------:R-:W-:Y:S02]  /*4f40*/  IADD3 R184, P1, PT, R186, R174.reuse, RZ ;  /* 0x000000aebab87210 */ /* 0x080fe40007f3e0ff */
[----:B------:R-:W-:Y:S03]  /*4f50*/  LOP3.LUT R165, R104, R165, RZ, 0xfc, !PT ;  /* 0x000000a568a57212 */ /* 0x000fe600078efcff */
[--C-:B------:R-:W-:Y:S01]  /*4f60*/  IMAD.X R185, R187, 0x1, R179.reuse, P1 ;  /* 0x00000001bbb97824 */ /* 0x100fe200008e06b3 */
[----:B------:R-:W-:Y:S01]  /*4f70*/  IADD3 R188, P1, PT, R184, R174, RZ ;  /* 0x000000aeb8bc7210 */ /* 0x000fe20007f3e0ff */
[----:B-1----:R-:W-:Y:S04]  /*4f80*/  ULEA UR6, UR6, UR7, 0x18 ;  /* 0x0000000706067291 */ /* 0x002fe8000f8ec0ff */
[----:B------:R-:W-:Y:S01]  /*4f90*/  IMAD.X R189, R185, 0x1, R179, P1 ;  /* 0x00000001b9bd7824 */ /* 0x000fe200008e06b3 */
[----:B------:R-:W-:Y:S01]  /*4fa0*/  ISETP.GT.AND P1, PT, R171, R162, PT ;  /* 0x000000a2ab00720c */ /* 0x000fe20003f24270 */
[----:B------:R-:W-:Y:S04]  /*4fb0*/  IMAD.U32 R156, RZ, RZ, UR6 ;  /* 0x00000006ff9c7e24 */ /* 0x000fe8000f8e00ff */
[----:B------:R-:W-:Y:S05]  /*4fc0*/  IMAD R107, R165, 0x2, R156 ;  /* 0x00000002a56b7824 */ /* 0x000fea00078e029c */
[----:B------:R-:W-:Y:S01]  /*4fd0*/  @!PT LDS RZ, [RZ] ;  /* 0x00000000fffff984 */ /* 0x000fe20000000800 */
[----:B------:R-:W-:Y:S01]  /*4fe0*/  @!PT LDS RZ, [RZ] ;  /* 0x00000000fffff984 */ /* 0x000fe20000000800 */
[----:B------:R-:W-:Y:S01]  /*4ff0*/  @!PT LDS RZ, [RZ] ;  /* 0x00000000fffff984 */ /* 0x000fe20000000800 */
        /* <DEDUP_REMOVED lines=17> */
[----:B------:R-:W1:Y:S04]  /*5110*/  LDSM.16.M88.4 R136, [R149+0x5000] ;  /* 0x005000009588783b */ /* 0x000e680000000200 */
[----:B------:R-:W1:Y:S01]  /*5120*/  LDSM.16.M88.4 R140, [R149+0x5800] ;  /* 0x00580000958c783b */ /* 0x000e620000000200 */
[C---:B--2---:R-:W-:Y:S08]  /*5130*/  HMMA.16816.F32 R4, R100.reuse, R108, RZ ;  /* 0x0000006c6404723c */ /* 0x044ff000000018ff */
[C---:B------:R-:W-:Y:S01]  /*5140*/  HMMA.16816.F32 R8, R100.reuse, R110, RZ ;  /* 0x0000006e6408723c */ /* 0x040fe200000018ff */
[----:B------:R-:W-:Y:S07]  /*5150*/  LDSM.16.M88.4 R108, [R148+0x4000] ;  /* 0x00400000946c783b */ /* 0x000fee0000000200 */
        /* <DEDUP_REMOVED lines=8> */
[----:B------:R-:W2:Y:S04]  /*51e0*/  LDSM.16.M88.4 R100, [R152] ;  /* 0x000000009864783b */ /* 0x000ea80000000200 */
[----:B------:R-:W3:Y:S03]  /*51f0*/  LDSM.16.M88.4 R120, [R148+0x5800] ;  /* 0x005800009478783b */ /* 0x000ee60000000200 */
[C---:B-1----:R-:W-:Y:S08]  /*5200*/  HMMA.16816.F32 R4, R124.reuse, R128, R4 ;  /* 0x000000807c04723c */ /* 0x042ff00000001804 */
[C---:B------:R-:W-:Y:S08]  /*5210*/  HMMA.16816.F32 R8, R124.reuse, R130, R8 ;  /* 0x000000827c08723c */ /* 0x040ff00000001808 */
[C---:B------:R-:W-:Y:S08]  /*5220*/  HMMA.16816.F32 R12, R124.reuse, R132, R12 ;  /* 0x000000847c0c723c */ /* 0x040ff0000000180c */
[C---:B------:R-:W-:Y:S08]  /*5230*/  HMMA.16816.F32 R16, R124.reuse, R134, R16 ;  /* 0x000000867c10723c */ /* 0x040ff00000001810 */
[C---:B------:R-:W-:Y:S08]  /*5240*/  HMMA.16816.F32 R20, R124.reuse, R136, R20 ;  /* 0x000000887c14723c */ /* 0x040ff00000001814 */
[C---:B------:R-:W-:Y:S08]  /*5250*/  HMMA.16816.F32 R24, R124.reuse, R138, R24 ;  /* 0x0000008a7c18723c */ /* 0x040ff00000001818 */
[C---:B------:R-:W-:Y:S08]  /*5260*/  HMMA.16816.F32 R28, R124.reuse, R140, R28 ;  /* 0x0000008c7c1c723c */ /* 0x040ff0000000181c */
[----:B------:R-:W-:Y:S01]  /*5270*/  HMMA.16816.F32 R32, R124, R142, R32 ;  /* 0x0000008e7c20723c */ /* 0x000fe20000001820 */
[----:B------:R-:W-:Y:S07]  /*5280*/  LDSM.16.M88.4 R124, [R147+0x5000] ;  /* 0x00500000937c783b */ /* 0x000fee0000000200 */
[C---:B--2---:R-:W-:Y:S08]  /*5290*/  HMMA.16816.F32 R4, R100.reuse, R108, R4 ;  /* 0x0000006c6404723c */ /* 0x044ff00000001804 */
[C---:B------:R-:W-:Y:S01]  /*52a0*/  HMMA.16816.F32 R8, R100.reuse, R110, R8 ;  /* 0x0000006e6408723c */ /* 0x040fe20000001808 */
[----:B------:R-:W-:Y:S07]  /*52b0*/  LDSM.16.M88.4 R108, [R151] ;  /* 0x00000000976c783b */ /* 0x000fee0000000200 */
[C---:B------:R-:W-:Y:S08]  /*52c0*/  HMMA.16816.F32 R12, R100.reuse, R112, R12 ;  /* 0x00000070640c723c */ /* 0x040ff0000000180c */
[C---:B------:R-:W-:Y:S01]  /*52d0*/  HMMA.16816.F32 R16, R100.reuse, R114, R16 ;  /* 0x000000726410723c */ /* 0x040fe20000001810 */
[----:B------:R-:W1:Y:S07]  /*52e0*/  LDSM.16.M88.4 R112, [R147+0x4000] ;  /* 0x004000009370783b */ /* 0x000e6e0000000200 */
[C---:B------:R-:W-:Y:S08]  /*52f0*/  HMMA.16816.F32 R20, R100.reuse, R116, R20 ;  /* 0x000000746414723c */ /* 0x040ff00000001814 */
[C---:B------:R-:W-:Y:S01]  /*5300*/  HMMA.16816.F32 R24, R100.reuse, R118, R24 ;  /* 0x000000766418723c */ /* 0x040fe20000001818 */
[----:B------:R-:W2:Y:S07]  /*5310*/  LDSM.16.M88.4 R116, [R147+0x4800] ;  /* 0x004800009374783b */ /* 0x000eae0000000200 */
[C---:B---3--:R-:W-:Y:S08]  /*5320*/  HMMA.16816.F32 R28, R100.reuse, R120, R28 ;  /* 0x00000078641c723c */ /* 0x048ff0000000181c */
        /* <DEDUP_REMOVED lines=53> */
[----:B------:R-:W3:Y:S01]  /*5680*/  LDSM.16.M88.4 R100, [R147+0x7800] ;  /* 0x007800009364783b */ /* 0x000ee20000000200 */
[----:B------:R-:W-:Y:S04]  /*5690*/  DEPBAR.LE SB0, 0x0 ;  /* 0x000080000000791a */ /* 0x000fe80000000000 */
[----:B------:R-:W-:Y:S02]  /*56a0*/  BAR.SYNC.DEFER_BLOCKING 0x0 ;  /* 0x0000000000007b1d */ /* 0x000fe40000010000 */
[C---:B-1----:R-:W-:Y:S08]  /*56b0*/  HMMA.16816.F32 R4, R108.reuse, R116, R4 ;  /* 0x000000746c04723c */ /* 0x042ff00000001804 */
[C---:B------:R-:W-:Y:S08]  /*56c0*/  HMMA.16816.F32 R8, R108.reuse, R118, R8 ;  /* 0x000000766c08723c */ /* 0x040ff00000001808 */
[C---:B----4-:R-:W-:Y:S08]  /*56d0*/  HMMA.16816.F32 R12, R108.reuse, R120, R12 ;  /* 0x000000786c0c723c */ /* 0x050ff0000000180c */
[C---:B------:R-:W-:Y:S08]  /*56e0*/  HMMA.16816.F32 R16, R108.reuse, R122, R16 ;  /* 0x0000007a6c10723c */ /* 0x040ff00000001810 */
[C---:B--2---:R-:W-:Y:S08]  /*56f0*/  HMMA.16816.F32 R20, R108.reuse, R124, R20 ;  /* 0x0000007c6c14723c */ /* 0x044ff00000001814 */
[C---:B------:R-:W-:Y:S08]  /*5700*/  HMMA.16816.F32 R24, R108.reuse, R126, R24 ;  /* 0x0000007e6c18723c */ /* 0x040ff00000001818 */
[C---:B---3--:R-:W-:Y:S08]  /*5710*/  HMMA.16816.F32 R28, R108.reuse, R100, R28 ;  /* 0x000000646c1c723c */ /* 0x048ff0000000181c */
        /* <DEDUP_REMOVED lines=36> */
[----:B------:R-:W-:Y:S02]  /*5960*/  IMAD.HI.U32 R110, R113, R104, RZ ;  /* 0x00000068716e7227 */ /* 0x000fe400078e00ff */
[----:B------:R-:W2:Y:S02]  /*5970*/  LD.E.64 R112, desc[UR4][R2.64+0x38] ;  /* 0x0000380402707980 */ /* 0x000ea4000c101b00 */
        /* <DEDUP_REMOVED lines=39> */
.L_x_8787:
[----:B------:R-:W-:Y:S05]  /*5bf0*/  BSYNC.RECONVERGENT B0 ;  /* 0x0000000000007941 */ /* 0x000fea0003800200 */
.L_x_8786:
        /* <DEDUP_REMOVED lines=20> */
.L_x_8785:
[----:B------:R-:W-:Y:S05]  /*5d40*/  BSYNC.RECONVERGENT B1 ;  /* 0x0000000000017941 */ /* 0x000fea0003800200 */
.L_x_8784:
        /* <DEDUP_REMOVED lines=75> */
[-CC-:B------:R-:W-:Y:S01]  /*6200*/  FFMA.FTZ R129, R28, R103.reuse, -R126.reuse ;  /* 0x000000671c817223 */ /* 0x180fe2000001087e */
[-C--:B------:R-:W-:Y:S01]  /*6210*/  FFMA.FTZ R132, R29, R103.reuse, -R126 ;  /* 0x000000671d847223 */ /* 0x080fe2000001087e */
[-CC-:B------:R-:W-:Y:S01]  /*6220*/  FFMA.FTZ R131, R30, R103.reuse, -R124.reuse ;  /* 0x000000671e837223 */ /* 0x180fe2000001087c */
[-C--:B------:R-:W-:Y:S01]  /*6230*/  FFMA.FTZ R134, R31, R103.reuse, -R124 ;  /* 0x000000671f867223 */ /* 0x080fe2000001087c */
[-C--:B------:R-:W-:Y:S03]  /*6240*/  FFMA.FTZ R133, R32, R103.reuse, -R126 ;  /* 0x0000006720857223 */ /* 0x080fe6000001087e */
[----:B------:R-:W-:Y:S01]  /*6250*/  MUFU.EX2 R117, R117 ;  /* 0x0000007500757308 */ /* 0x000fe20000000800 */
[----:B------:R-:W-:Y:S01]  /*6260*/  LDSM.16.MT88.4 R28, [R150+0x9800] ;  /* 0x00980000961c783b */ /* 0x000fe20000004200 */
[----:B------:R-:W-:Y:S01]  /*6270*/  FFMA.FTZ R135, R34, R103, -R124 ;  /* 0x0000006722877223 */ /* 0x000fe2000001087c */
        /* <DEDUP_REMOVED lines=37> */
[----:B------:R-:W-:Y:S01]  /*64d0*/  FMUL.FTZ R76, R100, R76 ;  /* 0x0000004c644c7220 */ /* 0x000fe20000410000 */
[----:B----4-:R-:W-:Y:S01]  /*64e0*/  F2FP.F16.F32.PACK_AB R99, R122, R121 ;  /* 0x000000797a63723e */ /* 0x010fe200000000ff */
[----:B------:R-:W-:Y:S01]  /*64f0*/  FMUL.FTZ R77, R100, R77 ;  /* 0x0000004d644d7220 */ /* 0x000fe20000410000 */
[C---:B------:R-:W-:Y:S01]  /*6500*/  FMUL.FTZ R78, R0.reuse, R78 ;  /* 0x0000004e004e7220 */ /* 0x040fe20000410000 */
[----:B------:R-:W-:Y:S01]  /*6510*/  FMUL.FTZ R79, R0, R79 ;  /* 0x0000004f004f7220 */ /* 0x000fe20000410000 */
[C---:B------:R-:W-:Y:S01]  /*6520*/  FMUL.FTZ R80, R100.reuse, R80 ;  /* 0x0000005064507220 */ /* 0x040fe20000410000 */
[----:B------:R-:W-:Y:S01]  /*6530*/  FMUL.FTZ R81, R100, R81 ;  /* 0x0000005164517220 */ /* 0x000fe20000410000 */
[C---:B------:R-:W-:Y:S01]  /*6540*/  FMUL.FTZ R82, R0.reuse, R82 ;  /* 0x0000005200527220 */ /* 0x040fe20000410000 */
[C---:B-1----:R-:W-:Y:S01]  /*6550*/  HMMA.16816.F32 R4, R96.reuse, R104, R4 ;  /* 0x000000686004723c */ /* 0x042fe20000001804 */
[----:B------:R-:W-:Y:S04]  /*6560*/  MUFU.EX2 R128, R128 ;  /* 0x0000008000807308 */ /* 0x000fe80000000800 */
[----:B------:R-:W-:Y:S01]  /*6570*/  FMUL.FTZ R83, R0, R83 ;  /* 0x0000005300537220 */ /* 0x000fe20000410000 */
[----:B------:R-:W-:Y:S01]  /*6580*/  FFMA.FTZ R119, R100, R183, R119 ;  /* 0x000000b764777223 */ /* 0x000fe20000010077 */
[----:B------:R-:W-:Y:S01]  /*6590*/  ISETP.GT.AND P1, PT, R171, R162, PT ;  /* 0x000000a2ab00720c */ /* 0x000fe20003f24270 */
[C---:B------:R-:W-:Y:S01]  /*65a0*/  HMMA.16816.F32 R8, R96.reuse, R106, R8 ;  /* 0x0000006a6008723c */ /* 0x040fe20000001808 */
[----:B------:R-:W1:Y:S02]  /*65b0*/  LDSM.16.MT88.4 R104, [R150+0xa000] ;  /* 0x00a000009668783b */ /* 0x000e640000004200 */
[----:B------:R-:W-:Y:S01]  /*65c0*/  MUFU.EX2 R127, R127 ;  /* 0x0000007f007f7308 */ /* 0x000fe20000000800 */
[----:B------:R-:W-:Y:S01]  /*65d0*/  FFMA.FTZ R123, R0, R181, R123 ;  /* 0x000000b5007b7223 */ /* 0x000fe2000001007b */
[----:B------:R-:W-:Y:S03]  /*65e0*/  FADD.FTZ R120, R120, R119 ;  /* 0x0000007778787221 */ /* 0x000fe60000010000 */
[----:B------:R-:W-:Y:S01]  /*65f0*/  FADD.FTZ R116, R116, R123 ;  /* 0x0000007b74747221 */ /* 0x000fe20000010000 */
[C---:B------:R-:W-:Y:S04]  /*6600*/  HMMA.16816.F32 R36, R96.reuse, R108, R36 ;  /* 0x0000006c6024723c */ /* 0x040fe80000001824 */
[----:B------:R-:W-:Y:S01]  /*6610*/  MUFU.EX2 R130, R130 ;  /* 0x0000008200827308 */ /* 0x000fe20000000800 */
[----:B------:R-:W-:Y:S04]  /*6620*/  FADD.FTZ R121, R121, R116 ;  /* 0x0000007479797221 */ /* 0x000fe80000010000 */
[----:B------:R-:W-:Y:S01]  /*6630*/  FADD.FTZ R122, R122, R121 ;  /* 0x000000797a7a7221 */ /* 0x000fe20000010000 */
[C---:B------:R-:W-:Y:S01]  /*6640*/  HMMA.16816.F32 R40, R96.reuse, R110, R40 ;  /* 0x0000006e6028723c */ /* 0x040fe20000001828 */
[----:B------:R-:W2:Y:S03]  /*6650*/  LDSM.16.MT88.4 R108, [R146+0xa000] ;  /* 0x00a00000926c783b */ /* 0x000ea60000004200 */
[----:B------:R-:W-:Y:S04]  /*6660*/  MUFU.EX2 R129, R129 ;  /* 0x0000008100817308 */ /* 0x000fe80000000800 */
[C---:B------:R-:W-:Y:S06]  /*6670*/  HMMA.16816.F32 R44, R96.reuse, R112, R44 ;  /* 0x00000070602c723c */ /* 0x040fec000000182c */
[----:B------:R-:W-:Y:S01]  /*6680*/  MUFU.EX2 R132, R132 ;  /* 0x0000008400847308 */ /* 0x000fe20000000800 */
[-C--:B------:R-:W-:Y:S01]  /*6690*/  FFMA.FTZ R113, R14, R103.reuse, -R124 ;  /* 0x000000670e717223 */ /* 0x080fe2000001087c */
[----:B------:R-:W-:Y:S01]  /*66a0*/  FMUL.FTZ R14, R0, R90 ;  /* 0x0000005a000e7220 */ /* 0x000fe20000410000 */
[-C--:B------:R-:W-:Y:S01]  /*66b0*/  FFMA.FTZ R112, R12, R103.reuse, -R126 ;  /* 0x000000670c707223 */ /* 0x080fe2000001087e */
[----:B------:R-:W-:Y:S01]  /*66c0*/  FMUL.FTZ R12, R100, R88 ;  /* 0x00000058640c7220 */ /* 0x000fe20000410000 */
[C---:B------:R-:W-:Y:S05]  /*66d0*/  HMMA.16816.F32 R48, R96.reuse, R114, R48 ;  /* 0x000000726030723c */ /* 0x040fea0000001830 */
[----:B------:R-:W-:Y:S01]  /*66e0*/  MUFU.EX2 R131, R131 ;  /* 0x0000008300837308 */ /* 0x000fe20000000800 */
[-CC-:B------:R-:W-:Y:S01]  /*66f0*/  FFMA.FTZ R115, R18, R103.reuse, -R124.reuse ;  /* 0x0000006712737223 */ /* 0x180fe2000001087c */
[----:B------:R-:W-:Y:S01]  /*6700*/  FFMA.FTZ R114, R19, R103, -R124 ;  /* 0x0000006713727223 */ /* 0x000fe2000001087c */
[C---:B------:R-:W-:Y:S01]  /*6710*/  FMUL.FTZ R18, R0.reuse, R86 ;  /* 0x0000005600127220 */ /* 0x040fe20000410000 */
[----:B------:R-:W-:Y:S01]  /*6720*/  FMUL.FTZ R19, R0, R87 ;  /* 0x0000005700137220 */ /* 0x000fe20000410000 */
[C---:B---3--:R-:W-:Y:S05]  /*6730*/  HMMA.16816.F32 R52, R96.reuse, R92, R52 ;  /* 0x0000005c6034723c */ /* 0x048fea0000001834 */
[----:B------:R-:W-:Y:S03]  /*6740*/  MUFU.EX2 R112, R112 ;  /* 0x0000007000707308 */ /* 0x000fe60000000800 */
[C---:B------:R-:W-:Y:S01]  /*6750*/  HMMA.16816.F32 R56, R96.reuse, R94, R56 ;  /* 0x0000005e6038723c */ /* 0x040fe20000001838 */
[----:B------:R-:W3:Y:S06]  /*6760*/  LDSM.16.MT88.4 R92, [R145+0xa000] ;  /* 0x00a00000915c783b */ /* 0x000eec0000004200 */
[----:B------:R-:W-:Y:S01]  /*6770*/  MUFU.EX2 R115, R115 ;  /* 0x0000007300737308 */ /* 0x000fe20000000800 */
[C---:B-1----:R-:W-:Y:S09]  /*6780*/  HMMA.16816.F32 R60, R96.reuse, R104, R60 ;  /* 0x00000068603c723c */ /* 0x042ff2000000183c */
[----:B------:R-:W1:Y:S01]  /*6790*/  MUFU.EX2 R114, R114 ;  /* 0x0000007200727308 */ /* 0x000e620000000800 */
[C---:B------:R-:W-:Y:S01]  /*67a0*/  HMMA.16816.F32 R64, R96.reuse, R106, R64 ;  /* 0x0000006a6040723c */ /* 0x040fe20000001840 */
[----:B------:R-:W4:Y:S08]  /*67b0*/  LDSM.16.MT88.4 R104, [R144+0xa000] ;  /* 0x00a000009068783b */ /* 0x000f300000004200 */
[----:B------:R-:W-:Y:S01]  /*67c0*/  MUFU.EX2 R134, R134 ;  /* 0x0000008600867308 */ /* 0x000fe20000000800 */
[C---:B--2---:R-:W-:Y:S09]  /*67d0*/  HMMA.16816.F32 R68, R96.reuse, R108, R68 ;  /* 0x0000006c6044723c */ /* 0x044ff20000001844 */
[----:B------:R-:W-:Y:S01]  /*67e0*/  MUFU.EX2 R133, R133 ;  /* 0x0000008500857308 */ /* 0x000fe20000000800 */
[----:B-1----:R-:W-:Y:S01]  /*67f0*/  F2FP.F16.F32.PACK_AB R87, R114, R115 ;  /* 0x000000737257723e */ /* 0x002fe200000000ff */
[----:B------:R-:W-:Y:S01]  /*6800*/  FFMA.FTZ R109, R13, R103, -R126 ;  /* 0x000000670d6d7223 */ /* 0x000fe2000001087e */
[----:B------:R-:W-:Y:S01]  /*6810*/  FMUL.FTZ R13, R100, R89 ;  /* 0x00000059640d7220 */ /* 0x000fe20000410000 */
[----:B------:R-:W-:Y:S01]  /*6820*/  FFMA.FTZ R108, R15, R103, -R124 ;  /* 0x000000670f6c7223 */ /* 0x000fe2000001087c */
[----:B------:R-:W-:Y:S01]  /*6830*/  FMUL.FTZ R15, R0, R91 ;  /* 0x0000005b000f7220 */ /* 0x000fe20000410000 */
[C---:B------:R-:W-:Y:S01]  /*6840*/  HMMA.16816.F32 R72, R96.reuse, R110, R72 ;  /* 0x0000006e6048723c */ /* 0x040fe20000001848 */
[----:B------:R-:W1:Y:S03]  /*6850*/  LDSM.16.MT88.4 R88, [R150+0x8800] ;  /* 0x008800009658783b */ /* 0x000e660000004200 */
[----:B------:R2:W-:Y:S01]  /*6860*/  MUFU.EX2 R111, R113 ;  /* 0x00000071006f7308 */ /* 0x0005e20000000800 */
[-CC-:B------:R-:W-:Y:S01]  /*6870*/  FFMA.FTZ R110, R16, R103.reuse, -R126.reuse ;  /* 0x00000067106e7223 */ /* 0x180fe2000001087e */
[C---:B------:R-:W-:Y:S02]  /*6880*/  FMUL.FTZ R16, R100.reuse, R84 ;  /* 0x0000005464107220 */ /* 0x040fe40000410000 */
[C---:B---3--:R-:W-:Y:S06]  /*6890*/  HMMA.16816.F32 R12, R96.reuse, R92, R12 ;  /* 0x0000005c600c723c */ /* 0x048fec000000180c */
[----:B------:R-:W3:Y:S02]  /*68a0*/  MUFU.EX2 R109, R109 ;  /* 0x0000006d006d7308 */ /* 0x000ee40000000800 */
[C---:B------:R-:W-:Y:S01]  /*68b0*/  HMMA.16816.F32 R76, R96.reuse, R94, R76 ;  /* 0x0000005e604c723c */ /* 0x040fe2000000184c */
[----:B------:R-:W5:Y:S07]  /*68c0*/  LDSM.16.MT88.4 R92, [R146+0x8800] ;  /* 0x00880000925c783b */ /* 0x000f6e0000004200 */
[----:B------:R-:W1:Y:S01]  /*68d0*/  MUFU.EX2 R108, R108 ;  /* 0x0000006c006c7308 */ /* 0x000e620000000800 */
[----:B--2---:R-:W-:Y:S01]  /*68e0*/  FFMA.FTZ R113, R17, R103, -R126 ;  /* 0x0000006711717223 */ /* 0x004fe2000001087e */
[----:B------:R-:W-:Y:S01]  /*68f0*/  FMUL.FTZ R17, R100, R85 ;  /* 0x0000005564117220 */ /* 0x000fe20000410000 */
[C---:B----4-:R-:W-:Y:S07]  /*6900*/  HMMA.16816.F32 R80, R96.reuse, R104, R80 ;  /* 0x000000686050723c */ /* 0x050fee0000001850 */
[----:B------:R-:W-:Y:S01]  /*6910*/  MUFU.EX2 R110, R110 ;  /* 0x0000006e006e7308 */ /* 0x000fe20000000800 */
[----:B---3--:R-:W-:Y:S01]  /*6920*/  F2FP.F16.F32.PACK_AB R84, R109, R112 ;  /* 0x000000706d54723e */ /* 0x008fe200000000ff */
[----:B------:R-:W-:Y:S01]  /*6930*/  HMMA.16816.F32 R16, R96, R106, R16 ;  /* 0x0000006a6010723c */ /* 0x000fe20000001810 */
[----:B------:R-:W2:Y:S07]  /*6940*/  LDSM.16.MT88.4 R96, [R145+0x8800] ;  /* 0x008800009160783b */ /* 0x000eae0000004200 */
[----:B------:R-:W3:Y:S01]  /*6950*/  MUFU.EX2 R113, R113 ;  /* 0x0000007100717308 */ /* 0x000ee20000000800 */
[C---:B-1----:R-:W-:Y:S01]  /*6960*/  F2FP.F16.F32.PACK_AB R85, R108.reuse, R111 ;  /* 0x0000006f6c55723e */ /* 0x042fe200000000ff */
[----:B------:R-:W-:Y:S04]  /*6970*/  FADD.FTZ R111, R111, R122 ;  /* 0x0000007a6f6f7221 */ /* 0x000fe80000010000 */
[----:B------:R-:W-:Y:S01]  /*6980*/  FADD.FTZ R108, R108, R111 ;  /* 0x0000006f6c6c7221 */ /* 0x000fe20000010000 */
[----:B------:R-:W1:Y:S03]  /*6990*/  LDSM.16.MT88.4 R104, [R144+0x8800] ;  /* 0x008800009068783b */ /* 0x000e660000004200 */
[----:B------:R-:W-:Y:S01]  /*69a0*/  MUFU.EX2 R135, R135 ;  /* 0x0000008700877308 */ /* 0x000fe20000000800 */
[----:B------:R-:W-:Y:S04]  /*69b0*/  FADD.FTZ R115, R115, R108 ;  /* 0x0000006c73737221 */ /* 0x000fe80000010000 */
[----:B------:R-:W-:Y:S01]  /*69c0*/  FADD.FTZ R115, R114, R115 ;  /* 0x0000007372737221 */ /* 0x000fe20000010000 */
[----:B---3--:R-:W-:Y:S07]  /*69d0*/  F2FP.F16.F32.PACK_AB R86, R113, R110 ;  /* 0x0000006e7156723e */ /* 0x008fee00000000ff */
[C---:B------:R-:W-:Y:S08]  /*69e0*/  HMMA.16816.F32 R4, R84.reuse, R88, R4 ;  /* 0x000000585404723c */ /* 0x040ff00000001804 */
[C---:B------:R-:W-:Y:S01]  /*69f0*/  HMMA.16816.F32 R8, R84.reuse, R90, R8 ;  /* 0x0000005a5408723c */ /* 0x040fe20000001808 */
[----:B------:R-:W3:Y:S07]  /*6a00*/  LDSM.16.MT88.4 R88, [R150+0xa800] ;  /* 0x00a800009658783b */ /* 0x000eee0000004200 */
[C---:B-----5:R-:W-:Y:S08]  /*6a10*/  HMMA.16816.F32 R36, R84.reuse, R92, R36 ;  /* 0x0000005c5424723c */ /* 0x060ff00000001824 */
[C---:B------:R-:W-:Y:S01]  /*6a20*/  HMMA.16816.F32 R40, R84.reuse, R94, R40 ;  /* 0x0000005e5428723c */ /* 0x040fe20000001828 */
[----:B------:R-:W4:Y:S07]  /*6a30*/  LDSM.16.MT88.4 R92, [R146+0xa800] ;  /* 0x00a80000925c783b */ /* 0x000f2e0000004200 */
[C---:B--2---:R-:W-:Y:S08]  /*6a40*/  HMMA.16816.F32 R44, R84.reuse, R96, R44 ;  /* 0x00000060542c723c */ /* 0x044ff0000000182c */
[C---:B------:R-:W-:Y:S01]  /*6a50*/  HMMA.16816.F32 R48, R84.reuse, R98, R48 ;  /* 0x000000625430723c */ /* 0x040fe20000001830 */
[----:B------:R-:W2:Y:S07]  /*6a60*/  LDSM.16.MT88.4 R96, [R145+0xa800] ;  /* 0x00a800009160783b */ /* 0x000eae0000004200 */
[C---:B-1----:R-:W-:Y:S01]  /*6a70*/  HMMA.16816.F32 R52, R84.reuse, R104, R52 ;  /* 0x000000685434723c */ /* 0x042fe20000001834 */
[----:B------:R1:W-:Y:S02]  /*6a80*/  MUFU.EX2 R104, R125 ;  /* 0x0000007d00687308 */ /* 0x0003e40000000800 */
[-C--:B------:R-:W-:Y:S05]  /*6a90*/  FFMA.FTZ R105, R21, R103.reuse, -R126 ;  /* 0x0000006715697223 */ /* 0x080fea000001087e */
[C---:B------:R-:W-:Y:S03]  /*6aa0*/  HMMA.16816.F32 R56, R84.reuse, R106, R56 ;  /* 0x0000006a5438723c */ /* 0x040fe60000001838 */
[----:B------:R-:W5:Y:S01]  /*6ab0*/  MUFU.EX2 R105, R105 ;  /* 0x0000006900697308 */ /* 0x000f620000000800 */
[-CC-:B------:R-:W-:Y:S01]  /*6ac0*/  FFMA.FTZ R106, R22, R103.reuse, -R124.reuse ;  /* 0x00000067166a7223 */ /* 0x180fe2000001087c */
[-CC-:B------:R-:W-:Y:S01]  /*6ad0*/  FFMA.FTZ R107, R23, R103.reuse, -R124.reuse ;  /* 0x00000067176b7223 */ /* 0x180fe2000001087c */
[-C--:B------:R-:W-:Y:S01]  /*6ae0*/  FFMA.FTZ R124, R35, R103.reuse, -R124 ;  /* 0x00000067237c7223 */ /* 0x080fe2000001087c */
[----:B------:R-:W5:Y:S01]  /*6af0*/  LDSM.16.MT88.4 R20, [R144+0xa800] ;  /* 0x00a800009014783b */ /* 0x000f620000004200 */
[C---:B---3--:R-:W-:Y:S05]  /*6b00*/  HMMA.16816.F32 R60, R84.reuse, R88, R60 ;  /* 0x00000058543c723c */ /* 0x048fea000000183c */
[----:B------:R-:W-:Y:S01]  /*6b10*/  MUFU.EX2 R106, R106 ;  /* 0x0000006a006a7308 */ /* 0x000fe20000000800 */
[-CC-:B-1----:R-:W-:Y:S01]  /*6b20*/  FFMA.FTZ R125, R24, R103.reuse, -R126.reuse ;  /* 0x00000067187d7223 */ /* 0x182fe2000001087e */
[----:B------:R-:W-:Y:S01]  /*6b30*/  FFMA.FTZ R126, R33, R103, -R126 ;  /* 0x00000067217e7223 */ /* 0x000fe2000001087e */
[----:B------:R-:W-:Y:S01]  /*6b40*/  LDSM.16.MT88.4 R24, [R146+0x9000] ;  /* 0x009000009218783b */ /* 0x000fe20000004200 */
[C---:B------:R-:W-:Y:S06]  /*6b50*/  HMMA.16816.F32 R64, R84.reuse, R90, R64 ;  /* 0x0000005a5440723c */ /* 0x040fec0000001840 */
[----:B------:R-:W1:Y:S01]  /*6b60*/  MUFU.EX2 R107, R107 ;  /* 0x0000006b006b7308 */ /* 0x000e620000000800 */
[----:B------:R-:W3:Y:S01]  /*6b70*/  LDSM.16.MT88.4 R88, [R150+0x9000] ;  /* 0x009000009658783b */ /* 0x000ee20000004200 */
[C---:B----4-:R-:W-:Y:S08]  /*6b80*/  HMMA.16816.F32 R68, R84.reuse, R92, R68 ;  /* 0x0000005c5444723c */ /* 0x050ff00000001844 */
[----:B------:R-:W4:Y:S01]  /*6b90*/  MUFU.EX2 R125, R125 ;  /* 0x0000007d007d7308 */ /* 0x000f220000000800 */
[----:B------:R-:W-:Y:S01]  /*6ba0*/  LDSM.16.MT88.4 R32, [R144+0x9800] ;  /* 0x009800009020783b */ /* 0x000fe20000004200 */
[C---:B------:R-:W-:Y:S08]  /*6bb0*/  HMMA.16816.F32 R72, R84.reuse, R94, R72 ;  /* 0x0000005e5448723c */ /* 0x040ff00000001848 */
[----:B------:R-:W3:Y:S01]  /*6bc0*/  MUFU.EX2 R126, R126 ;  /* 0x0000007e007e7308 */ /* 0x000ee20000000800 */
[----:B------:R-:W-:Y:S01]  /*6bd0*/  LDSM.16.MT88.4 R92, [R144+0x9000] ;  /* 0x00900000905c783b */ /* 0x000fe20000004200 */
[C---:B--2---:R-:W-:Y:S08]  /*6be0*/  HMMA.16816.F32 R12, R84.reuse, R96, R12 ;  /* 0x00000060540c723c */ /* 0x044ff0000000180c */
[----:B------:R-:W2:Y:S01]  /*6bf0*/  MUFU.EX2 R124, R124 ;  /* 0x0000007c007c7308 */ /* 0x000ea20000000800 */
[C---:B------:R-:W-:Y:S08]  /*6c00*/  HMMA.16816.F32 R76, R84.reuse, R98, R76 ;  /* 0x00000062544c723c */ /* 0x040ff0000000184c */
[C---:B-----5:R-:W-:Y:S03]  /*6c10*/  HMMA.16816.F32 R80, R84.reuse, R20, R80 ;  /* 0x000000145450723c */ /* 0x060fe60000001850 */
[----:B------:R-:W-:Y:S02]  /*6c20*/  F2FP.F16.F32.PACK_AB R20, R105, R104 ;  /* 0x000000686914723e */ /* 0x000fe400000000ff */
[C---:B-1----:R-:W-:Y:S01]  /*6c30*/  F2FP.F16.F32.PACK_AB R21, R107.reuse, R106 ;  /* 0x0000006a6b15723e */ /* 0x042fe200000000ff */
[----:B------:R-:W-:Y:S02]  /*6c40*/  FADD.FTZ R106, R106, R115 ;  /* 0x000000736a6a7221 */ /* 0x000fe40000010000 */
[----:B------:R-:W-:Y:S01]  /*6c50*/  HMMA.16816.F32 R16, R84, R22, R16 ;  /* 0x000000165410723c */ /* 0x000fe20000001810 */
[----:B------:R-:W1:Y:S02]  /*6c60*/  LDSM.16.MT88.4 R84, [R145+0x9000] ;  /* 0x009000009154783b */ /* 0x000e640000004200 */
[----:B----4-:R-:W-:Y:S01]  /*6c70*/  F2FP.F16.F32.PACK_AB R22, R128, R125 ;  /* 0x0000007d8016723e */ /* 0x010fe200000000ff */
[----:B------:R-:W-:Y:S01]  /*6c80*/  FADD.FTZ R106, R107, R106 ;  /* 0x0000006a6b6a7221 */ /* 0x000fe20000010000 */
[C---:B------:R-:W-:Y:S03]  /*6c90*/  F2FP.F16.F32.PACK_AB R23, R130.reuse, R127 ;  /* 0x0000007f8217723e */ /* 0x040fe600000000ff */
[----:B------:R-:W-:Y:S04]  /*6ca0*/  FADD.FTZ R127, R127, R106 ;  /* 0x0000006a7f7f7221 */ /* 0x000fe80000010000 */
[C---:B---3--:R-:W-:Y:S05]  /*6cb0*/  HMMA.16816.F32 R4, R20.reuse, R88, R4 ;  /* 0x000000581404723c */ /* 0x048fea0000001804 */
[----:B------:R-:W-:Y:S03]  /*6cc0*/  FADD.FTZ R130, R130, R127 ;  /* 0x0000007f82827221 */ /* 0x000fe60000010000 */
        /* <DEDUP_REMOVED lines=11> */
[C---:B---3--:R-:W-:Y:S08]  /*6d80*/  HMMA.16816.F32 R60, R20.reuse, R88, R60 ;  /* 0x00000058143c723c */ /* 0x048ff0000000183c */
[C---:B------:R-:W-:Y:S08]  /*6d90*/  HMMA.16816.F32 R64, R20.reuse, R90, R64 ;  /* 0x0000005a1440723c */ /* 0x040ff00000001840 */
[C---:B----4-:R-:W-:Y:S08]  /*6da0*/  HMMA.16816.F32 R68, R20.reuse, R24, R68 ;  /* 0x000000181444723c */ /* 0x050ff00000001844 */
[C---:B------:R-:W-:Y:S01]  /*6db0*/  HMMA.16816.F32 R72, R20.reuse, R26, R72 ;  /* 0x0000001a1448723c */ /* 0x040fe20000001848 */
[----:B------:R-:W3:Y:S07]  /*6dc0*/  LDSM.16.MT88.4 R24, [R146+0x9800] ;  /* 0x009800009218783b */ /* 0x000eee0000004200 */
[C---:B-1----:R-:W-:Y:S03]  /*6dd0*/  HMMA.16816.F32 R12, R20.reuse, R84, R12 ;  /* 0x00000054140c723c */ /* 0x042fe6000000180c */
[----:B------:R-:W-:Y:S02]  /*6de0*/  F2FP.F16.F32.PACK_AB R84, R132, R129 ;  /* 0x000000818454723e */ /* 0x000fe400000000ff */
[----:B------:R-:W-:Y:S01]  /*6df0*/  F2FP.F16.F32.PACK_AB R85, R134, R131 ;  /* 0x000000838655723e */ /* 0x000fe200000000ff */
[----:B------:R-:W-:Y:S02]  /*6e00*/  FADD.FTZ R131, R131, R130 ;  /* 0x0000008283837221 */ /* 0x000fe40000010000 */
[C---:B------:R-:W-:Y:S03]  /*6e10*/  HMMA.16816.F32 R76, R20.reuse, R86, R76 ;  /* 0x00000056144c723c */ /* 0x040fe6000000184c */
[----:B------:R-:W-:Y:S01]  /*6e20*/  F2FP.F16.F32.PACK_AB R86, R126, R133 ;  /* 0x000000857e56723e */ /* 0x000fe200000000ff */
[----:B------:R-:W-:Y:S01]  /*6e30*/  FADD.FTZ R134, R134, R131 ;  /* 0x0000008386867221 */ /* 0x000fe20000010000 */
[C---:B--2---:R-:W-:Y:S03]  /*6e40*/  F2FP.F16.F32.PACK_AB R87, R124.reuse, R135 ;  /* 0x000000877c57723e */ /* 0x044fe600000000ff */
[C---:B-----5:R-:W-:Y:S03]  /*6e50*/  HMMA.16816.F32 R80, R20.reuse, R92, R80 ;  /* 0x0000005c1450723c */ /* 0x060fe60000001850 */
[----:B------:R-:W-:Y:S04]  /*6e60*/  FADD.FTZ R135, R135, R134 ;  /* 0x0000008687877221 */ /* 0x000fe80000010000 */
[----:B------:R-:W-:Y:S01]  /*6e70*/  FADD.FTZ R181, R124, R135 ;  /* 0x000000877cb57221 */ /* 0x000fe20000010000 */
[----:B------:R-:W-:Y:S01]  /*6e80*/  HMMA.16816.F32 R16, R20, R94, R16 ;  /* 0x0000005e1410723c */ /* 0x000fe20000001810 */
[----:B------:R-:W1:Y:S07]  /*6e90*/  LDSM.16.MT88.4 R20, [R145+0x9800] ;  /* 0x009800009114783b */ /* 0x000e6e0000004200 */
[C---:B------:R-:W-:Y:S01]  /*6ea0*/  HMMA.16816.F32 R96, R84.reuse, R28, R4 ;  /* 0x0000001c5460723c */ /* 0x040fe20000001804 */
[----:B------:R-:W2:Y:S07]  /*6eb0*/  LDSM.16.MT88.4 R4, [R150+0xb800] ;  /* 0x00b800009604783b */ /* 0x000eae0000004200 */
[C---:B------:R-:W-:Y:S01]  /*6ec0*/  HMMA.16816.F32 R92, R84.reuse, R30, R8 ;  /* 0x0000001e545c723c */ /* 0x040fe20000001808 */
[----:B------:R-:W4:Y:S07]  /*6ed0*/  LDSM.16.MT88.4 R8, [R146+0xb800] ;  /* 0x00b800009208783b */ /* 0x000f2e0000004200 */
        /* <DEDUP_REMOVED lines=13> */
[C---:B------:R-:W-:Y:S03]  /*6fb0*/  HMMA.16816.F32 R52, R84.reuse, R32, R52 ;  /* 0x000000205434723c */ /* 0x040fe60000001834 */
[----:B------:R-:W-:Y:S01]  /*6fc0*/  MOV R105, R102 ;  /* 0x0000006600697202 */ /* 0x000fe20000000f00 */
[----:B------:R-:W-:Y:S01]  /*6fd0*/  FADD.FTZ R125, R125, R0 ;  /* 0x000000007d7d7221 */ /* 0x000fe20000010000 */
[----:B------:R-:W-:Y:S03]  /*6fe0*/  MOV R0, R101 ;  /* 0x0000006500007202 */ /* 0x000fe60000000f00 */
[C---:B------:R-:W-:Y:S03]  /*6ff0*/  HMMA.16816.F32 R56, R84.reuse, R34, R56 ;  /* 0x000000225438723c */ /* 0x040fe60000001838 */
[----:B------:R-:W-:Y:S04]  /*7000*/  FADD.FTZ R128, R128, R125 ;  /* 0x0000007d80807221 */ /* 0x000fe80000010000 */
[----:B------:R-:W-:Y:S01]  /*7010*/  FADD.FTZ R129, R129, R128 ;  /* 0x0000008081817221 */ /* 0x000fe20000010000 */
[C---:B--2---:R-:W-:Y:S03]  /*7020*/  HMMA.16816.F32 R60, R84.reuse, R4, R60 ;  /* 0x00000004543c723c */ /* 0x044fe6000000183c */
[----:B------:R-:W-:Y:S04]  /*7030*/  FADD.FTZ R132, R132, R129 ;  /* 0x0000008184847221 */ /* 0x000fe80000010000 */
[----:B------:R-:W-:Y:S01]  /*7040*/  FADD.FTZ R133, R133, R132 ;  /* 0x0000008485857221 */ /* 0x000fe20000010000 */
[C---:B------:R-:W-:Y:S01]  /*7050*/  HMMA.16816.F32 R64, R84.reuse, R6, R64 ;  /* 0x000000065440723c */ /* 0x040fe20000001840 */
[----:B------:R-:W2:Y:S02]  /*7060*/  LDSM.16.MT88.4 R4, [R144+0xb800] ;  /* 0x00b800009004783b */ /* 0x000ea40000004200 */
[----:B------:R-:W-:Y:S05]  /*7070*/  FADD.FTZ R183, R126, R133 ;  /* 0x000000857eb77221 */ /* 0x000fea0000010000 */
[C---:B----4-:R-:W-:Y:S08]  /*7080*/  HMMA.16816.F32 R68, R84.reuse, R8, R68 ;  /* 0x000000085444723c */ /* 0x050ff00000001844 */
[C---:B------:R-:W-:Y:S08]  /*7090*/  HMMA.16816.F32 R72, R84.reuse, R10, R72 ;  /* 0x0000000a5448723c */ /* 0x040ff00000001848 */
[C---:B-1----:R-:W-:Y:S08]  /*70a0*/  HMMA.16816.F32 R88, R84.reuse, R20, R12 ;  /* 0x000000145458723c */ /* 0x042ff0000000180c */
[C---:B------:R-:W-:Y:S08]  /*70b0*/  HMMA.16816.F32 R76, R84.reuse, R22, R76 ;  /* 0x00000016544c723c */ /* 0x040ff0000000184c */
[C---:B--2---:R-:W-:Y:S08]  /*70c0*/  HMMA.16816.F32 R80, R84.reuse, R4, R80 ;  /* 0x000000045450723c */ /* 0x044ff00000001850 */
[----:B------:R-:W-:Y:S01]  /*70d0*/  HMMA.16816.F32 R84, R84, R6, R16 ;  /* 0x000000065454723c */ /* 0x000fe20000001810 */
[----:B------:R-:W-:Y:S08]  /*70e0*/  @!UPT UIADD3 URZ, UPT, UPT, URZ, URZ, URZ ;  /* 0x000000fffffff290 */ /* 0x000ff0000fffe0ff */
[----:B------:R-:W-:Y:S11]  /*70f0*/  @P1 BRA `(.L_x_8788) ;  /* 0xffffffd8001c1947 */ /* 0x000ff6000383ffff */
.L_x_8781:
        /* <DEDUP_REMOVED lines=11> */
.L_x_8796:
[----:B------:R-:W2:Y:S01]  /*71b0*/  MUFU.RCP R8, R5 ;  /* 0x0000000500087308 */ /* 0x000ea20000001000 */
[----:B----4-:R-:W-:Y:S01]  /*71c0*/  FADD.FTZ R4, R9, R10 ;  /* 0x0000000a09047221 */ /* 0x010fe20000010000 */
[C---:B------:R-:W-:Y:S01]  /*71d0*/  SHF.L.U32 R6, R169.reuse, 0x4, RZ ;  /* 0x00000004a9067819 */ /* 0x040fe200000006ff */
[----:B------:R-:W-:Y:S01]  /*71e0*/  BAR.SYNC.DEFER_BLOCKING 0x0 ;  /* 0x0000000000007b1d */ /* 0x000fe20000010000 */
[----:B---3--:R-:W-:Y:S02]  /*71f0*/  SHF.L.U32 R9, R169, 0x1, RZ ;  /* 0x00000001a9097819 */ /* 0x008fe400000006ff */
[----:B------:R-:W-:Y:S02]  /*7200*/  LOP3.LUT R10, R6, 0x1c0, RZ, 0xc0, !PT ;  /* 0x000001c0060a7812 */ /* 0x000fe400078ec0ff */
[----:B------:R-:W-:Y:S01]  /*7210*/  FSETP.NE.FTZ.AND P1, PT, R5, RZ, PT ;  /* 0x000000ff0500720b */ /* 0x000fe20003f35000 */
[----:B------:R-:W3:Y:S01]  /*7220*/  MUFU.RCP R7, R4 ;  /* 0x0000000400077308 */ /* 0x000ee20000001000 */
[----:B------:R-:W-:-:S02]  /*7230*/  FSETP.NE.FTZ.AND P0, PT, R4, RZ, PT ;  /* 0x000000ff0400720b */ /* 0x000fc40003f15000 */
[----:B------:R-:W-:Y:S02]  /*7240*/  LOP3.LUT R10, R10, 0x38, R9, 0xf8, !PT ;  /* 0x000000380a0a7812 */ /* 0x000fe400078ef809 */
[----:B------:R-:W-:Y:S02]  /*7250*/  LOP3.LUT R9, R9, 0x6, RZ, 0xc0, !PT ;  /* 0x0000000609097812 */ /* 0x000fe400078ec0ff */
[----:B------:R-:W-:Y:S02]  /*7260*/  R2P PR, R169, 0x1c ;  /* 0x0000001ca9007804 */ /* 0x000fe40000000000 */
[----:B--2---:R-:W-:Y:S02]  /*7270*/  FSEL R8, R8, 1, P1 ;  /* 0x3f80000008087808 */ /* 0x004fe40000800000 */
[----:B------:R-:W-:Y:S02]  /*7280*/  IADD3 R9, PT, PT, R10, R9, R170 ;  /* 0x000000090a097210 */ /* 0x000fe40007ffe0aa */
        /* <DEDUP_REMOVED lines=33> */
[----:B------:R-:W-:-:S02]  /*74a0*/  MOV R8, 0x20 ;  /* 0x0000002000087802 */ /* 0x000fc40000000f00 */
[----:B------:R-:W-:Y:S02]  /*74b0*/  LEA R9, R9, R156, 0x2 ;  /* 0x0000009c09097211 */ /* 0x000fe400078e10ff */
[----:B---3--:R-:W-:Y:S02]  /*74c0*/  FSEL R7, R7, 1, P0 ;  /* 0x3f80000007077808 */ /* 0x008fe40000000000 */
[----:B------:R-:W-:Y:S01]  /*74d0*/  SEL R10, R10, 0xffffffc0, !P3 ;  /* 0xffffffc00a0a7807 */ /* 0x000fe20005800000 */
[----:B------:R-:W-:Y:S01]  /*74e0*/  STS.64 [R9], R96 ;  /* 0x0000006009007388 */ /* 0x000fe20000000a00 */
        /* <DEDUP_REMOVED lines=72> */
[----:B------:R-:W4:Y:S04]  /*7970*/  LD.E.64 R16, desc[UR4][R2.64+0xb0] ;  /* 0x0000b00402107980 */ /* 0x000f28000c101b00 */
[----:B------:R-:W4:Y:S04]  /*7980*/  LD.E R14, desc[UR4][R2.64+0x60] ;  /* 0x00006004020e7980 */ /* 0x000f28000c101900 */
[----:B--2---:R-:W2:Y:S04]  /*7990*/  LD.E R71, desc[UR4][R2.64+0xcc] ;  /* 0x0000cc0402477980 */ /* 0x004ea8000c101900 */
[----:B------:R-:W2:Y:S01]  /*79a0*/  LD.E.64 R68, desc[UR4][R2.64+0x78] ;  /* 0x0000780402447980 */ /* 0x000ea2000c101b00 */
[----:B------:R-:W1:Y:S03]  /*79b0*/  @P1 MUFU.LG2 R61, R5 ;  /* 0x00000005003d1308 */ /* 0x000e660000000c00 */
[----:B---3--:R3:W5:Y:S01]  /*79c0*/  LD.E.64 R72, desc[UR4][R2.64+0xa8] ;  /* 0x0000a80402487980 */ /* 0x008762000c101b00 */
[----:B------:R-:W-:Y:S01]  /*79d0*/  LOP3.LUT R60, R161, 0x1f80, RZ, 0xc0, !PT ;  /* 0x00001f80a13c7812 */ /* 0x000fe200078ec0ff */
[----:B------:R-:W-:Y:S01]  /*79e0*/  BSSY.RECONVERGENT B0, `(.L_x_8790) ;  /* 0x0000042000007945 */ /* 0x000fe20003800200 */
[----:B------:R-:W-:-:S02]  /*79f0*/  SHF.L.U32 R7, R169, 0x2, RZ ;  /* 0x00000002a9077819 */ /* 0x000fc400000006ff */
[----:B------:R-:W3:Y:S01]  /*7a00*/  @P0 MUFU.LG2 R62, R4 ;  /* 0x00000004003e0308 */ /* 0x000ee20000000c00 */
[----:B------:R-:W-:Y:S02]  /*7a10*/  SHF.R.U32.HI R70, RZ, 0x1, R169 ;  /* 0x00000001ff467819 */ /* 0x000fe400000116a9 */
[----:B------:R-:W-:Y:S02]  /*7a20*/  LOP3.LUT R60, R60, 0x3c, R7, 0xf8, !PT ;  /* 0x0000003c3c3c7812 */ /* 0x000fe400078ef807 */
[----:B------:R-:W-:Y:S02]  /*7a30*/  LOP3.LUT R7, R7, 0x1f8, RZ, 0xc0, !PT ;  /* 0x000001f807077812 */ /* 0x000fe400078ec0ff */
[----:B------:R-:W-:Y:S02]  /*7a40*/  LOP3.LUT R6, R6, 0x10, RZ, 0xc0, !PT ;  /* 0x0000001006067812 */ /* 0x000fe400078ec0ff */
[----:B------:R-:W-:Y:S01]  /*7a50*/  LOP3.LUT R7, R7, 0x38, R70, 0x78, !PT ;  /* 0x0000003807077812 */ /* 0x000fe200078e7846 */
[----:B-1----:R-:W-:Y:S01]  /*7a60*/  @P1 FMUL.FTZ R61, R61, 0.69314718246459960938 ;  /* 0x3f3172183d3d1820 */ /* 0x002fe20000410000 */
[----:B----4-:R-:W-:-:S02]  /*7a70*/  IADD3 R8, PT, PT, R160, 0x10, RZ ;  /* 0x00000010a0087810 */ /* 0x010fc40007ffe0ff */
[----:B------:R-:W-:Y:S02]  /*7a80*/  LEA R7, R7, R6, 0x2 ;  /* 0x0000000607077211 */ /* 0x000fe400078e10ff */
[----:B------:R-:W-:Y:S02]  /*7a90*/  ISETP.GE.AND P4, PT, R8, R157, PT ;  /* 0x0000009d0800720c */ /* 0x000fe40003f86270 */
[----:B------:R-:W-:Y:S01]  /*7aa0*/  IADD3 R10, PT, PT, R160, 0x8, RZ ;  /* 0x00000008a00a7810 */ /* 0x000fe20007ffe0ff */
[----:B---3--:R-:W-:Y:S01]  /*7ab0*/  @P0 FMUL.FTZ R62, R62, 0.69314718246459960938 ;  /* 0x3f3172183e3e0820 */ /* 0x008fe20000410000 */
[C---:B------:R-:W-:Y:S02]  /*7ac0*/  IADD3 R8, PT, PT, R160.reuse, 0x18, RZ ;  /* 0x00000018a0087810 */ /* 0x040fe40007ffe0ff */
[----:B------:R-:W-:Y:S02]  /*7ad0*/  IADD3 R2, PT, PT, R160, 0x20, RZ ;  /* 0x00000020a0027810 */ /* 0x000fe40007ffe0ff */
[----:B------:R-:W-:Y:S01]  /*7ae0*/  IADD3 R156, PT, PT, R156, R7, RZ ;  /* 0x000000079c9c7210 */ /* 0x000fe20007ffe0ff */
[----:B------:R-:W-:Y:S01]  /*7af0*/  BAR.SYNC.DEFER_BLOCKING 0x0 ;  /* 0x0000000000007b1d */ /* 0x000fe20000010000 */
[----:B------:R-:W-:-:S02]  /*7b00*/  ISETP.GE.AND P2, PT, R2, R157, PT ;  /* 0x0000009d0200720c */ /* 0x000fc40003f46270 */
[----:B------:R-:W-:Y:S01]  /*7b10*/  MOV R2, 0xff800000 ;  /* 0xff80000000027802 */ /* 0x000fe20000000f00 */
[C---:B-----5:R-:W-:Y:S01]  /*7b20*/  @P0 FFMA.FTZ R2, R0.reuse, R101, R62 ;  /* 0x0000006500020223 */ /* 0x060fe2000001003e */
[----:B------:R-:W-:Y:S01]  /*7b30*/  MOV R3, 0xff800000 ;  /* 0xff80000000037802 */ /* 0x000fe20000000f00 */
[----:B------:R-:W-:Y:S01]  /*7b40*/  @P1 FFMA.FTZ R3, R0, R102, R61 ;  /* 0x0000006600031223 */ /* 0x000fe2000001003d */
[-C--:B------:R-:W-:Y:S02]  /*7b50*/  ISETP.GE.AND P5, PT, R10, R157.reuse, PT ;  /* 0x0000009d0a00720c */ /* 0x080fe40003fa6270 */
[----:B------:R-:W-:Y:S02]  /*7b60*/  ISETP.GE.AND P3, PT, R8, R157, PT ;  /* 0x0000009d0800720c */ /* 0x000fe40003f66270 */
[----:B------:R-:W-:Y:S02]  /*7b70*/  LOP3.LUT P6, RZ, R169, 0x3, RZ, 0xc0, !PT ;  /* 0x00000003a9ff7812 */ /* 0x000fe400078cc0ff */
[----:B------:R-:W-:-:S02]  /*7b80*/  SHF.R.U32.HI R169, RZ, 0x2, R169 ;  /* 0x00000002ffa97819 */ /* 0x000fc400000116a9 */
[----:B------:R-:W-:Y:S02]  /*7b90*/  LOP3.LUT R70, R70, 0x30, RZ, 0xc0, !PT ;  /* 0x0000003046467812 */ /* 0x000fe400078ec0ff */
[C---:B------:R-:W-:Y:S02]  /*7ba0*/  ISETP.GE.AND P1, PT, R160.reuse, R157, PT ;  /* 0x0000009da000720c */ /* 0x040fe40003f26270 */
[C---:B------:R-:W-:Y:S02]  /*7bb0*/  IADD3 R74, PT, PT, R160.reuse, 0x28, RZ ;  /* 0x00000028a04a7810 */ /* 0x040fe40007ffe0ff */
[----:B------:R-:W-:Y:S02]  /*7bc0*/  IADD3 R0, PT, PT, R160, 0x30, RZ ;  /* 0x00000030a0007810 */ /* 0x000fe40007ffe0ff */
[----:B------:R-:W-:Y:S01]  /*7bd0*/  LOP3.LUT R70, R70, 0x7, R169, 0xf8, !PT ;  /* 0x0000000746467812 */ /* 0x000fe200078ef8a9 */
[----:B------:R1:W3:Y:S04]  /*7be0*/  LDS.128 R56, [R156] ;  /* 0x000000009c387984 */ /* 0x0002e80000000c00 */
        /* <DEDUP_REMOVED lines=15> */
[----:B------:R1:W1:Y:S02]  /*7ce0*/  LDS.128 R16, [R156+0x5800] ;  /* 0x005800009c107984 */ /* 0x0002640000000c00 */
[----:B--2---:R-:W-:Y:S02]  /*7cf0*/  IMAD R71, R172, R71, RZ ;  /* 0x00000047ac477224 */ /* 0x004fe400078e02ff */
[----:B------:R2:W1:Y:S03]  /*7d00*/  LDS.128 R12, [R156+0x6000] ;  /* 0x006000009c0c7984 */ /* 0x0004660000000c00 */
[----:B------:R-:W-:Y:S02]  /*7d10*/  IADD3 R75, P0, PT, R60, R71, RZ ;  /* 0x000000473c4b7210 */ /* 0x000fe40007f1e0ff */
[----:B------:R2:W1:Y:S02]  /*7d20*/  LDS.128 R60, [R156+0x7800] ;  /* 0x007800009c3c7984 */ /* 0x0004640000000c00 */
[----:B------:R-:W-:-:S02]  /*7d30*/  LEA.HI.X.SX32 R71, R71, RZ, 0x1, P0 ;  /* 0x000000ff47477211 */ /* 0x000fc400000f0eff */
[----:B------:R-:W-:-:S04]  /*7d40*/  LEA R68, P0, R75, R68, 0x2 ;  /* 0x000000444b447211 */ /* 0x000fc800078010ff */
[----:B------:R-:W-:Y:S01]  /*7d50*/  LEA.HI.X R69, R75, R69, R71, 0x2, P0 ;  /* 0x000000454b457211 */ /* 0x000fe200000f1447 */
[----:B---34-:R-:W-:Y:S08]  /*7d60*/  @P6 BRA `(.L_x_8791) ;  /* 0x0000000000246947 */ /* 0x018ff00003800000 */
[----:B------:R-:W-:Y:S02]  /*7d70*/  IADD3 R71, P0, PT, R172, R70, RZ ;  /* 0x00000046ac477210 */ /* 0x000fe40007f1e0ff */
[----:B------:R-:W-:Y:S02]  /*7d80*/  ISETP.GE.AND P6, PT, R70, R157, PT ;  /* 0x0000009d4600720c */ /* 0x000fe40003fc6270 */
[----:B------:R-:W-:Y:S02]  /*7d90*/  LEA.HI.X.SX32 R172, R172, RZ, 0x1, P0 ;  /* 0x000000ffacac7211 */ /* 0x000fe400000f0eff */
[----:B------:R-:W-:Y:S01]  /*7da0*/  LEA R76, P0, R71, R72, 0x2 ;  /* 0x00000048474c7211 */ /* 0x000fe200078010ff */
[----:B------:R-:W-:-:S03]  /*7db0*/  VIADD R72, R70, 0x8 ;  /* 0x0000000846487836 */ /* 0x000fc60000000000 */
[----:B------:R-:W-:Y:S02]  /*7dc0*/  LEA.HI.X R77, R71, R73, R172, 0x2, P0 ;  /* 0x00000049474d7211 */ /* 0x000fe400000f14ac */
[----:B------:R-:W-:-:S03]  /*7dd0*/  ISETP.GE.AND P0, PT, R72, R157, PT ;  /* 0x0000009d4800720c */ /* 0x000fc60003f06270 */
[----:B------:R3:W-:Y:S10]  /*7de0*/  @!P6 ST.E desc[UR4][R76.64], R3 ;  /* 0x000000034c00e985 */ /* 0x0007f4000c101904 */
[----:B------:R3:W-:Y:S02]  /*7df0*/  @!P0 ST.E desc[UR4][R76.64+0x20], R2 ;  /* 0x000020024c008985 */ /* 0x0007e4000c101904 */
.L_x_8791:
[----:B------:R-:W-:Y:S05]  /*7e00*/  BSYNC.RECONVERGENT B0 ;  /* 0x0000000000007941 */ /* 0x000fea0003800200 */
.L_x_8790:
[----:B------:R-:W-:Y:S01]  /*7e10*/  VIADD R160, R160, 0x38 ;  /* 0x00000038a0a07836 */ /* 0x000fe20000000000 */
[-C--:B------:R-:W-:Y:S01]  /*7e20*/  ISETP.GE.AND P6, PT, R74, R157.reuse, PT ;  /* 0x0000009d4a00720c */ /* 0x080fe20003fc6270 */
[----:B------:R-:W-:Y:S01]  /*7e30*/  @!P1 ST.E.128 desc[UR4][R68.64], R56 ;  /* 0x0000003844009985 */ /* 0x000fe2000c101d04 */
[-C--:B------:R-:W-:Y:S01]  /*7e40*/  ISETP.GE.AND P0, PT, R0, R157.reuse, PT ;  /* 0x0000009d0000720c */ /* 0x080fe20003f06270 */
[----:B------:R-:W-:Y:S02]  /*7e50*/  IMAD.MOV.U32 R169, RZ, RZ, 0x0 ;  /* 0x00000000ffa97424 */ /* 0x000fe400078e00ff */
[----:B------:R-:W-:Y:S01]  /*7e60*/  @!P1 ST.E.128 desc[UR4][R68.64+0x100], R28 ;  /* 0x0001001c44009985 */ /* 0x000fe2000c101d04 */
[----:B------:R-:W-:-:S03]  /*7e70*/  ISETP.GE.AND P1, PT, R160, R157, PT ;  /* 0x0000009da000720c */ /* 0x000fc60003f26270 */
[----:B-1----:R-:W-:Y:S04]  /*7e80*/  @!P5 ST.E.128 desc[UR4][R68.64+0x1000], R52 ;  /* 0x001000344400d985 */ /* 0x002fe8000c101d04 */
        /* <DEDUP_REMOVED lines=11> */
[----:B--23--:R-:W-:Y:S05]  /*7f40*/  @P1 RET.REL.NODEC R168 `(_ZN5flash24flash_fwd_splitkv_kernelI23Flash_fwd_kernel_traitsILi128ELi64ELi64ELi4ELb0ELb0EN7cutlass6half_tE19Flash_kernel_traitsILi128ELi64ELi64ELi4ES3_EELb0ELb0ELb0ELb0ELb1ELb0ELb1ELb0EEEvNS_16Flash_fwd_paramsE) ;  /* 0xffffff80a82c1950 */ /* 0x00cfea0003c3ffff */
[----:B------:R-:W-:Y:S01]  /*7f50*/  MOV R169, 0x0 ;  /* 0x0000000000a97802 */ /* 0x000fe20000000f00 */
[----:B------:R-:W-:Y:S04]  /*7f60*/  ST.E.128 desc[UR4][R68.64+0x7000], R64 ;  /* 0x0070004044007985 */ /* 0x000fe8000c101d04 */
[----:B------:R1:W-:Y:S02]  /*7f70*/  ST.E.128 desc[UR4][R68.64+0x7100], R60 ;  /* 0x0071003c44007985 */ /* 0x0003e4000c101d04 */
[----:B-1----:R-:W-:Y:S05]  /*7f80*/  RET.REL.NODEC R168 `(_ZN5flash24flash_fwd_splitkv_kernelI23Flash_fwd_kernel_traitsILi128ELi64ELi64ELi4ELb0ELb0EN7cutlass6half_tE19Flash_kernel_traitsILi128ELi64ELi64ELi4ES3_EELb0ELb0ELb0ELb0ELb1ELb0ELb1ELb0EEEvNS_16Flash_fwd_paramsE) ;  /* 0xffffff80a81c7950 */ /* 0x002fea0003c3ffff */
.L_x_8789:
[----:B------:R-:W-:Y:S01]  /*7f90*/  MOV R7, 0x2 ;  /* 0x0000000200077802 */ /* 0x000fe20000000f00 */
[----:B------:R-:W-:Y:S01]  /*7fa0*/  IMAD.MOV.U32 R4, RZ, RZ, 0x1f ;  /* 0x0000001fff047424 */ /* 0x000fe200078e00ff */
[----:B------:R-:W-:-:S07]  /*7fb0*/  MOV R6, 0xffffffff ;  /* 0xffffffff00067802 */ /* 0x000fce0000000f00 */
[----:B-1---5:R-:W-:Y:S05]  /*7fc0*/  WARPSYNC.COLLECTIVE R6, `(.L_x_8792) ;  /* 0x0000000006087348 */ /* 0x022fea0003c00000 */
[----:B------:R2:W3:Y:S02]  /*7fd0*/  SHFL.BFLY P0, R10, R183, R7, R4 ;  /* 0x0c000007b70a7389 */ /* 0x0004e40000000004 */
[----:B-123-5:R-:W-:Y:S05]  /*7fe0*/  ENDCOLLECTIVE ;  /* 0x000000000000791b */ /* 0x02efea0003800000 */
.L_x_8792:
[----:B------:R-:W-:Y:S02]  /*7ff0*/  IMAD.MOV.U32 R8, RZ, RZ, R10 ;  /* 0x000000ffff087224 */ /* 0x000fe400078e000a */
[----:B------:R-:W-:Y:S02]  /*8000*/  IMAD.MOV.U32 R7, RZ, RZ, 0x1 ;  /* 0x00000001ff077424 */ /* 0x000fe400078e00ff */
[----:B------:R-:W-:-:S05]  /*8010*/  FADD.FTZ R8, R8, R183 ;  /* 0x000000b708087221 */ /* 0x000fca0000010000 */
[----:B------:R-:W-:-:S07]  /*8020*/  MOV R183, R8 ;  /* 0x0000000800b77202 */ /* 0x000fce0000000f00 */
[----:B------:R-:W-:Y:S05]  /*8030*/  WARPSYNC.COLLECTIVE R6, `(.L_x_8793) ;  /* 0x0000000006087348 */ /* 0x000fea0003c00000 */
[----:B------:R1:W2:Y:S02]  /*8040*/  SHFL.BFLY P0, R10, R183, R7, R4 ;  /* 0x0c000007b70a7389 */ /* 0x0002a40000000004 */
[----:B-12---:R-:W-:Y:S05]  /*8050*/  ENDCOLLECTIVE ;  /* 0x000000000000791b */ /* 0x006fea0003800000 */
.L_x_8793:
[----:B------:R-:W-:Y:S01]  /*8060*/  MOV R183, R181 ;  /* 0x000000b500b77202 */ /* 0x000fe20000000f00 */
[----:B------:R-:W-:Y:S01]  /*8070*/  IMAD.MOV.U32 R7, RZ, RZ, 0x2 ;  /* 0x00000002ff077424 */ /* 0x000fe200078e00ff */
[----:B------:R-:W-:-:S07]  /*8080*/  MOV R5, R10 ;  /* 0x0000000a00057202 */ /* 0x000fce0000000f00 */
[----:B------:R-:W-:Y:S05]  /*8090*/  WARPSYNC.COLLECTIVE R6, `(.L_x_8794) ;  /* 0x0000000006087348 */ /* 0x000fea0003c00000 */
[----:B------:R1:W2:Y:S02]  /*80a0*/  SHFL.BFLY P0, R10, R183, R7, R4 ;  /* 0x0c000007b70a7389 */ /* 0x0002a40000000004 */
[----:B-12---:R-:W-:Y:S05]  /*80b0*/  ENDCOLLECTIVE ;  /* 0x000000000000791b */ /* 0x006fea0003800000 */
.L_x_8794:
[----:B------:R-:W-:Y:S01]  /*80c0*/  FADD.FTZ R5, R8, R5 ;  /* 0x0000000508057221 */ /* 0x000fe20000010000 */
[----:B------:R-:W-:Y:S01]  /*80d0*/  FADD.FTZ R9, R10, R181 ;  /* 0x000000b50a097221 */ /* 0x000fe20000010000 */
[----:B------:R-:W-:-:S04]  /*80e0*/  MOV R7, 0x1 ;  /* 0x0000000100077802 */ /* 0x000fc80000000f00 */
[----:B------:R-:W-:-:S07]  /*80f0*/  MOV R183, R9 ;  /* 0x0000000900b77202 */ /* 0x000fce0000000f00 */
[----:B------:R-:W-:Y:S05]  /*8100*/  WARPSYNC.COLLECTIVE R6, `(.L_x_8795) ;  /* 0x0000000006087348 */ /* 0x000fea0003c00000 */
[----:B------:R1:W2:Y:S02]  /*8110*/  SHFL.BFLY P0, R10, R183, R7, R4 ;  /* 0x0c000007b70a7389 */ /* 0x0002a40000000004 */
[----:B-12---:R-:W-:Y:S05]  /*8120*/  ENDCOLLECTIVE ;  /* 0x000000000000791b */ /* 0x006fea0003800000 */
.L_x_8795:
[----:B------:R-:W-:Y:S05]  /*8130*/  BRA `(.L_x_8796) ;  /* 0xfffffff0001c7947 */ /* 0x000fea000383ffff */
.L_x_8797:
        /* <DEDUP_REMOVED lines=12> */
.L_x_14962:


//--------------------- .text._ZN5flash24flash_fwd_splitkv_kernelI23Flash_fwd_kernel_traitsILi128ELi64ELi64ELi4ELb0ELb0EN7cutlass6half_tE19Flash_kernel_traitsILi128ELi64ELi64ELi4ES3_EELb0ELb0ELb0ELb0ELb1ELb1ELb1ELb0EEEvNS_16Flash_fwd_paramsE --------------------------
	.section	.text._ZN5flash24flash_fwd_splitkv_kernelI23Flash_fwd_kernel_traitsILi128ELi64ELi64ELi4ELb0ELb0EN7cutlass6half_tE19Flash_kernel_traitsILi128ELi64ELi64ELi4ES3_EELb0ELb0ELb0ELb0ELb1ELb1ELb1ELb0EEEvNS_16Flash_fwd_paramsE,"ax",@progbits
	.align	128
        .global         _ZN5flash24flash_fwd_splitkv_kernelI23Flash_fwd_kernel_traitsILi128ELi64ELi64ELi4ELb0ELb0EN7cutlass6half_tE19Flash_kernel_traitsILi128ELi64ELi64ELi4ES3_EELb0ELb0ELb0ELb0ELb1ELb1ELb1ELb0EEEvNS_16Flash_fwd_paramsE
        .type           _ZN5flash24flash_fwd_splitkv_kernelI23Flash_fwd_kernel_traitsILi128ELi64ELi64ELi4ELb0ELb0EN7cutlass6half_tE19Flash_kernel_traitsILi128ELi64ELi64ELi4ES3_EELb0ELb0ELb0ELb0ELb1ELb1ELb1ELb0EEEvNS_16Flash_fwd_paramsE,@function
        .size           _ZN5flash24flash_fwd_splitkv_kernelI23Flash_fwd_kernel_traitsILi128ELi64ELi64ELi4ELb0ELb0EN7cutlass6half_tE19Flash_kernel_traitsILi128ELi64ELi64ELi4ES3_EELb0ELb0ELb0ELb0ELb1ELb1ELb1ELb0EEEvNS_16Flash_fwd_paramsE,(.L_x_14963 - _ZN5flash24flash_fwd_splitkv_kernelI23Flash_fwd_kernel_traitsILi128ELi64ELi64ELi4ELb0ELb0EN7cutlass6half_tE19Flash_kernel_traitsILi128ELi64ELi64ELi4ES3_EELb0ELb0ELb0ELb0ELb1ELb1ELb1ELb0EEEvNS_16Flash_fwd_paramsE)
        .other          _ZN5flash24flash_fwd_splitkv_kernelI23Flash_fwd_kernel_traitsILi128ELi64ELi64ELi4ELb0ELb0EN7cutlass6half_tE19Flash_kernel_traitsILi128ELi64ELi64ELi4ES3_EELb0ELb0ELb0ELb0ELb1ELb1ELb1ELb0EEEvNS_16Flash_fwd_paramsE,@"STO_CUDA_ENTRY STV_DEFAULT"
_ZN5flash24flash_fwd_splitkv_kernelI23Flash_fwd_kernel_traitsILi128ELi64ELi64ELi4ELb0ELb0EN7cutlass6half_tE19Flash_kernel_traitsILi128ELi64ELi64ELi4ES3_EELb0ELb0ELb0ELb0ELb1ELb1ELb1ELb0EEEvNS_16Flash_fwd_paramsE:
.text._ZN5flash24flash_fwd_splitkv_kernelI23Flash_fwd_kernel_traitsILi128ELi64ELi64ELi4ELb0ELb0EN7cutlass6half_tE19Flash_kernel_traitsILi128ELi64ELi64ELi4ES3_EELb0ELb0ELb0ELb0ELb1ELb1ELb1ELb0EEEvNS_16Flash_fwd_paramsE:
        /* <DEDUP_REMOVED lines=29> */
[----:B-1----:R-:W-:Y:S05]  /*01d0*/  CALL.REL.NOINC `($_ZN5flash24flash_fwd_splitkv_kernelI23Flash_fwd_kernel_traitsILi128ELi64ELi64ELi4ELb0ELb0EN7cutlass6half_tE19Flash_kernel_traitsILi128ELi64ELi64ELi4ES3_EELb0ELb0ELb0ELb0ELb1ELb1ELb1ELb0EEEvNS_16Flash_fwd_paramsE$_ZN5flash30compute_attn_1rowblock_splitkvI23Flash_fwd_kernel_traitsILi128ELi64ELi64ELi4ELb0ELb0EN7cutlass6half_tE19Flash_kernel_traitsILi128ELi64ELi64ELi4ES3_EELb0ELb0ELb0ELb0ELb1ELb1ELb1ELb0ENS_16Flash_fwd_paramsEEEvRKT8_iiiii) ;  /* 0x0000000000087944 */ /* 0x002fea0003c00000 */
[----:B------:R-:W-:Y:S05]  /*01e0*/  BSYNC.RECONVERGENT B2 ;  /* 0x0000000000027941 */ /* 0x000fea0003800200 */
.L_x_8798:
[----:B------:R-:W-:Y:S05]  /*01f0*/  EXIT ;  /* 0x000000000000794d */ /* 0x000fea0003800000 */
        .type           $_ZN5flash24flash_fwd_splitkv_kernelI23Flash_fwd_kernel_traitsILi128ELi64ELi64ELi4ELb0ELb0EN7cutlass6half_tE19Flash_kernel_traitsILi128ELi64ELi64ELi4ES3_EELb0ELb0ELb0ELb0ELb1ELb1ELb1ELb0EEEvNS_16Flash_fwd_paramsE$_ZN5flash30compute_attn_1rowblock_splitkvI23Flash_fwd_kernel_traitsILi128ELi64ELi64ELi4ELb0ELb0EN7cutlass6half_tE19Flash_kernel_traitsILi128ELi64ELi64ELi4ES3_EELb0ELb0ELb0ELb0ELb1ELb1ELb1ELb0ENS_16Flash_fwd_paramsEEEvRKT8_iiiii,@function
        .size           $_ZN5flash24flash_fwd_splitkv_kernelI23Flash_fwd_kernel_traitsILi128ELi64ELi64ELi4ELb0ELb0EN7cutlass6half_tE19Flash_kernel_traitsILi128ELi64ELi64ELi4ES3_EELb0ELb0ELb0ELb0ELb1ELb1ELb1ELb0EEEvNS_16Flash_fwd_paramsE$_ZN5flash30compute_attn_1rowblock_splitkvI23Flash_fwd_kernel_traitsILi128ELi64ELi64ELi4ELb0ELb0EN7cutlass6half_tE19Flash_kernel_traitsILi128ELi64ELi64ELi4ES3_EELb0ELb0ELb0ELb0ELb1ELb1ELb1ELb0ENS_16Flash_fwd_paramsEEEvRKT8_iiiii,(.L_x_14963 - $_ZN5flash24flash_fwd_splitkv_kernelI23Flash_fwd_kernel_traitsILi128ELi64ELi64ELi4ELb0ELb0EN7cutlass6half_tE19Flash_kernel_traitsILi128ELi64ELi64ELi4ES3_EELb0ELb0ELb0ELb0ELb1ELb1ELb1ELb0EEEvNS_16Flash_fwd_paramsE$_ZN5flash30compute_attn_1rowblock_splitkvI23Flash_fwd_kernel_traitsILi128ELi64ELi64ELi4ELb0ELb0EN7cutlass6half_tE19Flash_kernel_traitsILi128ELi64ELi64ELi4ES3_EELb0ELb0ELb0ELb0ELb1ELb1ELb1ELb0ENS_16Flash_fwd_paramsEEEvRKT8_iiiii)
$_ZN5flash24flash_fwd_splitkv_kernelI23Flash_fwd_kernel_traitsILi128ELi64ELi64ELi4ELb0ELb0EN7cutlass6half_tE19Flash_kernel_traitsILi128ELi64ELi64ELi4ES3_EELb0ELb0ELb0ELb0ELb1ELb1ELb1ELb0EEEvNS_16Flash_fwd_paramsE$_ZN5flash30compute_attn_1rowblock_splitkvI23Flash_fwd_kernel_traitsILi128ELi64ELi64ELi4ELb0ELb0EN7cutlass6half_tE19Flash_kernel_traitsILi128ELi64ELi64ELi4ES3_EELb0ELb0ELb0ELb0ELb1ELb1ELb1ELb0ENS_16Flash_fwd_paramsEEEvRKT8_iiiii:
        /* <DEDUP_REMOVED lines=16> */
[----:B------:R-:W-:-:S04]  /*0300*/  IMAD.WIDE.U32 R22, R175, 0x4, R22 ;  /* 0x00000004af167825 */ /* 0x000fc800078e0016 */
[----:B------:R-:W-:Y:S01]  /*0310*/  @P1 IMAD.X R21, R7, 0x1, R0, P0 ;  /* 0x0000000107151824 */ /* 0x000fe200000e0600 */
[----:B------:R1:W5:Y:S04]  /*0320*/  @P4 LD.E R8, desc[UR4][R22.64+0x4] ;  /* 0x0000040416084980 */ /* 0x000368000c101900 */
[----:B------:R1:W5:Y:S04]  /*0330*/  @!P4 LD.E R7, desc[UR4][R2.64+0xb4] ;  /* 0x0000b4040207c980 */ /* 0x000368000c101900 */
        /* <DEDUP_REMOVED lines=19> */
.L_x_8800:
[----:B------:R-:W-:Y:S05]  /*0470*/  BSYNC.RECONVERGENT B0 ;  /* 0x0000000000007941 */ /* 0x000fea0003800200 */
.L_x_8799:
[----:B------:R-:W-:Y:S04]  /*0480*/  BSSY.RECONVERGENT B0, `(.L_x_8801) ;  /* 0x0000007000007945 */ /* 0x000fe80003800200 */
[----:B------:R-:W-:Y:S05]  /*0490*/  @!P3 BRA `(.L_x_8802) ;  /* 0x000000000014b947 */ /* 0x000fea0003800000 */
[----:B------:R-:W4:Y:S02]  /*04a0*/  LD.E.U8 R5, desc[UR4][R2.64+0x1b2] ;  /* 0x0001b20402057980 */ /* 0x000f24000c101100 */
[----:B----4-:R-:W-:-:S13]  /*04b0*/  ISETP.NE.AND P1, PT, R5, RZ, PT ;  /* 0x000000ff0500720c */ /* 0x010fda0003f25270 */
[----:B------:R-:W4:Y:S02]  /*04c0*/  @P1 LD.E R5, desc[UR4][R18.64+0x4] ;  /* 0x0000040412051980 */ /* 0x000f24000c101900 */
[----:B----45:R-:W-:-:S06]  /*04d0*/  @P1 IADD3 R6, PT, PT, R5, -R16, RZ ;  /* 0x8000001005061210 */ /* 0x030fcc0007ffe0ff */
[----:B------:R4:W5:Y:S02]  /*04e0*/  @!P1 LD.E R6, desc[UR4][R18.64] ;  /* 0x0000000412069980 */ /* 0x000964000c101900 */
.L_x_8802:
[----:B------:R-:W-:Y:S05]  /*04f0*/  BSYNC.RECONVERGENT B0 ;  /* 0x0000000000007941 */ /* 0x000fea0003800200 */
.L_x_8801:
        /* <DEDUP_REMOVED lines=8> */
.L_x_8804:
[----:B------:R-:W5:Y:S01]  /*0580*/  LD.E.64 R12, desc[UR4][R2.64+0x108] ;  /* 0x00010804020c7980 */ /* 0x000f62000c101b00 */
[----:B------:R-:W-:Y:S01]  /*0590*/  BSSY.RECONVERGENT B0, `(.L_x_8806) ;  /* 0x0000006000007945 */ /* 0x000fe20003800200 */
[----:B------:R-:W-:Y:S01]  /*05a0*/  IMAD.MOV.U32 R31, RZ, RZ, RZ ;  /* 0x000000ffff1f7224 */ /* 0x000fe200078e00ff */
[----:B-----5:R-:W-:-:S04]  /*05b0*/  ISETP.NE.U32.AND P0, PT, R12, RZ, PT ;  /* 0x000000ff0c00720c */ /* 0x020fc80003f05070 */
[----:B------:R-:W-:-:S13]  /*05c0*/  ISETP.NE.AND.EX P0, PT, R13, RZ, PT, P0 ;  /* 0x000000ff0d00720c */ /* 0x000fda0003f05300 */
[----:B------:R-:W-:Y:S05]  /*05d0*/  @!P0 BRA `(.L_x_8807) ;  /* 0x0000000000048947 */ /* 0x000fea0003800000 */
[----:B------:R1:W5:Y:S02]  /*05e0*/  LD.E R31, desc[UR4][R2.64+0xbc] ;  /* 0x0000bc04021f7980 */ /* 0x000364000c101900 */
.L_x_8807:
[----:B------:R-:W-:Y:S05]  /*05f0*/  BSYNC.RECONVERGENT B0 ;  /* 0x0000000000007941 */ /* 0x000fea0003800200 */
.L_x_8806:
[----:B-----5:R-:W-:Y:S02]  /*0600*/  IADD3 R31, PT, PT, R31, R6, -R15 ;  /* 0x000000061f1f7210 */ /* 0x020fe40007ffe80f */
.L_x_8805:
[----:B------:R-:W-:Y:S05]  /*0610*/  BSYNC.RECONVERGENT B1 ;  /* 0x0000000000017941 */ /* 0x000fea0003800200 */
.L_x_8803:
[----:B------:R-:W-:Y:S01]  /*0620*/  IMAD.SHL.U32 R172, R33, 0x40, RZ ;  /* 0x0000004021ac7824 */ /* 0x000fe200078e00ff */
[----:B------:R-:W-:Y:S01]  /*0630*/  MOV R12, R168 ;  /* 0x000000a8000c7202 */ /* 0x000fe20000000f00 */
[----:B------:R-:W-:-:S03]  /*0640*/  IMAD.MOV.U32 R13, RZ, RZ, 0x0 ;  /* 0x00000000ff0d7424 */ /* 0x000fc600078e00ff */
[----:B------:R-:W-:-:S13]  /*0650*/  ISETP.GT.AND P0, PT, R7, R172, PT ;  /* 0x000000ac0700720c */ /* 0x000fda0003f04270 */
[----:B-1234-:R-:W-:Y:S05]  /*0660*/  @!P0 RET.REL.NODEC R12 `(_ZN5flash24flash_fwd_splitkv_kernelI23Flash_fwd_kernel_traitsILi128ELi64ELi64ELi4ELb0ELb0EN7cutlass6half_tE19Flash_kernel_traitsILi128ELi64ELi64ELi4ES3_EELb0ELb0ELb0ELb0ELb1ELb1ELb1ELb0EEEvNS_16Flash_fwd_paramsE) ;  /* 0xfffffff80c648950 */ /* 0x01efea0003c3ffff */
        /* <DEDUP_REMOVED lines=60> */
[----:B------:R-:W-:Y:S01]  /*0a30*/  ISETP.GE.AND P0, PT, R6, R7, PT ;  /* 0x000000070600720c */ /* 0x000fe20003f06270 */
[C---:B------:R-:W-:Y:S01]  /*0a40*/  VIADD R6, R0.reuse, 0x28 ;  /* 0x0000002800067836 */ /* 0x040fe20000000000 */
        /* <DEDUP_REMOVED lines=8> */
[----:B------:R-:W-:Y:S01]  /*0ad0*/  ISETP.GE.AND P3, PT, R2, R7, PT ;  /* 0x000000070200720c */ /* 0x000fe20003f66270 */
[----:B------:R-:W-:Y:S01]  /*0ae0*/  @!P0 ST.E.128 desc[UR4][R8.64+0x1000], RZ ;  /* 0x001000ff08008985 */ /* 0x000fe2000c101d04 */
[----:B------:R-:W-:Y:S02]  /*0af0*/  LEA R10, P2, R3, R10, 0x2 ;  /* 0x0000000a030a7211 */ /* 0x000fe400078410ff */
[----:B------:R-:W-:Y:S01]  /*0b00*/  P2R R2, PR, RZ, 0x40 ;  /* 0x00000040ff027803 */ /* 0x000fe20000000000 */
[----:B------:R-:W-:Y:S01]  /*0b10*/  @!P1 ST.E.128 desc[UR4][R8.64], RZ ;  /* 0x000000ff08009985 */ /* 0x000fe2000c101d04 */
[----:B------:R-:W-:Y:S02]  /*0b20*/  ISETP.NE.OR P6, PT, R169, RZ, P0 ;  /* 0x000000ffa900720c */ /* 0x000fe400007c5670 */
[----:B------:R-:W-:Y:S01]  /*0b30*/  LEA.HI.X R11, R3, R11, R5, 0x2, P2 ;  /* 0x0000000b030b7211 */ /* 0x000fe200010f1405 */
[----:B------:R-:W-:Y:S01]  /*0b40*/  @!P1 ST.E.128 desc[UR4][R8.64+0x100], RZ ;  /* 0x000100ff08009985 */ /* 0x000fe2000c101d04 */
[-C--:B------:R-:W-:Y:S01]  /*0b50*/  ISETP.GE.AND P1, PT, R4, R7.reuse, PT ;  /* 0x000000070400720c */ /* 0x080fe20003f26270 */
[----:B------:R-:W-:Y:S01]  /*0b60*/  VIADD R4, R0, 0x38 ;  /* 0x0000003800047836 */ /* 0x000fe20000000000 */
[-C--:B------:R-:W-:Y:S01]  /*0b70*/  ISETP.GE.AND P2, PT, R6, R7.reuse, PT ;  /* 0x000000070600720c */ /* 0x080fe20003f46270 */
[----:B------:R-:W-:Y:S03]  /*0b80*/  @!P0 ST.E.128 desc[UR4][R8.64+0x1100], RZ ;  /* 0x001100ff08008985 */ /* 0x000fe6000c101d04 */
[----:B------:R-:W-:Y:S01]  /*0b90*/  ISETP.GE.AND P0, PT, R4, R7, PT ;  /* 0x000000070400720c */ /* 0x000fe20003f06270 */
[----:B------:R-:W-:Y:S02]  /*0ba0*/  @!P5 ST.E.128 desc[UR4][R8.64+0x2000], RZ ;  /* 0x002000ff0800d985 */ /* 0x000fe4000c101d04 */
[----:B------:R-:W-:-:S02]  /*0bb0*/  @!P6 IMAD.MOV.U32 R3, RZ, RZ, -0x800000 ;  /* 0xff800000ff03e424 */ /* 0x000fc400078e00ff */
        /* <DEDUP_REMOVED lines=24> */
[----:B------:R-:W-:Y:S01]  /*0d40*/  ISETP.GE.OR P6, PT, R0, R7, P6 ;  /* 0x000000070000720c */ /* 0x000fe200037c6670 */
[----:B------:R-:W-:Y:S02]  /*0d50*/  @!P3 IMAD.MOV.U32 R7, RZ, RZ, -0x800000 ;  /* 0xff800000ff07b424 */ /* 0x000fe400078e00ff */
[----:B------:R-:W-:Y:S04]  /*0d60*/  @!P4 ST.E desc[UR4][R10.64+0x60], R13 ;  /* 0x0000600d0a00c985 */ /* 0x000fe8000c101904 */
[----:B------:R-:W-:Y:S04]  /*0d70*/  @!P3 ST.E desc[UR4][R10.64+0x80], R7 ;  /* 0x000080070a00b985 */ /* 0x000fe8000c101904 */
[----:B------:R-:W-:Y:S02]  /*0d80*/  @!P2 ST.E desc[UR4][R10.64+0xa0], R5 ;  /* 0x0000a0050a00a985 */ /* 0x000fe4000c101904 */
[----:B-1----:R-:W-:-:S05]  /*0d90*/  @!P6 IMAD.MOV.U32 R9, RZ, RZ, -0x800000 ;  /* 0xff800000ff09e424 */ /* 0x002fca00078e00ff */
[----:B------:R-:W-:Y:S01]  /*0da0*/  @!P6 ST.E desc[UR4][R10.64], R9 ;  /* 0x000000090a00e985 */ /* 0x000fe2000c101904 */
[----:B--2---:R-:W-:-:S05]  /*0db0*/  @!P1 IMAD.MOV.U32 R3, RZ, RZ, -0x800000 ;  /* 0xff800000ff039424 */ /* 0x004fca00078e00ff */
[----:B------:R1:W-:Y:S02]  /*0dc0*/  @!P1 ST.E desc[UR4][R10.64+0xc0], R3 ;  /* 0x0000c0030a009985 */ /* 0x0003e4000c101904 */
[----:B-1----:R-:W-:Y:S05]  /*0dd0*/  @P0 RET.REL.NODEC R168 `(_ZN5flash24flash_fwd_splitkv_kernelI23Flash_fwd_kernel_traitsILi128ELi64ELi64ELi4ELb0ELb0EN7cutlass6half_tE19Flash_kernel_traitsILi128ELi64ELi64ELi4ES3_EELb0ELb0ELb0ELb0ELb1ELb1ELb1ELb0EEEvNS_16Flash_fwd_paramsE) ;  /* 0xfffffff0a8880950 */ /* 0x002fea0003c3ffff */
[----:B------:R-:W-:Y:S02]  /*0de0*/  MOV R3, 0xff800000 ;  /* 0xff80000000037802 */ /* 0x000fe40000000f00 */
[----:B------:R-:W-:-:S03]  /*0df0*/  MOV R169, 0x0 ;  /* 0x0000000000a97802 */ /* 0x000fc60000000f00 */
[----:B------:R1:W-:Y:S02]  /*0e00*/  ST.E desc[UR4][R10.64+0xe0], R3 ;  /* 0x0000e0030a007985 */ /* 0x0003e4000c101904 */
[----:B-1----:R-:W-:Y:S05]  /*0e10*/  RET.REL.NODEC R168 `(_ZN5flash24flash_fwd_splitkv_kernelI23Flash_fwd_kernel_traitsILi128ELi64ELi64ELi4ELb0ELb0EN7cutlass6half_tE19Flash_kernel_traitsILi128ELi64ELi64ELi4ES3_EELb0ELb0ELb0ELb0ELb1ELb1ELb1ELb0EEEvNS_16Flash_fwd_paramsE) ;  /* 0xfffffff0a8787950 */ /* 0x002fea0003c3ffff */
.L_x_8808:
        /* <DEDUP_REMOVED lines=57> */
[----:B-1----:R-:W1:Y:S01]  /*11b0*/  F2I.FTZ.U32.TRUNC.NTZ R23, R20 ;  /* 0x0000001400177305 */ /* 0x002e62000021f000 */
        /* <DEDUP_REMOVED lines=43> */
.L_x_8810:
[----:B-1----:R-:W2:Y:S01]  /*1470*/  LD.E R4, desc[UR4][R2.64+0x68] ;  /* 0x0000680402047980 */ /* 0x002ea2000c101900 */
        /* <DEDUP_REMOVED lines=27> */
[----:B------:R-:W-:Y:S02]  /*1630*/  @!P2 IMAD.IADD R6, R6, 0x1, -R5 ;  /* 0x000000010606a824 */ /* 0x000fe400078e0a05 */
[----:B------:R-:W-:Y:S01]  /*1640*/  @!P3 IMAD.IADD R35, R35, 0x1, R0 ;  /* 0x000000012323b824 */ /* 0x000fe200078e0200 */
[----:B-----5:R-:W-:Y:S01]  /*1650*/  @!P3 SHF.R.S32.HI R0, RZ, 0x1f, R14 ;  /* 0x0000001fff00b819 */ /* 0x020fe2000001140e */
[----:B----4-:R-:W-:Y:S01]  /*1660*/  @!P3 IMAD R11, R23, R14, RZ ;  /* 0x0000000e170bb224 */ /* 0x010fe200078e02ff */
[----:B------:R-:W-:Y:S02]  /*1670*/  ISETP.GE.U32.AND P4, PT, R6, R5, PT ;  /* 0x000000050600720c */ /* 0x000fe40003f86070 */
[----:B------:R-:W-:Y:S02]  /*1680*/  @P3 IADD3 R8, PT, PT, R15, R16, RZ ;  /* 0x000000100f083210 */ /* 0x000fe40007ffe0ff */
[----:B------:R-:W-:Y:S01]  /*1690*/  LOP3.LUT R5, R173, R4, RZ, 0x3c, !PT ;  /* 0x00000004ad057212 */ /* 0x000fe200078e3cff */
[----:B------:R-:W-:-:S02]  /*16a0*/  @!P3 IMAD R11, R22, R0, R11 ;  /* 0x00000000160bb224 */ /* 0x000fc400078e020b */
[----:B------:R-:W-:Y:S01]  /*16b0*/  @!P3 IMAD.WIDE.U32 R34, R22, R14, R34 ;  /* 0x0000000e1622b225 */ /* 0x000fe200078e0022 */
[----:B------:R-:W-:Y:S02]  /*16c0*/  ISETP.GE.AND P1, PT, R5, RZ, PT ;  /* 0x000000ff0500720c */ /* 0x000fe40003f26270 */
[----:B------:R-:W-:Y:S01]  /*16d0*/  ISETP.NE.AND P0, PT, R4, RZ, PT ;  /* 0x000000ff0400720c */ /* 0x000fe20003f05270 */
[-C--:B------:R-:W-:Y:S02]  /*16e0*/  @P3 IMAD R0, R159, R8.reuse, RZ ;  /* 0x000000089f003224 */ /* 0x080fe400078e02ff */
[----:B------:R-:W-:Y:S01]  /*16f0*/  @P3 IMAD.WIDE.U32 R22, R158, R8, RZ ;  /* 0x000000089e163225 */ /* 0x000fe200078e00ff */
[----:B------:R-:W-:Y:S02]  /*1700*/  LEA R6, R26, 0xffffffc0, 0x6 ;  /* 0xffffffc01a067811 */ /* 0x000fe400078e30ff */
[----:B------:R-:W-:Y:S02]  /*1710*/  @!P2 IADD3 R12, PT, PT, R12, 0x1, RZ ;  /* 0x000000010c0ca810 */ /* 0x000fe40007ffe0ff */
[----:B------:R-:W-:Y:S01]  /*1720*/  @!P3 IADD3 R11, PT, PT, R35, R11, RZ ;  /* 0x0000000b230bb210 */ /* 0x000fe20007ffe0ff */
[----:B------:R-:W-:Y:S01]  /*1730*/  @P3 IMAD.IADD R11, R23, 0x1, R0 ;  /* 0x00000001170b3824 */ /* 0x000fe200078e0200 */
[----:B------:R-:W-:Y:S01]  /*1740*/  @!P3 SHF.R.S32.HI R5, RZ, 0x1f, R15 ;  /* 0x0000001fff05b819 */ /* 0x000fe2000001140f */
[----:B------:R-:W-:Y:S01]  /*1750*/  @!P3 IMAD R0, R25, R15, RZ ;  /* 0x0000000f1900b224 */ /* 0x000fe200078e02ff */
[----:B------:R-:W-:Y:S01]  /*1760*/  @!P3 MOV R10, R34 ;  /* 0x00000022000ab202 */ /* 0x000fe20000000f00 */
[----:B------:R-:W-:Y:S01]  /*1770*/  IMAD R8, R159, R6, RZ ;  /* 0x000000069f087224 */ /* 0x000fe200078e02ff */
[----:B------:R-:W-:Y:S01]  /*1780*/  @P3 MOV R10, R22 ;  /* 0x00000016000a3202 */ /* 0x000fe20000000f00 */
[----:B------:R-:W-:Y:S01]  /*1790*/  @P4 VIADD R12, R12, 0x1 ;  /* 0x000000010c0c4836 */ /* 0x000fe20000000000 */
[----:B------:R-:W-:Y:S01]  /*17a0*/  SHF.R.S32.HI R13, RZ, 0x1f, R6 ;  /* 0x0000001fff0d7819 */ /* 0x000fe20000011406 */
[----:B------:R-:W-:-:S02]  /*17b0*/  @!P3 IMAD R0, R5, R24, R0 ;  /* 0x000000180500b224 */ /* 0x000fc400078e0200 */
        /* <DEDUP_REMOVED lines=24> */
[----:B-1----:R-:W-:Y:S02]  /*1940*/  @P3 MOV R16, R14 ;  /* 0x0000000e00103202 */ /* 0x002fe40000000f00 */
.L_x_8811:
[----:B------:R-:W-:Y:S05]  /*1950*/  BSYNC.RECONVERGENT B0 ;  /* 0x0000000000007941 */ /* 0x000fea0003800200 */
.L_x_8809:
        /* <DEDUP_REMOVED lines=28> */
[----:B-----5:R-:W-:Y:S02]  /*1b20*/  IMAD R5, R13, R24, RZ ;  /* 0x000000180d057224 */ /* 0x020fe400078e02ff */
[----:B------:R-:W-:-:S06]  /*1b30*/  IMAD.SHL.U32 R162, R169, 0x8, RZ ;  /* 0x00000008a9a27824 */ /* 0x000fcc00078e00ff */
[----:B------:R-:W-:Y:S02]  /*1b40*/  @P2 VIADD R17, R17, 0x1 ;  /* 0x0000000111112836 */ /* 0x000fe40000000000 */
[C---:B------:R-:W-:Y:S02]  /*1b50*/  IMAD R5, R6.reuse, R25, R5 ;  /* 0x0000001906057224 */ /* 0x040fe400078e0205 */
[----:B------:R-:W-:Y:S01]  /*1b60*/  @!P0 IMAD.MOV R17, RZ, RZ, -R17 ;  /* 0x000000ffff118224 */ /* 0x000fe200078e0a11 */
[----:B------:R-:W-:Y:S01]  /*1b70*/  @!P1 LOP3.LUT R17, RZ, R4, RZ, 0x33, !PT ;  /* 0x00000004ff119212 */ /* 0x000fe200078e33ff */
[----:B------:R-:W-:Y:S01]  /*1b80*/  IMAD.WIDE.U32 R40, R6, R24, RZ ;  /* 0x0000001806287225 */ /* 0x000fe200078e00ff */
[----:B------:R-:W-:Y:S02]  /*1b90*/  LOP3.LUT R6, R162, 0x38, RZ, 0xc0, !PT ;  /* 0x00000038a2067812 */ /* 0x000fe400078ec0ff */
[----:B------:R-:W-:Y:S01]  /*1ba0*/  SHF.R.S32.HI R13, RZ, 0x1f, R17 ;  /* 0x0000001fff0d7819 */ /* 0x000fe20000011411 */
[----:B------:R-:W-:Y:S01]  /*1bb0*/  IMAD R4, R39, R17, RZ ;  /* 0x0000001127047224 */ /* 0x000fe200078e02ff */
[----:B------:R-:W-:Y:S01]  /*1bc0*/  IADD3 R16, P1, P0, R40, R16, R6 ;  /* 0x0000001028107210 */ /* 0x000fe2000783e006 */
[----:B------:R-:W-:-:S02]  /*1bd0*/  IMAD.IADD R5, R41, 0x1, R5 ;  /* 0x0000000129057824 */ /* 0x000fc400078e0205 */
[----:B------:R-:W-:Y:S01]  /*1be0*/  IMAD.WIDE.U32 R40, R38, R17, RZ ;  /* 0x0000001126287225 */ /* 0x000fe200078e00ff */
[----:B------:R-:W-:-:S03]  /*1bf0*/  SHF.R.U32.HI R10, RZ, 0x3, R169 ;  /* 0x00000003ff0a7819 */ /* 0x000fc600000116a9 */
[----:B------:R-:W-:Y:S01]  /*1c00*/  IMAD R4, R13, R38, R4 ;  /* 0x000000260d047224 */ /* 0x000fe200078e0204 */
[----:B------:R-:W-:Y:S02]  /*1c10*/  MOV R11, RZ ;  /* 0x000000ff000b7202 */ /* 0x000fe40000000f00 */
[----:B------:R-:W-:Y:S02]  /*1c20*/  IADD3.X R5, PT, PT, R5, R12, RZ, P1, P0 ;  /* 0x0000000c05057210 */ /* 0x000fe40000fe04ff */
[----:B------:R-:W-:Y:S01]  /*1c30*/  IADD3 R16, P0, PT, R16, R40, RZ ;  /* 0x0000002810107210 */ /* 0x000fe20007f1e0ff */
[----:B------:R-:W-:Y:S01]  /*1c40*/  IMAD.WIDE.U32 R32, R33, 0x40, R10 ;  /* 0x0000004021207825 */ /* 0x000fe200078e000a */
[----:B------:R-:W-:-:S03]  /*1c50*/  IADD3 R160, PT, PT, -R172, R7, RZ ;  /* 0x00000007aca07210 */ /* 0x000fc60007ffe1ff */
[----:B------:R-:W-:Y:S01]  /*1c60*/  IMAD R165, R159, R10, RZ ;  /* 0x0000000a9fa57224 */ /* 0x000fe200078e02ff */
[----:B------:R-:W-:Y:S01]  /*1c70*/  ISETP.GE.AND P6, PT, R10, R160, PT ;  /* 0x000000a00a00720c */ /* 0x000fe20003fc6270 */
[----:B------:R-:W1:Y:S01]  /*1c80*/  S2UR UR6, SR_CgaCtaId ;  /* 0x00000000000679c3 */ /* 0x000e620000008800 */
[----:B------:R-:W-:Y:S01]  /*1c90*/  VIADD R170, R26, 0xffffffff ;  /* 0xffffffff1aaa7836 */ /* 0x000fe20000000000 */
[----:B------:R-:W-:-:S03]  /*1ca0*/  UMOV UR7, 0x400 ;  /* 0x0000040000077882 */ /* 0x000fc60000000000 */
[----:B------:R-:W-:Y:S01]  /*1cb0*/  IMAD.SHL.U32 R178, R170, 0x40, RZ ;  /* 0x00000040aab27824 */ /* 0x000fe200078e00ff */
[----:B-1----:R-:W-:-:S06]  /*1cc0*/  ULEA UR6, UR6, UR7, 0x18 ;  /* 0x0000000706067291 */ /* 0x002fcc000f8ec0ff */
[----:B------:R-:W-:Y:S01]  /*1cd0*/  IMAD.U32 R157, RZ, RZ, UR6 ;  /* 0x00000006ff9d7e24 */ /* 0x000fe2000f8e00ff */
[----:B------:R-:W-:Y:S01]  /*1ce0*/  SHF.L.U64.HI R30, R158, 0x4, R159 ;  /* 0x000000049e1e7819 */ /* 0x000fe2000001029f */
[----:B--2---:R-:W-:Y:S02]  /*1cf0*/  @P5 IMAD R13, R37, R9, RZ ;  /* 0x00000009250d5224 */ /* 0x004fe400078e02ff */
[----:B---3--:R-:W-:-:S04]  /*1d00*/  @!P5 IMAD.WIDE.U32 R38, R18, R175, RZ ;  /* 0x000000af1226d225 */ /* 0x008fc800078e00ff */
[----:B------:R-:W-:Y:S02]  /*1d10*/  IMAD.IADD R18, R41, 0x1, R4 ;  /* 0x0000000129127824 */ /* 0x000fe400078e0204 */
[----:B------:R-:W-:Y:S02]  /*1d20*/  @!P5 IMAD R11, R19, R175, RZ ;  /* 0x000000af130bd224 */ /* 0x000fe400078e02ff */
[----:B------:R-:W-:Y:S02]  /*1d30*/  @!P5 IMAD.MOV.U32 R12, RZ, RZ, R38 ;  /* 0x000000ffff0cd224 */ /* 0x000fe400078e0026 */
[----:B------:R-:W-:Y:S01]  /*1d40*/  IMAD.X R17, R5, 0x1, R18, P0 ;  /* 0x0000000105117824 */ /* 0x000fe200000e0612 */
[----:B------:R-:W-:Y:S01]  /*1d50*/  IADD3 R38, P0, PT, R6, R8, RZ ;  /* 0x0000000806267210 */ /* 0x000fe20007f1e0ff */
[----:B------:R-:W-:Y:S01]  /*1d60*/  @P5 IMAD.WIDE.U32 R40, R36, R9, RZ ;  /* 0x0000000924285225 */ /* 0x000fe200078e00ff */
[----:B------:R-:W-:Y:S02]  /*1d70*/  IADD3 R9, PT, PT, R10, 0x20, RZ ;  /* 0x000000200a097810 */ /* 0x000fe40007ffe0ff */
[----:B------:R-:W-:Y:S01]  /*1d80*/  LOP3.LUT R18, R162, 0x1c0, RZ, 0xc0, !PT ;  /* 0x000001c0a2127812 */ /* 0x000fe200078ec0ff */
[----:B------:R-:W-:-:S02]  /*1d90*/  @!P5 IMAD.IADD R4, R39, 0x1, R11 ;  /* 0x000000012704d824 */ /* 0x000fc400078e020b */
[----:B------:R-:W-:Y:S02]  /*1da0*/  @P5 IMAD.IADD R4, R41, 0x1, R13 ;  /* 0x0000000129045824 */ /* 0x000fe400078e020d */
[----:B------:R-:W-:Y:S02]  /*1db0*/  @P5 IMAD.MOV.U32 R12, RZ, RZ, R40 ;  /* 0x000000ffff0c5224 */ /* 0x000fe400078e0028 */
[----:B------:R-:W-:Y:S01]  /*1dc0*/  IMAD.X R39, RZ, RZ, R0, P0 ;  /* 0x000000ffff277224 */ /* 0x000fe200000e0600 */
[----:B------:R-:W-:Y:S01]  /*1dd0*/  ISETP.GE.AND P0, PT, R9, R160, PT ;  /* 0x000000a00900720c */ /* 0x000fe20003f06270 */
[C---:B------:R-:W-:Y:S02]  /*1de0*/  VIADD R13, R10.reuse, 0x10 ;  /* 0x000000100a0d7836 */ /* 0x040fe40000000000 */
[----:B------:R-:W-:Y:S01]  /*1df0*/  VIADD R11, R10, 0x30 ;  /* 0x000000300a0b7836 */ /* 0x000fe20000000000 */
[----:B------:R-:W-:Y:S01]  /*1e00*/  LOP3.LUT R7, R18, 0x38, R169, 0xf8, !PT ;  /* 0x0000003812077812 */ /* 0x000fe200078ef8a9 */
[----:B------:R-:W-:Y:S01]  /*1e10*/  IMAD.WIDE.U32 R38, R10, R158, R38 ;  /* 0x0000009e0a267225 */ /* 0x000fe200078e0026 */
[----:B------:R-:W-:-:S02]  /*1e20*/  IADD3 R18, P3, PT, R6, R12, RZ ;  /* 0x0000000c06127210 */ /* 0x000fc40007f7e0ff */
[-C--:B------:R-:W-:Y:S02]  /*1e30*/  ISETP.GE.AND P2, PT, R13, R160.reuse, PT ;  /* 0x000000a00d00720c */ /* 0x080fe40003f46270 */
[----:B------:R-:W-:Y:S01]  /*1e40*/  ISETP.GE.AND P1, PT, R11, R160, PT ;  /* 0x000000a00b00720c */ /* 0x000fe20003f26270 */
[----:B------:R-:W-:Y:S01]  /*1e50*/  IMAD.IADD R165, R39, 0x1, R165 ;  /* 0x0000000127a57824 */ /* 0x000fe200078e02a5 */
[----:B------:R-:W-:Y:S01]  /*1e60*/  SHF.R.S32.HI R5, RZ, 0x1f, R173 ;  /* 0x0000001fff057819 */ /* 0x000fe200000114ad */
[----:B------:R-:W-:Y:S01]  /*1e70*/  IMAD.X R19, RZ, RZ, R4, P3 ;  /* 0x000000ffff137224 */ /* 0x000fe200018e0604 */
[C---:B------:R-:W-:Y:S01]  /*1e80*/  LEA R164, P4, R38.reuse, R34, 0x1 ;  /* 0x0000002226a47211 */ /* 0x040fe200078808ff */
[----:B----4-:R-:W-:Y:S02]  /*1e90*/  IMAD R0, R21, R173, RZ ;  /* 0x000000ad15007224 */ /* 0x010fe400078e02ff */
[----:B------:R-:W-:Y:S01]  /*1ea0*/  IMAD.WIDE.U32 R42, R173, R20, R18 ;  /* 0x00000014ad2a7225 */ /* 0x000fe200078e0012 */
[----:B------:R-:W-:-:S02]  /*1eb0*/  LEA.HI.X R165, R38, R35, R165, 0x1, P4 ;  /* 0x0000002326a57211 */ /* 0x000fc400020f0ca5 */
[----:B------:R-:W-:Y:S01]  /*1ec0*/  @!P0 IADD3 R18, P4, PT, R32, 0x20, RZ ;  /* 0x0000002020128810 */ /* 0x000fe20007f9e0ff */
[----:B------:R-:W-:Y:S01]  /*1ed0*/  IMAD R0, R20, R5, R0 ;  /* 0x0000000514007224 */ /* 0x000fe200078e0200 */
[----:B------:R-:W-:Y:S01]  /*1ee0*/  LOP3.LUT R8, R162, 0x1e00, RZ, 0xc0, !PT ;  /* 0x00001e00a2087812 */ /* 0x000fe200078ec0ff */
[-C--:B------:R-:W-:Y:S01]  /*1ef0*/  @!P6 IMAD R19, R33, R36.reuse, RZ ;  /* 0x000000242113e224 */ /* 0x080fe200078e02ff */
[C---:B------:R-:W-:Y:S01]  /*1f00*/  @!P2 IADD3 R4, P5, PT, R32.reuse, 0x10, RZ ;  /* 0x000000102004a810 */ /* 0x040fe20007fbe0ff */
[----:B------:R-:W-:Y:S01]  /*1f10*/  IMAD.IADD R43, R43, 0x1, R0 ;  /* 0x000000012b2b7824 */ /* 0x000fe200078e0200 */
[----:B------:R-:W-:Y:S01]  /*1f20*/  @!P1 IADD3 R12, P3, PT, R32, 0x30, RZ ;  /* 0x00000030200c9810 */ /* 0x000fe20007f7e0ff */
[----:B------:R-:W-:Y:S01]  /*1f30*/  @!P0 IMAD.X R5, RZ, RZ, R33, P4 ;  /* 0x000000ffff058224 */ /* 0x000fe200020e0621 */
[----:B------:R-:W-:Y:S01]  /*1f40*/  LOP3.LUT R8, R8, R7, R6, 0xf6, !PT ;  /* 0x0000000708087212 */ /* 0x000fe200078ef606 */
[----:B------:R-:W-:Y:S01]  /*1f50*/  @!P6 IMAD R0, R32, R37, R19 ;  /* 0x000000252000e224 */ /* 0x000fe200078e0213 */
[----:B------:R-:W-:Y:S01]  /*1f60*/  @!P2 IADD3.X R7, PT, PT, RZ, R33, RZ, P5, !PT ;  /* 0x00000021ff07a210 */ /* 0x000fe20002ffe4ff */
[----:B------:R-:W-:Y:S01]  /*1f70*/  @!P1 IMAD.X R21, RZ, RZ, R33, P3 ;  /* 0x000000ffff159224 */ /* 0x000fe200018e0621 */
[----:B------:R-:W-:Y:S01]  /*1f80*/  @!P0 MOV R41, R43 ;  /* 0x0000002b00298202 */ /* 0x000fe20000000f00 */
[----:B------:R-:W-:-:S02]  /*1f90*/  @!P0 IMAD R5, R5, R36, RZ ;  /* 0x0000002405058224 */ /* 0x000fc400078e02ff */
[--C-:B------:R-:W-:Y:S02]  /*1fa0*/  @!P0 IMAD.MOV.U32 R40, RZ, RZ, R42.reuse ;  /* 0x000000ffff288224 */ /* 0x100fe400078e002a */
[----:B------:R-:W-:-:S04]  /*1fb0*/  @!P6 IMAD.WIDE.U32 R32, R32, R36, R42 ;  /* 0x000000242020e225 */ /* 0x000fc800078e002a */
[----:B------:R-:W-:Y:S02]  /*1fc0*/  @!P2 IMAD.MOV.U32 R38, RZ, RZ, R42 ;  /* 0x000000ffff26a224 */ /* 0x000fe400078e002a */
[----:B------:R-:W-:Y:S02]  /*1fd0*/  @!P2 IMAD.MOV.U32 R39, RZ, RZ, R43 ;  /* 0x000000ffff27a224 */ /* 0x000fe400078e002b */
[----:B------:R-:W-:Y:S02]  /*1fe0*/  @!P2 IMAD R7, R7, R36, RZ ;  /* 0x000000240707a224 */ /* 0x000fe400078e02ff */
[----:B------:R-:W-:Y:S01]  /*1ff0*/  @!P0 IMAD R5, R37, R18, R5 ;  /* 0x0000001225058224 */ /* 0x000fe200078e0205 */
[----:B------:R-:W-:Y:S01]  /*2000*/  @!P6 IADD3 R0, PT, PT, R33, R0, RZ ;  /* 0x000000002100e210 */ /* 0x000fe20007ffe0ff */
[----:B------:R-:W-:Y:S01]  /*2010*/  @!P0 IMAD.WIDE.U32 R18, R36, R18, R40 ;  /* 0x0000001224128225 */ /* 0x000fe200078e0028 */
[----:B------:R-:W-:-:S03]  /*2020*/  @!P6 LEA R40, P4, R32, R22, 0x1 ;  /* 0x000000162028e211 */ /* 0x000fc600078808ff */
[----:B------:R-:W-:Y:S02]  /*2030*/  @!P1 IMAD.MOV.U32 R34, RZ, RZ, R42 ;  /* 0x000000ffff229224 */ /* 0x000fe400078e002a */
[----:B------:R-:W-:Y:S02]  /*2040*/  @!P1 IMAD.MOV.U32 R35, RZ, RZ, R43 ;  /* 0x000000ffff239224 */ /* 0x000fe400078e002b */
[----:B------:R-:W-:Y:S02]  /*2050*/  @!P1 IMAD R21, R21, R36, RZ ;  /* 0x0000002415159224 */ /* 0x000fe400078e02ff */
[-C--:B------:R-:W-:Y:S02]  /*2060*/  @!P2 IMAD R7, R37, R4.reuse, R7 ;  /* 0x000000042507a224 */ /* 0x080fe400078e0207 */
[----:B------:R-:W-:Y:S01]  /*2070*/  @!P2 IMAD.WIDE.U32 R38, R36, R4, R38 ;  /* 0x000000042426a225 */ /* 0x000fe200078e0026 */
[----:B------:R-:W-:Y:S02]  /*2080*/  @!P6 LEA.HI.X R41, R32, R23, R0, 0x1, P4 ;  /* 0x000000172029e211 */ /* 0x000fe400020f0c00 */
[----:B------:R-:W-:Y:S01]  /*2090*/  @!P0 IADD3 R5, PT, PT, R19, R5, RZ ;  /* 0x0000000513058210 */ /* 0x000fe20007ffe0ff */
[----:B------:R-:W-:Y:S01]  /*20a0*/  @!P1 IMAD R4, R37, R12, R21 ;  /* 0x0000000c25049224 */ /* 0x000fe200078e0215 */
[----:B------:R-:W-:Y:S01]  /*20b0*/  @!P0 LEA R32, P5, R18, R22, 0x1 ;  /* 0x0000001612208211 */ /* 0x000fe200078a08ff */
[----:B------:R-:W-:Y:S01]  /*20c0*/  @!P1 IMAD.WIDE.U32 R34, R36, R12, R34 ;  /* 0x0000000c24229225 */ /* 0x000fe200078e0022 */
[----:B------:R-:W-:-:S03]  /*20d0*/  @!P2 LEA R20, P3, R38, R22, 0x1 ;  /* 0x000000162614a211 */ /* 0x000fc600078608ff */
[----:B------:R-:W-:Y:S02]  /*20e0*/  IMAD.IADD R0, R31, 0x1, -R178 ;  /* 0x000000011f007824 */ /* 0x000fe400078e0ab2 */
[----:B------:R-:W-:Y:S01]  /*20f0*/  @!P2 IMAD.IADD R7, R39, 0x1, R7 ;  /* 0x000000012707a824 */ /* 0x000fe200078e0207 */
[-C--:B------:R-:W-:Y:S01]  /*2100*/  @!P0 LEA.HI.X R33, R18, R23.reuse, R5, 0x1, P5 ;  /* 0x0000001712218211 */ /* 0x080fe200028f0c05 */
[----:B------:R-:W-:Y:S01]  /*2110*/  @!P1 IMAD.IADD R19, R35, 0x1, R4 ;  /* 0x0000000123139824 */ /* 0x000fe200078e0204 */
[----:B------:R-:W-:Y:S02]  /*2120*/  @!P1 LEA R22, P4, R34, R22, 0x1 ;  /* 0x0000001622169211 */ /* 0x000fe400078808ff */
[----:B------:R-:W-:Y:S02]  /*2130*/  ISETP.GE.AND P5, PT, R13, R0, PT ;  /* 0x000000000d00720c */ /* 0x000fe40003fa6270 */
[-C--:B------:R-:W-:Y:S01]  /*2140*/  @!P2 LEA.HI.X R21, R38, R23.reuse, R7, 0x1, P3 ;  /* 0x000000172615a211 */ /* 0x080fe200018f0c07 */
[----:B------:R-:W-:Y:S01]  /*2150*/  IMAD R7, R8, 0x2, R157 ;  /* 0x0000000208077824 */ /* 0x000fe200078e029d */
[----:B------:R-:W-:-:S02]  /*2160*/  @!P1 LEA.HI.X R23, R34, R23, R19, 0x1, P4 ;  /* 0x0000001722179211 */ /* 0x000fc400020f0c13 */
[-C--:B------:R-:W-:Y:S01]  /*2170*/  ISETP.GE.AND P4, PT, R9, R0.reuse, PT ;  /* 0x000000000900720c */ /* 0x080fe20003f86270 */
[----:B------:R-:W-:Y:S01]  /*2180*/  IMAD.SHL.U32 R5, R158, 0x10, RZ ;  /* 0x000000109e057824 */ /* 0x000fe200078e00ff */
[-C--:B------:R-:W-:Y:S01]  /*2190*/  ISETP.GE.AND P3, PT, R11, R0.reuse, PT ;  /* 0x000000000b00720c */ /* 0x080fe20003f66270 */
[----:B------:R-:W-:Y:S01]  /*21a0*/  @!PT LDS RZ, [RZ] ;  /* 0x00000000fffff984 */ /* 0x000fe20000000800 */
[----:B------:R-:W-:Y:S01]  /*21b0*/  @!PT LDS RZ, [RZ] ;  /* 0x00000000fffff984 */ /* 0x000fe20000000800 */
[----:B------:R-:W-:Y:S01]  /*21c0*/  @!PT LDS RZ, [RZ] ;  /* 0x00000000fffff984 */ /* 0x000fe20000000800 */
[----:B------:R-:W-:Y:S04]  /*21d0*/  @!P6 LDGSTS.E.BYPASS.LTC128B.128 [R7], desc[UR4][R40.64] ;  /* 0x000000002807efae */ /* 0x000fe8000b981a04 */
[----:B------:R-:W-:Y:S01]  /*21e0*/  @!P6 LDGSTS.E.BYPASS.LTC128B.128 [R7+0x2000], desc[UR4][R40.64+0x80] ;  /* 0x020000802807efae */ /* 0x000fe2000b981a04 */
[----:B------:R-:W-:-:S03]  /*21f0*/  ISETP.GE.AND P6, PT, R10, R0, PT ;  /* 0x000000000a00720c */ /* 0x000fc60003fc6270 */
[----:B------:R-:W-:Y:S04]  /*2200*/  @!P2 LDGSTS.E.BYPASS.LTC128B.128 [R7+0x800], desc[UR4][R20.64] ;  /* 0x008000001407afae */ /* 0x000fe8000b981a04 */
[----:B------:R1:W-:Y:S04]  /*2210*/  @!P2 LDGSTS.E.BYPASS.LTC128B.128 [R7+0x2800], desc[UR4][R20.64+0x80] ;  /* 0x028000801407afae */ /* 0x0003e8000b981a04 */
[----:B------:R2:W-:Y:S04]  /*2220*/  @!P0 LDGSTS.E.BYPASS.LTC128B.128 [R7+0x1000], desc[UR4][R32.64] ;  /* 0x0100000020078fae */ /* 0x0005e8000b981a04 */
[----:B------:R2:W-:Y:S01]  /*2230*/  @!P0 LDGSTS.E.BYPASS.LTC128B.128 [R7+0x3000], desc[UR4][R32.64+0x80] ;  /* 0x0300008020078fae */ /* 0x0005e2000b981a04 */
[----:B------:R-:W-:-:S02]  /*2240*/  @!P5 LEA R12, P0, R5, R164, 0x1 ;  /* 0x000000a4050cd211 */ /* 0x000fc400078008ff */
[----:B------:R-:W-:Y:S01]  /*2250*/  ISETP.GE.AND P2, PT, R13, R0, PT ;  /* 0x000000000d00720c */ /* 0x000fe20003f46270 */
[----:B------:R-:W-:Y:S01]  /*2260*/  @!P3 IMAD R4, R159, 0x60, RZ ;  /* 0x000000609f04b824 */ /* 0x000fe200078e02ff */
[----:B------:R-:W-:Y:S01]  /*2270*/  @!P5 LEA.HI.X R13, R5, R165, R30, 0x1, P0 ;  /* 0x000000a5050dd211 */ /* 0x000fe200000f0c1e */
[----:B------:R-:W-:Y:S01]  /*2280*/  @!P3 IMAD.WIDE.U32 R18, R158, 0x60, R164 ;  /* 0x000000609e12b825 */ /* 0x000fe200078e00a4 */
[----:B------:R2:W-:Y:S04]  /*2290*/  @!P1 LDGSTS.E.BYPASS.LTC128B.128 [R7+0x1800], desc[UR4][R22.64] ;  /* 0x0180000016079fae */ /* 0x0005e8000b981a04 */
[----:B------:R2:W-:Y:S01]  /*22a0*/  @!P1 LDGSTS.E.BYPASS.LTC128B.128 [R7+0x3800], desc[UR4][R22.64+0x80] ;  /* 0x0380008016079fae */ /* 0x0005e2000b981a04 */
[----:B------:R-:W-:-:S03]  /*22b0*/  @!P3 IMAD.IADD R19, R19, 0x1, R4 ;  /* 0x000000011313b824 */ /* 0x000fc600078e0204 */
[----:B------:R2:W-:Y:S01]  /*22c0*/  @!P6 LDGSTS.E.BYPASS.LTC128B.128 [R7+0x4000], desc[UR4][R164.64] ;  /* 0x04000000a407efae */ /* 0x0005e2000b981a04 */
[----:B-1----:R-:W-:-:S03]  /*22d0*/  @!P4 LEA R20, P0, R158, R164, 0x6 ;  /* 0x000000a49e14c211 */ /* 0x002fc600078030ff */
[----:B------:R2:W-:Y:S01]  /*22e0*/  @!P6 LDGSTS.E.BYPASS.LTC128B.128 [R7+0x6000], desc[UR4][R164.64+0x80] ;  /* 0x06000080a407efae */ /* 0x0005e2000b981a04 */
[----:B------:R-:W-:-:S03]  /*22f0*/  @!P4 LEA.HI.X R21, R158, R165, R159, 0x6, P0 ;  /* 0x000000a59e15c211 */ /* 0x000fc600000f349f */
[----:B------:R2:W-:Y:S04]  /*2300*/  @!P5 LDGSTS.E.BYPASS.LTC128B.128 [R7+0x4800], desc[UR4][R12.64] ;  /* 0x048000000c07dfae */ /* 0x0005e8000b981a04 */
[----:B------:R2:W-:Y:S04]  /*2310*/  @!P5 LDGSTS.E.BYPASS.LTC128B.128 [R7+0x6800], desc[UR4][R12.64+0x80] ;  /* 0x068000800c07dfae */ /* 0x0005e8000b981a04 */
        /* <DEDUP_REMOVED lines=8> */
[----:B------:R-:W-:-:S04]  /*23a0*/  LEA R167, P0, R16, R14, 0x1 ;  /* 0x0000000e10a77211 */ /* 0x000fc800078008ff */
[----:B------:R-:W-:-:S04]  /*23b0*/  IADD3 R11, PT, PT, R17, R10, RZ ;  /* 0x0000000a110b7210 */ /* 0x000fc80007ffe0ff */
[----:B------:R-:W-:Y:S01]  /*23c0*/  LEA.HI.X R166, R16, R15, R11, 0x1, P0 ;  /* 0x0000000f10a67211 */ /* 0x000fe200000f0c0b */
[----:B------:R-:W-:-:S06]  /*23d0*/  DEPBAR.LE SB0, 0x0 ;  /* 0x000080000000791a */ /* 0x000fcc0000000000 */
[----:B------:R-:W-:Y:S05]  /*23e0*/  WARPSYNC.ALL ;  /* 0x0000000000007948 */ /* 0x000fea0003800000 */
[----:B------:R-:W-:Y:S01]  /*23f0*/  ISETP.GE.AND P4, PT, R9, R0, PT ;  /* 0x000000000900720c */ /* 0x000fe20003f86270 */
[----:B------:R-:W-:Y:S02]  /*2400*/  @!P1 IMAD.MOV.U32 R8, RZ, RZ, R167 ;  /* 0x000000ffff089224 */ /* 0x000fe400078e00a7 */
[----:B------:R-:W-:Y:S02]  /*2410*/  @!P1 IMAD.MOV.U32 R9, RZ, RZ, R166 ;  /* 0x000000ffff099224 */ /* 0x000fe400078e00a6 */
[----:B------:R-:W-:-:S02]  /*2420*/  IMAD.SHL.U32 R0, R24, 0x10, RZ ;  /* 0x0000001018007824 */ /* 0x000fc400078e00ff */
[----:B------:R-:W-:-:S04]  /*2430*/  @!P1 IMAD.WIDE.U32 R10, R24, 0x60, R8 ;  /* 0x00000060180a9825 */ /* 0x000fc800078e0008 */
[----:B------:R-:W-:Y:S01]  /*2440*/  @!P1 IMAD R4, R25, 0x60, RZ ;  /* 0x0000006019049824 */ /* 0x000fe200078e02ff */
[----:B------:R-:W-:Y:S02]  /*2450*/  SHF.L.U64.HI R9, R24, 0x4, R25 ;  /* 0x0000000418097819 */ /* 0x000fe40000010219 */
[-C--:B------:R-:W-:Y:S01]  /*2460*/  @!P2 LEA R8, P3, R0, R167.reuse, 0x1 ;  /* 0x000000a70008a211 */ /* 0x080fe200078608ff */
[----:B------:R-:W-:Y:S01]  /*2470*/  @!P1 IMAD.IADD R17, R11, 0x1, R4 ;  /* 0x000000010b119824 */ /* 0x000fe200078e0204 */
[----:B------:R-:W-:Y:S01]  /*2480*/  @!P1 MOV R16, R10 ;  /* 0x0000000a00109202 */ /* 0x000fe20000000f00 */
[----:B------:R-:W-:Y:S02]  /*2490*/  @!P6 IMAD.MOV.U32 R10, RZ, RZ, R167 ;  /* 0x000000ffff0ae224 */ /* 0x000fe400078e00a7 */
[----:B------:R-:W-:Y:S01]  /*24a0*/  @!P6 IMAD.MOV.U32 R11, RZ, RZ, R166 ;  /* 0x000000ffff0be224 */ /* 0x000fe200078e00a6 */
[----:B------:R-:W-:Y:S01]  /*24b0*/  BAR.SYNC.DEFER_BLOCKING 0x0 ;  /* 0x0000000000007b1d */ /* 0x000fe20000010000 */
[----:B------:R-:W-:-:S02]  /*24c0*/  @!P4 LEA R14, P0, R24, R167, 0x6 ;  /* 0x000000a7180ec211 */ /* 0x000fc400078030ff */
[-C--:B------:R-:W-:Y:S02]  /*24d0*/  @!P2 LEA.HI.X R9, R0, R166.reuse, R9, 0x1, P3 ;  /* 0x000000a60009a211 */ /* 0x080fe400018f0c09 */
[----:B------:R-:W-:Y:S01]  /*24e0*/  @!P4 LEA.HI.X R15, R24, R166, R25, 0x6, P0 ;  /* 0x000000a6180fc211 */ /* 0x000fe200000f3419 */
[C---:B------:R-:W-:Y:S01]  /*24f0*/  IMAD.SHL.U32 R100, R169.reuse, 0x40, RZ ;  /* 0x00000040a9647824 */ /* 0x040fe200078e00ff */
[C---:B--2---:R-:W-:Y:S01]  /*2500*/  LOP3.LUT R13, R169.reuse, 0x8, RZ, 0xc0, !PT ;  /* 0x00000008a90d7812 */ /* 0x044fe200078ec0ff */
[----:B------:R-:W-:Y:S01]  /*2510*/  IMAD.SHL.U32 R171, R169, 0x20, RZ ;  /* 0x00000020a9ab7824 */ /* 0x000fe200078e00ff */
[--C-:B------:R-:W-:Y:S02]  /*2520*/  SHF.R.U32.HI R161, RZ, 0x4, R169.reuse ;  /* 0x00000004ffa17819 */ /* 0x100fe400000116a9 */
[----:B------:R-:W-:Y:S02]  /*2530*/  LOP3.LUT R0, R100, 0x1c0, RZ, 0xc0, !PT ;  /* 0x000001c064007812 */ /* 0x000fe400078ec0ff */
[----:B------:R-:W-:Y:S01]  /*2540*/  LOP3.LUT R13, R13, 0x1c0, R100, 0x78, !PT ;  /* 0x000001c00d0d7812 */ /* 0x000fe200078e7864 */
[----:B------:R-:W-:Y:S01]  /*2550*/  @!PT LDS RZ, [RZ] ;  /* 0x00000000fffff984 */ /* 0x000fe20000000800 */
[----:B------:R-:W-:Y:S01]  /*2560*/  @!PT LDS RZ, [RZ] ;  /* 0x00000000fffff984 */ /* 0x000fe20000000800 */
[----:B------:R-:W-:Y:S01]  /*2570*/  @!PT LDS RZ, [RZ] ;  /* 0x00000000fffff984 */ /* 0x000fe20000000800 */
[----:B------:R-:W-:Y:S04]  /*2580*/  @!P6 LDGSTS.E.BYPASS.LTC128B.128 [R7+0x8000], desc[UR4][R10.64] ;  /* 0x080000000a07efae */ /* 0x000fe8000b981a04 */
[----:B------:R1:W-:Y:S04]  /*2590*/  @!P6 LDGSTS.E.BYPASS.LTC128B.128 [R7+0xa000], desc[UR4][R10.64+0x80] ;  /* 0x0a0000800a07efae */ /* 0x0003e8000b981a04 */
        /* <DEDUP_REMOVED lines=9> */
[----:B------:R-:W-:Y:S01]  /*2630*/  @P4 STS.128 [R7+0x9000], RZ ;  /* 0x009000ff07004388 */ /* 0x000fe20000000c00 */
[----:B-1----:R-:W-:-:S03]  /*2640*/  SHF.R.U32.HI R11, RZ, 0x1, R169 ;  /* 0x00000001ff0b7819 */ /* 0x002fc600000116a9 */
        /* <DEDUP_REMOVED lines=8> */
[----:B------:R-:W-:-:S03]  /*26d0*/  LOP3.LUT R11, R0, 0x8, R11, 0xf8, !PT ;  /* 0x00000008000b7812 */ /* 0x000fc600078ef80b */
[----:B------:R-:W-:Y:S01]  /*26e0*/  @!PT LDS RZ, [RZ] ;  /* 0x00000000fffff984 */ /* 0x000fe20000000800 */
[----:B------:R-:W-:Y:S01]  /*26f0*/  @!PT LDS RZ, [RZ] ;  /* 0x00000000fffff984 */ /* 0x000fe20000000800 */
[----:B------:R-:W-:Y:S01]  /*2700*/  @!PT LDS RZ, [RZ] ;  /* 0x00000000fffff984 */ /* 0x000fe20000000800 */
[----:B------:R-:W-:Y:S01]  /*2710*/  @!P1 LDGSTS.E.BYPASS.LTC128B.128 [R7+0x9800], desc[UR4][R16.64] ;  /* 0x0980000010079fae */ /* 0x000fe2000b981a04 */
[----:B------:R-:W-:-:S03]  /*2720*/  LOP3.LUT R171, R171, 0x7c00, RZ, 0xc0, !PT ;  /* 0x00007c00abab7812 */ /* 0x000fc600078ec0ff */
[----:B------:R3:W-:Y:S01]  /*2730*/  @!P1 LDGSTS.E.BYPASS.LTC128B.128 [R7+0xb800], desc[UR4][R16.64+0x80] ;  /* 0x0b80008010079fae */ /* 0x0007e2000b981a04 */
[----:B--2---:R-:W-:-:S03]  /*2740*/  SHF.L.U32 R9, R161, 0xa, RZ ;  /* 0x0000000aa1097819 */ /* 0x004fc600000006ff */
[----:B------:R-:W2:Y:S01]  /*2750*/  LD.E R27, desc[UR4][R2.64+0x18c] ;  /* 0x00018c04021b7980 */ /* 0x000ea2000c101900 */
[-C--:B------:R-:W-:Y:S02]  /*2760*/  LOP3.LUT R0, R13, R6.reuse, RZ, 0x3c, !PT ;  /* 0x000000060d007212 */ /* 0x080fe400078e3cff */
[----:B------:R-:W-:Y:S01]  /*2770*/  LOP3.LUT R6, R11, R6, RZ, 0x3c, !PT ;  /* 0x000000060b067212 */ /* 0x000fe200078e3cff */
[----:B------:R-:W-:Y:S01]  /*2780*/  IMAD.MOV.U32 R4, RZ, RZ, 0x40 ;  /* 0x00000040ff047424 */ /* 0x000fe200078e00ff */
[----:B------:R-:W-:Y:S01]  /*2790*/  LOP3.LUT R11, R171, 0x200, R100, 0xf8, !PT ;  /* 0x00000200ab0b7812 */ /* 0x000fe200078ef864 */
[----:B------:R-:W0:Y:S01]  /*27a0*/  LDGDEPBAR ;  /* 0x00000000000079af */ /* 0x000e220000000000 */
[----:B------:R-:W-:-:S03]  /*27b0*/  LOP3.LUT R9, R9, 0x400, RZ, 0xc0, !PT ;  /* 0x0000040009097812 */ /* 0x000fc600078ec0ff */
[----:B------:R-:W-:Y:S02]  /*27c0*/  IMAD.IADD R156, R6, 0x1, R11 ;  /* 0x00000001069c7824 */ /* 0x000fe400078e020b */
[----:B------:R-:W-:Y:S02]  /*27d0*/  IMAD R0, R0, 0x2, R9 ;  /* 0x0000000200007824 */ /* 0x000fe400078e0209 */
[----:B------:R-:W-:Y:S02]  /*27e0*/  IMAD R156, R156, 0x2, R157 ;  /* 0x000000029c9c7824 */ /* 0x000fe400078e029d */
[----:B------:R-:W-:-:S03]  /*27f0*/  IMAD.IADD R155, R157, 0x1, R0 ;  /* 0x000000019d9b7824 */ /* 0x000fc600078e0200 */
[----:B------:R-:W-:Y:S04]  /*2800*/  LDSM.16.M88.4 R56, [R156] ;  /* 0x000000009c38783b */ /* 0x000fe80000000200 */
[----:B------:R-:W3:Y:S01]  /*2810*/  LDSM.16.M88.4 R36, [R155+0x4000] ;  /* 0x004000009b24783b */ /* 0x000ee20000000200 */
[----:B------:R-:W-:Y:S02]  /*2820*/  R2P PR, R169, 0x6 ;  /* 0x00000006a9007804 */ /* 0x000fe40000000000 */
[----:B------:R-:W-:Y:S01]  /*2830*/  MOV R0, 0x20 ;  /* 0x0000002000007802 */ /* 0x000fe20000000f00 */
[----:B------:R-:W4:Y:S03]  /*2840*/  LDSM.16.M88.4 R72, [R155+0x4800] ;  /* 0x004800009b48783b */ /* 0x000f260000000200 */
[----:B------:R-:W-:Y:S01]  /*2850*/  SEL R0, R0, 0xffffffe0, !P1 ;  /* 0xffffffe000007807 */ /* 0x000fe20004800000 */
[----:B------:R-:W5:Y:S04]  /*2860*/  LDSM.16.M88.4 R64, [R155+0x5000] ;  /* 0x005000009b40783b */ /* 0x000f680000000200 */
[--C-:B------:R-:W-:Y:S01]  /*2870*/  IMAD.IADD R154, R156, 0x1, R0.reuse ;  /* 0x000000019c9a7824 */ /* 0x100fe200078e0200 */
[----:B------:R-:W-:Y:S01]  /*2880*/  LDSM.16.M88.4 R20, [R155+0x5800] ;  /* 0x005800009b14783b */ /* 0x000fe20000000200 */
[----:B------:R-:W-:-:S03]  /*2890*/  IMAD.IADD R150, R155, 0x1, R0 ;  /* 0x000000019b967824 */ /* 0x000fc600078e0200 */
[----:B------:R-:W-:Y:S04]  /*28a0*/  LDSM.16.M88.4 R8, [R154] ;  /* 0x000000009a08783b */ /* 0x000fe80000000200 */
[----:B------:R-:W5:Y:S01]  /*28b0*/  LDSM.16.M88.4 R32, [R150+0x4000] ;  /* 0x004000009620783b */ /* 0x000f620000000200 */
[----:B------:R-:W-:-:S03]  /*28c0*/  SEL R4, R4, 0xffffffc0, !P2 ;  /* 0xffffffc004047807 */ /* 0x000fc60005000000 */
[----:B-1----:R-:W-:Y:S01]  /*28d0*/  LDSM.16.M88.4 R12, [R150+0x5800] ;  /* 0x00580000960c783b */ /* 0x002fe20000000200 */
[----:B------:R-:W-:Y:S01]  /*28e0*/  IADD3 R149, PT, PT, R155, R4, RZ ;  /* 0x000000049b957210 */ /* 0x000fe20007ffe0ff */
[----:B------:R-:W-:Y:S02]  /*28f0*/  IMAD.IADD R153, R156, 0x1, R4 ;  /* 0x000000019c997824 */ /* 0x000fe400078e0204 */
[----:B------:R-:W-:Y:S04]  /*2900*/  LDSM.16.M88.4 R48, [R150+0x4800] ;  /* 0x004800009630783b */ /* 0x000fe80000000200 */
[----:B------:R-:W-:Y:S04]  /*2910*/  LDSM.16.M88.4 R92, [R153] ;  /* 0x00000000995c783b */ /* 0x000fe80000000200 */
[----:B------:R-:W1:Y:S01]  /*2920*/  LDSM.16.M88.4 R44, [R149+0x4000] ;  /* 0x00400000952c783b */ /* 0x000e620000000200 */
[C---:B---3--:R-:W-:Y:S03]  /*2930*/  HMMA.16816.F32 R16, R56.reuse, R36, RZ ;  /* 0x000000243810723c */ /* 0x048fe600000018ff */
[----:B------:R-:W3:Y:S04]  /*2940*/  LDSM.16.M88.4 R40, [R150+0x5000] ;  /* 0x005000009628783b */ /* 0x000ee80000000200 */
[----:B------:R-:W-:Y:S01]  /*2950*/  LDSM.16.M88.4 R80, [R149+0x5800] ;  /* 0x005800009550783b */ /* 0x000fe20000000200 */
[----:B------:R-:W-:Y:S01]  /*2960*/  HMMA.16816.F32 R36, R56, R38, RZ ;  /* 0x000000263824723c */ /* 0x000fe200000018ff */
[----:B------:R-:W-:-:S02]  /*2970*/  IMAD.IADD R152, R0, 0x1, R153 ;  /* 0x0000000100987824 */ /* 0x000fc400078e0299 */
[----:B------:R-:W-:Y:S01]  /*2980*/  LDSM.16.M88.4 R88, [R149+0x4800] ;  /* 0x004800009558783b */ /* 0x000fe20000000200 */
[----:B------:R-:W-:-:S03]  /*2990*/  IMAD.IADD R148, R0, 0x1, R149 ;  /* 0x0000000100947824 */ /* 0x000fc600078e0295 */
[----:B------:R-:W-:Y:S01]  /*29a0*/  LDSM.16.M88.4 R52, [R152] ;  /* 0x000000009834783b */ /* 0x000fe20000000200 */
[C---:B----4-:R-:W-:Y:S03]  /*29b0*/  HMMA.16816.F32 R76, R56.reuse, R72, RZ ;  /* 0x00000048384c723c */ /* 0x050fe600000018ff */
[----:B------:R-:W4:Y:S04]  /*29c0*/  LDSM.16.M88.4 R96, [R148+0x4000] ;  /* 0x004000009460783b */ /* 0x000f280000000200 */
[----:B------:R-:W4:Y:S01]  /*29d0*/  LDSM.16.M88.4 R84, [R149+0x5000] ;  /* 0x005000009554783b */ /* 0x000f220000000200 */
[----:B-----5:R-:W-:Y:S08]  /*29e0*/  HMMA.16816.F32 R68, R56, R64, RZ ;  /* 0x000000403844723c */ /* 0x020ff000000018ff */
[----:B------:R-:W-:Y:S08]  /*29f0*/  HMMA.16816.F32 R16, R8, R32, R16 ;  /* 0x000000200810723c */ /* 0x000ff00000001810 */
[C---:B------:R-:W-:Y:S08]  /*2a00*/  HMMA.16816.F32 R72, R56.reuse, R74, RZ ;  /* 0x0000004a3848723c */ /* 0x040ff000000018ff */
[C---:B------:R-:W-:Y:S08]  /*2a10*/  HMMA.16816.F32 R64, R56.reuse, R66, RZ ;  /* 0x000000423840723c */ /* 0x040ff000000018ff */
[C---:B------:R-:W-:Y:S08]  /*2a20*/  HMMA.16816.F32 R60, R56.reuse, R20, RZ ;  /* 0x00000014383c723c */ /* 0x040ff000000018ff */
[----:B------:R-:W-:Y:S01]  /*2a30*/  HMMA.16816.F32 R56, R56, R22, RZ ;  /* 0x000000163838723c */ /* 0x000fe200000018ff */
[----:B------:R-:W-:Y:S07]  /*2a40*/  LDSM.16.M88.4 R20, [R155+0x6000] ;  /* 0x006000009b14783b */ /* 0x000fee0000000200 */
[----:B------:R-:W-:Y:S01]  /*2a50*/  HMMA.16816.F32 R36, R8, R34, R36 ;  /* 0x000000220824723c */ /* 0x000fe20000001824 */
[----:B------:R-:W5:Y:S07]  /*2a60*/  LDSM.16.M88.4 R32, [R156+0x2000] ;  /* 0x002000009c20783b */ /* 0x000f6e0000000200 */
[----:B-1----:R-:W-:Y:S08]  /*2a70*/  HMMA.16816.F32 R16, R92, R44, R16 ;  /* 0x0000002c5c10723c */ /* 0x002ff00000001810 */
[C---:B------:R-:W-:Y:S08]  /*2a80*/  HMMA.16816.F32 R60, R8.reuse, R12, R60 ;  /* 0x0000000c083c723c */ /* 0x040ff0000000183c */
[C---:B------:R-:W-:Y:S08]  /*2a90*/  HMMA.16816.F32 R76, R8.reuse, R48, R76 ;  /* 0x00000030084c723c */ /* 0x040ff0000000184c */
[C---:B------:R-:W-:Y:S01]  /*2aa0*/  HMMA.16816.F32 R72, R8.reuse, R50, R72 ;  /* 0x000000320848723c */ /* 0x040fe20000001848 */
[----:B------:R-:W1:Y:S07]  /*2ab0*/  LDSM.16.M88.4 R48, [R148+0x4800] ;  /* 0x004800009430783b */ /* 0x000e6e0000000200 */
[----:B------:R-:W-:Y:S01]  /*2ac0*/  HMMA.16816.F32 R56, R8, R14, R56 ;  /* 0x0000000e0838723c */ /* 0x000fe20000001838 */
[----:B------:R-:W-:Y:S07]  /*2ad0*/  LDSM.16.M88.4 R12, [R154+0x2000] ;  /* 0x002000009a0c783b */ /* 0x000fee0000000200 */
[----:B------:R-:W-:Y:S01]  /*2ae0*/  HMMA.16816.F32 R36, R92, R46, R36 ;  /* 0x0000002e5c24723c */ /* 0x000fe20000001824 */
[----:B------:R-:W1:Y:S07]  /*2af0*/  LDSM.16.M88.4 R44, [R148+0x5000] ;  /* 0x00500000942c783b */ /* 0x000e6e0000000200 */
[C---:B---3--:R-:W-:Y:S08]  /*2b00*/  HMMA.16816.F32 R68, R8.reuse, R40, R68 ;  /* 0x000000280844723c */ /* 0x048ff00000001844 */
[----:B------:R-:W-:Y:S01]  /*2b10*/  HMMA.16816.F32 R64, R8, R42, R64 ;  /* 0x0000002a0840723c */ /* 0x000fe20000001840 */
[----:B------:R-:W3:Y:S04]  /*2b20*/  LDSM.16.M88.4 R40, [R148+0x5800] ;  /* 0x005800009428783b */ /* 0x000ee80000000200 */
[----:B------:R-:W3:Y:S03]  /*2b30*/  LDSM.16.M88.4 R8, [R150+0x6000] ;  /* 0x006000009608783b */ /* 0x000ee60000000200 */
[----:B----4-:R-:W-:Y:S08]  /*2b40*/  HMMA.16816.F32 R16, R52, R96, R16 ;  /* 0x000000603410723c */ /* 0x010ff00000001810 */
[C---:B------:R-:W-:Y:S08]  /*2b50*/  HMMA.16816.F32 R60, R92.reuse, R80, R60 ;  /* 0x000000505c3c723c */ /* 0x040ff0000000183c */
[----:B------:R-:W-:Y:S01]  /*2b60*/  HMMA.16816.F32 R80, R92, R82, R56 ;  /* 0x000000525c50723c */ /* 0x000fe20000001838 */
[----:B------:R-:W4:Y:S07]  /*2b70*/  LDSM.16.M88.4 R56, [R155+0x6800] ;  /* 0x006800009b38783b */ /* 0x000f2e0000000200 */
[----:B------:R-:W-:Y:S08]  /*2b80*/  HMMA.16816.F32 R36, R52, R98, R36 ;  /* 0x000000623424723c */ /* 0x000ff00000001824 */
[C---:B------:R-:W-:Y:S08]  /*2b90*/  HMMA.16816.F32 R76, R92.reuse, R88, R76 ;  /* 0x000000585c4c723c */ /* 0x040ff0000000184c */
[C---:B------:R-:W-:Y:S08]  /*2ba0*/  HMMA.16816.F32 R72, R92.reuse, R90, R72 ;  /* 0x0000005a5c48723c */ /* 0x040ff00000001848 */
[C---:B------:R-:W-:Y:S08]  /*2bb0*/  HMMA.16816.F32 R68, R92.reuse, R84, R68 ;  /* 0x000000545c44723c */ /* 0x040ff00000001844 */
[----:B------:R-:W-:Y:S01]  /*2bc0*/  HMMA.16816.F32 R64, R92, R86, R64 ;  /* 0x000000565c40723c */ /* 0x000fe20000001840 */
[----:B------:R-:W-:Y:S07]  /*2bd0*/  LDSM.16.M88.4 R84, [R153+0x2000] ;  /* 0x002000009954783b */ /* 0x000fee0000000200 */
[C---:B-----5:R-:W-:Y:S01]  /*2be0*/  HMMA.16816.F32 R88, R32.reuse, R20, R16 ;  /* 0x000000142058723c */ /* 0x060fe20000001810 */
[----:B------:R-:W5:Y:S07]  /*2bf0*/  LDSM.16.M88.4 R16, [R149+0x6000] ;  /* 0x006000009510783b */ /* 0x000f6e0000000200 */
[----:B------:R-:W-:Y:S01]  /*2c00*/  HMMA.16816.F32 R36, R32, R22, R36 ;  /* 0x000000162024723c */ /* 0x000fe20000001824 */
[----:B------:R-:W2:Y:S07]  /*2c10*/  LDSM.16.M88.4 R20, [R150+0x6800] ;  /* 0x006800009614783b */ /* 0x000eae0000000200 */
[C---:B-1----:R-:W-:Y:S08]  /*2c20*/  HMMA.16816.F32 R76, R52.reuse, R48, R76 ;  /* 0x00000030344c723c */ /* 0x042ff0000000184c */
[C---:B------:R-:W-:Y:S01]  /*2c30*/  HMMA.16816.F32 R72, R52.reuse, R50, R72 ;  /* 0x000000323448723c */ /* 0x040fe20000001848 */
[----:B------:R-:W-:Y:S07]  /*2c40*/  LDSM.16.M88.4 R48, [R155+0x7000] ;  /* 0x007000009b30783b */ /* 0x000fee0000000200 */
[C---:B------:R-:W-:Y:S08]  /*2c50*/  HMMA.16816.F32 R68, R52.reuse, R44, R68 ;  /* 0x0000002c3444723c */ /* 0x040ff00000001844 */
[C---:B------:R-:W-:Y:S01]  /*2c60*/  HMMA.16816.F32 R64, R52.reuse, R46, R64 ;  /* 0x0000002e3440723c */ /* 0x040fe20000001840 */
[----:B------:R-:W-:Y:S07]  /*2c70*/  LDSM.16.M88.4 R44, [R152+0x2000] ;  /* 0x00200000982c783b */ /* 0x000fee0000000200 */
[C---:B---3--:R-:W-:Y:S08]  /*2c80*/  HMMA.16816.F32 R60, R52.reuse, R40, R60 ;  /* 0x00000028343c723c */ /* 0x048ff0000000183c */
[----:B------:R-:W-:Y:S01]  /*2c90*/  HMMA.16816.F32 R80, R52, R42, R80 ;  /* 0x0000002a3450723c */ /* 0x000fe20000001850 */
[----:B------:R-:W1:Y:S04]  /*2ca0*/  LDSM.16.M88.4 R40, [R148+0x6000] ;  /* 0x006000009428783b */ /* 0x000e680000000200 */
[----:B------:R-:W-:Y:S03]  /*2cb0*/  LDSM.16.M88.4 R52, [R148+0x7000] ;  /* 0x007000009434783b */ /* 0x000fe60000000200 */
[C---:B------:R-:W-:Y:S08]  /*2cc0*/  HMMA.16816.F32 R88, R12.reuse, R8, R88 ;  /* 0x000000080c58723c */ /* 0x040ff00000001858 */
[----:B------:R-:W-:Y:S01]  /*2cd0*/  HMMA.16816.F32 R36, R12, R10, R36 ;  /* 0x0000000a0c24723c */ /* 0x000fe20000001824 */
[----:B------:R-:W3:Y:S07]  /*2ce0*/  LDSM.16.M88.4 R8, [R149+0x6800] ;  /* 0x006800009508783b */ /* 0x000eee0000000200 */
[C---:B----4-:R-:W-:Y:S08]  /*2cf0*/  HMMA.16816.F32 R76, R32.reuse, R56, R76 ;  /* 0x00000038204c723c */ /* 0x050ff0000000184c */
[----:B------:R-:W-:Y:S08]  /*2d00*/  HMMA.16816.F32 R72, R32, R58, R72 ;  /* 0x0000003a2048723c */ /* 0x000ff00000001848 */
[C---:B-----5:R-:W-:Y:S08]  /*2d10*/  HMMA.16816.F32 R88, R84.reuse, R16, R88 ;  /* 0x000000105458723c */ /* 0x060ff00000001858 */
        /* <DEDUP_REMOVED lines=8> */
[C---:B---3--:R-:W-:Y:S08]  /*2da0*/  HMMA.16816.F32 R76, R84.reuse, R8, R76 ;  /* 0x00000008544c723c */ /* 0x048ff0000000184c */
[----:B------:R-:W-:Y:S01]  /*2db0*/  HMMA.16816.F32 R72, R84, R10, R72 ;  /* 0x0000000a5448723c */ /* 0x000fe20000001848 */
[----:B------:R-:W3:Y:S07]  /*2dc0*/  LDSM.16.M88.4 R8, [R149+0x7000] ;  /* 0x007000009508783b */ /* 0x000eee0000000200 */
[----:B------:R-:W-:Y:S08]  /*2dd0*/  HMMA.16816.F32 R68, R32, R48, R68 ;  /* 0x000000302044723c */ /* 0x000ff00000001844 */
[----:B----4-:R-:W-:Y:S08]  /*2de0*/  HMMA.16816.F32 R76, R44, R16, R76 ;  /* 0x000000102c4c723c */ /* 0x010ff0000000184c */
[----:B------:R-:W-:Y:S08]  /*2df0*/  HMMA.16816.F32 R64, R32, R50, R64 ;  /* 0x000000322040723c */ /* 0x000ff00000001840 */
[----:B------:R-:W-:Y:S01]  /*2e00*/  HMMA.16816.F32 R72, R44, R18, R72 ;  /* 0x000000122c48723c */ /* 0x000fe20000001848 */
[----:B------:R-:W4:Y:S07]  /*2e10*/  LDSM.16.M88.4 R16, [R150+0x7800] ;  /* 0x007800009610783b */ /* 0x000f2e0000000200 */
[C---:B--2---:R-:W-:Y:S08]  /*2e20*/  HMMA.16816.F32 R68, R12.reuse, R20, R68 ;  /* 0x000000140c44723c */ /* 0x044ff00000001844 */
[----:B------:R-:W-:Y:S01]  /*2e30*/  HMMA.16816.F32 R64, R12, R22, R64 ;  /* 0x000000160c40723c */ /* 0x000fe20000001840 */
[----:B------:R-:W2:Y:S07]  /*2e40*/  LDSM.16.M88.4 R20, [R149+0x7800] ;  /* 0x007800009514783b */ /* 0x000eae0000000200 */
[C---:B-1----:R-:W-:Y:S08]  /*2e50*/  HMMA.16816.F32 R60, R32.reuse, R40, R60 ;  /* 0x00000028203c723c */ /* 0x042ff0000000183c */
[----:B------:R-:W-:Y:S08]  /*2e60*/  HMMA.16816.F32 R80, R32, R42, R80 ;  /* 0x0000002a2050723c */ /* 0x000ff00000001850 */
[C---:B---3--:R-:W-:Y:S08]  /*2e70*/  HMMA.16816.F32 R68, R84.reuse, R8, R68 ;  /* 0x000000085444723c */ /* 0x048ff00000001844 */
        /* <DEDUP_REMOVED lines=17> */
[----:B------:R-:W-:Y:S01]  /*2f90*/  FMUL.FTZ R41, R73, R27 ;  /* 0x0000001b49297220 */ /* 0x000fe20000410000 */
[----:B------:R-:W-:-:S10]  /*2fa0*/  DEPBAR.LE SB0, 0x0 ;  /* 0x000080000000791a */ /* 0x000fd40000000000 */
[C---:B--2---:R-:W-:Y:S08]  /*2fb0*/  HMMA.16816.F32 R60, R84.reuse, R20, R60 ;  /* 0x00000014543c723c */ /* 0x044ff0000000183c */
[----:B------:R-:W-:Y:S01]  /*2fc0*/  HMMA.16816.F32 R80, R84, R22, R80 ;  /* 0x000000165450723c */ /* 0x000fe20000001850 */
[----:B------:R-:W-:Y:S08]  /*2fd0*/  MUFU.TANH R56, R56 ;  /* 0x0000003800387308 */ /* 0x000ff00000002400 */
[----:B------:R-:W2:Y:S03]  /*2fe0*/  MUFU.TANH R58, R58 ;  /* 0x0000003a003a7308 */ /* 0x000ea60000002400 */
[----:B-1----:R-:W-:Y:S01]  /*2ff0*/  HMMA.16816.F32 R60, R44, R8, R60 ;  /* 0x000000082c3c723c */ /* 0x002fe2000000183c */
[----:B------:R-:W-:-:S05]  /*3000*/  IMAD.SHL.U32 R9, R169, 0x2, RZ ;  /* 0x00000002a9097824 */ /* 0x000fca00078e00ff */
[----:B------:R-:W-:Y:S01]  /*3010*/  LOP3.LUT R9, R9, 0x6, RZ, 0xc0, !PT ;  /* 0x0000000609097812 */ /* 0x000fe200078ec0ff */
[----:B------:R-:W-:Y:S01]  /*3020*/  MUFU.TANH R57, R57 ;  /* 0x0000003900397308 */ /* 0x000fe20000002400 */
[----:B------:R-:W-:Y:S03]  /*3030*/  HMMA.16816.F32 R68, R44, R52, R68 ;  /* 0x000000342c44723c */ /* 0x000fe60000001844 */
[----:B------:R-:W-:-:S04]  /*3040*/  IMAD.IADD R8, R178, 0x1, R9 ;  /* 0x00000001b2087824 */ /* 0x000fc800078e0209 */
[----:B------:R-:W1:Y:S01]  /*3050*/  MUFU.TANH R48, R48 ;  /* 0x0000003000307308 */ /* 0x000e620000002400 */
[----:B------:R-:W-:Y:S01]  /*3060*/  HMMA.16816.F32 R80, R44, R10, R80 ;  /* 0x0000000a2c50723c */ /* 0x000fe20000001850 */
[C---:B------:R-:W-:Y:S01]  /*3070*/  ISETP.GE.AND P2, PT, R8.reuse, R31, PT ;  /* 0x0000001f0800720c */ /* 0x040fe20003f46270 */
[C---:B------:R-:W-:Y:S01]  /*3080*/  VIADD R10, R8.reuse, 0x19 ;  /* 0x00000019080a7836 */ /* 0x040fe20000000000 */
[----:B------:R-:W-:-:S04]  /*3090*/  IADD3 R14, PT, PT, R8, 0x1, RZ ;  /* 0x00000001080e7810 */ /* 0x000fc80007ffe0ff */
[----:B------:R-:W-:Y:S01]  /*30a0*/  MUFU.TANH R36, R36 ;  /* 0x0000002400247308 */ /* 0x000fe20000002400 */
[----:B--2---:R-:W-:-:S07]  /*30b0*/  FSEL R58, R58, -INF , !P2 ;  /* 0xff8000003a3a7808 */ /* 0x004fce0005000000 */
[----:B------:R-:W2:Y:S01]  /*30c0*/  MUFU.TANH R38, R38 ;  /* 0x0000002600267308 */ /* 0x000ea20000002400 */
[----:B------:R-:W-:Y:S01]  /*30d0*/  FSEL R35, R56, -INF , !P2 ;  /* 0xff80000038237808 */ /* 0x000fe20005000000 */
[----:B------:R-:W-:Y:S01]  /*30e0*/  VIADD R12, R8, 0x8 ;  /* 0x00000008080c7836 */ /* 0x000fe20000000000 */
[-C--:B------:R-:W-:Y:S01]  /*30f0*/  ISETP.GE.AND P2, PT, R10, R31.reuse, PT ;  /* 0x0000001f0a00720c */ /* 0x080fe20003f46270 */
[----:B------:R-:W-:Y:S01]  /*3100*/  VIADD R10, R8, 0x20 ;  /* 0x00000020080a7836 */ /* 0x000fe20000000000 */
[----:B------:R-:W-:-:S03]  /*3110*/  ISETP.GE.AND P1, PT, R14, R31, PT ;  /* 0x0000001f0e00720c */ /* 0x000fc60003f26270 */
[----:B------:R-:W-:Y:S01]  /*3120*/  MUFU.TANH R37, R37 ;  /* 0x0000002500257308 */ /* 0x000fe20000002400 */
[----:B------:R-:W-:Y:S01]  /*3130*/  HMMA.16816.F32 R64, R44, R54, R64 ;  /* 0x000000362c40723c */ /* 0x000fe20000001840 */
[----:B-1----:R-:W-:-:S06]  /*3140*/  FSEL R23, R48, -INF , !P1 ;  /* 0xff80000030177808 */ /* 0x002fcc0004800000 */
[----:B------:R-:W1:Y:S01]  /*3150*/  MUFU.TANH R39, R39 ;  /* 0x0000002700277308 */ /* 0x000e620000002400 */
[----:B------:R-:W-:Y:S01]  /*3160*/  FSEL R57, R57, -INF , !P1 ;  /* 0xff80000039397808 */ /* 0x000fe20004800000 */
[----:B------:R-:W-:Y:S01]  /*3170*/  VIADD R16, R8, 0x9 ;  /* 0x0000000908107836 */ /* 0x000fe20000000000 */
[-C--:B------:R-:W-:Y:S02]  /*3180*/  ISETP.GE.AND P0, PT, R12, R31.reuse, PT ;  /* 0x0000001f0c00720c */ /* 0x080fe40003f06270 */
[----:B------:R-:W-:-:S03]  /*3190*/  ISETP.GE.AND P1, PT, R10, R31, PT ;  /* 0x0000001f0a00720c */ /* 0x000fc60003f26270 */
[----:B------:R-:W-:Y:S01]  /*31a0*/  MUFU.TANH R49, R49 ;  /* 0x0000003100317308 */ /* 0x000fe20000002400 */
[----:B------:R-:W-:Y:S01]  /*31b0*/  IADD3 R10, PT, PT, R8, 0x21, RZ ;  /* 0x00000021080a7810 */ /* 0x000fe20007ffe0ff */
[-C--:B------:R-:W-:Y:S01]  /*31c0*/  FMUL.FTZ R69, R69, R27.reuse ;  /* 0x0000001b45457220 */ /* 0x080fe20000410000 */
[----:B------:R-:W-:-:S05]  /*31d0*/  FMUL.FTZ R71, R71, R27 ;  /* 0x0000001b47477220 */ /* 0x000fca0000410000 */
[----:B------:R-:W3:Y:S01]  /*31e0*/  MUFU.TANH R51, R51 ;  /* 0x0000003300337308 */ /* 0x000ee20000002400 */
[----:B------:R-:W-:Y:S01]  /*31f0*/  FMUL.FTZ R52, R74, R27 ;  /* 0x0000001b4a347220 */ /* 0x000fe20000410000 */
[----:B--2---:R-:W-:Y:S02]  /*3200*/  FSEL R33, R38, -INF , !P0 ;  /* 0xff80000026217808 */ /* 0x004fe40004000000 */
[----:B------:R-:W-:Y:S02]  /*3210*/  FSEL R36, R36, -INF , !P0 ;  /* 0xff80000024247808 */ /* 0x000fe40004000000 */
[-C--:B------:R-:W-:Y:S01]  /*3220*/  ISETP.GE.AND P0, PT, R10, R31.reuse, PT ;  /* 0x0000001f0a00720c */ /* 0x080fe20003f06270 */
[----:B------:R-:W-:Y:S01]  /*3230*/  VIADD R10, R8, 0x28 ;  /* 0x00000028080a7836 */ /* 0x000fe20000000000 */
[----:B------:R-:W-:Y:S01]  /*3240*/  MUFU.TANH R50, R50 ;  /* 0x0000003200327308 */ /* 0x000fe20000002400 */
[----:B------:R-:W-:Y:S01]  /*3250*/  ISETP.GE.AND P6, PT, R16, R31, PT ;  /* 0x0000001f1000720c */ /* 0x000fe20003fc6270 */
[----:B------:R-:W-:-:S06]  /*3260*/  VIADD R14, R8, 0x10 ;  /* 0x00000010080e7836 */ /* 0x000fcc0000000000 */
[----:B------:R-:W2:Y:S01]  /*3270*/  MUFU.TANH R59, R59 ;  /* 0x0000003b003b7308 */ /* 0x000ea20000002400 */
[----:B-1----:R-:W-:Y:S01]  /*3280*/  FSEL R39, R39, -INF , !P6 ;  /* 0xff80000027277808 */ /* 0x002fe20007000000 */
[----:B------:R-:W-:Y:S01]  /*3290*/  FMUL.FTZ R17, R75, R27 ;  /* 0x0000001b4b117220 */ /* 0x000fe20000410000 */
[----:B------:R-:W-:-:S05]  /*32a0*/  FSEL R37, R37, -INF , !P6 ;  /* 0xff80000025257808 */ /* 0x000fca0007000000 */
[----:B------:R-:W-:Y:S01]  /*32b0*/  MUFU.TANH R137, R69 ;  /* 0x0000004500897308 */ /* 0x000fe20000002400 */
[----:B------:R-:W-:Y:S01]  /*32c0*/  ISETP.GE.AND P6, PT, R10, R31, PT ;  /* 0x0000001f0a00720c */ /* 0x000fe20003fc6270 */
[----:B------:R-:W-:-:S06]  /*32d0*/  VIADD R10, R8, 0x29 ;  /* 0x00000029080a7836 */ /* 0x000fcc0000000000 */
[----:B------:R-:W1:Y:S01]  /*32e0*/  MUFU.TANH R133, R71 ;  /* 0x0000004700857308 */ /* 0x000e620000002400 */
[----:B------:R-:W-:Y:S01]  /*32f0*/  ISETP.GE.AND P5, PT, R14, R31, PT ;  /* 0x0000001f0e00720c */ /* 0x000fe20003fa6270 */
[-C--:B------:R-:W-:Y:S01]  /*3300*/  FMUL.FTZ R68, R68, R27.reuse ;  /* 0x0000001b44447220 */ /* 0x080fe20000410000 */
[----:B------:R-:W-:Y:S01]  /*3310*/  FMUL.FTZ R70, R70, R27 ;  /* 0x0000001b46467220 */ /* 0x000fe20000410000 */
[----:B------:R-:W-:-:S04]  /*3320*/  IADD3 R12, PT, PT, R8, 0x11, RZ ;  /* 0x00000011080c7810 */ /* 0x000fc80007ffe0ff */
[----:B------:R-:W-:Y:S01]  /*3330*/  MUFU.TANH R40, R40 ;  /* 0x0000002800287308 */ /* 0x000fe20000002400 */
[----:B---3--:R-:W-:-:S07]  /*3340*/  FSEL R9, R51, -INF , !P5 ;  /* 0xff80000033097808 */ /* 0x008fce0006800000 */
[----:B------:R-:W3:Y:S01]  /*3350*/  MUFU.TANH R52, R52 ;  /* 0x0000003400347308 */ /* 0x000ee20000002400 */
[----:B------:R-:W-:Y:S01]  /*3360*/  FSEL R49, R49, -INF , !P5 ;  /* 0xff80000031317808 */ /* 0x000fe20006800000 */
[----:B------:R-:W-:Y:S01]  /*3370*/  FMUL.FTZ R64, R64, R27 ;  /* 0x0000001b40407220 */ /* 0x000fe20000410000 */
[----:B------:R-:W-:Y:S01]  /*3380*/  ISETP.GE.AND P4, PT, R12, R31, PT ;  /* 0x0000001f0c00720c */ /* 0x000fe20003f86270 */
[----:B------:R-:W-:Y:S01]  /*3390*/  FMUL.FTZ R65, R65, R27 ;  /* 0x0000001b41417220 */ /* 0x000fe20000410000 */
        /* <DEDUP_REMOVED lines=16> */
[----:B--2---:R-:W-:Y:S02]  /*34a0*/  FSEL R21, R59, -INF , !P4 ;  /* 0xff8000003b157808 */ /* 0x004fe40006000000 */
[----:B------:R-:W-:-:S05]  /*34b0*/  FSEL R13, R50, -INF , !P4 ;  /* 0xff800000320d7808 */ /* 0x000fca0006000000 */
[----:B------:R-:W2:Y:S01]  /*34c0*/  MUFU.TANH R123, R70 ;  /* 0x00000046007b7308 */ /* 0x000ea20000002400 */
[-C--:B------:R-:W-:Y:S02]  /*34d0*/  ISETP.GE.AND P3, PT, R12, R31.reuse, PT ;  /* 0x0000001f0c00720c */ /* 0x080fe40003f66270 */
[----:B------:R-:W-:Y:S02]  /*34e0*/  ISETP.GE.AND P4, PT, R10, R31, PT ;  /* 0x0000001f0a00720c */ /* 0x000fe40003f86270 */
[----:B-1----:R-:W-:Y:S02]  /*34f0*/  FSEL R133, R133, -INF , !P0 ;  /* 0xff80000085857808 */ /* 0x002fe40004000000 */
[----:B------:R-:W-:Y:S01]  /*3500*/  FSEL R137, R137, -INF , !P0 ;  /* 0xff80000089897808 */ /* 0x000fe20004000000 */
[----:B------:R-:W-:Y:S01]  /*3510*/  MUFU.TANH R113, R64 ;  /* 0x0000004000717308 */ /* 0x000fe20000002400 */
[----:B------:R-:W-:Y:S02]  /*3520*/  IADD3 R10, PT, PT, R8, 0x31, RZ ;  /* 0x00000031080a7810 */ /* 0x000fe40007ffe0ff */
[----:B------:R-:W-:-:S05]  /*3530*/  ISETP.GT.AND P0, PT, R170, R163, PT ;  /* 0x000000a3aa00720c */ /* 0x000fca0003f04270 */
[----:B------:R-:W-:Y:S01]  /*3540*/  MUFU.TANH R135, R65 ;  /* 0x0000004100877308 */ /* 0x000fe20000002400 */
[----:B---3--:R-:W-:Y:S02]  /*3550*/  FSEL R19, R52, -INF , !P3 ;  /* 0xff80000034137808 */ /* 0x008fe40005800000 */
[----:B------:R-:W-:-:S05]  /*3560*/  FSEL R15, R40, -INF , !P3 ;  /* 0xff800000280f7808 */ /* 0x000fca0005800000 */
[----:B------:R-:W1:Y:S01]  /*3570*/  MUFU.TANH R131, R66 ;  /* 0x0000004200837308 */ /* 0x000e620000002400 */
[----:B------:R-:W-:-:S07]  /*3580*/  ISETP.GE.AND P3, PT, R10, R31, PT ;  /* 0x0000001f0a00720c */ /* 0x000fce0003f66270 */
[----:B------:R-:W3:Y:S01]  /*3590*/  MUFU.TANH R125, R67 ;  /* 0x00000043007d7308 */ /* 0x000ee20000002400 */
[----:B------:R-:W-:-:S07]  /*35a0*/  VIADD R10, R8, 0x38 ;  /* 0x00000038080a7836 */ /* 0x000fce0000000000 */
[----:B------:R-:W-:Y:S08]  /*35b0*/  MUFU.TANH R129, R60 ;  /* 0x0000003c00817308 */ /* 0x000ff00000002400 */
[----:B------:R-:W5:Y:S08]  /*35c0*/  MUFU.TANH R121, R62 ;  /* 0x0000003e00797308 */ /* 0x000f700000002400 */
[----:B------:R-:W-:Y:S08]  /*35d0*/  MUFU.TANH R127, R61 ;  /* 0x0000003d007f7308 */ /* 0x000ff00000002400 */
[----:B------:R-:W5:Y:S08]  /*35e0*/  MUFU.TANH R118, R63 ;  /* 0x0000003f00767308 */ /* 0x000f700000002400 */
[----:B------:R-:W-:Y:S08]  /*35f0*/  MUFU.TANH R126, R80 ;  /* 0x00000050007e7308 */ /* 0x000ff00000002400 */
[----:B------:R-:W5:Y:S08]  /*3600*/  MUFU.TANH R117, R82 ;  /* 0x0000005200757308 */ /* 0x000f700000002400 */
[----:B------:R-:W-:Y:S08]  /*3610*/  MUFU.TANH R124, R81 ;  /* 0x00000051007c7308 */ /* 0x000ff00000002400 */
[----:B------:R-:W5:Y:S01]  /*3620*/  MUFU.TANH R116, R83 ;  /* 0x0000005300747308 */ /* 0x000f620000002400 */
[----:B------:R-:W-:Y:S01]  /*3630*/  VIADD R8, R8, 0x39 ;  /* 0x0000003908087836 */ /* 0x000fe20000000000 */
[----:B----4-:R-:W-:-:S02]  /*3640*/  FSEL R17, R17, -INF , !P2 ;  /* 0xff80000011117808 */ /* 0x010fc40005000000 */
[----:B------:R-:W-:Y:S02]  /*3650*/  FSEL R11, R41, -INF , !P2 ;  /* 0xff800000290b7808 */ /* 0x000fe40005000000 */
[----:B--2---:R-:W-:Y:S02]  /*3660*/  FSEL R123, R123, -INF , !P1 ;  /* 0xff8000007b7b7808 */ /* 0x004fe40004800000 */
[----:B------:R-:W-:Y:S01]  /*3670*/  FSEL R115, R115, -INF , !P1 ;  /* 0xff80000073737808 */ /* 0x000fe20004800000 */
[----:B------:R-:W-:Y:S01]  /*3680*/  BSSY.RECONVERGENT B1, `(.L_x_8812) ;  /* 0x0000070000017945 */ /* 0x000fe20003800200 */
[-C--:B------:R-:W-:Y:S02]  /*3690*/  ISETP.GE.AND P2, PT, R10, R31.reuse, PT ;  /* 0x0000001f0a00720c */ /* 0x080fe40003f46270 */
[----:B------:R-:W-:Y:S02]  /*36a0*/  ISETP.GE.AND P1, PT, R8, R31, PT ;  /* 0x0000001f0800720c */ /* 0x000fe40003f26270 */
[----:B------:R-:W-:-:S02]  /*36b0*/  LOP3.LUT R27, R100, 0x200, RZ, 0xc0, !PT ;  /* 0x00000200641b7812 */ /* 0x000fc400078ec0ff */
[----:B-1----:R-:W-:Y:S02]  /*36c0*/  FSEL R131, R131, -INF , !P6 ;  /* 0xff80000083837808 */ /* 0x002fe40007000000 */
[----:B------:R-:W-:Y:S02]  /*36d0*/  FSEL R113, R113, -INF , !P6 ;  /* 0xff80000071717808 */ /* 0x000fe40007000000 */
[----:B---3--:R-:W-:Y:S02]  /*36e0*/  FSEL R125, R125, -INF , !P5 ;  /* 0xff8000007d7d7808 */ /* 0x008fe40006800000 */
[----:B------:R-:W-:Y:S02]  /*36f0*/  FSEL R135, R135, -INF , !P5 ;  /* 0xff80000087877808 */ /* 0x000fe40006800000 */
[----:B-----5:R-:W-:Y:S02]  /*3700*/  FSEL R121, R121, -INF , !P4 ;  /* 0xff80000079797808 */ /* 0x020fe40006000000 */
[----:B------:R-:W-:-:S02]  /*3710*/  FSEL R129, R129, -INF , !P4 ;  /* 0xff80000081817808 */ /* 0x000fc40006000000 */
[----:B------:R-:W-:Y:S02]  /*3720*/  FSEL R118, R118, -INF , !P3 ;  /* 0xff80000076767808 */ /* 0x000fe40005800000 */
        /* <DEDUP_REMOVED lines=20> */
.L_x_8815:
        /* <DEDUP_REMOVED lines=60> */
.L_x_8816:
[----:B------:R-:W-:Y:S05]  /*3c30*/  BSYNC.RECONVERGENT B0 ;  /* 0x0000000000007941 */ /* 0x000fea0003800200 */
.L_x_8814:
[C---:B------:R-:W-:Y:S01]  /*3c40*/  IMAD.SHL.U32 R10, R158.reuse, 0x20, RZ ;  /* 0x000000209e0a7824 */ /* 0x040fe200078e00ff */
[C---:B------:R-:W-:Y:S01]  /*3c50*/  LEA R40, P0, R5.reuse, R164, 0x1 ;  /* 0x000000a405287211 */ /* 0x040fe200078008ff */
[----:B------:R-:W-:Y:S01]  /*3c60*/  @!PT LDS RZ, [RZ] ;  /* 0x00000000fffff984 */ /* 0x000fe20000000800 */
[----:B------:R-:W-:Y:S01]  /*3c70*/  @!PT LDS RZ, [RZ] ;  /* 0x00000000fffff984 */ /* 0x000fe20000000800 */
[----:B------:R-:W-:Y:S01]  /*3c80*/  @!PT LDS RZ, [RZ] ;  /* 0x00000000fffff984 */ /* 0x000fe20000000800 */
[----:B------:R1:W-:Y:S01]  /*3c90*/  LDGSTS.E.BYPASS.LTC128B.128 [R7+0x4000], desc[UR4][R164.64] ;  /* 0x04000000a4077fae */ /* 0x0003e2000b981a04 */
[----:B------:R-:W-:Y:S02]  /*3ca0*/  SHF.L.U64.HI R8, R158, 0x5, R159 ;  /* 0x000000059e087819 */ /* 0x000fe4000001029f */
[----:B------:R-:W-:Y:S01]  /*3cb0*/  IADD3 R42, P1, PT, R10, R40, RZ ;  /* 0x000000280a2a7210 */ /* 0x000fe20007f3e0ff */
[----:B------:R1:W-:Y:S01]  /*3cc0*/  LDGSTS.E.BYPASS.LTC128B.128 [R7+0x6000], desc[UR4][R164.64+0x80] ;  /* 0x06000080a4077fae */ /* 0x0003e2000b981a04 */
[----:B------:R-:W-:Y:S02]  /*3cd0*/  LEA.HI.X R41, R5, R165, R30, 0x1, P0 ;  /* 0x000000a505297211 */ /* 0x000fe400000f0c1e */
        /* <DEDUP_REMOVED lines=10> */
.L_x_8813:
[----:B------:R-:W-:Y:S05]  /*3d80*/  BSYNC.RECONVERGENT B1 ;  /* 0x0000000000017941 */ /* 0x000fea0003800200 */
.L_x_8812:
        /* <DEDUP_REMOVED lines=11> */
[----:B------:R-:W-:Y:S02]  /*3e40*/  FMNMX3.FTZ R8, R8, R137, R113, !PT ;  /* 0x0000008908087276 */ /* 0x000fe40007810071 */
[----:B------:R-:W-:Y:S01]  /*3e50*/  IADD3 R108, PT, PT, R0, R110, RZ ;  /* 0x0000006e006c7210 */ /* 0x000fe20007ffe0ff */
[----:B------:R-:W-:Y:S01]  /*3e60*/  LDSM.16.MT88.4 R84, [R111+0x8000] ;  /* 0x008000006f54783b */ /* 0x000fe20000004200 */
[----:B------:R-:W-:Y:S02]  /*3e70*/  FMNMX3.FTZ R5, R8, R135, R129, !PT ;  /* 0x0000008708057276 */ /* 0x000fe40007810081 */
[----:B------:R-:W-:Y:S01]  /*3e80*/  FMNMX3.FTZ R8, R58, R23, R33, !PT ;  /* 0x000000173a087276 */ /* 0x000fe20007810021 */
[----:B------:R-:W-:Y:S01]  /*3e90*/  LDSM.16.MT88.4 R68, [R108+0x8000] ;  /* 0x008000006c44783b */ /* 0x000fe20000004200 */
[----:B------:R-:W-:-:S02]  /*3ea0*/  FMNMX3.FTZ R5, R5, R127, R126, !PT ;  /* 0x0000007f05057276 */ /* 0x000fc4000781007e */
[----:B------:R-:W-:Y:S01]  /*3eb0*/  FMNMX3.FTZ R8, R8, R39, R9, !PT ;  /* 0x0000002708087276 */ /* 0x000fe20007810009 */
[----:B-1----:R-:W-:Y:S01]  /*3ec0*/  LDSM.16.MT88.4 R40, [R151+0xa000] ;  /* 0x00a000009728783b */ /* 0x002fe20000004200 */
        /* <DEDUP_REMOVED lines=14> */
[----:B-1----:R-:W-:-:S03]  /*3fb0*/  FMNMX.FTZ R102, R5, R102, !PT ;  /* 0x0000006605667209 */ /* 0x002fc60007810000 */
[----:B------:R-:W-:Y:S01]  /*3fc0*/  LDSM.16.MT88.4 R4, [R108+0xa000] ;  /* 0x00a000006c04783b */ /* 0x000fe20000004200 */
        /* <DEDUP_REMOVED lines=17> */
[----:B------:R-:W-:Y:S01]  /*40e0*/  LDSM.16.MT88.4 R56, [R110+0xa000] ;  /* 0x00a000006e38783b */ /* 0x000fe20000004200 */
[----:B------:R-:W-:Y:S01]  /*40f0*/  MUFU.EX2 R112, R112 ;  /* 0x0000007000707308 */ /* 0x000fe20000000800 */
[-C--:B------:R-:W-:Y:S01]  /*4100*/  FFMA.FTZ R31, R9, R119.reuse, -R122 ;  /* 0x00000077091f7223 */ /* 0x080fe2000001087a */
[-CC-:B------:R-:W-:Y:S01]  /*4110*/  FFMA.FTZ R32, R13, R119.reuse, -R132.reuse ;  /* 0x000000770d207223 */ /* 0x180fe20000010884 */
[----:B------:R-:W1:Y:S01]  /*4120*/  LDSM.16.MT88.4 R48, [R111+0xa000] ;  /* 0x00a000006f30783b */ /* 0x000e620000004200 */
[-C--:B------:R-:W-:Y:S01]  /*4130*/  FFMA.FTZ R30, R15, R119.reuse, -R132 ;  /* 0x000000770f1e7223 */ /* 0x080fe20000010884 */
[-CC-:B------:R-:W-:Y:S01]  /*4140*/  FFMA.FTZ R100, R21, R119.reuse, -R122.reuse ;  /* 0x0000007715647223 */ /* 0x180fe2000001087a */
[-CC-:B------:R-:W-:Y:S01]  /*4150*/  FFMA.FTZ R0, R19, R119.reuse, -R122.reuse ;  /* 0x0000007713007223 */ /* 0x180fe2000001087a */
[----:B------:R-:W2:Y:S01]  /*4160*/  LDSM.16.MT88.4 R8, [R151+0x8800] ;  /* 0x008800009708783b */ /* 0x000ea20000004200 */
[----:B------:R-:W3:Y:S01]  /*4170*/  MUFU.EX2 R109, R109 ;  /* 0x0000006d006d7308 */ /* 0x000ee20000000800 */
[-C--:B------:R-:W-:Y:S01]  /*4180*/  FFMA.FTZ R103, R17, R119.reuse, -R122 ;  /* 0x0000007711677223 */ /* 0x080fe2000001087a */
[-CC-:B------:R-:W-:Y:S01]  /*4190*/  FFMA.FTZ R115, R115, R119.reuse, -R132.reuse ;  /* 0x0000007773737223 */ /* 0x180fe20000010884 */
[----:B------:R-:W4:Y:S01]  /*41a0*/  LDSM.16.MT88.4 R12, [R111+0x8800] ;  /* 0x008800006f0c783b */ /* 0x000f220000004200 */
        /* <DEDUP_REMOVED lines=19> */
[----:B------:R-:W-:Y:S01]  /*42e0*/  FFMA.FTZ R117, R117, R119, -R122 ;  /* 0x0000007775757223 */ /* 0x000fe2000001087a */
[----:B------:R-:W-:Y:S01]  /*42f0*/  MUFU.EX2 R107, R107 ;  /* 0x0000006b006b7308 */ /* 0x000fe20000000800 */
[----:B------:R-:W-:Y:S01]  /*4300*/  FADD.FTZ R112, R112, R109 ;  /* 0x0000006d70707221 */ /* 0x000fe20000010000 */
[----:B------:R-:W-:-:S06]  /*4310*/  ISETP.GE.AND P0, PT, R26, R163, PT ;  /* 0x000000a31a00720c */ /* 0x000fcc0003f06270 */
        /* <DEDUP_REMOVED lines=43> */
[----:B---3--:R-:W-:-:S02]  /*45d0*/  F2FP.F16.F32.PACK_AB R4, R32, R33 ;  /* 0x000000212004723e */ /* 0x008fc400000000ff */
[----:B-1----:R-:W-:-:S04]  /*45e0*/  F2FP.F16.F32.PACK_AB R5, R100, R31 ;  /* 0x0000001f6405723e */ /* 0x002fc800000000ff */
        /* <DEDUP_REMOVED lines=27> */
[----:B------:R-:W-:Y:S07]  /*47a0*/  LDSM.16.MT88.4 R20, [R110+0x9000] ;  /* 0x009000006e14783b */ /* 0x000fee0000004200 */
[C---:B-1----:R-:W-:Y:S08]  /*47b0*/  HMMA.16816.F32 R60, R4.reuse, R16, R60 ;  /* 0x00000010043c723c */ /* 0x042ff0000000183c */
[C---:B------:R-:W-:Y:S01]  /*47c0*/  HMMA.16816.F32 R64, R4.reuse, R18, R64 ;  /* 0x000000120440723c */ /* 0x040fe20000001840 */
[----:B------:R-:W1:Y:S07]  /*47d0*/  LDSM.16.MT88.4 R16, [R108+0x9000] ;  /* 0x009000006c10783b */ /* 0x000e6e0000004200 */
[C---:B--2---:R-:W-:Y:S08]  /*47e0*/  HMMA.16816.F32 R52, R4.reuse, R8, R52 ;  /* 0x000000080434723c */ /* 0x044ff00000001834 */
[----:B------:R-:W-:Y:S01]  /*47f0*/  HMMA.16816.F32 R56, R4, R10, R56 ;  /* 0x0000000a0438723c */ /* 0x000fe20000001838 */
[----:B------:R-:W-:Y:S01]  /*4800*/  F2FP.F16.F32.PACK_AB R4, R114, R115 ;  /* 0x000000737204723e */ /* 0x000fe200000000ff */
[----:B------:R-:W2:Y:S01]  /*4810*/  LDSM.16.MT88.4 R8, [R111+0x9000] ;  /* 0x009000006f08783b */ /* 0x000ea20000004200 */
[----:B------:R-:W-:-:S02]  /*4820*/  F2FP.F16.F32.PACK_AB R5, R128, R123 ;  /* 0x0000007b8005723e */ /* 0x000fc400000000ff */
[----:B------:R-:W-:Y:S02]  /*4830*/  F2FP.F16.F32.PACK_AB R6, R120, R113 ;  /* 0x000000717806723e */ /* 0x000fe400000000ff */
[----:B------:R-:W-:-:S07]  /*4840*/  F2FP.F16.F32.PACK_AB R7, R125, R130 ;  /* 0x000000827d07723e */ /* 0x000fce00000000ff */
        /* <DEDUP_REMOVED lines=9> */
[C---:B------:R-:W-:Y:S08]  /*48e0*/  HMMA.16816.F32 R80, R4.reuse, R20, R80 ;  /* 0x000000140450723c */ /* 0x040ff00000001850 */
        /* <DEDUP_REMOVED lines=11> */
[C---:B----4-:R-:W-:Y:S08]  /*49a0*/  HMMA.16816.F32 R60, R4.reuse, R12, R60 ;  /* 0x0000000c043c723c */ /* 0x050ff0000000183c */
[----:B------:R-:W-:Y:S01]  /*49b0*/  HMMA.16816.F32 R64, R4, R14, R64 ;  /* 0x0000000e0440723c */ /* 0x000fe20000001840 */
[----:B------:R-:W4:Y:S01]  /*49c0*/  LDSM.16.MT88.4 R12, [R108+0x9800] ;  /* 0x009800006c0c783b */ /* 0x000f220000004200 */
[----:B------:R-:W-:-:S02]  /*49d0*/  F2FP.F16.F32.PACK_AB R4, R134, R129 ;  /* 0x000000818604723e */ /* 0x000fc400000000ff */
[----:B---3--:R-:W-:Y:S02]  /*49e0*/  F2FP.F16.F32.PACK_AB R5, R118, R121 ;  /* 0x000000797605723e */ /* 0x008fe400000000ff */
[----:B------:R-:W-:Y:S02]  /*49f0*/  F2FP.F16.F32.PACK_AB R6, R183, R126 ;  /* 0x0000007eb706723e */ /* 0x000fe400000000ff */
[----:B-----5:R-:W-:-:S07]  /*4a00*/  F2FP.F16.F32.PACK_AB R7, R181, R116 ;  /* 0x00000074b507723e */ /* 0x020fce00000000ff */
        /* <DEDUP_REMOVED lines=10> */
[----:B-1----:R-:W-:Y:S01]  /*4ab0*/  HMMA.16816.F32 R44, R4, R16, R44 ;  /* 0x00000010042c723c */ /* 0x002fe2000000182c */
[----:B------:R-:W-:-:S04]  /*4ac0*/  FADD.FTZ R17, R33, R34 ;  /* 0x0000002221117221 */ /* 0x000fc80000010000 */
[----:B------:R-:W-:-:S03]  /*4ad0*/  FADD.FTZ R17, R32, R17 ;  /* 0x0000001120117221 */ /* 0x000fc60000010000 */
[----:B------:R-:W-:Y:S01]  /*4ae0*/  HMMA.16816.F32 R48, R4, R18, R48 ;  /* 0x000000120430723c */ /* 0x000fe20000001830 */
[----:B------:R-:W-:Y:S01]  /*4af0*/  FADD.FTZ R19, R31, R104 ;  /* 0x000000681f137221 */ /* 0x000fe20000010000 */
[----:B------:R-:W-:-:S03]  /*4b00*/  FADD.FTZ R30, R30, R17 ;  /* 0x000000111e1e7221 */ /* 0x000fc60000010000 */
[----:B------:R-:W-:-:S03]  /*4b10*/  FADD.FTZ R19, R100, R19 ;  /* 0x0000001364137221 */ /* 0x000fc60000010000 */
[C---:B--2---:R-:W-:Y:S08]  /*4b20*/  HMMA.16816.F32 R36, R4.reuse, R8, R36 ;  /* 0x000000080424723c */ /* 0x044ff00000001824 */
[C---:B------:R-:W-:Y:S01]  /*4b30*/  HMMA.16816.F32 R40, R4.reuse, R10, R40 ;  /* 0x0000000a0428723c */ /* 0x040fe20000001828 */
[----:B------:R-:W1:Y:S07]  /*4b40*/  LDSM.16.MT88.4 R8, [R108+0xb800] ;  /* 0x00b800006c08783b */ /* 0x000e6e0000004200 */
        /* <DEDUP_REMOVED lines=32> */
.L_x_8824:
        /* <DEDUP_REMOVED lines=78> */
.L_x_8819:
[----:B------:R-:W-:Y:S05]  /*5230*/  BSYNC.RECONVERGENT B0 ;  /* 0x0000000000007941 */ /* 0x000fea0003800200 */
.L_x_8818:
[----:B------:R-:W1:Y:S01]  /*5240*/  S2UR UR6, SR_CgaCtaId ;  /* 0x00000000000679c3 */ /* 0x000e620000008800 */
[C---:B------:R-:W-:Y:S01]  /*5250*/  SHF.L.U32 R162, R169.reuse, 0x3, RZ ;  /* 0x00000003a9a27819 */ /* 0x040fe200000006ff */
[----:B------:R-:W-:Y:S01]  /*5260*/  UMOV UR7, 0x400 ;  /* 0x0000040000077882 */ /* 0x000fe20000000000 */
[----:B------:R-:W-:Y:S01]  /*5270*/  LOP3.LUT R104, R169, 0x38, RZ, 0xc0, !PT ;  /* 0x00000038a9687812 */ /* 0x000fe200078ec0ff */
[----:B------:R-:W-:Y:S01]  /*5280*/  BSSY.RECONVERGENT B1, `(.L_x_8820) ;  /* 0x0000129000017945 */ /* 0x000fe20003800200 */
[C---:B------:R-:W-:Y:S02]  /*5290*/  LOP3.LUT R106, R162.reuse, 0x1c0, RZ, 0xc0, !PT ;  /* 0x000001c0a26a7812 */ /* 0x040fe400078ec0ff */
[C---:B------:R-:W-:Y:S02]  /*52a0*/  LOP3.LUT R105, R162.reuse, 0x38, RZ, 0xc0, !PT ;  /* 0x00000038a2697812 */ /* 0x040fe400078ec0ff */
[-C--:B------:R-:W-:Y:S02]  /*52b0*/  MOV R190, R167.reuse ;  /* 0x000000a700be7202 */ /* 0x080fe40000000f00 */
[----:B------:R-:W-:Y:S02]  /*52c0*/  LOP3.LUT R105, R105, R106, R104, 0x1e, !PT ;  /* 0x0000006a69697212 */ /* 0x000fe400078e1e68 */
[----:B------:R-:W-:Y:S02]  /*52d0*/  LOP3.LUT R104, R162, 0x1e00, RZ, 0xc0, !PT ;  /* 0x00001e00a2687812 */ /* 0x000fe400078ec0ff */
[----:B------:R-:W-:Y:S02]  /*52e0*/  MOV R191, R166 ;  /* 0x000000a600bf7202 */ /* 0x000fe40000000f00 */
[----:B------:R-:W-:Y:S02]  /*52f0*/  LOP3.LUT R104, R105, R104, RZ, 0xfc, !PT ;  /* 0x0000006869687212 */ /* 0x000fe400078efcff */
[----:B------:R-:W-:Y:S02]  /*5300*/  IADD3 R186, P1, PT, R174, R167, RZ ;  /* 0x000000a7aeba7210 */ /* 0x000fe40007f3e0ff */
[----:B------:R-:W-:Y:S02]  /*5310*/  IADD3 R170, PT, PT, R170, -0x1, RZ ;  /* 0xffffffffaaaa7810 */ /* 0x000fe40007ffe0ff */
[----:B------:R-:W-:Y:S01]  /*5320*/  IADD3.X R187, PT, PT, R179, R166, RZ, P1, !PT ;  /* 0x000000a6b3bb7210 */ /* 0x000fe20000ffe4ff */
[----:B-1----:R-:W-:Y:S01]  /*5330*/  ULEA UR6, UR6, UR7, 0x18 ;  /* 0x0000000706067291 */ /* 0x002fe2000f8ec0ff */
[-C--:B------:R-:W-:Y:S04]  /*5340*/  IADD3 R106, P1, PT, R186, R174.reuse, RZ ;  /* 0x000000aeba6a7210 */ /* 0x080fe80007f3e0ff */
[----:B------:R-:W-:Y:S02]  /*5350*/  IADD3.X R107, PT, PT, R187, R179, RZ, P1, !PT ;  /* 0x000000b3bb6b7210 */ /* 0x000fe40000ffe4ff */
[----:B------:R-:W-:Y:S02]  /*5360*/  MOV R157, UR6 ;  /* 0x00000006009d7c02 */ /* 0x000fe40008000f00 */
[----:B------:R-:W-:Y:S02]  /*5370*/  IADD3 R188, P1, PT, R106, R174, RZ ;  /* 0x000000ae6abc7210 */ /* 0x000fe40007f3e0ff */
[----:B------:R-:W-:Y:S02]  /*5380*/  LEA R185, R104, R157, 0x1 ;  /* 0x0000009d68b97211 */ /* 0x000fe400078e08ff */
[----:B------:R-:W-:Y:S02]  /*5390*/  IADD3.X R189, PT, PT, R107, R179, RZ, P1, !PT ;  /* 0x000000b36bbd7210 */ /* 0x000fe40000ffe4ff */
[----:B------:R-:W-:Y:S01]  /*53a0*/  ISETP.GT.AND P1, PT, R170, R163, PT ;  /* 0x000000a3aa00720c */ /* 0x000fe20003f24270 */
[----:B------:R-:W-:Y:S01]  /*53b0*/  @!PT LDS RZ, [RZ] ;  /* 0x00000000fffff984 */ /* 0x000fe20000000800 */
[----:B------:R-:W-:Y:S01]  /*53c0*/  @!PT LDS RZ, [RZ] ;  /* 0x00000000fffff984 */ /* 0x000fe20000000800 */
[----:B------:R-:W-:Y:S01]  /*53d0*/  @!PT LDS RZ, [RZ] ;  /* 0x00000000fffff984 */ /* 0x000fe20000000800 */
[----:B------:R-:W-:Y:S06]  /*53e0*/  LDGSTS.E.BYPASS.LTC128B.128 [R185+0x8000], desc[UR4][R190.64] ;  /* 0x08000000beb97fae */ /* 0x000fec000b981a04 */
[----:B------:R-:W-:Y:S06]  /*53f0*/  LDGSTS.E.BYPASS.LTC128B.128 [R185+0xa000], desc[UR4][R190.64+0x80] ;  /* 0x0a000080beb97fae */ /* 0x000fec000b981a04 */
[----:B------:R-:W-:Y:S06]  /*5400*/  LDGSTS.E.BYPASS.LTC128B.128 [R185+0x8800], desc[UR4][R186.64] ;  /* 0x08800000bab97fae */ /* 0x000fec000b981a04 */
[----:B------:R-:W-:Y:S06]  /*5410*/  LDGSTS.E.BYPASS.LTC128B.128 [R185+0xa800], desc[UR4][R186.64+0x80] ;  /* 0x0a800080bab97fae */ /* 0x000fec000b981a04 */
[----:B------:R-:W-:Y:S06]  /*5420*/  LDGSTS.E.BYPASS.LTC128B.128 [R185+0x9000], desc[UR4][R106.64] ;  /* 0x090000006ab97fae */ /* 0x000fec000b981a04 */
        /* <DEDUP_REMOVED lines=8> */
[----:B------:R-:W1:Y:S06]  /*54b0*/  LDSM.16.M88.4 R124, [R155+0x5800] ;  /* 0x005800009b7c783b */ /* 0x000e6c0000000200 */
[----:B------:R-:W0:Y:S06]  /*54c0*/  LDGDEPBAR ;  /* 0x00000000000079af */ /* 0x000e2c0000000000 */
[----:B------:R-:W-:Y:S06]  /*54d0*/  LDSM.16.M88.4 R128, [R154] ;  /* 0x000000009a80783b */ /* 0x000fec0000000200 */
[----:B------:R-:W1:Y:S01]  /*54e0*/  LDSM.16.M88.4 R132, [R150+0x4000] ;  /* 0x004000009684783b */ /* 0x000e620000000200 */
[C---:B---3--:R-:W-:Y:S05]  /*54f0*/  HMMA.16816.F32 R4, R100.reuse, R112, RZ ;  /* 0x000000706404723c */ /* 0x048fea00000018ff */
[----:B------:R-:W3:Y:S03]  /*5500*/  LDSM.16.M88.4 R136, [R150+0x4800] ;  /* 0x004800009688783b */ /* 0x000ee60000000200 */
[C---:B------:R-:W-:Y:S03]  /*5510*/  HMMA.16816.F32 R8, R100.reuse, R114, RZ ;  /* 0x000000726408723c */ /* 0x040fe600000018ff */
[----:B------:R-:W3:Y:S05]  /*5520*/  LDSM.16.M88.4 R140, [R150+0x5000] ;  /* 0x00500000968c783b */ /* 0x000eea0000000200 */
[C---:B----4-:R-:W-:Y:S01]  /*5530*/  HMMA.16816.F32 R12, R100.reuse, R116, RZ ;  /* 0x00000074640c723c */ /* 0x050fe200000018ff */
[----:B------:R-:W4:Y:S06]  /*5540*/  LDSM.16.M88.4 R144, [R150+0x5800] ;  /* 0x005800009690783b */ /* 0x000f2c0000000200 */
[----:B------:R-:W-:Y:S01]  /*5550*/  LDSM.16.M88.4 R112, [R149+0x4000] ;  /* 0x004000009570783b */ /* 0x000fe20000000200 */
[C---:B------:R-:W-:Y:S05]  /*5560*/  HMMA.16816.F32 R16, R100.reuse, R118, RZ ;  /* 0x000000766410723c */ /* 0x040fea00000018ff */
[----:B------:R-:W-:Y:S03]  /*5570*/  LDSM.16.M88.4 R116, [R149+0x4800] ;  /* 0x004800009574783b */ /* 0x000fe60000000200 */
[C---:B-----5:R-:W-:Y:S03]  /*5580*/  HMMA.16816.F32 R20, R100.reuse, R120, RZ ;  /* 0x000000786414723c */ /* 0x060fe600000018ff */
[----:B-1----:R-:W-:Y:S05]  /*5590*/  LDSM.16.M88.4 R104, [R156+0x2000] ;  /* 0x002000009c68783b */ /* 0x002fea0000000200 */
[C---:B------:R-:W-:Y:S01]  /*55a0*/  HMMA.16816.F32 R24, R100.reuse, R122, RZ ;  /* 0x0000007a6418723c */ /* 0x040fe200000018ff */
[----:B------:R-:W-:Y:S07]  /*55b0*/  LDSM.16.M88.4 R120, [R149+0x5000] ;  /* 0x005000009578783b */ /* 0x000fee0000000200 */
[C---:B------:R-:W-:Y:S08]  /*55c0*/  HMMA.16816.F32 R28, R100.reuse, R124, RZ ;  /* 0x0000007c641c723c */ /* 0x040ff000000018ff */
[----:B------:R-:W-:Y:S01]  /*55d0*/  HMMA.16816.F32 R32, R100, R126, RZ ;  /* 0x0000007e6420723c */ /* 0x000fe200000018ff */
[----:B------:R-:W1:Y:S06]  /*55e0*/  LDSM.16.M88.4 R100, [R153] ;  /* 0x000000009964783b */ /* 0x000e6c0000000200 */
[----:B------:R-:W5:Y:S01]  /*55f0*/  LDSM.16.M88.4 R124, [R149+0x5800] ;  /* 0x00580000957c783b */ /* 0x000f620000000200 */
        /* <DEDUP_REMOVED lines=8> */
[----:B------:R-:W-:Y:S07]  /*5680*/  LDSM.16.M88.4 R128, [R148+0x5000] ;  /* 0x005000009480783b */ /* 0x000fee0000000200 */
[C---:B-1----:R-:W-:Y:S08]  /*5690*/  HMMA.16816.F32 R4, R100.reuse, R112, R4 ;  /* 0x000000706404723c */ /* 0x042ff00000001804 */
[C---:B------:R-:W-:Y:S01]  /*56a0*/  HMMA.16816.F32 R8, R100.reuse, R114, R8 ;  /* 0x000000726408723c */ /* 0x040fe20000001808 */
[----:B------:R-:W-:Y:S07]  /*56b0*/  LDSM.16.M88.4 R112, [R152] ;  /* 0x000000009870783b */ /* 0x000fee0000000200 */
[C---:B------:R-:W-:Y:S08]  /*56c0*/  HMMA.16816.F32 R12, R100.reuse, R116, R12 ;  /* 0x00000074640c723c */ /* 0x040ff0000000180c */
[C---:B------:R-:W-:Y:S01]  /*56d0*/  HMMA.16816.F32 R16, R100.reuse, R118, R16 ;  /* 0x000000766410723c */ /* 0x040fe20000001810 */
[----:B------:R-:W1:Y:S07]  /*56e0*/  LDSM.16.M88.4 R116, [R148+0x4000] ;  /* 0x004000009474783b */ /* 0x000e6e0000000200 */
[C---:B------:R-:W-:Y:S08]  /*56f0*/  HMMA.16816.F32 R20, R100.reuse, R120, R20 ;  /* 0x000000786414723c */ /* 0x040ff00000001814 */
[C---:B------:R-:W-:Y:S01]  /*5700*/  HMMA.16816.F32 R24, R100.reuse, R122, R24 ;  /* 0x0000007a6418723c */ /* 0x040fe20000001818 */
[----:B------:R-:W3:Y:S07]  /*5710*/  LDSM.16.M88.4 R120, [R148+0x4800] ;  /* 0x004800009478783b */ /* 0x000eee0000000200 */
[C---:B-----5:R-:W-:Y:S08]  /*5720*/  HMMA.16816.F32 R28, R100.reuse, R124, R28 ;  /* 0x0000007c641c723c */ /* 0x060ff0000000181c */
[----:B------:R-:W-:Y:S01]  /*5730*/  HMMA.16816.F32 R32, R100, R126, R32 ;  /* 0x0000007e6420723c */ /* 0x000fe20000001820 */
[----:B------:R-:W4:Y:S06]  /*5740*/  LDSM.16.M88.4 R100, [R148+0x5800] ;  /* 0x005800009464783b */ /* 0x000f2c0000000200 */
[----:B------:R-:W-:Y:S01]  /*5750*/  LDSM.16.M88.4 R124, [R155+0x7000] ;  /* 0x007000009b7c783b */ /* 0x000fe20000000200 */
[C---:B-1----:R-:W-:Y:S08]  /*5760*/  HMMA.16816.F32 R4, R112.reuse, R116, R4 ;  /* 0x000000747004723c */ /* 0x042ff00000001804 */
[C---:B------:R-:W-:Y:S01]  /*5770*/  HMMA.16816.F32 R8, R112.reuse, R118, R8 ;  /* 0x000000767008723c */ /* 0x040fe20000001808 */
[----:B------:R-:W1:Y:S07]  /*5780*/  LDSM.16.M88.4 R116, [R155+0x6000] ;  /* 0x006000009b74783b */ /* 0x000e6e0000000200 */
[C---:B---3--:R-:W-:Y:S08]  /*5790*/  HMMA.16816.F32 R12, R112.reuse, R120, R12 ;  /* 0x00000078700c723c */ /* 0x048ff0000000180c */
[C---:B------:R-:W-:Y:S01]  /*57a0*/  HMMA.16816.F32 R16, R112.reuse, R122, R16 ;  /* 0x0000007a7010723c */ /* 0x040fe20000001810 */
[----:B------:R-:W3:Y:S07]  /*57b0*/  LDSM.16.M88.4 R120, [R155+0x6800] ;  /* 0x006800009b78783b */ /* 0x000eee0000000200 */
[C---:B------:R-:W-:Y:S08]  /*57c0*/  HMMA.16816.F32 R20, R112.reuse, R128, R20 ;  /* 0x000000807014723c */ /* 0x040ff00000001814 */
[C---:B------:R-:W-:Y:S08]  /*57d0*/  HMMA.16816.F32 R24, R112.reuse, R130, R24 ;  /* 0x000000827018723c */ /* 0x040ff00000001818 */
[C---:B----4-:R-:W-:Y:S08]  /*57e0*/  HMMA.16816.F32 R28, R112.reuse, R100, R28 ;  /* 0x00000064701c723c */ /* 0x050ff0000000181c */
        /* <DEDUP_REMOVED lines=24> */
[----:B------:R-:W-:Y:S07]  /*5970*/  LDSM.16.M88.4 R124, [R148+0x6000] ;  /* 0x00600000947c783b */ /* 0x000fee0000000200 */
[C---:B----4-:R-:W-:Y:S08]  /*5980*/  HMMA.16816.F32 R28, R112.reuse, R100, R28 ;  /* 0x00000064701c723c */ /* 0x050ff0000000181c */
[----:B------:R-:W-:Y:S01]  /*5990*/  HMMA.16816.F32 R32, R112, R102, R32 ;  /* 0x000000667020723c */ /* 0x000fe20000001820 */
[----:B------:R-:W4:Y:S06]  /*59a0*/  LDSM.16.M88.4 R100, [R149+0x7000] ;  /* 0x007000009564783b */ /* 0x000f2c0000000200 */
[----:B------:R-:W5:Y:S01]  /*59b0*/  LDSM.16.M88.4 R112, [R149+0x7800] ;  /* 0x007800009570783b */ /* 0x000f620000000200 */
[C---:B-1----:R-:W-:Y:S08]  /*59c0*/  HMMA.16816.F32 R4, R104.reuse, R116, R4 ;  /* 0x000000746804723c */ /* 0x042ff00000001804 */
[C---:B------:R-:W-:Y:S01]  /*59d0*/  HMMA.16816.F32 R8, R104.reuse, R118, R8 ;  /* 0x000000766808723c */ /* 0x040fe20000001808 */
[----:B------:R-:W1:Y:S07]  /*59e0*/  LDSM.16.M88.4 R116, [R152+0x2000] ;  /* 0x002000009874783b */ /* 0x000e6e0000000200 */
[C---:B---3--:R-:W-:Y:S08]  /*59f0*/  HMMA.16816.F32 R12, R104.reuse, R120, R12 ;  /* 0x00000078680c723c */ /* 0x048ff0000000180c */
[C---:B------:R-:W-:Y:S08]  /*5a00*/  HMMA.16816.F32 R16, R104.reuse, R122, R16 ;  /* 0x0000007a6810723c */ /* 0x040ff00000001810 */
[C---:B----4-:R-:W-:Y:S08]  /*5a10*/  HMMA.16816.F32 R20, R104.reuse, R100, R20 ;  /* 0x000000646814723c */ /* 0x050ff00000001814 */
[C---:B------:R-:W-:Y:S01]  /*5a20*/  HMMA.16816.F32 R24, R104.reuse, R102, R24 ;  /* 0x000000666818723c */ /* 0x040fe20000001818 */
[----:B------:R-:W3:Y:S07]  /*5a30*/  LDSM.16.M88.4 R100, [R148+0x6800] ;  /* 0x006800009464783b */ /* 0x000eee0000000200 */
[C---:B-----5:R-:W-:Y:S08]  /*5a40*/  HMMA.16816.F32 R28, R104.reuse, R112, R28 ;  /* 0x00000070681c723c */ /* 0x060ff0000000181c */
[----:B------:R-:W-:Y:S01]  /*5a50*/  HMMA.16816.F32 R32, R104, R114, R32 ;  /* 0x000000726820723c */ /* 0x000fe20000001820 */
[----:B------:R-:W4:Y:S07]  /*5a60*/  LDSM.16.M88.4 R104, [R148+0x7000] ;  /* 0x007000009468783b */ /* 0x000f2e0000000200 */
[C---:B-1----:R-:W-:Y:S08]  /*5a70*/  HMMA.16816.F32 R4, R116.reuse, R124, R4 ;  /* 0x0000007c7404723c */ /* 0x042ff00000001804 */
[C---:B------:R-:W-:Y:S08]  /*5a80*/  HMMA.16816.F32 R8, R116.reuse, R126, R8 ;  /* 0x0000007e7408723c */ /* 0x040ff00000001808 */
[C---:B---3--:R-:W-:Y:S03]  /*5a90*/  HMMA.16816.F32 R12, R116.reuse, R100, R12 ;  /* 0x00000064740c723c */ /* 0x048fe6000000180c */
[-C--:B--2---:R-:W-:Y:S01]  /*5aa0*/  FMUL.FTZ R188, R4, R184.reuse ;  /* 0x000000b804bc7220 */ /* 0x084fe20000410000 */
        /* <DEDUP_REMOVED lines=8> */
[C---:B----4-:R-:W-:Y:S03]  /*5b30*/  HMMA.16816.F32 R20, R116.reuse, R104, R20 ;  /* 0x000000687414723c */ /* 0x050fe60000001814 */
        /* <DEDUP_REMOVED lines=137> */
.L_x_8823:
[----:B------:R-:W-:Y:S05]  /*63d0*/  BSYNC.RECONVERGENT B0 ;  /* 0x0000000000007941 */ /* 0x000fea0003800200 */
.L_x_8822:
        /* <DEDUP_REMOVED lines=9> */
[----:B------:R-:W-:Y:S03]  /*6470*/  IADD3 R10, P1, PT, R6, R5, RZ ;  /* 0x00000005060a7210 */ /* 0x000fe60007f3e0ff */
        /* <DEDUP_REMOVED lines=9> */
.L_x_8821:
[----:B------:R-:W-:Y:S05]  /*6510*/  BSYNC.RECONVERGENT B1 ;  /* 0x0000000000017941 */ /* 0x000fea0003800200 */
.L_x_8820:
        /* <DEDUP_REMOVED lines=50> */
[-C--:B------:R-:W-:Y:S01]  /*6840*/  FFMA.FTZ R130, R201, R103.reuse, -R120 ;  /* 0x00000067c9827223 */ /* 0x080fe20000010878 */
[-CC-:B------:R-:W-:Y:S01]  /*6850*/  FFMA.FTZ R131, R199, R103.reuse, -R118.reuse ;  /* 0x00000067c7837223 */ /* 0x180fe20000010876 */
[-C--:B------:R-:W-:Y:S01]  /*6860*/  FFMA.FTZ R132, R195, R103.reuse, -R118 ;  /* 0x00000067c3847223 */ /* 0x080fe20000010876 */
[--C-:B------:R-:W-:Y:S01]  /*6870*/  FFMA.FTZ R133, R197, R103, -R120.reuse ;  /* 0x00000067c5857223 */ /* 0x100fe20000010878 */
        /* <DEDUP_REMOVED lines=63> */
[C---:B------:R-:W-:Y:S01]  /*6c70*/  FMUL.FTZ R56, R100.reuse, R56 ;  /* 0x0000003864387220 */ /* 0x040fe20000410000 */
[----:B------:R-:W-:Y:S01]  /*6c80*/  FMUL.FTZ R57, R100, R57 ;  /* 0x0000003964397220 */ /* 0x000fe20000410000 */
[C---:B------:R-:W-:Y:S01]  /*6c90*/  FMUL.FTZ R58, R0.reuse, R58 ;  /* 0x0000003a003a7220 */ /* 0x040fe20000410000 */
[----:B------:R-:W-:Y:S03]  /*6ca0*/  FMUL.FTZ R59, R0, R59 ;  /* 0x0000003b003b7220 */ /* 0x000fe60000410000 */
[----:B------:R-:W-:Y:S01]  /*6cb0*/  MUFU.EX2 R129, R129 ;  /* 0x0000008100817308 */ /* 0x000fe20000000800 */
[-C--:B------:R-:W-:Y:S01]  /*6cc0*/  FFMA.FTZ R134, R193, R103.reuse, -R120 ;  /* 0x00000067c1867223 */ /* 0x080fe20000010878 */
[-CC-:B------:R-:W-:Y:S01]  /*6cd0*/  FFMA.FTZ R135, R191, R103.reuse, -R118.reuse ;  /* 0x00000067bf877223 */ /* 0x180fe20000010876 */
[-CC-:B------:R-:W-:Y:S01]  /*6ce0*/  FFMA.FTZ R136, R189, R103.reuse, -R118.reuse ;  /* 0x00000067bd887223 */ /* 0x180fe20000010876 */
[-CC-:B------:R-:W-:Y:S01]  /*6cf0*/  FFMA.FTZ R139, R107, R103.reuse, -R118.reuse ;  /* 0x000000676b8b7223 */ /* 0x180fe20000010876 */
[-CC-:B------:R-:W-:Y:S01]  /*6d00*/  FFMA.FTZ R140, R106, R103.reuse, -R118.reuse ;  /* 0x000000676a8c7223 */ /* 0x180fe20000010876 */
[-C--:B------:R-:W-:Y:S01]  /*6d10*/  FFMA.FTZ R142, R105, R103.reuse, -R118 ;  /* 0x00000067698e7223 */ /* 0x080fe20000010876 */
[-CC-:B------:R-:W-:Y:S03]  /*6d20*/  FFMA.FTZ R121, R219, R103.reuse, -R120.reuse ;  /* 0x00000067db797223 */ /* 0x180fe60000010878 */
        /* <DEDUP_REMOVED lines=18> */
[----:B------:R-:W1:Y:S01]  /*6e50*/  LDSM.16.MT88.4 R88, [R108+0x8000] ;  /* 0x008000006c58783b */ /* 0x000e620000004200 */
[-CC-:B------:R-:W-:Y:S01]  /*6e60*/  FFMA.FTZ R137, R186, R103.reuse, -R120.reuse ;  /* 0x00000067ba897223 */ /* 0x180fe20000010878 */
        /* <DEDUP_REMOVED lines=8> */
[----:B------:R-:W-:Y:S01]  /*6ef0*/  FFMA.FTZ R119, R100, R183, R119 ;  /* 0x000000b764777223 */ /* 0x000fe20000010077 */
[C---:B------:R-:W-:Y:S03]  /*6f00*/  HMMA.16816.F32 R16, R96.reuse, R22, R16 ;  /* 0x000000166010723c */ /* 0x040fe60000001810 */
[C---:B------:R-:W-:Y:S01]  /*6f10*/  FMUL.FTZ R22, R0.reuse, R82 ;  /* 0x0000005200167220 */ /* 0x040fe20000410000 */
[C---:B------:R-:W-:Y:S01]  /*6f20*/  FMUL.FTZ R23, R0.reuse, R83 ;  /* 0x0000005300177220 */ /* 0x040fe20000410000 */
[----:B------:R-:W-:Y:S01]  /*6f30*/  FFMA.FTZ R117, R0, R181, R117 ;  /* 0x000000b500757223 */ /* 0x000fe20000010075 */
[----:B------:R-:W2:Y:S02]  /*6f40*/  LDSM.16.MT88.4 R80, [R151+0xa000] ;  /* 0x00a000009750783b */ /* 0x000ea40000004200 */
[----:B------:R-:W-:Y:S01]  /*6f50*/  MUFU.EX2 R135, R135 ;  /* 0x0000008700877308 */ /* 0x000fe20000000800 */
[----:B------:R-:W-:Y:S01]  /*6f60*/  ISETP.GT.AND P1, PT, R170, R163, PT ;  /* 0x000000a3aa00720c */ /* 0x000fe20003f24270 */
[----:B------:R-:W-:Y:S01]  /*6f70*/  FADD.FTZ R116, R116, R119 ;  /* 0x0000007774747221 */ /* 0x000fe20000010000 */
[----:B------:R-:W-:Y:S01]  /*6f80*/  FADD.FTZ R117, R113, R117 ;  /* 0x0000007571757221 */ /* 0x000fe20000010000 */
[C---:B------:R-:W-:Y:S03]  /*6f90*/  HMMA.16816.F32 R20, R96.reuse, R28, R20 ;  /* 0x0000001c6014723c */ /* 0x040fe60000001814 */
[C---:B------:R-:W-:Y:S01]  /*6fa0*/  FMUL.FTZ R28, R100.reuse, R72 ;  /* 0x00000048641c7220 */ /* 0x040fe20000410000 */
[----:B------:R-:W-:Y:S02]  /*6fb0*/  FMUL.FTZ R29, R100, R73 ;  /* 0x00000049641d7220 */ /* 0x000fe40000410000 */
[----:B------:R-:W-:Y:S01]  /*6fc0*/  MUFU.EX2 R136, R136 ;  /* 0x0000008800887308 */ /* 0x000fe20000000800 */
[----:B------:R-:W-:Y:S01]  /*6fd0*/  FADD.FTZ R115, R115, R116 ;  /* 0x0000007473737221 */ /* 0x000fe20000010000 */
[----:B------:R-:W-:Y:S01]  /*6fe0*/  FADD.FTZ R112, R112, R117 ;  /* 0x0000007570707221 */ /* 0x000fe20000010000 */
[C---:B------:R-:W-:Y:S03]  /*6ff0*/  HMMA.16816.F32 R24, R96.reuse, R30, R24 ;  /* 0x0000001e6018723c */ /* 0x040fe60000001818 */
[C---:B------:R-:W-:Y:S01]  /*7000*/  FMUL.FTZ R30, R0.reuse, R74 ;  /* 0x0000004a001e7220 */ /* 0x040fe20000410000 */
[----:B------:R-:W-:Y:S03]  /*7010*/  FMUL.FTZ R31, R0, R75 ;  /* 0x0000004b001f7220 */ /* 0x000fe60000410000 */
[----:B------:R-:W-:Y:S01]  /*7020*/  MUFU.EX2 R121, R121 ;  /* 0x0000007900797308 */ /* 0x000fe20000000800 */
[----:B------:R-:W3:Y:S01]  /*7030*/  LDSM.16.MT88.4 R72, [R111+0xa000] ;  /* 0x00a000006f48783b */ /* 0x000ee20000004200 */
[----:B------:R-:W-:Y:S01]  /*7040*/  FADD.FTZ R114, R114, R115 ;  /* 0x0000007372727221 */ /* 0x000fe20000010000 */
[----:B------:R-:W-:Y:S01]  /*7050*/  FADD.FTZ R112, R109, R112 ;  /* 0x000000706d707221 */ /* 0x000fe20000010000 */
[----:B------:R-:W-:Y:S01]  /*7060*/  MOV R0, R101 ;  /* 0x0000006500007202 */ /* 0x000fe20000000f00 */
[C---:B-1----:R-:W-:Y:S05]  /*7070*/  HMMA.16816.F32 R28, R96.reuse, R88, R28 ;  /* 0x00000058601c723c */ /* 0x042fea000000181c */
[----:B------:R-:W1:Y:S01]  /*7080*/  MUFU.EX2 R122, R122 ;  /* 0x0000007a007a7308 */ /* 0x000e620000000800 */
[----:B------:R-:W-:Y:S02]  /*7090*/  MOV R109, R102 ;  /* 0x00000066006d7202 */ /* 0x000fe40000000f00 */
[C---:B------:R-:W-:Y:S07]  /*70a0*/  HMMA.16816.F32 R32, R96.reuse, R90, R32 ;  /* 0x0000005a6020723c */ /* 0x040fee0000001820 */
[----:B------:R-:W-:Y:S01]  /*70b0*/  MUFU.EX2 R123, R123 ;  /* 0x0000007b007b7308 */ /* 0x000fe20000000800 */
[C---:B--2---:R-:W-:Y:S09]  /*70c0*/  HMMA.16816.F32 R36, R96.reuse, R80, R36 ;  /* 0x000000506024723c */ /* 0x044ff20000001824 */
[----:B------:R-:W2:Y:S01]  /*70d0*/  MUFU.EX2 R124, R124 ;  /* 0x0000007c007c7308 */ /* 0x000ea20000000800 */
[C---:B------:R-:W-:Y:S01]  /*70e0*/  HMMA.16816.F32 R40, R96.reuse, R82, R40 ;  /* 0x000000526028723c */ /* 0x040fe20000001828 */
[----:B------:R-:W-:Y:S08]  /*70f0*/  LDSM.16.MT88.4 R80, [R111+0x8800] ;  /* 0x008800006f50783b */ /* 0x000ff00000004200 */
[----:B------:R-:W-:Y:S10]  /*7100*/  MUFU.EX2 R125, R125 ;  /* 0x0000007d007d7308 */ /* 0x000ff40000000800 */
[----:B------:R-:W4:Y:S01]  /*7110*/  MUFU.EX2 R126, R126 ;  /* 0x0000007e007e7308 */ /* 0x000f220000000800 */
[C---:B---3--:R-:W-:Y:S09]  /*7120*/  HMMA.16816.F32 R44, R96.reuse, R72, R44 ;  /* 0x00000048602c723c */ /* 0x048ff2000000182c */
[----:B------:R-:W-:Y:S01]  /*7130*/  MUFU.EX2 R127, R127 ;  /* 0x0000007f007f7308 */ /* 0x000fe20000000800 */
[C---:B------:R-:W-:Y:S01]  /*7140*/  HMMA.16816.F32 R48, R96.reuse, R74, R48 ;  /* 0x0000004a6030723c */ /* 0x040fe20000001830 */
[----:B------:R-:W3:Y:S08]  /*7150*/  LDSM.16.MT88.4 R72, [R151+0x8800] ;  /* 0x008800009748783b */ /* 0x000ef00000004200 */
[----:B------:R-:W5:Y:S01]  /*7160*/  MUFU.EX2 R128, R128 ;  /* 0x0000008000807308 */ /* 0x000f620000000800 */
[C---:B------:R-:W-:Y:S03]  /*7170*/  HMMA.16816.F32 R52, R96.reuse, R68, R52 ;  /* 0x000000446034723c */ /* 0x040fe60000001834 */
[----:B-1----:R-:W-:Y:S01]  /*7180*/  F2FP.F16.F32.PACK_AB R68, R122, R121 ;  /* 0x000000797a44723e */ /* 0x002fe200000000ff */
[----:B------:R-:W-:Y:S01]  /*7190*/  FADD.FTZ R121, R121, R114 ;  /* 0x0000007279797221 */ /* 0x000fe20000010000 */
[----:B--2---:R-:W-:Y:S01]  /*71a0*/  F2FP.F16.F32.PACK_AB R69, R124, R123 ;  /* 0x0000007b7c45723e */ /* 0x004fe200000000ff */
[----:B------:R-:W-:Y:S03]  /*71b0*/  FADD.FTZ R123, R123, R112 ;  /* 0x000000707b7b7221 */ /* 0x000fe60000010000 */
[----:B------:R-:W-:Y:S01]  /*71c0*/  MUFU.EX2 R137, R137 ;  /* 0x0000008900897308 */ /* 0x000fe20000000800 */
[C---:B------:R-:W-:Y:S03]  /*71d0*/  HMMA.16816.F32 R56, R96.reuse, R70, R56 ;  /* 0x000000466038723c */ /* 0x040fe60000001838 */
[----:B----4-:R-:W-:Y:S01]  /*71e0*/  F2FP.F16.F32.PACK_AB R70, R126, R125 ;  /* 0x0000007d7e46723e */ /* 0x010fe200000000ff */
[----:B------:R-:W-:Y:S01]  /*71f0*/  FADD.FTZ R122, R122, R121 ;  /* 0x000000797a7a7221 */ /* 0x000fe20000010000 */
[----:B------:R-:W-:Y:S04]  /*7200*/  FADD.FTZ R124, R124, R123 ;  /* 0x0000007b7c7c7221 */ /* 0x000fe80000010000 */
[----:B------:R-:W1:Y:S01]  /*7210*/  MUFU.EX2 R138, R138 ;  /* 0x0000008a008a7308 */ /* 0x000e620000000800 */
[C---:B------:R-:W-:Y:S03]  /*7220*/  HMMA.16816.F32 R60, R96.reuse, R76, R60 ;  /* 0x0000004c603c723c */ /* 0x040fe6000000183c */
[----:B-----5:R-:W-:Y:S01]  /*7230*/  F2FP.F16.F32.PACK_AB R71, R128, R127 ;  /* 0x0000007f8047723e */ /* 0x020fe200000000ff */
[----:B------:R-:W-:Y:S01]  /*7240*/  FADD.FTZ R125, R125, R122 ;  /* 0x0000007a7d7d7221 */ /* 0x000fe20000010000 */
[----:B------:R-:W-:Y:S04]  /*7250*/  FADD.FTZ R127, R127, R124 ;  /* 0x0000007c7f7f7221 */ /* 0x000fe80000010000 */
[----:B------:R-:W-:Y:S01]  /*7260*/  MUFU.EX2 R139, R139 ;  /* 0x0000008b008b7308 */ /* 0x000fe20000000800 */
[----:B------:R-:W-:Y:S01]  /*7270*/  HMMA.16816.F32 R64, R96, R78, R64 ;  /* 0x0000004e6040723c */ /* 0x000fe20000001840 */
[----:B------:R-:W2:Y:S02]  /*7280*/  LDSM.16.MT88.4 R76, [R110+0x8800] ;  /* 0x008800006e4c783b */ /* 0x000ea40000004200 */
[----:B------:R-:W-:Y:S01]  /*7290*/  FADD.FTZ R126, R126, R125 ;  /* 0x0000007d7e7e7221 */ /* 0x000fe20000010000 */
[----:B------:R-:W-:Y:S05]  /*72a0*/  FADD.FTZ R128, R128, R127 ;  /* 0x0000007f80807221 */ /* 0x000fea0000010000 */
[----:B------:R-:W4:Y:S01]  /*72b0*/  MUFU.EX2 R140, R140 ;  /* 0x0000008c008c7308 */ /* 0x000f220000000800 */
[----:B-1----:R-:W-:Y:S01]  /*72c0*/  F2FP.F16.F32.PACK_AB R104, R138, R137 ;  /* 0x000000898a68723e */ /* 0x002fe200000000ff */
[C---:B---3--:R-:W-:Y:S08]  /*72d0*/  HMMA.16816.F32 R4, R68.reuse, R72, R4 ;  /* 0x000000484404723c */ /* 0x048ff00000001804 */
[----:B------:R-:W-:Y:S01]  /*72e0*/  MUFU.EX2 R141, R141 ;  /* 0x0000008d008d7308 */ /* 0x000fe20000000800 */
[C---:B------:R-:W-:Y:S01]  /*72f0*/  HMMA.16816.F32 R8, R68.reuse, R74, R8 ;  /* 0x0000004a4408723c */ /* 0x040fe20000001808 */
[----:B------:R-:W1:Y:S08]  /*7300*/  LDSM.16.MT88.4 R72, [R151+0xa800] ;  /* 0x00a800009748783b */ /* 0x000e700000004200 */
[----:B------:R-:W3:Y:S01]  /*7310*/  MUFU.EX2 R120, R120 ;  /* 0x0000007800787308 */ /* 0x000ee20000000800 */
[----:B----4-:R-:W-:Y:S01]  /*7320*/  F2FP.F16.F32.PACK_AB R105, R140, R139 ;  /* 0x0000008b8c69723e */ /* 0x010fe200000000ff */
[C---:B------:R-:W-:Y:S08]  /*7330*/  HMMA.16816.F32 R12, R68.reuse, R80, R12 ;  /* 0x00000050440c723c */ /* 0x040ff0000000180c */
[----:B------:R-:W-:Y:S01]  /*7340*/  MUFU.EX2 R142, R142 ;  /* 0x0000008e008e7308 */ /* 0x000fe20000000800 */
[C---:B------:R-:W-:Y:S01]  /*7350*/  HMMA.16816.F32 R16, R68.reuse, R82, R16 ;  /* 0x000000524410723c */ /* 0x040fe20000001810 */
[----:B------:R-:W4:Y:S08]  /*7360*/  LDSM.16.MT88.4 R80, [R111+0xa800] ;  /* 0x00a800006f50783b */ /* 0x000f300000004200 */
[----:B------:R-:W5:Y:S01]  /*7370*/  MUFU.EX2 R143, R118 ;  /* 0x00000076008f7308 */ /* 0x000f620000000800 */
[----:B---3--:R-:W-:Y:S01]  /*7380*/  F2FP.F16.F32.PACK_AB R106, R120, R141 ;  /* 0x0000008d786a723e */ /* 0x008fe200000000ff */
[C---:B--2---:R-:W-:Y:S08]  /*7390*/  HMMA.16816.F32 R20, R68.reuse, R76, R20 ;  /* 0x0000004c4414723c */ /* 0x044ff00000001814 */
[C---:B------:R-:W-:Y:S01]  /*73a0*/  HMMA.16816.F32 R24, R68.reuse, R78, R24 ;  /* 0x0000004e4418723c */ /* 0x040fe20000001818 */
[----:B------:R-:W2:Y:S02]  /*73b0*/  LDSM.16.MT88.4 R76, [R110+0xa800] ;  /* 0x00a800006e4c783b */ /* 0x000ea40000004200 */
[----:B-----5:R-:W-:Y:S05]  /*73c0*/  F2FP.F16.F32.PACK_AB R107, R143, R142 ;  /* 0x0000008e8f6b723e */ /* 0x020fea00000000ff */
[C---:B------:R-:W-:Y:S08]  /*73d0*/  HMMA.16816.F32 R28, R68.reuse, R84, R28 ;  /* 0x00000054441c723c */ /* 0x040ff0000000181c */
[C---:B------:R-:W-:Y:S01]  /*73e0*/  HMMA.16816.F32 R32, R68.reuse, R86, R32 ;  /* 0x000000564420723c */ /* 0x040fe20000001820 */
[----:B------:R-:W3:Y:S07]  /*73f0*/  LDSM.16.MT88.4 R84, [R108+0xa800] ;  /* 0x00a800006c54783b */ /* 0x000eee0000004200 */
        /* <DEDUP_REMOVED lines=10> */
[----:B------:R-:W-:Y:S01]  /*74a0*/  HMMA.16816.F32 R64, R68, R86, R64 ;  /* 0x000000564440723c */ /* 0x000fe20000001840 */
[----:B------:R-:W3:Y:S02]  /*74b0*/  LDSM.16.MT88.4 R84, [R108+0x9000] ;  /* 0x009000006c54783b */ /* 0x000ee40000004200 */
        /* <DEDUP_REMOVED lines=8> */
[----:B------:R-:W-:Y:S02]  /*7540*/  FADD.FTZ R133, R133, R130 ;  /* 0x0000008285857221 */ /* 0x000fe40000010000 */
[----:B------:R-:W-:Y:S02]  /*7550*/  FADD.FTZ R135, R135, R132 ;  /* 0x0000008487877221 */ /* 0x000fe40000010000 */
        /* <DEDUP_REMOVED lines=9> */
[C---:B----4-:R-:W-:Y:S03]  /*75f0*/  HMMA.16816.F32 R12, R68.reuse, R80, R12 ;  /* 0x00000050440c723c */ /* 0x050fe6000000180c */
[----:B------:R-:W-:Y:S01]  /*7600*/  FADD.FTZ R141, R141, R138 ;  /* 0x0000008a8d8d7221 */ /* 0x000fe20000010000 */
[----:B------:R-:W-:Y:S03]  /*7610*/  FADD.FTZ R142, R142, R139 ;  /* 0x0000008b8e8e7221 */ /* 0x000fe60000010000 */
[----:B------:R-:W-:Y:S01]  /*7620*/  FADD.FTZ R183, R120, R141 ;  /* 0x0000008d78b77221 */ /* 0x000fe20000010000 */
[C---:B------:R-:W-:Y:S01]  /*7630*/  HMMA.16816.F32 R16, R68.reuse, R82, R16 ;  /* 0x000000524410723c */ /* 0x040fe20000001810 */
[----:B------:R-:W-:Y:S02]  /*7640*/  LDSM.16.MT88.4 R80, [R110+0xb000] ;  /* 0x00b000006e50783b */ /* 0x000fe40000004200 */
[----:B------:R-:W-:Y:S05]  /*7650*/  FADD.FTZ R181, R143, R142 ;  /* 0x0000008e8fb57221 */ /* 0x000fea0000010000 */
        /* <DEDUP_REMOVED lines=13> */
[C---:B------:R-:W-:Y:S08]  /*7730*/  HMMA.16816.F32 R56, R68.reuse, R82, R56 ;  /* 0x000000524438723c */ /* 0x040ff00000001838 */
[C---:B---3--:R-:W-:Y:S08]  /*7740*/  HMMA.16816.F32 R60, R68.reuse, R84, R60 ;  /* 0x00000054443c723c */ /* 0x048ff0000000183c */
[----:B------:R-:W-:Y:S01]  /*7750*/  HMMA.16816.F32 R64, R68, R86, R64 ;  /* 0x000000564440723c */ /* 0x000fe20000001840 */
[----:B------:R-:W3:Y:S07]  /*7760*/  LDSM.16.MT88.4 R68, [R108+0x9800] ;  /* 0x009800006c44783b */ /* 0x000eee0000004200 */
[C---:B------:R-:W-:Y:S01]  /*7770*/  HMMA.16816.F32 R96, R104.reuse, R92, R4 ;  /* 0x0000005c6860723c */ /* 0x040fe20000001804 */
[----:B------:R-:W4:Y:S07]  /*7780*/  LDSM.16.MT88.4 R4, [R151+0xb800] ;  /* 0x00b800009704783b */ /* 0x000f2e0000004200 */
[C---:B------:R-:W-:Y:S01]  /*7790*/  HMMA.16816.F32 R92, R104.reuse, R94, R8 ;  /* 0x0000005e685c723c */ /* 0x040fe20000001808 */
[----:B------:R-:W5:Y:S07]  /*77a0*/  LDSM.16.MT88.4 R8, [R111+0xb800] ;  /* 0x00b800006f08783b */ /* 0x000f6e0000004200 */
[C---:B-1----:R-:W-:Y:S01]  /*77b0*/  HMMA.16816.F32 R88, R104.reuse, R72, R12 ;  /* 0x000000486858723c */ /* 0x042fe2000000180c */
[----:B------:R-:W1:Y:S07]  /*77c0*/  LDSM.16.MT88.4 R12, [R110+0xb800] ;  /* 0x00b800006e0c783b */ /* 0x000e6e0000004200 */
[C---:B------:R-:W-:Y:S08]  /*77d0*/  HMMA.16816.F32 R84, R104.reuse, R74, R16 ;  /* 0x0000004a6854723c */ /* 0x040ff00000001810 */
[C---:B--2---:R-:W-:Y:S08]  /*77e0*/  HMMA.16816.F32 R80, R104.reuse, R76, R20 ;  /* 0x0000004c6850723c */ /* 0x044ff00000001814 */
[C---:B------:R-:W-:Y:S08]  /*77f0*/  HMMA.16816.F32 R76, R104.reuse, R78, R24 ;  /* 0x0000004e684c723c */ /* 0x040ff00000001818 */
[C---:B---3--:R-:W-:Y:S08]  /*7800*/  HMMA.16816.F32 R72, R104.reuse, R68, R28 ;  /* 0x000000446848723c */ /* 0x048ff0000000181c */
[C---:B------:R-:W-:Y:S08]  /*7810*/  HMMA.16816.F32 R68, R104.reuse, R70, R32 ;  /* 0x000000466844723c */ /* 0x040ff00000001820 */
[C---:B----4-:R-:W-:Y:S08]  /*7820*/  HMMA.16816.F32 R36, R104.reuse, R4, R36 ;  /* 0x000000046824723c */ /* 0x050ff00000001824 */
[C---:B------:R-:W-:Y:S01]  /*7830*/  HMMA.16816.F32 R40, R104.reuse, R6, R40 ;  /* 0x000000066828723c */ /* 0x040fe20000001828 */
[----:B------:R-:W2:Y:S07]  /*7840*/  LDSM.16.MT88.4 R4, [R108+0xb800] ;  /* 0x00b800006c04783b */ /* 0x000eae0000004200 */
[C---:B-----5:R-:W-:Y:S08]  /*7850*/  HMMA.16816.F32 R44, R104.reuse, R8, R44 ;  /* 0x00000008682c723c */ /* 0x060ff0000000182c */
[C---:B------:R-:W-:Y:S08]  /*7860*/  HMMA.16816.F32 R48, R104.reuse, R10, R48 ;  /* 0x0000000a6830723c */ /* 0x040ff00000001830 */
[C---:B-1----:R-:W-:Y:S08]  /*7870*/  HMMA.16816.F32 R52, R104.reuse, R12, R52 ;  /* 0x0000000c6834723c */ /* 0x042ff00000001834 */
[C---:B------:R-:W-:Y:S08]  /*7880*/  HMMA.16816.F32 R56, R104.reuse, R14, R56 ;  /* 0x0000000e6838723c */ /* 0x040ff00000001838 */
[C---:B--2---:R-:W-:Y:S08]  /*7890*/  HMMA.16816.F32 R60, R104.reuse, R4, R60 ;  /* 0x00000004683c723c */ /* 0x044ff0000000183c */
[----:B------:R-:W-:Y:S01]  /*78a0*/  HMMA.16816.F32 R64, R104, R6, R64 ;  /* 0x000000066840723c */ /* 0x000fe20000001840 */
[----:B------:R-:W-:Y:S08]  /*78b0*/  @!UPT UIADD3 URZ, UPT, UPT, URZ, URZ, URZ ;  /* 0x000000fffffff290 */ /* 0x000ff0000fffe0ff */
[----:B------:R-:W-:Y:S11]  /*78c0*/  @P1 BRA `(.L_x_8824) ;  /* 0xffffffd400201947 */ /* 0x000ff6000383ffff */
.L_x_8817:
        /* <DEDUP_REMOVED lines=11> */
.L_x_8832:
        /* <DEDUP_REMOVED lines=124> */
[----:B------:R-:W4:Y:S04]  /*8140*/  LD.E.64 R16, desc[UR4][R2.64+0xb0] ;  /* 0x0000b00402107980 */ /* 0x000f28000c101b00 */
[----:B--2---:R-:W2:Y:S04]  /*8150*/  LD.E R8, desc[UR4][R2.64+0x60] ;  /* 0x0000600402087980 */ /* 0x004ea8000c101900 */
[----:B------:R-:W2:Y:S04]  /*8160*/  LD.E R71, desc[UR4][R2.64+0xcc] ;  /* 0x0000cc0402477980 */ /* 0x000ea8000c101900 */
[----:B------:R-:W2:Y:S01]  /*8170*/  LD.E.64 R68, desc[UR4][R2.64+0x78] ;  /* 0x0000780402447980 */ /* 0x000ea2000c101b00 */
[----:B------:R-:W1:Y:S03]  /*8180*/  @P1 MUFU.LG2 R5, R5 ;  /* 0x0000000500051308 */ /* 0x000e660000000c00 */
[----:B------:R1:W5:Y:S01]  /*8190*/  LD.E.64 R72, desc[UR4][R2.64+0xa8] ;  /* 0x0000a80402487980 */ /* 0x000362000c101b00 */
[----:B---3--:R-:W-:Y:S01]  /*81a0*/  SHF.L.U32 R10, R169, 0x2, RZ ;  /* 0x00000002a90a7819 */ /* 0x008fe200000006ff */
[----:B------:R-:W-:Y:S01]  /*81b0*/  BSSY.RECONVERGENT B0, `(.L_x_8826) ;  /* 0x0000042000007945 */ /* 0x000fe20003800200 */
[----:B------:R-:W-:-:S02]  /*81c0*/  SHF.R.U32.HI R70, RZ, 0x1, R169 ;  /* 0x00000001ff467819 */ /* 0x000fc400000116a9 */
[----:B----4-:R-:W3:Y:S01]  /*81d0*/  @P0 MUFU.LG2 R62, R4 ;  /* 0x00000004003e0308 */ /* 0x010ee20000000c00 */
[----:B------:R-:W-:Y:S02]  /*81e0*/  LOP3.LUT R6, R6, 0x10, RZ, 0xc0, !PT ;  /* 0x0000001006067812 */ /* 0x000fe400078ec0ff */
[----:B-1----:R-:W-:Y:S02]  /*81f0*/  LOP3.LUT R9, R10, 0x1f8, RZ, 0xc0, !PT ;  /* 0x000001f80a097812 */ /* 0x002fe400078ec0ff */
[----:B------:R-:W-:Y:S02]  /*8200*/  IADD3 R7, PT, PT, R161, 0x10, RZ ;  /* 0x00000010a1077810 */ /* 0x000fe40007ffe0ff */
[----:B------:R-:W-:Y:S02]  /*8210*/  LOP3.LUT R9, R9, 0x38, R70, 0x78, !PT ;  /* 0x0000003809097812 */ /* 0x000fe400078e7846 */
[----:B------:R-:W-:Y:S01]  /*8220*/  LOP3.LUT R13, R162, 0x1f80, RZ, 0xc0, !PT ;  /* 0x00001f80a20d7812 */ /* 0x000fe200078ec0ff */
[----:B------:R-:W-:Y:S01]  /*8230*/  @P1 FMUL.FTZ R61, R5, 0.69314718246459960938 ;  /* 0x3f317218053d1820 */ /* 0x000fe20000410000 */
[----:B------:R-:W-:-:S02]  /*8240*/  LEA R6, R9, R6, 0x2 ;  /* 0x0000000609067211 */ /* 0x000fc400078e10ff */
[----:B------:R-:W-:Y:S02]  /*8250*/  ISETP.GE.AND P4, PT, R7, R160, PT ;  /* 0x000000a00700720c */ /* 0x000fe40003f86270 */
[----:B------:R-:W-:Y:S02]  /*8260*/  IADD3 R11, PT, PT, R161, 0x8, RZ ;  /* 0x00000008a10b7810 */ /* 0x000fe40007ffe0ff */
[----:B------:R-:W-:Y:S01]  /*8270*/  LOP3.LUT R60, R13, 0x3c, R10, 0xf8, !PT ;  /* 0x0000003c0d3c7812 */ /* 0x000fe200078ef80a */
        /* <DEDUP_REMOVED lines=15> */
[----:B------:R-:W-:Y:S02]  /*8370*/  ISETP.GE.AND P1, PT, R161, R160, PT ;  /* 0x000000a0a100720c */ /* 0x000fe40003f26270 */
        /* <DEDUP_REMOVED lines=18> */
[----:B------:R-:W-:Y:S02]  /*84a0*/  IMAD R71, R172, R71, RZ ;  /* 0x00000047ac477224 */ /* 0x000fe400078e02ff */
[----:B------:R2:W1:Y:S03]  /*84b0*/  LDS.128 R8, [R157+0x6800] ;  /* 0x006800009d087984 */ /* 0x0004660000000c00 */
[----:B------:R-:W-:Y:S02]  /*84c0*/  IADD3 R75, P0, PT, R60, R71, RZ ;  /* 0x000000473c4b7210 */ /* 0x000fe40007f1e0ff */
[----:B------:R2:W1:Y:S02]  /*84d0*/  LDS.128 R60, [R157+0x7800] ;  /* 0x007800009d3c7984 */ /* 0x0004640000000c00 */
[----:B------:R-:W-:-:S02]  /*84e0*/  LEA.HI.X.SX32 R71, R71, RZ, 0x1, P0 ;  /* 0x000000ff47477211 */ /* 0x000fc400000f0eff */
[----:B------:R-:W-:-:S04]  /*84f0*/  LEA R68, P0, R75, R68, 0x2 ;  /* 0x000000444b447211 */ /* 0x000fc800078010ff */
[----:B------:R-:W-:Y:S02]  /*8500*/  LEA.HI.X R69, R75, R69, R71, 0x2, P0 ;  /* 0x000000454b457211 */ /* 0x000fe400000f1447 */
[C---:B------:R-:W-:Y:S02]  /*8510*/  IADD3 R75, PT, PT, R161.reuse, 0x28, RZ ;  /* 0x00000028a14b7810 */ /* 0x040fe40007ffe0ff */
[----:B------:R-:W-:Y:S01]  /*8520*/  IADD3 R71, PT, PT, R161, 0x30, RZ ;  /* 0x00000030a1477810 */ /* 0x000fe20007ffe0ff */
[----:B---34-:R-:W-:Y:S06]  /*8530*/  @P6 BRA `(.L_x_8827) ;  /* 0x0000000000246947 */ /* 0x018fec0003800000 */
        /* <DEDUP_REMOVED lines=9> */
.L_x_8827:
[----:B------:R-:W-:Y:S05]  /*85d0*/  BSYNC.RECONVERGENT B0 ;  /* 0x0000000000007941 */ /* 0x000fea0003800200 */
.L_x_8826:
        /* <DEDUP_REMOVED lines=19> */
[----:B--23--:R-:W-:Y:S05]  /*8710*/  @P1 RET.REL.NODEC R168 `(_ZN5flash24flash_fwd_splitkv_kernelI23Flash_fwd_kernel_traitsILi128ELi64ELi64ELi4ELb0ELb0EN7cutlass6half_tE19Flash_kernel_traitsILi128ELi64ELi64ELi4ES3_EELb0ELb0ELb0ELb0ELb1ELb1ELb1ELb0EEEvNS_16Flash_fwd_paramsE) ;  /* 0xffffff78a8381950 */ /* 0x00cfea0003c3ffff */
[----:B------:R-:W-:Y:S01]  /*8720*/  MOV R169, 0x0 ;  /* 0x0000000000a97802 */ /* 0x000fe20000000f00 */
[----:B------:R-:W-:Y:S04]  /*8730*/  ST.E.128 desc[UR4][R68.64+0x7000], R64 ;  /* 0x0070004044007985 */ /* 0x000fe8000c101d04 */
[----:B------:R1:W-:Y:S02]  /*8740*/  ST.E.128 desc[UR4][R68.64+0x7100], R60 ;  /* 0x0071003c44007985 */ /* 0x0003e4000c101d04 */
[----:B-1----:R-:W-:Y:S05]  /*8750*/  RET.REL.NODEC R168 `(_ZN5flash24flash_fwd_splitkv_kernelI23Flash_fwd_kernel_traitsILi128ELi64ELi64ELi4ELb0ELb0EN7cutlass6half_tE19Flash_kernel_traitsILi128ELi64ELi64ELi4ES3_EELb0ELb0ELb0ELb0ELb1ELb1ELb1ELb0EEEvNS_16Flash_fwd_paramsE) ;  /* 0xffffff78a8287950 */ /* 0x002fea0003c3ffff */
.L_x_8825:
[----:B------:R-:W-:Y:S01]  /*8760*/  MOV R7, 0x2 ;  /* 0x0000000200077802 */ /* 0x000fe20000000f00 */
[----:B------:R-:W-:Y:S01]  /*8770*/  IMAD.MOV.U32 R6, RZ, RZ, -0x1 ;  /* 0xffffffffff067424 */ /* 0x000fe200078e00ff */
[----:B------:R-:W-:-:S07]  /*8780*/  MOV R4, 0x1f ;  /* 0x0000001f00047802 */ /* 0x000fce0000000f00 */
[----:B-1---5:R-:W-:Y:S05]  /*8790*/  WARPSYNC.COLLECTIVE R6, `(.L_x_8828) ;  /* 0x0000000006087348 */ /* 0x022fea0003c00000 */
[----:B------:R2:W3:Y:S02]  /*87a0*/  SHFL.BFLY P0, R9, R183, R7, R4 ;  /* 0x0c000007b7097389 */ /* 0x0004e40000000004 */
[----:B-123-5:R-:W-:Y:S05]  /*87b0*/  ENDCOLLECTIVE ;  /* 0x000000000000791b */ /* 0x02efea0003800000 */
.L_x_8828:
[----:B------:R-:W-:Y:S02]  /*87c0*/  MOV R10, R9 ;  /* 0x00000009000a7202 */ /* 0x000fe40000000f00 */
[----:B------:R-:W-:-:S03]  /*87d0*/  MOV R7, 0x1 ;  /* 0x0000000100077802 */ /* 0x000fc60000000f00 */
[----:B------:R-:W-:-:S04]  /*87e0*/  FADD.FTZ R10, R10, R183 ;  /* 0x000000b70a0a7221 */ /* 0x000fc80000010000 */
[----:B------:R-:W-:-:S07]  /*87f0*/  IMAD.MOV.U32 R183, RZ, RZ, R10 ;  /* 0x000000ffffb77224 */ /* 0x000fce00078e000a */
[----:B------:R-:W-:Y:S05]  /*8800*/  WARPSYNC.COLLECTIVE R6, `(.L_x_8829) ;  /* 0x0000000006087348 */ /* 0x000fea0003c00000 */
[----:B------:R1:W2:Y:S02]  /*8810*/  SHFL.BFLY P0, R9, R183, R7, R4 ;  /* 0x0c000007b7097389 */ /* 0x0002a40000000004 */
[----:B-12---:R-:W-:Y:S05]  /*8820*/  ENDCOLLECTIVE ;  /* 0x000000000000791b */ /* 0x006fea0003800000 */
.L_x_8829:
[----:B------:R-:W-:Y:S01]  /*8830*/  MOV R183, R181 ;  /* 0x000000b500b77202 */ /* 0x000fe20000000f00 */
[----:B------:R-:W-:Y:S01]  /*8840*/  IMAD.MOV.U32 R5, RZ, RZ, R9 ;  /* 0x000000ffff057224 */ /* 0x000fe200078e0009 */
[----:B------:R-:W-:-:S03]  /*8850*/  MOV R7, 0x2 ;  /* 0x0000000200077802 */ /* 0x000fc60000000f00 */
[----:B------:R-:W-:-:S07]  /*8860*/  FADD.FTZ R5, R10, R5 ;  /* 0x000000050a057221 */ /* 0x000fce0000010000 */
[----:B------:R-:W-:Y:S05]  /*8870*/  WARPSYNC.COLLECTIVE R6, `(.L_x_8830) ;  /* 0x0000000006087348 */ /* 0x000fea0003c00000 */
[----:B------:R1:W2:Y:S02]  /*8880*/  SHFL.BFLY P0, R9, R183, R7, R4 ;  /* 0x0c000007b7097389 */ /* 0x0002a40000000004 */
[----:B-12---:R-:W-:Y:S05]  /*8890*/  ENDCOLLECTIVE ;  /* 0x000000000000791b */ /* 0x006fea0003800000 */
.L_x_8830:
[----:B------:R-:W-:Y:S01]  /*88a0*/  FADD.FTZ R8, R9, R181 ;  /* 0x000000b509087221 */ /* 0x000fe20000010000 */
[----:B------:R-:W-:-:S03]  /*88b0*/  MOV R7, 0x1 ;  /* 0x0000000100077802 */ /* 0x000fc60000000f00 */
[----:B------:R-:W-:-:S07]  /*88c0*/  IMAD.MOV.U32 R183, RZ, RZ, R8 ;  /* 0x000000ffffb77224 */ /* 0x000fce00078e0008 */
[----:B------:R-:W-:Y:S05]  /*88d0*/  WARPSYNC.COLLECTIVE R6, `(.L_x_8831) ;  /* 0x0000000006087348 */ /* 0x000fea0003c00000 */
[----:B------:R1:W2:Y:S02]  /*88e0*/  SHFL.BFLY P0, R9, R183, R7, R4 ;  /* 0x0c000007b7097389 */ /* 0x0002a40000000004 */
[----:B-12---:R-:W-:Y:S05]  /*88f0*/  ENDCOLLECTIVE ;  /* 0x000000000000791b */ /* 0x006fea0003800000 */
.L_x_8831:
[----:B------:R-:W-:Y:S01]  /*8900*/  MOV R11, R9 ;  /* 0x00000009000b7202 */ /* 0x000fe20000000f00 */
[----:B------:R-:W-:Y:S06]  /*8910*/  BRA `(.L_x_8832) ;  /* 0xfffffff000187947 */ /* 0x000fec000383ffff */
.L_x_8833:
        /* <DEDUP_REMOVED lines=14> */
.L_x_14963:


//--------------------- .text._ZN5flash24flash_fwd_splitkv_kernelI23Flash_fwd_kernel_traitsILi128ELi64ELi64ELi4ELb0ELb0EN7cutlass6half_tE19Flash_kernel_traitsILi128ELi64ELi64ELi4ES3_EELb0ELb0ELb0ELb0ELb0ELb0ELb0ELb0EEEvNS_16Flash_fwd_paramsE --------------------------
	.section	.text._ZN5flash24flash_fwd_splitkv_kernelI23Flash_fwd_kernel_traitsILi128ELi64ELi64ELi4ELb0ELb0EN7cutlass6half_tE19Flash_kernel_traitsILi128ELi64ELi64ELi4ES3_EELb0ELb0ELb0ELb0ELb0ELb0ELb0ELb0EEEvNS_16Flash_fwd_paramsE,"ax",@progbits
	.align	128
        .global         _ZN5flash24flash_fwd_splitkv_kernelI23Flash_fwd_kernel_traitsILi128ELi64ELi64ELi4ELb0ELb0EN7cutlass6half_tE19Flash_kernel_traitsILi128ELi64ELi64ELi4ES3_EELb0ELb0ELb0ELb0ELb0ELb0ELb0ELb0EEEvNS_16Flash_fwd_paramsE
        .type           _ZN5flash24flash_fwd_splitkv_kernelI23Flash_fwd_kernel_traitsILi128ELi64ELi64ELi4ELb0ELb0EN7cutlass6half_tE19Flash_kernel_traitsILi128ELi64ELi64ELi4ES3_EELb0ELb0ELb0ELb0ELb0ELb0ELb0ELb0EEEvNS_16Flash_fwd_paramsE,@function
        .size           _ZN5flash24flash_fwd_splitkv_kernelI23Flash_fwd_kernel_traitsILi128ELi64ELi64ELi4ELb0ELb0EN7cutlass6half_tE19Flash_kernel_traitsILi128ELi64ELi64ELi4ES3_EELb0ELb0ELb0ELb0ELb0ELb0ELb0ELb0EEEvNS_16Flash_fwd_paramsE,(.L_x_14964 - _ZN5flash24flash_fwd_splitkv_kernelI23Flash_fwd_kernel_traitsILi128ELi64ELi64ELi4ELb0ELb0EN7cutlass6half_tE19Flash_kernel_traitsILi128ELi64ELi64ELi4ES3_EELb0ELb0ELb0ELb0ELb0ELb0ELb0ELb0EEEvNS_16Flash_fwd_paramsE)
        .other          _ZN5flash24flash_fwd_splitkv_kernelI23Flash_fwd_kernel_traitsILi128ELi64ELi64ELi4ELb0ELb0EN7cutlass6half_tE19Flash_kernel_traitsILi128ELi64ELi64ELi4ES3_EELb0ELb0ELb0ELb0ELb0ELb0ELb0ELb0EEEvNS_16Flash_fwd_paramsE,@"STO_CUDA_ENTRY STV_DEFAULT"
_ZN5flash24flash_fwd_splitkv_kernelI23Flash_fwd_kernel_traitsILi128ELi64ELi64ELi4ELb0ELb0EN7cutlass6half_tE19Flash_kernel_traitsILi128ELi64ELi64ELi4ES3_EELb0ELb0ELb0ELb0ELb0ELb0ELb0ELb0EEEvNS_16Flash_fwd_paramsE:
.text._ZN5flash24flash_fwd_splitkv_kernelI23Flash_fwd_kernel_traitsILi128ELi64ELi64ELi4ELb0ELb0EN7cutlass6half_tE19Flash_kernel_traitsILi128ELi64ELi64ELi4ES3_EELb0ELb0ELb0ELb0ELb0ELb0ELb0ELb0EEEvNS_16Flash_fwd_paramsE:
[----:B------:R-:W-:Y:S01]  /*0000*/  LDC R1, c[0x0][0x37c] ;  /* 0x0000df00ff017b82 */ /* 0x000fe20000000800 */
[----:B------:R-:W1:Y:S07]  /*0010*/  S2R R31, SR_CTAID.X ;  /* 0x00000000001f7919 */ /* 0x000e6e0000002500 */
[----:B------:R-:W2:Y:S01]  /*0020*/  LDC.64 R2, c[0x0][0x348] ;  /* 0x0000d200ff027b82 */ /* 0x000ea20000000a00 */
[----:B------:R-:W-:Y:S01]  /*0030*/  BSSY.RECONVERGENT B2, `(.L_x_8834) ;  /* 0x0000005000027945 */ /* 0x000fe20003800200 */
[----:B------:R-:W-:Y:S01]  /*0040*/  MOV R166, 0x80 ;  /* 0x0000008000a67802 */ /* 0x000fe20000000f00 */
[----:B------:R-:W3:Y:S01]  /*0050*/  S2R R168, SR_CTAID.Y ;  /* 0x0000000000a87919 */ /* 0x000ee20000002600 */
[----:B------:R-:W4:Y:S05]  /*0060*/  S2R R167, SR_CTAID.Z ;  /* 0x0000000000a77919 */ /* 0x000f2a0000002700 */
[----:B-1234-:R-:W-:Y:S05]  /*0070*/  CALL.REL.NOINC `($_ZN5flash24flash_fwd_splitkv_kernelI23Flash_fwd_kernel_traitsILi128ELi64ELi64ELi4ELb0ELb0EN7cutlass6half_tE19Flash_kernel_traitsILi128ELi64ELi64ELi4ES3_EELb0ELb0ELb0ELb0ELb0ELb0ELb0ELb0EEEvNS_16Flash_fwd_paramsE$_ZN5flash30compute_attn_1rowblock_splitkvI23Flash_fwd_kernel_traitsILi128ELi64ELi64ELi4ELb0ELb0EN7cutlass6half_tE19Flash_kernel_traitsILi128ELi64ELi64ELi4ES3_EELb0ELb0ELb0ELb0ELb0ELb0ELb0ELb0ENS_16Flash_fwd_paramsEEEvRKT8_iiiii) ;  /* 0x0000000000087944 */ /* 0x01efea0003c00000 */
[----:B------:R-:W-:Y:S05]  /*0080*/  BSYNC.RECONVERGENT B2 ;  /* 0x0000000000027941 */ /* 0x000fea0003800200 */
.L_x_8834:
[----:B------:R-:W-:Y:S05]  /*0090*/  EXIT ;  /* 0x000000000000794d */ /* 0x000fea0003800000 */
        .type           $_ZN5flash24flash_fwd_splitkv_kernelI23Flash_fwd_kernel_traitsILi128ELi64ELi64ELi4ELb0ELb0EN7cutlass6half_tE19Flash_kernel_traitsILi128ELi64ELi64ELi4ES3_EELb0ELb0ELb0ELb0ELb0ELb0ELb0ELb0EEEvNS_16Flash_fwd_paramsE$_ZN5flash30compute_attn_1rowblock_splitkvI23Flash_fwd_kernel_traitsILi128ELi64ELi64ELi4ELb0ELb0EN7cutlass6half_tE19Flash_kernel_traitsILi128ELi64ELi64ELi4ES3_EELb0ELb0ELb0ELb0ELb0ELb0ELb0ELb0ENS_16Flash_fwd_paramsEEEvRKT8_iiiii,@function
        .size           $_ZN5flash24flash_fwd_splitkv_kernelI23Flash_fwd_kernel_traitsILi128ELi64ELi64ELi4ELb0ELb0EN7cutlass6half_tE19Flash_kernel_traitsILi128ELi64ELi64ELi4ES3_EELb0ELb0ELb0ELb0ELb0ELb0ELb0ELb0EEEvNS_16Flash_fwd_paramsE$_ZN5flash30compute_attn_1rowblock_splitkvI23Flash_fwd_kernel_traitsILi128ELi64ELi64ELi4ELb0ELb0EN7cutlass6half_tE19Flash_kernel_traitsILi128ELi64ELi64ELi4ES3_EELb0ELb0ELb0ELb0ELb0ELb0ELb0ELb0ENS_16Flash_fwd_paramsEEEvRKT8_iiiii,(.L_x_14964 - $_ZN5flash24flash_fwd_splitkv_kernelI23Flash_fwd_kernel_traitsILi128ELi64ELi64ELi4ELb0ELb0EN7cutlass6half_tE19Flash_kernel_traitsILi128ELi64ELi64ELi4ES3_EELb0ELb0ELb0ELb0ELb0ELb0ELb0ELb0EEEvNS_16Flash_fwd_paramsE$_ZN5flash30compute_attn_1rowblock_splitkvI23Flash_fwd_kernel_traitsILi128ELi64ELi64ELi4ELb0ELb0EN7cutlass6half_tE19Flash_kernel_traitsILi128ELi64ELi64ELi4ES3_EELb0ELb0ELb0ELb0ELb0ELb0ELb0ELb0ENS_16Flash_fwd_paramsEEEvRKT8_iiiii)
$_ZN5flash24flash_fwd_splitkv_kernelI23Flash_fwd_kernel_traitsILi128ELi64ELi64ELi4ELb0ELb0EN7cutlass6half_tE19Flash_kernel_traitsILi128ELi64ELi64ELi4ES3_EELb0ELb0ELb0ELb0ELb0ELb0ELb0ELb0EEEvNS_16Flash_fwd_paramsE$_ZN5flash30compute_attn_1rowblock_splitkvI23Flash_fwd_kernel_traitsILi128ELi64ELi64ELi4ELb0ELb0EN7cutlass6half_tE19Flash_kernel_traitsILi128ELi64ELi64ELi4ES3_EELb0ELb0ELb0ELb0ELb0ELb0ELb0ELb0ENS_16Flash_fwd_paramsEEEvRKT8_iiiii:
        /* <DEDUP_REMOVED lines=39> */
.L_x_8836:
[----:B------:R-:W-:Y:S05]  /*0310*/  BSYNC.RECONVERGENT B0 ;  /* 0x0000000000007941 */ /* 0x000fea0003800200 */
.L_x_8835:
[----:B------:R-:W-:Y:S04]  /*0320*/  BSSY.RECONVERGENT B0, `(.L_x_8837) ;  /* 0x0000007000007945 */ /* 0x000fe80003800200 */
[----:B------:R-:W-:Y:S05]  /*0330*/  @!P3 BRA `(.L_x_8838) ;  /* 0x000000000014b947 */ /* 0x000fea0003800000 */
[----:B------:R-:W4:Y:S02]  /*0340*/  LD.E.U8 R5, desc[UR4][R2.64+0x1b2] ;  /* 0x0001b20402057980 */ /* 0x000f24000c101100 */
[----:B----4-:R-:W-:-:S13]  /*0350*/  ISETP.NE.AND P1, PT, R5, RZ, PT ;  /* 0x000000ff0500720c */ /* 0x010fda0003f25270 */
[----:B------:R-:W4:Y:S02]  /*0360*/  @P1 LD.E R5, desc[UR4][R18.64+0x4] ;  /* 0x0000040412051980 */ /* 0x000f24000c101900 */
[----:B----45:R-:W-:-:S06]  /*0370*/  @P1 IADD3 R10, PT, PT, R5, -R16, RZ ;  /* 0x80000010050a1210 */ /* 0x030fcc0007ffe0ff */
[----:B------:R4:W5:Y:S02]  /*0380*/  @!P1 LD.E R10, desc[UR4][R18.64] ;  /* 0x00000004120a9980 */ /* 0x000964000c101900 */
.L_x_8838:
[----:B------:R-:W-:Y:S05]  /*0390*/  BSYNC.RECONVERGENT B0 ;  /* 0x0000000000007941 */ /* 0x000fea0003800200 */
.L_x_8837:
        /* <DEDUP_REMOVED lines=8> */
.L_x_8840:
[----:B------:R-:W5:Y:S01]  /*0420*/  LD.E.64 R12, desc[UR4][R2.64+0x108] ;  /* 0x00010804020c7980 */ /* 0x000f62000c101b00 */
[----:B------:R-:W-:Y:S01]  /*0430*/  BSSY.RECONVERGENT B0, `(.L_x_8842) ;  /* 0x0000006000007945 */ /* 0x000fe20003800200 */
[----:B------:R-:W-:Y:S01]  /*0440*/  IMAD.MOV.U32 R5, RZ, RZ, RZ ;  /* 0x000000ffff057224 */ /* 0x000fe200078e00ff */
[----:B-----5:R-:W-:-:S04]  /*0450*/  ISETP.NE.U32.AND P0, PT, R12, RZ, PT ;  /* 0x000000ff0c00720c */ /* 0x020fc80003f05070 */
[----:B------:R-:W-:-:S13]  /*0460*/  ISETP.NE.AND.EX P0, PT, R13, RZ, PT, P0 ;  /* 0x000000ff0d00720c */ /* 0x000fda0003f05300 */
[----:B------:R-:W-:Y:S05]  /*0470*/  @!P0 BRA `(.L_x_8843) ;  /* 0x0000000000048947 */ /* 0x000fea0003800000 */
[----:B------:R1:W5:Y:S02]  /*0480*/  LD.E R5, desc[UR4][R2.64+0xbc] ;  /* 0x0000bc0402057980 */ /* 0x000364000c101900 */
.L_x_8843:
[----:B------:R-:W-:Y:S05]  /*0490*/  BSYNC.RECONVERGENT B0 ;  /* 0x0000000000007941 */ /* 0x000fea0003800200 */
.L_x_8842:
[----:B-----5:R-:W-:Y:S02]  /*04a0*/  IADD3 R10, PT, PT, R5, R10, -R15 ;  /* 0x0000000a050a7210 */ /* 0x020fe40007ffe80f */
.L_x_8841:
[----:B------:R-:W-:Y:S05]  /*04b0*/  BSYNC.RECONVERGENT B1 ;  /* 0x0000000000017941 */ /* 0x000fea0003800200 */
.L_x_8839:
[----:B------:R-:W-:Y:S01]  /*04c0*/  IMAD.SHL.U32 R172, R31, 0x40, RZ ;  /* 0x000000401fac7824 */ /* 0x000fe200078e00ff */
[----:B------:R-:W-:Y:S01]  /*04d0*/  MOV R12, R166 ;  /* 0x000000a6000c7202 */ /* 0x000fe20000000f00 */
[----:B------:R-:W-:-:S03]  /*04e0*/  IMAD.MOV.U32 R13, RZ, RZ, 0x0 ;  /* 0x00000000ff0d7424 */ /* 0x000fc600078e00ff */
[----:B------:R-:W-:-:S13]  /*04f0*/  ISETP.GT.AND P0, PT, R7, R172, PT ;  /* 0x000000ac0700720c */ /* 0x000fda0003f04270 */
[----:B-1234-:R-:W-:Y:S05]  /*0500*/  @!P0 RET.REL.NODEC R12 `(_ZN5flash24flash_fwd_splitkv_kernelI23Flash_fwd_kernel_traitsILi128ELi64ELi64ELi4ELb0ELb0EN7cutlass6half_tE19Flash_kernel_traitsILi128ELi64ELi64ELi4ES3_EELb0ELb0ELb0ELb0ELb0ELb0ELb0ELb0EEEvNS_16Flash_fwd_paramsE) ;  /* 0xfffffff80cbc8950 */ /* 0x01efea0003c3ffff */
        /* <DEDUP_REMOVED lines=28> */
[C---:B------:R-:W-:Y:S01]  /*06d0*/  ISETP.GE.AND P2, PT, R3.reuse, R2, PT ;  /* 0x000000020300720c */ /* 0x040fe20003f46270 */
[----:B------:R-:W-:Y:S02]  /*06e0*/  VIADD R7, R3, 0x20 ;  /* 0x0000002003077836 */ /* 0x000fe40000000000 */
[----:B--2---:R-:W-:-:S04]  /*06f0*/  @P0 IMAD.WIDE.U32 R24, R12, R173, RZ ;  /* 0x000000ad0c180225 */ /* 0x004fc800078e00ff */
[----:B------:R-:W-:Y:S02]  /*0700*/  @P0 IMAD R9, R13, R173, RZ ;  /* 0x000000ad0d090224 */ /* 0x000fe400078e02ff */
        /* <DEDUP_REMOVED lines=9> */
[----:B---3--:R-:W-:Y:S01]  /*07a0*/  IMAD R23, R21, R167, RZ ;  /* 0x000000a715177224 */ /* 0x008fe200078e02ff */
[----:B------:R-:W-:Y:S01]  /*07b0*/  IADD3 R19, PT, PT, R3, 0x10, RZ ;  /* 0x0000001003137810 */ /* 0x000fe20007ffe0ff */
[----:B------:R-:W-:-:S03]  /*07c0*/  IMAD.WIDE.U32 R20, R167, R20, R8 ;  /* 0x00000014a7147225 */ /* 0x000fc600078e0008 */
[CC--:B------:R-:W-:Y:S02]  /*07d0*/  ISETP.GE.AND P1, PT, R19.reuse, R2.reuse, PT ;  /* 0x000000021300720c */ /* 0x0c0fe40003f26270 */
[-C--:B------:R-:W-:Y:S02]  /*07e0*/  ISETP.GE.OR P4, PT, R19, R2.reuse, P6 ;  /* 0x000000021300720c */ /* 0x080fe40003786670 */
[----:B------:R-:W-:Y:S02]  /*07f0*/  ISETP.GE.AND P0, PT, R7, R2, PT ;  /* 0x000000020700720c */ /* 0x000fe40003f06270 */
        /* <DEDUP_REMOVED lines=13> */
.L_x_8846:
[----:B------:R-:W-:Y:S05]  /*08d0*/  BSYNC.RECONVERGENT B0 ;  /* 0x0000000000007941 */ /* 0x000fea0003800200 */
.L_x_8845:
        /* <DEDUP_REMOVED lines=17> */
.L_x_8848:
[----:B------:R-:W-:Y:S05]  /*09f0*/  BSYNC.RECONVERGENT B0 ;  /* 0x0000000000007941 */ /* 0x000fea0003800200 */
.L_x_8847:
        /* <DEDUP_REMOVED lines=20> */
.L_x_8850:
[----:B------:R-:W-:Y:S05]  /*0b40*/  BSYNC.RECONVERGENT B0 ;  /* 0x0000000000007941 */ /* 0x000fea0003800200 */
.L_x_8849:
[CC--:B------:R-:W-:Y:S01]  /*0b50*/  ISETP.GE.AND P1, PT, R19.reuse, R2.reuse, PT ;  /* 0x000000021300720c */ /* 0x0c0fe20003f26270 */
[----:B------:R-:W-:Y:S01]  /*0b60*/  BSSY.RECONVERGENT B0, `(.L_x_8851) ;  /* 0x0000018000007945 */ /* 0x000fe20003800200 */
[C---:B---3--:R-:W-:Y:S01]  /*0b70*/  IADD3 R5, P0, PT, R172.reuse, R3, RZ ;  /* 0x00000003ac057210 */ /* 0x048fe20007f1e0ff */
        /* <DEDUP_REMOVED lines=22> */
.L_x_8852:
[----:B------:R-:W-:Y:S05]  /*0ce0*/  BSYNC.RECONVERGENT B0 ;  /* 0x0000000000007941 */ /* 0x000fea0003800200 */
.L_x_8851:
[----:B------:R-:W-:Y:S01]  /*0cf0*/  MOV R167, 0x0 ;  /* 0x0000000000a77802 */ /* 0x000fe20000000f00 */
[----:B------:R-:W-:Y:S04]  /*0d00*/  @!P5 ST.E desc[UR4][R10.64], R5 ;  /* 0x000000050a00d985 */ /* 0x000fe8000c101904 */
[----:B------:R-:W-:Y:S04]  /*0d10*/  @!P4 ST.E desc[UR4][R10.64+0x40], R4 ;  /* 0x000040040a00c985 */ /* 0x000fe8000c101904 */
[----:B------:R1:W-:Y:S02]  /*0d20*/  @!P3 ST.E desc[UR4][R10.64+0x80], R2 ;  /* 0x000080020a00b985 */ /* 0x0003e4000c101904 */
[----:B-123--:R-:W-:Y:S05]  /*0d30*/  @P6 RET.REL.NODEC R166 `(_ZN5flash24flash_fwd_splitkv_kernelI23Flash_fwd_kernel_traitsILi128ELi64ELi64ELi4ELb0ELb0EN7cutlass6half_tE19Flash_kernel_traitsILi128ELi64ELi64ELi4ES3_EELb0ELb0ELb0ELb0ELb0ELb0ELb0ELb0EEEvNS_16Flash_fwd_paramsE) ;  /* 0xfffffff0a6b06950 */ /* 0x00efea0003c3ffff */
[----:B------:R-:W-:Y:S02]  /*0d40*/  MOV R3, 0x7f800000 ;  /* 0x7f80000000037802 */ /* 0x000fe40000000f00 */
[----:B------:R-:W-:-:S03]  /*0d50*/  MOV R167, 0x0 ;  /* 0x0000000000a77802 */ /* 0x000fc60000000f00 */
[----:B------:R1:W-:Y:S02]  /*0d60*/  ST.E desc[UR4][R10.64+0xc0], R3 ;  /* 0x0000c0030a007985 */ /* 0x0003e4000c101904 */
[----:B-1----:R-:W-:Y:S05]  /*0d70*/  RET.REL.NODEC R166 `(_ZN5flash24flash_fwd_splitkv_kernelI23Flash_fwd_kernel_traitsILi128ELi64ELi64ELi4ELb0ELb0EN7cutlass6half_tE19Flash_kernel_traitsILi128ELi64ELi64ELi4ES3_EELb0ELb0ELb0ELb0ELb0ELb0ELb0ELb0EEEvNS_16Flash_fwd_paramsE) ;  /* 0xfffffff0a6a07950 */ /* 0x002fea0003c3ffff */
.L_x_8844:
        /* <DEDUP_REMOVED lines=16> */
[----:B------:R-:W4:Y:S04]  /*0e80*/  LD.E.64 R22, desc[UR4][R2.64+0x20] ;  /* 0x0000200402167980 */ /* 0x000f28000c101b00 */
[----:B------:R-:W4:Y:S04]  /*0e90*/  LD.E.64 R156, desc[UR4][R2.64+0x38] ;  /* 0x00003804029c7980 */ /* 0x000f28000c101b00 */
[----:B------:R1:W5:Y:S04]  /*0ea0*/  LD.E.64 R40, desc[UR4][R2.64+0x58] ;  /* 0x0000580402287980 */ /* 0x000368000c101b00 */
[----:B------:R1:W5:Y:S01]  /*0eb0*/  LD.E.64 R158, desc[UR4][R2.64+0x40] ;  /* 0x00004004029e7980 */ /* 0x000362000c101b00 */
[----:B--2---:R-:W-:-:S04]  /*0ec0*/  IABS R6, R15 ;  /* 0x0000000f00067213 */ /* 0x004fc80000000000 */
[----:B------:R-:W2:Y:S08]  /*0ed0*/  I2F.RP R9, R6 ;  /* 0x0000000600097306 */ /* 0x000eb00000209400 */
[----:B--2---:R-:W2:Y:S02]  /*0ee0*/  MUFU.RCP R20, R9 ;  /* 0x0000000900147308 */ /* 0x004ea40000001000 */
[----:B--2---:R-:W-:-:S06]  /*0ef0*/  VIADD R20, R20, 0xffffffe ;  /* 0x0ffffffe14147836 */ /* 0x004fcc0000000000 */
[----:B------:R-:W2:Y:S01]  /*0f00*/  F2I.FTZ.U32.TRUNC.NTZ R21, R20 ;  /* 0x0000001400157305 */ /* 0x000ea2000021f000 */
[----:B------:R-:W-:Y:S01]  /*0f10*/  IABS R0, R15 ;  /* 0x0000000f00007213 */ /* 0x000fe20000000000 */
        /* <DEDUP_REMOVED lines=23> */
[----:B------:R-:W-:Y:S01]  /*1090*/  @!P2 LOP3.LUT R13, RZ, R15, RZ, 0x33, !PT ;  /* 0x0000000fff0da212 */ /* 0x000fe200078e33ff */
[----:B------:R-:W3:Y:S04]  /*10a0*/  LD.E.64 R16, desc[UR4][R2.64+0x28] ;  /* 0x0000280402107980 */ /* 0x000ee8000c101b00 */
[----:B------:R-:W-:-:S05]  /*10b0*/  IMAD.WIDE R26, R13, 0x4, R176 ;  /* 0x000000040d1a7825 */ /* 0x000fca00078e02b0 */
[----:B------:R-:W2:Y:S01]  /*10c0*/  LD.E R6, desc[UR4][R26.64] ;  /* 0x000000041a067980 */ /* 0x000ea2000c101900 */
[----:B----4-:R-:W-:-:S04]  /*10d0*/  IABS R9, R18 ;  /* 0x0000001200097213 */ /* 0x010fc80000000000 */
[----:B-----5:R-:W4:Y:S08]  /*10e0*/  I2F.RP R14, R9 ;  /* 0x00000009000e7306 */ /* 0x020f300000209400 */
[----:B----4-:R-:W4:Y:S02]  /*10f0*/  MUFU.RCP R24, R14 ;  /* 0x0000000e00187308 */ /* 0x010f240000001000 */
[----:B----4-:R-:W-:-:S06]  /*1100*/  VIADD R24, R24, 0xffffffe ;  /* 0x0ffffffe18187836 */ /* 0x010fcc0000000000 */
[----:B------:R-:W4:Y:S01]  /*1110*/  F2I.FTZ.U32.TRUNC.NTZ R25, R24 ;  /* 0x0000001800197305 */ /* 0x000f22000021f000 */
[----:B------:R-:W-:Y:S02]  /*1120*/  IABS R0, R167 ;  /* 0x000000a700007213 */ /* 0x000fe40000000000 */
[----:B------:R-:W-:Y:S02]  /*1130*/  IABS R5, R18 ;  /* 0x0000001200057213 */ /* 0x000fe40000000000 */
[----:B----4-:R-:W-:Y:S01]  /*1140*/  IADD3 R12, PT, PT, RZ, -R25, RZ ;  /* 0x80000019ff0c7210 */ /* 0x010fe20007ffe0ff */
        /* <DEDUP_REMOVED lines=15> */
[----:B------:R-:W-:Y:S01]  /*1240*/  @P2 IADD3 R11, PT, PT, R11, 0x1, RZ ;  /* 0x000000010b0b2810 */ /* 0x000fe20007ffe0ff */
[----:B------:R-:W-:-:S03]  /*1250*/  IMAD R9, R157, R4, RZ ;  /* 0x000000049d097224 */ /* 0x000fc600078e02ff */
[----:B------:R-:W-:Y:S02]  /*1260*/  MOV R13, R11 ;  /* 0x0000000b000d7202 */ /* 0x000fe40000000f00 */
[----:B------:R-:W-:-:S03]  /*1270*/  SHF.R.S32.HI R11, RZ, 0x1f, R4 ;  /* 0x0000001fff0b7819 */ /* 0x000fc60000011404 */
[----:B------:R-:W-:Y:S01]  /*1280*/  @!P0 IMAD.MOV R13, RZ, RZ, -R13 ;  /* 0x000000ffff0d8224 */ /* 0x000fe200078e0a0d */
[----:B------:R-:W-:Y:S01]  /*1290*/  @!P1 LOP3.LUT R13, RZ, R18, RZ, 0x33, !PT ;  /* 0x00000012ff0d9212 */ /* 0x000fe200078e33ff */
[----:B------:R-:W-:Y:S01]  /*12a0*/  IMAD R9, R156, R11, R9 ;  /* 0x0000000b9c097224 */ /* 0x000fe200078e0209 */
[----:B--2---:R-:W-:Y:S01]  /*12b0*/  SHF.R.S32.HI R5, RZ, 0x1f, R6 ;  /* 0x0000001fff057819 */ /* 0x004fe20000011406 */
[-C--:B------:R-:W-:Y:S02]  /*12c0*/  IMAD R12, R23, R6.reuse, RZ ;  /* 0x00000006170c7224 */ /* 0x080fe400078e02ff */
[----:B------:R-:W-:-:S04]  /*12d0*/  IMAD.WIDE.U32 R14, R22, R6, RZ ;  /* 0x00000006160e7225 */ /* 0x000fc800078e00ff */
[----:B------:R-:W-:-:S04]  /*12e0*/  IMAD R12, R22, R5, R12 ;  /* 0x00000005160c7224 */ /* 0x000fc800078e020c */
        /* <DEDUP_REMOVED lines=13> */
[----:B-1----:R-:W-:Y:S05]  /*13c0*/  BRA `(.L_x_8855) ;  /* 0x0000000400307947 */ /* 0x002fea0003800000 */
.L_x_8854:
        /* <DEDUP_REMOVED lines=28> */
[----:B------:R-:W-:-:S06]  /*1590*/  @!P3 IMAD R4, R4, R156, R11 ;  /* 0x0000009c0404b224 */ /* 0x000fcc00078e020b */
[----:B------:R-:W-:Y:S02]  /*15a0*/  @!P0 IMAD.IADD R5, R5, 0x1, -R6 ;  /* 0x0000000105058824 */ /* 0x000fe400078e0a06 */
[----:B------:R-:W-:Y:S01]  /*15b0*/  @!P3 IMAD.IADD R27, R27, 0x1, R4 ;  /* 0x000000011b1bb824 */ /* 0x000fe200078e0204 */
[----:B------:R-:W-:Y:S01]  /*15c0*/  @P3 IADD3 R4, PT, PT, R15, R16, RZ ;  /* 0x000000100f043210 */ /* 0x000fe20007ffe0ff */
[----:B----4-:R-:W-:Y:S01]  /*15d0*/  @!P3 IMAD R13, R25, R14, RZ ;  /* 0x0000000e190db224 */ /* 0x010fe200078e02ff */
[----:B------:R-:W-:Y:S02]  /*15e0*/  ISETP.GE.U32.AND P2, PT, R5, R6, PT ;  /* 0x000000060500720c */ /* 0x000fe40003f46070 */
[----:B------:R-:W-:Y:S01]  /*15f0*/  LOP3.LUT R5, R167, R18, RZ, 0x3c, !PT ;  /* 0x00000012a7057212 */ /* 0x000fe200078e3cff */
[C---:B------:R-:W-:Y:S01]  /*1600*/  @!P3 IMAD R13, R24.reuse, R12, R13 ;  /* 0x0000000c180db224 */ /* 0x040fe200078e020d */
[----:B------:R-:W-:Y:S01]  /*1610*/  @!P0 IADD3 R9, PT, PT, R9, 0x1, RZ ;  /* 0x0000000109098810 */ /* 0x000fe20007ffe0ff */
[----:B------:R-:W-:Y:S01]  /*1620*/  @!P3 IMAD.WIDE.U32 R26, R24, R14, R26 ;  /* 0x0000000e181ab225 */ /* 0x000fe200078e001a */
[----:B------:R-:W-:-:S02]  /*1630*/  ISETP.GE.AND P1, PT, R5, RZ, PT ;  /* 0x000000ff0500720c */ /* 0x000fc40003f26270 */
[----:B------:R-:W-:Y:S01]  /*1640*/  ISETP.NE.AND P0, PT, R18, RZ, PT ;  /* 0x000000ff1200720c */ /* 0x000fe20003f05270 */
[-C--:B------:R-:W-:Y:S02]  /*1650*/  @P3 IMAD R6, R157, R4.reuse, RZ ;  /* 0x000000049d063224 */ /* 0x080fe400078e02ff */
[----:B------:R-:W-:Y:S01]  /*1660*/  @P3 IMAD.WIDE.U32 R24, R156, R4, RZ ;  /* 0x000000049c183225 */ /* 0x000fe200078e00ff */
[----:B------:R-:W-:Y:S02]  /*1670*/  @!P3 IADD3 R13, PT, PT, R27, R13, RZ ;  /* 0x0000000d1b0db210 */ /* 0x000fe40007ffe0ff */
[----:B------:R-:W-:Y:S01]  /*1680*/  @!P3 SHF.R.S32.HI R5, RZ, 0x1f, R15 ;  /* 0x0000001fff05b819 */ /* 0x000fe2000001140f */
[----:B------:R-:W-:Y:S01]  /*1690*/  @P3 IMAD.IADD R13, R25, 0x1, R6 ;  /* 0x00000001190d3824 */ /* 0x000fe200078e0206 */
[----:B------:R-:W-:Y:S01]  /*16a0*/  @!P3 MOV R12, R26 ;  /* 0x0000001a000cb202 */ /* 0x000fe20000000f00 */
[----:B------:R-:W-:Y:S01]  /*16b0*/  @!P3 IMAD R6, R159, R15, RZ ;  /* 0x0000000f9f06b224 */ /* 0x000fe200078e02ff */
[----:B------:R-:W-:Y:S01]  /*16c0*/  LEA R4, R32, 0xffffffc0, 0x6 ;  /* 0xffffffc020047811 */ /* 0x000fe200078e30ff */
[----:B------:R-:W-:Y:S01]  /*16d0*/  @P2 VIADD R9, R9, 0x1 ;  /* 0x0000000109092836 */ /* 0x000fe20000000000 */
[----:B------:R-:W-:Y:S01]  /*16e0*/  @P3 MOV R12, R24 ;  /* 0x00000018000c3202 */ /* 0x000fe20000000f00 */
[----:B------:R-:W-:-:S02]  /*16f0*/  @!P3 IMAD R5, R5, R158, R6 ;  /* 0x0000009e0505b224 */ /* 0x000fc400078e0206 */
[----:B------:R-:W-:Y:S01]  /*1700*/  @!P3 IMAD.WIDE.U32 R24, R158, R15, RZ ;  /* 0x0000000f9e18b225 */ /* 0x000fe200078e00ff */
[----:B------:R-:W-:-:S03]  /*1710*/  @!P1 IADD3 R9, PT, PT, -R9, RZ, RZ ;  /* 0x000000ff09099210 */ /* 0x000fc60007ffe1ff */
[----:B------:R-:W-:Y:S01]  /*1720*/  IMAD.WIDE.U32 R12, R156, R4, R12 ;  /* 0x000000049c0c7225 */ /* 0x000fe200078e000c */
[----:B------:R-:W-:-:S03]  /*1730*/  @!P0 LOP3.LUT R9, RZ, R18, RZ, 0x33, !PT ;  /* 0x00000012ff098212 */ /* 0x000fc600078e33ff */
[----:B------:R-:W-:Y:S01]  /*1740*/  IMAD R11, R157, R4, RZ ;  /* 0x000000049d0b7224 */ /* 0x000fe200078e02ff */
[----:B------:R-:W-:Y:S01]  /*1750*/  @!P3 IADD3 R25, PT, PT, R25, R5, RZ ;  /* 0x000000051919b210 */ /* 0x000fe20007ffe0ff */
[----:B------:R-:W-:Y:S01]  /*1760*/  @P3 IMAD.IADD R15, R15, 0x1, R16 ;  /* 0x000000010f0f3824 */ /* 0x000fe200078e0210 */
[----:B------:R-:W-:Y:S01]  /*1770*/  @!P3 SHF.R.S32.HI R5, RZ, 0x1f, R14 ;  /* 0x0000001fff05b819 */ /* 0x000fe2000001140e */
[----:B------:R-:W-:Y:S01]  /*1780*/  @!P3 IMAD R6, R21, R14, RZ ;  /* 0x0000000e1506b224 */ /* 0x000fe200078e02ff */
[----:B------:R-:W-:Y:S02]  /*1790*/  MOV R16, R12 ;  /* 0x0000000c00107202 */ /* 0x000fe40000000f00 */
[----:B------:R-:W-:Y:S01]  /*17a0*/  IADD3 R17, PT, PT, R13, R11, RZ ;  /* 0x0000000b0d117210 */ /* 0x000fe20007ffe0ff */
        /* <DEDUP_REMOVED lines=14> */
.L_x_8855:
[----:B------:R-:W-:Y:S05]  /*1890*/  BSYNC.RECONVERGENT B0 ;  /* 0x0000000000007941 */ /* 0x000fea0003800200 */
.L_x_8853:
        /* <DEDUP_REMOVED lines=16> */
[----:B------:R-:W-:-:S04]  /*19a0*/  IMAD R15, R6, R5, RZ ;  /* 0x00000005060f7224 */ /* 0x000fc800078e02ff */
[----:B------:R-:W-:Y:S01]  /*19b0*/  IMAD.HI.U32 R15, R29, R15, R28 ;  /* 0x0000000f1d0f7227 */ /* 0x000fe200078e001c */
[----:B------:R-:W-:-:S05]  /*19c0*/  IADD3 R12, PT, PT, RZ, -R12, RZ ;  /* 0x8000000cff0c7210 */ /* 0x000fca0007ffe0ff */
[----:B------:R-:W-:Y:S01]  /*19d0*/  IMAD.HI.U32 R15, R15, R0, RZ ;  /* 0x000000000f0f7227 */ /* 0x000fe200078e00ff */
[----:B------:R-:W1:Y:S03]  /*19e0*/  S2R R19, SR_CgaCtaId ;  /* 0x0000000000137919 */ /* 0x000e660000008800 */
[----:B------:R-:W-:-:S05]  /*19f0*/  IMAD R12, R15, R12, R0 ;  /* 0x0000000c0f0c7224 */ /* 0x000fca00078e0200 */
[----:B------:R-:W-:Y:S02]  /*1a00*/  ISETP.GT.U32.AND P3, PT, R5, R12, PT ;  /* 0x0000000c0500720c */ /* 0x000fe40003f64070 */
[----:B------:R-:W-:-:S04]  /*1a10*/  LOP3.LUT R0, R167, R18, RZ, 0x3c, !PT ;  /* 0x00000012a7007212 */ /* 0x000fc800078e3cff */
[----:B------:R-:W-:Y:S01]  /*1a20*/  ISETP.GE.AND P2, PT, R0, RZ, PT ;  /* 0x000000ff0000720c */ /* 0x000fe20003f46270 */
[----:B------:R-:W-:Y:S02]  /*1a30*/  IMAD.SHL.U32 R0, R8, 0x8, RZ ;  /* 0x0000000808007824 */ /* 0x000fe400078e00ff */
[----:B------:R-:W-:-:S04]  /*1a40*/  IMAD.IADD R160, R7, 0x1, -R172 ;  /* 0x0000000107a07824 */ /* 0x000fc800078e0aac */
[----:B------:R-:W-:Y:S01]  /*1a50*/  @!P3 IMAD.IADD R12, R12, 0x1, -R5 ;  /* 0x000000010c0cb824 */ /* 0x000fe200078e0a05 */
[----:B------:R-:W-:-:S04]  /*1a60*/  LOP3.LUT R174, R0, 0x38, RZ, 0xc0, !PT ;  /* 0x0000003800ae7812 */ /* 0x000fc800078ec0ff */
[----:B------:R-:W-:Y:S02]  /*1a70*/  ISETP.GE.U32.AND P0, PT, R12, R5, PT ;  /* 0x000000050c00720c */ /* 0x000fe40003f06070 */
[----:B------:R-:W-:-:S04]  /*1a80*/  LOP3.LUT R5, R0, 0x1c0, RZ, 0xc0, !PT ;  /* 0x000001c000057812 */ /* 0x000fc800078ec0ff */
[----:B------:R-:W-:-:S04]  /*1a90*/  LOP3.LUT R5, R5, 0x38, R8, 0xf8, !PT ;  /* 0x0000003805057812 */ /* 0x000fc800078ef808 */
[----:B------:R-:W-:Y:S01]  /*1aa0*/  LOP3.LUT R5, R5, 0x38, R0, 0x78, !PT ;  /* 0x0000003805057812 */ /* 0x000fe200078e7800 */
[----:B------:R-:W-:Y:S01]  /*1ab0*/  BSSY.RECONVERGENT B0, `(.L_x_8856) ;  /* 0x000002d000007945 */ /* 0x000fe20003800200 */
[----:B------:R-:W-:Y:S01]  /*1ac0*/  LOP3.LUT R161, R174, 0x40, RZ, 0xfc, !PT ;  /* 0x00000040aea17812 */ /* 0x000fe200078efcff */
[----:B--2---:R-:W-:Y:S02]  /*1ad0*/  @P4 IMAD R9, R37, R173, RZ ;  /* 0x000000ad25094224 */ /* 0x004fe400078e02ff */
[----:B----4-:R-:W-:-:S04]  /*1ae0*/  @!P4 IMAD.WIDE.U32 R28, R22, R168, RZ ;  /* 0x000000a8161cc225 */ /* 0x010fc800078e00ff */
[----:B------:R-:W-:Y:S02]  /*1af0*/  @!P4 IMAD R6, R23, R168, RZ ;  /* 0x000000a81706c224 */ /* 0x000fe400078e02ff */
[----:B------:R-:W-:-:S04]  /*1b00*/  @P4 IMAD.WIDE.U32 R22, R36, R173, RZ ;  /* 0x000000ad24164225 */ /* 0x000fc800078e00ff */
[----:B------:R-:W-:Y:S01]  /*1b10*/  @!P4 IMAD.MOV.U32 R13, RZ, RZ, R28 ;  /* 0x000000ffff0dc224 */ /* 0x000fe200078e001c */
[----:B------:R-:W-:Y:S01]  /*1b20*/  SHF.R.U32.HI R28, RZ, 0x3, R8 ;  /* 0x00000003ff1c7819 */ /* 0x000fe20000011608 */
[----:B------:R-:W-:Y:S01]  /*1b30*/  @P4 IMAD.MOV.U32 R13, RZ, RZ, R22 ;  /* 0x000000ffff0d4224 */ /* 0x000fe200078e0016 */
[----:B------:R-:W-:Y:S02]  /*1b40*/  @!P4 IADD3 R6, PT, PT, R29, R6, RZ ;  /* 0x000000061d06c210 */ /* 0x000fe40007ffe0ff */
[----:B------:R-:W-:Y:S02]  /*1b50*/  ISETP.GE.AND P5, PT, R28, R160, PT ;  /* 0x000000a01c00720c */ /* 0x000fe40003fa6270 */
[----:B------:R-:W-:Y:S02]  /*1b60*/  @P4 IADD3 R6, PT, PT, R23, R9, RZ ;  /* 0x0000000917064210 */ /* 0x000fe40007ffe0ff */
[----:B------:R-:W-:Y:S02]  /*1b70*/  IADD3 R44, P1, PT, R174, R13, RZ ;  /* 0x0000000dae2c7210 */ /* 0x000fe40007f3e0ff */
[----:B------:R-:W-:-:S03]  /*1b80*/  MOV R22, 0x400 ;  /* 0x0000040000167802 */ /* 0x000fc60000000f00 */
[----:B------:R-:W-:Y:S01]  /*1b90*/  IMAD.X R45, RZ, RZ, R6, P1 ;  /* 0x000000ffff2d7224 */ /* 0x000fe200008e0606 */
[----:B-1----:R-:W-:Y:S01]  /*1ba0*/  LEA R9, R19, R22, 0x18 ;  /* 0x0000001613097211 */ /* 0x002fe200078ec0ff */
[----:B---3--:R-:W-:Y:S01]  /*1bb0*/  IMAD R27, R27, R167, RZ ;  /* 0x000000a71b1b7224 */ /* 0x008fe200078e02ff */
[----:B------:R-:W-:Y:S01]  /*1bc0*/  LOP3.LUT R6, R5, 0x1e00, R0, 0xf8, !PT ;  /* 0x00001e0005067812 */ /* 0x000fe200078ef800 */
[----:B------:R-:W-:Y:S01]  /*1bd0*/  IMAD.WIDE.U32 R22, R167, R26, R44 ;  /* 0x0000001aa7167225 */ /* 0x000fe200078e002c */
[----:B------:R-:W-:-:S03]  /*1be0*/  IADD3 R13, PT, PT, R28, 0x10, RZ ;  /* 0x000000101c0d7810 */ /* 0x000fc60007ffe0ff */
[----:B------:R-:W-:Y:S01]  /*1bf0*/  IMAD.MOV.U32 R29, RZ, RZ, RZ ;  /* 0x000000ffff1d7224 */ /* 0x000fe200078e00ff */
[----:B------:R-:W-:Y:S01]  /*1c00*/  ISETP.GE.AND P1, PT, R13, R160, PT ;  /* 0x000000a00d00720c */ /* 0x000fe20003f26270 */
[----:B------:R-:W-:Y:S01]  /*1c10*/  IMAD R171, R6, 0x2, R9 ;  /* 0x0000000206ab7824 */ /* 0x000fe200078e0209 */
[----:B------:R-:W-:Y:S01]  /*1c20*/  IADD3 R27, PT, PT, R23, R27, RZ ;  /* 0x0000001b171b7210 */ /* 0x000fe20007ffe0ff */
[----:B------:R-:W-:Y:S01]  /*1c30*/  IMAD.WIDE.U32 R30, R31, 0x40, R28 ;  /* 0x000000401f1e7825 */ /* 0x000fe200078e001c */
[----:B------:R-:W-:Y:S09]  /*1c40*/  @P5 BRA `(.L_x_8857) ;  /* 0x00000000004c5947 */ /* 0x000ff20003800000 */
        /* <DEDUP_REMOVED lines=19> */
.L_x_8857:
[----:B------:R-:W-:Y:S05]  /*1d80*/  BSYNC.RECONVERGENT B0 ;  /* 0x0000000000007941 */ /* 0x000fea0003800200 */
.L_x_8856:
[----:B------:R-:W-:Y:S01]  /*1d90*/  BSSY.RECONVERGENT B0, `(.L_x_8858) ;  /* 0x000001e000007945 */ /* 0x000fe20003800200 */
[----:B------:R-:W-:Y:S01]  /*1da0*/  ISETP.NE.AND P6, PT, R18, RZ, PT ;  /* 0x000000ff1200720c */ /* 0x000fe20003fc5270 */
[----:B------:R-:W-:Y:S01]  /*1db0*/  IMAD.SHL.U32 R33, R156, 0x10, RZ ;  /* 0x000000109c217824 */ /* 0x000fe200078e00ff */
[----:B------:R-:W-:Y:S01]  /*1dc0*/  LEA R169, R32, 0xffffffc0, 0x6 ;  /* 0xffffffc020a97811 */ /* 0x000fe200078e30ff */
[----:B------:R-:W-:Y:S01]  /*1dd0*/  VIADD R7, R28, 0x20 ;  /* 0x000000201c077836 */ /* 0x000fe20000000000 */
[----:B------:R-:W-:Y:S01]  /*1de0*/  SHF.L.U64.HI R6, R156, 0x4, R157 ;  /* 0x000000049c067819 */ /* 0x000fe2000001029d */
[----:B------:R-:W-:Y:S01]  /*1df0*/  VIADD R5, R28, 0x30 ;  /* 0x000000301c057836 */ /* 0x000fe20000000000 */
        /* <DEDUP_REMOVED lines=23> */
.L_x_8859:
[----:B------:R-:W-:Y:S05]  /*1f70*/  BSYNC.RECONVERGENT B0 ;  /* 0x0000000000007941 */ /* 0x000fea0003800200 */
.L_x_8858:
[----:B------:R-:W-:Y:S01]  /*1f80*/  ISETP.GE.AND P4, PT, R7, R160, PT ;  /* 0x000000a00700720c */ /* 0x000fe20003f86270 */
[----:B------:R-:W-:Y:S01]  /*1f90*/  IMAD.IADD R12, R10, 0x1, -R169 ;  /* 0x000000010a0c7824 */ /* 0x000fe200078e0aa9 */
[----:B-1----:R-:W-:Y:S01]  /*1fa0*/  IADD3 R44, P5, PT, R174, R24, RZ ;  /* 0x00000018ae2c7210 */ /* 0x002fe20007fbe0ff */
[----:B------:R-:W-:Y:S01]  /*1fb0*/  BSSY.RECONVERGENT B0, `(.L_x_8860) ;  /* 0x0000021000007945 */ /* 0x000fe20003800200 */
[----:B------:R-:W-:Y:S01]  /*1fc0*/  @!P3 IADD3 R15, PT, PT, R15, 0x1, RZ ;  /* 0x000000010f0fb810 */ /* 0x000fe20007ffe0ff */
[----:B------:R-:W-:Y:S01]  /*1fd0*/  IMAD R19, R157, R28, RZ ;  /* 0x0000001c9d137224 */ /* 0x000fe200078e02ff */
[----:B------:R-:W-:Y:S01]  /*1fe0*/  SHF.L.U64.HI R6, R33, 0x1, R6 ;  /* 0x0000000121067819 */ /* 0x000fe20000010206 */
[----:B------:R-:W-:Y:S01]  /*1ff0*/  IMAD.X R45, RZ, RZ, R17, P5 ;  /* 0x000000ffff2d7224 */ /* 0x000fe200028e0611 */
[----:B------:R-:W-:Y:S01]  /*2000*/  ISETP.GE.AND P1, PT, R5, R160, PT ;  /* 0x000000a00500720c */ /* 0x000fe20003f26270 */
[----:B------:R-:W-:Y:S01]  /*2010*/  IMAD.SHL.U32 R33, R33, 0x2, RZ ;  /* 0x0000000221217824 */ /* 0x000fe200078e00ff */
[C---:B------:R-:W-:Y:S01]  /*2020*/  ISETP.GE.AND P5, PT, R28.reuse, R12, PT ;  /* 0x0000000c1c00720c */ /* 0x040fe20003fa6270 */
[----:B------:R-:W-:Y:S01]  /*2030*/  IMAD.WIDE.U32 R44, R28, R156, R44 ;  /* 0x0000009c1c2c7225 */ /* 0x000fe200078e002c */
[----:B------:R-:W-:Y:S01]  /*2040*/  @P0 IADD3 R15, PT, PT, R15, 0x1, RZ ;  /* 0x000000010f0f0810 */ /* 0x000fe20007ffe0ff */
[----:B------:R-:W-:Y:S10]  /*2050*/  @P4 BRA `(.L_x_8861) ;  /* 0x0000000000584947 */ /* 0x000ff40003800000 */
        /* <DEDUP_REMOVED lines=22> */
.L_x_8861:
[----:B------:R-:W-:Y:S05]  /*21c0*/  BSYNC.RECONVERGENT B0 ;  /* 0x0000000000007941 */ /* 0x000fea0003800200 */
.L_x_8860:
[----:B------:R-:W-:Y:S01]  /*21d0*/  IMAD.IADD R19, R45, 0x1, R19 ;  /* 0x000000012d137824 */ /* 0x000fe200078e0213 */
[C---:B-----5:R-:W-:Y:S01]  /*21e0*/  LEA R162, P0, R44.reuse, R42, 0x1 ;  /* 0x0000002a2ca27211 */ /* 0x060fe200078008ff */
[----:B------:R-:W-:Y:S01]  /*21f0*/  BSSY.RECONVERGENT B0, `(.L_x_8862) ;  /* 0x000001f000007945 */ /* 0x000fe20003800200 */
[----:B------:R-:W-:Y:S01]  /*2200*/  @!P2 IMAD.MOV R15, RZ, RZ, -R15 ;  /* 0x000000ffff0fa224 */ /* 0x000fe200078e0a0f */
[----:B------:R-:W-:Y:S01]  /*2210*/  ISETP.GE.AND P4, PT, R13, R12, PT ;  /* 0x0000000c0d00720c */ /* 0x000fe20003f86270 */
[----:B------:R-:W-:Y:S01]  /*2220*/  IMAD R11, R11, R158, RZ ;  /* 0x0000009e0b0b7224 */ /* 0x000fe200078e02ff */
[----:B------:R-:W-:Y:S02]  /*2230*/  LEA.HI.X R163, R44, R43, R19, 0x1, P0 ;  /* 0x0000002b2ca37211 */ /* 0x000fe400000f0c13 */
[----:B-1----:R-:W-:Y:S02]  /*2240*/  IADD3 R24, P0, PT, R33, R162, RZ ;  /* 0x000000a221187210 */ /* 0x002fe40007f1e0ff */
[----:B------:R-:W-:-:S02]  /*2250*/  ISETP.GE.AND P3, PT, R7, R12, PT ;  /* 0x0000000c0700720c */ /* 0x000fc40003f66270 */
[----:B------:R-:W-:Y:S01]  /*2260*/  ISETP.GE.AND P2, PT, R5, R12, PT ;  /* 0x0000000c0500720c */ /* 0x000fe20003f46270 */
[----:B------:R-:W-:Y:S01]  /*2270*/  IMAD.X R25, R6, 0x1, R163, P0 ;  /* 0x0000000106197824 */ /* 0x000fe200000e06a3 */
[----:B------:R-:W-:Y:S11]  /*2280*/  @P1 BRA `(.L_x_8863) ;  /* 0x0000000000541947 */ /* 0x000ff60003800000 */
        /* <DEDUP_REMOVED lines=21> */
.L_x_8863:
[----:B------:R-:W-:Y:S05]  /*23e0*/  BSYNC.RECONVERGENT B0 ;  /* 0x0000000000007941 */ /* 0x000fea0003800200 */
.L_x_8862:
        /* <DEDUP_REMOVED lines=16> */
.L_x_8865:
[----:B------:R-:W-:Y:S05]  /*24f0*/  BSYNC.RECONVERGENT B0 ;  /* 0x0000000000007941 */ /* 0x000fea0003800200 */
.L_x_8864:
[----:B------:R-:W-:Y:S04]  /*2500*/  BSSY.RECONVERGENT B0, `(.L_x_8866) ;  /* 0x0000010000007945 */ /* 0x000fe80003800200 */
[----:B------:R-:W-:Y:S05]  /*2510*/  @P4 BRA `(.L_x_8867) ;  /* 0x0000000000384947 */ /* 0x000fea0003800000 */
[-C--:B------:R-:W-:Y:S02]  /*2520*/  ISETP.GE.AND P0, PT, R161, R170.reuse, PT ;  /* 0x000000aaa100720c */ /* 0x080fe40003f06270 */
[----:B------:R-:W-:-:S11]  /*2530*/  ISETP.GE.AND P1, PT, R174, R170, PT ;  /* 0x000000aaae00720c */ /* 0x000fd60003f26270 */
[----:B---3--:R-:W-:Y:S02]  /*2540*/  @!P0 IMAD.MOV.U32 R22, RZ, RZ, R24 ;  /* 0x000000ffff168224 */ /* 0x008fe400078e0018 */
        /* <DEDUP_REMOVED lines=11> */
.L_x_8867:
[----:B------:R-:W-:Y:S05]  /*2600*/  BSYNC.RECONVERGENT B0 ;  /* 0x0000000000007941 */ /* 0x000fea0003800200 */
.L_x_8866:
        /* <DEDUP_REMOVED lines=16> */
.L_x_8869:
[----:B------:R-:W-:Y:S05]  /*2710*/  BSYNC.RECONVERGENT B0 ;  /* 0x0000000000007941 */ /* 0x000fea0003800200 */
.L_x_8868:
        /* <DEDUP_REMOVED lines=16> */
.L_x_8871:
[----:B------:R-:W-:Y:S05]  /*2820*/  BSYNC.RECONVERGENT B0 ;  /* 0x0000000000007941 */ /* 0x000fea0003800200 */
.L_x_8870:
[----:B------:R-:W-:Y:S01]  /*2830*/  @!P6 LOP3.LUT R15, RZ, R18, RZ, 0x33, !PT ;  /* 0x00000012ff0fe212 */ /* 0x000fe200078e33ff */
[C---:B------:R-:W-:Y:S01]  /*2840*/  IMAD.WIDE.U32 R18, R4.reuse, R158, RZ ;  /* 0x0000009e04127225 */ /* 0x040fe200078e00ff */
[----:B------:R-:W0:Y:S03]  /*2850*/  LDGDEPBAR ;  /* 0x00000000000079af */ /* 0x000e260000000000 */
[----:B------:R-:W-:Y:S01]  /*2860*/  IMAD R11, R4, R159, R11 ;  /* 0x0000009f040b7224 */ /* 0x000fe200078e020b */
[----:B------:R-:W-:Y:S01]  /*2870*/  SHF.R.S32.HI R4, RZ, 0x1f, R15 ;  /* 0x0000001fff047819 */ /* 0x000fe2000001140f */
[-C--:B------:R-:W-:Y:S01]  /*2880*/  IMAD R17, R41, R15.reuse, RZ ;  /* 0x0000000f29117224 */ /* 0x080fe200078e02ff */
[----:B------:R-:W-:Y:S01]  /*2890*/  IADD3 R16, P1, P0, R18, R16, R174 ;  /* 0x0000001012107210 */ /* 0x000fe2000783e0ae */
[----:B------:R-:W-:Y:S02]  /*28a0*/  IMAD.IADD R11, R19, 0x1, R11 ;  /* 0x00000001130b7824 */ /* 0x000fe400078e020b */
[----:B------:R-:W-:-:S03]  /*28b0*/  IMAD.WIDE.U32 R18, R40, R15, RZ ;  /* 0x0000000f28127225 */ /* 0x000fc600078e00ff */
[----:B------:R-:W-:Y:S01]  /*28c0*/  IADD3.X R11, PT, PT, R11, R14, RZ, P1, P0 ;  /* 0x0000000e0b0b7210 */ /* 0x000fe20000fe04ff */
[----:B------:R-:W-:Y:S01]  /*28d0*/  IMAD R4, R4, R40, R17 ;  /* 0x0000002804047224 */ /* 0x000fe200078e0211 */
[----:B------:R-:W-:Y:S01]  /*28e0*/  IADD3 R16, P0, PT, R16, R18, RZ ;  /* 0x0000001210107210 */ /* 0x000fe20007f1e0ff */
[----:B------:R-:W-:Y:S02]  /*28f0*/  IMAD.SHL.U32 R14, R8, 0x40, RZ ;  /* 0x00000040080e7824 */ /* 0x000fe400078e00ff */
[----:B------:R-:W-:Y:S02]  /*2900*/  IMAD.IADD R4, R19, 0x1, R4 ;  /* 0x0000000113047824 */ /* 0x000fe400078e0204 */
[----:B------:R-:W-:Y:S01]  /*2910*/  IMAD R165, R159, R28, RZ ;  /* 0x0000001c9fa57224 */ /* 0x000fe200078e02ff */
[----:B------:R-:W-:Y:S01]  /*2920*/  LOP3.LUT R15, R14, 0x1c0, RZ, 0xc0, !PT ;  /* 0x000001c00e0f7812 */ /* 0x000fe200078ec0ff */
[----:B------:R-:W-:Y:S01]  /*2930*/  IMAD.X R17, R11, 0x1, R4, P0 ;  /* 0x000000010b117824 */ /* 0x000fe200000e0604 */
[----:B------:R-:W-:Y:S01]  /*2940*/  SHF.R.U32.HI R4, RZ, 0x1, R8 ;  /* 0x00000001ff047819 */ /* 0x000fe20000011608 */
[----:B------:R-:W-:-:S04]  /*2950*/  DEPBAR.LE SB0, 0x0 ;  /* 0x000080000000791a */ /* 0x000fc80000000000 */
[----:B------:R-:W-:-:S07]  /*2960*/  IMAD.WIDE.U32 R16, R28, R158, R16 ;  /* 0x0000009e1c107225 */ /* 0x000fce00078e0010 */
[----:B------:R-:W-:Y:S05]  /*2970*/  WARPSYNC.ALL ;  /* 0x0000000000007948 */ /* 0x000fea0003800000 */
[----:B------:R-:W-:Y:S01]  /*2980*/  IMAD.IADD R165, R17, 0x1, R165 ;  /* 0x0000000111a57824 */ /* 0x000fe200078e02a5 */
[----:B------:R-:W-:Y:S01]  /*2990*/  BAR.SYNC.DEFER_BLOCKING 0x0 ;  /* 0x0000000000007b1d */ /* 0x000fe20000010000 */
[C---:B------:R-:W-:Y:S02]  /*29a0*/  LEA R164, P0, R16.reuse, R20, 0x1 ;  /* 0x0000001410a47211 */ /* 0x040fe400078008ff */
[----:B------:R-:W-:Y:S02]  /*29b0*/  LOP3.LUT R19, R15, 0x8, R4, 0xf8, !PT ;  /* 0x000000080f137812 */ /* 0x000fe400078ef804 */
[----:B------:R-:W-:Y:S01]  /*29c0*/  LEA.HI.X R165, R16, R21, R165, 0x1, P0 ;  /* 0x0000001510a57211 */ /* 0x000fe200000f0ca5 */
[----:B------:R-:W-:Y:S01]  /*29d0*/  BSSY.RECONVERGENT B0, `(.L_x_8872) ;  /* 0x0000017000007945 */ /* 0x000fe20003800200 */
[C---:B------:R-:W-:Y:S01]  /*29e0*/  SHF.L.U64.HI R17, R158.reuse, 0x4, R159 ;  /* 0x000000049e117819 */ /* 0x040fe2000001029f */
[----:B------:R-:W-:Y:S01]  /*29f0*/  IMAD.SHL.U32 R16, R158, 0x10, RZ ;  /* 0x000000109e107824 */ /* 0x000fe200078e00ff */
[----:B------:R-:W-:-:S02]  /*2a00*/  LOP3.LUT R11, R14, 0x200, RZ, 0xc0, !PT ;  /* 0x000002000e0b7812 */ /* 0x000fc400078ec0ff */
[----:B------:R-:W-:Y:S01]  /*2a10*/  LOP3.LUT R4, R19, 0x38, R0, 0x78, !PT ;  /* 0x0000003813047812 */ /* 0x000fe200078e7800 */
        /* <DEDUP_REMOVED lines=16> */
.L_x_8873:
[----:B------:R1:W-:Y:S04]  /*2b20*/  STS.128 [R171+0x8000], RZ ;  /* 0x008000ffab007388 */ /* 0x0003e80000000c00 */
[----:B------:R1:W-:Y:S02]  /*2b30*/  STS.128 [R171+0xa000], RZ ;  /* 0x00a000ffab007388 */ /* 0x0003e40000000c00 */
.L_x_8874:
[----:B------:R-:W-:Y:S05]  /*2b40*/  BSYNC.RECONVERGENT B0 ;  /* 0x0000000000007941 */ /* 0x000fea0003800200 */
.L_x_8872:
[-C--:B------:R-:W-:Y:S01]  /*2b50*/  ISETP.GE.AND P1, PT, R13, R12.reuse, PT ;  /* 0x0000000c0d00720c */ /* 0x080fe20003f26270 */
[----:B------:R-:W-:Y:S01]  /*2b60*/  BSSY.RECONVERGENT B0, `(.L_x_8875) ;  /* 0x000001b000007945 */ /* 0x000fe20003800200 */
[----:B------:R-:W-:Y:S02]  /*2b70*/  LOP3.LUT R15, R15, 0x8, R8, 0x78, !PT ;  /* 0x000000080f0f7812 */ /* 0x000fe400078e7808 */
[-C--:B------:R-:W-:Y:S02]  /*2b80*/  ISETP.GE.AND P2, PT, R7, R12.reuse, PT ;  /* 0x0000000c0700720c */ /* 0x080fe40003f46270 */
[----:B------:R-:W-:Y:S01]  /*2b90*/  LOP3.LUT R154, R15, 0x38, R0, 0x78, !PT ;  /* 0x000000380f9a7812 */ /* 0x000fe200078e7800 */
[----:B------:R-:W-:Y:S01]  /*2ba0*/  IMAD.SHL.U32 R0, R8, 0x20, RZ ;  /* 0x0000002008007824 */ /* 0x000fe200078e00ff */
[----:B------:R-:W-:Y:S02]  /*2bb0*/  ISETP.GE.AND P3, PT, R5, R12, PT ;  /* 0x0000000c0500720c */ /* 0x000fe40003f66270 */
[----:B------:R-:W-:-:S02]  /*2bc0*/  LOP3.LUT R7, R14, 0x400, RZ, 0xc0, !PT ;  /* 0x000004000e077812 */ /* 0x000fc400078ec0ff */
[----:B------:R-:W-:Y:S01]  /*2bd0*/  LOP3.LUT R5, R11, 0x7c00, R0, 0xf8, !PT ;  /* 0x00007c000b057812 */ /* 0x000fe200078ef800 */
[----:B------:R1:W-:Y:S01]  /*2be0*/  @P1 STS.128 [R171+0x8800], RZ ;  /* 0x008800ffab001388 */ /* 0x0003e20000000c00 */
[----:B------:R-:W-:Y:S01]  /*2bf0*/  LEA R12, P0, R16, R164, 0x1 ;  /* 0x000000a4100c7211 */ /* 0x000fe200078008ff */
[----:B------:R-:W-:Y:S02]  /*2c00*/  IMAD R154, R154, 0x2, R7 ;  /* 0x000000029a9a7824 */ /* 0x000fe400078e0207 */
[----:B------:R1:W-:Y:S01]  /*2c10*/  @P1 STS.128 [R171+0xa800], RZ ;  /* 0x00a800ffab001388 */ /* 0x0003e20000000c00 */
[----:B------:R-:W-:Y:S01]  /*2c20*/  LEA.HI.X R13, R16, R165, R17, 0x1, P0 ;  /* 0x000000a5100d7211 */ /* 0x000fe200000f0c11 */
[----:B------:R-:W-:Y:S01]  /*2c30*/  IMAD.IADD R0, R4, 0x1, R5 ;  /* 0x0000000104007824 */ /* 0x000fe200078e0205 */
        /* <DEDUP_REMOVED lines=13> */
.L_x_8876:
[----:B------:R-:W-:Y:S05]  /*2d10*/  BSYNC.RECONVERGENT B0 ;  /* 0x0000000000007941 */ /* 0x000fea0003800200 */
.L_x_8875:
[----:B------:R1:W-:Y:S01]  /*2d20*/  @P2 STS.128 [R171+0x9000], RZ ;  /* 0x009000ffab002388 */ /* 0x0003e20000000c00 */
[----:B------:R-:W-:Y:S01]  /*2d30*/  BSSY.RECONVERGENT B0, `(.L_x_8877) ;  /* 0x0000013000007945 */ /* 0x000fe20003800200 */
[----:B------:R-:W-:Y:S02]  /*2d40*/  LEA R155, R0, R9, 0x1 ;  /* 0x00000009009b7211 */ /* 0x000fe400078e08ff */
[----:B------:R1:W-:Y:S01]  /*2d50*/  @P2 STS.128 [R171+0xb000], RZ ;  /* 0x00b000ffab002388 */ /* 0x0003e20000000c00 */
[----:B------:R-:W-:Y:S01]  /*2d60*/  IADD3 R154, PT, PT, R9, R154, RZ ;  /* 0x0000009a099a7210 */ /* 0x000fe20007ffe0ff */
        /* <DEDUP_REMOVED lines=15> */
.L_x_8878:
[----:B------:R-:W-:Y:S05]  /*2e60*/  BSYNC.RECONVERGENT B0 ;  /* 0x0000000000007941 */ /* 0x000fea0003800200 */
.L_x_8877:
        /* <DEDUP_REMOVED lines=18> */
.L_x_8880:
[----:B------:R-:W-:Y:S05]  /*2f90*/  BSYNC.RECONVERGENT B0 ;  /* 0x0000000000007941 */ /* 0x000fea0003800200 */
.L_x_8879:
[----:B------:R-:W-:Y:S01]  /*2fa0*/  LDSM.16.M88.4 R52, [R155] ;  /* 0x000000009b34783b */ /* 0x000fe20000000200 */
[C---:B------:R-:W-:Y:S01]  /*2fb0*/  R2P PR, R8.reuse, 0x6 ;  /* 0x0000000608007804 */ /* 0x040fe20000000000 */
[----:B------:R-:W-:Y:S01]  /*2fc0*/  IMAD.MOV.U32 R5, RZ, RZ, 0x20 ;  /* 0x00000020ff057424 */ /* 0x000fe200078e00ff */
[----:B------:R-:W-:Y:S01]  /*2fd0*/  BSSY.RECONVERGENT B1, `(.L_x_8881) ;  /* 0x0000137000017945 */ /* 0x000fe20003800200 */
[----:B---34-:R-:W3:Y:S01]  /*2fe0*/  LDSM.16.M88.4 R20, [R154+0x4000] ;  /* 0x004000009a14783b */ /* 0x018ee20000000200 */
[----:B------:R-:W-:Y:S02]  /*2ff0*/  IMAD.MOV.U32 R7, RZ, RZ, 0x40 ;  /* 0x00000040ff077424 */ /* 0x000fe400078e00ff */
[----:B------:R-:W-:Y:S01]  /*3000*/  SEL R5, R5, 0xffffffe0, !P1 ;  /* 0xffffffe005057807 */ /* 0x000fe20004800000 */
[----:B------:R-:W4:Y:S01]  /*3010*/  LDSM.16.M88.4 R68, [R154+0x4800] ;  /* 0x004800009a44783b */ /* 0x000f220000000200 */
[----:B------:R-:W-:Y:S01]  /*3020*/  IMAD.SHL.U32 R8, R8, 0x2, RZ ;  /* 0x0000000208087824 */ /* 0x000fe200078e00ff */
[----:B------:R-:W-:-:S02]  /*3030*/  SEL R7, R7, 0xffffffc0, !P2 ;  /* 0xffffffc007077807 */ /* 0x000fc40005000000 */
[----:B------:R-:W5:Y:S01]  /*3040*/  LDSM.16.M88.4 R60, [R154+0x5000] ;  /* 0x005000009a3c783b */ /* 0x000f620000000200 */
[C-C-:B------:R-:W-:Y:S01]  /*3050*/  IMAD.IADD R153, R155.reuse, 0x1, R5.reuse ;  /* 0x000000019b997824 */ /* 0x140fe200078e0205 */
[----:B------:R-:W-:Y:S01]  /*3060*/  LOP3.LUT R8, R8, 0x6, RZ, 0xc0, !PT ;  /* 0x0000000608087812 */ /* 0x000fe200078ec0ff */
[C---:B------:R-:W-:Y:S01]  /*3070*/  IMAD.IADD R149, R154.reuse, 0x1, R5 ;  /* 0x000000019a957824 */ /* 0x040fe200078e0205 */
[----:B-1----:R-:W1:Y:S01]  /*3080*/  LDSM.16.M88.4 R12, [R154+0x5800] ;  /* 0x005800009a0c783b */ /* 0x002e620000000200 */
[--C-:B------:R-:W-:Y:S02]  /*3090*/  IMAD.IADD R152, R155, 0x1, R7.reuse ;  /* 0x000000019b987824 */ /* 0x100fe400078e0207 */
[----:B------:R-:W-:Y:S01]  /*30a0*/  IMAD.IADD R148, R154, 0x1, R7 ;  /* 0x000000019a947824 */ /* 0x000fe200078e0207 */
[----:B------:R-:W-:Y:S01]  /*30b0*/  LDSM.16.M88.4 R36, [R153] ;  /* 0x000000009924783b */ /* 0x000fe20000000200 */
[C---:B------:R-:W-:Y:S02]  /*30c0*/  IMAD.IADD R151, R5.reuse, 0x1, R152 ;  /* 0x0000000105977824 */ /* 0x040fe400078e0298 */
[----:B------:R-:W-:Y:S01]  /*30d0*/  IMAD.IADD R147, R5, 0x1, R148 ;  /* 0x0000000105937824 */ /* 0x000fe200078e0294 */
[----:B------:R-:W1:Y:S04]  /*30e0*/  LDSM.16.M88.4 R76, [R149+0x4000] ;  /* 0x00400000954c783b */ /* 0x000e680000000200 */
[----:B------:R-:W1:Y:S04]  /*30f0*/  LDSM.16.M88.4 R48, [R149+0x4800] ;  /* 0x004800009530783b */ /* 0x000e680000000200 */
[----:B--2---:R-:W2:Y:S04]  /*3100*/  LDSM.16.M88.4 R44, [R149+0x5000] ;  /* 0x00500000952c783b */ /* 0x004ea80000000200 */
[----:B------:R-:W2:Y:S04]  /*3110*/  LDSM.16.M88.4 R40, [R149+0x5800] ;  /* 0x005800009528783b */ /* 0x000ea80000000200 */
[----:B------:R-:W-:Y:S01]  /*3120*/  LDSM.16.M88.4 R28, [R152] ;  /* 0x00000000981c783b */ /* 0x000fe20000000200 */
[C---:B---3--:R-:W-:Y:S03]  /*3130*/  HMMA.16816.F32 R24, R52.reuse, R20, RZ ;  /* 0x000000143418723c */ /* 0x048fe600000018ff */
[----:B------:R-:W3:Y:S04]  /*3140*/  LDSM.16.M88.4 R16, [R148+0x4000] ;  /* 0x004000009410783b */ /* 0x000ee80000000200 */
        /* <DEDUP_REMOVED lines=23> */
[----:B------:R-:W-:Y:S01]  /*32c0*/  HMMA.16816.F32 R52, R36, R42, R52 ;  /* 0x0000002a2434723c */ /* 0x000fe20000001834 */
[----:B------:R-:W2:Y:S04]  /*32d0*/  LDSM.16.M88.4 R36, [R148+0x5800] ;  /* 0x005800009424783b */ /* 0x000ea80000000200 */
[----:B------:R-:W-:Y:S03]  /*32e0*/  LDSM.16.M88.4 R40, [R154+0x6000] ;  /* 0x006000009a28783b */ /* 0x000fe60000000200 */
[C---:B---3--:R-:W-:Y:S08]  /*32f0*/  HMMA.16816.F32 R24, R28.reuse, R16, R24 ;  /* 0x000000101c18723c */ /* 0x048ff00000001818 */
[C---:B------:R-:W-:Y:S01]  /*3300*/  HMMA.16816.F32 R20, R28.reuse, R18, R20 ;  /* 0x000000121c14723c */ /* 0x040fe20000001814 */
[----:B------:R-:W3:Y:S07]  /*3310*/  LDSM.16.M88.4 R16, [R151] ;  /* 0x000000009710783b */ /* 0x000eee0000000200 */
[C---:B-1----:R-:W-:Y:S08]  /*3320*/  HMMA.16816.F32 R72, R28.reuse, R12, R72 ;  /* 0x0000000c1c48723c */ /* 0x042ff00000001848 */
[C---:B------:R-:W-:Y:S01]  /*3330*/  HMMA.16816.F32 R68, R28.reuse, R14, R68 ;  /* 0x0000000e1c44723c */ /* 0x040fe20000001844 */
[----:B------:R-:W1:Y:S07]  /*3340*/  LDSM.16.M88.4 R12, [R155+0x2000] ;  /* 0x002000009b0c783b */ /* 0x000e6e0000000200 */
[C---:B------:R-:W-:Y:S08]  /*3350*/  HMMA.16816.F32 R64, R28.reuse, R84, R64 ;  /* 0x000000541c40723c */ /* 0x040ff00000001840 */
[C---:B------:R-:W-:Y:S01]  /*3360*/  HMMA.16816.F32 R60, R28.reuse, R86, R60 ;  /* 0x000000561c3c723c */ /* 0x040fe2000000183c */
[----:B------:R-:W-:Y:S07]  /*3370*/  LDSM.16.M88.4 R84, [R149+0x6800] ;  /* 0x006800009554783b */ /* 0x000fee0000000200 */
[C---:B--2---:R-:W-:Y:S08]  /*3380*/  HMMA.16816.F32 R56, R28.reuse, R36, R56 ;  /* 0x000000241c38723c */ /* 0x044ff00000001838 */
[----:B------:R-:W-:Y:S01]  /*3390*/  HMMA.16816.F32 R52, R28, R38, R52 ;  /* 0x000000261c34723c */ /* 0x000fe20000001834 */
[----:B------:R-:W2:Y:S04]  /*33a0*/  LDSM.16.M88.4 R28, [R154+0x7000] ;  /* 0x007000009a1c783b */ /* 0x000ea80000000200 */
[----:B------:R-:W4:Y:S03]  /*33b0*/  LDSM.16.M88.4 R36, [R154+0x6800] ;  /* 0x006800009a24783b */ /* 0x000f260000000200 */
        /* <DEDUP_REMOVED lines=15> */
[----:B------:R-:W-:Y:S07]  /*34b0*/  LDSM.16.M88.4 R40, [R148+0x6800] ;  /* 0x006800009428783b */ /* 0x000fee0000000200 */
[C---:B--2---:R-:W-:Y:S08]  /*34c0*/  HMMA.16816.F32 R64, R12.reuse, R28, R64 ;  /* 0x0000001c0c40723c */ /* 0x044ff00000001840 */
[C---:B------:R-:W-:Y:S01]  /*34d0*/  HMMA.16816.F32 R60, R12.reuse, R30, R60 ;  /* 0x0000001e0c3c723c */ /* 0x040fe2000000183c */
[----:B------:R-:W1:Y:S07]  /*34e0*/  LDSM.16.M88.4 R28, [R148+0x7800] ;  /* 0x00780000941c783b */ /* 0x000e6e0000000200 */
[C---:B----4-:R-:W-:Y:S08]  /*34f0*/  HMMA.16816.F32 R72, R12.reuse, R36, R72 ;  /* 0x000000240c48723c */ /* 0x050ff00000001848 */
[C---:B---3--:R-:W-:Y:S08]  /*3500*/  HMMA.16816.F32 R56, R12.reuse, R16, R56 ;  /* 0x000000100c38723c */ /* 0x048ff00000001838 */
[C---:B------:R-:W-:Y:S01]  /*3510*/  HMMA.16816.F32 R52, R12.reuse, R18, R52 ;  /* 0x000000120c34723c */ /* 0x040fe20000001834 */
[----:B------:R-:W-:Y:S07]  /*3520*/  LDSM.16.M88.4 R16, [R151+0x2000] ;  /* 0x002000009710783b */ /* 0x000fee0000000200 */
[----:B------:R-:W-:Y:S01]  /*3530*/  HMMA.16816.F32 R68, R12, R38, R68 ;  /* 0x000000260c44723c */ /* 0x000fe20000001844 */
[----:B------:R-:W2:Y:S04]  /*3540*/  LDSM.16.M88.4 R36, [R148+0x7000] ;  /* 0x007000009424783b */ /* 0x000ea80000000200 */
[----:B------:R-:W3:Y:S03]  /*3550*/  LDSM.16.M88.4 R12, [R147+0x6000] ;  /* 0x00600000930c783b */ /* 0x000ee60000000200 */
[C---:B------:R-:W-:Y:S08]  /*3560*/  HMMA.16816.F32 R24, R88.reuse, R92, R24 ;  /* 0x0000005c5818723c */ /* 0x040ff00000001818 */
[C---:B------:R-:W-:Y:S08]  /*3570*/  HMMA.16816.F32 R20, R88.reuse, R94, R20 ;  /* 0x0000005e5814723c */ /* 0x040ff00000001814 */
[C---:B------:R-:W-:Y:S08]  /*3580*/  HMMA.16816.F32 R56, R88.reuse, R76, R56 ;  /* 0x0000004c5838723c */ /* 0x040ff00000001838 */
[C---:B------:R-:W-:Y:S01]  /*3590*/  HMMA.16816.F32 R76, R88.reuse, R78, R52 ;  /* 0x0000004e584c723c */ /* 0x040fe20000001834 */
[----:B------:R-:W4:Y:S07]  /*35a0*/  LDSM.16.M88.4 R52, [R147+0x6800] ;  /* 0x006800009334783b */ /* 0x000f2e0000000200 */
[----:B------:R-:W-:Y:S08]  /*35b0*/  HMMA.16816.F32 R64, R88, R80, R64 ;  /* 0x000000505840723c */ /* 0x000ff00000001840 */
[----:B-----5:R-:W-:Y:S08]  /*35c0*/  HMMA.16816.F32 R24, R48, R44, R24 ;  /* 0x0000002c3018723c */ /* 0x020ff00000001818 */
[----:B------:R-:W-:Y:S08]  /*35d0*/  HMMA.16816.F32 R72, R88, R84, R72 ;  /* 0x000000545848723c */ /* 0x000ff00000001848 */
[C---:B------:R-:W-:Y:S08]  /*35e0*/  HMMA.16816.F32 R20, R48.reuse, R46, R20 ;  /* 0x0000002e3014723c */ /* 0x040ff00000001814 */
[C---:B-1----:R-:W-:Y:S08]  /*35f0*/  HMMA.16816.F32 R56, R48.reuse, R28, R56 ;  /* 0x0000001c3038723c */ /* 0x042ff00000001838 */
[----:B------:R-:W-:Y:S01]  /*3600*/  HMMA.16816.F32 R76, R48, R30, R76 ;  /* 0x0000001e304c723c */ /* 0x000fe2000000184c */
[----:B------:R-:W1:Y:S07]  /*3610*/  LDSM.16.M88.4 R28, [R147+0x7000] ;  /* 0x00700000931c783b */ /* 0x000e6e0000000200 */
[----:B------:R-:W-:Y:S08]  /*3620*/  HMMA.16816.F32 R60, R88, R82, R60 ;  /* 0x00000052583c723c */ /* 0x000ff0000000183c */
[----:B--2---:R-:W-:Y:S01]  /*3630*/  HMMA.16816.F32 R64, R48, R36, R64 ;  /* 0x000000243040723c */ /* 0x004fe20000001840 */
[----:B------:R-:W-:-:S04]  /*3640*/  IMAD.IADD R37, R169, 0x1, R8 ;  /* 0x00000001a9257824 */ /* 0x000fc800078e0208 */
[C---:B------:R-:W-:Y:S01]  /*3650*/  VIADD R45, R37.reuse, 0x9 ;  /* 0x00000009252d7836 */ /* 0x040fe20000000000 */
[CC--:B------:R-:W-:Y:S02]  /*3660*/  ISETP.GE.AND P1, PT, R37.reuse, R10.reuse, PT ;  /* 0x0000000a2500720c */ /* 0x0c0fe40003f26270 */
[----:B---3--:R-:W-:Y:S01]  /*3670*/  HMMA.16816.F32 R24, R16, R12, R24 ;  /* 0x0000000c1018723c */ /* 0x008fe20000001818 */
[----:B------:R-:W-:Y:S01]  /*3680*/  VIADD R13, R37, 0x1 ;  /* 0x00000001250d7836 */ /* 0x000fe20000000000 */
[----:B------:R-:W-:-:S04]  /*3690*/  ISETP.GE.AND P5, PT, R45, R10, PT ;  /* 0x0000000a2d00720c */ /* 0x000fc80003fa6270 */
[----:B------:R-:W-:Y:S02]  /*36a0*/  ISETP.GE.AND P0, PT, R13, R10, PT ;  /* 0x0000000a0d00720c */ /* 0x000fe40003f06270 */
[----:B------:R-:W-:Y:S08]  /*36b0*/  HMMA.16816.F32 R68, R88, R86, R68 ;  /* 0x000000565844723c */ /* 0x000ff00000001844 */
[----:B------:R-:W-:Y:S01]  /*36c0*/  HMMA.16816.F32 R72, R48, R40, R72 ;  /* 0x000000283048723c */ /* 0x000fe20000001848 */
[----:B------:R-:W-:-:S02]  /*36d0*/  VIADD R41, R37, 0x11 ;  /* 0x0000001125297836 */ /* 0x000fc40000000000 */
[----:B------:R-:W-:Y:S02]  /*36e0*/  FSEL R36, R25, -INF , !P0 ;  /* 0xff80000019247808 */ /* 0x000fe40004000000 */
[----:B------:R-:W-:Y:S02]  /*36f0*/  FSEL R0, R24, -INF , !P1 ;  /* 0xff80000018007808 */ /* 0x000fe40004800000 */
[----:B------:R-:W-:Y:S01]  /*3700*/  ISETP.GE.AND P3, PT, R41, R10, PT ;  /* 0x0000000a2900720c */ /* 0x000fe20003f66270 */
[----:B------:R-:W-:Y:S01]  /*3710*/  HMMA.16816.F32 R20, R16, R14, R20 ;  /* 0x0000000e1014723c */ /* 0x000fe20000001814 */
[----:B------:R-:W2:Y:S01]  /*3720*/  LDSM.16.M88.4 R12, [R147+0x7800] ;  /* 0x00780000930c783b */ /* 0x000ea20000000200 */
[----:B------:R-:W-:Y:S01]  /*3730*/  VIADD R41, R37, 0x19 ;  /* 0x0000001925297836 */ /* 0x000fe20000000000 */
[----:B------:R-:W-:Y:S01]  /*3740*/  FSEL R8, R27, -INF , !P0 ;  /* 0xff8000001b087808 */ /* 0x000fe20004000000 */
[----:B------:R-:W-:Y:S01]  /*3750*/  VIADD R27, R37, 0x28 ;  /* 0x00000028251b7836 */ /* 0x000fe20000000000 */
[----:B------:R-:W-:Y:S01]  /*3760*/  FSEL R26, R26, -INF , !P1 ;  /* 0xff8000001a1a7808 */ /* 0x000fe20004800000 */
[----:B------:R-:W-:-:S04]  /*3770*/  DEPBAR.LE SB0, 0x0 ;  /* 0x000080000000791a */ /* 0x000fc80000000000 */
[C---:B------:R-:W-:Y:S01]  /*3780*/  HMMA.16816.F32 R60, R48.reuse, R38, R60 ;  /* 0x00000026303c723c */ /* 0x040fe2000000183c */
[----:B------:R-:W-:Y:S01]  /*3790*/  VIADD R39, R37, 0x8 ;  /* 0x0000000825277836 */ /* 0x000fe20000000000 */
[-C--:B------:R-:W-:Y:S01]  /*37a0*/  ISETP.GE.AND P1, PT, R41, R10.reuse, PT ;  /* 0x0000000a2900720c */ /* 0x080fe20003f26270 */
[----:B------:R-:W-:Y:S03]  /*37b0*/  BAR.SYNC.DEFER_BLOCKING 0x0 ;  /* 0x0000000000007b1d */ /* 0x000fe60000010000 */
[----:B------:R-:W-:Y:S01]  /*37c0*/  ISETP.GE.AND P6, PT, R39, R10, PT ;  /* 0x0000000a2700720c */ /* 0x000fe20003fc6270 */
[C---:B------:R-:W-:Y:S01]  /*37d0*/  VIADD R39, R37.reuse, 0x18 ;  /* 0x0000001825277836 */ /* 0x040fe20000000000 */
[----:B------:R-:W-:Y:S01]  /*37e0*/  HMMA.16816.F32 R68, R48, R42, R68 ;  /* 0x0000002a3044723c */ /* 0x000fe20000001844 */
[----:B------:R-:W-:Y:S01]  /*37f0*/  VIADD R43, R37, 0x10 ;  /* 0x00000010252b7836 */ /* 0x000fe20000000000 */
[----:B------:R-:W-:-:S02]  /*3800*/  FSEL R25, R20, -INF , !P6 ;  /* 0xff80000014197808 */ /* 0x000fc40007000000 */
[----:B------:R-:W-:Y:S01]  /*3810*/  FSEL R20, R23, -INF , !P5 ;  /* 0xff80000017147808 */ /* 0x000fe20006800000 */
[----:B------:R-:W-:Y:S01]  /*3820*/  VIADD R23, R37, 0x29 ;  /* 0x0000002925177836 */ /* 0x000fe20000000000 */
[-C--:B------:R-:W-:Y:S02]  /*3830*/  ISETP.GE.AND P4, PT, R43, R10.reuse, PT ;  /* 0x0000000a2b00720c */ /* 0x080fe40003f86270 */
[----:B----4-:R-:W-:Y:S01]  /*3840*/  HMMA.16816.F32 R72, R16, R52, R72 ;  /* 0x000000341048723c */ /* 0x010fe20000001848 */
[----:B------:R-:W-:Y:S01]  /*3850*/  ISETP.GE.AND P2, PT, R39, R10, PT ;  /* 0x0000000a2700720c */ /* 0x000fe20003f46270 */
[----:B------:R-:W-:Y:S01]  /*3860*/  VIADD R39, R37, 0x20 ;  /* 0x0000002025277836 */ /* 0x000fe20000000000 */
[----:B------:R-:W-:-:S04]  /*3870*/  FSEL R22, R22, -INF , !P6 ;  /* 0xff80000016167808 */ /* 0x000fc80007000000 */
[----:B------:R-:W-:Y:S01]  /*3880*/  ISETP.GE.AND P0, PT, R39, R10, PT ;  /* 0x0000000a2700720c */ /* 0x000fe20003f06270 */
[C---:B-1----:R-:W-:Y:S08]  /*3890*/  HMMA.16816.F32 R60, R16.reuse, R30, R60 ;  /* 0x0000001e103c723c */ /* 0x042ff0000000183c */
[----:B------:R-:W-:Y:S03]  /*38a0*/  HMMA.16816.F32 R68, R16, R54, R68 ;  /* 0x000000361044723c */ /* 0x000fe60000001844 */
[----:B------:R-:W-:-:S02]  /*38b0*/  FSEL R74, R74, -INF , !P4 ;  /* 0xff8000004a4a7808 */ /* 0x000fc40006000000 */
[----:B------:R-:W-:Y:S02]  /*38c0*/  FSEL R72, R72, -INF , !P4 ;  /* 0xff80000048487808 */ /* 0x000fe40006000000 */
[----:B------:R-:W-:Y:S01]  /*38d0*/  ISETP.GE.AND P4, PT, R23, R10, PT ;  /* 0x0000000a1700720c */ /* 0x000fe20003f86270 */
[C---:B------:R-:W-:Y:S01]  /*38e0*/  HMMA.16816.F32 R64, R16.reuse, R28, R64 ;  /* 0x0000001c1040723c */ /* 0x040fe20000001840 */
[----:B------:R-:W-:Y:S01]  /*38f0*/  FSEL R28, R21, -INF , !P5 ;  /* 0xff800000151c7808 */ /* 0x000fe20006800000 */
[----:B------:R-:W-:Y:S01]  /*3900*/  VIADD R21, R37, 0x30 ;  /* 0x0000003025157836 */ /* 0x000fe20000000000 */
[----:B------:R-:W-:Y:S01]  /*3910*/  FSEL R128, R63, -INF , !P4 ;  /* 0xff8000003f807808 */ /* 0x000fe20006000000 */
[----:B------:R-:W-:Y:S01]  /*3920*/  VIADD R29, R37, 0x21 ;  /* 0x00000021251d7836 */ /* 0x000fe20000000000 */
[----:B------:R-:W-:Y:S02]  /*3930*/  FSEL R136, R61, -INF , !P4 ;  /* 0xff8000003d887808 */ /* 0x000fe40006000000 */
[----:B------:R-:W-:Y:S01]  /*3940*/  ISETP.NE.AND P4, PT, R32, 0x1, PT ;  /* 0x000000012000780c */ /* 0x000fe20003f85270 */
[----:B--2---:R-:W-:Y:S01]  /*3950*/  HMMA.16816.F32 R56, R16, R12, R56 ;  /* 0x0000000c1038723c */ /* 0x004fe20000001838 */
[----:B------:R-:W-:Y:S01]  /*3960*/  FSEL R24, R75, -INF , !P3 ;  /* 0xff8000004b187808 */ /* 0x000fe20005800000 */
[----:B------:R-:W-:Y:S01]  /*3970*/  VIADD R13, R37, 0x38 ;  /* 0x00000038250d7836 */ /* 0x000fe20000000000 */
[----:B------:R-:W-:-:S02]  /*3980*/  FSEL R30, R73, -INF , !P3 ;  /* 0xff800000491e7808 */ /* 0x000fc40005800000 */
[----:B------:R-:W-:Y:S01]  /*3990*/  ISETP.GE.AND P3, PT, R21, R10, PT ;  /* 0x0000000a1500720c */ /* 0x000fe20003f66270 */
[C---:B------:R-:W-:Y:S01]  /*39a0*/  VIADD R21, R37.reuse, 0x31 ;  /* 0x0000003125157836 */ /* 0x040fe20000000000 */
[----:B------:R-:W-:Y:S01]  /*39b0*/  FSEL R70, R70, -INF , !P2 ;  /* 0xff80000046467808 */ /* 0x000fe20005000000 */
[----:B------:R-:W-:Y:S01]  /*39c0*/  HMMA.16816.F32 R76, R16, R14, R76 ;  /* 0x0000000e104c723c */ /* 0x000fe2000000184c */
[----:B------:R-:W-:Y:S01]  /*39d0*/  VIADD R37, R37, 0x39 ;  /* 0x0000003925257836 */ /* 0x000fe20000000000 */
[----:B------:R-:W-:Y:S02]  /*39e0*/  FSEL R68, R68, -INF , !P2 ;  /* 0xff80000044447808 */ /* 0x000fe40005000000 */
[----:B------:R-:W-:Y:S02]  /*39f0*/  FSEL R12, R71, -INF , !P1 ;  /* 0xff800000470c7808 */ /* 0x000fe40004800000 */
[----:B------:R-:W-:Y:S02]  /*3a00*/  FSEL R38, R69, -INF , !P1 ;  /* 0xff80000045267808 */ /* 0x000fe40004800000 */
[----:B------:R-:W-:-:S02]  /*3a10*/  FSEL R134, R66, -INF , !P0 ;  /* 0xff80000042867808 */ /* 0x000fc40004000000 */
[----:B------:R-:W-:Y:S02]  /*3a20*/  FSEL R138, R64, -INF , !P0 ;  /* 0xff800000408a7808 */ /* 0x000fe40004000000 */
[-C--:B------:R-:W-:Y:S02]  /*3a30*/  ISETP.GE.AND P6, PT, R29, R10.reuse, PT ;  /* 0x0000000a1d00720c */ /* 0x080fe40003fc6270 */
[-C--:B------:R-:W-:Y:S02]  /*3a40*/  ISETP.GE.AND P5, PT, R27, R10.reuse, PT ;  /* 0x0000000a1b00720c */ /* 0x080fe40003fa6270 */
        /* <DEDUP_REMOVED lines=29> */
.L_x_8884:
        /* <DEDUP_REMOVED lines=60> */
.L_x_8885:
[----:B------:R-:W-:Y:S05]  /*3fe0*/  BSYNC.RECONVERGENT B0 ;  /* 0x0000000000007941 */ /* 0x000fea0003800200 */
.L_x_8883:
[-C--:B------:R-:W-:Y:S01]  /*3ff0*/  ISETP.GE.AND P1, PT, R174, R170.reuse, PT ;  /* 0x000000aaae00720c */ /* 0x080fe20003f26270 */
[C---:B------:R-:W-:Y:S01]  /*4000*/  IMAD.SHL.U32 R10, R156.reuse, 0x20, RZ ;  /* 0x000000209c0a7824 */ /* 0x040fe200078e00ff */
[----:B------:R-:W-:Y:S02]  /*4010*/  ISETP.GE.AND P0, PT, R161, R170, PT ;  /* 0x000000aaa100720c */ /* 0x000fe40003f06270 */
[----:B------:R-:W-:Y:S02]  /*4020*/  IADD3 R14, P2, PT, R33, R162, RZ ;  /* 0x000000a2210e7210 */ /* 0x000fe40007f5e0ff */
[----:B------:R-:W-:Y:S02]  /*4030*/  SHF.L.U64.HI R13, R156, 0x5, R157 ;  /* 0x000000059c0d7819 */ /* 0x000fe4000001029d */
[----:B------:R-:W-:Y:S01]  /*4040*/  IADD3 R16, P3, PT, R10, R14, RZ ;  /* 0x0000000e0a107210 */ /* 0x000fe20007f7e0ff */
[----:B------:R-:W-:-:S03]  /*4050*/  IMAD.X R15, R6, 0x1, R163, P2 ;  /* 0x00000001060f7824 */ /* 0x000fc600010e06a3 */
[----:B------:R-:W-:Y:S01]  /*4060*/  IADD3 R18, P2, PT, R16, R10, RZ ;  /* 0x0000000a10127210 */ /* 0x000fe20007f5e0ff */
[----:B------:R-:W-:Y:S01]  /*4070*/  @!PT LDS RZ, [RZ] ;  /* 0x00000000fffff984 */ /* 0x000fe20000000800 */
[----:B------:R-:W-:Y:S01]  /*4080*/  @!PT LDS RZ, [RZ] ;  /* 0x00000000fffff984 */ /* 0x000fe20000000800 */
[----:B------:R-:W-:Y:S01]  /*4090*/  @!PT LDS RZ, [RZ] ;  /* 0x00000000fffff984 */ /* 0x000fe20000000800 */
[----:B------:R-:W-:Y:S01]  /*40a0*/  @!P1 LDGSTS.E.BYPASS.LTC128B.128 [R171+0x4000], desc[UR4][R162.64] ;  /* 0x04000000a2ab9fae */ /* 0x000fe2000b981a04 */
[----:B------:R-:W-:-:S03]  /*40b0*/  IMAD.X R17, R13, 0x1, R15, P3 ;  /* 0x000000010d117824 */ /* 0x000fc600018e060f */
[----:B------:R1:W-:Y:S01]  /*40c0*/  @P1 STS.128 [R171+0x4000], RZ ;  /* 0x004000ffab001388 */ /* 0x0003e20000000c00 */
        /* <DEDUP_REMOVED lines=39> */
.L_x_8882:
[----:B------:R-:W-:Y:S05]  /*4340*/  BSYNC.RECONVERGENT B1 ;  /* 0x0000000000017941 */ /* 0x000fea0003800200 */
.L_x_8881:
        /* <DEDUP_REMOVED lines=19> */
[----:B------:R-:W-:Y:S01]  /*4480*/  LDSM.16.MT88.4 R92, [R150+0x8000] ;  /* 0x00800000965c783b */ /* 0x000fe20000004200 */
[----:B------:R-:W-:Y:S02]  /*4490*/  FMNMX.FTZ R6, R121, R6, !PT ;  /* 0x0000000679067209 */ /* 0x000fe40007810000 */
[----:B------:R-:W-:Y:S01]  /*44a0*/  FMNMX3.FTZ R13, R13, R24, R70, !PT ;  /* 0x000000180d0d7276 */ /* 0x000fe20007810046 */
[----:B-1----:R-:W-:Y:S03]  /*44b0*/  LDSM.16.MT88.4 R16, [R150+0xa800] ;  /* 0x00a800009610783b */ /* 0x002fe60000004200 */
[----:B------:R-:W-:Y:S01]  /*44c0*/  FMNMX3.FTZ R13, R13, R12, R134, !PT ;  /* 0x0000000c0d0d7276 */ /* 0x000fe20007810086 */
[----:B------:R-:W1:Y:S03]  /*44d0*/  SHFL.BFLY PT, R15, R6, 0x2, 0x1f ;  /* 0x0c401f00060f7f89 */ /* 0x000e6600000e0000 */
[----:B------:R-:W-:Y:S01]  /*44e0*/  FMNMX3.FTZ R13, R13, R130, R132, !PT ;  /* 0x000000820d0d7276 */ /* 0x000fe20007810084 */
[----:B------:R-:W-:Y:S03]  /*44f0*/  LDSM.16.MT88.4 R40, [R146+0x8000] ;  /* 0x008000009228783b */ /* 0x000fe60000004200 */
[----:B------:R-:W-:-:S04]  /*4500*/  FMNMX3.FTZ R13, R13, R128, R122, !PT ;  /* 0x000000800d0d7276 */ /* 0x000fc8000781007a */
[----:B------:R-:W-:-:S04]  /*4510*/  FMNMX3.FTZ R13, R13, R118, R117, !PT ;  /* 0x000000760d0d7276 */ /* 0x000fc80007810075 */
[----:B------:R-:W-:Y:S02]  /*4520*/  FMNMX.FTZ R13, R116, R13, !PT ;  /* 0x0000000d740d7209 */ /* 0x000fe40007810000 */
[----:B-1----:R-:W-:-:S03]  /*4530*/  FMNMX.FTZ R15, R6, R15, !PT ;  /* 0x0000000f060f7209 */ /* 0x002fc60007810000 */
[----:B------:R-:W1:Y:S04]  /*4540*/  SHFL.BFLY PT, R6, R13, 0x2, 0x1f ;  /* 0x0c401f000d067f89 */ /* 0x000e6800000e0000 */
[----:B------:R-:W3:Y:S01]  /*4550*/  SHFL.BFLY PT, R102, R15, 0x1, 0x1f ;  /* 0x0c201f000f667f89 */ /* 0x000ee200000e0000 */
[----:B-1----:R-:W-:Y:S02]  /*4560*/  FMNMX.FTZ R6, R13, R6, !PT ;  /* 0x000000060d067209 */ /* 0x002fe40007810000 */
[----:B---3--:R-:W-:-:S03]  /*4570*/  FMNMX.FTZ R102, R15, R102, !PT ;  /* 0x000000660f667209 */ /* 0x008fc60007810000 */
[----:B------:R-:W1:Y:S01]  /*4580*/  SHFL.BFLY PT, R101, R6, 0x1, 0x1f ;  /* 0x0c201f0006657f89 */ /* 0x000e6200000e0000 */
[----:B------:R-:W-:Y:S02]  /*4590*/  FSETP.NEU.FTZ.AND P0, PT, R102, -INF , PT ;  /* 0xff8000006600780b */ /* 0x000fe40003f1d000 */
[----:B-1----:R-:W-:Y:S01]  /*45a0*/  FMNMX.FTZ R101, R6, R101, !PT ;  /* 0x0000006506657209 */ /* 0x002fe20007810000 */
        /* <DEDUP_REMOVED lines=14> */
[----:B------:R-:W-:Y:S01]  /*4690*/  MUFU.EX2 R114, R114 ;  /* 0x0000007200727308 */ /* 0x000fe20000000800 */
[----:B------:R-:W1:Y:S01]  /*46a0*/  LDSM.16.MT88.4 R8, [R144+0x8800] ;  /* 0x008800009008783b */ /* 0x000e620000004200 */
[-C--:B------:R-:W-:Y:S01]  /*46b0*/  FFMA.FTZ R103, R12, R120.reuse, -R119 ;  /* 0x000000780c677223 */ /* 0x080fe20000010877 */
[-CC-:B------:R-:W-:Y:S01]  /*46c0*/  FFMA.FTZ R104, R30, R120.reuse, -R125.reuse ;  /* 0x000000781e687223 */ /* 0x180fe2000001087d */
[-CC-:B------:R-:W-:Y:S01]  /*46d0*/  FFMA.FTZ R33, R68, R120.reuse, -R125.reuse ;  /* 0x0000007844217223 */ /* 0x180fe2000001087d */
[----:B------:R-:W2:Y:S01]  /*46e0*/  LDSM.16.MT88.4 R12, [R145+0x8800] ;  /* 0x00880000910c783b */ /* 0x000ea20000004200 */
[-C--:B------:R-:W-:Y:S01]  /*46f0*/  FFMA.FTZ R0, R38, R120.reuse, -R125 ;  /* 0x0000007826007223 */ /* 0x080fe2000001087d */
[-CC-:B------:R-:W-:Y:S01]  /*4700*/  FFMA.FTZ R107, R74, R120.reuse, -R119.reuse ;  /* 0x000000784a6b7223 */ /* 0x180fe20000010877 */
[----:B------:R-:W3:Y:S01]  /*4710*/  MUFU.EX2 R113, R113 ;  /* 0x0000007100717308 */ /* 0x000ee20000000800 */
[-CC-:B------:R-:W-:Y:S01]  /*4720*/  FFMA.FTZ R106, R24, R120.reuse, -R119.reuse ;  /* 0x00000078186a7223 */ /* 0x180fe20000010877 */
[-C--:B------:R-:W-:Y:S01]  /*4730*/  FFMA.FTZ R100, R70, R120.reuse, -R119 ;  /* 0x0000007846647223 */ /* 0x080fe20000010877 */
[----:B------:R-:W4:Y:S01]  /*4740*/  LDSM.16.MT88.4 R72, [R146+0xa000] ;  /* 0x00a000009248783b */ /* 0x000f220000004200 */
[-CC-:B------:R-:W-:Y:S01]  /*4750*/  FFMA.FTZ R127, R124, R120.reuse, -R125.reuse ;  /* 0x000000787c7f7223 */ /* 0x180fe2000001087d */
[-CC-:B------:R-:W-:Y:S01]  /*4760*/  FFMA.FTZ R124, R121, R120.reuse, -R125.reuse ;  /* 0x00000078797c7223 */ /* 0x180fe2000001087d */
[-CC-:B------:R-:W-:Y:S01]  /*4770*/  FFMA.FTZ R126, R126, R120.reuse, -R125.reuse ;  /* 0x000000787e7e7223 */ /* 0x180fe2000001087d */
[----:B------:R-:W-:Y:S01]  /*4780*/  LDSM.16.MT88.4 R24, [R144+0xa000] ;  /* 0x00a000009018783b */ /* 0x000fe20000004200 */
[----:B------:R-:W-:Y:S01]  /*4790*/  MUFU.EX2 R109, R109 ;  /* 0x0000006d006d7308 */ /* 0x000fe20000000800 */
[-C--:B------:R-:W-:Y:S01]  /*47a0*/  FFMA.FTZ R123, R123, R120.reuse, -R125 ;  /* 0x000000787b7b7223 */ /* 0x080fe2000001087d */
[-CC-:B------:R-:W-:Y:S01]  /*47b0*/  FFMA.FTZ R121, R122, R120.reuse, -R119.reuse ;  /* 0x000000787a797223 */ /* 0x180fe20000010877 */
[----:B------:R-:W-:Y:S01]  /*47c0*/  LDSM.16.MT88.4 R28, [R150+0x8800] ;  /* 0x00880000961c783b */ /* 0x000fe20000004200 */
[-CC-:B------:R-:W-:Y:S01]  /*47d0*/  FFMA.FTZ R118, R118, R120.reuse, -R119.reuse ;  /* 0x0000007876767223 */ /* 0x180fe20000010877 */
[-CC-:B------:R-:W-:Y:S01]  /*47e0*/  FFMA.FTZ R117, R117, R120.reuse, -R119.reuse ;  /* 0x0000007875757223 */ /* 0x180fe20000010877 */
[----:B------:R-:W-:Y:S01]  /*47f0*/  FFMA.FTZ R116, R116, R120, -R119 ;  /* 0x0000007874747223 */ /* 0x000fe20000010877 */
[----:B------:R-:W-:Y:S01]  /*4800*/  LDSM.16.MT88.4 R20, [R146+0x8800] ;  /* 0x008800009214783b */ /* 0x000fe20000004200 */
[----:B------:R-:W5:Y:S01]  /*4810*/  MUFU.EX2 R108, R108 ;  /* 0x0000006c006c7308 */ /* 0x000f620000000800 */
[----:B---3--:R-:W-:Y:S01]  /*4820*/  F2FP.F16.F32.PACK_AB R84, R113, R114 ;  /* 0x000000727154723e */ /* 0x008fe200000000ff */
[----:B------:R-:W-:-:S06]  /*4830*/  FADD.FTZ R114, R114, R113 ;  /* 0x0000007172727221 */ /* 0x000fcc0000010000 */
[----:B------:R-:W-:Y:S08]  /*4840*/  MUFU.EX2 R112, R112 ;  /* 0x0000007000707308 */ /* 0x000ff00000000800 */
[----:B------:R-:W3:Y:S01]  /*4850*/  MUFU.EX2 R115, R115 ;  /* 0x0000007300737308 */ /* 0x000ee20000000800 */
[----:B-----5:R-:W-:Y:S01]  /*4860*/  F2FP.F16.F32.PACK_AB R86, R108, R109 ;  /* 0x0000006d6c56723e */ /* 0x020fe200000000ff */
[----:B------:R-:W-:-:S04]  /*4870*/  FADD.FTZ R109, R109, R114 ;  /* 0x000000726d6d7221 */ /* 0x000fc80000010000 */
[----:B------:R-:W-:Y:S02]  /*4880*/  FADD.FTZ R108, R108, R109 ;  /* 0x0000006d6c6c7221 */ /* 0x000fe40000010000 */
[----:B------:R-:W-:Y:S08]  /*4890*/  MUFU.EX2 R111, R111 ;  /* 0x0000006f006f7308 */ /* 0x000ff00000000800 */
        /* <DEDUP_REMOVED lines=8> */
[----:B------:R-:W-:Y:S01]  /*4920*/  MUFU.EX2 R33, R33 ;  /* 0x0000002100217308 */ /* 0x000fe20000000800 */
[C---:B------:R-:W-:Y:S07]  /*4930*/  HMMA.16816.F32 R52, R84.reuse, R56, RZ ;  /* 0x000000385434723c */ /* 0x040fee00000018ff */
[----:B------:R-:W5:Y:S01]  /*4940*/  MUFU.EX2 R0, R0 ;  /* 0x0000000000007308 */ /* 0x000f620000000800 */
[----:B------:R-:W-:Y:S01]  /*4950*/  HMMA.16816.F32 R56, R84, R58, RZ ;  /* 0x0000003a5438723c */ /* 0x000fe200000018ff */
[----:B---3--:R-:W-:Y:S01]  /*4960*/  F2FP.F16.F32.PACK_AB R4, R104, R105 ;  /* 0x000000696804723e */ /* 0x008fe200000000ff */
[----:B------:R-:W-:-:S04]  /*4970*/  FADD.FTZ R105, R105, R108 ;  /* 0x0000006c69697221 */ /* 0x000fc80000010000 */
[----:B------:R-:W-:Y:S01]  /*4980*/  FADD.FTZ R104, R104, R105 ;  /* 0x0000006968687221 */ /* 0x000fe20000010000 */
[----:B------:R-:W-:Y:S01]  /*4990*/  MUFU.EX2 R107, R107 ;  /* 0x0000006b006b7308 */ /* 0x000fe20000000800 */
[C---:B------:R-:W-:Y:S07]  /*49a0*/  HMMA.16816.F32 R44, R84.reuse, R48, RZ ;  /* 0x00000030542c723c */ /* 0x040fee00000018ff */
[----:B------:R-:W3:Y:S01]  /*49b0*/  MUFU.EX2 R106, R106 ;  /* 0x0000006a006a7308 */ /* 0x000ee20000000800 */
[----:B------:R-:W-:Y:S01]  /*49c0*/  HMMA.16816.F32 R48, R84, R50, RZ ;  /* 0x000000325430723c */ /* 0x000fe200000018ff */
[----:B-----5:R-:W-:-:S06]  /*49d0*/  F2FP.F16.F32.PACK_AB R6, R0, R33 ;  /* 0x000000210006723e */ /* 0x020fcc00000000ff */
[----:B------:R-:W-:Y:S01]  /*49e0*/  MUFU.EX2 R100, R100 ;  /* 0x0000006400647308 */ /* 0x000fe20000000800 */
[C---:B------:R-:W-:Y:S07]  /*49f0*/  HMMA.16816.F32 R60, R84.reuse, R64, RZ ;  /* 0x00000040543c723c */ /* 0x040fee00000018ff */
[----:B------:R-:W5:Y:S01]  /*4a00*/  MUFU.EX2 R103, R103 ;  /* 0x0000006700677308 */ /* 0x000f620000000800 */
[----:B---3--:R-:W-:Y:S01]  /*4a10*/  F2FP.F16.F32.PACK_AB R5, R106, R107 ;  /* 0x0000006b6a05723e */ /* 0x008fe200000000ff */
[C---:B------:R-:W-:Y:S06]  /*4a20*/  HMMA.16816.F32 R64, R84.reuse, R66, RZ ;  /* 0x000000425440723c */ /* 0x040fec00000018ff */
[----:B------:R-:W-:Y:S02]  /*4a30*/  MUFU.EX2 R126, R126 ;  /* 0x0000007e007e7308 */ /* 0x000fe40000000800 */
[C---:B------:R-:W-:Y:S06]  /*4a40*/  HMMA.16816.F32 R88, R84.reuse, R76, RZ ;  /* 0x0000004c5458723c */ /* 0x040fec00000018ff */
[----:B------:R-:W-:Y:S01]  /*4a50*/  MUFU.EX2 R127, R127 ;  /* 0x0000007f007f7308 */ /* 0x000fe20000000800 */
[----:B-----5:R-:W-:Y:S01]  /*4a60*/  F2FP.F16.F32.PACK_AB R7, R103, R100 ;  /* 0x000000646707723e */ /* 0x020fe200000000ff */
[----:B------:R-:W-:Y:S06]  /*4a70*/  HMMA.16816.F32 R76, R84, R78, RZ ;  /* 0x0000004e544c723c */ /* 0x000fec00000018ff */
        /* <DEDUP_REMOVED lines=8> */
[----:B------:R-:W-:Y:S01]  /*4b00*/  HMMA.16816.F32 R48, R4, R14, R48 ;  /* 0x0000000e0430723c */ /* 0x000fe20000001830 */
[----:B------:R-:W2:Y:S05]  /*4b10*/  LDSM.16.MT88.4 R12, [R146+0xa800] ;  /* 0x00a80000920c783b */ /* 0x000eaa0000004200 */
[----:B------:R-:W-:Y:S02]  /*4b20*/  MUFU.EX2 R117, R117 ;  /* 0x0000007500757308 */ /* 0x000fe40000000800 */
[C---:B----4-:R-:W-:Y:S08]  /*4b30*/  HMMA.16816.F32 R68, R84.reuse, R72, RZ ;  /* 0x000000485444723c */ /* 0x050ff000000018ff */
[C---:B------:R-:W-:Y:S08]  /*4b40*/  HMMA.16816.F32 R72, R84.reuse, R74, RZ ;  /* 0x0000004a5448723c */ /* 0x040ff000000018ff */
[C---:B------:R-:W-:Y:S08]  /*4b50*/  HMMA.16816.F32 R96, R84.reuse, R92, RZ ;  /* 0x0000005c5460723c */ /* 0x040ff000000018ff */
[----:B------:R-:W-:Y:S08]  /*4b60*/  HMMA.16816.F32 R92, R84, R94, RZ ;  /* 0x0000005e545c723c */ /* 0x000ff000000018ff */
[C---:B------:R-:W-:Y:S08]  /*4b70*/  HMMA.16816.F32 R60, R4.reuse, R16, R60 ;  /* 0x00000010043c723c */ /* 0x040ff0000000183c */
[C---:B------:R-:W-:Y:S01]  /*4b80*/  HMMA.16816.F32 R64, R4.reuse, R18, R64 ;  /* 0x000000120440723c */ /* 0x040fe20000001840 */
[----:B------:R-:W3:Y:S07]  /*4b90*/  LDSM.16.MT88.4 R16, [R144+0xa800] ;  /* 0x00a800009010783b */ /* 0x000eee0000004200 */
[C---:B-1----:R-:W-:Y:S08]  /*4ba0*/  HMMA.16816.F32 R88, R4.reuse, R8, R88 ;  /* 0x000000080458723c */ /* 0x042ff00000001858 */
[----:B------:R-:W-:Y:S01]  /*4bb0*/  HMMA.16816.F32 R76, R4, R10, R76 ;  /* 0x0000000a044c723c */ /* 0x000fe2000000184c */
[----:B------:R-:W1:Y:S07]  /*4bc0*/  LDSM.16.MT88.4 R8, [R150+0x9000] ;  /* 0x009000009608783b */ /* 0x000e6e0000004200 */
[C---:B------:R-:W-:Y:S08]  /*4bd0*/  HMMA.16816.F32 R36, R84.reuse, R40, RZ ;  /* 0x000000285424723c */ /* 0x040ff000000018ff */
[----:B------:R-:W-:Y:S08]  /*4be0*/  HMMA.16816.F32 R40, R84, R42, RZ ;  /* 0x0000002a5428723c */ /* 0x000ff000000018ff */
[C---:B--2---:R-:W-:Y:S08]  /*4bf0*/  HMMA.16816.F32 R68, R4.reuse, R12, R68 ;  /* 0x0000000c0444723c */ /* 0x044ff00000001844 */
[----:B------:R-:W-:Y:S01]  /*4c00*/  HMMA.16816.F32 R72, R4, R14, R72 ;  /* 0x0000000e0448723c */ /* 0x000fe20000001848 */
[----:B------:R-:W2:Y:S07]  /*4c10*/  LDSM.16.MT88.4 R12, [R146+0x9000] ;  /* 0x00900000920c783b */ /* 0x000eae0000004200 */
[----:B------:R-:W-:Y:S01]  /*4c20*/  HMMA.16816.F32 R80, R84, R24, RZ ;  /* 0x000000185450723c */ /* 0x000fe200000018ff */
[-CC-:B------:R-:W-:Y:S01]  /*4c30*/  FFMA.FTZ R25, R140, R120.reuse, -R125.reuse ;  /* 0x000000788c197223 */ /* 0x180fe2000001087d */
[----:B------:R-:W-:-:S05]  /*4c40*/  FFMA.FTZ R24, R142, R120, -R125 ;  /* 0x000000788e187223 */ /* 0x000fca000001087d */
[----:B------:R-:W-:Y:S01]  /*4c50*/  MUFU.EX2 R25, R25 ;  /* 0x0000001900197308 */ /* 0x000fe20000000800 */
[----:B------:R-:W-:Y:S01]  /*4c60*/  HMMA.16816.F32 R96, R4, R28, R96 ;  /* 0x0000001c0460723c */ /* 0x000fe20000001860 */
[-CC-:B------:R-:W-:Y:S01]  /*4c70*/  FFMA.FTZ R28, R134, R120.reuse, -R119.reuse ;  /* 0x00000078861c7223 */ /* 0x180fe20000010877 */
[----:B------:R-:W-:-:S05]  /*4c80*/  FFMA.FTZ R29, R130, R120, -R119 ;  /* 0x00000078821d7223 */ /* 0x000fca0000010877 */
[----:B------:R-:W-:Y:S01]  /*4c90*/  MUFU.EX2 R24, R24 ;  /* 0x0000001800187308 */ /* 0x000fe20000000800 */
[----:B------:R-:W-:Y:S01]  /*4ca0*/  HMMA.16816.F32 R84, R84, R26, RZ ;  /* 0x0000001a5454723c */ /* 0x000fe200000018ff */
[-CC-:B------:R-:W-:Y:S01]  /*4cb0*/  FFMA.FTZ R26, R138, R120.reuse, -R125.reuse ;  /* 0x000000788a1a7223 */ /* 0x180fe2000001087d */
[----:B------:R-:W-:-:S05]  /*4cc0*/  FFMA.FTZ R27, R136, R120, -R125 ;  /* 0x00000078881b7223 */ /* 0x000fca000001087d */
[----:B------:R-:W4:Y:S01]  /*4cd0*/  MUFU.EX2 R26, R26 ;  /* 0x0000001a001a7308 */ /* 0x000f220000000800 */
[----:B------:R-:W-:Y:S01]  /*4ce0*/  HMMA.16816.F32 R92, R4, R30, R92 ;  /* 0x0000001e045c723c */ /* 0x000fe2000000185c */
[-CC-:B------:R-:W-:Y:S01]  /*4cf0*/  FFMA.FTZ R31, R132, R120.reuse, -R119.reuse ;  /* 0x00000078841f7223 */ /* 0x180fe20000010877 */
[----:B------:R-:W-:-:S05]  /*4d00*/  FFMA.FTZ R30, R128, R120, -R119 ;  /* 0x00000078801e7223 */ /* 0x000fca0000010877 */
[----:B------:R-:W5:Y:S01]  /*4d10*/  MUFU.EX2 R27, R27 ;  /* 0x0000001b001b7308 */ /* 0x000f620000000800 */
[C---:B------:R-:W-:Y:S07]  /*4d20*/  HMMA.16816.F32 R36, R4.reuse, R20, R36 ;  /* 0x000000140424723c */ /* 0x040fee0000001824 */
[----:B------:R-:W-:Y:S01]  /*4d30*/  MUFU.EX2 R28, R28 ;  /* 0x0000001c001c7308 */ /* 0x000fe20000000800 */
[C---:B------:R-:W-:Y:S01]  /*4d40*/  HMMA.16816.F32 R40, R4.reuse, R22, R40 ;  /* 0x000000160428723c */ /* 0x040fe20000001828 */
[----:B------:R-:W2:Y:S06]  /*4d50*/  LDSM.16.MT88.4 R20, [R145+0x9000] ;  /* 0x009000009114783b */ /* 0x000eac0000004200 */
[----:B------:R-:W1:Y:S01]  /*4d60*/  MUFU.EX2 R29, R29 ;  /* 0x0000001d001d7308 */ /* 0x000e620000000800 */
[C---:B---3--:R-:W-:Y:S07]  /*4d70*/  HMMA.16816.F32 R80, R4.reuse, R16, R80 ;  /* 0x000000100450723c */ /* 0x048fee0000001850 */
[----:B------:R-:W-:Y:S01]  /*4d80*/  MUFU.EX2 R31, R31 ;  /* 0x0000001f001f7308 */ /* 0x000fe20000000800 */
[----:B------:R-:W-:Y:S01]  /*4d90*/  HMMA.16816.F32 R84, R4, R18, R84 ;  /* 0x000000120454723c */ /* 0x000fe20000001854 */
[----:B----4-:R-:W-:Y:S01]  /*4da0*/  F2FP.F16.F32.PACK_AB R4, R25, R26 ;  /* 0x0000001a1904723e */ /* 0x010fe200000000ff */
[----:B------:R-:W3:Y:S01]  /*4db0*/  LDSM.16.MT88.4 R16, [R150+0xb000] ;  /* 0x00b000009610783b */ /* 0x000ee20000004200 */
[----:B-----5:R-:W-:-:S04]  /*4dc0*/  F2FP.F16.F32.PACK_AB R6, R27, R24 ;  /* 0x000000181b06723e */ /* 0x020fc800000000ff */
[----:B------:R-:W4:Y:S01]  /*4dd0*/  MUFU.EX2 R30, R30 ;  /* 0x0000001e001e7308 */ /* 0x000f220000000800 */
[----:B-1----:R-:W-:Y:S02]  /*4de0*/  F2FP.F16.F32.PACK_AB R5, R29, R28 ;  /* 0x0000001c1d05723e */ /* 0x002fe400000000ff */
[----:B----4-:R-:W-:-:S07]  /*4df0*/  F2FP.F16.F32.PACK_AB R7, R30, R31 ;  /* 0x0000001f1e07723e */ /* 0x010fce00000000ff */
        /* <DEDUP_REMOVED lines=16> */
[C---:B----4-:R-:W-:Y:S01]  /*4f00*/  HMMA.16816.F32 R80, R4.reuse, R20, R80 ;  /* 0x000000140450723c */ /* 0x050fe20000001850 */
[----:B------:R-:W3:Y:S07]  /*4f10*/  MUFU.EX2 R20, R116 ;  /* 0x0000007400147308 */ /* 0x000eee0000000800 */
[C---:B------:R-:W-:Y:S01]  /*4f20*/  HMMA.16816.F32 R64, R4.reuse, R18, R64 ;  /* 0x000000120440723c */ /* 0x040fe20000001840 */
[----:B------:R-:W4:Y:S07]  /*4f30*/  LDSM.16.MT88.4 R16, [R145+0x9800] ;  /* 0x009800009110783b */ /* 0x000f2e0000004200 */
[C---:B------:R-:W-:Y:S08]  /*4f40*/  HMMA.16816.F32 R84, R4.reuse, R22, R84 ;  /* 0x000000160454723c */ /* 0x040ff00000001854 */
[C---:B-1----:R-:W-:Y:S08]  /*4f50*/  HMMA.16816.F32 R88, R4.reuse, R8, R88 ;  /* 0x000000080458723c */ /* 0x042ff00000001858 */
[----:B------:R-:W-:Y:S01]  /*4f60*/  HMMA.16816.F32 R76, R4, R10, R76 ;  /* 0x0000000a044c723c */ /* 0x000fe2000000184c */
[----:B------:R-:W-:Y:S01]  /*4f70*/  F2FP.F16.F32.PACK_AB R4, R127, R126 ;  /* 0x0000007e7f04723e */ /* 0x000fe200000000ff */
[----:B------:R-:W1:Y:S01]  /*4f80*/  LDSM.16.MT88.4 R8, [R146+0x9800] ;  /* 0x009800009208783b */ /* 0x000e620000004200 */
[----:B------:R-:W-:-:S02]  /*4f90*/  F2FP.F16.F32.PACK_AB R5, R118, R121 ;  /* 0x000000797605723e */ /* 0x000fc400000000ff */
[----:B------:R-:W-:Y:S02]  /*4fa0*/  F2FP.F16.F32.PACK_AB R6, R124, R123 ;  /* 0x0000007b7c06723e */ /* 0x000fe400000000ff */
[----:B---3--:R-:W-:-:S07]  /*4fb0*/  F2FP.F16.F32.PACK_AB R7, R20, R117 ;  /* 0x000000751407723e */ /* 0x008fce00000000ff */
[C---:B--2---:R-:W-:Y:S08]  /*4fc0*/  HMMA.16816.F32 R96, R4.reuse, R12, R96 ;  /* 0x0000000c0460723c */ /* 0x044ff00000001860 */
[C---:B------:R-:W-:Y:S01]  /*4fd0*/  HMMA.16816.F32 R92, R4.reuse, R14, R92 ;  /* 0x0000000e045c723c */ /* 0x040fe2000000185c */
[----:B------:R-:W2:Y:S07]  /*4fe0*/  LDSM.16.MT88.4 R12, [R144+0x9800] ;  /* 0x00980000900c783b */ /* 0x000eae0000004200 */
        /* <DEDUP_REMOVED lines=9> */
[----:B---3--:R-:W-:Y:S01]  /*5080*/  HMMA.16816.F32 R68, R4, R16, R68 ;  /* 0x000000100444723c */ /* 0x008fe20000001844 */
[----:B------:R-:W-:-:S04]  /*5090*/  FADD.FTZ R17, R107, R110 ;  /* 0x0000006e6b117221 */ /* 0x000fc80000010000 */
[----:B------:R-:W-:-:S03]  /*50a0*/  FADD.FTZ R17, R106, R17 ;  /* 0x000000116a117221 */ /* 0x000fc60000010000 */
[----:B------:R-:W-:Y:S01]  /*50b0*/  HMMA.16816.F32 R72, R4, R18, R72 ;  /* 0x000000120448723c */ /* 0x000fe20000001848 */
[----:B------:R-:W-:-:S04]  /*50c0*/  FADD.FTZ R100, R100, R17 ;  /* 0x0000001164647221 */ /* 0x000fc80000010000 */
[----:B------:R-:W-:-:S03]  /*50d0*/  FADD.FTZ R103, R103, R100 ;  /* 0x0000006467677221 */ /* 0x000fc60000010000 */
[C---:B-1----:R-:W-:Y:S08]  /*50e0*/  HMMA.16816.F32 R60, R4.reuse, R8, R60 ;  /* 0x00000008043c723c */ /* 0x042ff0000000183c */
[C---:B------:R-:W-:Y:S01]  /*50f0*/  HMMA.16816.F32 R64, R4.reuse, R10, R64 ;  /* 0x0000000a0440723c */ /* 0x040fe20000001840 */
[----:B------:R-:W1:Y:S07]  /*5100*/  LDSM.16.MT88.4 R8, [R144+0xb800] ;  /* 0x00b800009008783b */ /* 0x000e6e0000004200 */
[----:B--2---:R-:W-:Y:S01]  /*5110*/  HMMA.16816.F32 R88, R4, R12, R88 ;  /* 0x0000000c0458723c */ /* 0x004fe20000001858 */
[----:B------:R-:W-:-:S04]  /*5120*/  FADD.FTZ R13, R33, R104 ;  /* 0x00000068210d7221 */ /* 0x000fc80000010000 */
        /* <DEDUP_REMOVED lines=20> */
[----:B------:R-:W-:-:S04]  /*5270*/  NOP ;  /* 0x0000000000007918 */ /* 0x000fc80000000000 */
[----:B------:R-:W-:-:S15]  /*5280*/  @!P4 BRA `(.L_x_8886) ;  /* 0x0000002800b8c947 */ /* 0x000fde0003800000 */
[----:B------:R-:W-:Y:S01]  /*5290*/  ISETP.NE.U32.AND P2, PT, R34, RZ, PT ;  /* 0x000000ff2200720c */ /* 0x000fe20003f45070 */
[----:B------:R-:W-:Y:S01]  /*52a0*/  IMAD.MOV.U32 R0, RZ, RZ, R101 ;  /* 0x000000ffff007224 */ /* 0x000fe200078e0065 */
[C---:B------:R-:W-:Y:S01]  /*52b0*/  IADD3 R178, PT, PT, -R32.reuse, 0x1, RZ ;  /* 0x0000000120b27810 */ /* 0x040fe20007ffe1ff */
[----:B------:R-:W-:Y:S01]  /*52c0*/  IMAD.MOV.U32 R105, RZ, RZ, R102 ;  /* 0x000000ffff697224 */ /* 0x000fe200078e0066 */
[----:B------:R-:W-:Y:S01]  /*52d0*/  ISETP.NE.AND.EX P2, PT, R35, RZ, PT, P2 ;  /* 0x000000ff2300720c */ /* 0x000fe20003f45320 */
[----:B------:R-:W-:-:S12]  /*52e0*/  VIADD R179, R32, 0xfffffffe ;  /* 0xfffffffe20b37836 */ /* 0x000fd80000000000 */
.L_x_8893:
[-C--:B------:R-:W-:Y:S01]  /*52f0*/  ISETP.GE.AND P1, PT, R174, R170.reuse, PT ;  /* 0x000000aaae00720c */ /* 0x080fe20003f26270 */
[----:B------:R-:W-:Y:S04]  /*5300*/  DEPBAR.LE SB0, 0x0 ;  /* 0x000080000000791a */ /* 0x000fe80000000000 */
[----:B------:R-:W-:Y:S05]  /*5310*/  WARPSYNC.ALL ;  /* 0x0000000000007948 */ /* 0x000fea0003800000 */
[----:B------:R-:W-:Y:S01]  /*5320*/  BAR.SYNC.DEFER_BLOCKING 0x0 ;  /* 0x0000000000007b1d */ /* 0x000fe20000010000 */
[----:B------:R-:W-:Y:S02]  /*5330*/  @!P2 IMAD.MOV.U32 R7, RZ, RZ, RZ ;  /* 0x000000ffff07a224 */ /* 0x000fe400078e00ff */
[----:B------:R-:W-:Y:S02]  /*5340*/  IMAD.MOV.U32 R5, RZ, RZ, R164 ;  /* 0x000000ffff057224 */ /* 0x000fe400078e00a4 */
[----:B------:R-:W-:Y:S01]  /*5350*/  IMAD.MOV.U32 R4, RZ, RZ, R165 ;  /* 0x000000ffff047224 */ /* 0x000fe200078e00a5 */
[----:B------:R-:W-:Y:S01]  /*5360*/  @!P2 IADD3 R7, P0, PT, RZ, -R7, RZ ;  /* 0x80000007ff07a210 */ /* 0x000fe20007f1e0ff */
[----:B------:R-:W2:Y:S01]  /*5370*/  @!P2 LD.E R6, desc[UR4][R2.64+0x40] ;  /* 0x000040040206a980 */ /* 0x000ea2000c101900 */
[----:B------:R-:W-:Y:S01]  /*5380*/  BSSY.RECONVERGENT B0, `(.L_x_8887) ;  /* 0x0000046000007945 */ /* 0x000fe20003800200 */
        /* <DEDUP_REMOVED lines=38> */
[----:B------:R-:W-:Y:S02]  /*55f0*/  ISETP.GE.AND P4, PT, R6, RZ, PT ;  /* 0x000000ff0600720c */ /* 0x000fe40003f86270 */
[----:B------:R-:W-:Y:S03]  /*5600*/  LOP3.LUT R7, RZ, R8, RZ, 0x33, !PT ;  /* 0x00000008ff077212 */ /* 0x000fe600078e33ff */
[----:B------:R-:W-:Y:S01]  /*5610*/  @P5 VIADD R12, R12, 0x1 ;  /* 0x000000010c0c5836 */ /* 0x000fe20000000000 */
[C---:B------:R-:W-:Y:S03]  /*5620*/  ISETP.NE.AND P5, PT, R8.reuse, RZ, PT ;  /* 0x000000ff0800720c */ /* 0x040fe60003fa5270 */
        /* <DEDUP_REMOVED lines=27> */
.L_x_8888:
[----:B------:R-:W-:Y:S05]  /*57e0*/  BSYNC.RECONVERGENT B0 ;  /* 0x0000000000007941 */ /* 0x000fea0003800200 */
.L_x_8887:
[----:B------:R-:W-:Y:S01]  /*57f0*/  @!PT LDS RZ, [RZ] ;  /* 0x00000000fffff984 */ /* 0x000fe20000000800 */
[----:B------:R-:W-:Y:S01]  /*5800*/  @!PT LDS RZ, [RZ] ;  /* 0x00000000fffff984 */ /* 0x000fe20000000800 */
[----:B------:R-:W-:Y:S01]  /*5810*/  @!PT LDS RZ, [RZ] ;  /* 0x00000000fffff984 */ /* 0x000fe20000000800 */
[----:B------:R1:W-:Y:S01]  /*5820*/  @!P1 LDGSTS.E.BYPASS.LTC128B.128 [R171+0x8000], desc[UR4][R164.64] ;  /* 0x08000000a4ab9fae */ /* 0x0003e2000b981a04 */
[C---:B------:R-:W-:Y:S01]  /*5830*/  LEA R186, P3, R158.reuse, R164, 0x5 ;  /* 0x000000a49eba7211 */ /* 0x040fe200078628ff */
[C---:B------:R-:W-:Y:S01]  /*5840*/  IMAD.SHL.U32 R104, R158.reuse, 0x20, RZ ;  /* 0x000000209e687824 */ /* 0x040fe200078e00ff */
[C-C-:B------:R-:W-:Y:S01]  /*5850*/  SHF.L.U64.HI R106, R158.reuse, 0x5, R159.reuse ;  /* 0x000000059e6a7819 */ /* 0x140fe2000001029f */
[----:B------:R-:W-:Y:S01]  /*5860*/  @P1 STS.128 [R171+0x8000], RZ ;  /* 0x008000ffab001388 */ /* 0x000fe20000000c00 */
[----:B------:R-:W-:Y:S01]  /*5870*/  LEA.HI.X R187, R158, R165, R159, 0x5, P3 ;  /* 0x000000a59ebb7211 */ /* 0x000fe200018f2c9f */
[----:B------:R-:W-:Y:S01]  /*5880*/  VIADD R178, R178, 0x1 ;  /* 0x00000001b2b27836 */ /* 0x000fe20000000000 */
[----:B------:R-:W-:Y:S01]  /*5890*/  IADD3 R184, P4, PT, R104, R186, RZ ;  /* 0x000000ba68b87210 */ /* 0x000fe20007f9e0ff */
[----:B------:R-:W-:Y:S01]  /*58a0*/  @!PT LDS RZ, [RZ] ;  /* 0x00000000fffff984 */ /* 0x000fe20000000800 */
[----:B------:R-:W-:Y:S01]  /*58b0*/  @!PT LDS RZ, [RZ] ;  /* 0x00000000fffff984 */ /* 0x000fe20000000800 */
[----:B------:R-:W-:Y:S01]  /*58c0*/  @!PT LDS RZ, [RZ] ;  /* 0x00000000fffff984 */ /* 0x000fe20000000800 */
[----:B------:R1:W-:Y:S01]  /*58d0*/  @!P0 LDGSTS.E.BYPASS.LTC128B.128 [R171+0xa000], desc[UR4][R164.64+0x80] ;  /* 0x0a000080a4ab8fae */ /* 0x0003e2000b981a04 */
[----:B------:R-:W-:Y:S02]  /*58e0*/  BSSY.RECONVERGENT B1, `(.L_x_8889) ;  /* 0x000010c000017945 */ /* 0x000fe40003800200 */
[----:B------:R-:W-:Y:S01]  /*58f0*/  IADD3 R188, P3, PT, R184, R104, RZ ;  /* 0x00000068b8bc7210 */ /* 0x000fe20007f7e0ff */
[----:B------:R-:W-:Y:S01]  /*5900*/  @P0 STS.128 [R171+0xa000], RZ ;  /* 0x00a000ffab000388 */ /* 0x000fe20000000c00 */
[----:B------:R-:W-:Y:S03]  /*5910*/  IMAD.X R185, R106, 0x1, R187, P4 ;  /* 0x000000016ab97824 */ /* 0x000fe600020e06bb */
[----:B------:R-:W-:Y:S01]  /*5920*/  @!PT LDS RZ, [RZ] ;  /* 0x00000000fffff984 */ /* 0x000fe20000000800 */
[----:B------:R-:W-:Y:S01]  /*5930*/  @!PT LDS RZ, [RZ] ;  /* 0x00000000fffff984 */ /* 0x000fe20000000800 */
[----:B------:R-:W-:Y:S01]  /*5940*/  @!PT LDS RZ, [RZ] ;  /* 0x00000000fffff984 */ /* 0x000fe20000000800 */
[----:B------:R1:W-:Y:S01]  /*5950*/  @!P1 LDGSTS.E.BYPASS.LTC128B.128 [R171+0x8800], desc[UR4][R186.64] ;  /* 0x08800000baab9fae */ /* 0x0003e2000b981a04 */
[----:B------:R-:W-:Y:S01]  /*5960*/  IMAD.X R189, R185, 0x1, R106, P3 ;  /* 0x00000001b9bd7824 */ /* 0x000fe200018e066a */
[----:B------:R-:W-:Y:S02]  /*5970*/  ISETP.NE.AND P3, PT, R178, RZ, PT ;  /* 0x000000ffb200720c */ /* 0x000fe40003f65270 */
        /* <DEDUP_REMOVED lines=137> */
[----:B------:R-:W-:Y:S01]  /*6210*/  BSSY.RECONVERGENT B0, `(.L_x_8891) ;  /* 0x0000048000007945 */ /* 0x000fe20003800200 */
[----:B------:R-:W-:Y:S03]  /*6220*/  IMAD.SHL.U32 R100, R156, 0x20, RZ ;  /* 0x000000209c647824 */ /* 0x000fe600078e00ff */
        /* <DEDUP_REMOVED lines=39> */
[----:B------:R-:W-:Y:S02]  /*64a0*/  ISETP.GE.AND P4, PT, R101, RZ, PT ;  /* 0x000000ff6500720c */ /* 0x000fe40003f86270 */
[----:B------:R-:W-:Y:S07]  /*64b0*/  LOP3.LUT R101, RZ, R110, RZ, 0x33, !PT ;  /* 0x0000006eff657212 */ /* 0x000fee00078e33ff */
[----:B------:R-:W-:Y:S02]  /*64c0*/  @P5 IADD3 R106, PT, PT, R106, 0x1, RZ ;  /* 0x000000016a6a5810 */ /* 0x000fe40007ffe0ff */
[----:B------:R-:W-:Y:S01]  /*64d0*/  @P6 VIADD R109, R109, 0x1 ;  /* 0x000000016d6d6836 */ /* 0x000fe20000000000 */
[C---:B------:R-:W-:Y:S02]  /*64e0*/  ISETP.NE.AND P5, PT, R110.reuse, RZ, PT ;  /* 0x000000ff6e00720c */ /* 0x040fe40003fa5270 */
[----:B------:R-:W-:Y:S02]  /*64f0*/  @!P3 IMAD.MOV R106, RZ, RZ, -R106 ;  /* 0x000000ffff6ab224 */ /* 0x000fe400078e0a6a */
[----:B------:R-:W-:Y:S03]  /*6500*/  @!P4 IADD3 R109, PT, PT, -R109, RZ, RZ ;  /* 0x000000ff6d6dc210 */ /* 0x000fe60007ffe1ff */
[C---:B------:R-:W-:Y:S02]  /*6510*/  SEL R103, R101.reuse, R106, !P5 ;  /* 0x0000006a65677207 */ /* 0x040fe40006800000 */
[----:B------:R-:W-:Y:S01]  /*6520*/  SEL R109, R101, R109, !P5 ;  /* 0x0000006d656d7207 */ /* 0x000fe20006800000 */
[----:B------:R-:W3:Y:S01]  /*6530*/  LD.E.64 R106, desc[UR4][R2.64+0x38] ;  /* 0x00003804026a7980 */ /* 0x000ee2000c101b00 */
[-C--:B------:R-:W-:Y:S02]  /*6540*/  LEA R116, P4, R103, R176.reuse, 0x2 ;  /* 0x000000b067747211 */ /* 0x080fe400078810ff */
[----:B------:R-:W-:Y:S02]  /*6550*/  LEA R114, P3, R109, R176, 0x2 ;  /* 0x000000b06d727211 */ /* 0x000fe400078610ff */
[-C--:B------:R-:W-:Y:S01]  /*6560*/  LEA.HI.X.SX32 R117, R103, R177.reuse, 0x2, P4 ;  /* 0x000000b167757211 */ /* 0x080fe200020f16ff */
[C---:B------:R-:W-:Y:S01]  /*6570*/  IMAD.IADD R103, R109.reuse, 0x1, -R103 ;  /* 0x000000016d677824 */ /* 0x040fe200078e0a67 */
[----:B------:R-:W-:Y:S03]  /*6580*/  LEA.HI.X.SX32 R115, R109, R177, 0x2, P3 ;  /* 0x000000b16d737211 */ /* 0x000fe600018f16ff */
[----:B------:R-:W-:Y:S01]  /*6590*/  IMAD R110, R110, R103, -0x40 ;  /* 0xffffffc06e6e7424 */ /* 0x000fe200078e0267 */
[----:B------:R-:W4:Y:S04]  /*65a0*/  LD.E R102, desc[UR4][R116.64] ;  /* 0x0000000474667980 */ /* 0x000f28000c101900 */
        /* <DEDUP_REMOVED lines=14> */
.L_x_8892:
[----:B------:R-:W-:Y:S05]  /*6690*/  BSYNC.RECONVERGENT B0 ;  /* 0x0000000000007941 */ /* 0x000fea0003800200 */
.L_x_8891:
[----:B------:R-:W-:Y:S01]  /*66a0*/  @!PT LDS RZ, [RZ] ;  /* 0x00000000fffff984 */ /* 0x000fe20000000800 */
[----:B------:R-:W-:Y:S01]  /*66b0*/  @!PT LDS RZ, [RZ] ;  /* 0x00000000fffff984 */ /* 0x000fe20000000800 */
[----:B------:R-:W-:Y:S01]  /*66c0*/  @!PT LDS RZ, [RZ] ;  /* 0x00000000fffff984 */ /* 0x000fe20000000800 */
[----:B------:R1:W-:Y:S01]  /*66d0*/  @!P1 LDGSTS.E.BYPASS.LTC128B.128 [R171+0x4000], desc[UR4][R162.64] ;  /* 0x04000000a2ab9fae */ /* 0x0003e2000b981a04 */
        /* <DEDUP_REMOVED lines=8> */
[----:B------:R1:W-:Y:S03]  /*6760*/  @!P0 LDGSTS.E.BYPASS.LTC128B.128 [R171+0x6000], desc[UR4][R162.64+0x80] ;  /* 0x06000080a2ab8fae */ /* 0x0003e6000b981a04 */
[----:B------:R-:W-:Y:S01]  /*6770*/  IADD3 R100, P3, PT, R102, R100, RZ ;  /* 0x0000006466647210 */ /* 0x000fe20007f7e0ff */
[----:B------:R1:W-:Y:S01]  /*6780*/  @P0 STS.128 [R171+0x6000], RZ ;  /* 0x006000ffab000388 */ /* 0x0003e20000000c00 */
[----:B------:R-:W-:Y:S03]  /*6790*/  IMAD.X R103, R101, 0x1, R107, P4 ;  /* 0x0000000165677824 */ /* 0x000fe600020e066b */
        /* <DEDUP_REMOVED lines=32> */
.L_x_8890:
[----:B------:R-:W-:Y:S05]  /*69a0*/  BSYNC.RECONVERGENT B1 ;  /* 0x0000000000017941 */ /* 0x000fea0003800200 */
.L_x_8889:
        /* <DEDUP_REMOVED lines=133> */
[----:B------:R-:W-:Y:S01]  /*7200*/  ISETP.NE.AND P0, PT, R179, -0x1, PT ;  /* 0xffffffffb300780c */ /* 0x000fe20003f05270 */
        /* <DEDUP_REMOVED lines=182> */
.L_x_8886:
        /* <DEDUP_REMOVED lines=11> */
.L_x_8909:
        /* <DEDUP_REMOVED lines=91> */
[----:B------:R-:W-:Y:S01]  /*83d0*/  STS [R9], R96 ;  /* 0x0000006009007388 */ /* 0x000fe20000000800 */
[----:B------:R-:W-:-:S02]  /*83e0*/  IADD3 R15, PT, PT, R9, 0x40, RZ ;  /* 0x00000040090f7810 */ /* 0x000fc40007ffe0ff */
[-C--:B------:R-:W-:Y:S02]  /*83f0*/  IADD3 R13, PT, PT, R4, R9.reuse, RZ ;  /* 0x00000009040d7210 */ /* 0x080fe40007ffe0ff */
[----:B------:R-:W-:Y:S02]  /*8400*/  @P4 IADD3 R15, PT, PT, R9, -0x40, RZ ;  /* 0xffffffc0090f4810 */ /* 0x000fe40007ffe0ff */
        /* <DEDUP_REMOVED lines=8> */
[----:B------:R-:W-:Y:S02]  /*8490*/  F2FP.F16.F32.PACK_AB R40, R41, R40 ;  /* 0x000000282928723e */ /* 0x000fe400000000ff */
[----:B------:R-:W-:Y:S01]  /*84a0*/  F2FP.F16.F32.PACK_AB R42, R43, R42 ;  /* 0x0000002a2b2a723e */ /* 0x000fe200000000ff */
[----:B------:R-:W-:Y:S01]  /*84b0*/  STS [R11+0x400], R94 ;  /* 0x0004005e0b007388 */ /* 0x000fe20000000800 */
[----:B------:R-:W-:Y:S02]  /*84c0*/  IADD3 R17, PT, PT, R5, R13, RZ ;  /* 0x0000000d05117210 */ /* 0x000fe40007ffe0ff */
        /* <DEDUP_REMOVED lines=13> */
[----:B------:R1:W-:Y:S01]  /*85a0*/  STS [R15], R44 ;  /* 0x0000002c0f007388 */ /* 0x0003e20000000800 */
[----:B------:R-:W-:Y:S02]  /*85b0*/  F2FP.F16.F32.PACK_AB R58, R59, R58 ;  /* 0x0000003a3b3a723e */ /* 0x000fe400000000ff */
[----:B------:R-:W-:Y:S01]  /*85c0*/  IADD3 R5, PT, PT, R5, R19, RZ ;  /* 0x0000001305057210 */ /* 0x000fe20007ffe0ff */
[----:B------:R-:W-:Y:S01]  /*85d0*/  STS [R15+0x400], R46 ;  /* 0x0004002e0f007388 */ /* 0x000fe20000000800 */
[----:B------:R-:W-:Y:S02]  /*85e0*/  F2FP.F16.F32.PACK_AB R60, R61, R60 ;  /* 0x0000003c3d3c723e */ /* 0x000fe400000000ff */
[----:B------:R-:W-:Y:S01]  /*85f0*/  F2FP.F16.F32.PACK_AB R62, R63, R62 ;  /* 0x0000003e3f3e723e */ /* 0x000fe200000000ff */
[----:B------:R-:W-:Y:S01]  /*8600*/  STS [R21], R48 ;  /* 0x0000003015007388 */ /* 0x000fe20000000800 */
[----:B------:R-:W-:-:S02]  /*8610*/  F2FP.F16.F32.PACK_AB R64, R65, R64 ;  /* 0x000000404140723e */ /* 0x000fc400000000ff */
[----:B------:R-:W-:Y:S01]  /*8620*/  F2FP.F16.F32.PACK_AB R66, R67, R66 ;  /* 0x000000424342723e */ /* 0x000fe200000000ff */
[----:B------:R2:W-:Y:S01]  /*8630*/  STS [R21+0x400], R50 ;  /* 0x0004003215007388 */ /* 0x0005e20000000800 */
        /* <DEDUP_REMOVED lines=15> */
[----:B------:R-:W-:-:S02]  /*8730*/  F2FP.F16.F32.PACK_AB R84, R85, R84 ;  /* 0x000000545554723e */ /* 0x000fc400000000ff */
        /* <DEDUP_REMOVED lines=18> */
[----:B-1----:R-:W3:Y:S04]  /*8860*/  LD.E.64 R44, desc[UR4][R2.64+0x88] ;  /* 0x00008804022c7980 */ /* 0x002ee8000c101b00 */
[----:B------:R1:W5:Y:S06]  /*8870*/  LD.E.64 R42, desc[UR4][R2.64+0x90] ;  /* 0x00009004022a7980 */ /* 0x00036c000c101b00 */
[----:B--2---:R1:W5:Y:S01]  /*8880*/  @!P4 LD.E.64 R50, desc[UR4][R2.64+0x80] ;  /* 0x000080040232c980 */ /* 0x004362000c101b00 */
[----:B----4-:R-:W-:-:S13]  /*8890*/  ISETP.NE.AND P2, PT, R4, RZ, PT ;  /* 0x000000ff0400720c */ /* 0x010fda0003f45270 */
[----:B------:R-:W2:Y:S04]  /*88a0*/  @!P2 LD.E R4, desc[UR4][R2.64+0x60] ;  /* 0x000060040204a980 */ /* 0x000ea8000c101900 */
[----:B------:R-:W4:Y:S01]  /*88b0*/  @!P2 LD.E R41, desc[UR4][R2.64+0xb4] ;  /* 0x0000b4040229a980 */ /* 0x000f22000c101900 */
[----:B------:R-:W1:Y:S08]  /*88c0*/  @P1 MUFU.LG2 R7, R7 ;  /* 0x0000000700071308 */ /* 0x000e700000000c00 */
[----:B------:R-:W1:Y:S01]  /*88d0*/  @P0 MUFU.LG2 R10, R10 ;  /* 0x0000000a000a0308 */ /* 0x000e620000000c00 */
[----:B---3--:R-:W-:-:S02]  /*88e0*/  SHF.R.U32.HI R5, RZ, 0x1, R0 ;  /* 0x00000001ff057819 */ /* 0x008fc40000011600 */
[----:B------:R-:W-:Y:S02]  /*88f0*/  LOP3.LUT P3, RZ, R0, 0x3, RZ, 0xc0, !PT ;  /* 0x0000000300ff7812 */ /* 0x000fe4000786c0ff */
[----:B------:R-:W-:Y:S02]  /*8900*/  SHF.R.U32.HI R39, RZ, 0x2, R0 ;  /* 0x00000002ff277819 */ /* 0x000fe40000011600 */
[----:B------:R-:W-:Y:S01]  /*8910*/  LOP3.LUT R0, R5, 0x30, RZ, 0xc0, !PT ;  /* 0x0000003005007812 */ /* 0x000fe200078ec0ff */
[----:B------:R-:W-:Y:S01]  /*8920*/  BSSY.RECONVERGENT B0, `(.L_x_8895) ;  /* 0x0000012000007945 */ /* 0x000fe20003800200 */
[----:B-1----:R-:W-:Y:S01]  /*8930*/  @P1 FMUL.FTZ R9, R7, 0.69314718246459960938 ;  /* 0x3f31721807091820 */ /* 0x002fe20000410000 */
[----:B------:R-:W-:Y:S01]  /*8940*/  MOV R37, 0x7f800000 ;  /* 0x7f80000000257802 */ /* 0x000fe20000000f00 */
[----:B------:R-:W-:Y:S01]  /*8950*/  @P4 IMAD.WIDE.U32 R46, R44, R173, RZ ;  /* 0x000000ad2c2e4225 */ /* 0x000fe200078e00ff */
[----:B------:R-:W-:-:S03]  /*8960*/  MOV R36, 0x7f800000 ;  /* 0x7f80000000247802 */ /* 0x000fc60000000f00 */
[----:B-----5:R-:W-:Y:S01]  /*8970*/  @P1 FFMA.FTZ R37, R6, R102, R9 ;  /* 0x0000006606251223 */ /* 0x020fe20000010009 */
[----:B------:R-:W-:Y:S01]  /*8980*/  LOP3.LUT R39, R0, 0x7, R39, 0xf8, !PT ;  /* 0x0000000700277812 */ /* 0x000fe200078ef827 */
[----:B------:R-:W-:Y:S01]  /*8990*/  @P0 FMUL.FTZ R8, R10, 0.69314718246459960938 ;  /* 0x3f3172180a080820 */ /* 0x000fe20000410000 */
[----:B------:R-:W-:-:S03]  /*89a0*/  @P4 IMAD R0, R45, R173, RZ ;  /* 0x000000ad2d004224 */ /* 0x000fc600078e02ff */
        /* <DEDUP_REMOVED lines=9> */
.L_x_8896:
[----:B------:R-:W-:Y:S05]  /*8a40*/  BSYNC.RECONVERGENT B0 ;  /* 0x0000000000007941 */ /* 0x000fea0003800200 */
.L_x_8895:
[----:B------:R1:W5:Y:S01]  /*8a50*/  LD.E.64 R48, desc[UR4][R2.64+0x70] ;  /* 0x0000700402307980 */ /* 0x000362000c101b00 */
[----:B------:R-:W-:Y:S05]  /*8a60*/  WARPSYNC.ALL ;  /* 0x0000000000007948 */ /* 0x000fea0003800000 */
[----:B------:R1:W5:Y:S01]  /*8a70*/  LD.E.64 R52, desc[UR4][R2.64+0xa0] ;  /* 0x0000a00402347980 */ /* 0x000362000c101b00 */
[----:B------:R-:W-:Y:S01]  /*8a80*/  BSSY.RECONVERGENT B0, `(.L_x_8897) ;  /* 0x0000015000007945 */ /* 0x000fe20003800200 */
        /* <DEDUP_REMOVED lines=20> */
.L_x_8898:
[----:B------:R-:W-:Y:S05]  /*8bd0*/  BSYNC.RECONVERGENT B0 ;  /* 0x0000000000007941 */ /* 0x000fea0003800200 */
.L_x_8897:
[----:B-1----:R-:W1:Y:S01]  /*8be0*/  S2R R37, SR_TID.X ;  /* 0x0000000000257919 */ /* 0x002e620000002100 */
[----:B------:R-:W-:Y:S01]  /*8bf0*/  MOV R175, RZ ;  /* 0x000000ff00af7202 */ /* 0x000fe20000000f00 */
[-C--:B------:R-:W-:Y:S02]  /*8c00*/  @!P4 IMAD R36, R51, R168.reuse, RZ ;  /* 0x000000a83324c224 */ /* 0x080fe400078e02ff */
[----:B------:R-:W-:Y:S01]  /*8c10*/  @!P4 IMAD.WIDE.U32 R50, R50, R168, RZ ;  /* 0x000000a83232c225 */ /* 0x000fe200078e00ff */
[----:B------:R2:W5:Y:S01]  /*8c20*/  LD.E R2, desc[UR4][R2.64+0xc0] ;  /* 0x0000c00402027980 */ /* 0x000562000c101900 */
[----:B------:R-:W-:Y:S02]  /*8c30*/  BSSY.RECONVERGENT B0, `(.L_x_8899) ;  /* 0x000001f000007945 */ /* 0x000fe40003800200 */
[----:B------:R-:W-:Y:S01]  /*8c40*/  @!P4 IMAD.MOV.U32 R38, RZ, RZ, R50 ;  /* 0x000000ffff26c224 */ /* 0x000fe200078e0032 */
[----:B------:R-:W-:Y:S02]  /*8c50*/  @P4 MOV R38, R46 ;  /* 0x0000002e00264202 */ /* 0x000fe40000000f00 */
[----:B------:R-:W-:Y:S01]  /*8c60*/  @!P4 IADD3 R36, PT, PT, R51, R36, RZ ;  /* 0x000000243324c210 */ /* 0x000fe20007ffe0ff */
[----:B------:R-:W-:-:S02]  /*8c70*/  @P4 IMAD.IADD R36, R47, 0x1, R0 ;  /* 0x000000012f244824 */ /* 0x000fc400078e0200 */
[-C--:B--2---:R-:W-:Y:S01]  /*8c80*/  IMAD R3, R43, R167.reuse, RZ ;  /* 0x000000a72b037224 */ /* 0x084fe200078e02ff */
[----:B-1----:R-:W-:Y:S01]  /*8c90*/  SHF.R.U32.HI R37, RZ, 0x3, R37 ;  /* 0x00000003ff257819 */ /* 0x002fe20000011625 */
[----:B------:R-:W-:-:S03]  /*8ca0*/  IMAD.WIDE.U32 R42, R42, R167, RZ ;  /* 0x000000a72a2a7225 */ /* 0x000fc600078e00ff */
[C---:B------:R-:W-:Y:S01]  /*8cb0*/  ISETP.GE.AND P3, PT, R37.reuse, R160, PT ;  /* 0x000000a02500720c */ /* 0x040fe20003f66270 */
[----:B------:R-:W-:Y:S01]  /*8cc0*/  VIADD R41, R37, 0x10 ;  /* 0x0000001025297836 */ /* 0x000fe20000000000 */
[----:B------:R-:W-:Y:S01]  /*8cd0*/  IADD3 R3, PT, PT, R43, R3, RZ ;  /* 0x000000032b037210 */ /* 0x000fe20007ffe0ff */
[----:B------:R-:W-:-:S03]  /*8ce0*/  VIADD R39, R37, 0x20 ;  /* 0x0000002025277836 */ /* 0x000fc60000000000 */
[----:B------:R-:W-:Y:S01]  /*8cf0*/  ISETP.GE.AND P2, PT, R41, R160, PT ;  /* 0x000000a02900720c */ /* 0x000fe20003f46270 */
[----:B------:R-:W-:Y:S01]  /*8d00*/  IMAD.WIDE.U32 R40, R172, R44, R174 ;  /* 0x0000002cac287225 */ /* 0x000fe200078e00ae */
[----:B------:R-:W-:-:S03]  /*8d10*/  ISETP.GE.AND P1, PT, R39, R160, PT ;  /* 0x000000a02700720c */ /* 0x000fc60003f26270 */
[----:B------:R-:W-:Y:S01]  /*8d20*/  VIADD R39, R37, 0x30 ;  /* 0x0000003025277836 */ /* 0x000fe20000000000 */
[----:B------:R-:W-:Y:S01]  /*8d30*/  IADD3 R38, P5, P4, R42, R40, R38 ;  /* 0x000000282a267210 */ /* 0x000fe20007cbe026 */
[----:B------:R-:W-:-:S03]  /*8d40*/  IMAD R172, R45, R172, RZ ;  /* 0x000000ac2dac7224 */ /* 0x000fc600078e02ff */
        /* <DEDUP_REMOVED lines=11> */
[----:B------:R1:W-:Y:S04]  /*8e00*/  @!P5 ST.E.128 desc[UR4][R42.64], R28 ;  /* 0x0000001c2a00d985 */ /* 0x0003e8000c101d04 */
[----:B------:R1:W-:Y:S02]  /*8e10*/  @!P4 ST.E.128 desc[UR4][R42.64+0x80], R12 ;  /* 0x0000800c2a00c985 */ /* 0x0003e4000c101d04 */
.L_x_8900:
[----:B------:R-:W-:Y:S05]  /*8e20*/  BSYNC.RECONVERGENT B0 ;  /* 0x0000000000007941 */ /* 0x000fea0003800200 */
.L_x_8899:
        /* <DEDUP_REMOVED lines=16> */
.L_x_8902:
[----:B------:R-:W-:Y:S05]  /*8f30*/  BSYNC.RECONVERGENT B0 ;  /* 0x0000000000007941 */ /* 0x000fea0003800200 */
.L_x_8901:
[----:B------:R-:W-:Y:S04]  /*8f40*/  BSSY.RECONVERGENT B0, `(.L_x_8903) ;  /* 0x0000010000007945 */ /* 0x000fe80003800200 */
[----:B------:R-:W-:Y:S05]  /*8f50*/  @P1 BRA `(.L_x_8904) ;  /* 0x0000000000381947 */ /* 0x000fea0003800000 */
[----:B--2---:R-:W-:Y:S01]  /*8f60*/  IADD3 R9, P1, PT, R37, 0x20, RZ ;  /* 0x0000002025097810 */ /* 0x004fe20007f3e0ff */
        /* <DEDUP_REMOVED lines=13> */
.L_x_8904:
[----:B------:R-:W-:Y:S05]  /*9040*/  BSYNC.RECONVERGENT B0 ;  /* 0x0000000000007941 */ /* 0x000fea0003800200 */
.L_x_8903:
[----:B------:R-:W-:-:S04]  /*9050*/  MOV R167, 0x0 ;  /* 0x0000000000a77802 */ /* 0x000fc80000000f00 */
[----:B-12345:R-:W-:Y:S05]  /*9060*/  @P0 RET.REL.NODEC R166 `(_ZN5flash24flash_fwd_splitkv_kernelI23Flash_fwd_kernel_traitsILi128ELi64ELi64ELi4ELb0ELb0EN7cutlass6half_tE19Flash_kernel_traitsILi128ELi64ELi64ELi4ES3_EELb0ELb0ELb0ELb0ELb0ELb0ELb0ELb0EEEvNS_16Flash_fwd_paramsE) ;  /* 0xffffff6ca6e40950 */ /* 0x03efea0003c3ffff */
        /* <DEDUP_REMOVED lines=14> */
[----:B-1----:R-:W-:Y:S05]  /*9150*/  @P0 RET.REL.NODEC R166 `(_ZN5flash24flash_fwd_splitkv_kernelI23Flash_fwd_kernel_traitsILi128ELi64ELi64ELi4ELb0ELb0EN7cutlass6half_tE19Flash_kernel_traitsILi128ELi64ELi64ELi4ES3_EELb0ELb0ELb0ELb0ELb0ELb0ELb0ELb0EEEvNS_16Flash_fwd_paramsE) ;  /* 0xffffff6ca6a80950 */ /* 0x002fea0003c3ffff */
[----:B------:R-:W-:Y:S01]  /*9160*/  MOV R167, 0x0 ;  /* 0x0000000000a77802 */ /* 0x000fe20000000f00 */
[----:B------:R1:W-:Y:S03]  /*9170*/  ST.E.128 desc[UR4][R6.64+0x80], R32 ;  /* 0x0000802006007985 */ /* 0x0003e6000c101d04 */
[----:B-1----:R-:W-:Y:S05]  /*9180*/  RET.REL.NODEC R166 `(_ZN5flash24flash_fwd_splitkv_kernelI23Flash_fwd_kernel_traitsILi128ELi64ELi64ELi4ELb0ELb0EN7cutlass6half_tE19Flash_kernel_traitsILi128ELi64ELi64ELi4ES3_EELb0ELb0ELb0ELb0ELb0ELb0ELb0ELb0EEEvNS_16Flash_fwd_paramsE) ;  /* 0xffffff6ca69c7950 */ /* 0x002fea0003c3ffff */
.L_x_8894:
[----:B------:R-:W-:Y:S01]  /*9190*/  MOV R5, 0x2 ;  /* 0x0000000200057802 */ /* 0x000fe20000000f00 */
[----:B------:R-:W-:Y:S01]  /*91a0*/  IMAD.MOV.U32 R0, RZ, RZ, 0x1f ;  /* 0x0000001fff007424 */ /* 0x000fe200078e00ff */
[----:B------:R-:W-:-:S07]  /*91b0*/  MOV R4, 0xffffffff ;  /* 0xffffffff00047802 */ /* 0x000fce0000000f00 */
[----:B-1---5:R-:W-:Y:S05]  /*91c0*/  WARPSYNC.COLLECTIVE R4, `(.L_x_8905) ;  /* 0x0000000004087348 */ /* 0x022fea0003c00000 */
[----:B------:R2:W3:Y:S02]  /*91d0*/  SHFL.BFLY P0, R10, R183, R5, R0 ;  /* 0x0c000005b70a7389 */ /* 0x0004e40000000000 */
[----:B-123-5:R-:W-:Y:S05]  /*91e0*/  ENDCOLLECTIVE ;  /* 0x000000000000791b */ /* 0x02efea0003800000 */
.L_x_8905:
[----:B------:R-:W-:Y:S02]  /*91f0*/  IMAD.MOV.U32 R8, RZ, RZ, R10 ;  /* 0x000000ffff087224 */ /* 0x000fe400078e000a */
[----:B------:R-:W-:Y:S02]  /*9200*/  IMAD.MOV.U32 R5, RZ, RZ, 0x1 ;  /* 0x00000001ff057424 */ /* 0x000fe400078e00ff */
[----:B------:R-:W-:-:S05]  /*9210*/  FADD.FTZ R8, R8, R183 ;  /* 0x000000b708087221 */ /* 0x000fca0000010000 */
[----:B------:R-:W-:-:S07]  /*9220*/  MOV R183, R8 ;  /* 0x0000000800b77202 */ /* 0x000fce0000000f00 */
[----:B------:R-:W-:Y:S05]  /*9230*/  WARPSYNC.COLLECTIVE R4, `(.L_x_8906) ;  /* 0x0000000004087348 */ /* 0x000fea0003c00000 */
[----:B------:R1:W2:Y:S02]  /*9240*/  SHFL.BFLY P0, R10, R183, R5, R0 ;  /* 0x0c000005b70a7389 */ /* 0x0002a40000000000 */
[----:B-12---:R-:W-:Y:S05]  /*9250*/  ENDCOLLECTIVE ;  /* 0x000000000000791b */ /* 0x006fea0003800000 */
.L_x_8906:
[----:B------:R-:W-:Y:S01]  /*9260*/  MOV R183, R181 ;  /* 0x000000b500b77202 */ /* 0x000fe20000000f00 */
[----:B------:R-:W-:Y:S01]  /*9270*/  IMAD.MOV.U32 R5, RZ, RZ, 0x2 ;  /* 0x00000002ff057424 */ /* 0x000fe200078e00ff */
[----:B------:R-:W-:-:S07]  /*9280*/  MOV R7, R10 ;  /* 0x0000000a00077202 */ /* 0x000fce0000000f00 */
[----:B------:R-:W-:Y:S05]  /*9290*/  WARPSYNC.COLLECTIVE R4, `(.L_x_8907) ;  /* 0x0000000004087348 */ /* 0x000fea0003c00000 */
[----:B------:R1:W2:Y:S02]  /*92a0*/  SHFL.BFLY P0, R10, R183, R5, R0 ;  /* 0x0c000005b70a7389 */ /* 0x0002a40000000000 */
[----:B-12---:R-:W-:Y:S05]  /*92b0*/  ENDCOLLECTIVE ;  /* 0x000000000000791b */ /* 0x006fea0003800000 */
.L_x_8907:
[----:B------:R-:W-:Y:S01]  /*92c0*/  FADD.FTZ R7, R8, R7 ;  /* 0x0000000708077221 */ /* 0x000fe20000010000 */
[----:B------:R-:W-:Y:S01]  /*92d0*/  FADD.FTZ R9, R10, R181 ;  /* 0x000000b50a097221 */ /* 0x000fe20000010000 */
[----:B------:R-:W-:-:S04]  /*92e0*/  MOV R5, 0x1 ;  /* 0x0000000100057802 */ /* 0x000fc80000000f00 */
[----:B------:R-:W-:-:S07]  /*92f0*/  MOV R183, R9 ;  /* 0x0000000900b77202 */ /* 0x000fce0000000f00 */
[----:B------:R-:W-:Y:S05]  /*9300*/  WARPSYNC.COLLECTIVE R4, `(.L_x_8908) ;  /* 0x0000000004087348 */ /* 0x000fea0003c00000 */
[----:B------:R1:W2:Y:S02]  /*9310*/  SHFL.BFLY P0, R10, R183, R5, R0 ;  /* 0x0c000005b70a7389 */ /* 0x0002a40000000000 */
[----:B-12---:R-:W-:Y:S05]  /*9320*/  ENDCOLLECTIVE ;  /* 0x000000000000791b */ /* 0x006fea0003800000 */
.L_x_8908:
[----:B------:R-:W-:Y:S05]  /*9330*/  BRA `(.L_x_8909) ;  /* 0xffffffe800b87947 */ /* 0x000fea000383ffff */
.L_x_8910:
        /* <DEDUP_REMOVED lines=12> */
.L_x_14964:


//--------------------- .text._ZN5flash24flash_fwd_splitkv_kernelI23Flash_fwd_kernel_traitsILi128ELi64ELi64ELi4ELb0ELb0EN7cutlass6half_tE19Flash_kernel_traitsILi128ELi64ELi64ELi4ES3_EELb0ELb0ELb0ELb0ELb0ELb1ELb0ELb0EEEvNS_16Flash_fwd_paramsE --------------------------
	.section	.text._ZN5flash24flash_fwd_splitkv_kernelI23Flash_fwd_kernel_traitsILi128ELi64ELi64ELi4ELb0ELb0EN7cutlass6half_tE19Flash_kernel_traitsILi128ELi64ELi64ELi4ES3_EELb0ELb0ELb0ELb0ELb0ELb1ELb0ELb0EEEvNS_16Flash_fwd_paramsE,"ax",@progbits
	.align	128
        .global         _ZN5flash24flash_fwd_splitkv_kernelI23Flash_fwd_kernel_traitsILi128ELi64ELi64ELi4ELb0ELb0EN7cutlass6half_tE19Flash_kernel_traitsILi128ELi64ELi64ELi4ES3_EELb0ELb0ELb0ELb0ELb0ELb1ELb0ELb0EEEvNS_16Flash_fwd_paramsE
        .type           _ZN5flash24flash_fwd_splitkv_kernelI23Flash_fwd_kernel_traitsILi128ELi64ELi64ELi4ELb0ELb0EN7cutlass6half_tE19Flash_kernel_traitsILi128ELi64ELi64ELi4ES3_EELb0ELb0ELb0ELb0ELb0ELb1ELb0ELb0EEEvNS_16Flash_fwd_paramsE,@function
        .size           _ZN5flash24flash_fwd_splitkv_kernelI23Flash_fwd_kernel_traitsILi128ELi64ELi64ELi4ELb0ELb0EN7cutlass6half_tE19Flash_kernel_traitsILi128ELi64ELi64ELi4ES3_EELb0ELb0ELb0ELb0ELb0ELb1ELb0ELb0EEEvNS_16Flash_fwd_paramsE,(.L_x_14965 - _ZN5flash24flash_fwd_splitkv_kernelI23Flash_fwd_kernel_traitsILi128ELi64ELi64ELi4ELb0ELb0EN7cutlass6half_tE19Flash_kernel_traitsILi128ELi64ELi64ELi4ES3_EELb0ELb0ELb0ELb0ELb0ELb1ELb0ELb0EEEvNS_16Flash_fwd_paramsE)
        .other          _ZN5flash24flash_fwd_splitkv_kernelI23Flash_fwd_kernel_traitsILi128ELi64ELi64ELi4ELb0ELb0EN7cutlass6half_tE19Flash_kernel_traitsILi128ELi64ELi64ELi4ES3_EELb0ELb0ELb0ELb0ELb0ELb1ELb0ELb0EEEvNS_16Flash_fwd_paramsE,@"STO_CUDA_ENTRY STV_DEFAULT"
_ZN5flash24flash_fwd_splitkv_kernelI23Flash_fwd_kernel_traitsILi128ELi64ELi64ELi4ELb0ELb0EN7cutlass6half_tE19Flash_kernel_traitsILi128ELi64ELi64ELi4ES3_EELb0ELb0ELb0ELb0ELb0ELb1ELb0ELb0EEEvNS_16Flash_fwd_paramsE:
.text._ZN5flash24flash_fwd_splitkv_kernelI23Flash_fwd_kernel_traitsILi128ELi64ELi64ELi4ELb0ELb0EN7cutlass6half_tE19Flash_kernel_traitsILi128ELi64ELi64ELi4ES3_EELb0ELb0ELb0ELb0ELb0ELb1ELb0ELb0EEEvNS_16Flash_fwd_paramsE:
[----:B------:R-:W-:Y:S01]  /*0000*/  LDC R1, c[0x0][0x37c] ;  /* 0x0000df00ff017b82 */ /* 0x000fe20000000800 */
[----:B------:R-:W1:Y:S07]  /*0010*/  S2R R33, SR_CTAID.X ;  /* 0x0000000000217919 */ /* 0x000e6e0000002500 */
[----:B------:R-:W2:Y:S01]  /*0020*/  LDC.64 R2, c[0x0][0x348] ;  /* 0x0000d200ff027b82 */ /* 0x000ea20000000a00 */
[----:B------:R-:W-:Y:S01]  /*0030*/  BSSY.RECONVERGENT B2, `(.L_x_8911) ;  /* 0x0000005000027945 */ /* 0x000fe20003800200 */
[----:B------:R-:W-:Y:S01]  /*0040*/  MOV R168, 0x80 ;  /* 0x0000008000a87802 */ /* 0x000fe20000000f00 */
[----:B------:R-:W3:Y:S01]  /*0050*/  S2R R170, SR_CTAID.Y ;  /* 0x0000000000aa7919 */ /* 0x000ee20000002600 */
[----:B------:R-:W4:Y:S05]  /*0060*/  S2R R169, SR_CTAID.Z ;  /* 0x0000000000a97919 */ /* 0x000f2a0000002700 */
[----:B-1234-:R-:W-:Y:S05]  /*0070*/  CALL.REL.NOINC `($_ZN5flash24flash_fwd_splitkv_kernelI23Flash_fwd_kernel_traitsILi128ELi64ELi64ELi4ELb0ELb0EN7cutlass6half_tE19Flash_kernel_traitsILi128ELi64ELi64ELi4ES3_EELb0ELb0ELb0ELb0ELb0ELb1ELb0ELb0EEEvNS_16Flash_fwd_paramsE$_ZN5flash30compute_attn_1rowblock_splitkvI23Flash_fwd_kernel_traitsILi128ELi64ELi64ELi4ELb0ELb0EN7cutlass6half_tE19Flash_kernel_traitsILi128ELi64ELi64ELi4ES3_EELb0ELb0ELb0ELb0ELb0ELb1ELb0ELb0ENS_16Flash_fwd_paramsEEEvRKT8_iiiii) ;  /* 0x0000000000087944 */ /* 0x01efea0003c00000 */
[----:B------:R-:W-:Y:S05]  /*0080*/  BSYNC.RECONVERGENT B2 ;  /* 0x0000000000027941 */ /* 0x000fea0003800200 */
.L_x_8911:
[----:B------:R-:W-:Y:S05]  /*0090*/  EXIT ;  /* 0x000000000000794d */ /* 0x000fea0003800000 */
        .type           $_ZN5flash24flash_fwd_splitkv_kernelI23Flash_fwd_kernel_traitsILi128ELi64ELi64ELi4ELb0ELb0EN7cutlass6half_tE19Flash_kernel_traitsILi128ELi64ELi64ELi4ES3_EELb0ELb0ELb0ELb0ELb0ELb1ELb0ELb0EEEvNS_16Flash_fwd_paramsE$_ZN5flash30compute_attn_1rowblock_splitkvI23Flash_fwd_kernel_traitsILi128ELi64ELi64ELi4ELb0ELb0EN7cutlass6half_tE19Flash_kernel_traitsILi128ELi64ELi64ELi4ES3_EELb0ELb0ELb0ELb0ELb0ELb1ELb0ELb0ENS_16Flash_fwd_paramsEEEvRKT8_iiiii,@function
        .size           $_ZN5flash24flash_fwd_splitkv_kernelI23Flash_fwd_kernel_traitsILi128ELi64ELi64ELi4ELb0ELb0EN7cutlass6half_tE19Flash_kernel_traitsILi128ELi64ELi64ELi4ES3_EELb0ELb0ELb0ELb0ELb0ELb1ELb0ELb0EEEvNS_16Flash_fwd_paramsE$_ZN5flash30compute_attn_1rowblock_splitkvI23Flash_fwd_kernel_traitsILi128ELi64ELi64ELi4ELb0ELb0EN7cutlass6half_tE19Flash_kernel_traitsILi128ELi64ELi64ELi4ES3_EELb0ELb0ELb0ELb0ELb0ELb1ELb0ELb0ENS_16Flash_fwd_paramsEEEvRKT8_iiiii,(.L_x_14965 - $_ZN5flash24flash_fwd_splitkv_kernelI23Flash_fwd_kernel_traitsILi128ELi64ELi64ELi4ELb0ELb0EN7cutlass6half_tE19Flash_kernel_traitsILi128ELi64ELi64ELi4ES3_EELb0ELb0ELb0ELb0ELb0ELb1ELb0ELb0EEEvNS_16Flash_fwd_paramsE$_ZN5flash30compute_attn_1rowblock_splitkvI23Flash_fwd_kernel_traitsILi128ELi64ELi64ELi4ELb0ELb0EN7cutlass6half_tE19Flash_kernel_traitsILi128ELi64ELi64ELi4ES3_EELb0ELb0ELb0ELb0ELb0ELb1ELb0ELb0ENS_16Flash_fwd_paramsEEEvRKT8_iiiii)
$_ZN5flash24flash_fwd_splitkv_kernelI23Flash_fwd_kernel_traitsILi128ELi64ELi64ELi4ELb0ELb0EN7cutlass6half_tE19Flash_kernel_traitsILi128ELi64ELi64ELi4ES3_EELb0ELb0ELb0ELb0ELb0ELb1ELb0ELb0EEEvNS_16Flash_fwd_paramsE$_ZN5flash30compute_attn_1rowblock_splitkvI23Flash_fwd_kernel_traitsILi128ELi64ELi64ELi4ELb0ELb0EN7cutlass6half_tE19Flash_kernel_traitsILi128ELi64ELi64ELi4ES3_EELb0ELb0ELb0ELb0ELb0ELb1ELb0ELb0ENS_16Flash_fwd_paramsEEEvRKT8_iiiii:
        /* <DEDUP_REMOVED lines=16> */
[C---:B------:R-:W-:Y:S01]  /*01a0*/  IMAD.WIDE.U32 R12, R170.reuse, 0x4, R12 ;  /* 0x00000004aa0c7825 */ /* 0x040fe200078e000c */
[----:B------:R-:W1:Y:S03]  /*01b0*/  S2R R97, SR_TID.X ;  /* 0x0000000000617919 */ /* 0x000e660000002100 */
[----:B------:R-:W-:Y:S01]  /*01c0*/  IMAD.SHL.U32 R4, R170, 0x4, RZ ;  /* 0x00000004aa047824 */ /* 0x000fe200078e00ff */
[----:B------:R-:W-:Y:S01]  /*01d0*/  SHF.R.U32.HI R0, RZ, 0x1e, R170 ;  /* 0x0000001eff007819 */ /* 0x000fe200000116aa */
[----:B------:R-:W-:Y:S01]  /*01e0*/  BSSY.RECONVERGENT B0, `(.L_x_8912) ;  /* 0x0000013000007945 */ /* 0x000fe20003800200 */
[----:B------:R-:W5:Y:S04]  /*01f0*/  @P4 LD.E R5, desc[UR4][R12.64+0x4] ;  /* 0x000004040c054980 */ /* 0x000f68000c101900 */
[----:B------:R2:W5:Y:S01]  /*0200*/  @P2 LD.E R174, desc[UR4][R12.64] ;  /* 0x000000040cae2980 */ /* 0x000562000c101900 */
[----:B------:R-:W-:-:S02]  /*0210*/  ISETP.NE.U32.AND P2, PT, R6, RZ, PT ;  /* 0x000000ff0600720c */ /* 0x000fc40003f45070 */
[----:B------:R-:W-:Y:S02]  /*0220*/  @P1 IADD3 R16, P0, PT, R10, R4, RZ ;  /* 0x000000040a101210 */ /* 0x000fe40007f1e0ff */
[----:B------:R-:W-:-:S03]  /*0230*/  ISETP.NE.AND.EX P2, PT, R7, RZ, PT, P2 ;  /* 0x000000ff0700720c */ /* 0x000fc60003f45320 */
[----:B------:R-:W-:Y:S02]  /*0240*/  @P1 IMAD.X R17, R11, 0x1, R0, P0 ;  /* 0x000000010b111824 */ /* 0x000fe400000e0600 */
[----:B------:R-:W-:Y:S01]  /*0250*/  IMAD.MOV.U32 R11, RZ, RZ, RZ ;  /* 0x000000ffff0b7224 */ /* 0x000fe200078e00ff */
[----:B------:R-:W-:-:S05]  /*0260*/  ISETP.NE.U32.AND P0, PT, R8, RZ, PT ;  /* 0x000000ff0800720c */ /* 0x000fca0003f05070 */
[----:B------:R3:W5:Y:S01]  /*0270*/  @P1 LD.E R11, desc[UR4][R16.64] ;  /* 0x00000004100b1980 */ /* 0x000762000c101900 */
[----:B------:R-:W-:Y:S02]  /*0280*/  IADD3 R14, P1, PT, R6, R4, RZ ;  /* 0x00000004060e7210 */ /* 0x000fe40007f3e0ff */
[----:B------:R-:W-:-:S03]  /*0290*/  ISETP.NE.AND.EX P0, PT, R9, RZ, PT, P0 ;  /* 0x000000ff0900720c */ /* 0x000fc60003f05300 */
[----:B------:R-:W-:Y:S02]  /*02a0*/  IMAD.X R15, R7, 0x1, R0, P1 ;  /* 0x00000001070f7824 */ /* 0x000fe400008e0600 */
[----:B--2---:R-:W-:Y:S01]  /*02b0*/  IMAD.MOV.U32 R12, RZ, RZ, -0x1 ;  /* 0xffffffffff0c7424 */ /* 0x004fe200078e00ff */
[----:B-1----:R-:W-:Y:S07]  /*02c0*/  @!P2 BRA `(.L_x_8913) ;  /* 0x000000000010a947 */ /* 0x002fee0003800000 */
[----:B------:R-:W2:Y:S02]  /*02d0*/  LD.E.U8 R6, desc[UR4][R2.64+0x1b2] ;  /* 0x0001b20402067980 */ /* 0x000ea4000c101100 */
[----:B--2---:R-:W-:-:S13]  /*02e0*/  ISETP.NE.AND P1, PT, R6, RZ, PT ;  /* 0x000000ff0600720c */ /* 0x004fda0003f25270 */
[----:B------:R-:W-:Y:S05]  /*02f0*/  @!P1 BRA `(.L_x_8913) ;  /* 0x0000000000049947 */ /* 0x000fea0003800000 */
[----:B------:R1:W5:Y:S02]  /*0300*/  LD.E R12, desc[UR4][R14.64] ;  /* 0x000000040e0c7980 */ /* 0x000364000c101900 */
.L_x_8913:
[----:B------:R-:W-:Y:S05]  /*0310*/  BSYNC.RECONVERGENT B0 ;  /* 0x0000000000007941 */ /* 0x000fea0003800200 */
.L_x_8912:
[----:B------:R-:W-:Y:S04]  /*0320*/  BSSY.RECONVERGENT B0, `(.L_x_8914) ;  /* 0x0000007000007945 */ /* 0x000fe80003800200 */
[----:B------:R-:W-:Y:S05]  /*0330*/  @!P3 BRA `(.L_x_8915) ;  /* 0x000000000014b947 */ /* 0x000fea0003800000 */
[----:B------:R-:W2:Y:S02]  /*0340*/  LD.E.U8 R6, desc[UR4][R2.64+0x1b2] ;  /* 0x0001b20402067980 */ /* 0x000ea4000c101100 */
[----:B--2---:R-:W-:-:S13]  /*0350*/  ISETP.NE.AND P1, PT, R6, RZ, PT ;  /* 0x000000ff0600720c */ /* 0x004fda0003f25270 */
[----:B------:R-:W2:Y:S02]  /*0360*/  @P1 LD.E R7, desc[UR4][R14.64+0x4] ;  /* 0x000004040e071980 */ /* 0x000ea4000c101900 */
[----:B--2--5:R-:W-:-:S06]  /*0370*/  @P1 IADD3 R100, PT, PT, R7, -R12, RZ ;  /* 0x8000000c07641210 */ /* 0x024fcc0007ffe0ff */
[----:B------:R2:W5:Y:S02]  /*0380*/  @!P1 LD.E R100, desc[UR4][R14.64] ;  /* 0x000000040e649980 */ /* 0x000564000c101900 */
.L_x_8915:
[----:B------:R-:W-:Y:S05]  /*0390*/  BSYNC.RECONVERGENT B0 ;  /* 0x0000000000007941 */ /* 0x000fea0003800200 */
.L_x_8914:
        /* <DEDUP_REMOVED lines=8> */
.L_x_8917:
[----:B------:R-:W4:Y:S01]  /*0420*/  LD.E.64 R6, desc[UR4][R2.64+0x108] ;  /* 0x0001080402067980 */ /* 0x000f22000c101b00 */
[----:B------:R-:W-:Y:S01]  /*0430*/  BSSY.RECONVERGENT B0, `(.L_x_8919) ;  /* 0x0000006000007945 */ /* 0x000fe20003800200 */
[----:B------:R-:W-:Y:S01]  /*0440*/  IMAD.MOV.U32 R5, RZ, RZ, RZ ;  /* 0x000000ffff057224 */ /* 0x000fe200078e00ff */
[----:B----4-:R-:W-:-:S04]  /*0450*/  ISETP.NE.U32.AND P0, PT, R6, RZ, PT ;  /* 0x000000ff0600720c */ /* 0x010fc80003f05070 */
[----:B------:R-:W-:-:S13]  /*0460*/  ISETP.NE.AND.EX P0, PT, R7, RZ, PT, P0 ;  /* 0x000000ff0700720c */ /* 0x000fda0003f05300 */
[----:B------:R-:W-:Y:S05]  /*0470*/  @!P0 BRA `(.L_x_8920) ;  /* 0x0000000000048947 */ /* 0x000fea0003800000 */
[----:B------:R4:W5:Y:S02]  /*0480*/  LD.E R5, desc[UR4][R2.64+0xbc] ;  /* 0x0000bc0402057980 */ /* 0x000964000c101900 */
.L_x_8920:
[----:B------:R-:W-:Y:S05]  /*0490*/  BSYNC.RECONVERGENT B0 ;  /* 0x0000000000007941 */ /* 0x000fea0003800200 */
.L_x_8919:
[----:B-----5:R-:W-:Y:S02]  /*04a0*/  IADD3 R100, PT, PT, R5, R100, -R11 ;  /* 0x0000006405647210 */ /* 0x020fe40007ffe80b */
.L_x_8918:
[----:B------:R-:W-:Y:S05]  /*04b0*/  BSYNC.RECONVERGENT B1 ;  /* 0x0000000000017941 */ /* 0x000fea0003800200 */
.L_x_8916:
[----:B------:R-:W-:Y:S01]  /*04c0*/  IMAD.SHL.U32 R172, R33, 0x40, RZ ;  /* 0x0000004021ac7824 */ /* 0x000fe200078e00ff */
[----:B------:R-:W-:Y:S01]  /*04d0*/  MOV R6, R168 ;  /* 0x000000a800067202 */ /* 0x000fe20000000f00 */
[----:B------:R-:W-:-:S03]  /*04e0*/  IMAD.MOV.U32 R7, RZ, RZ, 0x0 ;  /* 0x00000000ff077424 */ /* 0x000fc600078e00ff */
[----:B------:R-:W-:-:S13]  /*04f0*/  ISETP.GT.AND P0, PT, R157, R172, PT ;  /* 0x000000ac9d00720c */ /* 0x000fda0003f04270 */
[----:B-1234-:R-:W-:Y:S05]  /*0500*/  @!P0 RET.REL.NODEC R6 `(_ZN5flash24flash_fwd_splitkv_kernelI23Flash_fwd_kernel_traitsILi128ELi64ELi64ELi4ELb0ELb0EN7cutlass6half_tE19Flash_kernel_traitsILi128ELi64ELi64ELi4ES3_EELb0ELb0ELb0ELb0ELb0ELb1ELb0ELb0EEEvNS_16Flash_fwd_paramsE) ;  /* 0xfffffff806bc8950 */ /* 0x01efea0003c3ffff */
        /* <DEDUP_REMOVED lines=21> */
[----:B------:R-:W5:Y:S01]  /*0660*/  LD.E.64 R6, desc[UR4][R2.64+0xa0] ;  /* 0x0000a00402067980 */ /* 0x000f62000c101b00 */
[----:B------:R-:W-:-:S03]  /*0670*/  SHF.R.U32.HI R97, RZ, 0x3, R97 ;  /* 0x00000003ff617819 */ /* 0x000fc60000011661 */
[----:B------:R-:W5:Y:S04]  /*0680*/  LD.E R0, desc[UR4][R2.64+0xc0] ;  /* 0x0000c00402007980 */ /* 0x000f68000c101900 */
[----:B------:R1:W5:Y:S01]  /*0690*/  LD.E.64 R16, desc[UR4][R2.64+0x70] ;  /* 0x0000700402107980 */ /* 0x000362000c101b00 */
[----:B------:R-:W-:Y:S01]  /*06a0*/  ISETP.NE.AND P6, PT, R10, RZ, PT ;  /* 0x000000ff0a00720c */ /* 0x000fe20003fc5270 */
[----:B------:R-:W-:Y:S01]  /*06b0*/  BSSY.RECONVERGENT B0, `(.L_x_8922) ;  /* 0x0000022000007945 */ /* 0x000fe20003800200 */
[----:B-1----:R-:W-:-:S05]  /*06c0*/  IMAD.IADD R2, R157, 0x1, -R172 ;  /* 0x000000019d027824 */ /* 0x002fca00078e0aac */
[----:B------:R-:W-:Y:S01]  /*06d0*/  ISETP.GE.AND P2, PT, R97, R2, PT ;  /* 0x000000026100720c */ /* 0x000fe20003f46270 */
        /* <DEDUP_REMOVED lines=11> */
[----:B---3--:R-:W-:Y:S01]  /*0790*/  IMAD R21, R19, R169, RZ ;  /* 0x000000a913157224 */ /* 0x008fe200078e02ff */
        /* <DEDUP_REMOVED lines=19> */
.L_x_8923:
[----:B------:R-:W-:Y:S05]  /*08d0*/  BSYNC.RECONVERGENT B0 ;  /* 0x0000000000007941 */ /* 0x000fea0003800200 */
.L_x_8922:
        /* <DEDUP_REMOVED lines=17> */
.L_x_8925:
[----:B------:R-:W-:Y:S05]  /*09f0*/  BSYNC.RECONVERGENT B0 ;  /* 0x0000000000007941 */ /* 0x000fea0003800200 */
.L_x_8924:
        /* <DEDUP_REMOVED lines=20> */
.L_x_8927:
[----:B------:R-:W-:Y:S05]  /*0b40*/  BSYNC.RECONVERGENT B0 ;  /* 0x0000000000007941 */ /* 0x000fea0003800200 */
.L_x_8926:
[CC--:B------:R-:W-:Y:S01]  /*0b50*/  ISETP.GE.AND P1, PT, R13.reuse, R2.reuse, PT ;  /* 0x000000020d00720c */ /* 0x0c0fe20003f26270 */
[----:B------:R-:W-:Y:S01]  /*0b60*/  BSSY.RECONVERGENT B0, `(.L_x_8928) ;  /* 0x0000018000007945 */ /* 0x000fe20003800200 */
[C---:B------:R-:W-:Y:S01]  /*0b70*/  IADD3 R3, P0, PT, R172.reuse, R97, RZ ;  /* 0x00000061ac037210 */ /* 0x040fe20007f1e0ff */
[----:B--2---:R-:W-:Y:S01]  /*0b80*/  @!P5 IMAD.MOV.U32 R4, RZ, RZ, 0x7f800000 ;  /* 0x7f800000ff04d424 */ /* 0x004fe200078e00ff */
[----:B------:R-:W-:Y:S01]  /*0b90*/  ISETP.GE.OR P6, PT, R13, R2, P6 ;  /* 0x000000020d00720c */ /* 0x000fe200037c6670 */
[----:B------:R-:W-:Y:S01]  /*0ba0*/  @!P3 IMAD.MOV.U32 R2, RZ, RZ, 0x7f800000 ;  /* 0x7f800000ff02b424 */ /* 0x000fe200078e00ff */
[----:B------:R-:W-:Y:S02]  /*0bb0*/  LEA.HI.X.SX32 R172, R172, RZ, 0x1, P0 ;  /* 0x000000ffacac7211 */ /* 0x000fe400000f0eff */
[----:B------:R-:W-:-:S04]  /*0bc0*/  LEA R6, P0, R3, R6, 0x2 ;  /* 0x0000000603067211 */ /* 0x000fc800078010ff */
        /* <DEDUP_REMOVED lines=17> */
.L_x_8929:
[----:B------:R-:W-:Y:S05]  /*0ce0*/  BSYNC.RECONVERGENT B0 ;  /* 0x0000000000007941 */ /* 0x000fea0003800200 */
.L_x_8928:
[----:B------:R-:W-:Y:S01]  /*0cf0*/  MOV R169, 0x0 ;  /* 0x0000000000a97802 */ /* 0x000fe20000000f00 */
[----:B------:R-:W-:Y:S04]  /*0d00*/  @!P5 ST.E desc[UR4][R6.64], R4 ;  /* 0x000000040600d985 */ /* 0x000fe8000c101904 */
[----:B------:R-:W-:Y:S04]  /*0d10*/  @!P4 ST.E desc[UR4][R6.64+0x40], R3 ;  /* 0x000040030600c985 */ /* 0x000fe8000c101904 */
[----:B------:R1:W-:Y:S02]  /*0d20*/  @!P3 ST.E desc[UR4][R6.64+0x80], R2 ;  /* 0x000080020600b985 */ /* 0x0003e4000c101904 */
[----:B-12---:R-:W-:Y:S05]  /*0d30*/  @P6 RET.REL.NODEC R168 `(_ZN5flash24flash_fwd_splitkv_kernelI23Flash_fwd_kernel_traitsILi128ELi64ELi64ELi4ELb0ELb0EN7cutlass6half_tE19Flash_kernel_traitsILi128ELi64ELi64ELi4ES3_EELb0ELb0ELb0ELb0ELb0ELb1ELb0ELb0EEEvNS_16Flash_fwd_paramsE) ;  /* 0xfffffff0a8b06950 */ /* 0x006fea0003c3ffff */
[----:B------:R-:W-:Y:S02]  /*0d40*/  MOV R3, 0x7f800000 ;  /* 0x7f80000000037802 */ /* 0x000fe40000000f00 */
[----:B------:R-:W-:-:S03]  /*0d50*/  MOV R169, 0x0 ;  /* 0x0000000000a97802 */ /* 0x000fc60000000f00 */
[----:B------:R1:W-:Y:S02]  /*0d60*/  ST.E desc[UR4][R6.64+0xc0], R3 ;  /* 0x0000c00306007985 */ /* 0x0003e4000c101904 */
[----:B-1----:R-:W-:Y:S05]  /*0d70*/  RET.REL.NODEC R168 `(_ZN5flash24flash_fwd_splitkv_kernelI23Flash_fwd_kernel_traitsILi128ELi64ELi64ELi4ELb0ELb0EN7cutlass6half_tE19Flash_kernel_traitsILi128ELi64ELi64ELi4ES3_EELb0ELb0ELb0ELb0ELb0ELb1ELb0ELb0EEEvNS_16Flash_fwd_paramsE) ;  /* 0xfffffff0a8a07950 */ /* 0x002fea0003c3ffff */
.L_x_8921:
        /* <DEDUP_REMOVED lines=59> */
[----:B-1----:R-:W-:Y:S02]  /*1130*/  IABS R19, R169 ;  /* 0x000000a900137213 */ /* 0x002fe40000000000 */
        /* <DEDUP_REMOVED lines=23> */
[-C--:B------:R-:W-:Y:S02]  /*12b0*/  IMAD R5, R23, R4.reuse, RZ ;  /* 0x0000000417057224 */ /* 0x080fe400078e02ff */
[----:B------:R-:W-:-:S04]  /*12c0*/  IMAD.WIDE.U32 R10, R22, R4, RZ ;  /* 0x00000004160a7225 */ /* 0x000fc800078e00ff */
[----:B------:R-:W-:-:S04]  /*12d0*/  IMAD R5, R22, R0, R5 ;  /* 0x0000000016057224 */ /* 0x000fc800078e0205 */
        /* <DEDUP_REMOVED lines=14> */
.L_x_8931:
        /* <DEDUP_REMOVED lines=44> */
[----:B------:R-:W-:Y:S01]  /*1680*/  @P3 MOV R8, R22 ;  /* 0x0000001600083202 */ /* 0x000fe20000000f00 */
[----:B------:R-:W-:Y:S01]  /*1690*/  @!P3 IMAD R4, R161, R11, RZ ;  /* 0x0000000ba104b224 */ /* 0x000fe200078e02ff */
[----:B------:R-:W-:-:S02]  /*16a0*/  @!P3 SHF.R.S32.HI R5, RZ, 0x1f, R11 ;  /* 0x0000001fff05b819 */ /* 0x000fc4000001140b */
[----:B------:R-:W-:Y:S01]  /*16b0*/  LEA R9, R28, 0xffffffc0, 0x6 ;  /* 0xffffffc01c097811 */ /* 0x000fe200078e30ff */
[----:B------:R-:W-:Y:S01]  /*16c0*/  IMAD.MOV.U32 R22, RZ, RZ, R8 ;  /* 0x000000ffff167224 */ /* 0x000fe200078e0008 */
[----:B------:R-:W-:Y:S02]  /*16d0*/  MOV R23, R7 ;  /* 0x0000000700177202 */ /* 0x000fe40000000f00 */
[----:B------:R-:W-:Y:S01]  /*16e0*/  @P2 IADD3 R0, PT, PT, R0, 0x1, RZ ;  /* 0x0000000100002810 */ /* 0x000fe20007ffe0ff */
[----:B------:R-:W-:Y:S02]  /*16f0*/  @!P3 IMAD R4, R5, R160, R4 ;  /* 0x000000a00504b224 */ /* 0x000fe400078e0204 */
[----:B------:R-:W-:Y:S01]  /*1700*/  @!P3 IMAD.WIDE.U32 R24, R160, R11, RZ ;  /* 0x0000000ba018b225 */ /* 0x000fe200078e00ff */
[----:B------:R-:W-:Y:S02]  /*1710*/  @!P1 IADD3 R0, PT, PT, -R0, RZ, RZ ;  /* 0x000000ff00009210 */ /* 0x000fe40007ffe1ff */
[----:B------:R-:W-:Y:S01]  /*1720*/  @!P0 LOP3.LUT R0, RZ, R14, RZ, 0x33, !PT ;  /* 0x0000000eff008212 */ /* 0x000fe200078e33ff */
[----:B------:R-:W-:-:S02]  /*1730*/  IMAD R6, R159, R9, RZ ;  /* 0x000000099f067224 */ /* 0x000fc400078e02ff */
[----:B------:R-:W-:Y:S01]  /*1740*/  IMAD.WIDE.U32 R22, R158, R9, R22 ;  /* 0x000000099e167225 */ /* 0x000fe200078e0016 */
[----:B------:R-:W-:Y:S02]  /*1750*/  @!P3 SHF.R.S32.HI R5, RZ, 0x1f, R10 ;  /* 0x0000001fff05b819 */ /* 0x000fe4000001140a */
[----:B------:R-:W-:Y:S01]  /*1760*/  @P3 IADD3 R11, PT, PT, R11, R12, RZ ;  /* 0x0000000c0b0b3210 */ /* 0x000fe20007ffe0ff */
[----:B------:R-:W-:Y:S01]  /*1770*/  @!P3 IMAD.IADD R25, R25, 0x1, R4 ;  /* 0x000000011919b824 */ /* 0x000fe200078e0204 */
[----:B------:R-:W-:Y:S01]  /*1780*/  MOV R12, R22 ;  /* 0x00000016000c7202 */ /* 0x000fe20000000f00 */
[----:B------:R-:W-:Y:S01]  /*1790*/  IMAD.IADD R13, R23, 0x1, R6 ;  /* 0x00000001170d7824 */ /* 0x000fe200078e0206 */
[----:B------:R-:W-:Y:S01]  /*17a0*/  SHF.R.S32.HI R6, RZ, 0x1f, R0 ;  /* 0x0000001fff067819 */ /* 0x000fe20000011400 */
[----:B------:R-:W-:Y:S02]  /*17b0*/  @!P3 IMAD R4, R17, R10, RZ ;  /* 0x0000000a1104b224 */ /* 0x000fe400078e02ff */
[----:B------:R-:W-:-:S02]  /*17c0*/  IMAD R7, R21, R0, RZ ;  /* 0x0000000015077224 */ /* 0x000fc400078e02ff */
[C---:B------:R-:W-:Y:S02]  /*17d0*/  @!P3 IMAD R4, R16.reuse, R5, R4 ;  /* 0x000000051004b224 */ /* 0x040fe400078e0204 */
[----:B------:R-:W-:-:S04]  /*17e0*/  @!P3 IMAD.WIDE.U32 R16, R16, R10, R24 ;  /* 0x0000000a1010b225 */ /* 0x000fc800078e0018 */
[----:B------:R-:W-:-:S04]  /*17f0*/  IMAD.WIDE.U32 R22, R20, R0, R12 ;  /* 0x0000000014167225 */ /* 0x000fc800078e000c */
[----:B------:R-:W-:Y:S02]  /*1800*/  IMAD R6, R20, R6, R7 ;  /* 0x0000000614067224 */ /* 0x000fe400078e0207 */
[----:B------:R-:W-:-:S04]  /*1810*/  @P3 IMAD.WIDE.U32 R24, R160, R11, RZ ;  /* 0x0000000ba0183225 */ /* 0x000fc800078e00ff */
[----:B------:R-:W-:Y:S01]  /*1820*/  @P3 IMAD R0, R161, R11, RZ ;  /* 0x0000000ba1003224 */ /* 0x000fe200078e02ff */
[----:B------:R-:W-:Y:S01]  /*1830*/  @!P3 IADD3 R11, PT, PT, R17, R4, RZ ;  /* 0x00000004110bb210 */ /* 0x000fe20007ffe0ff */
[----:B------:R-:W-:Y:S01]  /*1840*/  @!P3 IMAD.MOV.U32 R12, RZ, RZ, R16 ;  /* 0x000000ffff0cb224 */ /* 0x000fe200078e0010 */
[----:B------:R-:W-:Y:S01]  /*1850*/  MOV R20, R22 ;  /* 0x0000001600147202 */ /* 0x000fe20000000f00 */
[----:B------:R-:W-:Y:S01]  /*1860*/  @P3 IMAD.IADD R11, R25, 0x1, R0 ;  /* 0x00000001190b3824 */ /* 0x000fe200078e0200 */
[----:B------:R-:W-:Y:S02]  /*1870*/  IADD3 R15, PT, PT, R23, R6, RZ ;  /* 0x00000006170f7210 */ /* 0x000fe40007ffe0ff */
[----:B------:R-:W-:Y:S02]  /*1880*/  @P3 MOV R12, R24 ;  /* 0x00000018000c3202 */ /* 0x000fe40000000f00 */
[----:B------:R-:W-:Y:S02]  /*1890*/  MOV R7, RZ ;  /* 0x000000ff00077202 */ /* 0x000fe40000000f00 */
.L_x_8932:
[----:B------:R-:W-:Y:S05]  /*18a0*/  BSYNC.RECONVERGENT B0 ;  /* 0x0000000000007941 */ /* 0x000fea0003800200 */
.L_x_8930:
        /* <DEDUP_REMOVED lines=17> */
[----:B------:R-:W-:Y:S01]  /*19c0*/  IMAD.HI.U32 R13, R27, R13, R26 ;  /* 0x0000000d1b0d7227 */ /* 0x000fe200078e001a */
[----:B------:R-:W-:-:S05]  /*19d0*/  IADD3 R0, PT, PT, RZ, -R0, RZ ;  /* 0x80000000ff007210 */ /* 0x000fca0007ffe0ff */
[----:B------:R-:W-:-:S04]  /*19e0*/  IMAD.HI.U32 R13, R13, R19, RZ ;  /* 0x000000130d0d7227 */ /* 0x000fc800078e00ff */
[----:B------:R-:W-:Y:S01]  /*19f0*/  IMAD R19, R13, R0, R19 ;  /* 0x000000000d137224 */ /* 0x000fe200078e0213 */
[----:B------:R-:W1:Y:S04]  /*1a00*/  S2R R10, SR_CgaCtaId ;  /* 0x00000000000a7919 */ /* 0x000e680000008800 */
        /* <DEDUP_REMOVED lines=9> */
[----:B------:R-:W-:Y:S02]  /*1aa0*/  LOP3.LUT R175, R4, 0x38, R97, 0xf8, !PT ;  /* 0x0000003804af7812 */ /* 0x000fe400078ef861 */
[----:B------:R-:W-:Y:S02]  /*1ab0*/  MOV R21, 0x400 ;  /* 0x0000040000157802 */ /* 0x000fe40000000f00 */
[--C-:B------:R-:W-:Y:S01]  /*1ac0*/  LOP3.LUT R175, R175, 0x38, R0.reuse, 0x78, !PT ;  /* 0x00000038afaf7812 */ /* 0x100fe200078e7800 */
[----:B------:R-:W-:Y:S03]  /*1ad0*/  BSSY.RECONVERGENT B0, `(.L_x_8933) ;  /* 0x000002c000007945 */ /* 0x000fe60003800200 */
[----:B------:R-:W-:Y:S02]  /*1ae0*/  LOP3.LUT R175, R175, 0x1e00, R0, 0xf8, !PT ;  /* 0x00001e00afaf7812 */ /* 0x000fe400078ef800 */
[----:B------:R-:W-:Y:S01]  /*1af0*/  LOP3.LUT R162, R176, 0x40, RZ, 0xfc, !PT ;  /* 0x00000040b0a27812 */ /* 0x000fe200078efcff */
[----:B--2---:R-:W-:-:S02]  /*1b00*/  @P4 IMAD R6, R35, R174, RZ ;  /* 0x000000ae23064224 */ /* 0x004fc400078e02ff */
        /* <DEDUP_REMOVED lines=9> */
[----:B------:R-:W-:Y:S01]  /*1ba0*/  IADD3 R18, P1, PT, R176, R8, RZ ;  /* 0x00000008b0127210 */ /* 0x000fe20007f3e0ff */
[----:B---3--:R-:W-:-:S04]  /*1bb0*/  IMAD R25, R23, R169, RZ ;  /* 0x000000a917197224 */ /* 0x008fc800078e02ff */
[----:B------:R-:W-:Y:S01]  /*1bc0*/  IMAD.X R19, RZ, RZ, R5, P1 ;  /* 0x000000ffff137224 */ /* 0x000fe200008e0605 */
[----:B-1----:R-:W-:Y:S01]  /*1bd0*/  LEA R6, R10, R21, 0x18 ;  /* 0x000000150a067211 */ /* 0x002fe200078ec0ff */
[----:B------:R-:W-:Y:S01]  /*1be0*/  IMAD.MOV.U32 R27, RZ, RZ, RZ ;  /* 0x000000ffff1b7224 */ /* 0x000fe200078e00ff */
[----:B------:R-:W-:Y:S01]  /*1bf0*/  IADD3 R10, PT, PT, R26, 0x10, RZ ;  /* 0x000000101a0a7810 */ /* 0x000fe20007ffe0ff */
[----:B------:R-:W-:-:S03]  /*1c00*/  IMAD.WIDE.U32 R18, R169, R22, R18 ;  /* 0x00000016a9127225 */ /* 0x000fc600078e0012 */
[----:B------:R-:W-:Y:S01]  /*1c10*/  ISETP.GE.AND P1, PT, R10, R157, PT ;  /* 0x0000009d0a00720c */ /* 0x000fe20003f26270 */
[----:B------:R-:W-:Y:S01]  /*1c20*/  IMAD.WIDE.U32 R32, R33, 0x40, R26 ;  /* 0x0000004021207825 */ /* 0x000fe200078e001a */
[----:B------:R-:W-:-:S03]  /*1c30*/  IADD3 R25, PT, PT, R19, R25, RZ ;  /* 0x0000001913197210 */ /* 0x000fc60007ffe0ff */
[----:B------:R-:W-:Y:S01]  /*1c40*/  IMAD R175, R175, 0x2, R6 ;  /* 0x00000002afaf7824 */ /* 0x000fe200078e0206 */
[----:B------:R-:W-:Y:S07]  /*1c50*/  @P5 BRA `(.L_x_8934) ;  /* 0x00000000004c5947 */ /* 0x000fee0003800000 */
        /* <DEDUP_REMOVED lines=19> */
.L_x_8934:
[----:B------:R-:W-:Y:S05]  /*1d90*/  BSYNC.RECONVERGENT B0 ;  /* 0x0000000000007941 */ /* 0x000fea0003800200 */
.L_x_8933:
[----:B------:R-:W-:Y:S01]  /*1da0*/  BSSY.RECONVERGENT B0, `(.L_x_8935) ;  /* 0x000001e000007945 */ /* 0x000fe20003800200 */
[----:B------:R-:W-:Y:S01]  /*1db0*/  ISETP.NE.AND P6, PT, R14, RZ, PT ;  /* 0x000000ff0e00720c */ /* 0x000fe20003fc5270 */
[----:B------:R-:W-:Y:S01]  /*1dc0*/  IMAD.SHL.U32 R29, R158, 0x10, RZ ;  /* 0x000000109e1d7824 */ /* 0x000fe200078e00ff */
[----:B------:R-:W-:Y:S01]  /*1dd0*/  LEA R171, R28, 0xffffffc0, 0x6 ;  /* 0xffffffc01cab7811 */ /* 0x000fe200078e30ff */
[----:B------:R-:W-:Y:S01]  /*1de0*/  VIADD R8, R26, 0x20 ;  /* 0x000000201a087836 */ /* 0x000fe20000000000 */
[----:B------:R-:W-:Y:S01]  /*1df0*/  SHF.L.U64.HI R98, R158, 0x4, R159 ;  /* 0x000000049e627819 */ /* 0x000fe2000001029f */
[----:B-1----:R-:W-:Y:S01]  /*1e00*/  VIADD R4, R26, 0x30 ;  /* 0x000000301a047836 */ /* 0x002fe20000000000 */
        /* <DEDUP_REMOVED lines=23> */
.L_x_8936:
[----:B------:R-:W-:Y:S05]  /*1f80*/  BSYNC.RECONVERGENT B0 ;  /* 0x0000000000007941 */ /* 0x000fea0003800200 */
.L_x_8935:
[-C--:B------:R-:W-:Y:S01]  /*1f90*/  ISETP.GE.AND P4, PT, R8, R157.reuse, PT ;  /* 0x0000009d0800720c */ /* 0x080fe20003f86270 */
[----:B------:R-:W-:Y:S01]  /*1fa0*/  IMAD.IADD R5, R100, 0x1, -R171 ;  /* 0x0000000164057824 */ /* 0x000fe200078e0aab */
[----:B------:R-:W-:Y:S01]  /*1fb0*/  IADD3 R42, P5, PT, R176, R20, RZ ;  /* 0x00000014b02a7210 */ /* 0x000fe20007fbe0ff */
[----:B------:R-:W-:Y:S01]  /*1fc0*/  BSSY.RECONVERGENT B0, `(.L_x_8937) ;  /* 0x0000021000007945 */ /* 0x000fe20003800200 */
[----:B------:R-:W-:Y:S01]  /*1fd0*/  @!P3 IADD3 R13, PT, PT, R13, 0x1, RZ ;  /* 0x000000010d0db810 */ /* 0x000fe20007ffe0ff */
[----:B------:R-:W-:Y:S01]  /*1fe0*/  IMAD R20, R159, R26, RZ ;  /* 0x0000001a9f147224 */ /* 0x000fe200078e02ff */
[C---:B------:R-:W-:Y:S01]  /*1ff0*/  SHF.L.U64.HI R98, R29.reuse, 0x1, R98 ;  /* 0x000000011d627819 */ /* 0x040fe20000010262 */
[----:B------:R-:W-:Y:S01]  /*2000*/  IMAD.X R43, RZ, RZ, R15, P5 ;  /* 0x000000ffff2b7224 */ /* 0x000fe200028e060f */
[----:B------:R-:W-:Y:S01]  /*2010*/  ISETP.GE.AND P1, PT, R4, R157, PT ;  /* 0x0000009d0400720c */ /* 0x000fe20003f26270 */
[----:B------:R-:W-:Y:S01]  /*2020*/  IMAD.SHL.U32 R29, R29, 0x2, RZ ;  /* 0x000000021d1d7824 */ /* 0x000fe200078e00ff */
[C---:B------:R-:W-:Y:S01]  /*2030*/  ISETP.GE.AND P5, PT, R26.reuse, R5, PT ;  /* 0x000000051a00720c */ /* 0x040fe20003fa6270 */
[----:B------:R-:W-:Y:S01]  /*2040*/  IMAD.WIDE.U32 R42, R26, R158, R42 ;  /* 0x0000009e1a2a7225 */ /* 0x000fe200078e002a */
[----:B------:R-:W-:Y:S01]  /*2050*/  @P0 IADD3 R13, PT, PT, R13, 0x1, RZ ;  /* 0x000000010d0d0810 */ /* 0x000fe20007ffe0ff */
[----:B------:R-:W-:Y:S10]  /*2060*/  @P4 BRA `(.L_x_8938) ;  /* 0x0000000000584947 */ /* 0x000ff40003800000 */
[----:B-1----:R-:W-:Y:S01]  /*2070*/  IADD3 R22, P0, PT, R32, 0x20, RZ ;  /* 0x0000002020167810 */ /* 0x002fe20007f1e0ff */
        /* <DEDUP_REMOVED lines=21> */
.L_x_8938:
[----:B------:R-:W-:Y:S05]  /*21d0*/  BSYNC.RECONVERGENT B0 ;  /* 0x0000000000007941 */ /* 0x000fea0003800200 */
.L_x_8937:
[----:B------:R-:W-:Y:S01]  /*21e0*/  IMAD.IADD R163, R43, 0x1, R20 ;  /* 0x000000012ba37824 */ /* 0x000fe200078e0214 */
[----:B-----5:R-:W-:Y:S01]  /*21f0*/  LEA R164, P0, R42, R40, 0x1 ;  /* 0x000000282aa47211 */ /* 0x020fe200078008ff */
[----:B------:R-:W-:Y:S01]  /*2200*/  BSSY.RECONVERGENT B0, `(.L_x_8939) ;  /* 0x000001f000007945 */ /* 0x000fe20003800200 */
[----:B------:R-:W-:Y:S01]  /*2210*/  @!P2 IMAD.MOV R13, RZ, RZ, -R13 ;  /* 0x000000ffff0da224 */ /* 0x000fe200078e0a0d */
[----:B------:R-:W-:Y:S01]  /*2220*/  ISETP.GE.AND P4, PT, R10, R5, PT ;  /* 0x000000050a00720c */ /* 0x000fe20003f86270 */
[----:B------:R-:W-:Y:S01]  /*2230*/  IMAD R20, R7, R160, RZ ;  /* 0x000000a007147224 */ /* 0x000fe200078e02ff */
[----:B------:R-:W-:Y:S02]  /*2240*/  LEA.HI.X R163, R42, R41, R163, 0x1, P0 ;  /* 0x000000292aa37211 */ /* 0x000fe400000f0ca3 */
[----:B-12---:R-:W-:Y:S02]  /*2250*/  IADD3 R22, P0, PT, R29, R164, RZ ;  /* 0x000000a41d167210 */ /* 0x006fe40007f1e0ff */
        /* <DEDUP_REMOVED lines=25> */
.L_x_8940:
[----:B------:R-:W-:Y:S05]  /*23f0*/  BSYNC.RECONVERGENT B0 ;  /* 0x0000000000007941 */ /* 0x000fea0003800200 */
.L_x_8939:
        /* <DEDUP_REMOVED lines=17> */
.L_x_8942:
[----:B------:R-:W-:Y:S05]  /*2510*/  BSYNC.RECONVERGENT B0 ;  /* 0x0000000000007941 */ /* 0x000fea0003800200 */
.L_x_8941:
[----:B------:R-:W-:Y:S04]  /*2520*/  BSSY.RECONVERGENT B0, `(.L_x_8943) ;  /* 0x0000010000007945 */ /* 0x000fe80003800200 */
[----:B------:R-:W-:Y:S05]  /*2530*/  @P4 BRA `(.L_x_8944) ;  /* 0x0000000000384947 */ /* 0x000fea0003800000 */
[-C--:B------:R-:W-:Y:S02]  /*2540*/  ISETP.GE.AND P0, PT, R162, R173.reuse, PT ;  /* 0x000000ada200720c */ /* 0x080fe40003f06270 */
[----:B------:R-:W-:-:S11]  /*2550*/  ISETP.GE.AND P1, PT, R176, R173, PT ;  /* 0x000000adb000720c */ /* 0x000fd60003f26270 */
[----:B--2---:R-:W-:Y:S02]  /*2560*/  @!P0 IMAD.MOV.U32 R18, RZ, RZ, R22 ;  /* 0x000000ffff128224 */ /* 0x004fe400078e0016 */
        /* <DEDUP_REMOVED lines=11> */
.L_x_8944:
[----:B------:R-:W-:Y:S05]  /*2620*/  BSYNC.RECONVERGENT B0 ;  /* 0x0000000000007941 */ /* 0x000fea0003800200 */
.L_x_8943:
        /* <DEDUP_REMOVED lines=16> */
.L_x_8946:
[----:B------:R-:W-:Y:S05]  /*2730*/  BSYNC.RECONVERGENT B0 ;  /* 0x0000000000007941 */ /* 0x000fea0003800200 */
.L_x_8945:
        /* <DEDUP_REMOVED lines=16> */
.L_x_8948:
[----:B------:R-:W-:Y:S05]  /*2840*/  BSYNC.RECONVERGENT B0 ;  /* 0x0000000000007941 */ /* 0x000fea0003800200 */
.L_x_8947:
        /* <DEDUP_REMOVED lines=8> */
[----:B------:R-:W-:Y:S01]  /*28d0*/  IMAD.WIDE.U32 R14, R38, R13, RZ ;  /* 0x0000000d260e7225 */ /* 0x000fe200078e00ff */
[----:B------:R-:W-:-:S02]  /*28e0*/  SHF.L.U64.HI R13, R160, 0x4, R161 ;  /* 0x00000004a00d7819 */ /* 0x000fc400000102a1 */
[----:B------:R-:W-:Y:S01]  /*28f0*/  IADD3.X R11, PT, PT, R20, R11, RZ, P1, P0 ;  /* 0x0000000b140b7210 */ /* 0x000fe20000fe04ff */
[----:B------:R-:W-:Y:S01]  /*2900*/  IMAD R7, R9, R38, R7 ;  /* 0x0000002609077224 */ /* 0x000fe200078e0207 */
[----:B------:R-:W-:Y:S01]  /*2910*/  IADD3 R166, P0, PT, R12, R14, RZ ;  /* 0x0000000e0ca67210 */ /* 0x000fe20007f1e0ff */
[----:B------:R-:W-:Y:S02]  /*2920*/  IMAD.SHL.U32 R9, R97, 0x40, RZ ;  /* 0x0000004061097824 */ /* 0x000fe400078e00ff */
[----:B------:R-:W-:Y:S01]  /*2930*/  IMAD.IADD R14, R15, 0x1, R7 ;  /* 0x000000010f0e7824 */ /* 0x000fe200078e0207 */
[----:B------:R-:W-:Y:S02]  /*2940*/  SHF.R.U32.HI R7, RZ, 0x1, R97 ;  /* 0x00000001ff077819 */ /* 0x000fe40000011661 */
[----:B------:R-:W-:Y:S01]  /*2950*/  LOP3.LUT R12, R9, 0x1c0, RZ, 0xc0, !PT ;  /* 0x000001c0090c7812 */ /* 0x000fe200078ec0ff */
[----:B------:R-:W-:Y:S01]  /*2960*/  IMAD.X R167, R11, 0x1, R14, P0 ;  /* 0x000000010ba77824 */ /* 0x000fe200000e060e */
[----:B------:R-:W-:Y:S01]  /*2970*/  LOP3.LUT R96, R9, 0x200, RZ, 0xc0, !PT ;  /* 0x0000020009607812 */ /* 0x000fe200078ec0ff */
[----:B------:R-:W-:Y:S01]  /*2980*/  IMAD R11, R161, R26, RZ ;  /* 0x0000001aa10b7224 */ /* 0x000fe200078e02ff */
[----:B------:R-:W-:-:S04]  /*2990*/  DEPBAR.LE SB0, 0x0 ;  /* 0x000080000000791a */ /* 0x000fc80000000000 */
[----:B------:R-:W-:-:S07]  /*29a0*/  IMAD.WIDE.U32 R166, R26, R160, R166 ;  /* 0x000000a01aa67225 */ /* 0x000fce00078e00a6 */
[----:B------:R-:W-:Y:S05]  /*29b0*/  WARPSYNC.ALL ;  /* 0x0000000000007948 */ /* 0x000fea0003800000 */
[----:B------:R-:W-:Y:S01]  /*29c0*/  IMAD.IADD R11, R167, 0x1, R11 ;  /* 0x00000001a70b7824 */ /* 0x000fe200078e020b */
[----:B------:R-:W-:Y:S01]  /*29d0*/  BAR.SYNC.DEFER_BLOCKING 0x0 ;  /* 0x0000000000007b1d */ /* 0x000fe20000010000 */
[----:B------:R-:W-:Y:S02]  /*29e0*/  LEA R167, P0, R166, R16, 0x1 ;  /* 0x00000010a6a77211 */ /* 0x000fe400078008ff */
[----:B------:R-:W-:Y:S02]  /*29f0*/  LOP3.LUT R7, R12, 0x8, R7, 0xf8, !PT ;  /* 0x000000080c077812 */ /* 0x000fe400078ef807 */
[----:B------:R-:W-:Y:S01]  /*2a00*/  LEA.HI.X R166, R166, R17, R11, 0x1, P0 ;  /* 0x00000011a6a67211 */ /* 0x000fe200000f0c0b */
[----:B------:R-:W-:Y:S01]  /*2a10*/  BSSY.RECONVERGENT B0, `(.L_x_8949) ;  /* 0x0000017000007945 */ /* 0x000fe20003800200 */
[----:B------:R-:W-:Y:S01]  /*2a20*/  IMAD.SHL.U32 R11, R160, 0x10, RZ ;  /* 0x00000010a00b7824 */ /* 0x000fe200078e00ff */
[----:B------:R-:W-:-:S02]  /*2a30*/  LOP3.LUT R7, R7, 0x38, R0, 0x78, !PT ;  /* 0x0000003807077812 */ /* 0x000fc400078e7800 */
[----:B------:R-:W-:Y:S05]  /*2a40*/  @P5 BRA `(.L_x_8950) ;  /* 0x0000000000445947 */ /* 0x000fea0003800000 */
        /* <DEDUP_REMOVED lines=17> */
.L_x_8950:
[----:B------:R1:W-:Y:S04]  /*2b60*/  STS.128 [R175+0x8000], RZ ;  /* 0x008000ffaf007388 */ /* 0x0003e80000000c00 */
[----:B------:R1:W-:Y:S02]  /*2b70*/  STS.128 [R175+0xa000], RZ ;  /* 0x00a000ffaf007388 */ /* 0x0003e40000000c00 */
.L_x_8951:
[----:B------:R-:W-:Y:S05]  /*2b80*/  BSYNC.RECONVERGENT B0 ;  /* 0x0000000000007941 */ /* 0x000fea0003800200 */
.L_x_8949:
[-C--:B------:R-:W-:Y:S01]  /*2b90*/  ISETP.GE.AND P1, PT, R10, R5.reuse, PT ;  /* 0x000000050a00720c */ /* 0x080fe20003f26270 */
[----:B------:R-:W-:Y:S01]  /*2ba0*/  BSSY.RECONVERGENT B0, `(.L_x_8952) ;  /* 0x0000014000007945 */ /* 0x000fe20003800200 */
[----:B------:R-:W-:Y:S02]  /*2bb0*/  ISETP.GE.AND P3, PT, R4, R5, PT ;  /* 0x000000050400720c */ /* 0x000fe40003f66270 */
[C---:B------:R-:W-:Y:S02]  /*2bc0*/  LEA R4, P0, R11.reuse, R167, 0x1 ;  /* 0x000000a70b047211 */ /* 0x040fe400078008ff */
[----:B------:R-:W-:Y:S02]  /*2bd0*/  ISETP.GE.AND P2, PT, R8, R5, PT ;  /* 0x000000050800720c */ /* 0x000fe40003f46270 */
[----:B------:R-:W-:-:S05]  /*2be0*/  LEA.HI.X R5, R11, R166, R13, 0x1, P0 ;  /* 0x000000a60b057211 */ /* 0x000fca00000f0c0d */
[----:B------:R1:W-:Y:S04]  /*2bf0*/  @P1 STS.128 [R175+0x8800], RZ ;  /* 0x008800ffaf001388 */ /* 0x0003e80000000c00 */
[----:B------:R1:W-:Y:S01]  /*2c00*/  @P1 STS.128 [R175+0xa800], RZ ;  /* 0x00a800ffaf001388 */ /* 0x0003e20000000c00 */
        /* <DEDUP_REMOVED lines=13> */
.L_x_8953:
[----:B------:R-:W-:Y:S05]  /*2ce0*/  BSYNC.RECONVERGENT B0 ;  /* 0x0000000000007941 */ /* 0x000fea0003800200 */
.L_x_8952:
        /* <DEDUP_REMOVED lines=18> */
.L_x_8955:
[----:B------:R-:W-:Y:S05]  /*2e10*/  BSYNC.RECONVERGENT B0 ;  /* 0x0000000000007941 */ /* 0x000fea0003800200 */
.L_x_8954:
        /* <DEDUP_REMOVED lines=18> */
.L_x_8957:
[----:B------:R-:W-:Y:S05]  /*2f40*/  BSYNC.RECONVERGENT B0 ;  /* 0x0000000000007941 */ /* 0x000fea0003800200 */
.L_x_8956:
[----:B------:R-:W5:Y:S01]  /*2f50*/  LD.E R99, desc[UR4][R2.64+0x18c] ;  /* 0x00018c0402637980 */ /* 0x000f62000c101900 */
[----:B------:R-:W-:Y:S01]  /*2f60*/  LOP3.LUT R155, R12, 0x8, R97, 0x78, !PT ;  /* 0x000000080c9b7812 */ /* 0x000fe200078e7861 */
[----:B-1----:R-:W-:Y:S01]  /*2f70*/  IMAD.SHL.U32 R5, R97, 0x20, RZ ;  /* 0x0000002061057824 */ /* 0x002fe200078e00ff */
[----:B------:R-:W-:Y:S01]  /*2f80*/  LOP3.LUT R4, R9, 0x400, RZ, 0xc0, !PT ;  /* 0x0000040009047812 */ /* 0x000fe200078ec0ff */
[----:B------:R-:W0:Y:S01]  /*2f90*/  LDGDEPBAR ;  /* 0x00000000000079af */ /* 0x000e220000000000 */
[----:B------:R-:W-:Y:S01]  /*2fa0*/  LOP3.LUT R155, R155, 0x38, R0, 0x78, !PT ;  /* 0x000000389b9b7812 */ /* 0x000fe200078e7800 */
[----:B------:R-:W-:Y:S01]  /*2fb0*/  BSSY.RECONVERGENT B1, `(.L_x_8958) ;  /* 0x0000180000017945 */ /* 0x000fe20003800200 */
[----:B------:R-:W-:Y:S02]  /*2fc0*/  LOP3.LUT R0, R96, 0x7c00, R5, 0xf8, !PT ;  /* 0x00007c0060007812 */ /* 0x000fe400078ef805 */
[----:B------:R-:W-:Y:S01]  /*2fd0*/  R2P PR, R97, 0x6 ;  /* 0x0000000661007804 */ /* 0x000fe20000000000 */
[----:B------:R-:W-:-:S02]  /*2fe0*/  IMAD R155, R155, 0x2, R4 ;  /* 0x000000029b9b7824 */ /* 0x000fc400078e0204 */
[----:B------:R-:W-:Y:S02]  /*2ff0*/  IMAD.IADD R5, R7, 0x1, R0 ;  /* 0x0000000107057824 */ /* 0x000fe400078e0200 */
[----:B------:R-:W-:Y:S02]  /*3000*/  IMAD.IADD R155, R6, 0x1, R155 ;  /* 0x00000001069b7824 */ /* 0x000fe400078e029b */
[----:B------:R-:W-:Y:S02]  /*3010*/  IMAD R156, R5, 0x2, R6 ;  /* 0x00000002059c7824 */ /* 0x000fe400078e0206 */
[----:B------:R-:W-:Y:S01]  /*3020*/  IMAD.MOV.U32 R0, RZ, RZ, 0x20 ;  /* 0x00000020ff007424 */ /* 0x000fe200078e00ff */
[----:B------:R-:W-:Y:S01]  /*3030*/  LDSM.16.M88.4 R32, [R155+0x4000] ;  /* 0x004000009b20783b */ /* 0x000fe20000000200 */
[----:B------:R-:W-:-:S03]  /*3040*/  IMAD.MOV.U32 R4, RZ, RZ, 0x40 ;  /* 0x00000040ff047424 */ /* 0x000fc600078e00ff */
[----:B------:R-:W2:Y:S01]  /*3050*/  LDSM.16.M88.4 R52, [R156] ;  /* 0x000000009c34783b */ /* 0x000ea20000000200 */
[----:B------:R-:W-:Y:S02]  /*3060*/  SEL R0, R0, 0xffffffe0, !P1 ;  /* 0xffffffe000007807 */ /* 0x000fe40004800000 */
[----:B------:R-:W-:Y:S01]  /*3070*/  SEL R4, R4, 0xffffffc0, !P2 ;  /* 0xffffffc004047807 */ /* 0x000fe20005000000 */
[----:B------:R-:W1:Y:S01]  /*3080*/  LDSM.16.M88.4 R68, [R155+0x4800] ;  /* 0x004800009b44783b */ /* 0x000e620000000200 */
[C---:B------:R-:W-:Y:S01]  /*3090*/  IADD3 R150, PT, PT, R155.reuse, R0, RZ ;  /* 0x000000009b967210 */ /* 0x040fe20007ffe0ff */
[C---:B------:R-:W-:Y:S02]  /*30a0*/  IMAD.IADD R154, R156.reuse, 0x1, R0 ;  /* 0x000000019c9a7824 */ /* 0x040fe400078e0200 */
[----:B------:R-:W1:Y:S01]  /*30b0*/  LDSM.16.M88.4 R60, [R155+0x5000] ;  /* 0x005000009b3c783b */ /* 0x000e620000000200 */
[--C-:B------:R-:W-:Y:S02]  /*30c0*/  IMAD.IADD R153, R156, 0x1, R4.reuse ;  /* 0x000000019c997824 */ /* 0x100fe400078e0204 */
[----:B------:R-:W-:Y:S01]  /*30d0*/  IMAD.IADD R149, R155, 0x1, R4 ;  /* 0x000000019b957824 */ /* 0x000fe200078e0204 */
[----:B------:R-:W-:Y:S01]  /*30e0*/  LDSM.16.M88.4 R8, [R154] ;  /* 0x000000009a08783b */ /* 0x000fe20000000200 */
[----:B------:R-:W-:-:S02]  /*30f0*/  IMAD.IADD R152, R0, 0x1, R153 ;  /* 0x0000000100987824 */ /* 0x000fc400078e0299 */
[----:B------:R-:W-:Y:S01]  /*3100*/  IMAD.IADD R148, R0, 0x1, R149 ;  /* 0x0000000100947824 */ /* 0x000fe200078e0295 */
[----:B------:R-:W1:Y:S04]  /*3110*/  LDSM.16.M88.4 R24, [R150+0x4000] ;  /* 0x004000009618783b */ /* 0x000e680000000200 */
[----:B---3--:R-:W3:Y:S04]  /*3120*/  LDSM.16.M88.4 R20, [R155+0x5800] ;  /* 0x005800009b14783b */ /* 0x008ee80000000200 */
[----:B------:R-:W-:Y:S04]  /*3130*/  LDSM.16.M88.4 R88, [R153] ;  /* 0x000000009958783b */ /* 0x000fe80000000200 */
[----:B------:R-:W3:Y:S04]  /*3140*/  LDSM.16.M88.4 R40, [R149+0x4000] ;  /* 0x004000009528783b */ /* 0x000ee80000000200 */
[----:B------:R-:W3:Y:S04]  /*3150*/  LDSM.16.M88.4 R12, [R150+0x5800] ;  /* 0x00580000960c783b */ /* 0x000ee80000000200 */
[----:B------:R-:W3:Y:S01]  /*3160*/  LDSM.16.M88.4 R44, [R150+0x4800] ;  /* 0x00480000962c783b */ /* 0x000ee20000000200 */
[C---:B--2-4-:R-:W-:Y:S03]  /*3170*/  HMMA.16816.F32 R16, R52.reuse, R32, RZ ;  /* 0x000000203410723c */ /* 0x054fe600000018ff */
[----:B------:R-:W2:Y:S04]  /*3180*/  LDSM.16.M88.4 R36, [R150+0x5000] ;  /* 0x005000009624783b */ /* 0x000ea80000000200 */
[----:B------:R-:W-:Y:S01]  /*3190*/  LDSM.16.M88.4 R48, [R152] ;  /* 0x000000009830783b */ /* 0x000fe20000000200 */
[C---:B------:R-:W-:Y:S03]  /*31a0*/  HMMA.16816.F32 R32, R52.reuse, R34, RZ ;  /* 0x000000223420723c */ /* 0x040fe600000018ff */
[----:B------:R-:W4:Y:S04]  /*31b0*/  LDSM.16.M88.4 R92, [R148+0x4000] ;  /* 0x00400000945c783b */ /* 0x000f280000000200 */
[----:B------:R-:W4:Y:S01]  /*31c0*/  LDSM.16.M88.4 R76, [R149+0x5800] ;  /* 0x00580000954c783b */ /* 0x000f220000000200 */
[C---:B-1----:R-:W-:Y:S03]  /*31d0*/  HMMA.16816.F32 R72, R52.reuse, R68, RZ ;  /* 0x000000443448723c */ /* 0x042fe600000018ff */
[----:B------:R-:W1:Y:S04]  /*31e0*/  LDSM.16.M88.4 R84, [R149+0x4800] ;  /* 0x004800009554783b */ /* 0x000e680000000200 */
[----:B------:R-:W1:Y:S01]  /*31f0*/  LDSM.16.M88.4 R80, [R149+0x5000] ;  /* 0x005000009550783b */ /* 0x000e620000000200 */
[----:B------:R-:W-:Y:S08]  /*3200*/  HMMA.16816.F32 R64, R52, R60, RZ ;  /* 0x0000003c3440723c */ /* 0x000ff000000018ff */
[----:B------:R-:W-:Y:S08]  /*3210*/  HMMA.16816.F32 R16, R8, R24, R16 ;  /* 0x000000180810723c */ /* 0x000ff00000001810 */
[C---:B------:R-:W-:Y:S08]  /*3220*/  HMMA.16816.F32 R68, R52.reuse, R70, RZ ;  /* 0x000000463444723c */ /* 0x040ff000000018ff */
[C---:B------:R-:W-:Y:S08]  /*3230*/  HMMA.16816.F32 R60, R52.reuse, R62, RZ ;  /* 0x0000003e343c723c */ /* 0x040ff000000018ff */
[C---:B---3--:R-:W-:Y:S08]  /*3240*/  HMMA.16816.F32 R56, R52.reuse, R20, RZ ;  /* 0x000000143438723c */ /* 0x048ff000000018ff */
[----:B------:R-:W-:Y:S01]  /*3250*/  HMMA.16816.F32 R52, R52, R22, RZ ;  /* 0x000000163434723c */ /* 0x000fe200000018ff */
[----:B------:R-:W-:Y:S07]  /*3260*/  LDSM.16.M88.4 R20, [R155+0x6000] ;  /* 0x006000009b14783b */ /* 0x000fee0000000200 */
[----:B------:R-:W-:Y:S01]  /*3270*/  HMMA.16816.F32 R32, R8, R26, R32 ;  /* 0x0000001a0820723c */ /* 0x000fe20000001820 */
[----:B------:R-:W3:Y:S07]  /*3280*/  LDSM.16.M88.4 R24, [R156+0x2000] ;  /* 0x002000009c18783b */ /* 0x000eee0000000200 */
[----:B------:R-:W-:Y:S08]  /*3290*/  HMMA.16816.F32 R16, R88, R40, R16 ;  /* 0x000000285810723c */ /* 0x000ff00000001810 */
[C---:B------:R-:W-:Y:S08]  /*32a0*/  HMMA.16816.F32 R56, R8.reuse, R12, R56 ;  /* 0x0000000c0838723c */ /* 0x040ff00000001838 */
[C---:B------:R-:W-:Y:S08]  /*32b0*/  HMMA.16816.F32 R72, R8.reuse, R44, R72 ;  /* 0x0000002c0848723c */ /* 0x040ff00000001848 */
[C---:B------:R-:W-:Y:S01]  /*32c0*/  HMMA.16816.F32 R68, R8.reuse, R46, R68 ;  /* 0x0000002e0844723c */ /* 0x040fe20000001844 */
[----:B------:R-:W3:Y:S07]  /*32d0*/  LDSM.16.M88.4 R44, [R148+0x4800] ;  /* 0x00480000942c783b */ /* 0x000eee0000000200 */
[----:B------:R-:W-:Y:S01]  /*32e0*/  HMMA.16816.F32 R52, R8, R14, R52 ;  /* 0x0000000e0834723c */ /* 0x000fe20000001834 */
[----:B------:R-:W-:Y:S07]  /*32f0*/  LDSM.16.M88.4 R12, [R154+0x2000] ;  /* 0x002000009a0c783b */ /* 0x000fee0000000200 */
[----:B------:R-:W-:Y:S01]  /*3300*/  HMMA.16816.F32 R32, R88, R42, R32 ;  /* 0x0000002a5820723c */ /* 0x000fe20000001820 */
[----:B------:R-:W3:Y:S07]  /*3310*/  LDSM.16.M88.4 R40, [R148+0x5000] ;  /* 0x005000009428783b */ /* 0x000eee0000000200 */
[C---:B--2---:R-:W-:Y:S08]  /*3320*/  HMMA.16816.F32 R64, R8.reuse, R36, R64 ;  /* 0x000000240840723c */ /* 0x044ff00000001840 */
[----:B------:R-:W-:Y:S01]  /*3330*/  HMMA.16816.F32 R60, R8, R38, R60 ;  /* 0x00000026083c723c */ /* 0x000fe2000000183c */
[----:B------:R-:W2:Y:S04]  /*3340*/  LDSM.16.M88.4 R36, [R148+0x5800] ;  /* 0x005800009424783b */ /* 0x000ea80000000200 */
[----:B------:R-:W2:Y:S03]  /*3350*/  LDSM.16.M88.4 R8, [R150+0x6000] ;  /* 0x006000009608783b */ /* 0x000ea60000000200 */
[----:B----4-:R-:W-:Y:S08]  /*3360*/  HMMA.16816.F32 R16, R48, R92, R16 ;  /* 0x0000005c3010723c */ /* 0x010ff00000001810 */
[C---:B------:R-:W-:Y:S08]  /*3370*/  HMMA.16816.F32 R56, R88.reuse, R76, R56 ;  /* 0x0000004c5838723c */ /* 0x040ff00000001838 */
[----:B------:R-:W-:Y:S01]  /*3380*/  HMMA.16816.F32 R76, R88, R78, R52 ;  /* 0x0000004e584c723c */ /* 0x000fe20000001834 */
[----:B------:R-:W4:Y:S07]  /*3390*/  LDSM.16.M88.4 R52, [R155+0x6800] ;  /* 0x006800009b34783b */ /* 0x000f2e0000000200 */
[----:B------:R-:W-:Y:S08]  /*33a0*/  HMMA.16816.F32 R32, R48, R94, R32 ;  /* 0x0000005e3020723c */ /* 0x000ff00000001820 */
[C---:B-1----:R-:W-:Y:S08]  /*33b0*/  HMMA.16816.F32 R72, R88.reuse, R84, R72 ;  /* 0x000000545848723c */ /* 0x042ff00000001848 */
[C---:B------:R-:W-:Y:S08]  /*33c0*/  HMMA.16816.F32 R68, R88.reuse, R86, R68 ;  /* 0x000000565844723c */ /* 0x040ff00000001844 */
[C---:B------:R-:W-:Y:S08]  /*33d0*/  HMMA.16816.F32 R64, R88.reuse, R80, R64 ;  /* 0x000000505840723c */ /* 0x040ff00000001840 */
[----:B------:R-:W-:Y:S01]  /*33e0*/  HMMA.16816.F32 R60, R88, R82, R60 ;  /* 0x00000052583c723c */ /* 0x000fe2000000183c */
[----:B------:R-:W-:Y:S07]  /*33f0*/  LDSM.16.M88.4 R80, [R153+0x2000] ;  /* 0x002000009950783b */ /* 0x000fee0000000200 */
[C---:B---3--:R-:W-:Y:S01]  /*3400*/  HMMA.16816.F32 R84, R24.reuse, R20, R16 ;  /* 0x000000141854723c */ /* 0x048fe20000001810 */
[----:B------:R-:W1:Y:S07]  /*3410*/  LDSM.16.M88.4 R16, [R149+0x6000] ;  /* 0x006000009510783b */ /* 0x000e6e0000000200 */
[----:B------:R-:W-:Y:S01]  /*3420*/  HMMA.16816.F32 R32, R24, R22, R32 ;  /* 0x000000161820723c */ /* 0x000fe20000001820 */
        /* <DEDUP_REMOVED lines=9> */
[----:B------:R-:W2:Y:S04]  /*34c0*/  LDSM.16.M88.4 R36, [R148+0x6000] ;  /* 0x006000009424783b */ /* 0x000ea80000000200 */
[----:B------:R-:W-:Y:S03]  /*34d0*/  LDSM.16.M88.4 R48, [R148+0x7000] ;  /* 0x007000009430783b */ /* 0x000fe60000000200 */
[C---:B------:R-:W-:Y:S08]  /*34e0*/  HMMA.16816.F32 R84, R12.reuse, R8, R84 ;  /* 0x000000080c54723c */ /* 0x040ff00000001854 */
[----:B------:R-:W-:Y:S01]  /*34f0*/  HMMA.16816.F32 R32, R12, R10, R32 ;  /* 0x0000000a0c20723c */ /* 0x000fe20000001820 */
[----:B------:R-:W5:Y:S07]  /*3500*/  LDSM.16.M88.4 R8, [R149+0x6800] ;  /* 0x006800009508783b */ /* 0x000f6e0000000200 */
[C---:B----4-:R-:W-:Y:S08]  /*3510*/  HMMA.16816.F32 R72, R24.reuse, R52, R72 ;  /* 0x000000341848723c */ /* 0x050ff00000001848 */
[----:B------:R-:W-:Y:S08]  /*3520*/  HMMA.16816.F32 R68, R24, R54, R68 ;  /* 0x000000361844723c */ /* 0x000ff00000001844 */
[C---:B-1----:R-:W-:Y:S08]  /*3530*/  HMMA.16816.F32 R84, R80.reuse, R16, R84 ;  /* 0x000000105054723c */ /* 0x042ff00000001854 */
[----:B------:R-:W-:Y:S01]  /*3540*/  HMMA.16816.F32 R32, R80, R18, R32 ;  /* 0x000000125020723c */ /* 0x000fe20000001820 */
[----:B------:R-:W1:Y:S07]  /*3550*/  LDSM.16.M88.4 R16, [R148+0x6800] ;  /* 0x006800009410783b */ /* 0x000e6e0000000200 */
[C---:B---3--:R-:W-:Y:S08]  /*3560*/  HMMA.16816.F32 R72, R12.reuse, R20, R72 ;  /* 0x000000140c48723c */ /* 0x048ff00000001848 */
[----:B------:R-:W-:Y:S01]  /*3570*/  HMMA.16816.F32 R68, R12, R22, R68 ;  /* 0x000000160c44723c */ /* 0x000fe20000001844 */
[----:B------:R-:W3:Y:S07]  /*3580*/  LDSM.16.M88.4 R20, [R150+0x7000] ;  /* 0x007000009614783b */ /* 0x000eee0000000200 */
[C---:B--2---:R-:W-:Y:S08]  /*3590*/  HMMA.16816.F32 R84, R40.reuse, R36, R84 ;  /* 0x000000242854723c */ /* 0x044ff00000001854 */
[----:B------:R-:W-:Y:S01]  /*35a0*/  HMMA.16816.F32 R32, R40, R38, R32 ;  /* 0x000000262820723c */ /* 0x000fe20000001820 */
[----:B------:R-:W2:Y:S07]  /*35b0*/  LDSM.16.M88.4 R36, [R155+0x7800] ;  /* 0x007800009b24783b */ /* 0x000eae0000000200 */
[----:B-----5:R-:W-:Y:S03]  /*35c0*/  HMMA.16816.F32 R72, R80, R8, R72 ;  /* 0x000000085048723c */ /* 0x020fe60000001848 */
[-C--:B------:R-:W-:Y:S01]  /*35d0*/  FMUL.FTZ R5, R84, R99.reuse ;  /* 0x0000006354057220 */ /* 0x080fe20000410000 */
[-C--:B------:R-:W-:Y:S01]  /*35e0*/  FMUL.FTZ R52, R85, R99.reuse ;  /* 0x0000006355347220 */ /* 0x080fe20000410000 */
[----:B------:R-:W-:-:S03]  /*35f0*/  FMUL.FTZ R53, R86, R99 ;  /* 0x0000006356357220 */ /* 0x000fc60000410000 */
[----:B------:R-:W-:Y:S01]  /*3600*/  HMMA.16816.F32 R68, R80, R10, R68 ;  /* 0x0000000a5044723c */ /* 0x000fe20000001844 */
[----:B------:R-:W4:Y:S01]  /*3610*/  LDSM.16.M88.4 R8, [R149+0x7000] ;  /* 0x007000009508783b */ /* 0x000f220000000200 */
[----:B------:R-:W5:Y:S01]  /*3620*/  MUFU.TANH R5, R5 ;  /* 0x0000000500057308 */ /* 0x000f620000002400 */
[-C--:B------:R-:W-:Y:S01]  /*3630*/  FMUL.FTZ R32, R32, R99.reuse ;  /* 0x0000006320207220 */ /* 0x080fe20000410000 */
[-C--:B------:R-:W-:Y:S01]  /*3640*/  FMUL.FTZ R34, R34, R99.reuse ;  /* 0x0000006322227220 */ /* 0x080fe20000410000 */
[-C--:B------:R-:W-:Y:S01]  /*3650*/  FMUL.FTZ R33, R33, R99.reuse ;  /* 0x0000006321217220 */ /* 0x080fe20000410000 */
[-C--:B------:R-:W-:Y:S02]  /*3660*/  FMUL.FTZ R35, R35, R99.reuse ;  /* 0x0000006323237220 */ /* 0x080fe40000410000 */
[----:B------:R-:W-:Y:S01]  /*3670*/  HMMA.16816.F32 R64, R24, R44, R64 ;  /* 0x0000002c1840723c */ /* 0x000fe20000001840 */
[-C--:B------:R-:W-:Y:S01]  /*3680*/  FMUL.FTZ R44, R87, R99.reuse ;  /* 0x00000063572c7220 */ /* 0x080fe20000410000 */
[----:B------:R-:W5:Y:S06]  /*3690*/  MUFU.TANH R52, R52 ;  /* 0x0000003400347308 */ /* 0x000f6c0000002400 */
[----:B-1----:R-:W-:Y:S02]  /*36a0*/  HMMA.16816.F32 R72, R40, R16, R72 ;  /* 0x000000102848723c */ /* 0x002fe40000001848 */
[----:B------:R-:W1:Y:S06]  /*36b0*/  MUFU.TANH R44, R44 ;  /* 0x0000002c002c7308 */ /* 0x000e6c0000002400 */
[----:B------:R-:W-:Y:S02]  /*36c0*/  HMMA.16816.F32 R60, R24, R46, R60 ;  /* 0x0000002e183c723c */ /* 0x000fe4000000183c */
[----:B------:R-:W-:Y:S06]  /*36d0*/  MUFU.TANH R32, R32 ;  /* 0x0000002000207308 */ /* 0x000fec0000002400 */
[----:B------:R-:W-:Y:S01]  /*36e0*/  HMMA.16816.F32 R68, R40, R18, R68 ;  /* 0x000000122844723c */ /* 0x000fe20000001844 */
[----:B------:R-:W5:Y:S01]  /*36f0*/  LDSM.16.M88.4 R16, [R150+0x7800] ;  /* 0x007800009610783b */ /* 0x000f620000000200 */
[----:B------:R-:W1:Y:S01]  /*3700*/  MUFU.TANH R34, R34 ;  /* 0x0000002200227308 */ /* 0x000e620000002400 */
[-C--:B------:R-:W-:Y:S01]  /*3710*/  FMUL.FTZ R45, R72, R99.reuse ;  /* 0x00000063482d7220 */ /* 0x080fe20000410000 */
[-C--:B------:R-:W-:Y:S01]  /*3720*/  FMUL.FTZ R47, R74, R99.reuse ;  /* 0x000000634a2f7220 */ /* 0x080fe20000410000 */
[-C--:B------:R-:W-:Y:S01]  /*3730*/  FMUL.FTZ R46, R73, R99.reuse ;  /* 0x00000063492e7220 */ /* 0x080fe20000410000 */
[----:B------:R-:W-:-:S02]  /*3740*/  FMUL.FTZ R54, R75, R99 ;  /* 0x000000634b367220 */ /* 0x000fc40000410000 */
[C---:B---3--:R-:W-:Y:S02]  /*3750*/  HMMA.16816.F32 R64, R12.reuse, R20, R64 ;  /* 0x000000140c40723c */ /* 0x048fe40000001840 */
[----:B------:R-:W-:Y:S06]  /*3760*/  MUFU.TANH R33, R33 ;  /* 0x0000002100217308 */ /* 0x000fec0000002400 */
[----:B------:R-:W-:Y:S01]  /*3770*/  HMMA.16816.F32 R60, R12, R22, R60 ;  /* 0x000000160c3c723c */ /* 0x000fe2000000183c */
[----:B------:R-:W3:Y:S01]  /*3780*/  LDSM.16.M88.4 R20, [R149+0x7800] ;  /* 0x007800009514783b */ /* 0x000ee20000000200 */
[----:B------:R-:W1:Y:S06]  /*3790*/  MUFU.TANH R35, R35 ;  /* 0x0000002300237308 */ /* 0x000e6c0000002400 */
[----:B--2---:R-:W-:Y:S01]  /*37a0*/  HMMA.16816.F32 R56, R24, R36, R56 ;  /* 0x000000241838723c */ /* 0x004fe20000001838 */
[-C--:B------:R-:W-:Y:S01]  /*37b0*/  FMUL.FTZ R36, R68, R99.reuse ;  /* 0x0000006344247220 */ /* 0x080fe20000410000 */
[----:B------:R-:W-:Y:S01]  /*37c0*/  MUFU.TANH R45, R45 ;  /* 0x0000002d002d7308 */ /* 0x000fe20000002400 */
[----:B------:R-:W-:-:S05]  /*37d0*/  FMUL.FTZ R37, R69, R99 ;  /* 0x0000006345257220 */ /* 0x000fca0000410000 */
[C---:B----4-:R-:W-:Y:S02]  /*37e0*/  HMMA.16816.F32 R64, R80.reuse, R8, R64 ;  /* 0x000000085040723c */ /* 0x050fe40000001840 */
[----:B------:R-:W2:Y:S06]  /*37f0*/  MUFU.TANH R47, R47 ;  /* 0x0000002f002f7308 */ /* 0x000eac0000002400 */
[----:B------:R-:W-:Y:S01]  /*3800*/  HMMA.16816.F32 R60, R80, R10, R60 ;  /* 0x0000000a503c723c */ /* 0x000fe2000000183c */
[----:B------:R-:W4:Y:S01]  /*3810*/  LDSM.16.M88.4 R8, [R148+0x7800] ;  /* 0x007800009408783b */ /* 0x000f220000000200 */
[----:B------:R-:W-:Y:S01]  /*3820*/  MUFU.TANH R46, R46 ;  /* 0x0000002e002e7308 */ /* 0x000fe20000002400 */
[----:B------:R-:W-:-:S05]  /*3830*/  DEPBAR.LE SB0, 0x0 ;  /* 0x000080000000791a */ /* 0x000fca0000000000 */
[----:B-----5:R-:W-:Y:S01]  /*3840*/  HMMA.16816.F32 R56, R12, R16, R56 ;  /* 0x000000100c38723c */ /* 0x020fe20000001838 */
[-C--:B------:R-:W-:Y:S01]  /*3850*/  FMUL.FTZ R16, R71, R99.reuse ;  /* 0x0000006347107220 */ /* 0x080fe20000410000 */
[----:B------:R-:W-:Y:S06]  /*3860*/  MUFU.TANH R54, R54 ;  /* 0x0000003600367308 */ /* 0x000fec0000002400 */
[----:B------:R-:W-:Y:S02]  /*3870*/  HMMA.16816.F32 R76, R24, R38, R76 ;  /* 0x00000026184c723c */ /* 0x000fe4000000184c */
[----:B------:R-:W-:Y:S06]  /*3880*/  MUFU.TANH R53, R53 ;  /* 0x0000003500357308 */ /* 0x000fec0000002400 */
[----:B------:R-:W-:Y:S01]  /*3890*/  HMMA.16816.F32 R64, R40, R48, R64 ;  /* 0x000000302840723c */ /* 0x000fe20000001840 */
[-C--:B------:R-:W-:Y:S01]  /*38a0*/  FMUL.FTZ R48, R70, R99.reuse ;  /* 0x0000006346307220 */ /* 0x080fe20000410000 */
[----:B------:R-:W-:Y:S06]  /*38b0*/  MUFU.TANH R36, R36 ;  /* 0x0000002400247308 */ /* 0x000fec0000002400 */
[----:B---3--:R-:W-:Y:S02]  /*38c0*/  HMMA.16816.F32 R56, R80, R20, R56 ;  /* 0x000000145038723c */ /* 0x008fe40000001838 */
[----:B------:R-:W-:Y:S06]  /*38d0*/  MUFU.TANH R48, R48 ;  /* 0x0000003000307308 */ /* 0x000fec0000002400 */
[----:B------:R-:W-:Y:S02]  /*38e0*/  HMMA.16816.F32 R76, R12, R18, R76 ;  /* 0x000000120c4c723c */ /* 0x000fe4000000184c */
[----:B------:R-:W-:Y:S01]  /*38f0*/  MUFU.TANH R37, R37 ;  /* 0x0000002500257308 */ /* 0x000fe20000002400 */
[-C--:B------:R-:W-:Y:S01]  /*3900*/  FMUL.FTZ R65, R65, R99.reuse ;  /* 0x0000006341417220 */ /* 0x080fe20000410000 */
[-C--:B------:R-:W-:Y:S01]  /*3910*/  FMUL.FTZ R67, R67, R99.reuse ;  /* 0x0000006343437220 */ /* 0x080fe20000410000 */
[-C--:B------:R-:W-:Y:S01]  /*3920*/  FMUL.FTZ R64, R64, R99.reuse ;  /* 0x0000006340407220 */ /* 0x080fe20000410000 */
[----:B------:R-:W-:-:S02]  /*3930*/  FMUL.FTZ R66, R66, R99 ;  /* 0x0000006342427220 */ /* 0x000fc40000410000 */
[C---:B------:R-:W-:Y:S02]  /*3940*/  HMMA.16816.F32 R60, R40.reuse, R50, R60 ;  /* 0x00000032283c723c */ /* 0x040fe4000000183c */
[----:B------:R-:W-:Y:S06]  /*3950*/  MUFU.TANH R143, R65 ;  /* 0x00000041008f7308 */ /* 0x000fec0000002400 */
[----:B----4-:R-:W-:Y:S01]  /*3960*/  HMMA.16816.F32 R56, R40, R8, R56 ;  /* 0x000000082838723c */ /* 0x010fe20000001838 */
[----:B------:R-:W-:Y:S01]  /*3970*/  SHF.L.U32 R8, R97, 0x1, RZ ;  /* 0x0000000161087819 */ /* 0x000fe200000006ff */
[----:B------:R-:W3:Y:S03]  /*3980*/  MUFU.TANH R135, R67 ;  /* 0x0000004300877308 */ /* 0x000ee60000002400 */
[----:B------:R-:W-:-:S03]  /*3990*/  LOP3.LUT R8, R8, 0x6, RZ, 0xc0, !PT ;  /* 0x0000000608087812 */ /* 0x000fc600078ec0ff */
[----:B------:R-:W-:Y:S02]  /*39a0*/  HMMA.16816.F32 R76, R80, R22, R76 ;  /* 0x00000016504c723c */ /* 0x000fe4000000184c */
[----:B------:R-:W-:Y:S01]  /*39b0*/  IMAD.IADD R21, R171, 0x1, R8 ;  /* 0x00000001ab157824 */ /* 0x000fe200078e0208 */
[----:B------:R-:W4:Y:S01]  /*39c0*/  MUFU.TANH R16, R16 ;  /* 0x0000001000107308 */ /* 0x000f220000002400 */
[-C--:B------:R-:W-:Y:S01]  /*39d0*/  FMUL.FTZ R60, R60, R99.reuse ;  /* 0x000000633c3c7220 */ /* 0x080fe20000410000 */
[-C--:B------:R-:W-:Y:S01]  /*39e0*/  FMUL.FTZ R61, R61, R99.reuse ;  /* 0x000000633d3d7220 */ /* 0x080fe20000410000 */
[C---:B------:R-:W-:Y:S01]  /*39f0*/  VIADD R13, R21.reuse, 0x1 ;  /* 0x00000001150d7836 */ /* 0x040fe20000000000 */
[CC--:B------:R-:W-:Y:S01]  /*3a00*/  ISETP.GE.AND P2, PT, R21.reuse, R100.reuse, PT ;  /* 0x000000641500720c */ /* 0x0c0fe20003f46270 */
[C---:B------:R-:W-:Y:S02]  /*3a10*/  VIADD R9, R21.reuse, 0x8 ;  /* 0x0000000815097836 */ /* 0x040fe40000000000 */
[-C--:B------:R-:W-:Y:S01]  /*3a20*/  FMUL.FTZ R62, R62, R99.reuse ;  /* 0x000000633e3e7220 */ /* 0x080fe20000410000 */
[----:B------:R-:W-:Y:S01]  /*3a30*/  VIADD R15, R21, 0x9 ;  /* 0x00000009150f7836 */ /* 0x000fe20000000000 */
[-C--:B------:R-:W-:Y:S01]  /*3a40*/  ISETP.GE.AND P1, PT, R13, R100.reuse, PT ;  /* 0x000000640d00720c */ /* 0x080fe20003f26270 */
[----:B------:R-:W-:Y:S01]  /*3a50*/  VIADD R13, R21, 0x10 ;  /* 0x00000010150d7836 */ /* 0x000fe20000000000 */
[----:B------:R-:W-:Y:S01]  /*3a60*/  FSEL R17, R5, -INF , !P2 ;  /* 0xff80000005117808 */ /* 0x000fe20005000000 */
[----:B------:R-:W-:Y:S01]  /*3a70*/  VIADD R5, R21, 0x20 ;  /* 0x0000002015057836 */ /* 0x000fe20000000000 */
[----:B------:R-:W-:Y:S01]  /*3a80*/  FSEL R19, R52, -INF , !P1 ;  /* 0xff80000034137808 */ /* 0x000fe20004800000 */
[----:B------:R-:W-:Y:S01]  /*3a90*/  MUFU.TANH R145, R64 ;  /* 0x0000004000917308 */ /* 0x000fe20000002400 */
[-C--:B------:R-:W-:Y:S01]  /*3aa0*/  ISETP.GE.AND P5, PT, R13, R100.reuse, PT ;  /* 0x000000640d00720c */ /* 0x080fe20003fa6270 */
[-C--:B------:R-:W-:Y:S01]  /*3ab0*/  FMUL.FTZ R63, R63, R99.reuse ;  /* 0x000000633f3f7220 */ /* 0x080fe20000410000 */
[----:B-1----:R-:W-:Y:S01]  /*3ac0*/  FSEL R13, R44, -INF , !P1 ;  /* 0xff8000002c0d7808 */ /* 0x002fe20004800000 */
[----:B------:R-:W-:Y:S01]  /*3ad0*/  HMMA.16816.F32 R76, R40, R10, R76 ;  /* 0x0000000a284c723c */ /* 0x000fe2000000184c */
[-C--:B------:R-:W-:Y:S01]  /*3ae0*/  ISETP.GE.AND P1, PT, R5, R100.reuse, PT ;  /* 0x000000640500720c */ /* 0x080fe20003f26270 */
[----:B------:R-:W-:Y:S01]  /*3af0*/  VIADD R5, R21, 0x21 ;  /* 0x0000002115057836 */ /* 0x000fe20000000000 */
[-C--:B------:R-:W-:Y:S01]  /*3b00*/  ISETP.GE.AND P0, PT, R9, R100.reuse, PT ;  /* 0x000000640900720c */ /* 0x080fe20003f06270 */
[----:B------:R-:W1:Y:S01]  /*3b10*/  MUFU.TANH R137, R66 ;  /* 0x0000004200897308 */ /* 0x000e620000002400 */
[-C--:B------:R-:W-:Y:S01]  /*3b20*/  ISETP.GE.AND P6, PT, R15, R100.reuse, PT ;  /* 0x000000640f00720c */ /* 0x080fe20003fc6270 */
[-C--:B------:R-:W-:Y:S01]  /*3b30*/  FMUL.FTZ R56, R56, R99.reuse ;  /* 0x0000006338387220 */ /* 0x080fe20000410000 */
[----:B------:R-:W-:Y:S01]  /*3b40*/  FSEL R11, R34, -INF , !P0 ;  /* 0xff800000220b7808 */ /* 0x000fe20004000000 */
[-C--:B------:R-:W-:Y:S01]  /*3b50*/  FMUL.FTZ R57, R57, R99.reuse ;  /* 0x0000006339397220 */ /* 0x080fe20000410000 */
[----:B------:R-:W-:Y:S01]  /*3b60*/  FSEL R32, R32, -INF , !P0 ;  /* 0xff80000020207808 */ /* 0x000fe20004000000 */
[-C--:B------:R-:W-:Y:S01]  /*3b70*/  FMUL.FTZ R58, R58, R99.reuse ;  /* 0x000000633a3a7220 */ /* 0x080fe20000410000 */
[-C--:B------:R-:W-:Y:S01]  /*3b80*/  ISETP.GE.AND P0, PT, R5, R100.reuse, PT ;  /* 0x000000640500720c */ /* 0x080fe20003f06270 */
[C---:B------:R-:W-:Y:S01]  /*3b90*/  VIADD R5, R21.reuse, 0x28 ;  /* 0x0000002815057836 */ /* 0x040fe20000000000 */
[----:B------:R-:W-:Y:S01]  /*3ba0*/  IADD3 R9, PT, PT, R21, 0x11, RZ ;  /* 0x0000001115097810 */ /* 0x000fe20007ffe0ff */
[-C--:B------:R-:W-:Y:S01]  /*3bb0*/  FMUL.FTZ R59, R59, R99.reuse ;  /* 0x000000633b3b7220 */ /* 0x080fe20000410000 */
[----:B------:R-:W-:Y:S01]  /*3bc0*/  FSEL R35, R35, -INF , !P6 ;  /* 0xff80000023237808 */ /* 0x000fe20007000000 */
[----:B------:R-:W-:Y:S01]  /*3bd0*/  MUFU.TANH R141, R60 ;  /* 0x0000003c008d7308 */ /* 0x000fe20000002400 */
[----:B------:R-:W-:Y:S01]  /*3be0*/  FSEL R33, R33, -INF , !P6 ;  /* 0xff80000021217808 */ /* 0x000fe20007000000 */
[----:B------:R-:W-:Y:S01]  /*3bf0*/  VIADD R27, R21, 0x38 ;  /* 0x00000038151b7836 */ /* 0x000fe20000000000 */
[-C--:B------:R-:W-:Y:S01]  /*3c00*/  ISETP.GE.AND P6, PT, R5, R100.reuse, PT ;  /* 0x000000640500720c */ /* 0x080fe20003fc6270 */
[-C--:B------:R-:W-:Y:S01]  /*3c10*/  FMUL.FTZ R76, R76, R99.reuse ;  /* 0x000000634c4c7220 */ /* 0x080fe20000410000 */
[----:B------:R-:W-:Y:S01]  /*3c20*/  IADD3 R5, PT, PT, R21, 0x29, RZ ;  /* 0x0000002915057810 */ /* 0x000fe20007ffe0ff */
[-C--:B------:R-:W-:Y:S01]  /*3c30*/  FMUL.FTZ R77, R77, R99.reuse ;  /* 0x000000634d4d7220 */ /* 0x080fe20000410000 */
[----:B------:R-:W-:Y:S01]  /*3c40*/  ISETP.GE.AND P4, PT, R9, R100, PT ;  /* 0x000000640900720c */ /* 0x000fe20003f86270 */
[-C--:B------:R-:W-:Y:S01]  /*3c50*/  FMUL.FTZ R78, R78, R99.reuse ;  /* 0x000000634e4e7220 */ /* 0x080fe20000410000 */
[----:B------:R-:W-:Y:S01]  /*3c60*/  FMUL.FTZ R79, R79, R99 ;  /* 0x000000634f4f7220 */ /* 0x000fe20000410000 */
[----:B------:R-:W-:Y:S01]  /*3c70*/  VIADD R9, R21, 0x18 ;  /* 0x0000001815097836 */ /* 0x000fe20000000000 */
[----:B--2---:R-:W-:Y:S01]  /*3c80*/  FSEL R47, R47, -INF , !P5 ;  /* 0xff8000002f2f7808 */ /* 0x004fe20006800000 */
[----:B------:R-:W-:Y:S01]  /*3c90*/  MUFU.TANH R139, R61 ;  /* 0x0000003d008b7308 */ /* 0x000fe20000002400 */
[----:B------:R-:W-:-:S02]  /*3ca0*/  FSEL R45, R45, -INF , !P5 ;  /* 0xff8000002d2d7808 */ /* 0x000fc40006800000 */
[-C--:B------:R-:W-:Y:S01]  /*3cb0*/  ISETP.GE.AND P5, PT, R5, R100.reuse, PT ;  /* 0x000000640500720c */ /* 0x080fe20003fa6270 */
[----:B------:R-:W-:Y:S01]  /*3cc0*/  VIADD R5, R21, 0x30 ;  /* 0x0000003015057836 */ /* 0x000fe20000000000 */
[----:B---3--:R-:W-:Y:S02]  /*3cd0*/  FSEL R135, R135, -INF , !P0 ;  /* 0xff80000087877808 */ /* 0x008fe40004000000 */
[----:B------:R-:W-:Y:S01]  /*3ce0*/  FSEL R143, R143, -INF , !P0 ;  /* 0xff8000008f8f7808 */ /* 0x000fe20004000000 */
[----:B------:R-:W2:Y:S01]  /*3cf0*/  MUFU.TANH R133, R62 ;  /* 0x0000003e00857308 */ /* 0x000ea20000002400 */
[----:B------:R-:W-:Y:S01]  /*3d00*/  ISETP.GE.AND P3, PT, R9, R100, PT ;  /* 0x000000640900720c */ /* 0x000fe20003f66270 */
[----:B------:R-:W-:Y:S01]  /*3d10*/  VIADD R9, R21, 0x19 ;  /* 0x0000001915097836 */ /* 0x000fe20000000000 */
[----:B------:R-:W-:Y:S02]  /*3d20*/  ISETP.NE.AND P0, PT, R28, 0x1, PT ;  /* 0x000000011c00780c */ /* 0x000fe40003f05270 */
[----:B------:R-:W-:-:S02]  /*3d30*/  FSEL R15, R54, -INF , !P4 ;  /* 0xff800000360f7808 */ /* 0x000fc40006000000 */
[----:B------:R-:W-:Y:S01]  /*3d40*/  FSEL R23, R46, -INF , !P4 ;  /* 0xff8000002e177808 */ /* 0x000fe20006000000 */
[----:B------:R-:W3:Y:S01]  /*3d50*/  MUFU.TANH R131, R63 ;  /* 0x0000003f00837308 */ /* 0x000ee20000002400 */
[-C--:B------:R-:W-:Y:S01]  /*3d60*/  ISETP.GE.AND P4, PT, R5, R100.reuse, PT ;  /* 0x000000640500720c */ /* 0x080fe20003f86270 */
[----:B------:R-:W-:Y:S01]  /*3d70*/  VIADD R5, R21, 0x31 ;  /* 0x0000003115057836 */ /* 0x000fe20000000000 */
[----:B------:R-:W-:Y:S01]  /*3d80*/  FSEL R53, R53, -INF , !P2 ;  /* 0xff80000035357808 */ /* 0x000fe20005000000 */
[----:B------:R-:W-:Y:S01]  /*3d90*/  VIADD R21, R21, 0x39 ;  /* 0x0000003915157836 */ /* 0x000fe20000000000 */
[----:B------:R-:W-:Y:S02]  /*3da0*/  ISETP.GE.AND P2, PT, R9, R100, PT ;  /* 0x000000640900720c */ /* 0x000fe40003f46270 */
[----:B------:R-:W-:Y:S01]  /*3db0*/  FSEL R9, R48, -INF , !P3 ;  /* 0xff80000030097808 */ /* 0x000fe20005800000 */
[----:B------:R-:W5:Y:S01]  /*3dc0*/  MUFU.TANH R129, R56 ;  /* 0x0000003800817308 */ /* 0x000f620000002400 */
[----:B------:R-:W-:-:S02]  /*3dd0*/  FSEL R25, R36, -INF , !P3 ;  /* 0xff80000024197808 */ /* 0x000fc40005800000 */
[-C--:B------:R-:W-:Y:S02]  /*3de0*/  ISETP.GE.AND P3, PT, R5, R100.reuse, PT ;  /* 0x000000640500720c */ /* 0x080fe40003f66270 */
[----:B----4-:R-:W-:Y:S02]  /*3df0*/  FSEL R5, R16, -INF , !P2 ;  /* 0xff80000010057808 */ /* 0x010fe40005000000 */
[----:B------:R-:W-:Y:S01]  /*3e00*/  FSEL R37, R37, -INF , !P2 ;  /* 0xff80000025257808 */ /* 0x000fe20005000000 */
[----:B------:R-:W4:Y:S01]  /*3e10*/  MUFU.TANH R127, R57 ;  /* 0x00000039007f7308 */ /* 0x000f220000002400 */
[----:B-1----:R-:W-:Y:S02]  /*3e20*/  FSEL R137, R137, -INF , !P1 ;  /* 0xff80000089897808 */ /* 0x002fe40004800000 */
[----:B------:R-:W-:Y:S02]  /*3e30*/  FSEL R145, R145, -INF , !P1 ;  /* 0xff80000091917808 */ /* 0x000fe40004800000 */
[----:B------:R-:W-:-:S02]  /*3e40*/  ISETP.GE.AND P2, PT, R27, R100, PT ;  /* 0x000000641b00720c */ /* 0x000fc40003f46270 */
[----:B------:R-:W-:Y:S01]  /*3e50*/  ISETP.GE.AND P1, PT, R21, R100, PT ;  /* 0x000000641500720c */ /* 0x000fe20003f26270 */
[----:B------:R-:W1:Y:S01]  /*3e60*/  MUFU.TANH R125, R58 ;  /* 0x0000003a007d7308 */ /* 0x000e620000002400 */
[----:B--2---:R-:W-:Y:S02]  /*3e70*/  FSEL R133, R133, -INF , !P6 ;  /* 0xff80000085857808 */ /* 0x004fe40007000000 */
[----:B------:R-:W-:Y:S02]  /*3e80*/  FSEL R141, R141, -INF , !P6 ;  /* 0xff8000008d8d7808 */ /* 0x000fe40007000000 */
[----:B---3--:R-:W-:Y:S02]  /*3e90*/  FSEL R131, R131, -INF , !P5 ;  /* 0xff80000083837808 */ /* 0x008fe40006800000 */
[----:B------:R-:W-:Y:S01]  /*3ea0*/  FSEL R139, R139, -INF , !P5 ;  /* 0xff8000008b8b7808 */ /* 0x000fe20006800000 */
[----:B------:R-:W2:Y:S01]  /*3eb0*/  MUFU.TANH R121, R59 ;  /* 0x0000003b00797308 */ /* 0x000ea20000002400 */
[----:B-----5:R-:W-:-:S02]  /*3ec0*/  FSEL R129, R129, -INF , !P4 ;  /* 0xff80000081817808 */ /* 0x020fc40006000000 */
[----:B----4-:R-:W-:-:S05]  /*3ed0*/  FSEL R127, R127, -INF , !P3 ;  /* 0xff8000007f7f7808 */ /* 0x010fca0005800000 */
        /* <DEDUP_REMOVED lines=25> */
.L_x_8961:
[----:B------:R-:W2:Y:S01]  /*4070*/  LD.E R20, desc[UR4][R2.64+0x170] ;  /* 0x0001700402147980 */ /* 0x000ea2000c101900 */
[----:B------:R-:W-:Y:S02]  /*4080*/  LEA R16, R28, 0xffffff80, 0x6 ;  /* 0xffffff801c107811 */ /* 0x000fe400078e30ff */
        /* <DEDUP_REMOVED lines=31> */
[----:B------:R-:W-:Y:S02]  /*4280*/  ISETP.GE.U32.AND P6, PT, R21, R12, PT ;  /* 0x0000000c1500720c */ /* 0x000fe40003fc6070 */
        /* <DEDUP_REMOVED lines=26> */
.L_x_8962:
[----:B------:R-:W-:Y:S05]  /*4430*/  BSYNC.RECONVERGENT B0 ;  /* 0x0000000000007941 */ /* 0x000fea0003800200 */
.L_x_8960:
[-C--:B------:R-:W-:Y:S01]  /*4440*/  ISETP.GE.AND P2, PT, R176, R173.reuse, PT ;  /* 0x000000adb000720c */ /* 0x080fe20003f46270 */
[----:B------:R-:W-:Y:S01]  /*4450*/  IMAD.SHL.U32 R8, R158, 0x20, RZ ;  /* 0x000000209e087824 */ /* 0x000fe200078e00ff */
[----:B------:R-:W-:Y:S02]  /*4460*/  ISETP.GE.AND P1, PT, R162, R173, PT ;  /* 0x000000ada200720c */ /* 0x000fe40003f26270 */
[----:B------:R-:W-:Y:S02]  /*4470*/  IADD3 R20, P3, PT, R29, R164, RZ ;  /* 0x000000a41d147210 */ /* 0x000fe40007f7e0ff */
[----:B------:R-:W-:Y:S02]  /*4480*/  SHF.L.U64.HI R10, R158, 0x5, R159 ;  /* 0x000000059e0a7819 */ /* 0x000fe4000001029f */
[----:B------:R-:W-:Y:S01]  /*4490*/  IADD3 R26, P4, PT, R8, R20, RZ ;  /* 0x00000014081a7210 */ /* 0x000fe20007f9e0ff */
[----:B------:R-:W-:-:S03]  /*44a0*/  IMAD.X R21, R98, 0x1, R163, P3 ;  /* 0x0000000162157824 */ /* 0x000fc600018e06a3 */
[----:B------:R-:W-:Y:S01]  /*44b0*/  IADD3 R38, P3, PT, R26, R8, RZ ;  /* 0x000000081a267210 */ /* 0x000fe20007f7e0ff */
[----:B------:R-:W-:Y:S01]  /*44c0*/  @!P2 IMAD.MOV.U32 R165, RZ, RZ, R163 ;  /* 0x000000ffffa5a224 */ /* 0x000fe200078e00a3 */
[----:B------:R-:W-:-:S04]  /*44d0*/  IADD3.X R27, PT, PT, R10, R21, RZ, P4, !PT ;  /* 0x000000150a1b7210 */ /* 0x000fc800027fe4ff */
[----:B------:R-:W-:Y:S01]  /*44e0*/  @!PT LDS RZ, [RZ] ;  /* 0x00000000fffff984 */ /* 0x000fe20000000800 */
[----:B------:R-:W-:Y:S01]  /*44f0*/  @!PT LDS RZ, [RZ] ;  /* 0x00000000fffff984 */ /* 0x000fe20000000800 */
[----:B------:R-:W-:Y:S01]  /*4500*/  @!PT LDS RZ, [RZ] ;  /* 0x00000000fffff984 */ /* 0x000fe20000000800 */
[----:B------:R1:W-:Y:S01]  /*4510*/  @!P2 LDGSTS.E.BYPASS.LTC128B.128 [R175+0x4000], desc[UR4][R164.64] ;  /* 0x04000000a4afafae */ /* 0x0003e2000b981a04 */
[----:B------:R-:W-:-:S03]  /*4520*/  IMAD.X R39, R27, 0x1, R10, P3 ;  /* 0x000000011b277824 */ /* 0x000fc600018e060a */
[----:B------:R2:W-:Y:S01]  /*4530*/  @P2 STS.128 [R175+0x4000], RZ ;  /* 0x004000ffaf002388 */ /* 0x0005e20000000c00 */
        /* <DEDUP_REMOVED lines=39> */
.L_x_8959:
[----:B------:R-:W-:Y:S05]  /*47b0*/  BSYNC.RECONVERGENT B1 ;  /* 0x0000000000017941 */ /* 0x000fea0003800200 */
.L_x_8958:
[----:B------:R-:W3:Y:S01]  /*47c0*/  LD.E R123, desc[UR4][R2.64+0xdc] ;  /* 0x0000dc04027b7980 */ /* 0x000ee2000c101900 */
        /* <DEDUP_REMOVED lines=13> */
[----:B--2---:R-:W-:Y:S02]  /*48a0*/  FMNMX3.FTZ R21, R8, R139, R129, !PT ;  /* 0x0000008b08157276 */ /* 0x004fe40007810081 */
[----:B------:R-:W-:Y:S01]  /*48b0*/  FMNMX3.FTZ R8, R53, R13, R11, !PT ;  /* 0x0000000d35087276 */ /* 0x000fe2000781000b */
[----:B------:R-:W-:Y:S01]  /*48c0*/  LDSM.16.MT88.4 R56, [R110+0xa000] ;  /* 0x00a000006e38783b */ /* 0x000fe20000004200 */
[----:B------:R-:W-:-:S02]  /*48d0*/  FMNMX3.FTZ R21, R21, R127, R126, !PT ;  /* 0x0000007f15157276 */ /* 0x000fc4000781007e */
[----:B------:R-:W-:Y:S01]  /*48e0*/  FMNMX3.FTZ R8, R8, R35, R47, !PT ;  /* 0x0000002308087276 */ /* 0x000fe2000781002f */
[----:B------:R-:W-:Y:S01]  /*48f0*/  LDSM.16.MT88.4 R92, [R151+0x8000] ;  /* 0x00800000975c783b */ /* 0x000fe20000004200 */
[----:B------:R-:W-:Y:S02]  /*4900*/  FMNMX.FTZ R10, R124, R21, !PT ;  /* 0x000000157c0a7209 */ /* 0x000fe40007810000 */
[----:B------:R-:W-:Y:S01]  /*4910*/  FMNMX3.FTZ R8, R8, R15, R9, !PT ;  /* 0x0000000f08087276 */ /* 0x000fe20007810009 */
[----:B------:R-:W-:Y:S03]  /*4920*/  LDSM.16.MT88.4 R48, [R111+0xa000] ;  /* 0x00a000006f30783b */ /* 0x000fe60000004200 */
[----:B------:R-:W-:Y:S01]  /*4930*/  FMNMX3.FTZ R8, R8, R5, R137, !PT ;  /* 0x0000000508087276 */ /* 0x000fe20007810089 */
[----:B------:R-:W1:Y:S03]  /*4940*/  SHFL.BFLY PT, R27, R10, 0x2, 0x1f ;  /* 0x0c401f000a1b7f89 */ /* 0x000e6600000e0000 */
[----:B------:R-:W-:Y:S01]  /*4950*/  FMNMX3.FTZ R8, R8, R135, R133, !PT ;  /* 0x0000008708087276 */ /* 0x000fe20007810085 */
[----:B------:R-:W-:Y:S03]  /*4960*/  LDSM.16.MT88.4 R84, [R111+0x8000] ;  /* 0x008000006f54783b */ /* 0x000fe60000004200 */
[----:B------:R-:W-:-:S04]  /*4970*/  FMNMX3.FTZ R8, R8, R131, R125, !PT ;  /* 0x0000008308087276 */ /* 0x000fc8000781007d */
        /* <DEDUP_REMOVED lines=24> */
[-CC-:B------:R-:W-:Y:S01]  /*4b00*/  FFMA.FTZ R8, R5, R123.reuse, -R122.reuse ;  /* 0x0000007b05087223 */ /* 0x180fe2000001087a */
[----:B------:R-:W-:Y:S01]  /*4b10*/  MUFU.EX2 R117, R117 ;  /* 0x0000007500757308 */ /* 0x000fe20000000800 */
[-C--:B------:R-:W-:Y:S01]  /*4b20*/  FFMA.FTZ R103, R9, R123.reuse, -R122 ;  /* 0x0000007b09677223 */ /* 0x080fe2000001087a */
[-CC-:B------:R-:W-:Y:S01]  /*4b30*/  FFMA.FTZ R104, R23, R123.reuse, -R128.reuse ;  /* 0x0000007b17687223 */ /* 0x180fe20000010880 */
[-CC-:B------:R-:W-:Y:S01]  /*4b40*/  FFMA.FTZ R100, R25, R123.reuse, -R128.reuse ;  /* 0x0000007b19647223 */ /* 0x180fe20000010880 */
[-C--:B------:R-:W-:Y:S01]  /*4b50*/  FFMA.FTZ R29, R37, R123.reuse, -R128 ;  /* 0x0000007b251d7223 */ /* 0x080fe20000010880 */
[-CC-:B------:R-:W-:Y:S01]  /*4b60*/  FFMA.FTZ R107, R47, R123.reuse, -R122.reuse ;  /* 0x0000007b2f6b7223 */ /* 0x180fe2000001087a */
[-C--:B------:R-:W-:Y:S01]  /*4b70*/  FFMA.FTZ R106, R15, R123.reuse, -R122 ;  /* 0x0000007b0f6a7223 */ /* 0x080fe2000001087a */
[----:B------:R-:W-:Y:S01]  /*4b80*/  LDSM.16.MT88.4 R16, [R151+0xa800] ;  /* 0x00a800009710783b */ /* 0x000fe20000004200 */
[----:B------:R-:W1:Y:S01]  /*4b90*/  MUFU.EX2 R116, R116 ;  /* 0x0000007400747308 */ /* 0x000e620000000800 */
[-CC-:B------:R-:W-:Y:S01]  /*4ba0*/  FFMA.FTZ R185, R124, R123.reuse, -R128.reuse ;  /* 0x0000007b7cb97223 */ /* 0x180fe20000010880 */
[-CC-:B------:R-:W-:Y:S01]  /*4bb0*/  FFMA.FTZ R129, R129, R123.reuse, -R128.reuse ;  /* 0x0000007b81817223 */ /* 0x180fe20000010880 */
[----:B------:R-:W-:Y:S01]  /*4bc0*/  LDSM.16.MT88.4 R12, [R110+0x8800] ;  /* 0x008800006e0c783b */ /* 0x000fe20000004200 */
[-CC-:B------:R-:W-:Y:S01]  /*4bd0*/  FFMA.FTZ R130, R127, R123.reuse, -R128.reuse ;  /* 0x0000007b7f827223 */ /* 0x180fe20000010880 */
[-C--:B------:R-:W-:Y:S01]  /*4be0*/  FFMA.FTZ R126, R126, R123.reuse, -R128 ;  /* 0x0000007b7e7e7223 */ /* 0x080fe20000010880 */
[-CC-:B------:R-:W-:Y:S01]  /*4bf0*/  FFMA.FTZ R124, R125, R123.reuse, -R122.reuse ;  /* 0x0000007b7d7c7223 */ /* 0x180fe2000001087a */
[----:B------:R-:W-:Y:S01]  /*4c00*/  LDSM.16.MT88.4 R24, [R108+0xa000] ;  /* 0x00a000006c18783b */ /* 0x000fe20000004200 */
[----:B------:R-:W-:Y:S01]  /*4c10*/  MUFU.EX2 R112, R112 ;  /* 0x0000007000707308 */ /* 0x000fe20000000800 */
[-CC-:B------:R-:W-:Y:S01]  /*4c20*/  FFMA.FTZ R121, R121, R123.reuse, -R122.reuse ;  /* 0x0000007b79797223 */ /* 0x180fe2000001087a */
[-CC-:B------:R-:W-:Y:S01]  /*4c30*/  FFMA.FTZ R120, R120, R123.reuse, -R122.reuse ;  /* 0x0000007b78787223 */ /* 0x180fe2000001087a */
[----:B------:R-:W-:Y:S01]  /*4c40*/  LDSM.16.MT88.4 R32, [R151+0x8800] ;  /* 0x008800009720783b */ /* 0x000fe20000004200 */
[----:B------:R-:W-:-:S03]  /*4c50*/  FFMA.FTZ R183, R119, R123, -R122 ;  /* 0x0000007b77b77223 */ /* 0x000fc6000001087a */
[----:B------:R-:W-:Y:S01]  /*4c60*/  LDSM.16.MT88.4 R20, [R111+0x8800] ;  /* 0x008800006f14783b */ /* 0x000fe20000004200 */
[----:B------:R-:W2:Y:S01]  /*4c70*/  MUFU.EX2 R109, R109 ;  /* 0x0000006d006d7308 */ /* 0x000ea20000000800 */
[----:B-1----:R-:W-:Y:S01]  /*4c80*/  F2FP.F16.F32.PACK_AB R64, R116, R117 ;  /* 0x000000757440723e */ /* 0x002fe200000000ff */
[----:B------:R-:W-:-:S06]  /*4c90*/  FADD.FTZ R117, R117, R116 ;  /* 0x0000007475757221 */ /* 0x000fcc0000010000 */
[----:B------:R-:W-:Y:S08]  /*4ca0*/  MUFU.EX2 R115, R115 ;  /* 0x0000007300737308 */ /* 0x000ff00000000800 */
[----:B------:R-:W1:Y:S01]  /*4cb0*/  MUFU.EX2 R118, R118 ;  /* 0x0000007600767308 */ /* 0x000e620000000800 */
[----:B--2---:R-:W-:-:S07]  /*4cc0*/  F2FP.F16.F32.PACK_AB R66, R109, R112 ;  /* 0x000000706d42723e */ /* 0x004fce00000000ff */
[----:B------:R-:W-:Y:S08]  /*4cd0*/  MUFU.EX2 R114, R114 ;  /* 0x0000007200727308 */ /* 0x000ff00000000800 */
[----:B------:R-:W2:Y:S01]  /*4ce0*/  MUFU.EX2 R113, R113 ;  /* 0x0000007100717308 */ /* 0x000ea20000000800 */
[----:B-1----:R-:W-:Y:S01]  /*4cf0*/  F2FP.F16.F32.PACK_AB R65, R118, R115 ;  /* 0x000000737641723e */ /* 0x002fe200000000ff */
[----:B------:R-:W-:-:S06]  /*4d00*/  FADD.FTZ R115, R115, R118 ;  /* 0x0000007673737221 */ /* 0x000fcc0000010000 */
[----:B------:R1:W-:Y:S08]  /*4d10*/  MUFU.EX2 R0, R8 ;  /* 0x0000000800007308 */ /* 0x0003f00000000800 */
[----:B------:R-:W-:Y:S01]  /*4d20*/  MUFU.EX2 R105, R105 ;  /* 0x0000006900697308 */ /* 0x000fe20000000800 */
[----:B--2---:R-:W-:-:S07]  /*4d30*/  F2FP.F16.F32.PACK_AB R67, R113, R114 ;  /* 0x000000727143723e */ /* 0x004fce00000000ff */
[----:B------:R-:W2:Y:S01]  /*4d40*/  MUFU.EX2 R104, R104 ;  /* 0x0000006800687308 */ /* 0x000ea20000000800 */
[----:B-1----:R-:W1:Y:S01]  /*4d50*/  LDSM.16.MT88.4 R8, [R108+0x8800] ;  /* 0x008800006c08783b */ /* 0x002e620000004200 */
[C---:B------:R-:W-:Y:S06]  /*4d60*/  HMMA.16816.F32 R72, R64.reuse, R68, RZ ;  /* 0x000000444048723c */ /* 0x040fec00000018ff */
[----:B------:R-:W-:Y:S02]  /*4d70*/  MUFU.EX2 R100, R100 ;  /* 0x0000006400647308 */ /* 0x000fe40000000800 */
[C---:B------:R-:W-:Y:S06]  /*4d80*/  HMMA.16816.F32 R68, R64.reuse, R70, RZ ;  /* 0x000000464044723c */ /* 0x040fec00000018ff */
[----:B------:R-:W3:Y:S01]  /*4d90*/  MUFU.EX2 R29, R29 ;  /* 0x0000001d001d7308 */ /* 0x000ee20000000800 */
[----:B--2---:R-:W-:Y:S01]  /*4da0*/  F2FP.F16.F32.PACK_AB R4, R104, R105 ;  /* 0x000000696804723e */ /* 0x004fe200000000ff */
[C---:B------:R-:W-:Y:S06]  /*4db0*/  HMMA.16816.F32 R80, R64.reuse, R76, RZ ;  /* 0x0000004c4050723c */ /* 0x040fec00000018ff */
[----:B------:R-:W-:Y:S02]  /*4dc0*/  MUFU.EX2 R107, R107 ;  /* 0x0000006b006b7308 */ /* 0x000fe40000000800 */
[C---:B------:R-:W-:Y:S06]  /*4dd0*/  HMMA.16816.F32 R76, R64.reuse, R78, RZ ;  /* 0x0000004e404c723c */ /* 0x040fec00000018ff */
[----:B------:R-:W2:Y:S01]  /*4de0*/  MUFU.EX2 R106, R106 ;  /* 0x0000006a006a7308 */ /* 0x000ea20000000800 */
[----:B---3--:R-:W-:Y:S01]  /*4df0*/  F2FP.F16.F32.PACK_AB R6, R29, R100 ;  /* 0x000000641d06723e */ /* 0x008fe200000000ff */
[C---:B------:R-:W-:Y:S06]  /*4e00*/  HMMA.16816.F32 R36, R64.reuse, R40, RZ ;  /* 0x000000284024723c */ /* 0x040fec00000018ff */
[----:B------:R-:W3:Y:S02]  /*4e10*/  MUFU.EX2 R103, R103 ;  /* 0x0000006700677308 */ /* 0x000ee40000000800 */
[C---:B------:R-:W-:Y:S06]  /*4e20*/  HMMA.16816.F32 R40, R64.reuse, R42, RZ ;  /* 0x0000002a4028723c */ /* 0x040fec00000018ff */
[----:B------:R-:W-:Y:S01]  /*4e30*/  MUFU.EX2 R129, R129 ;  /* 0x0000008100817308 */ /* 0x000fe20000000800 */
[----:B--2---:R-:W-:Y:S01]  /*4e40*/  F2FP.F16.F32.PACK_AB R5, R106, R107 ;  /* 0x0000006b6a05723e */ /* 0x004fe200000000ff */
[C---:B------:R-:W-:Y:S06]  /*4e50*/  HMMA.16816.F32 R52, R64.reuse, R56, RZ ;  /* 0x000000384034723c */ /* 0x040fec00000018ff */
[----:B------:R-:W-:Y:S01]  /*4e60*/  MUFU.EX2 R130, R130 ;  /* 0x0000008200827308 */ /* 0x000fe20000000800 */
[----:B---3--:R-:W-:Y:S01]  /*4e70*/  F2FP.F16.F32.PACK_AB R7, R0, R103 ;  /* 0x000000670007723e */ /* 0x008fe200000000ff */
[----:B------:R-:W-:Y:S06]  /*4e80*/  HMMA.16816.F32 R56, R64, R58, RZ ;  /* 0x0000003a4038723c */ /* 0x000fec00000018ff */
[----:B------:R-:W-:Y:S02]  /*4e90*/  MUFU.EX2 R126, R126 ;  /* 0x0000007e007e7308 */ /* 0x000fe40000000800 */
[C---:B-1----:R-:W-:Y:S06]  /*4ea0*/  HMMA.16816.F32 R72, R4.reuse, R8, R72 ;  /* 0x000000080448723c */ /* 0x042fec0000001848 */
[----:B------:R-:W-:Y:S02]  /*4eb0*/  MUFU.EX2 R185, R185 ;  /* 0x000000b900b97308 */ /* 0x000fe40000000800 */
[C---:B------:R-:W-:Y:S01]  /*4ec0*/  HMMA.16816.F32 R68, R4.reuse, R10, R68 ;  /* 0x0000000a0444723c */ /* 0x040fe20000001844 */
[----:B------:R-:W1:Y:S05]  /*4ed0*/  LDSM.16.MT88.4 R8, [R110+0xa800] ;  /* 0x00a800006e08783b */ /* 0x000e6a0000004200 */
[----:B------:R-:W-:Y:S02]  /*4ee0*/  MUFU.EX2 R124, R124 ;  /* 0x0000007c007c7308 */ /* 0x000fe40000000800 */
[C---:B------:R-:W-:Y:S06]  /*4ef0*/  HMMA.16816.F32 R80, R4.reuse, R12, R80 ;  /* 0x0000000c0450723c */ /* 0x040fec0000001850 */
[----:B------:R-:W-:Y:S02]  /*4f00*/  MUFU.EX2 R121, R121 ;  /* 0x0000007900797308 */ /* 0x000fe40000000800 */
[----:B------:R-:W-:Y:S01]  /*4f10*/  HMMA.16816.F32 R76, R4, R14, R76 ;  /* 0x0000000e044c723c */ /* 0x000fe2000000184c */
[----:B------:R-:W2:Y:S05]  /*4f20*/  LDSM.16.MT88.4 R12, [R111+0xa800] ;  /* 0x00a800006f0c783b */ /* 0x000eaa0000004200 */
[----:B------:R-:W-:Y:S02]  /*4f30*/  MUFU.EX2 R120, R120 ;  /* 0x0000007800787308 */ /* 0x000fe40000000800 */
[C---:B------:R-:W-:Y:S06]  /*4f40*/  HMMA.16816.F32 R96, R64.reuse, R92, RZ ;  /* 0x0000005c4060723c */ /* 0x040fec00000018ff */
[----:B------:R-:W-:Y:S02]  /*4f50*/  MUFU.EX2 R183, R183 ;  /* 0x000000b700b77308 */ /* 0x000fe40000000800 */
        /* <DEDUP_REMOVED lines=8> */
[C---:B------:R-:W-:Y:S08]  /*4fe0*/  HMMA.16816.F32 R48, R64.reuse, R50, RZ ;  /* 0x000000324030723c */ /* 0x040ff000000018ff */
[C---:B------:R-:W-:Y:S08]  /*4ff0*/  HMMA.16816.F32 R88, R64.reuse, R84, RZ ;  /* 0x000000544058723c */ /* 0x040ff000000018ff */
[C---:B------:R-:W-:Y:S08]  /*5000*/  HMMA.16816.F32 R84, R64.reuse, R86, RZ ;  /* 0x000000564054723c */ /* 0x040ff000000018ff */
        /* <DEDUP_REMOVED lines=15> */
[----:B------:R-:W-:Y:S01]  /*5100*/  MUFU.EX2 R27, R27 ;  /* 0x0000001b001b7308 */ /* 0x000fe20000000800 */
[C---:B--2---:R-:W-:Y:S07]  /*5110*/  HMMA.16816.F32 R44, R4.reuse, R12, R44 ;  /* 0x0000000c042c723c */ /* 0x044fee000000182c */
[----:B------:R-:W-:Y:S01]  /*5120*/  MUFU.EX2 R32, R32 ;  /* 0x0000002000207308 */ /* 0x000fe20000000800 */
[C---:B------:R-:W-:Y:S01]  /*5130*/  HMMA.16816.F32 R48, R4.reuse, R14, R48 ;  /* 0x0000000e0430723c */ /* 0x040fe20000001830 */
[----:B------:R-:W2:Y:S06]  /*5140*/  LDSM.16.MT88.4 R12, [R111+0x9000] ;  /* 0x009000006f0c783b */ /* 0x000eac0000004200 */
[----:B------:R-:W5:Y:S01]  /*5150*/  MUFU.EX2 R33, R33 ;  /* 0x0000002100217308 */ /* 0x000f620000000800 */
[C---:B------:R-:W-:Y:S07]  /*5160*/  HMMA.16816.F32 R88, R4.reuse, R20, R88 ;  /* 0x000000140458723c */ /* 0x040fee0000001858 */
[----:B------:R-:W-:Y:S01]  /*5170*/  MUFU.EX2 R35, R35 ;  /* 0x0000002300237308 */ /* 0x000fe20000000800 */
[C---:B------:R-:W-:Y:S01]  /*5180*/  HMMA.16816.F32 R84, R4.reuse, R22, R84 ;  /* 0x000000160454723c */ /* 0x040fe20000001854 */
[----:B------:R-:W2:Y:S06]  /*5190*/  LDSM.16.MT88.4 R20, [R110+0x9000] ;  /* 0x009000006e14783b */ /* 0x000eac0000004200 */
[----:B------:R-:W1:Y:S01]  /*51a0*/  MUFU.EX2 R34, R34 ;  /* 0x0000002200227308 */ /* 0x000e620000000800 */
[C---:B---3--:R-:W-:Y:S08]  /*51b0*/  HMMA.16816.F32 R60, R4.reuse, R16, R60 ;  /* 0x00000010043c723c */ /* 0x048ff0000000183c */
[----:B------:R-:W-:Y:S01]  /*51c0*/  HMMA.16816.F32 R64, R4, R18, R64 ;  /* 0x000000120440723c */ /* 0x000fe20000001840 */
        /* <DEDUP_REMOVED lines=21> */
[C---:B------:R-:W-:Y:S01]  /*5320*/  HMMA.16816.F32 R40, R4.reuse, R18, R40 ;  /* 0x000000120428723c */ /* 0x040fe20000001828 */
[----:B------:R-:W3:Y:S07]  /*5330*/  LDSM.16.MT88.4 R16, [R110+0x9800] ;  /* 0x009800006e10783b */ /* 0x000eee0000004200 */
[----:B----4-:R-:W-:Y:S01]  /*5340*/  HMMA.16816.F32 R60, R4, R20, R60 ;  /* 0x00000014043c723c */ /* 0x010fe2000000183c */
[----:B------:R-:W-:-:S04]  /*5350*/  FADD.FTZ R20, R114, R115 ;  /* 0x0000007372147221 */ /* 0x000fc80000010000 */
[----:B------:R-:W-:-:S03]  /*5360*/  FADD.FTZ R20, R113, R20 ;  /* 0x0000001471147221 */ /* 0x000fc60000010000 */
[----:B------:R-:W-:Y:S01]  /*5370*/  HMMA.16816.F32 R64, R4, R22, R64 ;  /* 0x000000160440723c */ /* 0x000fe20000001840 */
[----:B------:R-:W-:-:S04]  /*5380*/  FADD.FTZ R107, R107, R20 ;  /* 0x000000146b6b7221 */ /* 0x000fc80000010000 */
[----:B------:R-:W-:-:S03]  /*5390*/  FADD.FTZ R106, R106, R107 ;  /* 0x0000006b6a6a7221 */ /* 0x000fc60000010000 */
[C---:B-1----:R-:W-:Y:S08]  /*53a0*/  HMMA.16816.F32 R52, R4.reuse, R8, R52 ;  /* 0x000000080434723c */ /* 0x042ff00000001834 */
[----:B------:R-:W-:Y:S01]  /*53b0*/  HMMA.16816.F32 R56, R4, R10, R56 ;  /* 0x0000000a0438723c */ /* 0x000fe20000001838 */
[----:B------:R-:W1:Y:S01]  /*53c0*/  LDSM.16.MT88.4 R8, [R111+0x9800] ;  /* 0x009800006f08783b */ /* 0x000e620000004200 */
        /* <DEDUP_REMOVED lines=22> */
[----:B-1----:R-:W-:Y:S01]  /*5530*/  HMMA.16816.F32 R36, R4, R8, R36 ;  /* 0x000000080424723c */ /* 0x002fe20000001824 */
[----:B------:R-:W-:-:S04]  /*5540*/  FADD.FTZ R100, R100, R17 ;  /* 0x0000001164647221 */ /* 0x000fc80000010000 */
[----:B------:R-:W-:-:S03]  /*5550*/  FADD.FTZ R29, R29, R100 ;  /* 0x000000641d1d7221 */ /* 0x000fc60000010000 */
[----:B------:R-:W-:Y:S01]  /*5560*/  HMMA.16816.F32 R40, R4, R10, R40 ;  /* 0x0000000a0428723c */ /* 0x000fe20000001828 */
[----:B------:R-:W1:Y:S01]  /*5570*/  LDSM.16.MT88.4 R8, [R108+0xb800] ;  /* 0x00b800006c08783b */ /* 0x000e620000004200 */
[----:B------:R-:W-:-:S04]  /*5580*/  FADD.FTZ R26, R26, R29 ;  /* 0x0000001d1a1a7221 */ /* 0x000fc80000010000 */
[----:B------:R-:W-:Y:S02]  /*5590*/  FADD.FTZ R25, R25, R26 ;  /* 0x0000001a19197221 */ /* 0x000fe40000010000 */
[----:B--2---:R-:W-:Y:S01]  /*55a0*/  HMMA.16816.F32 R52, R4, R12, R52 ;  /* 0x0000000c0434723c */ /* 0x004fe20000001834 */
[----:B------:R-:W-:Y:S01]  /*55b0*/  FADD.FTZ R13, R103, R106 ;  /* 0x0000006a670d7221 */ /* 0x000fe20000010000 */
[----:B------:R-:W-:-:S03]  /*55c0*/  FADD.FTZ R24, R24, R25 ;  /* 0x0000001918187221 */ /* 0x000fc60000010000 */
[----:B------:R-:W-:-:S03]  /*55d0*/  FADD.FTZ R13, R0, R13 ;  /* 0x0000000d000d7221 */ /* 0x000fc60000010000 */
        /* <DEDUP_REMOVED lines=16> */
[----:B------:R-:W-:Y:S06]  /*56e0*/  @!P0 BRA `(.L_x_8963) ;  /* 0x0000002c00d08947 */ /* 0x000fec0003800000 */
[----:B------:R-:W-:Y:S01]  /*56f0*/  ISETP.NE.U32.AND P2, PT, R30, RZ, PT ;  /* 0x000000ff1e00720c */ /* 0x000fe20003f45070 */
[----:B------:R-:W-:Y:S01]  /*5700*/  IMAD.MOV.U32 R0, RZ, RZ, R101 ;  /* 0x000000ffff007224 */ /* 0x000fe200078e0065 */
[C---:B------:R-:W-:Y:S01]  /*5710*/  IADD3 R180, PT, PT, -R28.reuse, 0x1, RZ ;  /* 0x000000011cb47810 */ /* 0x040fe20007ffe1ff */
[----:B------:R-:W-:Y:S01]  /*5720*/  IMAD.MOV.U32 R109, RZ, RZ, R102 ;  /* 0x000000ffff6d7224 */ /* 0x000fe200078e0066 */
[----:B------:R-:W-:Y:S01]  /*5730*/  ISETP.NE.AND.EX P2, PT, R31, RZ, PT, P2 ;  /* 0x000000ff1f00720c */ /* 0x000fe20003f45320 */
[----:B------:R-:W-:-:S12]  /*5740*/  VIADD R181, R28, 0xfffffffe ;  /* 0xfffffffe1cb57836 */ /* 0x000fd80000000000 */
.L_x_8970:
[-C--:B------:R-:W-:Y:S01]  /*5750*/  ISETP.GE.AND P1, PT, R176, R173.reuse, PT ;  /* 0x000000adb000720c */ /* 0x080fe20003f26270 */
        /* <DEDUP_REMOVED lines=8> */
[----:B--2---:R-:W-:Y:S04]  /*57e0*/  @!P2 IMAD.SHL.U32 R7, R7, 0x40, RZ ;  /* 0x000000400707a824 */ /* 0x004fe800078e00ff */
[----:B------:R-:W-:Y:S01]  /*57f0*/  @!P2 IMAD.X R7, RZ, RZ, ~R7, P0 ;  /* 0x000000ffff07a224 */ /* 0x000fe200000e0e07 */
[----:B------:R-:W-:Y:S04]  /*5800*/  ISETP.GE.AND P0, PT, R162, R173, PT ;  /* 0x000000ada200720c */ /* 0x000fe80003f06270 */
[----:B------:R-:W-:Y:S04]  /*5810*/  @!P2 SHF.R.S64 R4, R4, 0x1f, R7 ;  /* 0x0000001f0404a819 */ /* 0x000fe80000001007 */
[----:B------:R-:W-:Y:S01]  /*5820*/  @!P2 IADD3 R167, P3, PT, R167, R4, RZ ;  /* 0x00000004a7a7a210 */ /* 0x000fe20007f7e0ff */
[----:B------:R-:W-:Y:S03]  /*5830*/  IMAD.MOV.U32 R4, RZ, RZ, R166 ;  /* 0x000000ffff047224 */ /* 0x000fe600078e00a6 */
        /* <DEDUP_REMOVED lines=64> */
.L_x_8965:
[----:B------:R-:W-:Y:S05]  /*5c40*/  BSYNC.RECONVERGENT B0 ;  /* 0x0000000000007941 */ /* 0x000fea0003800200 */
.L_x_8964:
[-C--:B------:R-:W-:Y:S01]  /*5c50*/  @!P1 MOV R106, R167.reuse ;  /* 0x000000a7006a9202 */ /* 0x080fe20000000f00 */
[----:B------:R-:W-:Y:S01]  /*5c60*/  BSSY.RECONVERGENT B1, `(.L_x_8966) ;  /* 0x0000160000017945 */ /* 0x000fe20003800200 */
[-C--:B------:R-:W-:Y:S02]  /*5c70*/  @!P1 MOV R107, R166.reuse ;  /* 0x000000a6006b9202 */ /* 0x080fe40000000f00 */
[C---:B------:R-:W-:Y:S02]  /*5c80*/  LEA R188, P3, R160.reuse, R167, 0x5 ;  /* 0x000000a7a0bc7211 */ /* 0x040fe400078628ff */
[C---:B------:R-:W-:Y:S01]  /*5c90*/  SHF.L.U32 R104, R160.reuse, 0x5, RZ ;  /* 0x00000005a0687819 */ /* 0x040fe200000006ff */
[----:B------:R-:W-:Y:S01]  /*5ca0*/  @!PT LDS RZ, [RZ] ;  /* 0x00000000fffff984 */ /* 0x000fe20000000800 */
[----:B------:R-:W-:Y:S01]  /*5cb0*/  @!PT LDS RZ, [RZ] ;  /* 0x00000000fffff984 */ /* 0x000fe20000000800 */
[----:B------:R-:W-:Y:S01]  /*5cc0*/  @!PT LDS RZ, [RZ] ;  /* 0x00000000fffff984 */ /* 0x000fe20000000800 */
[----:B------:R1:W-:Y:S01]  /*5cd0*/  @!P1 LDGSTS.E.BYPASS.LTC128B.128 [R175+0x8000], desc[UR4][R106.64] ;  /* 0x080000006aaf9fae */ /* 0x0003e2000b981a04 */
[--C-:B------:R-:W-:Y:S02]  /*5ce0*/  LEA.HI.X R189, R160, R166, R161.reuse, 0x5, P3 ;  /* 0x000000a6a0bd7211 */ /* 0x100fe400018f2ca1 */
[----:B------:R-:W-:Y:S02]  /*5cf0*/  IADD3 R186, P4, PT, R104, R188, RZ ;  /* 0x000000bc68ba7210 */ /* 0x000fe40007f9e0ff */
[----:B------:R-:W-:Y:S01]  /*5d00*/  @P1 STS.128 [R175+0x8000], RZ ;  /* 0x008000ffaf001388 */ /* 0x000fe20000000c00 */
[----:B------:R-:W-:Y:S02]  /*5d10*/  SHF.L.U64.HI R105, R160, 0x5, R161 ;  /* 0x00000005a0697819 */ /* 0x000fe400000102a1 */
[----:B------:R-:W-:Y:S02]  /*5d20*/  IADD3 R104, P3, PT, R186, R104, RZ ;  /* 0x00000068ba687210 */ /* 0x000fe40007f7e0ff */
[----:B------:R-:W-:Y:S02]  /*5d30*/  IADD3.X R187, PT, PT, R105, R189, RZ, P4, !PT ;  /* 0x000000bd69bb7210 */ /* 0x000fe400027fe4ff */
[----:B------:R-:W-:Y:S02]  /*5d40*/  IADD3 R180, PT, PT, R180, 0x1, RZ ;  /* 0x00000001b4b47810 */ /* 0x000fe40007ffe0ff */
[----:B------:R-:W-:Y:S02]  /*5d50*/  IADD3.X R105, PT, PT, R187, R105, RZ, P3, !PT ;  /* 0x00000069bb697210 */ /* 0x000fe40001ffe4ff */
[----:B------:R-:W-:Y:S02]  /*5d60*/  ISETP.NE.AND P3, PT, R180, RZ, PT ;  /* 0x000000ffb400720c */ /* 0x000fe40003f65270 */
[----:B-1----:R-:W-:Y:S02]  /*5d70*/  @!P0 MOV R106, R167 ;  /* 0x000000a7006a8202 */ /* 0x002fe40000000f00 */
[----:B------:R-:W-:Y:S05]  /*5d80*/  @!P0 MOV R107, R166 ;  /* 0x000000a6006b8202 */ /* 0x000fea0000000f00 */
        /* <DEDUP_REMOVED lines=34> */
[----:B------:R-:W-:Y:S05]  /*5fb0*/  @P0 STS.128 [R175+0xb800], RZ ;  /* 0x00b800ffaf000388 */ /* 0x000fea0000000c00 */
[----:B------:R-:W-:Y:S05]  /*5fc0*/  LDSM.16.M88.4 R100, [R156] ;  /* 0x000000009c64783b */ /* 0x000fea0000000200 */
[----:B------:R-:W2:Y:S05]  /*5fd0*/  LDSM.16.M88.4 R112, [R155+0x4000] ;  /* 0x004000009b70783b */ /* 0x000eaa0000000200 */
[----:B------:R-:W3:Y:S05]  /*5fe0*/  LDSM.16.M88.4 R116, [R155+0x4800] ;  /* 0x004800009b74783b */ /* 0x000eea0000000200 */
[----:B------:R-:W4:Y:S05]  /*5ff0*/  LDSM.16.M88.4 R120, [R155+0x5000] ;  /* 0x005000009b78783b */ /* 0x000f2a0000000200 */
[----:B------:R-:W5:Y:S05]  /*6000*/  LD.E R165, desc[UR4][R2.64+0x18c] ;  /* 0x00018c0402a57980 */ /* 0x000f6a000c101900 */
[----:B------:R-:W4:Y:S05]  /*6010*/  LDSM.16.M88.4 R124, [R155+0x5800] ;  /* 0x005800009b7c783b */ /* 0x000f2a0000000200 */
[----:B------:R-:W0:Y:S05]  /*6020*/  LDGDEPBAR ;  /* 0x00000000000079af */ /* 0x000e2a0000000000 */
[----:B------:R-:W-:Y:S05]  /*6030*/  LDSM.16.M88.4 R128, [R154] ;  /* 0x000000009a80783b */ /* 0x000fea0000000200 */
[----:B------:R-:W4:Y:S05]  /*6040*/  LDSM.16.M88.4 R132, [R150+0x4000] ;  /* 0x004000009684783b */ /* 0x000f2a0000000200 */
[----:B------:R-:W4:Y:S01]  /*6050*/  LDSM.16.M88.4 R136, [R150+0x4800] ;  /* 0x004800009688783b */ /* 0x000f220000000200 */
[C---:B--2---:R-:W-:Y:S04]  /*6060*/  HMMA.16816.F32 R4, R100.reuse, R112, RZ ;  /* 0x000000706404723c */ /* 0x044fe800000018ff */
[----:B------:R-:W2:Y:S04]  /*6070*/  LDSM.16.M88.4 R140, [R150+0x5000] ;  /* 0x00500000968c783b */ /* 0x000ea80000000200 */
[C---:B------:R-:W-:Y:S01]  /*6080*/  HMMA.16816.F32 R8, R100.reuse, R114, RZ ;  /* 0x000000726408723c */ /* 0x040fe200000018ff */
[----:B------:R-:W2:Y:S05]  /*6090*/  LDSM.16.M88.4 R144, [R150+0x5800] ;  /* 0x005800009690783b */ /* 0x000eaa0000000200 */
[----:B------:R-:W-:Y:S02]  /*60a0*/  LDSM.16.M88.4 R112, [R149+0x4000] ;  /* 0x004000009570783b */ /* 0x000fe40000000200 */
[C---:B---3--:R-:W-:Y:S03]  /*60b0*/  HMMA.16816.F32 R12, R100.reuse, R116, RZ ;  /* 0x00000074640c723c */ /* 0x048fe600000018ff */
[----:B-1----:R-:W-:Y:S05]  /*60c0*/  LDSM.16.M88.4 R104, [R156+0x2000] ;  /* 0x002000009c68783b */ /* 0x002fea0000000200 */
[C---:B------:R-:W-:Y:S01]  /*60d0*/  HMMA.16816.F32 R16, R100.reuse, R118, RZ ;  /* 0x000000766410723c */ /* 0x040fe200000018ff */
[----:B------:R-:W-:Y:S07]  /*60e0*/  LDSM.16.M88.4 R116, [R149+0x4800] ;  /* 0x004800009574783b */ /* 0x000fee0000000200 */
[C---:B----4-:R-:W-:Y:S08]  /*60f0*/  HMMA.16816.F32 R20, R100.reuse, R120, RZ ;  /* 0x000000786414723c */ /* 0x050ff000000018ff */
[C---:B------:R-:W-:Y:S01]  /*6100*/  HMMA.16816.F32 R24, R100.reuse, R122, RZ ;  /* 0x0000007a6418723c */ /* 0x040fe200000018ff */
[----:B------:R-:W-:Y:S07]  /*6110*/  LDSM.16.M88.4 R120, [R149+0x5000] ;  /* 0x005000009578783b */ /* 0x000fee0000000200 */
[C---:B------:R-:W-:Y:S08]  /*6120*/  HMMA.16816.F32 R28, R100.reuse, R124, RZ ;  /* 0x0000007c641c723c */ /* 0x040ff000000018ff */
[----:B------:R-:W-:Y:S01]  /*6130*/  HMMA.16816.F32 R32, R100, R126, RZ ;  /* 0x0000007e6420723c */ /* 0x000fe200000018ff */
[----:B------:R-:W1:Y:S05]  /*6140*/  LDSM.16.M88.4 R100, [R153] ;  /* 0x000000009964783b */ /* 0x000e6a0000000200 */
[----:B------:R-:W3:Y:S02]  /*6150*/  LDSM.16.M88.4 R124, [R149+0x5800] ;  /* 0x00580000957c783b */ /* 0x000ee40000000200 */
[C---:B------:R-:W-:Y:S08]  /*6160*/  HMMA.16816.F32 R4, R128.reuse, R132, R4 ;  /* 0x000000848004723c */ /* 0x040ff00000001804 */
[C---:B------:R-:W-:Y:S08]  /*6170*/  HMMA.16816.F32 R8, R128.reuse, R134, R8 ;  /* 0x000000868008723c */ /* 0x040ff00000001808 */
[C---:B------:R-:W-:Y:S08]  /*6180*/  HMMA.16816.F32 R12, R128.reuse, R136, R12 ;  /* 0x00000088800c723c */ /* 0x040ff0000000180c */
[C---:B------:R-:W-:Y:S08]  /*6190*/  HMMA.16816.F32 R16, R128.reuse, R138, R16 ;  /* 0x0000008a8010723c */ /* 0x040ff00000001810 */
[C---:B--2---:R-:W-:Y:S08]  /*61a0*/  HMMA.16816.F32 R20, R128.reuse, R140, R20 ;  /* 0x0000008c8014723c */ /* 0x044ff00000001814 */
[C---:B------:R-:W-:Y:S08]  /*61b0*/  HMMA.16816.F32 R24, R128.reuse, R142, R24 ;  /* 0x0000008e8018723c */ /* 0x040ff00000001818 */
[C---:B------:R-:W-:Y:S08]  /*61c0*/  HMMA.16816.F32 R28, R128.reuse, R144, R28 ;  /* 0x00000090801c723c */ /* 0x040ff0000000181c */
        /* <DEDUP_REMOVED lines=13> */
[----:B------:R-:W3:Y:S05]  /*62a0*/  LDSM.16.M88.4 R100, [R148+0x5800] ;  /* 0x005800009464783b */ /* 0x000eea0000000200 */
[----:B------:R-:W-:Y:S02]  /*62b0*/  LDSM.16.M88.4 R124, [R155+0x7000] ;  /* 0x007000009b7c783b */ /* 0x000fe40000000200 */
        /* <DEDUP_REMOVED lines=38> */
[C---:B-1----:R-:W-:Y:S08]  /*6520*/  HMMA.16816.F32 R4, R104.reuse, R116, R4 ;  /* 0x000000746804723c */ /* 0x042ff00000001804 */
[C---:B------:R-:W-:Y:S01]  /*6530*/  HMMA.16816.F32 R8, R104.reuse, R118, R8 ;  /* 0x000000766808723c */ /* 0x040fe20000001808 */
[----:B------:R-:W1:Y:S07]  /*6540*/  LDSM.16.M88.4 R116, [R152+0x2000] ;  /* 0x002000009874783b */ /* 0x000e6e0000000200 */
[C---:B--2---:R-:W-:Y:S08]  /*6550*/  HMMA.16816.F32 R12, R104.reuse, R120, R12 ;  /* 0x00000078680c723c */ /* 0x044ff0000000180c */
[C---:B------:R-:W-:Y:S08]  /*6560*/  HMMA.16816.F32 R16, R104.reuse, R122, R16 ;  /* 0x0000007a6810723c */ /* 0x040ff00000001810 */
[C---:B---3--:R-:W-:Y:S08]  /*6570*/  HMMA.16816.F32 R20, R104.reuse, R100, R20 ;  /* 0x000000646814723c */ /* 0x048ff00000001814 */
[C---:B------:R-:W-:Y:S01]  /*6580*/  HMMA.16816.F32 R24, R104.reuse, R102, R24 ;  /* 0x000000666818723c */ /* 0x040fe20000001818 */
[----:B------:R-:W2:Y:S07]  /*6590*/  LDSM.16.M88.4 R100, [R148+0x6800] ;  /* 0x006800009464783b */ /* 0x000eae0000000200 */
[C---:B----4-:R-:W-:Y:S08]  /*65a0*/  HMMA.16816.F32 R28, R104.reuse, R112, R28 ;  /* 0x00000070681c723c */ /* 0x050ff0000000181c */
[----:B------:R-:W-:Y:S01]  /*65b0*/  HMMA.16816.F32 R32, R104, R114, R32 ;  /* 0x000000726820723c */ /* 0x000fe20000001820 */
[----:B------:R-:W3:Y:S07]  /*65c0*/  LDSM.16.M88.4 R104, [R148+0x7000] ;  /* 0x007000009468783b */ /* 0x000eee0000000200 */
[C---:B-1----:R-:W-:Y:S08]  /*65d0*/  HMMA.16816.F32 R4, R116.reuse, R124, R4 ;  /* 0x0000007c7404723c */ /* 0x042ff00000001804 */
[C---:B------:R-:W-:Y:S08]  /*65e0*/  HMMA.16816.F32 R8, R116.reuse, R126, R8 ;  /* 0x0000007e7408723c */ /* 0x040ff00000001808 */
[C---:B--2---:R-:W-:Y:S03]  /*65f0*/  HMMA.16816.F32 R12, R116.reuse, R100, R12 ;  /* 0x00000064740c723c */ /* 0x044fe6000000180c */
[-C--:B-----5:R-:W-:Y:S01]  /*6600*/  FMUL.FTZ R188, R4, R165.reuse ;  /* 0x000000a504bc7220 */ /* 0x0a0fe20000410000 */
        /* <DEDUP_REMOVED lines=90> */
[----:B------:R-:W-:Y:S07]  /*6bb0*/  IMAD.MOV R7, RZ, RZ, -R7 ;  /* 0x000000ffff077224 */ /* 0x000fee00078e0a07 */
        /* <DEDUP_REMOVED lines=24> */
[----:B------:R-:W-:Y:S09]  /*6d40*/  ISETP.GE.AND P4, PT, R5, RZ, PT ;  /* 0x000000ff0500720c */ /* 0x000ff20003f86270 */
[----:B------:R-:W-:Y:S02]  /*6d50*/  @P5 IADD3 R10, PT, PT, R10, 0x1, RZ ;  /* 0x000000010a0a5810 */ /* 0x000fe40007ffe0ff */
[----:B------:R-:W-:Y:S01]  /*6d60*/  @P6 VIADD R12, R12, 0x1 ;  /* 0x000000010c0c6836 */ /* 0x000fe20000000000 */
[----:B------:R-:W-:Y:S02]  /*6d70*/  ISETP.NE.AND P5, PT, R14, RZ, PT ;  /* 0x000000ff0e00720c */ /* 0x000fe40003fa5270 */
        /* <DEDUP_REMOVED lines=27> */
.L_x_8969:
[----:B------:R-:W-:Y:S05]  /*6f30*/  BSYNC.RECONVERGENT B0 ;  /* 0x0000000000007941 */ /* 0x000fea0003800200 */
.L_x_8968:
        /* <DEDUP_REMOVED lines=10> */
[----:B------:R-:W-:Y:S01]  /*6fe0*/  IADD3 R4, P3, PT, R6, R4, RZ ;  /* 0x0000000406047210 */ /* 0x000fe20007f7e0ff */
[----:B------:R-:W-:Y:S04]  /*6ff0*/  IMAD.X R7, R5, 0x1, R9, P4 ;  /* 0x0000000105077824 */ /* 0x000fe800020e0609 */
[----:B------:R-:W-:Y:S02]  /*7000*/  IMAD.X R5, R7, 0x1, R5, P3 ;  /* 0x0000000107057824 */ /* 0x000fe400018e0605 */
[----:B--2---:R-:W-:Y:S05]  /*7010*/  @!P0 IMAD.MOV.U32 R165, RZ, RZ, R163 ;  /* 0x000000ffffa58224 */ /* 0x004fea00078e00a3 */
        /* <DEDUP_REMOVED lines=36> */
.L_x_8967:
[----:B------:R-:W-:Y:S05]  /*7260*/  BSYNC.RECONVERGENT B1 ;  /* 0x0000000000017941 */ /* 0x000fea0003800200 */
.L_x_8966:
[----:B------:R-:W2:Y:S01]  /*7270*/  LD.E R103, desc[UR4][R2.64+0xdc] ;  /* 0x0000dc0402677980 */ /* 0x000ea2000c101900 */
[----:B-1-3--:R-:W-:Y:S02]  /*7280*/  FMNMX3.FTZ R6, R109, R188, R225, !PT ;  /* 0x000000bc6d067276 */ /* 0x00afe400078100e1 */
        /* <DEDUP_REMOVED lines=26> */
[----:B-1----:R-:W-:Y:S02]  /*7430*/  FMNMX.FTZ R102, R7, R102, !PT ;  /* 0x0000006607667209 */ /* 0x002fe40007810000 */
[----:B---3--:R-:W-:Y:S03]  /*7440*/  FMNMX.FTZ R101, R6, R101, !PT ;  /* 0x0000006506657209 */ /* 0x008fe60007810000 */
[C---:B------:R-:W-:Y:S01]  /*7450*/  FADD.FTZ R4, -R102.reuse, R109 ;  /* 0x0000006d66047221 */ /* 0x040fe20000010100 */
[----:B------:R-:W-:Y:S01]  /*7460*/  FSETP.NEU.FTZ.AND P0, PT, R102, -INF , PT ;  /* 0xff8000006600780b */ /* 0x000fe20003f1d000 */
[----:B------:R-:W-:Y:S01]  /*7470*/  FADD.FTZ R0, -R101, R0 ;  /* 0x0000000065007221 */ /* 0x000fe20000010100 */
[C---:B--2---:R-:W-:Y:S01]  /*7480*/  FMUL.FTZ R120, R103.reuse, R102 ;  /* 0x0000006667787220 */ /* 0x044fe20000410000 */
        /* <DEDUP_REMOVED lines=131> */
[----:B------:R-:W-:Y:S01]  /*7cc0*/  ISETP.NE.AND P0, PT, R181, -0x1, PT ;  /* 0xffffffffb500780c */ /* 0x000fe20003f05270 */
        /* <DEDUP_REMOVED lines=150> */
.L_x_8963:
        /* <DEDUP_REMOVED lines=11> */
.L_x_8986:
        /* <DEDUP_REMOVED lines=173> */
[----:B------:R-:W-:Y:S01]  /*91b0*/  LOP3.LUT P3, RZ, R0, 0x3, RZ, 0xc0, !PT ;  /* 0x0000000300ff7812 */ /* 0x000fe2000786c0ff */
[----:B------:R-:W-:Y:S01]  /*91c0*/  BSSY.RECONVERGENT B0, `(.L_x_8972) ;  /* 0x0000014000007945 */ /* 0x000fe20003800200 */
[----:B------:R-:W-:Y:S02]  /*91d0*/  SHF.R.U32.HI R0, RZ, 0x2, R0 ;  /* 0x00000002ff007819 */ /* 0x000fe40000011600 */
[----:B------:R-:W-:Y:S01]  /*91e0*/  LOP3.LUT R5, R5, 0x30, RZ, 0xc0, !PT ;  /* 0x0000003005057812 */ /* 0x000fe200078ec0ff */
[----:B-1----:R-:W-:Y:S01]  /*91f0*/  @P1 FMUL.FTZ R9, R7, 0.69314718246459960938 ;  /* 0x3f31721807091820 */ /* 0x002fe20000410000 */
[----:B------:R-:W-:Y:S01]  /*9200*/  MOV R37, 0x7f800000 ;  /* 0x7f80000000257802 */ /* 0x000fe20000000f00 */
[----:B------:R-:W-:Y:S01]  /*9210*/  @P4 IMAD R38, R47, R174, RZ ;  /* 0x000000ae2f264224 */ /* 0x000fe200078e02ff */
[----:B------:R-:W-:Y:S01]  /*9220*/  MOV R36, 0x7f800000 ;  /* 0x7f80000000247802 */ /* 0x000fe20000000f00 */
[----:B-----5:R-:W-:Y:S01]  /*9230*/  @P1 FFMA.FTZ R37, R6, R102, R9 ;  /* 0x0000006606251223 */ /* 0x020fe20000010009 */
[----:B------:R-:W-:Y:S01]  /*9240*/  @P0 FMUL.FTZ R8, R10, 0.69314718246459960938 ;  /* 0x3f3172180a080820 */ /* 0x000fe20000410000 */
[----:B------:R-:W-:Y:S01]  /*9250*/  LOP3.LUT R0, R5, 0x7, R0, 0xf8, !PT ;  /* 0x0000000705007812 */ /* 0x000fe200078ef800 */
[----:B------:R-:W-:-:S04]  /*9260*/  @P4 IMAD.WIDE.U32 R48, R46, R174, RZ ;  /* 0x000000ae2e304225 */ /* 0x000fc800078e00ff */
        /* <DEDUP_REMOVED lines=9> */
.L_x_8973:
[----:B------:R-:W-:Y:S05]  /*9300*/  BSYNC.RECONVERGENT B0 ;  /* 0x0000000000007941 */ /* 0x000fea0003800200 */
.L_x_8972:
        /* <DEDUP_REMOVED lines=24> */
.L_x_8975:
[----:B------:R-:W-:Y:S05]  /*9490*/  BSYNC.RECONVERGENT B0 ;  /* 0x0000000000007941 */ /* 0x000fea0003800200 */
.L_x_8974:
[----:B------:R-:W2:Y:S01]  /*94a0*/  S2R R0, SR_TID.X ;  /* 0x0000000000007919 */ /* 0x000ea20000002100 */
[-C--:B-1----:R-:W-:Y:S02]  /*94b0*/  @!P4 IMAD R36, R53, R170.reuse, RZ ;  /* 0x000000aa3524c224 */ /* 0x082fe400078e02ff */
[----:B------:R-:W-:Y:S01]  /*94c0*/  @!P4 IMAD.WIDE.U32 R52, R52, R170, RZ ;  /* 0x000000aa3434c225 */ /* 0x000fe200078e00ff */
[----:B------:R-:W-:Y:S01]  /*94d0*/  MOV R177, RZ ;  /* 0x000000ff00b17202 */ /* 0x000fe20000000f00 */
[----:B------:R1:W5:Y:S01]  /*94e0*/  LD.E R3, desc[UR4][R2.64+0xc0] ;  /* 0x0000c00402037980 */ /* 0x000362000c101900 */
[----:B------:R-:W-:Y:S02]  /*94f0*/  BSSY.RECONVERGENT B0, `(.L_x_8976) ;  /* 0x000001f000007945 */ /* 0x000fe40003800200 */
[----:B------:R-:W-:Y:S01]  /*9500*/  @!P4 IADD3 R36, PT, PT, R53, R36, RZ ;  /* 0x000000243524c210 */ /* 0x000fe20007ffe0ff */
[----:B------:R-:W-:Y:S02]  /*9510*/  @P4 IMAD.IADD R36, R49, 0x1, R38 ;  /* 0x0000000131244824 */ /* 0x000fe400078e0226 */
[----:B-1----:R-:W-:Y:S01]  /*9520*/  IMAD R2, R45, R169, RZ ;  /* 0x000000a92d027224 */ /* 0x002fe200078e02ff */
[----:B--2---:R-:W-:-:S04]  /*9530*/  SHF.R.U32.HI R0, RZ, 0x3, R0 ;  /* 0x00000003ff007819 */ /* 0x004fc80000011600 */
[C---:B------:R-:W-:Y:S01]  /*9540*/  ISETP.GE.AND P3, PT, R0.reuse, R157, PT ;  /* 0x0000009d0000720c */ /* 0x040fe20003f66270 */
[C---:B------:R-:W-:Y:S02]  /*9550*/  VIADD R40, R0.reuse, 0x20 ;  /* 0x0000002000287836 */ /* 0x040fe40000000000 */
[----:B------:R-:W-:-:S03]  /*9560*/  VIADD R42, R0, 0x10 ;  /* 0x00000010002a7836 */ /* 0x000fc60000000000 */
[----:B------:R-:W-:Y:S01]  /*9570*/  ISETP.GE.AND P1, PT, R40, R157, PT ;  /* 0x0000009d2800720c */ /* 0x000fe20003f26270 */
[----:B------:R-:W-:Y:S01]  /*9580*/  @!P4 IMAD.MOV.U32 R40, RZ, RZ, R52 ;  /* 0x000000ffff28c224 */ /* 0x000fe200078e0034 */
[----:B------:R-:W-:Y:S01]  /*9590*/  @P4 MOV R40, R48 ;  /* 0x0000003000284202 */ /* 0x000fe20000000f00 */
[----:B------:R-:W-:Y:S01]  /*95a0*/  IMAD.WIDE.U32 R52, R44, R169, RZ ;  /* 0x000000a92c347225 */ /* 0x000fe200078e00ff */
[----:B------:R-:W-:-:S03]  /*95b0*/  ISETP.GE.AND P2, PT, R42, R157, PT ;  /* 0x0000009d2a00720c */ /* 0x000fc60003f46270 */
[----:B------:R-:W-:Y:S01]  /*95c0*/  IMAD.WIDE.U32 R44, R172, R46, R176 ;  /* 0x0000002eac2c7225 */ /* 0x000fe200078e00b0 */
[----:B------:R-:W-:-:S03]  /*95d0*/  IADD3 R2, PT, PT, R53, R2, RZ ;  /* 0x0000000235027210 */ /* 0x000fc60007ffe0ff */
[----:B------:R-:W-:Y:S01]  /*95e0*/  IMAD R172, R47, R172, RZ ;  /* 0x000000ac2fac7224 */ /* 0x000fe200078e02ff */
[----:B------:R-:W-:Y:S01]  /*95f0*/  IADD3 R40, P5, P4, R52, R44, R40 ;  /* 0x0000002c34287210 */ /* 0x000fe20007cbe028 */
[----:B------:R-:W-:-:S03]  /*9600*/  VIADD R42, R0, 0x30 ;  /* 0x00000030002a7836 */ /* 0x000fc60000000000 */
[----:B------:R-:W-:Y:S02]  /*9610*/  IADD3 R37, PT, PT, R45, R172, RZ ;  /* 0x000000ac2d257210 */ /* 0x000fe40007ffe0ff */
[----:B------:R-:W-:Y:S02]  /*9620*/  ISETP.GE.AND P0, PT, R42, R157, PT ;  /* 0x0000009d2a00720c */ /* 0x000fe40003f06270 */
        /* <DEDUP_REMOVED lines=9> */
[----:B------:R1:W-:Y:S04]  /*96c0*/  @!P5 ST.E.128 desc[UR4][R38.64], R28 ;  /* 0x0000001c2600d985 */ /* 0x0003e8000c101d04 */
[----:B------:R1:W-:Y:S02]  /*96d0*/  @!P4 ST.E.128 desc[UR4][R38.64+0x80], R12 ;  /* 0x0000800c2600c985 */ /* 0x0003e4000c101d04 */
.L_x_8977:
[----:B------:R-:W-:Y:S05]  /*96e0*/  BSYNC.RECONVERGENT B0 ;  /* 0x0000000000007941 */ /* 0x000fea0003800200 */
.L_x_8976:
        /* <DEDUP_REMOVED lines=16> */
.L_x_8979:
[----:B------:R-:W-:Y:S05]  /*97f0*/  BSYNC.RECONVERGENT B0 ;  /* 0x0000000000007941 */ /* 0x000fea0003800200 */
.L_x_8978:
[----:B------:R-:W-:Y:S04]  /*9800*/  BSSY.RECONVERGENT B0, `(.L_x_8980) ;  /* 0x0000010000007945 */ /* 0x000fe80003800200 */
[----:B------:R-:W-:Y:S05]  /*9810*/  @P1 BRA `(.L_x_8981) ;  /* 0x0000000000381947 */ /* 0x000fea0003800000 */
[----:B--2---:R-:W-:Y:S01]  /*9820*/  IADD3 R11, P1, PT, R0, 0x20, RZ ;  /* 0x00000020000b7810 */ /* 0x004fe20007f3e0ff */
        /* <DEDUP_REMOVED lines=13> */
.L_x_8981:
[----:B------:R-:W-:Y:S05]  /*9900*/  BSYNC.RECONVERGENT B0 ;  /* 0x0000000000007941 */ /* 0x000fea0003800200 */
.L_x_8980:
[----:B------:R-:W-:-:S04]  /*9910*/  MOV R169, 0x0 ;  /* 0x0000000000a97802 */ /* 0x000fc80000000f00 */
[----:B-12345:R-:W-:Y:S05]  /*9920*/  @P0 RET.REL.NODEC R168 `(_ZN5flash24flash_fwd_splitkv_kernelI23Flash_fwd_kernel_traitsILi128ELi64ELi64ELi4ELb0ELb0EN7cutlass6half_tE19Flash_kernel_traitsILi128ELi64ELi64ELi4ES3_EELb0ELb0ELb0ELb0ELb0ELb1ELb0ELb0EEEvNS_16Flash_fwd_paramsE) ;  /* 0xffffff64a8b40950 */ /* 0x03efea0003c3ffff */
        /* <DEDUP_REMOVED lines=14> */
[----:B-1----:R-:W-:Y:S05]  /*9a10*/  @P0 RET.REL.NODEC R168 `(_ZN5flash24flash_fwd_splitkv_kernelI23Flash_fwd_kernel_traitsILi128ELi64ELi64ELi4ELb0ELb0EN7cutlass6half_tE19Flash_kernel_traitsILi128ELi64ELi64ELi4ES3_EELb0ELb0ELb0ELb0ELb0ELb1ELb0ELb0EEEvNS_16Flash_fwd_paramsE) ;  /* 0xffffff64a8780950 */ /* 0x002fea0003c3ffff */
[----:B------:R-:W-:Y:S01]  /*9a20*/  MOV R169, 0x0 ;  /* 0x0000000000a97802 */ /* 0x000fe20000000f00 */
[----:B------:R1:W-:Y:S03]  /*9a30*/  ST.E.128 desc[UR4][R2.64+0x80], R32 ;  /* 0x0000802002007985 */ /* 0x0003e6000c101d04 */
[----:B-1----:R-:W-:Y:S05]  /*9a40*/  RET.REL.NODEC R168 `(_ZN5flash24flash_fwd_splitkv_kernelI23Flash_fwd_kernel_traitsILi128ELi64ELi64ELi4ELb0ELb0EN7cutlass6half_tE19Flash_kernel_traitsILi128ELi64ELi64ELi4ES3_EELb0ELb0ELb0ELb0ELb0ELb1ELb0ELb0EEEvNS_16Flash_fwd_paramsE) ;  /* 0xffffff64a86c7950 */ /* 0x002fea0003c3ffff */
.L_x_8971:
[----:B------:R-:W-:Y:S01]  /*9a50*/  MOV R5, 0x2 ;  /* 0x0000000200057802 */ /* 0x000fe20000000f00 */
[----:B------:R-:W-:Y:S01]  /*9a60*/  IMAD.MOV.U32 R0, RZ, RZ, 0x1f ;  /* 0x0000001fff007424 */ /* 0x000fe200078e00ff */
[----:B------:R-:W-:-:S07]  /*9a70*/  MOV R4, 0xffffffff ;  /* 0xffffffff00047802 */ /* 0x000fce0000000f00 */
[----:B-1---5:R-:W-:Y:S05]  /*9a80*/  WARPSYNC.COLLECTIVE R4, `(.L_x_8982) ;  /* 0x0000000004087348 */ /* 0x022fea0003c00000 */
[----:B------:R2:W3:Y:S02]  /*9a90*/  SHFL.BFLY P0, R10, R185, R5, R0 ;  /* 0x0c000005b90a7389 */ /* 0x0004e40000000000 */
[----:B-123-5:R-:W-:Y:S05]  /*9aa0*/  ENDCOLLECTIVE ;  /* 0x000000000000791b */ /* 0x02efea0003800000 */
.L_x_8982:
[----:B------:R-:W-:Y:S02]  /*9ab0*/  IMAD.MOV.U32 R8, RZ, RZ, R10 ;  /* 0x000000ffff087224 */ /* 0x000fe400078e000a */
[----:B------:R-:W-:Y:S02]  /*9ac0*/  IMAD.MOV.U32 R5, RZ, RZ, 0x1 ;  /* 0x00000001ff057424 */ /* 0x000fe400078e00ff */
[----:B------:R-:W-:-:S05]  /*9ad0*/  FADD.FTZ R8, R8, R185 ;  /* 0x000000b908087221 */ /* 0x000fca0000010000 */
[----:B------:R-:W-:-:S07]  /*9ae0*/  MOV R185, R8 ;  /* 0x0000000800b97202 */ /* 0x000fce0000000f00 */
[----:B------:R-:W-:Y:S05]  /*9af0*/  WARPSYNC.COLLECTIVE R4, `(.L_x_8983) ;  /* 0x0000000004087348 */ /* 0x000fea0003c00000 */
[----:B------:R1:W2:Y:S02]  /*9b00*/  SHFL.BFLY P0, R10, R185, R5, R0 ;  /* 0x0c000005b90a7389 */ /* 0x0002a40000000000 */
[----:B-12---:R-:W-:Y:S05]  /*9b10*/  ENDCOLLECTIVE ;  /* 0x000000000000791b */ /* 0x006fea0003800000 */
.L_x_8983:
[----:B------:R-:W-:Y:S01]  /*9b20*/  MOV R185, R183 ;  /* 0x000000b700b97202 */ /* 0x000fe20000000f00 */
[----:B------:R-:W-:Y:S01]  /*9b30*/  IMAD.MOV.U32 R5, RZ, RZ, 0x2 ;  /* 0x00000002ff057424 */ /* 0x000fe200078e00ff */
[----:B------:R-:W-:-:S07]  /*9b40*/  MOV R7, R10 ;  /* 0x0000000a00077202 */ /* 0x000fce0000000f00 */
[----:B------:R-:W-:Y:S05]  /*9b50*/  WARPSYNC.COLLECTIVE R4, `(.L_x_8984) ;  /* 0x0000000004087348 */ /* 0x000fea0003c00000 */
[----:B------:R1:W2:Y:S02]  /*9b60*/  SHFL.BFLY P0, R10, R185, R5, R0 ;  /* 0x0c000005b90a7389 */ /* 0x0002a40000000000 */
[----:B-12---:R-:W-:Y:S05]  /*9b70*/  ENDCOLLECTIVE ;  /* 0x000000000000791b */ /* 0x006fea0003800000 */
.L_x_8984:
[----:B------:R-:W-:Y:S01]  /*9b80*/  FADD.FTZ R7, R8, R7 ;  /* 0x0000000708077221 */ /* 0x000fe20000010000 */
[----:B------:R-:W-:Y:S01]  /*9b90*/  FADD.FTZ R9, R10, R183 ;  /* 0x000000b70a097221 */ /* 0x000fe20000010000 */
[----:B------:R-:W-:-:S04]  /*9ba0*/  MOV R5, 0x1 ;  /* 0x0000000100057802 */ /* 0x000fc80000000f00 */
[----:B------:R-:W-:-:S07]  /*9bb0*/  MOV R185, R9 ;  /* 0x0000000900b97202 */ /* 0x000fce0000000f00 */
[----:B------:R-:W-:Y:S05]  /*9bc0*/  WARPSYNC.COLLECTIVE R4, `(.L_x_8985) ;  /* 0x0000000004087348 */ /* 0x000fea0003c00000 */
[----:B------:R1:W2:Y:S02]  /*9bd0*/  SHFL.BFLY P0, R10, R185, R5, R0 ;  /* 0x0c000005b90a7389 */ /* 0x0002a40000000000 */
[----:B-12---:R-:W-:Y:S05]  /*9be0*/  ENDCOLLECTIVE ;  /* 0x000000000000791b */ /* 0x006fea0003800000 */
.L_x_8985:
[----:B------:R-:W-:Y:S05]  /*9bf0*/  BRA `(.L_x_8986) ;  /* 0xffffffe800b87947 */ /* 0x000fea000383ffff */
.L_x_8987:
        /* <DEDUP_REMOVED lines=16> */
.L_x_14965:


//--------------------- .text._ZN5flash24flash_fwd_splitkv_kernelI23Flash_fwd_kernel_traitsILi128ELi64ELi64ELi4ELb0ELb0EN7cutlass6half_tE19Flash_kernel_traitsILi128ELi64ELi64ELi4ES3_EELb0ELb0ELb0ELb0ELb0ELb0ELb0ELb1EEEvNS_16Flash_fwd_paramsE --------------------------
	.section	.text._ZN5flash24flash_fwd_splitkv_kernelI23Flash_fwd_kernel_traitsILi128ELi64ELi64ELi4ELb0ELb0EN7cutlass6half_tE19Flash_kernel_traitsILi128ELi64ELi64ELi4ES3_EELb0ELb0ELb0ELb0ELb0ELb0ELb0ELb1EEEvNS_16Flash_fwd_paramsE,"ax",@progbits
	.align	128
        .global         _ZN5flash24flash_fwd_splitkv_kernelI23Flash_fwd_kernel_traitsILi128ELi64ELi64ELi4ELb0ELb0EN7cutlass6half_tE19Flash_kernel_traitsILi128ELi64ELi64ELi4ES3_EELb0ELb0ELb0ELb0ELb0ELb0ELb0ELb1EEEvNS_16Flash_fwd_paramsE
        .type           _ZN5flash24flash_fwd_splitkv_kernelI23Flash_fwd_kernel_traitsILi128ELi64ELi64ELi4ELb0ELb0EN7cutlass6half_tE19Flash_kernel_traitsILi128ELi64ELi64ELi4ES3_EELb0ELb0ELb0ELb0ELb0ELb0ELb0ELb1EEEvNS_16Flash_fwd_paramsE,@function
        .size           _ZN5flash24flash_fwd_splitkv_kernelI23Flash_fwd_kernel_traitsILi128ELi64ELi64ELi4ELb0ELb0EN7cutlass6half_tE19Flash_kernel_traitsILi128ELi64ELi64ELi4ES3_EELb0ELb0ELb0ELb0ELb0ELb0ELb0ELb1EEEvNS_16Flash_fwd_paramsE,(.L_x_14966 - _ZN5flash24flash_fwd_splitkv_kernelI23Flash_fwd_kernel_traitsILi128ELi64ELi64ELi4ELb0ELb0EN7cutlass6half_tE19Flash_kernel_traitsILi128ELi64ELi64ELi4ES3_EELb0ELb0ELb0ELb0ELb0ELb0ELb0ELb1EEEvNS_16Flash_fwd_paramsE)
        .other          _ZN5flash24flash_fwd_splitkv_kernelI23Flash_fwd_kernel_traitsILi128ELi64ELi64ELi4ELb0ELb0EN7cutlass6half_tE19Flash_kernel_traitsILi128ELi64ELi64ELi4ES3_EELb0ELb0ELb0ELb0ELb0ELb0ELb0ELb1EEEvNS_16Flash_fwd_paramsE,@"STO_CUDA_ENTRY STV_DEFAULT"
_ZN5flash24flash_fwd_splitkv_kernelI23Flash_fwd_kernel_traitsILi128ELi64ELi64ELi4ELb0ELb0EN7cutlass6half_tE19Flash_kernel_traitsILi128ELi64ELi64ELi4ES3_EELb0ELb0ELb0ELb0ELb0ELb0ELb0ELb1EEEvNS_16Flash_fwd_paramsE:
.text._ZN5flash24flash_fwd_splitkv_kernelI23Flash_fwd_kernel_traitsILi128ELi64ELi64ELi4ELb0ELb0EN7cutlass6half_tE19Flash_kernel_traitsILi128ELi64ELi64ELi4ES3_EELb0ELb0ELb0ELb0ELb0ELb0ELb0ELb1EEEvNS_16Flash_fwd_paramsE:
[----:B------:R-:W-:Y:S01]  /*0000*/  LDC R1, c[0x0][0x37c] ;  /* 0x0000df00ff017b82 */ /* 0x000fe20000000800 */
[----:B------:R-:W1:Y:S07]  /*0010*/  S2R R5, SR_CTAID.X ;  /* 0x0000000000057919 */ /* 0x000e6e0000002500 */
[----:B------:R-:W2:Y:S01]  /*0020*/  LDC.64 R102, c[0x0][0x348] ;  /* 0x0000d200ff667b82 */ /* 0x000ea20000000a00 */
[----:B------:R-:W-:Y:S01]  /*0030*/  BSSY.RECONVERGENT B4, `(.L_x_8988) ;  /* 0x0000005000047945 */ /* 0x000fe20003800200 */
[----:B------:R-:W-:Y:S01]  /*0040*/  MOV R164, 0x80 ;  /* 0x0000008000a47802 */ /* 0x000fe20000000f00 */
[----:B------:R-:W3:Y:S01]  /*0050*/  S2R R166, SR_CTAID.Y ;  /* 0x0000000000a67919 */ /* 0x000ee20000002600 */
[----:B------:R-:W4:Y:S05]  /*0060*/  S2R R165, SR_CTAID.Z ;  /* 0x0000000000a57919 */ /* 0x000f2a0000002700 */
[----:B-1234-:R-:W-:Y:S05]  /*0070*/  CALL.REL.NOINC `($_ZN5flash24flash_fwd_splitkv_kernelI23Flash_fwd_kernel_traitsILi128ELi64ELi64ELi4ELb0ELb0EN7cutlass6half_tE19Flash_kernel_traitsILi128ELi64ELi64ELi4ES3_EELb0ELb0ELb0ELb0ELb0ELb0ELb0ELb1EEEvNS_16Flash_fwd_paramsE$_ZN5flash30compute_attn_1rowblock_splitkvI23Flash_fwd_kernel_traitsILi128ELi64ELi64ELi4ELb0ELb0EN7cutlass6half_tE19Flash_kernel_traitsILi128ELi64ELi64ELi4ES3_EELb0ELb0ELb0ELb0ELb0ELb0ELb0ELb1ENS_16Flash_fwd_paramsEEEvRKT8_iiiii) ;  /* 0x0000000000087944 */ /* 0x01efea0003c00000 */
[----:B------:R-:W-:Y:S05]  /*0080*/  BSYNC.RECONVERGENT B4 ;  /* 0x0000000000047941 */ /* 0x000fea0003800200 */
.L_x_8988:
[----:B------:R-:W-:Y:S05]  /*0090*/  EXIT ;  /* 0x000000000000794d */ /* 0x000fea0003800000 */
        .type           $_ZN5flash24flash_fwd_splitkv_kernelI23Flash_fwd_kernel_traitsILi128ELi64ELi64ELi4ELb0ELb0EN7cutlass6half_tE19Flash_kernel_traitsILi128ELi64ELi64ELi4ES3_EELb0ELb0ELb0ELb0ELb0ELb0ELb0ELb1EEEvNS_16Flash_fwd_paramsE$_ZN5flash30compute_attn_1rowblock_splitkvI23Flash_fwd_kernel_traitsILi128ELi64ELi64ELi4ELb0ELb0EN7cutlass6half_tE19Flash_kernel_traitsILi128ELi64ELi64ELi4ES3_EELb0ELb0ELb0ELb0ELb0ELb0ELb0ELb1ENS_16Flash_fwd_paramsEEEvRKT8_iiiii,@function
        .size           $_ZN5flash24flash_fwd_splitkv_kernelI23Flash_fwd_kernel_traitsILi128ELi64ELi64ELi4ELb0ELb0EN7cutlass6half_tE19Flash_kernel_traitsILi128ELi64ELi64ELi4ES3_EELb0ELb0ELb0ELb0ELb0ELb0ELb0ELb1EEEvNS_16Flash_fwd_paramsE$_ZN5flash30compute_attn_1rowblock_splitkvI23Flash_fwd_kernel_traitsILi128ELi64ELi64ELi4ELb0ELb0EN7cutlass6half_tE19Flash_kernel_traitsILi128ELi64ELi64ELi4ES3_EELb0ELb0ELb0ELb0ELb0ELb0ELb0ELb1ENS_16Flash_fwd_paramsEEEvRKT8_iiiii,(.L_x_14966 - $_ZN5flash24flash_fwd_splitkv_kernelI23Flash_fwd_kernel_traitsILi128ELi64ELi64ELi4ELb0ELb0EN7cutlass6half_tE19Flash_kernel_traitsILi128ELi64ELi64ELi4ES3_EELb0ELb0ELb0ELb0ELb0ELb0ELb0ELb1EEEvNS_16Flash_fwd_paramsE$_ZN5flash30compute_attn_1rowblock_splitkvI23Flash_fwd_kernel_traitsILi128ELi64ELi64ELi4ELb0ELb0EN7cutlass6half_tE19Flash_kernel_traitsILi128ELi64ELi64ELi4ES3_EELb0ELb0ELb0ELb0ELb0ELb0ELb0ELb1ENS_16Flash_fwd_paramsEEEvRKT8_iiiii)
$_ZN5flash24flash_fwd_splitkv_kernelI23Flash_fwd_kernel_traitsILi128ELi64ELi64ELi4ELb0ELb0EN7cutlass6half_tE19Flash_kernel_traitsILi128ELi64ELi64ELi4ES3_EELb0ELb0ELb0ELb0ELb0ELb0ELb0ELb1EEEvNS_16Flash_fwd_paramsE$_ZN5flash30compute_attn_1rowblock_splitkvI23Flash_fwd_kernel_traitsILi128ELi64ELi64ELi4ELb0ELb0EN7cutlass6half_tE19Flash_kernel_traitsILi128ELi64ELi64ELi4ES3_EELb0ELb0ELb0ELb0ELb0ELb0ELb0ELb1ENS_16Flash_fwd_paramsEEEvRKT8_iiiii:
        /* <DEDUP_REMOVED lines=24> */
[C---:B------:R-:W-:Y:S01]  /*0220*/  ISETP.NE.U32.AND P2, PT, R8.reuse, RZ, PT ;  /* 0x000000ff0800720c */ /* 0x040fe20003f45070 */
[----:B------:R-:W2:Y:S03]  /*0230*/  S2R R105, SR_TID.X ;  /* 0x0000000000697919 */ /* 0x000ea60000002100 */
[----:B------:R-:W-:Y:S01]  /*0240*/  ISETP.NE.AND.EX P2, PT, R9, RZ, PT, P2 ;  /* 0x000000ff0900720c */ /* 0x000fe20003f45320 */
[----:B------:R1:W5:Y:S01]  /*0250*/  @P1 LD.E R170, desc[UR4][R12.64] ;  /* 0x000000040caa1980 */ /* 0x000362000c101900 */
[----:B------:R-:W-:Y:S01]  /*0260*/  IADD3 R8, P1, PT, R8, R89, RZ ;  /* 0x0000005908087210 */ /* 0x000fe20007f3e0ff */
[----:B------:R-:W-:Y:S01]  /*0270*/  BSSY.RECONVERGENT B0, `(.L_x_8989) ;  /* 0x000000a000007945 */ /* 0x000fe20003800200 */
[----:B------:R-:W-:Y:S01]  /*0280*/  ISETP.NE.U32.AND P0, PT, R6, RZ, PT ;  /* 0x000000ff0600720c */ /* 0x000fe20003f05070 */
[----:B------:R-:W-:-:S02]  /*0290*/  IMAD.MOV.U32 R11, RZ, RZ, -0x1 ;  /* 0xffffffffff0b7424 */ /* 0x000fc400078e00ff */
[----:B------:R-:W-:Y:S01]  /*02a0*/  IMAD.X R9, R9, 0x1, R88, P1 ;  /* 0x0000000109097824 */ /* 0x000fe200008e0658 */
[----:B------:R-:W-:-:S05]  /*02b0*/  ISETP.NE.AND.EX P0, PT, R7, RZ, PT, P0 ;  /* 0x000000ff0700720c */ /* 0x000fca0003f05300 */
[----:B------:R-:W-:Y:S08]  /*02c0*/  @!P2 BRA `(.L_x_8990) ;  /* 0x000000000010a947 */ /* 0x000ff00003800000 */
[----:B------:R-:W3:Y:S02]  /*02d0*/  LD.E.U8 R0, desc[UR4][R102.64+0x1b2] ;  /* 0x0001b20466007980 */ /* 0x000ee4000c101100 */
[----:B---3--:R-:W-:-:S13]  /*02e0*/  ISETP.NE.AND P1, PT, R0, RZ, PT ;  /* 0x000000ff0000720c */ /* 0x008fda0003f25270 */
[----:B------:R-:W-:Y:S05]  /*02f0*/  @!P1 BRA `(.L_x_8990) ;  /* 0x0000000000049947 */ /* 0x000fea0003800000 */
[----:B------:R3:W5:Y:S02]  /*0300*/  LD.E R11, desc[UR4][R8.64] ;  /* 0x00000004080b7980 */ /* 0x000764000c101900 */
.L_x_8990:
[----:B------:R-:W-:Y:S05]  /*0310*/  BSYNC.RECONVERGENT B0 ;  /* 0x0000000000007941 */ /* 0x000fea0003800200 */
.L_x_8989:
[----:B------:R-:W-:Y:S04]  /*0320*/  BSSY.RECONVERGENT B0, `(.L_x_8991) ;  /* 0x0000007000007945 */ /* 0x000fe80003800200 */
[----:B------:R-:W-:Y:S05]  /*0330*/  @!P3 BRA `(.L_x_8992) ;  /* 0x000000000014b947 */ /* 0x000fea0003800000 */
[----:B------:R-:W4:Y:S02]  /*0340*/  LD.E.U8 R0, desc[UR4][R102.64+0x1b2] ;  /* 0x0001b20466007980 */ /* 0x000f24000c101100 */
[----:B----4-:R-:W-:-:S13]  /*0350*/  ISETP.NE.AND P1, PT, R0, RZ, PT ;  /* 0x000000ff0000720c */ /* 0x010fda0003f25270 */
[----:B------:R-:W4:Y:S02]  /*0360*/  @P1 LD.E R0, desc[UR4][R8.64+0x4] ;  /* 0x0000040408001980 */ /* 0x000f24000c101900 */
[----:B----45:R-:W-:-:S06]  /*0370*/  @P1 IADD3 R73, PT, PT, R0, -R11, RZ ;  /* 0x8000000b00491210 */ /* 0x030fcc0007ffe0ff */
[----:B------:R4:W5:Y:S02]  /*0380*/  @!P1 LD.E R73, desc[UR4][R8.64] ;  /* 0x0000000408499980 */ /* 0x000964000c101900 */
.L_x_8992:
[----:B------:R-:W-:Y:S05]  /*0390*/  BSYNC.RECONVERGENT B0 ;  /* 0x0000000000007941 */ /* 0x000fea0003800200 */
.L_x_8991:
[----:B------:R-:W-:Y:S01]  /*03a0*/  BSSY.RECONVERGENT B1, `(.L_x_8993) ;  /* 0x0000012000017945 */ /* 0x000fe20003800200 */
[----:B-----5:R-:W-:Y:S02]  /*03b0*/  @P5 IADD3 R171, PT, PT, -R170, R3, RZ ;  /* 0x00000003aaab5210 */ /* 0x020fe40007ffe1ff */
[----:B------:R-:W-:Y:S01]  /*03c0*/  IADD3 R73, PT, PT, R73, -R10, RZ ;  /* 0x8000000a49497210 */ /* 0x000fe20007ffe0ff */
[----:B------:R-:W-:Y:S06]  /*03d0*/  @!P0 BRA `(.L_x_8994) ;  /* 0x0000000000148947 */ /* 0x000fec0003800000 */
[----:B------:R-:W-:-:S05]  /*03e0*/  IADD3 R2, P0, PT, R6, R89, RZ ;  /* 0x0000005906027210 */ /* 0x000fca0007f1e0ff */
[----:B------:R-:W-:-:S05]  /*03f0*/  IMAD.X R3, R7, 0x1, R88, P0 ;  /* 0x0000000107037824 */ /* 0x000fca00000e0658 */
[----:B------:R-:W5:Y:S02]  /*0400*/  LD.E R61, desc[UR4][R2.64] ;  /* 0x00000004023d7980 */ /* 0x000f64000c101900 */
[----:B-----5:R-:W-:Y:S01]  /*0410*/  IADD3 R61, PT, PT, R61, -R10, RZ ;  /* 0x8000000a3d3d7210 */ /* 0x020fe20007ffe0ff */
[----:B------:R-:W-:Y:S05]  /*0420*/  BRA `(.L_x_8995) ;  /* 0x0000000000247947 */ /* 0x000fea0003800000 */
.L_x_8994:
[----:B------:R-:W5:Y:S01]  /*0430*/  LD.E.64 R2, desc[UR4][R102.64+0x108] ;  /* 0x0001080466027980 */ /* 0x000f62000c101b00 */
[----:B------:R-:W-:Y:S01]  /*0440*/  BSSY.RECONVERGENT B0, `(.L_x_8996) ;  /* 0x0000006000007945 */ /* 0x000fe20003800200 */
[----:B------:R-:W-:Y:S01]  /*0450*/  IMAD.MOV.U32 R0, RZ, RZ, RZ ;  /* 0x000000ffff007224 */ /* 0x000fe200078e00ff */
[----:B-----5:R-:W-:-:S04]  /*0460*/  ISETP.NE.U32.AND P0, PT, R2, RZ, PT ;  /* 0x000000ff0200720c */ /* 0x020fc80003f05070 */
[----:B------:R-:W-:-:S13]  /*0470*/  ISETP.NE.AND.EX P0, PT, R3, RZ, PT, P0 ;  /* 0x000000ff0300720c */ /* 0x000fda0003f05300 */
[----:B------:R-:W-:Y:S05]  /*0480*/  @!P0 BRA `(.L_x_8997) ;  /* 0x0000000000048947 */ /* 0x000fea0003800000 */
[----:B------:R1:W5:Y:S02]  /*0490*/  LD.E R0, desc[UR4][R102.64+0xbc] ;  /* 0x0000bc0466007980 */ /* 0x000364000c101900 */
.L_x_8997:
[----:B------:R-:W-:Y:S05]  /*04a0*/  BSYNC.RECONVERGENT B0 ;  /* 0x0000000000007941 */ /* 0x000fea0003800200 */
.L_x_8996:
[----:B-----5:R-:W-:Y:S02]  /*04b0*/  IADD3 R61, PT, PT, R73, R0, RZ ;  /* 0x00000000493d7210 */ /* 0x020fe40007ffe0ff */
.L_x_8995:
[----:B------:R-:W-:Y:S05]  /*04c0*/  BSYNC.RECONVERGENT B1 ;  /* 0x0000000000017941 */ /* 0x000fea0003800200 */
.L_x_8993:
[----:B------:R-:W-:Y:S01]  /*04d0*/  IMAD.SHL.U32 R168, R5, 0x40, RZ ;  /* 0x0000004005a87824 */ /* 0x000fe200078e00ff */
[----:B------:R-:W-:Y:S01]  /*04e0*/  MOV R2, R164 ;  /* 0x000000a400027202 */ /* 0x000fe20000000f00 */
[----:B------:R-:W-:-:S03]  /*04f0*/  IMAD.MOV.U32 R3, RZ, RZ, 0x0 ;  /* 0x00000000ff037424 */ /* 0x000fc600078e00ff */
[----:B------:R-:W-:-:S13]  /*0500*/  ISETP.GT.AND P0, PT, R171, R168, PT ;  /* 0x000000a8ab00720c */ /* 0x000fda0003f04270 */
[----:B-1234-:R-:W-:Y:S05]  /*0510*/  @!P0 RET.REL.NODEC R2 `(_ZN5flash24flash_fwd_splitkv_kernelI23Flash_fwd_kernel_traitsILi128ELi64ELi64ELi4ELb0ELb0EN7cutlass6half_tE19Flash_kernel_traitsILi128ELi64ELi64ELi4ES3_EELb0ELb0ELb0ELb0ELb0ELb0ELb0ELb1EEEvNS_16Flash_fwd_paramsE) ;  /* 0xfffffff802b88950 */ /* 0x01efea0003c3ffff */
        /* <DEDUP_REMOVED lines=21> */
[----:B------:R-:W-:-:S02]  /*0670*/  IMAD.SHL.U32 R10, R105, 0x8, RZ ;  /* 0x00000008690a7824 */ /* 0x000fc400078e00ff */
[----:B------:R-:W-:-:S03]  /*0680*/  IMAD.MOV.U32 R11, RZ, RZ, RZ ;  /* 0x000000ffff0b7224 */ /* 0x000fc600078e00ff */
[----:B------:R-:W-:Y:S02]  /*0690*/  LOP3.LUT R10, R10, 0x38, RZ, 0xc0, !PT ;  /* 0x000000380a0a7812 */ /* 0x000fe400078ec0ff */
[----:B------:R-:W-:Y:S02]  /*06a0*/  SHF.R.U32.HI R105, RZ, 0x3, R105 ;  /* 0x00000003ff697819 */ /* 0x000fe40000011669 */
[----:B------:R-:W-:Y:S01]  /*06b0*/  ISETP.NE.AND P6, PT, R10, RZ, PT ;  /* 0x000000ff0a00720c */ /* 0x000fe20003fc5270 */
[----:B------:R-:W-:Y:S01]  /*06c0*/  BSSY.RECONVERGENT B0, `(.L_x_8999) ;  /* 0x0000023000007945 */ /* 0x000fe20003800200 */
[----:B------:R-:W-:Y:S01]  /*06d0*/  IADD3 R13, PT, PT, R105, 0x20, RZ ;  /* 0x00000020690d7810 */ /* 0x000fe20007ffe0ff */
[----:B--2---:R-:W-:-:S04]  /*06e0*/  @P0 IMAD.WIDE.U32 R14, R6, R170, RZ ;  /* 0x000000aa060e0225 */ /* 0x004fc800078e00ff */
[----:B------:R-:W-:Y:S02]  /*06f0*/  @P0 IMAD R12, R7, R170, RZ ;  /* 0x000000aa070c0224 */ /* 0x000fe400078e02ff */
[----:B----4-:R-:W-:-:S04]  /*0700*/  @!P0 IMAD.WIDE.U32 R20, R8, R166, RZ ;  /* 0x000000a608148225 */ /* 0x010fc800078e00ff */
[----:B------:R-:W-:Y:S02]  /*0710*/  @!P0 IMAD R9, R9, R166, RZ ;  /* 0x000000a609098224 */ /* 0x000fe400078e02ff */
[----:B------:R-:W-:Y:S01]  /*0720*/  @!P0 IMAD.MOV.U32 R8, RZ, RZ, R20 ;  /* 0x000000ffff088224 */ /* 0x000fe200078e0014 */
[----:B------:R-:W-:Y:S02]  /*0730*/  @P0 MOV R8, R14 ;  /* 0x0000000e00080202 */ /* 0x000fe40000000f00 */
[----:B------:R-:W-:Y:S01]  /*0740*/  @!P0 IADD3 R9, PT, PT, R21, R9, RZ ;  /* 0x0000000915098210 */ /* 0x000fe20007ffe0ff */
[----:B------:R-:W-:-:S04]  /*0750*/  IMAD.WIDE.U32 R20, R168, R6, R10 ;  /* 0x00000006a8147225 */ /* 0x000fc800078e000a */
[----:B------:R-:W-:Y:S01]  /*0760*/  @P0 IMAD.IADD R9, R15, 0x1, R12 ;  /* 0x000000010f090824 */ /* 0x000fe200078e020c */
[----:B------:R-:W-:Y:S02]  /*0770*/  IADD3 R22, P0, PT, R8, R20, RZ ;  /* 0x0000001408167210 */ /* 0x000fe40007f1e0ff */
[----:B------:R-:W-:Y:S01]  /*0780*/  IADD3 R8, PT, PT, -R168, R171, RZ ;  /* 0x000000aba8087210 */ /* 0x000fe20007ffe1ff */
[----:B------:R-:W-:-:S03]  /*0790*/  IMAD R12, R7, R168, RZ ;  /* 0x000000a8070c7224 */ /* 0x000fc600078e02ff */
[----:B------:R-:W-:Y:S02]  /*07a0*/  ISETP.GE.AND P2, PT, R105, R8, PT ;  /* 0x000000086900720c */ /* 0x000fe40003f46270 */
[----:B------:R-:W-:Y:S01]  /*07b0*/  IADD3.X R23, PT, PT, R9, R21, R12, P0, !PT ;  /* 0x0000001509177210 */ /* 0x000fe200007fe40c */
[----:B------:R-:W-:Y:S02]  /*07c0*/  VIADD R15, R105, 0x10 ;  /* 0x00000010690f7836 */ /* 0x000fe40000000000 */
[----:B---3--:R-:W-:Y:S02]  /*07d0*/  IMAD R21, R19, R165, RZ ;  /* 0x000000a513157224 */ /* 0x008fe400078e02ff */
[----:B------:R-:W-:Y:S01]  /*07e0*/  IMAD.WIDE.U32 R18, R165, R18, R22 ;  /* 0x00000012a5127225 */ /* 0x000fe200078e0016 */
[CC--:B------:R-:W-:Y:S02]  /*07f0*/  ISETP.GE.AND P1, PT, R15.reuse, R8.reuse, PT ;  /* 0x000000080f00720c */ /* 0x0c0fe40003f26270 */
[-C--:B------:R-:W-:Y:S01]  /*0800*/  ISETP.GE.OR P4, PT, R15, R8.reuse, P6 ;  /* 0x000000080f00720c */ /* 0x080fe20003786670 */
[----:B------:R-:W-:Y:S01]  /*0810*/  IMAD.IADD R21, R19, 0x1, R21 ;  /* 0x0000000113157824 */ /* 0x000fe200078e0215 */
[----:B------:R-:W-:-:S02]  /*0820*/  ISETP.GE.AND P0, PT, R13, R8, PT ;  /* 0x000000080d00720c */ /* 0x000fc40003f06270 */
[----:B------:R-:W-:Y:S01]  /*0830*/  LOP3.LUT R15, R10, 0x40, RZ, 0xfc, !PT ;  /* 0x000000400a0f7812 */ /* 0x000fe200078efcff */
[----:B-1----:R-:W-:Y:S10]  /*0840*/  @P2 BRA `(.L_x_9000) ;  /* 0x0000000000282947 */ /* 0x002ff40003800000 */
        /* <DEDUP_REMOVED lines=10> */
.L_x_9000:
[----:B------:R-:W-:Y:S05]  /*08f0*/  BSYNC.RECONVERGENT B0 ;  /* 0x0000000000007941 */ /* 0x000fea0003800200 */
.L_x_8999:
        /* <DEDUP_REMOVED lines=17> */
.L_x_9002:
[----:B------:R-:W-:Y:S05]  /*0a10*/  BSYNC.RECONVERGENT B0 ;  /* 0x0000000000007941 */ /* 0x000fea0003800200 */
.L_x_9001:
        /* <DEDUP_REMOVED lines=20> */
.L_x_9004:
[----:B------:R-:W-:Y:S05]  /*0b60*/  BSYNC.RECONVERGENT B0 ;  /* 0x0000000000007941 */ /* 0x000fea0003800200 */
.L_x_9003:
[CC--:B------:R-:W-:Y:S01]  /*0b70*/  ISETP.GE.AND P1, PT, R13.reuse, R8.reuse, PT ;  /* 0x000000080d00720c */ /* 0x0c0fe20003f26270 */
[----:B------:R-:W-:Y:S01]  /*0b80*/  BSSY.RECONVERGENT B0, `(.L_x_9005) ;  /* 0x0000018000007945 */ /* 0x000fe20003800200 */
[C---:B--2---:R-:W-:Y:S01]  /*0b90*/  IADD3 R3, P0, PT, R168.reuse, R105, RZ ;  /* 0x00000069a8037210 */ /* 0x044fe20007f1e0ff */
[----:B------:R-:W-:Y:S01]  /*0ba0*/  @!P3 IMAD.MOV.U32 R2, RZ, RZ, 0x7f800000 ;  /* 0x7f800000ff02b424 */ /* 0x000fe200078e00ff */
[----:B------:R-:W-:Y:S02]  /*0bb0*/  ISETP.GE.OR P6, PT, R13, R8, P6 ;  /* 0x000000080d00720c */ /* 0x000fe400037c6670 */
[----:B------:R-:W-:Y:S02]  /*0bc0*/  LEA.HI.X.SX32 R168, R168, RZ, 0x1, P0 ;  /* 0x000000ffa8a87211 */ /* 0x000fe400000f0eff */
[----:B------:R-:W-:Y:S01]  /*0bd0*/  LEA R12, P0, R3, R4, 0x2 ;  /* 0x00000004030c7211 */ /* 0x000fe200078010ff */
[----:B------:R-:W-:-:S03]  /*0be0*/  @!P5 IMAD.MOV.U32 R4, RZ, RZ, 0x7f800000 ;  /* 0x7f800000ff04d424 */ /* 0x000fc600078e00ff */
        /* <DEDUP_REMOVED lines=17> */
.L_x_9006:
[----:B------:R-:W-:Y:S05]  /*0d00*/  BSYNC.RECONVERGENT B0 ;  /* 0x0000000000007941 */ /* 0x000fea0003800200 */
.L_x_9005:
[----:B------:R-:W-:Y:S01]  /*0d10*/  MOV R165, 0x0 ;  /* 0x0000000000a57802 */ /* 0x000fe20000000f00 */
[----:B------:R-:W-:Y:S04]  /*0d20*/  @!P5 ST.E desc[UR4][R12.64], R4 ;  /* 0x000000040c00d985 */ /* 0x000fe8000c101904 */
[----:B------:R-:W-:Y:S04]  /*0d30*/  @!P4 ST.E desc[UR4][R12.64+0x40], R3 ;  /* 0x000040030c00c985 */ /* 0x000fe8000c101904 */
[----:B------:R1:W-:Y:S02]  /*0d40*/  @!P3 ST.E desc[UR4][R12.64+0x80], R2 ;  /* 0x000080020c00b985 */ /* 0x0003e4000c101904 */
[----:B-12---:R-:W-:Y:S05]  /*0d50*/  @P6 RET.REL.NODEC R164 `(_ZN5flash24flash_fwd_splitkv_kernelI23Flash_fwd_kernel_traitsILi128ELi64ELi64ELi4ELb0ELb0EN7cutlass6half_tE19Flash_kernel_traitsILi128ELi64ELi64ELi4ES3_EELb0ELb0ELb0ELb0ELb0ELb0ELb0ELb1EEEvNS_16Flash_fwd_paramsE) ;  /* 0xfffffff0a4a86950 */ /* 0x006fea0003c3ffff */
[----:B------:R-:W-:Y:S02]  /*0d60*/  MOV R3, 0x7f800000 ;  /* 0x7f80000000037802 */ /* 0x000fe40000000f00 */
[----:B------:R-:W-:-:S03]  /*0d70*/  MOV R165, 0x0 ;  /* 0x0000000000a57802 */ /* 0x000fc60000000f00 */
[----:B------:R1:W-:Y:S02]  /*0d80*/  ST.E desc[UR4][R12.64+0xc0], R3 ;  /* 0x0000c0030c007985 */ /* 0x0003e4000c101904 */
[----:B-1----:R-:W-:Y:S05]  /*0d90*/  RET.REL.NODEC R164 `(_ZN5flash24flash_fwd_splitkv_kernelI23Flash_fwd_kernel_traitsILi128ELi64ELi64ELi4ELb0ELb0EN7cutlass6half_tE19Flash_kernel_traitsILi128ELi64ELi64ELi4ES3_EELb0ELb0ELb0ELb0ELb0ELb0ELb0ELb1EEEvNS_16Flash_fwd_paramsE) ;  /* 0xfffffff0a4987950 */ /* 0x002fea0003c3ffff */
.L_x_8998:
        /* <DEDUP_REMOVED lines=25> */
[----:B-1----:R-:W-:Y:S02]  /*0f30*/  IABS R2, R8 ;  /* 0x0000000800027213 */ /* 0x002fe40000000000 */
[----:B--2---:R-:W-:Y:S01]  /*0f40*/  IADD3 R3, PT, PT, RZ, -R15, RZ ;  /* 0x8000000fff037210 */ /* 0x004fe20007ffe0ff */
[----:B------:R-:W-:-:S04]  /*0f50*/  IMAD.MOV.U32 R14, RZ, RZ, RZ ;  /* 0x000000ffff0e7224 */ /* 0x000fc800078e00ff */
[----:B-----5:R-:W-:Y:S01]  /*0f60*/  IMAD R6, R3, R4, RZ ;  /* 0x0000000403067224 */ /* 0x020fe200078e02ff */
        /* <DEDUP_REMOVED lines=46> */
[----:B------:R-:W-:-:S03]  /*1250*/  ISETP.NE.AND P1, PT, R0, RZ, PT ;  /* 0x000000ff0000720c */ /* 0x000fc60003f25270 */
[----:B------:R-:W-:Y:S02]  /*1260*/  IMAD R4, R157, R13, RZ ;  /* 0x0000000d9d047224 */ /* 0x000fe400078e02ff */
[----:B------:R-:W-:-:S06]  /*1270*/  @P2 VIADD R9, R9, 0x1 ;  /* 0x0000000109092836 */ /* 0x000fcc0000000000 */
[----:B------:R-:W-:Y:S02]  /*1280*/  @!P0 IMAD.MOV R9, RZ, RZ, -R9 ;  /* 0x000000ffff098224 */ /* 0x000fe400078e0a09 */
[----:B------:R-:W-:Y:S02]  /*1290*/  @!P1 LOP3.LUT R9, RZ, R0, RZ, 0x33, !PT ;  /* 0x00000000ff099212 */ /* 0x000fe400078e33ff */
[----:B--2---:R-:W-:Y:S01]  /*12a0*/  SHF.R.S32.HI R2, RZ, 0x1f, R3 ;  /* 0x0000001fff027819 */ /* 0x004fe20000011403 */
[-C--:B---3--:R-:W-:Y:S02]  /*12b0*/  IMAD R7, R11, R3.reuse, RZ ;  /* 0x000000030b077224 */ /* 0x088fe400078e02ff */
[----:B------:R-:W-:-:S04]  /*12c0*/  IMAD.WIDE.U32 R18, R10, R3, RZ ;  /* 0x000000030a127225 */ /* 0x000fc800078e00ff */
[----:B------:R-:W-:Y:S01]  /*12d0*/  IMAD R7, R10, R2, R7 ;  /* 0x000000020a077224 */ /* 0x000fe200078e0207 */
[----:B------:R-:W-:-:S04]  /*12e0*/  SHF.R.S32.HI R11, RZ, 0x1f, R13 ;  /* 0x0000001fff0b7819 */ /* 0x000fc8000001140d */
[----:B------:R-:W-:Y:S01]  /*12f0*/  IADD3 R19, PT, PT, R19, R7, RZ ;  /* 0x0000000713137210 */ /* 0x000fe20007ffe0ff */
[----:B------:R-:W-:Y:S02]  /*1300*/  IMAD R4, R156, R11, R4 ;  /* 0x0000000b9c047224 */ /* 0x000fe400078e0204 */
        /* <DEDUP_REMOVED lines=8> */
[----:B------:R-:W-:Y:S02]  /*1390*/  IMAD R7, R14, R2, R7 ;  /* 0x000000020e077224 */ /* 0x000fe400078e0207 */
[----:B------:R-:W-:Y:S01]  /*13a0*/  IMAD.IADD R2, R17, 0x1, R4 ;  /* 0x0000000111027824 */ /* 0x000fe200078e0204 */
[----:B------:R-:W-:Y:S01]  /*13b0*/  MOV R4, R16 ;  /* 0x0000001000047202 */ /* 0x000fe20000000f00 */
[----:B------:R-:W-:Y:S01]  /*13c0*/  IMAD.IADD R16, R19, 0x1, R7 ;  /* 0x0000000113107824 */ /* 0x000fe200078e0207 */
[----:B------:R-:W-:Y:S05]  /*13d0*/  BRA `(.L_x_9009) ;  /* 0x0000000400347947 */ /* 0x000fea0003800000 */
.L_x_9008:
        /* <DEDUP_REMOVED lines=50> */
[----:B------:R-:W-:-:S04]  /*1700*/  IMAD.WIDE.U32 R18, R156, R13, R8 ;  /* 0x0000000d9c127225 */ /* 0x000fc800078e0008 */
[----:B------:R-:W-:Y:S02]  /*1710*/  @!P3 IMAD R2, R3, R158, R2 ;  /* 0x0000009e0302b224 */ /* 0x000fe400078e0202 */
[----:B------:R-:W-:Y:S01]  /*1720*/  @!P3 IMAD.WIDE.U32 R8, R158, R10, RZ ;  /* 0x0000000a9e08b225 */ /* 0x000fe200078e00ff */
[----:B------:R-:W-:Y:S02]  /*1730*/  @!P1 IADD3 R7, PT, PT, -R7, RZ, RZ ;  /* 0x000000ff07079210 */ /* 0x000fe40007ffe1ff */
[----:B------:R-:W-:Y:S01]  /*1740*/  @!P0 LOP3.LUT R7, RZ, R0, RZ, 0x33, !PT ;  /* 0x00000000ff078212 */ /* 0x000fe200078e33ff */
[----:B------:R-:W-:Y:S01]  /*1750*/  IMAD R4, R157, R13, RZ ;  /* 0x0000000d9d047224 */ /* 0x000fe200078e02ff */
[----:B------:R-:W-:Y:S01]  /*1760*/  @!P3 SHF.R.S32.HI R3, RZ, 0x1f, R6 ;  /* 0x0000001fff03b819 */ /* 0x000fe20000011406 */
[----:B------:R-:W-:Y:S01]  /*1770*/  @!P3 IMAD.IADD R21, R9, 0x1, R2 ;  /* 0x000000010915b824 */ /* 0x000fe200078e0202 */
[----:B------:R-:W-:Y:S01]  /*1780*/  @!P3 MOV R20, R8 ;  /* 0x000000080014b202 */ /* 0x000fe20000000f00 */
[----:B------:R-:W-:Y:S01]  /*1790*/  @!P3 IMAD R2, R15, R6, RZ ;  /* 0x000000060f02b224 */ /* 0x000fe200078e02ff */
[----:B------:R-:W-:Y:S01]  /*17a0*/  @P3 IADD3 R10, PT, PT, R10, R11, RZ ;  /* 0x0000000b0a0a3210 */ /* 0x000fe20007ffe0ff */
[----:B------:R-:W-:Y:S01]  /*17b0*/  IMAD.IADD R19, R19, 0x1, R4 ;  /* 0x0000000113137824 */ /* 0x000fe200078e0204 */
[----:B------:R-:W-:Y:S01]  /*17c0*/  SHF.R.S32.HI R4, RZ, 0x1f, R7 ;  /* 0x0000001fff047819 */ /* 0x000fe20000011407 */
[----:B------:R-:W-:-:S02]  /*17d0*/  IMAD R9, R17, R7, RZ ;  /* 0x0000000711097224 */ /* 0x000fc400078e02ff */
[C---:B------:R-:W-:Y:S02]  /*17e0*/  @!P3 IMAD R2, R14.reuse, R3, R2 ;  /* 0x000000030e02b224 */ /* 0x040fe400078e0202 */
[----:B------:R-:W-:-:S04]  /*17f0*/  @!P3 IMAD.WIDE.U32 R14, R14, R6, R20 ;  /* 0x000000060e0eb225 */ /* 0x000fc800078e0014 */
[----:B------:R-:W-:Y:S02]  /*1800*/  @P3 IMAD R3, R159, R10, RZ ;  /* 0x0000000a9f033224 */ /* 0x000fe400078e02ff */
[----:B------:R-:W-:-:S04]  /*1810*/  IMAD.WIDE.U32 R6, R16, R7, R18 ;  /* 0x0000000710067225 */ /* 0x000fc800078e0012 */
[----:B------:R-:W-:Y:S02]  /*1820*/  IMAD R9, R16, R4, R9 ;  /* 0x0000000410097224 */ /* 0x000fe400078e0209 */
[----:B------:R-:W-:Y:S01]  /*1830*/  @P3 IMAD.WIDE.U32 R10, R158, R10, RZ ;  /* 0x0000000a9e0a3225 */ /* 0x000fe200078e00ff */
[----:B------:R-:W-:Y:S02]  /*1840*/  @!P3 IADD3 R16, PT, PT, R15, R2, RZ ;  /* 0x000000020f10b210 */ /* 0x000fe40007ffe0ff */
[----:B------:R-:W-:Y:S01]  /*1850*/  MOV R4, R6 ;  /* 0x0000000600047202 */ /* 0x000fe20000000f00 */
[----:B------:R-:W-:Y:S01]  /*1860*/  @!P3 IMAD.MOV.U32 R18, RZ, RZ, R14 ;  /* 0x000000ffff12b224 */ /* 0x000fe200078e000e */
[----:B------:R-:W-:Y:S01]  /*1870*/  IADD3 R2, PT, PT, R7, R9, RZ ;  /* 0x0000000907027210 */ /* 0x000fe20007ffe0ff */
[----:B------:R-:W-:Y:S01]  /*1880*/  @P3 IMAD.IADD R16, R11, 0x1, R3 ;  /* 0x000000010b103824 */ /* 0x000fe200078e0203 */
[----:B------:R-:W-:Y:S02]  /*1890*/  @P3 MOV R18, R10 ;  /* 0x0000000a00123202 */ /* 0x000fe40000000f00 */
[----:B------:R-:W-:-:S02]  /*18a0*/  MOV R11, RZ ;  /* 0x000000ff000b7202 */ /* 0x000fc40000000f00 */
.L_x_9009:
[----:B------:R-:W-:Y:S05]  /*18b0*/  BSYNC.RECONVERGENT B0 ;  /* 0x0000000000007941 */ /* 0x000fea0003800200 */
.L_x_9007:
        /* <DEDUP_REMOVED lines=29> */
[----:B------:R-:W-:Y:S02]  /*1a90*/  IADD3 R28, P1, PT, R12, R18, RZ ;  /* 0x000000120c1c7210 */ /* 0x000fe40007f3e0ff */
[----:B------:R-:W-:Y:S01]  /*1aa0*/  LOP3.LUT R3, R165, R0, RZ, 0x3c, !PT ;  /* 0x00000000a5037212 */ /* 0x000fe200078e3cff */
[----:B------:R-:W-:Y:S02]  /*1ab0*/  @!P3 VIADD R17, R17, 0x1 ;  /* 0x000000011111b836 */ /* 0x000fe40000000000 */
[----:B------:R-:W-:Y:S01]  /*1ac0*/  IMAD.X R29, RZ, RZ, R16, P1 ;  /* 0x000000ffff1d7224 */ /* 0x000fe200008e0610 */
[----:B------:R-:W-:Y:S02]  /*1ad0*/  ISETP.GE.AND P2, PT, R3, RZ, PT ;  /* 0x000000ff0300720c */ /* 0x000fe40003f46270 */
[----:B------:R-:W-:Y:S01]  /*1ae0*/  ISETP.NE.AND P1, PT, R0, RZ, PT ;  /* 0x000000ff0000720c */ /* 0x000fe20003f25270 */
[----:B------:R-:W-:-:S02]  /*1af0*/  IMAD R18, R11, R158, RZ ;  /* 0x0000009e0b127224 */ /* 0x000fc400078e02ff */
[----:B------:R-:W-:Y:S01]  /*1b00*/  @P4 IADD3 R17, PT, PT, R17, 0x1, RZ ;  /* 0x0000000111114810 */ /* 0x000fe20007ffe0ff */
[----:B------:R-:W1:Y:S01]  /*1b10*/  S2R R49, SR_CgaCtaId ;  /* 0x0000000000317919 */ /* 0x000e620000008800 */
[C---:B------:R-:W-:Y:S02]  /*1b20*/  IMAD R11, R13.reuse, R159, R18 ;  /* 0x0000009f0d0b7224 */ /* 0x040fe400078e0212 */
[----:B------:R-:W-:-:S04]  /*1b30*/  IMAD.WIDE.U32 R18, R13, R158, R28 ;  /* 0x0000009e0d127225 */ /* 0x000fc800078e001c */
[----:B------:R-:W-:Y:S01]  /*1b40*/  IMAD.MOV.U32 R3, RZ, RZ, R17 ;  /* 0x000000ffff037224 */ /* 0x000fe200078e0011 */
[----:B------:R-:W-:-:S03]  /*1b50*/  IADD3 R19, PT, PT, R19, R11, RZ ;  /* 0x0000000b13137210 */ /* 0x000fc60007ffe0ff */
[----:B------:R-:W-:Y:S01]  /*1b60*/  @!P2 IMAD.MOV R3, RZ, RZ, -R3 ;  /* 0x000000ffff03a224 */ /* 0x000fe200078e0a03 */
[----:B------:R-:W-:Y:S02]  /*1b70*/  @!P1 LOP3.LUT R3, RZ, R0, RZ, 0x33, !PT ;  /* 0x00000000ff039212 */ /* 0x000fe400078e33ff */
[----:B------:R-:W-:Y:S02]  /*1b80*/  SHF.R.U32.HI R112, RZ, 0x3, R105 ;  /* 0x00000003ff707819 */ /* 0x000fe40000011669 */
[----:B------:R-:W-:Y:S02]  /*1b90*/  SHF.R.S32.HI R0, RZ, 0x1f, R3 ;  /* 0x0000001fff007819 */ /* 0x000fe40000011403 */
[----:B------:R-:W-:Y:S01]  /*1ba0*/  MOV R113, RZ ;  /* 0x000000ff00717202 */ /* 0x000fe20000000f00 */
[----:B------:R-:W-:-:S04]  /*1bb0*/  IMAD.WIDE.U32 R18, R3, R24, R18 ;  /* 0x0000001803127225 */ /* 0x000fc800078e0012 */
[-C--:B------:R-:W-:Y:S02]  /*1bc0*/  IMAD R163, R159, R112.reuse, RZ ;  /* 0x000000709fa37224 */ /* 0x080fe400078e02ff */
[----:B------:R-:W-:Y:S02]  /*1bd0*/  IMAD R161, R157, R112, RZ ;  /* 0x000000709da17224 */ /* 0x000fe400078e02ff */
[----:B------:R-:W-:Y:S02]  /*1be0*/  IMAD.SHL.U32 R58, R105, 0x40, RZ ;  /* 0x00000040693a7824 */ /* 0x000fe400078e00ff */
[----:B------:R-:W-:Y:S01]  /*1bf0*/  IMAD.SHL.U32 R60, R104, 0x40, RZ ;  /* 0x00000040683c7824 */ /* 0x000fe200078e00ff */
[----:B------:R-:W-:Y:S01]  /*1c00*/  SHF.L.U64.HI R66, R156, 0x4, R157 ;  /* 0x000000049c427819 */ /* 0x000fe2000001029d */
[----:B------:R-:W-:Y:S01]  /*1c10*/  IMAD.SHL.U32 R62, R158, 0x10, RZ ;  /* 0x000000109e3e7824 */ /* 0x000fe200078e00ff */
[----:B------:R-:W-:Y:S01]  /*1c20*/  LOP3.LUT R68, R58, 0x1c0, RZ, 0xc0, !PT ;  /* 0x000001c03a447812 */ /* 0x000fe200078ec0ff */
[----:B------:R-:W-:Y:S01]  /*1c30*/  VIADD R59, R60, 0xffffffc0 ;  /* 0xffffffc03c3b7836 */ /* 0x000fe20000000000 */
[----:B------:R-:W-:-:S02]  /*1c40*/  SHF.L.U32 R65, R156, 0x4, RZ ;  /* 0x000000049c417819 */ /* 0x000fc400000006ff */
[----:B------:R-:W-:Y:S02]  /*1c50*/  SHF.L.U64.HI R63, R158, 0x4, R159 ;  /* 0x000000049e3f7819 */ /* 0x000fe4000001029f */
[----:B------:R-:W-:Y:S02]  /*1c60*/  LOP3.LUT R58, R58, 0x200, RZ, 0xc0, !PT ;  /* 0x000002003a3a7812 */ /* 0x000fe400078ec0ff */
[----:B------:R-:W-:Y:S01]  /*1c70*/  LOP3.LUT R100, R12, 0x40, RZ, 0xfc, !PT ;  /* 0x000000400c647812 */ /* 0x000fe200078efcff */
[----:B--2---:R-:W-:Y:S02]  /*1c80*/  @P0 IMAD R11, R115, R170, RZ ;  /* 0x000000aa730b0224 */ /* 0x004fe400078e02ff */
[----:B---3--:R-:W-:-:S04]  /*1c90*/  @!P0 IMAD.WIDE.U32 R20, R26, R166, RZ ;  /* 0x000000a61a148225 */ /* 0x008fc800078e00ff */
[----:B------:R-:W-:Y:S02]  /*1ca0*/  @!P0 IMAD R16, R27, R166, RZ ;  /* 0x000000a61b108224 */ /* 0x000fe400078e02ff */
[----:B------:R-:W-:-:S04]  /*1cb0*/  @P0 IMAD.WIDE.U32 R26, R114, R170, RZ ;  /* 0x000000aa721a0225 */ /* 0x000fc800078e00ff */
[----:B------:R-:W-:Y:S01]  /*1cc0*/  @!P0 IMAD.MOV.U32 R17, RZ, RZ, R20 ;  /* 0x000000ffff118224 */ /* 0x000fe200078e0014 */
[----:B------:R-:W-:Y:S01]  /*1cd0*/  @P0 MOV R17, R26 ;  /* 0x0000001a00110202 */ /* 0x000fe20000000f00 */
[----:B------:R-:W-:Y:S02]  /*1ce0*/  @!P0 IMAD.IADD R16, R21, 0x1, R16 ;  /* 0x0000000115108824 */ /* 0x000fe400078e0210 */
[----:B------:R-:W-:Y:S01]  /*1cf0*/  @P0 IMAD.IADD R16, R27, 0x1, R11 ;  /* 0x000000011b100824 */ /* 0x000fe200078e020b */
[----:B------:R-:W-:Y:S01]  /*1d00*/  IADD3 R20, P1, PT, R12, R17, RZ ;  /* 0x000000110c147210 */ /* 0x000fe20007f3e0ff */
[----:B------:R-:W-:-:S04]  /*1d10*/  IMAD R11, R25, R3, RZ ;  /* 0x00000003190b7224 */ /* 0x000fc800078e02ff */
[----:B------:R-:W-:Y:S02]  /*1d20*/  IMAD.X R21, RZ, RZ, R16, P1 ;  /* 0x000000ffff157224 */ /* 0x000fe400008e0610 */
[----:B------:R-:W-:Y:S02]  /*1d30*/  IMAD R24, R0, R24, R11 ;  /* 0x0000001800187224 */ /* 0x000fe400078e020b */
[----:B------:R-:W-:Y:S02]  /*1d40*/  IMAD R11, R23, R165, RZ ;  /* 0x000000a5170b7224 */ /* 0x000fe400078e02ff */
[----:B------:R-:W-:-:S04]  /*1d50*/  IMAD.WIDE.U32 R16, R5, 0x40, R112 ;  /* 0x0000004005107825 */ /* 0x000fc800078e0070 */
[----:B------:R-:W-:Y:S01]  /*1d60*/  IMAD.WIDE.U32 R22, R165, R22, R20 ;  /* 0x00000016a5167225 */ /* 0x000fe200078e0014 */
[----:B------:R-:W-:-:S03]  /*1d70*/  IADD3 R20, P1, PT, R12, R4, RZ ;  /* 0x000000040c147210 */ /* 0x000fc60007f3e0ff */
[----:B------:R-:W-:Y:S01]  /*1d80*/  IMAD.IADD R19, R19, 0x1, R24 ;  /* 0x0000000113137824 */ /* 0x000fe200078e0218 */
[----:B------:R-:W-:Y:S01]  /*1d90*/  SHF.R.S32.HI R4, RZ, 0x1f, R73 ;  /* 0x0000001fff047819 */ /* 0x000fe20000011449 */
[----:B------:R-:W-:Y:S02]  /*1da0*/  IMAD R5, R17, R114, RZ ;  /* 0x0000007211057224 */ /* 0x000fe400078e02ff */
[----:B------:R-:W-:Y:S02]  /*1db0*/  IMAD.IADD R23, R23, 0x1, R11 ;  /* 0x0000000117177824 */ /* 0x000fe400078e020b */
[----:B------:R-:W-:Y:S01]  /*1dc0*/  IMAD.WIDE.U32 R18, R112, R158, R18 ;  /* 0x0000009e70127225 */ /* 0x000fe200078e0012 */
[----:B------:R-:W-:Y:S02]  /*1dd0*/  LEA.HI R71, R4, R73, RZ, 0x6 ;  /* 0x0000004904477211 */ /* 0x000fe400078f30ff */
[----:B------:R-:W-:Y:S01]  /*1de0*/  IADD3.X R21, PT, PT, RZ, R2, RZ, P1, !PT ;  /* 0x00000002ff157210 */ /* 0x000fe20000ffe4ff */
[C---:B------:R-:W-:Y:S01]  /*1df0*/  IMAD R5, R16.reuse, R115, R5 ;  /* 0x0000007310057224 */ /* 0x040fe200078e0205 */
[----:B------:R-:W-:Y:S01]  /*1e00*/  MOV R2, 0x400 ;  /* 0x0000040000027802 */ /* 0x000fe20000000f00 */
[----:B------:R-:W-:Y:S01]  /*1e10*/  IMAD.WIDE.U32 R16, R16, R114, R22 ;  /* 0x0000007210107225 */ /* 0x000fe200078e0016 */
[----:B------:R-:W-:-:S02]  /*1e20*/  IADD3 R163, PT, PT, R19, R163, RZ ;  /* 0x000000a313a37210 */ /* 0x000fc40007ffe0ff */
[----:B----4-:R-:W-:Y:S01]  /*1e30*/  LEA R162, P0, R18, R8, 0x1 ;  /* 0x0000000812a27211 */ /* 0x010fe200078008ff */
[----:B------:R-:W-:Y:S01]  /*1e40*/  IMAD.IADD R5, R17, 0x1, R5 ;  /* 0x0000000111057824 */ /* 0x000fe200078e0205 */
[----:B------:R-:W-:Y:S02]  /*1e50*/  SHF.R.S32.HI R71, RZ, 0x6, R71 ;  /* 0x00000006ff477819 */ /* 0x000fe40000011447 */
[----:B------:R-:W-:Y:S02]  /*1e60*/  LEA R110, P2, R16, R6, 0x1 ;  /* 0x00000006106e7211 */ /* 0x000fe400078408ff */
[----:B-1----:R-:W-:Y:S02]  /*1e70*/  LEA R49, R49, R2, 0x18 ;  /* 0x0000000231317211 */ /* 0x002fe400078ec0ff */
[----:B------:R-:W-:Y:S02]  /*1e80*/  LEA.HI.X R163, R18, R9, R163, 0x1, P0 ;  /* 0x0000000912a37211 */ /* 0x000fe400000f0ca3 */
[----:B------:R-:W-:-:S02]  /*1e90*/  LOP3.LUT R2, R64, 0x1c0, RZ, 0xc0, !PT ;  /* 0x000001c040027812 */ /* 0x000fc400078ec0ff */
[----:B------:R-:W-:Y:S02]  /*1ea0*/  ISETP.GE.AND P0, PT, R71, R104, PT ;  /* 0x000000684700720c */ /* 0x000fe40003f06270 */
[----:B------:R-:W-:Y:S02]  /*1eb0*/  LEA.HI.X R111, R16, R7, R5, 0x1, P2 ;  /* 0x00000007106f7211 */ /* 0x000fe400010f0c05 */
[----:B------:R-:W-:Y:S01]  /*1ec0*/  LOP3.LUT R5, R2, 0x38, R105, 0xf8, !PT ;  /* 0x0000003802057812 */ /* 0x000fe200078ef869 */
[----:B------:R-:W-:-:S03]  /*1ed0*/  IMAD.WIDE.U32 R20, R112, R156, R20 ;  /* 0x0000009c70147225 */ /* 0x000fc600078e0014 */
[--C-:B------:R-:W-:Y:S01]  /*1ee0*/  LOP3.LUT R5, R5, 0x38, R64.reuse, 0x78, !PT ;  /* 0x0000003805057812 */ /* 0x100fe200078e7840 */
[----:B------:R-:W-:Y:S01]  /*1ef0*/  IMAD.IADD R161, R21, 0x1, R161 ;  /* 0x0000000115a17824 */ /* 0x000fe200078e02a1 */
[C---:B------:R-:W-:Y:S02]  /*1f00*/  LEA R160, P1, R20.reuse, R14, 0x1 ;  /* 0x0000000e14a07211 */ /* 0x040fe400078208ff */
[----:B------:R-:W-:Y:S02]  /*1f10*/  LOP3.LUT R2, R5, 0x1e00, R64, 0xf8, !PT ;  /* 0x00001e0005027812 */ /* 0x000fe400078ef840 */
[----:B------:R-:W-:Y:S02]  /*1f20*/  LEA.HI.X R161, R20, R15, R161, 0x1, P1 ;  /* 0x0000000f14a17211 */ /* 0x000fe400008f0ca1 */
[----:B------:R-:W-:Y:S02]  /*1f30*/  LEA.HI R95, R95, R95, RZ, 0x1 ;  /* 0x0000005f5f5f7211 */ /* 0x000fe400078f08ff */
[----:B------:R-:W-:Y:S01]  /*1f40*/  LEA R169, R2, R49, 0x1 ;  /* 0x0000003102a97211 */ /* 0x000fe200078e08ff */
        /* <DEDUP_REMOVED lines=13> */
[----:B------:R-:W-:-:S02]  /*2020*/  SHF.R.S32.HI R95, RZ, 0x1, R95 ;  /* 0x00000001ff5f7819 */ /* 0x000fc4000001145f */
[----:B------:R-:W-:Y:S02]  /*2030*/  IADD3 R11, P0, PT, -R73, R112, RZ ;  /* 0x00000070490b7210 */ /* 0x000fe40007f1e1ff */
[C---:B------:R-:W-:Y:S01]  /*2040*/  SHF.L.U32 R91, R95.reuse, 0x5, RZ ;  /* 0x000000055f5b7819 */ /* 0x040fe200000006ff */
[C---:B------:R-:W-:Y:S02]  /*2050*/  IMAD.SHL.U32 R98, R95.reuse, 0x10, RZ ;  /* 0x000000105f627824 */ /* 0x040fe400078e00ff */
[----:B------:R-:W-:Y:S01]  /*2060*/  IMAD R93, R95, 0x30, RZ ;  /* 0x000000305f5d7824 */ /* 0x000fe200078e02ff */
[----:B------:R-:W-:Y:S01]  /*2070*/  VIMNMX R71, PT, PT, RZ, R71, !PT ;  /* 0x00000047ff477248 */ /* 0x000fe20007fe0100 */
[C---:B------:R-:W-:Y:S01]  /*2080*/  VIADD R69, R112.reuse, 0x20 ;  /* 0x0000002070457836 */ /* 0x040fe20000000000 */
        /* <DEDUP_REMOVED lines=12> */
[----:B------:R-:W-:Y:S01]  /*2150*/  SHF.R.S32.HI R84, RZ, 0x1f, R93 ;  /* 0x0000001fff547819 */ /* 0x000fe2000001145d */
[----:B--2---:R-:W-:Y:S02]  /*2160*/  IMAD R2, R25, R166, RZ ;  /* 0x000000a619027224 */ /* 0x004fe400078e02ff */
[----:B------:R-:W-:-:S04]  /*2170*/  IMAD.WIDE.U32 R24, R166, R24, R12 ;  /* 0x00000018a6187225 */ /* 0x000fc800078e000c */
[----:B------:R-:W-:Y:S02]  /*2180*/  IMAD.IADD R25, R25, 0x1, R2 ;  /* 0x0000000119197824 */ /* 0x000fe400078e0202 */
[----:B---3--:R-:W-:-:S04]  /*2190*/  IMAD.WIDE.U32 R22, R166, R8, R12 ;  /* 0x00000008a6167225 */ /* 0x008fc800078e000c */
[----:B------:R-:W-:-:S05]  /*21a0*/  IMAD R2, R9, R166, RZ ;  /* 0x000000a609027224 */ /* 0x000fca00078e02ff */
[----:B------:R-:W-:Y:S01]  /*21b0*/  IADD3 R23, PT, PT, R23, R2, RZ ;  /* 0x0000000217177210 */ /* 0x000fe20007ffe0ff */
[----:B----4-:R-:W-:Y:S02]  /*21c0*/  IMAD R8, R117, R59, RZ ;  /* 0x0000003b75087224 */ /* 0x010fe400078e02ff */
[----:B------:R-:W-:-:S04]  /*21d0*/  IMAD.WIDE.U32 R24, R59, R116, R24 ;  /* 0x000000743b187225 */ /* 0x000fc800078e0018 */
[----:B------:R-:W-:Y:S02]  /*21e0*/  IMAD R2, R119, R59, RZ ;  /* 0x0000003b77027224 */ /* 0x000fe400078e02ff */
[----:B------:R-:W-:-:S04]  /*21f0*/  IMAD.WIDE.U32 R22, R59, R118, R22 ;  /* 0x000000763b167225 */ /* 0x000fc800078e0016 */
[-C--:B------:R-:W-:Y:S01]  /*2200*/  IMAD R9, R21, R3.reuse, RZ ;  /* 0x0000000315097224 */ /* 0x080fe200078e02ff */
[----:B------:R-:W-:Y:S01]  /*2210*/  IADD3 R23, PT, PT, R23, R2, RZ ;  /* 0x0000000217177210 */ /* 0x000fe20007ffe0ff */
[----:B------:R-:W-:Y:S01]  /*2220*/  IMAD.IADD R25, R25, 0x1, R8 ;  /* 0x0000000119197824 */ /* 0x000fe200078e0208 */
[----:B------:R-:W-:Y:S01]  /*2230*/  SHF.L.U32 R2, R105, 0x2, RZ ;  /* 0x0000000269027819 */ /* 0x000fe200000006ff */
[----:B------:R-:W-:Y:S02]  /*2240*/  IMAD R8, R20, R0, R9 ;  /* 0x0000000014087224 */ /* 0x000fe400078e0209 */
[----:B------:R-:W-:Y:S01]  /*2250*/  IMAD R9, R15, R3, RZ ;  /* 0x000000030f097224 */ /* 0x000fe200078e02ff */
[----:B------:R-:W-:-:S03]  /*2260*/  LOP3.LUT R2, R2, 0x1c, RZ, 0xc0, !PT ;  /* 0x0000001c02027812 */ /* 0x000fc600078ec0ff */
[----:B------:R-:W-:Y:S01]  /*2270*/  IMAD R0, R14, R0, R9 ;  /* 0x000000000e007224 */ /* 0x000fe200078e0209 */
[----:B------:R-:W-:Y:S01]  /*2280*/  SHF.R.S32.HI R9, RZ, 0x1f, R73 ;  /* 0x0000001fff097819 */ /* 0x000fe20000011449 */
[----:B------:R-:W-:Y:S02]  /*2290*/  IMAD R15, R10, R95, RZ ;  /* 0x0000005f0a0f7224 */ /* 0x000fe400078e02ff */
[----:B------:R-:W-:-:S04]  /*22a0*/  IMAD.WIDE.U32 R20, R3, R20, R24 ;  /* 0x0000001403147225 */ /* 0x000fc800078e0018 */
[CC--:B------:R-:W-:Y:S02]  /*22b0*/  IMAD R10, R112.reuse, R95.reuse, R12 ;  /* 0x0000005f700a7224 */ /* 0x0c0fe400078e020c */
[----:B------:R-:W-:Y:S02]  /*22c0*/  IMAD R2, R112, R95, R2 ;  /* 0x0000005f70027224 */ /* 0x000fe400078e0202 */
[----:B------:R-:W-:Y:S02]  /*22d0*/  IMAD.X R9, RZ, RZ, ~R9, P0 ;  /* 0x000000ffff097224 */ /* 0x000fe400000e0e09 */
[----:B------:R-:W-:Y:S01]  /*22e0*/  IMAD.WIDE.U32 R22, R3, R14, R22 ;  /* 0x0000000e03167225 */ /* 0x000fe200078e0016 */
[----:B------:R-:W-:Y:S02]  /*22f0*/  SHF.R.S32.HI R3, RZ, 0x1f, R15 ;  /* 0x0000001fff037819 */ /* 0x000fe4000001140f */
[----:B------:R-:W-:Y:S01]  /*2300*/  IADD3 R78, P1, PT, R15, R10, RZ ;  /* 0x0000000a0f4e7210 */ /* 0x000fe20007f3e0ff */
[----:B------:R-:W-:Y:S01]  /*2310*/  IMAD R75, R9, R116, RZ ;  /* 0x00000074094b7224 */ /* 0x000fe200078e02ff */
[----:B------:R-:W-:Y:S01]  /*2320*/  IADD3 R21, PT, PT, R21, R8, RZ ;  /* 0x0000000815157210 */ /* 0x000fe20007ffe0ff */
[----:B------:R-:W-:Y:S01]  /*2330*/  IMAD.IADD R23, R23, 0x1, R0 ;  /* 0x0000000117177824 */ /* 0x000fe200078e0200 */
[----:B------:R-:W-:Y:S01]  /*2340*/  IADD3 R14, P0, PT, R15, R2, RZ ;  /* 0x000000020f0e7210 */ /* 0x000fe20007f1e0ff */
[----:B------:R-:W-:Y:S01]  /*2350*/  IMAD R9, R9, R118, RZ ;  /* 0x0000007609097224 */ /* 0x000fe200078e02ff */
[----:B------:R-:W-:Y:S01]  /*2360*/  LEA.HI.X.SX32 R79, R10, R3, 0x1, P1 ;  /* 0x000000030a4f7211 */ /* 0x000fe200008f0eff */
[----:B------:R-:W-:Y:S01]  /*2370*/  IMAD R75, R117, R11, R75 ;  /* 0x0000000b754b7224 */ /* 0x000fe200078e024b */
[----:B------:R-:W-:Y:S01]  /*2380*/  LEA.HI.X.SX32 R3, R2, R3, 0x1, P0 ;  /* 0x0000000302037211 */ /* 0x000fe200000f0eff */
[----:B------:R-:W-:-:S04]  /*2390*/  IMAD.WIDE.U32 R20, R116, R11, R20 ;  /* 0x0000000b74147225 */ /* 0x000fc800078e0014 */
[-C--:B------:R-:W-:Y:S02]  /*23a0*/  IMAD R9, R119, R11.reuse, R9 ;  /* 0x0000000b77097224 */ /* 0x080fe400078e0209 */
[----:B------:R-:W-:Y:S01]  /*23b0*/  IMAD.WIDE.U32 R22, R118, R11, R22 ;  /* 0x0000000b76167225 */ /* 0x000fe200078e0016 */
[----:B------:R-:W-:Y:S02]  /*23c0*/  SHF.L.U64.HI R0, R14, 0x1, R3 ;  /* 0x000000010e007819 */ /* 0x000fe40000010203 */
[----:B------:R-:W-:Y:S01]  /*23d0*/  LEA R74, P1, R20, R18, 0x1 ;  /* 0x00000012144a7211 */ /* 0x000fe200078208ff */
[----:B------:R-:W-:Y:S01]  /*23e0*/  IMAD.IADD R75, R21, 0x1, R75 ;  /* 0x00000001154b7824 */ /* 0x000fe200078e024b */
[----:B------:R-:W-:Y:S01]  /*23f0*/  SHF.L.U64.HI R79, R78, 0x1, R79 ;  /* 0x000000014e4f7819 */ /* 0x000fe2000001024f */
[----:B------:R-:W-:Y:S01]  /*2400*/  IMAD.SHL.U32 R14, R14, 0x2, RZ ;  /* 0x000000020e0e7824 */ /* 0x000fe200078e00ff */
[----:B------:R-:W-:Y:S02]  /*2410*/  IADD3 R9, PT, PT, R23, R9, RZ ;  /* 0x0000000917097210 */ /* 0x000fe40007ffe0ff */
[----:B------:R-:W-:-:S02]  /*2420*/  LEA R10, P0, R22, R16, 0x1 ;  /* 0x00000010160a7211 */ /* 0x000fc400078008ff */
[----:B------:R-:W-:Y:S02]  /*2430*/  SHF.L.U32 R78, R78, 0x1, RZ ;  /* 0x000000014e4e7819 */ /* 0x000fe400000006ff */
[----:B------:R-:W-:Y:S02]  /*2440*/  LEA.HI.X R75, R20, R19, R75, 0x1, P1 ;  /* 0x00000013144b7211 */ /* 0x000fe400008f0c4b */
[----:B------:R-:W-:Y:S02]  /*2450*/  LEA.HI.X R9, R22, R17, R9, 0x1, P0 ;  /* 0x0000001116097211 */ /* 0x000fe400000f0c09 */
[C---:B------:R-:W-:Y:S02]  /*2460*/  IADD3 R50, P1, PT, R6.reuse, R14, RZ ;  /* 0x0000000e06327210 */ /* 0x040fe40007f3e0ff */
        /* <DEDUP_REMOVED lines=9> */
.L_x_9063:
[----:B------:R-:W-:Y:S01]  /*2500*/  VIADD R94, R94, 0x40 ;  /* 0x000000405e5e7836 */ /* 0x000fe20000000000 */
[----:B------:R-:W-:Y:S01]  /*2510*/  BSSY.RECONVERGENT B0, `(.L_x_9011) ;  /* 0x0000011000007945 */ /* 0x000fe20003800200 */
[----:B------:R-:W-:Y:S03]  /*2520*/  VIADD R96, R96, 0x40 ;  /* 0x0000004060607836 */ /* 0x000fe60000000000 */
[-C--:B------:R-:W-:Y:S02]  /*2530*/  ISETP.GE.AND P0, PT, R112, R94.reuse, PT ;  /* 0x0000005e7000720c */ /* 0x080fe40003f06270 */
[----:B------:R-:W-:Y:S02]  /*2540*/  ISETP.GE.AND P5, PT, R70, R94, PT ;  /* 0x0000005e4600720c */ /* 0x000fe40003fa6270 */
[----:B------:R-:W-:Y:S02]  /*2550*/  ISETP.GE.AND P0, PT, R112, R96, !P0 ;  /* 0x000000607000720c */ /* 0x000fe40004706270 */
[-C--:B------:R-:W-:Y:S02]  /*2560*/  ISETP.GE.AND P4, PT, R69, R94.reuse, PT ;  /* 0x0000005e4500720c */ /* 0x080fe40003f86270 */
[----:B------:R-:W-:Y:S02]  /*2570*/  ISETP.GE.AND P3, PT, R67, R94, PT ;  /* 0x0000005e4300720c */ /* 0x000fe40003f66270 */
[-C--:B------:R-:W-:Y:S02]  /*2580*/  ISETP.GE.AND P5, PT, R70, R96.reuse, !P5 ;  /* 0x000000604600720c */ /* 0x080fe40006fa6270 */
[-C--:B------:R-:W-:Y:S02]  /*2590*/  ISETP.GE.AND P4, PT, R69, R96.reuse, !P4 ;  /* 0x000000604500720c */ /* 0x080fe40006786270 */
[----:B------:R-:W-:Y:S03]  /*25a0*/  ISETP.GE.AND P3, PT, R67, R96, !P3 ;  /* 0x000000604300720c */ /* 0x000fe60005f66270 */
[----:B-----5:R-:W-:Y:S05]  /*25b0*/  @!P0 BRA `(.L_x_9012) ;  /* 0x0000000000188947 */ /* 0x020fea0003800000 */
[-C--:B------:R-:W-:Y:S02]  /*25c0*/  ISETP.GE.AND P2, PT, R12, R167.reuse, PT ;  /* 0x000000a70c00720c */ /* 0x080fe40003f46270 */
[----:B------:R-:W-:Y:S11]  /*25d0*/  ISETP.GE.AND P1, PT, R100, R167, PT ;  /* 0x000000a76400720c */ /* 0x000ff60003f26270 */
[----:B------:R-:W2:Y:S04]  /*25e0*/  @!P2 LD.E.128 R16, desc[UR4][R74.64] ;  /* 0x000000044a10a980 */ /* 0x000ea8000c101d00 */
[----:B--2---:R1:W-:Y:S04]  /*25f0*/  @!P2 ST.E.128 desc[UR4][R82.64], R16 ;  /* 0x000000105200a985 */ /* 0x0043e8000c101d04 */
[----:B------:R-:W2:Y:S04]  /*2600*/  @!P1 LD.E.128 R4, desc[UR4][R74.64+0x80] ;  /* 0x000080044a049980 */ /* 0x000ea8000c101d00 */
[----:B--2---:R1:W-:Y:S02]  /*2610*/  @!P1 ST.E.128 desc[UR4][R82.64+0x80], R4 ;  /* 0x0000800452009985 */ /* 0x0043e4000c101d04 */
.L_x_9012:
[----:B------:R-:W-:Y:S05]  /*2620*/  BSYNC.RECONVERGENT B0 ;  /* 0x0000000000007941 */ /* 0x000fea0003800200 */
.L_x_9011:
        /* <DEDUP_REMOVED lines=12> */
.L_x_9014:
[----:B------:R-:W-:Y:S05]  /*26f0*/  BSYNC.RECONVERGENT B0 ;  /* 0x0000000000007941 */ /* 0x000fea0003800200 */
.L_x_9013:
        /* <DEDUP_REMOVED lines=12> */
.L_x_9016:
[----:B------:R-:W-:Y:S05]  /*27c0*/  BSYNC.RECONVERGENT B0 ;  /* 0x0000000000007941 */ /* 0x000fea0003800200 */
.L_x_9015:
[----:B------:R-:W-:Y:S04]  /*27d0*/  BSSY.RECONVERGENT B0, `(.L_x_9017) ;  /* 0x000000e000007945 */ /* 0x000fe80003800200 */
        /* <DEDUP_REMOVED lines=13> */
.L_x_9018:
[----:B------:R-:W-:Y:S05]  /*28b0*/  BSYNC.RECONVERGENT B0 ;  /* 0x0000000000007941 */ /* 0x000fea0003800200 */
.L_x_9017:
[----:B------:R-:W5:Y:S01]  /*28c0*/  LD.E R0, desc[UR4][R102.64+0x130] ;  /* 0x0001300466007980 */ /* 0x000f62000c101900 */
[----:B------:R-:W-:Y:S01]  /*28d0*/  UMOV UR6, URZ ;  /* 0x000000ff00067c82 */ /* 0x000fe20008000000 */
[----:B------:R-:W-:Y:S01]  /*28e0*/  VIADD R90, R90, 0xffffffff ;  /* 0xffffffff5a5a7836 */ /* 0x000fe20000000000 */
[----:B--234-:R-:W-:Y:S01]  /*28f0*/  IADD3 R3, P1, PT, RZ, -UR6, RZ ;  /* 0x80000006ff037c10 */ /* 0x01cfe2000ff3e0ff */
[----:B------:R-:W2:Y:S01]  /*2900*/  LD.E R11, desc[UR4][R102.64+0xd0] ;  /* 0x0000d004660b7980 */ /* 0x000ea2000c101900 */
[----:B------:R-:W-:Y:S01]  /*2910*/  BSSY.RECONVERGENT B2, `(.L_x_9019) ;  /* 0x0000527000027945 */ /* 0x000fe20003800200 */
[----:B------:R-:W-:Y:S01]  /*2920*/  IMAD.MOV.U32 R108, RZ, RZ, R92 ;  /* 0x000000ffff6c7224 */ /* 0x000fe200078e005c */
[----:B------:R-:W-:Y:S01]  /*2930*/  ISETP.GT.AND P2, PT, R90, R71, PT ;  /* 0x000000475a00720c */ /* 0x000fe20003f44270 */
[----:B------:R-:W-:Y:S01]  /*2940*/  VIADD R92, R92, 0xffffffc0 ;  /* 0xffffffc05c5c7836 */ /* 0x000fe20000000000 */
[----:B--2---:R-:W-:Y:S01]  /*2950*/  ISETP.NE.AND P6, PT, R11, RZ, PT ;  /* 0x000000ff0b00720c */ /* 0x004fe20003fc5270 */
[----:B-----5:R-:W-:Y:S04]  /*2960*/  IMAD.SHL.U32 R0, R0, 0x40, RZ ;  /* 0x0000004000007824 */ /* 0x020fe800078e00ff */
[----:B------:R-:W-:Y:S05]  /*2970*/  IMAD.X R0, RZ, RZ, ~R0, P1 ;  /* 0x000000ffff007224 */ /* 0x000fea00008e0e00 */
[----:B------:R-:W-:Y:S04]  /*2980*/  SHF.R.S64 R3, R3, 0x1f, R0 ;  /* 0x0000001f03037819 */ /* 0x000fe80000001000 */
[----:B------:R-:W-:Y:S04]  /*2990*/  IADD3 R74, P1, PT, R74, R3, RZ ;  /* 0x000000034a4a7210 */ /* 0x000fe80007f3e0ff */
[----:B------:R-:W-:Y:S01]  /*29a0*/  LEA.HI.X.SX32 R75, R0, R75, 0x1, P1 ;  /* 0x0000004b004b7211 */ /* 0x000fe200008f0eff */
[----:B------:R-:W-:Y:S08]  /*29b0*/  @P6 BRA `(.L_x_9020) ;  /* 0x0000000000d86947 */ /* 0x000ff00003800000 */
[----:B------:R-:W-:Y:S04]  /*29c0*/  BSSY.RECONVERGENT B0, `(.L_x_9021) ;  /* 0x000000a000007945 */ /* 0x000fe80003800200 */
[----:B------:R-:W-:Y:S05]  /*29d0*/  @!P0 BRA `(.L_x_9022) ;  /* 0x0000000000208947 */ /* 0x000fea0003800000 */
[-C--:B------:R-:W-:Y:S02]  /*29e0*/  ISETP.GE.AND P1, PT, R12, R167.reuse, PT ;  /* 0x000000a70c00720c */ /* 0x080fe40003f26270 */
[----:B------:R-:W-:Y:S11]  /*29f0*/  ISETP.GE.AND P0, PT, R100, R167, PT ;  /* 0x000000a76400720c */ /* 0x000ff60003f06270 */
[--C-:B------:R-:W-:Y:S05]  /*2a00*/  @!P1 IMAD.MOV.U32 R8, RZ, RZ, R10.reuse ;  /* 0x000000ffff089224 */ /* 0x100fea00078e000a */
[----:B-1----:R1:W2:Y:S02]  /*2a10*/  @!P1 LD.E.128 R16, desc[UR4][R8.64] ;  /* 0x0000000408109980 */ /* 0x0022a4000c101d00 */
[----:B-1----:R-:W-:Y:S02]  /*2a20*/  @!P0 IMAD.MOV.U32 R8, RZ, RZ, R10 ;  /* 0x000000ffff088224 */ /* 0x002fe400078e000a */
[----:B--2---:R2:W-:Y:S04]  /*2a30*/  @!P1 ST.E.128 desc[UR4][R80.64], R16 ;  /* 0x0000001050009985 */ /* 0x0045e8000c101d04 */
[----:B------:R-:W3:Y:S04]  /*2a40*/  @!P0 LD.E.128 R4, desc[UR4][R8.64+0x80] ;  /* 0x0000800408048980 */ /* 0x000ee8000c101d00 */
[----:B---3--:R2:W-:Y:S02]  /*2a50*/  @!P0 ST.E.128 desc[UR4][R80.64+0x80], R4 ;  /* 0x0000800450008985 */ /* 0x0085e4000c101d04 */
.L_x_9022:
[----:B------:R-:W-:Y:S05]  /*2a60*/  BSYNC.RECONVERGENT B0 ;  /* 0x0000000000007941 */ /* 0x000fea0003800200 */
.L_x_9021:
        /* <DEDUP_REMOVED lines=8> */
[----:B-12---:R-:W2:Y:S04]  /*2af0*/  @!P1 LD.E.128 R16, desc[UR4][R20.64] ;  /* 0x0000000414109980 */ /* 0x006ea8000c101d00 */
[----:B--2---:R3:W-:Y:S04]  /*2b00*/  @!P1 ST.E.128 desc[UR4][R2.64], R16 ;  /* 0x0000001002009985 */ /* 0x0047e8000c101d04 */
[----:B------:R-:W2:Y:S04]  /*2b10*/  @!P0 LD.E.128 R4, desc[UR4][R20.64+0x80] ;  /* 0x0000800414048980 */ /* 0x000ea8000c101d00 */
[----:B--2---:R3:W-:Y:S02]  /*2b20*/  @!P0 ST.E.128 desc[UR4][R2.64+0x80], R4 ;  /* 0x0000800402008985 */ /* 0x0047e4000c101d04 */
.L_x_9024:
[----:B------:R-:W-:Y:S05]  /*2b30*/  BSYNC.RECONVERGENT B0 ;  /* 0x0000000000007941 */ /* 0x000fea0003800200 */
.L_x_9023:
[----:B------:R-:W-:Y:S04]  /*2b40*/  BSSY.RECONVERGENT B0, `(.L_x_9025) ;  /* 0x000000c000007945 */ /* 0x000fe80003800200 */
[----:B------:R-:W-:Y:S05]  /*2b50*/  @!P4 BRA `(.L_x_9026) ;  /* 0x000000000028c947 */ /* 0x000fea0003800000 */
[----:B------:R-:W-:Y:S02]  /*2b60*/  ISETP.GE.AND P1, PT, R12, R167, PT ;  /* 0x000000a70c00720c */ /* 0x000fe40003f26270 */
[----:B------:R-:W-:Y:S02]  /*2b70*/  LEA R20, P0, R118, R10, 0x6 ;  /* 0x0000000a76147211 */ /* 0x000fe400078030ff */
[----:B---3--:R-:W-:Y:S02]  /*2b80*/  LEA R2, P4, R156, R80, 0x6 ;  /* 0x000000509c027211 */ /* 0x008fe400078830ff */
[----:B------:R-:W-:Y:S02]  /*2b90*/  LEA.HI.X R21, R118, R9, R119, 0x6, P0 ;  /* 0x0000000976157211 */ /* 0x000fe400000f3477 */
[----:B------:R-:W-:Y:S02]  /*2ba0*/  ISETP.GE.AND P0, PT, R100, R167, PT ;  /* 0x000000a76400720c */ /* 0x000fe40003f06270 */
[----:B------:R-:W-:Y:S03]  /*2bb0*/  LEA.HI.X R3, R156, R81, R157, 0x6, P4 ;  /* 0x000000519c037211 */ /* 0x000fe600020f349d */
[----:B-12---:R-:W2:Y:S04]  /*2bc0*/  @!P1 LD.E.128 R16, desc[UR4][R20.64] ;  /* 0x0000000414109980 */ /* 0x006ea8000c101d00 */
[----:B--2---:R4:W-:Y:S04]  /*2bd0*/  @!P1 ST.E.128 desc[UR4][R2.64], R16 ;  /* 0x0000001002009985 */ /* 0x0049e8000c101d04 */
[----:B------:R-:W2:Y:S04]  /*2be0*/  @!P0 LD.E.128 R4, desc[UR4][R20.64+0x80] ;  /* 0x0000800414048980 */ /* 0x000ea8000c101d00 */
[----:B--2---:R4:W-:Y:S02]  /*2bf0*/  @!P0 ST.E.128 desc[UR4][R2.64+0x80], R4 ;  /* 0x0000800402008985 */ /* 0x0049e4000c101d04 */
.L_x_9026:
[----:B------:R-:W-:Y:S05]  /*2c00*/  BSYNC.RECONVERGENT B0 ;  /* 0x0000000000007941 */ /* 0x000fea0003800200 */
.L_x_9025:
[----:B------:R-:W-:Y:S05]  /*2c10*/  @!P3 BRA `(.L_x_9027) ;  /* 0x0000004c00d8b947 */ /* 0x000fea0003800000 */
[----:B------:R-:W-:Y:S01]  /*2c20*/  IMAD R0, R119, 0x60, RZ ;  /* 0x0000006077007824 */ /* 0x000fe200078e02ff */
[----:B------:R-:W-:Y:S01]  /*2c30*/  MOV R8, R10 ;  /* 0x0000000a00087202 */ /* 0x000fe20000000f00 */
[----:B---34-:R-:W-:Y:S01]  /*2c40*/  IMAD.WIDE.U32 R2, R156, 0x60, R80 ;  /* 0x000000609c027825 */ /* 0x018fe200078e0050 */
[-C--:B------:R-:W-:Y:S03]  /*2c50*/  ISETP.GE.AND P0, PT, R12, R167.reuse, PT ;  /* 0x000000a70c00720c */ /* 0x080fe60003f06270 */
[----:B-12---:R-:W-:Y:S05]  /*2c60*/  IMAD.WIDE.U32 R16, R118, 0x60, R8 ;  /* 0x0000006076107825 */ /* 0x006fea00078e0008 */
        /* <DEDUP_REMOVED lines=11> */
.L_x_9020:
[----:B------:R-:W2:Y:S02]  /*2d20*/  LD.E.U8 R0, desc[UR4][R102.64+0x1b3] ;  /* 0x0001b30466007980 */ /* 0x000ea4000c101100 */
[----:B--2---:R-:W-:Y:S11]  /*2d30*/  ISETP.NE.AND P1, PT, R0, RZ, PT ;  /* 0x000000ff0000720c */ /* 0x004ff60003f25270 */
[----:B------:R-:W-:Y:S02]  /*2d40*/  @!UPT UIADD3 URZ, UPT, UPT, URZ, URZ, URZ ;  /* 0x000000fffffff290 */ /* 0x000fe4000fffe0ff */
[----:B------:R-:W-:Y:S05]  /*2d50*/  @!P1 BRA `(.L_x_9028) ;  /* 0x0000001c00649947 */ /* 0x000fea0003800000 */
[----:B------:R2:W5:Y:S01]  /*2d60*/  LD.E R41, desc[UR4][R102.64+0xc0] ;  /* 0x0000c00466297980 */ /* 0x000562000c101900 */
[----:B------:R-:W-:Y:S04]  /*2d70*/  BSSY.RECONVERGENT B1, `(.L_x_9029) ;  /* 0x000006c000017945 */ /* 0x000fe80003800200 */
[----:B------:R-:W-:Y:S05]  /*2d80*/  @!P0 BRA `(.L_x_9030) ;  /* 0x0000000400a88947 */ /* 0x000fea0003800000 */
[-C--:B-----5:R-:W-:Y:S01]  /*2d90*/  ISETP.GE.AND P0, PT, R12, R41.reuse, PT ;  /* 0x000000290c00720c */ /* 0x0a0fe20003f06270 */
[----:B------:R-:W-:Y:S01]  /*2da0*/  BSSY.RECONVERGENT B0, `(.L_x_9031) ;  /* 0x0000035000007945 */ /* 0x000fe20003800200 */
[----:B------:R-:W-:Y:S11]  /*2db0*/  ISETP.GE.AND P1, PT, R100, R41, PT ;  /* 0x000000296400720c */ /* 0x000ff60003f26270 */
[----:B------:R-:W-:Y:S05]  /*2dc0*/  @P0 BRA `(.L_x_9032) ;  /* 0x0000000000c80947 */ /* 0x000fea0003800000 */
[----:B------:R-:W-:Y:S02]  /*2dd0*/  ISETP.GE.AND P0, PT, R12, R11, PT ;  /* 0x0000000b0c00720c */ /* 0x000fe40003f06270 */
[----:B------:R-:W-:Y:S05]  /*2de0*/  MOV R8, R10 ;  /* 0x0000000a00087202 */ /* 0x000fea0000000f00 */
[----:B-1----:R-:W3:Y:S08]  /*2df0*/  LD.E.128 R16, desc[UR4][R8.64] ;  /* 0x0000000408107980 */ /* 0x002ef0000c101d00 */
[----:B------:R-:W4:Y:S06]  /*2e00*/  @!P0 LD.E.64 R28, desc[UR4][R50.64] ;  /* 0x00000004321c8980 */ /* 0x000f2c000c101b00 */
[----:B------:R-:W5:Y:S01]  /*2e10*/  @!P0 LD.E.64 R6, desc[UR4][R14.64] ;  /* 0x000000040e068980 */ /* 0x000f62000c101b00 */
[--C-:B----4-:R-:W-:Y:S01]  /*2e20*/  @!P0 HADD2.F32 R25, -RZ, R28.reuse.H0_H0 ;  /* 0x2000001cff198230 */ /* 0x110fe20000004100 */
[----:B---3--:R-:W-:Y:S01]  /*2e30*/  @!P0 MOV R22, R16 ;  /* 0x0000001000168202 */ /* 0x008fe20000000f00 */
[----:B------:R-:W-:Y:S01]  /*2e40*/  @!P0 HADD2.F32 R27, -RZ, R28.H1_H1 ;  /* 0x3000001cff1b8230 */ /* 0x000fe20000004100 */
[----:B------:R-:W-:Y:S01]  /*2e50*/  @!P0 MOV R20, R17 ;  /* 0x0000001100148202 */ /* 0x000fe20000000f00 */
[----:B------:R-:W-:Y:S02]  /*2e60*/  @!P0 HADD2.F32 R28, -RZ, R29.H0_H0 ;  /* 0x2000001dff1c8230 */ /* 0x000fe40000004100 */
[----:B------:R-:W-:Y:S02]  /*2e70*/  @!P0 HADD2.F32 R24, -RZ, R22.H1_H1 ;  /* 0x30000016ff188230 */ /* 0x000fe40000004100 */
[----:B-----5:R-:W-:Y:S02]  /*2e80*/  @!P0 HADD2.F32 R21, -RZ, R6.H0_H0 ;  /* 0x20000006ff158230 */ /* 0x020fe40000004100 */
        /* <DEDUP_REMOVED lines=38> */
.L_x_9032:
[----:B------:R-:W-:Y:S05]  /*30f0*/  BSYNC.RECONVERGENT B0 ;  /* 0x0000000000007941 */ /* 0x000fea0003800200 */
.L_x_9031:
[----:B------:R-:W-:Y:S05]  /*3100*/  @P1 BRA `(.L_x_9030) ;  /* 0x0000000000c81947 */ /* 0x000fea0003800000 */
[----:B------:R-:W-:Y:S02]  /*3110*/  ISETP.GE.AND P0, PT, R100, R11, PT ;  /* 0x0000000b6400720c */ /* 0x000fe40003f06270 */
[----:B------:R-:W-:Y:S05]  /*3120*/  MOV R8, R10 ;  /* 0x0000000a00087202 */ /* 0x000fea0000000f00 */
[----:B-1-3--:R-:W3:Y:S08]  /*3130*/  LD.E.128 R16, desc[UR4][R8.64+0x80] ;  /* 0x0000800408107980 */ /* 0x00aef0000c101d00 */
        /* <DEDUP_REMOVED lines=47> */
.L_x_9030:
[----:B------:R-:W-:Y:S05]  /*3430*/  BSYNC.RECONVERGENT B1 ;  /* 0x0000000000017941 */ /* 0x000fea0003800200 */
.L_x_9029:
[C---:B------:R-:W-:Y:S01]  /*3440*/  SHF.L.U64.HI R3, R98.reuse, 0x1, R87 ;  /* 0x0000000162037819 */ /* 0x040fe20000010257 */
[----:B-1----:R-:W-:Y:S01]  /*3450*/  IMAD.SHL.U32 R5, R98, 0x2, RZ ;  /* 0x0000000262057824 */ /* 0x002fe200078e00ff */
[----:B------:R-:W-:Y:S04]  /*3460*/  BSSY.RECONVERGENT B1, `(.L_x_9033) ;  /* 0x0000074000017945 */ /* 0x000fe80003800200 */
[-C--:B------:R-:W-:Y:S02]  /*3470*/  IADD3 R20, P1, PT, R14, R5.reuse, RZ ;  /* 0x000000050e147210 */ /* 0x080fe40007f3e0ff */
[----:B------:R-:W-:Y:S03]  /*3480*/  IADD3 R36, P0, PT, R50, R5, RZ ;  /* 0x0000000532247210 */ /* 0x000fe60007f1e0ff */
[--C-:B------:R-:W-:Y:S02]  /*3490*/  IMAD.X R21, R15, 0x1, R3.reuse, P1 ;  /* 0x000000010f157824 */ /* 0x100fe400008e0603 */
[----:B------:R-:W-:Y:S01]  /*34a0*/  IMAD.X R37, R51, 0x1, R3, P0 ;  /* 0x0000000133257824 */ /* 0x000fe200000e0603 */
[----:B------:R-:W-:Y:S07]  /*34b0*/  @!P5 BRA `(.L_x_9034) ;  /* 0x0000000400b8d947 */ /* 0x000fee0003800000 */
[-C--:B-----5:R-:W-:Y:S01]  /*34c0*/  ISETP.GE.AND P6, PT, R12, R41.reuse, PT ;  /* 0x000000290c00720c */ /* 0x0a0fe20003fc6270 */
[----:B------:R-:W-:Y:S01]  /*34d0*/  BSSY.RECONVERGENT B0, `(.L_x_9035) ;  /* 0x0000039000007945 */ /* 0x000fe20003800200 */
[----:B------:R-:W-:Y:S02]  /*34e0*/  LEA R44, P5, R85, R10, 0x1 ;  /* 0x0000000a552c7211 */ /* 0x000fe400078a08ff */
[----:B------:R-:W-:Y:S02]  /*34f0*/  LEA R34, P0, R65, R80, 0x1 ;  /* 0x0000005041227211 */ /* 0x000fe400078008ff */
[----:B------:R-:W-:Y:S02]  /*3500*/  ISETP.GE.AND P1, PT, R100, R41, PT ;  /* 0x000000296400720c */ /* 0x000fe40003f26270 */
[----:B------:R-:W-:Y:S02]  /*3510*/  LEA.HI.X R45, R85, R9, R72, 0x1, P5 ;  /* 0x00000009552d7211 */ /* 0x000fe400028f0c48 */
[----:B------:R-:W-:Y:S03]  /*3520*/  LEA.HI.X R35, R65, R81, R66, 0x1, P0 ;  /* 0x0000005141237211 */ /* 0x000fe600000f0c42 */
[----:B------:R-:W-:Y:S06]  /*3530*/  @P6 BRA `(.L_x_9036) ;  /* 0x0000000000c86947 */ /* 0x000fec0003800000 */
[----:B------:R-:W-:Y:S01]  /*3540*/  ISETP.GE.AND P0, PT, R12, R11, PT ;  /* 0x0000000b0c00720c */ /* 0x000fe20003f06270 */
[----:B---34-:R-:W3:Y:S11]  /*3550*/  LD.E.128 R16, desc[UR4][R44.64] ;  /* 0x000000042c107980 */ /* 0x018ef6000c101d00 */
[----:B------:R-:W-:Y:S01]  /*3560*/  @!UPT UIADD3 URZ, UPT, UPT, URZ, URZ, URZ ;  /* 0x000000fffffff290 */ /* 0x000fe2000fffe0ff */
[----:B------:R-:W4:Y:S06]  /*3570*/  @!P0 LD.E.64 R32, desc[UR4][R36.64] ;  /* 0x0000000424208980 */ /* 0x000f2c000c101b00 */
[----:B------:R-:W5:Y:S01]  /*3580*/  @!P0 LD.E.64 R6, desc[UR4][R20.64] ;  /* 0x0000000414068980 */ /* 0x000f62000c101b00 */
[--C-:B----4-:R-:W-:Y:S01]  /*3590*/  @!P0 HADD2.F32 R27, -RZ, R32.reuse.H0_H0 ;  /* 0x20000020ff1b8230 */ /* 0x110fe20000004100 */
[----:B---3--:R-:W-:Y:S01]  /*35a0*/  @!P0 MOV R24, R16 ;  /* 0x0000001000188202 */ /* 0x008fe20000000f00 */
[----:B------:R-:W-:Y:S01]  /*35b0*/  @!P0 HADD2.F32 R26, -RZ, R33.H0_H0 ;  /* 0x20000021ff1a8230 */ /* 0x000fe20000004100 */
[----:B------:R-:W-:Y:S01]  /*35c0*/  @!P0 MOV R8, R17 ;  /* 0x0000001100088202 */ /* 0x000fe20000000f00 */
[----:B------:R-:W-:Y:S02]  /*35d0*/  @!P0 HADD2.F32 R31, -RZ, R32.H1_H1 ;  /* 0x30000020ff1f8230 */ /* 0x000fe40000004100 */
[----:B------:R-:W-:Y:S02]  /*35e0*/  @!P0 HADD2.F32 R23, -RZ, R24.H1_H1 ;  /* 0x30000018ff178230 */ /* 0x000fe40000004100 */
[----:B-----5:R-:W-:Y:S02]  /*35f0*/  @!P0 HADD2.F32 R22, -RZ, R6.H0_H0 ;  /* 0x20000006ff168230 */ /* 0x020fe40000004100 */
        /* <DEDUP_REMOVED lines=38> */
.L_x_9036:
[----:B------:R-:W-:Y:S05]  /*3860*/  BSYNC.RECONVERGENT B0 ;  /* 0x0000000000007941 */ /* 0x000fea0003800200 */
.L_x_9035:
[----:B------:R-:W-:Y:S05]  /*3870*/  @P1 BRA `(.L_x_9034) ;  /* 0x0000000000c81947 */ /* 0x000fea0003800000 */
[----:B------:R-:W-:Y:S01]  /*3880*/  ISETP.GE.AND P0, PT, R100, R11, PT ;  /* 0x0000000b6400720c */ /* 0x000fe20003f06270 */
[----:B-1-34-:R-:W3:Y:S11]  /*3890*/  LD.E.128 R16, desc[UR4][R44.64+0x80] ;  /* 0x000080042c107980 */ /* 0x01aef6000c101d00 */
        /* <DEDUP_REMOVED lines=48> */
.L_x_9034:
[----:B------:R-:W-:Y:S05]  /*3ba0*/  BSYNC.RECONVERGENT B1 ;  /* 0x0000000000017941 */ /* 0x000fea0003800200 */
.L_x_9033:
[----:B------:R-:W-:Y:S04]  /*3bb0*/  BSSY.RECONVERGENT B1, `(.L_x_9037) ;  /* 0x0000074000017945 */ /* 0x000fe80003800200 */
[----:B------:R-:W-:Y:S05]  /*3bc0*/  @!P4 BRA `(.L_x_9038) ;  /* 0x0000000400c8c947 */ /* 0x000fea0003800000 */
[----:B-----5:R-:W-:Y:S01]  /*3bd0*/  ISETP.GE.AND P6, PT, R12, R41, PT ;  /* 0x000000290c00720c */ /* 0x020fe20003fc6270 */
[----:B------:R-:W-:Y:S01]  /*3be0*/  BSSY.RECONVERGENT B0, `(.L_x_9039) ;  /* 0x000003d000007945 */ /* 0x000fe20003800200 */
[C---:B------:R-:W-:Y:S02]  /*3bf0*/  LEA R24, P1, R95.reuse, R20, 0x5 ;  /* 0x000000145f187211 */ /* 0x040fe400078228ff */
[C---:B------:R-:W-:Y:S02]  /*3c00*/  LEA R38, P0, R95.reuse, R36, 0x5 ;  /* 0x000000245f267211 */ /* 0x040fe400078028ff */
[----:B------:R-:W-:Y:S02]  /*3c10*/  LEA R54, P5, R118, R10, 0x6 ;  /* 0x0000000a76367211 */ /* 0x000fe400078a30ff */
[----:B------:R-:W-:Y:S02]  /*3c20*/  LEA R42, P4, R156, R80, 0x6 ;  /* 0x000000509c2a7211 */ /* 0x000fe400078830ff */
[C---:B------:R-:W-:Y:S02]  /*3c30*/  LEA.HI.X.SX32 R25, R95.reuse, R21, 0x5, P1 ;  /* 0x000000155f197211 */ /* 0x040fe400008f2eff */
[----:B------:R-:W-:Y:S02]  /*3c40*/  ISETP.GE.AND P1, PT, R100, R41, PT ;  /* 0x000000296400720c */ /* 0x000fe40003f26270 */
[----:B------:R-:W-:Y:S02]  /*3c50*/  LEA.HI.X.SX32 R39, R95, R37, 0x5, P0 ;  /* 0x000000255f277211 */ /* 0x000fe400000f2eff */
[----:B------:R-:W-:Y:S02]  /*3c60*/  LEA.HI.X R55, R118, R9, R119, 0x6, P5 ;  /* 0x0000000976377211 */ /* 0x000fe400028f3477 */
[----:B------:R-:W-:Y:S01]  /*3c70*/  LEA.HI.X R43, R156, R81, R157, 0x6, P4 ;  /* 0x000000519c2b7211 */ /* 0x000fe200020f349d */
[----:B------:R-:W-:Y:S06]  /*3c80*/  @P6 BRA `(.L_x_9040) ;  /* 0x0000000000c86947 */ /* 0x000fec0003800000 */
        /* <DEDUP_REMOVED lines=50> */
.L_x_9040:
[----:B------:R-:W-:Y:S05]  /*3fb0*/  BSYNC.RECONVERGENT B0 ;  /* 0x0000000000007941 */ /* 0x000fea0003800200 */
.L_x_9039:
        /* <DEDUP_REMOVED lines=11> */
[--C-:B------:R-:W-:Y:S02]  /*4070*/  @!P0 HADD2.F32 R27, -RZ, R23.reuse.H1_H1 ;  /* 0x30000017ff1b8230 */ /* 0x100fe40000004100 */
[--C-:B-----5:R-:W-:Y:S02]  /*4080*/  @!P0 HADD2.F32 R22, -RZ, R6.reuse.H0_H0 ;  /* 0x20000006ff168230 */ /* 0x120fe40000004100 */
        /* <DEDUP_REMOVED lines=38> */
.L_x_9038:
[----:B------:R-:W-:Y:S05]  /*42f0*/  BSYNC.RECONVERGENT B1 ;  /* 0x0000000000017941 */ /* 0x000fea0003800200 */
.L_x_9037:
[----:B------:R-:W-:Y:S04]  /*4300*/  BSSY.RECONVERGENT B1, `(.L_x_9041) ;  /* 0x0000077000017945 */ /* 0x000fe80003800200 */
[----:B------:R-:W-:Y:S05]  /*4310*/  @!P3 BRA `(.L_x_9042) ;  /* 0x0000000400d4b947 */ /* 0x000fea0003800000 */
[----:B------:R-:W-:Y:S01]  /*4320*/  IMAD.MOV.U32 R8, RZ, RZ, R10 ;  /* 0x000000ffff087224 */ /* 0x000fe200078e000a */
[-C--:B-----5:R-:W-:Y:S01]  /*4330*/  ISETP.GE.AND P4, PT, R12, R41.reuse, PT ;  /* 0x000000290c00720c */ /* 0x0a0fe20003f86270 */
[----:B------:R-:W-:Y:S01]  /*4340*/  IMAD R5, R119, 0x60, RZ ;  /* 0x0000006077057824 */ /* 0x000fe200078e02ff */
[C---:B------:R-:W-:Y:S01]  /*4350*/  LEA R20, P3, R95.reuse, R20, 0x6 ;  /* 0x000000145f147211 */ /* 0x040fe200078630ff */
[----:B-1----:R-:W-:Y:S01]  /*4360*/  IMAD.WIDE.U32 R42, R118, 0x60, R8 ;  /* 0x00000060762a7825 */ /* 0x002fe200078e0008 */
[----:B------:R-:W-:Y:S01]  /*4370*/  LEA R34, P0, R95, R36, 0x6 ;  /* 0x000000245f227211 */ /* 0x000fe200078030ff */
[----:B------:R-:W-:Y:S01]  /*4380*/  BSSY.RECONVERGENT B0, `(.L_x_9043) ;  /* 0x000003b000007945 */ /* 0x000fe20003800200 */
[----:B------:R-:W-:Y:S01]  /*4390*/  ISETP.GE.AND P1, PT, R100, R41, PT ;  /* 0x000000296400720c */ /* 0x000fe20003f26270 */
[----:B------:R-:W-:Y:S01]  /*43a0*/  IMAD R3, R157, 0x60, RZ ;  /* 0x000000609d037824 */ /* 0x000fe200078e02ff */
[----:B------:R-:W-:Y:S01]  /*43b0*/  IADD3 R43, PT, PT, R43, R5, RZ ;  /* 0x000000052b2b7210 */ /* 0x000fe20007ffe0ff */
[----:B------:R-:W-:Y:S01]  /*43c0*/  IMAD.WIDE.U32 R38, R156, 0x60, R80 ;  /* 0x000000609c267825 */ /* 0x000fe200078e0050 */
[C---:B------:R-:W-:Y:S02]  /*43d0*/  LEA.HI.X.SX32 R21, R95.reuse, R21, 0x6, P3 ;  /* 0x000000155f157211 */ /* 0x040fe400018f36ff */
[----:B------:R-:W-:Y:S01]  /*43e0*/  LEA.HI.X.SX32 R35, R95, R37, 0x6, P0 ;  /* 0x000000255f237211 */ /* 0x000fe200000f36ff */
[----:B------:R-:W-:Y:S01]  /*43f0*/  IMAD.IADD R39, R39, 0x1, R3 ;  /* 0x0000000127277824 */ /* 0x000fe200078e0203 */
        /* <DEDUP_REMOVED lines=51> */
.L_x_9044:
[----:B------:R-:W-:Y:S05]  /*4730*/  BSYNC.RECONVERGENT B0 ;  /* 0x0000000000007941 */ /* 0x000fea0003800200 */
.L_x_9043:
[----:B------:R-:W-:Y:S05]  /*4740*/  @P1 BRA `(.L_x_9042) ;  /* 0x0000000000c81947 */ /* 0x000fea0003800000 */
[----:B------:R-:W-:Y:S01]  /*4750*/  ISETP.GE.AND P0, PT, R100, R11, PT ;  /* 0x0000000b6400720c */ /* 0x000fe20003f06270 */
[----:B-1-34-:R-:W3:Y:S11]  /*4760*/  LD.E.128 R16, desc[UR4][R42.64+0x80] ;  /* 0x000080042a107980 */ /* 0x01aef6000c101d00 */
[----:B------:R-:W-:Y:S01]  /*4770*/  @!UPT UIADD3 URZ, UPT, UPT, URZ, URZ, URZ ;  /* 0x000000fffffff290 */ /* 0x000fe2000fffe0ff */
[----:B------:R-:W4:Y:S06]  /*4780*/  @!P0 LD.E.64 R26, desc[UR4][R34.64+0x40] ;  /* 0x00004004221a8980 */ /* 0x000f2c000c101b00 */
[----:B------:R1:W5:Y:S01]  /*4790*/  @!P0 LD.E.64 R6, desc[UR4][R20.64+0x40] ;  /* 0x0000400414068980 */ /* 0x000362000c101b00 */
[--C-:B----4-:R-:W-:Y:S01]  /*47a0*/  @!P0 HADD2.F32 R23, -RZ, R26.reuse.H0_H0 ;  /* 0x2000001aff178230 */ /* 0x110fe20000004100 */
[----:B---3--:R-:W-:Y:S01]  /*47b0*/  @!P0 MOV R22, R16 ;  /* 0x0000001000168202 */ /* 0x008fe20000000f00 */
[----:B------:R-:W-:Y:S01]  /*47c0*/  @!P0 HADD2.F32 R25, -RZ, R26.H1_H1 ;  /* 0x3000001aff198230 */ /* 0x000fe20000004100 */
[----:B------:R-:W-:Y:S01]  /*47d0*/  @!P0 MOV R8, R17 ;  /* 0x0000001100088202 */ /* 0x000fe20000000f00 */
[----:B------:R-:W-:Y:S01]  /*47e0*/  @!P0 HADD2.F32 R28, -RZ, R27.H0_H0 ;  /* 0x2000001bff1c8230 */ /* 0x000fe20000004100 */
[----:B-1----:R-:W-:Y:S01]  /*47f0*/  @!P0 MOV R20, R18 ;  /* 0x0000001200148202 */ /* 0x002fe20000000f00 */
[----:B------:R-:W-:Y:S02]  /*4800*/  @!P0 HADD2.F32 R24, -RZ, R22.H1_H1 ;  /* 0x30000016ff188230 */ /* 0x000fe40000004100 */
[----:B-----5:R-:W-:Y:S02]  /*4810*/  @!P0 HADD2.F32 R11, -RZ, R6.H0_H0 ;  /* 0x20000006ff0b8230 */ /* 0x020fe40000004100 */
[----:B------:R-:W-:Y:S02]  /*4820*/  @!P0 HADD2.F32 R26, -RZ, R22.H0_H0 ;  /* 0x20000016ff1a8230 */ /* 0x000fe40000004100 */
[C---:B------:R-:W-:Y:S01]  /*4830*/  @!P0 FMUL.FTZ R29, R24.reuse, R23 ;  /* 0x00000017181d8220 */ /* 0x040fe20000410000 */
[----:B------:R-:W-:Y:S02]  /*4840*/  @!P0 HADD2.F32 R6, -RZ, R6.H1_H1 ;  /* 0x30000006ff068230 */ /* 0x000fe40000004100 */
        /* <DEDUP_REMOVED lines=34> */
.L_x_9042:
[----:B------:R-:W-:Y:S05]  /*4a70*/  BSYNC.RECONVERGENT B1 ;  /* 0x0000000000017941 */ /* 0x000fea0003800200 */
.L_x_9041:
[----:B------:R-:W2:Y:S02]  /*4a80*/  LD.E R3, desc[UR4][R102.64+0xd0] ;  /* 0x0000d00466037980 */ /* 0x000ea4000c101900 */
[----:B--2---:R-:W-:Y:S05]  /*4a90*/  IMAD.U32 R3, R3, -0x20, RZ ;  /* 0xffffffe003037824 */ /* 0x004fea00078e00ff */
[C---:B------:R-:W-:Y:S02]  /*4aa0*/  LEA R14, P1, R3.reuse, R14, 0x1 ;  /* 0x0000000e030e7211 */ /* 0x040fe400078208ff */
[C---:B------:R-:W-:Y:S02]  /*4ab0*/  LEA R50, P0, R3.reuse, R50, 0x1 ;  /* 0x0000003203327211 */ /* 0x040fe400078008ff */
[C---:B------:R-:W-:Y:S02]  /*4ac0*/  LEA.HI.X.SX32 R15, R3.reuse, R15, 0x1, P1 ;  /* 0x0000000f030f7211 */ /* 0x040fe400008f0eff */
[----:B------:R-:W-:Y:S01]  /*4ad0*/  LEA.HI.X.SX32 R51, R3, R51, 0x1, P0 ;  /* 0x0000003303337211 */ /* 0x000fe200000f0eff */
[----:B------:R-:W-:Y:S05]  /*4ae0*/  BRA `(.L_x_9027) ;  /* 0x0000003000247947 */ /* 0x000fea0003800000 */
.L_x_9028:
[----:B-1----:R-:W-:Y:S01]  /*4af0*/  LEA.HI R19, R11, R11, RZ, 0x1 ;  /* 0x0000000b0b137211 */ /* 0x002fe200078f08ff */
        /* <DEDUP_REMOVED lines=98> */
.L_x_9048:
[----:B------:R-:W-:Y:S05]  /*5120*/  BSYNC.RECONVERGENT B0 ;  /* 0x0000000000007941 */ /* 0x000fea0003800200 */
.L_x_9047:
[----:B------:R-:W-:Y:S11]  /*5130*/  ISETP.GE.AND P0, PT, R100, R99, PT ;  /* 0x000000636400720c */ /* 0x000ff60003f06270 */
[----:B------:R-:W-:Y:S02]  /*5140*/  @!UPT UIADD3 URZ, UPT, UPT, URZ, URZ, URZ ;  /* 0x000000fffffff290 */ /* 0x000fe4000fffe0ff */
[----:B------:R-:W-:Y:S05]  /*5150*/  @P0 BRA `(.L_x_9046) ;  /* 0x0000000400640947 */ /* 0x000fea0003800000 */
[----:B------:R-:W-:Y:S02]  /*5160*/  ISETP.GE.AND P0, PT, R100, R11, PT ;  /* 0x0000000b6400720c */ /* 0x000fe40003f06270 */
[----:B------:R-:W-:Y:S05]  /*5170*/  MOV R8, R10 ;  /* 0x0000000a00087202 */ /* 0x000fea0000000f00 */
[----:B--2---:R-:W2:Y:S06]  /*5180*/  LD.E.128 R52, desc[UR4][R8.64+0x80] ;  /* 0x0000800408347980 */ /* 0x004eac000c101d00 */
[----:B------:R-:W-:Y:S02]  /*5190*/  @!P0 ISETP.GT.AND P1, PT, R17, 0x40, PT ;  /* 0x000000401100880c */ /* 0x000fe40003f24270 */
[----:B------:R-:W-:Y:S02]  /*51a0*/  @!P0 IADD3 R101, P6, PT, R16, 0x40, RZ ;  /* 0x0000004010658810 */ /* 0x000fe40007fde0ff */
[----:B------:R-:W-:Y:S02]  /*51b0*/  @!P0 SEL R21, R19, R16, P1 ;  /* 0x0000001013158207 */ /* 0x000fe40000800000 */
[----:B------:R-:W-:Y:S02]  /*51c0*/  @!P0 SEL R101, R101, 0x40, !P1 ;  /* 0x0000004065658807 */ /* 0x000fe40004800000 */
[----:B------:R-:W-:Y:S01]  /*51d0*/  @!P0 IADD3.X R56, PT, PT, RZ, R97, RZ, P6, !PT ;  /* 0x00000061ff388210 */ /* 0x000fe200037fe4ff */
[----:B------:R-:W-:Y:S01]  /*51e0*/  @!P0 IMAD.WIDE R22, R21, 0x2, R8 ;  /* 0x0000000215168825 */ /* 0x000fe200078e0208 */
[----:B------:R-:W-:Y:S02]  /*51f0*/  @!P0 SHF.L.U32 R57, R101, 0x1, RZ ;  /* 0x0000000165398819 */ /* 0x000fe400000006ff */
[----:B------:R-:W-:Y:S02]  /*5200*/  @!P0 SEL R56, R56, RZ, !P1 ;  /* 0x000000ff38388207 */ /* 0x000fe40004800000 */
[----:B------:R-:W-:Y:S01]  /*5210*/  @!P0 IADD3 R120, P1, PT, R57, R76, RZ ;  /* 0x0000004c39788210 */ /* 0x000fe20007f3e0ff */
[----:B------:R-:W3:Y:S01]  /*5220*/  @!P0 LD.E.128 R20, desc[UR4][R22.64+0x80] ;  /* 0x0000800416148980 */ /* 0x000ee2000c101d00 */
[----:B------:R-:W-:Y:S04]  /*5230*/  @!P0 SHF.L.U64.HI R56, R101, 0x1, R56 ;  /* 0x0000000165388819 */ /* 0x000fe80000010238 */
        /* <DEDUP_REMOVED lines=41> */
[----:B------:R-:W-:Y:S01]  /*54d0*/  @P1 FADD.FTZ R25, -R25, -RZ ;  /* 0x800000ff19191221 */ /* 0x000fe20000010100 */
[--C-:B------:R-:W-:Y:S02]  /*54e0*/  @!P0 HADD2.F32 R44, -RZ, R47.reuse.H0_H0 ;  /* 0x2000002fff2c8230 */ /* 0x100fe40000004100 */
[----:B------:R-:W-:Y:S01]  /*54f0*/  @P1 FADD.FTZ R21, -R21, -RZ ;  /* 0x800000ff15151221 */ /* 0x000fe20000010100 */
        /* <DEDUP_REMOVED lines=31> */
.L_x_9046:
[----:B------:R-:W-:Y:S05]  /*56f0*/  BSYNC.RECONVERGENT B1 ;  /* 0x0000000000017941 */ /* 0x000fea0003800200 */
.L_x_9045:
[----:B------:R-:W-:Y:S04]  /*5700*/  BSSY.RECONVERGENT B1, `(.L_x_9049) ;  /* 0x00000bf000017945 */ /* 0x000fe80003800200 */
[----:B------:R-:W-:Y:S05]  /*5710*/  @!P5 BRA `(.L_x_9050) ;  /* 0x0000000800f4d947 */ /* 0x000fea0003800000 */
[----:B-----5:R-:W-:Y:S01]  /*5720*/  ISETP.GE.AND P5, PT, R12, R99, PT ;  /* 0x000000630c00720c */ /* 0x020fe20003fa6270 */
[----:B------:R-:W-:Y:S01]  /*5730*/  BSSY.RECONVERGENT B0, `(.L_x_9051) ;  /* 0x000005f000007945 */ /* 0x000fe20003800200 */
[----:B------:R-:W-:Y:S02]  /*5740*/  LEA R24, P1, R85, R10, 0x1 ;  /* 0x0000000a55187211 */ /* 0x000fe400078208ff */
[----:B------:R-:W-:Y:S02]  /*5750*/  LEA R124, P0, R65, R80, 0x1 ;  /* 0x00000050417c7211 */ /* 0x000fe400078008ff */
[----:B------:R-:W-:Y:S02]  /*5760*/  LEA.HI.X R25, R85, R9, R72, 0x1, P1 ;  /* 0x0000000955197211 */ /* 0x000fe400008f0c48 */
[----:B------:R-:W-:Y:S05]  /*5770*/  LEA.HI.X R125, R65, R81, R66, 0x1, P0 ;  /* 0x00000051417d7211 */ /* 0x000fea00000f0c42 */
[----:B------:R-:W-:Y:S05]  /*5780*/  @P5 BRA `(.L_x_9052) ;  /* 0x0000000400645947 */ /* 0x000fea0003800000 */
[----:B------:R-:W-:Y:S01]  /*5790*/  ISETP.GE.AND P0, PT, R12, R11, PT ;  /* 0x0000000b0c00720c */ /* 0x000fe20003f06270 */
[----:B--23--:R-:W2:Y:S11]  /*57a0*/  LD.E.128 R52, desc[UR4][R24.64] ;  /* 0x0000000418347980 */ /* 0x00ceb6000c101d00 */
        /* <DEDUP_REMOVED lines=64> */
[--C-:B------:R-:W-:Y:S02]  /*5bb0*/  @!P0 HADD2.F32 R40, -RZ, R56.reuse.H0_H0 ;  /* 0x20000038ff288230 */ /* 0x100fe40000004100 */
[----:B------:R-:W-:Y:S01]  /*5bc0*/  @!P0 FMUL.FTZ R6, R22, R27 ;  /* 0x0000001b16068220 */ /* 0x000fe20000410000 */
[----:B------:R-:W-:Y:S02]  /*5bd0*/  @!P0 HADD2.F32 R39, -RZ, R56.H1_H1 ;  /* 0x30000038ff278230 */ /* 0x000fe40000004100 */
[----:B------:R-:W-:Y:S01]  /*5be0*/  @!P0 FMUL.FTZ R7, R20, R21 ;  /* 0x0000001514078220 */ /* 0x000fe20000410000 */
[----:B------:R-:W-:Y:S02]  /*5bf0*/  @!P0 HADD2.F32 R23, -RZ, R23.H1_H1 ;  /* 0x30000017ff178230 */ /* 0x000fe40000004100 */
[----:B------:R-:W-:Y:S01]  /*5c00*/  @!P0 FFMA.FTZ R3, R40, R42, R3 ;  /* 0x0000002a28038223 */ /* 0x000fe20000010003 */
[--C-:B------:R-:W-:Y:S02]  /*5c10*/  @!P0 HADD2.F32 R36, -RZ, R47.reuse.H0_H0 ;  /* 0x2000002fff248230 */ /* 0x100fe40000004100 */
[----:B------:R-:W-:Y:S01]  /*5c20*/  @!P0 FFMA.FTZ R4, R39, R43, R4 ;  /* 0x0000002b27048223 */ /* 0x000fe20000010004 */
[----:B------:R-:W-:Y:S02]  /*5c30*/  @!P0 HADD2.F32 R41, -RZ, R47.H1_H1 ;  /* 0x3000002fff298230 */ /* 0x000fe40000004100 */
[----:B------:R-:W-:Y:S01]  /*5c40*/  @!P0 FMUL.FTZ R8, R23, R18 ;  /* 0x0000001217088220 */ /* 0x000fe20000410000 */
[--C-:B------:R-:W-:Y:S02]  /*5c50*/  @!P0 HADD2.F32 R38, -RZ, R57.reuse.H0_H0 ;  /* 0x20000039ff268230 */ /* 0x100fe40000004100 */
        /* <DEDUP_REMOVED lines=12> */
.L_x_9052:
[----:B------:R-:W-:Y:S05]  /*5d20*/  BSYNC.RECONVERGENT B0 ;  /* 0x0000000000007941 */ /* 0x000fea0003800200 */
.L_x_9051:
        /* <DEDUP_REMOVED lines=92> */
.L_x_9050:
[----:B------:R-:W-:Y:S05]  /*62f0*/  BSYNC.RECONVERGENT B1 ;  /* 0x0000000000017941 */ /* 0x000fea0003800200 */
.L_x_9049:
        /* <DEDUP_REMOVED lines=98> */
.L_x_9056:
[----:B------:R-:W-:Y:S05]  /*6920*/  BSYNC.RECONVERGENT B0 ;  /* 0x0000000000007941 */ /* 0x000fea0003800200 */
.L_x_9055:
        /* <DEDUP_REMOVED lines=92> */
.L_x_9054:
[----:B------:R-:W-:Y:S05]  /*6ef0*/  BSYNC.RECONVERGENT B1 ;  /* 0x0000000000017941 */ /* 0x000fea0003800200 */
.L_x_9053:
[----:B------:R-:W-:Y:S04]  /*6f00*/  BSSY.RECONVERGENT B1, `(.L_x_9057) ;  /* 0x00000c1000017945 */ /* 0x000fe80003800200 */
[----:B------:R-:W-:Y:S05]  /*6f10*/  @!P3 BRA `(.L_x_9058) ;  /* 0x0000000800fcb947 */ /* 0x000fea0003800000 */
[----:B------:R-:W-:Y:S01]  /*6f20*/  IMAD R5, R119, 0x60, RZ ;  /* 0x0000006077057824 */ /* 0x000fe200078e02ff */
[-C--:B-----5:R-:W-:Y:S01]  /*6f30*/  ISETP.GE.AND P0, PT, R12, R99.reuse, PT ;  /* 0x000000630c00720c */ /* 0x0a0fe20003f06270 */
[----:B------:R-:W-:Y:S01]  /*6f40*/  IMAD R3, R157, 0x60, RZ ;  /* 0x000000609d037824 */ /* 0x000fe200078e02ff */
[----:B------:R-:W-:Y:S01]  /*6f50*/  MOV R8, R10 ;  /* 0x0000000a00087202 */ /* 0x000fe20000000f00 */
[----:B--2-4-:R-:W-:Y:S01]  /*6f60*/  IMAD.WIDE.U32 R124, R156, 0x60, R80 ;  /* 0x000000609c7c7825 */ /* 0x014fe200078e0050 */
[----:B------:R-:W-:Y:S01]  /*6f70*/  ISETP.GE.AND P3, PT, R100, R99, PT ;  /* 0x000000636400720c */ /* 0x000fe20003f66270 */
[----:B------:R-:W-:Y:S02]  /*6f80*/  BSSY.RECONVERGENT B0, `(.L_x_9059) ;  /* 0x000005e000007945 */ /* 0x000fe40003800200 */
        /* <DEDUP_REMOVED lines=93> */
.L_x_9060:
[----:B------:R-:W-:Y:S05]  /*7560*/  BSYNC.RECONVERGENT B0 ;  /* 0x0000000000007941 */ /* 0x000fea0003800200 */
.L_x_9059:
[----:B------:R-:W-:Y:S05]  /*7570*/  @P3 BRA `(.L_x_9058) ;  /* 0x0000000400643947 */ /* 0x000fea0003800000 */
[----:B------:R-:W-:Y:S01]  /*7580*/  ISETP.GE.AND P0, PT, R100, R11, PT ;  /* 0x0000000b6400720c */ /* 0x000fe20003f06270 */
[----:B------:R-:W4:Y:S11]  /*7590*/  LD.E.128 R44, desc[UR4][R24.64+0x80] ;  /* 0x00008004182c7980 */ /* 0x000f36000c101d00 */
[----:B------:R-:W-:Y:S01]  /*75a0*/  @!UPT UIADD3 URZ, UPT, UPT, URZ, URZ, URZ ;  /* 0x000000fffffff290 */ /* 0x000fe2000fffe0ff */
[----:B------:R-:W-:Y:S04]  /*75b0*/  @!P0 ISETP.GT.AND P1, PT, R17, 0x40, PT ;  /* 0x000000401100880c */ /* 0x000fe80003f24270 */
[----:B------:R-:W-:Y:S02]  /*75c0*/  @!P0 SEL R56, R16, RZ, !P1 ;  /* 0x000000ff10388207 */ /* 0x000fe40004800000 */
[----:B--23--:R-:W-:Y:S02]  /*75d0*/  @!P0 SEL R53, R97, RZ, !P1 ;  /* 0x000000ff61358207 */ /* 0x00cfe40004800000 */
        /* <DEDUP_REMOVED lines=13> */
[----:B------:R4:W5:Y:S01]  /*76b0*/  @!P0 LD.E.128 R40, desc[UR4][R32.64+0x80] ;  /* 0x0000800420288980 */ /* 0x000962000c101d00 */
[--C-:B--2---:R-:W-:Y:S01]  /*76c0*/  @!P0 HADD2.F32 R28, -RZ, R20.reuse.H0_H0 ;  /* 0x20000014ff1c8230 */ /* 0x104fe20000004100 */
[----:B----4-:R-:W-:Y:S01]  /*76d0*/  @!P0 MOV R32, R44 ;  /* 0x0000002c00208202 */ /* 0x010fe20000000f00 */
[----:B------:R-:W-:Y:S01]  /*76e0*/  @!P0 HADD2.F32 R27, -RZ, R20.H1_H1 ;  /* 0x30000014ff1b8230 */ /* 0x000fe20000004100 */
[----:B------:R-:W-:Y:S01]  /*76f0*/  @!P0 MOV R48, R45 ;  /* 0x0000002d00308202 */ /* 0x000fe20000000f00 */
        /* <DEDUP_REMOVED lines=18> */
[----:B------:R-:W-:Y:S02]  /*7820*/  @!P0 HADD2.F32 R26, -RZ, R21.H0_H0 ;  /* 0x20000015ff1a8230 */ /* 0x000fe40000004100 */
[----:B------:R-:W-:Y:S02]  /*7830*/  @!P0 HADD2.F32 R22, -RZ, R54.H1_H1 ;  /* 0x30000036ff168230 */ /* 0x000fe40000004100 */
[----:B------:R-:W-:Y:S01]  /*7840*/  @!P0 FMUL.FTZ R5, R20, R23 ;  /* 0x0000001714058220 */ /* 0x000fe20000410000 */
[----:B-----5:R-:W-:Y:S02]  /*7850*/  @!P0 HADD2.F32 R32, -RZ, R40.H0_H0 ;  /* 0x20000028ff208230 */ /* 0x020fe40000004100 */
[----:B------:R-:W-:Y:S01]  /*7860*/  @!P0 FMUL.FTZ R3, R26, R25 ;  /* 0x000000191a038220 */ /* 0x000fe20000410000 */
        /* <DEDUP_REMOVED lines=20> */
[--C-:B------:R-:W-:Y:S01]  /*79b0*/  @!P0 HADD2.F32 R36, -RZ, R48.reuse.H0_H0 ;  /* 0x20000030ff248230 */ /* 0x100fe20000004100 */
[----:B------:R-:W-:Y:S01]  /*79c0*/  @!P0 F2FP.F16.F32.PACK_AB R52, R2, R0 ;  /* 0x000000000234823e */ /* 0x000fe200000000ff */
[----:B------:R-:W-:Y:S02]  /*79d0*/  @!P0 HADD2.F32 R31, -RZ, R48.H1_H1 ;  /* 0x30000030ff1f8230 */ /* 0x000fe40000004100 */
[----:B------:R-:W-:Y:S01]  /*79e0*/  @!P0 FMUL.FTZ R8, R16, R11 ;  /* 0x0000000b10088220 */ /* 0x000fe20000410000 */
[--C-:B------:R-:W-:Y:S01]  /*79f0*/  @!P0 HADD2.F32 R32, -RZ, R42.reuse.H0_H0 ;  /* 0x2000002aff208230 */ /* 0x100fe20000004100 */
[----:B------:R-:W-:Y:S01]  /*7a00*/  @!P0 MOV R44, R52 ;  /* 0x00000034002c8202 */ /* 0x000fe20000000f00 */
[----:B------:R-:W-:Y:S02]  /*7a10*/  @!P0 HADD2.F32 R33, -RZ, R42.H1_H1 ;  /* 0x3000002aff218230 */ /* 0x000fe40000004100 */
[----:B------:R-:W-:Y:S01]  /*7a20*/  @!P0 FFMA.FTZ R3, R36, R35, R3 ;  /* 0x0000002324038223 */ /* 0x000fe20000010003 */
[--C-:B------:R-:W-:Y:S02]  /*7a30*/  @!P0 HADD2.F32 R34, -RZ, R43.reuse.H0_H0 ;  /* 0x2000002bff228230 */ /* 0x100fe40000004100 */
[----:B------:R-:W-:Y:S01]  /*7a40*/  @!P0 FFMA.FTZ R4, R31, R37, R4 ;  /* 0x000000251f048223 */ /* 0x000fe20000010004 */
[----:B------:R-:W-:Y:S02]  /*7a50*/  @!P0 HADD2.F32 R35, -RZ, R43.H1_H1 ;  /* 0x3000002bff238230 */ /* 0x000fe40000004100 */
        /* <DEDUP_REMOVED lines=11> */
.L_x_9058:
[----:B------:R-:W-:Y:S05]  /*7b10*/  BSYNC.RECONVERGENT B1 ;  /* 0x0000000000017941 */ /* 0x000fea0003800200 */
.L_x_9057:
[----:B------:R-:W3:Y:S02]  /*7b20*/  LD.E R3, desc[UR4][R102.64+0xd0] ;  /* 0x0000d00466037980 */ /* 0x000ee4000c101900 */
[----:B---3--:R-:W-:Y:S05]  /*7b30*/  IMAD.U32 R3, R3, -0x20, RZ ;  /* 0xffffffe003037824 */ /* 0x008fea00078e00ff */
[C---:B------:R-:W-:Y:S02]  /*7b40*/  LEA R78, P1, R3.reuse, R78, 0x1 ;  /* 0x0000004e034e7211 */ /* 0x040fe400078208ff */
[C---:B------:R-:W-:Y:S02]  /*7b50*/  LEA R76, P0, R3.reuse, R76, 0x1 ;  /* 0x0000004c034c7211 */ /* 0x040fe400078008ff */
[C---:B------:R-:W-:Y:S02]  /*7b60*/  LEA.HI.X.SX32 R79, R3.reuse, R79, 0x1, P1 ;  /* 0x0000004f034f7211 */ /* 0x040fe400008f0eff */
[----:B------:R-:W-:Y:S09]  /*7b70*/  LEA.HI.X.SX32 R77, R3, R77, 0x1, P0 ;  /* 0x0000004d034d7211 */ /* 0x000ff200000f0eff */
.L_x_9027:
[----:B------:R-:W-:Y:S05]  /*7b80*/  BSYNC.RECONVERGENT B2 ;  /* 0x0000000000027941 */ /* 0x000fea0003800200 */
.L_x_9019:
        /* <DEDUP_REMOVED lines=28> */
[----:B------:R-:W-:Y:S03]  /*7d50*/  IABS R16, R108 ;  /* 0x0000006c00107213 */ /* 0x000fe60000000000 */
[----:B------:R-:W3:Y:S06]  /*7d60*/  LD.E.64 R26, desc[UR4][R102.64+0x40] ;  /* 0x00004004661a7980 */ /* 0x000eec000c101b00 */
[----:B------:R-:W4:Y:S06]  /*7d70*/  LD.E.64 R24, desc[UR4][R102.64+0x20] ;  /* 0x0000200466187980 */ /* 0x000f2c000c101b00 */
[----:B------:R-:W4:Y:S01]  /*7d80*/  LD.E.64 R22, desc[UR4][R102.64+0x28] ;  /* 0x0000280466167980 */ /* 0x000f22000c101b00 */
[-C--:B--2---:R-:W-:Y:S02]  /*7d90*/  IABS R17, R3.reuse ;  /* 0x0000000300117213 */ /* 0x084fe40000000000 */
[----:B------:R-:W-:Y:S02]  /*7da0*/  LOP3.LUT R4, RZ, R3, RZ, 0x33, !PT ;  /* 0x00000003ff047212 */ /* 0x000fe400078e33ff */
[----:B------:R-:W1:Y:S10]  /*7db0*/  I2F.RP R20, R17 ;  /* 0x0000001100147306 */ /* 0x000e740000209400 */
[----:B-1----:R-:W1:Y:S02]  /*7dc0*/  MUFU.RCP R6, R20 ;  /* 0x0000001400067308 */ /* 0x002e640000001000 */
[----:B-1----:R-:W-:Y:S01]  /*7dd0*/  VIADD R18, R6, 0xffffffe ;  /* 0x0ffffffe06127836 */ /* 0x002fe20000000000 */
[----:B------:R-:W-:Y:S07]  /*7de0*/  IABS R6, R92 ;  /* 0x0000005c00067213 */ /* 0x000fee0000000000 */
[----:B------:R-:W1:Y:S02]  /*7df0*/  F2I.FTZ.U32.TRUNC.NTZ R19, R18 ;  /* 0x0000001200137305 */ /* 0x000e64000021f000 */
[--C-:B-1----:R-:W-:Y:S01]  /*7e00*/  IMAD.MOV R8, RZ, RZ, -R19.reuse ;  /* 0x000000ffff087224 */ /* 0x102fe200078e0a13 */
[----:B------:R-:W-:Y:S03]  /*7e10*/  MOV R18, RZ ;  /* 0x000000ff00127202 */ /* 0x000fe60000000f00 */
        /* <DEDUP_REMOVED lines=9> */
[----:B------:R-:W-:Y:S02]  /*7eb0*/  LOP3.LUT R8, R108, R3, RZ, 0x3c, !PT ;  /* 0x000000036c087212 */ /* 0x000fe400078e3cff */
[C---:B------:R-:W-:Y:S02]  /*7ec0*/  ISETP.GT.U32.AND P0, PT, R17.reuse, R6, PT ;  /* 0x000000061100720c */ /* 0x040fe40003f04070 */
[----:B------:R-:W-:Y:S02]  /*7ed0*/  ISETP.GT.U32.AND P4, PT, R17, R16, PT ;  /* 0x000000101100720c */ /* 0x000fe40003f84070 */
[----:B------:R-:W-:Y:S09]  /*7ee0*/  ISETP.GE.AND P3, PT, R8, RZ, PT ;  /* 0x000000ff0800720c */ /* 0x000ff20003f66270 */
[----:B------:R-:W-:Y:S02]  /*7ef0*/  @!P0 IMAD.IADD R6, R6, 0x1, -R17 ;  /* 0x0000000106068824 */ /* 0x000fe400078e0a11 */
[----:B------:R-:W-:Y:S01]  /*7f00*/  @!P0 VIADD R7, R7, 0x1 ;  /* 0x0000000107078836 */ /* 0x000fe20000000000 */
[-C--:B------:R-:W-:Y:S01]  /*7f10*/  @!P4 IADD3 R16, PT, PT, R16, -R17.reuse, RZ ;  /* 0x800000111010c210 */ /* 0x080fe20007ffe0ff */
[----:B------:R-:W-:Y:S01]  /*7f20*/  @!P4 VIADD R5, R5, 0x1 ;  /* 0x000000010505c836 */ /* 0x000fe20000000000 */
[-C--:B------:R-:W-:Y:S02]  /*7f30*/  ISETP.GE.U32.AND P5, PT, R6, R17.reuse, PT ;  /* 0x000000110600720c */ /* 0x080fe40003fa6070 */
[----:B------:R-:W-:Y:S02]  /*7f40*/  ISETP.GE.U32.AND P6, PT, R16, R17, PT ;  /* 0x000000111000720c */ /* 0x000fe40003fc6070 */
[----:B------:R-:W-:Y:S02]  /*7f50*/  LOP3.LUT R6, R92, R3, RZ, 0x3c, !PT ;  /* 0x000000035c067212 */ /* 0x000fe400078e3cff */
        /* <DEDUP_REMOVED lines=9> */
[C---:B------:R-:W-:Y:S02]  /*7ff0*/  LEA R30, P1, R2.reuse, R172, 0x2 ;  /* 0x000000ac021e7211 */ /* 0x040fe400078210ff */
        /* <DEDUP_REMOVED lines=9> */
[-C--:B-1----:R-:W-:Y:S04]  /*8090*/  IMAD.WIDE.U32 R28, R26, R0.reuse, RZ ;  /* 0x000000001a1c7225 */ /* 0x082fe800078e00ff */
[----:B--2---:R-:W-:Y:S04]  /*80a0*/  IMAD R19, R21, R0, RZ ;  /* 0x0000000015137224 */ /* 0x004fe800078e02ff */
[----:B------:R-:W-:Y:S02]  /*80b0*/  IMAD R19, R20, R8, R19 ;  /* 0x0000000814137224 */ /* 0x000fe400078e0213 */
[----:B----4-:R-:W-:Y:S04]  /*80c0*/  IMAD.IADD R18, R17, 0x1, -R6 ;  /* 0x0000000111127824 */ /* 0x010fe800078e0a06 */
[-C--:B------:R-:W-:Y:S01]  /*80d0*/  IMAD R6, R25, R18.reuse, RZ ;  /* 0x0000001219067224 */ /* 0x080fe200078e02ff */
[----:B------:R-:W-:Y:S01]  /*80e0*/  SHF.R.S32.HI R17, RZ, 0x1f, R18 ;  /* 0x0000001fff117819 */ /* 0x000fe20000011412 */
[C---:B------:R-:W-:Y:S01]  /*80f0*/  IMAD.WIDE.U32 R26, R24.reuse, R18, RZ ;  /* 0x00000012181a7225 */ /* 0x040fe200078e00ff */
[----:B------:R-:W-:Y:S03]  /*8100*/  IADD3 R25, PT, PT, R29, R16, RZ ;  /* 0x000000101d197210 */ /* 0x000fe60007ffe0ff */
[-C--:B------:R-:W-:Y:S01]  /*8110*/  IMAD R6, R24, R17.reuse, R6 ;  /* 0x0000001118067224 */ /* 0x080fe200078e0206 */
[----:B------:R-:W-:Y:S03]  /*8120*/  MOV R24, R28 ;  /* 0x0000001c00187202 */ /* 0x000fe60000000f00 */
[----:B------:R-:W-:Y:S02]  /*8130*/  IMAD.IADD R27, R27, 0x1, R6 ;  /* 0x000000011b1b7824 */ /* 0x000fe400078e0206 */
[----:B------:R-:W-:Y:S04]  /*8140*/  IMAD.WIDE.U32 R24, R18, R22, R24 ;  /* 0x0000001612187225 */ /* 0x000fe800078e0018 */
[----:B------:R-:W-:Y:S01]  /*8150*/  IMAD R18, R23, R18, RZ ;  /* 0x0000001217127224 */ /* 0x000fe200078e02ff */
[----:B------:R-:W-:Y:S01]  /*8160*/  LEA R82, P1, R24, R82, 0x1 ;  /* 0x0000005218527211 */ /* 0x000fe200078208ff */
[----:B------:R-:W-:Y:S04]  /*8170*/  IMAD.WIDE.U32 R26, R20, R0, R26 ;  /* 0x00000000141a7225 */ /* 0x000fe800078e001a */
[----:B------:R-:W-:Y:S01]  /*8180*/  IMAD R18, R22, R17, R18 ;  /* 0x0000001116127224 */ /* 0x000fe200078e0212 */
[C---:B------:R-:W-:Y:S02]  /*8190*/  LEA R80, P0, R26.reuse, R80, 0x1 ;  /* 0x000000501a507211 */ /* 0x040fe400078008ff */
[----:B------:R-:W-:Y:S01]  /*81a0*/  IADD3 R6, PT, PT, R27, R19, RZ ;  /* 0x000000131b067210 */ /* 0x000fe20007ffe0ff */
[----:B------:R-:W-:Y:S03]  /*81b0*/  IMAD.IADD R18, R25, 0x1, R18 ;  /* 0x0000000119127824 */ /* 0x000fe600078e0212 */
[----:B------:R-:W-:Y:S02]  /*81c0*/  LEA.HI.X R81, R26, R81, R6, 0x1, P0 ;  /* 0x000000511a517211 */ /* 0x000fe400000f0c06 */
[----:B------:R-:W-:Y:S02]  /*81d0*/  LEA.HI.X R83, R24, R83, R18, 0x1, P1 ;  /* 0x0000005318537211 */ /* 0x000fe400008f0c12 */
.L_x_9062:
[----:B------:R-:W-:Y:S05]  /*81e0*/  BSYNC.RECONVERGENT B0 ;  /* 0x0000000000007941 */ /* 0x000fea0003800200 */
.L_x_9061:
[----:B------:R-:W-:Y:S05]  /*81f0*/  @P2 BRA `(.L_x_9063) ;  /* 0xffffffa000c02947 */ /* 0x000fea000383ffff */
.L_x_9010:
        /* <DEDUP_REMOVED lines=34> */
.L_x_9067:
[----:B------:R-:W-:Y:S05]  /*8420*/  BSYNC.RECONVERGENT B0 ;  /* 0x0000000000007941 */ /* 0x000fea0003800200 */
.L_x_9066:
        /* <DEDUP_REMOVED lines=14> */
.L_x_9069:
[----:B------:R-:W-:Y:S05]  /*8510*/  BSYNC.RECONVERGENT B0 ;  /* 0x0000000000007941 */ /* 0x000fea0003800200 */
.L_x_9068:
        /* <DEDUP_REMOVED lines=16> */
.L_x_9071:
[----:B------:R-:W-:Y:S05]  /*8620*/  BSYNC.RECONVERGENT B0 ;  /* 0x0000000000007941 */ /* 0x000fea0003800200 */
.L_x_9070:
        /* <DEDUP_REMOVED lines=16> */
.L_x_9065:
[----:B------:R-:W2:Y:S04]  /*8730*/  LD.E.64 R4, desc[UR4][R102.64+0xf0] ;  /* 0x0000f00466047980 */ /* 0x000ea8000c101b00 */
[----:B------:R-:W3:Y:S04]  /*8740*/  LD.E.U8 R0, desc[UR4][R102.64+0x1b3] ;  /* 0x0001b30466007980 */ /* 0x000ee8000c101100 */
[----:B------:R1:W5:Y:S04]  /*8750*/  LD.E.64 R14, desc[UR4][R102.64+0x148] ;  /* 0x00014804660e7980 */ /* 0x000368000c101b00 */
[----:B------:R1:W5:Y:S01]  /*8760*/  LD.E.64 R26, desc[UR4][R102.64+0x150] ;  /* 0x00015004661a7980 */ /* 0x000362000c101b00 */
[----:B--2---:R-:W-:-:S04]  /*8770*/  ISETP.NE.U32.AND P1, PT, R4, RZ, PT ;  /* 0x000000ff0400720c */ /* 0x004fc80003f25070 */
[----:B------:R-:W-:-:S13]  /*8780*/  ISETP.NE.AND.EX P1, PT, R5, RZ, PT, P1 ;  /* 0x000000ff0500720c */ /* 0x000fda0003f25310 */
[----:B------:R-:W-:Y:S01]  /*8790*/  @P1 IADD3 R6, P0, PT, R4, R89, RZ ;  /* 0x0000005904061210 */ /* 0x000fe20007f1e0ff */
[----:B------:R-:W-:-:S04]  /*87a0*/  IMAD.MOV.U32 R4, RZ, RZ, RZ ;  /* 0x000000ffff047224 */ /* 0x000fc800078e00ff */
[----:B------:R-:W-:-:S05]  /*87b0*/  @P1 IMAD.X R7, R5, 0x1, R88, P0 ;  /* 0x0000000105071824 */ /* 0x000fca00000e0658 */
        /* <DEDUP_REMOVED lines=53> */
[----:B------:R-:W-:Y:S02]  /*8b10*/  HADD2.F32 R9, -RZ, R8.H1_H1 ;  /* 0x30000008ff097230 */ /* 0x000fe40000004100 */
[----:B------:R-:W-:Y:S01]  /*8b20*/  FFMA.FTZ R11, R23, R2, R11 ;  /* 0x00000002170b7223 */ /* 0x000fe2000001000b */
[----:B------:R-:W-:Y:S01]  /*8b30*/  FFMA.FTZ R27, R25, R0, R27 ;  /* 0x00000000191b7223 */ /* 0x000fe2000001001b */
[----:B------:R-:W-:Y:S02]  /*8b40*/  HADD2.F32 R5, -RZ, R5.H0_H0 ;  /* 0x20000005ff057230 */ /* 0x000fe40000004100 */
[----:B------:R-:W-:Y:S01]  /*8b50*/  FFMA.FTZ R26, R23, R10, -R26 ;  /* 0x0000000a171a7223 */ /* 0x000fe2000001081a */
        /* <DEDUP_REMOVED lines=10> */
[----:B------:R-:W-:Y:S01]  /*8c00*/  F2FP.F16.F32.PACK_AB R11, R27, R22 ;  /* 0x000000161b0b723e */ /* 0x000fe200000000ff */
[----:B------:R-:W-:Y:S01]  /*8c10*/  FFMA.FTZ R0, R18, R5, R0 ;  /* 0x0000000512007223 */ /* 0x000fe20000010000 */
[C---:B------:R-:W-:Y:S01]  /*8c20*/  FFMA.FTZ R2, R23.reuse, R6, -R2 ;  /* 0x0000000617027223 */ /* 0x040fe20000010802 */
[----:B------:R-:W-:-:S03]  /*8c30*/  FFMA.FTZ R25, R23, R4, R25 ;  /* 0x0000000417197223 */ /* 0x000fc60000010019 */
[----:B------:R-:W-:Y:S02]  /*8c40*/  F2FP.F16.F32.PACK_AB R10, R0, R9 ;  /* 0x00000009000a723e */ /* 0x000fe400000000ff */
[----:B------:R-:W-:Y:S02]  /*8c50*/  F2FP.F16.F32.PACK_AB R8, R25, R2 ;  /* 0x000000021908723e */ /* 0x000fe400000000ff */
[----:B------:R-:W-:Y:S02]  /*8c60*/  MOV R9, R26 ;  /* 0x0000001a00097202 */ /* 0x000fe40000000f00 */
.L_x_9079:
[----:B------:R-:W-:Y:S05]  /*8c70*/  BSYNC.RECONVERGENT B0 ;  /* 0x0000000000007941 */ /* 0x000fea0003800200 */
.L_x_9078:
[----:B-----5:R-:W-:Y:S01]  /*8c80*/  IMAD.MOV.U32 R6, RZ, RZ, R10 ;  /* 0x000000ffff067224 */ /* 0x020fe200078e000a */
[----:B------:R-:W-:Y:S01]  /*8c90*/  MOV R4, R8 ;  /* 0x0000000800047202 */ /* 0x000fe20000000f00 */
[----:B------:R-:W-:Y:S01]  /*8ca0*/  IMAD.MOV.U32 R7, RZ, RZ, R11 ;  /* 0x000000ffff077224 */ /* 0x000fe200078e000b */
[----:B------:R-:W-:Y:S02]  /*8cb0*/  MOV R5, R9 ;  /* 0x0000000900057202 */ /* 0x000fe40000000f00 */
.L_x_9077:
[----:B------:R-:W-:Y:S05]  /*8cc0*/  BSYNC.RECONVERGENT B1 ;  /* 0x0000000000017941 */ /* 0x000fea0003800200 */
.L_x_9076:
        /* <DEDUP_REMOVED lines=50> */
.L_x_9081:
[----:B------:R-:W-:Y:S05]  /*8ff0*/  BSYNC.RECONVERGENT B0 ;  /* 0x0000000000007941 */ /* 0x000fea0003800200 */
.L_x_9080:
[----:B-----5:R3:W-:Y:S02]  /*9000*/  STS.128 [R169+0x2000], R8 ;  /* 0x00200008a9007388 */ /* 0x0207e40000000c00 */
.L_x_9075:
[----:B------:R-:W-:Y:S05]  /*9010*/  BSYNC.RECONVERGENT B2 ;  /* 0x0000000000027941 */ /* 0x000fea0003800200 */
.L_x_9074:
        /* <DEDUP_REMOVED lines=14> */
[----:B--2---:R-:W2:Y:S04]  /*9100*/  LD.E.64 R4, desc[UR4][R20.64] ;  /* 0x0000000414047980 */ /* 0x004ea8000c101b00 */
        /* <DEDUP_REMOVED lines=39> */
.L_x_9087:
[----:B------:R-:W-:Y:S05]  /*9380*/  BSYNC.RECONVERGENT B0 ;  /* 0x0000000000007941 */ /* 0x000fea0003800200 */
.L_x_9086:
[----:B-----5:R1:W-:Y:S02]  /*9390*/  STS.128 [R169+0x800], R8 ;  /* 0x00080008a9007388 */ /* 0x0203e40000000c00 */
.L_x_9085:
[----:B------:R-:W-:Y:S05]  /*93a0*/  BSYNC.RECONVERGENT B1 ;  /* 0x0000000000017941 */ /* 0x000fea0003800200 */
.L_x_9084:
[----:B------:R-:W-:-:S13]  /*93b0*/  ISETP.GE.AND P0, PT, R100, R17, PT ;  /* 0x000000116400720c */ /* 0x000fda0003f06270 */
[----:B------:R1:W-:Y:S01]  /*93c0*/  @P0 STS.128 [R169+0x2800], RZ ;  /* 0x002800ffa9000388 */ /* 0x0003e20000000c00 */
[----:B------:R-:W-:Y:S05]  /*93d0*/  @P0 BRA `(.L_x_9083) ;  /* 0x0000000000b80947 */ /* 0x000fea0003800000 */
[----:B-1-3--:R1:W5:Y:S01]  /*93e0*/  LD.E.128 R8, desc[UR4][R28.64+0x80] ;  /* 0x000080041c087980 */ /* 0x00a362000c101d00 */
        /* <DEDUP_REMOVED lines=43> */
.L_x_9089:
[----:B------:R-:W-:Y:S05]  /*96a0*/  BSYNC.RECONVERGENT B0 ;  /* 0x0000000000007941 */ /* 0x000fea0003800200 */
.L_x_9088:
[----:B-----5:R3:W-:Y:S02]  /*96b0*/  STS.128 [R169+0x2800], R8 ;  /* 0x00280008a9007388 */ /* 0x0207e40000000c00 */
.L_x_9083:
[----:B------:R-:W-:Y:S05]  /*96c0*/  BSYNC.RECONVERGENT B2 ;  /* 0x0000000000027941 */ /* 0x000fea0003800200 */
.L_x_9082:
[----:B------:R-:W-:Y:S01]  /*96d0*/  IADD3 R175, PT, PT, R112, 0x20, RZ ;  /* 0x0000002070af7810 */ /* 0x000fe20007ffe0ff */
[----:B------:R-:W-:Y:S03]  /*96e0*/  BSSY.RECONVERGENT B2, `(.L_x_9090) ;  /* 0x0000069000027945 */ /* 0x000fe60003800200 */
[----:B------:R-:W-:-:S13]  /*96f0*/  ISETP.GE.AND P0, PT, R175, R19, PT ;  /* 0x00000013af00720c */ /* 0x000fda0003f06270 */
[----:B------:R-:W-:Y:S05]  /*9700*/  @P0 BRA `(.L_x_9091) ;  /* 0x0000000400980947 */ /* 0x000fea0003800000 */
[----:B------:R-:W-:Y:S01]  /*9710*/  ISETP.GE.AND P0, PT, R12, R17, PT ;  /* 0x000000110c00720c */ /* 0x000fe20003f06270 */
[----:B------:R-:W-:Y:S01]  /*9720*/  BSSY.RECONVERGENT B1, `(.L_x_9092) ;  /* 0x0000033000017945 */ /* 0x000fe20003800200 */
[----:B-1-3--:R-:W-:-:S04]  /*9730*/  LEA R28, P1, R114, R110, 0x6 ;  /* 0x0000006e721c7211 */ /* 0x00afc800078230ff */
[----:B------:R-:W-:-:S07]  /*9740*/  LEA.HI.X R29, R114, R111, R115, 0x6, P1 ;  /* 0x0000006f721d7211 */ /* 0x000fce00008f3473 */
[----:B------:R1:W-:Y:S01]  /*9750*/  @P0 STS.128 [R169+0x1000], RZ ;  /* 0x001000ffa9000388 */ /* 0x0003e20000000c00 */
[----:B------:R-:W-:Y:S05]  /*9760*/  @P0 BRA `(.L_x_9093) ;  /* 0x0000000000b80947 */ /* 0x000fea0003800000 */
[----:B------:R3:W5:Y:S01]  /*9770*/  LD.E.128 R8, desc[UR4][R28.64] ;  /* 0x000000041c087980 */ /* 0x000762000c101d00 */
        /* <DEDUP_REMOVED lines=43> */
.L_x_9095:
[----:B------:R-:W-:Y:S05]  /*9a30*/  BSYNC.RECONVERGENT B0 ;  /* 0x0000000000007941 */ /* 0x000fea0003800200 */
.L_x_9094:
[----:B-----5:R1:W-:Y:S02]  /*9a40*/  STS.128 [R169+0x1000], R8 ;  /* 0x00100008a9007388 */ /* 0x0203e40000000c00 */
.L_x_9093:
[----:B------:R-:W-:Y:S05]  /*9a50*/  BSYNC.RECONVERGENT B1 ;  /* 0x0000000000017941 */ /* 0x000fea0003800200 */
.L_x_9092:
[----:B------:R-:W-:-:S13]  /*9a60*/  ISETP.GE.AND P0, PT, R100, R17, PT ;  /* 0x000000116400720c */ /* 0x000fda0003f06270 */
[----:B------:R1:W-:Y:S01]  /*9a70*/  @P0 STS.128 [R169+0x3000], RZ ;  /* 0x003000ffa9000388 */ /* 0x0003e20000000c00 */
[----:B------:R-:W-:Y:S05]  /*9a80*/  @P0 BRA `(.L_x_9091) ;  /* 0x0000000000b80947 */ /* 0x000fea0003800000 */
[----:B-1----:R1:W5:Y:S01]  /*9a90*/  LD.E.128 R8, desc[UR4][R28.64+0x80] ;  /* 0x000080041c087980 */ /* 0x002362000c101d00 */
        /* <DEDUP_REMOVED lines=43> */
.L_x_9097:
[----:B------:R-:W-:Y:S05]  /*9d50*/  BSYNC.RECONVERGENT B0 ;  /* 0x0000000000007941 */ /* 0x000fea0003800200 */
.L_x_9096:
[----:B-----5:R1:W-:Y:S02]  /*9d60*/  STS.128 [R169+0x3000], R8 ;  /* 0x00300008a9007388 */ /* 0x0203e40000000c00 */
.L_x_9091:
[----:B------:R-:W-:Y:S05]  /*9d70*/  BSYNC.RECONVERGENT B2 ;  /* 0x0000000000027941 */ /* 0x000fea0003800200 */
.L_x_9090:
[----:B------:R-:W-:-:S04]  /*9d80*/  IADD3 R174, PT, PT, R112, 0x30, RZ ;  /* 0x0000003070ae7810 */ /* 0x000fc80007ffe0ff */
[----:B------:R-:W-:-:S13]  /*9d90*/  ISETP.GE.AND P0, PT, R174, R19, PT ;  /* 0x00000013ae00720c */ /* 0x000fda0003f06270 */
[----:B------:R-:W-:Y:S05]  /*9da0*/  @P0 BRA `(.L_x_9072) ;  /* 0x0000003000fc0947 */ /* 0x000fea0003800000 */
[----:B------:R-:W-:Y:S01]  /*9db0*/  ISETP.GE.AND P0, PT, R12, R17, PT ;  /* 0x000000110c00720c */ /* 0x000fe20003f06270 */
        /* <DEDUP_REMOVED lines=51> */
.L_x_9101:
[----:B------:R-:W-:Y:S05]  /*a0f0*/  BSYNC.RECONVERGENT B0 ;  /* 0x0000000000007941 */ /* 0x000fea0003800200 */
.L_x_9100:
[----:B-----5:R3:W-:Y:S02]  /*a100*/  STS.128 [R169+0x1800], R8 ;  /* 0x00180008a9007388 */ /* 0x0207e40000000c00 */
.L_x_9099:
[----:B------:R-:W-:Y:S05]  /*a110*/  BSYNC.RECONVERGENT B1 ;  /* 0x0000000000017941 */ /* 0x000fea0003800200 */
.L_x_9098:
        /* <DEDUP_REMOVED lines=8> */
[----:B--2---:R2:W4:Y:S01]  /*a1a0*/  LD.E.64 R4, desc[UR4][R14.64+0x40] ;  /* 0x000040040e047980 */ /* 0x004522000c101b00 */
[----:B-----5:R-:W-:Y:S01]  /*a1b0*/  MOV R16, R10 ;  /* 0x0000000a00107202 */ /* 0x020fe20000000f00 */
[--C-:B------:R-:W-:Y:S02]  /*a1c0*/  HADD2.F32 R17, -RZ, R9.reuse.H0_H0 ;  /* 0x20000009ff117230 */ /* 0x100fe40000004100 */
[----:B------:R-:W-:Y:S02]  /*a1d0*/  HADD2.F32 R19, -RZ, R9.H1_H1 ;  /* 0x30000009ff137230 */ /* 0x000fe40000004100 */
[----:B------:R-:W-:-:S02]  /*a1e0*/  HADD2.F32 R10, -RZ, R11.H1_H1 ;  /* 0x3000000bff0a7230 */ /* 0x000fc40000004100 */
[----:B--2---:R-:W-:Y:S02]  /*a1f0*/  HADD2.F32 R15, -RZ, R11.H0_H0 ;  /* 0x2000000bff0f7230 */ /* 0x004fe40000004100 */
        /* <DEDUP_REMOVED lines=32> */
.L_x_9103:
[----:B------:R-:W-:Y:S05]  /*a400*/  BSYNC.RECONVERGENT B0 ;  /* 0x0000000000007941 */ /* 0x000fea0003800200 */
.L_x_9102:
[----:B-----5:R3:W-:Y:S01]  /*a410*/  STS.128 [R169+0x3800], R8 ;  /* 0x00380008a9007388 */ /* 0x0207e20000000c00 */
[----:B------:R-:W-:Y:S05]  /*a420*/  BRA `(.L_x_9072) ;  /* 0x0000002c005c7947 */ /* 0x000fea0003800000 */
.L_x_9073:
        /* <DEDUP_REMOVED lines=95> */
.L_x_9109:
[----:B------:R-:W-:Y:S05]  /*aa20*/  BSYNC.RECONVERGENT B0 ;  /* 0x0000000000007941 */ /* 0x000fea0003800200 */
.L_x_9108:
[----:B--2--5:R-:W-:Y:S01]  /*aa30*/  IMAD.MOV.U32 R6, RZ, RZ, R34 ;  /* 0x000000ffff067224 */ /* 0x024fe200078e0022 */
[----:B------:R-:W-:Y:S01]  /*aa40*/  MOV R4, R32 ;  /* 0x0000002000047202 */ /* 0x000fe20000000f00 */
[----:B------:R-:W-:Y:S01]  /*aa50*/  IMAD.MOV.U32 R7, RZ, RZ, R35 ;  /* 0x000000ffff077224 */ /* 0x000fe200078e0023 */
[----:B------:R-:W-:Y:S02]  /*aa60*/  MOV R5, R33 ;  /* 0x0000002100057202 */ /* 0x000fe40000000f00 */
.L_x_9107:
[----:B------:R-:W-:Y:S05]  /*aa70*/  BSYNC.RECONVERGENT B1 ;  /* 0x0000000000017941 */ /* 0x000fea0003800200 */
.L_x_9106:
        /* <DEDUP_REMOVED lines=86> */
.L_x_9111:
[----:B------:R-:W-:Y:S05]  /*afe0*/  BSYNC.RECONVERGENT B0 ;  /* 0x0000000000007941 */ /* 0x000fea0003800200 */
.L_x_9110:
[----:B-----5:R3:W-:Y:S02]  /*aff0*/  STS.128 [R169+0x2000], R32 ;  /* 0x00200020a9007388 */ /* 0x0207e40000000c00 */
.L_x_9105:
[----:B------:R-:W-:Y:S05]  /*b000*/  BSYNC.RECONVERGENT B2 ;  /* 0x0000000000027941 */ /* 0x000fea0003800200 */
.L_x_9104:
        /* <DEDUP_REMOVED lines=52> */
[----:B---3--:R-:W-:Y:S02]  /*b350*/  HADD2.F32 R4, -RZ, R8.H0_H0 ;  /* 0x20000008ff047230 */ /* 0x008fe40000004100 */
        /* <DEDUP_REMOVED lines=37> */
.L_x_9117:
[----:B------:R-:W-:Y:S05]  /*b5b0*/  BSYNC.RECONVERGENT B0 ;  /* 0x0000000000007941 */ /* 0x000fea0003800200 */
.L_x_9116:
[----:B-----5:R1:W-:Y:S02]  /*b5c0*/  STS.128 [R169+0x800], R32 ;  /* 0x00080020a9007388 */ /* 0x0203e40000000c00 */
.L_x_9115:
[----:B------:R-:W-:Y:S05]  /*b5d0*/  BSYNC.RECONVERGENT B1 ;  /* 0x0000000000017941 */ /* 0x000fea0003800200 */
.L_x_9114:
        /* <DEDUP_REMOVED lines=83> */
.L_x_9119:
[----:B------:R-:W-:Y:S05]  /*bb10*/  BSYNC.RECONVERGENT B0 ;  /* 0x0000000000007941 */ /* 0x000fea0003800200 */
.L_x_9118:
[----:B-----5:R3:W-:Y:S02]  /*bb20*/  STS.128 [R169+0x2800], R32 ;  /* 0x00280020a9007388 */ /* 0x0207e40000000c00 */
.L_x_9113:
[----:B------:R-:W-:Y:S05]  /*bb30*/  BSYNC.RECONVERGENT B2 ;  /* 0x0000000000027941 */ /* 0x000fea0003800200 */
.L_x_9112:
        /* <DEDUP_REMOVED lines=90> */
.L_x_9125:
[----:B------:R-:W-:Y:S05]  /*c0e0*/  BSYNC.RECONVERGENT B0 ;  /* 0x0000000000007941 */ /* 0x000fea0003800200 */
.L_x_9124:
[----:B-----5:R3:W-:Y:S02]  /*c0f0*/  STS.128 [R169+0x1000], R32 ;  /* 0x00100020a9007388 */ /* 0x0207e40000000c00 */
.L_x_9123:
[----:B------:R-:W-:Y:S05]  /*c100*/  BSYNC.RECONVERGENT B1 ;  /* 0x0000000000017941 */ /* 0x000fea0003800200 */
.L_x_9122:
        /* <DEDUP_REMOVED lines=39> */
[--C-:B-1----:R-:W-:Y:S02]  /*c380*/  HADD2.F32 R41, -RZ, R7.reuse.H0_H0 ;  /* 0x20000007ff297230 */ /* 0x102fe40000004100 */
        /* <DEDUP_REMOVED lines=43> */
.L_x_9127:
[----:B------:R-:W-:Y:S05]  /*c640*/  BSYNC.RECONVERGENT B0 ;  /* 0x0000000000007941 */ /* 0x000fea0003800200 */
.L_x_9126:
[----:B-----5:R3:W-:Y:S02]  /*c650*/  STS.128 [R169+0x3000], R32 ;  /* 0x00300020a9007388 */ /* 0x0207e40000000c00 */
.L_x_9121:
[----:B------:R-:W-:Y:S05]  /*c660*/  BSYNC.RECONVERGENT B2 ;  /* 0x0000000000027941 */ /* 0x000fea0003800200 */
.L_x_9120:
[----:B------:R-:W-:-:S04]  /*c670*/  IADD3 R174, PT, PT, R112, 0x30, RZ ;  /* 0x0000003070ae7810 */ /* 0x000fc80007ffe0ff */
[----:B------:R-:W-:-:S13]  /*c680*/  ISETP.GE.AND P0, PT, R174, R29, PT ;  /* 0x0000001dae00720c */ /* 0x000fda0003f06270 */
[----:B------:R-:W-:Y:S05]  /*c690*/  @P0 BRA `(.L_x_9072) ;  /* 0x0000000800c00947 */ /* 0x000fea0003800000 */
[----:B-----5:R-:W-:Y:S01]  /*c6a0*/  ISETP.GE.AND P0, PT, R12, R23, PT ;  /* 0x000000170c00720c */ /* 0x020fe20003f06270 */
        /* <DEDUP_REMOVED lines=87> */
.L_x_9131:
[----:B------:R-:W-:Y:S05]  /*cc20*/  BSYNC.RECONVERGENT B0 ;  /* 0x0000000000007941 */ /* 0x000fea0003800200 */
.L_x_9130:
[----:B-----5:R1:W-:Y:S02]  /*cc30*/  STS.128 [R169+0x1800], R28 ;  /* 0x0018001ca9007388 */ /* 0x0203e40000000c00 */
.L_x_9129:
[----:B------:R-:W-:Y:S05]  /*cc40*/  BSYNC.RECONVERGENT B1 ;  /* 0x0000000000017941 */ /* 0x000fea0003800200 */
.L_x_9128:
        /* <DEDUP_REMOVED lines=16> */
[----:B--2---:R-:W-:-:S03]  /*cd50*/  IADD3 R4, P0, PT, R26, R3, RZ ;  /* 0x000000031a047210 */ /* 0x004fc60007f1e0ff */
        /* <DEDUP_REMOVED lines=66> */
.L_x_9133:
[----:B------:R-:W-:Y:S05]  /*d180*/  BSYNC.RECONVERGENT B0 ;  /* 0x0000000000007941 */ /* 0x000fea0003800200 */
.L_x_9132:
[----:B-----5:R1:W-:Y:S02]  /*d190*/  STS.128 [R169+0x3800], R28 ;  /* 0x0038001ca9007388 */ /* 0x0203e40000000c00 */
.L_x_9072:
[----:B------:R-:W-:Y:S05]  /*d1a0*/  BSYNC.RECONVERGENT B3 ;  /* 0x0000000000037941 */ /* 0x000fea0003800200 */
.L_x_9064:
[----:B-123--:R-:W-:Y:S01]  /*d1b0*/  IMAD.IADD R5, R61, 0x1, -R59 ;  /* 0x000000013d057824 */ /* 0x00efe200078e0a3b */
[C---:B-----5:R-:W-:Y:S01]  /*d1c0*/  SHF.L.U64.HI R14, R65.reuse, 0x1, R66 ;  /* 0x00000001410e7819 */ /* 0x060fe20000010242 */
[----:B----4-:R-:W-:Y:S01]  /*d1d0*/  IMAD.SHL.U32 R3, R65, 0x2, RZ ;  /* 0x0000000241037824 */ /* 0x010fe200078e00ff */
[----:B------:R-:W-:Y:S02]  /*d1e0*/  BSSY.RECONVERGENT B0, `(.L_x_9134) ;  /* 0x0000016000007945 */ /* 0x000fe40003800200 */
[-C--:B------:R-:W-:Y:S02]  /*d1f0*/  ISETP.GE.AND P5, PT, R112, R5.reuse, PT ;  /* 0x000000057000720c */ /* 0x080fe40003fa6270 */
[----:B------:R-:W-:Y:S02]  /*d200*/  IADD3 R6, P0, PT, R3, R160, RZ ;  /* 0x000000a003067210 */ /* 0x000fe40007f1e0ff */
[-C--:B------:R-:W-:Y:S02]  /*d210*/  ISETP.GE.AND P4, PT, R176, R5.reuse, PT ;  /* 0x00000005b000720c */ /* 0x080fe40003f86270 */
[-C--:B------:R-:W-:Y:S01]  /*d220*/  ISETP.GE.AND P3, PT, R175, R5.reuse, PT ;  /* 0x00000005af00720c */ /* 0x080fe20003f66270 */
[----:B------:R-:W-:Y:S01]  /*d230*/  IMAD.X R7, R14, 0x1, R161, P0 ;  /* 0x000000010e077824 */ /* 0x000fe200000e06a1 */
[----:B------:R-:W-:-:S05]  /*d240*/  ISETP.GE.AND P2, PT, R174, R5, PT ;  /* 0x00000005ae00720c */ /* 0x000fca0003f46270 */
        /* <DEDUP_REMOVED lines=15> */
.L_x_9135:
[----:B------:R-:W-:Y:S05]  /*d340*/  BSYNC.RECONVERGENT B0 ;  /* 0x0000000000007941 */ /* 0x000fea0003800200 */
.L_x_9134:
        /* <DEDUP_REMOVED lines=14> */
.L_x_9137:
[----:B------:R-:W-:Y:S05]  /*d430*/  BSYNC.RECONVERGENT B0 ;  /* 0x0000000000007941 */ /* 0x000fea0003800200 */
.L_x_9136:
        /* <DEDUP_REMOVED lines=16> */
.L_x_9139:
[----:B------:R-:W-:Y:S05]  /*d540*/  BSYNC.RECONVERGENT B0 ;  /* 0x0000000000007941 */ /* 0x000fea0003800200 */
.L_x_9138:
        /* <DEDUP_REMOVED lines=16> */
.L_x_9141:
[----:B------:R-:W-:Y:S05]  /*d650*/  BSYNC.RECONVERGENT B0 ;  /* 0x0000000000007941 */ /* 0x000fea0003800200 */
.L_x_9140:
[----:B------:R-:W0:Y:S01]  /*d660*/  LDGDEPBAR ;  /* 0x00000000000079af */ /* 0x000e220000000000 */
[----:B------:R-:W-:Y:S01]  /*d670*/  BSSY.RECONVERGENT B0, `(.L_x_9142) ;  /* 0x0000015000007945 */ /* 0x000fe20003800200 */
[----:B------:R-:W-:-:S04]  /*d680*/  DEPBAR.LE SB0, 0x0 ;  /* 0x000080000000791a */ /* 0x000fc80000000000 */
[----:B------:R-:W-:Y:S06]  /*d690*/  BAR.SYNC.DEFER_BLOCKING 0x0 ;  /* 0x0000000000007b1d */ /* 0x000fec0000010000 */
[----:B------:R-:W-:Y:S05]  /*d6a0*/  @P5 BRA `(.L_x_9143) ;  /* 0x00000000003c5947 */ /* 0x000fea0003800000 */
[-C--:B------:R-:W-:Y:S02]  /*d6b0*/  ISETP.GE.AND P1, PT, R12, R167.reuse, PT ;  /* 0x000000a70c00720c */ /* 0x080fe40003f26270 */
[----:B------:R-:W-:-:S11]  /*d6c0*/  ISETP.GE.AND P0, PT, R100, R167, PT ;  /* 0x000000a76400720c */ /* 0x000fd60003f06270 */
[----:B--2-4-:R-:W-:Y:S02]  /*d6d0*/  @!P1 IMAD.MOV.U32 R6, RZ, RZ, R162 ;  /* 0x000000ffff069224 */ /* 0x014fe400078e00a2 */
        /* <DEDUP_REMOVED lines=12> */
.L_x_9143:
[----:B------:R1:W-:Y:S04]  /*d7a0*/  STS.128 [R169+0x8000], RZ ;  /* 0x008000ffa9007388 */ /* 0x0003e80000000c00 */
[----:B------:R1:W-:Y:S02]  /*d7b0*/  STS.128 [R169+0xa000], RZ ;  /* 0x00a000ffa9007388 */ /* 0x0003e40000000c00 */
.L_x_9144:
[----:B------:R-:W-:Y:S05]  /*d7c0*/  BSYNC.RECONVERGENT B0 ;  /* 0x0000000000007941 */ /* 0x000fea0003800200 */
.L_x_9142:
[----:B------:R-:W-:Y:S01]  /*d7d0*/  ISETP.GE.AND P1, PT, R176, R5, PT ;  /* 0x00000005b000720c */ /* 0x000fe20003f26270 */
[C---:B------:R-:W-:Y:S01]  /*d7e0*/  IMAD.SHL.U32 R0, R105.reuse, 0x40, RZ ;  /* 0x0000004069007824 */ /* 0x040fe200078e00ff */
[--C-:B------:R-:W-:Y:S01]  /*d7f0*/  SHF.R.U32.HI R15, RZ, 0x1, R105.reuse ;  /* 0x00000001ff0f7819 */ /* 0x100fe20000011669 */
[----:B--2-4-:R-:W-:Y:S01]  /*d800*/  IMAD.SHL.U32 R7, R105, 0x20, RZ ;  /* 0x0000002069077824 */ /* 0x014fe200078e00ff */
[C---:B-1-3--:R-:W-:Y:S01]  /*d810*/  LOP3.LUT R9, R68.reuse, 0x8, R105, 0x78, !PT ;  /* 0x0000000844097812 */ /* 0x04afe200078e7869 */
[----:B------:R-:W-:Y:S01]  /*d820*/  BSSY.RECONVERGENT B0, `(.L_x_9145) ;  /* 0x000001d000007945 */ /* 0x000fe20003800200 */
[----:B------:R-:W-:Y:S02]  /*d830*/  LOP3.LUT R15, R68, 0x8, R15, 0xf8, !PT ;  /* 0x00000008440f7812 */ /* 0x000fe400078ef80f */
[----:B------:R-:W-:Y:S02]  /*d840*/  LOP3.LUT R150, R9, 0x38, R64, 0x78, !PT ;  /* 0x0000003809967812 */ /* 0x000fe400078e7840 */
[----:B------:R-:W-:-:S02]  /*d850*/  LOP3.LUT R9, R0, 0x400, RZ, 0xc0, !PT ;  /* 0x0000040000097812 */ /* 0x000fc400078ec0ff */
[----:B------:R-:W-:Y:S01]  /*d860*/  LOP3.LUT R15, R15, 0x38, R64, 0x78, !PT ;  /* 0x000000380f0f7812 */ /* 0x000fe200078e7840 */
[----:B------:R1:W-:Y:S01]  /*d870*/  @P1 STS.128 [R169+0x8800], RZ ;  /* 0x008800ffa9001388 */ /* 0x0003e20000000c00 */
[----:B------:R-:W-:Y:S01]  /*d880*/  LOP3.LUT R0, R58, 0x7c00, R7, 0xf8, !PT ;  /* 0x00007c003a007812 */ /* 0x000fe200078ef807 */
[----:B------:R-:W-:Y:S01]  /*d890*/  IMAD R150, R150, 0x2, R9 ;  /* 0x0000000296967824 */ /* 0x000fe200078e0209 */
[----:B------:R-:W-:Y:S01]  /*d8a0*/  LEA R4, P0, R62, R162, 0x1 ;  /* 0x000000a23e047211 */ /* 0x000fe200078008ff */
[----:B------:R1:W-:Y:S01]  /*d8b0*/  @P1 STS.128 [R169+0xa800], RZ ;  /* 0x00a800ffa9001388 */ /* 0x0003e20000000c00 */
[-C--:B------:R-:W-:Y:S01]  /*d8c0*/  ISETP.GE.AND P2, PT, R175, R5.reuse, PT ;  /* 0x00000005af00720c */ /* 0x080fe20003f46270 */
[----:B------:R-:W-:Y:S01]  /*d8d0*/  IMAD.IADD R0, R0, 0x1, R15 ;  /* 0x0000000100007824 */ /* 0x000fe200078e020f */
[----:B------:R-:W-:Y:S01]  /*d8e0*/  ISETP.GE.AND P3, PT, R174, R5, PT ;  /* 0x00000005ae00720c */ /* 0x000fe20003f66270 */
[----:B------:R-:W-:Y:S01]  /*d8f0*/  IMAD.IADD R150, R49, 0x1, R150 ;  /* 0x0000000131967824 */ /* 0x000fe200078e0296 */
[----:B------:R-:W-:Y:S01]  /*d900*/  LEA.HI.X R5, R62, R163, R63, 0x1, P0 ;  /* 0x000000a33e057211 */ /* 0x000fe200000f0c3f */
[----:B------:R-:W-:Y:S01]  /*d910*/  IMAD R151, R0, 0x2, R49 ;  /* 0x0000000200977824 */ /* 0x000fe200078e0231 */
[----:B------:R-:W-:Y:S09]  /*d920*/  @P1 BRA `(.L_x_9146) ;  /* 0x0000000000301947 */ /* 0x000ff20003800000 */
        /* <DEDUP_REMOVED lines=12> */
.L_x_9146:
[----:B------:R-:W-:Y:S05]  /*d9f0*/  BSYNC.RECONVERGENT B0 ;  /* 0x0000000000007941 */ /* 0x000fea0003800200 */
.L_x_9145:
        /* <DEDUP_REMOVED lines=18> */
.L_x_9148:
[----:B------:R-:W-:Y:S05]  /*db20*/  BSYNC.RECONVERGENT B0 ;  /* 0x0000000000007941 */ /* 0x000fea0003800200 */
.L_x_9147:
        /* <DEDUP_REMOVED lines=18> */
.L_x_9150:
[----:B------:R-:W-:Y:S05]  /*dc50*/  BSYNC.RECONVERGENT B0 ;  /* 0x0000000000007941 */ /* 0x000fea0003800200 */
.L_x_9149:
        /* <DEDUP_REMOVED lines=9> */
[----:B------:R-:W1:Y:S01]  /*dcf0*/  LDSM.16.M88.4 R52, [R150+0x5000] ;  /* 0x005000009634783b */ /* 0x000e620000000200 */
[C-C-:B------:R-:W-:Y:S02]  /*dd00*/  IMAD.IADD R149, R151.reuse, 0x1, R0.reuse ;  /* 0x0000000197957824 */ /* 0x140fe400078e0200 */
[C---:B------:R-:W-:Y:S01]  /*dd10*/  IMAD.IADD R146, R150.reuse, 0x1, R0 ;  /* 0x0000000196927824 */ /* 0x040fe200078e0200 */
[----:B--2-4-:R-:W2:Y:S01]  /*dd20*/  LDSM.16.M88.4 R4, [R150+0x5800] ;  /* 0x005800009604783b */ /* 0x014ea20000000200 */
[--C-:B------:R-:W-:Y:S02]  /*dd30*/  IMAD.IADD R148, R151, 0x1, R2.reuse ;  /* 0x0000000197947824 */ /* 0x100fe400078e0202 */
[----:B------:R-:W-:Y:S01]  /*dd40*/  IMAD.IADD R145, R150, 0x1, R2 ;  /* 0x0000000196917824 */ /* 0x000fe200078e0202 */
[----:B------:R-:W-:Y:S01]  /*dd50*/  LDSM.16.M88.4 R28, [R149] ;  /* 0x00000000951c783b */ /* 0x000fe20000000200 */
[C---:B------:R-:W-:Y:S02]  /*dd60*/  IMAD.IADD R147, R0.reuse, 0x1, R148 ;  /* 0x0000000100937824 */ /* 0x040fe400078e0294 */
[----:B------:R-:W-:Y:S01]  /*dd70*/  IMAD.IADD R144, R0, 0x1, R145 ;  /* 0x0000000100907824 */ /* 0x000fe200078e0291 */
[----:B------:R-:W4:Y:S04]  /*dd80*/  LDSM.16.M88.4 R76, [R146+0x4000] ;  /* 0x00400000924c783b */ /* 0x000f280000000200 */
[----:B------:R-:W4:Y:S04]  /*dd90*/  LDSM.16.M88.4 R40, [R146+0x4800] ;  /* 0x004800009228783b */ /* 0x000f280000000200 */
[----:B------:R-:W4:Y:S04]  /*dda0*/  LDSM.16.M88.4 R36, [R146+0x5000] ;  /* 0x005000009224783b */ /* 0x000f280000000200 */
[----:B------:R-:W4:Y:S04]  /*ddb0*/  LDSM.16.M88.4 R32, [R146+0x5800] ;  /* 0x005800009220783b */ /* 0x000f280000000200 */
[----:B------:R-:W-:Y:S01]  /*ddc0*/  LDSM.16.M88.4 R24, [R148] ;  /* 0x000000009418783b */ /* 0x000fe20000000200 */
[C---:B-----5:R-:W-:Y:S03]  /*ddd0*/  HMMA.16816.F32 R20, R44.reuse, R16, RZ ;  /* 0x000000102c14723c */ /* 0x060fe600000018ff */
[----:B------:R-:W5:Y:S04]  /*dde0*/  LDSM.16.M88.4 R8, [R145+0x4000] ;  /* 0x004000009108783b */ /* 0x000f680000000200 */
[----:B------:R-:W-:Y:S01]  /*ddf0*/  LDSM.16.M88.4 R84, [R145+0x5000] ;  /* 0x005000009154783b */ /* 0x000fe20000000200 */
[C---:B---3--:R-:W-:Y:S03]  /*de00*/  HMMA.16816.F32 R72, R44.reuse, R68, RZ ;  /* 0x000000442c48723c */ /* 0x048fe600000018ff */
        /* <DEDUP_REMOVED lines=8> */
[C---:B--2---:R-:W-:Y:S08]  /*de90*/  HMMA.16816.F32 R48, R44.reuse, R4, RZ ;  /* 0x000000042c30723c */ /* 0x044ff000000018ff */
[----:B------:R-:W-:Y:S01]  /*dea0*/  HMMA.16816.F32 R44, R44, R6, RZ ;  /* 0x000000062c2c723c */ /* 0x000fe200000018ff */
[----:B------:R-:W1:Y:S07]  /*deb0*/  LDSM.16.M88.4 R4, [R145+0x4800] ;  /* 0x004800009104783b */ /* 0x000e6e0000000200 */
        /* <DEDUP_REMOVED lines=13> */
[C---:B-----5:R-:W-:Y:S08]  /*df90*/  HMMA.16816.F32 R20, R24.reuse, R8, R20 ;  /* 0x000000081814723c */ /* 0x060ff00000001814 */
        /* <DEDUP_REMOVED lines=26> */
[C---:B--2---:R-:W-:Y:S08]  /*e140*/  HMMA.16816.F32 R72, R4.reuse, R28, R72 ;  /* 0x0000001c0448723c */ /* 0x044ff00000001848 */
[C---:B------:R-:W-:Y:S01]  /*e150*/  HMMA.16816.F32 R68, R4.reuse, R30, R68 ;  /* 0x0000001e0444723c */ /* 0x040fe20000001844 */
[----:B------:R-:W1:Y:S07]  /*e160*/  LDSM.16.M88.4 R28, [R145+0x7000] ;  /* 0x00700000911c783b */ /* 0x000e6e0000000200 */
[C---:B------:R-:W-:Y:S01]  /*e170*/  HMMA.16816.F32 R16, R4.reuse, R34, R16 ;  /* 0x000000220410723c */ /* 0x040fe20000001810 */
[----:B------:R-:W-:Y:S07]  /*e180*/  LDSM.16.M88.4 R32, [R145+0x6800] ;  /* 0x006800009120783b */ /* 0x000fee0000000200 */
[C---:B----4-:R-:W-:Y:S08]  /*e190*/  HMMA.16816.F32 R64, R4.reuse, R24, R64 ;  /* 0x000000180440723c */ /* 0x050ff00000001840 */
[C---:B------:R-:W-:Y:S01]  /*e1a0*/  HMMA.16816.F32 R52, R4.reuse, R26, R52 ;  /* 0x0000001a0434723c */ /* 0x040fe20000001834 */
[----:B------:R-:W2:Y:S07]  /*e1b0*/  LDSM.16.M88.4 R24, [R145+0x7800] ;  /* 0x007800009118783b */ /* 0x000eae0000000200 */
[C---:B---3--:R-:W-:Y:S08]  /*e1c0*/  HMMA.16816.F32 R48, R4.reuse, R8, R48 ;  /* 0x000000080430723c */ /* 0x048ff00000001830 */
[----:B------:R-:W-:Y:S01]  /*e1d0*/  HMMA.16816.F32 R44, R4, R10, R44 ;  /* 0x0000000a042c723c */ /* 0x000fe2000000182c */
[----:B------:R-:W-:Y:S04]  /*e1e0*/  LDSM.16.M88.4 R8, [R147+0x2000] ;  /* 0x002000009308783b */ /* 0x000fe80000000200 */
[----:B------:R-:W3:Y:S03]  /*e1f0*/  LDSM.16.M88.4 R4, [R144+0x6000] ;  /* 0x006000009004783b */ /* 0x000ee60000000200 */
[C---:B------:R-:W-:Y:S08]  /*e200*/  HMMA.16816.F32 R20, R88.reuse, R92, R20 ;  /* 0x0000005c5814723c */ /* 0x040ff00000001814 */
[C---:B------:R-:W-:Y:S08]  /*e210*/  HMMA.16816.F32 R16, R88.reuse, R94, R16 ;  /* 0x0000005e5810723c */ /* 0x040ff00000001810 */
[C---:B------:R-:W-:Y:S08]  /*e220*/  HMMA.16816.F32 R64, R88.reuse, R80, R64 ;  /* 0x000000505840723c */ /* 0x040ff00000001840 */
[C---:B------:R-:W-:Y:S08]  /*e230*/  HMMA.16816.F32 R48, R88.reuse, R76, R48 ;  /* 0x0000004c5830723c */ /* 0x040ff00000001830 */
[----:B------:R-:W-:Y:S01]  /*e240*/  HMMA.16816.F32 R76, R88, R78, R44 ;  /* 0x0000004e584c723c */ /* 0x000fe2000000182c */
[----:B------:R-:W4:Y:S07]  /*e250*/  LDSM.16.M88.4 R44, [R144+0x6800] ;  /* 0x00680000902c783b */ /* 0x000f2e0000000200 */
[----:B-----5:R-:W-:Y:S08]  /*e260*/  HMMA.16816.F32 R20, R40, R36, R20 ;  /* 0x000000242814723c */ /* 0x020ff00000001814 */
[----:B------:R-:W-:Y:S08]  /*e270*/  HMMA.16816.F32 R72, R88, R84, R72 ;  /* 0x000000545848723c */ /* 0x000ff00000001848 */
[C---:B------:R-:W-:Y:S08]  /*e280*/  HMMA.16816.F32 R16, R40.reuse, R38, R16 ;  /* 0x000000262810723c */ /* 0x040ff00000001810 */
[----:B-1----:R-:W-:Y:S03]  /*e290*/  HMMA.16816.F32 R64, R40, R28, R64 ;  /* 0x0000001c2840723c */ /* 0x002fe60000001840 */
[----:B------:R-:W-:-:S05]  /*e2a0*/  IMAD.SHL.U32 R28, R105, 0x2, RZ ;  /* 0x00000002691c7824 */ /* 0x000fca00078e00ff */
[----:B------:R-:W-:Y:S01]  /*e2b0*/  LOP3.LUT R28, R28, 0x6, RZ, 0xc0, !PT ;  /* 0x000000061c1c7812 */ /* 0x000fe200078ec0ff */
[----:B--2---:R-:W-:Y:S04]  /*e2c0*/  HMMA.16816.F32 R48, R40, R24, R48 ;  /* 0x000000182830723c */ /* 0x004fe80000001830 */
[----:B------:R-:W-:-:S04]  /*e2d0*/  IMAD.IADD R28, R59, 0x1, R28 ;  /* 0x000000013b1c7824 */ /* 0x000fc800078e021c */
[C---:B------:R-:W-:Y:S01]  /*e2e0*/  VIADD R36, R28.reuse, 0x9 ;  /* 0x000000091c247836 */ /* 0x040fe20000000000 */
[----:B------:R-:W-:Y:S01]  /*e2f0*/  HMMA.16816.F32 R76, R40, R26, R76 ;  /* 0x0000001a284c723c */ /* 0x000fe2000000184c */
[----:B------:R-:W1:Y:S02]  /*e300*/  LDSM.16.M88.4 R24, [R144+0x7000] ;  /* 0x007000009018783b */ /* 0x000e640000000200 */
[-C--:B------:R-:W-:Y:S02]  /*e310*/  ISETP.GE.AND P1, PT, R28, R61.reuse, PT ;  /* 0x0000003d1c00720c */ /* 0x080fe40003f26270 */
[----:B------:R-:W-:Y:S01]  /*e320*/  ISETP.GE.AND P5, PT, R36, R61, PT ;  /* 0x0000003d2400720c */ /* 0x000fe20003fa6270 */
[C---:B------:R-:W-:Y:S02]  /*e330*/  VIADD R36, R28.reuse, 0x20 ;  /* 0x000000201c247836 */ /* 0x040fe40000000000 */
[C---:B------:R-:W-:Y:S08]  /*e340*/  HMMA.16816.F32 R52, R88.reuse, R82, R52 ;  /* 0x000000525834723c */ /* 0x040ff00000001834 */
[----:B------:R-:W-:Y:S08]  /*e350*/  HMMA.16816.F32 R68, R88, R86, R68 ;  /* 0x000000565844723c */ /* 0x000ff00000001844 */
[----:B---3--:R-:W-:Y:S05]  /*e360*/  HMMA.16816.F32 R20, R8, R4, R20 ;  /* 0x000000040814723c */ /* 0x008fea0000001814 */
[----:B------:R-:W-:-:S05]  /*e370*/  VIADD R4, R28, 0x1 ;  /* 0x000000011c047836 */ /* 0x000fca0000000000 */
[----:B------:R-:W-:Y:S01]  /*e380*/  ISETP.GE.AND P0, PT, R4, R61, PT ;  /* 0x0000003d0400720c */ /* 0x000fe20003f06270 */
[----:B------:R-:W-:Y:S05]  /*e390*/  HMMA.16816.F32 R72, R40, R32, R72 ;  /* 0x000000202848723c */ /* 0x000fea0000001848 */
[----:B------:R-:W-:-:S05]  /*e3a0*/  VIADD R32, R28, 0x11 ;  /* 0x000000111c207836 */ /* 0x000fca0000000000 */
[----:B------:R-:W-:Y:S01]  /*e3b0*/  ISETP.GE.AND P3, PT, R32, R61, PT ;  /* 0x0000003d2000720c */ /* 0x000fe20003f66270 */
[----:B------:R-:W-:Y:S01]  /*e3c0*/  HMMA.16816.F32 R16, R8, R6, R16 ;  /* 0x000000060810723c */ /* 0x000fe20000001810 */
[----:B------:R-:W2:Y:S01]  /*e3d0*/  LDSM.16.M88.4 R4, [R144+0x7800] ;  /* 0x007800009004783b */ /* 0x000ea20000000200 */
[----:B------:R-:W-:-:S04]  /*e3e0*/  DEPBAR.LE SB0, 0x0 ;  /* 0x000080000000791a */ /* 0x000fc80000000000 */
[----:B------:R-:W-:Y:S01]  /*e3f0*/  FSEL R32, R22, -INF , !P1 ;  /* 0xff80000016207808 */ /* 0x000fe20004800000 */
[C---:B------:R-:W-:Y:S01]  /*e400*/  VIADD R22, R28.reuse, 0x21 ;  /* 0x000000211c167836 */ /* 0x040fe20000000000 */
[C---:B------:R-:W-:Y:S05]  /*e410*/  HMMA.16816.F32 R52, R40.reuse, R30, R52 ;  /* 0x0000001e2834723c */ /* 0x040fea0000001834 */
[----:B------:R-:W-:Y:S01]  /*e420*/  VIADD R30, R28, 0x8 ;  /* 0x000000081c1e7836 */ /* 0x000fe20000000000 */
[----:B------:R-:W-:Y:S01]  /*e430*/  FSEL R38, R21, -INF , !P0 ;  /* 0xff80000015267808 */ /* 0x000fe20004000000 */
[----:B------:R-:W-:Y:S03]  /*e440*/  BAR.SYNC.DEFER_BLOCKING 0x0 ;  /* 0x0000000000007b1d */ /* 0x000fe60000010000 */
[-C--:B------:R-:W-:Y:S01]  /*e450*/  ISETP.GE.AND P6, PT, R30, R61.reuse, PT ;  /* 0x0000003d1e00720c */ /* 0x080fe20003fc6270 */
[C---:B------:R-:W-:Y:S01]  /*e460*/  VIADD R30, R28.reuse, 0x18 ;  /* 0x000000181c1e7836 */ /* 0x040fe20000000000 */
[----:B------:R-:W-:Y:S03]  /*e470*/  HMMA.16816.F32 R68, R40, R34, R68 ;  /* 0x000000222844723c */ /* 0x000fe60000001844 */
[----:B------:R-:W-:Y:S01]  /*e480*/  VIADD R34, R28, 0x10 ;  /* 0x000000101c227836 */ /* 0x000fe20000000000 */
[----:B------:R-:W-:Y:S01]  /*e490*/  FSEL R21, R18, -INF , !P6 ;  /* 0xff80000012157808 */ /* 0x000fe20007000000 */
[----:B------:R-:W-:Y:S01]  /*e4a0*/  VIADD R18, R28, 0x29 ;  /* 0x000000291c127836 */ /* 0x000fe20000000000 */
[-C--:B------:R-:W-:Y:S01]  /*e4b0*/  ISETP.GE.AND P2, PT, R30, R61.reuse, PT ;  /* 0x0000003d1e00720c */ /* 0x080fe20003f46270 */
[----:B------:R-:W-:Y:S01]  /*e4c0*/  VIADD R30, R28, 0x19 ;  /* 0x000000191c1e7836 */ /* 0x000fe20000000000 */
[-C--:B------:R-:W-:Y:S01]  /*e4d0*/  ISETP.GE.AND P4, PT, R34, R61.reuse, PT ;  /* 0x0000003d2200720c */ /* 0x080fe20003f86270 */
[----:B----4-:R-:W-:Y:S05]  /*e4e0*/  HMMA.16816.F32 R72, R8, R44, R72 ;  /* 0x0000002c0848723c */ /* 0x010fea0000001848 */
[----:B------:R-:W-:Y:S01]  /*e4f0*/  FSEL R34, R20, -INF , !P1 ;  /* 0xff80000014227808 */ /* 0x000fe20004800000 */
[----:B------:R-:W-:Y:S01]  /*e500*/  VIADD R20, R28, 0x28 ;  /* 0x000000281c147836 */ /* 0x000fe20000000000 */
[----:B------:R-:W-:-:S02]  /*e510*/  ISETP.GE.AND P1, PT, R30, R61, PT ;  /* 0x0000003d1e00720c */ /* 0x000fc40003f26270 */
[----:B------:R-:W-:Y:S02]  /*e520*/  FSEL R30, R23, -INF , !P0 ;  /* 0xff800000171e7808 */ /* 0x000fe40004000000 */
[-C--:B------:R-:W-:Y:S01]  /*e530*/  ISETP.GE.AND P0, PT, R36, R61.reuse, PT ;  /* 0x0000003d2400720c */ /* 0x080fe20003f06270 */
[----:B-1----:R-:W-:Y:S03]  /*e540*/  HMMA.16816.F32 R52, R8, R26, R52 ;  /* 0x0000001a0834723c */ /* 0x002fe60000001834 */
[----:B------:R-:W-:Y:S02]  /*e550*/  FSEL R36, R19, -INF , !P5 ;  /* 0xff80000013247808 */ /* 0x000fe40006800000 */
[----:B------:R-:W-:Y:S02]  /*e560*/  FSEL R40, R17, -INF , !P5 ;  /* 0xff80000011287808 */ /* 0x000fe40006800000 */
[----:B------:R-:W-:-:S02]  /*e570*/  ISETP.GE.AND P5, PT, R20, R61, PT ;  /* 0x0000003d1400720c */ /* 0x000fc40003fa6270 */
[----:B------:R-:W-:Y:S01]  /*e580*/  FSEL R23, R16, -INF , !P6 ;  /* 0xff80000010177808 */ /* 0x000fe20007000000 */
[C---:B------:R-:W-:Y:S03]  /*e590*/  HMMA.16816.F32 R68, R8.reuse, R46, R68 ;  /* 0x0000002e0844723c */ /* 0x040fe60000001844 */
[----:B------:R-:W-:Y:S01]  /*e5a0*/  VIADD R16, R28, 0x30 ;  /* 0x000000301c107836 */ /* 0x000fe20000000000 */
[-C--:B------:R-:W-:Y:S02]  /*e5b0*/  ISETP.GE.AND P6, PT, R22, R61.reuse, PT ;  /* 0x0000003d1600720c */ /* 0x080fe40003fc6270 */
[----:B------:R-:W-:Y:S02]  /*e5c0*/  FSEL R20, R74, -INF , !P4 ;  /* 0xff8000004a147808 */ /* 0x000fe40006000000 */
[----:B------:R-:W-:Y:S01]  /*e5d0*/  FSEL R72, R72, -INF , !P4 ;  /* 0xff80000048487808 */ /* 0x000fe20006000000 */
[----:B------:R-:W-:Y:S03]  /*e5e0*/  HMMA.16816.F32 R64, R8, R24, R64 ;  /* 0x000000180840723c */ /* 0x000fe60000001840 */
[----:B------:R-:W-:-:S02]  /*e5f0*/  ISETP.GE.AND P4, PT, R18, R61, PT ;  /* 0x0000003d1200720c */ /* 0x000fc40003f86270 */
[----:B------:R-:W-:Y:S02]  /*e600*/  FSEL R18, R75, -INF , !P3 ;  /* 0xff8000004b127808 */ /* 0x000fe40005800000 */
[----:B------:R-:W-:Y:S02]  /*e610*/  FSEL R120, R55, -INF , !P4 ;  /* 0xff80000037787808 */ /* 0x000fe40006000000 */
[----:B------:R-:W-:Y:S01]  /*e620*/  FSEL R132, R53, -INF , !P4 ;  /* 0xff80000035847808 */ /* 0x000fe20006000000 */
[----:B--2---:R-:W-:Y:S03]  /*e630*/  HMMA.16816.F32 R48, R8, R4, R48 ;  /* 0x000000040830723c */ /* 0x004fe60000001830 */
[----:B------:R-:W-:Y:S01]  /*e640*/  ISETP.NE.AND P4, PT, R104, 0x1, PT ;  /* 0x000000016800780c */ /* 0x000fe20003f85270 */
[----:B------:R-:W-:Y:S01]  /*e650*/  VIADD R4, R28, 0x38 ;  /* 0x000000381c047836 */ /* 0x000fe20000000000 */
[----:B------:R-:W-:-:S02]  /*e660*/  FSEL R24, R73, -INF , !P3 ;  /* 0xff80000049187808 */ /* 0x000fc40005800000 */
[-C--:B------:R-:W-:Y:S01]  /*e670*/  ISETP.GE.AND P3, PT, R16, R61.reuse, PT ;  /* 0x0000003d1000720c */ /* 0x080fe20003f66270 */
[----:B------:R-:W-:Y:S01]  /*e680*/  VIADD R16, R28, 0x31 ;  /* 0x000000311c107836 */ /* 0x000fe20000000000 */
[----:B------:R-:W-:Y:S01]  /*e690*/  FSEL R70, R70, -INF , !P2 ;  /* 0xff80000046467808 */ /* 0x000fe20005000000 */
[----:B------:R-:W-:Y:S03]  /*e6a0*/  HMMA.16816.F32 R76, R8, R6, R76 ;  /* 0x00000006084c723c */ /* 0x000fe6000000184c */
[----:B------:R-:W-:Y:S01]  /*e6b0*/  VIADD R28, R28, 0x39 ;  /* 0x000000391c1c7836 */ /* 0x000fe20000000000 */
[----:B------:R-:W-:Y:S02]  /*e6c0*/  FSEL R68, R68, -INF , !P2 ;  /* 0xff80000044447808 */ /* 0x000fe40005000000 */
[----:B------:R-:W-:Y:S02]  /*e6d0*/  ISETP.GE.AND P2, PT, R16, R61, PT ;  /* 0x0000003d1000720c */ /* 0x000fe40003f46270 */
[----:B------:R-:W-:-:S02]  /*e6e0*/  FSEL R16, R71, -INF , !P1 ;  /* 0xff80000047107808 */ /* 0x000fc40004800000 */
[----:B------:R-:W-:Y:S02]  /*e6f0*/  FSEL R22, R69, -INF , !P1 ;  /* 0xff80000045167808 */ /* 0x000fe40004800000 */
[----:B------:R-:W-:Y:S02]  /*e700*/  FSEL R118, R66, -INF , !P0 ;  /* 0xff80000042767808 */ /* 0x000fe40004000000 */
[----:B------:R-:W-:Y:S02]  /*e710*/  FSEL R108, R64, -INF , !P0 ;  /* 0xff800000406c7808 */ /* 0x000fe40004000000 */
        /* <DEDUP_REMOVED lines=28> */
.L_x_9154:
[----:B------:R-:W2:Y:S01]  /*e8e0*/  LD.E R6, desc[UR4][R102.64+0x170] ;  /* 0x0001700466067980 */ /* 0x000ea2000c101900 */
[----:B------:R-:W-:Y:S02]  /*e8f0*/  IADD3 R11, PT, PT, R60, -0x80, RZ ;  /* 0xffffff803c0b7810 */ /* 0x000fe40007ffe0ff */
        /* <DEDUP_REMOVED lines=58> */
.L_x_9155:
[----:B------:R-:W-:Y:S05]  /*eca0*/  BSYNC.RECONVERGENT B0 ;  /* 0x0000000000007941 */ /* 0x000fea0003800200 */
.L_x_9153:
[-C--:B------:R-:W-:Y:S02]  /*ecb0*/  ISETP.GE.AND P1, PT, R12, R167.reuse, PT ;  /* 0x000000a70c00720c */ /* 0x080fe40003f26270 */
[----:B------:R-:W-:Y:S02]  /*ecc0*/  ISETP.GE.AND P0, PT, R100, R167, PT ;  /* 0x000000a76400720c */ /* 0x000fe40003f06270 */
[----:B------:R-:W-:Y:S01]  /*ecd0*/  IADD3 R6, P2, PT, R3, R160, RZ ;  /* 0x000000a003067210 */ /* 0x000fe20007f5e0ff */
[C---:B------:R-:W-:Y:S01]  /*ece0*/  IMAD.SHL.U32 R3, R156.reuse, 0x20, RZ ;  /* 0x000000209c037824 */ /* 0x040fe200078e00ff */
[----:B------:R-:W-:-:S03]  /*ecf0*/  SHF.L.U64.HI R4, R156, 0x5, R157 ;  /* 0x000000059c047819 */ /* 0x000fc6000001029d */
[----:B------:R-:W-:Y:S01]  /*ed00*/  IMAD.X R7, R14, 0x1, R161, P2 ;  /* 0x000000010e077824 */ /* 0x000fe200010e06a1 */
[----:B------:R-:W-:-:S03]  /*ed10*/  IADD3 R8, P3, PT, R3, R6, RZ ;  /* 0x0000000603087210 */ /* 0x000fc60007f7e0ff */
[----:B------:R-:W-:Y:S01]  /*ed20*/  @!PT LDS RZ, [RZ] ;  /* 0x00000000fffff984 */ /* 0x000fe20000000800 */
[----:B------:R-:W-:Y:S01]  /*ed30*/  @!PT LDS RZ, [RZ] ;  /* 0x00000000fffff984 */ /* 0x000fe20000000800 */
[----:B------:R-:W-:Y:S01]  /*ed40*/  @!PT LDS RZ, [RZ] ;  /* 0x00000000fffff984 */ /* 0x000fe20000000800 */
[----:B------:R1:W-:Y:S01]  /*ed50*/  @!P1 LDGSTS.E.BYPASS.LTC128B.128 [R169+0x4000], desc[UR4][R160.64] ;  /* 0x04000000a0a99fae */ /* 0x0003e2000b981a04 */
[----:B------:R-:W-:Y:S01]  /*ed60*/  IADD3 R10, P2, PT, R8, R3, RZ ;  /* 0x00000003080a7210 */ /* 0x000fe20007f5e0ff */
[----:B------:R-:W-:Y:S02]  /*ed70*/  IMAD.X R9, R4, 0x1, R7, P3 ;  /* 0x0000000104097824 */ /* 0x000fe400018e0607 */
[----:B------:R1:W-:Y:S02]  /*ed80*/  @P1 STS.128 [R169+0x4000], RZ ;  /* 0x004000ffa9001388 */ /* 0x0003e40000000c00 */
[----:B------:R-:W-:Y:S02]  /*ed90*/  IMAD.X R11, R9, 0x1, R4, P2 ;  /* 0x00000001090b7824 */ /* 0x000fe400010e0604 */
[----:B------:R-:W-:Y:S01]  /*eda0*/  @!PT LDS RZ, [RZ] ;  /* 0x00000000fffff984 */ /* 0x000fe20000000800 */
[----:B------:R-:W-:Y:S01]  /*edb0*/  @!PT LDS RZ, [RZ] ;  /* 0x00000000fffff984 */ /* 0x000fe20000000800 */
[----:B------:R-:W-:Y:S01]  /*edc0*/  @!PT LDS RZ, [RZ] ;  /* 0x00000000fffff984 */ /* 0x000fe20000000800 */
[----:B------:R1:W-:Y:S01]  /*edd0*/  @!P0 LDGSTS.E.BYPASS.LTC128B.128 [R169+0x6000], desc[UR4][R160.64+0x80] ;  /* 0x06000080a0a98fae */ /* 0x0003e2000b981a04 */
[----:B------:R-:W-:Y:S02]  /*ede0*/  @!P0 IMAD.MOV.U32 R4, RZ, RZ, R8 ;  /* 0x000000ffff048224 */ /* 0x000fe400078e0008 */
[----:B------:R-:W-:Y:S01]  /*edf0*/  @!P0 IMAD.MOV.U32 R5, RZ, RZ, R9 ;  /* 0x000000ffff058224 */ /* 0x000fe200078e0009 */
        /* <DEDUP_REMOVED lines=32> */
.L_x_9152:
[----:B------:R-:W-:Y:S05]  /*f000*/  BSYNC.RECONVERGENT B1 ;  /* 0x0000000000017941 */ /* 0x000fea0003800200 */
.L_x_9151:
[----:B------:R-:W2:Y:S01]  /*f010*/  LD.E R116, desc[UR4][R102.64+0xdc] ;  /* 0x0000dc0466747980 */ /* 0x000ea2000c101900 */
[----:B------:R-:W-:Y:S01]  /*f020*/  FMNMX3.FTZ R3, R34, R38, R23, !PT ;  /* 0x0000002622037276 */ /* 0x000fe20007810017 */
[----:B------:R-:W3:Y:S01]  /*f030*/  S2UR UR6, SR_CgaCtaId ;  /* 0x00000000000679c3 */ /* 0x000ee20000008800 */
[----:B-1----:R-:W-:Y:S01]  /*f040*/  FMNMX3.FTZ R5, R32, R30, R21, !PT ;  /* 0x0000001e20057276 */ /* 0x002fe20007810015 */
[----:B------:R-:W-:Y:S01]  /*f050*/  UMOV UR7, 0x400 ;  /* 0x0000040000077882 */ /* 0x000fe20000000000 */
        /* <DEDUP_REMOVED lines=10> */
[----:B------:R-:W-:Y:S01]  /*f100*/  FMNMX3.FTZ R4, R4, R122, R125, !PT ;  /* 0x0000007a04047276 */ /* 0x000fe2000781007d */
[----:B---3--:R-:W-:Y:S01]  /*f110*/  ULEA UR6, UR6, UR7, 0x18 ;  /* 0x0000000706067291 */ /* 0x008fe2000f8ec0ff */
[----:B------:R-:W-:Y:S02]  /*f120*/  FMNMX3.FTZ R5, R5, R113, R112, !PT ;  /* 0x0000007105057276 */ /* 0x000fe40007810070 */
[----:B------:R-:W-:Y:S02]  /*f130*/  FMNMX.FTZ R3, R123, R4, !PT ;  /* 0x000000047b037209 */ /* 0x000fe40007810000 */
[----:B------:R-:W-:Y:S02]  /*f140*/  FMNMX.FTZ R5, R110, R5, !PT ;  /* 0x000000056e057209 */ /* 0x000fe40007810000 */
[----:B------:R-:W-:Y:S01]  /*f150*/  IADD3 R155, PT, PT, R58, R15, RZ ;  /* 0x0000000f3a9b7210 */ /* 0x000fe20007ffe0ff */
[----:B------:R-:W1:Y:S01]  /*f160*/  SHFL.BFLY PT, R6, R3, 0x2, 0x1f ;  /* 0x0c401f0003067f89 */ /* 0x000e6200000e0000 */
[----:B------:R-:W-:-:S02]  /*f170*/  SHF.L.U32 R105, R105, 0x3, RZ ;  /* 0x0000000369697819 */ /* 0x000fc400000006ff */
[----:B------:R-:W-:Y:S01]  /*f180*/  LEA R155, R155, UR6, 0x1 ;  /* 0x000000069b9b7c11 */ /* 0x000fe2000f8e08ff */
[----:B------:R-:W3:Y:S01]  /*f190*/  SHFL.BFLY PT, R4, R5, 0x2, 0x1f ;  /* 0x0c401f0005047f89 */ /* 0x000ee200000e0000 */
[----:B------:R-:W-:Y:S02]  /*f1a0*/  LOP3.LUT R180, R105, 0x38, RZ, 0xc0, !PT ;  /* 0x0000003869b47812 */ /* 0x000fe400078ec0ff */
        /* <DEDUP_REMOVED lines=39> */
[-CC-:B------:R-:W-:Y:S01]  /*f420*/  FFMA.FTZ R33, R18, R116.reuse, -R121.reuse ;  /* 0x0000007412217223 */ /* 0x180fe20000010879 */
[-CC-:B------:R-:W-:Y:S01]  /*f430*/  FFMA.FTZ R0, R70, R116.reuse, -R121.reuse ;  /* 0x0000007446007223 */ /* 0x180fe20000010879 */
[----:B------:R-:W3:Y:S01]  /*f440*/  MUFU.EX2 R34, R34 ;  /* 0x0000002200227308 */ /* 0x000ee20000000800 */
[-C--:B------:R-:W-:Y:S01]  /*f450*/  FFMA.FTZ R31, R16, R116.reuse, -R121 ;  /* 0x00000074101f7223 */ /* 0x080fe20000010879 */
[----:B------:R-:W-:Y:S01]  /*f460*/  LDSM.16.MT88.4 R20, [R153+0x8800] ;  /* 0x008800009914783b */ /* 0x000fe20000004200 */
        /* <DEDUP_REMOVED lines=13> */
[----:B------:R-:W5:Y:S01]  /*f540*/  MUFU.EX2 R29, R29 ;  /* 0x0000001d001d7308 */ /* 0x000f620000000800 */
[----:B---3--:R-:W-:Y:S01]  /*f550*/  F2FP.F16.F32.PACK_AB R84, R34, R111 ;  /* 0x0000006f2254723e */ /* 0x008fe200000000ff */
[-C--:B------:R-:W-:Y:S01]  /*f560*/  FFMA.FTZ R183, R123, R116.reuse, -R129 ;  /* 0x000000747bb77223 */ /* 0x080fe20000010881 */
[-CC-:B------:R-:W-:Y:S01]  /*f570*/  FFMA.FTZ R119, R119, R116.reuse, -R121.reuse ;  /* 0x0000007477777223 */ /* 0x180fe20000010879 */
[-CC-:B------:R-:W-:Y:S01]  /*f580*/  FFMA.FTZ R126, R113, R116.reuse, -R121.reuse ;  /* 0x00000074717e7223 */ /* 0x180fe20000010879 */
[-CC-:B------:R-:W-:Y:S01]  /*f590*/  FFMA.FTZ R179, R110, R116.reuse, -R121.reuse ;  /* 0x000000746eb37223 */ /* 0x180fe20000010879 */
[----:B------:R-:W-:Y:S01]  /*f5a0*/  FFMA.FTZ R112, R112, R116, -R121 ;  /* 0x0000007470707223 */ /* 0x000fe20000010879 */
[----:B------:R-:W-:Y:S01]  /*f5b0*/  FADD.FTZ R111, R111, R34 ;  /* 0x000000226f6f7221 */ /* 0x000fe20000010000 */
[----:B------:R-:W-:Y:S08]  /*f5c0*/  MUFU.EX2 R109, R109 ;  /* 0x0000006d006d7308 */ /* 0x000ff00000000800 */
[----:B------:R-:W3:Y:S01]  /*f5d0*/  MUFU.EX2 R32, R32 ;  /* 0x0000002000207308 */ /* 0x000ee20000000800 */
[----:B-----5:R-:W-:-:S07]  /*f5e0*/  F2FP.F16.F32.PACK_AB R86, R29, R28 ;  /* 0x0000001c1d56723e */ /* 0x020fce00000000ff */
[----:B------:R-:W-:Y:S08]  /*f5f0*/  MUFU.EX2 R35, R35 ;  /* 0x0000002300237308 */ /* 0x000ff00000000800 */
[----:B------:R-:W5:Y:S01]  /*f600*/  MUFU.EX2 R30, R30 ;  /* 0x0000001e001e7308 */ /* 0x000f620000000800 */
[----:B---3--:R-:W-:Y:S01]  /*f610*/  F2FP.F16.F32.PACK_AB R85, R32, R109 ;  /* 0x0000006d2055723e */ /* 0x008fe200000000ff */
[----:B------:R-:W-:-:S06]  /*f620*/  FADD.FTZ R32, R109, R32 ;  /* 0x000000206d207221 */ /* 0x000fcc0000010000 */
[----:B------:R-:W-:Y:S08]  /*f630*/  MUFU.EX2 R27, R27 ;  /* 0x0000001b001b7308 */ /* 0x000ff00000000800 */
[----:B------:R-:W3:Y:S01]  /*f640*/  MUFU.EX2 R26, R26 ;  /* 0x0000001a001a7308 */ /* 0x000ee20000000800 */
        /* <DEDUP_REMOVED lines=14> */
[C---:B--2---:R-:W-:Y:S07]  /*f730*/  HMMA.16816.F32 R68, R84.reuse, R72, RZ ;  /* 0x000000485444723c */ /* 0x044fee00000018ff */
        /* <DEDUP_REMOVED lines=12> */
[----:B------:R-:W2:Y:S01]  /*f800*/  MUFU.EX2 R120, R120 ;  /* 0x0000007800787308 */ /* 0x000ea20000000800 */
        /* <DEDUP_REMOVED lines=8> */
[----:B-----5:R-:W-:-:S04]  /*f890*/  F2FP.F16.F32.PACK_AB R7, R31, R0 ;  /* 0x000000001f07723e */ /* 0x020fc800000000ff */
[----:B------:R-:W-:Y:S03]  /*f8a0*/  MUFU.EX2 R122, R122 ;  /* 0x0000007a007a7308 */ /* 0x000fe60000000800 */
[C---:B------:R-:W-:Y:S05]  /*f8b0*/  HMMA.16816.F32 R96, R4.reuse, R8, R96 ;  /* 0x000000080460723c */ /* 0x040fea0000001860 */
[----:B------:R-:W-:Y:S03]  /*f8c0*/  MUFU.EX2 R183, R183 ;  /* 0x000000b700b77308 */ /* 0x000fe60000000800 */
[C---:B------:R-:W-:Y:S01]  /*f8d0*/  HMMA.16816.F32 R92, R4.reuse, R10, R92 ;  /* 0x0000000a045c723c */ /* 0x040fe2000000185c */
[----:B------:R-:W3:Y:S04]  /*f8e0*/  LDSM.16.MT88.4 R8, [R155+0xa800] ;  /* 0x00a800009b08783b */ /* 0x000ee80000004200 */
[----:B------:R-:W-:Y:S03]  /*f8f0*/  MUFU.EX2 R119, R119 ;  /* 0x0000007700777308 */ /* 0x000fe60000000800 */
[C---:B------:R-:W-:Y:S05]  /*f900*/  HMMA.16816.F32 R36, R4.reuse, R12, R36 ;  /* 0x0000000c0424723c */ /* 0x040fea0000001824 */
[----:B------:R-:W5:Y:S03]  /*f910*/  MUFU.EX2 R126, R126 ;  /* 0x0000007e007e7308 */ /* 0x000f660000000800 */
[C---:B------:R-:W-:Y:S01]  /*f920*/  HMMA.16816.F32 R40, R4.reuse, R14, R40 ;  /* 0x0000000e0428723c */ /* 0x040fe20000001828 */
[----:B------:R-:W2:Y:S04]  /*f930*/  LDSM.16.MT88.4 R12, [R154+0xa800] ;  /* 0x00a800009a0c783b */ /* 0x000ea80000004200 */
[----:B------:R-:W-:Y:S03]  /*f940*/  MUFU.EX2 R110, R112 ;  /* 0x00000070006e7308 */ /* 0x000fe60000000800 */
[C---:B----4-:R-:W-:Y:S05]  /*f950*/  HMMA.16816.F32 R52, R4.reuse, R16, R52 ;  /* 0x000000100434723c */ /* 0x050fea0000001834 */
[----:B------:R-:W4:Y:S03]  /*f960*/  MUFU.EX2 R179, R179 ;  /* 0x000000b300b37308 */ /* 0x000f260000000800 */
[C---:B------:R-:W-:Y:S01]  /*f970*/  HMMA.16816.F32 R56, R4.reuse, R18, R56 ;  /* 0x000000120438723c */ /* 0x040fe20000001838 */
[----:B------:R-:W1:Y:S07]  /*f980*/  LDSM.16.MT88.4 R16, [R152+0xa800] ;  /* 0x00a800009810783b */ /* 0x000e6e0000004200 */
[C---:B------:R-:W-:Y:S08]  /*f990*/  HMMA.16816.F32 R44, R4.reuse, R20, R44 ;  /* 0x00000014042c723c */ /* 0x040ff0000000182c */
        /* <DEDUP_REMOVED lines=9> */
[C---:B------:R-:W-:Y:S01]  /*fa30*/  HMMA.16816.F32 R48, R4.reuse, R22, R48 ;  /* 0x000000160430723c */ /* 0x040fe20000001830 */
[----:B------:R-:W-:Y:S07]  /*fa40*/  LDSM.16.MT88.4 R20, [R153+0x9000] ;  /* 0x009000009914783b */ /* 0x000fee0000004200 */
[C---:B---3--:R-:W-:Y:S08]  /*fa50*/  HMMA.16816.F32 R76, R4.reuse, R8, R76 ;  /* 0x00000008044c723c */ /* 0x048ff0000000184c */
[----:B------:R-:W-:Y:S01]  /*fa60*/  HMMA.16816.F32 R88, R4, R10, R88 ;  /* 0x0000000a0458723c */ /* 0x000fe20000001858 */
[----:B------:R-:W3:Y:S02]  /*fa70*/  LDSM.16.MT88.4 R8, [R154+0x9000] ;  /* 0x009000009a08783b */ /* 0x000ee40000004200 */
[----:B------:R-:W-:-:S02]  /*fa80*/  F2FP.F16.F32.PACK_AB R4, R114, R115 ;  /* 0x000000737204723e */ /* 0x000fc400000000ff */
[----:B------:R-:W-:Y:S02]  /*fa90*/  F2FP.F16.F32.PACK_AB R5, R127, R118 ;  /* 0x000000767f05723e */ /* 0x000fe400000000ff */
[----:B------:R-:W-:Y:S02]  /*faa0*/  F2FP.F16.F32.PACK_AB R6, R117, R108 ;  /* 0x0000006c7506723e */ /* 0x000fe400000000ff */
[----:B------:R-:W-:-:S07]  /*fab0*/  F2FP.F16.F32.PACK_AB R7, R120, R131 ;  /* 0x000000837807723e */ /* 0x000fce00000000ff */
        /* <DEDUP_REMOVED lines=19> */
[C---:B------:R-:W-:Y:S01]  /*fbf0*/  HMMA.16816.F32 R48, R4.reuse, R22, R48 ;  /* 0x000000160430723c */ /* 0x040fe20000001830 */
[----:B------:R-:W-:Y:S07]  /*fc00*/  LDSM.16.MT88.4 R20, [R154+0x9800] ;  /* 0x009800009a14783b */ /* 0x000fee0000004200 */
[C---:B--2---:R-:W-:Y:S08]  /*fc10*/  HMMA.16816.F32 R80, R4.reuse, R12, R80 ;  /* 0x0000000c0450723c */ /* 0x044ff00000001850 */
[----:B------:R-:W-:Y:S01]  /*fc20*/  HMMA.16816.F32 R84, R4, R14, R84 ;  /* 0x0000000e0454723c */ /* 0x000fe20000001854 */
[----:B------:R-:W2:Y:S02]  /*fc30*/  LDSM.16.MT88.4 R12, [R152+0x9800] ;  /* 0x00980000980c783b */ /* 0x000ea40000004200 */
[----:B------:R-:W-:-:S02]  /*fc40*/  F2FP.F16.F32.PACK_AB R4, R133, R124 ;  /* 0x0000007c8504723e */ /* 0x000fc400000000ff */
[----:B-----5:R-:W-:Y:S02]  /*fc50*/  F2FP.F16.F32.PACK_AB R5, R126, R119 ;  /* 0x000000777e05723e */ /* 0x020fe400000000ff */
[----:B------:R-:W-:Y:S02]  /*fc60*/  F2FP.F16.F32.PACK_AB R6, R183, R122 ;  /* 0x0000007ab706723e */ /* 0x000fe400000000ff */
[----:B----4-:R-:W-:-:S07]  /*fc70*/  F2FP.F16.F32.PACK_AB R7, R179, R110 ;  /* 0x0000006eb307723e */ /* 0x010fce00000000ff */
        /* <DEDUP_REMOVED lines=10> */
[----:B-1----:R-:W-:Y:S03]  /*fd20*/  HMMA.16816.F32 R68, R4, R16, R68 ;  /* 0x000000100444723c */ /* 0x002fe60000001844 */
[----:B------:R-:W-:Y:S01]  /*fd30*/  FADD.FTZ R16, R28, R111 ;  /* 0x0000006f1c107221 */ /* 0x000fe20000010000 */
[----:B------:R-:W-:-:S03]  /*fd40*/  FADD.FTZ R17, R35, R32 ;  /* 0x0000002023117221 */ /* 0x000fc60000010000 */
        /* <DEDUP_REMOVED lines=12> */
[----:B------:R-:W-:Y:S01]  /*fe10*/  HMMA.16816.F32 R64, R4, R10, R64 ;  /* 0x0000000a0440723c */ /* 0x000fe20000001840 */
[----:B------:R-:W1:Y:S02]  /*fe20*/  LDSM.16.MT88.4 R8, [R152+0xb800] ;  /* 0x00b800009808783b */ /* 0x000e640000004200 */
[----:B------:R-:W-:-:S04]  /*fe30*/  FADD.FTZ R0, R118, R31 ;  /* 0x0000001f76007221 */ /* 0x000fc80000010000 */
[----:B------:R-:W-:Y:S01]  /*fe40*/  FADD.FTZ R0, R127, R0 ;  /* 0x000000007f007221 */ /* 0x000fe20000010000 */
[----:B--2---:R-:W-:Y:S03]  /*fe50*/  HMMA.16816.F32 R76, R4, R12, R76 ;  /* 0x0000000c044c723c */ /* 0x004fe6000000184c */
        /* <DEDUP_REMOVED lines=13> */
[----:B------:R-:W-:-:S03]  /*ff30*/  FADD.FTZ R179, R179, R110 ;  /* 0x0000006eb3b37221 */ /* 0x000fc60000010000 */
[----:B------:R-:W-:-:S04]  /*ff40*/  FADD.FTZ R122, R122, R133 ;  /* 0x000000857a7a7221 */ /* 0x000fc80000010000 */
[----:B------:R-:W-:Y:S01]  /*ff50*/  FADD.FTZ R183, R183, R122 ;  /* 0x0000007ab7b77221 */ /* 0x000fe20000010000 */
[C---:B-1----:R-:W-:Y:S08]  /*ff60*/  HMMA.16816.F32 R80, R4.reuse, R8, R80 ;  /* 0x000000080450723c */ /* 0x042ff00000001850 */
[----:B------:R-:W-:Y:S01]  /*ff70*/  HMMA.16816.F32 R84, R4, R10, R84 ;  /* 0x0000000a0454723c */ /* 0x000fe20000001854 */
[----:B------:R-:W-:-:S04]  /*ff80*/  NOP ;  /* 0x0000000000007918 */ /* 0x000fc80000000000 */
[----:B------:R-:W-:-:S15]  /*ff90*/  @!P4 BRA `(.L_x_9156) ;  /* 0x0000002800b8c947 */ /* 0x000fde0003800000 */
[----:B------:R-:W-:Y:S01]  /*ffa0*/  ISETP.NE.U32.AND P2, PT, R106, RZ, PT ;  /* 0x000000ff6a00720c */ /* 0x000fe20003f45070 */
[----:B------:R-:W-:Y:S01]  /*ffb0*/  IMAD.SHL.U32 R178, R104, 0x40, RZ ;  /* 0x0000004068b27824 */ /* 0x000fe200078e00ff */
[----:B------:R-:W-:Y:S01]  /*ffc0*/  MOV R0, R3 ;  /* 0x0000000300007202 */ /* 0x000fe20000000f00 */
[----:B------:R-:W-:Y:S01]  /*ffd0*/  IMAD.MOV.U32 R2, RZ, RZ, R101 ;  /* 0x000000ffff027224 */ /* 0x000fe200078e0065 */
[----:B------:R-:W-:Y:S01]  /*ffe0*/  ISETP.NE.AND.EX P2, PT, R107, RZ, PT, P2 ;  /* 0x000000ff6b00720c */ /* 0x000fe20003f45320 */
[----:B------:R-:W-:Y:S01]  /*fff0*/  VIADD R178, R178, 0xffffffc0 ;  /* 0xffffffc0b2b27836 */ /* 0x000fe20000000000 */
[----:B------:R-:W-:-:S11]  /*10000*/  IADD3 R177, PT, PT, R104, -0x2, RZ ;  /* 0xfffffffe68b17810 */ /* 0x000fd60007ffe0ff */
.L_x_9163:
[----:B------:R-:W-:Y:S01]  /*10010*/  ISETP.GE.AND P1, PT, R180, R167, PT ;  /* 0x000000a7b400720c */ /* 0x000fe20003f26270 */
        /* <DEDUP_REMOVED lines=50> */
[----:B------:R-:W-:Y:S03]  /*10340*/  ISETP.NE.AND P5, PT, R11, RZ, PT ;  /* 0x000000ff0b00720c */ /* 0x000fe60003fa5270 */
        /* <DEDUP_REMOVED lines=27> */
.L_x_9158:
[----:B------:R-:W-:Y:S05]  /*10500*/  BSYNC.RECONVERGENT B0 ;  /* 0x0000000000007941 */ /* 0x000fea0003800200 */
.L_x_9157:
        /* <DEDUP_REMOVED lines=9> */
[----:B------:R-:W-:Y:S01]  /*105a0*/  BSSY.RECONVERGENT B1, `(.L_x_9159) ;  /* 0x0000111000017945 */ /* 0x000fe20003800200 */
[----:B------:R-:W-:Y:S01]  /*105b0*/  IADD3 R184, P4, PT, R3, R186, RZ ;  /* 0x000000ba03b87210 */ /* 0x000fe20007f9e0ff */
[----:B------:R-:W-:Y:S01]  /*105c0*/  @!PT LDS RZ, [RZ] ;  /* 0x00000000fffff984 */ /* 0x000fe20000000800 */
[----:B------:R-:W-:Y:S01]  /*105d0*/  @!PT LDS RZ, [RZ] ;  /* 0x00000000fffff984 */ /* 0x000fe20000000800 */
[----:B------:R-:W-:Y:S01]  /*105e0*/  @!PT LDS RZ, [RZ] ;  /* 0x00000000fffff984 */ /* 0x000fe20000000800 */
[----:B------:R1:W-:Y:S03]  /*105f0*/  @!P0 LDGSTS.E.BYPASS.LTC128B.128 [R169+0xa000], desc[UR4][R162.64+0x80] ;  /* 0x0a000080a2a98fae */ /* 0x0003e6000b981a04 */
        /* <DEDUP_REMOVED lines=218> */
.L_x_9162:
[----:B------:R-:W-:Y:S05]  /*113a0*/  BSYNC.RECONVERGENT B0 ;  /* 0x0000000000007941 */ /* 0x000fea0003800200 */
.L_x_9161:
        /* <DEDUP_REMOVED lines=48> */
.L_x_9160:
[----:B------:R-:W-:Y:S05]  /*116b0*/  BSYNC.RECONVERGENT B1 ;  /* 0x0000000000017941 */ /* 0x000fea0003800200 */
.L_x_9159:
        /* <DEDUP_REMOVED lines=21> */
[----:B-1----:R-:W-:Y:S07]  /*11810*/  FMNMX.FTZ R110, R107, R112, !PT ;  /* 0x000000706b6e7209 */ /* 0x002fee0007810000 */
[----:B------:R-:W-:Y:S01]  /*11820*/  LDSM.16.MT88.4 R112, [R154+0x8000] ;  /* 0x008000009a70783b */ /* 0x000fe20000004200 */
[----:B---3--:R-:W-:Y:S07]  /*11830*/  FMNMX.FTZ R106, R108, R3, !PT ;  /* 0x000000036c6a7209 */ /* 0x008fee0007810000 */
[----:B------:R-:W1:Y:S08]  /*11840*/  SHFL.BFLY PT, R101, R110, 0x1, 0x1f ;  /* 0x0c201f006e657f89 */ /* 0x000e7000000e0000 */
[----:B------:R-:W3:Y:S01]  /*11850*/  SHFL.BFLY PT, R3, R106, 0x1, 0x1f ;  /* 0x0c201f006a037f89 */ /* 0x000ee200000e0000 */
[----:B-1----:R-:W-:Y:S07]  /*11860*/  FMNMX.FTZ R101, R110, R101, !PT ;  /* 0x000000656e657209 */ /* 0x002fee0007810000 */
[----:B------:R-:W1:Y:S01]  /*11870*/  LDSM.16.MT88.4 R108, [R155+0x8000] ;  /* 0x008000009b6c783b */ /* 0x000e620000004200 */
[----:B---3--:R-:W-:Y:S01]  /*11880*/  FMNMX.FTZ R3, R106, R3, !PT ;  /* 0x000000036a037209 */ /* 0x008fe20007810000 */
[C---:B------:R-:W-:Y:S01]  /*11890*/  FADD.FTZ R105, -R101.reuse, R2 ;  /* 0x0000000265697221 */ /* 0x040fe20000010100 */
[----:B------:R-:W-:Y:S01]  /*118a0*/  FSETP.NEU.FTZ.AND P0, PT, R101, -INF , PT ;  /* 0xff8000006500780b */ /* 0x000fe20003f1d000 */
[C---:B--2---:R-:W-:Y:S02]  /*118b0*/  FMUL.FTZ R127, R104.reuse, R101 ;  /* 0x00000065687f7220 */ /* 0x044fe40000410000 */
[C---:B------:R-:W-:Y:S01]  /*118c0*/  FMUL.FTZ R125, R104.reuse, R3 ;  /* 0x00000003687d7220 */ /* 0x040fe20000410000 */
[C---:B------:R-:W-:Y:S01]  /*118d0*/  FMUL.FTZ R2, R104.reuse, R105 ;  /* 0x0000006968027220 */ /* 0x040fe20000410000 */
[----:B------:R-:W-:Y:S01]  /*118e0*/  FADD.FTZ R105, -R3, R0 ;  /* 0x0000000003697221 */ /* 0x000fe20000010100 */
[----:B------:R-:W-:Y:S02]  /*118f0*/  FSEL R127, R127, RZ, P0 ;  /* 0x000000ff7f7f7208 */ /* 0x000fe40000000000 */
[----:B------:R-:W-:Y:S01]  /*11900*/  FSETP.NEU.FTZ.AND P0, PT, R3, -INF , PT ;  /* 0xff8000000300780b */ /* 0x000fe20003f1d000 */
[----:B------:R-:W-:Y:S01]  /*11910*/  FMUL.FTZ R0, R104, R105 ;  /* 0x0000006968007220 */ /* 0x000fe20000410000 */
[----:B------:R-:W2:Y:S01]  /*11920*/  MUFU.EX2 R2, R2 ;  /* 0x0000000200027308 */ /* 0x000ea20000000800 */
        /* <DEDUP_REMOVED lines=10> */
[----:B------:R-:W3:Y:S01]  /*119d0*/  MUFU.EX2 R0, R0 ;  /* 0x0000000000007308 */ /* 0x000ee20000000800 */
[-C--:B------:R-:W-:Y:S01]  /*119e0*/  FFMA.FTZ R129, R25, R104.reuse, -R127 ;  /* 0x0000006819817223 */ /* 0x080fe2000001087f */
[-CC-:B------:R-:W-:Y:S01]  /*119f0*/  FFMA.FTZ R128, R26, R104.reuse, -R125.reuse ;  /* 0x000000681a807223 */ /* 0x180fe2000001087d */
[-C--:B------:R-:W-:Y:S01]  /*11a00*/  FFMA.FTZ R131, R27, R104.reuse, -R125 ;  /* 0x000000681b837223 */ /* 0x080fe2000001087d */
[--C-:B------:R-:W-:Y:S01]  /*11a10*/  FFMA.FTZ R130, R28, R104, -R127.reuse ;  /* 0x000000681c827223 */ /* 0x100fe2000001087f */
[----:B------:R-:W-:Y:S01]  /*11a20*/  LDSM.16.MT88.4 R24, [R153+0x9000] ;  /* 0x009000009918783b */ /* 0x000fe20000004200 */
[C---:B--2---:R-:W-:Y:S01]  /*11a30*/  FMUL.FTZ R4, R2.reuse, R96 ;  /* 0x0000006002047220 */ /* 0x044fe20000410000 */
        /* <DEDUP_REMOVED lines=15> */
[----:B------:R-:W3:Y:S01]  /*11b30*/  LDSM.16.MT88.4 R92, [R152+0x8000] ;  /* 0x00800000985c783b */ /* 0x000ee20000004200 */
[C---:B------:R-:W-:Y:S03]  /*11b40*/  FMUL.FTZ R39, R0.reuse, R39 ;  /* 0x0000002700277220 */ /* 0x040fe60000410000 */
[----:B------:R-:W-:Y:S01]  /*11b50*/  MUFU.EX2 R123, R123 ;  /* 0x0000007b007b7308 */ /* 0x000fe20000000800 */
[C---:B------:R-:W-:Y:S01]  /*11b60*/  FMUL.FTZ R42, R0.reuse, R42 ;  /* 0x0000002a002a7220 */ /* 0x040fe20000410000 */
[----:B------:R-:W-:Y:S01]  /*11b70*/  FMUL.FTZ R43, R0, R43 ;  /* 0x0000002b002b7220 */ /* 0x000fe20000410000 */
        /* <DEDUP_REMOVED lines=16> */
[----:B------:R-:W-:Y:S01]  /*11c80*/  FFMA.FTZ R135, R31, R104, -R125 ;  /* 0x000000681f877223 */ /* 0x000fe2000001087d */
[C---:B------:R-:W-:Y:S01]  /*11c90*/  FMUL.FTZ R56, R2.reuse, R56 ;  /* 0x0000003802387220 */ /* 0x040fe20000410000 */
[----:B------:R-:W-:Y:S01]  /*11ca0*/  LDSM.16.MT88.4 R28, [R152+0x9800] ;  /* 0x00980000981c783b */ /* 0x000fe20000004200 */
        /* <DEDUP_REMOVED lines=20> */
[--C-:B------:R-:W-:Y:S01]  /*11df0*/  FFMA.FTZ R12, R12, R104, -R127.reuse ;  /* 0x000000680c0c7223 */ /* 0x100fe2000001087f */
        /* <DEDUP_REMOVED lines=12> */
[----:B------:R-:W-:Y:S01]  /*11ec0*/  MUFU.EX2 R126, R126 ;  /* 0x0000007e007e7308 */ /* 0x000fe20000000800 */
[-C--:B------:R-:W-:Y:S01]  /*11ed0*/  FFMA.FTZ R32, R32, R104.reuse, -R127 ;  /* 0x0000006820207223 */ /* 0x080fe2000001087f */
[----:B----4-:R-:W-:Y:S01]  /*11ee0*/  F2FP.F16.F32.PACK_AB R99, R122, R121 ;  /* 0x000000797a63723e */ /* 0x010fe200000000ff */
[----:B------:R-:W-:Y:S01]  /*11ef0*/  FFMA.FTZ R107, R2, R183, R107 ;  /* 0x000000b7026b7223 */ /* 0x000fe2000001006b */
[C---:B------:R-:W-:Y:S01]  /*11f00*/  ISETP.GT.AND P0, PT, R177.reuse, RZ, PT ;  /* 0x000000ffb100720c */ /* 0x040fe20003f04270 */
[----:B------:R-:W-:Y:S01]  /*11f10*/  FFMA.FTZ R123, R0, R179, R123 ;  /* 0x000000b3007b7223 */ /* 0x000fe2000001007b */
[----:B------:R-:W-:Y:S01]  /*11f20*/  IADD3 R177, PT, PT, R177, -0x1, RZ ;  /* 0xffffffffb1b17810 */ /* 0x000fe20007ffe0ff */
[----:B------:R-:W-:Y:S03]  /*11f30*/  FADD.FTZ R120, R120, R107 ;  /* 0x0000006b78787221 */ /* 0x000fe60000010000 */
[----:B------:R-:W-:Y:S01]  /*11f40*/  MUFU.EX2 R129, R129 ;  /* 0x0000008100817308 */ /* 0x000fe20000000800 */
[C---:B-1----:R-:W-:Y:S05]  /*11f50*/  HMMA.16816.F32 R4, R96.reuse, R108, R4 ;  /* 0x0000006c6004723c */ /* 0x042fea0000001804 */
[----:B------:R-:W-:Y:S04]  /*11f60*/  FADD.FTZ R124, R124, R123 ;  /* 0x0000007b7c7c7221 */ /* 0x000fe80000010000 */
        /* <DEDUP_REMOVED lines=9> */
[C---:B------:R-:W-:Y:S03]  /*12000*/  HMMA.16816.F32 R44, R96.reuse, R116, R44 ;  /* 0x00000074602c723c */ /* 0x040fe6000000182c */
[--C-:B------:R-:W-:Y:S01]  /*12010*/  FFMA.FTZ R116, R16, R104, -R127.reuse ;  /* 0x0000006810747223 */ /* 0x100fe2000001087f */
[C---:B------:R-:W-:Y:S01]  /*12020*/  FMUL.FTZ R16, R2.reuse, R84 ;  /* 0x0000005402107220 */ /* 0x040fe20000410000 */
[-C--:B------:R-:W-:Y:S01]  /*12030*/  FFMA.FTZ R117, R17, R104.reuse, -R127 ;  /* 0x0000006811757223 */ /* 0x080fe2000001087f */
[----:B------:R-:W-:Y:S03]  /*12040*/  FMUL.FTZ R17, R2, R85 ;  /* 0x0000005502117220 */ /* 0x000fe60000410000 */
[----:B------:R-:W-:Y:S01]  /*12050*/  MUFU.EX2 R132, R132 ;  /* 0x0000008400847308 */ /* 0x000fe20000000800 */
[C---:B------:R-:W-:Y:S03]  /*12060*/  HMMA.16816.F32 R48, R96.reuse, R118, R48 ;  /* 0x000000766030723c */ /* 0x040fe60000001830 */
[--C-:B------:R-:W-:Y:S01]  /*12070*/  FFMA.FTZ R118, R18, R104, -R125.reuse ;  /* 0x0000006812767223 */ /* 0x100fe2000001087d */
[C---:B------:R-:W-:Y:S01]  /*12080*/  FMUL.FTZ R18, R0.reuse, R86 ;  /* 0x0000005600127220 */ /* 0x040fe20000410000 */
[----:B------:R-:W-:Y:S01]  /*12090*/  FFMA.FTZ R119, R19, R104, -R125 ;  /* 0x0000006813777223 */ /* 0x000fe2000001087d */
[----:B------:R-:W-:Y:S03]  /*120a0*/  FMUL.FTZ R19, R0, R87 ;  /* 0x0000005700137220 */ /* 0x000fe60000410000 */
[----:B------:R-:W-:Y:S01]  /*120b0*/  MUFU.EX2 R116, R116 ;  /* 0x0000007400747308 */ /* 0x000fe20000000800 */
[C---:B---3--:R-:W-:Y:S09]  /*120c0*/  HMMA.16816.F32 R52, R96.reuse, R92, R52 ;  /* 0x0000005c6034723c */ /* 0x048ff20000001834 */
[----:B------:R-:W3:Y:S01]  /*120d0*/  MUFU.EX2 R117, R117 ;  /* 0x0000007500757308 */ /* 0x000ee20000000800 */
[C---:B------:R-:W-:Y:S01]  /*120e0*/  HMMA.16816.F32 R56, R96.reuse, R94, R56 ;  /* 0x0000005e6038723c */ /* 0x040fe20000001838 */
[----:B------:R-:W4:Y:S08]  /*120f0*/  LDSM.16.MT88.4 R92, [R153+0xa000] ;  /* 0x00a00000995c783b */ /* 0x000f300000004200 */
[----:B------:R-:W-:Y:S01]  /*12100*/  MUFU.EX2 R118, R118 ;  /* 0x0000007600767308 */ /* 0x000fe20000000800 */
[C---:B-1----:R-:W-:Y:S09]  /*12110*/  HMMA.16816.F32 R60, R96.reuse, R108, R60 ;  /* 0x0000006c603c723c */ /* 0x042ff2000000183c */
[----:B------:R-:W-:Y:S01]  /*12120*/  MUFU.EX2 R135, R135 ;  /* 0x0000008700877308 */ /* 0x000fe20000000800 */
[C---:B------:R-:W-:Y:S01]  /*12130*/  HMMA.16816.F32 R64, R96.reuse, R110, R64 ;  /* 0x0000006e6040723c */ /* 0x040fe20000001840 */
[----:B------:R-:W1:Y:S02]  /*12140*/  LDSM.16.MT88.4 R108, [R152+0xa000] ;  /* 0x00a00000986c783b */ /* 0x000e640000004200 */
[----:B---3--:R-:W-:Y:S06]  /*12150*/  F2FP.F16.F32.PACK_AB R86, R117, R116 ;  /* 0x000000747556723e */ /* 0x008fec00000000ff */
[----:B------:R-:W-:Y:S01]  /*12160*/  MUFU.EX2 R32, R32 ;  /* 0x0000002000207308 */ /* 0x000fe20000000800 */
[C---:B--2---:R-:W-:Y:S03]  /*12170*/  HMMA.16816.F32 R68, R96.reuse, R112, R68 ;  /* 0x000000706044723c */ /* 0x044fe60000001844 */
[-C--:B------:R-:W-:Y:S01]  /*12180*/  FFMA.FTZ R113, R13, R104.reuse, -R127 ;  /* 0x000000680d717223 */ /* 0x080fe2000001087f */
[----:B------:R-:W-:Y:S05]  /*12190*/  FMUL.FTZ R13, R2, R89 ;  /* 0x00000059020d7220 */ /* 0x000fea0000410000 */
[----:B------:R2:W-:Y:S01]  /*121a0*/  MUFU.EX2 R112, R12 ;  /* 0x0000000c00707308 */ /* 0x0005e20000000800 */
[C---:B------:R-:W-:Y:S03]  /*121b0*/  HMMA.16816.F32 R72, R96.reuse, R114, R72 ;  /* 0x000000726048723c */ /* 0x040fe60000001848 */
[-CC-:B------:R-:W-:Y:S01]  /*121c0*/  FFMA.FTZ R114, R14, R104.reuse, -R125.reuse ;  /* 0x000000680e727223 */ /* 0x180fe2000001087d */
[----:B------:R-:W-:Y:S01]  /*121d0*/  FFMA.FTZ R115, R15, R104, -R125 ;  /* 0x000000680f737223 */ /* 0x000fe2000001087d */
[C---:B------:R-:W-:Y:S01]  /*121e0*/  FMUL.FTZ R14, R0.reuse, R90 ;  /* 0x0000005a000e7220 */ /* 0x040fe20000410000 */
[----:B------:R-:W-:Y:S03]  /*121f0*/  FMUL.FTZ R15, R0, R91 ;  /* 0x0000005b000f7220 */ /* 0x000fe60000410000 */
[----:B------:R-:W3:Y:S01]  /*12200*/  MUFU.EX2 R113, R113 ;  /* 0x0000007100717308 */ /* 0x000ee20000000800 */
[C---:B----4-:R-:W-:Y:S09]  /*12210*/  HMMA.16816.F32 R76, R96.reuse, R92, R76 ;  /* 0x0000005c604c723c */ /* 0x050ff2000000184c */
[----:B------:R-:W-:Y:S01]  /*12220*/  MUFU.EX2 R114, R114 ;  /* 0x0000007200727308 */ /* 0x000fe20000000800 */
[----:B--2---:R-:W-:Y:S01]  /*12230*/  FMUL.FTZ R12, R2, R88 ;  /* 0x00000058020c7220 */ /* 0x004fe20000410000 */
[----:B------:R-:W-:Y:S01]  /*12240*/  MOV R2, R101 ;  /* 0x0000006500027202 */ /* 0x000fe20000000f00 */
[----:B------:R-:W2:Y:S05]  /*12250*/  LDSM.16.MT88.4 R88, [R155+0x8800] ;  /* 0x008800009b58783b */ /* 0x000eaa0000004200 */
[C---:B------:R-:W-:Y:S02]  /*12260*/  HMMA.16816.F32 R12, R96.reuse, R94, R12 ;  /* 0x0000005e600c723c */ /* 0x040fe4000000180c */
[----:B------:R-:W4:Y:S01]  /*12270*/  MUFU.EX2 R115, R115 ;  /* 0x0000007300737308 */ /* 0x000f220000000800 */
[----:B------:R-:W5:Y:S01]  /*12280*/  LDSM.16.MT88.4 R92, [R154+0x8800] ;  /* 0x008800009a5c783b */ /* 0x000f620000004200 */
[----:B---3--:R-:W-:Y:S04]  /*12290*/  F2FP.F16.F32.PACK_AB R84, R113, R112 ;  /* 0x000000707154723e */ /* 0x008fe800000000ff */
[C---:B-1----:R-:W-:Y:S04]  /*122a0*/  HMMA.16816.F32 R80, R96.reuse, R108, R80 ;  /* 0x0000006c6050723c */ /* 0x042fe80000001850 */
[----:B------:R-:W1:Y:S01]  /*122b0*/  MUFU.EX2 R109, R119 ;  /* 0x00000077006d7308 */ /* 0x000e620000000800 */
[--C-:B------:R-:W-:Y:S03]  /*122c0*/  FFMA.FTZ R108, R20, R104, -R127.reuse ;  /* 0x00000068146c7223 */ /* 0x100fe6000001087f */
[----:B------:R-:W-:Y:S01]  /*122d0*/  HMMA.16816.F32 R16, R96, R110, R16 ;  /* 0x0000006e6010723c */ /* 0x000fe20000001810 */
[----:B------:R-:W3:Y:S05]  /*122e0*/  LDSM.16.MT88.4 R96, [R153+0x8800] ;  /* 0x008800009960783b */ /* 0x000eea0000004200 */
[----:B------:R-:W-:Y:S01]  /*122f0*/  MUFU.EX2 R108, R108 ;  /* 0x0000006c006c7308 */ /* 0x000fe20000000800 */
[----:B----4-:R-:W-:Y:S01]  /*12300*/  F2FP.F16.F32.PACK_AB R85, R115, R114 ;  /* 0x000000727355723e */ /* 0x010fe200000000ff */
[-C--:B------:R-:W-:Y:S01]  /*12310*/  FFMA.FTZ R111, R21, R104.reuse, -R127 ;  /* 0x00000068156f7223 */ /* 0x080fe2000001087f */
[----:B------:R-:W-:Y:S01]  /*12320*/  FFMA.FTZ R110, R22, R104, -R125 ;  /* 0x00000068166e7223 */ /* 0x000fe2000001087d */
[----:B------:R-:W-:Y:S01]  /*12330*/  F2FP.F16.F32.PACK_AB R22, R129, R126 ;  /* 0x0000007e8116723e */ /* 0x000fe200000000ff */
[-C--:B------:R-:W-:Y:S01]  /*12340*/  FFMA.FTZ R127, R33, R104.reuse, -R127 ;  /* 0x00000068217f7223 */ /* 0x080fe2000001087f */
[--C-:B------:R-:W-:Y:S01]  /*12350*/  FFMA.FTZ R33, R34, R104, -R125.reuse ;  /* 0x0000006822217223 */ /* 0x100fe2000001087d */
[----:B-1----:R-:W-:Y:S01]  /*12360*/  F2FP.F16.F32.PACK_AB R87, R109, R118 ;  /* 0x000000766d57723e */ /* 0x002fe200000000ff */
[--C-:B------:R-:W-:Y:S01]  /*12370*/  FFMA.FTZ R119, R23, R104, -R125.reuse ;  /* 0x0000006817777223 */ /* 0x100fe2000001087d */
[----:B------:R-:W-:Y:S01]  /*12380*/  F2FP.F16.F32.PACK_AB R23, R131, R128 ;  /* 0x000000808317723e */ /* 0x000fe200000000ff */
[----:B------:R-:W1:Y:S01]  /*12390*/  MUFU.EX2 R111, R111 ;  /* 0x0000006f006f7308 */ /* 0x000e620000000800 */
[----:B------:R-:W-:Y:S03]  /*123a0*/  FFMA.FTZ R125, R35, R104, -R125 ;  /* 0x00000068237d7223 */ /* 0x000fe6000001087d */
[C---:B--2---:R-:W-:Y:S06]  /*123b0*/  HMMA.16816.F32 R4, R84.reuse, R88, R4 ;  /* 0x000000585404723c */ /* 0x044fec0000001804 */
[----:B------:R-:W-:Y:S02]  /*123c0*/  MUFU.EX2 R110, R110 ;  /* 0x0000006e006e7308 */ /* 0x000fe40000000800 */
[C---:B------:R-:W-:Y:S01]  /*123d0*/  HMMA.16816.F32 R8, R84.reuse, R90, R8 ;  /* 0x0000005a5408723c */ /* 0x040fe20000001808 */
[----:B------:R-:W2:Y:S07]  /*123e0*/  LDSM.16.MT88.4 R88, [R152+0x8800] ;  /* 0x008800009858783b */ /* 0x000eae0000004200 */
[----:B------:R-:W4:Y:S01]  /*123f0*/  MUFU.EX2 R119, R119 ;  /* 0x0000007700777308 */ /* 0x000f220000000800 */
[----:B-1----:R-:W-:Y:S01]  /*12400*/  F2FP.F16.F32.PACK_AB R20, R111, R108 ;  /* 0x0000006c6f14723e */ /* 0x002fe200000000ff */
[C---:B-----5:R-:W-:Y:S08]  /*12410*/  HMMA.16816.F32 R36, R84.reuse, R92, R36 ;  /* 0x0000005c5424723c */ /* 0x060ff00000001824 */
[----:B------:R-:W1:Y:S01]  /*12420*/  MUFU.EX2 R127, R127 ;  /* 0x0000007f007f7308 */ /* 0x000e620000000800 */
[C---:B------:R-:W-:Y:S01]  /*12430*/  HMMA.16816.F32 R40, R84.reuse, R94, R40 ;  /* 0x0000005e5428723c */ /* 0x040fe20000001828 */
[----:B------:R-:W5:Y:S08]  /*12440*/  LDSM.16.MT88.4 R92, [R155+0xa800] ;  /* 0x00a800009b5c783b */ /* 0x000f700000004200 */
[----:B------:R-:W-:Y:S01]  /*12450*/  MUFU.EX2 R33, R33 ;  /* 0x0000002100217308 */ /* 0x000fe20000000800 */
[----:B----4-:R-:W-:Y:S01]  /*12460*/  F2FP.F16.F32.PACK_AB R21, R119, R110 ;  /* 0x0000006e7715723e */ /* 0x010fe200000000ff */
[C---:B---3--:R-:W-:Y:S08]  /*12470*/  HMMA.16816.F32 R44, R84.reuse, R96, R44 ;  /* 0x00000060542c723c */ /* 0x048ff0000000182c */
[----:B------:R-:W3:Y:S01]  /*12480*/  MUFU.EX2 R34, R125 ;  /* 0x0000007d00227308 */ /* 0x000ee20000000800 */
[C---:B------:R-:W-:Y:S01]  /*12490*/  HMMA.16816.F32 R48, R84.reuse, R98, R48 ;  /* 0x000000625430723c */ /* 0x040fe20000001830 */
[----:B------:R-:W4:Y:S07]  /*124a0*/  LDSM.16.MT88.4 R96, [R154+0xa800] ;  /* 0x00a800009a60783b */ /* 0x000f2e0000004200 */
[C---:B--2---:R-:W-:Y:S08]  /*124b0*/  HMMA.16816.F32 R52, R84.reuse, R88, R52 ;  /* 0x000000585434723c */ /* 0x044ff00000001834 */
[C---:B------:R-:W-:Y:S01]  /*124c0*/  HMMA.16816.F32 R56, R84.reuse, R90, R56 ;  /* 0x0000005a5438723c */ /* 0x040fe20000001838 */
[----:B------:R-:W2:Y:S07]  /*124d0*/  LDSM.16.MT88.4 R88, [R153+0xa800] ;  /* 0x00a800009958783b */ /* 0x000eae0000004200 */
[C---:B-----5:R-:W-:Y:S08]  /*124e0*/  HMMA.16816.F32 R60, R84.reuse, R92, R60 ;  /* 0x0000005c543c723c */ /* 0x060ff0000000183c */
[C---:B------:R-:W-:Y:S01]  /*124f0*/  HMMA.16816.F32 R64, R84.reuse, R94, R64 ;  /* 0x0000005e5440723c */ /* 0x040fe20000001840 */
[----:B------:R-:W5:Y:S07]  /*12500*/  LDSM.16.MT88.4 R92, [R152+0xa800] ;  /* 0x00a80000985c783b */ /* 0x000f6e0000004200 */
[C---:B----4-:R-:W-:Y:S08]  /*12510*/  HMMA.16816.F32 R68, R84.reuse, R96, R68 ;  /* 0x000000605444723c */ /* 0x050ff00000001844 */
[C---:B------:R-:W-:Y:S01]  /*12520*/  HMMA.16816.F32 R72, R84.reuse, R98, R72 ;  /* 0x000000625448723c */ /* 0x040fe20000001848 */
[----:B------:R-:W-:Y:S07]  /*12530*/  LDSM.16.MT88.4 R96, [R154+0x9000] ;  /* 0x009000009a60783b */ /* 0x000fee0000004200 */
[C---:B--2---:R-:W-:Y:S08]  /*12540*/  HMMA.16816.F32 R76, R84.reuse, R88, R76 ;  /* 0x00000058544c723c */ /* 0x044ff0000000184c */
[C---:B------:R-:W-:Y:S01]  /*12550*/  HMMA.16816.F32 R12, R84.reuse, R90, R12 ;  /* 0x0000005a540c723c */ /* 0x040fe2000000180c */
[----:B------:R-:W2:Y:S07]  /*12560*/  LDSM.16.MT88.4 R88, [R155+0x9000] ;  /* 0x009000009b58783b */ /* 0x000eae0000004200 */
[C---:B-----5:R-:W-:Y:S08]  /*12570*/  HMMA.16816.F32 R80, R84.reuse, R92, R80 ;  /* 0x0000005c5450723c */ /* 0x060ff00000001850 */
[----:B------:R-:W-:Y:S01]  /*12580*/  HMMA.16816.F32 R16, R84, R94, R16 ;  /* 0x0000005e5410723c */ /* 0x000fe20000001810 */
[----:B------:R-:W4:Y:S08]  /*12590*/  LDSM.16.MT88.4 R84, [R152+0x9000] ;  /* 0x009000009854783b */ /* 0x000f300000004200 */
[----:B------:R-:W-:Y:S01]  /*125a0*/  LDSM.16.MT88.4 R92, [R155+0x9800] ;  /* 0x009800009b5c783b */ /* 0x000fe20000004200 */
[C---:B--2---:R-:W-:Y:S08]  /*125b0*/  HMMA.16816.F32 R4, R20.reuse, R88, R4 ;  /* 0x000000581404723c */ /* 0x044ff00000001804 */
[C---:B------:R-:W-:Y:S01]  /*125c0*/  HMMA.16816.F32 R8, R20.reuse, R90, R8 ;  /* 0x0000005a1408723c */ /* 0x040fe20000001808 */
[----:B------:R-:W2:Y:S07]  /*125d0*/  LDSM.16.MT88.4 R88, [R155+0xb000] ;  /* 0x00b000009b58783b */ /* 0x000eae0000004200 */
[C---:B------:R-:W-:Y:S08]  /*125e0*/  HMMA.16816.F32 R36, R20.reuse, R96, R36 ;  /* 0x000000601424723c */ /* 0x040ff00000001824 */
[C---:B------:R-:W-:Y:S08]  /*125f0*/  HMMA.16816.F32 R40, R20.reuse, R98, R40 ;  /* 0x000000621428723c */ /* 0x040ff00000001828 */
[C---:B------:R-:W-:Y:S08]  /*12600*/  HMMA.16816.F32 R44, R20.reuse, R24, R44 ;  /* 0x00000018142c723c */ /* 0x040ff0000000182c */
[C---:B------:R-:W-:Y:S01]  /*12610*/  HMMA.16816.F32 R48, R20.reuse, R26, R48 ;  /* 0x0000001a1430723c */ /* 0x040fe20000001830 */
[----:B------:R-:W5:Y:S07]  /*12620*/  LDSM.16.MT88.4 R24, [R154+0xb000] ;  /* 0x00b000009a18783b */ /* 0x000f6e0000004200 */
[C---:B----4-:R-:W-:Y:S08]  /*12630*/  HMMA.16816.F32 R52, R20.reuse, R84, R52 ;  /* 0x000000541434723c */ /* 0x050ff00000001834 */
        /* <DEDUP_REMOVED lines=8> */
[C---:B----4-:R-:W-:Y:S03]  /*126c0*/  HMMA.16816.F32 R76, R20.reuse, R84, R76 ;  /* 0x00000054144c723c */ /* 0x050fe6000000184c */
[----:B------:R-:W-:Y:S02]  /*126d0*/  F2FP.F16.F32.PACK_AB R84, R133, R130 ;  /* 0x000000828554723e */ /* 0x000fe400000000ff */
[----:B------:R-:W-:Y:S03]  /*126e0*/  F2FP.F16.F32.PACK_AB R85, R135, R132 ;  /* 0x000000848755723e */ /* 0x000fe600000000ff */
[C---:B------:R-:W-:Y:S03]  /*126f0*/  HMMA.16816.F32 R12, R20.reuse, R86, R12 ;  /* 0x00000056140c723c */ /* 0x040fe6000000180c */
[----:B-1----:R-:W-:Y:S02]  /*12700*/  F2FP.F16.F32.PACK_AB R86, R127, R32 ;  /* 0x000000207f56723e */ /* 0x002fe400000000ff */
[----:B---3--:R-:W-:Y:S03]  /*12710*/  F2FP.F16.F32.PACK_AB R87, R34, R33 ;  /* 0x000000212257723e */ /* 0x008fe600000000ff */
[C---:B--2---:R-:W-:Y:S08]  /*12720*/  HMMA.16816.F32 R80, R20.reuse, R88, R80 ;  /* 0x000000581450723c */ /* 0x044ff00000001850 */
[----:B------:R-:W-:Y:S01]  /*12730*/  HMMA.16816.F32 R16, R20, R90, R16 ;  /* 0x0000005a1410723c */ /* 0x000fe20000001810 */
[----:B------:R-:W1:Y:S07]  /*12740*/  LDSM.16.MT88.4 R20, [R153+0x9800] ;  /* 0x009800009914783b */ /* 0x000e6e0000004200 */
[C---:B------:R-:W-:Y:S01]  /*12750*/  HMMA.16816.F32 R96, R84.reuse, R92, R4 ;  /* 0x0000005c5460723c */ /* 0x040fe20000001804 */
[----:B------:R-:W2:Y:S07]  /*12760*/  LDSM.16.MT88.4 R4, [R155+0xb800] ;  /* 0x00b800009b04783b */ /* 0x000eae0000004200 */
[C---:B------:R-:W-:Y:S01]  /*12770*/  HMMA.16816.F32 R92, R84.reuse, R94, R8 ;  /* 0x0000005e545c723c */ /* 0x040fe20000001808 */
[----:B------:R-:W3:Y:S07]  /*12780*/  LDSM.16.MT88.4 R8, [R154+0xb800] ;  /* 0x00b800009a08783b */ /* 0x000eee0000004200 */
[C---:B-----5:R-:W-:Y:S01]  /*12790*/  HMMA.16816.F32 R36, R84.reuse, R24, R36 ;  /* 0x000000185424723c */ /* 0x060fe20000001824 */
[----:B------:R-:W4:Y:S07]  /*127a0*/  LDSM.16.MT88.4 R88, [R153+0xb800] ;  /* 0x00b800009958783b */ /* 0x000f2e0000004200 */
[C---:B------:R-:W-:Y:S08]  /*127b0*/  HMMA.16816.F32 R40, R84.reuse, R26, R40 ;  /* 0x0000001a5428723c */ /* 0x040ff00000001828 */
[C---:B-1----:R-:W-:Y:S03]  /*127c0*/  HMMA.16816.F32 R44, R84.reuse, R20, R44 ;  /* 0x00000014542c723c */ /* 0x042fe6000000182c */
        /* <DEDUP_REMOVED lines=31> */
[C---:B----4-:R-:W-:Y:S03]  /*129c0*/  HMMA.16816.F32 R76, R84.reuse, R88, R76 ;  /* 0x00000058544c723c */ /* 0x050fe6000000184c */
[----:B------:R-:W-:Y:S01]  /*129d0*/  FADD.FTZ R0, R135, R0 ;  /* 0x0000000087007221 */ /* 0x000fe20000010000 */
[----:B------:R-:W-:Y:S03]  /*129e0*/  FADD.FTZ R32, R32, R133 ;  /* 0x0000008520207221 */ /* 0x000fe60000010000 */
[----:B------:R-:W-:Y:S01]  /*129f0*/  FADD.FTZ R33, R33, R0 ;  /* 0x0000000021217221 */ /* 0x000fe20000010000 */
[C---:B------:R-:W-:Y:S03]  /*12a00*/  HMMA.16816.F32 R88, R84.reuse, R90, R12 ;  /* 0x0000005a5458723c */ /* 0x040fe6000000180c */
[----:B------:R-:W-:Y:S01]  /*12a10*/  MOV R0, R3 ;  /* 0x0000000300007202 */ /* 0x000fe20000000f00 */
[----:B------:R-:W-:Y:S01]  /*12a20*/  FADD.FTZ R183, R127, R32 ;  /* 0x000000207fb77221 */ /* 0x000fe20000010000 */
[----:B------:R-:W-:Y:S03]  /*12a30*/  FADD.FTZ R179, R34, R33 ;  /* 0x0000002122b37221 */ /* 0x000fe60000010000 */
[C---:B-1----:R-:W-:Y:S08]  /*12a40*/  HMMA.16816.F32 R80, R84.reuse, R4, R80 ;  /* 0x000000045450723c */ /* 0x042ff00000001850 */
[----:B------:R-:W-:Y:S01]  /*12a50*/  HMMA.16816.F32 R84, R84, R6, R16 ;  /* 0x000000065454723c */ /* 0x000fe20000001810 */
[----:B------:R-:W-:Y:S08]  /*12a60*/  @!UPT UIADD3 URZ, UPT, UPT, URZ, URZ, URZ ;  /* 0x000000fffffff290 */ /* 0x000ff0000fffe0ff */
[----:B------:R-:W-:Y:S11]  /*12a70*/  @P0 BRA `(.L_x_9163) ;  /* 0xffffffd400640947 */ /* 0x000ff6000383ffff */
.L_x_9156:
[----:B------:R-:W-:Y:S01]  /*12a80*/  @!UPT UIADD3 URZ, UPT, UPT, URZ, URZ, URZ ;  /* 0x000000fffffff290 */ /* 0x000fe2000fffe0ff */
[----:B------:R1:W5:Y:S01]  /*12a90*/  LD.E R2, desc[UR4][R102.64+0xd8] ;  /* 0x0000d80466027980 */ /* 0x000362000c101900 */
[----:B------:R-:W-:Y:S01]  /*12aa0*/  UMOV UR6, 0xffffffff ;  /* 0xffffffff00067882 */ /* 0x000fe20000000000 */
[----:B------:R-:W2:Y:S02]  /*12ab0*/  S2R R0, SR_TID.X ;  /* 0x0000000000007919 */ /* 0x000ea40000002100 */
[----:B------:R-:W-:Y:S05]  /*12ac0*/  BRA.DIV UR6, `(.L_x_9164) ;  /* 0x0000001206e87947 */ /* 0x000fea000b800000 */
[----:B------:R-:W3:Y:S04]  /*12ad0*/  SHFL.BFLY PT, R8, R183, 0x2, 0x1f ;  /* 0x0c401f00b7087f89 */ /* 0x000ee800000e0000 */
[----:B------:R-:W4:Y:S01]  /*12ae0*/  SHFL.BFLY PT, R10, R179, 0x2, 0x1f ;  /* 0x0c401f00b30a7f89 */ /* 0x000f2200000e0000 */
[----:B---3--:R-:W-:Y:S01]  /*12af0*/  FADD.FTZ R8, R8, R183 ;  /* 0x000000b708087221 */ /* 0x008fe20000010000 */
[----:B----4-:R-:W-:-:S04]  /*12b00*/  FADD.FTZ R7, R10, R179 ;  /* 0x000000b30a077221 */ /* 0x010fc80000010000 */
[----:B------:R-:W3:Y:S04]  /*12b10*/  SHFL.BFLY PT, R9, R8, 0x1, 0x1f ;  /* 0x0c201f0008097f89 */ /* 0x000ee800000e0000 */
[----:B------:R4:W1:Y:S01]  /*12b20*/  SHFL.BFLY PT, R10, R7, 0x1, 0x1f ;  /* 0x0c201f00070a7f89 */ /* 0x00086200000e0000 */
[----:B---3--:R-:W-:-:S07]  /*12b30*/  FADD.FTZ R9, R8, R9 ;  /* 0x0000000908097221 */ /* 0x008fce0000010000 */
.L_x_9179:
[----:B------:R-:W4:Y:S01]  /*12b40*/  MUFU.RCP R5, R9 ;  /* 0x0000000900057308 */ /* 0x000f220000001000 */
[----:B------:R-:W3:Y:S01]  /*12b50*/  S2UR UR6, SR_CgaCtaId ;  /* 0x00000000000679c3 */ /* 0x000ee20000008800 */
[----:B-1----:R-:W-:Y:S01]  /*12b60*/  FADD.FTZ R8, R7, R10 ;  /* 0x0000000a07087221 */ /* 0x002fe20000010000 */
[----:B------:R-:W-:Y:S01]  /*12b70*/  FSETP.NE.FTZ.AND P2, PT, R9, RZ, PT ;  /* 0x000000ff0900720b */ /* 0x000fe20003f55000 */
[----:B------:R-:W-:Y:S01]  /*12b80*/  UMOV UR7, 0x400 ;  /* 0x0000040000077882 */ /* 0x000fe20000000000 */
[C---:B--2---:R-:W-:Y:S02]  /*12b90*/  SHF.L.U32 R6, R0.reuse, 0x1, RZ ;  /* 0x0000000100067819 */ /* 0x044fe400000006ff */
[C---:B------:R-:W-:Y:S01]  /*12ba0*/  SHF.L.U32 R11, R0.reuse, 0x4, RZ ;  /* 0x00000004000b7819 */ /* 0x040fe200000006ff */
[----:B------:R-:W1:Y:S01]  /*12bb0*/  MUFU.RCP R10, R8 ;  /* 0x00000008000a7308 */ /* 0x000e620000001000 */
[----:B------:R-:W-:Y:S02]  /*12bc0*/  SHF.L.U32 R4, R0, 0x5, RZ ;  /* 0x0000000500047819 */ /* 0x000fe400000006ff */
[----:B------:R-:W-:-:S02]  /*12bd0*/  FSETP.NE.FTZ.AND P1, PT, R8, RZ, PT ;  /* 0x000000ff0800720b */ /* 0x000fc40003f35000 */
[----:B------:R-:W-:Y:S02]  /*12be0*/  LOP3.LUT R11, R11, 0x1c0, RZ, 0xc0, !PT ;  /* 0x000001c00b0b7812 */ /* 0x000fe400078ec0ff */
[----:B------:R-:W-:Y:S02]  /*12bf0*/  LOP3.LUT P0, RZ, R0, 0x4, RZ, 0xc0, !PT ;  /* 0x0000000400ff7812 */ /* 0x000fe4000780c0ff */
[----:B----4-:R-:W-:Y:S02]  /*12c00*/  FSEL R7, R5, 1, P2 ;  /* 0x3f80000005077808 */ /* 0x010fe40001000000 */
[----:B------:R-:W-:Y:S02]  /*12c10*/  LOP3.LUT R5, R6, 0x6, RZ, 0xc0, !PT ;  /* 0x0000000606057812 */ /* 0x000fe400078ec0ff */
[----:B------:R-:W-:Y:S01]  /*12c20*/  LOP3.LUT R11, R11, 0x38, R6, 0xf8, !PT ;  /* 0x000000380b0b7812 */ /* 0x000fe200078ef806 */
[----:B------:R-:W-:Y:S01]  /*12c30*/  FMUL.FTZ R96, R7, R96 ;  /* 0x0000006007607220 */ /* 0x000fe20000410000 */
[----:B------:R-:W-:Y:S01]  /*12c40*/  LOP3.LUT R4, R5, 0x7c00, R4, 0xf8, !PT ;  /* 0x00007c0005047812 */ /* 0x000fe200078ef804 */
[C---:B------:R-:W-:Y:S01]  /*12c50*/  FMUL.FTZ R97, R7.reuse, R97 ;  /* 0x0000006107617220 */ /* 0x040fe20000410000 */
[----:B------:R-:W-:Y:S01]  /*12c60*/  R2P PR, R0, 0x18 ;  /* 0x0000001800007804 */ /* 0x000fe20000000000 */
[----:B---3--:R-:W-:Y:S01]  /*12c70*/  ULEA UR6, UR6, UR7, 0x18 ;  /* 0x0000000706067291 */ /* 0x008fe2000f8ec0ff */
[----:B-1----:R-:W-:Y:S01]  /*12c80*/  FSEL R10, R10, 1, P1 ;  /* 0x3f8000000a0a7808 */ /* 0x002fe20000800000 */
[C---:B------:R-:W-:Y:S01]  /*12c90*/  FMUL.FTZ R92, R7.reuse, R92 ;  /* 0x0000005c075c7220 */ /* 0x040fe20000410000 */
[----:B------:R-:W-:Y:S01]  /*12ca0*/  LOP3.LUT R4, R4, R11, RZ, 0xfc, !PT ;  /* 0x0000000b04047212 */ /* 0x000fe200078efcff */
[C---:B------:R-:W-:Y:S01]  /*12cb0*/  FMUL.FTZ R93, R7.reuse, R93 ;  /* 0x0000005d075d7220 */ /* 0x040fe20000410000 */
[----:B------:R-:W-:Y:S01]  /*12cc0*/  MOV R6, 0x20 ;  /* 0x0000002000067802 */ /* 0x000fe20000000f00 */
[C---:B------:R-:W-:Y:S01]  /*12cd0*/  FMUL.FTZ R98, R10.reuse, R98 ;  /* 0x000000620a627220 */ /* 0x040fe20000410000 */
[----:B------:R-:W-:Y:S01]  /*12ce0*/  MOV R5, 0x10 ;  /* 0x0000001000057802 */ /* 0x000fe20000000f00 */
[----:B------:R-:W-:Y:S01]  /*12cf0*/  FMUL.FTZ R99, R10, R99 ;  /* 0x000000630a637220 */ /* 0x000fe20000410000 */
[----:B------:R-:W-:Y:S01]  /*12d00*/  LEA R11, R4, UR6, 0x1 ;  /* 0x00000006040b7c11 */ /* 0x000fe2000f8e08ff */
[----:B------:R-:W-:Y:S01]  /*12d10*/  FMUL.FTZ R94, R10, R94 ;  /* 0x0000005e0a5e7220 */ /* 0x000fe20000410000 */
[----:B------:R-:W-:Y:S01]  /*12d20*/  SEL R6, R6, 0xffffffe0, !P3 ;  /* 0xffffffe006067807 */ /* 0x000fe20005800000 */
        /* <DEDUP_REMOVED lines=26> */
[C---:B------:R-:W-:Y:S01]  /*12ed0*/  FMUL.FTZ R55, R10.reuse, R55 ;  /* 0x000000370a377220 */ /* 0x040fe20000410000 */
        /* <DEDUP_REMOVED lines=67> */
[----:B------:R1:W-:Y:S01]  /*13310*/  STS [R17+0x400], R46 ;  /* 0x0004002e11007388 */ /* 0x0003e20000000800 */
        /* <DEDUP_REMOVED lines=34> */
[----:B------:R3:W-:Y:S04]  /*13540*/  STS [R5+0x2400], R86 ;  /* 0x0024005605007388 */ /* 0x0007e80000000800 */
[----:B------:R-:W4:Y:S01]  /*13550*/  LD.E.U8 R4, desc[UR4][R102.64+0x1c8] ;  /* 0x0001c80466047980 */ /* 0x000f22000c101100 */
[----:B------:R-:W-:-:S03]  /*13560*/  ISETP.NE.AND P0, PT, R170, -0x1, PT ;  /* 0xffffffffaa00780c */ /* 0x000fc60003f05270 */
[----:B-1----:R-:W3:Y:S04]  /*13570*/  LD.E.64 R46, desc[UR4][R102.64+0x88] ;  /* 0x00008804662e7980 */ /* 0x002ee8000c101b00 */
[----:B------:R1:W5:Y:S06]  /*13580*/  LD.E.64 R42, desc[UR4][R102.64+0x90] ;  /* 0x00009004662a7980 */ /* 0x00036c000c101b00 */
[----:B------:R1:W5:Y:S01]  /*13590*/  @!P0 LD.E.64 R44, desc[UR4][R102.64+0x80] ;  /* 0x00008004662c8980 */ /* 0x000362000c101b00 */
[----:B----4-:R-:W-:-:S13]  /*135a0*/  ISETP.NE.AND P3, PT, R4, RZ, PT ;  /* 0x000000ff0400720c */ /* 0x010fda0003f65270 */
[----:B------:R-:W4:Y:S04]  /*135b0*/  @!P3 LD.E R4, desc[UR4][R102.64+0x60] ;  /* 0x000060046604b980 */ /* 0x000f28000c101900 */
[----:B------:R-:W4:Y:S01]  /*135c0*/  @!P3 LD.E R41, desc[UR4][R102.64+0xb4] ;  /* 0x0000b4046629b980 */ /* 0x000f22000c101900 */
[----:B------:R-:W3:Y:S08]  /*135d0*/  @P2 MUFU.LG2 R9, R9 ;  /* 0x0000000900092308 */ /* 0x000ef00000000c00 */
[----:B------:R-:W1:Y:S01]  /*135e0*/  @P1 MUFU.LG2 R6, R8 ;  /* 0x0000000800061308 */ /* 0x000e620000000c00 */
[--C-:B------:R-:W-:Y:S01]  /*135f0*/  SHF.R.U32.HI R36, RZ, 0x1, R0.reuse ;  /* 0x00000001ff247819 */ /* 0x100fe20000011600 */
[----:B------:R-:W-:Y:S01]  /*13600*/  BSSY.RECONVERGENT B0, `(.L_x_9165) ;  /* 0x0000014000007945 */ /* 0x000fe20003800200 */
[----:B--2---:R-:W-:-:S02]  /*13610*/  SHF.R.U32.HI R7, RZ, 0x2, R0 ;  /* 0x00000002ff077819 */ /* 0x004fc40000011600 */
[----:B------:R-:W-:Y:S01]  /*13620*/  LOP3.LUT R36, R36, 0x30, RZ, 0xc0, !PT ;  /* 0x0000003024247812 */ /* 0x000fe200078ec0ff */
[----:B---3--:R-:W-:Y:S01]  /*13630*/  @P2 FMUL.FTZ R5, R9, 0.69314718246459960938 ;  /* 0x3f31721809052820 */ /* 0x008fe20000410000 */
[----:B------:R-:W-:Y:S02]  /*13640*/  MOV R38, 0x7f800000 ;  /* 0x7f80000000267802 */ /* 0x000fe40000000f00 */
[----:B------:R-:W-:Y:S01]  /*13650*/  MOV R37, 0x7f800000 ;  /* 0x7f80000000257802 */ /* 0x000fe20000000f00 */
[----:B-----5:R-:W-:Y:S01]  /*13660*/  @P2 FFMA.FTZ R38, R2, R101, R5 ;  /* 0x0000006502262223 */ /* 0x020fe20000010005 */
[----:B-1----:R-:W-:Y:S01]  /*13670*/  @P1 FMUL.FTZ R6, R6, 0.69314718246459960938 ;  /* 0x3f31721806061820 */ /* 0x002fe20000410000 */
[----:B------:R-:W-:Y:S01]  /*13680*/  LOP3.LUT R36, R36, 0x7, R7, 0xf8, !PT ;  /* 0x0000000724247812 */ /* 0x000fe200078ef807 */
[----:B------:R-:W-:-:S04]  /*13690*/  @P0 IMAD.WIDE.U32 R48, R46, R170, RZ ;  /* 0x000000aa2e300225 */ /* 0x000fc800078e00ff */
[----:B------:R-:W-:Y:S01]  /*136a0*/  @P1 FFMA.FTZ R37, R2, R3, R6 ;  /* 0x0000000302251223 */ /* 0x000fe20000010006 */
[----:B------:R-:W-:Y:S02]  /*136b0*/  @P0 IMAD R2, R47, R170, RZ ;  /* 0x000000aa2f020224 */ /* 0x000fe400078e02ff */
[----:B----4-:R-:W-:-:S04]  /*136c0*/  @!P3 IMAD R4, R166, R4, R165 ;  /* 0x00000004a604b224 */ /* 0x010fc800078e02a5 */
[----:B------:R-:W-:Y:S01]  /*136d0*/  @!P3 IMAD R41, R4, R41, RZ ;  /* 0x000000290429b224 */ /* 0x000fe200078e02ff */
[----:B------:R-:W-:Y:S06]  /*136e0*/  @!P3 BRA `(.L_x_9166) ;  /* 0x000000000014b947 */ /* 0x000fec0003800000 */
[----:B------:R-:W2:Y:S04]  /*136f0*/  @!P0 LD.E R3, desc[UR4][R102.64+0xb4] ;  /* 0x0000b40466038980 */ /* 0x000ea8000c101900 */
[----:B------:R-:W3:Y:S01]  /*13700*/  LD.E R4, desc[UR4][R102.64+0xd4] ;  /* 0x0000d40466047980 */ /* 0x000ee2000c101900 */
[----:B--2---:R-:W-:Y:S02]  /*13710*/  @!P0 IMAD R170, R166, R3, RZ ;  /* 0x00000003a6aa8224 */ /* 0x004fe400078e02ff */
[----:B---3--:R-:W-:-:S05]  /*13720*/  IMAD R41, R165, R4, RZ ;  /* 0x00000004a5297224 */ /* 0x008fca00078e02ff */
[----:B------:R-:W-:Y:S02]  /*13730*/  IADD3 R41, PT, PT, R41, R170, RZ ;  /* 0x000000aa29297210 */ /* 0x000fe40007ffe0ff */
.L_x_9166:
[----:B------:R-:W-:Y:S05]  /*13740*/  BSYNC.RECONVERGENT B0 ;  /* 0x0000000000007941 */ /* 0x000fea0003800200 */
.L_x_9165:
[----:B------:R1:W5:Y:S01]  /*13750*/  LD.E.64 R50, desc[UR4][R102.64+0x70] ;  /* 0x0000700466327980 */ /* 0x000362000c101b00 */
[----:B------:R-:W-:Y:S05]  /*13760*/  WARPSYNC.ALL ;  /* 0x0000000000007948 */ /* 0x000fea0003800000 */
[----:B------:R1:W5:Y:S01]  /*13770*/  LD.E.64 R52, desc[UR4][R102.64+0xa0] ;  /* 0x0000a00466347980 */ /* 0x000362000c101b00 */
        /* <DEDUP_REMOVED lines=13> */
[----:B------:R-:W-:Y:S02]  /*13850*/  IMAD.IADD R3, R171, 0x1, -R168 ;  /* 0x00000001ab037824 */ /* 0x000fe400078e0aa8 */
        /* <DEDUP_REMOVED lines=9> */
.L_x_9168:
[----:B------:R-:W-:Y:S05]  /*138f0*/  BSYNC.RECONVERGENT B0 ;  /* 0x0000000000007941 */ /* 0x000fea0003800200 */
.L_x_9167:
[----:B-1----:R1:W5:Y:S01]  /*13900*/  LD.E R103, desc[UR4][R102.64+0xc0] ;  /* 0x0000c00466677980 */ /* 0x002362000c101900 */
[-C--:B------:R-:W-:Y:S01]  /*13910*/  @!P0 IMAD R3, R45, R166.reuse, RZ ;  /* 0x000000a62d038224 */ /* 0x080fe200078e02ff */
[----:B------:R-:W-:Y:S01]  /*13920*/  BSSY.RECONVERGENT B0, `(.L_x_9169) ;  /* 0x000001e000007945 */ /* 0x000fe20003800200 */
[----:B------:R-:W-:Y:S01]  /*13930*/  @!P0 IMAD.WIDE.U32 R36, R44, R166, RZ ;  /* 0x000000a62c248225 */ /* 0x000fe200078e00ff */
[----:B------:R-:W-:-:S03]  /*13940*/  @P0 MOV R36, R48 ;  /* 0x0000003000240202 */ /* 0x000fc60000000f00 */
[----:B------:R-:W-:Y:S01]  /*13950*/  IMAD.IADD R171, R171, 0x1, -R168 ;  /* 0x00000001abab7824 */ /* 0x000fe200078e0aa8 */
[----:B------:R-:W-:Y:S01]  /*13960*/  @!P0 IADD3 R3, PT, PT, R37, R3, RZ ;  /* 0x0000000325038210 */ /* 0x000fe20007ffe0ff */
[----:B------:R-:W-:Y:S01]  /*13970*/  IMAD.MOV.U32 R181, RZ, RZ, RZ ;  /* 0x000000ffffb57224 */ /* 0x000fe200078e00ff */
[----:B------:R-:W-:Y:S01]  /*13980*/  SHF.R.U32.HI R37, RZ, 0x3, R0 ;  /* 0x00000003ff257819 */ /* 0x000fe20000011600 */
[----:B------:R-:W-:Y:S01]  /*13990*/  IMAD R0, R43, R165, RZ ;  /* 0x000000a52b007224 */ /* 0x000fe200078e02ff */
[-C--:B------:R-:W-:Y:S01]  /*139a0*/  ISETP.GE.AND P3, PT, R176, R171.reuse, PT ;  /* 0x000000abb000720c */ /* 0x080fe20003f66270 */
[----:B------:R-:W-:Y:S01]  /*139b0*/  IMAD.WIDE.U32 R38, R168, R46, R180 ;  /* 0x0000002ea8267225 */ /* 0x000fe200078e00b4 */
[-C--:B------:R-:W-:Y:S02]  /*139c0*/  ISETP.GE.AND P5, PT, R37, R171.reuse, PT ;  /* 0x000000ab2500720c */ /* 0x080fe40003fa6270 */
[-C--:B------:R-:W-:Y:S01]  /*139d0*/  ISETP.GE.AND P2, PT, R175, R171.reuse, PT ;  /* 0x000000abaf00720c */ /* 0x080fe20003f46270 */
[----:B------:R-:W-:Y:S01]  /*139e0*/  IMAD R168, R47, R168, RZ ;  /* 0x000000a82fa87224 */ /* 0x000fe200078e02ff */
[----:B------:R-:W-:Y:S01]  /*139f0*/  ISETP.GE.AND P1, PT, R174, R171, PT ;  /* 0x000000abae00720c */ /* 0x000fe20003f26270 */
[----:B------:R-:W-:-:S03]  /*13a00*/  IMAD.WIDE.U32 R42, R42, R165, RZ ;  /* 0x000000a52a2a7225 */ /* 0x000fc600078e00ff */
[----:B------:R-:W-:Y:S01]  /*13a10*/  IADD3 R168, PT, PT, R39, R168, RZ ;  /* 0x000000a827a87210 */ /* 0x000fe20007ffe0ff */
[----:B------:R-:W-:Y:S01]  /*13a20*/  @P0 IMAD.IADD R3, R49, 0x1, R2 ;  /* 0x0000000131030824 */ /* 0x000fe200078e0202 */
[----:B------:R-:W-:Y:S01]  /*13a30*/  IADD3 R38, P4, P0, R42, R38, R36 ;  /* 0x000000262a267210 */ /* 0x000fe2000789e024 */
[----:B------:R-:W-:-:S05]  /*13a40*/  IMAD.IADD R0, R43, 0x1, R0 ;  /* 0x000000012b007824 */ /* 0x000fca00078e0200 */
[----:B------:R-:W-:Y:S01]  /*13a50*/  IADD3.X R39, PT, PT, R0, R168, R3, P4, P0 ;  /* 0x000000a800277210 */ /* 0x000fe200027e0403 */
        /* <DEDUP_REMOVED lines=10> */
.L_x_9170:
[----:B------:R-:W-:Y:S05]  /*13b00*/  BSYNC.RECONVERGENT B0 ;  /* 0x0000000000007941 */ /* 0x000fea0003800200 */
.L_x_9169:
        /* <DEDUP_REMOVED lines=16> */
.L_x_9172:
[----:B------:R-:W-:Y:S05]  /*13c10*/  BSYNC.RECONVERGENT B0 ;  /* 0x0000000000007941 */ /* 0x000fea0003800200 */
.L_x_9171:
        /* <DEDUP_REMOVED lines=16> */
.L_x_9174:
[----:B------:R-:W-:Y:S05]  /*13d20*/  BSYNC.RECONVERGENT B0 ;  /* 0x0000000000007941 */ /* 0x000fea0003800200 */
.L_x_9173:
[----:B------:R-:W-:-:S04]  /*13d30*/  MOV R165, 0x0 ;  /* 0x0000000000a57802 */ /* 0x000fc80000000f00 */
[----:B-12345:R-:W-:Y:S05]  /*13d40*/  @P1 RET.REL.NODEC R164 `(_ZN5flash24flash_fwd_splitkv_kernelI23Flash_fwd_kernel_traitsILi128ELi64ELi64ELi4ELb0ELb0EN7cutlass6half_tE19Flash_kernel_traitsILi128ELi64ELi64ELi4ES3_EELb0ELb0ELb0ELb0ELb0ELb0ELb0ELb1EEEvNS_16Flash_fwd_paramsE) ;  /* 0xfffffec0a4ac1950 */ /* 0x03efea0003c3ffff */
        /* <DEDUP_REMOVED lines=14> */
[----:B-1----:R-:W-:Y:S05]  /*13e30*/  @P0 RET.REL.NODEC R164 `(_ZN5flash24flash_fwd_splitkv_kernelI23Flash_fwd_kernel_traitsILi128ELi64ELi64ELi4ELb0ELb0EN7cutlass6half_tE19Flash_kernel_traitsILi128ELi64ELi64ELi4ES3_EELb0ELb0ELb0ELb0ELb0ELb0ELb0ELb1EEEvNS_16Flash_fwd_paramsE) ;  /* 0xfffffec0a4700950 */ /* 0x002fea0003c3ffff */
[----:B------:R-:W-:Y:S01]  /*13e40*/  MOV R165, 0x0 ;  /* 0x0000000000a57802 */ /* 0x000fe20000000f00 */
[----:B------:R1:W-:Y:S03]  /*13e50*/  ST.E.128 desc[UR4][R2.64+0x80], R32 ;  /* 0x0000802002007985 */ /* 0x0003e6000c101d04 */
[----:B-1----:R-:W-:Y:S05]  /*13e60*/  RET.REL.NODEC R164 `(_ZN5flash24flash_fwd_splitkv_kernelI23Flash_fwd_kernel_traitsILi128ELi64ELi64ELi4ELb0ELb0EN7cutlass6half_tE19Flash_kernel_traitsILi128ELi64ELi64ELi4ES3_EELb0ELb0ELb0ELb0ELb0ELb0ELb0ELb1EEEvNS_16Flash_fwd_paramsE) ;  /* 0xfffffec0a4647950 */ /* 0x002fea0003c3ffff */
.L_x_9164:
[----:B------:R-:W-:Y:S01]  /*13e70*/  MOV R5, 0x2 ;  /* 0x0000000200057802 */ /* 0x000fe20000000f00 */
[----:B------:R-:W-:Y:S01]  /*13e80*/  IMAD.MOV.U32 R4, RZ, RZ, 0x1f ;  /* 0x0000001fff047424 */ /* 0x000fe200078e00ff */
[----:B------:R-:W-:-:S07]  /*13e90*/  MOV R6, 0xffffffff ;  /* 0xffffffff00067802 */ /* 0x000fce0000000f00 */
[----:B-12--5:R-:W-:Y:S05]  /*13ea0*/  WARPSYNC.COLLECTIVE R6, `(.L_x_9175) ;  /* 0x0000000006087348 */ /* 0x026fea0003c00000 */
[----:B------:R3:W4:Y:S02]  /*13eb0*/  SHFL.BFLY P0, R10, R183, R5, R4 ;  /* 0x0c000005b70a7389 */ /* 0x0007240000000004 */
[----:B-12345:R-:W-:Y:S05]  /*13ec0*/  ENDCOLLECTIVE ;  /* 0x000000000000791b */ /* 0x03efea0003800000 */
.L_x_9175:
[----:B------:R-:W-:Y:S02]  /*13ed0*/  IMAD.MOV.U32 R8, RZ, RZ, R10 ;  /* 0x000000ffff087224 */ /* 0x000fe400078e000a */
[----:B------:R-:W-:Y:S02]  /*13ee0*/  IMAD.MOV.U32 R5, RZ, RZ, 0x1 ;  /* 0x00000001ff057424 */ /* 0x000fe400078e00ff */
[----:B------:R-:W-:-:S05]  /*13ef0*/  FADD.FTZ R8, R8, R183 ;  /* 0x000000b708087221 */ /* 0x000fca0000010000 */
[----:B------:R-:W-:-:S07]  /*13f00*/  MOV R183, R8 ;  /* 0x0000000800b77202 */ /* 0x000fce0000000f00 */
[----:B------:R-:W-:Y:S05]  /*13f10*/  WARPSYNC.COLLECTIVE R6, `(.L_x_9176) ;  /* 0x0000000006087348 */ /* 0x000fea0003c00000 */
[----:B------:R1:W2:Y:S02]  /*13f20*/  SHFL.BFLY P0, R10, R183, R5, R4 ;  /* 0x0c000005b70a7389 */ /* 0x0002a40000000004 */
[----:B-12---:R-:W-:Y:S05]  /*13f30*/  ENDCOLLECTIVE ;  /* 0x000000000000791b */ /* 0x006fea0003800000 */
.L_x_9176:
[----:B------:R-:W-:Y:S01]  /*13f40*/  MOV R183, R179 ;  /* 0x000000b300b77202 */ /* 0x000fe20000000f00 */
[----:B------:R-:W-:Y:S01]  /*13f50*/  IMAD.MOV.U32 R5, RZ, RZ, 0x2 ;  /* 0x00000002ff057424 */ /* 0x000fe200078e00ff */
[----:B------:R-:W-:-:S07]  /*13f60*/  MOV R9, R10 ;  /* 0x0000000a00097202 */ /* 0x000fce0000000f00 */
[----:B------:R-:W-:Y:S05]  /*13f70*/  WARPSYNC.COLLECTIVE R6, `(.L_x_9177) ;  /* 0x0000000006087348 */ /* 0x000fea0003c00000 */
[----:B------:R1:W2:Y:S02]  /*13f80*/  SHFL.BFLY P0, R10, R183, R5, R4 ;  /* 0x0c000005b70a7389 */ /* 0x0002a40000000004 */
[----:B-12---:R-:W-:Y:S05]  /*13f90*/  ENDCOLLECTIVE ;  /* 0x000000000000791b */ /* 0x006fea0003800000 */
.L_x_9177:
[----:B------:R-:W-:Y:S01]  /*13fa0*/  FADD.FTZ R9, R8, R9 ;  /* 0x0000000908097221 */ /* 0x000fe20000010000 */
[----:B------:R-:W-:Y:S01]  /*13fb0*/  FADD.FTZ R7, R10, R179 ;  /* 0x000000b30a077221 */ /* 0x000fe20000010000 */
[----:B------:R-:W-:-:S04]  /*13fc0*/  MOV R5, 0x1 ;  /* 0x0000000100057802 */ /* 0x000fc80000000f00 */
[----:B------:R-:W-:-:S07]  /*13fd0*/  MOV R183, R7 ;  /* 0x0000000700b77202 */ /* 0x000fce0000000f00 */
[----:B------:R-:W-:Y:S05]  /*13fe0*/  WARPSYNC.COLLECTIVE R6, `(.L_x_9178) ;  /* 0x0000000006087348 */ /* 0x000fea0003c00000 */
[----:B------:R1:W2:Y:S02]  /*13ff0*/  SHFL.BFLY P0, R10, R183, R5, R4 ;  /* 0x0c000005b70a7389 */ /* 0x0002a40000000004 */
[----:B-12---:R-:W-:Y:S05]  /*14000*/  ENDCOLLECTIVE ;  /* 0x000000000000791b */ /* 0x006fea0003800000 */
.L_x_9178:
[----:B------:R-:W-:Y:S05]  /*14010*/  BRA `(.L_x_9179) ;  /* 0xffffffe800c87947 */ /* 0x000fea000383ffff */
.L_x_9180:
        /* <DEDUP_REMOVED lines=14> */
.L_x_14966:


//--------------------- .text._ZN5flash24flash_fwd_splitkv_kernelI23Flash_fwd_kernel_traitsILi128ELi64ELi64ELi4ELb0ELb0EN7cutlass6half_tE19Flash_kernel_traitsILi128ELi64ELi64ELi4ES3_EELb0ELb0ELb0ELb0ELb0ELb1ELb0ELb1EEEvNS_16Flash_fwd_paramsE --------------------------
	.section	.text._ZN5flash24flash_fwd_splitkv_kernelI23Flash_fwd_kernel_traitsILi128ELi64ELi64ELi4ELb0ELb0EN7cutlass6half_tE19Flash_kernel_traitsILi128ELi64ELi64ELi4ES3_EELb0ELb0ELb0ELb0ELb0ELb1ELb0ELb1EEEvNS_16Flash_fwd_paramsE,"ax",@progbits
	.align	128
        .global         _ZN5flash24flash_fwd_splitkv_kernelI23Flash_fwd_kernel_traitsILi128ELi64ELi64ELi4ELb0ELb0EN7cutlass6half_tE19Flash_kernel_traitsILi128ELi64ELi64ELi4ES3_EELb0ELb0ELb0ELb0ELb0ELb1ELb0ELb1EEEvNS_16Flash_fwd_paramsE
        .type           _ZN5flash24flash_fwd_splitkv_kernelI23Flash_fwd_kernel_traitsILi128ELi64ELi64ELi4ELb0ELb0EN7cutlass6half_tE19Flash_kernel_traitsILi128ELi64ELi64ELi4ES3_EELb0ELb0ELb0ELb0ELb0ELb1ELb0ELb1EEEvNS_16Flash_fwd_paramsE,@function
        .size           _ZN5flash24flash_fwd_splitkv_kernelI23Flash_fwd_kernel_traitsILi128ELi64ELi64ELi4ELb0ELb0EN7cutlass6half_tE19Flash_kernel_traitsILi128ELi64ELi64ELi4ES3_EELb0ELb0ELb0ELb0ELb0ELb1ELb0ELb1EEEvNS_16Flash_fwd_paramsE,(.L_x_14967 - _ZN5flash24flash_fwd_splitkv_kernelI23Flash_fwd_kernel_traitsILi128ELi64ELi64ELi4ELb0ELb0EN7cutlass6half_tE19Flash_kernel_traitsILi128ELi64ELi64ELi4ES3_EELb0ELb0ELb0ELb0ELb0ELb1ELb0ELb1EEEvNS_16Flash_fwd_paramsE)
        .other          _ZN5flash24flash_fwd_splitkv_kernelI23Flash_fwd_kernel_traitsILi128ELi64ELi64ELi4ELb0ELb0EN7cutlass6half_tE19Flash_kernel_traitsILi128ELi64ELi64ELi4ES3_EELb0ELb0ELb0ELb0ELb0ELb1ELb0ELb1EEEvNS_16Flash_fwd_paramsE,@"STO_CUDA_ENTRY STV_DEFAULT"
_ZN5flash24flash_fwd_splitkv_kernelI23Flash_fwd_kernel_traitsILi128ELi64ELi64ELi4ELb0ELb0EN7cutlass6half_tE19Flash_kernel_traitsILi128ELi64ELi64ELi4ES3_EELb0ELb0ELb0ELb0ELb0ELb1ELb0ELb1EEEvNS_16Flash_fwd_paramsE:
.text._ZN5flash24flash_fwd_splitkv_kernelI23Flash_fwd_kernel_traitsILi128ELi64ELi64ELi4ELb0ELb0EN7cutlass6half_tE19Flash_kernel_traitsILi128ELi64ELi64ELi4ES3_EELb0ELb0ELb0ELb0ELb0ELb1ELb0ELb1EEEvNS_16Flash_fwd_paramsE:
[----:B------:R-:W-:Y:S01]  /*0000*/  LDC R1, c[0x0][0x37c] ;  /* 0x0000df00ff017b82 */ /* 0x000fe20000000800 */
[----:B------:R-:W1:Y:S07]  /*0010*/  S2R R5, SR_CTAID.X ;  /* 0x0000000000057919 */ /* 0x000e6e0000002500 */
[----:B------:R-:W2:Y:S01]  /*0020*/  LDC.64 R102, c[0x0][0x348] ;  /* 0x0000d200ff667b82 */ /* 0x000ea20000000a00 */
[----:B------:R-:W-:Y:S01]  /*0030*/  BSSY.RECONVERGENT B4, `(.L_x_9181) ;  /* 0x0000005000047945 */ /* 0x000fe20003800200 */
[----:B------:R-:W-:Y:S01]  /*0040*/  MOV R172, 0x80 ;  /* 0x0000008000ac7802 */ /* 0x000fe20000000f00 */
[----:B------:R-:W3:Y:S01]  /*0050*/  S2R R174, SR_CTAID.Y ;  /* 0x0000000000ae7919 */ /* 0x000ee20000002600 */
[----:B------:R-:W4:Y:S05]  /*0060*/  S2R R173, SR_CTAID.Z ;  /* 0x0000000000ad7919 */ /* 0x000f2a0000002700 */
[----:B-1234-:R-:W-:Y:S05]  /*0070*/  CALL.REL.NOINC `($_ZN5flash24flash_fwd_splitkv_kernelI23Flash_fwd_kernel_traitsILi128ELi64ELi64ELi4ELb0ELb0EN7cutlass6half_tE19Flash_kernel_traitsILi128ELi64ELi64ELi4ES3_EELb0ELb0ELb0ELb0ELb0ELb1ELb0ELb1EEEvNS_16Flash_fwd_paramsE$_ZN5flash30compute_attn_1rowblock_splitkvI23Flash_fwd_kernel_traitsILi128ELi64ELi64ELi4ELb0ELb0EN7cutlass6half_tE19Flash_kernel_traitsILi128ELi64ELi64ELi4ES3_EELb0ELb0ELb0ELb0ELb0ELb1ELb0ELb1ENS_16Flash_fwd_paramsEEEvRKT8_iiiii) ;  /* 0x0000000000087944 */ /* 0x01efea0003c00000 */
[----:B------:R-:W-:Y:S05]  /*0080*/  BSYNC.RECONVERGENT B4 ;  /* 0x0000000000047941 */ /* 0x000fea0003800200 */
.L_x_9181:
[----:B------:R-:W-:Y:S05]  /*0090*/  EXIT ;  /* 0x000000000000794d */ /* 0x000fea0003800000 */
        .type           $_ZN5flash24flash_fwd_splitkv_kernelI23Flash_fwd_kernel_traitsILi128ELi64ELi64ELi4ELb0ELb0EN7cutlass6half_tE19Flash_kernel_traitsILi128ELi64ELi64ELi4ES3_EELb0ELb0ELb0ELb0ELb0ELb1ELb0ELb1EEEvNS_16Flash_fwd_paramsE$_ZN5flash30compute_attn_1rowblock_splitkvI23Flash_fwd_kernel_traitsILi128ELi64ELi64ELi4ELb0ELb0EN7cutlass6half_tE19Flash_kernel_traitsILi128ELi64ELi64ELi4ES3_EELb0ELb0ELb0ELb0ELb0ELb1ELb0ELb1ENS_16Flash_fwd_paramsEEEvRKT8_iiiii,@function
        .size           $_ZN5flash24flash_fwd_splitkv_kernelI23Flash_fwd_kernel_traitsILi128ELi64ELi64ELi4ELb0ELb0EN7cutlass6half_tE19Flash_kernel_traitsILi128ELi64ELi64ELi4ES3_EELb0ELb0ELb0ELb0ELb0ELb1ELb0ELb1EEEvNS_16Flash_fwd_paramsE$_ZN5flash30compute_attn_1rowblock_splitkvI23Flash_fwd_kernel_traitsILi128ELi64ELi64ELi4ELb0ELb0EN7cutlass6half_tE19Flash_kernel_traitsILi128ELi64ELi64ELi4ES3_EELb0ELb0ELb0ELb0ELb0ELb1ELb0ELb1ENS_16Flash_fwd_paramsEEEvRKT8_iiiii,(.L_x_14967 - $_ZN5flash24flash_fwd_splitkv_kernelI23Flash_fwd_kernel_traitsILi128ELi64ELi64ELi4ELb0ELb0EN7cutlass6half_tE19Flash_kernel_traitsILi128ELi64ELi64ELi4ES3_EELb0ELb0ELb0ELb0ELb0ELb1ELb0ELb1EEEvNS_16Flash_fwd_paramsE$_ZN5flash30compute_attn_1rowblock_splitkvI23Flash_fwd_kernel_traitsILi128ELi64ELi64ELi4ELb0ELb0EN7cutlass6half_tE19Flash_kernel_traitsILi128ELi64ELi64ELi4ES3_EELb0ELb0ELb0ELb0ELb0ELb1ELb0ELb1ENS_16Flash_fwd_paramsEEEvRKT8_iiiii)
$_ZN5flash24flash_fwd_splitkv_kernelI23Flash_fwd_kernel_traitsILi128ELi64ELi64ELi4ELb0ELb0EN7cutlass6half_tE19Flash_kernel_traitsILi128ELi64ELi64ELi4ES3_EELb0ELb0ELb0ELb0ELb0ELb1ELb0ELb1EEEvNS_16Flash_fwd_paramsE$_ZN5flash30compute_attn_1rowblock_splitkvI23Flash_fwd_kernel_traitsILi128ELi64ELi64ELi4ELb0ELb0EN7cutlass6half_tE19Flash_kernel_traitsILi128ELi64ELi64ELi4ES3_EELb0ELb0ELb0ELb0ELb0ELb1ELb0ELb1ENS_16Flash_fwd_paramsEEEvRKT8_iiiii:
        /* <DEDUP_REMOVED lines=39> */
.L_x_9183:
[----:B------:R-:W-:Y:S05]  /*0310*/  BSYNC.RECONVERGENT B0 ;  /* 0x0000000000007941 */ /* 0x000fea0003800200 */
.L_x_9182:
[----:B------:R-:W-:Y:S04]  /*0320*/  BSSY.RECONVERGENT B0, `(.L_x_9184) ;  /* 0x0000007000007945 */ /* 0x000fe80003800200 */
[----:B------:R-:W-:Y:S05]  /*0330*/  @!P3 BRA `(.L_x_9185) ;  /* 0x000000000014b947 */ /* 0x000fea0003800000 */
[----:B------:R-:W4:Y:S02]  /*0340*/  LD.E.U8 R0, desc[UR4][R102.64+0x1b2] ;  /* 0x0001b20466007980 */ /* 0x000f24000c101100 */
[----:B----4-:R-:W-:-:S13]  /*0350*/  ISETP.NE.AND P1, PT, R0, RZ, PT ;  /* 0x000000ff0000720c */ /* 0x010fda0003f25270 */
[----:B------:R-:W4:Y:S02]  /*0360*/  @P1 LD.E R0, desc[UR4][R8.64+0x4] ;  /* 0x0000040408001980 */ /* 0x000f24000c101900 */
[----:B----45:R-:W-:-:S06]  /*0370*/  @P1 IADD3 R73, PT, PT, R0, -R11, RZ ;  /* 0x8000000b00491210 */ /* 0x030fcc0007ffe0ff */
[----:B------:R4:W5:Y:S02]  /*0380*/  @!P1 LD.E R73, desc[UR4][R8.64] ;  /* 0x0000000408499980 */ /* 0x000964000c101900 */
.L_x_9185:
[----:B------:R-:W-:Y:S05]  /*0390*/  BSYNC.RECONVERGENT B0 ;  /* 0x0000000000007941 */ /* 0x000fea0003800200 */
.L_x_9184:
        /* <DEDUP_REMOVED lines=9> */
.L_x_9187:
[----:B------:R-:W5:Y:S01]  /*0430*/  LD.E.64 R2, desc[UR4][R102.64+0x108] ;  /* 0x0001080466027980 */ /* 0x000f62000c101b00 */
[----:B------:R-:W-:Y:S01]  /*0440*/  BSSY.RECONVERGENT B0, `(.L_x_9189) ;  /* 0x0000006000007945 */ /* 0x000fe20003800200 */
[----:B------:R-:W-:Y:S01]  /*0450*/  IMAD.MOV.U32 R0, RZ, RZ, RZ ;  /* 0x000000ffff007224 */ /* 0x000fe200078e00ff */
[----:B-----5:R-:W-:-:S04]  /*0460*/  ISETP.NE.U32.AND P0, PT, R2, RZ, PT ;  /* 0x000000ff0200720c */ /* 0x020fc80003f05070 */
[----:B------:R-:W-:-:S13]  /*0470*/  ISETP.NE.AND.EX P0, PT, R3, RZ, PT, P0 ;  /* 0x000000ff0300720c */ /* 0x000fda0003f05300 */
[----:B------:R-:W-:Y:S05]  /*0480*/  @!P0 BRA `(.L_x_9190) ;  /* 0x0000000000048947 */ /* 0x000fea0003800000 */
[----:B------:R1:W5:Y:S02]  /*0490*/  LD.E R0, desc[UR4][R102.64+0xbc] ;  /* 0x0000bc0466007980 */ /* 0x000364000c101900 */
.L_x_9190:
[----:B------:R-:W-:Y:S05]  /*04a0*/  BSYNC.RECONVERGENT B0 ;  /* 0x0000000000007941 */ /* 0x000fea0003800200 */
.L_x_9189:
[----:B-----5:R-:W-:Y:S02]  /*04b0*/  IADD3 R61, PT, PT, R73, R0, RZ ;  /* 0x00000000493d7210 */ /* 0x020fe40007ffe0ff */
.L_x_9188:
[----:B------:R-:W-:Y:S05]  /*04c0*/  BSYNC.RECONVERGENT B1 ;  /* 0x0000000000017941 */ /* 0x000fea0003800200 */
.L_x_9186:
[----:B------:R-:W-:Y:S01]  /*04d0*/  IMAD.SHL.U32 R176, R5, 0x40, RZ ;  /* 0x0000004005b07824 */ /* 0x000fe200078e00ff */
[----:B------:R-:W-:Y:S01]  /*04e0*/  MOV R2, R172 ;  /* 0x000000ac00027202 */ /* 0x000fe20000000f00 */
[----:B------:R-:W-:-:S03]  /*04f0*/  IMAD.MOV.U32 R3, RZ, RZ, 0x0 ;  /* 0x00000000ff037424 */ /* 0x000fc600078e00ff */
[----:B------:R-:W-:-:S13]  /*0500*/  ISETP.GT.AND P0, PT, R179, R176, PT ;  /* 0x000000b0b300720c */ /* 0x000fda0003f04270 */
[----:B-1234-:R-:W-:Y:S05]  /*0510*/  @!P0 RET.REL.NODEC R2 `(_ZN5flash24flash_fwd_splitkv_kernelI23Flash_fwd_kernel_traitsILi128ELi64ELi64ELi4ELb0ELb0EN7cutlass6half_tE19Flash_kernel_traitsILi128ELi64ELi64ELi4ES3_EELb0ELb0ELb0ELb0ELb0ELb1ELb0ELb1EEEvNS_16Flash_fwd_paramsE) ;  /* 0xfffffff802b88950 */ /* 0x01efea0003c3ffff */
        /* <DEDUP_REMOVED lines=61> */
.L_x_9193:
[----:B------:R-:W-:Y:S05]  /*08f0*/  BSYNC.RECONVERGENT B0 ;  /* 0x0000000000007941 */ /* 0x000fea0003800200 */
.L_x_9192:
        /* <DEDUP_REMOVED lines=17> */
.L_x_9195:
[----:B------:R-:W-:Y:S05]  /*0a10*/  BSYNC.RECONVERGENT B0 ;  /* 0x0000000000007941 */ /* 0x000fea0003800200 */
.L_x_9194:
        /* <DEDUP_REMOVED lines=20> */
.L_x_9197:
[----:B------:R-:W-:Y:S05]  /*0b60*/  BSYNC.RECONVERGENT B0 ;  /* 0x0000000000007941 */ /* 0x000fea0003800200 */
.L_x_9196:
        /* <DEDUP_REMOVED lines=25> */
.L_x_9199:
[----:B------:R-:W-:Y:S05]  /*0d00*/  BSYNC.RECONVERGENT B0 ;  /* 0x0000000000007941 */ /* 0x000fea0003800200 */
.L_x_9198:
[----:B------:R-:W-:Y:S01]  /*0d10*/  MOV R173, 0x0 ;  /* 0x0000000000ad7802 */ /* 0x000fe20000000f00 */
[----:B------:R-:W-:Y:S04]  /*0d20*/  @!P5 ST.E desc[UR4][R12.64], R4 ;  /* 0x000000040c00d985 */ /* 0x000fe8000c101904 */
[----:B------:R-:W-:Y:S04]  /*0d30*/  @!P4 ST.E desc[UR4][R12.64+0x40], R3 ;  /* 0x000040030c00c985 */ /* 0x000fe8000c101904 */
[----:B------:R1:W-:Y:S02]  /*0d40*/  @!P3 ST.E desc[UR4][R12.64+0x80], R2 ;  /* 0x000080020c00b985 */ /* 0x0003e4000c101904 */
[----:B-12---:R-:W-:Y:S05]  /*0d50*/  @P6 RET.REL.NODEC R172 `(_ZN5flash24flash_fwd_splitkv_kernelI23Flash_fwd_kernel_traitsILi128ELi64ELi64ELi4ELb0ELb0EN7cutlass6half_tE19Flash_kernel_traitsILi128ELi64ELi64ELi4ES3_EELb0ELb0ELb0ELb0ELb0ELb1ELb0ELb1EEEvNS_16Flash_fwd_paramsE) ;  /* 0xfffffff0aca86950 */ /* 0x006fea0003c3ffff */
[----:B------:R-:W-:Y:S02]  /*0d60*/  MOV R3, 0x7f800000 ;  /* 0x7f80000000037802 */ /* 0x000fe40000000f00 */
[----:B------:R-:W-:-:S03]  /*0d70*/  MOV R173, 0x0 ;  /* 0x0000000000ad7802 */ /* 0x000fc60000000f00 */
[----:B------:R1:W-:Y:S02]  /*0d80*/  ST.E desc[UR4][R12.64+0xc0], R3 ;  /* 0x0000c0030c007985 */ /* 0x0003e4000c101904 */
[----:B-1----:R-:W-:Y:S05]  /*0d90*/  RET.REL.NODEC R172 `(_ZN5flash24flash_fwd_splitkv_kernelI23Flash_fwd_kernel_traitsILi128ELi64ELi64ELi4ELb0ELb0EN7cutlass6half_tE19Flash_kernel_traitsILi128ELi64ELi64ELi4ES3_EELb0ELb0ELb0ELb0ELb0ELb1ELb0ELb1EEEvNS_16Flash_fwd_paramsE) ;  /* 0xfffffff0ac987950 */ /* 0x002fea0003c3ffff */
.L_x_9191:
        /* <DEDUP_REMOVED lines=100> */
.L_x_9201:
        /* <DEDUP_REMOVED lines=77> */
.L_x_9202:
[----:B------:R-:W-:Y:S05]  /*18b0*/  BSYNC.RECONVERGENT B0 ;  /* 0x0000000000007941 */ /* 0x000fea0003800200 */
.L_x_9200:
        /* <DEDUP_REMOVED lines=196> */
.L_x_9256:
        /* <DEDUP_REMOVED lines=18> */
.L_x_9205:
[----:B------:R-:W-:Y:S05]  /*2620*/  BSYNC.RECONVERGENT B0 ;  /* 0x0000000000007941 */ /* 0x000fea0003800200 */
.L_x_9204:
[----:B------:R-:W-:Y:S04]  /*2630*/  BSSY.RECONVERGENT B0, `(.L_x_9206) ;  /* 0x000000c000007945 */ /* 0x000fe80003800200 */
[----:B------:R-:W-:Y:S05]  /*2640*/  @!P5 BRA `(.L_x_9207) ;  /* 0x000000000028d947 */ /* 0x000fea0003800000 */
[----:B------:R-:W-:Y:S02]  /*2650*/  ISETP.GE.AND P2, PT, R12, R175, PT ;  /* 0x000000af0c00720c */ /* 0x000fe40003f46270 */
[C---:B------:R-:W-:Y:S02]  /*2660*/  LEA R20, P1, R116.reuse, R74, 0x5 ;  /* 0x0000004a74147211 */ /* 0x040fe400078228ff */
[C---:B------:R-:W-:Y:S02]  /*2670*/  LEA R2, P6, R63.reuse, R82, 0x1 ;  /* 0x000000523f027211 */ /* 0x040fe400078c08ff */
[----:B------:R-:W-:Y:S02]  /*2680*/  LEA.HI.X R21, R116, R75, R117, 0x5, P1 ;  /* 0x0000004b74157211 */ /* 0x000fe400008f2c75 */
[----:B------:R-:W-:Y:S02]  /*2690*/  ISETP.GE.AND P1, PT, R100, R175, PT ;  /* 0x000000af6400720c */ /* 0x000fe40003f26270 */
[----:B------:R-:W-:Y:S03]  /*26a0*/  LEA.HI.X R3, R63, R83, R64, 0x1, P6 ;  /* 0x000000533f037211 */ /* 0x000fe600030f0c40 */
[----:B-1----:R-:W2:Y:S04]  /*26b0*/  @!P2 LD.E.128 R16, desc[UR4][R20.64] ;  /* 0x000000041410a980 */ /* 0x002ea8000c101d00 */
[----:B--2---:R2:W-:Y:S04]  /*26c0*/  @!P2 ST.E.128 desc[UR4][R2.64], R16 ;  /* 0x000000100200a985 */ /* 0x0045e8000c101d04 */
[----:B------:R-:W3:Y:S04]  /*26d0*/  @!P1 LD.E.128 R4, desc[UR4][R20.64+0x80] ;  /* 0x0000800414049980 */ /* 0x000ee8000c101d00 */
[----:B---3--:R2:W-:Y:S02]  /*26e0*/  @!P1 ST.E.128 desc[UR4][R2.64+0x80], R4 ;  /* 0x0000800402009985 */ /* 0x0085e4000c101d04 */
.L_x_9207:
[----:B------:R-:W-:Y:S05]  /*26f0*/  BSYNC.RECONVERGENT B0 ;  /* 0x0000000000007941 */ /* 0x000fea0003800200 */
.L_x_9206:
        /* <DEDUP_REMOVED lines=12> */
.L_x_9209:
[----:B------:R-:W-:Y:S05]  /*27c0*/  BSYNC.RECONVERGENT B0 ;  /* 0x0000000000007941 */ /* 0x000fea0003800200 */
.L_x_9208:
        /* <DEDUP_REMOVED lines=14> */
.L_x_9211:
[----:B------:R-:W-:Y:S05]  /*28b0*/  BSYNC.RECONVERGENT B0 ;  /* 0x0000000000007941 */ /* 0x000fea0003800200 */
.L_x_9210:
        /* <DEDUP_REMOVED lines=26> */
.L_x_9215:
[----:B------:R-:W-:Y:S05]  /*2a60*/  BSYNC.RECONVERGENT B0 ;  /* 0x0000000000007941 */ /* 0x000fea0003800200 */
.L_x_9214:
        /* <DEDUP_REMOVED lines=12> */
.L_x_9217:
[----:B------:R-:W-:Y:S05]  /*2b30*/  BSYNC.RECONVERGENT B0 ;  /* 0x0000000000007941 */ /* 0x000fea0003800200 */
.L_x_9216:
        /* <DEDUP_REMOVED lines=12> */
.L_x_9219:
[----:B------:R-:W-:Y:S05]  /*2c00*/  BSYNC.RECONVERGENT B0 ;  /* 0x0000000000007941 */ /* 0x000fea0003800200 */
.L_x_9218:
        /* <DEDUP_REMOVED lines=17> */
.L_x_9213:
        /* <DEDUP_REMOVED lines=61> */
.L_x_9225:
[----:B------:R-:W-:Y:S05]  /*30f0*/  BSYNC.RECONVERGENT B0 ;  /* 0x0000000000007941 */ /* 0x000fea0003800200 */
.L_x_9224:
        /* <DEDUP_REMOVED lines=51> */
.L_x_9223:
[----:B------:R-:W-:Y:S05]  /*3430*/  BSYNC.RECONVERGENT B1 ;  /* 0x0000000000017941 */ /* 0x000fea0003800200 */
.L_x_9222:
        /* <DEDUP_REMOVED lines=66> */
.L_x_9229:
[----:B------:R-:W-:Y:S05]  /*3860*/  BSYNC.RECONVERGENT B0 ;  /* 0x0000000000007941 */ /* 0x000fea0003800200 */
.L_x_9228:
        /* <DEDUP_REMOVED lines=51> */
.L_x_9227:
[----:B------:R-:W-:Y:S05]  /*3ba0*/  BSYNC.RECONVERGENT B1 ;  /* 0x0000000000017941 */ /* 0x000fea0003800200 */
.L_x_9226:
        /* <DEDUP_REMOVED lines=64> */
.L_x_9233:
[----:B------:R-:W-:Y:S05]  /*3fb0*/  BSYNC.RECONVERGENT B0 ;  /* 0x0000000000007941 */ /* 0x000fea0003800200 */
.L_x_9232:
        /* <DEDUP_REMOVED lines=51> */
.L_x_9231:
[----:B------:R-:W-:Y:S05]  /*42f0*/  BSYNC.RECONVERGENT B1 ;  /* 0x0000000000017941 */ /* 0x000fea0003800200 */
.L_x_9230:
        /* <DEDUP_REMOVED lines=67> */
.L_x_9237:
[----:B------:R-:W-:Y:S05]  /*4730*/  BSYNC.RECONVERGENT B0 ;  /* 0x0000000000007941 */ /* 0x000fea0003800200 */
.L_x_9236:
        /* <DEDUP_REMOVED lines=51> */
.L_x_9235:
[----:B------:R-:W-:Y:S05]  /*4a70*/  BSYNC.RECONVERGENT B1 ;  /* 0x0000000000017941 */ /* 0x000fea0003800200 */
.L_x_9234:
[----:B------:R-:W2:Y:S02]  /*4a80*/  LD.E R3, desc[UR4][R102.64+0xd0] ;  /* 0x0000d00466037980 */ /* 0x000ea4000c101900 */
[----:B--2---:R-:W-:Y:S05]  /*4a90*/  IMAD.U32 R3, R3, -0x20, RZ ;  /* 0xffffffe003037824 */ /* 0x004fea00078e00ff */
[C---:B------:R-:W-:Y:S02]  /*4aa0*/  LEA R14, P1, R3.reuse, R14, 0x1 ;  /* 0x0000000e030e7211 */ /* 0x040fe400078208ff */
[C---:B------:R-:W-:Y:S02]  /*4ab0*/  LEA R50, P0, R3.reuse, R50, 0x1 ;  /* 0x0000003203327211 */ /* 0x040fe400078008ff */
[C---:B------:R-:W-:Y:S02]  /*4ac0*/  LEA.HI.X.SX32 R15, R3.reuse, R15, 0x1, P1 ;  /* 0x0000000f030f7211 */ /* 0x040fe400008f0eff */
[----:B------:R-:W-:Y:S01]  /*4ad0*/  LEA.HI.X.SX32 R51, R3, R51, 0x1, P0 ;  /* 0x0000003303337211 */ /* 0x000fe200000f0eff */
[----:B------:R-:W-:Y:S05]  /*4ae0*/  BRA `(.L_x_9220) ;  /* 0x0000003000247947 */ /* 0x000fea0003800000 */
.L_x_9221:
        /* <DEDUP_REMOVED lines=99> */
.L_x_9241:
[----:B------:R-:W-:Y:S05]  /*5120*/  BSYNC.RECONVERGENT B0 ;  /* 0x0000000000007941 */ /* 0x000fea0003800200 */
.L_x_9240:
        /* <DEDUP_REMOVED lines=92> */
.L_x_9239:
[----:B------:R-:W-:Y:S05]  /*56f0*/  BSYNC.RECONVERGENT B1 ;  /* 0x0000000000017941 */ /* 0x000fea0003800200 */
.L_x_9238:
        /* <DEDUP_REMOVED lines=98> */
.L_x_9245:
[----:B------:R-:W-:Y:S05]  /*5d20*/  BSYNC.RECONVERGENT B0 ;  /* 0x0000000000007941 */ /* 0x000fea0003800200 */
.L_x_9244:
        /* <DEDUP_REMOVED lines=92> */
.L_x_9243:
[----:B------:R-:W-:Y:S05]  /*62f0*/  BSYNC.RECONVERGENT B1 ;  /* 0x0000000000017941 */ /* 0x000fea0003800200 */
.L_x_9242:
        /* <DEDUP_REMOVED lines=98> */
.L_x_9249:
[----:B------:R-:W-:Y:S05]  /*6920*/  BSYNC.RECONVERGENT B0 ;  /* 0x0000000000007941 */ /* 0x000fea0003800200 */
.L_x_9248:
        /* <DEDUP_REMOVED lines=92> */
.L_x_9247:
[----:B------:R-:W-:Y:S05]  /*6ef0*/  BSYNC.RECONVERGENT B1 ;  /* 0x0000000000017941 */ /* 0x000fea0003800200 */
.L_x_9246:
        /* <DEDUP_REMOVED lines=102> */
.L_x_9253:
[----:B------:R-:W-:Y:S05]  /*7560*/  BSYNC.RECONVERGENT B0 ;  /* 0x0000000000007941 */ /* 0x000fea0003800200 */
.L_x_9252:
        /* <DEDUP_REMOVED lines=90> */
.L_x_9251:
[----:B------:R-:W-:Y:S05]  /*7b10*/  BSYNC.RECONVERGENT B1 ;  /* 0x0000000000017941 */ /* 0x000fea0003800200 */
.L_x_9250:
[----:B------:R-:W3:Y:S02]  /*7b20*/  LD.E R3, desc[UR4][R102.64+0xd0] ;  /* 0x0000d00466037980 */ /* 0x000ee4000c101900 */
[----:B---3--:R-:W-:Y:S05]  /*7b30*/  IMAD.U32 R3, R3, -0x20, RZ ;  /* 0xffffffe003037824 */ /* 0x008fea00078e00ff */
[C---:B------:R-:W-:Y:S02]  /*7b40*/  LEA R78, P1, R3.reuse, R78, 0x1 ;  /* 0x0000004e034e7211 */ /* 0x040fe400078208ff */
[C---:B------:R-:W-:Y:S02]  /*7b50*/  LEA R76, P0, R3.reuse, R76, 0x1 ;  /* 0x0000004c034c7211 */ /* 0x040fe400078008ff */
[C---:B------:R-:W-:Y:S02]  /*7b60*/  LEA.HI.X.SX32 R79, R3.reuse, R79, 0x1, P1 ;  /* 0x0000004f034f7211 */ /* 0x040fe400008f0eff */
[----:B------:R-:W-:Y:S09]  /*7b70*/  LEA.HI.X.SX32 R77, R3, R77, 0x1, P0 ;  /* 0x0000004d034d7211 */ /* 0x000ff200000f0eff */
.L_x_9220:
[----:B------:R-:W-:Y:S05]  /*7b80*/  BSYNC.RECONVERGENT B2 ;  /* 0x0000000000027941 */ /* 0x000fea0003800200 */
.L_x_9212:
        /* <DEDUP_REMOVED lines=101> */
.L_x_9255:
[----:B------:R-:W-:Y:S05]  /*81e0*/  BSYNC.RECONVERGENT B0 ;  /* 0x0000000000007941 */ /* 0x000fea0003800200 */
.L_x_9254:
[----:B------:R-:W-:Y:S05]  /*81f0*/  @P2 BRA `(.L_x_9256) ;  /* 0xffffffa000c02947 */ /* 0x000fea000383ffff */
.L_x_9203:
        /* <DEDUP_REMOVED lines=34> */
.L_x_9260:
[----:B------:R-:W-:Y:S05]  /*8420*/  BSYNC.RECONVERGENT B0 ;  /* 0x0000000000007941 */ /* 0x000fea0003800200 */
.L_x_9259:
        /* <DEDUP_REMOVED lines=14> */
.L_x_9262:
[----:B------:R-:W-:Y:S05]  /*8510*/  BSYNC.RECONVERGENT B0 ;  /* 0x0000000000007941 */ /* 0x000fea0003800200 */
.L_x_9261:
        /* <DEDUP_REMOVED lines=16> */
.L_x_9264:
[----:B------:R-:W-:Y:S05]  /*8620*/  BSYNC.RECONVERGENT B0 ;  /* 0x0000000000007941 */ /* 0x000fea0003800200 */
.L_x_9263:
        /* <DEDUP_REMOVED lines=16> */
.L_x_9258:
        /* <DEDUP_REMOVED lines=84> */
.L_x_9272:
[----:B------:R-:W-:Y:S05]  /*8c70*/  BSYNC.RECONVERGENT B0 ;  /* 0x0000000000007941 */ /* 0x000fea0003800200 */
.L_x_9271:
[----:B-----5:R-:W-:Y:S01]  /*8c80*/  IMAD.MOV.U32 R6, RZ, RZ, R10 ;  /* 0x000000ffff067224 */ /* 0x020fe200078e000a */
[----:B------:R-:W-:Y:S01]  /*8c90*/  MOV R4, R8 ;  /* 0x0000000800047202 */ /* 0x000fe20000000f00 */
[----:B------:R-:W-:Y:S01]  /*8ca0*/  IMAD.MOV.U32 R7, RZ, RZ, R11 ;  /* 0x000000ffff077224 */ /* 0x000fe200078e000b */
[----:B------:R-:W-:Y:S02]  /*8cb0*/  MOV R5, R9 ;  /* 0x0000000900057202 */ /* 0x000fe40000000f00 */
.L_x_9270:
[----:B------:R-:W-:Y:S05]  /*8cc0*/  BSYNC.RECONVERGENT B1 ;  /* 0x0000000000017941 */ /* 0x000fea0003800200 */
.L_x_9269:
        /* <DEDUP_REMOVED lines=50> */
.L_x_9274:
[----:B------:R-:W-:Y:S05]  /*8ff0*/  BSYNC.RECONVERGENT B0 ;  /* 0x0000000000007941 */ /* 0x000fea0003800200 */
.L_x_9273:
[----:B-----5:R3:W-:Y:S02]  /*9000*/  STS.128 [R177+0x2000], R8 ;  /* 0x00200008b1007388 */ /* 0x0207e40000000c00 */
.L_x_9268:
[----:B------:R-:W-:Y:S05]  /*9010*/  BSYNC.RECONVERGENT B2 ;  /* 0x0000000000027941 */ /* 0x000fea0003800200 */
.L_x_9267:
        /* <DEDUP_REMOVED lines=54> */
.L_x_9280:
[----:B------:R-:W-:Y:S05]  /*9380*/  BSYNC.RECONVERGENT B0 ;  /* 0x0000000000007941 */ /* 0x000fea0003800200 */
.L_x_9279:
[----:B-----5:R1:W-:Y:S02]  /*9390*/  STS.128 [R177+0x800], R8 ;  /* 0x00080008b1007388 */ /* 0x0203e40000000c00 */
.L_x_9278:
[----:B------:R-:W-:Y:S05]  /*93a0*/  BSYNC.RECONVERGENT B1 ;  /* 0x0000000000017941 */ /* 0x000fea0003800200 */
.L_x_9277:
        /* <DEDUP_REMOVED lines=47> */
.L_x_9282:
[----:B------:R-:W-:Y:S05]  /*96a0*/  BSYNC.RECONVERGENT B0 ;  /* 0x0000000000007941 */ /* 0x000fea0003800200 */
.L_x_9281:
[----:B-----5:R3:W-:Y:S02]  /*96b0*/  STS.128 [R177+0x2800], R8 ;  /* 0x00280008b1007388 */ /* 0x0207e40000000c00 */
.L_x_9276:
[----:B------:R-:W-:Y:S05]  /*96c0*/  BSYNC.RECONVERGENT B2 ;  /* 0x0000000000027941 */ /* 0x000fea0003800200 */
.L_x_9275:
        /* <DEDUP_REMOVED lines=54> */
.L_x_9288:
[----:B------:R-:W-:Y:S05]  /*9a30*/  BSYNC.RECONVERGENT B0 ;  /* 0x0000000000007941 */ /* 0x000fea0003800200 */
.L_x_9287:
[----:B-----5:R1:W-:Y:S02]  /*9a40*/  STS.128 [R177+0x1000], R8 ;  /* 0x00100008b1007388 */ /* 0x0203e40000000c00 */
.L_x_9286:
[----:B------:R-:W-:Y:S05]  /*9a50*/  BSYNC.RECONVERGENT B1 ;  /* 0x0000000000017941 */ /* 0x000fea0003800200 */
.L_x_9285:
        /* <DEDUP_REMOVED lines=47> */
.L_x_9290:
[----:B------:R-:W-:Y:S05]  /*9d50*/  BSYNC.RECONVERGENT B0 ;  /* 0x0000000000007941 */ /* 0x000fea0003800200 */
.L_x_9289:
[----:B-----5:R1:W-:Y:S02]  /*9d60*/  STS.128 [R177+0x3000], R8 ;  /* 0x00300008b1007388 */ /* 0x0203e40000000c00 */
.L_x_9284:
[----:B------:R-:W-:Y:S05]  /*9d70*/  BSYNC.RECONVERGENT B2 ;  /* 0x0000000000027941 */ /* 0x000fea0003800200 */
.L_x_9283:
        /* <DEDUP_REMOVED lines=55> */
.L_x_9294:
[----:B------:R-:W-:Y:S05]  /*a0f0*/  BSYNC.RECONVERGENT B0 ;  /* 0x0000000000007941 */ /* 0x000fea0003800200 */
.L_x_9293:
[----:B-----5:R3:W-:Y:S02]  /*a100*/  STS.128 [R177+0x1800], R8 ;  /* 0x00180008b1007388 */ /* 0x0207e40000000c00 */
.L_x_9292:
[----:B------:R-:W-:Y:S05]  /*a110*/  BSYNC.RECONVERGENT B1 ;  /* 0x0000000000017941 */ /* 0x000fea0003800200 */
.L_x_9291:
        /* <DEDUP_REMOVED lines=46> */
.L_x_9296:
[----:B------:R-:W-:Y:S05]  /*a400*/  BSYNC.RECONVERGENT B0 ;  /* 0x0000000000007941 */ /* 0x000fea0003800200 */
.L_x_9295:
[----:B-----5:R3:W-:Y:S01]  /*a410*/  STS.128 [R177+0x3800], R8 ;  /* 0x00380008b1007388 */ /* 0x0207e20000000c00 */
[----:B------:R-:W-:Y:S05]  /*a420*/  BRA `(.L_x_9265) ;  /* 0x0000002c005c7947 */ /* 0x000fea0003800000 */
.L_x_9266:
        /* <DEDUP_REMOVED lines=95> */
.L_x_9302:
[----:B------:R-:W-:Y:S05]  /*aa20*/  BSYNC.RECONVERGENT B0 ;  /* 0x0000000000007941 */ /* 0x000fea0003800200 */
.L_x_9301:
[----:B--2--5:R-:W-:Y:S01]  /*aa30*/  IMAD.MOV.U32 R6, RZ, RZ, R34 ;  /* 0x000000ffff067224 */ /* 0x024fe200078e0022 */
[----:B------:R-:W-:Y:S01]  /*aa40*/  MOV R4, R32 ;  /* 0x0000002000047202 */ /* 0x000fe20000000f00 */
[----:B------:R-:W-:Y:S01]  /*aa50*/  IMAD.MOV.U32 R7, RZ, RZ, R35 ;  /* 0x000000ffff077224 */ /* 0x000fe200078e0023 */
[----:B------:R-:W-:Y:S02]  /*aa60*/  MOV R5, R33 ;  /* 0x0000002100057202 */ /* 0x000fe40000000f00 */
.L_x_9300:
[----:B------:R-:W-:Y:S05]  /*aa70*/  BSYNC.RECONVERGENT B1 ;  /* 0x0000000000017941 */ /* 0x000fea0003800200 */
.L_x_9299:
        /* <DEDUP_REMOVED lines=86> */
.L_x_9304:
[----:B------:R-:W-:Y:S05]  /*afe0*/  BSYNC.RECONVERGENT B0 ;  /* 0x0000000000007941 */ /* 0x000fea0003800200 */
.L_x_9303:
[----:B-----5:R3:W-:Y:S02]  /*aff0*/  STS.128 [R177+0x2000], R32 ;  /* 0x00200020b1007388 */ /* 0x0207e40000000c00 */
.L_x_9298:
[----:B------:R-:W-:Y:S05]  /*b000*/  BSYNC.RECONVERGENT B2 ;  /* 0x0000000000027941 */ /* 0x000fea0003800200 */
.L_x_9297:
        /* <DEDUP_REMOVED lines=90> */
.L_x_9310:
[----:B------:R-:W-:Y:S05]  /*b5b0*/  BSYNC.RECONVERGENT B0 ;  /* 0x0000000000007941 */ /* 0x000fea0003800200 */
.L_x_9309:
[----:B-----5:R1:W-:Y:S02]  /*b5c0*/  STS.128 [R177+0x800], R32 ;  /* 0x00080020b1007388 */ /* 0x0203e40000000c00 */
.L_x_9308:
[----:B------:R-:W-:Y:S05]  /*b5d0*/  BSYNC.RECONVERGENT B1 ;  /* 0x0000000000017941 */ /* 0x000fea0003800200 */
.L_x_9307:
        /* <DEDUP_REMOVED lines=83> */
.L_x_9312:
[----:B------:R-:W-:Y:S05]  /*bb10*/  BSYNC.RECONVERGENT B0 ;  /* 0x0000000000007941 */ /* 0x000fea0003800200 */
.L_x_9311:
[----:B-----5:R3:W-:Y:S02]  /*bb20*/  STS.128 [R177+0x2800], R32 ;  /* 0x00280020b1007388 */ /* 0x0207e40000000c00 */
.L_x_9306:
[----:B------:R-:W-:Y:S05]  /*bb30*/  BSYNC.RECONVERGENT B2 ;  /* 0x0000000000027941 */ /* 0x000fea0003800200 */
.L_x_9305:
        /* <DEDUP_REMOVED lines=90> */
.L_x_9318:
[----:B------:R-:W-:Y:S05]  /*c0e0*/  BSYNC.RECONVERGENT B0 ;  /* 0x0000000000007941 */ /* 0x000fea0003800200 */
.L_x_9317:
[----:B-----5:R3:W-:Y:S02]  /*c0f0*/  STS.128 [R177+0x1000], R32 ;  /* 0x00100020b1007388 */ /* 0x0207e40000000c00 */
.L_x_9316:
[----:B------:R-:W-:Y:S05]  /*c100*/  BSYNC.RECONVERGENT B1 ;  /* 0x0000000000017941 */ /* 0x000fea0003800200 */
.L_x_9315:
        /* <DEDUP_REMOVED lines=83> */
.L_x_9320:
[----:B------:R-:W-:Y:S05]  /*c640*/  BSYNC.RECONVERGENT B0 ;  /* 0x0000000000007941 */ /* 0x000fea0003800200 */
.L_x_9319:
[----:B-----5:R3:W-:Y:S02]  /*c650*/  STS.128 [R177+0x3000], R32 ;  /* 0x00300020b1007388 */ /* 0x0207e40000000c00 */
.L_x_9314:
[----:B------:R-:W-:Y:S05]  /*c660*/  BSYNC.RECONVERGENT B2 ;  /* 0x0000000000027941 */ /* 0x000fea0003800200 */
.L_x_9313:
        /* <DEDUP_REMOVED lines=91> */
.L_x_9324:
[----:B------:R-:W-:Y:S05]  /*cc20*/  BSYNC.RECONVERGENT B0 ;  /* 0x0000000000007941 */ /* 0x000fea0003800200 */
.L_x_9323:
[----:B-----5:R1:W-:Y:S02]  /*cc30*/  STS.128 [R177+0x1800], R28 ;  /* 0x0018001cb1007388 */ /* 0x0203e40000000c00 */
.L_x_9322:
[----:B------:R-:W-:Y:S05]  /*cc40*/  BSYNC.RECONVERGENT B1 ;  /* 0x0000000000017941 */ /* 0x000fea0003800200 */
.L_x_9321:
        /* <DEDUP_REMOVED lines=83> */
.L_x_9326:
[----:B------:R-:W-:Y:S05]  /*d180*/  BSYNC.RECONVERGENT B0 ;  /* 0x0000000000007941 */ /* 0x000fea0003800200 */
.L_x_9325:
[----:B-----5:R1:W-:Y:S02]  /*d190*/  STS.128 [R177+0x3800], R28 ;  /* 0x0038001cb1007388 */ /* 0x0203e40000000c00 */
.L_x_9265:
[----:B------:R-:W-:Y:S05]  /*d1a0*/  BSYNC.RECONVERGENT B3 ;  /* 0x0000000000037941 */ /* 0x000fea0003800200 */
.L_x_9257:
        /* <DEDUP_REMOVED lines=25> */
.L_x_9328:
[----:B------:R-:W-:Y:S05]  /*d340*/  BSYNC.RECONVERGENT B0 ;  /* 0x0000000000007941 */ /* 0x000fea0003800200 */
.L_x_9327:
        /* <DEDUP_REMOVED lines=14> */
.L_x_9330:
[----:B------:R-:W-:Y:S05]  /*d430*/  BSYNC.RECONVERGENT B0 ;  /* 0x0000000000007941 */ /* 0x000fea0003800200 */
.L_x_9329:
        /* <DEDUP_REMOVED lines=16> */
.L_x_9332:
[----:B------:R-:W-:Y:S05]  /*d540*/  BSYNC.RECONVERGENT B0 ;  /* 0x0000000000007941 */ /* 0x000fea0003800200 */
.L_x_9331:
        /* <DEDUP_REMOVED lines=16> */
.L_x_9334:
[----:B------:R-:W-:Y:S05]  /*d650*/  BSYNC.RECONVERGENT B0 ;  /* 0x0000000000007941 */ /* 0x000fea0003800200 */
.L_x_9333:
        /* <DEDUP_REMOVED lines=20> */
.L_x_9336:
[----:B------:R1:W-:Y:S04]  /*d7a0*/  STS.128 [R177+0x8000], RZ ;  /* 0x008000ffb1007388 */ /* 0x0003e80000000c00 */
[----:B------:R1:W-:Y:S02]  /*d7b0*/  STS.128 [R177+0xa000], RZ ;  /* 0x00a000ffb1007388 */ /* 0x0003e40000000c00 */
.L_x_9337:
[----:B------:R-:W-:Y:S05]  /*d7c0*/  BSYNC.RECONVERGENT B0 ;  /* 0x0000000000007941 */ /* 0x000fea0003800200 */
.L_x_9335:
[-C--:B------:R-:W-:Y:S01]  /*d7d0*/  ISETP.GE.AND P1, PT, R184, R5.reuse, PT ;  /* 0x00000005b800720c */ /* 0x080fe20003f26270 */
[----:B------:R-:W-:Y:S01]  /*d7e0*/  BSSY.RECONVERGENT B0, `(.L_x_9338) ;  /* 0x0000014000007945 */ /* 0x000fe20003800200 */
[----:B------:R-:W-:Y:S02]  /*d7f0*/  LEA R4, P0, R63, R170, 0x1 ;  /* 0x000000aa3f047211 */ /* 0x000fe400078008ff */
[-C--:B------:R-:W-:Y:S02]  /*d800*/  ISETP.GE.AND P2, PT, R183, R5.reuse, PT ;  /* 0x00000005b700720c */ /* 0x080fe40003f46270 */
        /* <DEDUP_REMOVED lines=17> */
.L_x_9339:
[----:B------:R-:W-:Y:S05]  /*d920*/  BSYNC.RECONVERGENT B0 ;  /* 0x0000000000007941 */ /* 0x000fea0003800200 */
.L_x_9338:
[----:B------:R1:W-:Y:S01]  /*d930*/  @P2 STS.128 [R177+0x9000], RZ ;  /* 0x009000ffb1002388 */ /* 0x0003e20000000c00 */
[----:B------:R-:W-:Y:S03]  /*d940*/  BSSY.RECONVERGENT B0, `(.L_x_9340) ;  /* 0x0000011000007945 */ /* 0x000fe60003800200 */
[----:B------:R1:W-:Y:S01]  /*d950*/  @P2 STS.128 [R177+0xb000], RZ ;  /* 0x00b000ffb1002388 */ /* 0x0003e20000000c00 */
[----:B------:R-:W-:Y:S05]  /*d960*/  @P2 BRA `(.L_x_9341) ;  /* 0x0000000000382947 */ /* 0x000fea0003800000 */
[-C--:B------:R-:W-:Y:S02]  /*d970*/  ISETP.GE.AND P1, PT, R12, R175.reuse, PT ;  /* 0x000000af0c00720c */ /* 0x080fe40003f26270 */
[----:B------:R-:W-:Y:S02]  /*d980*/  ISETP.GE.AND P0, PT, R100, R175, PT ;  /* 0x000000af6400720c */ /* 0x000fe40003f06270 */
[----:B--2-4-:R-:W-:-:S04]  /*d990*/  LEA R6, P2, R166, R4, 0x5 ;  /* 0x00000004a6067211 */ /* 0x014fc800078428ff */
        /* <DEDUP_REMOVED lines=11> */
.L_x_9341:
[----:B------:R-:W-:Y:S05]  /*da50*/  BSYNC.RECONVERGENT B0 ;  /* 0x0000000000007941 */ /* 0x000fea0003800200 */
.L_x_9340:
        /* <DEDUP_REMOVED lines=18> */
.L_x_9343:
[----:B------:R-:W-:Y:S05]  /*db80*/  BSYNC.RECONVERGENT B0 ;  /* 0x0000000000007941 */ /* 0x000fea0003800200 */
.L_x_9342:
[--C-:B------:R-:W-:Y:S01]  /*db90*/  SHF.R.U32.HI R15, RZ, 0x1, R105.reuse ;  /* 0x00000001ff0f7819 */ /* 0x100fe20000011669 */
[C---:B-1----:R-:W-:Y:S01]  /*dba0*/  IMAD.SHL.U32 R5, R105.reuse, 0x20, RZ ;  /* 0x0000002069057824 */ /* 0x042fe200078e00ff */
[C---:B--2-4-:R-:W-:Y:S01]  /*dbb0*/  LOP3.LUT R7, R68.reuse, 0x8, R105, 0x78, !PT ;  /* 0x0000000844077812 */ /* 0x054fe200078e7869 */
[----:B------:R-:W-:Y:S01]  /*dbc0*/  IMAD.SHL.U32 R0, R105, 0x40, RZ ;  /* 0x0000004069007824 */ /* 0x000fe200078e00ff */
[----:B------:R-:W-:Y:S01]  /*dbd0*/  LOP3.LUT R15, R68, 0x8, R15, 0xf8, !PT ;  /* 0x00000008440f7812 */ /* 0x000fe200078ef80f */
[----:B------:R-:W2:Y:S01]  /*dbe0*/  LD.E R56, desc[UR4][R102.64+0x18c] ;  /* 0x00018c0466387980 */ /* 0x000ea2000c101900 */
[----:B------:R-:W-:Y:S01]  /*dbf0*/  LOP3.LUT R2, R58, 0x7c00, R5, 0xf8, !PT ;  /* 0x00007c003a027812 */ /* 0x000fe200078ef805 */
[----:B------:R-:W-:Y:S01]  /*dc00*/  BSSY.RECONVERGENT B1, `(.L_x_9344) ;  /* 0x0000181000017945 */ /* 0x000fe20003800200 */
[--C-:B------:R-:W-:Y:S01]  /*dc10*/  LOP3.LUT R158, R7, 0x38, R62.reuse, 0x78, !PT ;  /* 0x00000038079e7812 */ /* 0x100fe200078e783e */
[----:B------:R-:W0:Y:S01]  /*dc20*/  LDGDEPBAR ;  /* 0x00000000000079af */ /* 0x000e220000000000 */
[----:B------:R-:W-:-:S02]  /*dc30*/  LOP3.LUT R15, R15, 0x38, R62, 0x78, !PT ;  /* 0x000000380f0f7812 */ /* 0x000fc400078e783e */
[----:B------:R-:W-:Y:S02]  /*dc40*/  LOP3.LUT R5, R0, 0x400, RZ, 0xc0, !PT ;  /* 0x0000040000057812 */ /* 0x000fe400078ec0ff */
[----:B------:R-:W-:Y:S01]  /*dc50*/  R2P PR, R105, 0x6 ;  /* 0x0000000669007804 */ /* 0x000fe20000000000 */
[----:B------:R-:W-:Y:S02]  /*dc60*/  IMAD.IADD R0, R2, 0x1, R15 ;  /* 0x0000000102007824 */ /* 0x000fe400078e020f */
[----:B------:R-:W-:Y:S02]  /*dc70*/  IMAD R158, R158, 0x2, R5 ;  /* 0x000000029e9e7824 */ /* 0x000fe400078e0205 */
[----:B------:R-:W-:Y:S02]  /*dc80*/  IMAD R159, R0, 0x2, R49 ;  /* 0x00000002009f7824 */ /* 0x000fe400078e0231 */
[----:B------:R-:W-:Y:S02]  /*dc90*/  IMAD.IADD R158, R49, 0x1, R158 ;  /* 0x00000001319e7824 */ /* 0x000fe400078e029e */
[----:B------:R-:W-:Y:S01]  /*dca0*/  IMAD.MOV.U32 R0, RZ, RZ, 0x20 ;  /* 0x00000020ff007424 */ /* 0x000fe200078e00ff */
[----:B------:R-:W-:Y:S01]  /*dcb0*/  LDSM.16.M88.4 R48, [R159] ;  /* 0x000000009f30783b */ /* 0x000fe20000000200 */
[----:B------:R-:W-:-:S03]  /*dcc0*/  IMAD.MOV.U32 R2, RZ, RZ, 0x40 ;  /* 0x00000040ff027424 */ /* 0x000fc600078e00ff */
[----:B------:R-:W1:Y:S01]  /*dcd0*/  LDSM.16.M88.4 R28, [R158+0x4000] ;  /* 0x004000009e1c783b */ /* 0x000e620000000200 */
[----:B------:R-:W-:Y:S02]  /*dce0*/  SEL R0, R0, 0xffffffe0, !P1 ;  /* 0xffffffe000007807 */ /* 0x000fe40004800000 */
[----:B------:R-:W-:Y:S01]  /*dcf0*/  SEL R2, R2, 0xffffffc0, !P2 ;  /* 0xffffffc002027807 */ /* 0x000fe20005000000 */
[----:B------:R-:W4:Y:S02]  /*dd00*/  LDSM.16.M88.4 R72, [R158+0x4800] ;  /* 0x004800009e48783b */ /* 0x000f240000000200 */
[C-C-:B------:R-:W-:Y:S01]  /*dd10*/  IMAD.IADD R157, R159.reuse, 0x1, R0.reuse ;  /* 0x000000019f9d7824 */ /* 0x140fe200078e0200 */
[----:B------:R-:W-:Y:S01]  /*dd20*/  IADD3 R156, PT, PT, R159, R2, RZ ;  /* 0x000000029f9c7210 */ /* 0x000fe20007ffe0ff */
[C---:B------:R-:W-:Y:S01]  /*dd30*/  IMAD.IADD R154, R158.reuse, 0x1, R0 ;  /* 0x000000019e9a7824 */ /* 0x040fe200078e0200 */
[----:B------:R-:W5:Y:S01]  /*dd40*/  LDSM.16.M88.4 R64, [R158+0x5000] ;  /* 0x005000009e40783b */ /* 0x000f620000000200 */
[----:B------:R-:W-:-:S02]  /*dd50*/  IMAD.IADD R153, R158, 0x1, R2 ;  /* 0x000000019e997824 */ /* 0x000fc400078e0202 */
[C---:B------:R-:W-:Y:S01]  /*dd60*/  IMAD.IADD R155, R0.reuse, 0x1, R156 ;  /* 0x00000001009b7824 */ /* 0x040fe200078e029c */
[----:B------:R-:W-:Y:S01]  /*dd70*/  LDSM.16.M88.4 R4, [R157] ;  /* 0x000000009d04783b */ /* 0x000fe20000000200 */
[----:B------:R-:W-:-:S03]  /*dd80*/  IMAD.IADD R152, R0, 0x1, R153 ;  /* 0x0000000100987824 */ /* 0x000fc600078e0299 */
[----:B------:R-:W5:Y:S04]  /*dd90*/  LDSM.16.M88.4 R24, [R154+0x4000] ;  /* 0x004000009a18783b */ /* 0x000f680000000200 */
[----:B------:R-:W5:Y:S04]  /*dda0*/  LDSM.16.M88.4 R20, [R158+0x5800] ;  /* 0x005800009e14783b */ /* 0x000f680000000200 */
[----:B------:R-:W-:Y:S04]  /*ddb0*/  LDSM.16.M88.4 R92, [R156] ;  /* 0x000000009c5c783b */ /* 0x000fe80000000200 */
[----:B------:R-:W5:Y:S04]  /*ddc0*/  LDSM.16.M88.4 R36, [R153+0x4000] ;  /* 0x004000009924783b */ /* 0x000f680000000200 */
[----:B---3--:R-:W3:Y:S04]  /*ddd0*/  LDSM.16.M88.4 R8, [R154+0x5800] ;  /* 0x005800009a08783b */ /* 0x008ee80000000200 */
[----:B------:R-:W3:Y:S01]  /*dde0*/  LDSM.16.M88.4 R40, [R154+0x4800] ;  /* 0x004800009a28783b */ /* 0x000ee20000000200 */
[C---:B-1----:R-:W-:Y:S03]  /*ddf0*/  HMMA.16816.F32 R16, R48.reuse, R28, RZ ;  /* 0x0000001c3010723c */ /* 0x042fe600000018ff */
[----:B------:R-:W1:Y:S04]  /*de00*/  LDSM.16.M88.4 R32, [R154+0x5000] ;  /* 0x005000009a20783b */ /* 0x000e680000000200 */
[----:B------:R-:W-:Y:S01]  /*de10*/  LDSM.16.M88.4 R44, [R155] ;  /* 0x000000009b2c783b */ /* 0x000fe20000000200 */
[C---:B------:R-:W-:Y:S03]  /*de20*/  HMMA.16816.F32 R28, R48.reuse, R30, RZ ;  /* 0x0000001e301c723c */ /* 0x040fe600000018ff */
[----:B------:R-:W1:Y:S04]  /*de30*/  LDSM.16.M88.4 R96, [R152+0x4000] ;  /* 0x004000009860783b */ /* 0x000e680000000200 */
[----:B------:R-:W1:Y:S01]  /*de40*/  LDSM.16.M88.4 R80, [R153+0x5800] ;  /* 0x005800009950783b */ /* 0x000e620000000200 */
        /* <DEDUP_REMOVED lines=12> */
[----:B------:R-:W-:Y:S08]  /*df10*/  HMMA.16816.F32 R16, R92, R36, R16 ;  /* 0x000000245c10723c */ /* 0x000ff00000001810 */
[C---:B---3--:R-:W-:Y:S08]  /*df20*/  HMMA.16816.F32 R52, R4.reuse, R8, R52 ;  /* 0x000000080434723c */ /* 0x048ff00000001834 */
[C---:B------:R-:W-:Y:S08]  /*df30*/  HMMA.16816.F32 R76, R4.reuse, R40, R76 ;  /* 0x00000028044c723c */ /* 0x040ff0000000184c */
[C---:B------:R-:W-:Y:S01]  /*df40*/  HMMA.16816.F32 R72, R4.reuse, R42, R72 ;  /* 0x0000002a0448723c */ /* 0x040fe20000001848 */
[----:B------:R-:W3:Y:S07]  /*df50*/  LDSM.16.M88.4 R40, [R152+0x4800] ;  /* 0x004800009828783b */ /* 0x000eee0000000200 */
[----:B------:R-:W-:Y:S01]  /*df60*/  HMMA.16816.F32 R48, R4, R10, R48 ;  /* 0x0000000a0430723c */ /* 0x000fe20000001830 */
[----:B------:R-:W-:Y:S07]  /*df70*/  LDSM.16.M88.4 R8, [R157+0x2000] ;  /* 0x002000009d08783b */ /* 0x000fee0000000200 */
[----:B------:R-:W-:Y:S01]  /*df80*/  HMMA.16816.F32 R28, R92, R38, R28 ;  /* 0x000000265c1c723c */ /* 0x000fe2000000181c */
[----:B------:R-:W3:Y:S07]  /*df90*/  LDSM.16.M88.4 R36, [R152+0x5000] ;  /* 0x005000009824783b */ /* 0x000eee0000000200 */
[C---:B-1----:R-:W-:Y:S08]  /*dfa0*/  HMMA.16816.F32 R68, R4.reuse, R32, R68 ;  /* 0x000000200444723c */ /* 0x042ff00000001844 */
[----:B------:R-:W-:Y:S01]  /*dfb0*/  HMMA.16816.F32 R64, R4, R34, R64 ;  /* 0x000000220440723c */ /* 0x000fe20000001840 */
[----:B------:R-:W1:Y:S04]  /*dfc0*/  LDSM.16.M88.4 R32, [R152+0x5800] ;  /* 0x005800009820783b */ /* 0x000e680000000200 */
[----:B------:R-:W1:Y:S03]  /*dfd0*/  LDSM.16.M88.4 R4, [R154+0x6000] ;  /* 0x006000009a04783b */ /* 0x000e660000000200 */
[----:B------:R-:W-:Y:S08]  /*dfe0*/  HMMA.16816.F32 R16, R44, R96, R16 ;  /* 0x000000602c10723c */ /* 0x000ff00000001810 */
[C---:B------:R-:W-:Y:S08]  /*dff0*/  HMMA.16816.F32 R52, R92.reuse, R80, R52 ;  /* 0x000000505c34723c */ /* 0x040ff00000001834 */
[----:B------:R-:W-:Y:S01]  /*e000*/  HMMA.16816.F32 R80, R92, R82, R48 ;  /* 0x000000525c50723c */ /* 0x000fe20000001830 */
[----:B------:R-:W1:Y:S07]  /*e010*/  LDSM.16.M88.4 R48, [R158+0x6800] ;  /* 0x006800009e30783b */ /* 0x000e6e0000000200 */
[----:B------:R-:W-:Y:S08]  /*e020*/  HMMA.16816.F32 R28, R44, R98, R28 ;  /* 0x000000622c1c723c */ /* 0x000ff0000000181c */
[C---:B----4-:R-:W-:Y:S08]  /*e030*/  HMMA.16816.F32 R76, R92.reuse, R88, R76 ;  /* 0x000000585c4c723c */ /* 0x050ff0000000184c */
[C---:B------:R-:W-:Y:S08]  /*e040*/  HMMA.16816.F32 R72, R92.reuse, R90, R72 ;  /* 0x0000005a5c48723c */ /* 0x040ff00000001848 */
[C---:B------:R-:W-:Y:S08]  /*e050*/  HMMA.16816.F32 R68, R92.reuse, R84, R68 ;  /* 0x000000545c44723c */ /* 0x040ff00000001844 */
[----:B------:R-:W-:Y:S01]  /*e060*/  HMMA.16816.F32 R64, R92, R86, R64 ;  /* 0x000000565c40723c */ /* 0x000fe20000001840 */
[----:B------:R-:W-:Y:S07]  /*e070*/  LDSM.16.M88.4 R84, [R156+0x2000] ;  /* 0x002000009c54783b */ /* 0x000fee0000000200 */
[C---:B-----5:R-:W-:Y:S01]  /*e080*/  HMMA.16816.F32 R88, R24.reuse, R20, R16 ;  /* 0x000000141858723c */ /* 0x060fe20000001810 */
[----:B------:R-:W4:Y:S07]  /*e090*/  LDSM.16.M88.4 R16, [R153+0x6000] ;  /* 0x006000009910783b */ /* 0x000f2e0000000200 */
[----:B------:R-:W-:Y:S01]  /*e0a0*/  HMMA.16816.F32 R28, R24, R22, R28 ;  /* 0x00000016181c723c */ /* 0x000fe2000000181c */
[----:B------:R-:W5:Y:S07]  /*e0b0*/  LDSM.16.M88.4 R20, [R154+0x6800] ;  /* 0x006800009a14783b */ /* 0x000f6e0000000200 */
[C---:B---3--:R-:W-:Y:S08]  /*e0c0*/  HMMA.16816.F32 R76, R44.reuse, R40, R76 ;  /* 0x000000282c4c723c */ /* 0x048ff0000000184c */
        /* <DEDUP_REMOVED lines=8> */
[----:B------:R-:W-:Y:S03]  /*e150*/  LDSM.16.M88.4 R44, [R152+0x7000] ;  /* 0x00700000982c783b */ /* 0x000fe60000000200 */
[C---:B------:R-:W-:Y:S08]  /*e160*/  HMMA.16816.F32 R88, R8.reuse, R4, R88 ;  /* 0x000000040858723c */ /* 0x040ff00000001858 */
[----:B------:R-:W-:Y:S01]  /*e170*/  HMMA.16816.F32 R28, R8, R6, R28 ;  /* 0x00000006081c723c */ /* 0x000fe2000000181c */
[----:B------:R-:W3:Y:S07]  /*e180*/  LDSM.16.M88.4 R4, [R153+0x6800] ;  /* 0x006800009904783b */ /* 0x000eee0000000200 */
[C---:B------:R-:W-:Y:S08]  /*e190*/  HMMA.16816.F32 R76, R24.reuse, R48, R76 ;  /* 0x00000030184c723c */ /* 0x040ff0000000184c */
[----:B------:R-:W-:Y:S08]  /*e1a0*/  HMMA.16816.F32 R72, R24, R50, R72 ;  /* 0x000000321848723c */ /* 0x000ff00000001848 */
[C---:B----4-:R-:W-:Y:S08]  /*e1b0*/  HMMA.16816.F32 R88, R84.reuse, R16, R88 ;  /* 0x000000105458723c */ /* 0x050ff00000001858 */
[----:B------:R-:W-:Y:S01]  /*e1c0*/  HMMA.16816.F32 R28, R84, R18, R28 ;  /* 0x00000012541c723c */ /* 0x000fe2000000181c */
[----:B------:R-:W4:Y:S07]  /*e1d0*/  LDSM.16.M88.4 R16, [R152+0x6800] ;  /* 0x006800009810783b */ /* 0x000f2e0000000200 */
[C---:B-----5:R-:W-:Y:S08]  /*e1e0*/  HMMA.16816.F32 R76, R8.reuse, R20, R76 ;  /* 0x00000014084c723c */ /* 0x060ff0000000184c */
[----:B------:R-:W-:Y:S01]  /*e1f0*/  HMMA.16816.F32 R72, R8, R22, R72 ;  /* 0x000000160848723c */ /* 0x000fe20000001848 */
[----:B------:R-:W5:Y:S07]  /*e200*/  LDSM.16.M88.4 R20, [R154+0x7000] ;  /* 0x007000009a14783b */ /* 0x000f6e0000000200 */
[C---:B-1----:R-:W-:Y:S08]  /*e210*/  HMMA.16816.F32 R88, R36.reuse, R32, R88 ;  /* 0x000000202458723c */ /* 0x042ff00000001858 */
[----:B------:R-:W-:Y:S01]  /*e220*/  HMMA.16816.F32 R28, R36, R34, R28 ;  /* 0x00000022241c723c */ /* 0x000fe2000000181c */
[----:B------:R-:W1:Y:S07]  /*e230*/  LDSM.16.M88.4 R32, [R158+0x7800] ;  /* 0x007800009e20783b */ /* 0x000e6e0000000200 */
[C---:B---3--:R-:W-:Y:S05]  /*e240*/  HMMA.16816.F32 R76, R84.reuse, R4, R76 ;  /* 0x00000004544c723c */ /* 0x048fea000000184c */
[-C--:B--2---:R-:W-:Y:S01]  /*e250*/  FMUL.FTZ R48, R88, R56.reuse ;  /* 0x0000003858307220 */ /* 0x084fe20000410000 */
[-C--:B------:R-:W-:Y:S01]  /*e260*/  FMUL.FTZ R50, R90, R56.reuse ;  /* 0x000000385a327220 */ /* 0x080fe20000410000 */
[-C--:B------:R-:W-:Y:S01]  /*e270*/  FMUL.FTZ R49, R89, R56.reuse ;  /* 0x0000003859317220 */ /* 0x080fe20000410000 */
[----:B------:R-:W-:Y:S01]  /*e280*/  HMMA.16816.F32 R72, R84, R6, R72 ;  /* 0x000000065448723c */ /* 0x000fe20000001848 */
[----:B------:R-:W2:Y:S02]  /*e290*/  LDSM.16.M88.4 R4, [R153+0x7000] ;  /* 0x007000009904783b */ /* 0x000ea40000000200 */
[----:B------:R-:W-:Y:S01]  /*e2a0*/  MUFU.TANH R48, R48 ;  /* 0x0000003000307308 */ /* 0x000fe20000002400 */
[-C--:B------:R-:W-:Y:S01]  /*e2b0*/  FMUL.FTZ R28, R28, R56.reuse ;  /* 0x000000381c1c7220 */ /* 0x080fe20000410000 */
[-C--:B------:R-:W-:Y:S01]  /*e2c0*/  FMUL.FTZ R30, R30, R56.reuse ;  /* 0x000000381e1e7220 */ /* 0x080fe20000410000 */
[-C--:B------:R-:W-:Y:S01]  /*e2d0*/  FMUL.FTZ R29, R29, R56.reuse ;  /* 0x000000381d1d7220 */ /* 0x080fe20000410000 */
[-C--:B------:R-:W-:Y:S01]  /*e2e0*/  FMUL.FTZ R31, R31, R56.reuse ;  /* 0x000000381f1f7220 */ /* 0x080fe20000410000 */
[----:B------:R-:W-:Y:S05]  /*e2f0*/  HMMA.16816.F32 R68, R24, R40, R68 ;  /* 0x000000281844723c */ /* 0x000fea0000001844 */
[-C--:B------:R-:W-:Y:S01]  /*e300*/  FMUL.FTZ R40, R91, R56.reuse ;  /* 0x000000385b287220 */ /* 0x080fe20000410000 */
[----:B------:R-:W3:Y:S02]  /*e310*/  MUFU.TANH R50, R50 ;  /* 0x0000003200327308 */ /* 0x000ee40000002400 */
[----:B----4-:R-:W-:Y:S06]  /*e320*/  HMMA.16816.F32 R76, R36, R16, R76 ;  /* 0x00000010244c723c */ /* 0x010fec000000184c */
[----:B------:R-:W-:Y:S02]  /*e330*/  MUFU.TANH R49, R49 ;  /* 0x0000003100317308 */ /* 0x000fe40000002400 */
[----:B------:R-:W-:Y:S06]  /*e340*/  HMMA.16816.F32 R64, R24, R42, R64 ;  /* 0x0000002a1840723c */ /* 0x000fec0000001840 */
[----:B------:R-:W4:Y:S02]  /*e350*/  MUFU.TANH R40, R40 ;  /* 0x0000002800287308 */ /* 0x000f240000002400 */
[----:B------:R-:W-:Y:S01]  /*e360*/  HMMA.16816.F32 R72, R36, R18, R72 ;  /* 0x000000122448723c */ /* 0x000fe20000001848 */
[----:B------:R-:W3:Y:S05]  /*e370*/  LDSM.16.M88.4 R16, [R154+0x7800] ;  /* 0x007800009a10783b */ /* 0x000eea0000000200 */
[----:B------:R-:W-:Y:S01]  /*e380*/  MUFU.TANH R28, R28 ;  /* 0x0000001c001c7308 */ /* 0x000fe20000002400 */
[-C--:B------:R-:W-:Y:S01]  /*e390*/  FMUL.FTZ R41, R76, R56.reuse ;  /* 0x000000384c297220 */ /* 0x080fe20000410000 */
[-C--:B------:R-:W-:Y:S01]  /*e3a0*/  FMUL.FTZ R43, R78, R56.reuse ;  /* 0x000000384e2b7220 */ /* 0x080fe20000410000 */
[-C--:B------:R-:W-:Y:S01]  /*e3b0*/  FMUL.FTZ R42, R77, R56.reuse ;  /* 0x000000384d2a7220 */ /* 0x080fe20000410000 */
[-C--:B------:R-:W-:Y:S01]  /*e3c0*/  FMUL.FTZ R51, R79, R56.reuse ;  /* 0x000000384f337220 */ /* 0x080fe20000410000 */
[C---:B-----5:R-:W-:Y:S03]  /*e3d0*/  HMMA.16816.F32 R68, R8.reuse, R20, R68 ;  /* 0x000000140844723c */ /* 0x060fe60000001844 */
[----:B------:R-:W-:Y:S05]  /*e3e0*/  MUFU.TANH R30, R30 ;  /* 0x0000001e001e7308 */ /* 0x000fea0000002400 */
[----:B------:R-:W-:Y:S01]  /*e3f0*/  HMMA.16816.F32 R64, R8, R22, R64 ;  /* 0x000000160840723c */ /* 0x000fe20000001840 */
[----:B------:R-:W5:Y:S02]  /*e400*/  LDSM.16.M88.4 R20, [R153+0x7800] ;  /* 0x007800009914783b */ /* 0x000f640000000200 */
[----:B------:R-:W-:Y:S05]  /*e410*/  MUFU.TANH R29, R29 ;  /* 0x0000001d001d7308 */ /* 0x000fea0000002400 */
[----:B-1----:R-:W-:Y:S05]  /*e420*/  HMMA.16816.F32 R52, R24, R32, R52 ;  /* 0x000000201834723c */ /* 0x002fea0000001834 */
[-C--:B------:R-:W-:Y:S01]  /*e430*/  FMUL.FTZ R32, R72, R56.reuse ;  /* 0x0000003848207220 */ /* 0x080fe20000410000 */
[----:B------:R-:W1:Y:S01]  /*e440*/  MUFU.TANH R31, R31 ;  /* 0x0000001f001f7308 */ /* 0x000e620000002400 */
[----:B------:R-:W-:Y:S01]  /*e450*/  FMUL.FTZ R33, R73, R56 ;  /* 0x0000003849217220 */ /* 0x000fe20000410000 */
[C---:B--2---:R-:W-:Y:S06]  /*e460*/  HMMA.16816.F32 R68, R84.reuse, R4, R68 ;  /* 0x000000045444723c */ /* 0x044fec0000001844 */
[----:B------:R-:W-:Y:S02]  /*e470*/  MUFU.TANH R41, R41 ;  /* 0x0000002900297308 */ /* 0x000fe40000002400 */
[----:B------:R-:W-:Y:S01]  /*e480*/  HMMA.16816.F32 R64, R84, R6, R64 ;  /* 0x000000065440723c */ /* 0x000fe20000001840 */
[----:B------:R-:W2:Y:S05]  /*e490*/  LDSM.16.M88.4 R4, [R152+0x7800] ;  /* 0x007800009804783b */ /* 0x000eaa0000000200 */
[----:B------:R-:W1:Y:S02]  /*e4a0*/  MUFU.TANH R43, R43 ;  /* 0x0000002b002b7308 */ /* 0x000e640000002400 */
[----:B------:R-:W-:-:S04]  /*e4b0*/  DEPBAR.LE SB0, 0x0 ;  /* 0x000080000000791a */ /* 0x000fc80000000000 */
[----:B---3--:R-:W-:Y:S05]  /*e4c0*/  HMMA.16816.F32 R52, R8, R16, R52 ;  /* 0x000000100834723c */ /* 0x008fea0000001834 */
[-C--:B------:R-:W-:Y:S01]  /*e4d0*/  FMUL.FTZ R16, R75, R56.reuse ;  /* 0x000000384b107220 */ /* 0x080fe20000410000 */
[----:B------:R-:W-:Y:S02]  /*e4e0*/  MUFU.TANH R42, R42 ;  /* 0x0000002a002a7308 */ /* 0x000fe40000002400 */
[----:B------:R-:W-:Y:S05]  /*e4f0*/  HMMA.16816.F32 R80, R24, R34, R80 ;  /* 0x000000221850723c */ /* 0x000fea0000001850 */
[----:B------:R-:W-:Y:S01]  /*e500*/  IMAD.SHL.U32 R34, R105, 0x2, RZ ;  /* 0x0000000269227824 */ /* 0x000fe200078e00ff */
[----:B------:R-:W-:Y:S04]  /*e510*/  MUFU.TANH R51, R51 ;  /* 0x0000003300337308 */ /* 0x000fe80000002400 */
[----:B------:R-:W-:Y:S01]  /*e520*/  LOP3.LUT R34, R34, 0x6, RZ, 0xc0, !PT ;  /* 0x0000000622227812 */ /* 0x000fe200078ec0ff */
[----:B------:R-:W-:Y:S05]  /*e530*/  HMMA.16816.F32 R68, R36, R44, R68 ;  /* 0x0000002c2444723c */ /* 0x000fea0000001844 */
[----:B------:R-:W-:Y:S01]  /*e540*/  FMUL.FTZ R44, R74, R56 ;  /* 0x000000384a2c7220 */ /* 0x000fe20000410000 */
[----:B------:R-:W-:Y:S01]  /*e550*/  MUFU.TANH R32, R32 ;  /* 0x0000002000207308 */ /* 0x000fe20000002400 */
[----:B------:R-:W-:Y:S01]  /*e560*/  IMAD.IADD R34, R59, 0x1, R34 ;  /* 0x000000013b227824 */ /* 0x000fe200078e0222 */
[----:B-----5:R-:W-:Y:S05]  /*e570*/  HMMA.16816.F32 R52, R84, R20, R52 ;  /* 0x000000145434723c */ /* 0x020fea0000001834 */
[----:B------:R-:W-:Y:S01]  /*e580*/  ISETP.GE.AND P2, PT, R34, R61, PT ;  /* 0x0000003d2200720c */ /* 0x000fe20003f46270 */
[----:B------:R-:W-:Y:S03]  /*e590*/  MUFU.TANH R44, R44 ;  /* 0x0000002c002c7308 */ /* 0x000fe60000002400 */
[----:B------:R-:W-:-:S02]  /*e5a0*/  FSEL R50, R50, -INF , !P2 ;  /* 0xff80000032327808 */ /* 0x000fc40005000000 */
[----:B------:R-:W-:Y:S01]  /*e5b0*/  FSEL R48, R48, -INF , !P2 ;  /* 0xff80000030307808 */ /* 0x000fe20005000000 */
[----:B------:R-:W-:Y:S05]  /*e5c0*/  HMMA.16816.F32 R80, R8, R18, R80 ;  /* 0x000000120850723c */ /* 0x000fea0000001850 */
[C---:B------:R-:W-:Y:S01]  /*e5d0*/  VIADD R8, R34.reuse, 0x1 ;  /* 0x0000000122087836 */ /* 0x040fe20000000000 */
[----:B------:R-:W-:Y:S01]  /*e5e0*/  IADD3 R10, PT, PT, R34, 0x9, RZ ;  /* 0x00000009220a7810 */ /* 0x000fe20007ffe0ff */
[-C--:B------:R-:W-:Y:S01]  /*e5f0*/  FMUL.FTZ R69, R69, R56.reuse ;  /* 0x0000003845457220 */ /* 0x080fe20000410000 */
[-C--:B------:R-:W-:Y:S01]  /*e600*/  FMUL.FTZ R71, R71, R56.reuse ;  /* 0x0000003847477220 */ /* 0x080fe20000410000 */
[-C--:B------:R-:W-:Y:S01]  /*e610*/  FMUL.FTZ R68, R68, R56.reuse ;  /* 0x0000003844447220 */ /* 0x080fe20000410000 */
[----:B------:R-:W-:Y:S01]  /*e620*/  ISETP.GE.AND P1, PT, R8, R61, PT ;  /* 0x0000003d0800720c */ /* 0x000fe20003f26270 */
[----:B------:R-:W-:Y:S01]  /*e630*/  MUFU.TANH R114, R69 ;  /* 0x0000004500727308 */ /* 0x000fe20000002400 */
[----:B------:R-:W-:Y:S05]  /*e640*/  HMMA.16816.F32 R64, R36, R46, R64 ;  /* 0x0000002e2440723c */ /* 0x000fea0000001840 */
[----:B------:R-:W-:Y:S01]  /*e650*/  FMUL.FTZ R70, R70, R56 ;  /* 0x0000003846467220 */ /* 0x000fe20000410000 */
[----:B----4-:R-:W-:Y:S01]  /*e660*/  FSEL R40, R40, -INF , !P1 ;  /* 0xff80000028287808 */ /* 0x010fe20004800000 */
[----:B------:R-:W-:Y:S01]  /*e670*/  VIADD R8, R34, 0x10 ;  /* 0x0000001022087836 */ /* 0x000fe20000000000 */
[----:B------:R-:W-:-:S02]  /*e680*/  FSEL R26, R49, -INF , !P1 ;  /* 0xff800000311a7808 */ /* 0x000fc40004800000 */
[-C--:B------:R-:W-:Y:S01]  /*e690*/  ISETP.GE.AND P6, PT, R10, R61.reuse, PT ;  /* 0x0000003d0a00720c */ /* 0x080fe20003fc6270 */
[----:B------:R-:W3:Y:S01]  /*e6a0*/  MUFU.TANH R128, R71 ;  /* 0x0000004700807308 */ /* 0x000ee20000002400 */
[----:B--2---:R-:W-:Y:S03]  /*e6b0*/  HMMA.16816.F32 R52, R36, R4, R52 ;  /* 0x000000042434723c */ /* 0x004fe60000001834 */
[C---:B------:R-:W-:Y:S01]  /*e6c0*/  VIADD R4, R34.reuse, 0x8 ;  /* 0x0000000822047836 */ /* 0x040fe20000000000 */
[----:B-1----:R-:W-:Y:S01]  /*e6d0*/  FSEL R24, R31, -INF , !P6 ;  /* 0xff8000001f187808 */ /* 0x002fe20007000000 */
[----:B------:R-:W-:Y:S01]  /*e6e0*/  VIADD R10, R34, 0x31 ;  /* 0x00000031220a7836 */ /* 0x000fe20000000000 */
[-C--:B------:R-:W-:Y:S02]  /*e6f0*/  ISETP.GE.AND P5, PT, R8, R61.reuse, PT ;  /* 0x0000003d0800720c */ /* 0x080fe40003fa6270 */
[-C--:B------:R-:W-:Y:S01]  /*e700*/  ISETP.GE.AND P0, PT, R4, R61.reuse, PT ;  /* 0x0000003d0400720c */ /* 0x080fe20003f06270 */
[----:B------:R-:W-:Y:S01]  /*e710*/  VIADD R4, R34, 0x11 ;  /* 0x0000001122047836 */ /* 0x000fe20000000000 */
[----:B------:R-:W-:Y:S01]  /*e720*/  HMMA.16816.F32 R80, R84, R22, R80 ;  /* 0x000000165450723c */ /* 0x000fe20000001850 */
[----:B------:R-:W-:Y:S04]  /*e730*/  MUFU.TANH R33, R33 ;  /* 0x0000002100217308 */ /* 0x000fe80000002400 */
[----:B------:R-:W-:Y:S01]  /*e740*/  FSEL R30, R30, -INF , !P0 ;  /* 0xff8000001e1e7808 */ /* 0x000fe20004000000 */
[-C--:B------:R-:W-:Y:S01]  /*e750*/  FMUL.FTZ R64, R64, R56.reuse ;  /* 0x0000003840407220 */ /* 0x080fe20000410000 */
[-C--:B------:R-:W-:Y:S01]  /*e760*/  ISETP.GE.AND P4, PT, R4, R61.reuse, PT ;  /* 0x0000003d0400720c */ /* 0x080fe20003f86270 */
[----:B------:R-:W-:Y:S01]  /*e770*/  VIADD R4, R34, 0x18 ;  /* 0x0000001822047836 */ /* 0x000fe20000000000 */
[----:B------:R-:W-:Y:S01]  /*e780*/  FSEL R28, R28, -INF , !P0 ;  /* 0xff8000001c1c7808 */ /* 0x000fe20004000000 */
[-C--:B------:R-:W-:Y:S01]  /*e790*/  FMUL.FTZ R65, R65, R56.reuse ;  /* 0x0000003841417220 */ /* 0x080fe20000410000 */
[----:B------:R-:W-:Y:S01]  /*e7a0*/  FMUL.FTZ R66, R66, R56 ;  /* 0x0000003842427220 */ /* 0x000fe20000410000 */
[----:B------:R-:W1:Y:S01]  /*e7b0*/  MUFU.TANH R16, R16 ;  /* 0x0000001000107308 */ /* 0x000e620000002400 */
[----:B------:R-:W-:Y:S01]  /*e7c0*/  ISETP.GE.AND P3, PT, R4, R61, PT ;  /* 0x0000003d0400720c */ /* 0x000fe20003f66270 */
[----:B------:R-:W-:-:S02]  /*e7d0*/  VIADD R4, R34, 0x19 ;  /* 0x0000001922047836 */ /* 0x000fc40000000000 */
[-C--:B------:R-:W-:Y:S01]  /*e7e0*/  FMUL.FTZ R67, R67, R56.reuse ;  /* 0x0000003843437220 */ /* 0x080fe20000410000 */
[-C--:B------:R-:W-:Y:S01]  /*e7f0*/  FMUL.FTZ R52, R52, R56.reuse ;  /* 0x0000003834347220 */ /* 0x080fe20000410000 */
[-C--:B------:R-:W-:Y:S01]  /*e800*/  FMUL.FTZ R53, R53, R56.reuse ;  /* 0x0000003835357220 */ /* 0x080fe20000410000 */
[-C--:B------:R-:W-:Y:S01]  /*e810*/  FMUL.FTZ R54, R54, R56.reuse ;  /* 0x0000003836367220 */ /* 0x080fe20000410000 */
[-C--:B------:R-:W-:Y:S01]  /*e820*/  ISETP.GE.AND P2, PT, R4, R61.reuse, PT ;  /* 0x0000003d0400720c */ /* 0x080fe20003f46270 */
[C---:B------:R-:W-:Y:S01]  /*e830*/  VIADD R4, R34.reuse, 0x20 ;  /* 0x0000002022047836 */ /* 0x040fe20000000000 */
[----:B------:R-:W-:Y:S01]  /*e840*/  MUFU.TANH R132, R68 ;  /* 0x0000004400847308 */ /* 0x000fe20000002400 */
[----:B------:R-:W-:Y:S01]  /*e850*/  FMUL.FTZ R55, R55, R56 ;  /* 0x0000003837377220 */ /* 0x000fe20000410000 */
[----:B------:R-:W-:Y:S03]  /*e860*/  HMMA.16816.F32 R80, R36, R6, R80 ;  /* 0x000000062450723c */ /* 0x000fe60000001850 */
[----:B------:R-:W-:Y:S01]  /*e870*/  FSEL R36, R29, -INF , !P6 ;  /* 0xff8000001d247808 */ /* 0x000fe20007000000 */
[----:B------:R-:W-:Y:S01]  /*e880*/  VIADD R6, R34, 0x30 ;  /* 0x0000003022067836 */ /* 0x000fe20000000000 */
[----:B------:R-:W-:Y:S01]  /*e890*/  ISETP.GE.AND P1, PT, R4, R61, PT ;  /* 0x0000003d0400720c */ /* 0x000fe20003f26270 */
[----:B------:R-:W-:Y:S01]  /*e8a0*/  VIADD R4, R34, 0x21 ;  /* 0x0000002122047836 */ /* 0x000fe20000000000 */
[----:B------:R-:W-:Y:S01]  /*e8b0*/  FSEL R8, R43, -INF , !P5 ;  /* 0xff8000002b087808 */ /* 0x000fe20006800000 */
[----:B------:R-:W2:Y:S01]  /*e8c0*/  MUFU.TANH R118, R70 ;  /* 0x0000004600767308 */ /* 0x000ea20000002400 */
[----:B------:R-:W-:-:S02]  /*e8d0*/  FSEL R22, R41, -INF , !P5 ;  /* 0xff80000029167808 */ /* 0x000fc40006800000 */
[-C--:B------:R-:W-:Y:S02]  /*e8e0*/  ISETP.GE.AND P0, PT, R4, R61.reuse, PT ;  /* 0x0000003d0400720c */ /* 0x080fe40003f06270 */
[----:B------:R-:W-:Y:S02]  /*e8f0*/  IADD3 R4, PT, PT, R34, 0x28, RZ ;  /* 0x0000002822047810 */ /* 0x000fe40007ffe0ff */
[----:B---3--:R-:W-:Y:S01]  /*e900*/  FSEL R128, R128, -INF , !P0 ;  /* 0xff80000080807808 */ /* 0x008fe20004000000 */
[----:B------:R-:W-:Y:S01]  /*e910*/  MUFU.TANH R108, R64 ;  /* 0x00000040006c7308 */ /* 0x000fe20000002400 */
[----:B------:R-:W-:Y:S01]  /*e920*/  ISETP.GE.AND P6, PT, R4, R61, PT ;  /* 0x0000003d0400720c */ /* 0x000fe20003fc6270 */
[----:B------:R-:W-:Y:S01]  /*e930*/  VIADD R4, R34, 0x29 ;  /* 0x0000002922047836 */ /* 0x000fe20000000000 */
[----:B------:R-:W-:Y:S01]  /*e940*/  FSEL R114, R114, -INF , !P0 ;  /* 0xff80000072727808 */ /* 0x000fe20004000000 */
[-C--:B------:R-:W-:Y:S01]  /*e950*/  FMUL.FTZ R80, R80, R56.reuse ;  /* 0x0000003850507220 */ /* 0x080fe20000410000 */
[-C--:B------:R-:W-:Y:S01]  /*e960*/  FMUL.FTZ R81, R81, R56.reuse ;  /* 0x0000003851517220 */ /* 0x080fe20000410000 */
[-C--:B------:R-:W-:Y:S01]  /*e970*/  FMUL.FTZ R82, R82, R56.reuse ;  /* 0x0000003852527220 */ /* 0x080fe20000410000 */
[----:B------:R-:W-:Y:S01]  /*e980*/  FMUL.FTZ R83, R83, R56 ;  /* 0x0000003853537220 */ /* 0x000fe20000410000 */
[----:B------:R-:W-:Y:S01]  /*e990*/  MUFU.TANH R130, R65 ;  /* 0x0000004100827308 */ /* 0x000fe20000002400 */
[----:B------:R-:W-:-:S02]  /*e9a0*/  ISETP.NE.AND P0, PT, R104, 0x1, PT ;  /* 0x000000016800780c */ /* 0x000fc40003f05270 */
[-C--:B------:R-:W-:Y:S02]  /*e9b0*/  ISETP.GE.AND P5, PT, R4, R61.reuse, PT ;  /* 0x0000003d0400720c */ /* 0x080fe40003fa6270 */
[----:B------:R-:W-:Y:S02]  /*e9c0*/  FSEL R20, R51, -INF , !P4 ;  /* 0xff80000033147808 */ /* 0x000fe40006000000 */
[----:B------:R-:W-:Y:S01]  /*e9d0*/  FSEL R4, R42, -INF , !P4 ;  /* 0xff8000002a047808 */ /* 0x000fe20006000000 */
[----:B------:R-:W3:Y:S01]  /*e9e0*/  MUFU.TANH R126, R66 ;  /* 0x00000042007e7308 */ /* 0x000ee20000002400 */
[-C--:B------:R-:W-:Y:S02]  /*e9f0*/  ISETP.GE.AND P4, PT, R6, R61.reuse, PT ;  /* 0x0000003d0600720c */ /* 0x080fe40003f86270 */
[----:B------:R-:W-:Y:S01]  /*ea00*/  FSEL R6, R32, -INF , !P3 ;  /* 0xff80000020067808 */ /* 0x000fe20005800000 */
[----:B------:R-:W-:Y:S01]  /*ea10*/  VIADD R32, R34, 0x38 ;  /* 0x0000003822207836 */ /* 0x000fe20000000000 */
[----:B------:R-:W-:Y:S01]  /*ea20*/  FSEL R18, R44, -INF , !P3 ;  /* 0xff8000002c127808 */ /* 0x000fe20005800000 */
[----:B------:R-:W-:Y:S01]  /*ea30*/  VIADD R34, R34, 0x39 ;  /* 0x0000003922227836 */ /* 0x000fe20000000000 */
[----:B------:R-:W-:Y:S01]  /*ea40*/  ISETP.GE.AND P3, PT, R10, R61, PT ;  /* 0x0000003d0a00720c */ /* 0x000fe20003f66270 */
[----:B------:R-:W4:Y:S01]  /*ea50*/  MUFU.TANH R120, R67 ;  /* 0x0000004300787308 */ /* 0x000f220000002400 */
[----:B-1----:R-:W-:-:S02]  /*ea60*/  FSEL R16, R16, -INF , !P2 ;  /* 0xff80000010107808 */ /* 0x002fc40005000000 */
[----:B------:R-:W-:Y:S02]  /*ea70*/  FSEL R10, R33, -INF , !P2 ;  /* 0xff800000210a7808 */ /* 0x000fe40005000000 */
[----:B--2---:R-:W-:Y:S02]  /*ea80*/  FSEL R118, R118, -INF , !P1 ;  /* 0xff80000076767808 */ /* 0x004fe40004800000 */
[----:B------:R-:W-:Y:S01]  /*ea90*/  FSEL R132, R132, -INF , !P1 ;  /* 0xff80000084847808 */ /* 0x000fe20004800000 */
[----:B------:R-:W1:Y:S01]  /*eaa0*/  MUFU.TANH R124, R52 ;  /* 0x00000034007c7308 */ /* 0x000e620000002400 */
[-C--:B------:R-:W-:Y:S02]  /*eab0*/  ISETP.GE.AND P2, PT, R32, R61.reuse, PT ;  /* 0x0000003d2000720c */ /* 0x080fe40003f46270 */
[----:B------:R-:W-:Y:S02]  /*eac0*/  ISETP.GE.AND P1, PT, R34, R61, PT ;  /* 0x0000003d2200720c */ /* 0x000fe40003f26270 */
[----:B---3--:R-:W-:-:S02]  /*ead0*/  FSEL R126, R126, -INF , !P6 ;  /* 0xff8000007e7e7808 */ /* 0x008fc40007000000 */
[----:B------:R-:W-:Y:S01]  /*eae0*/  FSEL R108, R108, -INF , !P6 ;  /* 0xff8000006c6c7808 */ /* 0x000fe20007000000 */
[----:B------:R-:W2:Y:S01]  /*eaf0*/  MUFU.TANH R122, R53 ;  /* 0x00000035007a7308 */ /* 0x000ea20000002400 */
[----:B----4-:R-:W-:Y:S02]  /*eb00*/  FSEL R120, R120, -INF , !P5 ;  /* 0xff80000078787808 */ /* 0x010fe40006800000 */
[----:B------:R-:W-:-:S05]  /*eb10*/  FSEL R130, R130, -INF , !P5 ;  /* 0xff80000082827808 */ /* 0x000fca0006800000 */
        /* <DEDUP_REMOVED lines=11> */
[----:B---3--:R-:W-:Y:S02]  /*ebd0*/  FSEL R123, R123, -INF , !P1 ;  /* 0xff8000007b7b7808 */ /* 0x008fe40004800000 */
[----:B-1----:R-:W-:Y:S02]  /*ebe0*/  FSEL R112, R112, -INF , !P2 ;  /* 0xff80000070707808 */ /* 0x002fe40005000000 */
        /* <DEDUP_REMOVED lines=16> */
.L_x_9347:
        /* <DEDUP_REMOVED lines=60> */
.L_x_9348:
[----:B------:R-:W-:Y:S05]  /*f0b0*/  BSYNC.RECONVERGENT B0 ;  /* 0x0000000000007941 */ /* 0x000fea0003800200 */
.L_x_9346:
        /* <DEDUP_REMOVED lines=10> */
[----:B------:R-:W-:Y:S01]  /*f160*/  @!P2 LDGSTS.E.BYPASS.LTC128B.128 [R177+0x4000], desc[UR4][R168.64] ;  /* 0x04000000a8b1afae */ /* 0x000fe2000b981a04 */
[----:B------:R-:W-:Y:S01]  /*f170*/  IADD3 R34, P3, PT, R32, R3, RZ ;  /* 0x0000000320227210 */ /* 0x000fe20007f7e0ff */
[----:B------:R-:W-:Y:S02]  /*f180*/  IMAD.X R33, R5, 0x1, R13, P4 ;  /* 0x0000000105217824 */ /* 0x000fe400020e060d */
[----:B------:R1:W-:Y:S02]  /*f190*/  @P2 STS.128 [R177+0x4000], RZ ;  /* 0x004000ffb1002388 */ /* 0x0003e40000000c00 */
[----:B------:R-:W-:Y:S02]  /*f1a0*/  IMAD.X R35, R33, 0x1, R5, P3 ;  /* 0x0000000121237824 */ /* 0x000fe400018e0605 */
        /* <DEDUP_REMOVED lines=38> */
.L_x_9345:
[----:B------:R-:W-:Y:S05]  /*f410*/  BSYNC.RECONVERGENT B1 ;  /* 0x0000000000017941 */ /* 0x000fea0003800200 */
.L_x_9344:
[----:B------:R-:W2:Y:S01]  /*f420*/  LD.E R116, desc[UR4][R102.64+0xdc] ;  /* 0x0000dc0466747980 */ /* 0x000ea2000c101900 */
[----:B------:R-:W-:Y:S01]  /*f430*/  FMNMX3.FTZ R3, R48, R26, R28, !PT ;  /* 0x0000001a30037276 */ /* 0x000fe2000781001c */
[----:B------:R-:W3:Y:S01]  /*f440*/  S2UR UR6, SR_CgaCtaId ;  /* 0x00000000000679c3 */ /* 0x000ee20000008800 */
[----:B------:R-:W-:Y:S01]  /*f450*/  FMNMX3.FTZ R5, R50, R40, R30, !PT ;  /* 0x0000002832057276 */ /* 0x000fe2000781001e */
        /* <DEDUP_REMOVED lines=9> */
[----:B-1----:R-:W-:Y:S02]  /*f4f0*/  FMNMX3.FTZ R12, R3, R130, R124, !PT ;  /* 0x00000082030c7276 */ /* 0x002fe4000781007c */
        /* <DEDUP_REMOVED lines=43> */
[-CC-:B------:R-:W-:Y:S01]  /*f7b0*/  FFMA.FTZ R25, R6, R116.reuse, -R129.reuse ;  /* 0x0000007406197223 */ /* 0x180fe20000010881 */
[----:B------:R-:W-:Y:S01]  /*f7c0*/  MUFU.EX2 R111, R111 ;  /* 0x0000006f006f7308 */ /* 0x000fe20000000800 */
[-C--:B------:R-:W-:Y:S01]  /*f7d0*/  FFMA.FTZ R2, R10, R116.reuse, -R129 ;  /* 0x000000740a027223 */ /* 0x080fe20000010881 */
[----:B------:R-:W2:Y:S01]  /*f7e0*/  LDSM.16.MT88.4 R48, [R162+0xa000] ;  /* 0x00a00000a230783b */ /* 0x000ea20000004200 */
[-C--:B------:R-:W-:Y:S01]  /*f7f0*/  FFMA.FTZ R24, R8, R116.reuse, -R121 ;  /* 0x0000007408187223 */ /* 0x080fe20000010879 */
[-C--:B------:R-:W-:Y:S01]  /*f800*/  FFMA.FTZ R27, R22, R116.reuse, -R129 ;  /* 0x00000074161b7223 */ /* 0x080fe20000010881 */
[-CC-:B------:R-:W-:Y:S01]  /*f810*/  FFMA.FTZ R33, R20, R116.reuse, -R121.reuse ;  /* 0x0000007414217223 */ /* 0x180fe20000010879 */
[----:B------:R-:W3:Y:S01]  /*f820*/  LDSM.16.MT88.4 R4, [R160+0xa000] ;  /* 0x00a00000a004783b */ /* 0x000ee20000004200 */
[-CC-:B------:R-:W-:Y:S01]  /*f830*/  FFMA.FTZ R0, R18, R116.reuse, -R121.reuse ;  /* 0x0000007412007223 */ /* 0x180fe20000010879 */
[----:B------:R-:W4:Y:S01]  /*f840*/  MUFU.EX2 R34, R34 ;  /* 0x0000002200227308 */ /* 0x000f220000000800 */
[-C--:B------:R-:W-:Y:S01]  /*f850*/  FFMA.FTZ R31, R16, R116.reuse, -R121 ;  /* 0x00000074101f7223 */ /* 0x080fe20000010879 */
[----:B------:R-:W5:Y:S01]  /*f860*/  LDSM.16.MT88.4 R8, [R163+0x8800] ;  /* 0x00880000a308783b */ /* 0x000f620000004200 */
        /* <DEDUP_REMOVED lines=17> */
[-CC-:B------:R-:W-:Y:S01]  /*f980*/  FFMA.FTZ R119, R119, R116.reuse, -R121.reuse ;  /* 0x0000007477777223 */ /* 0x180fe20000010879 */
[-CC-:B------:R-:W-:Y:S01]  /*f990*/  FFMA.FTZ R126, R113, R116.reuse, -R121.reuse ;  /* 0x00000074717e7223 */ /* 0x180fe20000010879 */
[-CC-:B------:R-:W-:Y:S01]  /*f9a0*/  FFMA.FTZ R187, R110, R116.reuse, -R121.reuse ;  /* 0x000000746ebb7223 */ /* 0x180fe20000010879 */
[----:B------:R-:W-:Y:S01]  /*f9b0*/  FFMA.FTZ R112, R112, R116, -R121 ;  /* 0x0000007470707223 */ /* 0x000fe20000010879 */
[----:B------:R-:W-:Y:S01]  /*f9c0*/  MUFU.EX2 R109, R109 ;  /* 0x0000006d006d7308 */ /* 0x000fe20000000800 */
[----:B------:R-:W-:-:S07]  /*f9d0*/  FADD.FTZ R111, R111, R34 ;  /* 0x000000226f6f7221 */ /* 0x000fce0000010000 */
[----:B------:R-:W4:Y:S01]  /*f9e0*/  MUFU.EX2 R32, R32 ;  /* 0x0000002000207308 */ /* 0x000f220000000800 */
[----:B-1----:R-:W-:-:S07]  /*f9f0*/  F2FP.F16.F32.PACK_AB R66, R29, R28 ;  /* 0x0000001c1d42723e */ /* 0x002fce00000000ff */
[----:B------:R-:W-:Y:S08]  /*fa00*/  MUFU.EX2 R35, R35 ;  /* 0x0000002300237308 */ /* 0x000ff00000000800 */
[----:B------:R-:W1:Y:S01]  /*fa10*/  MUFU.EX2 R30, R30 ;  /* 0x0000001e001e7308 */ /* 0x000e620000000800 */
[----:B----4-:R-:W-:Y:S01]  /*fa20*/  F2FP.F16.F32.PACK_AB R65, R32, R109 ;  /* 0x0000006d2041723e */ /* 0x010fe200000000ff */
[----:B------:R-:W-:-:S06]  /*fa30*/  FADD.FTZ R32, R109, R32 ;  /* 0x000000206d207221 */ /* 0x000fcc0000010000 */
[----:B------:R-:W-:Y:S08]  /*fa40*/  MUFU.EX2 R27, R27 ;  /* 0x0000001b001b7308 */ /* 0x000ff00000000800 */
[----:B------:R-:W4:Y:S01]  /*fa50*/  MUFU.EX2 R26, R26 ;  /* 0x0000001a001a7308 */ /* 0x000f220000000800 */
        /* <DEDUP_REMOVED lines=30> */
[----:B---3--:R-:W-:Y:S01]  /*fc40*/  HMMA.16816.F32 R60, R64, R4, RZ ;  /* 0x00000004403c723c */ /* 0x008fe200000018ff */
[----:B----4-:R-:W-:-:S02]  /*fc50*/  F2FP.F16.F32.PACK_AB R4, R26, R27 ;  /* 0x0000001b1a04723e */ /* 0x010fc400000000ff */
        /* <DEDUP_REMOVED lines=12> */
[----:B------:R-:W4:Y:S03]  /*fd20*/  MUFU.EX2 R126, R126 ;  /* 0x0000007e007e7308 */ /* 0x000f260000000800 */
[C---:B------:R-:W-:Y:S01]  /*fd30*/  HMMA.16816.F32 R84, R4.reuse, R14, R84 ;  /* 0x0000000e0454723c */ /* 0x040fe20000001854 */
[----:B------:R-:W5:Y:S04]  /*fd40*/  LDSM.16.MT88.4 R12, [R162+0xa800] ;  /* 0x00a80000a20c783b */ /* 0x000f680000004200 */
[----:B------:R-:W-:Y:S03]  /*fd50*/  MUFU.EX2 R110, R112 ;  /* 0x00000070006e7308 */ /* 0x000fe60000000800 */
[C---:B------:R-:W-:Y:S05]  /*fd60*/  HMMA.16816.F32 R72, R4.reuse, R16, R72 ;  /* 0x000000100448723c */ /* 0x040fea0000001848 */
[----:B------:R-:W4:Y:S03]  /*fd70*/  MUFU.EX2 R187, R187 ;  /* 0x000000bb00bb7308 */ /* 0x000f260000000800 */
[C---:B------:R-:W-:Y:S01]  /*fd80*/  HMMA.16816.F32 R68, R4.reuse, R18, R68 ;  /* 0x000000120444723c */ /* 0x040fe20000001844 */
[----:B------:R-:W2:Y:S07]  /*fd90*/  LDSM.16.MT88.4 R16, [R160+0xa800] ;  /* 0x00a80000a010783b */ /* 0x000eae0000004200 */
[C---:B------:R-:W-:Y:S08]  /*fda0*/  HMMA.16816.F32 R80, R4.reuse, R20, R80 ;  /* 0x000000140450723c */ /* 0x040ff00000001850 */
[C---:B---3--:R-:W-:Y:S08]  /*fdb0*/  HMMA.16816.F32 R36, R4.reuse, R8, R36 ;  /* 0x000000080424723c */ /* 0x048ff00000001824 */
[C---:B------:R-:W-:Y:S01]  /*fdc0*/  HMMA.16816.F32 R40, R4.reuse, R10, R40 ;  /* 0x0000000a0428723c */ /* 0x040fe20000001828 */
[----:B------:R-:W3:Y:S07]  /*fdd0*/  LDSM.16.MT88.4 R8, [R161+0xa800] ;  /* 0x00a80000a108783b */ /* 0x000eee0000004200 */
[C---:B-----5:R-:W-:Y:S08]  /*fde0*/  HMMA.16816.F32 R44, R4.reuse, R12, R44 ;  /* 0x0000000c042c723c */ /* 0x060ff0000000182c */
[C---:B------:R-:W-:Y:S01]  /*fdf0*/  HMMA.16816.F32 R48, R4.reuse, R14, R48 ;  /* 0x0000000e0430723c */ /* 0x040fe20000001830 */
[----:B------:R-:W5:Y:S07]  /*fe00*/  LDSM.16.MT88.4 R12, [R163+0x9000] ;  /* 0x00900000a30c783b */ /* 0x000f6e0000004200 */
[C---:B--2---:R-:W-:Y:S08]  /*fe10*/  HMMA.16816.F32 R60, R4.reuse, R16, R60 ;  /* 0x00000010043c723c */ /* 0x044ff0000000183c */
[C---:B------:R-:W-:Y:S01]  /*fe20*/  HMMA.16816.F32 R64, R4.reuse, R18, R64 ;  /* 0x000000120440723c */ /* 0x040fe20000001840 */
[----:B------:R-:W2:Y:S07]  /*fe30*/  LDSM.16.MT88.4 R16, [R160+0x9000] ;  /* 0x00900000a010783b */ /* 0x000eae0000004200 */
        /* <DEDUP_REMOVED lines=9> */
[C---:B-----5:R-:W-:Y:S08]  /*fed0*/  HMMA.16816.F32 R96, R4.reuse, R12, R96 ;  /* 0x0000000c0460723c */ /* 0x060ff00000001860 */
[C---:B------:R-:W-:Y:S01]  /*fee0*/  HMMA.16816.F32 R92, R4.reuse, R14, R92 ;  /* 0x0000000e045c723c */ /* 0x040fe2000000185c */
[----:B------:R-:W5:Y:S07]  /*fef0*/  LDSM.16.MT88.4 R12, [R163+0xb000] ;  /* 0x00b00000a30c783b */ /* 0x000f6e0000004200 */
[C---:B--2---:R-:W-:Y:S08]  /*ff00*/  HMMA.16816.F32 R72, R4.reuse, R16, R72 ;  /* 0x000000100448723c */ /* 0x044ff00000001848 */
[C---:B------:R-:W-:Y:S01]  /*ff10*/  HMMA.16816.F32 R68, R4.reuse, R18, R68 ;  /* 0x000000120444723c */ /* 0x040fe20000001844 */
[----:B------:R-:W2:Y:S07]  /*ff20*/  LDSM.16.MT88.4 R16, [R161+0xb000] ;  /* 0x00b00000a110783b */ /* 0x000eae0000004200 */
[C---:B---3--:R-:W-:Y:S08]  /*ff30*/  HMMA.16816.F32 R88, R4.reuse, R8, R88 ;  /* 0x000000080458723c */ /* 0x048ff00000001858 */
[C---:B------:R-:W-:Y:S01]  /*ff40*/  HMMA.16816.F32 R84, R4.reuse, R10, R84 ;  /* 0x0000000a0454723c */ /* 0x040fe20000001854 */
[----:B------:R-:W3:Y:S07]  /*ff50*/  LDSM.16.MT88.4 R8, [R162+0xb000] ;  /* 0x00b00000a208783b */ /* 0x000eee0000004200 */
[C---:B------:R-:W-:Y:S08]  /*ff60*/  HMMA.16816.F32 R80, R4.reuse, R20, R80 ;  /* 0x000000140450723c */ /* 0x040ff00000001850 */
        /* <DEDUP_REMOVED lines=11> */
[C---:B-----5:R-:W-:Y:S08]  /*10020*/  HMMA.16816.F32 R60, R4.reuse, R12, R60 ;  /* 0x0000000c043c723c */ /* 0x060ff0000000183c */
[----:B------:R-:W-:Y:S01]  /*10030*/  HMMA.16816.F32 R64, R4, R14, R64 ;  /* 0x0000000e0440723c */ /* 0x000fe20000001840 */
[----:B------:R-:W5:Y:S02]  /*10040*/  LDSM.16.MT88.4 R12, [R160+0x9800] ;  /* 0x00980000a00c783b */ /* 0x000f640000004200 */
[----:B-1----:R-:W-:-:S02]  /*10050*/  F2FP.F16.F32.PACK_AB R4, R133, R124 ;  /* 0x0000007c8504723e */ /* 0x002fc400000000ff */
[----:B----4-:R-:W-:Y:S02]  /*10060*/  F2FP.F16.F32.PACK_AB R5, R126, R119 ;  /* 0x000000777e05723e */ /* 0x010fe400000000ff */
        /* <DEDUP_REMOVED lines=8> */
[C---:B-----5:R-:W-:Y:S08]  /*100f0*/  HMMA.16816.F32 R72, R4.reuse, R12, R72 ;  /* 0x0000000c0448723c */ /* 0x060ff00000001848 */
[C---:B------:R-:W-:Y:S01]  /*10100*/  HMMA.16816.F32 R68, R4.reuse, R14, R68 ;  /* 0x0000000e0444723c */ /* 0x040fe20000001844 */
[----:B------:R-:W3:Y:S07]  /*10110*/  LDSM.16.MT88.4 R12, [R161+0xb800] ;  /* 0x00b80000a10c783b */ /* 0x000eee0000004200 */
        /* <DEDUP_REMOVED lines=48> */
.L_x_9356:
        /* <DEDUP_REMOVED lines=79> */
.L_x_9351:
[----:B------:R-:W-:Y:S05]  /*10910*/  BSYNC.RECONVERGENT B0 ;  /* 0x0000000000007941 */ /* 0x000fea0003800200 */
.L_x_9350:
[----:B------:R-:W-:Y:S01]  /*10920*/  @!PT LDS RZ, [RZ] ;  /* 0x00000000fffff984 */ /* 0x000fe20000000800 */
[----:B------:R-:W-:Y:S01]  /*10930*/  @!PT LDS RZ, [RZ] ;  /* 0x00000000fffff984 */ /* 0x000fe20000000800 */
[----:B------:R-:W-:Y:S01]  /*10940*/  @!PT LDS RZ, [RZ] ;  /* 0x00000000fffff984 */ /* 0x000fe20000000800 */
[----:B------:R-:W-:Y:S01]  /*10950*/  @!P1 LDGSTS.E.BYPASS.LTC128B.128 [R177+0x8000], desc[UR4][R170.64] ;  /* 0x08000000aab19fae */ /* 0x000fe2000b981a04 */
[C---:B------:R-:W-:Y:S01]  /*10960*/  LEA R20, P3, R166.reuse, R170, 0x5 ;  /* 0x000000aaa6147211 */ /* 0x040fe200078628ff */
[----:B------:R-:W-:Y:S01]  /*10970*/  BSSY.RECONVERGENT B1, `(.L_x_9352) ;  /* 0x0000155000017945 */ /* 0x000fe20003800200 */
[C---:B------:R-:W-:Y:S02]  /*10980*/  SHF.L.U32 R3, R166.reuse, 0x5, RZ ;  /* 0x00000005a6037819 */ /* 0x040fe400000006ff */
[----:B------:R-:W-:Y:S01]  /*10990*/  @P1 STS.128 [R177+0x8000], RZ ;  /* 0x008000ffb1001388 */ /* 0x000fe20000000c00 */
[C-C-:B------:R-:W-:Y:S02]  /*109a0*/  LEA.HI.X R21, R166.reuse, R171, R167.reuse, 0x5, P3 ;  /* 0x000000aba6157211 */ /* 0x140fe400018f2ca7 */
[----:B------:R-:W-:Y:S02]  /*109b0*/  IADD3 R18, P4, PT, R3, R20, RZ ;  /* 0x0000001403127210 */ /* 0x000fe40007f9e0ff */
[----:B------:R-:W-:Y:S01]  /*109c0*/  @!PT LDS RZ, [RZ] ;  /* 0x00000000fffff984 */ /* 0x000fe20000000800 */
[----:B------:R-:W-:Y:S01]  /*109d0*/  @!PT LDS RZ, [RZ] ;  /* 0x00000000fffff984 */ /* 0x000fe20000000800 */
[----:B------:R-:W-:Y:S01]  /*109e0*/  @!PT LDS RZ, [RZ] ;  /* 0x00000000fffff984 */ /* 0x000fe20000000800 */
[----:B------:R-:W-:Y:S01]  /*109f0*/  @!P0 LDGSTS.E.BYPASS.LTC128B.128 [R177+0xa000], desc[UR4][R170.64+0x80] ;  /* 0x0a000080aab18fae */ /* 0x000fe2000b981a04 */
[----:B------:R-:W-:Y:S02]  /*10a00*/  SHF.L.U64.HI R16, R166, 0x5, R167 ;  /* 0x00000005a6107819 */ /* 0x000fe400000102a7 */
[----:B------:R-:W-:Y:S02]  /*10a10*/  IADD3 R22, P3, PT, R18, R3, RZ ;  /* 0x0000000312167210 */ /* 0x000fe40007f7e0ff */
[----:B------:R-:W-:Y:S01]  /*10a20*/  @P0 STS.128 [R177+0xa000], RZ ;  /* 0x00a000ffb1000388 */ /* 0x000fe20000000c00 */
[----:B------:R-:W-:Y:S04]  /*10a30*/  IADD3.X R19, PT, PT, R16, R21, RZ, P4, !PT ;  /* 0x0000001510137210 */ /* 0x000fe800027fe4ff */
[----:B------:R-:W-:Y:S01]  /*10a40*/  @!PT LDS RZ, [RZ] ;  /* 0x00000000fffff984 */ /* 0x000fe20000000800 */
[----:B------:R-:W-:Y:S01]  /*10a50*/  @!PT LDS RZ, [RZ] ;  /* 0x00000000fffff984 */ /* 0x000fe20000000800 */
[----:B------:R-:W-:Y:S01]  /*10a60*/  @!PT LDS RZ, [RZ] ;  /* 0x00000000fffff984 */ /* 0x000fe20000000800 */
[----:B------:R-:W-:Y:S01]  /*10a70*/  @!P1 LDGSTS.E.BYPASS.LTC128B.128 [R177+0x8800], desc[UR4][R20.64] ;  /* 0x0880000014b19fae */ /* 0x000fe2000b981a04 */
[----:B------:R-:W-:Y:S02]  /*10a80*/  IADD3.X R23, PT, PT, R19, R16, RZ, P3, !PT ;  /* 0x0000001013177210 */ /* 0x000fe40001ffe4ff */
[----:B------:R-:W-:Y:S02]  /*10a90*/  ISETP.NE.AND P3, PT, R185, RZ, PT ;  /* 0x000000ffb900720c */ /* 0x000fe40003f65270 */
        /* <DEDUP_REMOVED lines=27> */
[----:B------:R-:W3:Y:S05]  /*10c50*/  LDSM.16.M88.4 R116, [R158+0x4000] ;  /* 0x004000009e74783b */ /* 0x000eea0000000200 */
[----:B------:R-:W4:Y:S05]  /*10c60*/  LDSM.16.M88.4 R120, [R158+0x4800] ;  /* 0x004800009e78783b */ /* 0x000f2a0000000200 */
[----:B------:R-:W2:Y:S05]  /*10c70*/  LDSM.16.M88.4 R124, [R158+0x5000] ;  /* 0x005000009e7c783b */ /* 0x000eaa0000000200 */
[----:B------:R-:W5:Y:S05]  /*10c80*/  LD.E R3, desc[UR4][R102.64+0x18c] ;  /* 0x00018c0466037980 */ /* 0x000f6a000c101900 */
[----:B------:R-:W2:Y:S05]  /*10c90*/  LDSM.16.M88.4 R128, [R158+0x5800] ;  /* 0x005800009e80783b */ /* 0x000eaa0000000200 */
[----:B------:R-:W0:Y:S05]  /*10ca0*/  LDGDEPBAR ;  /* 0x00000000000079af */ /* 0x000e2a0000000000 */
[----:B------:R-:W-:Y:S05]  /*10cb0*/  LDSM.16.M88.4 R132, [R157] ;  /* 0x000000009d84783b */ /* 0x000fea0000000200 */
[----:B------:R-:W2:Y:S05]  /*10cc0*/  LDSM.16.M88.4 R136, [R154+0x4000] ;  /* 0x004000009a88783b */ /* 0x000eaa0000000200 */
[----:B------:R-:W2:Y:S01]  /*10cd0*/  LDSM.16.M88.4 R140, [R154+0x4800] ;  /* 0x004800009a8c783b */ /* 0x000ea20000000200 */
[C---:B---3--:R-:W-:Y:S04]  /*10ce0*/  HMMA.16816.F32 R4, R112.reuse, R116, RZ ;  /* 0x000000747004723c */ /* 0x048fe800000018ff */
[----:B------:R-:W3:Y:S04]  /*10cf0*/  LDSM.16.M88.4 R144, [R154+0x5000] ;  /* 0x005000009a90783b */ /* 0x000ee80000000200 */
[C---:B------:R-:W-:Y:S01]  /*10d00*/  HMMA.16816.F32 R8, R112.reuse, R118, RZ ;  /* 0x000000767008723c */ /* 0x040fe200000018ff */
[----:B------:R-:W3:Y:S05]  /*10d10*/  LDSM.16.M88.4 R148, [R154+0x5800] ;  /* 0x005800009a94783b */ /* 0x000eea0000000200 */
[----:B------:R-:W-:Y:S02]  /*10d20*/  LDSM.16.M88.4 R104, [R156] ;  /* 0x000000009c68783b */ /* 0x000fe40000000200 */
[C---:B----4-:R-:W-:Y:S03]  /*10d30*/  HMMA.16816.F32 R12, R112.reuse, R120, RZ ;  /* 0x00000078700c723c */ /* 0x050fe600000018ff */
[----:B------:R-:W4:Y:S05]  /*10d40*/  LDSM.16.M88.4 R108, [R153+0x4000] ;  /* 0x00400000996c783b */ /* 0x000f2a0000000200 */
[C---:B-1----:R-:W-:Y:S01]  /*10d50*/  HMMA.16816.F32 R16, R112.reuse, R122, RZ ;  /* 0x0000007a7010723c */ /* 0x042fe200000018ff */
[----:B------:R-:W-:Y:S05]  /*10d60*/  LDSM.16.M88.4 R116, [R153+0x5000] ;  /* 0x005000009974783b */ /* 0x000fea0000000200 */
[----:B------:R-:W-:Y:S02]  /*10d70*/  LDSM.16.M88.4 R120, [R153+0x5800] ;  /* 0x005800009978783b */ /* 0x000fe40000000200 */
[C---:B--2---:R-:W-:Y:S08]  /*10d80*/  HMMA.16816.F32 R20, R112.reuse, R124, RZ ;  /* 0x0000007c7014723c */ /* 0x044ff000000018ff */
[C---:B------:R-:W-:Y:S08]  /*10d90*/  HMMA.16816.F32 R24, R112.reuse, R126, RZ ;  /* 0x0000007e7018723c */ /* 0x040ff000000018ff */
[C---:B------:R-:W-:Y:S08]  /*10da0*/  HMMA.16816.F32 R28, R112.reuse, R128, RZ ;  /* 0x00000080701c723c */ /* 0x040ff000000018ff */
[----:B------:R-:W-:Y:S01]  /*10db0*/  HMMA.16816.F32 R32, R112, R130, RZ ;  /* 0x000000827020723c */ /* 0x000fe200000018ff */
[----:B------:R-:W1:Y:S07]  /*10dc0*/  LDSM.16.M88.4 R112, [R153+0x4800] ;  /* 0x004800009970783b */ /* 0x000e6e0000000200 */
        /* <DEDUP_REMOVED lines=8> */
[C---:B----4-:R-:W-:Y:S08]  /*10e50*/  HMMA.16816.F32 R4, R104.reuse, R108, R4 ;  /* 0x0000006c6804723c */ /* 0x050ff00000001804 */
        /* <DEDUP_REMOVED lines=8> */
[C---:B------:R-:W-:Y:S08]  /*10ee0*/  HMMA.16816.F32 R28, R104.reuse, R120, R28 ;  /* 0x00000078681c723c */ /* 0x040ff0000000181c */
[----:B------:R-:W-:Y:S01]  /*10ef0*/  HMMA.16816.F32 R32, R104, R122, R32 ;  /* 0x0000007a6820723c */ /* 0x000fe20000001820 */
[----:B------:R-:W3:Y:S05]  /*10f00*/  LDSM.16.M88.4 R104, [R152+0x5000] ;  /* 0x005000009868783b */ /* 0x000eea0000000200 */
[----:B------:R-:W4:Y:S02]  /*10f10*/  LDSM.16.M88.4 R120, [R152+0x5800] ;  /* 0x005800009878783b */ /* 0x000f240000000200 */
[C---:B-1----:R-:W-:Y:S08]  /*10f20*/  HMMA.16816.F32 R4, R108.reuse, R112, R4 ;  /* 0x000000706c04723c */ /* 0x042ff00000001804 */
[C---:B------:R-:W-:Y:S01]  /*10f30*/  HMMA.16816.F32 R8, R108.reuse, R114, R8 ;  /* 0x000000726c08723c */ /* 0x040fe20000001808 */
[----:B------:R-:W-:Y:S07]  /*10f40*/  LDSM.16.M88.4 R112, [R158+0x6000] ;  /* 0x006000009e70783b */ /* 0x000fee0000000200 */
[C---:B--2---:R-:W-:Y:S08]  /*10f50*/  HMMA.16816.F32 R12, R108.reuse, R116, R12 ;  /* 0x000000746c0c723c */ /* 0x044ff0000000180c */
[C---:B------:R-:W-:Y:S01]  /*10f60*/  HMMA.16816.F32 R16, R108.reuse, R118, R16 ;  /* 0x000000766c10723c */ /* 0x040fe20000001810 */
[----:B------:R-:W-:Y:S07]  /*10f70*/  LDSM.16.M88.4 R116, [R158+0x6800] ;  /* 0x006800009e74783b */ /* 0x000fee0000000200 */
[C---:B---3--:R-:W-:Y:S08]  /*10f80*/  HMMA.16816.F32 R20, R108.reuse, R104, R20 ;  /* 0x000000686c14723c */ /* 0x048ff00000001814 */
[C---:B------:R-:W-:Y:S01]  /*10f90*/  HMMA.16816.F32 R24, R108.reuse, R106, R24 ;  /* 0x0000006a6c18723c */ /* 0x040fe20000001818 */
[----:B------:R-:W1:Y:S07]  /*10fa0*/  LDSM.16.M88.4 R104, [R159+0x2000] ;  /* 0x002000009f68783b */ /* 0x000e6e0000000200 */
[C---:B----4-:R-:W-:Y:S08]  /*10fb0*/  HMMA.16816.F32 R28, R108.reuse, R120, R28 ;  /* 0x000000786c1c723c */ /* 0x050ff0000000181c */
[----:B------:R-:W-:Y:S01]  /*10fc0*/  HMMA.16816.F32 R32, R108, R122, R32 ;  /* 0x0000007a6c20723c */ /* 0x000fe20000001820 */
[----:B------:R-:W2:Y:S05]  /*10fd0*/  LDSM.16.M88.4 R108, [R158+0x7000] ;  /* 0x007000009e6c783b */ /* 0x000eaa0000000200 */
[----:B------:R-:W3:Y:S02]  /*10fe0*/  LDSM.16.M88.4 R120, [R158+0x7800] ;  /* 0x007800009e78783b */ /* 0x000ee40000000200 */
        /* <DEDUP_REMOVED lines=9> */
[C---:B---3--:R-:W-:Y:S08]  /*11080*/  HMMA.16816.F32 R28, R104.reuse, R120, R28 ;  /* 0x00000078681c723c */ /* 0x048ff0000000181c */
[----:B------:R-:W-:Y:S01]  /*11090*/  HMMA.16816.F32 R32, R104, R122, R32 ;  /* 0x0000007a6820723c */ /* 0x000fe20000001820 */
[----:B------:R-:W2:Y:S05]  /*110a0*/  LDSM.16.M88.4 R104, [R154+0x7000] ;  /* 0x007000009a68783b */ /* 0x000eaa0000000200 */
[----:B------:R-:W-:Y:S02]  /*110b0*/  LDSM.16.M88.4 R120, [R153+0x6000] ;  /* 0x006000009978783b */ /* 0x000fe40000000200 */
        /* <DEDUP_REMOVED lines=21> */
[----:B------:R-:W-:Y:S07]  /*11210*/  LDSM.16.M88.4 R108, [R152+0x7000] ;  /* 0x00700000986c783b */ /* 0x000fee0000000200 */
[C---:B--2---:R-:W-:Y:S08]  /*11220*/  HMMA.16816.F32 R28, R116.reuse, R104, R28 ;  /* 0x00000068741c723c */ /* 0x044ff0000000181c */
[----:B------:R-:W-:Y:S01]  /*11230*/  HMMA.16816.F32 R32, R116, R106, R32 ;  /* 0x0000006a7420723c */ /* 0x000fe20000001820 */
[----:B------:R-:W1:Y:S07]  /*11240*/  LDSM.16.M88.4 R104, [R152+0x6800] ;  /* 0x006800009868783b */ /* 0x000e6e0000000200 */
[C---:B------:R-:W-:Y:S08]  /*11250*/  HMMA.16816.F32 R4, R112.reuse, R120, R4 ;  /* 0x000000787004723c */ /* 0x040ff00000001804 */
[C---:B------:R-:W-:Y:S11]  /*11260*/  HMMA.16816.F32 R8, R112.reuse, R122, R8 ;  /* 0x0000007a7008723c */ /* 0x040ff60000001808 */
[-C--:B-----5:R-:W-:Y:S01]  /*11270*/  FMUL.FTZ R195, R4, R3.reuse ;  /* 0x0000000304c37220 */ /* 0x0a0fe20000410000 */
        /* <DEDUP_REMOVED lines=9> */
[C---:B-1----:R-:W-:Y:S09]  /*11310*/  HMMA.16816.F32 R12, R112.reuse, R104, R12 ;  /* 0x00000068700c723c */ /* 0x042ff2000000180c */
[----:B------:R-:W1:Y:S01]  /*11320*/  MUFU.TANH R193, R193 ;  /* 0x000000c100c17308 */ /* 0x000e620000002400 */
[C---:B------:R-:W-:Y:S01]  /*11330*/  HMMA.16816.F32 R16, R112.reuse, R106, R16 ;  /* 0x0000006a7010723c */ /* 0x040fe20000001810 */
[----:B------:R-:W4:Y:S01]  /*11340*/  LDSM.16.M88.4 R104, [R152+0x7800] ;  /* 0x007800009868783b */ /* 0x000f220000000200 */
[----:B------:R-:W-:Y:S07]  /*11350*/  DEPBAR.LE SB0, 0x0 ;  /* 0x000080000000791a */ /* 0x000fee0000000000 */
[----:B------:R-:W1:Y:S01]  /*11360*/  MUFU.TANH R224, R224 ;  /* 0x000000e000e07308 */ /* 0x000e620000002400 */
[----:B------:R-:W-:Y:S01]  /*11370*/  BAR.SYNC.DEFER_BLOCKING 0x0 ;  /* 0x0000000000007b1d */ /* 0x000fe20000010000 */
[C---:B------:R-:W-:Y:S05]  /*11380*/  HMMA.16816.F32 R20, R112.reuse, R108, R20 ;  /* 0x0000006c7014723c */ /* 0x040fea0000001814 */
[-C--:B------:R-:W-:Y:S03]  /*11390*/  FMUL.FTZ R222, R12, R3.reuse ;  /* 0x000000030cde7220 */ /* 0x080fe60000410000 */
[----:B------:R-:W1:Y:S01]  /*113a0*/  MUFU.TANH R234, R234 ;  /* 0x000000ea00ea7308 */ /* 0x000e620000002400 */
        /* <DEDUP_REMOVED lines=19> */
[C---:B----4-:R-:W-:Y:S08]  /*114e0*/  HMMA.16816.F32 R28, R112.reuse, R104, R28 ;  /* 0x00000068701c723c */ /* 0x050ff0000000181c */
        /* <DEDUP_REMOVED lines=48> */
[----:B-1----:R-:W3:Y:S01]  /*117f0*/  LD.E.64 R16, desc[UR4][R102.64+0x20] ;  /* 0x0000200466107980 */ /* 0x002ee2000c101b00 */
        /* <DEDUP_REMOVED lines=33> */
[----:B------:R-:W-:Y:S02]  /*11a10*/  ISETP.NE.AND P5, PT, R13, RZ, PT ;  /* 0x000000ff0d00720c */ /* 0x000fe40003fa5270 */
        /* <DEDUP_REMOVED lines=25> */
.L_x_9355:
[----:B------:R-:W-:Y:S05]  /*11bb0*/  BSYNC.RECONVERGENT B0 ;  /* 0x0000000000007941 */ /* 0x000fea0003800200 */
.L_x_9354:
        /* <DEDUP_REMOVED lines=48> */
.L_x_9353:
[----:B------:R-:W-:Y:S05]  /*11ec0*/  BSYNC.RECONVERGENT B1 ;  /* 0x0000000000017941 */ /* 0x000fea0003800200 */
.L_x_9352:
[----:B------:R-:W3:Y:S01]  /*11ed0*/  LD.E R104, desc[UR4][R102.64+0xdc] ;  /* 0x0000dc0466687980 */ /* 0x000ee2000c101900 */
[----:B------:R-:W-:Y:S02]  /*11ee0*/  FMNMX3.FTZ R5, R2, R195, R226, !PT ;  /* 0x000000c302057276 */ /* 0x000fe400078100e2 */
[----:B-1----:R-:W-:Y:S01]  /*11ef0*/  FMNMX3.FTZ R3, R0, R193, R224, !PT ;  /* 0x000000c100037276 */ /* 0x002fe200078100e0 */
        /* <DEDUP_REMOVED lines=15> */
[----:B--2---:R-:W-:Y:S02]  /*11ff0*/  FMNMX3.FTZ R7, R5, R109, R110, !PT ;  /* 0x0000006d05077276 */ /* 0x004fe4000781006e */
        /* <DEDUP_REMOVED lines=12> */
[C---:B---3--:R-:W-:Y:S01]  /*120c0*/  FMUL.FTZ R123, R104.reuse, R101 ;  /* 0x00000065687b7220 */ /* 0x048fe20000410000 */
[C---:B------:R-:W-:Y:S01]  /*120d0*/  FMUL.FTZ R121, R104.reuse, R3 ;  /* 0x0000000368797220 */ /* 0x040fe20000410000 */
[C---:B------:R-:W-:Y:S01]  /*120e0*/  FMUL.FTZ R2, R104.reuse, R5 ;  /* 0x0000000568027220 */ /* 0x040fe20000410000 */
        /* <DEDUP_REMOVED lines=16> */
[-C--:B------:R-:W-:Y:S01]  /*121f0*/  FFMA.FTZ R133, R204, R104.reuse, -R123 ;  /* 0x00000068cc857223 */ /* 0x080fe2000001087b */
[-CC-:B------:R-:W-:Y:S01]  /*12200*/  FFMA.FTZ R130, R202, R104.reuse, -R121.reuse ;  /* 0x00000068ca827223 */ /* 0x180fe20000010879 */
[-C--:B------:R-:W-:Y:S01]  /*12210*/  FFMA.FTZ R135, R198, R104.reuse, -R121 ;  /* 0x00000068c6877223 */ /* 0x080fe20000010879 */
[-CC-:B------:R-:W-:Y:S01]  /*12220*/  FFMA.FTZ R132, R200, R104.reuse, -R123.reuse ;  /* 0x00000068c8847223 */ /* 0x180fe2000001087b */
[----:B------:R-:W-:Y:S01]  /*12230*/  FFMA.FTZ R137, R192, R104, -R123 ;  /* 0x00000068c0897223 */ /* 0x000fe2000001087b */
[C---:B-1----:R-:W-:Y:S01]  /*12240*/  FMUL.FTZ R4, R2.reuse, R96 ;  /* 0x0000006002047220 */ /* 0x042fe20000410000 */
        /* <DEDUP_REMOVED lines=9> */
[----:B------:R-:W1:Y:S01]  /*122e0*/  MUFU.EX2 R118, R118 ;  /* 0x0000007600767308 */ /* 0x000e620000000800 */
[C---:B--2---:R-:W-:Y:S01]  /*122f0*/  FMUL.FTZ R6, R0.reuse, R98 ;  /* 0x0000006200067220 */ /* 0x044fe20000410000 */
[C---:B------:R-:W-:Y:S01]  /*12300*/  FMUL.FTZ R7, R0.reuse, R99 ;  /* 0x0000006300077220 */ /* 0x040fe20000410000 */
[C---:B------:R-:W-:Y:S01]  /*12310*/  FMUL.FTZ R10, R0.reuse, R94 ;  /* 0x0000005e000a7220 */ /* 0x040fe20000410000 */
[C---:B------:R-:W-:Y:S01]  /*12320*/  FMUL.FTZ R11, R0.reuse, R95 ;  /* 0x0000005f000b7220 */ /* 0x040fe20000410000 */
[C---:B------:R-:W-:Y:S01]  /*12330*/  FMUL.FTZ R18, R0.reuse, R86 ;  /* 0x0000005600127220 */ /* 0x040fe20000410000 */
[C---:B------:R-:W-:Y:S01]  /*12340*/  FMUL.FTZ R19, R0.reuse, R87 ;  /* 0x0000005700137220 */ /* 0x040fe20000410000 */
[C---:B------:R-:W-:Y:S03]  /*12350*/  FMUL.FTZ R26, R0.reuse, R78 ;  /* 0x0000004e001a7220 */ /* 0x040fe60000410000 */
[----:B------:R-:W-:Y:S01]  /*12360*/  MUFU.EX2 R117, R117 ;  /* 0x0000007500757308 */ /* 0x000fe20000000800 */
[----:B------:R-:W-:Y:S01]  /*12370*/  FMUL.FTZ R27, R0, R79 ;  /* 0x0000004f001b7220 */ /* 0x000fe20000410000 */
[----:B------:R-:W-:Y:S01]  /*12380*/  LDSM.16.MT88.4 R92, [R163+0x9800] ;  /* 0x00980000a35c783b */ /* 0x000fe20000004200 */
[----:B------:R-:W-:Y:S01]  /*12390*/  FMUL.FTZ R33, R2, R69 ;  /* 0x0000004502217220 */ /* 0x000fe20000410000 */
[C---:B------:R-:W-:Y:S01]  /*123a0*/  FMUL.FTZ R34, R0.reuse, R70 ;  /* 0x0000004600227220 */ /* 0x040fe20000410000 */
[----:B------:R-:W-:Y:S01]  /*123b0*/  FMUL.FTZ R35, R0, R71 ;  /* 0x0000004700237220 */ /* 0x000fe20000410000 */
[C---:B------:R-:W-:Y:S01]  /*123c0*/  FMUL.FTZ R36, R2.reuse, R36 ;  /* 0x0000002402247220 */ /* 0x040fe20000410000 */
[----:B------:R-:W-:Y:S03]  /*123d0*/  FMUL.FTZ R37, R2, R37 ;  /* 0x0000002502257220 */ /* 0x000fe60000410000 */
[----:B------:R-:W2:Y:S01]  /*123e0*/  MUFU.EX2 R116, R116 ;  /* 0x0000007400747308 */ /* 0x000ea20000000800 */
[----:B-1----:R-:W-:Y:S01]  /*123f0*/  F2FP.F16.F32.PACK_AB R96, R118, R119 ;  /* 0x000000777660723e */ /* 0x002fe200000000ff */
        /* <DEDUP_REMOVED lines=8> */
[----:B------:R-:W-:Y:S01]  /*12480*/  LDSM.16.MT88.4 R76, [R160+0xa000] ;  /* 0x00a00000a04c783b */ /* 0x000fe20000004200 */
[C---:B------:R-:W-:Y:S01]  /*12490*/  FMUL.FTZ R44, R2.reuse, R44 ;  /* 0x0000002c022c7220 */ /* 0x040fe20000410000 */
[----:B------:R-:W-:Y:S01]  /*124a0*/  FMUL.FTZ R45, R2, R45 ;  /* 0x0000002d022d7220 */ /* 0x000fe20000410000 */
[C---:B------:R-:W-:Y:S01]  /*124b0*/  FMUL.FTZ R46, R0.reuse, R46 ;  /* 0x0000002e002e7220 */ /* 0x040fe20000410000 */
[----:B------:R-:W-:Y:S01]  /*124c0*/  FMUL.FTZ R47, R0, R47 ;  /* 0x0000002f002f7220 */ /* 0x000fe20000410000 */
[----:B------:R-:W-:Y:S03]  /*124d0*/  FMUL.FTZ R48, R2, R48 ;  /* 0x0000003002307220 */ /* 0x000fe60000410000 */
[----:B------:R-:W1:Y:S01]  /*124e0*/  MUFU.EX2 R114, R114 ;  /* 0x0000007200727308 */ /* 0x000e620000000800 */
[----:B--2---:R-:W-:Y:S01]  /*124f0*/  F2FP.F16.F32.PACK_AB R97, R116, R117 ;  /* 0x000000757461723e */ /* 0x004fe200000000ff */
        /* <DEDUP_REMOVED lines=24> */
[-CC-:B------:R-:W-:Y:S01]  /*12680*/  FFMA.FTZ R134, R194, R104.reuse, -R121.reuse ;  /* 0x00000068c2867223 */ /* 0x180fe20000010879 */
[-CC-:B------:R-:W-:Y:S01]  /*12690*/  FFMA.FTZ R139, R196, R104.reuse, -R121.reuse ;  /* 0x00000068c48b7223 */ /* 0x180fe20000010879 */
[-C--:B------:R-:W-:Y:S01]  /*126a0*/  FFMA.FTZ R138, R108, R104.reuse, -R121 ;  /* 0x000000686c8a7223 */ /* 0x080fe20000010879 */
[-CC-:B------:R-:W-:Y:S01]  /*126b0*/  FFMA.FTZ R136, R111, R104.reuse, -R123.reuse ;  /* 0x000000686f887223 */ /* 0x180fe2000001087b */
[-CC-:B------:R-:W-:Y:S01]  /*126c0*/  FFMA.FTZ R120, R222, R104.reuse, -R123.reuse ;  /* 0x00000068de787223 */ /* 0x180fe2000001087b */
[-C--:B------:R-:W-:Y:S03]  /*126d0*/  FFMA.FTZ R125, R220, R104.reuse, -R123 ;  /* 0x00000068dc7d7223 */ /* 0x080fe6000001087b */
[----:B------:R-:W-:Y:S01]  /*126e0*/  MUFU.EX2 R133, R133 ;  /* 0x0000008500857308 */ /* 0x000fe20000000800 */
[----:B--2---:R-:W-:Y:S01]  /*126f0*/  F2FP.F16.F32.PACK_AB R99, R112, R113 ;  /* 0x000000717063723e */ /* 0x004fe200000000ff */
[-CC-:B------:R-:W-:Y:S01]  /*12700*/  FFMA.FTZ R122, R218, R104.reuse, -R121.reuse ;  /* 0x00000068da7a7223 */ /* 0x180fe20000010879 */
[-C--:B------:R-:W-:Y:S01]  /*12710*/  FFMA.FTZ R127, R214, R104.reuse, -R121 ;  /* 0x00000068d67f7223 */ /* 0x080fe20000010879 */
[-CC-:B------:R-:W-:Y:S01]  /*12720*/  FFMA.FTZ R124, R216, R104.reuse, -R123.reuse ;  /* 0x00000068d87c7223 */ /* 0x180fe2000001087b */
[-C--:B------:R-:W-:Y:S01]  /*12730*/  FFMA.FTZ R129, R212, R104.reuse, -R123 ;  /* 0x00000068d4817223 */ /* 0x080fe2000001087b */
[-CC-:B------:R-:W-:Y:S01]  /*12740*/  FFMA.FTZ R126, R210, R104.reuse, -R121.reuse ;  /* 0x00000068d27e7223 */ /* 0x180fe20000010879 */
        /* <DEDUP_REMOVED lines=11> */
[----:B------:R-:W1:Y:S01]  /*12800*/  LDSM.16.MT88.4 R88, [R160+0x8000] ;  /* 0x00800000a058783b */ /* 0x000e620000004200 */
[-C--:B------:R-:W-:Y:S01]  /*12810*/  FFMA.FTZ R106, R106, R104.reuse, -R121 ;  /* 0x000000686a6a7223 */ /* 0x080fe20000010879 */
[-CC-:B------:R-:W-:Y:S04]  /*12820*/  FFMA.FTZ R141, R190, R104.reuse, -R123.reuse ;  /* 0x00000068be8d7223 */ /* 0x180fe8000001087b */
[----:B------:R-:W-:Y:S01]  /*12830*/  MUFU.EX2 R132, R132 ;  /* 0x0000008400847308 */ /* 0x000fe20000000800 */
[----:B------:R-:W-:Y:S01]  /*12840*/  FFMA.FTZ R123, R110, R104, -R123 ;  /* 0x000000686e7b7223 */ /* 0x000fe2000001087b */
[C---:B------:R-:W-:Y:S03]  /*12850*/  HMMA.16816.F32 R12, R96.reuse, R20, R12 ;  /* 0x00000014600c723c */ /* 0x040fe6000000180c */
[C---:B------:R-:W-:Y:S01]  /*12860*/  FMUL.FTZ R20, R2.reuse, R80 ;  /* 0x0000005002147220 */ /* 0x040fe20000410000 */
[C---:B------:R-:W-:Y:S01]  /*12870*/  FMUL.FTZ R21, R2.reuse, R81 ;  /* 0x0000005102157220 */ /* 0x040fe20000410000 */
        /* <DEDUP_REMOVED lines=9> */
[C---:B------:R-:W-:Y:S01]  /*12910*/  ISETP.GT.AND P0, PT, R185.reuse, RZ, PT ;  /* 0x000000ffb900720c */ /* 0x040fe20003f04270 */
[----:B------:R-:W-:Y:S01]  /*12920*/  FADD.FTZ R118, R118, R119 ;  /* 0x0000007776767221 */ /* 0x000fe20000010000 */
[----:B------:R-:W-:Y:S01]  /*12930*/  FADD.FTZ R116, R116, R117 ;  /* 0x0000007574747221 */ /* 0x000fe20000010000 */
[C---:B------:R-:W-:Y:S03]  /*12940*/  HMMA.16816.F32 R20, R96.reuse, R28, R20 ;  /* 0x0000001c6014723c */ /* 0x040fe60000001814 */
[C---:B------:R-:W-:Y:S01]  /*12950*/  FMUL.FTZ R28, R2.reuse, R72 ;  /* 0x00000048021c7220 */ /* 0x040fe20000410000 */
[----:B------:R-:W-:Y:S02]  /*12960*/  FMUL.FTZ R29, R2, R73 ;  /* 0x00000049021d7220 */ /* 0x000fe40000410000 */
[----:B------:R-:W-:Y:S01]  /*12970*/  MUFU.EX2 R139, R139 ;  /* 0x0000008b008b7308 */ /* 0x000fe20000000800 */
[----:B------:R-:W-:Y:S01]  /*12980*/  IADD3 R185, PT, PT, R185, -0x1, RZ ;  /* 0xffffffffb9b97810 */ /* 0x000fe20007ffe0ff */
[C---:B------:R-:W-:Y:S03]  /*12990*/  HMMA.16816.F32 R24, R96.reuse, R30, R24 ;  /* 0x0000001e6018723c */ /* 0x040fe60000001818 */
[C---:B------:R-:W-:Y:S01]  /*129a0*/  FMUL.FTZ R30, R0.reuse, R74 ;  /* 0x0000004a001e7220 */ /* 0x040fe20000410000 */
[----:B------:R-:W-:Y:S04]  /*129b0*/  FMUL.FTZ R31, R0, R75 ;  /* 0x0000004b001f7220 */ /* 0x000fe80000410000 */
[----:B------:R-:W-:Y:S01]  /*129c0*/  MUFU.EX2 R120, R120 ;  /* 0x0000007800787308 */ /* 0x000fe20000000800 */
[----:B------:R-:W3:Y:S01]  /*129d0*/  LDSM.16.MT88.4 R72, [R162+0xa000] ;  /* 0x00a00000a248783b */ /* 0x000ee20000004200 */
[----:B------:R-:W-:Y:S01]  /*129e0*/  MOV R2, R101 ;  /* 0x0000006500027202 */ /* 0x000fe20000000f00 */
[C---:B-1----:R-:W-:Y:S07]  /*129f0*/  HMMA.16816.F32 R28, R96.reuse, R88, R28 ;  /* 0x00000058601c723c */ /* 0x042fee000000181c */
[----:B------:R-:W1:Y:S01]  /*12a00*/  MUFU.EX2 R125, R125 ;  /* 0x0000007d007d7308 */ /* 0x000e620000000800 */
[C---:B------:R-:W-:Y:S09]  /*12a10*/  HMMA.16816.F32 R32, R96.reuse, R90, R32 ;  /* 0x0000005a6020723c */ /* 0x040ff20000001820 */
        /* <DEDUP_REMOVED lines=13> */
[----:B-1----:R-:W-:Y:S02]  /*12af0*/  F2FP.F16.F32.PACK_AB R68, R125, R120 ;  /* 0x000000787d44723e */ /* 0x002fe400000000ff */
[----:B--2---:R-:W-:Y:S04]  /*12b00*/  F2FP.F16.F32.PACK_AB R69, R127, R122 ;  /* 0x0000007a7f45723e */ /* 0x004fe800000000ff */
[----:B------:R-:W-:Y:S01]  /*12b10*/  MUFU.EX2 R136, R136 ;  /* 0x0000008800887308 */ /* 0x000fe20000000800 */
[C---:B------:R-:W-:Y:S03]  /*12b20*/  HMMA.16816.F32 R56, R96.reuse, R70, R56 ;  /* 0x000000466038723c */ /* 0x040fe60000001838 */
[----:B----4-:R-:W-:Y:S06]  /*12b30*/  F2FP.F16.F32.PACK_AB R70, R129, R124 ;  /* 0x0000007c8146723e */ /* 0x010fec00000000ff */
[----:B------:R-:W1:Y:S01]  /*12b40*/  MUFU.EX2 R141, R141 ;  /* 0x0000008d008d7308 */ /* 0x000e620000000800 */
[C---:B------:R-:W-:Y:S03]  /*12b50*/  HMMA.16816.F32 R60, R96.reuse, R76, R60 ;  /* 0x0000004c603c723c */ /* 0x040fe6000000183c */
[----:B-----5:R-:W-:Y:S06]  /*12b60*/  F2FP.F16.F32.PACK_AB R71, R131, R126 ;  /* 0x0000007e8347723e */ /* 0x020fec00000000ff */
[----:B------:R-:W-:Y:S01]  /*12b70*/  MUFU.EX2 R138, R138 ;  /* 0x0000008a008a7308 */ /* 0x000fe20000000800 */
[----:B------:R-:W-:Y:S01]  /*12b80*/  HMMA.16816.F32 R64, R96, R78, R64 ;  /* 0x0000004e6040723c */ /* 0x000fe20000001840 */
[----:B------:R-:W2:Y:S08]  /*12b90*/  LDSM.16.MT88.4 R76, [R161+0x8800] ;  /* 0x00880000a14c783b */ /* 0x000eb00000004200 */
        /* <DEDUP_REMOVED lines=18> */
[C---:B-1----:R-:W-:Y:S08]  /*12cc0*/  HMMA.16816.F32 R28, R68.reuse, R72, R28 ;  /* 0x00000048441c723c */ /* 0x042ff0000000181c */
[C---:B------:R-:W-:Y:S01]  /*12cd0*/  HMMA.16816.F32 R32, R68.reuse, R74, R32 ;  /* 0x0000004a4420723c */ /* 0x040fe20000001820 */
[----:B------:R-:W1:Y:S07]  /*12ce0*/  LDSM.16.MT88.4 R72, [R161+0xa800] ;  /* 0x00a80000a148783b */ /* 0x000e6e0000004200 */
[C---:B----4-:R-:W-:Y:S08]  /*12cf0*/  HMMA.16816.F32 R36, R68.reuse, R80, R36 ;  /* 0x000000504424723c */ /* 0x050ff00000001824 */
[C---:B------:R-:W-:Y:S01]  /*12d00*/  HMMA.16816.F32 R40, R68.reuse, R82, R40 ;  /* 0x000000524428723c */ /* 0x040fe20000001828 */
[----:B------:R-:W-:Y:S07]  /*12d10*/  LDSM.16.MT88.4 R80, [R162+0x9000] ;  /* 0x00900000a250783b */ /* 0x000fee0000004200 */
[C---:B--2---:R-:W-:Y:S08]  /*12d20*/  HMMA.16816.F32 R44, R68.reuse, R76, R44 ;  /* 0x0000004c442c723c */ /* 0x044ff0000000182c */
[C---:B------:R-:W-:Y:S01]  /*12d30*/  HMMA.16816.F32 R48, R68.reuse, R78, R48 ;  /* 0x0000004e4430723c */ /* 0x040fe20000001830 */
[----:B------:R-:W2:Y:S07]  /*12d40*/  LDSM.16.MT88.4 R76, [R160+0xa800] ;  /* 0x00a80000a04c783b */ /* 0x000eae0000004200 */
[C---:B-1----:R-:W-:Y:S08]  /*12d50*/  HMMA.16816.F32 R52, R68.reuse, R72, R52 ;  /* 0x000000484434723c */ /* 0x042ff00000001834 */
[C---:B------:R-:W-:Y:S01]  /*12d60*/  HMMA.16816.F32 R56, R68.reuse, R74, R56 ;  /* 0x0000004a4438723c */ /* 0x040fe20000001838 */
[----:B------:R-:W1:Y:S07]  /*12d70*/  LDSM.16.MT88.4 R72, [R163+0x9000] ;  /* 0x00900000a348783b */ /* 0x000e6e0000004200 */
[C---:B--2---:R-:W-:Y:S08]  /*12d80*/  HMMA.16816.F32 R60, R68.reuse, R76, R60 ;  /* 0x0000004c443c723c */ /* 0x044ff0000000183c */
[----:B------:R-:W-:Y:S01]  /*12d90*/  HMMA.16816.F32 R64, R68, R78, R64 ;  /* 0x0000004e4440723c */ /* 0x000fe20000001840 */
[----:B------:R-:W2:Y:S02]  /*12da0*/  LDSM.16.MT88.4 R76, [R161+0x9000] ;  /* 0x00900000a14c783b */ /* 0x000ea40000004200 */
        /* <DEDUP_REMOVED lines=22> */
[C---:B-1----:R-:W-:Y:S08]  /*12f10*/  HMMA.16816.F32 R52, R68.reuse, R72, R52 ;  /* 0x000000484434723c */ /* 0x042ff00000001834 */
[C---:B------:R-:W-:Y:S08]  /*12f20*/  HMMA.16816.F32 R56, R68.reuse, R74, R56 ;  /* 0x0000004a4438723c */ /* 0x040ff00000001838 */
[C---:B---3--:R-:W-:Y:S08]  /*12f30*/  HMMA.16816.F32 R60, R68.reuse, R80, R60 ;  /* 0x00000050443c723c */ /* 0x048ff0000000183c */
[----:B------:R-:W-:Y:S01]  /*12f40*/  HMMA.16816.F32 R64, R68, R82, R64 ;  /* 0x000000524440723c */ /* 0x000fe20000001840 */
[----:B------:R-:W1:Y:S07]  /*12f50*/  LDSM.16.MT88.4 R68, [R160+0x9800] ;  /* 0x00980000a044783b */ /* 0x000e6e0000004200 */
[C---:B------:R-:W-:Y:S01]  /*12f60*/  HMMA.16816.F32 R96, R108.reuse, R92, R4 ;  /* 0x0000005c6c60723c */ /* 0x040fe20000001804 */
[----:B------:R-:W3:Y:S07]  /*12f70*/  LDSM.16.MT88.4 R4, [R163+0xb800] ;  /* 0x00b80000a304783b */ /* 0x000eee0000004200 */
[C---:B------:R-:W-:Y:S01]  /*12f80*/  HMMA.16816.F32 R92, R108.reuse, R94, R8 ;  /* 0x0000005e6c5c723c */ /* 0x040fe20000001808 */
[----:B------:R-:W4:Y:S07]  /*12f90*/  LDSM.16.MT88.4 R8, [R162+0xb800] ;  /* 0x00b80000a208783b */ /* 0x000f2e0000004200 */
[C---:B------:R-:W-:Y:S01]  /*12fa0*/  HMMA.16816.F32 R88, R108.reuse, R84, R12 ;  /* 0x000000546c58723c */ /* 0x040fe2000000180c */
[----:B------:R-:W5:Y:S07]  /*12fb0*/  LDSM.16.MT88.4 R12, [R161+0xb800] ;  /* 0x00b80000a10c783b */ /* 0x000f6e0000004200 */
        /* <DEDUP_REMOVED lines=34> */
[----:B------:R-:W-:Y:S01]  /*131e0*/  FADD.FTZ R107, R107, R0 ;  /* 0x000000006b6b7221 */ /* 0x000fe20000010000 */
[----:B------:R-:W-:Y:S01]  /*131f0*/  MOV R0, R3 ;  /* 0x0000000300007202 */ /* 0x000fe20000000f00 */
[----:B------:R-:W-:Y:S02]  /*13200*/  FADD.FTZ R106, R106, R143 ;  /* 0x0000008f6a6a7221 */ /* 0x000fe40000010000 */
[----:B------:R-:W-:Y:S01]  /*13210*/  FADD.FTZ R191, R140, R107 ;  /* 0x0000006b8cbf7221 */ /* 0x000fe20000010000 */
[C---:B-----5:R-:W-:Y:S03]  /*13220*/  HMMA.16816.F32 R52, R108.reuse, R12, R52 ;  /* 0x0000000c6c34723c */ /* 0x060fe60000001834 */
[----:B------:R-:W-:Y:S05]  /*13230*/  FADD.FTZ R187, R121, R106 ;  /* 0x0000006a79bb7221 */ /* 0x000fea0000010000 */
[C---:B------:R-:W-:Y:S08]  /*13240*/  HMMA.16816.F32 R56, R108.reuse, R14, R56 ;  /* 0x0000000e6c38723c */ /* 0x040ff00000001838 */
[C---:B-1----:R-:W-:Y:S08]  /*13250*/  HMMA.16816.F32 R60, R108.reuse, R4, R60 ;  /* 0x000000046c3c723c */ /* 0x042ff0000000183c */
[----:B------:R-:W-:Y:S01]  /*13260*/  HMMA.16816.F32 R64, R108, R6, R64 ;  /* 0x000000066c40723c */ /* 0x000fe20000001840 */
[----:B------:R-:W-:Y:S08]  /*13270*/  @!UPT UIADD3 URZ, UPT, UPT, URZ, URZ, URZ ;  /* 0x000000fffffff290 */ /* 0x000ff0000fffe0ff */
[----:B------:R-:W-:Y:S11]  /*13280*/  @P0 BRA `(.L_x_9356) ;  /* 0xffffffd000640947 */ /* 0x000ff6000383ffff */
.L_x_9349:
        /* <DEDUP_REMOVED lines=12> */
.L_x_9372:
        /* <DEDUP_REMOVED lines=192> */
.L_x_9359:
[----:B------:R-:W-:Y:S05]  /*13f50*/  BSYNC.RECONVERGENT B0 ;  /* 0x0000000000007941 */ /* 0x000fea0003800200 */
.L_x_9358:
        /* <DEDUP_REMOVED lines=26> */
.L_x_9361:
[----:B------:R-:W-:Y:S05]  /*14100*/  BSYNC.RECONVERGENT B0 ;  /* 0x0000000000007941 */ /* 0x000fea0003800200 */
.L_x_9360:
        /* <DEDUP_REMOVED lines=32> */
.L_x_9363:
[----:B------:R-:W-:Y:S05]  /*14310*/  BSYNC.RECONVERGENT B0 ;  /* 0x0000000000007941 */ /* 0x000fea0003800200 */
.L_x_9362:
        /* <DEDUP_REMOVED lines=16> */
.L_x_9365:
[----:B------:R-:W-:Y:S05]  /*14420*/  BSYNC.RECONVERGENT B0 ;  /* 0x0000000000007941 */ /* 0x000fea0003800200 */
.L_x_9364:
        /* <DEDUP_REMOVED lines=16> */
.L_x_9367:
[----:B------:R-:W-:Y:S05]  /*14530*/  BSYNC.RECONVERGENT B0 ;  /* 0x0000000000007941 */ /* 0x000fea0003800200 */
.L_x_9366:
[----:B------:R-:W-:-:S04]  /*14540*/  MOV R173, 0x0 ;  /* 0x0000000000ad7802 */ /* 0x000fc80000000f00 */
[----:B-12345:R-:W-:Y:S05]  /*14550*/  @P1 RET.REL.NODEC R172 `(_ZN5flash24flash_fwd_splitkv_kernelI23Flash_fwd_kernel_traitsILi128ELi64ELi64ELi4ELb0ELb0EN7cutlass6half_tE19Flash_kernel_traitsILi128ELi64ELi64ELi4ES3_EELb0ELb0ELb0ELb0ELb0ELb1ELb0ELb1EEEvNS_16Flash_fwd_paramsE) ;  /* 0xfffffeb8aca81950 */ /* 0x03efea0003c3ffff */
        /* <DEDUP_REMOVED lines=14> */
[----:B-1----:R-:W-:Y:S05]  /*14640*/  @P0 RET.REL.NODEC R172 `(_ZN5flash24flash_fwd_splitkv_kernelI23Flash_fwd_kernel_traitsILi128ELi64ELi64ELi4ELb0ELb0EN7cutlass6half_tE19Flash_kernel_traitsILi128ELi64ELi64ELi4ES3_EELb0ELb0ELb0ELb0ELb0ELb1ELb0ELb1EEEvNS_16Flash_fwd_paramsE) ;  /* 0xfffffeb8ac6c0950 */ /* 0x002fea0003c3ffff */
[----:B------:R-:W-:Y:S01]  /*14650*/  MOV R173, 0x0 ;  /* 0x0000000000ad7802 */ /* 0x000fe20000000f00 */
[----:B------:R1:W-:Y:S03]  /*14660*/  ST.E.128 desc[UR4][R2.64+0x80], R32 ;  /* 0x0000802002007985 */ /* 0x0003e6000c101d04 */
[----:B-1----:R-:W-:Y:S05]  /*14670*/  RET.REL.NODEC R172 `(_ZN5flash24flash_fwd_splitkv_kernelI23Flash_fwd_kernel_traitsILi128ELi64ELi64ELi4ELb0ELb0EN7cutlass6half_tE19Flash_kernel_traitsILi128ELi64ELi64ELi4ES3_EELb0ELb0ELb0ELb0ELb0ELb1ELb0ELb1EEEvNS_16Flash_fwd_paramsE) ;  /* 0xfffffeb8ac607950 */ /* 0x002fea0003c3ffff */
.L_x_9357:
[----:B------:R-:W-:Y:S01]  /*14680*/  MOV R5, 0x2 ;  /* 0x0000000200057802 */ /* 0x000fe20000000f00 */
[----:B------:R-:W-:Y:S01]  /*14690*/  IMAD.MOV.U32 R4, RZ, RZ, 0x1f ;  /* 0x0000001fff047424 */ /* 0x000fe200078e00ff */
[----:B------:R-:W-:-:S07]  /*146a0*/  MOV R6, 0xffffffff ;  /* 0xffffffff00067802 */ /* 0x000fce0000000f00 */
[----:B-12--5:R-:W-:Y:S05]  /*146b0*/  WARPSYNC.COLLECTIVE R6, `(.L_x_9368) ;  /* 0x0000000006087348 */ /* 0x026fea0003c00000 */
[----:B------:R3:W4:Y:S02]  /*146c0*/  SHFL.BFLY P0, R10, R191, R5, R4 ;  /* 0x0c000005bf0a7389 */ /* 0x0007240000000004 */
[----:B-12345:R-:W-:Y:S05]  /*146d0*/  ENDCOLLECTIVE ;  /* 0x000000000000791b */ /* 0x03efea0003800000 */
.L_x_9368:
[----:B------:R-:W-:Y:S02]  /*146e0*/  IMAD.MOV.U32 R8, RZ, RZ, R10 ;  /* 0x000000ffff087224 */ /* 0x000fe400078e000a */
[----:B------:R-:W-:Y:S02]  /*146f0*/  IMAD.MOV.U32 R5, RZ, RZ, 0x1 ;  /* 0x00000001ff057424 */ /* 0x000fe400078e00ff */
[----:B------:R-:W-:-:S05]  /*14700*/  FADD.FTZ R8, R8, R191 ;  /* 0x000000bf08087221 */ /* 0x000fca0000010000 */
[----:B------:R-:W-:-:S07]  /*14710*/  MOV R191, R8 ;  /* 0x0000000800bf7202 */ /* 0x000fce0000000f00 */
[----:B------:R-:W-:Y:S05]  /*14720*/  WARPSYNC.COLLECTIVE R6, `(.L_x_9369) ;  /* 0x0000000006087348 */ /* 0x000fea0003c00000 */
[----:B------:R1:W2:Y:S02]  /*14730*/  SHFL.BFLY P0, R10, R191, R5, R4 ;  /* 0x0c000005bf0a7389 */ /* 0x0002a40000000004 */
[----:B-12---:R-:W-:Y:S05]  /*14740*/  ENDCOLLECTIVE ;  /* 0x000000000000791b */ /* 0x006fea0003800000 */
.L_x_9369:
[----:B------:R-:W-:Y:S01]  /*14750*/  MOV R191, R187 ;  /* 0x000000bb00bf7202 */ /* 0x000fe20000000f00 */
[----:B------:R-:W-:Y:S01]  /*14760*/  IMAD.MOV.U32 R5, RZ, RZ, 0x2 ;  /* 0x00000002ff057424 */ /* 0x000fe200078e00ff */
[----:B------:R-:W-:-:S07]  /*14770*/  MOV R9, R10 ;  /* 0x0000000a00097202 */ /* 0x000fce0000000f00 */
[----:B------:R-:W-:Y:S05]  /*14780*/  WARPSYNC.COLLECTIVE R6, `(.L_x_9370) ;  /* 0x0000000006087348 */ /* 0x000fea0003c00000 */
[----:B------:R1:W2:Y:S02]  /*14790*/  SHFL.BFLY P0, R10, R191, R5, R4 ;  /* 0x0c000005bf0a7389 */ /* 0x0002a40000000004 */
[----:B-12---:R-:W-:Y:S05]  /*147a0*/  ENDCOLLECTIVE ;  /* 0x000000000000791b */ /* 0x006fea0003800000 */
.L_x_9370:
[----:B------:R-:W-:Y:S01]  /*147b0*/  FADD.FTZ R9, R8, R9 ;  /* 0x0000000908097221 */ /* 0x000fe20000010000 */
[----:B------:R-:W-:Y:S01]  /*147c0*/  FADD.FTZ R7, R10, R187 ;  /* 0x000000bb0a077221 */ /* 0x000fe20000010000 */
[----:B------:R-:W-:-:S04]  /*147d0*/  MOV R5, 0x1 ;  /* 0x0000000100057802 */ /* 0x000fc80000000f00 */
[----:B------:R-:W-:-:S07]  /*147e0*/  MOV R191, R7 ;  /* 0x0000000700bf7202 */ /* 0x000fce0000000f00 */
[----:B------:R-:W-:Y:S05]  /*147f0*/  WARPSYNC.COLLECTIVE R6, `(.L_x_9371) ;  /* 0x0000000006087348 */ /* 0x000fea0003c00000 */
[----:B------:R1:W2:Y:S02]  /*14800*/  SHFL.BFLY P0, R10, R191, R5, R4 ;  /* 0x0c000005bf0a7389 */ /* 0x0002a40000000004 */
[----:B-12---:R-:W-:Y:S05]  /*14810*/  ENDCOLLECTIVE ;  /* 0x000000000000791b */ /* 0x006fea0003800000 */
.L_x_9371:
[----:B------:R-:W-:Y:S05]  /*14820*/  BRA `(.L_x_9372) ;  /* 0xffffffe800c87947 */ /* 0x000fea000383ffff */
.L_x_9373:
        /* <DEDUP_REMOVED lines=13> */
.L_x_14967:


//--------------------- .text._ZN5flash24flash_fwd_splitkv_kernelI23Flash_fwd_kernel_traitsILi128ELi64ELi64ELi4ELb0ELb0EN7cutlass6half_tE19Flash_kernel_traitsILi128ELi64ELi64ELi4ES3_EELb0ELb0ELb0ELb0ELb0ELb0ELb1ELb0EEEvNS_16Flash_fwd_paramsE --------------------------
	.section	.text._ZN5flash24flash_fwd_splitkv_kernelI23Flash_fwd_kernel_traitsILi128ELi64ELi64ELi4ELb0ELb0EN7cutlass6half_tE19Flash_kernel_traitsILi128ELi64ELi64ELi4ES3_EELb0ELb0ELb0ELb0ELb0ELb0ELb1ELb0EEEvNS_16Flash_fwd_paramsE,"ax",@progbits
	.align	128
        .global         _ZN5flash24flash_fwd_splitkv_kernelI23Flash_fwd_kernel_traitsILi128ELi64ELi64ELi4ELb0ELb0EN7cutlass6half_tE19Flash_kernel_traitsILi128ELi64ELi64ELi4ES3_EELb0ELb0ELb0ELb0ELb0ELb0ELb1ELb0EEEvNS_16Flash_fwd_paramsE
        .type           _ZN5flash24flash_fwd_splitkv_kernelI23Flash_fwd_kernel_traitsILi128ELi64ELi64ELi4ELb0ELb0EN7cutlass6half_tE19Flash_kernel_traitsILi128ELi64ELi64ELi4ES3_EELb0ELb0ELb0ELb0ELb0ELb0ELb1ELb0EEEvNS_16Flash_fwd_paramsE,@function
        .size           _ZN5flash24flash_fwd_splitkv_kernelI23Flash_fwd_kernel_traitsILi128ELi64ELi64ELi4ELb0ELb0EN7cutlass6half_tE19Flash_kernel_traitsILi128ELi64ELi64ELi4ES3_EELb0ELb0ELb0ELb0ELb0ELb0ELb1ELb0EEEvNS_16Flash_fwd_paramsE,(.L_x_14968 - _ZN5flash24flash_fwd_splitkv_kernelI23Flash_fwd_kernel_traitsILi128ELi64ELi64ELi4ELb0ELb0EN7cutlass6half_tE19Flash_kernel_traitsILi128ELi64ELi64ELi4ES3_EELb0ELb0ELb0ELb0ELb0ELb0ELb1ELb0EEEvNS_16Flash_fwd_paramsE)
        .other          _ZN5flash24flash_fwd_splitkv_kernelI23Flash_fwd_kernel_traitsILi128ELi64ELi64ELi4ELb0ELb0EN7cutlass6half_tE19Flash_kernel_traitsILi128ELi64ELi64ELi4ES3_EELb0ELb0ELb0ELb0ELb0ELb0ELb1ELb0EEEvNS_16Flash_fwd_paramsE,@"STO_CUDA_ENTRY STV_DEFAULT"
_ZN5flash24flash_fwd_splitkv_kernelI23Flash_fwd_kernel_traitsILi128ELi64ELi64ELi4ELb0ELb0EN7cutlass6half_tE19Flash_kernel_traitsILi128ELi64ELi64ELi4ES3_EELb0ELb0ELb0ELb0ELb0ELb0ELb1ELb0EEEvNS_16Flash_fwd_paramsE:
.text._ZN5flash24flash_fwd_splitkv_kernelI23Flash_fwd_kernel_traitsILi128ELi64ELi64ELi4ELb0ELb0EN7cutlass6half_tE19Flash_kernel_traitsILi128ELi64ELi64ELi4ES3_EELb0ELb0ELb0ELb0ELb0ELb0ELb1ELb0EEEvNS_16Flash_fwd_paramsE:
        /* <DEDUP_REMOVED lines=29> */
[----:B-1----:R-:W-:Y:S05]  /*01d0*/  CALL.REL.NOINC `($_ZN5flash24flash_fwd_splitkv_kernelI23Flash_fwd_kernel_traitsILi128ELi64ELi64ELi4ELb0ELb0EN7cutlass6half_tE19Flash_kernel_traitsILi128ELi64ELi64ELi4ES3_EELb0ELb0ELb0ELb0ELb0ELb0ELb1ELb0EEEvNS_16Flash_fwd_paramsE$_ZN5flash30compute_attn_1rowblock_splitkvI23Flash_fwd_kernel_traitsILi128ELi64ELi64ELi4ELb0ELb0EN7cutlass6half_tE19Flash_kernel_traitsILi128ELi64ELi64ELi4ES3_EELb0ELb0ELb0ELb0ELb0ELb0ELb1ELb0ENS_16Flash_fwd_paramsEEEvRKT8_iiiii) ;  /* 0x0000000000087944 */ /* 0x002fea0003c00000 */
[----:B------:R-:W-:Y:S05]  /*01e0*/  BSYNC.RECONVERGENT B2 ;  /* 0x0000000000027941 */ /* 0x000fea0003800200 */
.L_x_9374:
[----:B------:R-:W-:Y:S05]  /*01f0*/  EXIT ;  /* 0x000000000000794d */ /* 0x000fea0003800000 */
        .type           $_ZN5flash24flash_fwd_splitkv_kernelI23Flash_fwd_kernel_traitsILi128ELi64ELi64ELi4ELb0ELb0EN7cutlass6half_tE19Flash_kernel_traitsILi128ELi64ELi64ELi4ES3_EELb0ELb0ELb0ELb0ELb0ELb0ELb1ELb0EEEvNS_16Flash_fwd_paramsE$_ZN5flash30compute_attn_1rowblock_splitkvI23Flash_fwd_kernel_traitsILi128ELi64ELi64ELi4ELb0ELb0EN7cutlass6half_tE19Flash_kernel_traitsILi128ELi64ELi64ELi4ES3_EELb0ELb0ELb0ELb0ELb0ELb0ELb1ELb0ENS_16Flash_fwd_paramsEEEvRKT8_iiiii,@function
        .size           $_ZN5flash24flash_fwd_splitkv_kernelI23Flash_fwd_kernel_traitsILi128ELi64ELi64ELi4ELb0ELb0EN7cutlass6half_tE19Flash_kernel_traitsILi128ELi64ELi64ELi4ES3_EELb0ELb0ELb0ELb0ELb0ELb0ELb1ELb0EEEvNS_16Flash_fwd_paramsE$_ZN5flash30compute_attn_1rowblock_splitkvI23Flash_fwd_kernel_traitsILi128ELi64ELi64ELi4ELb0ELb0EN7cutlass6half_tE19Flash_kernel_traitsILi128ELi64ELi64ELi4ES3_EELb0ELb0ELb0ELb0ELb0ELb0ELb1ELb0ENS_16Flash_fwd_paramsEEEvRKT8_iiiii,(.L_x_14968 - $_ZN5flash24flash_fwd_splitkv_kernelI23Flash_fwd_kernel_traitsILi128ELi64ELi64ELi4ELb0ELb0EN7cutlass6half_tE19Flash_kernel_traitsILi128ELi64ELi64ELi4ES3_EELb0ELb0ELb0ELb0ELb0ELb0ELb1ELb0EEEvNS_16Flash_fwd_paramsE$_ZN5flash30compute_attn_1rowblock_splitkvI23Flash_fwd_kernel_traitsILi128ELi64ELi64ELi4ELb0ELb0EN7cutlass6half_tE19Flash_kernel_traitsILi128ELi64ELi64ELi4ES3_EELb0ELb0ELb0ELb0ELb0ELb0ELb1ELb0ENS_16Flash_fwd_paramsEEEvRKT8_iiiii)
$_ZN5flash24flash_fwd_splitkv_kernelI23Flash_fwd_kernel_traitsILi128ELi64ELi64ELi4ELb0ELb0EN7cutlass6half_tE19Flash_kernel_traitsILi128ELi64ELi64ELi4ES3_EELb0ELb0ELb0ELb0ELb0ELb0ELb1ELb0EEEvNS_16Flash_fwd_paramsE$_ZN5flash30compute_attn_1rowblock_splitkvI23Flash_fwd_kernel_traitsILi128ELi64ELi64ELi4ELb0ELb0EN7cutlass6half_tE19Flash_kernel_traitsILi128ELi64ELi64ELi4ES3_EELb0ELb0ELb0ELb0ELb0ELb0ELb1ELb0ENS_16Flash_fwd_paramsEEEvRKT8_iiiii:
        /* <DEDUP_REMOVED lines=39> */
.L_x_9376:
[----:B------:R-:W-:Y:S05]  /*0470*/  BSYNC.RECONVERGENT B0 ;  /* 0x0000000000007941 */ /* 0x000fea0003800200 */
.L_x_9375:
[----:B------:R-:W-:Y:S04]  /*0480*/  BSSY.RECONVERGENT B0, `(.L_x_9377) ;  /* 0x0000007000007945 */ /* 0x000fe80003800200 */
[----:B------:R-:W-:Y:S05]  /*0490*/  @!P3 BRA `(.L_x_9378) ;  /* 0x000000000014b947 */ /* 0x000fea0003800000 */
[----:B------:R-:W4:Y:S02]  /*04a0*/  LD.E.U8 R6, desc[UR4][R2.64+0x1b2] ;  /* 0x0001b20402067980 */ /* 0x000f24000c101100 */
[----:B----4-:R-:W-:-:S13]  /*04b0*/  ISETP.NE.AND P1, PT, R6, RZ, PT ;  /* 0x000000ff0600720c */ /* 0x010fda0003f25270 */
[----:B------:R-:W4:Y:S02]  /*04c0*/  @P1 LD.E R6, desc[UR4][R20.64+0x4] ;  /* 0x0000040414061980 */ /* 0x000f24000c101900 */
[----:B----45:R-:W-:-:S06]  /*04d0*/  @P1 IADD3 R97, PT, PT, R6, -R17, RZ ;  /* 0x8000001106611210 */ /* 0x030fcc0007ffe0ff */
[----:B------:R4:W5:Y:S02]  /*04e0*/  @!P1 LD.E R97, desc[UR4][R20.64] ;  /* 0x0000000414619980 */ /* 0x000964000c101900 */
.L_x_9378:
[----:B------:R-:W-:Y:S05]  /*04f0*/  BSYNC.RECONVERGENT B0 ;  /* 0x0000000000007941 */ /* 0x000fea0003800200 */
.L_x_9377:
        /* <DEDUP_REMOVED lines=8> */
.L_x_9380:
[----:B------:R-:W5:Y:S01]  /*0580*/  LD.E.64 R6, desc[UR4][R2.64+0x108] ;  /* 0x0001080402067980 */ /* 0x000f62000c101b00 */
[----:B------:R-:W-:Y:S01]  /*0590*/  BSSY.RECONVERGENT B0, `(.L_x_9382) ;  /* 0x0000006000007945 */ /* 0x000fe20003800200 */
[----:B------:R-:W-:Y:S01]  /*05a0*/  IMAD.MOV.U32 R5, RZ, RZ, RZ ;  /* 0x000000ffff057224 */ /* 0x000fe200078e00ff */
[----:B-----5:R-:W-:-:S04]  /*05b0*/  ISETP.NE.U32.AND P0, PT, R6, RZ, PT ;  /* 0x000000ff0600720c */ /* 0x020fc80003f05070 */
[----:B------:R-:W-:-:S13]  /*05c0*/  ISETP.NE.AND.EX P0, PT, R7, RZ, PT, P0 ;  /* 0x000000ff0700720c */ /* 0x000fda0003f05300 */
[----:B------:R-:W-:Y:S05]  /*05d0*/  @!P0 BRA `(.L_x_9383) ;  /* 0x0000000000048947 */ /* 0x000fea0003800000 */
[----:B------:R1:W5:Y:S02]  /*05e0*/  LD.E R5, desc[UR4][R2.64+0xbc] ;  /* 0x0000bc0402057980 */ /* 0x000364000c101900 */
.L_x_9383:
[----:B------:R-:W-:Y:S05]  /*05f0*/  BSYNC.RECONVERGENT B0 ;  /* 0x0000000000007941 */ /* 0x000fea0003800200 */
.L_x_9382:
[----:B-----5:R-:W-:Y:S02]  /*0600*/  IADD3 R97, PT, PT, R5, R97, -R14 ;  /* 0x0000006105617210 */ /* 0x020fe40007ffe80e */
.L_x_9381:
[----:B------:R-:W-:Y:S05]  /*0610*/  BSYNC.RECONVERGENT B1 ;  /* 0x0000000000017941 */ /* 0x000fea0003800200 */
.L_x_9379:
[----:B------:R-:W-:Y:S01]  /*0620*/  IMAD.SHL.U32 R172, R33, 0x40, RZ ;  /* 0x0000004021ac7824 */ /* 0x000fe200078e00ff */
[----:B------:R-:W-:-:S04]  /*0630*/  MOV R167, 0x0 ;  /* 0x0000000000a77802 */ /* 0x000fc80000000f00 */
[----:B------:R-:W-:-:S13]  /*0640*/  ISETP.GT.AND P0, PT, R19, R172, PT ;  /* 0x000000ac1300720c */ /* 0x000fda0003f04270 */
[----:B-1234-:R-:W-:Y:S05]  /*0650*/  @!P0 RET.REL.NODEC R166 `(_ZN5flash24flash_fwd_splitkv_kernelI23Flash_fwd_kernel_traitsILi128ELi64ELi64ELi4ELb0ELb0EN7cutlass6half_tE19Flash_kernel_traitsILi128ELi64ELi64ELi4ES3_EELb0ELb0ELb0ELb0ELb0ELb0ELb1ELb0EEEvNS_16Flash_fwd_paramsE) ;  /* 0xfffffff8a6688950 */ /* 0x01efea0003c3ffff */
        /* <DEDUP_REMOVED lines=73> */
.L_x_9386:
[----:B------:R-:W-:Y:S05]  /*0af0*/  BSYNC.RECONVERGENT B0 ;  /* 0x0000000000007941 */ /* 0x000fea0003800200 */
.L_x_9385:
        /* <DEDUP_REMOVED lines=12> */
.L_x_9388:
[----:B------:R-:W-:Y:S05]  /*0bc0*/  BSYNC.RECONVERGENT B0 ;  /* 0x0000000000007941 */ /* 0x000fea0003800200 */
.L_x_9387:
        /* <DEDUP_REMOVED lines=12> */
.L_x_9390:
[----:B------:R-:W-:Y:S05]  /*0c90*/  BSYNC.RECONVERGENT B0 ;  /* 0x0000000000007941 */ /* 0x000fea0003800200 */
.L_x_9389:
        /* <DEDUP_REMOVED lines=12> */
.L_x_9392:
[----:B------:R-:W-:Y:S05]  /*0d60*/  BSYNC.RECONVERGENT B0 ;  /* 0x0000000000007941 */ /* 0x000fea0003800200 */
.L_x_9391:
        /* <DEDUP_REMOVED lines=11> */
.L_x_9394:
[----:B------:R-:W-:Y:S05]  /*0e20*/  BSYNC.RECONVERGENT B0 ;  /* 0x0000000000007941 */ /* 0x000fea0003800200 */
.L_x_9393:
        /* <DEDUP_REMOVED lines=11> */
.L_x_9396:
[----:B------:R-:W-:Y:S05]  /*0ee0*/  BSYNC.RECONVERGENT B0 ;  /* 0x0000000000007941 */ /* 0x000fea0003800200 */
.L_x_9395:
        /* <DEDUP_REMOVED lines=12> */
.L_x_9398:
[----:B------:R-:W-:Y:S05]  /*0fb0*/  BSYNC.RECONVERGENT B0 ;  /* 0x0000000000007941 */ /* 0x000fea0003800200 */
.L_x_9397:
        /* <DEDUP_REMOVED lines=15> */
.L_x_9400:
[----:B------:R-:W-:Y:S05]  /*10b0*/  BSYNC.RECONVERGENT B0 ;  /* 0x0000000000007941 */ /* 0x000fea0003800200 */
.L_x_9399:
        /* <DEDUP_REMOVED lines=20> */
[----:B-1----:R-:W-:Y:S05]  /*1200*/  @P6 RET.REL.NODEC R166 `(_ZN5flash24flash_fwd_splitkv_kernelI23Flash_fwd_kernel_traitsILi128ELi64ELi64ELi4ELb0ELb0EN7cutlass6half_tE19Flash_kernel_traitsILi128ELi64ELi64ELi4ES3_EELb0ELb0ELb0ELb0ELb0ELb0ELb1ELb0EEEvNS_16Flash_fwd_paramsE) ;  /* 0xffffffeca67c6950 */ /* 0x002fea0003c3ffff */
[----:B------:R-:W-:Y:S02]  /*1210*/  MOV R5, 0xff800000 ;  /* 0xff80000000057802 */ /* 0x000fe40000000f00 */
[----:B------:R-:W-:-:S03]  /*1220*/  MOV R167, 0x0 ;  /* 0x0000000000a77802 */ /* 0x000fc60000000f00 */
[----:B------:R1:W-:Y:S02]  /*1230*/  ST.E desc[UR4][R2.64+0xe0], R5 ;  /* 0x0000e00502007985 */ /* 0x0003e4000c101904 */
[----:B-1----:R-:W-:Y:S05]  /*1240*/  RET.REL.NODEC R166 `(_ZN5flash24flash_fwd_splitkv_kernelI23Flash_fwd_kernel_traitsILi128ELi64ELi64ELi4ELb0ELb0EN7cutlass6half_tE19Flash_kernel_traitsILi128ELi64ELi64ELi4ES3_EELb0ELb0ELb0ELb0ELb0ELb0ELb1ELb0EEEvNS_16Flash_fwd_paramsE) ;  /* 0xffffffeca66c7950 */ /* 0x002fea0003c3ffff */
.L_x_9384:
        /* <DEDUP_REMOVED lines=60> */
[----:B------:R-:W-:Y:S01]  /*1610*/  IABS R6, R4 ;  /* 0x0000000400067213 */ /* 0x000fe20000000000 */
[----:B----4-:R-:W-:-:S04]  /*1620*/  IMAD.MOV R5, RZ, RZ, -R31 ;  /* 0x000000ffff057224 */ /* 0x010fc800078e0a1f */
[----:B-1----:R-:W-:-:S04]  /*1630*/  IMAD R16, R5, R11, RZ ;  /* 0x0000000b05107224 */ /* 0x002fc800078e02ff */
        /* <DEDUP_REMOVED lines=22> */
[-C--:B------:R-:W-:Y:S02]  /*17a0*/  IMAD R6, R29, R0.reuse, RZ ;  /* 0x000000001d067224 */ /* 0x080fe400078e02ff */
[----:B------:R-:W-:-:S04]  /*17b0*/  IMAD.WIDE.U32 R12, R28, R0, RZ ;  /* 0x000000001c0c7225 */ /* 0x000fc800078e00ff */
[----:B------:R-:W-:-:S05]  /*17c0*/  IMAD R6, R28, R9, R6 ;  /* 0x000000091c067224 */ /* 0x000fca00078e0206 */
        /* <DEDUP_REMOVED lines=14> */
.L_x_9402:
        /* <DEDUP_REMOVED lines=60> */
[----:B------:R-:W-:-:S02]  /*1c70*/  @!P3 SHF.R.S32.HI R5, RZ, 0x1f, R13 ;  /* 0x0000001fff05b819 */ /* 0x000fc4000001140d */
[----:B------:R-:W-:Y:S01]  /*1c80*/  @P3 IADD3 R14, PT, PT, R14, R17, RZ ;  /* 0x000000110e0e3210 */ /* 0x000fe20007ffe0ff */
[----:B------:R-:W-:Y:S02]  /*1c90*/  @!P3 IMAD.IADD R31, R31, 0x1, R0 ;  /* 0x000000011f1fb824 */ /* 0x000fe400078e0200 */
[----:B------:R-:W-:Y:S01]  /*1ca0*/  IMAD.IADD R29, R29, 0x1, R6 ;  /* 0x000000011d1d7824 */ /* 0x000fe200078e0206 */
[----:B------:R-:W-:Y:S01]  /*1cb0*/  SHF.R.S32.HI R6, RZ, 0x1f, R11 ;  /* 0x0000001fff067819 */ /* 0x000fe2000001140b */
[----:B------:R-:W-:Y:S02]  /*1cc0*/  @!P3 IMAD R0, R21, R13, RZ ;  /* 0x0000000d1500b224 */ /* 0x000fe400078e02ff */
        /* <DEDUP_REMOVED lines=8> */
[----:B------:R-:W-:Y:S02]  /*1d50*/  MOV R18, R28 ;  /* 0x0000001c00127202 */ /* 0x000fe40000000f00 */
[----:B------:R-:W-:Y:S01]  /*1d60*/  @P3 IADD3 R11, PT, PT, R13, R5, RZ ;  /* 0x000000050d0b3210 */ /* 0x000fe20007ffe0ff */
[----:B------:R-:W-:Y:S01]  /*1d70*/  IMAD.IADD R17, R29, 0x1, R6 ;  /* 0x000000011d117824 */ /* 0x000fe200078e0206 */
[----:B-1----:R-:W-:Y:S02]  /*1d80*/  @P3 MOV R16, R12 ;  /* 0x0000000c00103202 */ /* 0x002fe40000000f00 */
.L_x_9403:
[----:B------:R-:W-:Y:S05]  /*1d90*/  BSYNC.RECONVERGENT B0 ;  /* 0x0000000000007941 */ /* 0x000fea0003800200 */
.L_x_9401:
        /* <DEDUP_REMOVED lines=13> */
[----:B------:R-:W1:Y:S01]  /*1e70*/  S2R R9, SR_CgaCtaId ;  /* 0x0000000000097919 */ /* 0x000e620000008800 */
[----:B------:R-:W-:Y:S01]  /*1e80*/  IMAD.MOV.U32 R30, RZ, RZ, RZ ;  /* 0x000000ffff1e7224 */ /* 0x000fe200078e00ff */
[----:B------:R-:W-:Y:S02]  /*1e90*/  IABS R12, R173 ;  /* 0x000000ad000c7213 */ /* 0x000fe40000000000 */
[----:B------:R-:W-:Y:S01]  /*1ea0*/  IABS R6, R4 ;  /* 0x0000000400067213 */ /* 0x000fe20000000000 */
[----:B-1----:R-:W-:-:S04]  /*1eb0*/  IMAD.MOV R0, RZ, RZ, -R31 ;  /* 0x000000ffff007224 */ /* 0x002fc800078e0a1f */
[----:B------:R-:W-:-:S04]  /*1ec0*/  IMAD R13, R0, R5, RZ ;  /* 0x00000005000d7224 */ /* 0x000fc800078e02ff */
[----:B------:R-:W-:Y:S01]  /*1ed0*/  IMAD.HI.U32 R13, R31, R13, R30 ;  /* 0x0000000d1f0d7227 */ /* 0x000fe200078e001e */
[----:B------:R-:W-:-:S05]  /*1ee0*/  IADD3 R6, PT, PT, RZ, -R6, RZ ;  /* 0x80000006ff067210 */ /* 0x000fca0007ffe0ff */
[----:B------:R-:W-:-:S04]  /*1ef0*/  IMAD.HI.U32 R13, R13, R12, RZ ;  /* 0x0000000c0d0d7227 */ /* 0x000fc800078e00ff */
[----:B------:R-:W-:-:S05]  /*1f00*/  IMAD R12, R13, R6, R12 ;  /* 0x000000060d0c7224 */ /* 0x000fca00078e020c */
[----:B------:R-:W-:Y:S02]  /*1f10*/  ISETP.GT.U32.AND P6, PT, R5, R12, PT ;  /* 0x0000000c0500720c */ /* 0x000fe40003fc4070 */
[----:B------:R-:W-:Y:S02]  /*1f20*/  MOV R0, 0x400 ;  /* 0x0000040000007802 */ /* 0x000fe40000000f00 */
[----:B------:R-:W-:Y:S02]  /*1f30*/  LOP3.LUT R14, R173, R4, RZ, 0x3c, !PT ;  /* 0x00000004ad0e7212 */ /* 0x000fe400078e3cff */
[----:B------:R-:W-:Y:S01]  /*1f40*/  LEA R9, R9, R0, 0x18 ;  /* 0x0000000009097211 */ /* 0x000fe200078ec0ff */
[----:B------:R-:W-:Y:S01]  /*1f50*/  IMAD.SHL.U32 R0, R8, 0x8, RZ ;  /* 0x0000000808007824 */ /* 0x000fe200078e00ff */
[----:B------:R-:W-:Y:S02]  /*1f60*/  ISETP.GE.AND P0, PT, R14, RZ, PT ;  /* 0x000000ff0e00720c */ /* 0x000fe40003f06270 */
[----:B------:R-:W-:-:S03]  /*1f70*/  SHF.R.U32.HI R30, RZ, 0x3, R8 ;  /* 0x00000003ff1e7819 */ /* 0x000fc60000011608 */
[----:B------:R-:W-:Y:S01]  /*1f80*/  @!P6 IMAD.IADD R12, R12, 0x1, -R5 ;  /* 0x000000010c0ce824 */ /* 0x000fe200078e0a05 */
[----:B------:R-:W-:Y:S02]  /*1f90*/  IADD3 R160, PT, PT, -R172, R19, RZ ;  /* 0x00000013aca07210 */ /* 0x000fe40007ffe1ff */
[----:B------:R-:W-:Y:S02]  /*1fa0*/  LOP3.LUT R171, R0, 0x38, RZ, 0xc0, !PT ;  /* 0x0000003800ab7812 */ /* 0x000fe400078ec0ff */
[----:B------:R-:W-:Y:S02]  /*1fb0*/  ISETP.GE.U32.AND P5, PT, R12, R5, PT ;  /* 0x000000050c00720c */ /* 0x000fe40003fa6070 */
[----:B------:R-:W-:-:S04]  /*1fc0*/  LOP3.LUT R5, R0, 0x1c0, RZ, 0xc0, !PT ;  /* 0x000001c000057812 */ /* 0x000fc800078ec0ff */
[----:B------:R-:W-:-:S04]  /*1fd0*/  LOP3.LUT R5, R5, 0x38, R8, 0xf8, !PT ;  /* 0x0000003805057812 */ /* 0x000fc800078ef808 */
[----:B------:R-:W-:Y:S01]  /*1fe0*/  LOP3.LUT R5, R5, 0x38, R0, 0x78, !PT ;  /* 0x0000003805057812 */ /* 0x000fe200078e7800 */
[----:B------:R-:W-:Y:S01]  /*1ff0*/  IMAD.MOV.U32 R31, RZ, RZ, RZ ;  /* 0x000000ffff1f7224 */ /* 0x000fe200078e00ff */
[----:B------:R-:W-:Y:S01]  /*2000*/  BSSY.RECONVERGENT B0, `(.L_x_9404) ;  /* 0x0000030000007945 */ /* 0x000fe20003800200 */
[----:B------:R-:W-:Y:S01]  /*2010*/  VIADD R168, R24, 0xffffffff ;  /* 0xffffffff18a87836 */ /* 0x000fe20000000000 */
[----:B------:R-:W-:Y:S01]  /*2020*/  ISETP.NE.AND P3, PT, R4, RZ, PT ;  /* 0x000000ff0400720c */ /* 0x000fe20003f65270 */
[----:B------:R-:W-:Y:S01]  /*2030*/  IMAD.WIDE.U32 R32, R33, 0x40, R30 ;  /* 0x0000004021207825 */ /* 0x000fe200078e001e */
[----:B------:R-:W-:Y:S02]  /*2040*/  IADD3 R12, PT, PT, R30, 0x20, RZ ;  /* 0x000000201e0c7810 */ /* 0x000fe40007ffe0ff */
[----:B------:R-:W-:Y:S01]  /*2050*/  LOP3.LUT R167, R171, 0x40, RZ, 0xfc, !PT ;  /* 0x00000040aba77812 */ /* 0x000fe200078efcff */
[----:B------:R-:W-:Y:S02]  /*2060*/  IMAD.SHL.U32 R174, R168, 0x40, RZ ;  /* 0x00000040a8ae7824 */ /* 0x000fe400078e00ff */
[----:B----4-:R-:W-:-:S04]  /*2070*/  @!P1 IMAD.WIDE.U32 R40, R28, R175, RZ ;  /* 0x000000af1c289225 */ /* 0x010fc800078e00ff */
[----:B------:R-:W-:Y:S02]  /*2080*/  @!P1 IMAD R6, R29, R175, RZ ;  /* 0x000000af1d069224 */ /* 0x000fe400078e02ff */
[----:B--2---:R-:W-:Y:S01]  /*2090*/  @P1 IMAD.WIDE.U32 R28, R34, R10, RZ ;  /* 0x0000000a221c1225 */ /* 0x004fe200078e00ff */
[----:B------:R-:W-:-:S03]  /*20a0*/  @!P1 MOV R14, R40 ;  /* 0x00000028000e9202 */ /* 0x000fc60000000f00 */
[----:B------:R-:W-:Y:S02]  /*20b0*/  @P1 IMAD R10, R35, R10, RZ ;  /* 0x0000000a230a1224 */ /* 0x000fe400078e02ff */
[----:B------:R-:W-:Y:S02]  /*20c0*/  @P1 IMAD.MOV.U32 R14, RZ, RZ, R28 ;  /* 0x000000ffff0e1224 */ /* 0x000fe400078e001c */
[----:B------:R-:W-:Y:S01]  /*20d0*/  @!P1 IMAD.IADD R6, R41, 0x1, R6 ;  /* 0x0000000129069824 */ /* 0x000fe200078e0206 */
[----:B------:R-:W-:Y:S02]  /*20e0*/  @P1 IADD3 R6, PT, PT, R29, R10, RZ ;  /* 0x0000000a1d061210 */ /* 0x000fe40007ffe0ff */
[----:B------:R-:W-:Y:S02]  /*20f0*/  ISETP.GE.AND P1, PT, R30, R160, PT ;  /* 0x000000a01e00720c */ /* 0x000fe40003f26270 */
[----:B------:R-:W-:Y:S01]  /*2100*/  IADD3 R40, P2, PT, R171, R14, RZ ;  /* 0x0000000eab287210 */ /* 0x000fe20007f5e0ff */
[----:B---3--:R-:W-:Y:S01]  /*2110*/  IMAD R29, R23, R173, RZ ;  /* 0x000000ad171d7224 */ /* 0x008fe200078e02ff */
[----:B------:R-:W-:-:S03]  /*2120*/  SHF.R.S32.HI R10, RZ, 0x1f, R173 ;  /* 0x0000001fff0a7819 */ /* 0x000fc600000114ad */
[----:B------:R-:W-:Y:S01]  /*2130*/  IMAD.X R41, RZ, RZ, R6, P2 ;  /* 0x000000ffff297224 */ /* 0x000fe200010e0606 */
[----:B------:R-:W-:Y:S01]  /*2140*/  LOP3.LUT R28, R5, 0x1e00, R0, 0xf8, !PT ;  /* 0x00001e00051c7812 */ /* 0x000fe200078ef800 */
[----:B------:R-:W-:Y:S02]  /*2150*/  IMAD R29, R22, R10, R29 ;  /* 0x0000000a161d7224 */ /* 0x000fe400078e021d */
[----:B------:R-:W-:Y:S01]  /*2160*/  IMAD.WIDE.U32 R22, R173, R22, R40 ;  /* 0x00000016ad167225 */ /* 0x000fe200078e0028 */
[----:B------:R-:W-:Y:S02]  /*2170*/  SHF.L.U64.HI R6, R156, 0x4, R157 ;  /* 0x000000049c067819 */ /* 0x000fe4000001029d */
[----:B------:R-:W-:Y:S01]  /*2180*/  LEA R169, R28, R9, 0x1 ;  /* 0x000000091ca97211 */ /* 0x000fe200078e08ff */
[C---:B------:R-:W-:Y:S02]  /*2190*/  VIADD R14, R30.reuse, 0x10 ;  /* 0x000000101e0e7836 */ /* 0x040fe40000000000 */
[----:B------:R-:W-:-:S02]  /*21a0*/  VIADD R10, R30, 0x30 ;  /* 0x000000301e0a7836 */ /* 0x000fc40000000000 */
[----:B------:R-:W-:Y:S01]  /*21b0*/  IMAD.IADD R29, R23, 0x1, R29 ;  /* 0x00000001171d7824 */ /* 0x000fe200078e021d */
[----:B------:R-:W-:Y:S06]  /*21c0*/  @P1 BRA `(.L_x_9405) ;  /* 0x00000000004c1947 */ /* 0x000fec0003800000 */
        /* <DEDUP_REMOVED lines=19> */
.L_x_9405:
[----:B------:R-:W-:Y:S05]  /*2300*/  BSYNC.RECONVERGENT B0 ;  /* 0x0000000000007941 */ /* 0x000fea0003800200 */
.L_x_9404:
[----:B------:R-:W-:Y:S01]  /*2310*/  ISETP.GE.AND P4, PT, R14, R160, PT ;  /* 0x000000a00e00720c */ /* 0x000fe20003f86270 */
[----:B------:R-:W-:Y:S01]  /*2320*/  @!P6 VIADD R13, R13, 0x1 ;  /* 0x000000010d0de836 */ /* 0x000fe20000000000 */
[----:B------:R-:W-:Y:S01]  /*2330*/  IADD3 R40, P1, PT, R171, R18, RZ ;  /* 0x00000012ab287210 */ /* 0x000fe20007f3e0ff */
[----:B------:R-:W-:Y:S01]  /*2340*/  BSSY.RECONVERGENT B0, `(.L_x_9406) ;  /* 0x000001f000007945 */ /* 0x000fe20003800200 */
[-C--:B------:R-:W-:Y:S01]  /*2350*/  ISETP.GE.AND P2, PT, R12, R160.reuse, PT ;  /* 0x000000a00c00720c */ /* 0x080fe20003f46270 */
[----:B------:R-:W-:Y:S01]  /*2360*/  @P5 VIADD R13, R13, 0x1 ;  /* 0x000000010d0d5836 */ /* 0x000fe20000000000 */
[----:B------:R-:W-:Y:S01]  /*2370*/  SHF.L.U32 R25, R156, 0x4, RZ ;  /* 0x000000049c197819 */ /* 0x000fe200000006ff */
[----:B------:R-:W-:Y:S01]  /*2380*/  IMAD.X R41, RZ, RZ, R17, P1 ;  /* 0x000000ffff297224 */ /* 0x000fe200008e0611 */
[----:B------:R-:W-:Y:S02]  /*2390*/  ISETP.GE.AND P1, PT, R10, R160, PT ;  /* 0x000000a00a00720c */ /* 0x000fe40003f26270 */
[----:B------:R-:W-:Y:S01]  /*23a0*/  IADD3 R5, PT, PT, -R174, R97, RZ ;  /* 0x00000061ae057210 */ /* 0x000fe20007ffe1ff */
[----:B------:R-:W-:-:S02]  /*23b0*/  IMAD.WIDE.U32 R40, R30, R156, R40 ;  /* 0x0000009c1e287225 */ /* 0x000fc400078e0028 */
[----:B------:R-:W-:Y:S08]  /*23c0*/  @P4 BRA `(.L_x_9407) ;  /* 0x0000000000584947 */ /* 0x000ff00003800000 */
        /* <DEDUP_REMOVED lines=22> */
.L_x_9407:
[----:B------:R-:W-:Y:S05]  /*2530*/  BSYNC.RECONVERGENT B0 ;  /* 0x0000000000007941 */ /* 0x000fea0003800200 */
.L_x_9406:
[----:B------:R-:W-:Y:S01]  /*2540*/  IMAD R163, R157, R30, RZ ;  /* 0x0000001e9da37224 */ /* 0x000fe200078e02ff */
[----:B------:R-:W-:Y:S01]  /*2550*/  BSSY.RECONVERGENT B0, `(.L_x_9408) ;  /* 0x0000021000007945 */ /* 0x000fe20003800200 */
[----:B------:R-:W-:Y:S01]  /*2560*/  @!P0 IMAD.MOV R13, RZ, RZ, -R13 ;  /* 0x000000ffff0d8224 */ /* 0x000fe200078e0a0d */
[----:B------:R-:W-:Y:S01]  /*2570*/  @!P3 LOP3.LUT R13, RZ, R4, RZ, 0x33, !PT ;  /* 0x00000004ff0db212 */ /* 0x000fe200078e33ff */
[----:B------:R-:W-:Y:S01]  /*2580*/  IMAD R4, R15, R158, RZ ;  /* 0x0000009e0f047224 */ /* 0x000fe200078e02ff */
[C---:B------:R-:W-:Y:S01]  /*2590*/  SHF.L.U64.HI R6, R25.reuse, 0x1, R6 ;  /* 0x0000000119067819 */ /* 0x040fe20000010206 */
[----:B------:R-:W-:Y:S01]  /*25a0*/  IMAD.SHL.U32 R25, R25, 0x2, RZ ;  /* 0x0000000219197824 */ /* 0x000fe200078e00ff */
[-C--:B------:R-:W-:Y:S01]  /*25b0*/  ISETP.GE.AND P6, PT, R30, R5.reuse, PT ;  /* 0x000000051e00720c */ /* 0x080fe20003fc6270 */
[----:B------:R-:W-:Y:S01]  /*25c0*/  IMAD.IADD R163, R41, 0x1, R163 ;  /* 0x0000000129a37824 */ /* 0x000fe200078e02a3 */
[----:B------:R-:W-:Y:S02]  /*25d0*/  ISETP.GE.AND P5, PT, R14, R5, PT ;  /* 0x000000050e00720c */ /* 0x000fe40003fa6270 */
[----:B-----5:R-:W-:Y:S01]  /*25e0*/  LEA R162, P0, R40, R42, 0x1 ;  /* 0x0000002a28a27211 */ /* 0x020fe200078008ff */
[----:B------:R-:W-:-:S12]  /*25f0*/  @P2 BRA `(.L_x_9409) ;  /* 0x0000000000582947 */ /* 0x000fd80003800000 */
[----:B--2---:R-:W-:Y:S01]  /*2600*/  IADD3 R18, P2, PT, R32, 0x20, RZ ;  /* 0x0000002020127810 */ /* 0x004fe20007f5e0ff */
[----:B-1----:R-:W-:Y:S01]  /*2610*/  IMAD.MOV.U32 R44, RZ, RZ, R22 ;  /* 0x000000ffff2c7224 */ /* 0x002fe200078e0016 */
[----:B------:R-:W-:Y:S02]  /*2620*/  MOV R45, R29 ;  /* 0x0000001d002d7202 */ /* 0x000fe40000000f00 */
[-C--:B------:R-:W-:Y:S01]  /*2630*/  ISETP.GE.AND P3, PT, R171, R170.reuse, PT ;  /* 0x000000aaab00720c */ /* 0x080fe20003f66270 */
        /* <DEDUP_REMOVED lines=18> */
.L_x_9409:
[----:B------:R-:W-:Y:S05]  /*2760*/  BSYNC.RECONVERGENT B0 ;  /* 0x0000000000007941 */ /* 0x000fea0003800200 */
.L_x_9408:
[----:B------:R-:W-:Y:S01]  /*2770*/  LEA.HI.X R163, R40, R43, R163, 0x1, P0 ;  /* 0x0000002b28a37211 */ /* 0x000fe200000f0ca3 */
[----:B------:R-:W-:Y:S01]  /*2780*/  BSSY.RECONVERGENT B0, `(.L_x_9410) ;  /* 0x000001d000007945 */ /* 0x000fe20003800200 */
[----:B--23--:R-:W-:Y:S01]  /*2790*/  IADD3 R18, P0, PT, R25, R162, RZ ;  /* 0x000000a219127210 */ /* 0x00cfe20007f1e0ff */
[C---:B------:R-:W-:Y:S01]  /*27a0*/  IMAD R4, R7.reuse, R159, R4 ;  /* 0x0000009f07047224 */ /* 0x040fe200078e0204 */
[-C--:B------:R-:W-:Y:S01]  /*27b0*/  ISETP.GE.AND P4, PT, R12, R5.reuse, PT ;  /* 0x000000050c00720c */ /* 0x080fe20003f86270 */
[----:B------:R-:W-:Y:S01]  /*27c0*/  IMAD.WIDE.U32 R40, R7, R158, RZ ;  /* 0x0000009e07287225 */ /* 0x000fe200078e00ff */
[----:B------:R-:W-:-:S03]  /*27d0*/  ISETP.GE.AND P3, PT, R10, R5, PT ;  /* 0x000000050a00720c */ /* 0x000fc60003f66270 */
[----:B------:R-:W-:Y:S01]  /*27e0*/  IMAD.X R19, R6, 0x1, R163, P0 ;  /* 0x0000000106137824 */ /* 0x000fe200000e06a3 */
[----:B------:R-:W-:Y:S09]  /*27f0*/  @P1 BRA `(.L_x_9411) ;  /* 0x0000000000541947 */ /* 0x000ff20003800000 */
[----:B------:R-:W-:Y:S02]  /*2800*/  IADD3 R7, P0, PT, R32, 0x30, RZ ;  /* 0x0000003020077810 */ /* 0x000fe40007f1e0ff */
[----:B------:R-:W-:Y:S02]  /*2810*/  MOV R23, R29 ;  /* 0x0000001d00177202 */ /* 0x000fe40000000f00 */
[-C--:B------:R-:W-:Y:S01]  /*2820*/  ISETP.GE.AND P1, PT, R171, R170.reuse, PT ;  /* 0x000000aaab00720c */ /* 0x080fe20003f26270 */
        /* <DEDUP_REMOVED lines=18> */
.L_x_9411:
[----:B------:R-:W-:Y:S05]  /*2950*/  BSYNC.RECONVERGENT B0 ;  /* 0x0000000000007941 */ /* 0x000fea0003800200 */
.L_x_9410:
        /* <DEDUP_REMOVED lines=16> */
.L_x_9413:
[----:B------:R-:W-:Y:S05]  /*2a60*/  BSYNC.RECONVERGENT B0 ;  /* 0x0000000000007941 */ /* 0x000fea0003800200 */
.L_x_9412:
        /* <DEDUP_REMOVED lines=14> */
.L_x_9415:
[----:B------:R-:W-:Y:S05]  /*2b50*/  BSYNC.RECONVERGENT B0 ;  /* 0x0000000000007941 */ /* 0x000fea0003800200 */
.L_x_9414:
        /* <DEDUP_REMOVED lines=16> */
.L_x_9417:
[----:B------:R-:W-:Y:S05]  /*2c60*/  BSYNC.RECONVERGENT B0 ;  /* 0x0000000000007941 */ /* 0x000fea0003800200 */
.L_x_9416:
        /* <DEDUP_REMOVED lines=16> */
.L_x_9419:
[----:B------:R-:W-:Y:S05]  /*2d70*/  BSYNC.RECONVERGENT B0 ;  /* 0x0000000000007941 */ /* 0x000fea0003800200 */
.L_x_9418:
[----:B------:R-:W-:Y:S01]  /*2d80*/  SHF.R.S32.HI R15, RZ, 0x1f, R13 ;  /* 0x0000001fff0f7819 */ /* 0x000fe2000001140d */
[----:B------:R-:W0:Y:S01]  /*2d90*/  LDGDEPBAR ;  /* 0x00000000000079af */ /* 0x000e220000000000 */
[-C--:B------:R-:W-:Y:S01]  /*2da0*/  IMAD R7, R39, R13.reuse, RZ ;  /* 0x0000000d27077224 */ /* 0x080fe200078e02ff */
[----:B------:R-:W-:Y:S01]  /*2db0*/  IADD3 R16, P1, P0, R40, R16, R171 ;  /* 0x0000001028107210 */ /* 0x000fe2000783e0ab */
[----:B------:R-:W-:Y:S02]  /*2dc0*/  IMAD.IADD R4, R41, 0x1, R4 ;  /* 0x0000000129047824 */ /* 0x000fe400078e0204 */
[----:B----4-:R-:W-:-:S03]  /*2dd0*/  IMAD.WIDE.U32 R18, R38, R13, RZ ;  /* 0x0000000d26127225 */ /* 0x010fc600078e00ff */
[----:B------:R-:W-:Y:S01]  /*2de0*/  IADD3.X R4, PT, PT, R4, R11, RZ, P1, P0 ;  /* 0x0000000b04047210 */ /* 0x000fe20000fe04ff */
[----:B------:R-:W-:Y:S01]  /*2df0*/  IMAD R7, R15, R38, R7 ;  /* 0x000000260f077224 */ /* 0x000fe200078e0207 */
[----:B------:R-:W-:Y:S01]  /*2e00*/  IADD3 R16, P0, PT, R16, R18, RZ ;  /* 0x0000001210107210 */ /* 0x000fe20007f1e0ff */
[----:B------:R-:W-:Y:S01]  /*2e10*/  IMAD.SHL.U32 R18, R8, 0x20, RZ ;  /* 0x0000002008127824 */ /* 0x000fe200078e00ff */
[----:B------:R-:W-:Y:S01]  /*2e20*/  SHF.R.U32.HI R15, RZ, 0x4, R8 ;  /* 0x00000004ff0f7819 */ /* 0x000fe20000011608 */
[----:B------:R-:W-:Y:S02]  /*2e30*/  IMAD.IADD R7, R19, 0x1, R7 ;  /* 0x0000000113077824 */ /* 0x000fe400078e0207 */
[----:B------:R-:W-:Y:S01]  /*2e40*/  IMAD.SHL.U32 R13, R158, 0x10, RZ ;  /* 0x000000109e0d7824 */ /* 0x000fe200078e00ff */
[----:B------:R-:W-:Y:S01]  /*2e50*/  LOP3.LUT R18, R18, 0x7c00, RZ, 0xc0, !PT ;  /* 0x00007c0012127812 */ /* 0x000fe200078ec0ff */
[----:B------:R-:W-:Y:S02]  /*2e60*/  IMAD.X R17, R4, 0x1, R7, P0 ;  /* 0x0000000104117824 */ /* 0x000fe400000e0607 */
[----:B------:R-:W-:-:S02]  /*2e70*/  IMAD R4, R159, R30, RZ ;  /* 0x0000001e9f047224 */ /* 0x000fc400078e02ff */
[----:B------:R-:W-:Y:S01]  /*2e80*/  IMAD.WIDE.U32 R16, R30, R158, R16 ;  /* 0x0000009e1e107225 */ /* 0x000fe200078e0010 */
[----:B------:R-:W-:-:S04]  /*2e90*/  DEPBAR.LE SB0, 0x0 ;  /* 0x000080000000791a */ /* 0x000fc80000000000 */
[----:B------:R-:W-:Y:S01]  /*2ea0*/  IMAD.SHL.U32 R7, R8, 0x40, RZ ;  /* 0x0000004008077824 */ /* 0x000fe200078e00ff */
[----:B------:R-:W-:Y:S01]  /*2eb0*/  LEA R164, P0, R16, R20, 0x1 ;  /* 0x0000001410a47211 */ /* 0x000fe200078008ff */
[----:B------:R-:W-:Y:S01]  /*2ec0*/  IMAD.IADD R165, R17, 0x1, R4 ;  /* 0x0000000111a57824 */ /* 0x000fe200078e0204 */
[----:B------:R-:W-:-:S11]  /*2ed0*/  SHF.R.U32.HI R4, RZ, 0x1, R8 ;  /* 0x00000001ff047819 */ /* 0x000fd60000011608 */
[----:B------:R-:W-:Y:S05]  /*2ee0*/  WARPSYNC.ALL ;  /* 0x0000000000007948 */ /* 0x000fea0003800000 */
[----:B------:R-:W-:Y:S01]  /*2ef0*/  LOP3.LUT R17, R7, 0x1c0, RZ, 0xc0, !PT ;  /* 0x000001c007117812 */ /* 0x000fe200078ec0ff */
[----:B------:R-:W-:Y:S01]  /*2f00*/  BSSY.RECONVERGENT B0, `(.L_x_9420) ;  /* 0x0000019000007945 */ /* 0x000fe20003800200 */
[----:B------:R-:W-:Y:S02]  /*2f10*/  LEA.HI.X R165, R16, R21, R165, 0x1, P0 ;  /* 0x0000001510a57211 */ /* 0x000fe400000f0ca5 */
[----:B------:R-:W-:Y:S02]  /*2f20*/  LOP3.LUT R19, R17, 0x8, R4, 0xf8, !PT ;  /* 0x0000000811137812 */ /* 0x000fe400078ef804 */
[----:B------:R-:W-:-:S02]  /*2f30*/  SHF.L.U64.HI R16, R158, 0x4, R159 ;  /* 0x000000049e107819 */ /* 0x000fc4000001029f */
[----:B------:R-:W-:Y:S02]  /*2f40*/  LOP3.LUT R11, R7, 0x200, RZ, 0xc0, !PT ;  /* 0x00000200070b7812 */ /* 0x000fe400078ec0ff */
[----:B------:R-:W-:Y:S01]  /*2f50*/  LOP3.LUT R4, R19, 0x38, R0, 0x78, !PT ;  /* 0x0000003813047812 */ /* 0x000fe200078e7800 */
        /* <DEDUP_REMOVED lines=17> */
.L_x_9421:
[----:B------:R4:W-:Y:S04]  /*3070*/  STS.128 [R169+0x8000], RZ ;  /* 0x008000ffa9007388 */ /* 0x0009e80000000c00 */
[----:B------:R4:W-:Y:S02]  /*3080*/  STS.128 [R169+0xa000], RZ ;  /* 0x00a000ffa9007388 */ /* 0x0009e40000000c00 */
.L_x_9422:
[----:B------:R-:W-:Y:S05]  /*3090*/  BSYNC.RECONVERGENT B0 ;  /* 0x0000000000007941 */ /* 0x000fea0003800200 */
.L_x_9420:
[-C--:B------:R-:W-:Y:S01]  /*30a0*/  ISETP.GE.AND P1, PT, R14, R5.reuse, PT ;  /* 0x000000050e00720c */ /* 0x080fe20003f26270 */
[----:B------:R-:W-:Y:S01]  /*30b0*/  IMAD.SHL.U32 R15, R15, 0x400, RZ ;  /* 0x000004000f0f7824 */ /* 0x000fe200078e00ff */
[----:B------:R-:W-:Y:S01]  /*30c0*/  LOP3.LUT R17, R17, 0x8, R8, 0x78, !PT ;  /* 0x0000000811117812 */ /* 0x000fe200078e7808 */
[----:B------:R-:W-:Y:S01]  /*30d0*/  BSSY.RECONVERGENT B0, `(.L_x_9423) ;  /* 0x000001a000007945 */ /* 0x000fe20003800200 */
[----:B------:R-:W-:Y:S02]  /*30e0*/  LOP3.LUT R7, R18, 0x200, R7, 0xf8, !PT ;  /* 0x0000020012077812 */ /* 0x000fe400078ef807 */
[----:B------:R-:W-:Y:S02]  /*30f0*/  ISETP.GE.AND P2, PT, R12, R5, PT ;  /* 0x000000050c00720c */ /* 0x000fe40003f46270 */
[----:B------:R-:W-:Y:S01]  /*3100*/  LOP3.LUT R17, R17, 0x38, R0, 0x78, !PT ;  /* 0x0000003811117812 */ /* 0x000fe200078e7800 */
[----:B------:R-:W-:Y:S01]  /*3110*/  IMAD.IADD R0, R4, 0x1, R7 ;  /* 0x0000000104007824 */ /* 0x000fe200078e0207 */
[----:B------:R-:W-:-:S02]  /*3120*/  LOP3.LUT R154, R15, 0x400, RZ, 0xc0, !PT ;  /* 0x000004000f9a7812 */ /* 0x000fc400078ec0ff */
[----:B------:R-:W-:Y:S01]  /*3130*/  LEA R12, P0, R13, R164, 0x1 ;  /* 0x000000a40d0c7211 */ /* 0x000fe200078008ff */
[----:B------:R1:W-:Y:S01]  /*3140*/  @P1 STS.128 [R169+0x8800], RZ ;  /* 0x008800ffa9001388 */ /* 0x0003e20000000c00 */
[----:B------:R-:W-:Y:S01]  /*3150*/  ISETP.GE.AND P3, PT, R10, R5, PT ;  /* 0x000000050a00720c */ /* 0x000fe20003f66270 */
[----:B------:R-:W-:Y:S01]  /*3160*/  IMAD R154, R17, 0x2, R154 ;  /* 0x00000002119a7824 */ /* 0x000fe200078e029a */
[----:B------:R-:W-:Y:S01]  /*3170*/  LEA.HI.X R13, R13, R165, R16, 0x1, P0 ;  /* 0x000000a50d0d7211 */ /* 0x000fe200000f0c10 */
[----:B------:R1:W-:Y:S01]  /*3180*/  @P1 STS.128 [R169+0xa800], RZ ;  /* 0x00a800ffa9001388 */ /* 0x0003e20000000c00 */
[----:B------:R-:W-:Y:S01]  /*3190*/  IMAD R155, R0, 0x2, R9 ;  /* 0x00000002009b7824 */ /* 0x000fe200078e0209 */
        /* <DEDUP_REMOVED lines=13> */
.L_x_9424:
[----:B------:R-:W-:Y:S05]  /*3270*/  BSYNC.RECONVERGENT B0 ;  /* 0x0000000000007941 */ /* 0x000fea0003800200 */
.L_x_9423:
[----:B------:R1:W-:Y:S01]  /*3280*/  @P2 STS.128 [R169+0x9000], RZ ;  /* 0x009000ffa9002388 */ /* 0x0003e20000000c00 */
[----:B------:R-:W-:Y:S01]  /*3290*/  BSSY.RECONVERGENT B0, `(.L_x_9425) ;  /* 0x0000012000007945 */ /* 0x000fe20003800200 */
[----:B------:R-:W-:Y:S02]  /*32a0*/  IADD3 R154, PT, PT, R9, R154, RZ ;  /* 0x0000009a099a7210 */ /* 0x000fe40007ffe0ff */
        /* <DEDUP_REMOVED lines=16> */
.L_x_9426:
[----:B------:R-:W-:Y:S05]  /*33b0*/  BSYNC.RECONVERGENT B0 ;  /* 0x0000000000007941 */ /* 0x000fea0003800200 */
.L_x_9425:
        /* <DEDUP_REMOVED lines=18> */
.L_x_9428:
[----:B------:R-:W-:Y:S05]  /*34e0*/  BSYNC.RECONVERGENT B0 ;  /* 0x0000000000007941 */ /* 0x000fea0003800200 */
.L_x_9427:
[----:B------:R-:W-:Y:S01]  /*34f0*/  LDSM.16.M88.4 R52, [R155] ;  /* 0x000000009b34783b */ /* 0x000fe20000000200 */
[C---:B------:R-:W-:Y:S01]  /*3500*/  R2P PR, R8.reuse, 0x6 ;  /* 0x0000000608007804 */ /* 0x040fe20000000000 */
[----:B------:R-:W-:Y:S01]  /*3510*/  IMAD.MOV.U32 R5, RZ, RZ, 0x20 ;  /* 0x00000020ff057424 */ /* 0x000fe200078e00ff */
[----:B------:R-:W-:Y:S01]  /*3520*/  BSSY.RECONVERGENT B1, `(.L_x_9429) ;  /* 0x0000137000017945 */ /* 0x000fe20003800200 */
[----:B---34-:R-:W2:Y:S01]  /*3530*/  LDSM.16.M88.4 R20, [R154+0x4000] ;  /* 0x004000009a14783b */ /* 0x018ea20000000200 */
[----:B------:R-:W-:Y:S02]  /*3540*/  IMAD.MOV.U32 R7, RZ, RZ, 0x40 ;  /* 0x00000040ff077424 */ /* 0x000fe400078e00ff */
[----:B------:R-:W-:Y:S01]  /*3550*/  SEL R5, R5, 0xffffffe0, !P1 ;  /* 0xffffffe005057807 */ /* 0x000fe20004800000 */
[----:B------:R-:W3:Y:S01]  /*3560*/  LDSM.16.M88.4 R68, [R154+0x4800] ;  /* 0x004800009a44783b */ /* 0x000ee20000000200 */
[----:B------:R-:W-:Y:S01]  /*3570*/  IMAD.SHL.U32 R8, R8, 0x2, RZ ;  /* 0x0000000208087824 */ /* 0x000fe200078e00ff */
[----:B------:R-:W-:-:S02]  /*3580*/  SEL R7, R7, 0xffffffc0, !P2 ;  /* 0xffffffc007077807 */ /* 0x000fc40005000000 */
[----:B------:R-:W4:Y:S01]  /*3590*/  LDSM.16.M88.4 R60, [R154+0x5000] ;  /* 0x005000009a3c783b */ /* 0x000f220000000200 */
[C-C-:B------:R-:W-:Y:S02]  /*35a0*/  IMAD.IADD R153, R155.reuse, 0x1, R5.reuse ;  /* 0x000000019b997824 */ /* 0x140fe400078e0205 */
[C---:B------:R-:W-:Y:S01]  /*35b0*/  IMAD.IADD R149, R154.reuse, 0x1, R5 ;  /* 0x000000019a957824 */ /* 0x040fe200078e0205 */
[----:B-1----:R-:W1:Y:S01]  /*35c0*/  LDSM.16.M88.4 R12, [R154+0x5800] ;  /* 0x005800009a0c783b */ /* 0x002e620000000200 */
[--C-:B------:R-:W-:Y:S02]  /*35d0*/  IMAD.IADD R152, R155, 0x1, R7.reuse ;  /* 0x000000019b987824 */ /* 0x100fe400078e0207 */
[----:B------:R-:W-:Y:S01]  /*35e0*/  IMAD.IADD R148, R154, 0x1, R7 ;  /* 0x000000019a947824 */ /* 0x000fe200078e0207 */
[----:B------:R-:W-:Y:S01]  /*35f0*/  LDSM.16.M88.4 R36, [R153] ;  /* 0x000000009924783b */ /* 0x000fe20000000200 */
[C---:B------:R-:W-:Y:S02]  /*3600*/  IMAD.IADD R151, R5.reuse, 0x1, R152 ;  /* 0x0000000105977824 */ /* 0x040fe400078e0298 */
[----:B------:R-:W-:Y:S01]  /*3610*/  IMAD.IADD R147, R5, 0x1, R148 ;  /* 0x0000000105937824 */ /* 0x000fe200078e0294 */
[----:B------:R-:W5:Y:S04]  /*3620*/  LDSM.16.M88.4 R76, [R149+0x4000] ;  /* 0x00400000954c783b */ /* 0x000f680000000200 */
[----:B------:R-:W5:Y:S04]  /*3630*/  LDSM.16.M88.4 R48, [R149+0x4800] ;  /* 0x004800009530783b */ /* 0x000f680000000200 */
[----:B------:R-:W5:Y:S04]  /*3640*/  LDSM.16.M88.4 R44, [R149+0x5000] ;  /* 0x00500000952c783b */ /* 0x000f680000000200 */
[----:B------:R-:W5:Y:S04]  /*3650*/  LDSM.16.M88.4 R40, [R149+0x5800] ;  /* 0x005800009528783b */ /* 0x000f680000000200 */
[----:B------:R-:W-:Y:S01]  /*3660*/  LDSM.16.M88.4 R32, [R152] ;  /* 0x000000009820783b */ /* 0x000fe20000000200 */
[C---:B--2---:R-:W-:Y:S03]  /*3670*/  HMMA.16816.F32 R28, R52.reuse, R20, RZ ;  /* 0x00000014341c723c */ /* 0x044fe600000018ff */
[----:B------:R-:W2:Y:S04]  /*3680*/  LDSM.16.M88.4 R16, [R148+0x4000] ;  /* 0x004000009410783b */ /* 0x000ea80000000200 */
[----:B------:R-:W-:Y:S01]  /*3690*/  LDSM.16.M88.4 R84, [R148+0x5000] ;  /* 0x005000009454783b */ /* 0x000fe20000000200 */
[C---:B---3--:R-:W-:Y:S03]  /*36a0*/  HMMA.16816.F32 R72, R52.reuse, R68, RZ ;  /* 0x000000443448723c */ /* 0x048fe600000018ff */
[----:B------:R-:W-:Y:S04]  /*36b0*/  LDSM.16.M88.4 R80, [R147+0x4000] ;  /* 0x004000009350783b */ /* 0x000fe80000000200 */
[----:B------:R-:W-:Y:S01]  /*36c0*/  LDSM.16.M88.4 R88, [R153+0x2000] ;  /* 0x002000009958783b */ /* 0x000fe20000000200 */
[C---:B----4-:R-:W-:Y:S03]  /*36d0*/  HMMA.16816.F32 R64, R52.reuse, R60, RZ ;  /* 0x0000003c3440723c */ /* 0x050fe600000018ff */
        /* <DEDUP_REMOVED lines=49> */
[----:B------:R-:W-:Y:S07]  /*39f0*/  LDSM.16.M88.4 R40, [R148+0x6800] ;  /* 0x006800009428783b */ /* 0x000fee0000000200 */
[C---:B---3--:R-:W-:Y:S08]  /*3a00*/  HMMA.16816.F32 R64, R12.reuse, R32, R64 ;  /* 0x000000200c40723c */ /* 0x048ff00000001840 */
[C---:B------:R-:W-:Y:S01]  /*3a10*/  HMMA.16816.F32 R60, R12.reuse, R34, R60 ;  /* 0x000000220c3c723c */ /* 0x040fe2000000183c */
[----:B------:R-:W1:Y:S07]  /*3a20*/  LDSM.16.M88.4 R32, [R148+0x7800] ;  /* 0x007800009420783b */ /* 0x000e6e0000000200 */
[C---:B----4-:R-:W-:Y:S08]  /*3a30*/  HMMA.16816.F32 R72, R12.reuse, R36, R72 ;  /* 0x000000240c48723c */ /* 0x050ff00000001848 */
[C---:B--2---:R-:W-:Y:S08]  /*3a40*/  HMMA.16816.F32 R56, R12.reuse, R16, R56 ;  /* 0x000000100c38723c */ /* 0x044ff00000001838 */
        /* <DEDUP_REMOVED lines=21> */
[C---:B------:R-:W-:Y:S01]  /*3ba0*/  VIADD R10, R0.reuse, 0x1 ;  /* 0x00000001000a7836 */ /* 0x040fe20000000000 */
[C---:B------:R-:W-:Y:S01]  /*3bb0*/  ISETP.GE.AND P1, PT, R0.reuse, R97, PT ;  /* 0x000000610000720c */ /* 0x040fe20003f26270 */
[----:B------:R-:W-:-:S03]  /*3bc0*/  VIADD R8, R0, 0x8 ;  /* 0x0000000800087836 */ /* 0x000fc60000000000 */
[-C--:B------:R-:W-:Y:S01]  /*3bd0*/  ISETP.GE.AND P0, PT, R10, R97.reuse, PT ;  /* 0x000000610a00720c */ /* 0x080fe20003f06270 */
[----:B------:R-:W-:Y:S01]  /*3be0*/  HMMA.16816.F32 R64, R88, R80, R64 ;  /* 0x000000505840723c */ /* 0x000fe20000001840 */
[----:B------:R-:W-:Y:S01]  /*3bf0*/  VIADD R10, R0, 0x11 ;  /* 0x00000011000a7836 */ /* 0x000fe20000000000 */
[----:B------:R-:W-:Y:S01]  /*3c00*/  ISETP.GE.AND P6, PT, R8, R97, PT ;  /* 0x000000610800720c */ /* 0x000fe20003fc6270 */
[----:B------:R-:W-:-:S03]  /*3c10*/  VIADD R8, R0, 0x18 ;  /* 0x0000001800087836 */ /* 0x000fc60000000000 */
[-C--:B------:R-:W-:Y:S01]  /*3c20*/  ISETP.GE.AND P3, PT, R10, R97.reuse, PT ;  /* 0x000000610a00720c */ /* 0x080fe20003f66270 */
[----:B------:R-:W-:Y:S01]  /*3c30*/  VIADD R10, R0, 0x19 ;  /* 0x00000019000a7836 */ /* 0x000fe20000000000 */
[----:B------:R-:W-:Y:S01]  /*3c40*/  HMMA.16816.F32 R72, R48, R40, R72 ;  /* 0x000000283048723c */ /* 0x000fe20000001848 */
[----:B------:R-:W-:Y:S02]  /*3c50*/  FSEL R41, R28, -INF , !P1 ;  /* 0xff8000001c297808 */ /* 0x000fe40004800000 */
[----:B------:R-:W-:Y:S01]  /*3c60*/  ISETP.GE.AND P2, PT, R8, R97, PT ;  /* 0x000000610800720c */ /* 0x000fe20003f46270 */
[----:B------:R-:W-:-:S04]  /*3c70*/  VIADD R8, R0, 0x20 ;  /* 0x0000002000087836 */ /* 0x000fc80000000000 */
[----:B------:R-:W-:Y:S01]  /*3c80*/  HMMA.16816.F32 R20, R16, R14, R20 ;  /* 0x0000000e1014723c */ /* 0x000fe20000001814 */
[----:B------:R-:W2:Y:S01]  /*3c90*/  LDSM.16.M88.4 R12, [R147+0x7800] ;  /* 0x00780000930c783b */ /* 0x000ea20000000200 */
[----:B------:R-:W-:-:S06]  /*3ca0*/  DEPBAR.LE SB0, 0x0 ;  /* 0x000080000000791a */ /* 0x000fcc0000000000 */
[----:B---3--:R-:W-:Y:S01]  /*3cb0*/  HMMA.16816.F32 R60, R48, R38, R60 ;  /* 0x00000026303c723c */ /* 0x008fe2000000183c */
[----:B------:R-:W-:Y:S01]  /*3cc0*/  FSEL R39, R30, -INF , !P1 ;  /* 0xff8000001e277808 */ /* 0x000fe20004800000 */
[----:B------:R-:W-:Y:S01]  /*3cd0*/  VIADD R38, R0, 0x9 ;  /* 0x0000000900267836 */ /* 0x000fe20000000000 */
[----:B------:R-:W-:Y:S01]  /*3ce0*/  ISETP.GE.AND P1, PT, R10, R97, PT ;  /* 0x000000610a00720c */ /* 0x000fe20003f26270 */
[----:B------:R-:W-:-:S03]  /*3cf0*/  VIADD R10, R0, 0x21 ;  /* 0x00000021000a7836 */ /* 0x000fc60000000000 */
[-C--:B------:R-:W-:Y:S01]  /*3d00*/  ISETP.GE.AND P5, PT, R38, R97.reuse, PT ;  /* 0x000000612600720c */ /* 0x080fe20003fa6270 */
[C---:B------:R-:W-:Y:S01]  /*3d10*/  HMMA.16816.F32 R68, R48.reuse, R42, R68 ;  /* 0x0000002a3044723c */ /* 0x040fe20000001844 */
[----:B------:R-:W-:Y:S02]  /*3d20*/  FSEL R43, R29, -INF , !P0 ;  /* 0xff8000001d2b7808 */ /* 0x000fe40004000000 */
[----:B------:R-:W-:Y:S02]  /*3d30*/  FSEL R22, R22, -INF , !P6 ;  /* 0xff80000016167808 */ /* 0x000fe40007000000 */
[----:B------:R-:W-:Y:S02]  /*3d40*/  FSEL R20, R20, -INF , !P6 ;  /* 0xff80000014147808 */ /* 0x000fe40007000000 */
[-C--:B------:R-:W-:Y:S01]  /*3d50*/  ISETP.GE.AND P6, PT, R10, R97.reuse, PT ;  /* 0x000000610a00720c */ /* 0x080fe20003fc6270 */
[----:B------:R-:W-:Y:S01]  /*3d60*/  HMMA.16816.F32 R64, R48, R36, R64 ;  /* 0x000000243040723c */ /* 0x000fe20000001840 */
[C---:B------:R-:W-:Y:S01]  /*3d70*/  VIADD R36, R0.reuse, 0x10 ;  /* 0x0000001000247836 */ /* 0x040fe20000000000 */
[----:B------:R-:W-:Y:S01]  /*3d80*/  FSEL R37, R31, -INF , !P0 ;  /* 0xff8000001f257808 */ /* 0x000fe20004000000 */
[----:B------:R-:W-:Y:S01]  /*3d90*/  VIADD R10, R0, 0x29 ;  /* 0x00000029000a7836 */ /* 0x000fe20000000000 */
[-C--:B------:R-:W-:Y:S01]  /*3da0*/  ISETP.GE.AND P0, PT, R8, R97.reuse, PT ;  /* 0x000000610800720c */ /* 0x080fe20003f06270 */
[----:B------:R-:W-:Y:S01]  /*3db0*/  VIADD R8, R0, 0x28 ;  /* 0x0000002800087836 */ /* 0x000fe20000000000 */
[----:B------:R-:W-:-:S02]  /*3dc0*/  ISETP.GE.AND P4, PT, R36, R97, PT ;  /* 0x000000612400720c */ /* 0x000fc40003f86270 */
[----:B----4-:R-:W-:Y:S01]  /*3dd0*/  HMMA.16816.F32 R72, R16, R52, R72 ;  /* 0x000000341048723c */ /* 0x010fe20000001848 */
[----:B------:R-:W-:-:S07]  /*3de0*/  FSEL R45, R21, -INF , !P5 ;  /* 0xff800000152d7808 */ /* 0x000fce0006800000 */
[C---:B-1----:R-:W-:Y:S08]  /*3df0*/  HMMA.16816.F32 R60, R16.reuse, R34, R60 ;  /* 0x00000022103c723c */ /* 0x042ff0000000183c */
[----:B------:R-:W-:Y:S03]  /*3e00*/  HMMA.16816.F32 R68, R16, R54, R68 ;  /* 0x000000361044723c */ /* 0x000fe60000001844 */
[----:B------:R-:W-:-:S02]  /*3e10*/  FSEL R31, R72, -INF , !P4 ;  /* 0xff800000481f7808 */ /* 0x000fc40006000000 */
[----:B------:R-:W-:Y:S02]  /*3e20*/  FSEL R21, R75, -INF , !P3 ;  /* 0xff8000004b157808 */ /* 0x000fe40005800000 */
[----:B------:R-:W-:Y:S01]  /*3e30*/  FSEL R73, R73, -INF , !P3 ;  /* 0xff80000049497808 */ /* 0x000fe20005800000 */
[C---:B------:R-:W-:Y:S01]  /*3e40*/  HMMA.16816.F32 R64, R16.reuse, R32, R64 ;  /* 0x000000201040723c */ /* 0x040fe20000001840 */
[----:B------:R-:W-:Y:S02]  /*3e50*/  FSEL R33, R23, -INF , !P5 ;  /* 0xff80000017217808 */ /* 0x000fe40006800000 */
[----:B------:R-:W-:Y:S02]  /*3e60*/  FSEL R23, R74, -INF , !P4 ;  /* 0xff8000004a177808 */ /* 0x000fe40006000000 */
[-C--:B------:R-:W-:Y:S01]  /*3e70*/  ISETP.GE.AND P4, PT, R10, R97.reuse, PT ;  /* 0x000000610a00720c */ /* 0x080fe20003f86270 */
[----:B------:R-:W-:Y:S01]  /*3e80*/  VIADD R10, R0, 0x31 ;  /* 0x00000031000a7836 */ /* 0x000fe20000000000 */
[----:B------:R-:W-:Y:S01]  /*3e90*/  ISETP.GE.AND P5, PT, R8, R97, PT ;  /* 0x000000610800720c */ /* 0x000fe20003fa6270 */
[----:B--2---:R-:W-:Y:S01]  /*3ea0*/  HMMA.16816.F32 R56, R16, R12, R56 ;  /* 0x0000000c1038723c */ /* 0x004fe20000001838 */
[----:B------:R-:W-:Y:S01]  /*3eb0*/  VIADD R8, R0, 0x30 ;  /* 0x0000003000087836 */ /* 0x000fe20000000000 */
[----:B------:R-:W-:-:S02]  /*3ec0*/  FSEL R125, R63, -INF , !P4 ;  /* 0xff8000003f7d7808 */ /* 0x000fc40006000000 */
[----:B------:R-:W-:Y:S02]  /*3ed0*/  FSEL R131, R61, -INF , !P4 ;  /* 0xff8000003d837808 */ /* 0x000fe40006000000 */
[----:B------:R-:W-:Y:S02]  /*3ee0*/  ISETP.GT.AND P4, PT, R168, R161, PT ;  /* 0x000000a1a800720c */ /* 0x000fe40003f84270 */
[----:B------:R-:W-:Y:S01]  /*3ef0*/  HMMA.16816.F32 R76, R16, R14, R76 ;  /* 0x0000000e104c723c */ /* 0x000fe2000000184c */
[----:B------:R-:W-:Y:S01]  /*3f00*/  ISETP.GE.AND P3, PT, R8, R97, PT ;  /* 0x000000610800720c */ /* 0x000fe20003f66270 */
[----:B------:R-:W-:Y:S01]  /*3f10*/  VIADD R8, R0, 0x38 ;  /* 0x0000003800087836 */ /* 0x000fe20000000000 */
[----:B------:R-:W-:Y:S01]  /*3f20*/  FSEL R13, R70, -INF , !P2 ;  /* 0xff800000460d7808 */ /* 0x000fe20005000000 */
[----:B------:R-:W-:Y:S01]  /*3f30*/  VIADD R0, R0, 0x39 ;  /* 0x0000003900007836 */ /* 0x000fe20000000000 */
        /* <DEDUP_REMOVED lines=35> */
.L_x_9432:
        /* <DEDUP_REMOVED lines=60> */
.L_x_9433:
[----:B------:R-:W-:Y:S05]  /*4530*/  BSYNC.RECONVERGENT B0 ;  /* 0x0000000000007941 */ /* 0x000fea0003800200 */
.L_x_9431:
        /* <DEDUP_REMOVED lines=53> */
.L_x_9430:
[----:B------:R-:W-:Y:S05]  /*4890*/  BSYNC.RECONVERGENT B1 ;  /* 0x0000000000017941 */ /* 0x000fea0003800200 */
.L_x_9429:
        /* <DEDUP_REMOVED lines=21> */
[----:B------:R-:W-:Y:S01]  /*49f0*/  FMNMX3.FTZ R0, R0, R21, R13, !PT ;  /* 0x0000001500007276 */ /* 0x000fe2000781000d */
[----:B------:R-:W-:Y:S01]  /*4a00*/  LDSM.16.MT88.4 R8, [R144+0x8800] ;  /* 0x008800009008783b */ /* 0x000fe20000004200 */
[----:B------:R-:W-:Y:S02]  /*4a10*/  IADD3 R24, PT, PT, R24, -0x2, RZ ;  /* 0xfffffffe18187810 */ /* 0x000fe40007ffe0ff */
[----:B------:R-:W-:Y:S01]  /*4a20*/  FMNMX3.FTZ R0, R0, R71, R121, !PT ;  /* 0x0000004700007276 */ /* 0x000fe20007810079 */
[----:B------:R-:W1:Y:S03]  /*4a30*/  SHFL.BFLY PT, R15, R6, 0x2, 0x1f ;  /* 0x0c401f00060f7f89 */ /* 0x000e6600000e0000 */
[----:B------:R-:W-:-:S04]  /*4a40*/  FMNMX3.FTZ R0, R0, R127, R129, !PT ;  /* 0x0000007f00007276 */ /* 0x000fc80007810081 */
[----:B------:R-:W-:-:S04]  /*4a50*/  FMNMX3.FTZ R17, R0, R125, R117, !PT ;  /* 0x0000007d00117276 */ /* 0x000fc80007810075 */
[----:B------:R-:W-:-:S04]  /*4a60*/  FMNMX3.FTZ R17, R17, R110, R109, !PT ;  /* 0x0000006e11117276 */ /* 0x000fc8000781006d */
[----:B------:R-:W-:-:S05]  /*4a70*/  FMNMX.FTZ R17, R108, R17, !PT ;  /* 0x000000116c117209 */ /* 0x000fca0007810000 */
[----:B------:R-:W3:Y:S01]  /*4a80*/  SHFL.BFLY PT, R0, R17, 0x2, 0x1f ;  /* 0x0c401f0011007f89 */ /* 0x000ee200000e0000 */
[----:B-1----:R-:W-:-:S03]  /*4a90*/  FMNMX.FTZ R15, R6, R15, !PT ;  /* 0x0000000f060f7209 */ /* 0x002fc60007810000 */
[----:B------:R-:W-:Y:S04]  /*4aa0*/  LDSM.16.MT88.4 R4, [R144+0xa000] ;  /* 0x00a000009004783b */ /* 0x000fe80000004200 */
[----:B------:R-:W1:Y:S01]  /*4ab0*/  SHFL.BFLY PT, R102, R15, 0x1, 0x1f ;  /* 0x0c201f000f667f89 */ /* 0x000e6200000e0000 */
[----:B---3--:R-:W-:-:S03]  /*4ac0*/  FMNMX.FTZ R0, R17, R0, !PT ;  /* 0x0000000011007209 */ /* 0x008fc60007810000 */
[----:B------:R-:W-:Y:S04]  /*4ad0*/  LDSM.16.MT88.4 R16, [R150+0x8800] ;  /* 0x008800009610783b */ /* 0x000fe80000004200 */
        /* <DEDUP_REMOVED lines=43> */
[----:B------:R-:W1:Y:S01]  /*4d90*/  MUFU.EX2 R34, R34 ;  /* 0x0000002200227308 */ /* 0x000e620000000800 */
[----:B---3--:R-:W-:Y:S01]  /*4da0*/  F2FP.F16.F32.PACK_AB R84, R106, R107 ;  /* 0x0000006b6a54723e */ /* 0x008fe200000000ff */
        /* <DEDUP_REMOVED lines=51> */
[----:B---3--:R-:W-:Y:S01]  /*50e0*/  F2FP.F16.F32.PACK_AB R4, R32, R33 ;  /* 0x000000212004723e */ /* 0x008fe200000000ff */
[----:B------:R-:W-:Y:S01]  /*50f0*/  FADD.FTZ R33, R33, R34 ;  /* 0x0000002221217221 */ /* 0x000fe20000010000 */
[----:B-1----:R-:W-:Y:S01]  /*5100*/  F2FP.F16.F32.PACK_AB R5, R30, R31 ;  /* 0x0000001f1e05723e */ /* 0x002fe200000000ff */
[----:B------:R-:W-:-:S02]  /*5110*/  FADD.FTZ R31, R31, R100 ;  /* 0x000000641f1f7221 */ /* 0x000fc40000010000 */
[----:B------:R-:W-:Y:S01]  /*5120*/  FADD.FTZ R32, R32, R33 ;  /* 0x0000002120207221 */ /* 0x000fe20000010000 */
[----:B------:R-:W1:Y:S01]  /*5130*/  MUFU.EX2 R128, R128 ;  /* 0x0000008000807308 */ /* 0x000e620000000800 */
[----:B------:R-:W-:Y:S01]  /*5140*/  HMMA.16816.F32 R84, R84, R6, RZ ;  /* 0x000000065454723c */ /* 0x000fe200000018ff */
[----:B------:R-:W-:Y:S01]  /*5150*/  F2FP.F16.F32.PACK_AB R6, R28, R29 ;  /* 0x0000001d1c06723e */ /* 0x000fe200000000ff */
[----:B------:R-:W-:Y:S01]  /*5160*/  FADD.FTZ R30, R30, R31 ;  /* 0x0000001f1e1e7221 */ /* 0x000fe20000010000 */
[----:B----4-:R-:W-:-:S03]  /*5170*/  F2FP.F16.F32.PACK_AB R7, R0, R25 ;  /* 0x000000190007723e */ /* 0x010fc600000000ff */
[----:B------:R-:W-:Y:S01]  /*5180*/  FADD.FTZ R25, R25, R30 ;  /* 0x0000001e19197221 */ /* 0x000fe20000010000 */
[----:B------:R-:W-:Y:S03]  /*5190*/  MUFU.EX2 R119, R119 ;  /* 0x0000007700777308 */ /* 0x000fe60000000800 */
[----:B------:R-:W-:Y:S01]  /*51a0*/  HMMA.16816.F32 R96, R4, R16, R96 ;  /* 0x000000100460723c */ /* 0x000fe20000001860 */
[----:B------:R-:W-:-:S04]  /*51b0*/  FADD.FTZ R0, R0, R25 ;  /* 0x0000001900007221 */ /* 0x000fc80000010000 */
[----:B------:R-:W-:Y:S03]  /*51c0*/  MUFU.EX2 R118, R118 ;  /* 0x0000007600767308 */ /* 0x000fe60000000800 */
[C---:B------:R-:W-:Y:S01]  /*51d0*/  HMMA.16816.F32 R92, R4.reuse, R18, R92 ;  /* 0x00000012045c723c */ /* 0x040fe2000000185c */
[----:B------:R-:W3:Y:S04]  /*51e0*/  LDSM.16.MT88.4 R16, [R150+0xa800] ;  /* 0x00a800009610783b */ /* 0x000ee80000004200 */
[----:B------:R-:W-:Y:S03]  /*51f0*/  MUFU.EX2 R117, R117 ;  /* 0x0000007500757308 */ /* 0x000fe60000000800 */
[C---:B------:R-:W-:Y:S05]  /*5200*/  HMMA.16816.F32 R52, R4.reuse, R8, R52 ;  /* 0x000000080434723c */ /* 0x040fea0000001834 */
[----:B------:R-:W4:Y:S03]  /*5210*/  MUFU.EX2 R110, R110 ;  /* 0x0000006e006e7308 */ /* 0x000f260000000800 */
[C---:B------:R-:W-:Y:S01]  /*5220*/  HMMA.16816.F32 R56, R4.reuse, R10, R56 ;  /* 0x0000000a0438723c */ /* 0x040fe20000001838 */
[----:B------:R-:W2:Y:S04]  /*5230*/  LDSM.16.MT88.4 R8, [R145+0xa800] ;  /* 0x00a800009108783b */ /* 0x000ea80000004200 */
[----:B------:R-:W-:Y:S03]  /*5240*/  MUFU.EX2 R109, R109 ;  /* 0x0000006d006d7308 */ /* 0x000fe60000000800 */
[C---:B------:R-:W-:Y:S08]  /*5250*/  HMMA.16816.F32 R44, R4.reuse, R12, R44 ;  /* 0x0000000c042c723c */ /* 0x040ff0000000182c */
[C---:B------:R-:W-:Y:S01]  /*5260*/  HMMA.16816.F32 R48, R4.reuse, R14, R48 ;  /* 0x0000000e0430723c */ /* 0x040fe20000001830 */
[----:B------:R-:W1:Y:S07]  /*5270*/  LDSM.16.MT88.4 R12, [R146+0xa800] ;  /* 0x00a80000920c783b */ /* 0x000e6e0000004200 */
[C---:B-----5:R-:W-:Y:S08]  /*5280*/  HMMA.16816.F32 R36, R4.reuse, R20, R36 ;  /* 0x000000140424723c */ /* 0x060ff00000001824 */
        /* <DEDUP_REMOVED lines=10> */
[----:B------:R-:W5:Y:S07]  /*5330*/  LDSM.16.MT88.4 R20, [R145+0x9000] ;  /* 0x009000009114783b */ /* 0x000f6e0000004200 */
[C---:B---3--:R-:W-:Y:S08]  /*5340*/  HMMA.16816.F32 R80, R4.reuse, R16, R80 ;  /* 0x000000100450723c */ /* 0x048ff00000001850 */
[----:B------:R-:W-:Y:S01]  /*5350*/  HMMA.16816.F32 R84, R4, R18, R84 ;  /* 0x000000120454723c */ /* 0x000fe20000001854 */
[----:B------:R-:W-:Y:S01]  /*5360*/  F2FP.F16.F32.PACK_AB R4, R111, R112 ;  /* 0x000000706f04723e */ /* 0x000fe200000000ff */
[----:B------:R-:W3:Y:S01]  /*5370*/  LDSM.16.MT88.4 R16, [R144+0x9000] ;  /* 0x009000009010783b */ /* 0x000ee20000004200 */
        /* <DEDUP_REMOVED lines=11> */
[----:B------:R-:W5:Y:S07]  /*5430*/  LDSM.16.MT88.4 R20, [R144+0xb000] ;  /* 0x00b000009014783b */ /* 0x000f6e0000004200 */
[C---:B---3--:R-:W-:Y:S08]  /*5440*/  HMMA.16816.F32 R52, R4.reuse, R16, R52 ;  /* 0x000000100434723c */ /* 0x048ff00000001834 */
[C---:B--2---:R-:W-:Y:S08]  /*5450*/  HMMA.16816.F32 R60, R4.reuse, R8, R60 ;  /* 0x00000008043c723c */ /* 0x044ff0000000183c */
[C---:B------:R-:W-:Y:S01]  /*5460*/  HMMA.16816.F32 R64, R4.reuse, R10, R64 ;  /* 0x0000000a0440723c */ /* 0x040fe20000001840 */
[----:B------:R-:W2:Y:S07]  /*5470*/  LDSM.16.MT88.4 R8, [R145+0xb000] ;  /* 0x00b000009108783b */ /* 0x000eae0000004200 */
[C---:B-1----:R-:W-:Y:S08]  /*5480*/  HMMA.16816.F32 R68, R4.reuse, R12, R68 ;  /* 0x0000000c0444723c */ /* 0x042ff00000001844 */
[C---:B------:R-:W-:Y:S01]  /*5490*/  HMMA.16816.F32 R72, R4.reuse, R14, R72 ;  /* 0x0000000e0448723c */ /* 0x040fe20000001848 */
[----:B------:R-:W1:Y:S07]  /*54a0*/  LDSM.16.MT88.4 R12, [R150+0x9800] ;  /* 0x00980000960c783b */ /* 0x000e6e0000004200 */
[C---:B-----5:R-:W-:Y:S01]  /*54b0*/  HMMA.16816.F32 R80, R4.reuse, R20, R80 ;  /* 0x000000140450723c */ /* 0x060fe20000001850 */
[----:B------:R-:W3:Y:S07]  /*54c0*/  MUFU.EX2 R20, R108 ;  /* 0x0000006c00147308 */ /* 0x000eee0000000800 */
[C---:B------:R-:W-:Y:S01]  /*54d0*/  HMMA.16816.F32 R56, R4.reuse, R18, R56 ;  /* 0x000000120438723c */ /* 0x040fe20000001838 */
[----:B------:R-:W5:Y:S07]  /*54e0*/  LDSM.16.MT88.4 R16, [R145+0x9800] ;  /* 0x009800009110783b */ /* 0x000f6e0000004200 */
[C---:B------:R-:W-:Y:S08]  /*54f0*/  HMMA.16816.F32 R84, R4.reuse, R22, R84 ;  /* 0x000000160454723c */ /* 0x040ff00000001854 */
[C---:B--2---:R-:W-:Y:S08]  /*5500*/  HMMA.16816.F32 R76, R4.reuse, R8, R76 ;  /* 0x00000008044c723c */ /* 0x044ff0000000184c */
[----:B------:R-:W-:Y:S01]  /*5510*/  HMMA.16816.F32 R88, R4, R10, R88 ;  /* 0x0000000a0458723c */ /* 0x000fe20000001858 */
[----:B------:R-:W2:Y:S01]  /*5520*/  LDSM.16.MT88.4 R8, [R146+0x9800] ;  /* 0x009800009208783b */ /* 0x000ea20000004200 */
[----:B------:R-:W-:-:S02]  /*5530*/  F2FP.F16.F32.PACK_AB R4, R128, R123 ;  /* 0x0000007b8004723e */ /* 0x000fc400000000ff */
[----:B----4-:R-:W-:Y:S02]  /*5540*/  F2FP.F16.F32.PACK_AB R5, R110, R117 ;  /* 0x000000756e05723e */ /* 0x010fe400000000ff */
[----:B------:R-:W-:Y:S02]  /*5550*/  F2FP.F16.F32.PACK_AB R6, R118, R119 ;  /* 0x000000777606723e */ /* 0x000fe400000000ff */
[----:B---3--:R-:W-:-:S07]  /*5560*/  F2FP.F16.F32.PACK_AB R7, R20, R109 ;  /* 0x0000006d1407723e */ /* 0x008fce00000000ff */
[C---:B-1----:R-:W-:Y:S08]  /*5570*/  HMMA.16816.F32 R96, R4.reuse, R12, R96 ;  /* 0x0000000c0460723c */ /* 0x042ff00000001860 */
[C---:B------:R-:W-:Y:S01]  /*5580*/  HMMA.16816.F32 R92, R4.reuse, R14, R92 ;  /* 0x0000000e045c723c */ /* 0x040fe2000000185c */
[----:B------:R-:W1:Y:S07]  /*5590*/  LDSM.16.MT88.4 R12, [R144+0x9800] ;  /* 0x00980000900c783b */ /* 0x000e6e0000004200 */
[C---:B-----5:R-:W-:Y:S08]  /*55a0*/  HMMA.16816.F32 R44, R4.reuse, R16, R44 ;  /* 0x00000010042c723c */ /* 0x060ff0000000182c */
        /* <DEDUP_REMOVED lines=9> */
[C---:B------:R-:W-:Y:S08]  /*5640*/  HMMA.16816.F32 R72, R4.reuse, R18, R72 ;  /* 0x000000120448723c */ /* 0x040ff00000001848 */
        /* <DEDUP_REMOVED lines=10> */
[----:B------:R-:W-:-:S03]  /*56f0*/  FADD.FTZ R13, R124, R13 ;  /* 0x0000000d7c0d7221 */ /* 0x000fc60000010000 */
[----:B------:R-:W-:-:S04]  /*5700*/  FADD.FTZ R0, R114, R111 ;  /* 0x0000006f72007221 */ /* 0x000fc80000010000 */
[----:B------:R-:W-:-:S04]  /*5710*/  FADD.FTZ R0, R113, R0 ;  /* 0x0000000071007221 */ /* 0x000fc80000010000 */
        /* <DEDUP_REMOVED lines=8> */
[----:B------:R-:W-:-:S04]  /*57a0*/  FADD.FTZ R117, R117, R8 ;  /* 0x0000000875757221 */ /* 0x000fc80000010000 */
[----:B------:R-:W-:-:S04]  /*57b0*/  FADD.FTZ R110, R110, R117 ;  /* 0x000000756e6e7221 */ /* 0x000fc80000010000 */
[----:B------:R-:W-:-:S04]  /*57c0*/  FADD.FTZ R109, R109, R110 ;  /* 0x0000006e6d6d7221 */ /* 0x000fc80000010000 */
[----:B------:R-:W-:Y:S01]  /*57d0*/  FADD.FTZ R179, R20, R109 ;  /* 0x0000006d14b37221 */ /* 0x000fe20000010000 */
[----:B------:R-:W-:Y:S06]  /*57e0*/  @!P0 BRA `(.L_x_9434) ;  /* 0x0000002800ac8947 */ /* 0x000fec0003800000 */
[----:B------:R-:W-:Y:S01]  /*57f0*/  ISETP.NE.U32.AND P2, PT, R26, RZ, PT ;  /* 0x000000ff1a00720c */ /* 0x000fe20003f45070 */
[----:B------:R-:W-:Y:S02]  /*5800*/  IMAD.MOV.U32 R0, RZ, RZ, R101 ;  /* 0x000000ffff007224 */ /* 0x000fe400078e0065 */
[----:B------:R-:W-:Y:S01]  /*5810*/  IMAD.MOV.U32 R105, RZ, RZ, R102 ;  /* 0x000000ffff697224 */ /* 0x000fe200078e0066 */
[----:B------:R-:W-:-:S13]  /*5820*/  ISETP.NE.AND.EX P2, PT, R27, RZ, PT, P2 ;  /* 0x000000ff1b00720c */ /* 0x000fda0003f45320 */
.L_x_9441:
        /* <DEDUP_REMOVED lines=79> */
.L_x_9436:
[----:B------:R-:W-:Y:S05]  /*5d20*/  BSYNC.RECONVERGENT B0 ;  /* 0x0000000000007941 */ /* 0x000fea0003800200 */
.L_x_9435:
        /* <DEDUP_REMOVED lines=24> */
[----:B------:R-:W-:Y:S02]  /*5eb0*/  ISETP.GT.AND P3, PT, R168, R161, PT ;  /* 0x000000a1a800720c */ /* 0x000fe40003f64270 */
        /* <DEDUP_REMOVED lines=209> */
.L_x_9440:
[----:B------:R-:W-:Y:S05]  /*6bd0*/  BSYNC.RECONVERGENT B0 ;  /* 0x0000000000007941 */ /* 0x000fea0003800200 */
.L_x_9439:
        /* <DEDUP_REMOVED lines=48> */
.L_x_9438:
[----:B------:R-:W-:Y:S05]  /*6ee0*/  BSYNC.RECONVERGENT B1 ;  /* 0x0000000000017941 */ /* 0x000fea0003800200 */
.L_x_9437:
        /* <DEDUP_REMOVED lines=89> */
[----:B----4-:R-:W-:Y:S01]  /*7480*/  F2FP.F16.F32.PACK_AB R97, R116, R123 ;  /* 0x0000007b7461723e */ /* 0x010fe200000000ff */
        /* <DEDUP_REMOVED lines=14> */
[----:B------:R-:W4:Y:S01]  /*7570*/  MUFU.EX2 R122, R122 ;  /* 0x0000007a007a7308 */ /* 0x000f220000000800 */
        /* <DEDUP_REMOVED lines=14> */
[-CC-:B------:R-:W-:Y:S01]  /*7660*/  FFMA.FTZ R125, R16, R103.reuse, -R126.reuse ;  /* 0x00000067107d7223 */ /* 0x180fe2000001087e */
[----:B------:R-:W-:Y:S01]  /*7670*/  FFMA.FTZ R128, R17, R103, -R126 ;  /* 0x0000006711807223 */ /* 0x000fe2000001087e */
[----:B----4-:R-:W-:Y:S01]  /*7680*/  F2FP.F16.F32.PACK_AB R99, R122, R121 ;  /* 0x000000797a63723e */ /* 0x010fe200000000ff */
[-CC-:B------:R-:W-:Y:S01]  /*7690*/  FFMA.FTZ R127, R18, R103.reuse, -R124.reuse ;  /* 0x00000067127f7223 */ /* 0x180fe2000001087c */
[----:B------:R-:W-:Y:S01]  /*76a0*/  FFMA.FTZ R130, R19, R103, -R124 ;  /* 0x0000006713827223 */ /* 0x000fe2000001087c */
[C---:B------:R-:W-:Y:S01]  /*76b0*/  FMUL.FTZ R80, R100.reuse, R80 ;  /* 0x0000005064507220 */ /* 0x040fe20000410000 */
[----:B------:R-:W-:Y:S01]  /*76c0*/  MUFU.EX2 R125, R125 ;  /* 0x0000007d007d7308 */ /* 0x000fe20000000800 */
[----:B------:R-:W-:Y:S01]  /*76d0*/  FMUL.FTZ R81, R100, R81 ;  /* 0x0000005164517220 */ /* 0x000fe20000410000 */
[C---:B------:R-:W-:Y:S01]  /*76e0*/  FMUL.FTZ R82, R0.reuse, R82 ;  /* 0x0000005200527220 */ /* 0x040fe20000410000 */
[C---:B-1----:R-:W-:Y:S07]  /*76f0*/  HMMA.16816.F32 R4, R96.reuse, R104, R4 ;  /* 0x000000686004723c */ /* 0x042fee0000001804 */
[----:B------:R-:W1:Y:S01]  /*7700*/  MUFU.EX2 R128, R128 ;  /* 0x0000008000807308 */ /* 0x000e620000000800 */
[----:B------:R-:W-:Y:S01]  /*7710*/  FMUL.FTZ R83, R0, R83 ;  /* 0x0000005300537220 */ /* 0x000fe20000410000 */
[C---:B------:R-:W-:Y:S01]  /*7720*/  FMUL.FTZ R16, R100.reuse, R84 ;  /* 0x0000005464107220 */ /* 0x040fe20000410000 */
[C---:B------:R-:W-:Y:S01]  /*7730*/  HMMA.16816.F32 R8, R96.reuse, R106, R8 ;  /* 0x0000006a6008723c */ /* 0x040fe20000001808 */
[----:B------:R-:W2:Y:S02]  /*7740*/  LDSM.16.MT88.4 R104, [R150+0xa000] ;  /* 0x00a000009668783b */ /* 0x000ea40000004200 */
[----:B------:R-:W-:Y:S01]  /*7750*/  FMUL.FTZ R17, R100, R85 ;  /* 0x0000005564117220 */ /* 0x000fe20000410000 */
[C---:B------:R-:W-:Y:S03]  /*7760*/  FMUL.FTZ R18, R0.reuse, R86 ;  /* 0x0000005600127220 */ /* 0x040fe60000410000 */
[----:B------:R-:W-:Y:S01]  /*7770*/  MUFU.EX2 R127, R127 ;  /* 0x0000007f007f7308 */ /* 0x000fe20000000800 */
[----:B------:R-:W-:Y:S01]  /*7780*/  FMUL.FTZ R19, R0, R87 ;  /* 0x0000005700137220 */ /* 0x000fe20000410000 */
[----:B------:R-:W-:Y:S01]  /*7790*/  FFMA.FTZ R119, R100, R181, R119 ;  /* 0x000000b564777223 */ /* 0x000fe20000010077 */
[C---:B------:R-:W-:Y:S03]  /*77a0*/  HMMA.16816.F32 R36, R96.reuse, R108, R36 ;  /* 0x0000006c6024723c */ /* 0x040fe60000001824 */
[----:B------:R-:W-:Y:S01]  /*77b0*/  ISETP.GT.AND P0, PT, R168, R161, PT ;  /* 0x000000a1a800720c */ /* 0x000fe20003f04270 */
[----:B------:R-:W-:Y:S03]  /*77c0*/  FFMA.FTZ R123, R0, R179, R123 ;  /* 0x000000b3007b7223 */ /* 0x000fe6000001007b */
[----:B------:R-:W4:Y:S01]  /*77d0*/  MUFU.EX2 R130, R130 ;  /* 0x0000008200827308 */ /* 0x000f220000000800 */
[----:B-1----:R-:W-:Y:S01]  /*77e0*/  F2FP.F16.F32.PACK_AB R86, R128, R125 ;  /* 0x0000007d8056723e */ /* 0x002fe200000000ff */
[----:B------:R-:W-:Y:S01]  /*77f0*/  FADD.FTZ R120, R120, R119 ;  /* 0x0000007778787221 */ /* 0x000fe20000010000 */
[C---:B------:R-:W-:Y:S01]  /*7800*/  HMMA.16816.F32 R40, R96.reuse, R110, R40 ;  /* 0x0000006e6028723c */ /* 0x040fe20000001828 */
[----:B------:R-:W1:Y:S02]  /*7810*/  LDSM.16.MT88.4 R108, [R146+0xa000] ;  /* 0x00a00000926c783b */ /* 0x000e640000004200 */
        /* <DEDUP_REMOVED lines=18> */
[----:B------:R-:W3:Y:S05]  /*7940*/  MUFU.EX2 R113, R113 ;  /* 0x0000007100717308 */ /* 0x000eea0000000800 */
        /* <DEDUP_REMOVED lines=8> */
[----:B------:R-:W5:Y:S01]  /*79d0*/  MUFU.EX2 R132, R132 ;  /* 0x0000008400847308 */ /* 0x000f620000000800 */
        /* <DEDUP_REMOVED lines=19> */
[----:B------:R-:W-:Y:S07]  /*7b10*/  LDSM.16.MT88.4 R104, [R145+0xa800] ;  /* 0x00a800009168783b */ /* 0x000fee0000004200 */
[C---:B------:R-:W-:Y:S01]  /*7b20*/  HMMA.16816.F32 R8, R84.reuse, R90, R8 ;  /* 0x0000005a5408723c */ /* 0x040fe20000001808 */
[----:B------:R-:W3:Y:S07]  /*7b30*/  LDSM.16.MT88.4 R88, [R150+0xa800] ;  /* 0x00a800009658783b */ /* 0x000eee0000004200 */
        /* <DEDUP_REMOVED lines=8> */
[--C-:B------:R-:W-:Y:S01]  /*7bc0*/  FFMA.FTZ R110, R22, R103, -R124.reuse ;  /* 0x00000067166e7223 */ /* 0x100fe2000001087c */
[----:B-----5:R-:W-:Y:S01]  /*7bd0*/  F2FP.F16.F32.PACK_AB R22, R132, R129 ;  /* 0x000000818416723e */ /* 0x020fe200000000ff */
[-C--:B------:R-:W-:Y:S03]  /*7be0*/  FFMA.FTZ R111, R23, R103.reuse, -R124 ;  /* 0x00000067176f7223 */ /* 0x080fe6000001087c */
[C---:B--2---:R-:W-:Y:S03]  /*7bf0*/  HMMA.16816.F32 R52, R84.reuse, R96, R52 ;  /* 0x000000605434723c */ /* 0x044fe60000001834 */
[----:B------:R-:W2:Y:S05]  /*7c00*/  MUFU.EX2 R109, R109 ;  /* 0x0000006d006d7308 */ /* 0x000eaa0000000800 */
[C---:B------:R-:W-:Y:S01]  /*7c10*/  HMMA.16816.F32 R56, R84.reuse, R98, R56 ;  /* 0x000000625438723c */ /* 0x040fe20000001838 */
[----:B------:R-:W-:Y:S04]  /*7c20*/  LDSM.16.MT88.4 R96, [R145+0x9000] ;  /* 0x009000009160783b */ /* 0x000fe80000004200 */
[----:B------:R-:W-:Y:S03]  /*7c30*/  MUFU.EX2 R110, R110 ;  /* 0x0000006e006e7308 */ /* 0x000fe60000000800 */
[C---:B---3--:R-:W-:Y:S07]  /*7c40*/  HMMA.16816.F32 R60, R84.reuse, R88, R60 ;  /* 0x00000058543c723c */ /* 0x048fee000000183c */
[----:B------:R-:W3:Y:S01]  /*7c50*/  MUFU.EX2 R111, R111 ;  /* 0x0000006f006f7308 */ /* 0x000ee20000000800 */
[----:B--2---:R-:W-:Y:S01]  /*7c60*/  F2FP.F16.F32.PACK_AB R20, R109, R108 ;  /* 0x0000006c6d14723e */ /* 0x004fe200000000ff */
[C---:B------:R-:W-:Y:S01]  /*7c70*/  HMMA.16816.F32 R64, R84.reuse, R90, R64 ;  /* 0x0000005a5440723c */ /* 0x040fe20000001840 */
[----:B------:R-:W2:Y:S07]  /*7c80*/  LDSM.16.MT88.4 R88, [R144+0xa800] ;  /* 0x00a800009058783b */ /* 0x000eae0000004200 */
[C---:B-1----:R-:W-:Y:S03]  /*7c90*/  HMMA.16816.F32 R68, R84.reuse, R92, R68 ;  /* 0x0000005c5444723c */ /* 0x042fe60000001844 */
[C---:B---3--:R-:W-:Y:S01]  /*7ca0*/  F2FP.F16.F32.PACK_AB R21, R111.reuse, R110 ;  /* 0x0000006e6f15723e */ /* 0x048fe200000000ff */
[----:B------:R-:W-:Y:S04]  /*7cb0*/  FADD.FTZ R110, R110, R127 ;  /* 0x0000007f6e6e7221 */ /* 0x000fe80000010000 */
[C---:B------:R-:W-:Y:S01]  /*7cc0*/  HMMA.16816.F32 R72, R84.reuse, R94, R72 ;  /* 0x0000005e5448723c */ /* 0x040fe20000001848 */
[----:B------:R-:W1:Y:S02]  /*7cd0*/  LDSM.16.MT88.4 R92, [R150+0x9000] ;  /* 0x00900000965c783b */ /* 0x000e640000004200 */
[----:B------:R-:W-:Y:S05]  /*7ce0*/  FADD.FTZ R111, R111, R110 ;  /* 0x0000006e6f6f7221 */ /* 0x000fea0000010000 */
[C---:B------:R-:W-:Y:S03]  /*7cf0*/  HMMA.16816.F32 R76, R84.reuse, R104, R76 ;  /* 0x00000068544c723c */ /* 0x040fe6000000184c */
[-CC-:B------:R-:W-:Y:S01]  /*7d00*/  FFMA.FTZ R104, R26, R103.reuse, -R124.reuse ;  /* 0x000000671a687223 */ /* 0x180fe2000001087c */
[-CC-:B------:R-:W-:Y:S01]  /*7d10*/  FFMA.FTZ R105, R27, R103.reuse, -R124.reuse ;  /* 0x000000671b697223 */ /* 0x180fe2000001087c */
[-C--:B------:R-:W-:Y:S01]  /*7d20*/  FFMA.FTZ R124, R35, R103.reuse, -R124 ;  /* 0x00000067237c7223 */ /* 0x080fe2000001087c */
[----:B------:R-:W3:Y:S02]  /*7d30*/  LDSM.16.MT88.4 R24, [R146+0x9000] ;  /* 0x009000009218783b */ /* 0x000ee40000004200 */
[C---:B------:R-:W-:Y:S01]  /*7d40*/  HMMA.16816.F32 R12, R84.reuse, R106, R12 ;  /* 0x0000006a540c723c */ /* 0x040fe2000000180c */
[----:B------:R-:W-:Y:S02]  /*7d50*/  MUFU.EX2 R104, R104 ;  /* 0x0000006800687308 */ /* 0x000fe40000000800 */
[-CC-:B------:R-:W-:Y:S01]  /*7d60*/  FFMA.FTZ R106, R28, R103.reuse, -R126.reuse ;  /* 0x000000671c6a7223 */ /* 0x180fe2000001087e */
[-CC-:B------:R-:W-:Y:S01]  /*7d70*/  FFMA.FTZ R107, R29, R103.reuse, -R126.reuse ;  /* 0x000000671d6b7223 */ /* 0x180fe2000001087e */
[----:B------:R-:W-:Y:S01]  /*7d80*/  FFMA.FTZ R126, R33, R103, -R126 ;  /* 0x00000067217e7223 */ /* 0x000fe2000001087e */
[----:B------:R-:W-:Y:S02]  /*7d90*/  LDSM.16.MT88.4 R28, [R150+0x9800] ;  /* 0x00980000961c783b */ /* 0x000fe40000004200 */
[C---:B--2---:R-:W-:Y:S03]  /*7da0*/  HMMA.16816.F32 R80, R84.reuse, R88, R80 ;  /* 0x000000585450723c */ /* 0x044fe60000001850 */
[----:B------:R-:W2:Y:S03]  /*7db0*/  MUFU.EX2 R105, R105 ;  /* 0x0000006900697308 */ /* 0x000ea60000000800 */
[----:B------:R-:W-:Y:S02]  /*7dc0*/  LDSM.16.MT88.4 R32, [R144+0x9800] ;  /* 0x009800009020783b */ /* 0x000fe40000004200 */
[----:B------:R-:W-:Y:S05]  /*7dd0*/  HMMA.16816.F32 R16, R84, R90, R16 ;  /* 0x0000005a5410723c */ /* 0x000fea0000001810 */
[----:B------:R-:W-:Y:S01]  /*7de0*/  MUFU.EX2 R106, R106 ;  /* 0x0000006a006a7308 */ /* 0x000fe20000000800 */
[----:B------:R-:W4:Y:S09]  /*7df0*/  LDSM.16.MT88.4 R84, [R144+0x9000] ;  /* 0x009000009054783b */ /* 0x000f320000004200 */
[----:B------:R-:W5:Y:S01]  /*7e00*/  MUFU.EX2 R107, R107 ;  /* 0x0000006b006b7308 */ /* 0x000f620000000800 */
[C---:B--2---:R-:W-:Y:S01]  /*7e10*/  F2FP.F16.F32.PACK_AB R23, R105.reuse, R104 ;  /* 0x000000686917723e */ /* 0x044fe200000000ff */
[----:B------:R-:W-:Y:S01]  /*7e20*/  FADD.FTZ R104, R104, R111 ;  /* 0x0000006f68687221 */ /* 0x000fe20000010000 */
[----:B------:R-:W2:Y:S03]  /*7e30*/  LDSM.16.MT88.4 R88, [R150+0xb000] ;  /* 0x00b000009658783b */ /* 0x000ea60000004200 */
[----:B------:R-:W-:Y:S01]  /*7e40*/  FADD.FTZ R104, R105, R104 ;  /* 0x0000006869687221 */ /* 0x000fe20000010000 */
[----:B------:R-:W-:Y:S01]  /*7e50*/  MOV R105, R102 ;  /* 0x0000006600697202 */ /* 0x000fe20000000f00 */
[C---:B-1----:R-:W-:Y:S02]  /*7e60*/  HMMA.16816.F32 R4, R20.reuse, R92, R4 ;  /* 0x0000005c1404723c */ /* 0x042fe40000001804 */
[----:B------:R-:W1:Y:S06]  /*7e70*/  MUFU.EX2 R126, R126 ;  /* 0x0000007e007e7308 */ /* 0x000e6c0000000800 */
[C---:B------:R-:W-:Y:S01]  /*7e80*/  HMMA.16816.F32 R8, R20.reuse, R94, R8 ;  /* 0x0000005e1408723c */ /* 0x040fe20000001808 */
[----:B------:R-:W-:Y:S03]  /*7e90*/  LDSM.16.MT88.4 R92, [R145+0xb000] ;  /* 0x00b00000915c783b */ /* 0x000fe60000004200 */
[----:B------:R-:W1:Y:S04]  /*7ea0*/  MUFU.EX2 R124, R124 ;  /* 0x0000007c007c7308 */ /* 0x000e680000000800 */
[C---:B---3--:R-:W-:Y:S08]  /*7eb0*/  HMMA.16816.F32 R36, R20.reuse, R24, R36 ;  /* 0x000000181424723c */ /* 0x048ff00000001824 */
[C---:B------:R-:W-:Y:S01]  /*7ec0*/  HMMA.16816.F32 R40, R20.reuse, R26, R40 ;  /* 0x0000001a1428723c */ /* 0x040fe20000001828 */
[----:B------:R-:W3:Y:S07]  /*7ed0*/  LDSM.16.MT88.4 R24, [R146+0xb000] ;  /* 0x00b000009218783b */ /* 0x000eee0000004200 */
[C---:B------:R-:W-:Y:S08]  /*7ee0*/  HMMA.16816.F32 R44, R20.reuse, R96, R44 ;  /* 0x00000060142c723c */ /* 0x040ff0000000182c */
[C---:B------:R-:W-:Y:S08]  /*7ef0*/  HMMA.16816.F32 R48, R20.reuse, R98, R48 ;  /* 0x000000621430723c */ /* 0x040ff00000001830 */
        /* <DEDUP_REMOVED lines=9> */
[C---:B------:R-:W-:Y:S08]  /*7f90*/  HMMA.16816.F32 R76, R20.reuse, R92, R76 ;  /* 0x0000005c144c723c */ /* 0x040ff0000000184c */
[C---:B------:R-:W-:Y:S08]  /*7fa0*/  HMMA.16816.F32 R12, R20.reuse, R94, R12 ;  /* 0x0000005e140c723c */ /* 0x040ff0000000180c */
[C---:B----4-:R-:W-:Y:S03]  /*7fb0*/  HMMA.16816.F32 R80, R20.reuse, R84, R80 ;  /* 0x000000541450723c */ /* 0x050fe60000001850 */
[----:B-----5:R-:W-:Y:S02]  /*7fc0*/  F2FP.F16.F32.PACK_AB R84, R107, R106 ;  /* 0x0000006a6b54723e */ /* 0x020fe400000000ff */
[----:B------:R-:W-:Y:S01]  /*7fd0*/  F2FP.F16.F32.PACK_AB R85, R134, R131 ;  /* 0x000000838655723e */ /* 0x000fe200000000ff */
[----:B------:R-:W-:Y:S02]  /*7fe0*/  FADD.FTZ R131, R131, R104 ;  /* 0x0000006883837221 */ /* 0x000fe40000010000 */
[----:B------:R-:W-:Y:S01]  /*7ff0*/  HMMA.16816.F32 R16, R20, R86, R16 ;  /* 0x000000561410723c */ /* 0x000fe20000001810 */
[----:B------:R-:W3:Y:S02]  /*8000*/  LDSM.16.MT88.4 R20, [R145+0x9800] ;  /* 0x009800009114783b */ /* 0x000ee40000004200 */
[----:B-1----:R-:W-:Y:S01]  /*8010*/  F2FP.F16.F32.PACK_AB R86, R126, R133 ;  /* 0x000000857e56723e */ /* 0x002fe200000000ff */
[----:B------:R-:W-:Y:S01]  /*8020*/  FADD.FTZ R134, R134, R131 ;  /* 0x0000008386867221 */ /* 0x000fe20000010000 */
[C---:B------:R-:W-:Y:S03]  /*8030*/  F2FP.F16.F32.PACK_AB R87, R124.reuse, R135 ;  /* 0x000000877c57723e */ /* 0x040fe600000000ff */
[----:B------:R-:W-:Y:S04]  /*8040*/  FADD.FTZ R135, R135, R134 ;  /* 0x0000008687877221 */ /* 0x000fe80000010000 */
[C---:B------:R-:W-:Y:S01]  /*8050*/  HMMA.16816.F32 R96, R84.reuse, R28, R4 ;  /* 0x0000001c5460723c */ /* 0x040fe20000001804 */
[----:B------:R-:W1:Y:S04]  /*8060*/  LDSM.16.MT88.4 R4, [R150+0xb800] ;  /* 0x00b800009604783b */ /* 0x000e680000004200 */
[----:B------:R-:W-:Y:S03]  /*8070*/  FADD.FTZ R179, R124, R135 ;  /* 0x000000877cb37221 */ /* 0x000fe60000010000 */
[C---:B------:R-:W-:Y:S01]  /*8080*/  HMMA.16816.F32 R92, R84.reuse, R30, R8 ;  /* 0x0000001e545c723c */ /* 0x040fe20000001808 */
[----:B------:R-:W4:Y:S07]  /*8090*/  LDSM.16.MT88.4 R8, [R146+0xb800] ;  /* 0x00b800009208783b */ /* 0x000f2e0000004200 */
[C---:B--2---:R-:W-:Y:S08]  /*80a0*/  HMMA.16816.F32 R36, R84.reuse, R24, R36 ;  /* 0x000000185424723c */ /* 0x044ff00000001824 */
        /* <DEDUP_REMOVED lines=12> */
[C---:B----4-:R-:W-:Y:S03]  /*8170*/  HMMA.16816.F32 R68, R84.reuse, R8, R68 ;  /* 0x000000085444723c */ /* 0x050fe60000001844 */
        /* <DEDUP_REMOVED lines=12> */
[----:B------:R-:W-:Y:S01]  /*8240*/  FADD.FTZ R133, R133, R0 ;  /* 0x0000000085857221 */ /* 0x000fe20000010000 */
[----:B------:R-:W-:Y:S03]  /*8250*/  MOV R0, R101 ;  /* 0x0000006500007202 */ /* 0x000fe60000000f00 */
[----:B------:R-:W-:Y:S01]  /*8260*/  FADD.FTZ R181, R126, R133 ;  /* 0x000000857eb57221 */ /* 0x000fe20000010000 */
[----:B------:R-:W-:Y:S01]  /*8270*/  HMMA.16816.F32 R84, R84, R6, R16 ;  /* 0x000000065454723c */ /* 0x000fe20000001810 */
[----:B------:R-:W-:Y:S08]  /*8280*/  @!UPT UIADD3 URZ, UPT, UPT, URZ, URZ, URZ ;  /* 0x000000fffffff290 */ /* 0x000ff0000fffe0ff */
[----:B------:R-:W-:Y:S11]  /*8290*/  @P0 BRA `(.L_x_9441) ;  /* 0xffffffd400640947 */ /* 0x000ff6000383ffff */
.L_x_9434:
        /* <DEDUP_REMOVED lines=13> */
.L_x_9463:
[----:B------:R-:W1:Y:S01]  /*8370*/  S2R R100, SR_TID.X ;  /* 0x0000000000647919 */ /* 0x000e620000002100 */
[----:B------:R-:W4:Y:S01]  /*8380*/  S2UR UR6, SR_CgaCtaId ;  /* 0x00000000000679c3 */ /* 0x000f220000008800 */
[----:B------:R-:W2:Y:S01]  /*8390*/  MUFU.RCP R9, R6 ;  /* 0x0000000600097308 */ /* 0x000ea20000001000 */
[----:B---3--:R-:W-:-:S06]  /*83a0*/  FADD.FTZ R5, R11, R12 ;  /* 0x0000000c0b057221 */ /* 0x008fcc0000010000 */
[----:B------:R-:W-:Y:S01]  /*83b0*/  BAR.SYNC.DEFER_BLOCKING 0x0 ;  /* 0x0000000000007b1d */ /* 0x000fe20000010000 */
[----:B------:R-:W-:Y:S02]  /*83c0*/  FSETP.NE.FTZ.AND P1, PT, R6, RZ, PT ;  /* 0x000000ff0600720b */ /* 0x000fe40003f35000 */
[----:B------:R-:W-:-:S03]  /*83d0*/  FSETP.NE.FTZ.AND P0, PT, R5, RZ, PT ;  /* 0x000000ff0500720b */ /* 0x000fc60003f15000 */
[----:B------:R-:W3:Y:S01]  /*83e0*/  MUFU.RCP R7, R5 ;  /* 0x0000000500077308 */ /* 0x000ee20000001000 */
[----:B------:R-:W-:Y:S01]  /*83f0*/  UMOV UR7, 0x400 ;  /* 0x0000040000077882 */ /* 0x000fe20000000000 */
[----:B--2---:R-:W-:-:S05]  /*8400*/  FSEL R9, R9, 1, P1 ;  /* 0x3f80000009097808 */ /* 0x004fca0000800000 */
[C---:B------:R-:W-:Y:S01]  /*8410*/  FMUL.FTZ R96, R9.reuse, R96 ;  /* 0x0000006009607220 */ /* 0x040fe20000410000 */
[----:B----4-:R-:W-:Y:S01]  /*8420*/  ULEA UR6, UR6, UR7, 0x18 ;  /* 0x0000000706067291 */ /* 0x010fe2000f8ec0ff */
[C---:B------:R-:W-:Y:S01]  /*8430*/  FMUL.FTZ R97, R9.reuse, R97 ;  /* 0x0000006109617220 */ /* 0x040fe20000410000 */
[C---:B------:R-:W-:Y:S01]  /*8440*/  FMUL.FTZ R92, R9.reuse, R92 ;  /* 0x0000005c095c7220 */ /* 0x040fe20000410000 */
[C---:B------:R-:W-:Y:S01]  /*8450*/  FMUL.FTZ R93, R9.reuse, R93 ;  /* 0x0000005d095d7220 */ /* 0x040fe20000410000 */
[C---:B------:R-:W-:Y:S01]  /*8460*/  FMUL.FTZ R36, R9.reuse, R36 ;  /* 0x0000002409247220 */ /* 0x040fe20000410000 */
[C---:B------:R-:W-:Y:S01]  /*8470*/  FMUL.FTZ R37, R9.reuse, R37 ;  /* 0x0000002509257220 */ /* 0x040fe20000410000 */
[C---:B------:R-:W-:Y:S01]  /*8480*/  FMUL.FTZ R40, R9.reuse, R40 ;  /* 0x0000002809287220 */ /* 0x040fe20000410000 */
[C---:B-1----:R-:W-:Y:S01]  /*8490*/  SHF.L.U32 R10, R100.reuse, 0x4, RZ ;  /* 0x00000004640a7819 */ /* 0x042fe200000006ff */
[C---:B------:R-:W-:Y:S01]  /*84a0*/  FMUL.FTZ R41, R9.reuse, R41 ;  /* 0x0000002909297220 */ /* 0x040fe20000410000 */
[----:B------:R-:W-:Y:S01]  /*84b0*/  SHF.L.U32 R11, R100, 0x1, RZ ;  /* 0x00000001640b7819 */ /* 0x000fe200000006ff */
[C---:B------:R-:W-:Y:S01]  /*84c0*/  FMUL.FTZ R44, R9.reuse, R44 ;  /* 0x0000002c092c7220 */ /* 0x040fe20000410000 */
[----:B------:R-:W-:Y:S01]  /*84d0*/  LOP3.LUT R12, R10, 0x1c0, RZ, 0xc0, !PT ;  /* 0x000001c00a0c7812 */ /* 0x000fe200078ec0ff */
[C---:B------:R-:W-:Y:S01]  /*84e0*/  FMUL.FTZ R45, R9.reuse, R45 ;  /* 0x0000002d092d7220 */ /* 0x040fe20000410000 */
[----:B------:R-:W-:Y:S01]  /*84f0*/  R2P PR, R100, 0x1c ;  /* 0x0000001c64007804 */ /* 0x000fe20000000000 */
[C---:B------:R-:W-:Y:S01]  /*8500*/  FMUL.FTZ R48, R9.reuse, R48 ;  /* 0x0000003009307220 */ /* 0x040fe20000410000 */
[----:B------:R-:W-:Y:S01]  /*8510*/  LOP3.LUT R12, R12, 0x38, R11, 0xf8, !PT ;  /* 0x000000380c0c7812 */ /* 0x000fe200078ef80b */
[----:B------:R-:W-:Y:S01]  /*8520*/  FMUL.FTZ R49, R9, R49 ;  /* 0x0000003109317220 */ /* 0x000fe20000410000 */
[----:B------:R-:W-:Y:S01]  /*8530*/  LOP3.LUT R11, R11, 0x6, RZ, 0xc0, !PT ;  /* 0x000000060b0b7812 */ /* 0x000fe200078ec0ff */
        /* <DEDUP_REMOVED lines=18> */
[----:B------:R-:W-:Y:S01]  /*8660*/  IADD3 R8, PT, PT, R12, R11, R8 ;  /* 0x0000000b0c087210 */ /* 0x000fe20007ffe008 */
[C---:B------:R-:W-:Y:S01]  /*8670*/  FMUL.FTZ R84, R9.reuse, R84 ;  /* 0x0000005409547220 */ /* 0x040fe20000410000 */
[----:B------:R-:W-:Y:S01]  /*8680*/  FMUL.FTZ R85, R9, R85 ;  /* 0x0000005509557220 */ /* 0x000fe20000410000 */
[----:B------:R-:W-:-:S02]  /*8690*/  MOV R9, 0x40 ;  /* 0x0000004000097802 */ /* 0x000fc40000000f00 */
[----:B------:R-:W-:Y:S02]  /*86a0*/  MOV R11, 0x20 ;  /* 0x00000020000b7802 */ /* 0x000fe40000000f00 */
[----:B------:R-:W-:Y:S02]  /*86b0*/  LEA R8, R8, UR6, 0x2 ;  /* 0x0000000608087c11 */ /* 0x000fe4000f8e10ff */
        /* <DEDUP_REMOVED lines=75> */
[----:B------:R-:W4:Y:S04]  /*8b70*/  LD.E.64 R18, desc[UR4][R2.64+0xb0] ;  /* 0x0000b00402127980 */ /* 0x000f28000c101b00 */
[----:B-1----:R-:W4:Y:S01]  /*8b80*/  LD.E R8, desc[UR4][R2.64+0x60] ;  /* 0x0000600402087980 */ /* 0x002f22000c101900 */
[----:B--2---:R-:W1:Y:S03]  /*8b90*/  @P1 MUFU.LG2 R7, R6 ;  /* 0x0000000600071308 */ /* 0x004e660000000c00 */
[----:B---3--:R2:W5:Y:S01]  /*8ba0*/  LD.E R68, desc[UR4][R2.64+0xcc] ;  /* 0x0000cc0402447980 */ /* 0x008562000c101900 */
[----:B------:R-:W-:-:S02]  /*8bb0*/  SHF.L.U32 R69, R100, 0x2, RZ ;  /* 0x0000000264457819 */ /* 0x000fc400000006ff */
[----:B----4-:R-:W-:Y:S01]  /*8bc0*/  MOV R70, 0xff800000 ;  /* 0xff80000000467802 */ /* 0x010fe20000000f00 */
[----:B------:R2:W5:Y:S01]  /*8bd0*/  LD.E.64 R78, desc[UR4][R2.64+0x78] ;  /* 0x00007804024e7980 */ /* 0x000562000c101b00 */
[----:B------:R-:W3:Y:S01]  /*8be0*/  @P0 MUFU.LG2 R5, R5 ;  /* 0x0000000500050308 */ /* 0x000ee20000000c00 */
[----:B------:R-:W-:Y:S02]  /*8bf0*/  LOP3.LUT R12, R69, 0x1f8, RZ, 0xc0, !PT ;  /* 0x000001f8450c7812 */ /* 0x000fe400078ec0ff */
[----:B------:R2:W5:Y:S01]  /*8c00*/  LD.E.64 R76, desc[UR4][R2.64+0xa8] ;  /* 0x0000a804024c7980 */ /* 0x000562000c101b00 */
[----:B------:R-:W-:Y:S02]  /*8c10*/  MOV R71, 0xff800000 ;  /* 0xff80000000477802 */ /* 0x000fe40000000f00 */
[----:B------:R-:W-:Y:S01]  /*8c20*/  SHF.R.U32.HI R73, RZ, 0x2, R100 ;  /* 0x00000002ff497819 */ /* 0x000fe20000011664 */
[----:B-1----:R-:W-:-:S04]  /*8c30*/  @P1 FMUL.FTZ R7, R7, 0.69314718246459960938 ;  /* 0x3f31721807071820 */ /* 0x002fc80000410000 */
[----:B-----5:R-:W-:Y:S01]  /*8c40*/  @P1 FFMA.FTZ R70, R4, R102, R7 ;  /* 0x0000006604461223 */ /* 0x020fe20000010007 */
[----:B------:R-:W-:Y:S01]  /*8c50*/  SHF.R.U32.HI R7, RZ, 0x1, R100 ;  /* 0x00000001ff077819 */ /* 0x000fe20000011664 */
[----:B---3--:R-:W-:-:S03]  /*8c60*/  @P0 FMUL.FTZ R5, R5, 0.69314718246459960938 ;  /* 0x3f31721805050820 */ /* 0x008fc60000410000 */
[----:B------:R-:W-:Y:S02]  /*8c70*/  LOP3.LUT R12, R12, 0x38, R7, 0x78, !PT ;  /* 0x000000380c0c7812 */ /* 0x000fe400078e7807 */
[----:B------:R-:W-:Y:S01]  /*8c80*/  LOP3.LUT R6, R7, 0x30, RZ, 0xc0, !PT ;  /* 0x0000003007067812 */ /* 0x000fe200078ec0ff */
[----:B------:R-:W-:Y:S01]  /*8c90*/  @P0 FFMA.FTZ R71, R4, R101, R5 ;  /* 0x0000006504470223 */ /* 0x000fe20000010005 */
[----:B------:R-:W-:Y:S01]  /*8ca0*/  BAR.SYNC.DEFER_BLOCKING 0x0 ;  /* 0x0000000000007b1d */ /* 0x000fe20000010000 */
[----:B------:R-:W-:Y:S02]  /*8cb0*/  LOP3.LUT P0, RZ, R100, 0x3, RZ, 0xc0, !PT ;  /* 0x0000000364ff7812 */ /* 0x000fe4000780c0ff */
[----:B------:R-:W-:Y:S02]  /*8cc0*/  LOP3.LUT R7, R10, 0x10, RZ, 0xc0, !PT ;  /* 0x000000100a077812 */ /* 0x000fe400078ec0ff */
[----:B------:R-:W-:Y:S02]  /*8cd0*/  LOP3.LUT R73, R6, 0x7, R73, 0xf8, !PT ;  /* 0x0000000706497812 */ /* 0x000fe400078ef849 */
[----:B------:R-:W-:Y:S01]  /*8ce0*/  LEA R72, R12, R7, 0x2 ;  /* 0x000000070c487211 */ /* 0x000fe200078e10ff */
[----:B------:R-:W-:Y:S04]  /*8cf0*/  BSSY.RECONVERGENT B0, `(.L_x_9443) ;  /* 0x000001e000007945 */ /* 0x000fe80003800200 */
        /* <DEDUP_REMOVED lines=15> */
[----:B------:R-:W-:-:S04]  /*8df0*/  IMAD R8, R18, R8, R173 ;  /* 0x0000000812087224 */ /* 0x000fc800078e02ad */
[----:B------:R-:W-:Y:S02]  /*8e00*/  IMAD R172, R19, R8, R172 ;  /* 0x0000000813ac7224 */ /* 0x000fe400078e02ac */
[----:B------:R2:W1:Y:S04]  /*8e10*/  LDS.128 R16, [R72+UR6+0x6000] ;  /* 0x0060000648107984 */ /* 0x0004680008000c00 */
[----:B------:R2:W1:Y:S01]  /*8e20*/  LDS.128 R8, [R72+UR6+0x7000] ;  /* 0x0070000648087984 */ /* 0x0004620008000c00 */
[----:B---34-:R-:W-:Y:S05]  /*8e30*/  @P0 BRA `(.L_x_9444) ;  /* 0x0000000000240947 */ /* 0x018fea0003800000 */
[C---:B------:R-:W-:Y:S01]  /*8e40*/  VIADD R75, R73.reuse, 0x8 ;  /* 0x00000008494b7836 */ /* 0x040fe20000000000 */
[C---:B--2---:R-:W-:Y:S02]  /*8e50*/  IADD3 R72, P0, PT, R172.reuse, R73, RZ ;  /* 0x00000049ac487210 */ /* 0x044fe40007f1e0ff */
[-C--:B------:R-:W-:Y:S02]  /*8e60*/  ISETP.GE.AND P2, PT, R73, R160.reuse, PT ;  /* 0x000000a04900720c */ /* 0x080fe40003f46270 */
[----:B------:R-:W-:Y:S02]  /*8e70*/  ISETP.GE.AND P1, PT, R75, R160, PT ;  /* 0x000000a04b00720c */ /* 0x000fe40003f26270 */
[----:B------:R-:W-:Y:S02]  /*8e80*/  LEA.HI.X.SX32 R73, R172, RZ, 0x1, P0 ;  /* 0x000000ffac497211 */ /* 0x000fe400000f0eff */
[----:B------:R-:W-:-:S04]  /*8e90*/  LEA R74, P0, R72, R76, 0x2 ;  /* 0x0000004c484a7211 */ /* 0x000fc800078010ff */
[----:B------:R-:W-:-:S05]  /*8ea0*/  LEA.HI.X R75, R72, R77, R73, 0x2, P0 ;  /* 0x0000004d484b7211 */ /* 0x000fca00000f1449 */
[----:B------:R3:W-:Y:S04]  /*8eb0*/  @!P2 ST.E desc[UR4][R74.64], R70 ;  /* 0x000000464a00a985 */ /* 0x0007e8000c101904 */
[----:B------:R3:W-:Y:S02]  /*8ec0*/  @!P1 ST.E desc[UR4][R74.64+0x20], R71 ;  /* 0x000020474a009985 */ /* 0x0007e4000c101904 */
.L_x_9444:
[----:B------:R-:W-:Y:S05]  /*8ed0*/  BSYNC.RECONVERGENT B0 ;  /* 0x0000000000007941 */ /* 0x000fea0003800200 */
.L_x_9443:
[----:B---3--:R-:W-:Y:S01]  /*8ee0*/  SHF.R.U32.HI R71, RZ, 0x4, R0 ;  /* 0x00000004ff477819 */ /* 0x008fe20000011600 */
[----:B------:R-:W-:Y:S01]  /*8ef0*/  IMAD.SHL.U32 R100, R100, 0x8, RZ ;  /* 0x0000000864647824 */ /* 0x000fe200078e00ff */
[----:B--2---:R2:W5:Y:S01]  /*8f00*/  LD.E R2, desc[UR4][R2.64+0xc0] ;  /* 0x0000c00402027980 */ /* 0x004562000c101900 */
[----:B------:R-:W-:Y:S01]  /*8f10*/  IMAD R68, R172, R68, RZ ;  /* 0x00000044ac447224 */ /* 0x000fe200078e02ff */
[CC--:B------:R-:W-:Y:S01]  /*8f20*/  ISETP.GE.AND P3, PT, R71.reuse, R160.reuse, PT ;  /* 0x000000a04700720c */ /* 0x0c0fe20003f66270 */
[C---:B------:R-:W-:Y:S01]  /*8f30*/  VIADD R73, R71.reuse, 0x8 ;  /* 0x0000000847497836 */ /* 0x040fe20000000000 */
[----:B------:R-:W-:Y:S01]  /*8f40*/  LOP3.LUT R100, R100, 0x1f80, RZ, 0xc0, !PT ;  /* 0x00001f8064647812 */ /* 0x000fe200078ec0ff */
[C---:B------:R-:W-:Y:S01]  /*8f50*/  VIADD R75, R71.reuse, 0x18 ;  /* 0x00000018474b7836 */ /* 0x040fe20000000000 */
[----:B------:R-:W-:Y:S01]  /*8f60*/  BSSY.RECONVERGENT B0, `(.L_x_9445) ;  /* 0x0000017000007945 */ /* 0x000fe20003800200 */
[----:B------:R-:W-:Y:S01]  /*8f70*/  VIADD R77, R71, 0x10 ;  /* 0x00000010474d7836 */ /* 0x000fe20000000000 */
[-C--:B------:R-:W-:Y:S01]  /*8f80*/  ISETP.GE.AND P1, PT, R73, R160.reuse, PT ;  /* 0x000000a04900720c */ /* 0x080fe20003f26270 */
[----:B------:R-:W-:Y:S01]  /*8f90*/  VIADD R73, R71, 0x20 ;  /* 0x0000002047497836 */ /* 0x000fe20000000000 */
[----:B------:R-:W-:-:S02]  /*8fa0*/  ISETP.GE.AND P2, PT, R75, R160, PT ;  /* 0x000000a04b00720c */ /* 0x000fc40003f46270 */
[-C--:B------:R-:W-:Y:S02]  /*8fb0*/  ISETP.GE.AND P0, PT, R77, R160.reuse, PT ;  /* 0x000000a04d00720c */ /* 0x080fe40003f06270 */
[----:B------:R-:W-:Y:S02]  /*8fc0*/  ISETP.GE.AND P6, PT, R73, R160, PT ;  /* 0x000000a04900720c */ /* 0x000fe40003fc6270 */
[----:B------:R-:W-:Y:S02]  /*8fd0*/  LOP3.LUT R73, R100, 0x3c, R69, 0xf8, !PT ;  /* 0x0000003c64497812 */ /* 0x000fe400078ef845 */
[----:B------:R-:W-:Y:S02]  /*8fe0*/  P2R R0, PR, RZ, 0x4 ;  /* 0x00000004ff007803 */ /* 0x000fe40000000000 */
[----:B------:R-:W-:Y:S02]  /*8ff0*/  LOP3.LUT R69, R69, 0x3c, RZ, 0xc0, !PT ;  /* 0x0000003c45457812 */ /* 0x000fe400078ec0ff */
[----:B------:R-:W-:-:S02]  /*9000*/  IADD3 R75, P2, PT, R73, R68, RZ ;  /* 0x00000044494b7210 */ /* 0x000fc40007f5e0ff */
[----:B------:R-:W-:Y:S01]  /*9010*/  LOP3.LUT R73, R69, 0x40, RZ, 0xfc, !PT ;  /* 0x0000004045497812 */ /* 0x000fe200078efcff */
[----:B--2---:R-:W-:Y:S01]  /*9020*/  VIADD R3, R71, 0x28 ;  /* 0x0000002847037836 */ /* 0x004fe20000000000 */
[----:B------:R-:W-:-:S04]  /*9030*/  LEA.HI.X.SX32 R68, R68, RZ, 0x1, P2 ;  /* 0x000000ff44447211 */ /* 0x000fc800010f0eff */
[----:B------:R-:W-:Y:S01]  /*9040*/  ISETP.GE.AND P5, PT, R3, R160, PT ;  /* 0x000000a00300720c */ /* 0x000fe20003fa6270 */
[----:B------:R-:W-:Y:S01]  /*9050*/  VIADD R3, R71, 0x30 ;  /* 0x0000003047037836 */ /* 0x000fe20000000000 */
[----:B------:R-:W-:Y:S11]  /*9060*/  @P3 BRA `(.L_x_9446) ;  /* 0x0000000000183947 */ /* 0x000ff60003800000 */
[----:B------:R-:W-:Y:S02]  /*9070*/  LEA R76, P2, R75, R78, 0x2 ;  /* 0x0000004e4b4c7211 */ /* 0x000fe400078410ff */
[-C--:B-----5:R-:W-:Y:S02]  /*9080*/  ISETP.GE.AND P3, PT, R69, R2.reuse, PT ;  /* 0x000000024500720c */ /* 0x0a0fe40003f66270 */
[----:B------:R-:W-:Y:S02]  /*9090*/  LEA.HI.X R77, R75, R79, R68, 0x2, P2 ;  /* 0x0000004f4b4d7211 */ /* 0x000fe400010f1444 */
[----:B------:R-:W-:-:S09]  /*90a0*/  ISETP.GE.AND P2, PT, R73, R2, PT ;  /* 0x000000024900720c */ /* 0x000fd20003f46270 */
[----:B-1----:R2:W-:Y:S04]  /*90b0*/  @!P3 ST.E.128 desc[UR4][R76.64], R64 ;  /* 0x000000404c00b985 */ /* 0x0025e8000c101d04 */
[----:B------:R2:W-:Y:S02]  /*90c0*/  @!P2 ST.E.128 desc[UR4][R76.64+0x100], R32 ;  /* 0x000100204c00a985 */ /* 0x0005e4000c101d04 */
.L_x_9446:
[----:B------:R-:W-:Y:S05]  /*90d0*/  BSYNC.RECONVERGENT B0 ;  /* 0x0000000000007941 */ /* 0x000fea0003800200 */
.L_x_9445:
        /* <DEDUP_REMOVED lines=12> */
.L_x_9448:
[----:B------:R-:W-:Y:S05]  /*91a0*/  BSYNC.RECONVERGENT B0 ;  /* 0x0000000000007941 */ /* 0x000fea0003800200 */
.L_x_9447:
        /* <DEDUP_REMOVED lines=11> */
.L_x_9450:
[----:B------:R-:W-:Y:S05]  /*9260*/  BSYNC.RECONVERGENT B0 ;  /* 0x0000000000007941 */ /* 0x000fea0003800200 */
.L_x_9449:
        /* <DEDUP_REMOVED lines=11> */
.L_x_9452:
[----:B------:R-:W-:Y:S05]  /*9320*/  BSYNC.RECONVERGENT B0 ;  /* 0x0000000000007941 */ /* 0x000fea0003800200 */
.L_x_9451:
        /* <DEDUP_REMOVED lines=10> */
.L_x_9454:
[----:B------:R-:W-:Y:S05]  /*93d0*/  BSYNC.RECONVERGENT B0 ;  /* 0x0000000000007941 */ /* 0x000fea0003800200 */
.L_x_9453:
        /* <DEDUP_REMOVED lines=10> */
.L_x_9456:
[----:B------:R-:W-:Y:S05]  /*9480*/  BSYNC.RECONVERGENT B0 ;  /* 0x0000000000007941 */ /* 0x000fea0003800200 */
.L_x_9455:
        /* <DEDUP_REMOVED lines=10> */
.L_x_9458:
[----:B------:R-:W-:Y:S05]  /*9530*/  BSYNC.RECONVERGENT B0 ;  /* 0x0000000000007941 */ /* 0x000fea0003800200 */
.L_x_9457:
[----:B------:R-:W-:-:S04]  /*9540*/  MOV R167, 0x0 ;  /* 0x0000000000a77802 */ /* 0x000fc80000000f00 */
[----:B-12345:R-:W-:Y:S05]  /*9550*/  @P3 RET.REL.NODEC R166 `(_ZN5flash24flash_fwd_splitkv_kernelI23Flash_fwd_kernel_traitsILi128ELi64ELi64ELi4ELb0ELb0EN7cutlass6half_tE19Flash_kernel_traitsILi128ELi64ELi64ELi4ES3_EELb0ELb0ELb0ELb0ELb0ELb0ELb1ELb0EEEvNS_16Flash_fwd_paramsE) ;  /* 0xffffff68a6a83950 */ /* 0x03efea0003c3ffff */
[-C--:B------:R-:W-:Y:S01]  /*9560*/  ISETP.GE.AND P2, PT, R69, R2.reuse, PT ;  /* 0x000000024500720c */ /* 0x080fe20003f46270 */
[----:B------:R-:W-:Y:S01]  /*9570*/  IMAD.MOV.U32 R167, RZ, RZ, 0x0 ;  /* 0x00000000ffa77424 */ /* 0x000fe200078e00ff */
[----:B------:R-:W-:-:S11]  /*9580*/  ISETP.GE.AND P0, PT, R73, R2, PT ;  /* 0x000000024900720c */ /* 0x000fd60003f06270 */
[----:B------:R-:W-:-:S04]  /*9590*/  @!P2 LEA R8, P1, R75, R78, 0x2 ;  /* 0x0000004e4b08a211 */ /* 0x000fc800078210ff */
[----:B------:R-:W-:-:S05]  /*95a0*/  @!P2 LEA.HI.X R9, R75, R79, R68, 0x2, P1 ;  /* 0x0000004f4b09a211 */ /* 0x000fca00008f1444 */
[----:B------:R1:W-:Y:S02]  /*95b0*/  @!P2 ST.E.128 desc[UR4][R8.64+0x7000], R36 ;  /* 0x007000240800a985 */ /* 0x0003e4000c101d04 */
[----:B-1----:R-:W-:Y:S05]  /*95c0*/  @P0 RET.REL.NODEC R166 `(_ZN5flash24flash_fwd_splitkv_kernelI23Flash_fwd_kernel_traitsILi128ELi64ELi64ELi4ELb0ELb0EN7cutlass6half_tE19Flash_kernel_traitsILi128ELi64ELi64ELi4ES3_EELb0ELb0ELb0ELb0ELb0ELb0ELb1ELb0EEEvNS_16Flash_fwd_paramsE) ;  /* 0xffffff68a68c0950 */ /* 0x002fea0003c3ffff */
[----:B------:R-:W-:Y:S01]  /*95d0*/  LEA R2, P0, R75, R78, 0x2 ;  /* 0x0000004e4b027211 */ /* 0x000fe200078010ff */
[----:B------:R-:W-:-:S03]  /*95e0*/  IMAD.MOV.U32 R167, RZ, RZ, 0x0 ;  /* 0x00000000ffa77424 */ /* 0x000fc600078e00ff */
[----:B------:R-:W-:-:S05]  /*95f0*/  LEA.HI.X R3, R75, R79, R68, 0x2, P0 ;  /* 0x0000004f4b037211 */ /* 0x000fca00000f1444 */
[----:B------:R1:W-:Y:S02]  /*9600*/  ST.E.128 desc[UR4][R2.64+0x7100], R4 ;  /* 0x0071000402007985 */ /* 0x0003e4000c101d04 */
[----:B-1----:R-:W-:Y:S05]  /*9610*/  RET.REL.NODEC R166 `(_ZN5flash24flash_fwd_splitkv_kernelI23Flash_fwd_kernel_traitsILi128ELi64ELi64ELi4ELb0ELb0EN7cutlass6half_tE19Flash_kernel_traitsILi128ELi64ELi64ELi4ES3_EELb0ELb0ELb0ELb0ELb0ELb0ELb1ELb0EEEvNS_16Flash_fwd_paramsE) ;  /* 0xffffff68a6787950 */ /* 0x002fea0003c3ffff */
.L_x_9442:
[----:B------:R-:W-:Y:S01]  /*9620*/  MOV R10, 0x2 ;  /* 0x00000002000a7802 */ /* 0x000fe20000000f00 */
[----:B------:R-:W-:Y:S01]  /*9630*/  IMAD.MOV.U32 R5, RZ, RZ, 0x1f ;  /* 0x0000001fff057424 */ /* 0x000fe200078e00ff */
[----:B------:R-:W-:-:S07]  /*9640*/  MOV R7, 0xffffffff ;  /* 0xffffffff00077802 */ /* 0x000fce0000000f00 */
[----:B-----5:R-:W-:Y:S05]  /*9650*/  WARPSYNC.COLLECTIVE R7, `(.L_x_9459) ;  /* 0x0000000007087348 */ /* 0x020fea0003c00000 */
[----:B------:R1:W2:Y:S02]  /*9660*/  SHFL.BFLY P0, R12, R181, R10, R5 ;  /* 0x0c00000ab50c7389 */ /* 0x0002a40000000005 */
[----:B-12--5:R-:W-:Y:S05]  /*9670*/  ENDCOLLECTIVE ;  /* 0x000000000000791b */ /* 0x026fea0003800000 */
.L_x_9459:
[----:B------:R-:W-:Y:S02]  /*9680*/  IMAD.MOV.U32 R6, RZ, RZ, R12 ;  /* 0x000000ffff067224 */ /* 0x000fe400078e000c */
[----:B------:R-:W-:Y:S02]  /*9690*/  IMAD.MOV.U32 R10, RZ, RZ, 0x1 ;  /* 0x00000001ff0a7424 */ /* 0x000fe400078e00ff */
[----:B------:R-:W-:-:S05]  /*96a0*/  FADD.FTZ R9, R6, R181 ;  /* 0x000000b506097221 */ /* 0x000fca0000010000 */
[----:B------:R-:W-:-:S07]  /*96b0*/  MOV R181, R9 ;  /* 0x0000000900b57202 */ /* 0x000fce0000000f00 */
[----:B------:R-:W-:Y:S05]  /*96c0*/  WARPSYNC.COLLECTIVE R7, `(.L_x_9460) ;  /* 0x0000000007087348 */ /* 0x000fea0003c00000 */
[----:B------:R1:W2:Y:S02]  /*96d0*/  SHFL.BFLY P0, R12, R181, R10, R5 ;  /* 0x0c00000ab50c7389 */ /* 0x0002a40000000005 */
[----:B-12---:R-:W-:Y:S05]  /*96e0*/  ENDCOLLECTIVE ;  /* 0x000000000000791b */ /* 0x006fea0003800000 */
.L_x_9460:
[----:B------:R-:W-:Y:S01]  /*96f0*/  MOV R181, R179 ;  /* 0x000000b300b57202 */ /* 0x000fe20000000f00 */
[----:B------:R-:W-:Y:S01]  /*9700*/  IMAD.MOV.U32 R10, RZ, RZ, 0x2 ;  /* 0x00000002ff0a7424 */ /* 0x000fe200078e00ff */
[----:B------:R-:W-:-:S07]  /*9710*/  MOV R6, R12 ;  /* 0x0000000c00067202 */ /* 0x000fce0000000f00 */
[----:B------:R-:W-:Y:S05]  /*9720*/  WARPSYNC.COLLECTIVE R7, `(.L_x_9461) ;  /* 0x0000000007087348 */ /* 0x000fea0003c00000 */
[----:B------:R1:W2:Y:S02]  /*9730*/  SHFL.BFLY P0, R12, R181, R10, R5 ;  /* 0x0c00000ab50c7389 */ /* 0x0002a40000000005 */
[----:B-12---:R-:W-:Y:S05]  /*9740*/  ENDCOLLECTIVE ;  /* 0x000000000000791b */ /* 0x006fea0003800000 */
.L_x_9461:
[----:B------:R-:W-:Y:S01]  /*9750*/  FADD.FTZ R6, R9, R6 ;  /* 0x0000000609067221 */ /* 0x000fe20000010000 */
[----:B------:R-:W-:Y:S01]  /*9760*/  FADD.FTZ R11, R12, R179 ;  /* 0x000000b30c0b7221 */ /* 0x000fe20000010000 */
[----:B------:R-:W-:-:S04]  /*9770*/  MOV R10, 0x1 ;  /* 0x00000001000a7802 */ /* 0x000fc80000000f00 */
[----:B------:R-:W-:-:S07]  /*9780*/  MOV R181, R11 ;  /* 0x0000000b00b57202 */ /* 0x000fce0000000f00 */
[----:B------:R-:W-:Y:S05]  /*9790*/  WARPSYNC.COLLECTIVE R7, `(.L_x_9462) ;  /* 0x0000000007087348 */ /* 0x000fea0003c00000 */
[----:B------:R1:W2:Y:S02]  /*97a0*/  SHFL.BFLY P0, R12, R181, R10, R5 ;  /* 0x0c00000ab50c7389 */ /* 0x0002a40000000005 */
[----:B-12---:R-:W-:Y:S05]  /*97b0*/  ENDCOLLECTIVE ;  /* 0x000000000000791b */ /* 0x006fea0003800000 */
.L_x_9462:
[----:B------:R-:W-:Y:S05]  /*97c0*/  BRA `(.L_x_9463) ;  /* 0xffffffe800e87947 */ /* 0x000fea000383ffff */
.L_x_9464:
        /* <DEDUP_REMOVED lines=11> */
.L_x_14968:


//--------------------- .text._ZN5flash24flash_fwd_splitkv_kernelI23Flash_fwd_kernel_traitsILi128ELi64ELi64ELi4ELb0ELb0EN7cutlass6half_tE19Flash_kernel_traitsILi128ELi64ELi64ELi4ES3_EELb0ELb0ELb0ELb0ELb0ELb1ELb1ELb0EEEvNS_16Flash_fwd_paramsE --------------------------
	.section	.text._ZN5flash24flash_fwd_splitkv_kernelI23Flash_fwd_kernel_traitsILi128ELi64ELi64ELi4ELb0ELb0EN7cutlass6half_tE19Flash_kernel_traitsILi128ELi64ELi64ELi4ES3_EELb0ELb0ELb0ELb0ELb0ELb1ELb1ELb0EEEvNS_16Flash_fwd_paramsE,"ax",@progbits
	.align	128
        .global         _ZN5flash24flash_fwd_splitkv_kernelI23Flash_fwd_kernel_traitsILi128ELi64ELi64ELi4ELb0ELb0EN7cutlass6half_tE19Flash_kernel_traitsILi128ELi64ELi64ELi4ES3_EELb0ELb0ELb0ELb0ELb0ELb1ELb1ELb0EEEvNS_16Flash_fwd_paramsE
        .type           _ZN5flash24flash_fwd_splitkv_kernelI23Flash_fwd_kernel_traitsILi128ELi64ELi64ELi4ELb0ELb0EN7cutlass6half_tE19Flash_kernel_traitsILi128ELi64ELi64ELi4ES3_EELb0ELb0ELb0ELb0ELb0ELb1ELb1ELb0EEEvNS_16Flash_fwd_paramsE,@function
        .size           _ZN5flash24flash_fwd_splitkv_kernelI23Flash_fwd_kernel_traitsILi128ELi64ELi64ELi4ELb0ELb0EN7cutlass6half_tE19Flash_kernel_traitsILi128ELi64ELi64ELi4ES3_EELb0ELb0ELb0ELb0ELb0ELb1ELb1ELb0EEEvNS_16Flash_fwd_paramsE,(.L_x_14969 - _ZN5flash24flash_fwd_splitkv_kernelI23Flash_fwd_kernel_traitsILi128ELi64ELi64ELi4ELb0ELb0EN7cutlass6half_tE19Flash_kernel_traitsILi128ELi64ELi64ELi4ES3_EELb0ELb0ELb0ELb0ELb0ELb1ELb1ELb0EEEvNS_16Flash_fwd_paramsE)
        .other          _ZN5flash24flash_fwd_splitkv_kernelI23Flash_fwd_kernel_traitsILi128ELi64ELi64ELi4ELb0ELb0EN7cutlass6half_tE19Flash_kernel_traitsILi128ELi64ELi64ELi4ES3_EELb0ELb0ELb0ELb0ELb0ELb1ELb1ELb0EEEvNS_16Flash_fwd_paramsE,@"STO_CUDA_ENTRY STV_DEFAULT"
_ZN5flash24flash_fwd_splitkv_kernelI23Flash_fwd_kernel_traitsILi128ELi64ELi64ELi4ELb0ELb0EN7cutlass6half_tE19Flash_kernel_traitsILi128ELi64ELi64ELi4ES3_EELb0ELb0ELb0ELb0ELb0ELb1ELb1ELb0EEEvNS_16Flash_fwd_paramsE:
.text._ZN5flash24flash_fwd_splitkv_kernelI23Flash_fwd_kernel_traitsILi128ELi64ELi64ELi4ELb0ELb0EN7cutlass6half_tE19Flash_kernel_traitsILi128ELi64ELi64ELi4ES3_EELb0ELb0ELb0ELb0ELb0ELb1ELb1ELb0EEEvNS_16Flash_fwd_paramsE:
        /* <DEDUP_REMOVED lines=29> */
[----:B-1----:R-:W-:Y:S05]  /*01d0*/  CALL.REL.NOINC `($_ZN5flash24flash_fwd_splitkv_kernelI23Flash_fwd_kernel_traitsILi128ELi64ELi64ELi4ELb0ELb0EN7cutlass6half_tE19Flash_kernel_traitsILi128ELi64ELi64ELi4ES3_EELb0ELb0ELb0ELb0ELb0ELb1ELb1ELb0EEEvNS_16Flash_fwd_paramsE$_ZN5flash30compute_attn_1rowblock_splitkvI23Flash_fwd_kernel_traitsILi128ELi64ELi64ELi4ELb0ELb0EN7cutlass6half_tE19Flash_kernel_traitsILi128ELi64ELi64ELi4ES3_EELb0ELb0ELb0ELb0ELb0ELb1ELb1ELb0ENS_16Flash_fwd_paramsEEEvRKT8_iiiii) ;  /* 0x0000000000087944 */ /* 0x002fea0003c00000 */
[----:B------:R-:W-:Y:S05]  /*01e0*/  BSYNC.RECONVERGENT B2 ;  /* 0x0000000000027941 */ /* 0x000fea0003800200 */
.L_x_9465:
[----:B------:R-:W-:Y:S05]  /*01f0*/  EXIT ;  /* 0x000000000000794d */ /* 0x000fea0003800000 */
        .type           $_ZN5flash24flash_fwd_splitkv_kernelI23Flash_fwd_kernel_traitsILi128ELi64ELi64ELi4ELb0ELb0EN7cutlass6half_tE19Flash_kernel_traitsILi128ELi64ELi64ELi4ES3_EELb0ELb0ELb0ELb0ELb0ELb1ELb1ELb0EEEvNS_16Flash_fwd_paramsE$_ZN5flash30compute_attn_1rowblock_splitkvI23Flash_fwd_kernel_traitsILi128ELi64ELi64ELi4ELb0ELb0EN7cutlass6half_tE19Flash_kernel_traitsILi128ELi64ELi64ELi4ES3_EELb0ELb0ELb0ELb0ELb0ELb1ELb1ELb0ENS_16Flash_fwd_paramsEEEvRKT8_iiiii,@function
        .size           $_ZN5flash24flash_fwd_splitkv_kernelI23Flash_fwd_kernel_traitsILi128ELi64ELi64ELi4ELb0ELb0EN7cutlass6half_tE19Flash_kernel_traitsILi128ELi64ELi64ELi4ES3_EELb0ELb0ELb0ELb0ELb0ELb1ELb1ELb0EEEvNS_16Flash_fwd_paramsE$_ZN5flash30compute_attn_1rowblock_splitkvI23Flash_fwd_kernel_traitsILi128ELi64ELi64ELi4ELb0ELb0EN7cutlass6half_tE19Flash_kernel_traitsILi128ELi64ELi64ELi4ES3_EELb0ELb0ELb0ELb0ELb0ELb1ELb1ELb0ENS_16Flash_fwd_paramsEEEvRKT8_iiiii,(.L_x_14969 - $_ZN5flash24flash_fwd_splitkv_kernelI23Flash_fwd_kernel_traitsILi128ELi64ELi64ELi4ELb0ELb0EN7cutlass6half_tE19Flash_kernel_traitsILi128ELi64ELi64ELi4ES3_EELb0ELb0ELb0ELb0ELb0ELb1ELb1ELb0EEEvNS_16Flash_fwd_paramsE$_ZN5flash30compute_attn_1rowblock_splitkvI23Flash_fwd_kernel_traitsILi128ELi64ELi64ELi4ELb0ELb0EN7cutlass6half_tE19Flash_kernel_traitsILi128ELi64ELi64ELi4ES3_EELb0ELb0ELb0ELb0ELb0ELb1ELb1ELb0ENS_16Flash_fwd_paramsEEEvRKT8_iiiii)
$_ZN5flash24flash_fwd_splitkv_kernelI23Flash_fwd_kernel_traitsILi128ELi64ELi64ELi4ELb0ELb0EN7cutlass6half_tE19Flash_kernel_traitsILi128ELi64ELi64ELi4ES3_EELb0ELb0ELb0ELb0ELb0ELb1ELb1ELb0EEEvNS_16Flash_fwd_paramsE$_ZN5flash30compute_attn_1rowblock_splitkvI23Flash_fwd_kernel_traitsILi128ELi64ELi64ELi4ELb0ELb0EN7cutlass6half_tE19Flash_kernel_traitsILi128ELi64ELi64ELi4ES3_EELb0ELb0ELb0ELb0ELb0ELb1ELb1ELb0ENS_16Flash_fwd_paramsEEEvRKT8_iiiii:
        /* <DEDUP_REMOVED lines=30> */
[----:B------:R-:W-:-:S03]  /*03e0*/  ISETP.NE.U32.AND P0, PT, R12, RZ, PT ;  /* 0x000000ff0c00720c */ /* 0x000fc60003f05070 */
[----:B------:R-:W-:Y:S01]  /*03f0*/  IMAD.X R21, R17, 0x1, R0, P1 ;  /* 0x0000000111157824 */ /* 0x000fe200008e0600 */
[----:B------:R-:W-:Y:S01]  /*0400*/  ISETP.NE.AND.EX P0, PT, R13, RZ, PT, P0 ;  /* 0x000000ff0d00720c */ /* 0x000fe20003f05300 */
[----:B------:R-:W-:Y:S02]  /*0410*/  IMAD.MOV.U32 R17, RZ, RZ, -0x1 ;  /* 0xffffffffff117424 */ /* 0x000fe400078e00ff */
[----:B------:R-:W-:Y:S10]  /*0420*/  @!P2 BRA `(.L_x_9467) ;  /* 0x000000000010a947 */ /* 0x000ff40003800000 */
[----:B------:R-:W3:Y:S02]  /*0430*/  LD.E.U8 R6, desc[UR4][R2.64+0x1b2] ;  /* 0x0001b20402067980 */ /* 0x000ee4000c101100 */
[----:B---3--:R-:W-:-:S13]  /*0440*/  ISETP.NE.AND P1, PT, R6, RZ, PT ;  /* 0x000000ff0600720c */ /* 0x008fda0003f25270 */
[----:B------:R-:W-:Y:S05]  /*0450*/  @!P1 BRA `(.L_x_9467) ;  /* 0x0000000000049947 */ /* 0x000fea0003800000 */
[----:B------:R3:W5:Y:S02]  /*0460*/  LD.E R17, desc[UR4][R20.64] ;  /* 0x0000000414117980 */ /* 0x000764000c101900 */
.L_x_9467:
[----:B------:R-:W-:Y:S05]  /*0470*/  BSYNC.RECONVERGENT B0 ;  /* 0x0000000000007941 */ /* 0x000fea0003800200 */
.L_x_9466:
[----:B------:R-:W-:Y:S04]  /*0480*/  BSSY.RECONVERGENT B0, `(.L_x_9468) ;  /* 0x0000007000007945 */ /* 0x000fe80003800200 */
[----:B------:R-:W-:Y:S05]  /*0490*/  @!P3 BRA `(.L_x_9469) ;  /* 0x000000000014b947 */ /* 0x000fea0003800000 */
[----:B-----5:R-:W4:Y:S02]  /*04a0*/  LD.E.U8 R5, desc[UR4][R2.64+0x1b2] ;  /* 0x0001b20402057980 */ /* 0x020f24000c101100 */
[----:B----4-:R-:W-:-:S13]  /*04b0*/  ISETP.NE.AND P1, PT, R5, RZ, PT ;  /* 0x000000ff0500720c */ /* 0x010fda0003f25270 */
[----:B------:R-:W4:Y:S02]  /*04c0*/  @P1 LD.E R6, desc[UR4][R20.64+0x4] ;  /* 0x0000040414061980 */ /* 0x000f24000c101900 */
[----:B----4-:R-:W-:-:S06]  /*04d0*/  @P1 IADD3 R5, PT, PT, R6, -R17, RZ ;  /* 0x8000001106051210 */ /* 0x010fcc0007ffe0ff */
[----:B------:R4:W5:Y:S02]  /*04e0*/  @!P1 LD.E R5, desc[UR4][R20.64] ;  /* 0x0000000414059980 */ /* 0x000964000c101900 */
.L_x_9469:
[----:B------:R-:W-:Y:S05]  /*04f0*/  BSYNC.RECONVERGENT B0 ;  /* 0x0000000000007941 */ /* 0x000fea0003800200 */
.L_x_9468:
        /* <DEDUP_REMOVED lines=8> */
.L_x_9471:
[----:B------:R-:W5:Y:S01]  /*0580*/  LD.E.64 R6, desc[UR4][R2.64+0x108] ;  /* 0x0001080402067980 */ /* 0x000f62000c101b00 */
[----:B------:R-:W-:Y:S01]  /*0590*/  BSSY.RECONVERGENT B0, `(.L_x_9473) ;  /* 0x0000006000007945 */ /* 0x000fe20003800200 */
[----:B------:R-:W-:Y:S01]  /*05a0*/  IMAD.MOV.U32 R100, RZ, RZ, RZ ;  /* 0x000000ffff647224 */ /* 0x000fe200078e00ff */
[----:B-----5:R-:W-:-:S04]  /*05b0*/  ISETP.NE.U32.AND P0, PT, R6, RZ, PT ;  /* 0x000000ff0600720c */ /* 0x020fc80003f05070 */
[----:B------:R-:W-:-:S13]  /*05c0*/  ISETP.NE.AND.EX P0, PT, R7, RZ, PT, P0 ;  /* 0x000000ff0700720c */ /* 0x000fda0003f05300 */
[----:B------:R-:W-:Y:S05]  /*05d0*/  @!P0 BRA `(.L_x_9474) ;  /* 0x0000000000048947 */ /* 0x000fea0003800000 */
[----:B------:R1:W5:Y:S02]  /*05e0*/  LD.E R100, desc[UR4][R2.64+0xbc] ;  /* 0x0000bc0402647980 */ /* 0x000364000c101900 */
.L_x_9474:
[----:B------:R-:W-:Y:S05]  /*05f0*/  BSYNC.RECONVERGENT B0 ;  /* 0x0000000000007941 */ /* 0x000fea0003800200 */
.L_x_9473:
[----:B-----5:R-:W-:Y:S02]  /*0600*/  IADD3 R100, PT, PT, R100, R5, -R14 ;  /* 0x0000000564647210 */ /* 0x020fe40007ffe80e */
.L_x_9472:
[----:B------:R-:W-:Y:S05]  /*0610*/  BSYNC.RECONVERGENT B1 ;  /* 0x0000000000017941 */ /* 0x000fea0003800200 */
.L_x_9470:
[----:B------:R-:W-:Y:S01]  /*0620*/  IMAD.SHL.U32 R164, R33, 0x40, RZ ;  /* 0x0000004021a47824 */ /* 0x000fe200078e00ff */
[----:B------:R-:W-:-:S04]  /*0630*/  MOV R159, 0x0 ;  /* 0x00000000009f7802 */ /* 0x000fc80000000f00 */
[----:B------:R-:W-:-:S13]  /*0640*/  ISETP.GT.AND P0, PT, R19, R164, PT ;  /* 0x000000a41300720c */ /* 0x000fda0003f04270 */
[----:B-1234-:R-:W-:Y:S05]  /*0650*/  @!P0 RET.REL.NODEC R158 `(_ZN5flash24flash_fwd_splitkv_kernelI23Flash_fwd_kernel_traitsILi128ELi64ELi64ELi4ELb0ELb0EN7cutlass6half_tE19Flash_kernel_traitsILi128ELi64ELi64ELi4ES3_EELb0ELb0ELb0ELb0ELb0ELb1ELb1ELb0EEEvNS_16Flash_fwd_paramsE) ;  /* 0xfffffff89e688950 */ /* 0x01efea0003c3ffff */
        /* <DEDUP_REMOVED lines=73> */
.L_x_9477:
[----:B------:R-:W-:Y:S05]  /*0af0*/  BSYNC.RECONVERGENT B0 ;  /* 0x0000000000007941 */ /* 0x000fea0003800200 */
.L_x_9476:
        /* <DEDUP_REMOVED lines=12> */
.L_x_9479:
[----:B------:R-:W-:Y:S05]  /*0bc0*/  BSYNC.RECONVERGENT B0 ;  /* 0x0000000000007941 */ /* 0x000fea0003800200 */
.L_x_9478:
        /* <DEDUP_REMOVED lines=12> */
.L_x_9481:
[----:B------:R-:W-:Y:S05]  /*0c90*/  BSYNC.RECONVERGENT B0 ;  /* 0x0000000000007941 */ /* 0x000fea0003800200 */
.L_x_9480:
        /* <DEDUP_REMOVED lines=12> */
.L_x_9483:
[----:B------:R-:W-:Y:S05]  /*0d60*/  BSYNC.RECONVERGENT B0 ;  /* 0x0000000000007941 */ /* 0x000fea0003800200 */
.L_x_9482:
        /* <DEDUP_REMOVED lines=11> */
.L_x_9485:
[----:B------:R-:W-:Y:S05]  /*0e20*/  BSYNC.RECONVERGENT B0 ;  /* 0x0000000000007941 */ /* 0x000fea0003800200 */
.L_x_9484:
        /* <DEDUP_REMOVED lines=11> */
.L_x_9487:
[----:B------:R-:W-:Y:S05]  /*0ee0*/  BSYNC.RECONVERGENT B0 ;  /* 0x0000000000007941 */ /* 0x000fea0003800200 */
.L_x_9486:
        /* <DEDUP_REMOVED lines=12> */
.L_x_9489:
[----:B------:R-:W-:Y:S05]  /*0fb0*/  BSYNC.RECONVERGENT B0 ;  /* 0x0000000000007941 */ /* 0x000fea0003800200 */
.L_x_9488:
        /* <DEDUP_REMOVED lines=15> */
.L_x_9491:
[----:B------:R-:W-:Y:S05]  /*10b0*/  BSYNC.RECONVERGENT B0 ;  /* 0x0000000000007941 */ /* 0x000fea0003800200 */
.L_x_9490:
        /* <DEDUP_REMOVED lines=20> */
[----:B-1----:R-:W-:Y:S05]  /*1200*/  @P6 RET.REL.NODEC R158 `(_ZN5flash24flash_fwd_splitkv_kernelI23Flash_fwd_kernel_traitsILi128ELi64ELi64ELi4ELb0ELb0EN7cutlass6half_tE19Flash_kernel_traitsILi128ELi64ELi64ELi4ES3_EELb0ELb0ELb0ELb0ELb0ELb1ELb1ELb0EEEvNS_16Flash_fwd_paramsE) ;  /* 0xffffffec9e7c6950 */ /* 0x002fea0003c3ffff */
[----:B------:R-:W-:Y:S02]  /*1210*/  MOV R5, 0xff800000 ;  /* 0xff80000000057802 */ /* 0x000fe40000000f00 */
[----:B------:R-:W-:-:S03]  /*1220*/  MOV R159, 0x0 ;  /* 0x00000000009f7802 */ /* 0x000fc60000000f00 */
[----:B------:R1:W-:Y:S02]  /*1230*/  ST.E desc[UR4][R2.64+0xe0], R5 ;  /* 0x0000e00502007985 */ /* 0x0003e4000c101904 */
[----:B-1----:R-:W-:Y:S05]  /*1240*/  RET.REL.NODEC R158 `(_ZN5flash24flash_fwd_splitkv_kernelI23Flash_fwd_kernel_traitsILi128ELi64ELi64ELi4ELb0ELb0EN7cutlass6half_tE19Flash_kernel_traitsILi128ELi64ELi64ELi4ES3_EELb0ELb0ELb0ELb0ELb0ELb1ELb1ELb0EEEvNS_16Flash_fwd_paramsE) ;  /* 0xffffffec9e6c7950 */ /* 0x002fea0003c3ffff */
.L_x_9475:
        /* <DEDUP_REMOVED lines=102> */
.L_x_9493:
        /* <DEDUP_REMOVED lines=78> */
.L_x_9494:
[----:B------:R-:W-:Y:S05]  /*1d90*/  BSYNC.RECONVERGENT B0 ;  /* 0x0000000000007941 */ /* 0x000fea0003800200 */
.L_x_9492:
        /* <DEDUP_REMOVED lines=86> */
.L_x_9496:
[----:B------:R-:W-:Y:S05]  /*2300*/  BSYNC.RECONVERGENT B0 ;  /* 0x0000000000007941 */ /* 0x000fea0003800200 */
.L_x_9495:
        /* <DEDUP_REMOVED lines=34> */
.L_x_9498:
[----:B------:R-:W-:Y:S05]  /*2530*/  BSYNC.RECONVERGENT B0 ;  /* 0x0000000000007941 */ /* 0x000fea0003800200 */
.L_x_9497:
        /* <DEDUP_REMOVED lines=34> */
.L_x_9500:
[----:B------:R-:W-:Y:S05]  /*2760*/  BSYNC.RECONVERGENT B0 ;  /* 0x0000000000007941 */ /* 0x000fea0003800200 */
.L_x_9499:
        /* <DEDUP_REMOVED lines=30> */
.L_x_9502:
[----:B------:R-:W-:Y:S05]  /*2950*/  BSYNC.RECONVERGENT B0 ;  /* 0x0000000000007941 */ /* 0x000fea0003800200 */
.L_x_9501:
        /* <DEDUP_REMOVED lines=16> */
.L_x_9504:
[----:B------:R-:W-:Y:S05]  /*2a60*/  BSYNC.RECONVERGENT B0 ;  /* 0x0000000000007941 */ /* 0x000fea0003800200 */
.L_x_9503:
        /* <DEDUP_REMOVED lines=14> */
.L_x_9506:
[----:B------:R-:W-:Y:S05]  /*2b50*/  BSYNC.RECONVERGENT B0 ;  /* 0x0000000000007941 */ /* 0x000fea0003800200 */
.L_x_9505:
        /* <DEDUP_REMOVED lines=16> */
.L_x_9508:
[----:B------:R-:W-:Y:S05]  /*2c60*/  BSYNC.RECONVERGENT B0 ;  /* 0x0000000000007941 */ /* 0x000fea0003800200 */
.L_x_9507:
        /* <DEDUP_REMOVED lines=16> */
.L_x_9510:
[----:B------:R-:W-:Y:S05]  /*2d70*/  BSYNC.RECONVERGENT B0 ;  /* 0x0000000000007941 */ /* 0x000fea0003800200 */
.L_x_9509:
[----:B------:R-:W0:Y:S01]  /*2d80*/  LDGDEPBAR ;  /* 0x00000000000079af */ /* 0x000e220000000000 */
[----:B------:R-:W-:Y:S01]  /*2d90*/  SHF.R.S32.HI R15, RZ, 0x1f, R13 ;  /* 0x0000001fff0f7819 */ /* 0x000fe2000001140d */
[-C--:B------:R-:W-:Y:S01]  /*2da0*/  IMAD R7, R39, R13.reuse, RZ ;  /* 0x0000000d27077224 */ /* 0x080fe200078e02ff */
[----:B------:R-:W-:Y:S01]  /*2db0*/  IADD3 R16, P1, P0, R40, R16, R163 ;  /* 0x0000001028107210 */ /* 0x000fe2000783e0a3 */
[----:B------:R-:W-:Y:S02]  /*2dc0*/  IMAD.IADD R4, R41, 0x1, R4 ;  /* 0x0000000129047824 */ /* 0x000fe400078e0204 */
[----:B----4-:R-:W-:Y:S01]  /*2dd0*/  IMAD.WIDE.U32 R18, R38, R13, RZ ;  /* 0x0000000d26127225 */ /* 0x010fe200078e00ff */
[----:B------:R-:W-:Y:S02]  /*2de0*/  SHF.R.U32.HI R13, RZ, 0x4, R8 ;  /* 0x00000004ff0d7819 */ /* 0x000fe40000011608 */
[----:B------:R-:W-:Y:S01]  /*2df0*/  IADD3.X R4, PT, PT, R4, R11, RZ, P1, P0 ;  /* 0x0000000b04047210 */ /* 0x000fe20000fe04ff */
[----:B------:R-:W-:Y:S01]  /*2e00*/  IMAD R7, R15, R38, R7 ;  /* 0x000000260f077224 */ /* 0x000fe200078e0207 */
[----:B------:R-:W-:Y:S01]  /*2e10*/  IADD3 R16, P0, PT, R16, R18, RZ ;  /* 0x0000001210107210 */ /* 0x000fe20007f1e0ff */
[----:B------:R-:W-:-:S02]  /*2e20*/  IMAD.SHL.U32 R11, R8, 0x40, RZ ;  /* 0x00000040080b7824 */ /* 0x000fc400078e00ff */
[----:B------:R-:W-:Y:S02]  /*2e30*/  IMAD.IADD R7, R19, 0x1, R7 ;  /* 0x0000000113077824 */ /* 0x000fe400078e0207 */
[----:B------:R-:W-:Y:S02]  /*2e40*/  IMAD R157, R151, R30, RZ ;  /* 0x0000001e979d7224 */ /* 0x000fe400078e02ff */
[----:B------:R-:W-:Y:S01]  /*2e50*/  IMAD.X R17, R4, 0x1, R7, P0 ;  /* 0x0000000104117824 */ /* 0x000fe200000e0607 */
[----:B------:R-:W-:Y:S01]  /*2e60*/  SHF.R.U32.HI R4, RZ, 0x1, R8 ;  /* 0x00000001ff047819 */ /* 0x000fe20000011608 */
[----:B------:R-:W-:Y:S01]  /*2e70*/  IMAD.SHL.U32 R15, R150, 0x10, RZ ;  /* 0x00000010960f7824 */ /* 0x000fe200078e00ff */
[----:B------:R-:W-:Y:S01]  /*2e80*/  LOP3.LUT R7, R11, 0x1c0, RZ, 0xc0, !PT ;  /* 0x000001c00b077812 */ /* 0x000fe200078ec0ff */
[----:B------:R-:W-:Y:S01]  /*2e90*/  IMAD.WIDE.U32 R30, R30, R150, R16 ;  /* 0x000000961e1e7225 */ /* 0x000fe200078e0010 */
[----:B------:R-:W-:Y:S01]  /*2ea0*/  SHF.L.U64.HI R16, R150, 0x4, R151 ;  /* 0x0000000496107819 */ /* 0x000fe20000010297 */
[----:B------:R-:W-:-:S04]  /*2eb0*/  DEPBAR.LE SB0, 0x0 ;  /* 0x000080000000791a */ /* 0x000fc80000000000 */
[----:B------:R-:W-:-:S07]  /*2ec0*/  IMAD.IADD R157, R31, 0x1, R157 ;  /* 0x000000011f9d7824 */ /* 0x000fce00078e029d */
[----:B------:R-:W-:Y:S05]  /*2ed0*/  WARPSYNC.ALL ;  /* 0x0000000000007948 */ /* 0x000fea0003800000 */
[----:B------:R-:W-:Y:S01]  /*2ee0*/  BAR.SYNC.DEFER_BLOCKING 0x0 ;  /* 0x0000000000007b1d */ /* 0x000fe20000010000 */
[C---:B------:R-:W-:Y:S02]  /*2ef0*/  LEA R156, P0, R30.reuse, R20, 0x1 ;  /* 0x000000141e9c7211 */ /* 0x040fe400078008ff */
[----:B------:R-:W-:Y:S02]  /*2f00*/  LOP3.LUT R17, R7, 0x8, R4, 0xf8, !PT ;  /* 0x0000000807117812 */ /* 0x000fe400078ef804 */
[----:B------:R-:W-:Y:S01]  /*2f10*/  LEA.HI.X R157, R30, R21, R157, 0x1, P0 ;  /* 0x000000151e9d7211 */ /* 0x000fe200000f0c9d */
[----:B------:R-:W-:Y:S01]  /*2f20*/  BSSY.RECONVERGENT B0, `(.L_x_9511) ;  /* 0x0000015000007945 */ /* 0x000fe20003800200 */
        /* <DEDUP_REMOVED lines=18> */
.L_x_9512:
[----:B------:R4:W-:Y:S04]  /*3050*/  STS.128 [R161+0x8000], RZ ;  /* 0x008000ffa1007388 */ /* 0x0009e80000000c00 */
[----:B------:R4:W-:Y:S02]  /*3060*/  STS.128 [R161+0xa000], RZ ;  /* 0x00a000ffa1007388 */ /* 0x0009e40000000c00 */
.L_x_9513:
[----:B------:R-:W-:Y:S05]  /*3070*/  BSYNC.RECONVERGENT B0 ;  /* 0x0000000000007941 */ /* 0x000fea0003800200 */
.L_x_9511:
[-C--:B------:R-:W-:Y:S01]  /*3080*/  ISETP.GE.AND P1, PT, R14, R5.reuse, PT ;  /* 0x000000050e00720c */ /* 0x080fe20003f26270 */
[----:B------:R-:W-:Y:S01]  /*3090*/  BSSY.RECONVERGENT B0, `(.L_x_9514) ;  /* 0x0000014000007945 */ /* 0x000fe20003800200 */
[C---:B------:R-:W-:Y:S02]  /*30a0*/  LEA R14, P0, R15.reuse, R156, 0x1 ;  /* 0x0000009c0f0e7211 */ /* 0x040fe400078008ff */
        /* <DEDUP_REMOVED lines=18> */
.L_x_9515:
[----:B------:R-:W-:Y:S05]  /*31d0*/  BSYNC.RECONVERGENT B0 ;  /* 0x0000000000007941 */ /* 0x000fea0003800200 */
.L_x_9514:
        /* <DEDUP_REMOVED lines=18> */
.L_x_9517:
[----:B------:R-:W-:Y:S05]  /*3300*/  BSYNC.RECONVERGENT B0 ;  /* 0x0000000000007941 */ /* 0x000fea0003800200 */
.L_x_9516:
        /* <DEDUP_REMOVED lines=18> */
.L_x_9519:
[----:B------:R-:W-:Y:S05]  /*3430*/  BSYNC.RECONVERGENT B0 ;  /* 0x0000000000007941 */ /* 0x000fea0003800200 */
.L_x_9518:
[----:B------:R-:W-:Y:S01]  /*3440*/  IMAD.SHL.U32 R12, R8, 0x20, RZ ;  /* 0x00000020080c7824 */ /* 0x000fe200078e00ff */
[----:B------:R-:W5:Y:S01]  /*3450*/  LD.E R10, desc[UR4][R2.64+0x18c] ;  /* 0x00018c04020a7980 */ /* 0x000f62000c101900 */
[----:B------:R-:W-:Y:S01]  /*3460*/  IMAD.SHL.U32 R13, R13, 0x400, RZ ;  /* 0x000004000d0d7824 */ /* 0x000fe200078e00ff */
[----:B------:R-:W-:Y:S01]  /*3470*/  LOP3.LUT R7, R7, 0x8, R8, 0x78, !PT ;  /* 0x0000000807077812 */ /* 0x000fe200078e7808 */
[----:B------:R-:W-:Y:S01]  /*3480*/  BSSY.RECONVERGENT B1, `(.L_x_9520) ;  /* 0x0000181000017945 */ /* 0x000fe20003800200 */
[----:B------:R-:W-:Y:S01]  /*3490*/  LOP3.LUT R5, R11, 0x7c00, R12, 0xf8, !PT ;  /* 0x00007c000b057812 */ /* 0x000fe200078ef80c */
[----:B------:R-:W0:Y:S01]  /*34a0*/  LDGDEPBAR ;  /* 0x00000000000079af */ /* 0x000e220000000000 */
[----:B------:R-:W-:Y:S02]  /*34b0*/  LOP3.LUT R7, R7, 0x38, R0, 0x78, !PT ;  /* 0x0000003807077812 */ /* 0x000fe400078e7800 */
[----:B------:R-:W-:Y:S01]  /*34c0*/  LOP3.LUT R146, R13, 0x400, RZ, 0xc0, !PT ;  /* 0x000004000d927812 */ /* 0x000fe200078ec0ff */
[----:B------:R-:W-:Y:S01]  /*34d0*/  IMAD.IADD R0, R4, 0x1, R5 ;  /* 0x0000000104007824 */ /* 0x000fe200078e0205 */
[C---:B------:R-:W-:Y:S01]  /*34e0*/  R2P PR, R8.reuse, 0x6 ;  /* 0x0000000608007804 */ /* 0x040fe20000000000 */
[----:B------:R-:W-:Y:S01]  /*34f0*/  IMAD.MOV.U32 R5, RZ, RZ, 0x20 ;  /* 0x00000020ff057424 */ /* 0x000fe200078e00ff */
[----:B------:R-:W-:Y:S01]  /*3500*/  SHF.L.U32 R8, R8, 0x1, RZ ;  /* 0x0000000108087819 */ /* 0x000fe200000006ff */
[----:B------:R-:W-:-:S02]  /*3510*/  IMAD R146, R7, 0x2, R146 ;  /* 0x0000000207927824 */ /* 0x000fc400078e0292 */
[----:B------:R-:W-:Y:S01]  /*3520*/  IMAD R147, R0, 0x2, R9 ;  /* 0x0000000200937824 */ /* 0x000fe200078e0209 */
[----:B------:R-:W-:Y:S01]  /*3530*/  SEL R5, R5, 0xffffffe0, !P1 ;  /* 0xffffffe005057807 */ /* 0x000fe20004800000 */
[----:B------:R-:W-:Y:S01]  /*3540*/  IMAD.IADD R146, R9, 0x1, R146 ;  /* 0x0000000109927824 */ /* 0x000fe200078e0292 */
[----:B------:R-:W-:Y:S01]  /*3550*/  LOP3.LUT R8, R8, 0x6, RZ, 0xc0, !PT ;  /* 0x0000000608087812 */ /* 0x000fe200078ec0ff */
[----:B------:R-:W-:Y:S01]  /*3560*/  IMAD.MOV.U32 R7, RZ, RZ, 0x40 ;  /* 0x00000040ff077424 */ /* 0x000fe200078e00ff */
[----:B------:R-:W-:Y:S01]  /*3570*/  LDSM.16.M88.4 R56, [R147] ;  /* 0x000000009338783b */ /* 0x000fe20000000200 */
[----:B------:R-:W-:Y:S01]  /*3580*/  IADD3 R145, PT, PT, R147, R5, RZ ;  /* 0x0000000593917210 */ /* 0x000fe20007ffe0ff */
[----:B------:R-:W-:Y:S02]  /*3590*/  IMAD.IADD R141, R146, 0x1, R5 ;  /* 0x00000001928d7824 */ /* 0x000fe400078e0205 */
[----:B------:R-:W3:Y:S01]  /*35a0*/  LDSM.16.M88.4 R36, [R146+0x4000] ;  /* 0x004000009224783b */ /* 0x000ee20000000200 */
[----:B------:R-:W-:-:S03]  /*35b0*/  SEL R7, R7, 0xffffffc0, !P2 ;  /* 0xffffffc007077807 */ /* 0x000fc60005000000 */
[----:B------:R-:W3:Y:S02]  /*35c0*/  LDSM.16.M88.4 R72, [R146+0x4800] ;  /* 0x004800009248783b */ /* 0x000ee40000000200 */
[--C-:B------:R-:W-:Y:S02]  /*35d0*/  IMAD.IADD R144, R147, 0x1, R7.reuse ;  /* 0x0000000193907824 */ /* 0x100fe400078e0207 */
[----:B------:R-:W3:Y:S01]  /*35e0*/  LDSM.16.M88.4 R64, [R146+0x5000] ;  /* 0x005000009240783b */ /* 0x000ee20000000200 */
[----:B------:R-:W-:Y:S02]  /*35f0*/  IMAD.IADD R140, R146, 0x1, R7 ;  /* 0x00000001928c7824 */ /* 0x000fe400078e0207 */
[C---:B------:R-:W-:Y:S01]  /*3600*/  IMAD.IADD R143, R5.reuse, 0x1, R144 ;  /* 0x00000001058f7824 */ /* 0x040fe200078e0290 */
[----:B-1----:R-:W-:Y:S01]  /*3610*/  LDSM.16.M88.4 R12, [R145] ;  /* 0x00000000910c783b */ /* 0x002fe20000000200 */
[----:B------:R-:W-:-:S03]  /*3620*/  IMAD.IADD R139, R5, 0x1, R140 ;  /* 0x00000001058b7824 */ /* 0x000fc600078e028c */
[----:B------:R-:W1:Y:S04]  /*3630*/  LDSM.16.M88.4 R32, [R141+0x4000] ;  /* 0x004000008d20783b */ /* 0x000e680000000200 */
[----:B--2---:R-:W2:Y:S04]  /*3640*/  LDSM.16.M88.4 R28, [R146+0x5800] ;  /* 0x00580000921c783b */ /* 0x004ea80000000200 */
[----:B------:R-:W-:Y:S04]  /*3650*/  LDSM.16.M88.4 R92, [R144] ;  /* 0x00000000905c783b */ /* 0x000fe80000000200 */
[----:B------:R-:W2:Y:S04]  /*3660*/  LDSM.16.M88.4 R44, [R140+0x4000] ;  /* 0x004000008c2c783b */ /* 0x000ea80000000200 */
[----:B----4-:R-:W4:Y:S04]  /*3670*/  LDSM.16.M88.4 R16, [R141+0x5800] ;  /* 0x005800008d10783b */ /* 0x010f280000000200 */
[----:B------:R-:W4:Y:S01]  /*3680*/  LDSM.16.M88.4 R48, [R141+0x4800] ;  /* 0x004800008d30783b */ /* 0x000f220000000200 */
[C---:B---3--:R-:W-:Y:S03]  /*3690*/  HMMA.16816.F32 R20, R56.reuse, R36, RZ ;  /* 0x000000243814723c */ /* 0x048fe600000018ff */
[----:B------:R-:W3:Y:S04]  /*36a0*/  LDSM.16.M88.4 R40, [R141+0x5000] ;  /* 0x005000008d28783b */ /* 0x000ee80000000200 */
[----:B------:R-:W-:Y:S01]  /*36b0*/  LDSM.16.M88.4 R52, [R143] ;  /* 0x000000008f34783b */ /* 0x000fe20000000200 */
[C---:B------:R-:W-:Y:S03]  /*36c0*/  HMMA.16816.F32 R36, R56.reuse, R38, RZ ;  /* 0x000000263824723c */ /* 0x040fe600000018ff */
[----:B------:R-:W3:Y:S04]  /*36d0*/  LDSM.16.M88.4 R96, [R139+0x4000] ;  /* 0x004000008b60783b */ /* 0x000ee80000000200 */
[----:B------:R-:W3:Y:S01]  /*36e0*/  LDSM.16.M88.4 R80, [R140+0x5800] ;  /* 0x005800008c50783b */ /* 0x000ee20000000200 */
[C---:B------:R-:W-:Y:S03]  /*36f0*/  HMMA.16816.F32 R76, R56.reuse, R72, RZ ;  /* 0x00000048384c723c */ /* 0x040fe600000018ff */
[----:B------:R-:W3:Y:S04]  /*3700*/  LDSM.16.M88.4 R88, [R140+0x4800] ;  /* 0x004800008c58783b */ /* 0x000ee80000000200 */
[----:B------:R-:W3:Y:S01]  /*3710*/  LDSM.16.M88.4 R84, [R140+0x5000] ;  /* 0x005000008c54783b */ /* 0x000ee20000000200 */
[----:B------:R-:W-:Y:S08]  /*3720*/  HMMA.16816.F32 R68, R56, R64, RZ ;  /* 0x000000403844723c */ /* 0x000ff000000018ff */
[----:B-1----:R-:W-:Y:S08]  /*3730*/  HMMA.16816.F32 R20, R12, R32, R20 ;  /* 0x000000200c14723c */ /* 0x002ff00000001814 */
[C---:B------:R-:W-:Y:S08]  /*3740*/  HMMA.16816.F32 R72, R56.reuse, R74, RZ ;  /* 0x0000004a3848723c */ /* 0x040ff000000018ff */
[C---:B------:R-:W-:Y:S08]  /*3750*/  HMMA.16816.F32 R64, R56.reuse, R66, RZ ;  /* 0x000000423840723c */ /* 0x040ff000000018ff */
[C---:B--2---:R-:W-:Y:S08]  /*3760*/  HMMA.16816.F32 R60, R56.reuse, R28, RZ ;  /* 0x0000001c383c723c */ /* 0x044ff000000018ff */
[----:B------:R-:W-:Y:S01]  /*3770*/  HMMA.16816.F32 R56, R56, R30, RZ ;  /* 0x0000001e3838723c */ /* 0x000fe200000018ff */
[----:B------:R-:W-:Y:S07]  /*3780*/  LDSM.16.M88.4 R28, [R146+0x6000] ;  /* 0x00600000921c783b */ /* 0x000fee0000000200 */
[----:B------:R-:W-:Y:S01]  /*3790*/  HMMA.16816.F32 R36, R12, R34, R36 ;  /* 0x000000220c24723c */ /* 0x000fe20000001824 */
[----:B------:R-:W1:Y:S07]  /*37a0*/  LDSM.16.M88.4 R32, [R147+0x2000] ;  /* 0x002000009320783b */ /* 0x000e6e0000000200 */
[----:B------:R-:W-:Y:S08]  /*37b0*/  HMMA.16816.F32 R20, R92, R44, R20 ;  /* 0x0000002c5c14723c */ /* 0x000ff00000001814 */
[C---:B----4-:R-:W-:Y:S08]  /*37c0*/  HMMA.16816.F32 R60, R12.reuse, R16, R60 ;  /* 0x000000100c3c723c */ /* 0x050ff0000000183c */
[C---:B------:R-:W-:Y:S08]  /*37d0*/  HMMA.16816.F32 R76, R12.reuse, R48, R76 ;  /* 0x000000300c4c723c */ /* 0x040ff0000000184c */
[C---:B------:R-:W-:Y:S01]  /*37e0*/  HMMA.16816.F32 R72, R12.reuse, R50, R72 ;  /* 0x000000320c48723c */ /* 0x040fe20000001848 */
[----:B------:R-:W2:Y:S07]  /*37f0*/  LDSM.16.M88.4 R48, [R139+0x4800] ;  /* 0x004800008b30783b */ /* 0x000eae0000000200 */
[----:B------:R-:W-:Y:S01]  /*3800*/  HMMA.16816.F32 R56, R12, R18, R56 ;  /* 0x000000120c38723c */ /* 0x000fe20000001838 */
[----:B------:R-:W-:Y:S07]  /*3810*/  LDSM.16.M88.4 R16, [R145+0x2000] ;  /* 0x002000009110783b */ /* 0x000fee0000000200 */
[----:B------:R-:W-:Y:S01]  /*3820*/  HMMA.16816.F32 R36, R92, R46, R36 ;  /* 0x0000002e5c24723c */ /* 0x000fe20000001824 */
[----:B------:R-:W4:Y:S07]  /*3830*/  LDSM.16.M88.4 R44, [R139+0x5000] ;  /* 0x005000008b2c783b */ /* 0x000f2e0000000200 */
[C---:B---3--:R-:W-:Y:S08]  /*3840*/  HMMA.16816.F32 R68, R12.reuse, R40, R68 ;  /* 0x000000280c44723c */ /* 0x048ff00000001844 */
[----:B------:R-:W-:Y:S01]  /*3850*/  HMMA.16816.F32 R64, R12, R42, R64 ;  /* 0x0000002a0c40723c */ /* 0x000fe20000001840 */
[----:B------:R-:W3:Y:S04]  /*3860*/  LDSM.16.M88.4 R40, [R139+0x5800] ;  /* 0x005800008b28783b */ /* 0x000ee80000000200 */
[----:B------:R-:W3:Y:S03]  /*3870*/  LDSM.16.M88.4 R12, [R141+0x6000] ;  /* 0x006000008d0c783b */ /* 0x000ee60000000200 */
[----:B------:R-:W-:Y:S08]  /*3880*/  HMMA.16816.F32 R20, R52, R96, R20 ;  /* 0x000000603414723c */ /* 0x000ff00000001814 */
[C---:B------:R-:W-:Y:S08]  /*3890*/  HMMA.16816.F32 R60, R92.reuse, R80, R60 ;  /* 0x000000505c3c723c */ /* 0x040ff0000000183c */
[----:B------:R-:W-:Y:S01]  /*38a0*/  HMMA.16816.F32 R80, R92, R82, R56 ;  /* 0x000000525c50723c */ /* 0x000fe20000001838 */
[----:B------:R-:W3:Y:S07]  /*38b0*/  LDSM.16.M88.4 R56, [R146+0x6800] ;  /* 0x006800009238783b */ /* 0x000eee0000000200 */
        /* <DEDUP_REMOVED lines=13> */
[C---:B----4-:R-:W-:Y:S08]  /*3990*/  HMMA.16816.F32 R68, R52.reuse, R44, R68 ;  /* 0x0000002c3444723c */ /* 0x050ff00000001844 */
[C---:B------:R-:W-:Y:S01]  /*39a0*/  HMMA.16816.F32 R64, R52.reuse, R46, R64 ;  /* 0x0000002e3440723c */ /* 0x040fe20000001840 */
[----:B------:R-:W-:Y:S07]  /*39b0*/  LDSM.16.M88.4 R44, [R143+0x2000] ;  /* 0x002000008f2c783b */ /* 0x000fee0000000200 */
[C---:B---3--:R-:W-:Y:S08]  /*39c0*/  HMMA.16816.F32 R60, R52.reuse, R40, R60 ;  /* 0x00000028343c723c */ /* 0x048ff0000000183c */
[----:B------:R-:W-:Y:S01]  /*39d0*/  HMMA.16816.F32 R80, R52, R42, R80 ;  /* 0x0000002a3450723c */ /* 0x000fe20000001850 */
[----:B------:R-:W2:Y:S04]  /*39e0*/  LDSM.16.M88.4 R40, [R139+0x6000] ;  /* 0x006000008b28783b */ /* 0x000ea80000000200 */
[----:B------:R-:W-:Y:S03]  /*39f0*/  LDSM.16.M88.4 R52, [R139+0x7000] ;  /* 0x007000008b34783b */ /* 0x000fe60000000200 */
[C---:B------:R-:W-:Y:S08]  /*3a00*/  HMMA.16816.F32 R88, R16.reuse, R12, R88 ;  /* 0x0000000c1058723c */ /* 0x040ff00000001858 */
[----:B------:R-:W-:Y:S01]  /*3a10*/  HMMA.16816.F32 R36, R16, R14, R36 ;  /* 0x0000000e1024723c */ /* 0x000fe20000001824 */
[----:B------:R-:W3:Y:S07]  /*3a20*/  LDSM.16.M88.4 R12, [R140+0x6800] ;  /* 0x006800008c0c783b */ /* 0x000eee0000000200 */
[C---:B------:R-:W-:Y:S08]  /*3a30*/  HMMA.16816.F32 R76, R32.reuse, R56, R76 ;  /* 0x00000038204c723c */ /* 0x040ff0000000184c */
[----:B------:R-:W-:Y:S08]  /*3a40*/  HMMA.16816.F32 R72, R32, R58, R72 ;  /* 0x0000003a2048723c */ /* 0x000ff00000001848 */
[C---:B-1----:R-:W-:Y:S08]  /*3a50*/  HMMA.16816.F32 R88, R84.reuse, R20, R88 ;  /* 0x000000145458723c */ /* 0x042ff00000001858 */
[----:B------:R-:W-:Y:S01]  /*3a60*/  HMMA.16816.F32 R36, R84, R22, R36 ;  /* 0x000000165424723c */ /* 0x000fe20000001824 */
[----:B------:R-:W1:Y:S07]  /*3a70*/  LDSM.16.M88.4 R20, [R139+0x6800] ;  /* 0x006800008b14783b */ /* 0x000e6e0000000200 */
[C---:B-----5:R-:W-:Y:S08]  /*3a80*/  HMMA.16816.F32 R76, R16.reuse, R28, R76 ;  /* 0x0000001c104c723c */ /* 0x060ff0000000184c */
[----:B------:R-:W-:Y:S01]  /*3a90*/  HMMA.16816.F32 R72, R16, R30, R72 ;  /* 0x0000001e1048723c */ /* 0x000fe20000001848 */
[----:B------:R-:W4:Y:S07]  /*3aa0*/  LDSM.16.M88.4 R28, [R141+0x7000] ;  /* 0x007000008d1c783b */ /* 0x000f2e0000000200 */
[C---:B--2---:R-:W-:Y:S08]  /*3ab0*/  HMMA.16816.F32 R88, R44.reuse, R40, R88 ;  /* 0x000000282c58723c */ /* 0x044ff00000001858 */
[----:B------:R-:W-:Y:S01]  /*3ac0*/  HMMA.16816.F32 R36, R44, R42, R36 ;  /* 0x0000002a2c24723c */ /* 0x000fe20000001824 */
[----:B------:R-:W2:Y:S07]  /*3ad0*/  LDSM.16.M88.4 R40, [R146+0x7800] ;  /* 0x007800009228783b */ /* 0x000eae0000000200 */
[----:B---3--:R-:W-:Y:S03]  /*3ae0*/  HMMA.16816.F32 R76, R84, R12, R76 ;  /* 0x0000000c544c723c */ /* 0x008fe6000000184c */
[-C--:B------:R-:W-:Y:S01]  /*3af0*/  FMUL.FTZ R0, R88, R10.reuse ;  /* 0x0000000a58007220 */ /* 0x080fe20000410000 */
[-C--:B------:R-:W-:Y:S01]  /*3b00*/  FMUL.FTZ R57, R90, R10.reuse ;  /* 0x0000000a5a397220 */ /* 0x080fe20000410000 */
[----:B------:R-:W-:-:S03]  /*3b10*/  FMUL.FTZ R56, R89, R10 ;  /* 0x0000000a59387220 */ /* 0x000fc60000410000 */
[----:B------:R-:W-:Y:S01]  /*3b20*/  HMMA.16816.F32 R72, R84, R14, R72 ;  /* 0x0000000e5448723c */ /* 0x000fe20000001848 */
[----:B------:R-:W3:Y:S01]  /*3b30*/  LDSM.16.M88.4 R12, [R140+0x7000] ;  /* 0x007000008c0c783b */ /* 0x000ee20000000200 */
[----:B------:R-:W-:Y:S01]  /*3b40*/  MUFU.TANH R0, R0 ;  /* 0x0000000000007308 */ /* 0x000fe20000002400 */
        /* <DEDUP_REMOVED lines=13> */
[----:B------:R-:W-:Y:S01]  /*3c20*/  MUFU.TANH R36, R36 ;  /* 0x0000002400247308 */ /* 0x000fe20000002400 */
[-C--:B------:R-:W-:Y:S01]  /*3c30*/  FMUL.FTZ R49, R76, R10.reuse ;  /* 0x0000000a4c317220 */ /* 0x080fe20000410000 */
[-C--:B------:R-:W-:Y:S01]  /*3c40*/  FMUL.FTZ R51, R78, R10.reuse ;  /* 0x0000000a4e337220 */ /* 0x080fe20000410000 */
[-C--:B------:R-:W-:Y:S01]  /*3c50*/  FMUL.FTZ R50, R77, R10.reuse ;  /* 0x0000000a4d327220 */ /* 0x080fe20000410000 */
[----:B------:R-:W-:-:S02]  /*3c60*/  FMUL.FTZ R58, R79, R10 ;  /* 0x0000000a4f3a7220 */ /* 0x000fc40000410000 */
[C---:B----4-:R-:W-:Y:S02]  /*3c70*/  HMMA.16816.F32 R68, R16.reuse, R28, R68 ;  /* 0x0000001c1044723c */ /* 0x050fe40000001844 */
[----:B------:R-:W-:Y:S06]  /*3c80*/  MUFU.TANH R38, R38 ;  /* 0x0000002600267308 */ /* 0x000fec0000002400 */
[----:B------:R-:W-:Y:S01]  /*3c90*/  HMMA.16816.F32 R64, R16, R30, R64 ;  /* 0x0000001e1040723c */ /* 0x000fe20000001840 */
[----:B------:R-:W4:Y:S01]  /*3ca0*/  LDSM.16.M88.4 R28, [R140+0x7800] ;  /* 0x007800008c1c783b */ /* 0x000f220000000200 */
[----:B------:R-:W-:Y:S06]  /*3cb0*/  MUFU.TANH R37, R37 ;  /* 0x0000002500257308 */ /* 0x000fec0000002400 */
[----:B--2---:R-:W-:Y:S01]  /*3cc0*/  HMMA.16816.F32 R60, R32, R40, R60 ;  /* 0x00000028203c723c */ /* 0x004fe2000000183c */
[-C--:B------:R-:W-:Y:S01]  /*3cd0*/  FMUL.FTZ R40, R72, R10.reuse ;  /* 0x0000000a48287220 */ /* 0x080fe20000410000 */
[----:B------:R-:W2:Y:S01]  /*3ce0*/  MUFU.TANH R39, R39 ;  /* 0x0000002700277308 */ /* 0x000ea20000002400 */
[----:B------:R-:W-:-:S05]  /*3cf0*/  FMUL.FTZ R41, R73, R10 ;  /* 0x0000000a49297220 */ /* 0x000fca0000410000 */
[C---:B---3--:R-:W-:Y:S02]  /*3d00*/  HMMA.16816.F32 R68, R84.reuse, R12, R68 ;  /* 0x0000000c5444723c */ /* 0x048fe40000001844 */
[----:B------:R-:W-:Y:S06]  /*3d10*/  MUFU.TANH R49, R49 ;  /* 0x0000003100317308 */ /* 0x000fec0000002400 */
[----:B------:R-:W-:Y:S01]  /*3d20*/  HMMA.16816.F32 R64, R84, R14, R64 ;  /* 0x0000000e5440723c */ /* 0x000fe20000001840 */
[----:B------:R-:W3:Y:S01]  /*3d30*/  LDSM.16.M88.4 R12, [R139+0x7800] ;  /* 0x007800008b0c783b */ /* 0x000ee20000000200 */
[----:B------:R-:W2:Y:S01]  /*3d40*/  MUFU.TANH R51, R51 ;  /* 0x0000003300337308 */ /* 0x000ea20000002400 */
[----:B------:R-:W-:-:S05]  /*3d50*/  DEPBAR.LE SB0, 0x0 ;  /* 0x000080000000791a */ /* 0x000fca0000000000 */
[----:B-----5:R-:W-:Y:S01]  /*3d60*/  HMMA.16816.F32 R60, R16, R20, R60 ;  /* 0x00000014103c723c */ /* 0x020fe2000000183c */
[----:B------:R-:W-:Y:S01]  /*3d70*/  FMUL.FTZ R20, R75, R10 ;  /* 0x0000000a4b147220 */ /* 0x000fe20000410000 */
[----:B------:R-:W-:Y:S06]  /*3d80*/  MUFU.TANH R50, R50 ;  /* 0x0000003200327308 */ /* 0x000fec0000002400 */
[----:B------:R-:W-:Y:S02]  /*3d90*/  HMMA.16816.F32 R80, R32, R42, R80 ;  /* 0x0000002a2050723c */ /* 0x000fe40000001850 */
[----:B------:R-:W5:Y:S06]  /*3da0*/  MUFU.TANH R58, R58 ;  /* 0x0000003a003a7308 */ /* 0x000f6c0000002400 */
[----:B------:R-:W-:Y:S01]  /*3db0*/  HMMA.16816.F32 R68, R44, R52, R68 ;  /* 0x000000342c44723c */ /* 0x000fe20000001844 */
[----:B------:R-:W-:-:S02]  /*3dc0*/  IMAD.IADD R53, R167, 0x1, R8 ;  /* 0x00000001a7357824 */ /* 0x000fc400078e0208 */
[----:B------:R-:W-:Y:S01]  /*3dd0*/  FMUL.FTZ R52, R74, R10 ;  /* 0x0000000a4a347220 */ /* 0x000fe20000410000 */
[----:B------:R-:W-:Y:S02]  /*3de0*/  MUFU.TANH R40, R40 ;  /* 0x0000002800287308 */ /* 0x000fe40000002400 */
[----:B------:R-:W-:Y:S02]  /*3df0*/  ISETP.GE.AND P2, PT, R53, R100, PT ;  /* 0x000000643500720c */ /* 0x000fe40003f46270 */
[----:B----4-:R-:W-:Y:S02]  /*3e00*/  HMMA.16816.F32 R60, R84, R28, R60 ;  /* 0x0000001c543c723c */ /* 0x010fe4000000183c */
[----:B------:R-:W-:Y:S02]  /*3e10*/  FSEL R57, R57, -INF , !P2 ;  /* 0xff80000039397808 */ /* 0x000fe40005000000 */
[----:B------:R-:W-:Y:S01]  /*3e20*/  MUFU.TANH R52, R52 ;  /* 0x0000003400347308 */ /* 0x000fe20000002400 */
[----:B------:R-:W-:-:S03]  /*3e30*/  FSEL R35, R0, -INF , !P2 ;  /* 0xff80000000237808 */ /* 0x000fc60005000000 */
[----:B------:R-:W-:Y:S01]  /*3e40*/  HMMA.16816.F32 R80, R16, R22, R80 ;  /* 0x000000161050723c */ /* 0x000fe20000001850 */
[----:B------:R-:W-:Y:S02]  /*3e50*/  VIADD R17, R53, 0x1 ;  /* 0x0000000135117836 */ /* 0x000fe40000000000 */
[-C--:B------:R-:W-:Y:S01]  /*3e60*/  FMUL.FTZ R69, R69, R10.reuse ;  /* 0x0000000a45457220 */ /* 0x080fe20000410000 */
[----:B------:R-:W-:Y:S01]  /*3e70*/  FMUL.FTZ R71, R71, R10 ;  /* 0x0000000a47477220 */ /* 0x000fe20000410000 */
[----:B------:R-:W-:Y:S01]  /*3e80*/  VIADD R19, R53, 0x9 ;  /* 0x0000000935137836 */ /* 0x000fe20000000000 */
[----:B------:R-:W-:Y:S01]  /*3e90*/  ISETP.GE.AND P1, PT, R17, R100, PT ;  /* 0x000000641100720c */ /* 0x000fe20003f26270 */
[----:B------:R-:W-:Y:S01]  /*3ea0*/  MUFU.TANH R111, R69 ;  /* 0x00000045006f7308 */ /* 0x000fe20000002400 */
[C---:B------:R-:W-:Y:S01]  /*3eb0*/  HMMA.16816.F32 R64, R44.reuse, R54, R64 ;  /* 0x000000362c40723c */ /* 0x040fe20000001840 */
[----:B------:R-:W-:Y:S01]  /*3ec0*/  VIADD R17, R53, 0x10 ;  /* 0x0000001035117836 */ /* 0x000fe20000000000 */
[----:B-1----:R-:W-:Y:S01]  /*3ed0*/  FSEL R43, R56, -INF , !P1 ;  /* 0xff800000382b7808 */ /* 0x002fe20004800000 */
[----:B------:R-:W-:Y:S01]  /*3ee0*/  FMUL.FTZ R68, R68, R10 ;  /* 0x0000000a44447220 */ /* 0x000fe20000410000 */
[----:B------:R-:W-:Y:S01]  /*3ef0*/  ISETP.GE.AND P6, PT, R19, R100, PT ;  /* 0x000000641300720c */ /* 0x000fe20003fc6270 */
[----:B------:R-:W-:Y:S01]  /*3f00*/  FMUL.FTZ R70, R70, R10 ;  /* 0x0000000a46467220 */ /* 0x000fe20000410000 */
[----:B------:R-:W-:Y:S01]  /*3f10*/  ISETP.GE.AND P5, PT, R17, R100, PT ;  /* 0x000000641100720c */ /* 0x000fe20003fa6270 */
[----:B------:R-:W1:Y:S01]  /*3f20*/  MUFU.TANH R129, R71 ;  /* 0x0000004700817308 */ /* 0x000e620000002400 */
[----:B---3--:R-:W-:Y:S01]  /*3f30*/  HMMA.16816.F32 R60, R44, R12, R60 ;  /* 0x0000000c2c3c723c */ /* 0x008fe2000000183c */
[----:B------:R-:W-:Y:S01]  /*3f40*/  VIADD R13, R53, 0x8 ;  /* 0x00000008350d7836 */ /* 0x000fe20000000000 */
[----:B--2---:R-:W-:-:S02]  /*3f50*/  FSEL R39, R39, -INF , !P6 ;  /* 0xff80000027277808 */ /* 0x004fc40007000000 */
[----:B------:R-:W-:Y:S02]  /*3f60*/  FSEL R37, R37, -INF , !P6 ;  /* 0xff80000025257808 */ /* 0x000fe40007000000 */
[----:B------:R-:W-:Y:S01]  /*3f70*/  ISETP.GE.AND P0, PT, R13, R100, PT ;  /* 0x000000640d00720c */ /* 0x000fe20003f06270 */
[----:B------:R-:W-:Y:S01]  /*3f80*/  MUFU.TANH R41, R41 ;  /* 0x0000002900297308 */ /* 0x000fe20000002400 */
[----:B------:R-:W-:Y:S01]  /*3f90*/  HMMA.16816.F32 R80, R84, R30, R80 ;  /* 0x0000001e5450723c */ /* 0x000fe20000001850 */
[----:B------:R-:W-:Y:S02]  /*3fa0*/  IADD3 R13, PT, PT, R53, 0x11, RZ ;  /* 0x00000011350d7810 */ /* 0x000fe40007ffe0ff */
[----:B------:R-:W-:Y:S01]  /*3fb0*/  FSEL R31, R48, -INF , !P1 ;  /* 0xff800000301f7808 */ /* 0x000fe20004800000 */
[----:B------:R-:W-:Y:S01]  /*3fc0*/  FMUL.FTZ R64, R64, R10 ;  /* 0x0000000a40407220 */ /* 0x000fe20000410000 */
[----:B------:R-:W-:Y:S01]  /*3fd0*/  ISETP.GE.AND P4, PT, R13, R100, PT ;  /* 0x000000640d00720c */ /* 0x000fe20003f86270 */
[----:B------:R-:W-:Y:S01]  /*3fe0*/  VIADD R13, R53, 0x18 ;  /* 0x00000018350d7836 */ /* 0x000fe20000000000 */
[----:B------:R-:W-:Y:S01]  /*3ff0*/  FSEL R33, R38, -INF , !P0 ;  /* 0xff80000026217808 */ /* 0x000fe20004000000 */
[----:B------:R-:W2:Y:S01]  /*4000*/  MUFU.TANH R20, R20 ;  /* 0x0000001400147308 */ /* 0x000ea20000002400 */
[----:B------:R-:W-:Y:S01]  /*4010*/  FSEL R36, R36, -INF , !P0 ;  /* 0xff80000024247808 */ /* 0x000fe20004000000 */
[----:B------:R-:W-:Y:S01]  /*4020*/  FMUL.FTZ R65, R65, R10 ;  /* 0x0000000a41417220 */ /* 0x000fe20000410000 */
[----:B------:R-:W-:Y:S01]  /*4030*/  ISETP.GE.AND P3, PT, R13, R100, PT ;  /* 0x000000640d00720c */ /* 0x000fe20003f66270 */
[----:B------:R-:W-:-:S02]  /*4040*/  VIADD R13, R53, 0x19 ;  /* 0x00000019350d7836 */ /* 0x000fc40000000000 */
[-C--:B------:R-:W-:Y:S01]  /*4050*/  FMUL.FTZ R66, R66, R10.reuse ;  /* 0x0000000a42427220 */ /* 0x080fe20000410000 */
[-C--:B------:R-:W-:Y:S01]  /*4060*/  FMUL.FTZ R67, R67, R10.reuse ;  /* 0x0000000a43437220 */ /* 0x080fe20000410000 */
[----:B------:R-:W-:Y:S01]  /*4070*/  FMUL.FTZ R60, R60, R10 ;  /* 0x0000000a3c3c7220 */ /* 0x000fe20000410000 */
[----:B------:R-:W-:Y:S01]  /*4080*/  MUFU.TANH R133, R68 ;  /* 0x0000004400857308 */ /* 0x000fe20000002400 */
[----:B------:R-:W-:Y:S01]  /*4090*/  ISETP.GE.AND P2, PT, R13, R100, PT ;  /* 0x000000640d00720c */ /* 0x000fe20003f46270 */
[----:B------:R-:W-:Y:S02]  /*40a0*/  VIADD R13, R53, 0x20 ;  /* 0x00000020350d7836 */ /* 0x000fe40000000000 */
[-C--:B------:R-:W-:Y:S01]  /*40b0*/  FMUL.FTZ R61, R61, R10.reuse ;  /* 0x0000000a3d3d7220 */ /* 0x080fe20000410000 */
[----:B------:R-:W-:Y:S01]  /*40c0*/  HMMA.16816.F32 R80, R44, R14, R80 ;  /* 0x0000000e2c50723c */ /* 0x000fe20000001850 */
[-C--:B------:R-:W-:Y:S01]  /*40d0*/  FMUL.FTZ R62, R62, R10.reuse ;  /* 0x0000000a3e3e7220 */ /* 0x080fe20000410000 */
[----:B------:R-:W-:Y:S01]  /*40e0*/  FMUL.FTZ R63, R63, R10 ;  /* 0x0000000a3f3f7220 */ /* 0x000fe20000410000 */
[----:B------:R-:W-:Y:S01]  /*40f0*/  ISETP.GE.AND P1, PT, R13, R100, PT ;  /* 0x000000640d00720c */ /* 0x000fe20003f26270 */
[----:B------:R-:W-:Y:S01]  /*4100*/  VIADD R13, R53, 0x21 ;  /* 0x00000021350d7836 */ /* 0x000fe20000000000 */
[----:B------:R-:W3:Y:S01]  /*4110*/  MUFU.TANH R121, R70 ;  /* 0x0000004600797308 */ /* 0x000ee20000002400 */
[----:B------:R-:W-:Y:S01]  /*4120*/  FSEL R17, R51, -INF , !P5 ;  /* 0xff80000033117808 */ /* 0x000fe20006800000 */
[----:B------:R-:W-:Y:S01]  /*4130*/  VIADD R45, R53, 0x38 ;  /* 0x00000038352d7836 */ /* 0x000fe20000000000 */
[----:B------:R-:W-:-:S02]  /*4140*/  FSEL R49, R49, -INF , !P5 ;  /* 0xff80000031317808 */ /* 0x000fc40006800000 */
[-C--:B------:R-:W-:Y:S01]  /*4150*/  ISETP.GE.AND P0, PT, R13, R100.reuse, PT ;  /* 0x000000640d00720c */ /* 0x080fe20003f06270 */
[----:B------:R-:W-:Y:S01]  /*4160*/  VIADD R13, R53, 0x28 ;  /* 0x00000028350d7836 */ /* 0x000fe20000000000 */
[----:B-----5:R-:W-:Y:S01]  /*4170*/  FSEL R21, R58, -INF , !P4 ;  /* 0xff8000003a157808 */ /* 0x020fe20006000000 */
[----:B------:R-:W-:Y:S01]  /*4180*/  MUFU.TANH R131, R64 ;  /* 0x0000004000837308 */ /* 0x000fe20000002400 */
[----:B-1----:R-:W-:Y:S02]  /*4190*/  FSEL R129, R129, -INF , !P0 ;  /* 0xff80000081817808 */ /* 0x002fe40004000000 */
[----:B------:R-:W-:Y:S02]  /*41a0*/  ISETP.GE.AND P6, PT, R13, R100, PT ;  /* 0x000000640d00720c */ /* 0x000fe40003fc6270 */
[----:B------:R-:W-:Y:S01]  /*41b0*/  IADD3 R13, PT, PT, R53, 0x29, RZ ;  /* 0x00000029350d7810 */ /* 0x000fe20007ffe0ff */
[-C--:B------:R-:W-:Y:S01]  /*41c0*/  FMUL.FTZ R80, R80, R10.reuse ;  /* 0x0000000a50507220 */ /* 0x080fe20000410000 */
[-C--:B------:R-:W-:Y:S01]  /*41d0*/  FMUL.FTZ R81, R81, R10.reuse ;  /* 0x0000000a51517220 */ /* 0x080fe20000410000 */
[-C--:B------:R-:W-:Y:S01]  /*41e0*/  FMUL.FTZ R82, R82, R10.reuse ;  /* 0x0000000a52527220 */ /* 0x080fe20000410000 */
[----:B------:R-:W-:Y:S01]  /*41f0*/  FMUL.FTZ R83, R83, R10 ;  /* 0x0000000a53537220 */ /* 0x000fe20000410000 */
[----:B------:R-:W-:Y:S01]  /*4200*/  ISETP.GE.AND P5, PT, R13, R100, PT ;  /* 0x000000640d00720c */ /* 0x000fe20003fa6270 */
[----:B------:R-:W-:Y:S01]  /*4210*/  MUFU.TANH R113, R65 ;  /* 0x0000004100717308 */ /* 0x000fe20000002400 */
[----:B------:R-:W-:Y:S01]  /*4220*/  VIADD R13, R53, 0x30 ;  /* 0x00000030350d7836 */ /* 0x000fe20000000000 */
[----:B------:R-:W-:-:S02]  /*4230*/  FSEL R111, R111, -INF , !P0 ;  /* 0xff8000006f6f7808 */ /* 0x000fc40004000000 */
[----:B------:R-:W-:Y:S02]  /*4240*/  ISETP.GT.AND P0, PT, R160, R153, PT ;  /* 0x00000099a000720c */ /* 0x000fe40003f04270 */
[----:B------:R-:W-:Y:S02]  /*4250*/  FSEL R23, R50, -INF , !P4 ;  /* 0xff80000032177808 */ /* 0x000fe40006000000 */
[----:B------:R-:W1:Y:S01]  /*4260*/  MUFU.TANH R127, R66 ;  /* 0x00000042007f7308 */ /* 0x000e620000002400 */
[-C--:B------:R-:W-:Y:S01]  /*4270*/  ISETP.GE.AND P4, PT, R13, R100.reuse, PT ;  /* 0x000000640d00720c */ /* 0x080fe20003f86270 */
[C---:B------:R-:W-:Y:S01]  /*4280*/  VIADD R13, R53.reuse, 0x31 ;  /* 0x00000031350d7836 */ /* 0x040fe20000000000 */
[----:B------:R-:W-:Y:S01]  /*4290*/  FSEL R15, R52, -INF , !P3 ;  /* 0xff800000340f7808 */ /* 0x000fe20005800000 */
[----:B------:R-:W-:Y:S01]  /*42a0*/  VIADD R53, R53, 0x39 ;  /* 0x0000003935357836 */ /* 0x000fe20000000000 */
[----:B------:R-:W-:Y:S02]  /*42b0*/  FSEL R29, R40, -INF , !P3 ;  /* 0xff800000281d7808 */ /* 0x000fe40005800000 */
[----:B------:R-:W-:Y:S01]  /*42c0*/  ISETP.GE.AND P3, PT, R13, R100, PT ;  /* 0x000000640d00720c */ /* 0x000fe20003f66270 */
[----:B------:R-:W4:Y:S01]  /*42d0*/  MUFU.TANH R125, R67 ;  /* 0x00000043007d7308 */ /* 0x000f220000002400 */
[----:B--2---:R-:W-:-:S02]  /*42e0*/  FSEL R13, R20, -INF , !P2 ;  /* 0xff800000140d7808 */ /* 0x004fc40005000000 */
[----:B------:R-:W-:Y:S02]  /*42f0*/  FSEL R19, R41, -INF , !P2 ;  /* 0xff80000029137808 */ /* 0x000fe40005000000 */
[----:B---3--:R-:W-:Y:S02]  /*4300*/  FSEL R121, R121, -INF , !P1 ;  /* 0xff80000079797808 */ /* 0x008fe40004800000 */
[----:B------:R-:W-:Y:S01]  /*4310*/  FSEL R133, R133, -INF , !P1 ;  /* 0xff80000085857808 */ /* 0x000fe20004800000 */
[----:B------:R-:W2:Y:S01]  /*4320*/  MUFU.TANH R123, R60 ;  /* 0x0000003c007b7308 */ /* 0x000ea20000002400 */
[-C--:B------:R-:W-:Y:S02]  /*4330*/  ISETP.GE.AND P2, PT, R45, R100.reuse, PT ;  /* 0x000000642d00720c */ /* 0x080fe40003f46270 */
[----:B------:R-:W-:Y:S02]  /*4340*/  ISETP.GE.AND P1, PT, R53, R100, PT ;  /* 0x000000643500720c */ /* 0x000fe40003f26270 */
[----:B-1----:R-:W-:-:S02]  /*4350*/  FSEL R127, R127, -INF , !P6 ;  /* 0xff8000007f7f7808 */ /* 0x002fc40007000000 */
[----:B------:R-:W-:Y:S01]  /*4360*/  FSEL R131, R131, -INF , !P6 ;  /* 0xff80000083837808 */ /* 0x000fe20007000000 */
[----:B------:R-:W1:Y:S01]  /*4370*/  MUFU.TANH R119, R61 ;  /* 0x0000003d00777308 */ /* 0x000e620000002400 */
[----:B----4-:R-:W-:Y:S02]  /*4380*/  FSEL R125, R125, -INF , !P5 ;  /* 0xff8000007d7d7808 */ /* 0x010fe40006800000 */
[----:B------:R-:W-:-:S05]  /*4390*/  FSEL R113, R113, -INF , !P5 ;  /* 0xff80000071717808 */ /* 0x000fca0006800000 */
        /* <DEDUP_REMOVED lines=29> */
.L_x_9523:
        /* <DEDUP_REMOVED lines=60> */
.L_x_9524:
[----:B------:R-:W-:Y:S05]  /*4930*/  BSYNC.RECONVERGENT B0 ;  /* 0x0000000000007941 */ /* 0x000fea0003800200 */
.L_x_9522:
        /* <DEDUP_REMOVED lines=53> */
.L_x_9521:
[----:B------:R-:W-:Y:S05]  /*4c90*/  BSYNC.RECONVERGENT B1 ;  /* 0x0000000000017941 */ /* 0x000fea0003800200 */
.L_x_9520:
        /* <DEDUP_REMOVED lines=23> */
[----:B------:R-:W3:Y:S01]  /*4e10*/  SHFL.BFLY PT, R25, R6, 0x2, 0x1f ;  /* 0x0c401f0006197f89 */ /* 0x000ee200000e0000 */
[----:B------:R-:W-:-:S04]  /*4e20*/  FMNMX3.FTZ R0, R0, R13, R121, !PT ;  /* 0x0000000d00007276 */ /* 0x000fc80007810079 */
[----:B------:R-:W-:-:S04]  /*4e30*/  FMNMX3.FTZ R0, R0, R129, R127, !PT ;  /* 0x0000008100007276 */ /* 0x000fc8000781007f */
[----:B-1----:R-:W-:-:S04]  /*4e40*/  FMNMX3.FTZ R41, R0, R125, R117, !PT ;  /* 0x0000007d00297276 */ /* 0x002fc80007810075 */
[----:B------:R-:W-:-:S04]  /*4e50*/  FMNMX3.FTZ R41, R41, R110, R109, !PT ;  /* 0x0000006e29297276 */ /* 0x000fc8000781006d */
[----:B------:R-:W-:-:S05]  /*4e60*/  FMNMX.FTZ R41, R108, R41, !PT ;  /* 0x000000296c297209 */ /* 0x000fca0007810000 */
[----:B------:R-:W1:Y:S01]  /*4e70*/  SHFL.BFLY PT, R0, R41, 0x2, 0x1f ;  /* 0x0c401f0029007f89 */ /* 0x000e6200000e0000 */
[----:B---3--:R-:W-:-:S03]  /*4e80*/  FMNMX.FTZ R25, R6, R25, !PT ;  /* 0x0000001906197209 */ /* 0x008fc60007810000 */
[----:B------:R-:W-:Y:S04]  /*4e90*/  LDSM.16.MT88.4 R4, [R136+0xa000] ;  /* 0x00a000008804783b */ /* 0x000fe80000004200 */
[----:B------:R-:W3:Y:S01]  /*4ea0*/  SHFL.BFLY PT, R102, R25, 0x1, 0x1f ;  /* 0x0c201f0019667f89 */ /* 0x000ee200000e0000 */
[----:B-1----:R-:W-:-:S05]  /*4eb0*/  FMNMX.FTZ R0, R41, R0, !PT ;  /* 0x0000000029007209 */ /* 0x002fca0007810000 */
[----:B------:R-:W1:Y:S01]  /*4ec0*/  SHFL.BFLY PT, R101, R0, 0x1, 0x1f ;  /* 0x0c201f0000657f89 */ /* 0x000e6200000e0000 */
[----:B---3--:R-:W-:-:S04]  /*4ed0*/  FMNMX.FTZ R102, R25, R102, !PT ;  /* 0x0000006619667209 */ /* 0x008fc80007810000 */
        /* <DEDUP_REMOVED lines=16> */
[-CC-:B------:R-:W-:Y:S01]  /*4fe0*/  FFMA.FTZ R33, R49, R115.reuse, -R122.reuse ;  /* 0x0000007331217223 */ /* 0x180fe2000001087a */
[----:B------:R-:W-:Y:S01]  /*4ff0*/  LDSM.16.MT88.4 R56, [R137+0xa000] ;  /* 0x00a000008938783b */ /* 0x000fe20000004200 */
[----:B------:R-:W-:Y:S01]  /*5000*/  MUFU.EX2 R107, R107 ;  /* 0x0000006b006b7308 */ /* 0x000fe20000000800 */
[-C--:B------:R-:W-:Y:S01]  /*5010*/  FFMA.FTZ R28, R19, R115.reuse, -R122 ;  /* 0x00000073131c7223 */ /* 0x080fe2000001087a */
[-C--:B------:R-:W-:Y:S01]  /*5020*/  FFMA.FTZ R31, R17, R115.reuse, -R116 ;  /* 0x00000073111f7223 */ /* 0x080fe20000010874 */
[----:B------:R-:W2:Y:S01]  /*5030*/  LDSM.16.MT88.4 R48, [R138+0xa000] ;  /* 0x00a000008a30783b */ /* 0x000ea20000004200 */
[-CC-:B------:R-:W-:Y:S01]  /*5040*/  FFMA.FTZ R32, R23, R115.reuse, -R122.reuse ;  /* 0x0000007317207223 */ /* 0x180fe2000001087a */
[-C--:B------:R-:W-:Y:S01]  /*5050*/  FFMA.FTZ R29, R29, R115.reuse, -R122 ;  /* 0x000000731d1d7223 */ /* 0x080fe2000001087a */
[-CC-:B------:R-:W-:Y:S01]  /*5060*/  FFMA.FTZ R30, R21, R115.reuse, -R116.reuse ;  /* 0x00000073151e7223 */ /* 0x180fe20000010874 */
[----:B------:R-:W3:Y:S01]  /*5070*/  LDSM.16.MT88.4 R16, [R142+0x8800] ;  /* 0x008800008e10783b */ /* 0x000ee20000004200 */
[----:B------:R-:W4:Y:S01]  /*5080*/  MUFU.EX2 R106, R106 ;  /* 0x0000006a006a7308 */ /* 0x000f220000000800 */
[-CC-:B------:R-:W-:Y:S01]  /*5090*/  FFMA.FTZ R25, R15, R115.reuse, -R116.reuse ;  /* 0x000000730f197223 */ /* 0x180fe20000010874 */
[-C--:B------:R-:W-:Y:S01]  /*50a0*/  FFMA.FTZ R0, R13, R115.reuse, -R116 ;  /* 0x000000730d007223 */ /* 0x080fe20000010874 */
[----:B------:R-:W-:Y:S01]  /*50b0*/  LDSM.16.MT88.4 R20, [R138+0x8800] ;  /* 0x008800008a14783b */ /* 0x000fe20000004200 */
[-CC-:B------:R-:W-:Y:S01]  /*50c0*/  FFMA.FTZ R112, R133, R115.reuse, -R122.reuse ;  /* 0x0000007385707223 */ /* 0x180fe2000001087a */
[-CC-:B------:R-:W-:Y:S01]  /*50d0*/  FFMA.FTZ R111, R111, R115.reuse, -R122.reuse ;  /* 0x000000736f6f7223 */ /* 0x180fe2000001087a */
[-CC-:B------:R-:W-:Y:S01]  /*50e0*/  FFMA.FTZ R114, R131, R115.reuse, -R122.reuse ;  /* 0x0000007383727223 */ /* 0x180fe2000001087a */
[----:B------:R-:W5:Y:S01]  /*50f0*/  LDSM.16.MT88.4 R12, [R137+0x8800] ;  /* 0x00880000890c783b */ /* 0x000f620000004200 */
[----:B------:R-:W-:Y:S01]  /*5100*/  MUFU.EX2 R35, R35 ;  /* 0x0000002300237308 */ /* 0x000fe20000000800 */
[-C--:B------:R-:W-:Y:S01]  /*5110*/  FFMA.FTZ R113, R113, R115.reuse, -R122 ;  /* 0x0000007371717223 */ /* 0x080fe2000001087a */
[-CC-:B------:R-:W-:Y:S01]  /*5120*/  FFMA.FTZ R121, R121, R115.reuse, -R116.reuse ;  /* 0x0000007379797223 */ /* 0x180fe20000010874 */
[-CC-:B------:R-:W-:Y:S01]  /*5130*/  FFMA.FTZ R124, R129, R115.reuse, -R116.reuse ;  /* 0x00000073817c7223 */ /* 0x180fe20000010874 */
[-CC-:B------:R-:W-:Y:S01]  /*5140*/  FFMA.FTZ R126, R127, R115.reuse, -R116.reuse ;  /* 0x000000737f7e7223 */ /* 0x180fe20000010874 */
[-C--:B------:R-:W-:Y:S01]  /*5150*/  FFMA.FTZ R125, R125, R115.reuse, -R116 ;  /* 0x000000737d7d7223 */ /* 0x080fe20000010874 */
[-CC-:B------:R-:W-:Y:S01]  /*5160*/  FFMA.FTZ R128, R119, R115.reuse, -R122.reuse ;  /* 0x0000007377807223 */ /* 0x180fe2000001087a */
[--C-:B------:R-:W-:Y:S01]  /*5170*/  FFMA.FTZ R123, R123, R115, -R122.reuse ;  /* 0x000000737b7b7223 */ /* 0x100fe2000001087a */
        /* <DEDUP_REMOVED lines=11> */
[----:B------:R-:W4:Y:S01]  /*5230*/  MUFU.EX2 R104, R104 ;  /* 0x0000006800687308 */ /* 0x000f220000000800 */
[----:B-1----:R-:W-:Y:S01]  /*5240*/  F2FP.F16.F32.PACK_AB R66, R34, R35 ;  /* 0x000000232242723e */ /* 0x002fe200000000ff */
[----:B------:R-:W-:-:S04]  /*5250*/  FADD.FTZ R35, R35, R106 ;  /* 0x0000006a23237221 */ /* 0x000fc80000010000 */
[----:B------:R-:W-:Y:S02]  /*5260*/  FADD.FTZ R34, R34, R35 ;  /* 0x0000002322227221 */ /* 0x000fe40000010000 */
[----:B------:R-:W-:Y:S08]  /*5270*/  MUFU.EX2 R103, R103 ;  /* 0x0000006700677308 */ /* 0x000ff00000000800 */
[----:B------:R-:W1:Y:S01]  /*5280*/  MUFU.EX2 R100, R100 ;  /* 0x0000006400647308 */ /* 0x000e620000000800 */
[----:B----4-:R-:W-:Y:S01]  /*5290*/  F2FP.F16.F32.PACK_AB R65, R104, R105 ;  /* 0x000000696841723e */ /* 0x010fe200000000ff */
[----:B------:R-:W-:-:S06]  /*52a0*/  FADD.FTZ R104, R105, R104 ;  /* 0x0000006869687221 */ /* 0x000fcc0000010000 */
[----:B------:R-:W-:Y:S08]  /*52b0*/  MUFU.EX2 R33, R33 ;  /* 0x0000002100217308 */ /* 0x000ff00000000800 */
[----:B------:R-:W4:Y:S01]  /*52c0*/  MUFU.EX2 R32, R32 ;  /* 0x0000002000207308 */ /* 0x000f220000000800 */
        /* <DEDUP_REMOVED lines=33> */
[----:B----4-:R-:W-:Y:S01]  /*54e0*/  F2FP.F16.F32.PACK_AB R4, R32, R33 ;  /* 0x000000212004723e */ /* 0x010fe200000000ff */
        /* <DEDUP_REMOVED lines=8> */
[----:B---3--:R-:W-:-:S03]  /*5570*/  F2FP.F16.F32.PACK_AB R7, R0, R25 ;  /* 0x000000190007723e */ /* 0x008fc600000000ff */
        /* <DEDUP_REMOVED lines=13> */
[C---:B-----5:R-:W-:Y:S08]  /*5650*/  HMMA.16816.F32 R80, R4.reuse, R12, R80 ;  /* 0x0000000c0450723c */ /* 0x060ff00000001850 */
[C---:B------:R-:W-:Y:S01]  /*5660*/  HMMA.16816.F32 R76, R4.reuse, R14, R76 ;  /* 0x0000000e044c723c */ /* 0x040fe2000000184c */
[----:B------:R-:W5:Y:S07]  /*5670*/  LDSM.16.MT88.4 R12, [R138+0xa800] ;  /* 0x00a800008a0c783b */ /* 0x000f6e0000004200 */
[C---:B------:R-:W-:Y:S08]  /*5680*/  HMMA.16816.F32 R88, R4.reuse, R20, R88 ;  /* 0x000000140458723c */ /* 0x040ff00000001858 */
        /* <DEDUP_REMOVED lines=9> */
[C---:B------:R-:W-:Y:S01]  /*5720*/  HMMA.16816.F32 R84, R4.reuse, R22, R84 ;  /* 0x000000160454723c */ /* 0x040fe20000001854 */
[----:B------:R-:W1:Y:S07]  /*5730*/  LDSM.16.MT88.4 R20, [R137+0x9000] ;  /* 0x009000008914783b */ /* 0x000e6e0000004200 */
        /* <DEDUP_REMOVED lines=16> */
[C---:B---3--:R-:W-:Y:S08]  /*5840*/  HMMA.16816.F32 R72, R4.reuse, R16, R72 ;  /* 0x000000100448723c */ /* 0x048ff00000001848 */
[C---:B--2---:R-:W-:Y:S08]  /*5850*/  HMMA.16816.F32 R36, R4.reuse, R8, R36 ;  /* 0x000000080424723c */ /* 0x044ff00000001824 */
[C---:B------:R-:W-:Y:S01]  /*5860*/  HMMA.16816.F32 R40, R4.reuse, R10, R40 ;  /* 0x0000000a0428723c */ /* 0x040fe20000001828 */
[----:B------:R-:W2:Y:S07]  /*5870*/  LDSM.16.MT88.4 R8, [R137+0xb000] ;  /* 0x00b000008908783b */ /* 0x000eae0000004200 */
[C---:B-----5:R-:W-:Y:S08]  /*5880*/  HMMA.16816.F32 R44, R4.reuse, R12, R44 ;  /* 0x0000000c042c723c */ /* 0x060ff0000000182c */
[C---:B------:R-:W-:Y:S01]  /*5890*/  HMMA.16816.F32 R48, R4.reuse, R14, R48 ;  /* 0x0000000e0430723c */ /* 0x040fe20000001830 */
[----:B------:R-:W3:Y:S07]  /*58a0*/  LDSM.16.MT88.4 R12, [R142+0x9800] ;  /* 0x009800008e0c783b */ /* 0x000eee0000004200 */
[C---:B-1----:R-:W-:Y:S01]  /*58b0*/  HMMA.16816.F32 R60, R4.reuse, R20, R60 ;  /* 0x00000014043c723c */ /* 0x042fe2000000183c */
[----:B------:R-:W1:Y:S07]  /*58c0*/  MUFU.EX2 R20, R108 ;  /* 0x0000006c00147308 */ /* 0x000e6e0000000800 */
        /* <DEDUP_REMOVED lines=9> */
[----:B-1----:R-:W-:-:S07]  /*5960*/  F2FP.F16.F32.PACK_AB R7, R20, R109 ;  /* 0x0000006d1407723e */ /* 0x002fce00000000ff */
[C---:B---3--:R-:W-:Y:S08]  /*5970*/  HMMA.16816.F32 R96, R4.reuse, R12, R96 ;  /* 0x0000000c0460723c */ /* 0x048ff00000001860 */
        /* <DEDUP_REMOVED lines=43> */
.L_x_9532:
        /* <DEDUP_REMOVED lines=79> */
.L_x_9527:
[----:B------:R-:W-:Y:S05]  /*6120*/  BSYNC.RECONVERGENT B0 ;  /* 0x0000000000007941 */ /* 0x000fea0003800200 */
.L_x_9526:
        /* <DEDUP_REMOVED lines=8> */
[--C-:B------:R-:W-:Y:S02]  /*61b0*/  LEA.HI.X R111, R150, R157, R151.reuse, 0x5, P3 ;  /* 0x0000009d966f7211 */ /* 0x100fe400018f2c97 */
        /* <DEDUP_REMOVED lines=8> */
[----:B------:R-:W-:Y:S02]  /*6240*/  IADD3.X R109, PT, PT, R105, R111, RZ, P4, !PT ;  /* 0x0000006f696d7210 */ /* 0x000fe400027fe4ff */
[----:B------:R-:W-:Y:S02]  /*6250*/  IADD3 R160, PT, PT, R160, -0x1, RZ ;  /* 0xffffffffa0a07810 */ /* 0x000fe40007ffe0ff */
[----:B------:R-:W-:Y:S01]  /*6260*/  @!PT LDS RZ, [RZ] ;  /* 0x00000000fffff984 */ /* 0x000fe20000000800 */
[----:B------:R-:W-:Y:S01]  /*6270*/  @!PT LDS RZ, [RZ] ;  /* 0x00000000fffff984 */ /* 0x000fe20000000800 */
[----:B------:R-:W-:Y:S01]  /*6280*/  @!PT LDS RZ, [RZ] ;  /* 0x00000000fffff984 */ /* 0x000fe20000000800 */
[----:B------:R-:W-:Y:S01]  /*6290*/  @!P1 LDGSTS.E.BYPASS.LTC128B.128 [R161+0x8800], desc[UR4][R110.64] ;  /* 0x088000006ea19fae */ /* 0x000fe2000b981a04 */
[----:B------:R-:W-:Y:S02]  /*62a0*/  IADD3.X R105, PT, PT, R109, R105, RZ, P3, !PT ;  /* 0x000000696d697210 */ /* 0x000fe40001ffe4ff */
[----:B------:R-:W-:Y:S02]  /*62b0*/  ISETP.GT.AND P3, PT, R160, R153, PT ;  /* 0x00000099a000720c */ /* 0x000fe40003f64270 */
        /* <DEDUP_REMOVED lines=29> */
[----:B------:R-:W5:Y:S05]  /*6490*/  LDSM.16.M88.4 R120, [R146+0x5000] ;  /* 0x005000009278783b */ /* 0x000f6a0000000200 */
[----:B------:R-:W2:Y:S05]  /*64a0*/  LD.E R104, desc[UR4][R2.64+0x18c] ;  /* 0x00018c0402687980 */ /* 0x000eaa000c101900 */
[----:B------:R-:W5:Y:S05]  /*64b0*/  LDSM.16.M88.4 R124, [R146+0x5800] ;  /* 0x00580000927c783b */ /* 0x000f6a0000000200 */
[----:B------:R-:W0:Y:S05]  /*64c0*/  LDGDEPBAR ;  /* 0x00000000000079af */ /* 0x000e2a0000000000 */
[----:B------:R-:W-:Y:S05]  /*64d0*/  LDSM.16.M88.4 R128, [R145] ;  /* 0x000000009180783b */ /* 0x000fea0000000200 */
[----:B------:R-:W5:Y:S05]  /*64e0*/  LDSM.16.M88.4 R132, [R141+0x4000] ;  /* 0x004000008d84783b */ /* 0x000f6a0000000200 */
[----:B-1----:R-:W-:Y:S01]  /*64f0*/  LDSM.16.M88.4 R108, [R146+0x6000] ;  /* 0x00600000926c783b */ /* 0x002fe20000000200 */
        /* <DEDUP_REMOVED lines=8> */
[----:B------:R-:W-:Y:S07]  /*6580*/  LDSM.16.M88.4 R120, [R144] ;  /* 0x000000009078783b */ /* 0x000fee0000000200 */
[C---:B------:R-:W-:Y:S08]  /*6590*/  HMMA.16816.F32 R28, R100.reuse, R124, RZ ;  /* 0x0000007c641c723c */ /* 0x040ff000000018ff */
[----:B------:R-:W-:Y:S01]  /*65a0*/  HMMA.16816.F32 R32, R100, R126, RZ ;  /* 0x0000007e6420723c */ /* 0x000fe200000018ff */
[----:B------:R-:W1:Y:S05]  /*65b0*/  LDSM.16.M88.4 R100, [R141+0x4800] ;  /* 0x004800008d64783b */ /* 0x000e6a0000000200 */
[----:B------:R-:W3:Y:S02]  /*65c0*/  LDSM.16.M88.4 R124, [R140+0x4000] ;  /* 0x004000008c7c783b */ /* 0x000ee40000000200 */
[C---:B------:R-:W-:Y:S08]  /*65d0*/  HMMA.16816.F32 R4, R128.reuse, R132, R4 ;  /* 0x000000848004723c */ /* 0x040ff00000001804 */
[C---:B------:R-:W-:Y:S08]  /*65e0*/  HMMA.16816.F32 R8, R128.reuse, R134, R8 ;  /* 0x000000868008723c */ /* 0x040ff00000001808 */
        /* <DEDUP_REMOVED lines=8> */
[----:B------:R-:W5:Y:S05]  /*6670*/  LDSM.16.M88.4 R116, [R140+0x5800] ;  /* 0x005800008c74783b */ /* 0x000f6a0000000200 */
[----:B------:R-:W-:Y:S02]  /*6680*/  LDSM.16.M88.4 R128, [R139+0x4000] ;  /* 0x004000008b80783b */ /* 0x000fe40000000200 */
[C---:B---3--:R-:W-:Y:S08]  /*6690*/  HMMA.16816.F32 R4, R120.reuse, R124, R4 ;  /* 0x0000007c7804723c */ /* 0x048ff00000001804 */
[C---:B------:R-:W-:Y:S01]  /*66a0*/  HMMA.16816.F32 R8, R120.reuse, R126, R8 ;  /* 0x0000007e7808723c */ /* 0x040fe20000001808 */
[----:B------:R-:W3:Y:S07]  /*66b0*/  LDSM.16.M88.4 R124, [R143] ;  /* 0x000000008f7c783b */ /* 0x000eee0000000200 */
        /* <DEDUP_REMOVED lines=8> */
[----:B------:R-:W5:Y:S05]  /*6740*/  LDSM.16.M88.4 R116, [R139+0x5800] ;  /* 0x005800008b74783b */ /* 0x000f6a0000000200 */
[----:B------:R-:W5:Y:S02]  /*6750*/  LDSM.16.M88.4 R120, [R147+0x2000] ;  /* 0x002000009378783b */ /* 0x000f640000000200 */
        /* <DEDUP_REMOVED lines=9> */
[----:B------:R-:W-:Y:S01]  /*67f0*/  HMMA.16816.F32 R32, R124, R118, R32 ;  /* 0x000000767c20723c */ /* 0x000fe20000001820 */
[----:B------:R-:W-:Y:S05]  /*6800*/  LDSM.16.M88.4 R116, [R145+0x2000] ;  /* 0x002000009174783b */ /* 0x000fea0000000200 */
[----:B------:R-:W-:Y:S02]  /*6810*/  LDSM.16.M88.4 R124, [R141+0x6000] ;  /* 0x006000008d7c783b */ /* 0x000fe40000000200 */
        /* <DEDUP_REMOVED lines=8> */
[----:B------:R-:W-:Y:S07]  /*68a0*/  LDSM.16.M88.4 R112, [R141+0x7800] ;  /* 0x007800008d70783b */ /* 0x000fee0000000200 */
[C---:B----4-:R-:W-:Y:S08]  /*68b0*/  HMMA.16816.F32 R28, R120.reuse, R108, R28 ;  /* 0x0000006c781c723c */ /* 0x050ff0000000181c */
[----:B------:R-:W-:Y:S01]  /*68c0*/  HMMA.16816.F32 R32, R120, R110, R32 ;  /* 0x0000006e7820723c */ /* 0x000fe20000001820 */
[----:B------:R-:W3:Y:S05]  /*68d0*/  LDSM.16.M88.4 R108, [R141+0x7000] ;  /* 0x007000008d6c783b */ /* 0x000eea0000000200 */
        /* <DEDUP_REMOVED lines=12> */
[----:B------:R-:W5:Y:S05]  /*69a0*/  LDSM.16.M88.4 R112, [R140+0x7800] ;  /* 0x007800008c70783b */ /* 0x000f6a0000000200 */
[----:B------:R-:W-:Y:S02]  /*69b0*/  LDSM.16.M88.4 R116, [R143+0x2000] ;  /* 0x002000008f74783b */ /* 0x000fe40000000200 */
[C---:B----4-:R-:W-:Y:S08]  /*69c0*/  HMMA.16816.F32 R4, R120.reuse, R124, R4 ;  /* 0x0000007c7804723c */ /* 0x050ff00000001804 */
        /* <DEDUP_REMOVED lines=8> */
[C---:B-----5:R-:W-:Y:S08]  /*6a50*/  HMMA.16816.F32 R28, R120.reuse, R112, R28 ;  /* 0x00000070781c723c */ /* 0x060ff0000000181c */
[----:B------:R-:W-:Y:S08]  /*6a60*/  HMMA.16816.F32 R32, R120, R114, R32 ;  /* 0x000000727820723c */ /* 0x000ff00000001820 */
[C---:B----4-:R-:W-:Y:S08]  /*6a70*/  HMMA.16816.F32 R4, R116.reuse, R124, R4 ;  /* 0x0000007c7404723c */ /* 0x050ff00000001804 */
[C---:B------:R-:W-:Y:S08]  /*6a80*/  HMMA.16816.F32 R8, R116.reuse, R126, R8 ;  /* 0x0000007e7408723c */ /* 0x040ff00000001808 */
[C---:B-1----:R-:W-:Y:S03]  /*6a90*/  HMMA.16816.F32 R12, R116.reuse, R100, R12 ;  /* 0x00000064740c723c */ /* 0x042fe6000000180c */
        /* <DEDUP_REMOVED lines=147> */
.L_x_9531:
[----:B------:R-:W-:Y:S05]  /*73d0*/  BSYNC.RECONVERGENT B0 ;  /* 0x0000000000007941 */ /* 0x000fea0003800200 */
.L_x_9530:
        /* <DEDUP_REMOVED lines=48> */
.L_x_9529:
[----:B------:R-:W-:Y:S05]  /*76e0*/  BSYNC.RECONVERGENT B1 ;  /* 0x0000000000017941 */ /* 0x000fea0003800200 */
.L_x_9528:
        /* <DEDUP_REMOVED lines=17> */
[----:B------:R-:W-:Y:S02]  /*7800*/  IADD3 R167, PT, PT, R167, -0x40, RZ ;  /* 0xffffffc0a7a77810 */ /* 0x000fe40007ffe0ff */
[----:B------:R-:W-:Y:S02]  /*7810*/  FMNMX3.FTZ R8, R4, R109, R110, !PT ;  /* 0x0000006d04087276 */ /* 0x000fe4000781006e */
[----:B------:R-:W-:Y:S03]  /*7820*/  FMNMX3.FTZ R4, R7, R108, R106, !PT ;  /* 0x0000006c07047276 */ /* 0x000fe6000781006a */
[----:B------:R-:W1:Y:S01]  /*7830*/  SHFL.BFLY PT, R7, R8, 0x2, 0x1f ;  /* 0x0c401f0008077f89 */ /* 0x000e6200000e0000 */
[----:B------:R-:W-:Y:S07]  /*7840*/  FMNMX3.FTZ R5, R4, R105, R104, !PT ;  /* 0x0000006904057276 */ /* 0x000fee0007810068 */
[----:B------:R-:W2:Y:S01]  /*7850*/  SHFL.BFLY PT, R4, R5, 0x2, 0x1f ;  /* 0x0c401f0005047f89 */ /* 0x000ea200000e0000 */
[----:B-1----:R-:W-:Y:S07]  /*7860*/  FMNMX.FTZ R9, R8, R7, !PT ;  /* 0x0000000708097209 */ /* 0x002fee0007810000 */
[----:B------:R-:W1:Y:S01]  /*7870*/  SHFL.BFLY PT, R102, R9, 0x1, 0x1f ;  /* 0x0c201f0009667f89 */ /* 0x000e6200000e0000 */
[----:B--2---:R-:W-:Y:S07]  /*7880*/  FMNMX.FTZ R6, R5, R4, !PT ;  /* 0x0000000405067209 */ /* 0x004fee0007810000 */
[----:B------:R-:W2:Y:S01]  /*7890*/  SHFL.BFLY PT, R101, R6, 0x1, 0x1f ;  /* 0x0c201f0006657f89 */ /* 0x000ea200000e0000 */
[----:B-1----:R-:W-:Y:S04]  /*78a0*/  FMNMX.FTZ R102, R9, R102, !PT ;  /* 0x0000006609667209 */ /* 0x002fe80007810000 */
[C---:B------:R-:W-:Y:S01]  /*78b0*/  FSETP.NEU.FTZ.AND P0, PT, R102.reuse, -INF , PT ;  /* 0xff8000006600780b */ /* 0x040fe20003f1d000 */
[----:B------:R-:W-:Y:S01]  /*78c0*/  FADD.FTZ R4, -R102, R107 ;  /* 0x0000006b66047221 */ /* 0x000fe20000010100 */
[----:B--2---:R-:W-:Y:S05]  /*78d0*/  FMNMX.FTZ R101, R6, R101, !PT ;  /* 0x0000006506657209 */ /* 0x004fea0007810000 */
        /* <DEDUP_REMOVED lines=18> */
[----:B------:R2:W3:Y:S01]  /*7a00*/  MUFU.EX2 R0, R5 ;  /* 0x0000000500007308 */ /* 0x0004e20000000800 */
[-C--:B------:R-:W-:Y:S01]  /*7a10*/  FFMA.FTZ R176, R108, R103.reuse, -R120 ;  /* 0x000000676cb07223 */ /* 0x080fe20000010878 */
[-CC-:B------:R-:W-:Y:S01]  /*7a20*/  FFMA.FTZ R178, R109, R103.reuse, -R122.reuse ;  /* 0x000000676db27223 */ /* 0x180fe2000001087a */
[-CC-:B------:R-:W-:Y:S01]  /*7a30*/  FFMA.FTZ R121, R207, R103.reuse, -R122.reuse ;  /* 0x00000067cf797223 */ /* 0x180fe2000001087a */
        /* <DEDUP_REMOVED lines=50> */
[--C-:B------:R-:W-:Y:S01]  /*7d60*/  FFMA.FTZ R128, R197, R103, -R122.reuse ;  /* 0x00000067c5807223 */ /* 0x100fe2000001087a */
        /* <DEDUP_REMOVED lines=11> */
[-CC-:B------:R-:W-:Y:S01]  /*7e20*/  FFMA.FTZ R129, R191, R103.reuse, -R122.reuse ;  /* 0x00000067bf817223 */ /* 0x180fe2000001087a */
[-CC-:B------:R-:W-:Y:S01]  /*7e30*/  FFMA.FTZ R132, R189, R103.reuse, -R122.reuse ;  /* 0x00000067bd847223 */ /* 0x180fe2000001087a */
[-CC-:B------:R-:W-:Y:S01]  /*7e40*/  FFMA.FTZ R133, R185, R103.reuse, -R122.reuse ;  /* 0x00000067b9857223 */ /* 0x180fe2000001087a */
[-CC-:B------:R-:W-:Y:S01]  /*7e50*/  FFMA.FTZ R170, R181, R103.reuse, -R122.reuse ;  /* 0x00000067b5aa7223 */ /* 0x180fe2000001087a */
[-CC-:B------:R-:W-:Y:S01]  /*7e60*/  FFMA.FTZ R175, R175, R103.reuse, -R122.reuse ;  /* 0x00000067afaf7223 */ /* 0x180fe2000001087a */
[----:B------:R-:W-:Y:S03]  /*7e70*/  FFMA.FTZ R122, R110, R103, -R122 ;  /* 0x000000676e7a7223 */ /* 0x000fe6000001087a */
[----:B------:R-:W-:Y:S01]  /*7e80*/  MUFU.EX2 R129, R129 ;  /* 0x0000008100817308 */ /* 0x000fe20000000800 */
[----:B------:R-:W-:Y:S01]  /*7e90*/  LDSM.16.MT88.4 R108, [R136+0x9800] ;  /* 0x00980000886c783b */ /* 0x000fe20000004200 */
[C---:B------:R-:W-:Y:S01]  /*7ea0*/  FMUL.FTZ R52, R100.reuse, R52 ;  /* 0x0000003464347220 */ /* 0x040fe20000410000 */
[----:B------:R-:W-:Y:S01]  /*7eb0*/  FMUL.FTZ R53, R100, R53 ;  /* 0x0000003564357220 */ /* 0x000fe20000410000 */
[C---:B------:R-:W-:Y:S01]  /*7ec0*/  FMUL.FTZ R54, R0.reuse, R54 ;  /* 0x0000003600367220 */ /* 0x040fe20000410000 */
[----:B------:R-:W-:Y:S01]  /*7ed0*/  FMUL.FTZ R55, R0, R55 ;  /* 0x0000003700377220 */ /* 0x000fe20000410000 */
[C---:B------:R-:W-:Y:S01]  /*7ee0*/  FMUL.FTZ R56, R100.reuse, R56 ;  /* 0x0000003864387220 */ /* 0x040fe20000410000 */
[----:B------:R-:W-:Y:S03]  /*7ef0*/  FMUL.FTZ R57, R100, R57 ;  /* 0x0000003964397220 */ /* 0x000fe60000410000 */
[----:B------:R-:W-:Y:S01]  /*7f00*/  MUFU.EX2 R132, R132 ;  /* 0x0000008400847308 */ /* 0x000fe20000000800 */
[----:B--2---:R-:W-:Y:S01]  /*7f10*/  F2FP.F16.F32.PACK_AB R99, R112, R113 ;  /* 0x000000717063723e */ /* 0x004fe200000000ff */
[C---:B------:R-:W-:Y:S01]  /*7f20*/  FMUL.FTZ R58, R0.reuse, R58 ;  /* 0x0000003a003a7220 */ /* 0x040fe20000410000 */
[----:B------:R-:W-:Y:S01]  /*7f30*/  FMUL.FTZ R59, R0, R59 ;  /* 0x0000003b003b7220 */ /* 0x000fe20000410000 */
[-CC-:B------:R-:W-:Y:S01]  /*7f40*/  FFMA.FTZ R131, R187, R103.reuse, -R120.reuse ;  /* 0x00000067bb837223 */ /* 0x180fe20000010878 */
[-CC-:B------:R-:W-:Y:S01]  /*7f50*/  FFMA.FTZ R134, R183, R103.reuse, -R120.reuse ;  /* 0x00000067b7867223 */ /* 0x180fe20000010878 */
[-CC-:B------:R-:W-:Y:S01]  /*7f60*/  FFMA.FTZ R135, R179, R103.reuse, -R120.reuse ;  /* 0x00000067b3877223 */ /* 0x180fe20000010878 */
        /* <DEDUP_REMOVED lines=19> */
[-CC-:B------:R-:W-:Y:S03]  /*80a0*/  FFMA.FTZ R130, R193, R103.reuse, -R120.reuse ;  /* 0x00000067c1827223 */ /* 0x180fe60000010878 */
[----:B------:R-:W-:Y:S01]  /*80b0*/  MUFU.EX2 R170, R170 ;  /* 0x000000aa00aa7308 */ /* 0x000fe20000000800 */
[----:B------:R-:W-:Y:S01]  /*80c0*/  FFMA.FTZ R120, R104, R103, -R120 ;  /* 0x0000006768787223 */ /* 0x000fe20000010878 */
[C---:B------:R-:W-:Y:S03]  /*80d0*/  HMMA.16816.F32 R16, R96.reuse, R22, R16 ;  /* 0x000000166010723c */ /* 0x040fe60000001810 */
[C---:B------:R-:W-:Y:S01]  /*80e0*/  FMUL.FTZ R22, R0.reuse, R82 ;  /* 0x0000005200167220 */ /* 0x040fe20000410000 */
[----:B------:R-:W-:Y:S01]  /*80f0*/  FMUL.FTZ R23, R0, R83 ;  /* 0x0000005300177220 */ /* 0x000fe20000410000 */
[----:B------:R-:W-:Y:S01]  /*8100*/  FFMA.FTZ R119, R100, R173, R119 ;  /* 0x000000ad64777223 */ /* 0x000fe20000010077 */
[----:B------:R-:W2:Y:S02]  /*8110*/  LDSM.16.MT88.4 R80, [R142+0xa000] ;  /* 0x00a000008e50783b */ /* 0x000ea40000004200 */
[----:B------:R-:W-:Y:S01]  /*8120*/  MUFU.EX2 R135, R135 ;  /* 0x0000008700877308 */ /* 0x000fe20000000800 */
[----:B------:R-:W-:Y:S01]  /*8130*/  ISETP.GT.AND P0, PT, R160, R153, PT ;  /* 0x00000099a000720c */ /* 0x000fe20003f04270 */
[----:B------:R-:W-:Y:S01]  /*8140*/  FFMA.FTZ R117, R0, R171, R117 ;  /* 0x000000ab00757223 */ /* 0x000fe20000010075 */
[----:B------:R-:W-:Y:S01]  /*8150*/  FADD.FTZ R119, R118, R119 ;  /* 0x0000007776777221 */ /* 0x000fe20000010000 */
[C---:B------:R-:W-:Y:S03]  /*8160*/  HMMA.16816.F32 R20, R96.reuse, R28, R20 ;  /* 0x0000001c6014723c */ /* 0x040fe60000001814 */
[C---:B------:R-:W-:Y:S01]  /*8170*/  FMUL.FTZ R28, R100.reuse, R72 ;  /* 0x00000048641c7220 */ /* 0x040fe20000410000 */
[----:B------:R-:W-:Y:S02]  /*8180*/  FMUL.FTZ R29, R100, R73 ;  /* 0x00000049641d7220 */ /* 0x000fe40000410000 */
[----:B------:R-:W-:Y:S01]  /*8190*/  MUFU.EX2 R172, R172 ;  /* 0x000000ac00ac7308 */ /* 0x000fe20000000800 */
[----:B------:R-:W-:Y:S01]  /*81a0*/  FADD.FTZ R114, R114, R117 ;  /* 0x0000007572727221 */ /* 0x000fe20000010000 */
[C---:B------:R-:W-:Y:S03]  /*81b0*/  HMMA.16816.F32 R24, R96.reuse, R30, R24 ;  /* 0x0000001e6018723c */ /* 0x040fe60000001818 */
[C---:B------:R-:W-:Y:S01]  /*81c0*/  FMUL.FTZ R30, R0.reuse, R74 ;  /* 0x0000004a001e7220 */ /* 0x040fe20000410000 */
[----:B------:R-:W-:Y:S04]  /*81d0*/  FMUL.FTZ R31, R0, R75 ;  /* 0x0000004b001f7220 */ /* 0x000fe80000410000 */
[----:B------:R-:W-:Y:S01]  /*81e0*/  MUFU.EX2 R121, R121 ;  /* 0x0000007900797308 */ /* 0x000fe20000000800 */
[----:B------:R-:W3:Y:S01]  /*81f0*/  LDSM.16.MT88.4 R72, [R138+0xa000] ;  /* 0x00a000008a48783b */ /* 0x000ee20000004200 */
[----:B------:R-:W-:Y:S01]  /*8200*/  FADD.FTZ R0, R116, R119 ;  /* 0x0000007774007221 */ /* 0x000fe20000010000 */
[----:B------:R-:W-:Y:S01]  /*8210*/  FADD.FTZ R113, R113, R114 ;  /* 0x0000007271717221 */ /* 0x000fe20000010000 */
[C---:B-1----:R-:W-:Y:S06]  /*8220*/  HMMA.16816.F32 R28, R96.reuse, R88, R28 ;  /* 0x00000058601c723c */ /* 0x042fec000000181c */
[----:B------:R-:W1:Y:S01]  /*8230*/  MUFU.EX2 R124, R124 ;  /* 0x0000007c007c7308 */ /* 0x000e620000000800 */
[----:B------:R-:W-:Y:S01]  /*8240*/  FADD.FTZ R0, R115, R0 ;  /* 0x0000000073007221 */ /* 0x000fe20000010000 */
[----:B------:R-:W-:Y:S01]  /*8250*/  FADD.FTZ R112, R112, R113 ;  /* 0x0000007170707221 */ /* 0x000fe20000010000 */
        /* <DEDUP_REMOVED lines=22> */
[----:B------:R-:W-:Y:S01]  /*83c0*/  MOV R0, R101 ;  /* 0x0000006500007202 */ /* 0x000fe20000000f00 */
[----:B------:R-:W-:Y:S03]  /*83d0*/  FADD.FTZ R126, R126, R123 ;  /* 0x0000007b7e7e7221 */ /* 0x000fe60000010000 */
        /* <DEDUP_REMOVED lines=24> */
[C---:B------:R-:W-:Y:S08]  /*8560*/  HMMA.16816.F32 R20, R68.reuse, R84, R20 ;  /* 0x000000544414723c */ /* 0x040ff00000001814 */
[C---:B------:R-:W-:Y:S01]  /*8570*/  HMMA.16816.F32 R24, R68.reuse, R86, R24 ;  /* 0x000000564418723c */ /* 0x040fe20000001818 */
[----:B------:R-:W3:Y:S02]  /*8580*/  LDSM.16.MT88.4 R84, [R137+0xa800] ;  /* 0x00a800008954783b */ /* 0x000ee40000004200 */
[----:B-----5:R-:W-:Y:S05]  /*8590*/  F2FP.F16.F32.PACK_AB R107, R181, R180 ;  /* 0x000000b4b56b723e */ /* 0x020fea00000000ff */
        /* <DEDUP_REMOVED lines=15> */
[----:B------:R-:W-:Y:S01]  /*8690*/  F2FP.F16.F32.PACK_AB R68, R132, R129 ;  /* 0x000000818444723e */ /* 0x000fe200000000ff */
[----:B------:R-:W-:Y:S01]  /*86a0*/  FADD.FTZ R129, R129, R128 ;  /* 0x0000008081817221 */ /* 0x000fe20000010000 */
[----:B------:R-:W-:Y:S01]  /*86b0*/  F2FP.F16.F32.PACK_AB R69, R134, R131 ;  /* 0x000000838645723e */ /* 0x000fe200000000ff */
[----:B------:R-:W-:Y:S01]  /*86c0*/  FADD.FTZ R131, R131, R130 ;  /* 0x0000008283837221 */ /* 0x000fe20000010000 */
[----:B------:R-:W-:Y:S01]  /*86d0*/  F2FP.F16.F32.PACK_AB R70, R170, R133 ;  /* 0x00000085aa46723e */ /* 0x000fe200000000ff */
[----:B------:R-:W-:Y:S01]  /*86e0*/  FADD.FTZ R132, R132, R129 ;  /* 0x0000008184847221 */ /* 0x000fe20000010000 */
[----:B------:R-:W-:Y:S01]  /*86f0*/  F2FP.F16.F32.PACK_AB R71, R172, R135 ;  /* 0x00000087ac47723e */ /* 0x000fe200000000ff */
[----:B------:R-:W-:Y:S04]  /*8700*/  FADD.FTZ R134, R134, R131 ;  /* 0x0000008386867221 */ /* 0x000fe80000010000 */
[----:B------:R-:W-:Y:S02]  /*8710*/  FADD.FTZ R135, R135, R134 ;  /* 0x0000008687877221 */ /* 0x000fe40000010000 */
[C---:B------:R-:W-:Y:S03]  /*8720*/  HMMA.16816.F32 R4, R68.reuse, R76, R4 ;  /* 0x0000004c4404723c */ /* 0x040fe60000001804 */
[----:B------:R-:W-:Y:S04]  /*8730*/  FADD.FTZ R135, R172, R135 ;  /* 0x00000087ac877221 */ /* 0x000fe80000010000 */
[----:B------:R-:W-:Y:S01]  /*8740*/  FADD.FTZ R176, R176, R135 ;  /* 0x00000087b0b07221 */ /* 0x000fe20000010000 */
[C---:B------:R-:W-:Y:S01]  /*8750*/  HMMA.16816.F32 R8, R68.reuse, R78, R8 ;  /* 0x0000004e4408723c */ /* 0x040fe20000001808 */
[----:B------:R-:W4:Y:S02]  /*8760*/  LDSM.16.MT88.4 R76, [R142+0xb000] ;  /* 0x00b000008e4c783b */ /* 0x000f240000004200 */
[----:B------:R-:W-:Y:S04]  /*8770*/  FADD.FTZ R177, R177, R176 ;  /* 0x000000b0b1b17221 */ /* 0x000fe80000010000 */
[----:B------:R-:W-:Y:S01]  /*8780*/  FADD.FTZ R180, R180, R177 ;  /* 0x000000b1b4b47221 */ /* 0x000fe20000010000 */
[C---:B--2---:R-:W-:Y:S03]  /*8790*/  HMMA.16816.F32 R12, R68.reuse, R80, R12 ;  /* 0x00000050440c723c */ /* 0x044fe6000000180c */
[----:B------:R-:W-:Y:S05]  /*87a0*/  FADD.FTZ R171, R181, R180 ;  /* 0x000000b4b5ab7221 */ /* 0x000fea0000010000 */
        /* <DEDUP_REMOVED lines=12> */
[C---:B------:R-:W-:Y:S08]  /*8870*/  HMMA.16816.F32 R48, R68.reuse, R82, R48 ;  /* 0x000000524430723c */ /* 0x040ff00000001830 */
[C---:B---3--:R-:W-:Y:S08]  /*8880*/  HMMA.16816.F32 R52, R68.reuse, R84, R52 ;  /* 0x000000544434723c */ /* 0x048ff00000001834 */
[C---:B------:R-:W-:Y:S08]  /*8890*/  HMMA.16816.F32 R56, R68.reuse, R86, R56 ;  /* 0x000000564438723c */ /* 0x040ff00000001838 */
[C---:B-1----:R-:W-:Y:S08]  /*88a0*/  HMMA.16816.F32 R60, R68.reuse, R72, R60 ;  /* 0x00000048443c723c */ /* 0x042ff0000000183c */
[----:B------:R-:W-:Y:S01]  /*88b0*/  HMMA.16816.F32 R64, R68, R74, R64 ;  /* 0x0000004a4440723c */ /* 0x000fe20000001840 */
[----:B------:R-:W1:Y:S07]  /*88c0*/  LDSM.16.MT88.4 R68, [R137+0x9800] ;  /* 0x009800008944783b */ /* 0x000e6e0000004200 */
[C---:B------:R-:W-:Y:S01]  /*88d0*/  HMMA.16816.F32 R96, R104.reuse, R92, R4 ;  /* 0x0000005c6860723c */ /* 0x040fe20000001804 */
[----:B------:R-:W2:Y:S07]  /*88e0*/  LDSM.16.MT88.4 R4, [R142+0xb800] ;  /* 0x00b800008e04783b */ /* 0x000eae0000004200 */
[C---:B------:R-:W-:Y:S01]  /*88f0*/  HMMA.16816.F32 R92, R104.reuse, R94, R8 ;  /* 0x0000005e685c723c */ /* 0x040fe20000001808 */
[----:B------:R-:W3:Y:S07]  /*8900*/  LDSM.16.MT88.4 R8, [R138+0xb800] ;  /* 0x00b800008a08783b */ /* 0x000eee0000004200 */
[C---:B----4-:R-:W-:Y:S01]  /*8910*/  HMMA.16816.F32 R88, R104.reuse, R76, R12 ;  /* 0x0000004c6858723c */ /* 0x050fe2000000180c */
[----:B------:R-:W4:Y:S07]  /*8920*/  LDSM.16.MT88.4 R12, [R137+0xb800] ;  /* 0x00b80000890c783b */ /* 0x000f2e0000004200 */
[C---:B------:R-:W-:Y:S08]  /*8930*/  HMMA.16816.F32 R84, R104.reuse, R78, R16 ;  /* 0x0000004e6854723c */ /* 0x040ff00000001810 */
[C---:B-1----:R-:W-:Y:S08]  /*8940*/  HMMA.16816.F32 R80, R104.reuse, R68, R20 ;  /* 0x000000446850723c */ /* 0x042ff00000001814 */
[C---:B------:R-:W-:Y:S08]  /*8950*/  HMMA.16816.F32 R76, R104.reuse, R70, R24 ;  /* 0x00000046684c723c */ /* 0x040ff00000001818 */
[C---:B------:R-:W-:Y:S08]  /*8960*/  HMMA.16816.F32 R72, R104.reuse, R108, R28 ;  /* 0x0000006c6848723c */ /* 0x040ff0000000181c */
[C---:B------:R-:W-:Y:S08]  /*8970*/  HMMA.16816.F32 R68, R104.reuse, R110, R32 ;  /* 0x0000006e6844723c */ /* 0x040ff00000001820 */
[C---:B--2---:R-:W-:Y:S08]  /*8980*/  HMMA.16816.F32 R36, R104.reuse, R4, R36 ;  /* 0x000000046824723c */ /* 0x044ff00000001824 */
[C---:B------:R-:W-:Y:S01]  /*8990*/  HMMA.16816.F32 R40, R104.reuse, R6, R40 ;  /* 0x000000066828723c */ /* 0x040fe20000001828 */
[----:B------:R-:W1:Y:S07]  /*89a0*/  LDSM.16.MT88.4 R4, [R136+0xb800] ;  /* 0x00b800008804783b */ /* 0x000e6e0000004200 */
[C---:B---3--:R-:W-:Y:S03]  /*89b0*/  HMMA.16816.F32 R44, R104.reuse, R8, R44 ;  /* 0x00000008682c723c */ /* 0x048fe6000000182c */
[----:B------:R-:W-:Y:S04]  /*89c0*/  FADD.FTZ R9, R133, R132 ;  /* 0x0000008485097221 */ /* 0x000fe80000010000 */
        /* <DEDUP_REMOVED lines=8> */
[C---:B-1----:R-:W-:Y:S08]  /*8a50*/  HMMA.16816.F32 R60, R104.reuse, R4, R60 ;  /* 0x00000004683c723c */ /* 0x042ff0000000183c */
[----:B------:R-:W-:Y:S03]  /*8a60*/  HMMA.16816.F32 R64, R104, R6, R64 ;  /* 0x000000066840723c */ /* 0x000fe60000001840 */
[----:B------:R-:W-:Y:S05]  /*8a70*/  MOV R107, R102 ;  /* 0x00000066006b7202 */ /* 0x000fea0000000f00 */
[----:B------:R-:W-:Y:S01]  /*8a80*/  @!UPT UIADD3 URZ, UPT, UPT, URZ, URZ, URZ ;  /* 0x000000fffffff290 */ /* 0x000fe2000fffe0ff */
[----:B------:R-:W-:Y:S11]  /*8a90*/  @P0 BRA `(.L_x_9532) ;  /* 0xffffffd000640947 */ /* 0x000ff6000383ffff */
.L_x_9525:
        /* <DEDUP_REMOVED lines=10> */
.L_x_9554:
[----:B------:R-:W2:Y:S01]  /*8b40*/  S2R R0, SR_TID.X ;  /* 0x0000000000007919 */ /* 0x000ea20000002100 */
[----:B------:R-:W1:Y:S01]  /*8b50*/  S2UR UR6, SR_CgaCtaId ;  /* 0x00000000000679c3 */ /* 0x000e620000008800 */
[----:B------:R-:W3:Y:S01]  /*8b60*/  MUFU.RCP R9, R6 ;  /* 0x0000000600097308 */ /* 0x000ee20000001000 */
[----:B----4-:R-:W-:Y:S01]  /*8b70*/  FADD.FTZ R5, R8, R11 ;  /* 0x0000000b08057221 */ /* 0x010fe20000010000 */
[----:B------:R-:W-:-:S05]  /*8b80*/  FSETP.NE.FTZ.AND P1, PT, R6, RZ, PT ;  /* 0x000000ff0600720b */ /* 0x000fca0003f35000 */
[----:B------:R-:W-:Y:S01]  /*8b90*/  BAR.SYNC.DEFER_BLOCKING 0x0 ;  /* 0x0000000000007b1d */ /* 0x000fe20000010000 */
[----:B------:R-:W-:-:S05]  /*8ba0*/  FSETP.NE.FTZ.AND P0, PT, R5, RZ, PT ;  /* 0x000000ff0500720b */ /* 0x000fca0003f15000 */
[----:B---3--:R-:W3:Y:S01]  /*8bb0*/  MUFU.RCP R8, R5 ;  /* 0x0000000500087308 */ /* 0x008ee20000001000 */
[----:B------:R-:W-:Y:S01]  /*8bc0*/  UMOV UR7, 0x400 ;  /* 0x0000040000077882 */ /* 0x000fe20000000000 */
[----:B------:R-:W-:-:S05]  /*8bd0*/  FSEL R9, R9, 1, P1 ;  /* 0x3f80000009097808 */ /* 0x000fca0000800000 */
[C---:B------:R-:W-:Y:S01]  /*8be0*/  FMUL.FTZ R96, R9.reuse, R96 ;  /* 0x0000006009607220 */ /* 0x040fe20000410000 */
[----:B-1----:R-:W-:Y:S01]  /*8bf0*/  ULEA UR6, UR6, UR7, 0x18 ;  /* 0x0000000706067291 */ /* 0x002fe2000f8ec0ff */
[C---:B------:R-:W-:Y:S01]  /*8c00*/  FMUL.FTZ R97, R9.reuse, R97 ;  /* 0x0000006109617220 */ /* 0x040fe20000410000 */
[C---:B------:R-:W-:Y:S01]  /*8c10*/  FMUL.FTZ R92, R9.reuse, R92 ;  /* 0x0000005c095c7220 */ /* 0x040fe20000410000 */
[C---:B------:R-:W-:Y:S01]  /*8c20*/  FMUL.FTZ R93, R9.reuse, R93 ;  /* 0x0000005d095d7220 */ /* 0x040fe20000410000 */
[C---:B------:R-:W-:Y:S01]  /*8c30*/  FMUL.FTZ R88, R9.reuse, R88 ;  /* 0x0000005809587220 */ /* 0x040fe20000410000 */
[C---:B------:R-:W-:Y:S01]  /*8c40*/  FMUL.FTZ R89, R9.reuse, R89 ;  /* 0x0000005909597220 */ /* 0x040fe20000410000 */
[C---:B------:R-:W-:Y:S01]  /*8c50*/  FMUL.FTZ R84, R9.reuse, R84 ;  /* 0x0000005409547220 */ /* 0x040fe20000410000 */
[C---:B--2---:R-:W-:Y:S01]  /*8c60*/  SHF.L.U32 R10, R0.reuse, 0x1, RZ ;  /* 0x00000001000a7819 */ /* 0x044fe200000006ff */
[C---:B------:R-:W-:Y:S01]  /*8c70*/  FMUL.FTZ R85, R9.reuse, R85 ;  /* 0x0000005509557220 */ /* 0x040fe20000410000 */
[C---:B------:R-:W-:Y:S01]  /*8c80*/  SHF.L.U32 R7, R0.reuse, 0x4, RZ ;  /* 0x0000000400077819 */ /* 0x040fe200000006ff */
[C---:B------:R-:W-:Y:S01]  /*8c90*/  FMUL.FTZ R80, R9.reuse, R80 ;  /* 0x0000005009507220 */ /* 0x040fe20000410000 */
[----:B------:R-:W-:Y:S01]  /*8ca0*/  SHF.L.U32 R11, R0, 0x5, RZ ;  /* 0x00000005000b7819 */ /* 0x000fe200000006ff */
[C---:B------:R-:W-:Y:S01]  /*8cb0*/  FMUL.FTZ R81, R9.reuse, R81 ;  /* 0x0000005109517220 */ /* 0x040fe20000410000 */
[----:B------:R-:W-:Y:S01]  /*8cc0*/  LOP3.LUT R12, R10, 0x6, RZ, 0xc0, !PT ;  /* 0x000000060a0c7812 */ /* 0x000fe200078ec0ff */
[----:B------:R-:W-:Y:S01]  /*8cd0*/  FMUL.FTZ R76, R9, R76 ;  /* 0x0000004c094c7220 */ /* 0x000fe20000410000 */
[----:B------:R-:W-:Y:S01]  /*8ce0*/  LOP3.LUT R13, R7, 0x1c0, RZ, 0xc0, !PT ;  /* 0x000001c0070d7812 */ /* 0x000fe200078ec0ff */
[C---:B------:R-:W-:Y:S01]  /*8cf0*/  FMUL.FTZ R77, R9.reuse, R77 ;  /* 0x0000004d094d7220 */ /* 0x040fe20000410000 */
[----:B------:R-:W-:Y:S01]  /*8d00*/  LOP3.LUT R11, R12, 0x7c00, R11, 0xf8, !PT ;  /* 0x00007c000c0b7812 */ /* 0x000fe200078ef80b */
[----:B------:R-:W-:Y:S01]  /*8d10*/  FMUL.FTZ R72, R9, R72 ;  /* 0x0000004809487220 */ /* 0x000fe20000410000 */
[----:B------:R-:W-:Y:S01]  /*8d20*/  LOP3.LUT R10, R13, 0x38, R10, 0xf8, !PT ;  /* 0x000000380d0a7812 */ /* 0x000fe200078ef80a */
[C---:B------:R-:W-:Y:S01]  /*8d30*/  FMUL.FTZ R73, R9.reuse, R73 ;  /* 0x0000004909497220 */ /* 0x040fe20000410000 */
[----:B------:R-:W-:Y:S01]  /*8d40*/  R2P PR, R0, 0x1c ;  /* 0x0000001c00007804 */ /* 0x000fe20000000000 */
        /* <DEDUP_REMOVED lines=98> */
[----:B-1----:R-:W3:Y:S01]  /*9370*/  LD.E R8, desc[UR4][R2.64+0x60] ;  /* 0x0000600402087980 */ /* 0x002ee2000c101900 */
[----:B------:R-:W2:Y:S03]  /*9380*/  @P1 MUFU.LG2 R6, R6 ;  /* 0x0000000600061308 */ /* 0x000ea60000000c00 */
[----:B------:R1:W5:Y:S01]  /*9390*/  LD.E R68, desc[UR4][R2.64+0xcc] ;  /* 0x0000cc0402447980 */ /* 0x000362000c101900 */
[----:B------:R-:W-:-:S02]  /*93a0*/  SHF.L.U32 R69, R0, 0x2, RZ ;  /* 0x0000000200457819 */ /* 0x000fc400000006ff */
[----:B------:R-:W-:Y:S01]  /*93b0*/  MOV R70, 0xff800000 ;  /* 0xff80000000467802 */ /* 0x000fe20000000f00 */
[----:B------:R1:W5:Y:S01]  /*93c0*/  LD.E.64 R78, desc[UR4][R2.64+0x78] ;  /* 0x00007804024e7980 */ /* 0x000362000c101b00 */
[----:B------:R-:W1:Y:S01]  /*93d0*/  @P0 MUFU.LG2 R5, R5 ;  /* 0x0000000500050308 */ /* 0x000e620000000c00 */
[----:B------:R-:W-:Y:S02]  /*93e0*/  MOV R71, 0xff800000 ;  /* 0xff80000000477802 */ /* 0x000fe40000000f00 */
[----:B------:R3:W5:Y:S01]  /*93f0*/  LD.E.64 R76, desc[UR4][R2.64+0xa8] ;  /* 0x0000a804024c7980 */ /* 0x000762000c101b00 */
[----:B------:R-:W-:Y:S02]  /*9400*/  LOP3.LUT R10, R69, 0x1f8, RZ, 0xc0, !PT ;  /* 0x000001f8450a7812 */ /* 0x000fe400078ec0ff */
[----:B------:R-:W-:Y:S02]  /*9410*/  LOP3.LUT R7, R7, 0x10, RZ, 0xc0, !PT ;  /* 0x0000001007077812 */ /* 0x000fe400078ec0ff */
[----:B------:R-:W-:Y:S01]  /*9420*/  SHF.R.U32.HI R73, RZ, 0x2, R0 ;  /* 0x00000002ff497819 */ /* 0x000fe20000011600 */
[----:B--2---:R-:W-:-:S04]  /*9430*/  @P1 FMUL.FTZ R9, R6, 0.69314718246459960938 ;  /* 0x3f31721806091820 */ /* 0x004fc80000410000 */
[----:B-----5:R-:W-:Y:S01]  /*9440*/  @P1 FFMA.FTZ R70, R4, R102, R9 ;  /* 0x0000006604461223 */ /* 0x020fe20000010009 */
[----:B------:R-:W-:Y:S01]  /*9450*/  SHF.R.U32.HI R9, RZ, 0x1, R0 ;  /* 0x00000001ff097819 */ /* 0x000fe20000011600 */
[----:B-1----:R-:W-:-:S03]  /*9460*/  @P0 FMUL.FTZ R5, R5, 0.69314718246459960938 ;  /* 0x3f31721805050820 */ /* 0x002fc60000410000 */
[----:B------:R-:W-:Y:S02]  /*9470*/  LOP3.LUT R10, R10, 0x38, R9, 0x78, !PT ;  /* 0x000000380a0a7812 */ /* 0x000fe400078e7809 */
[----:B------:R-:W-:Y:S01]  /*9480*/  LOP3.LUT R6, R9, 0x30, RZ, 0xc0, !PT ;  /* 0x0000003009067812 */ /* 0x000fe200078ec0ff */
[----:B------:R-:W-:Y:S01]  /*9490*/  @P0 FFMA.FTZ R71, R4, R101, R5 ;  /* 0x0000006504470223 */ /* 0x000fe20000010005 */
[----:B------:R-:W-:Y:S01]  /*94a0*/  BAR.SYNC.DEFER_BLOCKING 0x0 ;  /* 0x0000000000007b1d */ /* 0x000fe20000010000 */
[----:B------:R-:W-:Y:S02]  /*94b0*/  LOP3.LUT P0, RZ, R0, 0x3, RZ, 0xc0, !PT ;  /* 0x0000000300ff7812 */ /* 0x000fe4000780c0ff */
[----:B------:R-:W-:Y:S02]  /*94c0*/  LEA R72, R10, R7, 0x2 ;  /* 0x000000070a487211 */ /* 0x000fe400078e10ff */
[----:B------:R-:W-:Y:S01]  /*94d0*/  LOP3.LUT R73, R6, 0x7, R73, 0xf8, !PT ;  /* 0x0000000706497812 */ /* 0x000fe200078ef849 */
[----:B------:R-:W-:Y:S02]  /*94e0*/  BSSY.RECONVERGENT B0, `(.L_x_9534) ;  /* 0x000001e000007945 */ /* 0x000fe40003800200 */
[----:B------:R1:W2:Y:S04]  /*94f0*/  LDS.128 R64, [R72+UR6] ;  /* 0x0000000648407984 */ /* 0x0002a80008000c00 */
        /* <DEDUP_REMOVED lines=13> */
[----:B----4-:R-:W-:-:S04]  /*95d0*/  IMAD R18, R18, UR8, R166 ;  /* 0x0000000812127c24 */ /* 0x010fc8000f8e02a6 */
[----:B---3--:R-:W-:-:S04]  /*95e0*/  IMAD R8, R18, R8, R165 ;  /* 0x0000000812087224 */ /* 0x008fc800078e02a5 */
[----:B------:R-:W-:Y:S02]  /*95f0*/  IMAD R164, R19, R8, R164 ;  /* 0x0000000813a47224 */ /* 0x000fe400078e02a4 */
[----:B------:R3:W4:Y:S04]  /*9600*/  LDS.128 R16, [R72+UR6+0x6000] ;  /* 0x0060000648107984 */ /* 0x0007280008000c00 */
[----:B------:R3:W1:Y:S01]  /*9610*/  LDS.128 R8, [R72+UR6+0x7000] ;  /* 0x0070000648087984 */ /* 0x0006620008000c00 */
[----:B--2---:R-:W-:Y:S05]  /*9620*/  @P0 BRA `(.L_x_9535) ;  /* 0x0000000000240947 */ /* 0x004fea0003800000 */
[C---:B------:R-:W-:Y:S01]  /*9630*/  VIADD R75, R73.reuse, 0x8 ;  /* 0x00000008494b7836 */ /* 0x040fe20000000000 */
[C---:B-1-3--:R-:W-:Y:S02]  /*9640*/  IADD3 R72, P0, PT, R164.reuse, R73, RZ ;  /* 0x00000049a4487210 */ /* 0x04afe40007f1e0ff */
[-C--:B------:R-:W-:Y:S02]  /*9650*/  ISETP.GE.AND P2, PT, R73, R152.reuse, PT ;  /* 0x000000984900720c */ /* 0x080fe40003f46270 */
[----:B------:R-:W-:Y:S02]  /*9660*/  ISETP.GE.AND P1, PT, R75, R152, PT ;  /* 0x000000984b00720c */ /* 0x000fe40003f26270 */
[----:B------:R-:W-:Y:S02]  /*9670*/  LEA.HI.X.SX32 R73, R164, RZ, 0x1, P0 ;  /* 0x000000ffa4497211 */ /* 0x000fe400000f0eff */
[----:B------:R-:W-:-:S04]  /*9680*/  LEA R74, P0, R72, R76, 0x2 ;  /* 0x0000004c484a7211 */ /* 0x000fc800078010ff */
[----:B------:R-:W-:-:S05]  /*9690*/  LEA.HI.X R75, R72, R77, R73, 0x2, P0 ;  /* 0x0000004d484b7211 */ /* 0x000fca00000f1449 */
[----:B------:R2:W-:Y:S04]  /*96a0*/  @!P2 ST.E desc[UR4][R74.64], R70 ;  /* 0x000000464a00a985 */ /* 0x0005e8000c101904 */
[----:B------:R2:W-:Y:S02]  /*96b0*/  @!P1 ST.E desc[UR4][R74.64+0x20], R71 ;  /* 0x000020474a009985 */ /* 0x0005e4000c101904 */
.L_x_9535:
[----:B------:R-:W-:Y:S05]  /*96c0*/  BSYNC.RECONVERGENT B0 ;  /* 0x0000000000007941 */ /* 0x000fea0003800200 */
.L_x_9534:
[----:B--2---:R-:W2:Y:S01]  /*96d0*/  S2R R71, SR_TID.X ;  /* 0x0000000000477919 */ /* 0x004ea20000002100 */
[----:B------:R-:W-:Y:S02]  /*96e0*/  IMAD.SHL.U32 R0, R0, 0x8, RZ ;  /* 0x0000000800007824 */ /* 0x000fe400078e00ff */
[----:B------:R-:W-:Y:S01]  /*96f0*/  IMAD R68, R164, R68, RZ ;  /* 0x00000044a4447224 */ /* 0x000fe200078e02ff */
[----:B------:R3:W5:Y:S01]  /*9700*/  LD.E R2, desc[UR4][R2.64+0xc0] ;  /* 0x0000c00402027980 */ /* 0x000762000c101900 */
[----:B------:R-:W-:Y:S01]  /*9710*/  BSSY.RECONVERGENT B0, `(.L_x_9536) ;  /* 0x000001c000007945 */ /* 0x000fe20003800200 */
[----:B------:R-:W-:Y:S02]  /*9720*/  LOP3.LUT R0, R0, 0x1f80, RZ, 0xc0, !PT ;  /* 0x00001f8000007812 */ /* 0x000fe400078ec0ff */
[----:B--2---:R-:W-:-:S04]  /*9730*/  SHF.R.U32.HI R71, RZ, 0x4, R71 ;  /* 0x00000004ff477819 */ /* 0x004fc80000011647 */
[CC--:B------:R-:W-:Y:S01]  /*9740*/  ISETP.GE.AND P3, PT, R71.reuse, R152.reuse, PT ;  /* 0x000000984700720c */ /* 0x0c0fe20003f66270 */
[C---:B------:R-:W-:Y:S02]  /*9750*/  VIADD R73, R71.reuse, 0x8 ;  /* 0x0000000847497836 */ /* 0x040fe40000000000 */
[C---:B------:R-:W-:Y:S02]  /*9760*/  VIADD R75, R71.reuse, 0x18 ;  /* 0x00000018474b7836 */ /* 0x040fe40000000000 */
[----:B---3--:R-:W-:Y:S01]  /*9770*/  VIADD R3, R71, 0x28 ;  /* 0x0000002847037836 */ /* 0x008fe20000000000 */
[-C--:B------:R-:W-:Y:S01]  /*9780*/  ISETP.GE.AND P1, PT, R73, R152.reuse, PT ;  /* 0x000000984900720c */ /* 0x080fe20003f26270 */
[----:B------:R-:W-:Y:S01]  /*9790*/  VIADD R73, R71, 0x20 ;  /* 0x0000002047497836 */ /* 0x000fe20000000000 */
[-C--:B------:R-:W-:Y:S01]  /*97a0*/  ISETP.GE.AND P2, PT, R75, R152.reuse, PT ;  /* 0x000000984b00720c */ /* 0x080fe20003f46270 */
[----:B------:R-:W-:Y:S01]  /*97b0*/  VIADD R77, R71, 0x10 ;  /* 0x00000010474d7836 */ /* 0x000fe20000000000 */
[-C--:B------:R-:W-:Y:S01]  /*97c0*/  ISETP.GE.AND P5, PT, R3, R152.reuse, PT ;  /* 0x000000980300720c */ /* 0x080fe20003fa6270 */
[----:B------:R-:W-:Y:S01]  /*97d0*/  VIADD R3, R71, 0x30 ;  /* 0x0000003047037836 */ /* 0x000fe20000000000 */
[----:B------:R-:W-:-:S02]  /*97e0*/  ISETP.GE.AND P6, PT, R73, R152, PT ;  /* 0x000000984900720c */ /* 0x000fc40003fc6270 */
[----:B------:R-:W-:Y:S02]  /*97f0*/  LOP3.LUT R73, R0, 0x3c, R69, 0xf8, !PT ;  /* 0x0000003c00497812 */ /* 0x000fe400078ef845 */
[----:B------:R-:W-:Y:S02]  /*9800*/  P2R R70, PR, RZ, 0x4 ;  /* 0x00000004ff467803 */ /* 0x000fe40000000000 */
[----:B------:R-:W-:Y:S02]  /*9810*/  LOP3.LUT R69, R69, 0x3c, RZ, 0xc0, !PT ;  /* 0x0000003c45457812 */ /* 0x000fe400078ec0ff */
[----:B------:R-:W-:Y:S02]  /*9820*/  IADD3 R75, P2, PT, R73, R68, RZ ;  /* 0x00000044494b7210 */ /* 0x000fe40007f5e0ff */
[----:B------:R-:W-:Y:S02]  /*9830*/  ISETP.GE.AND P0, PT, R77, R152, PT ;  /* 0x000000984d00720c */ /* 0x000fe40003f06270 */
[----:B------:R-:W-:-:S02]  /*9840*/  LOP3.LUT R73, R69, 0x40, RZ, 0xfc, !PT ;  /* 0x0000004045497812 */ /* 0x000fc400078efcff */
[----:B------:R-:W-:Y:S01]  /*9850*/  LEA.HI.X.SX32 R68, R68, RZ, 0x1, P2 ;  /* 0x000000ff44447211 */ /* 0x000fe200010f0eff */
[----:B------:R-:W-:Y:S08]  /*9860*/  @P3 BRA `(.L_x_9537) ;  /* 0x0000000000183947 */ /* 0x000ff00003800000 */
[----:B------:R-:W-:Y:S02]  /*9870*/  LEA R76, P2, R75, R78, 0x2 ;  /* 0x0000004e4b4c7211 */ /* 0x000fe400078410ff */
[-C--:B-----5:R-:W-:Y:S02]  /*9880*/  ISETP.GE.AND P3, PT, R69, R2.reuse, PT ;  /* 0x000000024500720c */ /* 0x0a0fe40003f66270 */
[----:B------:R-:W-:Y:S02]  /*9890*/  LEA.HI.X R77, R75, R79, R68, 0x2, P2 ;  /* 0x0000004f4b4d7211 */ /* 0x000fe400010f1444 */
[----:B------:R-:W-:-:S09]  /*98a0*/  ISETP.GE.AND P2, PT, R73, R2, PT ;  /* 0x000000024900720c */ /* 0x000fd20003f46270 */
[----:B------:R2:W-:Y:S04]  /*98b0*/  @!P3 ST.E.128 desc[UR4][R76.64], R64 ;  /* 0x000000404c00b985 */ /* 0x0005e8000c101d04 */
[----:B-1----:R2:W-:Y:S02]  /*98c0*/  @!P2 ST.E.128 desc[UR4][R76.64+0x100], R32 ;  /* 0x000100204c00a985 */ /* 0x0025e4000c101d04 */
.L_x_9537:
[----:B------:R-:W-:Y:S05]  /*98d0*/  BSYNC.RECONVERGENT B0 ;  /* 0x0000000000007941 */ /* 0x000fea0003800200 */
.L_x_9536:
        /* <DEDUP_REMOVED lines=12> */
.L_x_9539:
[----:B------:R-:W-:Y:S05]  /*99a0*/  BSYNC.RECONVERGENT B0 ;  /* 0x0000000000007941 */ /* 0x000fea0003800200 */
.L_x_9538:
        /* <DEDUP_REMOVED lines=11> */
.L_x_9541:
[----:B------:R-:W-:Y:S05]  /*9a60*/  BSYNC.RECONVERGENT B0 ;  /* 0x0000000000007941 */ /* 0x000fea0003800200 */
.L_x_9540:
        /* <DEDUP_REMOVED lines=11> */
.L_x_9543:
[----:B------:R-:W-:Y:S05]  /*9b20*/  BSYNC.RECONVERGENT B0 ;  /* 0x0000000000007941 */ /* 0x000fea0003800200 */
.L_x_9542:
        /* <DEDUP_REMOVED lines=9> */
[----:B----4-:R1:W-:Y:S02]  /*9bc0*/  @!P1 ST.E.128 desc[UR4][R20.64+0x4100], R16 ;  /* 0x0041001014009985 */ /* 0x0103e4000c101d04 */
.L_x_9545:
[----:B------:R-:W-:Y:S05]  /*9bd0*/  BSYNC.RECONVERGENT B0 ;  /* 0x0000000000007941 */ /* 0x000fea0003800200 */
.L_x_9544:
[----:B------:R-:W-:Y:S04]  /*9be0*/  BSSY.RECONVERGENT B0, `(.L_x_9546) ;  /* 0x000000a000007945 */ /* 0x000fe80003800200 */
[----:B------:R-:W-:Y:S05]  /*9bf0*/  @P5 BRA `(.L_x_9547) ;  /* 0x0000000000205947 */ /* 0x000fea0003800000 */
[-C--:B-----5:R-:W-:Y:S02]  /*9c00*/  ISETP.GE.AND P5, PT, R69, R2.reuse, PT ;  /* 0x000000024500720c */ /* 0x0a0fe40003fa6270 */
[----:B------:R-:W-:-:S11]  /*9c10*/  ISETP.GE.AND P1, PT, R73, R2, PT ;  /* 0x000000024900720c */ /* 0x000fd60003f26270 */
[CC--:B-1--4-:R-:W-:Y:S02]  /*9c20*/  @!P5 LEA R18, P2, R75.reuse, R78.reuse, 0x2 ;  /* 0x0000004e4b12d211 */ /* 0x0d2fe400078410ff */
[C---:B------:R-:W-:Y:S02]  /*9c30*/  @!P1 LEA R16, P0, R75.reuse, R78, 0x2 ;  /* 0x0000004e4b109211 */ /* 0x040fe400078010ff */
[CCC-:B------:R-:W-:Y:S02]  /*9c40*/  @!P5 LEA.HI.X R19, R75.reuse, R79.reuse, R68.reuse, 0x2, P2 ;  /* 0x0000004f4b13d211 */ /* 0x1c0fe400010f1444 */
[----:B------:R-:W-:-:S03]  /*9c50*/  @!P1 LEA.HI.X R17, R75, R79, R68, 0x2, P0 ;  /* 0x0000004f4b119211 */ /* 0x000fc600000f1444 */
[----:B------:R1:W-:Y:S04]  /*9c60*/  @!P5 ST.E.128 desc[UR4][R18.64+0x5000], R44 ;  /* 0x0050002c1200d985 */ /* 0x0003e8000c101d04 */
[----:B------:R1:W-:Y:S02]  /*9c70*/  @!P1 ST.E.128 desc[UR4][R16.64+0x5100], R12 ;  /* 0x0051000c10009985 */ /* 0x0003e4000c101d04 */
.L_x_9547:
[----:B------:R-:W-:Y:S05]  /*9c80*/  BSYNC.RECONVERGENT B0 ;  /* 0x0000000000007941 */ /* 0x000fea0003800200 */
.L_x_9546:
        /* <DEDUP_REMOVED lines=10> */
.L_x_9549:
[----:B------:R-:W-:Y:S05]  /*9d30*/  BSYNC.RECONVERGENT B0 ;  /* 0x0000000000007941 */ /* 0x000fea0003800200 */
.L_x_9548:
[----:B------:R-:W-:-:S04]  /*9d40*/  MOV R159, 0x0 ;  /* 0x00000000009f7802 */ /* 0x000fc80000000f00 */
[----:B-12345:R-:W-:Y:S05]  /*9d50*/  @P3 RET.REL.NODEC R158 `(_ZN5flash24flash_fwd_splitkv_kernelI23Flash_fwd_kernel_traitsILi128ELi64ELi64ELi4ELb0ELb0EN7cutlass6half_tE19Flash_kernel_traitsILi128ELi64ELi64ELi4ES3_EELb0ELb0ELb0ELb0ELb0ELb1ELb1ELb0EEEvNS_16Flash_fwd_paramsE) ;  /* 0xffffff609ea83950 */ /* 0x03efea0003c3ffff */
[-C--:B------:R-:W-:Y:S01]  /*9d60*/  ISETP.GE.AND P2, PT, R69, R2.reuse, PT ;  /* 0x000000024500720c */ /* 0x080fe20003f46270 */
[----:B------:R-:W-:Y:S01]  /*9d70*/  IMAD.MOV.U32 R159, RZ, RZ, 0x0 ;  /* 0x00000000ff9f7424 */ /* 0x000fe200078e00ff */
[----:B------:R-:W-:-:S11]  /*9d80*/  ISETP.GE.AND P0, PT, R73, R2, PT ;  /* 0x000000024900720c */ /* 0x000fd60003f06270 */
[----:B------:R-:W-:-:S04]  /*9d90*/  @!P2 LEA R8, P1, R75, R78, 0x2 ;  /* 0x0000004e4b08a211 */ /* 0x000fc800078210ff */
[----:B------:R-:W-:-:S05]  /*9da0*/  @!P2 LEA.HI.X R9, R75, R79, R68, 0x2, P1 ;  /* 0x0000004f4b09a211 */ /* 0x000fca00008f1444 */
[----:B------:R1:W-:Y:S02]  /*9db0*/  @!P2 ST.E.128 desc[UR4][R8.64+0x7000], R36 ;  /* 0x007000240800a985 */ /* 0x0003e4000c101d04 */
[----:B-1----:R-:W-:Y:S05]  /*9dc0*/  @P0 RET.REL.NODEC R158 `(_ZN5flash24flash_fwd_splitkv_kernelI23Flash_fwd_kernel_traitsILi128ELi64ELi64ELi4ELb0ELb0EN7cutlass6half_tE19Flash_kernel_traitsILi128ELi64ELi64ELi4ES3_EELb0ELb0ELb0ELb0ELb0ELb1ELb1ELb0EEEvNS_16Flash_fwd_paramsE) ;  /* 0xffffff609e8c0950 */ /* 0x002fea0003c3ffff */
[----:B------:R-:W-:Y:S01]  /*9dd0*/  LEA R2, P0, R75, R78, 0x2 ;  /* 0x0000004e4b027211 */ /* 0x000fe200078010ff */
[----:B------:R-:W-:-:S03]  /*9de0*/  IMAD.MOV.U32 R159, RZ, RZ, 0x0 ;  /* 0x00000000ff9f7424 */ /* 0x000fc600078e00ff */
[----:B------:R-:W-:-:S05]  /*9df0*/  LEA.HI.X R3, R75, R79, R68, 0x2, P0 ;  /* 0x0000004f4b037211 */ /* 0x000fca00000f1444 */
[----:B------:R1:W-:Y:S02]  /*9e00*/  ST.E.128 desc[UR4][R2.64+0x7100], R4 ;  /* 0x0071000402007985 */ /* 0x0003e4000c101d04 */
[----:B-1----:R-:W-:Y:S05]  /*9e10*/  RET.REL.NODEC R158 `(_ZN5flash24flash_fwd_splitkv_kernelI23Flash_fwd_kernel_traitsILi128ELi64ELi64ELi4ELb0ELb0EN7cutlass6half_tE19Flash_kernel_traitsILi128ELi64ELi64ELi4ES3_EELb0ELb0ELb0ELb0ELb0ELb1ELb1ELb0EEEvNS_16Flash_fwd_paramsE) ;  /* 0xffffff609e787950 */ /* 0x002fea0003c3ffff */
.L_x_9533:
[----:B------:R-:W-:Y:S01]  /*9e20*/  MOV R5, 0x2 ;  /* 0x0000000200057802 */ /* 0x000fe20000000f00 */
[----:B------:R-:W-:Y:S01]  /*9e30*/  IMAD.MOV.U32 R0, RZ, RZ, 0x1f ;  /* 0x0000001fff007424 */ /* 0x000fe200078e00ff */
[----:B------:R-:W-:-:S07]  /*9e40*/  MOV R7, 0xffffffff ;  /* 0xffffffff00077802 */ /* 0x000fce0000000f00 */
[----:B-1---5:R-:W-:Y:S05]  /*9e50*/  WARPSYNC.COLLECTIVE R7, `(.L_x_9550) ;  /* 0x0000000007087348 */ /* 0x022fea0003c00000 */
[----:B------:R2:W3:Y:S02]  /*9e60*/  SHFL.BFLY P0, R11, R173, R5, R0 ;  /* 0x0c000005ad0b7389 */ /* 0x0004e40000000000 */
[----:B-123-5:R-:W-:Y:S05]  /*9e70*/  ENDCOLLECTIVE ;  /* 0x000000000000791b */ /* 0x02efea0003800000 */
.L_x_9550:
[----:B------:R-:W-:Y:S02]  /*9e80*/  IMAD.MOV.U32 R6, RZ, RZ, R11 ;  /* 0x000000ffff067224 */ /* 0x000fe400078e000b */
[----:B------:R-:W-:Y:S02]  /*9e90*/  IMAD.MOV.U32 R5, RZ, RZ, 0x1 ;  /* 0x00000001ff057424 */ /* 0x000fe400078e00ff */
[----:B------:R-:W-:-:S05]  /*9ea0*/  FADD.FTZ R9, R6, R173 ;  /* 0x000000ad06097221 */ /* 0x000fca0000010000 */
[----:B------:R-:W-:-:S07]  /*9eb0*/  MOV R173, R9 ;  /* 0x0000000900ad7202 */ /* 0x000fce0000000f00 */
[----:B------:R-:W-:Y:S05]  /*9ec0*/  WARPSYNC.COLLECTIVE R7, `(.L_x_9551) ;  /* 0x0000000007087348 */ /* 0x000fea0003c00000 */
[----:B------:R1:W2:Y:S02]  /*9ed0*/  SHFL.BFLY P0, R11, R173, R5, R0 ;  /* 0x0c000005ad0b7389 */ /* 0x0002a40000000000 */
[----:B-12---:R-:W-:Y:S05]  /*9ee0*/  ENDCOLLECTIVE ;  /* 0x000000000000791b */ /* 0x006fea0003800000 */
.L_x_9551:
[----:B------:R-:W-:Y:S01]  /*9ef0*/  MOV R173, R171 ;  /* 0x000000ab00ad7202 */ /* 0x000fe20000000f00 */
[----:B------:R-:W-:Y:S01]  /*9f00*/  IMAD.MOV.U32 R5, RZ, RZ, 0x2 ;  /* 0x00000002ff057424 */ /* 0x000fe200078e00ff */
[----:B------:R-:W-:-:S07]  /*9f10*/  MOV R6, R11 ;  /* 0x0000000b00067202 */ /* 0x000fce0000000f00 */
[----:B------:R-:W-:Y:S05]  /*9f20*/  WARPSYNC.COLLECTIVE R7, `(.L_x_9552) ;  /* 0x0000000007087348 */ /* 0x000fea0003c00000 */
[----:B------:R1:W2:Y:S02]  /*9f30*/  SHFL.BFLY P0, R11, R173, R5, R0 ;  /* 0x0c000005ad0b7389 */ /* 0x0002a40000000000 */
[----:B-12---:R-:W-:Y:S05]  /*9f40*/  ENDCOLLECTIVE ;  /* 0x000000000000791b */ /* 0x006fea0003800000 */
.L_x_9552:
[----:B------:R-:W-:Y:S01]  /*9f50*/  FADD.FTZ R6, R9, R6 ;  /* 0x0000000609067221 */ /* 0x000fe20000010000 */
[----:B------:R-:W-:Y:S01]  /*9f60*/  FADD.FTZ R8, R11, R171 ;  /* 0x000000ab0b087221 */ /* 0x000fe20000010000 */
[----:B------:R-:W-:-:S04]  /*9f70*/  MOV R5, 0x1 ;  /* 0x0000000100057802 */ /* 0x000fc80000000f00 */
[----:B------:R-:W-:-:S07]  /*9f80*/  MOV R173, R8 ;  /* 0x0000000800ad7202 */ /* 0x000fce0000000f00 */
[----:B------:R-:W-:Y:S05]  /*9f90*/  WARPSYNC.COLLECTIVE R7, `(.L_x_9553) ;  /* 0x0000000007087348 */ /* 0x000fea0003c00000 */
[----:B------:R1:W2:Y:S02]  /*9fa0*/  SHFL.BFLY P0, R11, R173, R5, R0 ;  /* 0x0c000005ad0b7389 */ /* 0x0002a40000000000 */
[----:B-12---:R-:W-:Y:S05]  /*9fb0*/  ENDCOLLECTIVE ;  /* 0x000000000000791b */ /* 0x006fea0003800000 */
.L_x_9553:
[----:B------:R-:W-:Y:S05]  /*9fc0*/  BRA `(.L_x_9554) ;  /* 0xffffffe800dc7947 */ /* 0x000fea000383ffff */
.L_x_9555:
        /* <DEDUP_REMOVED lines=11> */
.L_x_14969:


//--------------------- .text._ZN5flash24flash_fwd_splitkv_kernelI23Flash_fwd_kernel_traitsILi128ELi64ELi64ELi4ELb0ELb0EN7cutlass6half_tE19Flash_kernel_traitsILi128ELi64ELi64ELi4ES3_EELb0ELb0ELb0ELb0ELb0ELb0ELb1ELb1EEEvNS_16Flash_fwd_paramsE --------------------------
	.section	.text._ZN5flash24flash_fwd_splitkv_kernelI23Flash_fwd_kernel_traitsILi128ELi64ELi64ELi4ELb0ELb0EN7cutlass6half_tE19Flash_kernel_traitsILi128ELi64ELi64ELi4ES3_EELb0ELb0ELb0ELb0ELb0ELb0ELb1ELb1EEEvNS_16Flash_fwd_paramsE,"ax",@progbits
	.align	128
        .global         _ZN5flash24flash_fwd_splitkv_kernelI23Flash_fwd_kernel_traitsILi128ELi64ELi64ELi4ELb0ELb0EN7cutlass6half_tE19Flash_kernel_traitsILi128ELi64ELi64ELi4ES3_EELb0ELb0ELb0ELb0ELb0ELb0ELb1ELb1EEEvNS_16Flash_fwd_paramsE
        .type           _ZN5flash24flash_fwd_splitkv_kernelI23Flash_fwd_kernel_traitsILi128ELi64ELi64ELi4ELb0ELb0EN7cutlass6half_tE19Flash_kernel_traitsILi128ELi64ELi64ELi4ES3_EELb0ELb0ELb0ELb0ELb0ELb0ELb1ELb1EEEvNS_16Flash_fwd_paramsE,@function
        .size           _ZN5flash24flash_fwd_splitkv_kernelI23Flash_fwd_kernel_traitsILi128ELi64ELi64ELi4ELb0ELb0EN7cutlass6half_tE19Flash_kernel_traitsILi128ELi64ELi64ELi4ES3_EELb0ELb0ELb0ELb0ELb0ELb0ELb1ELb1EEEvNS_16Flash_fwd_paramsE,(.L_x_14970 - _ZN5flash24flash_fwd_splitkv_kernelI23Flash_fwd_kernel_traitsILi128ELi64ELi64ELi4ELb0ELb0EN7cutlass6half_tE19Flash_kernel_traitsILi128ELi64ELi64ELi4ES3_EELb0ELb0ELb0ELb0ELb0ELb0ELb1ELb1EEEvNS_16Flash_fwd_paramsE)
        .other          _ZN5flash24flash_fwd_splitkv_kernelI23Flash_fwd_kernel_traitsILi128ELi64ELi64ELi4ELb0ELb0EN7cutlass6half_tE19Flash_kernel_traitsILi128ELi64ELi64ELi4ES3_EELb0ELb0ELb0ELb0ELb0ELb0ELb1ELb1EEEvNS_16Flash_fwd_paramsE,@"STO_CUDA_ENTRY STV_DEFAULT"
_ZN5flash24flash_fwd_splitkv_kernelI23Flash_fwd_kernel_traitsILi128ELi64ELi64ELi4ELb0ELb0EN7cutlass6half_tE19Flash_kernel_traitsILi128ELi64ELi64ELi4ES3_EELb0ELb0ELb0ELb0ELb0ELb0ELb1ELb1EEEvNS_16Flash_fwd_paramsE:
.text._ZN5flash24flash_fwd_splitkv_kernelI23Flash_fwd_kernel_traitsILi128ELi64ELi64ELi4ELb0ELb0EN7cutlass6half_tE19Flash_kernel_traitsILi128ELi64ELi64ELi4ES3_EELb0ELb0ELb0ELb0ELb0ELb0ELb1ELb1EEEvNS_16Flash_fwd_paramsE:
[----:B------:R-:W-:Y:S08]  /*0000*/  LDC R1, c[0x0][0x37c] ;  /* 0x0000df00ff017b82 */ /* 0x000ff00000000800 */
[----:B------:R-:W1:Y:S01]  /*0010*/  LDC R3, c[0x0][0x3e0] ;  /* 0x0000f800ff037b82 */ /* 0x000e620000000800 */
[----:B------:R-:W-:Y:S01]  /*0020*/  BSSY.RECONVERGENT B4, `(.L_x_9556) ;  /* 0x000001c000047945 */ /* 0x000fe20003800200 */
[----:B------:R-:W-:-:S06]  /*0030*/  MOV R162, 0x1e0 ;  /* 0x000001e000a27802 */ /* 0x000fcc0000000f00 */
[----:B------:R-:W2:Y:S08]  /*0040*/  S2UR UR4, SR_CTAID.Z ;  /* 0x00000000000479c3 */ /* 0x000eb00000002700 */
[----:B------:R-:W3:Y:S01]  /*0050*/  S2UR UR8, SR_CTAID.Y ;  /* 0x00000000000879c3 */ /* 0x000ee20000002600 */
[----:B-1----:R-:W1:Y:S01]  /*0060*/  I2F.U32.RP R2, R3 ;  /* 0x0000000300027306 */ /* 0x002e620000209000 */
[----:B------:R-:W-:-:S06]  /*0070*/  ISETP.NE.U32.AND P0, PT, R3, RZ, PT ;  /* 0x000000ff0300720c */ /* 0x000fcc0003f05070 */
[----:B------:R-:W4:Y:S08]  /*0080*/  LDC R6, c[0x0][0x374] ;  /* 0x0000dd00ff067b82 */ /* 0x000f300000000800 */
        /* <DEDUP_REMOVED lines=8> */
[----:B------:R-:W1:Y:S04]  /*0110*/  S2R R5, SR_CTAID.X ;  /* 0x0000000000057919 */ /* 0x000e680000002500 */
[----:B--2---:R-:W-:-:S04]  /*0120*/  IMAD.HI.U32 R169, R7, UR4, RZ ;  /* 0x0000000407a97c27 */ /* 0x004fc8000f8e00ff */
        /* <DEDUP_REMOVED lines=10> */
[----:B------:R-:W-:Y:S05]  /*01d0*/  CALL.REL.NOINC `($_ZN5flash24flash_fwd_splitkv_kernelI23Flash_fwd_kernel_traitsILi128ELi64ELi64ELi4ELb0ELb0EN7cutlass6half_tE19Flash_kernel_traitsILi128ELi64ELi64ELi4ES3_EELb0ELb0ELb0ELb0ELb0ELb0ELb1ELb1EEEvNS_16Flash_fwd_paramsE$_ZN5flash30compute_attn_1rowblock_splitkvI23Flash_fwd_kernel_traitsILi128ELi64ELi64ELi4ELb0ELb0EN7cutlass6half_tE19Flash_kernel_traitsILi128ELi64ELi64ELi4ES3_EELb0ELb0ELb0ELb0ELb0ELb0ELb1ELb1ENS_16Flash_fwd_paramsEEEvRKT8_iiiii) ;  /* 0x0000000000087944 */ /* 0x000fea0003c00000 */
[----:B------:R-:W-:Y:S05]  /*01e0*/  BSYNC.RECONVERGENT B4 ;  /* 0x0000000000047941 */ /* 0x000fea0003800200 */
.L_x_9556:
[----:B------:R-:W-:Y:S05]  /*01f0*/  EXIT ;  /* 0x000000000000794d */ /* 0x000fea0003800000 */
        .type           $_ZN5flash24flash_fwd_splitkv_kernelI23Flash_fwd_kernel_traitsILi128ELi64ELi64ELi4ELb0ELb0EN7cutlass6half_tE19Flash_kernel_traitsILi128ELi64ELi64ELi4ES3_EELb0ELb0ELb0ELb0ELb0ELb0ELb1ELb1EEEvNS_16Flash_fwd_paramsE$_ZN5flash30compute_attn_1rowblock_splitkvI23Flash_fwd_kernel_traitsILi128ELi64ELi64ELi4ELb0ELb0EN7cutlass6half_tE19Flash_kernel_traitsILi128ELi64ELi64ELi4ES3_EELb0ELb0ELb0ELb0ELb0ELb0ELb1ELb1ENS_16Flash_fwd_paramsEEEvRKT8_iiiii,@function
        .size           $_ZN5flash24flash_fwd_splitkv_kernelI23Flash_fwd_kernel_traitsILi128ELi64ELi64ELi4ELb0ELb0EN7cutlass6half_tE19Flash_kernel_traitsILi128ELi64ELi64ELi4ES3_EELb0ELb0ELb0ELb0ELb0ELb0ELb1ELb1EEEvNS_16Flash_fwd_paramsE$_ZN5flash30compute_attn_1rowblock_splitkvI23Flash_fwd_kernel_traitsILi128ELi64ELi64ELi4ELb0ELb0EN7cutlass6half_tE19Flash_kernel_traitsILi128ELi64ELi64ELi4ES3_EELb0ELb0ELb0ELb0ELb0ELb0ELb1ELb1ENS_16Flash_fwd_paramsEEEvRKT8_iiiii,(.L_x_14970 - $_ZN5flash24flash_fwd_splitkv_kernelI23Flash_fwd_kernel_traitsILi128ELi64ELi64ELi4ELb0ELb0EN7cutlass6half_tE19Flash_kernel_traitsILi128ELi64ELi64ELi4ES3_EELb0ELb0ELb0ELb0ELb0ELb0ELb1ELb1EEEvNS_16Flash_fwd_paramsE$_ZN5flash30compute_attn_1rowblock_splitkvI23Flash_fwd_kernel_traitsILi128ELi64ELi64ELi4ELb0ELb0EN7cutlass6half_tE19Flash_kernel_traitsILi128ELi64ELi64ELi4ES3_EELb0ELb0ELb0ELb0ELb0ELb0ELb1ELb1ENS_16Flash_fwd_paramsEEEvRKT8_iiiii)
$_ZN5flash24flash_fwd_splitkv_kernelI23Flash_fwd_kernel_traitsILi128ELi64ELi64ELi4ELb0ELb0EN7cutlass6half_tE19Flash_kernel_traitsILi128ELi64ELi64ELi4ES3_EELb0ELb0ELb0ELb0ELb0ELb0ELb1ELb1EEEvNS_16Flash_fwd_paramsE$_ZN5flash30compute_attn_1rowblock_splitkvI23Flash_fwd_kernel_traitsILi128ELi64ELi64ELi4ELb0ELb0EN7cutlass6half_tE19Flash_kernel_traitsILi128ELi64ELi64ELi4ES3_EELb0ELb0ELb0ELb0ELb0ELb0ELb1ELb1ENS_16Flash_fwd_paramsEEEvRKT8_iiiii:
        /* <DEDUP_REMOVED lines=16> */
[----:B------:R-:W-:Y:S01]  /*0300*/  IADD3 R32, P0, PT, R2, R90, RZ ;  /* 0x0000005a02207210 */ /* 0x000fe20007f1e0ff */
[----:B------:R-:W1:Y:S01]  /*0310*/  S2R R60, SR_TID.X ;  /* 0x00000000003c7919 */ /* 0x000e620000002100 */
[----:B------:R-:W-:Y:S01]  /*0320*/  ISETP.NE.AND.EX P1, PT, R15, RZ, PT, P1 ;  /* 0x000000ff0f00720c */ /* 0x000fe20003f25310 */
[----:B------:R-:W-:Y:S02]  /*0330*/  IMAD.WIDE.U32 R14, R169, 0x4, R14 ;  /* 0x00000004a90e7825 */ /* 0x000fe400078e000e */
[----:B------:R-:W5:Y:S02]  /*0340*/  @!P5 LD.E R167, desc[UR4][R102.64+0xb4] ;  /* 0x0000b40466a7d980 */ /* 0x000f64000c101900 */
[----:B------:R-:W-:-:S02]  /*0350*/  IMAD.X R33, R3, 0x1, R89, P0 ;  /* 0x0000000103217824 */ /* 0x000fc400000e0659 */
[----:B------:R-:W5:Y:S04]  /*0360*/  @!P3 LD.E R3, desc[UR4][R102.64+0xb8] ;  /* 0x0000b8046603b980 */ /* 0x000f68000c101900 */
[----:B------:R-:W5:Y:S01]  /*0370*/  @P4 LD.E R8, desc[UR4][R32.64] ;  /* 0x0000000420084980 */ /* 0x000f62000c101900 */
[----:B------:R-:W-:-:S03]  /*0380*/  ISETP.NE.U32.AND P2, PT, R12, RZ, PT ;  /* 0x000000ff0c00720c */ /* 0x000fc60003f45070 */
[----:B------:R-:W5:Y:S01]  /*0390*/  @P1 LD.E R7, desc[UR4][R14.64] ;  /* 0x000000040e071980 */ /* 0x000f62000c101900 */
[C---:B------:R-:W-:Y:S02]  /*03a0*/  ISETP.NE.AND.EX P2, PT, R13.reuse, RZ, PT, P2 ;  /* 0x000000ff0d00720c */ /* 0x040fe40003f45320 */
[----:B------:R-:W-:Y:S01]  /*03b0*/  IADD3 R12, P1, PT, R12, R90, RZ ;  /* 0x0000005a0c0c7210 */ /* 0x000fe20007f3e0ff */
[----:B------:R-:W-:Y:S01]  /*03c0*/  BSSY.RECONVERGENT B0, `(.L_x_9557) ;  /* 0x000000b000007945 */ /* 0x000fe20003800200 */
[----:B------:R-:W-:Y:S01]  /*03d0*/  ISETP.NE.U32.AND P0, PT, R10, RZ, PT ;  /* 0x000000ff0a00720c */ /* 0x000fe20003f05070 */
[----:B------:R2:W5:Y:S02]  /*03e0*/  @P5 LD.E R0, desc[UR4][R14.64+0x4] ;  /* 0x000004040e005980 */ /* 0x000564000c101900 */
[----:B------:R-:W-:Y:S01]  /*03f0*/  IMAD.X R13, R13, 0x1, R89, P1 ;  /* 0x000000010d0d7824 */ /* 0x000fe200008e0659 */
[----:B------:R-:W-:Y:S01]  /*0400*/  ISETP.NE.AND.EX P0, PT, R11, RZ, PT, P0 ;  /* 0x000000ff0b00720c */ /* 0x000fe20003f05300 */
[----:B--2---:R-:W-:-:S04]  /*0410*/  IMAD.MOV.U32 R15, RZ, RZ, -0x1 ;  /* 0xffffffffff0f7424 */ /* 0x004fc800078e00ff */
[----:B-1----:R-:W-:Y:S08]  /*0420*/  @!P2 BRA `(.L_x_9558) ;  /* 0x000000000010a947 */ /* 0x002ff00003800000 */
[----:B------:R-:W2:Y:S02]  /*0430*/  LD.E.U8 R2, desc[UR4][R102.64+0x1b2] ;  /* 0x0001b20466027980 */ /* 0x000ea4000c101100 */
[----:B--2---:R-:W-:-:S13]  /*0440*/  ISETP.NE.AND P1, PT, R2, RZ, PT ;  /* 0x000000ff0200720c */ /* 0x004fda0003f25270 */
[----:B------:R-:W-:Y:S05]  /*0450*/  @!P1 BRA `(.L_x_9558) ;  /* 0x0000000000049947 */ /* 0x000fea0003800000 */
[----:B------:R1:W5:Y:S02]  /*0460*/  LD.E R15, desc[UR4][R12.64] ;  /* 0x000000040c0f7980 */ /* 0x000364000c101900 */
.L_x_9558:
[----:B------:R-:W-:Y:S05]  /*0470*/  BSYNC.RECONVERGENT B0 ;  /* 0x0000000000007941 */ /* 0x000fea0003800200 */
.L_x_9557:
[----:B------:R-:W-:Y:S04]  /*0480*/  BSSY.RECONVERGENT B0, `(.L_x_9559) ;  /* 0x0000007000007945 */ /* 0x000fe80003800200 */
[----:B------:R-:W-:Y:S05]  /*0490*/  @!P3 BRA `(.L_x_9560) ;  /* 0x000000000014b947 */ /* 0x000fea0003800000 */
[----:B------:R-:W2:Y:S02]  /*04a0*/  LD.E.U8 R2, desc[UR4][R102.64+0x1b2] ;  /* 0x0001b20466027980 */ /* 0x000ea4000c101100 */
[----:B--2---:R-:W-:-:S13]  /*04b0*/  ISETP.NE.AND P1, PT, R2, RZ, PT ;  /* 0x000000ff0200720c */ /* 0x004fda0003f25270 */
[----:B------:R-:W2:Y:S02]  /*04c0*/  @P1 LD.E R2, desc[UR4][R12.64+0x4] ;  /* 0x000004040c021980 */ /* 0x000ea4000c101900 */
[----:B--2--5:R-:W-:-:S06]  /*04d0*/  @P1 IADD3 R3, PT, PT, R2, -R15, RZ ;  /* 0x8000000f02031210 */ /* 0x024fcc0007ffe0ff */
[----:B------:R2:W5:Y:S02]  /*04e0*/  @!P1 LD.E R3, desc[UR4][R12.64] ;  /* 0x000000040c039980 */ /* 0x000564000c101900 */
.L_x_9560:
[----:B------:R-:W-:Y:S05]  /*04f0*/  BSYNC.RECONVERGENT B0 ;  /* 0x0000000000007941 */ /* 0x000fea0003800200 */
.L_x_9559:
[----:B------:R-:W-:Y:S01]  /*0500*/  BSSY.RECONVERGENT B1, `(.L_x_9561) ;  /* 0x0000012000017945 */ /* 0x000fe20003800200 */
[----:B-----5:R-:W-:Y:S02]  /*0510*/  @P5 IADD3 R167, PT, PT, R0, -R7, RZ ;  /* 0x8000000700a75210 */ /* 0x020fe40007ffe0ff */
[----:B------:R-:W-:Y:S01]  /*0520*/  IADD3 R72, PT, PT, R3, -R8, RZ ;  /* 0x8000000803487210 */ /* 0x000fe20007ffe0ff */
[----:B------:R-:W-:Y:S06]  /*0530*/  @!P0 BRA `(.L_x_9562) ;  /* 0x0000000000148947 */ /* 0x000fec0003800000 */
[----:B------:R-:W-:-:S05]  /*0540*/  IADD3 R2, P0, PT, R10, R90, RZ ;  /* 0x0000005a0a027210 */ /* 0x000fca0007f1e0ff */
[----:B------:R-:W-:-:S06]  /*0550*/  IMAD.X R3, R11, 0x1, R89, P0 ;  /* 0x000000010b037824 */ /* 0x000fcc00000e0659 */
[----:B------:R-:W3:Y:S02]  /*0560*/  LD.E R3, desc[UR4][R2.64] ;  /* 0x0000000402037980 */ /* 0x000ee4000c101900 */
[----:B---3--:R-:W-:Y:S01]  /*0570*/  IADD3 R62, PT, PT, R3, -R8, RZ ;  /* 0x80000008033e7210 */ /* 0x008fe20007ffe0ff */
[----:B------:R-:W-:Y:S05]  /*0580*/  BRA `(.L_x_9563) ;  /* 0x0000000000247947 */ /* 0x000fea0003800000 */
.L_x_9562:
[----:B------:R-:W3:Y:S01]  /*0590*/  LD.E.64 R2, desc[UR4][R102.64+0x108] ;  /* 0x0001080466027980 */ /* 0x000ee2000c101b00 */
[----:B------:R-:W-:Y:S01]  /*05a0*/  BSSY.RECONVERGENT B0, `(.L_x_9564) ;  /* 0x0000006000007945 */ /* 0x000fe20003800200 */
[----:B---3--:R-:W-:-:S04]  /*05b0*/  ISETP.NE.U32.AND P0, PT, R2, RZ, PT ;  /* 0x000000ff0200720c */ /* 0x008fc80003f05070 */
[----:B------:R-:W-:Y:S01]  /*05c0*/  ISETP.NE.AND.EX P0, PT, R3, RZ, PT, P0 ;  /* 0x000000ff0300720c */ /* 0x000fe20003f05300 */
[----:B------:R-:W-:-:S12]  /*05d0*/  IMAD.MOV.U32 R3, RZ, RZ, RZ ;  /* 0x000000ffff037224 */ /* 0x000fd800078e00ff */
[----:B------:R-:W-:Y:S05]  /*05e0*/  @!P0 BRA `(.L_x_9565) ;  /* 0x0000000000048947 */ /* 0x000fea0003800000 */
[----:B------:R3:W5:Y:S02]  /*05f0*/  LD.E R3, desc[UR4][R102.64+0xbc] ;  /* 0x0000bc0466037980 */ /* 0x000764000c101900 */
.L_x_9565:
[----:B------:R-:W-:Y:S05]  /*0600*/  BSYNC.RECONVERGENT B0 ;  /* 0x0000000000007941 */ /* 0x000fea0003800200 */
.L_x_9564:
[----:B-----5:R-:W-:Y:S02]  /*0610*/  IADD3 R62, PT, PT, R72, R3, RZ ;  /* 0x00000003483e7210 */ /* 0x020fe40007ffe0ff */
.L_x_9563:
[----:B------:R-:W-:Y:S05]  /*0620*/  BSYNC.RECONVERGENT B1 ;  /* 0x0000000000017941 */ /* 0x000fea0003800200 */
.L_x_9561:
[----:B------:R-:W-:Y:S01]  /*0630*/  IMAD.SHL.U32 R166, R5, 0x40, RZ ;  /* 0x0000004005a67824 */ /* 0x000fe200078e00ff */
[----:B------:R-:W-:-:S04]  /*0640*/  MOV R163, 0x0 ;  /* 0x0000000000a37802 */ /* 0x000fc80000000f00 */
[----:B------:R-:W-:-:S13]  /*0650*/  ISETP.GT.AND P0, PT, R167, R166, PT ;  /* 0x000000a6a700720c */ /* 0x000fda0003f04270 */
[----:B-123--:R-:W-:Y:S05]  /*0660*/  @!P0 RET.REL.NODEC R162 `(_ZN5flash24flash_fwd_splitkv_kernelI23Flash_fwd_kernel_traitsILi128ELi64ELi64ELi4ELb0ELb0EN7cutlass6half_tE19Flash_kernel_traitsILi128ELi64ELi64ELi4ES3_EELb0ELb0ELb0ELb0ELb0ELb0ELb1ELb1EEEvNS_16Flash_fwd_paramsE) ;  /* 0xfffffff8a2648950 */ /* 0x00efea0003c3ffff */
        /* <DEDUP_REMOVED lines=50> */
[C---:B------:R-:W-:Y:S01]  /*0990*/  VIADD R12, R6.reuse, 0x8 ;  /* 0x00000008060c7836 */ /* 0x040fe20000000000 */
[----:B------:R-:W-:Y:S01]  /*09a0*/  LOP3.LUT R7, R7, 0x3c, RZ, 0xc0, !PT ;  /* 0x0000003c07077812 */ /* 0x000fe200078ec0ff */
[----:B------:R-:W-:-:S03]  /*09b0*/  VIADD R16, R6, 0x18 ;  /* 0x0000001806107836 */ /* 0x000fc60000000000 */
[C---:B------:R-:W-:Y:S02]  /*09c0*/  LOP3.LUT R13, R7.reuse, 0x1f80, R60, 0xf8, !PT ;  /* 0x00001f80070d7812 */ /* 0x040fe400078ef83c */
[C---:B------:R-:W-:Y:S02]  /*09d0*/  ISETP.NE.AND P6, PT, R7.reuse, RZ, PT ;  /* 0x000000ff0700720c */ /* 0x040fe40003fc5270 */
[CC--:B------:R-:W-:Y:S02]  /*09e0*/  ISETP.GE.AND P2, PT, R12.reuse, R167.reuse, PT ;  /* 0x000000a70c00720c */ /* 0x0c0fe40003f46270 */
[----:B------:R-:W-:Y:S02]  /*09f0*/  ISETP.GE.OR P4, PT, R12, R167, P6 ;  /* 0x000000a70c00720c */ /* 0x000fe40003786670 */
[----:B------:R-:W-:Y:S01]  /*0a00*/  LOP3.LUT R17, R7, 0x40, RZ, 0xfc, !PT ;  /* 0x0000004007117812 */ /* 0x000fe200078efcff */
        /* <DEDUP_REMOVED lines=15> */
.L_x_9568:
[----:B------:R-:W-:Y:S05]  /*0b00*/  BSYNC.RECONVERGENT B0 ;  /* 0x0000000000007941 */ /* 0x000fea0003800200 */
.L_x_9567:
        /* <DEDUP_REMOVED lines=12> */
.L_x_9570:
[----:B------:R-:W-:Y:S05]  /*0bd0*/  BSYNC.RECONVERGENT B0 ;  /* 0x0000000000007941 */ /* 0x000fea0003800200 */
.L_x_9569:
        /* <DEDUP_REMOVED lines=12> */
.L_x_9572:
[----:B------:R-:W-:Y:S05]  /*0ca0*/  BSYNC.RECONVERGENT B0 ;  /* 0x0000000000007941 */ /* 0x000fea0003800200 */
.L_x_9571:
        /* <DEDUP_REMOVED lines=12> */
.L_x_9574:
[----:B------:R-:W-:Y:S05]  /*0d70*/  BSYNC.RECONVERGENT B0 ;  /* 0x0000000000007941 */ /* 0x000fea0003800200 */
.L_x_9573:
        /* <DEDUP_REMOVED lines=11> */
.L_x_9576:
[----:B------:R-:W-:Y:S05]  /*0e30*/  BSYNC.RECONVERGENT B0 ;  /* 0x0000000000007941 */ /* 0x000fea0003800200 */
.L_x_9575:
        /* <DEDUP_REMOVED lines=11> */
.L_x_9578:
[----:B------:R-:W-:Y:S05]  /*0ef0*/  BSYNC.RECONVERGENT B0 ;  /* 0x0000000000007941 */ /* 0x000fea0003800200 */
.L_x_9577:
        /* <DEDUP_REMOVED lines=12> */
.L_x_9580:
[----:B------:R-:W-:Y:S05]  /*0fc0*/  BSYNC.RECONVERGENT B0 ;  /* 0x0000000000007941 */ /* 0x000fea0003800200 */
.L_x_9579:
        /* <DEDUP_REMOVED lines=15> */
.L_x_9582:
[----:B------:R-:W-:Y:S05]  /*10c0*/  BSYNC.RECONVERGENT B0 ;  /* 0x0000000000007941 */ /* 0x000fea0003800200 */
.L_x_9581:
        /* <DEDUP_REMOVED lines=20> */
[----:B--234-:R-:W-:Y:S05]  /*1210*/  @P6 RET.REL.NODEC R162 `(_ZN5flash24flash_fwd_splitkv_kernelI23Flash_fwd_kernel_traitsILi128ELi64ELi64ELi4ELb0ELb0EN7cutlass6half_tE19Flash_kernel_traitsILi128ELi64ELi64ELi4ES3_EELb0ELb0ELb0ELb0ELb0ELb0ELb1ELb1EEEvNS_16Flash_fwd_paramsE) ;  /* 0xffffffeca2786950 */ /* 0x01cfea0003c3ffff */
[----:B------:R-:W-:Y:S02]  /*1220*/  MOV R5, 0xff800000 ;  /* 0xff80000000057802 */ /* 0x000fe40000000f00 */
[----:B------:R-:W-:-:S03]  /*1230*/  MOV R163, 0x0 ;  /* 0x0000000000a37802 */ /* 0x000fc60000000f00 */
[----:B------:R1:W-:Y:S02]  /*1240*/  ST.E desc[UR4][R2.64+0xe0], R5 ;  /* 0x0000e00502007985 */ /* 0x0003e4000c101904 */
[----:B-1----:R-:W-:Y:S05]  /*1250*/  RET.REL.NODEC R162 `(_ZN5flash24flash_fwd_splitkv_kernelI23Flash_fwd_kernel_traitsILi128ELi64ELi64ELi4ELb0ELb0EN7cutlass6half_tE19Flash_kernel_traitsILi128ELi64ELi64ELi4ES3_EELb0ELb0ELb0ELb0ELb0ELb0ELb1ELb1EEEvNS_16Flash_fwd_paramsE) ;  /* 0xffffffeca2687950 */ /* 0x002fea0003c3ffff */
.L_x_9566:
        /* <DEDUP_REMOVED lines=101> */
.L_x_9584:
        /* <DEDUP_REMOVED lines=28> */
[----:B------:R-:W-:Y:S02]  /*1a70*/  @!P2 IADD3 R9, PT, PT, R9, -R2, RZ ;  /* 0x800000020909a210 */ /* 0x000fe40007ffe0ff */
[----:B------:R-:W-:Y:S01]  /*1a80*/  @!P3 IADD3 R17, PT, PT, R17, R0, RZ ;  /* 0x000000001111b210 */ /* 0x000fe20007ffe0ff */
[----:B----45:R-:W-:Y:S01]  /*1a90*/  @!P3 IMAD R11, R13, R6, RZ ;  /* 0x000000060d0bb224 */ /* 0x030fe200078e02ff */
[----:B------:R-:W-:Y:S02]  /*1aa0*/  @!P3 SHF.R.S32.HI R0, RZ, 0x1f, R6 ;  /* 0x0000001fff00b819 */ /* 0x000fe40000011406 */
[----:B------:R-:W-:Y:S01]  /*1ab0*/  ISETP.GE.U32.AND P5, PT, R9, R2, PT ;  /* 0x000000020900720c */ /* 0x000fe20003fa6070 */
[----:B------:R-:W-:Y:S01]  /*1ac0*/  @P3 IMAD.IADD R10, R8, 0x1, R15 ;  /* 0x00000001080a3824 */ /* 0x000fe200078e020f */
[----:B------:R-:W-:Y:S01]  /*1ad0*/  LOP3.LUT R2, R168, R3, RZ, 0x3c, !PT ;  /* 0x00000003a8027212 */ /* 0x000fe200078e3cff */
[----:B------:R-:W-:Y:S01]  /*1ae0*/  @!P3 IMAD.WIDE.U32 R16, R12, R6, R16 ;  /* 0x000000060c10b225 */ /* 0x000fe200078e0010 */
[----:B------:R-:W-:-:S02]  /*1af0*/  ISETP.NE.AND P0, PT, R3, RZ, PT ;  /* 0x000000ff0300720c */ /* 0x000fc40003f05270 */
[----:B------:R-:W-:Y:S01]  /*1b00*/  ISETP.GE.AND P1, PT, R2, RZ, PT ;  /* 0x000000ff0200720c */ /* 0x000fe20003f26270 */
[----:B------:R-:W-:Y:S02]  /*1b10*/  @!P3 IMAD R11, R12, R0, R11 ;  /* 0x000000000c0bb224 */ /* 0x000fe400078e020b */
[-C--:B------:R-:W-:Y:S02]  /*1b20*/  @P3 IMAD R0, R153, R10.reuse, RZ ;  /* 0x0000000a99003224 */ /* 0x080fe400078e02ff */
[----:B------:R-:W-:Y:S01]  /*1b30*/  @P3 IMAD.WIDE.U32 R12, R152, R10, RZ ;  /* 0x0000000a980c3225 */ /* 0x000fe200078e00ff */
[----:B------:R-:W-:-:S03]  /*1b40*/  @!P3 IADD3 R11, PT, PT, R17, R11, RZ ;  /* 0x0000000b110bb210 */ /* 0x000fc60007ffe0ff */
[----:B------:R-:W-:Y:S01]  /*1b50*/  @!P3 IMAD.MOV.U32 R10, RZ, RZ, R16 ;  /* 0x000000ffff0ab224 */ /* 0x000fe200078e0010 */
[----:B------:R-:W-:Y:S01]  /*1b60*/  LEA R16, R105, 0xffffffc0, 0x6 ;  /* 0xffffffc069107811 */ /* 0x000fe200078e30ff */
[----:B------:R-:W-:Y:S01]  /*1b70*/  @!P2 VIADD R4, R4, 0x1 ;  /* 0x000000010404a836 */ /* 0x000fe20000000000 */
[----:B------:R-:W-:Y:S02]  /*1b80*/  @P3 IADD3 R11, PT, PT, R13, R0, RZ ;  /* 0x000000000d0b3210 */ /* 0x000fe40007ffe0ff */
        /* <DEDUP_REMOVED lines=13> */
[----:B------:R-:W-:Y:S02]  /*1c60*/  @P3 IADD3 R8, PT, PT, R8, R15, RZ ;  /* 0x0000000f08083210 */ /* 0x000fe40007ffe0ff */
[----:B------:R-:W-:Y:S01]  /*1c70*/  @!P3 IADD3 R15, PT, PT, R11, R0, RZ ;  /* 0x000000000b0fb210 */ /* 0x000fe20007ffe0ff */
[----:B------:R-:W-:Y:S01]  /*1c80*/  @!P3 IMAD R0, R19, R6, RZ ;  /* 0x000000061300b224 */ /* 0x000fe200078e02ff */
[----:B------:R-:W-:Y:S01]  /*1c90*/  @!P3 SHF.R.S32.HI R9, RZ, 0x1f, R6 ;  /* 0x0000001fff09b819 */ /* 0x000fe20000011406 */
[----:B------:R-:W-:Y:S01]  /*1ca0*/  IMAD R11, R21, R4, RZ ;  /* 0x00000004150b7224 */ /* 0x000fe200078e02ff */
[----:B------:R-:W-:Y:S01]  /*1cb0*/  SHF.R.S32.HI R2, RZ, 0x1f, R4 ;  /* 0x0000001fff027819 */ /* 0x000fe20000011404 */
[----:B------:R-:W-:-:S02]  /*1cc0*/  @!P3 IMAD.MOV.U32 R14, RZ, RZ, R10 ;  /* 0x000000ffff0eb224 */ /* 0x000fc400078e000a */
        /* <DEDUP_REMOVED lines=10> */
[----:B-1----:R-:W-:Y:S02]  /*1d70*/  @P3 MOV R18, R8 ;  /* 0x0000000800123202 */ /* 0x002fe40000000f00 */
.L_x_9585:
[----:B------:R-:W-:Y:S05]  /*1d80*/  BSYNC.RECONVERGENT B0 ;  /* 0x0000000000007941 */ /* 0x000fea0003800200 */
.L_x_9583:
        /* <DEDUP_REMOVED lines=21> */
[----:B------:R-:W-:Y:S01]  /*1ee0*/  IMAD.HI.U32 R20, R31, R20, R30 ;  /* 0x000000141f147227 */ /* 0x000fe200078e001e */
[----:B------:R-:W-:-:S05]  /*1ef0*/  IADD3 R12, PT, PT, RZ, -R12, RZ ;  /* 0x8000000cff0c7210 */ /* 0x000fca0007ffe0ff */
[----:B------:R-:W-:-:S04]  /*1f00*/  IMAD.HI.U32 R20, R20, R19, RZ ;  /* 0x0000001314147227 */ /* 0x000fc800078e00ff */
[----:B------:R-:W-:-:S05]  /*1f10*/  IMAD R19, R20, R12, R19 ;  /* 0x0000000c14137224 */ /* 0x000fca00078e0213 */
[----:B------:R-:W-:Y:S01]  /*1f20*/  ISETP.GT.U32.AND P2, PT, R0, R19, PT ;  /* 0x000000130000720c */ /* 0x000fe20003f44070 */
[----:B------:R-:W-:-:S05]  /*1f30*/  IMAD.SHL.U32 R64, R60, 0x8, RZ ;  /* 0x000000083c407824 */ /* 0x000fca00078e00ff */
[----:B------:R-:W-:-:S07]  /*1f40*/  LOP3.LUT R12, R64, 0x38, RZ, 0xc0, !PT ;  /* 0x00000038400c7812 */ /* 0x000fce00078ec0ff */
[----:B------:R-:W-:Y:S01]  /*1f50*/  @!P2 IMAD.IADD R19, R19, 0x1, -R0 ;  /* 0x000000011313a824 */ /* 0x000fe200078e0a00 */
[----:B------:R-:W-:-:S04]  /*1f60*/  IADD3 R28, P1, PT, R12, R18, RZ ;  /* 0x000000120c1c7210 */ /* 0x000fc80007f3e0ff */
[----:B------:R-:W-:Y:S01]  /*1f70*/  ISETP.GE.U32.AND P3, PT, R19, R0, PT ;  /* 0x000000001300720c */ /* 0x000fe20003f66070 */
[-C--:B------:R-:W-:Y:S01]  /*1f80*/  IMAD R18, R13, R154.reuse, RZ ;  /* 0x0000009a0d127224 */ /* 0x080fe200078e02ff */
[----:B------:R-:W-:Y:S01]  /*1f90*/  LOP3.LUT R0, R168, R3, RZ, 0x3c, !PT ;  /* 0x00000003a8007212 */ /* 0x000fe200078e3cff */
[----:B------:R-:W-:Y:S01]  /*1fa0*/  IMAD.X R29, RZ, RZ, R17, P1 ;  /* 0x000000ffff1d7224 */ /* 0x000fe200008e0611 */
[----:B------:R-:W-:Y:S01]  /*1fb0*/  @!P2 IADD3 R20, PT, PT, R20, 0x1, RZ ;  /* 0x000000011414a810 */ /* 0x000fe20007ffe0ff */
[----:B------:R-:W-:Y:S01]  /*1fc0*/  IMAD R18, R16, R155, R18 ;  /* 0x0000009b10127224 */ /* 0x000fe200078e0212 */
[----:B------:R-:W-:Y:S01]  /*1fd0*/  ISETP.GE.AND P1, PT, R0, RZ, PT ;  /* 0x000000ff0000720c */ /* 0x000fe20003f26270 */
[----:B------:R-:W-:Y:S01]  /*1fe0*/  IMAD.WIDE.U32 R28, R16, R154, R28 ;  /* 0x0000009a101c7225 */ /* 0x000fe200078e001c */
[----:B------:R-:W-:-:S03]  /*1ff0*/  ISETP.NE.AND P2, PT, R3, RZ, PT ;  /* 0x000000ff0300720c */ /* 0x000fc60003f45270 */
[----:B------:R-:W-:Y:S02]  /*2000*/  IMAD.IADD R21, R29, 0x1, R18 ;  /* 0x000000011d157824 */ /* 0x000fe400078e0212 */
[----:B------:R-:W-:-:S04]  /*2010*/  @P3 VIADD R20, R20, 0x1 ;  /* 0x0000000114143836 */ /* 0x000fc80000000000 */
[----:B------:R-:W-:-:S05]  /*2020*/  IMAD.MOV.U32 R0, RZ, RZ, R20 ;  /* 0x000000ffff007224 */ /* 0x000fca00078e0014 */
[----:B------:R-:W-:Y:S02]  /*2030*/  @!P1 IADD3 R0, PT, PT, -R0, RZ, RZ ;  /* 0x000000ff00009210 */ /* 0x000fe40007ffe1ff */
[----:B------:R-:W-:Y:S01]  /*2040*/  @!P2 LOP3.LUT R0, RZ, R3, RZ, 0x33, !PT ;  /* 0x00000003ff00a212 */ /* 0x000fe200078e33ff */
[----:B------:R-:W-:Y:S01]  /*2050*/  IMAD.MOV.U32 R115, RZ, RZ, RZ ;  /* 0x000000ffff737224 */ /* 0x000fe200078e00ff */
[----:B------:R-:W-:Y:S01]  /*2060*/  SHF.R.U32.HI R114, RZ, 0x3, R60 ;  /* 0x00000003ff727819 */ /* 0x000fe2000001163c */
[----:B------:R-:W-:Y:S01]  /*2070*/  IMAD.MOV.U32 R20, RZ, RZ, R28 ;  /* 0x000000ffff147224 */ /* 0x000fe200078e001c */
[----:B------:R-:W-:-:S03]  /*2080*/  SHF.R.S32.HI R3, RZ, 0x1f, R0 ;  /* 0x0000001fff037819 */ /* 0x000fc60000011400 */
[----:B------:R-:W-:Y:S01]  /*2090*/  IMAD.WIDE.U32 R20, R0, R24, R20 ;  /* 0x0000001800147225 */ /* 0x000fe200078e0014 */
[----:B------:R-:W1:Y:S03]  /*20a0*/  S2R R49, SR_CgaCtaId ;  /* 0x0000000000317919 */ /* 0x000e660000008800 */
[-C--:B------:R-:W-:Y:S02]  /*20b0*/  IMAD R161, R155, R114.reuse, RZ ;  /* 0x000000729ba17224 */ /* 0x080fe400078e02ff */
[----:B------:R-:W-:Y:S02]  /*20c0*/  IMAD.SHL.U32 R59, R60, 0x40, RZ ;  /* 0x000000403c3b7824 */ /* 0x000fe400078e00ff */
[----:B------:R-:W-:-:S03]  /*20d0*/  IMAD R157, R153, R114, RZ ;  /* 0x00000072999d7224 */ /* 0x000fc600078e02ff */
[----:B------:R-:W-:Y:S02]  /*20e0*/  LOP3.LUT R111, R59, 0x1c0, RZ, 0xc0, !PT ;  /* 0x000001c03b6f7812 */ /* 0x000fe400078ec0ff */
[----:B------:R-:W-:Y:S01]  /*20f0*/  IADD3 R165, PT, PT, R105, -0x1, RZ ;  /* 0xffffffff69a57810 */ /* 0x000fe20007ffe0ff */
[----:B------:R-:W-:Y:S01]  /*2100*/  IMAD.SHL.U32 R67, R152, 0x10, RZ ;  /* 0x0000001098437824 */ /* 0x000fe200078e00ff */
[----:B------:R-:W-:Y:S01]  /*2110*/  SHF.R.U32.HI R63, RZ, 0x4, R60 ;  /* 0x00000004ff3f7819 */ /* 0x000fe2000001163c */
[----:B------:R-:W-:Y:S01]  /*2120*/  IMAD.SHL.U32 R65, R154, 0x10, RZ ;  /* 0x000000109a417824 */ /* 0x000fe200078e00ff */
[----:B------:R-:W-:Y:S02]  /*2130*/  SHF.L.U64.HI R68, R152, 0x4, R153 ;  /* 0x0000000498447819 */ /* 0x000fe40000010299 */
[----:B------:R-:W-:Y:S02]  /*2140*/  SHF.L.U64.HI R66, R154, 0x4, R155 ;  /* 0x000000049a427819 */ /* 0x000fe4000001029b */
[----:B------:R-:W-:-:S02]  /*2150*/  LOP3.LUT R59, R59, 0x200, RZ, 0xc0, !PT ;  /* 0x000002003b3b7812 */ /* 0x000fc400078ec0ff */
[----:B------:R-:W-:Y:S02]  /*2160*/  SHF.L.U32 R163, R165, 0x6, RZ ;  /* 0x00000006a5a37819 */ /* 0x000fe400000006ff */
[----:B------:R-:W-:Y:S01]  /*2170*/  LOP3.LUT R100, R12, 0x40, RZ, 0xfc, !PT ;  /* 0x000000400c647812 */ /* 0x000fe200078efcff */
[----:B--2---:R-:W-:-:S04]  /*2180*/  @P0 IMAD.WIDE.U32 R18, R120, R7, RZ ;  /* 0x0000000778120225 */ /* 0x004fc800078e00ff */
[----:B------:R-:W-:Y:S02]  /*2190*/  @P0 IMAD R17, R121, R7, RZ ;  /* 0x0000000779110224 */ /* 0x000fe400078e02ff */
[-C--:B---3--:R-:W-:Y:S02]  /*21a0*/  @!P0 IMAD R16, R27, R169.reuse, RZ ;  /* 0x000000a91b108224 */ /* 0x088fe400078e02ff */
[----:B------:R-:W-:-:S04]  /*21b0*/  @!P0 IMAD.WIDE.U32 R26, R26, R169, RZ ;  /* 0x000000a91a1a8225 */ /* 0x000fc800078e00ff */
[----:B------:R-:W-:Y:S01]  /*21c0*/  @!P0 IMAD.MOV.U32 R7, RZ, RZ, R26 ;  /* 0x000000ffff078224 */ /* 0x000fe200078e001a */
[----:B------:R-:W-:Y:S01]  /*21d0*/  @P0 MOV R7, R18 ;  /* 0x0000001200070202 */ /* 0x000fe20000000f00 */
[----:B------:R-:W-:Y:S02]  /*21e0*/  @!P0 IMAD.IADD R16, R27, 0x1, R16 ;  /* 0x000000011b108824 */ /* 0x000fe400078e0210 */
[----:B------:R-:W-:Y:S01]  /*21f0*/  @P0 IMAD.IADD R16, R19, 0x1, R17 ;  /* 0x0000000113100824 */ /* 0x000fe200078e0211 */
[----:B------:R-:W-:Y:S01]  /*2200*/  IADD3 R26, P1, PT, R12, R7, RZ ;  /* 0x000000070c1a7210 */ /* 0x000fe20007f3e0ff */
[----:B------:R-:W-:Y:S01]  /*2210*/  IMAD R17, R23, R168, RZ ;  /* 0x000000a817117224 */ /* 0x000fe200078e02ff */
[----:B------:R-:W-:-:S03]  /*2220*/  SHF.R.S32.HI R18, RZ, 0x1f, R168 ;  /* 0x0000001fff127819 */ /* 0x000fc600000114a8 */
[----:B------:R-:W-:Y:S02]  /*2230*/  IMAD.X R27, RZ, RZ, R16, P1 ;  /* 0x000000ffff1b7224 */ /* 0x000fe400008e0610 */
[----:B------:R-:W-:Y:S02]  /*2240*/  IMAD R7, R25, R0, RZ ;  /* 0x0000000019077224 */ /* 0x000fe400078e02ff */
[----:B------:R-:W-:Y:S02]  /*2250*/  IMAD R17, R22, R18, R17 ;  /* 0x0000001216117224 */ /* 0x000fe400078e0211 */
[----:B------:R-:W-:-:S04]  /*2260*/  IMAD.WIDE.U32 R26, R168, R22, R26 ;  /* 0x00000016a81a7225 */ /* 0x000fc800078e001a */
[----:B------:R-:W-:-:S04]  /*2270*/  IMAD.WIDE.U32 R22, R5, 0x40, R114 ;  /* 0x0000004005167825 */ /* 0x000fc800078e0072 */
[----:B------:R-:W-:Y:S02]  /*2280*/  IMAD R7, R3, R24, R7 ;  /* 0x0000001803077224 */ /* 0x000fe400078e0207 */
[----:B------:R-:W-:Y:S02]  /*2290*/  IMAD.IADD R27, R27, 0x1, R17 ;  /* 0x000000011b1b7824 */ /* 0x000fe400078e0211 */
[----:B------:R-:W-:Y:S01]  /*22a0*/  IMAD R5, R23, R120, RZ ;  /* 0x0000007817057224 */ /* 0x000fe200078e02ff */
[----:B------:R-:W-:Y:S02]  /*22b0*/  IADD3 R18, P1, PT, R12, R6, RZ ;  /* 0x000000060c127210 */ /* 0x000fe40007f3e0ff */
[----:B------:R-:W-:Y:S01]  /*22c0*/  IADD3 R21, PT, PT, R21, R7, RZ ;  /* 0x0000000715157210 */ /* 0x000fe20007ffe0ff */
[C---:B------:R-:W-:Y:S02]  /*22d0*/  IMAD R5, R22.reuse, R121, R5 ;  /* 0x0000007916057224 */ /* 0x040fe400078e0205 */
[----:B------:R-:W-:-:S05]  /*22e0*/  IMAD.WIDE.U32 R6, R22, R120, R26 ;  /* 0x0000007816067225 */ /* 0x000fca00078e001a */
[----:B------:R-:W-:Y:S02]  /*22f0*/  IADD3 R5, PT, PT, R7, R5, RZ ;  /* 0x0000000507057210 */ /* 0x000fe40007ffe0ff */
[----:B----4-:R-:W-:-:S04]  /*2300*/  LEA R112, P2, R6, R8, 0x1 ;  /* 0x0000000806707211 */ /* 0x010fc800078408ff */
[----:B------:R-:W-:Y:S02]  /*2310*/  LEA.HI.X R113, R6, R9, R5, 0x1, P2 ;  /* 0x0000000906717211 */ /* 0x000fe400010f0c05 */
[----:B------:R-:W-:Y:S01]  /*2320*/  SHF.R.S32.HI R5, RZ, 0x1f, R72 ;  /* 0x0000001fff057819 */ /* 0x000fe20000011448 */
[----:B------:R-:W-:-:S03]  /*2330*/  IMAD.WIDE.U32 R16, R114, R154, R20 ;  /* 0x0000009a72107225 */ /* 0x000fc600078e0014 */
[----:B------:R-:W-:Y:S01]  /*2340*/  LEA.HI R5, R5, R72, RZ, 0x6 ;  /* 0x0000004805057211 */ /* 0x000fe200078f30ff */
[----:B------:R-:W-:-:S03]  /*2350*/  IMAD.IADD R161, R17, 0x1, R161 ;  /* 0x0000000111a17824 */ /* 0x000fc600078e02a1 */
[----:B------:R-:W-:Y:S02]  /*2360*/  SHF.R.S32.HI R5, RZ, 0x6, R5 ;  /* 0x00000006ff057819 */ /* 0x000fe40000011405 */
[----:B------:R-:W-:Y:S02]  /*2370*/  LEA R160, P0, R16, R10, 0x1 ;  /* 0x0000000a10a07211 */ /* 0x000fe400078008ff */
[----:B------:R-:W-:Y:S01]  /*2380*/  VIMNMX R70, PT, PT, R156, R5, !PT ;  /* 0x000000059c467248 */ /* 0x000fe20007fe0100 */
[----:B------:R-:W-:Y:S01]  /*2390*/  IMAD.X R19, RZ, RZ, R4, P1 ;  /* 0x000000ffff137224 */ /* 0x000fe200008e0604 */
[----:B------:R-:W-:Y:S02]  /*23a0*/  LOP3.LUT R7, R64, 0x1c0, RZ, 0xc0, !PT ;  /* 0x000001c040077812 */ /* 0x000fe400078ec0ff */
[----:B------:R-:W-:Y:S02]  /*23b0*/  LEA.HI.X R161, R16, R11, R161, 0x1, P0 ;  /* 0x0000000b10a17211 */ /* 0x000fe400000f0ca1 */
[----:B------:R-:W-:-:S02]  /*23c0*/  MOV R4, 0x400 ;  /* 0x0000040000047802 */ /* 0x000fc40000000f00 */
[----:B------:R-:W-:Y:S02]  /*23d0*/  ISETP.GT.AND P0, PT, R105, R70, PT ;  /* 0x000000466900720c */ /* 0x000fe40003f04270 */
[----:B------:R-:W-:Y:S02]  /*23e0*/  LOP3.LUT R7, R7, 0x38, R60, 0xf8, !PT ;  /* 0x0000003807077812 */ /* 0x000fe400078ef83c */
[----:B-1----:R-:W-:Y:S01]  /*23f0*/  LEA R49, R49, R4, 0x18 ;  /* 0x0000000431317211 */ /* 0x002fe200078ec0ff */
[----:B------:R-:W-:Y:S01]  /*2400*/  IMAD.WIDE.U32 R18, R114, R152, R18 ;  /* 0x0000009872127225 */ /* 0x000fe200078e0012 */
[----:B------:R-:W-:Y:S02]  /*2410*/  SHF.R.U32.HI R4, RZ, 0x1, R60 ;  /* 0x00000001ff047819 */ /* 0x000fe4000001163c */
[----:B------:R-:W-:Y:S01]  /*2420*/  LOP3.LUT R7, R7, 0x38, R64, 0x78, !PT ;  /* 0x0000003807077812 */ /* 0x000fe200078e7840 */
[----:B------:R-:W-:Y:S01]  /*2430*/  IMAD.IADD R157, R19, 0x1, R157 ;  /* 0x00000001139d7824 */ /* 0x000fe200078e029d */
[----:B------:R-:W-:-:S02]  /*2440*/  LOP3.LUT R5, R111, 0x8, R4, 0xf8, !PT ;  /* 0x000000086f057812 */ /* 0x000fc400078ef804 */
[--C-:B------:R-:W-:Y:S02]  /*2450*/  LOP3.LUT R4, R7, 0x1e00, R64.reuse, 0xf8, !PT ;  /* 0x00001e0007047812 */ /* 0x100fe400078ef840 */
[----:B------:R-:W-:Y:S02]  /*2460*/  LEA R158, P1, R18, R14, 0x1 ;  /* 0x0000000e129e7211 */ /* 0x000fe400078208ff */
[----:B------:R-:W-:Y:S01]  /*2470*/  LEA.HI R109, R109, R109, RZ, 0x1 ;  /* 0x0000006d6d6d7211 */ /* 0x000fe200078f08ff */
[----:B------:R-:W-:Y:S01]  /*2480*/  IMAD R61, R4, 0x2, R49 ;  /* 0x00000002043d7824 */ /* 0x000fe200078e0231 */
[----:B------:R-:W-:Y:S02]  /*2490*/  LEA.HI.X R157, R18, R15, R157, 0x1, P1 ;  /* 0x0000000f129d7211 */ /* 0x000fe400008f0c9d */
        /* <DEDUP_REMOVED lines=16> */
[----:B------:R-:W-:Y:S01]  /*25a0*/  SHF.R.S32.HI R109, RZ, 0x1, R109 ;  /* 0x00000001ff6d7819 */ /* 0x000fe2000001146d */
[C---:B------:R-:W-:Y:S01]  /*25b0*/  IMAD R94, R105.reuse, -0x40, R72 ;  /* 0xffffffc0695e7824 */ /* 0x040fe200078e0248 */
[C---:B------:R-:W-:Y:S01]  /*25c0*/  IADD3 R98, PT, PT, R114.reuse, 0x20, RZ ;  /* 0x0000002072627810 */ /* 0x040fe20007ffe0ff */
[----:B------:R-:W-:Y:S01]  /*25d0*/  IMAD R93, R105, -0x40, R62 ;  /* 0xffffffc0695d7824 */ /* 0x000fe200078e023e */
[C---:B------:R-:W-:Y:S01]  /*25e0*/  SHF.L.U32 R95, R109.reuse, 0x5, RZ ;  /* 0x000000056d5f7819 */ /* 0x040fe200000006ff */
[C---:B------:R-:W-:Y:S01]  /*25f0*/  IMAD.SHL.U32 R101, R109.reuse, 0x10, RZ ;  /* 0x000000106d657824 */ /* 0x040fe200078e00ff */
[----:B------:R-:W-:Y:S01]  /*2600*/  IADD3 R97, PT, PT, R114, 0x30, RZ ;  /* 0x0000003072617810 */ /* 0x000fe20007ffe0ff */
[----:B------:R-:W-:Y:S01]  /*2610*/  IMAD R96, R109, 0x30, RZ ;  /* 0x000000306d607824 */ /* 0x000fe200078e02ff */
[----:B------:R-:W-:Y:S01]  /*2620*/  MOV R91, R105 ;  /* 0x00000069005b7202 */ /* 0x000fe20000000f00 */
[----:B------:R-:W-:Y:S01]  /*2630*/  IMAD.MOV.U32 R92, RZ, RZ, R163 ;  /* 0x000000ffff5c7224 */ /* 0x000fe200078e00a3 */
[----:B------:R-:W-:Y:S01]  /*2640*/  MOV R80, R158 ;  /* 0x0000009e00507202 */ /* 0x000fe20000000f00 */
[----:B------:R-:W-:Y:S01]  /*2650*/  IMAD.MOV.U32 R81, RZ, RZ, R157 ;  /* 0x000000ffff517224 */ /* 0x000fe200078e009d */
[----:B------:R-:W-:-:S02]  /*2660*/  MOV R82, R160 ;  /* 0x000000a000527202 */ /* 0x000fc40000000f00 */
[----:B------:R-:W-:Y:S02]  /*2670*/  MOV R83, R161 ;  /* 0x000000a100537202 */ /* 0x000fe40000000f00 */
[----:B------:R-:W-:Y:S02]  /*2680*/  SHF.R.S32.HI R88, RZ, 0x1f, R101 ;  /* 0x0000001fff587819 */ /* 0x000fe40000011465 */
[----:B------:R-:W-:Y:S02]  /*2690*/  SHF.R.S32.HI R87, RZ, 0x1f, R95 ;  /* 0x0000001fff577819 */ /* 0x000fe4000001145f */
[----:B------:R-:W-:Y:S01]  /*26a0*/  SHF.R.S32.HI R86, RZ, 0x1f, R96 ;  /* 0x0000001fff567819 */ /* 0x000fe20000011460 */
[----:B--2---:R-:W-:Y:S02]  /*26b0*/  IMAD R8, R27, R169, RZ ;  /* 0x000000a91b087224 */ /* 0x004fe400078e02ff */
[----:B------:R-:W-:-:S04]  /*26c0*/  IMAD.WIDE.U32 R26, R169, R26, R12 ;  /* 0x0000001aa91a7225 */ /* 0x000fc800078e000c */
[----:B------:R-:W-:Y:S02]  /*26d0*/  IMAD.IADD R27, R27, 0x1, R8 ;  /* 0x000000011b1b7824 */ /* 0x000fe400078e0208 */
[-C--:B---3--:R-:W-:Y:S02]  /*26e0*/  IMAD R9, R117, R163.reuse, RZ ;  /* 0x000000a375097224 */ /* 0x088fe400078e02ff */
[----:B------:R-:W-:-:S04]  /*26f0*/  IMAD.WIDE.U32 R26, R116, R163, R26 ;  /* 0x000000a3741a7225 */ /* 0x000fc800078e001a */
[----:B------:R-:W-:Y:S02]  /*2700*/  IMAD R9, R116, R11, R9 ;  /* 0x0000000b74097224 */ /* 0x000fe400078e0209 */
[----:B----4-:R-:W-:Y:S01]  /*2710*/  IMAD.WIDE.U32 R24, R169, R20, R12 ;  /* 0x00000014a9187225 */ /* 0x010fe200078e000c */
[C---:B------:R-:W-:Y:S02]  /*2720*/  SHF.L.U64.HI R84, R118.reuse, 0x4, R119 ;  /* 0x0000000476547819 */ /* 0x040fe40000010277 */
[----:B------:R-:W-:Y:S01]  /*2730*/  IADD3 R27, PT, PT, R27, R9, RZ ;  /* 0x000000091b1b7210 */ /* 0x000fe20007ffe0ff */
[----:B------:R-:W-:Y:S01]  /*2740*/  IMAD R8, R21, R169, RZ ;  /* 0x000000a915087224 */ /* 0x000fe200078e02ff */
[----:B------:R-:W-:Y:S01]  /*2750*/  SHF.L.U32 R85, R118, 0x4, RZ ;  /* 0x0000000476557819 */ /* 0x000fe200000006ff */
[----:B------:R-:W-:Y:S02]  /*2760*/  IMAD R20, R23, R0, RZ ;  /* 0x0000000017147224 */ /* 0x000fe400078e02ff */
[----:B------:R-:W-:-:S02]  /*2770*/  IMAD.IADD R25, R25, 0x1, R8 ;  /* 0x0000000119197824 */ /* 0x000fc400078e0208 */
[----:B------:R-:W-:Y:S02]  /*2780*/  IMAD R9, R119, R163, RZ ;  /* 0x000000a377097224 */ /* 0x000fe400078e02ff */
[----:B------:R-:W-:Y:S02]  /*2790*/  IMAD R20, R22, R3, R20 ;  /* 0x0000000316147224 */ /* 0x000fe400078e0214 */
[C---:B------:R-:W-:Y:S01]  /*27a0*/  IMAD R8, R118.reuse, R11, R9 ;  /* 0x0000000b76087224 */ /* 0x040fe200078e0209 */
[----:B------:R-:W-:Y:S01]  /*27b0*/  SHF.R.S32.HI R9, RZ, 0x1f, R72 ;  /* 0x0000001fff097819 */ /* 0x000fe20000011448 */
[----:B------:R-:W-:Y:S01]  /*27c0*/  IMAD.WIDE.U32 R24, R118, R163, R24 ;  /* 0x000000a376187225 */ /* 0x000fe200078e0018 */
[----:B------:R-:W-:-:S03]  /*27d0*/  IADD3 R11, P0, PT, -R72, R114, RZ ;  /* 0x00000072480b7210 */ /* 0x000fc60007f1e1ff */
[----:B------:R-:W-:Y:S01]  /*27e0*/  IMAD.WIDE.U32 R22, R0, R22, R26 ;  /* 0x0000001600167225 */ /* 0x000fe200078e001a */
[----:B------:R-:W-:-:S03]  /*27f0*/  IADD3.X R9, PT, PT, RZ, ~R9, RZ, P0, !PT ;  /* 0x80000009ff097210 */ /* 0x000fc600007fe4ff */
[----:B------:R-:W-:Y:S01]  /*2800*/  IMAD.IADD R25, R25, 0x1, R8 ;  /* 0x0000000119197824 */ /* 0x000fe200078e0208 */
[----:B------:R-:W-:Y:S01]  /*2810*/  IADD3 R21, PT, PT, R23, R20, RZ ;  /* 0x0000001417157210 */ /* 0x000fe20007ffe0ff */
[----:B------:R-:W-:Y:S01]  /*2820*/  IMAD R8, R15, R0, RZ ;  /* 0x000000000f087224 */ /* 0x000fe200078e02ff */
[----:B------:R-:W-:Y:S01]  /*2830*/  MOV R20, R22 ;  /* 0x0000001600147202 */ /* 0x000fe20000000f00 */
[----:B------:R-:W-:Y:S01]  /*2840*/  IMAD.WIDE.U32 R22, R0, R14, R24 ;  /* 0x0000000e00167225 */ /* 0x000fe200078e0018 */
[----:B------:R-:W-:-:S03]  /*2850*/  SHF.L.U32 R0, R60, 0x2, RZ ;  /* 0x000000023c007819 */ /* 0x000fc600000006ff */
[----:B------:R-:W-:Y:S01]  /*2860*/  IMAD R15, R2, R109, RZ ;  /* 0x0000006d020f7224 */ /* 0x000fe200078e02ff */
[----:B------:R-:W-:Y:S01]  /*2870*/  LOP3.LUT R0, R0, 0x1c, RZ, 0xc0, !PT ;  /* 0x0000001c00007812 */ /* 0x000fe200078ec0ff */
[----:B------:R-:W-:Y:S02]  /*2880*/  IMAD R3, R14, R3, R8 ;  /* 0x000000030e037224 */ /* 0x000fe400078e0208 */
[CC--:B------:R-:W-:Y:S02]  /*2890*/  IMAD R2, R114.reuse, R109.reuse, R12 ;  /* 0x0000006d72027224 */ /* 0x0c0fe400078e020c */
[----:B------:R-:W-:Y:S02]  /*28a0*/  IMAD R0, R114, R109, R0 ;  /* 0x0000006d72007224 */ /* 0x000fe400078e0200 */
[----:B------:R-:W-:Y:S01]  /*28b0*/  IMAD.IADD R23, R23, 0x1, R3 ;  /* 0x0000000117177824 */ /* 0x000fe200078e0203 */
        /* <DEDUP_REMOVED lines=8> */
[----:B------:R-:W-:-:S02]  /*2940*/  LEA.HI.X.SX32 R3, R0, R3, 0x1, P1 ;  /* 0x0000000300037211 */ /* 0x000fc400008f0eff */
[----:B------:R-:W-:Y:S01]  /*2950*/  SHF.L.U64.HI R73, R78, 0x1, R73 ;  /* 0x000000014e497819 */ /* 0x000fe20000010249 */
[----:B------:R-:W-:Y:S01]  /*2960*/  IMAD R9, R119, R11, R9 ;  /* 0x0000000b77097224 */ /* 0x000fe200078e0209 */
[----:B------:R-:W-:Y:S01]  /*2970*/  IADD3 R69, PT, PT, R21, R69, RZ ;  /* 0x0000004515457210 */ /* 0x000fe20007ffe0ff */
[----:B------:R-:W-:Y:S01]  /*2980*/  IMAD.WIDE.U32 R22, R118, R11, R22 ;  /* 0x0000000b76167225 */ /* 0x000fe200078e0016 */
[----:B------:R-:W-:Y:S02]  /*2990*/  LEA R74, P1, R20, R18, 0x1 ;  /* 0x00000012144a7211 */ /* 0x000fe400078208ff */
[----:B------:R-:W-:Y:S01]  /*29a0*/  SHF.L.U64.HI R0, R14, 0x1, R3 ;  /* 0x000000010e007819 */ /* 0x000fe20000010203 */
[----:B------:R-:W-:Y:S01]  /*29b0*/  IMAD.SHL.U32 R78, R78, 0x2, RZ ;  /* 0x000000024e4e7824 */ /* 0x000fe200078e00ff */
[----:B------:R-:W-:Y:S01]  /*29c0*/  LEA R10, P0, R22, R16, 0x1 ;  /* 0x00000010160a7211 */ /* 0x000fe200078008ff */
[----:B------:R-:W-:Y:S01]  /*29d0*/  IMAD.IADD R9, R23, 0x1, R9 ;  /* 0x0000000117097824 */ /* 0x000fe200078e0209 */
[----:B------:R-:W-:-:S02]  /*29e0*/  SHF.L.U32 R14, R14, 0x1, RZ ;  /* 0x000000010e0e7819 */ /* 0x000fc400000006ff */
        /* <DEDUP_REMOVED lines=10> */
.L_x_9639:
[----:B------:R-:W-:Y:S01]  /*2a90*/  VIADD R93, R93, 0x40 ;  /* 0x000000405d5d7836 */ /* 0x000fe20000000000 */
[----:B------:R-:W-:Y:S01]  /*2aa0*/  BSSY.RECONVERGENT B0, `(.L_x_9587) ;  /* 0x0000013000007945 */ /* 0x000fe20003800200 */
[----:B------:R-:W-:Y:S03]  /*2ab0*/  VIADD R94, R94, 0x40 ;  /* 0x000000405e5e7836 */ /* 0x000fe60000000000 */
[CC--:B------:R-:W-:Y:S02]  /*2ac0*/  ISETP.GE.AND P0, PT, R114.reuse, R93.reuse, PT ;  /* 0x0000005d7200720c */ /* 0x0c0fe40003f06270 */
[-C--:B------:R-:W-:Y:S02]  /*2ad0*/  ISETP.GE.AND P5, PT, R99, R93.reuse, PT ;  /* 0x0000005d6300720c */ /* 0x080fe40003fa6270 */
[-C--:B------:R-:W-:Y:S02]  /*2ae0*/  ISETP.GE.AND P0, PT, R114, R94.reuse, !P0 ;  /* 0x0000005e7200720c */ /* 0x080fe40004706270 */
[CC--:B------:R-:W-:Y:S02]  /*2af0*/  ISETP.GE.AND P4, PT, R98.reuse, R93.reuse, PT ;  /* 0x0000005d6200720c */ /* 0x0c0fe40003f86270 */
[----:B------:R-:W-:Y:S02]  /*2b00*/  ISETP.GE.AND P3, PT, R97, R93, PT ;  /* 0x0000005d6100720c */ /* 0x000fe40003f66270 */
[-C--:B------:R-:W-:Y:S02]  /*2b10*/  ISETP.GE.AND P5, PT, R99, R94.reuse, !P5 ;  /* 0x0000005e6300720c */ /* 0x080fe40006fa6270 */
[-C--:B------:R-:W-:Y:S02]  /*2b20*/  ISETP.GE.AND P4, PT, R98, R94.reuse, !P4 ;  /* 0x0000005e6200720c */ /* 0x080fe40006786270 */
[----:B------:R-:W-:Y:S03]  /*2b30*/  ISETP.GE.AND P3, PT, R97, R94, !P3 ;  /* 0x0000005e6100720c */ /* 0x000fe60005f66270 */
[----:B-----5:R-:W-:Y:S05]  /*2b40*/  @!P0 BRA `(.L_x_9588) ;  /* 0x0000000000208947 */ /* 0x020fea0003800000 */
        /* <DEDUP_REMOVED lines=8> */
.L_x_9588:
[----:B------:R-:W-:Y:S05]  /*2bd0*/  BSYNC.RECONVERGENT B0 ;  /* 0x0000000000007941 */ /* 0x000fea0003800200 */
.L_x_9587:
        /* <DEDUP_REMOVED lines=12> */
.L_x_9590:
[----:B------:R-:W-:Y:S05]  /*2ca0*/  BSYNC.RECONVERGENT B0 ;  /* 0x0000000000007941 */ /* 0x000fea0003800200 */
.L_x_9589:
        /* <DEDUP_REMOVED lines=12> */
.L_x_9592:
[----:B------:R-:W-:Y:S05]  /*2d70*/  BSYNC.RECONVERGENT B0 ;  /* 0x0000000000007941 */ /* 0x000fea0003800200 */
.L_x_9591:
[----:B------:R-:W-:Y:S04]  /*2d80*/  BSSY.RECONVERGENT B0, `(.L_x_9593) ;  /* 0x000000f000007945 */ /* 0x000fe80003800200 */
        /* <DEDUP_REMOVED lines=14> */
.L_x_9594:
[----:B------:R-:W-:Y:S05]  /*2e70*/  BSYNC.RECONVERGENT B0 ;  /* 0x0000000000007941 */ /* 0x000fea0003800200 */
.L_x_9593:
        /* <DEDUP_REMOVED lines=26> */
.L_x_9598:
[----:B------:R-:W-:Y:S05]  /*3020*/  BSYNC.RECONVERGENT B0 ;  /* 0x0000000000007941 */ /* 0x000fea0003800200 */
.L_x_9597:
        /* <DEDUP_REMOVED lines=12> */
.L_x_9600:
[----:B------:R-:W-:Y:S05]  /*30f0*/  BSYNC.RECONVERGENT B0 ;  /* 0x0000000000007941 */ /* 0x000fea0003800200 */
.L_x_9599:
        /* <DEDUP_REMOVED lines=12> */
.L_x_9602:
[----:B------:R-:W-:Y:S05]  /*31c0*/  BSYNC.RECONVERGENT B0 ;  /* 0x0000000000007941 */ /* 0x000fea0003800200 */
.L_x_9601:
[----:B------:R-:W-:Y:S05]  /*31d0*/  @!P3 BRA `(.L_x_9603) ;  /* 0x0000004c00e0b947 */ /* 0x000fea0003800000 */
[----:B------:R-:W-:Y:S01]  /*31e0*/  IMAD R0, R119, 0x60, RZ ;  /* 0x0000006077007824 */ /* 0x000fe200078e02ff */
[----:B------:R-:W-:Y:S01]  /*31f0*/  MOV R8, R10 ;  /* 0x0000000a00087202 */ /* 0x000fe20000000f00 */
[----:B---34-:R-:W-:Y:S01]  /*3200*/  IMAD.WIDE.U32 R2, R152, 0x60, R80 ;  /* 0x0000006098027825 */ /* 0x018fe200078e0050 */
[----:B------:R-:W-:Y:S03]  /*3210*/  ISETP.GE.AND P0, PT, R12, R164, PT ;  /* 0x000000a40c00720c */ /* 0x000fe60003f06270 */
        /* <DEDUP_REMOVED lines=12> */
.L_x_9596:
        /* <DEDUP_REMOVED lines=61> */
.L_x_9608:
[----:B------:R-:W-:Y:S05]  /*36b0*/  BSYNC.RECONVERGENT B0 ;  /* 0x0000000000007941 */ /* 0x000fea0003800200 */
.L_x_9607:
        /* <DEDUP_REMOVED lines=51> */
.L_x_9606:
[----:B------:R-:W-:Y:S05]  /*39f0*/  BSYNC.RECONVERGENT B1 ;  /* 0x0000000000017941 */ /* 0x000fea0003800200 */
.L_x_9605:
        /* <DEDUP_REMOVED lines=66> */
.L_x_9612:
[----:B------:R-:W-:Y:S05]  /*3e20*/  BSYNC.RECONVERGENT B0 ;  /* 0x0000000000007941 */ /* 0x000fea0003800200 */
.L_x_9611:
        /* <DEDUP_REMOVED lines=51> */
.L_x_9610:
[----:B------:R-:W-:Y:S05]  /*4160*/  BSYNC.RECONVERGENT B1 ;  /* 0x0000000000017941 */ /* 0x000fea0003800200 */
.L_x_9609:
        /* <DEDUP_REMOVED lines=64> */
.L_x_9616:
[----:B------:R-:W-:Y:S05]  /*4570*/  BSYNC.RECONVERGENT B0 ;  /* 0x0000000000007941 */ /* 0x000fea0003800200 */
.L_x_9615:
        /* <DEDUP_REMOVED lines=51> */
.L_x_9614:
[----:B------:R-:W-:Y:S05]  /*48b0*/  BSYNC.RECONVERGENT B1 ;  /* 0x0000000000017941 */ /* 0x000fea0003800200 */
.L_x_9613:
        /* <DEDUP_REMOVED lines=67> */
.L_x_9620:
[----:B------:R-:W-:Y:S05]  /*4cf0*/  BSYNC.RECONVERGENT B0 ;  /* 0x0000000000007941 */ /* 0x000fea0003800200 */
.L_x_9619:
        /* <DEDUP_REMOVED lines=51> */
.L_x_9618:
[----:B------:R-:W-:Y:S05]  /*5030*/  BSYNC.RECONVERGENT B1 ;  /* 0x0000000000017941 */ /* 0x000fea0003800200 */
.L_x_9617:
[----:B------:R-:W2:Y:S02]  /*5040*/  LD.E R3, desc[UR4][R102.64+0xd0] ;  /* 0x0000d00466037980 */ /* 0x000ea4000c101900 */
[----:B--2---:R-:W-:Y:S05]  /*5050*/  IMAD.U32 R3, R3, -0x20, RZ ;  /* 0xffffffe003037824 */ /* 0x004fea00078e00ff */
[C---:B------:R-:W-:Y:S02]  /*5060*/  LEA R14, P1, R3.reuse, R14, 0x1 ;  /* 0x0000000e030e7211 */ /* 0x040fe400078208ff */
[C---:B------:R-:W-:Y:S02]  /*5070*/  LEA R50, P0, R3.reuse, R50, 0x1 ;  /* 0x0000003203327211 */ /* 0x040fe400078008ff */
[C---:B------:R-:W-:Y:S02]  /*5080*/  LEA.HI.X.SX32 R15, R3.reuse, R15, 0x1, P1 ;  /* 0x0000000f030f7211 */ /* 0x040fe400008f0eff */
[----:B------:R-:W-:Y:S01]  /*5090*/  LEA.HI.X.SX32 R51, R3, R51, 0x1, P0 ;  /* 0x0000003303337211 */ /* 0x000fe200000f0eff */
[----:B------:R-:W-:Y:S05]  /*50a0*/  BRA `(.L_x_9603) ;  /* 0x00000030002c7947 */ /* 0x000fea0003800000 */
.L_x_9604:
        /* <DEDUP_REMOVED lines=99> */
.L_x_9624:
[----:B------:R-:W-:Y:S05]  /*56e0*/  BSYNC.RECONVERGENT B0 ;  /* 0x0000000000007941 */ /* 0x000fea0003800200 */
.L_x_9623:
        /* <DEDUP_REMOVED lines=92> */
.L_x_9622:
[----:B------:R-:W-:Y:S05]  /*5cb0*/  BSYNC.RECONVERGENT B1 ;  /* 0x0000000000017941 */ /* 0x000fea0003800200 */
.L_x_9621:
        /* <DEDUP_REMOVED lines=98> */
.L_x_9628:
[----:B------:R-:W-:Y:S05]  /*62e0*/  BSYNC.RECONVERGENT B0 ;  /* 0x0000000000007941 */ /* 0x000fea0003800200 */
.L_x_9627:
        /* <DEDUP_REMOVED lines=92> */
.L_x_9626:
[----:B------:R-:W-:Y:S05]  /*68b0*/  BSYNC.RECONVERGENT B1 ;  /* 0x0000000000017941 */ /* 0x000fea0003800200 */
.L_x_9625:
        /* <DEDUP_REMOVED lines=98> */
.L_x_9632:
[----:B------:R-:W-:Y:S05]  /*6ee0*/  BSYNC.RECONVERGENT B0 ;  /* 0x0000000000007941 */ /* 0x000fea0003800200 */
.L_x_9631:
        /* <DEDUP_REMOVED lines=92> */
.L_x_9630:
[----:B------:R-:W-:Y:S05]  /*74b0*/  BSYNC.RECONVERGENT B1 ;  /* 0x0000000000017941 */ /* 0x000fea0003800200 */
.L_x_9629:
        /* <DEDUP_REMOVED lines=102> */
.L_x_9636:
[----:B------:R-:W-:Y:S05]  /*7b20*/  BSYNC.RECONVERGENT B0 ;  /* 0x0000000000007941 */ /* 0x000fea0003800200 */
.L_x_9635:
[----:B------:R-:W-:Y:S05]  /*7b30*/  @P3 BRA `(.L_x_9634) ;  /* 0x0000000400643947 */ /* 0x000fea0003800000 */
[----:B------:R-:W-:Y:S01]  /*7b40*/  ISETP.GE.AND P0, PT, R100, R11, PT ;  /* 0x0000000b6400720c */ /* 0x000fe20003f06270 */
[----:B------:R-:W4:Y:S11]  /*7b50*/  LD.E.128 R44, desc[UR4][R24.64+0x80] ;  /* 0x00008004182c7980 */ /* 0x000f36000c101d00 */
[----:B------:R-:W-:Y:S01]  /*7b60*/  @!UPT UIADD3 URZ, UPT, UPT, URZ, URZ, URZ ;  /* 0x000000fffffff290 */ /* 0x000fe2000fffe0ff */
[----:B------:R-:W-:Y:S04]  /*7b70*/  @!P0 ISETP.GT.AND P1, PT, R17, 0x40, PT ;  /* 0x000000401100880c */ /* 0x000fe80003f24270 */
[----:B--23--:R-:W-:Y:S02]  /*7b80*/  @!P0 SEL R55, R16, RZ, !P1 ;  /* 0x000000ff10378207 */ /* 0x00cfe40004800000 */
        /* <DEDUP_REMOVED lines=84> */
.L_x_9634:
[----:B------:R-:W-:Y:S05]  /*80d0*/  BSYNC.RECONVERGENT B1 ;  /* 0x0000000000017941 */ /* 0x000fea0003800200 */
.L_x_9633:
        /* <DEDUP_REMOVED lines=8> */
.L_x_9603:
[----:B------:R-:W-:Y:S05]  /*8160*/  BSYNC.RECONVERGENT B2 ;  /* 0x0000000000027941 */ /* 0x000fea0003800200 */
.L_x_9595:
        /* <DEDUP_REMOVED lines=101> */
.L_x_9638:
[----:B------:R-:W-:Y:S05]  /*87c0*/  BSYNC.RECONVERGENT B0 ;  /* 0x0000000000007941 */ /* 0x000fea0003800200 */
.L_x_9637:
[----:B------:R-:W-:Y:S05]  /*87d0*/  @P2 BRA `(.L_x_9639) ;  /* 0xffffffa000ac2947 */ /* 0x000fea000383ffff */
.L_x_9586:
        /* <DEDUP_REMOVED lines=9> */
[----:B-----5:R-:W-:Y:S01]  /*8870*/  LEA R2, P0, R31, R112, 0x1 ;  /* 0x000000701f027211 */ /* 0x020fe200078008ff */
        /* <DEDUP_REMOVED lines=24> */
.L_x_9643:
[----:B------:R-:W-:Y:S05]  /*8a00*/  BSYNC.RECONVERGENT B0 ;  /* 0x0000000000007941 */ /* 0x000fea0003800200 */
.L_x_9642:
        /* <DEDUP_REMOVED lines=14> */
.L_x_9645:
[----:B------:R-:W-:Y:S05]  /*8af0*/  BSYNC.RECONVERGENT B0 ;  /* 0x0000000000007941 */ /* 0x000fea0003800200 */
.L_x_9644:
        /* <DEDUP_REMOVED lines=16> */
.L_x_9647:
[----:B------:R-:W-:Y:S05]  /*8c00*/  BSYNC.RECONVERGENT B0 ;  /* 0x0000000000007941 */ /* 0x000fea0003800200 */
.L_x_9646:
        /* <DEDUP_REMOVED lines=16> */
.L_x_9641:
[----:B------:R-:W2:Y:S04]  /*8d10*/  LD.E.64 R4, desc[UR4][R102.64+0xf0] ;  /* 0x0000f00466047980 */ /* 0x000ea8000c101b00 */
[----:B------:R-:W3:Y:S04]  /*8d20*/  LD.E.U8 R0, desc[UR4][R102.64+0x1b3] ;  /* 0x0001b30466007980 */ /* 0x000ee8000c101100 */
[----:B------:R1:W5:Y:S04]  /*8d30*/  LD.E.64 R14, desc[UR4][R102.64+0x148] ;  /* 0x00014804660e7980 */ /* 0x000368000c101b00 */
[----:B------:R1:W5:Y:S01]  /*8d40*/  LD.E.64 R26, desc[UR4][R102.64+0x150] ;  /* 0x00015004661a7980 */ /* 0x000362000c101b00 */
[----:B--2---:R-:W-:-:S04]  /*8d50*/  ISETP.NE.U32.AND P1, PT, R4, RZ, PT ;  /* 0x000000ff0400720c */ /* 0x004fc80003f25070 */
[----:B------:R-:W-:-:S13]  /*8d60*/  ISETP.NE.AND.EX P1, PT, R5, RZ, PT, P1 ;  /* 0x000000ff0500720c */ /* 0x000fda0003f25310 */
[----:B------:R-:W-:-:S05]  /*8d70*/  @P1 IADD3 R90, P0, PT, R4, R90, RZ ;  /* 0x0000005a045a1210 */ /* 0x000fca0007f1e0ff */
[----:B------:R-:W-:Y:S02]  /*8d80*/  @P1 IMAD.X R91, R5, 0x1, R89, P0 ;  /* 0x00000001055b1824 */ /* 0x000fe400000e0659 */
[----:B------:R-:W-:-:S06]  /*8d90*/  IMAD.MOV.U32 R5, RZ, RZ, RZ ;  /* 0x000000ffff057224 */ /* 0x000fcc00078e00ff */
[----:B------:R-:W2:Y:S01]  /*8da0*/  @P1 LD.E R5, desc[UR4][R90.64] ;  /* 0x000000045a051980 */ /* 0x000ea2000c101900 */
[----:B------:R-:W-:Y:S01]  /*8db0*/  LEA.HI R25, R3, R3, RZ, 0x1 ;  /* 0x0000000303197211 */ /* 0x000fe200078f08ff */
[----:B-----5:R-:W-:-:S03]  /*8dc0*/  IMAD.SHL.U32 R2, R60, 0x4, RZ ;  /* 0x000000043c027824 */ /* 0x020fc600078e00ff */
        /* <DEDUP_REMOVED lines=16> */
[-C--:B------:R-:W-:Y:S02]  /*8ed0*/  IADD3 R14, P1, PT, R14, R21.reuse, RZ ;  /* 0x000000150e0e7210 */ /* 0x080fe40007f3e0ff */
[----:B------:R-:W-:-:S03]  /*8ee0*/  IADD3 R20, P0, PT, R26, R21, RZ ;  /* 0x000000151a147210 */ /* 0x000fc60007f1e0ff */
[--C-:B------:R-:W-:Y:S02]  /*8ef0*/  IMAD.X R15, R15, 0x1, R5.reuse, P1 ;  /* 0x000000010f0f7824 */ /* 0x100fe400008e0605 */
[----:B------:R-:W-:-:S04]  /*8f00*/  IMAD.X R21, R27, 0x1, R5, P0 ;  /* 0x000000011b157824 */ /* 0x000fc800000e0605 */
[----:B------:R-:W-:Y:S05]  /*8f10*/  @P2 BRA `(.L_x_9651) ;  /* 0x0000000400b42947 */ /* 0x000fea0003800000 */
[----:B-----5:R-:W-:Y:S01]  /*8f20*/  ISETP.GE.AND P0, PT, R12, R17, PT ;  /* 0x000000110c00720c */ /* 0x020fe20003f06270 */
        /* <DEDUP_REMOVED lines=50> */
.L_x_9655:
[----:B------:R-:W-:Y:S05]  /*9250*/  BSYNC.RECONVERGENT B0 ;  /* 0x0000000000007941 */ /* 0x000fea0003800200 */
.L_x_9654:
[----:B-----5:R-:W-:Y:S01]  /*9260*/  IMAD.MOV.U32 R6, RZ, RZ, R10 ;  /* 0x000000ffff067224 */ /* 0x020fe200078e000a */
[----:B------:R-:W-:Y:S01]  /*9270*/  MOV R4, R8 ;  /* 0x0000000800047202 */ /* 0x000fe20000000f00 */
[----:B------:R-:W-:Y:S01]  /*9280*/  IMAD.MOV.U32 R7, RZ, RZ, R11 ;  /* 0x000000ffff077224 */ /* 0x000fe200078e000b */
[----:B------:R-:W-:Y:S02]  /*9290*/  MOV R5, R9 ;  /* 0x0000000900057202 */ /* 0x000fe40000000f00 */
.L_x_9653:
[----:B------:R-:W-:Y:S05]  /*92a0*/  BSYNC.RECONVERGENT B1 ;  /* 0x0000000000017941 */ /* 0x000fea0003800200 */
.L_x_9652:
        /* <DEDUP_REMOVED lines=50> */
.L_x_9657:
[----:B------:R-:W-:Y:S05]  /*95d0*/  BSYNC.RECONVERGENT B0 ;  /* 0x0000000000007941 */ /* 0x000fea0003800200 */
.L_x_9656:
[----:B-----5:R3:W-:Y:S02]  /*95e0*/  STS.128 [R61+0x2000], R8 ;  /* 0x002000083d007388 */ /* 0x0207e40000000c00 */
.L_x_9651:
[----:B------:R-:W-:Y:S05]  /*95f0*/  BSYNC.RECONVERGENT B2 ;  /* 0x0000000000027941 */ /* 0x000fea0003800200 */
.L_x_9650:
        /* <DEDUP_REMOVED lines=54> */
.L_x_9663:
[----:B------:R-:W-:Y:S05]  /*9960*/  BSYNC.RECONVERGENT B0 ;  /* 0x0000000000007941 */ /* 0x000fea0003800200 */
.L_x_9662:
[----:B-----5:R1:W-:Y:S02]  /*9970*/  STS.128 [R61+0x800], R8 ;  /* 0x000800083d007388 */ /* 0x0203e40000000c00 */
.L_x_9661:
[----:B------:R-:W-:Y:S05]  /*9980*/  BSYNC.RECONVERGENT B1 ;  /* 0x0000000000017941 */ /* 0x000fea0003800200 */
.L_x_9660:
        /* <DEDUP_REMOVED lines=47> */
.L_x_9665:
[----:B------:R-:W-:Y:S05]  /*9c80*/  BSYNC.RECONVERGENT B0 ;  /* 0x0000000000007941 */ /* 0x000fea0003800200 */
.L_x_9664:
[----:B-----5:R3:W-:Y:S02]  /*9c90*/  STS.128 [R61+0x2800], R8 ;  /* 0x002800083d007388 */ /* 0x0207e40000000c00 */
.L_x_9659:
[----:B------:R-:W-:Y:S05]  /*9ca0*/  BSYNC.RECONVERGENT B2 ;  /* 0x0000000000027941 */ /* 0x000fea0003800200 */
.L_x_9658:
        /* <DEDUP_REMOVED lines=54> */
.L_x_9671:
[----:B------:R-:W-:Y:S05]  /*a010*/  BSYNC.RECONVERGENT B0 ;  /* 0x0000000000007941 */ /* 0x000fea0003800200 */
.L_x_9670:
[----:B-----5:R3:W-:Y:S02]  /*a020*/  STS.128 [R61+0x1000], R8 ;  /* 0x001000083d007388 */ /* 0x0207e40000000c00 */
.L_x_9669:
[----:B------:R-:W-:Y:S05]  /*a030*/  BSYNC.RECONVERGENT B1 ;  /* 0x0000000000017941 */ /* 0x000fea0003800200 */
.L_x_9668:
        /* <DEDUP_REMOVED lines=47> */
.L_x_9673:
[----:B------:R-:W-:Y:S05]  /*a330*/  BSYNC.RECONVERGENT B0 ;  /* 0x0000000000007941 */ /* 0x000fea0003800200 */
.L_x_9672:
[----:B-----5:R3:W-:Y:S02]  /*a340*/  STS.128 [R61+0x3000], R8 ;  /* 0x003000083d007388 */ /* 0x0207e40000000c00 */
.L_x_9667:
[----:B------:R-:W-:Y:S05]  /*a350*/  BSYNC.RECONVERGENT B2 ;  /* 0x0000000000027941 */ /* 0x000fea0003800200 */
.L_x_9666:
[----:B------:R-:W-:-:S04]  /*a360*/  IADD3 R32, PT, PT, R114, 0x30, RZ ;  /* 0x0000003072207810 */ /* 0x000fc80007ffe0ff */
[----:B------:R-:W-:-:S13]  /*a370*/  ISETP.GE.AND P0, PT, R32, R19, PT ;  /* 0x000000132000720c */ /* 0x000fda0003f06270 */
[----:B------:R-:W-:Y:S05]  /*a380*/  @P0 BRA `(.L_x_9648) ;  /* 0x0000003400000947 */ /* 0x000fea0003800000 */
[----:B-----5:R-:W-:Y:S01]  /*a390*/  ISETP.GE.AND P0, PT, R12, R17, PT ;  /* 0x000000110c00720c */ /* 0x020fe20003f06270 */
[----:B-1----:R-:W-:Y:S01]  /*a3a0*/  IMAD R28, R121, 0x60, RZ ;  /* 0x00000060791c7824 */ /* 0x002fe200078e02ff */
[----:B------:R-:W-:Y:S01]  /*a3b0*/  BSSY.RECONVERGENT B1, `(.L_x_9674) ;  /* 0x0000034000017945 */ /* 0x000fe20003800200 */
[----:B------:R-:W-:-:S05]  /*a3c0*/  IMAD.WIDE.U32 R112, R120, 0x60, R112 ;  /* 0x0000006078707825 */ /* 0x000fca00078e0070 */
        /* <DEDUP_REMOVED lines=48> */
.L_x_9677:
[----:B------:R-:W-:Y:S05]  /*a6d0*/  BSYNC.RECONVERGENT B0 ;  /* 0x0000000000007941 */ /* 0x000fea0003800200 */
.L_x_9676:
[----:B-----5:R1:W-:Y:S02]  /*a6e0*/  STS.128 [R61+0x1800], R8 ;  /* 0x001800083d007388 */ /* 0x0203e40000000c00 */
.L_x_9675:
[----:B------:R-:W-:Y:S05]  /*a6f0*/  BSYNC.RECONVERGENT B1 ;  /* 0x0000000000017941 */ /* 0x000fea0003800200 */
.L_x_9674:
        /* <DEDUP_REMOVED lines=46> */
.L_x_9679:
[----:B------:R-:W-:Y:S05]  /*a9e0*/  BSYNC.RECONVERGENT B0 ;  /* 0x0000000000007941 */ /* 0x000fea0003800200 */
.L_x_9678:
[----:B-----5:R3:W-:Y:S01]  /*a9f0*/  STS.128 [R61+0x3800], R8 ;  /* 0x003800083d007388 */ /* 0x0207e20000000c00 */
[----:B------:R-:W-:Y:S05]  /*aa00*/  BRA `(.L_x_9648) ;  /* 0x0000002c00607947 */ /* 0x000fea0003800000 */
.L_x_9649:
        /* <DEDUP_REMOVED lines=95> */
.L_x_9685:
[----:B------:R-:W-:Y:S05]  /*b000*/  BSYNC.RECONVERGENT B0 ;  /* 0x0000000000007941 */ /* 0x000fea0003800200 */
.L_x_9684:
[----:B--2--5:R-:W-:Y:S01]  /*b010*/  IMAD.MOV.U32 R6, RZ, RZ, R34 ;  /* 0x000000ffff067224 */ /* 0x024fe200078e0022 */
[----:B------:R-:W-:Y:S01]  /*b020*/  MOV R4, R32 ;  /* 0x0000002000047202 */ /* 0x000fe20000000f00 */
[----:B------:R-:W-:Y:S01]  /*b030*/  IMAD.MOV.U32 R7, RZ, RZ, R35 ;  /* 0x000000ffff077224 */ /* 0x000fe200078e0023 */
[----:B------:R-:W-:Y:S02]  /*b040*/  MOV R5, R33 ;  /* 0x0000002100057202 */ /* 0x000fe40000000f00 */
.L_x_9683:
[----:B------:R-:W-:Y:S05]  /*b050*/  BSYNC.RECONVERGENT B1 ;  /* 0x0000000000017941 */ /* 0x000fea0003800200 */
.L_x_9682:
        /* <DEDUP_REMOVED lines=86> */
.L_x_9687:
[----:B------:R-:W-:Y:S05]  /*b5c0*/  BSYNC.RECONVERGENT B0 ;  /* 0x0000000000007941 */ /* 0x000fea0003800200 */
.L_x_9686:
[----:B-----5:R3:W-:Y:S02]  /*b5d0*/  STS.128 [R61+0x2000], R32 ;  /* 0x002000203d007388 */ /* 0x0207e40000000c00 */
.L_x_9681:
[----:B------:R-:W-:Y:S05]  /*b5e0*/  BSYNC.RECONVERGENT B2 ;  /* 0x0000000000027941 */ /* 0x000fea0003800200 */
.L_x_9680:
        /* <DEDUP_REMOVED lines=90> */
.L_x_9693:
[----:B------:R-:W-:Y:S05]  /*bb90*/  BSYNC.RECONVERGENT B0 ;  /* 0x0000000000007941 */ /* 0x000fea0003800200 */
.L_x_9692:
[----:B-----5:R1:W-:Y:S02]  /*bba0*/  STS.128 [R61+0x800], R32 ;  /* 0x000800203d007388 */ /* 0x0203e40000000c00 */
.L_x_9691:
[----:B------:R-:W-:Y:S05]  /*bbb0*/  BSYNC.RECONVERGENT B1 ;  /* 0x0000000000017941 */ /* 0x000fea0003800200 */
.L_x_9690:
        /* <DEDUP_REMOVED lines=33> */
[--C-:B-1----:R-:W-:Y:S02]  /*bdd0*/  HADD2.F32 R39, -RZ, R5.reuse.H0_H0 ;  /* 0x20000005ff277230 */ /* 0x102fe40000004100 */
        /* <DEDUP_REMOVED lines=49> */
.L_x_9695:
[----:B------:R-:W-:Y:S05]  /*c0f0*/  BSYNC.RECONVERGENT B0 ;  /* 0x0000000000007941 */ /* 0x000fea0003800200 */
.L_x_9694:
[----:B-----5:R3:W-:Y:S02]  /*c100*/  STS.128 [R61+0x2800], R32 ;  /* 0x002800203d007388 */ /* 0x0207e40000000c00 */
.L_x_9689:
[----:B------:R-:W-:Y:S05]  /*c110*/  BSYNC.RECONVERGENT B2 ;  /* 0x0000000000027941 */ /* 0x000fea0003800200 */
.L_x_9688:
        /* <DEDUP_REMOVED lines=46> */
[--C-:B------:R-:W-:Y:S02]  /*c400*/  HADD2.F32 R5, -RZ, R7.reuse.H0_H0 ;  /* 0x20000007ff057230 */ /* 0x100fe40000004100 */
[----:B------:R-:W-:Y:S01]  /*c410*/  FMUL.FTZ R28, R28, R19 ;  /* 0x000000131c1c7220 */ /* 0x000fe20000410000 */
[----:B------:R-:W-:Y:S02]  /*c420*/  HADD2.F32 R6, -RZ, R6.H1_H1 ;  /* 0x30000006ff067230 */ /* 0x000fe40000004100 */
[----:B------:R-:W-:Y:S01]  /*c430*/  @P1 FADD.FTZ R4, -R4, -RZ ;  /* 0x800000ff04041221 */ /* 0x000fe20000010100 */
[----:B------:R-:W-:-:S02]  /*c440*/  HADD2.F32 R7, -RZ, R7.H1_H1 ;  /* 0x30000007ff077230 */ /* 0x000fc40000004100 */
[----:B------:R-:W-:Y:S01]  /*c450*/  @P1 FADD.FTZ R5, -R5, -RZ ;  /* 0x800000ff05051221 */ /* 0x000fe20000010100 */
[----:B------:R-:W-:Y:S01]  /*c460*/  @P1 FADD.FTZ R40, -R40, -RZ ;  /* 0x800000ff28281221 */ /* 0x000fe20000010100 */
[----:B------:R-:W-:Y:S01]  /*c470*/  @P1 FADD.FTZ R6, -R6, -RZ ;  /* 0x800000ff06061221 */ /* 0x000fe20000010100 */
[----:B------:R-:W-:Y:S01]  /*c480*/  FMUL.FTZ R17, R17, R4 ;  /* 0x0000000411117220 */ /* 0x000fe20000410000 */
[----:B------:R-:W-:Y:S01]  /*c490*/  @P1 FADD.FTZ R7, -R7, -RZ ;  /* 0x800000ff07071221 */ /* 0x000fe20000010100 */
[----:B------:R-:W-:Y:S01]  /*c4a0*/  FMUL.FTZ R18, R18, R5 ;  /* 0x0000000512127220 */ /* 0x000fe20000410000 */
[----:B----4-:R-:W-:Y:S02]  /*c4b0*/  HADD2.F32 R4, -RZ, R8.H0_H0 ;  /* 0x20000008ff047230 */ /* 0x010fe40000004100 */
[----:B------:R-:W-:Y:S01]  /*c4c0*/  FMUL.FTZ R37, R37, R6 ;  /* 0x0000000625257220 */ /* 0x000fe20000410000 */
[----:B------:R-:W-:Y:S01]  /*c4d0*/  FMUL.FTZ R38, R38, R7 ;  /* 0x0000000726267220 */ /* 0x000fe20000410000 */
[----:B-----5:R-:W-:-:S02]  /*c4e0*/  HADD2.F32 R5, -RZ, R32.H0_H0 ;  /* 0x20000020ff057230 */ /* 0x020fc40000004100 */
[----:B------:R-:W-:Y:S01]  /*c4f0*/  FMUL.FTZ R30, R30, R41 ;  /* 0x000000291e1e7220 */ /* 0x000fe20000410000 */
[----:B------:R-:W-:Y:S02]  /*c500*/  HADD2.F32 R19, -RZ, R32.H1_H1 ;  /* 0x30000020ff137230 */ /* 0x000fe40000004100 */
[----:B------:R-:W-:Y:S01]  /*c510*/  FMUL.FTZ R16, R16, R39 ;  /* 0x0000002710107220 */ /* 0x000fe20000410000 */
[----:B------:R-:W-:Y:S02]  /*c520*/  HADD2.F32 R8, -RZ, R8.H1_H1 ;  /* 0x30000008ff087230 */ /* 0x000fe40000004100 */
[----:B------:R-:W-:Y:S01]  /*c530*/  FMUL.FTZ R31, R31, R40 ;  /* 0x000000281f1f7220 */ /* 0x000fe20000410000 */
[----:B------:R-:W-:Y:S02]  /*c540*/  HADD2.F32 R7, -RZ, R33.H0_H0 ;  /* 0x20000021ff077230 */ /* 0x000fe40000004100 */
[----:B------:R-:W-:Y:S01]  /*c550*/  FFMA.FTZ R4, R5, R4, R28 ;  /* 0x0000000405047223 */ /* 0x000fe2000001001c */
[----:B------:R-:W-:-:S02]  /*c560*/  HADD2.F32 R6, -RZ, R9.H0_H0 ;  /* 0x20000009ff067230 */ /* 0x000fc40000004100 */
[----:B------:R-:W-:Y:S01]  /*c570*/  FFMA.FTZ R19, R19, R8, R30 ;  /* 0x0000000813137223 */ /* 0x000fe2000001001e */
[----:B------:R-:W-:Y:S02]  /*c580*/  HADD2.F32 R40, -RZ, R9.H1_H1 ;  /* 0x30000009ff287230 */ /* 0x000fe40000004100 */
[----:B------:R-:W-:Y:S02]  /*c590*/  HADD2.F32 R32, -RZ, R10.H0_H0 ;  /* 0x2000000aff207230 */ /* 0x000fe40000004100 */
[----:B------:R-:W-:Y:S01]  /*c5a0*/  FFMA.FTZ R6, R7, R6, R16 ;  /* 0x0000000607067223 */ /* 0x000fe20000010010 */
[----:B------:R-:W-:Y:S02]  /*c5b0*/  HADD2.F32 R9, -RZ, R11.H0_H0 ;  /* 0x2000000bff097230 */ /* 0x000fe40000004100 */
[----:B------:R-:W-:Y:S02]  /*c5c0*/  HADD2.F32 R8, -RZ, R34.H0_H0 ;  /* 0x20000022ff087230 */ /* 0x000fe40000004100 */
[----:B------:R-:W-:-:S02]  /*c5d0*/  HADD2.F32 R5, -RZ, R35.H0_H0 ;  /* 0x20000023ff057230 */ /* 0x000fc40000004100 */
[----:B------:R-:W-:Y:S02]  /*c5e0*/  HADD2.F32 R10, -RZ, R10.H1_H1 ;  /* 0x3000000aff0a7230 */ /* 0x000fe40000004100 */
[----:B------:R-:W-:Y:S01]  /*c5f0*/  FFMA.FTZ R8, R8, R32, R17 ;  /* 0x0000002008087223 */ /* 0x000fe20000010011 */
[----:B------:R-:W-:Y:S02]  /*c600*/  HADD2.F32 R11, -RZ, R11.H1_H1 ;  /* 0x3000000bff0b7230 */ /* 0x000fe40000004100 */
[----:B------:R-:W-:Y:S01]  /*c610*/  FFMA.FTZ R5, R5, R9, R18 ;  /* 0x0000000905057223 */ /* 0x000fe20000010012 */
[----:B------:R-:W-:Y:S01]  /*c620*/  HADD2.F32 R16, -RZ, R33.H1_H1 ;  /* 0x30000021ff107230 */ /* 0x000fe20000004100 */
[----:B------:R-:W-:Y:S01]  /*c630*/  F2FP.F16.F32.PACK_AB R32, R19, R4 ;  /* 0x000000041320723e */ /* 0x000fe200000000ff */
        /* <DEDUP_REMOVED lines=8> */
.L_x_9701:
[----:B------:R-:W-:Y:S05]  /*c6c0*/  BSYNC.RECONVERGENT B0 ;  /* 0x0000000000007941 */ /* 0x000fea0003800200 */
.L_x_9700:
[----:B-----5:R3:W-:Y:S02]  /*c6d0*/  STS.128 [R61+0x1000], R32 ;  /* 0x001000203d007388 */ /* 0x0207e40000000c00 */
.L_x_9699:
[----:B------:R-:W-:Y:S05]  /*c6e0*/  BSYNC.RECONVERGENT B1 ;  /* 0x0000000000017941 */ /* 0x000fea0003800200 */
.L_x_9698:
        /* <DEDUP_REMOVED lines=83> */
.L_x_9703:
[----:B------:R-:W-:Y:S05]  /*cc20*/  BSYNC.RECONVERGENT B0 ;  /* 0x0000000000007941 */ /* 0x000fea0003800200 */
.L_x_9702:
[----:B-----5:R3:W-:Y:S02]  /*cc30*/  STS.128 [R61+0x3000], R32 ;  /* 0x003000203d007388 */ /* 0x0207e40000000c00 */
.L_x_9697:
[----:B------:R-:W-:Y:S05]  /*cc40*/  BSYNC.RECONVERGENT B2 ;  /* 0x0000000000027941 */ /* 0x000fea0003800200 */
.L_x_9696:
        /* <DEDUP_REMOVED lines=40> */
[--C-:B----4-:R-:W-:Y:S02]  /*ced0*/  HADD2.F32 R19, -RZ, R4.reuse.H0_H0 ;  /* 0x20000004ff137230 */ /* 0x110fe40000004100 */
[----:B------:R-:W-:Y:S02]  /*cee0*/  HADD2.F32 R43, -RZ, R4.H1_H1 ;  /* 0x30000004ff2b7230 */ /* 0x000fe40000004100 */
[----:B------:R-:W-:-:S02]  /*cef0*/  HADD2.F32 R41, -RZ, R5.H0_H0 ;  /* 0x20000005ff297230 */ /* 0x000fc40000004100 */
        /* <DEDUP_REMOVED lines=8> */
[----:B------:R-:W-:Y:S01]  /*cf80*/  @P1 FADD.FTZ R4, -R4, -RZ ;  /* 0x800000ff04041221 */ /* 0x000fe20000010100 */
[----:B------:R-:W-:Y:S02]  /*cf90*/  HADD2.F32 R7, -RZ, R7.H1_H1 ;  /* 0x30000007ff077230 */ /* 0x000fe40000004100 */
[----:B------:R-:W-:Y:S01]  /*cfa0*/  @P1 FADD.FTZ R5, -R5, -RZ ;  /* 0x800000ff05051221 */ /* 0x000fe20000010100 */
[----:B------:R-:W-:Y:S01]  /*cfb0*/  FMUL.FTZ R30, R30, R19 ;  /* 0x000000131e1e7220 */ /* 0x000fe20000410000 */
[----:B------:R-:W-:Y:S01]  /*cfc0*/  @P1 FADD.FTZ R6, -R6, -RZ ;  /* 0x800000ff06061221 */ /* 0x000fe20000010100 */
[----:B------:R-:W-:Y:S01]  /*cfd0*/  FMUL.FTZ R17, R17, R4 ;  /* 0x0000000411117220 */ /* 0x000fe20000410000 */
[----:B------:R-:W-:Y:S01]  /*cfe0*/  @P1 FADD.FTZ R7, -R7, -RZ ;  /* 0x800000ff07071221 */ /* 0x000fe20000010100 */
[----:B------:R-:W-:Y:S01]  /*cff0*/  FMUL.FTZ R18, R18, R5 ;  /* 0x0000000512127220 */ /* 0x000fe20000410000 */
[----:B------:R-:W-:Y:S01]  /*d000*/  FMUL.FTZ R37, R37, R6 ;  /* 0x0000000625257220 */ /* 0x000fe20000410000 */
[----:B------:R-:W-:-:S02]  /*d010*/  HADD2.F32 R5, -RZ, R28.H0_H0 ;  /* 0x2000001cff057230 */ /* 0x000fc40000004100 */
[----:B------:R-:W-:Y:S01]  /*d020*/  FMUL.FTZ R40, R40, R7 ;  /* 0x0000000728287220 */ /* 0x000fe20000410000 */
[----:B---3--:R-:W-:Y:S02]  /*d030*/  HADD2.F32 R4, -RZ, R8.H0_H0 ;  /* 0x20000008ff047230 */ /* 0x008fe40000004100 */
[----:B------:R-:W-:Y:S01]  /*d040*/  FMUL.FTZ R34, R34, R43 ;  /* 0x0000002b22227220 */ /* 0x000fe20000410000 */
[----:B------:R-:W-:Y:S02]  /*d050*/  HADD2.F32 R19, -RZ, R28.H1_H1 ;  /* 0x3000001cff137230 */ /* 0x000fe40000004100 */
[----:B------:R-:W-:Y:S01]  /*d060*/  FMUL.FTZ R16, R16, R41 ;  /* 0x0000002910107220 */ /* 0x000fe20000410000 */
[----:B------:R-:W-:Y:S02]  /*d070*/  HADD2.F32 R7, -RZ, R29.H0_H0 ;  /* 0x2000001dff077230 */ /* 0x000fe40000004100 */
[----:B------:R-:W-:Y:S01]  /*d080*/  FMUL.FTZ R35, R35, R42 ;  /* 0x0000002a23237220 */ /* 0x000fe20000410000 */
[----:B------:R-:W-:-:S02]  /*d090*/  HADD2.F32 R8, -RZ, R8.H1_H1 ;  /* 0x30000008ff087230 */ /* 0x000fc40000004100 */
[----:B------:R-:W-:Y:S01]  /*d0a0*/  FFMA.FTZ R4, R5, R4, R30 ;  /* 0x0000000405047223 */ /* 0x000fe2000001001e */
[--C-:B------:R-:W-:Y:S02]  /*d0b0*/  HADD2.F32 R6, -RZ, R9.reuse.H0_H0 ;  /* 0x20000009ff067230 */ /* 0x100fe40000004100 */
[----:B------:R-:W-:Y:S02]  /*d0c0*/  HADD2.F32 R42, -RZ, R9.H1_H1 ;  /* 0x30000009ff2a7230 */ /* 0x000fe40000004100 */
[----:B------:R-:W-:Y:S01]  /*d0d0*/  FFMA.FTZ R19, R19, R8, R34 ;  /* 0x0000000813137223 */ /* 0x000fe20000010022 */
[----:B------:R-:W-:Y:S02]  /*d0e0*/  HADD2.F32 R28, -RZ, R10.H0_H0 ;  /* 0x2000000aff1c7230 */ /* 0x000fe40000004100 */
[----:B------:R-:W-:Y:S01]  /*d0f0*/  FFMA.FTZ R6, R7, R6, R16 ;  /* 0x0000000607067223 */ /* 0x000fe20000010010 */
[----:B------:R-:W-:Y:S02]  /*d100*/  HADD2.F32 R9, -RZ, R11.H0_H0 ;  /* 0x2000000bff097230 */ /* 0x000fe40000004100 */
[----:B------:R-:W-:-:S02]  /*d110*/  HADD2.F32 R5, -RZ, R31.H0_H0 ;  /* 0x2000001fff057230 */ /* 0x000fc40000004100 */
[----:B------:R-:W-:Y:S02]  /*d120*/  HADD2.F32 R10, -RZ, R10.H1_H1 ;  /* 0x3000000aff0a7230 */ /* 0x000fe40000004100 */
[----:B------:R-:W-:Y:S02]  /*d130*/  HADD2.F32 R11, -RZ, R11.H1_H1 ;  /* 0x3000000bff0b7230 */ /* 0x000fe40000004100 */
[----:B------:R-:W-:Y:S01]  /*d140*/  FFMA.FTZ R5, R5, R9, R18 ;  /* 0x0000000905057223 */ /* 0x000fe20000010012 */
[----:B------:R-:W-:Y:S02]  /*d150*/  HADD2.F32 R16, -RZ, R29.H1_H1 ;  /* 0x3000001dff107230 */ /* 0x000fe40000004100 */
[--C-:B------:R-:W-:Y:S02]  /*d160*/  HADD2.F32 R8, -RZ, R33.reuse.H0_H0 ;  /* 0x20000021ff087230 */ /* 0x100fe40000004100 */
[----:B------:R-:W-:Y:S02]  /*d170*/  HADD2.F32 R30, -RZ, R33.H1_H1 ;  /* 0x30000021ff1e7230 */ /* 0x000fe40000004100 */
[----:B------:R-:W-:Y:S01]  /*d180*/  FFMA.FTZ R35, R16, R42, R35 ;  /* 0x0000002a10237223 */ /* 0x000fe20000010023 */
[----:B------:R-:W-:-:S02]  /*d190*/  HADD2.F32 R31, -RZ, R31.H1_H1 ;  /* 0x3000001fff1f7230 */ /* 0x000fc40000004100 */
[----:B------:R-:W-:Y:S01]  /*d1a0*/  FFMA.FTZ R8, R8, R28, R17 ;  /* 0x0000001c08087223 */ /* 0x000fe20000010011 */
[----:B------:R-:W-:Y:S01]  /*d1b0*/  F2FP.F16.F32.PACK_AB R28, R19, R4 ;  /* 0x00000004131c723e */ /* 0x000fe200000000ff */
[----:B------:R-:W-:Y:S01]  /*d1c0*/  FFMA.FTZ R37, R30, R10, R37 ;  /* 0x0000000a1e257223 */ /* 0x000fe20000010025 */
[----:B------:R-:W-:Y:S01]  /*d1d0*/  F2FP.F16.F32.PACK_AB R29, R35, R6 ;  /* 0x00000006231d723e */ /* 0x000fe200000000ff */
[----:B------:R-:W-:-:S03]  /*d1e0*/  FFMA.FTZ R40, R31, R11, R40 ;  /* 0x0000000b1f287223 */ /* 0x000fc60000010028 */
[----:B------:R-:W-:Y:S02]  /*d1f0*/  F2FP.F16.F32.PACK_AB R30, R37, R8 ;  /* 0x00000008251e723e */ /* 0x000fe400000000ff */
[----:B------:R-:W-:Y:S02]  /*d200*/  F2FP.F16.F32.PACK_AB R31, R40, R5 ;  /* 0x00000005281f723e */ /* 0x000fe400000000ff */
.L_x_9707:
[----:B------:R-:W-:Y:S05]  /*d210*/  BSYNC.RECONVERGENT B0 ;  /* 0x0000000000007941 */ /* 0x000fea0003800200 */
.L_x_9706:
[----:B-----5:R1:W-:Y:S02]  /*d220*/  STS.128 [R61+0x1800], R28 ;  /* 0x0018001c3d007388 */ /* 0x0203e40000000c00 */
.L_x_9705:
[----:B------:R-:W-:Y:S05]  /*d230*/  BSYNC.RECONVERGENT B1 ;  /* 0x0000000000017941 */ /* 0x000fea0003800200 */
.L_x_9704:
        /* <DEDUP_REMOVED lines=83> */
.L_x_9709:
[----:B------:R-:W-:Y:S05]  /*d770*/  BSYNC.RECONVERGENT B0 ;  /* 0x0000000000007941 */ /* 0x000fea0003800200 */
.L_x_9708:
[----:B-----5:R1:W-:Y:S02]  /*d780*/  STS.128 [R61+0x3800], R28 ;  /* 0x0038001c3d007388 */ /* 0x0203e40000000c00 */
.L_x_9648:
[----:B------:R-:W-:Y:S05]  /*d790*/  BSYNC.RECONVERGENT B3 ;  /* 0x0000000000037941 */ /* 0x000fea0003800200 */
.L_x_9640:
[----:B-123--:R-:W-:Y:S01]  /*d7a0*/  IMAD.IADD R5, R62, 0x1, -R163 ;  /* 0x000000013e057824 */ /* 0x00efe200078e0aa3 */
[C---:B------:R-:W-:Y:S01]  /*d7b0*/  SHF.L.U64.HI R14, R67.reuse, 0x1, R68 ;  /* 0x00000001430e7819 */ /* 0x040fe20000010244 */
[----:B------:R-:W-:Y:S01]  /*d7c0*/  IMAD.SHL.U32 R3, R67, 0x2, RZ ;  /* 0x0000000243037824 */ /* 0x000fe200078e00ff */
        /* <DEDUP_REMOVED lines=23> */
.L_x_9711:
[----:B------:R-:W-:Y:S05]  /*d940*/  BSYNC.RECONVERGENT B0 ;  /* 0x0000000000007941 */ /* 0x000fea0003800200 */
.L_x_9710:
        /* <DEDUP_REMOVED lines=14> */
.L_x_9713:
[----:B------:R-:W-:Y:S05]  /*da30*/  BSYNC.RECONVERGENT B0 ;  /* 0x0000000000007941 */ /* 0x000fea0003800200 */
.L_x_9712:
        /* <DEDUP_REMOVED lines=16> */
.L_x_9715:
[----:B------:R-:W-:Y:S05]  /*db40*/  BSYNC.RECONVERGENT B0 ;  /* 0x0000000000007941 */ /* 0x000fea0003800200 */
.L_x_9714:
        /* <DEDUP_REMOVED lines=16> */
.L_x_9717:
[----:B------:R-:W-:Y:S05]  /*dc50*/  BSYNC.RECONVERGENT B0 ;  /* 0x0000000000007941 */ /* 0x000fea0003800200 */
.L_x_9716:
[----:B------:R-:W0:Y:S01]  /*dc60*/  LDGDEPBAR ;  /* 0x00000000000079af */ /* 0x000e220000000000 */
[----:B------:R-:W-:Y:S01]  /*dc70*/  BSSY.RECONVERGENT B0, `(.L_x_9718) ;  /* 0x0000015000007945 */ /* 0x000fe20003800200 */
[----:B------:R-:W-:-:S04]  /*dc80*/  DEPBAR.LE SB0, 0x0 ;  /* 0x000080000000791a */ /* 0x000fc80000000000 */
[----:B------:R-:W-:Y:S06]  /*dc90*/  BAR.SYNC.DEFER_BLOCKING 0x0 ;  /* 0x0000000000007b1d */ /* 0x000fec0000010000 */
[----:B------:R-:W-:Y:S05]  /*dca0*/  @P5 BRA `(.L_x_9719) ;  /* 0x00000000003c5947 */ /* 0x000fea0003800000 */
[-C--:B------:R-:W-:Y:S02]  /*dcb0*/  ISETP.GE.AND P1, PT, R12, R164.reuse, PT ;  /* 0x000000a40c00720c */ /* 0x080fe40003f26270 */
[----:B------:R-:W-:-:S11]  /*dcc0*/  ISETP.GE.AND P0, PT, R100, R164, PT ;  /* 0x000000a46400720c */ /* 0x000fd60003f06270 */
        /* <DEDUP_REMOVED lines=13> */
.L_x_9719:
[----:B------:R1:W-:Y:S04]  /*dda0*/  STS.128 [R61+0x8000], RZ ;  /* 0x008000ff3d007388 */ /* 0x0003e80000000c00 */
[----:B------:R1:W-:Y:S02]  /*ddb0*/  STS.128 [R61+0xa000], RZ ;  /* 0x00a000ff3d007388 */ /* 0x0003e40000000c00 */
.L_x_9720:
[----:B------:R-:W-:Y:S05]  /*ddc0*/  BSYNC.RECONVERGENT B0 ;  /* 0x0000000000007941 */ /* 0x000fea0003800200 */
.L_x_9718:
[-C--:B------:R-:W-:Y:S01]  /*ddd0*/  ISETP.GE.AND P1, PT, R24, R5.reuse, PT ;  /* 0x000000051800720c */ /* 0x080fe20003f26270 */
[----:B------:R-:W-:Y:S01]  /*dde0*/  IMAD.SHL.U32 R63, R63, 0x400, RZ ;  /* 0x000004003f3f7824 */ /* 0x000fe200078e00ff */
[----:B------:R-:W-:Y:S01]  /*ddf0*/  LOP3.LUT R111, R111, 0x8, R60, 0x78, !PT ;  /* 0x000000086f6f7812 */ /* 0x000fe200078e783c */
[----:B------:R-:W-:Y:S01]  /*de00*/  IMAD.SHL.U32 R0, R60, 0x20, RZ ;  /* 0x000000203c007824 */ /* 0x000fe200078e00ff */
[-C--:B------:R-:W-:Y:S01]  /*de10*/  ISETP.GE.AND P2, PT, R36, R5.reuse, PT ;  /* 0x000000052400720c */ /* 0x080fe20003f46270 */
[----:B------:R-:W-:Y:S01]  /*de20*/  BSSY.RECONVERGENT B0, `(.L_x_9721) ;  /* 0x000001a000007945 */ /* 0x000fe20003800200 */
[----:B------:R-:W-:Y:S02]  /*de30*/  ISETP.GE.AND P3, PT, R32, R5, PT ;  /* 0x000000052000720c */ /* 0x000fe40003f66270 */
[----:B------:R-:W-:Y:S02]  /*de40*/  LOP3.LUT R111, R111, 0x38, R64, 0x78, !PT ;  /* 0x000000386f6f7812 */ /* 0x000fe400078e7840 */
[----:B------:R-:W-:-:S02]  /*de50*/  LOP3.LUT R146, R63, 0x400, RZ, 0xc0, !PT ;  /* 0x000004003f927812 */ /* 0x000fc400078ec0ff */
[----:B------:R-:W-:Y:S01]  /*de60*/  LOP3.LUT R5, R59, 0x7c00, R0, 0xf8, !PT ;  /* 0x00007c003b057812 */ /* 0x000fe200078ef800 */
[----:B------:R1:W-:Y:S01]  /*de70*/  @P1 STS.128 [R61+0x8800], RZ ;  /* 0x008800ff3d001388 */ /* 0x0003e20000000c00 */
[----:B--2---:R-:W-:Y:S01]  /*de80*/  LEA R6, P0, R65, R160, 0x1 ;  /* 0x000000a041067211 */ /* 0x004fe200078008ff */
[----:B------:R-:W-:Y:S02]  /*de90*/  IMAD R146, R111, 0x2, R146 ;  /* 0x000000026f927824 */ /* 0x000fe400078e0292 */
[----:B------:R1:W-:Y:S01]  /*dea0*/  @P1 STS.128 [R61+0xa800], RZ ;  /* 0x00a800ff3d001388 */ /* 0x0003e20000000c00 */
[----:B------:R-:W-:Y:S01]  /*deb0*/  LEA.HI.X R7, R65, R161, R66, 0x1, P0 ;  /* 0x000000a141077211 */ /* 0x000fe200000f0c42 */
[----:B------:R-:W-:Y:S01]  /*dec0*/  IMAD.IADD R0, R58, 0x1, R5 ;  /* 0x000000013a007824 */ /* 0x000fe200078e0205 */
        /* <DEDUP_REMOVED lines=15> */
.L_x_9722:
[----:B------:R-:W-:Y:S05]  /*dfc0*/  BSYNC.RECONVERGENT B0 ;  /* 0x0000000000007941 */ /* 0x000fea0003800200 */
.L_x_9721:
        /* <DEDUP_REMOVED lines=20> */
.L_x_9724:
[----:B------:R-:W-:Y:S05]  /*e110*/  BSYNC.RECONVERGENT B0 ;  /* 0x0000000000007941 */ /* 0x000fea0003800200 */
.L_x_9723:
        /* <DEDUP_REMOVED lines=18> */
.L_x_9726:
[----:B------:R-:W-:Y:S05]  /*e240*/  BSYNC.RECONVERGENT B0 ;  /* 0x0000000000007941 */ /* 0x000fea0003800200 */
.L_x_9725:
[----:B------:R-:W-:Y:S01]  /*e250*/  LDSM.16.M88.4 R44, [R147] ;  /* 0x00000000932c783b */ /* 0x000fe20000000200 */
[----:B------:R-:W-:Y:S01]  /*e260*/  R2P PR, R60, 0x6 ;  /* 0x000000063c007804 */ /* 0x000fe20000000000 */
[----:B------:R-:W-:Y:S01]  /*e270*/  IMAD.MOV.U32 R0, RZ, RZ, 0x20 ;  /* 0x00000020ff007424 */ /* 0x000fe200078e00ff */
[----:B------:R-:W-:Y:S01]  /*e280*/  BSSY.RECONVERGENT B1, `(.L_x_9727) ;  /* 0x0000139000017945 */ /* 0x000fe20003800200 */
[----:B-----5:R-:W3:Y:S01]  /*e290*/  LDSM.16.M88.4 R16, [R146+0x4000] ;  /* 0x004000009210783b */ /* 0x020ee20000000200 */
[----:B------:R-:W-:Y:S02]  /*e2a0*/  IMAD.MOV.U32 R2, RZ, RZ, 0x40 ;  /* 0x00000040ff027424 */ /* 0x000fe400078e00ff */
[----:B------:R-:W-:Y:S01]  /*e2b0*/  SEL R0, R0, 0xffffffe0, !P1 ;  /* 0xffffffe000007807 */ /* 0x000fe20004800000 */
[----:B------:R-:W4:Y:S01]  /*e2c0*/  LDSM.16.M88.4 R72, [R146+0x4800] ;  /* 0x004800009248783b */ /* 0x000f220000000200 */
[----:B------:R-:W-:Y:S01]  /*e2d0*/  IMAD.SHL.U32 R60, R60, 0x2, RZ ;  /* 0x000000023c3c7824 */ /* 0x000fe200078e00ff */
[----:B------:R-:W-:-:S02]  /*e2e0*/  SEL R2, R2, 0xffffffc0, !P2 ;  /* 0xffffffc002027807 */ /* 0x000fc40005000000 */
[----:B------:R-:W4:Y:S01]  /*e2f0*/  LDSM.16.M88.4 R64, [R146+0x5000] ;  /* 0x005000009240783b */ /* 0x000f220000000200 */
[C-C-:B------:R-:W-:Y:S01]  /*e300*/  IMAD.IADD R145, R147.reuse, 0x1, R0.reuse ;  /* 0x0000000193917824 */ /* 0x140fe200078e0200 */
[----:B------:R-:W-:Y:S01]  /*e310*/  LOP3.LUT R60, R60, 0x6, RZ, 0xc0, !PT ;  /* 0x000000063c3c7812 */ /* 0x000fe200078ec0ff */
[C---:B------:R-:W-:Y:S01]  /*e320*/  IMAD.IADD R142, R146.reuse, 0x1, R0 ;  /* 0x00000001928e7824 */ /* 0x040fe200078e0200 */
[----:B--2---:R-:W2:Y:S01]  /*e330*/  LDSM.16.M88.4 R4, [R146+0x5800] ;  /* 0x005800009204783b */ /* 0x004ea20000000200 */
[--C-:B------:R-:W-:Y:S02]  /*e340*/  IMAD.IADD R144, R147, 0x1, R2.reuse ;  /* 0x0000000193907824 */ /* 0x100fe400078e0202 */
[----:B------:R-:W-:Y:S01]  /*e350*/  IMAD.IADD R141, R146, 0x1, R2 ;  /* 0x00000001928d7824 */ /* 0x000fe200078e0202 */
[----:B------:R-:W-:Y:S01]  /*e360*/  LDSM.16.M88.4 R28, [R145] ;  /* 0x00000000911c783b */ /* 0x000fe20000000200 */
[C---:B------:R-:W-:Y:S02]  /*e370*/  IMAD.IADD R143, R0.reuse, 0x1, R144 ;  /* 0x00000001008f7824 */ /* 0x040fe400078e0290 */
[----:B------:R-:W-:Y:S01]  /*e380*/  IMAD.IADD R140, R0, 0x1, R141 ;  /* 0x00000001008c7824 */ /* 0x000fe200078e028d */
[----:B------:R-:W2:Y:S04]  /*e390*/  LDSM.16.M88.4 R80, [R142+0x4000] ;  /* 0x004000008e50783b */ /* 0x000ea80000000200 */
[----:B------:R-:W2:Y:S04]  /*e3a0*/  LDSM.16.M88.4 R40, [R142+0x4800] ;  /* 0x004800008e28783b */ /* 0x000ea80000000200 */
[----:B------:R-:W2:Y:S04]  /*e3b0*/  LDSM.16.M88.4 R36, [R142+0x5000] ;  /* 0x005000008e24783b */ /* 0x000ea80000000200 */
[----:B------:R-:W2:Y:S04]  /*e3c0*/  LDSM.16.M88.4 R32, [R142+0x5800] ;  /* 0x005800008e20783b */ /* 0x000ea80000000200 */
[----:B------:R-:W-:Y:S01]  /*e3d0*/  LDSM.16.M88.4 R24, [R144] ;  /* 0x000000009018783b */ /* 0x000fe20000000200 */
[C---:B---3--:R-:W-:Y:S03]  /*e3e0*/  HMMA.16816.F32 R20, R44.reuse, R16, RZ ;  /* 0x000000102c14723c */ /* 0x048fe600000018ff */
[----:B-1----:R-:W1:Y:S04]  /*e3f0*/  LDSM.16.M88.4 R8, [R141+0x4000] ;  /* 0x004000008d08783b */ /* 0x002e680000000200 */
        /* <DEDUP_REMOVED lines=10> */
[C---:B--2---:R-:W-:Y:S08]  /*e4a0*/  HMMA.16816.F32 R52, R44.reuse, R4, RZ ;  /* 0x000000042c34723c */ /* 0x044ff000000018ff */
[----:B------:R-:W-:Y:S01]  /*e4b0*/  HMMA.16816.F32 R44, R44, R6, RZ ;  /* 0x000000062c2c723c */ /* 0x000fe200000018ff */
        /* <DEDUP_REMOVED lines=16> */
[----:B------:R-:W1:Y:S07]  /*e5c0*/  LDSM.16.M88.4 R8, [R143] ;  /* 0x000000008f08783b */ /* 0x000e6e0000000200 */
[C---:B--2---:R-:W-:Y:S08]  /*e5d0*/  HMMA.16816.F32 R76, R24.reuse, R4, R76 ;  /* 0x00000004184c723c */ /* 0x044ff0000000184c */
[C---:B------:R-:W-:Y:S01]  /*e5e0*/  HMMA.16816.F32 R72, R24.reuse, R6, R72 ;  /* 0x000000061848723c */ /* 0x040fe20000001848 */
[----:B------:R-:W2:Y:S07]  /*e5f0*/  LDSM.16.M88.4 R4, [R147+0x2000] ;  /* 0x002000009304783b */ /* 0x000eae0000000200 */
        /* <DEDUP_REMOVED lines=19> */
[----:B------:R-:W1:Y:S03]  /*e730*/  LDSM.16.M88.4 R36, [R141+0x6000] ;  /* 0x006000008d24783b */ /* 0x000e660000000200 */
[C---:B--2---:R-:W-:Y:S08]  /*e740*/  HMMA.16816.F32 R20, R4.reuse, R32, R20 ;  /* 0x000000200414723c */ /* 0x044ff00000001814 */
[C---:B------:R-:W-:Y:S01]  /*e750*/  HMMA.16816.F32 R16, R4.reuse, R34, R16 ;  /* 0x000000220410723c */ /* 0x040fe20000001810 */
[----:B------:R-:W-:Y:S07]  /*e760*/  LDSM.16.M88.4 R32, [R141+0x6800] ;  /* 0x006800008d20783b */ /* 0x000fee0000000200 */
[C---:B---3--:R-:W-:Y:S08]  /*e770*/  HMMA.16816.F32 R68, R4.reuse, R24, R68 ;  /* 0x000000180444723c */ /* 0x048ff00000001844 */
[C---:B------:R-:W-:Y:S01]  /*e780*/  HMMA.16816.F32 R64, R4.reuse, R26, R64 ;  /* 0x0000001a0440723c */ /* 0x040fe20000001840 */
[----:B------:R-:W2:Y:S07]  /*e790*/  LDSM.16.M88.4 R24, [R141+0x7800] ;  /* 0x007800008d18783b */ /* 0x000eae0000000200 */
[C---:B----4-:R-:W-:Y:S08]  /*e7a0*/  HMMA.16816.F32 R76, R4.reuse, R28, R76 ;  /* 0x0000001c044c723c */ /* 0x050ff0000000184c */
[C---:B-1----:R-:W-:Y:S08]  /*e7b0*/  HMMA.16816.F32 R52, R4.reuse, R8, R52 ;  /* 0x000000080434723c */ /* 0x042ff00000001834 */
[C---:B------:R-:W-:Y:S01]  /*e7c0*/  HMMA.16816.F32 R44, R4.reuse, R10, R44 ;  /* 0x0000000a042c723c */ /* 0x040fe2000000182c */
[----:B------:R-:W-:Y:S07]  /*e7d0*/  LDSM.16.M88.4 R8, [R143+0x2000] ;  /* 0x002000008f08783b */ /* 0x000fee0000000200 */
[----:B------:R-:W-:Y:S01]  /*e7e0*/  HMMA.16816.F32 R72, R4, R30, R72 ;  /* 0x0000001e0448723c */ /* 0x000fe20000001848 */
[----:B------:R-:W1:Y:S04]  /*e7f0*/  LDSM.16.M88.4 R28, [R141+0x7000] ;  /* 0x007000008d1c783b */ /* 0x000e680000000200 */
[----:B------:R-:W3:Y:S03]  /*e800*/  LDSM.16.M88.4 R4, [R140+0x6000] ;  /* 0x006000008c04783b */ /* 0x000ee60000000200 */
[C---:B------:R-:W-:Y:S08]  /*e810*/  HMMA.16816.F32 R20, R92.reuse, R96, R20 ;  /* 0x000000605c14723c */ /* 0x040ff00000001814 */
[C---:B------:R-:W-:Y:S08]  /*e820*/  HMMA.16816.F32 R16, R92.reuse, R98, R16 ;  /* 0x000000625c10723c */ /* 0x040ff00000001810 */
[C---:B------:R-:W-:Y:S08]  /*e830*/  HMMA.16816.F32 R52, R92.reuse, R80, R52 ;  /* 0x000000505c34723c */ /* 0x040ff00000001834 */
[C---:B------:R-:W-:Y:S01]  /*e840*/  HMMA.16816.F32 R80, R92.reuse, R82, R44 ;  /* 0x000000525c50723c */ /* 0x040fe2000000182c */
[----:B------:R-:W4:Y:S07]  /*e850*/  LDSM.16.M88.4 R44, [R140+0x6800] ;  /* 0x006800008c2c783b */ /* 0x000f2e0000000200 */
[----:B------:R-:W-:Y:S08]  /*e860*/  HMMA.16816.F32 R68, R92, R84, R68 ;  /* 0x000000545c44723c */ /* 0x000ff00000001844 */
[----:B------:R-:W-:Y:S08]  /*e870*/  HMMA.16816.F32 R20, R40, R36, R20 ;  /* 0x000000242814723c */ /* 0x000ff00000001814 */
[----:B------:R-:W-:Y:S08]  /*e880*/  HMMA.16816.F32 R76, R92, R88, R76 ;  /* 0x000000585c4c723c */ /* 0x000ff0000000184c */
[C---:B------:R-:W-:Y:S08]  /*e890*/  HMMA.16816.F32 R16, R40.reuse, R38, R16 ;  /* 0x000000262810723c */ /* 0x040ff00000001810 */
[C---:B--2---:R-:W-:Y:S08]  /*e8a0*/  HMMA.16816.F32 R52, R40.reuse, R24, R52 ;  /* 0x000000182834723c */ /* 0x044ff00000001834 */
[----:B------:R-:W-:Y:S01]  /*e8b0*/  HMMA.16816.F32 R80, R40, R26, R80 ;  /* 0x0000001a2850723c */ /* 0x000fe20000001850 */
[----:B------:R-:W2:Y:S07]  /*e8c0*/  LDSM.16.M88.4 R24, [R140+0x7000] ;  /* 0x007000008c18783b */ /* 0x000eae0000000200 */
[----:B------:R-:W-:Y:S08]  /*e8d0*/  HMMA.16816.F32 R64, R92, R86, R64 ;  /* 0x000000565c40723c */ /* 0x000ff00000001840 */
[----:B-1----:R-:W-:Y:S05]  /*e8e0*/  HMMA.16816.F32 R68, R40, R28, R68 ;  /* 0x0000001c2844723c */ /* 0x002fea0000001844 */
[----:B------:R-:W-:-:S04]  /*e8f0*/  IMAD.IADD R29, R163, 0x1, R60 ;  /* 0x00000001a31d7824 */ /* 0x000fc800078e023c */
[C---:B------:R-:W-:Y:S01]  /*e900*/  VIADD R15, R29.reuse, 0x8 ;  /* 0x000000081d0f7836 */ /* 0x040fe20000000000 */
[CC--:B------:R-:W-:Y:S01]  /*e910*/  ISETP.GE.AND P1, PT, R29.reuse, R62.reuse, PT ;  /* 0x0000003e1d00720c */ /* 0x0c0fe20003f26270 */
[----:B---3--:R-:W-:Y:S05]  /*e920*/  HMMA.16816.F32 R20, R8, R4, R20 ;  /* 0x000000040814723c */ /* 0x008fea0000001814 */
[----:B------:R-:W-:Y:S01]  /*e930*/  VIADD R5, R29, 0x1 ;  /* 0x000000011d057836 */ /* 0x000fe20000000000 */
[----:B------:R-:W-:Y:S01]  /*e940*/  ISETP.GE.AND P6, PT, R15, R62, PT ;  /* 0x0000003e0f00720c */ /* 0x000fe20003fc6270 */
[----:B------:R-:W-:-:S03]  /*e950*/  VIADD R15, R29, 0x18 ;  /* 0x000000181d0f7836 */ /* 0x000fc60000000000 */
[-C--:B------:R-:W-:Y:S01]  /*e960*/  ISETP.GE.AND P0, PT, R5, R62.reuse, PT ;  /* 0x0000003e0500720c */ /* 0x080fe20003f06270 */
[----:B------:R-:W-:Y:S05]  /*e970*/  HMMA.16816.F32 R72, R92, R90, R72 ;  /* 0x0000005a5c48723c */ /* 0x000fea0000001848 */
[----:B------:R-:W-:-:S03]  /*e980*/  ISETP.GE.AND P2, PT, R15, R62, PT ;  /* 0x0000003e0f00720c */ /* 0x000fc60003f46270 */
[----:B------:R-:W-:Y:S05]  /*e990*/  HMMA.16816.F32 R76, R40, R32, R76 ;  /* 0x00000020284c723c */ /* 0x000fea000000184c */
[----:B------:R-:W-:Y:S01]  /*e9a0*/  VIADD R33, R29, 0x10 ;  /* 0x000000101d217836 */ /* 0x000fe20000000000 */
[----:B------:R-:W-:Y:S02]  /*e9b0*/  FSEL R15, R22, -INF , !P1 ;  /* 0xff800000160f7808 */ /* 0x000fe40004800000 */
[----:B------:R-:W-:Y:S02]  /*e9c0*/  FSEL R32, R20, -INF , !P1 ;  /* 0xff80000014207808 */ /* 0x000fe40004800000 */
[----:B------:R-:W-:Y:S01]  /*e9d0*/  ISETP.GE.AND P4, PT, R33, R62, PT ;  /* 0x0000003e2100720c */ /* 0x000fe20003f86270 */
[----:B------:R-:W-:Y:S01]  /*e9e0*/  HMMA.16816.F32 R16, R8, R6, R16 ;  /* 0x000000060810723c */ /* 0x000fe20000001810 */
[----:B------:R-:W1:Y:S04]  /*e9f0*/  LDSM.16.M88.4 R4, [R140+0x7800] ;  /* 0x007800008c04783b */ /* 0x000e680000000200 */
[----:B------:R-:W-:-:S03]  /*ea00*/  VIADD R33, R29, 0x19 ;  /* 0x000000191d217836 */ /* 0x000fc60000000000 */
[----:B------:R-:W-:-:S04]  /*ea10*/  DEPBAR.LE SB0, 0x0 ;  /* 0x000080000000791a */ /* 0x000fc80000000000 */
[----:B------:R-:W-:Y:S01]  /*ea20*/  ISETP.GE.AND P1, PT, R33, R62, PT ;  /* 0x0000003e2100720c */ /* 0x000fe20003f26270 */
[----:B------:R-:W-:Y:S05]  /*ea30*/  HMMA.16816.F32 R64, R40, R30, R64 ;  /* 0x0000001e2840723c */ /* 0x000fea0000001840 */
[----:B------:R-:W-:Y:S01]  /*ea40*/  VIADD R31, R29, 0x11 ;  /* 0x000000111d1f7836 */ /* 0x000fe20000000000 */
[----:B------:R-:W-:Y:S01]  /*ea50*/  FSEL R30, R23, -INF , !P0 ;  /* 0xff800000171e7808 */ /* 0x000fe20004000000 */
[----:B------:R-:W-:-:S03]  /*ea60*/  VIADD R23, R29, 0x28 ;  /* 0x000000281d177836 */ /* 0x000fc60000000000 */
[-C--:B------:R-:W-:Y:S01]  /*ea70*/  ISETP.GE.AND P3, PT, R31, R62.reuse, PT ;  /* 0x0000003e1f00720c */ /* 0x080fe20003f66270 */
[C---:B------:R-:W-:Y:S01]  /*ea80*/  VIADD R31, R29.reuse, 0x20 ;  /* 0x000000201d1f7836 */ /* 0x040fe20000000000 */
[----:B------:R-:W-:Y:S03]  /*ea90*/  HMMA.16816.F32 R72, R40, R34, R72 ;  /* 0x000000222848723c */ /* 0x000fe60000001848 */
[----:B------:R-:W-:Y:S01]  /*eaa0*/  VIADD R35, R29, 0x9 ;  /* 0x000000091d237836 */ /* 0x000fe20000000000 */
[----:B------:R-:W-:Y:S02]  /*eab0*/  FSEL R34, R21, -INF , !P0 ;  /* 0xff80000015227808 */ /* 0x000fe40004000000 */
[----:B------:R-:W-:Y:S02]  /*eac0*/  FSEL R38, R18, -INF , !P6 ;  /* 0xff80000012267808 */ /* 0x000fe40007000000 */
[-C--:B------:R-:W-:Y:S01]  /*ead0*/  ISETP.GE.AND P5, PT, R35, R62.reuse, PT ;  /* 0x0000003e2300720c */ /* 0x080fe20003fa6270 */
[----:B----4-:R-:W-:Y:S05]  /*eae0*/  HMMA.16816.F32 R76, R8, R44, R76 ;  /* 0x0000002c084c723c */ /* 0x010fea000000184c */
[----:B------:R-:W-:-:S02]  /*eaf0*/  ISETP.GE.AND P0, PT, R31, R62, PT ;  /* 0x0000003e1f00720c */ /* 0x000fc40003f06270 */
[----:B------:R-:W-:Y:S01]  /*eb00*/  FSEL R36, R19, -INF , !P5 ;  /* 0xff80000013247808 */ /* 0x000fe20006800000 */
[----:B------:R-:W-:Y:S01]  /*eb10*/  VIADD R19, R29, 0x29 ;  /* 0x000000291d137836 */ /* 0x000fe20000000000 */
[----:B------:R-:W-:Y:S01]  /*eb20*/  FSEL R40, R17, -INF , !P5 ;  /* 0xff80000011287808 */ /* 0x000fe20006800000 */
[----:B------:R-:W-:Y:S01]  /*eb30*/  VIADD R17, R29, 0x30 ;  /* 0x000000301d117836 */ /* 0x000fe20000000000 */
[----:B------:R-:W-:Y:S01]  /*eb40*/  FSEL R21, R16, -INF , !P6 ;  /* 0xff80000010157808 */ /* 0x000fe20007000000 */
[----:B--2---:R-:W-:Y:S03]  /*eb50*/  HMMA.16816.F32 R64, R8, R26, R64 ;  /* 0x0000001a0840723c */ /* 0x004fe60000001840 */
[----:B------:R-:W-:-:S05]  /*eb60*/  ISETP.GE.AND P5, PT, R23, R62, PT ;  /* 0x0000003e1700720c */ /* 0x000fca0003fa6270 */
[C---:B------:R-:W-:Y:S03]  /*eb70*/  HMMA.16816.F32 R72, R8.reuse, R46, R72 ;  /* 0x0000002e0848723c */ /* 0x040fe60000001848 */
[----:B------:R-:W-:Y:S02]  /*eb80*/  FSEL R22, R78, -INF , !P4 ;  /* 0xff8000004e167808 */ /* 0x000fe40006000000 */
[----:B------:R-:W-:Y:S02]  /*eb90*/  FSEL R76, R76, -INF , !P4 ;  /* 0xff8000004c4c7808 */ /* 0x000fe40006000000 */
[----:B------:R-:W-:Y:S01]  /*eba0*/  ISETP.GE.AND P4, PT, R19, R62, PT ;  /* 0x0000003e1300720c */ /* 0x000fe20003f86270 */
[----:B------:R-:W-:Y:S03]  /*ebb0*/  HMMA.16816.F32 R68, R8, R24, R68 ;  /* 0x000000180844723c */ /* 0x000fe60000001844 */
[----:B------:R-:W-:Y:S01]  /*ebc0*/  FSEL R18, R79, -INF , !P3 ;  /* 0xff8000004f127808 */ /* 0x000fe20005800000 */
[----:B------:R-:W-:Y:S01]  /*ebd0*/  VIADD R25, R29, 0x21 ;  /* 0x000000211d197836 */ /* 0x000fe20000000000 */
[----:B------:R-:W-:-:S02]  /*ebe0*/  FSEL R128, R67, -INF , !P4 ;  /* 0xff80000043807808 */ /* 0x000fc40006000000 */
[----:B------:R-:W-:Y:S02]  /*ebf0*/  FSEL R132, R65, -INF , !P4 ;  /* 0xff80000041847808 */ /* 0x000fe40006000000 */
[----:B------:R-:W-:Y:S01]  /*ec00*/  ISETP.GT.AND P4, PT, R165, R156, PT ;  /* 0x0000009ca500720c */ /* 0x000fe20003f84270 */
[C---:B-1----:R-:W-:Y:S03]  /*ec10*/  HMMA.16816.F32 R52, R8.reuse, R4, R52 ;  /* 0x000000040834723c */ /* 0x042fe60000001834 */
[----:B------:R-:W-:Y:S01]  /*ec20*/  FSEL R28, R77, -INF , !P3 ;  /* 0xff8000004d1c7808 */ /* 0x000fe20005800000 */
[----:B------:R-:W-:Y:S01]  /*ec30*/  VIADD R5, R29, 0x38 ;  /* 0x000000381d057836 */ /* 0x000fe20000000000 */
[----:B------:R-:W-:Y:S01]  /*ec40*/  ISETP.GE.AND P3, PT, R17, R62, PT ;  /* 0x0000003e1100720c */ /* 0x000fe20003f66270 */
[C---:B------:R-:W-:Y:S01]  /*ec50*/  VIADD R17, R29.reuse, 0x31 ;  /* 0x000000311d117836 */ /* 0x040fe20000000000 */
[----:B------:R-:W-:Y:S01]  /*ec60*/  FSEL R20, R74, -INF , !P2 ;  /* 0xff8000004a147808 */ /* 0x000fe20005000000 */
[----:B------:R-:W-:Y:S01]  /*ec70*/  VIADD R29, R29, 0x39 ;  /* 0x000000391d1d7836 */ /* 0x000fe20000000000 */
[----:B------:R-:W-:Y:S01]  /*ec80*/  FSEL R60, R72, -INF , !P2 ;  /* 0xff800000483c7808 */ /* 0x000fe20005000000 */
[----:B------:R-:W-:Y:S03]  /*ec90*/  HMMA.16816.F32 R80, R8, R6, R80 ;  /* 0x000000060850723c */ /* 0x000fe60000001850 */
        /* <DEDUP_REMOVED lines=35> */
.L_x_9730:
        /* <DEDUP_REMOVED lines=28> */
[----:B------:R-:W-:Y:S02]  /*f090*/  LOP3.LUT R4, R163, R24, RZ, 0x3c, !PT ;  /* 0x00000018a3047212 */ /* 0x000fe400078e3cff */
[----:B------:R-:W-:Y:S02]  /*f0a0*/  ISETP.GE.U32.AND P5, PT, R6, R7, PT ;  /* 0x000000070600720c */ /* 0x000fe40003fa6070 */
[----:B------:R-:W-:-:S02]  /*f0b0*/  ISETP.GE.AND P2, PT, R4, RZ, PT ;  /* 0x000000ff0400720c */ /* 0x000fc40003f46270 */
[----:B------:R-:W-:Y:S02]  /*f0c0*/  ISETP.NE.AND P1, PT, R24, RZ, PT ;  /* 0x000000ff1800720c */ /* 0x000fe40003f25270 */
[----:B------:R-:W-:-:S03]  /*f0d0*/  LOP3.LUT R7, RZ, R24, RZ, 0x33, !PT ;  /* 0x00000018ff077212 */ /* 0x000fc600078e33ff */
[----:B------:R-:W-:-:S04]  /*f0e0*/  @P4 VIADD R8, R8, 0x1 ;  /* 0x0000000108084836 */ /* 0x000fc80000000000 */
        /* <DEDUP_REMOVED lines=26> */
.L_x_9731:
[----:B------:R-:W-:Y:S05]  /*f290*/  BSYNC.RECONVERGENT B0 ;  /* 0x0000000000007941 */ /* 0x000fea0003800200 */
.L_x_9729:
[-C--:B------:R-:W-:Y:S02]  /*f2a0*/  ISETP.GE.AND P1, PT, R12, R164.reuse, PT ;  /* 0x000000a40c00720c */ /* 0x080fe40003f26270 */
[----:B------:R-:W-:Y:S02]  /*f2b0*/  ISETP.GE.AND P0, PT, R100, R164, PT ;  /* 0x000000a46400720c */ /* 0x000fe40003f06270 */
[----:B------:R-:W-:Y:S01]  /*f2c0*/  IADD3 R6, P2, PT, R3, R158, RZ ;  /* 0x0000009e03067210 */ /* 0x000fe20007f5e0ff */
[C---:B------:R-:W-:Y:S01]  /*f2d0*/  IMAD.SHL.U32 R3, R152.reuse, 0x20, RZ ;  /* 0x0000002098037824 */ /* 0x040fe200078e00ff */
[----:B------:R-:W-:-:S03]  /*f2e0*/  SHF.L.U64.HI R4, R152, 0x5, R153 ;  /* 0x0000000598047819 */ /* 0x000fc60000010299 */
[----:B------:R-:W-:Y:S01]  /*f2f0*/  IMAD.X R7, R14, 0x1, R157, P2 ;  /* 0x000000010e077824 */ /* 0x000fe200010e069d */
[----:B------:R-:W-:-:S03]  /*f300*/  IADD3 R8, P3, PT, R3, R6, RZ ;  /* 0x0000000603087210 */ /* 0x000fc60007f7e0ff */
[----:B------:R-:W-:Y:S01]  /*f310*/  @!P1 IMAD.MOV.U32 R159, RZ, RZ, R157 ;  /* 0x000000ffff9f9224 */ /* 0x000fe200078e009d */
[----:B------:R-:W-:Y:S02]  /*f320*/  IADD3 R10, P2, PT, R8, R3, RZ ;  /* 0x00000003080a7210 */ /* 0x000fe40007f5e0ff */
[----:B------:R-:W-:Y:S02]  /*f330*/  IADD3.X R9, PT, PT, R4, R7, RZ, P3, !PT ;  /* 0x0000000704097210 */ /* 0x000fe40001ffe4ff */
[----:B------:R-:W-:Y:S01]  /*f340*/  @!PT LDS RZ, [RZ] ;  /* 0x00000000fffff984 */ /* 0x000fe20000000800 */
[----:B------:R-:W-:Y:S01]  /*f350*/  @!PT LDS RZ, [RZ] ;  /* 0x00000000fffff984 */ /* 0x000fe20000000800 */
[----:B------:R-:W-:Y:S01]  /*f360*/  @!PT LDS RZ, [RZ] ;  /* 0x00000000fffff984 */ /* 0x000fe20000000800 */
[----:B------:R1:W-:Y:S02]  /*f370*/  @!P1 LDGSTS.E.BYPASS.LTC128B.128 [R61+0x4000], desc[UR4][R158.64] ;  /* 0x040000009e3d9fae */ /* 0x0003e4000b981a04 */
[----:B------:R-:W-:Y:S01]  /*f380*/  @!P0 MOV R5, R9 ;  /* 0x0000000900058202 */ /* 0x000fe20000000f00 */
[----:B------:R-:W-:Y:S01]  /*f390*/  IMAD.X R11, R9, 0x1, R4, P2 ;  /* 0x00000001090b7824 */ /* 0x000fe200010e0604 */
[----:B------:R2:W-:Y:S01]  /*f3a0*/  @P1 STS.128 [R61+0x4000], RZ ;  /* 0x004000ff3d001388 */ /* 0x0005e20000000c00 */
[----:B------:R-:W-:-:S02]  /*f3b0*/  @!P0 IMAD.MOV.U32 R4, RZ, RZ, R8 ;  /* 0x000000ffff048224 */ /* 0x000fc400078e0008 */
[----:B-1----:R-:W-:-:S05]  /*f3c0*/  @!P0 IMAD.MOV.U32 R159, RZ, RZ, R157 ;  /* 0x000000ffff9f8224 */ /* 0x002fca00078e009d */
        /* <DEDUP_REMOVED lines=36> */
.L_x_9728:
[----:B------:R-:W-:Y:S05]  /*f610*/  BSYNC.RECONVERGENT B1 ;  /* 0x0000000000017941 */ /* 0x000fea0003800200 */
.L_x_9727:
        /* <DEDUP_REMOVED lines=25> */
[----:B--2---:R-:W-:Y:S02]  /*f7b0*/  FMNMX.FTZ R3, R4, R3, !PT ;  /* 0x0000000304037209 */ /* 0x004fe40007810000 */
[----:B------:R-:W-:Y:S02]  /*f7c0*/  IADD3 R4, PT, PT, R59, R58, RZ ;  /* 0x0000003a3b047210 */ /* 0x000fe40007ffe0ff */
[----:B------:R-:W-:-:S02]  /*f7d0*/  FSETP.NEU.FTZ.AND P0, PT, R101, -INF , PT ;  /* 0xff8000006500780b */ /* 0x000fc40003f1d000 */
        /* <DEDUP_REMOVED lines=27> */
[-CC-:B------:R-:W-:Y:S01]  /*f990*/  FFMA.FTZ R2, R26, R110.reuse, -R125.reuse ;  /* 0x0000006e1a027223 */ /* 0x180fe2000001087d */
[-CC-:B------:R-:W-:Y:S01]  /*f9a0*/  FFMA.FTZ R28, R28, R110.reuse, -R125.reuse ;  /* 0x0000006e1c1c7223 */ /* 0x180fe2000001087d */
[----:B------:R-:W3:Y:S01]  /*f9b0*/  LDSM.16.MT88.4 R76, [R149+0xa000] ;  /* 0x00a00000954c783b */ /* 0x000ee20000004200 */
[-C--:B------:R-:W-:Y:S01]  /*f9c0*/  FFMA.FTZ R27, R60, R110.reuse, -R125 ;  /* 0x0000006e3c1b7223 */ /* 0x080fe2000001087d */
[-CC-:B------:R-:W-:Y:S01]  /*f9d0*/  FFMA.FTZ R29, R22, R110.reuse, -R117.reuse ;  /* 0x0000006e161d7223 */ /* 0x180fe20000010875 */
[-CC-:B------:R-:W-:Y:S01]  /*f9e0*/  FFMA.FTZ R26, R18, R110.reuse, -R117.reuse ;  /* 0x0000006e121a7223 */ /* 0x180fe20000010875 */
[-CC-:B------:R-:W-:Y:S01]  /*f9f0*/  FFMA.FTZ R25, R20, R110.reuse, -R117.reuse ;  /* 0x0000006e14197223 */ /* 0x180fe20000010875 */
[----:B------:R-:W4:Y:S01]  /*fa00*/  MUFU.EX2 R32, R32 ;  /* 0x0000002000207308 */ /* 0x000f220000000800 */
[-C--:B------:R-:W-:Y:S01]  /*fa10*/  FFMA.FTZ R0, R16, R110.reuse, -R117 ;  /* 0x0000006e10007223 */ /* 0x080fe20000010875 */
[----:B------:R-:W5:Y:S01]  /*fa20*/  LDSM.16.MT88.4 R12, [R150+0x8800] ;  /* 0x00880000960c783b */ /* 0x000f620000004200 */
[-CC-:B------:R-:W-:Y:S01]  /*fa30*/  FFMA.FTZ R123, R114, R110.reuse, -R125.reuse ;  /* 0x0000006e727b7223 */ /* 0x180fe2000001087d */
[-C--:B------:R-:W-:Y:S01]  /*fa40*/  FFMA.FTZ R114, R112, R110.reuse, -R125 ;  /* 0x0000006e70727223 */ /* 0x080fe2000001087d */
[-C--:B------:R-:W-:Y:S01]  /*fa50*/  FFMA.FTZ R127, R124, R110.reuse, -R117 ;  /* 0x0000006e7c7f7223 */ /* 0x080fe20000010875 */
[----:B------:R-:W5:Y:S01]  /*fa60*/  LDSM.16.MT88.4 R20, [R149+0x8800] ;  /* 0x008800009514783b */ /* 0x000f620000004200 */
[-CC-:B------:R-:W-:Y:S01]  /*fa70*/  FFMA.FTZ R119, R130, R110.reuse, -R125.reuse ;  /* 0x0000006e82777223 */ /* 0x180fe2000001087d */
[----:B------:R-:W-:Y:S01]  /*fa80*/  MUFU.EX2 R24, R24 ;  /* 0x0000001800187308 */ /* 0x000fe20000000800 */
[-C--:B------:R-:W-:Y:S01]  /*fa90*/  FFMA.FTZ R112, R132, R110.reuse, -R125 ;  /* 0x0000006e84707223 */ /* 0x080fe2000001087d */
        /* <DEDUP_REMOVED lines=31> */
[C---:B--2---:R-:W-:Y:S07]  /*fc90*/  HMMA.16816.F32 R36, R84.reuse, R40, RZ ;  /* 0x000000285424723c */ /* 0x044fee00000018ff */
        /* <DEDUP_REMOVED lines=20> */
[----:B------:R-:W3:Y:S01]  /*fde0*/  MUFU.EX2 R129, R129 ;  /* 0x0000008100817308 */ /* 0x000ee20000000800 */
[C---:B------:R-:W-:Y:S07]  /*fdf0*/  HMMA.16816.F32 R76, R84.reuse, R78, RZ ;  /* 0x0000004e544c723c */ /* 0x040fee00000018ff */
[----:B------:R-:W-:Y:S01]  /*fe00*/  MUFU.EX2 R120, R120 ;  /* 0x0000007800787308 */ /* 0x000fe20000000800 */
[----:B------:R-:W-:Y:S01]  /*fe10*/  HMMA.16816.F32 R80, R84, R4, RZ ;  /* 0x000000045450723c */ /* 0x000fe200000018ff */
[----:B----4-:R-:W-:-:S02]  /*fe20*/  F2FP.F16.F32.PACK_AB R4, R28, R31 ;  /* 0x0000001f1c04723e */ /* 0x010fc400000000ff */
        /* <DEDUP_REMOVED lines=11> */
[C---:B-----5:R-:W-:Y:S05]  /*fee0*/  HMMA.16816.F32 R36, R4.reuse, R12, R36 ;  /* 0x0000000c0424723c */ /* 0x060fea0000001824 */
[----:B------:R-:W4:Y:S03]  /*fef0*/  MUFU.EX2 R118, R118 ;  /* 0x0000007600767308 */ /* 0x000f260000000800 */
[C---:B------:R-:W-:Y:S01]  /*ff00*/  HMMA.16816.F32 R40, R4.reuse, R14, R40 ;  /* 0x0000000e0428723c */ /* 0x040fe20000001828 */
[----:B------:R-:W5:Y:S04]  /*ff10*/  LDSM.16.MT88.4 R12, [R150+0xa800] ;  /* 0x00a80000960c783b */ /* 0x000f680000004200 */
[----:B------:R-:W-:Y:S03]  /*ff20*/  MUFU.EX2 R108, R108 ;  /* 0x0000006c006c7308 */ /* 0x000fe60000000800 */
[C---:B------:R-:W-:Y:S05]  /*ff30*/  HMMA.16816.F32 R44, R4.reuse, R20, R44 ;  /* 0x00000014042c723c */ /* 0x040fea000000182c */
[----:B------:R-:W4:Y:S03]  /*ff40*/  MUFU.EX2 R173, R173 ;  /* 0x000000ad00ad7308 */ /* 0x000f260000000800 */
[C---:B------:R-:W-:Y:S01]  /*ff50*/  HMMA.16816.F32 R48, R4.reuse, R22, R48 ;  /* 0x000000160430723c */ /* 0x040fe20000001830 */
[----:B------:R-:W-:Y:S07]  /*ff60*/  LDSM.16.MT88.4 R20, [R150+0x9000] ;  /* 0x009000009614783b */ /* 0x000fee0000004200 */
[C---:B------:R-:W-:Y:S08]  /*ff70*/  HMMA.16816.F32 R60, R4.reuse, R16, R60 ;  /* 0x00000010043c723c */ /* 0x040ff0000000183c */
        /* <DEDUP_REMOVED lines=8> */
[C---:B--2---:R-:W-:Y:S08]  /*10000*/  HMMA.16816.F32 R88, R4.reuse, R8, R88 ;  /* 0x000000080458723c */ /* 0x044ff00000001858 */
[C---:B------:R-:W-:Y:S01]  /*10010*/  HMMA.16816.F32 R76, R4.reuse, R10, R76 ;  /* 0x0000000a044c723c */ /* 0x040fe2000000184c */
[----:B------:R-:W2:Y:S07]  /*10020*/  LDSM.16.MT88.4 R8, [R151+0x9000] ;  /* 0x009000009708783b */ /* 0x000eae0000004200 */
[C---:B-----5:R-:W-:Y:S08]  /*10030*/  HMMA.16816.F32 R80, R4.reuse, R12, R80 ;  /* 0x0000000c0450723c */ /* 0x060ff00000001850 */
[----:B------:R-:W-:Y:S03]  /*10040*/  HMMA.16816.F32 R84, R4, R14, R84 ;  /* 0x0000000e0454723c */ /* 0x000fe60000001854 */
[----:B------:R-:W-:Y:S01]  /*10050*/  F2FP.F16.F32.PACK_AB R4, R114, R123 ;  /* 0x0000007b7204723e */ /* 0x000fe200000000ff */
[----:B------:R-:W5:Y:S01]  /*10060*/  LDSM.16.MT88.4 R12, [R151+0xb000] ;  /* 0x00b00000970c783b */ /* 0x000f620000004200 */
[----:B---3--:R-:W-:-:S02]  /*10070*/  F2FP.F16.F32.PACK_AB R5, R127, R122 ;  /* 0x0000007a7f05723e */ /* 0x008fc400000000ff */
        /* <DEDUP_REMOVED lines=14> */
[----:B------:R-:W-:Y:S07]  /*10160*/  LDSM.16.MT88.4 R16, [R151+0x9800] ;  /* 0x009800009710783b */ /* 0x000fee0000004200 */
[C---:B--2---:R-:W-:Y:S08]  /*10170*/  HMMA.16816.F32 R52, R4.reuse, R8, R52 ;  /* 0x000000080434723c */ /* 0x044ff00000001834 */
[C---:B------:R-:W-:Y:S01]  /*10180*/  HMMA.16816.F32 R56, R4.reuse, R10, R56 ;  /* 0x0000000a0438723c */ /* 0x040fe20000001838 */
[----:B------:R-:W1:Y:S07]  /*10190*/  LDSM.16.MT88.4 R8, [R149+0xb000] ;  /* 0x00b000009508783b */ /* 0x000e6e0000004200 */
[C---:B------:R-:W-:Y:S01]  /*101a0*/  HMMA.16816.F32 R40, R4.reuse, R22, R40 ;  /* 0x000000160428723c */ /* 0x040fe20000001828 */
[----:B------:R-:W-:Y:S07]  /*101b0*/  LDSM.16.MT88.4 R20, [R148+0x9800] ;  /* 0x009800009414783b */ /* 0x000fee0000004200 */
[C---:B---3--:R-:W-:Y:S08]  /*101c0*/  HMMA.16816.F32 R80, R4.reuse, R12, R80 ;  /* 0x0000000c0450723c */ /* 0x048ff00000001850 */
[C---:B------:R-:W-:Y:S01]  /*101d0*/  HMMA.16816.F32 R84, R4.reuse, R14, R84 ;  /* 0x0000000e0454723c */ /* 0x040fe20000001854 */
[----:B------:R-:W2:Y:S07]  /*101e0*/  LDSM.16.MT88.4 R12, [R149+0x9800] ;  /* 0x00980000950c783b */ /* 0x000eae0000004200 */
[C---:B-1----:R-:W-:Y:S08]  /*101f0*/  HMMA.16816.F32 R88, R4.reuse, R8, R88 ;  /* 0x000000080458723c */ /* 0x042ff00000001858 */
[----:B------:R-:W-:Y:S01]  /*10200*/  HMMA.16816.F32 R76, R4, R10, R76 ;  /* 0x0000000a044c723c */ /* 0x000fe2000000184c */
[----:B------:R-:W1:Y:S02]  /*10210*/  LDSM.16.MT88.4 R8, [R150+0x9800] ;  /* 0x009800009608783b */ /* 0x000e640000004200 */
[----:B------:R-:W-:-:S02]  /*10220*/  F2FP.F16.F32.PACK_AB R4, R131, R120 ;  /* 0x000000788304723e */ /* 0x000fc400000000ff */
[----:B----4-:R-:W-:Y:S02]  /*10230*/  F2FP.F16.F32.PACK_AB R5, R118, R115 ;  /* 0x000000737605723e */ /* 0x010fe400000000ff */
[----:B------:R-:W-:Y:S02]  /*10240*/  F2FP.F16.F32.PACK_AB R6, R175, R116 ;  /* 0x00000074af06723e */ /* 0x000fe400000000ff */
[----:B------:R-:W-:-:S07]  /*10250*/  F2FP.F16.F32.PACK_AB R7, R173, R108 ;  /* 0x0000006cad07723e */ /* 0x000fce00000000ff */
        /* <DEDUP_REMOVED lines=9> */
[----:B------:R-:W-:Y:S03]  /*102f0*/  HMMA.16816.F32 R52, R4, R20, R52 ;  /* 0x000000140434723c */ /* 0x000fe60000001834 */
        /* <DEDUP_REMOVED lines=27> */
[----:B------:R-:W-:Y:S03]  /*104b0*/  HMMA.16816.F32 R76, R4, R14, R76 ;  /* 0x0000000e044c723c */ /* 0x000fe6000000184c */
[----:B------:R-:W-:-:S04]  /*104c0*/  FADD.FTZ R108, R108, R115 ;  /* 0x000000736c6c7221 */ /* 0x000fc80000010000 */
[----:B------:R-:W-:Y:S01]  /*104d0*/  FADD.FTZ R173, R173, R108 ;  /* 0x0000006cadad7221 */ /* 0x000fe20000010000 */
[----:B-1----:R-:W-:Y:S03]  /*104e0*/  HMMA.16816.F32 R80, R4, R8, R80 ;  /* 0x000000080450723c */ /* 0x002fe60000001850 */
[----:B------:R-:W-:-:S04]  /*104f0*/  FADD.FTZ R9, R119, R114 ;  /* 0x0000007277097221 */ /* 0x000fc80000010000 */
[----:B------:R-:W-:Y:S01]  /*10500*/  FADD.FTZ R9, R112, R9 ;  /* 0x0000000970097221 */ /* 0x000fe20000010000 */
[----:B------:R-:W-:Y:S03]  /*10510*/  HMMA.16816.F32 R84, R4, R10, R84 ;  /* 0x0000000a0454723c */ /* 0x000fe60000001854 */
        /* <DEDUP_REMOVED lines=9> */
.L_x_9739:
        /* <DEDUP_REMOVED lines=78> */
.L_x_9734:
[----:B------:R-:W-:Y:S05]  /*10a90*/  BSYNC.RECONVERGENT B0 ;  /* 0x0000000000007941 */ /* 0x000fea0003800200 */
.L_x_9733:
[----:B------:R-:W1:Y:S01]  /*10aa0*/  S2UR UR6, SR_CgaCtaId ;  /* 0x00000000000679c3 */ /* 0x000e620000008800 */
[----:B------:R-:W-:Y:S01]  /*10ab0*/  IMAD.SHL.U32 R34, R3, 0x8, RZ ;  /* 0x0000000803227824 */ /* 0x000fe200078e00ff */
[----:B------:R-:W-:Y:S01]  /*10ac0*/  UMOV UR7, 0x400 ;  /* 0x0000040000077882 */ /* 0x000fe20000000000 */
[----:B------:R-:W-:Y:S01]  /*10ad0*/  ISETP.GE.AND P0, PT, R100, R164, PT ;  /* 0x000000a46400720c */ /* 0x000fe20003f06270 */
[----:B------:R-:W-:Y:S01]  /*10ae0*/  VIADD R165, R165, 0xffffffff ;  /* 0xffffffffa5a57836 */ /* 0x000fe20000000000 */
[----:B------:R-:W-:Y:S01]  /*10af0*/  LEA R176, P3, R154, R160, 0x5 ;  /* 0x000000a09ab07211 */ /* 0x000fe200078628ff */
[----:B------:R-:W-:Y:S01]  /*10b00*/  BSSY.RECONVERGENT B1, `(.L_x_9735) ;  /* 0x0000123000017945 */ /* 0x000fe20003800200 */
[C---:B------:R-:W-:Y:S02]  /*10b10*/  LOP3.LUT R32, R34.reuse, 0x1c0, RZ, 0xc0, !PT ;  /* 0x000001c022207812 */ /* 0x040fe400078ec0ff */
[----:B------:R-:W-:Y:S02]  /*10b20*/  LOP3.LUT R33, R34, 0x38, RZ, 0xc0, !PT ;  /* 0x0000003822217812 */ /* 0x000fe400078ec0ff */
[----:B------:R-:W-:Y:S01]  /*10b30*/  LOP3.LUT R3, R32, 0x38, R3, 0xf8, !PT ;  /* 0x0000003820037812 */ /* 0x000fe200078ef803 */
[C---:B------:R-:W-:Y:S01]  /*10b40*/  IMAD.SHL.U32 R32, R154.reuse, 0x20, RZ ;  /* 0x000000209a207824 */ /* 0x040fe200078e00ff */
[----:B------:R-:W-:Y:S02]  /*10b50*/  ISETP.GE.AND P1, PT, R33, R164, PT ;  /* 0x000000a42100720c */ /* 0x000fe40003f26270 */
[--C-:B------:R-:W-:Y:S02]  /*10b60*/  LOP3.LUT R3, R3, 0x38, R34.reuse, 0x78, !PT ;  /* 0x0000003803037812 */ /* 0x100fe400078e7822 */
[--C-:B------:R-:W-:Y:S02]  /*10b70*/  LEA.HI.X R177, R154, R161, R155.reuse, 0x5, P3 ;  /* 0x000000a19ab17211 */ /* 0x100fe400018f2c9b */
[----:B------:R-:W-:Y:S02]  /*10b80*/  LOP3.LUT R33, R3, 0x1e00, R34, 0xf8, !PT ;  /* 0x00001e0003217812 */ /* 0x000fe400078ef822 */
[----:B------:R-:W-:Y:S01]  /*10b90*/  IADD3 R34, P4, PT, R32, R176, RZ ;  /* 0x000000b020227210 */ /* 0x000fe20007f9e0ff */
[----:B-1----:R-:W-:Y:S03]  /*10ba0*/  ULEA UR6, UR6, UR7, 0x18 ;  /* 0x0000000706067291 */ /* 0x002fe6000f8ec0ff */
[----:B------:R-:W-:Y:S03]  /*10bb0*/  IADD3 R32, P3, PT, R34, R32, RZ ;  /* 0x0000002022207210 */ /* 0x000fe60007f7e0ff */
[----:B------:R-:W-:Y:S02]  /*10bc0*/  LEA R3, R33, UR6, 0x1 ;  /* 0x0000000621037c11 */ /* 0x000fe4000f8e08ff */
[----:B------:R-:W-:Y:S03]  /*10bd0*/  SHF.L.U64.HI R33, R154, 0x5, R155 ;  /* 0x000000059a217819 */ /* 0x000fe6000001029b */
[----:B------:R-:W-:Y:S01]  /*10be0*/  @!PT LDS RZ, [RZ] ;  /* 0x00000000fffff984 */ /* 0x000fe20000000800 */
[----:B------:R-:W-:Y:S01]  /*10bf0*/  @!PT LDS RZ, [RZ] ;  /* 0x00000000fffff984 */ /* 0x000fe20000000800 */
[----:B------:R-:W-:Y:S01]  /*10c00*/  @!PT LDS RZ, [RZ] ;  /* 0x00000000fffff984 */ /* 0x000fe20000000800 */
[----:B------:R-:W-:Y:S02]  /*10c10*/  @!P1 LDGSTS.E.BYPASS.LTC128B.128 [R3+0x8000], desc[UR4][R160.64] ;  /* 0x08000000a0039fae */ /* 0x000fe4000b981a04 */
[----:B------:R-:W-:Y:S02]  /*10c20*/  IMAD.X R35, R33, 0x1, R177, P4 ;  /* 0x0000000121237824 */ /* 0x000fe400020e06b1 */
[----:B------:R-:W-:Y:S02]  /*10c30*/  @P1 STS.128 [R3+0x8000], RZ ;  /* 0x008000ff03001388 */ /* 0x000fe40000000c00 */
[----:B------:R-:W-:Y:S01]  /*10c40*/  IMAD.X R33, R35, 0x1, R33, P3 ;  /* 0x0000000123217824 */ /* 0x000fe200018e0621 */
[----:B------:R-:W-:Y:S01]  /*10c50*/  ISETP.GT.AND P3, PT, R165, R156, PT ;  /* 0x0000009ca500720c */ /* 0x000fe20003f64270 */
        /* <DEDUP_REMOVED lines=55> */
[----:B-1----:R-:W-:Y:S01]  /*10fd0*/  HMMA.16816.F32 R32, R104, R122, RZ ;  /* 0x0000007a6820723c */ /* 0x002fe200000018ff */
[----:B------:R-:W1:Y:S04]  /*10fe0*/  LDSM.16.M88.4 R104, [R144] ;  /* 0x000000009068783b */ /* 0x000e680000000200 */
[----:B------:R-:W3:Y:S03]  /*10ff0*/  LDSM.16.M88.4 R120, [R141+0x5000] ;  /* 0x005000008d78783b */ /* 0x000ee60000000200 */
[C---:B------:R-:W-:Y:S08]  /*11000*/  HMMA.16816.F32 R4, R124.reuse, R128, R4 ;  /* 0x000000807c04723c */ /* 0x040ff00000001804 */
[C---:B------:R-:W-:Y:S01]  /*11010*/  HMMA.16816.F32 R8, R124.reuse, R130, R8 ;  /* 0x000000827c08723c */ /* 0x040fe20000001808 */
[----:B------:R-:W4:Y:S07]  /*11020*/  LDSM.16.M88.4 R128, [R141+0x5800] ;  /* 0x005800008d80783b */ /* 0x000f2e0000000200 */
        /* <DEDUP_REMOVED lines=32> */
[----:B------:R-:W-:Y:S04]  /*11230*/  LDSM.16.M88.4 R108, [R145+0x2000] ;  /* 0x00200000916c783b */ /* 0x000fe80000000200 */
[----:B------:R-:W-:Y:S03]  /*11240*/  LDSM.16.M88.4 R120, [R142+0x6800] ;  /* 0x006800008e78783b */ /* 0x000fe60000000200 */
[C---:B-1----:R-:W-:Y:S08]  /*11250*/  HMMA.16816.F32 R4, R104.reuse, R112, R4 ;  /* 0x000000706804723c */ /* 0x042ff00000001804 */
[C---:B------:R-:W-:Y:S01]  /*11260*/  HMMA.16816.F32 R8, R104.reuse, R114, R8 ;  /* 0x000000726808723c */ /* 0x040fe20000001808 */
[----:B------:R-:W1:Y:S07]  /*11270*/  LDSM.16.M88.4 R112, [R142+0x6000] ;  /* 0x006000008e70783b */ /* 0x000e6e0000000200 */
[C---:B----4-:R-:W-:Y:S08]  /*11280*/  HMMA.16816.F32 R12, R104.reuse, R124, R12 ;  /* 0x0000007c680c723c */ /* 0x050ff0000000180c */
[C---:B------:R-:W-:Y:S01]  /*11290*/  HMMA.16816.F32 R16, R104.reuse, R126, R16 ;  /* 0x0000007e6810723c */ /* 0x040fe20000001810 */
[----:B------:R-:W3:Y:S07]  /*112a0*/  LDSM.16.M88.4 R124, [R142+0x7000] ;  /* 0x007000008e7c783b */ /* 0x000eee0000000200 */
[C---:B------:R-:W-:Y:S08]  /*112b0*/  HMMA.16816.F32 R20, R104.reuse, R128, R20 ;  /* 0x000000806814723c */ /* 0x040ff00000001814 */
[C---:B------:R-:W-:Y:S01]  /*112c0*/  HMMA.16816.F32 R24, R104.reuse, R130, R24 ;  /* 0x000000826818723c */ /* 0x040fe20000001818 */
[----:B------:R-:W4:Y:S07]  /*112d0*/  LDSM.16.M88.4 R128, [R142+0x7800] ;  /* 0x007800008e80783b */ /* 0x000f2e0000000200 */
[C---:B--2---:R-:W-:Y:S08]  /*112e0*/  HMMA.16816.F32 R28, R104.reuse, R116, R28 ;  /* 0x00000074681c723c */ /* 0x044ff0000000181c */
        /* <DEDUP_REMOVED lines=24> */
[----:B------:R-:W2:Y:S01]  /*11470*/  LDSM.16.M88.4 R120, [R140+0x7000] ;  /* 0x007000008c78783b */ /* 0x000ea20000000200 */
[----:B------:R-:W-:Y:S04]  /*11480*/  DEPBAR.LE SB0, 0x0 ;  /* 0x000080000000791a */ /* 0x000fe80000000000 */
[----:B------:R-:W-:Y:S02]  /*11490*/  BAR.SYNC.DEFER_BLOCKING 0x0 ;  /* 0x0000000000007b1d */ /* 0x000fe40000010000 */
[C---:B---3--:R-:W-:Y:S08]  /*114a0*/  HMMA.16816.F32 R28, R104.reuse, R124, R28 ;  /* 0x0000007c681c723c */ /* 0x048ff0000000181c */
[----:B------:R-:W-:Y:S08]  /*114b0*/  HMMA.16816.F32 R32, R104, R126, R32 ;  /* 0x0000007e6820723c */ /* 0x000ff00000001820 */
[C---:B-1----:R-:W-:Y:S08]  /*114c0*/  HMMA.16816.F32 R4, R108.reuse, R112, R4 ;  /* 0x000000706c04723c */ /* 0x042ff00000001804 */
[C---:B------:R-:W-:Y:S08]  /*114d0*/  HMMA.16816.F32 R8, R108.reuse, R114, R8 ;  /* 0x000000726c08723c */ /* 0x040ff00000001808 */
[C---:B----4-:R-:W-:Y:S08]  /*114e0*/  HMMA.16816.F32 R12, R108.reuse, R116, R12 ;  /* 0x000000746c0c723c */ /* 0x050ff0000000180c */
[C---:B------:R-:W-:Y:S08]  /*114f0*/  HMMA.16816.F32 R16, R108.reuse, R118, R16 ;  /* 0x000000766c10723c */ /* 0x040ff00000001810 */
[C---:B--2---:R-:W-:Y:S08]  /*11500*/  HMMA.16816.F32 R20, R108.reuse, R120, R20 ;  /* 0x000000786c14723c */ /* 0x044ff00000001814 */
        /* <DEDUP_REMOVED lines=79> */
.L_x_9738:
[----:B------:R-:W-:Y:S05]  /*11a00*/  BSYNC.RECONVERGENT B0 ;  /* 0x0000000000007941 */ /* 0x000fea0003800200 */
.L_x_9737:
        /* <DEDUP_REMOVED lines=13> */
[----:B-1----:R-:W-:Y:S05]  /*11ae0*/  @!P0 IMAD.MOV.U32 R159, RZ, RZ, R157 ;  /* 0x000000ffff9f8224 */ /* 0x002fea00078e009d */
        /* <DEDUP_REMOVED lines=36> */
.L_x_9736:
[----:B------:R-:W-:Y:S05]  /*11d30*/  BSYNC.RECONVERGENT B1 ;  /* 0x0000000000017941 */ /* 0x000fea0003800200 */
.L_x_9735:
[----:B------:R-:W3:Y:S01]  /*11d40*/  LD.E R104, desc[UR4][R102.64+0xdc] ;  /* 0x0000dc0466687980 */ /* 0x000ee2000c101900 */
[----:B------:R-:W-:Y:S02]  /*11d50*/  FMNMX3.FTZ R101, R2, R4, R5, !PT ;  /* 0x0000000402657276 */ /* 0x000fe40007810005 */
[----:B--2---:R-:W-:Y:S01]  /*11d60*/  FMNMX3.FTZ R3, R0, R6, R7, !PT ;  /* 0x0000000600037276 */ /* 0x004fe20007810007 */
        /* <DEDUP_REMOVED lines=18> */
[----:B-1----:R-:W-:Y:S07]  /*11e90*/  FMNMX.FTZ R110, R107, R112, !PT ;  /* 0x000000706b6e7209 */ /* 0x002fee0007810000 */
[----:B------:R-:W-:Y:S01]  /*11ea0*/  LDSM.16.MT88.4 R112, [R150+0x8000] ;  /* 0x008000009670783b */ /* 0x000fe20000004200 */
[----:B--2---:R-:W-:Y:S07]  /*11eb0*/  FMNMX.FTZ R106, R108, R3, !PT ;  /* 0x000000036c6a7209 */ /* 0x004fee0007810000 */
[----:B------:R-:W1:Y:S08]  /*11ec0*/  SHFL.BFLY PT, R101, R110, 0x1, 0x1f ;  /* 0x0c201f006e657f89 */ /* 0x000e7000000e0000 */
[----:B------:R-:W2:Y:S01]  /*11ed0*/  SHFL.BFLY PT, R3, R106, 0x1, 0x1f ;  /* 0x0c201f006a037f89 */ /* 0x000ea200000e0000 */
[----:B-1----:R-:W-:Y:S07]  /*11ee0*/  FMNMX.FTZ R101, R110, R101, !PT ;  /* 0x000000656e657209 */ /* 0x002fee0007810000 */
[----:B------:R-:W1:Y:S01]  /*11ef0*/  LDSM.16.MT88.4 R108, [R151+0x8000] ;  /* 0x00800000976c783b */ /* 0x000e620000004200 */
[----:B--2---:R-:W-:Y:S01]  /*11f00*/  FMNMX.FTZ R3, R106, R3, !PT ;  /* 0x000000036a037209 */ /* 0x004fe20007810000 */
[C---:B------:R-:W-:Y:S01]  /*11f10*/  FADD.FTZ R105, -R101.reuse, R2 ;  /* 0x0000000265697221 */ /* 0x040fe20000010100 */
[----:B------:R-:W-:Y:S01]  /*11f20*/  FSETP.NEU.FTZ.AND P0, PT, R101, -INF , PT ;  /* 0xff8000006500780b */ /* 0x000fe20003f1d000 */
[C---:B---3--:R-:W-:Y:S02]  /*11f30*/  FMUL.FTZ R129, R104.reuse, R101 ;  /* 0x0000006568817220 */ /* 0x048fe40000410000 */
        /* <DEDUP_REMOVED lines=21> */
[----:B------:R-:W-:Y:S01]  /*12090*/  FFMA.FTZ R132, R32, R104, -R129 ;  /* 0x0000006820847223 */ /* 0x000fe20000010881 */
        /* <DEDUP_REMOVED lines=9> */
[----:B------:R-:W-:Y:S01]  /*12130*/  FMUL.FTZ R41, R2, R41 ;  /* 0x0000002902297220 */ /* 0x000fe20000410000 */
[----:B------:R-:W-:Y:S03]  /*12140*/  FFMA.FTZ R134, R34, R104, -R127 ;  /* 0x0000006822867223 */ /* 0x000fe6000001087f */
        /* <DEDUP_REMOVED lines=48> */
[----:B------:R-:W4:Y:S01]  /*12450*/  MUFU.EX2 R125, R125 ;  /* 0x0000007d007d7308 */ /* 0x000f220000000800 */
[----:B--2---:R-:W-:Y:S01]  /*12460*/  F2FP.F16.F32.PACK_AB R98, R121, R106 ;  /* 0x0000006a7962723e */ /* 0x004fe200000000ff */
[----:B------:R-:W-:Y:S01]  /*12470*/  FMUL.FTZ R75, R0, R75 ;  /* 0x0000004b004b7220 */ /* 0x000fe20000410000 */
[C---:B------:R-:W-:Y:S01]  /*12480*/  FMUL.FTZ R76, R2.reuse, R76 ;  /* 0x0000004c024c7220 */ /* 0x040fe20000410000 */
[----:B------:R-:W-:Y:S01]  /*12490*/  FMUL.FTZ R77, R2, R77 ;  /* 0x0000004d024d7220 */ /* 0x000fe20000410000 */
[C---:B------:R-:W-:Y:S01]  /*124a0*/  FMUL.FTZ R78, R0.reuse, R78 ;  /* 0x0000004e004e7220 */ /* 0x040fe20000410000 */
[----:B------:R-:W-:Y:S01]  /*124b0*/  FMUL.FTZ R79, R0, R79 ;  /* 0x0000004f004f7220 */ /* 0x000fe20000410000 */
[-CC-:B------:R-:W-:Y:S01]  /*124c0*/  FFMA.FTZ R124, R16, R104.reuse, -R129.reuse ;  /* 0x00000068107c7223 */ /* 0x180fe20000010881 */
[-C--:B------:R-:W-:Y:S01]  /*124d0*/  FFMA.FTZ R131, R17, R104.reuse, -R129 ;  /* 0x0000006811837223 */ /* 0x080fe20000010881 */
[-CC-:B------:R-:W-:Y:S01]  /*124e0*/  FFMA.FTZ R133, R18, R104.reuse, -R127.reuse ;  /* 0x0000006812857223 */ /* 0x180fe2000001087f */
[----:B------:R-:W-:Y:S01]  /*124f0*/  FFMA.FTZ R126, R19, R104, -R127 ;  /* 0x00000068137e7223 */ /* 0x000fe2000001087f */
[C---:B------:R-:W-:Y:S01]  /*12500*/  FMUL.FTZ R80, R2.reuse, R80 ;  /* 0x0000005002507220 */ /* 0x040fe20000410000 */
[----:B------:R-:W-:Y:S01]  /*12510*/  FMUL.FTZ R81, R2, R81 ;  /* 0x0000005102517220 */ /* 0x000fe20000410000 */
[----:B------:R-:W-:Y:S01]  /*12520*/  MUFU.EX2 R124, R124 ;  /* 0x0000007c007c7308 */ /* 0x000fe20000000800 */
[C---:B------:R-:W-:Y:S01]  /*12530*/  FMUL.FTZ R82, R0.reuse, R82 ;  /* 0x0000005200527220 */ /* 0x040fe20000410000 */
[----:B------:R-:W-:Y:S01]  /*12540*/  FMUL.FTZ R83, R0, R83 ;  /* 0x0000005300537220 */ /* 0x000fe20000410000 */
[C---:B------:R-:W-:Y:S01]  /*12550*/  FMUL.FTZ R16, R2.reuse, R84 ;  /* 0x0000005402107220 */ /* 0x040fe20000410000 */
[----:B----4-:R-:W-:Y:S01]  /*12560*/  F2FP.F16.F32.PACK_AB R99, R125, R122 ;  /* 0x0000007a7d63723e */ /* 0x010fe200000000ff */
[----:B------:R-:W-:Y:S01]  /*12570*/  FMUL.FTZ R17, R2, R85 ;  /* 0x0000005502117220 */ /* 0x000fe20000410000 */
[C---:B------:R-:W-:Y:S01]  /*12580*/  FMUL.FTZ R18, R0.reuse, R86 ;  /* 0x0000005600127220 */ /* 0x040fe20000410000 */
[----:B------:R-:W-:Y:S03]  /*12590*/  FMUL.FTZ R19, R0, R87 ;  /* 0x0000005700137220 */ /* 0x000fe60000410000 */
[----:B------:R-:W2:Y:S01]  /*125a0*/  MUFU.EX2 R131, R131 ;  /* 0x0000008300837308 */ /* 0x000ea20000000800 */
[----:B------:R-:W-:Y:S01]  /*125b0*/  FFMA.FTZ R21, R21, R104, -R129 ;  /* 0x0000006815157223 */ /* 0x000fe20000010881 */
[----:B------:R-:W-:Y:S01]  /*125c0*/  FFMA.FTZ R107, R2, R175, R107 ;  /* 0x000000af026b7223 */ /* 0x000fe2000001006b */
[C---:B-1----:R-:W-:Y:S07]  /*125d0*/  HMMA.16816.F32 R4, R96.reuse, R108, R4 ;  /* 0x0000006c6004723c */ /* 0x042fee0000001804 */
[----:B------:R-:W-:Y:S01]  /*125e0*/  MUFU.EX2 R133, R133 ;  /* 0x0000008500857308 */ /* 0x000fe20000000800 */
[----:B------:R-:W-:Y:S01]  /*125f0*/  ISETP.GT.AND P0, PT, R165, R156, PT ;  /* 0x0000009ca500720c */ /* 0x000fe20003f04270 */
[----:B------:R-:W-:Y:S01]  /*12600*/  FFMA.FTZ R123, R0, R173, R123 ;  /* 0x000000ad007b7223 */ /* 0x000fe2000001007b */
[C---:B------:R-:W-:Y:S01]  /*12610*/  HMMA.16816.F32 R8, R96.reuse, R110, R8 ;  /* 0x0000006e6008723c */ /* 0x040fe20000001808 */
[----:B------:R-:W1:Y:S02]  /*12620*/  LDSM.16.MT88.4 R108, [R151+0xa000] ;  /* 0x00a00000976c783b */ /* 0x000e640000004200 */
[----:B------:R-:W-:Y:S01]  /*12630*/  FADD.FTZ R107, R120, R107 ;  /* 0x0000006b786b7221 */ /* 0x000fe20000010000 */
[----:B------:R-:W-:Y:S03]  /*12640*/  FADD.FTZ R123, R105, R123 ;  /* 0x0000007b697b7221 */ /* 0x000fe60000010000 */
[----:B------:R-:W4:Y:S01]  /*12650*/  MUFU.EX2 R126, R126 ;  /* 0x0000007e007e7308 */ /* 0x000f220000000800 */
[----:B--2---:R-:W-:Y:S01]  /*12660*/  F2FP.F16.F32.PACK_AB R86, R131, R124 ;  /* 0x0000007c8356723e */ /* 0x004fe200000000ff */
[----:B------:R-:W-:Y:S01]  /*12670*/  FADD.FTZ R106, R106, R107 ;  /* 0x0000006b6a6a7221 */ /* 0x000fe20000010000 */
[C---:B------:R-:W-:Y:S03]  /*12680*/  HMMA.16816.F32 R36, R96.reuse, R112, R36 ;  /* 0x000000706024723c */ /* 0x040fe60000001824 */
[----:B------:R-:W-:Y:S01]  /*12690*/  FADD.FTZ R122, R122, R123 ;  /* 0x0000007b7a7a7221 */ /* 0x000fe20000010000 */
[----:B------:R-:W-:Y:S03]  /*126a0*/  FADD.FTZ R121, R121, R106 ;  /* 0x0000006a79797221 */ /* 0x000fe60000010000 */
[----:B------:R-:W-:Y:S01]  /*126b0*/  MUFU.EX2 R128, R128 ;  /* 0x0000008000807308 */ /* 0x000fe20000000800 */
[----:B------:R-:W-:Y:S01]  /*126c0*/  FADD.FTZ R122, R125, R122 ;  /* 0x0000007a7d7a7221 */ /* 0x000fe20000010000 */
[C---:B------:R-:W-:Y:S01]  /*126d0*/  HMMA.16816.F32 R40, R96.reuse, R114, R40 ;  /* 0x000000726028723c */ /* 0x040fe20000001828 */
[----:B------:R-:W2:Y:S07]  /*126e0*/  LDSM.16.MT88.4 R112, [R150+0xa000] ;  /* 0x00a000009670783b */ /* 0x000eae0000004200 */
[----:B------:R-:W-:Y:S01]  /*126f0*/  MUFU.EX2 R135, R135 ;  /* 0x0000008700877308 */ /* 0x000fe20000000800 */
[----:B----4-:R-:W-:Y:S01]  /*12700*/  F2FP.F16.F32.PACK_AB R87, R126, R133 ;  /* 0x000000857e57723e */ /* 0x010fe200000000ff */
[C---:B------:R-:W-:Y:S03]  /*12710*/  HMMA.16816.F32 R44, R96.reuse, R116, R44 ;  /* 0x00000074602c723c */ /* 0x040fe6000000182c */
[--C-:B------:R-:W-:Y:S01]  /*12720*/  FFMA.FTZ R116, R12, R104, -R129.reuse ;  /* 0x000000680c747223 */ /* 0x100fe20000010881 */
[C---:B------:R-:W-:Y:S01]  /*12730*/  FMUL.FTZ R12, R2.reuse, R88 ;  /* 0x00000058020c7220 */ /* 0x040fe20000410000 */
[-C--:B------:R-:W-:Y:S01]  /*12740*/  FFMA.FTZ R117, R13, R104.reuse, -R129 ;  /* 0x000000680d757223 */ /* 0x080fe20000010881 */
[----:B------:R-:W-:Y:S02]  /*12750*/  FMUL.FTZ R13, R2, R89 ;  /* 0x00000059020d7220 */ /* 0x000fe40000410000 */
[----:B------:R-:W-:Y:S01]  /*12760*/  MUFU.EX2 R137, R137 ;  /* 0x0000008900897308 */ /* 0x000fe20000000800 */
[C---:B------:R-:W-:Y:S03]  /*12770*/  HMMA.16816.F32 R48, R96.reuse, R118, R48 ;  /* 0x000000766030723c */ /* 0x040fe60000001830 */
[--C-:B------:R-:W-:Y:S01]  /*12780*/  FFMA.FTZ R119, R14, R104, -R127.reuse ;  /* 0x000000680e777223 */ /* 0x100fe2000001087f */
[C---:B------:R-:W-:Y:S01]  /*12790*/  FMUL.FTZ R14, R0.reuse, R90 ;  /* 0x0000005a000e7220 */ /* 0x040fe20000410000 */
[----:B------:R-:W-:Y:S01]  /*127a0*/  FFMA.FTZ R118, R15, R104, -R127 ;  /* 0x000000680f767223 */ /* 0x000fe2000001087f */
[----:B------:R-:W-:Y:S03]  /*127b0*/  FMUL.FTZ R15, R0, R91 ;  /* 0x0000005b000f7220 */ /* 0x000fe60000410000 */
[----:B------:R-:W-:Y:S01]  /*127c0*/  MUFU.EX2 R116, R116 ;  /* 0x0000007400747308 */ /* 0x000fe20000000800 */
[C---:B---3--:R-:W-:Y:S01]  /*127d0*/  HMMA.16816.F32 R52, R96.reuse, R92, R52 ;  /* 0x0000005c6034723c */ /* 0x048fe20000001834 */
[----:B------:R-:W-:Y:S02]  /*127e0*/  LDSM.16.MT88.4 R88, [R151+0x8800] ;  /* 0x008800009758783b */ /* 0x000fe40000004200 */
[----:B------:R-:W-:Y:S02]  /*127f0*/  MOV R0, R3 ;  /* 0x0000000300007202 */ /* 0x000fe40000000f00 */
[----:B------:R-:W-:Y:S04]  /*12800*/  MOV R2, R101 ;  /* 0x0000006500027202 */ /* 0x000fe80000000f00 */
[----:B------:R-:W3:Y:S01]  /*12810*/  MUFU.EX2 R117, R117 ;  /* 0x0000007500757308 */ /* 0x000ee20000000800 */
[C---:B------:R-:W-:Y:S01]  /*12820*/  HMMA.16816.F32 R56, R96.reuse, R94, R56 ;  /* 0x0000005e6038723c */ /* 0x040fe20000001838 */
[----:B------:R-:W4:Y:S08]  /*12830*/  LDSM.16.MT88.4 R92, [R149+0xa000] ;  /* 0x00a00000955c783b */ /* 0x000f300000004200 */
[----:B------:R-:W-:Y:S01]  /*12840*/  MUFU.EX2 R119, R119 ;  /* 0x0000007700777308 */ /* 0x000fe20000000800 */
[C---:B-1----:R-:W-:Y:S09]  /*12850*/  HMMA.16816.F32 R60, R96.reuse, R108, R60 ;  /* 0x0000006c603c723c */ /* 0x042ff2000000183c */
[----:B------:R-:W1:Y:S01]  /*12860*/  MUFU.EX2 R118, R118 ;  /* 0x0000007600767308 */ /* 0x000e620000000800 */
[C---:B------:R-:W-:Y:S01]  /*12870*/  HMMA.16816.F32 R64, R96.reuse, R110, R64 ;  /* 0x0000006e6040723c */ /* 0x040fe20000001840 */
[----:B------:R-:W5:Y:S02]  /*12880*/  LDSM.16.MT88.4 R108, [R148+0xa000] ;  /* 0x00a00000946c783b */ /* 0x000f640000004200 */
[C---:B---3--:R-:W-:Y:S01]  /*12890*/  F2FP.F16.F32.PACK_AB R84, R117.reuse, R116 ;  /* 0x000000747554723e */ /* 0x048fe200000000ff */
[----:B------:R-:W-:Y:S05]  /*128a0*/  FADD.FTZ R116, R116, R121 ;  /* 0x0000007974747221 */ /* 0x000fea0000010000 */
[----:B------:R-:W-:Y:S01]  /*128b0*/  MUFU.EX2 R130, R130 ;  /* 0x0000008200827308 */ /* 0x000fe20000000800 */
[C---:B--2---:R-:W-:Y:S03]  /*128c0*/  HMMA.16816.F32 R68, R96.reuse, R112, R68 ;  /* 0x000000706044723c */ /* 0x044fe60000001844 */
[----:B------:R-:W-:Y:S06]  /*128d0*/  FADD.FTZ R117, R117, R116 ;  /* 0x0000007475757221 */ /* 0x000fec0000010000 */
[----:B------:R-:W-:Y:S01]  /*128e0*/  MUFU.EX2 R132, R132 ;  /* 0x0000008400847308 */ /* 0x000fe20000000800 */
[C---:B------:R-:W-:Y:S01]  /*128f0*/  HMMA.16816.F32 R72, R96.reuse, R114, R72 ;  /* 0x000000726048723c */ /* 0x040fe20000001848 */
[----:B------:R-:W-:Y:S02]  /*12900*/  LDSM.16.MT88.4 R112, [R149+0x8800] ;  /* 0x008800009570783b */ /* 0x000fe40000004200 */
[----:B-1----:R-:W-:Y:S01]  /*12910*/  F2FP.F16.F32.PACK_AB R85, R118, R119 ;  /* 0x000000777655723e */ /* 0x002fe200000000ff */
[----:B------:R-:W-:Y:S01]  /*12920*/  FADD.FTZ R119, R119, R122 ;  /* 0x0000007a77777221 */ /* 0x000fe20000010000 */
[----:B------:R-:W-:Y:S04]  /*12930*/  FADD.FTZ R124, R124, R117 ;  /* 0x000000757c7c7221 */ /* 0x000fe80000010000 */
[----:B------:R-:W-:Y:S01]  /*12940*/  MUFU.EX2 R134, R134 ;  /* 0x0000008600867308 */ /* 0x000fe20000000800 */
[----:B------:R-:W-:Y:S01]  /*12950*/  FADD.FTZ R118, R118, R119 ;  /* 0x0000007776767221 */ /* 0x000fe20000010000 */
[C---:B----4-:R-:W-:Y:S03]  /*12960*/  HMMA.16816.F32 R12, R96.reuse, R92, R12 ;  /* 0x0000005c600c723c */ /* 0x050fe6000000180c */
[----:B------:R-:W-:Y:S01]  /*12970*/  FADD.FTZ R133, R133, R118 ;  /* 0x0000007685857221 */ /* 0x000fe20000010000 */
[----:B------:R-:W-:Y:S03]  /*12980*/  FADD.FTZ R131, R131, R124 ;  /* 0x0000007c83837221 */ /* 0x000fe60000010000 */
[----:B------:R-:W-:Y:S01]  /*12990*/  FADD.FTZ R133, R126, R133 ;  /* 0x000000857e857221 */ /* 0x000fe20000010000 */
[C---:B------:R-:W-:Y:S01]  /*129a0*/  HMMA.16816.F32 R76, R96.reuse, R94, R76 ;  /* 0x0000005e604c723c */ /* 0x040fe2000000184c */
[----:B------:R-:W1:Y:S07]  /*129b0*/  LDSM.16.MT88.4 R92, [R150+0x8800] ;  /* 0x00880000965c783b */ /* 0x000e6e0000004200 */
[C---:B-----5:R-:W-:Y:S08]  /*129c0*/  HMMA.16816.F32 R80, R96.reuse, R108, R80 ;  /* 0x0000006c6050723c */ /* 0x060ff00000001850 */
        /* <DEDUP_REMOVED lines=33> */
[C---:B---3--:R-:W-:Y:S01]  /*12be0*/  F2FP.F16.F32.PACK_AB R20, R109.reuse, R112 ;  /* 0x000000706d14723e */ /* 0x048fe200000000ff */
[----:B------:R-:W-:Y:S01]  /*12bf0*/  FADD.FTZ R112, R112, R131 ;  /* 0x0000008370707221 */ /* 0x000fe20000010000 */
[----:B------:R-:W-:Y:S01]  /*12c00*/  LDSM.16.MT88.4 R32, [R148+0x9800] ;  /* 0x009800009420783b */ /* 0x000fe20000004200 */
[C---:B------:R-:W-:Y:S06]  /*12c10*/  HMMA.16816.F32 R72, R84.reuse, R90, R72 ;  /* 0x0000005a5448723c */ /* 0x040fec0000001848 */
[----:B------:R-:W3:Y:S01]  /*12c20*/  MUFU.EX2 R111, R111 ;  /* 0x0000006f006f7308 */ /* 0x000ee20000000800 */
[----:B------:R-:W-:Y:S01]  /*12c30*/  FADD.FTZ R109, R109, R112 ;  /* 0x000000706d6d7221 */ /* 0x000fe20000010000 */
[----:B------:R-:W5:Y:S01]  /*12c40*/  LDSM.16.MT88.4 R88, [R151+0x9000] ;  /* 0x009000009758783b */ /* 0x000f620000004200 */
[C---:B-1----:R-:W-:Y:S07]  /*12c50*/  HMMA.16816.F32 R12, R84.reuse, R92, R12 ;  /* 0x0000005c540c723c */ /* 0x042fee000000180c */
[----:B------:R-:W1:Y:S01]  /*12c60*/  MUFU.EX2 R115, R115 ;  /* 0x0000007300737308 */ /* 0x000e620000000800 */
[----:B----4-:R-:W-:Y:S01]  /*12c70*/  F2FP.F16.F32.PACK_AB R22, R113, R110 ;  /* 0x0000006e7116723e */ /* 0x010fe200000000ff */
[----:B------:R-:W-:Y:S01]  /*12c80*/  FADD.FTZ R110, R110, R109 ;  /* 0x0000006d6e6e7221 */ /* 0x000fe20000010000 */
[C---:B------:R-:W-:Y:S01]  /*12c90*/  HMMA.16816.F32 R76, R84.reuse, R94, R76 ;  /* 0x0000005e544c723c */ /* 0x040fe2000000184c */
[----:B------:R-:W-:Y:S06]  /*12ca0*/  LDSM.16.MT88.4 R92, [R148+0x9000] ;  /* 0x00900000945c783b */ /* 0x000fec0000004200 */
[----:B------:R-:W4:Y:S01]  /*12cb0*/  MUFU.EX2 R129, R129 ;  /* 0x0000008100817308 */ /* 0x000f220000000800 */
[----:B---3--:R-:W-:Y:S01]  /*12cc0*/  F2FP.F16.F32.PACK_AB R21, R111, R108 ;  /* 0x0000006c6f15723e */ /* 0x008fe200000000ff */
[----:B------:R-:W-:Y:S01]  /*12cd0*/  FADD.FTZ R108, R108, R133 ;  /* 0x000000856c6c7221 */ /* 0x000fe20000010000 */
[----:B------:R-:W-:Y:S01]  /*12ce0*/  FADD.FTZ R113, R113, R110 ;  /* 0x0000006e71717221 */ /* 0x000fe20000010000 */
[C---:B--2---:R-:W-:Y:S06]  /*12cf0*/  HMMA.16816.F32 R80, R84.reuse, R96, R80 ;  /* 0x000000605450723c */ /* 0x044fec0000001850 */
        /* <DEDUP_REMOVED lines=28> */
[----:B------:R-:W-:Y:S01]  /*12ec0*/  F2FP.F16.F32.PACK_AB R84, R135, R128 ;  /* 0x000000808754723e */ /* 0x000fe200000000ff */
[----:B------:R-:W-:Y:S01]  /*12ed0*/  FADD.FTZ R128, R128, R113 ;  /* 0x0000007180807221 */ /* 0x000fe20000010000 */
[C---:B------:R-:W-:Y:S01]  /*12ee0*/  F2FP.F16.F32.PACK_AB R85, R130.reuse, R137 ;  /* 0x000000898255723e */ /* 0x040fe200000000ff */
[----:B------:R-:W-:Y:S02]  /*12ef0*/  FADD.FTZ R137, R137, R114 ;  /* 0x0000007289897221 */ /* 0x000fe40000010000 */
[----:B------:R-:W-:Y:S01]  /*12f00*/  HMMA.16816.F32 R16, R20, R86, R16 ;  /* 0x000000561410723c */ /* 0x000fe20000001810 */
[----:B------:R-:W1:Y:S02]  /*12f10*/  LDSM.16.MT88.4 R20, [R151+0xb800] ;  /* 0x00b800009714783b */ /* 0x000e640000004200 */
[----:B------:R-:W-:Y:S01]  /*12f20*/  F2FP.F16.F32.PACK_AB R86, R129, R132 ;  /* 0x000000848156723e */ /* 0x000fe200000000ff */
[----:B------:R-:W-:Y:S01]  /*12f30*/  FADD.FTZ R135, R135, R128 ;  /* 0x0000008087877221 */ /* 0x000fe20000010000 */
[----:B--2---:R-:W-:Y:S01]  /*12f40*/  F2FP.F16.F32.PACK_AB R87, R127, R134 ;  /* 0x000000867f57723e */ /* 0x004fe200000000ff */
[----:B------:R-:W-:Y:S02]  /*12f50*/  FADD.FTZ R137, R130, R137 ;  /* 0x0000008982897221 */ /* 0x000fe40000010000 */
[----:B------:R-:W-:Y:S02]  /*12f60*/  FADD.FTZ R132, R132, R135 ;  /* 0x0000008784847221 */ /* 0x000fe40000010000 */
[----:B------:R-:W-:Y:S02]  /*12f70*/  FADD.FTZ R134, R134, R137 ;  /* 0x0000008986867221 */ /* 0x000fe40000010000 */
[C---:B------:R-:W-:Y:S01]  /*12f80*/  HMMA.16816.F32 R96, R84.reuse, R92, R4 ;  /* 0x0000005c5460723c */ /* 0x040fe20000001804 */
[----:B------:R-:W2:Y:S04]  /*12f90*/  LDSM.16.MT88.4 R4, [R150+0xb800] ;  /* 0x00b800009604783b */ /* 0x000ea80000004200 */
[----:B------:R-:W-:Y:S01]  /*12fa0*/  FADD.FTZ R175, R129, R132 ;  /* 0x0000008481af7221 */ /* 0x000fe20000010000 */
[----:B------:R-:W-:Y:S02]  /*12fb0*/  FADD.FTZ R173, R127, R134 ;  /* 0x000000867fad7221 */ /* 0x000fe40000010000 */
[C---:B------:R-:W-:Y:S01]  /*12fc0*/  HMMA.16816.F32 R92, R84.reuse, R94, R8 ;  /* 0x0000005e545c723c */ /* 0x040fe20000001808 */
[----:B------:R-:W4:Y:S07]  /*12fd0*/  LDSM.16.MT88.4 R8, [R149+0xb800] ;  /* 0x00b800009508783b */ /* 0x000f2e0000004200 */
[C---:B------:R-:W-:Y:S08]  /*12fe0*/  HMMA.16816.F32 R36, R84.reuse, R28, R36 ;  /* 0x0000001c5424723c */ /* 0x040ff00000001824 */
[C---:B------:R-:W-:Y:S08]  /*12ff0*/  HMMA.16816.F32 R40, R84.reuse, R30, R40 ;  /* 0x0000001e5428723c */ /* 0x040ff00000001828 */
[C---:B---3--:R-:W-:Y:S08]  /*13000*/  HMMA.16816.F32 R44, R84.reuse, R24, R44 ;  /* 0x00000018542c723c */ /* 0x048ff0000000182c */
[C---:B------:R-:W-:Y:S08]  /*13010*/  HMMA.16816.F32 R48, R84.reuse, R26, R48 ;  /* 0x0000001a5430723c */ /* 0x040ff00000001830 */
[C---:B------:R-:W-:Y:S08]  /*13020*/  HMMA.16816.F32 R52, R84.reuse, R32, R52 ;  /* 0x000000205434723c */ /* 0x040ff00000001834 */
[C---:B------:R-:W-:Y:S08]  /*13030*/  HMMA.16816.F32 R56, R84.reuse, R34, R56 ;  /* 0x000000225438723c */ /* 0x040ff00000001838 */
[C---:B-1----:R-:W-:Y:S08]  /*13040*/  HMMA.16816.F32 R60, R84.reuse, R20, R60 ;  /* 0x00000014543c723c */ /* 0x042ff0000000183c */
[C---:B------:R-:W-:Y:S01]  /*13050*/  HMMA.16816.F32 R64, R84.reuse, R22, R64 ;  /* 0x000000165440723c */ /* 0x040fe20000001840 */
[----:B------:R-:W1:Y:S07]  /*13060*/  LDSM.16.MT88.4 R20, [R148+0xb800] ;  /* 0x00b800009414783b */ /* 0x000e6e0000004200 */
[C---:B--2---:R-:W-:Y:S08]  /*13070*/  HMMA.16816.F32 R68, R84.reuse, R4, R68 ;  /* 0x000000045444723c */ /* 0x044ff00000001844 */
[C---:B------:R-:W-:Y:S08]  /*13080*/  HMMA.16816.F32 R72, R84.reuse, R6, R72 ;  /* 0x000000065448723c */ /* 0x040ff00000001848 */
[C---:B----4-:R-:W-:Y:S08]  /*13090*/  HMMA.16816.F32 R88, R84.reuse, R8, R12 ;  /* 0x000000085458723c */ /* 0x050ff0000000180c */
[C---:B------:R-:W-:Y:S08]  /*130a0*/  HMMA.16816.F32 R76, R84.reuse, R10, R76 ;  /* 0x0000000a544c723c */ /* 0x040ff0000000184c */
[C---:B-1----:R-:W-:Y:S08]  /*130b0*/  HMMA.16816.F32 R80, R84.reuse, R20, R80 ;  /* 0x000000145450723c */ /* 0x042ff00000001850 */
[----:B------:R-:W-:Y:S01]  /*130c0*/  HMMA.16816.F32 R84, R84, R22, R16 ;  /* 0x000000165454723c */ /* 0x000fe20000001810 */
[----:B------:R-:W-:Y:S08]  /*130d0*/  @!UPT UIADD3 URZ, UPT, UPT, URZ, URZ, URZ ;  /* 0x000000fffffff290 */ /* 0x000ff0000fffe0ff */
[----:B------:R-:W-:Y:S11]  /*130e0*/  @P0 BRA `(.L_x_9739) ;  /* 0xffffffd400300947 */ /* 0x000ff6000383ffff */
.L_x_9732:
        /* <DEDUP_REMOVED lines=11> */
.L_x_9761:
[----:B------:R-:W2:Y:S01]  /*131a0*/  S2R R0, SR_TID.X ;  /* 0x0000000000007919 */ /* 0x000ea20000002100 */
[----:B------:R-:W1:Y:S01]  /*131b0*/  S2UR UR6, SR_CgaCtaId ;  /* 0x00000000000679c3 */ /* 0x000e620000008800 */
[----:B------:R-:W3:Y:S01]  /*131c0*/  MUFU.RCP R8, R5 ;  /* 0x0000000500087308 */ /* 0x000ee20000001000 */
[----:B----4-:R-:W-:Y:S01]  /*131d0*/  FADD.FTZ R4, R6, R9 ;  /* 0x0000000906047221 */ /* 0x010fe20000010000 */
[----:B------:R-:W-:-:S05]  /*131e0*/  FSETP.NE.FTZ.AND P1, PT, R5, RZ, PT ;  /* 0x000000ff0500720b */ /* 0x000fca0003f35000 */
[----:B------:R-:W-:Y:S01]  /*131f0*/  BAR.SYNC.DEFER_BLOCKING 0x0 ;  /* 0x0000000000007b1d */ /* 0x000fe20000010000 */
[----:B------:R-:W-:-:S05]  /*13200*/  FSETP.NE.FTZ.AND P0, PT, R4, RZ, PT ;  /* 0x000000ff0400720b */ /* 0x000fca0003f15000 */
[----:B------:R-:W4:Y:S01]  /*13210*/  MUFU.RCP R7, R4 ;  /* 0x0000000400077308 */ /* 0x000f220000001000 */
[----:B------:R-:W-:Y:S01]  /*13220*/  UMOV UR7, 0x400 ;  /* 0x0000040000077882 */ /* 0x000fe20000000000 */
[----:B---3--:R-:W-:-:S05]  /*13230*/  FSEL R8, R8, 1, P1 ;  /* 0x3f80000008087808 */ /* 0x008fca0000800000 */
[C---:B------:R-:W-:Y:S01]  /*13240*/  FMUL.FTZ R96, R8.reuse, R96 ;  /* 0x0000006008607220 */ /* 0x040fe20000410000 */
[----:B-1----:R-:W-:Y:S01]  /*13250*/  ULEA UR6, UR6, UR7, 0x18 ;  /* 0x0000000706067291 */ /* 0x002fe2000f8ec0ff */
[C---:B------:R-:W-:Y:S01]  /*13260*/  FMUL.FTZ R97, R8.reuse, R97 ;  /* 0x0000006108617220 */ /* 0x040fe20000410000 */
[C---:B------:R-:W-:Y:S01]  /*13270*/  FMUL.FTZ R92, R8.reuse, R92 ;  /* 0x0000005c085c7220 */ /* 0x040fe20000410000 */
[C---:B------:R-:W-:Y:S01]  /*13280*/  FMUL.FTZ R93, R8.reuse, R93 ;  /* 0x0000005d085d7220 */ /* 0x040fe20000410000 */
[C---:B------:R-:W-:Y:S01]  /*13290*/  FMUL.FTZ R36, R8.reuse, R36 ;  /* 0x0000002408247220 */ /* 0x040fe20000410000 */
[C---:B------:R-:W-:Y:S01]  /*132a0*/  FMUL.FTZ R37, R8.reuse, R37 ;  /* 0x0000002508257220 */ /* 0x040fe20000410000 */
[----:B------:R-:W-:Y:S01]  /*132b0*/  FMUL.FTZ R40, R8, R40 ;  /* 0x0000002808287220 */ /* 0x000fe20000410000 */
[----:B--2---:R-:W-:Y:S01]  /*132c0*/  SHF.L.U32 R9, R0, 0x1, RZ ;  /* 0x0000000100097819 */ /* 0x004fe200000006ff */
[----:B------:R-:W-:Y:S01]  /*132d0*/  FMUL.FTZ R41, R8, R41 ;  /* 0x0000002908297220 */ /* 0x000fe20000410000 */
[----:B------:R-:W-:Y:S01]  /*132e0*/  SHF.L.U32 R6, R0, 0x4, RZ ;  /* 0x0000000400067819 */ /* 0x000fe200000006ff */
[----:B------:R-:W-:Y:S01]  /*132f0*/  FMUL.FTZ R44, R8, R44 ;  /* 0x0000002c082c7220 */ /* 0x000fe20000410000 */
        /* <DEDUP_REMOVED lines=9> */
[----:B------:R-:W-:Y:S01]  /*13390*/  FMUL.FTZ R53, R8, R53 ;  /* 0x0000003508357220 */ /* 0x000fe20000410000 */
        /* <DEDUP_REMOVED lines=23> */
[----:B----4-:R-:W-:Y:S02]  /*13510*/  FSEL R7, R7, 1, P0 ;  /* 0x3f80000007077808 */ /* 0x010fe40000000000 */
        /* <DEDUP_REMOVED lines=62> */
[----:B------:R2:W-:Y:S04]  /*13900*/  STS.64 [R11+0x4000], R68 ;  /* 0x004000440b007388 */ /* 0x0005e80000000a00 */
        /* <DEDUP_REMOVED lines=12> */
[----:B-1----:R-:W4:Y:S01]  /*139d0*/  LD.E R7, desc[UR4][R102.64+0x60] ;  /* 0x0000600466077980 */ /* 0x002f22000c101900 */
[----:B------:R-:W1:Y:S03]  /*139e0*/  @P1 MUFU.LG2 R9, R5 ;  /* 0x0000000500091308 */ /* 0x000e660000000c00 */
[----:B--2---:R2:W5:Y:S01]  /*139f0*/  LD.E R68, desc[UR4][R102.64+0xcc] ;  /* 0x0000cc0466447980 */ /* 0x004562000c101900 */
[----:B------:R-:W-:-:S02]  /*13a00*/  SHF.L.U32 R69, R0, 0x2, RZ ;  /* 0x0000000200457819 */ /* 0x000fc400000006ff */
[----:B---3--:R-:W-:Y:S01]  /*13a10*/  MOV R70, 0xff800000 ;  /* 0xff80000000467802 */ /* 0x008fe20000000f00 */
[----:B----4-:R2:W5:Y:S01]  /*13a20*/  LD.E.64 R78, desc[UR4][R102.64+0x78] ;  /* 0x00007804664e7980 */ /* 0x010562000c101b00 */
[----:B------:R-:W3:Y:S01]  /*13a30*/  @P0 MUFU.LG2 R4, R4 ;  /* 0x0000000400040308 */ /* 0x000ee20000000c00 */
[----:B------:R-:W-:Y:S02]  /*13a40*/  MOV R71, 0xff800000 ;  /* 0xff80000000477802 */ /* 0x000fe40000000f00 */
[----:B------:R2:W5:Y:S01]  /*13a50*/  LD.E.64 R76, desc[UR4][R102.64+0xa8] ;  /* 0x0000a804664c7980 */ /* 0x000562000c101b00 */
[--C-:B------:R-:W-:Y:S02]  /*13a60*/  SHF.R.U32.HI R8, RZ, 0x1, R0.reuse ;  /* 0x00000001ff087819 */ /* 0x100fe40000011600 */
[----:B------:R-:W-:Y:S02]  /*13a70*/  LOP3.LUT R6, R6, 0x10, RZ, 0xc0, !PT ;  /* 0x0000001006067812 */ /* 0x000fe400078ec0ff */
[----:B------:R-:W-:Y:S01]  /*13a80*/  SHF.R.U32.HI R72, RZ, 0x2, R0 ;  /* 0x00000002ff487819 */ /* 0x000fe20000011600 */
[----:B-1----:R-:W-:Y:S01]  /*13a90*/  @P1 FMUL.FTZ R9, R9, 0.69314718246459960938 ;  /* 0x3f31721809091820 */ /* 0x002fe20000410000 */
[----:B------:R-:W-:-:S03]  /*13aa0*/  LOP3.LUT R5, R8, 0x30, RZ, 0xc0, !PT ;  /* 0x0000003008057812 */ /* 0x000fc600078ec0ff */
[----:B-----5:R-:W-:Y:S01]  /*13ab0*/  @P1 FFMA.FTZ R70, R2, R101, R9 ;  /* 0x0000006502461223 */ /* 0x020fe20000010009 */
[----:B------:R-:W-:Y:S01]  /*13ac0*/  LOP3.LUT R9, R69, 0x1f8, RZ, 0xc0, !PT ;  /* 0x000001f845097812 */ /* 0x000fe200078ec0ff */
[----:B------:R-:W-:Y:S01]  /*13ad0*/  BSSY.RECONVERGENT B0, `(.L_x_9741) ;  /* 0x0000026000007945 */ /* 0x000fe20003800200 */
[----:B------:R-:W-:Y:S01]  /*13ae0*/  LOP3.LUT R72, R5, 0x7, R72, 0xf8, !PT ;  /* 0x0000000705487812 */ /* 0x000fe200078ef848 */
[----:B---3--:R-:W-:Y:S01]  /*13af0*/  @P0 FMUL.FTZ R11, R4, 0.69314718246459960938 ;  /* 0x3f317218040b0820 */ /* 0x008fe20000410000 */
[----:B------:R-:W-:-:S03]  /*13b00*/  LOP3.LUT R9, R9, 0x38, R8, 0x78, !PT ;  /* 0x0000003809097812 */ /* 0x000fc600078e7808 */
[----:B------:R-:W-:Y:S01]  /*13b10*/  @P0 FFMA.FTZ R71, R2, R3, R11 ;  /* 0x0000000302470223 */ /* 0x000fe2000001000b */
[----:B------:R-:W-:Y:S01]  /*13b20*/  BAR.SYNC.DEFER_BLOCKING 0x0 ;  /* 0x0000000000007b1d */ /* 0x000fe20000010000 */
[----:B------:R-:W-:Y:S02]  /*13b30*/  LOP3.LUT P0, RZ, R0, 0x3, RZ, 0xc0, !PT ;  /* 0x0000000300ff7812 */ /* 0x000fe4000780c0ff */
[----:B------:R-:W-:-:S05]  /*13b40*/  LEA R2, R9, R6, 0x2 ;  /* 0x0000000609027211 */ /* 0x000fca00078e10ff */
        /* <DEDUP_REMOVED lines=20> */
[----:B------:R-:W-:Y:S01]  /*13c90*/  IMAD.IADD R3, R167, 0x1, -R166 ;  /* 0x00000001a7037824 */ /* 0x000fe200078e0aa6 */
[----:B--2---:R-:W-:Y:S01]  /*13ca0*/  IADD3 R2, P0, PT, R73, R72, RZ ;  /* 0x0000004849027210 */ /* 0x004fe20007f1e0ff */
        /* <DEDUP_REMOVED lines=8> */
.L_x_9742:
[----:B------:R-:W-:Y:S05]  /*13d30*/  BSYNC.RECONVERGENT B0 ;  /* 0x0000000000007941 */ /* 0x000fea0003800200 */
.L_x_9741:
[----:B--2---:R2:W5:Y:S01]  /*13d40*/  LD.E R102, desc[UR4][R102.64+0xc0] ;  /* 0x0000c00466667980 */ /* 0x004562000c101900 */
[----:B------:R-:W-:Y:S01]  /*13d50*/  IMAD.IADD R166, R167, 0x1, -R166 ;  /* 0x00000001a7a67824 */ /* 0x000fe200078e0aa6 */
[----:B------:R-:W-:Y:S01]  /*13d60*/  BSSY.RECONVERGENT B0, `(.L_x_9743) ;  /* 0x000001f000007945 */ /* 0x000fe20003800200 */
[----:B------:R-:W-:Y:S01]  /*13d70*/  IMAD.SHL.U32 R0, R0, 0x8, RZ ;  /* 0x0000000800007824 */ /* 0x000fe200078e00ff */
[----:B------:R-:W4:Y:S01]  /*13d80*/  S2R R2, SR_TID.X ;  /* 0x0000000000027919 */ /* 0x000f220000002100 */
[----:B------:R-:W-:-:S03]  /*13d90*/  IMAD R68, R73, R68, RZ ;  /* 0x0000004449447224 */ /* 0x000fc600078e02ff */
[----:B------:R-:W-:Y:S02]  /*13da0*/  LOP3.LUT R0, R0, 0x1f80, RZ, 0xc0, !PT ;  /* 0x00001f8000007812 */ /* 0x000fe400078ec0ff */
[----:B----4-:R-:W-:-:S04]  /*13db0*/  SHF.R.U32.HI R2, RZ, 0x4, R2 ;  /* 0x00000004ff027819 */ /* 0x010fc80000011602 */
[CC--:B------:R-:W-:Y:S01]  /*13dc0*/  ISETP.GE.AND P3, PT, R2.reuse, R166.reuse, PT ;  /* 0x000000a60200720c */ /* 0x0c0fe20003f66270 */
[C---:B------:R-:W-:Y:S02]  /*13dd0*/  VIADD R3, R2.reuse, 0x8 ;  /* 0x0000000802037836 */ /* 0x040fe40000000000 */
[C---:B---3--:R-:W-:Y:S02]  /*13de0*/  VIADD R71, R2.reuse, 0x10 ;  /* 0x0000001002477836 */ /* 0x048fe40000000000 */
[C---:B------:R-:W-:Y:S01]  /*13df0*/  VIADD R70, R2.reuse, 0x18 ;  /* 0x0000001802467836 */ /* 0x040fe20000000000 */
[-C--:B------:R-:W-:Y:S01]  /*13e00*/  ISETP.GE.AND P1, PT, R3, R166.reuse, PT ;  /* 0x000000a60300720c */ /* 0x080fe20003f26270 */
[----:B------:R-:W-:Y:S01]  /*13e10*/  VIADD R3, R2, 0x20 ;  /* 0x0000002002037836 */ /* 0x000fe20000000000 */
[-C--:B------:R-:W-:Y:S02]  /*13e20*/  ISETP.GE.AND P0, PT, R71, R166.reuse, PT ;  /* 0x000000a64700720c */ /* 0x080fe40003f06270 */
[----:B------:R-:W-:-:S02]  /*13e30*/  ISETP.GE.AND P2, PT, R70, R166, PT ;  /* 0x000000a64600720c */ /* 0x000fc40003f46270 */
[----:B------:R-:W-:Y:S02]  /*13e40*/  LOP3.LUT R71, R0, 0x3c, R69, 0xf8, !PT ;  /* 0x0000003c00477812 */ /* 0x000fe400078ef845 */
[----:B------:R-:W-:Y:S01]  /*13e50*/  ISETP.GE.AND P6, PT, R3, R166, PT ;  /* 0x000000a60300720c */ /* 0x000fe20003fc6270 */
[C---:B------:R-:W-:Y:S01]  /*13e60*/  VIADD R3, R2.reuse, 0x28 ;  /* 0x0000002802037836 */ /* 0x040fe20000000000 */
[----:B------:R-:W-:Y:S02]  /*13e70*/  P2R R70, PR, RZ, 0x4 ;  /* 0x00000004ff467803 */ /* 0x000fe40000000000 */
[----:B------:R-:W-:Y:S02]  /*13e80*/  LOP3.LUT R69, R69, 0x3c, RZ, 0xc0, !PT ;  /* 0x0000003c45457812 */ /* 0x000fe400078ec0ff */
[----:B------:R-:W-:Y:S02]  /*13e90*/  IADD3 R73, P2, PT, R71, R68, RZ ;  /* 0x0000004447497210 */ /* 0x000fe40007f5e0ff */
[----:B------:R-:W-:Y:S01]  /*13ea0*/  ISETP.GE.AND P5, PT, R3, R166, PT ;  /* 0x000000a60300720c */ /* 0x000fe20003fa6270 */
[----:B------:R-:W-:Y:S01]  /*13eb0*/  VIADD R3, R2, 0x30 ;  /* 0x0000003002037836 */ /* 0x000fe20000000000 */
[----:B------:R-:W-:-:S02]  /*13ec0*/  LOP3.LUT R71, R69, 0x40, RZ, 0xfc, !PT ;  /* 0x0000004045477812 */ /* 0x000fc400078efcff */
[----:B------:R-:W-:Y:S01]  /*13ed0*/  LEA.HI.X.SX32 R68, R68, RZ, 0x1, P2 ;  /* 0x000000ff44447211 */ /* 0x000fe200010f0eff */
[----:B--2---:R-:W-:Y:S08]  /*13ee0*/  @P3 BRA `(.L_x_9744) ;  /* 0x0000000000183947 */ /* 0x004ff00003800000 */
[----:B------:R-:W-:Y:S02]  /*13ef0*/  LEA R74, P2, R73, R78, 0x2 ;  /* 0x0000004e494a7211 */ /* 0x000fe400078410ff */
[-C--:B-----5:R-:W-:Y:S02]  /*13f00*/  ISETP.GE.AND P3, PT, R69, R102.reuse, PT ;  /* 0x000000664500720c */ /* 0x0a0fe40003f66270 */
[----:B------:R-:W-:Y:S02]  /*13f10*/  LEA.HI.X R75, R73, R79, R68, 0x2, P2 ;  /* 0x0000004f494b7211 */ /* 0x000fe400010f1444 */
[----:B------:R-:W-:-:S09]  /*13f20*/  ISETP.GE.AND P2, PT, R71, R102, PT ;  /* 0x000000664700720c */ /* 0x000fd20003f46270 */
[----:B-1----:R2:W-:Y:S04]  /*13f30*/  @!P3 ST.E.128 desc[UR4][R74.64], R64 ;  /* 0x000000404a00b985 */ /* 0x0025e8000c101d04 */
[----:B------:R2:W-:Y:S02]  /*13f40*/  @!P2 ST.E.128 desc[UR4][R74.64+0x100], R32 ;  /* 0x000100204a00a985 */ /* 0x0005e4000c101d04 */
.L_x_9744:
[----:B------:R-:W-:Y:S05]  /*13f50*/  BSYNC.RECONVERGENT B0 ;  /* 0x0000000000007941 */ /* 0x000fea0003800200 */
.L_x_9743:
        /* <DEDUP_REMOVED lines=12> */
.L_x_9746:
[----:B------:R-:W-:Y:S05]  /*14020*/  BSYNC.RECONVERGENT B0 ;  /* 0x0000000000007941 */ /* 0x000fea0003800200 */
.L_x_9745:
        /* <DEDUP_REMOVED lines=11> */
.L_x_9748:
[----:B------:R-:W-:Y:S05]  /*140e0*/  BSYNC.RECONVERGENT B0 ;  /* 0x0000000000007941 */ /* 0x000fea0003800200 */
.L_x_9747:
        /* <DEDUP_REMOVED lines=11> */
.L_x_9750:
[----:B------:R-:W-:Y:S05]  /*141a0*/  BSYNC.RECONVERGENT B0 ;  /* 0x0000000000007941 */ /* 0x000fea0003800200 */
.L_x_9749:
[----:B------:R-:W-:Y:S04]  /*141b0*/  BSSY.RECONVERGENT B0, `(.L_x_9751) ;  /* 0x000000a000007945 */ /* 0x000fe80003800200 */
[----:B------:R-:W-:Y:S05]  /*141c0*/  @P6 BRA `(.L_x_9752) ;  /* 0x0000000000206947 */ /* 0x000fea0003800000 */
[-C--:B-----5:R-:W-:Y:S02]  /*141d0*/  ISETP.GE.AND P6, PT, R69, R102.reuse, PT ;  /* 0x000000664500720c */ /* 0x0a0fe40003fc6270 */
[----:B------:R-:W-:-:S11]  /*141e0*/  ISETP.GE.AND P1, PT, R71, R102, PT ;  /* 0x000000664700720c */ /* 0x000fd60003f26270 */
[CC--:B-1----:R-:W-:Y:S02]  /*141f0*/  @!P6 LEA R20, P2, R73.reuse, R78.reuse, 0x2 ;  /* 0x0000004e4914e211 */ /* 0x0c2fe400078410ff */
[C---:B----4-:R-:W-:Y:S02]  /*14200*/  @!P1 LEA R2, P0, R73.reuse, R78, 0x2 ;  /* 0x0000004e49029211 */ /* 0x050fe400078010ff */
[CCC-:B------:R-:W-:Y:S02]  /*14210*/  @!P6 LEA.HI.X R21, R73.reuse, R79.reuse, R68.reuse, 0x2, P2 ;  /* 0x0000004f4915e211 */ /* 0x1c0fe400010f1444 */
[----:B------:R-:W-:-:S03]  /*14220*/  @!P1 LEA.HI.X R3, R73, R79, R68, 0x2, P0 ;  /* 0x0000004f49039211 */ /* 0x000fc600000f1444 */
[----:B------:R1:W-:Y:S04]  /*14230*/  @!P6 ST.E.128 desc[UR4][R20.64+0x4000], R48 ;  /* 0x004000301400e985 */ /* 0x0003e8000c101d04 */
[----:B------:R1:W-:Y:S02]  /*14240*/  @!P1 ST.E.128 desc[UR4][R2.64+0x4100], R16 ;  /* 0x0041001002009985 */ /* 0x0003e4000c101d04 */
.L_x_9752:
[----:B------:R-:W-:Y:S05]  /*14250*/  BSYNC.RECONVERGENT B0 ;  /* 0x0000000000007941 */ /* 0x000fea0003800200 */
.L_x_9751:
        /* <DEDUP_REMOVED lines=10> */
.L_x_9754:
[----:B------:R-:W-:Y:S05]  /*14300*/  BSYNC.RECONVERGENT B0 ;  /* 0x0000000000007941 */ /* 0x000fea0003800200 */
.L_x_9753:
        /* <DEDUP_REMOVED lines=10> */
.L_x_9756:
[----:B------:R-:W-:Y:S05]  /*143b0*/  BSYNC.RECONVERGENT B0 ;  /* 0x0000000000007941 */ /* 0x000fea0003800200 */
.L_x_9755:
[----:B------:R-:W-:-:S04]  /*143c0*/  MOV R163, 0x0 ;  /* 0x0000000000a37802 */ /* 0x000fc80000000f00 */
[----:B-12345:R-:W-:Y:S05]  /*143d0*/  @P3 RET.REL.NODEC R162 `(_ZN5flash24flash_fwd_splitkv_kernelI23Flash_fwd_kernel_traitsILi128ELi64ELi64ELi4ELb0ELb0EN7cutlass6half_tE19Flash_kernel_traitsILi128ELi64ELi64ELi4ES3_EELb0ELb0ELb0ELb0ELb0ELb0ELb1ELb1EEEvNS_16Flash_fwd_paramsE) ;  /* 0xfffffebca2083950 */ /* 0x03efea0003c3ffff */
[-C--:B------:R-:W-:Y:S01]  /*143e0*/  ISETP.GE.AND P2, PT, R69, R102.reuse, PT ;  /* 0x000000664500720c */ /* 0x080fe20003f46270 */
[----:B------:R-:W-:Y:S01]  /*143f0*/  IMAD.MOV.U32 R163, RZ, RZ, 0x0 ;  /* 0x00000000ffa37424 */ /* 0x000fe200078e00ff */
[----:B------:R-:W-:-:S11]  /*14400*/  ISETP.GE.AND P0, PT, R71, R102, PT ;  /* 0x000000664700720c */ /* 0x000fd60003f06270 */
[----:B------:R-:W-:-:S04]  /*14410*/  @!P2 LEA R2, P1, R73, R78, 0x2 ;  /* 0x0000004e4902a211 */ /* 0x000fc800078210ff */
[----:B------:R-:W-:-:S05]  /*14420*/  @!P2 LEA.HI.X R3, R73, R79, R68, 0x2, P1 ;  /* 0x0000004f4903a211 */ /* 0x000fca00008f1444 */
[----:B------:R1:W-:Y:S02]  /*14430*/  @!P2 ST.E.128 desc[UR4][R2.64+0x7000], R36 ;  /* 0x007000240200a985 */ /* 0x0003e4000c101d04 */
[----:B-1----:R-:W-:Y:S05]  /*14440*/  @P0 RET.REL.NODEC R162 `(_ZN5flash24flash_fwd_splitkv_kernelI23Flash_fwd_kernel_traitsILi128ELi64ELi64ELi4ELb0ELb0EN7cutlass6half_tE19Flash_kernel_traitsILi128ELi64ELi64ELi4ES3_EELb0ELb0ELb0ELb0ELb0ELb0ELb1ELb1EEEvNS_16Flash_fwd_paramsE) ;  /* 0xfffffeb8a2ec0950 */ /* 0x002fea0003c3ffff */
[----:B------:R-:W-:Y:S01]  /*14450*/  LEA R2, P0, R73, R78, 0x2 ;  /* 0x0000004e49027211 */ /* 0x000fe200078010ff */
[----:B------:R-:W-:-:S03]  /*14460*/  IMAD.MOV.U32 R163, RZ, RZ, 0x0 ;  /* 0x00000000ffa37424 */ /* 0x000fc600078e00ff */
[----:B------:R-:W-:-:S05]  /*14470*/  LEA.HI.X R3, R73, R79, R68, 0x2, P0 ;  /* 0x0000004f49037211 */ /* 0x000fca00000f1444 */
[----:B------:R1:W-:Y:S02]  /*14480*/  ST.E.128 desc[UR4][R2.64+0x7100], R4 ;  /* 0x0071000402007985 */ /* 0x0003e4000c101d04 */
[----:B-1----:R-:W-:Y:S05]  /*14490*/  RET.REL.NODEC R162 `(_ZN5flash24flash_fwd_splitkv_kernelI23Flash_fwd_kernel_traitsILi128ELi64ELi64ELi4ELb0ELb0EN7cutlass6half_tE19Flash_kernel_traitsILi128ELi64ELi64ELi4ES3_EELb0ELb0ELb0ELb0ELb0ELb0ELb1ELb1EEEvNS_16Flash_fwd_paramsE) ;  /* 0xfffffeb8a2d87950 */ /* 0x002fea0003c3ffff */
.L_x_9740:
[----:B------:R-:W-:Y:S01]  /*144a0*/  MOV R7, 0x2 ;  /* 0x0000000200077802 */ /* 0x000fe20000000f00 */
[----:B------:R-:W-:Y:S01]  /*144b0*/  IMAD.MOV.U32 R0, RZ, RZ, 0x1f ;  /* 0x0000001fff007424 */ /* 0x000fe200078e00ff */
[----:B------:R-:W-:-:S07]  /*144c0*/  MOV R4, 0xffffffff ;  /* 0xffffffff00047802 */ /* 0x000fce0000000f00 */
[----:B-1---5:R-:W-:Y:S05]  /*144d0*/  WARPSYNC.COLLECTIVE R4, `(.L_x_9757) ;  /* 0x0000000004087348 */ /* 0x022fea0003c00000 */
[----:B------:R2:W3:Y:S02]  /*144e0*/  SHFL.BFLY P0, R9, R175, R7, R0 ;  /* 0x0c000007af097389 */ /* 0x0004e40000000000 */
[----:B-123-5:R-:W-:Y:S05]  /*144f0*/  ENDCOLLECTIVE ;  /* 0x000000000000791b */ /* 0x02efea0003800000 */
.L_x_9757:
[----:B------:R-:W-:Y:S02]  /*14500*/  IMAD.MOV.U32 R8, RZ, RZ, R9 ;  /* 0x000000ffff087224 */ /* 0x000fe400078e0009 */
[----:B------:R-:W-:Y:S02]  /*14510*/  IMAD.MOV.U32 R7, RZ, RZ, 0x1 ;  /* 0x00000001ff077424 */ /* 0x000fe400078e00ff */
[----:B------:R-:W-:-:S05]  /*14520*/  FADD.FTZ R8, R8, R175 ;  /* 0x000000af08087221 */ /* 0x000fca0000010000 */
[----:B------:R-:W-:-:S07]  /*14530*/  MOV R175, R8 ;  /* 0x0000000800af7202 */ /* 0x000fce0000000f00 */
[----:B------:R-:W-:Y:S05]  /*14540*/  WARPSYNC.COLLECTIVE R4, `(.L_x_9758) ;  /* 0x0000000004087348 */ /* 0x000fea0003c00000 */
[----:B------:R1:W2:Y:S02]  /*14550*/  SHFL.BFLY P0, R9, R175, R7, R0 ;  /* 0x0c000007af097389 */ /* 0x0002a40000000000 */
[----:B-12---:R-:W-:Y:S05]  /*14560*/  ENDCOLLECTIVE ;  /* 0x000000000000791b */ /* 0x006fea0003800000 */
.L_x_9758:
[----:B------:R-:W-:Y:S01]  /*14570*/  MOV R175, R173 ;  /* 0x000000ad00af7202 */ /* 0x000fe20000000f00 */
[----:B------:R-:W-:Y:S01]  /*14580*/  IMAD.MOV.U32 R7, RZ, RZ, 0x2 ;  /* 0x00000002ff077424 */ /* 0x000fe200078e00ff */
[----:B------:R-:W-:-:S07]  /*14590*/  MOV R5, R9 ;  /* 0x0000000900057202 */ /* 0x000fce0000000f00 */
[----:B------:R-:W-:Y:S05]  /*145a0*/  WARPSYNC.COLLECTIVE R4, `(.L_x_9759) ;  /* 0x0000000004087348 */ /* 0x000fea0003c00000 */
[----:B------:R1:W2:Y:S02]  /*145b0*/  SHFL.BFLY P0, R9, R175, R7, R0 ;  /* 0x0c000007af097389 */ /* 0x0002a40000000000 */
[----:B-12---:R-:W-:Y:S05]  /*145c0*/  ENDCOLLECTIVE ;  /* 0x000000000000791b */ /* 0x006fea0003800000 */
.L_x_9759:
[----:B------:R-:W-:Y:S01]  /*145d0*/  FADD.FTZ R5, R8, R5 ;  /* 0x0000000508057221 */ /* 0x000fe20000010000 */
[----:B------:R-:W-:Y:S01]  /*145e0*/  FADD.FTZ R6, R9, R173 ;  /* 0x000000ad09067221 */ /* 0x000fe20000010000 */
[----:B------:R-:W-:-:S04]  /*145f0*/  MOV R7, 0x1 ;  /* 0x0000000100077802 */ /* 0x000fc80000000f00 */
[----:B------:R-:W-:-:S07]  /*14600*/  MOV R175, R6 ;  /* 0x0000000600af7202 */ /* 0x000fce0000000f00 */
[----:B------:R-:W-:Y:S05]  /*14610*/  WARPSYNC.COLLECTIVE R4, `(.L_x_9760) ;  /* 0x0000000004087348 */ /* 0x000fea0003c00000 */
[----:B------:R1:W2:Y:S02]  /*14620*/  SHFL.BFLY P0, R9, R175, R7, R0 ;  /* 0x0c000007af097389 */ /* 0x0002a40000000000 */
[----:B-12---:R-:W-:Y:S05]  /*14630*/  ENDCOLLECTIVE ;  /* 0x000000000000791b */ /* 0x006fea0003800000 */
.L_x_9760:
[----:B------:R-:W-:Y:S05]  /*14640*/  BRA `(.L_x_9761) ;  /* 0xffffffe800d47947 */ /* 0x000fea000383ffff */
.L_x_9762:
        /* <DEDUP_REMOVED lines=11> */
.L_x_14970:


//--------------------- .text._ZN5flash24flash_fwd_splitkv_kernelI23Flash_fwd_kernel_traitsILi128ELi64ELi64ELi4ELb0ELb0EN7cutlass6half_tE19Flash_kernel_traitsILi128ELi64ELi64ELi4ES3_EELb0ELb0ELb0ELb0ELb0ELb1ELb1ELb1EEEvNS_16Flash_fwd_paramsE --------------------------
	.section	.text._ZN5flash24flash_fwd_splitkv_kernelI23Flash_fwd_kernel_traitsILi128ELi64ELi64ELi4ELb0ELb0EN7cutlass6half_tE19Flash_kernel_traitsILi128ELi64ELi64ELi4ES3_EELb0ELb0ELb0ELb0ELb0ELb1ELb1ELb1EEEvNS_16Flash_fwd_paramsE,"ax",@progbits
	.align	128
        .global         _ZN5flash24flash_fwd_splitkv_kernelI23Flash_fwd_kernel_traitsILi128ELi64ELi64ELi4ELb0ELb0EN7cutlass6half_tE19Flash_kernel_traitsILi128ELi64ELi64ELi4ES3_EELb0ELb0ELb0ELb0ELb0ELb1ELb1ELb1EEEvNS_16Flash_fwd_paramsE
        .type           _ZN5flash24flash_fwd_splitkv_kernelI23Flash_fwd_kernel_traitsILi128ELi64ELi64ELi4ELb0ELb0EN7cutlass6half_tE19Flash_kernel_traitsILi128ELi64ELi64ELi4ES3_EELb0ELb0ELb0ELb0ELb0ELb1ELb1ELb1EEEvNS_16Flash_fwd_paramsE,@function
        .size           _ZN5flash24flash_fwd_splitkv_kernelI23Flash_fwd_kernel_traitsILi128ELi64ELi64ELi4ELb0ELb0EN7cutlass6half_tE19Flash_kernel_traitsILi128ELi64ELi64ELi4ES3_EELb0ELb0ELb0ELb0ELb0ELb1ELb1ELb1EEEvNS_16Flash_fwd_paramsE,(.L_x_14971 - _ZN5flash24flash_fwd_splitkv_kernelI23Flash_fwd_kernel_traitsILi128ELi64ELi64ELi4ELb0ELb0EN7cutlass6half_tE19Flash_kernel_traitsILi128ELi64ELi64ELi4ES3_EELb0ELb0ELb0ELb0ELb0ELb1ELb1ELb1EEEvNS_16Flash_fwd_paramsE)
        .other          _ZN5flash24flash_fwd_splitkv_kernelI23Flash_fwd_kernel_traitsILi128ELi64ELi64ELi4ELb0ELb0EN7cutlass6half_tE19Flash_kernel_traitsILi128ELi64ELi64ELi4ES3_EELb0ELb0ELb0ELb0ELb0ELb1ELb1ELb1EEEvNS_16Flash_fwd_paramsE,@"STO_CUDA_ENTRY STV_DEFAULT"
_ZN5flash24flash_fwd_splitkv_kernelI23Flash_fwd_kernel_traitsILi128ELi64ELi64ELi4ELb0ELb0EN7cutlass6half_tE19Flash_kernel_traitsILi128ELi64ELi64ELi4ES3_EELb0ELb0ELb0ELb0ELb0ELb1ELb1ELb1EEEvNS_16Flash_fwd_paramsE:
.text._ZN5flash24flash_fwd_splitkv_kernelI23Flash_fwd_kernel_traitsILi128ELi64ELi64ELi4ELb0ELb0EN7cutlass6half_tE19Flash_kernel_traitsILi128ELi64ELi64ELi4ES3_EELb0ELb0ELb0ELb0ELb0ELb1ELb1ELb1EEEvNS_16Flash_fwd_paramsE:
        /* <DEDUP_REMOVED lines=29> */
[----:B------:R-:W-:Y:S05]  /*01d0*/  CALL.REL.NOINC `($_ZN5flash24flash_fwd_splitkv_kernelI23Flash_fwd_kernel_traitsILi128ELi64ELi64ELi4ELb0ELb0EN7cutlass6half_tE19Flash_kernel_traitsILi128ELi64ELi64ELi4ES3_EELb0ELb0ELb0ELb0ELb0ELb1ELb1ELb1EEEvNS_16Flash_fwd_paramsE$_ZN5flash30compute_attn_1rowblock_splitkvI23Flash_fwd_kernel_traitsILi128ELi64ELi64ELi4ELb0ELb0EN7cutlass6half_tE19Flash_kernel_traitsILi128ELi64ELi64ELi4ES3_EELb0ELb0ELb0ELb0ELb0ELb1ELb1ELb1ENS_16Flash_fwd_paramsEEEvRKT8_iiiii) ;  /* 0x0000000000087944 */ /* 0x000fea0003c00000 */
[----:B------:R-:W-:Y:S05]  /*01e0*/  BSYNC.RECONVERGENT B4 ;  /* 0x0000000000047941 */ /* 0x000fea0003800200 */
.L_x_9763:
[----:B------:R-:W-:Y:S05]  /*01f0*/  EXIT ;  /* 0x000000000000794d */ /* 0x000fea0003800000 */
        .type           $_ZN5flash24flash_fwd_splitkv_kernelI23Flash_fwd_kernel_traitsILi128ELi64ELi64ELi4ELb0ELb0EN7cutlass6half_tE19Flash_kernel_traitsILi128ELi64ELi64ELi4ES3_EELb0ELb0ELb0ELb0ELb0ELb1ELb1ELb1EEEvNS_16Flash_fwd_paramsE$_ZN5flash30compute_attn_1rowblock_splitkvI23Flash_fwd_kernel_traitsILi128ELi64ELi64ELi4ELb0ELb0EN7cutlass6half_tE19Flash_kernel_traitsILi128ELi64ELi64ELi4ES3_EELb0ELb0ELb0ELb0ELb0ELb1ELb1ELb1ENS_16Flash_fwd_paramsEEEvRKT8_iiiii,@function
        .size           $_ZN5flash24flash_fwd_splitkv_kernelI23Flash_fwd_kernel_traitsILi128ELi64ELi64ELi4ELb0ELb0EN7cutlass6half_tE19Flash_kernel_traitsILi128ELi64ELi64ELi4ES3_EELb0ELb0ELb0ELb0ELb0ELb1ELb1ELb1EEEvNS_16Flash_fwd_paramsE$_ZN5flash30compute_attn_1rowblock_splitkvI23Flash_fwd_kernel_traitsILi128ELi64ELi64ELi4ELb0ELb0EN7cutlass6half_tE19Flash_kernel_traitsILi128ELi64ELi64ELi4ES3_EELb0ELb0ELb0ELb0ELb0ELb1ELb1ELb1ENS_16Flash_fwd_paramsEEEvRKT8_iiiii,(.L_x_14971 - $_ZN5flash24flash_fwd_splitkv_kernelI23Flash_fwd_kernel_traitsILi128ELi64ELi64ELi4ELb0ELb0EN7cutlass6half_tE19Flash_kernel_traitsILi128ELi64ELi64ELi4ES3_EELb0ELb0ELb0ELb0ELb0ELb1ELb1ELb1EEEvNS_16Flash_fwd_paramsE$_ZN5flash30compute_attn_1rowblock_splitkvI23Flash_fwd_kernel_traitsILi128ELi64ELi64ELi4ELb0ELb0EN7cutlass6half_tE19Flash_kernel_traitsILi128ELi64ELi64ELi4ES3_EELb0ELb0ELb0ELb0ELb0ELb1ELb1ELb1ENS_16Flash_fwd_paramsEEEvRKT8_iiiii)
$_ZN5flash24flash_fwd_splitkv_kernelI23Flash_fwd_kernel_traitsILi128ELi64ELi64ELi4ELb0ELb0EN7cutlass6half_tE19Flash_kernel_traitsILi128ELi64ELi64ELi4ES3_EELb0ELb0ELb0ELb0ELb0ELb1ELb1ELb1EEEvNS_16Flash_fwd_paramsE$_ZN5flash30compute_attn_1rowblock_splitkvI23Flash_fwd_kernel_traitsILi128ELi64ELi64ELi4ELb0ELb0EN7cutlass6half_tE19Flash_kernel_traitsILi128ELi64ELi64ELi4ES3_EELb0ELb0ELb0ELb0ELb0ELb1ELb1ELb1ENS_16Flash_fwd_paramsEEEvRKT8_iiiii:
        /* <DEDUP_REMOVED lines=39> */
.L_x_9765:
[----:B------:R-:W-:Y:S05]  /*0470*/  BSYNC.RECONVERGENT B0 ;  /* 0x0000000000007941 */ /* 0x000fea0003800200 */
.L_x_9764:
[----:B------:R-:W-:Y:S04]  /*0480*/  BSSY.RECONVERGENT B0, `(.L_x_9766) ;  /* 0x0000007000007945 */ /* 0x000fe80003800200 */
[----:B------:R-:W-:Y:S05]  /*0490*/  @!P3 BRA `(.L_x_9767) ;  /* 0x000000000014b947 */ /* 0x000fea0003800000 */
[----:B------:R-:W2:Y:S02]  /*04a0*/  LD.E.U8 R2, desc[UR4][R102.64+0x1b2] ;  /* 0x0001b20466027980 */ /* 0x000ea4000c101100 */
[----:B--2---:R-:W-:-:S13]  /*04b0*/  ISETP.NE.AND P1, PT, R2, RZ, PT ;  /* 0x000000ff0200720c */ /* 0x004fda0003f25270 */
[----:B------:R-:W2:Y:S02]  /*04c0*/  @P1 LD.E R2, desc[UR4][R12.64+0x4] ;  /* 0x000004040c021980 */ /* 0x000ea4000c101900 */
[----:B--2--5:R-:W-:-:S06]  /*04d0*/  @P1 IADD3 R3, PT, PT, R2, -R15, RZ ;  /* 0x8000000f02031210 */ /* 0x024fcc0007ffe0ff */
[----:B------:R2:W5:Y:S02]  /*04e0*/  @!P1 LD.E R3, desc[UR4][R12.64] ;  /* 0x000000040c039980 */ /* 0x000564000c101900 */
.L_x_9767:
[----:B------:R-:W-:Y:S05]  /*04f0*/  BSYNC.RECONVERGENT B0 ;  /* 0x0000000000007941 */ /* 0x000fea0003800200 */
.L_x_9766:
        /* <DEDUP_REMOVED lines=9> */
.L_x_9769:
[----:B------:R-:W3:Y:S01]  /*0590*/  LD.E.64 R2, desc[UR4][R102.64+0x108] ;  /* 0x0001080466027980 */ /* 0x000ee2000c101b00 */
[----:B------:R-:W-:Y:S01]  /*05a0*/  BSSY.RECONVERGENT B0, `(.L_x_9771) ;  /* 0x0000006000007945 */ /* 0x000fe20003800200 */
[----:B---3--:R-:W-:-:S04]  /*05b0*/  ISETP.NE.U32.AND P0, PT, R2, RZ, PT ;  /* 0x000000ff0200720c */ /* 0x008fc80003f05070 */
[----:B------:R-:W-:Y:S01]  /*05c0*/  ISETP.NE.AND.EX P0, PT, R3, RZ, PT, P0 ;  /* 0x000000ff0300720c */ /* 0x000fe20003f05300 */
[----:B------:R-:W-:-:S12]  /*05d0*/  IMAD.MOV.U32 R3, RZ, RZ, RZ ;  /* 0x000000ffff037224 */ /* 0x000fd800078e00ff */
[----:B------:R-:W-:Y:S05]  /*05e0*/  @!P0 BRA `(.L_x_9772) ;  /* 0x0000000000048947 */ /* 0x000fea0003800000 */
[----:B------:R3:W5:Y:S02]  /*05f0*/  LD.E R3, desc[UR4][R102.64+0xbc] ;  /* 0x0000bc0466037980 */ /* 0x000764000c101900 */
.L_x_9772:
[----:B------:R-:W-:Y:S05]  /*0600*/  BSYNC.RECONVERGENT B0 ;  /* 0x0000000000007941 */ /* 0x000fea0003800200 */
.L_x_9771:
[----:B-----5:R-:W-:Y:S02]  /*0610*/  IADD3 R62, PT, PT, R72, R3, RZ ;  /* 0x00000003483e7210 */ /* 0x020fe40007ffe0ff */
.L_x_9770:
[----:B------:R-:W-:Y:S05]  /*0620*/  BSYNC.RECONVERGENT B1 ;  /* 0x0000000000017941 */ /* 0x000fea0003800200 */
.L_x_9768:
[----:B------:R-:W-:Y:S01]  /*0630*/  IMAD.SHL.U32 R166, R5, 0x40, RZ ;  /* 0x0000004005a67824 */ /* 0x000fe200078e00ff */
[----:B------:R-:W-:-:S04]  /*0640*/  MOV R163, 0x0 ;  /* 0x0000000000a37802 */ /* 0x000fc80000000f00 */
[----:B------:R-:W-:-:S13]  /*0650*/  ISETP.GT.AND P0, PT, R167, R166, PT ;  /* 0x000000a6a700720c */ /* 0x000fda0003f04270 */
[----:B-123--:R-:W-:Y:S05]  /*0660*/  @!P0 RET.REL.NODEC R162 `(_ZN5flash24flash_fwd_splitkv_kernelI23Flash_fwd_kernel_traitsILi128ELi64ELi64ELi4ELb0ELb0EN7cutlass6half_tE19Flash_kernel_traitsILi128ELi64ELi64ELi4ES3_EELb0ELb0ELb0ELb0ELb0ELb1ELb1ELb1EEEvNS_16Flash_fwd_paramsE) ;  /* 0xfffffff8a2648950 */ /* 0x00efea0003c3ffff */
        /* <DEDUP_REMOVED lines=73> */
.L_x_9775:
[----:B------:R-:W-:Y:S05]  /*0b00*/  BSYNC.RECONVERGENT B0 ;  /* 0x0000000000007941 */ /* 0x000fea0003800200 */
.L_x_9774:
        /* <DEDUP_REMOVED lines=12> */
.L_x_9777:
[----:B------:R-:W-:Y:S05]  /*0bd0*/  BSYNC.RECONVERGENT B0 ;  /* 0x0000000000007941 */ /* 0x000fea0003800200 */
.L_x_9776:
        /* <DEDUP_REMOVED lines=12> */
.L_x_9779:
[----:B------:R-:W-:Y:S05]  /*0ca0*/  BSYNC.RECONVERGENT B0 ;  /* 0x0000000000007941 */ /* 0x000fea0003800200 */
.L_x_9778:
        /* <DEDUP_REMOVED lines=12> */
.L_x_9781:
[----:B------:R-:W-:Y:S05]  /*0d70*/  BSYNC.RECONVERGENT B0 ;  /* 0x0000000000007941 */ /* 0x000fea0003800200 */
.L_x_9780:
        /* <DEDUP_REMOVED lines=11> */
.L_x_9783:
[----:B------:R-:W-:Y:S05]  /*0e30*/  BSYNC.RECONVERGENT B0 ;  /* 0x0000000000007941 */ /* 0x000fea0003800200 */
.L_x_9782:
        /* <DEDUP_REMOVED lines=11> */
.L_x_9785:
[----:B------:R-:W-:Y:S05]  /*0ef0*/  BSYNC.RECONVERGENT B0 ;  /* 0x0000000000007941 */ /* 0x000fea0003800200 */
.L_x_9784:
        /* <DEDUP_REMOVED lines=12> */
.L_x_9787:
[----:B------:R-:W-:Y:S05]  /*0fc0*/  BSYNC.RECONVERGENT B0 ;  /* 0x0000000000007941 */ /* 0x000fea0003800200 */
.L_x_9786:
        /* <DEDUP_REMOVED lines=15> */
.L_x_9789:
[----:B------:R-:W-:Y:S05]  /*10c0*/  BSYNC.RECONVERGENT B0 ;  /* 0x0000000000007941 */ /* 0x000fea0003800200 */
.L_x_9788:
        /* <DEDUP_REMOVED lines=20> */
[----:B--234-:R-:W-:Y:S05]  /*1210*/  @P6 RET.REL.NODEC R162 `(_ZN5flash24flash_fwd_splitkv_kernelI23Flash_fwd_kernel_traitsILi128ELi64ELi64ELi4ELb0ELb0EN7cutlass6half_tE19Flash_kernel_traitsILi128ELi64ELi64ELi4ES3_EELb0ELb0ELb0ELb0ELb0ELb1ELb1ELb1EEEvNS_16Flash_fwd_paramsE) ;  /* 0xffffffeca2786950 */ /* 0x01cfea0003c3ffff */
[----:B------:R-:W-:Y:S02]  /*1220*/  MOV R5, 0xff800000 ;  /* 0xff80000000057802 */ /* 0x000fe40000000f00 */
[----:B------:R-:W-:-:S03]  /*1230*/  MOV R163, 0x0 ;  /* 0x0000000000a37802 */ /* 0x000fc60000000f00 */
[----:B------:R1:W-:Y:S02]  /*1240*/  ST.E desc[UR4][R2.64+0xe0], R5 ;  /* 0x0000e00502007985 */ /* 0x0003e4000c101904 */
[----:B-1----:R-:W-:Y:S05]  /*1250*/  RET.REL.NODEC R162 `(_ZN5flash24flash_fwd_splitkv_kernelI23Flash_fwd_kernel_traitsILi128ELi64ELi64ELi4ELb0ELb0EN7cutlass6half_tE19Flash_kernel_traitsILi128ELi64ELi64ELi4ES3_EELb0ELb0ELb0ELb0ELb0ELb1ELb1ELb1EEEvNS_16Flash_fwd_paramsE) ;  /* 0xffffffeca2687950 */ /* 0x002fea0003c3ffff */
.L_x_9773:
        /* <DEDUP_REMOVED lines=101> */
.L_x_9791:
        /* <DEDUP_REMOVED lines=77> */
.L_x_9792:
[----:B------:R-:W-:Y:S05]  /*1d80*/  BSYNC.RECONVERGENT B0 ;  /* 0x0000000000007941 */ /* 0x000fea0003800200 */
.L_x_9790:
        /* <DEDUP_REMOVED lines=53> */
[----:B------:R-:W-:Y:S01]  /*20e0*/  LOP3.LUT R111, R113, 0x1c0, RZ, 0xc0, !PT ;  /* 0x000001c0716f7812 */ /* 0x000fe200078ec0ff */
[----:B------:R-:W-:Y:S01]  /*20f0*/  IMAD.SHL.U32 R104, R60, 0x20, RZ ;  /* 0x000000203c687824 */ /* 0x000fe200078e00ff */
[----:B------:R-:W-:Y:S01]  /*2100*/  IADD3 R165, PT, PT, R105, -0x1, RZ ;  /* 0xffffffff69a57810 */ /* 0x000fe20007ffe0ff */
[----:B------:R-:W-:Y:S01]  /*2110*/  IMAD.SHL.U32 R67, R152, 0x10, RZ ;  /* 0x0000001098437824 */ /* 0x000fe200078e00ff */
[----:B------:R-:W-:Y:S01]  /*2120*/  SHF.R.U32.HI R63, RZ, 0x4, R60 ;  /* 0x00000004ff3f7819 */ /* 0x000fe2000001163c */
[----:B------:R-:W-:Y:S01]  /*2130*/  IMAD.SHL.U32 R65, R154, 0x10, RZ ;  /* 0x000000109a417824 */ /* 0x000fe200078e00ff */
[----:B------:R-:W-:Y:S02]  /*2140*/  SHF.L.U64.HI R68, R152, 0x4, R153 ;  /* 0x0000000498447819 */ /* 0x000fe40000010299 */
[----:B------:R-:W-:Y:S02]  /*2150*/  SHF.L.U64.HI R66, R154, 0x4, R155 ;  /* 0x000000049a427819 */ /* 0x000fe4000001029b */
[----:B------:R-:W-:-:S02]  /*2160*/  LOP3.LUT R104, R104, 0x7c00, RZ, 0xc0, !PT ;  /* 0x00007c0068687812 */ /* 0x000fc400078ec0ff */
[----:B------:R-:W-:Y:S02]  /*2170*/  LOP3.LUT R59, R113, 0x200, RZ, 0xc0, !PT ;  /* 0x00000200713b7812 */ /* 0x000fe400078ec0ff */
        /* <DEDUP_REMOVED lines=147> */
.L_x_9846:
        /* <DEDUP_REMOVED lines=20> */
.L_x_9795:
[----:B------:R-:W-:Y:S05]  /*2bf0*/  BSYNC.RECONVERGENT B0 ;  /* 0x0000000000007941 */ /* 0x000fea0003800200 */
.L_x_9794:
        /* <DEDUP_REMOVED lines=12> */
.L_x_9797:
[----:B------:R-:W-:Y:S05]  /*2cc0*/  BSYNC.RECONVERGENT B0 ;  /* 0x0000000000007941 */ /* 0x000fea0003800200 */
.L_x_9796:
        /* <DEDUP_REMOVED lines=12> */
.L_x_9799:
[----:B------:R-:W-:Y:S05]  /*2d90*/  BSYNC.RECONVERGENT B0 ;  /* 0x0000000000007941 */ /* 0x000fea0003800200 */
.L_x_9798:
        /* <DEDUP_REMOVED lines=15> */
.L_x_9801:
[----:B------:R-:W-:Y:S05]  /*2e90*/  BSYNC.RECONVERGENT B0 ;  /* 0x0000000000007941 */ /* 0x000fea0003800200 */
.L_x_9800:
        /* <DEDUP_REMOVED lines=26> */
.L_x_9805:
[----:B------:R-:W-:Y:S05]  /*3040*/  BSYNC.RECONVERGENT B0 ;  /* 0x0000000000007941 */ /* 0x000fea0003800200 */
.L_x_9804:
        /* <DEDUP_REMOVED lines=12> */
.L_x_9807:
[----:B------:R-:W-:Y:S05]  /*3110*/  BSYNC.RECONVERGENT B0 ;  /* 0x0000000000007941 */ /* 0x000fea0003800200 */
.L_x_9806:
        /* <DEDUP_REMOVED lines=12> */
.L_x_9809:
[----:B------:R-:W-:Y:S05]  /*31e0*/  BSYNC.RECONVERGENT B0 ;  /* 0x0000000000007941 */ /* 0x000fea0003800200 */
.L_x_9808:
        /* <DEDUP_REMOVED lines=17> */
.L_x_9803:
        /* <DEDUP_REMOVED lines=61> */
.L_x_9815:
[----:B------:R-:W-:Y:S05]  /*36d0*/  BSYNC.RECONVERGENT B0 ;  /* 0x0000000000007941 */ /* 0x000fea0003800200 */
.L_x_9814:
        /* <DEDUP_REMOVED lines=51> */
.L_x_9813:
[----:B------:R-:W-:Y:S05]  /*3a10*/  BSYNC.RECONVERGENT B1 ;  /* 0x0000000000017941 */ /* 0x000fea0003800200 */
.L_x_9812:
        /* <DEDUP_REMOVED lines=66> */
.L_x_9819:
[----:B------:R-:W-:Y:S05]  /*3e40*/  BSYNC.RECONVERGENT B0 ;  /* 0x0000000000007941 */ /* 0x000fea0003800200 */
.L_x_9818:
        /* <DEDUP_REMOVED lines=51> */
.L_x_9817:
[----:B------:R-:W-:Y:S05]  /*4180*/  BSYNC.RECONVERGENT B1 ;  /* 0x0000000000017941 */ /* 0x000fea0003800200 */
.L_x_9816:
        /* <DEDUP_REMOVED lines=64> */
.L_x_9823:
[----:B------:R-:W-:Y:S05]  /*4590*/  BSYNC.RECONVERGENT B0 ;  /* 0x0000000000007941 */ /* 0x000fea0003800200 */
.L_x_9822:
        /* <DEDUP_REMOVED lines=51> */
.L_x_9821:
[----:B------:R-:W-:Y:S05]  /*48d0*/  BSYNC.RECONVERGENT B1 ;  /* 0x0000000000017941 */ /* 0x000fea0003800200 */
.L_x_9820:
        /* <DEDUP_REMOVED lines=67> */
.L_x_9827:
[----:B------:R-:W-:Y:S05]  /*4d10*/  BSYNC.RECONVERGENT B0 ;  /* 0x0000000000007941 */ /* 0x000fea0003800200 */
.L_x_9826:
        /* <DEDUP_REMOVED lines=51> */
.L_x_9825:
[----:B------:R-:W-:Y:S05]  /*5050*/  BSYNC.RECONVERGENT B1 ;  /* 0x0000000000017941 */ /* 0x000fea0003800200 */
.L_x_9824:
[----:B------:R-:W2:Y:S02]  /*5060*/  LD.E R3, desc[UR4][R102.64+0xd0] ;  /* 0x0000d00466037980 */ /* 0x000ea4000c101900 */
[----:B--2---:R-:W-:Y:S05]  /*5070*/  IMAD.U32 R3, R3, -0x20, RZ ;  /* 0xffffffe003037824 */ /* 0x004fea00078e00ff */
[C---:B------:R-:W-:Y:S02]  /*5080*/  LEA R14, P1, R3.reuse, R14, 0x1 ;  /* 0x0000000e030e7211 */ /* 0x040fe400078208ff */
[C---:B------:R-:W-:Y:S02]  /*5090*/  LEA R50, P0, R3.reuse, R50, 0x1 ;  /* 0x0000003203327211 */ /* 0x040fe400078008ff */
[C---:B------:R-:W-:Y:S02]  /*50a0*/  LEA.HI.X.SX32 R15, R3.reuse, R15, 0x1, P1 ;  /* 0x0000000f030f7211 */ /* 0x040fe400008f0eff */
[----:B------:R-:W-:Y:S01]  /*50b0*/  LEA.HI.X.SX32 R51, R3, R51, 0x1, P0 ;  /* 0x0000003303337211 */ /* 0x000fe200000f0eff */
[----:B------:R-:W-:Y:S05]  /*50c0*/  BRA `(.L_x_9810) ;  /* 0x00000030002c7947 */ /* 0x000fea0003800000 */
.L_x_9811:
        /* <DEDUP_REMOVED lines=99> */
.L_x_9831:
[----:B------:R-:W-:Y:S05]  /*5700*/  BSYNC.RECONVERGENT B0 ;  /* 0x0000000000007941 */ /* 0x000fea0003800200 */
.L_x_9830:
        /* <DEDUP_REMOVED lines=92> */
.L_x_9829:
[----:B------:R-:W-:Y:S05]  /*5cd0*/  BSYNC.RECONVERGENT B1 ;  /* 0x0000000000017941 */ /* 0x000fea0003800200 */
.L_x_9828:
        /* <DEDUP_REMOVED lines=98> */
.L_x_9835:
[----:B------:R-:W-:Y:S05]  /*6300*/  BSYNC.RECONVERGENT B0 ;  /* 0x0000000000007941 */ /* 0x000fea0003800200 */
.L_x_9834:
        /* <DEDUP_REMOVED lines=92> */
.L_x_9833:
[----:B------:R-:W-:Y:S05]  /*68d0*/  BSYNC.RECONVERGENT B1 ;  /* 0x0000000000017941 */ /* 0x000fea0003800200 */
.L_x_9832:
        /* <DEDUP_REMOVED lines=98> */
.L_x_9839:
[----:B------:R-:W-:Y:S05]  /*6f00*/  BSYNC.RECONVERGENT B0 ;  /* 0x0000000000007941 */ /* 0x000fea0003800200 */
.L_x_9838:
        /* <DEDUP_REMOVED lines=92> */
.L_x_9837:
[----:B------:R-:W-:Y:S05]  /*74d0*/  BSYNC.RECONVERGENT B1 ;  /* 0x0000000000017941 */ /* 0x000fea0003800200 */
.L_x_9836:
        /* <DEDUP_REMOVED lines=102> */
.L_x_9843:
[----:B------:R-:W-:Y:S05]  /*7b40*/  BSYNC.RECONVERGENT B0 ;  /* 0x0000000000007941 */ /* 0x000fea0003800200 */
.L_x_9842:
        /* <DEDUP_REMOVED lines=90> */
.L_x_9841:
[----:B------:R-:W-:Y:S05]  /*80f0*/  BSYNC.RECONVERGENT B1 ;  /* 0x0000000000017941 */ /* 0x000fea0003800200 */
.L_x_9840:
        /* <DEDUP_REMOVED lines=8> */
.L_x_9810:
[----:B------:R-:W-:Y:S05]  /*8180*/  BSYNC.RECONVERGENT B2 ;  /* 0x0000000000027941 */ /* 0x000fea0003800200 */
.L_x_9802:
        /* <DEDUP_REMOVED lines=101> */
.L_x_9845:
[----:B------:R-:W-:Y:S05]  /*87e0*/  BSYNC.RECONVERGENT B0 ;  /* 0x0000000000007941 */ /* 0x000fea0003800200 */
.L_x_9844:
[----:B------:R-:W-:Y:S05]  /*87f0*/  @P2 BRA `(.L_x_9846) ;  /* 0xffffffa000ac2947 */ /* 0x000fea000383ffff */
.L_x_9793:
        /* <DEDUP_REMOVED lines=34> */
.L_x_9850:
[----:B------:R-:W-:Y:S05]  /*8a20*/  BSYNC.RECONVERGENT B0 ;  /* 0x0000000000007941 */ /* 0x000fea0003800200 */
.L_x_9849:
        /* <DEDUP_REMOVED lines=14> */
.L_x_9852:
[----:B------:R-:W-:Y:S05]  /*8b10*/  BSYNC.RECONVERGENT B0 ;  /* 0x0000000000007941 */ /* 0x000fea0003800200 */
.L_x_9851:
        /* <DEDUP_REMOVED lines=16> */
.L_x_9854:
[----:B------:R-:W-:Y:S05]  /*8c20*/  BSYNC.RECONVERGENT B0 ;  /* 0x0000000000007941 */ /* 0x000fea0003800200 */
.L_x_9853:
        /* <DEDUP_REMOVED lines=16> */
.L_x_9848:
        /* <DEDUP_REMOVED lines=84> */
.L_x_9862:
[----:B------:R-:W-:Y:S05]  /*9270*/  BSYNC.RECONVERGENT B0 ;  /* 0x0000000000007941 */ /* 0x000fea0003800200 */
.L_x_9861:
[----:B-----5:R-:W-:Y:S01]  /*9280*/  IMAD.MOV.U32 R6, RZ, RZ, R10 ;  /* 0x000000ffff067224 */ /* 0x020fe200078e000a */
[----:B------:R-:W-:Y:S01]  /*9290*/  MOV R4, R8 ;  /* 0x0000000800047202 */ /* 0x000fe20000000f00 */
[----:B------:R-:W-:Y:S01]  /*92a0*/  IMAD.MOV.U32 R7, RZ, RZ, R11 ;  /* 0x000000ffff077224 */ /* 0x000fe200078e000b */
[----:B------:R-:W-:Y:S02]  /*92b0*/  MOV R5, R9 ;  /* 0x0000000900057202 */ /* 0x000fe40000000f00 */
.L_x_9860:
[----:B------:R-:W-:Y:S05]  /*92c0*/  BSYNC.RECONVERGENT B1 ;  /* 0x0000000000017941 */ /* 0x000fea0003800200 */
.L_x_9859:
        /* <DEDUP_REMOVED lines=50> */
.L_x_9864:
[----:B------:R-:W-:Y:S05]  /*95f0*/  BSYNC.RECONVERGENT B0 ;  /* 0x0000000000007941 */ /* 0x000fea0003800200 */
.L_x_9863:
[----:B-----5:R3:W-:Y:S02]  /*9600*/  STS.128 [R61+0x2000], R8 ;  /* 0x002000083d007388 */ /* 0x0207e40000000c00 */
.L_x_9858:
[----:B------:R-:W-:Y:S05]  /*9610*/  BSYNC.RECONVERGENT B2 ;  /* 0x0000000000027941 */ /* 0x000fea0003800200 */
.L_x_9857:
        /* <DEDUP_REMOVED lines=54> */
.L_x_9870:
[----:B------:R-:W-:Y:S05]  /*9980*/  BSYNC.RECONVERGENT B0 ;  /* 0x0000000000007941 */ /* 0x000fea0003800200 */
.L_x_9869:
[----:B-----5:R1:W-:Y:S02]  /*9990*/  STS.128 [R61+0x800], R8 ;  /* 0x000800083d007388 */ /* 0x0203e40000000c00 */
.L_x_9868:
[----:B------:R-:W-:Y:S05]  /*99a0*/  BSYNC.RECONVERGENT B1 ;  /* 0x0000000000017941 */ /* 0x000fea0003800200 */
.L_x_9867:
        /* <DEDUP_REMOVED lines=47> */
.L_x_9872:
[----:B------:R-:W-:Y:S05]  /*9ca0*/  BSYNC.RECONVERGENT B0 ;  /* 0x0000000000007941 */ /* 0x000fea0003800200 */
.L_x_9871:
[----:B-----5:R3:W-:Y:S02]  /*9cb0*/  STS.128 [R61+0x2800], R8 ;  /* 0x002800083d007388 */ /* 0x0207e40000000c00 */
.L_x_9866:
[----:B------:R-:W-:Y:S05]  /*9cc0*/  BSYNC.RECONVERGENT B2 ;  /* 0x0000000000027941 */ /* 0x000fea0003800200 */
.L_x_9865:
        /* <DEDUP_REMOVED lines=54> */
.L_x_9878:
[----:B------:R-:W-:Y:S05]  /*a030*/  BSYNC.RECONVERGENT B0 ;  /* 0x0000000000007941 */ /* 0x000fea0003800200 */
.L_x_9877:
[----:B-----5:R3:W-:Y:S02]  /*a040*/  STS.128 [R61+0x1000], R8 ;  /* 0x001000083d007388 */ /* 0x0207e40000000c00 */
.L_x_9876:
[----:B------:R-:W-:Y:S05]  /*a050*/  BSYNC.RECONVERGENT B1 ;  /* 0x0000000000017941 */ /* 0x000fea0003800200 */
.L_x_9875:
        /* <DEDUP_REMOVED lines=47> */
.L_x_9880:
[----:B------:R-:W-:Y:S05]  /*a350*/  BSYNC.RECONVERGENT B0 ;  /* 0x0000000000007941 */ /* 0x000fea0003800200 */
.L_x_9879:
[----:B-----5:R3:W-:Y:S02]  /*a360*/  STS.128 [R61+0x3000], R8 ;  /* 0x003000083d007388 */ /* 0x0207e40000000c00 */
.L_x_9874:
[----:B------:R-:W-:Y:S05]  /*a370*/  BSYNC.RECONVERGENT B2 ;  /* 0x0000000000027941 */ /* 0x000fea0003800200 */
.L_x_9873:
        /* <DEDUP_REMOVED lines=55> */
.L_x_9884:
[----:B------:R-:W-:Y:S05]  /*a6f0*/  BSYNC.RECONVERGENT B0 ;  /* 0x0000000000007941 */ /* 0x000fea0003800200 */
.L_x_9883:
[----:B-----5:R1:W-:Y:S02]  /*a700*/  STS.128 [R61+0x1800], R8 ;  /* 0x001800083d007388 */ /* 0x0203e40000000c00 */
.L_x_9882:
[----:B------:R-:W-:Y:S05]  /*a710*/  BSYNC.RECONVERGENT B1 ;  /* 0x0000000000017941 */ /* 0x000fea0003800200 */
.L_x_9881:
        /* <DEDUP_REMOVED lines=46> */
.L_x_9886:
[----:B------:R-:W-:Y:S05]  /*aa00*/  BSYNC.RECONVERGENT B0 ;  /* 0x0000000000007941 */ /* 0x000fea0003800200 */
.L_x_9885:
[----:B-----5:R3:W-:Y:S01]  /*aa10*/  STS.128 [R61+0x3800], R8 ;  /* 0x003800083d007388 */ /* 0x0207e20000000c00 */
[----:B------:R-:W-:Y:S05]  /*aa20*/  BRA `(.L_x_9855) ;  /* 0x0000002c00607947 */ /* 0x000fea0003800000 */
.L_x_9856:
        /* <DEDUP_REMOVED lines=95> */
.L_x_9892:
[----:B------:R-:W-:Y:S05]  /*b020*/  BSYNC.RECONVERGENT B0 ;  /* 0x0000000000007941 */ /* 0x000fea0003800200 */
.L_x_9891:
[----:B--2--5:R-:W-:Y:S01]  /*b030*/  IMAD.MOV.U32 R6, RZ, RZ, R34 ;  /* 0x000000ffff067224 */ /* 0x024fe200078e0022 */
[----:B------:R-:W-:Y:S01]  /*b040*/  MOV R4, R32 ;  /* 0x0000002000047202 */ /* 0x000fe20000000f00 */
[----:B------:R-:W-:Y:S01]  /*b050*/  IMAD.MOV.U32 R7, RZ, RZ, R35 ;  /* 0x000000ffff077224 */ /* 0x000fe200078e0023 */
[----:B------:R-:W-:Y:S02]  /*b060*/  MOV R5, R33 ;  /* 0x0000002100057202 */ /* 0x000fe40000000f00 */
.L_x_9890:
[----:B------:R-:W-:Y:S05]  /*b070*/  BSYNC.RECONVERGENT B1 ;  /* 0x0000000000017941 */ /* 0x000fea0003800200 */
.L_x_9889:
        /* <DEDUP_REMOVED lines=86> */
.L_x_9894:
[----:B------:R-:W-:Y:S05]  /*b5e0*/  BSYNC.RECONVERGENT B0 ;  /* 0x0000000000007941 */ /* 0x000fea0003800200 */
.L_x_9893:
[----:B-----5:R3:W-:Y:S02]  /*b5f0*/  STS.128 [R61+0x2000], R32 ;  /* 0x002000203d007388 */ /* 0x0207e40000000c00 */
.L_x_9888:
[----:B------:R-:W-:Y:S05]  /*b600*/  BSYNC.RECONVERGENT B2 ;  /* 0x0000000000027941 */ /* 0x000fea0003800200 */
.L_x_9887:
        /* <DEDUP_REMOVED lines=90> */
.L_x_9900:
[----:B------:R-:W-:Y:S05]  /*bbb0*/  BSYNC.RECONVERGENT B0 ;  /* 0x0000000000007941 */ /* 0x000fea0003800200 */
.L_x_9899:
[----:B-----5:R1:W-:Y:S02]  /*bbc0*/  STS.128 [R61+0x800], R32 ;  /* 0x000800203d007388 */ /* 0x0203e40000000c00 */
.L_x_9898:
[----:B------:R-:W-:Y:S05]  /*bbd0*/  BSYNC.RECONVERGENT B1 ;  /* 0x0000000000017941 */ /* 0x000fea0003800200 */
.L_x_9897:
        /* <DEDUP_REMOVED lines=83> */
.L_x_9902:
[----:B------:R-:W-:Y:S05]  /*c110*/  BSYNC.RECONVERGENT B0 ;  /* 0x0000000000007941 */ /* 0x000fea0003800200 */
.L_x_9901:
[----:B-----5:R3:W-:Y:S02]  /*c120*/  STS.128 [R61+0x2800], R32 ;  /* 0x002800203d007388 */ /* 0x0207e40000000c00 */
.L_x_9896:
[----:B------:R-:W-:Y:S05]  /*c130*/  BSYNC.RECONVERGENT B2 ;  /* 0x0000000000027941 */ /* 0x000fea0003800200 */
.L_x_9895:
        /* <DEDUP_REMOVED lines=90> */
.L_x_9908:
[----:B------:R-:W-:Y:S05]  /*c6e0*/  BSYNC.RECONVERGENT B0 ;  /* 0x0000000000007941 */ /* 0x000fea0003800200 */
.L_x_9907:
[----:B-----5:R3:W-:Y:S02]  /*c6f0*/  STS.128 [R61+0x1000], R32 ;  /* 0x001000203d007388 */ /* 0x0207e40000000c00 */
.L_x_9906:
[----:B------:R-:W-:Y:S05]  /*c700*/  BSYNC.RECONVERGENT B1 ;  /* 0x0000000000017941 */ /* 0x000fea0003800200 */
.L_x_9905:
        /* <DEDUP_REMOVED lines=83> */
.L_x_9910:
[----:B------:R-:W-:Y:S05]  /*cc40*/  BSYNC.RECONVERGENT B0 ;  /* 0x0000000000007941 */ /* 0x000fea0003800200 */
.L_x_9909:
[----:B-----5:R3:W-:Y:S02]  /*cc50*/  STS.128 [R61+0x3000], R32 ;  /* 0x003000203d007388 */ /* 0x0207e40000000c00 */
.L_x_9904:
[----:B------:R-:W-:Y:S05]  /*cc60*/  BSYNC.RECONVERGENT B2 ;  /* 0x0000000000027941 */ /* 0x000fea0003800200 */
.L_x_9903:
        /* <DEDUP_REMOVED lines=92> */
.L_x_9914:
[----:B------:R-:W-:Y:S05]  /*d230*/  BSYNC.RECONVERGENT B0 ;  /* 0x0000000000007941 */ /* 0x000fea0003800200 */
.L_x_9913:
[----:B-----5:R1:W-:Y:S02]  /*d240*/  STS.128 [R61+0x1800], R28 ;  /* 0x0018001c3d007388 */ /* 0x0203e40000000c00 */
.L_x_9912:
[----:B------:R-:W-:Y:S05]  /*d250*/  BSYNC.RECONVERGENT B1 ;  /* 0x0000000000017941 */ /* 0x000fea0003800200 */
.L_x_9911:
        /* <DEDUP_REMOVED lines=83> */
.L_x_9916:
[----:B------:R-:W-:Y:S05]  /*d790*/  BSYNC.RECONVERGENT B0 ;  /* 0x0000000000007941 */ /* 0x000fea0003800200 */
.L_x_9915:
[----:B-----5:R1:W-:Y:S02]  /*d7a0*/  STS.128 [R61+0x3800], R28 ;  /* 0x0038001c3d007388 */ /* 0x0203e40000000c00 */
.L_x_9855:
[----:B------:R-:W-:Y:S05]  /*d7b0*/  BSYNC.RECONVERGENT B3 ;  /* 0x0000000000037941 */ /* 0x000fea0003800200 */
.L_x_9847:
        /* <DEDUP_REMOVED lines=26> */
.L_x_9918:
[----:B------:R-:W-:Y:S05]  /*d960*/  BSYNC.RECONVERGENT B0 ;  /* 0x0000000000007941 */ /* 0x000fea0003800200 */
.L_x_9917:
        /* <DEDUP_REMOVED lines=14> */
.L_x_9920:
[----:B------:R-:W-:Y:S05]  /*da50*/  BSYNC.RECONVERGENT B0 ;  /* 0x0000000000007941 */ /* 0x000fea0003800200 */
.L_x_9919:
        /* <DEDUP_REMOVED lines=16> */
.L_x_9922:
[----:B------:R-:W-:Y:S05]  /*db60*/  BSYNC.RECONVERGENT B0 ;  /* 0x0000000000007941 */ /* 0x000fea0003800200 */
.L_x_9921:
        /* <DEDUP_REMOVED lines=16> */
.L_x_9924:
[----:B------:R-:W-:Y:S05]  /*dc70*/  BSYNC.RECONVERGENT B0 ;  /* 0x0000000000007941 */ /* 0x000fea0003800200 */
.L_x_9923:
        /* <DEDUP_REMOVED lines=20> */
.L_x_9926:
[----:B------:R1:W-:Y:S04]  /*ddc0*/  STS.128 [R61+0x8000], RZ ;  /* 0x008000ff3d007388 */ /* 0x0003e80000000c00 */
[----:B------:R1:W-:Y:S02]  /*ddd0*/  STS.128 [R61+0xa000], RZ ;  /* 0x00a000ff3d007388 */ /* 0x0003e40000000c00 */
.L_x_9927:
[----:B------:R-:W-:Y:S05]  /*dde0*/  BSYNC.RECONVERGENT B0 ;  /* 0x0000000000007941 */ /* 0x000fea0003800200 */
.L_x_9925:
        /* <DEDUP_REMOVED lines=21> */
.L_x_9929:
[----:B------:R-:W-:Y:S05]  /*df40*/  BSYNC.RECONVERGENT B0 ;  /* 0x0000000000007941 */ /* 0x000fea0003800200 */
.L_x_9928:
        /* <DEDUP_REMOVED lines=18> */
.L_x_9931:
[----:B------:R-:W-:Y:S05]  /*e070*/  BSYNC.RECONVERGENT B0 ;  /* 0x0000000000007941 */ /* 0x000fea0003800200 */
.L_x_9930:
        /* <DEDUP_REMOVED lines=18> */
.L_x_9933:
[----:B------:R-:W-:Y:S05]  /*e1a0*/  BSYNC.RECONVERGENT B0 ;  /* 0x0000000000007941 */ /* 0x000fea0003800200 */
.L_x_9932:
[----:B------:R-:W4:Y:S01]  /*e1b0*/  LD.E R15, desc[UR4][R102.64+0x18c] ;  /* 0x00018c04660f7980 */ /* 0x000f22000c101900 */
[----:B------:R-:W-:Y:S01]  /*e1c0*/  IMAD.SHL.U32 R63, R63, 0x400, RZ ;  /* 0x000004003f3f7824 */ /* 0x000fe200078e00ff */
[----:B------:R-:W-:Y:S01]  /*e1d0*/  LOP3.LUT R111, R111, 0x8, R60, 0x78, !PT ;  /* 0x000000086f6f7812 */ /* 0x000fe200078e783c */
[----:B------:R-:W-:Y:S01]  /*e1e0*/  IMAD.MOV.U32 R2, RZ, RZ, 0x40 ;  /* 0x00000040ff027424 */ /* 0x000fe200078e00ff */
[----:B------:R-:W-:Y:S01]  /*e1f0*/  LOP3.LUT R113, R104, 0x200, R113, 0xf8, !PT ;  /* 0x0000020068717812 */ /* 0x000fe200078ef871 */
[----:B------:R-:W0:Y:S01]  /*e200*/  LDGDEPBAR ;  /* 0x00000000000079af */ /* 0x000e220000000000 */
[----:B------:R-:W-:Y:S01]  /*e210*/  LOP3.LUT R111, R111, 0x38, R64, 0x78, !PT ;  /* 0x000000386f6f7812 */ /* 0x000fe200078e7840 */
[----:B------:R-:W-:Y:S01]  /*e220*/  BSSY.RECONVERGENT B1, `(.L_x_9934) ;  /* 0x000017f000017945 */ /* 0x000fe20003800200 */
[----:B------:R-:W-:Y:S01]  /*e230*/  LOP3.LUT R146, R63, 0x400, RZ, 0xc0, !PT ;  /* 0x000004003f927812 */ /* 0x000fe200078ec0ff */
[----:B------:R-:W-:Y:S01]  /*e240*/  IMAD.IADD R0, R58, 0x1, R113 ;  /* 0x000000013a007824 */ /* 0x000fe200078e0271 */
[----:B------:R-:W-:-:S03]  /*e250*/  R2P PR, R60, 0x6 ;  /* 0x000000063c007804 */ /* 0x000fc60000000000 */
[----:B------:R-:W-:Y:S02]  /*e260*/  IMAD R146, R111, 0x2, R146 ;  /* 0x000000026f927824 */ /* 0x000fe400078e0292 */
[----:B------:R-:W-:Y:S01]  /*e270*/  IMAD R147, R0, 0x2, R49 ;  /* 0x0000000200937824 */ /* 0x000fe200078e0231 */
[----:B------:R-:W-:Y:S01]  /*e280*/  SEL R2, R2, 0xffffffc0, !P2 ;  /* 0xffffffc002027807 */ /* 0x000fe20005000000 */
[----:B------:R-:W-:Y:S02]  /*e290*/  IMAD.IADD R146, R49, 0x1, R146 ;  /* 0x0000000131927824 */ /* 0x000fe400078e0292 */
[----:B------:R-:W-:Y:S01]  /*e2a0*/  IMAD.MOV.U32 R0, RZ, RZ, 0x20 ;  /* 0x00000020ff007424 */ /* 0x000fe200078e00ff */
[----:B------:R-:W-:Y:S01]  /*e2b0*/  LDSM.16.M88.4 R52, [R147] ;  /* 0x000000009334783b */ /* 0x000fe20000000200 */
[--C-:B------:R-:W-:Y:S02]  /*e2c0*/  IMAD.IADD R144, R147, 0x1, R2.reuse ;  /* 0x0000000193907824 */ /* 0x100fe400078e0202 */
[----:B------:R-:W-:Y:S01]  /*e2d0*/  IMAD.IADD R141, R146, 0x1, R2 ;  /* 0x00000001928d7824 */ /* 0x000fe200078e0202 */
[----:B------:R-:W3:Y:S01]  /*e2e0*/  LDSM.16.M88.4 R28, [R146+0x4000] ;  /* 0x00400000921c783b */ /* 0x000ee20000000200 */
[----:B------:R-:W-:-:S03]  /*e2f0*/  SEL R0, R0, 0xffffffe0, !P1 ;  /* 0xffffffe000007807 */ /* 0x000fc60004800000 */
[----:B------:R-:W3:Y:S01]  /*e300*/  LDSM.16.M88.4 R76, [R146+0x4800] ;  /* 0x00480000924c783b */ /* 0x000ee20000000200 */
[----:B------:R-:W-:Y:S01]  /*e310*/  IADD3 R142, PT, PT, R146, R0, RZ ;  /* 0x00000000928e7210 */ /* 0x000fe20007ffe0ff */
[----:B------:R-:W-:Y:S02]  /*e320*/  IMAD.IADD R145, R147, 0x1, R0 ;  /* 0x0000000193917824 */ /* 0x000fe400078e0200 */
[----:B------:R-:W3:Y:S01]  /*e330*/  LDSM.16.M88.4 R68, [R146+0x5000] ;  /* 0x005000009244783b */ /* 0x000ee20000000200 */
[C---:B------:R-:W-:Y:S02]  /*e340*/  IMAD.IADD R143, R0.reuse, 0x1, R144 ;  /* 0x00000001008f7824 */ /* 0x040fe400078e0290 */
[----:B------:R-:W-:Y:S01]  /*e350*/  IMAD.IADD R140, R0, 0x1, R141 ;  /* 0x00000001008c7824 */ /* 0x000fe200078e028d */
[----:B-12---:R-:W-:Y:S04]  /*e360*/  LDSM.16.M88.4 R4, [R145] ;  /* 0x000000009104783b */ /* 0x006fe80000000200 */
[----:B------:R-:W1:Y:S04]  /*e370*/  LDSM.16.M88.4 R24, [R142+0x4000] ;  /* 0x004000008e18783b */ /* 0x000e680000000200 */
[----:B-----5:R-:W2:Y:S04]  /*e380*/  LDSM.16.M88.4 R20, [R146+0x5800] ;  /* 0x005800009214783b */ /* 0x020ea80000000200 */
[----:B------:R-:W-:Y:S04]  /*e390*/  LDSM.16.M88.4 R96, [R144] ;  /* 0x000000009060783b */ /* 0x000fe80000000200 */
[----:B------:R-:W2:Y:S04]  /*e3a0*/  LDSM.16.M88.4 R36, [R141+0x4000] ;  /* 0x004000008d24783b */ /* 0x000ea80000000200 */
[----:B---3--:R-:W3:Y:S04]  /*e3b0*/  LDSM.16.M88.4 R8, [R142+0x5800] ;  /* 0x005800008e08783b */ /* 0x008ee80000000200 */
[----:B------:R-:W3:Y:S01]  /*e3c0*/  LDSM.16.M88.4 R40, [R142+0x4800] ;  /* 0x004800008e28783b */ /* 0x000ee20000000200 */
[C---:B------:R-:W-:Y:S03]  /*e3d0*/  HMMA.16816.F32 R16, R52.reuse, R28, RZ ;  /* 0x0000001c3410723c */ /* 0x040fe600000018ff */
        /* <DEDUP_REMOVED lines=18> */
[C---:B---3--:R-:W-:Y:S08]  /*e500*/  HMMA.16816.F32 R64, R4.reuse, R8, R64 ;  /* 0x000000080440723c */ /* 0x048ff00000001840 */
[C---:B------:R-:W-:Y:S08]  /*e510*/  HMMA.16816.F32 R80, R4.reuse, R40, R80 ;  /* 0x000000280450723c */ /* 0x040ff00000001850 */
[C---:B------:R-:W-:Y:S01]  /*e520*/  HMMA.16816.F32 R76, R4.reuse, R42, R76 ;  /* 0x0000002a044c723c */ /* 0x040fe2000000184c */
[----:B------:R-:W2:Y:S07]  /*e530*/  LDSM.16.M88.4 R40, [R140+0x4800] ;  /* 0x004800008c28783b */ /* 0x000eae0000000200 */
[----:B------:R-:W-:Y:S01]  /*e540*/  HMMA.16816.F32 R52, R4, R10, R52 ;  /* 0x0000000a0434723c */ /* 0x000fe20000001834 */
[----:B------:R-:W-:Y:S07]  /*e550*/  LDSM.16.M88.4 R8, [R145+0x2000] ;  /* 0x002000009108783b */ /* 0x000fee0000000200 */
[----:B------:R-:W-:Y:S01]  /*e560*/  HMMA.16816.F32 R28, R96, R38, R28 ;  /* 0x00000026601c723c */ /* 0x000fe2000000181c */
[----:B------:R-:W3:Y:S07]  /*e570*/  LDSM.16.M88.4 R36, [R140+0x5000] ;  /* 0x005000008c24783b */ /* 0x000eee0000000200 */
[C---:B------:R-:W-:Y:S08]  /*e580*/  HMMA.16816.F32 R72, R4.reuse, R32, R72 ;  /* 0x000000200448723c */ /* 0x040ff00000001848 */
[----:B------:R-:W-:Y:S01]  /*e590*/  HMMA.16816.F32 R68, R4, R34, R68 ;  /* 0x000000220444723c */ /* 0x000fe20000001844 */
[----:B------:R-:W3:Y:S04]  /*e5a0*/  LDSM.16.M88.4 R32, [R140+0x5800] ;  /* 0x005800008c20783b */ /* 0x000ee80000000200 */
[----:B------:R-:W3:Y:S03]  /*e5b0*/  LDSM.16.M88.4 R4, [R142+0x6000] ;  /* 0x006000008e04783b */ /* 0x000ee60000000200 */
[----:B------:R-:W-:Y:S08]  /*e5c0*/  HMMA.16816.F32 R16, R44, R108, R16 ;  /* 0x0000006c2c10723c */ /* 0x000ff00000001810 */
        /* <DEDUP_REMOVED lines=14> */
[C---:B------:R-:W-:Y:S01]  /*e6b0*/  HMMA.16816.F32 R76, R44.reuse, R42, R76 ;  /* 0x0000002a2c4c723c */ /* 0x040fe2000000184c */
[----:B------:R-:W-:Y:S07]  /*e6c0*/  LDSM.16.M88.4 R40, [R146+0x7000] ;  /* 0x007000009228783b */ /* 0x000fee0000000200 */
[C---:B---3--:R-:W-:Y:S08]  /*e6d0*/  HMMA.16816.F32 R72, R44.reuse, R36, R72 ;  /* 0x000000242c48723c */ /* 0x048ff00000001848 */
[C---:B------:R-:W-:Y:S01]  /*e6e0*/  HMMA.16816.F32 R68, R44.reuse, R38, R68 ;  /* 0x000000262c44723c */ /* 0x040fe20000001844 */
[----:B------:R-:W-:Y:S07]  /*e6f0*/  LDSM.16.M88.4 R36, [R143+0x2000] ;  /* 0x002000008f24783b */ /* 0x000fee0000000200 */
[C---:B------:R-:W-:Y:S08]  /*e700*/  HMMA.16816.F32 R64, R44.reuse, R32, R64 ;  /* 0x000000202c40723c */ /* 0x040ff00000001840 */
[----:B------:R-:W-:Y:S01]  /*e710*/  HMMA.16816.F32 R84, R44, R34, R84 ;  /* 0x000000222c54723c */ /* 0x000fe20000001854 */
[----:B------:R-:W2:Y:S04]  /*e720*/  LDSM.16.M88.4 R32, [R140+0x6000] ;  /* 0x006000008c20783b */ /* 0x000ea80000000200 */
[----:B------:R-:W-:Y:S03]  /*e730*/  LDSM.16.M88.4 R44, [R140+0x7000] ;  /* 0x007000008c2c783b */ /* 0x000fe60000000200 */
[C---:B------:R-:W-:Y:S08]  /*e740*/  HMMA.16816.F32 R92, R8.reuse, R4, R92 ;  /* 0x00000004085c723c */ /* 0x040ff0000000185c */
[----:B------:R-:W-:Y:S01]  /*e750*/  HMMA.16816.F32 R28, R8, R6, R28 ;  /* 0x00000006081c723c */ /* 0x000fe2000000181c */
[----:B------:R-:W3:Y:S07]  /*e760*/  LDSM.16.M88.4 R4, [R141+0x6800] ;  /* 0x006800008d04783b */ /* 0x000eee0000000200 */
[C---:B----4-:R-:W-:Y:S08]  /*e770*/  HMMA.16816.F32 R80, R24.reuse, R52, R80 ;  /* 0x000000341850723c */ /* 0x050ff00000001850 */
[----:B------:R-:W-:Y:S08]  /*e780*/  HMMA.16816.F32 R76, R24, R54, R76 ;  /* 0x00000036184c723c */ /* 0x000ff0000000184c */
[C---:B-1----:R-:W-:Y:S08]  /*e790*/  HMMA.16816.F32 R92, R88.reuse, R16, R92 ;  /* 0x00000010585c723c */ /* 0x042ff0000000185c */
[----:B------:R-:W-:Y:S01]  /*e7a0*/  HMMA.16816.F32 R28, R88, R18, R28 ;  /* 0x00000012581c723c */ /* 0x000fe2000000181c */
[----:B------:R-:W1:Y:S07]  /*e7b0*/  LDSM.16.M88.4 R16, [R140+0x6800] ;  /* 0x006800008c10783b */ /* 0x000e6e0000000200 */
[C---:B------:R-:W-:Y:S08]  /*e7c0*/  HMMA.16816.F32 R80, R8.reuse, R20, R80 ;  /* 0x000000140850723c */ /* 0x040ff00000001850 */
[----:B------:R-:W-:Y:S01]  /*e7d0*/  HMMA.16816.F32 R76, R8, R22, R76 ;  /* 0x00000016084c723c */ /* 0x000fe2000000184c */
[----:B------:R-:W4:Y:S07]  /*e7e0*/  LDSM.16.M88.4 R20, [R142+0x7000] ;  /* 0x007000008e14783b */ /* 0x000f2e0000000200 */
[C---:B--2---:R-:W-:Y:S08]  /*e7f0*/  HMMA.16816.F32 R92, R36.reuse, R32, R92 ;  /* 0x00000020245c723c */ /* 0x044ff0000000185c */
[----:B------:R-:W-:Y:S01]  /*e800*/  HMMA.16816.F32 R28, R36, R34, R28 ;  /* 0x00000022241c723c */ /* 0x000fe2000000181c */
[----:B------:R-:W2:Y:S07]  /*e810*/  LDSM.16.M88.4 R32, [R146+0x7800] ;  /* 0x007800009220783b */ /* 0x000eae0000000200 */
[C---:B---3--:R-:W-:Y:S05]  /*e820*/  HMMA.16816.F32 R80, R88.reuse, R4, R80 ;  /* 0x000000045850723c */ /* 0x048fea0000001850 */
[-C--:B------:R-:W-:Y:S01]  /*e830*/  FMUL.FTZ R48, R92, R15.reuse ;  /* 0x0000000f5c307220 */ /* 0x080fe20000410000 */
[-C--:B------:R-:W-:Y:S01]  /*e840*/  FMUL.FTZ R51, R94, R15.reuse ;  /* 0x0000000f5e337220 */ /* 0x080fe20000410000 */
[-C--:B------:R-:W-:Y:S01]  /*e850*/  FMUL.FTZ R50, R93, R15.reuse ;  /* 0x0000000f5d327220 */ /* 0x080fe20000410000 */
[----:B------:R-:W-:Y:S01]  /*e860*/  HMMA.16816.F32 R76, R88, R6, R76 ;  /* 0x00000006584c723c */ /* 0x000fe2000000184c */
[----:B------:R-:W3:Y:S02]  /*e870*/  LDSM.16.M88.4 R4, [R141+0x7000] ;  /* 0x007000008d04783b */ /* 0x000ee40000000200 */
        /* <DEDUP_REMOVED lines=8> */
[----:B-1----:R-:W-:Y:S06]  /*e900*/  HMMA.16816.F32 R80, R36, R16, R80 ;  /* 0x000000102450723c */ /* 0x002fec0000001850 */
[----:B------:R-:W-:Y:S02]  /*e910*/  MUFU.TANH R50, R50 ;  /* 0x0000003200327308 */ /* 0x000fe40000002400 */
[----:B------:R-:W-:Y:S06]  /*e920*/  HMMA.16816.F32 R68, R24, R42, R68 ;  /* 0x0000002a1844723c */ /* 0x000fec0000001844 */
[----:B------:R-:W1:Y:S02]  /*e930*/  MUFU.TANH R40, R40 ;  /* 0x0000002800287308 */ /* 0x000e640000002400 */
[----:B------:R-:W-:Y:S01]  /*e940*/  HMMA.16816.F32 R76, R36, R18, R76 ;  /* 0x00000012244c723c */ /* 0x000fe2000000184c */
[----:B------:R-:W1:Y:S05]  /*e950*/  LDSM.16.M88.4 R16, [R142+0x7800] ;  /* 0x007800008e10783b */ /* 0x000e6a0000000200 */
[----:B------:R-:W-:Y:S01]  /*e960*/  MUFU.TANH R28, R28 ;  /* 0x0000001c001c7308 */ /* 0x000fe20000002400 */
[-C--:B------:R-:W-:Y:S01]  /*e970*/  FMUL.FTZ R41, R80, R15.reuse ;  /* 0x0000000f50297220 */ /* 0x080fe20000410000 */
[-C--:B------:R-:W-:Y:S01]  /*e980*/  FMUL.FTZ R43, R82, R15.reuse ;  /* 0x0000000f522b7220 */ /* 0x080fe20000410000 */
[-C--:B------:R-:W-:Y:S01]  /*e990*/  FMUL.FTZ R42, R81, R15.reuse ;  /* 0x0000000f512a7220 */ /* 0x080fe20000410000 */
[-C--:B------:R-:W-:Y:S01]  /*e9a0*/  FMUL.FTZ R52, R83, R15.reuse ;  /* 0x0000000f53347220 */ /* 0x080fe20000410000 */
[C---:B----4-:R-:W-:Y:S03]  /*e9b0*/  HMMA.16816.F32 R72, R8.reuse, R20, R72 ;  /* 0x000000140848723c */ /* 0x050fe60000001848 */
[----:B------:R-:W4:Y:S05]  /*e9c0*/  MUFU.TANH R30, R30 ;  /* 0x0000001e001e7308 */ /* 0x000f2a0000002400 */
[----:B------:R-:W-:Y:S01]  /*e9d0*/  HMMA.16816.F32 R68, R8, R22, R68 ;  /* 0x000000160844723c */ /* 0x000fe20000001844 */
[----:B------:R-:W4:Y:S02]  /*e9e0*/  LDSM.16.M88.4 R20, [R141+0x7800] ;  /* 0x007800008d14783b */ /* 0x000f240000000200 */
[----:B------:R-:W-:Y:S05]  /*e9f0*/  MUFU.TANH R29, R29 ;  /* 0x0000001d001d7308 */ /* 0x000fea0000002400 */
[C---:B--2---:R-:W-:Y:S05]  /*ea00*/  HMMA.16816.F32 R64, R24.reuse, R32, R64 ;  /* 0x000000201840723c */ /* 0x044fea0000001840 */
[-C--:B------:R-:W-:Y:S01]  /*ea10*/  FMUL.FTZ R32, R76, R15.reuse ;  /* 0x0000000f4c207220 */ /* 0x080fe20000410000 */
[----:B------:R-:W2:Y:S01]  /*ea20*/  MUFU.TANH R31, R31 ;  /* 0x0000001f001f7308 */ /* 0x000ea20000002400 */
[----:B------:R-:W-:Y:S01]  /*ea30*/  FMUL.FTZ R33, R77, R15 ;  /* 0x0000000f4d217220 */ /* 0x000fe20000410000 */
[----:B------:R-:W-:Y:S06]  /*ea40*/  HMMA.16816.F32 R84, R24, R34, R84 ;  /* 0x000000221854723c */ /* 0x000fec0000001854 */
[----:B------:R-:W-:Y:S02]  /*ea50*/  MUFU.TANH R41, R41 ;  /* 0x0000002900297308 */ /* 0x000fe40000002400 */
[C---:B---3--:R-:W-:Y:S06]  /*ea60*/  HMMA.16816.F32 R72, R88.reuse, R4, R72 ;  /* 0x000000045848723c */ /* 0x048fec0000001848 */
[----:B------:R-:W3:Y:S02]  /*ea70*/  MUFU.TANH R43, R43 ;  /* 0x0000002b002b7308 */ /* 0x000ee40000002400 */
[----:B------:R-:W-:Y:S01]  /*ea80*/  HMMA.16816.F32 R68, R88, R6, R68 ;  /* 0x000000065844723c */ /* 0x000fe20000001844 */
[----:B------:R-:W2:Y:S05]  /*ea90*/  LDSM.16.M88.4 R4, [R140+0x7800] ;  /* 0x007800008c04783b */ /* 0x000eaa0000000200 */
[----:B------:R-:W-:Y:S02]  /*eaa0*/  MUFU.TANH R42, R42 ;  /* 0x0000002a002a7308 */ /* 0x000fe40000002400 */
[----:B------:R-:W-:-:S04]  /*eab0*/  DEPBAR.LE SB0, 0x0 ;  /* 0x000080000000791a */ /* 0x000fc80000000000 */
[C---:B-1----:R-:W-:Y:S05]  /*eac0*/  HMMA.16816.F32 R64, R8.reuse, R16, R64 ;  /* 0x000000100840723c */ /* 0x042fea0000001840 */
[-C--:B------:R-:W-:Y:S01]  /*ead0*/  FMUL.FTZ R16, R79, R15.reuse ;  /* 0x0000000f4f107220 */ /* 0x080fe20000410000 */
[----:B------:R-:W-:Y:S02]  /*eae0*/  MUFU.TANH R52, R52 ;  /* 0x0000003400347308 */ /* 0x000fe40000002400 */
[----:B------:R-:W-:Y:S06]  /*eaf0*/  HMMA.16816.F32 R84, R8, R18, R84 ;  /* 0x000000120854723c */ /* 0x000fec0000001854 */
[----:B------:R-:W-:Y:S02]  /*eb00*/  MUFU.TANH R32, R32 ;  /* 0x0000002000207308 */ /* 0x000fe40000002400 */
[----:B------:R-:W-:Y:S05]  /*eb10*/  HMMA.16816.F32 R72, R36, R44, R72 ;  /* 0x0000002c2448723c */ /* 0x000fea0000001848 */
[-C--:B------:R-:W-:Y:S01]  /*eb20*/  FMUL.FTZ R44, R78, R15.reuse ;  /* 0x0000000f4e2c7220 */ /* 0x080fe20000410000 */
[----:B------:R-:W-:Y:S02]  /*eb30*/  MUFU.TANH R33, R33 ;  /* 0x0000002100217308 */ /* 0x000fe40000002400 */
[C---:B----4-:R-:W-:Y:S06]  /*eb40*/  HMMA.16816.F32 R64, R88.reuse, R20, R64 ;  /* 0x000000145840723c */ /* 0x050fec0000001840 */
[----:B------:R-:W-:Y:S02]  /*eb50*/  MUFU.TANH R44, R44 ;  /* 0x0000002c002c7308 */ /* 0x000fe40000002400 */
[----:B------:R-:W-:Y:S06]  /*eb60*/  HMMA.16816.F32 R84, R88, R22, R84 ;  /* 0x000000165854723c */ /* 0x000fec0000001854 */
[----:B------:R-:W-:Y:S01]  /*eb70*/  MUFU.TANH R16, R16 ;  /* 0x0000001000107308 */ /* 0x000fe20000002400 */
[-C--:B------:R-:W-:Y:S01]  /*eb80*/  FMUL.FTZ R73, R73, R15.reuse ;  /* 0x0000000f49497220 */ /* 0x080fe20000410000 */
[-C--:B------:R-:W-:Y:S01]  /*eb90*/  FMUL.FTZ R75, R75, R15.reuse ;  /* 0x0000000f4b4b7220 */ /* 0x080fe20000410000 */
[-C--:B------:R-:W-:Y:S01]  /*eba0*/  FMUL.FTZ R72, R72, R15.reuse ;  /* 0x0000000f48487220 */ /* 0x080fe20000410000 */
[-C--:B------:R-:W-:Y:S01]  /*ebb0*/  FMUL.FTZ R74, R74, R15.reuse ;  /* 0x0000000f4a4a7220 */ /* 0x080fe20000410000 */
[C---:B------:R-:W-:Y:S03]  /*ebc0*/  HMMA.16816.F32 R68, R36.reuse, R46, R68 ;  /* 0x0000002e2444723c */ /* 0x040fe60000001844 */
[----:B------:R-:W-:Y:S05]  /*ebd0*/  MUFU.TANH R114, R73 ;  /* 0x0000004900727308 */ /* 0x000fea0000002400 */
[C---:B--2---:R-:W-:Y:S03]  /*ebe0*/  HMMA.16816.F32 R64, R36.reuse, R4, R64 ;  /* 0x000000042440723c */ /* 0x044fe60000001840 */
[----:B------:R-:W-:Y:S01]  /*ebf0*/  SHF.L.U32 R4, R60, 0x1, RZ ;  /* 0x000000013c047819 */ /* 0x000fe200000006ff */
[----:B------:R-:W1:Y:S03]  /*ec00*/  MUFU.TANH R128, R75 ;  /* 0x0000004b00807308 */ /* 0x000e660000002400 */
[----:B------:R-:W-:Y:S01]  /*ec10*/  LOP3.LUT R4, R4, 0x6, RZ, 0xc0, !PT ;  /* 0x0000000604047812 */ /* 0x000fe200078ec0ff */
[----:B------:R-:W-:Y:S04]  /*ec20*/  HMMA.16816.F32 R84, R36, R6, R84 ;  /* 0x000000062454723c */ /* 0x000fe80000001854 */
[----:B------:R-:W-:Y:S01]  /*ec30*/  IMAD.IADD R5, R163, 0x1, R4 ;  /* 0x00000001a3057824 */ /* 0x000fe200078e0204 */
[----:B------:R-:W-:Y:S01]  /*ec40*/  MUFU.TANH R132, R72 ;  /* 0x0000004800847308 */ /* 0x000fe20000002400 */
[-C--:B------:R-:W-:Y:S01]  /*ec50*/  FMUL.FTZ R68, R68, R15.reuse ;  /* 0x0000000f44447220 */ /* 0x080fe20000410000 */
[----:B------:R-:W-:Y:S01]  /*ec60*/  FMUL.FTZ R69, R69, R15 ;  /* 0x0000000f45457220 */ /* 0x000fe20000410000 */
[C---:B------:R-:W-:Y:S01]  /*ec70*/  VIADD R7, R5.reuse, 0x19 ;  /* 0x0000001905077836 */ /* 0x040fe20000000000 */
[C---:B------:R-:W-:Y:S01]  /*ec80*/  ISETP.GE.AND P2, PT, R5.reuse, R62, PT ;  /* 0x0000003e0500720c */ /* 0x040fe20003f46270 */
[----:B------:R-:W-:-:S02]  /*ec90*/  VIADD R11, R5, 0x1 ;  /* 0x00000001050b7836 */ /* 0x000fc40000000000 */
[-C--:B------:R-:W-:Y:S01]  /*eca0*/  FMUL.FTZ R70, R70, R15.reuse ;  /* 0x0000000f46467220 */ /* 0x080fe20000410000 */
[----:B------:R-:W-:Y:S01]  /*ecb0*/  VIADD R9, R5, 0x8 ;  /* 0x0000000805097836 */ /* 0x000fe20000000000 */
[----:B------:R-:W-:Y:S01]  /*ecc0*/  FSEL R51, R51, -INF , !P2 ;  /* 0xff80000033337808 */ /* 0x000fe20005000000 */
[----:B------:R-:W-:Y:S01]  /*ecd0*/  VIADD R17, R5, 0x9 ;  /* 0x0000000905117836 */ /* 0x000fe20000000000 */
[----:B------:R-:W-:Y:S01]  /*ece0*/  FSEL R48, R48, -INF , !P2 ;  /* 0xff80000030307808 */ /* 0x000fe20005000000 */
[----:B------:R-:W2:Y:S01]  /*ecf0*/  MUFU.TANH R122, R74 ;  /* 0x0000004a007a7308 */ /* 0x000ea20000002400 */
[-C--:B------:R-:W-:Y:S01]  /*ed00*/  ISETP.GE.AND P2, PT, R7, R62.reuse, PT ;  /* 0x0000003e0700720c */ /* 0x080fe20003f46270 */
[----:B------:R-:W-:Y:S01]  /*ed10*/  VIADD R7, R5, 0x20 ;  /* 0x0000002005077836 */ /* 0x000fe20000000000 */
[-C--:B------:R-:W-:Y:S01]  /*ed20*/  ISETP.GE.AND P1, PT, R11, R62.reuse, PT ;  /* 0x0000003e0b00720c */ /* 0x080fe20003f26270 */
[----:B------:R-:W-:Y:S01]  /*ed30*/  VIADD R11, R5, 0x10 ;  /* 0x00000010050b7836 */ /* 0x000fe20000000000 */
[-C--:B------:R-:W-:Y:S01]  /*ed40*/  ISETP.GE.AND P0, PT, R9, R62.reuse, PT ;  /* 0x0000003e0900720c */ /* 0x080fe20003f06270 */
[-C--:B------:R-:W-:Y:S01]  /*ed50*/  FMUL.FTZ R71, R71, R15.reuse ;  /* 0x0000000f47477220 */ /* 0x080fe20000410000 */
[----:B------:R-:W-:Y:S01]  /*ed60*/  FSEL R40, R40, -INF , !P1 ;  /* 0xff80000028287808 */ /* 0x000fe20004800000 */
[-C--:B------:R-:W-:Y:S01]  /*ed70*/  FMUL.FTZ R64, R64, R15.reuse ;  /* 0x0000000f40407220 */ /* 0x080fe20000410000 */
[----:B------:R-:W-:Y:S01]  /*ed80*/  FSEL R50, R50, -INF , !P1 ;  /* 0xff80000032327808 */ /* 0x000fe20004800000 */
[-C--:B------:R-:W-:Y:S01]  /*ed90*/  FMUL.FTZ R65, R65, R15.reuse ;  /* 0x0000000f41417220 */ /* 0x080fe20000410000 */
[-C--:B------:R-:W-:Y:S01]  /*eda0*/  ISETP.GE.AND P1, PT, R7, R62.reuse, PT ;  /* 0x0000003e0700720c */ /* 0x080fe20003f26270 */
[----:B------:R-:W-:Y:S01]  /*edb0*/  VIADD R7, R5, 0x21 ;  /* 0x0000002105077836 */ /* 0x000fe20000000000 */
[----:B------:R-:W-:Y:S01]  /*edc0*/  FSEL R30, R30, -INF , !P0 ;  /* 0xff8000001e1e7808 */ /* 0x000fe20004000000 */
[-C--:B------:R-:W-:Y:S01]  /*edd0*/  FMUL.FTZ R66, R66, R15.reuse ;  /* 0x0000000f42427220 */ /* 0x080fe20000410000 */
[----:B------:R-:W-:Y:S01]  /*ede0*/  FSEL R4, R28, -INF , !P0 ;  /* 0xff8000001c047808 */ /* 0x000fe20004000000 */
[-C--:B------:R-:W-:Y:S01]  /*edf0*/  FMUL.FTZ R67, R67, R15.reuse ;  /* 0x0000000f43437220 */ /* 0x080fe20000410000 */
[-C--:B------:R-:W-:Y:S01]  /*ee00*/  ISETP.GE.AND P0, PT, R7, R62.reuse, PT ;  /* 0x0000003e0700720c */ /* 0x080fe20003f06270 */
[----:B------:R-:W-:Y:S01]  /*ee10*/  VIADD R7, R5, 0x28 ;  /* 0x0000002805077836 */ /* 0x000fe20000000000 */
[-C--:B------:R-:W-:Y:S01]  /*ee20*/  ISETP.GE.AND P6, PT, R17, R62.reuse, PT ;  /* 0x0000003e1100720c */ /* 0x080fe20003fc6270 */
[-C--:B------:R-:W-:Y:S01]  /*ee30*/  FMUL.FTZ R84, R84, R15.reuse ;  /* 0x0000000f54547220 */ /* 0x080fe20000410000 */
[-C--:B------:R-:W-:Y:S01]  /*ee40*/  ISETP.GE.AND P5, PT, R11, R62.reuse, PT ;  /* 0x0000003e0b00720c */ /* 0x080fe20003fa6270 */
[-C--:B------:R-:W-:Y:S01]  /*ee50*/  FMUL.FTZ R85, R85, R15.reuse ;  /* 0x0000000f55557220 */ /* 0x080fe20000410000 */
[----:B------:R-:W-:Y:S01]  /*ee60*/  FSEL R28, R31, -INF , !P6 ;  /* 0xff8000001f1c7808 */ /* 0x000fe20007000000 */
[-C--:B------:R-:W-:Y:S01]  /*ee70*/  FMUL.FTZ R86, R86, R15.reuse ;  /* 0x0000000f56567220 */ /* 0x080fe20000410000 */
[----:B------:R-:W-:Y:S01]  /*ee80*/  FSEL R34, R29, -INF , !P6 ;  /* 0xff8000001d227808 */ /* 0x000fe20007000000 */
[----:B------:R-:W-:Y:S01]  /*ee90*/  FMUL.FTZ R87, R87, R15 ;  /* 0x0000000f57577220 */ /* 0x000fe20000410000 */
[----:B------:R-:W-:Y:S01]  /*eea0*/  ISETP.GE.AND P6, PT, R7, R62, PT ;  /* 0x0000003e0700720c */ /* 0x000fe20003fc6270 */
[----:B------:R-:W-:Y:S01]  /*eeb0*/  MUFU.TANH R130, R68 ;  /* 0x0000004400827308 */ /* 0x000fe20000002400 */
[----:B------:R-:W-:-:S02]  /*eec0*/  IADD3 R7, PT, PT, R5, 0x29, RZ ;  /* 0x0000002905077810 */ /* 0x000fc40007ffe0ff */
[----:B------:R-:W-:Y:S02]  /*eed0*/  IADD3 R9, PT, PT, R5, 0x11, RZ ;  /* 0x0000001105097810 */ /* 0x000fe40007ffe0ff */
[----:B---3--:R-:W-:Y:S02]  /*eee0*/  FSEL R8, R43, -INF , !P5 ;  /* 0xff8000002b087808 */ /* 0x008fe40006800000 */
[----:B------:R-:W-:Y:S01]  /*eef0*/  FSEL R26, R41, -INF , !P5 ;  /* 0xff800000291a7808 */ /* 0x000fe20006800000 */
[----:B------:R-:W-:Y:S01]  /*ef00*/  MUFU.TANH R112, R69 ;  /* 0x0000004500707308 */ /* 0x000fe20000002400 */
[-C--:B------:R-:W-:Y:S01]  /*ef10*/  ISETP.GE.AND P5, PT, R7, R62.reuse, PT ;  /* 0x0000003e0700720c */ /* 0x080fe20003fa6270 */
[----:B------:R-:W-:Y:S01]  /*ef20*/  VIADD R7, R5, 0x30 ;  /* 0x0000003005077836 */ /* 0x000fe20000000000 */
[----:B------:R-:W-:Y:S01]  /*ef30*/  ISETP.GE.AND P4, PT, R9, R62, PT ;  /* 0x0000003e0900720c */ /* 0x000fe20003f86270 */
[----:B------:R-:W-:Y:S01]  /*ef40*/  VIADD R9, R5, 0x18 ;  /* 0x0000001805097836 */ /* 0x000fe20000000000 */
[----:B-1----:R-:W-:-:S02]  /*ef50*/  FSEL R128, R128, -INF , !P0 ;  /* 0xff80000080807808 */ /* 0x002fc40004000000 */
[----:B------:R-:W-:Y:S01]  /*ef60*/  FSEL R20, R52, -INF , !P4 ;  /* 0xff80000034147808 */ /* 0x000fe20006000000 */
[----:B------:R-:W1:Y:S01]  /*ef70*/  MUFU.TANH R124, R70 ;  /* 0x00000046007c7308 */ /* 0x000e620000002400 */
[----:B------:R-:W-:Y:S02]  /*ef80*/  FSEL R22, R42, -INF , !P4 ;  /* 0xff8000002a167808 */ /* 0x000fe40006000000 */
[-C--:B------:R-:W-:Y:S01]  /*ef90*/  ISETP.GE.AND P4, PT, R7, R62.reuse, PT ;  /* 0x0000003e0700720c */ /* 0x080fe20003f86270 */
[----:B------:R-:W-:Y:S01]  /*efa0*/  VIADD R7, R5, 0x31 ;  /* 0x0000003105077836 */ /* 0x000fe20000000000 */
[----:B------:R-:W-:Y:S02]  /*efb0*/  ISETP.GE.AND P3, PT, R9, R62, PT ;  /* 0x0000003e0900720c */ /* 0x000fe40003f66270 */
[----:B------:R-:W-:Y:S01]  /*efc0*/  FSEL R114, R114, -INF , !P0 ;  /* 0xff80000072727808 */ /* 0x000fe20004000000 */
[----:B------:R-:W3:Y:S01]  /*efd0*/  MUFU.TANH R126, R71 ;  /* 0x00000047007e7308 */ /* 0x000ee20000002400 */
[----:B------:R-:W-:-:S02]  /*efe0*/  ISETP.GT.AND P0, PT, R165, R156, PT ;  /* 0x0000009ca500720c */ /* 0x000fc40003f04270 */
[----:B------:R-:W-:Y:S02]  /*eff0*/  FSEL R18, R44, -INF , !P3 ;  /* 0xff8000002c127808 */ /* 0x000fe40005800000 */
[----:B------:R-:W-:Y:S02]  /*f000*/  FSEL R10, R32, -INF , !P3 ;  /* 0xff800000200a7808 */ /* 0x000fe40005800000 */
[----:B------:R-:W-:Y:S01]  /*f010*/  ISETP.GE.AND P3, PT, R7, R62, PT ;  /* 0x0000003e0700720c */ /* 0x000fe20003f66270 */
[----:B------:R-:W4:Y:S01]  /*f020*/  MUFU.TANH R120, R64 ;  /* 0x0000004000787308 */ /* 0x000f220000002400 */
[C---:B------:R-:W-:Y:S01]  /*f030*/  VIADD R7, R5.reuse, 0x38 ;  /* 0x0000003805077836 */ /* 0x040fe20000000000 */
[----:B------:R-:W-:Y:S01]  /*f040*/  FSEL R16, R16, -INF , !P2 ;  /* 0xff80000010107808 */ /* 0x000fe20005000000 */
[----:B------:R-:W-:Y:S01]  /*f050*/  VIADD R5, R5, 0x39 ;  /* 0x0000003905057836 */ /* 0x000fe20000000000 */
[----:B------:R-:W-:Y:S02]  /*f060*/  FSEL R6, R33, -INF , !P2 ;  /* 0xff80000021067808 */ /* 0x000fe40005000000 */
[----:B--2---:R-:W-:-:S02]  /*f070*/  FSEL R122, R122, -INF , !P1 ;  /* 0xff8000007a7a7808 */ /* 0x004fc40004800000 */
[----:B------:R-:W2:Y:S01]  /*f080*/  MUFU.TANH R118, R65 ;  /* 0x0000004100767308 */ /* 0x000ea20000002400 */
[----:B------:R-:W-:Y:S02]  /*f090*/  FSEL R132, R132, -INF , !P1 ;  /* 0xff80000084847808 */ /* 0x000fe40004800000 */
[-C--:B------:R-:W-:Y:S02]  /*f0a0*/  ISETP.GE.AND P2, PT, R7, R62.reuse, PT ;  /* 0x0000003e0700720c */ /* 0x080fe40003f46270 */
[----:B------:R-:W-:Y:S02]  /*f0b0*/  ISETP.GE.AND P1, PT, R5, R62, PT ;  /* 0x0000003e0500720c */ /* 0x000fe40003f26270 */
[----:B-1----:R-:W-:Y:S01]  /*f0c0*/  FSEL R124, R124, -INF , !P6 ;  /* 0xff8000007c7c7808 */ /* 0x002fe20007000000 */
[----:B------:R-:W1:Y:S01]  /*f0d0*/  MUFU.TANH R115, R66 ;  /* 0x0000004200737308 */ /* 0x000e620000002400 */
[----:B------:R-:W-:Y:S02]  /*f0e0*/  FSEL R130, R130, -INF , !P6 ;  /* 0xff80000082827808 */ /* 0x000fe40007000000 */
[----:B---3--:R-:W-:-:S02]  /*f0f0*/  FSEL R126, R126, -INF , !P5 ;  /* 0xff8000007e7e7808 */ /* 0x008fc40006800000 */
[----:B------:R-:W-:Y:S02]  /*f100*/  FSEL R112, R112, -INF , !P5 ;  /* 0xff80000070707808 */ /* 0x000fe40006800000 */
[----:B----4-:R-:W-:Y:S01]  /*f110*/  FSEL R120, R120, -INF , !P4 ;  /* 0xff80000078787808 */ /* 0x010fe20006000000 */
        /* <DEDUP_REMOVED lines=27> */
.L_x_9937:
        /* <DEDUP_REMOVED lines=60> */
.L_x_9938:
[----:B------:R-:W-:Y:S05]  /*f690*/  BSYNC.RECONVERGENT B0 ;  /* 0x0000000000007941 */ /* 0x000fea0003800200 */
.L_x_9936:
        /* <DEDUP_REMOVED lines=8> */
[----:B------:R-:W-:Y:S02]  /*f720*/  IADD3.X R15, PT, PT, R5, R13, RZ, P3, !PT ;  /* 0x0000000d050f7210 */ /* 0x000fe40001ffe4ff */
[----:B------:R-:W-:Y:S02]  /*f730*/  IADD3 R24, P2, PT, R14, R3, RZ ;  /* 0x000000030e187210 */ /* 0x000fe40007f5e0ff */
[----:B------:R-:W-:Y:S01]  /*f740*/  @!PT LDS RZ, [RZ] ;  /* 0x00000000fffff984 */ /* 0x000fe20000000800 */
[----:B------:R-:W-:Y:S01]  /*f750*/  @!PT LDS RZ, [RZ] ;  /* 0x00000000fffff984 */ /* 0x000fe20000000800 */
[----:B------:R-:W-:Y:S01]  /*f760*/  @!PT LDS RZ, [RZ] ;  /* 0x00000000fffff984 */ /* 0x000fe20000000800 */
[----:B------:R1:W-:Y:S03]  /*f770*/  @!P1 LDGSTS.E.BYPASS.LTC128B.128 [R61+0x4000], desc[UR4][R158.64] ;  /* 0x040000009e3d9fae */ /* 0x0003e6000b981a04 */
[----:B------:R-:W-:Y:S01]  /*f780*/  IMAD.X R25, R15, 0x1, R5, P2 ;  /* 0x000000010f197824 */ /* 0x000fe200010e0605 */
        /* <DEDUP_REMOVED lines=40> */
.L_x_9935:
[----:B------:R-:W-:Y:S05]  /*fa10*/  BSYNC.RECONVERGENT B1 ;  /* 0x0000000000017941 */ /* 0x000fea0003800200 */
.L_x_9934:
[----:B------:R-:W3:Y:S01]  /*fa20*/  LD.E R110, desc[UR4][R102.64+0xdc] ;  /* 0x0000dc04666e7980 */ /* 0x000ee2000c101900 */
        /* <DEDUP_REMOVED lines=12> */
[----:B--2---:R-:W-:Y:S02]  /*faf0*/  FMNMX3.FTZ R12, R3, R118, R116, !PT ;  /* 0x00000076030c7276 */ /* 0x004fe40007810074 */
        /* <DEDUP_REMOVED lines=17> */
[--C-:B------:R-:W-:Y:S01]  /*fc10*/  FFMA.FTZ R24, R4, R110, -R125.reuse ;  /* 0x0000006e04187223 */ /* 0x100fe2000001087d */
[----:B------:R-:W-:Y:S01]  /*fc20*/  IADD3 R4, PT, PT, R59, R58, RZ ;  /* 0x0000003a3b047210 */ /* 0x000fe20007ffe0ff */
[-CC-:B------:R-:W-:Y:S01]  /*fc30*/  FFMA.FTZ R33, R34, R110.reuse, -R125.reuse ;  /* 0x0000006e22217223 */ /* 0x180fe2000001087d */
[----:B------:R-:W-:Y:S01]  /*fc40*/  FSEL R117, R117, RZ, P0 ;  /* 0x000000ff75757208 */ /* 0x000fe20000000000 */
[-CC-:B------:R-:W-:Y:S01]  /*fc50*/  FFMA.FTZ R35, R48, R110.reuse, -R125.reuse ;  /* 0x0000006e30237223 */ /* 0x180fe2000001087d */
[----:B------:R-:W-:Y:S01]  /*fc60*/  LEA R151, R4, R49, 0x1 ;  /* 0x0000003104977211 */ /* 0x000fe200078e08ff */
[-C--:B------:R-:W-:Y:S01]  /*fc70*/  FFMA.FTZ R32, R50, R110.reuse, -R125 ;  /* 0x0000006e32207223 */ /* 0x080fe2000001087d */
[----:B------:R-:W-:Y:S01]  /*fc80*/  MUFU.EX2 R24, R24 ;  /* 0x0000001800187308 */ /* 0x000fe20000000800 */
[-CC-:B------:R-:W-:Y:S01]  /*fc90*/  FFMA.FTZ R111, R51, R110.reuse, -R117.reuse ;  /* 0x0000006e336f7223 */ /* 0x180fe20000010875 */
[-C--:B------:R-:W-:Y:S01]  /*fca0*/  IADD3 R149, PT, PT, R2, R151.reuse, RZ ;  /* 0x0000009702957210 */ /* 0x080fe20007ffe0ff */
[----:B------:R-:W1:Y:S01]  /*fcb0*/  LDSM.16.MT88.4 R92, [R151+0x8000] ;  /* 0x00800000975c783b */ /* 0x000e620000004200 */
[----:B------:R-:W-:Y:S01]  /*fcc0*/  IADD3 R150, PT, PT, R0, R151, RZ ;  /* 0x0000009700967210 */ /* 0x000fe20007ffe0ff */
[-CC-:B------:R-:W-:Y:S01]  /*fcd0*/  FFMA.FTZ R34, R40, R110.reuse, -R117.reuse ;  /* 0x0000006e28227223 */ /* 0x180fe20000010875 */
[----:B------:R-:W-:Y:S01]  /*fce0*/  IADD3 R148, PT, PT, R0, R149, RZ ;  /* 0x0000009500947210 */ /* 0x000fe20007ffe0ff */
[-CC-:B------:R-:W-:Y:S01]  /*fcf0*/  FFMA.FTZ R30, R30, R110.reuse, -R117.reuse ;  /* 0x0000006e1e1e7223 */ /* 0x180fe20000010875 */
[-C--:B------:R-:W-:Y:S01]  /*fd00*/  FFMA.FTZ R109, R28, R110.reuse, -R117 ;  /* 0x0000006e1c6d7223 */ /* 0x080fe20000010875 */
[----:B------:R-:W2:Y:S01]  /*fd10*/  LDSM.16.MT88.4 R84, [R150+0x8000] ;  /* 0x008000009654783b */ /* 0x000ea20000004200 */
[-CC-:B------:R-:W-:Y:S01]  /*fd20*/  FFMA.FTZ R2, R6, R110.reuse, -R125.reuse ;  /* 0x0000006e06027223 */ /* 0x180fe2000001087d */
[----:B------:R-:W-:Y:S01]  /*fd30*/  MUFU.EX2 R35, R35 ;  /* 0x0000002300237308 */ /* 0x000fe20000000800 */
[-C--:B------:R-:W-:Y:S01]  /*fd40*/  FFMA.FTZ R27, R10, R110.reuse, -R125 ;  /* 0x0000006e0a1b7223 */ /* 0x080fe2000001087d */
[----:B------:R-:W3:Y:S01]  /*fd50*/  LDSM.16.MT88.4 R76, [R149+0x8000] ;  /* 0x00800000954c783b */ /* 0x000ee20000004200 */
[-C--:B------:R-:W-:Y:S01]  /*fd60*/  FFMA.FTZ R29, R8, R110.reuse, -R117 ;  /* 0x0000006e081d7223 */ /* 0x080fe20000010875 */
[-CC-:B------:R-:W-:Y:S01]  /*fd70*/  FFMA.FTZ R31, R26, R110.reuse, -R125.reuse ;  /* 0x0000006e1a1f7223 */ /* 0x180fe2000001087d */
[-C--:B------:R-:W-:Y:S01]  /*fd80*/  FFMA.FTZ R28, R22, R110.reuse, -R125 ;  /* 0x0000006e161c7223 */ /* 0x080fe2000001087d */
[----:B------:R-:W4:Y:S01]  /*fd90*/  LDSM.16.MT88.4 R68, [R148+0x8000] ;  /* 0x008000009444783b */ /* 0x000f220000004200 */
[-CC-:B------:R-:W-:Y:S01]  /*fda0*/  FFMA.FTZ R26, R20, R110.reuse, -R117.reuse ;  /* 0x0000006e141a7223 */ /* 0x180fe20000010875 */
[----:B------:R-:W5:Y:S01]  /*fdb0*/  MUFU.EX2 R32, R32 ;  /* 0x0000002000207308 */ /* 0x000f620000000800 */
[-CC-:B------:R-:W-:Y:S01]  /*fdc0*/  FFMA.FTZ R25, R18, R110.reuse, -R117.reuse ;  /* 0x0000006e12197223 */ /* 0x180fe20000010875 */
[----:B------:R-:W4:Y:S01]  /*fdd0*/  LDSM.16.MT88.4 R40, [R151+0xa000] ;  /* 0x00a000009728783b */ /* 0x000f220000004200 */
[-C--:B------:R-:W-:Y:S01]  /*fde0*/  FFMA.FTZ R0, R16, R110.reuse, -R117 ;  /* 0x0000006e10007223 */ /* 0x080fe20000010875 */
[-CC-:B------:R-:W-:Y:S01]  /*fdf0*/  FFMA.FTZ R123, R132, R110.reuse, -R125.reuse ;  /* 0x0000006e847b7223 */ /* 0x180fe2000001087d */
[-CC-:B------:R-:W-:Y:S01]  /*fe00*/  FFMA.FTZ R114, R114, R110.reuse, -R125.reuse ;  /* 0x0000006e72727223 */ /* 0x180fe2000001087d */
[----:B------:R-:W4:Y:S01]  /*fe10*/  LDSM.16.MT88.4 R48, [R150+0xa000] ;  /* 0x00a000009630783b */ /* 0x000f220000004200 */
[-CC-:B------:R-:W-:Y:S01]  /*fe20*/  FFMA.FTZ R119, R130, R110.reuse, -R125.reuse ;  /* 0x0000006e82777223 */ /* 0x180fe2000001087d */
[----:B------:R-:W1:Y:S01]  /*fe30*/  MUFU.EX2 R33, R33 ;  /* 0x0000002100217308 */ /* 0x000e620000000800 */
[-C--:B------:R-:W-:Y:S01]  /*fe40*/  FFMA.FTZ R112, R112, R110.reuse, -R125 ;  /* 0x0000006e70707223 */ /* 0x080fe2000001087d */
[----:B------:R-:W4:Y:S01]  /*fe50*/  LDSM.16.MT88.4 R56, [R149+0xa000] ;  /* 0x00a000009538783b */ /* 0x000f220000004200 */
[-CC-:B------:R-:W-:Y:S01]  /*fe60*/  FFMA.FTZ R122, R122, R110.reuse, -R117.reuse ;  /* 0x0000006e7a7a7223 */ /* 0x180fe20000010875 */
[-CC-:B------:R-:W-:Y:S01]  /*fe70*/  FFMA.FTZ R127, R128, R110.reuse, -R117.reuse ;  /* 0x0000006e807f7223 */ /* 0x180fe20000010875 */
[-CC-:B------:R-:W-:Y:S01]  /*fe80*/  FFMA.FTZ R124, R124, R110.reuse, -R117.reuse ;  /* 0x0000006e7c7c7223 */ /* 0x180fe20000010875 */
[----:B------:R-:W4:Y:S01]  /*fe90*/  LDSM.16.MT88.4 R4, [R148+0xa000] ;  /* 0x00a000009404783b */ /* 0x000f220000004200 */
[-C--:B------:R-:W-:Y:S01]  /*fea0*/  FFMA.FTZ R129, R126, R110.reuse, -R117 ;  /* 0x0000006e7e817223 */ /* 0x080fe20000010875 */
[----:B------:R-:W-:Y:S01]  /*feb0*/  MUFU.EX2 R111, R111 ;  /* 0x0000006f006f7308 */ /* 0x000fe20000000800 */
[----:B-----5:R-:W-:Y:S01]  /*fec0*/  F2FP.F16.F32.PACK_AB R64, R32, R35 ;  /* 0x000000232040723e */ /* 0x020fe200000000ff */
[----:B------:R-:W5:Y:S01]  /*fed0*/  LDSM.16.MT88.4 R8, [R151+0x8800] ;  /* 0x008800009708783b */ /* 0x000f620000004200 */
[-CC-:B------:R-:W-:Y:S01]  /*fee0*/  FFMA.FTZ R131, R118, R110.reuse, -R125.reuse ;  /* 0x0000006e76837223 */ /* 0x180fe2000001087d */
[-CC-:B------:R-:W-:Y:S01]  /*fef0*/  FFMA.FTZ R120, R120, R110.reuse, -R125.reuse ;  /* 0x0000006e78787223 */ /* 0x180fe2000001087d */
[-CC-:B------:R-:W-:Y:S01]  /*ff00*/  FFMA.FTZ R116, R116, R110.reuse, -R125.reuse ;  /* 0x0000006e74747223 */ /* 0x180fe2000001087d */
[----:B------:R-:W5:Y:S01]  /*ff10*/  LDSM.16.MT88.4 R12, [R150+0x8800] ;  /* 0x00880000960c783b */ /* 0x000f620000004200 */
[----:B------:R-:W-:Y:S01]  /*ff20*/  FFMA.FTZ R175, R121, R110, -R125 ;  /* 0x0000006e79af7223 */ /* 0x000fe2000001087d */
[----:B------:R-:W2:Y:S01]  /*ff30*/  MUFU.EX2 R34, R34 ;  /* 0x0000002200227308 */ /* 0x000ea20000000800 */
[----:B-1----:R-:W-:Y:S01]  /*ff40*/  F2FP.F16.F32.PACK_AB R66, R33, R24 ;  /* 0x000000182142723e */ /* 0x002fe200000000ff */
[----:B------:R-:W1:Y:S01]  /*ff50*/  LDSM.16.MT88.4 R20, [R149+0x8800] ;  /* 0x008800009514783b */ /* 0x000e620000004200 */
[-CC-:B------:R-:W-:Y:S01]  /*ff60*/  FFMA.FTZ R115, R115, R110.reuse, -R117.reuse ;  /* 0x0000006e73737223 */ /* 0x180fe20000010875 */
[-CC-:B------:R-:W-:Y:S01]  /*ff70*/  FFMA.FTZ R118, R113, R110.reuse, -R117.reuse ;  /* 0x0000006e71767223 */ /* 0x180fe20000010875 */
[-CC-:B------:R-:W-:Y:S01]  /*ff80*/  FFMA.FTZ R108, R108, R110.reuse, -R117.reuse ;  /* 0x0000006e6c6c7223 */ /* 0x180fe20000010875 */
[----:B------:R-:W1:Y:S01]  /*ff90*/  LDSM.16.MT88.4 R16, [R151+0xa800] ;  /* 0x00a800009710783b */ /* 0x000e620000004200 */
[----:B------:R-:W-:Y:S01]  /*ffa0*/  FFMA.FTZ R173, R104, R110, -R117 ;  /* 0x0000006e68ad7223 */ /* 0x000fe20000010875 */
[----:B------:R-:W-:Y:S01]  /*ffb0*/  MUFU.EX2 R30, R30 ;  /* 0x0000001e001e7308 */ /* 0x000fe20000000800 */
[----:B------:R-:W-:Y:S01]  /*ffc0*/  FADD.FTZ R35, R35, R32 ;  /* 0x0000002023237221 */ /* 0x000fe20000010000 */
[----:B------:R-:W-:-:S06]  /*ffd0*/  ISETP.GE.AND P0, PT, R105, R156, PT ;  /* 0x0000009c6900720c */ /* 0x000fcc0003f06270 */
[----:B------:R-:W3:Y:S01]  /*ffe0*/  MUFU.EX2 R109, R109 ;  /* 0x0000006d006d7308 */ /* 0x000ee20000000800 */
[----:B--2---:R-:W-:Y:S01]  /*fff0*/  F2FP.F16.F32.PACK_AB R65, R34, R111 ;  /* 0x0000006f2241723e */ /* 0x004fe200000000ff */
[----:B------:R-:W-:-:S06]  /*10000*/  FADD.FTZ R111, R111, R34 ;  /* 0x000000226f6f7221 */ /* 0x000fcc0000010000 */
[----:B------:R-:W-:Y:S08]  /*10010*/  MUFU.EX2 R31, R31 ;  /* 0x0000001f001f7308 */ /* 0x000ff00000000800 */
[----:B------:R-:W2:Y:S01]  /*10020*/  MUFU.EX2 R28, R28 ;  /* 0x0000001c001c7308 */ /* 0x000ea20000000800 */
[----:B---3--:R-:W-:-:S07]  /*10030*/  F2FP.F16.F32.PACK_AB R67, R109, R30 ;  /* 0x0000001e6d43723e */ /* 0x008fce00000000ff */
        /* <DEDUP_REMOVED lines=9> */
[C---:B----4-:R-:W-:Y:S07]  /*100d0*/  HMMA.16816.F32 R72, R64.reuse, R68, RZ ;  /* 0x000000444048723c */ /* 0x050fee00000018ff */
[----:B------:R-:W4:Y:S01]  /*100e0*/  MUFU.EX2 R0, R0 ;  /* 0x0000000000007308 */ /* 0x000f220000000800 */
[C---:B------:R-:W-:Y:S07]  /*100f0*/  HMMA.16816.F32 R36, R64.reuse, R40, RZ ;  /* 0x000000284024723c */ /* 0x040fee00000018ff */
[----:B------:R-:W-:Y:S01]  /*10100*/  MUFU.EX2 R123, R123 ;  /* 0x0000007b007b7308 */ /* 0x000fe20000000800 */
[C---:B------:R-:W-:Y:S07]  /*10110*/  HMMA.16816.F32 R44, R64.reuse, R48, RZ ;  /* 0x00000030402c723c */ /* 0x040fee00000018ff */
        /* <DEDUP_REMOVED lines=14> */
[----:B------:R-:W-:Y:S01]  /*10200*/  MUFU.EX2 R120, R120 ;  /* 0x0000007800787308 */ /* 0x000fe20000000800 */
[----:B------:R-:W-:Y:S01]  /*10210*/  HMMA.16816.F32 R60, R64, R4, RZ ;  /* 0x00000004403c723c */ /* 0x000fe200000018ff */
[----:B--2---:R-:W-:-:S02]  /*10220*/  F2FP.F16.F32.PACK_AB R4, R28, R31 ;  /* 0x0000001f1c04723e */ /* 0x004fc400000000ff */
[----:B---3--:R-:W-:-:S04]  /*10230*/  F2FP.F16.F32.PACK_AB R5, R26, R29 ;  /* 0x0000001d1a05723e */ /* 0x008fc800000000ff */
[----:B------:R-:W2:Y:S01]  /*10240*/  MUFU.EX2 R131, R131 ;  /* 0x0000008300837308 */ /* 0x000ea20000000800 */
[----:B------:R-:W-:Y:S01]  /*10250*/  HMMA.16816.F32 R64, R64, R6, RZ ;  /* 0x000000064040723c */ /* 0x000fe200000018ff */
[----:B------:R-:W-:Y:S02]  /*10260*/  F2FP.F16.F32.PACK_AB R6, R2, R27 ;  /* 0x0000001b0206723e */ /* 0x000fe400000000ff */
[----:B----4-:R-:W-:-:S04]  /*10270*/  F2FP.F16.F32.PACK_AB R7, R0, R25 ;  /* 0x000000190007723e */ /* 0x010fc800000000ff */
[----:B------:R-:W-:Y:S03]  /*10280*/  MUFU.EX2 R116, R116 ;  /* 0x0000007400747308 */ /* 0x000fe60000000800 */
[C---:B-----5:R-:W-:Y:S05]  /*10290*/  HMMA.16816.F32 R96, R4.reuse, R8, R96 ;  /* 0x000000080460723c */ /* 0x060fea0000001860 */
        /* <DEDUP_REMOVED lines=9> */
[C---:B-1----:R-:W-:Y:S05]  /*10330*/  HMMA.16816.F32 R80, R4.reuse, R20, R80 ;  /* 0x000000140450723c */ /* 0x042fea0000001850 */
[----:B------:R-:W1:Y:S03]  /*10340*/  MUFU.EX2 R173, R173 ;  /* 0x000000ad00ad7308 */ /* 0x000e660000000800 */
[C---:B------:R-:W-:Y:S01]  /*10350*/  HMMA.16816.F32 R76, R4.reuse, R22, R76 ;  /* 0x00000016044c723c */ /* 0x040fe2000000184c */
[----:B------:R-:W-:Y:S07]  /*10360*/  LDSM.16.MT88.4 R20, [R150+0x9000] ;  /* 0x009000009614783b */ /* 0x000fee0000004200 */
[C---:B------:R-:W-:Y:S08]  /*10370*/  HMMA.16816.F32 R36, R4.reuse, R16, R36 ;  /* 0x000000100424723c */ /* 0x040ff00000001824 */
[C---:B---3--:R-:W-:Y:S08]  /*10380*/  HMMA.16816.F32 R72, R4.reuse, R8, R72 ;  /* 0x000000080448723c */ /* 0x048ff00000001848 */
[C---:B------:R-:W-:Y:S01]  /*10390*/  HMMA.16816.F32 R68, R4.reuse, R10, R68 ;  /* 0x0000000a0444723c */ /* 0x040fe20000001844 */
[----:B------:R-:W3:Y:S07]  /*103a0*/  LDSM.16.MT88.4 R8, [R149+0xa800] ;  /* 0x00a800009508783b */ /* 0x000eee0000004200 */
[C---:B-----5:R-:W-:Y:S08]  /*103b0*/  HMMA.16816.F32 R44, R4.reuse, R12, R44 ;  /* 0x0000000c042c723c */ /* 0x060ff0000000182c */
[C---:B------:R-:W-:Y:S01]  /*103c0*/  HMMA.16816.F32 R48, R4.reuse, R14, R48 ;  /* 0x0000000e0430723c */ /* 0x040fe20000001830 */
[----:B------:R-:W5:Y:S07]  /*103d0*/  LDSM.16.MT88.4 R12, [R148+0xa800] ;  /* 0x00a80000940c783b */ /* 0x000f6e0000004200 */
[C---:B------:R-:W-:Y:S01]  /*103e0*/  HMMA.16816.F32 R40, R4.reuse, R18, R40 ;  /* 0x000000120428723c */ /* 0x040fe20000001828 */
[----:B------:R-:W2:Y:S07]  /*103f0*/  LDSM.16.MT88.4 R16, [R149+0x9000] ;  /* 0x009000009510783b */ /* 0x000eae0000004200 */
[C---:B---3--:R-:W-:Y:S08]  /*10400*/  HMMA.16816.F32 R52, R4.reuse, R8, R52 ;  /* 0x000000080434723c */ /* 0x048ff00000001834 */
[C---:B------:R-:W-:Y:S01]  /*10410*/  HMMA.16816.F32 R56, R4.reuse, R10, R56 ;  /* 0x0000000a0438723c */ /* 0x040fe20000001838 */
[----:B------:R-:W3:Y:S07]  /*10420*/  LDSM.16.MT88.4 R8, [R151+0x9000] ;  /* 0x009000009708783b */ /* 0x000eee0000004200 */
[C---:B-----5:R-:W-:Y:S08]  /*10430*/  HMMA.16816.F32 R60, R4.reuse, R12, R60 ;  /* 0x0000000c043c723c */ /* 0x060ff0000000183c */
[----:B------:R-:W-:Y:S03]  /*10440*/  HMMA.16816.F32 R64, R4, R14, R64 ;  /* 0x0000000e0440723c */ /* 0x000fe60000001840 */
        /* <DEDUP_REMOVED lines=11> */
[C---:B-----5:R-:W-:Y:S08]  /*10500*/  HMMA.16816.F32 R36, R4.reuse, R12, R36 ;  /* 0x0000000c0424723c */ /* 0x060ff00000001824 */
[C---:B------:R-:W-:Y:S01]  /*10510*/  HMMA.16816.F32 R40, R4.reuse, R14, R40 ;  /* 0x0000000e0428723c */ /* 0x040fe20000001828 */
[----:B------:R-:W5:Y:S07]  /*10520*/  LDSM.16.MT88.4 R12, [R148+0xb000] ;  /* 0x00b00000940c783b */ /* 0x000f6e0000004200 */
[C---:B------:R-:W-:Y:S08]  /*10530*/  HMMA.16816.F32 R88, R4.reuse, R20, R88 ;  /* 0x000000140458723c */ /* 0x040ff00000001858 */
[C---:B--2---:R-:W-:Y:S08]  /*10540*/  HMMA.16816.F32 R44, R4.reuse, R16, R44 ;  /* 0x00000010042c723c */ /* 0x044ff0000000182c */
[C---:B------:R-:W-:Y:S01]  /*10550*/  HMMA.16816.F32 R48, R4.reuse, R18, R48 ;  /* 0x000000120430723c */ /* 0x040fe20000001830 */
[----:B------:R-:W-:Y:S07]  /*10560*/  LDSM.16.MT88.4 R16, [R151+0x9800] ;  /* 0x009800009710783b */ /* 0x000fee0000004200 */
[C---:B---3--:R-:W-:Y:S08]  /*10570*/  HMMA.16816.F32 R72, R4.reuse, R8, R72 ;  /* 0x000000080448723c */ /* 0x048ff00000001848 */
[C---:B------:R-:W-:Y:S01]  /*10580*/  HMMA.16816.F32 R68, R4.reuse, R10, R68 ;  /* 0x0000000a0444723c */ /* 0x040fe20000001844 */
[----:B------:R-:W2:Y:S07]  /*10590*/  LDSM.16.MT88.4 R8, [R149+0xb000] ;  /* 0x00b000009508783b */ /* 0x000eae0000004200 */
[C---:B------:R-:W-:Y:S01]  /*105a0*/  HMMA.16816.F32 R84, R4.reuse, R22, R84 ;  /* 0x000000160454723c */ /* 0x040fe20000001854 */
[----:B------:R-:W-:Y:S07]  /*105b0*/  LDSM.16.MT88.4 R20, [R148+0x9800] ;  /* 0x009800009414783b */ /* 0x000fee0000004200 */
[C---:B-----5:R-:W-:Y:S08]  /*105c0*/  HMMA.16816.F32 R60, R4.reuse, R12, R60 ;  /* 0x0000000c043c723c */ /* 0x060ff0000000183c */
[C---:B------:R-:W-:Y:S01]  /*105d0*/  HMMA.16816.F32 R64, R4.reuse, R14, R64 ;  /* 0x0000000e0440723c */ /* 0x040fe20000001840 */
[----:B------:R-:W3:Y:S07]  /*105e0*/  LDSM.16.MT88.4 R12, [R149+0x9800] ;  /* 0x00980000950c783b */ /* 0x000eee0000004200 */
[C---:B--2---:R-:W-:Y:S08]  /*105f0*/  HMMA.16816.F32 R52, R4.reuse, R8, R52 ;  /* 0x000000080434723c */ /* 0x044ff00000001834 */
[----:B------:R-:W-:Y:S01]  /*10600*/  HMMA.16816.F32 R56, R4, R10, R56 ;  /* 0x0000000a0438723c */ /* 0x000fe20000001838 */
[----:B------:R-:W2:Y:S02]  /*10610*/  LDSM.16.MT88.4 R8, [R150+0x9800] ;  /* 0x009800009608783b */ /* 0x000ea40000004200 */
[----:B------:R-:W-:-:S02]  /*10620*/  F2FP.F16.F32.PACK_AB R4, R131, R120 ;  /* 0x000000788304723e */ /* 0x000fc400000000ff */
[----:B----4-:R-:W-:Y:S02]  /*10630*/  F2FP.F16.F32.PACK_AB R5, R118, R115 ;  /* 0x000000737605723e */ /* 0x010fe400000000ff */
[----:B------:R-:W-:Y:S02]  /*10640*/  F2FP.F16.F32.PACK_AB R6, R175, R116 ;  /* 0x00000074af06723e */ /* 0x000fe400000000ff */
[----:B-1----:R-:W-:-:S07]  /*10650*/  F2FP.F16.F32.PACK_AB R7, R173, R108 ;  /* 0x0000006cad07723e */ /* 0x002fce00000000ff */
        /* <DEDUP_REMOVED lines=10> */
[----:B------:R-:W-:-:S04]  /*10700*/  FADD.FTZ R20, R30, R111 ;  /* 0x0000006f1e147221 */ /* 0x000fc80000010000 */
[----:B------:R-:W-:Y:S01]  /*10710*/  FADD.FTZ R20, R109, R20 ;  /* 0x000000146d147221 */ /* 0x000fe20000010000 */
[----:B-1----:R-:W-:Y:S03]  /*10720*/  HMMA.16816.F32 R44, R4, R16, R44 ;  /* 0x00000010042c723c */ /* 0x002fe6000000182c */
[----:B------:R-:W-:Y:S01]  /*10730*/  FADD.FTZ R16, R24, R35 ;  /* 0x0000002318107221 */ /* 0x000fe20000010000 */
[----:B------:R-:W-:-:S03]  /*10740*/  FADD.FTZ R29, R29, R20 ;  /* 0x000000141d1d7221 */ /* 0x000fc60000010000 */
[----:B------:R-:W-:Y:S01]  /*10750*/  FADD.FTZ R16, R33, R16 ;  /* 0x0000001021107221 */ /* 0x000fe20000010000 */
[----:B------:R-:W-:Y:S01]  /*10760*/  FADD.FTZ R26, R26, R29 ;  /* 0x0000001d1a1a7221 */ /* 0x000fe20000010000 */
        /* <DEDUP_REMOVED lines=36> */
.L_x_9946:
        /* <DEDUP_REMOVED lines=78> */
.L_x_9941:
[----:B------:R-:W-:Y:S05]  /*10e90*/  BSYNC.RECONVERGENT B0 ;  /* 0x0000000000007941 */ /* 0x000fea0003800200 */
.L_x_9940:
[----:B------:R-:W1:Y:S01]  /*10ea0*/  S2UR UR6, SR_CgaCtaId ;  /* 0x00000000000679c3 */ /* 0x000e620000008800 */
[----:B------:R-:W-:Y:S01]  /*10eb0*/  SHF.L.U32 R30, R3, 0x3, RZ ;  /* 0x00000003031e7819 */ /* 0x000fe200000006ff */
[----:B------:R-:W-:Y:S01]  /*10ec0*/  UMOV UR7, 0x400 ;  /* 0x0000040000077882 */ /* 0x000fe20000000000 */
[-C--:B------:R-:W-:Y:S01]  /*10ed0*/  ISETP.GE.AND P0, PT, R100, R164.reuse, PT ;  /* 0x000000a46400720c */ /* 0x080fe20003f06270 */
[----:B------:R-:W-:Y:S01]  /*10ee0*/  BSSY.RECONVERGENT B1, `(.L_x_9942) ;  /* 0x0000165000017945 */ /* 0x000fe20003800200 */
[C---:B------:R-:W-:Y:S02]  /*10ef0*/  LOP3.LUT R28, R30.reuse, 0x1c0, RZ, 0xc0, !PT ;  /* 0x000001c01e1c7812 */ /* 0x040fe400078ec0ff */
[----:B------:R-:W-:Y:S02]  /*10f00*/  LOP3.LUT R29, R30, 0x38, RZ, 0xc0, !PT ;  /* 0x000000381e1d7812 */ /* 0x000fe400078ec0ff */
[----:B------:R-:W-:Y:S02]  /*10f10*/  LOP3.LUT R3, R28, 0x38, R3, 0xf8, !PT ;  /* 0x000000381c037812 */ /* 0x000fe400078ef803 */
[----:B------:R-:W-:Y:S02]  /*10f20*/  ISETP.GE.AND P1, PT, R29, R164, PT ;  /* 0x000000a41d00720c */ /* 0x000fe40003f26270 */
[--C-:B------:R-:W-:Y:S02]  /*10f30*/  LOP3.LUT R3, R3, 0x38, R30.reuse, 0x78, !PT ;  /* 0x0000003803037812 */ /* 0x100fe400078e781e */
[C---:B------:R-:W-:Y:S02]  /*10f40*/  LEA R32, P3, R154.reuse, R160, 0x5 ;  /* 0x000000a09a207211 */ /* 0x040fe400078628ff */
[----:B------:R-:W-:Y:S02]  /*10f50*/  LOP3.LUT R29, R3, 0x1e00, R30, 0xf8, !PT ;  /* 0x00001e00031d7812 */ /* 0x000fe400078ef81e */
[C-C-:B------:R-:W-:Y:S02]  /*10f60*/  LEA.HI.X R33, R154.reuse, R161, R155.reuse, 0x5, P3 ;  /* 0x000000a19a217211 */ /* 0x140fe400018f2c9b */
[----:B------:R-:W-:Y:S02]  /*10f70*/  SHF.L.U32 R28, R154, 0x5, RZ ;  /* 0x000000059a1c7819 */ /* 0x000fe400000006ff */
[----:B------:R-:W-:Y:S01]  /*10f80*/  IADD3 R165, PT, PT, R165, -0x1, RZ ;  /* 0xffffffffa5a57810 */ /* 0x000fe20007ffe0ff */
[----:B-1----:R-:W-:Y:S01]  /*10f90*/  ULEA UR6, UR6, UR7, 0x18 ;  /* 0x0000000706067291 */ /* 0x002fe2000f8ec0ff */
[----:B------:R-:W-:Y:S04]  /*10fa0*/  IADD3 R30, P4, PT, R28, R32, RZ ;  /* 0x000000201c1e7210 */ /* 0x000fe80007f9e0ff */
[----:B------:R-:W-:Y:S02]  /*10fb0*/  IADD3 R28, P3, PT, R30, R28, RZ ;  /* 0x0000001c1e1c7210 */ /* 0x000fe40007f7e0ff */
[----:B------:R-:W-:Y:S02]  /*10fc0*/  LEA R3, R29, UR6, 0x1 ;  /* 0x000000061d037c11 */ /* 0x000fe4000f8e08ff */
[----:B------:R-:W-:Y:S03]  /*10fd0*/  SHF.L.U64.HI R29, R154, 0x5, R155 ;  /* 0x000000059a1d7819 */ /* 0x000fe6000001029b */
[----:B------:R-:W-:Y:S01]  /*10fe0*/  @!PT LDS RZ, [RZ] ;  /* 0x00000000fffff984 */ /* 0x000fe20000000800 */
[----:B------:R-:W-:Y:S01]  /*10ff0*/  @!PT LDS RZ, [RZ] ;  /* 0x00000000fffff984 */ /* 0x000fe20000000800 */
[----:B------:R-:W-:Y:S01]  /*11000*/  @!PT LDS RZ, [RZ] ;  /* 0x00000000fffff984 */ /* 0x000fe20000000800 */
[----:B------:R-:W-:Y:S01]  /*11010*/  @!P1 LDGSTS.E.BYPASS.LTC128B.128 [R3+0x8000], desc[UR4][R160.64] ;  /* 0x08000000a0039fae */ /* 0x000fe2000b981a04 */
[----:B------:R-:W-:Y:S04]  /*11020*/  IADD3.X R31, PT, PT, R29, R33, RZ, P4, !PT ;  /* 0x000000211d1f7210 */ /* 0x000fe800027fe4ff */
[----:B------:R-:W-:Y:S01]  /*11030*/  @P1 STS.128 [R3+0x8000], RZ ;  /* 0x008000ff03001388 */ /* 0x000fe20000000c00 */
[----:B------:R-:W-:Y:S02]  /*11040*/  IADD3.X R29, PT, PT, R31, R29, RZ, P3, !PT ;  /* 0x0000001d1f1d7210 */ /* 0x000fe40001ffe4ff */
[----:B------:R-:W-:Y:S02]  /*11050*/  ISETP.GT.AND P3, PT, R165, R156, PT ;  /* 0x0000009ca500720c */ /* 0x000fe40003f64270 */
        /* <DEDUP_REMOVED lines=40> */
[----:B------:R-:W1:Y:S05]  /*112e0*/  LDSM.16.M88.4 R128, [R146+0x5800] ;  /* 0x005800009280783b */ /* 0x000e6a0000000200 */
[----:B------:R-:W0:Y:S05]  /*112f0*/  LDGDEPBAR ;  /* 0x00000000000079af */ /* 0x000e2a0000000000 */
[----:B------:R-:W-:Y:S05]  /*11300*/  LDSM.16.M88.4 R132, [R145] ;  /* 0x000000009184783b */ /* 0x000fea0000000200 */
[----:B------:R-:W1:Y:S05]  /*11310*/  LDSM.16.M88.4 R136, [R142+0x4000] ;  /* 0x004000008e88783b */ /* 0x000e6a0000000200 */
[----:B------:R-:W1:Y:S01]  /*11320*/  LDSM.16.M88.4 R104, [R142+0x4800] ;  /* 0x004800008e68783b */ /* 0x000e620000000200 */
[C---:B--2---:R-:W-:Y:S04]  /*11330*/  HMMA.16816.F32 R4, R112.reuse, R116, RZ ;  /* 0x000000747004723c */ /* 0x044fe800000018ff */
[----:B------:R-:W2:Y:S04]  /*11340*/  LDSM.16.M88.4 R108, [R142+0x5000] ;  /* 0x005000008e6c783b */ /* 0x000ea80000000200 */
[C---:B------:R-:W-:Y:S01]  /*11350*/  HMMA.16816.F32 R8, R112.reuse, R118, RZ ;  /* 0x000000767008723c */ /* 0x040fe200000018ff */
[----:B------:R-:W-:Y:S07]  /*11360*/  LDSM.16.M88.4 R116, [R144] ;  /* 0x000000009074783b */ /* 0x000fee0000000200 */
[C---:B---3--:R-:W-:Y:S08]  /*11370*/  HMMA.16816.F32 R12, R112.reuse, R120, RZ ;  /* 0x00000078700c723c */ /* 0x048ff000000018ff */
[C---:B------:R-:W-:Y:S01]  /*11380*/  HMMA.16816.F32 R16, R112.reuse, R122, RZ ;  /* 0x0000007a7010723c */ /* 0x040fe200000018ff */
[----:B------:R-:W-:Y:S07]  /*11390*/  LDSM.16.M88.4 R120, [R141+0x4000] ;  /* 0x004000008d78783b */ /* 0x000fee0000000200 */
[C---:B----4-:R-:W-:Y:S08]  /*113a0*/  HMMA.16816.F32 R20, R112.reuse, R124, RZ ;  /* 0x0000007c7014723c */ /* 0x050ff000000018ff */
[C---:B------:R-:W-:Y:S01]  /*113b0*/  HMMA.16816.F32 R24, R112.reuse, R126, RZ ;  /* 0x0000007e7018723c */ /* 0x040fe200000018ff */
[----:B------:R-:W-:Y:S07]  /*113c0*/  LDSM.16.M88.4 R124, [R140+0x4000] ;  /* 0x004000008c7c783b */ /* 0x000fee0000000200 */
[C---:B-1----:R-:W-:Y:S08]  /*113d0*/  HMMA.16816.F32 R28, R112.reuse, R128, RZ ;  /* 0x00000080701c723c */ /* 0x042ff000000018ff */
[----:B------:R-:W-:Y:S01]  /*113e0*/  HMMA.16816.F32 R32, R112, R130, RZ ;  /* 0x000000827020723c */ /* 0x000fe200000018ff */
[----:B------:R-:W1:Y:S07]  /*113f0*/  LDSM.16.M88.4 R112, [R142+0x5800] ;  /* 0x005800008e70783b */ /* 0x000e6e0000000200 */
[C---:B------:R-:W-:Y:S08]  /*11400*/  HMMA.16816.F32 R4, R132.reuse, R136, R4 ;  /* 0x000000888404723c */ /* 0x040ff00000001804 */
[C---:B------:R-:W-:Y:S08]  /*11410*/  HMMA.16816.F32 R8, R132.reuse, R138, R8 ;  /* 0x0000008a8408723c */ /* 0x040ff00000001808 */
        /* <DEDUP_REMOVED lines=11> */
[----:B------:R-:W4:Y:S07]  /*114d0*/  LDSM.16.M88.4 R120, [R143] ;  /* 0x000000008f78783b */ /* 0x000f2e0000000200 */
[C---:B---3--:R-:W-:Y:S08]  /*114e0*/  HMMA.16816.F32 R12, R116.reuse, R104, R12 ;  /* 0x00000068740c723c */ /* 0x048ff0000000180c */
        /* <DEDUP_REMOVED lines=9> */
[C---:B----4-:R-:W-:Y:S08]  /*11580*/  HMMA.16816.F32 R4, R120.reuse, R124, R4 ;  /* 0x0000007c7804723c */ /* 0x050ff00000001804 */
        /* <DEDUP_REMOVED lines=48> */
[----:B------:R-:W-:Y:S08]  /*11890*/  HMMA.16816.F32 R32, R116, R114, R32 ;  /* 0x000000727420723c */ /* 0x000ff00000001820 */
[C---:B----4-:R-:W-:Y:S08]  /*118a0*/  HMMA.16816.F32 R4, R120.reuse, R124, R4 ;  /* 0x0000007c7804723c */ /* 0x050ff00000001804 */
[C---:B------:R-:W-:Y:S08]  /*118b0*/  HMMA.16816.F32 R8, R120.reuse, R126, R8 ;  /* 0x0000007e7808723c */ /* 0x040ff00000001808 */
[C---:B---3--:R-:W-:Y:S03]  /*118c0*/  HMMA.16816.F32 R12, R120.reuse, R104, R12 ;  /* 0x00000068780c723c */ /* 0x048fe6000000180c */
[-C--:B-----5:R-:W-:Y:S01]  /*118d0*/  FMUL.FTZ R179, R4, R101.reuse ;  /* 0x0000006504b37220 */ /* 0x0a0fe20000410000 */
[-C--:B------:R-:W-:Y:S01]  /*118e0*/  FMUL.FTZ R208, R5, R101.reuse ;  /* 0x0000006505d07220 */ /* 0x080fe20000410000 */
[-C--:B------:R-:W-:Y:S01]  /*118f0*/  FMUL.FTZ R177, R6, R101.reuse ;  /* 0x0000006506b17220 */ /* 0x080fe20000410000 */
[-C--:B------:R-:W-:Y:S02]  /*11900*/  FMUL.FTZ R206, R7, R101.reuse ;  /* 0x0000006507ce7220 */ /* 0x080fe40000410000 */
[C---:B------:R-:W-:Y:S01]  /*11910*/  HMMA.16816.F32 R16, R120.reuse, R106, R16 ;  /* 0x0000006a7810723c */ /* 0x040fe20000001810 */
[----:B------:R-:W1:Y:S01]  /*11920*/  MUFU.TANH R179, R179 ;  /* 0x000000b300b37308 */ /* 0x000e620000002400 */
[----:B------:R-:W3:Y:S01]  /*11930*/  LDSM.16.M88.4 R104, [R140+0x7800] ;  /* 0x007800008c68783b */ /* 0x000ee20000000200 */
[----:B------:R-:W-:Y:S04]  /*11940*/  DEPBAR.LE SB0, 0x0 ;  /* 0x000080000000791a */ /* 0x000fe80000000000 */
[-C--:B------:R-:W-:Y:S01]  /*11950*/  FMUL.FTZ R216, R8, R101.reuse ;  /* 0x0000006508d87220 */ /* 0x080fe20000410000 */
[C---:B--2---:R-:W-:Y:S03]  /*11960*/  HMMA.16816.F32 R20, R120.reuse, R108, R20 ;  /* 0x0000006c7814723c */ /* 0x044fe60000001814 */
[----:B------:R-:W2:Y:S01]  /*11970*/  MUFU.TANH R208, R208 ;  /* 0x000000d000d07308 */ /* 0x000ea20000002400 */
        /* <DEDUP_REMOVED lines=136> */
.L_x_9945:
[----:B------:R-:W-:Y:S05]  /*12200*/  BSYNC.RECONVERGENT B0 ;  /* 0x0000000000007941 */ /* 0x000fea0003800200 */
.L_x_9944:
        /* <DEDUP_REMOVED lines=50> */
.L_x_9943:
[----:B------:R-:W-:Y:S05]  /*12530*/  BSYNC.RECONVERGENT B1 ;  /* 0x0000000000017941 */ /* 0x000fea0003800200 */
.L_x_9942:
        /* <DEDUP_REMOVED lines=21> */
[----:B------:R-:W-:Y:S03]  /*12690*/  IADD3 R163, PT, PT, R163, -0x40, RZ ;  /* 0xffffffc0a3a37810 */ /* 0x000fe60007ffe0ff */
        /* <DEDUP_REMOVED lines=10> */
[C---:B--2---:R-:W-:Y:S01]  /*12740*/  FMUL.FTZ R115, R104.reuse, R101 ;  /* 0x0000006568737220 */ /* 0x044fe20000410000 */
        /* <DEDUP_REMOVED lines=49> */
[----:B------:R-:W2:Y:S01]  /*12a60*/  MUFU.EX2 R122, R122 ;  /* 0x0000007a007a7308 */ /* 0x000ea20000000800 */
        /* <DEDUP_REMOVED lines=16> */
[----:B--2---:R-:W-:Y:S01]  /*12b70*/  F2FP.F16.F32.PACK_AB R97, R122, R125 ;  /* 0x0000007d7a61723e */ /* 0x004fe200000000ff */
[C---:B------:R-:W-:Y:S01]  /*12b80*/  FMUL.FTZ R48, R2.reuse, R48 ;  /* 0x0000003002307220 */ /* 0x040fe20000410000 */
[----:B------:R-:W-:Y:S01]  /*12b90*/  FMUL.FTZ R49, R2, R49 ;  /* 0x0000003102317220 */ /* 0x000fe20000410000 */
[C---:B------:R-:W-:Y:S01]  /*12ba0*/  FMUL.FTZ R50, R0.reuse, R50 ;  /* 0x0000003200327220 */ /* 0x040fe20000410000 */
[----:B------:R-:W-:Y:S01]  /*12bb0*/  FMUL.FTZ R51, R0, R51 ;  /* 0x0000003300337220 */ /* 0x000fe20000410000 */
[-CC-:B------:R-:W-:Y:S01]  /*12bc0*/  FFMA.FTZ R135, R192, R104.reuse, -R113.reuse ;  /* 0x00000068c0877223 */ /* 0x180fe20000010871 */
[----:B------:R-:W-:Y:S03]  /*12bd0*/  FFMA.FTZ R134, R190, R104, -R113 ;  /* 0x00000068be867223 */ /* 0x000fe60000010871 */
        /* <DEDUP_REMOVED lines=8> */
[----:B------:R-:W2:Y:S01]  /*12c60*/  MUFU.EX2 R120, R120 ;  /* 0x0000007800787308 */ /* 0x000ea20000000800 */
[----:B-1----:R-:W-:Y:S01]  /*12c70*/  F2FP.F16.F32.PACK_AB R98, R123, R124 ;  /* 0x0000007c7b62723e */ /* 0x002fe200000000ff */
        /* <DEDUP_REMOVED lines=15> */
[----:B--2---:R-:W-:Y:S01]  /*12d70*/  F2FP.F16.F32.PACK_AB R99, R120, R121 ;  /* 0x000000797863723e */ /* 0x004fe200000000ff */
[-CC-:B------:R-:W-:Y:S01]  /*12d80*/  FFMA.FTZ R106, R106, R104.reuse, -R113.reuse ;  /* 0x000000686a6a7223 */ /* 0x180fe20000010871 */
[----:B------:R-:W-:Y:S01]  /*12d90*/  FFMA.FTZ R113, R105, R104, -R113 ;  /* 0x0000006869717223 */ /* 0x000fe20000010871 */
[----:B------:R-:W-:Y:S01]  /*12da0*/  MUFU.EX2 R181, R115 ;  /* 0x0000007300b57308 */ /* 0x000fe20000000800 */
[C---:B------:R-:W-:Y:S01]  /*12db0*/  FMUL.FTZ R52, R2.reuse, R52 ;  /* 0x0000003402347220 */ /* 0x040fe20000410000 */
[----:B------:R-:W-:Y:S01]  /*12dc0*/  FMUL.FTZ R53, R2, R53 ;  /* 0x0000003502357220 */ /* 0x000fe20000410000 */
[----:B------:R-:W-:Y:S01]  /*12dd0*/  FMUL.FTZ R54, R0, R54 ;  /* 0x0000003600367220 */ /* 0x000fe20000410000 */
[C---:B------:R-:W-:Y:S06]  /*12de0*/  HMMA.16816.F32 R4, R96.reuse, R12, R4 ;  /* 0x0000000c6004723c */ /* 0x040fec0000001804 */
[----:B------:R1:W-:Y:S01]  /*12df0*/  MUFU.EX2 R105, R113 ;  /* 0x0000007100697308 */ /* 0x0003e20000000800 */
[C---:B------:R-:W-:Y:S01]  /*12e00*/  FMUL.FTZ R12, R2.reuse, R88 ;  /* 0x00000058020c7220 */ /* 0x040fe20000410000 */
[----:B------:R-:W-:Y:S01]  /*12e10*/  FMUL.FTZ R13, R2, R89 ;  /* 0x00000059020d7220 */ /* 0x000fe20000410000 */
[C---:B------:R-:W-:Y:S01]  /*12e20*/  FMUL.FTZ R55, R0.reuse, R55 ;  /* 0x0000003700377220 */ /* 0x040fe20000410000 */
[C---:B------:R-:W-:Y:S03]  /*12e30*/  HMMA.16816.F32 R8, R96.reuse, R14, R8 ;  /* 0x0000000e6008723c */ /* 0x040fe60000001808 */
[C---:B------:R-:W-:Y:S01]  /*12e40*/  FMUL.FTZ R14, R0.reuse, R90 ;  /* 0x0000005a000e7220 */ /* 0x040fe20000410000 */
[----:B------:R-:W-:Y:S01]  /*12e50*/  FMUL.FTZ R15, R0, R91 ;  /* 0x0000005b000f7220 */ /* 0x000fe20000410000 */
[C---:B------:R-:W-:Y:S01]  /*12e60*/  FMUL.FTZ R56, R2.reuse, R56 ;  /* 0x0000003802387220 */ /* 0x040fe20000410000 */
[----:B------:R-:W2:Y:S01]  /*12e70*/  LDSM.16.MT88.4 R88, [R148+0x8000] ;  /* 0x008000009458783b */ /* 0x000ea20000004200 */
[----:B------:R-:W-:Y:S01]  /*12e80*/  FMUL.FTZ R57, R2, R57 ;  /* 0x0000003902397220 */ /* 0x000fe20000410000 */
[C---:B------:R-:W-:Y:S01]  /*12e90*/  FMUL.FTZ R58, R0.reuse, R58 ;  /* 0x0000003a003a7220 */ /* 0x040fe20000410000 */
[----:B------:R-:W-:Y:S01]  /*12ea0*/  FMUL.FTZ R59, R0, R59 ;  /* 0x0000003b003b7220 */ /* 0x000fe20000410000 */
[----:B------:R-:W-:Y:S01]  /*12eb0*/  MUFU.EX2 R128, R128 ;  /* 0x0000008000807308 */ /* 0x000fe20000000800 */
[C---:B------:R-:W-:Y:S03]  /*12ec0*/  HMMA.16816.F32 R12, R96.reuse, R20, R12 ;  /* 0x00000014600c723c */ /* 0x040fe6000000180c */
[----:B-1----:R-:W-:Y:S01]  /*12ed0*/  LDSM.16.MT88.4 R112, [R148+0x9800] ;  /* 0x009800009470783b */ /* 0x002fe20000004200 */
[C---:B------:R-:W-:Y:S01]  /*12ee0*/  FMUL.FTZ R20, R2.reuse, R80 ;  /* 0x0000005002147220 */ /* 0x040fe20000410000 */
[C---:B------:R-:W-:Y:S01]  /*12ef0*/  FMUL.FTZ R21, R2.reuse, R81 ;  /* 0x0000005102157220 */ /* 0x040fe20000410000 */
[----:B------:R-:W-:Y:S03]  /*12f00*/  FFMA.FTZ R127, R2, R175, R127 ;  /* 0x000000af027f7223 */ /* 0x000fe6000001007f */
[----:B------:R-:W1:Y:S01]  /*12f10*/  MUFU.EX2 R129, R129 ;  /* 0x0000008100817308 */ /* 0x000e620000000800 */
[C---:B------:R-:W-:Y:S03]  /*12f20*/  HMMA.16816.F32 R16, R96.reuse, R22, R16 ;  /* 0x000000166010723c */ /* 0x040fe60000001810 */
[C---:B------:R-:W-:Y:S01]  /*12f30*/  FMUL.FTZ R22, R0.reuse, R82 ;  /* 0x0000005200167220 */ /* 0x040fe20000410000 */
[C---:B------:R-:W-:Y:S01]  /*12f40*/  FMUL.FTZ R23, R0.reuse, R83 ;  /* 0x0000005300177220 */ /* 0x040fe20000410000 */
[----:B------:R-:W-:Y:S01]  /*12f50*/  FFMA.FTZ R125, R0, R173, R125 ;  /* 0x000000ad007d7223 */ /* 0x000fe2000001007d */
[----:B------:R-:W3:Y:S03]  /*12f60*/  LDSM.16.MT88.4 R80, [R151+0xa000] ;  /* 0x00a000009750783b */ /* 0x000ee60000004200 */
[----:B------:R-:W-:Y:S01]  /*12f70*/  MUFU.EX2 R131, R131 ;  /* 0x0000008300837308 */ /* 0x000fe20000000800 */
[----:B------:R-:W-:Y:S01]  /*12f80*/  ISETP.GT.AND P0, PT, R165, R156, PT ;  /* 0x0000009ca500720c */ /* 0x000fe20003f04270 */
[----:B------:R-:W-:Y:S01]  /*12f90*/  FADD.FTZ R127, R126, R127 ;  /* 0x0000007f7e7f7221 */ /* 0x000fe20000010000 */
[----:B------:R-:W-:Y:S01]  /*12fa0*/  FADD.FTZ R122, R122, R125 ;  /* 0x0000007d7a7a7221 */ /* 0x000fe20000010000 */
[C---:B------:R-:W-:Y:S03]  /*12fb0*/  HMMA.16816.F32 R20, R96.reuse, R28, R20 ;  /* 0x0000001c6014723c */ /* 0x040fe60000001814 */
[C---:B------:R-:W-:Y:S01]  /*12fc0*/  FMUL.FTZ R28, R2.reuse, R72 ;  /* 0x00000048021c7220 */ /* 0x040fe20000410000 */
[----:B------:R-:W-:Y:S02]  /*12fd0*/  FMUL.FTZ R29, R2, R73 ;  /* 0x00000049021d7220 */ /* 0x000fe40000410000 */
[----:B------:R-:W4:Y:S01]  /*12fe0*/  MUFU.EX2 R130, R130 ;  /* 0x0000008200827308 */ /* 0x000f220000000800 */
[----:B------:R-:W-:Y:S01]  /*12ff0*/  FADD.FTZ R124, R124, R127 ;  /* 0x0000007f7c7c7221 */ /* 0x000fe20000010000 */
[----:B------:R-:W-:Y:S01]  /*13000*/  FADD.FTZ R121, R121, R122 ;  /* 0x0000007a79797221 */ /* 0x000fe20000010000 */
[C---:B------:R-:W-:Y:S03]  /*13010*/  HMMA.16816.F32 R24, R96.reuse, R30, R24 ;  /* 0x0000001e6018723c */ /* 0x040fe60000001818 */
[C---:B------:R-:W-:Y:S01]  /*13020*/  FMUL.FTZ R30, R0.reuse, R74 ;  /* 0x0000004a001e7220 */ /* 0x040fe20000410000 */
[----:B------:R-:W-:Y:S03]  /*13030*/  FMUL.FTZ R31, R0, R75 ;  /* 0x0000004b001f7220 */ /* 0x000fe60000410000 */
[----:B------:R-:W-:Y:S01]  /*13040*/  MUFU.EX2 R132, R132 ;  /* 0x0000008400847308 */ /* 0x000fe20000000800 */
[----:B------:R-:W5:Y:S01]  /*13050*/  LDSM.16.MT88.4 R72, [R150+0xa000] ;  /* 0x00a000009648783b */ /* 0x000f620000004200 */
[----:B------:R-:W-:Y:S01]  /*13060*/  FADD.FTZ R123, R123, R124 ;  /* 0x0000007c7b7b7221 */ /* 0x000fe20000010000 */
[----:B------:R-:W-:Y:S01]  /*13070*/  FADD.FTZ R120, R120, R121 ;  /* 0x0000007978787221 */ /* 0x000fe20000010000 */
[----:B------:R-:W-:Y:S01]  /*13080*/  MOV R2, R101 ;  /* 0x0000006500027202 */ /* 0x000fe20000000f00 */
[C---:B--2---:R-:W-:Y:S05]  /*13090*/  HMMA.16816.F32 R28, R96.reuse, R88, R28 ;  /* 0x00000058601c723c */ /* 0x044fea000000181c */
[----:B------:R-:W2:Y:S03]  /*130a0*/  MUFU.EX2 R133, R133 ;  /* 0x0000008500857308 */ /* 0x000ea60000000800 */
[C---:B------:R-:W-:Y:S01]  /*130b0*/  HMMA.16816.F32 R32, R96.reuse, R90, R32 ;  /* 0x0000005a6020723c */ /* 0x040fe20000001820 */
[----:B------:R-:W-:Y:S06]  /*130c0*/  LDSM.16.MT88.4 R88, [R151+0xa800] ;  /* 0x00a800009758783b */ /* 0x000fec0000004200 */
[----:B------:R-:W-:Y:S01]  /*130d0*/  MUFU.EX2 R135, R135 ;  /* 0x0000008700877308 */ /* 0x000fe20000000800 */
[C---:B---3--:R-:W-:Y:S09]  /*130e0*/  HMMA.16816.F32 R36, R96.reuse, R80, R36 ;  /* 0x000000506024723c */ /* 0x048ff20000001824 */
[----:B------:R-:W3:Y:S01]  /*130f0*/  MUFU.EX2 R134, R134 ;  /* 0x0000008600867308 */ /* 0x000ee20000000800 */
[C---:B------:R-:W-:Y:S01]  /*13100*/  HMMA.16816.F32 R40, R96.reuse, R82, R40 ;  /* 0x000000526028723c */ /* 0x040fe20000001828 */
[----:B------:R-:W-:Y:S08]  /*13110*/  LDSM.16.MT88.4 R80, [R150+0x8800] ;  /* 0x008800009650783b */ /* 0x000ff00000004200 */
[----:B------:R-:W3:Y:S10]  /*13120*/  MUFU.EX2 R136, R136 ;  /* 0x0000008800887308 */ /* 0x000ef40000000800 */
[----:B------:R-:W3:Y:S01]  /*13130*/  MUFU.EX2 R137, R137 ;  /* 0x0000008900897308 */ /* 0x000ee20000000800 */
[C---:B-----5:R-:W-:Y:S09]  /*13140*/  HMMA.16816.F32 R44, R96.reuse, R72, R44 ;  /* 0x00000048602c723c */ /* 0x060ff2000000182c */
[----:B------:R-:W-:Y:S01]  /*13150*/  MUFU.EX2 R138, R138 ;  /* 0x0000008a008a7308 */ /* 0x000fe20000000800 */
[C---:B------:R-:W-:Y:S01]  /*13160*/  HMMA.16816.F32 R48, R96.reuse, R74, R48 ;  /* 0x0000004a6030723c */ /* 0x040fe20000001830 */
[----:B------:R-:W5:Y:S08]  /*13170*/  LDSM.16.MT88.4 R72, [R151+0x8800] ;  /* 0x008800009748783b */ /* 0x000f700000004200 */
[----:B------:R-:W-:Y:S01]  /*13180*/  MUFU.EX2 R139, R139 ;  /* 0x0000008b008b7308 */ /* 0x000fe20000000800 */
[C---:B------:R-:W-:Y:S03]  /*13190*/  HMMA.16816.F32 R52, R96.reuse, R68, R52 ;  /* 0x000000446034723c */ /* 0x040fe60000001834 */
[----:B-1----:R-:W-:Y:S01]  /*131a0*/  F2FP.F16.F32.PACK_AB R68, R129, R128 ;  /* 0x000000808144723e */ /* 0x002fe200000000ff */
[----:B------:R-:W-:Y:S01]  /*131b0*/  FADD.FTZ R128, R128, R123 ;  /* 0x0000007b80807221 */ /* 0x000fe20000010000 */
[----:B----4-:R-:W-:Y:S01]  /*131c0*/  F2FP.F16.F32.PACK_AB R69, R130, R131 ;  /* 0x000000838245723e */ /* 0x010fe200000000ff */
[----:B------:R-:W-:Y:S03]  /*131d0*/  FADD.FTZ R131, R131, R120 ;  /* 0x0000007883837221 */ /* 0x000fe60000010000 */
[----:B------:R-:W-:Y:S01]  /*131e0*/  MUFU.EX2 R159, R159 ;  /* 0x0000009f009f7308 */ /* 0x000fe20000000800 */
[C---:B------:R-:W-:Y:S03]  /*131f0*/  HMMA.16816.F32 R56, R96.reuse, R70, R56 ;  /* 0x000000466038723c */ /* 0x040fe60000001838 */
[----:B--2---:R-:W-:Y:S01]  /*13200*/  F2FP.F16.F32.PACK_AB R70, R133, R132 ;  /* 0x000000848546723e */ /* 0x004fe200000000ff */
[----:B------:R-:W-:Y:S01]  /*13210*/  FADD.FTZ R129, R129, R128 ;  /* 0x0000008081817221 */ /* 0x000fe20000010000 */
[----:B---3--:R-:W-:Y:S01]  /*13220*/  F2FP.F16.F32.PACK_AB R71, R134, R135 ;  /* 0x000000878647723e */ /* 0x008fe200000000ff */
[----:B------:R-:W-:Y:S03]  /*13230*/  FADD.FTZ R130, R130, R131 ;  /* 0x0000008382827221 */ /* 0x000fe60000010000 */
[----:B------:R-:W-:Y:S01]  /*13240*/  MUFU.EX2 R178, R178 ;  /* 0x000000b200b27308 */ /* 0x000fe20000000800 */
[C---:B------:R-:W-:Y:S03]  /*13250*/  HMMA.16816.F32 R60, R96.reuse, R76, R60 ;  /* 0x0000004c603c723c */ /* 0x040fe6000000183c */
[----:B------:R-:W-:Y:S01]  /*13260*/  FADD.FTZ R132, R132, R129 ;  /* 0x0000008184847221 */ /* 0x000fe20000010000 */
[----:B------:R-:W-:Y:S05]  /*13270*/  FADD.FTZ R135, R135, R130 ;  /* 0x0000008287877221 */ /* 0x000fea0000010000 */
[----:B------:R-:W-:Y:S01]  /*13280*/  MUFU.EX2 R176, R176 ;  /* 0x000000b000b07308 */ /* 0x000fe20000000800 */
[----:B------:R-:W-:Y:S01]  /*13290*/  HMMA.16816.F32 R64, R96, R78, R64 ;  /* 0x0000004e6040723c */ /* 0x000fe20000001840 */
[----:B------:R-:W1:Y:S02]  /*132a0*/  LDSM.16.MT88.4 R76, [R148+0x8800] ;  /* 0x00880000944c783b */ /* 0x000e640000004200 */
[----:B------:R-:W-:Y:S01]  /*132b0*/  FADD.FTZ R133, R133, R132 ;  /* 0x0000008485857221 */ /* 0x000fe20000010000 */
[----:B------:R-:W-:Y:S05]  /*132c0*/  FADD.FTZ R135, R134, R135 ;  /* 0x0000008786877221 */ /* 0x000fea0000010000 */
[----:B------:R-:W-:Y:S01]  /*132d0*/  MUFU.EX2 R177, R177 ;  /* 0x000000b100b17308 */ /* 0x000fe20000000800 */
[----:B------:R-:W-:Y:S01]  /*132e0*/  FADD.FTZ R0, R136, R133 ;  /* 0x0000008588007221 */ /* 0x000fe20000010000 */
[C---:B-----5:R-:W-:Y:S05]  /*132f0*/  HMMA.16816.F32 R4, R68.reuse, R72, R4 ;  /* 0x000000484404723c */ /* 0x060fea0000001804 */
[----:B------:R-:W-:Y:S03]  /*13300*/  FADD.FTZ R0, R137, R0 ;  /* 0x0000000089007221 */ /* 0x000fe60000010000 */
[----:B------:R-:W-:Y:S01]  /*13310*/  MUFU.EX2 R174, R174 ;  /* 0x000000ae00ae7308 */ /* 0x000fe20000000800 */
[C---:B------:R-:W-:Y:S01]  /*13320*/  HMMA.16816.F32 R8, R68.reuse, R74, R8 ;  /* 0x0000004a4408723c */ /* 0x040fe20000001808 */
[----:B------:R-:W2:Y:S08]  /*13330*/  LDSM.16.MT88.4 R72, [R150+0xa800] ;  /* 0x00a800009648783b */ /* 0x000eb00000004200 */
[----:B------:R-:W3:Y:S01]  /*13340*/  MUFU.EX2 R179, R179 ;  /* 0x000000b300b37308 */ /* 0x000ee20000000800 */
[C---:B------:R-:W-:Y:S09]  /*13350*/  HMMA.16816.F32 R12, R68.reuse, R80, R12 ;  /* 0x00000050440c723c */ /* 0x040ff2000000180c */
[----:B------:R-:W-:Y:S01]  /*13360*/  MUFU.EX2 R172, R172 ;  /* 0x000000ac00ac7308 */ /* 0x000fe20000000800 */
[C---:B------:R-:W-:Y:S01]  /*13370*/  HMMA.16816.F32 R16, R68.reuse, R82, R16 ;  /* 0x000000524410723c */ /* 0x040fe20000001810 */
[----:B------:R-:W4:Y:S08]  /*13380*/  LDSM.16.MT88.4 R80, [R149+0xa800] ;  /* 0x00a800009550783b */ /* 0x000f300000004200 */
[----:B------:R-:W5:Y:S01]  /*13390*/  MUFU.EX2 R107, R107 ;  /* 0x0000006b006b7308 */ /* 0x000f620000000800 */
[----:B---3--:R-:W-:Y:S01]  /*133a0*/  F2FP.F16.F32.PACK_AB R108, R179, R174 ;  /* 0x000000aeb36c723e */ /* 0x008fe200000000ff */
[C---:B------:R-:W-:Y:S08]  /*133b0*/  HMMA.16816.F32 R20, R68.reuse, R84, R20 ;  /* 0x000000544414723c */ /* 0x040ff00000001814 */
[----:B------:R-:W3:Y:S01]  /*133c0*/  MUFU.EX2 R180, R180 ;  /* 0x000000b400b47308 */ /* 0x000ee20000000800 */
[C---:B------:R-:W-:Y:S01]  /*133d0*/  HMMA.16816.F32 R24, R68.reuse, R86, R24 ;  /* 0x000000564418723c */ /* 0x040fe20000001818 */
[----:B------:R-:W-:Y:S08]  /*133e0*/  LDSM.16.MT88.4 R84, [R148+0x9000] ;  /* 0x009000009454783b */ /* 0x000ff00000004200 */
[----:B------:R-:W2:Y:S01]  /*133f0*/  MUFU.EX2 R106, R106 ;  /* 0x0000006a006a7308 */ /* 0x000ea20000000800 */
[----:B-----5:R-:W-:Y:S01]  /*13400*/  F2FP.F16.F32.PACK_AB R109, R107, R172 ;  /* 0x000000ac6b6d723e */ /* 0x020fe200000000ff */
[C---:B-1----:R-:W-:Y:S03]  /*13410*/  HMMA.16816.F32 R28, R68.reuse, R76, R28 ;  /* 0x0000004c441c723c */ /* 0x042fe6000000181c */
[----:B---3--:R-:W-:Y:S05]  /*13420*/  F2FP.F16.F32.PACK_AB R110, R181, R180 ;  /* 0x000000b4b56e723e */ /* 0x008fea00000000ff */
[C---:B------:R-:W-:Y:S01]  /*13430*/  HMMA.16816.F32 R32, R68.reuse, R78, R32 ;  /* 0x0000004e4420723c */ /* 0x040fe20000001820 */
[----:B------:R-:W1:Y:S02]  /*13440*/  LDSM.16.MT88.4 R76, [R148+0xa800] ;  /* 0x00a80000944c783b */ /* 0x000e640000004200 */
[----:B--2---:R-:W-:Y:S05]  /*13450*/  F2FP.F16.F32.PACK_AB R111, R105, R106 ;  /* 0x0000006a696f723e */ /* 0x004fea00000000ff */
[C---:B------:R-:W-:Y:S08]  /*13460*/  HMMA.16816.F32 R36, R68.reuse, R88, R36 ;  /* 0x000000584424723c */ /* 0x040ff00000001824 */
[C---:B------:R-:W-:Y:S01]  /*13470*/  HMMA.16816.F32 R40, R68.reuse, R90, R40 ;  /* 0x0000005a4428723c */ /* 0x040fe20000001828 */
[----:B------:R-:W-:Y:S07]  /*13480*/  LDSM.16.MT88.4 R88, [R151+0xb000] ;  /* 0x00b000009758783b */ /* 0x000fee0000004200 */
[C---:B------:R-:W-:Y:S08]  /*13490*/  HMMA.16816.F32 R44, R68.reuse, R72, R44 ;  /* 0x00000048442c723c */ /* 0x040ff0000000182c */
[C---:B------:R-:W-:Y:S01]  /*134a0*/  HMMA.16816.F32 R48, R68.reuse, R74, R48 ;  /* 0x0000004a4430723c */ /* 0x040fe20000001830 */
[----:B------:R-:W2:Y:S07]  /*134b0*/  LDSM.16.MT88.4 R72, [R151+0x9000] ;  /* 0x009000009748783b */ /* 0x000eae0000004200 */
[C---:B----4-:R-:W-:Y:S08]  /*134c0*/  HMMA.16816.F32 R52, R68.reuse, R80, R52 ;  /* 0x000000504434723c */ /* 0x050ff00000001834 */
[C---:B------:R-:W-:Y:S01]  /*134d0*/  HMMA.16816.F32 R56, R68.reuse, R82, R56 ;  /* 0x000000524438723c */ /* 0x040fe20000001838 */
[----:B------:R-:W3:Y:S07]  /*134e0*/  LDSM.16.MT88.4 R80, [R150+0x9000] ;  /* 0x009000009650783b */ /* 0x000eee0000004200 */
[C---:B-1----:R-:W-:Y:S08]  /*134f0*/  HMMA.16816.F32 R60, R68.reuse, R76, R60 ;  /* 0x0000004c443c723c */ /* 0x042ff0000000183c */
[----:B------:R-:W-:Y:S01]  /*13500*/  HMMA.16816.F32 R64, R68, R78, R64 ;  /* 0x0000004e4440723c */ /* 0x000fe20000001840 */
[----:B------:R-:W1:Y:S02]  /*13510*/  LDSM.16.MT88.4 R76, [R149+0x9000] ;  /* 0x00900000954c783b */ /* 0x000e640000004200 */
[----:B------:R-:W-:Y:S02]  /*13520*/  F2FP.F16.F32.PACK_AB R68, R137, R136 ;  /* 0x000000888944723e */ /* 0x000fe400000000ff */
[----:B------:R-:W-:Y:S01]  /*13530*/  F2FP.F16.F32.PACK_AB R69, R139, R138 ;  /* 0x0000008a8b45723e */ /* 0x000fe200000000ff */
[----:B------:R-:W-:Y:S01]  /*13540*/  FADD.FTZ R138, R138, R135 ;  /* 0x000000878a8a7221 */ /* 0x000fe20000010000 */
[----:B------:R-:W-:Y:S02]  /*13550*/  F2FP.F16.F32.PACK_AB R70, R178, R159 ;  /* 0x0000009fb246723e */ /* 0x000fe400000000ff */
[----:B------:R-:W-:Y:S01]  /*13560*/  F2FP.F16.F32.PACK_AB R71, R177, R176 ;  /* 0x000000b0b147723e */ /* 0x000fe200000000ff */
[----:B------:R-:W-:Y:S04]  /*13570*/  FADD.FTZ R139, R139, R138 ;  /* 0x0000008a8b8b7221 */ /* 0x000fe80000010000 */
[----:B------:R-:W-:Y:S02]  /*13580*/  FADD.FTZ R176, R176, R139 ;  /* 0x0000008bb0b07221 */ /* 0x000fe40000010000 */
[C---:B--2---:R-:W-:Y:S03]  /*13590*/  HMMA.16816.F32 R4, R68.reuse, R72, R4 ;  /* 0x000000484404723c */ /* 0x044fe60000001804 */
[----:B------:R-:W-:Y:S04]  /*135a0*/  FADD.FTZ R177, R177, R176 ;  /* 0x000000b0b1b17221 */ /* 0x000fe80000010000 */
[----:B------:R-:W-:Y:S01]  /*135b0*/  FADD.FTZ R172, R172, R177 ;  /* 0x000000b1acac7221 */ /* 0x000fe20000010000 */
[C---:B------:R-:W-:Y:S01]  /*135c0*/  HMMA.16816.F32 R8, R68.reuse, R74, R8 ;  /* 0x0000004a4408723c */ /* 0x040fe20000001808 */
[----:B------:R-:W2:Y:S02]  /*135d0*/  LDSM.16.MT88.4 R72, [R150+0xb000] ;  /* 0x00b000009648783b */ /* 0x000ea40000004200 */
[----:B------:R-:W-:Y:S04]  /*135e0*/  FADD.FTZ R107, R107, R172 ;  /* 0x000000ac6b6b7221 */ /* 0x000fe80000010000 */
[----:B------:R-:W-:Y:S01]  /*135f0*/  FADD.FTZ R106, R106, R107 ;  /* 0x0000006b6a6a7221 */ /* 0x000fe20000010000 */
[C---:B---3--:R-:W-:Y:S03]  /*13600*/  HMMA.16816.F32 R12, R68.reuse, R80, R12 ;  /* 0x00000050440c723c */ /* 0x048fe6000000180c */
[----:B------:R-:W-:Y:S05]  /*13610*/  FADD.FTZ R173, R105, R106 ;  /* 0x0000006a69ad7221 */ /* 0x000fea0000010000 */
[C---:B------:R-:W-:Y:S01]  /*13620*/  HMMA.16816.F32 R16, R68.reuse, R82, R16 ;  /* 0x000000524410723c */ /* 0x040fe20000001810 */
[----:B------:R-:W-:Y:S07]  /*13630*/  LDSM.16.MT88.4 R80, [R148+0xb000] ;  /* 0x00b000009450783b */ /* 0x000fee0000004200 */
[C---:B-1----:R-:W-:Y:S08]  /*13640*/  HMMA.16816.F32 R20, R68.reuse, R76, R20 ;  /* 0x0000004c4414723c */ /* 0x042ff00000001814 */
[C---:B------:R-:W-:Y:S01]  /*13650*/  HMMA.16816.F32 R24, R68.reuse, R78, R24 ;  /* 0x0000004e4418723c */ /* 0x040fe20000001818 */
[----:B------:R-:W1:Y:S07]  /*13660*/  LDSM.16.MT88.4 R76, [R149+0xb000] ;  /* 0x00b00000954c783b */ /* 0x000e6e0000004200 */
[C---:B------:R-:W-:Y:S08]  /*13670*/  HMMA.16816.F32 R28, R68.reuse, R84, R28 ;  /* 0x00000054441c723c */ /* 0x040ff0000000181c */
[C---:B------:R-:W-:Y:S01]  /*13680*/  HMMA.16816.F32 R32, R68.reuse, R86, R32 ;  /* 0x000000564420723c */ /* 0x040fe20000001820 */
[----:B------:R-:W3:Y:S07]  /*13690*/  LDSM.16.MT88.4 R84, [R150+0x9800] ;  /* 0x009800009654783b */ /* 0x000eee0000004200 */
[C---:B------:R-:W-:Y:S08]  /*136a0*/  HMMA.16816.F32 R36, R68.reuse, R88, R36 ;  /* 0x000000584424723c */ /* 0x040ff00000001824 */
[C---:B------:R-:W-:Y:S08]  /*136b0*/  HMMA.16816.F32 R40, R68.reuse, R90, R40 ;  /* 0x0000005a4428723c */ /* 0x040ff00000001828 */
[C---:B--2---:R-:W-:Y:S08]  /*136c0*/  HMMA.16816.F32 R44, R68.reuse, R72, R44 ;  /* 0x00000048442c723c */ /* 0x044ff0000000182c */
[C---:B------:R-:W-:Y:S08]  /*136d0*/  HMMA.16816.F32 R48, R68.reuse, R74, R48 ;  /* 0x0000004a4430723c */ /* 0x040ff00000001830 */
[C---:B-1----:R-:W-:Y:S08]  /*136e0*/  HMMA.16816.F32 R52, R68.reuse, R76, R52 ;  /* 0x0000004c4434723c */ /* 0x042ff00000001834 */
[C---:B------:R-:W-:Y:S01]  /*136f0*/  HMMA.16816.F32 R56, R68.reuse, R78, R56 ;  /* 0x0000004e4438723c */ /* 0x040fe20000001838 */
[----:B------:R-:W1:Y:S07]  /*13700*/  LDSM.16.MT88.4 R76, [R149+0x9800] ;  /* 0x00980000954c783b */ /* 0x000e6e0000004200 */
[C---:B------:R-:W-:Y:S08]  /*13710*/  HMMA.16816.F32 R60, R68.reuse, R80, R60 ;  /* 0x00000050443c723c */ /* 0x040ff0000000183c */
[----:B------:R-:W-:Y:S08]  /*13720*/  HMMA.16816.F32 R64, R68, R82, R64 ;  /* 0x000000524440723c */ /* 0x000ff00000001840 */
[C---:B------:R-:W-:Y:S01]  /*13730*/  HMMA.16816.F32 R96, R108.reuse, R92, R4 ;  /* 0x0000005c6c60723c */ /* 0x040fe20000001804 */
[----:B------:R-:W2:Y:S07]  /*13740*/  LDSM.16.MT88.4 R4, [R150+0xb800] ;  /* 0x00b800009604783b */ /* 0x000eae0000004200 */
[C---:B------:R-:W-:Y:S01]  /*13750*/  HMMA.16816.F32 R92, R108.reuse, R94, R8 ;  /* 0x0000005e6c5c723c */ /* 0x040fe20000001808 */
[----:B------:R-:W4:Y:S07]  /*13760*/  LDSM.16.MT88.4 R8, [R149+0xb800] ;  /* 0x00b800009508783b */ /* 0x000f2e0000004200 */
[C---:B---3--:R-:W-:Y:S01]  /*13770*/  HMMA.16816.F32 R88, R108.reuse, R84, R12 ;  /* 0x000000546c58723c */ /* 0x048fe2000000180c */
[----:B------:R-:W3:Y:S07]  /*13780*/  LDSM.16.MT88.4 R12, [R148+0xb800] ;  /* 0x00b80000940c783b */ /* 0x000eee0000004200 */
[C---:B------:R-:W-:Y:S08]  /*13790*/  HMMA.16816.F32 R84, R108.reuse, R86, R16 ;  /* 0x000000566c54723c */ /* 0x040ff00000001810 */
[C---:B-1----:R-:W-:Y:S08]  /*137a0*/  HMMA.16816.F32 R80, R108.reuse, R76, R20 ;  /* 0x0000004c6c50723c */ /* 0x042ff00000001814 */
[C---:B------:R-:W-:Y:S08]  /*137b0*/  HMMA.16816.F32 R76, R108.reuse, R78, R24 ;  /* 0x0000004e6c4c723c */ /* 0x040ff00000001818 */
[C---:B------:R-:W-:Y:S08]  /*137c0*/  HMMA.16816.F32 R72, R108.reuse, R112, R28 ;  /* 0x000000706c48723c */ /* 0x040ff0000000181c */
[C---:B------:R-:W-:Y:S08]  /*137d0*/  HMMA.16816.F32 R68, R108.reuse, R114, R32 ;  /* 0x000000726c44723c */ /* 0x040ff00000001820 */
[C---:B------:R-:W-:Y:S08]  /*137e0*/  HMMA.16816.F32 R36, R108.reuse, R116, R36 ;  /* 0x000000746c24723c */ /* 0x040ff00000001824 */
[C---:B------:R-:W-:Y:S08]  /*137f0*/  HMMA.16816.F32 R40, R108.reuse, R118, R40 ;  /* 0x000000766c28723c */ /* 0x040ff00000001828 */
[C---:B--2---:R-:W-:Y:S03]  /*13800*/  HMMA.16816.F32 R44, R108.reuse, R4, R44 ;  /* 0x000000046c2c723c */ /* 0x044fe6000000182c */
        /* <DEDUP_REMOVED lines=10> */
[C---:B---3--:R-:W-:Y:S08]  /*138b0*/  HMMA.16816.F32 R60, R108.reuse, R12, R60 ;  /* 0x0000000c6c3c723c */ /* 0x048ff0000000183c */
[----:B------:R-:W-:Y:S01]  /*138c0*/  HMMA.16816.F32 R64, R108, R14, R64 ;  /* 0x0000000e6c40723c */ /* 0x000fe20000001840 */
[----:B------:R-:W-:Y:S08]  /*138d0*/  @!UPT UIADD3 URZ, UPT, UPT, URZ, URZ, URZ ;  /* 0x000000fffffff290 */ /* 0x000ff0000fffe0ff */
[----:B------:R-:W-:Y:S11]  /*138e0*/  @P0 BRA `(.L_x_9946) ;  /* 0xffffffd000300947 */ /* 0x000ff6000383ffff */
.L_x_9939:
        /* <DEDUP_REMOVED lines=13> */
.L_x_9968:
[----:B------:R-:W2:Y:S01]  /*139c0*/  S2R R2, SR_TID.X ;  /* 0x0000000000027919 */ /* 0x000ea20000002100 */
[----:B------:R-:W1:Y:S01]  /*139d0*/  S2UR UR6, SR_CgaCtaId ;  /* 0x00000000000679c3 */ /* 0x000e620000008800 */
[----:B------:R-:W4:Y:S01]  /*139e0*/  MUFU.RCP R9, R6 ;  /* 0x0000000600097308 */ /* 0x000f220000001000 */
[----:B---3--:R-:W-:-:S06]  /*139f0*/  FADD.FTZ R5, R10, R11 ;  /* 0x0000000b0a057221 */ /* 0x008fcc0000010000 */
[----:B------:R-:W-:Y:S01]  /*13a00*/  BAR.SYNC.DEFER_BLOCKING 0x0 ;  /* 0x0000000000007b1d */ /* 0x000fe20000010000 */
[----:B------:R-:W-:Y:S02]  /*13a10*/  FSETP.NE.FTZ.AND P1, PT, R6, RZ, PT ;  /* 0x000000ff0600720b */ /* 0x000fe40003f35000 */
[----:B------:R-:W-:-:S03]  /*13a20*/  FSETP.NE.FTZ.AND P0, PT, R5, RZ, PT ;  /* 0x000000ff0500720b */ /* 0x000fc60003f15000 */
[----:B------:R-:W3:Y:S01]  /*13a30*/  MUFU.RCP R7, R5 ;  /* 0x0000000500077308 */ /* 0x000ee20000001000 */
[----:B------:R-:W-:Y:S01]  /*13a40*/  UMOV UR7, 0x400 ;  /* 0x0000040000077882 */ /* 0x000fe20000000000 */
[----:B----4-:R-:W-:-:S05]  /*13a50*/  FSEL R9, R9, 1, P1 ;  /* 0x3f80000009097808 */ /* 0x010fca0000800000 */
        /* <DEDUP_REMOVED lines=118> */
[----:B-1----:R-:W4:Y:S04]  /*141c0*/  LD.E.64 R74, desc[UR4][R102.64+0xb0] ;  /* 0x0000b004664a7980 */ /* 0x002f28000c101b00 */
[----:B--2---:R-:W2:Y:S01]  /*141d0*/  LD.E R7, desc[UR4][R102.64+0x60] ;  /* 0x0000600466077980 */ /* 0x004ea2000c101900 */
[----:B------:R-:W3:Y:S03]  /*141e0*/  @P1 MUFU.LG2 R6, R6 ;  /* 0x0000000600061308 */ /* 0x000ee60000000c00 */
[----:B------:R1:W5:Y:S01]  /*141f0*/  LD.E R68, desc[UR4][R102.64+0xcc] ;  /* 0x0000cc0466447980 */ /* 0x000362000c101900 */
[----:B------:R-:W-:-:S02]  /*14200*/  SHF.L.U32 R69, R2, 0x2, RZ ;  /* 0x0000000202457819 */ /* 0x000fc400000006ff */
[----:B------:R-:W-:Y:S01]  /*14210*/  MOV R70, 0xff800000 ;  /* 0xff80000000467802 */ /* 0x000fe20000000f00 */
[----:B------:R1:W5:Y:S01]  /*14220*/  LD.E.64 R78, desc[UR4][R102.64+0x78] ;  /* 0x00007804664e7980 */ /* 0x000362000c101b00 */
[----:B------:R-:W1:Y:S01]  /*14230*/  @P0 MUFU.LG2 R5, R5 ;  /* 0x0000000500050308 */ /* 0x000e620000000c00 */
[----:B------:R-:W-:Y:S02]  /*14240*/  MOV R71, 0xff800000 ;  /* 0xff80000000477802 */ /* 0x000fe40000000f00 */
[----:B------:R2:W5:Y:S01]  /*14250*/  LD.E.64 R76, desc[UR4][R102.64+0xa8] ;  /* 0x0000a804664c7980 */ /* 0x000562000c101b00 */
[--C-:B------:R-:W-:Y:S02]  /*14260*/  SHF.R.U32.HI R8, RZ, 0x1, R2.reuse ;  /* 0x00000001ff087819 */ /* 0x100fe40000011602 */
[----:B------:R-:W-:Y:S02]  /*14270*/  LOP3.LUT R10, R10, 0x10, RZ, 0xc0, !PT ;  /* 0x000000100a0a7812 */ /* 0x000fe400078ec0ff */
[----:B------:R-:W-:Y:S01]  /*14280*/  SHF.R.U32.HI R72, RZ, 0x2, R2 ;  /* 0x00000002ff487819 */ /* 0x000fe20000011602 */
[----:B---3--:R-:W-:Y:S01]  /*14290*/  @P1 FMUL.FTZ R9, R6, 0.69314718246459960938 ;  /* 0x3f31721806091820 */ /* 0x008fe20000410000 */
[----:B----4-:R-:W-:-:S03]  /*142a0*/  LOP3.LUT R11, R8, 0x30, RZ, 0xc0, !PT ;  /* 0x00000030080b7812 */ /* 0x010fc600078ec0ff */
[----:B-----5:R-:W-:Y:S01]  /*142b0*/  @P1 FFMA.FTZ R70, R4, R101, R9 ;  /* 0x0000006504461223 */ /* 0x020fe20000010009 */
[----:B------:R-:W-:Y:S01]  /*142c0*/  LOP3.LUT R9, R69, 0x1f8, RZ, 0xc0, !PT ;  /* 0x000001f845097812 */ /* 0x000fe200078ec0ff */
[----:B------:R-:W-:Y:S01]  /*142d0*/  BSSY.RECONVERGENT B0, `(.L_x_9948) ;  /* 0x0000026000007945 */ /* 0x000fe20003800200 */
[----:B------:R-:W-:Y:S01]  /*142e0*/  LOP3.LUT R72, R11, 0x7, R72, 0xf8, !PT ;  /* 0x000000070b487812 */ /* 0x000fe200078ef848 */
[----:B-1----:R-:W-:Y:S01]  /*142f0*/  @P0 FMUL.FTZ R5, R5, 0.69314718246459960938 ;  /* 0x3f31721805050820 */ /* 0x002fe20000410000 */
[----:B------:R-:W-:-:S03]  /*14300*/  LOP3.LUT R9, R9, 0x38, R8, 0x78, !PT ;  /* 0x0000003809097812 */ /* 0x000fc600078e7808 */
[----:B------:R-:W-:Y:S01]  /*14310*/  @P0 FFMA.FTZ R71, R4, R3, R5 ;  /* 0x0000000304470223 */ /* 0x000fe20000010005 */
[----:B------:R-:W-:Y:S01]  /*14320*/  BAR.SYNC.DEFER_BLOCKING 0x0 ;  /* 0x0000000000007b1d */ /* 0x000fe20000010000 */
[----:B------:R-:W-:Y:S02]  /*14330*/  LOP3.LUT P0, RZ, R2, 0x3, RZ, 0xc0, !PT ;  /* 0x0000000302ff7812 */ /* 0x000fe4000780c0ff */
[----:B------:R-:W-:-:S05]  /*14340*/  LEA R3, R9, R10, 0x2 ;  /* 0x0000000a09037211 */ /* 0x000fca00078e10ff */
        /* <DEDUP_REMOVED lines=16> */
[----:B--2---:R-:W-:-:S04]  /*14450*/  IMAD R7, R74, R7, R168 ;  /* 0x000000074a077224 */ /* 0x004fc800078e02a8 */
[----:B------:R-:W-:Y:S02]  /*14460*/  IMAD R75, R75, R7, R166 ;  /* 0x000000074b4b7224 */ /* 0x000fe400078e02a6 */
[----:B------:R2:W1:Y:S01]  /*14470*/  LDS.128 R4, [R3+UR6+0x7800] ;  /* 0x0078000603047984 */ /* 0x0004620008000c00 */
[----:B---34-:R-:W-:Y:S05]  /*14480*/  @P0 BRA `(.L_x_9949) ;  /* 0x0000000000280947 */ /* 0x018fea0003800000 */
[----:B-12---:R-:W-:Y:S01]  /*14490*/  IMAD.IADD R3, R167, 0x1, -R166 ;  /* 0x00000001a7037824 */ /* 0x006fe200078e0aa6 */
        /* <DEDUP_REMOVED lines=9> */
.L_x_9949:
[----:B------:R-:W-:Y:S05]  /*14530*/  BSYNC.RECONVERGENT B0 ;  /* 0x0000000000007941 */ /* 0x000fea0003800200 */
.L_x_9948:
[----:B------:R4:W5:Y:S01]  /*14540*/  LD.E R102, desc[UR4][R102.64+0xc0] ;  /* 0x0000c00466667980 */ /* 0x000962000c101900 */
[----:B------:R-:W-:Y:S01]  /*14550*/  SHF.R.U32.HI R0, RZ, 0x4, R0 ;  /* 0x00000004ff007819 */ /* 0x000fe20000011600 */
[----:B------:R-:W-:Y:S01]  /*14560*/  IMAD.IADD R166, R167, 0x1, -R166 ;  /* 0x00000001a7a67824 */ /* 0x000fe200078e0aa6 */
[----:B------:R-:W-:Y:S01]  /*14570*/  BSSY.RECONVERGENT B0, `(.L_x_9950) ;  /* 0x000001d000007945 */ /* 0x000fe20003800200 */
[----:B------:R-:W-:Y:S02]  /*14580*/  IMAD.SHL.U32 R2, R2, 0x8, RZ ;  /* 0x0000000802027824 */ /* 0x000fe400078e00ff */
[C---:B-12---:R-:W-:Y:S01]  /*14590*/  VIADD R3, R0.reuse, 0x8 ;  /* 0x0000000800037836 */ /* 0x046fe20000000000 */
[CC--:B------:R-:W-:Y:S01]  /*145a0*/  ISETP.GE.AND P3, PT, R0.reuse, R166.reuse, PT ;  /* 0x000000a60000720c */ /* 0x0c0fe20003f66270 */
[----:B---3--:R-:W-:Y:S01]  /*145b0*/  VIADD R71, R0, 0x10 ;  /* 0x0000001000477836 */ /* 0x008fe20000000000 */
[----:B------:R-:W-:Y:S01]  /*145c0*/  LOP3.LUT R2, R2, 0x1f80, RZ, 0xc0, !PT ;  /* 0x00001f8002027812 */ /* 0x000fe200078ec0ff */
[C---:B------:R-:W-:Y:S01]  /*145d0*/  VIADD R70, R0.reuse, 0x18 ;  /* 0x0000001800467836 */ /* 0x040fe20000000000 */
[-C--:B------:R-:W-:Y:S01]  /*145e0*/  ISETP.GE.AND P1, PT, R3, R166.reuse, PT ;  /* 0x000000a60300720c */ /* 0x080fe20003f26270 */
[----:B------:R-:W-:Y:S01]  /*145f0*/  VIADD R3, R0, 0x20 ;  /* 0x0000002000037836 */ /* 0x000fe20000000000 */
[----:B------:R-:W-:Y:S01]  /*14600*/  ISETP.GE.AND P0, PT, R71, R166, PT ;  /* 0x000000a64700720c */ /* 0x000fe20003f06270 */
[----:B------:R-:W-:Y:S01]  /*14610*/  IMAD R68, R75, R68, RZ ;  /* 0x000000444b447224 */ /* 0x000fe200078e02ff */
        /* <DEDUP_REMOVED lines=11> */
[----:B----4-:R-:W-:Y:S08]  /*146d0*/  @P3 BRA `(.L_x_9951) ;  /* 0x0000000000183947 */ /* 0x010ff00003800000 */
[----:B------:R-:W-:Y:S02]  /*146e0*/  LEA R74, P2, R73, R78, 0x2 ;  /* 0x0000004e494a7211 */ /* 0x000fe400078410ff */
[-C--:B-----5:R-:W-:Y:S02]  /*146f0*/  ISETP.GE.AND P3, PT, R69, R102.reuse, PT ;  /* 0x000000664500720c */ /* 0x0a0fe40003f66270 */
[----:B------:R-:W-:Y:S02]  /*14700*/  LEA.HI.X R75, R73, R79, R68, 0x2, P2 ;  /* 0x0000004f494b7211 */ /* 0x000fe400010f1444 */
[----:B------:R-:W-:-:S09]  /*14710*/  ISETP.GE.AND P2, PT, R71, R102, PT ;  /* 0x000000664700720c */ /* 0x000fd20003f46270 */
[----:B------:R1:W-:Y:S04]  /*14720*/  @!P3 ST.E.128 desc[UR4][R74.64], R64 ;  /* 0x000000404a00b985 */ /* 0x0003e8000c101d04 */
[----:B------:R1:W-:Y:S02]  /*14730*/  @!P2 ST.E.128 desc[UR4][R74.64+0x100], R32 ;  /* 0x000100204a00a985 */ /* 0x0003e4000c101d04 */
.L_x_9951:
[----:B------:R-:W-:Y:S05]  /*14740*/  BSYNC.RECONVERGENT B0 ;  /* 0x0000000000007941 */ /* 0x000fea0003800200 */
.L_x_9950:
        /* <DEDUP_REMOVED lines=12> */
.L_x_9953:
[----:B------:R-:W-:Y:S05]  /*14810*/  BSYNC.RECONVERGENT B0 ;  /* 0x0000000000007941 */ /* 0x000fea0003800200 */
.L_x_9952:
[----:B------:R-:W-:Y:S01]  /*14820*/  BSSY.RECONVERGENT B0, `(.L_x_9954) ;  /* 0x000000b000007945 */ /* 0x000fe20003800200 */
[----:B------:R-:W-:-:S03]  /*14830*/  ISETP.GE.AND P3, PT, R3, R166, PT ;  /* 0x000000a60300720c */ /* 0x000fc60003f66270 */
[----:B------:R-:W-:Y:S10]  /*14840*/  @P0 BRA `(.L_x_9955) ;  /* 0x0000000000200947 */ /* 0x000ff40003800000 */
[-C--:B-----5:R-:W-:Y:S02]  /*14850*/  ISETP.GE.AND P2, PT, R69, R102.reuse, PT ;  /* 0x000000664500720c */ /* 0x0a0fe40003f46270 */
[----:B------:R-:W-:-:S11]  /*14860*/  ISETP.GE.AND P1, PT, R71, R102, PT ;  /* 0x000000664700720c */ /* 0x000fd60003f26270 */
[----:B--2---:R-:W-:-:S04]  /*14870*/  @!P2 LEA R28, P0, R73, R78, 0x2 ;  /* 0x0000004e491ca211 */ /* 0x004fc800078010ff */
[C---:B------:R-:W-:Y:S02]  /*14880*/  @!P2 LEA.HI.X R29, R73.reuse, R79, R68, 0x2, P0 ;  /* 0x0000004f491da211 */ /* 0x040fe400000f1444 */
[----:B------:R-:W-:-:S03]  /*14890*/  @!P1 LEA R2, P0, R73, R78, 0x2 ;  /* 0x0000004e49029211 */ /* 0x000fc600078010ff */
[----:B------:R3:W-:Y:S01]  /*148a0*/  @!P2 ST.E.128 desc[UR4][R28.64+0x2000], R56 ;  /* 0x002000381c00a985 */ /* 0x0007e2000c101d04 */
[----:B------:R-:W-:-:S05]  /*148b0*/  @!P1 LEA.HI.X R3, R73, R79, R68, 0x2, P0 ;  /* 0x0000004f49039211 */ /* 0x000fca00000f1444 */
[----:B------:R3:W-:Y:S04]  /*148c0*/  @!P1 ST.E.128 desc[UR4][R2.64+0x2100], R24 ;  /* 0x0021001802009985 */ /* 0x0007e8000c101d04 */
.L_x_9955:
[----:B------:R-:W-:Y:S05]  /*148d0*/  BSYNC.RECONVERGENT B0 ;  /* 0x0000000000007941 */ /* 0x000fea0003800200 */
.L_x_9954:
[----:B------:R-:W-:Y:S01]  /*148e0*/  ISETP.NE.AND P0, PT, R70, RZ, PT ;  /* 0x000000ff4600720c */ /* 0x000fe20003f05270 */
[----:B------:R-:W-:-:S12]  /*148f0*/  BSSY.RECONVERGENT B0, `(.L_x_9956) ;  /* 0x000000a000007945 */ /* 0x000fd80003800200 */
[----:B------:R-:W-:Y:S05]  /*14900*/  @P0 BRA `(.L_x_9957) ;  /* 0x0000000000200947 */ /* 0x000fea0003800000 */
        /* <DEDUP_REMOVED lines=8> */
.L_x_9957:
[----:B------:R-:W-:Y:S05]  /*14990*/  BSYNC.RECONVERGENT B0 ;  /* 0x0000000000007941 */ /* 0x000fea0003800200 */
.L_x_9956:
[----:B------:R-:W-:Y:S04]  /*149a0*/  BSSY.RECONVERGENT B0, `(.L_x_9958) ;  /* 0x000000a000007945 */ /* 0x000fe80003800200 */
[----:B------:R-:W-:Y:S05]  /*149b0*/  @P6 BRA `(.L_x_9959) ;  /* 0x0000000000206947 */ /* 0x000fea0003800000 */
[-C--:B-----5:R-:W-:Y:S02]  /*149c0*/  ISETP.GE.AND P6, PT, R69, R102.reuse, PT ;  /* 0x000000664500720c */ /* 0x0a0fe40003fc6270 */
[----:B------:R-:W-:-:S11]  /*149d0*/  ISETP.GE.AND P1, PT, R71, R102, PT ;  /* 0x000000664700720c */ /* 0x000fd60003f26270 */
[CC--:B----4-:R-:W-:Y:S02]  /*149e0*/  @!P6 LEA R20, P2, R73.reuse, R78.reuse, 0x2 ;  /* 0x0000004e4914e211 */ /* 0x0d0fe400078410ff */
[C---:B---3--:R-:W-:Y:S02]  /*149f0*/  @!P1 LEA R2, P0, R73.reuse, R78, 0x2 ;  /* 0x0000004e49029211 */ /* 0x048fe400078010ff */
[CCC-:B------:R-:W-:Y:S02]  /*14a00*/  @!P6 LEA.HI.X R21, R73.reuse, R79.reuse, R68.reuse, 0x2, P2 ;  /* 0x0000004f4915e211 */ /* 0x1c0fe400010f1444 */
[----:B------:R-:W-:-:S03]  /*14a10*/  @!P1 LEA.HI.X R3, R73, R79, R68, 0x2, P0 ;  /* 0x0000004f49039211 */ /* 0x000fc600000f1444 */
[----:B------:R3:W-:Y:S04]  /*14a20*/  @!P6 ST.E.128 desc[UR4][R20.64+0x4000], R48 ;  /* 0x004000301400e985 */ /* 0x0007e8000c101d04 */
[----:B------:R3:W-:Y:S02]  /*14a30*/  @!P1 ST.E.128 desc[UR4][R2.64+0x4100], R16 ;  /* 0x0041001002009985 */ /* 0x0007e4000c101d04 */
.L_x_9959:
[----:B------:R-:W-:Y:S05]  /*14a40*/  BSYNC.RECONVERGENT B0 ;  /* 0x0000000000007941 */ /* 0x000fea0003800200 */
.L_x_9958:
[----:B------:R-:W-:Y:S04]  /*14a50*/  BSSY.RECONVERGENT B0, `(.L_x_9960) ;  /* 0x000000a000007945 */ /* 0x000fe80003800200 */
[----:B------:R-:W-:Y:S05]  /*14a60*/  @P5 BRA `(.L_x_9961) ;  /* 0x0000000000205947 */ /* 0x000fea0003800000 */
[-C--:B-----5:R-:W-:Y:S02]  /*14a70*/  ISETP.GE.AND P5, PT, R69, R102.reuse, PT ;  /* 0x000000664500720c */ /* 0x0a0fe40003fa6270 */
[----:B------:R-:W-:-:S11]  /*14a80*/  ISETP.GE.AND P1, PT, R71, R102, PT ;  /* 0x000000664700720c */ /* 0x000fd60003f26270 */
[CC--:B---3--:R-:W-:Y:S02]  /*14a90*/  @!P5 LEA R16, P2, R73.reuse, R78.reuse, 0x2 ;  /* 0x0000004e4910d211 */ /* 0x0c8fe400078410ff */
[C---:B----4-:R-:W-:Y:S02]  /*14aa0*/  @!P1 LEA R2, P0, R73.reuse, R78, 0x2 ;  /* 0x0000004e49029211 */ /* 0x050fe400078010ff */
[CCC-:B------:R-:W-:Y:S02]  /*14ab0*/  @!P5 LEA.HI.X R17, R73.reuse, R79.reuse, R68.reuse, 0x2, P2 ;  /* 0x0000004f4911d211 */ /* 0x1c0fe400010f1444 */
[----:B------:R-:W-:-:S03]  /*14ac0*/  @!P1 LEA.HI.X R3, R73, R79, R68, 0x2, P0 ;  /* 0x0000004f49039211 */ /* 0x000fc600000f1444 */
[----:B------:R3:W-:Y:S04]  /*14ad0*/  @!P5 ST.E.128 desc[UR4][R16.64+0x5000], R44 ;  /* 0x0050002c1000d985 */ /* 0x0007e8000c101d04 */
[----:B------:R3:W-:Y:S02]  /*14ae0*/  @!P1 ST.E.128 desc[UR4][R2.64+0x5100], R12 ;  /* 0x0051000c02009985 */ /* 0x0007e4000c101d04 */
.L_x_9961:
[----:B------:R-:W-:Y:S05]  /*14af0*/  BSYNC.RECONVERGENT B0 ;  /* 0x0000000000007941 */ /* 0x000fea0003800200 */
.L_x_9960:
        /* <DEDUP_REMOVED lines=10> */
.L_x_9963:
[----:B------:R-:W-:Y:S05]  /*14ba0*/  BSYNC.RECONVERGENT B0 ;  /* 0x0000000000007941 */ /* 0x000fea0003800200 */
.L_x_9962:
[----:B------:R-:W-:-:S04]  /*14bb0*/  MOV R163, 0x0 ;  /* 0x0000000000a37802 */ /* 0x000fc80000000f00 */
[----:B-12345:R-:W-:Y:S05]  /*14bc0*/  @P3 RET.REL.NODEC R162 `(_ZN5flash24flash_fwd_splitkv_kernelI23Flash_fwd_kernel_traitsILi128ELi64ELi64ELi4ELb0ELb0EN7cutlass6half_tE19Flash_kernel_traitsILi128ELi64ELi64ELi4ES3_EELb0ELb0ELb0ELb0ELb0ELb1ELb1ELb1EEEvNS_16Flash_fwd_paramsE) ;  /* 0xfffffeb4a20c3950 */ /* 0x03efea0003c3ffff */
[-C--:B------:R-:W-:Y:S01]  /*14bd0*/  ISETP.GE.AND P2, PT, R69, R102.reuse, PT ;  /* 0x000000664500720c */ /* 0x080fe20003f46270 */
[----:B------:R-:W-:Y:S01]  /*14be0*/  IMAD.MOV.U32 R163, RZ, RZ, 0x0 ;  /* 0x00000000ffa37424 */ /* 0x000fe200078e00ff */
[----:B------:R-:W-:-:S11]  /*14bf0*/  ISETP.GE.AND P0, PT, R71, R102, PT ;  /* 0x000000664700720c */ /* 0x000fd60003f06270 */
[----:B------:R-:W-:-:S04]  /*14c00*/  @!P2 LEA R2, P1, R73, R78, 0x2 ;  /* 0x0000004e4902a211 */ /* 0x000fc800078210ff */
[----:B------:R-:W-:-:S05]  /*14c10*/  @!P2 LEA.HI.X R3, R73, R79, R68, 0x2, P1 ;  /* 0x0000004f4903a211 */ /* 0x000fca00008f1444 */
[----:B------:R1:W-:Y:S02]  /*14c20*/  @!P2 ST.E.128 desc[UR4][R2.64+0x7000], R36 ;  /* 0x007000240200a985 */ /* 0x0003e4000c101d04 */
[----:B-1----:R-:W-:Y:S05]  /*14c30*/  @P0 RET.REL.NODEC R162 `(_ZN5flash24flash_fwd_splitkv_kernelI23Flash_fwd_kernel_traitsILi128ELi64ELi64ELi4ELb0ELb0EN7cutlass6half_tE19Flash_kernel_traitsILi128ELi64ELi64ELi4ES3_EELb0ELb0ELb0ELb0ELb0ELb1ELb1ELb1EEEvNS_16Flash_fwd_paramsE) ;  /* 0xfffffeb0a2f00950 */ /* 0x002fea0003c3ffff */
[----:B------:R-:W-:Y:S01]  /*14c40*/  LEA R2, P0, R73, R78, 0x2 ;  /* 0x0000004e49027211 */ /* 0x000fe200078010ff */
[----:B------:R-:W-:-:S03]  /*14c50*/  IMAD.MOV.U32 R163, RZ, RZ, 0x0 ;  /* 0x00000000ffa37424 */ /* 0x000fc600078e00ff */
[----:B------:R-:W-:-:S05]  /*14c60*/  LEA.HI.X R3, R73, R79, R68, 0x2, P0 ;  /* 0x0000004f49037211 */ /* 0x000fca00000f1444 */
[----:B------:R1:W-:Y:S02]  /*14c70*/  ST.E.128 desc[UR4][R2.64+0x7100], R4 ;  /* 0x0071000402007985 */ /* 0x0003e4000c101d04 */
[----:B-1----:R-:W-:Y:S05]  /*14c80*/  RET.REL.NODEC R162 `(_ZN5flash24flash_fwd_splitkv_kernelI23Flash_fwd_kernel_traitsILi128ELi64ELi64ELi4ELb0ELb0EN7cutlass6half_tE19Flash_kernel_traitsILi128ELi64ELi64ELi4ES3_EELb0ELb0ELb0ELb0ELb0ELb1ELb1ELb1EEEvNS_16Flash_fwd_paramsE) ;  /* 0xfffffeb0a2dc7950 */ /* 0x002fea0003c3ffff */
.L_x_9947:
[----:B------:R-:W-:Y:S01]  /*14c90*/  MOV R5, 0x2 ;  /* 0x0000000200057802 */ /* 0x000fe20000000f00 */
[----:B------:R-:W-:Y:S01]  /*14ca0*/  IMAD.MOV.U32 R2, RZ, RZ, 0x1f ;  /* 0x0000001fff027424 */ /* 0x000fe200078e00ff */
[----:B------:R-:W-:-:S07]  /*14cb0*/  MOV R7, 0xffffffff ;  /* 0xffffffff00077802 */ /* 0x000fce0000000f00 */
[----:B-----5:R-:W-:Y:S05]  /*14cc0*/  WARPSYNC.COLLECTIVE R7, `(.L_x_9964) ;  /* 0x0000000007087348 */ /* 0x020fea0003c00000 */
[----:B------:R1:W2:Y:S02]  /*14cd0*/  SHFL.BFLY P0, R11, R175, R5, R2 ;  /* 0x0c000005af0b7389 */ /* 0x0002a40000000002 */
[----:B-12--5:R-:W-:Y:S05]  /*14ce0*/  ENDCOLLECTIVE ;  /* 0x000000000000791b */ /* 0x026fea0003800000 */
.L_x_9964:
[----:B------:R-:W-:Y:S02]  /*14cf0*/  IMAD.MOV.U32 R6, RZ, RZ, R11 ;  /* 0x000000ffff067224 */ /* 0x000fe400078e000b */
[----:B------:R-:W-:Y:S02]  /*14d00*/  IMAD.MOV.U32 R5, RZ, RZ, 0x1 ;  /* 0x00000001ff057424 */ /* 0x000fe400078e00ff */
[----:B------:R-:W-:-:S05]  /*14d10*/  FADD.FTZ R9, R6, R175 ;  /* 0x000000af06097221 */ /* 0x000fca0000010000 */
[----:B------:R-:W-:-:S07]  /*14d20*/  MOV R175, R9 ;  /* 0x0000000900af7202 */ /* 0x000fce0000000f00 */
[----:B------:R-:W-:Y:S05]  /*14d30*/  WARPSYNC.COLLECTIVE R7, `(.L_x_9965) ;  /* 0x0000000007087348 */ /* 0x000fea0003c00000 */
[----:B------:R1:W2:Y:S02]  /*14d40*/  SHFL.BFLY P0, R11, R175, R5, R2 ;  /* 0x0c000005af0b7389 */ /* 0x0002a40000000002 */
[----:B-12---:R-:W-:Y:S05]  /*14d50*/  ENDCOLLECTIVE ;  /* 0x000000000000791b */ /* 0x006fea0003800000 */
.L_x_9965:
[----:B------:R-:W-:Y:S01]  /*14d60*/  MOV R175, R173 ;  /* 0x000000ad00af7202 */ /* 0x000fe20000000f00 */
[----:B------:R-:W-:Y:S01]  /*14d70*/  IMAD.MOV.U32 R5, RZ, RZ, 0x2 ;  /* 0x00000002ff057424 */ /* 0x000fe200078e00ff */
[----:B------:R-:W-:-:S07]  /*14d80*/  MOV R6, R11 ;  /* 0x0000000b00067202 */ /* 0x000fce0000000f00 */
[----:B------:R-:W-:Y:S05]  /*14d90*/  WARPSYNC.COLLECTIVE R7, `(.L_x_9966) ;  /* 0x0000000007087348 */ /* 0x000fea0003c00000 */
[----:B------:R1:W2:Y:S02]  /*14da0*/  SHFL.BFLY P0, R11, R175, R5, R2 ;  /* 0x0c000005af0b7389 */ /* 0x0002a40000000002 */
[----:B-12---:R-:W-:Y:S05]  /*14db0*/  ENDCOLLECTIVE ;  /* 0x000000000000791b */ /* 0x006fea0003800000 */
.L_x_9966:
[----:B------:R-:W-:Y:S01]  /*14dc0*/  FADD.FTZ R6, R9, R6 ;  /* 0x0000000609067221 */ /* 0x000fe20000010000 */
[----:B------:R-:W-:Y:S01]  /*14dd0*/  FADD.FTZ R10, R11, R173 ;  /* 0x000000ad0b0a7221 */ /* 0x000fe20000010000 */
[----:B------:R-:W-:-:S04]  /*14de0*/  MOV R5, 0x1 ;  /* 0x0000000100057802 */ /* 0x000fc80000000f00 */
[----:B------:R-:W-:-:S07]  /*14df0*/  MOV R175, R10 ;  /* 0x0000000a00af7202 */ /* 0x000fce0000000f00 */
[----:B------:R-:W-:Y:S05]  /*14e00*/  WARPSYNC.COLLECTIVE R7, `(.L_x_9967) ;  /* 0x0000000007087348 */ /* 0x000fea0003c00000 */
[----:B------:R1:W2:Y:S02]  /*14e10*/  SHFL.BFLY P0, R11, R175, R5, R2 ;  /* 0x0c000005af0b7389 */ /* 0x0002a40000000002 */
[----:B-12---:R-:W-:Y:S05]  /*14e20*/  ENDCOLLECTIVE ;  /* 0x000000000000791b */ /* 0x006fea0003800000 */
.L_x_9967:
[----:B------:R-:W-:Y:S05]  /*14e30*/  BRA `(.L_x_9968) ;  /* 0xffffffe800e07947 */ /* 0x000fea000383ffff */
.L_x_9969:
        /* <DEDUP_REMOVED lines=12> */
.L_x_14971:


//--------------------- .text._ZN5flash24flash_fwd_splitkv_kernelI23Flash_fwd_kernel_traitsILi128ELi64ELi64ELi4ELb0ELb0EN7cutlass6half_tE19Flash_kernel_traitsILi128ELi64ELi64ELi4ES3_EELb0ELb1ELb0ELb0ELb0ELb0ELb0ELb0EEEvNS_16Flash_fwd_paramsE --------------------------
	.section	.text._ZN5flash24flash_fwd_splitkv_kernelI23Flash_fwd_kernel_traitsILi128ELi64ELi64ELi4ELb0ELb0EN7cutlass6half_tE19Flash_kernel_traitsILi128ELi64ELi64ELi4ES3_EELb0ELb1ELb0ELb0ELb0ELb0ELb0ELb0EEEvNS_16Flash_fwd_paramsE,"ax",@progbits
	.align	128
        .global         _ZN5flash24flash_fwd_splitkv_kernelI23Flash_fwd_kernel_traitsILi128ELi64ELi64ELi4ELb0ELb0EN7cutlass6half_tE19Flash_kernel_traitsILi128ELi64ELi64ELi4ES3_EELb0ELb1ELb0ELb0ELb0ELb0ELb0ELb0EEEvNS_16Flash_fwd_paramsE
        .type           _ZN5flash24flash_fwd_splitkv_kernelI23Flash_fwd_kernel_traitsILi128ELi64ELi64ELi4ELb0ELb0EN7cutlass6half_tE19Flash_kernel_traitsILi128ELi64ELi64ELi4ES3_EELb0ELb1ELb0ELb0ELb0ELb0ELb0ELb0EEEvNS_16Flash_fwd_paramsE,@function
        .size           _ZN5flash24flash_fwd_splitkv_kernelI23Flash_fwd_kernel_traitsILi128ELi64ELi64ELi4ELb0ELb0EN7cutlass6half_tE19Flash_kernel_traitsILi128ELi64ELi64ELi4ES3_EELb0ELb1ELb0ELb0ELb0ELb0ELb0ELb0EEEvNS_16Flash_fwd_paramsE,(.L_x_14972 - _ZN5flash24flash_fwd_splitkv_kernelI23Flash_fwd_kernel_traitsILi128ELi64ELi64ELi4ELb0ELb0EN7cutlass6half_tE19Flash_kernel_traitsILi128ELi64ELi64ELi4ES3_EELb0ELb1ELb0ELb0ELb0ELb0ELb0ELb0EEEvNS_16Flash_fwd_paramsE)
        .other          _ZN5flash24flash_fwd_splitkv_kernelI23Flash_fwd_kernel_traitsILi128ELi64ELi64ELi4ELb0ELb0EN7cutlass6half_tE19Flash_kernel_traitsILi128ELi64ELi64ELi4ES3_EELb0ELb1ELb0ELb0ELb0ELb0ELb0ELb0EEEvNS_16Flash_fwd_paramsE,@"STO_CUDA_ENTRY STV_DEFAULT"
_ZN5flash24flash_fwd_splitkv_kernelI23Flash_fwd_kernel_traitsILi128ELi64ELi64ELi4ELb0ELb0EN7cutlass6half_tE19Flash_kernel_traitsILi128ELi64ELi64ELi4ES3_EELb0ELb1ELb0ELb0ELb0ELb0ELb0ELb0EEEvNS_16Flash_fwd_paramsE:
.text._ZN5flash24flash_fwd_splitkv_kernelI23Flash_fwd_kernel_traitsILi128ELi64ELi64ELi4ELb0ELb0EN7cutlass6half_tE19Flash_kernel_traitsILi128ELi64ELi64ELi4ES3_EELb0ELb1ELb0ELb0ELb0ELb0ELb0ELb0EEEvNS_16Flash_fwd_paramsE:
[----:B------:R-:W-:Y:S01]  /*0000*/  LDC R1, c[0x0][0x37c] ;  /* 0x0000df00ff017b82 */ /* 0x000fe20000000800 */
[----:B------:R-:W1:Y:S07]  /*0010*/  S2R R33, SR_CTAID.X ;  /* 0x0000000000217919 */ /* 0x000e6e0000002500 */
[----:B------:R-:W2:Y:S01]  /*0020*/  LDC.64 R2, c[0x0][0x348] ;  /* 0x0000d200ff027b82 */ /* 0x000ea20000000a00 */
[----:B------:R-:W-:Y:S01]  /*0030*/  BSSY.RECONVERGENT B3, `(.L_x_9970) ;  /* 0x0000005000037945 */ /* 0x000fe20003800200 */
[----:B------:R-:W-:Y:S01]  /*0040*/  MOV R156, 0x80 ;  /* 0x00000080009c7802 */ /* 0x000fe20000000f00 */
[----:B------:R-:W3:Y:S01]  /*0050*/  S2R R158, SR_CTAID.Y ;  /* 0x00000000009e7919 */ /* 0x000ee20000002600 */
[----:B------:R-:W4:Y:S05]  /*0060*/  S2R R157, SR_CTAID.Z ;  /* 0x00000000009d7919 */ /* 0x000f2a0000002700 */
[----:B-1234-:R-:W-:Y:S05]  /*0070*/  CALL.REL.NOINC `($_ZN5flash24flash_fwd_splitkv_kernelI23Flash_fwd_kernel_traitsILi128ELi64ELi64ELi4ELb0ELb0EN7cutlass6half_tE19Flash_kernel_traitsILi128ELi64ELi64ELi4ES3_EELb0ELb1ELb0ELb0ELb0ELb0ELb0ELb0EEEvNS_16Flash_fwd_paramsE$_ZN5flash30compute_attn_1rowblock_splitkvI23Flash_fwd_kernel_traitsILi128ELi64ELi64ELi4ELb0ELb0EN7cutlass6half_tE19Flash_kernel_traitsILi128ELi64ELi64ELi4ES3_EELb0ELb1ELb0ELb0ELb0ELb0ELb0ELb0ENS_16Flash_fwd_paramsEEEvRKT8_iiiii) ;  /* 0x0000000000087944 */ /* 0x01efea0003c00000 */
[----:B------:R-:W-:Y:S05]  /*0080*/  BSYNC.RECONVERGENT B3 ;  /* 0x0000000000037941 */ /* 0x000fea0003800200 */
.L_x_9970:
[----:B------:R-:W-:Y:S05]  /*0090*/  EXIT ;  /* 0x000000000000794d */ /* 0x000fea0003800000 */
        .type           $_ZN5flash24flash_fwd_splitkv_kernelI23Flash_fwd_kernel_traitsILi128ELi64ELi64ELi4ELb0ELb0EN7cutlass6half_tE19Flash_kernel_traitsILi128ELi64ELi64ELi4ES3_EELb0ELb1ELb0ELb0ELb0ELb0ELb0ELb0EEEvNS_16Flash_fwd_paramsE$_ZN5flash30compute_attn_1rowblock_splitkvI23Flash_fwd_kernel_traitsILi128ELi64ELi64ELi4ELb0ELb0EN7cutlass6half_tE19Flash_kernel_traitsILi128ELi64ELi64ELi4ES3_EELb0ELb1ELb0ELb0ELb0ELb0ELb0ELb0ENS_16Flash_fwd_paramsEEEvRKT8_iiiii,@function
        .size           $_ZN5flash24flash_fwd_splitkv_kernelI23Flash_fwd_kernel_traitsILi128ELi64ELi64ELi4ELb0ELb0EN7cutlass6half_tE19Flash_kernel_traitsILi128ELi64ELi64ELi4ES3_EELb0ELb1ELb0ELb0ELb0ELb0ELb0ELb0EEEvNS_16Flash_fwd_paramsE$_ZN5flash30compute_attn_1rowblock_splitkvI23Flash_fwd_kernel_traitsILi128ELi64ELi64ELi4ELb0ELb0EN7cutlass6half_tE19Flash_kernel_traitsILi128ELi64ELi64ELi4ES3_EELb0ELb1ELb0ELb0ELb0ELb0ELb0ELb0ENS_16Flash_fwd_paramsEEEvRKT8_iiiii,(.L_x_14972 - $_ZN5flash24flash_fwd_splitkv_kernelI23Flash_fwd_kernel_traitsILi128ELi64ELi64ELi4ELb0ELb0EN7cutlass6half_tE19Flash_kernel_traitsILi128ELi64ELi64ELi4ES3_EELb0ELb1ELb0ELb0ELb0ELb0ELb0ELb0EEEvNS_16Flash_fwd_paramsE$_ZN5flash30compute_attn_1rowblock_splitkvI23Flash_fwd_kernel_traitsILi128ELi64ELi64ELi4ELb0ELb0EN7cutlass6half_tE19Flash_kernel_traitsILi128ELi64ELi64ELi4ES3_EELb0ELb1ELb0ELb0ELb0ELb0ELb0ELb0ENS_16Flash_fwd_paramsEEEvRKT8_iiiii)
$_ZN5flash24flash_fwd_splitkv_kernelI23Flash_fwd_kernel_traitsILi128ELi64ELi64ELi4ELb0ELb0EN7cutlass6half_tE19Flash_kernel_traitsILi128ELi64ELi64ELi4ES3_EELb0ELb1ELb0ELb0ELb0ELb0ELb0ELb0EEEvNS_16Flash_fwd_paramsE$_ZN5flash30compute_attn_1rowblock_splitkvI23Flash_fwd_kernel_traitsILi128ELi64ELi64ELi4ELb0ELb0EN7cutlass6half_tE19Flash_kernel_traitsILi128ELi64ELi64ELi4ES3_EELb0ELb1ELb0ELb0ELb0ELb0ELb0ELb0ENS_16Flash_fwd_paramsEEEvRKT8_iiiii:
        /* <DEDUP_REMOVED lines=39> */
.L_x_9972:
[----:B------:R-:W-:Y:S05]  /*0310*/  BSYNC.RECONVERGENT B0 ;  /* 0x0000000000007941 */ /* 0x000fea0003800200 */
.L_x_9971:
[----:B------:R-:W-:Y:S04]  /*0320*/  BSSY.RECONVERGENT B0, `(.L_x_9973) ;  /* 0x0000007000007945 */ /* 0x000fe80003800200 */
[----:B------:R-:W-:Y:S05]  /*0330*/  @!P3 BRA `(.L_x_9974) ;  /* 0x000000000014b947 */ /* 0x000fea0003800000 */
[----:B------:R-:W4:Y:S02]  /*0340*/  LD.E.U8 R6, desc[UR4][R2.64+0x1b2] ;  /* 0x0001b20402067980 */ /* 0x000f24000c101100 */
[----:B----4-:R-:W-:-:S13]  /*0350*/  ISETP.NE.AND P1, PT, R6, RZ, PT ;  /* 0x000000ff0600720c */ /* 0x010fda0003f25270 */
[----:B------:R-:W4:Y:S02]  /*0360*/  @P1 LD.E R7, desc[UR4][R18.64+0x4] ;  /* 0x0000040412071980 */ /* 0x000f24000c101900 */
[----:B----45:R-:W-:-:S06]  /*0370*/  @P1 IADD3 R10, PT, PT, R7, -R14, RZ ;  /* 0x8000000e070a1210 */ /* 0x030fcc0007ffe0ff */
[----:B------:R4:W5:Y:S02]  /*0380*/  @!P1 LD.E R10, desc[UR4][R18.64] ;  /* 0x00000004120a9980 */ /* 0x000964000c101900 */
.L_x_9974:
[----:B------:R-:W-:Y:S05]  /*0390*/  BSYNC.RECONVERGENT B0 ;  /* 0x0000000000007941 */ /* 0x000fea0003800200 */
.L_x_9973:
        /* <DEDUP_REMOVED lines=8> */
.L_x_9976:
[----:B------:R-:W5:Y:S01]  /*0420*/  LD.E.64 R6, desc[UR4][R2.64+0x108] ;  /* 0x0001080402067980 */ /* 0x000f62000c101b00 */
[----:B------:R-:W-:Y:S01]  /*0430*/  BSSY.RECONVERGENT B0, `(.L_x_9978) ;  /* 0x0000006000007945 */ /* 0x000fe20003800200 */
[----:B------:R-:W-:Y:S01]  /*0440*/  IMAD.MOV.U32 R5, RZ, RZ, RZ ;  /* 0x000000ffff057224 */ /* 0x000fe200078e00ff */
[----:B-----5:R-:W-:-:S04]  /*0450*/  ISETP.NE.U32.AND P0, PT, R6, RZ, PT ;  /* 0x000000ff0600720c */ /* 0x020fc80003f05070 */
[----:B------:R-:W-:-:S13]  /*0460*/  ISETP.NE.AND.EX P0, PT, R7, RZ, PT, P0 ;  /* 0x000000ff0700720c */ /* 0x000fda0003f05300 */
[----:B------:R-:W-:Y:S05]  /*0470*/  @!P0 BRA `(.L_x_9979) ;  /* 0x0000000000048947 */ /* 0x000fea0003800000 */
[----:B------:R1:W5:Y:S02]  /*0480*/  LD.E R5, desc[UR4][R2.64+0xbc] ;  /* 0x0000bc0402057980 */ /* 0x000364000c101900 */
.L_x_9979:
[----:B------:R-:W-:Y:S05]  /*0490*/  BSYNC.RECONVERGENT B0 ;  /* 0x0000000000007941 */ /* 0x000fea0003800200 */
.L_x_9978:
[----:B-----5:R-:W-:Y:S02]  /*04a0*/  IADD3 R10, PT, PT, R5, R10, -R13 ;  /* 0x0000000a050a7210 */ /* 0x020fe40007ffe80d */
.L_x_9977:
[----:B------:R-:W-:Y:S05]  /*04b0*/  BSYNC.RECONVERGENT B1 ;  /* 0x0000000000017941 */ /* 0x000fea0003800200 */
.L_x_9975:
[----:B------:R-:W-:Y:S01]  /*04c0*/  IMAD.SHL.U32 R161, R33, 0x40, RZ ;  /* 0x0000004021a17824 */ /* 0x000fe200078e00ff */
[----:B------:R-:W-:Y:S01]  /*04d0*/  MOV R6, R156 ;  /* 0x0000009c00067202 */ /* 0x000fe20000000f00 */
[----:B------:R-:W-:-:S03]  /*04e0*/  IMAD.MOV.U32 R7, RZ, RZ, 0x0 ;  /* 0x00000000ff077424 */ /* 0x000fc600078e00ff */
[----:B------:R-:W-:-:S13]  /*04f0*/  ISETP.GT.AND P0, PT, R94, R161, PT ;  /* 0x000000a15e00720c */ /* 0x000fda0003f04270 */
[----:B-1234-:R-:W-:Y:S05]  /*0500*/  @!P0 RET.REL.NODEC R6 `(_ZN5flash24flash_fwd_splitkv_kernelI23Flash_fwd_kernel_traitsILi128ELi64ELi64ELi4ELb0ELb0EN7cutlass6half_tE19Flash_kernel_traitsILi128ELi64ELi64ELi4ES3_EELb0ELb1ELb0ELb0ELb0ELb0ELb0ELb0EEEvNS_16Flash_fwd_paramsE) ;  /* 0xfffffff806bc8950 */ /* 0x01efea0003c3ffff */
[----:B------:R-:W2:Y:S04]  /*0510*/  LD.E R7, desc[UR4][R2.64+0x184] ;  /* 0x0001840402077980 */ /* 0x000ea8000c101900 */
[----:B------:R-:W3:Y:S04]  /*0520*/  LD.E R18, desc[UR4][R2.64+0xb8] ;  /* 0x0000b80402127980 */ /* 0x000ee8000c101900 */
[----:B------:R-:W4:Y:S01]  /*0530*/  LD.E R5, desc[UR4][R2.64+0x188] ;  /* 0x0001880402057980 */ /* 0x000f22000c101900 */
[----:B------:R-:W-:-:S05]  /*0540*/  VIADD R12, R10, 0x3f ;  /* 0x0000003f0a0c7836 */ /* 0x000fca0000000000 */
[--C-:B------:R-:W-:Y:S01]  /*0550*/  IADD3 R6, PT, PT, R12, R161, -R94.reuse ;  /* 0x000000a10c067210 */ /* 0x100fe20007ffe85e */
[----:B--2---:R-:W-:Y:S01]  /*0560*/  IMAD.IADD R16, R7, 0x1, R94 ;  /* 0x0000000107107824 */ /* 0x004fe200078e025e */
[----:B------:R-:W-:Y:S01]  /*0570*/  SHF.R.S32.HI R7, RZ, 0x1f, R12 ;  /* 0x0000001fff077819 */ /* 0x000fe2000001140c */
[----:B---3--:R-:W-:-:S03]  /*0580*/  VIADD R18, R18, 0x3f ;  /* 0x0000003f12127836 */ /* 0x008fc60000000000 */
[----:B------:R-:W-:Y:S02]  /*0590*/  IADD3 R16, PT, PT, -R16, R161, R10 ;  /* 0x000000a110107210 */ /* 0x000fe40007ffe10a */
[----:B------:R-:W-:Y:S02]  /*05a0*/  LEA.HI R7, R7, R12, RZ, 0x6 ;  /* 0x0000000c07077211 */ /* 0x000fe400078f30ff */
[----:B----4-:R-:W-:Y:S02]  /*05b0*/  IADD3 R6, PT, PT, R6, 0x40, R5 ;  /* 0x0000004006067810 */ /* 0x010fe40007ffe005 */
[----:B------:R-:W-:Y:S02]  /*05c0*/  SHF.R.S32.HI R11, RZ, 0x1f, R18 ;  /* 0x0000001fff0b7819 */ /* 0x000fe40000011412 */
[----:B------:R-:W-:Y:S02]  /*05d0*/  SHF.R.S32.HI R5, RZ, 0x1f, R6 ;  /* 0x0000001fff057819 */ /* 0x000fe40000011406 */
[----:B------:R-:W-:-:S02]  /*05e0*/  SHF.R.S32.HI R9, RZ, 0x1f, R16 ;  /* 0x0000001fff097819 */ /* 0x000fc40000011410 */
[----:B------:R-:W-:Y:S02]  /*05f0*/  LEA.HI R11, R11, R18, RZ, 0x6 ;  /* 0x000000120b0b7211 */ /* 0x000fe400078f30ff */
[----:B------:R-:W-:Y:S02]  /*0600*/  LEA.HI R5, R5, R6, RZ, 0x6 ;  /* 0x0000000605057211 */ /* 0x000fe400078f30ff */
[----:B------:R-:W-:Y:S02]  /*0610*/  LEA.HI R9, R9, R16, RZ, 0x6 ;  /* 0x0000001009097211 */ /* 0x000fe400078f30ff */
[----:B------:R-:W-:Y:S02]  /*0620*/  SHF.R.S32.HI R7, RZ, 0x6, R7 ;  /* 0x00000006ff077819 */ /* 0x000fe40000011407 */
[----:B------:R-:W-:Y:S02]  /*0630*/  SHF.R.S32.HI R6, RZ, 0x6, R11 ;  /* 0x00000006ff067819 */ /* 0x000fe4000001140b */
[----:B------:R-:W-:-:S02]  /*0640*/  SHF.R.S32.HI R5, RZ, 0x6, R5 ;  /* 0x00000006ff057819 */ /* 0x000fc40000011405 */
[----:B------:R-:W-:Y:S02]  /*0650*/  SHF.R.S32.HI R9, RZ, 0x6, R9 ;  /* 0x00000006ff097819 */ /* 0x000fe40000011409 */
[----:B------:R-:W-:Y:S02]  /*0660*/  VIMNMX3 R123, R6, R7, R5, PT ;  /* 0x00000007067b720f */ /* 0x000fe40003800105 */
[----:B------:R-:W-:-:S04]  /*0670*/  VIMNMX R150, PT, PT, RZ, R9, !PT ;  /* 0x00000009ff967248 */ /* 0x000fc80007fe0100 */
[----:B------:R-:W-:-:S13]  /*0680*/  ISETP.GE.AND P0, PT, R150, R123, PT ;  /* 0x0000007b9600720c */ /* 0x000fda0003f06270 */
[----:B------:R-:W-:Y:S05]  /*0690*/  @!P0 BRA `(.L_x_9980) ;  /* 0x0000000400f08947 */ /* 0x000fea0003800000 */
        /* <DEDUP_REMOVED lines=9> */
[----:B------:R-:W5:Y:S01]  /*0730*/  LD.E.64 R6, desc[UR4][R2.64+0xa0] ;  /* 0x0000a00402067980 */ /* 0x000f62000c101b00 */
[----:B------:R-:W-:-:S03]  /*0740*/  IADD3 R94, PT, PT, -R161, R94, RZ ;  /* 0x0000005ea15e7210 */ /* 0x000fc60007ffe1ff */
[----:B------:R-:W5:Y:S04]  /*0750*/  LD.E R4, desc[UR4][R2.64+0xc0] ;  /* 0x0000c00402047980 */ /* 0x000f68000c101900 */
[----:B------:R1:W5:Y:S01]  /*0760*/  LD.E.64 R16, desc[UR4][R2.64+0x70] ;  /* 0x0000700402107980 */ /* 0x000362000c101b00 */
[----:B------:R-:W-:Y:S01]  /*0770*/  ISETP.NE.AND P6, PT, R12, RZ, PT ;  /* 0x000000ff0c00720c */ /* 0x000fe20003fc5270 */
[----:B------:R-:W-:Y:S01]  /*0780*/  BSSY.RECONVERGENT B0, `(.L_x_9981) ;  /* 0x0000023000007945 */ /* 0x000fe20003800200 */
[----:B-1----:R-:W-:-:S04]  /*0790*/  SHF.R.U32.HI R3, RZ, 0x3, R8 ;  /* 0x00000003ff037819 */ /* 0x002fc80000011608 */
[----:B------:R-:W-:Y:S01]  /*07a0*/  ISETP.GE.AND P2, PT, R3, R94, PT ;  /* 0x0000005e0300720c */ /* 0x000fe20003f46270 */
        /* <DEDUP_REMOVED lines=32> */
.L_x_9982:
[----:B------:R-:W-:Y:S05]  /*09b0*/  BSYNC.RECONVERGENT B0 ;  /* 0x0000000000007941 */ /* 0x000fea0003800200 */
.L_x_9981:
        /* <DEDUP_REMOVED lines=17> */
.L_x_9984:
[----:B------:R-:W-:Y:S05]  /*0ad0*/  BSYNC.RECONVERGENT B0 ;  /* 0x0000000000007941 */ /* 0x000fea0003800200 */
.L_x_9983:
        /* <DEDUP_REMOVED lines=20> */
.L_x_9986:
[----:B------:R-:W-:Y:S05]  /*0c20*/  BSYNC.RECONVERGENT B0 ;  /* 0x0000000000007941 */ /* 0x000fea0003800200 */
.L_x_9985:
[CC--:B------:R-:W-:Y:S01]  /*0c30*/  ISETP.GE.AND P1, PT, R19.reuse, R94.reuse, PT ;  /* 0x0000005e1300720c */ /* 0x0c0fe20003f26270 */
[----:B------:R-:W-:Y:S01]  /*0c40*/  BSSY.RECONVERGENT B0, `(.L_x_9987) ;  /* 0x0000018000007945 */ /* 0x000fe20003800200 */
[C---:B------:R-:W-:Y:S01]  /*0c50*/  IADD3 R5, P0, PT, R0.reuse, R3, RZ ;  /* 0x0000000300057210 */ /* 0x040fe20007f1e0ff */
[----:B------:R-:W-:Y:S01]  /*0c60*/  @!P4 IMAD.MOV.U32 R2, RZ, RZ, 0x7f800000 ;  /* 0x7f800000ff02c424 */ /* 0x000fe200078e00ff */
[----:B------:R-:W-:Y:S02]  /*0c70*/  ISETP.GE.OR P6, PT, R19, R94, P6 ;  /* 0x0000005e1300720c */ /* 0x000fe400037c6670 */
[----:B------:R-:W-:Y:S02]  /*0c80*/  LEA.HI.X.SX32 R0, R0, RZ, 0x1, P0 ;  /* 0x000000ff00007211 */ /* 0x000fe400000f0eff */
[----:B--23--:R-:W-:-:S04]  /*0c90*/  LEA R8, P0, R5, R6, 0x2 ;  /* 0x0000000605087211 */ /* 0x00cfc800078010ff */
        /* <DEDUP_REMOVED lines=18> */
.L_x_9988:
[----:B------:R-:W-:Y:S05]  /*0dc0*/  BSYNC.RECONVERGENT B0 ;  /* 0x0000000000007941 */ /* 0x000fea0003800200 */
.L_x_9987:
[----:B------:R-:W-:Y:S01]  /*0dd0*/  MOV R157, 0x0 ;  /* 0x00000000009d7802 */ /* 0x000fe20000000f00 */
[----:B------:R-:W-:Y:S04]  /*0de0*/  @!P5 ST.E desc[UR4][R8.64], R5 ;  /* 0x000000050800d985 */ /* 0x000fe8000c101904 */
[----:B------:R-:W-:Y:S04]  /*0df0*/  @!P4 ST.E desc[UR4][R8.64+0x40], R2 ;  /* 0x000040020800c985 */ /* 0x000fe8000c101904 */
[----:B------:R1:W-:Y:S02]  /*0e00*/  @!P3 ST.E desc[UR4][R8.64+0x80], R0 ;  /* 0x000080000800b985 */ /* 0x0003e4000c101904 */
[----:B-12---:R-:W-:Y:S05]  /*0e10*/  @P6 RET.REL.NODEC R156 `(_ZN5flash24flash_fwd_splitkv_kernelI23Flash_fwd_kernel_traitsILi128ELi64ELi64ELi4ELb0ELb0EN7cutlass6half_tE19Flash_kernel_traitsILi128ELi64ELi64ELi4ES3_EELb0ELb1ELb0ELb0ELb0ELb0ELb0ELb0EEEvNS_16Flash_fwd_paramsE) ;  /* 0xfffffff09c786950 */ /* 0x006fea0003c3ffff */
[----:B------:R-:W-:Y:S02]  /*0e20*/  MOV R3, 0x7f800000 ;  /* 0x7f80000000037802 */ /* 0x000fe40000000f00 */
[----:B------:R-:W-:-:S03]  /*0e30*/  MOV R157, 0x0 ;  /* 0x00000000009d7802 */ /* 0x000fc60000000f00 */
[----:B------:R1:W-:Y:S02]  /*0e40*/  ST.E desc[UR4][R8.64+0xc0], R3 ;  /* 0x0000c00308007985 */ /* 0x0003e4000c101904 */
[----:B-1----:R-:W-:Y:S05]  /*0e50*/  RET.REL.NODEC R156 `(_ZN5flash24flash_fwd_splitkv_kernelI23Flash_fwd_kernel_traitsILi128ELi64ELi64ELi4ELb0ELb0EN7cutlass6half_tE19Flash_kernel_traitsILi128ELi64ELi64ELi4ES3_EELb0ELb1ELb0ELb0ELb0ELb0ELb0ELb0EEEvNS_16Flash_fwd_paramsE) ;  /* 0xfffffff09c687950 */ /* 0x002fea0003c3ffff */
.L_x_9980:
        /* <DEDUP_REMOVED lines=33> */
[----:B-----5:R-:W-:-:S04]  /*1070*/  IMAD.HI.U32 R11, R12, R5, RZ ;  /* 0x000000050c0b7227 */ /* 0x020fc800078e00ff */
        /* <DEDUP_REMOVED lines=50> */
[-C--:B------:R-:W-:Y:S02]  /*13a0*/  IMAD R6, R21, R0.reuse, RZ ;  /* 0x0000000015067224 */ /* 0x080fe400078e02ff */
[----:B------:R-:W-:-:S04]  /*13b0*/  IMAD.WIDE.U32 R12, R20, R0, RZ ;  /* 0x00000000140c7225 */ /* 0x000fc800078e00ff */
[----:B------:R-:W-:-:S05]  /*13c0*/  IMAD R6, R20, R7, R6 ;  /* 0x0000000714067224 */ /* 0x000fca00078e0206 */
        /* <DEDUP_REMOVED lines=10> */
[----:B------:R-:W-:-:S03]  /*1470*/  IADD3 R6, PT, PT, R13, R6, RZ ;  /* 0x000000060d067210 */ /* 0x000fc60007ffe0ff */
[----:B------:R-:W-:Y:S01]  /*1480*/  IMAD.IADD R14, R17, 0x1, R5 ;  /* 0x00000001110e7824 */ /* 0x000fe200078e0205 */
[----:B------:R-:W-:Y:S05]  /*1490*/  BRA `(.L_x_9991) ;  /* 0x0000000400387947 */ /* 0x000fea0003800000 */
.L_x_9990:
        /* <DEDUP_REMOVED lines=10> */
[----:B------:R-:W-:Y:S02]  /*1540*/  CS2R R168, SRZ ;  /* 0x0000000000a87805 */ /* 0x000fe4000001ff00 */
[----:B--2---:R-:W-:-:S04]  /*1550*/  IABS R0, R18 ;  /* 0x0000001200007213 */ /* 0x004fc80000000000 */
[----:B------:R-:W1:Y:S08]  /*1560*/  I2F.RP R9, R0 ;  /* 0x0000000000097306 */ /* 0x000e700000209400 */
[----:B-1----:R-:W1:Y:S02]  /*1570*/  MUFU.RCP R7, R9 ;  /* 0x0000000900077308 */ /* 0x002e640000001000 */
[----:B-1----:R-:W-:-:S06]  /*1580*/  IADD3 R7, PT, PT, R7, 0xffffffe, RZ ;  /* 0x0ffffffe07077810 */ /* 0x002fcc0007ffe0ff */
[----:B------:R-:W1:Y:S02]  /*1590*/  F2I.FTZ.U32.TRUNC.NTZ R25, R7 ;  /* 0x0000000700197305 */ /* 0x000e64000021f000 */
        /* <DEDUP_REMOVED lines=14> */
[----:B------:R-:W-:Y:S02]  /*1680*/  @!P3 IADD3 R25, PT, PT, R25, R4, RZ ;  /* 0x000000041919b210 */ /* 0x000fe40007ffe0ff */
[----:B------:R-:W-:Y:S01]  /*1690*/  @!P1 IADD3 R5, PT, PT, R5, -R0, RZ ;  /* 0x8000000005059210 */ /* 0x000fe20007ffe0ff */
[----:B------:R-:W-:-:S03]  /*16a0*/  @P3 IMAD.IADD R4, R13, 0x1, R14 ;  /* 0x000000010d043824 */ /* 0x000fc600078e020e */
[----:B------:R-:W-:Y:S01]  /*16b0*/  ISETP.GE.U32.AND P4, PT, R5, R0, PT ;  /* 0x000000000500720c */ /* 0x000fe20003f86070 */
[C---:B------:R-:W-:Y:S01]  /*16c0*/  @!P3 IMAD R7, R22.reuse, R6, R7 ;  /* 0x000000061607b224 */ /* 0x040fe200078e0207 */
[----:B------:R-:W-:Y:S01]  /*16d0*/  LOP3.LUT R5, R157, R18, RZ, 0x3c, !PT ;  /* 0x000000129d057212 */ /* 0x000fe200078e3cff */
[----:B------:R-:W-:-:S04]  /*16e0*/  @!P3 IMAD.WIDE.U32 R24, R22, R11, R24 ;  /* 0x0000000b1618b225 */ /* 0x000fc800078e0018 */
[-C--:B------:R-:W-:Y:S02]  /*16f0*/  @P3 IMAD R0, R145, R4.reuse, RZ ;  /* 0x0000000491003224 */ /* 0x080fe400078e02ff */
[----:B------:R-:W-:Y:S01]  /*1700*/  @P3 IMAD.WIDE.U32 R22, R144, R4, RZ ;  /* 0x0000000490163225 */ /* 0x000fe200078e00ff */
[----:B------:R-:W-:-:S03]  /*1710*/  ISETP.GE.AND P2, PT, R5, RZ, PT ;  /* 0x000000ff0500720c */ /* 0x000fc60003f46270 */
[----:B------:R-:W-:Y:S01]  /*1720*/  @!P1 VIADD R9, R9, 0x1 ;  /* 0x0000000109099836 */ /* 0x000fe20000000000 */
[----:B------:R-:W-:Y:S01]  /*1730*/  ISETP.NE.AND P1, PT, R18, RZ, PT ;  /* 0x000000ff1200720c */ /* 0x000fe20003f25270 */
[----:B------:R-:W-:Y:S01]  /*1740*/  @!P3 IMAD.MOV.U32 R12, RZ, RZ, R24 ;  /* 0x000000ffff0cb224 */ /* 0x000fe200078e0018 */
[----:B------:R-:W-:Y:S02]  /*1750*/  @!P3 IADD3 R7, PT, PT, R25, R7, RZ ;  /* 0x000000071907b210 */ /* 0x000fe40007ffe0ff */
[----:B------:R-:W-:Y:S02]  /*1760*/  @P3 IADD3 R7, PT, PT, R23, R0, RZ ;  /* 0x0000000017073210 */ /* 0x000fe40007ffe0ff */
[----:B------:R-:W-:Y:S01]  /*1770*/  @P3 MOV R12, R22 ;  /* 0x00000016000c3202 */ /* 0x000fe20000000f00 */
[----:B------:R-:W-:Y:S01]  /*1780*/  @P4 VIADD R9, R9, 0x1 ;  /* 0x0000000109094836 */ /* 0x000fe20000000000 */
[----:B------:R-:W-:Y:S02]  /*1790*/  LEA R4, R123, 0xffffffc0, 0x6 ;  /* 0xffffffc07b047811 */ /* 0x000fe400078e30ff */
[----:B------:R-:W-:-:S02]  /*17a0*/  MOV R22, R12 ;  /* 0x0000000c00167202 */ /* 0x000fc40000000f00 */
[----:B------:R-:W-:Y:S01]  /*17b0*/  MOV R23, R7 ;  /* 0x0000000700177202 */ /* 0x000fe20000000f00 */
[----:B------:R-:W-:Y:S01]  /*17c0*/  @!P3 IMAD R0, R147, R13, RZ ;  /* 0x0000000d9300b224 */ /* 0x000fe200078e02ff */
        /* <DEDUP_REMOVED lines=16> */
[----:B------:R-:W-:-:S04]  /*18d0*/  IMAD.WIDE.U32 R22, R20, R9, R14 ;  /* 0x0000000914167225 */ /* 0x000fc800078e000e */
[----:B------:R-:W-:Y:S02]  /*18e0*/  IMAD R6, R20, R6, R7 ;  /* 0x0000000614067224 */ /* 0x000fe400078e0207 */
[----:B------:R-:W-:-:S04]  /*18f0*/  @!P3 IMAD.WIDE.U32 R16, R16, R11, R24 ;  /* 0x0000000b1010b225 */ /* 0x000fc800078e0018 */
        /* <DEDUP_REMOVED lines=8> */
.L_x_9991:
[----:B------:R-:W-:Y:S05]  /*1980*/  BSYNC.RECONVERGENT B0 ;  /* 0x0000000000007941 */ /* 0x000fea0003800200 */
.L_x_9989:
[----:B------:R-:W-:Y:S01]  /*1990*/  ISETP.NE.AND P1, PT, R162, -0x1, PT ;  /* 0xffffffffa200780c */ /* 0x000fe20003f25270 */
[----:B------:R-:W2:Y:S01]  /*19a0*/  LD.E.64 R34, desc[UR4][R2.64+0x30] ;  /* 0x0000300402227980 */ /* 0x000ea2000c101b00 */
[----:B------:R-:W1:Y:S03]  /*19b0*/  S2R R9, SR_CgaCtaId ;  /* 0x0000000000097919 */ /* 0x000e660000008800 */
[----:B------:R-:W3:Y:S08]  /*19c0*/  LD.E.64 R28, desc[UR4][R2.64+0x48] ;  /* 0x00004804021c7980 */ /* 0x000ef0000c101b00 */
[----:B------:R-:W4:Y:S04]  /*19d0*/  @!P1 LD.E.64 R20, desc[UR4][R2.64+0x18] ;  /* 0x0000180402149980 */ /* 0x000f28000c101b00 */
[----:B------:R1:W5:Y:S04]  /*19e0*/  LD.E.64 R40, desc[UR4][R2.64+0x8] ;  /* 0x0000080402287980 */ /* 0x000368000c101b00 */
[----:B------:R1:W5:Y:S04]  /*19f0*/  LD.E R160, desc[UR4][R2.64+0xc0] ;  /* 0x0000c00402a07980 */ /* 0x000368000c101900 */
[----:B------:R1:W5:Y:S01]  /*1a00*/  LD.E.64 R36, desc[UR4][R2.64] ;  /* 0x0000000402247980 */ /* 0x000362000c101b00 */
[----:B--2---:R-:W-:-:S02]  /*1a10*/  @P1 IMAD R13, R35, R162, RZ ;  /* 0x000000a2230d1224 */ /* 0x004fc400078e02ff */
[----:B----4-:R-:W-:-:S04]  /*1a20*/  @!P1 IMAD.WIDE.U32 R22, R20, R158, RZ ;  /* 0x0000009e14169225 */ /* 0x010fc800078e00ff */
[----:B------:R-:W-:Y:S02]  /*1a30*/  @!P1 IMAD R5, R21, R158, RZ ;  /* 0x0000009e15059224 */ /* 0x000fe400078e02ff */
[----:B------:R-:W-:-:S04]  /*1a40*/  @P1 IMAD.WIDE.U32 R20, R34, R162, RZ ;  /* 0x000000a222141225 */ /* 0x000fc800078e00ff */
[----:B------:R-:W-:Y:S01]  /*1a50*/  @!P1 IMAD.MOV.U32 R7, RZ, RZ, R22 ;  /* 0x000000ffff079224 */ /* 0x000fe200078e0016 */
[----:B------:R-:W-:Y:S02]  /*1a60*/  @P1 MOV R7, R20 ;  /* 0x0000001400071202 */ /* 0x000fe40000000f00 */
[----:B------:R-:W-:Y:S01]  /*1a70*/  MOV R20, 0x400 ;  /* 0x0000040000147802 */ /* 0x000fe20000000f00 */
[----:B------:R-:W-:Y:S02]  /*1a80*/  @!P1 IMAD.IADD R5, R23, 0x1, R5 ;  /* 0x0000000117059824 */ /* 0x000fe400078e0205 */
[----:B------:R-:W-:Y:S01]  /*1a90*/  @P1 IMAD.IADD R5, R21, 0x1, R13 ;  /* 0x0000000115051824 */ /* 0x000fe200078e020d */
[----:B-1----:R-:W-:Y:S02]  /*1aa0*/  LEA R9, R9, R20, 0x18 ;  /* 0x0000001409097211 */ /* 0x002fe400078ec0ff */
[----:B------:R1:W5:Y:S01]  /*1ab0*/  LD.E.64 R20, desc[UR4][R2.64+0x10] ;  /* 0x0000100402147980 */ /* 0x000362000c101b00 */
[----:B------:R-:W-:Y:S01]  /*1ac0*/  IMAD.SHL.U32 R0, R8, 0x8, RZ ;  /* 0x0000000808007824 */ /* 0x000fe200078e00ff */
[----:B------:R-:W-:Y:S01]  /*1ad0*/  SHF.R.U32.HI R24, RZ, 0x3, R8 ;  /* 0x00000003ff187819 */ /* 0x000fe20000011608 */
[----:B------:R-:W-:-:S03]  /*1ae0*/  IMAD.IADD R148, R94, 0x1, -R161 ;  /* 0x000000015e947824 */ /* 0x000fc600078e0aa1 */
[C---:B------:R-:W-:Y:S02]  /*1af0*/  LOP3.LUT R164, R0.reuse, 0x38, RZ, 0xc0, !PT ;  /* 0x0000003800a47812 */ /* 0x040fe400078ec0ff */
[----:B------:R-:W-:Y:S02]  /*1b00*/  LOP3.LUT R15, R0, 0x1c0, RZ, 0xc0, !PT ;  /* 0x000001c0000f7812 */ /* 0x000fe400078ec0ff */
[----:B------:R-:W-:Y:S02]  /*1b10*/  ISETP.GE.AND P5, PT, R24, R148, PT ;  /* 0x000000941800720c */ /* 0x000fe40003fa6270 */
[----:B------:R-:W-:Y:S02]  /*1b20*/  IADD3 R22, P2, PT, R164, R7, RZ ;  /* 0x00000007a4167210 */ /* 0x000fe40007f5e0ff */
[----:B------:R-:W-:Y:S01]  /*1b30*/  LOP3.LUT R15, R15, 0x38, R8, 0xf8, !PT ;  /* 0x000000380f0f7812 */ /* 0x000fe200078ef808 */
[----:B------:R-:W-:Y:S02]  /*1b40*/  VIADD R127, R123, 0xffffffff ;  /* 0xffffffff7b7f7836 */ /* 0x000fe40000000000 */
[----:B------:R-:W-:Y:S01]  /*1b50*/  IMAD.X R23, RZ, RZ, R5, P2 ;  /* 0x000000ffff177224 */ /* 0x000fe200010e0605 */
[----:B------:R-:W-:Y:S01]  /*1b60*/  LOP3.LUT R15, R15, 0x38, R0, 0x78, !PT ;  /* 0x000000380f0f7812 */ /* 0x000fe200078e7800 */
[-C--:B---3--:R-:W-:Y:S01]  /*1b70*/  IMAD R31, R29, R157.reuse, RZ ;  /* 0x0000009d1d1f7224 */ /* 0x088fe200078e02ff */
[----:B------:R-:W-:Y:S01]  /*1b80*/  MOV R25, RZ ;  /* 0x000000ff00197202 */ /* 0x000fe20000000f00 */
[----:B------:R-:W-:Y:S01]  /*1b90*/  IMAD.WIDE.U32 R28, R28, R157, R22 ;  /* 0x0000009d1c1c7225 */ /* 0x000fe200078e0016 */
[----:B------:R-:W-:-:S02]  /*1ba0*/  SHF.L.U32 R101, R127, 0x6, RZ ;  /* 0x000000067f657819 */ /* 0x000fc400000006ff */
[----:B------:R-:W-:Y:S01]  /*1bb0*/  IADD3 R38, P4, PT, R164, R12, RZ ;  /* 0x0000000ca4267210 */ /* 0x000fe20007f9e0ff */
[C---:B------:R-:W-:Y:S01]  /*1bc0*/  VIADD R7, R24.reuse, 0x20 ;  /* 0x0000002018077836 */ /* 0x040fe20000000000 */
[C---:B------:R-:W-:Y:S01]  /*1bd0*/  IADD3 R13, PT, PT, R24.reuse, 0x10, RZ ;  /* 0x00000010180d7810 */ /* 0x040fe20007ffe0ff */
[----:B------:R-:W-:Y:S01]  /*1be0*/  VIADD R5, R24, 0x30 ;  /* 0x0000003018057836 */ /* 0x000fe20000000000 */
[----:B------:R-:W-:Y:S01]  /*1bf0*/  LOP3.LUT R22, R15, 0x1e00, R0, 0xf8, !PT ;  /* 0x00001e000f167812 */ /* 0x000fe200078ef800 */
[----:B------:R-:W-:Y:S01]  /*1c00*/  BSSY.RECONVERGENT B0, `(.L_x_9992) ;  /* 0x000001e000007945 */ /* 0x000fe20003800200 */
[----:B------:R-:W-:Y:S01]  /*1c10*/  IMAD.WIDE.U32 R32, R33, 0x40, R24 ;  /* 0x0000004021207825 */ /* 0x000fe200078e0018 */
[-C--:B------:R-:W-:Y:S02]  /*1c20*/  ISETP.GE.AND P1, PT, R13, R148.reuse, PT ;  /* 0x000000940d00720c */ /* 0x080fe40003f26270 */
[-C--:B------:R-:W-:Y:S01]  /*1c30*/  ISETP.GE.AND P3, PT, R7, R148.reuse, PT ;  /* 0x000000940700720c */ /* 0x080fe20003f66270 */
[----:B------:R-:W-:Y:S01]  /*1c40*/  IMAD.IADD R12, R10, 0x1, -R101 ;  /* 0x000000010a0c7824 */ /* 0x000fe200078e0a65 */
[----:B------:R-:W-:Y:S01]  /*1c50*/  ISETP.GE.AND P2, PT, R5, R148, PT ;  /* 0x000000940500720c */ /* 0x000fe20003f46270 */
[----:B------:R-:W-:Y:S01]  /*1c60*/  IMAD.X R39, RZ, RZ, R6, P4 ;  /* 0x000000ffff277224 */ /* 0x000fe200020e0606 */
[----:B------:R-:W-:Y:S01]  /*1c70*/  LOP3.LUT R149, R164, 0x40, RZ, 0xfc, !PT ;  /* 0x00000040a4957812 */ /* 0x000fe200078efcff */
[----:B------:R-:W-:Y:S01]  /*1c80*/  IMAD.IADD R31, R29, 0x1, R31 ;  /* 0x000000011d1f7824 */ /* 0x000fe200078e021f */
[----:B------:R-:W-:Y:S01]  /*1c90*/  LEA R159, R22, R9, 0x1 ;  /* 0x00000009169f7211 */ /* 0x000fe200078e08ff */
[----:B-1----:R-:W-:Y:S08]  /*1ca0*/  @P5 BRA `(.L_x_9993) ;  /* 0x00000000004c5947 */ /* 0x002ff00003800000 */
        /* <DEDUP_REMOVED lines=19> */
.L_x_9993:
[----:B------:R-:W-:Y:S05]  /*1de0*/  BSYNC.RECONVERGENT B0 ;  /* 0x0000000000007941 */ /* 0x000fea0003800200 */
.L_x_9992:
[----:B------:R-:W-:Y:S01]  /*1df0*/  BSSY.RECONVERGENT B0, `(.L_x_9994) ;  /* 0x000001c000007945 */ /* 0x000fe20003800200 */
[C---:B------:R-:W-:Y:S01]  /*1e00*/  ISETP.GE.AND P6, PT, R24.reuse, R12, PT ;  /* 0x0000000c1800720c */ /* 0x040fe20003fc6270 */
[----:B------:R-:W-:Y:S01]  /*1e10*/  IMAD.WIDE.U32 R38, R24, R144, R38 ;  /* 0x0000009018267225 */ /* 0x000fe200078e0026 */
[C---:B------:R-:W-:Y:S02]  /*1e20*/  SHF.L.U64.HI R6, R144.reuse, 0x4, R145 ;  /* 0x0000000490067819 */ /* 0x040fe40000010291 */
[----:B------:R-:W-:Y:S01]  /*1e30*/  SHF.L.U32 R93, R144, 0x4, RZ ;  /* 0x00000004905d7819 */ /* 0x000fe200000006ff */
        /* <DEDUP_REMOVED lines=23> */
.L_x_9995:
[----:B------:R-:W-:Y:S05]  /*1fb0*/  BSYNC.RECONVERGENT B0 ;  /* 0x0000000000007941 */ /* 0x000fea0003800200 */
.L_x_9994:
[----:B------:R-:W-:Y:S01]  /*1fc0*/  IMAD R151, R145, R24, RZ ;  /* 0x0000001891977224 */ /* 0x000fe200078e02ff */
[----:B------:R-:W-:Y:S01]  /*1fd0*/  BSSY.RECONVERGENT B0, `(.L_x_9996) ;  /* 0x000001c000007945 */ /* 0x000fe20003800200 */
[C---:B------:R-:W-:Y:S01]  /*1fe0*/  SHF.L.U64.HI R6, R93.reuse, 0x1, R6 ;  /* 0x000000015d067819 */ /* 0x040fe20000010206 */
[----:B------:R-:W-:Y:S01]  /*1ff0*/  IMAD.SHL.U32 R93, R93, 0x2, RZ ;  /* 0x000000025d5d7824 */ /* 0x000fe200078e00ff */
[----:B-----5:R-:W-:Y:S02]  /*2000*/  LEA R152, P1, R38, R40, 0x1 ;  /* 0x0000002826987211 */ /* 0x020fe400078208ff */
[----:B------:R-:W-:Y:S01]  /*2010*/  IADD3 R151, PT, PT, R39, R151, RZ ;  /* 0x0000009727977210 */ /* 0x000fe20007ffe0ff */
[----:B------:R-:W-:Y:S05]  /*2020*/  @P3 BRA `(.L_x_9997) ;  /* 0x0000000000583947 */ /* 0x000fea0003800000 */
[----:B------:R-:W-:Y:S01]  /*2030*/  IADD3 R22, P3, PT, R32, 0x20, RZ ;  /* 0x0000002020167810 */ /* 0x000fe20007f7e0ff */
[----:B-12---:R-:W-:Y:S01]  /*2040*/  IMAD.MOV.U32 R42, RZ, RZ, R28 ;  /* 0x000000ffff2a7224 */ /* 0x006fe200078e001c */
        /* <DEDUP_REMOVED lines=20> */
.L_x_9997:
[----:B------:R-:W-:Y:S05]  /*2190*/  BSYNC.RECONVERGENT B0 ;  /* 0x0000000000007941 */ /* 0x000fea0003800200 */
.L_x_9996:
[----:B------:R-:W-:Y:S01]  /*21a0*/  LEA.HI.X R151, R38, R41, R151, 0x1, P1 ;  /* 0x0000002926977211 */ /* 0x000fe200008f0c97 */
[----:B------:R-:W-:Y:S01]  /*21b0*/  BSSY.RECONVERGENT B0, `(.L_x_9998) ;  /* 0x000001c000007945 */ /* 0x000fe20003800200 */
[----:B---3--:R-:W-:Y:S02]  /*21c0*/  IADD3 R22, P1, PT, R93, R152, RZ ;  /* 0x000000985d167210 */ /* 0x008fe40007f3e0ff */
[-C--:B------:R-:W-:Y:S02]  /*21d0*/  ISETP.GE.AND P5, PT, R13, R12.reuse, PT ;  /* 0x0000000c0d00720c */ /* 0x080fe40003fa6270 */
[-C--:B------:R-:W-:Y:S01]  /*21e0*/  ISETP.GE.AND P4, PT, R7, R12.reuse, PT ;  /* 0x0000000c0700720c */ /* 0x080fe20003f86270 */
[----:B------:R-:W-:Y:S01]  /*21f0*/  IMAD.X R23, R6, 0x1, R151, P1 ;  /* 0x0000000106177824 */ /* 0x000fe200008e0697 */
        /* <DEDUP_REMOVED lines=23> */
.L_x_9999:
[----:B------:R-:W-:Y:S05]  /*2370*/  BSYNC.RECONVERGENT B0 ;  /* 0x0000000000007941 */ /* 0x000fea0003800200 */
.L_x_9998:
        /* <DEDUP_REMOVED lines=17> */
.L_x_10001:
[----:B------:R-:W-:Y:S05]  /*2490*/  BSYNC.RECONVERGENT B0 ;  /* 0x0000000000007941 */ /* 0x000fea0003800200 */
.L_x_10000:
        /* <DEDUP_REMOVED lines=14> */
.L_x_10003:
[----:B------:R-:W-:Y:S05]  /*2580*/  BSYNC.RECONVERGENT B0 ;  /* 0x0000000000007941 */ /* 0x000fea0003800200 */
.L_x_10002:
        /* <DEDUP_REMOVED lines=16> */
.L_x_10005:
[----:B------:R-:W-:Y:S05]  /*2690*/  BSYNC.RECONVERGENT B0 ;  /* 0x0000000000007941 */ /* 0x000fea0003800200 */
.L_x_10004:
        /* <DEDUP_REMOVED lines=16> */
.L_x_10007:
[----:B------:R-:W-:Y:S05]  /*27a0*/  BSYNC.RECONVERGENT B0 ;  /* 0x0000000000007941 */ /* 0x000fea0003800200 */
.L_x_10006:
[----:B------:R-:W-:Y:S01]  /*27b0*/  IABS R19, R18 ;  /* 0x0000001200137213 */ /* 0x000fe20000000000 */
[----:B----4-:R-:W-:Y:S01]  /*27c0*/  IMAD.MOV.U32 R28, RZ, RZ, RZ ;  /* 0x000000ffff1c7224 */ /* 0x010fe200078e00ff */
[----:B------:R-:W-:Y:S01]  /*27d0*/  IABS R17, R157 ;  /* 0x0000009d00117213 */ /* 0x000fe20000000000 */
[----:B------:R-:W-:Y:S01]  /*27e0*/  IMAD R11, R11, R146, RZ ;  /* 0x000000920b0b7224 */ /* 0x000fe200078e02ff */
[----:B------:R-:W1:Y:S01]  /*27f0*/  I2F.RP R25, R19 ;  /* 0x0000001300197306 */ /* 0x000e620000209400 */
[----:B------:R-:W0:Y:S04]  /*2800*/  LDGDEPBAR ;  /* 0x00000000000079af */ /* 0x000e280000000000 */
[----:B------:R4:W5:Y:S04]  /*2810*/  LD.E R97, desc[UR4][R2.64+0x184] ;  /* 0x0001840402617980 */ /* 0x000968000c101900 */
[----:B------:R4:W5:Y:S01]  /*2820*/  LD.E R95, desc[UR4][R2.64+0x188] ;  /* 0x00018804025f7980 */ /* 0x000962000c101900 */
[----:B------:R-:W-:Y:S01]  /*2830*/  IMAD R11, R4, R147, R11 ;  /* 0x00000093040b7224 */ /* 0x000fe200078e020b */
[----:B------:R-:W-:Y:S01]  /*2840*/  SHF.R.U32.HI R92, RZ, 0x1, R8 ;  /* 0x00000001ff5c7819 */ /* 0x000fe20000011608 */
[----:B------:R-:W-:Y:S01]  /*2850*/  IMAD R155, R147, R24, RZ ;  /* 0x00000018939b7224 */ /* 0x000fe200078e02ff */
[----:B-1----:R4:W1:Y:S01]  /*2860*/  MUFU.RCP R23, R25 ;  /* 0x0000001900177308 */ /* 0x0028620000001000 */
[----:B------:R-:W-:-:S05]  /*2870*/  DEPBAR.LE SB0, 0x0 ;  /* 0x000080000000791a */ /* 0x000fca0000000000 */
[----:B------:R-:W-:Y:S05]  /*2880*/  WARPSYNC.ALL ;  /* 0x0000000000007948 */ /* 0x000fea0003800000 */
[----:B-1----:R-:W-:Y:S01]  /*2890*/  VIADD R23, R23, 0xffffffe ;  /* 0x0ffffffe17177836 */ /* 0x002fe20000000000 */
[----:B------:R-:W-:Y:S03]  /*28a0*/  BSSY.RECONVERGENT B0, `(.L_x_10008) ;  /* 0x000003e000007945 */ /* 0x000fe60003800200 */
[----:B------:R-:W1:Y:S02]  /*28b0*/  F2I.FTZ.U32.TRUNC.NTZ R29, R23 ;  /* 0x00000017001d7305 */ /* 0x000e64000021f000 */
[----:B-1----:R-:W-:-:S04]  /*28c0*/  IMAD.MOV R15, RZ, RZ, -R29 ;  /* 0x000000ffff0f7224 */ /* 0x002fc800078e0a1d */
        /* <DEDUP_REMOVED lines=9> */
[----:B------:R-:W-:-:S11]  /*2960*/  ISETP.GE.AND P1, PT, R15, RZ, PT ;  /* 0x000000ff0f00720c */ /* 0x000fd60003f26270 */
[----:B------:R-:W-:Y:S02]  /*2970*/  @!P2 IMAD.IADD R28, R28, 0x1, -R19 ;  /* 0x000000011c1ca824 */ /* 0x000fe400078e0a13 */
[----:B------:R-:W-:Y:S01]  /*2980*/  @!P2 VIADD R22, R22, 0x1 ;  /* 0x000000011616a836 */ /* 0x000fe20000000000 */
[----:B------:R-:W-:Y:S02]  /*2990*/  ISETP.NE.AND P2, PT, R18, RZ, PT ;  /* 0x000000ff1200720c */ /* 0x000fe40003f45270 */
[----:B------:R-:W-:-:S13]  /*29a0*/  ISETP.GE.U32.AND P3, PT, R28, R19, PT ;  /* 0x000000131c00720c */ /* 0x000fda0003f66070 */
[----:B------:R-:W-:-:S05]  /*29b0*/  @P3 VIADD R22, R22, 0x1 ;  /* 0x0000000116163836 */ /* 0x000fca0000000000 */
[----:B------:R-:W-:Y:S02]  /*29c0*/  @!P1 IADD3 R22, PT, PT, -R22, RZ, RZ ;  /* 0x000000ff16169210 */ /* 0x000fe40007ffe1ff */
[----:B------:R-:W-:Y:S01]  /*29d0*/  @!P2 LOP3.LUT R22, RZ, R18, RZ, 0x33, !PT ;  /* 0x00000012ff16a212 */ /* 0x000fe200078e33ff */
[----:B------:R-:W-:-:S03]  /*29e0*/  IMAD.WIDE.U32 R18, R4, R146, RZ ;  /* 0x0000009204127225 */ /* 0x000fc600078e00ff */
[----:B------:R-:W-:Y:S01]  /*29f0*/  SHF.R.S32.HI R4, RZ, 0x1f, R22 ;  /* 0x0000001fff047819 */ /* 0x000fe20000011416 */
[----:B------:R-:W-:Y:S01]  /*2a00*/  IMAD R15, R27, R22, RZ ;  /* 0x000000161b0f7224 */ /* 0x000fe200078e02ff */
[----:B------:R-:W-:Y:S01]  /*2a10*/  IADD3 R16, P2, P1, R18, R16, R164 ;  /* 0x0000001012107210 */ /* 0x000fe2000795e0a4 */
[----:B------:R-:W-:Y:S02]  /*2a20*/  IMAD.IADD R11, R19, 0x1, R11 ;  /* 0x00000001130b7824 */ /* 0x000fe400078e020b */
[----:B------:R-:W-:-:S03]  /*2a30*/  IMAD.WIDE.U32 R22, R26, R22, RZ ;  /* 0x000000161a167225 */ /* 0x000fc600078e00ff */
[----:B------:R-:W-:Y:S01]  /*2a40*/  IADD3.X R11, PT, PT, R11, R14, RZ, P2, P1 ;  /* 0x0000000e0b0b7210 */ /* 0x000fe200017e24ff */
[----:B------:R-:W-:Y:S01]  /*2a50*/  IMAD R4, R4, R26, R15 ;  /* 0x0000001a04047224 */ /* 0x000fe200078e020f */
[----:B------:R-:W-:Y:S01]  /*2a60*/  IADD3 R16, P1, PT, R16, R22, RZ ;  /* 0x0000001610107210 */ /* 0x000fe20007f3e0ff */
[----:B------:R-:W-:Y:S02]  /*2a70*/  IMAD.SHL.U32 R14, R8, 0x40, RZ ;  /* 0x00000040080e7824 */ /* 0x000fe400078e00ff */
[----:B------:R-:W-:-:S03]  /*2a80*/  IMAD.IADD R4, R23, 0x1, R4 ;  /* 0x0000000117047824 */ /* 0x000fc600078e0204 */
[----:B------:R-:W-:Y:S02]  /*2a90*/  LOP3.LUT R15, R14, 0x1c0, RZ, 0xc0, !PT ;  /* 0x000001c00e0f7812 */ /* 0x000fe400078ec0ff */
[----:B------:R-:W-:Y:S02]  /*2aa0*/  IADD3.X R17, PT, PT, R11, R4, RZ, P1, !PT ;  /* 0x000000040b117210 */ /* 0x000fe40000ffe4ff */
[----:B------:R-:W-:Y:S02]  /*2ab0*/  SHF.L.U32 R4, R8, 0x5, RZ ;  /* 0x0000000508047819 */ /* 0x000fe400000006ff */
[----:B------:R-:W-:Y:S01]  /*2ac0*/  LOP3.LUT R11, R14, 0x200, RZ, 0xc0, !PT ;  /* 0x000002000e0b7812 */ /* 0x000fe200078ec0ff */
[----:B------:R-:W-:-:S03]  /*2ad0*/  IMAD.WIDE.U32 R16, R24, R146, R16 ;  /* 0x0000009218107225 */ /* 0x000fc600078e0010 */
[----:B------:R-:W-:Y:S01]  /*2ae0*/  LOP3.LUT R19, R11, 0x7c00, R4, 0xf8, !PT ;  /* 0x00007c000b137812 */ /* 0x000fe200078ef804 */
[----:B------:R-:W-:Y:S01]  /*2af0*/  IMAD.IADD R155, R17, 0x1, R155 ;  /* 0x00000001119b7824 */ /* 0x000fe200078e029b */
[----:B------:R-:W-:Y:S02]  /*2b00*/  LEA R154, P1, R16, R20, 0x1 ;  /* 0x00000014109a7211 */ /* 0x000fe400078208ff */
[----:B------:R-:W-:Y:S02]  /*2b10*/  SHF.L.U64.HI R17, R146, 0x4, R147 ;  /* 0x0000000492117819 */ /* 0x000fe40000010293 */
[----:B------:R-:W-:Y:S01]  /*2b20*/  LEA.HI.X R155, R16, R21, R155, 0x1, P1 ;  /* 0x00000015109b7211 */ /* 0x000fe200008f0c9b */
[----:B------:R-:W-:Y:S01]  /*2b30*/  IMAD.SHL.U32 R16, R146, 0x10, RZ ;  /* 0x0000001092107824 */ /* 0x000fe200078e00ff */
[----:B------:R-:W-:-:S04]  /*2b40*/  LOP3.LUT R21, R15, 0x8, R92, 0xf8, !PT ;  /* 0x000000080f157812 */ /* 0x000fc800078ef85c */
        /* <DEDUP_REMOVED lines=17> */
.L_x_10009:
[----:B------:R1:W-:Y:S04]  /*2c60*/  STS.128 [R159+0x8000], RZ ;  /* 0x008000ff9f007388 */ /* 0x0003e80000000c00 */
[----:B------:R1:W-:Y:S02]  /*2c70*/  STS.128 [R159+0xa000], RZ ;  /* 0x00a000ff9f007388 */ /* 0x0003e40000000c00 */
.L_x_10010:
[----:B------:R-:W-:Y:S05]  /*2c80*/  BSYNC.RECONVERGENT B0 ;  /* 0x0000000000007941 */ /* 0x000fea0003800200 */
.L_x_10008:
[-C--:B------:R-:W-:Y:S01]  /*2c90*/  ISETP.GE.AND P2, PT, R13, R12.reuse, PT ;  /* 0x0000000c0d00720c */ /* 0x080fe20003f46270 */
[----:B------:R-:W-:Y:S01]  /*2ca0*/  BSSY.RECONVERGENT B0, `(.L_x_10011) ;  /* 0x000001a000007945 */ /* 0x000fe20003800200 */
[----:B------:R-:W-:Y:S02]  /*2cb0*/  LOP3.LUT R15, R15, 0x8, R8, 0x78, !PT ;  /* 0x000000080f0f7812 */ /* 0x000fe400078e7808 */
[-C--:B------:R-:W-:Y:S02]  /*2cc0*/  ISETP.GE.AND P3, PT, R7, R12.reuse, PT ;  /* 0x0000000c0700720c */ /* 0x080fe40003f66270 */
[----:B------:R-:W-:Y:S02]  /*2cd0*/  ISETP.GE.AND P4, PT, R5, R12, PT ;  /* 0x0000000c0500720c */ /* 0x000fe40003f86270 */
[----:B------:R-:W-:Y:S01]  /*2ce0*/  LOP3.LUT R15, R15, 0x38, R0, 0x78, !PT ;  /* 0x000000380f0f7812 */ /* 0x000fe200078e7800 */
[----:B------:R-:W-:Y:S01]  /*2cf0*/  IMAD.IADD R0, R4, 0x1, R19 ;  /* 0x0000000104007824 */ /* 0x000fe200078e0213 */
[----:B------:R-:W-:-:S02]  /*2d00*/  LOP3.LUT R142, R14, 0x400, RZ, 0xc0, !PT ;  /* 0x000004000e8e7812 */ /* 0x000fc400078ec0ff */
[----:B------:R-:W-:Y:S01]  /*2d10*/  LEA R12, P1, R16, R154, 0x1 ;  /* 0x0000009a100c7211 */ /* 0x000fe200078208ff */
[----:B------:R1:W-:Y:S01]  /*2d20*/  @P2 STS.128 [R159+0x8800], RZ ;  /* 0x008800ff9f002388 */ /* 0x0003e20000000c00 */
[----:B------:R-:W-:Y:S02]  /*2d30*/  IMAD R143, R0, 0x2, R9 ;  /* 0x00000002008f7824 */ /* 0x000fe400078e0209 */
[----:B------:R-:W-:Y:S01]  /*2d40*/  LEA.HI.X R13, R16, R155, R17, 0x1, P1 ;  /* 0x0000009b100d7211 */ /* 0x000fe200008f0c11 */
[----:B------:R1:W-:Y:S01]  /*2d50*/  @P2 STS.128 [R159+0xa800], RZ ;  /* 0x00a800ff9f002388 */ /* 0x0003e20000000c00 */
[----:B------:R-:W-:Y:S01]  /*2d60*/  IMAD R142, R15, 0x2, R142 ;  /* 0x000000020f8e7824 */ /* 0x000fe200078e028e */
        /* <DEDUP_REMOVED lines=13> */
.L_x_10012:
[----:B------:R-:W-:Y:S05]  /*2e40*/  BSYNC.RECONVERGENT B0 ;  /* 0x0000000000007941 */ /* 0x000fea0003800200 */
.L_x_10011:
        /* <DEDUP_REMOVED lines=19> */
.L_x_10014:
[----:B------:R-:W-:Y:S05]  /*2f80*/  BSYNC.RECONVERGENT B0 ;  /* 0x0000000000007941 */ /* 0x000fea0003800200 */
.L_x_10013:
        /* <DEDUP_REMOVED lines=18> */
.L_x_10016:
[----:B------:R-:W-:Y:S05]  /*30b0*/  BSYNC.RECONVERGENT B0 ;  /* 0x0000000000007941 */ /* 0x000fea0003800200 */
.L_x_10015:
[----:B------:R-:W-:Y:S01]  /*30c0*/  LDSM.16.M88.4 R80, [R143] ;  /* 0x000000008f50783b */ /* 0x000fe20000000200 */
[----:B------:R-:W-:Y:S01]  /*30d0*/  IMAD.MOV.U32 R5, RZ, RZ, 0x20 ;  /* 0x00000020ff057424 */ /* 0x000fe200078e00ff */
[----:B------:R-:W-:Y:S01]  /*30e0*/  R2P PR, R8, 0x6 ;  /* 0x0000000608007804 */ /* 0x000fe20000000000 */
[----:B------:R-:W-:Y:S01]  /*30f0*/  IMAD.MOV.U32 R7, RZ, RZ, 0x40 ;  /* 0x00000040ff077424 */ /* 0x000fe200078e00ff */
[----:B------:R-:W2:Y:S01]  /*3100*/  LDSM.16.M88.4 R52, [R142+0x4000] ;  /* 0x004000008e34783b */ /* 0x000ea20000000200 */
[----:B------:R-:W-:Y:S01]  /*3110*/  SHF.R.U32.HI R0, RZ, 0x2, R8 ;  /* 0x00000002ff007819 */ /* 0x000fe20000011608 */
[----:B------:R-:W-:Y:S01]  /*3120*/  BSSY.RECONVERGENT B1, `(.L_x_10017) ;  /* 0x00000fe000017945 */ /* 0x000fe20003800200 */
[----:B------:R-:W-:Y:S01]  /*3130*/  SEL R5, R5, 0xffffffe0, !P1 ;  /* 0xffffffe005057807 */ /* 0x000fe20004800000 */
[----:B------:R-:W3:Y:S01]  /*3140*/  LDSM.16.M88.4 R44, [R142+0x4800] ;  /* 0x004800008e2c783b */ /* 0x000ee20000000200 */
[----:B------:R-:W-:Y:S02]  /*3150*/  SEL R7, R7, 0xffffffc0, !P2 ;  /* 0xffffffc007077807 */ /* 0x000fe40005000000 */
[----:B------:R-:W-:Y:S01]  /*3160*/  LOP3.LUT R92, R92, 0x1f0, RZ, 0xc0, !PT ;  /* 0x000001f05c5c7812 */ /* 0x000fe200078ec0ff */
[----:B------:R-:W3:Y:S01]  /*3170*/  LDSM.16.M88.4 R36, [R142+0x5000] ;  /* 0x005000008e24783b */ /* 0x000ee20000000200 */
[C-C-:B------:R-:W-:Y:S01]  /*3180*/  IMAD.IADD R141, R143.reuse, 0x1, R5.reuse ;  /* 0x000000018f8d7824 */ /* 0x140fe200078e0205 */
[----:B------:R-:W-:Y:S01]  /*3190*/  LOP3.LUT R0, R0, 0x7, RZ, 0xc0, !PT ;  /* 0x0000000700007812 */ /* 0x000fe200078ec0ff */
[C---:B------:R-:W-:Y:S01]  /*31a0*/  IMAD.IADD R137, R142.reuse, 0x1, R5 ;  /* 0x000000018e897824 */ /* 0x040fe200078e0205 */
[----:B------:R-:W3:Y:S01]  /*31b0*/  LDSM.16.M88.4 R16, [R142+0x5800] ;  /* 0x005800008e10783b */ /* 0x000ee20000000200 */
[--C-:B------:R-:W-:Y:S01]  /*31c0*/  IMAD.IADD R140, R143, 0x1, R7.reuse ;  /* 0x000000018f8c7824 */ /* 0x100fe200078e0207 */
[----:B------:R-:W-:Y:S01]  /*31d0*/  ISETP.GT.U32.AND P1, PT, R127, R150, PT ;  /* 0x000000967f00720c */ /* 0x000fe20003f24070 */
[----:B------:R-:W-:Y:S01]  /*31e0*/  IMAD.IADD R136, R142, 0x1, R7 ;  /* 0x000000018e887824 */ /* 0x000fe200078e0207 */
[----:B------:R-:W-:Y:S01]  /*31f0*/  LDSM.16.M88.4 R68, [R141] ;  /* 0x000000008d44783b */ /* 0x000fe20000000200 */
[----:B------:R-:W-:Y:S01]  /*3200*/  IMAD.IADD R139, R5, 0x1, R140 ;  /* 0x00000001058b7824 */ /* 0x000fe200078e028c */
[----:B------:R-:W-:Y:S01]  /*3210*/  IADD3 R0, PT, PT, R161, R0, R92 ;  /* 0x00000000a1007210 */ /* 0x000fe20007ffe05c */
[----:B------:R-:W-:Y:S01]  /*3220*/  IMAD.IADD R135, R5, 0x1, R136 ;  /* 0x0000000105877824 */ /* 0x000fe200078e0288 */
[----:B-1----:R-:W1:Y:S01]  /*3230*/  LDSM.16.M88.4 R12, [R137+0x4800] ;  /* 0x00480000890c783b */ /* 0x002e620000000200 */
[----:B-----5:R-:W-:-:S02]  /*3240*/  IADD3 R95, PT, PT, R95, R10, -R94 ;  /* 0x0000000a5f5f7210 */ /* 0x020fc40007ffe85e */
[----:B------:R-:W-:Y:S01]  /*3250*/  IADD3 R97, PT, PT, R10, -R94, -R97 ;  /* 0x8000005e0a617210 */ /* 0x000fe20007ffe861 */
[----:B------:R-:W1:Y:S02]  /*3260*/  LDSM.16.M88.4 R20, [R137+0x4000] ;  /* 0x004000008914783b */ /* 0x000e640000000200 */
[C---:B------:R-:W-:Y:S02]  /*3270*/  IMAD.IADD R163, R0.reuse, 0x1, R95 ;  /* 0x0000000100a37824 */ /* 0x040fe400078e025f */
[----:B------:R-:W-:Y:S01]  /*3280*/  LDSM.16.M88.4 R64, [R140] ;  /* 0x000000008c40783b */ /* 0x000fe20000000200 */
[----:B------:R-:W-:Y:S02]  /*3290*/  IMAD.IADD R121, R0, 0x1, R97 ;  /* 0x0000000100797824 */ /* 0x000fe400078e0261 */
[C-C-:B------:R-:W-:Y:S01]  /*32a0*/  VIADDMNMX R166, R163.reuse, 0x1, R10.reuse, PT ;  /* 0x00000001a3a67846 */ /* 0x140fe2000380010a */
[----:B------:R-:W1:Y:S01]  /*32b0*/  LDSM.16.M88.4 R88, [R137+0x5000] ;  /* 0x005000008958783b */ /* 0x000e620000000200 */
[----:B------:R-:W-:-:S03]  /*32c0*/  VIADDMNMX R163, R163, 0x9, R10, PT ;  /* 0x00000009a3a37846 */ /* 0x000fc6000380010a */
[----:B------:R-:W-:Y:S01]  /*32d0*/  LDSM.16.M88.4 R84, [R137+0x5800] ;  /* 0x005800008954783b */ /* 0x000fe20000000200 */
[C---:B--2---:R-:W-:Y:S03]  /*32e0*/  HMMA.16816.F32 R56, R80.reuse, R52, RZ ;  /* 0x000000345038723c */ /* 0x044fe600000018ff */
[----:B----4-:R-:W-:Y:S04]  /*32f0*/  LDSM.16.M88.4 R24, [R136+0x4000] ;  /* 0x004000008818783b */ /* 0x010fe80000000200 */
        /* <DEDUP_REMOVED lines=15> */
[----:B------:R-:W1:Y:S07]  /*33f0*/  LDSM.16.M88.4 R12, [R139] ;  /* 0x000000008b0c783b */ /* 0x000e6e0000000200 */
[C---:B------:R-:W-:Y:S08]  /*3400*/  HMMA.16816.F32 R56, R68.reuse, R20, R56 ;  /* 0x000000144438723c */ /* 0x040ff00000001838 */
[C---:B------:R-:W-:Y:S01]  /*3410*/  HMMA.16816.F32 R52, R68.reuse, R22, R52 ;  /* 0x000000164434723c */ /* 0x040fe20000001834 */
[----:B------:R-:W3:Y:S07]  /*3420*/  LDSM.16.M88.4 R20, [R135+0x5000] ;  /* 0x005000008714783b */ /* 0x000eee0000000200 */
[----:B------:R-:W-:Y:S08]  /*3430*/  HMMA.16816.F32 R40, R68, R88, R40 ;  /* 0x000000584428723c */ /* 0x000ff00000001828 */
[C---:B--2---:R-:W-:Y:S08]  /*3440*/  HMMA.16816.F32 R48, R64.reuse, R16, R48 ;  /* 0x000000104030723c */ /* 0x044ff00000001830 */
[----:B------:R-:W-:Y:S01]  /*3450*/  HMMA.16816.F32 R44, R64, R18, R44 ;  /* 0x00000012402c723c */ /* 0x000fe2000000182c */
[----:B------:R-:W2:Y:S07]  /*3460*/  LDSM.16.M88.4 R16, [R135+0x5800] ;  /* 0x005800008710783b */ /* 0x000eae0000000200 */
        /* <DEDUP_REMOVED lines=25> */
[C---:B--2---:R-:W-:Y:S08]  /*3600*/  HMMA.16816.F32 R32, R12.reuse, R16, R32 ;  /* 0x000000100c20723c */ /* 0x044ff00000001820 */
[----:B------:R-:W-:Y:S01]  /*3610*/  HMMA.16816.F32 R80, R12, R18, R80 ;  /* 0x000000120c50723c */ /* 0x000fe20000001850 */
[----:B------:R-:W2:Y:S04]  /*3620*/  LDSM.16.M88.4 R16, [R137+0x6800] ;  /* 0x006800008910783b */ /* 0x000ea80000000200 */
[----:B------:R-:W2:Y:S03]  /*3630*/  LDSM.16.M88.4 R12, [R137+0x7000] ;  /* 0x00700000890c783b */ /* 0x000ea60000000200 */
        /* <DEDUP_REMOVED lines=11> */
[----:B------:R-:W-:Y:S04]  /*36f0*/  LDSM.16.M88.4 R28, [R139+0x2000] ;  /* 0x002000008b1c783b */ /* 0x000fe80000000200 */
[----:B------:R-:W1:Y:S03]  /*3700*/  LDSM.16.M88.4 R24, [R135+0x6000] ;  /* 0x006000008718783b */ /* 0x000e660000000200 */
[C---:B---3--:R-:W-:Y:S08]  /*3710*/  HMMA.16816.F32 R56, R84.reuse, R20, R56 ;  /* 0x000000145438723c */ /* 0x048ff00000001838 */
[C---:B------:R-:W-:Y:S01]  /*3720*/  HMMA.16816.F32 R52, R84.reuse, R22, R52 ;  /* 0x000000165434723c */ /* 0x040fe20000001834 */
[----:B------:R-:W3:Y:S07]  /*3730*/  LDSM.16.M88.4 R20, [R135+0x6800] ;  /* 0x006800008714783b */ /* 0x000eee0000000200 */
[C---:B--2---:R-:W-:Y:S08]  /*3740*/  HMMA.16816.F32 R48, R84.reuse, R16, R48 ;  /* 0x000000105430723c */ /* 0x044ff00000001830 */
[C---:B------:R-:W-:Y:S01]  /*3750*/  HMMA.16816.F32 R44, R84.reuse, R18, R44 ;  /* 0x00000012542c723c */ /* 0x040fe2000000182c */
[----:B------:R-:W2:Y:S07]  /*3760*/  LDSM.16.M88.4 R16, [R135+0x7000] ;  /* 0x007000008710783b */ /* 0x000eae0000000200 */
[C---:B------:R-:W-:Y:S08]  /*3770*/  HMMA.16816.F32 R40, R84.reuse, R12, R40 ;  /* 0x0000000c5428723c */ /* 0x040ff00000001828 */
[----:B------:R-:W-:Y:S01]  /*3780*/  HMMA.16816.F32 R36, R84, R14, R36 ;  /* 0x0000000e5424723c */ /* 0x000fe20000001824 */
[----:B------:R-:W2:Y:S01]  /*3790*/  LDSM.16.M88.4 R12, [R135+0x7800] ;  /* 0x00780000870c783b */ /* 0x000ea20000000200 */
[----:B------:R-:W-:-:S06]  /*37a0*/  DEPBAR.LE SB0, 0x0 ;  /* 0x000080000000791a */ /* 0x000fcc0000000000 */
        /* <DEDUP_REMOVED lines=8> */
[C---:B-1----:R-:W-:Y:S08]  /*3830*/  HMMA.16816.F32 R32, R76.reuse, R60, R32 ;  /* 0x0000003c4c20723c */ /* 0x042ff00000001820 */
[----:B------:R-:W-:Y:S08]  /*3840*/  HMMA.16816.F32 R80, R76, R62, R80 ;  /* 0x0000003e4c50723c */ /* 0x000ff00000001850 */
[C---:B------:R-:W-:Y:S08]  /*3850*/  HMMA.16816.F32 R56, R28.reuse, R24, R56 ;  /* 0x000000181c38723c */ /* 0x040ff00000001838 */
[C---:B------:R-:W-:Y:S08]  /*3860*/  HMMA.16816.F32 R52, R28.reuse, R26, R52 ;  /* 0x0000001a1c34723c */ /* 0x040ff00000001834 */
[C---:B---3--:R-:W-:Y:S08]  /*3870*/  HMMA.16816.F32 R48, R28.reuse, R20, R48 ;  /* 0x000000141c30723c */ /* 0x048ff00000001830 */
[C---:B------:R-:W-:Y:S08]  /*3880*/  HMMA.16816.F32 R44, R28.reuse, R22, R44 ;  /* 0x000000161c2c723c */ /* 0x040ff0000000182c */
[C---:B--2---:R-:W-:Y:S08]  /*3890*/  HMMA.16816.F32 R40, R28.reuse, R16, R40 ;  /* 0x000000101c28723c */ /* 0x044ff00000001828 */
        /* <DEDUP_REMOVED lines=18> */
.L_x_10020:
        /* <DEDUP_REMOVED lines=60> */
.L_x_10021:
[----:B------:R-:W-:Y:S05]  /*3d80*/  BSYNC.RECONVERGENT B0 ;  /* 0x0000000000007941 */ /* 0x000fea0003800200 */
.L_x_10019:
        /* <DEDUP_REMOVED lines=55> */
.L_x_10018:
[----:B------:R-:W-:Y:S05]  /*4100*/  BSYNC.RECONVERGENT B1 ;  /* 0x0000000000017941 */ /* 0x000fea0003800200 */
.L_x_10017:
[----:B------:R-:W3:Y:S01]  /*4110*/  LD.E R111, desc[UR4][R2.64+0xdc] ;  /* 0x0000dc04026f7980 */ /* 0x000ee2000c101900 */
[----:B------:R-:W-:Y:S01]  /*4120*/  IMAD.SHL.U32 R120, R8, 0x2, RZ ;  /* 0x0000000208787824 */ /* 0x000fe200078e00ff */
[----:B------:R-:W-:Y:S01]  /*4130*/  BSSY B2, `(.L_x_10022) ;  /* 0x00004c3000027945 */ /* 0x000fe20003800000 */
[----:B------:R-:W-:Y:S02]  /*4140*/  VIADD R102, R121, 0x8 ;  /* 0x0000000879667836 */ /* 0x000fe40000000000 */
[----:B------:R-:W-:Y:S01]  /*4150*/  IMAD.IADD R138, R11, 0x1, R4 ;  /* 0x000000010b8a7824 */ /* 0x000fe200078e0204 */
[----:B------:R-:W-:-:S03]  /*4160*/  LOP3.LUT R120, R120, 0x6, RZ, 0xc0, !PT ;  /* 0x0000000678787812 */ /* 0x000fc600078ec0ff */
[----:B------:R-:W-:Y:S01]  /*4170*/  IMAD R138, R138, 0x2, R9 ;  /* 0x000000028a8a7824 */ /* 0x000fe200078e0209 */
[----:B------:R-:W-:-:S03]  /*4180*/  LOP3.LUT R8, R101, R120, RZ, 0xfc, !PT ;  /* 0x0000007865087212 */ /* 0x000fc600078efcff */
[--C-:B------:R-:W-:Y:S01]  /*4190*/  IMAD.IADD R133, R7, 0x1, R138.reuse ;  /* 0x0000000107857824 */ /* 0x100fe200078e028a */
[C---:B------:R-:W-:Y:S01]  /*41a0*/  ISETP.GT.AND P3, PT, R121.reuse, R8, PT ;  /* 0x000000087900720c */ /* 0x040fe20003f64270 */
[C---:B------:R-:W-:Y:S01]  /*41b0*/  VIADD R24, R8.reuse, 0x1 ;  /* 0x0000000108187836 */ /* 0x040fe20000000000 */
[C---:B------:R-:W-:Y:S01]  /*41c0*/  ISETP.GE.AND P6, PT, R8.reuse, R166, PT ;  /* 0x000000a60800720c */ /* 0x040fe20003fc6270 */
[----:B------:R-:W-:Y:S01]  /*41d0*/  VIADD R6, R8, 0x8 ;  /* 0x0000000808067836 */ /* 0x000fe20000000000 */
[----:B------:R-:W-:Y:S01]  /*41e0*/  FSEL R0, R56, -INF , !P3 ;  /* 0xff80000038007808 */ /* 0x000fe20005800000 */
[C---:B------:R-:W-:Y:S01]  /*41f0*/  VIADD R23, R8.reuse, 0x9 ;  /* 0x0000000908177836 */ /* 0x040fe20000000000 */
[C---:B------:R-:W-:Y:S01]  /*4200*/  ISETP.GT.AND P4, PT, R121.reuse, R24, PT ;  /* 0x000000187900720c */ /* 0x040fe20003f84270 */
[C---:B------:R-:W-:Y:S01]  /*4210*/  VIADD R22, R8.reuse, 0x10 ;  /* 0x0000001008167836 */ /* 0x040fe20000000000 */
[----:B------:R-:W-:Y:S01]  /*4220*/  ISETP.GT.AND P3, PT, R121, R6, PT ;  /* 0x000000067900720c */ /* 0x000fe20003f64270 */
[----:B------:R-:W-:Y:S01]  /*4230*/  VIADD R20, R8, 0x11 ;  /* 0x0000001108147836 */ /* 0x000fe20000000000 */
[-C--:B------:R-:W-:Y:S01]  /*4240*/  ISETP.GE.AND P5, PT, R24, R166.reuse, PT ;  /* 0x000000a61800720c */ /* 0x080fe20003fa6270 */
[C---:B--2---:R-:W-:Y:S01]  /*4250*/  VIADD R17, R8.reuse, 0x18 ;  /* 0x0000001808117836 */ /* 0x044fe20000000000 */
[----:B------:R-:W-:Y:S01]  /*4260*/  FSEL R57, R57, -INF , !P4 ;  /* 0xff80000039397808 */ /* 0x000fe20006000000 */
[----:B------:R-:W-:Y:S01]  /*4270*/  VIADD R19, R8, 0x19 ;  /* 0x0000001908137836 */ /* 0x000fe20000000000 */
[----:B------:R-:W-:Y:S01]  /*4280*/  FSEL R0, R0, -INF , !P6 ;  /* 0xff80000000007808 */ /* 0x000fe20007000000 */
[C---:B------:R-:W-:Y:S01]  /*4290*/  VIADD R15, R8.reuse, 0x20 ;  /* 0x00000020080f7836 */ /* 0x040fe20000000000 */
[C---:B------:R-:W-:Y:S01]  /*42a0*/  ISETP.GT.AND P4, PT, R121.reuse, R23, PT ;  /* 0x000000177900720c */ /* 0x040fe20003f84270 */
[----:B------:R-:W-:Y:S01]  /*42b0*/  VIADD R13, R8, 0x21 ;  /* 0x00000021080d7836 */ /* 0x000fe20000000000 */
[----:B------:R-:W-:Y:S01]  /*42c0*/  ISETP.GE.AND P6, PT, R6, R166, PT ;  /* 0x000000a60600720c */ /* 0x000fe20003fc6270 */
[----:B------:R-:W-:Y:S01]  /*42d0*/  VIADD R18, R8, 0x28 ;  /* 0x0000002808127836 */ /* 0x000fe20000000000 */
[----:B------:R-:W-:Y:S01]  /*42e0*/  FSEL R52, R52, -INF , !P3 ;  /* 0xff80000034347808 */ /* 0x000fe20005800000 */
[C---:B------:R-:W-:Y:S01]  /*42f0*/  VIADD R16, R8.reuse, 0x29 ;  /* 0x0000002908107836 */ /* 0x040fe20000000000 */
[----:B------:R-:W-:Y:S01]  /*4300*/  ISETP.GT.AND P3, PT, R121, R22, PT ;  /* 0x000000167900720c */ /* 0x000fe20003f64270 */
[C---:B------:R-:W-:Y:S01]  /*4310*/  VIADD R10, R8.reuse, 0x38 ;  /* 0x00000038080a7836 */ /* 0x040fe20000000000 */
[----:B------:R-:W-:Y:S01]  /*4320*/  FSEL R61, R57, -INF , !P5 ;  /* 0xff800000393d7808 */ /* 0x000fe20006800000 */
[C---:B------:R-:W-:Y:S01]  /*4330*/  VIADD R14, R8.reuse, 0x30 ;  /* 0x00000030080e7836 */ /* 0x040fe20000000000 */
[----:B------:R-:W-:Y:S01]  /*4340*/  ISETP.GE.AND P5, PT, R23, R166, PT ;  /* 0x000000a61700720c */ /* 0x000fe20003fa6270 */
[----:B------:R-:W-:Y:S01]  /*4350*/  VIADD R12, R8, 0x31 ;  /* 0x00000031080c7836 */ /* 0x000fe20000000000 */
[----:B------:R-:W-:Y:S01]  /*4360*/  FSEL R53, R53, -INF , !P4 ;  /* 0xff80000035357808 */ /* 0x000fe20006000000 */
[----:B------:R-:W-:Y:S01]  /*4370*/  LDSM.16.MT88.4 R92, [R138+0x8000] ;  /* 0x008000008a5c783b */ /* 0x000fe20000004200 */
[----:B------:R-:W-:Y:S01]  /*4380*/  FSEL R57, R52, -INF , !P6 ;  /* 0xff80000034397808 */ /* 0x000fe20007000000 */
[----:B------:R-:W-:Y:S01]  /*4390*/  IMAD.IADD R134, R5, 0x1, R138 ;  /* 0x0000000105867824 */ /* 0x000fe200078e028a */
[----:B------:R-:W-:Y:S01]  /*43a0*/  ISETP.GT.AND P4, PT, R121, R20, PT ;  /* 0x000000147900720c */ /* 0x000fe20003f84270 */
[----:B------:R-:W-:Y:S01]  /*43b0*/  IMAD.IADD R132, R5, 0x1, R133 ;  /* 0x0000000105847824 */ /* 0x000fe200078e0285 */
[----:B------:R-:W-:Y:S01]  /*43c0*/  ISETP.GE.AND P6, PT, R22, R166, PT ;  /* 0x000000a61600720c */ /* 0x000fe20003fc6270 */
[----:B------:R-:W-:Y:S01]  /*43d0*/  LDSM.16.MT88.4 R76, [R133+0x8000] ;  /* 0x00800000854c783b */ /* 0x000fe20000004200 */
[----:B------:R-:W-:-:S02]  /*43e0*/  FSEL R31, R48, -INF , !P3 ;  /* 0xff800000301f7808 */ /* 0x000fc40005800000 */
[----:B------:R-:W-:Y:S01]  /*43f0*/  ISETP.GT.AND P3, PT, R121, R17, PT ;  /* 0x000000117900720c */ /* 0x000fe20003f64270 */
[----:B------:R-:W-:Y:S01]  /*4400*/  LDSM.16.MT88.4 R84, [R134+0x8000] ;  /* 0x008000008654783b */ /* 0x000fe20000004200 */
[----:B------:R-:W-:Y:S02]  /*4410*/  FSEL R53, R53, -INF , !P5 ;  /* 0xff80000035357808 */ /* 0x000fe40006800000 */
[----:B------:R-:W-:Y:S01]  /*4420*/  ISETP.GE.AND P5, PT, R20, R166, PT ;  /* 0x000000a61400720c */ /* 0x000fe20003fa6270 */
[----:B------:R-:W-:Y:S01]  /*4430*/  LDSM.16.MT88.4 R68, [R132+0x8000] ;  /* 0x008000008444783b */ /* 0x000fe20000004200 */
[----:B------:R-:W-:Y:S02]  /*4440*/  FSEL R29, R49, -INF , !P4 ;  /* 0xff800000311d7808 */ /* 0x000fe40006000000 */
[----:B------:R-:W-:Y:S02]  /*4450*/  FSEL R31, R31, -INF , !P6 ;  /* 0xff8000001f1f7808 */ /* 0x000fe40007000000 */
[----:B------:R-:W-:-:S02]  /*4460*/  ISETP.GT.AND P4, PT, R121, R19, PT ;  /* 0x000000137900720c */ /* 0x000fc40003f84270 */
[-C--:B------:R-:W-:Y:S02]  /*4470*/  ISETP.GE.AND P6, PT, R17, R166.reuse, PT ;  /* 0x000000a61100720c */ /* 0x080fe40003fc6270 */
[----:B------:R-:W-:Y:S02]  /*4480*/  FSEL R27, R44, -INF , !P3 ;  /* 0xff8000002c1b7808 */ /* 0x000fe40005800000 */
[----:B------:R-:W-:Y:S02]  /*4490*/  ISETP.GT.AND P3, PT, R121, R15, PT ;  /* 0x0000000f7900720c */ /* 0x000fe40003f64270 */
[----:B------:R-:W-:Y:S02]  /*44a0*/  FSEL R29, R29, -INF , !P5 ;  /* 0xff8000001d1d7808 */ /* 0x000fe40006800000 */
[----:B------:R-:W-:Y:S02]  /*44b0*/  ISETP.GE.AND P5, PT, R19, R166, PT ;  /* 0x000000a61300720c */ /* 0x000fe40003fa6270 */
[----:B------:R-:W-:-:S02]  /*44c0*/  FSEL R21, R45, -INF , !P4 ;  /* 0xff8000002d157808 */ /* 0x000fc40006000000 */
[----:B------:R-:W-:Y:S02]  /*44d0*/  FSEL R27, R27, -INF , !P6 ;  /* 0xff8000001b1b7808 */ /* 0x000fe40007000000 */
[----:B------:R-:W-:Y:S02]  /*44e0*/  ISETP.GT.AND P4, PT, R121, R13, PT ;  /* 0x0000000d7900720c */ /* 0x000fe40003f84270 */
[----:B------:R-:W-:Y:S02]  /*44f0*/  ISETP.GE.AND P6, PT, R15, R166, PT ;  /* 0x000000a60f00720c */ /* 0x000fe40003fc6270 */
[----:B------:R-:W-:Y:S02]  /*4500*/  FSEL R40, R40, -INF , !P3 ;  /* 0xff80000028287808 */ /* 0x000fe40005800000 */
[----:B------:R-:W-:Y:S02]  /*4510*/  ISETP.GT.AND P3, PT, R121, R18, PT ;  /* 0x000000127900720c */ /* 0x000fe40003f64270 */
[----:B------:R-:W-:-:S02]  /*4520*/  FSEL R21, R21, -INF , !P5 ;  /* 0xff80000015157808 */ /* 0x000fc40006800000 */
[----:B------:R-:W-:Y:S02]  /*4530*/  ISETP.GE.AND P5, PT, R13, R166, PT ;  /* 0x000000a60d00720c */ /* 0x000fe40003fa6270 */
[----:B------:R-:W-:Y:S02]  /*4540*/  FSEL R41, R41, -INF , !P4 ;  /* 0xff80000029297808 */ /* 0x000fe40006000000 */
[----:B------:R-:W-:Y:S02]  /*4550*/  FSEL R153, R40, -INF , !P6 ;  /* 0xff80000028997808 */ /* 0x000fe40007000000 */
[----:B------:R-:W-:Y:S02]  /*4560*/  ISETP.GT.AND P4, PT, R121, R16, PT ;  /* 0x000000107900720c */ /* 0x000fe40003f84270 */
[----:B------:R-:W-:Y:S02]  /*4570*/  ISETP.GE.AND P6, PT, R18, R166, PT ;  /* 0x000000a61200720c */ /* 0x000fe40003fc6270 */
[----:B------:R-:W-:-:S02]  /*4580*/  FSEL R36, R36, -INF , !P3 ;  /* 0xff80000024247808 */ /* 0x000fc40005800000 */
[----:B------:R-:W-:Y:S02]  /*4590*/  ISETP.GT.AND P1, PT, R102, R8, PT ;  /* 0x000000086600720c */ /* 0x000fe40003f24270 */
[C---:B------:R-:W-:Y:S01]  /*45a0*/  ISETP.GE.AND P2, PT, R8.reuse, R163, PT ;  /* 0x000000a30800720c */ /* 0x040fe20003f46270 */
[----:B------:R-:W-:Y:S01]  /*45b0*/  VIADD R8, R8, 0x39 ;  /* 0x0000003908087836 */ /* 0x000fe20000000000 */
[----:B------:R-:W-:Y:S02]  /*45c0*/  FSEL R171, R41, -INF , !P5 ;  /* 0xff80000029ab7808 */ /* 0x000fe40006800000 */
[----:B------:R-:W-:Y:S02]  /*45d0*/  ISETP.GE.AND P5, PT, R16, R166, PT ;  /* 0x000000a61000720c */ /* 0x000fe40003fa6270 */
[----:B------:R-:W-:Y:S02]  /*45e0*/  FSEL R37, R37, -INF , !P4 ;  /* 0xff80000025257808 */ /* 0x000fe40006000000 */
[----:B------:R-:W-:-:S02]  /*45f0*/  FSEL R167, R36, -INF , !P6 ;  /* 0xff80000024a77808 */ /* 0x000fc40007000000 */
[C---:B------:R-:W-:Y:S02]  /*4600*/  ISETP.GT.AND P6, PT, R121.reuse, R10, PT ;  /* 0x0000000a7900720c */ /* 0x040fe40003fc4270 */
[----:B------:R-:W-:Y:S02]  /*4610*/  ISETP.GT.AND P3, PT, R121, R14, PT ;  /* 0x0000000e7900720c */ /* 0x000fe40003f64270 */
[----:B------:R-:W-:Y:S02]  /*4620*/  FSEL R131, R37, -INF , !P5 ;  /* 0xff80000025837808 */ /* 0x000fe40006800000 */
[C---:B------:R-:W-:Y:S02]  /*4630*/  ISETP.GT.AND P5, PT, R121.reuse, R8, PT ;  /* 0x000000087900720c */ /* 0x040fe40003fa4270 */
[----:B------:R-:W-:Y:S02]  /*4640*/  ISETP.GT.AND P4, PT, R121, R12, PT ;  /* 0x0000000c7900720c */ /* 0x000fe40003f84270 */
        /* <DEDUP_REMOVED lines=8> */
[C---:B------:R-:W-:Y:S02]  /*46d0*/  ISETP.GT.AND P3, PT, R102.reuse, R24, PT ;  /* 0x000000186600720c */ /* 0x040fe40003f64270 */
[----:B------:R-:W-:Y:S02]  /*46e0*/  ISETP.GT.AND P1, PT, R102, R6, PT ;  /* 0x000000066600720c */ /* 0x000fe40003f24270 */
[----:B------:R-:W-:Y:S02]  /*46f0*/  ISETP.GE.AND P6, PT, R6, R163, PT ;  /* 0x000000a30600720c */ /* 0x000fe40003fc6270 */
[----:B------:R-:W-:Y:S02]  /*4700*/  FSEL R6, R58, -INF , !P2 ;  /* 0xff8000003a067808 */ /* 0x000fe40005000000 */
[----:B------:R-:W-:-:S02]  /*4710*/  FSEL R114, R33, -INF , !P5 ;  /* 0xff80000021727808 */ /* 0x000fc40006800000 */
[-C--:B------:R-:W-:Y:S02]  /*4720*/  ISETP.GE.AND P2, PT, R8, R166.reuse, PT ;  /* 0x000000a60800720c */ /* 0x080fe40003f46270 */
[----:B------:R-:W-:Y:S02]  /*4730*/  ISETP.GE.AND P5, PT, R10, R166, PT ;  /* 0x000000a60a00720c */ /* 0x000fe40003fa6270 */
[----:B------:R-:W-:Y:S02]  /*4740*/  FSEL R37, R59, -INF , !P3 ;  /* 0xff8000003b257808 */ /* 0x000fe40005800000 */
[----:B------:R-:W-:Y:S02]  /*4750*/  ISETP.GT.AND P3, PT, R102, R23, PT ;  /* 0x000000176600720c */ /* 0x000fe40003f64270 */
[----:B------:R-:W-:Y:S02]  /*4760*/  ISETP.GE.AND P4, PT, R24, R163, PT ;  /* 0x000000a31800720c */ /* 0x000fe40003f86270 */
[----:B------:R-:W-:-:S02]  /*4770*/  FSEL R118, R81, -INF , !P2 ;  /* 0xff80000051767808 */ /* 0x000fc40005000000 */
        /* <DEDUP_REMOVED lines=8> */
[----:B------:R-:W-:Y:S02]  /*4800*/  FSEL R25, R25, -INF , !P6 ;  /* 0xff80000019197808 */ /* 0x000fe40007000000 */
[----:B------:R-:W-:Y:S02]  /*4810*/  ISETP.GT.AND P1, PT, R102, R20, PT ;  /* 0x000000146600720c */ /* 0x000fe40003f24270 */
[----:B------:R-:W-:Y:S02]  /*4820*/  ISETP.GE.AND P6, PT, R20, R163, PT ;  /* 0x000000a31400720c */ /* 0x000fe40003fc6270 */
[----:B------:R-:W-:-:S02]  /*4830*/  FSEL R23, R23, -INF , !P5 ;  /* 0xff80000017177808 */ /* 0x000fc40006800000 */
[----:B------:R-:W-:Y:S02]  /*4840*/  FMNMX3.FTZ R20, R0, R61, R57, !PT ;  /* 0x0000003d00147276 */ /* 0x000fe40007810039 */
[----:B------:R-:W-:Y:S02]  /*4850*/  ISETP.GT.AND P3, PT, R102, R17, PT ;  /* 0x000000116600720c */ /* 0x000fe40003f64270 */
[----:B------:R-:W-:Y:S02]  /*4860*/  ISETP.GE.AND P5, PT, R17, R163, PT ;  /* 0x000000a31100720c */ /* 0x000fe40003fa6270 */
[----:B------:R-:W-:Y:S02]  /*4870*/  FSEL R17, R50, -INF , !P4 ;  /* 0xff80000032117808 */ /* 0x000fe40006000000 */
[----:B------:R-:W-:Y:S02]  /*4880*/  ISETP.GT.AND P2, PT, R102, R19, PT ;  /* 0x000000136600720c */ /* 0x000fe40003f44270 */
[----:B------:R-:W-:-:S02]  /*4890*/  ISETP.GE.AND P4, PT, R19, R163, PT ;  /* 0x000000a31300720c */ /* 0x000fc40003f86270 */
[----:B------:R-:W-:Y:S02]  /*48a0*/  FSEL R19, R51, -INF , !P1 ;  /* 0xff80000033137808 */ /* 0x000fe40004800000 */
[----:B------:R-:W-:Y:S01]  /*48b0*/  FMNMX3.FTZ R20, R20, R53, R31, !PT ;  /* 0x0000003514147276 */ /* 0x000fe2000781001f */
[----:B------:R-:W-:Y:S01]  /*48c0*/  LDSM.16.MT88.4 R48, [R134+0xa000] ;  /* 0x00a000008630783b */ /* 0x000fe20000004200 */
[----:B------:R-:W-:Y:S02]  /*48d0*/  FSEL R46, R46, -INF , !P3 ;  /* 0xff8000002e2e7808 */ /* 0x000fe40005800000 */
[----:B------:R-:W-:Y:S02]  /*48e0*/  ISETP.GT.AND P3, PT, R102, R13, PT ;  /* 0x0000000d6600720c */ /* 0x000fe40003f64270 */
[----:B------:R-:W-:Y:S02]  /*48f0*/  FSEL R19, R19, -INF , !P6 ;  /* 0xff80000013137808 */ /* 0x000fe40007000000 */
[----:B------:R-:W-:-:S02]  /*4900*/  FMNMX3.FTZ R20, R20, R29, R27, !PT ;  /* 0x0000001d14147276 */ /* 0x000fc4000781001b */
[----:B------:R-:W-:Y:S02]  /*4910*/  ISETP.GT.AND P1, PT, R102, R15, PT ;  /* 0x0000000f6600720c */ /* 0x000fe40003f24270 */
[-C--:B------:R-:W-:Y:S02]  /*4920*/  ISETP.GE.AND P6, PT, R15, R163.reuse, PT ;  /* 0x000000a30f00720c */ /* 0x080fe40003fc6270 */
[----:B------:R-:W-:Y:S02]  /*4930*/  FSEL R15, R46, -INF , !P5 ;  /* 0xff8000002e0f7808 */ /* 0x000fe40006800000 */
[----:B------:R-:W-:Y:S02]  /*4940*/  ISETP.GE.AND P5, PT, R13, R163, PT ;  /* 0x000000a30d00720c */ /* 0x000fe40003fa6270 */
[----:B------:R-:W-:Y:S02]  /*4950*/  FSEL R43, R43, -INF , !P3 ;  /* 0xff8000002b2b7808 */ /* 0x000fe40005800000 */
[----:B------:R-:W-:-:S02]  /*4960*/  FMNMX3.FTZ R20, R20, R21, R153, !PT ;  /* 0x0000001514147276 */ /* 0x000fc40007810099 */
[----:B------:R-:W-:Y:S02]  /*4970*/  FSEL R179, R43, -INF , !P5 ;  /* 0xff8000002bb37808 */ /* 0x000fe40006800000 */
[----:B------:R-:W-:Y:S02]  /*4980*/  ISETP.GT.AND P3, PT, R102, R14, PT ;  /* 0x0000000e6600720c */ /* 0x000fe40003f64270 */
[----:B------:R-:W-:Y:S02]  /*4990*/  ISETP.GE.AND P5, PT, R14, R163, PT ;  /* 0x000000a30e00720c */ /* 0x000fe40003fa6270 */
[----:B------:R-:W-:Y:S02]  /*49a0*/  FMNMX3.FTZ R20, R20, R171, R167, !PT ;  /* 0x000000ab14147276 */ /* 0x000fe400078100a7 */
[----:B------:R-:W-:Y:S02]  /*49b0*/  FSEL R13, R47, -INF , !P2 ;  /* 0xff8000002f0d7808 */ /* 0x000fe40005000000 */
[----:B------:R-:W-:-:S02]  /*49c0*/  FSEL R42, R42, -INF , !P1 ;  /* 0xff8000002a2a7808 */ /* 0x000fc40004800000 */
[----:B------:R-:W-:Y:S02]  /*49d0*/  FMNMX3.FTZ R14, R6, R37, R25, !PT ;  /* 0x00000025060e7276 */ /* 0x000fe40007810019 */
[C---:B------:R-:W-:Y:S02]  /*49e0*/  ISETP.GT.AND P2, PT, R102.reuse, R18, PT ;  /* 0x000000126600720c */ /* 0x040fe40003f44270 */
[----:B------:R-:W-:Y:S02]  /*49f0*/  ISETP.GT.AND P1, PT, R102, R16, PT ;  /* 0x000000106600720c */ /* 0x000fe40003f24270 */
[----:B------:R-:W-:Y:S02]  /*4a00*/  FMNMX3.FTZ R20, R20, R131, R116, !PT ;  /* 0x0000008314147276 */ /* 0x000fe40007810074 */
[----:B------:R-:W-:Y:S02]  /*4a10*/  FMNMX3.FTZ R14, R14, R23, R17, !PT ;  /* 0x000000170e0e7276 */ /* 0x000fe40007810011 */
[----:B------:R-:W-:-:S02]  /*4a20*/  FSEL R38, R38, -INF , !P2 ;  /* 0xff80000026267808 */ /* 0x000fc40005000000 */
[----:B------:R-:W-:Y:S02]  /*4a30*/  FSEL R39, R39, -INF , !P1 ;  /* 0xff80000027277808 */ /* 0x000fe40004800000 */
[C---:B------:R-:W-:Y:S02]  /*4a40*/  ISETP.GT.AND P2, PT, R102.reuse, R12, PT ;  /* 0x0000000c6600720c */ /* 0x040fe40003f44270 */
[----:B------:R-:W-:Y:S02]  /*4a50*/  ISETP.GT.AND P1, PT, R102, R10, PT ;  /* 0x0000000a6600720c */ /* 0x000fe40003f24270 */
[----:B------:R-:W-:Y:S02]  /*4a60*/  FSEL R13, R13, -INF , !P4 ;  /* 0xff8000000d0d7808 */ /* 0x000fe40006000000 */
[----:B------:R-:W-:Y:S02]  /*4a70*/  FMNMX3.FTZ R33, R20, R114, R117, !PT ;  /* 0x0000007214217276 */ /* 0x000fe40007810075 */
[----:B------:R-:W-:-:S02]  /*4a80*/  ISETP.GE.AND P4, PT, R18, R163, PT ;  /* 0x000000a31200720c */ /* 0x000fc40003f86270 */
[----:B------:R-:W-:Y:S02]  /*4a90*/  FSEL R177, R42, -INF , !P6 ;  /* 0xff8000002ab17808 */ /* 0x000fe40007000000 */
[----:B------:R-:W-:Y:S01]  /*4aa0*/  FMNMX3.FTZ R14, R14, R19, R15, !PT ;  /* 0x000000130e0e7276 */ /* 0x000fe2000781000f */
[----:B------:R-:W-:Y:S01]  /*4ab0*/  LDSM.16.MT88.4 R40, [R138+0xa000] ;  /* 0x00a000008a28783b */ /* 0x000fe20000004200 */
[----:B------:R-:W-:Y:S02]  /*4ac0*/  FSEL R35, R35, -INF , !P2 ;  /* 0xff80000023237808 */ /* 0x000fe40005000000 */
[----:B------:R-:W-:Y:S02]  /*4ad0*/  FSEL R82, R82, -INF , !P1 ;  /* 0xff80000052527808 */ /* 0x000fe40004800000 */
[----:B------:R-:W-:Y:S02]  /*4ae0*/  ISETP.GT.AND P2, PT, R102, R8, PT ;  /* 0x000000086600720c */ /* 0x000fe40003f44270 */
[----:B------:R-:W-:-:S02]  /*4af0*/  ISETP.GE.AND P1, PT, R8, R163, PT ;  /* 0x000000a30800720c */ /* 0x000fc40003f26270 */
[----:B------:R-:W-:Y:S02]  /*4b00*/  FMNMX.FTZ R18, R118, R33, !PT ;  /* 0x0000002176127209 */ /* 0x000fe40007810000 */
[----:B------:R-:W-:Y:S02]  /*4b10*/  ISETP.GE.AND P6, PT, R16, R163, PT ;  /* 0x000000a31000720c */ /* 0x000fe40003fc6270 */
[----:B------:R-:W-:Y:S01]  /*4b20*/  FSEL R175, R38, -INF , !P4 ;  /* 0xff80000026af7808 */ /* 0x000fe20006000000 */
[----:B------:R-:W1:Y:S01]  /*4b30*/  SHFL.BFLY PT, R33, R18, 0x2, 0x1f ;  /* 0x0c401f0012217f89 */ /* 0x000e6200000e0000 */
[----:B------:R-:W-:Y:S02]  /*4b40*/  FSEL R34, R34, -INF , !P3 ;  /* 0xff80000022227808 */ /* 0x000fe40005800000 */
[----:B------:R-:W-:Y:S02]  /*4b50*/  FMNMX3.FTZ R8, R14, R13, R177, !PT ;  /* 0x0000000d0e087276 */ /* 0x000fe400078100b1 */
[----:B------:R-:W-:-:S02]  /*4b60*/  ISETP.GE.AND P4, PT, R12, R163, PT ;  /* 0x000000a30c00720c */ /* 0x000fc40003f86270 */
[----:B------:R-:W-:Y:S02]  /*4b70*/  ISETP.GE.AND P3, PT, R10, R163, PT ;  /* 0x000000a30a00720c */ /* 0x000fe40003f66270 */
[----:B------:R-:W-:Y:S02]  /*4b80*/  FSEL R173, R39, -INF , !P6 ;  /* 0xff80000027ad7808 */ /* 0x000fe40007000000 */
[----:B------:R-:W-:Y:S02]  /*4b90*/  FSEL R129, R34, -INF , !P5 ;  /* 0xff80000022817808 */ /* 0x000fe40006800000 */
[----:B------:R-:W-:Y:S02]  /*4ba0*/  FMNMX3.FTZ R8, R8, R179, R175, !PT ;  /* 0x000000b308087276 */ /* 0x000fe400078100af */
[----:B------:R-:W-:Y:S02]  /*4bb0*/  FSEL R83, R83, -INF , !P2 ;  /* 0xff80000053537808 */ /* 0x000fe40005000000 */
[----:B------:R-:W-:-:S02]  /*4bc0*/  FSEL R119, R35, -INF , !P4 ;  /* 0xff80000023777808 */ /* 0x000fc40006000000 */
[----:B------:R-:W-:Y:S02]  /*4bd0*/  FSEL R115, R82, -INF , !P3 ;  /* 0xff80000052737808 */ /* 0x000fe40005800000 */
[----:B------:R-:W-:Y:S02]  /*4be0*/  FMNMX3.FTZ R8, R8, R173, R129, !PT ;  /* 0x000000ad08087276 */ /* 0x000fe40007810081 */
[----:B------:R-:W-:Y:S02]  /*4bf0*/  FSEL R113, R83, -INF , !P1 ;  /* 0xff80000053717808 */ /* 0x000fe40004800000 */
[----:B------:R-:W-:Y:S02]  /*4c00*/  FMNMX3.FTZ R8, R8, R119, R115, !PT ;  /* 0x0000007708087276 */ /* 0x000fe40007810073 */
[----:B-1----:R-:W-:Y:S02]  /*4c10*/  FMNMX.FTZ R33, R18, R33, !PT ;  /* 0x0000002112217209 */ /* 0x002fe40007810000 */
[----:B------:R-:W-:-:S03]  /*4c20*/  FMNMX.FTZ R39, R113, R8, !PT ;  /* 0x0000000871277209 */ /* 0x000fc60007810000 */
[----:B------:R-:W1:Y:S04]  /*4c30*/  SHFL.BFLY PT, R100, R33, 0x1, 0x1f ;  /* 0x0c201f0021647f89 */ /* 0x000e6800000e0000 */
[----:B------:R-:W2:Y:S01]  /*4c40*/  SHFL.BFLY PT, R8, R39, 0x2, 0x1f ;  /* 0x0c401f0027087f89 */ /* 0x000ea200000e0000 */
[----:B-1----:R-:W-:Y:S02]  /*4c50*/  FMNMX.FTZ R100, R33, R100, !PT ;  /* 0x0000006421647209 */ /* 0x002fe40007810000 */
[----:B--2---:R-:W-:-:S03]  /*4c60*/  FMNMX.FTZ R8, R39, R8, !PT ;  /* 0x0000000827087209 */ /* 0x004fc60007810000 */
[----:B---3--:R-:W-:Y:S01]  /*4c70*/  FMUL.FTZ R122, R111, R100 ;  /* 0x000000646f7a7220 */ /* 0x008fe20000410000 */
[----:B------:R-:W-:Y:S01]  /*4c80*/  FSETP.NEU.FTZ.AND P1, PT, R100, -INF , PT ;  /* 0xff8000006400780b */ /* 0x000fe20003f3d000 */
[----:B------:R-:W1:Y:S03]  /*4c90*/  SHFL.BFLY PT, R35, R8, 0x1, 0x1f ;  /* 0x0c201f0008237f89 */ /* 0x000e6600000e0000 */
[----:B------:R-:W-:-:S05]  /*4ca0*/  FSEL R122, R122, RZ, P1 ;  /* 0x000000ff7a7a7208 */ /* 0x000fca0000800000 */
        /* <DEDUP_REMOVED lines=9> */
[----:B------:R-:W2:Y:S01]  /*4d40*/  LDSM.16.MT88.4 R56, [R133+0xa000] ;  /* 0x00a000008538783b */ /* 0x000ea20000004200 */
[-CC-:B------:R-:W-:Y:S01]  /*4d50*/  FFMA.FTZ R153, R153, R111.reuse, -R122.reuse ;  /* 0x0000006f99997223 */ /* 0x180fe2000001087a */
[-CC-:B------:R-:W-:Y:S01]  /*4d60*/  FFMA.FTZ R128, R171, R111.reuse, -R122.reuse ;  /* 0x0000006fab807223 */ /* 0x180fe2000001087a */
[----:B------:R-:W-:-:S02]  /*4d70*/  FFMA.FTZ R116, R116, R111, -R122 ;  /* 0x0000006f74747223 */ /* 0x000fc4000001087a */
[----:B------:R-:W3:Y:S01]  /*4d80*/  MUFU.EX2 R109, R109 ;  /* 0x0000006d006d7308 */ /* 0x000ee20000000800 */
[----:B-1----:R-:W-:Y:S02]  /*4d90*/  FMNMX.FTZ R0, R8, R35, !PT ;  /* 0x0000002308007209 */ /* 0x002fe40007810000 */
[----:B------:R-:W1:Y:S02]  /*4da0*/  LDSM.16.MT88.4 R8, [R138+0x8800] ;  /* 0x008800008a08783b */ /* 0x000e640000004200 */
[----:B------:R-:W-:Y:S01]  /*4db0*/  FSETP.NEU.FTZ.AND P1, PT, R0, -INF , PT ;  /* 0xff8000000000780b */ /* 0x000fe20003f3d000 */
[----:B------:R-:W-:Y:S02]  /*4dc0*/  FMUL.FTZ R112, R111, R0 ;  /* 0x000000006f707220 */ /* 0x000fe40000410000 */
[----:B------:R-:W-:Y:S03]  /*4dd0*/  MUFU.EX2 R108, R108 ;  /* 0x0000006c006c7308 */ /* 0x000fe60000000800 */
[----:B------:R-:W-:-:S02]  /*4de0*/  FSEL R112, R112, RZ, P1 ;  /* 0x000000ff70707208 */ /* 0x000fc40000800000 */
[----:B------:R-:W-:-:S03]  /*4df0*/  ISETP.GT.U32.AND P1, PT, R127, R150, PT ;  /* 0x000000967f00720c */ /* 0x000fc60003f24070 */
[----:B------:R-:W4:Y:S01]  /*4e00*/  MUFU.EX2 R103, R103 ;  /* 0x0000006700677308 */ /* 0x000f220000000800 */
        /* <DEDUP_REMOVED lines=9> */
[----:B---3--:R-:W-:Y:S01]  /*4ea0*/  F2FP.F16.F32.PACK_AB R64, R109, R110 ;  /* 0x0000006e6d40723e */ /* 0x008fe200000000ff */
[----:B------:R-:W-:Y:S01]  /*4eb0*/  LDSM.16.MT88.4 R12, [R132+0xa000] ;  /* 0x00a00000840c783b */ /* 0x000fe20000004200 */
[-CC-:B------:R-:W-:Y:S01]  /*4ec0*/  FFMA.FTZ R126, R179, R111.reuse, -R112.reuse ;  /* 0x0000006fb37e7223 */ /* 0x180fe20000010870 */
[-CC-:B------:R-:W-:Y:S01]  /*4ed0*/  FFMA.FTZ R174, R113, R111.reuse, -R112.reuse ;  /* 0x0000006f71ae7223 */ /* 0x180fe20000010870 */
[----:B------:R-:W-:Y:S01]  /*4ee0*/  FFMA.FTZ R115, R115, R111, -R112 ;  /* 0x0000006f73737223 */ /* 0x000fe20000010870 */
[----:B------:R-:W-:Y:S01]  /*4ef0*/  LDSM.16.MT88.4 R16, [R134+0x8800] ;  /* 0x008800008610783b */ /* 0x000fe20000004200 */
[----:B------:R-:W3:Y:S01]  /*4f00*/  MUFU.EX2 R107, R107 ;  /* 0x0000006b006b7308 */ /* 0x000ee20000000800 */
[----:B----4-:R-:W-:Y:S01]  /*4f10*/  F2FP.F16.F32.PACK_AB R66, R103, R108 ;  /* 0x0000006c6742723e */ /* 0x010fe200000000ff */
[----:B------:R-:W-:Y:S01]  /*4f20*/  FADD.FTZ R109, R110, R109 ;  /* 0x0000006d6e6d7221 */ /* 0x000fe20000010000 */
[----:B------:R-:W-:Y:S04]  /*4f30*/  LDSM.16.MT88.4 R24, [R133+0x8800] ;  /* 0x008800008518783b */ /* 0x000fe80000004200 */
[----:B------:R-:W-:Y:S01]  /*4f40*/  LDSM.16.MT88.4 R20, [R132+0x8800] ;  /* 0x008800008414783b */ /* 0x000fe20000004200 */
[----:B------:R-:W-:Y:S08]  /*4f50*/  MUFU.EX2 R105, R105 ;  /* 0x0000006900697308 */ /* 0x000ff00000000800 */
[----:B------:R-:W4:Y:S01]  /*4f60*/  MUFU.EX2 R104, R104 ;  /* 0x0000006800687308 */ /* 0x000f220000000800 */
[----:B---3--:R-:W-:Y:S01]  /*4f70*/  F2FP.F16.F32.PACK_AB R65, R107, R106 ;  /* 0x0000006a6b41723e */ /* 0x008fe200000000ff */
[----:B------:R-:W-:-:S06]  /*4f80*/  FADD.FTZ R106, R106, R107 ;  /* 0x0000006b6a6a7221 */ /* 0x000fcc0000010000 */
[----:B------:R-:W-:Y:S08]  /*4f90*/  MUFU.EX2 R33, R33 ;  /* 0x0000002100217308 */ /* 0x000ff00000000800 */
[----:B------:R-:W3:Y:S01]  /*4fa0*/  MUFU.EX2 R32, R32 ;  /* 0x0000002000207308 */ /* 0x000ee20000000800 */
[----:B----4-:R-:W-:Y:S01]  /*4fb0*/  F2FP.F16.F32.PACK_AB R67, R104, R105 ;  /* 0x000000696843723e */ /* 0x010fe200000000ff */
[----:B------:R-:W-:-:S04]  /*4fc0*/  FADD.FTZ R105, R105, R106 ;  /* 0x0000006a69697221 */ /* 0x000fc80000010000 */
[----:B------:R-:W-:Y:S02]  /*4fd0*/  FADD.FTZ R104, R104, R105 ;  /* 0x0000006968687221 */ /* 0x000fe40000010000 */
[----:B------:R-:W-:Y:S01]  /*4fe0*/  MUFU.EX2 R29, R29 ;  /* 0x0000001d001d7308 */ /* 0x000fe20000000800 */
[C---:B------:R-:W-:Y:S07]  /*4ff0*/  HMMA.16816.F32 R96, R64.reuse, R92, RZ ;  /* 0x0000005c4060723c */ /* 0x040fee00000018ff */
[----:B------:R-:W4:Y:S01]  /*5000*/  MUFU.EX2 R28, R28 ;  /* 0x0000001c001c7308 */ /* 0x000f220000000800 */
[----:B------:R-:W-:Y:S01]  /*5010*/  HMMA.16816.F32 R92, R64, R94, RZ ;  /* 0x0000005e405c723c */ /* 0x000fe200000018ff */
[----:B---3--:R-:W-:-:S06]  /*5020*/  F2FP.F16.F32.PACK_AB R4, R32, R33 ;  /* 0x000000212004723e */ /* 0x008fcc00000000ff */
[----:B------:R-:W-:Y:S01]  /*5030*/  MUFU.EX2 R35, R35 ;  /* 0x0000002300237308 */ /* 0x000fe20000000800 */
[C---:B------:R-:W-:Y:S07]  /*5040*/  HMMA.16816.F32 R36, R64.reuse, R40, RZ ;  /* 0x000000284024723c */ /* 0x040fee00000018ff */
[----:B------:R-:W3:Y:S01]  /*5050*/  MUFU.EX2 R34, R34 ;  /* 0x0000002200227308 */ /* 0x000ee20000000800 */
[----:B----4-:R-:W-:Y:S01]  /*5060*/  F2FP.F16.F32.PACK_AB R6, R28, R29 ;  /* 0x0000001d1c06723e */ /* 0x010fe200000000ff */
[C---:B------:R-:W-:Y:S06]  /*5070*/  HMMA.16816.F32 R40, R64.reuse, R42, RZ ;  /* 0x0000002a4028723c */ /* 0x040fec00000018ff */
[----:B------:R-:W-:Y:S02]  /*5080*/  MUFU.EX2 R30, R30 ;  /* 0x0000001e001e7308 */ /* 0x000fe40000000800 */
[C---:B------:R-:W-:Y:S06]  /*5090*/  HMMA.16816.F32 R88, R64.reuse, R84, RZ ;  /* 0x000000544058723c */ /* 0x040fec00000018ff */
[----:B------:R-:W4:Y:S01]  /*50a0*/  MUFU.EX2 R31, R31 ;  /* 0x0000001f001f7308 */ /* 0x000f220000000800 */
[----:B---3--:R-:W-:Y:S01]  /*50b0*/  F2FP.F16.F32.PACK_AB R5, R34, R35 ;  /* 0x000000232205723e */ /* 0x008fe200000000ff */
[C---:B------:R-:W-:Y:S06]  /*50c0*/  HMMA.16816.F32 R84, R64.reuse, R86, RZ ;  /* 0x000000564054723c */ /* 0x040fec00000018ff */
[----:B------:R-:W-:Y:S02]  /*50d0*/  MUFU.EX2 R153, R153 ;  /* 0x0000009900997308 */ /* 0x000fe40000000800 */
[C---:B--2---:R-:W-:Y:S06]  /*50e0*/  HMMA.16816.F32 R52, R64.reuse, R56, RZ ;  /* 0x000000384034723c */ /* 0x044fec00000018ff */
[----:B------:R-:W2:Y:S01]  /*50f0*/  MUFU.EX2 R128, R128 ;  /* 0x0000008000807308 */ /* 0x000ea20000000800 */
[----:B----4-:R-:W-:Y:S01]  /*5100*/  F2FP.F16.F32.PACK_AB R7, R31, R30 ;  /* 0x0000001e1f07723e */ /* 0x010fe200000000ff */
[----:B------:R-:W-:Y:S06]  /*5110*/  HMMA.16816.F32 R56, R64, R58, RZ ;  /* 0x0000003a4038723c */ /* 0x000fec00000018ff */
[----:B------:R-:W-:Y:S02]  /*5120*/  MUFU.EX2 R126, R126 ;  /* 0x0000007e007e7308 */ /* 0x000fe40000000800 */
[C---:B-1----:R-:W-:Y:S06]  /*5130*/  HMMA.16816.F32 R96, R4.reuse, R8, R96 ;  /* 0x000000080460723c */ /* 0x042fec0000001860 */
[----:B------:R-:W-:Y:S02]  /*5140*/  MUFU.EX2 R116, R116 ;  /* 0x0000007400747308 */ /* 0x000fe40000000800 */
[----:B------:R-:W-:Y:S01]  /*5150*/  HMMA.16816.F32 R92, R4, R10, R92 ;  /* 0x0000000a045c723c */ /* 0x000fe2000000185c */
[----:B------:R-:W1:Y:S05]  /*5160*/  LDSM.16.MT88.4 R8, [R138+0xa800] ;  /* 0x00a800008a08783b */ /* 0x000e6a0000004200 */
[----:B------:R-:W-:Y:S02]  /*5170*/  MUFU.EX2 R174, R174 ;  /* 0x000000ae00ae7308 */ /* 0x000fe40000000800 */
[C---:B------:R-:W-:Y:S08]  /*5180*/  HMMA.16816.F32 R80, R64.reuse, R76, RZ ;  /* 0x0000004c4050723c */ /* 0x040ff000000018ff */
[C---:B------:R-:W-:Y:S08]  /*5190*/  HMMA.16816.F32 R76, R64.reuse, R78, RZ ;  /* 0x0000004e404c723c */ /* 0x040ff000000018ff */
[C---:B------:R-:W-:Y:S08]  /*51a0*/  HMMA.16816.F32 R72, R64.reuse, R68, RZ ;  /* 0x000000444048723c */ /* 0x040ff000000018ff */
[C---:B------:R-:W-:Y:S08]  /*51b0*/  HMMA.16816.F32 R44, R64.reuse, R48, RZ ;  /* 0x00000030402c723c */ /* 0x040ff000000018ff */
[----:B------:R-:W-:Y:S08]  /*51c0*/  HMMA.16816.F32 R68, R64, R70, RZ ;  /* 0x000000464044723c */ /* 0x000ff000000018ff */
[C---:B-1----:R-:W-:Y:S08]  /*51d0*/  HMMA.16816.F32 R36, R4.reuse, R8, R36 ;  /* 0x000000080424723c */ /* 0x042ff00000001824 */
[----:B------:R-:W-:Y:S01]  /*51e0*/  HMMA.16816.F32 R40, R4, R10, R40 ;  /* 0x0000000a0428723c */ /* 0x000fe20000001828 */
[----:B------:R-:W1:Y:S07]  /*51f0*/  LDSM.16.MT88.4 R8, [R133+0xa800] ;  /* 0x00a800008508783b */ /* 0x000e6e0000004200 */
[C---:B------:R-:W-:Y:S08]  /*5200*/  HMMA.16816.F32 R48, R64.reuse, R50, RZ ;  /* 0x000000324030723c */ /* 0x040ff000000018ff */
[----:B------:R-:W-:Y:S08]  /*5210*/  HMMA.16816.F32 R60, R64, R12, RZ ;  /* 0x0000000c403c723c */ /* 0x000ff000000018ff */
[C---:B------:R-:W-:Y:S08]  /*5220*/  HMMA.16816.F32 R88, R4.reuse, R16, R88 ;  /* 0x000000100458723c */ /* 0x040ff00000001858 */
[----:B------:R-:W-:Y:S01]  /*5230*/  HMMA.16816.F32 R84, R4, R18, R84 ;  /* 0x000000120454723c */ /* 0x000fe20000001854 */
[----:B------:R-:W3:Y:S07]  /*5240*/  LDSM.16.MT88.4 R16, [R134+0xa800] ;  /* 0x00a800008610783b */ /* 0x000eee0000004200 */
[----:B------:R-:W-:Y:S01]  /*5250*/  HMMA.16816.F32 R64, R64, R14, RZ ;  /* 0x0000000e4040723c */ /* 0x000fe200000018ff */
[----:B------:R-:W4:Y:S07]  /*5260*/  LDSM.16.MT88.4 R12, [R132+0xa800] ;  /* 0x00a80000840c783b */ /* 0x000f2e0000004200 */
[C---:B-1----:R-:W-:Y:S08]  /*5270*/  HMMA.16816.F32 R52, R4.reuse, R8, R52 ;  /* 0x000000080434723c */ /* 0x042ff00000001834 */
[C---:B------:R-:W-:Y:S01]  /*5280*/  HMMA.16816.F32 R56, R4.reuse, R10, R56 ;  /* 0x0000000a0438723c */ /* 0x040fe20000001838 */
[----:B------:R-:W1:Y:S07]  /*5290*/  LDSM.16.MT88.4 R8, [R138+0x9000] ;  /* 0x009000008a08783b */ /* 0x000e6e0000004200 */
[C---:B------:R-:W-:Y:S01]  /*52a0*/  HMMA.16816.F32 R76, R4.reuse, R26, R76 ;  /* 0x0000001a044c723c */ /* 0x040fe2000000184c */
[-CC-:B------:R-:W-:Y:S01]  /*52b0*/  FFMA.FTZ R26, R131, R111.reuse, -R122.reuse ;  /* 0x0000006f831a7223 */ /* 0x180fe2000001087a */
[-C--:B------:R-:W-:Y:S01]  /*52c0*/  FFMA.FTZ R27, R167, R111.reuse, -R122 ;  /* 0x0000006fa71b7223 */ /* 0x080fe2000001087a */
[-C--:B------:R-:W-:Y:S01]  /*52d0*/  FFMA.FTZ R131, R177, R111.reuse, -R112 ;  /* 0x0000006fb1837223 */ /* 0x080fe20000010870 */
[-CC-:B------:R-:W-:Y:S01]  /*52e0*/  FFMA.FTZ R167, R114, R111.reuse, -R122.reuse ;  /* 0x0000006f72a77223 */ /* 0x180fe2000001087a */
[-C--:B------:R-:W-:Y:S01]  /*52f0*/  FFMA.FTZ R114, R117, R111.reuse, -R122 ;  /* 0x0000006f75727223 */ /* 0x080fe2000001087a */
[-CC-:B------:R-:W-:Y:S01]  /*5300*/  FFMA.FTZ R117, R119, R111.reuse, -R112.reuse ;  /* 0x0000006f77757223 */ /* 0x180fe20000010870 */
[----:B------:R-:W-:Y:S01]  /*5310*/  MUFU.EX2 R26, R26 ;  /* 0x0000001a001a7308 */ /* 0x000fe20000000800 */
[----:B------:R-:W-:Y:S01]  /*5320*/  HMMA.16816.F32 R80, R4, R24, R80 ;  /* 0x000000180450723c */ /* 0x000fe20000001850 */
[-CC-:B------:R-:W-:Y:S01]  /*5330*/  FFMA.FTZ R25, R175, R111.reuse, -R112.reuse ;  /* 0x0000006faf197223 */ /* 0x180fe20000010870 */
[-C--:B------:R-:W-:Y:S01]  /*5340*/  FFMA.FTZ R24, R173, R111.reuse, -R112 ;  /* 0x0000006fad187223 */ /* 0x080fe20000010870 */
[-C--:B------:R-:W-:Y:S01]  /*5350*/  FFMA.FTZ R175, R118, R111.reuse, -R122 ;  /* 0x0000006f76af7223 */ /* 0x080fe2000001087a */
[----:B------:R-:W-:-:S03]  /*5360*/  FFMA.FTZ R118, R129, R111, -R112 ;  /* 0x0000006f81767223 */ /* 0x000fc60000010870 */
[----:B------:R-:W5:Y:S01]  /*5370*/  MUFU.EX2 R27, R27 ;  /* 0x0000001b001b7308 */ /* 0x000f620000000800 */
[C---:B------:R-:W-:Y:S07]  /*5380*/  HMMA.16816.F32 R72, R4.reuse, R20, R72 ;  /* 0x000000140448723c */ /* 0x040fee0000001848 */
[----:B------:R-:W1:Y:S01]  /*5390*/  MUFU.EX2 R131, R131 ;  /* 0x0000008300837308 */ /* 0x000e620000000800 */
[C---:B------:R-:W-:Y:S01]  /*53a0*/  HMMA.16816.F32 R68, R4.reuse, R22, R68 ;  /* 0x000000160444723c */ /* 0x040fe20000001844 */
[----:B------:R-:W-:Y:S06]  /*53b0*/  LDSM.16.MT88.4 R20, [R133+0x9800] ;  /* 0x009800008514783b */ /* 0x000fec0000004200 */
[----:B------:R-:W-:Y:S01]  /*53c0*/  MUFU.EX2 R25, R25 ;  /* 0x0000001900197308 */ /* 0x000fe20000000800 */
[C---:B---3--:R-:W-:Y:S07]  /*53d0*/  HMMA.16816.F32 R44, R4.reuse, R16, R44 ;  /* 0x00000010042c723c */ /* 0x048fee000000182c */
[----:B------:R-:W3:Y:S01]  /*53e0*/  MUFU.EX2 R24, R24 ;  /* 0x0000001800187308 */ /* 0x000ee20000000800 */
[C---:B------:R-:W-:Y:S01]  /*53f0*/  HMMA.16816.F32 R48, R4.reuse, R18, R48 ;  /* 0x000000120430723c */ /* 0x040fe20000001830 */
[----:B------:R-:W3:Y:S06]  /*5400*/  LDSM.16.MT88.4 R16, [R134+0x9000] ;  /* 0x009000008610783b */ /* 0x000eec0000004200 */
[----:B------:R-:W3:Y:S01]  /*5410*/  MUFU.EX2 R167, R167 ;  /* 0x000000a700a77308 */ /* 0x000ee20000000800 */
[C---:B----4-:R-:W-:Y:S07]  /*5420*/  HMMA.16816.F32 R60, R4.reuse, R12, R60 ;  /* 0x0000000c043c723c */ /* 0x050fee000000183c */
[----:B------:R-:W-:Y:S01]  /*5430*/  MUFU.EX2 R114, R114 ;  /* 0x0000007200727308 */ /* 0x000fe20000000800 */
[----:B------:R-:W-:Y:S01]  /*5440*/  HMMA.16816.F32 R64, R4, R14, R64 ;  /* 0x0000000e0440723c */ /* 0x000fe20000001840 */
[----:B--2---:R-:W-:Y:S01]  /*5450*/  F2FP.F16.F32.PACK_AB R4, R128, R153 ;  /* 0x000000998004723e */ /* 0x004fe200000000ff */
[----:B------:R-:W2:Y:S01]  /*5460*/  LDSM.16.MT88.4 R12, [R132+0x9000] ;  /* 0x00900000840c783b */ /* 0x000ea20000004200 */
[----:B-----5:R-:W-:-:S02]  /*5470*/  F2FP.F16.F32.PACK_AB R6, R26, R27 ;  /* 0x0000001b1a06723e */ /* 0x020fc400000000ff */
[----:B-1----:R-:W-:Y:S02]  /*5480*/  F2FP.F16.F32.PACK_AB R5, R126, R131 ;  /* 0x000000837e05723e */ /* 0x002fe400000000ff */
[----:B---3--:R-:W-:Y:S01]  /*5490*/  F2FP.F16.F32.PACK_AB R7, R24, R25 ;  /* 0x000000191807723e */ /* 0x008fe200000000ff */
[----:B------:R-:W1:Y:S06]  /*54a0*/  MUFU.EX2 R175, R175 ;  /* 0x000000af00af7308 */ /* 0x000e6c0000000800 */
[C---:B------:R-:W-:Y:S02]  /*54b0*/  HMMA.16816.F32 R96, R4.reuse, R8, R96 ;  /* 0x000000080460723c */ /* 0x040fe40000001860 */
[----:B------:R-:W-:Y:S06]  /*54c0*/  MUFU.EX2 R118, R118 ;  /* 0x0000007600767308 */ /* 0x000fec0000000800 */
[C---:B------:R-:W-:Y:S01]  /*54d0*/  HMMA.16816.F32 R92, R4.reuse, R10, R92 ;  /* 0x0000000a045c723c */ /* 0x040fe2000000185c */
[----:B------:R-:W3:Y:S01]  /*54e0*/  LDSM.16.MT88.4 R8, [R133+0x9000] ;  /* 0x009000008508783b */ /* 0x000ee20000004200 */
[----:B------:R-:W4:Y:S06]  /*54f0*/  MUFU.EX2 R117, R117 ;  /* 0x0000007500757308 */ /* 0x000f2c0000000800 */
[C---:B------:R-:W-:Y:S02]  /*5500*/  HMMA.16816.F32 R88, R4.reuse, R16, R88 ;  /* 0x000000100458723c */ /* 0x040fe40000001858 */
[----:B------:R-:W5:Y:S06]  /*5510*/  MUFU.EX2 R111, R115 ;  /* 0x00000073006f7308 */ /* 0x000f6c0000000800 */
        /* <DEDUP_REMOVED lines=11> */
[C---:B--2---:R-:W-:Y:S08]  /*55d0*/  HMMA.16816.F32 R52, R4.reuse, R12, R52 ;  /* 0x0000000c0434723c */ /* 0x044ff00000001834 */
[C---:B------:R-:W-:Y:S01]  /*55e0*/  HMMA.16816.F32 R56, R4.reuse, R14, R56 ;  /* 0x0000000e0438723c */ /* 0x040fe20000001838 */
[----:B------:R-:W-:Y:S07]  /*55f0*/  LDSM.16.MT88.4 R12, [R138+0x9800] ;  /* 0x009800008a0c783b */ /* 0x000fee0000004200 */
[C---:B---3--:R-:W-:Y:S08]  /*5600*/  HMMA.16816.F32 R36, R4.reuse, R8, R36 ;  /* 0x000000080424723c */ /* 0x048ff00000001824 */
[C---:B------:R-:W-:Y:S01]  /*5610*/  HMMA.16816.F32 R40, R4.reuse, R10, R40 ;  /* 0x0000000a0428723c */ /* 0x040fe20000001828 */
[----:B------:R-:W1:Y:S07]  /*5620*/  LDSM.16.MT88.4 R8, [R132+0xb000] ;  /* 0x00b000008408783b */ /* 0x000e6e0000004200 */
[C---:B-1----:R-:W-:Y:S08]  /*5630*/  HMMA.16816.F32 R60, R4.reuse, R8, R60 ;  /* 0x00000008043c723c */ /* 0x042ff0000000183c */
[----:B------:R-:W-:Y:S01]  /*5640*/  HMMA.16816.F32 R64, R4, R10, R64 ;  /* 0x0000000a0440723c */ /* 0x000fe20000001840 */
[----:B------:R-:W1:Y:S01]  /*5650*/  LDSM.16.MT88.4 R8, [R134+0x9800] ;  /* 0x009800008608783b */ /* 0x000e620000004200 */
[----:B------:R-:W-:-:S02]  /*5660*/  F2FP.F16.F32.PACK_AB R4, R167, R116 ;  /* 0x00000074a704723e */ /* 0x000fc400000000ff */
[----:B------:R-:W-:Y:S02]  /*5670*/  F2FP.F16.F32.PACK_AB R6, R175, R114 ;  /* 0x00000072af06723e */ /* 0x000fe400000000ff */
[----:B----4-:R-:W-:Y:S02]  /*5680*/  F2FP.F16.F32.PACK_AB R5, R117, R118 ;  /* 0x000000767505723e */ /* 0x010fe400000000ff */
[----:B-----5:R-:W-:-:S07]  /*5690*/  F2FP.F16.F32.PACK_AB R7, R174, R111 ;  /* 0x0000006fae07723e */ /* 0x020fce00000000ff */
[C---:B------:R-:W-:Y:S08]  /*56a0*/  HMMA.16816.F32 R96, R4.reuse, R12, R96 ;  /* 0x0000000c0460723c */ /* 0x040ff00000001860 */
[C---:B------:R-:W-:Y:S01]  /*56b0*/  HMMA.16816.F32 R92, R4.reuse, R14, R92 ;  /* 0x0000000e045c723c */ /* 0x040fe2000000185c */
[----:B------:R-:W2:Y:S07]  /*56c0*/  LDSM.16.MT88.4 R12, [R132+0x9800] ;  /* 0x00980000840c783b */ /* 0x000eae0000004200 */
        /* <DEDUP_REMOVED lines=15> */
[C---:B------:R-:W-:Y:S08]  /*57c0*/  HMMA.16816.F32 R76, R4.reuse, R22, R76 ;  /* 0x00000016044c723c */ /* 0x040ff0000000184c */
[C---:B--2---:R-:W-:Y:S08]  /*57d0*/  HMMA.16816.F32 R72, R4.reuse, R12, R72 ;  /* 0x0000000c0448723c */ /* 0x044ff00000001848 */
[C---:B------:R-:W-:Y:S01]  /*57e0*/  HMMA.16816.F32 R68, R4.reuse, R14, R68 ;  /* 0x0000000e0444723c */ /* 0x040fe20000001844 */
[----:B------:R-:W2:Y:S07]  /*57f0*/  LDSM.16.MT88.4 R12, [R133+0xb800] ;  /* 0x00b80000850c783b */ /* 0x000eae0000004200 */
[C---:B------:R-:W-:Y:S08]  /*5800*/  HMMA.16816.F32 R48, R4.reuse, R18, R48 ;  /* 0x000000120430723c */ /* 0x040ff00000001830 */
        /* <DEDUP_REMOVED lines=8> */
[----:B------:R-:W-:-:S04]  /*5890*/  FADD.FTZ R126, R126, R131 ;  /* 0x000000837e7e7221 */ /* 0x000fc80000010000 */
[----:B------:R-:W-:-:S04]  /*58a0*/  FADD.FTZ R13, R25, R126 ;  /* 0x0000007e190d7221 */ /* 0x000fc80000010000 */
        /* <DEDUP_REMOVED lines=10> */
[----:B------:R-:W-:Y:S02]  /*5950*/  FADD.FTZ R174, R174, R111 ;  /* 0x0000006faeae7221 */ /* 0x000fe40000010000 */
[----:B------:R-:W-:-:S04]  /*5960*/  FADD.FTZ R114, R114, R167 ;  /* 0x000000a772727221 */ /* 0x000fc80000010000 */
        /* <DEDUP_REMOVED lines=9> */
[----:B------:R-:W-:Y:S02]  /*5a00*/  SHF.L.U32 R4, R127, 0x6, RZ ;  /* 0x000000067f047819 */ /* 0x000fe400000006ff */
        /* <DEDUP_REMOVED lines=15> */
[----:B------:R-:W-:Y:S02]  /*5b00*/  ISETP.GE.AND P1, PT, R4, RZ, PT ;  /* 0x000000ff0400720c */ /* 0x000fe40003f26270 */
[----:B------:R-:W-:Y:S01]  /*5b10*/  LOP3.LUT R4, RZ, R11, RZ, 0x33, !PT ;  /* 0x0000000bff047212 */ /* 0x000fe200078e33ff */
        /* <DEDUP_REMOVED lines=42> */
.L_x_10025:
        /* <DEDUP_REMOVED lines=8> */
.L_x_10026:
[----:B------:R-:W-:Y:S05]  /*5e40*/  BSYNC.RECONVERGENT B0 ;  /* 0x0000000000007941 */ /* 0x000fea0003800200 */
.L_x_10024:
[-C--:B------:R-:W-:Y:S01]  /*5e50*/  ISETP.GE.AND P2, PT, R164, R160.reuse, PT ;  /* 0x000000a0a400720c */ /* 0x080fe20003f46270 */
[C---:B------:R-:W-:Y:S01]  /*5e60*/  IMAD.SHL.U32 R4, R146.reuse, 0x20, RZ ;  /* 0x0000002092047824 */ /* 0x040fe200078e00ff */
[----:B------:R-:W-:Y:S01]  /*5e70*/  ISETP.GE.AND P1, PT, R149, R160, PT ;  /* 0x000000a09500720c */ /* 0x000fe20003f26270 */
[----:B------:R-:W-:Y:S01]  /*5e80*/  BSSY.RECONVERGENT B1, `(.L_x_10027) ;  /* 0x00001ae000017945 */ /* 0x000fe20003800200 */
[C---:B------:R-:W-:Y:S02]  /*5e90*/  LEA R6, P3, R146.reuse, R154, 0x5 ;  /* 0x0000009a92067211 */ /* 0x040fe400078628ff */
[C-C-:B------:R-:W-:Y:S02]  /*5ea0*/  SHF.L.U64.HI R5, R146.reuse, 0x5, R147.reuse ;  /* 0x0000000592057819 */ /* 0x140fe40000010293 */
[----:B------:R-:W-:Y:S02]  /*5eb0*/  LEA.HI.X R7, R146, R155, R147, 0x5, P3 ;  /* 0x0000009b92077211 */ /* 0x000fe400018f2c93 */
[----:B------:R-:W-:-:S03]  /*5ec0*/  IADD3 R8, P4, PT, R4, R6, RZ ;  /* 0x0000000604087210 */ /* 0x000fc60007f9e0ff */
[----:B------:R-:W-:Y:S01]  /*5ed0*/  @!PT LDS RZ, [RZ] ;  /* 0x00000000fffff984 */ /* 0x000fe20000000800 */
[----:B------:R-:W-:Y:S01]  /*5ee0*/  @!PT LDS RZ, [RZ] ;  /* 0x00000000fffff984 */ /* 0x000fe20000000800 */
[----:B------:R-:W-:Y:S01]  /*5ef0*/  @!PT LDS RZ, [RZ] ;  /* 0x00000000fffff984 */ /* 0x000fe20000000800 */
[----:B------:R-:W-:Y:S01]  /*5f00*/  @!P2 LDGSTS.E.BYPASS.LTC128B.128 [R159+0x8000], desc[UR4][R154.64] ;  /* 0x080000009a9fafae */ /* 0x000fe2000b981a04 */
[----:B------:R-:W-:Y:S01]  /*5f10*/  IADD3 R16, P3, PT, R8, R4, RZ ;  /* 0x0000000408107210 */ /* 0x000fe20007f7e0ff */
[----:B------:R-:W-:Y:S02]  /*5f20*/  IMAD.X R9, R5, 0x1, R7, P4 ;  /* 0x0000000105097824 */ /* 0x000fe400020e0607 */
[----:B------:R-:W-:Y:S02]  /*5f30*/  @P2 STS.128 [R159+0x8000], RZ ;  /* 0x008000ff9f002388 */ /* 0x000fe40000000c00 */
[----:B------:R-:W-:Y:S02]  /*5f40*/  IMAD.X R17, R9, 0x1, R5, P3 ;  /* 0x0000000109117824 */ /* 0x000fe400018e0605 */
        /* <DEDUP_REMOVED lines=37> */
[----:B------:R-:W1:Y:S04]  /*61a0*/  LDSM.16.M88.4 R28, [R142+0x4800] ;  /* 0x004800008e1c783b */ /* 0x000e680000000200 */
[----:B------:R-:W4:Y:S04]  /*61b0*/  LDSM.16.M88.4 R20, [R142+0x5000] ;  /* 0x005000008e14783b */ /* 0x000f280000000200 */
[----:B------:R-:W3:Y:S04]  /*61c0*/  LDSM.16.M88.4 R112, [R142+0x5800] ;  /* 0x005800008e70783b */ /* 0x000ee80000000200 */
[----:B------:R-:W-:Y:S04]  /*61d0*/  LDSM.16.M88.4 R104, [R141] ;  /* 0x000000008d68783b */ /* 0x000fe80000000200 */
[----:B------:R-:W5:Y:S04]  /*61e0*/  LDSM.16.M88.4 R108, [R137+0x4000] ;  /* 0x00400000896c783b */ /* 0x000f680000000200 */
[----:B------:R-:W5:Y:S04]  /*61f0*/  LDSM.16.M88.4 R116, [R137+0x4800] ;  /* 0x004800008974783b */ /* 0x000f680000000200 */
[----:B------:R-:W0:Y:S01]  /*6200*/  LDGDEPBAR ;  /* 0x00000000000079af */ /* 0x000e220000000000 */
[C---:B--2---:R-:W-:Y:S08]  /*6210*/  HMMA.16816.F32 R8, R12.reuse, R4, RZ ;  /* 0x000000040c08723c */ /* 0x044ff000000018ff */
[C---:B------:R-:W-:Y:S08]  /*6220*/  HMMA.16816.F32 R4, R12.reuse, R6, RZ ;  /* 0x000000060c04723c */ /* 0x040ff000000018ff */
[C---:B-1----:R-:W-:Y:S08]  /*6230*/  HMMA.16816.F32 R32, R12.reuse, R28, RZ ;  /* 0x0000001c0c20723c */ /* 0x042ff000000018ff */
[C---:B----4-:R-:W-:Y:S08]  /*6240*/  HMMA.16816.F32 R24, R12.reuse, R20, RZ ;  /* 0x000000140c18723c */ /* 0x050ff000000018ff */
[C---:B------:R-:W-:Y:S08]  /*6250*/  HMMA.16816.F32 R28, R12.reuse, R30, RZ ;  /* 0x0000001e0c1c723c */ /* 0x040ff000000018ff */
[C---:B------:R-:W-:Y:S08]  /*6260*/  HMMA.16816.F32 R20, R12.reuse, R22, RZ ;  /* 0x000000160c14723c */ /* 0x040ff000000018ff */
[C---:B---3--:R-:W-:Y:S08]  /*6270*/  HMMA.16816.F32 R16, R12.reuse, R112, RZ ;  /* 0x000000700c10723c */ /* 0x048ff000000018ff */
[----:B------:R-:W-:Y:S01]  /*6280*/  HMMA.16816.F32 R12, R12, R114, RZ ;  /* 0x000000720c0c723c */ /* 0x000fe200000018ff */
[----:B------:R-:W1:Y:S07]  /*6290*/  LDSM.16.M88.4 R112, [R137+0x5000] ;  /* 0x005000008970783b */ /* 0x000e6e0000000200 */
[C---:B-----5:R-:W-:Y:S08]  /*62a0*/  HMMA.16816.F32 R8, R104.reuse, R108, R8 ;  /* 0x0000006c6808723c */ /* 0x060ff00000001808 */
[C---:B------:R-:W-:Y:S01]  /*62b0*/  HMMA.16816.F32 R4, R104.reuse, R110, R4 ;  /* 0x0000006e6804723c */ /* 0x040fe20000001804 */
[----:B------:R-:W2:Y:S07]  /*62c0*/  LDSM.16.M88.4 R108, [R137+0x5800] ;  /* 0x00580000896c783b */ /* 0x000eae0000000200 */
[C---:B------:R-:W-:Y:S08]  /*62d0*/  HMMA.16816.F32 R32, R104.reuse, R116, R32 ;  /* 0x000000746820723c */ /* 0x040ff00000001820 */
[C---:B------:R-:W-:Y:S01]  /*62e0*/  HMMA.16816.F32 R28, R104.reuse, R118, R28 ;  /* 0x00000076681c723c */ /* 0x040fe2000000181c */
[----:B------:R-:W-:Y:S07]  /*62f0*/  LDSM.16.M88.4 R116, [R136+0x4000] ;  /* 0x004000008874783b */ /* 0x000fee0000000200 */
[C---:B-1----:R-:W-:Y:S08]  /*6300*/  HMMA.16816.F32 R24, R104.reuse, R112, R24 ;  /* 0x000000706818723c */ /* 0x042ff00000001818 */
[C---:B------:R-:W-:Y:S01]  /*6310*/  HMMA.16816.F32 R20, R104.reuse, R114, R20 ;  /* 0x000000726814723c */ /* 0x040fe20000001814 */
[----:B------:R-:W1:Y:S07]  /*6320*/  LDSM.16.M88.4 R112, [R140] ;  /* 0x000000008c70783b */ /* 0x000e6e0000000200 */
[C---:B--2---:R-:W-:Y:S08]  /*6330*/  HMMA.16816.F32 R16, R104.reuse, R108, R16 ;  /* 0x0000006c6810723c */ /* 0x044ff00000001810 */
[----:B------:R-:W-:Y:S01]  /*6340*/  HMMA.16816.F32 R12, R104, R110, R12 ;  /* 0x0000006e680c723c */ /* 0x000fe2000000180c */
[----:B------:R-:W2:Y:S04]  /*6350*/  LDSM.16.M88.4 R108, [R136+0x4800] ;  /* 0x00480000886c783b */ /* 0x000ea80000000200 */
[----:B------:R-:W3:Y:S03]  /*6360*/  LDSM.16.M88.4 R104, [R136+0x5000] ;  /* 0x005000008868783b */ /* 0x000ee60000000200 */
[C---:B-1----:R-:W-:Y:S08]  /*6370*/  HMMA.16816.F32 R8, R112.reuse, R116, R8 ;  /* 0x000000747008723c */ /* 0x042ff00000001808 */
[C---:B------:R-:W-:Y:S01]  /*6380*/  HMMA.16816.F32 R4, R112.reuse, R118, R4 ;  /* 0x000000767004723c */ /* 0x040fe20000001804 */
[----:B------:R-:W1:Y:S07]  /*6390*/  LDSM.16.M88.4 R116, [R136+0x5800] ;  /* 0x005800008874783b */ /* 0x000e6e0000000200 */
[C---:B--2---:R-:W-:Y:S08]  /*63a0*/  HMMA.16816.F32 R32, R112.reuse, R108, R32 ;  /* 0x0000006c7020723c */ /* 0x044ff00000001820 */
[C---:B------:R-:W-:Y:S01]  /*63b0*/  HMMA.16816.F32 R28, R112.reuse, R110, R28 ;  /* 0x0000006e701c723c */ /* 0x040fe2000000181c */
[----:B------:R-:W-:Y:S07]  /*63c0*/  LDSM.16.M88.4 R108, [R135+0x4000] ;  /* 0x00400000876c783b */ /* 0x000fee0000000200 */
[C---:B---3--:R-:W-:Y:S08]  /*63d0*/  HMMA.16816.F32 R24, R112.reuse, R104, R24 ;  /* 0x000000687018723c */ /* 0x048ff00000001818 */
[C---:B------:R-:W-:Y:S01]  /*63e0*/  HMMA.16816.F32 R20, R112.reuse, R106, R20 ;  /* 0x0000006a7014723c */ /* 0x040fe20000001814 */
[----:B------:R-:W2:Y:S07]  /*63f0*/  LDSM.16.M88.4 R104, [R139] ;  /* 0x000000008b68783b */ /* 0x000eae0000000200 */
[C---:B-1----:R-:W-:Y:S08]  /*6400*/  HMMA.16816.F32 R16, R112.reuse, R116, R16 ;  /* 0x000000747010723c */ /* 0x042ff00000001810 */
[----:B------:R-:W-:Y:S01]  /*6410*/  HMMA.16816.F32 R12, R112, R118, R12 ;  /* 0x00000076700c723c */ /* 0x000fe2000000180c */
[----:B------:R-:W1:Y:S04]  /*6420*/  LDSM.16.M88.4 R116, [R135+0x4800] ;  /* 0x004800008774783b */ /* 0x000e680000000200 */
[----:B------:R-:W3:Y:S03]  /*6430*/  LDSM.16.M88.4 R112, [R135+0x5000] ;  /* 0x005000008770783b */ /* 0x000ee60000000200 */
        /* <DEDUP_REMOVED lines=21> */
[----:B------:R-:W2:Y:S07]  /*6590*/  LDSM.16.M88.4 R104, [R141+0x2000] ;  /* 0x002000008d68783b */ /* 0x000eae0000000200 */
        /* <DEDUP_REMOVED lines=12> */
[----:B------:R-:W-:Y:S07]  /*6660*/  LDSM.16.M88.4 R112, [R136+0x6800] ;  /* 0x006800008870783b */ /* 0x000fee0000000200 */
[C---:B--2---:R-:W-:Y:S08]  /*6670*/  HMMA.16816.F32 R16, R104.reuse, R108, R16 ;  /* 0x0000006c6810723c */ /* 0x044ff00000001810 */
[----:B------:R-:W-:Y:S01]  /*6680*/  HMMA.16816.F32 R12, R104, R110, R12 ;  /* 0x0000006e680c723c */ /* 0x000fe2000000180c */
[----:B------:R-:W1:Y:S04]  /*6690*/  LDSM.16.M88.4 R108, [R140+0x2000] ;  /* 0x002000008c6c783b */ /* 0x000e680000000200 */
[----:B------:R-:W2:Y:S03]  /*66a0*/  LDSM.16.M88.4 R104, [R136+0x7000] ;  /* 0x007000008868783b */ /* 0x000ea60000000200 */
        /* <DEDUP_REMOVED lines=8> */
[----:B------:R-:W2:Y:S07]  /*6730*/  LDSM.16.M88.4 R112, [R136+0x7800] ;  /* 0x007800008870783b */ /* 0x000eae0000000200 */
[C---:B-1----:R-:W-:Y:S08]  /*6740*/  HMMA.16816.F32 R8, R116.reuse, R104, R8 ;  /* 0x000000687408723c */ /* 0x042ff00000001808 */
[----:B------:R-:W-:Y:S01]  /*6750*/  HMMA.16816.F32 R4, R116, R106, R4 ;  /* 0x0000006a7404723c */ /* 0x000fe20000001804 */
[----:B------:R-:W1:Y:S07]  /*6760*/  LDSM.16.M88.4 R104, [R135+0x7800] ;  /* 0x007800008768783b */ /* 0x000e6e0000000200 */
[C---:B--2---:R-:W-:Y:S08]  /*6770*/  HMMA.16816.F32 R16, R108.reuse, R112, R16 ;  /* 0x000000706c10723c */ /* 0x044ff00000001810 */
[----:B------:R-:W-:Y:S01]  /*6780*/  HMMA.16816.F32 R12, R108, R114, R12 ;  /* 0x000000726c0c723c */ /* 0x000fe2000000180c */
[----:B------:R-:W2:Y:S04]  /*6790*/  LDSM.16.M88.4 R108, [R135+0x7000] ;  /* 0x00700000876c783b */ /* 0x000ea80000000200 */
[----:B------:R-:W3:Y:S01]  /*67a0*/  LDSM.16.M88.4 R112, [R135+0x6800] ;  /* 0x006800008770783b */ /* 0x000ee20000000200 */
[----:B------:R-:W-:-:S06]  /*67b0*/  DEPBAR.LE SB0, 0x0 ;  /* 0x000080000000791a */ /* 0x000fcc0000000000 */
[----:B-1----:R-:W-:Y:S01]  /*67c0*/  HMMA.16816.F32 R16, R116, R104, R16 ;  /* 0x000000687410723c */ /* 0x002fe20000001810 */
[----:B------:R-:W-:-:S04]  /*67d0*/  IMAD R104, R123, 0x40, R120 ;  /* 0x000000407b687824 */ /* 0x000fc800078e0278 */
[----:B------:R-:W-:-:S03]  /*67e0*/  VIADD R103, R104, 0xffffff80 ;  /* 0xffffff8068677836 */ /* 0x000fc60000000000 */
[C---:B------:R-:W-:Y:S01]  /*67f0*/  HMMA.16816.F32 R12, R116.reuse, R106, R12 ;  /* 0x0000006a740c723c */ /* 0x040fe2000000180c */
[----:B------:R-:W-:Y:S01]  /*6800*/  VIADD R106, R104, 0xffffff81 ;  /* 0xffffff81686a7836 */ /* 0x000fe20000000000 */
[-C--:B------:R-:W-:Y:S02]  /*6810*/  ISETP.GT.AND P4, PT, R121, R103.reuse, PT ;  /* 0x000000677900720c */ /* 0x080fe40003f84270 */
[C---:B------:R-:W-:Y:S02]  /*6820*/  ISETP.GE.AND P3, PT, R103.reuse, R166, PT ;  /* 0x000000a66700720c */ /* 0x040fe40003f66270 */
[----:B------:R-:W-:Y:S01]  /*6830*/  FSEL R8, R8, -INF , !P4 ;  /* 0xff80000008087808 */ /* 0x000fe20006000000 */
[----:B------:R-:W-:Y:S01]  /*6840*/  BAR.SYNC.DEFER_BLOCKING 0x0 ;  /* 0x0000000000007b1d */ /* 0x000fe20000010000 */
[----:B------:R-:W-:Y:S01]  /*6850*/  ISETP.GT.AND P5, PT, R102, R103, PT ;  /* 0x000000676600720c */ /* 0x000fe20003fa4270 */
[----:B--2---:R-:W-:Y:S01]  /*6860*/  HMMA.16816.F32 R24, R116, R108, R24 ;  /* 0x0000006c7418723c */ /* 0x004fe20000001818 */
[----:B------:R-:W-:-:S02]  /*6870*/  ISETP.GE.AND P6, PT, R103, R163, PT ;  /* 0x000000a36700720c */ /* 0x000fc40003fc6270 */
[-C--:B------:R-:W-:Y:S02]  /*6880*/  ISETP.GT.AND P4, PT, R121, R106.reuse, PT ;  /* 0x0000006a7900720c */ /* 0x080fe40003f84270 */
[----:B------:R-:W-:Y:S01]  /*6890*/  FSEL R103, R8, -INF , !P3 ;  /* 0xff80000008677808 */ /* 0x000fe20005800000 */
[----:B------:R-:W-:Y:S01]  /*68a0*/  VIADD R8, R104, 0xffffff88 ;  /* 0xffffff8868087836 */ /* 0x000fe20000000000 */
[----:B------:R-:W-:Y:S01]  /*68b0*/  FSEL R105, R10, -INF , !P5 ;  /* 0xff8000000a697808 */ /* 0x000fe20006800000 */
[----:B---3--:R-:W-:Y:S01]  /*68c0*/  HMMA.16816.F32 R32, R116, R112, R32 ;  /* 0x000000707420723c */ /* 0x008fe20000001820 */
[----:B------:R-:W-:Y:S01]  /*68d0*/  ISETP.GT.AND P5, PT, R102, R106, PT ;  /* 0x0000006a6600720c */ /* 0x000fe20003fa4270 */
[----:B------:R-:W-:Y:S01]  /*68e0*/  VIADD R10, R104, 0xffffff89 ;  /* 0xffffff89680a7836 */ /* 0x000fe20000000000 */
[----:B------:R-:W-:Y:S02]  /*68f0*/  FSEL R109, R9, -INF , !P4 ;  /* 0xff800000096d7808 */ /* 0x000fe40006000000 */
[----:B------:R-:W-:-:S02]  /*6900*/  FSEL R9, R11, -INF , !P5 ;  /* 0xff8000000b097808 */ /* 0x000fc40006800000 */
[----:B------:R-:W-:Y:S01]  /*6910*/  ISETP.GT.AND P5, PT, R121, R8, PT ;  /* 0x000000087900720c */ /* 0x000fe20003fa4270 */
[C---:B------:R-:W-:Y:S01]  /*6920*/  HMMA.16816.F32 R20, R116.reuse, R110, R20 ;  /* 0x0000006e7414723c */ /* 0x040fe20000001814 */
[C---:B------:R-:W-:Y:S02]  /*6930*/  ISETP.GE.AND P3, PT, R106.reuse, R166, PT ;  /* 0x000000a66a00720c */ /* 0x040fe40003f66270 */
[----:B------:R-:W-:Y:S02]  /*6940*/  ISETP.GE.AND P4, PT, R106, R163, PT ;  /* 0x000000a36a00720c */ /* 0x000fe40003f86270 */
[----:B------:R-:W-:Y:S02]  /*6950*/  FSEL R4, R4, -INF , !P5 ;  /* 0xff80000004047808 */ /* 0x000fe40006800000 */
[----:B------:R-:W-:Y:S01]  /*6960*/  ISETP.GT.AND P5, PT, R102, R8, PT ;  /* 0x000000086600720c */ /* 0x000fe20003fa4270 */
[----:B------:R-:W-:Y:S01]  /*6970*/  HMMA.16816.F32 R28, R116, R114, R28 ;  /* 0x00000072741c723c */ /* 0x000fe2000000181c */
[----:B------:R-:W-:-:S02]  /*6980*/  FSEL R11, R105, -INF , !P6 ;  /* 0xff800000690b7808 */ /* 0x000fc40007000000 */
[----:B------:R-:W-:Y:S02]  /*6990*/  FSEL R109, R109, -INF , !P3 ;  /* 0xff8000006d6d7808 */ /* 0x000fe40005800000 */
[C---:B------:R-:W-:Y:S02]  /*69a0*/  ISETP.GE.AND P3, PT, R8.reuse, R166, PT ;  /* 0x000000a60800720c */ /* 0x040fe40003f66270 */
[----:B------:R-:W-:Y:S02]  /*69b0*/  ISETP.GE.AND P6, PT, R8, R163, PT ;  /* 0x000000a30800720c */ /* 0x000fe40003fc6270 */
[----:B------:R-:W-:Y:S02]  /*69c0*/  FSEL R9, R9, -INF , !P4 ;  /* 0xff80000009097808 */ /* 0x000fe40006000000 */
[-C--:B------:R-:W-:Y:S02]  /*69d0*/  ISETP.GT.AND P4, PT, R121, R10.reuse, PT ;  /* 0x0000000a7900720c */ /* 0x080fe40003f84270 */
[----:B------:R-:W-:Y:S01]  /*69e0*/  FSEL R8, R6, -INF , !P5 ;  /* 0xff80000006087808 */ /* 0x000fe20006800000 */
[----:B------:R-:W-:Y:S01]  /*69f0*/  VIADD R6, R104, 0xffffff90 ;  /* 0xffffff9068067836 */ /* 0x000fe20000000000 */
[----:B------:R-:W-:-:S02]  /*6a00*/  ISETP.GT.AND P5, PT, R102, R10, PT ;  /* 0x0000000a6600720c */ /* 0x000fc40003fa4270 */
[----:B------:R-:W-:Y:S02]  /*6a10*/  FSEL R111, R5, -INF , !P4 ;  /* 0xff800000056f7808 */ /* 0x000fe40006000000 */
[----:B------:R-:W-:Y:S02]  /*6a20*/  FSEL R5, R7, -INF , !P5 ;  /* 0xff80000007057808 */ /* 0x000fe40006800000 */
[----:B------:R-:W-:Y:S02]  /*6a30*/  ISETP.GT.AND P5, PT, R121, R6, PT ;  /* 0x000000067900720c */ /* 0x000fe40003fa4270 */
[----:B------:R-:W-:Y:S01]  /*6a40*/  FSEL R107, R4, -INF , !P3 ;  /* 0xff800000046b7808 */ /* 0x000fe20005800000 */
[----:B------:R-:W-:Y:S01]  /*6a50*/  VIADD R4, R104, 0xffffff91 ;  /* 0xffffff9168047836 */ /* 0x000fe20000000000 */
[----:B------:R-:W-:Y:S02]  /*6a60*/  ISETP.GE.AND P3, PT, R10, R166, PT ;  /* 0x000000a60a00720c */ /* 0x000fe40003f66270 */
[----:B------:R-:W-:-:S02]  /*6a70*/  FSEL R32, R32, -INF , !P5 ;  /* 0xff80000020207808 */ /* 0x000fc40006800000 */
[----:B------:R-:W-:Y:S02]  /*6a80*/  ISETP.GT.AND P5, PT, R102, R6, PT ;  /* 0x000000066600720c */ /* 0x000fe40003fa4270 */
[----:B------:R-:W-:Y:S02]  /*6a90*/  FSEL R7, R8, -INF , !P6 ;  /* 0xff80000008077808 */ /* 0x000fe40007000000 */
[----:B------:R-:W-:Y:S02]  /*6aa0*/  FSEL R111, R111, -INF , !P3 ;  /* 0xff8000006f6f7808 */ /* 0x000fe40005800000 */
[-C--:B------:R-:W-:Y:S02]  /*6ab0*/  ISETP.GE.AND P4, PT, R10, R163.reuse, PT ;  /* 0x000000a30a00720c */ /* 0x080fe40003f86270 */
[C---:B------:R-:W-:Y:S02]  /*6ac0*/  ISETP.GE.AND P3, PT, R6.reuse, R166, PT ;  /* 0x000000a60600720c */ /* 0x040fe40003f66270 */
[----:B------:R-:W-:Y:S01]  /*6ad0*/  ISETP.GE.AND P6, PT, R6, R163, PT ;  /* 0x000000a30600720c */ /* 0x000fe20003fc6270 */
[----:B------:R-:W-:Y:S01]  /*6ae0*/  VIADD R6, R104, 0xffffff98 ;  /* 0xffffff9868067836 */ /* 0x000fe20000000000 */
[----:B------:R-:W-:-:S02]  /*6af0*/  FSEL R34, R34, -INF , !P5 ;  /* 0xff80000022227808 */ /* 0x000fc40006800000 */
[-C--:B------:R-:W-:Y:S02]  /*6b00*/  ISETP.GT.AND P5, PT, R102, R4.reuse, PT ;  /* 0x000000046600720c */ /* 0x080fe40003fa4270 */
[----:B------:R-:W-:Y:S02]  /*6b10*/  FSEL R5, R5, -INF , !P4 ;  /* 0xff80000005057808 */ /* 0x000fe40006000000 */
[----:B------:R-:W-:Y:S02]  /*6b20*/  ISETP.GT.AND P4, PT, R121, R4, PT ;  /* 0x000000047900720c */ /* 0x000fe40003f84270 */
[----:B------:R-:W-:Y:S02]  /*6b30*/  FSEL R35, R35, -INF , !P5 ;  /* 0xff80000023237808 */ /* 0x000fe40006800000 */
[----:B------:R-:W-:Y:S02]  /*6b40*/  ISETP.GT.AND P5, PT, R121, R6, PT ;  /* 0x000000067900720c */ /* 0x000fe40003fa4270 */
[----:B------:R-:W-:-:S02]  /*6b50*/  FSEL R129, R32, -INF , !P3 ;  /* 0xff80000020817808 */ /* 0x000fc40005800000 */
[----:B------:R-:W-:Y:S02]  /*6b60*/  FSEL R33, R33, -INF , !P4 ;  /* 0xff80000021217808 */ /* 0x000fe40006000000 */
[C---:B------:R-:W-:Y:S02]  /*6b70*/  ISETP.GE.AND P3, PT, R4.reuse, R166, PT ;  /* 0x000000a60400720c */ /* 0x040fe40003f66270 */
[----:B------:R-:W-:Y:S01]  /*6b80*/  ISETP.GE.AND P4, PT, R4, R163, PT ;  /* 0x000000a30400720c */ /* 0x000fe20003f86270 */
[----:B------:R-:W-:Y:S01]  /*6b90*/  VIADD R4, R104, 0xffffff99 ;  /* 0xffffff9968047836 */ /* 0x000fe20000000000 */
        /* <DEDUP_REMOVED lines=10> */
[----:B------:R-:W-:Y:S02]  /*6c40*/  ISETP.GT.AND P4, PT, R121, R4, PT ;  /* 0x000000047900720c */ /* 0x000fe40003f84270 */
[----:B------:R-:W-:Y:S02]  /*6c50*/  FSEL R31, R31, -INF , !P5 ;  /* 0xff8000001f1f7808 */ /* 0x000fe40006800000 */
[----:B------:R-:W-:Y:S02]  /*6c60*/  ISETP.GT.AND P5, PT, R121, R6, PT ;  /* 0x000000067900720c */ /* 0x000fe40003fa4270 */
[----:B------:R-:W-:Y:S02]  /*6c70*/  FSEL R193, R28, -INF , !P3 ;  /* 0xff8000001cc17808 */ /* 0x000fe40005800000 */
[----:B------:R-:W-:Y:S02]  /*6c80*/  FSEL R29, R29, -INF , !P4 ;  /* 0xff8000001d1d7808 */ /* 0x000fe40006000000 */
[----:B------:R-:W-:-:S02]  /*6c90*/  ISETP.GE.AND P3, PT, R4, R166, PT ;  /* 0x000000a60400720c */ /* 0x000fc40003f66270 */
[----:B------:R-:W-:Y:S01]  /*6ca0*/  ISETP.GE.AND P4, PT, R4, R163, PT ;  /* 0x000000a30400720c */ /* 0x000fe20003f86270 */
[----:B------:R-:W-:Y:S01]  /*6cb0*/  VIADD R4, R104, 0xffffffa1 ;  /* 0xffffffa168047836 */ /* 0x000fe20000000000 */
        /* <DEDUP_REMOVED lines=8> */
[-C--:B------:R-:W-:Y:S02]  /*6d40*/  ISETP.GT.AND P5, PT, R102, R4.reuse, PT ;  /* 0x000000046600720c */ /* 0x080fe40003fa4270 */
[----:B------:R-:W-:Y:S02]  /*6d50*/  FSEL R189, R31, -INF , !P4 ;  /* 0xff8000001fbd7808 */ /* 0x000fe40006000000 */
[----:B------:R-:W-:Y:S02]  /*6d60*/  ISETP.GT.AND P4, PT, R121, R4, PT ;  /* 0x000000047900720c */ /* 0x000fe40003f84270 */
[----:B------:R-:W-:-:S02]  /*6d70*/  FSEL R27, R27, -INF , !P5 ;  /* 0xff8000001b1b7808 */ /* 0x000fc40006800000 */
        /* <DEDUP_REMOVED lines=9> */
[----:B------:R-:W-:Y:S02]  /*6e10*/  FSEL R177, R25, -INF , !P3 ;  /* 0xff80000019b17808 */ /* 0x000fe40005800000 */
[----:B------:R-:W-:Y:S02]  /*6e20*/  FSEL R181, R27, -INF , !P4 ;  /* 0xff8000001bb57808 */ /* 0x000fe40006000000 */
[C---:B------:R-:W-:Y:S02]  /*6e30*/  ISETP.GE.AND P3, PT, R6.reuse, R166, PT ;  /* 0x000000a60600720c */ /* 0x040fe40003f66270 */
[----:B------:R-:W-:Y:S01]  /*6e40*/  ISETP.GE.AND P6, PT, R6, R163, PT ;  /* 0x000000a30600720c */ /* 0x000fe20003fc6270 */
[----:B------:R-:W-:Y:S01]  /*6e50*/  VIADD R6, R104, 0xffffffb0 ;  /* 0xffffffb068067836 */ /* 0x000fe20000000000 */
        /* <DEDUP_REMOVED lines=13> */
[----:B------:R-:W-:Y:S02]  /*6f30*/  ISETP.GE.AND P3, PT, R6, R166, PT ;  /* 0x000000a60600720c */ /* 0x000fe40003f66270 */
[----:B------:R-:W-:-:S02]  /*6f40*/  ISETP.GT.AND P5, PT, R102, R6, PT ;  /* 0x000000066600720c */ /* 0x000fc40003fa4270 */
[----:B------:R-:W-:Y:S02]  /*6f50*/  ISETP.GT.AND P4, PT, R121, R4, PT ;  /* 0x000000047900720c */ /* 0x000fe40003f84270 */
        /* <DEDUP_REMOVED lines=8> */
[----:B------:R-:W-:Y:S01]  /*6fe0*/  VIADD R104, R104, 0xffffffb9 ;  /* 0xffffffb968687836 */ /* 0x000fe20000000000 */
[----:B------:R-:W-:Y:S02]  /*6ff0*/  FSEL R185, R22, -INF , !P6 ;  /* 0xff80000016b97808 */ /* 0x000fe40007000000 */
[----:B------:R-:W-:Y:S02]  /*7000*/  ISETP.GT.AND P3, PT, R102, R4, PT ;  /* 0x000000046600720c */ /* 0x000fe40003f64270 */
[----:B------:R-:W-:Y:S02]  /*7010*/  FSEL R19, R19, -INF , !P5 ;  /* 0xff80000013137808 */ /* 0x000fe40006800000 */
[----:B------:R-:W-:-:S02]  /*7020*/  FSEL R14, R14, -INF , !P3 ;  /* 0xff8000000e0e7808 */ /* 0x000fc40005800000 */
[----:B------:R-:W-:Y:S02]  /*7030*/  ISETP.GT.AND P3, PT, R121, R104, PT ;  /* 0x000000687900720c */ /* 0x000fe40003f64270 */
[----:B------:R-:W-:Y:S02]  /*7040*/  ISETP.GE.AND P6, PT, R6, R163, PT ;  /* 0x000000a30600720c */ /* 0x000fe40003fc6270 */
[----:B------:R-:W-:Y:S02]  /*7050*/  FSEL R13, R13, -INF , !P3 ;  /* 0xff8000000d0d7808 */ /* 0x000fe40005800000 */
[----:B------:R-:W-:Y:S02]  /*7060*/  ISETP.GT.U32.AND P3, PT, R127, R150, PT ;  /* 0x000000967f00720c */ /* 0x000fe40003f64070 */
[----:B------:R-:W-:Y:S02]  /*7070*/  ISETP.GT.AND P5, PT, R121, R4, PT ;  /* 0x000000047900720c */ /* 0x000fe40003fa4270 */
[----:B------:R-:W-:-:S02]  /*7080*/  FSEL R110, R18, -INF , !P6 ;  /* 0xff800000126e7808 */ /* 0x000fc40007000000 */
[----:B------:R-:W-:Y:S02]  /*7090*/  FSEL R12, R12, -INF , !P5 ;  /* 0xff8000000c0c7808 */ /* 0x000fe40006800000 */
[C---:B------:R-:W-:Y:S02]  /*70a0*/  ISETP.GE.AND P6, PT, R4.reuse, R166, PT ;  /* 0x000000a60400720c */ /* 0x040fe40003fc6270 */
[----:B------:R-:W-:Y:S02]  /*70b0*/  FSEL R113, R19, -INF , !P4 ;  /* 0xff80000013717808 */ /* 0x000fe40006000000 */
[----:B------:R-:W-:Y:S02]  /*70c0*/  ISETP.GE.AND P5, PT, R4, R163, PT ;  /* 0x000000a30400720c */ /* 0x000fe40003fa6270 */
[----:B------:R-:W-:Y:S02]  /*70d0*/  ISETP.GT.AND P4, PT, R102, R104, PT ;  /* 0x000000686600720c */ /* 0x000fe40003f84270 */
[----:B------:R-:W-:-:S02]  /*70e0*/  FSEL R122, R12, -INF , !P6 ;  /* 0xff8000000c7a7808 */ /* 0x000fc40007000000 */
[----:B------:R-:W-:Y:S02]  /*70f0*/  FSEL R112, R14, -INF , !P5 ;  /* 0xff8000000e707808 */ /* 0x000fe40006800000 */
[C---:B------:R-:W-:Y:S02]  /*7100*/  ISETP.GE.AND P6, PT, R104.reuse, R166, PT ;  /* 0x000000a66800720c */ /* 0x040fe40003fc6270 */
[----:B------:R-:W-:Y:S02]  /*7110*/  ISETP.GE.AND P5, PT, R104, R163, PT ;  /* 0x000000a36800720c */ /* 0x000fe40003fa6270 */
[----:B------:R-:W-:Y:S02]  /*7120*/  FSEL R15, R15, -INF , !P4 ;  /* 0xff8000000f0f7808 */ /* 0x000fe40006000000 */
[----:B------:R-:W-:Y:S02]  /*7130*/  FSEL R119, R13, -INF , !P6 ;  /* 0xff8000000d777808 */ /* 0x000fe40007000000 */
[----:B------:R-:W-:Y:S01]  /*7140*/  FSEL R115, R15, -INF , !P5 ;  /* 0xff8000000f737808 */ /* 0x000fe20006800000 */
[----:B------:R-:W-:Y:S05]  /*7150*/  @!P3 BRA `(.L_x_10028) ;  /* 0x000000080000b947 */ /* 0x000fea0003800000 */
[----:B------:R-:W-:Y:S04]  /*7160*/  BSSY.RECONVERGENT B0, `(.L_x_10029) ;  /* 0x0000048000007945 */ /* 0x000fe80003800200 */
[----:B------:R-:W-:Y:S05]  /*7170*/  @!P0 BRA `(.L_x_10030) ;  /* 0x0000000000f88947 */ /* 0x000fea0003800000 */
[----:B------:R-:W2:Y:S01]  /*7180*/  LD.E R6, desc[UR4][R2.64+0x170] ;  /* 0x0001700402067980 */ /* 0x000ea2000c101900 */
[----:B------:R-:W-:-:S03]  /*7190*/  IADD3 R101, PT, PT, R101, -0x80, RZ ;  /* 0xffffff8065657810 */ /* 0x000fc60007ffe0ff */
[----:B------:R-:W3:Y:S01]  /*71a0*/  LD.E.64 R18, desc[UR4][R2.64+0x20] ;  /* 0x0000200402127980 */ /* 0x000ee2000c101b00 */
[-C--:B--2---:R-:W-:Y:S02]  /*71b0*/  IABS R4, R6.reuse ;  /* 0x0000000600047213 */ /* 0x084fe40000000000 */
[----:B------:R-:W-:Y:S02]  /*71c0*/  IABS R15, R6 ;  /* 0x00000006000f7213 */ /* 0x000fe40000000000 */
[----:B------:R-:W1:Y:S02]  /*71d0*/  I2F.RP R10, R4 ;  /* 0x00000004000a7306 */ /* 0x000e640000209400 */
[----:B------:R-:W-:-:S06]  /*71e0*/  IADD3 R15, PT, PT, RZ, -R15, RZ ;  /* 0x8000000fff0f7210 */ /* 0x000fcc0007ffe0ff */
        /* <DEDUP_REMOVED lines=8> */
[----:B------:R-:W-:-:S04]  /*7270*/  IMAD.HI.U32 R17, R13, R17, R12 ;  /* 0x000000110d117227 */ /* 0x000fc800078e000c */
[----:B------:R-:W-:Y:S02]  /*7280*/  IMAD.SHL.U32 R13, R127, 0x40, RZ ;  /* 0x000000407f0d7824 */ /* 0x000fe400078e00ff */
[----:B------:R-:W-:-:S03]  /*7290*/  IMAD.HI.U32 R12, R17, R8, RZ ;  /* 0x00000008110c7227 */ /* 0x000fc600078e00ff */
[----:B------:R-:W-:Y:S02]  /*72a0*/  IABS R10, R13 ;  /* 0x0000000d000a7213 */ /* 0x000fe40000000000 */
[----:B------:R-:W-:-:S03]  /*72b0*/  LOP3.LUT R13, R13, R6, RZ, 0x3c, !PT ;  /* 0x000000060d0d7212 */ /* 0x000fc600078e3cff */
        /* <DEDUP_REMOVED lines=29> */
[----:B--2---:R-:W-:-:S04]  /*7490*/  IMAD R6, R17, R8, RZ ;  /* 0x0000000811067224 */ /* 0x004fc800078e02ff */
[C---:B------:R-:W-:Y:S02]  /*74a0*/  IMAD R6, R16.reuse, R15, R6 ;  /* 0x0000000f10067224 */ /* 0x040fe400078e0206 */
[----:B------:R-:W-:-:S04]  /*74b0*/  IMAD.WIDE.U32 R16, R16, R8, RZ ;  /* 0x0000000810107225 */ /* 0x000fc800078e00ff */
        /* <DEDUP_REMOVED lines=10> */
.L_x_10030:
        /* <DEDUP_REMOVED lines=8> */
.L_x_10031:
[----:B------:R-:W-:Y:S05]  /*75e0*/  BSYNC.RECONVERGENT B0 ;  /* 0x0000000000007941 */ /* 0x000fea0003800200 */
.L_x_10029:
[C---:B------:R-:W-:Y:S01]  /*75f0*/  IMAD.SHL.U32 R4, R144.reuse, 0x20, RZ ;  /* 0x0000002090047824 */ /* 0x040fe200078e00ff */
[C---:B------:R-:W-:Y:S01]  /*7600*/  LEA R16, P0, R144.reuse, R152, 0x5 ;  /* 0x0000009890107211 */ /* 0x040fe200078028ff */
[----:B------:R-:W-:Y:S01]  /*7610*/  @!P2 IMAD.MOV.U32 R12, RZ, RZ, R152 ;  /* 0x000000ffff0ca224 */ /* 0x000fe200078e0098 */
[----:B------:R-:W-:Y:S01]  /*7620*/  SHF.L.U64.HI R6, R144, 0x5, R145 ;  /* 0x0000000590067819 */ /* 0x000fe20000010291 */
[----:B------:R-:W-:Y:S01]  /*7630*/  @!P2 IMAD.MOV.U32 R13, RZ, RZ, R151 ;  /* 0x000000ffff0da224 */ /* 0x000fe200078e0097 */
[----:B------:R-:W-:Y:S02]  /*7640*/  IADD3 R14, P4, PT, R4, R16, RZ ;  /* 0x00000010040e7210 */ /* 0x000fe40007f9e0ff */
[----:B------:R-:W-:Y:S02]  /*7650*/  LEA.HI.X R17, R144, R151, R145, 0x5, P0 ;  /* 0x0000009790117211 */ /* 0x000fe400000f2c91 */
[----:B------:R-:W-:Y:S01]  /*7660*/  @!PT LDS RZ, [RZ] ;  /* 0x00000000fffff984 */ /* 0x000fe20000000800 */
[----:B------:R-:W-:Y:S01]  /*7670*/  @!PT LDS RZ, [RZ] ;  /* 0x00000000fffff984 */ /* 0x000fe20000000800 */
[----:B------:R-:W-:Y:S01]  /*7680*/  @!PT LDS RZ, [RZ] ;  /* 0x00000000fffff984 */ /* 0x000fe20000000800 */
[----:B------:R1:W-:Y:S01]  /*7690*/  @!P2 LDGSTS.E.BYPASS.LTC128B.128 [R159+0x4000], desc[UR4][R12.64] ;  /* 0x040000000c9fafae */ /* 0x0003e2000b981a04 */
[----:B------:R-:W-:-:S02]  /*76a0*/  IADD3 R18, P0, PT, R14, R4, RZ ;  /* 0x000000040e127210 */ /* 0x000fc40007f1e0ff */
[----:B------:R-:W-:Y:S01]  /*76b0*/  IMAD.X R15, R6, 0x1, R17, P4 ;  /* 0x00000001060f7824 */ /* 0x000fe200020e0611 */
[----:B------:R2:W-:Y:S04]  /*76c0*/  @P2 STS.128 [R159+0x4000], RZ ;  /* 0x004000ff9f002388 */ /* 0x0005e80000000c00 */
[----:B------:R-:W-:Y:S02]  /*76d0*/  IADD3.X R19, PT, PT, R15, R6, RZ, P0, !PT ;  /* 0x000000060f137210 */ /* 0x000fe400007fe4ff */
        /* <DEDUP_REMOVED lines=40> */
.L_x_10028:
[----:B------:R-:W-:Y:S05]  /*7960*/  BSYNC.RECONVERGENT B1 ;  /* 0x0000000000017941 */ /* 0x000fea0003800200 */
.L_x_10027:
[----:B------:R-:W3:Y:S01]  /*7970*/  LD.E R117, desc[UR4][R2.64+0xdc] ;  /* 0x0000dc0402757980 */ /* 0x000ee2000c101900 */
[----:B------:R-:W-:Y:S02]  /*7980*/  FMNMX3.FTZ R4, R100, R103, R109, !PT ;  /* 0x0000006764047276 */ /* 0x000fe4000781006d */
[----:B------:R-:W-:Y:S01]  /*7990*/  FMNMX3.FTZ R6, R0, R11, R9, !PT ;  /* 0x0000000b00067276 */ /* 0x000fe20007810009 */
[----:B------:R-:W-:Y:S01]  /*79a0*/  LDSM.16.MT88.4 R32, [R132+0x8000] ;  /* 0x008000008420783b */ /* 0x000fe20000004200 */
[----:B------:R-:W-:Y:S02]  /*79b0*/  FMNMX3.FTZ R4, R4, R107, R111, !PT ;  /* 0x0000006b04047276 */ /* 0x000fe4000781006f */
[----:B------:R-:W-:Y:S01]  /*79c0*/  FMNMX3.FTZ R6, R6, R7, R5, !PT ;  /* 0x0000000706067276 */ /* 0x000fe20007810005 */
[----:B------:R-:W-:Y:S01]  /*79d0*/  LDSM.16.MT88.4 R24, [R133+0x8000] ;  /* 0x008000008518783b */ /* 0x000fe20000004200 */
[----:B------:R-:W-:Y:S02]  /*79e0*/  FMNMX3.FTZ R4, R4, R129, R153, !PT ;  /* 0x0000008104047276 */ /* 0x000fe40007810099 */
[----:B------:R-:W-:Y:S01]  /*79f0*/  FMNMX3.FTZ R6, R6, R179, R131, !PT ;  /* 0x000000b306067276 */ /* 0x000fe20007810083 */
[----:B--2---:R-:W-:Y:S01]  /*7a00*/  LDSM.16.MT88.4 R16, [R134+0x8000] ;  /* 0x008000008610783b */ /* 0x004fe20000004200 */
        /* <DEDUP_REMOVED lines=10> */
[----:B------:R-:W-:Y:S01]  /*7ab0*/  @P3 IADD3 R123, PT, PT, R123, -0x3, RZ ;  /* 0xfffffffd7b7b3810 */ /* 0x000fe20007ffe0ff */
        /* <DEDUP_REMOVED lines=8> */
[----:B------:R-:W-:Y:S02]  /*7b40*/  FSETP.NEU.FTZ.AND P1, PT, R105, -INF , PT ;  /* 0xff8000006900780b */ /* 0x000fe40003f3d000 */
[----:B------:R-:W-:-:S02]  /*7b50*/  FSETP.NEU.FTZ.AND P0, PT, R104, -INF , PT ;  /* 0xff8000006800780b */ /* 0x000fc40003f1d000 */
[----:B------:R-:W-:-:S05]  /*7b60*/  FSEL R13, R105, RZ, P1 ;  /* 0x000000ff690d7208 */ /* 0x000fca0000800000 */
[----:B------:R-:W-:Y:S01]  /*7b70*/  FADD.FTZ R4, R100, -R13 ;  /* 0x8000000d64047221 */ /* 0x000fe20000010000 */
[C---:B---3--:R-:W-:Y:S01]  /*7b80*/  FMUL.FTZ R126, R117.reuse, R105 ;  /* 0x00000069757e7220 */ /* 0x048fe20000410000 */
[----:B------:R-:W-:-:S04]  /*7b90*/  FMUL.FTZ R116, R117, R104 ;  /* 0x0000006875747220 */ /* 0x000fc80000410000 */
[----:B------:R-:W-:Y:S02]  /*7ba0*/  FSEL R126, R126, RZ, P1 ;  /* 0x000000ff7e7e7208 */ /* 0x000fe40000800000 */
[----:B------:R-:W-:-:S03]  /*7bb0*/  FSEL R116, R116, RZ, P0 ;  /* 0x000000ff74747208 */ /* 0x000fc60000000000 */
[-CC-:B------:R-:W-:Y:S01]  /*7bc0*/  FFMA.FTZ R108, R109, R117.reuse, -R126.reuse ;  /* 0x000000756d6c7223 */ /* 0x180fe2000001087e */
[-C--:B------:R-:W-:Y:S01]  /*7bd0*/  FFMA.FTZ R102, R103, R117.reuse, -R126 ;  /* 0x0000007567667223 */ /* 0x080fe2000001087e */
[-C--:B------:R-:W-:Y:S01]  /*7be0*/  FFMA.FTZ R109, R9, R117.reuse, -R116 ;  /* 0x00000075096d7223 */ /* 0x080fe20000010874 */
[----:B------:R-:W-:Y:S01]  /*7bf0*/  FSEL R9, R104, RZ, P0 ;  /* 0x000000ff68097208 */ /* 0x000fe20000000000 */
[----:B------:R-:W-:Y:S01]  /*7c00*/  FMUL.FTZ R103, R117, R4 ;  /* 0x0000000475677220 */ /* 0x000fe20000410000 */
[-CC-:B------:R-:W-:Y:S01]  /*7c10*/  FFMA.FTZ R106, R111, R117.reuse, -R126.reuse ;  /* 0x000000756f6a7223 */ /* 0x180fe2000001087e */
[-C--:B------:R-:W-:Y:S01]  /*7c20*/  FFMA.FTZ R107, R107, R117.reuse, -R126 ;  /* 0x000000756b6b7223 */ /* 0x080fe2000001087e */
[-CC-:B------:R-:W-:Y:S01]  /*7c30*/  FFMA.FTZ R101, R11, R117.reuse, -R116.reuse ;  /* 0x000000750b657223 */ /* 0x180fe20000010874 */
[----:B------:R-:W-:Y:S01]  /*7c40*/  FADD.FTZ R100, R0, -R9 ;  /* 0x8000000900647221 */ /* 0x000fe20000010000 */
[-CC-:B------:R-:W-:Y:S01]  /*7c50*/  FFMA.FTZ R111, R7, R117.reuse, -R116.reuse ;  /* 0x00000075076f7223 */ /* 0x180fe20000010874 */
[----:B------:R-:W1:Y:S01]  /*7c60*/  MUFU.EX2 R103, R103 ;  /* 0x0000006700677308 */ /* 0x000e620000000800 */
[-C--:B------:R-:W-:Y:S01]  /*7c70*/  FFMA.FTZ R0, R5, R117.reuse, -R116 ;  /* 0x0000007505007223 */ /* 0x080fe20000010874 */
[----:B------:R-:W-:Y:S01]  /*7c80*/  FMUL.FTZ R100, R117, R100 ;  /* 0x0000006475647220 */ /* 0x000fe20000410000 */
[----:B------:R-:W-:Y:S01]  /*7c90*/  LDSM.16.MT88.4 R8, [R138+0x8000] ;  /* 0x008000008a08783b */ /* 0x000fe20000004200 */
[-C--:B------:R-:W-:Y:S01]  /*7ca0*/  FFMA.FTZ R172, R129, R117.reuse, -R126 ;  /* 0x0000007581ac7223 */ /* 0x080fe2000001087e */
[-C--:B------:R-:W-:Y:S01]  /*7cb0*/  FFMA.FTZ R130, R131, R117.reuse, -R116 ;  /* 0x0000007583827223 */ /* 0x080fe20000010874 */
[-CC-:B------:R-:W-:Y:S01]  /*7cc0*/  FFMA.FTZ R153, R153, R117.reuse, -R126.reuse ;  /* 0x0000007599997223 */ /* 0x180fe2000001087e */
[-CC-:B------:R-:W-:Y:S01]  /*7cd0*/  FFMA.FTZ R170, R193, R117.reuse, -R126.reuse ;  /* 0x00000075c1aa7223 */ /* 0x180fe2000001087e */
[----:B------:R-:W2:Y:S01]  /*7ce0*/  MUFU.EX2 R100, R100 ;  /* 0x0000006400647308 */ /* 0x000ea20000000800 */
[-C--:B------:R-:W-:Y:S01]  /*7cf0*/  FFMA.FTZ R129, R195, R117.reuse, -R126 ;  /* 0x00000075c3817223 */ /* 0x080fe2000001087e */
[-CC-:B------:R-:W-:Y:S01]  /*7d00*/  FFMA.FTZ R179, R179, R117.reuse, -R116.reuse ;  /* 0x00000075b3b37223 */ /* 0x180fe20000010874 */
[-CC-:B------:R-:W-:Y:S01]  /*7d10*/  FFMA.FTZ R131, R191, R117.reuse, -R116.reuse ;  /* 0x00000075bf837223 */ /* 0x180fe20000010874 */
[-C--:B------:R-:W-:Y:S01]  /*7d20*/  FFMA.FTZ R128, R189, R117.reuse, -R116 ;  /* 0x00000075bd807223 */ /* 0x080fe20000010874 */
[-C--:B------:R-:W-:Y:S01]  /*7d30*/  FFMA.FTZ R189, R171, R117.reuse, -R126 ;  /* 0x00000075abbd7223 */ /* 0x080fe2000001087e */
[-C--:B------:R-:W-:Y:S01]  /*7d40*/  FFMA.FTZ R182, R173, R117.reuse, -R116 ;  /* 0x00000075adb67223 */ /* 0x080fe20000010874 */
[--C-:B------:R-:W-:Y:S01]  /*7d50*/  FFMA.FTZ R176, R177, R117, -R126.reuse ;  /* 0x00000075b1b07223 */ /* 0x100fe2000001087e */
        /* <DEDUP_REMOVED lines=8> */
[----:B------:R-:W1:Y:S01]  /*7de0*/  MUFU.EX2 R108, R108 ;  /* 0x0000006c006c7308 */ /* 0x000e620000000800 */
        /* <DEDUP_REMOVED lines=64> */
[----:B---3--:R-:W-:Y:S01]  /*81f0*/  F2FP.F16.F32.PACK_AB R99, R0, R111 ;  /* 0x0000006f0063723e */ /* 0x008fe200000000ff */
[-C--:B------:R-:W-:Y:S01]  /*8200*/  FMUL.FTZ R64, R64, R103.reuse ;  /* 0x0000006740407220 */ /* 0x080fe20000410000 */
[----:B------:R-:W-:Y:S01]  /*8210*/  FMUL.FTZ R65, R65, R103 ;  /* 0x0000006741417220 */ /* 0x000fe20000410000 */
[----:B------:R-:W1:Y:S01]  /*8220*/  MUFU.EX2 R153, R153 ;  /* 0x0000009900997308 */ /* 0x000e620000000800 */
[-C--:B------:R-:W-:Y:S01]  /*8230*/  FMUL.FTZ R66, R66, R100.reuse ;  /* 0x0000006442427220 */ /* 0x080fe20000410000 */
[-C--:B------:R-:W-:Y:S01]  /*8240*/  FMUL.FTZ R67, R67, R100.reuse ;  /* 0x0000006443437220 */ /* 0x080fe20000410000 */
[-CC-:B------:R-:W-:Y:S01]  /*8250*/  FFMA.FTZ R178, R183, R117.reuse, -R126.reuse ;  /* 0x00000075b7b27223 */ /* 0x180fe2000001087e */
[C---:B------:R-:W-:Y:S01]  /*8260*/  HMMA.16816.F32 R28, R96.reuse, R32, R28 ;  /* 0x00000020601c723c */ /* 0x040fe2000000181c */
[-C--:B------:R-:W-:Y:S01]  /*8270*/  FFMA.FTZ R171, R187, R117.reuse, -R126 ;  /* 0x00000075bbab7223 */ /* 0x080fe2000001087e */
[-CC-:B------:R-:W-:Y:S01]  /*8280*/  FFMA.FTZ R173, R181, R117.reuse, -R116.reuse ;  /* 0x00000075b5ad7223 */ /* 0x180fe20000010874 */
[-CC-:B------:R-:W-:Y:S01]  /*8290*/  FFMA.FTZ R180, R185, R117.reuse, -R116.reuse ;  /* 0x00000075b9b47223 */ /* 0x180fe20000010874 */
[----:B------:R-:W-:Y:S01]  /*82a0*/  MUFU.EX2 R170, R170 ;  /* 0x000000aa00aa7308 */ /* 0x000fe20000000800 */
[-C--:B------:R-:W-:Y:S01]  /*82b0*/  FFMA.FTZ R167, R167, R117.reuse, -R116 ;  /* 0x00000075a7a77223 */ /* 0x080fe20000010874 */
[-CC-:B------:R-:W-:Y:S01]  /*82c0*/  FFMA.FTZ R177, R114, R117.reuse, -R126.reuse ;  /* 0x0000007572b17223 */ /* 0x180fe2000001087e */
[-CC-:B------:R-:W-:Y:S01]  /*82d0*/  FFMA.FTZ R114, R118, R117.reuse, -R126.reuse ;  /* 0x0000007576727223 */ /* 0x180fe2000001087e */
[C---:B------:R-:W-:Y:S01]  /*82e0*/  HMMA.16816.F32 R32, R96.reuse, R34, R68 ;  /* 0x000000226020723c */ /* 0x040fe20000001844 */
[----:B------:R-:W3:Y:S01]  /*82f0*/  LDSM.16.MT88.4 R68, [R134+0xa000] ;  /* 0x00a000008644783b */ /* 0x000ee20000004200 */
[-CC-:B------:R-:W-:Y:S01]  /*8300*/  FFMA.FTZ R118, R122, R117.reuse, -R126.reuse ;  /* 0x000000757a767223 */ /* 0x180fe2000001087e */
[-C--:B------:R-:W-:Y:S01]  /*8310*/  FFMA.FTZ R119, R119, R117.reuse, -R126 ;  /* 0x0000007577777223 */ /* 0x080fe2000001087e */
[----:B------:R-:W-:Y:S01]  /*8320*/  MUFU.EX2 R129, R129 ;  /* 0x0000008100817308 */ /* 0x000fe20000000800 */
[-CC-:B------:R-:W-:Y:S01]  /*8330*/  FFMA.FTZ R110, R110, R117.reuse, -R116.reuse ;  /* 0x000000756e6e7223 */ /* 0x180fe20000010874 */
[-CC-:B------:R-:W-:Y:S01]  /*8340*/  FFMA.FTZ R113, R113, R117.reuse, -R116.reuse ;  /* 0x0000007571717223 */ /* 0x180fe20000010874 */
[-CC-:B------:R-:W-:Y:S01]  /*8350*/  FFMA.FTZ R112, R112, R117.reuse, -R116.reuse ;  /* 0x0000007570707223 */ /* 0x180fe20000010874 */
[C---:B--2---:R-:W-:Y:S01]  /*8360*/  HMMA.16816.F32 R36, R96.reuse, R72, R36 ;  /* 0x000000486024723c */ /* 0x044fe20000001824 */
[----:B------:R-:W-:Y:S01]  /*8370*/  FFMA.FTZ R115, R115, R117, -R116 ;  /* 0x0000007573737223 */ /* 0x000fe20000010874 */
[----:B------:R-:W-:Y:S01]  /*8380*/  FFMA.FTZ R175, R175, R103, R102 ;  /* 0x00000067afaf7223 */ /* 0x000fe20000010066 */
[----:B------:R-:W-:Y:S01]  /*8390*/  FFMA.FTZ R174, R174, R100, R101 ;  /* 0x00000064aeae7223 */ /* 0x000fe20000010065 */
[----:B------:R-:W-:Y:S02]  /*83a0*/  MUFU.EX2 R179, R179 ;  /* 0x000000b300b37308 */ /* 0x000fe40000000800 */
[----:B------:R-:W-:Y:S01]  /*83b0*/  FADD.FTZ R108, R108, R175 ;  /* 0x000000af6c6c7221 */ /* 0x000fe20000010000 */
[----:B------:R-:W-:Y:S01]  /*83c0*/  FADD.FTZ R174, R109, R174 ;  /* 0x000000ae6dae7221 */ /* 0x000fe20000010000 */
[C---:B------:R-:W-:Y:S01]  /*83d0*/  HMMA.16816.F32 R40, R96.reuse, R74, R40 ;  /* 0x0000004a6028723c */ /* 0x040fe20000001828 */
[----:B------:R-:W2:Y:S01]  /*83e0*/  LDSM.16.MT88.4 R72, [R133+0xa000] ;  /* 0x00a000008548783b */ /* 0x000ea20000004200 */
[----:B------:R-:W-:Y:S01]  /*83f0*/  FADD.FTZ R107, R107, R108 ;  /* 0x0000006c6b6b7221 */ /* 0x000fe20000010000 */
[----:B------:R-:W-:Y:S01]  /*8400*/  FADD.FTZ R111, R111, R174 ;  /* 0x000000ae6f6f7221 */ /* 0x000fe20000010000 */
[----:B------:R-:W4:Y:S02]  /*8410*/  MUFU.EX2 R130, R130 ;  /* 0x0000008200827308 */ /* 0x000f240000000800 */
[----:B------:R-:W-:Y:S01]  /*8420*/  FADD.FTZ R107, R106, R107 ;  /* 0x0000006b6a6b7221 */ /* 0x000fe20000010000 */
[----:B------:R-:W-:Y:S01]  /*8430*/  FADD.FTZ R0, R0, R111 ;  /* 0x0000006f00007221 */ /* 0x000fe20000010000 */
[C---:B------:R-:W-:Y:S04]  /*8440*/  HMMA.16816.F32 R20, R96.reuse, R24, R20 ;  /* 0x000000186014723c */ /* 0x040fe80000001814 */
[----:B------:R-:W-:Y:S04]  /*8450*/  MUFU.EX2 R131, R131 ;  /* 0x0000008300837308 */ /* 0x000fe80000000800 */
[C---:B------:R-:W-:Y:S01]  /*8460*/  HMMA.16816.F32 R24, R96.reuse, R26, R76 ;  /* 0x0000001a6018723c */ /* 0x040fe2000000184c */
[----:B------:R-:W-:Y:S03]  /*8470*/  LDSM.16.MT88.4 R76, [R138+0x8800] ;  /* 0x008800008a4c783b */ /* 0x000fe60000004200 */
[----:B------:R-:W5:Y:S04]  /*8480*/  MUFU.EX2 R128, R128 ;  /* 0x0000008000807308 */ /* 0x000f680000000800 */
[C---:B------:R-:W-:Y:S04]  /*8490*/  HMMA.16816.F32 R4, R96.reuse, R8, R4 ;  /* 0x000000086004723c */ /* 0x040fe80000001804 */
[----:B------:R-:W-:Y:S04]  /*84a0*/  MUFU.EX2 R189, R189 ;  /* 0x000000bd00bd7308 */ /* 0x000fe80000000800 */
[C---:B---3--:R-:W-:Y:S04]  /*84b0*/  HMMA.16816.F32 R44, R96.reuse, R68, R44 ;  /* 0x00000044602c723c */ /* 0x048fe8000000182c */
[----:B------:R-:W-:Y:S04]  /*84c0*/  MUFU.EX2 R176, R176 ;  /* 0x000000b000b07308 */ /* 0x000fe80000000800 */
[C---:B------:R-:W-:Y:S01]  /*84d0*/  HMMA.16816.F32 R48, R96.reuse, R70, R48 ;  /* 0x000000466030723c */ /* 0x040fe20000001830 */
[----:B------:R-:W3:Y:S03]  /*84e0*/  LDSM.16.MT88.4 R68, [R132+0xa000] ;  /* 0x00a000008444783b */ /* 0x000ee60000004200 */
[----:B------:R-:W-:Y:S04]  /*84f0*/  MUFU.EX2 R178, R178 ;  /* 0x000000b200b27308 */ /* 0x000fe80000000800 */
[C---:B--2---:R-:W-:Y:S04]  /*8500*/  HMMA.16816.F32 R52, R96.reuse, R72, R52 ;  /* 0x000000486034723c */ /* 0x044fe80000001834 */
[----:B------:R-:W-:Y:S04]  /*8510*/  MUFU.EX2 R171, R171 ;  /* 0x000000ab00ab7308 */ /* 0x000fe80000000800 */
[C---:B------:R-:W-:Y:S01]  /*8520*/  HMMA.16816.F32 R56, R96.reuse, R74, R56 ;  /* 0x0000004a6038723c */ /* 0x040fe20000001838 */
[----:B------:R-:W2:Y:S03]  /*8530*/  LDSM.16.MT88.4 R72, [R134+0x8800] ;  /* 0x008800008648783b */ /* 0x000ea60000004200 */
[----:B------:R-:W-:Y:S04]  /*8540*/  MUFU.EX2 R182, R182 ;  /* 0x000000b600b67308 */ /* 0x000fe80000000800 */
[C---:B------:R-:W-:Y:S04]  /*8550*/  HMMA.16816.F32 R12, R96.reuse, R16, R12 ;  /* 0x00000010600c723c */ /* 0x040fe8000000180c */
[----:B------:R-:W-:Y:S04]  /*8560*/  MUFU.EX2 R173, R173 ;  /* 0x000000ad00ad7308 */ /* 0x000fe80000000800 */
[C---:B------:R-:W-:Y:S01]  /*8570*/  HMMA.16816.F32 R8, R96.reuse, R10, R92 ;  /* 0x0000000a6008723c */ /* 0x040fe2000000185c */
[----:B------:R-:W-:Y:S03]  /*8580*/  LDSM.16.MT88.4 R92, [R138+0x9800] ;  /* 0x009800008a5c783b */ /* 0x000fe60000004200 */
[----:B------:R-:W-:Y:S04]  /*8590*/  MUFU.EX2 R180, R180 ;  /* 0x000000b400b47308 */ /* 0x000fe80000000800 */
[C---:B------:R-:W-:Y:S01]  /*85a0*/  HMMA.16816.F32 R16, R96.reuse, R18, R84 ;  /* 0x000000126010723c */ /* 0x040fe20000001854 */
[----:B------:R-:W-:Y:S03]  /*85b0*/  LDSM.16.MT88.4 R84, [R134+0x9800] ;  /* 0x009800008654783b */ /* 0x000fe60000004200 */
[----:B------:R-:W-:Y:S04]  /*85c0*/  MUFU.EX2 R167, R167 ;  /* 0x000000a700a77308 */ /* 0x000fe80000000800 */
[C---:B---3--:R-:W-:Y:S01]  /*85d0*/  HMMA.16816.F32 R60, R96.reuse, R68, R60 ;  /* 0x00000044603c723c */ /* 0x048fe2000000183c */
[----:B-1----:R-:W-:Y:S01]  /*85e0*/  F2FP.F16.F32.PACK_AB R68, R153, R172 ;  /* 0x000000ac9944723e */ /* 0x002fe200000000ff */
[----:B------:R-:W-:Y:S01]  /*85f0*/  FADD.FTZ R172, R172, R107 ;  /* 0x0000006bacac7221 */ /* 0x000fe20000010000 */
[C---:B----4-:R-:W-:Y:S01]  /*8600*/  F2FP.F16.F32.PACK_AB R69, R130.reuse, R179 ;  /* 0x000000b38245723e */ /* 0x050fe200000000ff */
[----:B------:R-:W-:Y:S01]  /*8610*/  MUFU.EX2 R177, R177 ;  /* 0x000000b100b17308 */ /* 0x000fe20000000800 */
[----:B------:R-:W-:Y:S01]  /*8620*/  FADD.FTZ R179, R179, R0 ;  /* 0x00000000b3b37221 */ /* 0x000fe20000010000 */
[----:B------:R-:W-:Y:S01]  /*8630*/  FADD.FTZ R153, R153, R172 ;  /* 0x000000ac99997221 */ /* 0x000fe20000010000 */
[----:B------:R-:W-:Y:S01]  /*8640*/  MOV R0, R104 ;  /* 0x0000006800007202 */ /* 0x000fe20000000f00 */
[----:B------:R-:W-:Y:S01]  /*8650*/  HMMA.16816.F32 R64, R96, R70, R64 ;  /* 0x000000466040723c */ /* 0x000fe20000001840 */
[----:B------:R-:W-:Y:S01]  /*8660*/  F2FP.F16.F32.PACK_AB R70, R129, R170 ;  /* 0x000000aa8146723e */ /* 0x000fe200000000ff */
[----:B------:R-:W-:Y:S01]  /*8670*/  FADD.FTZ R130, R130, R179 ;  /* 0x000000b382827221 */ /* 0x000fe20000010000 */
[----:B-----5:R-:W-:Y:S01]  /*8680*/  F2FP.F16.F32.PACK_AB R71, R128, R131 ;  /* 0x000000838047723e */ /* 0x020fe200000000ff */
[----:B------:R-:W1:Y:S01]  /*8690*/  MUFU.EX2 R114, R114 ;  /* 0x0000007200727308 */ /* 0x000e620000000800 */
[----:B------:R-:W-:Y:S01]  /*86a0*/  FADD.FTZ R170, R170, R153 ;  /* 0x00000099aaaa7221 */ /* 0x000fe20000010000 */
[----:B------:R-:W-:Y:S01]  /*86b0*/  FADD.FTZ R131, R131, R130 ;  /* 0x0000008283837221 */ /* 0x000fe20000010000 */
[----:B------:R-:W-:-:S02]  /*86c0*/  @P3 MOV R0, R104 ;  /* 0x0000006800003202 */ /* 0x000fc40000000f00 */
[----:B------:R-:W-:Y:S01]  /*86d0*/  FADD.FTZ R170, R129, R170 ;  /* 0x000000aa81aa7221 */ /* 0x000fe20000010000 */
[C---:B------:R-:W-:Y:S01]  /*86e0*/  HMMA.16816.F32 R4, R68.reuse, R76, R4 ;  /* 0x0000004c4404723c */ /* 0x040fe20000001804 */
[----:B------:R-:W-:Y:S01]  /*86f0*/  FADD.FTZ R131, R128, R131 ;  /* 0x0000008380837221 */ /* 0x000fe20000010000 */
[----:B------:R-:W-:Y:S06]  /*8700*/  MUFU.EX2 R118, R118 ;  /* 0x0000007600767308 */ /* 0x000fec0000000800 */
[----:B------:R-:W-:Y:S01]  /*8710*/  HMMA.16816.F32 R8, R68, R78, R8 ;  /* 0x0000004e4408723c */ /* 0x000fe20000001808 */
[----:B------:R-:W3:Y:S01]  /*8720*/  LDSM.16.MT88.4 R76, [R133+0x8800] ;  /* 0x00880000854c783b */ /* 0x000ee20000004200 */
[----:B------:R-:W4:Y:S01]  /*8730*/  MUFU.EX2 R119, R119 ;  /* 0x0000007700777308 */ /* 0x000f220000000800 */
[----:B-1----:R-:W-:-:S05]  /*8740*/  F2FP.F16.F32.PACK_AB R100, R114, R177 ;  /* 0x000000b17264723e */ /* 0x002fca00000000ff */
[C---:B--2---:R-:W-:Y:S02]  /*8750*/  HMMA.16816.F32 R12, R68.reuse, R72, R12 ;  /* 0x00000048440c723c */ /* 0x044fe4000000180c */
[----:B------:R-:W-:Y:S06]  /*8760*/  MUFU.EX2 R110, R110 ;  /* 0x0000006e006e7308 */ /* 0x000fec0000000800 */
[----:B------:R-:W-:Y:S01]  /*8770*/  HMMA.16816.F32 R16, R68, R74, R16 ;  /* 0x0000004a4410723c */ /* 0x000fe20000001810 */
[----:B------:R-:W1:Y:S01]  /*8780*/  LDSM.16.MT88.4 R72, [R132+0x8800] ;  /* 0x008800008448783b */ /* 0x000e620000004200 */
[----:B------:R-:W2:Y:S01]  /*8790*/  MUFU.EX2 R113, R113 ;  /* 0x0000007100717308 */ /* 0x000ea20000000800 */
[----:B----4-:R-:W-:-:S07]  /*87a0*/  F2FP.F16.F32.PACK_AB R102, R119, R118 ;  /* 0x000000767766723e */ /* 0x010fce00000000ff */
[----:B------:R-:W-:Y:S08]  /*87b0*/  MUFU.EX2 R112, R112 ;  /* 0x0000007000707308 */ /* 0x000ff00000000800 */
[----:B------:R-:W4:Y:S01]  /*87c0*/  MUFU.EX2 R115, R115 ;  /* 0x0000007300737308 */ /* 0x000f220000000800 */
[----:B--2---:R-:W-:Y:S01]  /*87d0*/  F2FP.F16.F32.PACK_AB R101, R113, R110 ;  /* 0x0000006e7165723e */ /* 0x004fe200000000ff */
[C---:B---3--:R-:W-:Y:S08]  /*87e0*/  HMMA.16816.F32 R20, R68.reuse, R76, R20 ;  /* 0x0000004c4414723c */ /* 0x048ff00000001814 */
[----:B------:R-:W-:Y:S01]  /*87f0*/  HMMA.16816.F32 R24, R68, R78, R24 ;  /* 0x0000004e4418723c */ /* 0x000fe20000001818 */
[----:B------:R-:W2:Y:S01]  /*8800*/  LDSM.16.MT88.4 R76, [R138+0xa800] ;  /* 0x00a800008a4c783b */ /* 0x000ea20000004200 */
[----:B----4-:R-:W-:-:S06]  /*8810*/  F2FP.F16.F32.PACK_AB R103, R115, R112 ;  /* 0x000000707367723e */ /* 0x010fcc00000000ff */
[C---:B-1----:R-:W-:Y:S08]  /*8820*/  HMMA.16816.F32 R28, R68.reuse, R72, R28 ;  /* 0x00000048441c723c */ /* 0x042ff0000000181c */
[C---:B------:R-:W-:Y:S01]  /*8830*/  HMMA.16816.F32 R32, R68.reuse, R74, R32 ;  /* 0x0000004a4420723c */ /* 0x040fe20000001820 */
[----:B------:R-:W1:Y:S07]  /*8840*/  LDSM.16.MT88.4 R72, [R134+0xa800] ;  /* 0x00a800008648783b */ /* 0x000e6e0000004200 */
[C---:B--2---:R-:W-:Y:S08]  /*8850*/  HMMA.16816.F32 R36, R68.reuse, R76, R36 ;  /* 0x0000004c4424723c */ /* 0x044ff00000001824 */
[C---:B------:R-:W-:Y:S01]  /*8860*/  HMMA.16816.F32 R40, R68.reuse, R78, R40 ;  /* 0x0000004e4428723c */ /* 0x040fe20000001828 */
[----:B------:R-:W2:Y:S07]  /*8870*/  LDSM.16.MT88.4 R76, [R133+0xa800] ;  /* 0x00a80000854c783b */ /* 0x000eae0000004200 */
[C---:B-1----:R-:W-:Y:S08]  /*8880*/  HMMA.16816.F32 R44, R68.reuse, R72, R44 ;  /* 0x00000048442c723c */ /* 0x042ff0000000182c */
[C---:B------:R-:W-:Y:S01]  /*8890*/  HMMA.16816.F32 R48, R68.reuse, R74, R48 ;  /* 0x0000004a4430723c */ /* 0x040fe20000001830 */
[----:B------:R-:W1:Y:S07]  /*88a0*/  LDSM.16.MT88.4 R72, [R132+0xa800] ;  /* 0x00a800008448783b */ /* 0x000e6e0000004200 */
[C---:B--2---:R-:W-:Y:S08]  /*88b0*/  HMMA.16816.F32 R52, R68.reuse, R76, R52 ;  /* 0x0000004c4434723c */ /* 0x044ff00000001834 */
[C---:B------:R-:W-:Y:S01]  /*88c0*/  HMMA.16816.F32 R56, R68.reuse, R78, R56 ;  /* 0x0000004e4438723c */ /* 0x040fe20000001838 */
[----:B------:R-:W2:Y:S07]  /*88d0*/  LDSM.16.MT88.4 R76, [R138+0x9000] ;  /* 0x009000008a4c783b */ /* 0x000eae0000004200 */
[C---:B-1----:R-:W-:Y:S08]  /*88e0*/  HMMA.16816.F32 R60, R68.reuse, R72, R60 ;  /* 0x00000048443c723c */ /* 0x042ff0000000183c */
[----:B------:R-:W-:Y:S01]  /*88f0*/  HMMA.16816.F32 R64, R68, R74, R64 ;  /* 0x0000004a4440723c */ /* 0x000fe20000001840 */
[----:B------:R-:W1:Y:S01]  /*8900*/  LDSM.16.MT88.4 R72, [R134+0x9000] ;  /* 0x009000008648783b */ /* 0x000e620000004200 */
[----:B------:R-:W-:Y:S01]  /*8910*/  F2FP.F16.F32.PACK_AB R68, R176, R189 ;  /* 0x000000bdb044723e */ /* 0x000fe200000000ff */
[----:B------:R-:W-:Y:S01]  /*8920*/  FADD.FTZ R189, R189, R170 ;  /* 0x000000aabdbd7221 */ /* 0x000fe20000010000 */
        /* <DEDUP_REMOVED lines=8> */
[----:B------:R-:W-:Y:S02]  /*89b0*/  FADD.FTZ R178, R171, R178 ;  /* 0x000000b2abb27221 */ /* 0x000fe40000010000 */
[----:B------:R-:W-:Y:S02]  /*89c0*/  FADD.FTZ R167, R167, R180 ;  /* 0x000000b4a7a77221 */ /* 0x000fe40000010000 */
[----:B------:R-:W-:Y:S02]  /*89d0*/  FADD.FTZ R177, R177, R178 ;  /* 0x000000b2b1b17221 */ /* 0x000fe40000010000 */
[----:B------:R-:W-:-:S02]  /*89e0*/  FADD.FTZ R110, R110, R167 ;  /* 0x000000a76e6e7221 */ /* 0x000fc40000010000 */
[----:B------:R-:W-:Y:S01]  /*89f0*/  FADD.FTZ R177, R114, R177 ;  /* 0x000000b172b17221 */ /* 0x000fe20000010000 */
[C---:B--2---:R-:W-:Y:S01]  /*8a00*/  HMMA.16816.F32 R4, R68.reuse, R76, R4 ;  /* 0x0000004c4404723c */ /* 0x044fe20000001804 */
[----:B------:R-:W-:Y:S02]  /*8a10*/  FADD.FTZ R113, R113, R110 ;  /* 0x0000006e71717221 */ /* 0x000fe40000010000 */
[----:B------:R-:W-:Y:S02]  /*8a20*/  FADD.FTZ R118, R118, R177 ;  /* 0x000000b176767221 */ /* 0x000fe40000010000 */
[----:B------:R-:W-:Y:S02]  /*8a30*/  FADD.FTZ R112, R112, R113 ;  /* 0x0000007170707221 */ /* 0x000fe40000010000 */
[----:B------:R-:W-:Y:S01]  /*8a40*/  FADD.FTZ R175, R119, R118 ;  /* 0x0000007677af7221 */ /* 0x000fe20000010000 */
[----:B------:R-:W-:Y:S01]  /*8a50*/  HMMA.16816.F32 R8, R68, R78, R8 ;  /* 0x0000004e4408723c */ /* 0x000fe20000001808 */
[----:B------:R-:W2:Y:S01]  /*8a60*/  LDSM.16.MT88.4 R76, [R133+0x9000] ;  /* 0x00900000854c783b */ /* 0x000ea20000004200 */
[----:B------:R-:W-:-:S06]  /*8a70*/  FADD.FTZ R174, R115, R112 ;  /* 0x0000007073ae7221 */ /* 0x000fcc0000010000 */
[C---:B-1----:R-:W-:Y:S08]  /*8a80*/  HMMA.16816.F32 R12, R68.reuse, R72, R12 ;  /* 0x00000048440c723c */ /* 0x042ff0000000180c */
[----:B------:R-:W-:Y:S01]  /*8a90*/  HMMA.16816.F32 R16, R68, R74, R16 ;  /* 0x0000004a4410723c */ /* 0x000fe20000001810 */
[----:B------:R-:W1:Y:S07]  /*8aa0*/  LDSM.16.MT88.4 R72, [R132+0x9000] ;  /* 0x009000008448783b */ /* 0x000e6e0000004200 */
[C---:B------:R-:W-:Y:S01]  /*8ab0*/  HMMA.16816.F32 R96, R100.reuse, R92, R4 ;  /* 0x0000005c6460723c */ /* 0x040fe20000001804 */
[----:B------:R-:W-:Y:S07]  /*8ac0*/  LDSM.16.MT88.4 R4, [R138+0xb800] ;  /* 0x00b800008a04783b */ /* 0x000fee0000004200 */
[C---:B------:R-:W-:Y:S01]  /*8ad0*/  HMMA.16816.F32 R92, R100.reuse, R94, R8 ;  /* 0x0000005e645c723c */ /* 0x040fe20000001808 */
[----:B------:R-:W-:Y:S07]  /*8ae0*/  LDSM.16.MT88.4 R8, [R133+0xb800] ;  /* 0x00b800008508783b */ /* 0x000fee0000004200 */
[----:B------:R-:W-:Y:S01]  /*8af0*/  HMMA.16816.F32 R88, R100, R84, R12 ;  /* 0x000000546458723c */ /* 0x000fe2000000180c */
[----:B------:R-:W-:Y:S07]  /*8b00*/  LDSM.16.MT88.4 R12, [R134+0xb800] ;  /* 0x00b80000860c783b */ /* 0x000fee0000004200 */
[C---:B--2---:R-:W-:Y:S08]  /*8b10*/  HMMA.16816.F32 R20, R68.reuse, R76, R20 ;  /* 0x0000004c4414723c */ /* 0x044ff00000001814 */
[C---:B------:R-:W-:Y:S01]  /*8b20*/  HMMA.16816.F32 R24, R68.reuse, R78, R24 ;  /* 0x0000004e4418723c */ /* 0x040fe20000001818 */
[----:B------:R-:W2:Y:S07]  /*8b30*/  LDSM.16.MT88.4 R76, [R138+0xb000] ;  /* 0x00b000008a4c783b */ /* 0x000eae0000004200 */
[C---:B-1----:R-:W-:Y:S08]  /*8b40*/  HMMA.16816.F32 R28, R68.reuse, R72, R28 ;  /* 0x00000048441c723c */ /* 0x042ff0000000181c */
[----:B------:R-:W-:Y:S01]  /*8b50*/  HMMA.16816.F32 R32, R68, R74, R32 ;  /* 0x0000004a4420723c */ /* 0x000fe20000001820 */
[----:B------:R-:W1:Y:S07]  /*8b60*/  LDSM.16.MT88.4 R72, [R134+0xb000] ;  /* 0x00b000008648783b */ /* 0x000e6e0000004200 */
[----:B------:R-:W-:Y:S08]  /*8b70*/  HMMA.16816.F32 R84, R100, R86, R16 ;  /* 0x000000566454723c */ /* 0x000ff00000001810 */
[C---:B--2---:R-:W-:Y:S08]  /*8b80*/  HMMA.16816.F32 R36, R68.reuse, R76, R36 ;  /* 0x0000004c4424723c */ /* 0x044ff00000001824 */
[C---:B------:R-:W-:Y:S01]  /*8b90*/  HMMA.16816.F32 R40, R68.reuse, R78, R40 ;  /* 0x0000004e4428723c */ /* 0x040fe20000001828 */
[----:B------:R-:W2:Y:S07]  /*8ba0*/  LDSM.16.MT88.4 R76, [R133+0xb000] ;  /* 0x00b00000854c783b */ /* 0x000eae0000004200 */
[C---:B-1----:R-:W-:Y:S08]  /*8bb0*/  HMMA.16816.F32 R44, R68.reuse, R72, R44 ;  /* 0x00000048442c723c */ /* 0x042ff0000000182c */
[----:B------:R-:W-:Y:S01]  /*8bc0*/  HMMA.16816.F32 R48, R68, R74, R48 ;  /* 0x0000004a4430723c */ /* 0x000fe20000001830 */
[----:B------:R-:W1:Y:S07]  /*8bd0*/  LDSM.16.MT88.4 R72, [R132+0xb000] ;  /* 0x00b000008448783b */ /* 0x000e6e0000004200 */
[C---:B------:R-:W-:Y:S08]  /*8be0*/  HMMA.16816.F32 R36, R100.reuse, R4, R36 ;  /* 0x000000046424723c */ /* 0x040ff00000001824 */
[C---:B------:R-:W-:Y:S01]  /*8bf0*/  HMMA.16816.F32 R40, R100.reuse, R6, R40 ;  /* 0x000000066428723c */ /* 0x040fe20000001828 */
[----:B------:R-:W-:Y:S07]  /*8c00*/  LDSM.16.MT88.4 R4, [R132+0xb800] ;  /* 0x00b800008404783b */ /* 0x000fee0000004200 */
        /* <DEDUP_REMOVED lines=8> */
[C---:B------:R-:W-:Y:S08]  /*8c90*/  HMMA.16816.F32 R52, R100.reuse, R8, R52 ;  /* 0x000000086434723c */ /* 0x040ff00000001834 */
[C---:B------:R-:W-:Y:S08]  /*8ca0*/  HMMA.16816.F32 R56, R100.reuse, R10, R56 ;  /* 0x0000000a6438723c */ /* 0x040ff00000001838 */
[C---:B--2---:R-:W-:Y:S08]  /*8cb0*/  HMMA.16816.F32 R80, R100.reuse, R76, R20 ;  /* 0x0000004c6450723c */ /* 0x044ff00000001814 */
[C---:B------:R-:W-:Y:S08]  /*8cc0*/  HMMA.16816.F32 R76, R100.reuse, R78, R24 ;  /* 0x0000004e644c723c */ /* 0x040ff00000001818 */
[C---:B-1----:R-:W-:Y:S08]  /*8cd0*/  HMMA.16816.F32 R72, R100.reuse, R68, R28 ;  /* 0x000000446448723c */ /* 0x042ff0000000181c */
[C---:B------:R-:W-:Y:S08]  /*8ce0*/  HMMA.16816.F32 R68, R100.reuse, R70, R32 ;  /* 0x000000466444723c */ /* 0x040ff00000001820 */
[C---:B------:R-:W-:Y:S08]  /*8cf0*/  HMMA.16816.F32 R60, R100.reuse, R4, R60 ;  /* 0x00000004643c723c */ /* 0x040ff0000000183c */
[----:B------:R-:W-:Y:S01]  /*8d00*/  HMMA.16816.F32 R64, R100, R6, R64 ;  /* 0x000000066440723c */ /* 0x000fe20000001840 */
[----:B------:R-:W-:-:S02]  /*8d10*/  MOV R100, R105 ;  /* 0x0000006900647202 */ /* 0x000fc40000000f00 */
[----:B------:R-:W-:Y:S01]  /*8d20*/  @P3 MOV R100, R105 ;  /* 0x0000006900643202 */ /* 0x000fe20000000f00 */
[----:B------:R-:W-:-:S01]  /*8d30*/  NOP ;  /* 0x0000000000007918 */ /* 0x000fc20000000000 */
[----:B------:R-:W-:-:S15]  /*8d40*/  @P3 BRA `(.L_x_10032) ;  /* 0x0000000000043947 */ /* 0x000fde0003800000 */
.L_x_10023:
[----:B------:R-:W-:-:S05]  /*8d50*/  IADD3 R123, PT, PT, R127, -0x1, RZ ;  /* 0xffffffff7f7b7810 */ /* 0x000fca0007ffe0ff */
.L_x_10032:
[----:B------:R-:W-:Y:S05]  /*8d60*/  BSYNC B2 ;  /* 0x0000000000027941 */ /* 0x000fea0003800000 */
.L_x_10022:
[----:B------:R-:W-:-:S13]  /*8d70*/  ISETP.GE.AND P0, PT, R123, R150, PT ;  /* 0x000000967b00720c */ /* 0x000fda0003f06270 */
[----:B------:R-:W-:Y:S05]  /*8d80*/  @!P0 BRA `(.L_x_10033) ;  /* 0x0000003400108947 */ /* 0x000fea0003800000 */
[----:B------:R-:W-:Y:S01]  /*8d90*/  IMAD.SHL.U32 R5, R123, 0x40, RZ ;  /* 0x000000407b057824 */ /* 0x000fe200078e00ff */
[----:B------:R-:W-:Y:S01]  /*8da0*/  ISETP.NE.U32.AND P2, PT, R124, RZ, PT ;  /* 0x000000ff7c00720c */ /* 0x000fe20003f45070 */
[----:B------:R-:W-:Y:S01]  /*8db0*/  IMAD.MOV.U32 R102, RZ, RZ, R0 ;  /* 0x000000ffff667224 */ /* 0x000fe200078e0000 */
[----:B------:R-:W-:Y:S01]  /*8dc0*/  VIMNMX R170, PT, PT, RZ, R121, !PT ;  /* 0x00000079ffaa7248 */ /* 0x000fe20007fe0100 */
[----:B------:R-:W-:Y:S01]  /*8dd0*/  IMAD.MOV.U32 R101, RZ, RZ, R100 ;  /* 0x000000ffff657224 */ /* 0x000fe200078e0064 */
[----:B------:R-:W-:Y:S01]  /*8de0*/  ISETP.NE.AND.EX P2, PT, R125, RZ, PT, P2 ;  /* 0x000000ff7d00720c */ /* 0x000fe20003f45320 */
[----:B------:R-:W-:Y:S01]  /*8df0*/  VIADD R171, R123, 0x1 ;  /* 0x000000017bab7836 */ /* 0x000fe20000000000 */
[----:B------:R-:W-:Y:S01]  /*8e00*/  VIADDMNMX R167, R121, 0x8, RZ, !PT ;  /* 0x0000000879a77846 */ /* 0x000fe200078001ff */
[C---:B------:R-:W-:Y:S01]  /*8e10*/  VIADD R172, R5.reuse, 0x40 ;  /* 0x0000004005ac7836 */ /* 0x040fe20000000000 */
[----:B------:R-:W-:-:S09]  /*8e20*/  LOP3.LUT R173, R5, 0x20, R120, 0xfe, !PT ;  /* 0x0000002005ad7812 */ /* 0x000fd200078efe78 */
.L_x_10040:
        /* <DEDUP_REMOVED lines=79> */
.L_x_10035:
[----:B------:R-:W-:Y:S05]  /*9320*/  BSYNC.RECONVERGENT B0 ;  /* 0x0000000000007941 */ /* 0x000fea0003800200 */
.L_x_10034:
        /* <DEDUP_REMOVED lines=70> */
[----:B------:R-:W2:Y:S04]  /*9790*/  LDSM.16.M88.4 R104, [R137+0x4800] ;  /* 0x004800008968783b */ /* 0x000ea80000000200 */
[----:B------:R-:W-:Y:S03]  /*97a0*/  LDSM.16.M88.4 R120, [R135+0x4000] ;  /* 0x004000008778783b */ /* 0x000fe60000000200 */
[C---:B-1----:R-:W-:Y:S08]  /*97b0*/  HMMA.16816.F32 R4, R124.reuse, R128, R4 ;  /* 0x000000807c04723c */ /* 0x042ff00000001804 */
[C---:B------:R-:W-:Y:S08]  /*97c0*/  HMMA.16816.F32 R8, R124.reuse, R130, R8 ;  /* 0x000000827c08723c */ /* 0x040ff00000001808 */
[C---:B--2---:R-:W-:Y:S08]  /*97d0*/  HMMA.16816.F32 R12, R124.reuse, R104, R12 ;  /* 0x000000687c0c723c */ /* 0x044ff0000000180c */
[C---:B------:R-:W-:Y:S01]  /*97e0*/  HMMA.16816.F32 R16, R124.reuse, R106, R16 ;  /* 0x0000006a7c10723c */ /* 0x040fe20000001810 */
[----:B------:R-:W-:Y:S07]  /*97f0*/  LDSM.16.M88.4 R104, [R140] ;  /* 0x000000008c68783b */ /* 0x000fee0000000200 */
[C---:B------:R-:W-:Y:S08]  /*9800*/  HMMA.16816.F32 R20, R124.reuse, R108, R20 ;  /* 0x0000006c7c14723c */ /* 0x040ff00000001814 */
[C---:B------:R-:W-:Y:S01]  /*9810*/  HMMA.16816.F32 R24, R124.reuse, R110, R24 ;  /* 0x0000006e7c18723c */ /* 0x040fe20000001818 */
[----:B------:R-:W1:Y:S07]  /*9820*/  LDSM.16.M88.4 R108, [R136+0x4000] ;  /* 0x00400000886c783b */ /* 0x000e6e0000000200 */
[C---:B------:R-:W-:Y:S08]  /*9830*/  HMMA.16816.F32 R28, R124.reuse, R112, R28 ;  /* 0x000000707c1c723c */ /* 0x040ff0000000181c */
[----:B------:R-:W-:Y:S01]  /*9840*/  HMMA.16816.F32 R32, R124, R114, R32 ;  /* 0x000000727c20723c */ /* 0x000fe20000001820 */
[----:B------:R-:W2:Y:S07]  /*9850*/  LDSM.16.M88.4 R112, [R136+0x5000] ;  /* 0x005000008870783b */ /* 0x000eae0000000200 */
[C---:B-1----:R-:W-:Y:S08]  /*9860*/  HMMA.16816.F32 R4, R104.reuse, R108, R4 ;  /* 0x0000006c6804723c */ /* 0x042ff00000001804 */
[C---:B------:R-:W-:Y:S01]  /*9870*/  HMMA.16816.F32 R8, R104.reuse, R110, R8 ;  /* 0x0000006e6808723c */ /* 0x040fe20000001808 */
[----:B------:R-:W1:Y:S07]  /*9880*/  LDSM.16.M88.4 R108, [R136+0x5800] ;  /* 0x00580000886c783b */ /* 0x000e6e0000000200 */
[C---:B------:R-:W-:Y:S08]  /*9890*/  HMMA.16816.F32 R12, R104.reuse, R116, R12 ;  /* 0x00000074680c723c */ /* 0x040ff0000000180c */
[C---:B------:R-:W-:Y:S01]  /*98a0*/  HMMA.16816.F32 R16, R104.reuse, R118, R16 ;  /* 0x000000766810723c */ /* 0x040fe20000001810 */
[----:B------:R-:W3:Y:S07]  /*98b0*/  LDSM.16.M88.4 R116, [R139] ;  /* 0x000000008b74783b */ /* 0x000eee0000000200 */
        /* <DEDUP_REMOVED lines=59> */
[C---:B---3--:R-:W-:Y:S01]  /*9c70*/  HMMA.16816.F32 R4, R116.reuse, R120, R4 ;  /* 0x000000787404723c */ /* 0x048fe20000001804 */
[----:B------:R-:W-:Y:S04]  /*9c80*/  DEPBAR.LE SB0, 0x0 ;  /* 0x000080000000791a */ /* 0x000fe80000000000 */
[----:B------:R-:W-:Y:S03]  /*9c90*/  BAR.SYNC.DEFER_BLOCKING 0x0 ;  /* 0x0000000000007b1d */ /* 0x000fe60000010000 */
[C---:B------:R-:W-:Y:S08]  /*9ca0*/  HMMA.16816.F32 R8, R116.reuse, R122, R8 ;  /* 0x0000007a7408723c */ /* 0x040ff00000001808 */
[C---:B-1----:R-:W-:Y:S08]  /*9cb0*/  HMMA.16816.F32 R12, R116.reuse, R104, R12 ;  /* 0x00000068740c723c */ /* 0x042ff0000000180c */
        /* <DEDUP_REMOVED lines=81> */
.L_x_10039:
[----:B------:R-:W-:Y:S05]  /*a1d0*/  BSYNC.RECONVERGENT B0 ;  /* 0x0000000000007941 */ /* 0x000fea0003800200 */
.L_x_10038:
        /* <DEDUP_REMOVED lines=50> */
.L_x_10037:
[----:B------:R-:W-:Y:S05]  /*a500*/  BSYNC.RECONVERGENT B1 ;  /* 0x0000000000017941 */ /* 0x000fea0003800200 */
.L_x_10036:
[----:B------:R-:W3:Y:S01]  /*a510*/  LD.E R103, desc[UR4][R2.64+0xdc] ;  /* 0x0000dc0402677980 */ /* 0x000ee2000c101900 */
[C---:B------:R-:W-:Y:S02]  /*a520*/  VIADD R0, R173.reuse, 0xffffffe0 ;  /* 0xffffffe0ad007836 */ /* 0x040fe40000000000 */
[C---:B--2---:R-:W-:Y:S02]  /*a530*/  VIADD R107, R173.reuse, 0xffffffe1 ;  /* 0xffffffe1ad6b7836 */ /* 0x044fe40000000000 */
[C---:B------:R-:W-:Y:S01]  /*a540*/  VIADD R105, R173.reuse, 0xffffffe8 ;  /* 0xffffffe8ad697836 */ /* 0x040fe20000000000 */
[C---:B------:R-:W-:Y:S01]  /*a550*/  ISETP.GE.AND P3, PT, R0.reuse, R163, PT ;  /* 0x000000a30000720c */ /* 0x040fe20003f66270 */
[C---:B------:R-:W-:Y:S01]  /*a560*/  VIADD R104, R173.reuse, 0xfffffff0 ;  /* 0xfffffff0ad687836 */ /* 0x040fe20000000000 */
[C---:B------:R-:W-:Y:S01]  /*a570*/  ISETP.GE.AND P5, PT, R0.reuse, R170, PT ;  /* 0x000000aa0000720c */ /* 0x040fe20003fa6270 */
[C---:B------:R-:W-:Y:S01]  /*a580*/  VIADD R100, R173.reuse, 0xfffffff1 ;  /* 0xfffffff1ad647836 */ /* 0x040fe20000000000 */
[CC--:B------:R-:W-:Y:S01]  /*a590*/  ISETP.GE.AND P1, PT, R0.reuse, R167.reuse, PT ;  /* 0x000000a70000720c */ /* 0x0c0fe20003f26270 */
[C---:B------:R-:W-:Y:S01]  /*a5a0*/  VIADD R108, R173.reuse, 0x8 ;  /* 0x00000008ad6c7836 */ /* 0x040fe20000000000 */
[----:B------:R-:W-:Y:S01]  /*a5b0*/  ISETP.GE.AND P6, PT, R0, R166, PT ;  /* 0x000000a60000720c */ /* 0x000fe20003fc6270 */
[----:B------:R-:W-:Y:S01]  /*a5c0*/  VIADD R0, R173, 0xffffffe9 ;  /* 0xffffffe9ad007836 */ /* 0x000fe20000000000 */
[CC--:B------:R-:W-:Y:S01]  /*a5d0*/  ISETP.GE.AND P4, PT, R107.reuse, R170.reuse, PT ;  /* 0x000000aa6b00720c */ /* 0x0c0fe20003f86270 */
        /* <DEDUP_REMOVED lines=12> */
[----:B------:R-:W-:Y:S01]  /*a6a0*/  FSEL R9, R11, -INF , P0 ;  /* 0xff8000000b097808 */ /* 0x000fe20000000000 */
[C---:B------:R-:W-:Y:S01]  /*a6b0*/  VIADD R11, R173.reuse, 0xfffffff8 ;  /* 0xfffffff8ad0b7836 */ /* 0x040fe20000000000 */
        /* <DEDUP_REMOVED lines=14> */
[----:B------:R-:W-:Y:S02]  /*a7a0*/  FSEL R129, R17, -INF , P4 ;  /* 0xff80000011817808 */ /* 0x000fe40002000000 */
[----:B------:R-:W-:Y:S02]  /*a7b0*/  FSEL R10, R10, -INF , P1 ;  /* 0xff8000000a0a7808 */ /* 0x000fe40000800000 */
[-C--:B------:R-:W-:Y:S02]  /*a7c0*/  ISETP.GE.AND P4, PT, R8, R170.reuse, PT ;  /* 0x000000aa0800720c */ /* 0x080fe40003f86270 */
        /* <DEDUP_REMOVED lines=16> */
[CC--:B------:R-:W-:Y:S02]  /*a8d0*/  ISETP.GE.AND P1, PT, R173.reuse, R167.reuse, PT ;  /* 0x000000a7ad00720c */ /* 0x0c0fe40003f26270 */
[----:B------:R-:W-:Y:S02]  /*a8e0*/  FSEL R28, R28, -INF , P5 ;  /* 0xff8000001c1c7808 */ /* 0x000fe40002800000 */
[----:B------:R-:W-:Y:S02]  /*a8f0*/  ISETP.GE.AND P0, PT, R8, R167, PT ;  /* 0x000000a70800720c */ /* 0x000fe40003f06270 */
[-C--:B------:R-:W-:Y:S02]  /*a900*/  ISETP.GE.AND P5, PT, R173, R166.reuse, PT ;  /* 0x000000a6ad00720c */ /* 0x080fe40003fa6270 */
[----:B------:R-:W-:Y:S02]  /*a910*/  FSEL R29, R29, -INF , P4 ;  /* 0xff8000001d1d7808 */ /* 0x000fe40002000000 */
[----:B------:R-:W-:Y:S02]  /*a920*/  FSEL R4, R4, -INF , !P6 ;  /* 0xff80000004047808 */ /* 0x000fe40007000000 */
[----:B------:R-:W-:Y:S01]  /*a930*/  FSEL R183, R22, -INF , P1 ;  /* 0xff80000016b77808 */ /* 0x000fe20000800000 */
[C---:B------:R-:W-:Y:S01]  /*a940*/  VIADD R22, R173.reuse, 0x19 ;  /* 0x00000019ad167836 */ /* 0x040fe20000000000 */
[-C--:B------:R-:W-:Y:S02]  /*a950*/  ISETP.GE.AND P6, PT, R0, R166.reuse, PT ;  /* 0x000000a60000720c */ /* 0x080fe40003fc6270 */
[C---:B------:R-:W-:Y:S01]  /*a960*/  ISETP.GE.AND P4, PT, R173.reuse, R163, PT ;  /* 0x000000a3ad00720c */ /* 0x040fe20003f86270 */
[----:B------:R-:W-:Y:S01]  /*a970*/  VIADD R173, R173, 0xffffffc0 ;  /* 0xffffffc0adad7836 */ /* 0x000fe20000000000 */
[----:B------:R-:W-:Y:S02]  /*a980*/  FSEL R23, R23, -INF , P0 ;  /* 0xff80000017177808 */ /* 0x000fe40000000000 */
[-C--:B------:R-:W-:Y:S02]  /*a990*/  ISETP.GE.AND P0, PT, R20, R167.reuse, PT ;  /* 0x000000a71400720c */ /* 0x080fe40003f06270 */
[----:B------:R-:W-:Y:S02]  /*a9a0*/  FSEL R191, R191, -INF , !P5 ;  /* 0xff800000bfbf7808 */ /* 0x000fe40006800000 */
[-C--:B------:R-:W-:Y:S02]  /*a9b0*/  ISETP.GE.AND P5, PT, R107, R166.reuse, PT ;  /* 0x000000a66b00720c */ /* 0x080fe40003fa6270 */
[----:B------:R-:W-:Y:S02]  /*a9c0*/  FSEL R17, R109, -INF , !P6 ;  /* 0xff8000006d117808 */ /* 0x000fe40007000000 */
[----:B------:R-:W-:Y:S02]  /*a9d0*/  FSEL R183, R183, -INF , !P4 ;  /* 0xff800000b7b77808 */ /* 0x000fe40006000000 */
[-C--:B------:R-:W-:Y:S02]  /*a9e0*/  ISETP.GE.AND P1, PT, R108, R167.reuse, PT ;  /* 0x000000a76c00720c */ /* 0x080fe40003f26270 */
[-C--:B------:R-:W-:Y:S02]  /*a9f0*/  ISETP.GE.AND P4, PT, R105, R166.reuse, PT ;  /* 0x000000a66900720c */ /* 0x080fe40003f86270 */
[-C--:B------:R-:W-:Y:S02]  /*aa00*/  ISETP.GE.AND P6, PT, R11, R166.reuse, PT ;  /* 0x000000a60b00720c */ /* 0x080fe40003fc6270 */
[----:B------:R-:W-:Y:S02]  /*aa10*/  FSEL R27, R27, -INF , P0 ;  /* 0xff8000001b1b7808 */ /* 0x000fe40000000000 */
[-C--:B------:R-:W-:Y:S02]  /*aa20*/  ISETP.GE.AND P0, PT, R12, R167.reuse, PT ;  /* 0x000000a70c00720c */ /* 0x080fe40003f06270 */
[----:B------:R-:W-:Y:S02]  /*aa30*/  FSEL R21, R106, -INF , !P5 ;  /* 0xff8000006a157808 */ /* 0x000fe40006800000 */
[----:B------:R-:W-:Y:S02]  /*aa40*/  FSEL R26, R26, -INF , P1 ;  /* 0xff8000001a1a7808 */ /* 0x000fe40000800000 */
[----:B------:R-:W-:Y:S02]  /*aa50*/  FSEL R19, R110, -INF , !P4 ;  /* 0xff8000006e137808 */ /* 0x000fe40006000000 */
[----:B------:R-:W-:Y:S02]  /*aa60*/  FSEL R197, R197, -INF , !P6 ;  /* 0xff800000c5c57808 */ /* 0x000fe40007000000 */
[----:B------:R-:W-:Y:S02]  /*aa70*/  ISETP.GE.AND P1, PT, R16, R167, PT ;  /* 0x000000a71000720c */ /* 0x000fe40003f26270 */
[-C--:B------:R-:W-:Y:S02]  /*aa80*/  ISETP.GE.AND P4, PT, R100, R166.reuse, PT ;  /* 0x000000a66400720c */ /* 0x080fe40003f86270 */
[----:B------:R-:W-:Y:S02]  /*aa90*/  ISETP.GE.AND P6, PT, R0, R163, PT ;  /* 0x000000a30000720c */ /* 0x000fe40003fc6270 */
[----:B------:R-:W-:Y:S02]  /*aaa0*/  ISETP.GE.AND P5, PT, R104, R166, PT ;  /* 0x000000a66800720c */ /* 0x000fe40003fa6270 */
[----:B------:R-:W-:Y:S02]  /*aab0*/  FSEL R31, R31, -INF , P0 ;  /* 0xff8000001f1f7808 */ /* 0x000fe40000000000 */
[----:B------:R-:W-:Y:S02]  /*aac0*/  FMNMX3.FTZ R0, R101, R4, R21, !PT ;  /* 0x0000000465007276 */ /* 0x000fe40007810015 */
[-C--:B------:R-:W-:Y:S02]  /*aad0*/  ISETP.GE.AND P0, PT, R22, R170.reuse, PT ;  /* 0x000000aa1600720c */ /* 0x080fe40003f06270 */
[----:B------:R-:W-:Y:S02]  /*aae0*/  FSEL R30, R30, -INF , P1 ;  /* 0xff8000001e1e7808 */ /* 0x000fe40000800000 */
[----:B------:R-:W-:Y:S02]  /*aaf0*/  FSEL R199, R13, -INF , !P4 ;  /* 0xff8000000dc77808 */ /* 0x000fe40006000000 */
[----:B------:R-:W-:Y:S02]  /*ab00*/  FSEL R121, R121, -INF , !P5 ;  /* 0xff80000079797808 */ /* 0x000fe40006800000 */
[----:B------:R-:W-:Y:S02]  /*ab10*/  ISETP.GE.AND P1, PT, R24, R170, PT ;  /* 0x000000aa1800720c */ /* 0x000fe40003f26270 */
[----:B------:R-:W-:Y:S02]  /*ab20*/  FMNMX3.FTZ R0, R0, R19, R17, !PT ;  /* 0x0000001300007276 */ /* 0x000fe40007810011 */
[-C--:B------:R-:W-:Y:S02]  /*ab30*/  ISETP.GE.AND P5, PT, R5, R166.reuse, PT ;  /* 0x000000a60500720c */ /* 0x080fe40003fa6270 */
[-C--:B------:R-:W-:Y:S02]  /*ab40*/  ISETP.GE.AND P4, PT, R8, R166.reuse, PT ;  /* 0x000000a60800720c */ /* 0x080fe40003f86270 */
[----:B------:R-:W-:Y:S02]  /*ab50*/  FSEL R33, R33, -INF , P0 ;  /* 0xff80000021217808 */ /* 0x000fe40000000000 */
[----:B------:R-:W-:Y:S02]  /*ab60*/  ISETP.GE.AND P0, PT, R22, R167, PT ;  /* 0x000000a71600720c */ /* 0x000fe40003f06270 */
[----:B------:R-:W-:Y:S02]  /*ab70*/  FSEL R32, R32, -INF , P1 ;  /* 0xff80000020207808 */ /* 0x000fe40000800000 */
[----:B------:R-:W-:Y:S02]  /*ab80*/  FSEL R129, R129, -INF , !P5 ;  /* 0xff80000081817808 */ /* 0x000fe40006800000 */
[----:B------:R-:W-:Y:S02]  /*ab90*/  FSEL R189, R189, -INF , !P4 ;  /* 0xff800000bdbd7808 */ /* 0x000fe40006000000 */
[----:B------:R-:W-:Y:S02]  /*aba0*/  FMNMX3.FTZ R0, R0, R121, R199, !PT ;  /* 0x0000007900007276 */ /* 0x000fe400078100c7 */
[-C--:B------:R-:W-:Y:S02]  /*abb0*/  ISETP.GE.AND P1, PT, R107, R163.reuse, PT ;  /* 0x000000a36b00720c */ /* 0x080fe40003f26270 */
[-C--:B------:R-:W-:Y:S02]  /*abc0*/  ISETP.GE.AND P4, PT, R108, R166.reuse, PT ;  /* 0x000000a66c00720c */ /* 0x080fe40003f86270 */
[----:B------:R-:W-:Y:S02]  /*abd0*/  FSEL R35, R35, -INF , P0 ;  /* 0xff80000023237808 */ /* 0x000fe40000000000 */
[----:B------:R-:W-:Y:S02]  /*abe0*/  FSEL R15, R6, -INF , !P3 ;  /* 0xff800000060f7808 */ /* 0x000fe40005800000 */
[----:B------:R-:W-:Y:S02]  /*abf0*/  ISETP.GE.AND P0, PT, R105, R163, PT ;  /* 0x000000a36900720c */ /* 0x000fe40003f06270 */
[-C--:B------:R-:W-:Y:S02]  /*ac00*/  ISETP.GE.AND P3, PT, R20, R166.reuse, PT ;  /* 0x000000a61400720c */ /* 0x080fe40003f66270 */
[----:B------:R-:W-:Y:S02]  /*ac10*/  FMNMX3.FTZ R0, R0, R197, R129, !PT ;  /* 0x000000c500007276 */ /* 0x000fe40007810081 */
[----:B------:R-:W-:Y:S02]  /*ac20*/  FSEL R13, R7, -INF , !P1 ;  /* 0xff800000070d7808 */ /* 0x000fe40004800000 */
[----:B------:R-:W-:Y:S02]  /*ac30*/  FSEL R187, R187, -INF , !P4 ;  /* 0xff800000bbbb7808 */ /* 0x000fe40006000000 */
[----:B------:R-:W-:Y:S02]  /*ac40*/  ISETP.GE.AND P4, PT, R11, R163, PT ;  /* 0x000000a30b00720c */ /* 0x000fe40003f86270 */
[----:B------:R-:W-:Y:S02]  /*ac50*/  FSEL R11, R10, -INF , !P0 ;  /* 0xff8000000a0b7808 */ /* 0x000fe40004000000 */
[----:B------:R-:W-:Y:S02]  /*ac60*/  FSEL R9, R9, -INF , !P6 ;  /* 0xff80000009097808 */ /* 0x000fe40007000000 */
[-C--:B------:R-:W-:Y:S02]  /*ac70*/  ISETP.GE.AND P6, PT, R12, R166.reuse, PT ;  /* 0x000000a60c00720c */ /* 0x080fe40003fc6270 */
[----:B------:R-:W-:Y:S02]  /*ac80*/  FSEL R185, R25, -INF , !P3 ;  /* 0xff80000019b97808 */ /* 0x000fe40005800000 */
[-C--:B------:R-:W-:Y:S02]  /*ac90*/  ISETP.GE.AND P0, PT, R16, R166.reuse, PT ;  /* 0x000000a61000720c */ /* 0x080fe40003f06270 */
[----:B------:R-:W-:Y:S02]  /*aca0*/  FMNMX3.FTZ R0, R0, R191, R189, !PT ;  /* 0x000000bf00007276 */ /* 0x000fe400078100bd */
        /* <DEDUP_REMOVED lines=25> */
[----:B------:R-:W-:Y:S02]  /*ae40*/  ISETP.GE.AND P0, PT, R24, R167, PT ;  /* 0x000000a71800720c */ /* 0x000fe40003f06270 */
[----:B------:R-:W-:Y:S02]  /*ae50*/  FSEL R179, R26, -INF , !P6 ;  /* 0xff8000001ab37808 */ /* 0x000fe40007000000 */
[----:B------:R-:W-:Y:S02]  /*ae60*/  FSEL R177, R27, -INF , !P5 ;  /* 0xff8000001bb17808 */ /* 0x000fe40006800000 */
[----:B------:R-:W-:Y:S02]  /*ae70*/  FMNMX3.FTZ R0, R0, R183, R181, !PT ;  /* 0x000000b700007276 */ /* 0x000fe400078100b5 */
[-C--:B------:R-:W-:Y:S02]  /*ae80*/  ISETP.GE.AND P3, PT, R22, R163.reuse, PT ;  /* 0x000000a31600720c */ /* 0x080fe40003f66270 */
[----:B------:R-:W-:Y:S02]  /*ae90*/  FSEL R119, R30, -INF , !P1 ;  /* 0xff8000001e777808 */ /* 0x000fe40004800000 */
[----:B------:R-:W-:Y:S02]  /*aea0*/  FSEL R118, R31, -INF , !P4 ;  /* 0xff8000001f767808 */ /* 0x000fe40006000000 */
[----:B------:R-:W-:Y:S01]  /*aeb0*/  ISETP.GE.AND P6, PT, R24, R163, PT ;  /* 0x000000a31800720c */ /* 0x000fe20003fc6270 */
[----:B------:R-:W-:Y:S01]  /*aec0*/  LDSM.16.MT88.4 R28, [R133+0x8000] ;  /* 0x00800000851c783b */ /* 0x000fe20000004200 */
[----:B------:R-:W-:Y:S02]  /*aed0*/  FSEL R34, R34, -INF , P0 ;  /* 0xff80000022227808 */ /* 0x000fe40000000000 */
[----:B------:R-:W-:Y:S02]  /*aee0*/  FMNMX3.FTZ R0, R0, R179, R177, !PT ;  /* 0x000000b300007276 */ /* 0x000fe400078100b1 */
[----:B------:R-:W-:Y:S02]  /*aef0*/  FSEL R104, R35, -INF , !P3 ;  /* 0xff80000023687808 */ /* 0x000fe40005800000 */
[----:B------:R-:W-:Y:S02]  /*af00*/  FSEL R105, R34, -INF , !P6 ;  /* 0xff80000022697808 */ /* 0x000fe40007000000 */
[----:B------:R-:W-:Y:S02]  /*af10*/  FMNMX3.FTZ R0, R0, R119, R118, !PT ;  /* 0x0000007700007276 */ /* 0x000fe40007810076 */
[----:B------:R-:W-:Y:S02]  /*af20*/  FMNMX3.FTZ R5, R7, R123, R122, !PT ;  /* 0x0000007b07057276 */ /* 0x000fe4000781007a */
[----:B------:R-:W-:Y:S03]  /*af30*/  FMNMX3.FTZ R7, R0, R105, R104, !PT ;  /* 0x0000006900077276 */ /* 0x000fe60007810068 */
        /* <DEDUP_REMOVED lines=8> */
[C---:B---3--:R-:W-:Y:S01]  /*afc0*/  FMUL.FTZ R124, R103.reuse, R100 ;  /* 0x00000064677c7220 */ /* 0x048fe20000410000 */
[----:B------:R-:W-:Y:S02]  /*afd0*/  FSETP.NEU.FTZ.AND P1, PT, R100, -INF , PT ;  /* 0xff8000006400780b */ /* 0x000fe40003f3d000 */
[----:B------:R-:W-:Y:S01]  /*afe0*/  FSETP.NEU.FTZ.AND P0, PT, R0, -INF , PT ;  /* 0xff8000000000780b */ /* 0x000fe20003f1d000 */
[----:B------:R-:W-:Y:S01]  /*aff0*/  FMUL.FTZ R120, R103, R0 ;  /* 0x0000000067787220 */ /* 0x000fe20000410000 */
[----:B------:R-:W-:Y:S02]  /*b000*/  FSEL R124, R124, RZ, P1 ;  /* 0x000000ff7c7c7208 */ /* 0x000fe40000800000 */
[----:B------:R-:W-:Y:S02]  /*b010*/  FSEL R5, R0, RZ, P0 ;  /* 0x000000ff00057208 */ /* 0x000fe40000000000 */
        /* <DEDUP_REMOVED lines=9> */
[-C--:B------:R-:W-:Y:S01]  /*b0b0*/  FFMA.FTZ R113, R17, R103.reuse, -R124 ;  /* 0x0000006711717223 */ /* 0x080fe2000001087c */
[-C--:B------:R-:W-:Y:S01]  /*b0c0*/  FFMA.FTZ R112, R11, R103.reuse, -R120 ;  /* 0x000000670b707223 */ /* 0x080fe20000010878 */
[----:B------:R-:W-:Y:S01]  /*b0d0*/  FMUL.FTZ R7, R103, R4 ;  /* 0x0000000467077220 */ /* 0x000fe20000410000 */
[----:B------:R-:W-:Y:S01]  /*b0e0*/  FADD.FTZ R4, -R5, R102 ;  /* 0x0000006605047221 */ /* 0x000fe20000010100 */
[-CC-:B------:R-:W-:Y:S01]  /*b0f0*/  FFMA.FTZ R115, R9, R103.reuse, -R120.reuse ;  /* 0x0000006709737223 */ /* 0x180fe20000010878 */
[----:B------:R-:W-:Y:S01]  /*b100*/  MUFU.EX2 R107, R107 ;  /* 0x0000006b006b7308 */ /* 0x000fe20000000800 */
[-CC-:B------:R-:W-:Y:S01]  /*b110*/  FFMA.FTZ R178, R183, R103.reuse, -R120.reuse ;  /* 0x00000067b7b27223 */ /* 0x180fe20000010878 */
[----:B------:R-:W-:Y:S01]  /*b120*/  FMUL.FTZ R8, R103, R4 ;  /* 0x0000000467087220 */ /* 0x000fe20000410000 */
[----:B------:R-:W2:Y:S01]  /*b130*/  LDSM.16.MT88.4 R20, [R134+0x8000] ;  /* 0x008000008614783b */ /* 0x000ea20000004200 */
        /* <DEDUP_REMOVED lines=11> */
[-C--:B------:R-:W-:Y:S03]  /*b1f0*/  FFMA.FTZ R176, R193, R103.reuse, -R120 ;  /* 0x00000067c1b07223 */ /* 0x080fe60000010878 */
[----:B------:R-:W4:Y:S01]  /*b200*/  MUFU.EX2 R101, R8 ;  /* 0x0000000800657308 */ /* 0x000f220000000800 */
[-CC-:B------:R-:W-:Y:S01]  /*b210*/  FFMA.FTZ R127, R127, R103.reuse, -R124.reuse ;  /* 0x000000677f7f7223 */ /* 0x180fe2000001087c */
[-CC-:B------:R-:W-:Y:S01]  /*b220*/  FFMA.FTZ R182, R125, R103.reuse, -R124.reuse ;  /* 0x000000677db67223 */ /* 0x180fe2000001087c */
[-C--:B------:R-:W-:Y:S01]  /*b230*/  FFMA.FTZ R123, R123, R103.reuse, -R124 ;  /* 0x000000677b7b7223 */ /* 0x080fe2000001087c */
[----:B------:R-:W-:Y:S01]  /*b240*/  FFMA.FTZ R119, R119, R103, -R120 ;  /* 0x0000006777777223 */ /* 0x000fe20000010878 */
[----:B------:R-:W-:Y:S05]  /*b250*/  ISETP.GT.AND P0, PT, R171, R150, PT ;  /* 0x00000096ab00720c */ /* 0x000fea0003f04270 */
[----:B------:R-:W5:Y:S01]  /*b260*/  MUFU.EX2 R117, R117 ;  /* 0x0000007500757308 */ /* 0x000f620000000800 */
[C---:B---3--:R-:W-:Y:S01]  /*b270*/  FMUL.FTZ R4, R102.reuse, R96 ;  /* 0x0000006066047220 */ /* 0x048fe20000410000 */
[C---:B------:R-:W-:Y:S01]  /*b280*/  FMUL.FTZ R5, R102.reuse, R97 ;  /* 0x0000006166057220 */ /* 0x040fe20000410000 */
[C---:B------:R-:W-:Y:S01]  /*b290*/  FMUL.FTZ R9, R102.reuse, R93 ;  /* 0x0000005d66097220 */ /* 0x040fe20000410000 */
[C---:B------:R-:W-:Y:S01]  /*b2a0*/  FMUL.FTZ R16, R102.reuse, R84 ;  /* 0x0000005466107220 */ /* 0x040fe20000410000 */
[C---:B------:R-:W-:Y:S01]  /*b2b0*/  FMUL.FTZ R17, R102.reuse, R85 ;  /* 0x0000005566117220 */ /* 0x040fe20000410000 */
[C---:B------:R-:W-:Y:S01]  /*b2c0*/  FMUL.FTZ R24, R102.reuse, R76 ;  /* 0x0000004c66187220 */ /* 0x040fe20000410000 */
[C---:B------:R-:W-:Y:S03]  /*b2d0*/  FMUL.FTZ R25, R102.reuse, R77 ;  /* 0x0000004d66197220 */ /* 0x040fe60000410000 */
[----:B------:R-:W-:Y:S01]  /*b2e0*/  MUFU.EX2 R114, R114 ;  /* 0x0000007200727308 */ /* 0x000fe20000000800 */
[C---:B----4-:R-:W-:Y:S01]  /*b2f0*/  FMUL.FTZ R6, R101.reuse, R98 ;  /* 0x0000006265067220 */ /* 0x050fe20000410000 */
[C---:B------:R-:W-:Y:S01]  /*b300*/  FMUL.FTZ R7, R101.reuse, R99 ;  /* 0x0000006365077220 */ /* 0x040fe20000410000 */
[C---:B------:R-:W-:Y:S01]  /*b310*/  FMUL.FTZ R8, R102.reuse, R92 ;  /* 0x0000005c66087220 */ /* 0x040fe20000410000 */
[C---:B------:R-:W-:Y:S01]  /*b320*/  FMUL.FTZ R10, R101.reuse, R94 ;  /* 0x0000005e650a7220 */ /* 0x040fe20000410000 */
[C---:B------:R-:W-:Y:S01]  /*b330*/  FMUL.FTZ R11, R101.reuse, R95 ;  /* 0x0000005f650b7220 */ /* 0x040fe20000410000 */
[C---:B------:R-:W-:Y:S01]  /*b340*/  FMUL.FTZ R18, R101.reuse, R86 ;  /* 0x0000005665127220 */ /* 0x040fe20000410000 */
[----:B------:R-:W-:Y:S03]  /*b350*/  FMUL.FTZ R19, R101, R87 ;  /* 0x0000005765137220 */ /* 0x000fe60000410000 */
[----:B------:R-:W3:Y:S01]  /*b360*/  MUFU.EX2 R113, R113 ;  /* 0x0000007100717308 */ /* 0x000ee20000000800 */
[----:B-----5:R-:W-:Y:S01]  /*b370*/  F2FP.F16.F32.PACK_AB R108, R117, R107 ;  /* 0x0000006b756c723e */ /* 0x020fe200000000ff */
[----:B------:R-:W4:Y:S01]  /*b380*/  LDSM.16.MT88.4 R84, [R132+0x8000] ;  /* 0x008000008454783b */ /* 0x000f220000004200 */
[C---:B------:R-:W-:Y:S01]  /*b390*/  FMUL.FTZ R26, R101.reuse, R78 ;  /* 0x0000004e651a7220 */ /* 0x040fe20000410000 */
[C---:B------:R-:W-:Y:S01]  /*b3a0*/  FMUL.FTZ R27, R101.reuse, R79 ;  /* 0x0000004f651b7220 */ /* 0x040fe20000410000 */
[C---:B------:R-:W-:Y:S01]  /*b3b0*/  FMUL.FTZ R32, R102.reuse, R68 ;  /* 0x0000004466207220 */ /* 0x040fe20000410000 */
[C---:B------:R-:W-:Y:S01]  /*b3c0*/  FMUL.FTZ R33, R102.reuse, R69 ;  /* 0x0000004566217220 */ /* 0x040fe20000410000 */
        /* <DEDUP_REMOVED lines=9> */
[----:B------:R-:W5:Y:S01]  /*b460*/  MUFU.EX2 R116, R116 ;  /* 0x0000007400747308 */ /* 0x000f620000000800 */
[----:B---3--:R-:W-:Y:S01]  /*b470*/  F2FP.F16.F32.PACK_AB R110, R113, R114 ;  /* 0x00000072716e723e */ /* 0x008fe200000000ff */
[----:B------:R-:W-:Y:S01]  /*b480*/  LDSM.16.MT88.4 R68, [R134+0xa000] ;  /* 0x00a000008644783b */ /* 0x000fe20000004200 */
        /* <DEDUP_REMOVED lines=10> */
[----:B------:R-:W-:Y:S01]  /*b530*/  FMUL.FTZ R57, R102, R57 ;  /* 0x0000003966397220 */ /* 0x000fe20000410000 */
[C---:B------:R-:W-:Y:S01]  /*b540*/  FMUL.FTZ R58, R101.reuse, R58 ;  /* 0x0000003a653a7220 */ /* 0x040fe20000410000 */
[C---:B------:R-:W-:Y:S03]  /*b550*/  FMUL.FTZ R59, R101.reuse, R59 ;  /* 0x0000003b653b7220 */ /* 0x040fe60000410000 */
[----:B------:R-:W3:Y:S01]  /*b560*/  MUFU.EX2 R115, R115 ;  /* 0x0000007300737308 */ /* 0x000ee20000000800 */
        /* <DEDUP_REMOVED lines=9> */
[----:B------:R-:W-:Y:S01]  /*b600*/  MUFU.EX2 R178, R178 ;  /* 0x000000b200b27308 */ /* 0x000fe20000000800 */
[C---:B------:R-:W-:Y:S01]  /*b610*/  FMUL.FTZ R44, R102.reuse, R44 ;  /* 0x0000002c662c7220 */ /* 0x040fe20000410000 */
[C---:B------:R-:W-:Y:S01]  /*b620*/  FMUL.FTZ R45, R102.reuse, R45 ;  /* 0x0000002d662d7220 */ /* 0x040fe20000410000 */
[C---:B------:R-:W-:Y:S01]  /*b630*/  FMUL.FTZ R46, R101.reuse, R46 ;  /* 0x0000002e652e7220 */ /* 0x040fe20000410000 */
[----:B------:R-:W-:Y:S01]  /*b640*/  FMUL.FTZ R47, R101, R47 ;  /* 0x0000002f652f7220 */ /* 0x000fe20000410000 */
[C---:B------:R-:W-:Y:S01]  /*b650*/  FMUL.FTZ R48, R102.reuse, R48 ;  /* 0x0000003066307220 */ /* 0x040fe20000410000 */
[C---:B------:R-:W-:Y:S01]  /*b660*/  FMUL.FTZ R49, R102.reuse, R49 ;  /* 0x0000003166317220 */ /* 0x040fe20000410000 */
[----:B---3--:R-:W-:Y:S03]  /*b670*/  F2FP.F16.F32.PACK_AB R111, R115, R112 ;  /* 0x00000070736f723e */ /* 0x008fe600000000ff */
[----:B------:R-:W-:Y:S01]  /*b680*/  MUFU.EX2 R181, R181 ;  /* 0x000000b500b57308 */ /* 0x000fe20000000800 */
[C---:B------:R-:W-:Y:S01]  /*b690*/  FMUL.FTZ R50, R101.reuse, R50 ;  /* 0x0000003265327220 */ /* 0x040fe20000410000 */
[C---:B------:R-:W-:Y:S02]  /*b6a0*/  FMUL.FTZ R51, R101.reuse, R51 ;  /* 0x0000003365337220 */ /* 0x040fe40000410000 */
[C---:B-1----:R-:W-:Y:S06]  /*b6b0*/  HMMA.16816.F32 R4, R108.reuse, R12, R4 ;  /* 0x0000000c6c04723c */ /* 0x042fec0000001804 */
[----:B------:R-:W-:Y:S01]  /*b6c0*/  MUFU.EX2 R179, R179 ;  /* 0x000000b300b37308 */ /* 0x000fe20000000800 */
[C---:B------:R-:W-:Y:S01]  /*b6d0*/  FMUL.FTZ R12, R102.reuse, R88 ;  /* 0x00000058660c7220 */ /* 0x040fe20000410000 */
[C---:B------:R-:W-:Y:S01]  /*b6e0*/  FMUL.FTZ R13, R102.reuse, R89 ;  /* 0x00000059660d7220 */ /* 0x040fe20000410000 */
[C---:B------:R-:W-:Y:S07]  /*b6f0*/  HMMA.16816.F32 R8, R108.reuse, R14, R8 ;  /* 0x0000000e6c08723c */ /* 0x040fee0000001808 */
[----:B------:R-:W-:Y:S01]  /*b700*/  MUFU.EX2 R180, R180 ;  /* 0x000000b400b47308 */ /* 0x000fe20000000800 */
[C---:B------:R-:W-:Y:S01]  /*b710*/  FMUL.FTZ R14, R101.reuse, R90 ;  /* 0x0000005a650e7220 */ /* 0x040fe20000410000 */
[C---:B------:R-:W-:Y:S08]  /*b720*/  FMUL.FTZ R15, R101.reuse, R91 ;  /* 0x0000005b650f7220 */ /* 0x040ff00000410000 */
[----:B------:R-:W-:Y:S01]  /*b730*/  MUFU.EX2 R121, R121 ;  /* 0x0000007900797308 */ /* 0x000fe20000000800 */
[C---:B--2---:R-:W-:Y:S03]  /*b740*/  HMMA.16816.F32 R12, R108.reuse, R20, R12 ;  /* 0x000000146c0c723c */ /* 0x044fe6000000180c */
[C---:B------:R-:W-:Y:S01]  /*b750*/  FMUL.FTZ R20, R102.reuse, R80 ;  /* 0x0000005066147220 */ /* 0x040fe20000410000 */
[C---:B------:R-:W-:Y:S05]  /*b760*/  FMUL.FTZ R21, R102.reuse, R81 ;  /* 0x0000005166157220 */ /* 0x040fea0000410000 */
[----:B------:R-:W1:Y:S01]  /*b770*/  MUFU.EX2 R126, R126 ;  /* 0x0000007e007e7308 */ /* 0x000e620000000800 */
[C---:B------:R-:W-:Y:S03]  /*b780*/  HMMA.16816.F32 R16, R108.reuse, R22, R16 ;  /* 0x000000166c10723c */ /* 0x040fe60000001810 */
[C---:B------:R-:W-:Y:S01]  /*b790*/  FMUL.FTZ R22, R101.reuse, R82 ;  /* 0x0000005265167220 */ /* 0x040fe20000410000 */
[C---:B------:R-:W-:Y:S02]  /*b7a0*/  FMUL.FTZ R23, R101.reuse, R83 ;  /* 0x0000005365177220 */ /* 0x040fe40000410000 */
[----:B------:R-:W2:Y:S03]  /*b7b0*/  LDSM.16.MT88.4 R80, [R138+0xa000] ;  /* 0x00a000008a50783b */ /* 0x000ea60000004200 */
[----:B------:R-:W-:Y:S02]  /*b7c0*/  MUFU.EX2 R128, R128 ;  /* 0x0000008000807308 */ /* 0x000fe40000000800 */
[C---:B------:R-:W-:Y:S03]  /*b7d0*/  HMMA.16816.F32 R20, R108.reuse, R28, R20 ;  /* 0x0000001c6c14723c */ /* 0x040fe60000001814 */
[C---:B------:R-:W-:Y:S01]  /*b7e0*/  FMUL.FTZ R28, R102.reuse, R72 ;  /* 0x00000048661c7220 */ /* 0x040fe20000410000 */
[C---:B------:R-:W-:Y:S04]  /*b7f0*/  FMUL.FTZ R29, R102.reuse, R73 ;  /* 0x00000049661d7220 */ /* 0x040fe80000410000 */
[----:B------:R-:W-:Y:S01]  /*b800*/  MUFU.EX2 R129, R129 ;  /* 0x0000008100817308 */ /* 0x000fe20000000800 */
[----:B------:R-:W-:Y:S01]  /*b810*/  FFMA.FTZ R102, R102, R175, R107 ;  /* 0x000000af66667223 */ /* 0x000fe2000001006b */
[C---:B------:R-:W-:Y:S03]  /*b820*/  HMMA.16816.F32 R24, R108.reuse, R30, R24 ;  /* 0x0000001e6c18723c */ /* 0x040fe60000001818 */
[C---:B------:R-:W-:Y:S01]  /*b830*/  FMUL.FTZ R30, R101.reuse, R74 ;  /* 0x0000004a651e7220 */ /* 0x040fe20000410000 */
[C---:B------:R-:W-:Y:S04]  /*b840*/  FMUL.FTZ R31, R101.reuse, R75 ;  /* 0x0000004b651f7220 */ /* 0x040fe80000410000 */
[----:B------:R-:W-:Y:S01]  /*b850*/  MUFU.EX2 R130, R130 ;  /* 0x0000008200827308 */ /* 0x000fe20000000800 */
[----:B------:R-:W3:Y:S01]  /*b860*/  LDSM.16.MT88.4 R72, [R133+0xa000] ;  /* 0x00a000008548783b */ /* 0x000ee20000004200 */
[----:B------:R-:W-:Y:S01]  /*b870*/  FFMA.FTZ R101, R101, R174, R106 ;  /* 0x000000ae65657223 */ /* 0x000fe2000001006a */
[----:B------:R-:W-:Y:S01]  /*b880*/  FADD.FTZ R117, R117, R102 ;  /* 0x0000006675757221 */ /* 0x000fe20000010000 */
[----:B------:R-:W-:Y:S01]  /*b890*/  IMAD.MOV.U32 R102, RZ, RZ, R0 ;  /* 0x000000ffff667224 */ /* 0x000fe200078e0000 */
[C---:B----4-:R-:W-:Y:S05]  /*b8a0*/  HMMA.16816.F32 R28, R108.reuse, R84, R28 ;  /* 0x000000546c1c723c */ /* 0x050fea000000181c */
[----:B------:R-:W4:Y:S01]  /*b8b0*/  MUFU.EX2 R131, R131 ;  /* 0x0000008300837308 */ /* 0x000f220000000800 */
[----:B------:R-:W-:Y:S04]  /*b8c0*/  FADD.FTZ R101, R116, R101 ;  /* 0x0000006574657221 */ /* 0x000fe80000010000 */
[----:B------:R-:W-:Y:S01]  /*b8d0*/  FADD.FTZ R112, R112, R101 ;  /* 0x0000006570707221 */ /* 0x000fe20000010000 */
[C---:B------:R-:W-:Y:S01]  /*b8e0*/  HMMA.16816.F32 R32, R108.reuse, R86, R32 ;  /* 0x000000566c20723c */ /* 0x040fe20000001820 */
[----:B------:R-:W-:Y:S03]  /*b8f0*/  LDSM.16.MT88.4 R84, [R134+0x9800] ;  /* 0x009800008654783b */ /* 0x000fe60000004200 */
[----:B------:R-:W-:Y:S01]  /*b900*/  MUFU.EX2 R153, R153 ;  /* 0x0000009900997308 */ /* 0x000fe20000000800 */
[----:B------:R-:W-:Y:S01]  /*b910*/  FADD.FTZ R115, R115, R112 ;  /* 0x0000007073737221 */ /* 0x000fe20000010000 */
[----:B------:R-:W-:Y:S02]  /*b920*/  IMAD.MOV.U32 R101, RZ, RZ, R100 ;  /* 0x000000ffff657224 */ /* 0x000fe400078e0064 */
[C---:B--2---:R-:W-:Y:S06]  /*b930*/  HMMA.16816.F32 R36, R108.reuse, R80, R36 ;  /* 0x000000506c24723c */ /* 0x044fec0000001824 */
[----:B------:R-:W2:Y:S02]  /*b940*/  MUFU.EX2 R176, R176 ;  /* 0x000000b000b07308 */ /* 0x000ea40000000800 */
[C---:B------:R-:W-:Y:S01]  /*b950*/  HMMA.16816.F32 R40, R108.reuse, R82, R40 ;  /* 0x000000526c28723c */ /* 0x040fe20000001828 */
[----:B------:R-:W5:Y:S07]  /*b960*/  LDSM.16.MT88.4 R80, [R138+0x8800] ;  /* 0x008800008a50783b */ /* 0x000f6e0000004200 */
[----:B------:R-:W-:Y:S01]  /*b970*/  MUFU.EX2 R127, R127 ;  /* 0x0000007f007f7308 */ /* 0x000fe20000000800 */
[C---:B------:R-:W-:Y:S09]  /*b980*/  HMMA.16816.F32 R44, R108.reuse, R68, R44 ;  /* 0x000000446c2c723c */ /* 0x040ff2000000182c */
[----:B------:R-:W5:Y:S01]  /*b990*/  MUFU.EX2 R182, R182 ;  /* 0x000000b600b67308 */ /* 0x000f620000000800 */
[----:B-1----:R-:W-:Y:S02]  /*b9a0*/  F2FP.F16.F32.PACK_AB R68, R126, R121 ;  /* 0x000000797e44723e */ /* 0x002fe400000000ff */
[----:B----4-:R-:W-:Y:S01]  /*b9b0*/  F2FP.F16.F32.PACK_AB R69, R131, R130 ;  /* 0x000000828345723e */ /* 0x010fe200000000ff */
[C---:B------:R-:W-:Y:S06]  /*b9c0*/  HMMA.16816.F32 R48, R108.reuse, R70, R48 ;  /* 0x000000466c30723c */ /* 0x040fec0000001830 */
[----:B------:R-:W-:Y:S01]  /*b9d0*/  MUFU.EX2 R123, R123 ;  /* 0x0000007b007b7308 */ /* 0x000fe20000000800 */
[----:B------:R-:W-:Y:S02]  /*b9e0*/  F2FP.F16.F32.PACK_AB R70, R129, R128 ;  /* 0x000000808146723e */ /* 0x000fe400000000ff */
[----:B--2---:R-:W-:Y:S01]  /*b9f0*/  F2FP.F16.F32.PACK_AB R71, R176, R153 ;  /* 0x00000099b047723e */ /* 0x004fe200000000ff */
[C---:B---3--:R-:W-:Y:S06]  /*ba00*/  HMMA.16816.F32 R52, R108.reuse, R72, R52 ;  /* 0x000000486c34723c */ /* 0x048fec0000001834 */
[----:B------:R-:W-:Y:S02]  /*ba10*/  MUFU.EX2 R119, R119 ;  /* 0x0000007700777308 */ /* 0x000fe40000000800 */
[C---:B------:R-:W-:Y:S01]  /*ba20*/  HMMA.16816.F32 R56, R108.reuse, R74, R56 ;  /* 0x0000004a6c38723c */ /* 0x040fe20000001838 */
[----:B------:R-:W1:Y:S07]  /*ba30*/  LDSM.16.MT88.4 R72, [R134+0x8800] ;  /* 0x008800008648783b */ /* 0x000e6e0000004200 */
[C---:B------:R-:W-:Y:S08]  /*ba40*/  HMMA.16816.F32 R60, R108.reuse, R76, R60 ;  /* 0x0000004c6c3c723c */ /* 0x040ff0000000183c */
[----:B------:R-:W-:Y:S01]  /*ba50*/  HMMA.16816.F32 R64, R108, R78, R64 ;  /* 0x0000004e6c40723c */ /* 0x000fe20000001840 */
[----:B------:R-:W2:Y:S02]  /*ba60*/  LDSM.16.MT88.4 R76, [R133+0x8800] ;  /* 0x00880000854c783b */ /* 0x000ea40000004200 */
[-CC-:B------:R-:W-:Y:S01]  /*ba70*/  FFMA.FTZ R108, R191, R103.reuse, -R124.reuse ;  /* 0x00000067bf6c7223 */ /* 0x180fe2000001087c */
[-CC-:B------:R-:W-:Y:S01]  /*ba80*/  FFMA.FTZ R109, R189, R103.reuse, -R124.reuse ;  /* 0x00000067bd6d7223 */ /* 0x180fe2000001087c */
[-CC-:B------:R-:W-:Y:S01]  /*ba90*/  FFMA.FTZ R110, R187, R103.reuse, -R124.reuse ;  /* 0x00000067bb6e7223 */ /* 0x180fe2000001087c */
[-CC-:B------:R-:W-:Y:S01]  /*baa0*/  FFMA.FTZ R111, R185, R103.reuse, -R124.reuse ;  /* 0x00000067b96f7223 */ /* 0x180fe2000001087c */
[-C--:B------:R-:W-:Y:S01]  /*bab0*/  FFMA.FTZ R124, R122, R103.reuse, -R124 ;  /* 0x000000677a7c7223 */ /* 0x080fe2000001087c */
[C---:B-----5:R-:W-:Y:S01]  /*bac0*/  HMMA.16816.F32 R4, R68.reuse, R80, R4 ;  /* 0x000000504404723c */ /* 0x060fe20000001804 */
[----:B------:R-:W-:Y:S04]  /*bad0*/  MUFU.EX2 R108, R108 ;  /* 0x0000006c006c7308 */ /* 0x000fe80000000800 */
[-CC-:B------:R-:W-:Y:S01]  /*bae0*/  FFMA.FTZ R122, R118, R103.reuse, -R120.reuse ;  /* 0x00000067767a7223 */ /* 0x180fe20000010878 */
[-CC-:B------:R-:W-:Y:S01]  /*baf0*/  FFMA.FTZ R118, R105, R103.reuse, -R120.reuse ;  /* 0x0000006769767223 */ /* 0x180fe20000010878 */
[----:B------:R-:W-:Y:S01]  /*bb00*/  FFMA.FTZ R120, R104, R103, -R120 ;  /* 0x0000006768787223 */ /* 0x000fe20000010878 */
[C---:B------:R-:W-:Y:S01]  /*bb10*/  HMMA.16816.F32 R8, R68.reuse, R82, R8 ;  /* 0x000000524408723c */ /* 0x040fe20000001808 */
[----:B------:R-:W3:Y:S02]  /*bb20*/  LDSM.16.MT88.4 R80, [R132+0x8800] ;  /* 0x008800008450783b */ /* 0x000ee40000004200 */
[----:B------:R-:W-:Y:S01]  /*bb30*/  MUFU.EX2 R109, R109 ;  /* 0x0000006d006d7308 */ /* 0x000fe20000000800 */
[----:B------:R-:W-:Y:S04]  /*bb40*/  F2FP.F16.F32.PACK_AB R104, R182, R127 ;  /* 0x0000007fb668723e */ /* 0x000fe800000000ff */
[C---:B-1----:R-:W-:Y:S05]  /*bb50*/  HMMA.16816.F32 R12, R68.reuse, R72, R12 ;  /* 0x00000048440c723c */ /* 0x042fea000000180c */
[----:B------:R-:W-:Y:S03]  /*bb60*/  MUFU.EX2 R110, R110 ;  /* 0x0000006e006e7308 */ /* 0x000fe60000000800 */
[C---:B------:R-:W-:Y:S01]  /*bb70*/  HMMA.16816.F32 R16, R68.reuse, R74, R16 ;  /* 0x0000004a4410723c */ /* 0x040fe20000001810 */
[----:B------:R-:W1:Y:S06]  /*bb80*/  LDSM.16.MT88.4 R72, [R138+0xa800] ;  /* 0x00a800008a48783b */ /* 0x000e6c0000004200 */
[----:B------:R-:W-:Y:S01]  /*bb90*/  MUFU.EX2 R111, R111 ;  /* 0x0000006f006f7308 */ /* 0x000fe20000000800 */
[C---:B--2---:R-:W-:Y:S09]  /*bba0*/  HMMA.16816.F32 R20, R68.reuse, R76, R20 ;  /* 0x0000004c4414723c */ /* 0x044ff20000001814 */
[----:B------:R-:W2:Y:S01]  /*bbb0*/  MUFU.EX2 R124, R124 ;  /* 0x0000007c007c7308 */ /* 0x000ea20000000800 */
[C---:B------:R-:W-:Y:S01]  /*bbc0*/  HMMA.16816.F32 R24, R68.reuse, R78, R24 ;  /* 0x0000004e4418723c */ /* 0x040fe20000001818 */
[----:B------:R-:W4:Y:S08]  /*bbd0*/  LDSM.16.MT88.4 R76, [R134+0xa800] ;  /* 0x00a80000864c783b */ /* 0x000f300000004200 */
[----:B------:R-:W5:Y:S01]  /*bbe0*/  MUFU.EX2 R122, R122 ;  /* 0x0000007a007a7308 */ /* 0x000f620000000800 */
[C---:B---3--:R-:W-:Y:S09]  /*bbf0*/  HMMA.16816.F32 R28, R68.reuse, R80, R28 ;  /* 0x00000050441c723c */ /* 0x048ff2000000181c */
[----:B------:R-:W-:Y:S01]  /*bc00*/  MUFU.EX2 R118, R118 ;  /* 0x0000007600767308 */ /* 0x000fe20000000800 */
[----:B--2---:R-:W-:Y:S01]  /*bc10*/  F2FP.F16.F32.PACK_AB R106, R124, R123 ;  /* 0x0000007b7c6a723e */ /* 0x004fe200000000ff */
[C---:B------:R-:W-:Y:S01]  /*bc20*/  HMMA.16816.F32 R32, R68.reuse, R82, R32 ;  /* 0x000000524420723c */ /* 0x040fe20000001820 */
[----:B------:R-:W2:Y:S07]  /*bc30*/  LDSM.16.MT88.4 R80, [R133+0xa800] ;  /* 0x00a800008550783b */ /* 0x000eae0000004200 */
[----:B------:R-:W3:Y:S01]  /*bc40*/  MUFU.EX2 R125, R120 ;  /* 0x00000078007d7308 */ /* 0x000ee20000000800 */
[----:B-----5:R-:W-:Y:S01]  /*bc50*/  F2FP.F16.F32.PACK_AB R105, R122, R119 ;  /* 0x000000777a69723e */ /* 0x020fe200000000ff */
[C---:B-1----:R-:W-:Y:S08]  /*bc60*/  HMMA.16816.F32 R36, R68.reuse, R72, R36 ;  /* 0x000000484424723c */ /* 0x042ff00000001824 */
[C---:B------:R-:W-:Y:S01]  /*bc70*/  HMMA.16816.F32 R40, R68.reuse, R74, R40 ;  /* 0x0000004a4428723c */ /* 0x040fe20000001828 */
[----:B------:R-:W1:Y:S02]  /*bc80*/  LDSM.16.MT88.4 R72, [R132+0xa800] ;  /* 0x00a800008448783b */ /* 0x000e640000004200 */
[----:B---3--:R-:W-:Y:S05]  /*bc90*/  F2FP.F16.F32.PACK_AB R107, R125, R118 ;  /* 0x000000767d6b723e */ /* 0x008fea00000000ff */
[C---:B----4-:R-:W-:Y:S08]  /*bca0*/  HMMA.16816.F32 R44, R68.reuse, R76, R44 ;  /* 0x0000004c442c723c */ /* 0x050ff0000000182c */
[C---:B------:R-:W-:Y:S01]  /*bcb0*/  HMMA.16816.F32 R48, R68.reuse, R78, R48 ;  /* 0x0000004e4430723c */ /* 0x040fe20000001830 */
[----:B------:R-:W3:Y:S07]  /*bcc0*/  LDSM.16.MT88.4 R76, [R138+0x9000] ;  /* 0x009000008a4c783b */ /* 0x000eee0000004200 */
[C---:B--2---:R-:W-:Y:S08]  /*bcd0*/  HMMA.16816.F32 R52, R68.reuse, R80, R52 ;  /* 0x000000504434723c */ /* 0x044ff00000001834 */
[C---:B------:R-:W-:Y:S01]  /*bce0*/  HMMA.16816.F32 R56, R68.reuse, R82, R56 ;  /* 0x000000524438723c */ /* 0x040fe20000001838 */
[----:B------:R-:W2:Y:S07]  /*bcf0*/  LDSM.16.MT88.4 R80, [R134+0x9000] ;  /* 0x009000008650783b */ /* 0x000eae0000004200 */
[C---:B-1----:R-:W-:Y:S08]  /*bd00*/  HMMA.16816.F32 R60, R68.reuse, R72, R60 ;  /* 0x00000048443c723c */ /* 0x042ff0000000183c */
[----:B------:R-:W-:Y:S01]  /*bd10*/  HMMA.16816.F32 R64, R68, R74, R64 ;  /* 0x0000004a4440723c */ /* 0x000fe20000001840 */
[----:B------:R-:W1:Y:S02]  /*bd20*/  LDSM.16.MT88.4 R72, [R133+0x9000] ;  /* 0x009000008548783b */ /* 0x000e640000004200 */
[----:B------:R-:W-:Y:S02]  /*bd30*/  F2FP.F16.F32.PACK_AB R68, R109, R108 ;  /* 0x0000006c6d44723e */ /* 0x000fe400000000ff */
[----:B------:R-:W-:Y:S02]  /*bd40*/  F2FP.F16.F32.PACK_AB R70, R111, R110 ;  /* 0x0000006e6f46723e */ /* 0x000fe400000000ff */
[----:B------:R-:W-:Y:S02]  /*bd50*/  F2FP.F16.F32.PACK_AB R69, R181, R178 ;  /* 0x000000b2b545723e */ /* 0x000fe400000000ff */
[----:B------:R-:W-:Y:S07]  /*bd60*/  F2FP.F16.F32.PACK_AB R71, R180, R179 ;  /* 0x000000b3b447723e */ /* 0x000fee00000000ff */
        /* <DEDUP_REMOVED lines=18> */
[C---:B------:R-:W-:Y:S01]  /*be90*/  HMMA.16816.F32 R56, R68.reuse, R78, R56 ;  /* 0x0000004e4438723c */ /* 0x040fe20000001838 */
[----:B------:R-:W1:Y:S07]  /*bea0*/  LDSM.16.MT88.4 R76, [R133+0x9800] ;  /* 0x00980000854c783b */ /* 0x000e6e0000004200 */
[C---:B--2---:R-:W-:Y:S08]  /*beb0*/  HMMA.16816.F32 R60, R68.reuse, R80, R60 ;  /* 0x00000050443c723c */ /* 0x044ff0000000183c */
[----:B------:R-:W-:Y:S01]  /*bec0*/  HMMA.16816.F32 R64, R68, R82, R64 ;  /* 0x000000524440723c */ /* 0x000fe20000001840 */
[----:B------:R-:W2:Y:S07]  /*bed0*/  LDSM.16.MT88.4 R68, [R132+0x9800] ;  /* 0x009800008444783b */ /* 0x000eae0000004200 */
[C---:B------:R-:W-:Y:S01]  /*bee0*/  HMMA.16816.F32 R96, R104.reuse, R92, R4 ;  /* 0x0000005c6860723c */ /* 0x040fe20000001804 */
[----:B------:R-:W3:Y:S07]  /*bef0*/  LDSM.16.MT88.4 R4, [R138+0xb800] ;  /* 0x00b800008a04783b */ /* 0x000eee0000004200 */
[C---:B------:R-:W-:Y:S01]  /*bf00*/  HMMA.16816.F32 R92, R104.reuse, R94, R8 ;  /* 0x0000005e685c723c */ /* 0x040fe20000001808 */
[----:B------:R-:W4:Y:S07]  /*bf10*/  LDSM.16.MT88.4 R8, [R134+0xb800] ;  /* 0x00b800008608783b */ /* 0x000f2e0000004200 */
[C---:B------:R-:W-:Y:S01]  /*bf20*/  HMMA.16816.F32 R88, R104.reuse, R84, R12 ;  /* 0x000000546858723c */ /* 0x040fe2000000180c */
[----:B------:R-:W5:Y:S07]  /*bf30*/  LDSM.16.MT88.4 R12, [R133+0xb800] ;  /* 0x00b80000850c783b */ /* 0x000f6e0000004200 */
[C---:B------:R-:W-:Y:S03]  /*bf40*/  HMMA.16816.F32 R84, R104.reuse, R86, R16 ;  /* 0x000000566854723c */ /* 0x040fe60000001810 */
[----:B------:R-:W-:Y:S04]  /*bf50*/  FADD.FTZ R16, R114, R117 ;  /* 0x0000007572107221 */ /* 0x000fe80000010000 */
[----:B------:R-:W-:Y:S01]  /*bf60*/  FADD.FTZ R16, R113, R16 ;  /* 0x0000001071107221 */ /* 0x000fe20000010000 */
[C---:B-1----:R-:W-:Y:S08]  /*bf70*/  HMMA.16816.F32 R80, R104.reuse, R76, R20 ;  /* 0x0000004c6850723c */ /* 0x042ff00000001814 */
[C---:B------:R-:W-:Y:S08]  /*bf80*/  HMMA.16816.F32 R76, R104.reuse, R78, R24 ;  /* 0x0000004e684c723c */ /* 0x040ff00000001818 */
[C---:B--2---:R-:W-:Y:S08]  /*bf90*/  HMMA.16816.F32 R72, R104.reuse, R68, R28 ;  /* 0x000000446848723c */ /* 0x044ff0000000181c */
[C---:B------:R-:W-:Y:S08]  /*bfa0*/  HMMA.16816.F32 R68, R104.reuse, R70, R32 ;  /* 0x000000466844723c */ /* 0x040ff00000001820 */
[C---:B---3--:R-:W-:Y:S08]  /*bfb0*/  HMMA.16816.F32 R36, R104.reuse, R4, R36 ;  /* 0x000000046824723c */ /* 0x048ff00000001824 */
[C---:B------:R-:W-:Y:S01]  /*bfc0*/  HMMA.16816.F32 R40, R104.reuse, R6, R40 ;  /* 0x000000066828723c */ /* 0x040fe20000001828 */
[----:B------:R-:W1:Y:S07]  /*bfd0*/  LDSM.16.MT88.4 R4, [R132+0xb800] ;  /* 0x00b800008404783b */ /* 0x000e6e0000004200 */
        /* <DEDUP_REMOVED lines=8> */
[C---:B-----5:R-:W-:Y:S03]  /*c060*/  HMMA.16816.F32 R52, R104.reuse, R12, R52 ;  /* 0x0000000c6834723c */ /* 0x060fe60000001834 */
        /* <DEDUP_REMOVED lines=22> */
.L_x_10033:
        /* <DEDUP_REMOVED lines=10> */
.L_x_10056:
[----:B------:R-:W2:Y:S01]  /*c270*/  MUFU.RCP R4, R8 ;  /* 0x0000000800047308 */ /* 0x000ea20000001000 */
[----:B------:R-:W-:Y:S01]  /*c280*/  FSETP.NE.FTZ.AND P1, PT, R8, RZ, PT ;  /* 0x000000ff0800720b */ /* 0x000fe20003f35000 */
[----:B------:R-:W1:Y:S01]  /*c290*/  S2UR UR6, SR_CgaCtaId ;  /* 0x00000000000679c3 */ /* 0x000e620000008800 */
[----:B----4-:R-:W-:Y:S01]  /*c2a0*/  FADD.FTZ R11, R10, R11 ;  /* 0x0000000b0a0b7221 */ /* 0x010fe20000010000 */
[----:B------:R-:W-:-:S04]  /*c2b0*/  UMOV UR7, 0x400 ;  /* 0x0000040000077882 */ /* 0x000fc80000000000 */
[----:B------:R-:W4:Y:S01]  /*c2c0*/  MUFU.RCP R5, R11 ;  /* 0x0000000b00057308 */ /* 0x000f220000001000 */
[----:B------:R-:W-:Y:S02]  /*c2d0*/  FSETP.NE.FTZ.AND P0, PT, R11, RZ, PT ;  /* 0x000000ff0b00720b */ /* 0x000fe40003f15000 */
        /* <DEDUP_REMOVED lines=33> */
[----:B-1----:R-:W-:Y:S01]  /*c4f0*/  ULEA UR6, UR6, UR7, 0x18 ;  /* 0x0000000706067291 */ /* 0x002fe2000f8ec0ff */
[----:B------:R-:W3:Y:S01]  /*c500*/  S2R R4, SR_TID.X ;  /* 0x0000000000047919 */ /* 0x000ee20000002100 */
[----:B----4-:R-:W-:-:S02]  /*c510*/  FSEL R5, R5, 1, P0 ;  /* 0x3f80000005057808 */ /* 0x010fc40000000000 */
[----:B------:R-:W-:Y:S02]  /*c520*/  F2FP.F16.F32.PACK_AB R96, R97, R96 ;  /* 0x000000606160723e */ /* 0x000fe400000000ff */
[----:B------:R-:W-:Y:S01]  /*c530*/  F2FP.F16.F32.PACK_AB R92, R93, R92 ;  /* 0x0000005c5d5c723e */ /* 0x000fe200000000ff */
        /* <DEDUP_REMOVED lines=26> */
[C---:B---3--:R-:W-:Y:S01]  /*c6e0*/  SHF.L.U32 R10, R4.reuse, 0x1, RZ ;  /* 0x00000001040a7819 */ /* 0x048fe200000006ff */
        /* <DEDUP_REMOVED lines=9> */
[----:B------:R-:W-:Y:S01]  /*c780*/  LOP3.LUT P2, RZ, R4, 0x4, RZ, 0xc0, !PT ;  /* 0x0000000404ff7812 */ /* 0x000fe2000784c0ff */
[----:B------:R-:W-:Y:S01]  /*c790*/  FMUL.FTZ R5, R5, R67 ;  /* 0x0000004305057220 */ /* 0x000fe20000410000 */
[----:B------:R-:W-:-:S02]  /*c7a0*/  LOP3.LUT R6, R9, 0x7c00, R6, 0xf8, !PT ;  /* 0x00007c0009067812 */ /* 0x000fc400078ef806 */
[----:B------:R-:W-:Y:S02]  /*c7b0*/  LOP3.LUT R13, R13, 0x38, R10, 0xf8, !PT ;  /* 0x000000380d0d7812 */ /* 0x000fe400078ef80a */
[----:B------:R-:W-:Y:S02]  /*c7c0*/  R2P PR, R4, 0x18 ;  /* 0x0000001804007804 */ /* 0x000fe40000000000 */
[----:B------:R-:W-:Y:S02]  /*c7d0*/  LOP3.LUT R13, R6, R13, RZ, 0xfc, !PT ;  /* 0x0000000d060d7212 */ /* 0x000fe400078efcff */
[----:B------:R-:W-:Y:S02]  /*c7e0*/  MOV R6, 0x20 ;  /* 0x0000002000067802 */ /* 0x000fe40000000f00 */
[----:B------:R-:W-:Y:S02]  /*c7f0*/  MOV R9, 0x10 ;  /* 0x0000001000097802 */ /* 0x000fe40000000f00 */
[----:B------:R-:W-:-:S02]  /*c800*/  LEA R13, R13, UR6, 0x1 ;  /* 0x000000060d0d7c11 */ /* 0x000fc4000f8e08ff */
[----:B------:R-:W-:Y:S02]  /*c810*/  SEL R6, R6, 0xffffffe0, !P3 ;  /* 0xffffffe006067807 */ /* 0x000fe40005800000 */
[----:B------:R-:W-:Y:S01]  /*c820*/  SEL R9, R9, 0xfffffff0, !P2 ;  /* 0xfffffff009097807 */ /* 0x000fe20005000000 */
[----:B------:R-:W-:Y:S01]  /*c830*/  STS [R13], R96 ;  /* 0x000000600d007388 */ /* 0x000fe20000000800 */
[C---:B------:R-:W-:Y:S02]  /*c840*/  IADD3 R17, PT, PT, R13.reuse, 0x40, RZ ;  /* 0x000000400d117810 */ /* 0x040fe40007ffe0ff */
[----:B------:R-:W-:Y:S02]  /*c850*/  IADD3 R15, PT, PT, R6, R13, RZ ;  /* 0x0000000d060f7210 */ /* 0x000fe40007ffe0ff */
[----:B------:R-:W-:Y:S02]  /*c860*/  @P4 IADD3 R17, PT, PT, R13, -0x40, RZ ;  /* 0xffffffc00d114810 */ /* 0x000fe40007ffe0ff */
[----:B------:R-:W-:-:S02]  /*c870*/  F2FP.F16.F32.PACK_AB R98, R99, R98 ;  /* 0x000000626362723e */ /* 0x000fc400000000ff */
        /* <DEDUP_REMOVED lines=52> */
[----:B------:R1:W-:Y:S04]  /*cbc0*/  STS [R5+0x2400], R42 ;  /* 0x0024002a05007388 */ /* 0x0003e80000000800 */
        /* <DEDUP_REMOVED lines=12> */
[----:B-1----:R-:W4:Y:S01]  /*cc90*/  LD.E.U8 R5, desc[UR4][R2.64+0x1c8] ;  /* 0x0001c80402057980 */ /* 0x002f22000c101100 */
[----:B------:R-:W-:-:S03]  /*cca0*/  ISETP.NE.AND P4, PT, R162, -0x1, PT ;  /* 0xffffffffa200780c */ /* 0x000fc60003f85270 */
[----:B--2---:R-:W2:Y:S04]  /*ccb0*/  LD.E.64 R44, desc[UR4][R2.64+0x88] ;  /* 0x00008804022c7980 */ /* 0x004ea8000c101b00 */
[----:B------:R1:W5:Y:S06]  /*ccc0*/  LD.E.64 R42, desc[UR4][R2.64+0x90] ;  /* 0x00009004022a7980 */ /* 0x00036c000c101b00 */
[----:B---3--:R1:W5:Y:S01]  /*ccd0*/  @!P4 LD.E.64 R50, desc[UR4][R2.64+0x80] ;  /* 0x000080040232c980 */ /* 0x008362000c101b00 */
[----:B----4-:R-:W-:-:S13]  /*cce0*/  ISETP.NE.AND P2, PT, R5, RZ, PT ;  /* 0x000000ff0500720c */ /* 0x010fda0003f45270 */
[----:B------:R-:W3:Y:S04]  /*ccf0*/  @!P2 LD.E R5, desc[UR4][R2.64+0x60] ;  /* 0x000060040205a980 */ /* 0x000ee8000c101900 */
[----:B------:R-:W4:Y:S01]  /*cd00*/  @!P2 LD.E R38, desc[UR4][R2.64+0xb4] ;  /* 0x0000b4040226a980 */ /* 0x000f22000c101900 */
[----:B------:R-:W1:Y:S08]  /*cd10*/  @P0 MUFU.LG2 R11, R11 ;  /* 0x0000000b000b0308 */ /* 0x000e700000000c00 */
[----:B------:R-:W2:Y:S01]  /*cd20*/  @P1 MUFU.LG2 R8, R8 ;  /* 0x0000000800081308 */ /* 0x000ea20000000c00 */
[----:B------:R-:W-:-:S02]  /*cd30*/  SHF.R.U32.HI R6, RZ, 0x1, R4 ;  /* 0x00000001ff067819 */ /* 0x000fc40000011604 */
[----:B------:R-:W-:Y:S02]  /*cd40*/  LOP3.LUT P3, RZ, R4, 0x3, RZ, 0xc0, !PT ;  /* 0x0000000304ff7812 */ /* 0x000fe4000786c0ff */
[----:B------:R-:W-:Y:S01]  /*cd50*/  SHF.R.U32.HI R39, RZ, 0x2, R4 ;  /* 0x00000002ff277819 */ /* 0x000fe20000011604 */
[----:B------:R-:W-:Y:S01]  /*cd60*/  BSSY.RECONVERGENT B0, `(.L_x_10042) ;  /* 0x0000013000007945 */ /* 0x000fe20003800200 */
[----:B------:R-:W-:Y:S01]  /*cd70*/  LOP3.LUT R6, R6, 0x30, RZ, 0xc0, !PT ;  /* 0x0000003006067812 */ /* 0x000fe200078ec0ff */
[----:B-1----:R-:W-:Y:S01]  /*cd80*/  @P0 FMUL.FTZ R9, R11, 0.69314718246459960938 ;  /* 0x3f3172180b090820 */ /* 0x002fe20000410000 */
[----:B------:R-:W-:Y:S01]  /*cd90*/  MOV R36, 0x7f800000 ;  /* 0x7f80000000247802 */ /* 0x000fe20000000f00 */
[----:B--2---:R-:W-:Y:S01]  /*cda0*/  @P4 IMAD.WIDE.U32 R46, R44, R162, RZ ;  /* 0x000000a22c2e4225 */ /* 0x004fe200078e00ff */
[----:B------:R-:W-:-:S03]  /*cdb0*/  MOV R37, 0x7f800000 ;  /* 0x7f80000000257802 */ /* 0x000fc60000000f00 */
[----:B-----5:R-:W-:Y:S01]  /*cdc0*/  @P0 FFMA.FTZ R36, R7, R0, R9 ;  /* 0x0000000007240223 */ /* 0x020fe20000010009 */
[----:B------:R-:W-:Y:S01]  /*cdd0*/  @P1 FMUL.FTZ R4, R8, 0.69314718246459960938 ;  /* 0x3f31721808041820 */ /* 0x000fe20000410000 */
[----:B------:R-:W-:Y:S01]  /*cde0*/  LOP3.LUT R39, R6, 0x7, R39, 0xf8, !PT ;  /* 0x0000000706277812 */ /* 0x000fe200078ef827 */
[----:B------:R-:W-:Y:S02]  /*cdf0*/  @P4 IMAD R0, R45, R162, RZ ;  /* 0x000000a22d004224 */ /* 0x000fe400078e02ff */
[----:B------:R-:W-:Y:S01]  /*ce00*/  @P1 FFMA.FTZ R37, R7, R100, R4 ;  /* 0x0000006407251223 */ /* 0x000fe20000010004 */
[----:B---3--:R-:W-:-:S04]  /*ce10*/  @!P2 IMAD R5, R158, R5, R157 ;  /* 0x000000059e05a224 */ /* 0x008fc800078e029d */
[----:B----4-:R-:W-:Y:S01]  /*ce20*/  @!P2 IMAD R38, R5, R38, RZ ;  /* 0x000000260526a224 */ /* 0x010fe200078e02ff */
[----:B------:R-:W-:Y:S06]  /*ce30*/  @!P2 BRA `(.L_x_10043) ;  /* 0x000000000014a947 */ /* 0x000fec0003800000 */
[----:B------:R-:W2:Y:S04]  /*ce40*/  @!P4 LD.E R5, desc[UR4][R2.64+0xb4] ;  /* 0x0000b4040205c980 */ /* 0x000ea8000c101900 */
[----:B------:R-:W3:Y:S01]  /*ce50*/  LD.E R4, desc[UR4][R2.64+0xd4] ;  /* 0x0000d40402047980 */ /* 0x000ee2000c101900 */
[----:B--2---:R-:W-:Y:S02]  /*ce60*/  @!P4 IMAD R162, R158, R5, RZ ;  /* 0x000000059ea2c224 */ /* 0x004fe400078e02ff */
[----:B---3--:R-:W-:-:S05]  /*ce70*/  IMAD R5, R4, R157, RZ ;  /* 0x0000009d04057224 */ /* 0x008fca00078e02ff */
[----:B------:R-:W-:Y:S02]  /*ce80*/  IADD3 R38, PT, PT, R5, R162, RZ ;  /* 0x000000a205267210 */ /* 0x000fe40007ffe0ff */
.L_x_10043:
[----:B------:R-:W-:Y:S05]  /*ce90*/  BSYNC.RECONVERGENT B0 ;  /* 0x0000000000007941 */ /* 0x000fea0003800200 */
.L_x_10042:
        /* <DEDUP_REMOVED lines=24> */
.L_x_10045:
[----:B------:R-:W-:Y:S05]  /*d020*/  BSYNC.RECONVERGENT B0 ;  /* 0x0000000000007941 */ /* 0x000fea0003800200 */
.L_x_10044:
        /* <DEDUP_REMOVED lines=36> */
.L_x_10047:
[----:B------:R-:W-:Y:S05]  /*d270*/  BSYNC.RECONVERGENT B0 ;  /* 0x0000000000007941 */ /* 0x000fea0003800200 */
.L_x_10046:
        /* <DEDUP_REMOVED lines=16> */
.L_x_10049:
[----:B------:R-:W-:Y:S05]  /*d380*/  BSYNC.RECONVERGENT B0 ;  /* 0x0000000000007941 */ /* 0x000fea0003800200 */
.L_x_10048:
        /* <DEDUP_REMOVED lines=16> */
.L_x_10051:
[----:B------:R-:W-:Y:S05]  /*d490*/  BSYNC.RECONVERGENT B0 ;  /* 0x0000000000007941 */ /* 0x000fea0003800200 */
.L_x_10050:
[----:B------:R-:W-:-:S04]  /*d4a0*/  MOV R157, 0x0 ;  /* 0x00000000009d7802 */ /* 0x000fc80000000f00 */
[----:B-12345:R-:W-:Y:S05]  /*d4b0*/  @P0 RET.REL.NODEC R156 `(_ZN5flash24flash_fwd_splitkv_kernelI23Flash_fwd_kernel_traitsILi128ELi64ELi64ELi4ELb0ELb0EN7cutlass6half_tE19Flash_kernel_traitsILi128ELi64ELi64ELi4ES3_EELb0ELb1ELb0ELb0ELb0ELb0ELb0ELb0EEEvNS_16Flash_fwd_paramsE) ;  /* 0xffffff289cd00950 */ /* 0x03efea0003c3ffff */
        /* <DEDUP_REMOVED lines=14> */
[----:B-1----:R-:W-:Y:S05]  /*d5a0*/  @P0 RET.REL.NODEC R156 `(_ZN5flash24flash_fwd_splitkv_kernelI23Flash_fwd_kernel_traitsILi128ELi64ELi64ELi4ELb0ELb0EN7cutlass6half_tE19Flash_kernel_traitsILi128ELi64ELi64ELi4ES3_EELb0ELb1ELb0ELb0ELb0ELb0ELb0ELb0EEEvNS_16Flash_fwd_paramsE) ;  /* 0xffffff289c940950 */ /* 0x002fea0003c3ffff */
[----:B------:R-:W-:Y:S01]  /*d5b0*/  MOV R157, 0x0 ;  /* 0x00000000009d7802 */ /* 0x000fe20000000f00 */
[----:B------:R1:W-:Y:S03]  /*d5c0*/  ST.E.128 desc[UR4][R6.64+0x80], R32 ;  /* 0x0000802006007985 */ /* 0x0003e6000c101d04 */
[----:B-1----:R-:W-:Y:S05]  /*d5d0*/  RET.REL.NODEC R156 `(_ZN5flash24flash_fwd_splitkv_kernelI23Flash_fwd_kernel_traitsILi128ELi64ELi64ELi4ELb0ELb0EN7cutlass6half_tE19Flash_kernel_traitsILi128ELi64ELi64ELi4ES3_EELb0ELb1ELb0ELb0ELb0ELb0ELb0ELb0EEEvNS_16Flash_fwd_paramsE) ;  /* 0xffffff289c887950 */ /* 0x002fea0003c3ffff */
.L_x_10041:
[----:B------:R-:W-:Y:S01]  /*d5e0*/  MOV R5, 0x2 ;  /* 0x0000000200057802 */ /* 0x000fe20000000f00 */
[----:B------:R-:W-:Y:S01]  /*d5f0*/  IMAD.MOV.U32 R4, RZ, RZ, 0x1f ;  /* 0x0000001fff047424 */ /* 0x000fe200078e00ff */
[----:B------:R-:W-:-:S07]  /*d600*/  MOV R6, 0xffffffff ;  /* 0xffffffff00067802 */ /* 0x000fce0000000f00 */
[----:B-1---5:R-:W-:Y:S05]  /*d610*/  WARPSYNC.COLLECTIVE R6, `(.L_x_10052) ;  /* 0x0000000006087348 */ /* 0x022fea0003c00000 */
[----:B------:R2:W3:Y:S02]  /*d620*/  SHFL.BFLY P0, R11, R175, R5, R4 ;  /* 0x0c000005af0b7389 */ /* 0x0004e40000000004 */
[----:B-123-5:R-:W-:Y:S05]  /*d630*/  ENDCOLLECTIVE ;  /* 0x000000000000791b */ /* 0x02efea0003800000 */
.L_x_10052:
[----:B------:R-:W-:Y:S02]  /*d640*/  IMAD.MOV.U32 R8, RZ, RZ, R11 ;  /* 0x000000ffff087224 */ /* 0x000fe400078e000b */
[----:B------:R-:W-:Y:S02]  /*d650*/  IMAD.MOV.U32 R5, RZ, RZ, 0x1 ;  /* 0x00000001ff057424 */ /* 0x000fe400078e00ff */
[----:B------:R-:W-:-:S05]  /*d660*/  FADD.FTZ R9, R8, R175 ;  /* 0x000000af08097221 */ /* 0x000fca0000010000 */
[----:B------:R-:W-:-:S07]  /*d670*/  MOV R175, R9 ;  /* 0x0000000900af7202 */ /* 0x000fce0000000f00 */
[----:B------:R-:W-:Y:S05]  /*d680*/  WARPSYNC.COLLECTIVE R6, `(.L_x_10053) ;  /* 0x0000000006087348 */ /* 0x000fea0003c00000 */
[----:B------:R1:W2:Y:S02]  /*d690*/  SHFL.BFLY P0, R11, R175, R5, R4 ;  /* 0x0c000005af0b7389 */ /* 0x0002a40000000004 */
[----:B-12---:R-:W-:Y:S05]  /*d6a0*/  ENDCOLLECTIVE ;  /* 0x000000000000791b */ /* 0x006fea0003800000 */
.L_x_10053:
[----:B------:R-:W-:Y:S01]  /*d6b0*/  MOV R175, R174 ;  /* 0x000000ae00af7202 */ /* 0x000fe20000000f00 */
[----:B------:R-:W-:Y:S01]  /*d6c0*/  IMAD.MOV.U32 R5, RZ, RZ, 0x2 ;  /* 0x00000002ff057424 */ /* 0x000fe200078e00ff */
[----:B------:R-:W-:-:S07]  /*d6d0*/  MOV R8, R11 ;  /* 0x0000000b00087202 */ /* 0x000fce0000000f00 */
[----:B------:R-:W-:Y:S05]  /*d6e0*/  WARPSYNC.COLLECTIVE R6, `(.L_x_10054) ;  /* 0x0000000006087348 */ /* 0x000fea0003c00000 */
[----:B------:R1:W2:Y:S02]  /*d6f0*/  SHFL.BFLY P0, R11, R175, R5, R4 ;  /* 0x0c000005af0b7389 */ /* 0x0002a40000000004 */
[----:B-12---:R-:W-:Y:S05]  /*d700*/  ENDCOLLECTIVE ;  /* 0x000000000000791b */ /* 0x006fea0003800000 */
.L_x_10054:
[----:B------:R-:W-:Y:S01]  /*d710*/  FADD.FTZ R8, R9, R8 ;  /* 0x0000000809087221 */ /* 0x000fe20000010000 */
[----:B------:R-:W-:Y:S01]  /*d720*/  FADD.FTZ R10, R11, R174 ;  /* 0x000000ae0b0a7221 */ /* 0x000fe20000010000 */
[----:B------:R-:W-:-:S04]  /*d730*/  MOV R5, 0x1 ;  /* 0x0000000100057802 */ /* 0x000fc80000000f00 */
[----:B------:R-:W-:-:S07]  /*d740*/  MOV R175, R10 ;  /* 0x0000000a00af7202 */ /* 0x000fce0000000f00 */
[----:B------:R-:W-:Y:S05]  /*d750*/  WARPSYNC.COLLECTIVE R6, `(.L_x_10055) ;  /* 0x0000000006087348 */ /* 0x000fea0003c00000 */
[----:B------:R1:W2:Y:S02]  /*d760*/  SHFL.BFLY P0, R11, R175, R5, R4 ;  /* 0x0c000005af0b7389 */ /* 0x0002a40000000004 */
[----:B-12---:R-:W-:Y:S05]  /*d770*/  ENDCOLLECTIVE ;  /* 0x000000000000791b */ /* 0x006fea0003800000 */
.L_x_10055:
[----:B------:R-:W-:Y:S05]  /*d780*/  BRA `(.L_x_10056) ;  /* 0xffffffe800b87947 */ /* 0x000fea000383ffff */
.L_x_10057:
        /* <DEDUP_REMOVED lines=15> */
.L_x_14972:


//--------------------- .text._ZN5flash24flash_fwd_splitkv_kernelI23Flash_fwd_kernel_traitsILi128ELi64ELi64ELi4ELb0ELb0EN7cutlass6half_tE19Flash_kernel_traitsILi128ELi64ELi64ELi4ES3_EELb0ELb1ELb0ELb0ELb0ELb1ELb0ELb0EEEvNS_16Flash_fwd_paramsE --------------------------
	.section	.text._ZN5flash24flash_fwd_splitkv_kernelI23Flash_fwd_kernel_traitsILi128ELi64ELi64ELi4ELb0ELb0EN7cutlass6half_tE19Flash_kernel_traitsILi128ELi64ELi64ELi4ES3_EELb0ELb1ELb0ELb0ELb0ELb1ELb0ELb0EEEvNS_16Flash_fwd_paramsE,"ax",@progbits
	.align	128
        .global         _ZN5flash24flash_fwd_splitkv_kernelI23Flash_fwd_kernel_traitsILi128ELi64ELi64ELi4ELb0ELb0EN7cutlass6half_tE19Flash_kernel_traitsILi128ELi64ELi64ELi4ES3_EELb0ELb1ELb0ELb0ELb0ELb1ELb0ELb0EEEvNS_16Flash_fwd_paramsE
        .type           _ZN5flash24flash_fwd_splitkv_kernelI23Flash_fwd_kernel_traitsILi128ELi64ELi64ELi4ELb0ELb0EN7cutlass6half_tE19Flash_kernel_traitsILi128ELi64ELi64ELi4ES3_EELb0ELb1ELb0ELb0ELb0ELb1ELb0ELb0EEEvNS_16Flash_fwd_paramsE,@function
        .size           _ZN5flash24flash_fwd_splitkv_kernelI23Flash_fwd_kernel_traitsILi128ELi64ELi64ELi4ELb0ELb0EN7cutlass6half_tE19Flash_kernel_traitsILi128ELi64ELi64ELi4ES3_EELb0ELb1ELb0ELb0ELb0ELb1ELb0ELb0EEEvNS_16Flash_fwd_paramsE,(.L_x_14973 - _ZN5flash24flash_fwd_splitkv_kernelI23Flash_fwd_kernel_traitsILi128ELi64ELi64ELi4ELb0ELb0EN7cutlass6half_tE19Flash_kernel_traitsILi128ELi64ELi64ELi4ES3_EELb0ELb1ELb0ELb0ELb0ELb1ELb0ELb0EEEvNS_16Flash_fwd_paramsE)
        .other          _ZN5flash24flash_fwd_splitkv_kernelI23Flash_fwd_kernel_traitsILi128ELi64ELi64ELi4ELb0ELb0EN7cutlass6half_tE19Flash_kernel_traitsILi128ELi64ELi64ELi4ES3_EELb0ELb1ELb0ELb0ELb0ELb1ELb0ELb0EEEvNS_16Flash_fwd_paramsE,@"STO_CUDA_ENTRY STV_DEFAULT"
_ZN5flash24flash_fwd_splitkv_kernelI23Flash_fwd_kernel_traitsILi128ELi64ELi64ELi4ELb0ELb0EN7cutlass6half_tE19Flash_kernel_traitsILi128ELi64ELi64ELi4ES3_EELb0ELb1ELb0ELb0ELb0ELb1ELb0ELb0EEEvNS_16Flash_fwd_paramsE:
.text._ZN5flash24flash_fwd_splitkv_kernelI23Flash_fwd_kernel_traitsILi128ELi64ELi64ELi4ELb0ELb0EN7cutlass6half_tE19Flash_kernel_traitsILi128ELi64ELi64ELi4ES3_EELb0ELb1ELb0ELb0ELb0ELb1ELb0ELb0EEEvNS_16Flash_fwd_paramsE:
[----:B------:R-:W-:Y:S01]  /*0000*/  LDC R1, c[0x0][0x37c] ;  /* 0x0000df00ff017b82 */ /* 0x000fe20000000800 */
[----:B------:R-:W1:Y:S07]  /*0010*/  S2R R33, SR_CTAID.X ;  /* 0x0000000000217919 */ /* 0x000e6e0000002500 */
[----:B------:R-:W2:Y:S01]  /*0020*/  LDC.64 R2, c[0x0][0x348] ;  /* 0x0000d200ff027b82 */ /* 0x000ea20000000a00 */
[----:B------:R-:W-:Y:S01]  /*0030*/  BSSY.RECONVERGENT B3, `(.L_x_10058) ;  /* 0x0000005000037945 */ /* 0x000fe20003800200 */
[----:B------:R-:W-:Y:S01]  /*0040*/  MOV R156, 0x80 ;  /* 0x00000080009c7802 */ /* 0x000fe20000000f00 */
[----:B------:R-:W3:Y:S01]  /*0050*/  S2R R158, SR_CTAID.Y ;  /* 0x00000000009e7919 */ /* 0x000ee20000002600 */
[----:B------:R-:W4:Y:S05]  /*0060*/  S2R R157, SR_CTAID.Z ;  /* 0x00000000009d7919 */ /* 0x000f2a0000002700 */
[----:B-1234-:R-:W-:Y:S05]  /*0070*/  CALL.REL.NOINC `($_ZN5flash24flash_fwd_splitkv_kernelI23Flash_fwd_kernel_traitsILi128ELi64ELi64ELi4ELb0ELb0EN7cutlass6half_tE19Flash_kernel_traitsILi128ELi64ELi64ELi4ES3_EELb0ELb1ELb0ELb0ELb0ELb1ELb0ELb0EEEvNS_16Flash_fwd_paramsE$_ZN5flash30compute_attn_1rowblock_splitkvI23Flash_fwd_kernel_traitsILi128ELi64ELi64ELi4ELb0ELb0EN7cutlass6half_tE19Flash_kernel_traitsILi128ELi64ELi64ELi4ES3_EELb0ELb1ELb0ELb0ELb0ELb1ELb0ELb0ENS_16Flash_fwd_paramsEEEvRKT8_iiiii) ;  /* 0x0000000000087944 */ /* 0x01efea0003c00000 */
[----:B------:R-:W-:Y:S05]  /*0080*/  BSYNC.RECONVERGENT B3 ;  /* 0x0000000000037941 */ /* 0x000fea0003800200 */
.L_x_10058:
[----:B------:R-:W-:Y:S05]  /*0090*/  EXIT ;  /* 0x000000000000794d */ /* 0x000fea0003800000 */
        .type           $_ZN5flash24flash_fwd_splitkv_kernelI23Flash_fwd_kernel_traitsILi128ELi64ELi64ELi4ELb0ELb0EN7cutlass6half_tE19Flash_kernel_traitsILi128ELi64ELi64ELi4ES3_EELb0ELb1ELb0ELb0ELb0ELb1ELb0ELb0EEEvNS_16Flash_fwd_paramsE$_ZN5flash30compute_attn_1rowblock_splitkvI23Flash_fwd_kernel_traitsILi128ELi64ELi64ELi4ELb0ELb0EN7cutlass6half_tE19Flash_kernel_traitsILi128ELi64ELi64ELi4ES3_EELb0ELb1ELb0ELb0ELb0ELb1ELb0ELb0ENS_16Flash_fwd_paramsEEEvRKT8_iiiii,@function
        .size           $_ZN5flash24flash_fwd_splitkv_kernelI23Flash_fwd_kernel_traitsILi128ELi64ELi64ELi4ELb0ELb0EN7cutlass6half_tE19Flash_kernel_traitsILi128ELi64ELi64ELi4ES3_EELb0ELb1ELb0ELb0ELb0ELb1ELb0ELb0EEEvNS_16Flash_fwd_paramsE$_ZN5flash30compute_attn_1rowblock_splitkvI23Flash_fwd_kernel_traitsILi128ELi64ELi64ELi4ELb0ELb0EN7cutlass6half_tE19Flash_kernel_traitsILi128ELi64ELi64ELi4ES3_EELb0ELb1ELb0ELb0ELb0ELb1ELb0ELb0ENS_16Flash_fwd_paramsEEEvRKT8_iiiii,(.L_x_14973 - $_ZN5flash24flash_fwd_splitkv_kernelI23Flash_fwd_kernel_traitsILi128ELi64ELi64ELi4ELb0ELb0EN7cutlass6half_tE19Flash_kernel_traitsILi128ELi64ELi64ELi4ES3_EELb0ELb1ELb0ELb0ELb0ELb1ELb0ELb0EEEvNS_16Flash_fwd_paramsE$_ZN5flash30compute_attn_1rowblock_splitkvI23Flash_fwd_kernel_traitsILi128ELi64ELi64ELi4ELb0ELb0EN7cutlass6half_tE19Flash_kernel_traitsILi128ELi64ELi64ELi4ES3_EELb0ELb1ELb0ELb0ELb0ELb1ELb0ELb0ENS_16Flash_fwd_paramsEEEvRKT8_iiiii)
$_ZN5flash24flash_fwd_splitkv_kernelI23Flash_fwd_kernel_traitsILi128ELi64ELi64ELi4ELb0ELb0EN7cutlass6half_tE19Flash_kernel_traitsILi128ELi64ELi64ELi4ES3_EELb0ELb1ELb0ELb0ELb0ELb1ELb0ELb0EEEvNS_16Flash_fwd_paramsE$_ZN5flash30compute_attn_1rowblock_splitkvI23Flash_fwd_kernel_traitsILi128ELi64ELi64ELi4ELb0ELb0EN7cutlass6half_tE19Flash_kernel_traitsILi128ELi64ELi64ELi4ES3_EELb0ELb1ELb0ELb0ELb0ELb1ELb0ELb0ENS_16Flash_fwd_paramsEEEvRKT8_iiiii:
        /* <DEDUP_REMOVED lines=39> */
.L_x_10060:
[----:B------:R-:W-:Y:S05]  /*0310*/  BSYNC.RECONVERGENT B0 ;  /* 0x0000000000007941 */ /* 0x000fea0003800200 */
.L_x_10059:
[----:B------:R-:W-:Y:S04]  /*0320*/  BSSY.RECONVERGENT B0, `(.L_x_10061) ;  /* 0x0000007000007945 */ /* 0x000fe80003800200 */
[----:B------:R-:W-:Y:S05]  /*0330*/  @!P3 BRA `(.L_x_10062) ;  /* 0x000000000014b947 */ /* 0x000fea0003800000 */
[----:B------:R-:W4:Y:S02]  /*0340*/  LD.E.U8 R6, desc[UR4][R2.64+0x1b2] ;  /* 0x0001b20402067980 */ /* 0x000f24000c101100 */
[----:B----4-:R-:W-:-:S13]  /*0350*/  ISETP.NE.AND P1, PT, R6, RZ, PT ;  /* 0x000000ff0600720c */ /* 0x010fda0003f25270 */
[----:B------:R-:W4:Y:S02]  /*0360*/  @P1 LD.E R7, desc[UR4][R18.64+0x4] ;  /* 0x0000040412071980 */ /* 0x000f24000c101900 */
[----:B----45:R-:W-:-:S06]  /*0370*/  @P1 IADD3 R10, PT, PT, R7, -R14, RZ ;  /* 0x8000000e070a1210 */ /* 0x030fcc0007ffe0ff */
[----:B------:R4:W5:Y:S02]  /*0380*/  @!P1 LD.E R10, desc[UR4][R18.64] ;  /* 0x00000004120a9980 */ /* 0x000964000c101900 */
.L_x_10062:
[----:B------:R-:W-:Y:S05]  /*0390*/  BSYNC.RECONVERGENT B0 ;  /* 0x0000000000007941 */ /* 0x000fea0003800200 */
.L_x_10061:
        /* <DEDUP_REMOVED lines=8> */
.L_x_10064:
[----:B------:R-:W5:Y:S01]  /*0420*/  LD.E.64 R6, desc[UR4][R2.64+0x108] ;  /* 0x0001080402067980 */ /* 0x000f62000c101b00 */
[----:B------:R-:W-:Y:S01]  /*0430*/  BSSY.RECONVERGENT B0, `(.L_x_10066) ;  /* 0x0000006000007945 */ /* 0x000fe20003800200 */
[----:B------:R-:W-:Y:S01]  /*0440*/  IMAD.MOV.U32 R5, RZ, RZ, RZ ;  /* 0x000000ffff057224 */ /* 0x000fe200078e00ff */
[----:B-----5:R-:W-:-:S04]  /*0450*/  ISETP.NE.U32.AND P0, PT, R6, RZ, PT ;  /* 0x000000ff0600720c */ /* 0x020fc80003f05070 */
[----:B------:R-:W-:-:S13]  /*0460*/  ISETP.NE.AND.EX P0, PT, R7, RZ, PT, P0 ;  /* 0x000000ff0700720c */ /* 0x000fda0003f05300 */
[----:B------:R-:W-:Y:S05]  /*0470*/  @!P0 BRA `(.L_x_10067) ;  /* 0x0000000000048947 */ /* 0x000fea0003800000 */
[----:B------:R1:W5:Y:S02]  /*0480*/  LD.E R5, desc[UR4][R2.64+0xbc] ;  /* 0x0000bc0402057980 */ /* 0x000364000c101900 */
.L_x_10067:
[----:B------:R-:W-:Y:S05]  /*0490*/  BSYNC.RECONVERGENT B0 ;  /* 0x0000000000007941 */ /* 0x000fea0003800200 */
.L_x_10066:
[----:B-----5:R-:W-:Y:S02]  /*04a0*/  IADD3 R10, PT, PT, R5, R10, -R13 ;  /* 0x0000000a050a7210 */ /* 0x020fe40007ffe80d */
.L_x_10065:
[----:B------:R-:W-:Y:S05]  /*04b0*/  BSYNC.RECONVERGENT B1 ;  /* 0x0000000000017941 */ /* 0x000fea0003800200 */
.L_x_10063:
[----:B------:R-:W-:Y:S01]  /*04c0*/  IMAD.SHL.U32 R161, R33, 0x40, RZ ;  /* 0x0000004021a17824 */ /* 0x000fe200078e00ff */
[----:B------:R-:W-:Y:S01]  /*04d0*/  MOV R6, R156 ;  /* 0x0000009c00067202 */ /* 0x000fe20000000f00 */
[----:B------:R-:W-:-:S03]  /*04e0*/  IMAD.MOV.U32 R7, RZ, RZ, 0x0 ;  /* 0x00000000ff077424 */ /* 0x000fc600078e00ff */
[----:B------:R-:W-:-:S13]  /*04f0*/  ISETP.GT.AND P0, PT, R116, R161, PT ;  /* 0x000000a17400720c */ /* 0x000fda0003f04270 */
[----:B-1234-:R-:W-:Y:S05]  /*0500*/  @!P0 RET.REL.NODEC R6 `(_ZN5flash24flash_fwd_splitkv_kernelI23Flash_fwd_kernel_traitsILi128ELi64ELi64ELi4ELb0ELb0EN7cutlass6half_tE19Flash_kernel_traitsILi128ELi64ELi64ELi4ES3_EELb0ELb1ELb0ELb0ELb0ELb1ELb0ELb0EEEvNS_16Flash_fwd_paramsE) ;  /* 0xfffffff806bc8950 */ /* 0x01efea0003c3ffff */
        /* <DEDUP_REMOVED lines=74> */
.L_x_10070:
[----:B------:R-:W-:Y:S05]  /*09b0*/  BSYNC.RECONVERGENT B0 ;  /* 0x0000000000007941 */ /* 0x000fea0003800200 */
.L_x_10069:
        /* <DEDUP_REMOVED lines=17> */
.L_x_10072:
[----:B------:R-:W-:Y:S05]  /*0ad0*/  BSYNC.RECONVERGENT B0 ;  /* 0x0000000000007941 */ /* 0x000fea0003800200 */
.L_x_10071:
        /* <DEDUP_REMOVED lines=20> */
.L_x_10074:
[----:B------:R-:W-:Y:S05]  /*0c20*/  BSYNC.RECONVERGENT B0 ;  /* 0x0000000000007941 */ /* 0x000fea0003800200 */
.L_x_10073:
        /* <DEDUP_REMOVED lines=25> */
.L_x_10076:
[----:B------:R-:W-:Y:S05]  /*0dc0*/  BSYNC.RECONVERGENT B0 ;  /* 0x0000000000007941 */ /* 0x000fea0003800200 */
.L_x_10075:
[----:B------:R-:W-:Y:S01]  /*0dd0*/  MOV R157, 0x0 ;  /* 0x00000000009d7802 */ /* 0x000fe20000000f00 */
[----:B------:R-:W-:Y:S04]  /*0de0*/  @!P5 ST.E desc[UR4][R8.64], R5 ;  /* 0x000000050800d985 */ /* 0x000fe8000c101904 */
[----:B------:R-:W-:Y:S04]  /*0df0*/  @!P4 ST.E desc[UR4][R8.64+0x40], R2 ;  /* 0x000040020800c985 */ /* 0x000fe8000c101904 */
[----:B------:R1:W-:Y:S02]  /*0e00*/  @!P3 ST.E desc[UR4][R8.64+0x80], R0 ;  /* 0x000080000800b985 */ /* 0x0003e4000c101904 */
[----:B-12---:R-:W-:Y:S05]  /*0e10*/  @P6 RET.REL.NODEC R156 `(_ZN5flash24flash_fwd_splitkv_kernelI23Flash_fwd_kernel_traitsILi128ELi64ELi64ELi4ELb0ELb0EN7cutlass6half_tE19Flash_kernel_traitsILi128ELi64ELi64ELi4ES3_EELb0ELb1ELb0ELb0ELb0ELb1ELb0ELb0EEEvNS_16Flash_fwd_paramsE) ;  /* 0xfffffff09c786950 */ /* 0x006fea0003c3ffff */
[----:B------:R-:W-:Y:S02]  /*0e20*/  MOV R3, 0x7f800000 ;  /* 0x7f80000000037802 */ /* 0x000fe40000000f00 */
[----:B------:R-:W-:-:S03]  /*0e30*/  MOV R157, 0x0 ;  /* 0x00000000009d7802 */ /* 0x000fc60000000f00 */
[----:B------:R1:W-:Y:S02]  /*0e40*/  ST.E desc[UR4][R8.64+0xc0], R3 ;  /* 0x0000c00308007985 */ /* 0x0003e4000c101904 */
[----:B-1----:R-:W-:Y:S05]  /*0e50*/  RET.REL.NODEC R156 `(_ZN5flash24flash_fwd_splitkv_kernelI23Flash_fwd_kernel_traitsILi128ELi64ELi64ELi4ELb0ELb0EN7cutlass6half_tE19Flash_kernel_traitsILi128ELi64ELi64ELi4ES3_EELb0ELb1ELb0ELb0ELb0ELb1ELb0ELb0EEEvNS_16Flash_fwd_paramsE) ;  /* 0xfffffff09c687950 */ /* 0x002fea0003c3ffff */
.L_x_10068:
        /* <DEDUP_REMOVED lines=100> */
.L_x_10078:
        /* <DEDUP_REMOVED lines=78> */
.L_x_10079:
[----:B------:R-:W-:Y:S05]  /*1980*/  BSYNC.RECONVERGENT B0 ;  /* 0x0000000000007941 */ /* 0x000fea0003800200 */
.L_x_10077:
        /* <DEDUP_REMOVED lines=69> */
.L_x_10081:
[----:B------:R-:W-:Y:S05]  /*1de0*/  BSYNC.RECONVERGENT B0 ;  /* 0x0000000000007941 */ /* 0x000fea0003800200 */
.L_x_10080:
        /* <DEDUP_REMOVED lines=28> */
.L_x_10083:
[----:B------:R-:W-:Y:S05]  /*1fb0*/  BSYNC.RECONVERGENT B0 ;  /* 0x0000000000007941 */ /* 0x000fea0003800200 */
.L_x_10082:
        /* <DEDUP_REMOVED lines=29> */
.L_x_10085:
[----:B------:R-:W-:Y:S05]  /*2190*/  BSYNC.RECONVERGENT B0 ;  /* 0x0000000000007941 */ /* 0x000fea0003800200 */
.L_x_10084:
        /* <DEDUP_REMOVED lines=29> */
.L_x_10087:
[----:B------:R-:W-:Y:S05]  /*2370*/  BSYNC.RECONVERGENT B0 ;  /* 0x0000000000007941 */ /* 0x000fea0003800200 */
.L_x_10086:
        /* <DEDUP_REMOVED lines=17> */
.L_x_10089:
[----:B------:R-:W-:Y:S05]  /*2490*/  BSYNC.RECONVERGENT B0 ;  /* 0x0000000000007941 */ /* 0x000fea0003800200 */
.L_x_10088:
        /* <DEDUP_REMOVED lines=14> */
.L_x_10091:
[----:B------:R-:W-:Y:S05]  /*2580*/  BSYNC.RECONVERGENT B0 ;  /* 0x0000000000007941 */ /* 0x000fea0003800200 */
.L_x_10090:
        /* <DEDUP_REMOVED lines=16> */
.L_x_10093:
[----:B------:R-:W-:Y:S05]  /*2690*/  BSYNC.RECONVERGENT B0 ;  /* 0x0000000000007941 */ /* 0x000fea0003800200 */
.L_x_10092:
        /* <DEDUP_REMOVED lines=16> */
.L_x_10095:
[----:B------:R-:W-:Y:S05]  /*27a0*/  BSYNC.RECONVERGENT B0 ;  /* 0x0000000000007941 */ /* 0x000fea0003800200 */
.L_x_10094:
        /* <DEDUP_REMOVED lines=39> */
[----:B------:R-:W-:Y:S01]  /*2a20*/  IMAD.IADD R11, R19, 0x1, R11 ;  /* 0x00000001130b7824 */ /* 0x000fe200078e020b */
[----:B------:R-:W-:Y:S01]  /*2a30*/  SHF.L.U64.HI R18, R146, 0x4, R147 ;  /* 0x0000000492127819 */ /* 0x000fe20000010293 */
        /* <DEDUP_REMOVED lines=10> */
[----:B------:R-:W-:Y:S01]  /*2ae0*/  IMAD.WIDE.U32 R16, R24, R146, R16 ;  /* 0x0000009218107225 */ /* 0x000fe200078e0010 */
[----:B------:R-:W-:-:S03]  /*2af0*/  LOP3.LUT R19, R15, 0x8, R102, 0xf8, !PT ;  /* 0x000000080f137812 */ /* 0x000fc600078ef866 */
[----:B------:R-:W-:Y:S01]  /*2b00*/  IMAD.IADD R155, R17, 0x1, R155 ;  /* 0x00000001119b7824 */ /* 0x000fe200078e029b */
[C---:B------:R-:W-:Y:S02]  /*2b10*/  LEA R154, P1, R16.reuse, R20, 0x1 ;  /* 0x00000014109a7211 */ /* 0x040fe400078208ff */
[----:B------:R-:W-:Y:S02]  /*2b20*/  LOP3.LUT R17, R11, 0x7c00, R4, 0xf8, !PT ;  /* 0x00007c000b117812 */ /* 0x000fe400078ef804 */
[----:B------:R-:W-:Y:S01]  /*2b30*/  LEA.HI.X R155, R16, R21, R155, 0x1, P1 ;  /* 0x00000015109b7211 */ /* 0x000fe200008f0c9b */
[----:B------:R-:W-:Y:S01]  /*2b40*/  IMAD.SHL.U32 R16, R146, 0x10, RZ ;  /* 0x0000001092107824 */ /* 0x000fe200078e00ff */
        /* <DEDUP_REMOVED lines=17> */
.L_x_10097:
[----:B------:R1:W-:Y:S04]  /*2c60*/  STS.128 [R159+0x8000], RZ ;  /* 0x008000ff9f007388 */ /* 0x0003e80000000c00 */
[----:B------:R1:W-:Y:S02]  /*2c70*/  STS.128 [R159+0xa000], RZ ;  /* 0x00a000ff9f007388 */ /* 0x0003e40000000c00 */
.L_x_10098:
[----:B------:R-:W-:Y:S05]  /*2c80*/  BSYNC.RECONVERGENT B0 ;  /* 0x0000000000007941 */ /* 0x000fea0003800200 */
.L_x_10096:
[-C--:B------:R-:W-:Y:S01]  /*2c90*/  ISETP.GE.AND P2, PT, R13, R12.reuse, PT ;  /* 0x0000000c0d00720c */ /* 0x080fe20003f46270 */
[----:B------:R-:W-:Y:S01]  /*2ca0*/  BSSY.RECONVERGENT B0, `(.L_x_10099) ;  /* 0x0000014000007945 */ /* 0x000fe20003800200 */
[-C--:B------:R-:W-:Y:S02]  /*2cb0*/  ISETP.GE.AND P3, PT, R7, R12.reuse, PT ;  /* 0x0000000c0700720c */ /* 0x080fe40003f66270 */
[----:B------:R-:W-:Y:S02]  /*2cc0*/  ISETP.GE.AND P4, PT, R5, R12, PT ;  /* 0x0000000c0500720c */ /* 0x000fe40003f86270 */
[----:B------:R-:W-:-:S04]  /*2cd0*/  LEA R12, P1, R16, R154, 0x1 ;  /* 0x0000009a100c7211 */ /* 0x000fc800078208ff */
[----:B------:R-:W-:-:S03]  /*2ce0*/  LEA.HI.X R13, R16, R155, R18, 0x1, P1 ;  /* 0x0000009b100d7211 */ /* 0x000fc600008f0c12 */
        /* <DEDUP_REMOVED lines=15> */
.L_x_10100:
[----:B------:R-:W-:Y:S05]  /*2de0*/  BSYNC.RECONVERGENT B0 ;  /* 0x0000000000007941 */ /* 0x000fea0003800200 */
.L_x_10099:
        /* <DEDUP_REMOVED lines=18> */
.L_x_10102:
[----:B------:R-:W-:Y:S05]  /*2f10*/  BSYNC.RECONVERGENT B0 ;  /* 0x0000000000007941 */ /* 0x000fea0003800200 */
.L_x_10101:
        /* <DEDUP_REMOVED lines=18> */
.L_x_10104:
[----:B------:R-:W-:Y:S05]  /*3040*/  BSYNC.RECONVERGENT B0 ;  /* 0x0000000000007941 */ /* 0x000fea0003800200 */
.L_x_10103:
[----:B------:R-:W3:Y:S01]  /*3050*/  LD.E R100, desc[UR4][R2.64+0x18c] ;  /* 0x00018c0402647980 */ /* 0x000ee2000c101900 */
[----:B------:R-:W-:Y:S01]  /*3060*/  LOP3.LUT R15, R15, 0x8, R8, 0x78, !PT ;  /* 0x000000080f0f7812 */ /* 0x000fe200078e7808 */
[----:B------:R-:W-:Y:S01]  /*3070*/  BSSY.RECONVERGENT B1, `(.L_x_10105) ;  /* 0x000014a000017945 */ /* 0x000fe20003800200 */
[----:B------:R-:W-:Y:S01]  /*3080*/  LOP3.LUT R142, R14, 0x400, RZ, 0xc0, !PT ;  /* 0x000004000e8e7812 */ /* 0x000fe200078ec0ff */
[----:B------:R-:W0:Y:S01]  /*3090*/  LDGDEPBAR ;  /* 0x00000000000079af */ /* 0x000e220000000000 */
[----:B------:R-:W-:Y:S02]  /*30a0*/  LOP3.LUT R15, R15, 0x38, R0, 0x78, !PT ;  /* 0x000000380f0f7812 */ /* 0x000fe400078e7800 */
[----:B------:R-:W-:Y:S02]  /*30b0*/  IADD3 R0, PT, PT, R4, R17, RZ ;  /* 0x0000001104007210 */ /* 0x000fe40007ffe0ff */
[----:B------:R-:W-:Y:S02]  /*30c0*/  LEA R142, R15, R142, 0x1 ;  /* 0x0000008e0f8e7211 */ /* 0x000fe400078e08ff */
[----:B------:R-:W-:-:S02]  /*30d0*/  LEA R143, R0, R9, 0x1 ;  /* 0x00000009008f7211 */ /* 0x000fc400078e08ff */
[----:B------:R-:W-:Y:S02]  /*30e0*/  IADD3 R142, PT, PT, R9, R142, RZ ;  /* 0x0000008e098e7210 */ /* 0x000fe40007ffe0ff */
[----:B------:R-:W-:Y:S01]  /*30f0*/  R2P PR, R8, 0x6 ;  /* 0x0000000608007804 */ /* 0x000fe20000000000 */
[----:B------:R-:W-:Y:S01]  /*3100*/  LDSM.16.M88.4 R72, [R143] ;  /* 0x000000008f48783b */ /* 0x000fe20000000200 */
[----:B------:R-:W-:Y:S02]  /*3110*/  MOV R5, 0x20 ;  /* 0x0000002000057802 */ /* 0x000fe40000000f00 */
[----:B------:R-:W-:Y:S01]  /*3120*/  MOV R7, 0x40 ;  /* 0x0000004000077802 */ /* 0x000fe20000000f00 */
[----:B------:R-:W2:Y:S01]  /*3130*/  LDSM.16.M88.4 R32, [R142+0x4000] ;  /* 0x004000008e20783b */ /* 0x000ea20000000200 */
[----:B------:R-:W-:Y:S02]  /*3140*/  SEL R5, R5, 0xffffffe0, !P1 ;  /* 0xffffffe005057807 */ /* 0x000fe40004800000 */
[----:B------:R-:W-:Y:S01]  /*3150*/  SEL R7, R7, 0xffffffc0, !P2 ;  /* 0xffffffc007077807 */ /* 0x000fe20005000000 */
[----:B------:R-:W2:Y:S01]  /*3160*/  LDSM.16.M88.4 R56, [R142+0x4800] ;  /* 0x004800008e38783b */ /* 0x000ea20000000200 */
[----:B------:R-:W-:-:S02]  /*3170*/  IADD3 R141, PT, PT, R143, R5, RZ ;  /* 0x000000058f8d7210 */ /* 0x000fc40007ffe0ff */
[C---:B------:R-:W-:Y:S01]  /*3180*/  IADD3 R137, PT, PT, R142.reuse, R5, RZ ;  /* 0x000000058e897210 */ /* 0x040fe20007ffe0ff */
[----:B------:R-:W-:Y:S01]  /*3190*/  LDSM.16.M88.4 R80, [R142+0x5000] ;  /* 0x005000008e50783b */ /* 0x000fe20000000200 */
[-C--:B------:R-:W-:Y:S02]  /*31a0*/  IADD3 R140, PT, PT, R143, R7.reuse, RZ ;  /* 0x000000078f8c7210 */ /* 0x080fe40007ffe0ff */
[----:B------:R-:W-:Y:S01]  /*31b0*/  IADD3 R136, PT, PT, R142, R7, RZ ;  /* 0x000000078e887210 */ /* 0x000fe20007ffe0ff */
[----:B------:R-:W-:Y:S01]  /*31c0*/  LDSM.16.M88.4 R96, [R141] ;  /* 0x000000008d60783b */ /* 0x000fe20000000200 */
[C---:B------:R-:W-:Y:S02]  /*31d0*/  IADD3 R139, PT, PT, R5.reuse, R140, RZ ;  /* 0x0000008c058b7210 */ /* 0x040fe40007ffe0ff */
[----:B------:R-:W-:Y:S01]  /*31e0*/  IADD3 R135, PT, PT, R5, R136, RZ ;  /* 0x0000008805877210 */ /* 0x000fe20007ffe0ff */
[----:B-1----:R-:W1:Y:S01]  /*31f0*/  LDSM.16.M88.4 R12, [R137+0x4000] ;  /* 0x00400000890c783b */ /* 0x002e620000000200 */
[----:B------:R-:W-:-:S02]  /*3200*/  LOP3.LUT R102, R102, 0x1f0, RZ, 0xc0, !PT ;  /* 0x000001f066667812 */ /* 0x000fc400078ec0ff */
[----:B------:R-:W-:Y:S01]  /*3210*/  ISETP.GT.U32.AND P1, PT, R127, R150, PT ;  /* 0x000000967f00720c */ /* 0x000fe20003f24070 */
[----:B------:R-:W-:Y:S01]  /*3220*/  LDSM.16.M88.4 R68, [R140] ;  /* 0x000000008c44783b */ /* 0x000fe20000000200 */
[----:B-----5:R-:W-:Y:S02]  /*3230*/  IADD3 R117, PT, PT, R117, R10, -R116 ;  /* 0x0000000a75757210 */ /* 0x020fe40007ffe874 */
[----:B------:R-:W-:Y:S01]  /*3240*/  IADD3 R119, PT, PT, R10, -R116, -R119 ;  /* 0x800000740a777210 */ /* 0x000fe20007ffe877 */
[----:B----4-:R-:W4:Y:S04]  /*3250*/  LDSM.16.M88.4 R24, [R136+0x4000] ;  /* 0x004000008818783b */ /* 0x010f280000000200 */
[----:B------:R-:W4:Y:S04]  /*3260*/  LDSM.16.M88.4 R112, [R137+0x4800] ;  /* 0x004800008970783b */ /* 0x000f280000000200 */
[----:B------:R-:W-:Y:S04]  /*3270*/  LDSM.16.M88.4 R52, [R139] ;  /* 0x000000008b34783b */ /* 0x000fe80000000200 */
[----:B------:R-:W4:Y:S01]  /*3280*/  LDSM.16.M88.4 R16, [R135+0x4000] ;  /* 0x004000008710783b */ /* 0x000f220000000200 */
[C---:B--2---:R-:W-:Y:S03]  /*3290*/  HMMA.16816.F32 R20, R72.reuse, R32, RZ ;  /* 0x000000204814723c */ /* 0x044fe600000018ff */
[----:B------:R-:W-:Y:S04]  /*32a0*/  LDSM.16.M88.4 R108, [R136+0x4800] ;  /* 0x00480000886c783b */ /* 0x000fe80000000200 */
[----:B------:R-:W-:Y:S01]  /*32b0*/  LDSM.16.M88.4 R40, [R143+0x2000] ;  /* 0x002000008f28783b */ /* 0x000fe20000000200 */
[C---:B------:R-:W-:Y:S03]  /*32c0*/  HMMA.16816.F32 R32, R72.reuse, R34, RZ ;  /* 0x000000224820723c */ /* 0x040fe600000018ff */
[----:B------:R-:W-:Y:S04]  /*32d0*/  LDSM.16.M88.4 R104, [R142+0x6000] ;  /* 0x006000008e68783b */ /* 0x000fe80000000200 */
[----:B------:R-:W-:Y:S01]  /*32e0*/  LDSM.16.M88.4 R88, [R137+0x5800] ;  /* 0x005800008958783b */ /* 0x000fe20000000200 */
[----:B------:R-:W-:Y:S03]  /*32f0*/  HMMA.16816.F32 R44, R72, R56, RZ ;  /* 0x00000038482c723c */ /* 0x000fe600000018ff */
[----:B------:R-:W-:Y:S04]  /*3300*/  LDSM.16.M88.4 R92, [R137+0x5000] ;  /* 0x00500000895c783b */ /* 0x000fe80000000200 */
[----:B------:R-:W-:Y:S01]  /*3310*/  LDSM.16.M88.4 R48, [R135+0x4800] ;  /* 0x004800008730783b */ /* 0x000fe20000000200 */
[C---:B-1----:R-:W-:Y:S03]  /*3320*/  HMMA.16816.F32 R20, R96.reuse, R12, R20 ;  /* 0x0000000c6014723c */ /* 0x042fe60000001814 */
[----:B---3--:R-:W-:Y:S04]  /*3330*/  LDSM.16.M88.4 R28, [R141+0x2000] ;  /* 0x002000008d1c783b */ /* 0x008fe80000000200 */
[----:B------:R-:W-:Y:S01]  /*3340*/  LDSM.16.M88.4 R60, [R136+0x5800] ;  /* 0x00580000883c783b */ /* 0x000fe20000000200 */
[----:B------:R-:W-:Y:S03]  /*3350*/  HMMA.16816.F32 R32, R96, R14, R32 ;  /* 0x0000000e6020723c */ /* 0x000fe60000001820 */
[----:B------:R-:W1:Y:S04]  /*3360*/  LDSM.16.M88.4 R12, [R142+0x5800] ;  /* 0x005800008e0c783b */ /* 0x000e680000000200 */
[----:B------:R-:W-:Y:S01]  /*3370*/  LDSM.16.M88.4 R36, [R142+0x6800] ;  /* 0x006800008e24783b */ /* 0x000fe20000000200 */
[----:B------:R-:W-:Y:S03]  /*3380*/  HMMA.16816.F32 R56, R72, R58, RZ ;  /* 0x0000003a4838723c */ /* 0x000fe600000018ff */
[----:B------:R-:W-:Y:S05]  /*3390*/  LDSM.16.M88.4 R64, [R136+0x5000] ;  /* 0x005000008840783b */ /* 0x000fea0000000200 */
[C---:B----4-:R-:W-:Y:S08]  /*33a0*/  HMMA.16816.F32 R20, R68.reuse, R24, R20 ;  /* 0x000000184414723c */ /* 0x050ff00000001814 */
[----:B------:R-:W-:Y:S01]  /*33b0*/  HMMA.16816.F32 R32, R68, R26, R32 ;  /* 0x0000001a4420723c */ /* 0x000fe20000001820 */
[----:B------:R-:W2:Y:S07]  /*33c0*/  LDSM.16.M88.4 R24, [R137+0x6000] ;  /* 0x006000008918783b */ /* 0x000eae0000000200 */
[----:B------:R-:W-:Y:S08]  /*33d0*/  HMMA.16816.F32 R44, R96, R112, R44 ;  /* 0x00000070602c723c */ /* 0x000ff0000000182c */
[----:B------:R-:W-:Y:S08]  /*33e0*/  HMMA.16816.F32 R20, R52, R16, R20 ;  /* 0x000000103414723c */ /* 0x000ff00000001814 */
[----:B------:R-:W-:Y:S08]  /*33f0*/  HMMA.16816.F32 R84, R72, R80, RZ ;  /* 0x000000504854723c */ /* 0x000ff000000018ff */
[----:B------:R-:W-:Y:S01]  /*3400*/  HMMA.16816.F32 R32, R52, R18, R32 ;  /* 0x000000123420723c */ /* 0x000fe20000001820 */
[----:B------:R-:W-:Y:S07]  /*3410*/  LDSM.16.M88.4 R16, [R140+0x2000] ;  /* 0x002000008c10783b */ /* 0x000fee0000000200 */
[C---:B------:R-:W-:Y:S08]  /*3420*/  HMMA.16816.F32 R80, R72.reuse, R82, RZ ;  /* 0x000000524850723c */ /* 0x040ff000000018ff */
[C---:B-1----:R-:W-:Y:S08]  /*3430*/  HMMA.16816.F32 R76, R72.reuse, R12, RZ ;  /* 0x0000000c484c723c */ /* 0x042ff000000018ff */
[----:B------:R-:W-:Y:S01]  /*3440*/  HMMA.16816.F32 R72, R72, R14, RZ ;  /* 0x0000000e4848723c */ /* 0x000fe200000018ff */
[----:B------:R-:W1:Y:S07]  /*3450*/  LDSM.16.M88.4 R12, [R136+0x6000] ;  /* 0x00600000880c783b */ /* 0x000e6e0000000200 */
[----:B------:R-:W-:Y:S01]  /*3460*/  HMMA.16816.F32 R56, R96, R114, R56 ;  /* 0x000000726038723c */ /* 0x000fe20000001838 */
[----:B------:R-:W3:Y:S07]  /*3470*/  LDSM.16.M88.4 R112, [R137+0x6800] ;  /* 0x006800008970783b */ /* 0x000eee0000000200 */
[----:B------:R-:W-:Y:S08]  /*3480*/  HMMA.16816.F32 R44, R68, R108, R44 ;  /* 0x0000006c442c723c */ /* 0x000ff0000000182c */
[C---:B------:R-:W-:Y:S08]  /*3490*/  HMMA.16816.F32 R20, R40.reuse, R104, R20 ;  /* 0x000000682814723c */ /* 0x040ff00000001814 */
[----:B------:R-:W-:Y:S08]  /*34a0*/  HMMA.16816.F32 R32, R40, R106, R32 ;  /* 0x0000006a2820723c */ /* 0x000ff00000001820 */
[C---:B------:R-:W-:Y:S08]  /*34b0*/  HMMA.16816.F32 R76, R96.reuse, R88, R76 ;  /* 0x00000058604c723c */ /* 0x040ff0000000184c */
[----:B------:R-:W-:Y:S01]  /*34c0*/  HMMA.16816.F32 R72, R96, R90, R72 ;  /* 0x0000005a6048723c */ /* 0x000fe20000001848 */
[----:B------:R-:W-:Y:S07]  /*34d0*/  LDSM.16.M88.4 R88, [R135+0x5800] ;  /* 0x005800008758783b */ /* 0x000fee0000000200 */
[----:B------:R-:W-:Y:S08]  /*34e0*/  HMMA.16816.F32 R56, R68, R110, R56 ;  /* 0x0000006e4438723c */ /* 0x000ff00000001838 */
[C---:B------:R-:W-:Y:S08]  /*34f0*/  HMMA.16816.F32 R84, R96.reuse, R92, R84 ;  /* 0x0000005c6054723c */ /* 0x040ff00000001854 */
[----:B------:R-:W-:Y:S01]  /*3500*/  HMMA.16816.F32 R80, R96, R94, R80 ;  /* 0x0000005e6050723c */ /* 0x000fe20000001850 */
[----:B------:R-:W4:Y:S04]  /*3510*/  LDSM.16.M88.4 R92, [R135+0x5000] ;  /* 0x00500000875c783b */ /* 0x000f280000000200 */
[----:B------:R-:W-:Y:S03]  /*3520*/  LDSM.16.M88.4 R96, [R139+0x2000] ;  /* 0x002000008b60783b */ /* 0x000fe60000000200 */
[----:B------:R-:W-:Y:S08]  /*3530*/  HMMA.16816.F32 R44, R52, R48, R44 ;  /* 0x00000030342c723c */ /* 0x000ff0000000182c */
[C---:B--2---:R-:W-:Y:S01]  /*3540*/  HMMA.16816.F32 R104, R28.reuse, R24, R20 ;  /* 0x000000181c68723c */ /* 0x044fe20000001814 */
[----:B------:R-:W2:Y:S07]  /*3550*/  LDSM.16.M88.4 R20, [R135+0x6000] ;  /* 0x006000008714783b */ /* 0x000eae0000000200 */
[----:B------:R-:W-:Y:S01]  /*3560*/  HMMA.16816.F32 R32, R28, R26, R32 ;  /* 0x0000001a1c20723c */ /* 0x000fe20000001820 */
[----:B------:R-:W-:Y:S07]  /*3570*/  LDSM.16.M88.4 R24, [R142+0x7000] ;  /* 0x007000008e18783b */ /* 0x000fee0000000200 */
[C---:B------:R-:W-:Y:S08]  /*3580*/  HMMA.16816.F32 R76, R68.reuse, R60, R76 ;  /* 0x0000003c444c723c */ /* 0x040ff0000000184c */
[----:B------:R-:W-:Y:S01]  /*3590*/  HMMA.16816.F32 R72, R68, R62, R72 ;  /* 0x0000003e4448723c */ /* 0x000fe20000001848 */
[----:B------:R-:W2:Y:S07]  /*35a0*/  LDSM.16.M88.4 R60, [R136+0x6800] ;  /* 0x00680000883c783b */ /* 0x000eae0000000200 */
[----:B------:R-:W-:Y:S01]  /*35b0*/  HMMA.16816.F32 R56, R52, R50, R56 ;  /* 0x000000323438723c */ /* 0x000fe20000001838 */
[----:B------:R-:W-:Y:S07]  /*35c0*/  LDSM.16.M88.4 R48, [R135+0x7000] ;  /* 0x007000008730783b */ /* 0x000fee0000000200 */
[----:B------:R-:W-:Y:S08]  /*35d0*/  HMMA.16816.F32 R44, R40, R36, R44 ;  /* 0x00000024282c723c */ /* 0x000ff0000000182c */
[C---:B------:R-:W-:Y:S08]  /*35e0*/  HMMA.16816.F32 R84, R68.reuse, R64, R84 ;  /* 0x000000404454723c */ /* 0x040ff00000001854 */
[----:B------:R-:W-:Y:S01]  /*35f0*/  HMMA.16816.F32 R80, R68, R66, R80 ;  /* 0x000000424450723c */ /* 0x000fe20000001850 */
[----:B------:R-:W2:Y:S07]  /*3600*/  LDSM.16.M88.4 R64, [R142+0x7800] ;  /* 0x007800008e40783b */ /* 0x000eae0000000200 */
[----:B-1----:R-:W-:Y:S08]  /*3610*/  HMMA.16816.F32 R32, R16, R14, R32 ;  /* 0x0000000e1020723c */ /* 0x002ff00000001820 */
[----:B------:R-:W-:Y:S01]  /*3620*/  HMMA.16816.F32 R56, R40, R38, R56 ;  /* 0x000000262838723c */ /* 0x000fe20000001838 */
[----:B------:R-:W1:Y:S07]  /*3630*/  LDSM.16.M88.4 R36, [R135+0x6800] ;  /* 0x006800008724783b */ /* 0x000e6e0000000200 */
[----:B---3--:R-:W-:Y:S08]  /*3640*/  HMMA.16816.F32 R44, R28, R112, R44 ;  /* 0x000000701c2c723c */ /* 0x008ff0000000182c */
[C---:B----4-:R-:W-:Y:S08]  /*3650*/  HMMA.16816.F32 R84, R52.reuse, R92, R84 ;  /* 0x0000005c3454723c */ /* 0x050ff00000001854 */
[----:B------:R-:W-:Y:S08]  /*3660*/  HMMA.16816.F32 R80, R52, R94, R80 ;  /* 0x0000005e3450723c */ /* 0x000ff00000001850 */
[----:B--2---:R-:W-:Y:S08]  /*3670*/  HMMA.16816.F32 R32, R96, R22, R32 ;  /* 0x000000166020723c */ /* 0x004ff00000001820 */
[----:B------:R-:W-:Y:S01]  /*3680*/  HMMA.16816.F32 R104, R16, R12, R104 ;  /* 0x0000000c1068723c */ /* 0x000fe20000001868 */
[----:B------:R-:W2:Y:S07]  /*3690*/  LDSM.16.M88.4 R12, [R137+0x7000] ;  /* 0x00700000890c783b */ /* 0x000eae0000000200 */
[----:B------:R-:W-:Y:S03]  /*36a0*/  HMMA.16816.F32 R76, R52, R88, R76 ;  /* 0x00000058344c723c */ /* 0x000fe6000000184c */
[-C--:B------:R-:W-:Y:S01]  /*36b0*/  FMUL.FTZ R32, R32, R100.reuse ;  /* 0x0000006420207220 */ /* 0x080fe20000410000 */
[----:B------:R-:W-:-:S04]  /*36c0*/  FMUL.FTZ R33, R33, R100 ;  /* 0x0000006421217220 */ /* 0x000fc80000410000 */
[----:B------:R-:W-:Y:S01]  /*36d0*/  HMMA.16816.F32 R72, R52, R90, R72 ;  /* 0x0000005a3448723c */ /* 0x000fe20000001848 */
[----:B------:R-:W3:Y:S07]  /*36e0*/  MUFU.TANH R55, R33 ;  /* 0x0000002100377308 */ /* 0x000eee0000002400 */
[----:B------:R-:W-:Y:S08]  /*36f0*/  HMMA.16816.F32 R44, R16, R60, R44 ;  /* 0x0000003c102c723c */ /* 0x000ff0000000182c */
[C---:B------:R-:W-:Y:S08]  /*3700*/  HMMA.16816.F32 R84, R40.reuse, R24, R84 ;  /* 0x000000182854723c */ /* 0x040ff00000001854 */
[C---:B------:R-:W-:Y:S01]  /*3710*/  HMMA.16816.F32 R80, R40.reuse, R26, R80 ;  /* 0x0000001a2850723c */ /* 0x040fe20000001850 */
[----:B------:R-:W4:Y:S07]  /*3720*/  LDSM.16.M88.4 R24, [R137+0x7800] ;  /* 0x007800008918783b */ /* 0x000f2e0000000200 */
[----:B------:R-:W-:Y:S08]  /*3730*/  HMMA.16816.F32 R76, R40, R64, R76 ;  /* 0x00000040284c723c */ /* 0x000ff0000000184c */
[----:B-1----:R-:W-:Y:S01]  /*3740*/  HMMA.16816.F32 R44, R96, R36, R44 ;  /* 0x00000024602c723c */ /* 0x002fe2000000182c */
[----:B------:R1:W1:Y:S01]  /*3750*/  MUFU.TANH R37, R32 ;  /* 0x0000002000257308 */ /* 0x0002620000002400 */
[----:B------:R-:W-:-:S06]  /*3760*/  FMUL.FTZ R36, R34, R100 ;  /* 0x0000006422247220 */ /* 0x000fcc0000410000 */
[----:B------:R-:W-:Y:S01]  /*3770*/  HMMA.16816.F32 R72, R40, R66, R72 ;  /* 0x000000422848723c */ /* 0x000fe20000001848 */
[----:B------:R-:W-:Y:S01]  /*3780*/  FMUL.FTZ R40, R35, R100 ;  /* 0x0000006423287220 */ /* 0x000fe20000410000 */
[----:B------:R-:W3:Y:S06]  /*3790*/  MUFU.TANH R36, R36 ;  /* 0x0000002400247308 */ /* 0x000eec0000002400 */
[----:B------:R-:W-:Y:S01]  /*37a0*/  HMMA.16816.F32 R104, R96, R20, R104 ;  /* 0x000000146068723c */ /* 0x000fe20000001868 */
[----:B------:R-:W3:Y:S01]  /*37b0*/  LDSM.16.M88.4 R20, [R136+0x7000] ;  /* 0x007000008814783b */ /* 0x000ee20000000200 */
[----:B------:R-:W3:Y:S03]  /*37c0*/  MUFU.TANH R40, R40 ;  /* 0x0000002800287308 */ /* 0x000ee60000002400 */
[----:B-1----:R-:W1:Y:S03]  /*37d0*/  LDSM.16.M88.4 R32, [R136+0x7800] ;  /* 0x007800008820783b */ /* 0x002e660000000200 */
[C---:B--2---:R-:W-:Y:S08]  /*37e0*/  HMMA.16816.F32 R84, R28.reuse, R12, R84 ;  /* 0x0000000c1c54723c */ /* 0x044ff00000001854 */
[----:B------:R-:W-:Y:S01]  /*37f0*/  HMMA.16816.F32 R80, R28, R14, R80 ;  /* 0x0000000e1c50723c */ /* 0x000fe20000001850 */
[----:B------:R-:W2:Y:S01]  /*3800*/  LDSM.16.M88.4 R12, [R135+0x7800] ;  /* 0x00780000870c783b */ /* 0x000ea20000000200 */
[----:B------:R-:W-:-:S04]  /*3810*/  DEPBAR.LE SB0, 0x0 ;  /* 0x000080000000791a */ /* 0x000fc80000000000 */
[-C--:B------:R-:W-:Y:S01]  /*3820*/  FMUL.FTZ R0, R104, R100.reuse ;  /* 0x0000006468007220 */ /* 0x080fe20000410000 */
[-C--:B------:R-:W-:Y:S01]  /*3830*/  FMUL.FTZ R52, R105, R100.reuse ;  /* 0x0000006469347220 */ /* 0x080fe20000410000 */
[C---:B------:R-:W-:Y:S01]  /*3840*/  HMMA.16816.F32 R56, R28.reuse, R114, R56 ;  /* 0x000000721c38723c */ /* 0x040fe20000001838 */
[-C--:B------:R-:W-:Y:S01]  /*3850*/  FMUL.FTZ R53, R106, R100.reuse ;  /* 0x000000646a357220 */ /* 0x080fe20000410000 */
[-C--:B------:R-:W-:Y:S02]  /*3860*/  FMUL.FTZ R54, R107, R100.reuse ;  /* 0x000000646b367220 */ /* 0x080fe40000410000 */
[----:B------:R-:W1:Y:S04]  /*3870*/  MUFU.TANH R0, R0 ;  /* 0x0000000000007308 */ /* 0x000e680000002400 */
[----:B----4-:R-:W-:Y:S01]  /*3880*/  HMMA.16816.F32 R76, R28, R24, R76 ;  /* 0x000000181c4c723c */ /* 0x010fe2000000184c */
[----:B------:R-:W-:-:S03]  /*3890*/  FMUL.FTZ R24, R47, R100 ;  /* 0x000000642f187220 */ /* 0x000fc60000410000 */
[----:B------:R-:W4:Y:S04]  /*38a0*/  MUFU.TANH R52, R52 ;  /* 0x0000003400347308 */ /* 0x000f280000002400 */
[----:B------:R-:W-:Y:S04]  /*38b0*/  HMMA.16816.F32 R72, R28, R26, R72 ;  /* 0x0000001a1c48723c */ /* 0x000fe80000001848 */
[----:B------:R-:W1:Y:S04]  /*38c0*/  MUFU.TANH R53, R53 ;  /* 0x0000003500357308 */ /* 0x000e680000002400 */
[C---:B------:R-:W-:Y:S04]  /*38d0*/  HMMA.16816.F32 R56, R16.reuse, R62, R56 ;  /* 0x0000003e1038723c */ /* 0x040fe80000001838 */
[----:B------:R-:W1:Y:S04]  /*38e0*/  MUFU.TANH R54, R54 ;  /* 0x0000003600367308 */ /* 0x000e680000002400 */
[----:B---3--:R-:W-:Y:S01]  /*38f0*/  HMMA.16816.F32 R84, R16, R20, R84 ;  /* 0x000000141054723c */ /* 0x008fe20000001854 */
[-C--:B------:R-:W-:Y:S01]  /*3900*/  FMUL.FTZ R21, R46, R100.reuse ;  /* 0x000000642e157220 */ /* 0x080fe20000410000 */
[----:B------:R-:W-:-:S02]  /*3910*/  FMUL.FTZ R20, R44, R100 ;  /* 0x000000642c147220 */ /* 0x000fc40000410000 */
[----:B------:R-:W3:Y:S04]  /*3920*/  MUFU.TANH R24, R24 ;  /* 0x0000001800187308 */ /* 0x000ee80000002400 */
[C---:B------:R-:W-:Y:S04]  /*3930*/  HMMA.16816.F32 R80, R16.reuse, R22, R80 ;  /* 0x000000161050723c */ /* 0x040fe80000001850 */
[----:B------:R-:W2:Y:S04]  /*3940*/  MUFU.TANH R20, R20 ;  /* 0x0000001400147308 */ /* 0x000ea80000002400 */
[----:B-1----:R-:W-:Y:S01]  /*3950*/  HMMA.16816.F32 R76, R16, R32, R76 ;  /* 0x00000020104c723c */ /* 0x002fe2000000184c */
[----:B------:R-:W-:-:S03]  /*3960*/  SHF.R.U32.HI R32, RZ, 0x2, R8 ;  /* 0x00000002ff207819 */ /* 0x000fc60000011608 */
[----:B------:R-:W1:Y:S01]  /*3970*/  MUFU.TANH R21, R21 ;  /* 0x0000001500157308 */ /* 0x000e620000002400 */
[----:B------:R-:W-:-:S03]  /*3980*/  LOP3.LUT R32, R32, 0x7, RZ, 0xc0, !PT ;  /* 0x0000000720207812 */ /* 0x000fc600078ec0ff */
[----:B------:R-:W-:Y:S01]  /*3990*/  HMMA.16816.F32 R72, R16, R34, R72 ;  /* 0x000000221048723c */ /* 0x000fe20000001848 */
[----:B------:R-:W-:-:S04]  /*39a0*/  IADD3 R102, PT, PT, R161, R32, R102 ;  /* 0x00000020a1667210 */ /* 0x000fc80007ffe066 */
[C---:B------:R-:W-:Y:S02]  /*39b0*/  IADD3 R163, PT, PT, R102.reuse, R117, RZ ;  /* 0x0000007566a37210 */ /* 0x040fe40007ffe0ff */
[----:B------:R-:W-:Y:S01]  /*39c0*/  IADD3 R121, PT, PT, R102, R119, RZ ;  /* 0x0000007766797210 */ /* 0x000fe20007ffe0ff */
[----:B------:R-:W-:Y:S01]  /*39d0*/  HMMA.16816.F32 R56, R96, R38, R56 ;  /* 0x000000266038723c */ /* 0x000fe20000001838 */
[----:B------:R-:W-:Y:S01]  /*39e0*/  FMUL.FTZ R38, R45, R100 ;  /* 0x000000642d267220 */ /* 0x000fe20000410000 */
[C-C-:B------:R-:W-:Y:S02]  /*39f0*/  VIADDMNMX R166, R163.reuse, 0x1, R10.reuse, PT ;  /* 0x00000001a3a67846 */ /* 0x140fe4000380010a */
[----:B------:R-:W-:-:S03]  /*3a00*/  VIADDMNMX R163, R163, 0x9, R10, PT ;  /* 0x00000009a3a37846 */ /* 0x000fc6000380010a */
[----:B------:R-:W1:Y:S01]  /*3a10*/  MUFU.TANH R38, R38 ;  /* 0x0000002600267308 */ /* 0x000e620000002400 */
[C---:B------:R-:W-:Y:S08]  /*3a20*/  HMMA.16816.F32 R84, R96.reuse, R48, R84 ;  /* 0x000000306054723c */ /* 0x040ff00000001854 */
[----:B------:R-:W-:Y:S03]  /*3a30*/  HMMA.16816.F32 R80, R96, R50, R80 ;  /* 0x000000326050723c */ /* 0x000fe60000001850 */
[-C--:B------:R-:W-:Y:S01]  /*3a40*/  FMUL.FTZ R25, R56, R100.reuse ;  /* 0x0000006438197220 */ /* 0x080fe20000410000 */
[-C--:B------:R-:W-:Y:S01]  /*3a50*/  FMUL.FTZ R22, R58, R100.reuse ;  /* 0x000000643a167220 */ /* 0x080fe20000410000 */
[-C--:B------:R-:W-:Y:S01]  /*3a60*/  FMUL.FTZ R26, R59, R100.reuse ;  /* 0x000000643b1a7220 */ /* 0x080fe20000410000 */
[----:B------:R-:W-:-:S02]  /*3a70*/  FMUL.FTZ R57, R57, R100 ;  /* 0x0000006439397220 */ /* 0x000fc40000410000 */
[C---:B--2---:R-:W-:Y:S01]  /*3a80*/  HMMA.16816.F32 R76, R96.reuse, R12, R76 ;  /* 0x0000000c604c723c */ /* 0x044fe2000000184c */
[----:B------:R-:W2:Y:S02]  /*3a90*/  MUFU.TANH R25, R25 ;  /* 0x0000001900197308 */ /* 0x000ea40000002400 */
[-C--:B------:R-:W-:Y:S01]  /*3aa0*/  FMUL.FTZ R28, R84, R100.reuse ;  /* 0x00000064541c7220 */ /* 0x080fe20000410000 */
[-C--:B------:R-:W-:Y:S01]  /*3ab0*/  FMUL.FTZ R29, R85, R100.reuse ;  /* 0x00000064551d7220 */ /* 0x080fe20000410000 */
[-C--:B------:R-:W-:Y:S01]  /*3ac0*/  FMUL.FTZ R27, R86, R100.reuse ;  /* 0x00000064561b7220 */ /* 0x080fe20000410000 */
[-C--:B------:R-:W-:Y:S02]  /*3ad0*/  FMUL.FTZ R16, R87, R100.reuse ;  /* 0x0000006457107220 */ /* 0x080fe40000410000 */
[----:B------:R-:W-:Y:S01]  /*3ae0*/  HMMA.16816.F32 R72, R96, R14, R72 ;  /* 0x0000000e6048723c */ /* 0x000fe20000001848 */
[----:B------:R1:W1:Y:S02]  /*3af0*/  MUFU.TANH R23, R57 ;  /* 0x0000003900177308 */ /* 0x0002640000002400 */
[-C--:B------:R-:W-:Y:S01]  /*3b00*/  FMUL.FTZ R18, R80, R100.reuse ;  /* 0x0000006450127220 */ /* 0x080fe20000410000 */
[-C--:B------:R-:W-:Y:S01]  /*3b10*/  FMUL.FTZ R17, R81, R100.reuse ;  /* 0x0000006451117220 */ /* 0x080fe20000410000 */
[-C--:B------:R-:W-:Y:S01]  /*3b20*/  FMUL.FTZ R12, R82, R100.reuse ;  /* 0x00000064520c7220 */ /* 0x080fe20000410000 */
[----:B------:R-:W-:-:S03]  /*3b30*/  FMUL.FTZ R13, R83, R100 ;  /* 0x00000064530d7220 */ /* 0x000fc60000410000 */
[----:B------:R-:W1:Y:S02]  /*3b40*/  MUFU.TANH R22, R22 ;  /* 0x0000001600167308 */ /* 0x000e640000002400 */
        /* <DEDUP_REMOVED lines=40> */
.L_x_10108:
[----:B------:R-:W2:Y:S01]  /*3dd0*/  LD.E R44, desc[UR4][R2.64+0x170] ;  /* 0x00017004022c7980 */ /* 0x000ea2000c101900 */
[----:B------:R-:W-:Y:S02]  /*3de0*/  IADD3 R41, PT, PT, R101, -0x40, RZ ;  /* 0xffffffc065297810 */ /* 0x000fe40007ffe0ff */
[----:B------:R-:W-:Y:S02]  /*3df0*/  IABS R34, R101 ;  /* 0x0000006500227213 */ /* 0x000fe40000000000 */
[-C--:B--2---:R-:W-:Y:S02]  /*3e00*/  IABS R35, R44.reuse ;  /* 0x0000002c00237213 */ /* 0x084fe40000000000 */
[----:B------:R-:W-:Y:S02]  /*3e10*/  IABS R33, R44 ;  /* 0x0000002c00217213 */ /* 0x000fe40000000000 */
[----:B------:R-:W2:Y:S03]  /*3e20*/  I2F.RP R39, R35 ;  /* 0x0000002300277306 */ /* 0x000ea60000209400 */
[----:B------:R-:W-:-:S05]  /*3e30*/  IMAD.MOV R33, RZ, RZ, -R33 ;  /* 0x000000ffff217224 */ /* 0x000fca00078e0a21 */
        /* <DEDUP_REMOVED lines=35> */
[C---:B-1----:R-:W-:Y:S01]  /*4070*/  IMAD.WIDE R56, R35.reuse, 0x4, R168 ;  /* 0x0000000423387825 */ /* 0x042fe200078e02a8 */
        /* <DEDUP_REMOVED lines=17> */
.L_x_10109:
[----:B------:R-:W-:Y:S05]  /*4190*/  BSYNC.RECONVERGENT B0 ;  /* 0x0000000000007941 */ /* 0x000fea0003800200 */
.L_x_10107:
        /* <DEDUP_REMOVED lines=55> */
.L_x_10106:
[----:B------:R-:W-:Y:S05]  /*4510*/  BSYNC.RECONVERGENT B1 ;  /* 0x0000000000017941 */ /* 0x000fea0003800200 */
.L_x_10105:
[----:B------:R-:W2:Y:S01]  /*4520*/  LD.E R111, desc[UR4][R2.64+0xdc] ;  /* 0x0000dc04026f7980 */ /* 0x000ea2000c101900 */
        /* <DEDUP_REMOVED lines=18> */
[----:B------:R-:W-:Y:S01]  /*4650*/  FSEL R33, R0, -INF , !P5 ;  /* 0xff80000000217808 */ /* 0x000fe20006800000 */
[----:B-1----:R-:W-:Y:S01]  /*4660*/  VIADD R57, R8, 0x18 ;  /* 0x0000001808397836 */ /* 0x002fe20000000000 */
[----:B------:R-:W-:Y:S01]  /*4670*/  FSEL R0, R52, -INF , !P1 ;  /* 0xff80000034007808 */ /* 0x000fe20004800000 */
[C---:B------:R-:W-:Y:S01]  /*4680*/  VIADD R56, R8.reuse, 0x19 ;  /* 0x0000001908387836 */ /* 0x040fe20000000000 */
[----:B------:R-:W-:Y:S01]  /*4690*/  ISETP.GE.AND P6, PT, R61, R166, PT ;  /* 0x000000a63d00720c */ /* 0x000fe20003fc6270 */
[C---:B------:R-:W-:Y:S01]  /*46a0*/  VIADD R51, R8.reuse, 0x20 ;  /* 0x0000002008337836 */ /* 0x040fe20000000000 */
[----:B------:R-:W-:Y:S01]  /*46b0*/  ISETP.GT.AND P1, PT, R121, R60, PT ;  /* 0x0000003c7900720c */ /* 0x000fe20003f24270 */
[C---:B------:R-:W-:Y:S01]  /*46c0*/  VIADD R50, R8.reuse, 0x21 ;  /* 0x0000002108327836 */ /* 0x040fe20000000000 */
[----:B------:R-:W-:Y:S01]  /*46d0*/  FSEL R37, R37, -INF , !P3 ;  /* 0xff80000025257808 */ /* 0x000fe20005800000 */
[C---:B------:R-:W-:Y:S01]  /*46e0*/  VIADD R48, R8.reuse, 0x28 ;  /* 0x0000002808307836 */ /* 0x040fe20000000000 */
[----:B------:R-:W-:Y:S01]  /*46f0*/  ISETP.GT.AND P3, PT, R121, R59, PT ;  /* 0x0000003b7900720c */ /* 0x000fe20003f64270 */
[----:B---3--:R-:W-:Y:S01]  /*4700*/  VIADD R44, R8, 0x29 ;  /* 0x00000029082c7836 */ /* 0x008fe20000000000 */
[----:B------:R-:W-:Y:S01]  /*4710*/  FSEL R0, R0, -INF , !P6 ;  /* 0xff80000000007808 */ /* 0x000fe20007000000 */
[C---:B------:R-:W-:Y:S01]  /*4720*/  VIADD R42, R8.reuse, 0x30 ;  /* 0x00000030082a7836 */ /* 0x040fe20000000000 */
[----:B------:R-:W-:Y:S01]  /*4730*/  FSEL R45, R55, -INF , !P1 ;  /* 0xff800000372d7808 */ /* 0x000fe20004800000 */
[----:B------:R-:W-:Y:S01]  /*4740*/  VIADD R34, R8, 0x31 ;  /* 0x0000003108227836 */ /* 0x000fe20000000000 */
[----:B------:R-:W-:Y:S01]  /*4750*/  ISETP.GE.AND P6, PT, R60, R166, PT ;  /* 0x000000a63c00720c */ /* 0x000fe20003fc6270 */
[----:B------:R-:W-:Y:S01]  /*4760*/  VIADD R10, R8, 0x38 ;  /* 0x00000038080a7836 */ /* 0x000fe20000000000 */
[----:B------:R-:W-:Y:S01]  /*4770*/  ISETP.GT.AND P1, PT, R121, R58, PT ;  /* 0x0000003a7900720c */ /* 0x000fe20003f24270 */
[----:B------:R-:W-:Y:S01]  /*4780*/  LDSM.16.MT88.4 R92, [R138+0x8000] ;  /* 0x008000008a5c783b */ /* 0x000fe20000004200 */
[----:B------:R-:W-:Y:S01]  /*4790*/  FSEL R20, R20, -INF , !P3 ;  /* 0xff80000014147808 */ /* 0x000fe20005800000 */
[C---:B------:R-:W-:Y:S01]  /*47a0*/  IMAD.IADD R134, R5.reuse, 0x1, R138 ;  /* 0x0000000105867824 */ /* 0x040fe200078e028a */
[----:B------:R-:W-:Y:S01]  /*47b0*/  ISETP.GE.AND P5, PT, R6, R166, PT ;  /* 0x000000a60600720c */ /* 0x000fe20003fa6270 */
[----:B------:R-:W-:Y:S01]  /*47c0*/  IMAD.IADD R132, R5, 0x1, R133 ;  /* 0x0000000105847824 */ /* 0x000fe200078e0285 */
[----:B------:R-:W-:Y:S01]  /*47d0*/  ISETP.GT.AND P3, PT, R121, R57, PT ;  /* 0x000000397900720c */ /* 0x000fe20003f64270 */
[----:B------:R-:W-:Y:S01]  /*47e0*/  LDSM.16.MT88.4 R76, [R133+0x8000] ;  /* 0x00800000854c783b */ /* 0x000fe20000004200 */
[----:B------:R-:W-:-:S02]  /*47f0*/  FSEL R45, R45, -INF , !P6 ;  /* 0xff8000002d2d7808 */ /* 0x000fc40007000000 */
[----:B------:R-:W-:Y:S01]  /*4800*/  FSEL R38, R38, -INF , !P1 ;  /* 0xff80000026267808 */ /* 0x000fe20004800000 */
[----:B------:R-:W-:Y:S01]  /*4810*/  LDSM.16.MT88.4 R84, [R134+0x8000] ;  /* 0x008000008654783b */ /* 0x000fe20000004200 */
[----:B------:R-:W-:Y:S02]  /*4820*/  FSEL R47, R37, -INF , !P5 ;  /* 0xff800000252f7808 */ /* 0x000fe40006800000 */
[----:B------:R-:W-:Y:S01]  /*4830*/  ISETP.GE.AND P6, PT, R58, R166, PT ;  /* 0x000000a63a00720c */ /* 0x000fe20003fc6270 */
[----:B------:R-:W-:Y:S01]  /*4840*/  LDSM.16.MT88.4 R68, [R132+0x8000] ;  /* 0x008000008444783b */ /* 0x000fe20000004200 */
[----:B------:R-:W-:Y:S02]  /*4850*/  ISETP.GT.AND P1, PT, R121, R56, PT ;  /* 0x000000387900720c */ /* 0x000fe40003f24270 */
[----:B------:R-:W-:Y:S02]  /*4860*/  FSEL R25, R25, -INF , !P3 ;  /* 0xff80000019197808 */ /* 0x000fe40005800000 */
[----:B------:R-:W-:-:S02]  /*4870*/  ISETP.GE.AND P5, PT, R59, R166, PT ;  /* 0x000000a63b00720c */ /* 0x000fc40003fa6270 */
[----:B------:R-:W-:Y:S02]  /*4880*/  ISETP.GT.AND P3, PT, R121, R51, PT ;  /* 0x000000337900720c */ /* 0x000fe40003f64270 */
[----:B------:R-:W-:Y:S02]  /*4890*/  FSEL R41, R38, -INF , !P6 ;  /* 0xff80000026297808 */ /* 0x000fe40007000000 */
[----:B------:R-:W-:Y:S02]  /*48a0*/  FSEL R23, R23, -INF , !P1 ;  /* 0xff80000017177808 */ /* 0x000fe40004800000 */
[----:B------:R-:W-:Y:S02]  /*48b0*/  FSEL R43, R20, -INF , !P5 ;  /* 0xff800000142b7808 */ /* 0x000fe40006800000 */
[----:B------:R-:W-:Y:S02]  /*48c0*/  ISETP.GE.AND P6, PT, R56, R166, PT ;  /* 0x000000a63800720c */ /* 0x000fe40003fc6270 */
[----:B------:R-:W-:-:S02]  /*48d0*/  ISETP.GT.AND P1, PT, R121, R50, PT ;  /* 0x000000327900720c */ /* 0x000fc40003f24270 */
[----:B------:R-:W-:Y:S02]  /*48e0*/  FSEL R28, R28, -INF , !P3 ;  /* 0xff8000001c1c7808 */ /* 0x000fe40005800000 */
[----:B------:R-:W-:Y:S02]  /*48f0*/  ISETP.GE.AND P5, PT, R57, R166, PT ;  /* 0x000000a63900720c */ /* 0x000fe40003fa6270 */
[----:B------:R-:W-:Y:S02]  /*4900*/  ISETP.GT.AND P3, PT, R121, R48, PT ;  /* 0x000000307900720c */ /* 0x000fe40003f64270 */
[----:B------:R-:W-:Y:S02]  /*4910*/  FSEL R35, R23, -INF , !P6 ;  /* 0xff80000017237808 */ /* 0x000fe40007000000 */
[----:B------:R-:W-:Y:S02]  /*4920*/  FSEL R29, R29, -INF , !P1 ;  /* 0xff8000001d1d7808 */ /* 0x000fe40004800000 */
[----:B------:R-:W-:-:S02]  /*4930*/  FSEL R39, R25, -INF , !P5 ;  /* 0xff80000019277808 */ /* 0x000fc40006800000 */
[----:B------:R-:W-:Y:S02]  /*4940*/  ISETP.GE.AND P6, PT, R50, R166, PT ;  /* 0x000000a63200720c */ /* 0x000fe40003fc6270 */
[----:B------:R-:W-:Y:S02]  /*4950*/  ISETP.GT.AND P1, PT, R121, R44, PT ;  /* 0x0000002c7900720c */ /* 0x000fe40003f24270 */
[----:B------:R-:W-:Y:S02]  /*4960*/  FSEL R18, R18, -INF , !P3 ;  /* 0xff80000012127808 */ /* 0x000fe40005800000 */
[----:B------:R-:W-:Y:S02]  /*4970*/  ISETP.GE.AND P5, PT, R51, R166, PT ;  /* 0x000000a63300720c */ /* 0x000fe40003fa6270 */
[----:B------:R-:W-:Y:S02]  /*4980*/  ISETP.GT.AND P3, PT, R121, R42, PT ;  /* 0x0000002a7900720c */ /* 0x000fe40003f64270 */
[----:B------:R-:W-:-:S02]  /*4990*/  ISETP.GT.AND P4, PT, R102, R8, PT ;  /* 0x000000086600720c */ /* 0x000fc40003f84270 */
[C---:B------:R-:W-:Y:S01]  /*49a0*/  ISETP.GE.AND P2, PT, R8.reuse, R163, PT ;  /* 0x000000a30800720c */ /* 0x040fe20003f46270 */
[----:B------:R-:W-:Y:S01]  /*49b0*/  VIADD R8, R8, 0x39 ;  /* 0x0000003908087836 */ /* 0x000fe20000000000 */
[----:B------:R-:W-:Y:S02]  /*49c0*/  FSEL R185, R29, -INF , !P6 ;  /* 0xff8000001db97808 */ /* 0x000fe40007000000 */
[----:B------:R-:W-:Y:S02]  /*49d0*/  FSEL R17, R17, -INF , !P1 ;  /* 0xff80000011117808 */ /* 0x000fe40004800000 */
[----:B------:R-:W-:Y:S02]  /*49e0*/  FSEL R173, R28, -INF , !P5 ;  /* 0xff8000001cad7808 */ /* 0x000fe40006800000 */
[-C--:B------:R-:W-:Y:S02]  /*49f0*/  ISETP.GE.AND P6, PT, R44, R166.reuse, PT ;  /* 0x000000a62c00720c */ /* 0x080fe40003fc6270 */
[----:B------:R-:W-:-:S02]  /*4a00*/  ISETP.GE.AND P1, PT, R42, R166, PT ;  /* 0x000000a62a00720c */ /* 0x000fc40003f26270 */
[----:B------:R-:W-:Y:S02]  /*4a10*/  FSEL R19, R19, -INF , !P3 ;  /* 0xff80000013137808 */ /* 0x000fe40005800000 */
[----:B------:R-:W-:Y:S02]  /*4a20*/  ISETP.GE.AND P5, PT, R48, R166, PT ;  /* 0x000000a63000720c */ /* 0x000fe40003fa6270 */
[----:B------:R-:W-:Y:S02]  /*4a30*/  FSEL R181, R17, -INF , !P6 ;  /* 0xff80000011b57808 */ /* 0x000fe40007000000 */
[----:B------:R-:W-:Y:S02]  /*4a40*/  ISETP.GT.AND P3, PT, R121, R8, PT ;  /* 0x000000087900720c */ /* 0x000fe40003f64270 */
[----:B------:R-:W-:Y:S02]  /*4a50*/  FSEL R167, R19, -INF , !P1 ;  /* 0xff80000013a77808 */ /* 0x000fe40004800000 */
[----:B------:R-:W-:-:S02]  /*4a60*/  FSEL R183, R18, -INF , !P5 ;  /* 0xff80000012b77808 */ /* 0x000fc40006800000 */
[C---:B------:R-:W-:Y:S02]  /*4a70*/  ISETP.GT.AND P6, PT, R121.reuse, R10, PT ;  /* 0x0000000a7900720c */ /* 0x040fe40003fc4270 */
[----:B------:R-:W-:Y:S02]  /*4a80*/  ISETP.GT.AND P1, PT, R102, R61, PT ;  /* 0x0000003d6600720c */ /* 0x000fe40003f24270 */
[----:B------:R-:W-:Y:S02]  /*4a90*/  ISETP.GT.AND P5, PT, R121, R34, PT ;  /* 0x000000227900720c */ /* 0x000fe40003fa4270 */
[----:B------:R-:W-:Y:S02]  /*4aa0*/  FSEL R49, R49, -INF , !P3 ;  /* 0xff80000031317808 */ /* 0x000fe40005800000 */
[----:B------:R-:W-:Y:S02]  /*4ab0*/  FSEL R46, R46, -INF , !P6 ;  /* 0xff8000002e2e7808 */ /* 0x000fe40007000000 */
[----:B------:R-:W-:-:S02]  /*4ac0*/  ISETP.GE.AND P3, PT, R10, R166, PT ;  /* 0x000000a60a00720c */ /* 0x000fc40003f66270 */
[----:B------:R-:W-:Y:S02]  /*4ad0*/  FSEL R37, R54, -INF , !P1 ;  /* 0xff80000036257808 */ /* 0x000fe40004800000 */
[----:B------:R-:W-:Y:S02]  /*4ae0*/  FMNMX3.FTZ R18, R33, R0, R47, !PT ;  /* 0x0000000021127276 */ /* 0x000fe4000781002f */
[----:B------:R-:W-:Y:S02]  /*4af0*/  FSEL R15, R15, -INF , !P5 ;  /* 0xff8000000f0f7808 */ /* 0x000fe40006800000 */
[----:B------:R-:W-:Y:S02]  /*4b00*/  ISETP.GE.AND P6, PT, R34, R166, PT ;  /* 0x000000a62200720c */ /* 0x000fe40003fc6270 */
[----:B------:R-:W-:Y:S02]  /*4b10*/  ISETP.GT.AND P1, PT, R102, R59, PT ;  /* 0x0000003b6600720c */ /* 0x000fe40003f24270 */
[----:B------:R-:W-:-:S02]  /*4b20*/  FSEL R53, R53, -INF , !P4 ;  /* 0xff80000035357808 */ /* 0x000fc40006000000 */
[----:B------:R-:W-:Y:S02]  /*4b30*/  ISETP.GT.AND P4, PT, R102, R6, PT ;  /* 0x000000066600720c */ /* 0x000fe40003f84270 */
[----:B------:R-:W-:Y:S02]  /*4b40*/  FSEL R131, R46, -INF , !P3 ;  /* 0xff8000002e837808 */ /* 0x000fe40005800000 */
[----:B------:R-:W-:Y:S02]  /*4b50*/  FMNMX3.FTZ R18, R18, R45, R43, !PT ;  /* 0x0000002d12127276 */ /* 0x000fe4000781002b */
[----:B------:R-:W-:Y:S02]  /*4b60*/  FSEL R153, R15, -INF , !P6 ;  /* 0xff8000000f997808 */ /* 0x000fe40007000000 */
[----:B------:R-:W-:Y:S02]  /*4b70*/  ISETP.GE.AND P3, PT, R6, R163, PT ;  /* 0x000000a30600720c */ /* 0x000fe40003f66270 */
[----:B------:R-:W-:-:S02]  /*4b80*/  FSEL R21, R21, -INF , !P1 ;  /* 0xff80000015157808 */ /* 0x000fc40004800000 */
[----:B------:R-:W-:Y:S02]  /*4b90*/  ISETP.GE.AND P6, PT, R8, R166, PT ;  /* 0x000000a60800720c */ /* 0x000fe40003fc6270 */
[----:B------:R-:W-:Y:S02]  /*4ba0*/  FSEL R6, R53, -INF , !P2 ;  /* 0xff80000035067808 */ /* 0x000fe40005000000 */
[C---:B------:R-:W-:Y:S02]  /*4bb0*/  ISETP.GT.AND P1, PT, R102.reuse, R56, PT ;  /* 0x000000386600720c */ /* 0x040fe40003f24270 */
[----:B------:R-:W-:Y:S02]  /*4bc0*/  ISETP.GE.AND P5, PT, R61, R163, PT ;  /* 0x000000a33d00720c */ /* 0x000fe40003fa6270 */
[----:B------:R-:W-:Y:S02]  /*4bd0*/  ISETP.GT.AND P2, PT, R102, R60, PT ;  /* 0x0000003c6600720c */ /* 0x000fe40003f44270 */
[----:B------:R-:W-:-:S02]  /*4be0*/  FSEL R25, R36, -INF , !P4 ;  /* 0xff80000024197808 */ /* 0x000fc40006000000 */
[----:B------:R-:W-:Y:S02]  /*4bf0*/  FMNMX3.FTZ R18, R18, R41, R39, !PT ;  /* 0x0000002912127276 */ /* 0x000fe40007810027 */
[----:B------:R-:W-:Y:S02]  /*4c00*/  FSEL R129, R49, -INF , !P6 ;  /* 0xff80000031817808 */ /* 0x000fe40007000000 */
[----:B------:R-:W-:Y:S02]  /*4c10*/  FSEL R15, R26, -INF , !P1 ;  /* 0xff8000001a0f7808 */ /* 0x000fe40004800000 */
[----:B------:R-:W-:Y:S02]  /*4c20*/  ISETP.GE.AND P6, PT, R60, R163, PT ;  /* 0x000000a33c00720c */ /* 0x000fe40003fc6270 */
[----:B------:R-:W-:Y:S02]  /*4c30*/  FSEL R37, R37, -INF , !P5 ;  /* 0xff80000025257808 */ /* 0x000fe40006800000 */
[----:B------:R-:W-:-:S02]  /*4c40*/  ISETP.GT.AND P4, PT, R102, R58, PT ;  /* 0x0000003a6600720c */ /* 0x000fc40003f84270 */
[----:B------:R-:W-:Y:S02]  /*4c50*/  FSEL R23, R40, -INF , !P2 ;  /* 0xff80000028177808 */ /* 0x000fe40005000000 */
[C---:B------:R-:W-:Y:S02]  /*4c60*/  ISETP.GT.AND P1, PT, R102.reuse, R48, PT ;  /* 0x000000306600720c */ /* 0x040fe40003f24270 */
[----:B------:R-:W-:Y:S02]  /*4c70*/  ISETP.GE.AND P5, PT, R59, R163, PT ;  /* 0x000000a33b00720c */ /* 0x000fe40003fa6270 */
[----:B------:R-:W-:Y:S02]  /*4c80*/  FSEL R25, R25, -INF , !P3 ;  /* 0xff80000019197808 */ /* 0x000fe40005800000 */
[----:B------:R-:W-:Y:S02]  /*4c90*/  ISETP.GT.AND P2, PT, R102, R57, PT ;  /* 0x000000396600720c */ /* 0x000fe40003f44270 */
[----:B------:R-:W-:-:S02]  /*4ca0*/  FMNMX3.FTZ R18, R18, R35, R173, !PT ;  /* 0x0000002312127276 */ /* 0x000fc400078100ad */
[-C--:B------:R-:W-:Y:S02]  /*4cb0*/  ISETP.GE.AND P3, PT, R58, R163.reuse, PT ;  /* 0x000000a33a00720c */ /* 0x080fe40003f66270 */
[----:B------:R-:W-:Y:S02]  /*4cc0*/  FSEL R23, R23, -INF , !P6 ;  /* 0xff80000017177808 */ /* 0x000fe40007000000 */
[----:B------:R-:W-:Y:S02]  /*4cd0*/  FSEL R19, R24, -INF , !P4 ;  /* 0xff80000018137808 */ /* 0x000fe40006000000 */
[----:B------:R-:W-:Y:S02]  /*4ce0*/  FSEL R177, R12, -INF , !P1 ;  /* 0xff8000000cb17808 */ /* 0x000fe40004800000 */
[----:B------:R-:W-:Y:S02]  /*4cf0*/  ISETP.GE.AND P6, PT, R57, R163, PT ;  /* 0x000000a33900720c */ /* 0x000fe40003fc6270 */
[----:B------:R-:W-:-:S02]  /*4d00*/  FSEL R21, R21, -INF , !P5 ;  /* 0xff80000015157808 */ /* 0x000fc40006800000 */
[----:B------:R-:W-:Y:S02]  /*4d10*/  FMNMX3.FTZ R18, R18, R185, R183, !PT ;  /* 0x000000b912127276 */ /* 0x000fe400078100b7 */
[----:B------:R-:W-:Y:S02]  /*4d20*/  ISETP.GT.AND P4, PT, R102, R51, PT ;  /* 0x000000336600720c */ /* 0x000fe40003f84270 */
[----:B------:R-:W-:Y:S02]  /*4d30*/  FSEL R17, R22, -INF , !P2 ;  /* 0xff80000016117808 */ /* 0x000fe40005000000 */
[----:B------:R-:W-:Y:S02]  /*4d40*/  FMNMX3.FTZ R12, R6, R37, R25, !PT ;  /* 0x00000025060c7276 */ /* 0x000fe40007810019 */
[----:B------:R-:W-:Y:S02]  /*4d50*/  ISETP.GT.AND P2, PT, R102, R50, PT ;  /* 0x000000326600720c */ /* 0x000fe40003f44270 */
[----:B------:R-:W-:-:S02]  /*4d60*/  ISETP.GE.AND P5, PT, R56, R163, PT ;  /* 0x000000a33800720c */ /* 0x000fc40003fa6270 */
[----:B------:R-:W-:Y:S01]  /*4d70*/  FSEL R19, R19, -INF , !P3 ;  /* 0xff80000013137808 */ /* 0x000fe20005800000 */
[----:B------:R-:W-:Y:S01]  /*4d80*/  LDSM.16.MT88.4 R56, [R133+0xa000] ;  /* 0x00a000008538783b */ /* 0x000fe20000004200 */
[----:B------:R-:W-:Y:S02]  /*4d90*/  FMNMX3.FTZ R18, R18, R181, R167, !PT ;  /* 0x000000b512127276 */ /* 0x000fe400078100a7 */
[----:B------:R-:W-:Y:S02]  /*4da0*/  ISETP.GE.AND P3, PT, R51, R163, PT ;  /* 0x000000a33300720c */ /* 0x000fe40003f66270 */
[----:B------:R-:W-:Y:S02]  /*4db0*/  FSEL R17, R17, -INF , !P6 ;  /* 0xff80000011117808 */ /* 0x000fe40007000000 */
[----:B------:R-:W-:Y:S02]  /*4dc0*/  FSEL R171, R27, -INF , !P4 ;  /* 0xff8000001bab7808 */ /* 0x000fe40006000000 */
[----:B------:R-:W-:-:S02]  /*4dd0*/  FMNMX3.FTZ R12, R12, R23, R21, !PT ;  /* 0x000000170c0c7276 */ /* 0x000fc40007810015 */
[----:B------:R-:W-:Y:S02]  /*4de0*/  FSEL R16, R16, -INF , !P2 ;  /* 0xff80000010107808 */ /* 0x000fe40005000000 */
[C---:B------:R-:W-:Y:S02]  /*4df0*/  ISETP.GT.AND P2, PT, R102.reuse, R42, PT ;  /* 0x0000002a6600720c */ /* 0x040fe40003f44270 */
[----:B------:R-:W-:Y:S02]  /*4e00*/  ISETP.GT.AND P1, PT, R102, R34, PT ;  /* 0x000000226600720c */ /* 0x000fe40003f24270 */
[----:B------:R-:W-:Y:S02]  /*4e10*/  ISETP.GE.AND P6, PT, R50, R163, PT ;  /* 0x000000a33200720c */ /* 0x000fe40003fc6270 */
[----:B------:R-:W-:Y:S02]  /*4e20*/  FSEL R15, R15, -INF , !P5 ;  /* 0xff8000000f0f7808 */ /* 0x000fe40006800000 */
[----:B------:R-:W-:-:S02]  /*4e30*/  ISETP.GT.AND P4, PT, R102, R44, PT ;  /* 0x0000002c6600720c */ /* 0x000fc40003f84270 */
[----:B------:R-:W-:Y:S02]  /*4e40*/  FMNMX3.FTZ R18, R18, R153, R131, !PT ;  /* 0x0000009912127276 */ /* 0x000fe40007810083 */
[----:B------:R-:W-:Y:S02]  /*4e50*/  ISETP.GE.AND P5, PT, R48, R163, PT ;  /* 0x000000a33000720c */ /* 0x000fe40003fa6270 */
[----:B------:R-:W-:Y:S01]  /*4e60*/  FSEL R171, R171, -INF , !P3 ;  /* 0xff800000abab7808 */ /* 0x000fe20005800000 */
[----:B------:R-:W-:Y:S01]  /*4e70*/  LDSM.16.MT88.4 R48, [R134+0xa000] ;  /* 0x00a000008630783b */ /* 0x000fe20000004200 */
[----:B------:R-:W-:Y:S02]  /*4e80*/  FMNMX3.FTZ R12, R12, R19, R17, !PT ;  /* 0x000000130c0c7276 */ /* 0x000fe40007810011 */
[----:B------:R-:W-:Y:S02]  /*4e90*/  FSEL R14, R14, -INF , !P2 ;  /* 0xff8000000e0e7808 */ /* 0x000fe40005000000 */
[----:B------:R-:W-:-:S02]  /*4ea0*/  FSEL R30, R30, -INF , !P1 ;  /* 0xff8000001e1e7808 */ /* 0x000fc40004800000 */
[-C--:B------:R-:W-:Y:S02]  /*4eb0*/  ISETP.GE.AND P3, PT, R44, R163.reuse, PT ;  /* 0x000000a32c00720c */ /* 0x080fe40003f66270 */
[----:B------:R-:W-:Y:S02]  /*4ec0*/  FSEL R179, R16, -INF , !P6 ;  /* 0xff80000010b37808 */ /* 0x000fe40007000000 */
[----:B------:R-:W-:Y:S02]  /*4ed0*/  FSEL R13, R13, -INF , !P4 ;  /* 0xff8000000d0d7808 */ /* 0x000fe40006000000 */
[----:B------:R-:W-:Y:S02]  /*4ee0*/  ISETP.GT.AND P2, PT, R102, R8, PT ;  /* 0x000000086600720c */ /* 0x000fe40003f44270 */
[----:B------:R-:W-:Y:S02]  /*4ef0*/  ISETP.GE.AND P1, PT, R8, R163, PT ;  /* 0x000000a30800720c */ /* 0x000fe40003f26270 */
[----:B------:R-:W-:-:S02]  /*4f00*/  FMNMX.FTZ R18, R129, R18, !PT ;  /* 0x0000001281127209 */ /* 0x000fc40007810000 */
[----:B------:R-:W-:Y:S02]  /*4f10*/  ISETP.GE.AND P6, PT, R42, R163, PT ;  /* 0x000000a32a00720c */ /* 0x000fe40003fc6270 */
[----:B------:R-:W-:Y:S01]  /*4f20*/  FSEL R177, R177, -INF , !P5 ;  /* 0xff800000b1b17808 */ /* 0x000fe20006800000 */
[----:B------:R-:W1:Y:S01]  /*4f30*/  SHFL.BFLY PT, R27, R18, 0x2, 0x1f ;  /* 0x0c401f00121b7f89 */ /* 0x000e6200000e0000 */
[----:B------:R-:W-:Y:S02]  /*4f40*/  ISETP.GT.AND P4, PT, R102, R10, PT ;  /* 0x0000000a6600720c */ /* 0x000fe40003f84270 */
[----:B------:R-:W-:Y:S02]  /*4f50*/  FMNMX3.FTZ R8, R12, R15, R171, !PT ;  /* 0x0000000f0c087276 */ /* 0x000fe400078100ab */
[----:B------:R-:W-:Y:S02]  /*4f60*/  FSEL R175, R13, -INF , !P3 ;  /* 0xff8000000daf7808 */ /* 0x000fe40005800000 */
        /* <DEDUP_REMOVED lines=14> */
[----:B------:R-:W3:Y:S01]  /*5050*/  SHFL.BFLY PT, R8, R29, 0x2, 0x1f ;  /* 0x0c401f001d087f89 */ /* 0x000ee200000e0000 */
[----:B-1----:R-:W-:Y:S02]  /*5060*/  FMNMX.FTZ R100, R27, R100, !PT ;  /* 0x000000641b647209 */ /* 0x002fe40007810000 */
[----:B---3--:R-:W-:-:S03]  /*5070*/  FMNMX.FTZ R8, R29, R8, !PT ;  /* 0x000000081d087209 */ /* 0x008fc60007810000 */
[----:B--2---:R-:W-:Y:S01]  /*5080*/  FMUL.FTZ R114, R111, R100 ;  /* 0x000000646f727220 */ /* 0x004fe20000410000 */
        /* <DEDUP_REMOVED lines=15> */
[-CC-:B------:R-:W-:Y:S01]  /*5180*/  FFMA.FTZ R122, R167, R111.reuse, -R114.reuse ;  /* 0x0000006fa77a7223 */ /* 0x180fe20000010872 */
[-CC-:B------:R-:W-:Y:S01]  /*5190*/  FFMA.FTZ R153, R153, R111.reuse, -R114.reuse ;  /* 0x0000006f99997223 */ /* 0x180fe20000010872 */
[----:B------:R-:W3:Y:S01]  /*51a0*/  MUFU.EX2 R110, R110 ;  /* 0x0000006e006e7308 */ /* 0x000ee20000000800 */
[----:B------:R-:W-:Y:S01]  /*51b0*/  FFMA.FTZ R126, R131, R111, -R114 ;  /* 0x0000006f837e7223 */ /* 0x000fe20000010872 */
[----:B-1----:R-:W-:-:S02]  /*51c0*/  FMNMX.FTZ R0, R8, R13, !PT ;  /* 0x0000000d08007209 */ /* 0x002fc40007810000 */
[----:B------:R-:W1:Y:S02]  /*51d0*/  LDSM.16.MT88.4 R8, [R138+0x8800] ;  /* 0x008800008a08783b */ /* 0x000e640000004200 */
[----:B------:R-:W-:Y:S01]  /*51e0*/  FSETP.NEU.FTZ.AND P1, PT, R0, -INF , PT ;  /* 0xff8000000000780b */ /* 0x000fe20003f3d000 */
[----:B------:R-:W-:Y:S01]  /*51f0*/  FMUL.FTZ R112, R111, R0 ;  /* 0x000000006f707220 */ /* 0x000fe20000410000 */
[----:B------:R-:W-:Y:S04]  /*5200*/  MUFU.EX2 R108, R108 ;  /* 0x0000006c006c7308 */ /* 0x000fe80000000800 */
[----:B------:R-:W-:Y:S02]  /*5210*/  FSEL R112, R112, RZ, P1 ;  /* 0x000000ff70707208 */ /* 0x000fe40000800000 */
[----:B------:R-:W-:-:S02]  /*5220*/  ISETP.GT.U32.AND P1, PT, R127, R150, PT ;  /* 0x000000967f00720c */ /* 0x000fc40003f24070 */
        /* <DEDUP_REMOVED lines=14> */
[-CC-:B------:R-:W-:Y:S01]  /*5310*/  FFMA.FTZ R174, R113, R111.reuse, -R112.reuse ;  /* 0x0000006f71ae7223 */ /* 0x180fe20000010870 */
[----:B------:R-:W-:Y:S01]  /*5320*/  LDSM.16.MT88.4 R16, [R134+0x8800] ;  /* 0x008800008610783b */ /* 0x000fe20000004200 */
[----:B------:R-:W3:Y:S01]  /*5330*/  MUFU.EX2 R107, R107 ;  /* 0x0000006b006b7308 */ /* 0x000ee20000000800 */
[----:B----4-:R-:W-:Y:S01]  /*5340*/  F2FP.F16.F32.PACK_AB R66, R103, R108 ;  /* 0x0000006c6742723e */ /* 0x010fe200000000ff */
[-CC-:B------:R-:W-:Y:S01]  /*5350*/  FFMA.FTZ R119, R119, R111.reuse, -R112.reuse ;  /* 0x0000006f77777223 */ /* 0x180fe20000010870 */
[----:B------:R-:W-:Y:S01]  /*5360*/  LDSM.16.MT88.4 R24, [R133+0x8800] ;  /* 0x008800008518783b */ /* 0x000fe20000004200 */
[----:B------:R-:W-:Y:S01]  /*5370*/  FFMA.FTZ R115, R115, R111, -R112 ;  /* 0x0000006f73737223 */ /* 0x000fe20000010870 */
[----:B------:R-:W-:-:S02]  /*5380*/  FADD.FTZ R109, R110, R109 ;  /* 0x0000006d6e6d7221 */ /* 0x000fc40000010000 */
        /* <DEDUP_REMOVED lines=16> */
[C---:B--2---:R-:W-:Y:S07]  /*5490*/  HMMA.16816.F32 R36, R64.reuse, R40, RZ ;  /* 0x000000284024723c */ /* 0x044fee00000018ff */
[----:B------:R-:W2:Y:S01]  /*54a0*/  MUFU.EX2 R34, R34 ;  /* 0x0000002200227308 */ /* 0x000ea20000000800 */
[----:B----4-:R-:W-:Y:S01]  /*54b0*/  F2FP.F16.F32.PACK_AB R6, R28, R29 ;  /* 0x0000001d1c06723e */ /* 0x010fe200000000ff */
        /* <DEDUP_REMOVED lines=10> */
[----:B------:R-:W-:Y:S06]  /*5560*/  HMMA.16816.F32 R56, R64, R58, RZ ;  /* 0x0000003a4038723c */ /* 0x000fec00000018ff */
[----:B------:R-:W-:Y:S02]  /*5570*/  MUFU.EX2 R171, R171 ;  /* 0x000000ab00ab7308 */ /* 0x000fe40000000800 */
[C---:B-1----:R-:W-:Y:S06]  /*5580*/  HMMA.16816.F32 R96, R4.reuse, R8, R96 ;  /* 0x000000080460723c */ /* 0x042fec0000001860 */
[----:B------:R-:W-:Y:S02]  /*5590*/  MUFU.EX2 R116, R116 ;  /* 0x0000007400747308 */ /* 0x000fe40000000800 */
[----:B------:R-:W-:Y:S01]  /*55a0*/  HMMA.16816.F32 R92, R4, R10, R92 ;  /* 0x0000000a045c723c */ /* 0x000fe2000000185c */
[----:B------:R-:W1:Y:S05]  /*55b0*/  LDSM.16.MT88.4 R8, [R138+0xa800] ;  /* 0x00a800008a08783b */ /* 0x000e6a0000004200 */
[----:B------:R-:W-:Y:S02]  /*55c0*/  MUFU.EX2 R122, R122 ;  /* 0x0000007a007a7308 */ /* 0x000fe40000000800 */
[C---:B------:R-:W-:Y:S06]  /*55d0*/  HMMA.16816.F32 R80, R64.reuse, R76, RZ ;  /* 0x0000004c4050723c */ /* 0x040fec00000018ff */
[----:B------:R-:W-:Y:S02]  /*55e0*/  MUFU.EX2 R153, R153 ;  /* 0x0000009900997308 */ /* 0x000fe40000000800 */
[C---:B------:R-:W-:Y:S06]  /*55f0*/  HMMA.16816.F32 R76, R64.reuse, R78, RZ ;  /* 0x0000004e404c723c */ /* 0x040fec00000018ff */
[----:B------:R-:W-:Y:S02]  /*5600*/  MUFU.EX2 R126, R126 ;  /* 0x0000007e007e7308 */ /* 0x000fe40000000800 */
[C---:B------:R-:W-:Y:S06]  /*5610*/  HMMA.16816.F32 R72, R64.reuse, R68, RZ ;  /* 0x000000444048723c */ /* 0x040fec00000018ff */
[----:B------:R-:W-:Y:S02]  /*5620*/  MUFU.EX2 R174, R174 ;  /* 0x000000ae00ae7308 */ /* 0x000fe40000000800 */
        /* <DEDUP_REMOVED lines=15> */
[----:B------:R-:W-:Y:S01]  /*5720*/  HMMA.16816.F32 R80, R4, R24, R80 ;  /* 0x000000180450723c */ /* 0x000fe20000001850 */
[-CC-:B------:R-:W-:Y:S01]  /*5730*/  FFMA.FTZ R25, R177, R111.reuse, -R112.reuse ;  /* 0x0000006fb1197223 */ /* 0x180fe20000010870 */
[-C--:B------:R-:W-:Y:S01]  /*5740*/  FFMA.FTZ R24, R175, R111.reuse, -R112 ;  /* 0x0000006faf187223 */ /* 0x080fe20000010870 */
[----:B------:R-:W-:-:S04]  /*5750*/  FFMA.FTZ R175, R129, R111, -R114 ;  /* 0x0000006f81af7223 */ /* 0x000fc80000010872 */
[----:B------:R-:W-:Y:S01]  /*5760*/  MUFU.EX2 R25, R25 ;  /* 0x0000001900197308 */ /* 0x000fe20000000800 */
[----:B------:R-:W-:Y:S01]  /*5770*/  HMMA.16816.F32 R76, R4, R26, R76 ;  /* 0x0000001a044c723c */ /* 0x000fe2000000184c */
[-CC-:B------:R-:W-:Y:S01]  /*5780*/  FFMA.FTZ R27, R183, R111.reuse, -R114.reuse ;  /* 0x0000006fb71b7223 */ /* 0x180fe20000010872 */
[-C--:B------:R-:W-:Y:S01]  /*5790*/  FFMA.FTZ R26, R181, R111.reuse, -R114 ;  /* 0x0000006fb51a7223 */ /* 0x080fe20000010872 */
[----:B------:R-:W-:-:S04]  /*57a0*/  FFMA.FTZ R114, R117, R111, -R112 ;  /* 0x0000006f75727223 */ /* 0x000fc80000010870 */
[----:B------:R-:W-:Y:S01]  /*57b0*/  MUFU.EX2 R27, R27 ;  /* 0x0000001b001b7308 */ /* 0x000fe20000000800 */
[C---:B------:R-:W-:Y:S07]  /*57c0*/  HMMA.16816.F32 R72, R4.reuse, R20, R72 ;  /* 0x000000140448723c */ /* 0x040fee0000001848 */
[----:B------:R-:W5:Y:S01]  /*57d0*/  MUFU.EX2 R26, R26 ;  /* 0x0000001a001a7308 */ /* 0x000f620000000800 */
[C---:B------:R-:W-:Y:S01]  /*57e0*/  HMMA.16816.F32 R68, R4.reuse, R22, R68 ;  /* 0x000000160444723c */ /* 0x040fe20000001844 */
[----:B------:R-:W-:Y:S06]  /*57f0*/  LDSM.16.MT88.4 R20, [R133+0x9800] ;  /* 0x009800008514783b */ /* 0x000fec0000004200 */
[----:B------:R-:W1:Y:S01]  /*5800*/  MUFU.EX2 R24, R24 ;  /* 0x0000001800187308 */ /* 0x000e620000000800 */
[C---:B---3--:R-:W-:Y:S07]  /*5810*/  HMMA.16816.F32 R44, R4.reuse, R16, R44 ;  /* 0x00000010042c723c */ /* 0x048fee000000182c */
[----:B------:R-:W3:Y:S01]  /*5820*/  MUFU.EX2 R175, R175 ;  /* 0x000000af00af7308 */ /* 0x000ee20000000800 */
[C---:B------:R-:W-:Y:S01]  /*5830*/  HMMA.16816.F32 R48, R4.reuse, R18, R48 ;  /* 0x000000120430723c */ /* 0x040fe20000001830 */
[----:B------:R-:W3:Y:S06]  /*5840*/  LDSM.16.MT88.4 R16, [R134+0x9000] ;  /* 0x009000008610783b */ /* 0x000eec0000004200 */
[----:B------:R-:W-:Y:S01]  /*5850*/  MUFU.EX2 R117, R119 ;  /* 0x0000007700757308 */ /* 0x000fe20000000800 */
[C---:B----4-:R-:W-:Y:S07]  /*5860*/  HMMA.16816.F32 R60, R4.reuse, R12, R60 ;  /* 0x0000000c043c723c */ /* 0x050fee000000183c */
[----:B------:R-:W4:Y:S01]  /*5870*/  MUFU.EX2 R114, R114 ;  /* 0x0000007200727308 */ /* 0x000f220000000800 */
[----:B------:R-:W-:Y:S01]  /*5880*/  HMMA.16816.F32 R64, R4, R14, R64 ;  /* 0x0000000e0440723c */ /* 0x000fe20000001840 */
[----:B--2---:R-:W-:Y:S01]  /*5890*/  F2FP.F16.F32.PACK_AB R4, R118, R173 ;  /* 0x000000ad7604723e */ /* 0x004fe200000000ff */
[----:B------:R-:W2:Y:S01]  /*58a0*/  LDSM.16.MT88.4 R12, [R132+0x9000] ;  /* 0x00900000840c783b */ /* 0x000ea20000004200 */
[----:B-----5:R-:W-:-:S02]  /*58b0*/  F2FP.F16.F32.PACK_AB R6, R26, R27 ;  /* 0x0000001b1a06723e */ /* 0x020fc400000000ff */
[----:B------:R-:W-:Y:S02]  /*58c0*/  F2FP.F16.F32.PACK_AB R5, R116, R171 ;  /* 0x000000ab7405723e */ /* 0x000fe400000000ff */
[----:B-1----:R-:W-:Y:S01]  /*58d0*/  F2FP.F16.F32.PACK_AB R7, R24, R25 ;  /* 0x000000191807723e */ /* 0x002fe200000000ff */
[----:B------:R-:W1:Y:S06]  /*58e0*/  MUFU.EX2 R111, R115 ;  /* 0x00000073006f7308 */ /* 0x000e6c0000000800 */
[C---:B------:R-:W-:Y:S08]  /*58f0*/  HMMA.16816.F32 R96, R4.reuse, R8, R96 ;  /* 0x000000080460723c */ /* 0x040ff00000001860 */
        /* <DEDUP_REMOVED lines=13> */
[----:B------:R-:W-:Y:S07]  /*59d0*/  LDSM.16.MT88.4 R16, [R134+0xb800] ;  /* 0x00b800008610783b */ /* 0x000fee0000004200 */
[C---:B--2---:R-:W-:Y:S08]  /*59e0*/  HMMA.16816.F32 R52, R4.reuse, R12, R52 ;  /* 0x0000000c0434723c */ /* 0x044ff00000001834 */
[C---:B------:R-:W-:Y:S01]  /*59f0*/  HMMA.16816.F32 R56, R4.reuse, R14, R56 ;  /* 0x0000000e0438723c */ /* 0x040fe20000001838 */
[----:B------:R-:W-:Y:S07]  /*5a00*/  LDSM.16.MT88.4 R12, [R138+0x9800] ;  /* 0x009800008a0c783b */ /* 0x000fee0000004200 */
[C---:B-----5:R-:W-:Y:S08]  /*5a10*/  HMMA.16816.F32 R36, R4.reuse, R8, R36 ;  /* 0x000000080424723c */ /* 0x060ff00000001824 */
[C---:B------:R-:W-:Y:S01]  /*5a20*/  HMMA.16816.F32 R40, R4.reuse, R10, R40 ;  /* 0x0000000a0428723c */ /* 0x040fe20000001828 */
[----:B------:R-:W2:Y:S07]  /*5a30*/  LDSM.16.MT88.4 R8, [R132+0xb000] ;  /* 0x00b000008408783b */ /* 0x000eae0000004200 */
[C---:B--2---:R-:W-:Y:S08]  /*5a40*/  HMMA.16816.F32 R60, R4.reuse, R8, R60 ;  /* 0x00000008043c723c */ /* 0x044ff0000000183c */
[----:B------:R-:W-:Y:S01]  /*5a50*/  HMMA.16816.F32 R64, R4, R10, R64 ;  /* 0x0000000a0440723c */ /* 0x000fe20000001840 */
[----:B------:R-:W2:Y:S01]  /*5a60*/  LDSM.16.MT88.4 R8, [R134+0x9800] ;  /* 0x009800008608783b */ /* 0x000ea20000004200 */
[----:B------:R-:W-:-:S02]  /*5a70*/  F2FP.F16.F32.PACK_AB R4, R153, R122 ;  /* 0x0000007a9904723e */ /* 0x000fc400000000ff */
[----:B------:R-:W-:Y:S02]  /*5a80*/  F2FP.F16.F32.PACK_AB R6, R175, R126 ;  /* 0x0000007eaf06723e */ /* 0x000fe400000000ff */
[----:B----4-:R-:W-:Y:S02]  /*5a90*/  F2FP.F16.F32.PACK_AB R5, R114, R117 ;  /* 0x000000757205723e */ /* 0x010fe400000000ff */
[----:B-1----:R-:W-:-:S07]  /*5aa0*/  F2FP.F16.F32.PACK_AB R7, R174, R111 ;  /* 0x0000006fae07723e */ /* 0x002fce00000000ff */
[C---:B------:R-:W-:Y:S08]  /*5ab0*/  HMMA.16816.F32 R96, R4.reuse, R12, R96 ;  /* 0x0000000c0460723c */ /* 0x040ff00000001860 */
        /* <DEDUP_REMOVED lines=10> */
[----:B--2---:R-:W-:Y:S01]  /*5b60*/  HMMA.16816.F32 R88, R4, R8, R88 ;  /* 0x000000080458723c */ /* 0x004fe20000001858 */
[----:B------:R-:W-:-:S04]  /*5b70*/  FADD.FTZ R29, R29, R32 ;  /* 0x000000201d1d7221 */ /* 0x000fc80000010000 */
[----:B------:R-:W-:-:S03]  /*5b80*/  FADD.FTZ R28, R28, R29 ;  /* 0x0000001d1c1c7221 */ /* 0x000fc60000010000 */
[----:B------:R-:W-:Y:S01]  /*5b90*/  HMMA.16816.F32 R84, R4, R10, R84 ;  /* 0x0000000a0454723c */ /* 0x000fe20000001854 */
[----:B------:R-:W2:Y:S01]  /*5ba0*/  LDSM.16.MT88.4 R8, [R138+0xb800] ;  /* 0x00b800008a08783b */ /* 0x000ea20000004200 */
[----:B------:R-:W-:-:S04]  /*5bb0*/  FADD.FTZ R173, R173, R28 ;  /* 0x0000001cadad7221 */ /* 0x000fc80000010000 */
[----:B------:R-:W-:Y:S02]  /*5bc0*/  FADD.FTZ R118, R118, R173 ;  /* 0x000000ad76767221 */ /* 0x000fe40000010000 */
[C---:B------:R-:W-:Y:S08]  /*5bd0*/  HMMA.16816.F32 R76, R4.reuse, R22, R76 ;  /* 0x00000016044c723c */ /* 0x040ff0000000184c */
[C---:B-1----:R-:W-:Y:S08]  /*5be0*/  HMMA.16816.F32 R72, R4.reuse, R12, R72 ;  /* 0x0000000c0448723c */ /* 0x042ff00000001848 */
[C---:B------:R-:W-:Y:S01]  /*5bf0*/  HMMA.16816.F32 R68, R4.reuse, R14, R68 ;  /* 0x0000000e0444723c */ /* 0x040fe20000001844 */
[----:B------:R-:W1:Y:S07]  /*5c00*/  LDSM.16.MT88.4 R12, [R133+0xb800] ;  /* 0x00b80000850c783b */ /* 0x000e6e0000004200 */
        /* <DEDUP_REMOVED lines=92> */
.L_x_10113:
        /* <DEDUP_REMOVED lines=8> */
.L_x_10114:
[----:B------:R-:W-:Y:S05]  /*6250*/  BSYNC.RECONVERGENT B0 ;  /* 0x0000000000007941 */ /* 0x000fea0003800200 */
.L_x_10112:
[-C--:B------:R-:W-:Y:S01]  /*6260*/  ISETP.GE.AND P2, PT, R164, R160.reuse, PT ;  /* 0x000000a0a400720c */ /* 0x080fe20003f46270 */
[C---:B------:R-:W-:Y:S01]  /*6270*/  IMAD.SHL.U32 R4, R146.reuse, 0x20, RZ ;  /* 0x0000002092047824 */ /* 0x040fe200078e00ff */
[----:B------:R-:W-:Y:S02]  /*6280*/  ISETP.GE.AND P1, PT, R149, R160, PT ;  /* 0x000000a09500720c */ /* 0x000fe40003f26270 */
        /* <DEDUP_REMOVED lines=55> */
[----:B------:R-:W5:Y:S04]  /*6600*/  LD.E R103, desc[UR4][R2.64+0x18c] ;  /* 0x00018c0402677980 */ /* 0x000f68000c101900 */
        /* <DEDUP_REMOVED lines=18> */
[----:B------:R-:W-:Y:S07]  /*6730*/  LDSM.16.M88.4 R112, [R136+0x4800] ;  /* 0x004800008870783b */ /* 0x000fee0000000200 */
[C---:B--2---:R-:W-:Y:S08]  /*6740*/  HMMA.16816.F32 R16, R104.reuse, R108, R16 ;  /* 0x0000006c6810723c */ /* 0x044ff00000001810 */
[----:B------:R-:W-:Y:S01]  /*6750*/  HMMA.16816.F32 R12, R104, R110, R12 ;  /* 0x0000006e680c723c */ /* 0x000fe2000000180c */
[----:B------:R-:W1:Y:S04]  /*6760*/  LDSM.16.M88.4 R108, [R140] ;  /* 0x000000008c6c783b */ /* 0x000e680000000200 */
[----:B------:R-:W2:Y:S03]  /*6770*/  LDSM.16.M88.4 R104, [R136+0x5000] ;  /* 0x005000008868783b */ /* 0x000ea60000000200 */
        /* <DEDUP_REMOVED lines=34> */
[----:B------:R-:W-:Y:S07]  /*69a0*/  LDSM.16.M88.4 R116, [R137+0x7000] ;  /* 0x007000008974783b */ /* 0x000fee0000000200 */
[C---:B-1----:R-:W-:Y:S08]  /*69b0*/  HMMA.16816.F32 R16, R108.reuse, R112, R16 ;  /* 0x000000706c10723c */ /* 0x042ff00000001810 */
[----:B------:R-:W-:Y:S01]  /*69c0*/  HMMA.16816.F32 R12, R108, R114, R12 ;  /* 0x000000726c0c723c */ /* 0x000fe2000000180c */
[----:B------:R-:W-:Y:S04]  /*69d0*/  LDSM.16.M88.4 R108, [R141+0x2000] ;  /* 0x002000008d6c783b */ /* 0x000fe80000000200 */
[----:B------:R-:W1:Y:S03]  /*69e0*/  LDSM.16.M88.4 R112, [R137+0x6000] ;  /* 0x006000008970783b */ /* 0x000e660000000200 */
        /* <DEDUP_REMOVED lines=27> */
[----:B------:R-:W-:Y:S01]  /*6ba0*/  HMMA.16816.F32 R4, R108, R114, R4 ;  /* 0x000000726c04723c */ /* 0x000fe20000001804 */
[----:B------:R-:W1:Y:S01]  /*6bb0*/  LDSM.16.M88.4 R112, [R135+0x7800] ;  /* 0x007800008770783b */ /* 0x000e620000000200 */
[----:B------:R-:W-:-:S06]  /*6bc0*/  DEPBAR.LE SB0, 0x0 ;  /* 0x000080000000791a */ /* 0x000fcc0000000000 */
[C---:B------:R-:W-:Y:S08]  /*6bd0*/  HMMA.16816.F32 R32, R108.reuse, R104, R32 ;  /* 0x000000686c20723c */ /* 0x040ff00000001820 */
[----:B------:R-:W-:Y:S01]  /*6be0*/  HMMA.16816.F32 R28, R108, R106, R28 ;  /* 0x0000006a6c1c723c */ /* 0x000fe2000000181c */
[----:B------:R-:W-:-:S07]  /*6bf0*/  FMUL.FTZ R8, R8, R103 ;  /* 0x0000006708087220 */ /* 0x000fce0000410000 */
[----:B------:R-:W-:Y:S01]  /*6c00*/  HMMA.16816.F32 R24, R108, R116, R24 ;  /* 0x000000746c18723c */ /* 0x000fe20000001818 */
[----:B------:R-:W-:-:S07]  /*6c10*/  FMUL.FTZ R4, R4, R103 ;  /* 0x0000006704047220 */ /* 0x000fce0000410000 */
[C---:B------:R-:W-:Y:S08]  /*6c20*/  HMMA.16816.F32 R20, R108.reuse, R118, R20 ;  /* 0x000000766c14723c */ /* 0x040ff00000001814 */
[C---:B-1----:R-:W-:Y:S08]  /*6c30*/  HMMA.16816.F32 R16, R108.reuse, R112, R16 ;  /* 0x000000706c10723c */ /* 0x042ff00000001810 */
[----:B------:R-:W-:Y:S01]  /*6c40*/  HMMA.16816.F32 R12, R108, R114, R12 ;  /* 0x000000726c0c723c */ /* 0x000fe2000000180c */
[-C--:B------:R-:W-:Y:S01]  /*6c50*/  FMUL.FTZ R108, R10, R103.reuse ;  /* 0x000000670a6c7220 */ /* 0x080fe20000410000 */
[-C--:B------:R-:W-:Y:S01]  /*6c60*/  FMUL.FTZ R9, R9, R103.reuse ;  /* 0x0000006709097220 */ /* 0x080fe20000410000 */
[----:B------:R-:W-:Y:S01]  /*6c70*/  MUFU.TANH R107, R8 ;  /* 0x00000008006b7308 */ /* 0x000fe20000002400 */
[-C--:B------:R-:W-:Y:S01]  /*6c80*/  FMUL.FTZ R11, R11, R103.reuse ;  /* 0x000000670b0b7220 */ /* 0x080fe20000410000 */
[----:B------:R-:W-:-:S06]  /*6c90*/  FMUL.FTZ R10, R5, R103 ;  /* 0x00000067050a7220 */ /* 0x000fcc0000410000 */
[----:B------:R-:W1:Y:S01]  /*6ca0*/  MUFU.TANH R108, R108 ;  /* 0x0000006c006c7308 */ /* 0x000e620000002400 */
[----:B------:R-:W-:-:S07]  /*6cb0*/  FMUL.FTZ R5, R6, R103 ;  /* 0x0000006706057220 */ /* 0x000fce0000410000 */
[----:B------:R2:W-:Y:S08]  /*6cc0*/  MUFU.TANH R104, R4 ;  /* 0x0000000400687308 */ /* 0x0005f00000002400 */
[----:B------:R-:W3:Y:S01]  /*6cd0*/  MUFU.TANH R9, R9 ;  /* 0x0000000900097308 */ /* 0x000ee20000002400 */
[----:B--2---:R-:W-:-:S07]  /*6ce0*/  IMAD R4, R123, 0x40, R120 ;  /* 0x000000407b047824 */ /* 0x004fce00078e0278 */
[----:B------:R1:W2:Y:S01]  /*6cf0*/  MUFU.TANH R105, R11 ;  /* 0x0000000b00697308 */ /* 0x0002a20000002400 */
[----:B------:R-:W-:-:S05]  /*6d00*/  VIADD R6, R4, 0xffffff80 ;  /* 0xffffff8004067836 */ /* 0x000fca0000000000 */
[-C--:B------:R-:W-:Y:S02]  /*6d10*/  ISETP.GT.AND P4, PT, R102, R6.reuse, PT ;  /* 0x000000066600720c */ /* 0x080fe40003f84270 */
[----:B------:R-:W-:Y:S02]  /*6d20*/  ISETP.GT.AND P5, PT, R121, R6, PT ;  /* 0x000000067900720c */ /* 0x000fe40003fa4270 */
[C---:B------:R-:W-:Y:S02]  /*6d30*/  ISETP.GE.AND P6, PT, R6.reuse, R166, PT ;  /* 0x000000a60600720c */ /* 0x040fe40003fc6270 */
[----:B------:R-:W-:Y:S01]  /*6d40*/  ISETP.GE.AND P3, PT, R6, R163, PT ;  /* 0x000000a30600720c */ /* 0x000fe20003f66270 */
[----:B------:R-:W-:Y:S01]  /*6d50*/  VIADD R6, R4, 0xffffff81 ;  /* 0xffffff8104067836 */ /* 0x000fe20000000000 */
[----:B------:R-:W4:Y:S01]  /*6d60*/  MUFU.TANH R5, R5 ;  /* 0x0000000500057308 */ /* 0x000f220000002400 */
[----:B-1----:R-:W-:Y:S01]  /*6d70*/  FSEL R11, R108, -INF , !P4 ;  /* 0xff8000006c0b7808 */ /* 0x002fe20006000000 */
[-C--:B------:R-:W-:Y:S01]  /*6d80*/  FMUL.FTZ R106, R34, R103.reuse ;  /* 0x00000067226a7220 */ /* 0x080fe20000410000 */
[-C--:B------:R-:W-:Y:S01]  /*6d90*/  FMUL.FTZ R34, R35, R103.reuse ;  /* 0x0000006723227220 */ /* 0x080fe20000410000 */
[----:B------:R-:W-:Y:S01]  /*6da0*/  FSEL R35, R107, -INF , !P5 ;  /* 0xff8000006b237808 */ /* 0x000fe20006800000 */
[----:B------:R-:W-:Y:S01]  /*6db0*/  FMUL.FTZ R7, R7, R103 ;  /* 0x0000006707077220 */ /* 0x000fe20000410000 */
[----:B------:R-:W-:-:S02]  /*6dc0*/  ISETP.GT.AND P5, PT, R121, R6, PT ;  /* 0x000000067900720c */ /* 0x000fc40003fa4270 */
[----:B------:R-:W-:Y:S02]  /*6dd0*/  FSEL R11, R11, -INF , !P3 ;  /* 0xff8000000b0b7808 */ /* 0x000fe40005800000 */
[----:B------:R-:W-:Y:S02]  /*6de0*/  ISETP.GT.AND P3, PT, R102, R6, PT ;  /* 0x000000066600720c */ /* 0x000fe40003f64270 */
[----:B------:R-:W-:Y:S01]  /*6df0*/  FSEL R35, R35, -INF , !P6 ;  /* 0xff80000023237808 */ /* 0x000fe20007000000 */
[----:B------:R-:W-:Y:S01]  /*6e00*/  VIADD R109, R4, 0xffffff88 ;  /* 0xffffff88046d7836 */ /* 0x000fe20000000000 */
[C---:B------:R-:W-:Y:S02]  /*6e10*/  ISETP.GE.AND P6, PT, R6.reuse, R166, PT ;  /* 0x000000a60600720c */ /* 0x040fe40003fc6270 */
[----:B---3--:R-:W-:Y:S01]  /*6e20*/  FSEL R9, R9, -INF , !P5 ;  /* 0xff80000009097808 */ /* 0x008fe20006800000 */
[----:B------:R-:W1:Y:S01]  /*6e30*/  MUFU.TANH R7, R7 ;  /* 0x0000000700077308 */ /* 0x000e620000002400 */
[----:B------:R-:W-:-:S02]  /*6e40*/  ISETP.GE.AND P4, PT, R6, R163, PT ;  /* 0x000000a30600720c */ /* 0x000fc40003f86270 */
[----:B--2---:R-:W-:Y:S01]  /*6e50*/  FSEL R105, R105, -INF , !P3 ;  /* 0xff80000069697808 */ /* 0x004fe20005800000 */
[----:B------:R-:W-:Y:S01]  /*6e60*/  FMUL.FTZ R8, R33, R103 ;  /* 0x0000006721087220 */ /* 0x000fe20000410000 */
[----:B------:R-:W-:Y:S02]  /*6e70*/  FSEL R33, R9, -INF , !P6 ;  /* 0xff80000009217808 */ /* 0x000fe40007000000 */
[----:B------:R-:W-:Y:S02]  /*6e80*/  FSEL R9, R105, -INF , !P4 ;  /* 0xff80000069097808 */ /* 0x000fe40006000000 */
[----:B------:R-:W-:Y:S01]  /*6e90*/  ISETP.GT.AND P4, PT, R102, R109, PT ;  /* 0x0000006d6600720c */ /* 0x000fe20003f84270 */
[-C--:B------:R-:W-:Y:S01]  /*6ea0*/  FMUL.FTZ R32, R32, R103.reuse ;  /* 0x0000006720207220 */ /* 0x080fe20000410000 */
[----:B------:R-:W-:Y:S01]  /*6eb0*/  FMUL.FTZ R107, R29, R103 ;  /* 0x000000671d6b7220 */ /* 0x000fe20000410000 */
[----:B------:R-:W2:Y:S01]  /*6ec0*/  MUFU.TANH R10, R10 ;  /* 0x0000000a000a7308 */ /* 0x000ea20000002400 */
[----:B------:R-:W-:Y:S01]  /*6ed0*/  ISETP.GE.AND P3, PT, R109, R163, PT ;  /* 0x000000a36d00720c */ /* 0x000fe20003f66270 */
[----:B------:R-:W-:Y:S01]  /*6ee0*/  VIADD R29, R4, 0xffffff89 ;  /* 0xffffff89041d7836 */ /* 0x000fe20000000000 */
[----:B----4-:R-:W-:-:S05]  /*6ef0*/  FSEL R5, R5, -INF , !P4 ;  /* 0xff80000005057808 */ /* 0x010fca0006000000 */
[----:B------:R-:W3:Y:S01]  /*6f00*/  MUFU.TANH R106, R106 ;  /* 0x0000006a006a7308 */ /* 0x000ee20000002400 */
[----:B------:R-:W-:Y:S02]  /*6f10*/  FSEL R5, R5, -INF , !P3 ;  /* 0xff80000005057808 */ /* 0x000fe40005800000 */
[----:B------:R-:W-:Y:S02]  /*6f20*/  ISETP.GT.AND P3, PT, R102, R29, PT ;  /* 0x0000001d6600720c */ /* 0x000fe40003f64270 */
[----:B------:R-:W-:-:S03]  /*6f30*/  ISETP.GT.AND P5, PT, R121, R109, PT ;  /* 0x0000006d7900720c */ /* 0x000fc60003fa4270 */
[----:B------:R-:W4:Y:S01]  /*6f40*/  MUFU.TANH R32, R32 ;  /* 0x0000002000207308 */ /* 0x000f220000002400 */
[----:B------:R-:W-:Y:S02]  /*6f50*/  ISETP.GE.AND P4, PT, R29, R163, PT ;  /* 0x000000a31d00720c */ /* 0x000fe40003f86270 */
[----:B-1----:R-:W-:Y:S02]  /*6f60*/  FSEL R7, R7, -INF , !P3 ;  /* 0xff80000007077808 */ /* 0x002fe40005800000 */
[----:B------:R-:W-:-:S03]  /*6f70*/  ISETP.GE.AND P6, PT, R109, R166, PT ;  /* 0x000000a66d00720c */ /* 0x000fc60003fc6270 */
[----:B------:R1:W-:Y:S01]  /*6f80*/  MUFU.TANH R6, R107 ;  /* 0x0000006b00067308 */ /* 0x0003e20000002400 */
[----:B------:R-:W-:Y:S01]  /*6f90*/  FSEL R104, R104, -INF , !P5 ;  /* 0xff80000068687808 */ /* 0x000fe20006800000 */
[----:B------:R-:W-:Y:S01]  /*6fa0*/  FMUL.FTZ R30, R30, R103 ;  /* 0x000000671e1e7220 */ /* 0x000fe20000410000 */
[----:B------:R-:W-:Y:S01]  /*6fb0*/  ISETP.GT.AND P5, PT, R121, R29, PT ;  /* 0x0000001d7900720c */ /* 0x000fe20003fa4270 */
[----:B------:R-:W-:Y:S01]  /*6fc0*/  FMUL.FTZ R109, R31, R103 ;  /* 0x000000671f6d7220 */ /* 0x000fe20000410000 */
[----:B------:R-:W-:-:S03]  /*6fd0*/  FSEL R7, R7, -INF , !P4 ;  /* 0xff80000007077808 */ /* 0x000fc60006000000 */
[----:B------:R-:W5:Y:S01]  /*6fe0*/  MUFU.TANH R34, R34 ;  /* 0x0000002200227308 */ /* 0x000f620000002400 */
[----:B------:R-:W-:Y:S01]  /*6ff0*/  FSEL R31, R104, -INF , !P6 ;  /* 0xff800000681f7808 */ /* 0x000fe20007000000 */
[----:B-1----:R-:W-:-:S06]  /*7000*/  VIADD R107, R4, 0xffffff90 ;  /* 0xffffff90046b7836 */ /* 0x002fcc0000000000 */
[----:B------:R-:W1:Y:S01]  /*7010*/  MUFU.TANH R8, R8 ;  /* 0x0000000800087308 */ /* 0x000e620000002400 */
[----:B------:R-:W-:Y:S02]  /*7020*/  ISETP.GE.AND P6, PT, R29, R166, PT ;  /* 0x000000a61d00720c */ /* 0x000fe40003fc6270 */
[-C--:B------:R-:W-:Y:S01]  /*7030*/  ISETP.GT.AND P4, PT, R102, R107.reuse, PT ;  /* 0x0000006b6600720c */ /* 0x080fe20003f84270 */
[----:B------:R-:W-:Y:S01]  /*7040*/  VIADD R105, R4, 0xffffff91 ;  /* 0xffffff9104697836 */ /* 0x000fe20000000000 */
[----:B--2---:R-:W-:Y:S02]  /*7050*/  FSEL R29, R10, -INF , !P5 ;  /* 0xff8000000a1d7808 */ /* 0x004fe40006800000 */
[----:B------:R-:W-:Y:S01]  /*7060*/  ISETP.GT.AND P5, PT, R121, R107, PT ;  /* 0x0000006b7900720c */ /* 0x000fe20003fa4270 */
[----:B------:R-:W2:Y:S01]  /*7070*/  MUFU.TANH R30, R30 ;  /* 0x0000001e001e7308 */ /* 0x000ea20000002400 */
[----:B------:R-:W-:Y:S02]  /*7080*/  ISETP.GE.AND P3, PT, R107, R163, PT ;  /* 0x000000a36b00720c */ /* 0x000fe40003f66270 */
[----:B---3--:R-:W-:Y:S01]  /*7090*/  FSEL R106, R106, -INF , !P4 ;  /* 0xff8000006a6a7808 */ /* 0x008fe20006000000 */
[----:B------:R-:W-:Y:S01]  /*70a0*/  FMUL.FTZ R28, R28, R103 ;  /* 0x000000671c1c7220 */ /* 0x000fe20000410000 */
[----:B------:R-:W-:-:S02]  /*70b0*/  FSEL R29, R29, -INF , !P6 ;  /* 0xff8000001d1d7808 */ /* 0x000fc40007000000 */
[----:B------:R-:W-:Y:S02]  /*70c0*/  ISETP.GE.AND P6, PT, R107, R166, PT ;  /* 0x000000a66b00720c */ /* 0x000fe40003fc6270 */
[----:B----4-:R-:W-:Y:S02]  /*70d0*/  FSEL R32, R32, -INF , !P5 ;  /* 0xff80000020207808 */ /* 0x010fe40006800000 */
[----:B------:R-:W-:Y:S02]  /*70e0*/  FSEL R167, R106, -INF , !P3 ;  /* 0xff8000006aa77808 */ /* 0x000fe40005800000 */
[-C--:B------:R-:W-:Y:S01]  /*70f0*/  ISETP.GT.AND P3, PT, R102, R105.reuse, PT ;  /* 0x000000696600720c */ /* 0x080fe20003f64270 */
[----:B------:R-:W3:Y:S01]  /*7100*/  MUFU.TANH R28, R28 ;  /* 0x0000001c001c7308 */ /* 0x000ee20000002400 */
[----:B------:R-:W-:Y:S01]  /*7110*/  FSEL R129, R32, -INF , !P6 ;  /* 0xff80000020817808 */ /* 0x000fe20007000000 */
[----:B------:R-:W-:Y:S01]  /*7120*/  VIADD R32, R4, 0xffffff98 ;  /* 0xffffff9804207836 */ /* 0x000fe20000000000 */
[----:B------:R-:W-:-:S02]  /*7130*/  ISETP.GT.AND P5, PT, R121, R105, PT ;  /* 0x000000697900720c */ /* 0x000fc40003fa4270 */
[----:B------:R-:W-:Y:S02]  /*7140*/  ISETP.GE.AND P4, PT, R105, R163, PT ;  /* 0x000000a36900720c */ /* 0x000fe40003f86270 */
[----:B-----5:R-:W-:Y:S01]  /*7150*/  FSEL R34, R34, -INF , !P3 ;  /* 0xff80000022227808 */ /* 0x020fe20005800000 */
[----:B------:R-:W4:Y:S01]  /*7160*/  MUFU.TANH R104, R109 ;  /* 0x0000006d00687308 */ /* 0x000f220000002400 */
[-C--:B------:R-:W-:Y:S01]  /*7170*/  FMUL.FTZ R108, R24, R103.reuse ;  /* 0x00000067186c7220 */ /* 0x080fe20000410000 */
[-C--:B------:R-:W-:Y:S01]  /*7180*/  FMUL.FTZ R24, R25, R103.reuse ;  /* 0x0000006719187220 */ /* 0x080fe20000410000 */
[----:B------:R-:W-:Y:S01]  /*7190*/  ISETP.GE.AND P6, PT, R105, R166, PT ;  /* 0x000000a66900720c */ /* 0x000fe20003fc6270 */
[----:B------:R-:W-:Y:S01]  /*71a0*/  FMUL.FTZ R25, R26, R103 ;  /* 0x000000671a197220 */ /* 0x000fe20000410000 */
[----:B-1----:R-:W-:Y:S02]  /*71b0*/  FSEL R8, R8, -INF , !P5 ;  /* 0xff80000008087808 */ /* 0x002fe40006800000 */
[----:B------:R-:W-:-:S02]  /*71c0*/  FSEL R131, R34, -INF , !P4 ;  /* 0xff80000022837808 */ /* 0x000fc40006000000 */
[-C--:B------:R-:W-:Y:S02]  /*71d0*/  ISETP.GT.AND P4, PT, R102, R32.reuse, PT ;  /* 0x000000206600720c */ /* 0x080fe40003f84270 */
[----:B------:R-:W-:Y:S01]  /*71e0*/  FSEL R153, R8, -INF , !P6 ;  /* 0xff80000008997808 */ /* 0x000fe20007000000 */
[----:B------:R-:W-:Y:S01]  /*71f0*/  VIADD R8, R4, 0xffffff99 ;  /* 0xffffff9904087836 */ /* 0x000fe20000000000 */
[----:B------:R-:W-:Y:S01]  /*7200*/  ISETP.GE.AND P3, PT, R32, R163, PT ;  /* 0x000000a32000720c */ /* 0x000fe20003f66270 */
[----:B------:R-:W1:Y:S01]  /*7210*/  MUFU.TANH R25, R25 ;  /* 0x0000001900197308 */ /* 0x000e620000002400 */
[----:B--2---:R-:W-:Y:S01]  /*7220*/  FSEL R30, R30, -INF , !P4 ;  /* 0xff8000001e1e7808 */ /* 0x004fe20006000000 */
[----:B------:R-:W-:Y:S01]  /*7230*/  FMUL.FTZ R26, R27, R103 ;  /* 0x000000671b1a7220 */ /* 0x000fe20000410000 */
[----:B------:R-:W-:Y:S02]  /*7240*/  ISETP.GT.AND P5, PT, R121, R32, PT ;  /* 0x000000207900720c */ /* 0x000fe40003fa4270 */
[----:B------:R-:W-:-:S02]  /*7250*/  FSEL R191, R30, -INF , !P3 ;  /* 0xff8000001ebf7808 */ /* 0x000fc40005800000 */
[----:B------:R-:W-:Y:S01]  /*7260*/  ISETP.GT.AND P3, PT, R102, R8, PT ;  /* 0x000000086600720c */ /* 0x000fe20003f64270 */
[----:B------:R-:W2:Y:S01]  /*7270*/  MUFU.TANH R10, R108 ;  /* 0x0000006c000a7308 */ /* 0x000ea20000002400 */
[----:B------:R-:W-:Y:S02]  /*7280*/  ISETP.GE.AND P6, PT, R32, R166, PT ;  /* 0x000000a62000720c */ /* 0x000fe40003fc6270 */
[----:B---3--:R-:W-:Y:S01]  /*7290*/  FSEL R28, R28, -INF , !P5 ;  /* 0xff8000001c1c7808 */ /* 0x008fe20006800000 */
[----:B------:R-:W-:Y:S01]  /*72a0*/  VIADD R27, R4, 0xffffffa0 ;  /* 0xffffffa0041b7836 */ /* 0x000fe20000000000 */
[----:B------:R-:W-:Y:S02]  /*72b0*/  ISETP.GT.AND P5, PT, R121, R8, PT ;  /* 0x000000087900720c */ /* 0x000fe40003fa4270 */
[----:B------:R-:W-:Y:S01]  /*72c0*/  ISETP.GE.AND P4, PT, R8, R163, PT ;  /* 0x000000a30800720c */ /* 0x000fe20003f86270 */
[----:B------:R-:W3:Y:S01]  /*72d0*/  MUFU.TANH R24, R24 ;  /* 0x0000001800187308 */ /* 0x000ee20000002400 */
[----:B----4-:R-:W-:-:S02]  /*72e0*/  FSEL R104, R104, -INF , !P3 ;  /* 0xff80000068687808 */ /* 0x010fc40005800000 */
[----:B------:R-:W-:Y:S02]  /*72f0*/  FSEL R193, R28, -INF , !P6 ;  /* 0xff8000001cc17808 */ /* 0x000fe40007000000 */
[----:B------:R-:W-:-:S03]  /*7300*/  ISETP.GE.AND P6, PT, R8, R166, PT ;  /* 0x000000a60800720c */ /* 0x000fc60003fc6270 */
[----:B------:R-:W4:Y:S01]  /*7310*/  MUFU.TANH R26, R26 ;  /* 0x0000001a001a7308 */ /* 0x000f220000002400 */
[----:B------:R-:W-:Y:S02]  /*7320*/  FSEL R6, R6, -INF , !P5 ;  /* 0xff80000006067808 */ /* 0x000fe40006800000 */
[----:B------:R-:W-:Y:S01]  /*7330*/  FSEL R189, R104, -INF , !P4 ;  /* 0xff80000068bd7808 */ /* 0x000fe20006000000 */
[----:B------:R-:W-:Y:S01]  /*7340*/  FMUL.FTZ R20, R20, R103 ;  /* 0x0000006714147220 */ /* 0x000fe20000410000 */
[-C--:B------:R-:W-:Y:S02]  /*7350*/  ISETP.GT.AND P4, PT, R102, R27.reuse, PT ;  /* 0x0000001b6600720c */ /* 0x080fe40003f84270 */
[----:B------:R-:W-:Y:S02]  /*7360*/  FSEL R195, R6, -INF , !P6 ;  /* 0xff80000006c37808 */ /* 0x000fe40007000000 */
[----:B------:R-:W-:Y:S02]  /*7370*/  ISETP.GT.AND P5, PT, R121, R27, PT ;  /* 0x0000001b7900720c */ /* 0x000fe40003fa4270 */
[----:B------:R-:W-:-:S02]  /*7380*/  ISETP.GE.AND P6, PT, R27, R166, PT ;  /* 0x000000a61b00720c */ /* 0x000fc40003fc6270 */
[----:B------:R-:W-:Y:S01]  /*7390*/  ISETP.GE.AND P3, PT, R27, R163, PT ;  /* 0x000000a31b00720c */ /* 0x000fe20003f66270 */
[----:B------:R-:W-:Y:S01]  /*73a0*/  VIADD R27, R4, 0xffffffa1 ;  /* 0xffffffa1041b7836 */ /* 0x000fe20000000000 */
[----:B-1----:R-:W-:Y:S01]  /*73b0*/  FSEL R25, R25, -INF , !P4 ;  /* 0xff80000019197808 */ /* 0x002fe20006000000 */
[-C--:B------:R-:W-:Y:S01]  /*73c0*/  FMUL.FTZ R28, R22, R103.reuse ;  /* 0x00000067161c7220 */ /* 0x080fe20000410000 */
[----:B------:R-:W1:Y:S01]  /*73d0*/  MUFU.TANH R20, R20 ;  /* 0x0000001400147308 */ /* 0x000e620000002400 */
[----:B------:R-:W-:Y:S01]  /*73e0*/  FMUL.FTZ R21, R21, R103 ;  /* 0x0000006715157220 */ /* 0x000fe20000410000 */
[----:B--2---:R-:W-:Y:S02]  /*73f0*/  FSEL R10, R10, -INF , !P5 ;  /* 0xff8000000a0a7808 */ /* 0x004fe40006800000 */
[----:B------:R-:W-:Y:S02]  /*7400*/  FSEL R177, R25, -INF , !P3 ;  /* 0xff80000019b17808 */ /* 0x000fe40005800000 */
[----:B------:R-:W-:-:S02]  /*7410*/  ISETP.GT.AND P5, PT, R121, R27, PT ;  /* 0x0000001b7900720c */ /* 0x000fc40003fa4270 */
[----:B------:R-:W2:Y:S01]  /*7420*/  MUFU.TANH R6, R28 ;  /* 0x0000001c00067308 */ /* 0x000ea20000002400 */
[----:B------:R-:W-:Y:S01]  /*7430*/  ISETP.GT.AND P3, PT, R102, R27, PT ;  /* 0x0000001b6600720c */ /* 0x000fe20003f64270 */
[----:B------:R-:W-:Y:S01]  /*7440*/  VIADD R22, R4, 0xffffffa8 ;  /* 0xffffffa804167836 */ /* 0x000fe20000000000 */
[----:B------:R-:W-:Y:S02]  /*7450*/  FSEL R173, R10, -INF , !P6 ;  /* 0xff8000000aad7808 */ /* 0x000fe40007000000 */
[----:B------:R-:W-:-:S03]  /*7460*/  ISETP.GE.AND P6, PT, R27, R166, PT ;  /* 0x000000a61b00720c */ /* 0x000fc60003fc6270 */
[----:B------:R5:W2:Y:S01]  /*7470*/  MUFU.TANH R8, R21 ;  /* 0x0000001500087308 */ /* 0x000aa20000002400 */
[----:B------:R-:W-:Y:S02]  /*7480*/  ISETP.GE.AND P4, PT, R27, R163, PT ;  /* 0x000000a31b00720c */ /* 0x000fe40003f86270 */
[----:B---3--:R-:W-:Y:S02]  /*7490*/  FSEL R24, R24, -INF , !P5 ;  /* 0xff80000018187808 */ /* 0x008fe40006800000 */
[----:B----4-:R-:W-:Y:S02]  /*74a0*/  FSEL R26, R26, -INF , !P3 ;  /* 0xff8000001a1a7808 */ /* 0x010fe40005800000 */
[----:B------:R-:W-:Y:S02]  /*74b0*/  FSEL R181, R24, -INF , !P6 ;  /* 0xff80000018b57808 */ /* 0x000fe40007000000 */
[----:B------:R-:W-:Y:S02]  /*74c0*/  FSEL R179, R26, -INF , !P4 ;  /* 0xff8000001ab37808 */ /* 0x000fe40006000000 */
[----:B------:R-:W-:Y:S01]  /*74d0*/  ISETP.GT.AND P5, PT, R121, R22, PT ;  /* 0x000000167900720c */ /* 0x000fe20003fa4270 */
[----:B-----5:R-:W-:Y:S01]  /*74e0*/  FMUL.FTZ R21, R23, R103 ;  /* 0x0000006717157220 */ /* 0x020fe20000410000 */
[----:B------:R-:W-:-:S02]  /*74f0*/  ISETP.GE.AND P6, PT, R22, R166, PT ;  /* 0x000000a61600720c */ /* 0x000fc40003fc6270 */
[----:B------:R-:W-:Y:S02]  /*7500*/  ISETP.GE.AND P3, PT, R22, R163, PT ;  /* 0x000000a31600720c */ /* 0x000fe40003f66270 */
[----:B------:R-:W-:Y:S01]  /*7510*/  ISETP.GT.AND P4, PT, R102, R22, PT ;  /* 0x000000166600720c */ /* 0x000fe20003f84270 */
[----:B------:R-:W3:Y:S01]  /*7520*/  MUFU.TANH R21, R21 ;  /* 0x0000001500157308 */ /* 0x000ee20000002400 */
[-C--:B------:R-:W-:Y:S01]  /*7530*/  FMUL.FTZ R22, R19, R103.reuse ;  /* 0x0000006713167220 */ /* 0x080fe20000410000 */
[----:B------:R-:W-:Y:S02]  /*7540*/  VIADD R19, R4, 0xffffffa9 ;  /* 0xffffffa904137836 */ /* 0x000fe40000000000 */
[-C--:B------:R-:W-:Y:S01]  /*7550*/  FMUL.FTZ R10, R16, R103.reuse ;  /* 0x00000067100a7220 */ /* 0x080fe20000410000 */
[----:B------:R-:W-:Y:S01]  /*7560*/  FMUL.FTZ R18, R18, R103 ;  /* 0x0000006712127220 */ /* 0x000fe20000410000 */
[----:B-1----:R-:W-:Y:S02]  /*7570*/  FSEL R20, R20, -INF , !P5 ;  /* 0xff80000014147808 */ /* 0x002fe40006800000 */
[----:B------:R-:W-:-:S02]  /*7580*/  ISETP.GT.AND P5, PT, R121, R19, PT ;  /* 0x000000137900720c */ /* 0x000fc40003fa4270 */
[----:B--2---:R-:W-:Y:S01]  /*7590*/  FSEL R6, R6, -INF , !P4 ;  /* 0xff80000006067808 */ /* 0x004fe20006000000 */
[----:B------:R-:W1:Y:S01]  /*75a0*/  MUFU.TANH R10, R10 ;  /* 0x0000000a000a7308 */ /* 0x000e620000002400 */
[----:B------:R-:W-:Y:S02]  /*75b0*/  FSEL R185, R20, -INF , !P6 ;  /* 0xff80000014b97808 */ /* 0x000fe40007000000 */
[----:B------:R-:W-:Y:S02]  /*75c0*/  ISETP.GE.AND P6, PT, R19, R166, PT ;  /* 0x000000a61300720c */ /* 0x000fe40003fc6270 */
[----:B------:R-:W-:-:S03]  /*75d0*/  FSEL R8, R8, -INF , !P5 ;  /* 0xff80000008087808 */ /* 0x000fc60006800000 */
[----:B------:R-:W2:Y:S01]  /*75e0*/  MUFU.TANH R18, R18 ;  /* 0x0000001200127308 */ /* 0x000ea20000002400 */
[----:B------:R-:W-:Y:S02]  /*75f0*/  FSEL R183, R6, -INF , !P3 ;  /* 0xff80000006b77808 */ /* 0x000fe40005800000 */
[----:B------:R-:W-:Y:S01]  /*7600*/  ISETP.GT.AND P3, PT, R102, R19, PT ;  /* 0x000000136600720c */ /* 0x000fe20003f64270 */
[-C--:B------:R-:W-:Y:S01]  /*7610*/  FMUL.FTZ R16, R17, R103.reuse ;  /* 0x0000006711107220 */ /* 0x080fe20000410000 */
[----:B------:R-:W-:Y:S01]  /*7620*/  FSEL R187, R8, -INF , !P6 ;  /* 0xff80000008bb7808 */ /* 0x000fe20007000000 */
[----:B------:R-:W-:Y:S01]  /*7630*/  FMUL.FTZ R8, R13, R103 ;  /* 0x000000670d087220 */ /* 0x000fe20000410000 */
[----:B------:R-:W-:Y:S01]  /*7640*/  VIADD R17, R4, 0xffffffb0 ;  /* 0xffffffb004117836 */ /* 0x000fe20000000000 */
[----:B------:R-:W-:Y:S01]  /*7650*/  ISETP.GE.AND P4, PT, R19, R163, PT ;  /* 0x000000a31300720c */ /* 0x000fe20003f86270 */
[----:B------:R-:W-:Y:S01]  /*7660*/  FMUL.FTZ R13, R14, R103 ;  /* 0x000000670e0d7220 */ /* 0x000fe20000410000 */
[----:B---3--:R-:W-:Y:S01]  /*7670*/  FSEL R21, R21, -INF , !P3 ;  /* 0xff80000015157808 */ /* 0x008fe20005800000 */
[----:B------:R-:W3:Y:S01]  /*7680*/  MUFU.TANH R6, R22 ;  /* 0x0000001600067308 */ /* 0x000ee20000002400 */
[----:B------:R-:W-:-:S02]  /*7690*/  ISETP.GT.AND P5, PT, R121, R17, PT ;  /* 0x000000117900720c */ /* 0x000fc40003fa4270 */
[----:B------:R-:W-:Y:S02]  /*76a0*/  FSEL R171, R21, -INF , !P4 ;  /* 0xff80000015ab7808 */ /* 0x000fe40006000000 */
[----:B------:R-:W-:-:S03]  /*76b0*/  ISETP.GT.AND P4, PT, R102, R17, PT ;  /* 0x000000116600720c */ /* 0x000fc60003f84270 */
[----:B------:R-:W4:Y:S01]  /*76c0*/  MUFU.TANH R13, R13 ;  /* 0x0000000d000d7308 */ /* 0x000f220000002400 */
[C---:B------:R-:W-:Y:S02]  /*76d0*/  ISETP.GE.AND P6, PT, R17.reuse, R166, PT ;  /* 0x000000a61100720c */ /* 0x040fe40003fc6270 */
[----:B------:R-:W-:Y:S01]  /*76e0*/  ISETP.GE.AND P3, PT, R17, R163, PT ;  /* 0x000000a31100720c */ /* 0x000fe20003f66270 */
[----:B------:R-:W-:Y:S01]  /*76f0*/  VIADD R17, R4, 0xffffffb1 ;  /* 0xffffffb104117836 */ /* 0x000fe20000000000 */
[----:B-1----:R-:W-:Y:S02]  /*7700*/  FSEL R10, R10, -INF , !P5 ;  /* 0xff8000000a0a7808 */ /* 0x002fe40006800000 */
[----:B--2---:R-:W-:Y:S01]  /*7710*/  FSEL R18, R18, -INF , !P4 ;  /* 0xff80000012127808 */ /* 0x004fe20006000000 */
[----:B------:R-:W-:Y:S01]  /*7720*/  FMUL.FTZ R12, R12, R103 ;  /* 0x000000670c0c7220 */ /* 0x000fe20000410000 */
[----:B------:R-:W1:Y:S01]  /*7730*/  MUFU.TANH R8, R8 ;  /* 0x0000000800087308 */ /* 0x000e620000002400 */
[----:B------:R-:W-:Y:S01]  /*7740*/  FSEL R116, R10, -INF , !P6 ;  /* 0xff8000000a747808 */ /* 0x000fe20007000000 */
[----:B------:R-:W-:Y:S01]  /*7750*/  VIADD R10, R4, 0xffffffb8 ;  /* 0xffffffb8040a7836 */ /* 0x000fe20000000000 */
[----:B------:R-:W-:-:S02]  /*7760*/  FSEL R110, R18, -INF , !P3 ;  /* 0xff800000126e7808 */ /* 0x000fc40005800000 */
[----:B------:R-:W-:-:S03]  /*7770*/  ISETP.GT.AND P3, PT, R102, R17, PT ;  /* 0x000000116600720c */ /* 0x000fc60003f64270 */
[----:B------:R-:W2:Y:S01]  /*7780*/  MUFU.TANH R16, R16 ;  /* 0x0000001000107308 */ /* 0x000ea20000002400 */
[----:B---3--:R-:W-:Y:S01]  /*7790*/  FSEL R113, R6, -INF , !P3 ;  /* 0xff80000006717808 */ /* 0x008fe20005800000 */
[----:B------:R-:W-:Y:S01]  /*77a0*/  FMUL.FTZ R15, R15, R103 ;  /* 0x000000670f0f7220 */ /* 0x000fe20000410000 */
[----:B------:R-:W-:Y:S01]  /*77b0*/  VIADD R4, R4, 0xffffffb9 ;  /* 0xffffffb904047836 */ /* 0x000fe20000000000 */
[----:B------:R-:W-:Y:S01]  /*77c0*/  BAR.SYNC.DEFER_BLOCKING 0x0 ;  /* 0x0000000000007b1d */ /* 0x000fe20000010000 */
[----:B------:R-:W-:-:S05]  /*77d0*/  ISETP.GT.AND P3, PT, R102, R10, PT ;  /* 0x0000000a6600720c */ /* 0x000fca0003f64270 */
[----:B------:R-:W3:Y:S01]  /*77e0*/  MUFU.TANH R12, R12 ;  /* 0x0000000c000c7308 */ /* 0x000ee20000002400 */
[----:B----4-:R-:W-:Y:S02]  /*77f0*/  FSEL R13, R13, -INF , !P3 ;  /* 0xff8000000d0d7808 */ /* 0x010fe40005800000 */
[C---:B------:R-:W-:Y:S02]  /*7800*/  ISETP.GT.AND P3, PT, R121.reuse, R4, PT ;  /* 0x000000047900720c */ /* 0x040fe40003f64270 */
[----:B------:R-:W-:-:S03]  /*7810*/  ISETP.GT.AND P5, PT, R121, R17, PT ;  /* 0x000000117900720c */ /* 0x000fc60003fa4270 */
[----:B------:R-:W4:Y:S01]  /*7820*/  MUFU.TANH R6, R15 ;  /* 0x0000000f00067308 */ /* 0x000f220000002400 */
[----:B-1----:R-:W-:Y:S02]  /*7830*/  FSEL R8, R8, -INF , !P3 ;  /* 0xff80000008087808 */ /* 0x002fe40005800000 */
[----:B--2---:R-:W-:Y:S02]  /*7840*/  FSEL R16, R16, -INF , !P5 ;  /* 0xff80000010107808 */ /* 0x004fe40006800000 */
[----:B------:R-:W-:Y:S02]  /*7850*/  ISETP.GT.U32.AND P3, PT, R127, R150, PT ;  /* 0x000000967f00720c */ /* 0x000fe40003f64070 */
[----:B------:R-:W-:Y:S02]  /*7860*/  ISETP.GE.AND P6, PT, R17, R166, PT ;  /* 0x000000a61100720c */ /* 0x000fe40003fc6270 */
[----:B------:R-:W-:Y:S02]  /*7870*/  ISETP.GT.AND P5, PT, R121, R10, PT ;  /* 0x0000000a7900720c */ /* 0x000fe40003fa4270 */
[----:B------:R-:W-:-:S02]  /*7880*/  ISETP.GE.AND P4, PT, R17, R163, PT ;  /* 0x000000a31100720c */ /* 0x000fc40003f86270 */
[----:B------:R-:W-:Y:S02]  /*7890*/  FSEL R118, R16, -INF , !P6 ;  /* 0xff80000010767808 */ /* 0x000fe40007000000 */
[----:B---3--:R-:W-:Y:S02]  /*78a0*/  FSEL R12, R12, -INF , !P5 ;  /* 0xff8000000c0c7808 */ /* 0x008fe40006800000 */
[C---:B------:R-:W-:Y:S02]  /*78b0*/  ISETP.GE.AND P6, PT, R10.reuse, R166, PT ;  /* 0x000000a60a00720c */ /* 0x040fe40003fc6270 */
        /* <DEDUP_REMOVED lines=8> */
[----:B----4-:R-:W-:Y:S02]  /*7940*/  FSEL R6, R6, -INF , !P4 ;  /* 0xff80000006067808 */ /* 0x010fe40006000000 */
[----:B------:R-:W-:-:S02]  /*7950*/  FSEL R122, R8, -INF , !P6 ;  /* 0xff800000087a7808 */ /* 0x000fc40007000000 */
        /* <DEDUP_REMOVED lines=66> */
.L_x_10118:
        /* <DEDUP_REMOVED lines=8> */
.L_x_10119:
[----:B------:R-:W-:Y:S05]  /*7e00*/  BSYNC.RECONVERGENT B0 ;  /* 0x0000000000007941 */ /* 0x000fea0003800200 */
.L_x_10117:
        /* <DEDUP_REMOVED lines=55> */
.L_x_10116:
[----:B------:R-:W-:Y:S05]  /*8180*/  BSYNC.RECONVERGENT B1 ;  /* 0x0000000000017941 */ /* 0x000fea0003800200 */
.L_x_10115:
[----:B------:R-:W3:Y:S01]  /*8190*/  LD.E R117, desc[UR4][R2.64+0xdc] ;  /* 0x0000dc0402757980 */ /* 0x000ee2000c101900 */
[----:B------:R-:W-:Y:S02]  /*81a0*/  FMNMX3.FTZ R4, R100, R35, R33, !PT ;  /* 0x0000002364047276 */ /* 0x000fe40007810021 */
[----:B------:R-:W-:Y:S01]  /*81b0*/  FMNMX3.FTZ R6, R0, R11, R9, !PT ;  /* 0x0000000b00067276 */ /* 0x000fe20007810009 */
[----:B------:R-:W-:Y:S01]  /*81c0*/  LDSM.16.MT88.4 R24, [R133+0x8000] ;  /* 0x008000008518783b */ /* 0x000fe20000004200 */
[----:B------:R-:W-:Y:S02]  /*81d0*/  FMNMX3.FTZ R4, R4, R31, R29, !PT ;  /* 0x0000001f04047276 */ /* 0x000fe4000781001d */
[----:B------:R-:W-:Y:S01]  /*81e0*/  FMNMX3.FTZ R6, R6, R5, R7, !PT ;  /* 0x0000000506067276 */ /* 0x000fe20007810007 */
[----:B--2---:R-:W-:Y:S01]  /*81f0*/  LDSM.16.MT88.4 R16, [R134+0x8000] ;  /* 0x008000008610783b */ /* 0x004fe20000004200 */
        /* <DEDUP_REMOVED lines=26> */
[C---:B------:R-:W-:Y:S02]  /*83a0*/  FMUL.FTZ R114, R117.reuse, R104 ;  /* 0x0000006875727220 */ /* 0x040fe40000410000 */
[----:B------:R-:W-:Y:S02]  /*83b0*/  FMUL.FTZ R103, R117, R4 ;  /* 0x0000000475677220 */ /* 0x000fe40000410000 */
[----:B------:R-:W-:Y:S02]  /*83c0*/  FSEL R126, R126, RZ, P1 ;  /* 0x000000ff7e7e7208 */ /* 0x000fe40000800000 */
[----:B------:R-:W-:Y:S02]  /*83d0*/  FSEL R114, R114, RZ, P0 ;  /* 0x000000ff72727208 */ /* 0x000fe40000000000 */
[----:B------:R-:W1:Y:S01]  /*83e0*/  MUFU.EX2 R103, R103 ;  /* 0x0000006700677308 */ /* 0x000e620000000800 */
[-CC-:B------:R-:W-:Y:S01]  /*83f0*/  FFMA.FTZ R102, R35, R117.reuse, -R126.reuse ;  /* 0x0000007523667223 */ /* 0x180fe2000001087e */
[-C--:B------:R-:W-:Y:S01]  /*8400*/  FFMA.FTZ R108, R33, R117.reuse, -R126 ;  /* 0x00000075216c7223 */ /* 0x080fe2000001087e */
[-C--:B------:R-:W-:Y:S01]  /*8410*/  FFMA.FTZ R109, R9, R117.reuse, -R114 ;  /* 0x00000075096d7223 */ /* 0x080fe20000010872 */
[----:B------:R-:W-:Y:S01]  /*8420*/  FSEL R9, R104, RZ, P0 ;  /* 0x000000ff68097208 */ /* 0x000fe20000000000 */
[----:B------:R-:W2:Y:S01]  /*8430*/  LDSM.16.MT88.4 R32, [R132+0x8000] ;  /* 0x008000008420783b */ /* 0x000ea20000004200 */
[-CC-:B------:R-:W-:Y:S01]  /*8440*/  FFMA.FTZ R107, R31, R117.reuse, -R126.reuse ;  /* 0x000000751f6b7223 */ /* 0x180fe2000001087e */
[-C--:B------:R-:W-:Y:S01]  /*8450*/  FFMA.FTZ R106, R29, R117.reuse, -R126 ;  /* 0x000000751d6a7223 */ /* 0x080fe2000001087e */
[-CC-:B------:R-:W-:Y:S01]  /*8460*/  FFMA.FTZ R101, R11, R117.reuse, -R114.reuse ;  /* 0x000000750b657223 */ /* 0x180fe20000010872 */
[----:B------:R-:W-:Y:S01]  /*8470*/  FADD.FTZ R100, R0, -R9 ;  /* 0x8000000900647221 */ /* 0x000fe20000010000 */
[-CC-:B------:R-:W-:Y:S01]  /*8480*/  FFMA.FTZ R111, R5, R117.reuse, -R114.reuse ;  /* 0x00000075056f7223 */ /* 0x180fe20000010872 */
[-C--:B------:R-:W-:Y:S01]  /*8490*/  FFMA.FTZ R0, R7, R117.reuse, -R114 ;  /* 0x0000007507007223 */ /* 0x080fe20000010872 */
[----:B------:R-:W-:Y:S01]  /*84a0*/  MUFU.EX2 R102, R102 ;  /* 0x0000006600667308 */ /* 0x000fe20000000800 */
[----:B------:R-:W-:Y:S01]  /*84b0*/  FMUL.FTZ R100, R117, R100 ;  /* 0x0000006475647220 */ /* 0x000fe20000410000 */
[----:B------:R-:W-:Y:S01]  /*84c0*/  LDSM.16.MT88.4 R8, [R138+0x8000] ;  /* 0x008000008a08783b */ /* 0x000fe20000004200 */
[----:B------:R-:W-:Y:S01]  /*84d0*/  FFMA.FTZ R172, R129, R117, -R126 ;  /* 0x0000007581ac7223 */ /* 0x000fe2000001087e */
[-C--:B-1----:R-:W-:Y:S01]  /*84e0*/  FMUL.FTZ R4, R96, R103.reuse ;  /* 0x0000006760047220 */ /* 0x082fe20000410000 */
[-C--:B------:R-:W-:Y:S01]  /*84f0*/  FMUL.FTZ R5, R97, R103.reuse ;  /* 0x0000006761057220 */ /* 0x080fe20000410000 */
[-C--:B------:R-:W-:Y:S01]  /*8500*/  FMUL.FTZ R28, R72, R103.reuse ;  /* 0x00000067481c7220 */ /* 0x080fe20000410000 */
[-C--:B------:R-:W-:Y:S01]  /*8510*/  FMUL.FTZ R29, R73, R103.reuse ;  /* 0x00000067491d7220 */ /* 0x080fe20000410000 */
[----:B------:R-:W1:Y:S01]  /*8520*/  MUFU.EX2 R100, R100 ;  /* 0x0000006400647308 */ /* 0x000e620000000800 */
        /* <DEDUP_REMOVED lines=16> */
[-C--:B-1----:R-:W-:Y:S01]  /*8630*/  FMUL.FTZ R6, R98, R100.reuse ;  /* 0x0000006462067220 */ /* 0x082fe20000410000 */
[-C--:B------:R-:W-:Y:S01]  /*8640*/  FMUL.FTZ R7, R99, R100.reuse ;  /* 0x0000006463077220 */ /* 0x080fe20000410000 */
[-C--:B------:R-:W-:Y:S01]  /*8650*/  FMUL.FTZ R30, R74, R100.reuse ;  /* 0x000000644a1e7220 */ /* 0x080fe20000410000 */
[-C--:B------:R-:W-:Y:S01]  /*8660*/  FMUL.FTZ R31, R75, R100.reuse ;  /* 0x000000644b1f7220 */ /* 0x080fe20000410000 */
[-C--:B------:R-:W-:Y:S01]  /*8670*/  FMUL.FTZ R70, R70, R100.reuse ;  /* 0x0000006446467220 */ /* 0x080fe20000410000 */
[----:B------:R-:W-:Y:S01]  /*8680*/  FMUL.FTZ R71, R71, R100 ;  /* 0x0000006447477220 */ /* 0x000fe20000410000 */
[----:B------:R-:W1:Y:S01]  /*8690*/  LDSM.16.MT88.4 R72, [R138+0xa000] ;  /* 0x00a000008a48783b */ /* 0x000e620000004200 */
[----:B------:R-:W4:Y:S01]  /*86a0*/  MUFU.EX2 R106, R106 ;  /* 0x0000006a006a7308 */ /* 0x000f220000000800 */
        /* <DEDUP_REMOVED lines=22> */
[----:B------:R-:W-:Y:S01]  /*8810*/  FFMA.FTZ R128, R189, R117, -R114 ;  /* 0x00000075bd807223 */ /* 0x000fe20000010872 */
        /* <DEDUP_REMOVED lines=24> */
[----:B------:R-:W3:Y:S01]  /*89a0*/  MUFU.EX2 R153, R153 ;  /* 0x0000009900997308 */ /* 0x000ee20000000800 */
[----:B----4-:R-:W-:Y:S01]  /*89b0*/  F2FP.F16.F32.PACK_AB R99, R0, R111 ;  /* 0x0000006f0063723e */ /* 0x010fe200000000ff */
[-C--:B------:R-:W-:Y:S01]  /*89c0*/  FMUL.FTZ R12, R88, R103.reuse ;  /* 0x00000067580c7220 */ /* 0x080fe20000410000 */
[-C--:B------:R-:W-:Y:S01]  /*89d0*/  FMUL.FTZ R13, R89, R103.reuse ;  /* 0x00000067590d7220 */ /* 0x080fe20000410000 */
[-C--:B------:R-:W-:Y:S01]  /*89e0*/  FMUL.FTZ R14, R90, R100.reuse ;  /* 0x000000645a0e7220 */ /* 0x080fe20000410000 */
[-C--:B------:R-:W-:Y:S01]  /*89f0*/  FMUL.FTZ R15, R91, R100.reuse ;  /* 0x000000645b0f7220 */ /* 0x080fe20000410000 */
[-C--:B------:R-:W-:Y:S01]  /*8a00*/  FMUL.FTZ R84, R84, R103.reuse ;  /* 0x0000006754547220 */ /* 0x080fe20000410000 */
[----:B------:R-:W-:Y:S01]  /*8a10*/  FMUL.FTZ R85, R85, R103 ;  /* 0x0000006755557220 */ /* 0x000fe20000410000 */
[C---:B--2---:R-:W-:Y:S01]  /*8a20*/  HMMA.16816.F32 R28, R96.reuse, R32, R28 ;  /* 0x00000020601c723c */ /* 0x044fe2000000181c */
[----:B------:R-:W-:Y:S01]  /*8a30*/  MUFU.EX2 R170, R170 ;  /* 0x000000aa00aa7308 */ /* 0x000fe20000000800 */
[-C--:B------:R-:W-:Y:S01]  /*8a40*/  FMUL.FTZ R86, R86, R100.reuse ;  /* 0x0000006456567220 */ /* 0x080fe20000410000 */
[-C--:B------:R-:W-:Y:S01]  /*8a50*/  FMUL.FTZ R87, R87, R100.reuse ;  /* 0x0000006457577220 */ /* 0x080fe20000410000 */
[-C--:B------:R-:W-:Y:S01]  /*8a60*/  FFMA.FTZ R189, R173, R117.reuse, -R126 ;  /* 0x00000075adbd7223 */ /* 0x080fe2000001087e */
[-C--:B------:R-:W-:Y:S01]  /*8a70*/  FFMA.FTZ R182, R177, R117.reuse, -R114 ;  /* 0x00000075b1b67223 */ /* 0x080fe20000010872 */
[-CC-:B------:R-:W-:Y:S01]  /*8a80*/  FFMA.FTZ R176, R181, R117.reuse, -R126.reuse ;  /* 0x00000075b5b07223 */ /* 0x180fe2000001087e */
[-CC-:B------:R-:W-:Y:S01]  /*8a90*/  FFMA.FTZ R178, R185, R117.reuse, -R126.reuse ;  /* 0x00000075b9b27223 */ /* 0x180fe2000001087e */
[C---:B------:R-:W-:Y:S01]  /*8aa0*/  HMMA.16816.F32 R32, R96.reuse, R34, R68 ;  /* 0x000000226020723c */ /* 0x040fe20000001844 */
[----:B------:R-:W2:Y:S01]  /*8ab0*/  LDSM.16.MT88.4 R68, [R134+0xa000] ;  /* 0x00a000008644783b */ /* 0x000ea20000004200 */
[----:B------:R-:W-:Y:S01]  /*8ac0*/  MUFU.EX2 R129, R129 ;  /* 0x0000008100817308 */ /* 0x000fe20000000800 */
[-C--:B------:R-:W-:Y:S01]  /*8ad0*/  FFMA.FTZ R173, R187, R117.reuse, -R126 ;  /* 0x00000075bbad7223 */ /* 0x080fe2000001087e */
[-CC-:B------:R-:W-:Y:S01]  /*8ae0*/  FFMA.FTZ R177, R179, R117.reuse, -R114.reuse ;  /* 0x00000075b3b17223 */ /* 0x180fe20000010872 */
[-CC-:B------:R-:W-:Y:S01]  /*8af0*/  FFMA.FTZ R180, R183, R117.reuse, -R114.reuse ;  /* 0x00000075b7b47223 */ /* 0x180fe20000010872 */
[-C--:B------:R-:W-:Y:S01]  /*8b00*/  FFMA.FTZ R171, R171, R117.reuse, -R114 ;  /* 0x00000075abab7223 */ /* 0x080fe20000010872 */
[-CC-:B------:R-:W-:Y:S01]  /*8b10*/  FFMA.FTZ R179, R116, R117.reuse, -R126.reuse ;  /* 0x0000007574b37223 */ /* 0x180fe2000001087e */
[C---:B-1----:R-:W-:Y:S01]  /*8b20*/  HMMA.16816.F32 R36, R96.reuse, R72, R36 ;  /* 0x000000486024723c */ /* 0x042fe20000001824 */
[-CC-:B------:R-:W-:Y:S01]  /*8b30*/  FFMA.FTZ R116, R118, R117.reuse, -R126.reuse ;  /* 0x0000007576747223 */ /* 0x180fe2000001087e */
[----:B------:R-:W-:Y:S01]  /*8b40*/  MUFU.EX2 R167, R167 ;  /* 0x000000a700a77308 */ /* 0x000fe20000000800 */
[-CC-:B------:R-:W-:Y:S01]  /*8b50*/  FFMA.FTZ R118, R119, R117.reuse, -R126.reuse ;  /* 0x0000007577767223 */ /* 0x180fe2000001087e */
[-C--:B------:R-:W-:Y:S01]  /*8b60*/  FFMA.FTZ R119, R122, R117.reuse, -R126 ;  /* 0x000000757a777223 */ /* 0x080fe2000001087e */
[-CC-:B------:R-:W-:Y:S01]  /*8b70*/  FFMA.FTZ R110, R110, R117.reuse, -R114.reuse ;  /* 0x000000756e6e7223 */ /* 0x180fe20000010872 */
[----:B------:R-:W-:Y:S01]  /*8b80*/  FFMA.FTZ R113, R113, R117, -R114 ;  /* 0x0000007571717223 */ /* 0x000fe20000010872 */
[----:B------:R-:W-:Y:S01]  /*8b90*/  FFMA.FTZ R175, R175, R103, R102 ;  /* 0x00000067afaf7223 */ /* 0x000fe20000010066 */
[----:B------:R-:W-:Y:S01]  /*8ba0*/  HMMA.16816.F32 R40, R96, R74, R40 ;  /* 0x0000004a6028723c */ /* 0x000fe20000001828 */
[----:B------:R-:W1:Y:S01]  /*8bb0*/  LDSM.16.MT88.4 R72, [R133+0xa000] ;  /* 0x00a000008548783b */ /* 0x000e620000004200 */
[----:B------:R-:W4:Y:S01]  /*8bc0*/  MUFU.EX2 R130, R130 ;  /* 0x0000008200827308 */ /* 0x000f220000000800 */
[----:B------:R-:W-:Y:S01]  /*8bd0*/  FFMA.FTZ R174, R174, R100, R101 ;  /* 0x00000064aeae7223 */ /* 0x000fe20000010065 */
[----:B------:R-:W-:-:S03]  /*8be0*/  FADD.FTZ R108, R108, R175 ;  /* 0x000000af6c6c7221 */ /* 0x000fc60000010000 */
[----:B------:R-:W-:Y:S01]  /*8bf0*/  FADD.FTZ R174, R109, R174 ;  /* 0x000000ae6dae7221 */ /* 0x000fe20000010000 */
[C---:B------:R-:W-:Y:S01]  /*8c00*/  HMMA.16816.F32 R20, R96.reuse, R24, R20 ;  /* 0x000000186014723c */ /* 0x040fe20000001814 */
[----:B------:R-:W-:Y:S01]  /*8c10*/  FADD.FTZ R107, R107, R108 ;  /* 0x0000006c6b6b7221 */ /* 0x000fe20000010000 */
[----:B------:R-:W-:Y:S01]  /*8c20*/  MUFU.EX2 R131, R131 ;  /* 0x0000008300837308 */ /* 0x000fe20000000800 */
[----:B------:R-:W-:Y:S02]  /*8c30*/  FADD.FTZ R111, R111, R174 ;  /* 0x000000ae6f6f7221 */ /* 0x000fe40000010000 */
[----:B------:R-:W-:Y:S02]  /*8c40*/  FADD.FTZ R107, R106, R107 ;  /* 0x0000006b6a6b7221 */ /* 0x000fe40000010000 */
[----:B------:R-:W-:Y:S01]  /*8c50*/  FADD.FTZ R0, R0, R111 ;  /* 0x0000006f00007221 */ /* 0x000fe20000010000 */
[C---:B------:R-:W-:Y:S01]  /*8c60*/  HMMA.16816.F32 R24, R96.reuse, R26, R76 ;  /* 0x0000001a6018723c */ /* 0x040fe2000000184c */
[----:B------:R-:W-:Y:S01]  /*8c70*/  LDSM.16.MT88.4 R76, [R138+0x8800] ;  /* 0x008800008a4c783b */ /* 0x000fe20000004200 */
[----:B------:R-:W5:Y:S06]  /*8c80*/  MUFU.EX2 R128, R128 ;  /* 0x0000008000807308 */ /* 0x000f6c0000000800 */
[C---:B------:R-:W-:Y:S02]  /*8c90*/  HMMA.16816.F32 R4, R96.reuse, R8, R4 ;  /* 0x000000086004723c */ /* 0x040fe40000001804 */
[----:B------:R-:W-:Y:S06]  /*8ca0*/  MUFU.EX2 R189, R189 ;  /* 0x000000bd00bd7308 */ /* 0x000fec0000000800 */
[C---:B--2---:R-:W-:Y:S02]  /*8cb0*/  HMMA.16816.F32 R44, R96.reuse, R68, R44 ;  /* 0x00000044602c723c */ /* 0x044fe4000000182c */
[----:B------:R-:W-:Y:S06]  /*8cc0*/  MUFU.EX2 R176, R176 ;  /* 0x000000b000b07308 */ /* 0x000fec0000000800 */
[C---:B------:R-:W-:Y:S01]  /*8cd0*/  HMMA.16816.F32 R48, R96.reuse, R70, R48 ;  /* 0x000000466030723c */ /* 0x040fe20000001830 */
[----:B------:R-:W2:Y:S01]  /*8ce0*/  LDSM.16.MT88.4 R68, [R132+0xa000] ;  /* 0x00a000008444783b */ /* 0x000ea20000004200 */
        /* <DEDUP_REMOVED lines=14> */
[----:B--2---:R-:W-:Y:S01]  /*8dd0*/  HMMA.16816.F32 R60, R96, R68, R60 ;  /* 0x00000044603c723c */ /* 0x004fe2000000183c */
[----:B---3--:R-:W-:Y:S01]  /*8de0*/  F2FP.F16.F32.PACK_AB R68, R153, R172 ;  /* 0x000000ac9944723e */ /* 0x008fe200000000ff */
[----:B------:R-:W-:Y:S01]  /*8df0*/  MUFU.EX2 R179, R179 ;  /* 0x000000b300b37308 */ /* 0x000fe20000000800 */
[----:B----4-:R-:W-:Y:S01]  /*8e00*/  F2FP.F16.F32.PACK_AB R69, R130, R167 ;  /* 0x000000a78245723e */ /* 0x010fe200000000ff */
[----:B------:R-:W-:Y:S01]  /*8e10*/  FADD.FTZ R172, R172, R107 ;  /* 0x0000006bacac7221 */ /* 0x000fe20000010000 */
[----:B------:R-:W-:Y:S01]  /*8e20*/  FADD.FTZ R167, R167, R0 ;  /* 0x00000000a7a77221 */ /* 0x000fe20000010000 */
[----:B------:R-:W-:-:S02]  /*8e30*/  MOV R0, R104 ;  /* 0x0000006800007202 */ /* 0x000fc40000000f00 */
[----:B------:R-:W-:Y:S01]  /*8e40*/  HMMA.16816.F32 R64, R96, R70, R64 ;  /* 0x000000466040723c */ /* 0x000fe20000001840 */
[----:B------:R-:W-:Y:S01]  /*8e50*/  F2FP.F16.F32.PACK_AB R70, R129, R170 ;  /* 0x000000aa8146723e */ /* 0x000fe200000000ff */
[----:B------:R-:W2:Y:S01]  /*8e60*/  MUFU.EX2 R116, R116 ;  /* 0x0000007400747308 */ /* 0x000ea20000000800 */
[----:B-----5:R-:W-:Y:S01]  /*8e70*/  F2FP.F16.F32.PACK_AB R71, R128, R131 ;  /* 0x000000838047723e */ /* 0x020fe200000000ff */
[----:B------:R-:W-:Y:S01]  /*8e80*/  FADD.FTZ R153, R153, R172 ;  /* 0x000000ac99997221 */ /* 0x000fe20000010000 */
[----:B------:R-:W-:Y:S01]  /*8e90*/  FADD.FTZ R130, R130, R167 ;  /* 0x000000a782827221 */ /* 0x000fe20000010000 */
[----:B------:R-:W-:Y:S02]  /*8ea0*/  @P3 MOV R0, R104 ;  /* 0x0000006800003202 */ /* 0x000fe40000000f00 */
[----:B------:R-:W-:Y:S01]  /*8eb0*/  FADD.FTZ R170, R170, R153 ;  /* 0x00000099aaaa7221 */ /* 0x000fe20000010000 */
[----:B------:R-:W-:Y:S01]  /*8ec0*/  FADD.FTZ R131, R131, R130 ;  /* 0x0000008283837221 */ /* 0x000fe20000010000 */
[----:B------:R-:W-:Y:S01]  /*8ed0*/  HMMA.16816.F32 R4, R68, R76, R4 ;  /* 0x0000004c4404723c */ /* 0x000fe20000001804 */
[----:B------:R-:W-:Y:S01]  /*8ee0*/  MUFU.EX2 R118, R118 ;  /* 0x0000007600767308 */ /* 0x000fe20000000800 */
[----:B------:R-:W-:Y:S01]  /*8ef0*/  FADD.FTZ R170, R129, R170 ;  /* 0x000000aa81aa7221 */ /* 0x000fe20000010000 */
[----:B------:R-:W-:-:S05]  /*8f00*/  FADD.FTZ R131, R128, R131 ;  /* 0x0000008380837221 */ /* 0x000fca0000010000 */
[----:B------:R-:W-:Y:S01]  /*8f10*/  HMMA.16816.F32 R8, R68, R78, R8 ;  /* 0x0000004e4408723c */ /* 0x000fe20000001808 */
[----:B------:R-:W3:Y:S01]  /*8f20*/  LDSM.16.MT88.4 R76, [R133+0x8800] ;  /* 0x00880000854c783b */ /* 0x000ee20000004200 */
[----:B------:R-:W4:Y:S01]  /*8f30*/  MUFU.EX2 R119, R119 ;  /* 0x0000007700777308 */ /* 0x000f220000000800 */
[----:B--2---:R-:W-:-:S05]  /*8f40*/  F2FP.F16.F32.PACK_AB R100, R116, R179 ;  /* 0x000000b37464723e */ /* 0x004fca00000000ff */
[C---:B-1----:R-:W-:Y:S02]  /*8f50*/  HMMA.16816.F32 R12, R68.reuse, R72, R12 ;  /* 0x00000048440c723c */ /* 0x042fe4000000180c */
[----:B------:R-:W-:Y:S06]  /*8f60*/  MUFU.EX2 R110, R110 ;  /* 0x0000006e006e7308 */ /* 0x000fec0000000800 */
[----:B------:R-:W-:Y:S01]  /*8f70*/  HMMA.16816.F32 R16, R68, R74, R16 ;  /* 0x0000004a4410723c */ /* 0x000fe20000001810 */
[----:B------:R-:W1:Y:S01]  /*8f80*/  LDSM.16.MT88.4 R72, [R132+0x8800] ;  /* 0x008800008448783b */ /* 0x000e620000004200 */
[----:B------:R-:W2:Y:S01]  /*8f90*/  MUFU.EX2 R113, R113 ;  /* 0x0000007100717308 */ /* 0x000ea20000000800 */
[----:B----4-:R-:W-:-:S02]  /*8fa0*/  F2FP.F16.F32.PACK_AB R102, R119, R118 ;  /* 0x000000767766723e */ /* 0x010fc400000000ff */
[----:B--2---:R-:W-:-:S03]  /*8fb0*/  F2FP.F16.F32.PACK_AB R101, R113, R110 ;  /* 0x0000006e7165723e */ /* 0x004fc600000000ff */
[C---:B---3--:R-:W-:Y:S08]  /*8fc0*/  HMMA.16816.F32 R20, R68.reuse, R76, R20 ;  /* 0x0000004c4414723c */ /* 0x048ff00000001814 */
        /* <DEDUP_REMOVED lines=16> */
[----:B------:R-:W-:Y:S01]  /*90d0*/  F2FP.F16.F32.PACK_AB R68, R176, R189 ;  /* 0x000000bdb044723e */ /* 0x000fe200000000ff */
[----:B------:R-:W1:Y:S01]  /*90e0*/  LDSM.16.MT88.4 R72, [R134+0x9000] ;  /* 0x009000008648783b */ /* 0x000e620000004200 */
        /* <DEDUP_REMOVED lines=12> */
[----:B------:R-:W-:Y:S02]  /*91b0*/  FADD.FTZ R110, R110, R171 ;  /* 0x000000ab6e6e7221 */ /* 0x000fe40000010000 */
[----:B------:R-:W-:Y:S01]  /*91c0*/  FADD.FTZ R179, R116, R179 ;  /* 0x000000b374b37221 */ /* 0x000fe20000010000 */
[----:B--2---:R-:W-:Y:S01]  /*91d0*/  HMMA.16816.F32 R4, R68, R76, R4 ;  /* 0x0000004c4404723c */ /* 0x004fe20000001804 */
[----:B------:R-:W-:Y:S02]  /*91e0*/  FADD.FTZ R113, R113, R110 ;  /* 0x0000006e71717221 */ /* 0x000fe40000010000 */
[----:B------:R-:W-:-:S04]  /*91f0*/  FADD.FTZ R118, R118, R179 ;  /* 0x000000b376767221 */ /* 0x000fc80000010000 */
[----:B------:R-:W-:Y:S01]  /*9200*/  FADD.FTZ R175, R119, R118 ;  /* 0x0000007677af7221 */ /* 0x000fe20000010000 */
        /* <DEDUP_REMOVED lines=17> */
[----:B--2---:R-:W-:Y:S01]  /*9320*/  HMMA.16816.F32 R52, R68, R76, R52 ;  /* 0x0000004c4434723c */ /* 0x004fe20000001834 */
[-CC-:B------:R-:W-:Y:S01]  /*9330*/  FFMA.FTZ R76, R115, R117.reuse, -R114.reuse ;  /* 0x00000075734c7223 */ /* 0x180fe20000010872 */
[----:B------:R-:W-:-:S03]  /*9340*/  FFMA.FTZ R115, R112, R117, -R114 ;  /* 0x0000007570737223 */ /* 0x000fc60000010872 */
[----:B------:R2:W-:Y:S03]  /*9350*/  MUFU.EX2 R112, R76 ;  /* 0x0000004c00707308 */ /* 0x0005e60000000800 */
[C---:B------:R-:W-:Y:S05]  /*9360*/  HMMA.16816.F32 R56, R68.reuse, R78, R56 ;  /* 0x0000004e4438723c */ /* 0x040fea0000001838 */
[----:B------:R-:W3:Y:S03]  /*9370*/  MUFU.EX2 R115, R115 ;  /* 0x0000007300737308 */ /* 0x000ee60000000800 */
[C---:B-1----:R-:W-:Y:S01]  /*9380*/  HMMA.16816.F32 R60, R68.reuse, R72, R60 ;  /* 0x00000048443c723c */ /* 0x042fe2000000183c */
[----:B--2---:R-:W1:Y:S07]  /*9390*/  LDSM.16.MT88.4 R76, [R133+0x9800] ;  /* 0x00980000854c783b */ /* 0x004e6e0000004200 */
[----:B------:R-:W-:Y:S01]  /*93a0*/  HMMA.16816.F32 R64, R68, R74, R64 ;  /* 0x0000004a4440723c */ /* 0x000fe20000001840 */
[----:B------:R-:W2:Y:S01]  /*93b0*/  LDSM.16.MT88.4 R68, [R132+0x9800] ;  /* 0x009800008444783b */ /* 0x000ea20000004200 */
[----:B---3--:R-:W-:Y:S01]  /*93c0*/  F2FP.F16.F32.PACK_AB R103, R115, R112 ;  /* 0x000000707367723e */ /* 0x008fe200000000ff */
[----:B------:R-:W-:-:S04]  /*93d0*/  FADD.FTZ R112, R112, R113 ;  /* 0x0000007170707221 */ /* 0x000fc80000010000 */
[----:B------:R-:W-:Y:S02]  /*93e0*/  FADD.FTZ R174, R115, R112 ;  /* 0x0000007073ae7221 */ /* 0x000fe40000010000 */
[C---:B------:R-:W-:Y:S01]  /*93f0*/  HMMA.16816.F32 R96, R100.reuse, R92, R4 ;  /* 0x0000005c6460723c */ /* 0x040fe20000001804 */
[----:B------:R-:W3:Y:S07]  /*9400*/  LDSM.16.MT88.4 R4, [R138+0xb800] ;  /* 0x00b800008a04783b */ /* 0x000eee0000004200 */
[C---:B------:R-:W-:Y:S01]  /*9410*/  HMMA.16816.F32 R92, R100.reuse, R94, R8 ;  /* 0x0000005e645c723c */ /* 0x040fe20000001808 */
[----:B------:R-:W-:Y:S07]  /*9420*/  LDSM.16.MT88.4 R8, [R133+0xb800] ;  /* 0x00b800008508783b */ /* 0x000fee0000004200 */
[C---:B------:R-:W-:Y:S01]  /*9430*/  HMMA.16816.F32 R88, R100.reuse, R84, R12 ;  /* 0x000000546458723c */ /* 0x040fe2000000180c */
[----:B------:R-:W4:Y:S07]  /*9440*/  LDSM.16.MT88.4 R12, [R134+0xb800] ;  /* 0x00b80000860c783b */ /* 0x000f2e0000004200 */
[C---:B------:R-:W-:Y:S08]  /*9450*/  HMMA.16816.F32 R84, R100.reuse, R86, R16 ;  /* 0x000000566454723c */ /* 0x040ff00000001810 */
[C---:B-1----:R-:W-:Y:S08]  /*9460*/  HMMA.16816.F32 R80, R100.reuse, R76, R20 ;  /* 0x0000004c6450723c */ /* 0x042ff00000001814 */
[C---:B--2---:R-:W-:Y:S08]  /*9470*/  HMMA.16816.F32 R72, R100.reuse, R68, R28 ;  /* 0x000000446448723c */ /* 0x044ff0000000181c */
[C---:B---3--:R-:W-:Y:S08]  /*9480*/  HMMA.16816.F32 R36, R100.reuse, R4, R36 ;  /* 0x000000046424723c */ /* 0x048ff00000001824 */
[C---:B------:R-:W-:Y:S01]  /*9490*/  HMMA.16816.F32 R40, R100.reuse, R6, R40 ;  /* 0x000000066428723c */ /* 0x040fe20000001828 */
[----:B------:R-:W1:Y:S07]  /*94a0*/  LDSM.16.MT88.4 R4, [R132+0xb800] ;  /* 0x00b800008404783b */ /* 0x000e6e0000004200 */
[C---:B------:R-:W-:Y:S08]  /*94b0*/  HMMA.16816.F32 R76, R100.reuse, R78, R24 ;  /* 0x0000004e644c723c */ /* 0x040ff00000001818 */
[C---:B------:R-:W-:Y:S08]  /*94c0*/  HMMA.16816.F32 R68, R100.reuse, R70, R32 ;  /* 0x000000466444723c */ /* 0x040ff00000001820 */
[C---:B----4-:R-:W-:Y:S08]  /*94d0*/  HMMA.16816.F32 R44, R100.reuse, R12, R44 ;  /* 0x0000000c642c723c */ /* 0x050ff0000000182c */
[C---:B------:R-:W-:Y:S08]  /*94e0*/  HMMA.16816.F32 R48, R100.reuse, R14, R48 ;  /* 0x0000000e6430723c */ /* 0x040ff00000001830 */
[C---:B------:R-:W-:Y:S08]  /*94f0*/  HMMA.16816.F32 R52, R100.reuse, R8, R52 ;  /* 0x000000086434723c */ /* 0x040ff00000001834 */
[C---:B------:R-:W-:Y:S08]  /*9500*/  HMMA.16816.F32 R56, R100.reuse, R10, R56 ;  /* 0x0000000a6438723c */ /* 0x040ff00000001838 */
[C---:B-1----:R-:W-:Y:S08]  /*9510*/  HMMA.16816.F32 R60, R100.reuse, R4, R60 ;  /* 0x00000004643c723c */ /* 0x042ff0000000183c */
[----:B------:R-:W-:Y:S01]  /*9520*/  HMMA.16816.F32 R64, R100, R6, R64 ;  /* 0x000000066440723c */ /* 0x000fe20000001840 */
[----:B------:R-:W-:-:S02]  /*9530*/  MOV R100, R105 ;  /* 0x0000006900647202 */ /* 0x000fc40000000f00 */
[----:B------:R-:W-:Y:S01]  /*9540*/  @P3 MOV R100, R105 ;  /* 0x0000006900643202 */ /* 0x000fe20000000f00 */
[----:B------:R-:W-:-:S01]  /*9550*/  NOP ;  /* 0x0000000000007918 */ /* 0x000fc20000000000 */
[----:B------:R-:W-:-:S15]  /*9560*/  @P3 BRA `(.L_x_10120) ;  /* 0x0000000000043947 */ /* 0x000fde0003800000 */
.L_x_10111:
[----:B------:R-:W-:-:S05]  /*9570*/  IADD3 R123, PT, PT, R127, -0x1, RZ ;  /* 0xffffffff7f7b7810 */ /* 0x000fca0007ffe0ff */
.L_x_10120:
[----:B------:R-:W-:Y:S05]  /*9580*/  BSYNC B2 ;  /* 0x0000000000027941 */ /* 0x000fea0003800000 */
.L_x_10110:
        /* <DEDUP_REMOVED lines=12> */
.L_x_10128:
        /* <DEDUP_REMOVED lines=79> */
.L_x_10123:
[----:B------:R-:W-:Y:S05]  /*9b40*/  BSYNC.RECONVERGENT B0 ;  /* 0x0000000000007941 */ /* 0x000fea0003800200 */
.L_x_10122:
        /* <DEDUP_REMOVED lines=56> */
[----:B------:R-:W1:Y:S05]  /*9ed0*/  LDSM.16.M88.4 R120, [R142+0x5800] ;  /* 0x005800008e78783b */ /* 0x000e6a0000000200 */
[----:B------:R-:W0:Y:S05]  /*9ee0*/  LDGDEPBAR ;  /* 0x00000000000079af */ /* 0x000e2a0000000000 */
[----:B------:R-:W-:Y:S05]  /*9ef0*/  LDSM.16.M88.4 R124, [R141] ;  /* 0x000000008d7c783b */ /* 0x000fea0000000200 */
[----:B------:R-:W1:Y:S01]  /*9f00*/  LDSM.16.M88.4 R128, [R137+0x4000] ;  /* 0x004000008980783b */ /* 0x000e620000000200 */
        /* <DEDUP_REMOVED lines=10> */
[----:B------:R-:W-:Y:S01]  /*9fb0*/  HMMA.16816.F32 R32, R104, R122, RZ ;  /* 0x0000007a6820723c */ /* 0x000fe200000018ff */
[----:B------:R-:W1:Y:S05]  /*9fc0*/  LDSM.16.M88.4 R104, [R137+0x4800] ;  /* 0x004800008968783b */ /* 0x000e6a0000000200 */
[----:B------:R-:W-:Y:S02]  /*9fd0*/  LDSM.16.M88.4 R120, [R135+0x4000] ;  /* 0x004000008778783b */ /* 0x000fe40000000200 */
[C---:B------:R-:W-:Y:S08]  /*9fe0*/  HMMA.16816.F32 R4, R124.reuse, R128, R4 ;  /* 0x000000807c04723c */ /* 0x040ff00000001804 */
[C---:B------:R-:W-:Y:S08]  /*9ff0*/  HMMA.16816.F32 R8, R124.reuse, R130, R8 ;  /* 0x000000827c08723c */ /* 0x040ff00000001808 */
[C---:B-1----:R-:W-:Y:S08]  /*a000*/  HMMA.16816.F32 R12, R124.reuse, R104, R12 ;  /* 0x000000687c0c723c */ /* 0x042ff0000000180c */
[C---:B------:R-:W-:Y:S01]  /*a010*/  HMMA.16816.F32 R16, R124.reuse, R106, R16 ;  /* 0x0000006a7c10723c */ /* 0x040fe20000001810 */
[----:B------:R-:W-:Y:S07]  /*a020*/  LDSM.16.M88.4 R104, [R140] ;  /* 0x000000008c68783b */ /* 0x000fee0000000200 */
[C---:B------:R-:W-:Y:S08]  /*a030*/  HMMA.16816.F32 R20, R124.reuse, R108, R20 ;  /* 0x0000006c7c14723c */ /* 0x040ff00000001814 */
[C---:B------:R-:W-:Y:S01]  /*a040*/  HMMA.16816.F32 R24, R124.reuse, R110, R24 ;  /* 0x0000006e7c18723c */ /* 0x040fe20000001818 */
[----:B------:R-:W1:Y:S07]  /*a050*/  LDSM.16.M88.4 R108, [R136+0x4000] ;  /* 0x00400000886c783b */ /* 0x000e6e0000000200 */
[C---:B------:R-:W-:Y:S08]  /*a060*/  HMMA.16816.F32 R28, R124.reuse, R112, R28 ;  /* 0x000000707c1c723c */ /* 0x040ff0000000181c */
[----:B------:R-:W-:Y:S01]  /*a070*/  HMMA.16816.F32 R32, R124, R114, R32 ;  /* 0x000000727c20723c */ /* 0x000fe20000001820 */
[----:B------:R-:W3:Y:S07]  /*a080*/  LDSM.16.M88.4 R112, [R136+0x5000] ;  /* 0x005000008870783b */ /* 0x000eee0000000200 */
[C---:B-1----:R-:W-:Y:S08]  /*a090*/  HMMA.16816.F32 R4, R104.reuse, R108, R4 ;  /* 0x0000006c6804723c */ /* 0x042ff00000001804 */
[C---:B------:R-:W-:Y:S01]  /*a0a0*/  HMMA.16816.F32 R8, R104.reuse, R110, R8 ;  /* 0x0000006e6808723c */ /* 0x040fe20000001808 */
[----:B------:R-:W1:Y:S07]  /*a0b0*/  LDSM.16.M88.4 R108, [R136+0x5800] ;  /* 0x00580000886c783b */ /* 0x000e6e0000000200 */
[C---:B------:R-:W-:Y:S08]  /*a0c0*/  HMMA.16816.F32 R12, R104.reuse, R116, R12 ;  /* 0x00000074680c723c */ /* 0x040ff0000000180c */
[C---:B------:R-:W-:Y:S01]  /*a0d0*/  HMMA.16816.F32 R16, R104.reuse, R118, R16 ;  /* 0x000000766810723c */ /* 0x040fe20000001810 */
[----:B------:R-:W4:Y:S07]  /*a0e0*/  LDSM.16.M88.4 R116, [R139] ;  /* 0x000000008b74783b */ /* 0x000f2e0000000200 */
[C---:B---3--:R-:W-:Y:S08]  /*a0f0*/  HMMA.16816.F32 R20, R104.reuse, R112, R20 ;  /* 0x000000706814723c */ /* 0x048ff00000001814 */
[C---:B------:R-:W-:Y:S01]  /*a100*/  HMMA.16816.F32 R24, R104.reuse, R114, R24 ;  /* 0x000000726818723c */ /* 0x040fe20000001818 */
[----:B------:R-:W-:Y:S07]  /*a110*/  LDSM.16.M88.4 R112, [R135+0x5800] ;  /* 0x005800008770783b */ /* 0x000fee0000000200 */
[C---:B-1----:R-:W-:Y:S08]  /*a120*/  HMMA.16816.F32 R28, R104.reuse, R108, R28 ;  /* 0x0000006c681c723c */ /* 0x042ff0000000181c */
[----:B------:R-:W-:Y:S01]  /*a130*/  HMMA.16816.F32 R32, R104, R110, R32 ;  /* 0x0000006e6820723c */ /* 0x000fe20000001820 */
[----:B------:R-:W1:Y:S05]  /*a140*/  LDSM.16.M88.4 R104, [R135+0x4800] ;  /* 0x004800008768783b */ /* 0x000e6a0000000200 */
[----:B------:R-:W3:Y:S02]  /*a150*/  LDSM.16.M88.4 R108, [R135+0x5000] ;  /* 0x00500000876c783b */ /* 0x000ee40000000200 */
[C---:B----4-:R-:W-:Y:S08]  /*a160*/  HMMA.16816.F32 R4, R116.reuse, R120, R4 ;  /* 0x000000787404723c */ /* 0x050ff00000001804 */
        /* <DEDUP_REMOVED lines=8> */
[C---:B------:R-:W-:Y:S08]  /*a1f0*/  HMMA.16816.F32 R28, R116.reuse, R112, R28 ;  /* 0x00000070741c723c */ /* 0x040ff0000000181c */
[----:B------:R-:W-:Y:S01]  /*a200*/  HMMA.16816.F32 R32, R116, R114, R32 ;  /* 0x000000727420723c */ /* 0x000fe20000001820 */
[----:B------:R-:W3:Y:S05]  /*a210*/  LDSM.16.M88.4 R112, [R142+0x7000] ;  /* 0x007000008e70783b */ /* 0x000eea0000000200 */
[----:B------:R-:W-:Y:S02]  /*a220*/  LDSM.16.M88.4 R116, [R141+0x2000] ;  /* 0x002000008d74783b */ /* 0x000fe40000000200 */
        /* <DEDUP_REMOVED lines=33> */
[C---:B------:R-:W-:Y:S08]  /*a440*/  HMMA.16816.F32 R24, R104.reuse, R114, R24 ;  /* 0x000000726818723c */ /* 0x040ff00000001818 */
[C---:B-1----:R-:W-:Y:S08]  /*a450*/  HMMA.16816.F32 R28, R104.reuse, R108, R28 ;  /* 0x0000006c681c723c */ /* 0x042ff0000000181c */
[----:B------:R-:W-:Y:S01]  /*a460*/  HMMA.16816.F32 R32, R104, R110, R32 ;  /* 0x0000006e6820723c */ /* 0x000fe20000001820 */
[----:B------:R-:W1:Y:S05]  /*a470*/  LDSM.16.M88.4 R104, [R135+0x6800] ;  /* 0x006800008768783b */ /* 0x000e6a0000000200 */
[----:B------:R-:W3:Y:S02]  /*a480*/  LDSM.16.M88.4 R108, [R135+0x7000] ;  /* 0x00700000876c783b */ /* 0x000ee40000000200 */
[C---:B----4-:R-:W-:Y:S08]  /*a490*/  HMMA.16816.F32 R4, R116.reuse, R120, R4 ;  /* 0x000000787404723c */ /* 0x050ff00000001804 */
[C---:B------:R-:W-:Y:S11]  /*a4a0*/  HMMA.16816.F32 R8, R116.reuse, R122, R8 ;  /* 0x0000007a7408723c */ /* 0x040ff60000001808 */
[-C--:B--2---:R-:W-:Y:S01]  /*a4b0*/  FMUL.FTZ R100, R4, R0.reuse ;  /* 0x0000000004647220 */ /* 0x084fe20000410000 */
        /* <DEDUP_REMOVED lines=8> */
[----:B------:R-:W4:Y:S01]  /*a540*/  MUFU.TANH R176, R176 ;  /* 0x000000b000b07308 */ /* 0x000f220000002400 */
[C---:B-1----:R-:W-:Y:S09]  /*a550*/  HMMA.16816.F32 R12, R116.reuse, R104, R12 ;  /* 0x00000068740c723c */ /* 0x042ff2000000180c */
[----:B------:R-:W1:Y:S01]  /*a560*/  MUFU.TANH R177, R177 ;  /* 0x000000b100b17308 */ /* 0x000e620000002400 */
[C---:B------:R-:W-:Y:S01]  /*a570*/  HMMA.16816.F32 R16, R116.reuse, R106, R16 ;  /* 0x0000006a7410723c */ /* 0x040fe20000001810 */
[----:B------:R-:W5:Y:S01]  /*a580*/  LDSM.16.M88.4 R104, [R135+0x7800] ;  /* 0x007800008768783b */ /* 0x000f620000000200 */
[----:B------:R-:W-:Y:S07]  /*a590*/  DEPBAR.LE SB0, 0x0 ;  /* 0x000080000000791a */ /* 0x000fee0000000000 */
[----:B------:R-:W1:Y:S01]  /*a5a0*/  MUFU.TANH R178, R178 ;  /* 0x000000b200b27308 */ /* 0x000e620000002400 */
[----:B------:R-:W-:Y:S01]  /*a5b0*/  BAR.SYNC.DEFER_BLOCKING 0x0 ;  /* 0x0000000000007b1d */ /* 0x000fe20000010000 */
[C---:B---3--:R-:W-:Y:S05]  /*a5c0*/  HMMA.16816.F32 R20, R116.reuse, R108, R20 ;  /* 0x0000006c7414723c */ /* 0x048fea0000001814 */
[-C--:B------:R-:W-:Y:S03]  /*a5d0*/  FMUL.FTZ R183, R12, R0.reuse ;  /* 0x000000000cb77220 */ /* 0x080fe60000410000 */
[----:B------:R-:W3:Y:S01]  /*a5e0*/  MUFU.TANH R179, R179 ;  /* 0x000000b300b37308 */ /* 0x000ee20000002400 */
        /* <DEDUP_REMOVED lines=52> */
[----:B------:R-:W1:Y:S01]  /*a930*/  MUFU.TANH R201, R201 ;  /* 0x000000c900c97308 */ /* 0x000e620000002400 */
        /* <DEDUP_REMOVED lines=75> */
.L_x_10127:
[----:B------:R-:W-:Y:S05]  /*adf0*/  BSYNC.RECONVERGENT B0 ;  /* 0x0000000000007941 */ /* 0x000fea0003800200 */
.L_x_10126:
        /* <DEDUP_REMOVED lines=50> */
.L_x_10125:
[----:B------:R-:W-:Y:S05]  /*b120*/  BSYNC.RECONVERGENT B1 ;  /* 0x0000000000017941 */ /* 0x000fea0003800200 */
.L_x_10124:
[----:B------:R-:W2:Y:S01]  /*b130*/  LD.E R103, desc[UR4][R2.64+0xdc] ;  /* 0x0000dc0402677980 */ /* 0x000ea2000c101900 */
[C---:B------:R-:W-:Y:S01]  /*b140*/  VIADD R23, R173.reuse, 0xffffffe1 ;  /* 0xffffffe1ad177836 */ /* 0x040fe20000000000 */
[CC--:B------:R-:W-:Y:S01]  /*b150*/  ISETP.GE.AND P4, PT, R173.reuse, R167.reuse, PT ;  /* 0x000000a7ad00720c */ /* 0x0c0fe20003f86270 */
[C---:B------:R-:W-:Y:S01]  /*b160*/  VIADD R15, R173.reuse, 0xffffffe9 ;  /* 0xffffffe9ad0f7836 */ /* 0x040fe20000000000 */
[CC--:B------:R-:W-:Y:S01]  /*b170*/  ISETP.GE.AND P0, PT, R173.reuse, R170.reuse, PT ;  /* 0x000000aaad00720c */ /* 0x0c0fe20003f06270 */
[----:B------:R-:W-:Y:S01]  /*b180*/  VIADD R0, R173, 0xffffffe0 ;  /* 0xffffffe0ad007836 */ /* 0x000fe20000000000 */
[----:B-1----:R-:W-:Y:S01]  /*b190*/  FSEL R24, R203, -INF , P4 ;  /* 0xff800000cb187808 */ /* 0x002fe20002000000 */
[----:B------:R-:W-:Y:S01]  /*b1a0*/  VIADD R12, R173, 0xffffffe8 ;  /* 0xffffffe8ad0c7836 */ /* 0x000fe20000000000 */
[-C--:B------:R-:W-:Y:S01]  /*b1b0*/  ISETP.GE.AND P4, PT, R23, R170.reuse, PT ;  /* 0x000000aa1700720c */ /* 0x080fe20003f86270 */
[C---:B------:R-:W-:Y:S01]  /*b1c0*/  VIADD R14, R173.reuse, 0xfffffff1 ;  /* 0xfffffff1ad0e7836 */ /* 0x040fe20000000000 */
[-C--:B------:R-:W-:Y:S01]  /*b1d0*/  ISETP.GE.AND P5, PT, R0, R170.reuse, PT ;  /* 0x000000aa0000720c */ /* 0x080fe20003fa6270 */
[C---:B------:R-:W-:Y:S01]  /*b1e0*/  VIADD R13, R173.reuse, 0xfffffff0 ;  /* 0xfffffff0ad0d7836 */ /* 0x040fe20000000000 */
[----:B------:R-:W-:Y:S01]  /*b1f0*/  FSEL R21, R176, -INF , P4 ;  /* 0xff800000b0157808 */ /* 0x000fe20002000000 */
[----:B---3--:R-:W-:Y:S01]  /*b200*/  VIADD R9, R173, 0xfffffff9 ;  /* 0xfffffff9ad097836 */ /* 0x008fe20000000000 */
        /* <DEDUP_REMOVED lines=9> */
[----:B------:R-:W-:Y:S01]  /*b2a0*/  VIADD R4, R173, 0x9 ;  /* 0x00000009ad047836 */ /* 0x000fe20000000000 */
[----:B------:R-:W-:Y:S01]  /*b2b0*/  FSEL R19, R179, -INF , P5 ;  /* 0xff800000b3137808 */ /* 0x000fe20002800000 */
[C---:B------:R-:W-:Y:S01]  /*b2c0*/  VIADD R7, R173.reuse, 0x19 ;  /* 0x00000019ad077836 */ /* 0x040fe20000000000 */
[----:B------:R-:W-:Y:S01]  /*b2d0*/  FSEL R184, R184, -INF , P4 ;  /* 0xff800000b8b87808 */ /* 0x000fe20002000000 */
[----:B------:R-:W-:Y:S01]  /*b2e0*/  VIADD R6, R173, 0x18 ;  /* 0x00000018ad067836 */ /* 0x000fe20000000000 */
[-C--:B------:R-:W-:Y:S01]  /*b2f0*/  ISETP.GE.AND P5, PT, R13, R170.reuse, PT ;  /* 0x000000aa0d00720c */ /* 0x080fe20003fa6270 */
[----:B------:R-:W-:Y:S01]  /*b300*/  LDSM.16.MT88.4 R28, [R133+0x8000] ;  /* 0x00800000851c783b */ /* 0x000fe20000004200 */
[-C--:B------:R-:W-:Y:S01]  /*b310*/  ISETP.GE.AND P4, PT, R9, R170.reuse, PT ;  /* 0x000000aa0900720c */ /* 0x080fe20003f86270 */
        /* <DEDUP_REMOVED lines=9> */
[----:B------:R-:W-:Y:S02]  /*b3b0*/  ISETP.GE.AND P1, PT, R0, R167, PT ;  /* 0x000000a70000720c */ /* 0x000fe40003f26270 */
[----:B------:R-:W-:Y:S02]  /*b3c0*/  FSEL R18, R181, -INF , P4 ;  /* 0xff800000b5127808 */ /* 0x000fe40002000000 */
[----:B------:R-:W-:Y:S02]  /*b3d0*/  FSEL R189, R191, -INF , P5 ;  /* 0xff800000bfbd7808 */ /* 0x000fe40002800000 */
[-C--:B------:R-:W-:Y:S02]  /*b3e0*/  ISETP.GE.AND P5, PT, R8, R170.reuse, PT ;  /* 0x000000aa0800720c */ /* 0x080fe40003fa6270 */
[----:B------:R-:W-:Y:S02]  /*b3f0*/  ISETP.GE.AND P4, PT, R5, R170, PT ;  /* 0x000000aa0500720c */ /* 0x000fe40003f86270 */
[----:B------:R-:W-:Y:S02]  /*b400*/  FSEL R20, R177, -INF , P1 ;  /* 0xff800000b1147808 */ /* 0x000fe40000800000 */
[C---:B------:R-:W-:Y:S02]  /*b410*/  ISETP.GE.AND P6, PT, R0.reuse, R166, PT ;  /* 0x000000a60000720c */ /* 0x040fe40003fc6270 */
[----:B------:R-:W-:Y:S01]  /*b420*/  ISETP.GE.AND P3, PT, R0, R163, PT ;  /* 0x000000a30000720c */ /* 0x000fe20003f66270 */
        /* <DEDUP_REMOVED lines=8> */
[----:B------:R-:W-:Y:S02]  /*b4b0*/  ISETP.GE.AND P1, PT, R0, R170, PT ;  /* 0x000000aa0000720c */ /* 0x000fe40003f26270 */
[----:B------:R-:W-:Y:S02]  /*b4c0*/  ISETP.GE.AND P0, PT, R173, R166, PT ;  /* 0x000000a6ad00720c */ /* 0x000fe40003f06270 */
[----:B------:R-:W-:Y:S02]  /*b4d0*/  FSEL R182, R182, -INF , P5 ;  /* 0xff800000b6b67808 */ /* 0x000fe40002800000 */
[----:B------:R-:W-:Y:S02]  /*b4e0*/  FSEL R122, R205, -INF , P4 ;  /* 0xff800000cd7a7808 */ /* 0x000fe40002000000 */
[-C--:B------:R-:W-:Y:S02]  /*b4f0*/  ISETP.GE.AND P5, PT, R13, R167.reuse, PT ;  /* 0x000000a70d00720c */ /* 0x080fe40003fa6270 */
[-C--:B------:R-:W-:Y:S02]  /*b500*/  ISETP.GE.AND P4, PT, R11, R167.reuse, PT ;  /* 0x000000a70b00720c */ /* 0x080fe40003f86270 */
[----:B------:R-:W-:Y:S02]  /*b510*/  FSEL R127, R198, -INF , P1 ;  /* 0xff800000c67f7808 */ /* 0x000fe40000800000 */
[-C--:B------:R-:W-:Y:S02]  /*b520*/  ISETP.GE.AND P1, PT, R14, R167.reuse, PT ;  /* 0x000000a70e00720c */ /* 0x080fe40003f26270 */
[----:B------:R-:W-:Y:S02]  /*b530*/  FSEL R191, R25, -INF , !P0 ;  /* 0xff80000019bf7808 */ /* 0x000fe40004000000 */
[----:B------:R-:W-:Y:S02]  /*b540*/  ISETP.GE.AND P0, PT, R9, R167, PT ;  /* 0x000000a70900720c */ /* 0x000fe40003f06270 */
[----:B------:R-:W-:Y:S02]  /*b550*/  FSEL R16, R185, -INF , P5 ;  /* 0xff800000b9107808 */ /* 0x000fe40002800000 */
[----:B------:R-:W-:Y:S02]  /*b560*/  FSEL R153, R188, -INF , P4 ;  /* 0xff800000bc997808 */ /* 0x000fe40002000000 */
[C---:B------:R-:W-:Y:S01]  /*b570*/  ISETP.GE.AND P5, PT, R173.reuse, R163, PT ;  /* 0x000000a3ad00720c */ /* 0x040fe20003fa6270 */
[----:B------:R-:W-:Y:S01]  /*b580*/  VIADD R173, R173, 0xffffffc0 ;  /* 0xffffffc0adad7836 */ /* 0x000fe20000000000 */
[-C--:B------:R-:W-:Y:S02]  /*b590*/  ISETP.GE.AND P4, PT, R8, R167.reuse, PT ;  /* 0x000000a70800720c */ /* 0x080fe40003f86270 */
[----:B------:R-:W-:Y:S02]  /*b5a0*/  FSEL R131, R186, -INF , P1 ;  /* 0xff800000ba837808 */ /* 0x000fe40000800000 */
[----:B------:R-:W-:Y:S02]  /*b5b0*/  ISETP.GE.AND P1, PT, R6, R170, PT ;  /* 0x000000aa0600720c */ /* 0x000fe40003f26270 */
[----:B------:R-:W-:Y:S02]  /*b5c0*/  FSEL R190, R190, -INF , P0 ;  /* 0xff800000bebe7808 */ /* 0x000fe40000000000 */
        /* <DEDUP_REMOVED lines=8> */
[-C--:B------:R-:W-:Y:S02]  /*b650*/  ISETP.GE.AND P0, PT, R7, R167.reuse, PT ;  /* 0x000000a70700720c */ /* 0x080fe40003f06270 */
[----:B------:R-:W-:Y:S02]  /*b660*/  FSEL R21, R21, -INF , !P5 ;  /* 0xff80000015157808 */ /* 0x000fe40006800000 */
[----:B------:R-:W-:Y:S02]  /*b670*/  FSEL R118, R200, -INF , P4 ;  /* 0xff800000c8767808 */ /* 0x000fe40002000000 */
[-C--:B------:R-:W-:Y:S02]  /*b680*/  ISETP.GE.AND P4, PT, R12, R166.reuse, PT ;  /* 0x000000a60c00720c */ /* 0x080fe40003f86270 */
[-C--:B------:R-:W-:Y:S02]  /*b690*/  ISETP.GE.AND P5, PT, R13, R166.reuse, PT ;  /* 0x000000a60d00720c */ /* 0x080fe40003fa6270 */
[----:B------:R-:W-:Y:S02]  /*b6a0*/  FSEL R181, R192, -INF , P1 ;  /* 0xff800000c0b57808 */ /* 0x000fe40000800000 */
[----:B------:R-:W-:Y:S02]  /*b6b0*/  ISETP.GE.AND P1, PT, R0, R167, PT ;  /* 0x000000a70000720c */ /* 0x000fe40003f26270 */
[----:B------:R-:W-:Y:S02]  /*b6c0*/  FSEL R104, R201, -INF , P0 ;  /* 0xff800000c9687808 */ /* 0x000fe40000000000 */
        /* <DEDUP_REMOVED lines=24> */
[----:B------:R-:W-:Y:S02]  /*b850*/  ISETP.GE.AND P1, PT, R6, R166, PT ;  /* 0x000000a60600720c */ /* 0x000fe40003f26270 */
[----:B------:R-:W-:Y:S02]  /*b860*/  FSEL R187, R187, -INF , !P4 ;  /* 0xff800000bbbb7808 */ /* 0x000fe40006000000 */
[-C--:B------:R-:W-:Y:S02]  /*b870*/  ISETP.GE.AND P4, PT, R11, R163.reuse, PT ;  /* 0x000000a30b00720c */ /* 0x080fe40003f86270 */
[----:B------:R-:W-:Y:S02]  /*b880*/  FSEL R11, R18, -INF , !P0 ;  /* 0xff800000120b7808 */ /* 0x000fe40004000000 */
[----:B------:R-:W-:Y:S02]  /*b890*/  FSEL R123, R123, -INF , !P1 ;  /* 0xff8000007b7b7808 */ /* 0x000fe40004800000 */
[----:B------:R-:W-:Y:S02]  /*b8a0*/  FSEL R185, R196, -INF , !P3 ;  /* 0xff800000c4b97808 */ /* 0x000fe40005800000 */
[----:B------:R-:W-:Y:S02]  /*b8b0*/  FMNMX3.FTZ R14, R101, R12, R21, !PT ;  /* 0x0000000c650e7276 */ /* 0x000fe40007810015 */
[CC--:B------:R-:W-:Y:S02]  /*b8c0*/  ISETP.GE.AND P0, PT, R0.reuse, R166.reuse, PT ;  /* 0x000000a60000720c */ /* 0x0c0fe40003f06270 */
[-C--:B------:R-:W-:Y:S02]  /*b8d0*/  ISETP.GE.AND P1, PT, R0, R163.reuse, PT ;  /* 0x000000a30000720c */ /* 0x080fe40003f26270 */
[----:B------:R-:W-:Y:S02]  /*b8e0*/  ISETP.GE.AND P3, PT, R9, R163, PT ;  /* 0x000000a30900720c */ /* 0x000fe40003f66270 */
[----:B------:R-:W-:Y:S02]  /*b8f0*/  FMNMX3.FTZ R0, R102, R15, R13, !PT ;  /* 0x0000000f66007276 */ /* 0x000fe4000781000d */
[----:B------:R-:W-:Y:S02]  /*b900*/  FSEL R9, R182, -INF , !P6 ;  /* 0xff800000b6097808 */ /* 0x000fe40007000000 */
[----:B------:R-:W-:Y:S02]  /*b910*/  FMNMX3.FTZ R14, R14, R19, R17, !PT ;  /* 0x000000130e0e7276 */ /* 0x000fe40007810011 */
        /* <DEDUP_REMOVED lines=17> */
[----:B------:R-:W-:Y:S02]  /*ba30*/  FMNMX3.FTZ R14, R14, R191, R189, !PT ;  /* 0x000000bf0e0e7276 */ /* 0x000fe400078100bd */
[----:B------:R-:W-:Y:S02]  /*ba40*/  ISETP.GE.AND P4, PT, R5, R163, PT ;  /* 0x000000a30500720c */ /* 0x000fe40003f86270 */
[----:B------:R-:W-:Y:S02]  /*ba50*/  ISETP.GE.AND P0, PT, R6, R167, PT ;  /* 0x000000a70600720c */ /* 0x000fe40003f06270 */
[----:B------:R-:W-:Y:S02]  /*ba60*/  FSEL R179, R179, -INF , !P6 ;  /* 0xff800000b3b37808 */ /* 0x000fe40007000000 */
[----:B------:R-:W-:Y:S02]  /*ba70*/  FSEL R177, R177, -INF , !P5 ;  /* 0xff800000b1b17808 */ /* 0x000fe40006800000 */
[----:B------:R-:W-:Y:S02]  /*ba80*/  FMNMX3.FTZ R0, R0, R183, R181, !PT ;  /* 0x000000b700007276 */ /* 0x000fe400078100b5 */
[----:B------:R-:W-:Y:S02]  /*ba90*/  FMNMX3.FTZ R14, R14, R187, R185, !PT ;  /* 0x000000bb0e0e7276 */ /* 0x000fe400078100b9 */
[-C--:B------:R-:W-:Y:S02]  /*baa0*/  ISETP.GE.AND P6, PT, R6, R163.reuse, PT ;  /* 0x000000a30600720c */ /* 0x080fe40003fc6270 */
[----:B------:R-:W-:Y:S02]  /*bab0*/  ISETP.GE.AND P3, PT, R7, R163, PT ;  /* 0x000000a30700720c */ /* 0x000fe40003f66270 */
[----:B------:R-:W-:Y:S02]  /*bac0*/  FSEL R105, R194, -INF , P0 ;  /* 0xff800000c2697808 */ /* 0x000fe40000000000 */
[----:B------:R-:W-:Y:S02]  /*bad0*/  FSEL R119, R119, -INF , !P1 ;  /* 0xff80000077777808 */ /* 0x000fe40004800000 */
[----:B------:R-:W-:Y:S02]  /*bae0*/  FSEL R118, R118, -INF , !P4 ;  /* 0xff80000076767808 */ /* 0x000fe40006000000 */
[----:B------:R-:W-:Y:S02]  /*baf0*/  FMNMX3.FTZ R0, R0, R179, R177, !PT ;  /* 0x000000b300007276 */ /* 0x000fe400078100b1 */
[----:B------:R-:W-:Y:S02]  /*bb00*/  FMNMX3.FTZ R14, R14, R127, R125, !PT ;  /* 0x0000007f0e0e7276 */ /* 0x000fe4000781007d */
[----:B------:R-:W-:Y:S02]  /*bb10*/  FSEL R104, R104, -INF , !P3 ;  /* 0xff80000068687808 */ /* 0x000fe40005800000 */
[----:B------:R-:W-:Y:S02]  /*bb20*/  FSEL R105, R105, -INF , !P6 ;  /* 0xff80000069697808 */ /* 0x000fe40007000000 */
[----:B------:R-:W-:Y:S02]  /*bb30*/  FMNMX3.FTZ R0, R0, R119, R118, !PT ;  /* 0x0000007700007276 */ /* 0x000fe40007810076 */
[----:B------:R-:W-:Y:S02]  /*bb40*/  FMNMX3.FTZ R4, R14, R123, R122, !PT ;  /* 0x0000007b0e047276 */ /* 0x000fe4000781007a */
[----:B------:R-:W-:Y:S03]  /*bb50*/  FMNMX3.FTZ R7, R0, R105, R104, !PT ;  /* 0x0000006900077276 */ /* 0x000fe60007810068 */
        /* <DEDUP_REMOVED lines=8> */
[C---:B--2---:R-:W-:Y:S01]  /*bbe0*/  FMUL.FTZ R124, R103.reuse, R100 ;  /* 0x00000064677c7220 */ /* 0x044fe20000410000 */
        /* <DEDUP_REMOVED lines=8> */
[----:B------:R-:W-:Y:S01]  /*bc70*/  FADD.FTZ R4, -R4, R101 ;  /* 0x0000006504047221 */ /* 0x000fe20000010100 */
[-C--:B------:R-:W-:Y:S01]  /*bc80*/  FFMA.FTZ R117, R21, R103.reuse, -R124 ;  /* 0x0000006715757223 */ /* 0x080fe2000001087c */
[-CC-:B------:R-:W-:Y:S01]  /*bc90*/  FFMA.FTZ R106, R15, R103.reuse, -R120.reuse ;  /* 0x000000670f6a7223 */ /* 0x180fe20000010878 */
[-C--:B------:R-:W-:Y:S01]  /*bca0*/  FFMA.FTZ R116, R13, R103.reuse, -R120 ;  /* 0x000000670d747223 */ /* 0x080fe20000010878 */
[----:B------:R-:W-:Y:S01]  /*bcb0*/  FMUL.FTZ R7, R103, R4 ;  /* 0x0000000467077220 */ /* 0x000fe20000410000 */
[----:B------:R-:W1:Y:S01]  /*bcc0*/  LDSM.16.MT88.4 R12, [R138+0x8000] ;  /* 0x008000008a0c783b */ /* 0x000e620000004200 */
[----:B------:R-:W-:Y:S01]  /*bcd0*/  FADD.FTZ R4, -R5, R102 ;  /* 0x0000006605047221 */ /* 0x000fe20000010100 */
[-CC-:B------:R-:W-:Y:S01]  /*bce0*/  FFMA.FTZ R114, R19, R103.reuse, -R124.reuse ;  /* 0x0000006713727223 */ /* 0x180fe2000001087c */
[-C--:B------:R-:W-:Y:S01]  /*bcf0*/  FFMA.FTZ R113, R17, R103.reuse, -R124 ;  /* 0x0000006711717223 */ /* 0x080fe2000001087c */
[-CC-:B------:R-:W-:Y:S01]  /*bd00*/  FFMA.FTZ R112, R11, R103.reuse, -R120.reuse ;  /* 0x000000670b707223 */ /* 0x180fe20000010878 */
[-CC-:B------:R-:W-:Y:S01]  /*bd10*/  FFMA.FTZ R115, R9, R103.reuse, -R120.reuse ;  /* 0x0000006709737223 */ /* 0x180fe20000010878 */
[----:B------:R-:W-:Y:S01]  /*bd20*/  FMUL.FTZ R8, R103, R4 ;  /* 0x0000000467087220 */ /* 0x000fe20000410000 */
[----:B------:R-:W2:Y:S01]  /*bd30*/  MUFU.EX2 R102, R7 ;  /* 0x0000000700667308 */ /* 0x000ea20000000800 */
[----:B------:R-:W3:Y:S01]  /*bd40*/  LDSM.16.MT88.4 R20, [R134+0x8000] ;  /* 0x008000008614783b */ /* 0x000ee20000004200 */
        /* <DEDUP_REMOVED lines=23> */
[C---:B----4-:R-:W-:Y:S01]  /*bec0*/  FMUL.FTZ R6, R101.reuse, R98 ;  /* 0x0000006265067220 */ /* 0x050fe20000410000 */
[C---:B------:R-:W-:Y:S01]  /*bed0*/  FMUL.FTZ R7, R101.reuse, R99 ;  /* 0x0000006365077220 */ /* 0x040fe20000410000 */
[C---:B------:R-:W-:Y:S01]  /*bee0*/  FMUL.FTZ R8, R102.reuse, R92 ;  /* 0x0000005c66087220 */ /* 0x040fe20000410000 */
[C---:B------:R-:W-:Y:S01]  /*bef0*/  FMUL.FTZ R10, R101.reuse, R94 ;  /* 0x0000005e650a7220 */ /* 0x040fe20000410000 */
[C---:B------:R-:W-:Y:S01]  /*bf00*/  FMUL.FTZ R11, R101.reuse, R95 ;  /* 0x0000005f650b7220 */ /* 0x040fe20000410000 */
[C---:B------:R-:W-:Y:S01]  /*bf10*/  FMUL.FTZ R18, R101.reuse, R86 ;  /* 0x0000005665127220 */ /* 0x040fe20000410000 */
[C---:B------:R-:W-:Y:S03]  /*bf20*/  FMUL.FTZ R19, R101.reuse, R87 ;  /* 0x0000005765137220 */ /* 0x040fe60000410000 */
[----:B------:R-:W-:Y:S01]  /*bf30*/  MUFU.EX2 R114, R114 ;  /* 0x0000007200727308 */ /* 0x000fe20000000800 */
[----:B------:R-:W4:Y:S01]  /*bf40*/  LDSM.16.MT88.4 R84, [R132+0x8000] ;  /* 0x008000008454783b */ /* 0x000f220000004200 */
[C---:B------:R-:W-:Y:S01]  /*bf50*/  FMUL.FTZ R26, R101.reuse, R78 ;  /* 0x0000004e651a7220 */ /* 0x040fe20000410000 */
[C---:B------:R-:W-:Y:S01]  /*bf60*/  FMUL.FTZ R27, R101.reuse, R79 ;  /* 0x0000004f651b7220 */ /* 0x040fe20000410000 */
[C---:B------:R-:W-:Y:S01]  /*bf70*/  FMUL.FTZ R32, R102.reuse, R68 ;  /* 0x0000004466207220 */ /* 0x040fe20000410000 */
[C---:B------:R-:W-:Y:S01]  /*bf80*/  FMUL.FTZ R33, R102.reuse, R69 ;  /* 0x0000004566217220 */ /* 0x040fe20000410000 */
[C---:B------:R-:W-:Y:S01]  /*bf90*/  FMUL.FTZ R34, R101.reuse, R70 ;  /* 0x0000004665227220 */ /* 0x040fe20000410000 */
[----:B------:R-:W-:Y:S03]  /*bfa0*/  FMUL.FTZ R35, R101, R71 ;  /* 0x0000004765237220 */ /* 0x000fe60000410000 */
[----:B------:R-:W5:Y:S01]  /*bfb0*/  MUFU.EX2 R113, R113 ;  /* 0x0000007100717308 */ /* 0x000f620000000800 */
[----:B--2---:R-:W-:Y:S01]  /*bfc0*/  F2FP.F16.F32.PACK_AB R108, R117, R107 ;  /* 0x0000006b756c723e */ /* 0x004fe200000000ff */
        /* <DEDUP_REMOVED lines=12> */
[C---:B------:R-:W-:Y:S01]  /*c090*/  FMUL.FTZ R53, R102.reuse, R53 ;  /* 0x0000003566357220 */ /* 0x040fe20000410000 */
[----:B------:R-:W-:Y:S03]  /*c0a0*/  FMUL.FTZ R54, R101, R54 ;  /* 0x0000003665367220 */ /* 0x000fe60000410000 */
[----:B------:R-:W2:Y:S01]  /*c0b0*/  MUFU.EX2 R116, R116 ;  /* 0x0000007400747308 */ /* 0x000ea20000000800 */
[----:B-----5:R-:W-:Y:S01]  /*c0c0*/  F2FP.F16.F32.PACK_AB R110, R113, R114 ;  /* 0x00000072716e723e */ /* 0x020fe200000000ff */
        /* <DEDUP_REMOVED lines=13> */
[C---:B------:R-:W-:Y:S03]  /*c1a0*/  FMUL.FTZ R66, R101.reuse, R66 ;  /* 0x0000004265427220 */ /* 0x040fe60000410000 */
[----:B------:R-:W5:Y:S01]  /*c1b0*/  MUFU.EX2 R115, R115 ;  /* 0x0000007300737308 */ /* 0x000f620000000800 */
[----:B--2---:R-:W-:Y:S01]  /*c1c0*/  F2FP.F16.F32.PACK_AB R109, R116, R106 ;  /* 0x0000006a746d723e */ /* 0x004fe200000000ff */
        /* <DEDUP_REMOVED lines=9> */
[----:B------:R-:W-:Y:S01]  /*c260*/  FMUL.FTZ R51, R101, R51 ;  /* 0x0000003365337220 */ /* 0x000fe20000410000 */
[-CC-:B------:R-:W-:Y:S01]  /*c270*/  FFMA.FTZ R182, R125, R103.reuse, -R124.reuse ;  /* 0x000000677db67223 */ /* 0x180fe2000001087c */
[-C--:B------:R-:W-:Y:S01]  /*c280*/  FFMA.FTZ R123, R123, R103.reuse, -R124 ;  /* 0x000000677b7b7223 */ /* 0x080fe2000001087c */
[----:B------:R-:W-:Y:S01]  /*c290*/  FFMA.FTZ R119, R119, R103, -R120 ;  /* 0x0000006777777223 */ /* 0x000fe20000010878 */
[----:B------:R-:W-:Y:S03]  /*c2a0*/  ISETP.GT.AND P0, PT, R171, R150, PT ;  /* 0x00000096ab00720c */ /* 0x000fe60003f04270 */
[----:B------:R-:W-:Y:S01]  /*c2b0*/  MUFU.EX2 R181, R181 ;  /* 0x000000b500b57308 */ /* 0x000fe20000000800 */
[----:B-----5:R-:W-:Y:S07]  /*c2c0*/  F2FP.F16.F32.PACK_AB R111, R115, R112 ;  /* 0x00000070736f723e */ /* 0x020fee00000000ff */
[C---:B-1----:R-:W-:Y:S02]  /*c2d0*/  HMMA.16816.F32 R4, R108.reuse, R12, R4 ;  /* 0x0000000c6c04723c */ /* 0x042fe40000001804 */
[----:B------:R-:W-:Y:S03]  /*c2e0*/  MUFU.EX2 R179, R179 ;  /* 0x000000b300b37308 */ /* 0x000fe60000000800 */
[C---:B------:R-:W-:Y:S01]  /*c2f0*/  FMUL.FTZ R12, R102.reuse, R88 ;  /* 0x00000058660c7220 */ /* 0x040fe20000410000 */
[C---:B------:R-:W-:Y:S02]  /*c300*/  FMUL.FTZ R13, R102.reuse, R89 ;  /* 0x00000059660d7220 */ /* 0x040fe40000410000 */
[C---:B------:R-:W-:Y:S04]  /*c310*/  HMMA.16816.F32 R8, R108.reuse, R14, R8 ;  /* 0x0000000e6c08723c */ /* 0x040fe80000001808 */
[----:B------:R-:W-:Y:S01]  /*c320*/  MUFU.EX2 R180, R180 ;  /* 0x000000b400b47308 */ /* 0x000fe20000000800 */
[C---:B------:R-:W-:Y:S01]  /*c330*/  FMUL.FTZ R14, R101.reuse, R90 ;  /* 0x0000005a650e7220 */ /* 0x040fe20000410000 */
[C---:B------:R-:W-:Y:S08]  /*c340*/  FMUL.FTZ R15, R101.reuse, R91 ;  /* 0x0000005b650f7220 */ /* 0x040ff00000410000 */
[----:B------:R-:W-:Y:S01]  /*c350*/  MUFU.EX2 R121, R121 ;  /* 0x0000007900797308 */ /* 0x000fe20000000800 */
[C---:B---3--:R-:W-:Y:S03]  /*c360*/  HMMA.16816.F32 R12, R108.reuse, R20, R12 ;  /* 0x000000146c0c723c */ /* 0x048fe6000000180c */
        /* <DEDUP_REMOVED lines=168> */
.L_x_10121:
        /* <DEDUP_REMOVED lines=10> */
.L_x_10144:
        /* <DEDUP_REMOVED lines=194> */
.L_x_10131:
[----:B------:R-:W-:Y:S05]  /*dab0*/  BSYNC.RECONVERGENT B0 ;  /* 0x0000000000007941 */ /* 0x000fea0003800200 */
.L_x_10130:
        /* <DEDUP_REMOVED lines=24> */
.L_x_10133:
[----:B------:R-:W-:Y:S05]  /*dc40*/  BSYNC.RECONVERGENT B0 ;  /* 0x0000000000007941 */ /* 0x000fea0003800200 */
.L_x_10132:
        /* <DEDUP_REMOVED lines=36> */
.L_x_10135:
[----:B------:R-:W-:Y:S05]  /*de90*/  BSYNC.RECONVERGENT B0 ;  /* 0x0000000000007941 */ /* 0x000fea0003800200 */
.L_x_10134:
        /* <DEDUP_REMOVED lines=16> */
.L_x_10137:
[----:B------:R-:W-:Y:S05]  /*dfa0*/  BSYNC.RECONVERGENT B0 ;  /* 0x0000000000007941 */ /* 0x000fea0003800200 */
.L_x_10136:
        /* <DEDUP_REMOVED lines=16> */
.L_x_10139:
[----:B------:R-:W-:Y:S05]  /*e0b0*/  BSYNC.RECONVERGENT B0 ;  /* 0x0000000000007941 */ /* 0x000fea0003800200 */
.L_x_10138:
[----:B------:R-:W-:-:S04]  /*e0c0*/  MOV R157, 0x0 ;  /* 0x00000000009d7802 */ /* 0x000fc80000000f00 */
[----:B-12345:R-:W-:Y:S05]  /*e0d0*/  @P0 RET.REL.NODEC R156 `(_ZN5flash24flash_fwd_splitkv_kernelI23Flash_fwd_kernel_traitsILi128ELi64ELi64ELi4ELb0ELb0EN7cutlass6half_tE19Flash_kernel_traitsILi128ELi64ELi64ELi4ES3_EELb0ELb1ELb0ELb0ELb0ELb1ELb0ELb0EEEvNS_16Flash_fwd_paramsE) ;  /* 0xffffff1c9cc80950 */ /* 0x03efea0003c3ffff */
        /* <DEDUP_REMOVED lines=14> */
[----:B-1----:R-:W-:Y:S05]  /*e1c0*/  @P0 RET.REL.NODEC R156 `(_ZN5flash24flash_fwd_splitkv_kernelI23Flash_fwd_kernel_traitsILi128ELi64ELi64ELi4ELb0ELb0EN7cutlass6half_tE19Flash_kernel_traitsILi128ELi64ELi64ELi4ES3_EELb0ELb1ELb0ELb0ELb0ELb1ELb0ELb0EEEvNS_16Flash_fwd_paramsE) ;  /* 0xffffff1c9c8c0950 */ /* 0x002fea0003c3ffff */
[----:B------:R-:W-:Y:S01]  /*e1d0*/  MOV R157, 0x0 ;  /* 0x00000000009d7802 */ /* 0x000fe20000000f00 */
[----:B------:R1:W-:Y:S03]  /*e1e0*/  ST.E.128 desc[UR4][R6.64+0x80], R32 ;  /* 0x0000802006007985 */ /* 0x0003e6000c101d04 */
[----:B-1----:R-:W-:Y:S05]  /*e1f0*/  RET.REL.NODEC R156 `(_ZN5flash24flash_fwd_splitkv_kernelI23Flash_fwd_kernel_traitsILi128ELi64ELi64ELi4ELb0ELb0EN7cutlass6half_tE19Flash_kernel_traitsILi128ELi64ELi64ELi4ES3_EELb0ELb1ELb0ELb0ELb0ELb1ELb0ELb0EEEvNS_16Flash_fwd_paramsE) ;  /* 0xffffff1c9c807950 */ /* 0x002fea0003c3ffff */
.L_x_10129:
[----:B------:R-:W-:Y:S01]  /*e200*/  MOV R5, 0x2 ;  /* 0x0000000200057802 */ /* 0x000fe20000000f00 */
[----:B------:R-:W-:Y:S01]  /*e210*/  IMAD.MOV.U32 R4, RZ, RZ, 0x1f ;  /* 0x0000001fff047424 */ /* 0x000fe200078e00ff */
[----:B------:R-:W-:-:S07]  /*e220*/  MOV R6, 0xffffffff ;  /* 0xffffffff00067802 */ /* 0x000fce0000000f00 */
[----:B-1---5:R-:W-:Y:S05]  /*e230*/  WARPSYNC.COLLECTIVE R6, `(.L_x_10140) ;  /* 0x0000000006087348 */ /* 0x022fea0003c00000 */
[----:B------:R2:W3:Y:S02]  /*e240*/  SHFL.BFLY P0, R11, R175, R5, R4 ;  /* 0x0c000005af0b7389 */ /* 0x0004e40000000004 */
[----:B-123-5:R-:W-:Y:S05]  /*e250*/  ENDCOLLECTIVE ;  /* 0x000000000000791b */ /* 0x02efea0003800000 */
.L_x_10140:
[----:B------:R-:W-:Y:S02]  /*e260*/  IMAD.MOV.U32 R8, RZ, RZ, R11 ;  /* 0x000000ffff087224 */ /* 0x000fe400078e000b */
[----:B------:R-:W-:Y:S02]  /*e270*/  IMAD.MOV.U32 R5, RZ, RZ, 0x1 ;  /* 0x00000001ff057424 */ /* 0x000fe400078e00ff */
[----:B------:R-:W-:-:S05]  /*e280*/  FADD.FTZ R9, R8, R175 ;  /* 0x000000af08097221 */ /* 0x000fca0000010000 */
[----:B------:R-:W-:-:S07]  /*e290*/  MOV R175, R9 ;  /* 0x0000000900af7202 */ /* 0x000fce0000000f00 */
[----:B------:R-:W-:Y:S05]  /*e2a0*/  WARPSYNC.COLLECTIVE R6, `(.L_x_10141) ;  /* 0x0000000006087348 */ /* 0x000fea0003c00000 */
[----:B------:R1:W2:Y:S02]  /*e2b0*/  SHFL.BFLY P0, R11, R175, R5, R4 ;  /* 0x0c000005af0b7389 */ /* 0x0002a40000000004 */
[----:B-12---:R-:W-:Y:S05]  /*e2c0*/  ENDCOLLECTIVE ;  /* 0x000000000000791b */ /* 0x006fea0003800000 */
.L_x_10141:
[----:B------:R-:W-:Y:S01]  /*e2d0*/  MOV R175, R174 ;  /* 0x000000ae00af7202 */ /* 0x000fe20000000f00 */
[----:B------:R-:W-:Y:S01]  /*e2e0*/  IMAD.MOV.U32 R5, RZ, RZ, 0x2 ;  /* 0x00000002ff057424 */ /* 0x000fe200078e00ff */
[----:B------:R-:W-:-:S07]  /*e2f0*/  MOV R8, R11 ;  /* 0x0000000b00087202 */ /* 0x000fce0000000f00 */
[----:B------:R-:W-:Y:S05]  /*e300*/  WARPSYNC.COLLECTIVE R6, `(.L_x_10142) ;  /* 0x0000000006087348 */ /* 0x000fea0003c00000 */
[----:B------:R1:W2:Y:S02]  /*e310*/  SHFL.BFLY P0, R11, R175, R5, R4 ;  /* 0x0c000005af0b7389 */ /* 0x0002a40000000004 */
[----:B-12---:R-:W-:Y:S05]  /*e320*/  ENDCOLLECTIVE ;  /* 0x000000000000791b */ /* 0x006fea0003800000 */
.L_x_10142:
[----:B------:R-:W-:Y:S01]  /*e330*/  FADD.FTZ R8, R9, R8 ;  /* 0x0000000809087221 */ /* 0x000fe20000010000 */
[----:B------:R-:W-:Y:S01]  /*e340*/  FADD.FTZ R10, R11, R174 ;  /* 0x000000ae0b0a7221 */ /* 0x000fe20000010000 */
[----:B------:R-:W-:-:S04]  /*e350*/  MOV R5, 0x1 ;  /* 0x0000000100057802 */ /* 0x000fc80000000f00 */
[----:B------:R-:W-:-:S07]  /*e360*/  MOV R175, R10 ;  /* 0x0000000a00af7202 */ /* 0x000fce0000000f00 */
[----:B------:R-:W-:Y:S05]  /*e370*/  WARPSYNC.COLLECTIVE R6, `(.L_x_10143) ;  /* 0x0000000006087348 */ /* 0x000fea0003c00000 */
[----:B------:R1:W2:Y:S02]  /*e380*/  SHFL.BFLY P0, R11, R175, R5, R4 ;  /* 0x0c000005af0b7389 */ /* 0x0002a40000000004 */
[----:B-12---:R-:W-:Y:S05]  /*e390*/  ENDCOLLECTIVE ;  /* 0x000000000000791b */ /* 0x006fea0003800000 */
.L_x_10143:
[----:B------:R-:W-:Y:S05]  /*e3a0*/  BRA `(.L_x_10144) ;  /* 0xffffffe800b87947 */ /* 0x000fea000383ffff */
.L_x_10145:
        /* <DEDUP_REMOVED lines=13> */
.L_x_14973:


//--------------------- .text._ZN5flash24flash_fwd_splitkv_kernelI23Flash_fwd_kernel_traitsILi128ELi64ELi64ELi4ELb0ELb0EN7cutlass6half_tE19Flash_kernel_traitsILi128ELi64ELi64ELi4ES3_EELb0ELb1ELb0ELb0ELb0ELb0ELb0ELb1EEEvNS_16Flash_fwd_paramsE --------------------------
	.section	.text._ZN5flash24flash_fwd_splitkv_kernelI23Flash_fwd_kernel_traitsILi128ELi64ELi64ELi4ELb0ELb0EN7cutlass6half_tE19Flash_kernel_traitsILi128ELi64ELi64ELi4ES3_EELb0ELb1ELb0ELb0ELb0ELb0ELb0ELb1EEEvNS_16Flash_fwd_paramsE,"ax",@progbits
	.align	128
        .global         _ZN5flash24flash_fwd_splitkv_kernelI23Flash_fwd_kernel_traitsILi128ELi64ELi64ELi4ELb0ELb0EN7cutlass6half_tE19Flash_kernel_traitsILi128ELi64ELi64ELi4ES3_EELb0ELb1ELb0ELb0ELb0ELb0ELb0ELb1EEEvNS_16Flash_fwd_paramsE
        .type           _ZN5flash24flash_fwd_splitkv_kernelI23Flash_fwd_kernel_traitsILi128ELi64ELi64ELi4ELb0ELb0EN7cutlass6half_tE19Flash_kernel_traitsILi128ELi64ELi64ELi4ES3_EELb0ELb1ELb0ELb0ELb0ELb0ELb0ELb1EEEvNS_16Flash_fwd_paramsE,@function
        .size           _ZN5flash24flash_fwd_splitkv_kernelI23Flash_fwd_kernel_traitsILi128ELi64ELi64ELi4ELb0ELb0EN7cutlass6half_tE19Flash_kernel_traitsILi128ELi64ELi64ELi4ES3_EELb0ELb1ELb0ELb0ELb0ELb0ELb0ELb1EEEvNS_16Flash_fwd_paramsE,(.L_x_14974 - _ZN5flash24flash_fwd_splitkv_kernelI23Flash_fwd_kernel_traitsILi128ELi64ELi64ELi4ELb0ELb0EN7cutlass6half_tE19Flash_kernel_traitsILi128ELi64ELi64ELi4ES3_EELb0ELb1ELb0ELb0ELb0ELb0ELb0ELb1EEEvNS_16Flash_fwd_paramsE)
        .other          _ZN5flash24flash_fwd_splitkv_kernelI23Flash_fwd_kernel_traitsILi128ELi64ELi64ELi4ELb0ELb0EN7cutlass6half_tE19Flash_kernel_traitsILi128ELi64ELi64ELi4ES3_EELb0ELb1ELb0ELb0ELb0ELb0ELb0ELb1EEEvNS_16Flash_fwd_paramsE,@"STO_CUDA_ENTRY STV_DEFAULT"
_ZN5flash24flash_fwd_splitkv_kernelI23Flash_fwd_kernel_traitsILi128ELi64ELi64ELi4ELb0ELb0EN7cutlass6half_tE19Flash_kernel_traitsILi128ELi64ELi64ELi4ES3_EELb0ELb1ELb0ELb0ELb0ELb0ELb0ELb1EEEvNS_16Flash_fwd_paramsE:
.text._ZN5flash24flash_fwd_splitkv_kernelI23Flash_fwd_kernel_traitsILi128ELi64ELi64ELi4ELb0ELb0EN7cutlass6half_tE19Flash_kernel_traitsILi128ELi64ELi64ELi4ES3_EELb0ELb1ELb0ELb0ELb0ELb0ELb0ELb1EEEvNS_16Flash_fwd_paramsE:
[----:B------:R-:W-:Y:S01]  /*0000*/  LDC R1, c[0x0][0x37c] ;  /* 0x0000df00ff017b82 */ /* 0x000fe20000000800 */
[----:B------:R-:W1:Y:S07]  /*0010*/  S2R R3, SR_CTAID.X ;  /* 0x0000000000037919 */ /* 0x000e6e0000002500 */
[----:B------:R-:W2:Y:S01]  /*0020*/  LDC.64 R102, c[0x0][0x348] ;  /* 0x0000d200ff667b82 */ /* 0x000ea20000000a00 */
[----:B------:R-:W-:Y:S01]  /*0030*/  BSSY.RECONVERGENT B4, `(.L_x_10146) ;  /* 0x0000005000047945 */ /* 0x000fe20003800200 */
[----:B------:R-:W-:Y:S01]  /*0040*/  MOV R158, 0x80 ;  /* 0x00000080009e7802 */ /* 0x000fe20000000f00 */
[----:B------:R-:W3:Y:S01]  /*0050*/  S2R R161, SR_CTAID.Y ;  /* 0x0000000000a17919 */ /* 0x000ee20000002600 */
[----:B------:R-:W4:Y:S05]  /*0060*/  S2R R160, SR_CTAID.Z ;  /* 0x0000000000a07919 */ /* 0x000f2a0000002700 */
[----:B-1234-:R-:W-:Y:S05]  /*0070*/  CALL.REL.NOINC `($_ZN5flash24flash_fwd_splitkv_kernelI23Flash_fwd_kernel_traitsILi128ELi64ELi64ELi4ELb0ELb0EN7cutlass6half_tE19Flash_kernel_traitsILi128ELi64ELi64ELi4ES3_EELb0ELb1ELb0ELb0ELb0ELb0ELb0ELb1EEEvNS_16Flash_fwd_paramsE$_ZN5flash30compute_attn_1rowblock_splitkvI23Flash_fwd_kernel_traitsILi128ELi64ELi64ELi4ELb0ELb0EN7cutlass6half_tE19Flash_kernel_traitsILi128ELi64ELi64ELi4ES3_EELb0ELb1ELb0ELb0ELb0ELb0ELb0ELb1ENS_16Flash_fwd_paramsEEEvRKT8_iiiii) ;  /* 0x0000000000087944 */ /* 0x01efea0003c00000 */
[----:B------:R-:W-:Y:S05]  /*0080*/  BSYNC.RECONVERGENT B4 ;  /* 0x0000000000047941 */ /* 0x000fea0003800200 */
.L_x_10146:
[----:B------:R-:W-:Y:S05]  /*0090*/  EXIT ;  /* 0x000000000000794d */ /* 0x000fea0003800000 */
        .type           $_ZN5flash24flash_fwd_splitkv_kernelI23Flash_fwd_kernel_traitsILi128ELi64ELi64ELi4ELb0ELb0EN7cutlass6half_tE19Flash_kernel_traitsILi128ELi64ELi64ELi4ES3_EELb0ELb1ELb0ELb0ELb0ELb0ELb0ELb1EEEvNS_16Flash_fwd_paramsE$_ZN5flash30compute_attn_1rowblock_splitkvI23Flash_fwd_kernel_traitsILi128ELi64ELi64ELi4ELb0ELb0EN7cutlass6half_tE19Flash_kernel_traitsILi128ELi64ELi64ELi4ES3_EELb0ELb1ELb0ELb0ELb0ELb0ELb0ELb1ENS_16Flash_fwd_paramsEEEvRKT8_iiiii,@function
        .size           $_ZN5flash24flash_fwd_splitkv_kernelI23Flash_fwd_kernel_traitsILi128ELi64ELi64ELi4ELb0ELb0EN7cutlass6half_tE19Flash_kernel_traitsILi128ELi64ELi64ELi4ES3_EELb0ELb1ELb0ELb0ELb0ELb0ELb0ELb1EEEvNS_16Flash_fwd_paramsE$_ZN5flash30compute_attn_1rowblock_splitkvI23Flash_fwd_kernel_traitsILi128ELi64ELi64ELi4ELb0ELb0EN7cutlass6half_tE19Flash_kernel_traitsILi128ELi64ELi64ELi4ES3_EELb0ELb1ELb0ELb0ELb0ELb0ELb0ELb1ENS_16Flash_fwd_paramsEEEvRKT8_iiiii,(.L_x_14974 - $_ZN5flash24flash_fwd_splitkv_kernelI23Flash_fwd_kernel_traitsILi128ELi64ELi64ELi4ELb0ELb0EN7cutlass6half_tE19Flash_kernel_traitsILi128ELi64ELi64ELi4ES3_EELb0ELb1ELb0ELb0ELb0ELb0ELb0ELb1EEEvNS_16Flash_fwd_paramsE$_ZN5flash30compute_attn_1rowblock_splitkvI23Flash_fwd_kernel_traitsILi128ELi64ELi64ELi4ELb0ELb0EN7cutlass6half_tE19Flash_kernel_traitsILi128ELi64ELi64ELi4ES3_EELb0ELb1ELb0ELb0ELb0ELb0ELb0ELb1ENS_16Flash_fwd_paramsEEEvRKT8_iiiii)
$_ZN5flash24flash_fwd_splitkv_kernelI23Flash_fwd_kernel_traitsILi128ELi64ELi64ELi4ELb0ELb0EN7cutlass6half_tE19Flash_kernel_traitsILi128ELi64ELi64ELi4ES3_EELb0ELb1ELb0ELb0ELb0ELb0ELb0ELb1EEEvNS_16Flash_fwd_paramsE$_ZN5flash30compute_attn_1rowblock_splitkvI23Flash_fwd_kernel_traitsILi128ELi64ELi64ELi4ELb0ELb0EN7cutlass6half_tE19Flash_kernel_traitsILi128ELi64ELi64ELi4ES3_EELb0ELb1ELb0ELb0ELb0ELb0ELb0ELb1ENS_16Flash_fwd_paramsEEEvRKT8_iiiii:
        /* <DEDUP_REMOVED lines=39> */
.L_x_10148:
[----:B------:R-:W-:Y:S05]  /*0310*/  BSYNC.RECONVERGENT B0 ;  /* 0x0000000000007941 */ /* 0x000fea0003800200 */
.L_x_10147:
[----:B------:R-:W-:Y:S04]  /*0320*/  BSSY.RECONVERGENT B0, `(.L_x_10149) ;  /* 0x0000007000007945 */ /* 0x000fe80003800200 */
[----:B------:R-:W-:Y:S05]  /*0330*/  @!P3 BRA `(.L_x_10150) ;  /* 0x000000000014b947 */ /* 0x000fea0003800000 */
[----:B-----5:R-:W2:Y:S02]  /*0340*/  LD.E.U8 R0, desc[UR4][R102.64+0x1b2] ;  /* 0x0001b20466007980 */ /* 0x020ea4000c101100 */
[----:B--2---:R-:W-:-:S13]  /*0350*/  ISETP.NE.AND P1, PT, R0, RZ, PT ;  /* 0x000000ff0000720c */ /* 0x004fda0003f25270 */
[----:B------:R-:W2:Y:S02]  /*0360*/  @P1 LD.E R9, desc[UR4][R14.64+0x4] ;  /* 0x000004040e091980 */ /* 0x000ea4000c101900 */
[----:B--2---:R-:W-:-:S06]  /*0370*/  @P1 IADD3 R0, PT, PT, R9, -R12, RZ ;  /* 0x8000000c09001210 */ /* 0x004fcc0007ffe0ff */
[----:B------:R2:W5:Y:S02]  /*0380*/  @!P1 LD.E R0, desc[UR4][R14.64] ;  /* 0x000000040e009980 */ /* 0x000564000c101900 */
.L_x_10150:
[----:B------:R-:W-:Y:S05]  /*0390*/  BSYNC.RECONVERGENT B0 ;  /* 0x0000000000007941 */ /* 0x000fea0003800200 */
.L_x_10149:
[----:B------:R-:W-:Y:S01]  /*03a0*/  BSSY.RECONVERGENT B1, `(.L_x_10151) ;  /* 0x0000012000017945 */ /* 0x000fe20003800200 */
[----:B-----5:R-:W-:Y:S02]  /*03b0*/  @P5 IADD3 R164, PT, PT, -R166, R5, RZ ;  /* 0x00000005a6a45210 */ /* 0x020fe40007ffe1ff */
[----:B------:R-:W-:Y:S01]  /*03c0*/  IADD3 R71, PT, PT, R0, -R11, RZ ;  /* 0x8000000b00477210 */ /* 0x000fe20007ffe0ff */
[----:B------:R-:W-:Y:S06]  /*03d0*/  @!P0 BRA `(.L_x_10152) ;  /* 0x0000000000148947 */ /* 0x000fec0003800000 */
[----:B------:R-:W-:-:S05]  /*03e0*/  IADD3 R4, P0, PT, R6, R88, RZ ;  /* 0x0000005806047210 */ /* 0x000fca0007f1e0ff */
[----:B------:R-:W-:-:S05]  /*03f0*/  IMAD.X R5, R7, 0x1, R87, P0 ;  /* 0x0000000107057824 */ /* 0x000fca00000e0657 */
[----:B------:R-:W3:Y:S02]  /*0400*/  LD.E R0, desc[UR4][R4.64] ;  /* 0x0000000404007980 */ /* 0x000ee4000c101900 */
[----:B---3--:R-:W-:Y:S01]  /*0410*/  IADD3 R59, PT, PT, R0, -R11, RZ ;  /* 0x8000000b003b7210 */ /* 0x008fe20007ffe0ff */
[----:B------:R-:W-:Y:S05]  /*0420*/  BRA `(.L_x_10153) ;  /* 0x0000000000247947 */ /* 0x000fea0003800000 */
.L_x_10152:
[----:B------:R-:W3:Y:S01]  /*0430*/  LD.E.64 R4, desc[UR4][R102.64+0x108] ;  /* 0x0001080466047980 */ /* 0x000ee2000c101b00 */
[----:B------:R-:W-:Y:S01]  /*0440*/  BSSY.RECONVERGENT B0, `(.L_x_10154) ;  /* 0x0000006000007945 */ /* 0x000fe20003800200 */
[----:B------:R-:W-:Y:S01]  /*0450*/  IMAD.MOV.U32 R0, RZ, RZ, RZ ;  /* 0x000000ffff007224 */ /* 0x000fe200078e00ff */
[----:B---3--:R-:W-:-:S04]  /*0460*/  ISETP.NE.U32.AND P0, PT, R4, RZ, PT ;  /* 0x000000ff0400720c */ /* 0x008fc80003f05070 */
[----:B------:R-:W-:-:S13]  /*0470*/  ISETP.NE.AND.EX P0, PT, R5, RZ, PT, P0 ;  /* 0x000000ff0500720c */ /* 0x000fda0003f05300 */
[----:B------:R-:W-:Y:S05]  /*0480*/  @!P0 BRA `(.L_x_10155) ;  /* 0x0000000000048947 */ /* 0x000fea0003800000 */
[----:B------:R3:W5:Y:S02]  /*0490*/  LD.E R0, desc[UR4][R102.64+0xbc] ;  /* 0x0000bc0466007980 */ /* 0x000764000c101900 */
.L_x_10155:
[----:B------:R-:W-:Y:S05]  /*04a0*/  BSYNC.RECONVERGENT B0 ;  /* 0x0000000000007941 */ /* 0x000fea0003800200 */
.L_x_10154:
[----:B-----5:R-:W-:Y:S02]  /*04b0*/  IADD3 R59, PT, PT, R71, R0, RZ ;  /* 0x00000000473b7210 */ /* 0x020fe40007ffe0ff */
.L_x_10153:
[----:B------:R-:W-:Y:S05]  /*04c0*/  BSYNC.RECONVERGENT B1 ;  /* 0x0000000000017941 */ /* 0x000fea0003800200 */
.L_x_10151:
[----:B------:R-:W-:Y:S01]  /*04d0*/  IMAD.SHL.U32 R162, R3, 0x40, RZ ;  /* 0x0000004003a27824 */ /* 0x000fe200078e00ff */
[----:B------:R-:W-:Y:S01]  /*04e0*/  MOV R4, R158 ;  /* 0x0000009e00047202 */ /* 0x000fe20000000f00 */
[----:B------:R-:W-:-:S03]  /*04f0*/  IMAD.MOV.U32 R5, RZ, RZ, 0x0 ;  /* 0x00000000ff057424 */ /* 0x000fc600078e00ff */
[----:B------:R-:W-:-:S13]  /*0500*/  ISETP.GT.AND P0, PT, R164, R162, PT ;  /* 0x000000a2a400720c */ /* 0x000fda0003f04270 */
[----:B-123--:R-:W-:Y:S05]  /*0510*/  @!P0 RET.REL.NODEC R4 `(_ZN5flash24flash_fwd_splitkv_kernelI23Flash_fwd_kernel_traitsILi128ELi64ELi64ELi4ELb0ELb0EN7cutlass6half_tE19Flash_kernel_traitsILi128ELi64ELi64ELi4ES3_EELb0ELb1ELb0ELb0ELb0ELb0ELb0ELb1EEEvNS_16Flash_fwd_paramsE) ;  /* 0xfffffff804b88950 */ /* 0x00efea0003c3ffff */
[----:B------:R-:W2:Y:S04]  /*0520*/  LD.E R9, desc[UR4][R102.64+0x184] ;  /* 0x0001840466097980 */ /* 0x000ea8000c101900 */
[----:B------:R-:W3:Y:S04]  /*0530*/  LD.E R13, desc[UR4][R102.64+0xb8] ;  /* 0x0000b804660d7980 */ /* 0x000ee8000c101900 */
[----:B------:R-:W4:Y:S01]  /*0540*/  LD.E R0, desc[UR4][R102.64+0x188] ;  /* 0x0001880466007980 */ /* 0x000f22000c101900 */
[----:B------:R-:W-:-:S05]  /*0550*/  VIADD R7, R59, 0x3f ;  /* 0x0000003f3b077836 */ /* 0x000fca0000000000 */
[----:B------:R-:W-:Y:S02]  /*0560*/  IADD3 R5, PT, PT, R7, R162, -R164 ;  /* 0x000000a207057210 */ /* 0x000fe40007ffe8a4 */
[----:B------:R-:W-:-:S04]  /*0570*/  SHF.R.S32.HI R2, RZ, 0x1f, R7 ;  /* 0x0000001fff027819 */ /* 0x000fc80000011407 */
[----:B------:R-:W-:-:S04]  /*0580*/  LEA.HI R2, R2, R7, RZ, 0x6 ;  /* 0x0000000702027211 */ /* 0x000fc800078f30ff */
[----:B------:R-:W-:Y:S01]  /*0590*/  SHF.R.S32.HI R2, RZ, 0x6, R2 ;  /* 0x00000006ff027819 */ /* 0x000fe20000011402 */
[----:B--2---:R-:W-:Y:S02]  /*05a0*/  IMAD.IADD R9, R9, 0x1, R164 ;  /* 0x0000000109097824 */ /* 0x004fe400078e02a4 */
[----:B---3--:R-:W-:-:S03]  /*05b0*/  VIADD R13, R13, 0x3f ;  /* 0x0000003f0d0d7836 */ /* 0x008fc60000000000 */
[----:B------:R-:W-:Y:S02]  /*05c0*/  IADD3 R9, PT, PT, -R9, R162, R59 ;  /* 0x000000a209097210 */ /* 0x000fe40007ffe13b */
[----:B----4-:R-:W-:Y:S02]  /*05d0*/  IADD3 R5, PT, PT, R5, 0x40, R0 ;  /* 0x0000004005057810 */ /* 0x010fe40007ffe000 */
        /* <DEDUP_REMOVED lines=12> */
[----:B------:R-:W-:Y:S05]  /*06a0*/  @!P0 BRA `(.L_x_10156) ;  /* 0x0000000400ec8947 */ /* 0x000fea0003800000 */
        /* <DEDUP_REMOVED lines=48> */
.L_x_10158:
[----:B------:R-:W-:Y:S05]  /*09b0*/  BSYNC.RECONVERGENT B0 ;  /* 0x0000000000007941 */ /* 0x000fea0003800200 */
.L_x_10157:
        /* <DEDUP_REMOVED lines=17> */
.L_x_10160:
[----:B------:R-:W-:Y:S05]  /*0ad0*/  BSYNC.RECONVERGENT B0 ;  /* 0x0000000000007941 */ /* 0x000fea0003800200 */
.L_x_10159:
        /* <DEDUP_REMOVED lines=20> */
.L_x_10162:
[----:B------:R-:W-:Y:S05]  /*0c20*/  BSYNC.RECONVERGENT B0 ;  /* 0x0000000000007941 */ /* 0x000fea0003800200 */
.L_x_10161:
[CC--:B------:R-:W-:Y:S01]  /*0c30*/  ISETP.GE.AND P1, PT, R17.reuse, R164.reuse, PT ;  /* 0x000000a41100720c */ /* 0x0c0fe20003f26270 */
[----:B------:R-:W-:Y:S01]  /*0c40*/  BSSY.RECONVERGENT B0, `(.L_x_10163) ;  /* 0x0000018000007945 */ /* 0x000fe20003800200 */
[C---:B---3--:R-:W-:Y:S01]  /*0c50*/  IADD3 R3, P0, PT, R162.reuse, R159, RZ ;  /* 0x0000009fa2037210 */ /* 0x048fe20007f1e0ff */
[----:B------:R-:W-:Y:S01]  /*0c60*/  @!P3 IMAD.MOV.U32 R2, RZ, RZ, 0x7f800000 ;  /* 0x7f800000ff02b424 */ /* 0x000fe200078e00ff */
[----:B------:R-:W-:Y:S02]  /*0c70*/  ISETP.GE.OR P6, PT, R17, R164, P6 ;  /* 0x000000a41100720c */ /* 0x000fe400037c6670 */
[----:B------:R-:W-:Y:S02]  /*0c80*/  LEA.HI.X.SX32 R162, R162, RZ, 0x1, P0 ;  /* 0x000000ffa2a27211 */ /* 0x000fe400000f0eff */
[----:B--2---:R-:W-:Y:S01]  /*0c90*/  LEA R8, P0, R3, R4, 0x2 ;  /* 0x0000000403087211 */ /* 0x004fe200078010ff */
        /* <DEDUP_REMOVED lines=18> */
.L_x_10164:
[----:B------:R-:W-:Y:S05]  /*0dc0*/  BSYNC.RECONVERGENT B0 ;  /* 0x0000000000007941 */ /* 0x000fea0003800200 */
.L_x_10163:
[----:B------:R-:W-:Y:S01]  /*0dd0*/  MOV R159, 0x0 ;  /* 0x00000000009f7802 */ /* 0x000fe20000000f00 */
[----:B------:R-:W-:Y:S04]  /*0de0*/  @!P5 ST.E desc[UR4][R8.64], R4 ;  /* 0x000000040800d985 */ /* 0x000fe8000c101904 */
[----:B------:R-:W-:Y:S04]  /*0df0*/  @!P4 ST.E desc[UR4][R8.64+0x40], R3 ;  /* 0x000040030800c985 */ /* 0x000fe8000c101904 */
[----:B------:R1:W-:Y:S02]  /*0e00*/  @!P3 ST.E desc[UR4][R8.64+0x80], R2 ;  /* 0x000080020800b985 */ /* 0x0003e4000c101904 */
[----:B-12---:R-:W-:Y:S05]  /*0e10*/  @P6 RET.REL.NODEC R158 `(_ZN5flash24flash_fwd_splitkv_kernelI23Flash_fwd_kernel_traitsILi128ELi64ELi64ELi4ELb0ELb0EN7cutlass6half_tE19Flash_kernel_traitsILi128ELi64ELi64ELi4ES3_EELb0ELb1ELb0ELb0ELb0ELb0ELb0ELb1EEEvNS_16Flash_fwd_paramsE) ;  /* 0xfffffff09e786950 */ /* 0x006fea0003c3ffff */
[----:B------:R-:W-:Y:S02]  /*0e20*/  MOV R3, 0x7f800000 ;  /* 0x7f80000000037802 */ /* 0x000fe40000000f00 */
[----:B------:R-:W-:-:S03]  /*0e30*/  MOV R159, 0x0 ;  /* 0x00000000009f7802 */ /* 0x000fc60000000f00 */
[----:B------:R1:W-:Y:S02]  /*0e40*/  ST.E desc[UR4][R8.64+0xc0], R3 ;  /* 0x0000c00308007985 */ /* 0x0003e4000c101904 */
[----:B-1----:R-:W-:Y:S05]  /*0e50*/  RET.REL.NODEC R158 `(_ZN5flash24flash_fwd_splitkv_kernelI23Flash_fwd_kernel_traitsILi128ELi64ELi64ELi4ELb0ELb0EN7cutlass6half_tE19Flash_kernel_traitsILi128ELi64ELi64ELi4ES3_EELb0ELb1ELb0ELb0ELb0ELb0ELb0ELb1EEEvNS_16Flash_fwd_paramsE) ;  /* 0xfffffff09e687950 */ /* 0x002fea0003c3ffff */
.L_x_10156:
        /* <DEDUP_REMOVED lines=103> */
.L_x_10166:
        /* <DEDUP_REMOVED lines=9> */
[----:B------:R-:W-:-:S02]  /*1560*/  CS2R R168, SRZ ;  /* 0x0000000000a87805 */ /* 0x000fc4000001ff00 */
[----:B--2---:R-:W-:-:S04]  /*1570*/  IABS R2, R5 ;  /* 0x0000000500027213 */ /* 0x004fc80000000000 */
[----:B------:R-:W2:Y:S08]  /*1580*/  I2F.RP R6, R2 ;  /* 0x0000000200067306 */ /* 0x000eb00000209400 */
[----:B--2---:R-:W2:Y:S02]  /*1590*/  MUFU.RCP R4, R6 ;  /* 0x0000000600047308 */ /* 0x004ea40000001000 */
[----:B--2---:R-:W-:-:S06]  /*15a0*/  IADD3 R4, PT, PT, R4, 0xffffffe, RZ ;  /* 0x0ffffffe04047810 */ /* 0x004fcc0007ffe0ff */
[----:B------:R-:W2:Y:S01]  /*15b0*/  F2I.FTZ.U32.TRUNC.NTZ R21, R4 ;  /* 0x0000000400157305 */ /* 0x000ea2000021f000 */
[----:B------:R-:W-:Y:S02]  /*15c0*/  IABS R7, R5 ;  /* 0x0000000500077213 */ /* 0x000fe40000000000 */
        /* <DEDUP_REMOVED lines=9> */
[----:B------:R-:W-:Y:S02]  /*1660*/  @!P2 SHF.R.S32.HI R0, RZ, 0x1f, R11 ;  /* 0x0000001fff00a819 */ /* 0x000fe4000001140b */
[----:B-----5:R-:W-:Y:S01]  /*1670*/  @!P2 SHF.R.S32.HI R4, RZ, 0x1f, R10 ;  /* 0x0000001fff04a819 */ /* 0x020fe2000001140a */
[----:B------:R-:W-:-:S04]  /*1680*/  @!P2 IMAD.WIDE.U32 R20, R148, R11, RZ ;  /* 0x0000000b9414a225 */ /* 0x000fc800078e00ff */
[----:B------:R-:W-:Y:S02]  /*1690*/  @!P2 IMAD R0, R0, R148, R9 ;  /* 0x000000940000a224 */ /* 0x000fe400078e0209 */
[----:B----4-:R-:W-:Y:S02]  /*16a0*/  @!P2 IMAD R9, R19, R10, RZ ;  /* 0x0000000a1309a224 */ /* 0x010fe400078e02ff */
[----:B------:R-:W-:Y:S02]  /*16b0*/  @!P0 IMAD.IADD R7, R7, 0x1, -R2 ;  /* 0x0000000107078824 */ /* 0x000fe400078e0a02 */
[----:B------:R-:W-:Y:S01]  /*16c0*/  @!P2 IMAD R9, R18, R4, R9 ;  /* 0x000000041209a224 */ /* 0x000fe200078e0209 */
[----:B------:R-:W-:Y:S01]  /*16d0*/  LOP3.LUT R4, R160, R5, RZ, 0x3c, !PT ;  /* 0x00000005a0047212 */ /* 0x000fe200078e3cff */
[----:B------:R-:W-:Y:S01]  /*16e0*/  @!P2 IMAD.IADD R21, R21, 0x1, R0 ;  /* 0x000000011515a824 */ /* 0x000fe200078e0200 */
[----:B------:R-:W-:Y:S02]  /*16f0*/  ISETP.GE.U32.AND P3, PT, R7, R2, PT ;  /* 0x000000020700720c */ /* 0x000fe40003f66070 */
[----:B------:R-:W-:Y:S01]  /*1700*/  @P2 IADD3 R0, PT, PT, R11, R12, RZ ;  /* 0x0000000c0b002210 */ /* 0x000fe20007ffe0ff */
[----:B------:R-:W-:Y:S01]  /*1710*/  @!P2 IMAD.WIDE.U32 R20, R18, R10, R20 ;  /* 0x0000000a1214a225 */ /* 0x000fe200078e0014 */
[----:B------:R-:W-:-:S02]  /*1720*/  ISETP.GE.AND P1, PT, R4, RZ, PT ;  /* 0x000000ff0400720c */ /* 0x000fc40003f26270 */
[----:B------:R-:W-:Y:S01]  /*1730*/  @!P0 IADD3 R6, PT, PT, R6, 0x1, RZ ;  /* 0x0000000106068810 */ /* 0x000fe20007ffe0ff */
[----:B------:R-:W-:Y:S01]  /*1740*/  @P2 IMAD.WIDE.U32 R18, R148, R0, RZ ;  /* 0x0000000094122225 */ /* 0x000fe200078e00ff */
[----:B------:R-:W-:-:S03]  /*1750*/  ISETP.NE.AND P0, PT, R5, RZ, PT ;  /* 0x000000ff0500720c */ /* 0x000fc60003f05270 */
[----:B------:R-:W-:Y:S01]  /*1760*/  @P2 IMAD R2, R149, R0, RZ ;  /* 0x0000000095022224 */ /* 0x000fe200078e02ff */
[----:B------:R-:W-:Y:S02]  /*1770*/  @!P2 IADD3 R9, PT, PT, R21, R9, RZ ;  /* 0x000000091509a210 */ /* 0x000fe40007ffe0ff */
[----:B------:R-:W-:Y:S01]  /*1780*/  @!P2 MOV R8, R20 ;  /* 0x000000140008a202 */ /* 0x000fe20000000f00 */
[----:B------:R-:W-:Y:S01]  /*1790*/  @P2 IMAD.IADD R9, R19, 0x1, R2 ;  /* 0x0000000113092824 */ /* 0x000fe200078e0202 */
[----:B------:R-:W-:Y:S01]  /*17a0*/  LEA R0, R101, 0xffffffc0, 0x6 ;  /* 0xffffffc065007811 */ /* 0x000fe200078e30ff */
[----:B------:R-:W-:Y:S01]  /*17b0*/  @!P2 IMAD R2, R151, R11, RZ ;  /* 0x0000000b9702a224 */ /* 0x000fe200078e02ff */
[----:B------:R-:W-:Y:S01]  /*17c0*/  @P2 MOV R8, R18 ;  /* 0x0000001200082202 */ /* 0x000fe20000000f00 */
[----:B------:R-:W-:Y:S01]  /*17d0*/  @P3 VIADD R6, R6, 0x1 ;  /* 0x0000000106063836 */ /* 0x000fe20000000000 */
[----:B------:R-:W-:Y:S01]  /*17e0*/  @!P2 SHF.R.S32.HI R7, RZ, 0x1f, R11 ;  /* 0x0000001fff07a819 */ /* 0x000fe2000001140b */
[----:B------:R-:W-:-:S02]  /*17f0*/  IMAD R4, R149, R0, RZ ;  /* 0x0000000095047224 */ /* 0x000fc400078e02ff */
        /* <DEDUP_REMOVED lines=8> */
[----:B------:R-:W-:Y:S01]  /*1880*/  @!P2 IMAD R2, R15, R10, RZ ;  /* 0x0000000a0f02a224 */ /* 0x000fe200078e02ff */
        /* <DEDUP_REMOVED lines=16> */
.L_x_10167:
[----:B------:R-:W-:Y:S05]  /*1990*/  BSYNC.RECONVERGENT B0 ;  /* 0x0000000000007941 */ /* 0x000fea0003800200 */
.L_x_10165:
        /* <DEDUP_REMOVED lines=24> */
[----:B------:R-:W-:Y:S02]  /*1b20*/  IMAD.SHL.U32 R60, R159, 0x8, RZ ;  /* 0x000000089f3c7824 */ /* 0x000fe400078e00ff */
[----:B------:R-:W-:-:S06]  /*1b30*/  IMAD.MOV.U32 R7, RZ, RZ, RZ ;  /* 0x000000ffff077224 */ /* 0x000fcc00078e00ff */
[----:B------:R1:W5:Y:S04]  /*1b40*/  @P4 LD.E R7, desc[UR4][R30.64] ;  /* 0x000000041e074980 */ /* 0x000368000c101900 */
[----:B------:R-:W-:-:S05]  /*1b50*/  @!P3 IMAD.IADD R15, R15, 0x1, -R12 ;  /* 0x000000010f0fb824 */ /* 0x000fca00078e0a0c */
[----:B------:R-:W-:Y:S02]  /*1b60*/  ISETP.GE.U32.AND P5, PT, R15, R12, PT ;  /* 0x0000000c0f00720c */ /* 0x000fe40003fa6070 */
[----:B------:R-:W-:Y:S02]  /*1b70*/  LOP3.LUT R15, R160, R5, RZ, 0x3c, !PT ;  /* 0x00000005a00f7212 */ /* 0x000fe400078e3cff */
[----:B------:R-:W-:Y:S01]  /*1b80*/  LOP3.LUT R12, R60, 0x38, RZ, 0xc0, !PT ;  /* 0x000000383c0c7812 */ /* 0x000fe200078ec0ff */
[----:B------:R-:W-:Y:S01]  /*1b90*/  @!P3 VIADD R18, R18, 0x1 ;  /* 0x000000011212b836 */ /* 0x000fe20000000000 */
[----:B------:R-:W-:Y:S02]  /*1ba0*/  ISETP.GE.AND P2, PT, R15, RZ, PT ;  /* 0x000000ff0f00720c */ /* 0x000fe40003f46270 */
[----:B------:R-:W-:Y:S02]  /*1bb0*/  IADD3 R26, P1, PT, R12, R14, RZ ;  /* 0x0000000e0c1a7210 */ /* 0x000fe40007f3e0ff */
[----:B------:R-:W-:Y:S01]  /*1bc0*/  ISETP.NE.AND P4, PT, R5, RZ, PT ;  /* 0x000000ff0500720c */ /* 0x000fe20003f85270 */
[----:B------:R-:W-:Y:S01]  /*1bd0*/  IMAD R14, R13, R150, RZ ;  /* 0x000000960d0e7224 */ /* 0x000fe200078e02ff */
[----:B------:R-:W-:Y:S01]  /*1be0*/  IADD3.X R27, PT, PT, RZ, R6, RZ, P1, !PT ;  /* 0x00000006ff1b7210 */ /* 0x000fe20000ffe4ff */
[----:B------:R-:W-:-:S02]  /*1bf0*/  @P5 VIADD R18, R18, 0x1 ;  /* 0x0000000112125836 */ /* 0x000fc40000000000 */
[C---:B------:R-:W-:Y:S02]  /*1c00*/  IMAD R14, R0.reuse, R151, R14 ;  /* 0x00000097000e7224 */ /* 0x040fe400078e020e */
[----:B------:R-:W-:Y:S02]  /*1c10*/  IMAD.MOV.U32 R6, RZ, RZ, R18 ;  /* 0x000000ffff067224 */ /* 0x000fe400078e0012 */
[----:B------:R-:W-:-:S04]  /*1c20*/  IMAD.WIDE.U32 R26, R0, R150, R26 ;  /* 0x00000096001a7225 */ /* 0x000fc800078e001a */
[----:B------:R-:W-:Y:S01]  /*1c30*/  @!P2 IMAD.MOV R6, RZ, RZ, -R6 ;  /* 0x000000ffff06a224 */ /* 0x000fe200078e0a06 */
[----:B------:R-:W-:Y:S01]  /*1c40*/  @!P4 LOP3.LUT R6, RZ, R5, RZ, 0x33, !PT ;  /* 0x00000005ff06c212 */ /* 0x000fe200078e33ff */
[----:B------:R-:W-:Y:S01]  /*1c50*/  IMAD.IADD R27, R27, 0x1, R14 ;  /* 0x000000011b1b7824 */ /* 0x000fe200078e020e */
[----:B------:R-:W-:-:S03]  /*1c60*/  SHF.R.U32.HI R110, RZ, 0x3, R159 ;  /* 0x00000003ff6e7819 */ /* 0x000fc6000001169f */
[----:B------:R-:W-:Y:S02]  /*1c70*/  IMAD R5, R23, R6, RZ ;  /* 0x0000000617057224 */ /* 0x000fe400078e02ff */
[----:B------:R-:W-:-:S04]  /*1c80*/  IMAD.WIDE.U32 R26, R6, R22, R26 ;  /* 0x00000016061a7225 */ /* 0x000fc800078e001a */
[----:B------:R-:W-:Y:S01]  /*1c90*/  IMAD.MOV.U32 R111, RZ, RZ, RZ ;  /* 0x000000ffff6f7224 */ /* 0x000fe200078e00ff */
[----:B------:R-:W1:Y:S01]  /*1ca0*/  S2UR UR6, SR_CgaCtaId ;  /* 0x00000000000679c3 */ /* 0x000e620000008800 */
[-C--:B------:R-:W-:Y:S01]  /*1cb0*/  IMAD R157, R151, R110.reuse, RZ ;  /* 0x0000006e979d7224 */ /* 0x080fe200078e02ff */
[----:B------:R-:W-:Y:S01]  /*1cc0*/  UMOV UR7, 0x400 ;  /* 0x0000040000077882 */ /* 0x000fe20000000000 */
[----:B------:R-:W-:Y:S02]  /*1cd0*/  IMAD R153, R149, R110, RZ ;  /* 0x0000006e95997224 */ /* 0x000fe400078e02ff */
[C---:B------:R-:W-:Y:S01]  /*1ce0*/  IMAD.SHL.U32 R57, R159.reuse, 0x40, RZ ;  /* 0x000000409f397824 */ /* 0x040fe200078e00ff */
[----:B------:R-:W-:Y:S01]  /*1cf0*/  SHF.L.U32 R96, R159, 0x2, RZ ;  /* 0x000000029f607819 */ /* 0x000fe200000006ff */
[----:B------:R-:W-:Y:S01]  /*1d00*/  VIADD R105, R101, 0xffffffff ;  /* 0xffffffff65697836 */ /* 0x000fe20000000000 */
[----:B------:R-:W-:Y:S01]  /*1d10*/  SHF.R.U32.HI R65, RZ, 0x1, R159 ;  /* 0x00000001ff417819 */ /* 0x000fe2000001169f */
[C---:B------:R-:W-:Y:S01]  /*1d20*/  IMAD.SHL.U32 R63, R148.reuse, 0x10, RZ ;  /* 0x00000010943f7824 */ /* 0x040fe200078e00ff */
[----:B------:R-:W-:Y:S01]  /*1d30*/  LOP3.LUT R66, R57, 0x1c0, RZ, 0xc0, !PT ;  /* 0x000001c039427812 */ /* 0x000fe200078ec0ff */
[----:B------:R-:W-:Y:S01]  /*1d40*/  IMAD.SHL.U32 R58, R105, 0x40, RZ ;  /* 0x00000040693a7824 */ /* 0x000fe200078e00ff */
[----:B------:R-:W-:-:S02]  /*1d50*/  SHF.L.U64.HI R64, R148, 0x4, R149 ;  /* 0x0000000494407819 */ /* 0x000fc40000010295 */
[C---:B------:R-:W-:Y:S01]  /*1d60*/  SHF.L.U64.HI R62, R150.reuse, 0x4, R151 ;  /* 0x00000004963e7819 */ /* 0x040fe20000010297 */
[----:B-1----:R-:W-:Y:S01]  /*1d70*/  ULEA UR6, UR6, UR7, 0x18 ;  /* 0x0000000706067291 */ /* 0x002fe2000f8ec0ff */
[----:B------:R-:W-:Y:S02]  /*1d80*/  SHF.L.U32 R61, R150, 0x4, RZ ;  /* 0x00000004963d7819 */ /* 0x000fe400000006ff */
[----:B------:R-:W-:Y:S02]  /*1d90*/  LOP3.LUT R57, R57, 0x200, RZ, 0xc0, !PT ;  /* 0x0000020039397812 */ /* 0x000fe400078ec0ff */
[----:B------:R-:W-:Y:S02]  /*1da0*/  LOP3.LUT R96, R96, 0x1c, RZ, 0xc0, !PT ;  /* 0x0000001c60607812 */ /* 0x000fe400078ec0ff */
[----:B------:R-:W-:Y:S01]  /*1db0*/  LOP3.LUT R100, R12, 0x40, RZ, 0xfc, !PT ;  /* 0x000000400c647812 */ /* 0x000fe200078efcff */
[----:B--2---:R-:W-:Y:S02]  /*1dc0*/  @P0 IMAD R18, R113, R166, RZ ;  /* 0x000000a671120224 */ /* 0x004fe400078e02ff */
[----:B---3--:R-:W-:-:S02]  /*1dd0*/  @!P0 IMAD R15, R25, R161, RZ ;  /* 0x000000a1190f8224 */ /* 0x008fc400078e02ff */
[----:B------:R-:W-:-:S04]  /*1de0*/  @!P0 IMAD.WIDE.U32 R28, R24, R161, RZ ;  /* 0x000000a1181c8225 */ /* 0x000fc800078e00ff */
[----:B------:R-:W-:Y:S01]  /*1df0*/  @P0 IMAD.WIDE.U32 R24, R112, R166, RZ ;  /* 0x000000a670180225 */ /* 0x000fe200078e00ff */
[----:B------:R-:W-:Y:S02]  /*1e00*/  @!P0 MOV R0, R28 ;  /* 0x0000001c00008202 */ /* 0x000fe40000000f00 */
[----:B------:R-:W-:Y:S01]  /*1e10*/  @P0 MOV R0, R24 ;  /* 0x0000001800000202 */ /* 0x000fe20000000f00 */
[----:B------:R-:W-:Y:S02]  /*1e20*/  @!P0 IMAD.IADD R15, R29, 0x1, R15 ;  /* 0x000000011d0f8824 */ /* 0x000fe400078e020f */
[----:B------:R-:W-:Y:S01]  /*1e30*/  @P0 IMAD.IADD R15, R25, 0x1, R18 ;  /* 0x00000001190f0824 */ /* 0x000fe200078e0212 */
[----:B------:R-:W-:Y:S02]  /*1e40*/  IADD3 R14, P1, PT, R12, R0, RZ ;  /* 0x000000000c0e7210 */ /* 0x000fe40007f3e0ff */
[----:B------:R-:W-:Y:S02]  /*1e50*/  SHF.R.S32.HI R0, RZ, 0x1f, R6 ;  /* 0x0000001fff007819 */ /* 0x000fe40000011406 */
[----:B------:R-:W-:-:S03]  /*1e60*/  IADD3.X R15, PT, PT, RZ, R15, RZ, P1, !PT ;  /* 0x0000000fff0f7210 */ /* 0x000fc60000ffe4ff */
[----:B------:R-:W-:Y:S02]  /*1e70*/  IMAD R22, R0, R22, R5 ;  /* 0x0000001600167224 */ /* 0x000fe400078e0205 */
[-C--:B------:R-:W-:Y:S02]  /*1e80*/  IMAD R5, R21, R160.reuse, RZ ;  /* 0x000000a015057224 */ /* 0x080fe400078e02ff */
[----:B------:R-:W-:-:S04]  /*1e90*/  IMAD.WIDE.U32 R20, R20, R160, R14 ;  /* 0x000000a014147225 */ /* 0x000fc800078e000e */
[----:B------:R-:W-:Y:S01]  /*1ea0*/  IMAD.WIDE.U32 R14, R3, 0x40, R110 ;  /* 0x00000040030e7825 */ /* 0x000fe200078e006e */
[----:B------:R-:W-:-:S03]  /*1eb0*/  IADD3 R21, PT, PT, R21, R5, RZ ;  /* 0x0000000515157210 */ /* 0x000fc60007ffe0ff */
[----:B------:R-:W-:Y:S01]  /*1ec0*/  IMAD R3, R15, R112, RZ ;  /* 0x000000700f037224 */ /* 0x000fe200078e02ff */
[----:B------:R-:W-:Y:S01]  /*1ed0*/  IADD3 R18, P1, PT, R12, R4, RZ ;  /* 0x000000040c127210 */ /* 0x000fe20007f3e0ff */
[----:B------:R-:W-:-:S04]  /*1ee0*/  IMAD.WIDE.U32 R4, R14, R112, R20 ;  /* 0x000000700e047225 */ /* 0x000fc800078e0014 */
[----:B------:R-:W-:Y:S01]  /*1ef0*/  IMAD R3, R14, R113, R3 ;  /* 0x000000710e037224 */ /* 0x000fe200078e0203 */
[----:B----4-:R-:W-:Y:S01]  /*1f00*/  LEA R108, P2, R4, R8, 0x1 ;  /* 0x00000008046c7211 */ /* 0x010fe200078408ff */
[----:B------:R-:W-:Y:S01]  /*1f10*/  IMAD.X R19, RZ, RZ, R2, P1 ;  /* 0x000000ffff137224 */ /* 0x000fe200008e0602 */
[----:B------:R-:W-:Y:S02]  /*1f20*/  SHF.R.S32.HI R2, RZ, 0x1f, R71 ;  /* 0x0000001fff027819 */ /* 0x000fe40000011447 */
[----:B------:R-:W-:Y:S01]  /*1f30*/  IADD3 R3, PT, PT, R5, R3, RZ ;  /* 0x0000000305037210 */ /* 0x000fe20007ffe0ff */
[----:B------:R-:W-:-:S03]  /*1f40*/  IMAD.IADD R27, R27, 0x1, R22 ;  /* 0x000000011b1b7824 */ /* 0x000fc600078e0216 */
[----:B------:R-:W-:Y:S02]  /*1f50*/  LEA.HI.X R109, R4, R9, R3, 0x1, P2 ;  /* 0x00000009046d7211 */ /* 0x000fe400010f0c03 */
[----:B------:R-:W-:Y:S01]  /*1f60*/  LEA.HI R3, R2, R71, RZ, 0x6 ;  /* 0x0000004702037211 */ /* 0x000fe200078f30ff */
[----:B------:R-:W-:-:S03]  /*1f70*/  IMAD.WIDE.U32 R14, R110, R150, R26 ;  /* 0x000000966e0e7225 */ /* 0x000fc600078e001a */
[----:B------:R-:W-:Y:S01]  /*1f80*/  SHF.R.S32.HI R3, RZ, 0x6, R3 ;  /* 0x00000006ff037819 */ /* 0x000fe20000011403 */
[----:B------:R-:W-:Y:S01]  /*1f90*/  IMAD.IADD R157, R15, 0x1, R157 ;  /* 0x000000010f9d7824 */ /* 0x000fe200078e029d */
[----:B------:R-:W-:Y:S02]  /*1fa0*/  LEA R156, P0, R14, R10, 0x1 ;  /* 0x0000000a0e9c7211 */ /* 0x000fe400078008ff */
[----:B------:R-:W-:Y:S02]  /*1fb0*/  LOP3.LUT R2, R60, 0x1c0, RZ, 0xc0, !PT ;  /* 0x000001c03c027812 */ /* 0x000fe400078ec0ff */
[----:B------:R-:W-:Y:S02]  /*1fc0*/  VIMNMX R70, PT, PT, R152, R3, !PT ;  /* 0x0000000398467248 */ /* 0x000fe40007fe0100 */
[----:B------:R-:W-:Y:S02]  /*1fd0*/  LEA.HI.X R157, R14, R11, R157, 0x1, P0 ;  /* 0x0000000b0e9d7211 */ /* 0x000fe400000f0c9d */
[----:B------:R-:W-:-:S02]  /*1fe0*/  LOP3.LUT R165, R2, 0x38, R159, 0xf8, !PT ;  /* 0x0000003802a57812 */ /* 0x000fc400078ef89f */
[----:B------:R-:W-:Y:S02]  /*1ff0*/  ISETP.GT.U32.AND P0, PT, R101, R70, PT ;  /* 0x000000466500720c */ /* 0x000fe40003f04070 */
[----:B------:R-:W-:Y:S01]  /*2000*/  LOP3.LUT R165, R165, 0x38, R60, 0x78, !PT ;  /* 0x00000038a5a57812 */ /* 0x000fe200078e783c */
[----:B------:R-:W-:-:S03]  /*2010*/  IMAD.WIDE.U32 R18, R110, R148, R18 ;  /* 0x000000946e127225 */ /* 0x000fc600078e0012 */
[----:B------:R-:W-:Y:S01]  /*2020*/  LOP3.LUT R165, R165, 0x1e00, R60, 0xf8, !PT ;  /* 0x00001e00a5a57812 */ /* 0x000fe200078ef83c */
[----:B------:R-:W-:Y:S01]  /*2030*/  IMAD.IADD R153, R19, 0x1, R153 ;  /* 0x0000000113997824 */ /* 0x000fe200078e0299 */
        /* <DEDUP_REMOVED lines=17> */
[----:B------:R-:W-:Y:S01]  /*2150*/  MOV R94, R58 ;  /* 0x0000003a005e7202 */ /* 0x000fe20000000f00 */
[C---:B------:R-:W-:Y:S01]  /*2160*/  VIADD R67, R110.reuse, 0x30 ;  /* 0x000000306e437836 */ /* 0x040fe20000000000 */
[----:B------:R-:W-:Y:S01]  /*2170*/  SHF.R.S32.HI R97, RZ, 0x1, R97 ;  /* 0x00000001ff617819 */ /* 0x000fe20000011461 */
[C---:B------:R-:W-:Y:S01]  /*2180*/  IMAD R92, R101.reuse, -0x40, R71 ;  /* 0xffffffc0655c7824 */ /* 0x040fe200078e0247 */
[----:B------:R-:W-:Y:S01]  /*2190*/  IADD3 R68, PT, PT, R110, 0x20, RZ ;  /* 0x000000206e447810 */ /* 0x000fe20007ffe0ff */
[----:B------:R-:W-:Y:S01]  /*21a0*/  IMAD R90, R101, -0x40, R59 ;  /* 0xffffffc0655a7824 */ /* 0x000fe200078e023b */
[C---:B------:R-:W-:Y:S01]  /*21b0*/  SHF.L.U32 R91, R97.reuse, 0x5, RZ ;  /* 0x00000005615b7819 */ /* 0x040fe200000006ff */
[C---:B------:R-:W-:Y:S01]  /*21c0*/  IMAD.SHL.U32 R95, R97.reuse, 0x10, RZ ;  /* 0x00000010615f7824 */ /* 0x040fe200078e00ff */
[----:B------:R-:W-:Y:S01]  /*21d0*/  MOV R89, R101 ;  /* 0x0000006500597202 */ /* 0x000fe20000000f00 */
[----:B------:R-:W-:Y:S01]  /*21e0*/  IMAD R93, R97, 0x30, RZ ;  /* 0x00000030615d7824 */ /* 0x000fe200078e02ff */
        /* <DEDUP_REMOVED lines=12> */
[----:B------:R-:W-:Y:S01]  /*22b0*/  IADD3 R11, P0, PT, -R71, R110, RZ ;  /* 0x0000006e470b7210 */ /* 0x000fe20007f1e1ff */
[-C--:B----4-:R-:W-:Y:S01]  /*22c0*/  IMAD R9, R115, R94.reuse, RZ ;  /* 0x0000005e73097224 */ /* 0x090fe200078e02ff */
[----:B------:R-:W-:Y:S01]  /*22d0*/  SHF.L.U64.HI R82, R116, 0x4, R117 ;  /* 0x0000000474527819 */ /* 0x000fe20000010275 */
[----:B------:R-:W-:Y:S01]  /*22e0*/  IMAD.WIDE.U32 R14, R114, R94, R14 ;  /* 0x0000005e720e7225 */ /* 0x000fe200078e000e */
[----:B------:R-:W-:-:S03]  /*22f0*/  SHF.L.U32 R83, R116, 0x4, RZ ;  /* 0x0000000474537819 */ /* 0x000fc600000006ff */
[----:B------:R-:W-:Y:S01]  /*2300*/  IMAD.IADD R25, R25, 0x1, R8 ;  /* 0x0000000119197824 */ /* 0x000fe200078e0208 */
[----:B------:R-:W-:Y:S01]  /*2310*/  IADD3 R15, PT, PT, R15, R9, RZ ;  /* 0x000000090f0f7210 */ /* 0x000fe20007ffe0ff */
[----:B-----5:R-:W-:Y:S02]  /*2320*/  IMAD.IADD R10, R58, 0x1, R7 ;  /* 0x000000013a0a7824 */ /* 0x020fe400078e0207 */
[-C--:B------:R-:W-:Y:S02]  /*2330*/  IMAD R8, R117, R94.reuse, RZ ;  /* 0x0000005e75087224 */ /* 0x080fe400078e02ff */
        /* <DEDUP_REMOVED lines=9> */
[----:B------:R-:W-:-:S03]  /*23d0*/  IADD3.X R9, PT, PT, RZ, ~R9, RZ, P0, !PT ;  /* 0x80000009ff097210 */ /* 0x000fc600007fe4ff */
[----:B------:R-:W-:Y:S02]  /*23e0*/  IMAD R15, R10, R97, RZ ;  /* 0x000000610a0f7224 */ /* 0x000fe400078e02ff */
[----:B------:R-:W-:-:S03]  /*23f0*/  IMAD.WIDE.U32 R22, R6, R22, R24 ;  /* 0x0000001606167225 */ /* 0x000fc600078e0018 */
[----:B------:R-:W-:Y:S01]  /*2400*/  SHF.R.S32.HI R77, RZ, 0x1f, R15 ;  /* 0x0000001fff4d7819 */ /* 0x000fe2000001140f */
[----:B------:R-:W-:Y:S01]  /*2410*/  IMAD.IADD R6, R96, 0x1, R8 ;  /* 0x0000000160067824 */ /* 0x000fe200078e0208 */
[----:B------:R-:W-:Y:S01]  /*2420*/  IADD3 R14, P1, PT, R15, R8, RZ ;  /* 0x000000080f0e7210 */ /* 0x000fe20007f3e0ff */
[----:B------:R-:W-:Y:S01]  /*2430*/  IMAD.IADD R21, R21, 0x1, R7 ;  /* 0x0000000115157824 */ /* 0x000fe200078e0207 */
[----:B------:R-:W-:Y:S01]  /*2440*/  IADD3 R23, PT, PT, R23, R0, RZ ;  /* 0x0000000017177210 */ /* 0x000fe20007ffe0ff */
[----:B------:R-:W-:Y:S01]  /*2450*/  IMAD R73, R9, R114, RZ ;  /* 0x0000007209497224 */ /* 0x000fe200078e02ff */
[----:B------:R-:W-:Y:S01]  /*2460*/  IADD3 R76, P0, PT, R15, R6, RZ ;  /* 0x000000060f4c7210 */ /* 0x000fe20007f1e0ff */
        /* <DEDUP_REMOVED lines=25> */
.L_x_10221:
[----:B------:R-:W-:Y:S01]  /*2600*/  VIADD R90, R90, 0x40 ;  /* 0x000000405a5a7836 */ /* 0x000fe20000000000 */
[----:B------:R-:W-:Y:S01]  /*2610*/  BSSY.RECONVERGENT B0, `(.L_x_10169) ;  /* 0x0000011000007945 */ /* 0x000fe20003800200 */
[----:B------:R-:W-:Y:S03]  /*2620*/  VIADD R92, R92, 0x40 ;  /* 0x000000405c5c7836 */ /* 0x000fe60000000000 */
[CC--:B------:R-:W-:Y:S02]  /*2630*/  ISETP.GE.AND P0, PT, R110.reuse, R90.reuse, PT ;  /* 0x0000005a6e00720c */ /* 0x0c0fe40003f06270 */
[----:B------:R-:W-:Y:S02]  /*2640*/  ISETP.GE.AND P5, PT, R69, R90, PT ;  /* 0x0000005a4500720c */ /* 0x000fe40003fa6270 */
[----:B------:R-:W-:Y:S02]  /*2650*/  ISETP.GE.AND P0, PT, R110, R92, !P0 ;  /* 0x0000005c6e00720c */ /* 0x000fe40004706270 */
        /* <DEDUP_REMOVED lines=12> */
.L_x_10170:
[----:B------:R-:W-:Y:S05]  /*2720*/  BSYNC.RECONVERGENT B0 ;  /* 0x0000000000007941 */ /* 0x000fea0003800200 */
.L_x_10169:
        /* <DEDUP_REMOVED lines=12> */
.L_x_10172:
[----:B------:R-:W-:Y:S05]  /*27f0*/  BSYNC.RECONVERGENT B0 ;  /* 0x0000000000007941 */ /* 0x000fea0003800200 */
.L_x_10171:
        /* <DEDUP_REMOVED lines=12> */
.L_x_10174:
[----:B------:R-:W-:Y:S05]  /*28c0*/  BSYNC.RECONVERGENT B0 ;  /* 0x0000000000007941 */ /* 0x000fea0003800200 */
.L_x_10173:
        /* <DEDUP_REMOVED lines=14> */
.L_x_10176:
[----:B------:R-:W-:Y:S05]  /*29b0*/  BSYNC.RECONVERGENT B0 ;  /* 0x0000000000007941 */ /* 0x000fea0003800200 */
.L_x_10175:
        /* <DEDUP_REMOVED lines=26> */
.L_x_10180:
[----:B------:R-:W-:Y:S05]  /*2b60*/  BSYNC.RECONVERGENT B0 ;  /* 0x0000000000007941 */ /* 0x000fea0003800200 */
.L_x_10179:
        /* <DEDUP_REMOVED lines=12> */
.L_x_10182:
[----:B------:R-:W-:Y:S05]  /*2c30*/  BSYNC.RECONVERGENT B0 ;  /* 0x0000000000007941 */ /* 0x000fea0003800200 */
.L_x_10181:
        /* <DEDUP_REMOVED lines=12> */
.L_x_10184:
[----:B------:R-:W-:Y:S05]  /*2d00*/  BSYNC.RECONVERGENT B0 ;  /* 0x0000000000007941 */ /* 0x000fea0003800200 */
.L_x_10183:
        /* <DEDUP_REMOVED lines=17> */
.L_x_10178:
        /* <DEDUP_REMOVED lines=61> */
.L_x_10190:
[----:B------:R-:W-:Y:S05]  /*31f0*/  BSYNC.RECONVERGENT B0 ;  /* 0x0000000000007941 */ /* 0x000fea0003800200 */
.L_x_10189:
        /* <DEDUP_REMOVED lines=51> */
.L_x_10188:
[----:B------:R-:W-:Y:S05]  /*3530*/  BSYNC.RECONVERGENT B1 ;  /* 0x0000000000017941 */ /* 0x000fea0003800200 */
.L_x_10187:
        /* <DEDUP_REMOVED lines=66> */
.L_x_10194:
[----:B------:R-:W-:Y:S05]  /*3960*/  BSYNC.RECONVERGENT B0 ;  /* 0x0000000000007941 */ /* 0x000fea0003800200 */
.L_x_10193:
        /* <DEDUP_REMOVED lines=51> */
.L_x_10192:
[----:B------:R-:W-:Y:S05]  /*3ca0*/  BSYNC.RECONVERGENT B1 ;  /* 0x0000000000017941 */ /* 0x000fea0003800200 */
.L_x_10191:
        /* <DEDUP_REMOVED lines=64> */
.L_x_10198:
[----:B------:R-:W-:Y:S05]  /*40b0*/  BSYNC.RECONVERGENT B0 ;  /* 0x0000000000007941 */ /* 0x000fea0003800200 */
.L_x_10197:
        /* <DEDUP_REMOVED lines=51> */
.L_x_10196:
[----:B------:R-:W-:Y:S05]  /*43f0*/  BSYNC.RECONVERGENT B1 ;  /* 0x0000000000017941 */ /* 0x000fea0003800200 */
.L_x_10195:
        /* <DEDUP_REMOVED lines=67> */
.L_x_10202:
[----:B------:R-:W-:Y:S05]  /*4830*/  BSYNC.RECONVERGENT B0 ;  /* 0x0000000000007941 */ /* 0x000fea0003800200 */
.L_x_10201:
        /* <DEDUP_REMOVED lines=51> */
.L_x_10200:
[----:B------:R-:W-:Y:S05]  /*4b70*/  BSYNC.RECONVERGENT B1 ;  /* 0x0000000000017941 */ /* 0x000fea0003800200 */
.L_x_10199:
[----:B------:R-:W2:Y:S02]  /*4b80*/  LD.E R3, desc[UR4][R102.64+0xd0] ;  /* 0x0000d00466037980 */ /* 0x000ea4000c101900 */
[----:B--2---:R-:W-:Y:S05]  /*4b90*/  IMAD.U32 R3, R3, -0x20, RZ ;  /* 0xffffffe003037824 */ /* 0x004fea00078e00ff */
[C---:B------:R-:W-:Y:S02]  /*4ba0*/  LEA R14, P1, R3.reuse, R14, 0x1 ;  /* 0x0000000e030e7211 */ /* 0x040fe400078208ff */
[C---:B------:R-:W-:Y:S02]  /*4bb0*/  LEA R50, P0, R3.reuse, R50, 0x1 ;  /* 0x0000003203327211 */ /* 0x040fe400078008ff */
[C---:B------:R-:W-:Y:S02]  /*4bc0*/  LEA.HI.X.SX32 R15, R3.reuse, R15, 0x1, P1 ;  /* 0x0000000f030f7211 */ /* 0x040fe400008f0eff */
[----:B------:R-:W-:Y:S01]  /*4bd0*/  LEA.HI.X.SX32 R51, R3, R51, 0x1, P0 ;  /* 0x0000003303337211 */ /* 0x000fe200000f0eff */
[----:B------:R-:W-:Y:S05]  /*4be0*/  BRA `(.L_x_10185) ;  /* 0x0000003000287947 */ /* 0x000fea0003800000 */
.L_x_10186:
        /* <DEDUP_REMOVED lines=99> */
.L_x_10206:
[----:B------:R-:W-:Y:S05]  /*5220*/  BSYNC.RECONVERGENT B0 ;  /* 0x0000000000007941 */ /* 0x000fea0003800200 */
.L_x_10205:
        /* <DEDUP_REMOVED lines=92> */
.L_x_10204:
[----:B------:R-:W-:Y:S05]  /*57f0*/  BSYNC.RECONVERGENT B1 ;  /* 0x0000000000017941 */ /* 0x000fea0003800200 */
.L_x_10203:
        /* <DEDUP_REMOVED lines=73> */
[----:B------:R-:W-:Y:S02]  /*5c90*/  @!P0 HADD2.F32 R20, -RZ, R23.H0_H0 ;  /* 0x20000017ff148230 */ /* 0x000fe40000004100 */
        /* <DEDUP_REMOVED lines=24> */
.L_x_10210:
[----:B------:R-:W-:Y:S05]  /*5e20*/  BSYNC.RECONVERGENT B0 ;  /* 0x0000000000007941 */ /* 0x000fea0003800200 */
.L_x_10209:
        /* <DEDUP_REMOVED lines=92> */
.L_x_10208:
[----:B------:R-:W-:Y:S05]  /*63f0*/  BSYNC.RECONVERGENT B1 ;  /* 0x0000000000017941 */ /* 0x000fea0003800200 */
.L_x_10207:
        /* <DEDUP_REMOVED lines=98> */
.L_x_10214:
[----:B------:R-:W-:Y:S05]  /*6a20*/  BSYNC.RECONVERGENT B0 ;  /* 0x0000000000007941 */ /* 0x000fea0003800200 */
.L_x_10213:
        /* <DEDUP_REMOVED lines=92> */
.L_x_10212:
[----:B------:R-:W-:Y:S05]  /*6ff0*/  BSYNC.RECONVERGENT B1 ;  /* 0x0000000000017941 */ /* 0x000fea0003800200 */
.L_x_10211:
[----:B------:R-:W-:Y:S04]  /*7000*/  BSSY.RECONVERGENT B1, `(.L_x_10215) ;  /* 0x00000c2000017945 */ /* 0x000fe80003800200 */
[----:B------:R-:W-:Y:S05]  /*7010*/  @!P3 BRA `(.L_x_10216) ;  /* 0x0000000c0000b947 */ /* 0x000fea0003800000 */
[-C--:B-----5:R-:W-:Y:S01]  /*7020*/  ISETP.GE.AND P0, PT, R12, R119.reuse, PT ;  /* 0x000000770c00720c */ /* 0x0a0fe20003f06270 */
[----:B------:R-:W-:Y:S01]  /*7030*/  IMAD R118, R149, 0x60, RZ ;  /* 0x0000006095767824 */ /* 0x000fe200078e02ff */
[----:B------:R-:W-:Y:S01]  /*7040*/  MOV R8, R10 ;  /* 0x0000000a00087202 */ /* 0x000fe20000000f00 */
[----:B------:R-:W-:Y:S01]  /*7050*/  IMAD.WIDE.U32 R4, R148, 0x60, R78 ;  /* 0x0000006094047825 */ /* 0x000fe200078e004e */
[----:B------:R-:W-:Y:S01]  /*7060*/  ISETP.GE.AND P3, PT, R100, R119, PT ;  /* 0x000000776400720c */ /* 0x000fe20003f66270 */
[----:B------:R-:W-:Y:S02]  /*7070*/  BSSY.RECONVERGENT B0, `(.L_x_10217) ;  /* 0x0000060000007945 */ /* 0x000fe40003800200 */
[----:B------:R-:W-:Y:S01]  /*7080*/  IMAD R3, R117, 0x60, RZ ;  /* 0x0000006075037824 */ /* 0x000fe200078e02ff */
[----:B------:R-:W-:Y:S01]  /*7090*/  IADD3 R119, PT, PT, R5, R118, RZ ;  /* 0x0000007605777210 */ /* 0x000fe20007ffe0ff */
[----:B------:R-:W-:Y:S01]  /*70a0*/  IMAD.WIDE.U32 R24, R116, 0x60, R8 ;  /* 0x0000006074187825 */ /* 0x000fe200078e0008 */
[----:B------:R-:W-:Y:S04]  /*70b0*/  MOV R118, R4 ;  /* 0x0000000400767202 */ /* 0x000fe80000000f00 */
[----:B------:R-:W-:Y:S01]  /*70c0*/  IADD3 R25, PT, PT, R25, R3, RZ ;  /* 0x0000000319197210 */ /* 0x000fe20007ffe0ff */
[----:B------:R-:W-:Y:S06]  /*70d0*/  @P0 BRA `(.L_x_10218) ;  /* 0x0000000400640947 */ /* 0x000fec0003800000 */
[----:B------:R-:W-:Y:S01]  /*70e0*/  ISETP.GE.AND P0, PT, R12, R11, PT ;  /* 0x0000000b0c00720c */ /* 0x000fe20003f06270 */
[----:B--234-:R-:W2:Y:S11]  /*70f0*/  LD.E.128 R52, desc[UR4][R24.64] ;  /* 0x0000000418347980 */ /* 0x01ceb6000c101d00 */
        /* <DEDUP_REMOVED lines=87> */
.L_x_10218:
[----:B------:R-:W-:Y:S05]  /*7670*/  BSYNC.RECONVERGENT B0 ;  /* 0x0000000000007941 */ /* 0x000fea0003800200 */
.L_x_10217:
[----:B------:R-:W-:Y:S05]  /*7680*/  @P3 BRA `(.L_x_10216) ;  /* 0x0000000400643947 */ /* 0x000fea0003800000 */
[----:B------:R-:W-:Y:S01]  /*7690*/  ISETP.GE.AND P0, PT, R100, R11, PT ;  /* 0x0000000b6400720c */ /* 0x000fe20003f06270 */
[----:B------:R-:W5:Y:S11]  /*76a0*/  LD.E.128 R44, desc[UR4][R24.64+0x80] ;  /* 0x00008004182c7980 */ /* 0x000f76000c101d00 */
[----:B------:R-:W-:Y:S01]  /*76b0*/  @!UPT UIADD3 URZ, UPT, UPT, URZ, URZ, URZ ;  /* 0x000000fffffff290 */ /* 0x000fe2000fffe0ff */
[----:B------:R-:W-:Y:S04]  /*76c0*/  @!P0 ISETP.GT.AND P1, PT, R17, 0x40, PT ;  /* 0x000000401100880c */ /* 0x000fe80003f24270 */
[----:B------:R-:W-:Y:S02]  /*76d0*/  @!P0 SEL R56, R16, RZ, !P1 ;  /* 0x000000ff10388207 */ /* 0x000fe40004800000 */
[----:B--234-:R-:W-:Y:S02]  /*76e0*/  @!P0 SEL R53, R99, RZ, !P1 ;  /* 0x000000ff63358207 */ /* 0x01cfe40004800000 */
        /* <DEDUP_REMOVED lines=14> */
[--C-:B--2---:R-:W-:Y:S01]  /*77d0*/  @!P0 HADD2.F32 R28, -RZ, R20.reuse.H0_H0 ;  /* 0x20000014ff1c8230 */ /* 0x104fe20000004100 */
[----:B-----5:R-:W-:Y:S01]  /*77e0*/  @!P0 MOV R32, R44 ;  /* 0x0000002c00208202 */ /* 0x020fe20000000f00 */
        /* <DEDUP_REMOVED lines=23> */
[----:B----4-:R-:W-:Y:S02]  /*7960*/  @!P0 HADD2.F32 R32, -RZ, R40.H0_H0 ;  /* 0x20000028ff208230 */ /* 0x010fe40000004100 */
        /* <DEDUP_REMOVED lines=43> */
.L_x_10216:
[----:B------:R-:W-:Y:S05]  /*7c20*/  BSYNC.RECONVERGENT B1 ;  /* 0x0000000000017941 */ /* 0x000fea0003800200 */
.L_x_10215:
[----:B------:R-:W3:Y:S02]  /*7c30*/  LD.E R3, desc[UR4][R102.64+0xd0] ;  /* 0x0000d00466037980 */ /* 0x000ee4000c101900 */
[----:B---3--:R-:W-:Y:S05]  /*7c40*/  IMAD.U32 R3, R3, -0x20, RZ ;  /* 0xffffffe003037824 */ /* 0x008fea00078e00ff */
[C---:B------:R-:W-:Y:S02]  /*7c50*/  LEA R76, P1, R3.reuse, R76, 0x1 ;  /* 0x0000004c034c7211 */ /* 0x040fe400078208ff */
[C---:B------:R-:W-:Y:S02]  /*7c60*/  LEA R74, P0, R3.reuse, R74, 0x1 ;  /* 0x0000004a034a7211 */ /* 0x040fe400078008ff */
[C---:B------:R-:W-:Y:S02]  /*7c70*/  LEA.HI.X.SX32 R77, R3.reuse, R77, 0x1, P1 ;  /* 0x0000004d034d7211 */ /* 0x040fe400008f0eff */
[----:B------:R-:W-:Y:S09]  /*7c80*/  LEA.HI.X.SX32 R75, R3, R75, 0x1, P0 ;  /* 0x0000004b034b7211 */ /* 0x000ff200000f0eff */
.L_x_10185:
[----:B------:R-:W-:Y:S05]  /*7c90*/  BSYNC.RECONVERGENT B2 ;  /* 0x0000000000027941 */ /* 0x000fea0003800200 */
.L_x_10177:
        /* <DEDUP_REMOVED lines=101> */
.L_x_10220:
[----:B------:R-:W-:Y:S05]  /*82f0*/  BSYNC.RECONVERGENT B0 ;  /* 0x0000000000007941 */ /* 0x000fea0003800200 */
.L_x_10219:
[----:B------:R-:W-:Y:S05]  /*8300*/  @P2 BRA `(.L_x_10221) ;  /* 0xffffffa000bc2947 */ /* 0x000fea000383ffff */
.L_x_10168:
        /* <DEDUP_REMOVED lines=34> */
.L_x_10225:
[----:B------:R-:W-:Y:S05]  /*8530*/  BSYNC.RECONVERGENT B0 ;  /* 0x0000000000007941 */ /* 0x000fea0003800200 */
.L_x_10224:
        /* <DEDUP_REMOVED lines=14> */
.L_x_10227:
[----:B------:R-:W-:Y:S05]  /*8620*/  BSYNC.RECONVERGENT B0 ;  /* 0x0000000000007941 */ /* 0x000fea0003800200 */
.L_x_10226:
        /* <DEDUP_REMOVED lines=16> */
.L_x_10229:
[----:B------:R-:W-:Y:S05]  /*8730*/  BSYNC.RECONVERGENT B0 ;  /* 0x0000000000007941 */ /* 0x000fea0003800200 */
.L_x_10228:
        /* <DEDUP_REMOVED lines=16> */
.L_x_10223:
[----:B------:R-:W2:Y:S01]  /*8840*/  LD.E.64 R4, desc[UR4][R102.64+0xf0] ;  /* 0x0000f00466047980 */ /* 0x000ea2000c101b00 */
[----:B------:R-:W-:-:S03]  /*8850*/  IMAD.MOV.U32 R2, RZ, RZ, RZ ;  /* 0x000000ffff027224 */ /* 0x000fc600078e00ff */
[----:B------:R-:W3:Y:S04]  /*8860*/  LD.E.U8 R0, desc[UR4][R102.64+0x1b3] ;  /* 0x0001b30466007980 */ /* 0x000ee8000c101100 */
[----:B------:R1:W5:Y:S04]  /*8870*/  LD.E.64 R14, desc[UR4][R102.64+0x148] ;  /* 0x00014804660e7980 */ /* 0x000368000c101b00 */
[----:B------:R1:W5:Y:S01]  /*8880*/  LD.E.64 R22, desc[UR4][R102.64+0x150] ;  /* 0x0001500466167980 */ /* 0x000362000c101b00 */
[----:B--2---:R-:W-:-:S04]  /*8890*/  ISETP.NE.U32.AND P1, PT, R4, RZ, PT ;  /* 0x000000ff0400720c */ /* 0x004fc80003f25070 */
[----:B------:R-:W-:-:S13]  /*88a0*/  ISETP.NE.AND.EX P1, PT, R5, RZ, PT, P1 ;  /* 0x000000ff0500720c */ /* 0x000fda0003f25310 */
[----:B------:R-:W-:-:S05]  /*88b0*/  @P1 IADD3 R88, P0, PT, R4, R88, RZ ;  /* 0x0000005804581210 */ /* 0x000fca0007f1e0ff */
[----:B------:R-:W-:-:S05]  /*88c0*/  @P1 IMAD.X R89, R5, 0x1, R87, P0 ;  /* 0x0000000105591824 */ /* 0x000fca00000e0657 */
[----:B------:R-:W2:Y:S01]  /*88d0*/  @P1 LD.E R2, desc[UR4][R88.64] ;  /* 0x0000000458021980 */ /* 0x000ea2000c101900 */
[----:B------:R-:W-:-:S04]  /*88e0*/  LEA.HI R21, R3, R3, RZ, 0x1 ;  /* 0x0000000303157211 */ /* 0x000fc800078f08ff */
[----:B------:R-:W-:Y:S02]  /*88f0*/  SHF.R.S32.HI R21, RZ, 0x1, R21 ;  /* 0x00000001ff157819 */ /* 0x000fe40000011415 */
[----:B---3--:R-:W-:-:S03]  /*8900*/  ISETP.NE.AND P2, PT, R0, RZ, PT ;  /* 0x000000ff0000720c */ /* 0x008fc60003f45270 */
[----:B-----5:R-:W-:-:S04]  /*8910*/  IMAD R7, R110, R21, R96 ;  /* 0x000000156e077224 */ /* 0x020fc800078e0260 */
        /* <DEDUP_REMOVED lines=72> */
.L_x_10237:
[----:B------:R-:W-:Y:S05]  /*8da0*/  BSYNC.RECONVERGENT B0 ;  /* 0x0000000000007941 */ /* 0x000fea0003800200 */
.L_x_10236:
[----:B-----5:R-:W-:Y:S01]  /*8db0*/  IMAD.MOV.U32 R6, RZ, RZ, R10 ;  /* 0x000000ffff067224 */ /* 0x020fe200078e000a */
[----:B------:R-:W-:Y:S01]  /*8dc0*/  MOV R4, R8 ;  /* 0x0000000800047202 */ /* 0x000fe20000000f00 */
[----:B------:R-:W-:Y:S01]  /*8dd0*/  IMAD.MOV.U32 R7, RZ, RZ, R11 ;  /* 0x000000ffff077224 */ /* 0x000fe200078e000b */
[----:B------:R-:W-:Y:S02]  /*8de0*/  MOV R5, R9 ;  /* 0x0000000900057202 */ /* 0x000fe40000000f00 */
.L_x_10235:
[----:B------:R-:W-:Y:S05]  /*8df0*/  BSYNC.RECONVERGENT B1 ;  /* 0x0000000000017941 */ /* 0x000fea0003800200 */
.L_x_10234:
        /* <DEDUP_REMOVED lines=50> */
.L_x_10239:
[----:B------:R-:W-:Y:S05]  /*9120*/  BSYNC.RECONVERGENT B0 ;  /* 0x0000000000007941 */ /* 0x000fea0003800200 */
.L_x_10238:
[----:B-----5:R3:W-:Y:S02]  /*9130*/  STS.128 [R165+0x2000], R8 ;  /* 0x00200008a5007388 */ /* 0x0207e40000000c00 */
.L_x_10233:
[----:B------:R-:W-:Y:S05]  /*9140*/  BSYNC.RECONVERGENT B2 ;  /* 0x0000000000027941 */ /* 0x000fea0003800200 */
.L_x_10232:
        /* <DEDUP_REMOVED lines=62> */
.L_x_10245:
[----:B------:R-:W-:Y:S05]  /*9530*/  BSYNC.RECONVERGENT B0 ;  /* 0x0000000000007941 */ /* 0x000fea0003800200 */
.L_x_10244:
[----:B-----5:R1:W-:Y:S02]  /*9540*/  STS.128 [R165+0x800], R8 ;  /* 0x00080008a5007388 */ /* 0x0203e40000000c00 */
.L_x_10243:
[----:B------:R-:W-:Y:S05]  /*9550*/  BSYNC.RECONVERGENT B1 ;  /* 0x0000000000017941 */ /* 0x000fea0003800200 */
.L_x_10242:
        /* <DEDUP_REMOVED lines=55> */
.L_x_10247:
[----:B------:R-:W-:Y:S05]  /*98d0*/  BSYNC.RECONVERGENT B0 ;  /* 0x0000000000007941 */ /* 0x000fea0003800200 */
.L_x_10246:
[----:B-----5:R3:W-:Y:S02]  /*98e0*/  STS.128 [R165+0x2800], R8 ;  /* 0x00280008a5007388 */ /* 0x0207e40000000c00 */
.L_x_10241:
[----:B------:R-:W-:Y:S05]  /*98f0*/  BSYNC.RECONVERGENT B2 ;  /* 0x0000000000027941 */ /* 0x000fea0003800200 */
.L_x_10240:
        /* <DEDUP_REMOVED lines=63> */
.L_x_10253:
[----:B------:R-:W-:Y:S05]  /*9cf0*/  BSYNC.RECONVERGENT B0 ;  /* 0x0000000000007941 */ /* 0x000fea0003800200 */
.L_x_10252:
[----:B-----5:R3:W-:Y:S02]  /*9d00*/  STS.128 [R165+0x1000], R8 ;  /* 0x00100008a5007388 */ /* 0x0207e40000000c00 */
.L_x_10251:
[----:B------:R-:W-:Y:S05]  /*9d10*/  BSYNC.RECONVERGENT B1 ;  /* 0x0000000000017941 */ /* 0x000fea0003800200 */
.L_x_10250:
        /* <DEDUP_REMOVED lines=55> */
.L_x_10255:
[----:B------:R-:W-:Y:S05]  /*a090*/  BSYNC.RECONVERGENT B0 ;  /* 0x0000000000007941 */ /* 0x000fea0003800200 */
.L_x_10254:
[----:B-----5:R3:W-:Y:S02]  /*a0a0*/  STS.128 [R165+0x3000], R8 ;  /* 0x00300008a5007388 */ /* 0x0207e40000000c00 */
.L_x_10249:
[----:B------:R-:W-:Y:S05]  /*a0b0*/  BSYNC.RECONVERGENT B2 ;  /* 0x0000000000027941 */ /* 0x000fea0003800200 */
.L_x_10248:
        /* <DEDUP_REMOVED lines=64> */
.L_x_10259:
[----:B------:R-:W-:Y:S05]  /*a4c0*/  BSYNC.RECONVERGENT B0 ;  /* 0x0000000000007941 */ /* 0x000fea0003800200 */
.L_x_10258:
[----:B-----5:R1:W-:Y:S02]  /*a4d0*/  STS.128 [R165+0x1800], R8 ;  /* 0x00180008a5007388 */ /* 0x0203e40000000c00 */
.L_x_10257:
[----:B------:R-:W-:Y:S05]  /*a4e0*/  BSYNC.RECONVERGENT B1 ;  /* 0x0000000000017941 */ /* 0x000fea0003800200 */
.L_x_10256:
        /* <DEDUP_REMOVED lines=12> */
[----:B--2---:R-:W-:Y:S02]  /*a5b0*/  IADD3 R4, P1, PT, R14, R3, RZ ;  /* 0x000000030e047210 */ /* 0x004fe40007f3e0ff */
[----:B------:R-:W-:-:S02]  /*a5c0*/  IADD3.X R3, PT, PT, R23, R21, RZ, P0, !PT ;  /* 0x0000001517037210 */ /* 0x000fc400007fe4ff */
[----:B------:R-:W-:-:S04]  /*a5d0*/  IADD3.X R5, PT, PT, R15, R21, RZ, P1, !PT ;  /* 0x000000150f057210 */ /* 0x000fc80000ffe4ff */
[----:B------:R-:W2:Y:S04]  /*a5e0*/  LD.E.64 R2, desc[UR4][R2.64+0x40] ;  /* 0x0000400402027980 */ /* 0x000ea8000c101b00 */
[----:B------:R-:W3:Y:S01]  /*a5f0*/  LD.E.64 R4, desc[UR4][R4.64+0x40] ;  /* 0x0000400404047980 */ /* 0x000ee2000c101b00 */
[----:B-----5:R-:W-:Y:S01]  /*a600*/  MOV R7, R9 ;  /* 0x0000000900077202 */ /* 0x020fe20000000f00 */
[--C-:B------:R-:W-:Y:S02]  /*a610*/  HADD2.F32 R14, -RZ, R8.reuse.H1_H1 ;  /* 0x30000008ff0e7230 */ /* 0x100fe40000004100 */
[----:B------:R-:W-:Y:S02]  /*a620*/  HADD2.F32 R8, -RZ, R8.H0_H0 ;  /* 0x20000008ff087230 */ /* 0x000fe40000004100 */
[----:B------:R-:W-:-:S02]  /*a630*/  HADD2.F32 R9, -RZ, R7.H0_H0 ;  /* 0x20000007ff097230 */ /* 0x000fc40000004100 */
[----:B------:R-:W-:Y:S02]  /*a640*/  HADD2.F32 R7, -RZ, R7.H1_H1 ;  /* 0x30000007ff077230 */ /* 0x000fe40000004100 */
[--C-:B--2---:R-:W-:Y:S02]  /*a650*/  HADD2.F32 R0, -RZ, R2.reuse.H1_H1 ;  /* 0x30000002ff007230 */ /* 0x104fe40000004100 */
[----:B------:R-:W-:Y:S02]  /*a660*/  HADD2.F32 R15, -RZ, R2.H0_H0 ;  /* 0x20000002ff0f7230 */ /* 0x000fe40000004100 */
[--C-:B---3--:R-:W-:Y:S02]  /*a670*/  HADD2.F32 R6, -RZ, R4.reuse.H1_H1 ;  /* 0x30000004ff067230 */ /* 0x108fe40000004100 */
[----:B------:R-:W-:Y:S01]  /*a680*/  FMUL.FTZ R2, R7, R0 ;  /* 0x0000000007027220 */ /* 0x000fe20000410000 */
[----:B------:R-:W-:Y:S02]  /*a690*/  HADD2.F32 R17, -RZ, R4.H0_H0 ;  /* 0x20000004ff117230 */ /* 0x000fe40000004100 */
[----:B------:R-:W-:Y:S01]  /*a6a0*/  FMUL.FTZ R19, R14, R15 ;  /* 0x0000000f0e137220 */ /* 0x000fe20000410000 */
[----:B------:R-:W-:-:S02]  /*a6b0*/  HADD2.F32 R4, -RZ, R3.H0_H0 ;  /* 0x20000003ff047230 */ /* 0x000fc40000004100 */
[-C--:B------:R-:W-:Y:S01]  /*a6c0*/  FMUL.FTZ R7, R7, R6.reuse ;  /* 0x0000000607077220 */ /* 0x080fe20000410000 */
[C---:B------:R-:W-:Y:S01]  /*a6d0*/  FFMA.FTZ R2, R9.reuse, R6, -R2 ;  /* 0x0000000609027223 */ /* 0x040fe20000010802 */
[-C--:B------:R-:W-:Y:S01]  /*a6e0*/  FMUL.FTZ R14, R14, R17.reuse ;  /* 0x000000110e0e7220 */ /* 0x080fe20000410000 */
[----:B------:R-:W-:Y:S02]  /*a6f0*/  HADD2.F32 R3, -RZ, R3.H1_H1 ;  /* 0x30000003ff037230 */ /* 0x000fe40000004100 */
[----:B------:R-:W-:Y:S01]  /*a700*/  FFMA.FTZ R7, R9, R0, R7 ;  /* 0x0000000009077223 */ /* 0x000fe20000010007 */
[----:B------:R-:W-:Y:S02]  /*a710*/  HADD2.F32 R0, -RZ, R5.H0_H0 ;  /* 0x20000005ff007230 */ /* 0x000fe40000004100 */
[C---:B------:R-:W-:Y:S01]  /*a720*/  FFMA.FTZ R19, R8.reuse, R17, -R19 ;  /* 0x0000001108137223 */ /* 0x040fe20000010813 */
[----:B------:R-:W-:Y:S02]  /*a730*/  HADD2.F32 R9, -RZ, R10.H1_H1 ;  /* 0x3000000aff097230 */ /* 0x000fe40000004100 */
[----:B------:R-:W-:Y:S01]  /*a740*/  FFMA.FTZ R14, R8, R15, R14 ;  /* 0x0000000f080e7223 */ /* 0x000fe2000001000e */
[----:B------:R-:W-:Y:S01]  /*a750*/  HADD2.F32 R6, -RZ, R11.H1_H1 ;  /* 0x3000000bff067230 */ /* 0x000fe20000004100 */
[----:B------:R-:W-:Y:S01]  /*a760*/  F2FP.F16.F32.PACK_AB R7, R7, R2 ;  /* 0x000000020707723e */ /* 0x000fe200000000ff */
[----:B------:R-:W-:-:S02]  /*a770*/  HADD2.F32 R5, -RZ, R5.H1_H1 ;  /* 0x30000005ff057230 */ /* 0x000fc40000004100 */
[C---:B------:R-:W-:Y:S01]  /*a780*/  FMUL.FTZ R15, R9.reuse, R0 ;  /* 0x00000000090f7220 */ /* 0x040fe20000410000 */
        /* <DEDUP_REMOVED lines=13> */
.L_x_10261:
[----:B------:R-:W-:Y:S05]  /*a860*/  BSYNC.RECONVERGENT B0 ;  /* 0x0000000000007941 */ /* 0x000fea0003800200 */
.L_x_10260:
[----:B-----5:R1:W-:Y:S01]  /*a870*/  STS.128 [R165+0x3800], R8 ;  /* 0x00380008a5007388 */ /* 0x0203e20000000c00 */
[----:B------:R-:W-:Y:S05]  /*a880*/  BRA `(.L_x_10230) ;  /* 0x0000002c00947947 */ /* 0x000fea0003800000 */
.L_x_10231:
        /* <DEDUP_REMOVED lines=35> */
[----:B-----5:R-:W-:Y:S01]  /*aac0*/  MOV R34, R30 ;  /* 0x0000001e00227202 */ /* 0x020fe20000000f00 */
        /* <DEDUP_REMOVED lines=9> */
[----:B------:R-:W-:Y:S02]  /*ab60*/  HADD2.F32 R43, -RZ, R4.H1_H1 ;  /* 0x30000004ff2b7230 */ /* 0x000fe40000004100 */
[----:B------:R-:W-:-:S02]  /*ab70*/  HADD2.F32 R41, -RZ, R5.H0_H0 ;  /* 0x20000005ff297230 */ /* 0x000fc40000004100 */
        /* <DEDUP_REMOVED lines=13> */
[----:B------:R-:W-:Y:S01]  /*ac50*/  FMUL.FTZ R17, R17, R4 ;  /* 0x0000000411117220 */ /* 0x000fe20000410000 */
[----:B------:R-:W-:Y:S01]  /*ac60*/  @P1 FADD.FTZ R6, -R6, -RZ ;  /* 0x800000ff06061221 */ /* 0x000fe20000010100 */
[----:B----4-:R-:W-:Y:S02]  /*ac70*/  HADD2.F32 R4, -RZ, R8.H0_H0 ;  /* 0x20000008ff047230 */ /* 0x010fe40000004100 */
[----:B------:R-:W-:Y:S01]  /*ac80*/  FMUL.FTZ R18, R18, R5 ;  /* 0x0000000512127220 */ /* 0x000fe20000410000 */
[----:B------:R-:W-:-:S02]  /*ac90*/  HADD2.F32 R5, -RZ, R28.H0_H0 ;  /* 0x2000001cff057230 */ /* 0x000fc40000004100 */
[----:B------:R-:W-:Y:S01]  /*aca0*/  FMUL.FTZ R39, R39, R6 ;  /* 0x0000000627277220 */ /* 0x000fe20000410000 */
[----:B------:R-:W-:Y:S02]  /*acb0*/  HADD2.F32 R7, -RZ, R29.H0_H0 ;  /* 0x2000001dff077230 */ /* 0x000fe40000004100 */
[----:B------:R-:W-:Y:S01]  /*acc0*/  FMUL.FTZ R36, R36, R43 ;  /* 0x0000002b24247220 */ /* 0x000fe20000410000 */
[----:B------:R-:W-:Y:S02]  /*acd0*/  HADD2.F32 R8, -RZ, R8.H1_H1 ;  /* 0x30000008ff087230 */ /* 0x000fe40000004100 */
[----:B------:R-:W-:Y:S01]  /*ace0*/  FMUL.FTZ R16, R16, R41 ;  /* 0x0000002910107220 */ /* 0x000fe20000410000 */
[--C-:B------:R-:W-:Y:S02]  /*acf0*/  HADD2.F32 R6, -RZ, R9.reuse.H0_H0 ;  /* 0x20000009ff067230 */ /* 0x100fe40000004100 */
[----:B------:R-:W-:Y:S01]  /*ad00*/  @P1 FADD.FTZ R45, -R45, -RZ ;  /* 0x800000ff2d2d1221 */ /* 0x000fe20000010100 */
        /* <DEDUP_REMOVED lines=20> */
[----:B------:R-:W-:Y:S01]  /*ae50*/  F2FP.F16.F32.PACK_AB R29, R37, R6 ;  /* 0x00000006251d723e */ /* 0x000fe200000000ff */
[----:B------:R-:W-:Y:S01]  /*ae60*/  FFMA.FTZ R10, R30, R10, R39 ;  /* 0x0000000a1e0a7223 */ /* 0x000fe20000010027 */
[----:B------:R-:W-:-:S04]  /*ae70*/  F2FP.F16.F32.PACK_AB R30, R7, R8 ;  /* 0x00000008071e723e */ /* 0x000fc800000000ff */
[----:B------:R-:W-:Y:S02]  /*ae80*/  F2FP.F16.F32.PACK_AB R31, R10, R5 ;  /* 0x000000050a1f723e */ /* 0x000fe400000000ff */
.L_x_10267:
[----:B------:R-:W-:Y:S05]  /*ae90*/  BSYNC.RECONVERGENT B0 ;  /* 0x0000000000007941 */ /* 0x000fea0003800200 */
.L_x_10266:
[----:B--2--5:R-:W-:Y:S01]  /*aea0*/  IMAD.MOV.U32 R6, RZ, RZ, R30 ;  /* 0x000000ffff067224 */ /* 0x024fe200078e001e */
[----:B------:R-:W-:Y:S01]  /*aeb0*/  MOV R4, R28 ;  /* 0x0000001c00047202 */ /* 0x000fe20000000f00 */
[----:B------:R-:W-:Y:S01]  /*aec0*/  IMAD.MOV.U32 R7, RZ, RZ, R31 ;  /* 0x000000ffff077224 */ /* 0x000fe200078e001f */
[----:B------:R-:W-:Y:S02]  /*aed0*/  MOV R5, R29 ;  /* 0x0000001d00057202 */ /* 0x000fe40000000f00 */
.L_x_10265:
[----:B------:R-:W-:Y:S05]  /*aee0*/  BSYNC.RECONVERGENT B1 ;  /* 0x0000000000017941 */ /* 0x000fea0003800200 */
.L_x_10264:
        /* <DEDUP_REMOVED lines=87> */
.L_x_10269:
[----:B------:R-:W-:Y:S05]  /*b460*/  BSYNC.RECONVERGENT B0 ;  /* 0x0000000000007941 */ /* 0x000fea0003800200 */
.L_x_10268:
[----:B-----5:R3:W-:Y:S02]  /*b470*/  STS.128 [R165+0x2000], R28 ;  /* 0x0020001ca5007388 */ /* 0x0207e40000000c00 */
.L_x_10263:
[----:B------:R-:W-:Y:S05]  /*b480*/  BSYNC.RECONVERGENT B2 ;  /* 0x0000000000027941 */ /* 0x000fea0003800200 */
.L_x_10262:
        /* <DEDUP_REMOVED lines=58> */
[----:B---3--:R-:W-:Y:S02]  /*b830*/  HADD2.F32 R4, -RZ, R8.H0_H0 ;  /* 0x20000008ff047230 */ /* 0x008fe40000004100 */
        /* <DEDUP_REMOVED lines=33> */
.L_x_10275:
[----:B------:R-:W-:Y:S05]  /*ba50*/  BSYNC.RECONVERGENT B0 ;  /* 0x0000000000007941 */ /* 0x000fea0003800200 */
.L_x_10274:
[----:B-----5:R1:W-:Y:S02]  /*ba60*/  STS.128 [R165+0x800], R28 ;  /* 0x0008001ca5007388 */ /* 0x0203e40000000c00 */
.L_x_10273:
[----:B------:R-:W-:Y:S05]  /*ba70*/  BSYNC.RECONVERGENT B1 ;  /* 0x0000000000017941 */ /* 0x000fea0003800200 */
.L_x_10272:
        /* <DEDUP_REMOVED lines=39> */
[--C-:B-1----:R-:W-:Y:S02]  /*bcf0*/  HADD2.F32 R38, -RZ, R6.reuse.H0_H0 ;  /* 0x20000006ff267230 */ /* 0x102fe40000004100 */
        /* <DEDUP_REMOVED lines=45> */
.L_x_10277:
[----:B------:R-:W-:Y:S05]  /*bfd0*/  BSYNC.RECONVERGENT B0 ;  /* 0x0000000000007941 */ /* 0x000fea0003800200 */
.L_x_10276:
[----:B-----5:R3:W-:Y:S02]  /*bfe0*/  STS.128 [R165+0x2800], R28 ;  /* 0x0028001ca5007388 */ /* 0x0207e40000000c00 */
.L_x_10271:
[----:B------:R-:W-:Y:S05]  /*bff0*/  BSYNC.RECONVERGENT B2 ;  /* 0x0000000000027941 */ /* 0x000fea0003800200 */
.L_x_10270:
        /* <DEDUP_REMOVED lines=93> */
.L_x_10283:
[----:B------:R-:W-:Y:S05]  /*c5d0*/  BSYNC.RECONVERGENT B0 ;  /* 0x0000000000007941 */ /* 0x000fea0003800200 */
.L_x_10282:
[----:B-----5:R3:W-:Y:S02]  /*c5e0*/  STS.128 [R165+0x1000], R28 ;  /* 0x0010001ca5007388 */ /* 0x0207e40000000c00 */
.L_x_10281:
[----:B------:R-:W-:Y:S05]  /*c5f0*/  BSYNC.RECONVERGENT B1 ;  /* 0x0000000000017941 */ /* 0x000fea0003800200 */
.L_x_10280:
        /* <DEDUP_REMOVED lines=85> */
.L_x_10285:
[----:B------:R-:W-:Y:S05]  /*cb50*/  BSYNC.RECONVERGENT B0 ;  /* 0x0000000000007941 */ /* 0x000fea0003800200 */
.L_x_10284:
[----:B-----5:R3:W-:Y:S02]  /*cb60*/  STS.128 [R165+0x3000], R28 ;  /* 0x0030001ca5007388 */ /* 0x0207e40000000c00 */
.L_x_10279:
[----:B------:R-:W-:Y:S05]  /*cb70*/  BSYNC.RECONVERGENT B2 ;  /* 0x0000000000027941 */ /* 0x000fea0003800200 */
.L_x_10278:
        /* <DEDUP_REMOVED lines=93> */
.L_x_10289:
[----:B------:R-:W-:Y:S05]  /*d150*/  BSYNC.RECONVERGENT B0 ;  /* 0x0000000000007941 */ /* 0x000fea0003800200 */
.L_x_10288:
[----:B-----5:R3:W-:Y:S02]  /*d160*/  STS.128 [R165+0x1800], R28 ;  /* 0x0018001ca5007388 */ /* 0x0207e40000000c00 */
.L_x_10287:
[----:B------:R-:W-:Y:S05]  /*d170*/  BSYNC.RECONVERGENT B1 ;  /* 0x0000000000017941 */ /* 0x000fea0003800200 */
.L_x_10286:
        /* <DEDUP_REMOVED lines=8> */
[--C-:B------:R-:W-:Y:S02]  /*d200*/  SHF.R.S32.HI R3, RZ, 0x1f, R33.reuse ;  /* 0x0000001fff037819 */ /* 0x100fe40000011421 */
[----:B--2---:R-:W-:Y:S02]  /*d210*/  SEL R4, R20, RZ, !P0 ;  /* 0x000000ff14047207 */ /* 0x004fe40004000000 */
        /* <DEDUP_REMOVED lines=74> */
.L_x_10291:
[----:B------:R-:W-:Y:S05]  /*d6c0*/  BSYNC.RECONVERGENT B0 ;  /* 0x0000000000007941 */ /* 0x000fea0003800200 */
.L_x_10290:
[----:B-----5:R3:W-:Y:S02]  /*d6d0*/  STS.128 [R165+0x3800], R28 ;  /* 0x0038001ca5007388 */ /* 0x0207e40000000c00 */
.L_x_10230:
[----:B------:R-:W-:Y:S05]  /*d6e0*/  BSYNC.RECONVERGENT B3 ;  /* 0x0000000000037941 */ /* 0x000fea0003800200 */
.L_x_10222:
[----:B-123--:R-:W-:Y:S01]  /*d6f0*/  IMAD.IADD R4, R59, 0x1, -R58 ;  /* 0x000000013b047824 */ /* 0x00efe200078e0a3a */
[C---:B------:R-:W-:Y:S01]  /*d700*/  SHF.L.U64.HI R0, R63.reuse, 0x1, R64 ;  /* 0x000000013f007819 */ /* 0x040fe20000010240 */
[----:B------:R-:W-:Y:S01]  /*d710*/  IMAD.SHL.U32 R5, R63, 0x2, RZ ;  /* 0x000000023f057824 */ /* 0x000fe200078e00ff */
[----:B------:R-:W-:Y:S02]  /*d720*/  BSSY.RECONVERGENT B0, `(.L_x_10292) ;  /* 0x0000017000007945 */ /* 0x000fe40003800200 */
[----:B------:R-:W-:Y:S02]  /*d730*/  ISETP.GE.AND P5, PT, R110, R4, PT ;  /* 0x000000046e00720c */ /* 0x000fe40003fa6270 */
[----:B----4-:R-:W-:Y:S02]  /*d740*/  IADD3 R2, P0, PT, R5, R154, RZ ;  /* 0x0000009a05027210 */ /* 0x010fe40007f1e0ff */
[-C--:B------:R-:W-:Y:S02]  /*d750*/  ISETP.GE.AND P4, PT, R171, R4.reuse, PT ;  /* 0x00000004ab00720c */ /* 0x080fe40003f86270 */
[-C--:B------:R-:W-:Y:S01]  /*d760*/  ISETP.GE.AND P3, PT, R170, R4.reuse, PT ;  /* 0x00000004aa00720c */ /* 0x080fe20003f66270 */
[----:B------:R-:W-:Y:S01]  /*d770*/  IMAD.X R3, R0, 0x1, R153, P0 ;  /* 0x0000000100037824 */ /* 0x000fe200000e0699 */
[----:B------:R-:W-:-:S05]  /*d780*/  ISETP.GE.AND P2, PT, R167, R4, PT ;  /* 0x00000004a700720c */ /* 0x000fca0003f46270 */
[----:B------:R-:W-:Y:S08]  /*d790*/  @P5 BRA `(.L_x_10293) ;  /* 0x00000000003c5947 */ /* 0x000ff00003800000 */
[-C--:B-----5:R-:W-:Y:S02]  /*d7a0*/  ISETP.GE.AND P1, PT, R12, R163.reuse, PT ;  /* 0x000000a30c00720c */ /* 0x0a0fe40003f26270 */
        /* <DEDUP_REMOVED lines=14> */
.L_x_10293:
[----:B------:R-:W-:Y:S05]  /*d890*/  BSYNC.RECONVERGENT B0 ;  /* 0x0000000000007941 */ /* 0x000fea0003800200 */
.L_x_10292:
        /* <DEDUP_REMOVED lines=14> */
.L_x_10295:
[----:B------:R-:W-:Y:S05]  /*d980*/  BSYNC.RECONVERGENT B0 ;  /* 0x0000000000007941 */ /* 0x000fea0003800200 */
.L_x_10294:
        /* <DEDUP_REMOVED lines=16> */
.L_x_10297:
[----:B------:R-:W-:Y:S05]  /*da90*/  BSYNC.RECONVERGENT B0 ;  /* 0x0000000000007941 */ /* 0x000fea0003800200 */
.L_x_10296:
[----:B------:R-:W-:Y:S04]  /*daa0*/  BSSY.RECONVERGENT B0, `(.L_x_10298) ;  /* 0x0000010000007945 */ /* 0x000fe80003800200 */
        /* <DEDUP_REMOVED lines=15> */
.L_x_10299:
[----:B------:R-:W-:Y:S05]  /*dba0*/  BSYNC.RECONVERGENT B0 ;  /* 0x0000000000007941 */ /* 0x000fea0003800200 */
.L_x_10298:
[----:B------:R-:W0:Y:S01]  /*dbb0*/  LDGDEPBAR ;  /* 0x00000000000079af */ /* 0x000e220000000000 */
[----:B-1-3--:R-:W-:Y:S01]  /*dbc0*/  IMAD.SHL.U32 R6, R159, 0x20, RZ ;  /* 0x000000209f067824 */ /* 0x00afe200078e00ff */
[----:B------:R-:W-:Y:S02]  /*dbd0*/  LOP3.LUT R65, R66, 0x8, R65, 0xf8, !PT ;  /* 0x0000000842417812 */ /* 0x000fe400078ef841 */
[----:B-----5:R1:W5:Y:S01]  /*dbe0*/  LD.E R7, desc[UR4][R102.64+0x184] ;  /* 0x0001840466077980 */ /* 0x020362000c101900 */
[----:B------:R-:W-:Y:S03]  /*dbf0*/  BSSY.RECONVERGENT B0, `(.L_x_10300) ;  /* 0x0000018000007945 */ /* 0x000fe60003800200 */
[----:B--2-4-:R1:W5:Y:S01]  /*dc00*/  LD.E R2, desc[UR4][R102.64+0x188] ;  /* 0x0001880466027980 */ /* 0x014362000c101900 */
[----:B------:R-:W-:Y:S02]  /*dc10*/  LOP3.LUT R14, R65, 0x38, R60, 0x78, !PT ;  /* 0x00000038410e7812 */ /* 0x000fe400078e783c */
[----:B------:R-:W-:Y:S01]  /*dc20*/  LOP3.LUT R143, R57, 0x7c00, R6, 0xf8, !PT ;  /* 0x00007c00398f7812 */ /* 0x000fe200078ef806 */
        /* <DEDUP_REMOVED lines=18> */
.L_x_10301:
[----:B------:R2:W-:Y:S04]  /*dd50*/  STS.128 [R165+0x8000], RZ ;  /* 0x008000ffa5007388 */ /* 0x0005e80000000c00 */
[----:B------:R2:W-:Y:S02]  /*dd60*/  STS.128 [R165+0xa000], RZ ;  /* 0x00a000ffa5007388 */ /* 0x0005e40000000c00 */
.L_x_10302:
[----:B------:R-:W-:Y:S05]  /*dd70*/  BSYNC.RECONVERGENT B0 ;  /* 0x0000000000007941 */ /* 0x000fea0003800200 */
.L_x_10300:
[----:B------:R-:W-:Y:S01]  /*dd80*/  ISETP.GE.AND P1, PT, R171, R4, PT ;  /* 0x00000004ab00720c */ /* 0x000fe20003f26270 */
[----:B------:R-:W-:Y:S01]  /*dd90*/  BSSY.RECONVERGENT B0, `(.L_x_10303) ;  /* 0x0000014000007945 */ /* 0x000fe20003800200 */
[----:B---3--:R-:W-:Y:S02]  /*dda0*/  LEA R8, P0, R61, R156, 0x1 ;  /* 0x0000009c3d087211 */ /* 0x008fe400078008ff */
        /* <DEDUP_REMOVED lines=18> */
.L_x_10304:
[----:B------:R-:W-:Y:S05]  /*ded0*/  BSYNC.RECONVERGENT B0 ;  /* 0x0000000000007941 */ /* 0x000fea0003800200 */
.L_x_10303:
        /* <DEDUP_REMOVED lines=18> */
.L_x_10306:
[----:B------:R-:W-:Y:S05]  /*e000*/  BSYNC.RECONVERGENT B0 ;  /* 0x0000000000007941 */ /* 0x000fea0003800200 */
.L_x_10305:
        /* <DEDUP_REMOVED lines=18> */
.L_x_10308:
[----:B------:R-:W-:Y:S05]  /*e130*/  BSYNC.RECONVERGENT B0 ;  /* 0x0000000000007941 */ /* 0x000fea0003800200 */
.L_x_10307:
[----:B------:R-:W2:Y:S01]  /*e140*/  S2UR UR6, SR_CgaCtaId ;  /* 0x00000000000679c3 */ /* 0x000ea20000008800 */
[----:B------:R-:W-:Y:S01]  /*e150*/  IMAD.SHL.U32 R142, R159, 0x40, RZ ;  /* 0x000000409f8e7824 */ /* 0x000fe200078e00ff */
[--C-:B------:R-:W-:Y:S01]  /*e160*/  LOP3.LUT R3, R66, 0x8, R159.reuse, 0x78, !PT ;  /* 0x0000000842037812 */ /* 0x100fe200078e789f */
[----:B------:R-:W-:Y:S01]  /*e170*/  UMOV UR7, 0x400 ;  /* 0x0000040000077882 */ /* 0x000fe20000000000 */
[----:B------:R-:W-:Y:S01]  /*e180*/  IMAD.IADD R143, R143, 0x1, R14 ;  /* 0x000000018f8f7824 */ /* 0x000fe200078e020e */
[----:B------:R-:W-:Y:S01]  /*e190*/  R2P PR, R159, 0x6 ;  /* 0x000000069f007804 */ /* 0x000fe20000000000 */
[----:B------:R-:W-:Y:S01]  /*e1a0*/  IMAD.MOV.U32 R4, RZ, RZ, 0x20 ;  /* 0x00000020ff047424 */ /* 0x000fe200078e00ff */
[----:B------:R-:W-:Y:S01]  /*e1b0*/  LOP3.LUT R3, R3, 0x38, R60, 0x78, !PT ;  /* 0x0000003803037812 */ /* 0x000fe200078e783c */
[----:B------:R-:W-:Y:S01]  /*e1c0*/  IMAD.MOV.U32 R6, RZ, RZ, 0x40 ;  /* 0x00000040ff067424 */ /* 0x000fe200078e00ff */
[----:B------:R-:W-:Y:S01]  /*e1d0*/  LOP3.LUT R142, R142, 0x400, RZ, 0xc0, !PT ;  /* 0x000004008e8e7812 */ /* 0x000fe200078ec0ff */
[----:B------:R-:W0:Y:S01]  /*e1e0*/  LDGDEPBAR ;  /* 0x00000000000079af */ /* 0x000e220000000000 */
[----:B------:R-:W-:Y:S01]  /*e1f0*/  SEL R4, R4, 0xffffffe0, !P1 ;  /* 0xffffffe004047807 */ /* 0x000fe20004800000 */
[----:B------:R-:W-:Y:S01]  /*e200*/  BSSY.RECONVERGENT B1, `(.L_x_10309) ;  /* 0x0000199000017945 */ /* 0x000fe20003800200 */
[----:B------:R-:W-:Y:S01]  /*e210*/  SEL R6, R6, 0xffffffc0, !P2 ;  /* 0xffffffc006067807 */ /* 0x000fe20005000000 */
[----:B------:R-:W-:Y:S01]  /*e220*/  IMAD R142, R3, 0x2, R142 ;  /* 0x00000002038e7824 */ /* 0x000fe200078e028e */
[----:B------:R-:W-:-:S02]  /*e230*/  SHF.R.U32.HI R15, RZ, 0x2, R159 ;  /* 0x00000002ff0f7819 */ /* 0x000fc4000001169f */
[----:B-----5:R-:W-:Y:S02]  /*e240*/  IADD3 R2, PT, PT, R2, R59, -R164 ;  /* 0x0000003b02027210 */ /* 0x020fe40007ffe8a4 */
[----:B------:R-:W-:Y:S01]  /*e250*/  LOP3.LUT R15, R15, 0x7, RZ, 0xc0, !PT ;  /* 0x000000070f0f7812 */ /* 0x000fe200078ec0ff */
[----:B--2---:R-:W-:-:S06]  /*e260*/  ULEA UR6, UR6, UR7, 0x18 ;  /* 0x0000000706067291 */ /* 0x004fcc000f8ec0ff */
[----:B------:R-:W-:Y:S01]  /*e270*/  LEA R143, R143, UR6, 0x1 ;  /* 0x000000068f8f7c11 */ /* 0x000fe2000f8e08ff */
[----:B------:R-:W-:Y:S02]  /*e280*/  VIADD R3, R142, UR6 ;  /* 0x000000068e037c36 */ /* 0x000fe40008000000 */
[----:B------:R-:W-:Y:S02]  /*e290*/  LDSM.16.M88.4 R44, [R142+UR6+0x4000] ;  /* 0x004000068e2c783b */ /* 0x000fe40008000200 */
[--C-:B------:R-:W-:Y:S02]  /*e2a0*/  IMAD.IADD R141, R143, 0x1, R4.reuse ;  /* 0x000000018f8d7824 */ /* 0x100fe400078e0204 */
[----:B------:R-:W2:Y:S01]  /*e2b0*/  LDSM.16.M88.4 R52, [R143] ;  /* 0x000000008f34783b */ /* 0x000ea20000000200 */
[----:B------:R-:W-:Y:S02]  /*e2c0*/  IMAD.IADD R138, R3, 0x1, R4 ;  /* 0x00000001038a7824 */ /* 0x000fe400078e0204 */
[--C-:B------:R-:W-:Y:S01]  /*e2d0*/  IMAD.IADD R140, R143, 0x1, R6.reuse ;  /* 0x000000018f8c7824 */ /* 0x100fe200078e0206 */
[----:B------:R-:W3:Y:S01]  /*e2e0*/  LDSM.16.M88.4 R36, [R142+UR6+0x4800] ;  /* 0x004800068e24783b */ /* 0x000ee20008000200 */
[----:B------:R-:W-:Y:S01]  /*e2f0*/  IMAD.IADD R137, R3, 0x1, R6 ;  /* 0x0000000103897824 */ /* 0x000fe200078e0206 */
[----:B------:R-:W-:Y:S01]  /*e300*/  SHF.R.U32.HI R3, RZ, 0x1, R159 ;  /* 0x00000001ff037819 */ /* 0x000fe2000001169f */
[C---:B------:R-:W-:Y:S01]  /*e310*/  IMAD.IADD R139, R4.reuse, 0x1, R140 ;  /* 0x00000001048b7824 */ /* 0x040fe200078e028c */
[----:B------:R-:W3:Y:S01]  /*e320*/  LDSM.16.M88.4 R28, [R142+UR6+0x5000] ;  /* 0x005000068e1c783b */ /* 0x000ee20008000200 */
[----:B------:R-:W-:-:S03]  /*e330*/  IMAD.IADD R136, R4, 0x1, R137 ;  /* 0x0000000104887824 */ /* 0x000fc600078e0289 */
[----:B-1--4-:R-:W1:Y:S04]  /*e340*/  LDSM.16.M88.4 R8, [R142+UR6+0x5800] ;  /* 0x005800068e08783b */ /* 0x012e680008000200 */
[----:B------:R-:W-:Y:S04]  /*e350*/  LDSM.16.M88.4 R76, [R141] ;  /* 0x000000008d4c783b */ /* 0x000fe80000000200 */
[----:B------:R-:W4:Y:S04]  /*e360*/  LDSM.16.M88.4 R64, [R138+0x4000] ;  /* 0x004000008a40783b */ /* 0x000f280000000200 */
[----:B------:R-:W4:Y:S04]  /*e370*/  LDSM.16.M88.4 R20, [R138+0x4800] ;  /* 0x004800008a14783b */ /* 0x000f280000000200 */
[----:B------:R-:W4:Y:S04]  /*e380*/  LDSM.16.M88.4 R68, [R138+0x5000] ;  /* 0x005000008a44783b */ /* 0x000f280000000200 */
[----:B------:R-:W4:Y:S04]  /*e390*/  LDSM.16.M88.4 R60, [R138+0x5800] ;  /* 0x005800008a3c783b */ /* 0x000f280000000200 */
[----:B------:R-:W-:Y:S01]  /*e3a0*/  LDSM.16.M88.4 R16, [R140] ;  /* 0x000000008c10783b */ /* 0x000fe20000000200 */
[C---:B--2---:R-:W-:Y:S03]  /*e3b0*/  HMMA.16816.F32 R48, R52.reuse, R44, RZ ;  /* 0x0000002c3430723c */ /* 0x044fe600000018ff */
[----:B------:R-:W-:Y:S04]  /*e3c0*/  LDSM.16.M88.4 R24, [R137+0x4800] ;  /* 0x004800008918783b */ /* 0x000fe80000000200 */
[----:B------:R-:W-:Y:S01]  /*e3d0*/  LDSM.16.M88.4 R88, [R141+0x2000] ;  /* 0x002000008d58783b */ /* 0x000fe20000000200 */
[C---:B---3--:R-:W-:Y:S03]  /*e3e0*/  HMMA.16816.F32 R40, R52.reuse, R36, RZ ;  /* 0x000000243428723c */ /* 0x048fe600000018ff */
[----:B------:R-:W-:Y:S04]  /*e3f0*/  LDSM.16.M88.4 R92, [R138+0x7000] ;  /* 0x007000008a5c783b */ /* 0x000fe80000000200 */
[----:B------:R-:W-:Y:S01]  /*e400*/  LDSM.16.M88.4 R72, [R140+0x2000] ;  /* 0x002000008c48783b */ /* 0x000fe20000000200 */
[C---:B------:R-:W-:Y:S03]  /*e410*/  HMMA.16816.F32 R32, R52.reuse, R28, RZ ;  /* 0x0000001c3420723c */ /* 0x040fe600000018ff */
[----:B------:R-:W-:Y:S05]  /*e420*/  LDSM.16.M88.4 R84, [R138+0x7800] ;  /* 0x007800008a54783b */ /* 0x000fea0000000200 */
[C---:B------:R-:W-:Y:S08]  /*e430*/  HMMA.16816.F32 R44, R52.reuse, R46, RZ ;  /* 0x0000002e342c723c */ /* 0x040ff000000018ff */
[C---:B------:R-:W-:Y:S08]  /*e440*/  HMMA.16816.F32 R36, R52.reuse, R38, RZ ;  /* 0x000000263424723c */ /* 0x040ff000000018ff */
[C---:B------:R-:W-:Y:S08]  /*e450*/  HMMA.16816.F32 R28, R52.reuse, R30, RZ ;  /* 0x0000001e341c723c */ /* 0x040ff000000018ff */
[C---:B-1----:R-:W-:Y:S08]  /*e460*/  HMMA.16816.F32 R80, R52.reuse, R8, RZ ;  /* 0x000000083450723c */ /* 0x042ff000000018ff */
[----:B------:R-:W-:Y:S01]  /*e470*/  HMMA.16816.F32 R52, R52, R10, RZ ;  /* 0x0000000a3434723c */ /* 0x000fe200000018ff */
        /* <DEDUP_REMOVED lines=24> */
[----:B------:R-:W-:Y:S01]  /*e600*/  HMMA.16816.F32 R76, R16, R22, R76 ;  /* 0x00000016104c723c */ /* 0x000fe2000000184c */
[----:B------:R-:W-:Y:S04]  /*e610*/  LDSM.16.M88.4 R16, [R142+UR6+0x6000] ;  /* 0x006000068e10783b */ /* 0x000fe80008000200 */
[----:B------:R-:W2:Y:S03]  /*e620*/  LDSM.16.M88.4 R20, [R143+0x2000] ;  /* 0x002000008f14783b */ /* 0x000ea60000000200 */
[C---:B-1----:R-:W-:Y:S08]  /*e630*/  HMMA.16816.F32 R48, R60.reuse, R8, R48 ;  /* 0x000000083c30723c */ /* 0x042ff00000001830 */
[C---:B------:R-:W-:Y:S01]  /*e640*/  HMMA.16816.F32 R44, R60.reuse, R10, R44 ;  /* 0x0000000a3c2c723c */ /* 0x040fe2000000182c */
[----:B------:R-:W1:Y:S07]  /*e650*/  LDSM.16.M88.4 R8, [R142+UR6+0x6800] ;  /* 0x006800068e08783b */ /* 0x000e6e0008000200 */
[C---:B------:R-:W-:Y:S08]  /*e660*/  HMMA.16816.F32 R40, R60.reuse, R52, R40 ;  /* 0x000000343c28723c */ /* 0x040ff00000001828 */
[C---:B------:R-:W-:Y:S01]  /*e670*/  HMMA.16816.F32 R36, R60.reuse, R54, R36 ;  /* 0x000000363c24723c */ /* 0x040fe20000001824 */
[----:B------:R-:W3:Y:S07]  /*e680*/  LDSM.16.M88.4 R52, [R142+UR6+0x7000] ;  /* 0x007000068e34783b */ /* 0x000eee0008000200 */
[----:B----4-:R-:W-:Y:S08]  /*e690*/  HMMA.16816.F32 R32, R60, R24, R32 ;  /* 0x000000183c20723c */ /* 0x010ff00000001820 */
[C---:B--2---:R-:W-:Y:S08]  /*e6a0*/  HMMA.16816.F32 R48, R20.reuse, R16, R48 ;  /* 0x000000101430723c */ /* 0x044ff00000001830 */
[C---:B------:R-:W-:Y:S01]  /*e6b0*/  HMMA.16816.F32 R44, R20.reuse, R18, R44 ;  /* 0x00000012142c723c */ /* 0x040fe2000000182c */
[----:B------:R-:W2:Y:S07]  /*e6c0*/  LDSM.16.M88.4 R16, [R138+0x6000] ;  /* 0x006000008a10783b */ /* 0x000eae0000000200 */
[C---:B-1----:R-:W-:Y:S08]  /*e6d0*/  HMMA.16816.F32 R40, R20.reuse, R8, R40 ;  /* 0x000000081428723c */ /* 0x042ff00000001828 */
[----:B------:R-:W-:Y:S01]  /*e6e0*/  HMMA.16816.F32 R36, R20, R10, R36 ;  /* 0x0000000a1424723c */ /* 0x000fe20000001824 */
[----:B------:R-:W1:Y:S07]  /*e6f0*/  LDSM.16.M88.4 R8, [R138+0x6800] ;  /* 0x006800008a08783b */ /* 0x000e6e0000000200 */
[C---:B------:R-:W-:Y:S01]  /*e700*/  HMMA.16816.F32 R28, R60.reuse, R26, R28 ;  /* 0x0000001a3c1c723c */ /* 0x040fe2000000181c */
[----:B------:R-:W4:Y:S07]  /*e710*/  LDSM.16.M88.4 R24, [R142+UR6+0x7800] ;  /* 0x007800068e18783b */ /* 0x000f2e0008000200 */
[C---:B------:R-:W-:Y:S08]  /*e720*/  HMMA.16816.F32 R80, R60.reuse, R64, R80 ;  /* 0x000000403c50723c */ /* 0x040ff00000001850 */
[----:B------:R-:W-:Y:S01]  /*e730*/  HMMA.16816.F32 R76, R60, R66, R76 ;  /* 0x000000423c4c723c */ /* 0x000fe2000000184c */
[----:B------:R-:W4:Y:S04]  /*e740*/  LDSM.16.M88.4 R64, [R137+0x6800] ;  /* 0x006800008940783b */ /* 0x000f280000000200 */
[----:B------:R-:W4:Y:S03]  /*e750*/  LDSM.16.M88.4 R60, [R137+0x7000] ;  /* 0x00700000893c783b */ /* 0x000f260000000200 */
[C---:B---3--:R-:W-:Y:S08]  /*e760*/  HMMA.16816.F32 R32, R20.reuse, R52, R32 ;  /* 0x000000341420723c */ /* 0x048ff00000001820 */
[----:B------:R-:W-:Y:S01]  /*e770*/  HMMA.16816.F32 R28, R20, R54, R28 ;  /* 0x00000036141c723c */ /* 0x000fe2000000181c */
[----:B------:R-:W-:Y:S07]  /*e780*/  LDSM.16.M88.4 R52, [R137+0x7800] ;  /* 0x007800008934783b */ /* 0x000fee0000000200 */
[C---:B--2---:R-:W-:Y:S08]  /*e790*/  HMMA.16816.F32 R48, R88.reuse, R16, R48 ;  /* 0x000000105830723c */ /* 0x044ff00000001830 */
[C---:B------:R-:W-:Y:S01]  /*e7a0*/  HMMA.16816.F32 R44, R88.reuse, R18, R44 ;  /* 0x00000012582c723c */ /* 0x040fe2000000182c */
[----:B------:R-:W-:Y:S07]  /*e7b0*/  LDSM.16.M88.4 R16, [R136+0x7000] ;  /* 0x007000008810783b */ /* 0x000fee0000000200 */
[C---:B-1----:R-:W-:Y:S08]  /*e7c0*/  HMMA.16816.F32 R40, R88.reuse, R8, R40 ;  /* 0x000000085828723c */ /* 0x042ff00000001828 */
[C---:B------:R-:W-:Y:S01]  /*e7d0*/  HMMA.16816.F32 R36, R88.reuse, R10, R36 ;  /* 0x0000000a5824723c */ /* 0x040fe20000001824 */
[----:B------:R-:W1:Y:S07]  /*e7e0*/  LDSM.16.M88.4 R8, [R139+0x2000] ;  /* 0x002000008b08783b */ /* 0x000e6e0000000200 */
[----:B------:R-:W-:Y:S08]  /*e7f0*/  HMMA.16816.F32 R32, R88, R92, R32 ;  /* 0x0000005c5820723c */ /* 0x000ff00000001820 */
[C---:B----4-:R-:W-:Y:S08]  /*e800*/  HMMA.16816.F32 R76, R20.reuse, R26, R76 ;  /* 0x0000001a144c723c */ /* 0x050ff0000000184c */
[----:B------:R-:W-:Y:S01]  /*e810*/  HMMA.16816.F32 R80, R20, R24, R80 ;  /* 0x000000181450723c */ /* 0x000fe20000001850 */
[----:B------:R-:W2:Y:S04]  /*e820*/  LDSM.16.M88.4 R24, [R136+0x6000] ;  /* 0x006000008818783b */ /* 0x000ea80000000200 */
[----:B------:R-:W3:Y:S03]  /*e830*/  LDSM.16.M88.4 R20, [R136+0x6800] ;  /* 0x006800008814783b */ /* 0x000ee60000000200 */
[----:B------:R-:W-:Y:S08]  /*e840*/  HMMA.16816.F32 R28, R88, R94, R28 ;  /* 0x0000005e581c723c */ /* 0x000ff0000000181c */
[C---:B------:R-:W-:Y:S08]  /*e850*/  HMMA.16816.F32 R40, R72.reuse, R64, R40 ;  /* 0x000000404828723c */ /* 0x040ff00000001828 */
[----:B------:R-:W-:Y:S01]  /*e860*/  HMMA.16816.F32 R64, R72, R66, R36 ;  /* 0x000000424840723c */ /* 0x000fe20000001824 */
[----:B------:R-:W4:Y:S01]  /*e870*/  LDSM.16.M88.4 R36, [R136+0x7800] ;  /* 0x007800008824783b */ /* 0x000f220000000200 */
[----:B------:R-:W-:-:S06]  /*e880*/  DEPBAR.LE SB0, 0x0 ;  /* 0x000080000000791a */ /* 0x000fcc0000000000 */
[----:B------:R-:W-:Y:S08]  /*e890*/  HMMA.16816.F32 R32, R72, R60, R32 ;  /* 0x0000003c4820723c */ /* 0x000ff00000001820 */
[C---:B------:R-:W-:Y:S08]  /*e8a0*/  HMMA.16816.F32 R76, R88.reuse, R86, R76 ;  /* 0x00000056584c723c */ /* 0x040ff0000000184c */
[----:B------:R-:W-:Y:S08]  /*e8b0*/  HMMA.16816.F32 R80, R88, R84, R80 ;  /* 0x000000545850723c */ /* 0x000ff00000001850 */
[C---:B------:R-:W-:Y:S08]  /*e8c0*/  HMMA.16816.F32 R44, R72.reuse, R70, R44 ;  /* 0x00000046482c723c */ /* 0x040ff0000000182c */
[C---:B------:R-:W-:Y:S08]  /*e8d0*/  HMMA.16816.F32 R48, R72.reuse, R68, R48 ;  /* 0x000000444830723c */ /* 0x040ff00000001830 */
[----:B------:R-:W-:Y:S08]  /*e8e0*/  HMMA.16816.F32 R28, R72, R62, R28 ;  /* 0x0000003e481c723c */ /* 0x000ff0000000181c */
[----:B-1----:R-:W-:Y:S05]  /*e8f0*/  HMMA.16816.F32 R32, R8, R16, R32 ;  /* 0x000000100820723c */ /* 0x002fea0000001820 */
[----:B------:R-:W-:Y:S01]  /*e900*/  LOP3.LUT R16, R3, 0x1f0, RZ, 0xc0, !PT ;  /* 0x000001f003107812 */ /* 0x000fe200078ec0ff */
[----:B------:R-:W-:-:S03]  /*e910*/  IMAD.SHL.U32 R3, R159, 0x2, RZ ;  /* 0x000000029f037824 */ /* 0x000fc600078e00ff */
[----:B------:R-:W-:Y:S02]  /*e920*/  IADD3 R15, PT, PT, R162, R15, R16 ;  /* 0x0000000fa20f7210 */ /* 0x000fe40007ffe010 */
[----:B------:R-:W-:Y:S01]  /*e930*/  LOP3.LUT R3, R3, 0x6, RZ, 0xc0, !PT ;  /* 0x0000000603037812 */ /* 0x000fe200078ec0ff */
[----:B------:R-:W-:Y:S05]  /*e940*/  HMMA.16816.F32 R76, R72, R54, R76 ;  /* 0x00000036484c723c */ /* 0x000fea000000184c */
[----:B------:R-:W-:Y:S01]  /*e950*/  IADD3 R16, PT, PT, R59, -R164, -R7 ;  /* 0x800000a43b107210 */ /* 0x000fe20007ffe807 */
[----:B------:R-:W-:Y:S02]  /*e960*/  IMAD.IADD R172, R15, 0x1, R2 ;  /* 0x000000010fac7824 */ /* 0x000fe400078e0202 */
[----:B------:R-:W-:-:S02]  /*e970*/  IMAD.IADD R3, R58, 0x1, R3 ;  /* 0x000000013a037824 */ /* 0x000fc400078e0203 */
[----:B------:R-:W-:Y:S01]  /*e980*/  IMAD.IADD R2, R15, 0x1, R16 ;  /* 0x000000010f027824 */ /* 0x000fe200078e0210 */
[C-C-:B------:R-:W-:Y:S01]  /*e990*/  VIADDMNMX R174, R172.reuse, 0x1, R59.reuse, PT ;  /* 0x00000001acae7846 */ /* 0x140fe2000380013b */
[----:B------:R-:W-:Y:S03]  /*e9a0*/  HMMA.16816.F32 R80, R72, R52, R80 ;  /* 0x000000344850723c */ /* 0x000fe60000001850 */
[C---:B------:R-:W-:Y:S01]  /*e9b0*/  VIADD R7, R3.reuse, 0x1 ;  /* 0x0000000103077836 */ /* 0x040fe20000000000 */
[----:B------:R-:W-:Y:S01]  /*e9c0*/  VIADDMNMX R172, R172, 0x9, R59, PT ;  /* 0x00000009acac7846 */ /* 0x000fe2000380013b */
[C---:B------:R-:W-:Y:S01]  /*e9d0*/  VIADD R17, R3.reuse, 0x18 ;  /* 0x0000001803117836 */ /* 0x040fe20000000000 */
[C---:B------:R-:W-:Y:S01]  /*e9e0*/  ISETP.GT.AND P3, PT, R2.reuse, R3, PT ;  /* 0x000000030200720c */ /* 0x040fe20003f64270 */
[C---:B------:R-:W-:Y:S01]  /*e9f0*/  VIADD R15, R3.reuse, 0x19 ;  /* 0x00000019030f7836 */ /* 0x040fe20000000000 */
[----:B------:R-:W-:Y:S01]  /*ea00*/  ISETP.GT.AND P5, PT, R2, R7, PT ;  /* 0x000000070200720c */ /* 0x000fe20003fa4270 */
[C---:B------:R-:W-:Y:S01]  /*ea10*/  VIADD R53, R3.reuse, 0x28 ;  /* 0x0000002803357836 */ /* 0x040fe20000000000 */
[----:B--2---:R-:W-:Y:S05]  /*ea20*/  HMMA.16816.F32 R44, R8, R26, R44 ;  /* 0x0000001a082c723c */ /* 0x004fea000000182c */
[----:B------:R-:W-:Y:S01]  /*ea30*/  VIADD R27, R3, 0x8 ;  /* 0x00000008031b7836 */ /* 0x000fe20000000000 */
[----:B------:R-:W-:Y:S01]  /*ea40*/  ISETP.GE.AND P4, PT, R7, R174, PT ;  /* 0x000000ae0700720c */ /* 0x000fe20003f86270 */
[----:B------:R-:W-:Y:S01]  /*ea50*/  VIADD R55, R3, 0x21 ;  /* 0x0000002103377836 */ /* 0x000fe20000000000 */
[----:B------:R-:W-:-:S02]  /*ea60*/  ISETP.GE.AND P6, PT, R7, R172, PT ;  /* 0x000000ac0700720c */ /* 0x000fc40003fc6270 */
[----:B------:R-:W-:Y:S01]  /*ea70*/  ISETP.GT.AND P1, PT, R2, R27, PT ;  /* 0x0000001b0200720c */ /* 0x000fe20003f24270 */
[----:B------:R-:W-:Y:S03]  /*ea80*/  HMMA.16816.F32 R48, R8, R24, R48 ;  /* 0x000000180830723c */ /* 0x000fe60000001830 */
[----:B------:R-:W-:Y:S01]  /*ea90*/  VIADD R25, R3, 0x9 ;  /* 0x0000000903197836 */ /* 0x000fe20000000000 */
[----:B------:R-:W-:-:S04]  /*eaa0*/  VIMNMX R175, PT, PT, RZ, R2, !PT ;  /* 0x00000002ffaf7248 */ /* 0x000fc80007fe0100 */
[----:B------:R-:W-:Y:S01]  /*eab0*/  ISETP.GT.AND P2, PT, R2, R25, PT ;  /* 0x000000190200720c */ /* 0x000fe20003f44270 */
[C---:B---3--:R-:W-:Y:S03]  /*eac0*/  HMMA.16816.F32 R64, R8.reuse, R22, R64 ;  /* 0x000000160840723c */ /* 0x048fe60000001840 */
[----:B------:R-:W-:Y:S01]  /*ead0*/  VIADD R23, R3, 0x10 ;  /* 0x0000001003177836 */ /* 0x000fe20000000000 */
[----:B------:R-:W-:Y:S01]  /*eae0*/  FSEL R44, R44, -INF , !P1 ;  /* 0xff8000002c2c7808 */ /* 0x000fe20004800000 */
[C---:B------:R-:W-:Y:S01]  /*eaf0*/  VIADD R22, R2.reuse, 0x8 ;  /* 0x0000000802167836 */ /* 0x040fe20000000000 */
[C---:B------:R-:W-:Y:S02]  /*eb00*/  ISETP.GT.AND P1, PT, R2.reuse, R17, PT ;  /* 0x000000110200720c */ /* 0x040fe40003f24270 */
[----:B------:R-:W-:Y:S01]  /*eb10*/  FSEL R45, R45, -INF , !P2 ;  /* 0xff8000002d2d7808 */ /* 0x000fe20005000000 */
[----:B------:R-:W-:Y:S03]  /*eb20*/  HMMA.16816.F32 R40, R8, R20, R40 ;  /* 0x000000140828723c */ /* 0x000fe60000001828 */
[----:B------:R-:W-:Y:S01]  /*eb30*/  VIADD R21, R3, 0x11 ;  /* 0x0000001103157836 */ /* 0x000fe20000000000 */
[----:B------:R-:W-:-:S02]  /*eb40*/  ISETP.GT.AND P2, PT, R2, R15, PT ;  /* 0x0000000f0200720c */ /* 0x000fc40003f44270 */
[----:B------:R-:W-:Y:S02]  /*eb50*/  FSEL R48, R48, -INF , !P3 ;  /* 0xff80000030307808 */ /* 0x000fe40005800000 */
[C---:B------:R-:W-:Y:S01]  /*eb60*/  ISETP.GT.AND P3, PT, R2.reuse, R23, PT ;  /* 0x000000170200720c */ /* 0x040fe20003f64270 */
[----:B------:R-:W-:Y:S03]  /*eb70*/  HMMA.16816.F32 R28, R8, R18, R28 ;  /* 0x00000012081c723c */ /* 0x000fe6000000181c */
[----:B------:R-:W-:Y:S01]  /*eb80*/  FSEL R49, R49, -INF , !P5 ;  /* 0xff80000031317808 */ /* 0x000fe20006800000 */
[----:B------:R-:W-:Y:S01]  /*eb90*/  VIADD R19, R3, 0x31 ;  /* 0x0000003103137836 */ /* 0x000fe20000000000 */
[----:B------:R-:W-:Y:S02]  /*eba0*/  ISETP.GT.AND P5, PT, R2, R21, PT ;  /* 0x000000150200720c */ /* 0x000fe40003fa4270 */
[----:B------:R-:W-:-:S02]  /*ebb0*/  FSEL R64, R64, -INF , !P1 ;  /* 0xff80000040407808 */ /* 0x000fc40004800000 */
[----:B------:R-:W-:Y:S01]  /*ebc0*/  ISETP.GT.AND P1, PT, R2, R53, PT ;  /* 0x000000350200720c */ /* 0x000fe20003f24270 */
[C---:B----4-:R-:W-:Y:S03]  /*ebd0*/  HMMA.16816.F32 R76, R8.reuse, R38, R76 ;  /* 0x00000026084c723c */ /* 0x050fe6000000184c */
[----:B------:R-:W-:Y:S01]  /*ebe0*/  VIADD R39, R3, 0x29 ;  /* 0x0000002903277836 */ /* 0x000fe20000000000 */
[----:B------:R-:W-:Y:S01]  /*ebf0*/  BAR.SYNC.DEFER_BLOCKING 0x0 ;  /* 0x0000000000007b1d */ /* 0x000fe20000010000 */
[----:B------:R-:W-:Y:S02]  /*ec00*/  FSEL R40, R40, -INF , !P3 ;  /* 0xff80000028287808 */ /* 0x000fe40005800000 */
[----:B------:R-:W-:Y:S02]  /*ec10*/  FSEL R41, R41, -INF , !P5 ;  /* 0xff80000029297808 */ /* 0x000fe40006800000 */
[----:B------:R-:W-:Y:S01]  /*ec20*/  ISETP.GT.AND P0, PT, R22, R7, PT ;  /* 0x000000071600720c */ /* 0x000fe20003f04270 */
[----:B------:R-:W-:Y:S03]  /*ec30*/  HMMA.16816.F32 R80, R8, R36, R80 ;  /* 0x000000240850723c */ /* 0x000fe60000001850 */
[C---:B------:R-:W-:Y:S01]  /*ec40*/  VIADD R11, R3.reuse, 0x20 ;  /* 0x00000020030b7836 */ /* 0x040fe20000000000 */
[C---:B------:R-:W-:Y:S01]  /*ec50*/  ISETP.GT.AND P5, PT, R2.reuse, R55, PT ;  /* 0x000000370200720c */ /* 0x040fe20003fa4270 */
[----:B------:R-:W-:Y:S01]  /*ec60*/  VIADD R9, R3, 0x38 ;  /* 0x0000003803097836 */ /* 0x000fe20000000000 */
[----:B------:R-:W-:Y:S01]  /*ec70*/  FSEL R65, R65, -INF , !P2 ;  /* 0xff80000041417808 */ /* 0x000fe20005000000 */
[C---:B------:R-:W-:Y:S01]  /*ec80*/  VIADD R37, R3.reuse, 0x30 ;  /* 0x0000003003257836 */ /* 0x040fe20000000000 */
[C---:B------:R-:W-:Y:S01]  /*ec90*/  ISETP.GT.AND P3, PT, R2.reuse, R11, PT ;  /* 0x0000000b0200720c */ /* 0x040fe20003f64270 */
[----:B------:R-:W-:Y:S01]  /*eca0*/  VIADD R7, R3, 0x39 ;  /* 0x0000003903077836 */ /* 0x000fe20000000000 */
[----:B------:R-:W-:-:S02]  /*ecb0*/  ISETP.GT.AND P2, PT, R2, R39, PT ;  /* 0x000000270200720c */ /* 0x000fc40003f44270 */
[----:B------:R-:W-:Y:S02]  /*ecc0*/  FSEL R28, R28, -INF , !P1 ;  /* 0xff8000001c1c7808 */ /* 0x000fe40004800000 */
[----:B------:R-:W-:Y:S02]  /*ecd0*/  ISETP.GT.AND P1, PT, R2, R9, PT ;  /* 0x000000090200720c */ /* 0x000fe40003f24270 */
[----:B------:R-:W-:Y:S02]  /*ece0*/  FSEL R32, R32, -INF , !P3 ;  /* 0xff80000020207808 */ /* 0x000fe40005800000 */
[C---:B------:R-:W-:Y:S02]  /*ecf0*/  ISETP.GT.AND P3, PT, R2.reuse, R37, PT ;  /* 0x000000250200720c */ /* 0x040fe40003f64270 */
[----:B------:R-:W-:Y:S02]  /*ed00*/  FSEL R33, R33, -INF , !P5 ;  /* 0xff80000021217808 */ /* 0x000fe40006800000 */
[----:B------:R-:W-:-:S02]  /*ed10*/  ISETP.GT.AND P5, PT, R2, R19, PT ;  /* 0x000000130200720c */ /* 0x000fc40003fa4270 */
[----:B------:R-:W-:Y:S02]  /*ed20*/  FSEL R29, R29, -INF , !P2 ;  /* 0xff8000001d1d7808 */ /* 0x000fe40005000000 */
[----:B------:R-:W-:Y:S02]  /*ed30*/  ISETP.GT.AND P2, PT, R2, R7, PT ;  /* 0x000000070200720c */ /* 0x000fe40003f44270 */
[----:B------:R-:W-:Y:S02]  /*ed40*/  FSEL R76, R76, -INF , !P1 ;  /* 0xff8000004c4c7808 */ /* 0x000fe40004800000 */
[----:B------:R-:W-:Y:S02]  /*ed50*/  ISETP.GT.AND P1, PT, R22, R27, PT ;  /* 0x0000001b1600720c */ /* 0x000fe40003f24270 */
[----:B------:R-:W-:Y:S02]  /*ed60*/  FSEL R80, R80, -INF , !P3 ;  /* 0xff80000050507808 */ /* 0x000fe40005800000 */
[----:B------:R-:W-:-:S02]  /*ed70*/  FSEL R26, R51, -INF , !P0 ;  /* 0xff800000331a7808 */ /* 0x000fc40004000000 */
[----:B------:R-:W-:Y:S02]  /*ed80*/  ISETP.GE.AND P3, PT, R27, R174, PT ;  /* 0x000000ae1b00720c */ /* 0x000fe40003f66270 */
[----:B------:R-:W-:Y:S02]  /*ed90*/  FSEL R81, R81, -INF , !P5 ;  /* 0xff80000051517808 */ /* 0x000fe40006800000 */
[----:B------:R-:W-:Y:S02]  /*eda0*/  ISETP.GT.AND P0, PT, R22, R25, PT ;  /* 0x000000191600720c */ /* 0x000fe40003f04270 */
[----:B------:R-:W-:Y:S02]  /*edb0*/  ISETP.GE.AND P5, PT, R27, R172, PT ;  /* 0x000000ac1b00720c */ /* 0x000fe40003fa6270 */
[----:B------:R-:W-:Y:S02]  /*edc0*/  FSEL R77, R77, -INF , !P2 ;  /* 0xff8000004d4d7808 */ /* 0x000fe40005000000 */
[----:B------:R-:W-:-:S02]  /*edd0*/  ISETP.GE.AND P2, PT, R25, R174, PT ;  /* 0x000000ae1900720c */ /* 0x000fc40003f46270 */
[----:B------:R-:W-:Y:S02]  /*ede0*/  FSEL R27, R49, -INF , !P4 ;  /* 0xff800000311b7808 */ /* 0x000fe40006000000 */
[----:B------:R-:W-:Y:S02]  /*edf0*/  FSEL R24, R46, -INF , !P1 ;  /* 0xff8000002e187808 */ /* 0x000fe40004800000 */
[----:B------:R-:W-:Y:S02]  /*ee00*/  ISETP.GE.AND P4, PT, R25, R172, PT ;  /* 0x000000ac1900720c */ /* 0x000fe40003f86270 */
[----:B------:R-:W-:Y:S02]  /*ee10*/  FSEL R26, R26, -INF , !P6 ;  /* 0xff8000001a1a7808 */ /* 0x000fe40007000000 */
[----:B------:R-:W-:Y:S02]  /*ee20*/  ISETP.GE.AND P6, PT, R23, R174, PT ;  /* 0x000000ae1700720c */ /* 0x000fe40003fc6270 */
[----:B------:R-:W-:-:S02]  /*ee30*/  FSEL R25, R44, -INF , !P3 ;  /* 0xff8000002c197808 */ /* 0x000fc40005800000 */
[----:B------:R-:W-:Y:S02]  /*ee40*/  ISETP.GT.AND P1, PT, R22, R23, PT ;  /* 0x000000171600720c */ /* 0x000fe40003f24270 */
[----:B------:R-:W-:Y:S02]  /*ee50*/  FSEL R20, R47, -INF , !P0 ;  /* 0xff8000002f147808 */ /* 0x000fe40004000000 */
[----:B------:R-:W-:Y:S02]  /*ee60*/  ISETP.GE.AND P3, PT, R23, R172, PT ;  /* 0x000000ac1700720c */ /* 0x000fe40003f66270 */
[----:B------:R-:W-:Y:S02]  /*ee70*/  FSEL R24, R24, -INF , !P5 ;  /* 0xff80000018187808 */ /* 0x000fe40006800000 */
[----:B------:R-:W-:Y:S02]  /*ee80*/  ISETP.GE.AND P0, PT, R21, R174, PT ;  /* 0x000000ae1500720c */ /* 0x000fe40003f06270 */
[----:B------:R-:W-:-:S02]  /*ee90*/  FSEL R23, R45, -INF , !P2 ;  /* 0xff8000002d177808 */ /* 0x000fc40005000000 */
[----:B------:R-:W-:Y:S02]  /*eea0*/  ISETP.GE.AND P5, PT, R21, R172, PT ;  /* 0x000000ac1500720c */ /* 0x000fe40003fa6270 */
[----:B------:R-:W-:Y:S02]  /*eeb0*/  ISETP.GT.AND P2, PT, R22, R21, PT ;  /* 0x000000151600720c */ /* 0x000fe40003f44270 */
[----:B------:R-:W-:Y:S02]  /*eec0*/  FSEL R20, R20, -INF , !P4 ;  /* 0xff80000014147808 */ /* 0x000fe40006000000 */
[----:B------:R-:W-:Y:S02]  /*eed0*/  FSEL R18, R42, -INF , !P1 ;  /* 0xff8000002a127808 */ /* 0x000fe40004800000 */
[----:B------:R-:W-:Y:S02]  /*eee0*/  FSEL R21, R40, -INF , !P6 ;  /* 0xff80000028157808 */ /* 0x000fe40007000000 */
[----:B------:R-:W-:-:S02]  /*eef0*/  ISETP.GE.AND P4, PT, R17, R174, PT ;  /* 0x000000ae1100720c */ /* 0x000fc40003f86270 */
[----:B------:R-:W-:Y:S02]  /*ef00*/  ISETP.GE.AND P6, PT, R17, R172, PT ;  /* 0x000000ac1100720c */ /* 0x000fe40003fc6270 */
[C---:B------:R-:W-:Y:S02]  /*ef10*/  ISETP.GT.AND P1, PT, R22.reuse, R17, PT ;  /* 0x000000111600720c */ /* 0x040fe40003f24270 */
[----:B------:R-:W-:Y:S02]  /*ef20*/  FSEL R17, R41, -INF , !P0 ;  /* 0xff80000029117808 */ /* 0x000fe40004000000 */
[----:B------:R-:W-:Y:S02]  /*ef30*/  ISETP.GT.AND P0, PT, R22, R15, PT ;  /* 0x0000000f1600720c */ /* 0x000fe40003f04270 */
[----:B------:R-:W-:Y:S02]  /*ef40*/  FSEL R10, R43, -INF , !P2 ;  /* 0xff8000002b0a7808 */ /* 0x000fe40005000000 */
[----:B------:R-:W-:-:S02]  /*ef50*/  FSEL R18, R18, -INF , !P3 ;  /* 0xff80000012127808 */ /* 0x000fc40005800000 */
[----:B------:R-:W-:Y:S02]  /*ef60*/  ISETP.GE.AND P3, PT, R15, R174, PT ;  /* 0x000000ae0f00720c */ /* 0x000fe40003f66270 */
[----:B------:R-:W-:Y:S02]  /*ef70*/  FSEL R16, R67, -INF , !P0 ;  /* 0xff80000043107808 */ /* 0x000fe40004000000 */
[----:B------:R-:W-:Y:S02]  /*ef80*/  ISETP.GE.AND P2, PT, R15, R172, PT ;  /* 0x000000ac0f00720c */ /* 0x000fe40003f46270 */
[----:B------:R-:W-:Y:S02]  /*ef90*/  ISETP.GE.AND P0, PT, R55, R174, PT ;  /* 0x000000ae3700720c */ /* 0x000fe40003f06270 */
[----:B------:R-:W-:Y:S02]  /*efa0*/  FSEL R10, R10, -INF , !P5 ;  /* 0xff8000000a0a7808 */ /* 0x000fe40006800000 */
[----:B------:R-:W-:-:S02]  /*efb0*/  FSEL R8, R66, -INF , !P1 ;  /* 0xff80000042087808 */ /* 0x000fc40004800000 */
[----:B------:R-:W-:Y:S02]  /*efc0*/  FSEL R15, R64, -INF , !P4 ;  /* 0xff800000400f7808 */ /* 0x000fe40006000000 */
[C---:B------:R-:W-:Y:S02]  /*efd0*/  ISETP.GE.AND P5, PT, R11.reuse, R174, PT ;  /* 0x000000ae0b00720c */ /* 0x040fe40003fa6270 */
[----:B------:R-:W-:Y:S02]  /*efe0*/  ISETP.GE.AND P4, PT, R11, R172, PT ;  /* 0x000000ac0b00720c */ /* 0x000fe40003f86270 */
[C---:B------:R-:W-:Y:S02]  /*eff0*/  ISETP.GT.AND P1, PT, R22.reuse, R11, PT ;  /* 0x0000000b1600720c */ /* 0x040fe40003f24270 */
[----:B------:R-:W-:Y:S02]  /*f000*/  FSEL R11, R65, -INF , !P3 ;  /* 0xff800000410b7808 */ /* 0x000fe40005800000 */
[----:B------:R-:W-:-:S02]  /*f010*/  ISETP.GT.AND P3, PT, R22, R55, PT ;  /* 0x000000371600720c */ /* 0x000fc40003f64270 */
[----:B------:R-:W-:Y:S02]  /*f020*/  FSEL R129, R33, -INF , !P0 ;  /* 0xff80000021817808 */ /* 0x000fe40004000000 */
[----:B------:R-:W-:Y:S02]  /*f030*/  ISETP.GT.AND P0, PT, R22, R39, PT ;  /* 0x000000271600720c */ /* 0x000fe40003f04270 */
[----:B------:R-:W-:Y:S02]  /*f040*/  FSEL R35, R35, -INF , !P3 ;  /* 0xff80000023237808 */ /* 0x000fe40005800000 */
[----:B------:R-:W-:Y:S02]  /*f050*/  ISETP.GE.AND P3, PT, R39, R172, PT ;  /* 0x000000ac2700720c */ /* 0x000fe40003f66270 */
[----:B------:R-:W-:Y:S02]  /*f060*/  FSEL R31, R31, -INF , !P0 ;  /* 0xff8000001f1f7808 */ /* 0x000fe40004000000 */
        /* <DEDUP_REMOVED lines=8> */
[----:B------:R-:W-:Y:S02]  /*f0f0*/  FSEL R16, R16, -INF , !P2 ;  /* 0xff80000010107808 */ /* 0x000fe40005000000 */
[----:B------:R-:W-:Y:S02]  /*f100*/  FSEL R132, R34, -INF , !P4 ;  /* 0xff80000022847808 */ /* 0x000fe40006000000 */
[----:B------:R-:W-:Y:S02]  /*f110*/  FSEL R30, R30, -INF , !P1 ;  /* 0xff8000001e1e7808 */ /* 0x000fe40004800000 */
[----:B------:R-:W-:Y:S02]  /*f120*/  ISETP.GT.AND P3, PT, R105, R152, PT ;  /* 0x000000986900720c */ /* 0x000fe40003f64270 */
[----:B------:R-:W-:-:S02]  /*f130*/  ISETP.GE.AND P6, PT, R55, R172, PT ;  /* 0x000000ac3700720c */ /* 0x000fc40003fc6270 */
[-C--:B------:R-:W-:Y:S02]  /*f140*/  ISETP.GE.AND P2, PT, R53, R174.reuse, PT ;  /* 0x000000ae3500720c */ /* 0x080fe40003f46270 */
[----:B------:R-:W-:Y:S02]  /*f150*/  ISETP.GE.AND P4, PT, R39, R174, PT ;  /* 0x000000ae2700720c */ /* 0x000fe40003f86270 */
[C---:B------:R-:W-:Y:S02]  /*f160*/  ISETP.GT.AND P1, PT, R22.reuse, R37, PT ;  /* 0x000000251600720c */ /* 0x040fe40003f24270 */
[----:B------:R-:W-:Y:S02]  /*f170*/  ISETP.GT.AND P0, PT, R22, R19, PT ;  /* 0x000000131600720c */ /* 0x000fe40003f04270 */
[----:B------:R-:W-:Y:S02]  /*f180*/  FSEL R131, R32, -INF , !P5 ;  /* 0xff80000020837808 */ /* 0x000fe40006800000 */
        /* <DEDUP_REMOVED lines=8> */
[----:B------:R-:W-:Y:S02]  /*f210*/  ISETP.GE.AND P1, PT, R19, R172, PT ;  /* 0x000000ac1300720c */ /* 0x000fe40003f26270 */
[----:B------:R-:W-:Y:S02]  /*f220*/  ISETP.GT.AND P0, PT, R22, R9, PT ;  /* 0x000000091600720c */ /* 0x000fe40003f04270 */
[----:B------:R-:W-:Y:S02]  /*f230*/  ISETP.GE.AND P4, PT, R9, R174, PT ;  /* 0x000000ae0900720c */ /* 0x000fe40003f86270 */
        /* <DEDUP_REMOVED lines=8> */
[C---:B------:R-:W-:Y:S02]  /*f2c0*/  ISETP.GE.AND P6, PT, R7.reuse, R174, PT ;  /* 0x000000ae0700720c */ /* 0x040fe40003fc6270 */
[----:B------:R-:W-:Y:S02]  /*f2d0*/  ISETP.GE.AND P2, PT, R7, R172, PT ;  /* 0x000000ac0700720c */ /* 0x000fe40003f46270 */
[C---:B------:R-:W-:Y:S02]  /*f2e0*/  ISETP.GE.AND P1, PT, R3.reuse, R174, PT ;  /* 0x000000ae0300720c */ /* 0x040fe40003f26270 */
[----:B------:R-:W-:Y:S02]  /*f2f0*/  ISETP.GE.AND P4, PT, R3, R172, PT ;  /* 0x000000ac0300720c */ /* 0x000fe40003f86270 */
[----:B------:R-:W-:Y:S02]  /*f300*/  VIMNMX R173, PT, PT, RZ, R22, !PT ;  /* 0x00000016ffad7248 */ /* 0x000fe40007fe0100 */
        /* <DEDUP_REMOVED lines=20> */
.L_x_10312:
[----:B------:R-:W2:Y:S01]  /*f450*/  LD.E R31, desc[UR4][R102.64+0x170] ;  /* 0x00017004661f7980 */ /* 0x000ea2000c101900 */
[C---:B------:R-:W-:Y:S02]  /*f460*/  IADD3 R29, PT, PT, R58.reuse, -0x40, RZ ;  /* 0xffffffc03a1d7810 */ /* 0x040fe40007ffe0ff */
        /* <DEDUP_REMOVED lines=58> */
.L_x_10313:
[----:B------:R-:W-:Y:S05]  /*f810*/  BSYNC.RECONVERGENT B0 ;  /* 0x0000000000007941 */ /* 0x000fea0003800200 */
.L_x_10311:
        /* <DEDUP_REMOVED lines=55> */
.L_x_10310:
[----:B------:R-:W-:Y:S05]  /*fb90*/  BSYNC.RECONVERGENT B1 ;  /* 0x0000000000017941 */ /* 0x000fea0003800200 */
.L_x_10309:
        /* <DEDUP_REMOVED lines=17> */
[----:B--2---:R-:W-:Y:S02]  /*fcb0*/  FMNMX.FTZ R12, R114, R5, !PT ;  /* 0x00000005720c7209 */ /* 0x004fe40007810000 */
[----:B------:R-:W-:Y:S01]  /*fcc0*/  IADD3 R147, PT, PT, R57, R14, RZ ;  /* 0x0000000e39937210 */ /* 0x000fe20007ffe0ff */
[----:B------:R-:W1:Y:S01]  /*fcd0*/  SHFL.BFLY PT, R7, R0, 0x2, 0x1f ;  /* 0x0c401f0000077f89 */ /* 0x000e6200000e0000 */
[----:B------:R-:W-:-:S02]  /*fce0*/  SHF.L.U32 R176, R159, 0x3, RZ ;  /* 0x000000039fb07819 */ /* 0x000fc400000006ff */
[----:B------:R-:W-:Y:S01]  /*fcf0*/  LEA R147, R147, UR6, 0x1 ;  /* 0x0000000693937c11 */ /* 0x000fe2000f8e08ff */
[----:B------:R-:W2:Y:S01]  /*fd00*/  SHFL.BFLY PT, R5, R12, 0x2, 0x1f ;  /* 0x0c401f000c057f89 */ /* 0x000ea200000e0000 */
[----:B------:R-:W-:Y:S02]  /*fd10*/  LOP3.LUT R176, R176, 0x38, RZ, 0xc0, !PT ;  /* 0x00000038b0b07812 */ /* 0x000fe400078ec0ff */
        /* <DEDUP_REMOVED lines=9> */
[----:B--2---:R-:W-:-:S03]  /*fdb0*/  FMNMX.FTZ R5, R12, R5, !PT ;  /* 0x000000050c057209 */ /* 0x004fc60007810000 */
[----:B------:R-:W1:Y:S04]  /*fdc0*/  SHFL.BFLY PT, R2, R7, 0x1, 0x1f ;  /* 0x0c201f0007027f89 */ /* 0x000e6800000e0000 */
[----:B------:R-:W2:Y:S04]  /*fdd0*/  SHFL.BFLY PT, R0, R5, 0x1, 0x1f ;  /* 0x0c201f0005007f89 */ /* 0x000ea800000e0000 */
[----:B------:R-:W-:Y:S01]  /*fde0*/  LDSM.16.MT88.4 R68, [R144+0x8000] ;  /* 0x008000009044783b */ /* 0x000fe20000004200 */
        /* <DEDUP_REMOVED lines=18> */
[----:B------:R-:W-:Y:S01]  /*ff10*/  LDSM.16.MT88.4 R12, [R147+0x8800] ;  /* 0x00880000930c783b */ /* 0x000fe20000004200 */
[-CC-:B------:R-:W-:Y:S01]  /*ff20*/  FFMA.FTZ R28, R11, R125.reuse, -R124.reuse ;  /* 0x0000007d0b1c7223 */ /* 0x180fe2000001087c */
[-CC-:B------:R-:W-:Y:S01]  /*ff30*/  FFMA.FTZ R104, R10, R125.reuse, -R123.reuse ;  /* 0x0000007d0a687223 */ /* 0x180fe2000001087b */
[-CC-:B------:R-:W-:Y:S01]  /*ff40*/  FFMA.FTZ R30, R8, R125.reuse, -R123.reuse ;  /* 0x0000007d081e7223 */ /* 0x180fe2000001087b */
[-CC-:B------:R-:W-:Y:S01]  /*ff50*/  FFMA.FTZ R33, R21, R125.reuse, -R124.reuse ;  /* 0x0000007d15217223 */ /* 0x180fe2000001087c */
[----:B------:R-:W-:Y:S01]  /*ff60*/  LDSM.16.MT88.4 R8, [R146+0x8800] ;  /* 0x008800009208783b */ /* 0x000fe20000004200 */
[-CC-:B------:R-:W-:Y:S01]  /*ff70*/  FFMA.FTZ R32, R17, R125.reuse, -R124.reuse ;  /* 0x0000007d11207223 */ /* 0x180fe2000001087c */
[----:B------:R-:W1:Y:S01]  /*ff80*/  MUFU.EX2 R112, R112 ;  /* 0x0000007000707308 */ /* 0x000e620000000800 */
[-CC-:B------:R-:W-:Y:S01]  /*ff90*/  FFMA.FTZ R109, R18, R125.reuse, -R123.reuse ;  /* 0x0000007d126d7223 */ /* 0x180fe2000001087b */
[-CC-:B------:R-:W-:Y:S01]  /*ffa0*/  FFMA.FTZ R29, R16, R125.reuse, -R123.reuse ;  /* 0x0000007d101d7223 */ /* 0x180fe2000001087b */
[----:B------:R-:W2:Y:S01]  /*ffb0*/  LDSM.16.MT88.4 R48, [R146+0xa000] ;  /* 0x00a000009230783b */ /* 0x000ea20000004200 */
        /* <DEDUP_REMOVED lines=12> */
[----:B------:R-:W3:Y:S01]  /*10080*/  MUFU.EX2 R34, R34 ;  /* 0x0000002200227308 */ /* 0x000ee20000000800 */
[----:B-1----:R-:W-:Y:S01]  /*10090*/  F2FP.F16.F32.PACK_AB R64, R112, R115 ;  /* 0x000000737040723e */ /* 0x002fe200000000ff */
[----:B------:R-:W-:Y:S01]  /*100a0*/  FADD.FTZ R112, R115, R112 ;  /* 0x0000007073707221 */ /* 0x000fe20000010000 */
[----:B------:R-:W-:-:S05]  /*100b0*/  ISETP.GT.AND P0, PT, R105, R152, PT ;  /* 0x000000986900720c */ /* 0x000fca0003f04270 */
[----:B------:R-:W-:Y:S08]  /*100c0*/  MUFU.EX2 R110, R110 ;  /* 0x0000006e006e7308 */ /* 0x000ff00000000800 */
[----:B------:R-:W1:Y:S01]  /*100d0*/  MUFU.EX2 R113, R113 ;  /* 0x0000007100717308 */ /* 0x000e620000000800 */
[----:B---3--:R-:W-:Y:S01]  /*100e0*/  F2FP.F16.F32.PACK_AB R66, R34, R111 ;  /* 0x0000006f2242723e */ /* 0x008fe200000000ff */
[----:B------:R-:W-:-:S04]  /*100f0*/  FADD.FTZ R111, R111, R112 ;  /* 0x000000706f6f7221 */ /* 0x000fc80000010000 */
[----:B------:R-:W-:Y:S02]  /*10100*/  FADD.FTZ R34, R34, R111 ;  /* 0x0000006f22227221 */ /* 0x000fe40000010000 */
[----:B------:R-:W-:Y:S08]  /*10110*/  MUFU.EX2 R35, R35 ;  /* 0x0000002300237308 */ /* 0x000ff00000000800 */
[----:B------:R-:W3:Y:S01]  /*10120*/  MUFU.EX2 R108, R108 ;  /* 0x0000006c006c7308 */ /* 0x000ee20000000800 */
[----:B-1----:R-:W-:Y:S01]  /*10130*/  F2FP.F16.F32.PACK_AB R65, R113, R110 ;  /* 0x0000006e7141723e */ /* 0x002fe200000000ff */
[----:B------:R-:W-:-:S06]  /*10140*/  FADD.FTZ R110, R110, R113 ;  /* 0x000000716e6e7221 */ /* 0x000fcc0000010000 */
[----:B------:R-:W-:Y:S08]  /*10150*/  MUFU.EX2 R33, R33 ;  /* 0x0000002100217308 */ /* 0x000ff00000000800 */
[----:B------:R-:W1:Y:S01]  /*10160*/  MUFU.EX2 R32, R32 ;  /* 0x0000002000207308 */ /* 0x000e620000000800 */
[----:B---3--:R-:W-:Y:S01]  /*10170*/  F2FP.F16.F32.PACK_AB R67, R108, R35 ;  /* 0x000000236c43723e */ /* 0x008fe200000000ff */
[----:B------:R-:W-:-:S04]  /*10180*/  FADD.FTZ R35, R35, R110 ;  /* 0x0000006e23237221 */ /* 0x000fc80000010000 */
[----:B------:R-:W-:Y:S02]  /*10190*/  FADD.FTZ R108, R108, R35 ;  /* 0x000000236c6c7221 */ /* 0x000fe40000010000 */
[----:B------:R-:W-:Y:S01]  /*101a0*/  MUFU.EX2 R31, R31 ;  /* 0x0000001f001f7308 */ /* 0x000fe20000000800 */
[C---:B------:R-:W-:Y:S07]  /*101b0*/  HMMA.16816.F32 R96, R64.reuse, R92, RZ ;  /* 0x0000005c4060723c */ /* 0x040fee00000018ff */
[----:B------:R-:W3:Y:S01]  /*101c0*/  MUFU.EX2 R28, R28 ;  /* 0x0000001c001c7308 */ /* 0x000ee20000000800 */
[----:B------:R-:W-:Y:S01]  /*101d0*/  HMMA.16816.F32 R92, R64, R94, RZ ;  /* 0x0000005e405c723c */ /* 0x000fe200000018ff */
[----:B-1----:R-:W-:Y:S01]  /*101e0*/  F2FP.F16.F32.PACK_AB R4, R32, R33 ;  /* 0x000000212004723e */ /* 0x002fe200000000ff */
[----:B------:R-:W-:-:S04]  /*101f0*/  FADD.FTZ R33, R33, R34 ;  /* 0x0000002221217221 */ /* 0x000fc80000010000 */
[----:B------:R-:W-:Y:S01]  /*10200*/  FADD.FTZ R32, R32, R33 ;  /* 0x0000002120207221 */ /* 0x000fe20000010000 */
[----:B------:R-:W-:Y:S01]  /*10210*/  MUFU.EX2 R109, R109 ;  /* 0x0000006d006d7308 */ /* 0x000fe20000000800 */
[C---:B------:R-:W-:Y:S07]  /*10220*/  HMMA.16816.F32 R88, R64.reuse, R84, RZ ;  /* 0x000000544058723c */ /* 0x040fee00000018ff */
[----:B------:R-:W1:Y:S01]  /*10230*/  MUFU.EX2 R104, R104 ;  /* 0x0000006800687308 */ /* 0x000e620000000800 */
[----:B------:R-:W-:Y:S01]  /*10240*/  HMMA.16816.F32 R84, R64, R86, RZ ;  /* 0x000000564054723c */ /* 0x000fe200000018ff */
[----:B---3--:R-:W-:Y:S01]  /*10250*/  F2FP.F16.F32.PACK_AB R6, R28, R31 ;  /* 0x0000001f1c06723e */ /* 0x008fe200000000ff */
[----:B------:R-:W-:-:S04]  /*10260*/  FADD.FTZ R31, R31, R32 ;  /* 0x000000201f1f7221 */ /* 0x000fc80000010000 */
[----:B------:R-:W-:Y:S01]  /*10270*/  FADD.FTZ R28, R28, R31 ;  /* 0x0000001f1c1c7221 */ /* 0x000fe20000010000 */
[----:B------:R-:W-:Y:S01]  /*10280*/  MUFU.EX2 R30, R30 ;  /* 0x0000001e001e7308 */ /* 0x000fe20000000800 */
[C---:B------:R-:W-:Y:S07]  /*10290*/  HMMA.16816.F32 R36, R64.reuse, R40, RZ ;  /* 0x000000284024723c */ /* 0x040fee00000018ff */
[----:B------:R-:W3:Y:S01]  /*102a0*/  MUFU.EX2 R29, R29 ;  /* 0x0000001d001d7308 */ /* 0x000ee20000000800 */
[----:B-1----:R-:W-:Y:S01]  /*102b0*/  F2FP.F16.F32.PACK_AB R5, R104, R109 ;  /* 0x0000006d6805723e */ /* 0x002fe200000000ff */
[C---:B------:R-:W-:Y:S06]  /*102c0*/  HMMA.16816.F32 R40, R64.reuse, R42, RZ ;  /* 0x0000002a4028723c */ /* 0x040fec00000018ff */
[----:B------:R-:W-:Y:S02]  /*102d0*/  MUFU.EX2 R122, R122 ;  /* 0x0000007a007a7308 */ /* 0x000fe40000000800 */
[C---:B--2---:R-:W-:Y:S06]  /*102e0*/  HMMA.16816.F32 R44, R64.reuse, R48, RZ ;  /* 0x00000030402c723c */ /* 0x044fec00000018ff */
[----:B------:R-:W-:Y:S01]  /*102f0*/  MUFU.EX2 R121, R121 ;  /* 0x0000007900797308 */ /* 0x000fe20000000800 */
[----:B---3--:R-:W-:Y:S01]  /*10300*/  F2FP.F16.F32.PACK_AB R7, R29, R30 ;  /* 0x0000001e1d07723e */ /* 0x008fe200000000ff */
[----:B------:R-:W-:Y:S06]  /*10310*/  HMMA.16816.F32 R48, R64, R50, RZ ;  /* 0x000000324030723c */ /* 0x000fec00000018ff */
        /* <DEDUP_REMOVED lines=11> */
[C---:B------:R-:W-:Y:S08]  /*103d0*/  HMMA.16816.F32 R52, R64.reuse, R56, RZ ;  /* 0x000000384034723c */ /* 0x040ff000000018ff */
[C---:B------:R-:W-:Y:S08]  /*103e0*/  HMMA.16816.F32 R56, R64.reuse, R58, RZ ;  /* 0x0000003a4038723c */ /* 0x040ff000000018ff */
[----:B------:R-:W-:Y:S08]  /*103f0*/  HMMA.16816.F32 R80, R64, R76, RZ ;  /* 0x0000004c4050723c */ /* 0x000ff000000018ff */
[C---:B-1----:R-:W-:Y:S08]  /*10400*/  HMMA.16816.F32 R36, R4.reuse, R12, R36 ;  /* 0x0000000c0424723c */ /* 0x042ff00000001824 */
[C---:B------:R-:W-:Y:S01]  /*10410*/  HMMA.16816.F32 R40, R4.reuse, R14, R40 ;  /* 0x0000000e0428723c */ /* 0x040fe20000001828 */
[----:B------:R-:W1:Y:S07]  /*10420*/  LDSM.16.MT88.4 R12, [R145+0xa800] ;  /* 0x00a80000910c783b */ /* 0x000e6e0000004200 */
[C---:B--2---:R-:W-:Y:S08]  /*10430*/  HMMA.16816.F32 R44, R4.reuse, R8, R44 ;  /* 0x00000008042c723c */ /* 0x044ff0000000182c */
[----:B------:R-:W-:Y:S01]  /*10440*/  HMMA.16816.F32 R48, R4, R10, R48 ;  /* 0x0000000a0430723c */ /* 0x000fe20000001830 */
[----:B------:R-:W2:Y:S07]  /*10450*/  LDSM.16.MT88.4 R8, [R144+0xa800] ;  /* 0x00a800009008783b */ /* 0x000eae0000004200 */
[C---:B------:R-:W-:Y:S08]  /*10460*/  HMMA.16816.F32 R72, R64.reuse, R68, RZ ;  /* 0x000000444048723c */ /* 0x040ff000000018ff */
[C---:B------:R-:W-:Y:S08]  /*10470*/  HMMA.16816.F32 R76, R64.reuse, R78, RZ ;  /* 0x0000004e404c723c */ /* 0x040ff000000018ff */
[C---:B------:R-:W-:Y:S08]  /*10480*/  HMMA.16816.F32 R68, R64.reuse, R70, RZ ;  /* 0x000000464044723c */ /* 0x040ff000000018ff */
[C---:B------:R-:W-:Y:S08]  /*10490*/  HMMA.16816.F32 R60, R64.reuse, R16, RZ ;  /* 0x00000010403c723c */ /* 0x040ff000000018ff */
[----:B------:R-:W-:Y:S01]  /*104a0*/  HMMA.16816.F32 R64, R64, R18, RZ ;  /* 0x000000124040723c */ /* 0x000fe200000018ff */
[----:B------:R-:W-:Y:S07]  /*104b0*/  LDSM.16.MT88.4 R16, [R147+0x9800] ;  /* 0x009800009310783b */ /* 0x000fee0000004200 */
[C---:B-1----:R-:W-:Y:S08]  /*104c0*/  HMMA.16816.F32 R52, R4.reuse, R12, R52 ;  /* 0x0000000c0434723c */ /* 0x042ff00000001834 */
[C---:B------:R-:W-:Y:S01]  /*104d0*/  HMMA.16816.F32 R56, R4.reuse, R14, R56 ;  /* 0x0000000e0438723c */ /* 0x040fe20000001838 */
[----:B------:R-:W1:Y:S07]  /*104e0*/  LDSM.16.MT88.4 R12, [R147+0x9000] ;  /* 0x00900000930c783b */ /* 0x000e6e0000004200 */
[C---:B--2---:R-:W-:Y:S08]  /*104f0*/  HMMA.16816.F32 R60, R4.reuse, R8, R60 ;  /* 0x00000008043c723c */ /* 0x044ff0000000183c */
[C---:B------:R-:W-:Y:S01]  /*10500*/  HMMA.16816.F32 R64, R4.reuse, R10, R64 ;  /* 0x0000000a0440723c */ /* 0x040fe20000001840 */
[----:B------:R-:W2:Y:S07]  /*10510*/  LDSM.16.MT88.4 R8, [R146+0x9000] ;  /* 0x009000009208783b */ /* 0x000eae0000004200 */
[----:B------:R-:W-:Y:S03]  /*10520*/  HMMA.16816.F32 R80, R4, R24, R80 ;  /* 0x000000180450723c */ /* 0x000fe60000001850 */
[-C--:B------:R-:W-:Y:S01]  /*10530*/  FFMA.FTZ R25, R127, R125.reuse, -R124 ;  /* 0x0000007d7f197223 */ /* 0x080fe2000001087c */
[----:B------:R-:W-:-:S05]  /*10540*/  FFMA.FTZ R24, R132, R125, -R123 ;  /* 0x0000007d84187223 */ /* 0x000fca000001087b */
[----:B------:R-:W-:Y:S01]  /*10550*/  MUFU.EX2 R25, R25 ;  /* 0x0000001900197308 */ /* 0x000fe20000000800 */
[----:B------:R-:W-:Y:S03]  /*10560*/  HMMA.16816.F32 R76, R4, R26, R76 ;  /* 0x0000001a044c723c */ /* 0x000fe6000000184c */
[-CC-:B------:R-:W-:Y:S01]  /*10570*/  FFMA.FTZ R27, R131, R125.reuse, -R124.reuse ;  /* 0x0000007d831b7223 */ /* 0x180fe2000001087c */
[----:B------:R-:W-:-:S05]  /*10580*/  FFMA.FTZ R26, R129, R125, -R124 ;  /* 0x0000007d811a7223 */ /* 0x000fca000001087c */
[----:B------:R-:W-:Y:S01]  /*10590*/  MUFU.EX2 R27, R27 ;  /* 0x0000001b001b7308 */ /* 0x000fe20000000800 */
[----:B------:R-:W-:Y:S03]  /*105a0*/  HMMA.16816.F32 R72, R4, R20, R72 ;  /* 0x000000140448723c */ /* 0x000fe60000001848 */
[-CC-:B------:R-:W-:Y:S01]  /*105b0*/  FFMA.FTZ R21, R130, R125.reuse, -R123.reuse ;  /* 0x0000007d82157223 */ /* 0x180fe2000001087b */
[----:B------:R-:W-:-:S03]  /*105c0*/  FFMA.FTZ R20, R126, R125, -R123 ;  /* 0x0000007d7e147223 */ /* 0x000fc6000001087b */
[----:B------:R-:W3:Y:S01]  /*105d0*/  MUFU.EX2 R26, R26 ;  /* 0x0000001a001a7308 */ /* 0x000ee20000000800 */
[----:B------:R-:W-:Y:S03]  /*105e0*/  HMMA.16816.F32 R68, R4, R22, R68 ;  /* 0x000000160444723c */ /* 0x000fe60000001844 */
[-C--:B------:R-:W-:Y:S01]  /*105f0*/  FFMA.FTZ R22, R133, R125.reuse, -R124 ;  /* 0x0000007d85167223 */ /* 0x080fe2000001087c */
[----:B------:R-:W-:-:S05]  /*10600*/  FFMA.FTZ R23, R128, R125, -R123 ;  /* 0x0000007d80177223 */ /* 0x000fca000001087b */
[----:B------:R-:W4:Y:S08]  /*10610*/  MUFU.EX2 R22, R22 ;  /* 0x0000001600167308 */ /* 0x000f300000000800 */
[----:B------:R-:W-:Y:S01]  /*10620*/  MUFU.EX2 R24, R24 ;  /* 0x0000001800187308 */ /* 0x000fe20000000800 */
[----:B---3--:R-:W-:Y:S01]  /*10630*/  F2FP.F16.F32.PACK_AB R4, R26, R27 ;  /* 0x0000001b1a04723e */ /* 0x008fe200000000ff */
[----:B------:R-:W-:-:S04]  /*10640*/  FADD.FTZ R27, R27, R28 ;  /* 0x0000001c1b1b7221 */ /* 0x000fc80000010000 */
[----:B------:R-:W-:Y:S02]  /*10650*/  FADD.FTZ R26, R26, R27 ;  /* 0x0000001b1a1a7221 */ /* 0x000fe40000010000 */
[----:B------:R-:W3:Y:S01]  /*10660*/  MUFU.EX2 R23, R23 ;  /* 0x0000001700177308 */ /* 0x000ee20000000800 */
[----:B----4-:R-:W-:Y:S01]  /*10670*/  F2FP.F16.F32.PACK_AB R6, R22, R25 ;  /* 0x000000191606723e */ /* 0x010fe200000000ff */
[----:B------:R-:W-:-:S04]  /*10680*/  FADD.FTZ R25, R25, R26 ;  /* 0x0000001a19197221 */ /* 0x000fc80000010000 */
[----:B------:R-:W-:Y:S02]  /*10690*/  FADD.FTZ R25, R22, R25 ;  /* 0x0000001916197221 */ /* 0x000fe40000010000 */
[----:B------:R-:W-:Y:S08]  /*106a0*/  MUFU.EX2 R21, R21 ;  /* 0x0000001500157308 */ /* 0x000ff00000000800 */
[----:B------:R-:W4:Y:S01]  /*106b0*/  MUFU.EX2 R20, R20 ;  /* 0x0000001400147308 */ /* 0x000f220000000800 */
[----:B---3--:R-:W-:-:S07]  /*106c0*/  F2FP.F16.F32.PACK_AB R5, R23, R24 ;  /* 0x000000181705723e */ /* 0x008fce00000000ff */
[----:B------:R-:W3:Y:S01]  /*106d0*/  MUFU.EX2 R123, R116 ;  /* 0x00000074007b7308 */ /* 0x000ee20000000800 */
[----:B----4-:R-:W-:-:S07]  /*106e0*/  F2FP.F16.F32.PACK_AB R7, R20, R21 ;  /* 0x000000151407723e */ /* 0x010fce00000000ff */
        /* <DEDUP_REMOVED lines=24> */
[----:B------:R-:W-:Y:S01]  /*10870*/  F2FP.F16.F32.PACK_AB R4, R121, R122 ;  /* 0x0000007a7904723e */ /* 0x000fe200000000ff */
[----:B------:R-:W-:Y:S01]  /*10880*/  FADD.FTZ R122, R122, R25 ;  /* 0x000000197a7a7221 */ /* 0x000fe20000010000 */
[----:B------:R-:W-:-:S02]  /*10890*/  F2FP.F16.F32.PACK_AB R5, R117, R118 ;  /* 0x000000767505723e */ /* 0x000fc400000000ff */
[----:B------:R-:W-:Y:S01]  /*108a0*/  F2FP.F16.F32.PACK_AB R6, R119, R120 ;  /* 0x000000787706723e */ /* 0x000fe200000000ff */
[----:B------:R-:W-:Y:S01]  /*108b0*/  FADD.FTZ R121, R121, R122 ;  /* 0x0000007a79797221 */ /* 0x000fe20000010000 */
[----:B---3--:R-:W-:-:S03]  /*108c0*/  F2FP.F16.F32.PACK_AB R7, R182, R123 ;  /* 0x0000007bb607723e */ /* 0x008fc600000000ff */
[----:B------:R-:W-:-:S04]  /*108d0*/  FADD.FTZ R120, R120, R121 ;  /* 0x0000007978787221 */ /* 0x000fc80000010000 */
[----:B------:R-:W-:Y:S03]  /*108e0*/  HMMA.16816.F32 R96, R4, R16, R96 ;  /* 0x000000100460723c */ /* 0x000fe60000001860 */
[----:B------:R-:W-:-:S05]  /*108f0*/  FADD.FTZ R184, R119, R120 ;  /* 0x0000007877b87221 */ /* 0x000fca0000010000 */
        /* <DEDUP_REMOVED lines=8> */
[----:B---3--:R-:W-:Y:S03]  /*10980*/  HMMA.16816.F32 R72, R4, R16, R72 ;  /* 0x000000100448723c */ /* 0x008fe60000001848 */
[----:B------:R-:W-:-:S04]  /*10990*/  FADD.FTZ R17, R109, R108 ;  /* 0x0000006c6d117221 */ /* 0x000fc80000010000 */
[----:B------:R-:W-:Y:S01]  /*109a0*/  FADD.FTZ R17, R104, R17 ;  /* 0x0000001168117221 */ /* 0x000fe20000010000 */
[----:B------:R-:W-:Y:S03]  /*109b0*/  HMMA.16816.F32 R68, R4, R18, R68 ;  /* 0x000000120444723c */ /* 0x000fe60000001844 */
[----:B------:R-:W-:-:S04]  /*109c0*/  FADD.FTZ R30, R30, R17 ;  /* 0x000000111e1e7221 */ /* 0x000fc80000010000 */
[----:B------:R-:W-:Y:S01]  /*109d0*/  FADD.FTZ R29, R29, R30 ;  /* 0x0000001e1d1d7221 */ /* 0x000fe20000010000 */
[C---:B-1----:R-:W-:Y:S08]  /*109e0*/  HMMA.16816.F32 R36, R4.reuse, R12, R36 ;  /* 0x0000000c0424723c */ /* 0x042ff00000001824 */
[C---:B------:R-:W-:Y:S01]  /*109f0*/  HMMA.16816.F32 R40, R4.reuse, R14, R40 ;  /* 0x0000000e0428723c */ /* 0x040fe20000001828 */
[----:B------:R-:W1:Y:S07]  /*10a00*/  LDSM.16.MT88.4 R12, [R145+0xb800] ;  /* 0x00b80000910c783b */ /* 0x000e6e0000004200 */
[C---:B--2---:R-:W-:Y:S08]  /*10a10*/  HMMA.16816.F32 R44, R4.reuse, R8, R44 ;  /* 0x00000008042c723c */ /* 0x044ff0000000182c */
[C---:B------:R-:W-:Y:S01]  /*10a20*/  HMMA.16816.F32 R48, R4.reuse, R10, R48 ;  /* 0x0000000a0430723c */ /* 0x040fe20000001830 */
[----:B------:R-:W2:Y:S07]  /*10a30*/  LDSM.16.MT88.4 R8, [R144+0xb800] ;  /* 0x00b800009008783b */ /* 0x000eae0000004200 */
[----:B-1----:R-:W-:Y:S03]  /*10a40*/  HMMA.16816.F32 R52, R4, R12, R52 ;  /* 0x0000000c0434723c */ /* 0x002fe60000001834 */
[----:B------:R-:W-:-:S04]  /*10a50*/  FADD.FTZ R12, R24, R29 ;  /* 0x0000001d180c7221 */ /* 0x000fc80000010000 */
[----:B------:R-:W-:Y:S01]  /*10a60*/  FADD.FTZ R12, R23, R12 ;  /* 0x0000000c170c7221 */ /* 0x000fe20000010000 */
[C---:B------:R-:W-:Y:S08]  /*10a70*/  HMMA.16816.F32 R56, R4.reuse, R14, R56 ;  /* 0x0000000e0438723c */ /* 0x040ff00000001838 */
[----:B--2---:R-:W-:Y:S03]  /*10a80*/  HMMA.16816.F32 R60, R4, R8, R60 ;  /* 0x00000008043c723c */ /* 0x004fe6000000183c */
        /* <DEDUP_REMOVED lines=17> */
[----:B------:R-:W-:Y:S01]  /*10ba0*/  IADD3 R4, PT, PT, R101, -0x1, RZ ;  /* 0xffffffff65047810 */ /* 0x000fe20007ffe0ff */
[----:B------:R-:W-:-:S04]  /*10bb0*/  IMAD.SHL.U32 R5, R105, 0x40, RZ ;  /* 0x0000004069057824 */ /* 0x000fc800078e00ff */
[----:B------:R-:W-:Y:S01]  /*10bc0*/  IMAD.SHL.U32 R4, R4, 0x40, RZ ;  /* 0x0000004004047824 */ /* 0x000fe200078e00ff */
        /* <DEDUP_REMOVED lines=30> */
[----:B------:R-:W-:Y:S01]  /*10db0*/  ISETP.NE.AND P1, PT, R12, RZ, PT ;  /* 0x000000ff0c00720c */ /* 0x000fe20003f25270 */
[----:B------:R-:W2:Y:S08]  /*10dc0*/  LD.E.64 R8, desc[UR4][R102.64+0x40] ;  /* 0x0000400466087980 */ /* 0x000eb0000c101b00 */
[----:B------:R-:W-:-:S02]  /*10dd0*/  @P5 VIADD R10, R10, 0x1 ;  /* 0x000000010a0a5836 */ /* 0x000fc40000000000 */
        /* <DEDUP_REMOVED lines=26> */
.L_x_10317:
        /* <DEDUP_REMOVED lines=8> */
.L_x_10318:
[----:B------:R-:W-:Y:S05]  /*11000*/  BSYNC.RECONVERGENT B0 ;  /* 0x0000000000007941 */ /* 0x000fea0003800200 */
.L_x_10316:
[-C--:B------:R-:W-:Y:S01]  /*11010*/  ISETP.GE.AND P1, PT, R176, R163.reuse, PT ;  /* 0x000000a3b000720c */ /* 0x080fe20003f26270 */
[----:B------:R-:W-:Y:S01]  /*11020*/  IMAD.SHL.U32 R4, R150, 0x20, RZ ;  /* 0x0000002096047824 */ /* 0x000fe200078e00ff */
        /* <DEDUP_REMOVED lines=50> */
[----:B-1----:R-:W-:Y:S04]  /*11350*/  LDSM.16.M88.4 R4, [R143] ;  /* 0x000000008f04783b */ /* 0x002fe80000000200 */
[----:B------:R-:W1:Y:S04]  /*11360*/  LDSM.16.M88.4 R20, [R142+UR6+0x4800] ;  /* 0x004800068e14783b */ /* 0x000e680008000200 */
[----:B------:R-:W3:Y:S04]  /*11370*/  LDSM.16.M88.4 R28, [R142+UR6+0x4000] ;  /* 0x004000068e1c783b */ /* 0x000ee80008000200 */
[----:B------:R-:W4:Y:S04]  /*11380*/  LDSM.16.M88.4 R12, [R142+UR6+0x5000] ;  /* 0x005000068e0c783b */ /* 0x000f280008000200 */
[----:B------:R-:W2:Y:S04]  /*11390*/  LDSM.16.M88.4 R116, [R142+UR6+0x5800] ;  /* 0x005800068e74783b */ /* 0x000ea80008000200 */
[----:B------:R-:W-:Y:S04]  /*113a0*/  LDSM.16.M88.4 R108, [R141] ;  /* 0x000000008d6c783b */ /* 0x000fe80000000200 */
[----:B------:R-:W5:Y:S04]  /*113b0*/  LDSM.16.M88.4 R112, [R138+0x4800] ;  /* 0x004800008a70783b */ /* 0x000f680000000200 */
[----:B------:R-:W5:Y:S04]  /*113c0*/  LDSM.16.M88.4 R120, [R138+0x4000] ;  /* 0x004000008a78783b */ /* 0x000f680000000200 */
[----:B------:R-:W0:Y:S01]  /*113d0*/  LDGDEPBAR ;  /* 0x00000000000079af */ /* 0x000e220000000000 */
[C---:B-1----:R-:W-:Y:S08]  /*113e0*/  HMMA.16816.F32 R24, R4.reuse, R20, RZ ;  /* 0x000000140418723c */ /* 0x042ff000000018ff */
[C---:B------:R-:W-:Y:S08]  /*113f0*/  HMMA.16816.F32 R20, R4.reuse, R22, RZ ;  /* 0x000000160414723c */ /* 0x040ff000000018ff */
[C---:B---3--:R-:W-:Y:S08]  /*11400*/  HMMA.16816.F32 R32, R4.reuse, R28, RZ ;  /* 0x0000001c0420723c */ /* 0x048ff000000018ff */
[C---:B----4-:R-:W-:Y:S08]  /*11410*/  HMMA.16816.F32 R16, R4.reuse, R12, RZ ;  /* 0x0000000c0410723c */ /* 0x050ff000000018ff */
[C---:B------:R-:W-:Y:S08]  /*11420*/  HMMA.16816.F32 R28, R4.reuse, R30, RZ ;  /* 0x0000001e041c723c */ /* 0x040ff000000018ff */
[C---:B------:R-:W-:Y:S08]  /*11430*/  HMMA.16816.F32 R12, R4.reuse, R14, RZ ;  /* 0x0000000e040c723c */ /* 0x040ff000000018ff */
[C---:B--2---:R-:W-:Y:S08]  /*11440*/  HMMA.16816.F32 R8, R4.reuse, R116, RZ ;  /* 0x000000740408723c */ /* 0x044ff000000018ff */
[----:B------:R-:W-:Y:S01]  /*11450*/  HMMA.16816.F32 R4, R4, R118, RZ ;  /* 0x000000760404723c */ /* 0x000fe200000018ff */
[----:B------:R-:W1:Y:S07]  /*11460*/  LDSM.16.M88.4 R116, [R138+0x5000] ;  /* 0x005000008a74783b */ /* 0x000e6e0000000200 */
[C---:B-----5:R-:W-:Y:S08]  /*11470*/  HMMA.16816.F32 R24, R108.reuse, R112, R24 ;  /* 0x000000706c18723c */ /* 0x060ff00000001818 */
[C---:B------:R-:W-:Y:S01]  /*11480*/  HMMA.16816.F32 R20, R108.reuse, R114, R20 ;  /* 0x000000726c14723c */ /* 0x040fe20000001814 */
[----:B------:R-:W2:Y:S07]  /*11490*/  LDSM.16.M88.4 R112, [R138+0x5800] ;  /* 0x005800008a70783b */ /* 0x000eae0000000200 */
[C---:B------:R-:W-:Y:S08]  /*114a0*/  HMMA.16816.F32 R32, R108.reuse, R120, R32 ;  /* 0x000000786c20723c */ /* 0x040ff00000001820 */
[C---:B------:R-:W-:Y:S08]  /*114b0*/  HMMA.16816.F32 R28, R108.reuse, R122, R28 ;  /* 0x0000007a6c1c723c */ /* 0x040ff0000000181c */
        /* <DEDUP_REMOVED lines=28> */
[----:B------:R-:W-:Y:S07]  /*11680*/  LDSM.16.M88.4 R116, [R142+UR6+0x6000] ;  /* 0x006000068e74783b */ /* 0x000fee0008000200 */
[C---:B--2---:R-:W-:Y:S08]  /*11690*/  HMMA.16816.F32 R8, R108.reuse, R112, R8 ;  /* 0x000000706c08723c */ /* 0x044ff00000001808 */
[----:B------:R-:W-:Y:S01]  /*116a0*/  HMMA.16816.F32 R4, R108, R114, R4 ;  /* 0x000000726c04723c */ /* 0x000fe20000001804 */
[----:B------:R-:W1:Y:S04]  /*116b0*/  LDSM.16.M88.4 R108, [R143+0x2000] ;  /* 0x002000008f6c783b */ /* 0x000e680000000200 */
[----:B------:R-:W2:Y:S03]  /*116c0*/  LDSM.16.M88.4 R112, [R142+UR6+0x6800] ;  /* 0x006800068e70783b */ /* 0x000ea60008000200 */
[C---:B-1----:R-:W-:Y:S08]  /*116d0*/  HMMA.16816.F32 R32, R108.reuse, R116, R32 ;  /* 0x000000746c20723c */ /* 0x042ff00000001820 */
[C---:B------:R-:W-:Y:S01]  /*116e0*/  HMMA.16816.F32 R28, R108.reuse, R118, R28 ;  /* 0x000000766c1c723c */ /* 0x040fe2000000181c */
[----:B------:R-:W1:Y:S07]  /*116f0*/  LDSM.16.M88.4 R116, [R142+UR6+0x7000] ;  /* 0x007000068e74783b */ /* 0x000e6e0008000200 */
[C---:B--2---:R-:W-:Y:S08]  /*11700*/  HMMA.16816.F32 R24, R108.reuse, R112, R24 ;  /* 0x000000706c18723c */ /* 0x044ff00000001818 */
[C---:B------:R-:W-:Y:S01]  /*11710*/  HMMA.16816.F32 R20, R108.reuse, R114, R20 ;  /* 0x000000726c14723c */ /* 0x040fe20000001814 */
[----:B------:R-:W2:Y:S07]  /*11720*/  LDSM.16.M88.4 R112, [R142+UR6+0x7800] ;  /* 0x007800068e70783b */ /* 0x000eae0008000200 */
[C---:B-1----:R-:W-:Y:S08]  /*11730*/  HMMA.16816.F32 R16, R108.reuse, R116, R16 ;  /* 0x000000746c10723c */ /* 0x042ff00000001810 */
        /* <DEDUP_REMOVED lines=36> */
[----:B------:R-:W-:Y:S01]  /*11980*/  HMMA.16816.F32 R20, R116, R110, R20 ;  /* 0x0000006e7414723c */ /* 0x000fe20000001814 */
[----:B------:R-:W2:Y:S01]  /*11990*/  LDSM.16.M88.4 R108, [R136+0x7800] ;  /* 0x00780000886c783b */ /* 0x000ea20000000200 */
[----:B------:R-:W-:-:S06]  /*119a0*/  DEPBAR.LE SB0, 0x0 ;  /* 0x000080000000791a */ /* 0x000fcc0000000000 */
[C---:B-1----:R-:W-:Y:S08]  /*119b0*/  HMMA.16816.F32 R16, R116.reuse, R112, R16 ;  /* 0x000000707410723c */ /* 0x042ff00000001810 */
[C---:B------:R-:W-:Y:S08]  /*119c0*/  HMMA.16816.F32 R12, R116.reuse, R114, R12 ;  /* 0x00000072740c723c */ /* 0x040ff0000000180c */
[C---:B--2---:R-:W-:Y:S08]  /*119d0*/  HMMA.16816.F32 R8, R116.reuse, R108, R8 ;  /* 0x0000006c7408723c */ /* 0x044ff00000001808 */
[----:B------:R-:W-:Y:S01]  /*119e0*/  HMMA.16816.F32 R4, R116, R110, R4 ;  /* 0x0000006e7404723c */ /* 0x000fe20000001804 */
[----:B------:R-:W-:Y:S07]  /*119f0*/  BAR.SYNC.DEFER_BLOCKING 0x0 ;  /* 0x0000000000007b1d */ /* 0x000fee0000010000 */
[----:B------:R-:W-:-:S12]  /*11a00*/  @!P3 BRA `(.L_x_10320) ;  /* 0x0000000400f8b947 */ /* 0x000fd80003800000 */
[----:B------:R-:W-:Y:S04]  /*11a10*/  BSSY.RECONVERGENT B0, `(.L_x_10321) ;  /* 0x000004a000007945 */ /* 0x000fe80003800200 */
[----:B------:R-:W-:Y:S05]  /*11a20*/  @!P2 BRA `(.L_x_10322) ;  /* 0x000000040000a947 */ /* 0x000fea0003800000 */
[----:B------:R-:W2:Y:S01]  /*11a30*/  LD.E R115, desc[UR4][R102.64+0x170] ;  /* 0x0001700466737980 */ /* 0x000ea2000c101900 */
[----:B------:R-:W-:Y:S01]  /*11a40*/  MOV R112, RZ ;  /* 0x000000ff00707202 */ /* 0x000fe20000000f00 */
[----:B------:R-:W-:Y:S01]  /*11a50*/  IMAD.SHL.U32 R114, R105, 0x40, RZ ;  /* 0x0000004069727824 */ /* 0x000fe200078e00ff */
[----:B--2---:R-:W-:-:S04]  /*11a60*/  IABS R110, R115 ;  /* 0x00000073006e7213 */ /* 0x004fc80000000000 */
[----:B------:R-:W1:Y:S08]  /*11a70*/  I2F.RP R109, R110 ;  /* 0x0000006e006d7306 */ /* 0x000e700000209400 */
[----:B-1----:R-:W1:Y:S02]  /*11a80*/  MUFU.RCP R108, R109 ;  /* 0x0000006d006c7308 */ /* 0x002e640000001000 */
[----:B-1----:R-:W-:Y:S01]  /*11a90*/  VIADD R108, R108, 0xffffffe ;  /* 0x0ffffffe6c6c7836 */ /* 0x002fe20000000000 */
[----:B------:R-:W-:-:S05]  /*11aa0*/  IABS R109, R115 ;  /* 0x00000073006d7213 */ /* 0x000fca0000000000 */
[----:B------:R-:W1:Y:S01]  /*11ab0*/  F2I.FTZ.U32.TRUNC.NTZ R113, R108 ;  /* 0x0000006c00717305 */ /* 0x000e62000021f000 */
[----:B------:R-:W-:Y:S01]  /*11ac0*/  IADD3 R109, PT, PT, RZ, -R109, RZ ;  /* 0x8000006dff6d7210 */ /* 0x000fe20007ffe0ff */
[----:B-1----:R-:W-:Y:S01]  /*11ad0*/  IMAD.MOV R104, RZ, RZ, -R113 ;  /* 0x000000ffff687224 */ /* 0x002fe200078e0a71 */
[----:B------:R-:W-:Y:S02]  /*11ae0*/  IABS R108, R114 ;  /* 0x00000072006c7213 */ /* 0x000fe40000000000 */
[----:B------:R-:W-:Y:S01]  /*11af0*/  LOP3.LUT R114, R114, R115, RZ, 0x3c, !PT ;  /* 0x0000007372727212 */ /* 0x000fe200078e3cff */
[----:B------:R-:W-:-:S04]  /*11b00*/  IMAD R104, R104, R110, RZ ;  /* 0x0000006e68687224 */ /* 0x000fc800078e02ff */
[----:B------:R-:W-:-:S04]  /*11b10*/  IMAD.HI.U32 R113, R113, R104, R112 ;  /* 0x0000006871717227 */ /* 0x000fc800078e0070 */
[----:B------:R-:W-:-:S04]  /*11b20*/  VIADD R112, R101, 0xffffffff ;  /* 0xffffffff65707836 */ /* 0x000fc80000000000 */
[----:B------:R-:W-:-:S05]  /*11b30*/  IMAD.SHL.U32 R112, R112, 0x40, RZ ;  /* 0x0000004070707824 */ /* 0x000fca00078e00ff */
[----:B------:R-:W-:-:S04]  /*11b40*/  IADD3 R112, PT, PT, R112, -0x80, RZ ;  /* 0xffffff8070707810 */ /* 0x000fc80007ffe0ff */
[----:B------:R-:W-:Y:S02]  /*11b50*/  IABS R104, R112 ;  /* 0x0000007000687213 */ /* 0x000fe40000000000 */
[----:B------:R-:W-:-:S03]  /*11b60*/  LOP3.LUT R112, R112, R115, RZ, 0x3c, !PT ;  /* 0x0000007370707212 */ /* 0x000fc600078e3cff */
[----:B------:R-:W-:Y:S01]  /*11b70*/  IMAD.HI.U32 R111, R113, R104, RZ ;  /* 0x00000068716f7227 */ /* 0x000fe200078e00ff */
[----:B------:R-:W-:-:S03]  /*11b80*/  ISETP.GE.AND P2, PT, R112, RZ, PT ;  /* 0x000000ff7000720c */ /* 0x000fc60003f46270 */
[----:B------:R-:W-:-:S04]  /*11b90*/  IMAD.HI.U32 R113, R113, R108, RZ ;  /* 0x0000006c71717227 */ /* 0x000fc800078e00ff */
[----:B------:R-:W-:Y:S01]  /*11ba0*/  IMAD R117, R111, R109, R104 ;  /* 0x0000006d6f757224 */ /* 0x000fe200078e0268 */
[----:B------:R-:W-:Y:S01]  /*11bb0*/  LOP3.LUT R104, RZ, R115, RZ, 0x33, !PT ;  /* 0x00000073ff687212 */ /* 0x000fe200078e33ff */
[----:B------:R-:W-:-:S03]  /*11bc0*/  IMAD R109, R113, R109, R108 ;  /* 0x0000006d716d7224 */ /* 0x000fc600078e026c */
[C---:B------:R-:W-:Y:S02]  /*11bd0*/  ISETP.GT.U32.AND P3, PT, R110.reuse, R117, PT ;  /* 0x000000756e00720c */ /* 0x040fe40003f64070 */
[----:B------:R-:W-:-:S11]  /*11be0*/  ISETP.GT.U32.AND P4, PT, R110, R109, PT ;  /* 0x0000006d6e00720c */ /* 0x000fd60003f84070 */
[----:B------:R-:W-:Y:S02]  /*11bf0*/  @!P3 IMAD.IADD R117, R117, 0x1, -R110 ;  /* 0x000000017575b824 */ /* 0x000fe400078e0a6e */
[-C--:B------:R-:W-:Y:S01]  /*11c00*/  @!P4 IADD3 R109, PT, PT, R109, -R110.reuse, RZ ;  /* 0x8000006e6d6dc210 */ /* 0x080fe20007ffe0ff */
[----:B------:R-:W-:Y:S01]  /*11c10*/  @!P3 VIADD R111, R111, 0x1 ;  /* 0x000000016f6fb836 */ /* 0x000fe20000000000 */
[----:B------:R-:W-:Y:S02]  /*11c20*/  ISETP.GE.AND P3, PT, R114, RZ, PT ;  /* 0x000000ff7200720c */ /* 0x000fe40003f66270 */
[-C--:B------:R-:W-:Y:S02]  /*11c30*/  ISETP.GE.U32.AND P5, PT, R117, R110.reuse, PT ;  /* 0x0000006e7500720c */ /* 0x080fe40003fa6070 */
[----:B------:R-:W-:Y:S01]  /*11c40*/  ISETP.GE.U32.AND P6, PT, R109, R110, PT ;  /* 0x0000006e6d00720c */ /* 0x000fe20003fc6070 */
[----:B------:R-:W2:Y:S01]  /*11c50*/  LD.E.64 R116, desc[UR4][R102.64+0x20] ;  /* 0x0000200466747980 */ /* 0x000ea2000c101b00 */
[----:B------:R-:W-:-:S02]  /*11c60*/  @!P4 IADD3 R113, PT, PT, R113, 0x1, RZ ;  /* 0x000000017171c810 */ /* 0x000fc40007ffe0ff */
        /* <DEDUP_REMOVED lines=15> */
[----:B---3--:R-:W-:-:S04]  /*11d60*/  IMAD R108, R113, R115, RZ ;  /* 0x00000073716c7224 */ /* 0x008fc800078e02ff */
[C---:B------:R-:W-:Y:S02]  /*11d70*/  IMAD R108, R112.reuse, R111, R108 ;  /* 0x0000006f706c7224 */ /* 0x040fe400078e026c */
[----:B------:R-:W-:Y:S01]  /*11d80*/  IMAD.WIDE.U32 R112, R112, R115, RZ ;  /* 0x0000007370707225 */ /* 0x000fe200078e00ff */
[----:B----4-:R-:W-:-:S03]  /*11d90*/  IADD3 R109, PT, PT, R109, -R104, RZ ;  /* 0x800000686d6d7210 */ /* 0x010fc60007ffe0ff */
[----:B------:R-:W-:Y:S01]  /*11da0*/  IMAD.IADD R113, R113, 0x1, R108 ;  /* 0x0000000171717824 */ /* 0x000fe200078e026c */
[----:B------:R-:W-:Y:S01]  /*11db0*/  SHF.R.S32.HI R111, RZ, 0x1f, R109 ;  /* 0x0000001fff6f7819 */ /* 0x000fe2000001146d */
[----:B--2---:R-:W-:-:S04]  /*11dc0*/  IMAD.WIDE.U32 R112, R109, R116, R112 ;  /* 0x000000746d707225 */ /* 0x004fc800078e0070 */
[----:B------:R-:W-:-:S04]  /*11dd0*/  IMAD R109, R117, R109, RZ ;  /* 0x0000006d756d7224 */ /* 0x000fc800078e02ff */
[----:B------:R-:W-:Y:S01]  /*11de0*/  IMAD R109, R116, R111, R109 ;  /* 0x0000006f746d7224 */ /* 0x000fe200078e026d */
[----:B------:R-:W-:-:S04]  /*11df0*/  LEA R154, P2, R112, R154, 0x1 ;  /* 0x0000009a709a7211 */ /* 0x000fc800078408ff */
[----:B------:R-:W-:-:S04]  /*11e00*/  IADD3 R109, PT, PT, R113, R109, RZ ;  /* 0x0000006d716d7210 */ /* 0x000fc80007ffe0ff */
[----:B------:R-:W-:Y:S01]  /*11e10*/  LEA.HI.X R153, R112, R153, R109, 0x1, P2 ;  /* 0x0000009970997211 */ /* 0x000fe200010f0c6d */
[----:B------:R-:W-:Y:S05]  /*11e20*/  BRA `(.L_x_10323) ;  /* 0x0000000000207947 */ /* 0x000fea0003800000 */
.L_x_10322:
        /* <DEDUP_REMOVED lines=8> */
.L_x_10323:
[----:B------:R-:W-:Y:S05]  /*11eb0*/  BSYNC.RECONVERGENT B0 ;  /* 0x0000000000007941 */ /* 0x000fea0003800200 */
.L_x_10321:
[C---:B------:R-:W-:Y:S01]  /*11ec0*/  LEA R114, P2, R148.reuse, R154, 0x5 ;  /* 0x0000009a94727211 */ /* 0x040fe200078428ff */
[----:B------:R-:W-:Y:S01]  /*11ed0*/  @!P1 IMAD.MOV.U32 R155, RZ, RZ, R153 ;  /* 0x000000ffff9b9224 */ /* 0x000fe200078e0099 */
[C-C-:B------:R-:W-:Y:S01]  /*11ee0*/  SHF.L.U64.HI R108, R148.reuse, 0x5, R149.reuse ;  /* 0x00000005946c7819 */ /* 0x140fe20000010295 */
[C---:B------:R-:W-:Y:S01]  /*11ef0*/  IMAD.SHL.U32 R104, R148.reuse, 0x20, RZ ;  /* 0x0000002094687824 */ /* 0x040fe200078e00ff */
[----:B------:R-:W-:Y:S02]  /*11f00*/  LEA.HI.X R115, R148, R153, R149, 0x5, P2 ;  /* 0x0000009994737211 */ /* 0x000fe400010f2c95 */
[----:B------:R-:W-:Y:S01]  /*11f10*/  @!PT LDS RZ, [RZ] ;  /* 0x00000000fffff984 */ /* 0x000fe20000000800 */
[----:B------:R-:W-:Y:S01]  /*11f20*/  @!PT LDS RZ, [RZ] ;  /* 0x00000000fffff984 */ /* 0x000fe20000000800 */
[----:B------:R-:W-:Y:S01]  /*11f30*/  @!PT LDS RZ, [RZ] ;  /* 0x00000000fffff984 */ /* 0x000fe20000000800 */
[----:B------:R1:W-:Y:S02]  /*11f40*/  @!P1 LDGSTS.E.BYPASS.LTC128B.128 [R165+0x4000], desc[UR4][R154.64] ;  /* 0x040000009aa59fae */ /* 0x0003e4000b981a04 */
[----:B------:R-:W-:Y:S02]  /*11f50*/  IADD3 R110, P2, PT, R104, R114, RZ ;  /* 0x00000072686e7210 */ /* 0x000fe40007f5e0ff */
[----:B------:R2:W-:Y:S03]  /*11f60*/  @P1 STS.128 [R165+0x4000], RZ ;  /* 0x004000ffa5001388 */ /* 0x0005e60000000c00 */
[----:B------:R-:W-:Y:S01]  /*11f70*/  IMAD.X R111, R108, 0x1, R115, P2 ;  /* 0x000000016c6f7824 */ /* 0x000fe200010e0673 */
[----:B------:R-:W-:-:S05]  /*11f80*/  IADD3 R112, P2, PT, R110, R104, RZ ;  /* 0x000000686e707210 */ /* 0x000fca0007f5e0ff */
[----:B------:R-:W-:Y:S02]  /*11f90*/  IMAD.X R113, R111, 0x1, R108, P2 ;  /* 0x000000016f717824 */ /* 0x000fe400010e066c */
        /* <DEDUP_REMOVED lines=37> */
.L_x_10320:
[----:B------:R-:W-:Y:S05]  /*121f0*/  BSYNC.RECONVERGENT B1 ;  /* 0x0000000000017941 */ /* 0x000fea0003800200 */
.L_x_10319:
[----:B------:R-:W3:Y:S01]  /*12200*/  LD.E R116, desc[UR4][R102.64+0xdc] ;  /* 0x0000dc0466747980 */ /* 0x000ee2000c101900 */
[C---:B------:R-:W-:Y:S02]  /*12210*/  VIADD R108, R3.reuse, 0xffffffc0 ;  /* 0xffffffc0036c7836 */ /* 0x040fe40000000000 */
[----:B------:R-:W-:-:S03]  /*12220*/  VIADD R104, R3, 0xffffffc1 ;  /* 0xffffffc103687836 */ /* 0x000fc60000000000 */
[C---:B------:R-:W-:Y:S02]  /*12230*/  ISETP.GE.AND P3, PT, R108.reuse, R175, PT ;  /* 0x000000af6c00720c */ /* 0x040fe40003f66270 */
[C---:B------:R-:W-:Y:S02]  /*12240*/  ISETP.GE.AND P6, PT, R108.reuse, R174, PT ;  /* 0x000000ae6c00720c */ /* 0x040fe40003fc6270 */
[C---:B------:R-:W-:Y:S02]  /*12250*/  ISETP.GE.AND P4, PT, R108.reuse, R173, PT ;  /* 0x000000ad6c00720c */ /* 0x040fe40003f86270 */
[----:B------:R-:W-:Y:S02]  /*12260*/  ISETP.GE.AND P2, PT, R108, R172, PT ;  /* 0x000000ac6c00720c */ /* 0x000fe40003f46270 */
[----:B------:R-:W-:Y:S02]  /*12270*/  FSEL R108, R32, -INF , P3 ;  /* 0xff800000206c7808 */ /* 0x000fe40001800000 */
[----:B------:R-:W-:-:S02]  /*12280*/  ISETP.GE.AND P0, PT, R104, R175, PT ;  /* 0x000000af6800720c */ /* 0x000fc40003f06270 */
[C---:B------:R-:W-:Y:S02]  /*12290*/  ISETP.GE.AND P5, PT, R104.reuse, R174, PT ;  /* 0x000000ae6800720c */ /* 0x040fe40003fa6270 */
[C---:B------:R-:W-:Y:S02]  /*122a0*/  ISETP.GE.AND P1, PT, R104.reuse, R173, PT ;  /* 0x000000ad6800720c */ /* 0x040fe40003f26270 */
[----:B------:R-:W-:Y:S01]  /*122b0*/  ISETP.GE.AND P3, PT, R104, R172, PT ;  /* 0x000000ac6800720c */ /* 0x000fe20003f66270 */
[----:B------:R-:W-:Y:S01]  /*122c0*/  VIADD R104, R3, 0xffffffc8 ;  /* 0xffffffc803687836 */ /* 0x000fe20000000000 */
[----:B------:R-:W-:Y:S02]  /*122d0*/  FSEL R32, R34, -INF , P4 ;  /* 0xff80000022207808 */ /* 0x000fe40002000000 */
[----:B------:R-:W-:Y:S02]  /*122e0*/  FSEL R108, R108, -INF , !P6 ;  /* 0xff8000006c6c7808 */ /* 0x000fe40007000000 */
[----:B------:R-:W-:-:S02]  /*122f0*/  ISETP.GE.AND P4, PT, R104, R175, PT ;  /* 0x000000af6800720c */ /* 0x000fc40003f86270 */
[----:B------:R-:W-:Y:S02]  /*12300*/  FSEL R32, R32, -INF , !P2 ;  /* 0xff80000020207808 */ /* 0x000fe40005000000 */
[----:B------:R-:W-:Y:S02]  /*12310*/  FSEL R33, R33, -INF , P0 ;  /* 0xff80000021217808 */ /* 0x000fe40000000000 */
[C---:B------:R-:W-:Y:S02]  /*12320*/  ISETP.GE.AND P6, PT, R104.reuse, R174, PT ;  /* 0x000000ae6800720c */ /* 0x040fe40003fc6270 */
[C---:B------:R-:W-:Y:S02]  /*12330*/  ISETP.GE.AND P2, PT, R104.reuse, R173, PT ;  /* 0x000000ad6800720c */ /* 0x040fe40003f46270 */
[----:B------:R-:W-:Y:S01]  /*12340*/  ISETP.GE.AND P0, PT, R104, R172, PT ;  /* 0x000000ac6800720c */ /* 0x000fe20003f06270 */
[C---:B------:R-:W-:Y:S01]  /*12350*/  VIADD R104, R3.reuse, 0xffffffc9 ;  /* 0xffffffc903687836 */ /* 0x040fe20000000000 */
[----:B--2---:R-:W-:Y:S01]  /*12360*/  FSEL R114, R28, -INF , P4 ;  /* 0xff8000001c727808 */ /* 0x004fe20002000000 */
[----:B------:R-:W-:Y:S01]  /*12370*/  VIADD R28, R3, 0xffffffd0 ;  /* 0xffffffd0031c7836 */ /* 0x000fe20000000000 */
[----:B------:R-:W-:-:S02]  /*12380*/  FSEL R35, R35, -INF , P1 ;  /* 0xff80000023237808 */ /* 0x000fc40000800000 */
[-C--:B------:R-:W-:Y:S02]  /*12390*/  ISETP.GE.AND P1, PT, R104, R175.reuse, PT ;  /* 0x000000af6800720c */ /* 0x080fe40003f26270 */
[----:B------:R-:W-:Y:S02]  /*123a0*/  FSEL R30, R30, -INF , P2 ;  /* 0xff8000001e1e7808 */ /* 0x000fe40001000000 */
[----:B------:R-:W-:Y:S02]  /*123b0*/  FSEL R34, R33, -INF , !P5 ;  /* 0xff80000021227808 */ /* 0x000fe40006800000 */
[----:B------:R-:W-:Y:S02]  /*123c0*/  ISETP.GE.AND P2, PT, R28, R175, PT ;  /* 0x000000af1c00720c */ /* 0x000fe40003f46270 */
[----:B------:R-:W-:Y:S02]  /*123d0*/  FSEL R33, R35, -INF , !P3 ;  /* 0xff80000023217808 */ /* 0x000fe40005800000 */
[----:B------:R-:W-:Y:S01]  /*123e0*/  FSEL R112, R29, -INF , P1 ;  /* 0xff8000001d707808 */ /* 0x000fe20000800000 */
[----:B------:R-:W-:Y:S01]  /*123f0*/  VIADD R29, R3, 0xffffffd1 ;  /* 0xffffffd1031d7836 */ /* 0x000fe20000000000 */
[----:B------:R-:W-:-:S02]  /*12400*/  ISETP.GE.AND P3, PT, R104, R173, PT ;  /* 0x000000ad6800720c */ /* 0x000fc40003f66270 */
[----:B------:R-:W-:Y:S02]  /*12410*/  FSEL R30, R30, -INF , !P0 ;  /* 0xff8000001e1e7808 */ /* 0x000fe40004000000 */
[----:B------:R-:W-:Y:S02]  /*12420*/  ISETP.GE.AND P0, PT, R28, R173, PT ;  /* 0x000000ad1c00720c */ /* 0x000fe40003f06270 */
[----:B------:R-:W-:Y:S02]  /*12430*/  FSEL R114, R114, -INF , !P6 ;  /* 0xff80000072727808 */ /* 0x000fe40007000000 */
[----:B------:R-:W-:Y:S01]  /*12440*/  FSEL R118, R24, -INF , P2 ;  /* 0xff80000018767808 */ /* 0x000fe20001000000 */
[----:B------:R-:W-:Y:S01]  /*12450*/  VIADD R24, R3, 0xffffffd8 ;  /* 0xffffffd803187836 */ /* 0x000fe20000000000 */
[C---:B------:R-:W-:Y:S02]  /*12460*/  ISETP.GE.AND P6, PT, R28.reuse, R174, PT ;  /* 0x000000ae1c00720c */ /* 0x040fe40003fc6270 */
[----:B------:R-:W-:-:S02]  /*12470*/  ISETP.GE.AND P1, PT, R28, R172, PT ;  /* 0x000000ac1c00720c */ /* 0x000fc40003f26270 */
[----:B------:R-:W-:Y:S02]  /*12480*/  FSEL R28, R31, -INF , P3 ;  /* 0xff8000001f1c7808 */ /* 0x000fe40001800000 */
[----:B------:R-:W-:Y:S02]  /*12490*/  ISETP.GE.AND P4, PT, R104, R172, PT ;  /* 0x000000ac6800720c */ /* 0x000fe40003f86270 */
[-C--:B------:R-:W-:Y:S02]  /*124a0*/  ISETP.GE.AND P3, PT, R29, R175.reuse, PT ;  /* 0x000000af1d00720c */ /* 0x080fe40003f66270 */
[----:B------:R-:W-:Y:S02]  /*124b0*/  FSEL R26, R26, -INF , P0 ;  /* 0xff8000001a1a7808 */ /* 0x000fe40000000000 */
[----:B------:R-:W-:Y:S02]  /*124c0*/  ISETP.GE.AND P5, PT, R104, R174, PT ;  /* 0x000000ae6800720c */ /* 0x000fe40003fa6270 */
[----:B------:R-:W-:-:S02]  /*124d0*/  ISETP.GE.AND P0, PT, R24, R175, PT ;  /* 0x000000af1800720c */ /* 0x000fc40003f06270 */
[----:B------:R-:W-:Y:S02]  /*124e0*/  FSEL R28, R28, -INF , !P4 ;  /* 0xff8000001c1c7808 */ /* 0x000fe40006000000 */
[----:B------:R-:W-:Y:S02]  /*124f0*/  FSEL R118, R118, -INF , !P6 ;  /* 0xff80000076767808 */ /* 0x000fe40007000000 */
[----:B------:R-:W-:Y:S02]  /*12500*/  FSEL R120, R26, -INF , !P1 ;  /* 0xff8000001a787808 */ /* 0x000fe40004800000 */
[----:B------:R-:W-:Y:S02]  /*12510*/  FSEL R25, R25, -INF , P3 ;  /* 0xff80000019197808 */ /* 0x000fe40001800000 */
[----:B------:R-:W-:Y:S02]  /*12520*/  FSEL R112, R112, -INF , !P5 ;  /* 0xff80000070707808 */ /* 0x000fe40006800000 */
[----:B------:R-:W-:-:S02]  /*12530*/  ISETP.GE.AND P4, PT, R29, R173, PT ;  /* 0x000000ad1d00720c */ /* 0x000fc40003f86270 */
[C---:B------:R-:W-:Y:S02]  /*12540*/  ISETP.GE.AND P6, PT, R24.reuse, R174, PT ;  /* 0x000000ae1800720c */ /* 0x040fe40003fc6270 */
[C---:B------:R-:W-:Y:S02]  /*12550*/  ISETP.GE.AND P1, PT, R24.reuse, R173, PT ;  /* 0x000000ad1800720c */ /* 0x040fe40003f26270 */
[----:B------:R-:W-:Y:S01]  /*12560*/  ISETP.GE.AND P3, PT, R24, R172, PT ;  /* 0x000000ac1800720c */ /* 0x000fe20003f66270 */
[----:B------:R-:W-:Y:S01]  /*12570*/  VIADD R24, R3, 0xffffffd9 ;  /* 0xffffffd903187836 */ /* 0x000fe20000000000 */
[----:B------:R-:W-:Y:S02]  /*12580*/  ISETP.GE.AND P5, PT, R29, R174, PT ;  /* 0x000000ae1d00720c */ /* 0x000fe40003fa6270 */
[----:B------:R-:W-:Y:S01]  /*12590*/  FSEL R124, R20, -INF , P0 ;  /* 0xff800000147c7808 */ /* 0x000fe20000000000 */
[----:B------:R-:W-:Y:S01]  /*125a0*/  VIADD R20, R3, 0xffffffe0 ;  /* 0xffffffe003147836 */ /* 0x000fe20000000000 */
[----:B------:R-:W-:-:S02]  /*125b0*/  ISETP.GE.AND P2, PT, R29, R172, PT ;  /* 0x000000ac1d00720c */ /* 0x000fc40003f46270 */
[----:B------:R-:W-:Y:S02]  /*125c0*/  FSEL R27, R27, -INF , P4 ;  /* 0xff8000001b1b7808 */ /* 0x000fe40002000000 */
[----:B------:R-:W-:Y:S02]  /*125d0*/  FSEL R122, R25, -INF , !P5 ;  /* 0xff800000197a7808 */ /* 0x000fe40006800000 */
[-C--:B------:R-:W-:Y:S02]  /*125e0*/  ISETP.GE.AND P5, PT, R24, R175.reuse, PT ;  /* 0x000000af1800720c */ /* 0x080fe40003fa6270 */
[----:B------:R-:W-:Y:S02]  /*125f0*/  FSEL R22, R22, -INF , P1 ;  /* 0xff80000016167808 */ /* 0x000fe40000800000 */
[----:B------:R-:W-:Y:S02]  /*12600*/  FSEL R194, R27, -INF , !P2 ;  /* 0xff8000001bc27808 */ /* 0x000fe40005000000 */
[----:B------:R-:W-:-:S02]  /*12610*/  ISETP.GE.AND P1, PT, R20, R175, PT ;  /* 0x000000af1400720c */ /* 0x000fc40003f26270 */
[-C--:B------:R-:W-:Y:S02]  /*12620*/  ISETP.GE.AND P2, PT, R24, R173.reuse, PT ;  /* 0x000000ad1800720c */ /* 0x080fe40003f46270 */
[----:B------:R-:W-:Y:S02]  /*12630*/  FSEL R124, R124, -INF , !P6 ;  /* 0xff8000007c7c7808 */ /* 0x000fe40007000000 */
[----:B------:R-:W-:Y:S02]  /*12640*/  FSEL R196, R22, -INF , !P3 ;  /* 0xff80000016c47808 */ /* 0x000fe40005800000 */
[----:B------:R-:W-:Y:S02]  /*12650*/  FSEL R21, R21, -INF , P5 ;  /* 0xff80000015157808 */ /* 0x000fe40002800000 */
[C---:B------:R-:W-:Y:S02]  /*12660*/  ISETP.GE.AND P6, PT, R20.reuse, R174, PT ;  /* 0x000000ae1400720c */ /* 0x040fe40003fc6270 */
[----:B------:R-:W-:-:S02]  /*12670*/  ISETP.GE.AND P3, PT, R20, R173, PT ;  /* 0x000000ad1400720c */ /* 0x000fc40003f66270 */
[----:B------:R-:W-:Y:S01]  /*12680*/  ISETP.GE.AND P5, PT, R20, R172, PT ;  /* 0x000000ac1400720c */ /* 0x000fe20003fa6270 */
[C---:B------:R-:W-:Y:S01]  /*12690*/  VIADD R20, R3.reuse, 0xffffffe1 ;  /* 0xffffffe103147836 */ /* 0x040fe20000000000 */
[----:B------:R-:W-:Y:S02]  /*126a0*/  ISETP.GE.AND P4, PT, R24, R174, PT ;  /* 0x000000ae1800720c */ /* 0x000fe40003f86270 */
[----:B------:R-:W-:Y:S01]  /*126b0*/  FSEL R125, R16, -INF , P1 ;  /* 0xff800000107d7808 */ /* 0x000fe20000800000 */
[----:B------:R-:W-:Y:S01]  /*126c0*/  VIADD R16, R3, 0xffffffe8 ;  /* 0xffffffe803107836 */ /* 0x000fe20000000000 */
[----:B------:R-:W-:Y:S02]  /*126d0*/  ISETP.GE.AND P0, PT, R24, R172, PT ;  /* 0x000000ac1800720c */ /* 0x000fe40003f06270 */
[----:B------:R-:W-:Y:S01]  /*126e0*/  FSEL R23, R23, -INF , P2 ;  /* 0xff80000017177808 */ /* 0x000fe20001000000 */
[----:B------:R-:W-:Y:S01]  /*126f0*/  LDSM.16.MT88.4 R24, [R145+0x8000] ;  /* 0x008000009118783b */ /* 0x000fe20000004200 */
[----:B------:R-:W-:-:S02]  /*12700*/  FSEL R198, R21, -INF , !P4 ;  /* 0xff80000015c67808 */ /* 0x000fc40006000000 */
[----:B------:R-:W-:Y:S02]  /*12710*/  ISETP.GE.AND P4, PT, R20, R175, PT ;  /* 0x000000af1400720c */ /* 0x000fe40003f86270 */
[----:B------:R-:W-:Y:S02]  /*12720*/  FSEL R192, R23, -INF , !P0 ;  /* 0xff80000017c07808 */ /* 0x000fe40004000000 */
[----:B------:R-:W-:Y:S02]  /*12730*/  FSEL R18, R18, -INF , P3 ;  /* 0xff80000012127808 */ /* 0x000fe40001800000 */
[----:B------:R-:W-:Y:S02]  /*12740*/  ISETP.GE.AND P0, PT, R20, R173, PT ;  /* 0x000000ad1400720c */ /* 0x000fe40003f06270 */
[----:B------:R-:W-:Y:S02]  /*12750*/  ISETP.GE.AND P3, PT, R16, R175, PT ;  /* 0x000000af1000720c */ /* 0x000fe40003f66270 */
[----:B------:R-:W-:-:S02]  /*12760*/  FSEL R125, R125, -INF , !P6 ;  /* 0xff8000007d7d7808 */ /* 0x000fc40007000000 */
[----:B------:R-:W-:Y:S01]  /*12770*/  FSEL R128, R17, -INF , P4 ;  /* 0xff80000011807808 */ /* 0x000fe20002000000 */
[----:B------:R-:W-:Y:S01]  /*12780*/  VIADD R17, R3, 0xffffffe9 ;  /* 0xffffffe903117836 */ /* 0x000fe20000000000 */
[----:B------:R-:W-:Y:S02]  /*12790*/  ISETP.GE.AND P1, PT, R20, R172, PT ;  /* 0x000000ac1400720c */ /* 0x000fe40003f26270 */
[----:B------:R-:W-:Y:S02]  /*127a0*/  ISETP.GE.AND P6, PT, R16, R174, PT ;  /* 0x000000ae1000720c */ /* 0x000fe40003fc6270 */
[----:B------:R-:W-:Y:S02]  /*127b0*/  FSEL R19, R19, -INF , P0 ;  /* 0xff80000013137808 */ /* 0x000fe40000000000 */
[----:B------:R-:W-:Y:S02]  /*127c0*/  FSEL R12, R12, -INF , P3 ;  /* 0xff8000000c0c7808 */ /* 0x000fe40001800000 */
[----:B------:R-:W-:-:S02]  /*127d0*/  FSEL R123, R18, -INF , !P5 ;  /* 0xff800000127b7808 */ /* 0x000fc40006800000 */
[----:B------:R-:W-:Y:S02]  /*127e0*/  FSEL R126, R19, -INF , !P1 ;  /* 0xff800000137e7808 */ /* 0x000fe40004800000 */
[----:B------:R-:W-:Y:S01]  /*127f0*/  FSEL R134, R12, -INF , !P6 ;  /* 0xff8000000c867808 */ /* 0x000fe20007000000 */
[C---:B------:R-:W-:Y:S01]  /*12800*/  VIADD R12, R3.reuse, 0xfffffff1 ;  /* 0xfffffff1030c7836 */ /* 0x040fe20000000000 */
[CC--:B------:R-:W-:Y:S02]  /*12810*/  ISETP.GE.AND P5, PT, R16.reuse, R173.reuse, PT ;  /* 0x000000ad1000720c */ /* 0x0c0fe40003fa6270 */
[----:B------:R-:W-:Y:S01]  /*12820*/  ISETP.GE.AND P4, PT, R16, R172, PT ;  /* 0x000000ac1000720c */ /* 0x000fe20003f86270 */
[----:B------:R-:W-:Y:S01]  /*12830*/  VIADD R16, R3, 0xfffffff0 ;  /* 0xfffffff003107836 */ /* 0x000fe20000000000 */
[----:B------:R-:W-:Y:S02]  /*12840*/  ISETP.GE.AND P1, PT, R17, R173, PT ;  /* 0x000000ad1100720c */ /* 0x000fe40003f26270 */
[----:B------:R-:W-:-:S02]  /*12850*/  FSEL R14, R14, -INF , P5 ;  /* 0xff8000000e0e7808 */ /* 0x000fc40002800000 */
[----:B------:R-:W-:Y:S02]  /*12860*/  FSEL R15, R15, -INF , P1 ;  /* 0xff8000000f0f7808 */ /* 0x000fe40000800000 */
[-C--:B------:R-:W-:Y:S02]  /*12870*/  ISETP.GE.AND P1, PT, R12, R175.reuse, PT ;  /* 0x000000af0c00720c */ /* 0x080fe40003f26270 */
[C---:B------:R-:W-:Y:S02]  /*12880*/  ISETP.GE.AND P5, PT, R16.reuse, R175, PT ;  /* 0x000000af1000720c */ /* 0x040fe40003fa6270 */
[----:B------:R-:W-:Y:S01]  /*12890*/  FSEL R130, R9, -INF , P1 ;  /* 0xff80000009827808 */ /* 0x000fe20000800000 */
[----:B------:R-:W-:Y:S01]  /*128a0*/  VIADD R9, R3, 0xfffffff8 ;  /* 0xfffffff803097836 */ /* 0x000fe20000000000 */
[----:B------:R-:W-:Y:S02]  /*128b0*/  ISETP.GE.AND P6, PT, R16, R174, PT ;  /* 0x000000ae1000720c */ /* 0x000fe40003fc6270 */
[----:B------:R-:W-:-:S02]  /*128c0*/  FSEL R8, R8, -INF , P5 ;  /* 0xff80000008087808 */ /* 0x000fc40002800000 */
[-C--:B------:R-:W-:Y:S02]  /*128d0*/  ISETP.GE.AND P2, PT, R20, R174.reuse, PT ;  /* 0x000000ae1400720c */ /* 0x080fe40003f46270 */
[----:B------:R-:W-:Y:S01]  /*128e0*/  FSEL R129, R8, -INF , !P6 ;  /* 0xff80000008817808 */ /* 0x000fe20007000000 */
[----:B------:R-:W-:Y:S01]  /*128f0*/  VIADD R8, R3, 0xfffffff9 ;  /* 0xfffffff903087836 */ /* 0x000fe20000000000 */
[-C--:B------:R-:W-:Y:S02]  /*12900*/  ISETP.GE.AND P0, PT, R17, R175.reuse, PT ;  /* 0x000000af1100720c */ /* 0x080fe40003f06270 */
[----:B------:R-:W-:Y:S02]  /*12910*/  ISETP.GE.AND P6, PT, R9, R175, PT ;  /* 0x000000af0900720c */ /* 0x000fe40003fc6270 */
[----:B------:R-:W-:Y:S02]  /*12920*/  FSEL R128, R128, -INF , !P2 ;  /* 0xff80000080807808 */ /* 0x000fe40005000000 */
[----:B------:R-:W-:-:S02]  /*12930*/  ISETP.GE.AND P2, PT, R17, R174, PT ;  /* 0x000000ae1100720c */ /* 0x000fc40003f46270 */
[----:B------:R-:W-:Y:S02]  /*12940*/  FSEL R13, R13, -INF , P0 ;  /* 0xff8000000d0d7808 */ /* 0x000fe40000000000 */
[----:B------:R-:W-:Y:S02]  /*12950*/  FSEL R4, R4, -INF , P6 ;  /* 0xff80000004047808 */ /* 0x000fe40003000000 */
[----:B------:R-:W-:Y:S02]  /*12960*/  ISETP.GE.AND P6, PT, R8, R175, PT ;  /* 0x000000af0800720c */ /* 0x000fe40003fc6270 */
[----:B------:R-:W-:Y:S02]  /*12970*/  FSEL R133, R13, -INF , !P2 ;  /* 0xff8000000d857808 */ /* 0x000fe40005000000 */
[----:B------:R-:W-:Y:S02]  /*12980*/  FMNMX3.FTZ R13, R2, R108, R34, !PT ;  /* 0x0000006c020d7276 */ /* 0x000fe40007810022 */
[----:B------:R-:W-:-:S02]  /*12990*/  FSEL R132, R5, -INF , P6 ;  /* 0xff80000005847808 */ /* 0x000fc40003000000 */
[----:B------:R-:W-:Y:S02]  /*129a0*/  FMNMX3.FTZ R5, R0, R32, R33, !PT ;  /* 0x0000002000057276 */ /* 0x000fe40007810021 */
[----:B------:R-:W-:Y:S02]  /*129b0*/  FMNMX3.FTZ R13, R13, R114, R112, !PT ;  /* 0x000000720d0d7276 */ /* 0x000fe40007810070 */
[----:B------:R-:W-:Y:S02]  /*129c0*/  FMNMX3.FTZ R5, R5, R30, R28, !PT ;  /* 0x0000001e05057276 */ /* 0x000fe4000781001c */
[----:B------:R-:W-:Y:S02]  /*129d0*/  ISETP.GE.AND P0, PT, R16, R173, PT ;  /* 0x000000ad1000720c */ /* 0x000fe40003f06270 */
[----:B------:R-:W-:Y:S02]  /*129e0*/  FMNMX3.FTZ R3, R13, R118, R122, !PT ;  /* 0x000000760d037276 */ /* 0x000fe4000781007a */
[----:B------:R-:W-:-:S02]  /*129f0*/  FMNMX3.FTZ R5, R5, R120, R194, !PT ;  /* 0x0000007805057276 */ /* 0x000fc400078100c2 */
[----:B------:R-:W-:Y:S02]  /*12a00*/  FSEL R10, R10, -INF , P0 ;  /* 0xff8000000a0a7808 */ /* 0x000fe40000000000 */
[C---:B------:R-:W-:Y:S02]  /*12a10*/  ISETP.GE.AND P0, PT, R12.reuse, R173, PT ;  /* 0x000000ad0c00720c */ /* 0x040fe40003f06270 */
[----:B------:R-:W-:Y:S02]  /*12a20*/  ISETP.GE.AND P5, PT, R12, R174, PT ;  /* 0x000000ae0c00720c */ /* 0x000fe40003fa6270 */
[----:B------:R-:W-:Y:S02]  /*12a30*/  FMNMX3.FTZ R3, R3, R124, R198, !PT ;  /* 0x0000007c03037276 */ /* 0x000fe400078100c6 */
[----:B------:R-:W-:Y:S02]  /*12a40*/  ISETP.GE.AND P3, PT, R17, R172, PT ;  /* 0x000000ac1100720c */ /* 0x000fe40003f66270 */
[----:B------:R-:W-:-:S02]  /*12a50*/  FMNMX3.FTZ R5, R5, R196, R192, !PT ;  /* 0x000000c405057276 */ /* 0x000fc400078100c0 */
[----:B------:R-:W-:Y:S02]  /*12a60*/  FSEL R11, R11, -INF , P0 ;  /* 0xff8000000b0b7808 */ /* 0x000fe40000000000 */
[-C--:B------:R-:W-:Y:S02]  /*12a70*/  ISETP.GE.AND P0, PT, R9, R174.reuse, PT ;  /* 0x000000ae0900720c */ /* 0x080fe40003f06270 */
[----:B------:R-:W-:Y:S02]  /*12a80*/  FSEL R130, R130, -INF , !P5 ;  /* 0xff80000082827808 */ /* 0x000fe40006800000 */
[----:B------:R-:W-:Y:S02]  /*12a90*/  FMNMX3.FTZ R3, R3, R125, R128, !PT ;  /* 0x0000007d03037276 */ /* 0x000fe40007810080 */
[----:B------:R-:W-:Y:S02]  /*12aa0*/  ISETP.GE.AND P6, PT, R8, R174, PT ;  /* 0x000000ae0800720c */ /* 0x000fe40003fc6270 */
[----:B------:R-:W-:-:S02]  /*12ab0*/  FSEL R190, R14, -INF , !P4 ;  /* 0xff8000000ebe7808 */ /* 0x000fc40006000000 */
[-C--:B------:R-:W-:Y:S02]  /*12ac0*/  ISETP.GE.AND P2, PT, R16, R172.reuse, PT ;  /* 0x000000ac1000720c */ /* 0x080fe40003f46270 */
[----:B------:R-:W-:Y:S01]  /*12ad0*/  ISETP.GE.AND P1, PT, R12, R172, PT ;  /* 0x000000ac0c00720c */ /* 0x000fe20003f26270 */
[----:B------:R-:W-:Y:S01]  /*12ae0*/  LDSM.16.MT88.4 R16, [R146+0x8000] ;  /* 0x008000009210783b */ /* 0x000fe20000004200 */
[-C--:B------:R-:W-:Y:S02]  /*12af0*/  ISETP.GE.AND P5, PT, R9, R173.reuse, PT ;  /* 0x000000ad0900720c */ /* 0x080fe40003fa6270 */
[----:B------:R-:W-:Y:S02]  /*12b00*/  ISETP.GE.AND P4, PT, R8, R173, PT ;  /* 0x000000ad0800720c */ /* 0x000fe40003f86270 */
[----:B------:R-:W-:Y:S02]  /*12b10*/  FSEL R135, R15, -INF , !P3 ;  /* 0xff8000000f877808 */ /* 0x000fe40005800000 */
[----:B------:R-:W-:-:S02]  /*12b20*/  FMNMX3.FTZ R5, R5, R123, R126, !PT ;  /* 0x0000007b05057276 */ /* 0x000fc4000781007e */
[----:B------:R-:W-:Y:S02]  /*12b30*/  FSEL R131, R4, -INF , !P0 ;  /* 0xff80000004837808 */ /* 0x000fe40004000000 */
[----:B------:R-:W-:Y:S02]  /*12b40*/  FMNMX3.FTZ R3, R3, R134, R133, !PT ;  /* 0x0000008603037276 */ /* 0x000fe40007810085 */
[----:B------:R-:W-:Y:S02]  /*12b50*/  FSEL R132, R132, -INF , !P6 ;  /* 0xff80000084847808 */ /* 0x000fe40007000000 */
[-C--:B------:R-:W-:Y:S02]  /*12b60*/  ISETP.GE.AND P0, PT, R9, R172.reuse, PT ;  /* 0x000000ac0900720c */ /* 0x080fe40003f06270 */
[----:B------:R-:W-:Y:S02]  /*12b70*/  ISETP.GE.AND P6, PT, R8, R172, PT ;  /* 0x000000ac0800720c */ /* 0x000fe40003fc6270 */
[----:B------:R-:W-:-:S02]  /*12b80*/  FSEL R6, R6, -INF , P5 ;  /* 0xff80000006067808 */ /* 0x000fc40002800000 */
[----:B------:R-:W-:Y:S02]  /*12b90*/  FSEL R7, R7, -INF , P4 ;  /* 0xff80000007077808 */ /* 0x000fe40002000000 */
[----:B------:R-:W-:Y:S02]  /*12ba0*/  FSEL R188, R10, -INF , !P2 ;  /* 0xff8000000abc7808 */ /* 0x000fe40005000000 */
[----:B------:R-:W-:Y:S02]  /*12bb0*/  FSEL R186, R11, -INF , !P1 ;  /* 0xff8000000bba7808 */ /* 0x000fe40004800000 */
[----:B------:R-:W-:Y:S01]  /*12bc0*/  FMNMX3.FTZ R5, R5, R190, R135, !PT ;  /* 0x000000be05057276 */ /* 0x000fe20007810087 */
[----:B------:R-:W-:Y:S01]  /*12bd0*/  LDSM.16.MT88.4 R8, [R147+0x8000] ;  /* 0x008000009308783b */ /* 0x000fe20000004200 */
        /* <DEDUP_REMOVED lines=8> */
[----:B-1----:R-:W-:Y:S02]  /*12c60*/  FMNMX.FTZ R7, R3, R4, !PT ;  /* 0x0000000403077209 */ /* 0x002fe40007810000 */
[----:B--2---:R-:W-:-:S03]  /*12c70*/  FMNMX.FTZ R4, R6, R5, !PT ;  /* 0x0000000506047209 */ /* 0x004fc60007810000 */
[----:B------:R-:W1:Y:S04]  /*12c80*/  SHFL.BFLY PT, R104, R7, 0x1, 0x1f ;  /* 0x0c201f0007687f89 */ /* 0x000e6800000e0000 */
[----:B------:R-:W2:Y:S01]  /*12c90*/  SHFL.BFLY PT, R3, R4, 0x1, 0x1f ;  /* 0x0c201f0004037f89 */ /* 0x000ea200000e0000 */
[----:B-1----:R-:W-:Y:S02]  /*12ca0*/  FMNMX.FTZ R104, R7, R104, !PT ;  /* 0x0000006807687209 */ /* 0x002fe40007810000 */
[----:B--2---:R-:W-:-:S03]  /*12cb0*/  FMNMX.FTZ R3, R4, R3, !PT ;  /* 0x0000000304037209 */ /* 0x004fc60007810000 */
        /* <DEDUP_REMOVED lines=9> */
[----:B------:R-:W-:Y:S01]  /*12d50*/  FSEL R7, R3, RZ, P0 ;  /* 0x000000ff03077208 */ /* 0x000fe20000000000 */
[----:B------:R-:W-:Y:S01]  /*12d60*/  FADD.FTZ R5, R2, -R5 ;  /* 0x8000000502057221 */ /* 0x000fe20000010000 */
[-CC-:B------:R-:W-:Y:S01]  /*12d70*/  FFMA.FTZ R109, R32, R116.reuse, -R155.reuse ;  /* 0x00000074206d7223 */ /* 0x180fe2000001089b */
[-C--:B------:R-:W-:Y:S01]  /*12d80*/  FFMA.FTZ R108, R33, R116.reuse, -R155 ;  /* 0x00000074216c7223 */ /* 0x080fe2000001089b */
[-C--:B------:R-:W-:Y:S01]  /*12d90*/  FFMA.FTZ R111, R114, R116.reuse, -R179 ;  /* 0x00000074726f7223 */ /* 0x080fe200000108b3 */
[----:B------:R-:W1:Y:S01]  /*12da0*/  LDSM.16.MT88.4 R32, [R144+0x8000] ;  /* 0x008000009020783b */ /* 0x000e620000004200 */
[----:B------:R-:W-:Y:S01]  /*12db0*/  FADD.FTZ R7, R0, -R7 ;  /* 0x8000000700077221 */ /* 0x000fe20000010000 */
[----:B------:R-:W-:Y:S01]  /*12dc0*/  FMUL.FTZ R114, R116, R5 ;  /* 0x0000000574727220 */ /* 0x000fe20000410000 */
[-C--:B------:R-:W-:Y:S01]  /*12dd0*/  FFMA.FTZ R112, R112, R116.reuse, -R179 ;  /* 0x0000007470707223 */ /* 0x080fe200000108b3 */
[-CC-:B------:R-:W-:Y:S01]  /*12de0*/  FFMA.FTZ R115, R30, R116.reuse, -R155.reuse ;  /* 0x000000741e737223 */ /* 0x180fe2000001089b */
[----:B------:R-:W-:Y:S01]  /*12df0*/  FMUL.FTZ R2, R116, R7 ;  /* 0x0000000774027220 */ /* 0x000fe20000410000 */
[-C--:B------:R-:W-:Y:S01]  /*12e00*/  FFMA.FTZ R0, R28, R116.reuse, -R155 ;  /* 0x000000741c007223 */ /* 0x080fe2000001089b */
[----:B------:R-:W-:Y:S01]  /*12e10*/  MUFU.EX2 R113, R113 ;  /* 0x0000007100717308 */ /* 0x000fe20000000800 */
[-CC-:B------:R-:W-:Y:S01]  /*12e20*/  FFMA.FTZ R121, R124, R116.reuse, -R179.reuse ;  /* 0x000000747c797223 */ /* 0x180fe200000108b3 */
[-C--:B------:R-:W-:Y:S01]  /*12e30*/  FFMA.FTZ R127, R118, R116.reuse, -R179 ;  /* 0x00000074767f7223 */ /* 0x080fe200000108b3 */
[-C--:B------:R-:W-:Y:S01]  /*12e40*/  FFMA.FTZ R124, R120, R116.reuse, -R155 ;  /* 0x00000074787c7223 */ /* 0x080fe2000001089b */
[-CC-:B------:R-:W-:Y:S01]  /*12e50*/  FFMA.FTZ R122, R122, R116.reuse, -R179.reuse ;  /* 0x000000747a7a7223 */ /* 0x180fe200000108b3 */
[-C--:B------:R-:W-:Y:S01]  /*12e60*/  FFMA.FTZ R118, R198, R116.reuse, -R179 ;  /* 0x00000074c6767223 */ /* 0x080fe200000108b3 */
[-CC-:B------:R-:W-:Y:S01]  /*12e70*/  FFMA.FTZ R119, R194, R116.reuse, -R155.reuse ;  /* 0x00000074c2777223 */ /* 0x180fe2000001089b */
[-CC-:B------:R-:W-:Y:S01]  /*12e80*/  FFMA.FTZ R120, R196, R116.reuse, -R155.reuse ;  /* 0x00000074c4787223 */ /* 0x180fe2000001089b */
[----:B------:R-:W2:Y:S01]  /*12e90*/  MUFU.EX2 R114, R114 ;  /* 0x0000007200727308 */ /* 0x000ea20000000800 */
[-C--:B------:R-:W-:Y:S01]  /*12ea0*/  FFMA.FTZ R117, R192, R116.reuse, -R155 ;  /* 0x00000074c0757223 */ /* 0x080fe2000001089b */
[-CC-:B------:R-:W-:Y:S01]  /*12eb0*/  FFMA.FTZ R181, R125, R116.reuse, -R179.reuse ;  /* 0x000000747db57223 */ /* 0x180fe200000108b3 */
[-C--:B------:R-:W-:Y:S01]  /*12ec0*/  FFMA.FTZ R125, R133, R116.reuse, -R179 ;  /* 0x00000074857d7223 */ /* 0x080fe200000108b3 */
[-C--:B------:R-:W-:Y:S01]  /*12ed0*/  FFMA.FTZ R133, R123, R116.reuse, -R155 ;  /* 0x000000747b857223 */ /* 0x080fe2000001089b */
[-CC-:B------:R-:W-:Y:S01]  /*12ee0*/  FFMA.FTZ R128, R128, R116.reuse, -R179.reuse ;  /* 0x0000007480807223 */ /* 0x180fe200000108b3 */
[-C--:B------:R-:W-:Y:S01]  /*12ef0*/  FFMA.FTZ R134, R134, R116.reuse, -R179 ;  /* 0x0000007486867223 */ /* 0x080fe200000108b3 */
[-CC-:B------:R-:W-:Y:S01]  /*12f00*/  FFMA.FTZ R126, R126, R116.reuse, -R155.reuse ;  /* 0x000000747e7e7223 */ /* 0x180fe2000001089b */
[----:B------:R-:W3:Y:S01]  /*12f10*/  MUFU.EX2 R2, R2 ;  /* 0x0000000200027308 */ /* 0x000ee20000000800 */
        /* <DEDUP_REMOVED lines=8> */
[-C--:B--2---:R-:W-:Y:S01]  /*12fa0*/  FMUL.FTZ R4, R96, R114.reuse ;  /* 0x0000007260047220 */ /* 0x084fe20000410000 */
[-C--:B------:R-:W-:Y:S01]  /*12fb0*/  FMUL.FTZ R5, R97, R114.reuse ;  /* 0x0000007261057220 */ /* 0x080fe20000410000 */
[-C--:B------:R-:W-:Y:S01]  /*12fc0*/  FMUL.FTZ R28, R72, R114.reuse ;  /* 0x00000072481c7220 */ /* 0x080fe20000410000 */
[-C--:B------:R-:W-:Y:S01]  /*12fd0*/  FMUL.FTZ R29, R73, R114.reuse ;  /* 0x00000072491d7220 */ /* 0x080fe20000410000 */
[-C--:B------:R-:W-:Y:S01]  /*12fe0*/  FMUL.FTZ R68, R68, R114.reuse ;  /* 0x0000007244447220 */ /* 0x080fe20000410000 */
[-C--:B------:R-:W-:Y:S01]  /*12ff0*/  FMUL.FTZ R69, R69, R114.reuse ;  /* 0x0000007245457220 */ /* 0x080fe20000410000 */
[----:B------:R-:W-:Y:S01]  /*13000*/  FMUL.FTZ R36, R36, R114 ;  /* 0x0000007224247220 */ /* 0x000fe20000410000 */
[----:B------:R-:W-:Y:S01]  /*13010*/  MUFU.EX2 R111, R111 ;  /* 0x0000006f006f7308 */ /* 0x000fe20000000800 */
[-C--:B---3--:R-:W-:Y:S01]  /*13020*/  FMUL.FTZ R6, R98, R2.reuse ;  /* 0x0000000262067220 */ /* 0x088fe20000410000 */
[-C--:B------:R-:W-:Y:S01]  /*13030*/  FMUL.FTZ R7, R99, R2.reuse ;  /* 0x0000000263077220 */ /* 0x080fe20000410000 */
[-C--:B------:R-:W-:Y:S01]  /*13040*/  FMUL.FTZ R30, R74, R2.reuse ;  /* 0x000000024a1e7220 */ /* 0x080fe20000410000 */
[-C--:B------:R-:W-:Y:S01]  /*13050*/  FMUL.FTZ R31, R75, R2.reuse ;  /* 0x000000024b1f7220 */ /* 0x080fe20000410000 */
[-C--:B------:R-:W-:Y:S01]  /*13060*/  FMUL.FTZ R70, R70, R2.reuse ;  /* 0x0000000246467220 */ /* 0x080fe20000410000 */
[----:B------:R-:W-:Y:S01]  /*13070*/  FMUL.FTZ R71, R71, R2 ;  /* 0x0000000247477220 */ /* 0x000fe20000410000 */
[----:B------:R-:W-:Y:S01]  /*13080*/  FMUL.FTZ R37, R37, R114 ;  /* 0x0000007225257220 */ /* 0x000fe20000410000 */
[----:B------:R-:W2:Y:S01]  /*13090*/  MUFU.EX2 R112, R112 ;  /* 0x0000007000707308 */ /* 0x000ea20000000800 */
[----:B----4-:R-:W-:Y:S01]  /*130a0*/  F2FP.F16.F32.PACK_AB R96, R110, R113 ;  /* 0x000000716e60723e */ /* 0x010fe200000000ff */
        /* <DEDUP_REMOVED lines=12> */
[----:B------:R-:W-:Y:S01]  /*13170*/  FMUL.FTZ R49, R49, R114 ;  /* 0x0000007231317220 */ /* 0x000fe20000410000 */
[-C--:B------:R-:W-:Y:S01]  /*13180*/  FMUL.FTZ R50, R50, R2.reuse ;  /* 0x0000000232327220 */ /* 0x080fe20000410000 */
[----:B------:R-:W3:Y:S01]  /*13190*/  MUFU.EX2 R108, R108 ;  /* 0x0000006c006c7308 */ /* 0x000ee20000000800 */
[----:B--2---:R-:W-:Y:S01]  /*131a0*/  F2FP.F16.F32.PACK_AB R98, R112, R111 ;  /* 0x0000006f7062723e */ /* 0x004fe200000000ff */
        /* <DEDUP_REMOVED lines=10> */
[----:B------:R-:W-:Y:S01]  /*13250*/  LDSM.16.MT88.4 R72, [R147+0x8800] ;  /* 0x008800009348783b */ /* 0x000fe20000004200 */
[-C--:B------:R-:W-:Y:S01]  /*13260*/  FMUL.FTZ R92, R92, R114.reuse ;  /* 0x000000725c5c7220 */ /* 0x080fe20000410000 */
[----:B------:R-:W-:Y:S01]  /*13270*/  FMUL.FTZ R93, R93, R114 ;  /* 0x000000725d5d7220 */ /* 0x000fe20000410000 */
[-C--:B------:R-:W-:Y:S01]  /*13280*/  FMUL.FTZ R94, R94, R2.reuse ;  /* 0x000000025e5e7220 */ /* 0x080fe20000410000 */
[----:B------:R-:W2:Y:S01]  /*13290*/  MUFU.EX2 R0, R0 ;  /* 0x0000000000007308 */ /* 0x000ea20000000800 */
[----:B---3--:R-:W-:Y:S01]  /*132a0*/  F2FP.F16.F32.PACK_AB R97, R108, R109 ;  /* 0x0000006d6c61723e */ /* 0x008fe200000000ff */
        /* <DEDUP_REMOVED lines=15> */
[----:B--2---:R-:W-:Y:S01]  /*133a0*/  F2FP.F16.F32.PACK_AB R99, R0, R115 ;  /* 0x000000730063723e */ /* 0x004fe200000000ff */
[-C--:B------:R-:W-:Y:S01]  /*133b0*/  FMUL.FTZ R84, R84, R114.reuse ;  /* 0x0000007254547220 */ /* 0x080fe20000410000 */
[----:B------:R-:W-:Y:S01]  /*133c0*/  FMUL.FTZ R85, R85, R114 ;  /* 0x0000007255557220 */ /* 0x000fe20000410000 */
[-C--:B------:R-:W-:Y:S01]  /*133d0*/  FMUL.FTZ R86, R86, R2.reuse ;  /* 0x0000000256567220 */ /* 0x080fe20000410000 */
[----:B------:R-:W-:Y:S01]  /*133e0*/  FMUL.FTZ R87, R87, R2 ;  /* 0x0000000257577220 */ /* 0x000fe20000410000 */
[-C--:B------:R-:W-:Y:S01]  /*133f0*/  FMUL.FTZ R20, R80, R114.reuse ;  /* 0x0000007250147220 */ /* 0x080fe20000410000 */
[----:B------:R-:W-:Y:S01]  /*13400*/  FMUL.FTZ R21, R81, R114 ;  /* 0x0000007251157220 */ /* 0x000fe20000410000 */
[C---:B-1----:R-:W-:Y:S01]  /*13410*/  HMMA.16816.F32 R28, R96.reuse, R32, R28 ;  /* 0x00000020601c723c */ /* 0x042fe2000000181c */
[----:B------:R-:W-:Y:S04]  /*13420*/  MUFU.EX2 R121, R121 ;  /* 0x0000007900797308 */ /* 0x000fe80000000800 */
        /* <DEDUP_REMOVED lines=8> */
[----:B------:R-:W-:Y:S01]  /*134b0*/  MUFU.EX2 R118, R118 ;  /* 0x0000007600767308 */ /* 0x000fe20000000800 */
[-CC-:B------:R-:W-:Y:S01]  /*134c0*/  FFMA.FTZ R180, R180, R116.reuse, -R155.reuse ;  /* 0x00000074b4b47223 */ /* 0x180fe2000001089b */
[-CC-:B------:R-:W-:Y:S01]  /*134d0*/  FFMA.FTZ R188, R188, R116.reuse, -R155.reuse ;  /* 0x00000074bcbc7223 */ /* 0x180fe2000001089b */
[----:B------:R-:W-:Y:S01]  /*134e0*/  FFMA.FTZ R116, R178, R116, -R155 ;  /* 0x00000074b2747223 */ /* 0x000fe2000001089b */
[----:B------:R-:W-:Y:S01]  /*134f0*/  FFMA.FTZ R109, R182, R2, R109 ;  /* 0x00000002b66d7223 */ /* 0x000fe2000001006d */
[----:B------:R-:W-:Y:S01]  /*13500*/  ISETP.GT.AND P0, PT, R105, R152, PT ;  /* 0x000000986900720c */ /* 0x000fe20003f04270 */
[----:B------:R-:W-:Y:S03]  /*13510*/  HMMA.16816.F32 R4, R96, R8, R4 ;  /* 0x000000086004723c */ /* 0x000fe60000001804 */
[----:B------:R-:W-:Y:S01]  /*13520*/  IMAD.MOV.U32 R2, RZ, RZ, R104 ;  /* 0x000000ffff027224 */ /* 0x000fe200078e0068 */
[----:B------:R-:W-:Y:S01]  /*13530*/  MUFU.EX2 R124, R124 ;  /* 0x0000007c007c7308 */ /* 0x000fe20000000800 */
[----:B------:R-:W-:-:S04]  /*13540*/  FADD.FTZ R108, R108, R109 ;  /* 0x0000006d6c6c7221 */ /* 0x000fc80000010000 */
[----:B------:R-:W-:Y:S01]  /*13550*/  FADD.FTZ R115, R115, R108 ;  /* 0x0000006c73737221 */ /* 0x000fe20000010000 */
[C---:B------:R-:W-:Y:S01]  /*13560*/  HMMA.16816.F32 R8, R96.reuse, R10, R92 ;  /* 0x0000000a6008723c */ /* 0x040fe2000000185c */
[----:B------:R-:W-:Y:S01]  /*13570*/  LDSM.16.MT88.4 R92, [R147+0x9800] ;  /* 0x00980000935c783b */ /* 0x000fe20000004200 */
[----:B------:R-:W-:Y:S01]  /*13580*/  MUFU.EX2 R119, R119 ;  /* 0x0000007700777308 */ /* 0x000fe20000000800 */
[----:B------:R-:W-:Y:S01]  /*13590*/  FADD.FTZ R115, R0, R115 ;  /* 0x0000007300737221 */ /* 0x000fe20000010000 */
[--C-:B------:R-:W-:Y:S02]  /*135a0*/  IMAD.MOV.U32 R0, RZ, RZ, R3.reuse ;  /* 0x000000ffff007224 */ /* 0x100fe400078e0003 */
[----:B------:R-:W-:Y:S02]  /*135b0*/  @P0 IMAD.MOV.U32 R0, RZ, RZ, R3 ;  /* 0x000000ffff000224 */ /* 0x000fe400078e0003 */
[----:B------:R-:W-:Y:S03]  /*135c0*/  HMMA.16816.F32 R12, R96, R16, R12 ;  /* 0x00000010600c723c */ /* 0x000fe6000000180c */
[----:B------:R-:W-:Y:S01]  /*135d0*/  @P0 IMAD.MOV.U32 R2, RZ, RZ, R104 ;  /* 0x000000ffff020224 */ /* 0x000fe200078e0068 */
[----:B------:R-:W-:Y:S01]  /*135e0*/  MUFU.EX2 R120, R120 ;  /* 0x0000007800787308 */ /* 0x000fe20000000800 */
[----:B------:R-:W-:-:S03]  /*135f0*/  @P0 VIADD R179, R101, 0xfffffffd ;  /* 0xfffffffd65b30836 */ /* 0x000fc60000000000 */
[C---:B------:R-:W-:Y:S01]  /*13600*/  HMMA.16816.F32 R16, R96.reuse, R18, R84 ;  /* 0x000000126010723c */ /* 0x040fe20000001854 */
[----:B------:R-:W-:Y:S03]  /*13610*/  LDSM.16.MT88.4 R84, [R146+0x9800] ;  /* 0x009800009254783b */ /* 0x000fe60000004200 */
[----:B------:R-:W-:Y:S04]  /*13620*/  MUFU.EX2 R117, R117 ;  /* 0x0000007500757308 */ /* 0x000fe80000000800 */
[C---:B------:R-:W-:Y:S04]  /*13630*/  HMMA.16816.F32 R20, R96.reuse, R24, R20 ;  /* 0x000000186014723c */ /* 0x040fe80000001814 */
[----:B------:R-:W-:Y:S04]  /*13640*/  MUFU.EX2 R181, R181 ;  /* 0x000000b500b57308 */ /* 0x000fe80000000800 */
[C---:B-1----:R-:W-:Y:S04]  /*13650*/  HMMA.16816.F32 R36, R96.reuse, R68, R36 ;  /* 0x000000446024723c */ /* 0x042fe80000001824 */
[----:B------:R-:W-:Y:S04]  /*13660*/  MUFU.EX2 R128, R128 ;  /* 0x0000008000807308 */ /* 0x000fe80000000800 */
[C---:B------:R-:W-:Y:S01]  /*13670*/  HMMA.16816.F32 R40, R96.reuse, R70, R40 ;  /* 0x000000466028723c */ /* 0x040fe20000001828 */
[----:B------:R-:W1:Y:S03]  /*13680*/  LDSM.16.MT88.4 R68, [R146+0xa000] ;  /* 0x00a000009244783b */ /* 0x000e660000004200 */
[----:B------:R-:W-:Y:S04]  /*13690*/  MUFU.EX2 R134, R134 ;  /* 0x0000008600867308 */ /* 0x000fe80000000800 */
[C---:B------:R-:W-:Y:S01]  /*136a0*/  HMMA.16816.F32 R24, R96.reuse, R26, R76 ;  /* 0x0000001a6018723c */ /* 0x040fe2000000184c */
[----:B------:R-:W-:Y:S03]  /*136b0*/  LDSM.16.MT88.4 R76, [R147+0x9000] ;  /* 0x00900000934c783b */ /* 0x000fe60000004200 */
[----:B------:R-:W-:Y:S08]  /*136c0*/  MUFU.EX2 R125, R125 ;  /* 0x0000007d007d7308 */ /* 0x000ff00000000800 */
[----:B------:R-:W-:Y:S08]  /*136d0*/  MUFU.EX2 R133, R133 ;  /* 0x0000008500857308 */ /* 0x000ff00000000800 */
[----:B------:R-:W-:Y:S08]  /*136e0*/  MUFU.EX2 R126, R126 ;  /* 0x0000007e007e7308 */ /* 0x000ff00000000800 */
[----:B------:R-:W-:Y:S01]  /*136f0*/  MUFU.EX2 R190, R190 ;  /* 0x000000be00be7308 */ /* 0x000fe20000000800 */
[C---:B-1----:R-:W-:Y:S07]  /*13700*/  HMMA.16816.F32 R44, R96.reuse, R68, R44 ;  /* 0x00000044602c723c */ /* 0x042fee000000182c */
[----:B------:R-:W-:Y:S01]  /*13710*/  MUFU.EX2 R123, R123 ;  /* 0x0000007b007b7308 */ /* 0x000fe20000000800 */
[----:B------:R-:W-:Y:S01]  /*13720*/  HMMA.16816.F32 R48, R96, R70, R48 ;  /* 0x000000466030723c */ /* 0x000fe20000001830 */
[----:B------:R-:W1:Y:S06]  /*13730*/  LDSM.16.MT88.4 R68, [R145+0xa000] ;  /* 0x00a000009144783b */ /* 0x000e6c0000004200 */
[----:B------:R-:W-:Y:S08]  /*13740*/  MUFU.EX2 R129, R129 ;  /* 0x0000008100817308 */ /* 0x000ff00000000800 */
[----:B------:R-:W2:Y:S08]  /*13750*/  MUFU.EX2 R130, R130 ;  /* 0x0000008200827308 */ /* 0x000eb00000000800 */
[----:B------:R-:W-:Y:S08]  /*13760*/  MUFU.EX2 R131, R131 ;  /* 0x0000008300837308 */ /* 0x000ff00000000800 */
[----:B------:R-:W-:Y:S01]  /*13770*/  MUFU.EX2 R132, R132 ;  /* 0x0000008400847308 */ /* 0x000fe20000000800 */
[----:B--2---:R-:W-:-:S07]  /*13780*/  F2FP.F16.F32.PACK_AB R108, R130, R129 ;  /* 0x00000081826c723e */ /* 0x004fce00000000ff */
[----:B------:R-:W-:Y:S01]  /*13790*/  MUFU.EX2 R135, R188 ;  /* 0x000000bc00877308 */ /* 0x000fe20000000800 */
[C---:B-1----:R-:W-:Y:S07]  /*137a0*/  HMMA.16816.F32 R52, R96.reuse, R68, R52 ;  /* 0x000000446034723c */ /* 0x042fee0000001834 */
[----:B------:R-:W1:Y:S01]  /*137b0*/  MUFU.EX2 R186, R186 ;  /* 0x000000ba00ba7308 */ /* 0x000e620000000800 */
[C---:B------:R-:W-:Y:S01]  /*137c0*/  HMMA.16816.F32 R56, R96.reuse, R70, R56 ;  /* 0x000000466038723c */ /* 0x040fe20000001838 */
[----:B------:R-:W2:Y:S06]  /*137d0*/  LDSM.16.MT88.4 R68, [R144+0xa000] ;  /* 0x00a000009044783b */ /* 0x000eac0000004200 */
[----:B------:R-:W-:Y:S01]  /*137e0*/  MUFU.EX2 R180, R180 ;  /* 0x000000b400b47308 */ /* 0x000fe20000000800 */
[----:B-1----:R-:W-:Y:S01]  /*137f0*/  F2FP.F16.F32.PACK_AB R109, R186, R135 ;  /* 0x00000087ba6d723e */ /* 0x002fe200000000ff */
[----:B--2---:R-:W-:Y:S03]  /*13800*/  HMMA.16816.F32 R60, R96, R68, R60 ;  /* 0x00000044603c723c */ /* 0x004fe6000000183c */
[----:B------:R-:W-:-:S02]  /*13810*/  F2FP.F16.F32.PACK_AB R68, R122, R127 ;  /* 0x0000007f7a44723e */ /* 0x000fc400000000ff */
[C---:B------:R-:W-:Y:S01]  /*13820*/  F2FP.F16.F32.PACK_AB R69, R119.reuse, R124 ;  /* 0x0000007c7745723e */ /* 0x040fe200000000ff */
[----:B------:R-:W-:Y:S02]  /*13830*/  FADD.FTZ R124, R124, R115 ;  /* 0x000000737c7c7221 */ /* 0x000fe40000010000 */
[----:B------:R-:W-:Y:S03]  /*13840*/  HMMA.16816.F32 R64, R96, R70, R64 ;  /* 0x000000466040723c */ /* 0x000fe60000001840 */
[----:B------:R-:W-:Y:S01]  /*13850*/  F2FP.F16.F32.PACK_AB R70, R118, R121 ;  /* 0x000000797646723e */ /* 0x000fe200000000ff */
[----:B------:R-:W-:Y:S01]  /*13860*/  FADD.FTZ R119, R119, R124 ;  /* 0x0000007c77777221 */ /* 0x000fe20000010000 */
[----:B------:R-:W-:-:S03]  /*13870*/  F2FP.F16.F32.PACK_AB R71, R117, R120 ;  /* 0x000000787547723e */ /* 0x000fc600000000ff */
[----:B------:R-:W-:-:S04]  /*13880*/  FADD.FTZ R120, R120, R119 ;  /* 0x0000007778787221 */ /* 0x000fc80000010000 */
[----:B------:R-:W-:Y:S05]  /*13890*/  HMMA.16816.F32 R4, R68, R72, R4 ;  /* 0x000000484404723c */ /* 0x000fea0000001804 */
[----:B------:R-:W-:-:S03]  /*138a0*/  FADD.FTZ R120, R117, R120 ;  /* 0x0000007875787221 */ /* 0x000fc60000010000 */
[C---:B------:R-:W-:Y:S01]  /*138b0*/  HMMA.16816.F32 R8, R68.reuse, R74, R8 ;  /* 0x0000004a4408723c */ /* 0x040fe20000001808 */
[----:B------:R-:W1:Y:S07]  /*138c0*/  LDSM.16.MT88.4 R72, [R146+0x8800] ;  /* 0x008800009248783b */ /* 0x000e6e0000004200 */
[C---:B-1----:R-:W-:Y:S08]  /*138d0*/  HMMA.16816.F32 R12, R68.reuse, R72, R12 ;  /* 0x00000048440c723c */ /* 0x042ff0000000180c */
        /* <DEDUP_REMOVED lines=18> */
[----:B------:R-:W-:Y:S01]  /*13a00*/  HMMA.16816.F32 R64, R68, R74, R64 ;  /* 0x0000004a4440723c */ /* 0x000fe20000001840 */
[----:B------:R-:W1:Y:S02]  /*13a10*/  LDSM.16.MT88.4 R72, [R146+0x9000] ;  /* 0x009000009248783b */ /* 0x000e640000004200 */
[----:B------:R-:W-:-:S02]  /*13a20*/  F2FP.F16.F32.PACK_AB R68, R128, R181 ;  /* 0x000000b58044723e */ /* 0x000fc400000000ff */
[----:B------:R-:W-:Y:S02]  /*13a30*/  F2FP.F16.F32.PACK_AB R70, R125, R134 ;  /* 0x000000867d46723e */ /* 0x000fe400000000ff */
[----:B------:R-:W-:Y:S01]  /*13a40*/  F2FP.F16.F32.PACK_AB R69, R126, R133 ;  /* 0x000000857e45723e */ /* 0x000fe200000000ff */
[----:B------:R-:W-:Y:S01]  /*13a50*/  FADD.FTZ R133, R133, R120 ;  /* 0x0000007885857221 */ /* 0x000fe20000010000 */
[----:B------:R-:W-:-:S03]  /*13a60*/  F2FP.F16.F32.PACK_AB R71, R123, R190 ;  /* 0x000000be7b47723e */ /* 0x000fc600000000ff */
[----:B------:R-:W-:-:S04]  /*13a70*/  FADD.FTZ R133, R126, R133 ;  /* 0x000000857e857221 */ /* 0x000fc80000010000 */
[----:B------:R-:W-:Y:S03]  /*13a80*/  HMMA.16816.F32 R4, R68, R76, R4 ;  /* 0x0000004c4404723c */ /* 0x000fe60000001804 */
[----:B------:R-:W-:-:S04]  /*13a90*/  FADD.FTZ R190, R190, R133 ;  /* 0x00000085bebe7221 */ /* 0x000fc80000010000 */
[----:B------:R-:W-:Y:S01]  /*13aa0*/  FADD.FTZ R190, R123, R190 ;  /* 0x000000be7bbe7221 */ /* 0x000fe20000010000 */
[----:B------:R-:W-:Y:S01]  /*13ab0*/  HMMA.16816.F32 R8, R68, R78, R8 ;  /* 0x0000004e4408723c */ /* 0x000fe20000001808 */
[----:B------:R-:W2:Y:S02]  /*13ac0*/  LDSM.16.MT88.4 R76, [R145+0x9000] ;  /* 0x00900000914c783b */ /* 0x000ea40000004200 */
        /* <DEDUP_REMOVED lines=21> */
[----:B------:R-:W-:Y:S03]  /*13c20*/  HMMA.16816.F32 R64, R68, R74, R64 ;  /* 0x0000004a4440723c */ /* 0x000fe60000001840 */
[----:B------:R-:W-:-:S02]  /*13c30*/  FFMA.FTZ R69, R184, R114, R113 ;  /* 0x00000072b8457223 */ /* 0x000fc40000010071 */
[----:B------:R-:W1:Y:S02]  /*13c40*/  MUFU.EX2 R113, R116 ;  /* 0x0000007400717308 */ /* 0x000e640000000800 */
[----:B------:R-:W-:Y:S02]  /*13c50*/  FADD.FTZ R110, R110, R69 ;  /* 0x000000456e6e7221 */ /* 0x000fe40000010000 */
[----:B------:R-:W3:Y:S02]  /*13c60*/  LDSM.16.MT88.4 R68, [R144+0x9800] ;  /* 0x009800009044783b */ /* 0x000ee40000004200 */
[----:B------:R-:W-:Y:S01]  /*13c70*/  FADD.FTZ R155, R111, R110 ;  /* 0x0000006e6f9b7221 */ /* 0x000fe20000010000 */
[----:B------:R-:W-:-:S03]  /*13c80*/  F2FP.F16.F32.PACK_AB R110, R132, R131 ;  /* 0x00000083846e723e */ /* 0x000fc600000000ff */
[----:B------:R-:W-:-:S04]  /*13c90*/  FADD.FTZ R112, R112, R155 ;  /* 0x0000009b70707221 */ /* 0x000fc80000010000 */
[----:B------:R-:W-:Y:S01]  /*13ca0*/  FADD.FTZ R127, R127, R112 ;  /* 0x000000707f7f7221 */ /* 0x000fe20000010000 */
[----:B-1----:R-:W-:-:S03]  /*13cb0*/  F2FP.F16.F32.PACK_AB R111, R113, R180 ;  /* 0x000000b4716f723e */ /* 0x002fc600000000ff */
[----:B------:R-:W-:Y:S01]  /*13cc0*/  FADD.FTZ R122, R122, R127 ;  /* 0x0000007f7a7a7221 */ /* 0x000fe20000010000 */
[----:B------:R-:W-:-:S03]  /*13cd0*/  FADD.FTZ R180, R180, R135 ;  /* 0x00000087b4b47221 */ /* 0x000fc60000010000 */
[----:B------:R-:W-:Y:S01]  /*13ce0*/  FADD.FTZ R121, R121, R122 ;  /* 0x0000007a79797221 */ /* 0x000fe20000010000 */
[----:B------:R-:W-:Y:S01]  /*13cf0*/  FADD.FTZ R182, R113, R180 ;  /* 0x000000b471b67221 */ /* 0x000fe20000010000 */
[----:B------:R-:W-:Y:S01]  /*13d00*/  HMMA.16816.F32 R96, R108, R92, R4 ;  /* 0x0000005c6c60723c */ /* 0x000fe20000001804 */
[----:B------:R-:W-:Y:S04]  /*13d10*/  LDSM.16.MT88.4 R4, [R146+0xb800] ;  /* 0x00b800009204783b */ /* 0x000fe80000004200 */
[----:B------:R-:W-:-:S04]  /*13d20*/  FADD.FTZ R118, R118, R121 ;  /* 0x0000007976767221 */ /* 0x000fc80000010000 */
[----:B------:R-:W-:Y:S01]  /*13d30*/  FADD.FTZ R181, R181, R118 ;  /* 0x00000076b5b57221 */ /* 0x000fe20000010000 */
[----:B------:R-:W-:Y:S01]  /*13d40*/  HMMA.16816.F32 R92, R108, R94, R8 ;  /* 0x0000005e6c5c723c */ /* 0x000fe20000001808 */
[----:B------:R-:W1:Y:S02]  /*13d50*/  LDSM.16.MT88.4 R8, [R147+0xb800] ;  /* 0x00b800009308783b */ /* 0x000e640000004200 */
[----:B------:R-:W-:-:S04]  /*13d60*/  FADD.FTZ R181, R128, R181 ;  /* 0x000000b580b57221 */ /* 0x000fc80000010000 */
[----:B------:R-:W-:Y:S01]  /*13d70*/  FADD.FTZ R134, R134, R181 ;  /* 0x000000b586867221 */ /* 0x000fe20000010000 */
[----:B------:R-:W-:Y:S01]  /*13d80*/  HMMA.16816.F32 R88, R108, R84, R12 ;  /* 0x000000546c58723c */ /* 0x000fe2000000180c */
[----:B------:R-:W4:Y:S02]  /*13d90*/  LDSM.16.MT88.4 R12, [R145+0xb800] ;  /* 0x00b80000910c783b */ /* 0x000f240000004200 */
[----:B------:R-:W-:-:S04]  /*13da0*/  FADD.FTZ R134, R125, R134 ;  /* 0x000000867d867221 */ /* 0x000fc80000010000 */
[----:B------:R-:W-:Y:S01]  /*13db0*/  FADD.FTZ R129, R129, R134 ;  /* 0x0000008681817221 */ /* 0x000fe20000010000 */
[----:B--2---:R-:W-:Y:S03]  /*13dc0*/  HMMA.16816.F32 R80, R108, R76, R20 ;  /* 0x0000004c6c50723c */ /* 0x004fe60000001814 */
[----:B------:R-:W-:-:S04]  /*13dd0*/  FADD.FTZ R130, R130, R129 ;  /* 0x0000008182827221 */ /* 0x000fc80000010000 */
[----:B------:R-:W-:Y:S01]  /*13de0*/  FADD.FTZ R131, R131, R130 ;  /* 0x0000008283837221 */ /* 0x000fe20000010000 */
[----:B---3--:R-:W-:Y:S03]  /*13df0*/  HMMA.16816.F32 R72, R108, R68, R28 ;  /* 0x000000446c48723c */ /* 0x008fe6000000181c */
[----:B------:R-:W-:-:S05]  /*13e00*/  FADD.FTZ R184, R132, R131 ;  /* 0x0000008384b87221 */ /* 0x000fca0000010000 */
[C---:B------:R-:W-:Y:S08]  /*13e10*/  HMMA.16816.F32 R84, R108.reuse, R86, R16 ;  /* 0x000000566c54723c */ /* 0x040ff00000001810 */
[C---:B------:R-:W-:Y:S08]  /*13e20*/  HMMA.16816.F32 R76, R108.reuse, R78, R24 ;  /* 0x0000004e6c4c723c */ /* 0x040ff00000001818 */
[C---:B-1----:R-:W-:Y:S08]  /*13e30*/  HMMA.16816.F32 R36, R108.reuse, R8, R36 ;  /* 0x000000086c24723c */ /* 0x042ff00000001824 */
[C---:B------:R-:W-:Y:S01]  /*13e40*/  HMMA.16816.F32 R40, R108.reuse, R10, R40 ;  /* 0x0000000a6c28723c */ /* 0x040fe20000001828 */
[----:B------:R-:W1:Y:S07]  /*13e50*/  LDSM.16.MT88.4 R8, [R144+0xb800] ;  /* 0x00b800009008783b */ /* 0x000e6e0000004200 */
[C---:B------:R-:W-:Y:S08]  /*13e60*/  HMMA.16816.F32 R68, R108.reuse, R70, R32 ;  /* 0x000000466c44723c */ /* 0x040ff00000001820 */
[C---:B------:R-:W-:Y:S08]  /*13e70*/  HMMA.16816.F32 R44, R108.reuse, R4, R44 ;  /* 0x000000046c2c723c */ /* 0x040ff0000000182c */
[C---:B------:R-:W-:Y:S08]  /*13e80*/  HMMA.16816.F32 R48, R108.reuse, R6, R48 ;  /* 0x000000066c30723c */ /* 0x040ff00000001830 */
[C---:B----4-:R-:W-:Y:S08]  /*13e90*/  HMMA.16816.F32 R52, R108.reuse, R12, R52 ;  /* 0x0000000c6c34723c */ /* 0x050ff00000001834 */
[C---:B------:R-:W-:Y:S08]  /*13ea0*/  HMMA.16816.F32 R56, R108.reuse, R14, R56 ;  /* 0x0000000e6c38723c */ /* 0x040ff00000001838 */
[C---:B-1----:R-:W-:Y:S08]  /*13eb0*/  HMMA.16816.F32 R60, R108.reuse, R8, R60 ;  /* 0x000000086c3c723c */ /* 0x042ff0000000183c */
[----:B------:R-:W-:Y:S01]  /*13ec0*/  HMMA.16816.F32 R64, R108, R10, R64 ;  /* 0x0000000a6c40723c */ /* 0x000fe20000001840 */
[----:B------:R-:W-:-:S04]  /*13ed0*/  NOP ;  /* 0x0000000000007918 */ /* 0x000fc80000000000 */
[----:B------:R-:W-:-:S15]  /*13ee0*/  @P0 BRA `(.L_x_10324) ;  /* 0x0000000000040947 */ /* 0x000fde0003800000 */
.L_x_10315:
[----:B------:R-:W-:-:S05]  /*13ef0*/  IADD3 R179, PT, PT, R105, -0x1, RZ ;  /* 0xffffffff69b37810 */ /* 0x000fca0007ffe0ff */
.L_x_10324:
[----:B------:R-:W-:Y:S05]  /*13f00*/  BSYNC B2 ;  /* 0x0000000000027941 */ /* 0x000fea0003800000 */
.L_x_10314:
[----:B------:R-:W-:-:S13]  /*13f10*/  ISETP.GE.AND P0, PT, R179, R152, PT ;  /* 0x00000098b300720c */ /* 0x000fda0003f06270 */
[----:B------:R-:W-:Y:S05]  /*13f20*/  @!P0 BRA `(.L_x_10325) ;  /* 0x0000003400108947 */ /* 0x000fea0003800000 */
[----:B------:R-:W-:Y:S01]  /*13f30*/  IMAD.SHL.U32 R5, R159, 0x2, RZ ;  /* 0x000000029f057824 */ /* 0x000fe200078e00ff */
[----:B------:R-:W-:Y:S01]  /*13f40*/  ISETP.NE.U32.AND P2, PT, R106, RZ, PT ;  /* 0x000000ff6a00720c */ /* 0x000fe20003f45070 */
[----:B------:R-:W-:Y:S01]  /*13f50*/  IMAD.SHL.U32 R178, R179, 0x40, RZ ;  /* 0x00000040b3b27824 */ /* 0x000fe200078e00ff */
[----:B------:R-:W-:Y:S01]  /*13f60*/  MOV R3, R2 ;  /* 0x0000000200037202 */ /* 0x000fe20000000f00 */
[----:B------:R-:W-:Y:S01]  /*13f70*/  IMAD.MOV.U32 R101, RZ, RZ, R0 ;  /* 0x000000ffff657224 */ /* 0x000fe200078e0000 */
[----:B------:R-:W-:Y:S01]  /*13f80*/  LOP3.LUT R5, R5, 0x6, RZ, 0xc0, !PT ;  /* 0x0000000605057812 */ /* 0x000fe200078ec0ff */
[----:B------:R-:W-:Y:S01]  /*13f90*/  VIADD R179, R179, 0x1 ;  /* 0x00000001b3b37836 */ /* 0x000fe20000000000 */
[----:B------:R-:W-:Y:S02]  /*13fa0*/  ISETP.NE.AND.EX P2, PT, R107, RZ, PT, P2 ;  /* 0x000000ff6b00720c */ /* 0x000fe40003f45320 */
[C---:B------:R-:W-:Y:S02]  /*13fb0*/  LOP3.LUT R180, R178.reuse, 0x20, R5, 0xfe, !PT ;  /* 0x00000020b2b47812 */ /* 0x040fe400078efe05 */
[----:B------:R-:W-:-:S09]  /*13fc0*/  IADD3 R178, PT, PT, R178, 0x40, RZ ;  /* 0x00000040b2b27810 */ /* 0x000fd20007ffe0ff */
.L_x_10332:
[----:B------:R-:W-:Y:S01]  /*13fd0*/  ISETP.GE.AND P1, PT, R176, R163, PT ;  /* 0x000000a3b000720c */ /* 0x000fe20003f26270 */
        /* <DEDUP_REMOVED lines=78> */
.L_x_10327:
[----:B------:R-:W-:Y:S05]  /*144c0*/  BSYNC.RECONVERGENT B0 ;  /* 0x0000000000007941 */ /* 0x000fea0003800200 */
.L_x_10326:
        /* <DEDUP_REMOVED lines=52> */
[----:B------:R-:W2:Y:S04]  /*14810*/  LDSM.16.M88.4 R108, [R142+UR6+0x4000] ;  /* 0x004000068e6c783b */ /* 0x000ea80008000200 */
[----:B------:R-:W3:Y:S04]  /*14820*/  LDSM.16.M88.4 R112, [R142+UR6+0x4800] ;  /* 0x004800068e70783b */ /* 0x000ee80008000200 */
[----:B------:R-:W4:Y:S04]  /*14830*/  LDSM.16.M88.4 R116, [R142+UR6+0x5000] ;  /* 0x005000068e74783b */ /* 0x000f280008000200 */
[----:B------:R-:W0:Y:S04]  /*14840*/  LDGDEPBAR ;  /* 0x00000000000079af */ /* 0x000e280000000000 */
[----:B------:R-:W5:Y:S04]  /*14850*/  LDSM.16.M88.4 R120, [R142+UR6+0x5800] ;  /* 0x005800068e78783b */ /* 0x000f680008000200 */
[----:B------:R-:W-:Y:S04]  /*14860*/  LDSM.16.M88.4 R124, [R141] ;  /* 0x000000008d7c783b */ /* 0x000fe80000000200 */
        /* <DEDUP_REMOVED lines=13> */
[----:B------:R-:W2:Y:S07]  /*14940*/  LDSM.16.M88.4 R104, [R138+0x5000] ;  /* 0x005000008a68783b */ /* 0x000eae0000000200 */
[C---:B-1----:R-:W-:Y:S08]  /*14950*/  HMMA.16816.F32 R4, R124.reuse, R128, R4 ;  /* 0x000000807c04723c */ /* 0x042ff00000001804 */
[C---:B------:R-:W-:Y:S08]  /*14960*/  HMMA.16816.F32 R8, R124.reuse, R130, R8 ;  /* 0x000000827c08723c */ /* 0x040ff00000001808 */
[C---:B------:R-:W-:Y:S08]  /*14970*/  HMMA.16816.F32 R12, R124.reuse, R132, R12 ;  /* 0x000000847c0c723c */ /* 0x040ff0000000180c */
[C---:B------:R-:W-:Y:S08]  /*14980*/  HMMA.16816.F32 R16, R124.reuse, R134, R16 ;  /* 0x000000867c10723c */ /* 0x040ff00000001810 */
[C---:B--2---:R-:W-:Y:S08]  /*14990*/  HMMA.16816.F32 R20, R124.reuse, R104, R20 ;  /* 0x000000687c14723c */ /* 0x044ff00000001814 */
[C---:B------:R-:W-:Y:S01]  /*149a0*/  HMMA.16816.F32 R24, R124.reuse, R106, R24 ;  /* 0x0000006a7c18723c */ /* 0x040fe20000001818 */
[----:B------:R-:W1:Y:S07]  /*149b0*/  LDSM.16.M88.4 R104, [R140] ;  /* 0x000000008c68783b */ /* 0x000e6e0000000200 */
[C---:B------:R-:W-:Y:S08]  /*149c0*/  HMMA.16816.F32 R28, R124.reuse, R108, R28 ;  /* 0x0000006c7c1c723c */ /* 0x040ff0000000181c */
[----:B------:R-:W-:Y:S01]  /*149d0*/  HMMA.16816.F32 R32, R124, R110, R32 ;  /* 0x0000006e7c20723c */ /* 0x000fe20000001820 */
[----:B------:R-:W2:Y:S07]  /*149e0*/  LDSM.16.M88.4 R108, [R137+0x4800] ;  /* 0x00480000896c783b */ /* 0x000eae0000000200 */
[C---:B-1----:R-:W-:Y:S08]  /*149f0*/  HMMA.16816.F32 R4, R104.reuse, R112, R4 ;  /* 0x000000706804723c */ /* 0x042ff00000001804 */
[C---:B------:R-:W-:Y:S01]  /*14a00*/  HMMA.16816.F32 R8, R104.reuse, R114, R8 ;  /* 0x000000726808723c */ /* 0x040fe20000001808 */
[----:B------:R-:W1:Y:S07]  /*14a10*/  LDSM.16.M88.4 R112, [R137+0x5000] ;  /* 0x005000008970783b */ /* 0x000e6e0000000200 */
[C---:B--2---:R-:W-:Y:S08]  /*14a20*/  HMMA.16816.F32 R12, R104.reuse, R108, R12 ;  /* 0x0000006c680c723c */ /* 0x044ff0000000180c */
[C---:B------:R-:W-:Y:S01]  /*14a30*/  HMMA.16816.F32 R16, R104.reuse, R110, R16 ;  /* 0x0000006e6810723c */ /* 0x040fe20000001810 */
[----:B------:R-:W-:Y:S07]  /*14a40*/  LDSM.16.M88.4 R108, [R139] ;  /* 0x000000008b6c783b */ /* 0x000fee0000000200 */
[C---:B-1----:R-:W-:Y:S08]  /*14a50*/  HMMA.16816.F32 R20, R104.reuse, R112, R20 ;  /* 0x000000706814723c */ /* 0x042ff00000001814 */
        /* <DEDUP_REMOVED lines=9> */
[C---:B--2---:R-:W-:Y:S08]  /*14af0*/  HMMA.16816.F32 R12, R108.reuse, R104, R12 ;  /* 0x000000686c0c723c */ /* 0x044ff0000000180c */
[C---:B------:R-:W-:Y:S01]  /*14b00*/  HMMA.16816.F32 R16, R108.reuse, R106, R16 ;  /* 0x0000006a6c10723c */ /* 0x040fe20000001810 */
[----:B------:R-:W-:Y:S07]  /*14b10*/  LDSM.16.M88.4 R104, [R143+0x2000] ;  /* 0x002000008f68783b */ /* 0x000fee0000000200 */
[C---:B-1----:R-:W-:Y:S08]  /*14b20*/  HMMA.16816.F32 R20, R108.reuse, R112, R20 ;  /* 0x000000706c14723c */ /* 0x042ff00000001814 */
[C---:B------:R-:W-:Y:S01]  /*14b30*/  HMMA.16816.F32 R24, R108.reuse, R114, R24 ;  /* 0x000000726c18723c */ /* 0x040fe20000001818 */
[----:B------:R-:W1:Y:S07]  /*14b40*/  LDSM.16.M88.4 R112, [R142+UR6+0x6000] ;  /* 0x006000068e70783b */ /* 0x000e6e0008000200 */
[C---:B------:R-:W-:Y:S08]  /*14b50*/  HMMA.16816.F32 R28, R108.reuse, R116, R28 ;  /* 0x000000746c1c723c */ /* 0x040ff0000000181c */
[----:B------:R-:W-:Y:S01]  /*14b60*/  HMMA.16816.F32 R32, R108, R118, R32 ;  /* 0x000000766c20723c */ /* 0x000fe20000001820 */
[----:B------:R-:W2:Y:S04]  /*14b70*/  LDSM.16.M88.4 R108, [R142+UR6+0x6800] ;  /* 0x006800068e6c783b */ /* 0x000ea80008000200 */
[----:B------:R-:W-:Y:S03]  /*14b80*/  LDSM.16.M88.4 R116, [R142+UR6+0x7800] ;  /* 0x007800068e74783b */ /* 0x000fe60008000200 */
[C---:B-1----:R-:W-:Y:S08]  /*14b90*/  HMMA.16816.F32 R4, R104.reuse, R112, R4 ;  /* 0x000000706804723c */ /* 0x042ff00000001804 */
[C---:B------:R-:W-:Y:S01]  /*14ba0*/  HMMA.16816.F32 R8, R104.reuse, R114, R8 ;  /* 0x000000726808723c */ /* 0x040fe20000001808 */
[----:B------:R-:W1:Y:S07]  /*14bb0*/  LDSM.16.M88.4 R112, [R142+UR6+0x7000] ;  /* 0x007000068e70783b */ /* 0x000e6e0008000200 */
[C---:B--2---:R-:W-:Y:S08]  /*14bc0*/  HMMA.16816.F32 R12, R104.reuse, R108, R12 ;  /* 0x0000006c680c723c */ /* 0x044ff0000000180c */
[C---:B------:R-:W-:Y:S01]  /*14bd0*/  HMMA.16816.F32 R16, R104.reuse, R110, R16 ;  /* 0x0000006e6810723c */ /* 0x040fe20000001810 */
[----:B------:R-:W-:Y:S07]  /*14be0*/  LDSM.16.M88.4 R108, [R141+0x2000] ;  /* 0x002000008d6c783b */ /* 0x000fee0000000200 */
        /* <DEDUP_REMOVED lines=35> */
[----:B------:R-:W1:Y:S01]  /*14e20*/  LDSM.16.M88.4 R112, [R136+0x7000] ;  /* 0x007000008870783b */ /* 0x000e620000000200 */
[----:B------:R-:W-:Y:S04]  /*14e30*/  DEPBAR.LE SB0, 0x0 ;  /* 0x000080000000791a */ /* 0x000fe80000000000 */
[----:B------:R-:W-:Y:S02]  /*14e40*/  BAR.SYNC.DEFER_BLOCKING 0x0 ;  /* 0x0000000000007b1d */ /* 0x000fe40000010000 */
[C---:B--2---:R-:W-:Y:S08]  /*14e50*/  HMMA.16816.F32 R12, R108.reuse, R104, R12 ;  /* 0x000000686c0c723c */ /* 0x044ff0000000180c */
[C---:B------:R-:W-:Y:S08]  /*14e60*/  HMMA.16816.F32 R16, R108.reuse, R106, R16 ;  /* 0x0000006a6c10723c */ /* 0x040ff00000001810 */
[C---:B-1----:R-:W-:Y:S08]  /*14e70*/  HMMA.16816.F32 R20, R108.reuse, R112, R20 ;  /* 0x000000706c14723c */ /* 0x042ff00000001814 */
        /* <DEDUP_REMOVED lines=79> */
.L_x_10331:
[----:B------:R-:W-:Y:S05]  /*15370*/  BSYNC.RECONVERGENT B0 ;  /* 0x0000000000007941 */ /* 0x000fea0003800200 */
.L_x_10330:
        /* <DEDUP_REMOVED lines=50> */
.L_x_10329:
[----:B------:R-:W-:Y:S05]  /*156a0*/  BSYNC.RECONVERGENT B1 ;  /* 0x0000000000017941 */ /* 0x000fea0003800200 */
.L_x_10328:
[----:B--2---:R-:W2:Y:S01]  /*156b0*/  LD.E R105, desc[UR4][R102.64+0xdc] ;  /* 0x0000dc0466697980 */ /* 0x004ea2000c101900 */
[C---:B------:R-:W-:Y:S02]  /*156c0*/  VIADD R0, R180.reuse, 0xffffffe0 ;  /* 0xffffffe0b4007836 */ /* 0x040fe40000000000 */
[C---:B------:R-:W-:Y:S02]  /*156d0*/  VIADD R108, R180.reuse, 0xffffffe1 ;  /* 0xffffffe1b46c7836 */ /* 0x040fe40000000000 */
[----:B------:R-:W-:Y:S01]  /*156e0*/  VIADD R106, R180, 0xffffffe8 ;  /* 0xffffffe8b46a7836 */ /* 0x000fe20000000000 */
[----:B------:R-:W-:Y:S01]  /*156f0*/  ISETP.GE.AND P3, PT, R0, R172, PT ;  /* 0x000000ac0000720c */ /* 0x000fe20003f66270 */
[----:B------:R-:W-:Y:S01]  /*15700*/  VIADD R104, R180, 0xfffffff0 ;  /* 0xfffffff0b4687836 */ /* 0x000fe20000000000 */
[----:B------:R-:W-:Y:S01]  /*15710*/  ISETP.GE.AND P5, PT, R0, R175, PT ;  /* 0x000000af0000720c */ /* 0x000fe20003fa6270 */
[----:B------:R-:W-:Y:S01]  /*15720*/  VIADD R2, R180, 0xfffffff9 ;  /* 0xfffffff9b4027836 */ /* 0x000fe20000000000 */
[----:B------:R-:W-:Y:S01]  /*15730*/  ISETP.GE.AND P1, PT, R0, R173, PT ;  /* 0x000000ad0000720c */ /* 0x000fe20003f26270 */
        /* <DEDUP_REMOVED lines=18> */
[----:B------:R-:W-:Y:S02]  /*15860*/  ISETP.GE.AND P5, PT, R8, R175, PT ;  /* 0x000000af0800720c */ /* 0x000fe40003fa6270 */
[----:B------:R-:W-:Y:S02]  /*15870*/  ISETP.GE.AND P0, PT, R108, R173, PT ;  /* 0x000000ad6c00720c */ /* 0x000fe40003f06270 */
[----:B------:R-:W-:Y:S02]  /*15880*/  FSEL R13, R13, -INF , P4 ;  /* 0xff8000000d0d7808 */ /* 0x000fe40002000000 */
[----:B------:R-:W-:Y:S01]  /*15890*/  FSEL R119, R16, -INF , P5 ;  /* 0xff80000010777808 */ /* 0x000fe20002800000 */
[----:B------:R-:W-:Y:S01]  /*158a0*/  VIADD R16, R180, 0x10 ;  /* 0x00000010b4107836 */ /* 0x000fe20000000000 */
[----:B------:R-:W-:Y:S02]  /*158b0*/  FSEL R7, R7, -INF , P0 ;  /* 0xff80000007077808 */ /* 0x000fe40000000000 */
[-C--:B------:R-:W-:Y:S02]  /*158c0*/  ISETP.GE.AND P4, PT, R2, R175.reuse, PT ;  /* 0x000000af0200720c */ /* 0x080fe40003f86270 */
[----:B------:R-:W-:Y:S02]  /*158d0*/  FSEL R4, R6, -INF , P1 ;  /* 0xff80000006047808 */ /* 0x000fe40000800000 */
[----:B------:R-:W-:Y:S02]  /*158e0*/  ISETP.GE.AND P5, PT, R180, R175, PT ;  /* 0x000000afb400720c */ /* 0x000fe40003fa6270 */
[-C--:B------:R-:W-:Y:S02]  /*158f0*/  ISETP.GE.AND P0, PT, R0, R173.reuse, PT ;  /* 0x000000ad0000720c */ /* 0x080fe40003f06270 */
[----:B------:R-:W-:Y:S02]  /*15900*/  ISETP.GE.AND P1, PT, R106, R173, PT ;  /* 0x000000ad6a00720c */ /* 0x000fe40003f26270 */
[----:B------:R-:W-:Y:S01]  /*15910*/  FSEL R183, R20, -INF , P5 ;  /* 0xff80000014b77808 */ /* 0x000fe20002800000 */
[----:B------:R-:W-:Y:S01]  /*15920*/  VIADD R20, R180, 0x9 ;  /* 0x00000009b4147836 */ /* 0x000fe20000000000 */
[----:B------:R-:W-:Y:S02]  /*15930*/  FSEL R195, R17, -INF , P4 ;  /* 0xff80000011c37808 */ /* 0x000fe40002000000 */
[----:B------:R-:W-:Y:S02]  /*15940*/  FSEL R10, R10, -INF , P1 ;  /* 0xff8000000a0a7808 */ /* 0x000fe40000800000 */
[----:B------:R-:W-:Y:S02]  /*15950*/  ISETP.GE.AND P4, PT, R5, R175, PT ;  /* 0x000000af0500720c */ /* 0x000fe40003f86270 */
[----:B------:R-:W-:Y:S02]  /*15960*/  FSEL R11, R11, -INF , P0 ;  /* 0xff8000000b0b7808 */ /* 0x000fe40000000000 */
[-C--:B------:R-:W-:Y:S02]  /*15970*/  ISETP.GE.AND P1, PT, R104, R173.reuse, PT ;  /* 0x000000ad6800720c */ /* 0x080fe40003f26270 */
[----:B------:R-:W-:Y:S02]  /*15980*/  ISETP.GE.AND P0, PT, R9, R173, PT ;  /* 0x000000ad0900720c */ /* 0x000fe40003f06270 */
[-C--:B------:R-:W-:Y:S02]  /*15990*/  ISETP.GE.AND P5, PT, R110, R175.reuse, PT ;  /* 0x000000af6e00720c */ /* 0x080fe40003fa6270 */
[----:B------:R-:W-:Y:S02]  /*159a0*/  FSEL R189, R21, -INF , P4 ;  /* 0xff80000015bd7808 */ /* 0x000fe40002000000 */
[----:B------:R-:W-:Y:S02]  /*159b0*/  FSEL R14, R14, -INF , P1 ;  /* 0xff8000000e0e7808 */ /* 0x000fe40000800000 */
[----:B------:R-:W-:Y:S02]  /*159c0*/  ISETP.GE.AND P4, PT, R20, R175, PT ;  /* 0x000000af1400720c */ /* 0x000fe40003f86270 */
[----:B------:R-:W-:Y:S02]  /*159d0*/  FSEL R193, R15, -INF , P0 ;  /* 0xff8000000fc17808 */ /* 0x000fe40000000000 */
        /* <DEDUP_REMOVED lines=9> */
[----:B------:R-:W-:Y:S02]  /*15a70*/  FSEL R28, R28, -INF , P5 ;  /* 0xff8000001c1c7808 */ /* 0x000fe40002800000 */
[-C--:B------:R-:W-:Y:S02]  /*15a80*/  ISETP.GE.AND P0, PT, R5, R173.reuse, PT ;  /* 0x000000ad0500720c */ /* 0x080fe40003f06270 */
[CC--:B------:R-:W-:Y:S02]  /*15a90*/  ISETP.GE.AND P1, PT, R180.reuse, R173.reuse, PT ;  /* 0x000000adb400720c */ /* 0x0c0fe40003f26270 */
[-C--:B------:R-:W-:Y:S02]  /*15aa0*/  ISETP.GE.AND P5, PT, R180, R174.reuse, PT ;  /* 0x000000aeb400720c */ /* 0x080fe40003fa6270 */
[----:B------:R-:W-:Y:S02]  /*15ab0*/  FSEL R6, R109, -INF , !P6 ;  /* 0xff8000006d067808 */ /* 0x000fe40007000000 */
[----:B------:R-:W-:Y:S02]  /*15ac0*/  FSEL R29, R29, -INF , P4 ;  /* 0xff8000001d1d7808 */ /* 0x000fe40002000000 */
[----:B------:R-:W-:Y:S02]  /*15ad0*/  ISETP.GE.AND P6, PT, R0, R174, PT ;  /* 0x000000ae0000720c */ /* 0x000fe40003fc6270 */
[----:B------:R-:W-:Y:S01]  /*15ae0*/  FSEL R181, R22, -INF , P1 ;  /* 0xff80000016b57808 */ /* 0x000fe20000800000 */
[C---:B------:R-:W-:Y:S01]  /*15af0*/  VIADD R22, R180.reuse, 0x19 ;  /* 0x00000019b4167836 */ /* 0x040fe20000000000 */
[----:B------:R-:W-:Y:S02]  /*15b00*/  FSEL R23, R23, -INF , P0 ;  /* 0xff80000017177808 */ /* 0x000fe40000000000 */
[C---:B------:R-:W-:Y:S01]  /*15b10*/  ISETP.GE.AND P4, PT, R180.reuse, R172, PT ;  /* 0x000000acb400720c */ /* 0x040fe20003f86270 */
[----:B------:R-:W-:Y:S01]  /*15b20*/  VIADD R180, R180, 0xffffffc0 ;  /* 0xffffffc0b4b47836 */ /* 0x000fe20000000000 */
[-C--:B------:R-:W-:Y:S02]  /*15b30*/  ISETP.GE.AND P0, PT, R20, R173.reuse, PT ;  /* 0x000000ad1400720c */ /* 0x080fe40003f06270 */
[----:B------:R-:W-:Y:S02]  /*15b40*/  FSEL R183, R183, -INF , !P5 ;  /* 0xff800000b7b77808 */ /* 0x000fe40006800000 */
[-C--:B------:R-:W-:Y:S02]  /*15b50*/  ISETP.GE.AND P5, PT, R108, R174.reuse, PT ;  /* 0x000000ae6c00720c */ /* 0x080fe40003fa6270 */
        /* <DEDUP_REMOVED lines=8> */
[----:B------:R-:W-:Y:S02]  /*15be0*/  FSEL R26, R26, -INF , P1 ;  /* 0xff8000001a1a7808 */ /* 0x000fe40000800000 */
[----:B------:R-:W-:Y:S02]  /*15bf0*/  FSEL R119, R119, -INF , !P6 ;  /* 0xff80000077777808 */ /* 0x000fe40007000000 */
[----:B------:R-:W-:Y:S02]  /*15c00*/  ISETP.GE.AND P1, PT, R16, R173, PT ;  /* 0x000000ad1000720c */ /* 0x000fe40003f26270 */
[----:B------:R-:W-:Y:S02]  /*15c10*/  FSEL R19, R112, -INF , !P4 ;  /* 0xff80000070137808 */ /* 0x000fe40006000000 */
[----:B------:R-:W-:Y:S02]  /*15c20*/  ISETP.GE.AND P6, PT, R0, R172, PT ;  /* 0x000000ac0000720c */ /* 0x000fe40003fc6270 */
[----:B------:R-:W-:Y:S02]  /*15c30*/  ISETP.GE.AND P5, PT, R104, R174, PT ;  /* 0x000000ae6800720c */ /* 0x000fe40003fa6270 */
[----:B------:R-:W-:Y:S02]  /*15c40*/  FSEL R31, R31, -INF , P0 ;  /* 0xff8000001f1f7808 */ /* 0x000fe40000000000 */
[----:B------:R-:W-:Y:S02]  /*15c50*/  FMNMX3.FTZ R0, R3, R6, R21, !PT ;  /* 0x0000000603007276 */ /* 0x000fe40007810015 */
[-C--:B------:R-:W-:Y:S02]  /*15c60*/  ISETP.GE.AND P4, PT, R9, R174.reuse, PT ;  /* 0x000000ae0900720c */ /* 0x080fe40003f86270 */
[-C--:B------:R-:W-:Y:S02]  /*15c70*/  ISETP.GE.AND P0, PT, R22, R175.reuse, PT ;  /* 0x000000af1600720c */ /* 0x080fe40003f06270 */
[----:B------:R-:W-:Y:S02]  /*15c80*/  FSEL R30, R30, -INF , P1 ;  /* 0xff8000001e1e7808 */ /* 0x000fe40000800000 */
[----:B------:R-:W-:Y:S02]  /*15c90*/  FSEL R121, R121, -INF , !P5 ;  /* 0xff80000079797808 */ /* 0x000fe40006800000 */
[----:B------:R-:W-:Y:S02]  /*15ca0*/  ISETP.GE.AND P1, PT, R24, R175, PT ;  /* 0x000000af1800720c */ /* 0x000fe40003f26270 */
[-C--:B------:R-:W-:Y:S02]  /*15cb0*/  ISETP.GE.AND P5, PT, R2, R174.reuse, PT ;  /* 0x000000ae0200720c */ /* 0x080fe40003fa6270 */
[----:B------:R-:W-:Y:S02]  /*15cc0*/  FSEL R197, R13, -INF , !P4 ;  /* 0xff8000000dc57808 */ /* 0x000fe40006000000 */
[----:B------:R-:W-:Y:S02]  /*15cd0*/  FMNMX3.FTZ R0, R0, R19, R17, !PT ;  /* 0x0000001300007276 */ /* 0x000fe40007810011 */
[----:B------:R-:W-:Y:S02]  /*15ce0*/  FSEL R33, R33, -INF , P0 ;  /* 0xff80000021217808 */ /* 0x000fe40000000000 */
[----:B------:R-:W-:Y:S02]  /*15cf0*/  ISETP.GE.AND P0, PT, R22, R173, PT ;  /* 0x000000ad1600720c */ /* 0x000fe40003f06270 */
[----:B------:R-:W-:Y:S02]  /*15d00*/  ISETP.GE.AND P4, PT, R5, R174, PT ;  /* 0x000000ae0500720c */ /* 0x000fe40003f86270 */
[----:B------:R-:W-:Y:S02]  /*15d10*/  FSEL R32, R32, -INF , P1 ;  /* 0xff80000020207808 */ /* 0x000fe40000800000 */
[----:B------:R-:W-:Y:S02]  /*15d20*/  FSEL R195, R195, -INF , !P5 ;  /* 0xff800000c3c37808 */ /* 0x000fe40006800000 */
[----:B------:R-:W-:Y:S02]  /*15d30*/  FMNMX3.FTZ R0, R0, R121, R197, !PT ;  /* 0x0000007900007276 */ /* 0x000fe400078100c5 */
[----:B------:R-:W-:Y:S02]  /*15d40*/  ISETP.GE.AND P1, PT, R108, R172, PT ;  /* 0x000000ac6c00720c */ /* 0x000fe40003f26270 */
[----:B------:R-:W-:Y:S02]  /*15d50*/  FSEL R35, R35, -INF , P0 ;  /* 0xff80000023237808 */ /* 0x000fe40000000000 */
[----:B------:R-:W-:Y:S02]  /*15d60*/  FSEL R4, R4, -INF , !P3 ;  /* 0xff80000004047808 */ /* 0x000fe40005800000 */
[----:B------:R-:W-:Y:S02]  /*15d70*/  ISETP.GE.AND P3, PT, R20, R174, PT ;  /* 0x000000ae1400720c */ /* 0x000fe40003f66270 */
[----:B------:R-:W-:Y:S02]  /*15d80*/  ISETP.GE.AND P0, PT, R106, R172, PT ;  /* 0x000000ac6a00720c */ /* 0x000fe40003f06270 */
[----:B------:R-:W-:Y:S02]  /*15d90*/  FSEL R189, R189, -INF , !P4 ;  /* 0xff800000bdbd7808 */ /* 0x000fe40006000000 */
[-C--:B------:R-:W-:Y:S02]  /*15da0*/  ISETP.GE.AND P4, PT, R110, R174.reuse, PT ;  /* 0x000000ae6e00720c */ /* 0x080fe40003f86270 */
[----:B------:R-:W-:Y:S02]  /*15db0*/  FMNMX3.FTZ R0, R0, R119, R195, !PT ;  /* 0x0000007700007276 */ /* 0x000fe400078100c3 */
[----:B------:R-:W-:Y:S02]  /*15dc0*/  FSEL R15, R7, -INF , !P1 ;  /* 0xff800000070f7808 */ /* 0x000fe40004800000 */
[----:B------:R-:W-:Y:S02]  /*15dd0*/  FSEL R13, R10, -INF , !P0 ;  /* 0xff8000000a0d7808 */ /* 0x000fe40004000000 */
        /* <DEDUP_REMOVED lines=8> */
[-C--:B------:R-:W-:Y:S02]  /*15e60*/  ISETP.GE.AND P5, PT, R104, R172.reuse, PT ;  /* 0x000000ac6800720c */ /* 0x080fe40003fa6270 */
[-C--:B------:R-:W-:Y:S02]  /*15e70*/  ISETP.GE.AND P1, PT, R9, R172.reuse, PT ;  /* 0x000000ac0900720c */ /* 0x080fe40003f26270 */
[----:B------:R-:W-:Y:S02]  /*15e80*/  FSEL R129, R28, -INF , !P0 ;  /* 0xff8000001c817808 */ /* 0x000fe40004000000 */
[----:B------:R-:W-:Y:S02]  /*15e90*/  FSEL R130, R29, -INF , !P6 ;  /* 0xff8000001d827808 */ /* 0x000fe40007000000 */
[-C--:B------:R-:W-:Y:S02]  /*15ea0*/  ISETP.GE.AND P4, PT, R8, R172.reuse, PT ;  /* 0x000000ac0800720c */ /* 0x080fe40003f86270 */
        /* <DEDUP_REMOVED lines=9> */
[----:B------:R-:W-:Y:S02]  /*15f40*/  FMNMX3.FTZ R0, R8, R123, R193, !PT ;  /* 0x0000007b08007276 */ /* 0x000fe400078100c1 */
[----:B------:R-:W-:Y:S02]  /*15f50*/  ISETP.GE.AND P1, PT, R24, R174, PT ;  /* 0x000000ae1800720c */ /* 0x000fe40003f26270 */
[----:B------:R-:W-:Y:S02]  /*15f60*/  FSEL R128, R33, -INF , !P5 ;  /* 0xff80000021807808 */ /* 0x000fe40006800000 */
[-C--:B------:R-:W-:Y:S02]  /*15f70*/  ISETP.GE.AND P5, PT, R20, R172.reuse, PT ;  /* 0x000000ac1400720c */ /* 0x080fe40003fa6270 */
[----:B------:R-:W-:Y:S02]  /*15f80*/  FSEL R155, R23, -INF , !P0 ;  /* 0xff800000179b7808 */ /* 0x000fe40004000000 */
[-C--:B------:R-:W-:Y:S02]  /*15f90*/  ISETP.GE.AND P6, PT, R110, R172.reuse, PT ;  /* 0x000000ac6e00720c */ /* 0x080fe40003fc6270 */
[----:B------:R-:W-:Y:S02]  /*15fa0*/  FMNMX3.FTZ R0, R0, R125, R191, !PT ;  /* 0x0000007d00007276 */ /* 0x000fe400078100bf */
        /* <DEDUP_REMOVED lines=38> */
[-CC-:B------:R-:W-:Y:S01]  /*16210*/  FFMA.FTZ R107, R13, R105.reuse, -R186.reuse ;  /* 0x000000690d6b7223 */ /* 0x180fe200000108ba */
[-C--:B------:R-:W-:Y:S01]  /*16220*/  FFMA.FTZ R116, R4, R105.reuse, -R186 ;  /* 0x0000006904747223 */ /* 0x080fe200000108ba */
[----:B------:R-:W1:Y:S01]  /*16230*/  LDSM.16.MT88.4 R12, [R147+0x8000] ;  /* 0x00800000930c783b */ /* 0x000e620000004200 */
[----:B------:R-:W-:Y:S01]  /*16240*/  FSEL R4, R0, RZ, P0 ;  /* 0x000000ff00047208 */ /* 0x000fe20000000000 */
[----:B------:R-:W-:Y:S01]  /*16250*/  FADD.FTZ R6, -R6, R3 ;  /* 0x0000000306067221 */ /* 0x000fe20000010100 */
[-C--:B------:R-:W-:Y:S01]  /*16260*/  FFMA.FTZ R112, R17, R105.reuse, -R134 ;  /* 0x0000006911707223 */ /* 0x080fe20000010886 */
[-C--:B------:R-:W-:Y:S01]  /*16270*/  FFMA.FTZ R114, R11, R105.reuse, -R186 ;  /* 0x000000690b727223 */ /* 0x080fe200000108ba */
[----:B------:R-:W-:Y:S01]  /*16280*/  MUFU.EX2 R118, R118 ;  /* 0x0000007600767308 */ /* 0x000fe20000000800 */
[----:B------:R-:W-:Y:S01]  /*16290*/  FADD.FTZ R4, -R4, R101 ;  /* 0x0000006504047221 */ /* 0x000fe20000010100 */
[----:B------:R-:W-:Y:S01]  /*162a0*/  FMUL.FTZ R8, R105, R6 ;  /* 0x0000000669087220 */ /* 0x000fe20000410000 */
[----:B------:R-:W2:Y:S01]  /*162b0*/  LDSM.16.MT88.4 R20, [R146+0x8000] ;  /* 0x008000009214783b */ /* 0x000ea20000004200 */
[-CC-:B------:R-:W-:Y:S01]  /*162c0*/  FFMA.FTZ R121, R121, R105.reuse, -R134.reuse ;  /* 0x0000006979797223 */ /* 0x180fe20000010886 */
[----:B------:R-:W-:Y:S01]  /*162d0*/  FMUL.FTZ R3, R105, R4 ;  /* 0x0000000469037220 */ /* 0x000fe20000410000 */
        /* <DEDUP_REMOVED lines=16> */
[-CC-:B------:R-:W-:Y:S01]  /*163e0*/  FFMA.FTZ R194, R133, R105.reuse, -R186.reuse ;  /* 0x0000006985c27223 */ /* 0x180fe200000108ba */
[----:B------:R-:W-:Y:S03]  /*163f0*/  FFMA.FTZ R131, R131, R105, -R186 ;  /* 0x0000006983837223 */ /* 0x000fe600000108ba */
[----:B------:R-:W5:Y:S01]  /*16400*/  MUFU.EX2 R117, R117 ;  /* 0x0000007500757308 */ /* 0x000f620000000800 */
        /* <DEDUP_REMOVED lines=13> */
[----:B------:R-:W-:Y:S01]  /*164e0*/  FMUL.FTZ R19, R3, R87 ;  /* 0x0000005703137220 */ /* 0x000fe20000410000 */
[----:B------:R-:W-:Y:S03]  /*164f0*/  FMUL.FTZ R25, R101, R77 ;  /* 0x0000004d65197220 */ /* 0x000fe60000410000 */
[----:B------:R-:W3:Y:S01]  /*16500*/  MUFU.EX2 R112, R112 ;  /* 0x0000007000707308 */ /* 0x000ee20000000800 */
        /* <DEDUP_REMOVED lines=15> */
[----:B------:R-:W4:Y:S01]  /*16600*/  MUFU.EX2 R115, R115 ;  /* 0x0000007300737308 */ /* 0x000f220000000800 */
[----:B---3--:R-:W-:Y:S01]  /*16610*/  F2FP.F16.F32.PACK_AB R110, R112, R113 ;  /* 0x00000071706e723e */ /* 0x008fe200000000ff */
        /* <DEDUP_REMOVED lines=31> */
[C---:B---3--:R-:W-:Y:S01]  /*16810*/  F2FP.F16.F32.PACK_AB R111, R114.reuse, R107 ;  /* 0x0000006b726f723e */ /* 0x048fe200000000ff */
[----:B------:R-:W-:Y:S01]  /*16820*/  LDSM.16.MT88.4 R92, [R147+0x9800] ;  /* 0x00980000935c783b */ /* 0x000fe20000004200 */
[----:B------:R-:W-:Y:S01]  /*16830*/  FMUL.FTZ R67, R3, R67 ;  /* 0x0000004303437220 */ /* 0x000fe20000410000 */
[----:B------:R-:W-:Y:S01]  /*16840*/  FFMA.FTZ R118, R101, R184, R118 ;  /* 0x000000b865767223 */ /* 0x000fe20000010076 */
[----:B------:R-:W-:Y:S01]  /*16850*/  FFMA.FTZ R116, R3, R182, R116 ;  /* 0x000000b603747223 */ /* 0x000fe20000010074 */
[----:B------:R-:W-:Y:S02]  /*16860*/  ISETP.GT.AND P0, PT, R179, R152, PT ;  /* 0x00000098b300720c */ /* 0x000fe40003f04270 */
[C---:B-1----:R-:W-:Y:S02]  /*16870*/  HMMA.16816.F32 R4, R108.reuse, R12, R4 ;  /* 0x0000000c6c04723c */ /* 0x042fe40000001804 */
[----:B------:R-:W-:Y:S01]  /*16880*/  MUFU.EX2 R190, R190 ;  /* 0x000000be00be7308 */ /* 0x000fe20000000800 */
[----:B------:R-:W-:Y:S02]  /*16890*/  LDSM.16.MT88.4 R84, [R146+0x9800] ;  /* 0x009800009254783b */ /* 0x000fe40000004200 */
        /* <DEDUP_REMOVED lines=8> */
[----:B------:R-:W-:Y:S06]  /*16920*/  FADD.FTZ R107, R107, R116 ;  /* 0x000000746b6b7221 */ /* 0x000fec0000010000 */
[----:B------:R-:W-:Y:S01]  /*16930*/  MUFU.EX2 R189, R189 ;  /* 0x000000bd00bd7308 */ /* 0x000fe20000000800 */
[----:B------:R-:W-:Y:S01]  /*16940*/  FADD.FTZ R113, R113, R118 ;  /* 0x0000007671717221 */ /* 0x000fe20000010000 */
[C---:B--2---:R-:W-:Y:S03]  /*16950*/  HMMA.16816.F32 R12, R108.reuse, R20, R12 ;  /* 0x000000146c0c723c */ /* 0x044fe6000000180c */
[C---:B------:R-:W-:Y:S01]  /*16960*/  FMUL.FTZ R20, R101.reuse, R80 ;  /* 0x0000005065147220 */ /* 0x040fe20000410000 */
[----:B------:R-:W-:Y:S01]  /*16970*/  FMUL.FTZ R21, R101, R81 ;  /* 0x0000005165157220 */ /* 0x000fe20000410000 */
[----:B------:R-:W-:Y:S03]  /*16980*/  FADD.FTZ R114, R114, R107 ;  /* 0x0000006b72727221 */ /* 0x000fe60000010000 */
[----:B------:R-:W-:Y:S01]  /*16990*/  MUFU.EX2 R183, R183 ;  /* 0x000000b700b77308 */ /* 0x000fe20000000800 */
[----:B------:R-:W-:Y:S01]  /*169a0*/  FADD.FTZ R112, R112, R113 ;  /* 0x0000007170707221 */ /* 0x000fe20000010000 */
[C---:B------:R-:W-:Y:S03]  /*169b0*/  HMMA.16816.F32 R16, R108.reuse, R22, R16 ;  /* 0x000000166c10723c */ /* 0x040fe60000001810 */
[C---:B------:R-:W-:Y:S01]  /*169c0*/  FMUL.FTZ R22, R3.reuse, R82 ;  /* 0x0000005203167220 */ /* 0x040fe20000410000 */
[----:B------:R-:W-:Y:S02]  /*169d0*/  FMUL.FTZ R23, R3, R83 ;  /* 0x0000005303177220 */ /* 0x000fe40000410000 */
[----:B------:R-:W1:Y:S02]  /*169e0*/  LDSM.16.MT88.4 R80, [R144+0x8000] ;  /* 0x008000009050783b */ /* 0x000e640000004200 */
[----:B------:R-:W-:Y:S03]  /*169f0*/  MUFU.EX2 R188, R188 ;  /* 0x000000bc00bc7308 */ /* 0x000fe60000000800 */
[C---:B------:R-:W-:Y:S03]  /*16a00*/  HMMA.16816.F32 R20, R108.reuse, R28, R20 ;  /* 0x0000001c6c14723c */ /* 0x040fe60000001814 */
[C---:B------:R-:W-:Y:S01]  /*16a10*/  FMUL.FTZ R28, R101.reuse, R72 ;  /* 0x00000048651c7220 */ /* 0x040fe20000410000 */
[----:B------:R-:W-:Y:S03]  /*16a20*/  FMUL.FTZ R29, R101, R73 ;  /* 0x00000049651d7220 */ /* 0x000fe60000410000 */
[----:B------:R-:W-:Y:S01]  /*16a30*/  MUFU.EX2 R181, R181 ;  /* 0x000000b500b57308 */ /* 0x000fe20000000800 */
[C---:B------:R-:W-:Y:S03]  /*16a40*/  HMMA.16816.F32 R24, R108.reuse, R30, R24 ;  /* 0x0000001e6c18723c */ /* 0x040fe60000001818 */
[C---:B------:R-:W-:Y:S01]  /*16a50*/  FMUL.FTZ R30, R3.reuse, R74 ;  /* 0x0000004a031e7220 */ /* 0x040fe20000410000 */
[----:B------:R-:W-:Y:S05]  /*16a60*/  FMUL.FTZ R31, R3, R75 ;  /* 0x0000004b031f7220 */ /* 0x000fea0000410000 */
[----:B------:R-:W-:Y:S01]  /*16a70*/  MUFU.EX2 R192, R192 ;  /* 0x000000c000c07308 */ /* 0x000fe20000000800 */
[----:B------:R-:W2:Y:S09]  /*16a80*/  LDSM.16.MT88.4 R72, [R147+0xa000] ;  /* 0x00a000009348783b */ /* 0x000eb20000004200 */
[----:B------:R-:W-:Y:S10]  /*16a90*/  MUFU.EX2 R135, R135 ;  /* 0x0000008700877308 */ /* 0x000ff40000000800 */
[----:B------:R-:W-:Y:S01]  /*16aa0*/  MUFU.EX2 R194, R194 ;  /* 0x000000c200c27308 */ /* 0x000fe20000000800 */
[C---:B-1----:R-:W-:Y:S09]  /*16ab0*/  HMMA.16816.F32 R28, R108.reuse, R80, R28 ;  /* 0x000000506c1c723c */ /* 0x042ff2000000181c */
[----:B------:R-:W-:Y:S01]  /*16ac0*/  MUFU.EX2 R122, R122 ;  /* 0x0000007a007a7308 */ /* 0x000fe20000000800 */
[-CC-:B------:R-:W-:Y:S01]  /*16ad0*/  FFMA.FTZ R81, R130, R105.reuse, -R134.reuse ;  /* 0x0000006982517223 */ /* 0x180fe20000010886 */
[-C--:B------:R-:W-:Y:S01]  /*16ae0*/  FFMA.FTZ R80, R127, R105.reuse, -R134 ;  /* 0x000000697f507223 */ /* 0x080fe20000010886 */
[-C--:B------:R-:W-:Y:S01]  /*16af0*/  FFMA.FTZ R130, R132, R105.reuse, -R186 ;  /* 0x0000006984827223 */ /* 0x080fe200000108ba */
[C---:B------:R-:W-:Y:S06]  /*16b00*/  HMMA.16816.F32 R32, R108.reuse, R82, R32 ;  /* 0x000000526c20723c */ /* 0x040fec0000001820 */
[----:B------:R-:W-:Y:S01]  /*16b10*/  MUFU.EX2 R123, R123 ;  /* 0x0000007b007b7308 */ /* 0x000fe20000000800 */
[-CC-:B------:R-:W-:Y:S01]  /*16b20*/  FFMA.FTZ R82, R129, R105.reuse, -R134.reuse ;  /* 0x0000006981527223 */ /* 0x180fe20000010886 */
[-C--:B------:R-:W-:Y:S01]  /*16b30*/  FFMA.FTZ R134, R128, R105.reuse, -R134 ;  /* 0x0000006980867223 */ /* 0x080fe20000010886 */
[-CC-:B------:R-:W-:Y:S01]  /*16b40*/  FFMA.FTZ R128, R106, R105.reuse, -R186.reuse ;  /* 0x000000696a807223 */ /* 0x180fe200000108ba */
[----:B------:R-:W-:Y:S06]  /*16b50*/  FFMA.FTZ R186, R104, R105, -R186 ;  /* 0x0000006968ba7223 */ /* 0x000fec00000108ba */
[----:B------:R-:W1:Y:S01]  /*16b60*/  MUFU.EX2 R126, R126 ;  /* 0x0000007e007e7308 */ /* 0x000e620000000800 */
[C---:B--2---:R-:W-:Y:S09]  /*16b70*/  HMMA.16816.F32 R36, R108.reuse, R72, R36 ;  /* 0x000000486c24723c */ /* 0x044ff20000001824 */
[----:B------:R-:W-:Y:S01]  /*16b80*/  MUFU.EX2 R125, R125 ;  /* 0x0000007d007d7308 */ /* 0x000fe20000000800 */
[C---:B------:R-:W-:Y:S01]  /*16b90*/  HMMA.16816.F32 R40, R108.reuse, R74, R40 ;  /* 0x0000004a6c28723c */ /* 0x040fe20000001828 */
[----:B------:R-:W2:Y:S08]  /*16ba0*/  LDSM.16.MT88.4 R72, [R145+0xa000] ;  /* 0x00a000009148783b */ /* 0x000eb00000004200 */
[----:B------:R-:W3:Y:S01]  /*16bb0*/  MUFU.EX2 R124, R124 ;  /* 0x0000007c007c7308 */ /* 0x000ee20000000800 */
[C---:B------:R-:W-:Y:S09]  /*16bc0*/  HMMA.16816.F32 R44, R108.reuse, R68, R44 ;  /* 0x000000446c2c723c */ /* 0x040ff2000000182c */
[----:B------:R-:W-:Y:S01]  /*16bd0*/  MUFU.EX2 R127, R82 ;  /* 0x00000052007f7308 */ /* 0x000fe20000000800 */
[C---:B------:R-:W-:Y:S01]  /*16be0*/  HMMA.16816.F32 R48, R108.reuse, R70, R48 ;  /* 0x000000466c30723c */ /* 0x040fe20000001830 */
[----:B------:R-:W5:Y:S08]  /*16bf0*/  LDSM.16.MT88.4 R68, [R144+0xa000] ;  /* 0x00a000009044783b */ /* 0x000f700000004200 */
[----:B------:R-:W3:Y:S10]  /*16c00*/  MUFU.EX2 R106, R81 ;  /* 0x00000051006a7308 */ /* 0x000ef40000000800 */
[----:B------:R-:W-:Y:S10]  /*16c10*/  MUFU.EX2 R104, R80 ;  /* 0x0000005000687308 */ /* 0x000ff40000000800 */
[----:B------:R-:W3:Y:S01]  /*16c20*/  MUFU.EX2 R129, R134 ;  /* 0x0000008600817308 */ /* 0x000ee20000000800 */
[C---:B--2---:R-:W-:Y:S09]  /*16c30*/  HMMA.16816.F32 R52, R108.reuse, R72, R52 ;  /* 0x000000486c34723c */ /* 0x044ff20000001834 */
[----:B------:R-:W-:Y:S01]  /*16c40*/  MUFU.EX2 R131, R131 ;  /* 0x0000008300837308 */ /* 0x000fe20000000800 */
[C---:B------:R-:W-:Y:S01]  /*16c50*/  HMMA.16816.F32 R56, R108.reuse, R74, R56 ;  /* 0x0000004a6c38723c */ /* 0x040fe20000001838 */
[----:B------:R-:W2:Y:S08]  /*16c60*/  LDSM.16.MT88.4 R72, [R147+0x8800] ;  /* 0x008800009348783b */ /* 0x000eb00000004200 */
[----:B------:R-:W3:Y:S01]  /*16c70*/  MUFU.EX2 R130, R130 ;  /* 0x0000008200827308 */ /* 0x000ee20000000800 */
[C---:B-----5:R-:W-:Y:S03]  /*16c80*/  HMMA.16816.F32 R60, R108.reuse, R68, R60 ;  /* 0x000000446c3c723c */ /* 0x060fe6000000183c */
[----:B----4-:R-:W-:Y:S01]  /*16c90*/  F2FP.F16.F32.PACK_AB R68, R120, R121 ;  /* 0x000000797844723e */ /* 0x010fe200000000ff */
[----:B------:R-:W-:Y:S01]  /*16ca0*/  FADD.FTZ R121, R121, R112 ;  /* 0x0000007079797221 */ /* 0x000fe20000010000 */
[----:B-1----:R-:W-:Y:S04]  /*16cb0*/  F2FP.F16.F32.PACK_AB R69, R126, R123 ;  /* 0x0000007b7e45723e */ /* 0x002fe800000000ff */
[----:B------:R-:W-:Y:S01]  /*16cc0*/  MUFU.EX2 R128, R128 ;  /* 0x0000008000807308 */ /* 0x000fe20000000800 */
[----:B------:R-:W-:Y:S01]  /*16cd0*/  FADD.FTZ R123, R123, R114 ;  /* 0x000000727b7b7221 */ /* 0x000fe20000010000 */
[----:B------:R-:W-:Y:S03]  /*16ce0*/  HMMA.16816.F32 R64, R108, R70, R64 ;  /* 0x000000466c40723c */ /* 0x000fe60000001840 */
[----:B------:R-:W-:Y:S01]  /*16cf0*/  F2FP.F16.F32.PACK_AB R70, R122, R119 ;  /* 0x000000777a46723e */ /* 0x000fe200000000ff */
[----:B------:R-:W-:Y:S01]  /*16d00*/  FADD.FTZ R126, R126, R123 ;  /* 0x0000007b7e7e7221 */ /* 0x000fe20000010000 */
[----:B---3--:R-:W-:Y:S03]  /*16d10*/  F2FP.F16.F32.PACK_AB R71, R124, R125 ;  /* 0x0000007d7c47723e */ /* 0x008fe600000000ff */
[----:B------:R-:W1:Y:S01]  /*16d20*/  MUFU.EX2 R101, R186 ;  /* 0x000000ba00657308 */ /* 0x000e620000000800 */
[----:B------:R-:W-:Y:S01]  /*16d30*/  F2FP.F16.F32.PACK_AB R108, R106, R127 ;  /* 0x0000007f6a6c723e */ /* 0x000fe200000000ff */
[----:B------:R-:W-:Y:S01]  /*16d40*/  FADD.FTZ R120, R120, R121 ;  /* 0x0000007978787221 */ /* 0x000fe20000010000 */
[----:B------:R-:W-:Y:S01]  /*16d50*/  F2FP.F16.F32.PACK_AB R110, R129, R104 ;  /* 0x00000068816e723e */ /* 0x000fe200000000ff */
[----:B------:R-:W-:Y:S01]  /*16d60*/  FADD.FTZ R125, R125, R126 ;  /* 0x0000007e7d7d7221 */ /* 0x000fe20000010000 */
[----:B------:R-:W-:Y:S01]  /*16d70*/  F2FP.F16.F32.PACK_AB R109, R130, R131 ;  /* 0x00000083826d723e */ /* 0x000fe200000000ff */
[----:B------:R-:W-:Y:S02]  /*16d80*/  FADD.FTZ R3, R119, R120 ;  /* 0x0000007877037221 */ /* 0x000fe40000010000 */
[----:B------:R-:W-:Y:S02]  /*16d90*/  FADD.FTZ R124, R124, R125 ;  /* 0x0000007d7c7c7221 */ /* 0x000fe40000010000 */
[----:B------:R-:W-:Y:S01]  /*16da0*/  FADD.FTZ R3, R122, R3 ;  /* 0x000000037a037221 */ /* 0x000fe20000010000 */
[----:B-1----:R-:W-:Y:S01]  /*16db0*/  F2FP.F16.F32.PACK_AB R111, R101, R128 ;  /* 0x00000080656f723e */ /* 0x002fe200000000ff */
[C---:B--2---:R-:W-:Y:S08]  /*16dc0*/  HMMA.16816.F32 R4, R68.reuse, R72, R4 ;  /* 0x000000484404723c */ /* 0x044ff00000001804 */
[C---:B------:R-:W-:Y:S01]  /*16dd0*/  HMMA.16816.F32 R8, R68.reuse, R74, R8 ;  /* 0x0000004a4408723c */ /* 0x040fe20000001808 */
[----:B------:R-:W1:Y:S07]  /*16de0*/  LDSM.16.MT88.4 R72, [R145+0x8800] ;  /* 0x008800009148783b */ /* 0x000e6e0000004200 */
[C---:B------:R-:W-:Y:S08]  /*16df0*/  HMMA.16816.F32 R12, R68.reuse, R76, R12 ;  /* 0x0000004c440c723c */ /* 0x040ff0000000180c */
        /* <DEDUP_REMOVED lines=22> */
[----:B------:R-:W-:Y:S01]  /*16f60*/  F2FP.F16.F32.PACK_AB R69, R192, R181 ;  /* 0x000000b5c045723e */ /* 0x000fe200000000ff */
[----:B------:R-:W-:Y:S01]  /*16f70*/  FADD.FTZ R181, R181, R124 ;  /* 0x0000007cb5b57221 */ /* 0x000fe20000010000 */
[----:B------:R-:W-:Y:S03]  /*16f80*/  F2FP.F16.F32.PACK_AB R71, R194, R135 ;  /* 0x00000087c247723e */ /* 0x000fe600000000ff */
[----:B------:R-:W-:Y:S04]  /*16f90*/  FADD.FTZ R192, R192, R181 ;  /* 0x000000b5c0c07221 */ /* 0x000fe80000010000 */
[----:B------:R-:W-:Y:S04]  /*16fa0*/  FADD.FTZ R135, R135, R192 ;  /* 0x000000c087877221 */ /* 0x000fe80000010000 */
        /* <DEDUP_REMOVED lines=31> */
[C---:B------:R-:W-:Y:S08]  /*171a0*/  HMMA.16816.F32 R84, R108.reuse, R86, R16 ;  /* 0x000000566c54723c */ /* 0x040ff00000001810 */
        /* <DEDUP_REMOVED lines=13> */
[C---:B-----5:R-:W-:Y:S03]  /*17280*/  HMMA.16816.F32 R52, R108.reuse, R12, R52 ;  /* 0x0000000c6c34723c */ /* 0x060fe60000001834 */
[----:B------:R-:W-:Y:S04]  /*17290*/  FADD.FTZ R3, R127, R188 ;  /* 0x000000bc7f037221 */ /* 0x000fe80000010000 */
[----:B------:R-:W-:Y:S01]  /*172a0*/  FADD.FTZ R3, R106, R3 ;  /* 0x000000036a037221 */ /* 0x000fe20000010000 */
[C---:B------:R-:W-:Y:S03]  /*172b0*/  HMMA.16816.F32 R56, R108.reuse, R14, R56 ;  /* 0x0000000e6c38723c */ /* 0x040fe60000001838 */
[----:B------:R-:W-:Y:S01]  /*172c0*/  FADD.FTZ R104, R104, R3 ;  /* 0x0000000368687221 */ /* 0x000fe20000010000 */
[----:B------:R-:W-:Y:S03]  /*172d0*/  IMAD.MOV.U32 R3, RZ, RZ, R2 ;  /* 0x000000ffff037224 */ /* 0x000fe600078e0002 */
[----:B------:R-:W-:Y:S01]  /*172e0*/  FADD.FTZ R184, R129, R104 ;  /* 0x0000006881b87221 */ /* 0x000fe20000010000 */
[C---:B-1----:R-:W-:Y:S03]  /*172f0*/  HMMA.16816.F32 R60, R108.reuse, R4, R60 ;  /* 0x000000046c3c723c */ /* 0x042fe6000000183c */
[----:B------:R-:W-:Y:S04]  /*17300*/  FADD.FTZ R5, R131, R194 ;  /* 0x000000c283057221 */ /* 0x000fe80000010000 */
[----:B------:R-:W-:Y:S01]  /*17310*/  FADD.FTZ R5, R130, R5 ;  /* 0x0000000582057221 */ /* 0x000fe20000010000 */
[----:B------:R-:W-:Y:S03]  /*17320*/  HMMA.16816.F32 R64, R108, R6, R64 ;  /* 0x000000066c40723c */ /* 0x000fe60000001840 */
[----:B------:R-:W-:Y:S04]  /*17330*/  FADD.FTZ R128, R128, R5 ;  /* 0x0000000580807221 */ /* 0x000fe80000010000 */
[----:B------:R-:W-:Y:S01]  /*17340*/  FADD.FTZ R182, R101, R128 ;  /* 0x0000008065b67221 */ /* 0x000fe20000010000 */
[----:B------:R-:W-:Y:S01]  /*17350*/  IMAD.MOV.U32 R101, RZ, RZ, R0 ;  /* 0x000000ffff657224 */ /* 0x000fe200078e0000 */
[----:B------:R-:W-:Y:S11]  /*17360*/  @P0 BRA `(.L_x_10332) ;  /* 0xffffffcc00180947 */ /* 0x000ff6000383ffff */
.L_x_10325:
        /* <DEDUP_REMOVED lines=10> */
.L_x_10348:
[----:B------:R-:W3:Y:S01]  /*17410*/  MUFU.RCP R5, R9 ;  /* 0x0000000900057308 */ /* 0x000ee20000001000 */
[----:B------:R-:W2:Y:S01]  /*17420*/  S2UR UR7, SR_CgaCtaId ;  /* 0x00000000000779c3 */ /* 0x000ea20000008800 */
[----:B----4-:R-:W-:Y:S01]  /*17430*/  FADD.FTZ R8, R7, R10 ;  /* 0x0000000a07087221 */ /* 0x010fe20000010000 */
[----:B------:R-:W-:Y:S01]  /*17440*/  FSETP.NE.FTZ.AND P2, PT, R9, RZ, PT ;  /* 0x000000ff0900720b */ /* 0x000fe20003f55000 */
[----:B------:R-:W-:Y:S01]  /*17450*/  UMOV UR8, 0x400 ;  /* 0x0000040000087882 */ /* 0x000fe20000000000 */
[C---:B------:R-:W-:Y:S02]  /*17460*/  SHF.L.U32 R6, R159.reuse, 0x1, RZ ;  /* 0x000000019f067819 */ /* 0x040fe400000006ff */
[C---:B------:R-:W-:Y:S01]  /*17470*/  SHF.L.U32 R11, R159.reuse, 0x4, RZ ;  /* 0x000000049f0b7819 */ /* 0x040fe200000006ff */
[----:B------:R-:W4:Y:S01]  /*17480*/  MUFU.RCP R10, R8 ;  /* 0x00000008000a7308 */ /* 0x000f220000001000 */
[----:B------:R-:W-:Y:S02]  /*17490*/  SHF.L.U32 R4, R159, 0x5, RZ ;  /* 0x000000059f047819 */ /* 0x000fe400000006ff */
[----:B------:R-:W-:-:S02]  /*174a0*/  FSETP.NE.FTZ.AND P1, PT, R8, RZ, PT ;  /* 0x000000ff0800720b */ /* 0x000fc40003f35000 */
[----:B------:R-:W-:Y:S02]  /*174b0*/  LOP3.LUT R11, R11, 0x1c0, RZ, 0xc0, !PT ;  /* 0x000001c00b0b7812 */ /* 0x000fe400078ec0ff */
[----:B------:R-:W-:Y:S02]  /*174c0*/  LOP3.LUT P0, RZ, R159, 0x4, RZ, 0xc0, !PT ;  /* 0x000000049fff7812 */ /* 0x000fe4000780c0ff */
[----:B---3--:R-:W-:Y:S02]  /*174d0*/  FSEL R7, R5, 1, P2 ;  /* 0x3f80000005077808 */ /* 0x008fe40001000000 */
[----:B------:R-:W-:Y:S02]  /*174e0*/  LOP3.LUT R5, R6, 0x6, RZ, 0xc0, !PT ;  /* 0x0000000606057812 */ /* 0x000fe400078ec0ff */
[----:B------:R-:W-:Y:S01]  /*174f0*/  LOP3.LUT R11, R11, 0x38, R6, 0xf8, !PT ;  /* 0x000000380b0b7812 */ /* 0x000fe200078ef806 */
[----:B------:R-:W-:Y:S01]  /*17500*/  FMUL.FTZ R96, R7, R96 ;  /* 0x0000006007607220 */ /* 0x000fe20000410000 */
[----:B------:R-:W-:Y:S01]  /*17510*/  LOP3.LUT R4, R5, 0x7c00, R4, 0xf8, !PT ;  /* 0x00007c0005047812 */ /* 0x000fe200078ef804 */
[----:B------:R-:W-:Y:S01]  /*17520*/  FMUL.FTZ R97, R7, R97 ;  /* 0x0000006107617220 */ /* 0x000fe20000410000 */
[----:B------:R-:W-:Y:S01]  /*17530*/  R2P PR, R159, 0x18 ;  /* 0x000000189f007804 */ /* 0x000fe20000000000 */
[----:B--2---:R-:W-:Y:S01]  /*17540*/  ULEA UR7, UR7, UR8, 0x18 ;  /* 0x0000000807077291 */ /* 0x004fe2000f8ec0ff */
[----:B----4-:R-:W-:Y:S01]  /*17550*/  FSEL R10, R10, 1, P1 ;  /* 0x3f8000000a0a7808 */ /* 0x010fe20000800000 */
        /* <DEDUP_REMOVED lines=142> */
[----:B--2---:R-:W2:Y:S04]  /*17e40*/  LD.E.64 R46, desc[UR4][R102.64+0x88] ;  /* 0x00008804662e7980 */ /* 0x004ea8000c101b00 */
[----:B------:R1:W5:Y:S06]  /*17e50*/  LD.E.64 R42, desc[UR4][R102.64+0x90] ;  /* 0x00009004662a7980 */ /* 0x00036c000c101b00 */
[----:B------:R1:W5:Y:S01]  /*17e60*/  @!P0 LD.E.64 R44, desc[UR4][R102.64+0x80] ;  /* 0x00008004662c8980 */ /* 0x000362000c101b00 */
[----:B----4-:R-:W-:-:S13]  /*17e70*/  ISETP.NE.AND P3, PT, R4, RZ, PT ;  /* 0x000000ff0400720c */ /* 0x010fda0003f65270 */
[----:B------:R-:W4:Y:S04]  /*17e80*/  @!P3 LD.E R4, desc[UR4][R102.64+0x60] ;  /* 0x000060046604b980 */ /* 0x000f28000c101900 */
[----:B------:R-:W4:Y:S01]  /*17e90*/  @!P3 LD.E R39, desc[UR4][R102.64+0xb4] ;  /* 0x0000b4046627b980 */ /* 0x000f22000c101900 */
[----:B------:R-:W1:Y:S08]  /*17ea0*/  @P1 MUFU.LG2 R8, R8 ;  /* 0x0000000800081308 */ /* 0x000e700000000c00 */
[----:B------:R-:W2:Y:S01]  /*17eb0*/  @P2 MUFU.LG2 R9, R9 ;  /* 0x0000000900092308 */ /* 0x000ea20000000c00 */
[--C-:B---3--:R-:W-:Y:S01]  /*17ec0*/  SHF.R.U32.HI R5, RZ, 0x1, R159.reuse ;  /* 0x00000001ff057819 */ /* 0x108fe2000001169f */
[----:B------:R-:W-:Y:S01]  /*17ed0*/  BSSY.RECONVERGENT B0, `(.L_x_10334) ;  /* 0x0000015000007945 */ /* 0x000fe20003800200 */
[----:B------:R-:W-:-:S02]  /*17ee0*/  SHF.R.U32.HI R36, RZ, 0x2, R159 ;  /* 0x00000002ff247819 */ /* 0x000fc4000001169f */
[----:B------:R-:W-:Y:S01]  /*17ef0*/  LOP3.LUT R5, R5, 0x30, RZ, 0xc0, !PT ;  /* 0x0000003005057812 */ /* 0x000fe200078ec0ff */
[----:B-1----:R-:W-:Y:S01]  /*17f00*/  @P1 FMUL.FTZ R7, R8, 0.69314718246459960938 ;  /* 0x3f31721808071820 */ /* 0x002fe20000410000 */
[----:B------:R-:W-:Y:S01]  /*17f10*/  MOV R37, 0x7f800000 ;  /* 0x7f80000000257802 */ /* 0x000fe20000000f00 */
[----:B--2---:R-:W-:Y:S01]  /*17f20*/  @P0 IMAD.WIDE.U32 R48, R46, R166, RZ ;  /* 0x000000a62e300225 */ /* 0x004fe200078e00ff */
[----:B------:R-:W-:-:S03]  /*17f30*/  MOV R38, 0x7f800000 ;  /* 0x7f80000000267802 */ /* 0x000fc60000000f00 */
[----:B-----5:R-:W-:Y:S01]  /*17f40*/  @P1 FFMA.FTZ R37, R3, R0, R7 ;  /* 0x0000000003251223 */ /* 0x020fe20000010007 */
[----:B------:R-:W-:Y:S01]  /*17f50*/  @P2 FMUL.FTZ R6, R9, 0.69314718246459960938 ;  /* 0x3f31721809062820 */ /* 0x000fe20000410000 */
[----:B------:R-:W-:Y:S01]  /*17f60*/  LOP3.LUT P4, RZ, R159, 0x3, RZ, 0xc0, !PT ;  /* 0x000000039fff7812 */ /* 0x000fe2000788c0ff */
[----:B------:R-:W-:Y:S01]  /*17f70*/  @P0 IMAD R0, R47, R166, RZ ;  /* 0x000000a62f000224 */ /* 0x000fe200078e02ff */
[----:B------:R-:W-:Y:S01]  /*17f80*/  LOP3.LUT R36, R5, 0x7, R36, 0xf8, !PT ;  /* 0x0000000705247812 */ /* 0x000fe200078ef824 */
[----:B------:R-:W-:Y:S01]  /*17f90*/  @P2 FFMA.FTZ R38, R3, R2, R6 ;  /* 0x0000000203262223 */ /* 0x000fe20000010006 */
        /* <DEDUP_REMOVED lines=8> */
.L_x_10335:
[----:B------:R-:W-:Y:S05]  /*18020*/  BSYNC.RECONVERGENT B0 ;  /* 0x0000000000007941 */ /* 0x000fea0003800200 */
.L_x_10334:
        /* <DEDUP_REMOVED lines=25> */
.L_x_10337:
[----:B------:R-:W-:Y:S05]  /*181c0*/  BSYNC.RECONVERGENT B0 ;  /* 0x0000000000007941 */ /* 0x000fea0003800200 */
.L_x_10336:
[----:B-1----:R1:W5:Y:S01]  /*181d0*/  LD.E R103, desc[UR4][R102.64+0xc0] ;  /* 0x0000c00466677980 */ /* 0x002362000c101900 */
[-C--:B------:R-:W-:Y:S01]  /*181e0*/  @!P0 IMAD R3, R45, R161.reuse, RZ ;  /* 0x000000a12d038224 */ /* 0x080fe200078e02ff */
[----:B------:R-:W-:Y:S01]  /*181f0*/  BSSY.RECONVERGENT B0, `(.L_x_10338) ;  /* 0x000001f000007945 */ /* 0x000fe20003800200 */
[----:B------:R-:W-:Y:S01]  /*18200*/  @!P0 IMAD.WIDE.U32 R36, R44, R161, RZ ;  /* 0x000000a12c248225 */ /* 0x000fe200078e00ff */
[----:B------:R-:W2:Y:S01]  /*18210*/  S2R R2, SR_TID.X ;  /* 0x0000000000027919 */ /* 0x000ea20000002100 */
[----:B------:R-:W-:Y:S02]  /*18220*/  @P0 MOV R36, R48 ;  /* 0x0000003000240202 */ /* 0x000fe40000000f00 */
[----:B------:R-:W-:Y:S01]  /*18230*/  IMAD.IADD R164, R164, 0x1, -R162 ;  /* 0x00000001a4a47824 */ /* 0x000fe200078e0aa2 */
[----:B------:R-:W-:Y:S01]  /*18240*/  @!P0 IADD3 R3, PT, PT, R37, R3, RZ ;  /* 0x0000000325038210 */ /* 0x000fe20007ffe0ff */
[----:B------:R-:W-:Y:S02]  /*18250*/  IMAD.MOV.U32 R177, RZ, RZ, RZ ;  /* 0x000000ffffb17224 */ /* 0x000fe400078e00ff */
[----:B------:R-:W-:Y:S01]  /*18260*/  @P0 IMAD.IADD R3, R49, 0x1, R0 ;  /* 0x0000000131030824 */ /* 0x000fe200078e0200 */
[----:B------:R-:W-:Y:S01]  /*18270*/  ISETP.GE.AND P3, PT, R171, R164, PT ;  /* 0x000000a4ab00720c */ /* 0x000fe20003f66270 */
[----:B------:R-:W-:Y:S01]  /*18280*/  IMAD.WIDE.U32 R38, R162, R46, R176 ;  /* 0x0000002ea2267225 */ /* 0x000fe200078e00b0 */
[----:B------:R-:W-:-:S02]  /*18290*/  ISETP.GE.AND P2, PT, R170, R164, PT ;  /* 0x000000a4aa00720c */ /* 0x000fc40003f46270 */
[----:B------:R-:W-:Y:S01]  /*182a0*/  ISETP.GE.AND P1, PT, R167, R164, PT ;  /* 0x000000a4a700720c */ /* 0x000fe20003f26270 */
[----:B------:R-:W-:-:S05]  /*182b0*/  IMAD R162, R47, R162, RZ ;  /* 0x000000a22fa27224 */ /* 0x000fca00078e02ff */
[----:B------:R-:W-:Y:S02]  /*182c0*/  IADD3 R162, PT, PT, R39, R162, RZ ;  /* 0x000000a227a27210 */ /* 0x000fe40007ffe0ff */
[----:B--2---:R-:W-:Y:S01]  /*182d0*/  SHF.R.U32.HI R37, RZ, 0x3, R2 ;  /* 0x00000003ff257819 */ /* 0x004fe20000011602 */
[-C--:B------:R-:W-:Y:S02]  /*182e0*/  IMAD R2, R43, R160.reuse, RZ ;  /* 0x000000a02b027224 */ /* 0x080fe400078e02ff */
[----:B------:R-:W-:Y:S01]  /*182f0*/  IMAD.WIDE.U32 R42, R42, R160, RZ ;  /* 0x000000a02a2a7225 */ /* 0x000fe200078e00ff */
[----:B------:R-:W-:-:S03]  /*18300*/  ISETP.GE.AND P5, PT, R37, R164, PT ;  /* 0x000000a42500720c */ /* 0x000fc60003fa6270 */
[----:B------:R-:W-:Y:S01]  /*18310*/  IMAD.IADD R2, R43, 0x1, R2 ;  /* 0x000000012b027824 */ /* 0x000fe200078e0202 */
[----:B------:R-:W-:-:S04]  /*18320*/  IADD3 R38, P4, P0, R42, R38, R36 ;  /* 0x000000262a267210 */ /* 0x000fc8000789e024 */
[----:B------:R-:W-:-:S05]  /*18330*/  IADD3.X R39, PT, PT, R2, R162, R3, P4, P0 ;  /* 0x000000a202277210 */ /* 0x000fca00027e0403 */
[----:B-1----:R-:W-:Y:S05]  /*18340*/  @P5 BRA `(.L_x_10339) ;  /* 0x0000000000245947 */ /* 0x002fea0003800000 */
        /* <DEDUP_REMOVED lines=9> */
.L_x_10339:
[----:B------:R-:W-:Y:S05]  /*183e0*/  BSYNC.RECONVERGENT B0 ;  /* 0x0000000000007941 */ /* 0x000fea0003800200 */
.L_x_10338:
        /* <DEDUP_REMOVED lines=16> */
.L_x_10341:
[----:B------:R-:W-:Y:S05]  /*184f0*/  BSYNC.RECONVERGENT B0 ;  /* 0x0000000000007941 */ /* 0x000fea0003800200 */
.L_x_10340:
        /* <DEDUP_REMOVED lines=16> */
.L_x_10343:
[----:B------:R-:W-:Y:S05]  /*18600*/  BSYNC.RECONVERGENT B0 ;  /* 0x0000000000007941 */ /* 0x000fea0003800200 */
.L_x_10342:
[----:B------:R-:W-:-:S04]  /*18610*/  MOV R159, 0x0 ;  /* 0x00000000009f7802 */ /* 0x000fc80000000f00 */
[----:B-12345:R-:W-:Y:S05]  /*18620*/  @P1 RET.REL.NODEC R158 `(_ZN5flash24flash_fwd_splitkv_kernelI23Flash_fwd_kernel_traitsILi128ELi64ELi64ELi4ELb0ELb0EN7cutlass6half_tE19Flash_kernel_traitsILi128ELi64ELi64ELi4ES3_EELb0ELb1ELb0ELb0ELb0ELb0ELb0ELb1EEEvNS_16Flash_fwd_paramsE) ;  /* 0xfffffe789e741950 */ /* 0x03efea0003c3ffff */
        /* <DEDUP_REMOVED lines=14> */
[----:B-1----:R-:W-:Y:S05]  /*18710*/  @P0 RET.REL.NODEC R158 `(_ZN5flash24flash_fwd_splitkv_kernelI23Flash_fwd_kernel_traitsILi128ELi64ELi64ELi4ELb0ELb0EN7cutlass6half_tE19Flash_kernel_traitsILi128ELi64ELi64ELi4ES3_EELb0ELb1ELb0ELb0ELb0ELb0ELb0ELb1EEEvNS_16Flash_fwd_paramsE) ;  /* 0xfffffe789e380950 */ /* 0x002fea0003c3ffff */
[----:B------:R-:W-:Y:S01]  /*18720*/  MOV R159, 0x0 ;  /* 0x00000000009f7802 */ /* 0x000fe20000000f00 */
[----:B------:R1:W-:Y:S03]  /*18730*/  ST.E.128 desc[UR4][R2.64+0x80], R32 ;  /* 0x0000802002007985 */ /* 0x0003e6000c101d04 */
[----:B-1----:R-:W-:Y:S05]  /*18740*/  RET.REL.NODEC R158 `(_ZN5flash24flash_fwd_splitkv_kernelI23Flash_fwd_kernel_traitsILi128ELi64ELi64ELi4ELb0ELb0EN7cutlass6half_tE19Flash_kernel_traitsILi128ELi64ELi64ELi4ES3_EELb0ELb1ELb0ELb0ELb0ELb0ELb0ELb1EEEvNS_16Flash_fwd_paramsE) ;  /* 0xfffffe789e2c7950 */ /* 0x002fea0003c3ffff */
.L_x_10333:
[----:B------:R-:W-:Y:S01]  /*18750*/  MOV R5, 0x2 ;  /* 0x0000000200057802 */ /* 0x000fe20000000f00 */
[----:B------:R-:W-:Y:S01]  /*18760*/  IMAD.MOV.U32 R4, RZ, RZ, 0x1f ;  /* 0x0000001fff047424 */ /* 0x000fe200078e00ff */
[----:B------:R-:W-:-:S07]  /*18770*/  MOV R6, 0xffffffff ;  /* 0xffffffff00067802 */ /* 0x000fce0000000f00 */
[----:B-1---5:R-:W-:Y:S05]  /*18780*/  WARPSYNC.COLLECTIVE R6, `(.L_x_10344) ;  /* 0x0000000006087348 */ /* 0x022fea0003c00000 */
[----:B------:R2:W3:Y:S02]  /*18790*/  SHFL.BFLY P0, R10, R184, R5, R4 ;  /* 0x0c000005b80a7389 */ /* 0x0004e40000000004 */
[----:B-123-5:R-:W-:Y:S05]  /*187a0*/  ENDCOLLECTIVE ;  /* 0x000000000000791b */ /* 0x02efea0003800000 */
.L_x_10344:
[----:B------:R-:W-:Y:S02]  /*187b0*/  IMAD.MOV.U32 R7, RZ, RZ, R10 ;  /* 0x000000ffff077224 */ /* 0x000fe400078e000a */
[----:B------:R-:W-:Y:S02]  /*187c0*/  IMAD.MOV.U32 R5, RZ, RZ, 0x1 ;  /* 0x00000001ff057424 */ /* 0x000fe400078e00ff */
[----:B------:R-:W-:-:S05]  /*187d0*/  FADD.FTZ R8, R7, R184 ;  /* 0x000000b807087221 */ /* 0x000fca0000010000 */
[----:B------:R-:W-:-:S07]  /*187e0*/  MOV R184, R8 ;  /* 0x0000000800b87202 */ /* 0x000fce0000000f00 */
[----:B------:R-:W-:Y:S05]  /*187f0*/  WARPSYNC.COLLECTIVE R6, `(.L_x_10345) ;  /* 0x0000000006087348 */ /* 0x000fea0003c00000 */
[----:B------:R1:W2:Y:S02]  /*18800*/  SHFL.BFLY P0, R10, R184, R5, R4 ;  /* 0x0c000005b80a7389 */ /* 0x0002a40000000004 */
[----:B-12---:R-:W-:Y:S05]  /*18810*/  ENDCOLLECTIVE ;  /* 0x000000000000791b */ /* 0x006fea0003800000 */
.L_x_10345:
[----:B------:R-:W-:Y:S01]  /*18820*/  MOV R184, R182 ;  /* 0x000000b600b87202 */ /* 0x000fe20000000f00 */
[----:B------:R-:W-:Y:S01]  /*18830*/  IMAD.MOV.U32 R5, RZ, RZ, 0x2 ;  /* 0x00000002ff057424 */ /* 0x000fe200078e00ff */
[----:B------:R-:W-:-:S07]  /*18840*/  MOV R9, R10 ;  /* 0x0000000a00097202 */ /* 0x000fce0000000f00 */
[----:B------:R-:W-:Y:S05]  /*18850*/  WARPSYNC.COLLECTIVE R6, `(.L_x_10346) ;  /* 0x0000000006087348 */ /* 0x000fea0003c00000 */
[----:B------:R1:W2:Y:S02]  /*18860*/  SHFL.BFLY P0, R10, R184, R5, R4 ;  /* 0x0c000005b80a7389 */ /* 0x0002a40000000004 */
[----:B-12---:R-:W-:Y:S05]  /*18870*/  ENDCOLLECTIVE ;  /* 0x000000000000791b */ /* 0x006fea0003800000 */
.L_x_10346:
[----:B------:R-:W-:Y:S01]  /*18880*/  FADD.FTZ R9, R8, R9 ;  /* 0x0000000908097221 */ /* 0x000fe20000010000 */
[----:B------:R-:W-:Y:S01]  /*18890*/  FADD.FTZ R7, R10, R182 ;  /* 0x000000b60a077221 */ /* 0x000fe20000010000 */
[----:B------:R-:W-:-:S04]  /*188a0*/  MOV R5, 0x1 ;  /* 0x0000000100057802 */ /* 0x000fc80000000f00 */
[----:B------:R-:W-:-:S07]  /*188b0*/  MOV R184, R7 ;  /* 0x0000000700b87202 */ /* 0x000fce0000000f00 */
[----:B------:R-:W-:Y:S05]  /*188c0*/  WARPSYNC.COLLECTIVE R6, `(.L_x_10347) ;  /* 0x0000000006087348 */ /* 0x000fea0003c00000 */
[----:B------:R1:W2:Y:S02]  /*188d0*/  SHFL.BFLY P0, R10, R184, R5, R4 ;  /* 0x0c000005b80a7389 */ /* 0x0002a40000000004 */
[----:B-12---:R-:W-:Y:S05]  /*188e0*/  ENDCOLLECTIVE ;  /* 0x000000000000791b */ /* 0x006fea0003800000 */
.L_x_10347:
[----:B------:R-:W-:Y:S05]  /*188f0*/  BRA `(.L_x_10348) ;  /* 0xffffffe800c47947 */ /* 0x000fea000383ffff */
.L_x_10349:
        /* <DEDUP_REMOVED lines=16> */
.L_x_14974:


//--------------------- .text._ZN5flash24flash_fwd_splitkv_kernelI23Flash_fwd_kernel_traitsILi128ELi64ELi64ELi4ELb0ELb0EN7cutlass6half_tE19Flash_kernel_traitsILi128ELi64ELi64ELi4ES3_EELb0ELb1ELb0ELb0ELb0ELb1ELb0ELb1EEEvNS_16Flash_fwd_paramsE --------------------------
	.section	.text._ZN5flash24flash_fwd_splitkv_kernelI23Flash_fwd_kernel_traitsILi128ELi64ELi64ELi4ELb0ELb0EN7cutlass6half_tE19Flash_kernel_traitsILi128ELi64ELi64ELi4ES3_EELb0ELb1ELb0ELb0ELb0ELb1ELb0ELb1EEEvNS_16Flash_fwd_paramsE,"ax",@progbits
	.align	128
        .global         _ZN5flash24flash_fwd_splitkv_kernelI23Flash_fwd_kernel_traitsILi128ELi64ELi64ELi4ELb0ELb0EN7cutlass6half_tE19Flash_kernel_traitsILi128ELi64ELi64ELi4ES3_EELb0ELb1ELb0ELb0ELb0ELb1ELb0ELb1EEEvNS_16Flash_fwd_paramsE
        .type           _ZN5flash24flash_fwd_splitkv_kernelI23Flash_fwd_kernel_traitsILi128ELi64ELi64ELi4ELb0ELb0EN7cutlass6half_tE19Flash_kernel_traitsILi128ELi64ELi64ELi4ES3_EELb0ELb1ELb0ELb0ELb0ELb1ELb0ELb1EEEvNS_16Flash_fwd_paramsE,@function
        .size           _ZN5flash24flash_fwd_splitkv_kernelI23Flash_fwd_kernel_traitsILi128ELi64ELi64ELi4ELb0ELb0EN7cutlass6half_tE19Flash_kernel_traitsILi128ELi64ELi64ELi4ES3_EELb0ELb1ELb0ELb0ELb0ELb1ELb0ELb1EEEvNS_16Flash_fwd_paramsE,(.L_x_14975 - _ZN5flash24flash_fwd_splitkv_kernelI23Flash_fwd_kernel_traitsILi128ELi64ELi64ELi4ELb0ELb0EN7cutlass6half_tE19Flash_kernel_traitsILi128ELi64ELi64ELi4ES3_EELb0ELb1ELb0ELb0ELb0ELb1ELb0ELb1EEEvNS_16Flash_fwd_paramsE)
        .other          _ZN5flash24flash_fwd_splitkv_kernelI23Flash_fwd_kernel_traitsILi128ELi64ELi64ELi4ELb0ELb0EN7cutlass6half_tE19Flash_kernel_traitsILi128ELi64ELi64ELi4ES3_EELb0ELb1ELb0ELb0ELb0ELb1ELb0ELb1EEEvNS_16Flash_fwd_paramsE,@"STO_CUDA_ENTRY STV_DEFAULT"
_ZN5flash24flash_fwd_splitkv_kernelI23Flash_fwd_kernel_traitsILi128ELi64ELi64ELi4ELb0ELb0EN7cutlass6half_tE19Flash_kernel_traitsILi128ELi64ELi64ELi4ES3_EELb0ELb1ELb0ELb0ELb0ELb1ELb0ELb1EEEvNS_16Flash_fwd_paramsE:
.text._ZN5flash24flash_fwd_splitkv_kernelI23Flash_fwd_kernel_traitsILi128ELi64ELi64ELi4ELb0ELb0EN7cutlass6half_tE19Flash_kernel_traitsILi128ELi64ELi64ELi4ES3_EELb0ELb1ELb0ELb0ELb0ELb1ELb0ELb1EEEvNS_16Flash_fwd_paramsE:
[----:B------:R-:W-:Y:S01]  /*0000*/  LDC R1, c[0x0][0x37c] ;  /* 0x0000df00ff017b82 */ /* 0x000fe20000000800 */
[----:B------:R-:W1:Y:S07]  /*0010*/  S2R R3, SR_CTAID.X ;  /* 0x0000000000037919 */ /* 0x000e6e0000002500 */
[----:B------:R-:W2:Y:S01]  /*0020*/  LDC.64 R102, c[0x0][0x348] ;  /* 0x0000d200ff667b82 */ /* 0x000ea20000000a00 */
[----:B------:R-:W-:Y:S01]  /*0030*/  BSSY.RECONVERGENT B4, `(.L_x_10350) ;  /* 0x0000005000047945 */ /* 0x000fe20003800200 */
[----:B------:R-:W-:Y:S01]  /*0040*/  MOV R158, 0x80 ;  /* 0x00000080009e7802 */ /* 0x000fe20000000f00 */
[----:B------:R-:W3:Y:S01]  /*0050*/  S2R R161, SR_CTAID.Y ;  /* 0x0000000000a17919 */ /* 0x000ee20000002600 */
[----:B------:R-:W4:Y:S05]  /*0060*/  S2R R160, SR_CTAID.Z ;  /* 0x0000000000a07919 */ /* 0x000f2a0000002700 */
[----:B-1234-:R-:W-:Y:S05]  /*0070*/  CALL.REL.NOINC `($_ZN5flash24flash_fwd_splitkv_kernelI23Flash_fwd_kernel_traitsILi128ELi64ELi64ELi4ELb0ELb0EN7cutlass6half_tE19Flash_kernel_traitsILi128ELi64ELi64ELi4ES3_EELb0ELb1ELb0ELb0ELb0ELb1ELb0ELb1EEEvNS_16Flash_fwd_paramsE$_ZN5flash30compute_attn_1rowblock_splitkvI23Flash_fwd_kernel_traitsILi128ELi64ELi64ELi4ELb0ELb0EN7cutlass6half_tE19Flash_kernel_traitsILi128ELi64ELi64ELi4ES3_EELb0ELb1ELb0ELb0ELb0ELb1ELb0ELb1ENS_16Flash_fwd_paramsEEEvRKT8_iiiii) ;  /* 0x0000000000087944 */ /* 0x01efea0003c00000 */
[----:B------:R-:W-:Y:S05]  /*0080*/  BSYNC.RECONVERGENT B4 ;  /* 0x0000000000047941 */ /* 0x000fea0003800200 */
.L_x_10350:
[----:B------:R-:W-:Y:S05]  /*0090*/  EXIT ;  /* 0x000000000000794d */ /* 0x000fea0003800000 */
        .type           $_ZN5flash24flash_fwd_splitkv_kernelI23Flash_fwd_kernel_traitsILi128ELi64ELi64ELi4ELb0ELb0EN7cutlass6half_tE19Flash_kernel_traitsILi128ELi64ELi64ELi4ES3_EELb0ELb1ELb0ELb0ELb0ELb1ELb0ELb1EEEvNS_16Flash_fwd_paramsE$_ZN5flash30compute_attn_1rowblock_splitkvI23Flash_fwd_kernel_traitsILi128ELi64ELi64ELi4ELb0ELb0EN7cutlass6half_tE19Flash_kernel_traitsILi128ELi64ELi64ELi4ES3_EELb0ELb1ELb0ELb0ELb0ELb1ELb0ELb1ENS_16Flash_fwd_paramsEEEvRKT8_iiiii,@function
        .size           $_ZN5flash24flash_fwd_splitkv_kernelI23Flash_fwd_kernel_traitsILi128ELi64ELi64ELi4ELb0ELb0EN7cutlass6half_tE19Flash_kernel_traitsILi128ELi64ELi64ELi4ES3_EELb0ELb1ELb0ELb0ELb0ELb1ELb0ELb1EEEvNS_16Flash_fwd_paramsE$_ZN5flash30compute_attn_1rowblock_splitkvI23Flash_fwd_kernel_traitsILi128ELi64ELi64ELi4ELb0ELb0EN7cutlass6half_tE19Flash_kernel_traitsILi128ELi64ELi64ELi4ES3_EELb0ELb1ELb0ELb0ELb0ELb1ELb0ELb1ENS_16Flash_fwd_paramsEEEvRKT8_iiiii,(.L_x_14975 - $_ZN5flash24flash_fwd_splitkv_kernelI23Flash_fwd_kernel_traitsILi128ELi64ELi64ELi4ELb0ELb0EN7cutlass6half_tE19Flash_kernel_traitsILi128ELi64ELi64ELi4ES3_EELb0ELb1ELb0ELb0ELb0ELb1ELb0ELb1EEEvNS_16Flash_fwd_paramsE$_ZN5flash30compute_attn_1rowblock_splitkvI23Flash_fwd_kernel_traitsILi128ELi64ELi64ELi4ELb0ELb0EN7cutlass6half_tE19Flash_kernel_traitsILi128ELi64ELi64ELi4ES3_EELb0ELb1ELb0ELb0ELb0ELb1ELb0ELb1ENS_16Flash_fwd_paramsEEEvRKT8_iiiii)
$_ZN5flash24flash_fwd_splitkv_kernelI23Flash_fwd_kernel_traitsILi128ELi64ELi64ELi4ELb0ELb0EN7cutlass6half_tE19Flash_kernel_traitsILi128ELi64ELi64ELi4ES3_EELb0ELb1ELb0ELb0ELb0ELb1ELb0ELb1EEEvNS_16Flash_fwd_paramsE$_ZN5flash30compute_attn_1rowblock_splitkvI23Flash_fwd_kernel_traitsILi128ELi64ELi64ELi4ELb0ELb0EN7cutlass6half_tE19Flash_kernel_traitsILi128ELi64ELi64ELi4ES3_EELb0ELb1ELb0ELb0ELb0ELb1ELb0ELb1ENS_16Flash_fwd_paramsEEEvRKT8_iiiii:
        /* <DEDUP_REMOVED lines=39> */
.L_x_10352:
[----:B------:R-:W-:Y:S05]  /*0310*/  BSYNC.RECONVERGENT B0 ;  /* 0x0000000000007941 */ /* 0x000fea0003800200 */
.L_x_10351:
[----:B------:R-:W-:Y:S04]  /*0320*/  BSSY.RECONVERGENT B0, `(.L_x_10353) ;  /* 0x0000007000007945 */ /* 0x000fe80003800200 */
[----:B------:R-:W-:Y:S05]  /*0330*/  @!P3 BRA `(.L_x_10354) ;  /* 0x000000000014b947 */ /* 0x000fea0003800000 */
[----:B-----5:R-:W2:Y:S02]  /*0340*/  LD.E.U8 R0, desc[UR4][R102.64+0x1b2] ;  /* 0x0001b20466007980 */ /* 0x020ea4000c101100 */
[----:B--2---:R-:W-:-:S13]  /*0350*/  ISETP.NE.AND P1, PT, R0, RZ, PT ;  /* 0x000000ff0000720c */ /* 0x004fda0003f25270 */
[----:B------:R-:W2:Y:S02]  /*0360*/  @P1 LD.E R9, desc[UR4][R14.64+0x4] ;  /* 0x000004040e091980 */ /* 0x000ea4000c101900 */
[----:B--2---:R-:W-:-:S06]  /*0370*/  @P1 IADD3 R0, PT, PT, R9, -R12, RZ ;  /* 0x8000000c09001210 */ /* 0x004fcc0007ffe0ff */
[----:B------:R2:W5:Y:S02]  /*0380*/  @!P1 LD.E R0, desc[UR4][R14.64] ;  /* 0x000000040e009980 */ /* 0x000564000c101900 */
.L_x_10354:
[----:B------:R-:W-:Y:S05]  /*0390*/  BSYNC.RECONVERGENT B0 ;  /* 0x0000000000007941 */ /* 0x000fea0003800200 */
.L_x_10353:
        /* <DEDUP_REMOVED lines=9> */
.L_x_10356:
[----:B------:R-:W3:Y:S01]  /*0430*/  LD.E.64 R4, desc[UR4][R102.64+0x108] ;  /* 0x0001080466047980 */ /* 0x000ee2000c101b00 */
[----:B------:R-:W-:Y:S01]  /*0440*/  BSSY.RECONVERGENT B0, `(.L_x_10358) ;  /* 0x0000006000007945 */ /* 0x000fe20003800200 */
[----:B------:R-:W-:Y:S01]  /*0450*/  IMAD.MOV.U32 R0, RZ, RZ, RZ ;  /* 0x000000ffff007224 */ /* 0x000fe200078e00ff */
[----:B---3--:R-:W-:-:S04]  /*0460*/  ISETP.NE.U32.AND P0, PT, R4, RZ, PT ;  /* 0x000000ff0400720c */ /* 0x008fc80003f05070 */
[----:B------:R-:W-:-:S13]  /*0470*/  ISETP.NE.AND.EX P0, PT, R5, RZ, PT, P0 ;  /* 0x000000ff0500720c */ /* 0x000fda0003f05300 */
[----:B------:R-:W-:Y:S05]  /*0480*/  @!P0 BRA `(.L_x_10359) ;  /* 0x0000000000048947 */ /* 0x000fea0003800000 */
[----:B------:R3:W5:Y:S02]  /*0490*/  LD.E R0, desc[UR4][R102.64+0xbc] ;  /* 0x0000bc0466007980 */ /* 0x000764000c101900 */
.L_x_10359:
[----:B------:R-:W-:Y:S05]  /*04a0*/  BSYNC.RECONVERGENT B0 ;  /* 0x0000000000007941 */ /* 0x000fea0003800200 */
.L_x_10358:
[----:B-----5:R-:W-:Y:S02]  /*04b0*/  IADD3 R59, PT, PT, R69, R0, RZ ;  /* 0x00000000453b7210 */ /* 0x020fe40007ffe0ff */
.L_x_10357:
[----:B------:R-:W-:Y:S05]  /*04c0*/  BSYNC.RECONVERGENT B1 ;  /* 0x0000000000017941 */ /* 0x000fea0003800200 */
.L_x_10355:
[----:B------:R-:W-:Y:S01]  /*04d0*/  IMAD.SHL.U32 R162, R3, 0x40, RZ ;  /* 0x0000004003a27824 */ /* 0x000fe200078e00ff */
[----:B------:R-:W-:Y:S01]  /*04e0*/  MOV R4, R158 ;  /* 0x0000009e00047202 */ /* 0x000fe20000000f00 */
[----:B------:R-:W-:-:S03]  /*04f0*/  IMAD.MOV.U32 R5, RZ, RZ, 0x0 ;  /* 0x00000000ff057424 */ /* 0x000fc600078e00ff */
[----:B------:R-:W-:-:S13]  /*0500*/  ISETP.GT.AND P0, PT, R164, R162, PT ;  /* 0x000000a2a400720c */ /* 0x000fda0003f04270 */
[----:B-123--:R-:W-:Y:S05]  /*0510*/  @!P0 RET.REL.NODEC R4 `(_ZN5flash24flash_fwd_splitkv_kernelI23Flash_fwd_kernel_traitsILi128ELi64ELi64ELi4ELb0ELb0EN7cutlass6half_tE19Flash_kernel_traitsILi128ELi64ELi64ELi4ES3_EELb0ELb1ELb0ELb0ELb0ELb1ELb0ELb1EEEvNS_16Flash_fwd_paramsE) ;  /* 0xfffffff804b88950 */ /* 0x00efea0003c3ffff */
        /* <DEDUP_REMOVED lines=73> */
.L_x_10362:
[----:B------:R-:W-:Y:S05]  /*09b0*/  BSYNC.RECONVERGENT B0 ;  /* 0x0000000000007941 */ /* 0x000fea0003800200 */
.L_x_10361:
        /* <DEDUP_REMOVED lines=17> */
.L_x_10364:
[----:B------:R-:W-:Y:S05]  /*0ad0*/  BSYNC.RECONVERGENT B0 ;  /* 0x0000000000007941 */ /* 0x000fea0003800200 */
.L_x_10363:
        /* <DEDUP_REMOVED lines=20> */
.L_x_10366:
[----:B------:R-:W-:Y:S05]  /*0c20*/  BSYNC.RECONVERGENT B0 ;  /* 0x0000000000007941 */ /* 0x000fea0003800200 */
.L_x_10365:
        /* <DEDUP_REMOVED lines=25> */
.L_x_10368:
[----:B------:R-:W-:Y:S05]  /*0dc0*/  BSYNC.RECONVERGENT B0 ;  /* 0x0000000000007941 */ /* 0x000fea0003800200 */
.L_x_10367:
[----:B------:R-:W-:Y:S01]  /*0dd0*/  MOV R159, 0x0 ;  /* 0x00000000009f7802 */ /* 0x000fe20000000f00 */
[----:B------:R-:W-:Y:S04]  /*0de0*/  @!P5 ST.E desc[UR4][R8.64], R4 ;  /* 0x000000040800d985 */ /* 0x000fe8000c101904 */
[----:B------:R-:W-:Y:S04]  /*0df0*/  @!P4 ST.E desc[UR4][R8.64+0x40], R3 ;  /* 0x000040030800c985 */ /* 0x000fe8000c101904 */
[----:B------:R1:W-:Y:S02]  /*0e00*/  @!P3 ST.E desc[UR4][R8.64+0x80], R2 ;  /* 0x000080020800b985 */ /* 0x0003e4000c101904 */
[----:B-12---:R-:W-:Y:S05]  /*0e10*/  @P6 RET.REL.NODEC R158 `(_ZN5flash24flash_fwd_splitkv_kernelI23Flash_fwd_kernel_traitsILi128ELi64ELi64ELi4ELb0ELb0EN7cutlass6half_tE19Flash_kernel_traitsILi128ELi64ELi64ELi4ES3_EELb0ELb1ELb0ELb0ELb0ELb1ELb0ELb1EEEvNS_16Flash_fwd_paramsE) ;  /* 0xfffffff09e786950 */ /* 0x006fea0003c3ffff */
[----:B------:R-:W-:Y:S02]  /*0e20*/  MOV R3, 0x7f800000 ;  /* 0x7f80000000037802 */ /* 0x000fe40000000f00 */
[----:B------:R-:W-:-:S03]  /*0e30*/  MOV R159, 0x0 ;  /* 0x00000000009f7802 */ /* 0x000fc60000000f00 */
[----:B------:R1:W-:Y:S02]  /*0e40*/  ST.E desc[UR4][R8.64+0xc0], R3 ;  /* 0x0000c00308007985 */ /* 0x0003e4000c101904 */
[----:B-1----:R-:W-:Y:S05]  /*0e50*/  RET.REL.NODEC R158 `(_ZN5flash24flash_fwd_splitkv_kernelI23Flash_fwd_kernel_traitsILi128ELi64ELi64ELi4ELb0ELb0EN7cutlass6half_tE19Flash_kernel_traitsILi128ELi64ELi64ELi4ES3_EELb0ELb1ELb0ELb0ELb0ELb1ELb0ELb1EEEvNS_16Flash_fwd_paramsE) ;  /* 0xfffffff09e687950 */ /* 0x002fea0003c3ffff */
.L_x_10360:
        /* <DEDUP_REMOVED lines=53> */
[----:B------:R1:W2:Y:S01]  /*11b0*/  LD.E R2, desc[UR4][R6.64] ;  /* 0x0000000406027980 */ /* 0x0002a2000c101900 */
[----:B----4-:R-:W-:-:S04]  /*11c0*/  IABS R8, R5 ;  /* 0x0000000500087213 */ /* 0x010fc80000000000 */
[----:B------:R-:W3:Y:S08]  /*11d0*/  I2F.RP R12, R8 ;  /* 0x00000008000c7306 */ /* 0x000ef00000209400 */
[----:B---3--:R-:W3:Y:S02]  /*11e0*/  MUFU.RCP R10, R12 ;  /* 0x0000000c000a7308 */ /* 0x008ee40000001000 */
[----:B---3--:R-:W-:-:S06]  /*11f0*/  VIADD R10, R10, 0xffffffe ;  /* 0x0ffffffe0a0a7836 */ /* 0x008fcc0000000000 */
[----:B------:R-:W3:Y:S01]  /*1200*/  F2I.FTZ.U32.TRUNC.NTZ R21, R10 ;  /* 0x0000000a00157305 */ /* 0x000ee2000021f000 */
[----:B------:R-:W-:Y:S01]  /*1210*/  IMAD.MOV.U32 R20, RZ, RZ, RZ ;  /* 0x000000ffff147224 */ /* 0x000fe200078e00ff */
[----:B-1----:R-:W-:Y:S02]  /*1220*/  IABS R6, R160 ;  /* 0x000000a000067213 */ /* 0x002fe40000000000 */
[----:B------:R-:W-:Y:S02]  /*1230*/  IABS R7, R5 ;  /* 0x0000000500077213 */ /* 0x000fe40000000000 */
        /* <DEDUP_REMOVED lines=40> */
.L_x_10370:
        /* <DEDUP_REMOVED lines=28> */
[----:B------:R-:W-:Y:S02]  /*1680*/  @!P2 IMAD R0, R0, R148, R9 ;  /* 0x000000940000a224 */ /* 0x000fe400078e0209 */
[----:B----4-:R-:W-:-:S04]  /*1690*/  @!P2 IMAD R9, R19, R10, RZ ;  /* 0x0000000a1309a224 */ /* 0x010fc800078e02ff */
[----:B------:R-:W-:Y:S01]  /*16a0*/  @!P0 IADD3 R7, PT, PT, R7, -R2, RZ ;  /* 0x8000000207078210 */ /* 0x000fe20007ffe0ff */
[----:B------:R-:W-:Y:S01]  /*16b0*/  @!P2 IMAD.IADD R21, R21, 0x1, R0 ;  /* 0x000000011515a824 */ /* 0x000fe200078e0200 */
[----:B------:R-:W-:Y:S01]  /*16c0*/  @P2 IADD3 R0, PT, PT, R11, R12, RZ ;  /* 0x0000000c0b002210 */ /* 0x000fe20007ffe0ff */
[----:B------:R-:W-:Y:S01]  /*16d0*/  @!P2 IMAD R9, R18, R4, R9 ;  /* 0x000000041209a224 */ /* 0x000fe200078e0209 */
[----:B------:R-:W-:Y:S02]  /*16e0*/  ISETP.GE.U32.AND P3, PT, R7, R2, PT ;  /* 0x000000020700720c */ /* 0x000fe40003f66070 */
[----:B------:R-:W-:Y:S01]  /*16f0*/  LOP3.LUT R4, R160, R5, RZ, 0x3c, !PT ;  /* 0x00000005a0047212 */ /* 0x000fe200078e3cff */
[----:B------:R-:W-:Y:S01]  /*1700*/  @!P2 IMAD.WIDE.U32 R20, R18, R10, R20 ;  /* 0x0000000a1214a225 */ /* 0x000fe200078e0014 */
[----:B------:R-:W-:Y:S02]  /*1710*/  @!P0 IADD3 R6, PT, PT, R6, 0x1, RZ ;  /* 0x0000000106068810 */ /* 0x000fe40007ffe0ff */
[----:B------:R-:W-:Y:S01]  /*1720*/  ISETP.GE.AND P1, PT, R4, RZ, PT ;  /* 0x000000ff0400720c */ /* 0x000fe20003f26270 */
[-C--:B------:R-:W-:Y:S01]  /*1730*/  @P2 IMAD R2, R149, R0.reuse, RZ ;  /* 0x0000000095022224 */ /* 0x080fe200078e02ff */
[----:B------:R-:W-:Y:S01]  /*1740*/  ISETP.NE.AND P0, PT, R5, RZ, PT ;  /* 0x000000ff0500720c */ /* 0x000fe20003f05270 */
[----:B------:R-:W-:Y:S01]  /*1750*/  @P2 IMAD.WIDE.U32 R18, R148, R0, RZ ;  /* 0x0000000094122225 */ /* 0x000fe200078e00ff */
[----:B------:R-:W-:-:S03]  /*1760*/  @!P2 SHF.R.S32.HI R7, RZ, 0x1f, R11 ;  /* 0x0000001fff07a819 */ /* 0x000fc6000001140b */
[----:B------:R-:W-:Y:S01]  /*1770*/  @!P2 IMAD.IADD R9, R21, 0x1, R9 ;  /* 0x000000011509a824 */ /* 0x000fe200078e0209 */
[----:B------:R-:W-:Y:S01]  /*1780*/  @P2 IADD3 R9, PT, PT, R19, R2, RZ ;  /* 0x0000000213092210 */ /* 0x000fe20007ffe0ff */
[-C--:B------:R-:W-:Y:S01]  /*1790*/  @!P2 IMAD R2, R151, R11.reuse, RZ ;  /* 0x0000000b9702a224 */ /* 0x080fe200078e02ff */
[----:B------:R-:W-:Y:S01]  /*17a0*/  @!P2 MOV R8, R20 ;  /* 0x000000140008a202 */ /* 0x000fe20000000f00 */
[----:B------:R-:W-:Y:S01]  /*17b0*/  @P2 IMAD.MOV.U32 R8, RZ, RZ, R18 ;  /* 0x000000ffff082224 */ /* 0x000fe200078e0012 */
[----:B------:R-:W-:Y:S02]  /*17c0*/  LEA R0, R105, 0xffffffc0, 0x6 ;  /* 0xffffffc069007811 */ /* 0x000fe400078e30ff */
[----:B------:R-:W-:Y:S01]  /*17d0*/  @P3 IADD3 R6, PT, PT, R6, 0x1, RZ ;  /* 0x0000000106063810 */ /* 0x000fe20007ffe0ff */
[----:B------:R-:W-:Y:S02]  /*17e0*/  @!P2 IMAD R2, R7, R150, R2 ;  /* 0x000000960702a224 */ /* 0x000fe400078e0202 */
[----:B------:R-:W-:Y:S01]  /*17f0*/  @!P2 IMAD.WIDE.U32 R18, R150, R11, RZ ;  /* 0x0000000b9612a225 */ /* 0x000fe200078e00ff */
[----:B------:R-:W-:-:S02]  /*1800*/  @!P1 IADD3 R6, PT, PT, -R6, RZ, RZ ;  /* 0x000000ff06069210 */ /* 0x000fc40007ffe1ff */
[----:B------:R-:W-:Y:S01]  /*1810*/  @!P0 LOP3.LUT R6, RZ, R5, RZ, 0x33, !PT ;  /* 0x00000005ff068212 */ /* 0x000fe200078e33ff */
[-C--:B------:R-:W-:Y:S02]  /*1820*/  IMAD R4, R149, R0.reuse, RZ ;  /* 0x0000000095047224 */ /* 0x080fe400078e02ff */
[----:B------:R-:W-:Y:S01]  /*1830*/  IMAD.WIDE.U32 R8, R148, R0, R8 ;  /* 0x0000000094087225 */ /* 0x000fe200078e0008 */
[----:B------:R-:W-:-:S03]  /*1840*/  @!P2 SHF.R.S32.HI R7, RZ, 0x1f, R10 ;  /* 0x0000001fff07a819 */ /* 0x000fc6000001140a */
[----:B------:R-:W-:Y:S01]  /*1850*/  @!P2 IMAD.IADD R19, R19, 0x1, R2 ;  /* 0x000000011313a824 */ /* 0x000fe200078e0202 */
[----:B------:R-:W-:Y:S01]  /*1860*/  @P2 IADD3 R11, PT, PT, R11, R12, RZ ;  /* 0x0000000c0b0b2210 */ /* 0x000fe20007ffe0ff */
[----:B------:R-:W-:Y:S01]  /*1870*/  @!P2 IMAD R2, R15, R10, RZ ;  /* 0x0000000a0f02a224 */ /* 0x000fe200078e02ff */
[----:B------:R-:W-:Y:S01]  /*1880*/  MOV R12, R8 ;  /* 0x00000008000c7202 */ /* 0x000fe20000000f00 */
[----:B------:R-:W-:Y:S01]  /*1890*/  IMAD.IADD R13, R9, 0x1, R4 ;  /* 0x00000001090d7824 */ /* 0x000fe200078e0204 */
[----:B------:R-:W-:Y:S01]  /*18a0*/  SHF.R.S32.HI R4, RZ, 0x1f, R6 ;  /* 0x0000001fff047819 */ /* 0x000fe20000011406 */
[----:B------:R-:W-:Y:S02]  /*18b0*/  IMAD R9, R17, R6, RZ ;  /* 0x0000000611097224 */ /* 0x000fe400078e02ff */
[C---:B------:R-:W-:Y:S02]  /*18c0*/  @!P2 IMAD R2, R14.reuse, R7, R2 ;  /* 0x000000070e02a224 */ /* 0x040fe400078e0202 */
[----:B------:R-:W-:-:S04]  /*18d0*/  @!P2 IMAD.WIDE.U32 R14, R14, R10, R18 ;  /* 0x0000000a0e0ea225 */ /* 0x000fc800078e0012 */
[----:B------:R-:W-:Y:S02]  /*18e0*/  @P2 IMAD R7, R151, R11, RZ ;  /* 0x0000000b97072224 */ /* 0x000fe400078e02ff */
[----:B------:R-:W-:Y:S01]  /*18f0*/  IMAD.WIDE.U32 R12, R16, R6, R12 ;  /* 0x00000006100c7225 */ /* 0x000fe200078e000c */
[----:B------:R-:W-:-:S03]  /*1900*/  @!P2 IADD3 R6, PT, PT, R15, R2, RZ ;  /* 0x000000020f06a210 */ /* 0x000fc60007ffe0ff */
[----:B------:R-:W-:Y:S02]  /*1910*/  IMAD R9, R16, R4, R9 ;  /* 0x0000000410097224 */ /* 0x000fe400078e0209 */
[----:B------:R-:W-:Y:S01]  /*1920*/  @P2 IMAD.WIDE.U32 R10, R150, R11, RZ ;  /* 0x0000000b960a2225 */ /* 0x000fe200078e00ff */
[----:B------:R-:W-:Y:S02]  /*1930*/  MOV R4, R12 ;  /* 0x0000000c00047202 */ /* 0x000fe40000000f00 */
[----:B------:R-:W-:Y:S01]  /*1940*/  IADD3 R2, PT, PT, R13, R9, RZ ;  /* 0x000000090d027210 */ /* 0x000fe20007ffe0ff */
[----:B------:R-:W-:Y:S01]  /*1950*/  @!P2 IMAD.MOV.U32 R16, RZ, RZ, R14 ;  /* 0x000000ffff10a224 */ /* 0x000fe200078e000e */
[----:B------:R-:W-:Y:S01]  /*1960*/  @P2 MOV R16, R10 ;  /* 0x0000000a00102202 */ /* 0x000fe20000000f00 */
[----:B------:R-:W-:Y:S01]  /*1970*/  @P2 IMAD.IADD R6, R11, 0x1, R7 ;  /* 0x000000010b062824 */ /* 0x000fe200078e0207 */
[----:B-1----:R-:W-:Y:S02]  /*1980*/  MOV R7, RZ ;  /* 0x000000ff00077202 */ /* 0x002fe40000000f00 */
.L_x_10371:
[----:B------:R-:W-:Y:S05]  /*1990*/  BSYNC.RECONVERGENT B0 ;  /* 0x0000000000007941 */ /* 0x000fea0003800200 */
.L_x_10369:
        /* <DEDUP_REMOVED lines=29> */
[----:B------:R-:W-:Y:S02]  /*1b70*/  LOP3.LUT R12, R58, 0x38, RZ, 0xc0, !PT ;  /* 0x000000383a0c7812 */ /* 0x000fe400078ec0ff */
[----:B------:R-:W-:Y:S01]  /*1b80*/  LOP3.LUT R11, R160, R5, RZ, 0x3c, !PT ;  /* 0x00000005a00b7212 */ /* 0x000fe200078e3cff */
[----:B------:R-:W-:Y:S01]  /*1b90*/  @!P3 VIADD R17, R17, 0x1 ;  /* 0x000000011111b836 */ /* 0x000fe20000000000 */
[----:B------:R-:W-:Y:S02]  /*1ba0*/  IADD3 R26, P1, PT, R12, R16, RZ ;  /* 0x000000100c1a7210 */ /* 0x000fe40007f3e0ff */
[----:B------:R-:W-:Y:S02]  /*1bb0*/  ISETP.GE.AND P2, PT, R11, RZ, PT ;  /* 0x000000ff0b00720c */ /* 0x000fe40003f46270 */
[----:B------:R-:W-:Y:S01]  /*1bc0*/  ISETP.NE.AND P4, PT, R5, RZ, PT ;  /* 0x000000ff0500720c */ /* 0x000fe20003f85270 */
[----:B------:R-:W-:Y:S01]  /*1bd0*/  IMAD R7, R7, R150, RZ ;  /* 0x0000009607077224 */ /* 0x000fe200078e02ff */
[----:B------:R-:W-:Y:S01]  /*1be0*/  IADD3.X R27, PT, PT, RZ, R6, RZ, P1, !PT ;  /* 0x00000006ff1b7210 */ /* 0x000fe20000ffe4ff */
[----:B------:R-:W-:-:S02]  /*1bf0*/  @P5 VIADD R17, R17, 0x1 ;  /* 0x0000000111115836 */ /* 0x000fc40000000000 */
[C---:B------:R-:W-:Y:S02]  /*1c00*/  IMAD R7, R0.reuse, R151, R7 ;  /* 0x0000009700077224 */ /* 0x040fe400078e0207 */
[----:B------:R-:W-:-:S04]  /*1c10*/  IMAD.WIDE.U32 R26, R0, R150, R26 ;  /* 0x00000096001a7225 */ /* 0x000fc800078e001a */
[----:B------:R-:W-:-:S04]  /*1c20*/  IMAD.MOV.U32 R6, RZ, RZ, R17 ;  /* 0x000000ffff067224 */ /* 0x000fc800078e0011 */
        /* <DEDUP_REMOVED lines=82> */
[----:B------:R-:W-:Y:S01]  /*2150*/  MOV R94, R101 ;  /* 0x00000065005e7202 */ /* 0x000fe20000000f00 */
[C---:B------:R-:W-:Y:S01]  /*2160*/  VIADD R68, R112.reuse, 0x10 ;  /* 0x0000001070447836 */ /* 0x040fe20000000000 */
[----:B------:R-:W-:Y:S01]  /*2170*/  SHF.R.S32.HI R97, RZ, 0x1, R97 ;  /* 0x00000001ff617819 */ /* 0x000fe20000011461 */
[C---:B------:R-:W-:Y:S01]  /*2180*/  VIADD R66, R112.reuse, 0x30 ;  /* 0x0000003070427836 */ /* 0x040fe20000000000 */
[----:B------:R-:W-:Y:S01]  /*2190*/  IADD3 R11, P0, PT, -R69, R112, RZ ;  /* 0x00000070450b7210 */ /* 0x000fe20007f1e1ff */
[----:B------:R-:W-:Y:S01]  /*21a0*/  IMAD R93, R105, -0x40, R69 ;  /* 0xffffffc0695d7824 */ /* 0x000fe200078e0245 */
[C---:B------:R-:W-:Y:S01]  /*21b0*/  SHF.L.U32 R90, R97.reuse, 0x5, RZ ;  /* 0x00000005615a7819 */ /* 0x040fe200000006ff */
[C---:B------:R-:W-:Y:S01]  /*21c0*/  IMAD.SHL.U32 R95, R97.reuse, 0x10, RZ ;  /* 0x00000010615f7824 */ /* 0x040fe200078e00ff */
[----:B------:R-:W-:Y:S01]  /*21d0*/  IADD3 R67, PT, PT, R112, 0x20, RZ ;  /* 0x0000002070437810 */ /* 0x000fe20007ffe0ff */
[----:B------:R-:W-:Y:S01]  /*21e0*/  IMAD R92, R97, 0x30, RZ ;  /* 0x00000030615c7824 */ /* 0x000fe200078e02ff */
[----:B------:R-:W-:Y:S01]  /*21f0*/  MOV R89, R105 ;  /* 0x0000006900597202 */ /* 0x000fe20000000f00 */
[----:B------:R-:W-:Y:S01]  /*2200*/  IMAD R91, R105, -0x40, R59 ;  /* 0xffffffc0695b7824 */ /* 0x000fe200078e023b */
        /* <DEDUP_REMOVED lines=13> */
[-C--:B------:R-:W-:Y:S01]  /*22e0*/  IMAD R8, R117, R94.reuse, RZ ;  /* 0x0000005e75087224 */ /* 0x080fe200078e02ff */
[----:B------:R-:W-:Y:S01]  /*22f0*/  SHF.L.U32 R83, R118, 0x4, RZ ;  /* 0x0000000476537819 */ /* 0x000fe200000006ff */
[----:B------:R-:W-:-:S04]  /*2300*/  IMAD.WIDE.U32 R14, R116, R94, R14 ;  /* 0x0000005e740e7225 */ /* 0x000fc800078e000e */
[----:B------:R-:W-:Y:S01]  /*2310*/  IMAD.IADD R25, R25, 0x1, R7 ;  /* 0x0000000119197824 */ /* 0x000fe200078e0207 */
[----:B------:R-:W-:Y:S01]  /*2320*/  IADD3 R15, PT, PT, R15, R8, RZ ;  /* 0x000000080f0f7210 */ /* 0x000fe20007ffe0ff */
        /* <DEDUP_REMOVED lines=45> */
.L_x_10425:
[----:B------:R-:W-:Y:S01]  /*2600*/  VIADD R91, R91, 0x40 ;  /* 0x000000405b5b7836 */ /* 0x000fe20000000000 */
[----:B------:R-:W-:Y:S01]  /*2610*/  BSSY.RECONVERGENT B0, `(.L_x_10373) ;  /* 0x0000013000007945 */ /* 0x000fe20003800200 */
[----:B------:R-:W-:Y:S03]  /*2620*/  VIADD R93, R93, 0x40 ;  /* 0x000000405d5d7836 */ /* 0x000fe60000000000 */
[-C--:B------:R-:W-:Y:S02]  /*2630*/  ISETP.GE.AND P0, PT, R112, R91.reuse, PT ;  /* 0x0000005b7000720c */ /* 0x080fe40003f06270 */
        /* <DEDUP_REMOVED lines=16> */
.L_x_10374:
[----:B------:R-:W-:Y:S05]  /*2740*/  BSYNC.RECONVERGENT B0 ;  /* 0x0000000000007941 */ /* 0x000fea0003800200 */
.L_x_10373:
        /* <DEDUP_REMOVED lines=12> */
.L_x_10376:
[----:B------:R-:W-:Y:S05]  /*2810*/  BSYNC.RECONVERGENT B0 ;  /* 0x0000000000007941 */ /* 0x000fea0003800200 */
.L_x_10375:
        /* <DEDUP_REMOVED lines=12> */
.L_x_10378:
[----:B------:R-:W-:Y:S05]  /*28e0*/  BSYNC.RECONVERGENT B0 ;  /* 0x0000000000007941 */ /* 0x000fea0003800200 */
.L_x_10377:
        /* <DEDUP_REMOVED lines=15> */
.L_x_10380:
[----:B------:R-:W-:Y:S05]  /*29e0*/  BSYNC.RECONVERGENT B0 ;  /* 0x0000000000007941 */ /* 0x000fea0003800200 */
.L_x_10379:
        /* <DEDUP_REMOVED lines=26> */
.L_x_10384:
[----:B------:R-:W-:Y:S05]  /*2b90*/  BSYNC.RECONVERGENT B0 ;  /* 0x0000000000007941 */ /* 0x000fea0003800200 */
.L_x_10383:
[----:B------:R-:W-:Y:S04]  /*2ba0*/  BSSY.RECONVERGENT B0, `(.L_x_10385) ;  /* 0x000000c000007945 */ /* 0x000fe80003800200 */
[----:B------:R-:W-:Y:S05]  /*2bb0*/  @!P5 BRA `(.L_x_10386) ;  /* 0x000000000028d947 */ /* 0x000fea0003800000 */
[----:B------:R-:W-:Y:S02]  /*2bc0*/  ISETP.GE.AND P1, PT, R12, R163, PT ;  /* 0x000000a30c00720c */ /* 0x000fe40003f26270 */
[C---:B------:R-:W-:Y:S02]  /*2bd0*/  LEA R20, P0, R83.reuse, R10, 0x1 ;  /* 0x0000000a53147211 */ /* 0x040fe400078008ff */
        /* <DEDUP_REMOVED lines=8> */
.L_x_10386:
[----:B------:R-:W-:Y:S05]  /*2c60*/  BSYNC.RECONVERGENT B0 ;  /* 0x0000000000007941 */ /* 0x000fea0003800200 */
.L_x_10385:
        /* <DEDUP_REMOVED lines=12> */
.L_x_10388:
[----:B------:R-:W-:Y:S05]  /*2d30*/  BSYNC.RECONVERGENT B0 ;  /* 0x0000000000007941 */ /* 0x000fea0003800200 */
.L_x_10387:
        /* <DEDUP_REMOVED lines=17> */
.L_x_10382:
        /* <DEDUP_REMOVED lines=61> */
.L_x_10394:
[----:B------:R-:W-:Y:S05]  /*3220*/  BSYNC.RECONVERGENT B0 ;  /* 0x0000000000007941 */ /* 0x000fea0003800200 */
.L_x_10393:
        /* <DEDUP_REMOVED lines=51> */
.L_x_10392:
[----:B------:R-:W-:Y:S05]  /*3560*/  BSYNC.RECONVERGENT B1 ;  /* 0x0000000000017941 */ /* 0x000fea0003800200 */
.L_x_10391:
        /* <DEDUP_REMOVED lines=10> */
[C---:B------:R-:W-:Y:S02]  /*3610*/  LEA R44, P5, R83.reuse, R10, 0x1 ;  /* 0x0000000a532c7211 */ /* 0x040fe400078a08ff */
        /* <DEDUP_REMOVED lines=55> */
.L_x_10398:
[----:B------:R-:W-:Y:S05]  /*3990*/  BSYNC.RECONVERGENT B0 ;  /* 0x0000000000007941 */ /* 0x000fea0003800200 */
.L_x_10397:
        /* <DEDUP_REMOVED lines=51> */
.L_x_10396:
[----:B------:R-:W-:Y:S05]  /*3cd0*/  BSYNC.RECONVERGENT B1 ;  /* 0x0000000000017941 */ /* 0x000fea0003800200 */
.L_x_10395:
        /* <DEDUP_REMOVED lines=64> */
.L_x_10402:
[----:B------:R-:W-:Y:S05]  /*40e0*/  BSYNC.RECONVERGENT B0 ;  /* 0x0000000000007941 */ /* 0x000fea0003800200 */
.L_x_10401:
        /* <DEDUP_REMOVED lines=51> */
.L_x_10400:
[----:B------:R-:W-:Y:S05]  /*4420*/  BSYNC.RECONVERGENT B1 ;  /* 0x0000000000017941 */ /* 0x000fea0003800200 */
.L_x_10399:
        /* <DEDUP_REMOVED lines=67> */
.L_x_10406:
[----:B------:R-:W-:Y:S05]  /*4860*/  BSYNC.RECONVERGENT B0 ;  /* 0x0000000000007941 */ /* 0x000fea0003800200 */
.L_x_10405:
        /* <DEDUP_REMOVED lines=51> */
.L_x_10404:
[----:B------:R-:W-:Y:S05]  /*4ba0*/  BSYNC.RECONVERGENT B1 ;  /* 0x0000000000017941 */ /* 0x000fea0003800200 */
.L_x_10403:
[----:B------:R-:W2:Y:S02]  /*4bb0*/  LD.E R3, desc[UR4][R102.64+0xd0] ;  /* 0x0000d00466037980 */ /* 0x000ea4000c101900 */
[----:B--2---:R-:W-:Y:S05]  /*4bc0*/  IMAD.U32 R3, R3, -0x20, RZ ;  /* 0xffffffe003037824 */ /* 0x004fea00078e00ff */
[C---:B------:R-:W-:Y:S02]  /*4bd0*/  LEA R14, P1, R3.reuse, R14, 0x1 ;  /* 0x0000000e030e7211 */ /* 0x040fe400078208ff */
[C---:B------:R-:W-:Y:S02]  /*4be0*/  LEA R50, P0, R3.reuse, R50, 0x1 ;  /* 0x0000003203327211 */ /* 0x040fe400078008ff */
[C---:B------:R-:W-:Y:S02]  /*4bf0*/  LEA.HI.X.SX32 R15, R3.reuse, R15, 0x1, P1 ;  /* 0x0000000f030f7211 */ /* 0x040fe400008f0eff */
[----:B------:R-:W-:Y:S01]  /*4c00*/  LEA.HI.X.SX32 R51, R3, R51, 0x1, P0 ;  /* 0x0000003303337211 */ /* 0x000fe200000f0eff */
[----:B------:R-:W-:Y:S05]  /*4c10*/  BRA `(.L_x_10389) ;  /* 0x0000003000247947 */ /* 0x000fea0003800000 */
.L_x_10390:
        /* <DEDUP_REMOVED lines=99> */
.L_x_10410:
[----:B------:R-:W-:Y:S05]  /*5250*/  BSYNC.RECONVERGENT B0 ;  /* 0x0000000000007941 */ /* 0x000fea0003800200 */
.L_x_10409:
        /* <DEDUP_REMOVED lines=92> */
.L_x_10408:
[----:B------:R-:W-:Y:S05]  /*5820*/  BSYNC.RECONVERGENT B1 ;  /* 0x0000000000017941 */ /* 0x000fea0003800200 */
.L_x_10407:
[----:B------:R-:W-:Y:S04]  /*5830*/  BSSY.RECONVERGENT B1, `(.L_x_10411) ;  /* 0x00000bf000017945 */ /* 0x000fe80003800200 */
[----:B------:R-:W-:Y:S05]  /*5840*/  @!P5 BRA `(.L_x_10412) ;  /* 0x0000000800f4d947 */ /* 0x000fea0003800000 */
[----:B-----5:R-:W-:Y:S01]  /*5850*/  ISETP.GE.AND P5, PT, R12, R99, PT ;  /* 0x000000630c00720c */ /* 0x020fe20003fa6270 */
[----:B------:R-:W-:Y:S01]  /*5860*/  BSSY.RECONVERGENT B0, `(.L_x_10413) ;  /* 0x000005f000007945 */ /* 0x000fe20003800200 */
[C---:B------:R-:W-:Y:S02]  /*5870*/  LEA R24, P1, R83.reuse, R10, 0x1 ;  /* 0x0000000a53187211 */ /* 0x040fe400078208ff */
[C---:B------:R-:W-:Y:S02]  /*5880*/  LEA R124, P0, R62.reuse, R78, 0x1 ;  /* 0x0000004e3e7c7211 */ /* 0x040fe400078008ff */
        /* <DEDUP_REMOVED lines=92> */
.L_x_10414:
[----:B------:R-:W-:Y:S05]  /*5e50*/  BSYNC.RECONVERGENT B0 ;  /* 0x0000000000007941 */ /* 0x000fea0003800200 */
.L_x_10413:
        /* <DEDUP_REMOVED lines=92> */
.L_x_10412:
[----:B------:R-:W-:Y:S05]  /*6420*/  BSYNC.RECONVERGENT B1 ;  /* 0x0000000000017941 */ /* 0x000fea0003800200 */
.L_x_10411:
        /* <DEDUP_REMOVED lines=98> */
.L_x_10418:
[----:B------:R-:W-:Y:S05]  /*6a50*/  BSYNC.RECONVERGENT B0 ;  /* 0x0000000000007941 */ /* 0x000fea0003800200 */
.L_x_10417:
        /* <DEDUP_REMOVED lines=92> */
.L_x_10416:
[----:B------:R-:W-:Y:S05]  /*7020*/  BSYNC.RECONVERGENT B1 ;  /* 0x0000000000017941 */ /* 0x000fea0003800200 */
.L_x_10415:
        /* <DEDUP_REMOVED lines=102> */
.L_x_10422:
[----:B------:R-:W-:Y:S05]  /*7690*/  BSYNC.RECONVERGENT B0 ;  /* 0x0000000000007941 */ /* 0x000fea0003800200 */
.L_x_10421:
        /* <DEDUP_REMOVED lines=90> */
.L_x_10420:
[----:B------:R-:W-:Y:S05]  /*7c40*/  BSYNC.RECONVERGENT B1 ;  /* 0x0000000000017941 */ /* 0x000fea0003800200 */
.L_x_10419:
[----:B------:R-:W3:Y:S02]  /*7c50*/  LD.E R3, desc[UR4][R102.64+0xd0] ;  /* 0x0000d00466037980 */ /* 0x000ee4000c101900 */
[----:B---3--:R-:W-:Y:S05]  /*7c60*/  IMAD.U32 R3, R3, -0x20, RZ ;  /* 0xffffffe003037824 */ /* 0x008fea00078e00ff */
[C---:B------:R-:W-:Y:S02]  /*7c70*/  LEA R76, P1, R3.reuse, R76, 0x1 ;  /* 0x0000004c034c7211 */ /* 0x040fe400078208ff */
[C---:B------:R-:W-:Y:S02]  /*7c80*/  LEA R74, P0, R3.reuse, R74, 0x1 ;  /* 0x0000004a034a7211 */ /* 0x040fe400078008ff */
[C---:B------:R-:W-:Y:S02]  /*7c90*/  LEA.HI.X.SX32 R77, R3.reuse, R77, 0x1, P1 ;  /* 0x0000004d034d7211 */ /* 0x040fe400008f0eff */
[----:B------:R-:W-:Y:S09]  /*7ca0*/  LEA.HI.X.SX32 R75, R3, R75, 0x1, P0 ;  /* 0x0000004b034b7211 */ /* 0x000ff200000f0eff */
.L_x_10389:
[----:B------:R-:W-:Y:S05]  /*7cb0*/  BSYNC.RECONVERGENT B2 ;  /* 0x0000000000027941 */ /* 0x000fea0003800200 */
.L_x_10381:
        /* <DEDUP_REMOVED lines=101> */
.L_x_10424:
[----:B------:R-:W-:Y:S05]  /*8310*/  BSYNC.RECONVERGENT B0 ;  /* 0x0000000000007941 */ /* 0x000fea0003800200 */
.L_x_10423:
[----:B------:R-:W-:Y:S05]  /*8320*/  @P2 BRA `(.L_x_10425) ;  /* 0xffffffa000b42947 */ /* 0x000fea000383ffff */
.L_x_10372:
        /* <DEDUP_REMOVED lines=34> */
.L_x_10429:
[----:B------:R-:W-:Y:S05]  /*8550*/  BSYNC.RECONVERGENT B0 ;  /* 0x0000000000007941 */ /* 0x000fea0003800200 */
.L_x_10428:
        /* <DEDUP_REMOVED lines=14> */
.L_x_10431:
[----:B------:R-:W-:Y:S05]  /*8640*/  BSYNC.RECONVERGENT B0 ;  /* 0x0000000000007941 */ /* 0x000fea0003800200 */
.L_x_10430:
        /* <DEDUP_REMOVED lines=16> */
.L_x_10433:
[----:B------:R-:W-:Y:S05]  /*8750*/  BSYNC.RECONVERGENT B0 ;  /* 0x0000000000007941 */ /* 0x000fea0003800200 */
.L_x_10432:
        /* <DEDUP_REMOVED lines=16> */
.L_x_10427:
        /* <DEDUP_REMOVED lines=86> */
.L_x_10441:
[----:B------:R-:W-:Y:S05]  /*8dc0*/  BSYNC.RECONVERGENT B0 ;  /* 0x0000000000007941 */ /* 0x000fea0003800200 */
.L_x_10440:
[----:B-----5:R-:W-:Y:S01]  /*8dd0*/  IMAD.MOV.U32 R6, RZ, RZ, R10 ;  /* 0x000000ffff067224 */ /* 0x020fe200078e000a */
[----:B------:R-:W-:Y:S01]  /*8de0*/  MOV R4, R8 ;  /* 0x0000000800047202 */ /* 0x000fe20000000f00 */
[----:B------:R-:W-:Y:S01]  /*8df0*/  IMAD.MOV.U32 R7, RZ, RZ, R11 ;  /* 0x000000ffff077224 */ /* 0x000fe200078e000b */
[----:B------:R-:W-:Y:S02]  /*8e00*/  MOV R5, R9 ;  /* 0x0000000900057202 */ /* 0x000fe40000000f00 */
.L_x_10439:
[----:B------:R-:W-:Y:S05]  /*8e10*/  BSYNC.RECONVERGENT B1 ;  /* 0x0000000000017941 */ /* 0x000fea0003800200 */
.L_x_10438:
        /* <DEDUP_REMOVED lines=50> */
.L_x_10443:
[----:B------:R-:W-:Y:S05]  /*9140*/  BSYNC.RECONVERGENT B0 ;  /* 0x0000000000007941 */ /* 0x000fea0003800200 */
.L_x_10442:
[----:B-----5:R3:W-:Y:S02]  /*9150*/  STS.128 [R165+0x2000], R8 ;  /* 0x00200008a5007388 */ /* 0x0207e40000000c00 */
.L_x_10437:
[----:B------:R-:W-:Y:S05]  /*9160*/  BSYNC.RECONVERGENT B2 ;  /* 0x0000000000027941 */ /* 0x000fea0003800200 */
.L_x_10436:
        /* <DEDUP_REMOVED lines=62> */
.L_x_10449:
[----:B------:R-:W-:Y:S05]  /*9550*/  BSYNC.RECONVERGENT B0 ;  /* 0x0000000000007941 */ /* 0x000fea0003800200 */
.L_x_10448:
[----:B-----5:R1:W-:Y:S02]  /*9560*/  STS.128 [R165+0x800], R8 ;  /* 0x00080008a5007388 */ /* 0x0203e40000000c00 */
.L_x_10447:
[----:B------:R-:W-:Y:S05]  /*9570*/  BSYNC.RECONVERGENT B1 ;  /* 0x0000000000017941 */ /* 0x000fea0003800200 */
.L_x_10446:
        /* <DEDUP_REMOVED lines=55> */
.L_x_10451:
[----:B------:R-:W-:Y:S05]  /*98f0*/  BSYNC.RECONVERGENT B0 ;  /* 0x0000000000007941 */ /* 0x000fea0003800200 */
.L_x_10450:
[----:B-----5:R3:W-:Y:S02]  /*9900*/  STS.128 [R165+0x2800], R8 ;  /* 0x00280008a5007388 */ /* 0x0207e40000000c00 */
.L_x_10445:
[----:B------:R-:W-:Y:S05]  /*9910*/  BSYNC.RECONVERGENT B2 ;  /* 0x0000000000027941 */ /* 0x000fea0003800200 */
.L_x_10444:
        /* <DEDUP_REMOVED lines=63> */
.L_x_10457:
[----:B------:R-:W-:Y:S05]  /*9d10*/  BSYNC.RECONVERGENT B0 ;  /* 0x0000000000007941 */ /* 0x000fea0003800200 */
.L_x_10456:
[----:B-----5:R3:W-:Y:S02]  /*9d20*/  STS.128 [R165+0x1000], R8 ;  /* 0x00100008a5007388 */ /* 0x0207e40000000c00 */
.L_x_10455:
[----:B------:R-:W-:Y:S05]  /*9d30*/  BSYNC.RECONVERGENT B1 ;  /* 0x0000000000017941 */ /* 0x000fea0003800200 */
.L_x_10454:
        /* <DEDUP_REMOVED lines=55> */
.L_x_10459:
[----:B------:R-:W-:Y:S05]  /*a0b0*/  BSYNC.RECONVERGENT B0 ;  /* 0x0000000000007941 */ /* 0x000fea0003800200 */
.L_x_10458:
[----:B-----5:R3:W-:Y:S02]  /*a0c0*/  STS.128 [R165+0x3000], R8 ;  /* 0x00300008a5007388 */ /* 0x0207e40000000c00 */
.L_x_10453:
[----:B------:R-:W-:Y:S05]  /*a0d0*/  BSYNC.RECONVERGENT B2 ;  /* 0x0000000000027941 */ /* 0x000fea0003800200 */
.L_x_10452:
        /* <DEDUP_REMOVED lines=64> */
.L_x_10463:
[----:B------:R-:W-:Y:S05]  /*a4e0*/  BSYNC.RECONVERGENT B0 ;  /* 0x0000000000007941 */ /* 0x000fea0003800200 */
.L_x_10462:
[----:B-----5:R1:W-:Y:S02]  /*a4f0*/  STS.128 [R165+0x1800], R8 ;  /* 0x00180008a5007388 */ /* 0x0203e40000000c00 */
.L_x_10461:
[----:B------:R-:W-:Y:S05]  /*a500*/  BSYNC.RECONVERGENT B1 ;  /* 0x0000000000017941 */ /* 0x000fea0003800200 */
.L_x_10460:
        /* <DEDUP_REMOVED lines=55> */
.L_x_10465:
[----:B------:R-:W-:Y:S05]  /*a880*/  BSYNC.RECONVERGENT B0 ;  /* 0x0000000000007941 */ /* 0x000fea0003800200 */
.L_x_10464:
[----:B-----5:R1:W-:Y:S01]  /*a890*/  STS.128 [R165+0x3800], R8 ;  /* 0x00380008a5007388 */ /* 0x0203e20000000c00 */
[----:B------:R-:W-:Y:S05]  /*a8a0*/  BRA `(.L_x_10434) ;  /* 0x0000002c00947947 */ /* 0x000fea0003800000 */
.L_x_10435:
        /* <DEDUP_REMOVED lines=96> */
.L_x_10471:
[----:B------:R-:W-:Y:S05]  /*aeb0*/  BSYNC.RECONVERGENT B0 ;  /* 0x0000000000007941 */ /* 0x000fea0003800200 */
.L_x_10470:
[----:B--2--5:R-:W-:Y:S01]  /*aec0*/  IMAD.MOV.U32 R6, RZ, RZ, R30 ;  /* 0x000000ffff067224 */ /* 0x024fe200078e001e */
[----:B------:R-:W-:Y:S01]  /*aed0*/  MOV R4, R28 ;  /* 0x0000001c00047202 */ /* 0x000fe20000000f00 */
[----:B------:R-:W-:Y:S01]  /*aee0*/  IMAD.MOV.U32 R7, RZ, RZ, R31 ;  /* 0x000000ffff077224 */ /* 0x000fe200078e001f */
[----:B------:R-:W-:Y:S02]  /*aef0*/  MOV R5, R29 ;  /* 0x0000001d00057202 */ /* 0x000fe40000000f00 */
.L_x_10469:
[----:B------:R-:W-:Y:S05]  /*af00*/  BSYNC.RECONVERGENT B1 ;  /* 0x0000000000017941 */ /* 0x000fea0003800200 */
.L_x_10468:
        /* <DEDUP_REMOVED lines=87> */
.L_x_10473:
[----:B------:R-:W-:Y:S05]  /*b480*/  BSYNC.RECONVERGENT B0 ;  /* 0x0000000000007941 */ /* 0x000fea0003800200 */
.L_x_10472:
[----:B-----5:R3:W-:Y:S02]  /*b490*/  STS.128 [R165+0x2000], R28 ;  /* 0x0020001ca5007388 */ /* 0x0207e40000000c00 */
.L_x_10467:
[----:B------:R-:W-:Y:S05]  /*b4a0*/  BSYNC.RECONVERGENT B2 ;  /* 0x0000000000027941 */ /* 0x000fea0003800200 */
.L_x_10466:
        /* <DEDUP_REMOVED lines=92> */
.L_x_10479:
[----:B------:R-:W-:Y:S05]  /*ba70*/  BSYNC.RECONVERGENT B0 ;  /* 0x0000000000007941 */ /* 0x000fea0003800200 */
.L_x_10478:
[----:B-----5:R1:W-:Y:S02]  /*ba80*/  STS.128 [R165+0x800], R28 ;  /* 0x0008001ca5007388 */ /* 0x0203e40000000c00 */
.L_x_10477:
[----:B------:R-:W-:Y:S05]  /*ba90*/  BSYNC.RECONVERGENT B1 ;  /* 0x0000000000017941 */ /* 0x000fea0003800200 */
.L_x_10476:
        /* <DEDUP_REMOVED lines=85> */
.L_x_10481:
[----:B------:R-:W-:Y:S05]  /*bff0*/  BSYNC.RECONVERGENT B0 ;  /* 0x0000000000007941 */ /* 0x000fea0003800200 */
.L_x_10480:
[----:B-----5:R3:W-:Y:S02]  /*c000*/  STS.128 [R165+0x2800], R28 ;  /* 0x0028001ca5007388 */ /* 0x0207e40000000c00 */
.L_x_10475:
[----:B------:R-:W-:Y:S05]  /*c010*/  BSYNC.RECONVERGENT B2 ;  /* 0x0000000000027941 */ /* 0x000fea0003800200 */
.L_x_10474:
        /* <DEDUP_REMOVED lines=93> */
.L_x_10487:
[----:B------:R-:W-:Y:S05]  /*c5f0*/  BSYNC.RECONVERGENT B0 ;  /* 0x0000000000007941 */ /* 0x000fea0003800200 */
.L_x_10486:
[----:B-----5:R3:W-:Y:S02]  /*c600*/  STS.128 [R165+0x1000], R28 ;  /* 0x0010001ca5007388 */ /* 0x0207e40000000c00 */
.L_x_10485:
[----:B------:R-:W-:Y:S05]  /*c610*/  BSYNC.RECONVERGENT B1 ;  /* 0x0000000000017941 */ /* 0x000fea0003800200 */
.L_x_10484:
        /* <DEDUP_REMOVED lines=85> */
.L_x_10489:
[----:B------:R-:W-:Y:S05]  /*cb70*/  BSYNC.RECONVERGENT B0 ;  /* 0x0000000000007941 */ /* 0x000fea0003800200 */
.L_x_10488:
[----:B-----5:R3:W-:Y:S02]  /*cb80*/  STS.128 [R165+0x3000], R28 ;  /* 0x0030001ca5007388 */ /* 0x0207e40000000c00 */
.L_x_10483:
[----:B------:R-:W-:Y:S05]  /*cb90*/  BSYNC.RECONVERGENT B2 ;  /* 0x0000000000027941 */ /* 0x000fea0003800200 */
.L_x_10482:
        /* <DEDUP_REMOVED lines=93> */
.L_x_10493:
[----:B------:R-:W-:Y:S05]  /*d170*/  BSYNC.RECONVERGENT B0 ;  /* 0x0000000000007941 */ /* 0x000fea0003800200 */
.L_x_10492:
[----:B-----5:R3:W-:Y:S02]  /*d180*/  STS.128 [R165+0x1800], R28 ;  /* 0x0018001ca5007388 */ /* 0x0207e40000000c00 */
.L_x_10491:
[----:B------:R-:W-:Y:S05]  /*d190*/  BSYNC.RECONVERGENT B1 ;  /* 0x0000000000017941 */ /* 0x000fea0003800200 */
.L_x_10490:
        /* <DEDUP_REMOVED lines=84> */
.L_x_10495:
[----:B------:R-:W-:Y:S05]  /*d6e0*/  BSYNC.RECONVERGENT B0 ;  /* 0x0000000000007941 */ /* 0x000fea0003800200 */
.L_x_10494:
[----:B-----5:R3:W-:Y:S02]  /*d6f0*/  STS.128 [R165+0x3800], R28 ;  /* 0x0038001ca5007388 */ /* 0x0207e40000000c00 */
.L_x_10434:
[----:B------:R-:W-:Y:S05]  /*d700*/  BSYNC.RECONVERGENT B3 ;  /* 0x0000000000037941 */ /* 0x000fea0003800200 */
.L_x_10426:
        /* <DEDUP_REMOVED lines=26> */
.L_x_10497:
[----:B------:R-:W-:Y:S05]  /*d8b0*/  BSYNC.RECONVERGENT B0 ;  /* 0x0000000000007941 */ /* 0x000fea0003800200 */
.L_x_10496:
        /* <DEDUP_REMOVED lines=14> */
.L_x_10499:
[----:B------:R-:W-:Y:S05]  /*d9a0*/  BSYNC.RECONVERGENT B0 ;  /* 0x0000000000007941 */ /* 0x000fea0003800200 */
.L_x_10498:
        /* <DEDUP_REMOVED lines=16> */
.L_x_10501:
[----:B------:R-:W-:Y:S05]  /*dab0*/  BSYNC.RECONVERGENT B0 ;  /* 0x0000000000007941 */ /* 0x000fea0003800200 */
.L_x_10500:
        /* <DEDUP_REMOVED lines=16> */
.L_x_10503:
[----:B------:R-:W-:Y:S05]  /*dbc0*/  BSYNC.RECONVERGENT B0 ;  /* 0x0000000000007941 */ /* 0x000fea0003800200 */
.L_x_10502:
[----:B------:R-:W0:Y:S01]  /*dbd0*/  LDGDEPBAR ;  /* 0x00000000000079af */ /* 0x000e220000000000 */
[----:B-1-3--:R-:W-:Y:S01]  /*dbe0*/  IMAD.SHL.U32 R6, R159, 0x20, RZ ;  /* 0x000000209f067824 */ /* 0x00afe200078e00ff */
[----:B--2-4-:R-:W-:Y:S02]  /*dbf0*/  LOP3.LUT R3, R65, 0x8, R64, 0xf8, !PT ;  /* 0x0000000841037812 */ /* 0x014fe400078ef840 */
[----:B------:R1:W5:Y:S01]  /*dc00*/  LD.E R7, desc[UR4][R102.64+0x184] ;  /* 0x0001840466077980 */ /* 0x000362000c101900 */
[----:B------:R-:W-:Y:S03]  /*dc10*/  BSSY.RECONVERGENT B0, `(.L_x_10504) ;  /* 0x0000018000007945 */ /* 0x000fe60003800200 */
[----:B------:R1:W5:Y:S02]  /*dc20*/  LD.E R2, desc[UR4][R102.64+0x188] ;  /* 0x0001880466027980 */ /* 0x000364000c101900 */
[----:B-----5:R-:W-:-:S02]  /*dc30*/  LOP3.LUT R14, R3, 0x38, R58, 0x78, !PT ;  /* 0x00000038030e7812 */ /* 0x020fc400078e783a */
        /* <DEDUP_REMOVED lines=19> */
.L_x_10505:
[----:B------:R2:W-:Y:S04]  /*dd70*/  STS.128 [R165+0x8000], RZ ;  /* 0x008000ffa5007388 */ /* 0x0005e80000000c00 */
[----:B------:R2:W-:Y:S02]  /*dd80*/  STS.128 [R165+0xa000], RZ ;  /* 0x00a000ffa5007388 */ /* 0x0005e40000000c00 */
.L_x_10506:
[----:B------:R-:W-:Y:S05]  /*dd90*/  BSYNC.RECONVERGENT B0 ;  /* 0x0000000000007941 */ /* 0x000fea0003800200 */
.L_x_10504:
        /* <DEDUP_REMOVED lines=21> */
.L_x_10508:
[----:B------:R-:W-:Y:S05]  /*def0*/  BSYNC.RECONVERGENT B0 ;  /* 0x0000000000007941 */ /* 0x000fea0003800200 */
.L_x_10507:
        /* <DEDUP_REMOVED lines=18> */
.L_x_10510:
[----:B------:R-:W-:Y:S05]  /*e020*/  BSYNC.RECONVERGENT B0 ;  /* 0x0000000000007941 */ /* 0x000fea0003800200 */
.L_x_10509:
        /* <DEDUP_REMOVED lines=18> */
.L_x_10512:
[----:B------:R-:W-:Y:S05]  /*e150*/  BSYNC.RECONVERGENT B0 ;  /* 0x0000000000007941 */ /* 0x000fea0003800200 */
.L_x_10511:
[----:B------:R-:W5:Y:S01]  /*e160*/  LD.E R15, desc[UR4][R102.64+0x18c] ;  /* 0x00018c04660f7980 */ /* 0x000f62000c101900 */
[----:B------:R-:W2:Y:S01]  /*e170*/  S2UR UR6, SR_CgaCtaId ;  /* 0x00000000000679c3 */ /* 0x000ea20000008800 */
[----:B------:R-:W-:Y:S01]  /*e180*/  IMAD.SHL.U32 R142, R159, 0x40, RZ ;  /* 0x000000409f8e7824 */ /* 0x000fe200078e00ff */
[----:B------:R-:W-:Y:S01]  /*e190*/  LOP3.LUT R3, R65, 0x8, R159, 0x78, !PT ;  /* 0x0000000841037812 */ /* 0x000fe200078e789f */
[----:B------:R-:W-:Y:S01]  /*e1a0*/  UMOV UR7, 0x400 ;  /* 0x0000040000077882 */ /* 0x000fe20000000000 */
[----:B------:R-:W-:Y:S01]  /*e1b0*/  IMAD.IADD R143, R143, 0x1, R14 ;  /* 0x000000018f8f7824 */ /* 0x000fe200078e020e */
[----:B------:R-:W-:Y:S01]  /*e1c0*/  R2P PR, R159, 0x6 ;  /* 0x000000069f007804 */ /* 0x000fe20000000000 */
[----:B------:R-:W-:Y:S01]  /*e1d0*/  IMAD.MOV.U32 R4, RZ, RZ, 0x20 ;  /* 0x00000020ff047424 */ /* 0x000fe200078e00ff */
[----:B------:R-:W-:Y:S01]  /*e1e0*/  LOP3.LUT R3, R3, 0x38, R58, 0x78, !PT ;  /* 0x0000003803037812 */ /* 0x000fe200078e783a */
[----:B------:R-:W-:Y:S01]  /*e1f0*/  IMAD.MOV.U32 R6, RZ, RZ, 0x40 ;  /* 0x00000040ff067424 */ /* 0x000fe200078e00ff */
[----:B------:R-:W-:Y:S01]  /*e200*/  LOP3.LUT R142, R142, 0x400, RZ, 0xc0, !PT ;  /* 0x000004008e8e7812 */ /* 0x000fe200078ec0ff */
[----:B------:R-:W-:Y:S01]  /*e210*/  IMAD.SHL.U32 R104, R159, 0x2, RZ ;  /* 0x000000029f687824 */ /* 0x000fe200078e00ff */
[----:B------:R-:W-:Y:S01]  /*e220*/  SEL R4, R4, 0xffffffe0, !P1 ;  /* 0xffffffe004047807 */ /* 0x000fe20004800000 */
[----:B------:R-:W0:Y:S01]  /*e230*/  LDGDEPBAR ;  /* 0x00000000000079af */ /* 0x000e220000000000 */
[----:B------:R-:W-:Y:S01]  /*e240*/  SEL R6, R6, 0xffffffc0, !P2 ;  /* 0xffffffc006067807 */ /* 0x000fe20005000000 */
[----:B------:R-:W-:Y:S01]  /*e250*/  IMAD R142, R3, 0x2, R142 ;  /* 0x00000002038e7824 */ /* 0x000fe200078e028e */
[----:B------:R-:W-:Y:S01]  /*e260*/  IADD3 R172, PT, PT, R2, R59, -R164 ;  /* 0x0000003b02ac7210 */ /* 0x000fe20007ffe8a4 */
[----:B------:R-:W-:Y:S01]  /*e270*/  BSSY.RECONVERGENT B1, `(.L_x_10513) ;  /* 0x00001d5000017945 */ /* 0x000fe20003800200 */
        /* <DEDUP_REMOVED lines=10> */
[----:B------:R-:W-:-:S02]  /*e320*/  IMAD.IADD R137, R3, 0x1, R6 ;  /* 0x0000000103897824 */ /* 0x000fc400078e0206 */
[C---:B------:R-:W-:Y:S01]  /*e330*/  IMAD.IADD R139, R4.reuse, 0x1, R140 ;  /* 0x00000001048b7824 */ /* 0x040fe200078e028c */
[----:B------:R-:W-:Y:S01]  /*e340*/  LDSM.16.M88.4 R24, [R141] ;  /* 0x000000008d18783b */ /* 0x000fe20000000200 */
[----:B------:R-:W-:-:S03]  /*e350*/  IMAD.IADD R136, R4, 0x1, R137 ;  /* 0x0000000104887824 */ /* 0x000fc600078e0289 */
[----:B-1--4-:R-:W1:Y:S04]  /*e360*/  LDSM.16.M88.4 R8, [R138+0x4000] ;  /* 0x004000008a08783b */ /* 0x012e680000000200 */
[----:B------:R-:W4:Y:S04]  /*e370*/  LDSM.16.M88.4 R52, [R142+UR6+0x5000] ;  /* 0x005000068e34783b */ /* 0x000f280008000200 */
[----:B------:R-:W4:Y:S04]  /*e380*/  LDSM.16.M88.4 R16, [R142+UR6+0x5800] ;  /* 0x005800068e10783b */ /* 0x000f280008000200 */
[----:B------:R-:W4:Y:S04]  /*e390*/  LDSM.16.M88.4 R36, [R138+0x4800] ;  /* 0x004800008a24783b */ /* 0x000f280000000200 */
[----:B------:R-:W4:Y:S04]  /*e3a0*/  LDSM.16.M88.4 R32, [R138+0x5000] ;  /* 0x005000008a20783b */ /* 0x000f280000000200 */
[----:B------:R-:W4:Y:S04]  /*e3b0*/  LDSM.16.M88.4 R40, [R138+0x5800] ;  /* 0x005800008a28783b */ /* 0x000f280000000200 */
[----:B------:R-:W-:Y:S01]  /*e3c0*/  LDSM.16.M88.4 R28, [R140] ;  /* 0x000000008c1c783b */ /* 0x000fe20000000200 */
[C---:B--2---:R-:W-:Y:S03]  /*e3d0*/  HMMA.16816.F32 R20, R92.reuse, R72, RZ ;  /* 0x000000485c14723c */ /* 0x044fe600000018ff */
[----:B------:R-:W-:Y:S04]  /*e3e0*/  LDSM.16.M88.4 R96, [R139] ;  /* 0x000000008b60783b */ /* 0x000fe80000000200 */
[----:B------:R-:W-:Y:S01]  /*e3f0*/  LDSM.16.M88.4 R120, [R142+UR6+0x6000] ;  /* 0x006000068e78783b */ /* 0x000fe20008000200 */
[C---:B------:R-:W-:Y:S03]  /*e400*/  HMMA.16816.F32 R72, R92.reuse, R74, RZ ;  /* 0x0000004a5c48723c */ /* 0x040fe600000018ff */
[----:B------:R-:W-:Y:S04]  /*e410*/  LDSM.16.M88.4 R88, [R143+0x2000] ;  /* 0x002000008f58783b */ /* 0x000fe80000000200 */
[----:B------:R-:W-:Y:S01]  /*e420*/  LDSM.16.M88.4 R116, [R136+0x5800] ;  /* 0x005800008874783b */ /* 0x000fe20000000200 */
[----:B---3--:R-:W-:Y:S03]  /*e430*/  HMMA.16816.F32 R68, R92, R64, RZ ;  /* 0x000000405c44723c */ /* 0x008fe600000018ff */
[----:B------:R-:W-:Y:S04]  /*e440*/  LDSM.16.M88.4 R80, [R142+UR6+0x7000] ;  /* 0x007000068e50783b */ /* 0x000fe80008000200 */
[----:B------:R-:W-:Y:S01]  /*e450*/  LDSM.16.M88.4 R44, [R141+0x2000] ;  /* 0x002000008d2c783b */ /* 0x000fe20000000200 */
[C---:B-1----:R-:W-:Y:S03]  /*e460*/  HMMA.16816.F32 R20, R24.reuse, R8, R20 ;  /* 0x000000081814723c */ /* 0x042fe60000001814 */
[----:B------:R-:W-:Y:S04]  /*e470*/  LDSM.16.M88.4 R112, [R138+0x6000] ;  /* 0x006000008a70783b */ /* 0x000fe80000000200 */
[----:B------:R-:W-:Y:S01]  /*e480*/  LDSM.16.M88.4 R84, [R142+UR6+0x6800] ;  /* 0x006800068e54783b */ /* 0x000fe20008000200 */
[----:B------:R-:W-:Y:S03]  /*e490*/  HMMA.16816.F32 R72, R24, R10, R72 ;  /* 0x0000000a1848723c */ /* 0x000fe60000001848 */
[----:B------:R-:W1:Y:S04]  /*e4a0*/  LDSM.16.M88.4 R8, [R137+0x4800] ;  /* 0x004800008908783b */ /* 0x000e680000000200 */
[----:B------:R-:W-:Y:S01]  /*e4b0*/  LDSM.16.M88.4 R76, [R142+UR6+0x7800] ;  /* 0x007800068e4c783b */ /* 0x000fe20008000200 */
[C---:B------:R-:W-:Y:S08]  /*e4c0*/  HMMA.16816.F32 R64, R92.reuse, R66, RZ ;  /* 0x000000425c40723c */ /* 0x040ff000000018ff */
[C---:B----4-:R-:W-:Y:S08]  /*e4d0*/  HMMA.16816.F32 R60, R92.reuse, R52, RZ ;  /* 0x000000345c3c723c */ /* 0x050ff000000018ff */
[C---:B------:R-:W-:Y:S08]  /*e4e0*/  HMMA.16816.F32 R52, R92.reuse, R54, RZ ;  /* 0x000000365c34723c */ /* 0x040ff000000018ff */
[C---:B------:R-:W-:Y:S08]  /*e4f0*/  HMMA.16816.F32 R48, R92.reuse, R16, RZ ;  /* 0x000000105c30723c */ /* 0x040ff000000018ff */
[----:B------:R-:W-:Y:S01]  /*e500*/  HMMA.16816.F32 R92, R92, R18, RZ ;  /* 0x000000125c5c723c */ /* 0x000fe200000018ff */
        /* <DEDUP_REMOVED lines=20> */
[C---:B----4-:R-:W-:Y:S08]  /*e650*/  HMMA.16816.F32 R20, R96.reuse, R24, R20 ;  /* 0x000000186014723c */ /* 0x050ff00000001814 */
[----:B------:R-:W-:Y:S01]  /*e660*/  HMMA.16816.F32 R72, R96, R26, R72 ;  /* 0x0000001a6048723c */ /* 0x000fe20000001848 */
[----:B------:R-:W-:Y:S07]  /*e670*/  LDSM.16.M88.4 R24, [R137+0x6000] ;  /* 0x006000008918783b */ /* 0x000fee0000000200 */
[C---:B------:R-:W-:Y:S08]  /*e680*/  HMMA.16816.F32 R48, R28.reuse, R32, R48 ;  /* 0x000000201c30723c */ /* 0x040ff00000001830 */
[----:B------:R-:W-:Y:S01]  /*e690*/  HMMA.16816.F32 R92, R28, R34, R92 ;  /* 0x000000221c5c723c */ /* 0x000fe2000000185c */
[----:B------:R-:W4:Y:S04]  /*e6a0*/  LDSM.16.M88.4 R28, [R140+0x2000] ;  /* 0x002000008c1c783b */ /* 0x000f280000000200 */
[----:B------:R-:W5:Y:S03]  /*e6b0*/  LDSM.16.M88.4 R32, [R138+0x7800] ;  /* 0x007800008a20783b */ /* 0x000f660000000200 */
[C---:B-1----:R-:W-:Y:S08]  /*e6c0*/  HMMA.16816.F32 R60, R96.reuse, R8, R60 ;  /* 0x00000008603c723c */ /* 0x042ff0000000183c */
[----:B------:R-:W-:Y:S01]  /*e6d0*/  HMMA.16816.F32 R52, R96, R10, R52 ;  /* 0x0000000a6034723c */ /* 0x000fe20000001834 */
[----:B------:R-:W-:Y:S07]  /*e6e0*/  LDSM.16.M88.4 R8, [R139+0x2000] ;  /* 0x002000008b08783b */ /* 0x000fee0000000200 */
[C---:B------:R-:W-:Y:S08]  /*e6f0*/  HMMA.16816.F32 R20, R88.reuse, R120, R20 ;  /* 0x000000785814723c */ /* 0x040ff00000001814 */
[----:B------:R-:W-:Y:S08]  /*e700*/  HMMA.16816.F32 R72, R88, R122, R72 ;  /* 0x0000007a5848723c */ /* 0x000ff00000001848 */
[C---:B--2---:R-:W-:Y:S08]  /*e710*/  HMMA.16816.F32 R68, R96.reuse, R16, R68 ;  /* 0x000000106044723c */ /* 0x044ff00000001844 */
[C---:B------:R-:W-:Y:S01]  /*e720*/  HMMA.16816.F32 R64, R96.reuse, R18, R64 ;  /* 0x000000126040723c */ /* 0x040fe20000001840 */
[----:B------:R-:W1:Y:S07]  /*e730*/  LDSM.16.M88.4 R16, [R136+0x6000] ;  /* 0x006000008810783b */ /* 0x000e6e0000000200 */
[C---:B------:R-:W-:Y:S08]  /*e740*/  HMMA.16816.F32 R48, R96.reuse, R116, R48 ;  /* 0x000000746030723c */ /* 0x040ff00000001830 */
[----:B------:R-:W-:Y:S08]  /*e750*/  HMMA.16816.F32 R92, R96, R118, R92 ;  /* 0x00000076605c723c */ /* 0x000ff0000000185c */
[C---:B------:R-:W-:Y:S08]  /*e760*/  HMMA.16816.F32 R60, R88.reuse, R80, R60 ;  /* 0x00000050583c723c */ /* 0x040ff0000000183c */
[----:B------:R-:W-:Y:S08]  /*e770*/  HMMA.16816.F32 R52, R88, R82, R52 ;  /* 0x000000525834723c */ /* 0x000ff00000001834 */
[C---:B------:R-:W-:Y:S08]  /*e780*/  HMMA.16816.F32 R20, R44.reuse, R112, R20 ;  /* 0x000000702c14723c */ /* 0x040ff00000001814 */
[----:B------:R-:W-:Y:S08]  /*e790*/  HMMA.16816.F32 R72, R44, R114, R72 ;  /* 0x000000722c48723c */ /* 0x000ff00000001848 */
[C---:B------:R-:W-:Y:S08]  /*e7a0*/  HMMA.16816.F32 R68, R88.reuse, R84, R68 ;  /* 0x000000545844723c */ /* 0x040ff00000001844 */
[C---:B------:R-:W-:Y:S08]  /*e7b0*/  HMMA.16816.F32 R64, R88.reuse, R86, R64 ;  /* 0x000000565840723c */ /* 0x040ff00000001840 */
[C---:B------:R-:W-:Y:S01]  /*e7c0*/  HMMA.16816.F32 R80, R88.reuse, R76, R48 ;  /* 0x0000004c5850723c */ /* 0x040fe20000001830 */
[----:B------:R-:W2:Y:S07]  /*e7d0*/  LDSM.16.M88.4 R48, [R137+0x6800] ;  /* 0x006800008930783b */ /* 0x000eae0000000200 */
[----:B------:R-:W-:Y:S08]  /*e7e0*/  HMMA.16816.F32 R92, R88, R78, R92 ;  /* 0x0000004e585c723c */ /* 0x000ff0000000185c */
[C---:B---3--:R-:W-:Y:S08]  /*e7f0*/  HMMA.16816.F32 R60, R44.reuse, R36, R60 ;  /* 0x000000242c3c723c */ /* 0x048ff0000000183c */
[----:B------:R-:W-:Y:S01]  /*e800*/  HMMA.16816.F32 R52, R44, R38, R52 ;  /* 0x000000262c34723c */ /* 0x000fe20000001834 */
[----:B------:R-:W3:Y:S07]  /*e810*/  LDSM.16.M88.4 R36, [R137+0x7000] ;  /* 0x007000008924783b */ /* 0x000eee0000000200 */
[C---:B----4-:R-:W-:Y:S08]  /*e820*/  HMMA.16816.F32 R20, R28.reuse, R24, R20 ;  /* 0x000000181c14723c */ /* 0x050ff00000001814 */
[----:B------:R-:W-:Y:S01]  /*e830*/  HMMA.16816.F32 R72, R28, R26, R72 ;  /* 0x0000001a1c48723c */ /* 0x000fe20000001848 */
[----:B------:R-:W4:Y:S07]  /*e840*/  LDSM.16.M88.4 R24, [R137+0x7800] ;  /* 0x007800008918783b */ /* 0x000f2e0000000200 */
[C---:B------:R-:W-:Y:S08]  /*e850*/  HMMA.16816.F32 R68, R44.reuse, R40, R68 ;  /* 0x000000282c44723c */ /* 0x040ff00000001844 */
[C---:B------:R-:W-:Y:S01]  /*e860*/  HMMA.16816.F32 R64, R44.reuse, R42, R64 ;  /* 0x0000002a2c40723c */ /* 0x040fe20000001840 */
[----:B------:R-:W4:Y:S07]  /*e870*/  LDSM.16.M88.4 R40, [R136+0x6800] ;  /* 0x006800008828783b */ /* 0x000f2e0000000200 */
[C---:B-----5:R-:W-:Y:S08]  /*e880*/  HMMA.16816.F32 R80, R44.reuse, R32, R80 ;  /* 0x000000202c50723c */ /* 0x060ff00000001850 */
[----:B------:R-:W-:Y:S01]  /*e890*/  HMMA.16816.F32 R92, R44, R34, R92 ;  /* 0x000000222c5c723c */ /* 0x000fe2000000185c */
[----:B------:R-:W5:Y:S07]  /*e8a0*/  LDSM.16.M88.4 R32, [R136+0x7000] ;  /* 0x007000008820783b */ /* 0x000f6e0000000200 */
[C---:B-1----:R-:W-:Y:S08]  /*e8b0*/  HMMA.16816.F32 R20, R8.reuse, R16, R20 ;  /* 0x000000100814723c */ /* 0x042ff00000001814 */
[----:B------:R-:W-:Y:S01]  /*e8c0*/  HMMA.16816.F32 R72, R8, R18, R72 ;  /* 0x000000120848723c */ /* 0x000fe20000001848 */
[----:B------:R-:W1:Y:S01]  /*e8d0*/  LDSM.16.M88.4 R16, [R136+0x7800] ;  /* 0x007800008810783b */ /* 0x000e620000000200 */
[----:B------:R-:W-:-:S06]  /*e8e0*/  DEPBAR.LE SB0, 0x0 ;  /* 0x000080000000791a */ /* 0x000fcc0000000000 */
[C---:B--2---:R-:W-:Y:S05]  /*e8f0*/  HMMA.16816.F32 R64, R28.reuse, R50, R64 ;  /* 0x000000321c40723c */ /* 0x044fea0000001840 */
[-C--:B------:R-:W-:Y:S01]  /*e900*/  FMUL.FTZ R3, R20, R15.reuse ;  /* 0x0000000f14037220 */ /* 0x080fe20000410000 */
[-C--:B------:R-:W-:Y:S01]  /*e910*/  FMUL.FTZ R20, R21, R15.reuse ;  /* 0x0000000f15147220 */ /* 0x080fe20000410000 */
[-C--:B------:R-:W-:Y:S01]  /*e920*/  FMUL.FTZ R21, R22, R15.reuse ;  /* 0x0000000f16157220 */ /* 0x080fe20000410000 */
[-C--:B------:R-:W-:Y:S01]  /*e930*/  FMUL.FTZ R22, R23, R15.reuse ;  /* 0x0000000f17167220 */ /* 0x080fe20000410000 */
[----:B------:R-:W-:Y:S02]  /*e940*/  HMMA.16816.F32 R68, R28, R48, R68 ;  /* 0x000000301c44723c */ /* 0x000fe40000001844 */
[----:B------:R-:W2:Y:S01]  /*e950*/  MUFU.TANH R3, R3 ;  /* 0x0000000300037308 */ /* 0x000ea20000002400 */
[-C--:B------:R-:W-:Y:S01]  /*e960*/  FMUL.FTZ R23, R72, R15.reuse ;  /* 0x0000000f48177220 */ /* 0x080fe20000410000 */
[-C--:B------:R-:W-:Y:S01]  /*e970*/  FMUL.FTZ R74, R74, R15.reuse ;  /* 0x0000000f4a4a7220 */ /* 0x080fe20000410000 */
[----:B------:R-:W-:-:S03]  /*e980*/  FMUL.FTZ R75, R75, R15 ;  /* 0x0000000f4b4b7220 */ /* 0x000fc60000410000 */
[C---:B---3--:R-:W-:Y:S03]  /*e990*/  HMMA.16816.F32 R60, R28.reuse, R36, R60 ;  /* 0x000000241c3c723c */ /* 0x048fe6000000183c */
[----:B------:R-:W-:Y:S01]  /*e9a0*/  FMUL.FTZ R36, R73, R15 ;  /* 0x0000000f49247220 */ /* 0x000fe20000410000 */
[----:B------:R-:W3:Y:S04]  /*e9b0*/  MUFU.TANH R23, R23 ;  /* 0x0000001700177308 */ /* 0x000ee80000002400 */
[C---:B------:R-:W-:Y:S04]  /*e9c0*/  HMMA.16816.F32 R52, R28.reuse, R38, R52 ;  /* 0x000000261c34723c */ /* 0x040fe80000001834 */
[----:B------:R-:W3:Y:S04]  /*e9d0*/  MUFU.TANH R36, R36 ;  /* 0x0000002400247308 */ /* 0x000ee80000002400 */
[C---:B----4-:R-:W-:Y:S04]  /*e9e0*/  HMMA.16816.F32 R80, R28.reuse, R24, R80 ;  /* 0x000000181c50723c */ /* 0x050fe80000001850 */
[----:B------:R-:W4:Y:S04]  /*e9f0*/  MUFU.TANH R20, R20 ;  /* 0x0000001400147308 */ /* 0x000f280000002400 */
[----:B------:R-:W-:Y:S03]  /*ea00*/  HMMA.16816.F32 R92, R28, R26, R92 ;  /* 0x0000001a1c5c723c */ /* 0x000fe6000000185c */
[----:B------:R-:W-:Y:S01]  /*ea10*/  IADD3 R28, PT, PT, R59, -R164, -R7 ;  /* 0x800000a43b1c7210 */ /* 0x000fe20007ffe807 */
[----:B------:R-:W-:Y:S01]  /*ea20*/  IMAD.IADD R7, R101, 0x1, R104 ;  /* 0x0000000165077824 */ /* 0x000fe200078e0268 */
[----:B------:R-:W-:Y:S03]  /*ea30*/  MUFU.TANH R21, R21 ;  /* 0x0000001500157308 */ /* 0x000fe60000002400 */
[C---:B------:R-:W-:Y:S01]  /*ea40*/  VIADD R30, R7.reuse, 0x9 ;  /* 0x00000009071e7836 */ /* 0x040fe20000000000 */
[C---:B------:R-:W-:Y:S05]  /*ea50*/  HMMA.16816.F32 R64, R8.reuse, R42, R64 ;  /* 0x0000002a0840723c */ /* 0x040fea0000001840 */
[C---:B------:R-:W-:Y:S01]  /*ea60*/  VIADD R31, R7.reuse, 0x29 ;  /* 0x00000029071f7836 */ /* 0x040fe20000000000 */
[----:B------:R-:W-:Y:S01]  /*ea70*/  MUFU.TANH R22, R22 ;  /* 0x0000001600167308 */ /* 0x000fe20000002400 */
[----:B------:R-:W-:Y:S01]  /*ea80*/  VIADD R29, R7, 0x30 ;  /* 0x00000030071d7836 */ /* 0x000fe20000000000 */
[C---:B------:R-:W-:Y:S06]  /*ea90*/  HMMA.16816.F32 R68, R8.reuse, R40, R68 ;  /* 0x000000280844723c */ /* 0x040fec0000001844 */
[----:B------:R-:W-:Y:S02]  /*eaa0*/  MUFU.TANH R74, R74 ;  /* 0x0000004a004a7308 */ /* 0x000fe40000002400 */
[----:B-----5:R-:W-:Y:S03]  /*eab0*/  HMMA.16816.F32 R60, R8, R32, R60 ;  /* 0x00000020083c723c */ /* 0x020fe6000000183c */
[----:B------:R-:W-:-:S02]  /*eac0*/  SHF.R.U32.HI R33, RZ, 0x2, R159 ;  /* 0x00000002ff217819 */ /* 0x000fc4000001169f */
[----:B------:R-:W-:Y:S01]  /*ead0*/  SHF.R.U32.HI R32, RZ, 0x1, R159 ;  /* 0x00000001ff207819 */ /* 0x000fe2000001169f */
[-C--:B------:R-:W-:Y:S01]  /*eae0*/  FMUL.FTZ R26, R64, R15.reuse ;  /* 0x0000000f401a7220 */ /* 0x080fe20000410000 */
[----:B------:R-:W-:Y:S01]  /*eaf0*/  LOP3.LUT R33, R33, 0x7, RZ, 0xc0, !PT ;  /* 0x0000000721217812 */ /* 0x000fe200078ec0ff */
[----:B------:R-:W-:Y:S01]  /*eb00*/  FMUL.FTZ R65, R65, R15 ;  /* 0x0000000f41417220 */ /* 0x000fe20000410000 */
[----:B------:R-:W-:Y:S01]  /*eb10*/  LOP3.LUT R32, R32, 0x1f0, RZ, 0xc0, !PT ;  /* 0x000001f020207812 */ /* 0x000fe200078ec0ff */
[----:B------:R-:W-:Y:S03]  /*eb20*/  HMMA.16816.F32 R52, R8, R34, R52 ;  /* 0x000000220834723c */ /* 0x000fe60000001834 */
[----:B------:R-:W-:Y:S01]  /*eb30*/  VIADD R35, R7, 0x10 ;  /* 0x0000001007237836 */ /* 0x000fe20000000000 */
[----:B------:R-:W5:Y:S01]  /*eb40*/  MUFU.TANH R26, R26 ;  /* 0x0000001a001a7308 */ /* 0x000f620000002400 */
[----:B------:R-:W-:Y:S01]  /*eb50*/  IADD3 R175, PT, PT, R162, R33, R32 ;  /* 0x00000021a2af7210 */ /* 0x000fe20007ffe020 */
[-C--:B------:R-:W-:Y:S01]  /*eb60*/  FMUL.FTZ R24, R68, R15.reuse ;  /* 0x0000000f44187220 */ /* 0x080fe20000410000 */
[----:B------:R-:W-:Y:S01]  /*eb70*/  FMUL.FTZ R25, R69, R15 ;  /* 0x0000000f45197220 */ /* 0x000fe20000410000 */
[----:B------:R-:W-:-:S02]  /*eb80*/  VIADD R33, R7, 0x28 ;  /* 0x0000002807217836 */ /* 0x000fc40000000000 */
[-C--:B------:R-:W-:Y:S01]  /*eb90*/  FMUL.FTZ R71, R71, R15.reuse ;  /* 0x0000000f47477220 */ /* 0x080fe20000410000 */
[C---:B-1----:R-:W-:Y:S03]  /*eba0*/  HMMA.16816.F32 R80, R8.reuse, R16, R80 ;  /* 0x000000100850723c */ /* 0x042fe60000001850 */
[C---:B------:R-:W-:Y:S01]  /*ebb0*/  IMAD.IADD R172, R175.reuse, 0x1, R172 ;  /* 0x00000001afac7824 */ /* 0x040fe200078e02ac */
[----:B------:R-:W1:Y:S01]  /*ebc0*/  MUFU.TANH R2, R65 ;  /* 0x0000004100027308 */ /* 0x000e620000002400 */
[----:B------:R-:W-:Y:S02]  /*ebd0*/  IMAD.IADD R175, R175, 0x1, R28 ;  /* 0x00000001afaf7824 */ /* 0x000fe400078e021c */
[-C--:B------:R-:W-:Y:S01]  /*ebe0*/  FMUL.FTZ R27, R60, R15.reuse ;  /* 0x0000000f3c1b7220 */ /* 0x080fe20000410000 */
[-C--:B------:R-:W-:Y:S01]  /*ebf0*/  FMUL.FTZ R17, R61, R15.reuse ;  /* 0x0000000f3d117220 */ /* 0x080fe20000410000 */
[C---:B------:R-:W-:Y:S01]  /*ec00*/  VIADD R28, R7.reuse, 0x1 ;  /* 0x00000001071c7836 */ /* 0x040fe20000000000 */
[--C-:B------:R-:W-:Y:S01]  /*ec10*/  VIADDMNMX R174, R172, 0x1, R59.reuse, PT ;  /* 0x00000001acae7846 */ /* 0x100fe2000380013b */
[----:B------:R-:W-:Y:S03]  /*ec20*/  HMMA.16816.F32 R92, R8, R18, R92 ;  /* 0x00000012085c723c */ /* 0x000fe6000000185c */
[----:B------:R-:W-:Y:S01]  /*ec30*/  VIADD R10, R7, 0x8 ;  /* 0x00000008070a7836 */ /* 0x000fe20000000000 */
[----:B------:R-:W1:Y:S01]  /*ec40*/  MUFU.TANH R24, R24 ;  /* 0x0000001800187308 */ /* 0x000e620000002400 */
[-C--:B------:R-:W-:Y:S01]  /*ec50*/  FMUL.FTZ R52, R52, R15.reuse ;  /* 0x0000000f34347220 */ /* 0x080fe20000410000 */
[----:B------:R-:W-:Y:S01]  /*ec60*/  FMUL.FTZ R53, R53, R15 ;  /* 0x0000000f35357220 */ /* 0x000fe20000410000 */
[----:B------:R-:W-:Y:S01]  /*ec70*/  ISETP.GT.AND P0, PT, R175, R7, PT ;  /* 0x00000007af00720c */ /* 0x000fe20003f04270 */
[----:B------:R-:W-:Y:S01]  /*ec80*/  VIADD R18, R7, 0x18 ;  /* 0x0000001807127836 */ /* 0x000fe20000000000 */
[----:B------:R-:W-:Y:S01]  /*ec90*/  ISETP.GT.AND P2, PT, R175, R10, PT ;  /* 0x0000000aaf00720c */ /* 0x000fe20003f44270 */
[----:B------:R-:W-:Y:S01]  /*eca0*/  VIADD R11, R7, 0x19 ;  /* 0x00000019070b7836 */ /* 0x000fe20000000000 */
[----:B--2---:R-:W-:Y:S01]  /*ecb0*/  FSEL R3, R3, -INF , !P0 ;  /* 0xff80000003037808 */ /* 0x004fe20004000000 */
[----:B------:R-:W2:Y:S01]  /*ecc0*/  MUFU.TANH R25, R25 ;  /* 0x0000001900197308 */ /* 0x000ea20000002400 */
[-C--:B------:R-:W-:Y:S01]  /*ecd0*/  FMUL.FTZ R80, R80, R15.reuse ;  /* 0x0000000f50507220 */ /* 0x080fe20000410000 */
[-C--:B------:R-:W-:Y:S01]  /*ece0*/  FMUL.FTZ R81, R81, R15.reuse ;  /* 0x0000000f51517220 */ /* 0x080fe20000410000 */
[----:B------:R-:W-:Y:S01]  /*ecf0*/  ISETP.GT.AND P0, PT, R175, R30, PT ;  /* 0x0000001eaf00720c */ /* 0x000fe20003f04270 */
[C---:B------:R-:W-:Y:S01]  /*ed00*/  VIADD R19, R7.reuse, 0x11 ;  /* 0x0000001107137836 */ /* 0x040fe20000000000 */
[----:B------:R-:W-:Y:S01]  /*ed10*/  ISETP.GE.AND P3, PT, R7, R174, PT ;  /* 0x000000ae0700720c */ /* 0x000fe20003f66270 */
[C---:B------:R-:W-:Y:S01]  /*ed20*/  VIADD R173, R175.reuse, 0x8 ;  /* 0x00000008afad7836 */ /* 0x040fe20000000000 */
[----:B------:R-:W-:Y:S01]  /*ed30*/  ISETP.GT.AND P5, PT, R175, R28, PT ;  /* 0x0000001caf00720c */ /* 0x000fe20003fa4270 */
[----:B------:R-:W2:Y:S01]  /*ed40*/  MUFU.TANH R126, R52 ;  /* 0x00000034007e7308 */ /* 0x000ea20000002400 */
[-C--:B------:R-:W-:Y:S01]  /*ed50*/  FMUL.FTZ R92, R92, R15.reuse ;  /* 0x0000000f5c5c7220 */ /* 0x080fe20000410000 */
[----:B---3--:R-:W-:Y:S01]  /*ed60*/  FSEL R37, R23, -INF , !P2 ;  /* 0xff80000017257808 */ /* 0x008fe20005000000 */
[----:B------:R-:W-:Y:S01]  /*ed70*/  FMUL.FTZ R93, R93, R15 ;  /* 0x0000000f5d5d7220 */ /* 0x000fe20000410000 */
[----:B------:R-:W-:Y:S01]  /*ed80*/  FSEL R36, R36, -INF , !P0 ;  /* 0xff80000024247808 */ /* 0x000fe20004000000 */
[----:B------:R-:W-:Y:S01]  /*ed90*/  VIADD R9, R7, 0x20 ;  /* 0x0000002007097836 */ /* 0x000fe20000000000 */
[----:B------:R-:W-:Y:S01]  /*eda0*/  FSEL R8, R3, -INF , !P3 ;  /* 0xff80000003087808 */ /* 0x000fe20005800000 */
[----:B------:R-:W-:Y:S01]  /*edb0*/  VIADD R34, R7, 0x21 ;  /* 0x0000002107227836 */ /* 0x000fe20000000000 */
[----:B------:R-:W3:Y:S01]  /*edc0*/  MUFU.TANH R122, R53 ;  /* 0x00000035007a7308 */ /* 0x000ee20000002400 */
[----:B------:R-:W-:Y:S01]  /*edd0*/  ISETP.GT.AND P2, PT, R175, R18, PT ;  /* 0x00000012af00720c */ /* 0x000fe20003f44270 */
[----:B------:R-:W-:Y:S01]  /*ede0*/  VIADD R16, R7, 0x38 ;  /* 0x0000003807107836 */ /* 0x000fe20000000000 */
[C---:B------:R-:W-:Y:S01]  /*edf0*/  ISETP.GT.AND P0, PT, R175.reuse, R11, PT ;  /* 0x0000000baf00720c */ /* 0x040fe20003f04270 */
[----:B------:R-:W-:Y:S01]  /*ee00*/  FMUL.FTZ R66, R66, R15 ;  /* 0x0000000f42427220 */ /* 0x000fe20000410000 */
[----:B------:R-:W-:Y:S01]  /*ee10*/  ISETP.GT.AND P3, PT, R175, R35, PT ;  /* 0x00000023af00720c */ /* 0x000fe20003f64270 */
[-C--:B------:R-:W-:Y:S01]  /*ee20*/  FMUL.FTZ R67, R67, R15.reuse ;  /* 0x0000000f43437220 */ /* 0x080fe20000410000 */
[----:B----4-:R-:W-:Y:S01]  /*ee30*/  FSEL R32, R20, -INF , !P5 ;  /* 0xff80000014207808 */ /* 0x010fe20006800000 */
[----:B------:R-:W4:Y:S01]  /*ee40*/  MUFU.TANH R27, R27 ;  /* 0x0000001b001b7308 */ /* 0x000f220000002400 */
[----:B------:R-:W-:Y:S01]  /*ee50*/  VIADDMNMX R172, R172, 0x9, R59, PT ;  /* 0x00000009acac7846 */ /* 0x000fe2000380013b */
[----:B------:R-:W-:Y:S01]  /*ee60*/  FMUL.FTZ R63, R63, R15 ;  /* 0x0000000f3f3f7220 */ /* 0x000fe20000410000 */
[----:B------:R-:W-:Y:S01]  /*ee70*/  ISETP.GT.AND P5, PT, R175, R19, PT ;  /* 0x00000013af00720c */ /* 0x000fe20003fa4270 */
[-C--:B------:R-:W-:Y:S01]  /*ee80*/  FMUL.FTZ R54, R54, R15.reuse ;  /* 0x0000000f36367220 */ /* 0x080fe20000410000 */
[----:B-----5:R-:W-:Y:S01]  /*ee90*/  FSEL R20, R26, -INF , !P2 ;  /* 0xff8000001a147808 */ /* 0x020fe20005000000 */
[----:B------:R-:W-:Y:S01]  /*eea0*/  FMUL.FTZ R55, R55, R15 ;  /* 0x0000000f37377220 */ /* 0x000fe20000410000 */
[----:B-1----:R-:W-:Y:S01]  /*eeb0*/  FSEL R3, R2, -INF , !P0 ;  /* 0xff80000002037808 */ /* 0x002fe20004000000 */
[----:B------:R-:W1:Y:S01]  /*eec0*/  MUFU.TANH R17, R17 ;  /* 0x0000001100117308 */ /* 0x000e620000002400 */
[----:B------:R-:W-:Y:S01]  /*eed0*/  FSEL R24, R24, -INF , !P3 ;  /* 0xff80000018187808 */ /* 0x000fe20005800000 */
[----:B------:R-:W-:Y:S01]  /*eee0*/  VIADD R2, R7, 0x39 ;  /* 0x0000003907027836 */ /* 0x000fe20000000000 */
[C---:B------:R-:W-:Y:S01]  /*eef0*/  ISETP.GT.AND P2, PT, R175.reuse, R33, PT ;  /* 0x00000021af00720c */ /* 0x040fe20003f44270 */
[----:B------:R-:W-:Y:S01]  /*ef00*/  FMUL.FTZ R94, R94, R15 ;  /* 0x0000000f5e5e7220 */ /* 0x000fe20000410000 */
[----:B------:R-:W-:Y:S01]  /*ef10*/  ISETP.GT.AND P0, PT, R175, R31, PT ;  /* 0x0000001faf00720c */ /* 0x000fe20003f04270 */
[-C--:B------:R-:W-:Y:S01]  /*ef20*/  FMUL.FTZ R83, R83, R15.reuse ;  /* 0x0000000f53537220 */ /* 0x080fe20000410000 */
[C---:B------:R-:W-:Y:S01]  /*ef30*/  ISETP.GE.AND P4, PT, R28.reuse, R174, PT ;  /* 0x000000ae1c00720c */ /* 0x040fe20003f86270 */
[----:B------:R-:W5:Y:S01]  /*ef40*/  MUFU.TANH R119, R80 ;  /* 0x0000005000777308 */ /* 0x000f620000002400 */
[----:B------:R-:W-:Y:S01]  /*ef50*/  ISETP.GE.AND P6, PT, R28, R172, PT ;  /* 0x000000ac1c00720c */ /* 0x000fe20003fc6270 */
[----:B------:R-:W-:Y:S01]  /*ef60*/  FMUL.FTZ R95, R95, R15 ;  /* 0x0000000f5f5f7220 */ /* 0x000fe20000410000 */
[----:B------:R-:W-:Y:S01]  /*ef70*/  ISETP.GT.AND P1, PT, R173, R28, PT ;  /* 0x0000001cad00720c */ /* 0x000fe20003f24270 */
[----:B------:R-:W-:Y:S01]  /*ef80*/  VIADD R28, R7, 0x31 ;  /* 0x00000031071c7836 */ /* 0x000fe20000000000 */
[----:B------:R-:W-:-:S02]  /*ef90*/  ISETP.GT.AND P3, PT, R175, R9, PT ;  /* 0x00000009af00720c */ /* 0x000fc40003f64270 */
[----:B--2---:R-:W-:Y:S01]  /*efa0*/  FSEL R25, R25, -INF , !P5 ;  /* 0xff80000019197808 */ /* 0x004fe20006800000 */
[----:B------:R-:W2:Y:S01]  /*efb0*/  MUFU.TANH R118, R81 ;  /* 0x0000005100767308 */ /* 0x000ea20000002400 */
[----:B------:R-:W-:Y:S02]  /*efc0*/  ISETP.GT.AND P5, PT, R175, R34, PT ;  /* 0x00000022af00720c */ /* 0x000fe40003fa4270 */
[----:B------:R-:W-:Y:S02]  /*efd0*/  FSEL R126, R126, -INF , !P2 ;  /* 0xff8000007e7e7808 */ /* 0x000fe40005000000 */
[----:B---3--:R-:W-:Y:S02]  /*efe0*/  FSEL R122, R122, -INF , !P0 ;  /* 0xff8000007a7a7808 */ /* 0x008fe40004000000 */
[----:B----4-:R-:W-:Y:S01]  /*eff0*/  FSEL R27, R27, -INF , !P3 ;  /* 0xff8000001b1b7808 */ /* 0x010fe20005800000 */
[----:B------:R-:W3:Y:S01]  /*f000*/  MUFU.TANH R117, R92 ;  /* 0x0000005c00757308 */ /* 0x000ee20000002400 */
[----:B------:R-:W-:Y:S01]  /*f010*/  ISETP.GE.AND P2, PT, R7, R172, PT ;  /* 0x000000ac0700720c */ /* 0x000fe20003f46270 */
[----:B------:R-:W-:Y:S01]  /*f020*/  BAR.SYNC.DEFER_BLOCKING 0x0 ;  /* 0x0000000000007b1d */ /* 0x000fe20000010000 */
[----:B------:R-:W-:Y:S01]  /*f030*/  ISETP.GT.AND P0, PT, R173, R7, PT ;  /* 0x00000007ad00720c */ /* 0x000fe20003f04270 */
[----:B------:R-:W-:Y:S01]  /*f040*/  FMUL.FTZ R7, R70, R15 ;  /* 0x0000000f46077220 */ /* 0x000fe20000410000 */
[----:B------:R-:W-:-:S02]  /*f050*/  ISETP.GT.AND P3, PT, R175, R29, PT ;  /* 0x0000001daf00720c */ /* 0x000fc40003f64270 */
[----:B-1----:R-:W-:Y:S01]  /*f060*/  FSEL R124, R17, -INF , !P5 ;  /* 0xff800000117c7808 */ /* 0x002fe20006800000 */
[----:B------:R-:W1:Y:S01]  /*f070*/  MUFU.TANH R116, R93 ;  /* 0x0000005d00747308 */ /* 0x000e620000002400 */
[----:B------:R-:W-:Y:S02]  /*f080*/  ISETP.GT.AND P5, PT, R175, R28, PT ;  /* 0x0000001caf00720c */ /* 0x000fe40003fa4270 */
[----:B-----5:R-:W-:Y:S02]  /*f090*/  FSEL R119, R119, -INF , !P3 ;  /* 0xff80000077777808 */ /* 0x020fe40005800000 */
[C---:B------:R-:W-:Y:S02]  /*f0a0*/  ISETP.GT.AND P3, PT, R175.reuse, R16, PT ;  /* 0x00000010af00720c */ /* 0x040fe40003f64270 */
[----:B--2---:R-:W-:Y:S01]  /*f0b0*/  FSEL R118, R118, -INF , !P5 ;  /* 0xff80000076767808 */ /* 0x004fe20006800000 */
[----:B------:R-:W2:Y:S01]  /*f0c0*/  MUFU.TANH R75, R75 ;  /* 0x0000004b004b7308 */ /* 0x000ea20000002400 */
[----:B------:R-:W-:-:S02]  /*f0d0*/  ISETP.GT.AND P5, PT, R175, R2, PT ;  /* 0x00000002af00720c */ /* 0x000fc40003fa4270 */
[----:B------:R-:W-:Y:S02]  /*f0e0*/  FSEL R21, R21, -INF , !P0 ;  /* 0xff80000015157808 */ /* 0x000fe40004000000 */
[----:B---3--:R-:W-:Y:S02]  /*f0f0*/  FSEL R117, R117, -INF , !P3 ;  /* 0xff80000075757808 */ /* 0x008fe40005800000 */
[----:B------:R-:W-:Y:S01]  /*f100*/  ISETP.GE.AND P3, PT, R10, R174, PT ;  /* 0x000000ae0a00720c */ /* 0x000fe20003f66270 */
[----:B------:R-:W3:Y:S01]  /*f110*/  MUFU.TANH R7, R7 ;  /* 0x0000000700077308 */ /* 0x000ee20000002400 */
[----:B-1----:R-:W-:Y:S02]  /*f120*/  FSEL R116, R116, -INF , !P5 ;  /* 0xff80000074747808 */ /* 0x002fe40006800000 */
[----:B------:R-:W-:Y:S02]  /*f130*/  ISETP.GT.AND P0, PT, R173, R10, PT ;  /* 0x0000000aad00720c */ /* 0x000fe40003f04270 */
[----:B------:R-:W-:-:S02]  /*f140*/  FSEL R23, R22, -INF , !P1 ;  /* 0xff80000016177808 */ /* 0x000fc40004800000 */
[----:B------:R-:W-:Y:S01]  /*f150*/  ISETP.GE.AND P5, PT, R10, R172, PT ;  /* 0x000000ac0a00720c */ /* 0x000fe20003fa6270 */
[----:B------:R-:W1:Y:S01]  /*f160*/  MUFU.TANH R22, R71 ;  /* 0x0000004700167308 */ /* 0x000e620000002400 */
[----:B------:R-:W-:Y:S02]  /*f170*/  FSEL R10, R21, -INF , !P2 ;  /* 0xff800000150a7808 */ /* 0x000fe40005000000 */
[----:B------:R-:W-:Y:S02]  /*f180*/  FSEL R32, R32, -INF , !P4 ;  /* 0xff80000020207808 */ /* 0x000fe40006000000 */
[C---:B------:R-:W-:Y:S02]  /*f190*/  ISETP.GE.AND P2, PT, R30.reuse, R174, PT ;  /* 0x000000ae1e00720c */ /* 0x040fe40003f46270 */
[----:B------:R-:W-:Y:S02]  /*f1a0*/  ISETP.GE.AND P4, PT, R30, R172, PT ;  /* 0x000000ac1e00720c */ /* 0x000fe40003f86270 */
[----:B------:R-:W-:-:S02]  /*f1b0*/  ISETP.GT.AND P1, PT, R173, R30, PT ;  /* 0x0000001ead00720c */ /* 0x000fc40003f24270 */
[----:B------:R-:W-:Y:S02]  /*f1c0*/  FSEL R23, R23, -INF , !P6 ;  /* 0xff80000017177808 */ /* 0x000fe40007000000 */
[----:B------:R-:W-:Y:S01]  /*f1d0*/  FSEL R30, R37, -INF , !P3 ;  /* 0xff800000251e7808 */ /* 0x000fe20005800000 */
[----:B------:R-:W-:Y:S01]  /*f1e0*/  FMUL.FTZ R37, R62, R15 ;  /* 0x0000000f3e257220 */ /* 0x000fe20000410000 */
[----:B------:R-:W-:Y:S02]  /*f1f0*/  FSEL R21, R74, -INF , !P0 ;  /* 0xff8000004a157808 */ /* 0x000fe40004000000 */
[C---:B------:R-:W-:Y:S02]  /*f200*/  ISETP.GE.AND P6, PT, R35.reuse, R174, PT ;  /* 0x000000ae2300720c */ /* 0x040fe40003fc6270 */
[----:B------:R-:W-:Y:S01]  /*f210*/  ISETP.GE.AND P3, PT, R35, R172, PT ;  /* 0x000000ac2300720c */ /* 0x000fe20003f66270 */
[----:B------:R-:W-:Y:S01]  /*f220*/  MUFU.TANH R37, R37 ;  /* 0x0000002500257308 */ /* 0x000fe20000002400 */
[----:B------:R-:W-:-:S02]  /*f230*/  ISETP.GT.AND P0, PT, R173, R35, PT ;  /* 0x00000023ad00720c */ /* 0x000fc40003f04270 */
[----:B--2---:R-:W-:Y:S02]  /*f240*/  FSEL R17, R75, -INF , !P1 ;  /* 0xff8000004b117808 */ /* 0x004fe40004800000 */
[----:B---3--:R-:W-:Y:S02]  /*f250*/  FSEL R7, R7, -INF , !P0 ;  /* 0xff80000007077808 */ /* 0x008fe40004000000 */
[----:B------:R-:W-:Y:S01]  /*f260*/  FSEL R21, R21, -INF , !P5 ;  /* 0xff80000015157808 */ /* 0x000fe20006800000 */
[----:B------:R-:W2:Y:S01]  /*f270*/  MUFU.TANH R35, R66 ;  /* 0x0000004200237308 */ /* 0x000ea20000002400 */
[----:B------:R-:W-:Y:S02]  /*f280*/  FSEL R26, R36, -INF , !P2 ;  /* 0xff800000241a7808 */ /* 0x000fe40005000000 */
[----:B------:R-:W-:Y:S02]  /*f290*/  ISETP.GT.AND P1, PT, R173, R19, PT ;  /* 0x00000013ad00720c */ /* 0x000fe40003f24270 */
[----:B------:R-:W-:-:S02]  /*f2a0*/  ISETP.GE.AND P5, PT, R19, R174, PT ;  /* 0x000000ae1300720c */ /* 0x000fc40003fa6270 */
[----:B------:R-:W-:Y:S01]  /*f2b0*/  ISETP.GE.AND P2, PT, R19, R172, PT ;  /* 0x000000ac1300720c */ /* 0x000fe20003f46270 */
[----:B------:R-:W3:Y:S01]  /*f2c0*/  MUFU.TANH R36, R67 ;  /* 0x0000004300247308 */ /* 0x000ee20000002400 */
[----:B------:R-:W-:Y:S02]  /*f2d0*/  FSEL R19, R7, -INF , !P3 ;  /* 0xff80000007137808 */ /* 0x000fe40005800000 */
[----:B-1----:R-:W-:Y:S02]  /*f2e0*/  FSEL R7, R22, -INF , !P1 ;  /* 0xff80000016077808 */ /* 0x002fe40004800000 */
[----:B------:R-:W-:Y:S02]  /*f2f0*/  ISETP.GT.AND P0, PT, R173, R18, PT ;  /* 0x00000012ad00720c */ /* 0x000fe40003f04270 */
[----:B------:R-:W-:Y:S02]  /*f300*/  FSEL R22, R25, -INF , !P5 ;  /* 0xff80000019167808 */ /* 0x000fe40006800000 */
[----:B------:R-:W1:Y:S01]  /*f310*/  MUFU.TANH R25, R63 ;  /* 0x0000003f00197308 */ /* 0x000e620000002400 */
[----:B------:R-:W-:-:S02]  /*f320*/  ISETP.GE.AND P3, PT, R11, R174, PT ;  /* 0x000000ae0b00720c */ /* 0x000fc40003f66270 */
[----:B------:R-:W-:Y:S02]  /*f330*/  ISETP.GE.AND P5, PT, R11, R172, PT ;  /* 0x000000ac0b00720c */ /* 0x000fe40003fa6270 */
[----:B------:R-:W-:Y:S02]  /*f340*/  ISETP.GT.AND P1, PT, R173, R11, PT ;  /* 0x0000000bad00720c */ /* 0x000fe40003f24270 */
[----:B------:R-:W-:Y:S02]  /*f350*/  FSEL R11, R7, -INF , !P2 ;  /* 0xff800000070b7808 */ /* 0x000fe40005000000 */
[----:B--2---:R-:W-:Y:S02]  /*f360*/  FSEL R7, R35, -INF , !P0 ;  /* 0xff80000023077808 */ /* 0x004fe40004000000 */
[----:B------:R-:W-:Y:S01]  /*f370*/  FSEL R17, R17, -INF , !P4 ;  /* 0xff80000011117808 */ /* 0x000fe20006000000 */
[----:B------:R-:W2:Y:S01]  /*f380*/  MUFU.TANH R35, R54 ;  /* 0x0000003600237308 */ /* 0x000ea20000002400 */
[----:B------:R-:W-:-:S02]  /*f390*/  ISETP.GE.AND P4, PT, R18, R174, PT ;  /* 0x000000ae1200720c */ /* 0x000fc40003f86270 */
[----:B------:R-:W-:Y:S02]  /*f3a0*/  FSEL R24, R24, -INF , !P6 ;  /* 0xff80000018187808 */ /* 0x000fe40007000000 */
[----:B------:R-:W-:Y:S02]  /*f3b0*/  ISETP.GE.AND P6, PT, R18, R172, PT ;  /* 0x000000ac1200720c */ /* 0x000fe40003fc6270 */
[C---:B------:R-:W-:Y:S02]  /*f3c0*/  ISETP.GE.AND P2, PT, R9.reuse, R174, PT ;  /* 0x000000ae0900720c */ /* 0x040fe40003f46270 */
[----:B------:R-:W-:Y:S02]  /*f3d0*/  FSEL R20, R20, -INF , !P4 ;  /* 0xff80000014147808 */ /* 0x000fe40006000000 */
[----:B------:R-:W-:Y:S02]  /*f3e0*/  ISETP.GE.AND P4, PT, R9, R172, PT ;  /* 0x000000ac0900720c */ /* 0x000fe40003f86270 */
[----:B------:R-:W-:-:S02]  /*f3f0*/  ISETP.GT.AND P0, PT, R173, R9, PT ;  /* 0x00000009ad00720c */ /* 0x000fc40003f04270 */
[----:B------:R-:W-:Y:S02]  /*f400*/  FSEL R9, R7, -INF , !P6 ;  /* 0xff80000007097808 */ /* 0x000fe40007000000 */
[----:B------:R-:W-:Y:S02]  /*f410*/  FSEL R18, R3, -INF , !P3 ;  /* 0xff80000003127808 */ /* 0x000fe40005800000 */
[----:B------:R-:W-:Y:S01]  /*f420*/  FSEL R128, R27, -INF , !P2 ;  /* 0xff8000001b807808 */ /* 0x000fe20005000000 */
[----:B------:R-:W4:Y:S01]  /*f430*/  MUFU.TANH R3, R55 ;  /* 0x0000003700037308 */ /* 0x000f220000002400 */
[----:B---3--:R-:W-:Y:S01]  /*f440*/  FSEL R7, R36, -INF , !P1 ;  /* 0xff80000024077808 */ /* 0x008fe20004800000 */
[----:B------:R-:W-:Y:S01]  /*f450*/  FMUL.FTZ R27, R82, R15 ;  /* 0x0000000f521b7220 */ /* 0x000fe20000410000 */
[----:B------:R-:W-:Y:S02]  /*f460*/  ISETP.GT.AND P1, PT, R173, R34, PT ;  /* 0x00000022ad00720c */ /* 0x000fe40003f24270 */
[----:B------:R-:W-:-:S02]  /*f470*/  FSEL R7, R7, -INF , !P5 ;  /* 0xff80000007077808 */ /* 0x000fc40006800000 */
[----:B------:R-:W-:Y:S01]  /*f480*/  FSEL R37, R37, -INF , !P0 ;  /* 0xff80000025257808 */ /* 0x000fe20004000000 */
[----:B------:R-:W3:Y:S01]  /*f490*/  MUFU.TANH R27, R27 ;  /* 0x0000001b001b7308 */ /* 0x000ee20000002400 */
[----:B------:R-:W-:Y:S02]  /*f4a0*/  ISETP.GE.AND P3, PT, R34, R172, PT ;  /* 0x000000ac2200720c */ /* 0x000fe40003f66270 */
[----:B------:R-:W-:Y:S02]  /*f4b0*/  ISETP.GE.AND P5, PT, R33, R174, PT ;  /* 0x000000ae2100720c */ /* 0x000fe40003fa6270 */
[----:B------:R-:W-:Y:S02]  /*f4c0*/  ISETP.GT.AND P0, PT, R173, R33, PT ;  /* 0x00000021ad00720c */ /* 0x000fe40003f04270 */
[----:B-1----:R-:W-:Y:S02]  /*f4d0*/  FSEL R25, R25, -INF , !P1 ;  /* 0xff80000019197808 */ /* 0x002fe40004800000 */
[----:B--2---:R-:W-:-:S02]  /*f4e0*/  FSEL R35, R35, -INF , !P0 ;  /* 0xff80000023237808 */ /* 0x004fc40004000000 */
[----:B------:R-:W-:Y:S02]  /*f4f0*/  FSEL R133, R25, -INF , !P3 ;  /* 0xff80000019857808 */ /* 0x000fe40005800000 */
[----:B------:R-:W-:Y:S01]  /*f500*/  FSEL R126, R126, -INF , !P5 ;  /* 0xff8000007e7e7808 */ /* 0x000fe20006800000 */
[----:B------:R-:W-:Y:S01]  /*f510*/  MUFU.TANH R25, R83 ;  /* 0x0000005300197308 */ /* 0x000fe20000002400 */
[C---:B------:R-:W-:Y:S02]  /*f520*/  ISETP.GE.AND P3, PT, R29.reuse, R174, PT ;  /* 0x000000ae1d00720c */ /* 0x040fe40003f66270 */
[----:B------:R-:W-:Y:S02]  /*f530*/  ISETP.GE.AND P5, PT, R29, R172, PT ;  /* 0x000000ac1d00720c */ /* 0x000fe40003fa6270 */
[C---:B------:R-:W-:Y:S02]  /*f540*/  ISETP.GT.AND P0, PT, R173.reuse, R29, PT ;  /* 0x0000001dad00720c */ /* 0x040fe40003f04270 */
[----:B------:R-:W-:Y:S01]  /*f550*/  ISETP.GE.AND P6, PT, R34, R174, PT ;  /* 0x000000ae2200720c */ /* 0x000fe20003fc6270 */
[----:B------:R-:W1:Y:S01]  /*f560*/  MUFU.TANH R29, R94 ;  /* 0x0000005e001d7308 */ /* 0x000e620000002400 */
[----:B------:R-:W-:-:S02]  /*f570*/  ISETP.GT.AND P1, PT, R173, R31, PT ;  /* 0x0000001fad00720c */ /* 0x000fc40003f24270 */
[----:B------:R-:W-:Y:S02]  /*f580*/  FSEL R124, R124, -INF , !P6 ;  /* 0xff8000007c7c7808 */ /* 0x000fe40007000000 */
[----:B----4-:R-:W-:Y:S02]  /*f590*/  FSEL R3, R3, -INF , !P1 ;  /* 0xff80000003037808 */ /* 0x010fe40004800000 */
[----:B------:R-:W-:Y:S02]  /*f5a0*/  ISETP.GE.AND P6, PT, R31, R172, PT ;  /* 0x000000ac1f00720c */ /* 0x000fe40003fc6270 */
[----:B---3--:R-:W-:Y:S02]  /*f5b0*/  FSEL R27, R27, -INF , !P0 ;  /* 0xff8000001b1b7808 */ /* 0x008fe40004000000 */
[----:B------:R-:W-:Y:S02]  /*f5c0*/  FSEL R129, R3, -INF , !P6 ;  /* 0xff80000003817808 */ /* 0x000fe40007000000 */
[----:B------:R-:W2:Y:S01]  /*f5d0*/  MUFU.TANH R3, R95 ;  /* 0x0000005f00037308 */ /* 0x000ea20000002400 */
[----:B------:R-:W-:-:S02]  /*f5e0*/  ISETP.GT.AND P0, PT, R173, R16, PT ;  /* 0x00000010ad00720c */ /* 0x000fc40003f04270 */
[----:B------:R-:W-:Y:S02]  /*f5f0*/  ISETP.GE.AND P2, PT, R33, R172, PT ;  /* 0x000000ac2100720c */ /* 0x000fe40003f46270 */
[----:B-1----:R-:W-:Y:S02]  /*f600*/  FSEL R29, R29, -INF , !P0 ;  /* 0xff8000001d1d7808 */ /* 0x002fe40004000000 */
[----:B------:R-:W-:Y:S02]  /*f610*/  ISETP.GT.AND P0, PT, R107, R152, PT ;  /* 0x000000986b00720c */ /* 0x000fe40003f04270 */
[----:B------:R-:W-:Y:S02]  /*f620*/  ISETP.GT.AND P1, PT, R173, R28, PT ;  /* 0x0000001cad00720c */ /* 0x000fe40003f24270 */
[----:B------:R-:W-:Y:S02]  /*f630*/  FSEL R135, R37, -INF , !P4 ;  /* 0xff80000025877808 */ /* 0x000fe40006000000 */
[----:B------:R-:W-:-:S02]  /*f640*/  FSEL R131, R35, -INF , !P2 ;  /* 0xff80000023837808 */ /* 0x000fc40005000000 */
[-C--:B------:R-:W-:Y:S02]  /*f650*/  ISETP.GE.AND P4, PT, R31, R174.reuse, PT ;  /* 0x000000ae1f00720c */ /* 0x080fe40003f86270 */
[----:B------:R-:W-:Y:S02]  /*f660*/  ISETP.GE.AND P2, PT, R28, R174, PT ;  /* 0x000000ae1c00720c */ /* 0x000fe40003f46270 */
[----:B------:R-:W-:Y:S02]  /*f670*/  FSEL R25, R25, -INF , !P1 ;  /* 0xff80000019197808 */ /* 0x000fe40004800000 */
[----:B------:R-:W-:Y:S02]  /*f680*/  ISETP.GT.AND P1, PT, R173, R2, PT ;  /* 0x00000002ad00720c */ /* 0x000fe40003f24270 */
[----:B------:R-:W-:Y:S02]  /*f690*/  FSEL R122, R122, -INF , !P4 ;  /* 0xff8000007a7a7808 */ /* 0x000fe40006000000 */
[----:B------:R-:W-:-:S02]  /*f6a0*/  FSEL R119, R119, -INF , !P3 ;  /* 0xff80000077777808 */ /* 0x000fc40005800000 */
[----:B------:R-:W-:Y:S02]  /*f6b0*/  FSEL R115, R27, -INF , !P5 ;  /* 0xff8000001b737808 */ /* 0x000fe40006800000 */
[----:B------:R-:W-:Y:S02]  /*f6c0*/  FSEL R118, R118, -INF , !P2 ;  /* 0xff80000076767808 */ /* 0x000fe40005000000 */
[----:B------:R-:W-:Y:S02]  /*f6d0*/  ISETP.GE.AND P4, PT, R28, R172, PT ;  /* 0x000000ac1c00720c */ /* 0x000fe40003f86270 */
[C---:B------:R-:W-:Y:S02]  /*f6e0*/  ISETP.GE.AND P6, PT, R16.reuse, R174, PT ;  /* 0x000000ae1000720c */ /* 0x040fe40003fc6270 */
[----:B------:R-:W-:Y:S02]  /*f6f0*/  ISETP.GE.AND P3, PT, R16, R172, PT ;  /* 0x000000ac1000720c */ /* 0x000fe40003f66270 */
[----:B------:R-:W-:-:S02]  /*f700*/  ISETP.GE.AND P5, PT, R2, R174, PT ;  /* 0x000000ae0200720c */ /* 0x000fc40003fa6270 */
[----:B------:R-:W-:Y:S02]  /*f710*/  ISETP.GE.AND P2, PT, R2, R172, PT ;  /* 0x000000ac0200720c */ /* 0x000fe40003f46270 */
[----:B--2---:R-:W-:Y:S02]  /*f720*/  FSEL R3, R3, -INF , !P1 ;  /* 0xff80000003037808 */ /* 0x004fe40004800000 */
[----:B------:R-:W-:Y:S02]  /*f730*/  VIMNMX R175, PT, PT, RZ, R175, !PT ;  /* 0x000000afffaf7248 */ /* 0x000fe40007fe0100 */
[----:B------:R-:W-:Y:S02]  /*f740*/  VIMNMX R173, PT, PT, RZ, R173, !PT ;  /* 0x000000adffad7248 */ /* 0x000fe40007fe0100 */
        /* <DEDUP_REMOVED lines=19> */
.L_x_10516:
        /* <DEDUP_REMOVED lines=60> */
.L_x_10517:
[----:B------:R-:W-:Y:S05]  /*fc40*/  BSYNC.RECONVERGENT B0 ;  /* 0x0000000000007941 */ /* 0x000fea0003800200 */
.L_x_10515:
        /* <DEDUP_REMOVED lines=55> */
.L_x_10514:
[----:B------:R-:W-:Y:S05]  /*ffc0*/  BSYNC.RECONVERGENT B1 ;  /* 0x0000000000017941 */ /* 0x000fea0003800200 */
.L_x_10513:
        /* <DEDUP_REMOVED lines=13> */
[----:B------:R-:W-:-:S02]  /*100a0*/  IADD3 R147, PT, PT, R57, R14, RZ ;  /* 0x0000000e39937210 */ /* 0x000fc40007ffe0ff */
[----:B------:R-:W-:Y:S02]  /*100b0*/  FMNMX3.FTZ R3, R3, R118, R117, !PT ;  /* 0x0000007603037276 */ /* 0x000fe40007810075 */
[----:B------:R-:W-:Y:S02]  /*100c0*/  LEA R147, R147, UR6, 0x1 ;  /* 0x0000000693937c11 */ /* 0x000fe4000f8e08ff */
[----:B------:R-:W-:Y:S02]  /*100d0*/  FMNMX.FTZ R16, R116, R3, !PT ;  /* 0x0000000374107209 */ /* 0x000fe40007810000 */
[----:B------:R-:W-:Y:S01]  /*100e0*/  FMNMX3.FTZ R3, R0, R129, R115, !PT ;  /* 0x0000008100037276 */ /* 0x000fe20007810073 */
[----:B------:R-:W-:Y:S01]  /*100f0*/  LDSM.16.MT88.4 R40, [R147+0xa000] ;  /* 0x00a000009328783b */ /* 0x000fe20000004200 */
[-C--:B------:R-:W-:Y:S02]  /*10100*/  IADD3 R146, PT, PT, R4, R147.reuse, RZ ;  /* 0x0000009304927210 */ /* 0x080fe40007ffe0ff */
[----:B------:R-:W-:Y:S01]  /*10110*/  FMNMX3.FTZ R3, R3, R114, R113, !PT ;  /* 0x0000007203037276 */ /* 0x000fe20007810071 */
[----:B------:R-:W1:Y:S01]  /*10120*/  SHFL.BFLY PT, R5, R16, 0x2, 0x1f ;  /* 0x0c401f0010057f89 */ /* 0x000e6200000e0000 */
[----:B------:R-:W-:-:S02]  /*10130*/  IADD3 R145, PT, PT, R6, R147, RZ ;  /* 0x0000009306917210 */ /* 0x000fc40007ffe0ff */
[----:B------:R-:W-:Y:S01]  /*10140*/  FMNMX.FTZ R12, R112, R3, !PT ;  /* 0x00000003700c7209 */ /* 0x000fe20007810000 */
[----:B------:R-:W-:Y:S01]  /*10150*/  LDSM.16.MT88.4 R84, [R146+0x8000] ;  /* 0x008000009254783b */ /* 0x000fe20000004200 */
[----:B------:R-:W-:Y:S02]  /*10160*/  IADD3 R144, PT, PT, R4, R145, RZ ;  /* 0x0000009104907210 */ /* 0x000fe40007ffe0ff */
[----:B------:R-:W-:Y:S01]  /*10170*/  SHF.L.U32 R176, R159, 0x3, RZ ;  /* 0x000000039fb07819 */ /* 0x000fe200000006ff */
[----:B------:R-:W2:Y:S03]  /*10180*/  SHFL.BFLY PT, R3, R12, 0x2, 0x1f ;  /* 0x0c401f000c037f89 */ /* 0x000ea600000e0000 */
[----:B------:R-:W-:Y:S01]  /*10190*/  LOP3.LUT R176, R176, 0x38, RZ, 0xc0, !PT ;  /* 0x00000038b0b07812 */ /* 0x000fe200078ec0ff */
[----:B------:R-:W-:Y:S04]  /*101a0*/  LDSM.16.MT88.4 R76, [R145+0x8000] ;  /* 0x00800000914c783b */ /* 0x000fe80000004200 */
[----:B------:R-:W-:Y:S04]  /*101b0*/  LDSM.16.MT88.4 R92, [R147+0x8000] ;  /* 0x00800000935c783b */ /* 0x000fe80000004200 */
[----:B------:R-:W-:Y:S01]  /*101c0*/  LDSM.16.MT88.4 R48, [R146+0xa000] ;  /* 0x00a000009230783b */ /* 0x000fe20000004200 */
[----:B-1----:R-:W-:-:S03]  /*101d0*/  FMNMX.FTZ R5, R16, R5, !PT ;  /* 0x0000000510057209 */ /* 0x002fc60007810000 */
[----:B------:R-:W-:Y:S04]  /*101e0*/  LDSM.16.MT88.4 R56, [R145+0xa000] ;  /* 0x00a000009138783b */ /* 0x000fe80000004200 */
[----:B------:R-:W1:Y:S01]  /*101f0*/  SHFL.BFLY PT, R2, R5, 0x1, 0x1f ;  /* 0x0c201f0005027f89 */ /* 0x000e6200000e0000 */
[----:B--2---:R-:W-:-:S03]  /*10200*/  FMNMX.FTZ R3, R12, R3, !PT ;  /* 0x000000030c037209 */ /* 0x004fc60007810000 */
[----:B------:R-:W-:Y:S04]  /*10210*/  LDSM.16.MT88.4 R68, [R144+0x8000] ;  /* 0x008000009044783b */ /* 0x000fe80000004200 */
[----:B------:R-:W2:Y:S04]  /*10220*/  SHFL.BFLY PT, R0, R3, 0x1, 0x1f ;  /* 0x0c201f0003007f89 */ /* 0x000ea800000e0000 */
[----:B------:R-:W4:Y:S01]  /*10230*/  LDSM.16.MT88.4 R12, [R146+0x8800] ;  /* 0x00880000920c783b */ /* 0x000f220000004200 */
        /* <DEDUP_REMOVED lines=26> */
[----:B------:R-:W2:Y:S01]  /*103e0*/  LDSM.16.MT88.4 R8, [R145+0x8800] ;  /* 0x008800009108783b */ /* 0x000ea20000004200 */
[-CC-:B------:R-:W-:Y:S01]  /*103f0*/  FFMA.FTZ R127, R128, R123.reuse, -R121.reuse ;  /* 0x0000007b807f7223 */ /* 0x180fe20000010879 */
[-CC-:B------:R-:W-:Y:S01]  /*10400*/  FFMA.FTZ R124, R124, R123.reuse, -R121.reuse ;  /* 0x0000007b7c7c7223 */ /* 0x180fe20000010879 */
[-CC-:B------:R-:W-:Y:S01]  /*10410*/  FFMA.FTZ R125, R126, R123.reuse, -R121.reuse ;  /* 0x0000007b7e7d7223 */ /* 0x180fe20000010879 */
[----:B------:R-:W3:Y:S01]  /*10420*/  LDSM.16.MT88.4 R16, [R147+0x8800] ;  /* 0x008800009310783b */ /* 0x000ee20000004200 */
[-CC-:B------:R-:W-:Y:S01]  /*10430*/  FFMA.FTZ R119, R119, R123.reuse, -R121.reuse ;  /* 0x0000007b77777223 */ /* 0x180fe20000010879 */
        /* <DEDUP_REMOVED lines=8> */
[----:B------:R-:W-:Y:S01]  /*104c0*/  FFMA.FTZ R182, R112, R123, -R120 ;  /* 0x0000007b70b67223 */ /* 0x000fe20000010878 */
[----:B------:R-:W5:Y:S01]  /*104d0*/  MUFU.EX2 R29, R29 ;  /* 0x0000001d001d7308 */ /* 0x000f620000000800 */
[----:B-1----:R-:W-:Y:S01]  /*104e0*/  F2FP.F16.F32.PACK_AB R64, R110, R111 ;  /* 0x0000006f6e40723e */ /* 0x002fe200000000ff */
[----:B------:R-:W-:Y:S01]  /*104f0*/  FADD.FTZ R111, R111, R110 ;  /* 0x0000006e6f6f7221 */ /* 0x000fe20000010000 */
[----:B------:R-:W-:-:S05]  /*10500*/  ISETP.GT.AND P0, PT, R107, R152, PT ;  /* 0x000000986b00720c */ /* 0x000fca0003f04270 */
[----:B------:R-:W-:Y:S08]  /*10510*/  MUFU.EX2 R35, R35 ;  /* 0x0000002300237308 */ /* 0x000ff00000000800 */
[----:B------:R-:W1:Y:S01]  /*10520*/  MUFU.EX2 R106, R106 ;  /* 0x0000006a006a7308 */ /* 0x000e620000000800 */
[----:B-----5:R-:W-:Y:S01]  /*10530*/  F2FP.F16.F32.PACK_AB R66, R29, R32 ;  /* 0x000000201d42723e */ /* 0x020fe200000000ff */
[----:B------:R-:W-:-:S04]  /*10540*/  FADD.FTZ R32, R32, R111 ;  /* 0x0000006f20207221 */ /* 0x000fc80000010000 */
[----:B------:R-:W-:Y:S02]  /*10550*/  FADD.FTZ R29, R29, R32 ;  /* 0x000000201d1d7221 */ /* 0x000fe40000010000 */
[----:B------:R-:W-:Y:S08]  /*10560*/  MUFU.EX2 R34, R34 ;  /* 0x0000002200227308 */ /* 0x000ff00000000800 */
[----:B------:R-:W5:Y:S01]  /*10570*/  MUFU.EX2 R31, R31 ;  /* 0x0000001f001f7308 */ /* 0x000f620000000800 */
[----:B-1----:R-:W-:Y:S01]  /*10580*/  F2FP.F16.F32.PACK_AB R65, R106, R35 ;  /* 0x000000236a41723e */ /* 0x002fe200000000ff */
[----:B------:R-:W-:-:S06]  /*10590*/  FADD.FTZ R35, R35, R106 ;  /* 0x0000006a23237221 */ /* 0x000fcc0000010000 */
[----:B------:R-:W-:Y:S08]  /*105a0*/  MUFU.EX2 R28, R28 ;  /* 0x0000001c001c7308 */ /* 0x000ff00000000800 */
[----:B------:R-:W1:Y:S01]  /*105b0*/  MUFU.EX2 R27, R27 ;  /* 0x0000001b001b7308 */ /* 0x000e620000000800 */
[----:B-----5:R-:W-:Y:S01]  /*105c0*/  F2FP.F16.F32.PACK_AB R67, R31, R34 ;  /* 0x000000221f43723e */ /* 0x020fe200000000ff */
[----:B------:R-:W-:-:S04]  /*105d0*/  FADD.FTZ R34, R34, R35 ;  /* 0x0000002322227221 */ /* 0x000fc80000010000 */
[----:B------:R-:W-:Y:S02]  /*105e0*/  FADD.FTZ R31, R31, R34 ;  /* 0x000000221f1f7221 */ /* 0x000fe40000010000 */
[----:B------:R-:W-:Y:S01]  /*105f0*/  MUFU.EX2 R26, R26 ;  /* 0x0000001a001a7308 */ /* 0x000fe20000000800 */
[C---:B------:R-:W-:Y:S07]  /*10600*/  HMMA.16816.F32 R88, R64.reuse, R84, RZ ;  /* 0x000000544058723c */ /* 0x040fee00000018ff */
[----:B------:R-:W5:Y:S01]  /*10610*/  MUFU.EX2 R3, R3 ;  /* 0x0000000300037308 */ /* 0x000f620000000800 */
[----:B------:R-:W-:Y:S01]  /*10620*/  HMMA.16816.F32 R84, R64, R86, RZ ;  /* 0x000000564054723c */ /* 0x000fe200000018ff */
[----:B-1----:R-:W-:Y:S01]  /*10630*/  F2FP.F16.F32.PACK_AB R4, R27, R28 ;  /* 0x0000001c1b04723e */ /* 0x002fe200000000ff */
[----:B------:R-:W-:-:S04]  /*10640*/  FADD.FTZ R28, R28, R29 ;  /* 0x0000001d1c1c7221 */ /* 0x000fc80000010000 */
[----:B------:R-:W-:Y:S01]  /*10650*/  FADD.FTZ R27, R27, R28 ;  /* 0x0000001c1b1b7221 */ /* 0x000fe20000010000 */
[----:B------:R-:W-:Y:S01]  /*10660*/  MUFU.EX2 R30, R30 ;  /* 0x0000001e001e7308 */ /* 0x000fe20000000800 */
[C---:B------:R-:W-:Y:S07]  /*10670*/  HMMA.16816.F32 R80, R64.reuse, R76, RZ ;  /* 0x0000004c4050723c */ /* 0x040fee00000018ff */
[----:B------:R-:W1:Y:S01]  /*10680*/  MUFU.EX2 R33, R33 ;  /* 0x0000002100217308 */ /* 0x000e620000000800 */
[----:B-----5:R-:W-:Y:S01]  /*10690*/  F2FP.F16.F32.PACK_AB R6, R3, R26 ;  /* 0x0000001a0306723e */ /* 0x020fe200000000ff */
[----:B------:R-:W-:Y:S01]  /*106a0*/  HMMA.16816.F32 R76, R64, R78, RZ ;  /* 0x0000004e404c723c */ /* 0x000fe200000018ff */
[----:B------:R-:W-:-:S04]  /*106b0*/  FADD.FTZ R26, R26, R27 ;  /* 0x0000001b1a1a7221 */ /* 0x000fc80000010000 */
[----:B------:R-:W-:Y:S01]  /*106c0*/  FADD.FTZ R26, R3, R26 ;  /* 0x0000001a031a7221 */ /* 0x000fe20000010000 */
[----:B------:R-:W-:Y:S02]  /*106d0*/  MUFU.EX2 R25, R25 ;  /* 0x0000001900197308 */ /* 0x000fe40000000800 */
[C---:B------:R-:W-:Y:S06]  /*106e0*/  HMMA.16816.F32 R36, R64.reuse, R40, RZ ;  /* 0x000000284024723c */ /* 0x040fec00000018ff */
[----:B------:R-:W5:Y:S01]  /*106f0*/  MUFU.EX2 R24, R24 ;  /* 0x0000001800187308 */ /* 0x000f620000000800 */
[----:B-1----:R-:W-:Y:S01]  /*10700*/  F2FP.F16.F32.PACK_AB R5, R33, R30 ;  /* 0x0000001e2105723e */ /* 0x002fe200000000ff */
[C---:B------:R-:W-:Y:S06]  /*10710*/  HMMA.16816.F32 R40, R64.reuse, R42, RZ ;  /* 0x0000002a4028723c */ /* 0x040fec00000018ff */
[----:B------:R-:W-:Y:S02]  /*10720*/  MUFU.EX2 R127, R127 ;  /* 0x0000007f007f7308 */ /* 0x000fe40000000800 */
[C---:B------:R-:W-:Y:S06]  /*10730*/  HMMA.16816.F32 R96, R64.reuse, R92, RZ ;  /* 0x0000005c4060723c */ /* 0x040fec00000018ff */
[----:B------:R-:W1:Y:S01]  /*10740*/  MUFU.EX2 R124, R124 ;  /* 0x0000007c007c7308 */ /* 0x000e620000000800 */
[----:B-----5:R-:W-:Y:S01]  /*10750*/  F2FP.F16.F32.PACK_AB R7, R24, R25 ;  /* 0x000000191807723e */ /* 0x020fe200000000ff */
[----:B------:R-:W-:Y:S06]  /*10760*/  HMMA.16816.F32 R92, R64, R94, RZ ;  /* 0x0000005e405c723c */ /* 0x000fec00000018ff */
        /* <DEDUP_REMOVED lines=14> */
[----:B------:R-:W-:Y:S05]  /*10850*/  LDSM.16.MT88.4 R16, [R144+0xa000] ;  /* 0x00a000009010783b */ /* 0x000fea0000004200 */
[----:B------:R-:W-:Y:S02]  /*10860*/  MUFU.EX2 R114, R114 ;  /* 0x0000007200727308 */ /* 0x000fe40000000800 */
[----:B------:R-:W-:Y:S06]  /*10870*/  HMMA.16816.F32 R44, R64, R48, RZ ;  /* 0x00000030402c723c */ /* 0x000fec00000018ff */
[----:B------:R-:W-:Y:S02]  /*10880*/  MUFU.EX2 R113, R113 ;  /* 0x0000007100717308 */ /* 0x000fe40000000800 */
[C---:B----4-:R-:W-:Y:S06]  /*10890*/  HMMA.16816.F32 R36, R4.reuse, R12, R36 ;  /* 0x0000000c0424723c */ /* 0x050fec0000001824 */
[----:B------:R-:W-:Y:S02]  /*108a0*/  MUFU.EX2 R182, R182 ;  /* 0x000000b600b67308 */ /* 0x000fe40000000800 */
[----:B------:R-:W-:Y:S01]  /*108b0*/  HMMA.16816.F32 R40, R4, R14, R40 ;  /* 0x0000000e0428723c */ /* 0x000fe20000001828 */
[----:B------:R-:W3:Y:S07]  /*108c0*/  LDSM.16.MT88.4 R12, [R145+0xa800] ;  /* 0x00a80000910c783b */ /* 0x000eee0000004200 */
[C---:B------:R-:W-:Y:S08]  /*108d0*/  HMMA.16816.F32 R48, R64.reuse, R50, RZ ;  /* 0x000000324030723c */ /* 0x040ff000000018ff */
[C---:B------:R-:W-:Y:S08]  /*108e0*/  HMMA.16816.F32 R52, R64.reuse, R56, RZ ;  /* 0x000000384034723c */ /* 0x040ff000000018ff */
[----:B------:R-:W-:Y:S08]  /*108f0*/  HMMA.16816.F32 R56, R64, R58, RZ ;  /* 0x0000003a4038723c */ /* 0x000ff000000018ff */
[C---:B--2---:R-:W-:Y:S08]  /*10900*/  HMMA.16816.F32 R44, R4.reuse, R8, R44 ;  /* 0x00000008042c723c */ /* 0x044ff0000000182c */
[----:B------:R-:W-:Y:S01]  /*10910*/  HMMA.16816.F32 R48, R4, R10, R48 ;  /* 0x0000000a0430723c */ /* 0x000fe20000001830 */
[----:B------:R-:W2:Y:S07]  /*10920*/  LDSM.16.MT88.4 R8, [R144+0xa800] ;  /* 0x00a800009008783b */ /* 0x000eae0000004200 */
[C---:B------:R-:W-:Y:S08]  /*10930*/  HMMA.16816.F32 R72, R64.reuse, R68, RZ ;  /* 0x000000444048723c */ /* 0x040ff000000018ff */
[----:B------:R-:W-:Y:S08]  /*10940*/  HMMA.16816.F32 R68, R64, R70, RZ ;  /* 0x000000464044723c */ /* 0x000ff000000018ff */
[C---:B---3--:R-:W-:Y:S08]  /*10950*/  HMMA.16816.F32 R52, R4.reuse, R12, R52 ;  /* 0x0000000c0434723c */ /* 0x048ff00000001834 */
[----:B------:R-:W-:Y:S01]  /*10960*/  HMMA.16816.F32 R56, R4, R14, R56 ;  /* 0x0000000e0438723c */ /* 0x000fe20000001838 */
[----:B------:R-:W3:Y:S07]  /*10970*/  LDSM.16.MT88.4 R12, [R147+0x9000] ;  /* 0x00900000930c783b */ /* 0x000eee0000004200 */
[C---:B------:R-:W-:Y:S08]  /*10980*/  HMMA.16816.F32 R60, R64.reuse, R16, RZ ;  /* 0x00000010403c723c */ /* 0x040ff000000018ff */
[----:B------:R-:W-:Y:S01]  /*10990*/  HMMA.16816.F32 R64, R64, R18, RZ ;  /* 0x000000124040723c */ /* 0x000fe200000018ff */
[----:B------:R-:W-:Y:S07]  /*109a0*/  LDSM.16.MT88.4 R16, [R147+0x9800] ;  /* 0x009800009310783b */ /* 0x000fee0000004200 */
[----:B------:R-:W-:Y:S05]  /*109b0*/  HMMA.16816.F32 R68, R4, R22, R68 ;  /* 0x000000160444723c */ /* 0x000fea0000001844 */
[-C--:B------:R-:W-:Y:S01]  /*109c0*/  FFMA.FTZ R22, R122, R123.reuse, -R121 ;  /* 0x0000007b7a167223 */ /* 0x080fe20000010879 */
[-CC-:B------:R-:W-:Y:S01]  /*109d0*/  FFMA.FTZ R122, R135, R123.reuse, -R120.reuse ;  /* 0x0000007b877a7223 */ /* 0x180fe20000010878 */
[----:B------:R-:W-:-:S04]  /*109e0*/  FFMA.FTZ R23, R133, R123, -R120 ;  /* 0x0000007b85177223 */ /* 0x000fc80000010878 */
[----:B------:R-:W4:Y:S01]  /*109f0*/  MUFU.EX2 R22, R22 ;  /* 0x0000001600167308 */ /* 0x000f220000000800 */
[----:B------:R-:W-:Y:S03]  /*10a00*/  HMMA.16816.F32 R72, R4, R20, R72 ;  /* 0x000000140448723c */ /* 0x000fe60000001848 */
[-CC-:B------:R-:W-:Y:S01]  /*10a10*/  FFMA.FTZ R21, R131, R123.reuse, -R120.reuse ;  /* 0x0000007b83157223 */ /* 0x180fe20000010878 */
[----:B------:R-:W-:-:S03]  /*10a20*/  FFMA.FTZ R20, R129, R123, -R120 ;  /* 0x0000007b81147223 */ /* 0x000fc60000010878 */
[----:B------:R-:W-:Y:S01]  /*10a30*/  MUFU.EX2 R122, R122 ;  /* 0x0000007a007a7308 */ /* 0x000fe20000000800 */
[C---:B--2---:R-:W-:Y:S07]  /*10a40*/  HMMA.16816.F32 R60, R4.reuse, R8, R60 ;  /* 0x00000008043c723c */ /* 0x044fee000000183c */
[----:B------:R-:W2:Y:S01]  /*10a50*/  MUFU.EX2 R23, R23 ;  /* 0x0000001700177308 */ /* 0x000ea20000000800 */
[----:B------:R-:W-:Y:S01]  /*10a60*/  HMMA.16816.F32 R64, R4, R10, R64 ;  /* 0x0000000a0440723c */ /* 0x000fe20000001840 */
[----:B------:R-:W5:Y:S02]  /*10a70*/  LDSM.16.MT88.4 R8, [R146+0x9000] ;  /* 0x009000009208783b */ /* 0x000f640000004200 */
[----:B-1----:R-:W-:Y:S01]  /*10a80*/  F2FP.F16.F32.PACK_AB R4, R124, R127 ;  /* 0x0000007f7c04723e */ /* 0x002fe200000000ff */
[----:B------:R-:W-:Y:S01]  /*10a90*/  FADD.FTZ R127, R127, R26 ;  /* 0x0000001a7f7f7221 */ /* 0x000fe20000010000 */
[----:B----4-:R-:W-:-:S02]  /*10aa0*/  F2FP.F16.F32.PACK_AB R6, R22, R125 ;  /* 0x0000007d1606723e */ /* 0x010fc400000000ff */
[----:B------:R-:W-:Y:S01]  /*10ab0*/  MUFU.EX2 R21, R21 ;  /* 0x0000001500157308 */ /* 0x000fe20000000800 */
[----:B------:R-:W-:-:S04]  /*10ac0*/  FADD.FTZ R124, R124, R127 ;  /* 0x0000007f7c7c7221 */ /* 0x000fc80000010000 */
[----:B------:R-:W-:-:S03]  /*10ad0*/  FADD.FTZ R125, R125, R124 ;  /* 0x0000007c7d7d7221 */ /* 0x000fc60000010000 */
[----:B------:R-:W1:Y:S01]  /*10ae0*/  MUFU.EX2 R20, R20 ;  /* 0x0000001400147308 */ /* 0x000e620000000800 */
[----:B--2---:R-:W-:Y:S01]  /*10af0*/  F2FP.F16.F32.PACK_AB R5, R23, R122 ;  /* 0x0000007a1705723e */ /* 0x004fe200000000ff */
[----:B------:R-:W-:Y:S01]  /*10b00*/  FADD.FTZ R22, R22, R125 ;  /* 0x0000007d16167221 */ /* 0x000fe20000010000 */
[----:B-1----:R-:W-:-:S07]  /*10b10*/  F2FP.F16.F32.PACK_AB R7, R20, R21 ;  /* 0x000000151407723e */ /* 0x002fce00000000ff */
[C---:B---3--:R-:W-:Y:S08]  /*10b20*/  HMMA.16816.F32 R96, R4.reuse, R12, R96 ;  /* 0x0000000c0460723c */ /* 0x048ff00000001860 */
[C---:B------:R-:W-:Y:S01]  /*10b30*/  HMMA.16816.F32 R92, R4.reuse, R14, R92 ;  /* 0x0000000e045c723c */ /* 0x040fe2000000185c */
[----:B------:R-:W1:Y:S07]  /*10b40*/  LDSM.16.MT88.4 R12, [R145+0x9000] ;  /* 0x00900000910c783b */ /* 0x000e6e0000004200 */
[C---:B-----5:R-:W-:Y:S08]  /*10b50*/  HMMA.16816.F32 R88, R4.reuse, R8, R88 ;  /* 0x000000080458723c */ /* 0x060ff00000001858 */
        /* <DEDUP_REMOVED lines=25> */
[----:B------:R-:W-:-:S03]  /*10cf0*/  F2FP.F16.F32.PACK_AB R7, R182, R113 ;  /* 0x00000071b607723e */ /* 0x000fc600000000ff */
        /* <DEDUP_REMOVED lines=26> */
[----:B------:R-:W-:Y:S03]  /*10ea0*/  HMMA.16816.F32 R56, R4, R14, R56 ;  /* 0x0000000e0438723c */ /* 0x000fe60000001838 */
[----:B------:R-:W-:-:S04]  /*10eb0*/  FADD.FTZ R21, R21, R12 ;  /* 0x0000000c15157221 */ /* 0x000fc80000010000 */
[----:B------:R-:W-:Y:S01]  /*10ec0*/  FADD.FTZ R20, R20, R21 ;  /* 0x0000001514147221 */ /* 0x000fe20000010000 */
[----:B--2---:R-:W-:Y:S03]  /*10ed0*/  HMMA.16816.F32 R60, R4, R8, R60 ;  /* 0x00000008043c723c */ /* 0x004fe6000000183c */
[----:B------:R-:W-:-:S04]  /*10ee0*/  FADD.FTZ R115, R115, R20 ;  /* 0x0000001473737221 */ /* 0x000fc80000010000 */
[----:B------:R-:W-:Y:S01]  /*10ef0*/  FADD.FTZ R114, R114, R115 ;  /* 0x0000007372727221 */ /* 0x000fe20000010000 */
[----:B------:R-:W-:Y:S03]  /*10f00*/  HMMA.16816.F32 R64, R4, R10, R64 ;  /* 0x0000000a0440723c */ /* 0x000fe60000001840 */
[----:B------:R-:W-:-:S04]  /*10f10*/  FADD.FTZ R113, R113, R114 ;  /* 0x0000007271717221 */ /* 0x000fc80000010000 */
[----:B------:R-:W-:Y:S01]  /*10f20*/  FADD.FTZ R182, R182, R113 ;  /* 0x00000071b6b67221 */ /* 0x000fe20000010000 */
[----:B------:R-:W-:-:S12]  /*10f30*/  @!P0 BRA `(.L_x_10519) ;  /* 0x0000003400f88947 */ /* 0x000fd80003800000 */
        /* <DEDUP_REMOVED lines=69> */
.L_x_10521:
        /* <DEDUP_REMOVED lines=8> */
.L_x_10522:
[----:B------:R-:W-:Y:S05]  /*11410*/  BSYNC.RECONVERGENT B0 ;  /* 0x0000000000007941 */ /* 0x000fea0003800200 */
.L_x_10520:
[-C--:B------:R-:W-:Y:S02]  /*11420*/  ISETP.GE.AND P1, PT, R176, R163.reuse, PT ;  /* 0x000000a3b000720c */ /* 0x080fe40003f26270 */
[----:B------:R-:W-:Y:S02]  /*11430*/  ISETP.GE.AND P0, PT, R100, R163, PT ;  /* 0x000000a36400720c */ /* 0x000fe40003f06270 */
[C---:B------:R-:W-:Y:S02]  /*11440*/  LEA R6, P3, R150.reuse, R156, 0x5 ;  /* 0x0000009c96067211 */ /* 0x040fe400078628ff */
[C---:B------:R-:W-:Y:S02]  /*11450*/  SHF.L.U32 R3, R150.reuse, 0x5, RZ ;  /* 0x0000000596037819 */ /* 0x040fe400000006ff */
[C-C-:B------:R-:W-:Y:S02]  /*11460*/  SHF.L.U64.HI R4, R150.reuse, 0x5, R151.reuse ;  /* 0x0000000596047819 */ /* 0x140fe40000010297 */
[----:B------:R-:W-:-:S02]  /*11470*/  LEA.HI.X R7, R150, R157, R151, 0x5, P3 ;  /* 0x0000009d96077211 */ /* 0x000fc400018f2c97 */
[----:B------:R-:W-:Y:S01]  /*11480*/  IADD3 R8, P4, PT, R3, R6, RZ ;  /* 0x0000000603087210 */ /* 0x000fe20007f9e0ff */
[----:B------:R-:W-:Y:S01]  /*11490*/  @!PT LDS RZ, [RZ] ;  /* 0x00000000fffff984 */ /* 0x000fe20000000800 */
[----:B------:R-:W-:Y:S01]  /*114a0*/  @!PT LDS RZ, [RZ] ;  /* 0x00000000fffff984 */ /* 0x000fe20000000800 */
[----:B------:R-:W-:Y:S01]  /*114b0*/  @!PT LDS RZ, [RZ] ;  /* 0x00000000fffff984 */ /* 0x000fe20000000800 */
[----:B------:R-:W-:Y:S03]  /*114c0*/  @!P1 LDGSTS.E.BYPASS.LTC128B.128 [R165+0x8000], desc[UR4][R156.64] ;  /* 0x080000009ca59fae */ /* 0x000fe6000b981a04 */
[----:B------:R-:W-:Y:S01]  /*114d0*/  IADD3 R10, P3, PT, R8, R3, RZ ;  /* 0x00000003080a7210 */ /* 0x000fe20007f7e0ff */
[----:B------:R-:W-:Y:S01]  /*114e0*/  @P1 STS.128 [R165+0x8000], RZ ;  /* 0x008000ffa5001388 */ /* 0x000fe20000000c00 */
[----:B------:R-:W-:-:S03]  /*114f0*/  IADD3.X R9, PT, PT, R4, R7, RZ, P4, !PT ;  /* 0x0000000704097210 */ /* 0x000fc600027fe4ff */
[----:B------:R-:W-:Y:S01]  /*11500*/  @!PT LDS RZ, [RZ] ;  /* 0x00000000fffff984 */ /* 0x000fe20000000800 */
[----:B------:R-:W-:Y:S01]  /*11510*/  @!PT LDS RZ, [RZ] ;  /* 0x00000000fffff984 */ /* 0x000fe20000000800 */
[----:B------:R-:W-:Y:S01]  /*11520*/  @!PT LDS RZ, [RZ] ;  /* 0x00000000fffff984 */ /* 0x000fe20000000800 */
[----:B------:R-:W-:Y:S01]  /*11530*/  @!P0 LDGSTS.E.BYPASS.LTC128B.128 [R165+0xa000], desc[UR4][R156.64+0x80] ;  /* 0x0a0000809ca58fae */ /* 0x000fe2000b981a04 */
[----:B------:R-:W-:-:S03]  /*11540*/  IADD3.X R11, PT, PT, R9, R4, RZ, P3, !PT ;  /* 0x00000004090b7210 */ /* 0x000fc60001ffe4ff */
        /* <DEDUP_REMOVED lines=39> */
[----:B------:R-:W5:Y:S04]  /*117c0*/  LD.E R3, desc[UR4][R102.64+0x18c] ;  /* 0x00018c0466037980 */ /* 0x000f68000c101900 */
        /* <DEDUP_REMOVED lines=62> */
[C---:B--2---:R-:W-:Y:S08]  /*11bb0*/  HMMA.16816.F32 R32, R112.reuse, R116, R32 ;  /* 0x000000747020723c */ /* 0x044ff00000001820 */
[C---:B------:R-:W-:Y:S01]  /*11bc0*/  HMMA.16816.F32 R28, R112.reuse, R118, R28 ;  /* 0x00000076701c723c */ /* 0x040fe2000000181c */
[----:B------:R-:W1:Y:S07]  /*11bd0*/  LDSM.16.M88.4 R116, [R138+0x6800] ;  /* 0x006800008a74783b */ /* 0x000e6e0000000200 */
[C---:B-1----:R-:W-:Y:S08]  /*11be0*/  HMMA.16816.F32 R24, R112.reuse, R116, R24 ;  /* 0x000000747018723c */ /* 0x042ff00000001818 */
[C---:B------:R-:W-:Y:S01]  /*11bf0*/  HMMA.16816.F32 R20, R112.reuse, R118, R20 ;  /* 0x000000767014723c */ /* 0x040fe20000001814 */
[----:B------:R-:W1:Y:S07]  /*11c00*/  LDSM.16.M88.4 R116, [R138+0x7800] ;  /* 0x007800008a74783b */ /* 0x000e6e0000000200 */
[C---:B------:R-:W-:Y:S01]  /*11c10*/  HMMA.16816.F32 R12, R112.reuse, R122, R12 ;  /* 0x0000007a700c723c */ /* 0x040fe2000000180c */
[----:B------:R-:W-:Y:S07]  /*11c20*/  LDSM.16.M88.4 R120, [R137+0x6000] ;  /* 0x006000008978783b */ /* 0x000fee0000000200 */
[C---:B-1----:R-:W-:Y:S08]  /*11c30*/  HMMA.16816.F32 R8, R112.reuse, R116, R8 ;  /* 0x000000747008723c */ /* 0x042ff00000001808 */
        /* <DEDUP_REMOVED lines=27> */
[----:B------:R-:W-:Y:S01]  /*11df0*/  FMUL.FTZ R34, R35, R3 ;  /* 0x0000000323227220 */ /* 0x000fe20000410000 */
[----:B------:R-:W-:Y:S01]  /*11e00*/  ISETP.GT.AND P3, PT, R107, R152, PT ;  /* 0x000000986b00720c */ /* 0x000fe20003f64270 */
[----:B------:R-:W-:-:S04]  /*11e10*/  DEPBAR.LE SB0, 0x0 ;  /* 0x000080000000791a */ /* 0x000fc80000000000 */
[C---:B-1----:R-:W-:Y:S08]  /*11e20*/  HMMA.16816.F32 R16, R120.reuse, R116, R16 ;  /* 0x000000747810723c */ /* 0x042ff00000001810 */
[C---:B------:R-:W-:Y:S08]  /*11e30*/  HMMA.16816.F32 R12, R120.reuse, R118, R12 ;  /* 0x00000076780c723c */ /* 0x040ff0000000180c */
[C---:B--2---:R-:W-:Y:S08]  /*11e40*/  HMMA.16816.F32 R8, R120.reuse, R112, R8 ;  /* 0x000000707808723c */ /* 0x044ff00000001808 */
        /* <DEDUP_REMOVED lines=27> */
[----:B------:R-:W1:Y:S08]  /*12000*/  MUFU.TANH R106, R106 ;  /* 0x0000006a006a7308 */ /* 0x000e700000002400 */
[----:B------:R-:W2:Y:S08]  /*12010*/  MUFU.TANH R32, R32 ;  /* 0x0000002000207308 */ /* 0x000eb00000002400 */
[----:B------:R-:W3:Y:S08]  /*12020*/  MUFU.TANH R110, R110 ;  /* 0x0000006e006e7308 */ /* 0x000ef00000002400 */
        /* <DEDUP_REMOVED lines=34> */
[----:B-1----:R-:W2:Y:S01]  /*12250*/  LD.E R5, desc[UR4][R102.64+0x170] ;  /* 0x0001700466057980 */ /* 0x002ea2000c101900 */
[----:B------:R-:W-:Y:S01]  /*12260*/  MOV R116, RZ ;  /* 0x000000ff00747202 */ /* 0x000fe20000000f00 */
[----:B------:R-:W-:-:S05]  /*12270*/  VIADD R10, R101, 0xffffff80 ;  /* 0xffffff80650a7836 */ /* 0x000fca0000000000 */
        /* <DEDUP_REMOVED lines=8> */
[----:B-1----:R-:W-:Y:S02]  /*12300*/  VIADD R8, R8, 0xffffffe ;  /* 0x0ffffffe08087836 */ /* 0x002fe40000000000 */
[----:B------:R-:W-:-:S04]  /*12310*/  IMAD.SHL.U32 R114, R107, 0x40, RZ ;  /* 0x000000406b727824 */ /* 0x000fc800078e00ff */
[----:B------:R-:W1:Y:S01]  /*12320*/  F2I.FTZ.U32.TRUNC.NTZ R117, R8 ;  /* 0x0000000800757305 */ /* 0x000e62000021f000 */
[----:B------:R-:W-:Y:S02]  /*12330*/  IABS R115, R114 ;  /* 0x0000007200737213 */ /* 0x000fe40000000000 */
[----:B------:R-:W-:Y:S01]  /*12340*/  LOP3.LUT R114, R114, R5, RZ, 0x3c, !PT ;  /* 0x0000000572727212 */ /* 0x000fe200078e3cff */
[----:B-1----:R-:W-:-:S04]  /*12350*/  IMAD.MOV R4, RZ, RZ, -R117 ;  /* 0x000000ffff047224 */ /* 0x002fc800078e0a75 */
[----:B------:R-:W-:-:S04]  /*12360*/  IMAD R4, R4, R3, RZ ;  /* 0x0000000304047224 */ /* 0x000fc800078e02ff */
[----:B------:R-:W-:-:S06]  /*12370*/  IMAD.HI.U32 R4, R117, R4, R116 ;  /* 0x0000000475047227 */ /* 0x000fcc00078e0074 */
        /* <DEDUP_REMOVED lines=11> */
[-C--:B------:R-:W-:Y:S01]  /*12430*/  ISETP.GE.U32.AND P5, PT, R116, R3.reuse, PT ;  /* 0x000000037400720c */ /* 0x080fe20003fa6070 */
[----:B------:R-:W2:Y:S01]  /*12440*/  LD.E.64 R114, desc[UR4][R102.64+0x38] ;  /* 0x0000380466727980 */ /* 0x000ea2000c101b00 */
[----:B------:R-:W-:Y:S02]  /*12450*/  ISETP.GE.U32.AND P6, PT, R6, R3, PT ;  /* 0x000000030600720c */ /* 0x000fe40003fc6070 */
[----:B------:R-:W-:Y:S01]  /*12460*/  @!P4 IADD3 R4, PT, PT, R4, 0x1, RZ ;  /* 0x000000010404c810 */ /* 0x000fe20007ffe0ff */
[----:B------:R-:W3:Y:S01]  /*12470*/  LD.E.64 R116, desc[UR4][R102.64+0x20] ;  /* 0x0000200466747980 */ /* 0x000ee2000c101b00 */
        /* <DEDUP_REMOVED lines=20> */
[----:B---3--:R-:W-:-:S04]  /*125c0*/  IMAD.WIDE.U32 R114, R3, R116, R114 ;  /* 0x0000007403727225 */ /* 0x008fc800078e0072 */
[----:B------:R-:W-:-:S04]  /*125d0*/  IMAD R3, R117, R3, RZ ;  /* 0x0000000375037224 */ /* 0x000fc800078e02ff */
[----:B------:R-:W-:Y:S01]  /*125e0*/  IMAD R3, R116, R5, R3 ;  /* 0x0000000574037224 */ /* 0x000fe200078e0203 */
[----:B------:R-:W-:-:S04]  /*125f0*/  LEA R154, P2, R114, R154, 0x1 ;  /* 0x0000009a729a7211 */ /* 0x000fc800078408ff */
[----:B------:R-:W-:-:S04]  /*12600*/  IADD3 R3, PT, PT, R115, R3, RZ ;  /* 0x0000000373037210 */ /* 0x000fc80007ffe0ff */
[----:B------:R-:W-:Y:S01]  /*12610*/  LEA.HI.X R153, R114, R153, R3, 0x1, P2 ;  /* 0x0000009972997211 */ /* 0x000fe200010f0c03 */
[----:B------:R-:W-:Y:S05]  /*12620*/  BRA `(.L_x_10527) ;  /* 0x0000000000207947 */ /* 0x000fea0003800000 */
.L_x_10526:
        /* <DEDUP_REMOVED lines=8> */
.L_x_10527:
[----:B------:R-:W-:Y:S05]  /*126b0*/  BSYNC.RECONVERGENT B0 ;  /* 0x0000000000007941 */ /* 0x000fea0003800200 */
.L_x_10525:
        /* <DEDUP_REMOVED lines=51> */
.L_x_10524:
[----:B------:R-:W-:Y:S05]  /*129f0*/  BSYNC.RECONVERGENT B1 ;  /* 0x0000000000017941 */ /* 0x000fea0003800200 */
.L_x_10523:
[----:B--2---:R-:W2:Y:S01]  /*12a00*/  LD.E R114, desc[UR4][R102.64+0xdc] ;  /* 0x0000dc0466727980 */ /* 0x004ea2000c101900 */
[----:B------:R-:W-:-:S04]  /*12a10*/  VIADD R3, R105, 0xffffffff ;  /* 0xffffffff69037836 */ /* 0x000fc80000000000 */
[----:B------:R-:W-:-:S04]  /*12a20*/  IMAD.SHL.U32 R3, R3, 0x40, RZ ;  /* 0x0000004003037824 */ /* 0x000fc800078e00ff */
[----:B------:R-:W-:-:S04]  /*12a30*/  IMAD.IADD R104, R3, 0x1, R104 ;  /* 0x0000000103687824 */ /* 0x000fc800078e0268 */
[C---:B------:R-:W-:Y:S02]  /*12a40*/  VIADD R3, R104.reuse, 0xffffffc0 ;  /* 0xffffffc068037836 */ /* 0x040fe40000000000 */
[----:B-1----:R-:W-:-:S03]  /*12a50*/  VIADD R4, R104, 0xffffffc1 ;  /* 0xffffffc168047836 */ /* 0x002fc60000000000 */
        /* <DEDUP_REMOVED lines=20> */
[----:B------:R-:W-:Y:S02]  /*12ba0*/  FSEL R10, R10, -INF , !P5 ;  /* 0xff8000000a0a7808 */ /* 0x000fe40006800000 */
[----:B------:R-:W-:Y:S02]  /*12bb0*/  FSEL R8, R8, -INF , !P4 ;  /* 0xff80000008087808 */ /* 0x000fe40006000000 */
[----:B------:R-:W-:Y:S01]  /*12bc0*/  FSEL R32, R33, -INF , P1 ;  /* 0xff80000021207808 */ /* 0x000fe20000800000 */
[----:B------:R-:W-:Y:S01]  /*12bd0*/  VIADD R33, R104, 0xffffffd1 ;  /* 0xffffffd168217836 */ /* 0x000fe20000000000 */
[C---:B------:R-:W-:Y:S02]  /*12be0*/  ISETP.GE.AND P3, PT, R4.reuse, R175, PT ;  /* 0x000000af0400720c */ /* 0x040fe40003f66270 */
[C---:B------:R-:W-:Y:S02]  /*12bf0*/  ISETP.GE.AND P5, PT, R4.reuse, R174, PT ;  /* 0x000000ae0400720c */ /* 0x040fe40003fa6270 */
[----:B------:R-:W-:-:S02]  /*12c00*/  ISETP.GE.AND P4, PT, R4, R173, PT ;  /* 0x000000ad0400720c */ /* 0x000fc40003f86270 */
[----:B------:R-:W-:Y:S01]  /*12c10*/  ISETP.GE.AND P1, PT, R4, R172, PT ;  /* 0x000000ac0400720c */ /* 0x000fe20003f26270 */
[----:B------:R-:W-:Y:S01]  /*12c20*/  VIADD R4, R104, 0xffffffd0 ;  /* 0xffffffd068047836 */ /* 0x000fe20000000000 */
[----:B------:R-:W-:Y:S02]  /*12c30*/  FSEL R6, R35, -INF , P0 ;  /* 0xff80000023067808 */ /* 0x000fe40000000000 */
[----:B------:R-:W-:Y:S02]  /*12c40*/  FSEL R32, R32, -INF , !P6 ;  /* 0xff80000020207808 */ /* 0x000fe40007000000 */
[----:B------:R-:W-:Y:S02]  /*12c50*/  FSEL R6, R6, -INF , !P2 ;  /* 0xff80000006067808 */ /* 0x000fe40005000000 */
[----:B------:R-:W-:Y:S02]  /*12c60*/  FSEL R28, R28, -INF , P3 ;  /* 0xff8000001c1c7808 */ /* 0x000fe40001800000 */
[----:B------:R-:W-:-:S02]  /*12c70*/  ISETP.GE.AND P0, PT, R4, R175, PT ;  /* 0x000000af0400720c */ /* 0x000fc40003f06270 */
[C---:B------:R-:W-:Y:S02]  /*12c80*/  ISETP.GE.AND P6, PT, R4.reuse, R174, PT ;  /* 0x000000ae0400720c */ /* 0x040fe40003fc6270 */
[C---:B------:R-:W-:Y:S02]  /*12c90*/  ISETP.GE.AND P2, PT, R4.reuse, R173, PT ;  /* 0x000000ad0400720c */ /* 0x040fe40003f46270 */
[----:B------:R-:W-:Y:S02]  /*12ca0*/  ISETP.GE.AND P3, PT, R4, R172, PT ;  /* 0x000000ac0400720c */ /* 0x000fe40003f66270 */
[----:B------:R-:W-:Y:S02]  /*12cb0*/  FSEL R4, R30, -INF , P4 ;  /* 0xff8000001e047808 */ /* 0x000fe40002000000 */
[----:B------:R-:W-:Y:S01]  /*12cc0*/  FSEL R208, R29, -INF , P0 ;  /* 0xff8000001dd07808 */ /* 0x000fe20000000000 */
[----:B------:R-:W-:Y:S01]  /*12cd0*/  VIADD R29, R104, 0xffffffd8 ;  /* 0xffffffd8681d7836 */ /* 0x000fe20000000000 */
[----:B------:R-:W-:-:S02]  /*12ce0*/  ISETP.GE.AND P4, PT, R33, R175, PT ;  /* 0x000000af2100720c */ /* 0x000fc40003f86270 */
[----:B------:R-:W-:Y:S02]  /*12cf0*/  FSEL R4, R4, -INF , !P1 ;  /* 0xff80000004047808 */ /* 0x000fe40004800000 */
[----:B------:R-:W-:Y:S02]  /*12d00*/  ISETP.GE.AND P1, PT, R33, R173, PT ;  /* 0x000000ad2100720c */ /* 0x000fe40003f26270 */
[----:B------:R-:W-:Y:S02]  /*12d10*/  FSEL R28, R28, -INF , !P5 ;  /* 0xff8000001c1c7808 */ /* 0x000fe40006800000 */
[----:B------:R-:W-:Y:S02]  /*12d20*/  FSEL R111, R111, -INF , P2 ;  /* 0xff8000006f6f7808 */ /* 0x000fe40001000000 */
[----:B------:R-:W-:Y:S01]  /*12d30*/  FSEL R122, R24, -INF , P4 ;  /* 0xff800000187a7808 */ /* 0x000fe20002000000 */
[----:B------:R-:W-:Y:S01]  /*12d40*/  VIADD R24, R104, 0xffffffd9 ;  /* 0xffffffd968187836 */ /* 0x000fe20000000000 */
[----:B------:R-:W-:-:S02]  /*12d50*/  ISETP.GE.AND P5, PT, R33, R174, PT ;  /* 0x000000ae2100720c */ /* 0x000fc40003fa6270 */
[----:B------:R-:W-:Y:S02]  /*12d60*/  ISETP.GE.AND P0, PT, R33, R172, PT ;  /* 0x000000ac2100720c */ /* 0x000fe40003f06270 */
[----:B------:R-:W-:Y:S02]  /*12d70*/  ISETP.GE.AND P2, PT, R29, R175, PT ;  /* 0x000000af1d00720c */ /* 0x000fe40003f46270 */
[----:B------:R-:W-:Y:S02]  /*12d80*/  FSEL R26, R26, -INF , P1 ;  /* 0xff8000001a1a7808 */ /* 0x000fe40000800000 */
[----:B------:R-:W-:Y:S02]  /*12d90*/  FSEL R204, R111, -INF , !P3 ;  /* 0xff8000006fcc7808 */ /* 0x000fe40005800000 */
[----:B------:R-:W-:Y:S02]  /*12da0*/  FSEL R122, R122, -INF , !P5 ;  /* 0xff8000007a7a7808 */ /* 0x000fe40006800000 */
[----:B------:R-:W-:-:S02]  /*12db0*/  FSEL R202, R26, -INF , !P0 ;  /* 0xff8000001aca7808 */ /* 0x000fc40004000000 */
[----:B------:R-:W-:Y:S02]  /*12dc0*/  FSEL R25, R25, -INF , P2 ;  /* 0xff80000019197808 */ /* 0x000fe40001000000 */
[C---:B------:R-:W-:Y:S02]  /*12dd0*/  ISETP.GE.AND P3, PT, R29.reuse, R173, PT ;  /* 0x000000ad1d00720c */ /* 0x040fe40003f66270 */
[C---:B------:R-:W-:Y:S02]  /*12de0*/  ISETP.GE.AND P1, PT, R24.reuse, R175, PT ;  /* 0x000000af1800720c */ /* 0x040fe40003f26270 */
[C---:B------:R-:W-:Y:S02]  /*12df0*/  ISETP.GE.AND P5, PT, R24.reuse, R174, PT ;  /* 0x000000ae1800720c */ /* 0x040fe40003fa6270 */
[C---:B------:R-:W-:Y:S02]  /*12e00*/  ISETP.GE.AND P0, PT, R24.reuse, R173, PT ;  /* 0x000000ad1800720c */ /* 0x040fe40003f06270 */
[-C--:B------:R-:W-:Y:S01]  /*12e10*/  ISETP.GE.AND P2, PT, R24, R172.reuse, PT ;  /* 0x000000ac1800720c */ /* 0x080fe20003f46270 */
[----:B------:R-:W-:Y:S01]  /*12e20*/  VIADD R24, R104, 0xffffffe0 ;  /* 0xffffffe068187836 */ /* 0x000fe20000000000 */
[----:B------:R-:W-:-:S02]  /*12e30*/  ISETP.GE.AND P4, PT, R29, R172, PT ;  /* 0x000000ac1d00720c */ /* 0x000fc40003f86270 */
[----:B------:R-:W-:Y:S02]  /*12e40*/  FSEL R31, R31, -INF , P3 ;  /* 0xff8000001f1f7808 */ /* 0x000fe40001800000 */
[----:B------:R-:W-:Y:S01]  /*12e50*/  FSEL R118, R20, -INF , P1 ;  /* 0xff80000014767808 */ /* 0x000fe20000800000 */
[----:B------:R-:W-:Y:S01]  /*12e60*/  VIADD R20, R104, 0xffffffe1 ;  /* 0xffffffe168147836 */ /* 0x000fe20000000000 */
[----:B------:R-:W-:Y:S02]  /*12e70*/  FSEL R208, R208, -INF , !P6 ;  /* 0xff800000d0d07808 */ /* 0x000fe40007000000 */
[----:B------:R-:W-:Y:S02]  /*12e80*/  ISETP.GE.AND P3, PT, R24, R175, PT ;  /* 0x000000af1800720c */ /* 0x000fe40003f66270 */
[----:B------:R-:W-:Y:S02]  /*12e90*/  FSEL R22, R22, -INF , P0 ;  /* 0xff80000016167808 */ /* 0x000fe40000000000 */
[----:B------:R-:W-:-:S02]  /*12ea0*/  ISETP.GE.AND P6, PT, R29, R174, PT ;  /* 0x000000ae1d00720c */ /* 0x000fc40003fc6270 */
[----:B------:R-:W-:Y:S02]  /*12eb0*/  FSEL R120, R31, -INF , !P4 ;  /* 0xff8000001f787808 */ /* 0x000fe40006000000 */
[----:B------:R-:W-:Y:S02]  /*12ec0*/  ISETP.GE.AND P4, PT, R24, R173, PT ;  /* 0x000000ad1800720c */ /* 0x000fe40003f86270 */
[----:B------:R-:W-:Y:S02]  /*12ed0*/  FSEL R118, R118, -INF , !P5 ;  /* 0xff80000076767808 */ /* 0x000fe40006800000 */
[----:B------:R-:W-:Y:S02]  /*12ee0*/  FSEL R116, R22, -INF , !P2 ;  /* 0xff80000016747808 */ /* 0x000fe40005000000 */
[----:B------:R-:W-:Y:S02]  /*12ef0*/  FSEL R21, R21, -INF , P3 ;  /* 0xff80000015157808 */ /* 0x000fe40001800000 */
[----:B------:R-:W-:-:S02]  /*12f00*/  FSEL R206, R25, -INF , !P6 ;  /* 0xff80000019ce7808 */ /* 0x000fc40007000000 */
[C---:B------:R-:W-:Y:S02]  /*12f10*/  ISETP.GE.AND P0, PT, R20.reuse, R175, PT ;  /* 0x000000af1400720c */ /* 0x040fe40003f06270 */
[C---:B------:R-:W-:Y:S02]  /*12f20*/  ISETP.GE.AND P5, PT, R20.reuse, R174, PT ;  /* 0x000000ae1400720c */ /* 0x040fe40003fa6270 */
[C---:B------:R-:W-:Y:S02]  /*12f30*/  ISETP.GE.AND P2, PT, R20.reuse, R173, PT ;  /* 0x000000ad1400720c */ /* 0x040fe40003f46270 */
[----:B------:R-:W-:Y:S01]  /*12f40*/  ISETP.GE.AND P3, PT, R20, R172, PT ;  /* 0x000000ac1400720c */ /* 0x000fe20003f66270 */
[----:B------:R-:W-:Y:S01]  /*12f50*/  VIADD R20, R104, 0xffffffe8 ;  /* 0xffffffe868147836 */ /* 0x000fe20000000000 */
[C---:B------:R-:W-:Y:S02]  /*12f60*/  ISETP.GE.AND P6, PT, R24.reuse, R174, PT ;  /* 0x000000ae1800720c */ /* 0x040fe40003fc6270 */
[----:B------:R-:W-:-:S02]  /*12f70*/  ISETP.GE.AND P1, PT, R24, R172, PT ;  /* 0x000000ac1800720c */ /* 0x000fc40003f26270 */
[----:B------:R-:W-:Y:S02]  /*12f80*/  FSEL R27, R27, -INF , P4 ;  /* 0xff8000001b1b7808 */ /* 0x000fe40002000000 */
[----:B------:R-:W-:Y:S02]  /*12f90*/  FSEL R200, R21, -INF , !P6 ;  /* 0xff80000015c87808 */ /* 0x000fe40007000000 */
[----:B------:R-:W-:Y:S01]  /*12fa0*/  FSEL R198, R16, -INF , P0 ;  /* 0xff80000010c67808 */ /* 0x000fe20000000000 */
[----:B------:R-:W-:Y:S01]  /*12fb0*/  VIADD R16, R104, 0xffffffe9 ;  /* 0xffffffe968107836 */ /* 0x000fe20000000000 */
[C---:B------:R-:W-:Y:S02]  /*12fc0*/  ISETP.GE.AND P6, PT, R20.reuse, R175, PT ;  /* 0x000000af1400720c */ /* 0x040fe40003fc6270 */
[----:B------:R-:W-:Y:S02]  /*12fd0*/  FSEL R192, R27, -INF , !P1 ;  /* 0xff8000001bc07808 */ /* 0x000fe40004800000 */
[----:B------:R-:W-:Y:S01]  /*12fe0*/  ISETP.GE.AND P1, PT, R20, R173, PT ;  /* 0x000000ad1400720c */ /* 0x000fe20003f26270 */
[----:B------:R-:W-:Y:S01]  /*12ff0*/  LDSM.16.MT88.4 R24, [R145+0x8000] ;  /* 0x008000009118783b */ /* 0x000fe20000004200 */
[----:B------:R-:W-:-:S02]  /*13000*/  FSEL R18, R18, -INF , P2 ;  /* 0xff80000012127808 */ /* 0x000fc40001000000 */
[----:B------:R-:W-:Y:S02]  /*13010*/  FSEL R198, R198, -INF , !P5 ;  /* 0xff800000c6c67808 */ /* 0x000fe40006800000 */
[----:B------:R-:W-:Y:S01]  /*13020*/  FSEL R196, R17, -INF , P6 ;  /* 0xff80000011c47808 */ /* 0x000fe20003000000 */
[----:B------:R-:W-:Y:S01]  /*13030*/  VIADD R17, R104, 0xfffffff0 ;  /* 0xfffffff068117836 */ /* 0x000fe20000000000 */
[C---:B------:R-:W-:Y:S02]  /*13040*/  ISETP.GE.AND P4, PT, R20.reuse, R174, PT ;  /* 0x000000ae1400720c */ /* 0x040fe40003f86270 */
[----:B------:R-:W-:Y:S02]  /*13050*/  ISETP.GE.AND P0, PT, R20, R172, PT ;  /* 0x000000ac1400720c */ /* 0x000fe40003f06270 */
[----:B------:R-:W-:Y:S02]  /*13060*/  ISETP.GE.AND P5, PT, R16, R175, PT ;  /* 0x000000af1000720c */ /* 0x000fe40003fa6270 */
[----:B------:R-:W-:-:S02]  /*13070*/  FSEL R23, R23, -INF , P1 ;  /* 0xff80000017177808 */ /* 0x000fc40000800000 */
[----:B------:R-:W-:Y:S02]  /*13080*/  FSEL R190, R18, -INF , !P3 ;  /* 0xff80000012be7808 */ /* 0x000fe40005800000 */
[C---:B------:R-:W-:Y:S02]  /*13090*/  ISETP.GE.AND P2, PT, R16.reuse, R174, PT ;  /* 0x000000ae1000720c */ /* 0x040fe40003f46270 */
[C---:B------:R-:W-:Y:S02]  /*130a0*/  ISETP.GE.AND P3, PT, R16.reuse, R173, PT ;  /* 0x000000ad1000720c */ /* 0x040fe40003f66270 */
[----:B------:R-:W-:Y:S01]  /*130b0*/  ISETP.GE.AND P6, PT, R16, R172, PT ;  /* 0x000000ac1000720c */ /* 0x000fe20003fc6270 */
[----:B------:R-:W-:Y:S01]  /*130c0*/  VIADD R16, R104, 0xfffffff1 ;  /* 0xfffffff168107836 */ /* 0x000fe20000000000 */
[----:B------:R-:W-:Y:S02]  /*130d0*/  FSEL R196, R196, -INF , !P4 ;  /* 0xff800000c4c47808 */ /* 0x000fe40006000000 */
[----:B------:R-:W-:-:S02]  /*130e0*/  FSEL R188, R23, -INF , !P0 ;  /* 0xff80000017bc7808 */ /* 0x000fc40004000000 */
[----:B------:R-:W-:Y:S02]  /*130f0*/  FSEL R12, R12, -INF , P5 ;  /* 0xff8000000c0c7808 */ /* 0x000fe40002800000 */
[C---:B------:R-:W-:Y:S02]  /*13100*/  ISETP.GE.AND P1, PT, R17.reuse, R175, PT ;  /* 0x000000af1100720c */ /* 0x040fe40003f26270 */
[C---:B------:R-:W-:Y:S02]  /*13110*/  ISETP.GE.AND P4, PT, R17.reuse, R174, PT ;  /* 0x000000ae1100720c */ /* 0x040fe40003f86270 */
[C---:B------:R-:W-:Y:S02]  /*13120*/  ISETP.GE.AND P0, PT, R17.reuse, R173, PT ;  /* 0x000000ad1100720c */ /* 0x040fe40003f06270 */
[----:B------:R-:W-:Y:S02]  /*13130*/  ISETP.GE.AND P5, PT, R17, R172, PT ;  /* 0x000000ac1100720c */ /* 0x000fe40003fa6270 */
[----:B------:R-:W-:-:S02]  /*13140*/  FMNMX3.FTZ R17, R2, R3, R10, !PT ;  /* 0x0000000302117276 */ /* 0x000fc4000781000a */
[----:B------:R-:W-:Y:S02]  /*13150*/  FSEL R14, R14, -INF , P3 ;  /* 0xff8000000e0e7808 */ /* 0x000fe40001800000 */
[----:B------:R-:W-:Y:S02]  /*13160*/  ISETP.GE.AND P3, PT, R16, R175, PT ;  /* 0x000000af1000720c */ /* 0x000fe40003f66270 */
[----:B------:R-:W-:Y:S02]  /*13170*/  FMNMX3.FTZ R17, R17, R32, R28, !PT ;  /* 0x0000002011117276 */ /* 0x000fe4000781001c */
[----:B------:R-:W-:Y:S01]  /*13180*/  FSEL R194, R12, -INF , !P2 ;  /* 0xff8000000cc27808 */ /* 0x000fe20005000000 */
[C---:B------:R-:W-:Y:S01]  /*13190*/  VIADD R12, R104.reuse, 0xfffffff8 ;  /* 0xfffffff8680c7836 */ /* 0x040fe20000000000 */
[----:B------:R-:W-:Y:S01]  /*131a0*/  FSEL R180, R13, -INF , P3 ;  /* 0xff8000000db47808 */ /* 0x000fe20001800000 */
[----:B------:R-:W-:Y:S01]  /*131b0*/  VIADD R104, R104, 0xfffffff9 ;  /* 0xfffffff968687836 */ /* 0x000fe20000000000 */
[----:B------:R-:W-:-:S02]  /*131c0*/  FMNMX3.FTZ R13, R17, R208, R122, !PT ;  /* 0x000000d0110d7276 */ /* 0x000fc4000781007a */
[----:B------:R-:W-:Y:S02]  /*131d0*/  FSEL R15, R15, -INF , P0 ;  /* 0xff8000000f0f7808 */ /* 0x000fe40000000000 */
[-C--:B------:R-:W-:Y:S02]  /*131e0*/  ISETP.GE.AND P0, PT, R12, R175.reuse, PT ;  /* 0x000000af0c00720c */ /* 0x080fe40003f06270 */
[----:B------:R-:W-:Y:S02]  /*131f0*/  FMNMX3.FTZ R13, R13, R206, R118, !PT ;  /* 0x000000ce0d0d7276 */ /* 0x000fe40007810076 */
[----:B------:R-:W-:Y:S02]  /*13200*/  FSEL R113, R113, -INF , P0 ;  /* 0xff80000071717808 */ /* 0x000fe40000000000 */
[----:B------:R-:W-:Y:S02]  /*13210*/  FSEL R19, R19, -INF , P1 ;  /* 0xff80000013137808 */ /* 0x000fe40000800000 */
[----:B------:R-:W-:-:S02]  /*13220*/  ISETP.GE.AND P0, PT, R104, R175, PT ;  /* 0x000000af6800720c */ /* 0x000fc40003f06270 */
[----:B------:R-:W-:Y:S02]  /*13230*/  FMNMX3.FTZ R17, R13, R200, R198, !PT ;  /* 0x000000c80d117276 */ /* 0x000fe400078100c6 */
[-C--:B------:R-:W-:Y:S02]  /*13240*/  ISETP.GE.AND P1, PT, R16, R174.reuse, PT ;  /* 0x000000ae1000720c */ /* 0x080fe40003f26270 */
[----:B------:R-:W-:Y:S02]  /*13250*/  FMNMX3.FTZ R13, R0, R5, R8, !PT ;  /* 0x00000005000d7276 */ /* 0x000fe40007810008 */
[----:B------:R-:W-:Y:S02]  /*13260*/  FSEL R112, R112, -INF , P0 ;  /* 0xff80000070707808 */ /* 0x000fe40000000000 */
[----:B------:R-:W-:Y:S02]  /*13270*/  FSEL R186, R19, -INF , !P4 ;  /* 0xff80000013ba7808 */ /* 0x000fe40006000000 */
[----:B------:R-:W-:-:S02]  /*13280*/  ISETP.GE.AND P3, PT, R12, R174, PT ;  /* 0x000000ae0c00720c */ /* 0x000fc40003f66270 */
[----:B------:R-:W-:Y:S02]  /*13290*/  FSEL R180, R180, -INF , !P1 ;  /* 0xff800000b4b47808 */ /* 0x000fe40004800000 */
[----:B------:R-:W-:Y:S02]  /*132a0*/  ISETP.GE.AND P0, PT, R104, R174, PT ;  /* 0x000000ae6800720c */ /* 0x000fe40003f06270 */
[----:B------:R-:W-:Y:S02]  /*132b0*/  FMNMX3.FTZ R17, R17, R196, R194, !PT ;  /* 0x000000c411117276 */ /* 0x000fe400078100c2 */
[----:B------:R-:W-:Y:S02]  /*132c0*/  FMNMX3.FTZ R13, R13, R6, R4, !PT ;  /* 0x000000060d0d7276 */ /* 0x000fe40007810004 */
[----:B------:R-:W-:Y:S02]  /*132d0*/  FSEL R178, R113, -INF , !P3 ;  /* 0xff80000071b27808 */ /* 0x000fe40005800000 */
[----:B------:R-:W-:-:S02]  /*132e0*/  FSEL R134, R112, -INF , !P0 ;  /* 0xff80000070867808 */ /* 0x000fc40004000000 */
[----:B------:R-:W-:Y:S02]  /*132f0*/  FMNMX3.FTZ R17, R17, R186, R180, !PT ;  /* 0x000000ba11117276 */ /* 0x000fe400078100b4 */
[----:B------:R-:W-:Y:S02]  /*13300*/  FMNMX3.FTZ R13, R13, R204, R202, !PT ;  /* 0x000000cc0d0d7276 */ /* 0x000fe400078100ca */
[CC--:B------:R-:W-:Y:S02]  /*13310*/  ISETP.GE.AND P1, PT, R12.reuse, R173.reuse, PT ;  /* 0x000000ad0c00720c */ /* 0x0c0fe40003f26270 */
[----:B------:R-:W-:Y:S02]  /*13320*/  ISETP.GE.AND P3, PT, R12, R172, PT ;  /* 0x000000ac0c00720c */ /* 0x000fe40003f66270 */
[----:B------:R-:W-:Y:S02]  /*13330*/  ISETP.GE.AND P2, PT, R16, R173, PT ;  /* 0x000000ad1000720c */ /* 0x000fe40003f46270 */
[----:B------:R-:W-:-:S02]  /*13340*/  FMNMX3.FTZ R12, R17, R178, R134, !PT ;  /* 0x000000b2110c7276 */ /* 0x000fc40007810086 */
[----:B------:R-:W-:Y:S02]  /*13350*/  FMNMX3.FTZ R13, R13, R120, R116, !PT ;  /* 0x000000780d0d7276 */ /* 0x000fe40007810074 */
[----:B------:R-:W-:Y:S02]  /*13360*/  ISETP.GE.AND P4, PT, R16, R172, PT ;  /* 0x000000ac1000720c */ /* 0x000fe40003f86270 */
[----:B------:R-:W-:Y:S02]  /*13370*/  ISETP.GE.AND P0, PT, R104, R173, PT ;  /* 0x000000ad6800720c */ /* 0x000fe40003f06270 */
[----:B------:R-:W-:Y:S02]  /*13380*/  FSEL R128, R9, -INF , P2 ;  /* 0xff80000009807808 */ /* 0x000fe40001000000 */
[----:B------:R-:W-:Y:S01]  /*13390*/  FSEL R132, R14, -INF , !P6 ;  /* 0xff8000000e847808 */ /* 0x000fe20007000000 */
[----:B------:R-:W1:Y:S01]  /*133a0*/  SHFL.BFLY PT, R9, R12, 0x2, 0x1f ;  /* 0x0c401f000c097f89 */ /* 0x000e6200000e0000 */
[----:B------:R-:W-:-:S02]  /*133b0*/  FMNMX3.FTZ R13, R13, R192, R190, !PT ;  /* 0x000000c00d0d7276 */ /* 0x000fc400078100be */
[----:B------:R-:W-:Y:S02]  /*133c0*/  ISETP.GE.AND P2, PT, R104, R172, PT ;  /* 0x000000ac6800720c */ /* 0x000fe40003f46270 */
[----:B------:R-:W-:Y:S02]  /*133d0*/  FSEL R11, R11, -INF , P1 ;  /* 0xff8000000b0b7808 */ /* 0x000fe40000800000 */
[----:B------:R-:W-:Y:S02]  /*133e0*/  FSEL R7, R7, -INF , P0 ;  /* 0xff80000007077808 */ /* 0x000fe40000000000 */
[----:B------:R-:W-:Y:S02]  /*133f0*/  FSEL R130, R15, -INF , !P5 ;  /* 0xff8000000f827808 */ /* 0x000fe40006800000 */
[----:B------:R-:W-:Y:S02]  /*13400*/  FSEL R128, R128, -INF , !P4 ;  /* 0xff80000080807808 */ /* 0x000fe40006000000 */
[----:B------:R-:W-:-:S02]  /*13410*/  FMNMX3.FTZ R13, R13, R188, R132, !PT ;  /* 0x000000bc0d0d7276 */ /* 0x000fc40007810084 */
[----:B------:R-:W-:Y:S02]  /*13420*/  FSEL R126, R11, -INF , !P3 ;  /* 0xff8000000b7e7808 */ /* 0x000fe40005800000 */
[----:B------:R-:W-:Y:S02]  /*13430*/  FSEL R124, R7, -INF , !P2 ;  /* 0xff800000077c7808 */ /* 0x000fe40005000000 */
[----:B------:R-:W-:-:S04]  /*13440*/  FMNMX3.FTZ R13, R13, R130, R128, !PT ;  /* 0x000000820d0d7276 */ /* 0x000fc80007810080 */
[----:B------:R-:W-:Y:S02]  /*13450*/  FMNMX3.FTZ R16, R13, R126, R124, !PT ;  /* 0x0000007e0d107276 */ /* 0x000fe4000781007c */
[----:B-1----:R-:W-:-:S03]  /*13460*/  FMNMX.FTZ R14, R12, R9, !PT ;  /* 0x000000090c0e7209 */ /* 0x002fc60007810000 */
[----:B------:R-:W1:Y:S04]  /*13470*/  SHFL.BFLY PT, R7, R16, 0x2, 0x1f ;  /* 0x0c401f0010077f89 */ /* 0x000e6800000e0000 */
[----:B------:R-:W3:Y:S01]  /*13480*/  SHFL.BFLY PT, R101, R14, 0x1, 0x1f ;  /* 0x0c201f000e657f89 */ /* 0x000ee200000e0000 */
[----:B-1----:R-:W-:-:S03]  /*13490*/  FMNMX.FTZ R12, R16, R7, !PT ;  /* 0x00000007100c7209 */ /* 0x002fc60007810000 */
[----:B------:R-:W-:Y:S01]  /*134a0*/  LDSM.16.MT88.4 R16, [R146+0x8000] ;  /* 0x008000009210783b */ /* 0x000fe20000004200 */
[----:B---3--:R-:W-:-:S03]  /*134b0*/  FMNMX.FTZ R101, R14, R101, !PT ;  /* 0x000000650e657209 */ /* 0x008fc60007810000 */
[----:B------:R-:W1:Y:S01]  /*134c0*/  SHFL.BFLY PT, R7, R12, 0x1, 0x1f ;  /* 0x0c201f000c077f89 */ /* 0x000e6200000e0000 */
[----:B------:R-:W-:Y:S01]  /*134d0*/  FSETP.NEU.FTZ.AND P1, PT, R101, -INF , PT ;  /* 0xff8000006500780b */ /* 0x000fe20003f3d000 */
[----:B--2---:R-:W-:-:S05]  /*134e0*/  FMUL.FTZ R129, R114, R101 ;  /* 0x0000006572817220 */ /* 0x004fca0000410000 */
[----:B------:R-:W-:-:S05]  /*134f0*/  FSEL R129, R129, RZ, P1 ;  /* 0x000000ff81817208 */ /* 0x000fca0000800000 */
[-CC-:B------:R-:W-:Y:S01]  /*13500*/  FFMA.FTZ R115, R3, R114.reuse, -R129.reuse ;  /* 0x0000007203737223 */ /* 0x180fe20000010881 */
[-CC-:B------:R-:W-:Y:S01]  /*13510*/  FFMA.FTZ R113, R32, R114.reuse, -R129.reuse ;  /* 0x0000007220717223 */ /* 0x180fe20000010881 */
[-CC-:B------:R-:W-:Y:S01]  /*13520*/  FFMA.FTZ R110, R10, R114.reuse, -R129.reuse ;  /* 0x000000720a6e7223 */ /* 0x180fe20000010881 */
[----:B------:R-:W2:Y:S01]  /*13530*/  LDSM.16.MT88.4 R32, [R144+0x8000] ;  /* 0x008000009020783b */ /* 0x000ea20000004200 */
[-CC-:B------:R-:W-:Y:S01]  /*13540*/  FFMA.FTZ R104, R28, R114.reuse, -R129.reuse ;  /* 0x000000721c687223 */ /* 0x180fe20000010881 */
[-CC-:B------:R-:W-:Y:S01]  /*13550*/  FFMA.FTZ R125, R208, R114.reuse, -R129.reuse ;  /* 0x00000072d07d7223 */ /* 0x180fe20000010881 */
[----:B------:R-:W-:Y:S01]  /*13560*/  MUFU.EX2 R115, R115 ;  /* 0x0000007300737308 */ /* 0x000fe20000000800 */
[-CC-:B------:R-:W-:Y:S01]  /*13570*/  FFMA.FTZ R122, R122, R114.reuse, -R129.reuse ;  /* 0x000000727a7a7223 */ /* 0x180fe20000010881 */
[-CC-:B------:R-:W-:Y:S01]  /*13580*/  FFMA.FTZ R121, R206, R114.reuse, -R129.reuse ;  /* 0x00000072ce797223 */ /* 0x180fe20000010881 */
[-CC-:B------:R-:W-:Y:S01]  /*13590*/  FFMA.FTZ R118, R118, R114.reuse, -R129.reuse ;  /* 0x0000007276767223 */ /* 0x180fe20000010881 */
[-CC-:B------:R-:W-:Y:S01]  /*135a0*/  FFMA.FTZ R200, R200, R114.reuse, -R129.reuse ;  /* 0x00000072c8c87223 */ /* 0x180fe20000010881 */
[----:B-1----:R-:W-:Y:S01]  /*135b0*/  FMNMX.FTZ R3, R12, R7, !PT ;  /* 0x000000070c037209 */ /* 0x002fe20007810000 */
[-CC-:B------:R-:W-:Y:S01]  /*135c0*/  FFMA.FTZ R133, R198, R114.reuse, -R129.reuse ;  /* 0x00000072c6857223 */ /* 0x180fe20000010881 */
[-CC-:B------:R-:W-:Y:S01]  /*135d0*/  FFMA.FTZ R196, R196, R114.reuse, -R129.reuse ;  /* 0x00000072c4c47223 */ /* 0x180fe20000010881 */
[----:B------:R-:W-:Y:S01]  /*135e0*/  MUFU.EX2 R110, R110 ;  /* 0x0000006e006e7308 */ /* 0x000fe20000000800 */
[C---:B------:R-:W-:Y:S01]  /*135f0*/  FSETP.NEU.FTZ.AND P0, PT, R3.reuse, -INF , PT ;  /* 0xff8000000300780b */ /* 0x040fe20003f1d000 */
[----:B------:R-:W-:Y:S01]  /*13600*/  FMUL.FTZ R127, R114, R3 ;  /* 0x00000003727f7220 */ /* 0x000fe20000410000 */
[-CC-:B------:R-:W-:Y:S01]  /*13610*/  FFMA.FTZ R131, R194, R114.reuse, -R129.reuse ;  /* 0x00000072c2837223 */ /* 0x180fe20000010881 */
[-CC-:B------:R-:W-:Y:S01]  /*13620*/  FFMA.FTZ R186, R186, R114.reuse, -R129.reuse ;  /* 0x00000072baba7223 */ /* 0x180fe20000010881 */
[----:B------:R-:W-:Y:S01]  /*13630*/  FSEL R7, R3, RZ, P0 ;  /* 0x000000ff03077208 */ /* 0x000fe20000000000 */
[-CC-:B------:R-:W-:Y:S01]  /*13640*/  FFMA.FTZ R180, R180, R114.reuse, -R129.reuse ;  /* 0x00000072b4b47223 */ /* 0x180fe20000010881 */
[----:B------:R-:W-:Y:S01]  /*13650*/  FSEL R127, R127, RZ, P0 ;  /* 0x000000ff7f7f7208 */ /* 0x000fe20000000000 */
[----:B------:R-:W-:Y:S01]  /*13660*/  MUFU.EX2 R113, R113 ;  /* 0x0000007100717308 */ /* 0x000fe20000000800 */
[-C--:B------:R-:W-:Y:S01]  /*13670*/  FFMA.FTZ R178, R178, R114.reuse, -R129 ;  /* 0x00000072b2b27223 */ /* 0x080fe20000010881 */
[----:B------:R-:W-:Y:S01]  /*13680*/  FADD.FTZ R7, R0, -R7 ;  /* 0x8000000700077221 */ /* 0x000fe20000010000 */
[-C--:B------:R-:W-:Y:S01]  /*13690*/  FFMA.FTZ R129, R134, R114.reuse, -R129 ;  /* 0x0000007286817223 */ /* 0x080fe20000010881 */
[-CC-:B------:R-:W-:Y:S01]  /*136a0*/  FFMA.FTZ R111, R5, R114.reuse, -R127.reuse ;  /* 0x00000072056f7223 */ /* 0x180fe2000001087f */
[----:B------:R-:W-:Y:S01]  /*136b0*/  FSEL R5, R101, RZ, P1 ;  /* 0x000000ff65057208 */ /* 0x000fe20000800000 */
[-CC-:B------:R-:W-:Y:S01]  /*136c0*/  FFMA.FTZ R106, R8, R114.reuse, -R127.reuse ;  /* 0x00000072086a7223 */ /* 0x180fe2000001087f */
[-CC-:B------:R-:W-:Y:S01]  /*136d0*/  FFMA.FTZ R117, R6, R114.reuse, -R127.reuse ;  /* 0x0000007206757223 */ /* 0x180fe2000001087f */
[-C--:B------:R-:W-:Y:S01]  /*136e0*/  FFMA.FTZ R0, R4, R114.reuse, -R127 ;  /* 0x0000007204007223 */ /* 0x080fe2000001087f */
[----:B------:R-:W-:Y:S01]  /*136f0*/  MUFU.EX2 R104, R104 ;  /* 0x0000006800687308 */ /* 0x000fe20000000800 */
[----:B------:R-:W-:Y:S01]  /*13700*/  FADD.FTZ R5, R2, -R5 ;  /* 0x8000000502057221 */ /* 0x000fe20000010000 */
[----:B------:R-:W-:Y:S01]  /*13710*/  FMUL.FTZ R2, R114, R7 ;  /* 0x0000000772027220 */ /* 0x000fe20000410000 */
[----:B------:R-:W1:Y:S01]  /*13720*/  LDSM.16.MT88.4 R8, [R147+0x8000] ;  /* 0x008000009308783b */ /* 0x000e620000004200 */
[-CC-:B------:R-:W-:Y:S01]  /*13730*/  FFMA.FTZ R123, R204, R114.reuse, -R127.reuse ;  /* 0x00000072cc7b7223 */ /* 0x180fe2000001087f */
[----:B------:R-:W-:Y:S01]  /*13740*/  FMUL.FTZ R112, R114, R5 ;  /* 0x0000000572707220 */ /* 0x000fe20000410000 */
[-CC-:B------:R-:W-:Y:S01]  /*13750*/  FFMA.FTZ R119, R120, R114.reuse, -R127.reuse ;  /* 0x0000007278777223 */ /* 0x180fe2000001087f */
[-CC-:B------:R-:W-:Y:S01]  /*13760*/  FFMA.FTZ R116, R116, R114.reuse, -R127.reuse ;  /* 0x0000007274747223 */ /* 0x180fe2000001087f */
[----:B------:R-:W3:Y:S01]  /*13770*/  MUFU.EX2 R2, R2 ;  /* 0x0000000200027308 */ /* 0x000ee20000000800 */
[-CC-:B------:R-:W-:Y:S01]  /*13780*/  FFMA.FTZ R202, R202, R114.reuse, -R127.reuse ;  /* 0x00000072caca7223 */ /* 0x180fe2000001087f */
[-CC-:B------:R-:W-:Y:S01]  /*13790*/  FFMA.FTZ R192, R192, R114.reuse, -R127.reuse ;  /* 0x00000072c0c07223 */ /* 0x180fe2000001087f */
[-CC-:B------:R-:W-:Y:S01]  /*137a0*/  FFMA.FTZ R135, R190, R114.reuse, -R127.reuse ;  /* 0x00000072be877223 */ /* 0x180fe2000001087f */
[-CC-:B------:R-:W-:Y:S01]  /*137b0*/  FFMA.FTZ R155, R188, R114.reuse, -R127.reuse ;  /* 0x00000072bc9b7223 */ /* 0x180fe2000001087f */
[-CC-:B------:R-:W-:Y:S01]  /*137c0*/  FFMA.FTZ R132, R132, R114.reuse, -R127.reuse ;  /* 0x0000007284847223 */ /* 0x180fe2000001087f */
[-CC-:B------:R-:W-:Y:S01]  /*137d0*/  FFMA.FTZ R128, R128, R114.reuse, -R127.reuse ;  /* 0x0000007280807223 */ /* 0x180fe2000001087f */
[-CC-:B------:R-:W-:Y:S01]  /*137e0*/  FFMA.FTZ R126, R126, R114.reuse, -R127.reuse ;  /* 0x000000727e7e7223 */ /* 0x180fe2000001087f */
[----:B------:R-:W4:Y:S01]  /*137f0*/  MUFU.EX2 R112, R112 ;  /* 0x0000007000707308 */ /* 0x000f220000000800 */
[-CC-:B------:R-:W-:Y:S01]  /*13800*/  FFMA.FTZ R130, R130, R114.reuse, -R127.reuse ;  /* 0x0000007282827223 */ /* 0x180fe2000001087f */
[----:B------:R-:W-:Y:S01]  /*13810*/  FFMA.FTZ R124, R124, R114, -R127 ;  /* 0x000000727c7c7223 */ /* 0x000fe2000001087f */
[----:B------:R-:W-:-:S05]  /*13820*/  ISETP.GT.AND P0, PT, R107, R152, PT ;  /* 0x000000986b00720c */ /* 0x000fca0003f04270 */
[----:B------:R-:W-:Y:S01]  /*13830*/  MUFU.EX2 R111, R111 ;  /* 0x0000006f006f7308 */ /* 0x000fe20000000800 */
[-C--:B---3--:R-:W-:Y:S01]  /*13840*/  FMUL.FTZ R6, R98, R2.reuse ;  /* 0x0000000262067220 */ /* 0x088fe20000410000 */
[-C--:B------:R-:W-:Y:S01]  /*13850*/  FMUL.FTZ R7, R99, R2.reuse ;  /* 0x0000000263077220 */ /* 0x080fe20000410000 */
[----:B------:R-:W-:Y:S01]  /*13860*/  F2FP.F16.F32.PACK_AB R98, R104, R113 ;  /* 0x000000716862723e */ /* 0x000fe200000000ff */
[-C--:B------:R-:W-:Y:S01]  /*13870*/  FMUL.FTZ R30, R74, R2.reuse ;  /* 0x000000024a1e7220 */ /* 0x080fe20000410000 */
[-C--:B------:R-:W-:Y:S01]  /*13880*/  FMUL.FTZ R31, R75, R2.reuse ;  /* 0x000000024b1f7220 */ /* 0x080fe20000410000 */
[-C--:B------:R-:W-:Y:S01]  /*13890*/  FMUL.FTZ R70, R70, R2.reuse ;  /* 0x0000000246467220 */ /* 0x080fe20000410000 */
[----:B------:R-:W-:Y:S01]  /*138a0*/  FMUL.FTZ R71, R71, R2 ;  /* 0x0000000247477220 */ /* 0x000fe20000410000 */
[----:B------:R-:W3:Y:S01]  /*138b0*/  MUFU.EX2 R106, R106 ;  /* 0x0000006a006a7308 */ /* 0x000ee20000000800 */
[-C--:B----4-:R-:W-:Y:S01]  /*138c0*/  FMUL.FTZ R4, R96, R112.reuse ;  /* 0x0000007060047220 */ /* 0x090fe20000410000 */
[-C--:B------:R-:W-:Y:S01]  /*138d0*/  FMUL.FTZ R5, R97, R112.reuse ;  /* 0x0000007061057220 */ /* 0x080fe20000410000 */
[----:B------:R-:W-:Y:S01]  /*138e0*/  F2FP.F16.F32.PACK_AB R96, R110, R115 ;  /* 0x000000736e60723e */ /* 0x000fe200000000ff */
        /* <DEDUP_REMOVED lines=12> */
[----:B------:R-:W4:Y:S01]  /*139b0*/  MUFU.EX2 R0, R0 ;  /* 0x0000000000007308 */ /* 0x000f220000000800 */
[----:B---3--:R-:W-:Y:S01]  /*139c0*/  F2FP.F16.F32.PACK_AB R97, R106, R111 ;  /* 0x0000006f6a61723e */ /* 0x008fe200000000ff */
[----:B------:R-:W-:Y:S01]  /*139d0*/  FMUL.FTZ R43, R43, R2 ;  /* 0x000000022b2b7220 */ /* 0x000fe20000410000 */
        /* <DEDUP_REMOVED lines=14> */
[----:B----4-:R-:W-:Y:S01]  /*13ac0*/  F2FP.F16.F32.PACK_AB R99, R0, R117 ;  /* 0x000000750063723e */ /* 0x010fe200000000ff */
[-C--:B------:R-:W-:Y:S01]  /*13ad0*/  FMUL.FTZ R58, R58, R2.reuse ;  /* 0x000000023a3a7220 */ /* 0x080fe20000410000 */
[----:B------:R-:W-:Y:S01]  /*13ae0*/  FMUL.FTZ R59, R59, R2 ;  /* 0x000000023b3b7220 */ /* 0x000fe20000410000 */
[----:B------:R-:W-:Y:S01]  /*13af0*/  LDSM.16.MT88.4 R72, [R147+0x8800] ;  /* 0x008800009348783b */ /* 0x000fe20000004200 */
[-C--:B------:R-:W-:Y:S01]  /*13b00*/  FMUL.FTZ R92, R92, R112.reuse ;  /* 0x000000705c5c7220 */ /* 0x080fe20000410000 */
[----:B------:R-:W-:Y:S01]  /*13b10*/  FMUL.FTZ R93, R93, R112 ;  /* 0x000000705d5d7220 */ /* 0x000fe20000410000 */
[-C--:B------:R-:W-:Y:S01]  /*13b20*/  FMUL.FTZ R94, R94, R2.reuse ;  /* 0x000000025e5e7220 */ /* 0x080fe20000410000 */
[C---:B--2---:R-:W-:Y:S05]  /*13b30*/  HMMA.16816.F32 R28, R96.reuse, R32, R28 ;  /* 0x00000020601c723c */ /* 0x044fea000000181c */
        /* <DEDUP_REMOVED lines=9> */
[----:B------:R-:W-:Y:S01]  /*13bd0*/  MUFU.EX2 R122, R122 ;  /* 0x0000007a007a7308 */ /* 0x000fe20000000800 */
[----:B------:R-:W-:Y:S01]  /*13be0*/  FMUL.FTZ R65, R65, R112 ;  /* 0x0000007041417220 */ /* 0x000fe20000410000 */
[-C--:B------:R-:W-:Y:S01]  /*13bf0*/  FMUL.FTZ R66, R66, R2.reuse ;  /* 0x0000000242427220 */ /* 0x080fe20000410000 */
[----:B------:R-:W-:Y:S01]  /*13c00*/  FMUL.FTZ R67, R67, R2 ;  /* 0x0000000243437220 */ /* 0x000fe20000410000 */
[-C--:B------:R-:W-:Y:S01]  /*13c10*/  FMUL.FTZ R12, R88, R112.reuse ;  /* 0x00000070580c7220 */ /* 0x080fe20000410000 */
[----:B------:R-:W-:Y:S01]  /*13c20*/  FMUL.FTZ R13, R89, R112 ;  /* 0x00000070590d7220 */ /* 0x000fe20000410000 */
[C---:B-1----:R-:W-:Y:S03]  /*13c30*/  HMMA.16816.F32 R4, R96.reuse, R8, R4 ;  /* 0x000000086004723c */ /* 0x042fe60000001804 */
[-C--:B------:R-:W-:Y:S01]  /*13c40*/  FMUL.FTZ R14, R90, R2.reuse ;  /* 0x000000025a0e7220 */ /* 0x080fe20000410000 */
[----:B------:R-:W-:Y:S01]  /*13c50*/  MUFU.EX2 R121, R121 ;  /* 0x0000007900797308 */ /* 0x000fe20000000800 */
[----:B------:R-:W-:Y:S01]  /*13c60*/  FMUL.FTZ R15, R91, R2 ;  /* 0x000000025b0f7220 */ /* 0x000fe20000410000 */
[-C--:B------:R-:W-:Y:S01]  /*13c70*/  FMUL.FTZ R84, R84, R112.reuse ;  /* 0x0000007054547220 */ /* 0x080fe20000410000 */
[----:B------:R-:W-:Y:S01]  /*13c80*/  FMUL.FTZ R85, R85, R112 ;  /* 0x0000007055557220 */ /* 0x000fe20000410000 */
[-C--:B------:R-:W-:Y:S01]  /*13c90*/  FMUL.FTZ R86, R86, R2.reuse ;  /* 0x0000000256567220 */ /* 0x080fe20000410000 */
[----:B------:R-:W-:Y:S01]  /*13ca0*/  FMUL.FTZ R87, R87, R2 ;  /* 0x0000000257577220 */ /* 0x000fe20000410000 */
[C---:B------:R-:W-:Y:S03]  /*13cb0*/  HMMA.16816.F32 R8, R96.reuse, R10, R92 ;  /* 0x0000000a6008723c */ /* 0x040fe6000000185c */
        /* <DEDUP_REMOVED lines=11> */
[----:B------:R-:W-:Y:S01]  /*13d70*/  LDSM.16.MT88.4 R92, [R147+0x9800] ;  /* 0x00980000935c783b */ /* 0x000fe20000004200 */
[----:B------:R-:W-:Y:S01]  /*13d80*/  FFMA.FTZ R115, R184, R112, R115 ;  /* 0x00000070b8737223 */ /* 0x000fe20000010073 */
[----:B------:R-:W-:Y:S01]  /*13d90*/  FFMA.FTZ R111, R182, R2, R111 ;  /* 0x00000002b66f7223 */ /* 0x000fe2000001006f */
[----:B------:R-:W-:Y:S01]  /*13da0*/  IMAD.MOV.U32 R2, RZ, RZ, R101 ;  /* 0x000000ffff027224 */ /* 0x000fe200078e0065 */
[----:B------:R-:W-:Y:S03]  /*13db0*/  HMMA.16816.F32 R16, R96, R18, R84 ;  /* 0x000000126010723c */ /* 0x000fe60000001854 */
[----:B------:R-:W-:Y:S01]  /*13dc0*/  FADD.FTZ R110, R110, R115 ;  /* 0x000000736e6e7221 */ /* 0x000fe20000010000 */
[----:B------:R-:W-:Y:S01]  /*13dd0*/  MUFU.EX2 R120, R202 ;  /* 0x000000ca00787308 */ /* 0x000fe20000000800 */
[----:B------:R-:W-:Y:S01]  /*13de0*/  FADD.FTZ R106, R106, R111 ;  /* 0x0000006f6a6a7221 */ /* 0x000fe20000010000 */
[----:B------:R-:W-:Y:S01]  /*13df0*/  LDSM.16.MT88.4 R84, [R146+0x9800] ;  /* 0x009800009254783b */ /* 0x000fe20000004200 */
[----:B------:R-:W-:Y:S01]  /*13e00*/  FADD.FTZ R111, R113, R110 ;  /* 0x0000006e716f7221 */ /* 0x000fe20000010000 */
[----:B------:R-:W-:-:S02]  /*13e10*/  @P0 IMAD.MOV.U32 R2, RZ, RZ, R101 ;  /* 0x000000ffff020224 */ /* 0x000fc400078e0065 */
[----:B------:R-:W-:Y:S01]  /*13e20*/  FADD.FTZ R117, R117, R106 ;  /* 0x0000006a75757221 */ /* 0x000fe20000010000 */
[C---:B------:R-:W-:Y:S03]  /*13e30*/  HMMA.16816.F32 R20, R96.reuse, R24, R20 ;  /* 0x000000186014723c */ /* 0x040fe60000001814 */
[----:B------:R-:W-:Y:S01]  /*13e40*/  FADD.FTZ R104, R104, R111 ;  /* 0x0000006f68687221 */ /* 0x000fe20000010000 */
[----:B------:R-:W-:Y:S01]  /*13e50*/  MUFU.EX2 R119, R119 ;  /* 0x0000007700777308 */ /* 0x000fe20000000800 */
[----:B------:R-:W-:Y:S01]  /*13e60*/  FADD.FTZ R0, R0, R117 ;  /* 0x0000007500007221 */ /* 0x000fe20000010000 */
[----:B------:R-:W-:Y:S02]  /*13e70*/  @P0 VIADD R105, R105, 0xfffffffd ;  /* 0xfffffffd69690836 */ /* 0x000fe40000000000 */
[C---:B--2---:R-:W-:Y:S04]  /*13e80*/  HMMA.16816.F32 R36, R96.reuse, R68, R36 ;  /* 0x000000446024723c */ /* 0x044fe80000001824 */
        /* <DEDUP_REMOVED lines=12> */
[C---:B------:R-:W-:Y:S01]  /*13f50*/  HMMA.16816.F32 R48, R96.reuse, R70, R48 ;  /* 0x000000466030723c */ /* 0x040fe20000001830 */
[----:B------:R-:W1:Y:S06]  /*13f60*/  LDSM.16.MT88.4 R68, [R145+0xa000] ;  /* 0x00a000009144783b */ /* 0x000e6c0000004200 */
[----:B------:R-:W-:Y:S08]  /*13f70*/  MUFU.EX2 R155, R155 ;  /* 0x0000009b009b7308 */ /* 0x000ff00000000800 */
[----:B------:R-:W-:Y:S08]  /*13f80*/  MUFU.EX2 R132, R132 ;  /* 0x0000008400847308 */ /* 0x000ff00000000800 */
[----:B------:R-:W-:Y:S08]  /*13f90*/  MUFU.EX2 R127, R186 ;  /* 0x000000ba007f7308 */ /* 0x000ff00000000800 */
[----:B------:R-:W2:Y:S08]  /*13fa0*/  MUFU.EX2 R180, R180 ;  /* 0x000000b400b47308 */ /* 0x000eb00000000800 */
[----:B------:R-:W-:Y:S01]  /*13fb0*/  MUFU.EX2 R178, R178 ;  /* 0x000000b200b27308 */ /* 0x000fe20000000800 */
[C---:B-1----:R-:W-:Y:S07]  /*13fc0*/  HMMA.16816.F32 R52, R96.reuse, R68, R52 ;  /* 0x000000446034723c */ /* 0x042fee0000001834 */
[----:B------:R-:W1:Y:S01]  /*13fd0*/  MUFU.EX2 R129, R129 ;  /* 0x0000008100817308 */ /* 0x000e620000000800 */
[----:B--2---:R-:W-:Y:S01]  /*13fe0*/  F2FP.F16.F32.PACK_AB R112, R180, R127 ;  /* 0x0000007fb470723e */ /* 0x004fe200000000ff */
[----:B------:R-:W-:Y:S01]  /*13ff0*/  HMMA.16816.F32 R56, R96, R70, R56 ;  /* 0x000000466038723c */ /* 0x000fe20000001838 */
[----:B------:R-:W2:Y:S05]  /*14000*/  LDSM.16.MT88.4 R68, [R144+0xa000] ;  /* 0x00a000009044783b */ /* 0x000eaa0000004200 */
[----:B------:R-:W-:Y:S08]  /*14010*/  MUFU.EX2 R181, R130 ;  /* 0x0000008200b57308 */ /* 0x000ff00000000800 */
[----:B------:R-:W3:Y:S01]  /*14020*/  MUFU.EX2 R128, R128 ;  /* 0x0000008000807308 */ /* 0x000ee20000000800 */
[----:B-1----:R-:W-:-:S07]  /*14030*/  F2FP.F16.F32.PACK_AB R114, R129, R178 ;  /* 0x000000b28172723e */ /* 0x002fce00000000ff */
[----:B------:R-:W-:Y:S08]  /*14040*/  MUFU.EX2 R126, R126 ;  /* 0x0000007e007e7308 */ /* 0x000ff00000000800 */
[----:B------:R-:W1:Y:S01]  /*14050*/  MUFU.EX2 R179, R124 ;  /* 0x0000007c00b37308 */ /* 0x000e620000000800 */
[----:B---3--:R-:W-:Y:S01]  /*14060*/  F2FP.F16.F32.PACK_AB R113, R128, R181 ;  /* 0x000000b58071723e */ /* 0x008fe200000000ff */
[C---:B--2---:R-:W-:Y:S03]  /*14070*/  HMMA.16816.F32 R60, R96.reuse, R68, R60 ;  /* 0x00000044603c723c */ /* 0x044fe6000000183c */
[----:B------:R-:W-:Y:S01]  /*14080*/  F2FP.F16.F32.PACK_AB R68, R122, R125 ;  /* 0x0000007d7a44723e */ /* 0x000fe200000000ff */
[----:B------:R-:W-:Y:S01]  /*14090*/  FADD.FTZ R125, R125, R104 ;  /* 0x000000687d7d7221 */ /* 0x000fe20000010000 */
[----:B------:R-:W-:Y:S01]  /*140a0*/  F2FP.F16.F32.PACK_AB R69, R120, R123 ;  /* 0x0000007b7845723e */ /* 0x000fe200000000ff */
[----:B------:R-:W-:Y:S01]  /*140b0*/  FADD.FTZ R123, R123, R0 ;  /* 0x000000007b7b7221 */ /* 0x000fe20000010000 */
[----:B-1----:R-:W-:Y:S01]  /*140c0*/  F2FP.F16.F32.PACK_AB R115, R179, R126 ;  /* 0x0000007eb373723e */ /* 0x002fe200000000ff */
[----:B------:R-:W-:Y:S01]  /*140d0*/  FADD.FTZ R122, R122, R125 ;  /* 0x0000007d7a7a7221 */ /* 0x000fe20000010000 */
[----:B------:R-:W-:Y:S01]  /*140e0*/  IMAD.MOV.U32 R0, RZ, RZ, R3 ;  /* 0x000000ffff007224 */ /* 0x000fe200078e0003 */
[----:B------:R-:W-:Y:S03]  /*140f0*/  HMMA.16816.F32 R64, R96, R70, R64 ;  /* 0x000000466040723c */ /* 0x000fe60000001840 */
[----:B------:R-:W-:Y:S01]  /*14100*/  F2FP.F16.F32.PACK_AB R70, R118, R121 ;  /* 0x000000797646723e */ /* 0x000fe200000000ff */
[----:B------:R-:W-:Y:S01]  /*14110*/  FADD.FTZ R120, R120, R123 ;  /* 0x0000007b78787221 */ /* 0x000fe20000010000 */
[----:B------:R-:W-:Y:S01]  /*14120*/  F2FP.F16.F32.PACK_AB R71, R116, R119 ;  /* 0x000000777447723e */ /* 0x000fe200000000ff */
[----:B------:R-:W-:Y:S01]  /*14130*/  FADD.FTZ R121, R121, R122 ;  /* 0x0000007a79797221 */ /* 0x000fe20000010000 */
[----:B------:R-:W-:-:S02]  /*14140*/  @P0 IMAD.MOV.U32 R0, RZ, RZ, R3 ;  /* 0x000000ffff000224 */ /* 0x000fc400078e0003 */
[----:B------:R-:W-:Y:S01]  /*14150*/  FADD.FTZ R119, R119, R120 ;  /* 0x0000007877777221 */ /* 0x000fe20000010000 */
[----:B------:R-:W-:Y:S02]  /*14160*/  FADD.FTZ R121, R118, R121 ;  /* 0x0000007976797221 */ /* 0x000fe40000010000 */
        /* <DEDUP_REMOVED lines=25> */
[----:B------:R-:W-:Y:S01]  /*14300*/  F2FP.F16.F32.PACK_AB R68, R133, R200 ;  /* 0x000000c88544723e */ /* 0x000fe200000000ff */
[----:B------:R-:W-:Y:S01]  /*14310*/  FADD.FTZ R200, R200, R121 ;  /* 0x00000079c8c87221 */ /* 0x000fe20000010000 */
[----:B------:R-:W-:-:S02]  /*14320*/  F2FP.F16.F32.PACK_AB R70, R131, R196 ;  /* 0x000000c48346723e */ /* 0x000fc400000000ff */
[----:B------:R-:W-:Y:S01]  /*14330*/  F2FP.F16.F32.PACK_AB R69, R135, R192 ;  /* 0x000000c08745723e */ /* 0x000fe200000000ff */
[----:B------:R-:W-:Y:S01]  /*14340*/  FADD.FTZ R192, R192, R119 ;  /* 0x00000077c0c07221 */ /* 0x000fe20000010000 */
[----:B------:R-:W-:Y:S01]  /*14350*/  F2FP.F16.F32.PACK_AB R71, R132, R155 ;  /* 0x0000009b8447723e */ /* 0x000fe200000000ff */
[----:B------:R-:W-:Y:S02]  /*14360*/  FADD.FTZ R133, R133, R200 ;  /* 0x000000c885857221 */ /* 0x000fe40000010000 */
[----:B------:R-:W-:Y:S02]  /*14370*/  FADD.FTZ R192, R135, R192 ;  /* 0x000000c087c07221 */ /* 0x000fe40000010000 */
[----:B------:R-:W-:Y:S02]  /*14380*/  FADD.FTZ R196, R196, R133 ;  /* 0x00000085c4c47221 */ /* 0x000fe40000010000 */
[----:B------:R-:W-:Y:S03]  /*14390*/  HMMA.16816.F32 R4, R68, R76, R4 ;  /* 0x0000004c4404723c */ /* 0x000fe60000001804 */
[----:B------:R-:W-:Y:S01]  /*143a0*/  FADD.FTZ R155, R155, R192 ;  /* 0x000000c09b9b7221 */ /* 0x000fe20000010000 */
[----:B------:R-:W-:-:S03]  /*143b0*/  FADD.FTZ R196, R131, R196 ;  /* 0x000000c483c47221 */ /* 0x000fc60000010000 */
[----:B------:R-:W-:Y:S01]  /*143c0*/  FADD.FTZ R132, R132, R155 ;  /* 0x0000009b84847221 */ /* 0x000fe20000010000 */
[----:B------:R-:W-:Y:S01]  /*143d0*/  FADD.FTZ R127, R127, R196 ;  /* 0x000000c47f7f7221 */ /* 0x000fe20000010000 */
        /* <DEDUP_REMOVED lines=8> */
[----:B------:R-:W-:Y:S01]  /*14460*/  HMMA.16816.F32 R96, R112, R92, R4 ;  /* 0x0000005c7060723c */ /* 0x000fe20000001804 */
[----:B------:R-:W-:Y:S04]  /*14470*/  LDSM.16.MT88.4 R4, [R146+0xb800] ;  /* 0x00b800009204783b */ /* 0x000fe80000004200 */
[----:B------:R-:W-:-:S03]  /*14480*/  FADD.FTZ R182, R179, R126 ;  /* 0x0000007eb3b67221 */ /* 0x000fc60000010000 */
[C---:B-1----:R-:W-:Y:S08]  /*14490*/  HMMA.16816.F32 R12, R68.reuse, R72, R12 ;  /* 0x00000048440c723c */ /* 0x042ff0000000180c */
[----:B------:R-:W-:Y:S01]  /*144a0*/  HMMA.16816.F32 R16, R68, R74, R16 ;  /* 0x0000004a4410723c */ /* 0x000fe20000001810 */
[----:B------:R-:W1:Y:S07]  /*144b0*/  LDSM.16.MT88.4 R72, [R144+0x9000] ;  /* 0x009000009048783b */ /* 0x000e6e0000004200 */
[----:B------:R-:W-:Y:S01]  /*144c0*/  HMMA.16816.F32 R92, R112, R94, R8 ;  /* 0x0000005e705c723c */ /* 0x000fe20000001808 */
[----:B------:R-:W-:Y:S07]  /*144d0*/  LDSM.16.MT88.4 R8, [R147+0xb800] ;  /* 0x00b800009308783b */ /* 0x000fee0000004200 */
[C---:B--2---:R-:W-:Y:S08]  /*144e0*/  HMMA.16816.F32 R20, R68.reuse, R76, R20 ;  /* 0x0000004c4414723c */ /* 0x044ff00000001814 */
[----:B------:R-:W-:Y:S01]  /*144f0*/  HMMA.16816.F32 R24, R68, R78, R24 ;  /* 0x0000004e4418723c */ /* 0x000fe20000001818 */
[----:B------:R-:W2:Y:S07]  /*14500*/  LDSM.16.MT88.4 R76, [R147+0xb000] ;  /* 0x00b00000934c783b */ /* 0x000eae0000004200 */
[C---:B------:R-:W-:Y:S01]  /*14510*/  HMMA.16816.F32 R88, R112.reuse, R84, R12 ;  /* 0x000000547058723c */ /* 0x040fe2000000180c */
[----:B------:R-:W-:Y:S07]  /*14520*/  LDSM.16.MT88.4 R12, [R145+0xb800] ;  /* 0x00b80000910c783b */ /* 0x000fee0000004200 */
[----:B------:R-:W-:Y:S08]  /*14530*/  HMMA.16816.F32 R84, R112, R86, R16 ;  /* 0x000000567054723c */ /* 0x000ff00000001810 */
[C---:B-1----:R-:W-:Y:S08]  /*14540*/  HMMA.16816.F32 R28, R68.reuse, R72, R28 ;  /* 0x00000048441c723c */ /* 0x042ff0000000181c */
[C---:B------:R-:W-:Y:S01]  /*14550*/  HMMA.16816.F32 R32, R68.reuse, R74, R32 ;  /* 0x0000004a4420723c */ /* 0x040fe20000001820 */
[----:B------:R-:W1:Y:S07]  /*14560*/  LDSM.16.MT88.4 R72, [R146+0xb000] ;  /* 0x00b000009248783b */ /* 0x000e6e0000004200 */
[C---:B--2---:R-:W-:Y:S08]  /*14570*/  HMMA.16816.F32 R36, R68.reuse, R76, R36 ;  /* 0x0000004c4424723c */ /* 0x044ff00000001824 */
[----:B------:R-:W-:Y:S01]  /*14580*/  HMMA.16816.F32 R40, R68, R78, R40 ;  /* 0x0000004e4428723c */ /* 0x000fe20000001828 */
[----:B------:R-:W2:Y:S11]  /*14590*/  LDSM.16.MT88.4 R76, [R145+0xb000] ;  /* 0x00b00000914c783b */ /* 0x000eb60000004200 */
[C---:B------:R-:W-:Y:S08]  /*145a0*/  HMMA.16816.F32 R36, R112.reuse, R8, R36 ;  /* 0x000000087024723c */ /* 0x040ff00000001824 */
[----:B------:R-:W-:Y:S01]  /*145b0*/  HMMA.16816.F32 R40, R112, R10, R40 ;  /* 0x0000000a7028723c */ /* 0x000fe20000001828 */
[----:B------:R-:W-:Y:S07]  /*145c0*/  LDSM.16.MT88.4 R8, [R144+0xb800] ;  /* 0x00b800009008783b */ /* 0x000fee0000004200 */
[C---:B-1----:R-:W-:Y:S08]  /*145d0*/  HMMA.16816.F32 R44, R68.reuse, R72, R44 ;  /* 0x00000048442c723c */ /* 0x042ff0000000182c */
[C---:B------:R-:W-:Y:S01]  /*145e0*/  HMMA.16816.F32 R48, R68.reuse, R74, R48 ;  /* 0x0000004a4430723c */ /* 0x040fe20000001830 */
[----:B------:R-:W1:Y:S07]  /*145f0*/  LDSM.16.MT88.4 R72, [R144+0xb000] ;  /* 0x00b000009048783b */ /* 0x000e6e0000004200 */
[C---:B--2---:R-:W-:Y:S08]  /*14600*/  HMMA.16816.F32 R52, R68.reuse, R76, R52 ;  /* 0x0000004c4434723c */ /* 0x044ff00000001834 */
[----:B------:R-:W-:Y:S01]  /*14610*/  HMMA.16816.F32 R56, R68, R78, R56 ;  /* 0x0000004e4438723c */ /* 0x000fe20000001838 */
[----:B------:R-:W2:Y:S07]  /*14620*/  LDSM.16.MT88.4 R76, [R145+0x9800] ;  /* 0x00980000914c783b */ /* 0x000eae0000004200 */
[C---:B------:R-:W-:Y:S08]  /*14630*/  HMMA.16816.F32 R44, R112.reuse, R4, R44 ;  /* 0x00000004702c723c */ /* 0x040ff0000000182c */
[C---:B------:R-:W-:Y:S08]  /*14640*/  HMMA.16816.F32 R48, R112.reuse, R6, R48 ;  /* 0x000000067030723c */ /* 0x040ff00000001830 */
[----:B------:R-:W-:Y:S08]  /*14650*/  HMMA.16816.F32 R52, R112, R12, R52 ;  /* 0x0000000c7034723c */ /* 0x000ff00000001834 */
[C---:B-1----:R-:W-:Y:S08]  /*14660*/  HMMA.16816.F32 R60, R68.reuse, R72, R60 ;  /* 0x00000048443c723c */ /* 0x042ff0000000183c */
[----:B------:R-:W-:Y:S01]  /*14670*/  HMMA.16816.F32 R64, R68, R74, R64 ;  /* 0x0000004a4440723c */ /* 0x000fe20000001840 */
[----:B------:R-:W1:Y:S07]  /*14680*/  LDSM.16.MT88.4 R68, [R144+0x9800] ;  /* 0x009800009044783b */ /* 0x000e6e0000004200 */
[C---:B--2---:R-:W-:Y:S08]  /*14690*/  HMMA.16816.F32 R80, R112.reuse, R76, R20 ;  /* 0x0000004c7050723c */ /* 0x044ff00000001814 */
        /* <DEDUP_REMOVED lines=8> */
.L_x_10519:
[----:B------:R-:W-:-:S07]  /*14720*/  IADD3 R105, PT, PT, R107, -0x1, RZ ;  /* 0xffffffff6b697810 */ /* 0x000fce0007ffe0ff */
.L_x_10528:
[----:B------:R-:W-:Y:S05]  /*14730*/  BSYNC B2 ;  /* 0x0000000000027941 */ /* 0x000fea0003800000 */
.L_x_10518:
        /* <DEDUP_REMOVED lines=12> */
.L_x_10536:
        /* <DEDUP_REMOVED lines=79> */
.L_x_10531:
[----:B------:R-:W-:Y:S05]  /*14cf0*/  BSYNC.RECONVERGENT B0 ;  /* 0x0000000000007941 */ /* 0x000fea0003800200 */
.L_x_10530:
        /* <DEDUP_REMOVED lines=52> */
[----:B------:R-:W3:Y:S05]  /*15040*/  LDSM.16.M88.4 R108, [R142+UR6+0x4000] ;  /* 0x004000068e6c783b */ /* 0x000eea0008000200 */
[----:B------:R-:W4:Y:S05]  /*15050*/  LDSM.16.M88.4 R112, [R142+UR6+0x4800] ;  /* 0x004800068e70783b */ /* 0x000f2a0008000200 */
[----:B------:R-:W5:Y:S05]  /*15060*/  LDSM.16.M88.4 R116, [R142+UR6+0x5000] ;  /* 0x005000068e74783b */ /* 0x000f6a0008000200 */
[----:B------:R-:W2:Y:S05]  /*15070*/  LD.E R0, desc[UR4][R102.64+0x18c] ;  /* 0x00018c0466007980 */ /* 0x000eaa000c101900 */
[----:B------:R-:W1:Y:S05]  /*15080*/  LDSM.16.M88.4 R120, [R142+UR6+0x5800] ;  /* 0x005800068e78783b */ /* 0x000e6a0008000200 */
[----:B------:R-:W0:Y:S05]  /*15090*/  LDGDEPBAR ;  /* 0x00000000000079af */ /* 0x000e2a0000000000 */
[----:B------:R-:W-:Y:S05]  /*150a0*/  LDSM.16.M88.4 R124, [R141] ;  /* 0x000000008d7c783b */ /* 0x000fea0000000200 */
[----:B------:R-:W2:Y:S05]  /*150b0*/  LDSM.16.M88.4 R128, [R138+0x4000] ;  /* 0x004000008a80783b */ /* 0x000eaa0000000200 */
[----:B------:R-:W2:Y:S01]  /*150c0*/  LDSM.16.M88.4 R132, [R138+0x4800] ;  /* 0x004800008a84783b */ /* 0x000ea20000000200 */
        /* <DEDUP_REMOVED lines=10> */
[----:B--2---:R-:W-:Y:S01]  /*15170*/  HMMA.16816.F32 R32, R104, R122, RZ ;  /* 0x0000007a6820723c */ /* 0x004fe200000018ff */
[----:B------:R-:W1:Y:S07]  /*15180*/  LDSM.16.M88.4 R104, [R138+0x5000] ;  /* 0x005000008a68783b */ /* 0x000e6e0000000200 */
[C---:B------:R-:W-:Y:S08]  /*15190*/  HMMA.16816.F32 R4, R124.reuse, R128, R4 ;  /* 0x000000807c04723c */ /* 0x040ff00000001804 */
[C---:B------:R-:W-:Y:S08]  /*151a0*/  HMMA.16816.F32 R8, R124.reuse, R130, R8 ;  /* 0x000000827c08723c */ /* 0x040ff00000001808 */
[C---:B------:R-:W-:Y:S08]  /*151b0*/  HMMA.16816.F32 R12, R124.reuse, R132, R12 ;  /* 0x000000847c0c723c */ /* 0x040ff0000000180c */
[C---:B------:R-:W-:Y:S08]  /*151c0*/  HMMA.16816.F32 R16, R124.reuse, R134, R16 ;  /* 0x000000867c10723c */ /* 0x040ff00000001810 */
[C---:B-1----:R-:W-:Y:S08]  /*151d0*/  HMMA.16816.F32 R20, R124.reuse, R104, R20 ;  /* 0x000000687c14723c */ /* 0x042ff00000001814 */
        /* <DEDUP_REMOVED lines=16> */
[----:B------:R-:W2:Y:S05]  /*152e0*/  LDSM.16.M88.4 R104, [R136+0x4800] ;  /* 0x004800008868783b */ /* 0x000eaa0000000200 */
[----:B------:R-:W-:Y:S02]  /*152f0*/  LDSM.16.M88.4 R116, [R136+0x5800] ;  /* 0x005800008874783b */ /* 0x000fe40000000200 */
        /* <DEDUP_REMOVED lines=11> */
[----:B------:R-:W2:Y:S05]  /*153b0*/  LDSM.16.M88.4 R108, [R142+UR6+0x6800] ;  /* 0x006800068e6c783b */ /* 0x000eaa0008000200 */
[----:B------:R-:W-:Y:S02]  /*153c0*/  LDSM.16.M88.4 R116, [R142+UR6+0x7800] ;  /* 0x007800068e74783b */ /* 0x000fe40008000200 */
        /* <DEDUP_REMOVED lines=41> */
[C---:B--2---:R-:W-:Y:S03]  /*15660*/  HMMA.16816.F32 R12, R108.reuse, R104, R12 ;  /* 0x000000686c0c723c */ /* 0x044fe6000000180c */
[-C--:B------:R-:W-:Y:S01]  /*15670*/  FMUL.FTZ R2, R4, R0.reuse ;  /* 0x0000000004027220 */ /* 0x080fe20000410000 */
[-C--:B------:R-:W-:Y:S01]  /*15680*/  FMUL.FTZ R181, R5, R0.reuse ;  /* 0x0000000005b57220 */ /* 0x080fe20000410000 */
[-C--:B------:R-:W-:Y:S01]  /*15690*/  FMUL.FTZ R183, R6, R0.reuse ;  /* 0x0000000006b77220 */ /* 0x080fe20000410000 */
[-C--:B------:R-:W-:Y:S02]  /*156a0*/  FMUL.FTZ R185, R7, R0.reuse ;  /* 0x0000000007b97220 */ /* 0x080fe40000410000 */
[C---:B------:R-:W-:Y:S01]  /*156b0*/  HMMA.16816.F32 R16, R108.reuse, R106, R16 ;  /* 0x0000006a6c10723c */ /* 0x040fe20000001810 */
[----:B------:R-:W2:Y:S01]  /*156c0*/  MUFU.TANH R2, R2 ;  /* 0x0000000200027308 */ /* 0x000ea20000002400 */
[----:B------:R-:W3:Y:S01]  /*156d0*/  LDSM.16.M88.4 R104, [R136+0x7800] ;  /* 0x007800008868783b */ /* 0x000ee20000000200 */
[----:B------:R-:W-:Y:S04]  /*156e0*/  DEPBAR.LE SB0, 0x0 ;  /* 0x000080000000791a */ /* 0x000fe80000000000 */
[-C--:B------:R-:W-:Y:S01]  /*156f0*/  FMUL.FTZ R186, R8, R0.reuse ;  /* 0x0000000008ba7220 */ /* 0x080fe20000410000 */
[-C--:B------:R-:W-:Y:S03]  /*15700*/  FMUL.FTZ R187, R9, R0.reuse ;  /* 0x0000000009bb7220 */ /* 0x080fe60000410000 */
[----:B------:R-:W4:Y:S01]  /*15710*/  MUFU.TANH R181, R181 ;  /* 0x000000b500b57308 */ /* 0x000f220000002400 */
[----:B------:R-:W-:Y:S01]  /*15720*/  BAR.SYNC.DEFER_BLOCKING 0x0 ;  /* 0x0000000000007b1d */ /* 0x000fe20000010000 */
[-C--:B------:R-:W-:Y:S01]  /*15730*/  FMUL.FTZ R188, R10, R0.reuse ;  /* 0x000000000abc7220 */ /* 0x080fe20000410000 */
[-C--:B------:R-:W-:Y:S01]  /*15740*/  FMUL.FTZ R189, R11, R0.reuse ;  /* 0x000000000bbd7220 */ /* 0x080fe20000410000 */
[-C--:B------:R-:W-:Y:S01]  /*15750*/  FMUL.FTZ R190, R12, R0.reuse ;  /* 0x000000000cbe7220 */ /* 0x080fe20000410000 */
[-C--:B------:R-:W-:Y:S01]  /*15760*/  FMUL.FTZ R191, R13, R0.reuse ;  /* 0x000000000dbf7220 */ /* 0x080fe20000410000 */
[-C--:B------:R-:W-:Y:S01]  /*15770*/  FMUL.FTZ R192, R14, R0.reuse ;  /* 0x000000000ec07220 */ /* 0x080fe20000410000 */
[-C--:B------:R-:W-:Y:S03]  /*15780*/  FMUL.FTZ R193, R15, R0.reuse ;  /* 0x000000000fc17220 */ /* 0x080fe60000410000 */
[----:B------:R-:W2:Y:S01]  /*15790*/  MUFU.TANH R183, R183 ;  /* 0x000000b700b77308 */ /* 0x000ea20000002400 */
[-C--:B------:R-:W-:Y:S01]  /*157a0*/  FMUL.FTZ R194, R16, R0.reuse ;  /* 0x0000000010c27220 */ /* 0x080fe20000410000 */
[-C--:B------:R-:W-:Y:S01]  /*157b0*/  FMUL.FTZ R196, R17, R0.reuse ;  /* 0x0000000011c47220 */ /* 0x080fe20000410000 */
[-C--:B------:R-:W-:Y:S01]  /*157c0*/  FMUL.FTZ R195, R18, R0.reuse ;  /* 0x0000000012c37220 */ /* 0x080fe20000410000 */
[-C--:B------:R-:W-:Y:S06]  /*157d0*/  FMUL.FTZ R197, R19, R0.reuse ;  /* 0x0000000013c57220 */ /* 0x080fec0000410000 */
[----:B------:R-:W2:Y:S01]  /*157e0*/  MUFU.TANH R185, R185 ;  /* 0x000000b900b97308 */ /* 0x000ea20000002400 */
[C---:B-1----:R-:W-:Y:S09]  /*157f0*/  HMMA.16816.F32 R20, R108.reuse, R112, R20 ;  /* 0x000000706c14723c */ /* 0x042ff20000001814 */
[----:B------:R-:W1:Y:S01]  /*15800*/  MUFU.TANH R186, R186 ;  /* 0x000000ba00ba7308 */ /* 0x000e620000002400 */
[C---:B------:R-:W-:Y:S09]  /*15810*/  HMMA.16816.F32 R24, R108.reuse, R114, R24 ;  /* 0x000000726c18723c */ /* 0x040ff20000001818 */
[----:B------:R-:W1:Y:S01]  /*15820*/  MUFU.TANH R187, R187 ;  /* 0x000000bb00bb7308 */ /* 0x000e620000002400 */
[C---:B---3--:R-:W-:Y:S03]  /*15830*/  HMMA.16816.F32 R28, R108.reuse, R104, R28 ;  /* 0x000000686c1c723c */ /* 0x048fe6000000181c */
[-C--:B------:R-:W-:Y:S01]  /*15840*/  FMUL.FTZ R207, R20, R0.reuse ;  /* 0x0000000014cf7220 */ /* 0x080fe20000410000 */
[-C--:B------:R-:W-:Y:S01]  /*15850*/  FMUL.FTZ R198, R21, R0.reuse ;  /* 0x0000000015c67220 */ /* 0x080fe20000410000 */
[-C--:B------:R-:W-:Y:S01]  /*15860*/  FMUL.FTZ R205, R22, R0.reuse ;  /* 0x0000000016cd7220 */ /* 0x080fe20000410000 */
[-C--:B------:R-:W-:Y:S03]  /*15870*/  FMUL.FTZ R199, R23, R0.reuse ;  /* 0x0000000017c77220 */ /* 0x080fe60000410000 */
[----:B------:R-:W3:Y:S01]  /*15880*/  MUFU.TANH R188, R188 ;  /* 0x000000bc00bc7308 */ /* 0x000ee20000002400 */
[----:B------:R-:W-:Y:S03]  /*15890*/  HMMA.16816.F32 R32, R108, R106, R32 ;  /* 0x0000006a6c20723c */ /* 0x000fe60000001820 */
        /* <DEDUP_REMOVED lines=112> */
.L_x_10535:
[----:B------:R-:W-:Y:S05]  /*15fa0*/  BSYNC.RECONVERGENT B0 ;  /* 0x0000000000007941 */ /* 0x000fea0003800200 */
.L_x_10534:
[----:B-1----:R-:W-:Y:S01]  /*15fb0*/  @!P1 IMAD.MOV.U32 R155, RZ, RZ, R153 ;  /* 0x000000ffff9b9224 */ /* 0x002fe200078e0099 */
        /* <DEDUP_REMOVED lines=49> */
.L_x_10533:
[----:B------:R-:W-:Y:S05]  /*162d0*/  BSYNC.RECONVERGENT B1 ;  /* 0x0000000000017941 */ /* 0x000fea0003800200 */
.L_x_10532:
[----:B------:R-:W3:Y:S01]  /*162e0*/  LD.E R105, desc[UR4][R102.64+0xdc] ;  /* 0x0000dc0466697980 */ /* 0x000ee2000c101900 */
[C---:B------:R-:W-:Y:S01]  /*162f0*/  VIADD R22, R180.reuse, 0xffffffe1 ;  /* 0xffffffe1b4167836 */ /* 0x040fe20000000000 */
[C---:B------:R-:W-:Y:S01]  /*16300*/  ISETP.GE.AND P4, PT, R180.reuse, R173, PT ;  /* 0x000000adb400720c */ /* 0x040fe20003f86270 */
[C---:B------:R-:W-:Y:S01]  /*16310*/  VIADD R14, R180.reuse, 0xffffffe9 ;  /* 0xffffffe9b40e7836 */ /* 0x040fe20000000000 */
[CC--:B------:R-:W-:Y:S01]  /*16320*/  ISETP.GE.AND P0, PT, R180.reuse, R175.reuse, PT ;  /* 0x000000afb400720c */ /* 0x0c0fe20003f06270 */
[C---:B------:R-:W-:Y:S01]  /*16330*/  VIADD R0, R180.reuse, 0xffffffe0 ;  /* 0xffffffe0b4007836 */ /* 0x040fe20000000000 */
[----:B-1----:R-:W-:Y:S01]  /*16340*/  FSEL R23, R205, -INF , P4 ;  /* 0xff800000cd177808 */ /* 0x002fe20002000000 */
[----:B------:R-:W-:Y:S01]  /*16350*/  VIADD R13, R180, 0xfffffff1 ;  /* 0xfffffff1b40d7836 */ /* 0x000fe20000000000 */
[-C--:B------:R-:W-:Y:S01]  /*16360*/  ISETP.GE.AND P4, PT, R22, R175.reuse, PT ;  /* 0x000000af1600720c */ /* 0x080fe20003f86270 */
[----:B--2---:R-:W-:Y:S01]  /*16370*/  VIADD R10, R180, 0xffffffe8 ;  /* 0xffffffe8b40a7836 */ /* 0x004fe20000000000 */
[-C--:B------:R-:W-:Y:S01]  /*16380*/  ISETP.GE.AND P5, PT, R0, R175.reuse, PT ;  /* 0x000000af0000720c */ /* 0x080fe20003fa6270 */
[C---:B------:R-:W-:Y:S01]  /*16390*/  VIADD R11, R180.reuse, 0xfffffff9 ;  /* 0xfffffff9b40b7836 */ /* 0x040fe20000000000 */
[----:B------:R-:W-:Y:S01]  /*163a0*/  FSEL R21, R181, -INF , P4 ;  /* 0xff800000b5157808 */ /* 0x000fe20002000000 */
        /* <DEDUP_REMOVED lines=17> */
[----:B------:R-:W-:Y:S02]  /*164c0*/  FSEL R196, R196, -INF , P4 ;  /* 0xff800000c4c47808 */ /* 0x000fe40002000000 */
[----:B------:R-:W-:Y:S02]  /*164d0*/  ISETP.GE.AND P5, PT, R4, R175, PT ;  /* 0x000000af0400720c */ /* 0x000fe40003fa6270 */
[----:B------:R-:W-:Y:S02]  /*164e0*/  ISETP.GE.AND P4, PT, R22, R173, PT ;  /* 0x000000ad1600720c */ /* 0x000fe40003f86270 */
[----:B------:R-:W-:Y:S02]  /*164f0*/  FSEL R121, R190, -INF , P5 ;  /* 0xff800000be797808 */ /* 0x000fe40002800000 */
[----:B------:R-:W-:Y:S02]  /*16500*/  ISETP.GE.AND P5, PT, R12, R175, PT ;  /* 0x000000af0c00720c */ /* 0x000fe40003fa6270 */
[----:B------:R-:W-:Y:S02]  /*16510*/  FSEL R15, R185, -INF , P4 ;  /* 0xff800000b90f7808 */ /* 0x000fe40002000000 */
[-C--:B------:R-:W-:Y:S02]  /*16520*/  ISETP.GE.AND P4, PT, R10, R173.reuse, PT ;  /* 0x000000ad0a00720c */ /* 0x080fe40003f86270 */
[----:B------:R-:W-:Y:S02]  /*16530*/  ISETP.GE.AND P1, PT, R0, R173, PT ;  /* 0x000000ad0000720c */ /* 0x000fe40003f26270 */
[----:B------:R-:W-:Y:S02]  /*16540*/  FSEL R119, R194, -INF , P5 ;  /* 0xff800000c2777808 */ /* 0x000fe40002800000 */
[----:B------:R-:W-:Y:S02]  /*16550*/  FSEL R188, R188, -INF , P4 ;  /* 0xff800000bcbc7808 */ /* 0x000fe40002000000 */
[-C--:B------:R-:W-:Y:S02]  /*16560*/  ISETP.GE.AND P5, PT, R9, R175.reuse, PT ;  /* 0x000000af0900720c */ /* 0x080fe40003fa6270 */
[----:B------:R-:W-:Y:S02]  /*16570*/  ISETP.GE.AND P6, PT, R0, R174, PT ;  /* 0x000000ae0000720c */ /* 0x000fe40003fc6270 */
[-C--:B------:R-:W-:Y:S02]  /*16580*/  ISETP.GE.AND P4, PT, R2, R175.reuse, PT ;  /* 0x000000af0200720c */ /* 0x080fe40003f86270 */
[----:B------:R-:W-:Y:S01]  /*16590*/  ISETP.GE.AND P3, PT, R0, R172, PT ;  /* 0x000000ac0000720c */ /* 0x000fe20003f66270 */
[----:B------:R-:W-:Y:S01]  /*165a0*/  VIADD R0, R180, 0x10 ;  /* 0x00000010b4007836 */ /* 0x000fe20000000000 */
        /* <DEDUP_REMOVED lines=21> */
[----:B------:R-:W-:Y:S02]  /*16700*/  FSEL R193, R193, -INF , P1 ;  /* 0xff800000c1c17808 */ /* 0x000fe40000800000 */
[----:B------:R-:W-:Y:S02]  /*16710*/  ISETP.GE.AND P1, PT, R6, R175, PT ;  /* 0x000000af0600720c */ /* 0x000fe40003f26270 */
[-C--:B------:R-:W-:Y:S02]  /*16720*/  ISETP.GE.AND P0, PT, R11, R173.reuse, PT ;  /* 0x000000ad0b00720c */ /* 0x080fe40003f06270 */
[----:B------:R-:W-:Y:S02]  /*16730*/  FSEL R123, R192, -INF , P5 ;  /* 0xff800000c07b7808 */ /* 0x000fe40002800000 */
[C---:B------:R-:W-:Y:S01]  /*16740*/  ISETP.GE.AND P5, PT, R180.reuse, R172, PT ;  /* 0x000000acb400720c */ /* 0x040fe20003fa6270 */
[----:B------:R-:W-:Y:S01]  /*16750*/  VIADD R180, R180, 0xffffffc0 ;  /* 0xffffffc0b4b47836 */ /* 0x000fe20000000000 */
[----:B------:R-:W-:Y:S02]  /*16760*/  FSEL R135, R201, -INF , P4 ;  /* 0xff800000c9877808 */ /* 0x000fe40002000000 */
[----:B------:R-:W-:Y:S02]  /*16770*/  FSEL R129, R32, -INF , P1 ;  /* 0xff80000020817808 */ /* 0x000fe40000800000 */
[-C--:B------:R-:W-:Y:S02]  /*16780*/  ISETP.GE.AND P4, PT, R2, R173.reuse, PT ;  /* 0x000000ad0200720c */ /* 0x080fe40003f86270 */
[----:B------:R-:W-:Y:S02]  /*16790*/  FSEL R191, R197, -INF , P0 ;  /* 0xff800000c5bf7808 */ /* 0x000fe40000000000 */
[-C--:B------:R-:W-:Y:S02]  /*167a0*/  ISETP.GE.AND P1, PT, R9, R173.reuse, PT ;  /* 0x000000ad0900720c */ /* 0x080fe40003f26270 */
[-C--:B------:R-:W-:Y:S02]  /*167b0*/  ISETP.GE.AND P0, PT, R5, R173.reuse, PT ;  /* 0x000000ad0500720c */ /* 0x080fe40003f06270 */
[----:B------:R-:W-:Y:S02]  /*167c0*/  FSEL R181, R23, -INF , !P5 ;  /* 0xff80000017b57808 */ /* 0x000fe40006800000 */
[-C--:B------:R-:W-:Y:S02]  /*167d0*/  ISETP.GE.AND P5, PT, R22, R174.reuse, PT ;  /* 0x000000ae1600720c */ /* 0x080fe40003fa6270 */
[----:B------:R-:W-:Y:S02]  /*167e0*/  FSEL R30, R30, -INF , P4 ;  /* 0xff8000001e1e7808 */ /* 0x000fe40002000000 */
[-C--:B------:R-:W-:Y:S02]  /*167f0*/  ISETP.GE.AND P4, PT, R10, R174.reuse, PT ;  /* 0x000000ae0a00720c */ /* 0x080fe40003f86270 */
[----:B------:R-:W-:Y:S02]  /*16800*/  FSEL R155, R199, -INF , P1 ;  /* 0xff800000c79b7808 */ /* 0x000fe40000800000 */
[----:B------:R-:W-:Y:S02]  /*16810*/  FSEL R133, R203, -INF , P0 ;  /* 0xff800000cb857808 */ /* 0x000fe40000000000 */
[-C--:B------:R-:W-:Y:S02]  /*16820*/  ISETP.GE.AND P1, PT, R0, R173.reuse, PT ;  /* 0x000000ad0000720c */ /* 0x080fe40003f26270 */
[----:B------:R-:W-:Y:S02]  /*16830*/  ISETP.GE.AND P0, PT, R7, R173, PT ;  /* 0x000000ad0700720c */ /* 0x000fe40003f06270 */
[----:B------:R-:W-:Y:S02]  /*16840*/  FSEL R21, R21, -INF , !P5 ;  /* 0xff80000015157808 */ /* 0x000fe40006800000 */
[----:B------:R-:W-:Y:S02]  /*16850*/  FSEL R19, R19, -INF , !P4 ;  /* 0xff80000013137808 */ /* 0x000fe40006000000 */
[-C--:B------:R-:W-:Y:S02]  /*16860*/  ISETP.GE.AND P5, PT, R4, R174.reuse, PT ;  /* 0x000000ae0400720c */ /* 0x080fe40003fa6270 */
[----:B------:R-:W-:Y:S02]  /*16870*/  FSEL R29, R29, -INF , P1 ;  /* 0xff8000001d1d7808 */ /* 0x000fe40000800000 */
[----:B------:R-:W-:Y:S02]  /*16880*/  FSEL R104, R31, -INF , P0 ;  /* 0xff8000001f687808 */ /* 0x000fe40000000000 */
[----:B------:R-:W-:Y:S02]  /*16890*/  ISETP.GE.AND P4, PT, R13, R174, PT ;  /* 0x000000ae0d00720c */ /* 0x000fe40003f86270 */
[-C--:B------:R-:W-:Y:S02]  /*168a0*/  ISETP.GE.AND P1, PT, R22, R172.reuse, PT ;  /* 0x000000ac1600720c */ /* 0x080fe40003f26270 */
[----:B------:R-:W-:Y:S02]  /*168b0*/  ISETP.GE.AND P0, PT, R10, R172, PT ;  /* 0x000000ac0a00720c */ /* 0x000fe40003f06270 */
[----:B------:R-:W-:Y:S02]  /*168c0*/  FSEL R10, R20, -INF , !P6 ;  /* 0xff800000140a7808 */ /* 0x000fe40007000000 */
[-C--:B------:R-:W-:Y:S02]  /*168d0*/  ISETP.GE.AND P6, PT, R14, R174.reuse, PT ;  /* 0x000000ae0e00720c */ /* 0x080fe40003fc6270 */
[----:B------:R-:W-:Y:S02]  /*168e0*/  FSEL R121, R121, -INF , !P5 ;  /* 0xff80000079797808 */ /* 0x000fe40006800000 */
[----:B------:R-:W-:Y:S02]  /*168f0*/  FSEL R197, R18, -INF , !P4 ;  /* 0xff80000012c57808 */ /* 0x000fe40006000000 */
[-C--:B------:R-:W-:Y:S02]  /*16900*/  ISETP.GE.AND P5, PT, R11, R174.reuse, PT ;  /* 0x000000ae0b00720c */ /* 0x080fe40003fa6270 */
[----:B------:R-:W-:Y:S02]  /*16910*/  FSEL R15, R15, -INF , !P1 ;  /* 0xff8000000f0f7808 */ /* 0x000fe40004800000 */
[----:B------:R-:W-:Y:S02]  /*16920*/  ISETP.GE.AND P4, PT, R9, R174, PT ;  /* 0x000000ae0900720c */ /* 0x000fe40003f86270 */
[----:B------:R-:W-:Y:S02]  /*16930*/  ISETP.GE.AND P1, PT, R13, R172, PT ;  /* 0x000000ac0d00720c */ /* 0x000fe40003f26270 */
[----:B------:R-:W-:Y:S02]  /*16940*/  FSEL R17, R17, -INF , !P6 ;  /* 0xff80000011117808 */ /* 0x000fe40007000000 */
[----:B------:R-:W-:Y:S02]  /*16950*/  ISETP.GE.AND P6, PT, R12, R174, PT ;  /* 0x000000ae0c00720c */ /* 0x000fe40003fc6270 */
[----:B------:R-:W-:Y:S02]  /*16960*/  FSEL R195, R196, -INF , !P5 ;  /* 0xff800000c4c37808 */ /* 0x000fe40006800000 */
[----:B------:R-:W-:Y:S02]  /*16970*/  ISETP.GE.AND P5, PT, R4, R172, PT ;  /* 0x000000ac0400720c */ /* 0x000fe40003fa6270 */
[----:B------:R-:W-:Y:S02]  /*16980*/  FSEL R187, R187, -INF , !P4 ;  /* 0xff800000bbbb7808 */ /* 0x000fe40006000000 */
[----:B------:R-:W-:Y:S02]  /*16990*/  FSEL R4, R183, -INF , !P3 ;  /* 0xff800000b7047808 */ /* 0x000fe40005800000 */
[-C--:B------:R-:W-:Y:S02]  /*169a0*/  ISETP.GE.AND P4, PT, R8, R174.reuse, PT ;  /* 0x000000ae0800720c */ /* 0x080fe40003f86270 */
[----:B------:R-:W-:Y:S02]  /*169b0*/  FSEL R193, R193, -INF , !P1 ;  /* 0xff800000c1c17808 */ /* 0x000fe40004800000 */
[-C--:B------:R-:W-:Y:S02]  /*169c0*/  ISETP.GE.AND P3, PT, R5, R174.reuse, PT ;  /* 0x000000ae0500720c */ /* 0x080fe40003f66270 */
[----:B------:R-:W-:Y:S02]  /*169d0*/  ISETP.GE.AND P1, PT, R6, R174, PT ;  /* 0x000000ae0600720c */ /* 0x000fe40003f26270 */
[----:B------:R-:W-:Y:S02]  /*169e0*/  FSEL R119, R119, -INF , !P6 ;  /* 0xff80000077777808 */ /* 0x000fe40007000000 */
[-C--:B------:R-:W-:Y:S02]  /*169f0*/  ISETP.GE.AND P6, PT, R14, R172.reuse, PT ;  /* 0x000000ac0e00720c */ /* 0x080fe40003fc6270 */
[----:B------:R-:W-:Y:S02]  /*16a00*/  FSEL R185, R185, -INF , !P4 ;  /* 0xff800000b9b97808 */ /* 0x000fe40006000000 */
[----:B------:R-:W-:Y:S02]  /*16a10*/  FSEL R13, R188, -INF , !P0 ;  /* 0xff800000bc0d7808 */ /* 0x000fe40004000000 */
[----:B------:R-:W-:Y:S02]  /*16a20*/  ISETP.GE.AND P4, PT, R12, R172, PT ;  /* 0x000000ac0c00720c */ /* 0x000fe40003f86270 */
[----:B------:R-:W-:Y:S02]  /*16a30*/  FSEL R129, R129, -INF , !P1 ;  /* 0xff80000081817808 */ /* 0x000fe40004800000 */
[----:B------:R-:W-:Y:S02]  /*16a40*/  FSEL R183, R202, -INF , !P3 ;  /* 0xff800000cab77808 */ /* 0x000fe40005800000 */
[----:B------:R-:W-:Y:S02]  /*16a50*/  FMNMX3.FTZ R12, R3, R10, R21, !PT ;  /* 0x0000000a030c7276 */ /* 0x000fe40007810015 */
[C---:B------:R-:W-:Y:S02]  /*16a60*/  ISETP.GE.AND P0, PT, R0.reuse, R174, PT ;  /* 0x000000ae0000720c */ /* 0x040fe40003f06270 */
[-C--:B------:R-:W-:Y:S02]  /*16a70*/  ISETP.GE.AND P1, PT, R0, R172.reuse, PT ;  /* 0x000000ac0000720c */ /* 0x080fe40003f26270 */
[----:B------:R-:W-:Y:S02]  /*16a80*/  ISETP.GE.AND P3, PT, R11, R172, PT ;  /* 0x000000ac0b00720c */ /* 0x000fe40003f66270 */
[----:B------:R-:W-:Y:S02]  /*16a90*/  FMNMX3.FTZ R0, R101, R4, R15, !PT ;  /* 0x0000000465007276 */ /* 0x000fe4000781000f */
[----:B------:R-:W-:Y:S02]  /*16aa0*/  FSEL R11, R16, -INF , !P6 ;  /* 0xff800000100b7808 */ /* 0x000fe40007000000 */
[----:B------:R-:W-:Y:S02]  /*16ab0*/  FMNMX3.FTZ R12, R12, R19, R17, !PT ;  /* 0x000000130c0c7276 */ /* 0x000fe40007810011 */
[----:B------:R-:W-:Y:S02]  /*16ac0*/  FMNMX3.FTZ R0, R0, R13, R11, !PT ;  /* 0x0000000d00007276 */ /* 0x000fe4000781000b */
[----:B------:R-:W-:Y:S02]  /*16ad0*/  FSEL R123, R123, -INF , !P5 ;  /* 0xff8000007b7b7808 */ /* 0x000fe40006800000 */
[-C--:B------:R-:W-:Y:S02]  /*16ae0*/  ISETP.GE.AND P6, PT, R2, R174.reuse, PT ;  /* 0x000000ae0200720c */ /* 0x080fe40003fc6270 */
[----:B------:R-:W-:Y:S02]  /*16af0*/  FSEL R131, R131, -INF , !P0 ;  /* 0xff80000083837808 */ /* 0x000fe40004000000 */
[----:B------:R-:W-:Y:S02]  /*16b00*/  ISETP.GE.AND P5, PT, R7, R174, PT ;  /* 0x000000ae0700720c */ /* 0x000fe40003fa6270 */
[----:B------:R-:W-:Y:S02]  /*16b10*/  FMNMX3.FTZ R12, R12, R121, R197, !PT ;  /* 0x000000790c0c7276 */ /* 0x000fe400078100c5 */
[-C--:B------:R-:W-:Y:S02]  /*16b20*/  ISETP.GE.AND P0, PT, R9, R172.reuse, PT ;  /* 0x000000ac0900720c */ /* 0x080fe40003f06270 */
        /* <DEDUP_REMOVED lines=12> */
[----:B------:R-:W-:Y:S02]  /*16bf0*/  ISETP.GE.AND P0, PT, R6, R173, PT ;  /* 0x000000ad0600720c */ /* 0x000fe40003f06270 */
[----:B------:R-:W-:Y:S02]  /*16c00*/  FSEL R135, R135, -INF , !P6 ;  /* 0xff80000087877808 */ /* 0x000fe40007000000 */
[----:B------:R-:W-:Y:S02]  /*16c10*/  FSEL R133, R133, -INF , !P5 ;  /* 0xff80000085857808 */ /* 0x000fe40006800000 */
[----:B------:R-:W-:Y:S02]  /*16c20*/  FMNMX3.FTZ R0, R0, R181, R155, !PT ;  /* 0x000000b500007276 */ /* 0x000fe4000781009b */
[----:B------:R-:W-:Y:S02]  /*16c30*/  FMNMX3.FTZ R12, R12, R185, R183, !PT ;  /* 0x000000b90c0c7276 */ /* 0x000fe400078100b7 */
[----:B------:R-:W-:Y:S02]  /*16c40*/  FSEL R28, R28, -INF , P0 ;  /* 0xff8000001c1c7808 */ /* 0x000fe40000000000 */
[----:B------:R-:W-:Y:S02]  /*16c50*/  FSEL R127, R29, -INF , !P1 ;  /* 0xff8000001d7f7808 */ /* 0x000fe40004800000 */
[----:B------:R-:W-:Y:S02]  /*16c60*/  FSEL R128, R30, -INF , !P4 ;  /* 0xff8000001e807808 */ /* 0x000fe40006000000 */
[-C--:B------:R-:W-:Y:S02]  /*16c70*/  ISETP.GE.AND P6, PT, R6, R172.reuse, PT ;  /* 0x000000ac0600720c */ /* 0x080fe40003fc6270 */
[----:B------:R-:W-:Y:S02]  /*16c80*/  ISETP.GE.AND P3, PT, R7, R172, PT ;  /* 0x000000ac0700720c */ /* 0x000fe40003f66270 */
[----:B------:R-:W-:Y:S02]  /*16c90*/  FMNMX3.FTZ R0, R0, R135, R133, !PT ;  /* 0x0000008700007276 */ /* 0x000fe40007810085 */
[----:B------:R-:W-:Y:S02]  /*16ca0*/  FMNMX3.FTZ R12, R12, R131, R132, !PT ;  /* 0x000000830c0c7276 */ /* 0x000fe40007810084 */
[----:B------:R-:W-:Y:S02]  /*16cb0*/  FSEL R106, R28, -INF , !P6 ;  /* 0xff8000001c6a7808 */ /* 0x000fe40007000000 */
[----:B------:R-:W-:Y:S01]  /*16cc0*/  FMNMX3.FTZ R9, R0, R127, R128, !PT ;  /* 0x0000007f00097276 */ /* 0x000fe20007810080 */
[----:B------:R-:W-:Y:S01]  /*16cd0*/  LDSM.16.MT88.4 R28, [R145+0x8000] ;  /* 0x00800000911c783b */ /* 0x000fe20000004200 */
[----:B------:R-:W-:Y:S02]  /*16ce0*/  FSEL R104, R104, -INF , !P3 ;  /* 0xff80000068687808 */ /* 0x000fe40005800000 */
        /* <DEDUP_REMOVED lines=17> */
[----:B------:R-:W-:Y:S02]  /*16e00*/  FADD.FTZ R6, -R6, R3 ;  /* 0x0000000306067221 */ /* 0x000fe40000010100 */
[-CC-:B------:R-:W-:Y:S01]  /*16e10*/  FFMA.FTZ R117, R21, R105.reuse, -R134.reuse ;  /* 0x0000006915757223 */ /* 0x180fe20000010886 */
[-C--:B------:R-:W-:Y:S01]  /*16e20*/  FFMA.FTZ R118, R10, R105.reuse, -R134 ;  /* 0x000000690a767223 */ /* 0x080fe20000010886 */
[-CC-:B------:R-:W-:Y:S01]  /*16e30*/  FFMA.FTZ R115, R15, R105.reuse, -R186.reuse ;  /* 0x000000690f737223 */ /* 0x180fe200000108ba */
[-CC-:B------:R-:W-:Y:S01]  /*16e40*/  FFMA.FTZ R107, R13, R105.reuse, -R186.reuse ;  /* 0x000000690d6b7223 */ /* 0x180fe200000108ba */
[-C--:B------:R-:W-:Y:S01]  /*16e50*/  FFMA.FTZ R116, R4, R105.reuse, -R186 ;  /* 0x0000006904747223 */ /* 0x080fe200000108ba */
[----:B------:R-:W1:Y:S01]  /*16e60*/  LDSM.16.MT88.4 R12, [R147+0x8000] ;  /* 0x00800000930c783b */ /* 0x000e620000004200 */
[----:B------:R-:W-:Y:S01]  /*16e70*/  FSEL R4, R0, RZ, P0 ;  /* 0x000000ff00047208 */ /* 0x000fe20000000000 */
[-CC-:B------:R-:W-:Y:S01]  /*16e80*/  FFMA.FTZ R113, R19, R105.reuse, -R134.reuse ;  /* 0x0000006913717223 */ /* 0x180fe20000010886 */
[-C--:B------:R-:W-:Y:S01]  /*16e90*/  FFMA.FTZ R112, R17, R105.reuse, -R134 ;  /* 0x0000006911707223 */ /* 0x080fe20000010886 */
[-C--:B------:R-:W-:Y:S01]  /*16ea0*/  FFMA.FTZ R114, R11, R105.reuse, -R186 ;  /* 0x000000690b727223 */ /* 0x080fe200000108ba */
[----:B------:R-:W-:Y:S01]  /*16eb0*/  FMUL.FTZ R8, R105, R6 ;  /* 0x0000000669087220 */ /* 0x000fe20000410000 */
[----:B------:R-:W-:Y:S01]  /*16ec0*/  FADD.FTZ R4, -R4, R101 ;  /* 0x0000006504047221 */ /* 0x000fe20000010100 */
[----:B------:R-:W-:Y:S01]  /*16ed0*/  MUFU.EX2 R118, R118 ;  /* 0x0000007600767308 */ /* 0x000fe20000000800 */
[----:B------:R-:W2:Y:S01]  /*16ee0*/  LDSM.16.MT88.4 R20, [R146+0x8000] ;  /* 0x008000009214783b */ /* 0x000ea20000004200 */
[-CC-:B------:R-:W-:Y:S01]  /*16ef0*/  FFMA.FTZ R121, R121, R105.reuse, -R134.reuse ;  /* 0x0000006979797223 */ /* 0x180fe20000010886 */
[----:B------:R-:W-:Y:S01]  /*16f00*/  FMUL.FTZ R3, R105, R4 ;  /* 0x0000000469037220 */ /* 0x000fe20000410000 */
        /* <DEDUP_REMOVED lines=15> */
[-CC-:B------:R-:W-:Y:S01]  /*17000*/  FFMA.FTZ R135, R135, R105.reuse, -R186.reuse ;  /* 0x0000006987877223 */ /* 0x180fe200000108ba */
[-C--:B------:R-:W-:Y:S01]  /*17010*/  FFMA.FTZ R194, R133, R105.reuse, -R186 ;  /* 0x0000006985c27223 */ /* 0x080fe200000108ba */
[----:B------:R-:W-:Y:S01]  /*17020*/  FFMA.FTZ R132, R132, R105, -R134 ;  /* 0x0000006984847223 */ /* 0x000fe20000010886 */
[----:B------:R-:W-:Y:S04]  /*17030*/  ISETP.GT.AND P0, PT, R179, R152, PT ;  /* 0x00000098b300720c */ /* 0x000fe80003f04270 */
        /* <DEDUP_REMOVED lines=69> */
[----:B------:R-:W-:Y:S03]  /*17490*/  FFMA.FTZ R116, R3, R182, R116 ;  /* 0x000000b603747223 */ /* 0x000fe60000010074 */
        /* <DEDUP_REMOVED lines=39> */
[-CC-:B------:R-:W-:Y:S01]  /*17710*/  FFMA.FTZ R80, R129, R105.reuse, -R134.reuse ;  /* 0x0000006981507223 */ /* 0x180fe20000010886 */
[-C--:B------:R-:W-:Y:S01]  /*17720*/  FFMA.FTZ R134, R130, R105.reuse, -R134 ;  /* 0x0000006982867223 */ /* 0x080fe20000010886 */
[-CC-:B------:R-:W-:Y:S01]  /*17730*/  FFMA.FTZ R130, R128, R105.reuse, -R186.reuse ;  /* 0x0000006980827223 */ /* 0x180fe200000108ba */
[-CC-:B------:R-:W-:Y:S01]  /*17740*/  FFMA.FTZ R131, R127, R105.reuse, -R186.reuse ;  /* 0x000000697f837223 */ /* 0x180fe200000108ba */
[C---:B------:R-:W-:Y:S04]  /*17750*/  HMMA.16816.F32 R32, R108.reuse, R82, R32 ;  /* 0x000000526c20723c */ /* 0x040fe80000001820 */
[----:B------:R-:W-:Y:S01]  /*17760*/  MUFU.EX2 R123, R123 ;  /* 0x0000007b007b7308 */ /* 0x000fe20000000800 */
[-CC-:B------:R-:W-:Y:S01]  /*17770*/  FFMA.FTZ R128, R106, R105.reuse, -R186.reuse ;  /* 0x000000696a807223 */ /* 0x180fe200000108ba */
[----:B------:R-:W-:Y:S08]  /*17780*/  FFMA.FTZ R186, R104, R105, -R186 ;  /* 0x0000006968ba7223 */ /* 0x000ff000000108ba */
        /* <DEDUP_REMOVED lines=64> */
[----:B------:R-:W-:Y:S02]  /*17b90*/  F2FP.F16.F32.PACK_AB R70, R188, R185 ;  /* 0x000000b9bc46723e */ /* 0x000fe400000000ff */
[----:B------:R-:W-:Y:S01]  /*17ba0*/  F2FP.F16.F32.PACK_AB R69, R192, R181 ;  /* 0x000000b5c045723e */ /* 0x000fe200000000ff */
[----:B------:R-:W-:Y:S01]  /*17bb0*/  FADD.FTZ R181, R181, R124 ;  /* 0x0000007cb5b57221 */ /* 0x000fe20000010000 */
[----:B------:R-:W-:Y:S01]  /*17bc0*/  F2FP.F16.F32.PACK_AB R71, R194, R135 ;  /* 0x00000087c247723e */ /* 0x000fe200000000ff */
[----:B------:R-:W-:Y:S02]  /*17bd0*/  FADD.FTZ R190, R190, R189 ;  /* 0x000000bdbebe7221 */ /* 0x000fe40000010000 */
[----:B------:R-:W-:Y:S02]  /*17be0*/  FADD.FTZ R192, R192, R181 ;  /* 0x000000b5c0c07221 */ /* 0x000fe40000010000 */
[----:B------:R-:W-:Y:S02]  /*17bf0*/  FADD.FTZ R185, R185, R190 ;  /* 0x000000beb9b97221 */ /* 0x000fe40000010000 */
[----:B------:R-:W-:Y:S02]  /*17c00*/  FADD.FTZ R135, R135, R192 ;  /* 0x000000c087877221 */ /* 0x000fe40000010000 */
[----:B------:R-:W-:Y:S02]  /*17c10*/  FADD.FTZ R188, R188, R185 ;  /* 0x000000b9bcbc7221 */ /* 0x000fe40000010000 */
[----:B------:R-:W-:Y:S02]  /*17c20*/  FADD.FTZ R194, R194, R135 ;  /* 0x00000087c2c27221 */ /* 0x000fe40000010000 */
[----:B------:R-:W-:Y:S01]  /*17c30*/  FADD.FTZ R3, R127, R188 ;  /* 0x000000bc7f037221 */ /* 0x000fe20000010000 */
[C---:B-1----:R-:W-:Y:S03]  /*17c40*/  HMMA.16816.F32 R4, R68.reuse, R72, R4 ;  /* 0x000000484404723c */ /* 0x042fe60000001804 */
[----:B------:R-:W-:Y:S04]  /*17c50*/  FADD.FTZ R3, R106, R3 ;  /* 0x000000036a037221 */ /* 0x000fe80000010000 */
[----:B------:R-:W-:Y:S01]  /*17c60*/  FADD.FTZ R104, R104, R3 ;  /* 0x0000000368687221 */ /* 0x000fe20000010000 */
[C---:B------:R-:W-:Y:S01]  /*17c70*/  HMMA.16816.F32 R8, R68.reuse, R74, R8 ;  /* 0x0000004a4408723c */ /* 0x040fe20000001808 */
[----:B------:R-:W1:Y:S02]  /*17c80*/  LDSM.16.MT88.4 R72, [R145+0x9000] ;  /* 0x009000009148783b */ /* 0x000e640000004200 */
[----:B------:R-:W-:Y:S01]  /*17c90*/  FADD.FTZ R184, R129, R104 ;  /* 0x0000006881b87221 */ /* 0x000fe20000010000 */
[----:B------:R-:W-:Y:S04]  /*17ca0*/  IMAD.MOV.U32 R3, RZ, RZ, R2 ;  /* 0x000000ffff037224 */ /* 0x000fe800078e0002 */
        /* <DEDUP_REMOVED lines=35> */
[C---:B----4-:R-:W-:Y:S08]  /*17ee0*/  HMMA.16816.F32 R44, R108.reuse, R8, R44 ;  /* 0x000000086c2c723c */ /* 0x050ff0000000182c */
[C---:B------:R-:W-:Y:S08]  /*17ef0*/  HMMA.16816.F32 R48, R108.reuse, R10, R48 ;  /* 0x0000000a6c30723c */ /* 0x040ff00000001830 */
[C---:B-----5:R-:W-:Y:S08]  /*17f00*/  HMMA.16816.F32 R52, R108.reuse, R12, R52 ;  /* 0x0000000c6c34723c */ /* 0x060ff00000001834 */
[C---:B------:R-:W-:Y:S08]  /*17f10*/  HMMA.16816.F32 R56, R108.reuse, R14, R56 ;  /* 0x0000000e6c38723c */ /* 0x040ff00000001838 */
        /* <DEDUP_REMOVED lines=8> */
.L_x_10529:
        /* <DEDUP_REMOVED lines=10> */
.L_x_10552:
        /* <DEDUP_REMOVED lines=193> */
.L_x_10539:
[----:B------:R-:W-:Y:S05]  /*18c50*/  BSYNC.RECONVERGENT B0 ;  /* 0x0000000000007941 */ /* 0x000fea0003800200 */
.L_x_10538:
        /* <DEDUP_REMOVED lines=25> */
.L_x_10541:
[----:B------:R-:W-:Y:S05]  /*18df0*/  BSYNC.RECONVERGENT B0 ;  /* 0x0000000000007941 */ /* 0x000fea0003800200 */
.L_x_10540:
        /* <DEDUP_REMOVED lines=33> */
.L_x_10543:
[----:B------:R-:W-:Y:S05]  /*19010*/  BSYNC.RECONVERGENT B0 ;  /* 0x0000000000007941 */ /* 0x000fea0003800200 */
.L_x_10542:
        /* <DEDUP_REMOVED lines=16> */
.L_x_10545:
[----:B------:R-:W-:Y:S05]  /*19120*/  BSYNC.RECONVERGENT B0 ;  /* 0x0000000000007941 */ /* 0x000fea0003800200 */
.L_x_10544:
        /* <DEDUP_REMOVED lines=16> */
.L_x_10547:
[----:B------:R-:W-:Y:S05]  /*19230*/  BSYNC.RECONVERGENT B0 ;  /* 0x0000000000007941 */ /* 0x000fea0003800200 */
.L_x_10546:
[----:B------:R-:W-:-:S04]  /*19240*/  MOV R159, 0x0 ;  /* 0x00000000009f7802 */ /* 0x000fc80000000f00 */
[----:B-12345:R-:W-:Y:S05]  /*19250*/  @P1 RET.REL.NODEC R158 `(_ZN5flash24flash_fwd_splitkv_kernelI23Flash_fwd_kernel_traitsILi128ELi64ELi64ELi4ELb0ELb0EN7cutlass6half_tE19Flash_kernel_traitsILi128ELi64ELi64ELi4ES3_EELb0ELb1ELb0ELb0ELb0ELb1ELb0ELb1EEEvNS_16Flash_fwd_paramsE) ;  /* 0xfffffe6c9e681950 */ /* 0x03efea0003c3ffff */
        /* <DEDUP_REMOVED lines=14> */
[----:B-1----:R-:W-:Y:S05]  /*19340*/  @P0 RET.REL.NODEC R158 `(_ZN5flash24flash_fwd_splitkv_kernelI23Flash_fwd_kernel_traitsILi128ELi64ELi64ELi4ELb0ELb0EN7cutlass6half_tE19Flash_kernel_traitsILi128ELi64ELi64ELi4ES3_EELb0ELb1ELb0ELb0ELb0ELb1ELb0ELb1EEEvNS_16Flash_fwd_paramsE) ;  /* 0xfffffe6c9e2c0950 */ /* 0x002fea0003c3ffff */
[----:B------:R-:W-:Y:S01]  /*19350*/  MOV R159, 0x0 ;  /* 0x00000000009f7802 */ /* 0x000fe20000000f00 */
[----:B------:R1:W-:Y:S03]  /*19360*/  ST.E.128 desc[UR4][R2.64+0x80], R32 ;  /* 0x0000802002007985 */ /* 0x0003e6000c101d04 */
[----:B-1----:R-:W-:Y:S05]  /*19370*/  RET.REL.NODEC R158 `(_ZN5flash24flash_fwd_splitkv_kernelI23Flash_fwd_kernel_traitsILi128ELi64ELi64ELi4ELb0ELb0EN7cutlass6half_tE19Flash_kernel_traitsILi128ELi64ELi64ELi4ES3_EELb0ELb1ELb0ELb0ELb0ELb1ELb0ELb1EEEvNS_16Flash_fwd_paramsE) ;  /* 0xfffffe6c9e207950 */ /* 0x002fea0003c3ffff */
.L_x_10537:
[----:B------:R-:W-:Y:S01]  /*19380*/  MOV R5, 0x2 ;  /* 0x0000000200057802 */ /* 0x000fe20000000f00 */
[----:B------:R-:W-:Y:S01]  /*19390*/  IMAD.MOV.U32 R4, RZ, RZ, 0x1f ;  /* 0x0000001fff047424 */ /* 0x000fe200078e00ff */
[----:B------:R-:W-:-:S07]  /*193a0*/  MOV R6, 0xffffffff ;  /* 0xffffffff00067802 */ /* 0x000fce0000000f00 */
[----:B-1---5:R-:W-:Y:S05]  /*193b0*/  WARPSYNC.COLLECTIVE R6, `(.L_x_10548) ;  /* 0x0000000006087348 */ /* 0x022fea0003c00000 */
[----:B------:R2:W3:Y:S02]  /*193c0*/  SHFL.BFLY P0, R10, R184, R5, R4 ;  /* 0x0c000005b80a7389 */ /* 0x0004e40000000004 */
[----:B-123-5:R-:W-:Y:S05]  /*193d0*/  ENDCOLLECTIVE ;  /* 0x000000000000791b */ /* 0x02efea0003800000 */
.L_x_10548:
[----:B------:R-:W-:Y:S02]  /*193e0*/  IMAD.MOV.U32 R7, RZ, RZ, R10 ;  /* 0x000000ffff077224 */ /* 0x000fe400078e000a */
[----:B------:R-:W-:Y:S02]  /*193f0*/  IMAD.MOV.U32 R5, RZ, RZ, 0x1 ;  /* 0x00000001ff057424 */ /* 0x000fe400078e00ff */
[----:B------:R-:W-:-:S05]  /*19400*/  FADD.FTZ R8, R7, R184 ;  /* 0x000000b807087221 */ /* 0x000fca0000010000 */
[----:B------:R-:W-:-:S07]  /*19410*/  MOV R184, R8 ;  /* 0x0000000800b87202 */ /* 0x000fce0000000f00 */
[----:B------:R-:W-:Y:S05]  /*19420*/  WARPSYNC.COLLECTIVE R6, `(.L_x_10549) ;  /* 0x0000000006087348 */ /* 0x000fea0003c00000 */
[----:B------:R1:W2:Y:S02]  /*19430*/  SHFL.BFLY P0, R10, R184, R5, R4 ;  /* 0x0c000005b80a7389 */ /* 0x0002a40000000004 */
[----:B-12---:R-:W-:Y:S05]  /*19440*/  ENDCOLLECTIVE ;  /* 0x000000000000791b */ /* 0x006fea0003800000 */
.L_x_10549:
[----:B------:R-:W-:Y:S01]  /*19450*/  MOV R184, R182 ;  /* 0x000000b600b87202 */ /* 0x000fe20000000f00 */
[----:B------:R-:W-:Y:S01]  /*19460*/  IMAD.MOV.U32 R5, RZ, RZ, 0x2 ;  /* 0x00000002ff057424 */ /* 0x000fe200078e00ff */
[----:B------:R-:W-:-:S07]  /*19470*/  MOV R9, R10 ;  /* 0x0000000a00097202 */ /* 0x000fce0000000f00 */
[----:B------:R-:W-:Y:S05]  /*19480*/  WARPSYNC.COLLECTIVE R6, `(.L_x_10550) ;  /* 0x0000000006087348 */ /* 0x000fea0003c00000 */
[----:B------:R1:W2:Y:S02]  /*19490*/  SHFL.BFLY P0, R10, R184, R5, R4 ;  /* 0x0c000005b80a7389 */ /* 0x0002a40000000004 */
[----:B-12---:R-:W-:Y:S05]  /*194a0*/  ENDCOLLECTIVE ;  /* 0x000000000000791b */ /* 0x006fea0003800000 */
.L_x_10550:
[----:B------:R-:W-:Y:S01]  /*194b0*/  FADD.FTZ R9, R8, R9 ;  /* 0x0000000908097221 */ /* 0x000fe20000010000 */
[----:B------:R-:W-:Y:S01]  /*194c0*/  FADD.FTZ R7, R10, R182 ;  /* 0x000000b60a077221 */ /* 0x000fe20000010000 */
[----:B------:R-:W-:-:S04]  /*194d0*/  MOV R5, 0x1 ;  /* 0x0000000100057802 */ /* 0x000fc80000000f00 */
[----:B------:R-:W-:-:S07]  /*194e0*/  MOV R184, R7 ;  /* 0x0000000700b87202 */ /* 0x000fce0000000f00 */
[----:B------:R-:W-:Y:S05]  /*194f0*/  WARPSYNC.COLLECTIVE R6, `(.L_x_10551) ;  /* 0x0000000006087348 */ /* 0x000fea0003c00000 */
[----:B------:R1:W2:Y:S02]  /*19500*/  SHFL.BFLY P0, R10, R184, R5, R4 ;  /* 0x0c000005b80a7389 */ /* 0x0002a40000000004 */
[----:B-12---:R-:W-:Y:S05]  /*19510*/  ENDCOLLECTIVE ;  /* 0x000000000000791b */ /* 0x006fea0003800000 */
.L_x_10551:
[----:B------:R-:W-:Y:S05]  /*19520*/  BRA `(.L_x_10552) ;  /* 0xffffffe800c47947 */ /* 0x000fea000383ffff */
.L_x_10553:
        /* <DEDUP_REMOVED lines=13> */
.L_x_14975:


//--------------------- .text._ZN5flash24flash_fwd_splitkv_kernelI23Flash_fwd_kernel_traitsILi128ELi64ELi64ELi4ELb0ELb0EN7cutlass6half_tE19Flash_kernel_traitsILi128ELi64ELi64ELi4ES3_EELb0ELb1ELb0ELb0ELb0ELb0ELb1ELb0EEEvNS_16Flash_fwd_paramsE --------------------------
	.section	.text._ZN5flash24flash_fwd_splitkv_kernelI23Flash_fwd_kernel_traitsILi128ELi64ELi64ELi4ELb0ELb0EN7cutlass6half_tE19Flash_kernel_traitsILi128ELi64ELi64ELi4ES3_EELb0ELb1ELb0ELb0ELb0ELb0ELb1ELb0EEEvNS_16Flash_fwd_paramsE,"ax",@progbits
	.align	128
        .global         _ZN5flash24flash_fwd_splitkv_kernelI23Flash_fwd_kernel_traitsILi128ELi64ELi64ELi4ELb0ELb0EN7cutlass6half_tE19Flash_kernel_traitsILi128ELi64ELi64ELi4ES3_EELb0ELb1ELb0ELb0ELb0ELb0ELb1ELb0EEEvNS_16Flash_fwd_paramsE
        .type           _ZN5flash24flash_fwd_splitkv_kernelI23Flash_fwd_kernel_traitsILi128ELi64ELi64ELi4ELb0ELb0EN7cutlass6half_tE19Flash_kernel_traitsILi128ELi64ELi64ELi4ES3_EELb0ELb1ELb0ELb0ELb0ELb0ELb1ELb0EEEvNS_16Flash_fwd_paramsE,@function
        .size           _ZN5flash24flash_fwd_splitkv_kernelI23Flash_fwd_kernel_traitsILi128ELi64ELi64ELi4ELb0ELb0EN7cutlass6half_tE19Flash_kernel_traitsILi128ELi64ELi64ELi4ES3_EELb0ELb1ELb0ELb0ELb0ELb0ELb1ELb0EEEvNS_16Flash_fwd_paramsE,(.L_x_14976 - _ZN5flash24flash_fwd_splitkv_kernelI23Flash_fwd_kernel_traitsILi128ELi64ELi64ELi4ELb0ELb0EN7cutlass6half_tE19Flash_kernel_traitsILi128ELi64ELi64ELi4ES3_EELb0ELb1ELb0ELb0ELb0ELb0ELb1ELb0EEEvNS_16Flash_fwd_paramsE)
        .other          _ZN5flash24flash_fwd_splitkv_kernelI23Flash_fwd_kernel_traitsILi128ELi64ELi64ELi4ELb0ELb0EN7cutlass6half_tE19Flash_kernel_traitsILi128ELi64ELi64ELi4ES3_EELb0ELb1ELb0ELb0ELb0ELb0ELb1ELb0EEEvNS_16Flash_fwd_paramsE,@"STO_CUDA_ENTRY STV_DEFAULT"
_ZN5flash24flash_fwd_splitkv_kernelI23Flash_fwd_kernel_traitsILi128ELi64ELi64ELi4ELb0ELb0EN7cutlass6half_tE19Flash_kernel_traitsILi128ELi64ELi64ELi4ES3_EELb0ELb1ELb0ELb0ELb0ELb0ELb1ELb0EEEvNS_16Flash_fwd_paramsE:
.text._ZN5flash24flash_fwd_splitkv_kernelI23Flash_fwd_kernel_traitsILi128ELi64ELi64ELi4ELb0ELb0EN7cutlass6half_tE19Flash_kernel_traitsILi128ELi64ELi64ELi4ES3_EELb0ELb1ELb0ELb0ELb0ELb0ELb1ELb0EEEvNS_16Flash_fwd_paramsE:
        /* <DEDUP_REMOVED lines=29> */
[----:B------:R-:W-:Y:S05]  /*01d0*/  CALL.REL.NOINC `($_ZN5flash24flash_fwd_splitkv_kernelI23Flash_fwd_kernel_traitsILi128ELi64ELi64ELi4ELb0ELb0EN7cutlass6half_tE19Flash_kernel_traitsILi128ELi64ELi64ELi4ES3_EELb0ELb1ELb0ELb0ELb0ELb0ELb1ELb0EEEvNS_16Flash_fwd_paramsE$_ZN5flash30compute_attn_1rowblock_splitkvI23Flash_fwd_kernel_traitsILi128ELi64ELi64ELi4ELb0ELb0EN7cutlass6half_tE19Flash_kernel_traitsILi128ELi64ELi64ELi4ES3_EELb0ELb1ELb0ELb0ELb0ELb0ELb1ELb0ENS_16Flash_fwd_paramsEEEvRKT8_iiiii) ;  /* 0x0000000000087944 */ /* 0x000fea0003c00000 */
[----:B------:R-:W-:Y:S05]  /*01e0*/  BSYNC.RECONVERGENT B3 ;  /* 0x0000000000037941 */ /* 0x000fea0003800200 */
.L_x_10554:
[----:B------:R-:W-:Y:S05]  /*01f0*/  EXIT ;  /* 0x000000000000794d */ /* 0x000fea0003800000 */
        .type           $_ZN5flash24flash_fwd_splitkv_kernelI23Flash_fwd_kernel_traitsILi128ELi64ELi64ELi4ELb0ELb0EN7cutlass6half_tE19Flash_kernel_traitsILi128ELi64ELi64ELi4ES3_EELb0ELb1ELb0ELb0ELb0ELb0ELb1ELb0EEEvNS_16Flash_fwd_paramsE$_ZN5flash30compute_attn_1rowblock_splitkvI23Flash_fwd_kernel_traitsILi128ELi64ELi64ELi4ELb0ELb0EN7cutlass6half_tE19Flash_kernel_traitsILi128ELi64ELi64ELi4ES3_EELb0ELb1ELb0ELb0ELb0ELb0ELb1ELb0ENS_16Flash_fwd_paramsEEEvRKT8_iiiii,@function
        .size           $_ZN5flash24flash_fwd_splitkv_kernelI23Flash_fwd_kernel_traitsILi128ELi64ELi64ELi4ELb0ELb0EN7cutlass6half_tE19Flash_kernel_traitsILi128ELi64ELi64ELi4ES3_EELb0ELb1ELb0ELb0ELb0ELb0ELb1ELb0EEEvNS_16Flash_fwd_paramsE$_ZN5flash30compute_attn_1rowblock_splitkvI23Flash_fwd_kernel_traitsILi128ELi64ELi64ELi4ELb0ELb0EN7cutlass6half_tE19Flash_kernel_traitsILi128ELi64ELi64ELi4ES3_EELb0ELb1ELb0ELb0ELb0ELb0ELb1ELb0ENS_16Flash_fwd_paramsEEEvRKT8_iiiii,(.L_x_14976 - $_ZN5flash24flash_fwd_splitkv_kernelI23Flash_fwd_kernel_traitsILi128ELi64ELi64ELi4ELb0ELb0EN7cutlass6half_tE19Flash_kernel_traitsILi128ELi64ELi64ELi4ES3_EELb0ELb1ELb0ELb0ELb0ELb0ELb1ELb0EEEvNS_16Flash_fwd_paramsE$_ZN5flash30compute_attn_1rowblock_splitkvI23Flash_fwd_kernel_traitsILi128ELi64ELi64ELi4ELb0ELb0EN7cutlass6half_tE19Flash_kernel_traitsILi128ELi64ELi64ELi4ES3_EELb0ELb1ELb0ELb0ELb0ELb0ELb1ELb0ENS_16Flash_fwd_paramsEEEvRKT8_iiiii)
$_ZN5flash24flash_fwd_splitkv_kernelI23Flash_fwd_kernel_traitsILi128ELi64ELi64ELi4ELb0ELb0EN7cutlass6half_tE19Flash_kernel_traitsILi128ELi64ELi64ELi4ES3_EELb0ELb1ELb0ELb0ELb0ELb0ELb1ELb0EEEvNS_16Flash_fwd_paramsE$_ZN5flash30compute_attn_1rowblock_splitkvI23Flash_fwd_kernel_traitsILi128ELi64ELi64ELi4ELb0ELb0EN7cutlass6half_tE19Flash_kernel_traitsILi128ELi64ELi64ELi4ES3_EELb0ELb1ELb0ELb0ELb0ELb0ELb1ELb0ENS_16Flash_fwd_paramsEEEvRKT8_iiiii:
        /* <DEDUP_REMOVED lines=39> */
.L_x_10556:
[----:B------:R-:W-:Y:S05]  /*0470*/  BSYNC.RECONVERGENT B0 ;  /* 0x0000000000007941 */ /* 0x000fea0003800200 */
.L_x_10555:
[----:B------:R-:W-:Y:S04]  /*0480*/  BSSY.RECONVERGENT B0, `(.L_x_10557) ;  /* 0x0000007000007945 */ /* 0x000fe80003800200 */
[----:B------:R-:W-:Y:S05]  /*0490*/  @!P3 BRA `(.L_x_10558) ;  /* 0x000000000014b947 */ /* 0x000fea0003800000 */
[----:B-----5:R-:W4:Y:S02]  /*04a0*/  LD.E.U8 R5, desc[UR4][R2.64+0x1b2] ;  /* 0x0001b20402057980 */ /* 0x020f24000c101100 */
[----:B----4-:R-:W-:-:S13]  /*04b0*/  ISETP.NE.AND P1, PT, R5, RZ, PT ;  /* 0x000000ff0500720c */ /* 0x010fda0003f25270 */
[----:B------:R-:W4:Y:S02]  /*04c0*/  @P1 LD.E R12, desc[UR4][R18.64+0x4] ;  /* 0x00000404120c1980 */ /* 0x000f24000c101900 */
[----:B----4-:R-:W-:-:S06]  /*04d0*/  @P1 IADD3 R5, PT, PT, R12, -R17, RZ ;  /* 0x800000110c051210 */ /* 0x010fcc0007ffe0ff */
[----:B------:R4:W5:Y:S02]  /*04e0*/  @!P1 LD.E R5, desc[UR4][R18.64] ;  /* 0x0000000412059980 */ /* 0x000964000c101900 */
.L_x_10558:
[----:B------:R-:W-:Y:S05]  /*04f0*/  BSYNC.RECONVERGENT B0 ;  /* 0x0000000000007941 */ /* 0x000fea0003800200 */
.L_x_10557:
        /* <DEDUP_REMOVED lines=8> */
.L_x_10560:
[----:B------:R-:W5:Y:S01]  /*0580*/  LD.E.64 R6, desc[UR4][R2.64+0x108] ;  /* 0x0001080402067980 */ /* 0x000f62000c101b00 */
[----:B------:R-:W-:Y:S01]  /*0590*/  BSSY.RECONVERGENT B0, `(.L_x_10562) ;  /* 0x0000006000007945 */ /* 0x000fe20003800200 */
[----:B------:R-:W-:Y:S01]  /*05a0*/  IMAD.MOV.U32 R10, RZ, RZ, RZ ;  /* 0x000000ffff0a7224 */ /* 0x000fe200078e00ff */
[----:B-----5:R-:W-:-:S04]  /*05b0*/  ISETP.NE.U32.AND P0, PT, R6, RZ, PT ;  /* 0x000000ff0600720c */ /* 0x020fc80003f05070 */
[----:B------:R-:W-:-:S13]  /*05c0*/  ISETP.NE.AND.EX P0, PT, R7, RZ, PT, P0 ;  /* 0x000000ff0700720c */ /* 0x000fda0003f05300 */
[----:B------:R-:W-:Y:S05]  /*05d0*/  @!P0 BRA `(.L_x_10563) ;  /* 0x0000000000048947 */ /* 0x000fea0003800000 */
[----:B------:R1:W5:Y:S02]  /*05e0*/  LD.E R10, desc[UR4][R2.64+0xbc] ;  /* 0x0000bc04020a7980 */ /* 0x000364000c101900 */
.L_x_10563:
[----:B------:R-:W-:Y:S05]  /*05f0*/  BSYNC.RECONVERGENT B0 ;  /* 0x0000000000007941 */ /* 0x000fea0003800200 */
.L_x_10562:
[----:B-----5:R-:W-:Y:S02]  /*0600*/  IADD3 R10, PT, PT, R10, R5, -R16 ;  /* 0x000000050a0a7210 */ /* 0x020fe40007ffe810 */
.L_x_10561:
[----:B------:R-:W-:Y:S05]  /*0610*/  BSYNC.RECONVERGENT B1 ;  /* 0x0000000000017941 */ /* 0x000fea0003800200 */
.L_x_10559:
[----:B------:R-:W-:Y:S01]  /*0620*/  IMAD.SHL.U32 R154, R35, 0x40, RZ ;  /* 0x00000040239a7824 */ /* 0x000fe200078e00ff */
[----:B------:R-:W-:-:S04]  /*0630*/  MOV R151, 0x0 ;  /* 0x0000000000977802 */ /* 0x000fc80000000f00 */
[----:B------:R-:W-:-:S13]  /*0640*/  ISETP.GT.AND P0, PT, R99, R154, PT ;  /* 0x0000009a6300720c */ /* 0x000fda0003f04270 */
[----:B-1234-:R-:W-:Y:S05]  /*0650*/  @!P0 RET.REL.NODEC R150 `(_ZN5flash24flash_fwd_splitkv_kernelI23Flash_fwd_kernel_traitsILi128ELi64ELi64ELi4ELb0ELb0EN7cutlass6half_tE19Flash_kernel_traitsILi128ELi64ELi64ELi4ES3_EELb0ELb1ELb0ELb0ELb0ELb0ELb1ELb0EEEvNS_16Flash_fwd_paramsE) ;  /* 0xfffffff896688950 */ /* 0x01efea0003c3ffff */
        /* <DEDUP_REMOVED lines=32> */
[----:B------:R-:W-:Y:S01]  /*0860*/  ISETP.GE.U32.AND P2, PT, R6, R7, PT ;  /* 0x000000070600720c */ /* 0x000fe20003f46070 */
[--C-:B---3--:R-:W-:Y:S01]  /*0870*/  IMAD.IADD R7, R12, 0x1, R99.reuse ;  /* 0x000000010c077824 */ /* 0x108fe200078e0263 */
[----:B------:R-:W-:-:S04]  /*0880*/  IADD3 R12, PT, PT, R5, R154, -R99 ;  /* 0x0000009a050c7210 */ /* 0x000fc80007ffe863 */
[----:B------:R-:W-:Y:S02]  /*0890*/  IADD3 R6, PT, PT, -R7, R154, R10 ;  /* 0x0000009a07067210 */ /* 0x000fe40007ffe10a */
[----:B----4-:R-:W-:Y:S02]  /*08a0*/  IADD3 R11, PT, PT, R12, 0x40, R11 ;  /* 0x000000400c0b7810 */ /* 0x010fe40007ffe00b */
[----:B------:R-:W-:Y:S02]  /*08b0*/  SHF.R.S32.HI R7, RZ, 0x1f, R6 ;  /* 0x0000001fff077819 */ /* 0x000fe40000011406 */
[----:B------:R-:W-:Y:S01]  /*08c0*/  SHF.R.S32.HI R12, RZ, 0x1f, R11 ;  /* 0x0000001fff0c7819 */ /* 0x000fe2000001140b */
[----:B------:R-:W-:Y:S01]  /*08d0*/  @P2 VIADD R13, R13, 0x1 ;  /* 0x000000010d0d2836 */ /* 0x000fe20000000000 */
[----:B------:R-:W-:Y:S02]  /*08e0*/  LEA.HI R7, R7, R6, RZ, 0x6 ;  /* 0x0000000607077211 */ /* 0x000fe400078f30ff */
[----:B------:R-:W-:Y:S01]  /*08f0*/  LEA.HI R12, R12, R11, RZ, 0x6 ;  /* 0x0000000b0c0c7211 */ /* 0x000fe200078f30ff */
[----:B------:R-:W-:Y:S01]  /*0900*/  @!P0 IMAD.MOV R13, RZ, RZ, -R13 ;  /* 0x000000ffff0d8224 */ /* 0x000fe200078e0a0d */
[----:B------:R-:W-:-:S02]  /*0910*/  @!P1 LOP3.LUT R13, RZ, R9, RZ, 0x33, !PT ;  /* 0x00000009ff0d9212 */ /* 0x000fc400078e33ff */
[----:B------:R-:W-:Y:S02]  /*0920*/  SHF.R.S32.HI R7, RZ, 0x6, R7 ;  /* 0x00000006ff077819 */ /* 0x000fe40000011407 */
[----:B------:R-:W-:Y:S01]  /*0930*/  SHF.R.S32.HI R12, RZ, 0x6, R12 ;  /* 0x00000006ff0c7819 */ /* 0x000fe2000001140c */
        /* <DEDUP_REMOVED lines=8> */
[----:B------:R-:W4:Y:S01]  /*09c0*/  LD.E R6, desc[UR4][R2.64+0xcc] ;  /* 0x0000cc0402067980 */ /* 0x000f22000c101900 */
[----:B------:R-:W-:Y:S01]  /*09d0*/  IMAD.SHL.U32 R11, R8, 0x4, RZ ;  /* 0x00000004080b7824 */ /* 0x000fe200078e00ff */
[----:B------:R-:W-:-:S02]  /*09e0*/  SHF.R.U32.HI R9, RZ, 0x4, R8 ;  /* 0x00000004ff097819 */ /* 0x000fc40000011608 */
[----:B------:R-:W5:Y:S02]  /*09f0*/  LD.E.64 R12, desc[UR4][R2.64+0xa8] ;  /* 0x0000a804020c7980 */ /* 0x000f64000c101b00 */
[----:B------:R-:W-:Y:S01]  /*0a00*/  LOP3.LUT R11, R11, 0x3c, RZ, 0xc0, !PT ;  /* 0x0000003c0b0b7812 */ /* 0x000fe200078ec0ff */
[----:B------:R-:W-:Y:S01]  /*0a10*/  VIADD R17, R9, 0x8 ;  /* 0x0000000809117836 */ /* 0x000fe20000000000 */
[----:B------:R-:W5:Y:S01]  /*0a20*/  LD.E R0, desc[UR4][R2.64+0xc0] ;  /* 0x0000c00402007980 */ /* 0x000f62000c101900 */
[----:B------:R-:W-:Y:S01]  /*0a30*/  IMAD.SHL.U32 R8, R8, 0x8, RZ ;  /* 0x0000000808087824 */ /* 0x000fe200078e00ff */
[----:B------:R-:W-:Y:S02]  /*0a40*/  ISETP.NE.AND P6, PT, R11, RZ, PT ;  /* 0x000000ff0b00720c */ /* 0x000fe40003fc5270 */
[----:B------:R1:W5:Y:S01]  /*0a50*/  LD.E.64 R14, desc[UR4][R2.64+0x78] ;  /* 0x00007804020e7980 */ /* 0x000362000c101b00 */
[----:B------:R-:W-:Y:S01]  /*0a60*/  BSSY.RECONVERGENT B0, `(.L_x_10565) ;  /* 0x0000017000007945 */ /* 0x000fe20003800200 */
[----:B------:R-:W-:Y:S01]  /*0a70*/  VIADD R27, R9, 0x18 ;  /* 0x00000018091b7836 */ /* 0x000fe20000000000 */
[----:B------:R-:W-:Y:S01]  /*0a80*/  LOP3.LUT R29, R11, 0x40, RZ, 0xfc, !PT ;  /* 0x000000400b1d7812 */ /* 0x000fe200078efcff */
[----:B-1----:R-:W-:-:S02]  /*0a90*/  VIADD R3, R9, 0x10 ;  /* 0x0000001009037836 */ /* 0x002fc40000000000 */
[----:B--2---:R-:W-:Y:S02]  /*0aa0*/  IMAD R157, R4, UR8, R157 ;  /* 0x00000008049d7c24 */ /* 0x004fe4000f8e029d */
[----:B------:R-:W-:Y:S02]  /*0ab0*/  IMAD.IADD R4, R99, 0x1, -R154 ;  /* 0x0000000163047824 */ /* 0x000fe400078e0a9a */
[----:B---3--:R-:W-:-:S03]  /*0ac0*/  IMAD R7, R157, R7, R156 ;  /* 0x000000079d077224 */ /* 0x008fc600078e029c */
[-C--:B------:R-:W-:Y:S01]  /*0ad0*/  ISETP.GE.AND P3, PT, R9, R4.reuse, PT ;  /* 0x000000040900720c */ /* 0x080fe20003f66270 */
[----:B------:R-:W-:Y:S01]  /*0ae0*/  IMAD R5, R5, R7, R154 ;  /* 0x0000000705057224 */ /* 0x000fe200078e029a */
[CC--:B------:R-:W-:Y:S02]  /*0af0*/  ISETP.GE.AND P2, PT, R17.reuse, R4.reuse, PT ;  /* 0x000000041100720c */ /* 0x0c0fe40003f46270 */
[----:B------:R-:W-:Y:S01]  /*0b00*/  ISETP.GE.OR P4, PT, R17, R4, P6 ;  /* 0x000000041100720c */ /* 0x000fe20003786670 */
[----:B----4-:R-:W-:Y:S01]  /*0b10*/  IMAD R6, R5, R6, RZ ;  /* 0x0000000605067224 */ /* 0x010fe200078e02ff */
[----:B------:R-:W-:Y:S02]  /*0b20*/  LOP3.LUT R17, R11, 0x1f80, R8, 0xf8, !PT ;  /* 0x00001f800b117812 */ /* 0x000fe400078ef808 */
[----:B------:R-:W-:Y:S02]  /*0b30*/  ISETP.GE.AND P0, PT, R3, R4, PT ;  /* 0x000000040300720c */ /* 0x000fe40003f06270 */
        /* <DEDUP_REMOVED lines=9> */
.L_x_10566:
[----:B------:R-:W-:Y:S05]  /*0bd0*/  BSYNC.RECONVERGENT B0 ;  /* 0x0000000000007941 */ /* 0x000fea0003800200 */
.L_x_10565:
        /* <DEDUP_REMOVED lines=12> */
.L_x_10568:
[----:B------:R-:W-:Y:S05]  /*0ca0*/  BSYNC.RECONVERGENT B0 ;  /* 0x0000000000007941 */ /* 0x000fea0003800200 */
.L_x_10567:
        /* <DEDUP_REMOVED lines=12> */
.L_x_10570:
[----:B------:R-:W-:Y:S05]  /*0d70*/  BSYNC.RECONVERGENT B0 ;  /* 0x0000000000007941 */ /* 0x000fea0003800200 */
.L_x_10569:
        /* <DEDUP_REMOVED lines=12> */
.L_x_10572:
[----:B------:R-:W-:Y:S05]  /*0e40*/  BSYNC.RECONVERGENT B0 ;  /* 0x0000000000007941 */ /* 0x000fea0003800200 */
.L_x_10571:
        /* <DEDUP_REMOVED lines=11> */
.L_x_10574:
[----:B------:R-:W-:Y:S05]  /*0f00*/  BSYNC.RECONVERGENT B0 ;  /* 0x0000000000007941 */ /* 0x000fea0003800200 */
.L_x_10573:
        /* <DEDUP_REMOVED lines=11> */
.L_x_10576:
[----:B------:R-:W-:Y:S05]  /*0fc0*/  BSYNC.RECONVERGENT B0 ;  /* 0x0000000000007941 */ /* 0x000fea0003800200 */
.L_x_10575:
        /* <DEDUP_REMOVED lines=12> */
.L_x_10578:
[----:B------:R-:W-:Y:S05]  /*1090*/  BSYNC.RECONVERGENT B0 ;  /* 0x0000000000007941 */ /* 0x000fea0003800200 */
.L_x_10577:
        /* <DEDUP_REMOVED lines=15> */
.L_x_10580:
[----:B------:R-:W-:Y:S05]  /*1190*/  BSYNC.RECONVERGENT B0 ;  /* 0x0000000000007941 */ /* 0x000fea0003800200 */
.L_x_10579:
        /* <DEDUP_REMOVED lines=20> */
[----:B-1----:R-:W-:Y:S05]  /*12e0*/  @P6 RET.REL.NODEC R150 `(_ZN5flash24flash_fwd_splitkv_kernelI23Flash_fwd_kernel_traitsILi128ELi64ELi64ELi4ELb0ELb0EN7cutlass6half_tE19Flash_kernel_traitsILi128ELi64ELi64ELi4ES3_EELb0ELb1ELb0ELb0ELb0ELb0ELb1ELb0EEEvNS_16Flash_fwd_paramsE) ;  /* 0xffffffec96446950 */ /* 0x002fea0003c3ffff */
[----:B------:R-:W-:Y:S02]  /*12f0*/  MOV R5, 0xff800000 ;  /* 0xff80000000057802 */ /* 0x000fe40000000f00 */
[----:B------:R-:W-:-:S03]  /*1300*/  MOV R151, 0x0 ;  /* 0x0000000000977802 */ /* 0x000fc60000000f00 */
[----:B------:R1:W-:Y:S02]  /*1310*/  ST.E desc[UR4][R2.64+0xe0], R5 ;  /* 0x0000e00502007985 */ /* 0x0003e4000c101904 */
[----:B-1----:R-:W-:Y:S05]  /*1320*/  RET.REL.NODEC R150 `(_ZN5flash24flash_fwd_splitkv_kernelI23Flash_fwd_kernel_traitsILi128ELi64ELi64ELi4ELb0ELb0EN7cutlass6half_tE19Flash_kernel_traitsILi128ELi64ELi64ELi4ES3_EELb0ELb1ELb0ELb0ELb0ELb0ELb1ELb0EEEvNS_16Flash_fwd_paramsE) ;  /* 0xffffffec96347950 */ /* 0x002fea0003c3ffff */
.L_x_10564:
        /* <DEDUP_REMOVED lines=55> */
[----:B----45:R-:W4:Y:S02]  /*16a0*/  MUFU.RCP R14, R16 ;  /* 0x00000010000e7308 */ /* 0x030f240000001000 */
        /* <DEDUP_REMOVED lines=45> */
.L_x_10582:
        /* <DEDUP_REMOVED lines=23> */
[----:B------:R-:W-:Y:S01]  /*1af0*/  @!P4 SHF.R.S32.HI R0, RZ, 0x1f, R16 ;  /* 0x0000001fff00c819 */ /* 0x000fe20000011410 */
[----:B---3--:R-:W-:-:S03]  /*1b00*/  @!P4 IMAD R7, R141, R16, RZ ;  /* 0x000000108d07c224 */ /* 0x008fc600078e02ff */
[----:B------:R-:W-:Y:S01]  /*1b10*/  ISETP.GT.U32.AND P3, PT, R4, R5, PT ;  /* 0x000000050400720c */ /* 0x000fe20003f64070 */
[----:B------:R-:W-:Y:S02]  /*1b20*/  @!P4 IMAD R0, R0, R140, R7 ;  /* 0x0000008c0000c224 */ /* 0x000fe400078e0207 */
[----:B------:R-:W-:-:S05]  /*1b30*/  @!P4 IMAD.WIDE.U32 R24, R140, R16, RZ ;  /* 0x000000108c18c225 */ /* 0x000fca00078e00ff */
[----:B------:R-:W-:Y:S01]  /*1b40*/  @!P4 IADD3 R25, PT, PT, R25, R0, RZ ;  /* 0x000000001919c210 */ /* 0x000fe20007ffe0ff */
[----:B----45:R-:W-:Y:S01]  /*1b50*/  @!P4 IMAD R9, R23, R14, RZ ;  /* 0x0000000e1709c224 */ /* 0x030fe200078e02ff */
[----:B------:R-:W-:Y:S01]  /*1b60*/  @!P4 SHF.R.S32.HI R0, RZ, 0x1f, R14 ;  /* 0x0000001fff00c819 */ /* 0x000fe2000001140e */
[----:B------:R-:W-:Y:S02]  /*1b70*/  @P4 IMAD.IADD R6, R16, 0x1, R17 ;  /* 0x0000000110064824 */ /* 0x000fe400078e0211 */
[----:B------:R-:W-:Y:S02]  /*1b80*/  @!P3 IADD3 R5, PT, PT, R5, -R4, RZ ;  /* 0x800000040505b210 */ /* 0x000fe40007ffe0ff */
[C---:B------:R-:W-:Y:S02]  /*1b90*/  @!P4 IMAD R9, R22.reuse, R0, R9 ;  /* 0x000000001609c224 */ /* 0x040fe400078e0209 */
[----:B------:R-:W-:Y:S01]  /*1ba0*/  ISETP.GE.U32.AND P5, PT, R5, R4, PT ;  /* 0x000000040500720c */ /* 0x000fe20003fa6070 */
[----:B------:R-:W-:Y:S01]  /*1bb0*/  @!P4 IMAD.WIDE.U32 R22, R22, R14, R24 ;  /* 0x0000000e1616c225 */ /* 0x000fe200078e0018 */
[----:B------:R-:W-:-:S03]  /*1bc0*/  LOP3.LUT R5, R156, R13, RZ, 0x3c, !PT ;  /* 0x0000000d9c057212 */ /* 0x000fc600078e3cff */
[-C--:B------:R-:W-:Y:S02]  /*1bd0*/  @P4 IMAD R0, R141, R6.reuse, RZ ;  /* 0x000000068d004224 */ /* 0x080fe400078e02ff */
[----:B------:R-:W-:Y:S01]  /*1be0*/  @P4 IMAD.WIDE.U32 R6, R140, R6, RZ ;  /* 0x000000068c064225 */ /* 0x000fe200078e00ff */
[----:B------:R-:W-:Y:S02]  /*1bf0*/  ISETP.GE.AND P2, PT, R5, RZ, PT ;  /* 0x000000ff0500720c */ /* 0x000fe40003f46270 */
[----:B------:R-:W-:Y:S01]  /*1c00*/  ISETP.NE.AND P1, PT, R13, RZ, PT ;  /* 0x000000ff0d00720c */ /* 0x000fe20003f25270 */
[----:B------:R-:W-:Y:S01]  /*1c10*/  @!P4 IMAD.MOV.U32 R12, RZ, RZ, R22 ;  /* 0x000000ffff0cc224 */ /* 0x000fe200078e0016 */
[----:B------:R-:W-:Y:S01]  /*1c20*/  @!P4 IADD3 R9, PT, PT, R23, R9, RZ ;  /* 0x000000091709c210 */ /* 0x000fe20007ffe0ff */
[----:B------:R-:W-:Y:S01]  /*1c30*/  @!P3 VIADD R11, R11, 0x1 ;  /* 0x000000010b0bb836 */ /* 0x000fe20000000000 */
[----:B------:R-:W-:Y:S02]  /*1c40*/  LEA R4, R121, 0xffffffc0, 0x6 ;  /* 0xffffffc079047811 */ /* 0x000fe400078e30ff */
        /* <DEDUP_REMOVED lines=9> */
[----:B------:R-:W-:Y:S02]  /*1ce0*/  @!P4 IMAD R0, R5, R142, R0 ;  /* 0x0000008e0500c224 */ /* 0x000fe400078e0200 */
[----:B------:R-:W-:Y:S01]  /*1cf0*/  @!P4 IMAD.WIDE.U32 R24, R142, R16, RZ ;  /* 0x000000108e18c225 */ /* 0x000fe200078e00ff */
[----:B------:R-:W-:-:S03]  /*1d00*/  @!P2 IADD3 R11, PT, PT, -R11, RZ, RZ ;  /* 0x000000ff0b0ba210 */ /* 0x000fc60007ffe1ff */
[----:B------:R-:W-:Y:S02]  /*1d10*/  IMAD R6, R7, R140, R6 ;  /* 0x0000008c07067224 */ /* 0x000fe400078e0206 */
[----:B------:R-:W-:Y:S01]  /*1d20*/  IMAD.WIDE.U32 R22, R140, R4, R22 ;  /* 0x000000048c167225 */ /* 0x000fe200078e0016 */
[----:B------:R-:W-:Y:S02]  /*1d30*/  @!P1 LOP3.LUT R11, RZ, R13, RZ, 0x33, !PT ;  /* 0x0000000dff0b9212 */ /* 0x000fe400078e33ff */
[----:B------:R-:W-:Y:S01]  /*1d40*/  @!P4 IADD3 R25, PT, PT, R25, R0, RZ ;  /* 0x000000001919c210 */ /* 0x000fe20007ffe0ff */
[----:B------:R-:W-:Y:S01]  /*1d50*/  @!P4 IMAD R0, R19, R14, RZ ;  /* 0x0000000e1300c224 */ /* 0x000fe200078e02ff */
[----:B------:R-:W-:Y:S01]  /*1d60*/  @!P4 SHF.R.S32.HI R5, RZ, 0x1f, R14 ;  /* 0x0000001fff05c819 */ /* 0x000fe2000001140e */
[----:B------:R-:W-:Y:S01]  /*1d70*/  @P4 IMAD.IADD R16, R16, 0x1, R17 ;  /* 0x0000000110104824 */ /* 0x000fe200078e0211 */
[----:B------:R-:W-:Y:S01]  /*1d80*/  IADD3 R23, PT, PT, R23, R6, RZ ;  /* 0x0000000617177210 */ /* 0x000fe20007ffe0ff */
[----:B------:R-:W-:Y:S01]  /*1d90*/  IMAD R9, R21, R11, RZ ;  /* 0x0000000b15097224 */ /* 0x000fe200078e02ff */
[----:B------:R-:W-:Y:S01]  /*1da0*/  SHF.R.S32.HI R6, RZ, 0x1f, R11 ;  /* 0x0000001fff067819 */ /* 0x000fe2000001140b */
[----:B------:R-:W-:-:S02]  /*1db0*/  @!P4 IMAD R0, R18, R5, R0 ;  /* 0x000000051200c224 */ /* 0x000fc400078e0200 */
[----:B------:R-:W-:-:S04]  /*1dc0*/  @!P4 IMAD.WIDE.U32 R18, R18, R14, R24 ;  /* 0x0000000e1212c225 */ /* 0x000fc800078e0018 */
[-C--:B------:R-:W-:Y:S02]  /*1dd0*/  @P4 IMAD R5, R143, R16.reuse, RZ ;  /* 0x000000108f054224 */ /* 0x080fe400078e02ff */
[----:B------:R-:W-:-:S04]  /*1de0*/  @P4 IMAD.WIDE.U32 R16, R142, R16, RZ ;  /* 0x000000108e104225 */ /* 0x000fc800078e00ff */
[----:B------:R-:W-:Y:S01]  /*1df0*/  IMAD.WIDE.U32 R40, R20, R11, R22 ;  /* 0x0000000b14287225 */ /* 0x000fe200078e0016 */
[----:B------:R-:W-:-:S03]  /*1e00*/  @!P4 IADD3 R11, PT, PT, R19, R0, RZ ;  /* 0x00000000130bc210 */ /* 0x000fc60007ffe0ff */
[----:B------:R-:W-:Y:S01]  /*1e10*/  IMAD R6, R20, R6, R9 ;  /* 0x0000000614067224 */ /* 0x000fe200078e0209 */
[----:B------:R-:W-:Y:S02]  /*1e20*/  @P4 IADD3 R11, PT, PT, R17, R5, RZ ;  /* 0x00000005110b4210 */ /* 0x000fe40007ffe0ff */
[----:B------:R-:W-:Y:S01]  /*1e30*/  @P4 MOV R18, R16 ;  /* 0x0000001000124202 */ /* 0x000fe20000000f00 */
[----:B------:R-:W-:Y:S02]  /*1e40*/  IMAD.IADD R6, R41, 0x1, R6 ;  /* 0x0000000129067824 */ /* 0x000fe400078e0206 */
.L_x_10583:
[----:B------:R-:W-:Y:S05]  /*1e50*/  BSYNC.RECONVERGENT B0 ;  /* 0x0000000000007941 */ /* 0x000fea0003800200 */
.L_x_10581:
[----:B------:R-:W-:Y:S01]  /*1e60*/  ISETP.NE.AND P2, PT, R15, -0x1, PT ;  /* 0xffffffff0f00780c */ /* 0x000fe20003f45270 */
[----:B------:R-:W2:Y:S04]  /*1e70*/  LD.E.64 R36, desc[UR4][R2.64+0x30] ;  /* 0x0000300402247980 */ /* 0x000ea8000c101b00 */
[----:B------:R-:W3:Y:S04]  /*1e80*/  LD.E.64 R30, desc[UR4][R2.64+0x48] ;  /* 0x00004804021e7980 */ /* 0x000ee8000c101b00 */
[----:B------:R1:W5:Y:S04]  /*1e90*/  LD.E.64 R42, desc[UR4][R2.64+0x8] ;  /* 0x00000804022a7980 */ /* 0x000368000c101b00 */
[----:B------:R-:W4:Y:S04]  /*1ea0*/  @!P2 LD.E.64 R16, desc[UR4][R2.64+0x18] ;  /* 0x000018040210a980 */ /* 0x000f28000c101b00 */
[----:B------:R1:W5:Y:S04]  /*1eb0*/  LD.E R152, desc[UR4][R2.64+0xc0] ;  /* 0x0000c00402987980 */ /* 0x000368000c101900 */
[----:B------:R1:W5:Y:S01]  /*1ec0*/  LD.E.64 R38, desc[UR4][R2.64] ;  /* 0x0000000402267980 */ /* 0x000362000c101b00 */
[----:B------:R-:W1:Y:S01]  /*1ed0*/  S2R R9, SR_CgaCtaId ;  /* 0x0000000000097919 */ /* 0x000e620000008800 */
[----:B------:R-:W-:-:S02]  /*1ee0*/  IMAD.SHL.U32 R0, R8, 0x8, RZ ;  /* 0x0000000808007824 */ /* 0x000fc400078e00ff */
[----:B--2---:R-:W-:-:S04]  /*1ef0*/  @P2 IMAD.WIDE.U32 R20, R36, R15, RZ ;  /* 0x0000000f24142225 */ /* 0x004fc800078e00ff */
[----:B------:R-:W-:Y:S02]  /*1f00*/  @P2 IMAD R14, R37, R15, RZ ;  /* 0x0000000f250e2224 */ /* 0x000fe400078e02ff */
[----:B----4-:R-:W-:-:S04]  /*1f10*/  @!P2 IMAD.WIDE.U32 R22, R16, R157, RZ ;  /* 0x0000009d1016a225 */ /* 0x010fc800078e00ff */
[----:B------:R-:W-:Y:S02]  /*1f20*/  @!P2 IMAD R5, R17, R157, RZ ;  /* 0x0000009d1105a224 */ /* 0x000fe400078e02ff */
[----:B------:R-:W-:Y:S01]  /*1f30*/  @!P2 IMAD.MOV.U32 R12, RZ, RZ, R22 ;  /* 0x000000ffff0ca224 */ /* 0x000fe200078e0016 */
[----:B------:R-:W-:Y:S01]  /*1f40*/  @P2 MOV R12, R20 ;  /* 0x00000014000c2202 */ /* 0x000fe20000000f00 */
[----:B------:R-:W-:Y:S02]  /*1f50*/  @!P2 IMAD.IADD R5, R23, 0x1, R5 ;  /* 0x000000011705a824 */ /* 0x000fe400078e0205 */
[----:B------:R-:W-:Y:S02]  /*1f60*/  @P2 IMAD.IADD R5, R21, 0x1, R14 ;  /* 0x0000000115052824 */ /* 0x000fe400078e020e */
[----:B------:R2:W5:Y:S01]  /*1f70*/  LD.E.64 R20, desc[UR4][R2.64+0x10] ;  /* 0x0000100402147980 */ /* 0x000562000c101b00 */
[----:B------:R-:W-:Y:S01]  /*1f80*/  LOP3.LUT R155, R0, 0x38, RZ, 0xc0, !PT ;  /* 0x00000038009b7812 */ /* 0x000fe200078ec0ff */
[----:B------:R-:W-:-:S03]  /*1f90*/  IMAD.IADD R144, R99, 0x1, -R154 ;  /* 0x0000000163907824 */ /* 0x000fc600078e0a9a */
[----:B------:R-:W-:Y:S02]  /*1fa0*/  IADD3 R14, P1, PT, R155, R12, RZ ;  /* 0x0000000c9b0e7210 */ /* 0x000fe40007f3e0ff */
[----:B------:R-:W-:-:S03]  /*1fb0*/  SHF.R.U32.HI R24, RZ, 0x3, R8 ;  /* 0x00000003ff187819 */ /* 0x000fc60000011608 */
[----:B------:R-:W-:Y:S01]  /*1fc0*/  IMAD.X R15, RZ, RZ, R5, P1 ;  /* 0x000000ffff0f7224 */ /* 0x000fe200008e0605 */
[----:B------:R-:W-:Y:S02]  /*1fd0*/  LOP3.LUT R5, R0, 0x1c0, RZ, 0xc0, !PT ;  /* 0x000001c000057812 */ /* 0x000fe400078ec0ff */
[----:B------:R-:W-:Y:S01]  /*1fe0*/  ISETP.GE.AND P5, PT, R24, R144, PT ;  /* 0x000000901800720c */ /* 0x000fe20003fa6270 */
[----:B---3--:R-:W-:Y:S01]  /*1ff0*/  IMAD R33, R31, R156, RZ ;  /* 0x0000009c1f217224 */ /* 0x008fe200078e02ff */
[----:B------:R-:W-:Y:S02]  /*2000*/  SHF.R.S32.HI R12, RZ, 0x1f, R156 ;  /* 0x0000001fff0c7819 */ /* 0x000fe4000001149c */
[----:B------:R-:W-:Y:S01]  /*2010*/  LOP3.LUT R5, R5, 0x38, R8, 0xf8, !PT ;  /* 0x0000003805057812 */ /* 0x000fe200078ef808 */
[----:B------:R-:W-:Y:S01]  /*2020*/  VIADD R28, R121, 0xffffffff ;  /* 0xffffffff791c7836 */ /* 0x000fe20000000000 */
[----:B------:R-:W-:Y:S01]  /*2030*/  MOV R16, 0x400 ;  /* 0x0000040000107802 */ /* 0x000fe20000000f00 */
[----:B------:R-:W-:Y:S01]  /*2040*/  IMAD R33, R30, R12, R33 ;  /* 0x0000000c1e217224 */ /* 0x000fe200078e0221 */
[----:B------:R-:W-:Y:S01]  /*2050*/  LOP3.LUT R5, R5, 0x38, R0, 0x78, !PT ;  /* 0x0000003805057812 */ /* 0x000fe200078e7800 */
[----:B------:R-:W-:Y:S01]  /*2060*/  IMAD.WIDE.U32 R30, R156, R30, R14 ;  /* 0x0000001e9c1e7225 */ /* 0x000fe200078e000e */
[----:B-1----:R-:W-:-:S02]  /*2070*/  LEA R9, R9, R16, 0x18 ;  /* 0x0000001009097211 */ /* 0x002fc400078ec0ff */
[----:B------:R-:W-:Y:S01]  /*2080*/  MOV R25, RZ ;  /* 0x000000ff00197202 */ /* 0x000fe20000000f00 */
[----:B------:R-:W-:Y:S01]  /*2090*/  VIADD R14, R24, 0x20 ;  /* 0x00000020180e7836 */ /* 0x000fe20000000000 */
[----:B------:R-:W-:Y:S01]  /*20a0*/  SHF.L.U32 R103, R28, 0x6, RZ ;  /* 0x000000061c677819 */ /* 0x000fe200000006ff */
[C---:B------:R-:W-:Y:S01]  /*20b0*/  VIADD R12, R24.reuse, 0x30 ;  /* 0x00000030180c7836 */ /* 0x040fe20000000000 */
[----:B------:R-:W-:Y:S01]  /*20c0*/  IADD3 R40, P4, PT, R155, R40, RZ ;  /* 0x000000289b287210 */ /* 0x000fe20007f9e0ff */
[----:B------:R-:W-:Y:S01]  /*20d0*/  BSSY.RECONVERGENT B0, `(.L_x_10584) ;  /* 0x0000020000007945 */ /* 0x000fe20003800200 */
[----:B------:R-:W-:Y:S02]  /*20e0*/  IADD3 R16, PT, PT, R24, 0x10, RZ ;  /* 0x0000001018107810 */ /* 0x000fe40007ffe0ff */
[----:B------:R-:W-:Y:S01]  /*20f0*/  LOP3.LUT R22, R5, 0x1e00, R0, 0xf8, !PT ;  /* 0x00001e0005167812 */ /* 0x000fe200078ef800 */
[----:B------:R-:W-:Y:S01]  /*2100*/  IMAD.WIDE.U32 R34, R35, 0x40, R24 ;  /* 0x0000004023227825 */ /* 0x000fe200078e0018 */
[----:B------:R-:W-:-:S02]  /*2110*/  ISETP.GE.AND P1, PT, R16, R144, PT ;  /* 0x000000901000720c */ /* 0x000fc40003f26270 */
[-C--:B------:R-:W-:Y:S01]  /*2120*/  ISETP.GE.AND P3, PT, R14, R144.reuse, PT ;  /* 0x000000900e00720c */ /* 0x080fe20003f66270 */
[----:B------:R-:W-:Y:S01]  /*2130*/  IMAD.IADD R5, R10, 0x1, -R103 ;  /* 0x000000010a057824 */ /* 0x000fe200078e0a67 */
[----:B------:R-:W-:Y:S01]  /*2140*/  ISETP.GE.AND P2, PT, R12, R144, PT ;  /* 0x000000900c00720c */ /* 0x000fe20003f46270 */
[----:B------:R-:W-:Y:S01]  /*2150*/  IMAD.X R41, RZ, RZ, R6, P4 ;  /* 0x000000ffff297224 */ /* 0x000fe200020e0606 */
[----:B------:R-:W-:Y:S01]  /*2160*/  LOP3.LUT R151, R155, 0x40, RZ, 0xfc, !PT ;  /* 0x000000409b977812 */ /* 0x000fe200078efcff */
[----:B------:R-:W-:Y:S01]  /*2170*/  IMAD.IADD R33, R31, 0x1, R33 ;  /* 0x000000011f217824 */ /* 0x000fe200078e0221 */
[----:B------:R-:W-:Y:S01]  /*2180*/  LEA R153, R22, R9, 0x1 ;  /* 0x0000000916997211 */ /* 0x000fe200078e08ff */
[----:B--2---:R-:W-:Y:S08]  /*2190*/  @P5 BRA `(.L_x_10585) ;  /* 0x00000000004c5947 */ /* 0x004ff00003800000 */
        /* <DEDUP_REMOVED lines=19> */
.L_x_10585:
[----:B------:R-:W-:Y:S05]  /*22d0*/  BSYNC.RECONVERGENT B0 ;  /* 0x0000000000007941 */ /* 0x000fea0003800200 */
.L_x_10584:
        /* <DEDUP_REMOVED lines=28> */
.L_x_10587:
[----:B------:R-:W-:Y:S05]  /*24a0*/  BSYNC.RECONVERGENT B0 ;  /* 0x0000000000007941 */ /* 0x000fea0003800200 */
.L_x_10586:
        /* <DEDUP_REMOVED lines=29> */
.L_x_10589:
[----:B------:R-:W-:Y:S05]  /*2680*/  BSYNC.RECONVERGENT B0 ;  /* 0x0000000000007941 */ /* 0x000fea0003800200 */
.L_x_10588:
        /* <DEDUP_REMOVED lines=29> */
.L_x_10591:
[----:B------:R-:W-:Y:S05]  /*2860*/  BSYNC.RECONVERGENT B0 ;  /* 0x0000000000007941 */ /* 0x000fea0003800200 */
.L_x_10590:
        /* <DEDUP_REMOVED lines=16> */
.L_x_10593:
[----:B------:R-:W-:Y:S05]  /*2970*/  BSYNC.RECONVERGENT B0 ;  /* 0x0000000000007941 */ /* 0x000fea0003800200 */
.L_x_10592:
        /* <DEDUP_REMOVED lines=14> */
.L_x_10595:
[----:B------:R-:W-:Y:S05]  /*2a60*/  BSYNC.RECONVERGENT B0 ;  /* 0x0000000000007941 */ /* 0x000fea0003800200 */
.L_x_10594:
        /* <DEDUP_REMOVED lines=16> */
.L_x_10597:
[----:B------:R-:W-:Y:S05]  /*2b70*/  BSYNC.RECONVERGENT B0 ;  /* 0x0000000000007941 */ /* 0x000fea0003800200 */
.L_x_10596:
        /* <DEDUP_REMOVED lines=16> */
.L_x_10599:
[----:B------:R-:W-:Y:S05]  /*2c80*/  BSYNC.RECONVERGENT B0 ;  /* 0x0000000000007941 */ /* 0x000fea0003800200 */
.L_x_10598:
[----:B------:R-:W-:Y:S01]  /*2c90*/  IABS R19, R13 ;  /* 0x0000000d00137213 */ /* 0x000fe20000000000 */
[----:B------:R2:W5:Y:S03]  /*2ca0*/  LD.E R97, desc[UR4][R2.64+0x184] ;  /* 0x0001840402617980 */ /* 0x000566000c101900 */
[----:B-1----:R-:W3:Y:S01]  /*2cb0*/  I2F.RP R23, R19 ;  /* 0x0000001300177306 */ /* 0x002ee20000209400 */
[----:B------:R-:W-:Y:S01]  /*2cc0*/  IABS R17, R156 ;  /* 0x0000009c00117213 */ /* 0x000fe20000000000 */
[----:B------:R-:W-:Y:S01]  /*2cd0*/  IMAD R7, R7, R142, RZ ;  /* 0x0000008e07077224 */ /* 0x000fe200078e02ff */
[----:B------:R-:W0:Y:S04]  /*2ce0*/  LDGDEPBAR ;  /* 0x00000000000079af */ /* 0x000e280000000000 */
[----:B----4-:R2:W5:Y:S01]  /*2cf0*/  LD.E R31, desc[UR4][R2.64+0x188] ;  /* 0x00018804021f7980 */ /* 0x010562000c101900 */
[----:B------:R-:W-:-:S02]  /*2d00*/  IMAD R7, R4, R143, R7 ;  /* 0x0000008f04077224 */ /* 0x000fc400078e0207 */
[----:B------:R-:W-:Y:S01]  /*2d10*/  IMAD R149, R143, R24, RZ ;  /* 0x000000188f957224 */ /* 0x000fe200078e02ff */
[----:B---3--:R2:W1:Y:S01]  /*2d20*/  MUFU.RCP R32, R23 ;  /* 0x0000001700207308 */ /* 0x0084620000001000 */
[----:B------:R-:W-:-:S05]  /*2d30*/  DEPBAR.LE SB0, 0x0 ;  /* 0x000080000000791a */ /* 0x000fca0000000000 */
[----:B------:R-:W-:Y:S05]  /*2d40*/  WARPSYNC.ALL ;  /* 0x0000000000007948 */ /* 0x000fea0003800000 */
[----:B-1----:R-:W-:Y:S01]  /*2d50*/  VIADD R32, R32, 0xffffffe ;  /* 0x0ffffffe20207836 */ /* 0x002fe20000000000 */
[----:B------:R-:W-:Y:S03]  /*2d60*/  BSSY.RECONVERGENT B0, `(.L_x_10600) ;  /* 0x0000041000007945 */ /* 0x000fe60003800200 */
[----:B------:R-:W1:Y:S02]  /*2d70*/  F2I.FTZ.U32.TRUNC.NTZ R33, R32 ;  /* 0x0000002000217305 */ /* 0x000e64000021f000 */
[----:B-1----:R-:W-:-:S02]  /*2d80*/  IMAD.MOV R15, RZ, RZ, -R33 ;  /* 0x000000ffff0f7224 */ /* 0x002fc400078e0a21 */
[----:B------:R-:W-:Y:S02]  /*2d90*/  IMAD.MOV.U32 R32, RZ, RZ, RZ ;  /* 0x000000ffff207224 */ /* 0x000fe400078e00ff */
[----:B------:R-:W-:Y:S01]  /*2da0*/  IMAD R22, R15, R19, RZ ;  /* 0x000000130f167224 */ /* 0x000fe200078e02ff */
[----:B------:R-:W-:-:S03]  /*2db0*/  IABS R15, R13 ;  /* 0x0000000d000f7213 */ /* 0x000fc60000000000 */
[----:B------:R-:W-:-:S04]  /*2dc0*/  IMAD.HI.U32 R22, R33, R22, R32 ;  /* 0x0000001621167227 */ /* 0x000fc800078e0020 */
[----:B------:R-:W-:Y:S02]  /*2dd0*/  IMAD.MOV R15, RZ, RZ, -R15 ;  /* 0x000000ffff0f7224 */ /* 0x000fe400078e0a0f */
[----:B------:R-:W-:-:S04]  /*2de0*/  IMAD.HI.U32 R22, R22, R17, RZ ;  /* 0x0000001116167227 */ /* 0x000fc800078e00ff */
[----:B------:R-:W-:Y:S01]  /*2df0*/  IMAD R30, R22, R15, R17 ;  /* 0x0000000f161e7224 */ /* 0x000fe200078e0211 */
[----:B------:R-:W-:Y:S01]  /*2e00*/  LOP3.LUT R15, R156, R13, RZ, 0x3c, !PT ;  /* 0x0000000d9c0f7212 */ /* 0x000fe200078e3cff */
[----:B------:R-:W-:Y:S01]  /*2e10*/  IMAD.WIDE.U32 R32, R4, R142, RZ ;  /* 0x0000008e04207225 */ /* 0x000fe200078e00ff */
[----:B------:R-:W-:Y:S02]  /*2e20*/  BAR.SYNC.DEFER_BLOCKING 0x0 ;  /* 0x0000000000007b1d */ /* 0x000fe40000010000 */
[----:B------:R-:W-:Y:S02]  /*2e30*/  ISETP.GT.U32.AND P2, PT, R19, R30, PT ;  /* 0x0000001e1300720c */ /* 0x000fe40003f44070 */
[----:B------:R-:W-:-:S11]  /*2e40*/  ISETP.GE.AND P1, PT, R15, RZ, PT ;  /* 0x000000ff0f00720c */ /* 0x000fd60003f26270 */
[----:B------:R-:W-:Y:S01]  /*2e50*/  @!P2 IMAD.IADD R30, R30, 0x1, -R19 ;  /* 0x000000011e1ea824 */ /* 0x000fe200078e0a13 */
[----:B------:R-:W-:Y:S02]  /*2e60*/  @!P2 IADD3 R22, PT, PT, R22, 0x1, RZ ;  /* 0x000000011616a810 */ /* 0x000fe40007ffe0ff */
[----:B------:R-:W-:Y:S02]  /*2e70*/  ISETP.NE.AND P2, PT, R13, RZ, PT ;  /* 0x000000ff0d00720c */ /* 0x000fe40003f45270 */
[----:B------:R-:W-:Y:S01]  /*2e80*/  ISETP.GE.U32.AND P3, PT, R30, R19, PT ;  /* 0x000000131e00720c */ /* 0x000fe20003f66070 */
[----:B------:R-:W-:Y:S02]  /*2e90*/  IMAD.IADD R30, R33, 0x1, R7 ;  /* 0x00000001211e7824 */ /* 0x000fe400078e0207 */
[----:B------:R-:W-:-:S10]  /*2ea0*/  IMAD.SHL.U32 R7, R142, 0x10, RZ ;  /* 0x000000108e077824 */ /* 0x000fd400078e00ff */
[----:B------:R-:W-:-:S04]  /*2eb0*/  @P3 VIADD R22, R22, 0x1 ;  /* 0x0000000116163836 */ /* 0x000fc80000000000 */
[----:B------:R-:W-:Y:S01]  /*2ec0*/  @!P1 IMAD.MOV R22, RZ, RZ, -R22 ;  /* 0x000000ffff169224 */ /* 0x000fe200078e0a16 */
[----:B------:R-:W-:Y:S02]  /*2ed0*/  @!P2 LOP3.LUT R22, RZ, R13, RZ, 0x33, !PT ;  /* 0x0000000dff16a212 */ /* 0x000fe400078e33ff */
[----:B------:R-:W-:Y:S02]  /*2ee0*/  IADD3 R18, P2, P1, R32, R18, R155 ;  /* 0x0000001220127210 */ /* 0x000fe4000795e09b */
[----:B------:R-:W-:Y:S01]  /*2ef0*/  SHF.R.S32.HI R4, RZ, 0x1f, R22 ;  /* 0x0000001fff047819 */ /* 0x000fe20000011416 */
[-C--:B------:R-:W-:Y:S01]  /*2f00*/  IMAD R13, R27, R22.reuse, RZ ;  /* 0x000000161b0d7224 */ /* 0x080fe200078e02ff */
[----:B------:R-:W-:Y:S01]  /*2f10*/  IADD3.X R11, PT, PT, R30, R11, RZ, P2, P1 ;  /* 0x0000000b1e0b7210 */ /* 0x000fe200017e24ff */
[----:B--2---:R-:W-:Y:S01]  /*2f20*/  IMAD.WIDE.U32 R22, R26, R22, RZ ;  /* 0x000000161a167225 */ /* 0x004fe200078e00ff */
[----:B------:R-:W-:-:S03]  /*2f30*/  SHF.R.U32.HI R30, RZ, 0x1, R8 ;  /* 0x00000001ff1e7819 */ /* 0x000fc60000011608 */
[----:B------:R-:W-:Y:S01]  /*2f40*/  IMAD R4, R4, R26, R13 ;  /* 0x0000001a04047224 */ /* 0x000fe200078e020d */
[----:B------:R-:W-:Y:S02]  /*2f50*/  IADD3 R18, P1, PT, R18, R22, RZ ;  /* 0x0000001612127210 */ /* 0x000fe40007f3e0ff */
[----:B------:R-:W-:Y:S02]  /*2f60*/  SHF.R.U32.HI R13, RZ, 0x4, R8 ;  /* 0x00000004ff0d7819 */ /* 0x000fe40000011608 */
[----:B------:R-:W-:-:S05]  /*2f70*/  IADD3 R4, PT, PT, R23, R4, RZ ;  /* 0x0000000417047210 */ /* 0x000fca0007ffe0ff */
[----:B------:R-:W-:Y:S01]  /*2f80*/  IMAD.X R19, R11, 0x1, R4, P1 ;  /* 0x000000010b137824 */ /* 0x000fe200008e0604 */
[C---:B------:R-:W-:Y:S01]  /*2f90*/  SHF.L.U32 R4, R8.reuse, 0x5, RZ ;  /* 0x0000000508047819 */ /* 0x040fe200000006ff */
[----:B------:R-:W-:Y:S02]  /*2fa0*/  IMAD.SHL.U32 R11, R8, 0x40, RZ ;  /* 0x00000040080b7824 */ /* 0x000fe400078e00ff */
[----:B------:R-:W-:-:S03]  /*2fb0*/  IMAD.WIDE.U32 R18, R24, R142, R18 ;  /* 0x0000008e18127225 */ /* 0x000fc600078e0012 */
[----:B------:R-:W-:Y:S01]  /*2fc0*/  LOP3.LUT R17, R11, 0x1c0, RZ, 0xc0, !PT ;  /* 0x000001c00b117812 */ /* 0x000fe200078ec0ff */
[----:B------:R-:W-:Y:S01]  /*2fd0*/  IMAD.IADD R149, R19, 0x1, R149 ;  /* 0x0000000113957824 */ /* 0x000fe200078e0295 */
[C---:B------:R-:W-:Y:S02]  /*2fe0*/  LEA R148, P1, R18.reuse, R20, 0x1 ;  /* 0x0000001412947211 */ /* 0x040fe400078208ff */
[----:B------:R-:W-:Y:S02]  /*2ff0*/  LOP3.LUT R11, R11, 0x200, RZ, 0xc0, !PT ;  /* 0x000002000b0b7812 */ /* 0x000fe400078ec0ff */
[----:B------:R-:W-:Y:S02]  /*3000*/  LOP3.LUT R19, R17, 0x8, R30, 0xf8, !PT ;  /* 0x0000000811137812 */ /* 0x000fe400078ef81e */
[----:B------:R-:W-:Y:S02]  /*3010*/  LEA.HI.X R149, R18, R21, R149, 0x1, P1 ;  /* 0x0000001512957211 */ /* 0x000fe400008f0c95 */
[----:B------:R-:W-:-:S02]  /*3020*/  LOP3.LUT R15, R11, 0x7c00, R4, 0xf8, !PT ;  /* 0x00007c000b0f7812 */ /* 0x000fc400078ef804 */
[----:B------:R-:W-:Y:S02]  /*3030*/  SHF.L.U64.HI R18, R142, 0x4, R143 ;  /* 0x000000048e127819 */ /* 0x000fe4000001028f */
        /* <DEDUP_REMOVED lines=17> */
.L_x_10601:
[----:B------:R2:W-:Y:S04]  /*3150*/  STS.128 [R153+0x8000], RZ ;  /* 0x008000ff99007388 */ /* 0x0005e80000000c00 */
[----:B------:R2:W-:Y:S02]  /*3160*/  STS.128 [R153+0xa000], RZ ;  /* 0x00a000ff99007388 */ /* 0x0005e40000000c00 */
.L_x_10602:
[----:B------:R-:W-:Y:S05]  /*3170*/  BSYNC.RECONVERGENT B0 ;  /* 0x0000000000007941 */ /* 0x000fea0003800200 */
.L_x_10600:
[-C--:B------:R-:W-:Y:S01]  /*3180*/  ISETP.GE.AND P2, PT, R16, R5.reuse, PT ;  /* 0x000000051000720c */ /* 0x080fe20003f46270 */
[----:B------:R-:W-:Y:S01]  /*3190*/  IMAD.SHL.U32 R13, R13, 0x400, RZ ;  /* 0x000004000d0d7824 */ /* 0x000fe200078e00ff */
[----:B------:R-:W-:Y:S01]  /*31a0*/  LOP3.LUT R17, R17, 0x8, R8, 0x78, !PT ;  /* 0x0000000811117812 */ /* 0x000fe200078e7808 */
[----:B------:R-:W-:Y:S01]  /*31b0*/  BSSY.RECONVERGENT B0, `(.L_x_10603) ;  /* 0x0000019000007945 */ /* 0x000fe20003800200 */
[-C--:B------:R-:W-:Y:S02]  /*31c0*/  ISETP.GE.AND P4, PT, R12, R5.reuse, PT ;  /* 0x000000050c00720c */ /* 0x080fe40003f86270 */
[----:B------:R-:W-:Y:S01]  /*31d0*/  LOP3.LUT R17, R17, 0x38, R0, 0x78, !PT ;  /* 0x0000003811117812 */ /* 0x000fe200078e7800 */
[----:B------:R-:W-:Y:S01]  /*31e0*/  IMAD.IADD R0, R4, 0x1, R15 ;  /* 0x0000000104007824 */ /* 0x000fe200078e020f */
[----:B------:R-:W-:Y:S02]  /*31f0*/  LOP3.LUT R138, R13, 0x400, RZ, 0xc0, !PT ;  /* 0x000004000d8a7812 */ /* 0x000fe400078ec0ff */
[C---:B------:R-:W-:Y:S01]  /*3200*/  LEA R12, P1, R7.reuse, R148, 0x1 ;  /* 0x00000094070c7211 */ /* 0x040fe200078208ff */
[----:B------:R-:W-:Y:S01]  /*3210*/  IMAD R139, R0, 0x2, R9 ;  /* 0x00000002008b7824 */ /* 0x000fe200078e0209 */
[----:B------:R-:W-:Y:S01]  /*3220*/  ISETP.GE.AND P3, PT, R14, R5, PT ;  /* 0x000000050e00720c */ /* 0x000fe20003f66270 */
[----:B------:R3:W-:Y:S01]  /*3230*/  @P2 STS.128 [R153+0x8800], RZ ;  /* 0x008800ff99002388 */ /* 0x0007e20000000c00 */
[----:B------:R-:W-:Y:S01]  /*3240*/  LEA.HI.X R13, R7, R149, R18, 0x1, P1 ;  /* 0x00000095070d7211 */ /* 0x000fe200008f0c12 */
[----:B------:R-:W-:-:S02]  /*3250*/  IMAD R138, R17, 0x2, R138 ;  /* 0x00000002118a7824 */ /* 0x000fc400078e028a */
        /* <DEDUP_REMOVED lines=14> */
.L_x_10604:
[----:B------:R-:W-:Y:S05]  /*3340*/  BSYNC.RECONVERGENT B0 ;  /* 0x0000000000007941 */ /* 0x000fea0003800200 */
.L_x_10603:
        /* <DEDUP_REMOVED lines=19> */
.L_x_10606:
[----:B------:R-:W-:Y:S05]  /*3480*/  BSYNC.RECONVERGENT B0 ;  /* 0x0000000000007941 */ /* 0x000fea0003800200 */
.L_x_10605:
        /* <DEDUP_REMOVED lines=18> */
.L_x_10608:
[----:B------:R-:W-:Y:S05]  /*35b0*/  BSYNC.RECONVERGENT B0 ;  /* 0x0000000000007941 */ /* 0x000fea0003800200 */
.L_x_10607:
[----:B------:R-:W-:Y:S01]  /*35c0*/  LDSM.16.M88.4 R84, [R139] ;  /* 0x000000008b54783b */ /* 0x000fe20000000200 */
[----:B------:R-:W-:Y:S01]  /*35d0*/  R2P PR, R8, 0x6 ;  /* 0x0000000608007804 */ /* 0x000fe20000000000 */
[----:B------:R-:W-:Y:S01]  /*35e0*/  IMAD.MOV.U32 R5, RZ, RZ, 0x20 ;  /* 0x00000020ff057424 */ /* 0x000fe200078e00ff */
[----:B------:R-:W-:Y:S01]  /*35f0*/  SHF.R.U32.HI R0, RZ, 0x2, R8 ;  /* 0x00000002ff007819 */ /* 0x000fe20000011608 */
[----:B------:R-:W2:Y:S01]  /*3600*/  LDSM.16.M88.4 R56, [R138+0x4000] ;  /* 0x004000008a38783b */ /* 0x000ea20000000200 */
[----:B------:R-:W-:Y:S01]  /*3610*/  IMAD.MOV.U32 R7, RZ, RZ, 0x40 ;  /* 0x00000040ff077424 */ /* 0x000fe200078e00ff */
[----:B-----5:R-:W-:Y:S01]  /*3620*/  IADD3 R97, PT, PT, R10, -R99, -R97 ;  /* 0x800000630a617210 */ /* 0x020fe20007ffe861 */
[----:B------:R-:W-:Y:S01]  /*3630*/  BSSY.RECONVERGENT B1, `(.L_x_10609) ;  /* 0x00000fd000017945 */ /* 0x000fe20003800200 */
[----:B------:R-:W-:Y:S01]  /*3640*/  SEL R5, R5, 0xffffffe0, !P1 ;  /* 0xffffffe005057807 */ /* 0x000fe20004800000 */
[----:B------:R-:W3:Y:S01]  /*3650*/  LDSM.16.M88.4 R48, [R138+0x4800] ;  /* 0x004800008a30783b */ /* 0x000ee20000000200 */
[----:B------:R-:W-:-:S02]  /*3660*/  SEL R7, R7, 0xffffffc0, !P2 ;  /* 0xffffffc007077807 */ /* 0x000fc40005000000 */
[----:B------:R-:W-:Y:S01]  /*3670*/  ISETP.GT.AND P1, PT, R28, R145, PT ;  /* 0x000000911c00720c */ /* 0x000fe20003f24270 */
[--C-:B------:R-:W-:Y:S01]  /*3680*/  IMAD.IADD R137, R139, 0x1, R5.reuse ;  /* 0x000000018b897824 */ /* 0x100fe200078e0205 */
[----:B------:R-:W3:Y:S01]  /*3690*/  LDSM.16.M88.4 R40, [R138+0x5000] ;  /* 0x005000008a28783b */ /* 0x000ee20000000200 */
[C---:B------:R-:W-:Y:S01]  /*36a0*/  IMAD.IADD R133, R138.reuse, 0x1, R5 ;  /* 0x000000018a857824 */ /* 0x040fe200078e0205 */
[----:B------:R-:W-:Y:S01]  /*36b0*/  IADD3 R31, PT, PT, R31, R10, -R99 ;  /* 0x0000000a1f1f7210 */ /* 0x000fe20007ffe863 */
[--C-:B------:R-:W-:Y:S01]  /*36c0*/  IMAD.IADD R136, R139, 0x1, R7.reuse ;  /* 0x000000018b887824 */ /* 0x100fe200078e0207 */
[----:B------:R-:W3:Y:S01]  /*36d0*/  LDSM.16.M88.4 R16, [R138+0x5800] ;  /* 0x005800008a10783b */ /* 0x000ee20000000200 */
[----:B------:R-:W-:Y:S02]  /*36e0*/  IMAD.IADD R132, R138, 0x1, R7 ;  /* 0x000000018a847824 */ /* 0x000fe400078e0207 */
[C---:B------:R-:W-:Y:S01]  /*36f0*/  IMAD.IADD R135, R5.reuse, 0x1, R136 ;  /* 0x0000000105877824 */ /* 0x040fe200078e0288 */
[----:B------:R-:W-:Y:S01]  /*3700*/  LDSM.16.M88.4 R68, [R137] ;  /* 0x000000008944783b */ /* 0x000fe20000000200 */
[----:B------:R-:W-:-:S03]  /*3710*/  IMAD.IADD R131, R5, 0x1, R132 ;  /* 0x0000000105837824 */ /* 0x000fc600078e0284 */
[----:B------:R-:W3:Y:S04]  /*3720*/  LDSM.16.M88.4 R24, [R133+0x4000] ;  /* 0x004000008518783b */ /* 0x000ee80000000200 */
[----:B------:R-:W3:Y:S04]  /*3730*/  LDSM.16.M88.4 R32, [R133+0x4800] ;  /* 0x004800008520783b */ /* 0x000ee80000000200 */
[----:B------:R-:W3:Y:S04]  /*3740*/  LDSM.16.M88.4 R80, [R133+0x5000] ;  /* 0x005000008550783b */ /* 0x000ee80000000200 */
[----:B------:R-:W3:Y:S04]  /*3750*/  LDSM.16.M88.4 R76, [R133+0x5800] ;  /* 0x00580000854c783b */ /* 0x000ee80000000200 */
[----:B-1--4-:R-:W-:Y:S01]  /*3760*/  LDSM.16.M88.4 R12, [R136] ;  /* 0x00000000880c783b */ /* 0x012fe20000000200 */
[C---:B--2---:R-:W-:Y:S03]  /*3770*/  HMMA.16816.F32 R60, R84.reuse, R56, RZ ;  /* 0x00000038543c723c */ /* 0x044fe600000018ff */
[----:B------:R-:W1:Y:S04]  /*3780*/  LDSM.16.M88.4 R20, [R132+0x4000] ;  /* 0x004000008414783b */ /* 0x000e680000000200 */
[----:B------:R-:W-:Y:S01]  /*3790*/  LDSM.16.M88.4 R64, [R132+0x5000] ;  /* 0x005000008440783b */ /* 0x000fe20000000200 */
[C---:B------:R-:W-:Y:S03]  /*37a0*/  HMMA.16816.F32 R56, R84.reuse, R58, RZ ;  /* 0x0000003a5438723c */ /* 0x040fe600000018ff */
[----:B------:R-:W-:Y:S04]  /*37b0*/  LDSM.16.M88.4 R72, [R135] ;  /* 0x000000008748783b */ /* 0x000fe80000000200 */
        /* <DEDUP_REMOVED lines=34> */
[----:B------:R-:W-:Y:S04]  /*39e0*/  LDSM.16.M88.4 R24, [R139+0x2000] ;  /* 0x002000008b18783b */ /* 0x000fe80000000200 */
[----:B------:R-:W3:Y:S03]  /*39f0*/  LDSM.16.M88.4 R12, [R138+0x6800] ;  /* 0x006800008a0c783b */ /* 0x000ee60000000200 */
[C---:B-1----:R-:W-:Y:S08]  /*3a00*/  HMMA.16816.F32 R52, R72.reuse, R20, R52 ;  /* 0x000000144834723c */ /* 0x042ff00000001834 */
[C---:B------:R-:W-:Y:S01]  /*3a10*/  HMMA.16816.F32 R48, R72.reuse, R22, R48 ;  /* 0x000000164830723c */ /* 0x040fe20000001830 */
[----:B------:R-:W-:Y:S07]  /*3a20*/  LDSM.16.M88.4 R20, [R133+0x6000] ;  /* 0x006000008514783b */ /* 0x000fee0000000200 */
[C---:B------:R-:W-:Y:S08]  /*3a30*/  HMMA.16816.F32 R60, R72.reuse, R32, R60 ;  /* 0x00000020483c723c */ /* 0x040ff0000000183c */
[C---:B------:R-:W-:Y:S01]  /*3a40*/  HMMA.16816.F32 R56, R72.reuse, R34, R56 ;  /* 0x000000224838723c */ /* 0x040fe20000001838 */
[----:B------:R-:W1:Y:S07]  /*3a50*/  LDSM.16.M88.4 R32, [R138+0x7800] ;  /* 0x007800008a20783b */ /* 0x000e6e0000000200 */
[----:B--2---:R-:W-:Y:S08]  /*3a60*/  HMMA.16816.F32 R44, R72, R16, R44 ;  /* 0x00000010482c723c */ /* 0x004ff0000000182c */
[C---:B---3--:R-:W-:Y:S08]  /*3a70*/  HMMA.16816.F32 R52, R24.reuse, R12, R52 ;  /* 0x0000000c1834723c */ /* 0x048ff00000001834 */
[----:B------:R-:W-:Y:S01]  /*3a80*/  HMMA.16816.F32 R48, R24, R14, R48 ;  /* 0x0000000e1830723c */ /* 0x000fe20000001830 */
[----:B------:R-:W2:Y:S07]  /*3a90*/  LDSM.16.M88.4 R12, [R133+0x7000] ;  /* 0x00700000850c783b */ /* 0x000eae0000000200 */
[C---:B------:R-:W-:Y:S01]  /*3aa0*/  HMMA.16816.F32 R40, R72.reuse, R18, R40 ;  /* 0x000000124828723c */ /* 0x040fe20000001828 */
[----:B------:R-:W3:Y:S07]  /*3ab0*/  LDSM.16.M88.4 R16, [R133+0x6800] ;  /* 0x006800008510783b */ /* 0x000eee0000000200 */
[C---:B------:R-:W-:Y:S08]  /*3ac0*/  HMMA.16816.F32 R36, R72.reuse, R76, R36 ;  /* 0x0000004c4824723c */ /* 0x040ff00000001824 */
[----:B------:R-:W-:Y:S01]  /*3ad0*/  HMMA.16816.F32 R84, R72, R78, R84 ;  /* 0x0000004e4854723c */ /* 0x000fe20000001854 */
[----:B------:R-:W-:Y:S04]  /*3ae0*/  LDSM.16.M88.4 R76, [R132+0x6000] ;  /* 0x00600000844c783b */ /* 0x000fe80000000200 */
[----:B------:R-:W-:Y:S03]  /*3af0*/  LDSM.16.M88.4 R72, [R132+0x6800] ;  /* 0x006800008448783b */ /* 0x000fe60000000200 */
[C---:B------:R-:W-:Y:S08]  /*3b00*/  HMMA.16816.F32 R44, R24.reuse, R64, R44 ;  /* 0x00000040182c723c */ /* 0x040ff0000000182c */
[C---:B------:R-:W-:Y:S01]  /*3b10*/  HMMA.16816.F32 R40, R24.reuse, R66, R40 ;  /* 0x000000421828723c */ /* 0x040fe20000001828 */
[----:B------:R-:W4:Y:S07]  /*3b20*/  LDSM.16.M88.4 R64, [R132+0x7800] ;  /* 0x007800008440783b */ /* 0x000f2e0000000200 */
[C---:B-1----:R-:W-:Y:S08]  /*3b30*/  HMMA.16816.F32 R36, R24.reuse, R32, R36 ;  /* 0x000000201824723c */ /* 0x042ff00000001824 */
[C---:B------:R-:W-:Y:S08]  /*3b40*/  HMMA.16816.F32 R60, R24.reuse, R68, R60 ;  /* 0x00000044183c723c */ /* 0x040ff0000000183c */
[C---:B------:R-:W-:Y:S01]  /*3b50*/  HMMA.16816.F32 R56, R24.reuse, R70, R56 ;  /* 0x000000461838723c */ /* 0x040fe20000001838 */
[----:B------:R-:W1:Y:S07]  /*3b60*/  LDSM.16.M88.4 R68, [R132+0x7000] ;  /* 0x007000008444783b */ /* 0x000e6e0000000200 */
[----:B------:R-:W-:Y:S01]  /*3b70*/  HMMA.16816.F32 R84, R24, R34, R84 ;  /* 0x000000221854723c */ /* 0x000fe20000001854 */
[----:B------:R-:W-:Y:S04]  /*3b80*/  LDSM.16.M88.4 R32, [R135+0x2000] ;  /* 0x002000008720783b */ /* 0x000fe80000000200 */
[----:B------:R-:W-:Y:S03]  /*3b90*/  LDSM.16.M88.4 R24, [R131+0x6000] ;  /* 0x006000008318783b */ /* 0x000fe60000000200 */
[C---:B--2---:R-:W-:Y:S08]  /*3ba0*/  HMMA.16816.F32 R44, R88.reuse, R12, R44 ;  /* 0x0000000c582c723c */ /* 0x044ff0000000182c */
[C---:B------:R-:W-:Y:S01]  /*3bb0*/  HMMA.16816.F32 R40, R88.reuse, R14, R40 ;  /* 0x0000000e5828723c */ /* 0x040fe20000001828 */
[----:B------:R-:W2:Y:S07]  /*3bc0*/  LDSM.16.M88.4 R12, [R131+0x7800] ;  /* 0x00780000830c783b */ /* 0x000eae0000000200 */
[C---:B------:R-:W-:Y:S08]  /*3bd0*/  HMMA.16816.F32 R36, R88.reuse, R92, R36 ;  /* 0x0000005c5824723c */ /* 0x040ff00000001824 */
[C---:B------:R-:W-:Y:S08]  /*3be0*/  HMMA.16816.F32 R60, R88.reuse, R20, R60 ;  /* 0x00000014583c723c */ /* 0x040ff0000000183c */
[C---:B------:R-:W-:Y:S01]  /*3bf0*/  HMMA.16816.F32 R56, R88.reuse, R22, R56 ;  /* 0x000000165838723c */ /* 0x040fe20000001838 */
[----:B------:R-:W2:Y:S07]  /*3c00*/  LDSM.16.M88.4 R20, [R131+0x6800] ;  /* 0x006800008314783b */ /* 0x000eae0000000200 */
[C---:B---3--:R-:W-:Y:S08]  /*3c10*/  HMMA.16816.F32 R52, R88.reuse, R16, R52 ;  /* 0x000000105834723c */ /* 0x048ff00000001834 */
[----:B------:R-:W-:Y:S01]  /*3c20*/  HMMA.16816.F32 R48, R88, R18, R48 ;  /* 0x000000125830723c */ /* 0x000fe20000001830 */
[----:B------:R-:W3:Y:S01]  /*3c30*/  LDSM.16.M88.4 R16, [R131+0x7000] ;  /* 0x007000008310783b */ /* 0x000ee20000000200 */
[----:B------:R-:W-:-:S06]  /*3c40*/  DEPBAR.LE SB0, 0x0 ;  /* 0x000080000000791a */ /* 0x000fcc0000000000 */
[----:B------:R-:W-:Y:S08]  /*3c50*/  HMMA.16816.F32 R84, R88, R94, R84 ;  /* 0x0000005e5854723c */ /* 0x000ff00000001854 */
[C---:B----4-:R-:W-:Y:S08]  /*3c60*/  HMMA.16816.F32 R36, R80.reuse, R64, R36 ;  /* 0x000000405024723c */ /* 0x050ff00000001824 */
[C---:B------:R-:W-:Y:S08]  /*3c70*/  HMMA.16816.F32 R60, R80.reuse, R76, R60 ;  /* 0x0000004c503c723c */ /* 0x040ff0000000183c */
[C---:B------:R-:W-:Y:S08]  /*3c80*/  HMMA.16816.F32 R56, R80.reuse, R78, R56 ;  /* 0x0000004e5038723c */ /* 0x040ff00000001838 */
[C---:B------:R-:W-:Y:S08]  /*3c90*/  HMMA.16816.F32 R52, R80.reuse, R72, R52 ;  /* 0x000000485034723c */ /* 0x040ff00000001834 */
[C---:B------:R-:W-:Y:S08]  /*3ca0*/  HMMA.16816.F32 R48, R80.reuse, R74, R48 ;  /* 0x0000004a5030723c */ /* 0x040ff00000001830 */
[C---:B-1----:R-:W-:Y:S08]  /*3cb0*/  HMMA.16816.F32 R44, R80.reuse, R68, R44 ;  /* 0x00000044502c723c */ /* 0x042ff0000000182c */
[C---:B------:R-:W-:Y:S08]  /*3cc0*/  HMMA.16816.F32 R40, R80.reuse, R70, R40 ;  /* 0x000000465028723c */ /* 0x040ff00000001828 */
[----:B------:R-:W-:Y:S08]  /*3cd0*/  HMMA.16816.F32 R84, R80, R66, R84 ;  /* 0x000000425054723c */ /* 0x000ff00000001854 */
[----:B--2---:R-:W-:Y:S01]  /*3ce0*/  HMMA.16816.F32 R36, R32, R12, R36 ;  /* 0x0000000c2024723c */ /* 0x004fe20000001824 */
[----:B------:R-:W-:-:S04]  /*3cf0*/  LOP3.LUT R13, R0, 0x7, RZ, 0xc0, !PT ;  /* 0x00000007000d7812 */ /* 0x000fc800078ec0ff */
[----:B------:R-:W-:-:S03]  /*3d00*/  LOP3.LUT R13, R13, 0x1f0, R30, 0xf8, !PT ;  /* 0x000001f00d0d7812 */ /* 0x000fc600078ef81e */
[----:B------:R-:W-:Y:S02]  /*3d10*/  HMMA.16816.F32 R60, R32, R24, R60 ;  /* 0x00000018203c723c */ /* 0x000fe4000000183c */
[----:B------:R-:W-:-:S04]  /*3d20*/  IMAD.IADD R0, R154, 0x1, R13 ;  /* 0x000000019a007824 */ /* 0x000fc800078e020d */
        /* <DEDUP_REMOVED lines=9> */
[C---:B---3--:R-:W-:Y:S08]  /*3dc0*/  HMMA.16816.F32 R44, R32.reuse, R16, R44 ;  /* 0x00000010202c723c */ /* 0x048ff0000000182c */
        /* <DEDUP_REMOVED lines=17> */
.L_x_10612:
        /* <DEDUP_REMOVED lines=19> */
[-C--:B------:R-:W-:Y:S01]  /*4010*/  IMAD R19, R15, R13.reuse, R0 ;  /* 0x0000000d0f137224 */ /* 0x080fe200078e0200 */
[-C--:B------:R-:W-:Y:S01]  /*4020*/  LOP3.LUT R0, R103, R10.reuse, RZ, 0x3c, !PT ;  /* 0x0000000a67007212 */ /* 0x080fe200078e3cff */
        /* <DEDUP_REMOVED lines=39> */
.L_x_10613:
[----:B------:R-:W-:Y:S05]  /*42a0*/  BSYNC.RECONVERGENT B0 ;  /* 0x0000000000007941 */ /* 0x000fea0003800200 */
.L_x_10611:
        /* <DEDUP_REMOVED lines=53> */
.L_x_10610:
[----:B------:R-:W-:Y:S05]  /*4600*/  BSYNC.RECONVERGENT B1 ;  /* 0x0000000000017941 */ /* 0x000fea0003800200 */
.L_x_10609:
[----:B------:R-:W2:Y:S01]  /*4610*/  LD.E R110, desc[UR4][R2.64+0xdc] ;  /* 0x0000dc04026e7980 */ /* 0x000ea2000c101900 */
[----:B------:R-:W-:Y:S01]  /*4620*/  IMAD.SHL.U32 R120, R8, 0x2, RZ ;  /* 0x0000000208787824 */ /* 0x000fe200078e00ff */
[----:B------:R-:W-:Y:S01]  /*4630*/  BSSY B2, `(.L_x_10614) ;  /* 0x00004be000027945 */ /* 0x000fe20003800000 */
[----:B------:R-:W-:-:S03]  /*4640*/  IMAD.IADD R134, R11, 0x1, R4 ;  /* 0x000000010b867824 */ /* 0x000fc600078e0204 */
[----:B------:R-:W-:Y:S01]  /*4650*/  LOP3.LUT R120, R120, 0x6, RZ, 0xc0, !PT ;  /* 0x0000000678787812 */ /* 0x000fe200078ec0ff */
[----:B------:R-:W-:-:S03]  /*4660*/  IMAD R134, R134, 0x2, R9 ;  /* 0x0000000286867824 */ /* 0x000fc600078e0209 */
[----:B-1----:R-:W-:Y:S01]  /*4670*/  LOP3.LUT R17, R103, R120, RZ, 0xfc, !PT ;  /* 0x0000007867117212 */ /* 0x002fe200078efcff */
[--C-:B------:R-:W-:Y:S01]  /*4680*/  IMAD.IADD R130, R5, 0x1, R134.reuse ;  /* 0x0000000105827824 */ /* 0x100fe200078e0286 */
[----:B------:R-:W-:Y:S01]  /*4690*/  LDSM.16.MT88.4 R92, [R134+0x8000] ;  /* 0x00800000865c783b */ /* 0x000fe20000004200 */
[----:B------:R-:W-:Y:S01]  /*46a0*/  IMAD.IADD R129, R7, 0x1, R134 ;  /* 0x0000000107817824 */ /* 0x000fe200078e0286 */
[CC--:B------:R-:W-:Y:S01]  /*46b0*/  ISETP.GE.AND P3, PT, R17.reuse, R163.reuse, PT ;  /* 0x000000a31100720c */ /* 0x0c0fe20003f66270 */
[C---:B------:R-:W-:Y:S01]  /*46c0*/  VIADD R31, R17.reuse, 0x1 ;  /* 0x00000001111f7836 */ /* 0x040fe20000000000 */
[CC--:B------:R-:W-:Y:S01]  /*46d0*/  ISETP.GE.AND P6, PT, R17.reuse, R162.reuse, PT ;  /* 0x000000a21100720c */ /* 0x0c0fe20003fc6270 */
[C---:B------:R-:W-:Y:S01]  /*46e0*/  VIADD R15, R17.reuse, 0x8 ;  /* 0x00000008110f7836 */ /* 0x040fe20000000000 */
[----:B------:R-:W-:Y:S01]  /*46f0*/  FSEL R13, R60, -INF , P3 ;  /* 0xff8000003c0d7808 */ /* 0x000fe20001800000 */
[----:B------:R-:W-:Y:S01]  /*4700*/  VIADD R29, R17, 0x9 ;  /* 0x00000009111d7836 */ /* 0x000fe20000000000 */
[-C--:B------:R-:W-:Y:S01]  /*4710*/  ISETP.GE.AND P4, PT, R31, R163.reuse, PT ;  /* 0x000000a31f00720c */ /* 0x080fe20003f86270 */
[----:B------:R-:W-:Y:S01]  /*4720*/  VIADD R14, R17, 0x10 ;  /* 0x00000010110e7836 */ /* 0x000fe20000000000 */
[-C--:B------:R-:W-:Y:S01]  /*4730*/  ISETP.GE.AND P3, PT, R15, R163.reuse, PT ;  /* 0x000000a30f00720c */ /* 0x080fe20003f66270 */
[----:B------:R-:W-:Y:S01]  /*4740*/  VIADD R20, R17, 0x11 ;  /* 0x0000001111147836 */ /* 0x000fe20000000000 */
[----:B------:R-:W-:Y:S01]  /*4750*/  FSEL R13, R13, -INF , !P6 ;  /* 0xff8000000d0d7808 */ /* 0x000fe20007000000 */
        /* <DEDUP_REMOVED lines=11> */
[----:B------:R-:W-:Y:S01]  /*4810*/  ISETP.GE.AND P3, PT, R14, R163, PT ;  /* 0x000000a30e00720c */ /* 0x000fe20003f66270 */
[C---:B------:R-:W-:Y:S01]  /*4820*/  VIADD R19, R17.reuse, 0x38 ;  /* 0x0000003811137836 */ /* 0x040fe20000000000 */
[----:B------:R-:W-:Y:S01]  /*4830*/  FSEL R30, R30, -INF , !P5 ;  /* 0xff8000001e1e7808 */ /* 0x000fe20006800000 */
[C---:B------:R-:W-:Y:S01]  /*4840*/  VIADD R23, R17.reuse, 0x30 ;  /* 0x0000003011177836 */ /* 0x040fe20000000000 */
[----:B------:R-:W-:Y:S01]  /*4850*/  FSEL R26, R26, -INF , !P6 ;  /* 0xff8000001a1a7808 */ /* 0x000fe20007000000 */
[----:B------:R-:W-:Y:S01]  /*4860*/  VIADD R21, R17, 0x31 ;  /* 0x0000003111157836 */ /* 0x000fe20000000000 */
[-C--:B------:R-:W-:Y:S01]  /*4870*/  ISETP.GE.AND P5, PT, R29, R162.reuse, PT ;  /* 0x000000a21d00720c */ /* 0x080fe20003fa6270 */
[----:B------:R-:W-:Y:S01]  /*4880*/  LDSM.16.MT88.4 R76, [R129+0x8000] ;  /* 0x00800000814c783b */ /* 0x000fe20000004200 */
[----:B------:R-:W-:Y:S01]  /*4890*/  FSEL R24, R57, -INF , P4 ;  /* 0xff80000039187808 */ /* 0x000fe20002000000 */
[----:B------:R-:W-:Y:S01]  /*48a0*/  IMAD.IADD R128, R5, 0x1, R129 ;  /* 0x0000000105807824 */ /* 0x000fe200078e0281 */
[----:B------:R-:W-:-:S02]  /*48b0*/  ISETP.GE.AND P6, PT, R14, R162, PT ;  /* 0x000000a20e00720c */ /* 0x000fc40003fc6270 */
[----:B------:R-:W-:Y:S02]  /*48c0*/  FSEL R22, R52, -INF , P3 ;  /* 0xff80000034167808 */ /* 0x000fe40001800000 */
[-C--:B------:R-:W-:Y:S01]  /*48d0*/  ISETP.GE.AND P4, PT, R20, R163.reuse, PT ;  /* 0x000000a31400720c */ /* 0x080fe20003f86270 */
[----:B------:R-:W-:Y:S01]  /*48e0*/  LDSM.16.MT88.4 R68, [R128+0x8000] ;  /* 0x008000008044783b */ /* 0x000fe20000004200 */
[----:B------:R-:W-:Y:S02]  /*48f0*/  ISETP.GE.AND P3, PT, R12, R163, PT ;  /* 0x000000a30c00720c */ /* 0x000fe40003f66270 */
[----:B------:R-:W-:Y:S02]  /*4900*/  FSEL R24, R24, -INF , !P5 ;  /* 0xff80000018187808 */ /* 0x000fe40006800000 */
[----:B------:R-:W-:Y:S02]  /*4910*/  FSEL R22, R22, -INF , !P6 ;  /* 0xff80000016167808 */ /* 0x000fe40007000000 */
[----:B------:R-:W-:-:S02]  /*4920*/  ISETP.GE.AND P5, PT, R20, R162, PT ;  /* 0x000000a21400720c */ /* 0x000fc40003fa6270 */
[----:B------:R-:W-:Y:S02]  /*4930*/  FSEL R18, R53, -INF , P4 ;  /* 0xff80000035127808 */ /* 0x000fe40002000000 */
[----:B------:R-:W-:Y:S02]  /*4940*/  ISETP.GE.AND P6, PT, R12, R162, PT ;  /* 0x000000a20c00720c */ /* 0x000fe40003fc6270 */
[----:B------:R-:W-:Y:S02]  /*4950*/  FSEL R16, R48, -INF , P3 ;  /* 0xff80000030107808 */ /* 0x000fe40001800000 */
[-C--:B------:R-:W-:Y:S02]  /*4960*/  ISETP.GE.AND P4, PT, R10, R163.reuse, PT ;  /* 0x000000a30a00720c */ /* 0x080fe40003f86270 */
[----:B------:R-:W-:Y:S02]  /*4970*/  ISETP.GE.AND P3, PT, R6, R163, PT ;  /* 0x000000a30600720c */ /* 0x000fe40003f66270 */
        /* <DEDUP_REMOVED lines=8> */
[----:B------:R-:W-:Y:S02]  /*4a00*/  FSEL R0, R0, -INF , !P5 ;  /* 0xff80000000007808 */ /* 0x000fe40006800000 */
[----:B------:R-:W-:Y:S02]  /*4a10*/  FSEL R168, R44, -INF , !P6 ;  /* 0xff8000002ca87808 */ /* 0x000fe40007000000 */
[-C--:B------:R-:W-:Y:S02]  /*4a20*/  ISETP.GE.AND P5, PT, R8, R162.reuse, PT ;  /* 0x000000a20800720c */ /* 0x080fe40003fa6270 */
[----:B------:R-:W-:Y:S02]  /*4a30*/  FSEL R45, R45, -INF , P4 ;  /* 0xff8000002d2d7808 */ /* 0x000fe40002000000 */
[----:B------:R-:W-:-:S02]  /*4a40*/  ISETP.GE.AND P6, PT, R27, R162, PT ;  /* 0x000000a21b00720c */ /* 0x000fc40003fc6270 */
[----:B------:R-:W-:Y:S02]  /*4a50*/  FSEL R40, R40, -INF , P3 ;  /* 0xff80000028287808 */ /* 0x000fe40001800000 */
[----:B------:R-:W-:Y:S02]  /*4a60*/  ISETP.GE.AND P4, PT, R25, R163, PT ;  /* 0x000000a31900720c */ /* 0x000fe40003f86270 */
[C---:B------:R-:W-:Y:S02]  /*4a70*/  ISETP.GE.AND P2, PT, R17.reuse, R161, PT ;  /* 0x000000a11100720c */ /* 0x040fe40003f46270 */
[C---:B------:R-:W-:Y:S01]  /*4a80*/  ISETP.GE.AND P1, PT, R17.reuse, R160, PT ;  /* 0x000000a01100720c */ /* 0x040fe20003f26270 */
[----:B------:R-:W-:Y:S01]  /*4a90*/  VIADD R17, R17, 0x39 ;  /* 0x0000003911117836 */ /* 0x000fe20000000000 */
[----:B------:R-:W-:Y:S02]  /*4aa0*/  FSEL R166, R45, -INF , !P5 ;  /* 0xff8000002da67808 */ /* 0x000fe40006800000 */
[----:B------:R-:W-:-:S02]  /*4ab0*/  FSEL R164, R40, -INF , !P6 ;  /* 0xff80000028a47808 */ /* 0x000fc40007000000 */
        /* <DEDUP_REMOVED lines=8> */
[----:B------:R-:W-:Y:S02]  /*4b40*/  ISETP.GE.AND P6, PT, R23, R162, PT ;  /* 0x000000a21700720c */ /* 0x000fe40003fc6270 */
[----:B------:R-:W-:Y:S02]  /*4b50*/  ISETP.GE.AND P4, PT, R21, R163, PT ;  /* 0x000000a31500720c */ /* 0x000fe40003f86270 */
[----:B------:R-:W-:Y:S02]  /*4b60*/  FSEL R62, R62, -INF , P2 ;  /* 0xff8000003e3e7808 */ /* 0x000fe40001000000 */
[----:B------:R-:W-:-:S02]  /*4b70*/  ISETP.GE.AND P3, PT, R31, R161, PT ;  /* 0x000000a11f00720c */ /* 0x000fc40003f66270 */
[----:B------:R-:W-:Y:S02]  /*4b80*/  FSEL R85, R85, -INF , P5 ;  /* 0xff80000055557808 */ /* 0x000fe40002800000 */
[----:B------:R-:W-:Y:S02]  /*4b90*/  FSEL R117, R36, -INF , !P6 ;  /* 0xff80000024757808 */ /* 0x000fe40007000000 */
[----:B------:R-:W-:Y:S02]  /*4ba0*/  FSEL R37, R37, -INF , P4 ;  /* 0xff80000025257808 */ /* 0x000fe40002000000 */
[----:B------:R-:W-:Y:S02]  /*4bb0*/  ISETP.GE.AND P5, PT, R21, R162, PT ;  /* 0x000000a21500720c */ /* 0x000fe40003fa6270 */
[C---:B------:R-:W-:Y:S02]  /*4bc0*/  ISETP.GE.AND P2, PT, R15.reuse, R161, PT ;  /* 0x000000a10f00720c */ /* 0x040fe40003f46270 */
[----:B------:R-:W-:-:S02]  /*4bd0*/  ISETP.GE.AND P6, PT, R15, R160, PT ;  /* 0x000000a00f00720c */ /* 0x000fc40003fc6270 */
[----:B------:R-:W-:Y:S02]  /*4be0*/  FSEL R15, R62, -INF , !P1 ;  /* 0xff8000003e0f7808 */ /* 0x000fe40004800000 */
[----:B------:R-:W-:Y:S02]  /*4bf0*/  ISETP.GE.AND P4, PT, R31, R160, PT ;  /* 0x000000a01f00720c */ /* 0x000fe40003f86270 */
[----:B------:R-:W-:Y:S02]  /*4c00*/  ISETP.GE.AND P1, PT, R17, R162, PT ;  /* 0x000000a21100720c */ /* 0x000fe40003f26270 */
[----:B------:R-:W-:Y:S02]  /*4c10*/  FSEL R34, R63, -INF , P3 ;  /* 0xff8000003f227808 */ /* 0x000fe40001800000 */
[----:B------:R-:W-:Y:S02]  /*4c20*/  FSEL R115, R37, -INF , !P5 ;  /* 0xff80000025737808 */ /* 0x000fe40006800000 */
[----:B------:R-:W-:-:S02]  /*4c30*/  FSEL R58, R58, -INF , P2 ;  /* 0xff8000003a3a7808 */ /* 0x000fc40001000000 */
[----:B------:R-:W-:Y:S02]  /*4c40*/  ISETP.GE.AND P5, PT, R19, R162, PT ;  /* 0x000000a21300720c */ /* 0x000fe40003fa6270 */
[-C--:B------:R-:W-:Y:S02]  /*4c50*/  ISETP.GE.AND P3, PT, R29, R161.reuse, PT ;  /* 0x000000a11d00720c */ /* 0x080fe40003f66270 */
[----:B------:R-:W-:Y:S02]  /*4c60*/  FSEL R119, R85, -INF , !P1 ;  /* 0xff80000055777808 */ /* 0x000fe40004800000 */
[----:B------:R-:W-:Y:S02]  /*4c70*/  FSEL R34, R34, -INF , !P4 ;  /* 0xff80000022227808 */ /* 0x000fe40006000000 */
[C---:B------:R-:W-:Y:S02]  /*4c80*/  ISETP.GE.AND P1, PT, R14.reuse, R161, PT ;  /* 0x000000a10e00720c */ /* 0x040fe40003f26270 */
[----:B------:R-:W-:-:S02]  /*4c90*/  ISETP.GE.AND P4, PT, R14, R160, PT ;  /* 0x000000a00e00720c */ /* 0x000fc40003f86270 */
[----:B------:R-:W-:Y:S02]  /*4ca0*/  FSEL R14, R58, -INF , !P6 ;  /* 0xff8000003a0e7808 */ /* 0x000fe40007000000 */
[----:B------:R-:W-:Y:S02]  /*4cb0*/  FSEL R116, R84, -INF , !P5 ;  /* 0xff80000054747808 */ /* 0x000fe40006800000 */
[C---:B------:R-:W-:Y:S02]  /*4cc0*/  ISETP.GE.AND P2, PT, R20.reuse, R161, PT ;  /* 0x000000a11400720c */ /* 0x040fe40003f46270 */
[-C--:B------:R-:W-:Y:S02]  /*4cd0*/  ISETP.GE.AND P6, PT, R20, R160.reuse, PT ;  /* 0x000000a01400720c */ /* 0x080fe40003fc6270 */
[----:B------:R-:W-:Y:S02]  /*4ce0*/  ISETP.GE.AND P5, PT, R29, R160, PT ;  /* 0x000000a01d00720c */ /* 0x000fe40003fa6270 */
[----:B------:R-:W-:-:S02]  /*4cf0*/  FSEL R20, R59, -INF , P3 ;  /* 0xff8000003b147808 */ /* 0x000fc40001800000 */
[----:B------:R-:W-:Y:S01]  /*4d00*/  FSEL R54, R54, -INF , P1 ;  /* 0xff80000036367808 */ /* 0x000fe20000800000 */
[----:B------:R-:W-:Y:S01]  /*4d10*/  LDSM.16.MT88.4 R56, [R129+0xa000] ;  /* 0x00a000008138783b */ /* 0x000fe20000004200 */
[----:B------:R-:W-:Y:S02]  /*4d20*/  FSEL R20, R20, -INF , !P5 ;  /* 0xff80000014147808 */ /* 0x000fe40006800000 */
[CC--:B------:R-:W-:Y:S02]  /*4d30*/  ISETP.GE.AND P3, PT, R12.reuse, R161.reuse, PT ;  /* 0x000000a10c00720c */ /* 0x0c0fe40003f66270 */
[----:B------:R-:W-:Y:S02]  /*4d40*/  ISETP.GE.AND P5, PT, R12, R160, PT ;  /* 0x000000a00c00720c */ /* 0x000fe40003fa6270 */
[----:B------:R-:W-:Y:S02]  /*4d50*/  FSEL R12, R54, -INF , !P4 ;  /* 0xff800000360c7808 */ /* 0x000fe40006000000 */
[----:B------:R-:W-:-:S02]  /*4d60*/  ISETP.GE.AND P1, PT, R10, R161, PT ;  /* 0x000000a10a00720c */ /* 0x000fc40003f26270 */
[----:B------:R-:W-:Y:S02]  /*4d70*/  ISETP.GE.AND P4, PT, R10, R160, PT ;  /* 0x000000a00a00720c */ /* 0x000fe40003f86270 */
[----:B------:R-:W-:Y:S02]  /*4d80*/  FSEL R10, R55, -INF , P2 ;  /* 0xff800000370a7808 */ /* 0x000fe40001000000 */
        /* <DEDUP_REMOVED lines=8> */
[----:B------:R-:W-:Y:S02]  /*4e10*/  FMNMX3.FTZ R29, R13, R30, R26, !PT ;  /* 0x0000001e0d1d7276 */ /* 0x000fe4000781001a */
[----:B------:R-:W-:-:S02]  /*4e20*/  FSEL R174, R47, -INF , !P5 ;  /* 0xff8000002fae7808 */ /* 0x000fc40006800000 */
[----:B------:R-:W-:Y:S02]  /*4e30*/  FMNMX3.FTZ R29, R29, R24, R22, !PT ;  /* 0x000000181d1d7276 */ /* 0x000fe40007810016 */
[C---:B------:R-:W-:Y:S02]  /*4e40*/  ISETP.GE.AND P3, PT, R23.reuse, R161, PT ;  /* 0x000000a11700720c */ /* 0x040fe40003f66270 */
[----:B------:R-:W-:Y:S02]  /*4e50*/  ISETP.GE.AND P5, PT, R23, R160, PT ;  /* 0x000000a01700720c */ /* 0x000fe40003fa6270 */
[----:B------:R-:W-:Y:S02]  /*4e60*/  FSEL R8, R51, -INF , P1 ;  /* 0xff80000033087808 */ /* 0x000fe40000800000 */
[----:B------:R-:W-:Y:S01]  /*4e70*/  FSEL R46, R46, -INF , P2 ;  /* 0xff8000002e2e7808 */ /* 0x000fe20001000000 */
[----:B------:R-:W-:Y:S01]  /*4e80*/  LDSM.16.MT88.4 R48, [R130+0xa000] ;  /* 0x00a000008230783b */ /* 0x000fe20000004200 */
[----:B------:R-:W-:-:S02]  /*4e90*/  FMNMX3.FTZ R23, R15, R34, R14, !PT ;  /* 0x000000220f177276 */ /* 0x000fc4000781000e */
[-C--:B------:R-:W-:Y:S02]  /*4ea0*/  ISETP.GE.AND P1, PT, R27, R161.reuse, PT ;  /* 0x000000a11b00720c */ /* 0x080fe40003f26270 */
[----:B------:R-:W-:Y:S02]  /*4eb0*/  ISETP.GE.AND P2, PT, R25, R161, PT ;  /* 0x000000a11900720c */ /* 0x000fe40003f46270 */
[----:B------:R-:W-:Y:S02]  /*4ec0*/  FMNMX3.FTZ R29, R29, R18, R16, !PT ;  /* 0x000000121d1d7276 */ /* 0x000fe40007810010 */
[----:B------:R-:W-:Y:S02]  /*4ed0*/  FMNMX3.FTZ R23, R23, R20, R12, !PT ;  /* 0x0000001417177276 */ /* 0x000fe4000781000c */
[----:B------:R-:W-:Y:S02]  /*4ee0*/  FSEL R42, R42, -INF , P1 ;  /* 0xff8000002a2a7808 */ /* 0x000fe40000800000 */
[----:B------:R-:W-:-:S02]  /*4ef0*/  FSEL R43, R43, -INF , P2 ;  /* 0xff8000002b2b7808 */ /* 0x000fc40001000000 */
[-C--:B------:R-:W-:Y:S02]  /*4f00*/  ISETP.GE.AND P1, PT, R21, R161.reuse, PT ;  /* 0x000000a11500720c */ /* 0x080fe40003f26270 */
[----:B------:R-:W-:Y:S02]  /*4f10*/  ISETP.GE.AND P2, PT, R19, R161, PT ;  /* 0x000000a11300720c */ /* 0x000fe40003f46270 */
[----:B------:R-:W-:Y:S02]  /*4f20*/  FMNMX3.FTZ R29, R29, R0, R168, !PT ;  /* 0x000000001d1d7276 */ /* 0x000fe400078100a8 */
[----:B------:R-:W-:Y:S02]  /*4f30*/  FSEL R8, R8, -INF , !P4 ;  /* 0xff80000008087808 */ /* 0x000fe40006000000 */
[----:B------:R-:W-:Y:S02]  /*4f40*/  ISETP.GE.AND P4, PT, R27, R160, PT ;  /* 0x000000a01b00720c */ /* 0x000fe40003f86270 */
[----:B------:R-:W-:-:S02]  /*4f50*/  FSEL R176, R46, -INF , !P6 ;  /* 0xff8000002eb07808 */ /* 0x000fc40007000000 */
[----:B------:R-:W-:Y:S02]  /*4f60*/  FMNMX3.FTZ R23, R23, R10, R6, !PT ;  /* 0x0000000a17177276 */ /* 0x000fe40007810006 */
[----:B------:R-:W-:Y:S02]  /*4f70*/  FSEL R39, R39, -INF , P1 ;  /* 0xff80000027277808 */ /* 0x000fe40000800000 */
[----:B------:R-:W-:Y:S02]  /*4f80*/  FSEL R86, R86, -INF , P2 ;  /* 0xff80000056567808 */ /* 0x000fe40001000000 */
[----:B------:R-:W-:Y:S02]  /*4f90*/  FMNMX3.FTZ R29, R29, R166, R164, !PT ;  /* 0x000000a61d1d7276 */ /* 0x000fe400078100a4 */
[C---:B------:R-:W-:Y:S02]  /*4fa0*/  ISETP.GE.AND P1, PT, R17.reuse, R161, PT ;  /* 0x000000a11100720c */ /* 0x040fe40003f26270 */
[----:B------:R-:W-:-:S02]  /*4fb0*/  ISETP.GE.AND P2, PT, R17, R160, PT ;  /* 0x000000a01100720c */ /* 0x000fc40003f46270 */
[----:B------:R-:W-:Y:S02]  /*4fc0*/  ISETP.GE.AND P6, PT, R25, R160, PT ;  /* 0x000000a01900720c */ /* 0x000fe40003fc6270 */
[----:B------:R-:W-:Y:S02]  /*4fd0*/  FSEL R172, R42, -INF , !P4 ;  /* 0xff8000002aac7808 */ /* 0x000fe40006000000 */
[----:B------:R-:W-:Y:S02]  /*4fe0*/  FSEL R38, R38, -INF , P3 ;  /* 0xff80000026267808 */ /* 0x000fe40001800000 */
[----:B------:R-:W-:Y:S02]  /*4ff0*/  FMNMX3.FTZ R17, R23, R8, R176, !PT ;  /* 0x0000000817117276 */ /* 0x000fe400078100b0 */
[----:B------:R-:W-:Y:S02]  /*5000*/  FMNMX3.FTZ R29, R29, R126, R117, !PT ;  /* 0x0000007e1d1d7276 */ /* 0x000fe40007810075 */
[----:B------:R-:W-:-:S02]  /*5010*/  ISETP.GE.AND P4, PT, R21, R160, PT ;  /* 0x000000a01500720c */ /* 0x000fc40003f86270 */
[----:B------:R-:W-:Y:S02]  /*5020*/  ISETP.GE.AND P3, PT, R19, R160, PT ;  /* 0x000000a01300720c */ /* 0x000fe40003f66270 */
[----:B------:R-:W-:Y:S02]  /*5030*/  FSEL R170, R43, -INF , !P6 ;  /* 0xff8000002baa7808 */ /* 0x000fe40007000000 */
[----:B------:R-:W-:Y:S01]  /*5040*/  FSEL R124, R38, -INF , !P5 ;  /* 0xff800000267c7808 */ /* 0x000fe20006800000 */
[----:B------:R-:W-:Y:S01]  /*5050*/  LDSM.16.MT88.4 R40, [R134+0xa000] ;  /* 0x00a000008628783b */ /* 0x000fe20000004200 */
[----:B------:R-:W-:Y:S02]  /*5060*/  FMNMX3.FTZ R17, R17, R174, R172, !PT ;  /* 0x000000ae11117276 */ /* 0x000fe400078100ac */
[----:B------:R-:W-:Y:S02]  /*5070*/  FMNMX3.FTZ R32, R29, R115, R116, !PT ;  /* 0x000000731d207276 */ /* 0x000fe40007810074 */
        /* <DEDUP_REMOVED lines=8> */
[----:B------:R-:W-:Y:S01]  /*5100*/  FMNMX.FTZ R36, R112, R17, !PT ;  /* 0x0000001170247209 */ /* 0x000fe20007810000 */
[----:B------:R-:W-:Y:S04]  /*5110*/  LDSM.16.MT88.4 R84, [R130+0x8000] ;  /* 0x008000008254783b */ /* 0x000fe80000004200 */
[----:B------:R-:W3:Y:S01]  /*5120*/  SHFL.BFLY PT, R17, R36, 0x2, 0x1f ;  /* 0x0c401f0024117f89 */ /* 0x000ee200000e0000 */
[----:B-1----:R-:W-:-:S05]  /*5130*/  FMNMX.FTZ R32, R27, R32, !PT ;  /* 0x000000201b207209 */ /* 0x002fca0007810000 */
[----:B------:R-:W1:Y:S01]  /*5140*/  SHFL.BFLY PT, R101, R32, 0x1, 0x1f ;  /* 0x0c201f0020657f89 */ /* 0x000e6200000e0000 */
[----:B---3--:R-:W-:-:S05]  /*5150*/  FMNMX.FTZ R17, R36, R17, !PT ;  /* 0x0000001124117209 */ /* 0x008fca0007810000 */
[----:B------:R-:W3:Y:S01]  /*5160*/  SHFL.BFLY PT, R100, R17, 0x1, 0x1f ;  /* 0x0c201f0011647f89 */ /* 0x000ee200000e0000 */
[----:B-1----:R-:W-:-:S04]  /*5170*/  FMNMX.FTZ R101, R32, R101, !PT ;  /* 0x0000006520657209 */ /* 0x002fc80007810000 */
[----:B------:R-:W-:Y:S01]  /*5180*/  FSETP.NEU.FTZ.AND P1, PT, R101, -INF , PT ;  /* 0xff8000006500780b */ /* 0x000fe20003f3d000 */
[----:B--2---:R-:W-:Y:S01]  /*5190*/  FMUL.FTZ R125, R110, R101 ;  /* 0x000000656e7d7220 */ /* 0x004fe20000410000 */
[----:B---3--:R-:W-:-:S04]  /*51a0*/  FMNMX.FTZ R100, R17, R100, !PT ;  /* 0x0000006411647209 */ /* 0x008fc80007810000 */
[----:B------:R-:W-:Y:S02]  /*51b0*/  FSEL R125, R125, RZ, P1 ;  /* 0x000000ff7d7d7208 */ /* 0x000fe40000800000 */
[----:B------:R-:W-:Y:S01]  /*51c0*/  FSETP.NEU.FTZ.AND P1, PT, R100, -INF , PT ;  /* 0xff8000006400780b */ /* 0x000fe20003f3d000 */
[----:B------:R-:W-:Y:S02]  /*51d0*/  FMUL.FTZ R113, R110, R100 ;  /* 0x000000646e717220 */ /* 0x000fe40000410000 */
[-CC-:B------:R-:W-:Y:S01]  /*51e0*/  FFMA.FTZ R109, R13, R110.reuse, -R125.reuse ;  /* 0x0000006e0d6d7223 */ /* 0x180fe2000001087d */
[-CC-:B------:R-:W-:Y:S01]  /*51f0*/  FFMA.FTZ R108, R30, R110.reuse, -R125.reuse ;  /* 0x0000006e1e6c7223 */ /* 0x180fe2000001087d */
[-CC-:B------:R-:W-:Y:S01]  /*5200*/  FFMA.FTZ R105, R26, R110.reuse, -R125.reuse ;  /* 0x0000006e1a697223 */ /* 0x180fe2000001087d */
[----:B------:R-:W-:Y:S01]  /*5210*/  FSEL R113, R113, RZ, P1 ;  /* 0x000000ff71717208 */ /* 0x000fe20000800000 */
[-CC-:B------:R-:W-:Y:S01]  /*5220*/  FFMA.FTZ R102, R24, R110.reuse, -R125.reuse ;  /* 0x0000006e18667223 */ /* 0x180fe2000001087d */
[-CC-:B------:R-:W-:Y:S01]  /*5230*/  FFMA.FTZ R33, R22, R110.reuse, -R125.reuse ;  /* 0x0000006e16217223 */ /* 0x180fe2000001087d */
[----:B------:R-:W-:Y:S01]  /*5240*/  MUFU.EX2 R109, R109 ;  /* 0x0000006d006d7308 */ /* 0x000fe20000000800 */
[-C--:B------:R-:W-:Y:S01]  /*5250*/  FFMA.FTZ R32, R18, R110.reuse, -R125 ;  /* 0x0000006e12207223 */ /* 0x080fe2000001087d */
[-CC-:B------:R-:W-:Y:S01]  /*5260*/  FFMA.FTZ R106, R15, R110.reuse, -R113.reuse ;  /* 0x0000006e0f6a7223 */ /* 0x180fe20000010871 */
[-CC-:B------:R-:W-:Y:S01]  /*5270*/  FFMA.FTZ R111, R34, R110.reuse, -R113.reuse ;  /* 0x0000006e226f7223 */ /* 0x180fe20000010871 */
[-CC-:B------:R-:W-:Y:S01]  /*5280*/  FFMA.FTZ R107, R14, R110.reuse, -R113.reuse ;  /* 0x0000006e0e6b7223 */ /* 0x180fe20000010871 */
[-CC-:B------:R-:W-:Y:S01]  /*5290*/  FFMA.FTZ R104, R20, R110.reuse, -R113.reuse ;  /* 0x0000006e14687223 */ /* 0x180fe20000010871 */
[-C--:B------:R-:W-:Y:S01]  /*52a0*/  FFMA.FTZ R34, R12, R110.reuse, -R113 ;  /* 0x0000006e0c227223 */ /* 0x080fe20000010871 */
[-CC-:B------:R-:W-:Y:S01]  /*52b0*/  FFMA.FTZ R29, R16, R110.reuse, -R125.reuse ;  /* 0x0000006e101d7223 */ /* 0x180fe2000001087d */
[----:B------:R-:W1:Y:S01]  /*52c0*/  MUFU.EX2 R108, R108 ;  /* 0x0000006c006c7308 */ /* 0x000e620000000800 */
[----:B------:R-:W2:Y:S01]  /*52d0*/  LDSM.16.MT88.4 R12, [R130+0x8800] ;  /* 0x00880000820c783b */ /* 0x000ea20000004200 */
[-C--:B------:R-:W-:Y:S01]  /*52e0*/  FFMA.FTZ R0, R0, R110.reuse, -R125 ;  /* 0x0000006e00007223 */ /* 0x080fe2000001087d */
[-CC-:B------:R-:W-:Y:S01]  /*52f0*/  FFMA.FTZ R35, R10, R110.reuse, -R113.reuse ;  /* 0x0000006e0a237223 */ /* 0x180fe20000010871 */
[-CC-:B------:R-:W-:Y:S01]  /*5300*/  FFMA.FTZ R31, R6, R110.reuse, -R113.reuse ;  /* 0x0000006e061f7223 */ /* 0x180fe20000010871 */
[-CC-:B------:R-:W-:Y:S01]  /*5310*/  FFMA.FTZ R30, R8, R110.reuse, -R113.reuse ;  /* 0x0000006e081e7223 */ /* 0x180fe20000010871 */
[----:B------:R-:W-:Y:S01]  /*5320*/  LDSM.16.MT88.4 R20, [R128+0xa000] ;  /* 0x00a000008014783b */ /* 0x000fe20000004200 */
[-CC-:B------:R-:W-:Y:S01]  /*5330*/  FFMA.FTZ R165, R176, R110.reuse, -R113.reuse ;  /* 0x0000006eb0a57223 */ /* 0x180fe20000010871 */
[----:B------:R-:W-:Y:S01]  /*5340*/  MUFU.EX2 R105, R105 ;  /* 0x0000006900697308 */ /* 0x000fe20000000800 */
[-C--:B------:R-:W-:Y:S01]  /*5350*/  FFMA.FTZ R127, R172, R110.reuse, -R113 ;  /* 0x0000006eac7f7223 */ /* 0x080fe20000010871 */
[----:B------:R-:W3:Y:S01]  /*5360*/  LDSM.16.MT88.4 R8, [R129+0x8800] ;  /* 0x008800008108783b */ /* 0x000ee20000004200 */
[-C--:B------:R-:W-:Y:S01]  /*5370*/  FFMA.FTZ R117, R117, R110.reuse, -R125 ;  /* 0x0000006e75757223 */ /* 0x080fe2000001087d */
[-CC-:B------:R-:W-:Y:S01]  /*5380*/  FFMA.FTZ R118, R118, R110.reuse, -R113.reuse ;  /* 0x0000006e76767223 */ /* 0x180fe20000010871 */
[-CC-:B------:R-:W-:Y:S01]  /*5390*/  FFMA.FTZ R114, R114, R110.reuse, -R113.reuse ;  /* 0x0000006e72727223 */ /* 0x180fe20000010871 */
[----:B------:R-:W-:Y:S01]  /*53a0*/  LDSM.16.MT88.4 R16, [R134+0x8800] ;  /* 0x008800008610783b */ /* 0x000fe20000004200 */
[----:B------:R-:W-:Y:S01]  /*53b0*/  FFMA.FTZ R167, R112, R110, -R113 ;  /* 0x0000006e70a77223 */ /* 0x000fe20000010871 */
[----:B------:R-:W4:Y:S01]  /*53c0*/  MUFU.EX2 R102, R102 ;  /* 0x0000006600667308 */ /* 0x000f220000000800 */
[----:B-1----:R-:W-:Y:S01]  /*53d0*/  F2FP.F16.F32.PACK_AB R64, R108, R109 ;  /* 0x0000006d6c40723e */ /* 0x002fe200000000ff */
[----:B------:R-:W-:Y:S01]  /*53e0*/  LDSM.16.MT88.4 R24, [R128+0x8800] ;  /* 0x008800008018783b */ /* 0x000fe20000004200 */
[----:B------:R-:W-:Y:S01]  /*53f0*/  FADD.FTZ R108, R109, R108 ;  /* 0x0000006c6d6c7221 */ /* 0x000fe20000010000 */
[----:B------:R-:W-:-:S04]  /*5400*/  ISETP.GT.AND P1, PT, R28, R145, PT ;  /* 0x000000911c00720c */ /* 0x000fc80003f24270 */
[----:B------:R-:W-:Y:S08]  /*5410*/  MUFU.EX2 R106, R106 ;  /* 0x0000006a006a7308 */ /* 0x000ff00000000800 */
[----:B------:R-:W1:Y:S01]  /*5420*/  MUFU.EX2 R111, R111 ;  /* 0x0000006f006f7308 */ /* 0x000e620000000800 */
[----:B----4-:R-:W-:Y:S01]  /*5430*/  F2FP.F16.F32.PACK_AB R66, R102, R105 ;  /* 0x000000696642723e */ /* 0x010fe200000000ff */
[----:B------:R-:W-:-:S04]  /*5440*/  FADD.FTZ R105, R105, R108 ;  /* 0x0000006c69697221 */ /* 0x000fc80000010000 */
[----:B------:R-:W-:Y:S02]  /*5450*/  FADD.FTZ R102, R102, R105 ;  /* 0x0000006966667221 */ /* 0x000fe40000010000 */
[----:B------:R-:W-:Y:S08]  /*5460*/  MUFU.EX2 R107, R107 ;  /* 0x0000006b006b7308 */ /* 0x000ff00000000800 */
[----:B------:R-:W4:Y:S01]  /*5470*/  MUFU.EX2 R104, R104 ;  /* 0x0000006800687308 */ /* 0x000f220000000800 */
[----:B-1----:R-:W-:Y:S01]  /*5480*/  F2FP.F16.F32.PACK_AB R65, R111, R106 ;  /* 0x0000006a6f41723e */ /* 0x002fe200000000ff */
[----:B------:R-:W-:-:S06]  /*5490*/  FADD.FTZ R106, R106, R111 ;  /* 0x0000006f6a6a7221 */ /* 0x000fcc0000010000 */
[----:B------:R-:W-:Y:S08]  /*54a0*/  MUFU.EX2 R33, R33 ;  /* 0x0000002100217308 */ /* 0x000ff00000000800 */
[----:B------:R-:W1:Y:S01]  /*54b0*/  MUFU.EX2 R32, R32 ;  /* 0x0000002000207308 */ /* 0x000e620000000800 */
[----:B----4-:R-:W-:-:S07]  /*54c0*/  F2FP.F16.F32.PACK_AB R67, R104, R107 ;  /* 0x0000006b6843723e */ /* 0x010fce00000000ff */
[----:B------:R-:W-:Y:S01]  /*54d0*/  MUFU.EX2 R29, R29 ;  /* 0x0000001d001d7308 */ /* 0x000fe20000000800 */
[C---:B------:R-:W-:Y:S07]  /*54e0*/  HMMA.16816.F32 R88, R64.reuse, R84, RZ ;  /* 0x000000544058723c */ /* 0x040fee00000018ff */
[----:B------:R-:W4:Y:S01]  /*54f0*/  MUFU.EX2 R0, R0 ;  /* 0x0000000000007308 */ /* 0x000f220000000800 */
[----:B------:R-:W-:Y:S01]  /*5500*/  HMMA.16816.F32 R84, R64, R86, RZ ;  /* 0x000000564054723c */ /* 0x000fe200000018ff */
[----:B-1----:R-:W-:Y:S01]  /*5510*/  F2FP.F16.F32.PACK_AB R4, R32, R33 ;  /* 0x000000212004723e */ /* 0x002fe200000000ff */
[----:B------:R-:W-:-:S04]  /*5520*/  FADD.FTZ R33, R33, R102 ;  /* 0x0000006621217221 */ /* 0x000fc80000010000 */
[----:B------:R-:W-:Y:S01]  /*5530*/  FADD.FTZ R32, R32, R33 ;  /* 0x0000002120207221 */ /* 0x000fe20000010000 */
[----:B------:R-:W-:Y:S01]  /*5540*/  MUFU.EX2 R34, R34 ;  /* 0x0000002200227308 */ /* 0x000fe20000000800 */
[C---:B------:R-:W-:Y:S07]  /*5550*/  HMMA.16816.F32 R80, R64.reuse, R76, RZ ;  /* 0x0000004c4050723c */ /* 0x040fee00000018ff */
[----:B------:R-:W1:Y:S01]  /*5560*/  MUFU.EX2 R35, R35 ;  /* 0x0000002300237308 */ /* 0x000e620000000800 */
[----:B----4-:R-:W-:Y:S01]  /*5570*/  F2FP.F16.F32.PACK_AB R6, R0, R29 ;  /* 0x0000001d0006723e */ /* 0x010fe200000000ff */
[----:B------:R-:W-:Y:S01]  /*5580*/  HMMA.16816.F32 R44, R64, R48, RZ ;  /* 0x00000030402c723c */ /* 0x000fe200000018ff */
[----:B------:R-:W-:-:S04]  /*5590*/  FADD.FTZ R29, R29, R32 ;  /* 0x000000201d1d7221 */ /* 0x000fc80000010000 */
[----:B------:R-:W-:Y:S01]  /*55a0*/  FADD.FTZ R0, R0, R29 ;  /* 0x0000001d00007221 */ /* 0x000fe20000010000 */
[----:B------:R-:W-:Y:S02]  /*55b0*/  MUFU.EX2 R31, R31 ;  /* 0x0000001f001f7308 */ /* 0x000fe40000000800 */
[C---:B------:R-:W-:Y:S06]  /*55c0*/  HMMA.16816.F32 R76, R64.reuse, R78, RZ ;  /* 0x0000004e404c723c */ /* 0x040fec00000018ff */
[----:B------:R-:W4:Y:S01]  /*55d0*/  MUFU.EX2 R30, R30 ;  /* 0x0000001e001e7308 */ /* 0x000f220000000800 */
[----:B-1----:R-:W-:Y:S01]  /*55e0*/  F2FP.F16.F32.PACK_AB R5, R35, R34 ;  /* 0x000000222305723e */ /* 0x002fe200000000ff */
[C---:B------:R-:W-:Y:S06]  /*55f0*/  HMMA.16816.F32 R48, R64.reuse, R50, RZ ;  /* 0x000000324030723c */ /* 0x040fec00000018ff */
[----:B------:R-:W-:Y:S02]  /*5600*/  MUFU.EX2 R165, R165 ;  /* 0x000000a500a57308 */ /* 0x000fe40000000800 */
[C---:B------:R-:W-:Y:S06]  /*5610*/  HMMA.16816.F32 R96, R64.reuse, R92, RZ ;  /* 0x0000005c4060723c */ /* 0x040fec00000018ff */
[----:B------:R-:W-:Y:S01]  /*5620*/  MUFU.EX2 R127, R127 ;  /* 0x0000007f007f7308 */ /* 0x000fe20000000800 */
[----:B----4-:R-:W-:Y:S01]  /*5630*/  F2FP.F16.F32.PACK_AB R7, R30, R31 ;  /* 0x0000001f1e07723e */ /* 0x010fe200000000ff */
[----:B------:R-:W-:Y:S06]  /*5640*/  HMMA.16816.F32 R92, R64, R94, RZ ;  /* 0x0000005e405c723c */ /* 0x000fec00000018ff */
[----:B------:R-:W-:Y:S02]  /*5650*/  MUFU.EX2 R117, R117 ;  /* 0x0000007500757308 */ /* 0x000fe40000000800 */
[C---:B--2---:R-:W-:Y:S06]  /*5660*/  HMMA.16816.F32 R88, R4.reuse, R12, R88 ;  /* 0x0000000c0458723c */ /* 0x044fec0000001858 */
[----:B------:R-:W-:Y:S02]  /*5670*/  MUFU.EX2 R118, R118 ;  /* 0x0000007600767308 */ /* 0x000fe40000000800 */
[C---:B------:R-:W-:Y:S01]  /*5680*/  HMMA.16816.F32 R84, R4.reuse, R14, R84 ;  /* 0x0000000e0454723c */ /* 0x040fe20000001854 */
[----:B------:R-:W1:Y:S05]  /*5690*/  LDSM.16.MT88.4 R12, [R130+0xa800] ;  /* 0x00a80000820c783b */ /* 0x000e6a0000004200 */
[----:B------:R-:W-:Y:S02]  /*56a0*/  MUFU.EX2 R114, R114 ;  /* 0x0000007200727308 */ /* 0x000fe40000000800 */
[C---:B---3--:R-:W-:Y:S06]  /*56b0*/  HMMA.16816.F32 R80, R4.reuse, R8, R80 ;  /* 0x000000080450723c */ /* 0x048fec0000001850 */
[----:B------:R-:W-:Y:S02]  /*56c0*/  MUFU.EX2 R167, R167 ;  /* 0x000000a700a77308 */ /* 0x000fe40000000800 */
[----:B------:R-:W-:Y:S01]  /*56d0*/  HMMA.16816.F32 R76, R4, R10, R76 ;  /* 0x0000000a044c723c */ /* 0x000fe2000000184c */
[----:B------:R-:W2:Y:S07]  /*56e0*/  LDSM.16.MT88.4 R8, [R129+0xa800] ;  /* 0x00a800008108783b */ /* 0x000eae0000004200 */
[C---:B------:R-:W-:Y:S08]  /*56f0*/  HMMA.16816.F32 R72, R64.reuse, R68, RZ ;  /* 0x000000444048723c */ /* 0x040ff000000018ff */
[C---:B------:R-:W-:Y:S08]  /*5700*/  HMMA.16816.F32 R36, R64.reuse, R40, RZ ;  /* 0x000000284024723c */ /* 0x040ff000000018ff */
[----:B------:R-:W-:Y:S08]  /*5710*/  HMMA.16816.F32 R52, R64, R56, RZ ;  /* 0x000000384034723c */ /* 0x000ff000000018ff */
        /* <DEDUP_REMOVED lines=8> */
[----:B------:R-:W-:Y:S07]  /*57a0*/  LDSM.16.MT88.4 R20, [R129+0x9800] ;  /* 0x009800008114783b */ /* 0x000fee0000004200 */
        /* <DEDUP_REMOVED lines=9> */
[----:B------:R-:W-:Y:S01]  /*5840*/  HMMA.16816.F32 R72, R4, R24, R72 ;  /* 0x000000180448723c */ /* 0x000fe20000001848 */
[-CC-:B------:R-:W-:Y:S01]  /*5850*/  FFMA.FTZ R25, R164, R110.reuse, -R125.reuse ;  /* 0x0000006ea4197223 */ /* 0x180fe2000001087d */
[-C--:B------:R-:W-:Y:S01]  /*5860*/  FFMA.FTZ R24, R126, R110.reuse, -R125 ;  /* 0x0000006e7e187223 */ /* 0x080fe2000001087d */
[-CC-:B------:R-:W-:Y:S01]  /*5870*/  FFMA.FTZ R164, R174, R110.reuse, -R113.reuse ;  /* 0x0000006eaea47223 */ /* 0x180fe20000010871 */
[----:B------:R-:W-:-:S03]  /*5880*/  FFMA.FTZ R126, R170, R110, -R113 ;  /* 0x0000006eaa7e7223 */ /* 0x000fc60000010871 */
[----:B------:R-:W-:Y:S01]  /*5890*/  MUFU.EX2 R25, R25 ;  /* 0x0000001900197308 */ /* 0x000fe20000000800 */
[C---:B------:R-:W-:Y:S01]  /*58a0*/  HMMA.16816.F32 R68, R4.reuse, R26, R68 ;  /* 0x0000001a0444723c */ /* 0x040fe20000001844 */
[-CC-:B------:R-:W-:Y:S01]  /*58b0*/  FFMA.FTZ R27, R168, R110.reuse, -R125.reuse ;  /* 0x0000006ea81b7223 */ /* 0x180fe2000001087d */
[-CC-:B------:R-:W-:Y:S01]  /*58c0*/  FFMA.FTZ R26, R166, R110.reuse, -R125.reuse ;  /* 0x0000006ea61a7223 */ /* 0x180fe2000001087d */
[-CC-:B------:R-:W-:Y:S01]  /*58d0*/  FFMA.FTZ R166, R115, R110.reuse, -R125.reuse ;  /* 0x0000006e73a67223 */ /* 0x180fe2000001087d */
[-CC-:B------:R-:W-:Y:S01]  /*58e0*/  FFMA.FTZ R115, R116, R110.reuse, -R125.reuse ;  /* 0x0000006e74737223 */ /* 0x180fe2000001087d */
[-C--:B------:R-:W-:Y:S01]  /*58f0*/  FFMA.FTZ R116, R119, R110.reuse, -R125 ;  /* 0x0000006e77747223 */ /* 0x080fe2000001087d */
[----:B------:R-:W-:Y:S01]  /*5900*/  FFMA.FTZ R119, R124, R110, -R113 ;  /* 0x0000006e7c777223 */ /* 0x000fe20000010871 */
[----:B------:R-:W-:Y:S01]  /*5910*/  MUFU.EX2 R27, R27 ;  /* 0x0000001b001b7308 */ /* 0x000fe20000000800 */
[C---:B---3--:R-:W-:Y:S07]  /*5920*/  HMMA.16816.F32 R36, R4.reuse, R16, R36 ;  /* 0x000000100424723c */ /* 0x048fee0000001824 */
[----:B------:R-:W3:Y:S01]  /*5930*/  MUFU.EX2 R26, R26 ;  /* 0x0000001a001a7308 */ /* 0x000ee20000000800 */
[----:B------:R-:W-:Y:S01]  /*5940*/  HMMA.16816.F32 R40, R4, R18, R40 ;  /* 0x000000120428723c */ /* 0x000fe20000001828 */
[----:B------:R-:W4:Y:S06]  /*5950*/  LDSM.16.MT88.4 R16, [R130+0x9000] ;  /* 0x009000008210783b */ /* 0x000f2c0000004200 */
[----:B------:R-:W5:Y:S08]  /*5960*/  MUFU.EX2 R24, R24 ;  /* 0x0000001800187308 */ /* 0x000f700000000800 */
[----:B------:R-:W2:Y:S01]  /*5970*/  MUFU.EX2 R164, R164 ;  /* 0x000000a400a47308 */ /* 0x000ea20000000800 */
[----:B---3--:R-:W-:Y:S01]  /*5980*/  F2FP.F16.F32.PACK_AB R4, R26, R27 ;  /* 0x0000001b1a04723e */ /* 0x008fe200000000ff */
[----:B------:R-:W-:-:S04]  /*5990*/  FADD.FTZ R27, R27, R0 ;  /* 0x000000001b1b7221 */ /* 0x000fc80000010000 */
[----:B------:R-:W-:Y:S02]  /*59a0*/  FADD.FTZ R26, R26, R27 ;  /* 0x0000001b1a1a7221 */ /* 0x000fe40000010000 */
[----:B------:R-:W3:Y:S01]  /*59b0*/  MUFU.EX2 R126, R126 ;  /* 0x0000007e007e7308 */ /* 0x000ee20000000800 */
[----:B-----5:R-:W-:Y:S01]  /*59c0*/  F2FP.F16.F32.PACK_AB R6, R24, R25 ;  /* 0x000000191806723e */ /* 0x020fe200000000ff */
[----:B------:R-:W-:-:S04]  /*59d0*/  FADD.FTZ R25, R25, R26 ;  /* 0x0000001a19197221 */ /* 0x000fc80000010000 */
[----:B------:R-:W-:Y:S02]  /*59e0*/  FADD.FTZ R24, R24, R25 ;  /* 0x0000001918187221 */ /* 0x000fe40000010000 */
[----:B------:R-:W5:Y:S01]  /*59f0*/  MUFU.EX2 R166, R166 ;  /* 0x000000a600a67308 */ /* 0x000f620000000800 */
[----:B--2---:R-:W-:-:S07]  /*5a00*/  F2FP.F16.F32.PACK_AB R5, R164, R165 ;  /* 0x000000a5a405723e */ /* 0x004fce00000000ff */
[----:B------:R-:W-:Y:S01]  /*5a10*/  MUFU.EX2 R115, R115 ;  /* 0x0000007300737308 */ /* 0x000fe20000000800 */
[----:B---3--:R-:W-:-:S07]  /*5a20*/  F2FP.F16.F32.PACK_AB R7, R126, R127 ;  /* 0x0000007f7e07723e */ /* 0x008fce00000000ff */
[C---:B------:R-:W-:Y:S01]  /*5a30*/  HMMA.16816.F32 R96, R4.reuse, R8, R96 ;  /* 0x000000080460723c */ /* 0x040fe20000001860 */
[----:B------:R-:W2:Y:S07]  /*5a40*/  MUFU.EX2 R116, R116 ;  /* 0x0000007400747308 */ /* 0x000eae0000000800 */
[C---:B------:R-:W-:Y:S01]  /*5a50*/  HMMA.16816.F32 R92, R4.reuse, R10, R92 ;  /* 0x0000000a045c723c */ /* 0x040fe2000000185c */
[----:B------:R-:W3:Y:S01]  /*5a60*/  LDSM.16.MT88.4 R8, [R128+0x9000] ;  /* 0x009000008008783b */ /* 0x000ee20000004200 */
[----:B------:R-:W2:Y:S06]  /*5a70*/  MUFU.EX2 R119, R119 ;  /* 0x0000007700777308 */ /* 0x000eac0000000800 */
[C---:B-1----:R-:W-:Y:S08]  /*5a80*/  HMMA.16816.F32 R80, R4.reuse, R12, R80 ;  /* 0x0000000c0450723c */ /* 0x042ff00000001850 */
        /* <DEDUP_REMOVED lines=20> */
[----:B-----5:R-:W-:Y:S01]  /*5bd0*/  F2FP.F16.F32.PACK_AB R4, R166, R117 ;  /* 0x00000075a604723e */ /* 0x020fe200000000ff */
[----:B------:R-:W-:Y:S01]  /*5be0*/  FADD.FTZ R117, R117, R24 ;  /* 0x0000001875757221 */ /* 0x000fe20000010000 */
[----:B--2---:R-:W-:-:S02]  /*5bf0*/  F2FP.F16.F32.PACK_AB R6, R116, R115 ;  /* 0x000000737406723e */ /* 0x004fc400000000ff */
[----:B------:R-:W-:Y:S01]  /*5c00*/  F2FP.F16.F32.PACK_AB R5, R118, R119 ;  /* 0x000000777605723e */ /* 0x000fe200000000ff */
[----:B------:R-:W-:Y:S01]  /*5c10*/  FADD.FTZ R166, R166, R117 ;  /* 0x00000075a6a67221 */ /* 0x000fe20000010000 */
[----:B------:R-:W-:-:S03]  /*5c20*/  F2FP.F16.F32.PACK_AB R7, R167, R114 ;  /* 0x00000072a707723e */ /* 0x000fc600000000ff */
[----:B------:R-:W-:-:S04]  /*5c30*/  FADD.FTZ R115, R115, R166 ;  /* 0x000000a673737221 */ /* 0x000fc80000010000 */
[----:B----4-:R-:W-:Y:S01]  /*5c40*/  HMMA.16816.F32 R44, R4, R16, R44 ;  /* 0x00000010042c723c */ /* 0x010fe2000000182c */
[----:B------:R-:W-:Y:S01]  /*5c50*/  FADD.FTZ R17, R107, R106 ;  /* 0x0000006a6b117221 */ /* 0x000fe20000010000 */
[----:B------:R-:W-:-:S03]  /*5c60*/  FADD.FTZ R169, R116, R115 ;  /* 0x0000007374a97221 */ /* 0x000fc60000010000 */
        /* <DEDUP_REMOVED lines=8> */
[----:B------:R-:W2:Y:S01]  /*5cf0*/  LDSM.16.MT88.4 R8, [R134+0xb800] ;  /* 0x00b800008608783b */ /* 0x000ea20000004200 */
[----:B------:R-:W-:-:S04]  /*5d00*/  FADD.FTZ R165, R165, R30 ;  /* 0x0000001ea5a57221 */ /* 0x000fc80000010000 */
[----:B------:R-:W-:Y:S02]  /*5d10*/  FADD.FTZ R164, R164, R165 ;  /* 0x000000a5a4a47221 */ /* 0x000fe40000010000 */
[----:B-1----:R-:W-:Y:S02]  /*5d20*/  HMMA.16816.F32 R96, R4, R12, R96 ;  /* 0x0000000c0460723c */ /* 0x002fe40000001860 */
[----:B------:R-:W-:-:S04]  /*5d30*/  FADD.FTZ R127, R127, R164 ;  /* 0x000000a47f7f7221 */ /* 0x000fc80000010000 */
[----:B------:R-:W-:Y:S02]  /*5d40*/  FADD.FTZ R126, R126, R127 ;  /* 0x0000007f7e7e7221 */ /* 0x000fe40000010000 */
[----:B------:R-:W-:Y:S01]  /*5d50*/  HMMA.16816.F32 R92, R4, R14, R92 ;  /* 0x0000000e045c723c */ /* 0x000fe2000000185c */
[----:B------:R-:W1:Y:S01]  /*5d60*/  LDSM.16.MT88.4 R12, [R128+0x9800] ;  /* 0x00980000800c783b */ /* 0x000e620000004200 */
[----:B------:R-:W-:-:S04]  /*5d70*/  FADD.FTZ R119, R119, R126 ;  /* 0x0000007e77777221 */ /* 0x000fc80000010000 */
[----:B------:R-:W-:Y:S02]  /*5d80*/  FADD.FTZ R119, R118, R119 ;  /* 0x0000007776777221 */ /* 0x000fe40000010000 */
[----:B------:R-:W-:Y:S02]  /*5d90*/  HMMA.16816.F32 R76, R4, R22, R76 ;  /* 0x00000016044c723c */ /* 0x000fe4000000184c */
[----:B------:R-:W-:-:S04]  /*5da0*/  FADD.FTZ R114, R114, R119 ;  /* 0x0000007772727221 */ /* 0x000fc80000010000 */
[----:B------:R-:W-:Y:S02]  /*5db0*/  FADD.FTZ R167, R167, R114 ;  /* 0x00000072a7a77221 */ /* 0x000fe40000010000 */
[C---:B------:R-:W-:Y:S08]  /*5dc0*/  HMMA.16816.F32 R48, R4.reuse, R18, R48 ;  /* 0x000000120430723c */ /* 0x040ff00000001830 */
[C---:B--2---:R-:W-:Y:S08]  /*5dd0*/  HMMA.16816.F32 R36, R4.reuse, R8, R36 ;  /* 0x000000080424723c */ /* 0x044ff00000001824 */
[C---:B------:R-:W-:Y:S01]  /*5de0*/  HMMA.16816.F32 R40, R4.reuse, R10, R40 ;  /* 0x0000000a0428723c */ /* 0x040fe20000001828 */
[----:B------:R-:W2:Y:S07]  /*5df0*/  LDSM.16.MT88.4 R8, [R128+0xb800] ;  /* 0x00b800008008783b */ /* 0x000eae0000004200 */
[C---:B-1----:R-:W-:Y:S08]  /*5e00*/  HMMA.16816.F32 R72, R4.reuse, R12, R72 ;  /* 0x0000000c0448723c */ /* 0x042ff00000001848 */
[C---:B------:R-:W-:Y:S01]  /*5e10*/  HMMA.16816.F32 R68, R4.reuse, R14, R68 ;  /* 0x0000000e0444723c */ /* 0x040fe20000001844 */
[----:B------:R-:W1:Y:S07]  /*5e20*/  LDSM.16.MT88.4 R12, [R129+0xb800] ;  /* 0x00b80000810c783b */ /* 0x000e6e0000004200 */
[C---:B--2---:R-:W-:Y:S08]  /*5e30*/  HMMA.16816.F32 R60, R4.reuse, R8, R60 ;  /* 0x00000008043c723c */ /* 0x044ff0000000183c */
        /* <DEDUP_REMOVED lines=72> */
.L_x_10617:
        /* <DEDUP_REMOVED lines=8> */
.L_x_10618:
[----:B------:R-:W-:Y:S05]  /*6340*/  BSYNC.RECONVERGENT B0 ;  /* 0x0000000000007941 */ /* 0x000fea0003800200 */
.L_x_10616:
        /* <DEDUP_REMOVED lines=149> */
[----:B------:R-:W-:Y:S01]  /*6ca0*/  HMMA.16816.F32 R4, R116, R106, R4 ;  /* 0x0000006a7404723c */ /* 0x000fe20000001804 */
[----:B------:R-:W2:Y:S01]  /*6cb0*/  LDSM.16.M88.4 R104, [R131+0x7800] ;  /* 0x007800008368783b */ /* 0x000ea20000000200 */
[----:B------:R-:W-:-:S06]  /*6cc0*/  DEPBAR.LE SB0, 0x0 ;  /* 0x000080000000791a */ /* 0x000fcc0000000000 */
[C---:B-1----:R-:W-:Y:S08]  /*6cd0*/  HMMA.16816.F32 R32, R116.reuse, R112, R32 ;  /* 0x000000707420723c */ /* 0x042ff00000001820 */
[C---:B------:R-:W-:Y:S08]  /*6ce0*/  HMMA.16816.F32 R28, R116.reuse, R114, R28 ;  /* 0x00000072741c723c */ /* 0x040ff0000000181c */
[C---:B---3--:R-:W-:Y:S08]  /*6cf0*/  HMMA.16816.F32 R24, R116.reuse, R108, R24 ;  /* 0x0000006c7418723c */ /* 0x048ff00000001818 */
        /* <DEDUP_REMOVED lines=8> */
[----:B------:R-:W-:Y:S01]  /*6d80*/  IMAD.MOV.U32 R106, RZ, RZ, RZ ;  /* 0x000000ffff6a7224 */ /* 0x000fe200078e00ff */
[----:B------:R-:W-:Y:S01]  /*6d90*/  IADD3 R109, PT, PT, R103, -0x80, RZ ;  /* 0xffffff80676d7810 */ /* 0x000fe20007ffe0ff */
[----:B------:R-:W-:-:S03]  /*6da0*/  IMAD.SHL.U32 R111, R0, 0x40, RZ ;  /* 0x00000040006f7824 */ /* 0x000fc600078e00ff */
[----:B------:R-:W-:Y:S02]  /*6db0*/  IABS R103, R109 ;  /* 0x0000006d00677213 */ /* 0x000fe40000000000 */
[-C--:B--2---:R-:W-:Y:S02]  /*6dc0*/  IABS R102, R104.reuse ;  /* 0x0000006800667213 */ /* 0x084fe40000000000 */
[----:B------:R-:W-:Y:S02]  /*6dd0*/  LOP3.LUT R109, R109, R104, RZ, 0x3c, !PT ;  /* 0x000000686d6d7212 */ /* 0x000fe400078e3cff */
[----:B------:R-:W1:Y:S08]  /*6de0*/  I2F.RP R110, R102 ;  /* 0x00000066006e7306 */ /* 0x000e700000209400 */
[----:B-1----:R-:W1:Y:S02]  /*6df0*/  MUFU.RCP R107, R110 ;  /* 0x0000006e006b7308 */ /* 0x002e640000001000 */
[----:B-1----:R-:W-:-:S06]  /*6e00*/  VIADD R107, R107, 0xffffffe ;  /* 0x0ffffffe6b6b7836 */ /* 0x002fcc0000000000 */
[----:B------:R-:W1:Y:S02]  /*6e10*/  F2I.FTZ.U32.TRUNC.NTZ R107, R107 ;  /* 0x0000006b006b7305 */ /* 0x000e64000021f000 */
[----:B-1----:R-:W-:-:S04]  /*6e20*/  IMAD.MOV R105, RZ, RZ, -R107 ;  /* 0x000000ffff697224 */ /* 0x002fc800078e0a6b */
[----:B------:R-:W-:Y:S01]  /*6e30*/  IMAD R108, R105, R102, RZ ;  /* 0x00000066696c7224 */ /* 0x000fe200078e02ff */
[----:B------:R-:W-:Y:S02]  /*6e40*/  IABS R105, R111 ;  /* 0x0000006f00697213 */ /* 0x000fe40000000000 */
[----:B------:R-:W-:Y:S01]  /*6e50*/  LOP3.LUT R111, R111, R104, RZ, 0x3c, !PT ;  /* 0x000000686f6f7212 */ /* 0x000fe200078e3cff */
[----:B------:R-:W-:Y:S01]  /*6e60*/  IMAD.HI.U32 R108, R107, R108, R106 ;  /* 0x0000006c6b6c7227 */ /* 0x000fe200078e006a */
[----:B------:R-:W-:Y:S02]  /*6e70*/  IABS R106, R104 ;  /* 0x00000068006a7213 */ /* 0x000fe40000000000 */
[----:B------:R-:W-:Y:S02]  /*6e80*/  ISETP.GE.AND P4, PT, R111, RZ, PT ;  /* 0x000000ff6f00720c */ /* 0x000fe40003f86270 */
[----:B------:R-:W-:Y:S01]  /*6e90*/  IADD3 R106, PT, PT, RZ, -R106, RZ ;  /* 0x8000006aff6a7210 */ /* 0x000fe20007ffe0ff */
[C---:B------:R-:W-:Y:S01]  /*6ea0*/  IMAD.HI.U32 R107, R108.reuse, R103, RZ ;  /* 0x000000676c6b7227 */ /* 0x040fe200078e00ff */
[----:B------:R-:W2:Y:S03]  /*6eb0*/  LD.E.64 R110, desc[UR4][R2.64+0x20] ;  /* 0x00002004026e7980 */ /* 0x000ea6000c101b00 */
        /* <DEDUP_REMOVED lines=41> */
.L_x_10622:
        /* <DEDUP_REMOVED lines=8> */
.L_x_10623:
[----:B------:R-:W-:Y:S05]  /*71d0*/  BSYNC.RECONVERGENT B0 ;  /* 0x0000000000007941 */ /* 0x000fea0003800200 */
.L_x_10621:
[C---:B------:R-:W-:Y:S01]  /*71e0*/  IMAD.SHL.U32 R102, R140.reuse, 0x20, RZ ;  /* 0x000000208c667824 */ /* 0x040fe200078e00ff */
[C---:B------:R-:W-:Y:S01]  /*71f0*/  LEA R106, P0, R140.reuse, R146, 0x5 ;  /* 0x000000928c6a7211 */ /* 0x040fe200078028ff */
[----:B------:R-:W-:Y:S01]  /*7200*/  @!PT LDS RZ, [RZ] ;  /* 0x00000000fffff984 */ /* 0x000fe20000000800 */
[----:B------:R-:W-:Y:S01]  /*7210*/  @!PT LDS RZ, [RZ] ;  /* 0x00000000fffff984 */ /* 0x000fe20000000800 */
[----:B------:R-:W-:Y:S01]  /*7220*/  @!PT LDS RZ, [RZ] ;  /* 0x00000000fffff984 */ /* 0x000fe20000000800 */
[----:B------:R1:W-:Y:S01]  /*7230*/  @!P2 LDGSTS.E.BYPASS.LTC128B.128 [R153+0x4000], desc[UR4][R146.64] ;  /* 0x040000009299afae */ /* 0x0003e2000b981a04 */
[--C-:B------:R-:W-:Y:S02]  /*7240*/  SHF.L.U64.HI R103, R140, 0x5, R141.reuse ;  /* 0x000000058c677819 */ /* 0x100fe4000001028d */
[----:B------:R-:W-:Y:S01]  /*7250*/  IADD3 R104, P3, PT, R102, R106, RZ ;  /* 0x0000006a66687210 */ /* 0x000fe20007f7e0ff */
[----:B------:R1:W-:Y:S01]  /*7260*/  @P2 STS.128 [R153+0x4000], RZ ;  /* 0x004000ff99002388 */ /* 0x0003e20000000c00 */
[----:B------:R-:W-:Y:S02]  /*7270*/  LEA.HI.X R107, R140, R147, R141, 0x5, P0 ;  /* 0x000000938c6b7211 */ /* 0x000fe400000f2c8d */
[----:B------:R-:W-:Y:S01]  /*7280*/  IADD3 R102, P0, PT, R104, R102, RZ ;  /* 0x0000006668667210 */ /* 0x000fe20007f1e0ff */
[----:B------:R-:W-:Y:S01]  /*7290*/  @!PT LDS RZ, [RZ] ;  /* 0x00000000fffff984 */ /* 0x000fe20000000800 */
[----:B------:R-:W-:Y:S01]  /*72a0*/  @!PT LDS RZ, [RZ] ;  /* 0x00000000fffff984 */ /* 0x000fe20000000800 */
[----:B------:R-:W-:Y:S01]  /*72b0*/  @!PT LDS RZ, [RZ] ;  /* 0x00000000fffff984 */ /* 0x000fe20000000800 */
[----:B------:R1:W-:Y:S02]  /*72c0*/  @!P1 LDGSTS.E.BYPASS.LTC128B.128 [R153+0x6000], desc[UR4][R146.64+0x80] ;  /* 0x0600008092999fae */ /* 0x0003e4000b981a04 */
[----:B------:R-:W-:-:S02]  /*72d0*/  IMAD.X R105, R103, 0x1, R107, P3 ;  /* 0x0000000167697824 */ /* 0x000fc400018e066b */
        /* <DEDUP_REMOVED lines=33> */
.L_x_10620:
[----:B------:R-:W-:Y:S05]  /*74f0*/  BSYNC.RECONVERGENT B1 ;  /* 0x0000000000017941 */ /* 0x000fea0003800200 */
.L_x_10619:
[----:B-1----:R-:W2:Y:S01]  /*7500*/  LD.E R102, desc[UR4][R2.64+0xdc] ;  /* 0x0000dc0402667980 */ /* 0x002ea2000c101900 */
[----:B------:R-:W-:-:S04]  /*7510*/  IMAD R103, R121, 0x40, R120 ;  /* 0x0000004079677824 */ /* 0x000fc800078e0278 */
[C---:B------:R-:W-:Y:S02]  /*7520*/  VIADD R105, R103.reuse, 0xffffff80 ;  /* 0xffffff8067697836 */ /* 0x040fe40000000000 */
[----:B------:R-:W-:-:S03]  /*7530*/  VIADD R104, R103, 0xffffff81 ;  /* 0xffffff8167687836 */ /* 0x000fc60000000000 */
[C---:B------:R-:W-:Y:S02]  /*7540*/  ISETP.GE.AND P1, PT, R105.reuse, R163, PT ;  /* 0x000000a36900720c */ /* 0x040fe40003f26270 */
[C---:B------:R-:W-:Y:S02]  /*7550*/  ISETP.GE.AND P0, PT, R105.reuse, R161, PT ;  /* 0x000000a16900720c */ /* 0x040fe40003f06270 */
[-C--:B------:R-:W-:Y:S02]  /*7560*/  ISETP.GE.AND P5, PT, R105, R162.reuse, PT ;  /* 0x000000a26900720c */ /* 0x080fe40003fa6270 */
[----:B------:R-:W-:Y:S01]  /*7570*/  FSEL R106, R8, -INF , P1 ;  /* 0xff800000086a7808 */ /* 0x000fe20000800000 */
[----:B------:R-:W-:Y:S01]  /*7580*/  VIADD R8, R103, 0xffffff88 ;  /* 0xffffff8867087836 */ /* 0x000fe20000000000 */
[C---:B------:R-:W-:Y:S02]  /*7590*/  ISETP.GE.AND P3, PT, R104.reuse, R163, PT ;  /* 0x000000a36800720c */ /* 0x040fe40003f66270 */
[----:B------:R-:W-:-:S02]  /*75a0*/  ISETP.GE.AND P6, PT, R104, R162, PT ;  /* 0x000000a26800720c */ /* 0x000fc40003fc6270 */
[C---:B------:R-:W-:Y:S02]  /*75b0*/  ISETP.GE.AND P2, PT, R104.reuse, R161, PT ;  /* 0x000000a16800720c */ /* 0x040fe40003f46270 */
[-C--:B------:R-:W-:Y:S02]  /*75c0*/  ISETP.GE.AND P1, PT, R104, R160.reuse, PT ;  /* 0x000000a06800720c */ /* 0x080fe40003f26270 */
[----:B------:R-:W-:Y:S01]  /*75d0*/  ISETP.GE.AND P4, PT, R105, R160, PT ;  /* 0x000000a06900720c */ /* 0x000fe20003f86270 */
[----:B------:R-:W-:Y:S01]  /*75e0*/  VIADD R105, R103, 0xffffff89 ;  /* 0xffffff8967697836 */ /* 0x000fe20000000000 */
[----:B------:R-:W-:Y:S02]  /*75f0*/  FSEL R104, R10, -INF , P0 ;  /* 0xff8000000a687808 */ /* 0x000fe40000000000 */
[----:B------:R-:W-:Y:S02]  /*7600*/  FSEL R10, R106, -INF , !P5 ;  /* 0xff8000006a0a7808 */ /* 0x000fe40006800000 */
[----:B------:R-:W-:-:S02]  /*7610*/  FSEL R106, R9, -INF , P3 ;  /* 0xff800000096a7808 */ /* 0x000fc40001800000 */
[----:B------:R-:W-:Y:S02]  /*7620*/  ISETP.GE.AND P0, PT, R8, R163, PT ;  /* 0x000000a30800720c */ /* 0x000fe40003f06270 */
[----:B------:R-:W-:Y:S02]  /*7630*/  FSEL R9, R104, -INF , !P4 ;  /* 0xff80000068097808 */ /* 0x000fe40006000000 */
[C---:B------:R-:W-:Y:S02]  /*7640*/  ISETP.GE.AND P5, PT, R8.reuse, R162, PT ;  /* 0x000000a20800720c */ /* 0x040fe40003fa6270 */
[C---:B------:R-:W-:Y:S02]  /*7650*/  ISETP.GE.AND P3, PT, R8.reuse, R161, PT ;  /* 0x000000a10800720c */ /* 0x040fe40003f66270 */
[----:B------:R-:W-:Y:S02]  /*7660*/  ISETP.GE.AND P4, PT, R8, R160, PT ;  /* 0x000000a00800720c */ /* 0x000fe40003f86270 */
[----:B------:R-:W-:Y:S01]  /*7670*/  FSEL R8, R11, -INF , P2 ;  /* 0xff8000000b087808 */ /* 0x000fe20001000000 */
[----:B------:R-:W-:Y:S01]  /*7680*/  VIADD R11, R103, 0xffffff91 ;  /* 0xffffff91670b7836 */ /* 0x000fe20000000000 */
[----:B------:R-:W-:-:S02]  /*7690*/  FSEL R104, R106, -INF , !P6 ;  /* 0xff8000006a687808 */ /* 0x000fc40007000000 */
[----:B------:R-:W-:Y:S01]  /*76a0*/  FSEL R106, R4, -INF , P0 ;  /* 0xff800000046a7808 */ /* 0x000fe20000000000 */
[----:B------:R-:W-:Y:S01]  /*76b0*/  VIADD R4, R103, 0xffffff90 ;  /* 0xffffff9067047836 */ /* 0x000fe20000000000 */
[C---:B------:R-:W-:Y:S02]  /*76c0*/  ISETP.GE.AND P2, PT, R105.reuse, R163, PT ;  /* 0x000000a36900720c */ /* 0x040fe40003f46270 */
[----:B------:R-:W-:Y:S02]  /*76d0*/  FSEL R6, R6, -INF , P3 ;  /* 0xff80000006067808 */ /* 0x000fe40001800000 */
[----:B------:R-:W-:Y:S02]  /*76e0*/  FSEL R8, R8, -INF , !P1 ;  /* 0xff80000008087808 */ /* 0x000fe40004800000 */
[----:B------:R-:W-:Y:S02]  /*76f0*/  ISETP.GE.AND P1, PT, R105, R161, PT ;  /* 0x000000a16900720c */ /* 0x000fe40003f26270 */
[----:B------:R-:W-:-:S02]  /*7700*/  FSEL R106, R106, -INF , !P5 ;  /* 0xff8000006a6a7808 */ /* 0x000fc40006800000 */
[----:B------:R-:W-:Y:S02]  /*7710*/  FSEL R5, R5, -INF , P2 ;  /* 0xff80000005057808 */ /* 0x000fe40001000000 */
[----:B------:R-:W-:Y:S02]  /*7720*/  FSEL R6, R6, -INF , !P4 ;  /* 0xff80000006067808 */ /* 0x000fe40006000000 */
[C---:B------:R-:W-:Y:S02]  /*7730*/  ISETP.GE.AND P3, PT, R4.reuse, R163, PT ;  /* 0x000000a30400720c */ /* 0x040fe40003f66270 */
[C---:B------:R-:W-:Y:S02]  /*7740*/  ISETP.GE.AND P5, PT, R4.reuse, R162, PT ;  /* 0x000000a20400720c */ /* 0x040fe40003fa6270 */
[C---:B------:R-:W-:Y:S02]  /*7750*/  ISETP.GE.AND P2, PT, R4.reuse, R161, PT ;  /* 0x000000a10400720c */ /* 0x040fe40003f46270 */
[----:B------:R-:W-:-:S02]  /*7760*/  ISETP.GE.AND P4, PT, R4, R160, PT ;  /* 0x000000a00400720c */ /* 0x000fc40003f86270 */
[----:B------:R-:W-:Y:S02]  /*7770*/  ISETP.GE.AND P0, PT, R105, R160, PT ;  /* 0x000000a06900720c */ /* 0x000fe40003f06270 */
[----:B------:R-:W-:Y:S01]  /*7780*/  FSEL R4, R7, -INF , P1 ;  /* 0xff80000007047808 */ /* 0x000fe20000800000 */
[----:B------:R-:W-:Y:S01]  /*7790*/  VIADD R7, R103, 0xffffff98 ;  /* 0xffffff9867077836 */ /* 0x000fe20000000000 */
[----:B------:R-:W-:Y:S02]  /*77a0*/  ISETP.GE.AND P6, PT, R105, R162, PT ;  /* 0x000000a26900720c */ /* 0x000fe40003fc6270 */
[----:B------:R-:W-:Y:S02]  /*77b0*/  FSEL R4, R4, -INF , !P0 ;  /* 0xff80000004047808 */ /* 0x000fe40004000000 */
[C---:B------:R-:W-:Y:S02]  /*77c0*/  ISETP.GE.AND P0, PT, R11.reuse, R161, PT ;  /* 0x000000a10b00720c */ /* 0x040fe40003f06270 */
[----:B------:R-:W-:-:S02]  /*77d0*/  ISETP.GE.AND P1, PT, R11, R163, PT ;  /* 0x000000a30b00720c */ /* 0x000fc40003f26270 */
[----:B------:R-:W-:Y:S02]  /*77e0*/  FSEL R32, R32, -INF , P3 ;  /* 0xff80000020207808 */ /* 0x000fe40001800000 */
[----:B------:R-:W-:Y:S02]  /*77f0*/  FSEL R34, R34, -INF , P2 ;  /* 0xff80000022227808 */ /* 0x000fe40001000000 */
[----:B------:R-:W-:Y:S01]  /*7800*/  FSEL R110, R5, -INF , !P6 ;  /* 0xff800000056e7808 */ /* 0x000fe20007000000 */
[----:B------:R-:W-:Y:S01]  /*7810*/  VIADD R5, R103, 0xffffff99 ;  /* 0xffffff9967057836 */ /* 0x000fe20000000000 */
[----:B------:R-:W-:Y:S02]  /*7820*/  ISETP.GE.AND P3, PT, R11, R160, PT ;  /* 0x000000a00b00720c */ /* 0x000fe40003f66270 */
[----:B------:R-:W-:Y:S02]  /*7830*/  FSEL R35, R35, -INF , P0 ;  /* 0xff80000023237808 */ /* 0x000fe40000000000 */
[----:B------:R-:W-:-:S02]  /*7840*/  FSEL R168, R32, -INF , !P5 ;  /* 0xff80000020a87808 */ /* 0x000fc40006800000 */
[----:B------:R-:W-:Y:S02]  /*7850*/  FSEL R33, R33, -INF , P1 ;  /* 0xff80000021217808 */ /* 0x000fe40000800000 */
[----:B------:R-:W-:Y:S02]  /*7860*/  FSEL R172, R34, -INF , !P4 ;  /* 0xff80000022ac7808 */ /* 0x000fe40006000000 */
[-C--:B------:R-:W-:Y:S01]  /*7870*/  ISETP.GE.AND P6, PT, R11, R162.reuse, PT ;  /* 0x000000a20b00720c */ /* 0x080fe20003fc6270 */
[----:B------:R-:W-:Y:S01]  /*7880*/  VIADD R11, R103, 0xffffffb0 ;  /* 0xffffffb0670b7836 */ /* 0x000fe20000000000 */
[C---:B------:R-:W-:Y:S02]  /*7890*/  ISETP.GE.AND P2, PT, R7.reuse, R163, PT ;  /* 0x000000a30700720c */ /* 0x040fe40003f46270 */
[C---:B------:R-:W-:Y:S02]  /*78a0*/  ISETP.GE.AND P5, PT, R7.reuse, R162, PT ;  /* 0x000000a20700720c */ /* 0x040fe40003fa6270 */
[----:B------:R-:W-:-:S02]  /*78b0*/  ISETP.GE.AND P4, PT, R7, R161, PT ;  /* 0x000000a10700720c */ /* 0x000fc40003f86270 */
[----:B------:R-:W-:Y:S01]  /*78c0*/  ISETP.GE.AND P1, PT, R7, R160, PT ;  /* 0x000000a00700720c */ /* 0x000fe20003f26270 */
[----:B------:R-:W-:Y:S01]  /*78d0*/  VIADD R7, R103, 0xffffffa0 ;  /* 0xffffffa067077836 */ /* 0x000fe20000000000 */
[----:B------:R-:W-:Y:S02]  /*78e0*/  FSEL R166, R35, -INF , !P3 ;  /* 0xff80000023a67808 */ /* 0x000fe40005800000 */
[C---:B------:R-:W-:Y:S02]  /*78f0*/  ISETP.GE.AND P0, PT, R5.reuse, R163, PT ;  /* 0x000000a30500720c */ /* 0x040fe40003f06270 */
[----:B------:R-:W-:Y:S02]  /*7900*/  ISETP.GE.AND P3, PT, R5, R161, PT ;  /* 0x000000a10500720c */ /* 0x000fe40003f66270 */
[----:B------:R-:W-:Y:S02]  /*7910*/  FSEL R170, R33, -INF , !P6 ;  /* 0xff80000021aa7808 */ /* 0x000fe40007000000 */
[----:B------:R-:W-:Y:S01]  /*7920*/  FSEL R28, R28, -INF , P2 ;  /* 0xff8000001c1c7808 */ /* 0x000fe20001000000 */
[----:B------:R-:W-:Y:S01]  /*7930*/  LDSM.16.MT88.4 R32, [R128+0x8000] ;  /* 0x008000008020783b */ /* 0x000fe20000004200 */
[----:B------:R-:W-:-:S02]  /*7940*/  ISETP.GE.AND P6, PT, R5, R162, PT ;  /* 0x000000a20500720c */ /* 0x000fc40003fc6270 */
[----:B------:R-:W-:Y:S01]  /*7950*/  ISETP.GE.AND P2, PT, R5, R160, PT ;  /* 0x000000a00500720c */ /* 0x000fe20003f46270 */
[----:B------:R-:W-:Y:S01]  /*7960*/  VIADD R5, R103, 0xffffffa1 ;  /* 0xffffffa167057836 */ /* 0x000fe20000000000 */
[----:B------:R-:W-:Y:S02]  /*7970*/  FSEL R30, R30, -INF , P4 ;  /* 0xff8000001e1e7808 */ /* 0x000fe40002000000 */
[----:B------:R-:W-:Y:S02]  /*7980*/  ISETP.GE.AND P4, PT, R7, R163, PT ;  /* 0x000000a30700720c */ /* 0x000fe40003f86270 */
[----:B------:R-:W-:Y:S02]  /*7990*/  FSEL R29, R29, -INF , P0 ;  /* 0xff8000001d1d7808 */ /* 0x000fe40000000000 */
[----:B------:R-:W-:Y:S02]  /*79a0*/  FSEL R31, R31, -INF , P3 ;  /* 0xff8000001f1f7808 */ /* 0x000fe40001800000 */
[----:B------:R-:W-:-:S02]  /*79b0*/  ISETP.GE.AND P0, PT, R7, R161, PT ;  /* 0x000000a10700720c */ /* 0x000fc40003f06270 */
[----:B------:R-:W-:Y:S02]  /*79c0*/  FSEL R194, R28, -INF , !P5 ;  /* 0xff8000001cc27808 */ /* 0x000fe40006800000 */
[----:B------:R-:W-:Y:S02]  /*79d0*/  FSEL R192, R30, -INF , !P1 ;  /* 0xff8000001ec07808 */ /* 0x000fe40004800000 */
        /* <DEDUP_REMOVED lines=15> */
[-C--:B------:R-:W-:Y:S02]  /*7ad0*/  ISETP.GE.AND P2, PT, R5, R163.reuse, PT ;  /* 0x000000a30500720c */ /* 0x080fe40003f46270 */
[----:B------:R-:W-:Y:S02]  /*7ae0*/  ISETP.GE.AND P0, PT, R7, R163, PT ;  /* 0x000000a30700720c */ /* 0x000fe40003f06270 */
[----:B------:R-:W-:-:S02]  /*7af0*/  FSEL R22, R22, -INF , P1 ;  /* 0xff80000016167808 */ /* 0x000fc40000800000 */
[----:B------:R-:W-:Y:S02]  /*7b00*/  ISETP.GE.AND P1, PT, R5, R162, PT ;  /* 0x000000a20500720c */ /* 0x000fe40003f26270 */
[----:B------:R-:W-:Y:S02]  /*7b10*/  FSEL R21, R21, -INF , P2 ;  /* 0xff80000015157808 */ /* 0x000fe40001000000 */
[----:B------:R-:W-:Y:S02]  /*7b20*/  FSEL R20, R20, -INF , P0 ;  /* 0xff80000014147808 */ /* 0x000fe40000000000 */
[C---:B------:R-:W-:Y:S02]  /*7b30*/  ISETP.GE.AND P0, PT, R5.reuse, R161, PT ;  /* 0x000000a10500720c */ /* 0x040fe40003f06270 */
[----:B------:R-:W-:Y:S01]  /*7b40*/  ISETP.GE.AND P2, PT, R5, R160, PT ;  /* 0x000000a00500720c */ /* 0x000fe20003f46270 */
[----:B------:R-:W-:Y:S01]  /*7b50*/  VIADD R5, R103, 0xffffffb1 ;  /* 0xffffffb167057836 */ /* 0x000fe20000000000 */
[----:B------:R-:W-:-:S02]  /*7b60*/  FSEL R25, R25, -INF , P3 ;  /* 0xff80000019197808 */ /* 0x000fc40001800000 */
[----:B------:R-:W-:Y:S02]  /*7b70*/  FSEL R180, R21, -INF , !P1 ;  /* 0xff80000015b47808 */ /* 0x000fe40004800000 */
[----:B------:R-:W-:Y:S02]  /*7b80*/  FSEL R176, R24, -INF , !P5 ;  /* 0xff80000018b07808 */ /* 0x000fe40006800000 */
[----:B------:R-:W-:Y:S02]  /*7b90*/  FMNMX3.FTZ R21, R101, R10, R104, !PT ;  /* 0x0000000a65157276 */ /* 0x000fe40007810068 */
[----:B------:R-:W-:Y:S02]  /*7ba0*/  ISETP.GE.AND P5, PT, R7, R162, PT ;  /* 0x000000a20700720c */ /* 0x000fe40003fa6270 */
[----:B------:R-:W-:Y:S02]  /*7bb0*/  FSEL R23, R23, -INF , P0 ;  /* 0xff80000017177808 */ /* 0x000fe40000000000 */
[----:B------:R-:W-:-:S02]  /*7bc0*/  FSEL R184, R25, -INF , !P6 ;  /* 0xff80000019b87808 */ /* 0x000fc40007000000 */
[-C--:B------:R-:W-:Y:S02]  /*7bd0*/  ISETP.GE.AND P0, PT, R11, R163.reuse, PT ;  /* 0x000000a30b00720c */ /* 0x080fe40003f06270 */
[----:B------:R-:W-:Y:S02]  /*7be0*/  ISETP.GE.AND P6, PT, R5, R163, PT ;  /* 0x000000a30500720c */ /* 0x000fe40003fc6270 */
[----:B------:R-:W-:Y:S02]  /*7bf0*/  FMNMX3.FTZ R21, R21, R106, R110, !PT ;  /* 0x0000006a15157276 */ /* 0x000fe4000781006e */
[----:B------:R-:W-:Y:S01]  /*7c00*/  ISETP.GE.AND P3, PT, R7, R160, PT ;  /* 0x000000a00700720c */ /* 0x000fe20003f66270 */
[C---:B------:R-:W-:Y:S01]  /*7c10*/  VIADD R7, R103.reuse, 0xffffffb8 ;  /* 0xffffffb867077836 */ /* 0x040fe20000000000 */
[----:B------:R-:W-:Y:S01]  /*7c20*/  FSEL R182, R20, -INF , !P5 ;  /* 0xff80000014b67808 */ /* 0x000fe20006800000 */
[----:B------:R-:W-:Y:S01]  /*7c30*/  VIADD R103, R103, 0xffffffb9 ;  /* 0xffffffb967677836 */ /* 0x000fe20000000000 */
[----:B------:R-:W-:-:S02]  /*7c40*/  ISETP.GE.AND P5, PT, R11, R162, PT ;  /* 0x000000a20b00720c */ /* 0x000fc40003fa6270 */
[----:B------:R-:W-:Y:S02]  /*7c50*/  FSEL R16, R16, -INF , P0 ;  /* 0xff80000010107808 */ /* 0x000fe40000000000 */
[----:B------:R-:W-:Y:S02]  /*7c60*/  FSEL R111, R17, -INF , P6 ;  /* 0xff800000116f7808 */ /* 0x000fe40003000000 */
[----:B------:R-:W-:Y:S02]  /*7c70*/  FMNMX3.FTZ R17, R21, R168, R170, !PT ;  /* 0x000000a815117276 */ /* 0x000fe400078100aa */
[----:B------:R-:W-:Y:S02]  /*7c80*/  FSEL R113, R16, -INF , !P5 ;  /* 0xff80000010717808 */ /* 0x000fe40006800000 */
[----:B------:R-:W-:Y:S02]  /*7c90*/  ISETP.GE.AND P0, PT, R5, R162, PT ;  /* 0x000000a20500720c */ /* 0x000fe40003f06270 */
[----:B------:R-:W-:-:S02]  /*7ca0*/  ISETP.GE.AND P5, PT, R7, R163, PT ;  /* 0x000000a30700720c */ /* 0x000fc40003fa6270 */
[----:B------:R-:W-:Y:S02]  /*7cb0*/  FMNMX3.FTZ R17, R17, R194, R196, !PT ;  /* 0x000000c211117276 */ /* 0x000fe400078100c4 */
        /* <DEDUP_REMOVED lines=8> */
[----:B------:R-:W-:Y:S02]  /*7d40*/  FMNMX3.FTZ R12, R17, R182, R180, !PT ;  /* 0x000000b6110c7276 */ /* 0x000fe400078100b4 */
[C---:B------:R-:W-:Y:S02]  /*7d50*/  ISETP.GE.AND P1, PT, R11.reuse, R161, PT ;  /* 0x000000a10b00720c */ /* 0x040fe40003f26270 */
[----:B------:R-:W-:-:S02]  /*7d60*/  ISETP.GE.AND P6, PT, R11, R160, PT ;  /* 0x000000a00b00720c */ /* 0x000fc40003fc6270 */
[----:B------:R-:W-:Y:S02]  /*7d70*/  FSEL R115, R13, -INF , !P5 ;  /* 0xff8000000d737808 */ /* 0x000fe40006800000 */
[----:B------:R-:W-:Y:S02]  /*7d80*/  FMNMX3.FTZ R12, R12, R113, R111, !PT ;  /* 0x000000710c0c7276 */ /* 0x000fe4000781006f */
[----:B------:R-:W-:Y:S02]  /*7d90*/  FMNMX3.FTZ R11, R100, R9, R8, !PT ;  /* 0x00000009640b7276 */ /* 0x000fe40007810008 */
[C---:B------:R-:W-:Y:S02]  /*7da0*/  ISETP.GE.AND P0, PT, R5.reuse, R161, PT ;  /* 0x000000a10500720c */ /* 0x040fe40003f06270 */
[----:B------:R-:W-:Y:S02]  /*7db0*/  ISETP.GE.AND P5, PT, R5, R160, PT ;  /* 0x000000a00500720c */ /* 0x000fe40003fa6270 */
[----:B------:R-:W-:-:S02]  /*7dc0*/  FMNMX3.FTZ R5, R12, R117, R115, !PT ;  /* 0x000000750c057276 */ /* 0x000fc40007810073 */
[----:B------:R-:W-:Y:S02]  /*7dd0*/  FMNMX3.FTZ R11, R11, R6, R4, !PT ;  /* 0x000000060b0b7276 */ /* 0x000fe40007810004 */
[----:B------:R-:W-:Y:S01]  /*7de0*/  FSEL R186, R27, -INF , !P4 ;  /* 0xff8000001bba7808 */ /* 0x000fe20006000000 */
[----:B------:R-:W1:Y:S01]  /*7df0*/  SHFL.BFLY PT, R12, R5, 0x2, 0x1f ;  /* 0x0c401f00050c7f89 */ /* 0x000e6200000e0000 */
[----:B------:R-:W-:Y:S02]  /*7e00*/  FSEL R18, R18, -INF , P1 ;  /* 0xff80000012127808 */ /* 0x000fe40000800000 */
[C---:B------:R-:W-:Y:S01]  /*7e10*/  ISETP.GE.AND P4, PT, R7.reuse, R161, PT ;  /* 0x000000a10700720c */ /* 0x040fe20003f86270 */
[----:B------:R-:W-:Y:S01]  /*7e20*/  LDSM.16.MT88.4 R24, [R129+0x8000] ;  /* 0x008000008118783b */ /* 0x000fe20000004200 */
[----:B------:R-:W-:Y:S02]  /*7e30*/  ISETP.GE.AND P1, PT, R7, R160, PT ;  /* 0x000000a00700720c */ /* 0x000fe40003f26270 */
[----:B------:R-:W-:-:S02]  /*7e40*/  FMNMX3.FTZ R7, R11, R172, R166, !PT ;  /* 0x000000ac0b077276 */ /* 0x000fc400078100a6 */
[----:B------:R-:W-:Y:S02]  /*7e50*/  FSEL R19, R19, -INF , P0 ;  /* 0xff80000013137808 */ /* 0x000fe40000000000 */
[----:B------:R-:W-:Y:S02]  /*7e60*/  FMNMX3.FTZ R7, R7, R192, R190, !PT ;  /* 0x000000c007077276 */ /* 0x000fe400078100be */
[----:B------:R-:W-:Y:S02]  /*7e70*/  FSEL R188, R22, -INF , !P3 ;  /* 0xff80000016bc7808 */ /* 0x000fe40005800000 */
[----:B------:R-:W-:Y:S02]  /*7e80*/  ISETP.GE.AND P0, PT, R103, R161, PT ;  /* 0x000000a16700720c */ /* 0x000fe40003f06270 */
[----:B------:R-:W-:Y:S02]  /*7e90*/  FSEL R178, R23, -INF , !P2 ;  /* 0xff80000017b27808 */ /* 0x000fe40005000000 */
[----:B------:R-:W-:-:S02]  /*7ea0*/  FMNMX3.FTZ R7, R7, R174, R186, !PT ;  /* 0x000000ae07077276 */ /* 0x000fc400078100ba */
[----:B------:R-:W-:Y:S02]  /*7eb0*/  ISETP.GE.AND P3, PT, R103, R160, PT ;  /* 0x000000a06700720c */ /* 0x000fe40003f66270 */
[----:B------:R-:W-:Y:S02]  /*7ec0*/  FSEL R14, R14, -INF , P4 ;  /* 0xff8000000e0e7808 */ /* 0x000fe40002000000 */
[----:B------:R-:W-:Y:S02]  /*7ed0*/  FSEL R15, R15, -INF , P0 ;  /* 0xff8000000f0f7808 */ /* 0x000fe40000000000 */
[----:B------:R-:W-:Y:S02]  /*7ee0*/  FSEL R164, R18, -INF , !P6 ;  /* 0xff80000012a47808 */ /* 0x000fe40007000000 */
[----:B------:R-:W-:Y:S02]  /*7ef0*/  FSEL R126, R19, -INF , !P5 ;  /* 0xff800000137e7808 */ /* 0x000fe40006800000 */
[----:B------:R-:W-:Y:S01]  /*7f00*/  FMNMX3.FTZ R7, R7, R188, R178, !PT ;  /* 0x000000bc07077276 */ /* 0x000fe200078100b2 */
[----:B------:R-:W-:Y:S01]  /*7f10*/  LDSM.16.MT88.4 R16, [R130+0x8000] ;  /* 0x008000008210783b */ /* 0x000fe20000004200 */
[----:B------:R-:W-:-:S02]  /*7f20*/  FSEL R124, R14, -INF , !P1 ;  /* 0xff8000000e7c7808 */ /* 0x000fc40004800000 */
[----:B------:R-:W-:Y:S02]  /*7f30*/  FSEL R118, R15, -INF , !P3 ;  /* 0xff8000000f767808 */ /* 0x000fe40005800000 */
[----:B------:R-:W-:Y:S02]  /*7f40*/  FMNMX3.FTZ R7, R7, R164, R126, !PT ;  /* 0x000000a407077276 */ /* 0x000fe4000781007e */
[----:B-1----:R-:W-:Y:S02]  /*7f50*/  FMNMX.FTZ R14, R5, R12, !PT ;  /* 0x0000000c050e7209 */ /* 0x002fe40007810000 */
[----:B------:R-:W-:-:S03]  /*7f60*/  FMNMX3.FTZ R7, R7, R124, R118, !PT ;  /* 0x0000007c07077276 */ /* 0x000fc60007810076 */
        /* <DEDUP_REMOVED lines=10> */
[----:B------:R-:W-:Y:S01]  /*8010*/  FSEL R10, R105, RZ, P1 ;  /* 0x000000ff690a7208 */ /* 0x000fe20000800000 */
        /* <DEDUP_REMOVED lines=9> */
[----:B------:R-:W-:-:S02]  /*80b0*/  FFMA.FTZ R111, R111, R102, -R119 ;  /* 0x000000666f6f7223 */ /* 0x000fc40000010877 */
[----:B------:R-:W-:Y:S01]  /*80c0*/  MUFU.EX2 R116, R116 ;  /* 0x0000007400747308 */ /* 0x000fe20000000800 */
[----:B-1----:R-:W-:Y:S01]  /*80d0*/  FMNMX.FTZ R104, R12, R5, !PT ;  /* 0x000000050c687209 */ /* 0x002fe20007810000 */
[----:B------:R-:W-:-:S03]  /*80e0*/  FADD.FTZ R5, R101, -R10 ;  /* 0x8000000a65057221 */ /* 0x000fc60000010000 */
[----:B------:R-:W-:Y:S01]  /*80f0*/  FSETP.NEU.FTZ.AND P0, PT, R104, -INF , PT ;  /* 0xff8000006800780b */ /* 0x000fe20003f1d000 */
[C---:B------:R-:W-:Y:S01]  /*8100*/  FMUL.FTZ R101, R102.reuse, R5 ;  /* 0x0000000566657220 */ /* 0x040fe20000410000 */
[----:B------:R-:W-:Y:S01]  /*8110*/  FMUL.FTZ R103, R102, R104 ;  /* 0x0000006866677220 */ /* 0x000fe20000410000 */
[----:B------:R-:W-:Y:S01]  /*8120*/  MUFU.EX2 R109, R109 ;  /* 0x0000006d006d7308 */ /* 0x000fe20000000800 */
[----:B------:R-:W-:-:S03]  /*8130*/  FSEL R7, R104, RZ, P0 ;  /* 0x000000ff68077208 */ /* 0x000fc60000000000 */
[----:B------:R-:W-:Y:S02]  /*8140*/  FSEL R103, R103, RZ, P0 ;  /* 0x000000ff67677208 */ /* 0x000fe40000000000 */
[----:B------:R-:W-:Y:S01]  /*8150*/  FADD.FTZ R7, R100, -R7 ;  /* 0x8000000764077221 */ /* 0x000fe20000010000 */
[----:B------:R-:W-:Y:S01]  /*8160*/  ISETP.GT.AND P0, PT, R0, R145, PT ;  /* 0x000000910000720c */ /* 0x000fe20003f04270 */
[----:B------:R-:W1:Y:S01]  /*8170*/  MUFU.EX2 R101, R101 ;  /* 0x0000006500657308 */ /* 0x000e620000000800 */
[-CC-:B------:R-:W-:Y:S01]  /*8180*/  FFMA.FTZ R114, R9, R102.reuse, -R103.reuse ;  /* 0x0000006609727223 */ /* 0x180fe20000010867 */
[----:B------:R-:W-:Y:S01]  /*8190*/  FMUL.FTZ R100, R102, R7 ;  /* 0x0000000766647220 */ /* 0x000fe20000410000 */
[-CC-:B------:R-:W-:Y:S01]  /*81a0*/  FFMA.FTZ R110, R8, R102.reuse, -R103.reuse ;  /* 0x00000066086e7223 */ /* 0x180fe20000010867 */
[-CC-:B------:R-:W-:Y:S01]  /*81b0*/  FFMA.FTZ R112, R6, R102.reuse, -R103.reuse ;  /* 0x0000006606707223 */ /* 0x180fe20000010867 */
[-CC-:B------:R-:W-:Y:S01]  /*81c0*/  FFMA.FTZ R107, R4, R102.reuse, -R103.reuse ;  /* 0x00000066046b7223 */ /* 0x180fe20000010867 */
[----:B------:R-:W-:Y:S01]  /*81d0*/  LDSM.16.MT88.4 R8, [R134+0x8000] ;  /* 0x008000008608783b */ /* 0x000fe20000004200 */
[-CC-:B------:R-:W-:Y:S01]  /*81e0*/  FFMA.FTZ R165, R166, R102.reuse, -R103.reuse ;  /* 0x00000066a6a57223 */ /* 0x180fe20000010867 */
[----:B------:R-:W2:Y:S01]  /*81f0*/  MUFU.EX2 R100, R100 ;  /* 0x0000006400647308 */ /* 0x000ea20000000800 */
[-CC-:B------:R-:W-:Y:S01]  /*8200*/  FFMA.FTZ R172, R172, R102.reuse, -R103.reuse ;  /* 0x00000066acac7223 */ /* 0x180fe20000010867 */
[-CC-:B------:R-:W-:Y:S01]  /*8210*/  FFMA.FTZ R166, R192, R102.reuse, -R103.reuse ;  /* 0x00000066c0a67223 */ /* 0x180fe20000010867 */
[-C--:B------:R-:W-:Y:S01]  /*8220*/  FFMA.FTZ R125, R190, R102.reuse, -R103 ;  /* 0x00000066be7d7223 */ /* 0x080fe20000010867 */
[-C--:B------:R-:W-:Y:S01]  /*8230*/  FFMA.FTZ R190, R176, R102.reuse, -R119 ;  /* 0x00000066b0be7223 */ /* 0x080fe20000010877 */
[-C--:B------:R-:W-:Y:S01]  /*8240*/  FFMA.FTZ R180, R174, R102.reuse, -R103 ;  /* 0x00000066aeb47223 */ /* 0x080fe20000010867 */
[-C--:B------:R-:W-:Y:S01]  /*8250*/  FFMA.FTZ R176, R182, R102.reuse, -R119 ;  /* 0x00000066b6b07223 */ /* 0x080fe20000010877 */
[--C-:B------:R-:W-:Y:S01]  /*8260*/  FFMA.FTZ R177, R186, R102, -R103.reuse ;  /* 0x00000066bab17223 */ /* 0x100fe20000010867 */
[----:B------:R-:W3:Y:S01]  /*8270*/  MUFU.EX2 R106, R106 ;  /* 0x0000006a006a7308 */ /* 0x000ee20000000800 */
[-C--:B-1----:R-:W-:Y:S01]  /*8280*/  FMUL.FTZ R28, R72, R101.reuse ;  /* 0x00000065481c7220 */ /* 0x082fe20000410000 */
[-C--:B------:R-:W-:Y:S01]  /*8290*/  FMUL.FTZ R29, R73, R101.reuse ;  /* 0x00000065491d7220 */ /* 0x080fe20000410000 */
[-C--:B------:R-:W-:Y:S01]  /*82a0*/  FMUL.FTZ R4, R96, R101.reuse ;  /* 0x0000006560047220 */ /* 0x080fe20000410000 */
[-C--:B------:R-:W-:Y:S01]  /*82b0*/  FMUL.FTZ R5, R97, R101.reuse ;  /* 0x0000006561057220 */ /* 0x080fe20000410000 */
[----:B------:R-:W-:Y:S01]  /*82c0*/  F2FP.F16.F32.PACK_AB R96, R108, R116 ;  /* 0x000000746c60723e */ /* 0x000fe200000000ff */
[-C--:B------:R-:W-:Y:S01]  /*82d0*/  FMUL.FTZ R68, R68, R101.reuse ;  /* 0x0000006544447220 */ /* 0x080fe20000410000 */
[----:B------:R-:W-:Y:S01]  /*82e0*/  FMUL.FTZ R69, R69, R101 ;  /* 0x0000006545457220 */ /* 0x000fe20000410000 */
[----:B------:R-:W-:Y:S01]  /*82f0*/  MUFU.EX2 R114, R114 ;  /* 0x0000007200727308 */ /* 0x000fe20000000800 */
[-C--:B--2---:R-:W-:Y:S01]  /*8300*/  FMUL.FTZ R30, R74, R100.reuse ;  /* 0x000000644a1e7220 */ /* 0x084fe20000410000 */
[-C--:B------:R-:W-:Y:S01]  /*8310*/  FMUL.FTZ R31, R75, R100.reuse ;  /* 0x000000644b1f7220 */ /* 0x080fe20000410000 */
[-C--:B------:R-:W-:Y:S01]  /*8320*/  FMUL.FTZ R6, R98, R100.reuse ;  /* 0x0000006462067220 */ /* 0x080fe20000410000 */
[----:B------:R-:W1:Y:S01]  /*8330*/  LDSM.16.MT88.4 R72, [R134+0xa000] ;  /* 0x00a000008648783b */ /* 0x000e620000004200 */
        /* <DEDUP_REMOVED lines=36> */
[----:B---3--:R-:W-:Y:S01]  /*8580*/  F2FP.F16.F32.PACK_AB R99, R107, R112 ;  /* 0x000000706b63723e */ /* 0x008fe200000000ff */
        /* <DEDUP_REMOVED lines=19> */
[----:B------:R-:W-:Y:S01]  /*86c0*/  MUFU.EX2 R171, R171 ;  /* 0x000000ab00ab7308 */ /* 0x000fe20000000800 */
[-C--:B------:R-:W-:Y:S01]  /*86d0*/  FMUL.FTZ R60, R60, R101.reuse ;  /* 0x000000653c3c7220 */ /* 0x080fe20000410000 */
[-C--:B------:R-:W-:Y:S01]  /*86e0*/  FMUL.FTZ R61, R61, R101.reuse ;  /* 0x000000653d3d7220 */ /* 0x080fe20000410000 */
[C---:B-1----:R-:W-:Y:S01]  /*86f0*/  HMMA.16816.F32 R36, R96.reuse, R72, R36 ;  /* 0x000000486024723c */ /* 0x042fe20000001824 */
[-C--:B------:R-:W-:Y:S01]  /*8700*/  FMUL.FTZ R62, R62, R100.reuse ;  /* 0x000000643e3e7220 */ /* 0x080fe20000410000 */
[-C--:B------:R-:W-:Y:S01]  /*8710*/  FMUL.FTZ R63, R63, R100.reuse ;  /* 0x000000643f3f7220 */ /* 0x080fe20000410000 */
[-C--:B------:R-:W-:Y:S01]  /*8720*/  FMUL.FTZ R64, R64, R101.reuse ;  /* 0x0000006540407220 */ /* 0x080fe20000410000 */
[-C--:B------:R-:W-:Y:S01]  /*8730*/  FMUL.FTZ R65, R65, R101.reuse ;  /* 0x0000006541417220 */ /* 0x080fe20000410000 */
[----:B------:R-:W1:Y:S01]  /*8740*/  MUFU.EX2 R170, R170 ;  /* 0x000000aa00aa7308 */ /* 0x000e620000000800 */
[-C--:B------:R-:W-:Y:S01]  /*8750*/  FMUL.FTZ R66, R66, R100.reuse ;  /* 0x0000006442427220 */ /* 0x080fe20000410000 */
[----:B------:R-:W-:Y:S01]  /*8760*/  FMUL.FTZ R67, R67, R100 ;  /* 0x0000006443437220 */ /* 0x000fe20000410000 */
[C---:B------:R-:W-:Y:S01]  /*8770*/  HMMA.16816.F32 R40, R96.reuse, R74, R40 ;  /* 0x0000004a6028723c */ /* 0x040fe20000001828 */
[----:B------:R-:W3:Y:S01]  /*8780*/  LDSM.16.MT88.4 R72, [R129+0xa000] ;  /* 0x00a000008148783b */ /* 0x000ee20000004200 */
[-CC-:B------:R-:W-:Y:S01]  /*8790*/  FFMA.FTZ R179, R188, R102.reuse, -R103.reuse ;  /* 0x00000066bcb37223 */ /* 0x180fe20000010867 */
[-C--:B------:R-:W-:Y:S01]  /*87a0*/  FFMA.FTZ R174, R178, R102.reuse, -R103 ;  /* 0x00000066b2ae7223 */ /* 0x080fe20000010867 */
[-CC-:B------:R-:W-:Y:S01]  /*87b0*/  FFMA.FTZ R178, R113, R102.reuse, -R119.reuse ;  /* 0x0000006671b27223 */ /* 0x180fe20000010877 */
[----:B------:R-:W-:Y:S01]  /*87c0*/  MUFU.EX2 R168, R168 ;  /* 0x000000a800a87308 */ /* 0x000fe20000000800 */
[-CC-:B------:R-:W-:Y:S01]  /*87d0*/  FFMA.FTZ R113, R117, R102.reuse, -R119.reuse ;  /* 0x0000006675717223 */ /* 0x180fe20000010877 */
[-C--:B------:R-:W-:Y:S01]  /*87e0*/  FFMA.FTZ R182, R115, R102.reuse, -R119 ;  /* 0x0000006673b67223 */ /* 0x080fe20000010877 */
[C---:B------:R-:W-:Y:S01]  /*87f0*/  HMMA.16816.F32 R20, R96.reuse, R24, R20 ;  /* 0x000000186014723c */ /* 0x040fe20000001814 */
[-CC-:B------:R-:W-:Y:S01]  /*8800*/  FFMA.FTZ R117, R124, R102.reuse, -R103.reuse ;  /* 0x000000667c757223 */ /* 0x180fe20000010867 */
[-CC-:B------:R-:W-:Y:S01]  /*8810*/  FFMA.FTZ R115, R164, R102.reuse, -R103.reuse ;  /* 0x00000066a4737223 */ /* 0x180fe20000010867 */
[-CC-:B------:R-:W-:Y:S01]  /*8820*/  FFMA.FTZ R124, R118, R102.reuse, -R103.reuse ;  /* 0x00000066767c7223 */ /* 0x180fe20000010867 */
[----:B------:R-:W-:Y:S01]  /*8830*/  FFMA.FTZ R126, R126, R102, -R103 ;  /* 0x000000667e7e7223 */ /* 0x000fe20000010867 */
[----:B------:R-:W-:Y:S01]  /*8840*/  MUFU.EX2 R127, R127 ;  /* 0x0000007f007f7308 */ /* 0x000fe20000000800 */
[----:B------:R-:W-:Y:S01]  /*8850*/  FFMA.FTZ R169, R169, R101, R116 ;  /* 0x00000065a9a97223 */ /* 0x000fe20000010074 */
[----:B------:R-:W-:Y:S01]  /*8860*/  FFMA.FTZ R167, R167, R100, R114 ;  /* 0x00000064a7a77223 */ /* 0x000fe20000010072 */
[C---:B------:R-:W-:Y:S01]  /*8870*/  HMMA.16816.F32 R24, R96.reuse, R26, R76 ;  /* 0x0000001a6018723c */ /* 0x040fe2000000184c */
[----:B------:R-:W-:Y:S01]  /*8880*/  LDSM.16.MT88.4 R76, [R134+0x8800] ;  /* 0x00880000864c783b */ /* 0x000fe20000004200 */
[----:B------:R-:W-:Y:S01]  /*8890*/  FADD.FTZ R108, R108, R169 ;  /* 0x000000a96c6c7221 */ /* 0x000fe20000010000 */
[----:B------:R-:W-:Y:S01]  /*88a0*/  FADD.FTZ R167, R110, R167 ;  /* 0x000000a76ea77221 */ /* 0x000fe20000010000 */
[----:B------:R-:W-:Y:S01]  /*88b0*/  @P0 VIADD R164, R121, 0xfffffffd ;  /* 0xfffffffd79a40836 */ /* 0x000fe20000000000 */
[----:B------:R-:W-:Y:S01]  /*88c0*/  MUFU.EX2 R172, R172 ;  /* 0x000000ac00ac7308 */ /* 0x000fe20000000800 */
[----:B------:R-:W-:Y:S01]  /*88d0*/  FADD.FTZ R109, R109, R108 ;  /* 0x0000006c6d6d7221 */ /* 0x000fe20000010000 */
[----:B------:R-:W-:Y:S01]  /*88e0*/  FADD.FTZ R112, R112, R167 ;  /* 0x000000a770707221 */ /* 0x000fe20000010000 */
[----:B------:R-:W-:Y:S02]  /*88f0*/  HMMA.16816.F32 R4, R96, R8, R4 ;  /* 0x000000086004723c */ /* 0x000fe40000001804 */
[----:B------:R-:W-:Y:S01]  /*8900*/  FADD.FTZ R106, R106, R109 ;  /* 0x0000006d6a6a7221 */ /* 0x000fe20000010000 */
[----:B------:R-:W-:-:S02]  /*8910*/  FADD.FTZ R107, R107, R112 ;  /* 0x000000706b6b7221 */ /* 0x000fc40000010000 */
[----:B------:R-:W4:Y:S03]  /*8920*/  MUFU.EX2 R165, R165 ;  /* 0x000000a500a57308 */ /* 0x000f260000000800 */
[C---:B--2---:R-:W-:Y:S05]  /*8930*/  HMMA.16816.F32 R44, R96.reuse, R68, R44 ;  /* 0x00000044602c723c */ /* 0x044fea000000182c */
[----:B------:R-:W-:Y:S03]  /*8940*/  MUFU.EX2 R166, R166 ;  /* 0x000000a600a67308 */ /* 0x000fe60000000800 */
[C---:B------:R-:W-:Y:S01]  /*8950*/  HMMA.16816.F32 R48, R96.reuse, R70, R48 ;  /* 0x000000466030723c */ /* 0x040fe20000001830 */
[----:B------:R-:W2:Y:S04]  /*8960*/  LDSM.16.MT88.4 R68, [R128+0xa000] ;  /* 0x00a000008044783b */ /* 0x000ea80000004200 */
[----:B------:R-:W5:Y:S03]  /*8970*/  MUFU.EX2 R125, R125 ;  /* 0x0000007d007d7308 */ /* 0x000f660000000800 */
[C---:B---3--:R-:W-:Y:S05]  /*8980*/  HMMA.16816.F32 R52, R96.reuse, R72, R52 ;  /* 0x000000486034723c */ /* 0x048fea0000001834 */
[----:B------:R-:W-:Y:S03]  /*8990*/  MUFU.EX2 R190, R190 ;  /* 0x000000be00be7308 */ /* 0x000fe60000000800 */
[C---:B------:R-:W-:Y:S01]  /*89a0*/  HMMA.16816.F32 R56, R96.reuse, R74, R56 ;  /* 0x0000004a6038723c */ /* 0x040fe20000001838 */
[----:B------:R-:W3:Y:S04]  /*89b0*/  LDSM.16.MT88.4 R72, [R130+0x8800] ;  /* 0x008800008248783b */ /* 0x000ee80000004200 */
[----:B------:R-:W-:Y:S03]  /*89c0*/  MUFU.EX2 R175, R175 ;  /* 0x000000af00af7308 */ /* 0x000fe60000000800 */
[C---:B------:R-:W-:Y:S05]  /*89d0*/  HMMA.16816.F32 R12, R96.reuse, R16, R12 ;  /* 0x00000010600c723c */ /* 0x040fea000000180c */
[----:B------:R-:W-:Y:S03]  /*89e0*/  MUFU.EX2 R176, R176 ;  /* 0x000000b000b07308 */ /* 0x000fe60000000800 */
[C---:B------:R-:W-:Y:S01]  /*89f0*/  HMMA.16816.F32 R8, R96.reuse, R10, R92 ;  /* 0x0000000a6008723c */ /* 0x040fe2000000185c */
[----:B------:R-:W-:Y:S04]  /*8a00*/  LDSM.16.MT88.4 R92, [R134+0x9800] ;  /* 0x00980000865c783b */ /* 0x000fe80000004200 */
[----:B------:R-:W-:Y:S03]  /*8a10*/  MUFU.EX2 R173, R173 ;  /* 0x000000ad00ad7308 */ /* 0x000fe60000000800 */
[C---:B------:R-:W-:Y:S01]  /*8a20*/  HMMA.16816.F32 R16, R96.reuse, R18, R84 ;  /* 0x000000126010723c */ /* 0x040fe20000001854 */
[----:B------:R-:W-:Y:S04]  /*8a30*/  LDSM.16.MT88.4 R84, [R130+0x9800] ;  /* 0x009800008254783b */ /* 0x000fe80000004200 */
[----:B------:R-:W-:Y:S03]  /*8a40*/  MUFU.EX2 R180, R180 ;  /* 0x000000b400b47308 */ /* 0x000fe60000000800 */
[----:B--2---:R-:W-:Y:S01]  /*8a50*/  HMMA.16816.F32 R60, R96, R68, R60 ;  /* 0x00000044603c723c */ /* 0x004fe2000000183c */
[----:B-1----:R-:W-:Y:S01]  /*8a60*/  F2FP.F16.F32.PACK_AB R68, R170, R171 ;  /* 0x000000abaa44723e */ /* 0x002fe200000000ff */
[----:B------:R-:W-:Y:S01]  /*8a70*/  FADD.FTZ R171, R171, R106 ;  /* 0x0000006aabab7221 */ /* 0x000fe20000010000 */
[----:B----4-:R-:W-:Y:S01]  /*8a80*/  F2FP.F16.F32.PACK_AB R69, R165, R172 ;  /* 0x000000aca545723e */ /* 0x010fe200000000ff */
[----:B------:R-:W-:Y:S01]  /*8a90*/  FADD.FTZ R172, R172, R107 ;  /* 0x0000006bacac7221 */ /* 0x000fe20000010000 */
[----:B------:R-:W-:Y:S01]  /*8aa0*/  MUFU.EX2 R177, R177 ;  /* 0x000000b100b17308 */ /* 0x000fe20000000800 */
[----:B------:R-:W-:-:S02]  /*8ab0*/  FADD.FTZ R171, R170, R171 ;  /* 0x000000abaaab7221 */ /* 0x000fc40000010000 */
[----:B------:R-:W-:Y:S01]  /*8ac0*/  HMMA.16816.F32 R64, R96, R70, R64 ;  /* 0x000000466040723c */ /* 0x000fe20000001840 */
[----:B------:R-:W-:Y:S01]  /*8ad0*/  F2FP.F16.F32.PACK_AB R70, R127, R168 ;  /* 0x000000a87f46723e */ /* 0x000fe200000000ff */
[----:B------:R-:W-:Y:S01]  /*8ae0*/  FADD.FTZ R165, R165, R172 ;  /* 0x000000aca5a57221 */ /* 0x000fe20000010000 */
[----:B-----5:R-:W-:Y:S01]  /*8af0*/  F2FP.F16.F32.PACK_AB R71, R125, R166 ;  /* 0x000000a67d47723e */ /* 0x020fe200000000ff */
[----:B------:R-:W-:Y:S01]  /*8b00*/  FADD.FTZ R168, R168, R171 ;  /* 0x000000aba8a87221 */ /* 0x000fe20000010000 */
[----:B------:R-:W-:Y:S01]  /*8b10*/  MUFU.EX2 R179, R179 ;  /* 0x000000b300b37308 */ /* 0x000fe20000000800 */
[----:B------:R-:W-:Y:S02]  /*8b20*/  FADD.FTZ R166, R166, R165 ;  /* 0x000000a5a6a67221 */ /* 0x000fe40000010000 */
[----:B------:R-:W-:Y:S02]  /*8b30*/  FADD.FTZ R127, R127, R168 ;  /* 0x000000a87f7f7221 */ /* 0x000fe40000010000 */
[----:B------:R-:W-:Y:S01]  /*8b40*/  HMMA.16816.F32 R4, R68, R76, R4 ;  /* 0x0000004c4404723c */ /* 0x000fe20000001804 */
[----:B------:R-:W-:-:S02]  /*8b50*/  FADD.FTZ R125, R125, R166 ;  /* 0x000000a67d7d7221 */ /* 0x000fc40000010000 */
[----:B------:R-:W-:Y:S05]  /*8b60*/  MUFU.EX2 R174, R174 ;  /* 0x000000ae00ae7308 */ /* 0x000fea0000000800 */
[C---:B------:R-:W-:Y:S01]  /*8b70*/  HMMA.16816.F32 R8, R68.reuse, R78, R8 ;  /* 0x0000004e4408723c */ /* 0x040fe20000001808 */
[----:B------:R-:W1:Y:S02]  /*8b80*/  LDSM.16.MT88.4 R76, [R129+0x8800] ;  /* 0x00880000814c783b */ /* 0x000e640000004200 */
[----:B------:R-:W-:Y:S05]  /*8b90*/  MUFU.EX2 R178, R178 ;  /* 0x000000b200b27308 */ /* 0x000fea0000000800 */
[C---:B---3--:R-:W-:Y:S03]  /*8ba0*/  HMMA.16816.F32 R12, R68.reuse, R72, R12 ;  /* 0x00000048440c723c */ /* 0x048fe6000000180c */
[----:B------:R-:W2:Y:S05]  /*8bb0*/  MUFU.EX2 R111, R111 ;  /* 0x0000006f006f7308 */ /* 0x000eaa0000000800 */
[----:B------:R-:W-:Y:S01]  /*8bc0*/  HMMA.16816.F32 R16, R68, R74, R16 ;  /* 0x0000004a4410723c */ /* 0x000fe20000001810 */
[----:B------:R-:W3:Y:S02]  /*8bd0*/  LDSM.16.MT88.4 R72, [R128+0x8800] ;  /* 0x008800008048783b */ /* 0x000ee40000004200 */
[----:B------:R-:W-:Y:S08]  /*8be0*/  MUFU.EX2 R113, R113 ;  /* 0x0000007100717308 */ /* 0x000ff00000000800 */
[----:B------:R-:W4:Y:S01]  /*8bf0*/  MUFU.EX2 R182, R182 ;  /* 0x000000b600b67308 */ /* 0x000f220000000800 */
[----:B--2---:R-:W-:-:S07]  /*8c00*/  F2FP.F16.F32.PACK_AB R100, R111, R178 ;  /* 0x000000b26f64723e */ /* 0x004fce00000000ff */
[----:B------:R-:W-:Y:S01]  /*8c10*/  MUFU.EX2 R115, R115 ;  /* 0x0000007300737308 */ /* 0x000fe20000000800 */
[C---:B-1----:R-:W-:Y:S07]  /*8c20*/  HMMA.16816.F32 R20, R68.reuse, R76, R20 ;  /* 0x0000004c4414723c */ /* 0x042fee0000001814 */
[----:B------:R-:W1:Y:S01]  /*8c30*/  MUFU.EX2 R118, R126 ;  /* 0x0000007e00767308 */ /* 0x000e620000000800 */
[----:B----4-:R-:W-:Y:S01]  /*8c40*/  F2FP.F16.F32.PACK_AB R102, R182, R113 ;  /* 0x00000071b666723e */ /* 0x010fe200000000ff */
[C---:B------:R-:W-:Y:S01]  /*8c50*/  HMMA.16816.F32 R24, R68.reuse, R78, R24 ;  /* 0x0000004e4418723c */ /* 0x040fe20000001818 */
[----:B------:R-:W2:Y:S05]  /*8c60*/  LDSM.16.MT88.4 R76, [R134+0xa800] ;  /* 0x00a80000864c783b */ /* 0x000eaa0000004200 */
[----:B------:R-:W-:Y:S02]  /*8c70*/  MUFU.EX2 R117, R117 ;  /* 0x0000007500757308 */ /* 0x000fe40000000800 */
[C---:B---3--:R-:W-:Y:S06]  /*8c80*/  HMMA.16816.F32 R28, R68.reuse, R72, R28 ;  /* 0x00000048441c723c */ /* 0x048fec000000181c */
[----:B------:R-:W3:Y:S01]  /*8c90*/  MUFU.EX2 R124, R124 ;  /* 0x0000007c007c7308 */ /* 0x000ee20000000800 */
[----:B-1----:R-:W-:Y:S01]  /*8ca0*/  F2FP.F16.F32.PACK_AB R101, R118, R115 ;  /* 0x000000737665723e */ /* 0x002fe200000000ff */
[----:B------:R-:W-:Y:S01]  /*8cb0*/  HMMA.16816.F32 R32, R68, R74, R32 ;  /* 0x0000004a4420723c */ /* 0x000fe20000001820 */
[----:B------:R-:W1:Y:S01]  /*8cc0*/  LDSM.16.MT88.4 R72, [R130+0xa800] ;  /* 0x00a800008248783b */ /* 0x000e620000004200 */
[----:B---3--:R-:W-:-:S06]  /*8cd0*/  F2FP.F16.F32.PACK_AB R103, R124, R117 ;  /* 0x000000757c67723e */ /* 0x008fcc00000000ff */
        /* <DEDUP_REMOVED lines=30> */
[----:B------:R-:W-:Y:S01]  /*8ec0*/  FADD.FTZ R117, R117, R118 ;  /* 0x0000007675757221 */ /* 0x000fe20000010000 */
[----:B------:R-:W-:Y:S01]  /*8ed0*/  HMMA.16816.F32 R8, R68, R78, R8 ;  /* 0x0000004e4408723c */ /* 0x000fe20000001808 */
[----:B------:R-:W2:Y:S01]  /*8ee0*/  LDSM.16.MT88.4 R76, [R129+0x9000] ;  /* 0x00900000814c783b */ /* 0x000ea20000004200 */
[----:B------:R-:W-:Y:S01]  /*8ef0*/  FADD.FTZ R169, R182, R113 ;  /* 0x00000071b6a97221 */ /* 0x000fe20000010000 */
[----:B------:R-:W-:-:S05]  /*8f00*/  FADD.FTZ R167, R124, R117 ;  /* 0x000000757ca77221 */ /* 0x000fca0000010000 */
        /* <DEDUP_REMOVED lines=37> */
[----:B-1----:R-:W-:Y:S01]  /*9160*/  HMMA.16816.F32 R72, R100, R68, R28 ;  /* 0x000000446448723c */ /* 0x002fe2000000181c */
[----:B------:R-:W-:-:S07]  /*9170*/  IMAD.MOV.U32 R28, RZ, RZ, R0 ;  /* 0x000000ffff1c7224 */ /* 0x000fce00078e0000 */
[C---:B------:R-:W-:Y:S08]  /*9180*/  HMMA.16816.F32 R68, R100.reuse, R70, R32 ;  /* 0x000000466444723c */ /* 0x040ff00000001820 */
[C---:B------:R-:W-:Y:S08]  /*9190*/  HMMA.16816.F32 R60, R100.reuse, R4, R60 ;  /* 0x00000004643c723c */ /* 0x040ff0000000183c */
[----:B------:R-:W-:Y:S01]  /*91a0*/  HMMA.16816.F32 R64, R100, R6, R64 ;  /* 0x000000066440723c */ /* 0x000fe20000001840 */
[----:B------:R-:W-:-:S02]  /*91b0*/  IMAD.MOV.U32 R100, RZ, RZ, R104 ;  /* 0x000000ffff647224 */ /* 0x000fc400078e0068 */
[--C-:B------:R-:W-:Y:S02]  /*91c0*/  IMAD.MOV.U32 R101, RZ, RZ, R105.reuse ;  /* 0x000000ffff657224 */ /* 0x100fe400078e0069 */
[----:B------:R-:W-:Y:S02]  /*91d0*/  @P0 IMAD.MOV.U32 R100, RZ, RZ, R104 ;  /* 0x000000ffff640224 */ /* 0x000fe400078e0068 */
[----:B------:R-:W-:Y:S01]  /*91e0*/  @P0 IMAD.MOV.U32 R101, RZ, RZ, R105 ;  /* 0x000000ffff650224 */ /* 0x000fe200078e0069 */
[----:B------:R-:W-:-:S12]  /*91f0*/  @P0 BRA `(.L_x_10624) ;  /* 0x0000000000040947 */ /* 0x000fd80003800000 */
.L_x_10615:
[----:B------:R-:W-:-:S07]  /*9200*/  IADD3 R164, PT, PT, R28, -0x1, RZ ;  /* 0xffffffff1ca47810 */ /* 0x000fce0007ffe0ff */
.L_x_10624:
[----:B------:R-:W-:Y:S05]  /*9210*/  BSYNC B2 ;  /* 0x0000000000027941 */ /* 0x000fea0003800000 */
.L_x_10614:
[----:B------:R-:W-:-:S13]  /*9220*/  ISETP.GE.AND P0, PT, R164, R145, PT ;  /* 0x00000091a400720c */ /* 0x000fda0003f06270 */
[----:B------:R-:W-:Y:S05]  /*9230*/  @!P0 BRA `(.L_x_10625) ;  /* 0x0000003400008947 */ /* 0x000fea0003800000 */
[----:B------:R-:W-:Y:S01]  /*9240*/  IMAD.SHL.U32 R165, R164, 0x40, RZ ;  /* 0x00000040a4a57824 */ /* 0x000fe200078e00ff */
[----:B------:R-:W-:Y:S01]  /*9250*/  ISETP.NE.U32.AND P2, PT, R122, RZ, PT ;  /* 0x000000ff7a00720c */ /* 0x000fe20003f45070 */
[----:B------:R-:W-:Y:S01]  /*9260*/  IMAD.MOV.U32 R102, RZ, RZ, R100 ;  /* 0x000000ffff667224 */ /* 0x000fe200078e0064 */
[----:B------:R-:W-:Y:S01]  /*9270*/  MOV R0, R101 ;  /* 0x0000006500007202 */ /* 0x000fe20000000f00 */
[----:B------:R-:W-:Y:S01]  /*9280*/  VIADD R164, R164, 0x1 ;  /* 0x00000001a4a47836 */ /* 0x000fe20000000000 */
[----:B------:R-:W-:Y:S02]  /*9290*/  LOP3.LUT R166, R165, 0x20, R120, 0xfe, !PT ;  /* 0x00000020a5a67812 */ /* 0x000fe400078efe78 */
[----:B------:R-:W-:Y:S02]  /*92a0*/  ISETP.NE.AND.EX P2, PT, R123, RZ, PT, P2 ;  /* 0x000000ff7b00720c */ /* 0x000fe40003f45320 */
[----:B------:R-:W-:-:S11]  /*92b0*/  IADD3 R165, PT, PT, R165, 0x40, RZ ;  /* 0x00000040a5a57810 */ /* 0x000fd60007ffe0ff */
.L_x_10632:
        /* <DEDUP_REMOVED lines=79> */
.L_x_10627:
[----:B------:R-:W-:Y:S05]  /*97b0*/  BSYNC.RECONVERGENT B0 ;  /* 0x0000000000007941 */ /* 0x000fea0003800200 */
.L_x_10626:
        /* <DEDUP_REMOVED lines=57> */
[----:B------:R-:W-:Y:S01]  /*9b50*/  LDSM.16.M88.4 R124, [R133+0x5000] ;  /* 0x00500000857c783b */ /* 0x000fe20000000200 */
[C---:B--2---:R-:W-:Y:S08]  /*9b60*/  HMMA.16816.F32 R4, R104.reuse, R108, RZ ;  /* 0x0000006c6804723c */ /* 0x044ff000000018ff */
[C---:B------:R-:W-:Y:S01]  /*9b70*/  HMMA.16816.F32 R8, R104.reuse, R110, RZ ;  /* 0x0000006e6808723c */ /* 0x040fe200000018ff */
[----:B------:R-:W-:Y:S07]  /*9b80*/  LDSM.16.M88.4 R108, [R137] ;  /* 0x00000000896c783b */ /* 0x000fee0000000200 */
[C---:B---3--:R-:W-:Y:S08]  /*9b90*/  HMMA.16816.F32 R12, R104.reuse, R112, RZ ;  /* 0x00000070680c723c */ /* 0x048ff000000018ff */
[C---:B------:R-:W-:Y:S01]  /*9ba0*/  HMMA.16816.F32 R16, R104.reuse, R114, RZ ;  /* 0x000000726810723c */ /* 0x040fe200000018ff */
[----:B------:R-:W2:Y:S07]  /*9bb0*/  LDSM.16.M88.4 R112, [R133+0x4000] ;  /* 0x004000008570783b */ /* 0x000eae0000000200 */
[C---:B----4-:R-:W-:Y:S08]  /*9bc0*/  HMMA.16816.F32 R20, R104.reuse, R116, RZ ;  /* 0x000000746814723c */ /* 0x050ff000000018ff */
[C---:B------:R-:W-:Y:S01]  /*9bd0*/  HMMA.16816.F32 R24, R104.reuse, R118, RZ ;  /* 0x000000766818723c */ /* 0x040fe200000018ff */
[----:B------:R-:W3:Y:S07]  /*9be0*/  LDSM.16.M88.4 R116, [R133+0x4800] ;  /* 0x004800008574783b */ /* 0x000eee0000000200 */
[C---:B-----5:R-:W-:Y:S08]  /*9bf0*/  HMMA.16816.F32 R28, R104.reuse, R120, RZ ;  /* 0x00000078681c723c */ /* 0x060ff000000018ff */
[----:B------:R-:W-:Y:S01]  /*9c00*/  HMMA.16816.F32 R32, R104, R122, RZ ;  /* 0x0000007a6820723c */ /* 0x000fe200000018ff */
[----:B------:R-:W4:Y:S04]  /*9c10*/  LDSM.16.M88.4 R104, [R133+0x5800] ;  /* 0x005800008568783b */ /* 0x000f280000000200 */
[----:B------:R-:W-:Y:S03]  /*9c20*/  LDSM.16.M88.4 R120, [R132+0x4800] ;  /* 0x004800008478783b */ /* 0x000fe60000000200 */
[C---:B--2---:R-:W-:Y:S08]  /*9c30*/  HMMA.16816.F32 R4, R108.reuse, R112, R4 ;  /* 0x000000706c04723c */ /* 0x044ff00000001804 */
[C---:B------:R-:W-:Y:S01]  /*9c40*/  HMMA.16816.F32 R8, R108.reuse, R114, R8 ;  /* 0x000000726c08723c */ /* 0x040fe20000001808 */
[----:B------:R-:W-:Y:S07]  /*9c50*/  LDSM.16.M88.4 R112, [R136] ;  /* 0x000000008870783b */ /* 0x000fee0000000200 */
[C---:B---3--:R-:W-:Y:S08]  /*9c60*/  HMMA.16816.F32 R12, R108.reuse, R116, R12 ;  /* 0x000000746c0c723c */ /* 0x048ff0000000180c */
[C---:B------:R-:W-:Y:S01]  /*9c70*/  HMMA.16816.F32 R16, R108.reuse, R118, R16 ;  /* 0x000000766c10723c */ /* 0x040fe20000001810 */
[----:B------:R-:W2:Y:S07]  /*9c80*/  LDSM.16.M88.4 R116, [R132+0x4000] ;  /* 0x004000008474783b */ /* 0x000eae0000000200 */
[C---:B------:R-:W-:Y:S08]  /*9c90*/  HMMA.16816.F32 R20, R108.reuse, R124, R20 ;  /* 0x0000007c6c14723c */ /* 0x040ff00000001814 */
[C---:B------:R-:W-:Y:S08]  /*9ca0*/  HMMA.16816.F32 R24, R108.reuse, R126, R24 ;  /* 0x0000007e6c18723c */ /* 0x040ff00000001818 */
[C---:B----4-:R-:W-:Y:S08]  /*9cb0*/  HMMA.16816.F32 R28, R108.reuse, R104, R28 ;  /* 0x000000686c1c723c */ /* 0x050ff0000000181c */
        /* <DEDUP_REMOVED lines=11> */
[----:B------:R-:W2:Y:S07]  /*9d70*/  LDSM.16.M88.4 R104, [R135] ;  /* 0x000000008768783b */ /* 0x000eae0000000200 */
        /* <DEDUP_REMOVED lines=56> */
[----:B------:R-:W-:Y:S04]  /*a100*/  DEPBAR.LE SB0, 0x0 ;  /* 0x000080000000791a */ /* 0x000fe80000000000 */
[----:B------:R-:W-:Y:S01]  /*a110*/  BAR.SYNC.DEFER_BLOCKING 0x0 ;  /* 0x0000000000007b1d */ /* 0x000fe20000010000 */
[C---:B--2---:R-:W-:Y:S08]  /*a120*/  HMMA.16816.F32 R4, R104.reuse, R116, R4 ;  /* 0x000000746804723c */ /* 0x044ff00000001804 */
[C---:B------:R-:W-:Y:S08]  /*a130*/  HMMA.16816.F32 R8, R104.reuse, R118, R8 ;  /* 0x000000766808723c */ /* 0x040ff00000001808 */
[C---:B------:R-:W-:Y:S08]  /*a140*/  HMMA.16816.F32 R12, R104.reuse, R120, R12 ;  /* 0x00000078680c723c */ /* 0x040ff0000000180c */
[C---:B------:R-:W-:Y:S08]  /*a150*/  HMMA.16816.F32 R16, R104.reuse, R122, R16 ;  /* 0x0000007a6810723c */ /* 0x040ff00000001810 */
[C---:B---3--:R-:W-:Y:S08]  /*a160*/  HMMA.16816.F32 R20, R104.reuse, R108, R20 ;  /* 0x0000006c6814723c */ /* 0x048ff00000001814 */
[C---:B------:R-:W-:Y:S08]  /*a170*/  HMMA.16816.F32 R24, R104.reuse, R110, R24 ;  /* 0x0000006e6818723c */ /* 0x040ff00000001818 */
[C---:B----4-:R-:W-:Y:S08]  /*a180*/  HMMA.16816.F32 R28, R104.reuse, R112, R28 ;  /* 0x00000070681c723c */ /* 0x050ff0000000181c */
[----:B------:R-:W-:Y:S01]  /*a190*/  HMMA.16816.F32 R32, R104, R114, R32 ;  /* 0x000000726820723c */ /* 0x000fe20000001820 */
[----:B------:R-:W-:Y:S08]  /*a1a0*/  @!UPT UIADD3 URZ, UPT, UPT, URZ, URZ, URZ ;  /* 0x000000fffffff290 */ /* 0x000ff0000fffe0ff */
[----:B-1----:R-:W-:Y:S11]  /*a1b0*/  @!P3 BRA `(.L_x_10629) ;  /* 0x0000000400ecb947 */ /* 0x002ff60003800000 */
        /* <DEDUP_REMOVED lines=30> */
[----:B------:R-:W-:Y:S02]  /*a3a0*/  IMAD.HI.U32 R109, R112, R105, RZ ;  /* 0x00000069706d7227 */ /* 0x000fe400078e00ff */
[----:B------:R-:W2:Y:S02]  /*a3b0*/  LD.E.64 R112, desc[UR4][R2.64+0x20] ;  /* 0x0000200402707980 */ /* 0x000ea4000c101b00 */
        /* <DEDUP_REMOVED lines=42> */
.L_x_10631:
[----:B------:R-:W-:Y:S05]  /*a660*/  BSYNC.RECONVERGENT B0 ;  /* 0x0000000000007941 */ /* 0x000fea0003800200 */
.L_x_10630:
        /* <DEDUP_REMOVED lines=48> */
.L_x_10629:
[----:B------:R-:W-:Y:S05]  /*a970*/  BSYNC.RECONVERGENT B1 ;  /* 0x0000000000017941 */ /* 0x000fea0003800200 */
.L_x_10628:
[----:B------:R-:W2:Y:S01]  /*a980*/  LD.E R103, desc[UR4][R2.64+0xdc] ;  /* 0x0000dc0402677980 */ /* 0x000ea2000c101900 */
[C---:B-1----:R-:W-:Y:S02]  /*a990*/  VIADD R100, R166.reuse, 0xffffffe0 ;  /* 0xffffffe0a6647836 */ /* 0x042fe40000000000 */
[C---:B------:R-:W-:Y:S02]  /*a9a0*/  VIADD R106, R166.reuse, 0xffffffe1 ;  /* 0xffffffe1a66a7836 */ /* 0x040fe40000000000 */
[----:B------:R-:W-:Y:S01]  /*a9b0*/  VIADD R104, R166, 0xffffffe8 ;  /* 0xffffffe8a6687836 */ /* 0x000fe20000000000 */
[----:B------:R-:W-:Y:S01]  /*a9c0*/  ISETP.GE.AND P6, PT, R100, R162, PT ;  /* 0x000000a26400720c */ /* 0x000fe20003fc6270 */
[----:B------:R-:W-:Y:S01]  /*a9d0*/  VIADD R101, R166, 0xfffffff0 ;  /* 0xfffffff0a6657836 */ /* 0x000fe20000000000 */
[----:B------:R-:W-:Y:S01]  /*a9e0*/  ISETP.GE.AND P3, PT, R100, R160, PT ;  /* 0x000000a06400720c */ /* 0x000fe20003f66270 */
[----:B------:R-:W-:Y:S01]  /*a9f0*/  VIADD R108, R166, 0x8 ;  /* 0x00000008a66c7836 */ /* 0x000fe20000000000 */
[C---:B------:R-:W-:Y:S01]  /*aa00*/  ISETP.GE.AND P5, PT, R100.reuse, R163, PT ;  /* 0x000000a36400720c */ /* 0x040fe20003fa6270 */
[----:B------:R-:W-:Y:S01]  /*aa10*/  VIADD R165, R165, 0xffffffc0 ;  /* 0xffffffc0a5a57836 */ /* 0x000fe20000000000 */
[----:B------:R-:W-:Y:S01]  /*aa20*/  ISETP.GE.AND P1, PT, R100, R161, PT ;  /* 0x000000a16400720c */ /* 0x000fe20003f26270 */
[----:B------:R-:W-:Y:S01]  /*aa30*/  VIADD R100, R166, 0xffffffe9 ;  /* 0xffffffe9a6647836 */ /* 0x000fe20000000000 */
[C---:B------:R-:W-:Y:S02]  /*aa40*/  ISETP.GE.AND P4, PT, R106.reuse, R163, PT ;  /* 0x000000a36a00720c */ /* 0x040fe40003f86270 */
[----:B------:R-:W-:Y:S02]  /*aa50*/  ISETP.GE.AND P0, PT, R106, R161, PT ;  /* 0x000000a16a00720c */ /* 0x000fe40003f06270 */
[----:B------:R-:W-:Y:S01]  /*aa60*/  FSEL R107, R4, -INF , P5 ;  /* 0xff800000046b7808 */ /* 0x000fe20002800000 */
[C---:B------:R-:W-:Y:S01]  /*aa70*/  VIADD R4, R166.reuse, 0xfffffff9 ;  /* 0xfffffff9a6047836 */ /* 0x040fe20000000000 */
[----:B------:R-:W-:Y:S01]  /*aa80*/  FSEL R105, R5, -INF , P4 ;  /* 0xff80000005697808 */ /* 0x000fe20002000000 */
[----:B------:R-:W-:Y:S01]  /*aa90*/  VIADD R5, R166, 0x1 ;  /* 0x00000001a6057836 */ /* 0x000fe20000000000 */
[----:B------:R-:W-:Y:S02]  /*aaa0*/  FSEL R7, R7, -INF , P0 ;  /* 0xff80000007077808 */ /* 0x000fe40000000000 */
[-C--:B------:R-:W-:Y:S02]  /*aab0*/  ISETP.GE.AND P5, PT, R104, R163.reuse, PT ;  /* 0x000000a36800720c */ /* 0x080fe40003fa6270 */
[C---:B------:R-:W-:Y:S02]  /*aac0*/  ISETP.GE.AND P4, PT, R100.reuse, R163, PT ;  /* 0x000000a36400720c */ /* 0x040fe40003f86270 */
[----:B------:R-:W-:Y:S02]  /*aad0*/  ISETP.GE.AND P0, PT, R100, R161, PT ;  /* 0x000000a16400720c */ /* 0x000fe40003f06270 */
[----:B------:R-:W-:Y:S01]  /*aae0*/  FSEL R110, R8, -INF , P5 ;  /* 0xff800000086e7808 */ /* 0x000fe20002800000 */
[C---:B------:R-:W-:Y:S01]  /*aaf0*/  VIADD R8, R166.reuse, 0xfffffff8 ;  /* 0xfffffff8a6087836 */ /* 0x040fe20000000000 */
[----:B------:R-:W-:Y:S02]  /*ab00*/  FSEL R109, R9, -INF , P4 ;  /* 0xff800000096d7808 */ /* 0x000fe40002000000 */
        /* <DEDUP_REMOVED lines=9> */
[C---:B------:R-:W-:Y:S01]  /*aba0*/  VIADD R16, R166.reuse, 0x10 ;  /* 0x00000010a6107836 */ /* 0x040fe20000000000 */
[----:B------:R-:W-:Y:S02]  /*abb0*/  FSEL R13, R13, -INF , P4 ;  /* 0xff8000000d0d7808 */ /* 0x000fe40002000000 */
[-C--:B------:R-:W-:Y:S02]  /*abc0*/  ISETP.GE.AND P5, PT, R166, R163.reuse, PT ;  /* 0x000000a3a600720c */ /* 0x080fe40003fa6270 */
[----:B------:R-:W-:Y:S02]  /*abd0*/  ISETP.GE.AND P4, PT, R4, R163, PT ;  /* 0x000000a30400720c */ /* 0x000fe40003f86270 */
[----:B------:R-:W-:Y:S02]  /*abe0*/  ISETP.GE.AND P1, PT, R104, R161, PT ;  /* 0x000000a16800720c */ /* 0x000fe40003f26270 */
        /* <DEDUP_REMOVED lines=11> */
[-C--:B------:R-:W-:Y:S02]  /*aca0*/  ISETP.GE.AND P5, PT, R16, R163.reuse, PT ;  /* 0x000000a31000720c */ /* 0x080fe40003fa6270 */
        /* <DEDUP_REMOVED lines=23> */
[----:B------:R-:W-:Y:S02]  /*ae20*/  FSEL R15, R6, -INF , !P3 ;  /* 0xff800000060f7808 */ /* 0x000fe40005800000 */
[-C--:B------:R-:W-:Y:S02]  /*ae30*/  ISETP.GE.AND P3, PT, R20, R162.reuse, PT ;  /* 0x000000a21400720c */ /* 0x080fe40003f66270 */
[-C--:B------:R-:W-:Y:S02]  /*ae40*/  ISETP.GE.AND P1, PT, R108, R161.reuse, PT ;  /* 0x000000a16c00720c */ /* 0x080fe40003f26270 */
[-C--:B------:R-:W-:Y:S02]  /*ae50*/  ISETP.GE.AND P5, PT, R101, R162.reuse, PT ;  /* 0x000000a26500720c */ /* 0x080fe40003fa6270 */
[----:B------:R-:W-:Y:S02]  /*ae60*/  FSEL R181, R181, -INF , !P4 ;  /* 0xff800000b5b57808 */ /* 0x000fe40006000000 */
[----:B------:R-:W-:Y:S02]  /*ae70*/  FSEL R23, R107, -INF , !P6 ;  /* 0xff8000006b177808 */ /* 0x000fe40007000000 */
[----:B------:R-:W-:Y:S02]  /*ae80*/  FSEL R27, R27, -INF , P0 ;  /* 0xff8000001b1b7808 */ /* 0x000fe40000000000 */
[-C--:B------:R-:W-:Y:S02]  /*ae90*/  ISETP.GE.AND P4, PT, R104, R162.reuse, PT ;  /* 0x000000a26800720c */ /* 0x080fe40003f86270 */
[-C--:B------:R-:W-:Y:S02]  /*aea0*/  ISETP.GE.AND P0, PT, R12, R161.reuse, PT ;  /* 0x000000a10c00720c */ /* 0x080fe40003f06270 */
[-C--:B------:R-:W-:Y:S02]  /*aeb0*/  ISETP.GE.AND P6, PT, R100, R162.reuse, PT ;  /* 0x000000a26400720c */ /* 0x080fe40003fc6270 */
[----:B------:R-:W-:Y:S02]  /*aec0*/  FSEL R26, R26, -INF , P1 ;  /* 0xff8000001a1a7808 */ /* 0x000fe40000800000 */
[----:B------:R-:W-:Y:S02]  /*aed0*/  FSEL R183, R25, -INF , !P3 ;  /* 0xff80000019b77808 */ /* 0x000fe40005800000 */
[----:B------:R-:W-:Y:S02]  /*aee0*/  FSEL R121, R121, -INF , !P5 ;  /* 0xff80000079797808 */ /* 0x000fe40006800000 */
[----:B------:R-:W-:Y:S02]  /*aef0*/  ISETP.GE.AND P1, PT, R16, R161, PT ;  /* 0x000000a11000720c */ /* 0x000fe40003f26270 */
[----:B------:R-:W-:Y:S02]  /*af00*/  FSEL R19, R110, -INF , !P4 ;  /* 0xff8000006e137808 */ /* 0x000fe40006000000 */
[C---:B------:R-:W-:Y:S02]  /*af10*/  ISETP.GE.AND P5, PT, R4.reuse, R162, PT ;  /* 0x000000a20400720c */ /* 0x040fe40003fa6270 */
[----:B------:R-:W-:Y:S02]  /*af20*/  ISETP.GE.AND P3, PT, R4, R160, PT ;  /* 0x000000a00400720c */ /* 0x000fe40003f66270 */
[----:B------:R-:W-:Y:S02]  /*af30*/  FSEL R31, R31, -INF , P0 ;  /* 0xff8000001f1f7808 */ /* 0x000fe40000000000 */
[----:B------:R-:W-:Y:S02]  /*af40*/  FMNMX3.FTZ R4, R0, R23, R21, !PT ;  /* 0x0000001700047276 */ /* 0x000fe40007810015 */
[----:B------:R-:W-:Y:S02]  /*af50*/  FSEL R17, R109, -INF , !P6 ;  /* 0xff8000006d117808 */ /* 0x000fe40007000000 */
[-C--:B------:R-:W-:Y:S02]  /*af60*/  ISETP.GE.AND P4, PT, R11, R162.reuse, PT ;  /* 0x000000a20b00720c */ /* 0x080fe40003f86270 */
[-C--:B------:R-:W-:Y:S02]  /*af70*/  ISETP.GE.AND P0, PT, R22, R163.reuse, PT ;  /* 0x000000a31600720c */ /* 0x080fe40003f06270 */
[----:B------:R-:W-:Y:S02]  /*af80*/  FSEL R30, R30, -INF , P1 ;  /* 0xff8000001e1e7808 */ /* 0x000fe40000800000 */
[----:B------:R-:W-:Y:S02]  /*af90*/  ISETP.GE.AND P1, PT, R24, R163, PT ;  /* 0x000000a31800720c */ /* 0x000fe40003f26270 */
[----:B------:R-:W-:Y:S02]  /*afa0*/  FSEL R197, R13, -INF , !P4 ;  /* 0xff8000000dc57808 */ /* 0x000fe40006000000 */
[----:B------:R-:W-:Y:S02]  /*afb0*/  FMNMX3.FTZ R4, R4, R19, R17, !PT ;  /* 0x0000001304047276 */ /* 0x000fe40007810011 */
[-C--:B------:R-:W-:Y:S02]  /*afc0*/  ISETP.GE.AND P6, PT, R8, R162.reuse, PT ;  /* 0x000000a20800720c */ /* 0x080fe40003fc6270 */
[----:B------:R-:W-:Y:S02]  /*afd0*/  FSEL R33, R33, -INF , P0 ;  /* 0xff80000021217808 */ /* 0x000fe40000000000 */
[----:B------:R-:W-:Y:S02]  /*afe0*/  ISETP.GE.AND P0, PT, R22, R161, PT ;  /* 0x000000a11600720c */ /* 0x000fe40003f06270 */
[----:B------:R-:W-:Y:S02]  /*aff0*/  ISETP.GE.AND P4, PT, R5, R162, PT ;  /* 0x000000a20500720c */ /* 0x000fe40003f86270 */
[----:B------:R-:W-:Y:S02]  /*b000*/  FSEL R32, R32, -INF , P1 ;  /* 0xff80000020207808 */ /* 0x000fe40000800000 */
[----:B------:R-:W-:Y:S02]  /*b010*/  FSEL R125, R125, -INF , !P6 ;  /* 0xff8000007d7d7808 */ /* 0x000fe40007000000 */
[----:B------:R-:W-:Y:S02]  /*b020*/  FSEL R195, R195, -INF , !P5 ;  /* 0xff800000c3c37808 */ /* 0x000fe40006800000 */
[----:B------:R-:W-:Y:S02]  /*b030*/  FMNMX3.FTZ R4, R4, R121, R197, !PT ;  /* 0x0000007904047276 */ /* 0x000fe400078100c5 */
[-C--:B------:R-:W-:Y:S02]  /*b040*/  ISETP.GE.AND P1, PT, R106, R160.reuse, PT ;  /* 0x000000a06a00720c */ /* 0x080fe40003f26270 */
[----:B------:R-:W-:Y:S02]  /*b050*/  FSEL R35, R35, -INF , P0 ;  /* 0xff80000023237808 */ /* 0x000fe40000000000 */
[-C--:B------:R-:W-:Y:S02]  /*b060*/  ISETP.GE.AND P6, PT, R100, R160.reuse, PT ;  /* 0x000000a06400720c */ /* 0x080fe40003fc6270 */
        /* <DEDUP_REMOVED lines=30> */
[-C--:B------:R-:W-:Y:S02]  /*b250*/  ISETP.GE.AND P6, PT, R108, R160.reuse, PT ;  /* 0x000000a06c00720c */ /* 0x080fe40003fc6270 */
[----:B------:R-:W-:Y:S02]  /*b260*/  FSEL R179, R179, -INF , !P0 ;  /* 0xff800000b3b37808 */ /* 0x000fe40004000000 */
        /* <DEDUP_REMOVED lines=35> */
[----:B------:R-:W-:Y:S01]  /*b4a0*/  FADD.FTZ R0, -R5, R0 ;  /* 0x0000000005007221 */ /* 0x000fe20000010100 */
[----:B------:R-:W-:Y:S01]  /*b4b0*/  FSEL R5, R100, RZ, P0 ;  /* 0x000000ff64057208 */ /* 0x000fe20000000000 */
[-CC-:B------:R-:W-:Y:S01]  /*b4c0*/  FFMA.FTZ R107, R23, R103.reuse, -R168.reuse ;  /* 0x00000067176b7223 */ /* 0x180fe200000108a8 */
        /* <DEDUP_REMOVED lines=36> */
[C---:B----4-:R-:W-:Y:S01]  /*b710*/  FMUL.FTZ R6, R0.reuse, R98 ;  /* 0x0000006200067220 */ /* 0x050fe20000410000 */
[----:B------:R-:W-:Y:S01]  /*b720*/  FMUL.FTZ R7, R0, R99 ;  /* 0x0000006300077220 */ /* 0x000fe20000410000 */
[----:B------:R-:W-:Y:S01]  /*b730*/  FMUL.FTZ R8, R102, R92 ;  /* 0x0000005c66087220 */ /* 0x000fe20000410000 */
[C---:B------:R-:W-:Y:S01]  /*b740*/  FMUL.FTZ R10, R0.reuse, R94 ;  /* 0x0000005e000a7220 */ /* 0x040fe20000410000 */
[C---:B------:R-:W-:Y:S01]  /*b750*/  FMUL.FTZ R11, R0.reuse, R95 ;  /* 0x0000005f000b7220 */ /* 0x040fe20000410000 */
[C---:B------:R-:W-:Y:S01]  /*b760*/  FMUL.FTZ R18, R0.reuse, R86 ;  /* 0x0000005600127220 */ /* 0x040fe20000410000 */
[C---:B------:R-:W-:Y:S03]  /*b770*/  FMUL.FTZ R19, R0.reuse, R87 ;  /* 0x0000005700137220 */ /* 0x040fe60000410000 */
[----:B------:R-:W-:Y:S01]  /*b780*/  MUFU.EX2 R114, R114 ;  /* 0x0000007200727308 */ /* 0x000fe20000000800 */
[----:B------:R-:W4:Y:S01]  /*b790*/  LDSM.16.MT88.4 R84, [R128+0x8000] ;  /* 0x008000008054783b */ /* 0x000f220000004200 */
[C---:B------:R-:W-:Y:S01]  /*b7a0*/  FMUL.FTZ R26, R0.reuse, R78 ;  /* 0x0000004e001a7220 */ /* 0x040fe20000410000 */
[----:B------:R-:W-:Y:S01]  /*b7b0*/  FMUL.FTZ R27, R0, R79 ;  /* 0x0000004f001b7220 */ /* 0x000fe20000410000 */
[C---:B------:R-:W-:Y:S01]  /*b7c0*/  FMUL.FTZ R32, R102.reuse, R68 ;  /* 0x0000004466207220 */ /* 0x040fe20000410000 */
[----:B------:R-:W-:Y:S01]  /*b7d0*/  FMUL.FTZ R33, R102, R69 ;  /* 0x0000004566217220 */ /* 0x000fe20000410000 */
[C---:B------:R-:W-:Y:S01]  /*b7e0*/  FMUL.FTZ R34, R0.reuse, R70 ;  /* 0x0000004600227220 */ /* 0x040fe20000410000 */
[----:B------:R-:W-:Y:S03]  /*b7f0*/  FMUL.FTZ R35, R0, R71 ;  /* 0x0000004700237220 */ /* 0x000fe60000410000 */
[----:B------:R-:W5:Y:S01]  /*b800*/  MUFU.EX2 R113, R113 ;  /* 0x0000007100717308 */ /* 0x000f620000000800 */
        /* <DEDUP_REMOVED lines=14> */
[C---:B------:R-:W-:Y:S03]  /*b8f0*/  FMUL.FTZ R54, R0.reuse, R54 ;  /* 0x0000003600367220 */ /* 0x040fe60000410000 */
[----:B------:R-:W2:Y:S01]  /*b900*/  MUFU.EX2 R116, R116 ;  /* 0x0000007400747308 */ /* 0x000ea20000000800 */
[----:B-----5:R-:W-:Y:S01]  /*b910*/  F2FP.F16.F32.PACK_AB R110, R113, R114 ;  /* 0x00000072716e723e */ /* 0x020fe200000000ff */
        /* <DEDUP_REMOVED lines=14> */
[----:B------:R-:W5:Y:S01]  /*ba00*/  MUFU.EX2 R115, R115 ;  /* 0x0000007300737308 */ /* 0x000f620000000800 */
        /* <DEDUP_REMOVED lines=11> */
[----:B------:R-:W-:Y:S01]  /*bac0*/  FFMA.FTZ R169, R102, R169, R107 ;  /* 0x000000a966a97223 */ /* 0x000fe2000001006b */
[-CC-:B------:R-:W-:Y:S01]  /*bad0*/  FFMA.FTZ R127, R127, R103.reuse, -R168.reuse ;  /* 0x000000677f7f7223 */ /* 0x180fe200000108a8 */
[-CC-:B------:R-:W-:Y:S01]  /*bae0*/  FFMA.FTZ R126, R126, R103.reuse, -R168.reuse ;  /* 0x000000677e7e7223 */ /* 0x180fe200000108a8 */
[-C--:B------:R-:W-:Y:S03]  /*baf0*/  FFMA.FTZ R123, R123, R103.reuse, -R168 ;  /* 0x000000677b7b7223 */ /* 0x080fe600000108a8 */
[----:B------:R-:W-:Y:S01]  /*bb00*/  MUFU.EX2 R179, R179 ;  /* 0x000000b300b37308 */ /* 0x000fe20000000800 */
[----:B-----5:R-:W-:Y:S01]  /*bb10*/  F2FP.F16.F32.PACK_AB R111, R115, R112 ;  /* 0x00000070736f723e */ /* 0x020fe200000000ff */
[----:B------:R-:W-:Y:S01]  /*bb20*/  FFMA.FTZ R119, R119, R103, -R120 ;  /* 0x0000006777777223 */ /* 0x000fe20000010878 */
[----:B------:R-:W-:Y:S01]  /*bb30*/  FFMA.FTZ R117, R0, R167, R117 ;  /* 0x000000a700757223 */ /* 0x000fe20000010075 */
[----:B------:R-:W-:Y:S01]  /*bb40*/  ISETP.GT.AND P0, PT, R164, R145, PT ;  /* 0x00000091a400720c */ /* 0x000fe20003f04270 */
[----:B------:R-:W-:Y:S02]  /*bb50*/  FADD.FTZ R169, R118, R169 ;  /* 0x000000a976a97221 */ /* 0x000fe40000010000 */
[----:B------:R-:W-:Y:S01]  /*bb60*/  FADD.FTZ R117, R116, R117 ;  /* 0x0000007574757221 */ /* 0x000fe20000010000 */
[C---:B-1----:R-:W-:Y:S02]  /*bb70*/  HMMA.16816.F32 R4, R108.reuse, R12, R4 ;  /* 0x0000000c6c04723c */ /* 0x042fe40000001804 */
[----:B------:R-:W-:Y:S03]  /*bb80*/  MUFU.EX2 R177, R177 ;  /* 0x000000b100b17308 */ /* 0x000fe60000000800 */
[C---:B------:R-:W-:Y:S01]  /*bb90*/  FMUL.FTZ R12, R102.reuse, R88 ;  /* 0x00000058660c7220 */ /* 0x040fe20000410000 */
[----:B------:R-:W-:Y:S02]  /*bba0*/  FMUL.FTZ R13, R102, R89 ;  /* 0x00000059660d7220 */ /* 0x000fe40000410000 */
[C---:B------:R-:W-:Y:S04]  /*bbb0*/  HMMA.16816.F32 R8, R108.reuse, R14, R8 ;  /* 0x0000000e6c08723c */ /* 0x040fe80000001808 */
[----:B------:R-:W-:Y:S01]  /*bbc0*/  MUFU.EX2 R178, R178 ;  /* 0x000000b200b27308 */ /* 0x000fe20000000800 */
[C---:B------:R-:W-:Y:S01]  /*bbd0*/  FMUL.FTZ R14, R0.reuse, R90 ;  /* 0x0000005a000e7220 */ /* 0x040fe20000410000 */
[----:B------:R-:W-:Y:S08]  /*bbe0*/  FMUL.FTZ R15, R0, R91 ;  /* 0x0000005b000f7220 */ /* 0x000ff00000410000 */
[----:B------:R-:W-:Y:S01]  /*bbf0*/  MUFU.EX2 R121, R121 ;  /* 0x0000007900797308 */ /* 0x000fe20000000800 */
[C---:B---3--:R-:W-:Y:S03]  /*bc00*/  HMMA.16816.F32 R12, R108.reuse, R20, R12 ;  /* 0x000000146c0c723c */ /* 0x048fe6000000180c */
[C---:B------:R-:W-:Y:S01]  /*bc10*/  FMUL.FTZ R20, R102.reuse, R80 ;  /* 0x0000005066147220 */ /* 0x040fe20000410000 */
[----:B------:R-:W-:Y:S05]  /*bc20*/  FMUL.FTZ R21, R102, R81 ;  /* 0x0000005166157220 */ /* 0x000fea0000410000 */
[----:B------:R-:W1:Y:S01]  /*bc30*/  MUFU.EX2 R122, R122 ;  /* 0x0000007a007a7308 */ /* 0x000e620000000800 */
[C---:B------:R-:W-:Y:S03]  /*bc40*/  HMMA.16816.F32 R16, R108.reuse, R22, R16 ;  /* 0x000000166c10723c */ /* 0x040fe60000001810 */
[C---:B------:R-:W-:Y:S01]  /*bc50*/  FMUL.FTZ R22, R0.reuse, R82 ;  /* 0x0000005200167220 */ /* 0x040fe20000410000 */
[----:B------:R-:W-:Y:S02]  /*bc60*/  FMUL.FTZ R23, R0, R83 ;  /* 0x0000005300177220 */ /* 0x000fe40000410000 */
[----:B------:R-:W2:Y:S03]  /*bc70*/  LDSM.16.MT88.4 R80, [R134+0xa000] ;  /* 0x00a000008650783b */ /* 0x000ea60000004200 */
[----:B------:R-:W-:Y:S02]  /*bc80*/  MUFU.EX2 R125, R125 ;  /* 0x0000007d007d7308 */ /* 0x000fe40000000800 */
[C---:B------:R-:W-:Y:S03]  /*bc90*/  HMMA.16816.F32 R20, R108.reuse, R28, R20 ;  /* 0x0000001c6c14723c */ /* 0x040fe60000001814 */
[C---:B------:R-:W-:Y:S01]  /*bca0*/  FMUL.FTZ R28, R102.reuse, R72 ;  /* 0x00000048661c7220 */ /* 0x040fe20000410000 */
[----:B------:R-:W-:Y:S04]  /*bcb0*/  FMUL.FTZ R29, R102, R73 ;  /* 0x00000049661d7220 */ /* 0x000fe80000410000 */
[----:B------:R-:W-:Y:S01]  /*bcc0*/  MUFU.EX2 R170, R170 ;  /* 0x000000aa00aa7308 */ /* 0x000fe20000000800 */
[----:B------:R-:W-:Y:S01]  /*bcd0*/  IMAD.MOV.U32 R102, RZ, RZ, R100 ;  /* 0x000000ffff667224 */ /* 0x000fe200078e0064 */
[C---:B------:R-:W-:Y:S03]  /*bce0*/  HMMA.16816.F32 R24, R108.reuse, R30, R24 ;  /* 0x0000001e6c18723c */ /* 0x040fe60000001818 */
[C---:B------:R-:W-:Y:S01]  /*bcf0*/  FMUL.FTZ R30, R0.reuse, R74 ;  /* 0x0000004a001e7220 */ /* 0x040fe20000410000 */
[----:B------:R-:W-:Y:S04]  /*bd00*/  FMUL.FTZ R31, R0, R75 ;  /* 0x0000004b001f7220 */ /* 0x000fe80000410000 */
[----:B------:R-:W-:Y:S01]  /*bd10*/  MUFU.EX2 R171, R171 ;  /* 0x000000ab00ab7308 */ /* 0x000fe20000000800 */
[----:B------:R-:W3:Y:S01]  /*bd20*/  LDSM.16.MT88.4 R72, [R129+0xa000] ;  /* 0x00a000008148783b */ /* 0x000ee20000004200 */
[----:B------:R-:W-:Y:S01]  /*bd30*/  FADD.FTZ R0, R114, R169 ;  /* 0x000000a972007221 */ /* 0x000fe20000010000 */
[C---:B----4-:R-:W-:Y:S07]  /*bd40*/  HMMA.16816.F32 R28, R108.reuse, R84, R28 ;  /* 0x000000546c1c723c */ /* 0x050fee000000181c */
[----:B------:R-:W4:Y:S01]  /*bd50*/  MUFU.EX2 R172, R172 ;  /* 0x000000ac00ac7308 */ /* 0x000f220000000800 */
[----:B------:R-:W-:Y:S01]  /*bd60*/  FADD.FTZ R0, R113, R0 ;  /* 0x0000000071007221 */ /* 0x000fe20000010000 */
[C---:B------:R-:W-:Y:S01]  /*bd70*/  HMMA.16816.F32 R32, R108.reuse, R86, R32 ;  /* 0x000000566c20723c */ /* 0x040fe20000001820 */
[----:B------:R-:W-:Y:S07]  /*bd80*/  LDSM.16.MT88.4 R84, [R130+0x9800] ;  /* 0x009800008254783b */ /* 0x000fee0000004200 */
[----:B------:R-:W-:Y:S01]  /*bd90*/  MUFU.EX2 R173, R173 ;  /* 0x000000ad00ad7308 */ /* 0x000fe20000000800 */
[C---:B--2---:R-:W-:Y:S09]  /*bda0*/  HMMA.16816.F32 R36, R108.reuse, R80, R36 ;  /* 0x000000506c24723c */ /* 0x044ff20000001824 */
[----:B------:R-:W2:Y:S01]  /*bdb0*/  MUFU.EX2 R174, R174 ;  /* 0x000000ae00ae7308 */ /* 0x000ea20000000800 */
[C---:B------:R-:W-:Y:S01]  /*bdc0*/  HMMA.16816.F32 R40, R108.reuse, R82, R40 ;  /* 0x000000526c28723c */ /* 0x040fe20000001828 */
[----:B------:R-:W5:Y:S08]  /*bdd0*/  LDSM.16.MT88.4 R80, [R134+0x8800] ;  /* 0x008800008650783b */ /* 0x000f700000004200 */
[----:B------:R-:W-:Y:S01]  /*bde0*/  MUFU.EX2 R127, R127 ;  /* 0x0000007f007f7308 */ /* 0x000fe20000000800 */
[C---:B------:R-:W-:Y:S09]  /*bdf0*/  HMMA.16816.F32 R44, R108.reuse, R68, R44 ;  /* 0x000000446c2c723c */ /* 0x040ff2000000182c */
[----:B------:R-:W-:Y:S01]  /*be00*/  MUFU.EX2 R126, R126 ;  /* 0x0000007e007e7308 */ /* 0x000fe20000000800 */
[----:B-1----:R-:W-:Y:S01]  /*be10*/  F2FP.F16.F32.PACK_AB R68, R122, R121 ;  /* 0x000000797a44723e */ /* 0x002fe200000000ff */
[----:B------:R-:W-:Y:S01]  /*be20*/  FADD.FTZ R121, R121, R0 ;  /* 0x0000000079797221 */ /* 0x000fe20000010000 */
[----:B----4-:R-:W-:Y:S01]  /*be30*/  F2FP.F16.F32.PACK_AB R69, R172, R171 ;  /* 0x000000abac45723e */ /* 0x010fe200000000ff */
[C---:B------:R-:W-:Y:S06]  /*be40*/  HMMA.16816.F32 R48, R108.reuse, R70, R48 ;  /* 0x000000466c30723c */ /* 0x040fec0000001830 */
[----:B------:R-:W-:Y:S01]  /*be50*/  MUFU.EX2 R123, R123 ;  /* 0x0000007b007b7308 */ /* 0x000fe20000000800 */
[----:B------:R-:W-:Y:S01]  /*be60*/  F2FP.F16.F32.PACK_AB R70, R170, R125 ;  /* 0x0000007daa46723e */ /* 0x000fe200000000ff */
[----:B------:R-:W-:Y:S01]  /*be70*/  FADD.FTZ R122, R122, R121 ;  /* 0x000000797a7a7221 */ /* 0x000fe20000010000 */
[----:B--2---:R-:W-:Y:S01]  /*be80*/  F2FP.F16.F32.PACK_AB R71, R174, R173 ;  /* 0x000000adae47723e */ /* 0x004fe200000000ff */
[C---:B---3--:R-:W-:Y:S06]  /*be90*/  HMMA.16816.F32 R52, R108.reuse, R72, R52 ;  /* 0x000000486c34723c */ /* 0x048fec0000001834 */
[----:B------:R-:W-:Y:S02]  /*bea0*/  MUFU.EX2 R119, R119 ;  /* 0x0000007700777308 */ /* 0x000fe40000000800 */
[C---:B------:R-:W-:Y:S01]  /*beb0*/  HMMA.16816.F32 R56, R108.reuse, R74, R56 ;  /* 0x0000004a6c38723c */ /* 0x040fe20000001838 */
[----:B------:R-:W1:Y:S07]  /*bec0*/  LDSM.16.MT88.4 R72, [R130+0x8800] ;  /* 0x008800008248783b */ /* 0x000e6e0000004200 */
[----:B------:R-:W2:Y:S01]  /*bed0*/  MUFU.EX2 R180, R180 ;  /* 0x000000b400b47308 */ /* 0x000ea20000000800 */
[C---:B------:R-:W-:Y:S08]  /*bee0*/  HMMA.16816.F32 R60, R108.reuse, R76, R60 ;  /* 0x0000004c6c3c723c */ /* 0x040ff0000000183c */
[----:B------:R-:W-:Y:S01]  /*bef0*/  HMMA.16816.F32 R64, R108, R78, R64 ;  /* 0x0000004e6c40723c */ /* 0x000fe20000001840 */
[----:B------:R-:W3:Y:S02]  /*bf00*/  LDSM.16.MT88.4 R76, [R129+0x8800] ;  /* 0x00880000814c783b */ /* 0x000ee40000004200 */
[-CC-:B------:R-:W-:Y:S01]  /*bf10*/  FFMA.FTZ R108, R189, R103.reuse, -R168.reuse ;  /* 0x00000067bd6c7223 */ /* 0x180fe200000108a8 */
[-CC-:B------:R-:W-:Y:S01]  /*bf20*/  FFMA.FTZ R111, R187, R103.reuse, -R168.reuse ;  /* 0x00000067bb6f7223 */ /* 0x180fe200000108a8 */
[-CC-:B------:R-:W-:Y:S01]  /*bf30*/  FFMA.FTZ R109, R185, R103.reuse, -R168.reuse ;  /* 0x00000067b96d7223 */ /* 0x180fe200000108a8 */
[-CC-:B------:R-:W-:Y:S01]  /*bf40*/  FFMA.FTZ R110, R183, R103.reuse, -R168.reuse ;  /* 0x00000067b76e7223 */ /* 0x180fe200000108a8 */
[-C--:B------:R-:W-:Y:S01]  /*bf50*/  FFMA.FTZ R168, R124, R103.reuse, -R168 ;  /* 0x000000677ca87223 */ /* 0x080fe200000108a8 */
[C---:B-----5:R-:W-:Y:S01]  /*bf60*/  HMMA.16816.F32 R4, R68.reuse, R80, R4 ;  /* 0x000000504404723c */ /* 0x060fe20000001804 */
[----:B------:R-:W-:Y:S04]  /*bf70*/  MUFU.EX2 R108, R108 ;  /* 0x0000006c006c7308 */ /* 0x000fe80000000800 */
[--C-:B------:R-:W-:Y:S01]  /*bf80*/  FFMA.FTZ R124, R105, R103, -R120.reuse ;  /* 0x00000067697c7223 */ /* 0x100fe20000010878 */
[----:B--2---:R-:W-:Y:S01]  /*bf90*/  F2FP.F16.F32.PACK_AB R105, R180, R119 ;  /* 0x00000077b469723e */ /* 0x004fe200000000ff */
[----:B------:R-:W-:Y:S01]  /*bfa0*/  FFMA.FTZ R120, R104, R103, -R120 ;  /* 0x0000006768787223 */ /* 0x000fe20000010878 */
[C---:B------:R-:W-:Y:S01]  /*bfb0*/  HMMA.16816.F32 R8, R68.reuse, R82, R8 ;  /* 0x000000524408723c */ /* 0x040fe20000001808 */
[----:B------:R-:W2:Y:S02]  /*bfc0*/  LDSM.16.MT88.4 R80, [R128+0x8800] ;  /* 0x008800008050783b */ /* 0x000ea40000004200 */
[----:B------:R-:W-:Y:S01]  /*bfd0*/  MUFU.EX2 R111, R111 ;  /* 0x0000006f006f7308 */ /* 0x000fe20000000800 */
[----:B------:R-:W-:Y:S04]  /*bfe0*/  F2FP.F16.F32.PACK_AB R104, R126, R127 ;  /* 0x0000007f7e68723e */ /* 0x000fe800000000ff */
[C---:B-1----:R-:W-:Y:S05]  /*bff0*/  HMMA.16816.F32 R12, R68.reuse, R72, R12 ;  /* 0x00000048440c723c */ /* 0x042fea000000180c */
[----:B------:R-:W-:Y:S03]  /*c000*/  MUFU.EX2 R109, R109 ;  /* 0x0000006d006d7308 */ /* 0x000fe60000000800 */
[C---:B------:R-:W-:Y:S01]  /*c010*/  HMMA.16816.F32 R16, R68.reuse, R74, R16 ;  /* 0x0000004a4410723c */ /* 0x040fe20000001810 */
[----:B------:R-:W1:Y:S06]  /*c020*/  LDSM.16.MT88.4 R72, [R134+0xa800] ;  /* 0x00a800008648783b */ /* 0x000e6c0000004200 */
[----:B------:R-:W-:Y:S01]  /*c030*/  MUFU.EX2 R110, R110 ;  /* 0x0000006e006e7308 */ /* 0x000fe20000000800 */
[C---:B---3--:R-:W-:Y:S09]  /*c040*/  HMMA.16816.F32 R20, R68.reuse, R76, R20 ;  /* 0x0000004c4414723c */ /* 0x048ff20000001814 */
[----:B------:R-:W3:Y:S01]  /*c050*/  MUFU.EX2 R168, R168 ;  /* 0x000000a800a87308 */ /* 0x000ee20000000800 */
[C---:B------:R-:W-:Y:S01]  /*c060*/  HMMA.16816.F32 R24, R68.reuse, R78, R24 ;  /* 0x0000004e4418723c */ /* 0x040fe20000001818 */
[----:B------:R-:W4:Y:S08]  /*c070*/  LDSM.16.MT88.4 R76, [R130+0xa800] ;  /* 0x00a80000824c783b */ /* 0x000f300000004200 */
[----:B------:R-:W-:Y:S01]  /*c080*/  MUFU.EX2 R124, R124 ;  /* 0x0000007c007c7308 */ /* 0x000fe20000000800 */
[C---:B--2---:R-:W-:Y:S09]  /*c090*/  HMMA.16816.F32 R28, R68.reuse, R80, R28 ;  /* 0x00000050441c723c */ /* 0x044ff2000000181c */
[----:B------:R-:W2:Y:S01]  /*c0a0*/  MUFU.EX2 R175, R120 ;  /* 0x0000007800af7308 */ /* 0x000ea20000000800 */
[----:B---3--:R-:W-:Y:S01]  /*c0b0*/  F2FP.F16.F32.PACK_AB R106, R168, R123 ;  /* 0x0000007ba86a723e */ /* 0x008fe200000000ff */
[C---:B------:R-:W-:Y:S01]  /*c0c0*/  HMMA.16816.F32 R32, R68.reuse, R82, R32 ;  /* 0x000000524420723c */ /* 0x040fe20000001820 */
[----:B------:R-:W3:Y:S07]  /*c0d0*/  LDSM.16.MT88.4 R80, [R129+0xa800] ;  /* 0x00a800008150783b */ /* 0x000eee0000004200 */
[C---:B-1----:R-:W-:Y:S03]  /*c0e0*/  HMMA.16816.F32 R36, R68.reuse, R72, R36 ;  /* 0x000000484424723c */ /* 0x042fe60000001824 */
[----:B--2---:R-:W-:Y:S05]  /*c0f0*/  F2FP.F16.F32.PACK_AB R107, R175, R124 ;  /* 0x0000007caf6b723e */ /* 0x004fea00000000ff */
        /* <DEDUP_REMOVED lines=11> */
[----:B------:R-:W-:Y:S02]  /*c1b0*/  F2FP.F16.F32.PACK_AB R68, R111, R108 ;  /* 0x0000006c6f44723e */ /* 0x000fe400000000ff */
[----:B------:R-:W-:Y:S02]  /*c1c0*/  F2FP.F16.F32.PACK_AB R70, R110, R109 ;  /* 0x0000006d6e46723e */ /* 0x000fe400000000ff */
[----:B------:R-:W-:Y:S02]  /*c1d0*/  F2FP.F16.F32.PACK_AB R69, R179, R176 ;  /* 0x000000b0b345723e */ /* 0x000fe400000000ff */
[----:B------:R-:W-:Y:S07]  /*c1e0*/  F2FP.F16.F32.PACK_AB R71, R178, R177 ;  /* 0x000000b1b247723e */ /* 0x000fee00000000ff */
        /* <DEDUP_REMOVED lines=16> */
[C---:B------:R-:W-:Y:S08]  /*c2f0*/  HMMA.16816.F32 R48, R68.reuse, R74, R48 ;  /* 0x0000004a4430723c */ /* 0x040ff00000001830 */
[C---:B--2---:R-:W-:Y:S08]  /*c300*/  HMMA.16816.F32 R52, R68.reuse, R76, R52 ;  /* 0x0000004c4434723c */ /* 0x044ff00000001834 */
[C---:B------:R-:W-:Y:S01]  /*c310*/  HMMA.16816.F32 R56, R68.reuse, R78, R56 ;  /* 0x0000004e4438723c */ /* 0x040fe20000001838 */
[----:B------:R-:W1:Y:S07]  /*c320*/  LDSM.16.MT88.4 R76, [R129+0x9800] ;  /* 0x00980000814c783b */ /* 0x000e6e0000004200 */
[C---:B---3--:R-:W-:Y:S08]  /*c330*/  HMMA.16816.F32 R60, R68.reuse, R80, R60 ;  /* 0x00000050443c723c */ /* 0x048ff0000000183c */
        /* <DEDUP_REMOVED lines=11> */
[C---:B-1----:R-:W-:Y:S03]  /*c3f0*/  HMMA.16816.F32 R80, R104.reuse, R76, R20 ;  /* 0x0000004c6850723c */ /* 0x042fe60000001814 */
[----:B------:R-:W-:Y:S04]  /*c400*/  FADD.FTZ R171, R171, R16 ;  /* 0x00000010abab7221 */ /* 0x000fe80000010000 */
[----:B------:R-:W-:Y:S01]  /*c410*/  FADD.FTZ R172, R172, R171 ;  /* 0x000000abacac7221 */ /* 0x000fe20000010000 */
        /* <DEDUP_REMOVED lines=33> */
[----:B------:R-:W-:Y:S08]  /*c630*/  @P0 BRA `(.L_x_10632) ;  /* 0xffffffcc00200947 */ /* 0x000ff0000383ffff */
.L_x_10625:
        /* <DEDUP_REMOVED lines=10> */
.L_x_10654:
        /* <DEDUP_REMOVED lines=112> */
[----:B------:R1:W-:Y:S04]  /*cde0*/  STS.64 [R11], R68 ;  /* 0x000000440b007388 */ /* 0x0003e80000000a00 */
        /* <DEDUP_REMOVED lines=18> */
[----:B------:R-:W4:Y:S01]  /*cf10*/  LD.E R15, desc[UR4][R2.64+0x60] ;  /* 0x00006004020f7980 */ /* 0x000f22000c101900 */
[----:B------:R-:W4:Y:S03]  /*cf20*/  @P1 MUFU.LG2 R6, R6 ;  /* 0x0000000600061308 */ /* 0x000f260000000c00 */
[----:B-1----:R1:W5:Y:S01]  /*cf30*/  LD.E R68, desc[UR4][R2.64+0xcc] ;  /* 0x0000cc0402447980 */ /* 0x002362000c101900 */
[----:B------:R-:W-:-:S02]  /*cf40*/  SHF.L.U32 R69, R0, 0x2, RZ ;  /* 0x0000000200457819 */ /* 0x000fc400000006ff */
[----:B--2---:R-:W-:Y:S01]  /*cf50*/  MOV R70, 0xff800000 ;  /* 0xff80000000467802 */ /* 0x004fe20000000f00 */
[----:B------:R1:W5:Y:S01]  /*cf60*/  LD.E.64 R78, desc[UR4][R2.64+0x78] ;  /* 0x00007804024e7980 */ /* 0x000362000c101b00 */
[----:B------:R-:W2:Y:S01]  /*cf70*/  @P0 MUFU.LG2 R5, R5 ;  /* 0x0000000500050308 */ /* 0x000ea20000000c00 */
[----:B------:R-:W-:Y:S02]  /*cf80*/  MOV R71, 0xff800000 ;  /* 0xff80000000477802 */ /* 0x000fe40000000f00 */
[----:B------:R1:W5:Y:S01]  /*cf90*/  LD.E.64 R76, desc[UR4][R2.64+0xa8] ;  /* 0x0000a804024c7980 */ /* 0x000362000c101b00 */
[--C-:B---3--:R-:W-:Y:S02]  /*cfa0*/  SHF.R.U32.HI R8, RZ, 0x1, R0.reuse ;  /* 0x00000001ff087819 */ /* 0x108fe40000011600 */
[----:B------:R-:W-:Y:S02]  /*cfb0*/  LOP3.LUT R72, R7, 0x10, RZ, 0xc0, !PT ;  /* 0x0000001007487812 */ /* 0x000fe400078ec0ff */
[----:B------:R-:W-:Y:S01]  /*cfc0*/  SHF.R.U32.HI R73, RZ, 0x2, R0 ;  /* 0x00000002ff497819 */ /* 0x000fe20000011600 */
[----:B----4-:R-:W-:-:S04]  /*cfd0*/  @P1 FMUL.FTZ R9, R6, 0.69314718246459960938 ;  /* 0x3f31721806091820 */ /* 0x010fc80000410000 */
[----:B-----5:R-:W-:Y:S01]  /*cfe0*/  @P1 FFMA.FTZ R70, R4, R101, R9 ;  /* 0x0000006504461223 */ /* 0x020fe20000010009 */
[----:B------:R-:W-:Y:S01]  /*cff0*/  LOP3.LUT R9, R69, 0x1f8, RZ, 0xc0, !PT ;  /* 0x000001f845097812 */ /* 0x000fe200078ec0ff */
[----:B--2---:R-:W-:-:S03]  /*d000*/  @P0 FMUL.FTZ R5, R5, 0.69314718246459960938 ;  /* 0x3f31721805050820 */ /* 0x004fc60000410000 */
        /* <DEDUP_REMOVED lines=27> */
[----:B--234-:R-:W-:Y:S05]  /*d1c0*/  @P0 BRA `(.L_x_10635) ;  /* 0x0000000000240947 */ /* 0x01cfea0003800000 */
[C---:B------:R-:W-:Y:S01]  /*d1d0*/  VIADD R75, R73.reuse, 0x8 ;  /* 0x00000008494b7836 */ /* 0x040fe20000000000 */
[C---:B-1----:R-:W-:Y:S02]  /*d1e0*/  IADD3 R72, P0, PT, R154.reuse, R73, RZ ;  /* 0x000000499a487210 */ /* 0x042fe40007f1e0ff */
[-C--:B------:R-:W-:Y:S02]  /*d1f0*/  ISETP.GE.AND P2, PT, R73, R144.reuse, PT ;  /* 0x000000904900720c */ /* 0x080fe40003f46270 */
[----:B------:R-:W-:Y:S02]  /*d200*/  ISETP.GE.AND P1, PT, R75, R144, PT ;  /* 0x000000904b00720c */ /* 0x000fe40003f26270 */
[----:B------:R-:W-:Y:S02]  /*d210*/  LEA.HI.X.SX32 R73, R154, RZ, 0x1, P0 ;  /* 0x000000ff9a497211 */ /* 0x000fe400000f0eff */
[----:B------:R-:W-:-:S04]  /*d220*/  LEA R74, P0, R72, R76, 0x2 ;  /* 0x0000004c484a7211 */ /* 0x000fc800078010ff */
[----:B------:R-:W-:-:S05]  /*d230*/  LEA.HI.X R75, R72, R77, R73, 0x2, P0 ;  /* 0x0000004d484b7211 */ /* 0x000fca00000f1449 */
[----:B------:R2:W-:Y:S04]  /*d240*/  @!P2 ST.E desc[UR4][R74.64], R70 ;  /* 0x000000464a00a985 */ /* 0x0005e8000c101904 */
[----:B------:R2:W-:Y:S02]  /*d250*/  @!P1 ST.E desc[UR4][R74.64+0x20], R71 ;  /* 0x000020474a009985 */ /* 0x0005e4000c101904 */
.L_x_10635:
[----:B------:R-:W-:Y:S05]  /*d260*/  BSYNC.RECONVERGENT B0 ;  /* 0x0000000000007941 */ /* 0x000fea0003800200 */
.L_x_10634:
[----:B--2---:R-:W2:Y:S01]  /*d270*/  S2R R71, SR_TID.X ;  /* 0x0000000000477919 */ /* 0x004ea20000002100 */
[----:B------:R-:W-:Y:S02]  /*d280*/  IMAD.SHL.U32 R0, R0, 0x8, RZ ;  /* 0x0000000800007824 */ /* 0x000fe400078e00ff */
[----:B------:R-:W-:Y:S01]  /*d290*/  IMAD R68, R154, R68, RZ ;  /* 0x000000449a447224 */ /* 0x000fe200078e02ff */
[----:B-1----:R1:W5:Y:S01]  /*d2a0*/  LD.E R2, desc[UR4][R2.64+0xc0] ;  /* 0x0000c00402027980 */ /* 0x002362000c101900 */
[----:B------:R-:W-:Y:S01]  /*d2b0*/  BSSY.RECONVERGENT B0, `(.L_x_10636) ;  /* 0x000001c000007945 */ /* 0x000fe20003800200 */
[----:B------:R-:W-:Y:S02]  /*d2c0*/  LOP3.LUT R0, R0, 0x1f80, RZ, 0xc0, !PT ;  /* 0x00001f8000007812 */ /* 0x000fe400078ec0ff */
[----:B--2---:R-:W-:-:S04]  /*d2d0*/  SHF.R.U32.HI R71, RZ, 0x4, R71 ;  /* 0x00000004ff477819 */ /* 0x004fc80000011647 */
[CC--:B------:R-:W-:Y:S01]  /*d2e0*/  ISETP.GE.AND P3, PT, R71.reuse, R144.reuse, PT ;  /* 0x000000904700720c */ /* 0x0c0fe20003f66270 */
[C---:B------:R-:W-:Y:S02]  /*d2f0*/  VIADD R73, R71.reuse, 0x8 ;  /* 0x0000000847497836 */ /* 0x040fe40000000000 */
[C---:B------:R-:W-:Y:S02]  /*d300*/  VIADD R75, R71.reuse, 0x18 ;  /* 0x00000018474b7836 */ /* 0x040fe40000000000 */
[----:B-1----:R-:W-:Y:S01]  /*d310*/  VIADD R3, R71, 0x28 ;  /* 0x0000002847037836 */ /* 0x002fe20000000000 */
        /* <DEDUP_REMOVED lines=20> */
[----:B------:R1:W-:Y:S02]  /*d460*/  @!P2 ST.E.128 desc[UR4][R76.64+0x100], R32 ;  /* 0x000100204c00a985 */ /* 0x0003e4000c101d04 */
.L_x_10637:
[----:B------:R-:W-:Y:S05]  /*d470*/  BSYNC.RECONVERGENT B0 ;  /* 0x0000000000007941 */ /* 0x000fea0003800200 */
.L_x_10636:
        /* <DEDUP_REMOVED lines=12> */
.L_x_10639:
[----:B------:R-:W-:Y:S05]  /*d540*/  BSYNC.RECONVERGENT B0 ;  /* 0x0000000000007941 */ /* 0x000fea0003800200 */
.L_x_10638:
        /* <DEDUP_REMOVED lines=11> */
.L_x_10641:
[----:B------:R-:W-:Y:S05]  /*d600*/  BSYNC.RECONVERGENT B0 ;  /* 0x0000000000007941 */ /* 0x000fea0003800200 */
.L_x_10640:
        /* <DEDUP_REMOVED lines=11> */
.L_x_10643:
[----:B------:R-:W-:Y:S05]  /*d6c0*/  BSYNC.RECONVERGENT B0 ;  /* 0x0000000000007941 */ /* 0x000fea0003800200 */
.L_x_10642:
        /* <DEDUP_REMOVED lines=10> */
.L_x_10645:
[----:B------:R-:W-:Y:S05]  /*d770*/  BSYNC.RECONVERGENT B0 ;  /* 0x0000000000007941 */ /* 0x000fea0003800200 */
.L_x_10644:
        /* <DEDUP_REMOVED lines=10> */
.L_x_10647:
[----:B------:R-:W-:Y:S05]  /*d820*/  BSYNC.RECONVERGENT B0 ;  /* 0x0000000000007941 */ /* 0x000fea0003800200 */
.L_x_10646:
        /* <DEDUP_REMOVED lines=10> */
.L_x_10649:
[----:B------:R-:W-:Y:S05]  /*d8d0*/  BSYNC.RECONVERGENT B0 ;  /* 0x0000000000007941 */ /* 0x000fea0003800200 */
.L_x_10648:
[----:B------:R-:W-:-:S04]  /*d8e0*/  MOV R151, 0x0 ;  /* 0x0000000000977802 */ /* 0x000fc80000000f00 */
[----:B-12345:R-:W-:Y:S05]  /*d8f0*/  @P3 RET.REL.NODEC R150 `(_ZN5flash24flash_fwd_splitkv_kernelI23Flash_fwd_kernel_traitsILi128ELi64ELi64ELi4ELb0ELb0EN7cutlass6half_tE19Flash_kernel_traitsILi128ELi64ELi64ELi4ES3_EELb0ELb1ELb0ELb0ELb0ELb0ELb1ELb0EEEvNS_16Flash_fwd_paramsE) ;  /* 0xffffff2496c03950 */ /* 0x03efea0003c3ffff */
[-C--:B------:R-:W-:Y:S01]  /*d900*/  ISETP.GE.AND P2, PT, R69, R2.reuse, PT ;  /* 0x000000024500720c */ /* 0x080fe20003f46270 */
[----:B------:R-:W-:Y:S01]  /*d910*/  IMAD.MOV.U32 R151, RZ, RZ, 0x0 ;  /* 0x00000000ff977424 */ /* 0x000fe200078e00ff */
[----:B------:R-:W-:-:S11]  /*d920*/  ISETP.GE.AND P0, PT, R73, R2, PT ;  /* 0x000000024900720c */ /* 0x000fd60003f06270 */
[----:B------:R-:W-:-:S04]  /*d930*/  @!P2 LEA R8, P1, R75, R78, 0x2 ;  /* 0x0000004e4b08a211 */ /* 0x000fc800078210ff */
[----:B------:R-:W-:-:S05]  /*d940*/  @!P2 LEA.HI.X R9, R75, R79, R68, 0x2, P1 ;  /* 0x0000004f4b09a211 */ /* 0x000fca00008f1444 */
[----:B------:R1:W-:Y:S02]  /*d950*/  @!P2 ST.E.128 desc[UR4][R8.64+0x7000], R36 ;  /* 0x007000240800a985 */ /* 0x0003e4000c101d04 */
[----:B-1----:R-:W-:Y:S05]  /*d960*/  @P0 RET.REL.NODEC R150 `(_ZN5flash24flash_fwd_splitkv_kernelI23Flash_fwd_kernel_traitsILi128ELi64ELi64ELi4ELb0ELb0EN7cutlass6half_tE19Flash_kernel_traitsILi128ELi64ELi64ELi4ES3_EELb0ELb1ELb0ELb0ELb0ELb0ELb1ELb0EEEvNS_16Flash_fwd_paramsE) ;  /* 0xffffff2496a40950 */ /* 0x002fea0003c3ffff */
[----:B------:R-:W-:Y:S01]  /*d970*/  LEA R2, P0, R75, R78, 0x2 ;  /* 0x0000004e4b027211 */ /* 0x000fe200078010ff */
[----:B------:R-:W-:-:S03]  /*d980*/  IMAD.MOV.U32 R151, RZ, RZ, 0x0 ;  /* 0x00000000ff977424 */ /* 0x000fc600078e00ff */
[----:B------:R-:W-:-:S05]  /*d990*/  LEA.HI.X R3, R75, R79, R68, 0x2, P0 ;  /* 0x0000004f4b037211 */ /* 0x000fca00000f1444 */
[----:B------:R1:W-:Y:S02]  /*d9a0*/  ST.E.128 desc[UR4][R2.64+0x7100], R4 ;  /* 0x0071000402007985 */ /* 0x0003e4000c101d04 */
[----:B-1----:R-:W-:Y:S05]  /*d9b0*/  RET.REL.NODEC R150 `(_ZN5flash24flash_fwd_splitkv_kernelI23Flash_fwd_kernel_traitsILi128ELi64ELi64ELi4ELb0ELb0EN7cutlass6half_tE19Flash_kernel_traitsILi128ELi64ELi64ELi4ES3_EELb0ELb1ELb0ELb0ELb0ELb0ELb1ELb0EEEvNS_16Flash_fwd_paramsE) ;  /* 0xffffff2496907950 */ /* 0x002fea0003c3ffff */
.L_x_10633:
[----:B------:R-:W-:Y:S01]  /*d9c0*/  MOV R5, 0x2 ;  /* 0x0000000200057802 */ /* 0x000fe20000000f00 */
[----:B------:R-:W-:Y:S01]  /*d9d0*/  IMAD.MOV.U32 R0, RZ, RZ, 0x1f ;  /* 0x0000001fff007424 */ /* 0x000fe200078e00ff */
[----:B------:R-:W-:-:S07]  /*d9e0*/  MOV R7, 0xffffffff ;  /* 0xffffffff00077802 */ /* 0x000fce0000000f00 */
[----:B-1---5:R-:W-:Y:S05]  /*d9f0*/  WARPSYNC.COLLECTIVE R7, `(.L_x_10650) ;  /* 0x0000000007087348 */ /* 0x022fea0003c00000 */
[----:B------:R2:W3:Y:S02]  /*da00*/  SHFL.BFLY P0, R11, R169, R5, R0 ;  /* 0x0c000005a90b7389 */ /* 0x0004e40000000000 */
[----:B-123-5:R-:W-:Y:S05]  /*da10*/  ENDCOLLECTIVE ;  /* 0x000000000000791b */ /* 0x02efea0003800000 */
.L_x_10650:
[----:B------:R-:W-:Y:S02]  /*da20*/  IMAD.MOV.U32 R6, RZ, RZ, R11 ;  /* 0x000000ffff067224 */ /* 0x000fe400078e000b */
[----:B------:R-:W-:Y:S02]  /*da30*/  IMAD.MOV.U32 R5, RZ, RZ, 0x1 ;  /* 0x00000001ff057424 */ /* 0x000fe400078e00ff */
[----:B------:R-:W-:-:S05]  /*da40*/  FADD.FTZ R9, R6, R169 ;  /* 0x000000a906097221 */ /* 0x000fca0000010000 */
[----:B------:R-:W-:-:S07]  /*da50*/  MOV R169, R9 ;  /* 0x0000000900a97202 */ /* 0x000fce0000000f00 */
[----:B------:R-:W-:Y:S05]  /*da60*/  WARPSYNC.COLLECTIVE R7, `(.L_x_10651) ;  /* 0x0000000007087348 */ /* 0x000fea0003c00000 */
[----:B------:R1:W2:Y:S02]  /*da70*/  SHFL.BFLY P0, R11, R169, R5, R0 ;  /* 0x0c000005a90b7389 */ /* 0x0002a40000000000 */
[----:B-12---:R-:W-:Y:S05]  /*da80*/  ENDCOLLECTIVE ;  /* 0x000000000000791b */ /* 0x006fea0003800000 */
.L_x_10651:
[----:B------:R-:W-:Y:S01]  /*da90*/  MOV R169, R167 ;  /* 0x000000a700a97202 */ /* 0x000fe20000000f00 */
[----:B------:R-:W-:Y:S01]  /*daa0*/  IMAD.MOV.U32 R5, RZ, RZ, 0x2 ;  /* 0x00000002ff057424 */ /* 0x000fe200078e00ff */
[----:B------:R-:W-:-:S07]  /*dab0*/  MOV R6, R11 ;  /* 0x0000000b00067202 */ /* 0x000fce0000000f00 */
[----:B------:R-:W-:Y:S05]  /*dac0*/  WARPSYNC.COLLECTIVE R7, `(.L_x_10652) ;  /* 0x0000000007087348 */ /* 0x000fea0003c00000 */
[----:B------:R1:W2:Y:S02]  /*dad0*/  SHFL.BFLY P0, R11, R169, R5, R0 ;  /* 0x0c000005a90b7389 */ /* 0x0002a40000000000 */
[----:B-12---:R-:W-:Y:S05]  /*dae0*/  ENDCOLLECTIVE ;  /* 0x000000000000791b */ /* 0x006fea0003800000 */
.L_x_10652:
[----:B------:R-:W-:Y:S01]  /*daf0*/  FADD.FTZ R6, R9, R6 ;  /* 0x0000000609067221 */ /* 0x000fe20000010000 */
[----:B------:R-:W-:Y:S01]  /*db00*/  FADD.FTZ R8, R11, R167 ;  /* 0x000000a70b087221 */ /* 0x000fe20000010000 */
[----:B------:R-:W-:-:S04]  /*db10*/  MOV R5, 0x1 ;  /* 0x0000000100057802 */ /* 0x000fc80000000f00 */
[----:B------:R-:W-:-:S07]  /*db20*/  MOV R169, R8 ;  /* 0x0000000800a97202 */ /* 0x000fce0000000f00 */
[----:B------:R-:W-:Y:S05]  /*db30*/  WARPSYNC.COLLECTIVE R7, `(.L_x_10653) ;  /* 0x0000000007087348 */ /* 0x000fea0003c00000 */
[----:B------:R1:W2:Y:S02]  /*db40*/  SHFL.BFLY P0, R11, R169, R5, R0 ;  /* 0x0c000005a90b7389 */ /* 0x0002a40000000000 */
[----:B-12---:R-:W-:Y:S05]  /*db50*/  ENDCOLLECTIVE ;  /* 0x000000000000791b */ /* 0x006fea0003800000 */
.L_x_10653:
[----:B------:R-:W-:Y:S05]  /*db60*/  BRA `(.L_x_10654) ;  /* 0xffffffe800dc7947 */ /* 0x000fea000383ffff */
.L_x_10655:
        /* <DEDUP_REMOVED lines=9> */
.L_x_14976:


//--------------------- .text._ZN5flash24flash_fwd_splitkv_kernelI23Flash_fwd_kernel_traitsILi128ELi64ELi64ELi4ELb0ELb0EN7cutlass6half_tE19Flash_kernel_traitsILi128ELi64ELi64ELi4ES3_EELb0ELb1ELb0ELb0ELb0ELb1ELb1ELb0EEEvNS_16Flash_fwd_paramsE --------------------------
	.section	.text._ZN5flash24flash_fwd_splitkv_kernelI23Flash_fwd_kernel_traitsILi128ELi64ELi64ELi4ELb0ELb0EN7cutlass6half_tE19Flash_kernel_traitsILi128ELi64ELi64ELi4ES3_EELb0ELb1ELb0ELb0ELb0ELb1ELb1ELb0EEEvNS_16Flash_fwd_paramsE,"ax",@progbits
	.align	128
        .global         _ZN5flash24flash_fwd_splitkv_kernelI23Flash_fwd_kernel_traitsILi128ELi64ELi64ELi4ELb0ELb0EN7cutlass6half_tE19Flash_kernel_traitsILi128ELi64ELi64ELi4ES3_EELb0ELb1ELb0ELb0ELb0ELb1ELb1ELb0EEEvNS_16Flash_fwd_paramsE
        .type           _ZN5flash24flash_fwd_splitkv_kernelI23Flash_fwd_kernel_traitsILi128ELi64ELi64ELi4ELb0ELb0EN7cutlass6half_tE19Flash_kernel_traitsILi128ELi64ELi64ELi4ES3_EELb0ELb1ELb0ELb0ELb0ELb1ELb1ELb0EEEvNS_16Flash_fwd_paramsE,@function
        .size           _ZN5flash24flash_fwd_splitkv_kernelI23Flash_fwd_kernel_traitsILi128ELi64ELi64ELi4ELb0ELb0EN7cutlass6half_tE19Flash_kernel_traitsILi128ELi64ELi64ELi4ES3_EELb0ELb1ELb0ELb0ELb0ELb1ELb1ELb0EEEvNS_16Flash_fwd_paramsE,(.L_x_14977 - _ZN5flash24flash_fwd_splitkv_kernelI23Flash_fwd_kernel_traitsILi128ELi64ELi64ELi4ELb0ELb0EN7cutlass6half_tE19Flash_kernel_traitsILi128ELi64ELi64ELi4ES3_EELb0ELb1ELb0ELb0ELb0ELb1ELb1ELb0EEEvNS_16Flash_fwd_paramsE)
        .other          _ZN5flash24flash_fwd_splitkv_kernelI23Flash_fwd_kernel_traitsILi128ELi64ELi64ELi4ELb0ELb0EN7cutlass6half_tE19Flash_kernel_traitsILi128ELi64ELi64ELi4ES3_EELb0ELb1ELb0ELb0ELb0ELb1ELb1ELb0EEEvNS_16Flash_fwd_paramsE,@"STO_CUDA_ENTRY STV_DEFAULT"
_ZN5flash24flash_fwd_splitkv_kernelI23Flash_fwd_kernel_traitsILi128ELi64ELi64ELi4ELb0ELb0EN7cutlass6half_tE19Flash_kernel_traitsILi128ELi64ELi64ELi4ES3_EELb0ELb1ELb0ELb0ELb0ELb1ELb1ELb0EEEvNS_16Flash_fwd_paramsE:
.text._ZN5flash24flash_fwd_splitkv_kernelI23Flash_fwd_kernel_traitsILi128ELi64ELi64ELi4ELb0ELb0EN7cutlass6half_tE19Flash_kernel_traitsILi128ELi64ELi64ELi4ES3_EELb0ELb1ELb0ELb0ELb0ELb1ELb1ELb0EEEvNS_16Flash_fwd_paramsE:
        /* <DEDUP_REMOVED lines=29> */
[----:B-1----:R-:W-:Y:S05]  /*01d0*/  CALL.REL.NOINC `($_ZN5flash24flash_fwd_splitkv_kernelI23Flash_fwd_kernel_traitsILi128ELi64ELi64ELi4ELb0ELb0EN7cutlass6half_tE19Flash_kernel_traitsILi128ELi64ELi64ELi4ES3_EELb0ELb1ELb0ELb0ELb0ELb1ELb1ELb0EEEvNS_16Flash_fwd_paramsE$_ZN5flash30compute_attn_1rowblock_splitkvI23Flash_fwd_kernel_traitsILi128ELi64ELi64ELi4ELb0ELb0EN7cutlass6half_tE19Flash_kernel_traitsILi128ELi64ELi64ELi4ES3_EELb0ELb1ELb0ELb0ELb0ELb1ELb1ELb0ENS_16Flash_fwd_paramsEEEvRKT8_iiiii) ;  /* 0x0000000000087944 */ /* 0x002fea0003c00000 */
[----:B------:R-:W-:Y:S05]  /*01e0*/  BSYNC.RECONVERGENT B3 ;  /* 0x0000000000037941 */ /* 0x000fea0003800200 */
.L_x_10656:
[----:B------:R-:W-:Y:S05]  /*01f0*/  EXIT ;  /* 0x000000000000794d */ /* 0x000fea0003800000 */
        .type           $_ZN5flash24flash_fwd_splitkv_kernelI23Flash_fwd_kernel_traitsILi128ELi64ELi64ELi4ELb0ELb0EN7cutlass6half_tE19Flash_kernel_traitsILi128ELi64ELi64ELi4ES3_EELb0ELb1ELb0ELb0ELb0ELb1ELb1ELb0EEEvNS_16Flash_fwd_paramsE$_ZN5flash30compute_attn_1rowblock_splitkvI23Flash_fwd_kernel_traitsILi128ELi64ELi64ELi4ELb0ELb0EN7cutlass6half_tE19Flash_kernel_traitsILi128ELi64ELi64ELi4ES3_EELb0ELb1ELb0ELb0ELb0ELb1ELb1ELb0ENS_16Flash_fwd_paramsEEEvRKT8_iiiii,@function
        .size           $_ZN5flash24flash_fwd_splitkv_kernelI23Flash_fwd_kernel_traitsILi128ELi64ELi64ELi4ELb0ELb0EN7cutlass6half_tE19Flash_kernel_traitsILi128ELi64ELi64ELi4ES3_EELb0ELb1ELb0ELb0ELb0ELb1ELb1ELb0EEEvNS_16Flash_fwd_paramsE$_ZN5flash30compute_attn_1rowblock_splitkvI23Flash_fwd_kernel_traitsILi128ELi64ELi64ELi4ELb0ELb0EN7cutlass6half_tE19Flash_kernel_traitsILi128ELi64ELi64ELi4ES3_EELb0ELb1ELb0ELb0ELb0ELb1ELb1ELb0ENS_16Flash_fwd_paramsEEEvRKT8_iiiii,(.L_x_14977 - $_ZN5flash24flash_fwd_splitkv_kernelI23Flash_fwd_kernel_traitsILi128ELi64ELi64ELi4ELb0ELb0EN7cutlass6half_tE19Flash_kernel_traitsILi128ELi64ELi64ELi4ES3_EELb0ELb1ELb0ELb0ELb0ELb1ELb1ELb0EEEvNS_16Flash_fwd_paramsE$_ZN5flash30compute_attn_1rowblock_splitkvI23Flash_fwd_kernel_traitsILi128ELi64ELi64ELi4ELb0ELb0EN7cutlass6half_tE19Flash_kernel_traitsILi128ELi64ELi64ELi4ES3_EELb0ELb1ELb0ELb0ELb0ELb1ELb1ELb0ENS_16Flash_fwd_paramsEEEvRKT8_iiiii)
$_ZN5flash24flash_fwd_splitkv_kernelI23Flash_fwd_kernel_traitsILi128ELi64ELi64ELi4ELb0ELb0EN7cutlass6half_tE19Flash_kernel_traitsILi128ELi64ELi64ELi4ES3_EELb0ELb1ELb0ELb0ELb0ELb1ELb1ELb0EEEvNS_16Flash_fwd_paramsE$_ZN5flash30compute_attn_1rowblock_splitkvI23Flash_fwd_kernel_traitsILi128ELi64ELi64ELi4ELb0ELb0EN7cutlass6half_tE19Flash_kernel_traitsILi128ELi64ELi64ELi4ES3_EELb0ELb1ELb0ELb0ELb0ELb1ELb1ELb0ENS_16Flash_fwd_paramsEEEvRKT8_iiiii:
        /* <DEDUP_REMOVED lines=39> */
.L_x_10658:
[----:B------:R-:W-:Y:S05]  /*0470*/  BSYNC.RECONVERGENT B0 ;  /* 0x0000000000007941 */ /* 0x000fea0003800200 */
.L_x_10657:
[----:B------:R-:W-:Y:S04]  /*0480*/  BSSY.RECONVERGENT B0, `(.L_x_10659) ;  /* 0x0000007000007945 */ /* 0x000fe80003800200 */
[----:B------:R-:W-:Y:S05]  /*0490*/  @!P3 BRA `(.L_x_10660) ;  /* 0x000000000014b947 */ /* 0x000fea0003800000 */
[----:B------:R-:W4:Y:S02]  /*04a0*/  LD.E.U8 R5, desc[UR4][R2.64+0x1b2] ;  /* 0x0001b20402057980 */ /* 0x000f24000c101100 */
[----:B----4-:R-:W-:-:S13]  /*04b0*/  ISETP.NE.AND P1, PT, R5, RZ, PT ;  /* 0x000000ff0500720c */ /* 0x010fda0003f25270 */
[----:B------:R-:W4:Y:S02]  /*04c0*/  @P1 LD.E R5, desc[UR4][R20.64+0x4] ;  /* 0x0000040414051980 */ /* 0x000f24000c101900 */
[----:B----45:R-:W-:-:S06]  /*04d0*/  @P1 IADD3 R10, PT, PT, R5, -R16, RZ ;  /* 0x80000010050a1210 */ /* 0x030fcc0007ffe0ff */
[----:B------:R4:W5:Y:S02]  /*04e0*/  @!P1 LD.E R10, desc[UR4][R20.64] ;  /* 0x00000004140a9980 */ /* 0x000964000c101900 */
.L_x_10660:
[----:B------:R-:W-:Y:S05]  /*04f0*/  BSYNC.RECONVERGENT B0 ;  /* 0x0000000000007941 */ /* 0x000fea0003800200 */
.L_x_10659:
        /* <DEDUP_REMOVED lines=8> */
.L_x_10662:
[----:B------:R-:W5:Y:S01]  /*0580*/  LD.E.64 R6, desc[UR4][R2.64+0x108] ;  /* 0x0001080402067980 */ /* 0x000f62000c101b00 */
[----:B------:R-:W-:Y:S01]  /*0590*/  BSSY.RECONVERGENT B0, `(.L_x_10664) ;  /* 0x0000006000007945 */ /* 0x000fe20003800200 */
[----:B------:R-:W-:Y:S01]  /*05a0*/  IMAD.MOV.U32 R5, RZ, RZ, RZ ;  /* 0x000000ffff057224 */ /* 0x000fe200078e00ff */
[----:B-----5:R-:W-:-:S04]  /*05b0*/  ISETP.NE.U32.AND P0, PT, R6, RZ, PT ;  /* 0x000000ff0600720c */ /* 0x020fc80003f05070 */
[----:B------:R-:W-:-:S13]  /*05c0*/  ISETP.NE.AND.EX P0, PT, R7, RZ, PT, P0 ;  /* 0x000000ff0700720c */ /* 0x000fda0003f05300 */
[----:B------:R-:W-:Y:S05]  /*05d0*/  @!P0 BRA `(.L_x_10665) ;  /* 0x0000000000048947 */ /* 0x000fea0003800000 */
[----:B------:R1:W5:Y:S02]  /*05e0*/  LD.E R5, desc[UR4][R2.64+0xbc] ;  /* 0x0000bc0402057980 */ /* 0x000364000c101900 */
.L_x_10665:
[----:B------:R-:W-:Y:S05]  /*05f0*/  BSYNC.RECONVERGENT B0 ;  /* 0x0000000000007941 */ /* 0x000fea0003800200 */
.L_x_10664:
[----:B-----5:R-:W-:Y:S02]  /*0600*/  IADD3 R10, PT, PT, R5, R10, -R15 ;  /* 0x0000000a050a7210 */ /* 0x020fe40007ffe80f */
.L_x_10663:
[----:B------:R-:W-:Y:S05]  /*0610*/  BSYNC.RECONVERGENT B1 ;  /* 0x0000000000017941 */ /* 0x000fea0003800200 */
.L_x_10661:
[----:B------:R-:W-:Y:S01]  /*0620*/  IMAD.SHL.U32 R168, R35, 0x40, RZ ;  /* 0x0000004023a87824 */ /* 0x000fe200078e00ff */
[----:B------:R-:W-:-:S04]  /*0630*/  MOV R163, 0x0 ;  /* 0x0000000000a37802 */ /* 0x000fc80000000f00 */
[----:B------:R-:W-:-:S13]  /*0640*/  ISETP.GT.AND P0, PT, R125, R168, PT ;  /* 0x000000a87d00720c */ /* 0x000fda0003f04270 */
[----:B-1234-:R-:W-:Y:S05]  /*0650*/  @!P0 RET.REL.NODEC R162 `(_ZN5flash24flash_fwd_splitkv_kernelI23Flash_fwd_kernel_traitsILi128ELi64ELi64ELi4ELb0ELb0EN7cutlass6half_tE19Flash_kernel_traitsILi128ELi64ELi64ELi4ES3_EELb0ELb1ELb0ELb0ELb0ELb1ELb1ELb0EEEvNS_16Flash_fwd_paramsE) ;  /* 0xfffffff8a2688950 */ /* 0x01efea0003c3ffff */
        /* <DEDUP_REMOVED lines=87> */
.L_x_10668:
[----:B------:R-:W-:Y:S05]  /*0bd0*/  BSYNC.RECONVERGENT B0 ;  /* 0x0000000000007941 */ /* 0x000fea0003800200 */
.L_x_10667:
        /* <DEDUP_REMOVED lines=12> */
.L_x_10670:
[----:B------:R-:W-:Y:S05]  /*0ca0*/  BSYNC.RECONVERGENT B0 ;  /* 0x0000000000007941 */ /* 0x000fea0003800200 */
.L_x_10669:
        /* <DEDUP_REMOVED lines=12> */
.L_x_10672:
[----:B------:R-:W-:Y:S05]  /*0d70*/  BSYNC.RECONVERGENT B0 ;  /* 0x0000000000007941 */ /* 0x000fea0003800200 */
.L_x_10671:
        /* <DEDUP_REMOVED lines=12> */
.L_x_10674:
[----:B------:R-:W-:Y:S05]  /*0e40*/  BSYNC.RECONVERGENT B0 ;  /* 0x0000000000007941 */ /* 0x000fea0003800200 */
.L_x_10673:
        /* <DEDUP_REMOVED lines=11> */
.L_x_10676:
[----:B------:R-:W-:Y:S05]  /*0f00*/  BSYNC.RECONVERGENT B0 ;  /* 0x0000000000007941 */ /* 0x000fea0003800200 */
.L_x_10675:
        /* <DEDUP_REMOVED lines=11> */
.L_x_10678:
[----:B------:R-:W-:Y:S05]  /*0fc0*/  BSYNC.RECONVERGENT B0 ;  /* 0x0000000000007941 */ /* 0x000fea0003800200 */
.L_x_10677:
        /* <DEDUP_REMOVED lines=12> */
.L_x_10680:
[----:B------:R-:W-:Y:S05]  /*1090*/  BSYNC.RECONVERGENT B0 ;  /* 0x0000000000007941 */ /* 0x000fea0003800200 */
.L_x_10679:
        /* <DEDUP_REMOVED lines=15> */
.L_x_10682:
[----:B------:R-:W-:Y:S05]  /*1190*/  BSYNC.RECONVERGENT B0 ;  /* 0x0000000000007941 */ /* 0x000fea0003800200 */
.L_x_10681:
        /* <DEDUP_REMOVED lines=20> */
[----:B-1----:R-:W-:Y:S05]  /*12e0*/  @P6 RET.REL.NODEC R162 `(_ZN5flash24flash_fwd_splitkv_kernelI23Flash_fwd_kernel_traitsILi128ELi64ELi64ELi4ELb0ELb0EN7cutlass6half_tE19Flash_kernel_traitsILi128ELi64ELi64ELi4ES3_EELb0ELb1ELb0ELb0ELb0ELb1ELb1ELb0EEEvNS_16Flash_fwd_paramsE) ;  /* 0xffffffeca2446950 */ /* 0x002fea0003c3ffff */
[----:B------:R-:W-:Y:S02]  /*12f0*/  MOV R5, 0xff800000 ;  /* 0xff80000000057802 */ /* 0x000fe40000000f00 */
[----:B------:R-:W-:-:S03]  /*1300*/  MOV R163, 0x0 ;  /* 0x0000000000a37802 */ /* 0x000fc60000000f00 */
[----:B------:R1:W-:Y:S02]  /*1310*/  ST.E desc[UR4][R2.64+0xe0], R5 ;  /* 0x0000e00502007985 */ /* 0x0003e4000c101904 */
[----:B-1----:R-:W-:Y:S05]  /*1320*/  RET.REL.NODEC R162 `(_ZN5flash24flash_fwd_splitkv_kernelI23Flash_fwd_kernel_traitsILi128ELi64ELi64ELi4ELb0ELb0EN7cutlass6half_tE19Flash_kernel_traitsILi128ELi64ELi64ELi4ES3_EELb0ELb1ELb0ELb0ELb0ELb1ELb1ELb0EEEvNS_16Flash_fwd_paramsE) ;  /* 0xffffffeca2347950 */ /* 0x002fea0003c3ffff */
.L_x_10666:
        /* <DEDUP_REMOVED lines=100> */
.L_x_10684:
        /* <DEDUP_REMOVED lines=29> */
[----:B----45:R-:W-:Y:S02]  /*1b40*/  @!P4 IMAD R9, R25, R14, RZ ;  /* 0x0000000e1909c224 */ /* 0x030fe400078e02ff */
[----:B------:R-:W-:Y:S01]  /*1b50*/  @!P4 IMAD.IADD R27, R27, 0x1, R0 ;  /* 0x000000011b1bc824 */ /* 0x000fe200078e0200 */
[----:B------:R-:W-:Y:S01]  /*1b60*/  @!P4 SHF.R.S32.HI R0, RZ, 0x1f, R14 ;  /* 0x0000001fff00c819 */ /* 0x000fe2000001140e */
[----:B------:R-:W-:-:S04]  /*1b70*/  @!P3 IMAD.IADD R5, R5, 0x1, -R4 ;  /* 0x000000010505b824 */ /* 0x000fc800078e0a04 */
[C---:B------:R-:W-:Y:S01]  /*1b80*/  @!P4 IMAD R9, R24.reuse, R0, R9 ;  /* 0x000000001809c224 */ /* 0x040fe200078e0209 */
[----:B------:R-:W-:Y:S01]  /*1b90*/  ISETP.GE.U32.AND P5, PT, R5, R4, PT ;  /* 0x000000040500720c */ /* 0x000fe20003fa6070 */
[----:B------:R-:W-:Y:S01]  /*1ba0*/  @!P4 IMAD.WIDE.U32 R24, R24, R14, R26 ;  /* 0x0000000e1818c225 */ /* 0x000fe200078e001a */
[----:B------:R-:W-:-:S03]  /*1bb0*/  LOP3.LUT R5, R167, R20, RZ, 0x3c, !PT ;  /* 0x00000014a7057212 */ /* 0x000fc600078e3cff */
[-C--:B------:R-:W-:Y:S01]  /*1bc0*/  @P4 IMAD R0, R153, R6.reuse, RZ ;  /* 0x0000000699004224 */ /* 0x080fe200078e02ff */
[----:B------:R-:W-:Y:S01]  /*1bd0*/  ISETP.GE.AND P2, PT, R5, RZ, PT ;  /* 0x000000ff0500720c */ /* 0x000fe20003f46270 */
[----:B------:R-:W-:Y:S01]  /*1be0*/  @P4 IMAD.WIDE.U32 R6, R152, R6, RZ ;  /* 0x0000000698064225 */ /* 0x000fe200078e00ff */
[----:B------:R-:W-:Y:S02]  /*1bf0*/  ISETP.NE.AND P1, PT, R20, RZ, PT ;  /* 0x000000ff1400720c */ /* 0x000fe40003f25270 */
[----:B------:R-:W-:Y:S01]  /*1c00*/  @!P4 IADD3 R9, PT, PT, R25, R9, RZ ;  /* 0x000000091909c210 */ /* 0x000fe20007ffe0ff */
[----:B------:R-:W-:Y:S01]  /*1c10*/  @P4 IMAD.IADD R9, R7, 0x1, R0 ;  /* 0x0000000107094824 */ /* 0x000fe200078e0200 */
[----:B------:R-:W-:Y:S02]  /*1c20*/  @!P4 MOV R12, R24 ;  /* 0x00000018000cc202 */ /* 0x000fe40000000f00 */
[----:B------:R-:W-:Y:S02]  /*1c30*/  LEA R4, R121, 0xffffffc0, 0x6 ;  /* 0xffffffc079047811 */ /* 0x000fe400078e30ff */
[----:B------:R-:W-:-:S02]  /*1c40*/  @P4 MOV R12, R6 ;  /* 0x00000006000c4202 */ /* 0x000fc40000000f00 */
[----:B------:R-:W-:Y:S01]  /*1c50*/  @!P3 IADD3 R11, PT, PT, R11, 0x1, RZ ;  /* 0x000000010b0bb810 */ /* 0x000fe20007ffe0ff */
[----:B------:R-:W-:Y:S01]  /*1c60*/  @!P4 IMAD R0, R155, R15, RZ ;  /* 0x0000000f9b00c224 */ /* 0x000fe200078e02ff */
[----:B------:R-:W-:Y:S01]  /*1c70*/  @!P4 SHF.R.S32.HI R5, RZ, 0x1f, R15 ;  /* 0x0000001fff05c819 */ /* 0x000fe2000001140f */
[----:B------:R-:W-:Y:S01]  /*1c80*/  IMAD R6, R153, R4, RZ ;  /* 0x0000000499067224 */ /* 0x000fe200078e02ff */
[----:B------:R-:W-:Y:S01]  /*1c90*/  SHF.R.S32.HI R7, RZ, 0x1f, R4 ;  /* 0x0000001fff077819 */ /* 0x000fe20000011404 */
[----:B------:R-:W-:Y:S01]  /*1ca0*/  IMAD.MOV.U32 R24, RZ, RZ, R12 ;  /* 0x000000ffff187224 */ /* 0x000fe200078e000c */
[----:B------:R-:W-:Y:S02]  /*1cb0*/  MOV R25, R9 ;  /* 0x0000000900197202 */ /* 0x000fe40000000f00 */
[----:B------:R-:W-:Y:S01]  /*1cc0*/  @P5 IADD3 R11, PT, PT, R11, 0x1, RZ ;  /* 0x000000010b0b5810 */ /* 0x000fe20007ffe0ff */
[----:B------:R-:W-:Y:S02]  /*1cd0*/  @!P4 IMAD R0, R5, R154, R0 ;  /* 0x0000009a0500c224 */ /* 0x000fe400078e0200 */
[----:B------:R-:W-:Y:S01]  /*1ce0*/  @!P4 IMAD.WIDE.U32 R26, R154, R15, RZ ;  /* 0x0000000f9a1ac225 */ /* 0x000fe200078e00ff */
[----:B------:R-:W-:-:S02]  /*1cf0*/  @!P2 IADD3 R11, PT, PT, -R11, RZ, RZ ;  /* 0x000000ff0b0ba210 */ /* 0x000fc40007ffe1ff */
[----:B------:R-:W-:Y:S01]  /*1d00*/  @!P1 LOP3.LUT R11, RZ, R20, RZ, 0x33, !PT ;  /* 0x00000014ff0b9212 */ /* 0x000fe200078e33ff */
[----:B------:R-:W-:Y:S02]  /*1d10*/  IMAD R6, R7, R152, R6 ;  /* 0x0000009807067224 */ /* 0x000fe400078e0206 */
[----:B------:R-:W-:Y:S01]  /*1d20*/  IMAD.WIDE.U32 R24, R152, R4, R24 ;  /* 0x0000000498187225 */ /* 0x000fe200078e0018 */
[----:B------:R-:W-:Y:S02]  /*1d30*/  @!P4 SHF.R.S32.HI R5, RZ, 0x1f, R14 ;  /* 0x0000001fff05c819 */ /* 0x000fe4000001140e */
[----:B------:R-:W-:Y:S01]  /*1d40*/  @P4 IADD3 R15, PT, PT, R15, R16, RZ ;  /* 0x000000100f0f4210 */ /* 0x000fe20007ffe0ff */
[----:B------:R-:W-:Y:S02]  /*1d50*/  @!P4 IMAD.IADD R27, R27, 0x1, R0 ;  /* 0x000000011b1bc824 */ /* 0x000fe400078e0200 */
[----:B------:R-:W-:Y:S01]  /*1d60*/  @!P4 IMAD R0, R19, R14, RZ ;  /* 0x0000000e1300c224 */ /* 0x000fe200078e02ff */
[----:B------:R-:W-:Y:S01]  /*1d70*/  MOV R16, R24 ;  /* 0x0000001800107202 */ /* 0x000fe20000000f00 */
[----:B------:R-:W-:Y:S01]  /*1d80*/  IMAD.IADD R17, R25, 0x1, R6 ;  /* 0x0000000119117824 */ /* 0x000fe200078e0206 */
[----:B------:R-:W-:Y:S01]  /*1d90*/  SHF.R.S32.HI R6, RZ, 0x1f, R11 ;  /* 0x0000001fff067819 */ /* 0x000fe2000001140b */
[----:B------:R-:W-:-:S02]  /*1da0*/  IMAD R9, R23, R11, RZ ;  /* 0x0000000b17097224 */ /* 0x000fc400078e02ff */
[C---:B------:R-:W-:Y:S02]  /*1db0*/  @!P4 IMAD R0, R18.reuse, R5, R0 ;  /* 0x000000051200c224 */ /* 0x040fe400078e0200 */
        /* <DEDUP_REMOVED lines=9> */
.L_x_10685:
[----:B------:R-:W-:Y:S05]  /*1e50*/  BSYNC.RECONVERGENT B0 ;  /* 0x0000000000007941 */ /* 0x000fea0003800200 */
.L_x_10683:
        /* <DEDUP_REMOVED lines=8> */
[----:B------:R-:W-:-:S05]  /*1ee0*/  IMAD.SHL.U32 R0, R8, 0x8, RZ ;  /* 0x0000000808007824 */ /* 0x000fca00078e00ff */
[----:B------:R-:W-:Y:S01]  /*1ef0*/  LOP3.LUT R166, R0, 0x38, RZ, 0xc0, !PT ;  /* 0x0000003800a67812 */ /* 0x000fe200078ec0ff */
[----:B----4-:R-:W-:-:S04]  /*1f00*/  @!P2 IMAD.WIDE.U32 R22, R14, R169, RZ ;  /* 0x000000a90e16a225 */ /* 0x010fc800078e00ff */
[----:B------:R-:W-:Y:S02]  /*1f10*/  @!P2 IMAD R5, R15, R169, RZ ;  /* 0x000000a90f05a224 */ /* 0x000fe400078e02ff */
[----:B------:R-:W-:Y:S02]  /*1f20*/  @!P2 IMAD.MOV.U32 R12, RZ, RZ, R22 ;  /* 0x000000ffff0ca224 */ /* 0x000fe400078e0016 */
[----:B------:R-:W-:Y:S02]  /*1f30*/  @!P2 IMAD.IADD R5, R23, 0x1, R5 ;  /* 0x000000011705a824 */ /* 0x000fe400078e0205 */
[----:B------:R4:W5:Y:S01]  /*1f40*/  LD.E.64 R22, desc[UR4][R2.64+0x10] ;  /* 0x0000100402167980 */ /* 0x000962000c101b00 */
[----:B--2---:R-:W-:Y:S01]  /*1f50*/  @P2 IMAD.WIDE.U32 R16, R36, R13, RZ ;  /* 0x0000000d24102225 */ /* 0x004fe200078e00ff */
[----:B------:R-:W-:-:S03]  /*1f60*/  MOV R14, 0x400 ;  /* 0x00000400000e7802 */ /* 0x000fc60000000f00 */
[----:B------:R-:W-:Y:S01]  /*1f70*/  @P2 IMAD R13, R37, R13, RZ ;  /* 0x0000000d250d2224 */ /* 0x000fe200078e02ff */
[----:B------:R-:W-:Y:S02]  /*1f80*/  @P2 MOV R12, R16 ;  /* 0x00000010000c2202 */ /* 0x000fe40000000f00 */
[----:B-1----:R-:W-:Y:S01]  /*1f90*/  LEA R9, R9, R14, 0x18 ;  /* 0x0000000e09097211 */ /* 0x002fe200078ec0ff */
[----:B------:R-:W-:Y:S01]  /*1fa0*/  @P2 IMAD.IADD R5, R17, 0x1, R13 ;  /* 0x0000000111052824 */ /* 0x000fe200078e020d */
[----:B------:R-:W-:Y:S01]  /*1fb0*/  IADD3 R14, P1, PT, R166, R12, RZ ;  /* 0x0000000ca60e7210 */ /* 0x000fe20007f3e0ff */
[----:B------:R-:W-:Y:S01]  /*1fc0*/  IMAD.IADD R156, R125, 0x1, -R168 ;  /* 0x000000017d9c7824 */ /* 0x000fe200078e0aa8 */
[----:B------:R-:W-:-:S03]  /*1fd0*/  SHF.R.U32.HI R26, RZ, 0x3, R8 ;  /* 0x00000003ff1a7819 */ /* 0x000fc60000011608 */
[----:B------:R-:W-:Y:S01]  /*1fe0*/  IMAD.X R15, RZ, RZ, R5, P1 ;  /* 0x000000ffff0f7224 */ /* 0x000fe200008e0605 */
[----:B------:R-:W-:Y:S02]  /*1ff0*/  LOP3.LUT R5, R0, 0x1c0, RZ, 0xc0, !PT ;  /* 0x000001c000057812 */ /* 0x000fe400078ec0ff */
[----:B------:R-:W-:Y:S01]  /*2000*/  ISETP.GE.AND P5, PT, R26, R156, PT ;  /* 0x0000009c1a00720c */ /* 0x000fe20003fa6270 */
[----:B---3--:R-:W-:Y:S01]  /*2010*/  IMAD R33, R31, R167, RZ ;  /* 0x000000a71f217224 */ /* 0x008fe200078e02ff */
[----:B------:R-:W-:Y:S02]  /*2020*/  SHF.R.S32.HI R12, RZ, 0x1f, R167 ;  /* 0x0000001fff0c7819 */ /* 0x000fe400000114a7 */
[----:B------:R-:W-:Y:S01]  /*2030*/  LOP3.LUT R5, R5, 0x38, R8, 0xf8, !PT ;  /* 0x0000003805057812 */ /* 0x000fe200078ef808 */
[----:B------:R-:W-:Y:S02]  /*2040*/  VIADD R102, R121, 0xffffffff ;  /* 0xffffffff79667836 */ /* 0x000fe40000000000 */
[----:B------:R-:W-:Y:S01]  /*2050*/  IMAD R33, R30, R12, R33 ;  /* 0x0000000c1e217224 */ /* 0x000fe200078e0221 */
[----:B------:R-:W-:Y:S01]  /*2060*/  LOP3.LUT R5, R5, 0x38, R0, 0x78, !PT ;  /* 0x0000003805057812 */ /* 0x000fe200078e7800 */
[----:B------:R-:W-:Y:S01]  /*2070*/  IMAD.WIDE.U32 R30, R167, R30, R14 ;  /* 0x0000001ea71e7225 */ /* 0x000fe200078e000e */
[----:B------:R-:W-:-:S02]  /*2080*/  MOV R27, RZ ;  /* 0x000000ff001b7202 */ /* 0x000fc40000000f00 */
[----:B------:R-:W-:Y:S01]  /*2090*/  SHF.L.U32 R103, R102, 0x6, RZ ;  /* 0x0000000666677819 */ /* 0x000fe200000006ff */
[----:B------:R-:W-:Y:S01]  /*20a0*/  VIADD R14, R26, 0x20 ;  /* 0x000000201a0e7836 */ /* 0x000fe20000000000 */
[----:B------:R-:W-:Y:S01]  /*20b0*/  IADD3 R40, P4, PT, R166, R40, RZ ;  /* 0x00000028a6287210 */ /* 0x000fe20007f9e0ff */
[C---:B------:R-:W-:Y:S01]  /*20c0*/  VIADD R12, R26.reuse, 0x30 ;  /* 0x000000301a0c7836 */ /* 0x040fe20000000000 */
[----:B------:R-:W-:Y:S01]  /*20d0*/  IADD3 R16, PT, PT, R26, 0x10, RZ ;  /* 0x000000101a107810 */ /* 0x000fe20007ffe0ff */
[----:B------:R-:W-:Y:S01]  /*20e0*/  BSSY.RECONVERGENT B0, `(.L_x_10686) ;  /* 0x000001f000007945 */ /* 0x000fe20003800200 */
[----:B------:R-:W-:Y:S01]  /*20f0*/  LOP3.LUT R24, R5, 0x1e00, R0, 0xf8, !PT ;  /* 0x00001e0005187812 */ /* 0x000fe200078ef800 */
        /* <DEDUP_REMOVED lines=9> */
[----:B----4-:R-:W-:Y:S08]  /*2190*/  @P5 BRA `(.L_x_10687) ;  /* 0x00000000004c5947 */ /* 0x010ff00003800000 */
        /* <DEDUP_REMOVED lines=19> */
.L_x_10687:
[----:B------:R-:W-:Y:S05]  /*22d0*/  BSYNC.RECONVERGENT B0 ;  /* 0x0000000000007941 */ /* 0x000fea0003800200 */
.L_x_10686:
        /* <DEDUP_REMOVED lines=28> */
.L_x_10689:
[----:B------:R-:W-:Y:S05]  /*24a0*/  BSYNC.RECONVERGENT B0 ;  /* 0x0000000000007941 */ /* 0x000fea0003800200 */
.L_x_10688:
        /* <DEDUP_REMOVED lines=29> */
.L_x_10691:
[----:B------:R-:W-:Y:S05]  /*2680*/  BSYNC.RECONVERGENT B0 ;  /* 0x0000000000007941 */ /* 0x000fea0003800200 */
.L_x_10690:
        /* <DEDUP_REMOVED lines=29> */
.L_x_10693:
[----:B------:R-:W-:Y:S05]  /*2860*/  BSYNC.RECONVERGENT B0 ;  /* 0x0000000000007941 */ /* 0x000fea0003800200 */
.L_x_10692:
        /* <DEDUP_REMOVED lines=16> */
.L_x_10695:
[----:B------:R-:W-:Y:S05]  /*2970*/  BSYNC.RECONVERGENT B0 ;  /* 0x0000000000007941 */ /* 0x000fea0003800200 */
.L_x_10694:
        /* <DEDUP_REMOVED lines=14> */
.L_x_10697:
[----:B------:R-:W-:Y:S05]  /*2a60*/  BSYNC.RECONVERGENT B0 ;  /* 0x0000000000007941 */ /* 0x000fea0003800200 */
.L_x_10696:
        /* <DEDUP_REMOVED lines=16> */
.L_x_10699:
[----:B------:R-:W-:Y:S05]  /*2b70*/  BSYNC.RECONVERGENT B0 ;  /* 0x0000000000007941 */ /* 0x000fea0003800200 */
.L_x_10698:
        /* <DEDUP_REMOVED lines=16> */
.L_x_10701:
[----:B------:R-:W-:Y:S05]  /*2c80*/  BSYNC.RECONVERGENT B0 ;  /* 0x0000000000007941 */ /* 0x000fea0003800200 */
.L_x_10700:
[----:B------:R-:W-:Y:S01]  /*2c90*/  IABS R17, R20 ;  /* 0x0000001400117213 */ /* 0x000fe20000000000 */
[----:B------:R1:W5:Y:S03]  /*2ca0*/  LD.E R119, desc[UR4][R2.64+0x184] ;  /* 0x0001840402777980 */ /* 0x000366000c101900 */
[----:B------:R-:W4:Y:S01]  /*2cb0*/  I2F.RP R19, R17 ;  /* 0x0000001100137306 */ /* 0x000f220000209400 */
[----:B------:R-:W-:Y:S01]  /*2cc0*/  IABS R15, R167 ;  /* 0x000000a7000f7213 */ /* 0x000fe20000000000 */
[----:B------:R-:W-:Y:S01]  /*2cd0*/  IMAD R7, R7, R154, RZ ;  /* 0x0000009a07077224 */ /* 0x000fe200078e02ff */
[----:B------:R-:W0:Y:S04]  /*2ce0*/  LDGDEPBAR ;  /* 0x00000000000079af */ /* 0x000e280000000000 */
[----:B------:R1:W5:Y:S01]  /*2cf0*/  LD.E R117, desc[UR4][R2.64+0x188] ;  /* 0x0001880402757980 */ /* 0x000362000c101900 */
[----:B------:R-:W-:Y:S01]  /*2d00*/  IMAD R7, R4, R155, R7 ;  /* 0x0000009b04077224 */ /* 0x000fe200078e0207 */
[----:B------:R-:W-:Y:S01]  /*2d10*/  SHF.R.U32.HI R116, RZ, 0x1, R8 ;  /* 0x00000001ff747819 */ /* 0x000fe20000011608 */
[----:B------:R-:W-:Y:S01]  /*2d20*/  IMAD R161, R155, R26, RZ ;  /* 0x0000001a9ba17224 */ /* 0x000fe200078e02ff */
[----:B----4-:R1:W4:Y:S01]  /*2d30*/  MUFU.RCP R30, R19 ;  /* 0x00000013001e7308 */ /* 0x0103220000001000 */
[----:B------:R-:W-:-:S05]  /*2d40*/  DEPBAR.LE SB0, 0x0 ;  /* 0x000080000000791a */ /* 0x000fca0000000000 */
[----:B------:R-:W-:Y:S05]  /*2d50*/  WARPSYNC.ALL ;  /* 0x0000000000007948 */ /* 0x000fea0003800000 */
[----:B----4-:R-:W-:Y:S01]  /*2d60*/  VIADD R30, R30, 0xffffffe ;  /* 0x0ffffffe1e1e7836 */ /* 0x010fe20000000000 */
[----:B------:R-:W-:Y:S03]  /*2d70*/  BSSY.RECONVERGENT B0, `(.L_x_10702) ;  /* 0x0000040000007945 */ /* 0x000fe60003800200 */
[----:B------:R-:W4:Y:S02]  /*2d80*/  F2I.FTZ.U32.TRUNC.NTZ R31, R30 ;  /* 0x0000001e001f7305 */ /* 0x000f24000021f000 */
[----:B----4-:R-:W-:-:S02]  /*2d90*/  IMAD.MOV R13, RZ, RZ, -R31 ;  /* 0x000000ffff0d7224 */ /* 0x010fc400078e0a1f */
[----:B------:R-:W-:Y:S02]  /*2da0*/  IMAD.MOV.U32 R30, RZ, RZ, RZ ;  /* 0x000000ffff1e7224 */ /* 0x000fe400078e00ff */
[----:B-1----:R-:W-:Y:S01]  /*2db0*/  IMAD R24, R13, R17, RZ ;  /* 0x000000110d187224 */ /* 0x002fe200078e02ff */
        /* <DEDUP_REMOVED lines=9> */
[----:B------:R-:W-:Y:S01]  /*2e50*/  @!P2 IMAD.IADD R30, R30, 0x1, -R17 ;  /* 0x000000011e1ea824 */ /* 0x000fe200078e0a11 */
[----:B------:R-:W-:Y:S02]  /*2e60*/  @!P2 IADD3 R24, PT, PT, R24, 0x1, RZ ;  /* 0x000000011818a810 */ /* 0x000fe40007ffe0ff */
[----:B------:R-:W-:Y:S02]  /*2e70*/  ISETP.NE.AND P2, PT, R20, RZ, PT ;  /* 0x000000ff1400720c */ /* 0x000fe40003f45270 */
[----:B------:R-:W-:Y:S01]  /*2e80*/  ISETP.GE.U32.AND P3, PT, R30, R17, PT ;  /* 0x000000111e00720c */ /* 0x000fe20003f66070 */
[----:B------:R-:W-:-:S04]  /*2e90*/  IMAD.WIDE.U32 R30, R4, R154, RZ ;  /* 0x0000009a041e7225 */ /* 0x000fc800078e00ff */
[----:B------:R-:W-:-:S08]  /*2ea0*/  IMAD.SHL.U32 R17, R154, 0x10, RZ ;  /* 0x000000109a117824 */ /* 0x000fd000078e00ff */
[----:B------:R-:W-:-:S04]  /*2eb0*/  @P3 VIADD R24, R24, 0x1 ;  /* 0x0000000118183836 */ /* 0x000fc80000000000 */
[----:B------:R-:W-:Y:S01]  /*2ec0*/  @!P1 IMAD.MOV R24, RZ, RZ, -R24 ;  /* 0x000000ffff189224 */ /* 0x000fe200078e0a18 */
[----:B------:R-:W-:Y:S01]  /*2ed0*/  @!P2 LOP3.LUT R24, RZ, R20, RZ, 0x33, !PT ;  /* 0x00000014ff18a212 */ /* 0x000fe200078e33ff */
[----:B------:R-:W-:Y:S01]  /*2ee0*/  IMAD.IADD R20, R31, 0x1, R7 ;  /* 0x000000011f147824 */ /* 0x000fe200078e0207 */
[----:B------:R-:W-:Y:S02]  /*2ef0*/  IADD3 R18, P2, P1, R30, R18, R166 ;  /* 0x000000121e127210 */ /* 0x000fe4000795e0a6 */
[----:B------:R-:W-:Y:S01]  /*2f00*/  SHF.R.S32.HI R4, RZ, 0x1f, R24 ;  /* 0x0000001fff047819 */ /* 0x000fe20000011418 */
[-C--:B------:R-:W-:Y:S01]  /*2f10*/  IMAD R13, R29, R24.reuse, RZ ;  /* 0x000000181d0d7224 */ /* 0x080fe200078e02ff */
[----:B------:R-:W-:Y:S01]  /*2f20*/  IADD3.X R11, PT, PT, R20, R11, RZ, P2, P1 ;  /* 0x0000000b140b7210 */ /* 0x000fe200017e24ff */
[----:B------:R-:W-:Y:S01]  /*2f30*/  IMAD.WIDE.U32 R24, R28, R24, RZ ;  /* 0x000000181c187225 */ /* 0x000fe200078e00ff */
[----:B------:R-:W-:-:S03]  /*2f40*/  SHF.R.U32.HI R7, RZ, 0x4, R8 ;  /* 0x00000004ff077819 */ /* 0x000fc60000011608 */
[----:B------:R-:W-:Y:S01]  /*2f50*/  IMAD R4, R4, R28, R13 ;  /* 0x0000001c04047224 */ /* 0x000fe200078e020d */
[----:B------:R-:W-:-:S04]  /*2f60*/  IADD3 R18, P1, PT, R18, R24, RZ ;  /* 0x0000001812127210 */ /* 0x000fc80007f3e0ff */
        /* <DEDUP_REMOVED lines=30> */
.L_x_10703:
[----:B------:R4:W-:Y:S04]  /*3150*/  STS.128 [R165+0x8000], RZ ;  /* 0x008000ffa5007388 */ /* 0x0009e80000000c00 */
[----:B------:R4:W-:Y:S02]  /*3160*/  STS.128 [R165+0xa000], RZ ;  /* 0x00a000ffa5007388 */ /* 0x0009e40000000c00 */
.L_x_10704:
[----:B------:R-:W-:Y:S05]  /*3170*/  BSYNC.RECONVERGENT B0 ;  /* 0x0000000000007941 */ /* 0x000fea0003800200 */
.L_x_10702:
        /* <DEDUP_REMOVED lines=21> */
.L_x_10706:
[----:B------:R-:W-:Y:S05]  /*32d0*/  BSYNC.RECONVERGENT B0 ;  /* 0x0000000000007941 */ /* 0x000fea0003800200 */
.L_x_10705:
        /* <DEDUP_REMOVED lines=18> */
.L_x_10708:
[----:B------:R-:W-:Y:S05]  /*3400*/  BSYNC.RECONVERGENT B0 ;  /* 0x0000000000007941 */ /* 0x000fea0003800200 */
.L_x_10707:
        /* <DEDUP_REMOVED lines=18> */
.L_x_10710:
[----:B------:R-:W-:Y:S05]  /*3530*/  BSYNC.RECONVERGENT B0 ;  /* 0x0000000000007941 */ /* 0x000fea0003800200 */
.L_x_10709:
[----:B------:R-:W4:Y:S01]  /*3540*/  LD.E R100, desc[UR4][R2.64+0x18c] ;  /* 0x00018c0402647980 */ /* 0x000f22000c101900 */
[----:B------:R-:W-:Y:S01]  /*3550*/  LOP3.LUT R15, R15, 0x8, R8, 0x78, !PT ;  /* 0x000000080f0f7812 */ /* 0x000fe200078e7808 */
[----:B------:R-:W-:Y:S01]  /*3560*/  BSSY.RECONVERGENT B1, `(.L_x_10711) ;  /* 0x000014b000017945 */ /* 0x000fe20003800200 */
[----:B------:R-:W-:Y:S01]  /*3570*/  SHF.L.U32 R7, R7, 0xa, RZ ;  /* 0x0000000a07077819 */ /* 0x000fe200000006ff */
[----:B------:R-:W0:Y:S01]  /*3580*/  LDGDEPBAR ;  /* 0x00000000000079af */ /* 0x000e220000000000 */
[----:B------:R-:W-:Y:S02]  /*3590*/  LOP3.LUT R15, R15, 0x38, R0, 0x78, !PT ;  /* 0x000000380f0f7812 */ /* 0x000fe400078e7800 */
[----:B------:R-:W-:Y:S02]  /*35a0*/  LOP3.LUT R150, R7, 0x400, RZ, 0xc0, !PT ;  /* 0x0000040007967812 */ /* 0x000fe400078ec0ff */
[----:B------:R-:W-:Y:S02]  /*35b0*/  IADD3 R0, PT, PT, R4, R13, RZ ;  /* 0x0000000d04007210 */ /* 0x000fe40007ffe0ff */
[----:B------:R-:W-:-:S02]  /*35c0*/  LEA R150, R15, R150, 0x1 ;  /* 0x000000960f967211 */ /* 0x000fc400078e08ff */
[----:B------:R-:W-:Y:S02]  /*35d0*/  LEA R151, R0, R9, 0x1 ;  /* 0x0000000900977211 */ /* 0x000fe400078e08ff */
[----:B------:R-:W-:Y:S02]  /*35e0*/  IADD3 R150, PT, PT, R9, R150, RZ ;  /* 0x0000009609967210 */ /* 0x000fe40007ffe0ff */
[----:B------:R-:W-:Y:S01]  /*35f0*/  R2P PR, R8, 0x6 ;  /* 0x0000000608007804 */ /* 0x000fe20000000000 */
[----:B------:R-:W-:Y:S01]  /*3600*/  LDSM.16.M88.4 R72, [R151] ;  /* 0x000000009748783b */ /* 0x000fe20000000200 */
[----:B------:R-:W-:Y:S02]  /*3610*/  MOV R5, 0x20 ;  /* 0x0000002000057802 */ /* 0x000fe40000000f00 */
[----:B------:R-:W-:Y:S01]  /*3620*/  MOV R7, 0x40 ;  /* 0x0000004000077802 */ /* 0x000fe20000000f00 */
[----:B---3--:R-:W3:Y:S01]  /*3630*/  LDSM.16.M88.4 R32, [R150+0x4000] ;  /* 0x004000009620783b */ /* 0x008ee20000000200 */
[----:B------:R-:W-:-:S02]  /*3640*/  SEL R5, R5, 0xffffffe0, !P1 ;  /* 0xffffffe005057807 */ /* 0x000fc40004800000 */
[----:B------:R-:W-:Y:S01]  /*3650*/  SEL R7, R7, 0xffffffc0, !P2 ;  /* 0xffffffc007077807 */ /* 0x000fe20005000000 */
[----:B------:R-:W2:Y:S01]  /*3660*/  LDSM.16.M88.4 R56, [R150+0x4800] ;  /* 0x004800009638783b */ /* 0x000ea20000000200 */
[CC--:B------:R-:W-:Y:S02]  /*3670*/  IADD3 R149, PT, PT, R151.reuse, R5.reuse, RZ ;  /* 0x0000000597957210 */ /* 0x0c0fe40007ffe0ff */
[C---:B------:R-:W-:Y:S01]  /*3680*/  IADD3 R145, PT, PT, R150.reuse, R5, RZ ;  /* 0x0000000596917210 */ /* 0x040fe20007ffe0ff */
[----:B------:R-:W-:Y:S01]  /*3690*/  LDSM.16.M88.4 R80, [R150+0x5000] ;  /* 0x005000009650783b */ /* 0x000fe20000000200 */
[-C--:B------:R-:W-:Y:S02]  /*36a0*/  IADD3 R148, PT, PT, R151, R7.reuse, RZ ;  /* 0x0000000797947210 */ /* 0x080fe40007ffe0ff */
[----:B------:R-:W-:Y:S01]  /*36b0*/  IADD3 R144, PT, PT, R150, R7, RZ ;  /* 0x0000000796907210 */ /* 0x000fe20007ffe0ff */
[----:B------:R-:W-:Y:S01]  /*36c0*/  LDSM.16.M88.4 R96, [R149] ;  /* 0x000000009560783b */ /* 0x000fe20000000200 */
[----:B------:R-:W-:-:S02]  /*36d0*/  IADD3 R147, PT, PT, R5, R148, RZ ;  /* 0x0000009405937210 */ /* 0x000fc40007ffe0ff */
[----:B------:R-:W-:Y:S01]  /*36e0*/  IADD3 R143, PT, PT, R5, R144, RZ ;  /* 0x00000090058f7210 */ /* 0x000fe20007ffe0ff */
[----:B------:R-:W2:Y:S01]  /*36f0*/  LDSM.16.M88.4 R12, [R145+0x4000] ;  /* 0x00400000910c783b */ /* 0x000ea20000000200 */
[----:B------:R-:W-:Y:S02]  /*3700*/  ISETP.GT.AND P1, PT, R102, R157, PT ;  /* 0x0000009d6600720c */ /* 0x000fe40003f24270 */
[----:B-----5:R-:W-:Y:S01]  /*3710*/  IADD3 R117, PT, PT, R117, R10, -R125 ;  /* 0x0000000a75757210 */ /* 0x020fe20007ffe87d */
[----:B------:R-:W-:Y:S01]  /*3720*/  LDSM.16.M88.4 R68, [R148] ;  /* 0x000000009444783b */ /* 0x000fe20000000200 */
[----:B------:R-:W-:-:S03]  /*3730*/  IADD3 R119, PT, PT, R10, -R125, -R119 ;  /* 0x8000007d0a777210 */ /* 0x000fc60007ffe877 */
[----:B------:R-:W2:Y:S04]  /*3740*/  LDSM.16.M88.4 R24, [R144+0x4000] ;  /* 0x004000009018783b */ /* 0x000ea80000000200 */
[----:B------:R-:W2:Y:S04]  /*3750*/  LDSM.16.M88.4 R112, [R145+0x4800] ;  /* 0x004800009170783b */ /* 0x000ea80000000200 */
[----:B------:R-:W-:Y:S04]  /*3760*/  LDSM.16.M88.4 R52, [R147] ;  /* 0x000000009334783b */ /* 0x000fe80000000200 */
[----:B-1----:R-:W1:Y:S01]  /*3770*/  LDSM.16.M88.4 R16, [R143+0x4000] ;  /* 0x004000008f10783b */ /* 0x002e620000000200 */
[C---:B---3--:R-:W-:Y:S03]  /*3780*/  HMMA.16816.F32 R20, R72.reuse, R32, RZ ;  /* 0x000000204814723c */ /* 0x048fe600000018ff */
[----:B------:R-:W-:Y:S04]  /*3790*/  LDSM.16.M88.4 R108, [R144+0x4800] ;  /* 0x00480000906c783b */ /* 0x000fe80000000200 */
[----:B------:R-:W-:Y:S01]  /*37a0*/  LDSM.16.M88.4 R40, [R151+0x2000] ;  /* 0x002000009728783b */ /* 0x000fe20000000200 */
[C---:B------:R-:W-:Y:S03]  /*37b0*/  HMMA.16816.F32 R32, R72.reuse, R34, RZ ;  /* 0x000000224820723c */ /* 0x040fe600000018ff */
[----:B------:R-:W-:Y:S04]  /*37c0*/  LDSM.16.M88.4 R104, [R150+0x6000] ;  /* 0x006000009668783b */ /* 0x000fe80000000200 */
[----:B------:R-:W-:Y:S01]  /*37d0*/  LDSM.16.M88.4 R88, [R145+0x5800] ;  /* 0x005800009158783b */ /* 0x000fe20000000200 */
[----:B--2---:R-:W-:Y:S03]  /*37e0*/  HMMA.16816.F32 R44, R72, R56, RZ ;  /* 0x00000038482c723c */ /* 0x004fe600000018ff */
[----:B------:R-:W-:Y:S04]  /*37f0*/  LDSM.16.M88.4 R92, [R145+0x5000] ;  /* 0x00500000915c783b */ /* 0x000fe80000000200 */
[----:B------:R-:W-:Y:S01]  /*3800*/  LDSM.16.M88.4 R48, [R143+0x4800] ;  /* 0x004800008f30783b */ /* 0x000fe20000000200 */
[C---:B------:R-:W-:Y:S03]  /*3810*/  HMMA.16816.F32 R20, R96.reuse, R12, R20 ;  /* 0x0000000c6014723c */ /* 0x040fe60000001814 */
[----:B------:R-:W-:Y:S04]  /*3820*/  LDSM.16.M88.4 R28, [R149+0x2000] ;  /* 0x00200000951c783b */ /* 0x000fe80000000200 */
[----:B------:R-:W-:Y:S01]  /*3830*/  LDSM.16.M88.4 R60, [R144+0x5800] ;  /* 0x00580000903c783b */ /* 0x000fe20000000200 */
[----:B------:R-:W-:Y:S03]  /*3840*/  HMMA.16816.F32 R32, R96, R14, R32 ;  /* 0x0000000e6020723c */ /* 0x000fe60000001820 */
[----:B------:R-:W2:Y:S04]  /*3850*/  LDSM.16.M88.4 R12, [R150+0x5800] ;  /* 0x00580000960c783b */ /* 0x000ea80000000200 */
[----:B------:R-:W-:Y:S01]  /*3860*/  LDSM.16.M88.4 R36, [R150+0x6800] ;  /* 0x006800009624783b */ /* 0x000fe20000000200 */
[----:B------:R-:W-:Y:S03]  /*3870*/  HMMA.16816.F32 R56, R72, R58, RZ ;  /* 0x0000003a4838723c */ /* 0x000fe600000018ff */
[----:B------:R-:W-:Y:S05]  /*3880*/  LDSM.16.M88.4 R64, [R144+0x5000] ;  /* 0x005000009040783b */ /* 0x000fea0000000200 */
[C---:B------:R-:W-:Y:S08]  /*3890*/  HMMA.16816.F32 R20, R68.reuse, R24, R20 ;  /* 0x000000184414723c */ /* 0x040ff00000001814 */
[----:B------:R-:W-:Y:S01]  /*38a0*/  HMMA.16816.F32 R32, R68, R26, R32 ;  /* 0x0000001a4420723c */ /* 0x000fe20000001820 */
[----:B------:R-:W3:Y:S07]  /*38b0*/  LDSM.16.M88.4 R24, [R145+0x6000] ;  /* 0x006000009118783b */ /* 0x000eee0000000200 */
[----:B------:R-:W-:Y:S08]  /*38c0*/  HMMA.16816.F32 R44, R96, R112, R44 ;  /* 0x00000070602c723c */ /* 0x000ff0000000182c */
[----:B-1----:R-:W-:Y:S08]  /*38d0*/  HMMA.16816.F32 R20, R52, R16, R20 ;  /* 0x000000103414723c */ /* 0x002ff00000001814 */
[----:B------:R-:W-:Y:S08]  /*38e0*/  HMMA.16816.F32 R84, R72, R80, RZ ;  /* 0x000000504854723c */ /* 0x000ff000000018ff */
[----:B------:R-:W-:Y:S01]  /*38f0*/  HMMA.16816.F32 R32, R52, R18, R32 ;  /* 0x000000123420723c */ /* 0x000fe20000001820 */
[----:B------:R-:W-:Y:S07]  /*3900*/  LDSM.16.M88.4 R16, [R148+0x2000] ;  /* 0x002000009410783b */ /* 0x000fee0000000200 */
[C---:B------:R-:W-:Y:S08]  /*3910*/  HMMA.16816.F32 R80, R72.reuse, R82, RZ ;  /* 0x000000524850723c */ /* 0x040ff000000018ff */
[C---:B--2---:R-:W-:Y:S08]  /*3920*/  HMMA.16816.F32 R76, R72.reuse, R12, RZ ;  /* 0x0000000c484c723c */ /* 0x044ff000000018ff */
[----:B------:R-:W-:Y:S01]  /*3930*/  HMMA.16816.F32 R72, R72, R14, RZ ;  /* 0x0000000e4848723c */ /* 0x000fe200000018ff */
[----:B------:R-:W1:Y:S07]  /*3940*/  LDSM.16.M88.4 R12, [R144+0x6000] ;  /* 0x00600000900c783b */ /* 0x000e6e0000000200 */
[----:B------:R-:W-:Y:S01]  /*3950*/  HMMA.16816.F32 R56, R96, R114, R56 ;  /* 0x000000726038723c */ /* 0x000fe20000001838 */
[----:B------:R-:W2:Y:S07]  /*3960*/  LDSM.16.M88.4 R112, [R145+0x6800] ;  /* 0x006800009170783b */ /* 0x000eae0000000200 */
        /* <DEDUP_REMOVED lines=12> */
[C---:B---3--:R-:W-:Y:S01]  /*3a30*/  HMMA.16816.F32 R104, R28.reuse, R24, R20 ;  /* 0x000000181c68723c */ /* 0x048fe20000001814 */
[----:B------:R-:W3:Y:S07]  /*3a40*/  LDSM.16.M88.4 R20, [R143+0x6000] ;  /* 0x006000008f14783b */ /* 0x000eee0000000200 */
[----:B------:R-:W-:Y:S01]  /*3a50*/  HMMA.16816.F32 R32, R28, R26, R32 ;  /* 0x0000001a1c20723c */ /* 0x000fe20000001820 */
[----:B------:R-:W-:Y:S07]  /*3a60*/  LDSM.16.M88.4 R24, [R150+0x7000] ;  /* 0x007000009618783b */ /* 0x000fee0000000200 */
[C---:B------:R-:W-:Y:S08]  /*3a70*/  HMMA.16816.F32 R76, R68.reuse, R60, R76 ;  /* 0x0000003c444c723c */ /* 0x040ff0000000184c */
[----:B------:R-:W-:Y:S01]  /*3a80*/  HMMA.16816.F32 R72, R68, R62, R72 ;  /* 0x0000003e4448723c */ /* 0x000fe20000001848 */
[----:B------:R-:W4:Y:S07]  /*3a90*/  LDSM.16.M88.4 R60, [R144+0x6800] ;  /* 0x00680000903c783b */ /* 0x000f2e0000000200 */
[----:B------:R-:W-:Y:S01]  /*3aa0*/  HMMA.16816.F32 R56, R52, R50, R56 ;  /* 0x000000323438723c */ /* 0x000fe20000001838 */
[----:B------:R-:W-:Y:S07]  /*3ab0*/  LDSM.16.M88.4 R48, [R143+0x7000] ;  /* 0x007000008f30783b */ /* 0x000fee0000000200 */
[----:B------:R-:W-:Y:S08]  /*3ac0*/  HMMA.16816.F32 R44, R40, R36, R44 ;  /* 0x00000024282c723c */ /* 0x000ff0000000182c */
[C---:B------:R-:W-:Y:S08]  /*3ad0*/  HMMA.16816.F32 R84, R68.reuse, R64, R84 ;  /* 0x000000404454723c */ /* 0x040ff00000001854 */
[----:B------:R-:W-:Y:S01]  /*3ae0*/  HMMA.16816.F32 R80, R68, R66, R80 ;  /* 0x000000424450723c */ /* 0x000fe20000001850 */
[----:B------:R-:W4:Y:S07]  /*3af0*/  LDSM.16.M88.4 R64, [R150+0x7800] ;  /* 0x007800009640783b */ /* 0x000f2e0000000200 */
[----:B-1----:R-:W-:Y:S08]  /*3b00*/  HMMA.16816.F32 R32, R16, R14, R32 ;  /* 0x0000000e1020723c */ /* 0x002ff00000001820 */
[----:B------:R-:W-:Y:S01]  /*3b10*/  HMMA.16816.F32 R56, R40, R38, R56 ;  /* 0x000000262838723c */ /* 0x000fe20000001838 */
[----:B------:R-:W1:Y:S07]  /*3b20*/  LDSM.16.M88.4 R36, [R143+0x6800] ;  /* 0x006800008f24783b */ /* 0x000e6e0000000200 */
[----:B--2---:R-:W-:Y:S08]  /*3b30*/  HMMA.16816.F32 R44, R28, R112, R44 ;  /* 0x000000701c2c723c */ /* 0x004ff0000000182c */
[C---:B------:R-:W-:Y:S08]  /*3b40*/  HMMA.16816.F32 R84, R52.reuse, R92, R84 ;  /* 0x0000005c3454723c */ /* 0x040ff00000001854 */
[----:B------:R-:W-:Y:S08]  /*3b50*/  HMMA.16816.F32 R80, R52, R94, R80 ;  /* 0x0000005e3450723c */ /* 0x000ff00000001850 */
[----:B---3--:R-:W-:Y:S08]  /*3b60*/  HMMA.16816.F32 R32, R96, R22, R32 ;  /* 0x000000166020723c */ /* 0x008ff00000001820 */
[----:B------:R-:W-:Y:S01]  /*3b70*/  HMMA.16816.F32 R104, R16, R12, R104 ;  /* 0x0000000c1068723c */ /* 0x000fe20000001868 */
[----:B------:R-:W2:Y:S07]  /*3b80*/  LDSM.16.M88.4 R12, [R145+0x7000] ;  /* 0x00700000910c783b */ /* 0x000eae0000000200 */
[----:B------:R-:W-:Y:S03]  /*3b90*/  HMMA.16816.F32 R76, R52, R88, R76 ;  /* 0x00000058344c723c */ /* 0x000fe6000000184c */
[-C--:B----4-:R-:W-:Y:S01]  /*3ba0*/  FMUL.FTZ R32, R32, R100.reuse ;  /* 0x0000006420207220 */ /* 0x090fe20000410000 */
        /* <DEDUP_REMOVED lines=31> */
[----:B------:R-:W-:Y:S01]  /*3da0*/  HMMA.16816.F32 R72, R28, R26, R72 ;  /* 0x0000001a1c48723c */ /* 0x000fe20000001848 */
[----:B------:R-:W-:-:S03]  /*3db0*/  SHF.R.U32.HI R31, RZ, 0x2, R8 ;  /* 0x00000002ff1f7819 */ /* 0x000fc60000011608 */
[----:B------:R-:W1:Y:S01]  /*3dc0*/  MUFU.TANH R53, R53 ;  /* 0x0000003500357308 */ /* 0x000e620000002400 */
[----:B------:R-:W-:-:S03]  /*3dd0*/  LOP3.LUT R31, R31, 0x7, RZ, 0xc0, !PT ;  /* 0x000000071f1f7812 */ /* 0x000fc600078ec0ff */
[----:B------:R-:W-:Y:S01]  /*3de0*/  HMMA.16816.F32 R56, R16, R62, R56 ;  /* 0x0000003e1038723c */ /* 0x000fe20000001838 */
[----:B------:R-:W-:-:S03]  /*3df0*/  LOP3.LUT R31, R31, 0x1f0, R116, 0xf8, !PT ;  /* 0x000001f01f1f7812 */ /* 0x000fc600078ef874 */
[----:B------:R-:W1:Y:S04]  /*3e00*/  MUFU.TANH R54, R54 ;  /* 0x0000003600367308 */ /* 0x000e680000002400 */
[C---:B---3--:R-:W-:Y:S01]  /*3e10*/  HMMA.16816.F32 R84, R16.reuse, R20, R84 ;  /* 0x000000141054723c */ /* 0x048fe20000001854 */
[-C--:B------:R-:W-:Y:S01]  /*3e20*/  FMUL.FTZ R20, R44, R100.reuse ;  /* 0x000000642c147220 */ /* 0x080fe20000410000 */
[----:B------:R-:W-:Y:S02]  /*3e30*/  FMUL.FTZ R21, R46, R100 ;  /* 0x000000642e157220 */ /* 0x000fe40000410000 */
[----:B------:R-:W3:Y:S04]  /*3e40*/  MUFU.TANH R24, R24 ;  /* 0x0000001800187308 */ /* 0x000ee80000002400 */
[C---:B------:R-:W-:Y:S04]  /*3e50*/  HMMA.16816.F32 R80, R16.reuse, R22, R80 ;  /* 0x000000161050723c */ /* 0x040fe80000001850 */
[----:B------:R-:W2:Y:S04]  /*3e60*/  MUFU.TANH R20, R20 ;  /* 0x0000001400147308 */ /* 0x000ea80000002400 */
[C---:B-1----:R-:W-:Y:S04]  /*3e70*/  HMMA.16816.F32 R76, R16.reuse, R32, R76 ;  /* 0x00000020104c723c */ /* 0x042fe8000000184c */
[----:B------:R-:W1:Y:S04]  /*3e80*/  MUFU.TANH R21, R21 ;  /* 0x0000001500157308 */ /* 0x000e680000002400 */
[----:B------:R-:W-:Y:S01]  /*3e90*/  HMMA.16816.F32 R72, R16, R34, R72 ;  /* 0x000000221048723c */ /* 0x000fe20000001848 */
[----:B------:R-:W-:-:S04]  /*3ea0*/  IADD3 R34, PT, PT, R168, R31, RZ ;  /* 0x0000001fa8227210 */ /* 0x000fc80007ffe0ff */
[C---:B------:R-:W-:Y:S02]  /*3eb0*/  IADD3 R117, PT, PT, R34.reuse, R117, RZ ;  /* 0x0000007522757210 */ /* 0x040fe40007ffe0ff */
[----:B------:R-:W-:Y:S01]  /*3ec0*/  IADD3 R34, PT, PT, R34, R119, RZ ;  /* 0x0000007722227210 */ /* 0x000fe20007ffe0ff */
[C---:B------:R-:W-:Y:S01]  /*3ed0*/  HMMA.16816.F32 R56, R96.reuse, R38, R56 ;  /* 0x000000266038723c */ /* 0x040fe20000001838 */
[----:B------:R-:W-:Y:S01]  /*3ee0*/  FMUL.FTZ R38, R45, R100 ;  /* 0x000000642d267220 */ /* 0x000fe20000410000 */
[C-C-:B------:R-:W-:Y:S02]  /*3ef0*/  VIADDMNMX R174, R117.reuse, 0x1, R10.reuse, PT ;  /* 0x0000000175ae7846 */ /* 0x140fe4000380010a */
[----:B------:R-:W-:Y:S02]  /*3f00*/  VIADDMNMX R172, R117, 0x9, R10, PT ;  /* 0x0000000975ac7846 */ /* 0x000fe4000380010a */
[----:B------:R-:W-:Y:S01]  /*3f10*/  VIMNMX R175, PT, PT, RZ, R34, !PT ;  /* 0x00000022ffaf7248 */ /* 0x000fe20007fe0100 */
[----:B------:R-:W1:Y:S01]  /*3f20*/  MUFU.TANH R38, R38 ;  /* 0x0000002600267308 */ /* 0x000e620000002400 */
[----:B------:R-:W-:Y:S01]  /*3f30*/  HMMA.16816.F32 R84, R96, R48, R84 ;  /* 0x000000306054723c */ /* 0x000fe20000001854 */
[----:B------:R-:W-:-:S07]  /*3f40*/  VIADDMNMX R173, R34, 0x8, RZ, !PT ;  /* 0x0000000822ad7846 */ /* 0x000fce00078001ff */
[C---:B------:R-:W-:Y:S03]  /*3f50*/  HMMA.16816.F32 R80, R96.reuse, R50, R80 ;  /* 0x000000326050723c */ /* 0x040fe60000001850 */
[-C--:B------:R-:W-:Y:S01]  /*3f60*/  FMUL.FTZ R25, R56, R100.reuse ;  /* 0x0000006438197220 */ /* 0x080fe20000410000 */
[-C--:B------:R-:W-:Y:S01]  /*3f70*/  FMUL.FTZ R22, R58, R100.reuse ;  /* 0x000000643a167220 */ /* 0x080fe20000410000 */
[-C--:B------:R-:W-:Y:S01]  /*3f80*/  FMUL.FTZ R26, R59, R100.reuse ;  /* 0x000000643b1a7220 */ /* 0x080fe20000410000 */
[-C--:B------:R-:W-:Y:S02]  /*3f90*/  FMUL.FTZ R57, R57, R100.reuse ;  /* 0x0000006439397220 */ /* 0x080fe40000410000 */
[----:B--2---:R-:W-:Y:S01]  /*3fa0*/  HMMA.16816.F32 R76, R96, R12, R76 ;  /* 0x0000000c604c723c */ /* 0x004fe2000000184c */
[----:B------:R-:W2:Y:S02]  /*3fb0*/  MUFU.TANH R25, R25 ;  /* 0x0000001900197308 */ /* 0x000ea40000002400 */
[-C--:B------:R-:W-:Y:S01]  /*3fc0*/  FMUL.FTZ R28, R84, R100.reuse ;  /* 0x00000064541c7220 */ /* 0x080fe20000410000 */
[-C--:B------:R-:W-:Y:S01]  /*3fd0*/  FMUL.FTZ R29, R85, R100.reuse ;  /* 0x00000064551d7220 */ /* 0x080fe20000410000 */
[-C--:B------:R-:W-:Y:S01]  /*3fe0*/  FMUL.FTZ R27, R86, R100.reuse ;  /* 0x00000064561b7220 */ /* 0x080fe20000410000 */
[----:B------:R-:W-:-:S02]  /*3ff0*/  FMUL.FTZ R16, R87, R100 ;  /* 0x0000006457107220 */ /* 0x000fc40000410000 */
        /* <DEDUP_REMOVED lines=47> */
.L_x_10714:
[----:B------:R-:W2:Y:S01]  /*42f0*/  LD.E R42, desc[UR4][R2.64+0x170] ;  /* 0x00017004022a7980 */ /* 0x000ea2000c101900 */
[----:B------:R-:W-:Y:S02]  /*4300*/  IADD3 R39, PT, PT, R103, -0x40, RZ ;  /* 0xffffffc067277810 */ /* 0x000fe40007ffe0ff */
[----:B------:R-:W-:Y:S01]  /*4310*/  IABS R34, R103 ;  /* 0x0000006700227213 */ /* 0x000fe20000000000 */
[----:B------:R-:W3:Y:S01]  /*4320*/  LD.E.64 R48, desc[UR4][R2.64+0x20] ;  /* 0x0000200402307980 */ /* 0x000ee2000c101b00 */
        /* <DEDUP_REMOVED lines=56> */
.L_x_10715:
[----:B------:R-:W-:Y:S05]  /*46b0*/  BSYNC.RECONVERGENT B0 ;  /* 0x0000000000007941 */ /* 0x000fea0003800200 */
.L_x_10713:
        /* <DEDUP_REMOVED lines=35> */
[----:B---3--:R-:W-:-:S02]  /*48f0*/  @!P1 IMAD.MOV.U32 R34, RZ, RZ, R42 ;  /* 0x000000ffff229224 */ /* 0x008fc400078e002a */
        /* <DEDUP_REMOVED lines=17> */
.L_x_10712:
[----:B------:R-:W-:Y:S05]  /*4a10*/  BSYNC.RECONVERGENT B1 ;  /* 0x0000000000017941 */ /* 0x000fea0003800200 */
.L_x_10711:
[----:B------:R-:W3:Y:S01]  /*4a20*/  LD.E R110, desc[UR4][R2.64+0xdc] ;  /* 0x0000dc04026e7980 */ /* 0x000ee2000c101900 */
[----:B------:R-:W-:Y:S01]  /*4a30*/  IMAD.SHL.U32 R120, R8, 0x2, RZ ;  /* 0x0000000208787824 */ /* 0x000fe200078e00ff */
[----:B------:R-:W-:Y:S01]  /*4a40*/  BSSY B2, `(.L_x_10716) ;  /* 0x00004ff000027945 */ /* 0x000fe20003800000 */
[----:B------:R-:W-:-:S03]  /*4a50*/  IMAD.IADD R146, R11, 0x1, R4 ;  /* 0x000000010b927824 */ /* 0x000fc600078e0204 */
[----:B------:R-:W-:Y:S01]  /*4a60*/  LOP3.LUT R120, R120, 0x6, RZ, 0xc0, !PT ;  /* 0x0000000678787812 */ /* 0x000fe200078ec0ff */
[----:B------:R-:W-:-:S03]  /*4a70*/  IMAD R146, R146, 0x2, R9 ;  /* 0x0000000292927824 */ /* 0x000fc600078e0209 */
[----:B------:R-:W-:Y:S01]  /*4a80*/  LOP3.LUT R33, R103, R120, RZ, 0xfc, !PT ;  /* 0x0000007867217212 */ /* 0x000fe200078efcff */
        /* <DEDUP_REMOVED lines=8> */
[C---:B------:R-:W-:Y:S01]  /*4b10*/  VIADD R59, R33.reuse, 0x8 ;  /* 0x00000008213b7836 */ /* 0x040fe20000000000 */
[CC--:B------:R-:W-:Y:S01]  /*4b20*/  ISETP.GE.AND P3, PT, R60.reuse, R175.reuse, PT ;  /* 0x000000af3c00720c */ /* 0x0c0fe20003f66270 */
[C---:B------:R-:W-:Y:S01]  /*4b30*/  VIADD R56, R33.reuse, 0x11 ;  /* 0x0000001121387836 */ /* 0x040fe20000000000 */
[-C--:B------:R-:W-:Y:S01]  /*4b40*/  ISETP.GE.AND P6, PT, R60, R174.reuse, PT ;  /* 0x000000ae3c00720c */ /* 0x080fe20003fc6270 */
[C---:B-1----:R-:W-:Y:S01]  /*4b50*/  VIADD R57, R33.reuse, 0x10 ;  /* 0x0000001021397836 */ /* 0x042fe20000000000 */
[----:B------:R-:W-:Y:S01]  /*4b60*/  FSEL R31, R52, -INF , P3 ;  /* 0xff800000341f7808 */ /* 0x000fe20001800000 */
[C---:B------:R-:W-:Y:S01]  /*4b70*/  VIADD R10, R33.reuse, 0x19 ;  /* 0x00000019210a7836 */ /* 0x040fe20000000000 */
[-C--:B------:R-:W-:Y:S01]  /*4b80*/  ISETP.GE.AND P3, PT, R58, R175.reuse, PT ;  /* 0x000000af3a00720c */ /* 0x080fe20003f66270 */
[----:B------:R-:W-:Y:S01]  /*4b90*/  VIADD R51, R33, 0x18 ;  /* 0x0000001821337836 */ /* 0x000fe20000000000 */
[-C--:B------:R-:W-:Y:S01]  /*4ba0*/  ISETP.GE.AND P4, PT, R59, R175.reuse, PT ;  /* 0x000000af3b00720c */ /* 0x080fe20003f86270 */
[----:B------:R-:W-:Y:S01]  /*4bb0*/  VIADD R6, R33, 0x21 ;  /* 0x0000002121067836 */ /* 0x000fe20000000000 */
[----:B------:R-:W-:Y:S01]  /*4bc0*/  FSEL R31, R31, -INF , !P6 ;  /* 0xff8000001f1f7808 */ /* 0x000fe20007000000 */
[C---:B------:R-:W-:Y:S01]  /*4bd0*/  VIADD R8, R33.reuse, 0x20 ;  /* 0x0000002021087836 */ /* 0x040fe20000000000 */
[----:B--2---:R-:W-:Y:S01]  /*4be0*/  FSEL R34, R0, -INF , !P5 ;  /* 0xff80000000227808 */ /* 0x004fe20006800000 */
        /* <DEDUP_REMOVED lines=9> */
[-C--:B------:R-:W-:Y:S01]  /*4c80*/  ISETP.GE.AND P3, PT, R56, R175.reuse, PT ;  /* 0x000000af3800720c */ /* 0x080fe20003f66270 */
[----:B------:R-:W-:Y:S01]  /*4c90*/  LDSM.16.MT88.4 R84, [R142+0x8000] ;  /* 0x008000008e54783b */ /* 0x000fe20000004200 */
[----:B------:R-:W-:Y:S01]  /*4ca0*/  ISETP.GE.AND P4, PT, R57, R175, PT ;  /* 0x000000af3900720c */ /* 0x000fe20003f86270 */
[----:B------:R-:W-:Y:S01]  /*4cb0*/  IMAD.IADD R140, R5, 0x1, R141 ;  /* 0x00000001058c7824 */ /* 0x000fe200078e028d */
[----:B------:R-:W-:Y:S01]  /*4cc0*/  FSEL R46, R46, -INF , !P6 ;  /* 0xff8000002e2e7808 */ /* 0x000fe20007000000 */
[----:B------:R-:W-:Y:S01]  /*4cd0*/  LDSM.16.MT88.4 R76, [R141+0x8000] ;  /* 0x008000008d4c783b */ /* 0x000fe20000004200 */
[----:B------:R-:W-:-:S02]  /*4ce0*/  FSEL R48, R37, -INF , !P5 ;  /* 0xff80000025307808 */ /* 0x000fc40006800000 */
[-C--:B------:R-:W-:Y:S01]  /*4cf0*/  ISETP.GE.AND P6, PT, R56, R174.reuse, PT ;  /* 0x000000ae3800720c */ /* 0x080fe20003fc6270 */
[----:B------:R-:W-:Y:S01]  /*4d00*/  LDSM.16.MT88.4 R68, [R140+0x8000] ;  /* 0x008000008c44783b */ /* 0x000fe20000004200 */
        /* <DEDUP_REMOVED lines=23> */
[----:B------:R-:W-:Y:S02]  /*4e80*/  ISETP.GE.AND P6, PT, R45, R174, PT ;  /* 0x000000ae2d00720c */ /* 0x000fe40003fc6270 */
[----:B------:R-:W-:Y:S02]  /*4e90*/  FSEL R17, R17, -INF , P3 ;  /* 0xff80000011117808 */ /* 0x000fe40001800000 */
[C---:B------:R-:W-:Y:S02]  /*4ea0*/  ISETP.GE.AND P2, PT, R33.reuse, R173, PT ;  /* 0x000000ad2100720c */ /* 0x040fe40003f46270 */
[C---:B------:R-:W-:Y:S01]  /*4eb0*/  ISETP.GE.AND P1, PT, R33.reuse, R172, PT ;  /* 0x000000ac2100720c */ /* 0x040fe20003f26270 */
[----:B------:R-:W-:Y:S01]  /*4ec0*/  VIADD R33, R33, 0x39 ;  /* 0x0000003921217836 */ /* 0x000fe20000000000 */
[----:B------:R-:W-:Y:S02]  /*4ed0*/  ISETP.GE.AND P5, PT, R49, R174, PT ;  /* 0x000000ae3100720c */ /* 0x000fe40003fa6270 */
[----:B------:R-:W-:-:S02]  /*4ee0*/  FSEL R18, R18, -INF , P4 ;  /* 0xff80000012127808 */ /* 0x000fc40002000000 */
[-C--:B------:R-:W-:Y:S02]  /*4ef0*/  ISETP.GE.AND P4, PT, R43, R175.reuse, PT ;  /* 0x000000af2b00720c */ /* 0x080fe40003f86270 */
[----:B------:R-:W-:Y:S02]  /*4f00*/  FSEL R176, R17, -INF , !P6 ;  /* 0xff80000011b07808 */ /* 0x000fe40007000000 */
[----:B------:R-:W-:Y:S02]  /*4f10*/  FSEL R178, R18, -INF , !P5 ;  /* 0xff80000012b27808 */ /* 0x000fe40006800000 */
[-C--:B------:R-:W-:Y:S02]  /*4f20*/  ISETP.GE.AND P6, PT, R35, R175.reuse, PT ;  /* 0x000000af2300720c */ /* 0x080fe40003fc6270 */
        /* <DEDUP_REMOVED lines=24> */
[-C--:B------:R-:W-:Y:S02]  /*50b0*/  ISETP.GE.AND P2, PT, R8, R173.reuse, PT ;  /* 0x000000ad0800720c */ /* 0x080fe40003f46270 */
[----:B------:R-:W-:-:S02]  /*50c0*/  ISETP.GE.AND P1, PT, R58, R173, PT ;  /* 0x000000ad3a00720c */ /* 0x000fc40003f26270 */
[----:B------:R-:W-:Y:S02]  /*50d0*/  FSEL R32, R32, -INF , !P5 ;  /* 0xff80000020207808 */ /* 0x000fe40006800000 */
[-C--:B------:R-:W-:Y:S02]  /*50e0*/  ISETP.GE.AND P5, PT, R57, R172.reuse, PT ;  /* 0x000000ac3900720c */ /* 0x080fe40003fa6270 */
[----:B------:R-:W-:Y:S02]  /*50f0*/  FSEL R20, R21, -INF , P3 ;  /* 0xff80000015147808 */ /* 0x000fe40001800000 */
[----:B------:R-:W-:Y:S02]  /*5100*/  FSEL R28, R28, -INF , !P4 ;  /* 0xff8000001c1c7808 */ /* 0x000fe40006000000 */
[----:B------:R-:W-:Y:S02]  /*5110*/  FSEL R124, R50, -INF , !P6 ;  /* 0xff800000327c7808 */ /* 0x000fe40007000000 */
[----:B------:R-:W-:-:S02]  /*5120*/  ISETP.GE.AND P4, PT, R56, R172, PT ;  /* 0x000000ac3800720c */ /* 0x000fc40003f86270 */
[----:B------:R-:W-:Y:S02]  /*5130*/  FSEL R27, R27, -INF , P2 ;  /* 0xff8000001b1b7808 */ /* 0x000fe40001000000 */
[----:B------:R-:W-:Y:S02]  /*5140*/  ISETP.GE.AND P6, PT, R58, R172, PT ;  /* 0x000000ac3a00720c */ /* 0x000fe40003fc6270 */
[----:B------:R-:W-:Y:S01]  /*5150*/  FMNMX3.FTZ R23, R34, R31, R48, !PT ;  /* 0x0000001f22177276 */ /* 0x000fe20007810030 */
[----:B------:R-:W-:Y:S01]  /*5160*/  LDSM.16.MT88.4 R56, [R141+0xa000] ;  /* 0x00a000008d38783b */ /* 0x000fe20000004200 */
[----:B------:R-:W-:Y:S02]  /*5170*/  FSEL R18, R40, -INF , P1 ;  /* 0xff80000028127808 */ /* 0x000fe40000800000 */
[-C--:B------:R-:W-:Y:S02]  /*5180*/  ISETP.GE.AND P2, PT, R45, R173.reuse, PT ;  /* 0x000000ad2d00720c */ /* 0x080fe40003f46270 */
[----:B------:R-:W-:-:S02]  /*5190*/  ISETP.GE.AND P1, PT, R51, R173, PT ;  /* 0x000000ad3300720c */ /* 0x000fc40003f26270 */
[----:B------:R-:W-:Y:S02]  /*51a0*/  FSEL R20, R20, -INF , !P5 ;  /* 0xff80000014147808 */ /* 0x000fe40006800000 */
[C---:B------:R-:W-:Y:S02]  /*51b0*/  ISETP.GE.AND P3, PT, R10.reuse, R173, PT ;  /* 0x000000ad0a00720c */ /* 0x040fe40003f66270 */
[----:B------:R-:W-:Y:S02]  /*51c0*/  ISETP.GE.AND P5, PT, R10, R172, PT ;  /* 0x000000ac0a00720c */ /* 0x000fe40003fa6270 */
[----:B------:R-:W-:Y:S02]  /*51d0*/  FSEL R10, R24, -INF , !P4 ;  /* 0xff800000180a7808 */ /* 0x000fe40006000000 */
[----:B------:R-:W-:Y:S02]  /*51e0*/  FMNMX3.FTZ R23, R23, R46, R44, !PT ;  /* 0x0000002e17177276 */ /* 0x000fe4000781002c */
[----:B------:R-:W-:-:S02]  /*51f0*/  FSEL R18, R18, -INF , !P6 ;  /* 0xff80000012127808 */ /* 0x000fc40007000000 */
[-C--:B------:R-:W-:Y:S02]  /*5200*/  ISETP.GE.AND P4, PT, R8, R172.reuse, PT ;  /* 0x000000ac0800720c */ /* 0x080fe40003f86270 */
[----:B------:R-:W-:Y:S02]  /*5210*/  FSEL R136, R13, -INF , P2 ;  /* 0xff8000000d887808 */ /* 0x000fe40001000000 */
[----:B------:R-:W-:Y:S02]  /*5220*/  ISETP.GE.AND P6, PT, R51, R172, PT ;  /* 0x000000ac3300720c */ /* 0x000fe40003fc6270 */
[----:B------:R-:W-:Y:S02]  /*5230*/  FSEL R8, R22, -INF , P1 ;  /* 0xff80000016087808 */ /* 0x000fe40000800000 */
[----:B------:R-:W-:Y:S02]  /*5240*/  FMNMX3.FTZ R13, R17, R32, R28, !PT ;  /* 0x00000020110d7276 */ /* 0x000fe4000781001c */
[----:B------:R-:W-:-:S02]  /*5250*/  FMNMX3.FTZ R23, R23, R42, R38, !PT ;  /* 0x0000002a17177276 */ /* 0x000fc40007810026 */
[-C--:B------:R-:W-:Y:S02]  /*5260*/  ISETP.GE.AND P1, PT, R6, R173.reuse, PT ;  /* 0x000000ad0600720c */ /* 0x080fe40003f26270 */
[----:B------:R-:W-:Y:S02]  /*5270*/  FSEL R26, R26, -INF , P3 ;  /* 0xff8000001a1a7808 */ /* 0x000fe40001800000 */
[----:B------:R-:W-:Y:S02]  /*5280*/  FSEL R8, R8, -INF , !P6 ;  /* 0xff80000008087808 */ /* 0x000fe40007000000 */
[----:B------:R-:W-:Y:S02]  /*5290*/  ISETP.GE.AND P3, PT, R49, R173, PT ;  /* 0x000000ad3100720c */ /* 0x000fe40003f66270 */
[----:B------:R-:W-:Y:S02]  /*52a0*/  FMNMX3.FTZ R13, R13, R18, R20, !PT ;  /* 0x000000120d0d7276 */ /* 0x000fe40007810014 */
[----:B------:R-:W-:-:S02]  /*52b0*/  ISETP.GE.AND P6, PT, R6, R172, PT ;  /* 0x000000ac0600720c */ /* 0x000fc40003fc6270 */
[----:B------:R-:W-:Y:S02]  /*52c0*/  FMNMX3.FTZ R23, R23, R0, R182, !PT ;  /* 0x0000000017177276 */ /* 0x000fe400078100b6 */
[----:B------:R-:W-:Y:S02]  /*52d0*/  FSEL R6, R26, -INF , !P5 ;  /* 0xff8000001a067808 */ /* 0x000fe40006800000 */
[----:B------:R-:W-:Y:S02]  /*52e0*/  FSEL R16, R16, -INF , P1 ;  /* 0xff80000010107808 */ /* 0x000fe40000800000 */
[----:B------:R-:W-:Y:S02]  /*52f0*/  ISETP.GE.AND P5, PT, R49, R172, PT ;  /* 0x000000ac3100720c */ /* 0x000fe40003fa6270 */
[----:B------:R-:W-:Y:S02]  /*5300*/  FSEL R134, R27, -INF , !P4 ;  /* 0xff8000001b867808 */ /* 0x000fe40006000000 */
[----:B------:R-:W-:Y:S01]  /*5310*/  ISETP.GE.AND P1, PT, R43, R173, PT ;  /* 0x000000ad2b00720c */ /* 0x000fe20003f26270 */
[----:B------:R-:W-:Y:S01]  /*5320*/  LDSM.16.MT88.4 R24, [R140+0x8800] ;  /* 0x008800008c18783b */ /* 0x000fe20000004200 */
[----:B------:R-:W-:-:S02]  /*5330*/  FSEL R12, R12, -INF , P3 ;  /* 0xff8000000c0c7808 */ /* 0x000fc40001800000 */
[----:B------:R-:W-:Y:S02]  /*5340*/  FMNMX3.FTZ R13, R13, R10, R8, !PT ;  /* 0x0000000a0d0d7276 */ /* 0x000fe40007810008 */
[----:B------:R-:W-:Y:S02]  /*5350*/  FMNMX3.FTZ R23, R23, R180, R178, !PT ;  /* 0x000000b417177276 */ /* 0x000fe400078100b2 */
[-C--:B------:R-:W-:Y:S02]  /*5360*/  ISETP.GE.AND P4, PT, R45, R172.reuse, PT ;  /* 0x000000ac2d00720c */ /* 0x080fe40003f86270 */
[----:B------:R-:W-:Y:S02]  /*5370*/  FSEL R138, R16, -INF , !P6 ;  /* 0xff800000108a7808 */ /* 0x000fe40007000000 */
[----:B------:R-:W-:Y:S02]  /*5380*/  ISETP.GE.AND P6, PT, R43, R172, PT ;  /* 0x000000ac2b00720c */ /* 0x000fe40003fc6270 */
[----:B------:R-:W-:-:S02]  /*5390*/  ISETP.GE.AND P3, PT, R39, R173, PT ;  /* 0x000000ad2700720c */ /* 0x000fc40003f66270 */
[----:B------:R-:W-:Y:S02]  /*53a0*/  FSEL R132, R12, -INF , !P5 ;  /* 0xff8000000c847808 */ /* 0x000fe40006800000 */
[----:B------:R-:W-:Y:S02]  /*53b0*/  ISETP.GE.AND P2, PT, R35, R173, PT ;  /* 0x000000ad2300720c */ /* 0x000fe40003f46270 */
[----:B------:R-:W-:Y:S02]  /*53c0*/  FSEL R14, R14, -INF , P1 ;  /* 0xff8000000e0e7808 */ /* 0x000fe40000800000 */
[----:B------:R-:W-:Y:S02]  /*53d0*/  FMNMX3.FTZ R13, R13, R6, R134, !PT ;  /* 0x000000060d0d7276 */ /* 0x000fe40007810086 */
[----:B------:R-:W-:Y:S02]  /*53e0*/  FMNMX3.FTZ R23, R23, R176, R130, !PT ;  /* 0x000000b017177276 */ /* 0x000fe40007810082 */
[----:B------:R-:W-:-:S02]  /*53f0*/  FSEL R136, R136, -INF , !P4 ;  /* 0xff80000088887808 */ /* 0x000fc40006000000 */
[-C--:B------:R-:W-:Y:S02]  /*5400*/  ISETP.GE.AND P5, PT, R39, R172.reuse, PT ;  /* 0x000000ac2700720c */ /* 0x080fe40003fa6270 */
        /* <DEDUP_REMOVED lines=22> */
[----:B-1----:R-:W-:-:S04]  /*5570*/  FMNMX.FTZ R101, R22, R101, !PT ;  /* 0x0000006516657209 */ /* 0x002fc80007810000 */
[----:B------:R-:W-:Y:S01]  /*5580*/  FSETP.NEU.FTZ.AND P1, PT, R101, -INF , PT ;  /* 0xff8000006500780b */ /* 0x000fe20003f3d000 */
[----:B---3--:R-:W-:Y:S01]  /*5590*/  FMUL.FTZ R115, R110, R101 ;  /* 0x000000656e737220 */ /* 0x008fe20000410000 */
[----:B--2---:R-:W-:-:S04]  /*55a0*/  FMNMX.FTZ R100, R12, R13, !PT ;  /* 0x0000000d0c647209 */ /* 0x004fc80007810000 */
[----:B------:R-:W-:Y:S01]  /*55b0*/  FSEL R115, R115, RZ, P1 ;  /* 0x000000ff73737208 */ /* 0x000fe20000800000 */
[----:B------:R-:W-:Y:S01]  /*55c0*/  LDSM.16.MT88.4 R12, [R142+0x8800] ;  /* 0x008800008e0c783b */ /* 0x000fe20000004200 */
        /* <DEDUP_REMOVED lines=14> */
[-CC-:B------:R-:W-:Y:S01]  /*56b0*/  FFMA.FTZ R29, R38, R110.reuse, -R115.reuse ;  /* 0x0000006e261d7223 */ /* 0x180fe20000010873 */
[-C--:B------:R-:W-:Y:S01]  /*56c0*/  FFMA.FTZ R0, R0, R110.reuse, -R115 ;  /* 0x0000006e00007223 */ /* 0x080fe20000010873 */
[----:B------:R-:W1:Y:S01]  /*56d0*/  MUFU.EX2 R108, R108 ;  /* 0x0000006c006c7308 */ /* 0x000e620000000800 */
[-CC-:B------:R-:W-:Y:S01]  /*56e0*/  FFMA.FTZ R32, R20, R110.reuse, -R113.reuse ;  /* 0x0000006e14207223 */ /* 0x180fe20000010871 */
[-CC-:B------:R-:W-:Y:S01]  /*56f0*/  FFMA.FTZ R35, R10, R110.reuse, -R113.reuse ;  /* 0x0000006e0a237223 */ /* 0x180fe20000010871 */
[-CC-:B------:R-:W-:Y:S01]  /*5700*/  FFMA.FTZ R31, R8, R110.reuse, -R113.reuse ;  /* 0x0000006e081f7223 */ /* 0x180fe20000010871 */
[-CC-:B------:R-:W-:Y:S01]  /*5710*/  FFMA.FTZ R28, R6, R110.reuse, -R113.reuse ;  /* 0x0000006e061c7223 */ /* 0x180fe20000010871 */
[----:B------:R-:W2:Y:S01]  /*5720*/  LDSM.16.MT88.4 R48, [R142+0xa000] ;  /* 0x00a000008e30783b */ /* 0x000ea20000004200 */
[-CC-:B------:R-:W-:Y:S01]  /*5730*/  FFMA.FTZ R134, R134, R110.reuse, -R113.reuse ;  /* 0x0000006e86867223 */ /* 0x180fe20000010871 */
[-CC-:B------:R-:W-:Y:S01]  /*5740*/  FFMA.FTZ R119, R138, R110.reuse, -R113.reuse ;  /* 0x0000006e8a777223 */ /* 0x180fe20000010871 */
[----:B------:R-:W-:Y:S01]  /*5750*/  MUFU.EX2 R105, R105 ;  /* 0x0000006900697308 */ /* 0x000fe20000000800 */
[----:B------:R-:W3:Y:S01]  /*5760*/  LDSM.16.MT88.4 R40, [R146+0xa000] ;  /* 0x00a000009228783b */ /* 0x000ee20000004200 */
[-CC-:B------:R-:W-:Y:S01]  /*5770*/  FFMA.FTZ R132, R132, R110.reuse, -R113.reuse ;  /* 0x0000006e84847223 */ /* 0x180fe20000010871 */
[-C--:B------:R-:W-:Y:S01]  /*5780*/  FFMA.FTZ R117, R136, R110.reuse, -R113 ;  /* 0x0000006e88757223 */ /* 0x080fe20000010871 */
[-CC-:B------:R-:W-:Y:S01]  /*5790*/  FFMA.FTZ R125, R130, R110.reuse, -R115.reuse ;  /* 0x0000006e827d7223 */ /* 0x180fe20000010873 */
[----:B------:R-:W-:Y:S01]  /*57a0*/  LDSM.16.MT88.4 R20, [R140+0xa000] ;  /* 0x00a000008c14783b */ /* 0x000fe20000004200 */
[-CC-:B------:R-:W-:Y:S01]  /*57b0*/  FFMA.FTZ R128, R128, R110.reuse, -R115.reuse ;  /* 0x0000006e80807223 */ /* 0x180fe20000010873 */
[-CC-:B------:R-:W-:Y:S01]  /*57c0*/  FFMA.FTZ R126, R126, R110.reuse, -R115.reuse ;  /* 0x0000006e7e7e7223 */ /* 0x180fe20000010873 */
[----:B------:R-:W4:Y:S01]  /*57d0*/  MUFU.EX2 R34, R34 ;  /* 0x0000002200227308 */ /* 0x000f220000000800 */
[----:B-1----:R-:W-:Y:S01]  /*57e0*/  F2FP.F16.F32.PACK_AB R64, R108, R109 ;  /* 0x0000006d6c40723e */ /* 0x002fe200000000ff */
[----:B------:R-:W-:Y:S01]  /*57f0*/  LDSM.16.MT88.4 R16, [R146+0x8800] ;  /* 0x008800009210783b */ /* 0x000fe20000004200 */
[-C--:B------:R-:W-:Y:S01]  /*5800*/  FFMA.FTZ R181, R124, R110.reuse, -R115 ;  /* 0x0000006e7cb57223 */ /* 0x080fe20000010873 */
[-CC-:B------:R-:W-:Y:S01]  /*5810*/  FFMA.FTZ R116, R116, R110.reuse, -R113.reuse ;  /* 0x0000006e74747223 */ /* 0x180fe20000010871 */
[-CC-:B------:R-:W-:Y:S01]  /*5820*/  FFMA.FTZ R114, R114, R110.reuse, -R113.reuse ;  /* 0x0000006e72727223 */ /* 0x180fe20000010871 */
[----:B------:R-:W-:Y:S01]  /*5830*/  LDSM.16.MT88.4 R8, [R141+0x8800] ;  /* 0x008800008d08783b */ /* 0x000fe20000004200 */
[----:B------:R-:W-:Y:S01]  /*5840*/  FFMA.FTZ R179, R112, R110, -R113 ;  /* 0x0000006e70b37223 */ /* 0x000fe20000010871 */
[----:B------:R-:W-:Y:S01]  /*5850*/  MUFU.EX2 R106, R106 ;  /* 0x0000006a006a7308 */ /* 0x000fe20000000800 */
[----:B------:R-:W-:Y:S01]  /*5860*/  FADD.FTZ R108, R109, R108 ;  /* 0x0000006c6d6c7221 */ /* 0x000fe20000010000 */
[----:B------:R-:W-:-:S06]  /*5870*/  ISETP.GT.AND P1, PT, R102, R157, PT ;  /* 0x0000009d6600720c */ /* 0x000fcc0003f24270 */
        /* <DEDUP_REMOVED lines=19> */
[C---:B--2---:R-:W-:Y:S07]  /*59b0*/  HMMA.16816.F32 R44, R64.reuse, R48, RZ ;  /* 0x00000030402c723c */ /* 0x044fee00000018ff */
[----:B------:R-:W1:Y:S01]  /*59c0*/  MUFU.EX2 R35, R35 ;  /* 0x0000002300237308 */ /* 0x000e620000000800 */
[----:B----4-:R-:W-:Y:S01]  /*59d0*/  F2FP.F16.F32.PACK_AB R6, R0, R29 ;  /* 0x0000001d0006723e */ /* 0x010fe200000000ff */
[----:B------:R-:W-:Y:S01]  /*59e0*/  HMMA.16816.F32 R48, R64, R50, RZ ;  /* 0x000000324030723c */ /* 0x000fe200000018ff */
[----:B------:R-:W-:-:S04]  /*59f0*/  FADD.FTZ R29, R29, R30 ;  /* 0x0000001e1d1d7221 */ /* 0x000fc80000010000 */
[----:B------:R-:W-:Y:S01]  /*5a00*/  FADD.FTZ R0, R0, R29 ;  /* 0x0000001d00007221 */ /* 0x000fe20000010000 */
[----:B------:R-:W-:Y:S02]  /*5a10*/  MUFU.EX2 R31, R31 ;  /* 0x0000001f001f7308 */ /* 0x000fe40000000800 */
[C---:B------:R-:W-:Y:S06]  /*5a20*/  HMMA.16816.F32 R96, R64.reuse, R92, RZ ;  /* 0x0000005c4060723c */ /* 0x040fec00000018ff */
[----:B------:R-:W2:Y:S01]  /*5a30*/  MUFU.EX2 R28, R28 ;  /* 0x0000001c001c7308 */ /* 0x000ea20000000800 */
[----:B-1----:R-:W-:Y:S01]  /*5a40*/  F2FP.F16.F32.PACK_AB R5, R35, R32 ;  /* 0x000000202305723e */ /* 0x002fe200000000ff */
[C---:B------:R-:W-:Y:S06]  /*5a50*/  HMMA.16816.F32 R80, R64.reuse, R76, RZ ;  /* 0x0000004c4050723c */ /* 0x040fec00000018ff */
[----:B------:R-:W-:Y:S02]  /*5a60*/  MUFU.EX2 R134, R134 ;  /* 0x0000008600867308 */ /* 0x000fe40000000800 */
[C---:B------:R-:W-:Y:S06]  /*5a70*/  HMMA.16816.F32 R92, R64.reuse, R94, RZ ;  /* 0x0000005e405c723c */ /* 0x040fec00000018ff */
[----:B------:R-:W-:Y:S01]  /*5a80*/  MUFU.EX2 R119, R119 ;  /* 0x0000007700777308 */ /* 0x000fe20000000800 */
[----:B--2---:R-:W-:Y:S01]  /*5a90*/  F2FP.F16.F32.PACK_AB R7, R28, R31 ;  /* 0x0000001f1c07723e */ /* 0x004fe200000000ff */
[----:B------:R-:W-:Y:S06]  /*5aa0*/  HMMA.16816.F32 R76, R64, R78, RZ ;  /* 0x0000004e404c723c */ /* 0x000fec00000018ff */
[----:B------:R-:W-:Y:S02]  /*5ab0*/  MUFU.EX2 R132, R132 ;  /* 0x0000008400847308 */ /* 0x000fe40000000800 */
[C---:B------:R-:W-:Y:S06]  /*5ac0*/  HMMA.16816.F32 R88, R4.reuse, R12, R88 ;  /* 0x0000000c0458723c */ /* 0x040fec0000001858 */
[----:B------:R-:W-:Y:S02]  /*5ad0*/  MUFU.EX2 R117, R117 ;  /* 0x0000007500757308 */ /* 0x000fe40000000800 */
[----:B------:R-:W-:Y:S01]  /*5ae0*/  HMMA.16816.F32 R84, R4, R14, R84 ;  /* 0x0000000e0454723c */ /* 0x000fe20000001854 */
[----:B------:R-:W1:Y:S05]  /*5af0*/  LDSM.16.MT88.4 R12, [R142+0xa800] ;  /* 0x00a800008e0c783b */ /* 0x000e6a0000004200 */
[----:B------:R-:W-:Y:S02]  /*5b00*/  MUFU.EX2 R125, R125 ;  /* 0x0000007d007d7308 */ /* 0x000fe40000000800 */
[C---:B------:R-:W-:Y:S06]  /*5b10*/  HMMA.16816.F32 R72, R64.reuse, R68, RZ ;  /* 0x000000444048723c */ /* 0x040fec00000018ff */
[----:B------:R-:W-:Y:S02]  /*5b20*/  MUFU.EX2 R128, R128 ;  /* 0x0000008000807308 */ /* 0x000fe40000000800 */
[C---:B---3--:R-:W-:Y:S06]  /*5b30*/  HMMA.16816.F32 R36, R64.reuse, R40, RZ ;  /* 0x000000284024723c */ /* 0x048fec00000018ff */
[----:B------:R-:W-:Y:S02]  /*5b40*/  MUFU.EX2 R126, R126 ;  /* 0x0000007e007e7308 */ /* 0x000fe40000000800 */
[C---:B------:R-:W-:Y:S06]  /*5b50*/  HMMA.16816.F32 R52, R64.reuse, R56, RZ ;  /* 0x000000384034723c */ /* 0x040fec00000018ff */
[----:B------:R-:W-:Y:S02]  /*5b60*/  MUFU.EX2 R181, R181 ;  /* 0x000000b500b57308 */ /* 0x000fe40000000800 */
[C---:B------:R-:W-:Y:S06]  /*5b70*/  HMMA.16816.F32 R68, R64.reuse, R70, RZ ;  /* 0x000000464044723c */ /* 0x040fec00000018ff */
[----:B------:R-:W-:Y:S02]  /*5b80*/  MUFU.EX2 R116, R116 ;  /* 0x0000007400747308 */ /* 0x000fe40000000800 */
[----:B------:R-:W-:Y:S06]  /*5b90*/  HMMA.16816.F32 R40, R64, R42, RZ ;  /* 0x0000002a4028723c */ /* 0x000fec00000018ff */
[----:B------:R-:W-:Y:S02]  /*5ba0*/  MUFU.EX2 R114, R114 ;  /* 0x0000007200727308 */ /* 0x000fe40000000800 */
[C---:B-1----:R-:W-:Y:S06]  /*5bb0*/  HMMA.16816.F32 R44, R4.reuse, R12, R44 ;  /* 0x0000000c042c723c */ /* 0x042fec000000182c */
[----:B------:R-:W-:Y:S02]  /*5bc0*/  MUFU.EX2 R179, R179 ;  /* 0x000000b300b37308 */ /* 0x000fe40000000800 */
[----:B------:R-:W-:Y:S01]  /*5bd0*/  HMMA.16816.F32 R48, R4, R14, R48 ;  /* 0x0000000e0430723c */ /* 0x000fe20000001830 */
[----:B------:R-:W1:Y:S07]  /*5be0*/  LDSM.16.MT88.4 R12, [R140+0xa800] ;  /* 0x00a800008c0c783b */ /* 0x000e6e0000004200 */
[C---:B------:R-:W-:Y:S08]  /*5bf0*/  HMMA.16816.F32 R56, R64.reuse, R58, RZ ;  /* 0x0000003a4038723c */ /* 0x040ff000000018ff */
[C---:B------:R-:W-:Y:S08]  /*5c00*/  HMMA.16816.F32 R60, R64.reuse, R20, RZ ;  /* 0x00000014403c723c */ /* 0x040ff000000018ff */
[----:B------:R-:W-:Y:S01]  /*5c10*/  HMMA.16816.F32 R64, R64, R22, RZ ;  /* 0x000000164040723c */ /* 0x000fe200000018ff */
[----:B------:R-:W-:Y:S07]  /*5c20*/  LDSM.16.MT88.4 R20, [R141+0x9800] ;  /* 0x009800008d14783b */ /* 0x000fee0000004200 */
        /* <DEDUP_REMOVED lines=12> */
[----:B------:R-:W-:Y:S01]  /*5cf0*/  MUFU.EX2 R25, R25 ;  /* 0x0000001900197308 */ /* 0x000fe20000000800 */
[----:B------:R-:W-:Y:S01]  /*5d00*/  HMMA.16816.F32 R68, R4, R26, R68 ;  /* 0x0000001a0444723c */ /* 0x000fe20000001844 */
[-CC-:B------:R-:W-:Y:S01]  /*5d10*/  FFMA.FTZ R27, R182, R110.reuse, -R115.reuse ;  /* 0x0000006eb61b7223 */ /* 0x180fe20000010873 */
[-C--:B------:R-:W-:Y:S01]  /*5d20*/  FFMA.FTZ R26, R180, R110.reuse, -R115 ;  /* 0x0000006eb41a7223 */ /* 0x080fe20000010873 */
[----:B------:R-:W-:-:S04]  /*5d30*/  FFMA.FTZ R115, R118, R110, -R113 ;  /* 0x0000006e76737223 */ /* 0x000fc80000010871 */
[----:B------:R-:W-:Y:S01]  /*5d40*/  MUFU.EX2 R27, R27 ;  /* 0x0000001b001b7308 */ /* 0x000fe20000000800 */
[C---:B--2---:R-:W-:Y:S07]  /*5d50*/  HMMA.16816.F32 R36, R4.reuse, R16, R36 ;  /* 0x000000100424723c */ /* 0x044fee0000001824 */
[----:B------:R-:W2:Y:S01]  /*5d60*/  MUFU.EX2 R26, R26 ;  /* 0x0000001a001a7308 */ /* 0x000ea20000000800 */
[C---:B------:R-:W-:Y:S01]  /*5d70*/  HMMA.16816.F32 R40, R4.reuse, R18, R40 ;  /* 0x000000120428723c */ /* 0x040fe20000001828 */
[----:B------:R-:W4:Y:S06]  /*5d80*/  LDSM.16.MT88.4 R16, [R142+0x9000] ;  /* 0x009000008e10783b */ /* 0x000f2c0000004200 */
[----:B------:R-:W5:Y:S01]  /*5d90*/  MUFU.EX2 R24, R24 ;  /* 0x0000001800187308 */ /* 0x000f620000000800 */
[C---:B---3--:R-:W-:Y:S07]  /*5da0*/  HMMA.16816.F32 R52, R4.reuse, R8, R52 ;  /* 0x000000080434723c */ /* 0x048fee0000001834 */
[----:B------:R-:W3:Y:S01]  /*5db0*/  MUFU.EX2 R115, R115 ;  /* 0x0000007300737308 */ /* 0x000ee20000000800 */
[----:B------:R-:W-:Y:S01]  /*5dc0*/  HMMA.16816.F32 R56, R4, R10, R56 ;  /* 0x0000000a0438723c */ /* 0x000fe20000001838 */
[----:B------:R-:W3:Y:S01]  /*5dd0*/  LDSM.16.MT88.4 R8, [R146+0x9000] ;  /* 0x009000009208783b */ /* 0x000ee20000004200 */
[----:B--2---:R-:W-:Y:S01]  /*5de0*/  F2FP.F16.F32.PACK_AB R4, R26, R27 ;  /* 0x0000001b1a04723e */ /* 0x004fe200000000ff */
[----:B------:R-:W-:Y:S01]  /*5df0*/  FADD.FTZ R27, R27, R0 ;  /* 0x000000001b1b7221 */ /* 0x000fe20000010000 */
[----:B------:R-:W-:-:S02]  /*5e00*/  F2FP.F16.F32.PACK_AB R5, R119, R134 ;  /* 0x000000867705723e */ /* 0x000fc400000000ff */
[----:B------:R-:W-:Y:S01]  /*5e10*/  F2FP.F16.F32.PACK_AB R7, R117, R132 ;  /* 0x000000847507723e */ /* 0x000fe200000000ff */
[----:B------:R-:W-:Y:S01]  /*5e20*/  FADD.FTZ R26, R26, R27 ;  /* 0x0000001b1a1a7221 */ /* 0x000fe20000010000 */
[----:B-----5:R-:W-:-:S03]  /*5e30*/  F2FP.F16.F32.PACK_AB R6, R24, R25 ;  /* 0x000000191806723e */ /* 0x020fc600000000ff */
[----:B------:R-:W-:-:S04]  /*5e40*/  FADD.FTZ R25, R25, R26 ;  /* 0x0000001a19197221 */ /* 0x000fc80000010000 */
[----:B-1----:R-:W-:Y:S01]  /*5e50*/  HMMA.16816.F32 R80, R4, R12, R80 ;  /* 0x0000000c0450723c */ /* 0x002fe20000001850 */
[----:B------:R-:W-:-:S07]  /*5e60*/  FADD.FTZ R24, R24, R25 ;  /* 0x0000001918187221 */ /* 0x000fce0000010000 */
        /* <DEDUP_REMOVED lines=14> */
[C---:B---3--:R-:W-:Y:S08]  /*5f50*/  HMMA.16816.F32 R72, R4.reuse, R8, R72 ;  /* 0x000000080448723c */ /* 0x048ff00000001848 */
[C---:B------:R-:W-:Y:S01]  /*5f60*/  HMMA.16816.F32 R68, R4.reuse, R10, R68 ;  /* 0x0000000a0444723c */ /* 0x040fe20000001844 */
[----:B------:R-:W2:Y:S07]  /*5f70*/  LDSM.16.MT88.4 R8, [R141+0xb000] ;  /* 0x00b000008d08783b */ /* 0x000eae0000004200 */
[C---:B-1----:R-:W-:Y:S08]  /*5f80*/  HMMA.16816.F32 R60, R4.reuse, R12, R60 ;  /* 0x0000000c043c723c */ /* 0x042ff0000000183c */
[C---:B------:R-:W-:Y:S01]  /*5f90*/  HMMA.16816.F32 R64, R4.reuse, R14, R64 ;  /* 0x0000000e0440723c */ /* 0x040fe20000001840 */
[----:B------:R-:W1:Y:S07]  /*5fa0*/  LDSM.16.MT88.4 R12, [R146+0x9800] ;  /* 0x00980000920c783b */ /* 0x000e6e0000004200 */
[C---:B--2---:R-:W-:Y:S08]  /*5fb0*/  HMMA.16816.F32 R52, R4.reuse, R8, R52 ;  /* 0x000000080434723c */ /* 0x044ff00000001834 */
[----:B------:R-:W-:Y:S01]  /*5fc0*/  HMMA.16816.F32 R56, R4, R10, R56 ;  /* 0x0000000a0438723c */ /* 0x000fe20000001838 */
[----:B------:R-:W-:Y:S01]  /*5fd0*/  F2FP.F16.F32.PACK_AB R4, R128, R125 ;  /* 0x0000007d8004723e */ /* 0x000fe200000000ff */
[----:B------:R-:W2:Y:S01]  /*5fe0*/  LDSM.16.MT88.4 R8, [R142+0x9800] ;  /* 0x009800008e08783b */ /* 0x000ea20000004200 */
        /* <DEDUP_REMOVED lines=10> */
[----:B------:R-:W-:Y:S01]  /*6090*/  HMMA.16816.F32 R44, R4, R16, R44 ;  /* 0x00000010042c723c */ /* 0x000fe2000000182c */
[----:B------:R-:W-:-:S04]  /*60a0*/  FADD.FTZ R17, R107, R106 ;  /* 0x0000006a6b117221 */ /* 0x000fc80000010000 */
[----:B------:R-:W-:-:S03]  /*60b0*/  FADD.FTZ R17, R104, R17 ;  /* 0x0000001168117221 */ /* 0x000fc60000010000 */
[----:B------:R-:W-:Y:S01]  /*60c0*/  HMMA.16816.F32 R80, R4, R20, R80 ;  /* 0x000000140450723c */ /* 0x000fe20000001850 */
[----:B------:R-:W-:-:S04]  /*60d0*/  FADD.FTZ R16, R32, R17 ;  /* 0x0000001120107221 */ /* 0x000fc80000010000 */
[----:B------:R-:W-:-:S03]  /*60e0*/  FADD.FTZ R16, R35, R16 ;  /* 0x0000001023107221 */ /* 0x000fc60000010000 */
[C---:B--2---:R-:W-:Y:S08]  /*60f0*/  HMMA.16816.F32 R88, R4.reuse, R8, R88 ;  /* 0x000000080458723c */ /* 0x044ff00000001858 */
[C---:B------:R-:W-:Y:S01]  /*6100*/  HMMA.16816.F32 R84, R4.reuse, R10, R84 ;  /* 0x0000000a0454723c */ /* 0x040fe20000001854 */
[----:B------:R-:W2:Y:S07]  /*6110*/  LDSM.16.MT88.4 R8, [R146+0xb800] ;  /* 0x00b800009208783b */ /* 0x000eae0000004200 */
        /* <DEDUP_REMOVED lines=20> */
[----:B------:R-:W-:Y:S03]  /*6260*/  HMMA.16816.F32 R64, R4, R10, R64 ;  /* 0x0000000a0440723c */ /* 0x000fe60000001840 */
[----:B------:R-:W-:Y:S01]  /*6270*/  FADD.FTZ R179, R179, R114 ;  /* 0x00000072b3b37221 */ /* 0x000fe20000010000 */
[----:B------:R-:W-:-:S01]  /*6280*/  NOP ;  /* 0x0000000000007918 */ /* 0x000fc20000000000 */
        /* <DEDUP_REMOVED lines=68> */
.L_x_10719:
        /* <DEDUP_REMOVED lines=8> */
.L_x_10720:
[----:B------:R-:W-:Y:S05]  /*6750*/  BSYNC.RECONVERGENT B0 ;  /* 0x0000000000007941 */ /* 0x000fea0003800200 */
.L_x_10718:
        /* <DEDUP_REMOVED lines=150> */
[----:B------:R-:W-:Y:S01]  /*70c0*/  ISETP.GT.AND P3, PT, R0, R157, PT ;  /* 0x0000009d0000720c */ /* 0x000fe20003f64270 */
[----:B------:R-:W-:-:S05]  /*70d0*/  DEPBAR.LE SB0, 0x0 ;  /* 0x000080000000791a */ /* 0x000fca0000000000 */
[C---:B-1----:R-:W-:Y:S08]  /*70e0*/  HMMA.16816.F32 R32, R116.reuse, R112, R32 ;  /* 0x000000707420723c */ /* 0x042ff00000001820 */
        /* <DEDUP_REMOVED lines=27> */
[-C--:B-1----:R-:W-:Y:S01]  /*72a0*/  FMUL.FTZ R4, R23, R102.reuse ;  /* 0x0000006617047220 */ /* 0x082fe20000410000 */
        /* <DEDUP_REMOVED lines=47> */
[----:B------:R-:W-:Y:S02]  /*75a0*/  IADD3 R107, PT, PT, R103, -0x80, RZ ;  /* 0xffffff80676b7810 */ /* 0x000fe40007ffe0ff */
[-C--:B-1----:R-:W-:Y:S02]  /*75b0*/  IABS R12, R14.reuse ;  /* 0x0000000e000c7213 */ /* 0x082fe40000000000 */
        /* <DEDUP_REMOVED lines=14> */
[----:B------:R-:W-:Y:S01]  /*76a0*/  IABS R102, R111 ;  /* 0x0000006f00667213 */ /* 0x000fe20000000000 */
[----:B------:R-:W-:Y:S01]  /*76b0*/  IMAD R113, R106, R103, R18 ;  /* 0x000000676a717224 */ /* 0x000fe200078e0212 */
[----:B------:R-:W-:-:S03]  /*76c0*/  LOP3.LUT R111, R111, R14, RZ, 0x3c, !PT ;  /* 0x0000000e6f6f7212 */ /* 0x000fc600078e3cff */
[----:B------:R-:W-:Y:S01]  /*76d0*/  IMAD.HI.U32 R109, R109, R102, RZ ;  /* 0x000000666d6d7227 */ /* 0x000fe200078e00ff */
[C---:B------:R-:W-:Y:S02]  /*76e0*/  ISETP.GT.U32.AND P3, PT, R12.reuse, R113, PT ;  /* 0x000000710c00720c */ /* 0x040fe40003f64070 */
[----:B------:R-:W-:Y:S01]  /*76f0*/  ISETP.GE.AND P4, PT, R111, RZ, PT ;  /* 0x000000ff6f00720c */ /* 0x000fe20003f86270 */
[----:B------:R-:W-:Y:S01]  /*7700*/  IMAD R103, R109, R103, R102 ;  /* 0x000000676d677224 */ /* 0x000fe200078e0266 */
[----:B------:R-:W2:Y:S04]  /*7710*/  LD.E.64 R110, desc[UR4][R2.64+0x38] ;  /* 0x00003804026e7980 */ /* 0x000ea8000c101b00 */
[----:B------:R-:W-:-:S05]  /*7720*/  ISETP.GT.U32.AND P0, PT, R12, R103, PT ;  /* 0x000000670c00720c */ /* 0x000fca0003f04070 */
[----:B------:R-:W-:Y:S01]  /*7730*/  @!P3 IMAD.IADD R113, R113, 0x1, -R12 ;  /* 0x000000017171b824 */ /* 0x000fe200078e0a0c */
[----:B------:R-:W-:Y:S02]  /*7740*/  @!P3 IADD3 R106, PT, PT, R106, 0x1, RZ ;  /* 0x000000016a6ab810 */ /* 0x000fe40007ffe0ff */
[----:B------:R-:W-:Y:S02]  /*7750*/  ISETP.NE.AND P3, PT, R14, RZ, PT ;  /* 0x000000ff0e00720c */ /* 0x000fe40003f65270 */
[-C--:B------:R-:W-:Y:S02]  /*7760*/  ISETP.GE.U32.AND P5, PT, R113, R12.reuse, PT ;  /* 0x0000000c7100720c */ /* 0x080fe40003fa6070 */
[----:B------:R-:W3:Y:S01]  /*7770*/  LD.E.64 R112, desc[UR4][R2.64+0x20] ;  /* 0x0000200402707980 */ /* 0x000ee2000c101b00 */
[----:B------:R-:W-:Y:S01]  /*7780*/  @!P0 IADD3 R103, PT, PT, R103, -R12, RZ ;  /* 0x8000000c67678210 */ /* 0x000fe20007ffe0ff */
[----:B------:R-:W-:Y:S01]  /*7790*/  @!P0 VIADD R109, R109, 0x1 ;  /* 0x000000016d6d8836 */ /* 0x000fe20000000000 */
[----:B------:R-:W-:-:S02]  /*77a0*/  ISETP.GE.AND P0, PT, R107, RZ, PT ;  /* 0x000000ff6b00720c */ /* 0x000fc40003f06270 */
[----:B------:R-:W-:Y:S02]  /*77b0*/  ISETP.GE.U32.AND P6, PT, R103, R12, PT ;  /* 0x0000000c6700720c */ /* 0x000fe40003fc6070 */
[----:B------:R-:W-:-:S04]  /*77c0*/  LOP3.LUT R107, RZ, R14, RZ, 0x33, !PT ;  /* 0x0000000eff6b7212 */ /* 0x000fc800078e33ff */
[----:B------:R-:W-:-:S05]  /*77d0*/  @P5 VIADD R106, R106, 0x1 ;  /* 0x000000016a6a5836 */ /* 0x000fca0000000000 */
[----:B------:R-:W-:Y:S02]  /*77e0*/  @!P0 IMAD.MOV R106, RZ, RZ, -R106 ;  /* 0x000000ffff6a8224 */ /* 0x000fe400078e0a6a */
[----:B------:R-:W-:-:S03]  /*77f0*/  @P6 IADD3 R109, PT, PT, R109, 0x1, RZ ;  /* 0x000000016d6d6810 */ /* 0x000fc60007ffe0ff */
[----:B------:R-:W-:Y:S02]  /*7800*/  SEL R18, R107, R106, !P3 ;  /* 0x0000006a6b127207 */ /* 0x000fe40005800000 */
[----:B------:R-:W-:-:S04]  /*7810*/  @!P4 IADD3 R109, PT, PT, -R109, RZ, RZ ;  /* 0x000000ff6d6dc210 */ /* 0x000fc80007ffe1ff */
[----:B------:R-:W-:Y:S01]  /*7820*/  SEL R107, R107, R109, !P3 ;  /* 0x0000006d6b6b7207 */ /* 0x000fe20005800000 */
        /* <DEDUP_REMOVED lines=20> */
.L_x_10724:
[----:B-1----:R-:W2:Y:S01]  /*7970*/  LD.E R12, desc[UR4][R2.64+0x38] ;  /* 0x00003804020c7980 */ /* 0x002ea2000c101900 */
[----:B------:R-:W-:Y:S02]  /*7980*/  UMOV UR6, URZ ;  /* 0x000000ff00067c82 */ /* 0x000fe40008000000 */
[----:B------:R-:W-:Y:S01]  /*7990*/  IADD3 R14, P0, PT, RZ, -UR6, RZ ;  /* 0x80000006ff0e7c10 */ /* 0x000fe2000ff1e0ff */
[----:B--2---:R-:W-:-:S04]  /*79a0*/  IMAD.SHL.U32 R12, R12, 0x40, RZ ;  /* 0x000000400c0c7824 */ /* 0x004fc800078e00ff */
[----:B------:R-:W-:-:S05]  /*79b0*/  IMAD.X R12, RZ, RZ, ~R12, P0 ;  /* 0x000000ffff0c7224 */ /* 0x000fca00000e0e0c */
[----:B------:R-:W-:-:S04]  /*79c0*/  SHF.R.S64 R103, R14, 0x1f, R12 ;  /* 0x0000001f0e677819 */ /* 0x000fc8000000100c */
[----:B------:R-:W-:-:S04]  /*79d0*/  IADD3 R158, P0, PT, R103, R158, RZ ;  /* 0x0000009e679e7210 */ /* 0x000fc80007f1e0ff */
[----:B------:R-:W-:-:S09]  /*79e0*/  LEA.HI.X.SX32 R159, R12, R159, 0x1, P0 ;  /* 0x0000009f0c9f7211 */ /* 0x000fd200000f0eff */
.L_x_10725:
[----:B------:R-:W-:Y:S05]  /*79f0*/  BSYNC.RECONVERGENT B0 ;  /* 0x0000000000007941 */ /* 0x000fea0003800200 */
.L_x_10723:
        /* <DEDUP_REMOVED lines=49> */
.L_x_10722:
[----:B------:R-:W-:Y:S05]  /*7d10*/  BSYNC.RECONVERGENT B1 ;  /* 0x0000000000017941 */ /* 0x000fea0003800200 */
.L_x_10721:
[----:B------:R-:W3:Y:S01]  /*7d20*/  LD.E R116, desc[UR4][R2.64+0xdc] ;  /* 0x0000dc0402747980 */ /* 0x000ee2000c101900 */
[----:B--2---:R-:W-:-:S04]  /*7d30*/  IMAD R103, R121, 0x40, R120 ;  /* 0x0000004079677824 */ /* 0x004fc800078e0278 */
[C---:B------:R-:W-:Y:S02]  /*7d40*/  VIADD R14, R103.reuse, 0xffffff80 ;  /* 0xffffff80670e7836 */ /* 0x040fe40000000000 */
[C---:B-1----:R-:W-:Y:S02]  /*7d50*/  VIADD R12, R103.reuse, 0xffffff81 ;  /* 0xffffff81670c7836 */ /* 0x042fe40000000000 */
[C---:B------:R-:W-:Y:S01]  /*7d60*/  VIADD R102, R103.reuse, 0xffffff90 ;  /* 0xffffff9067667836 */ /* 0x040fe20000000000 */
[C---:B------:R-:W-:Y:S02]  /*7d70*/  ISETP.GE.AND P3, PT, R14.reuse, R175, PT ;  /* 0x000000af0e00720c */ /* 0x040fe40003f66270 */
[C---:B------:R-:W-:Y:S02]  /*7d80*/  ISETP.GE.AND P2, PT, R14.reuse, R173, PT ;  /* 0x000000ad0e00720c */ /* 0x040fe40003f46270 */
[----:B------:R-:W-:Y:S02]  /*7d90*/  ISETP.GE.AND P6, PT, R14, R174, PT ;  /* 0x000000ae0e00720c */ /* 0x000fe40003fc6270 */
[----:B------:R-:W-:Y:S01]  /*7da0*/  FSEL R18, R8, -INF , P3 ;  /* 0xff80000008127808 */ /* 0x000fe20001800000 */
[----:B------:R-:W-:Y:S01]  /*7db0*/  VIADD R8, R103, 0xffffff88 ;  /* 0xffffff8867087836 */ /* 0x000fe20000000000 */
[----:B------:R-:W-:-:S02]  /*7dc0*/  ISETP.GE.AND P5, PT, R14, R172, PT ;  /* 0x000000ac0e00720c */ /* 0x000fc40003fa6270 */
[----:B------:R-:W-:Y:S02]  /*7dd0*/  ISETP.GE.AND P1, PT, R12, R175, PT ;  /* 0x000000af0c00720c */ /* 0x000fe40003f26270 */
[----:B------:R-:W-:Y:S02]  /*7de0*/  FSEL R14, R10, -INF , P2 ;  /* 0xff8000000a0e7808 */ /* 0x000fe40001000000 */
[----:B------:R-:W-:Y:S02]  /*7df0*/  ISETP.GE.AND P0, PT, R12, R173, PT ;  /* 0x000000ad0c00720c */ /* 0x000fe40003f06270 */
[----:B------:R-:W-:Y:S02]  /*7e00*/  FSEL R10, R18, -INF , !P6 ;  /* 0xff800000120a7808 */ /* 0x000fe40007000000 */
[----:B------:R-:W-:Y:S02]  /*7e10*/  FSEL R18, R9, -INF , P1 ;  /* 0xff80000009127808 */ /* 0x000fe40000800000 */
[----:B------:R-:W-:-:S02]  /*7e20*/  FSEL R9, R14, -INF , !P5 ;  /* 0xff8000000e097808 */ /* 0x000fc40006800000 */
[C---:B------:R-:W-:Y:S02]  /*7e30*/  ISETP.GE.AND P4, PT, R12.reuse, R174, PT ;  /* 0x000000ae0c00720c */ /* 0x040fe40003f86270 */
[----:B------:R-:W-:Y:S01]  /*7e40*/  ISETP.GE.AND P3, PT, R12, R172, PT ;  /* 0x000000ac0c00720c */ /* 0x000fe20003f66270 */
[----:B------:R-:W-:Y:S01]  /*7e50*/  VIADD R12, R103, 0xffffff89 ;  /* 0xffffff89670c7836 */ /* 0x000fe20000000000 */
[C---:B------:R-:W-:Y:S02]  /*7e60*/  ISETP.GE.AND P2, PT, R8.reuse, R175, PT ;  /* 0x000000af0800720c */ /* 0x040fe40003f46270 */
[C---:B------:R-:W-:Y:S02]  /*7e70*/  ISETP.GE.AND P6, PT, R8.reuse, R174, PT ;  /* 0x000000ae0800720c */ /* 0x040fe40003fc6270 */
[C---:B------:R-:W-:Y:S02]  /*7e80*/  ISETP.GE.AND P1, PT, R8.reuse, R173, PT ;  /* 0x000000ad0800720c */ /* 0x040fe40003f26270 */
[----:B------:R-:W-:-:S02]  /*7e90*/  ISETP.GE.AND P5, PT, R8, R172, PT ;  /* 0x000000ac0800720c */ /* 0x000fc40003fa6270 */
[----:B------:R-:W-:Y:S01]  /*7ea0*/  FSEL R8, R11, -INF , P0 ;  /* 0xff8000000b087808 */ /* 0x000fe20000000000 */
[----:B------:R-:W-:Y:S01]  /*7eb0*/  VIADD R11, R103, 0xffffff91 ;  /* 0xffffff91670b7836 */ /* 0x000fe20000000000 */
[----:B------:R-:W-:Y:S02]  /*7ec0*/  FSEL R6, R6, -INF , P1 ;  /* 0xff80000006067808 */ /* 0x000fe40000800000 */
[----:B------:R-:W-:Y:S02]  /*7ed0*/  FSEL R8, R8, -INF , !P3 ;  /* 0xff80000008087808 */ /* 0x000fe40005800000 */
[----:B------:R-:W-:Y:S02]  /*7ee0*/  ISETP.GE.AND P3, PT, R12, R173, PT ;  /* 0x000000ad0c00720c */ /* 0x000fe40003f66270 */
[----:B------:R-:W-:Y:S02]  /*7ef0*/  FSEL R18, R18, -INF , !P4 ;  /* 0xff80000012127808 */ /* 0x000fe40006000000 */
[----:B------:R-:W-:-:S02]  /*7f00*/  FSEL R14, R104, -INF , P2 ;  /* 0xff800000680e7808 */ /* 0x000fc40001000000 */
[C---:B------:R-:W-:Y:S02]  /*7f10*/  ISETP.GE.AND P0, PT, R12.reuse, R175, PT ;  /* 0x000000af0c00720c */ /* 0x040fe40003f06270 */
[C---:B------:R-:W-:Y:S02]  /*7f20*/  ISETP.GE.AND P4, PT, R12.reuse, R174, PT ;  /* 0x000000ae0c00720c */ /* 0x040fe40003f86270 */
[----:B------:R-:W-:Y:S02]  /*7f30*/  ISETP.GE.AND P2, PT, R12, R172, PT ;  /* 0x000000ac0c00720c */ /* 0x000fe40003f46270 */
[----:B------:R-:W-:Y:S02]  /*7f40*/  FSEL R12, R6, -INF , !P5 ;  /* 0xff800000060c7808 */ /* 0x000fe40006800000 */
[----:B------:R-:W-:Y:S01]  /*7f50*/  FSEL R6, R7, -INF , P3 ;  /* 0xff80000007067808 */ /* 0x000fe20001800000 */
[----:B------:R-:W-:Y:S01]  /*7f60*/  VIADD R7, R103, 0xffffff98 ;  /* 0xffffff9867077836 */ /* 0x000fe20000000000 */
[----:B------:R-:W-:-:S02]  /*7f70*/  FSEL R5, R5, -INF , P0 ;  /* 0xff80000005057808 */ /* 0x000fc40000000000 */
[C---:B------:R-:W-:Y:S02]  /*7f80*/  ISETP.GE.AND P1, PT, R102.reuse, R175, PT ;  /* 0x000000af6600720c */ /* 0x040fe40003f26270 */
[-C--:B------:R-:W-:Y:S02]  /*7f90*/  ISETP.GE.AND P0, PT, R102, R173.reuse, PT ;  /* 0x000000ad6600720c */ /* 0x080fe40003f06270 */
[----:B------:R-:W-:Y:S02]  /*7fa0*/  FSEL R6, R6, -INF , !P2 ;  /* 0xff80000006067808 */ /* 0x000fe40005000000 */
[----:B------:R-:W-:Y:S02]  /*7fb0*/  ISETP.GE.AND P2, PT, R11, R173, PT ;  /* 0x000000ad0b00720c */ /* 0x000fe40003f46270 */
[----:B------:R-:W-:Y:S02]  /*7fc0*/  FSEL R14, R14, -INF , !P6 ;  /* 0xff8000000e0e7808 */ /* 0x000fe40007000000 */
[----:B------:R-:W-:-:S02]  /*7fd0*/  ISETP.GE.AND P6, PT, R102, R174, PT ;  /* 0x000000ae6600720c */ /* 0x000fc40003fc6270 */
[-C--:B------:R-:W-:Y:S02]  /*7fe0*/  ISETP.GE.AND P5, PT, R102, R172.reuse, PT ;  /* 0x000000ac6600720c */ /* 0x080fe40003fa6270 */
[----:B------:R-:W-:Y:S02]  /*7ff0*/  ISETP.GE.AND P3, PT, R11, R175, PT ;  /* 0x000000af0b00720c */ /* 0x000fe40003f66270 */
[----:B------:R-:W-:Y:S02]  /*8000*/  FSEL R105, R105, -INF , P1 ;  /* 0xff80000069697808 */ /* 0x000fe40000800000 */
[----:B------:R-:W-:Y:S02]  /*8010*/  FSEL R108, R108, -INF , P0 ;  /* 0xff8000006c6c7808 */ /* 0x000fe40000000000 */
[----:B------:R-:W-:Y:S01]  /*8020*/  FSEL R102, R5, -INF , !P4 ;  /* 0xff80000005667808 */ /* 0x000fe20006000000 */
[----:B------:R-:W-:Y:S01]  /*8030*/  VIADD R5, R103, 0xffffff99 ;  /* 0xffffff9967057836 */ /* 0x000fe20000000000 */
[----:B------:R-:W-:-:S02]  /*8040*/  ISETP.GE.AND P1, PT, R11, R172, PT ;  /* 0x000000ac0b00720c */ /* 0x000fc40003f26270 */
[----:B------:R-:W-:Y:S02]  /*8050*/  FSEL R34, R34, -INF , P2 ;  /* 0xff80000022227808 */ /* 0x000fe40001000000 */
[----:B------:R-:W-:Y:S02]  /*8060*/  FSEL R180, R105, -INF , !P6 ;  /* 0xff80000069b47808 */ /* 0x000fe40007000000 */
[----:B------:R-:W-:Y:S02]  /*8070*/  FSEL R33, R33, -INF , P3 ;  /* 0xff80000021217808 */ /* 0x000fe40001800000 */
[----:B------:R-:W-:Y:S02]  /*8080*/  FSEL R178, R108, -INF , !P5 ;  /* 0xff8000006cb27808 */ /* 0x000fe40006800000 */
[----:B------:R-:W-:Y:S01]  /*8090*/  ISETP.GE.AND P4, PT, R11, R174, PT ;  /* 0x000000ae0b00720c */ /* 0x000fe20003f86270 */
[----:B------:R-:W-:Y:S01]  /*80a0*/  VIADD R11, R103, 0xffffffb0 ;  /* 0xffffffb0670b7836 */ /* 0x000fe20000000000 */
[----:B------:R-:W-:-:S02]  /*80b0*/  ISETP.GE.AND P0, PT, R7, R175, PT ;  /* 0x000000af0700720c */ /* 0x000fc40003f06270 */
[C---:B------:R-:W-:Y:S02]  /*80c0*/  ISETP.GE.AND P6, PT, R7.reuse, R174, PT ;  /* 0x000000ae0700720c */ /* 0x040fe40003fc6270 */
[C---:B------:R-:W-:Y:S02]  /*80d0*/  ISETP.GE.AND P3, PT, R7.reuse, R173, PT ;  /* 0x000000ad0700720c */ /* 0x040fe40003f66270 */
[----:B------:R-:W-:Y:S01]  /*80e0*/  ISETP.GE.AND P5, PT, R7, R172, PT ;  /* 0x000000ac0700720c */ /* 0x000fe20003fa6270 */
[----:B------:R-:W-:Y:S01]  /*80f0*/  VIADD R7, R103, 0xffffffa0 ;  /* 0xffffffa067077836 */ /* 0x000fe20000000000 */
[----:B------:R-:W-:Y:S02]  /*8100*/  FSEL R200, R34, -INF , !P1 ;  /* 0xff80000022c87808 */ /* 0x000fe40004800000 */
[C---:B------:R-:W-:Y:S02]  /*8110*/  ISETP.GE.AND P2, PT, R5.reuse, R175, PT ;  /* 0x000000af0500720c */ /* 0x040fe40003f46270 */
[----:B------:R-:W-:-:S02]  /*8120*/  ISETP.GE.AND P1, PT, R5, R173, PT ;  /* 0x000000ad0500720c */ /* 0x000fc40003f26270 */
[----:B------:R-:W-:Y:S02]  /*8130*/  FSEL R204, R33, -INF , !P4 ;  /* 0xff80000021cc7808 */ /* 0x000fe40006000000 */
[----:B------:R-:W-:Y:S02]  /*8140*/  FSEL R32, R32, -INF , P0 ;  /* 0xff80000020207808 */ /* 0x000fe40000000000 */
[C---:B------:R-:W-:Y:S02]  /*8150*/  ISETP.GE.AND P4, PT, R5.reuse, R174, PT ;  /* 0x000000ae0500720c */ /* 0x040fe40003f86270 */
[----:B------:R-:W-:Y:S01]  /*8160*/  ISETP.GE.AND P0, PT, R5, R172, PT ;  /* 0x000000ac0500720c */ /* 0x000fe20003f06270 */
[----:B------:R-:W-:Y:S01]  /*8170*/  VIADD R5, R103, 0xffffffa1 ;  /* 0xffffffa167057836 */ /* 0x000fe20000000000 */
[----:B------:R-:W-:Y:S02]  /*8180*/  FSEL R35, R35, -INF , P3 ;  /* 0xff80000023237808 */ /* 0x000fe40001800000 */
[----:B------:R-:W-:-:S02]  /*8190*/  ISETP.GE.AND P3, PT, R7, R175, PT ;  /* 0x000000af0700720c */ /* 0x000fc40003f66270 */
[----:B------:R-:W-:Y:S02]  /*81a0*/  FSEL R29, R29, -INF , P2 ;  /* 0xff8000001d1d7808 */ /* 0x000fe40001000000 */
[----:B------:R-:W-:Y:S02]  /*81b0*/  FSEL R30, R30, -INF , P1 ;  /* 0xff8000001e1e7808 */ /* 0x000fe40000800000 */
[----:B------:R-:W-:Y:S02]  /*81c0*/  FSEL R138, R35, -INF , !P5 ;  /* 0xff800000238a7808 */ /* 0x000fe40006800000 */
[----:B------:R-:W-:Y:S02]  /*81d0*/  FSEL R202, R29, -INF , !P4 ;  /* 0xff8000001dca7808 */ /* 0x000fe40006000000 */
[----:B------:R-:W-:Y:S02]  /*81e0*/  FSEL R198, R30, -INF , !P0 ;  /* 0xff8000001ec67808 */ /* 0x000fe40004000000 */
[----:B------:R-:W-:-:S02]  /*81f0*/  FSEL R28, R28, -INF , P3 ;  /* 0xff8000001c1c7808 */ /* 0x000fc40001800000 */
[----:B------:R-:W-:Y:S02]  /*8200*/  ISETP.GE.AND P5, PT, R7, R173, PT ;  /* 0x000000ad0700720c */ /* 0x000fe40003fa6270 */
[C---:B------:R-:W-:Y:S02]  /*8210*/  ISETP.GE.AND P1, PT, R5.reuse, R175, PT ;  /* 0x000000af0500720c */ /* 0x040fe40003f26270 */
[C---:B------:R-:W-:Y:S02]  /*8220*/  ISETP.GE.AND P4, PT, R5.reuse, R174, PT ;  /* 0x000000ae0500720c */ /* 0x040fe40003f86270 */
[C---:B------:R-:W-:Y:S02]  /*8230*/  ISETP.GE.AND P0, PT, R5.reuse, R173, PT ;  /* 0x000000ad0500720c */ /* 0x040fe40003f06270 */
[----:B------:R-:W-:Y:S01]  /*8240*/  ISETP.GE.AND P3, PT, R5, R172, PT ;  /* 0x000000ac0500720c */ /* 0x000fe20003f66270 */
[----:B------:R-:W-:Y:S01]  /*8250*/  VIADD R5, R103, 0xffffffa9 ;  /* 0xffffffa967057836 */ /* 0x000fe20000000000 */
[----:B------:R-:W-:-:S02]  /*8260*/  FSEL R176, R32, -INF , !P6 ;  /* 0xff80000020b07808 */ /* 0x000fc40007000000 */
[C---:B------:R-:W-:Y:S01]  /*8270*/  ISETP.GE.AND P6, PT, R7.reuse, R174, PT ;  /* 0x000000ae0700720c */ /* 0x040fe20003fc6270 */
[----:B------:R-:W-:Y:S01]  /*8280*/  LDSM.16.MT88.4 R32, [R140+0x8000] ;  /* 0x008000008c20783b */ /* 0x000fe20000004200 */
[----:B------:R-:W-:Y:S01]  /*8290*/  ISETP.GE.AND P2, PT, R7, R172, PT ;  /* 0x000000ac0700720c */ /* 0x000fe20003f46270 */
[----:B------:R-:W-:Y:S01]  /*82a0*/  VIADD R7, R103, 0xffffffa8 ;  /* 0xffffffa867077836 */ /* 0x000fe20000000000 */
[----:B------:R-:W-:Y:S02]  /*82b0*/  FSEL R26, R26, -INF , P5 ;  /* 0xff8000001a1a7808 */ /* 0x000fe40002800000 */
[----:B------:R-:W-:Y:S02]  /*82c0*/  FSEL R24, R24, -INF , P1 ;  /* 0xff80000018187808 */ /* 0x000fe40000800000 */
[----:B------:R-:W-:Y:S02]  /*82d0*/  FSEL R25, R25, -INF , P0 ;  /* 0xff80000019197808 */ /* 0x000fe40000000000 */
[----:B------:R-:W-:-:S02]  /*82e0*/  ISETP.GE.AND P0, PT, R5, R175, PT ;  /* 0x000000af0500720c */ /* 0x000fc40003f06270 */
[----:B------:R-:W-:Y:S02]  /*82f0*/  FSEL R196, R28, -INF , !P6 ;  /* 0xff8000001cc47808 */ /* 0x000fe40007000000 */
[----:B------:R-:W-:Y:S02]  /*8300*/  FSEL R188, R26, -INF , !P2 ;  /* 0xff8000001abc7808 */ /* 0x000fe40005000000 */
[C---:B------:R-:W-:Y:S02]  /*8310*/  ISETP.GE.AND P6, PT, R7.reuse, R175, PT ;  /* 0x000000af0700720c */ /* 0x040fe40003fc6270 */
        /* <DEDUP_REMOVED lines=11> */
[C---:B------:R-:W-:Y:S01]  /*83d0*/  VIADD R5, R103.reuse, 0xffffffb8 ;  /* 0xffffffb867057836 */ /* 0x040fe20000000000 */
[----:B------:R-:W-:Y:S01]  /*83e0*/  FSEL R22, R22, -INF , P2 ;  /* 0xff80000016167808 */ /* 0x000fe20001000000 */
[----:B------:R-:W-:Y:S01]  /*83f0*/  VIADD R103, R103, 0xffffffb9 ;  /* 0xffffffb967677836 */ /* 0x000fe20000000000 */
[----:B------:R-:W-:-:S02]  /*8400*/  FSEL R190, R190, -INF , !P4 ;  /* 0xff800000bebe7808 */ /* 0x000fc40006000000 */
[-C--:B------:R-:W-:Y:S02]  /*8410*/  ISETP.GE.AND P2, PT, R11, R175.reuse, PT ;  /* 0x000000af0b00720c */ /* 0x080fe40003f46270 */
[----:B------:R-:W-:Y:S02]  /*8420*/  ISETP.GE.AND P4, PT, R7, R175, PT ;  /* 0x000000af0700720c */ /* 0x000fe40003f86270 */
[----:B------:R-:W-:Y:S02]  /*8430*/  FSEL R192, R20, -INF , !P5 ;  /* 0xff80000014c07808 */ /* 0x000fe40006800000 */
[----:B------:R-:W-:Y:S02]  /*8440*/  ISETP.GE.AND P5, PT, R11, R174, PT ;  /* 0x000000ae0b00720c */ /* 0x000fe40003fa6270 */
[----:B------:R-:W-:Y:S02]  /*8450*/  FSEL R23, R23, -INF , P2 ;  /* 0xff80000017177808 */ /* 0x000fe40001000000 */
        /* <DEDUP_REMOVED lines=8> */
[----:B------:R-:W-:Y:S02]  /*84e0*/  FMNMX3.FTZ R21, R101, R10, R18, !PT ;  /* 0x0000000a65157276 */ /* 0x000fe40007810012 */
[----:B------:R-:W-:Y:S02]  /*84f0*/  FMNMX3.FTZ R11, R100, R9, R8, !PT ;  /* 0x00000009640b7276 */ /* 0x000fe40007810008 */
[----:B------:R-:W-:Y:S02]  /*8500*/  ISETP.GE.AND P2, PT, R7, R174, PT ;  /* 0x000000ae0700720c */ /* 0x000fe40003f46270 */
[----:B------:R-:W-:Y:S02]  /*8510*/  FMNMX3.FTZ R21, R21, R14, R102, !PT ;  /* 0x0000000e15157276 */ /* 0x000fe40007810066 */
[----:B------:R-:W-:-:S02]  /*8520*/  FMNMX3.FTZ R11, R11, R12, R6, !PT ;  /* 0x0000000c0b0b7276 */ /* 0x000fc40007810006 */
[----:B------:R-:W-:Y:S02]  /*8530*/  FSEL R134, R27, -INF , !P2 ;  /* 0xff8000001b867808 */ /* 0x000fe40005000000 */
[----:B------:R-:W-:Y:S01]  /*8540*/  ISETP.GE.AND P2, PT, R103, R175, PT ;  /* 0x000000af6700720c */ /* 0x000fe20003f46270 */
[----:B------:R-:W-:Y:S01]  /*8550*/  LDSM.16.MT88.4 R24, [R141+0x8000] ;  /* 0x008000008d18783b */ /* 0x000fe20000004200 */
[----:B------:R-:W-:Y:S02]  /*8560*/  FMNMX3.FTZ R21, R21, R180, R204, !PT ;  /* 0x000000b415157276 */ /* 0x000fe400078100cc */
[----:B------:R-:W-:Y:S02]  /*8570*/  FMNMX3.FTZ R11, R11, R178, R200, !PT ;  /* 0x000000b20b0b7276 */ /* 0x000fe400078100c8 */
[----:B------:R-:W-:Y:S02]  /*8580*/  ISETP.GE.AND P4, PT, R103, R174, PT ;  /* 0x000000ae6700720c */ /* 0x000fe40003f86270 */
[----:B------:R-:W-:-:S02]  /*8590*/  FSEL R31, R31, -INF , P2 ;  /* 0xff8000001f1f7808 */ /* 0x000fc40001000000 */
[----:B------:R-:W-:Y:S02]  /*85a0*/  FMNMX3.FTZ R21, R21, R176, R202, !PT ;  /* 0x000000b015157276 */ /* 0x000fe400078100ca */
[----:B------:R-:W-:Y:S02]  /*85b0*/  ISETP.GE.AND P2, PT, R7, R173, PT ;  /* 0x000000ad0700720c */ /* 0x000fe40003f46270 */
[----:B------:R-:W-:Y:S02]  /*85c0*/  FSEL R182, R4, -INF , P3 ;  /* 0xff80000004b67808 */ /* 0x000fe40001800000 */
[----:B------:R-:W-:Y:S02]  /*85d0*/  FMNMX3.FTZ R11, R11, R138, R198, !PT ;  /* 0x0000008a0b0b7276 */ /* 0x000fe400078100c6 */
[----:B------:R-:W-:Y:S02]  /*85e0*/  FSEL R130, R31, -INF , !P4 ;  /* 0xff8000001f827808 */ /* 0x000fe40006000000 */
[----:B------:R-:W-:-:S02]  /*85f0*/  FSEL R184, R22, -INF , !P1 ;  /* 0xff80000016b87808 */ /* 0x000fc40004800000 */
[----:B------:R-:W-:Y:S02]  /*8600*/  FSEL R16, R16, -INF , P0 ;  /* 0xff80000010107808 */ /* 0x000fe40000000000 */
[----:B------:R-:W-:Y:S02]  /*8610*/  FMNMX3.FTZ R19, R21, R196, R194, !PT ;  /* 0x000000c415137276 */ /* 0x000fe400078100c2 */
[----:B------:R-:W-:Y:S02]  /*8620*/  ISETP.GE.AND P4, PT, R7, R172, PT ;  /* 0x000000ac0700720c */ /* 0x000fe40003f86270 */
[-C--:B------:R-:W-:Y:S02]  /*8630*/  ISETP.GE.AND P1, PT, R5, R173.reuse, PT ;  /* 0x000000ad0500720c */ /* 0x080fe40003f26270 */
[----:B------:R-:W-:Y:S02]  /*8640*/  ISETP.GE.AND P0, PT, R103, R173, PT ;  /* 0x000000ad6700720c */ /* 0x000fe40003f06270 */
[----:B------:R-:W-:-:S02]  /*8650*/  FSEL R17, R17, -INF , P2 ;  /* 0xff80000011117808 */ /* 0x000fc40001000000 */
[----:B------:R-:W-:Y:S02]  /*8660*/  FSEL R182, R182, -INF , !P6 ;  /* 0xff800000b6b67808 */ /* 0x000fe40007000000 */
[----:B------:R-:W-:Y:S02]  /*8670*/  FMNMX3.FTZ R11, R11, R188, R186, !PT ;  /* 0x000000bc0b0b7276 */ /* 0x000fe400078100ba */
[----:B------:R-:W-:Y:S02]  /*8680*/  FMNMX3.FTZ R19, R19, R192, R190, !PT ;  /* 0x000000c013137276 */ /* 0x000fe400078100be */
[-C--:B------:R-:W-:Y:S02]  /*8690*/  ISETP.GE.AND P3, PT, R5, R172.reuse, PT ;  /* 0x000000ac0500720c */ /* 0x080fe40003f66270 */
[----:B------:R-:W-:Y:S02]  /*86a0*/  ISETP.GE.AND P2, PT, R103, R172, PT ;  /* 0x000000ac6700720c */ /* 0x000fe40003f46270 */
[----:B------:R-:W-:-:S02]  /*86b0*/  FSEL R13, R13, -INF , P1 ;  /* 0xff8000000d0d7808 */ /* 0x000fc40000800000 */
        /* <DEDUP_REMOVED lines=19> */
[C---:B------:R-:W-:Y:S02]  /*87f0*/  FSETP.NEU.FTZ.AND P1, PT, R105.reuse, -INF , PT ;  /* 0xff8000006900780b */ /* 0x040fe40003f3d000 */
[----:B------:R-:W-:Y:S01]  /*8800*/  FSETP.NEU.FTZ.AND P0, PT, R104, -INF , PT ;  /* 0xff8000006800780b */ /* 0x000fe20003f1d000 */
[----:B------:R-:W-:Y:S01]  /*8810*/  FMUL.FTZ R103, R116, R104 ;  /* 0x0000006874677220 */ /* 0x000fe20000410000 */
[----:B------:R-:W-:Y:S02]  /*8820*/  FSEL R4, R105, RZ, P1 ;  /* 0x000000ff69047208 */ /* 0x000fe40000800000 */
[----:B------:R-:W-:Y:S02]  /*8830*/  FSEL R7, R104, RZ, P0 ;  /* 0x000000ff68077208 */ /* 0x000fe40000000000 */
[----:B------:R-:W-:Y:S01]  /*8840*/  FSEL R111, R111, RZ, P1 ;  /* 0x000000ff6f6f7208 */ /* 0x000fe20000800000 */
[----:B------:R-:W-:Y:S01]  /*8850*/  FADD.FTZ R5, R101, -R4 ;  /* 0x8000000465057221 */ /* 0x000fe20000010000 */
[----:B------:R-:W-:Y:S01]  /*8860*/  FSEL R103, R103, RZ, P0 ;  /* 0x000000ff67677208 */ /* 0x000fe20000000000 */
[----:B------:R-:W-:Y:S01]  /*8870*/  FADD.FTZ R7, R100, -R7 ;  /* 0x8000000764077221 */ /* 0x000fe20000010000 */
[----:B------:R-:W-:Y:S01]  /*8880*/  ISETP.GT.AND P0, PT, R0, R157, PT ;  /* 0x0000009d0000720c */ /* 0x000fe20003f04270 */
[----:B------:R-:W-:Y:S01]  /*8890*/  FMUL.FTZ R101, R116, R5 ;  /* 0x0000000574657220 */ /* 0x000fe20000410000 */
[-CC-:B------:R-:W-:Y:S01]  /*88a0*/  FFMA.FTZ R106, R102, R116.reuse, -R111.reuse ;  /* 0x00000074666a7223 */ /* 0x180fe2000001086f */
[----:B------:R-:W-:Y:S01]  /*88b0*/  FMUL.FTZ R100, R116, R7 ;  /* 0x0000000774647220 */ /* 0x000fe20000410000 */
[-CC-:B------:R-:W-:Y:S01]  /*88c0*/  FFMA.FTZ R114, R10, R116.reuse, -R111.reuse ;  /* 0x000000740a727223 */ /* 0x180fe2000001086f */
[-CC-:B------:R-:W-:Y:S01]  /*88d0*/  FFMA.FTZ R108, R18, R116.reuse, -R111.reuse ;  /* 0x00000074126c7223 */ /* 0x180fe2000001086f */
[-C--:B------:R-:W-:Y:S01]  /*88e0*/  FFMA.FTZ R109, R14, R116.reuse, -R111 ;  /* 0x000000740e6d7223 */ /* 0x080fe2000001086f */
[----:B------:R-:W1:Y:S01]  /*88f0*/  MUFU.EX2 R101, R101 ;  /* 0x0000006500657308 */ /* 0x000e620000000800 */
[-CC-:B------:R-:W-:Y:S01]  /*8900*/  FFMA.FTZ R102, R9, R116.reuse, -R103.reuse ;  /* 0x0000007409667223 */ /* 0x180fe20000010867 */
[-CC-:B------:R-:W-:Y:S01]  /*8910*/  FFMA.FTZ R110, R8, R116.reuse, -R103.reuse ;  /* 0x00000074086e7223 */ /* 0x180fe20000010867 */
[-CC-:B------:R-:W-:Y:S01]  /*8920*/  FFMA.FTZ R112, R12, R116.reuse, -R103.reuse ;  /* 0x000000740c707223 */ /* 0x180fe20000010867 */
[-C--:B------:R-:W-:Y:S01]  /*8930*/  FFMA.FTZ R107, R6, R116.reuse, -R103 ;  /* 0x00000074066b7223 */ /* 0x080fe20000010867 */
[----:B------:R-:W-:Y:S01]  /*8940*/  LDSM.16.MT88.4 R8, [R146+0x8000] ;  /* 0x008000009208783b */ /* 0x000fe20000004200 */
[-CC-:B------:R-:W-:Y:S01]  /*8950*/  FFMA.FTZ R180, R180, R116.reuse, -R111.reuse ;  /* 0x00000074b4b47223 */ /* 0x180fe2000001086f */
[-CC-:B------:R-:W-:Y:S01]  /*8960*/  FFMA.FTZ R119, R204, R116.reuse, -R111.reuse ;  /* 0x00000074cc777223 */ /* 0x180fe2000001086f */
[----:B------:R-:W2:Y:S01]  /*8970*/  MUFU.EX2 R100, R100 ;  /* 0x0000006400647308 */ /* 0x000ea20000000800 */
[----:B------:R-:W-:Y:S01]  /*8980*/  LDSM.16.MT88.4 R16, [R142+0x8000] ;  /* 0x008000008e10783b */ /* 0x000fe20000004200 */
[-CC-:B------:R-:W-:Y:S01]  /*8990*/  FFMA.FTZ R176, R176, R116.reuse, -R111.reuse ;  /* 0x00000074b0b07223 */ /* 0x180fe2000001086f */
[-C--:B------:R-:W-:Y:S01]  /*89a0*/  FFMA.FTZ R115, R202, R116.reuse, -R111 ;  /* 0x00000074ca737223 */ /* 0x080fe2000001086f */
[-CC-:B------:R-:W-:Y:S01]  /*89b0*/  FFMA.FTZ R178, R178, R116.reuse, -R103.reuse ;  /* 0x00000074b2b27223 */ /* 0x180fe20000010867 */
[-CC-:B------:R-:W-:Y:S01]  /*89c0*/  FFMA.FTZ R117, R200, R116.reuse, -R103.reuse ;  /* 0x00000074c8757223 */ /* 0x180fe20000010867 */
[-CC-:B------:R-:W-:Y:S01]  /*89d0*/  FFMA.FTZ R138, R138, R116.reuse, -R103.reuse ;  /* 0x000000748a8a7223 */ /* 0x180fe20000010867 */
[----:B------:R-:W-:Y:S01]  /*89e0*/  FFMA.FTZ R113, R198, R116, -R103 ;  /* 0x00000074c6717223 */ /* 0x000fe20000010867 */
        /* <DEDUP_REMOVED lines=73> */
[----:B---3--:R-:W-:Y:S01]  /*8e80*/  F2FP.F16.F32.PACK_AB R99, R107, R112 ;  /* 0x000000706b63723e */ /* 0x008fe200000000ff */
[-C--:B------:R-:W-:Y:S01]  /*8e90*/  FMUL.FTZ R64, R64, R101.reuse ;  /* 0x0000006540407220 */ /* 0x080fe20000410000 */
[-C--:B------:R-:W-:Y:S01]  /*8ea0*/  FMUL.FTZ R65, R65, R101.reuse ;  /* 0x0000006541417220 */ /* 0x080fe20000410000 */
[----:B------:R-:W1:Y:S01]  /*8eb0*/  MUFU.EX2 R119, R119 ;  /* 0x0000007700777308 */ /* 0x000e620000000800 */
[-C--:B------:R-:W-:Y:S01]  /*8ec0*/  FMUL.FTZ R66, R66, R100.reuse ;  /* 0x0000006442427220 */ /* 0x080fe20000410000 */
[----:B------:R-:W-:Y:S01]  /*8ed0*/  FMUL.FTZ R67, R67, R100 ;  /* 0x0000006443437220 */ /* 0x000fe20000410000 */
[-CC-:B------:R-:W-:Y:S01]  /*8ee0*/  FFMA.FTZ R196, R196, R116.reuse, -R111.reuse ;  /* 0x00000074c4c47223 */ /* 0x180fe2000001086f */
[C---:B------:R-:W-:Y:S01]  /*8ef0*/  HMMA.16816.F32 R28, R96.reuse, R32, R28 ;  /* 0x00000020601c723c */ /* 0x040fe2000000181c */
[-CC-:B------:R-:W-:Y:S01]  /*8f00*/  FFMA.FTZ R127, R194, R116.reuse, -R111.reuse ;  /* 0x00000074c27f7223 */ /* 0x180fe2000001086f */
[-CC-:B------:R-:W-:Y:S01]  /*8f10*/  FFMA.FTZ R192, R192, R116.reuse, -R111.reuse ;  /* 0x00000074c0c07223 */ /* 0x180fe2000001086f */
[-C--:B------:R-:W-:Y:S01]  /*8f20*/  FFMA.FTZ R125, R190, R116.reuse, -R111 ;  /* 0x00000074be7d7223 */ /* 0x080fe2000001086f */
[----:B------:R-:W-:Y:S01]  /*8f30*/  MUFU.EX2 R176, R176 ;  /* 0x000000b000b07308 */ /* 0x000fe20000000800 */
[-CC-:B------:R-:W-:Y:S01]  /*8f40*/  FFMA.FTZ R188, R188, R116.reuse, -R103.reuse ;  /* 0x00000074bcbc7223 */ /* 0x180fe20000010867 */
[-CC-:B------:R-:W-:Y:S01]  /*8f50*/  FFMA.FTZ R131, R186, R116.reuse, -R103.reuse ;  /* 0x00000074ba837223 */ /* 0x180fe20000010867 */
[-CC-:B------:R-:W-:Y:S01]  /*8f60*/  FFMA.FTZ R184, R184, R116.reuse, -R103.reuse ;  /* 0x00000074b8b87223 */ /* 0x180fe20000010867 */
[C---:B------:R-:W-:Y:S01]  /*8f70*/  HMMA.16816.F32 R32, R96.reuse, R34, R68 ;  /* 0x000000226020723c */ /* 0x040fe20000001844 */
[----:B------:R-:W3:Y:S01]  /*8f80*/  LDSM.16.MT88.4 R68, [R142+0xa000] ;  /* 0x00a000008e44783b */ /* 0x000ee20000004200 */
[-C--:B------:R-:W-:Y:S01]  /*8f90*/  FFMA.FTZ R129, R182, R116.reuse, -R103 ;  /* 0x00000074b6817223 */ /* 0x080fe20000010867 */
[-CC-:B------:R-:W-:Y:S01]  /*8fa0*/  FFMA.FTZ R136, R136, R116.reuse, -R111.reuse ;  /* 0x0000007488887223 */ /* 0x180fe2000001086f */
[----:B------:R-:W-:Y:S01]  /*8fb0*/  MUFU.EX2 R115, R115 ;  /* 0x0000007300737308 */ /* 0x000fe20000000800 */
[-CC-:B------:R-:W-:Y:S01]  /*8fc0*/  FFMA.FTZ R133, R134, R116.reuse, -R111.reuse ;  /* 0x0000007486857223 */ /* 0x180fe2000001086f */
[-C--:B------:R-:W-:Y:S01]  /*8fd0*/  FFMA.FTZ R130, R130, R116.reuse, -R111 ;  /* 0x0000007482827223 */ /* 0x080fe2000001086f */
[-CC-:B------:R-:W-:Y:S01]  /*8fe0*/  FFMA.FTZ R128, R128, R116.reuse, -R103.reuse ;  /* 0x0000007480807223 */ /* 0x180fe20000010867 */
[C---:B--2---:R-:W-:Y:S01]  /*8ff0*/  HMMA.16816.F32 R36, R96.reuse, R72, R36 ;  /* 0x000000486024723c */ /* 0x044fe20000001824 */
[-CC-:B------:R-:W-:Y:S01]  /*9000*/  FFMA.FTZ R135, R126, R116.reuse, -R103.reuse ;  /* 0x000000747e877223 */ /* 0x180fe20000010867 */
[-C--:B------:R-:W-:Y:S01]  /*9010*/  FFMA.FTZ R137, R118, R116.reuse, -R103 ;  /* 0x0000007476897223 */ /* 0x080fe20000010867 */
[-C--:B------:R-:W-:Y:S01]  /*9020*/  FFMA.FTZ R132, R132, R116.reuse, -R111 ;  /* 0x0000007484847223 */ /* 0x080fe2000001086f */
[----:B------:R-:W-:Y:S01]  /*9030*/  MUFU.EX2 R178, R178 ;  /* 0x000000b200b27308 */ /* 0x000fe20000000800 */
[----:B------:R-:W-:Y:S01]  /*9040*/  FFMA.FTZ R124, R124, R116, -R103 ;  /* 0x000000747c7c7223 */ /* 0x000fe20000010867 */
[----:B------:R-:W-:Y:S01]  /*9050*/  FFMA.FTZ R181, R181, R101, R114 ;  /* 0x00000065b5b57223 */ /* 0x000fe20000010072 */
[----:B------:R-:W-:Y:S01]  /*9060*/  FFMA.FTZ R179, R179, R100, R102 ;  /* 0x00000064b3b37223 */ /* 0x000fe20000010066 */
[C---:B------:R-:W-:Y:S01]  /*9070*/  HMMA.16816.F32 R40, R96.reuse, R74, R40 ;  /* 0x0000004a6028723c */ /* 0x040fe20000001828 */
[----:B------:R-:W2:Y:S01]  /*9080*/  LDSM.16.MT88.4 R72, [R141+0xa000] ;  /* 0x00a000008d48783b */ /* 0x000ea20000004200 */
[----:B------:R-:W-:Y:S01]  /*9090*/  FADD.FTZ R108, R108, R181 ;  /* 0x000000b56c6c7221 */ /* 0x000fe20000010000 */
[----:B------:R-:W-:Y:S01]  /*90a0*/  FADD.FTZ R179, R110, R179 ;  /* 0x000000b36eb37221 */ /* 0x000fe20000010000 */
[----:B------:R-:W4:Y:S02]  /*90b0*/  MUFU.EX2 R117, R117 ;  /* 0x0000007500757308 */ /* 0x000f240000000800 */
[----:B------:R-:W-:Y:S01]  /*90c0*/  FADD.FTZ R109, R109, R108 ;  /* 0x0000006c6d6d7221 */ /* 0x000fe20000010000 */
[----:B------:R-:W-:Y:S01]  /*90d0*/  FADD.FTZ R112, R112, R179 ;  /* 0x000000b370707221 */ /* 0x000fe20000010000 */
[C---:B------:R-:W-:Y:S02]  /*90e0*/  HMMA.16816.F32 R20, R96.reuse, R24, R20 ;  /* 0x000000186014723c */ /* 0x040fe40000001814 */
[----:B------:R-:W-:Y:S01]  /*90f0*/  FADD.FTZ R109, R106, R109 ;  /* 0x0000006d6a6d7221 */ /* 0x000fe20000010000 */
[----:B------:R-:W-:Y:S01]  /*9100*/  FADD.FTZ R107, R107, R112 ;  /* 0x000000706b6b7221 */ /* 0x000fe20000010000 */
        /* <DEDUP_REMOVED lines=24> */
[----:B---3--:R-:W-:Y:S01]  /*9290*/  HMMA.16816.F32 R60, R96, R68, R60 ;  /* 0x00000044603c723c */ /* 0x008fe2000000183c */
[----:B-1----:R-:W-:Y:S01]  /*92a0*/  F2FP.F16.F32.PACK_AB R68, R119, R180 ;  /* 0x000000b47744723e */ /* 0x002fe200000000ff */
[----:B------:R-:W-:Y:S01]  /*92b0*/  FADD.FTZ R180, R180, R109 ;  /* 0x0000006db4b47221 */ /* 0x000fe20000010000 */
[----:B----4-:R-:W-:Y:S01]  /*92c0*/  F2FP.F16.F32.PACK_AB R69, R117, R178 ;  /* 0x000000b27545723e */ /* 0x010fe200000000ff */
[----:B------:R-:W-:Y:S01]  /*92d0*/  MUFU.EX2 R136, R136 ;  /* 0x0000008800887308 */ /* 0x000fe20000000800 */
[----:B------:R-:W-:Y:S01]  /*92e0*/  FADD.FTZ R178, R178, R107 ;  /* 0x0000006bb2b27221 */ /* 0x000fe20000010000 */
[----:B------:R-:W-:-:S02]  /*92f0*/  FADD.FTZ R119, R119, R180 ;  /* 0x000000b477777221 */ /* 0x000fc40000010000 */
[----:B------:R-:W-:Y:S01]  /*9300*/  HMMA.16816.F32 R64, R96, R70, R64 ;  /* 0x000000466040723c */ /* 0x000fe20000001840 */
[----:B------:R-:W-:Y:S01]  /*9310*/  F2FP.F16.F32.PACK_AB R70, R115, R176 ;  /* 0x000000b07346723e */ /* 0x000fe200000000ff */
[----:B------:R-:W-:Y:S01]  /*9320*/  FADD.FTZ R117, R117, R178 ;  /* 0x000000b275757221 */ /* 0x000fe20000010000 */
[----:B-----5:R-:W-:Y:S01]  /*9330*/  F2FP.F16.F32.PACK_AB R71, R113, R138 ;  /* 0x0000008a7147723e */ /* 0x020fe200000000ff */
[----:B------:R-:W1:Y:S01]  /*9340*/  MUFU.EX2 R133, R133 ;  /* 0x0000008500857308 */ /* 0x000e620000000800 */
[----:B------:R-:W-:Y:S01]  /*9350*/  FADD.FTZ R176, R176, R119 ;  /* 0x00000077b0b07221 */ /* 0x000fe20000010000 */
[----:B------:R-:W-:-:S03]  /*9360*/  FADD.FTZ R138, R138, R117 ;  /* 0x000000758a8a7221 */ /* 0x000fc60000010000 */
[----:B------:R-:W-:Y:S01]  /*9370*/  FADD.FTZ R115, R115, R176 ;  /* 0x000000b073737221 */ /* 0x000fe20000010000 */
[----:B------:R-:W-:Y:S01]  /*9380*/  HMMA.16816.F32 R4, R68, R76, R4 ;  /* 0x0000004c4404723c */ /* 0x000fe20000001804 */
[----:B------:R-:W-:Y:S01]  /*9390*/  FADD.FTZ R113, R113, R138 ;  /* 0x0000008a71717221 */ /* 0x000fe20000010000 */
[----:B------:R-:W-:Y:S01]  /*93a0*/  MUFU.EX2 R111, R132 ;  /* 0x00000084006f7308 */ /* 0x000fe20000000800 */
[----:B------:R-:W-:-:S05]  /*93b0*/  @P0 VIADD R176, R121, 0xfffffffd ;  /* 0xfffffffd79b00836 */ /* 0x000fca0000000000 */
        /* <DEDUP_REMOVED lines=96> */
[----:B------:R-:W-:-:S02]  /*99c0*/  IMAD.MOV.U32 R100, RZ, RZ, R104 ;  /* 0x000000ffff647224 */ /* 0x000fc400078e0068 */
[--C-:B------:R-:W-:Y:S02]  /*99d0*/  IMAD.MOV.U32 R101, RZ, RZ, R105.reuse ;  /* 0x000000ffff657224 */ /* 0x100fe400078e0069 */
[----:B------:R-:W-:Y:S02]  /*99e0*/  @P0 IMAD.MOV.U32 R100, RZ, RZ, R104 ;  /* 0x000000ffff640224 */ /* 0x000fe400078e0068 */
[----:B------:R-:W-:Y:S02]  /*99f0*/  @P0 IMAD.MOV.U32 R101, RZ, RZ, R105 ;  /* 0x000000ffff650224 */ /* 0x000fe400078e0069 */
[----:B------:R-:W-:Y:S01]  /*9a00*/  IMAD.MOV.U32 R102, RZ, RZ, R0 ;  /* 0x000000ffff667224 */ /* 0x000fe200078e0000 */
[----:B------:R-:W-:Y:S10]  /*9a10*/  @P0 BRA `(.L_x_10726) ;  /* 0x0000000000040947 */ /* 0x000ff40003800000 */
.L_x_10717:
[----:B------:R-:W-:-:S07]  /*9a20*/  IADD3 R176, PT, PT, R102, -0x1, RZ ;  /* 0xffffffff66b07810 */ /* 0x000fce0007ffe0ff */
.L_x_10726:
[----:B------:R-:W-:Y:S05]  /*9a30*/  BSYNC B2 ;  /* 0x0000000000027941 */ /* 0x000fea0003800000 */
.L_x_10716:
        /* <DEDUP_REMOVED lines=10> */
.L_x_10734:
        /* <DEDUP_REMOVED lines=79> */
.L_x_10729:
[----:B------:R-:W-:Y:S05]  /*9fd0*/  BSYNC.RECONVERGENT B0 ;  /* 0x0000000000007941 */ /* 0x000fea0003800200 */
.L_x_10728:
        /* <DEDUP_REMOVED lines=55> */
[----:B------:R-:W1:Y:S05]  /*a350*/  LD.E R100, desc[UR4][R2.64+0x18c] ;  /* 0x00018c0402647980 */ /* 0x000e6a000c101900 */
[----:B------:R-:W5:Y:S05]  /*a360*/  LDSM.16.M88.4 R120, [R150+0x5800] ;  /* 0x005800009678783b */ /* 0x000f6a0000000200 */
[----:B------:R-:W0:Y:S05]  /*a370*/  LDGDEPBAR ;  /* 0x00000000000079af */ /* 0x000e2a0000000000 */
[----:B------:R-:W-:Y:S05]  /*a380*/  LDSM.16.M88.4 R124, [R149] ;  /* 0x00000000957c783b */ /* 0x000fea0000000200 */
[----:B------:R-:W5:Y:S05]  /*a390*/  LDSM.16.M88.4 R128, [R145+0x4000] ;  /* 0x004000009180783b */ /* 0x000f6a0000000200 */
[----:B------:R-:W5:Y:S01]  /*a3a0*/  LDSM.16.M88.4 R132, [R145+0x4800] ;  /* 0x004800009184783b */ /* 0x000f620000000200 */
        /* <DEDUP_REMOVED lines=12> */
[----:B------:R-:W3:Y:S05]  /*a470*/  LDSM.16.M88.4 R104, [R145+0x5800] ;  /* 0x005800009168783b */ /* 0x000eea0000000200 */
[----:B------:R-:W-:Y:S02]  /*a480*/  LDSM.16.M88.4 R120, [R143+0x4000] ;  /* 0x004000008f78783b */ /* 0x000fe40000000200 */
[C---:B------:R-:W-:Y:S08]  /*a490*/  HMMA.16816.F32 R4, R124.reuse, R128, R4 ;  /* 0x000000807c04723c */ /* 0x040ff00000001804 */
[C---:B------:R-:W-:Y:S08]  /*a4a0*/  HMMA.16816.F32 R8, R124.reuse, R130, R8 ;  /* 0x000000827c08723c */ /* 0x040ff00000001808 */
[C---:B------:R-:W-:Y:S08]  /*a4b0*/  HMMA.16816.F32 R12, R124.reuse, R132, R12 ;  /* 0x000000847c0c723c */ /* 0x040ff0000000180c */
[C---:B------:R-:W-:Y:S08]  /*a4c0*/  HMMA.16816.F32 R16, R124.reuse, R134, R16 ;  /* 0x000000867c10723c */ /* 0x040ff00000001810 */
[C---:B--2---:R-:W-:Y:S08]  /*a4d0*/  HMMA.16816.F32 R20, R124.reuse, R136, R20 ;  /* 0x000000887c14723c */ /* 0x044ff00000001814 */
[C---:B------:R-:W-:Y:S08]  /*a4e0*/  HMMA.16816.F32 R24, R124.reuse, R138, R24 ;  /* 0x0000008a7c18723c */ /* 0x040ff00000001818 */
[C---:B---3--:R-:W-:Y:S08]  /*a4f0*/  HMMA.16816.F32 R28, R124.reuse, R104, R28 ;  /* 0x000000687c1c723c */ /* 0x048ff0000000181c */
[----:B------:R-:W-:Y:S01]  /*a500*/  HMMA.16816.F32 R32, R124, R106, R32 ;  /* 0x0000006a7c20723c */ /* 0x000fe20000001820 */
[----:B------:R-:W2:Y:S07]  /*a510*/  LDSM.16.M88.4 R104, [R144+0x5000] ;  /* 0x005000009068783b */ /* 0x000eae0000000200 */
[C---:B------:R-:W-:Y:S08]  /*a520*/  HMMA.16816.F32 R4, R108.reuse, R112, R4 ;  /* 0x000000706c04723c */ /* 0x040ff00000001804 */
[C---:B------:R-:W-:Y:S01]  /*a530*/  HMMA.16816.F32 R8, R108.reuse, R114, R8 ;  /* 0x000000726c08723c */ /* 0x040fe20000001808 */
[----:B------:R-:W3:Y:S07]  /*a540*/  LDSM.16.M88.4 R112, [R144+0x5800] ;  /* 0x005800009070783b */ /* 0x000eee0000000200 */
[C---:B------:R-:W-:Y:S08]  /*a550*/  HMMA.16816.F32 R12, R108.reuse, R116, R12 ;  /* 0x000000746c0c723c */ /* 0x040ff0000000180c */
[C---:B------:R-:W-:Y:S01]  /*a560*/  HMMA.16816.F32 R16, R108.reuse, R118, R16 ;  /* 0x000000766c10723c */ /* 0x040fe20000001810 */
[----:B------:R-:W4:Y:S07]  /*a570*/  LDSM.16.M88.4 R116, [R147] ;  /* 0x000000009374783b */ /* 0x000f2e0000000200 */
[C---:B--2---:R-:W-:Y:S08]  /*a580*/  HMMA.16816.F32 R20, R108.reuse, R104, R20 ;  /* 0x000000686c14723c */ /* 0x044ff00000001814 */
[C---:B------:R-:W-:Y:S01]  /*a590*/  HMMA.16816.F32 R24, R108.reuse, R106, R24 ;  /* 0x0000006a6c18723c */ /* 0x040fe20000001818 */
[----:B------:R-:W2:Y:S07]  /*a5a0*/  LDSM.16.M88.4 R104, [R143+0x4800] ;  /* 0x004800008f68783b */ /* 0x000eae0000000200 */
[C---:B---3--:R-:W-:Y:S08]  /*a5b0*/  HMMA.16816.F32 R28, R108.reuse, R112, R28 ;  /* 0x000000706c1c723c */ /* 0x048ff0000000181c */
[----:B------:R-:W-:Y:S01]  /*a5c0*/  HMMA.16816.F32 R32, R108, R114, R32 ;  /* 0x000000726c20723c */ /* 0x000fe20000001820 */
[----:B------:R-:W3:Y:S05]  /*a5d0*/  LDSM.16.M88.4 R108, [R143+0x5000] ;  /* 0x005000008f6c783b */ /* 0x000eea0000000200 */
[----:B------:R-:W5:Y:S02]  /*a5e0*/  LDSM.16.M88.4 R112, [R143+0x5800] ;  /* 0x005800008f70783b */ /* 0x000f640000000200 */
        /* <DEDUP_REMOVED lines=9> */
[C---:B-----5:R-:W-:Y:S08]  /*a680*/  HMMA.16816.F32 R28, R116.reuse, R112, R28 ;  /* 0x00000070741c723c */ /* 0x060ff0000000181c */
[----:B------:R-:W-:Y:S01]  /*a690*/  HMMA.16816.F32 R32, R116, R114, R32 ;  /* 0x000000727420723c */ /* 0x000fe20000001820 */
[----:B------:R-:W3:Y:S05]  /*a6a0*/  LDSM.16.M88.4 R112, [R150+0x7000] ;  /* 0x007000009670783b */ /* 0x000eea0000000200 */
[----:B------:R-:W-:Y:S02]  /*a6b0*/  LDSM.16.M88.4 R116, [R149+0x2000] ;  /* 0x002000009574783b */ /* 0x000fe40000000200 */
[C---:B--2---:R-:W-:Y:S08]  /*a6c0*/  HMMA.16816.F32 R4, R104.reuse, R108, R4 ;  /* 0x0000006c6804723c */ /* 0x044ff00000001804 */
[C---:B------:R-:W-:Y:S01]  /*a6d0*/  HMMA.16816.F32 R8, R104.reuse, R110, R8 ;  /* 0x0000006e6808723c */ /* 0x040fe20000001808 */
[----:B------:R-:W2:Y:S07]  /*a6e0*/  LDSM.16.M88.4 R108, [R150+0x7800] ;  /* 0x00780000966c783b */ /* 0x000eae0000000200 */
[C---:B------:R-:W-:Y:S08]  /*a6f0*/  HMMA.16816.F32 R12, R104.reuse, R120, R12 ;  /* 0x00000078680c723c */ /* 0x040ff0000000180c */
[C---:B------:R-:W-:Y:S01]  /*a700*/  HMMA.16816.F32 R16, R104.reuse, R122, R16 ;  /* 0x0000007a6810723c */ /* 0x040fe20000001810 */
[----:B------:R-:W4:Y:S07]  /*a710*/  LDSM.16.M88.4 R120, [R145+0x6000] ;  /* 0x006000009178783b */ /* 0x000f2e0000000200 */
[C---:B---3--:R-:W-:Y:S08]  /*a720*/  HMMA.16816.F32 R20, R104.reuse, R112, R20 ;  /* 0x000000706814723c */ /* 0x048ff00000001814 */
[C---:B------:R-:W-:Y:S01]  /*a730*/  HMMA.16816.F32 R24, R104.reuse, R114, R24 ;  /* 0x000000726818723c */ /* 0x040fe20000001818 */
[----:B------:R-:W-:Y:S07]  /*a740*/  LDSM.16.M88.4 R112, [R145+0x7800] ;  /* 0x007800009170783b */ /* 0x000fee0000000200 */
[C---:B--2---:R-:W-:Y:S08]  /*a750*/  HMMA.16816.F32 R28, R104.reuse, R108, R28 ;  /* 0x0000006c681c723c */ /* 0x044ff0000000181c */
[----:B------:R-:W-:Y:S01]  /*a760*/  HMMA.16816.F32 R32, R104, R110, R32 ;  /* 0x0000006e6820723c */ /* 0x000fe20000001820 */
[----:B------:R-:W2:Y:S05]  /*a770*/  LDSM.16.M88.4 R104, [R145+0x6800] ;  /* 0x006800009168783b */ /* 0x000eaa0000000200 */
[----:B------:R-:W3:Y:S02]  /*a780*/  LDSM.16.M88.4 R108, [R145+0x7000] ;  /* 0x00700000916c783b */ /* 0x000ee40000000200 */
        /* <DEDUP_REMOVED lines=20> */
[C---:B------:R-:W-:Y:S08]  /*a8d0*/  HMMA.16816.F32 R24, R104.reuse, R114, R24 ;  /* 0x000000726818723c */ /* 0x040ff00000001818 */
[C---:B--2---:R-:W-:Y:S08]  /*a8e0*/  HMMA.16816.F32 R28, R104.reuse, R108, R28 ;  /* 0x0000006c681c723c */ /* 0x044ff0000000181c */
[----:B------:R-:W-:Y:S01]  /*a8f0*/  HMMA.16816.F32 R32, R104, R110, R32 ;  /* 0x0000006e6820723c */ /* 0x000fe20000001820 */
[----:B------:R-:W2:Y:S05]  /*a900*/  LDSM.16.M88.4 R104, [R143+0x6800] ;  /* 0x006800008f68783b */ /* 0x000eaa0000000200 */
[----:B------:R-:W3:Y:S02]  /*a910*/  LDSM.16.M88.4 R108, [R143+0x7000] ;  /* 0x007000008f6c783b */ /* 0x000ee40000000200 */
[C---:B----4-:R-:W-:Y:S08]  /*a920*/  HMMA.16816.F32 R4, R116.reuse, R120, R4 ;  /* 0x000000787404723c */ /* 0x050ff00000001804 */
[C---:B------:R-:W-:Y:S11]  /*a930*/  HMMA.16816.F32 R8, R116.reuse, R122, R8 ;  /* 0x0000007a7408723c */ /* 0x040ff60000001808 */
[-C--:B-1----:R-:W-:Y:S01]  /*a940*/  FMUL.FTZ R101, R4, R100.reuse ;  /* 0x0000006404657220 */ /* 0x082fe20000410000 */
[-C--:B------:R-:W-:Y:S01]  /*a950*/  FMUL.FTZ R180, R5, R100.reuse ;  /* 0x0000006405b47220 */ /* 0x080fe20000410000 */
[-C--:B------:R-:W-:Y:S01]  /*a960*/  FMUL.FTZ R182, R6, R100.reuse ;  /* 0x0000006406b67220 */ /* 0x080fe20000410000 */
[-C--:B------:R-:W-:Y:S03]  /*a970*/  FMUL.FTZ R183, R7, R100.reuse ;  /* 0x0000006407b77220 */ /* 0x080fe60000410000 */
[----:B------:R-:W1:Y:S02]  /*a980*/  MUFU.TANH R101, R101 ;  /* 0x0000006500657308 */ /* 0x000e640000002400 */
[-C--:B------:R-:W-:Y:S01]  /*a990*/  FMUL.FTZ R184, R8, R100.reuse ;  /* 0x0000006408b87220 */ /* 0x080fe20000410000 */
[-C--:B------:R-:W-:Y:S01]  /*a9a0*/  FMUL.FTZ R185, R9, R100.reuse ;  /* 0x0000006409b97220 */ /* 0x080fe20000410000 */
[-C--:B------:R-:W-:Y:S01]  /*a9b0*/  FMUL.FTZ R186, R10, R100.reuse ;  /* 0x000000640aba7220 */ /* 0x080fe20000410000 */
[-C--:B------:R-:W-:Y:S05]  /*a9c0*/  FMUL.FTZ R187, R11, R100.reuse ;  /* 0x000000640bbb7220 */ /* 0x080fea0000410000 */
[----:B------:R-:W4:Y:S01]  /*a9d0*/  MUFU.TANH R180, R180 ;  /* 0x000000b400b47308 */ /* 0x000f220000002400 */
[C---:B--2---:R-:W-:Y:S09]  /*a9e0*/  HMMA.16816.F32 R12, R116.reuse, R104, R12 ;  /* 0x00000068740c723c */ /* 0x044ff2000000180c */
[----:B------:R-:W2:Y:S01]  /*a9f0*/  MUFU.TANH R182, R182 ;  /* 0x000000b600b67308 */ /* 0x000ea20000002400 */
        /* <DEDUP_REMOVED lines=136> */
.L_x_10733:
[----:B------:R-:W-:Y:S05]  /*b280*/  BSYNC.RECONVERGENT B0 ;  /* 0x0000000000007941 */ /* 0x000fea0003800200 */
.L_x_10732:
        /* <DEDUP_REMOVED lines=48> */
.L_x_10731:
[----:B------:R-:W-:Y:S05]  /*b590*/  BSYNC.RECONVERGENT B1 ;  /* 0x0000000000017941 */ /* 0x000fea0003800200 */
.L_x_10730:
[----:B------:R-:W3:Y:S01]  /*b5a0*/  LD.E R103, desc[UR4][R2.64+0xdc] ;  /* 0x0000dc0402677980 */ /* 0x000ee2000c101900 */
[C---:B------:R-:W-:Y:S01]  /*b5b0*/  VIADD R24, R178.reuse, 0xffffffe1 ;  /* 0xffffffe1b2187836 */ /* 0x040fe20000000000 */
[C---:B------:R-:W-:Y:S01]  /*b5c0*/  ISETP.GE.AND P4, PT, R178.reuse, R173, PT ;  /* 0x000000adb200720c */ /* 0x040fe20003f86270 */
[C---:B------:R-:W-:Y:S01]  /*b5d0*/  VIADD R15, R178.reuse, 0xffffffe9 ;  /* 0xffffffe9b20f7836 */ /* 0x040fe20000000000 */
[CC--:B------:R-:W-:Y:S01]  /*b5e0*/  ISETP.GE.AND P0, PT, R178.reuse, R175.reuse, PT ;  /* 0x000000afb200720c */ /* 0x0c0fe20003f06270 */
[C---:B--2---:R-:W-:Y:S01]  /*b5f0*/  VIADD R4, R178.reuse, 0xffffffe0 ;  /* 0xffffffe0b2047836 */ /* 0x044fe20000000000 */
[----:B-1----:R-:W-:Y:S01]  /*b600*/  FSEL R139, R207, -INF , P4 ;  /* 0xff800000cf8b7808 */ /* 0x002fe20002000000 */
[----:B------:R-:W-:Y:S01]  /*b610*/  VIADD R17, R178, 0xffffffe8 ;  /* 0xffffffe8b2117836 */ /* 0x000fe20000000000 */
[-C--:B------:R-:W-:Y:S01]  /*b620*/  ISETP.GE.AND P4, PT, R24, R175.reuse, PT ;  /* 0x000000af1800720c */ /* 0x080fe20003f86270 */
[----:B------:R-:W-:Y:S01]  /*b630*/  VIADD R14, R178, 0xfffffff1 ;  /* 0xfffffff1b20e7836 */ /* 0x000fe20000000000 */
        /* <DEDUP_REMOVED lines=24> */
[----:B------:R-:W-:Y:S02]  /*b7c0*/  ISETP.GE.AND P5, PT, R11, R175, PT ;  /* 0x000000af0b00720c */ /* 0x000fe40003fa6270 */
[----:B------:R-:W-:Y:S02]  /*b7d0*/  ISETP.GE.AND P4, PT, R24, R173, PT ;  /* 0x000000ad1800720c */ /* 0x000fe40003f86270 */
[----:B------:R-:W-:Y:S02]  /*b7e0*/  FSEL R125, R192, -INF , P5 ;  /* 0xff800000c07d7808 */ /* 0x000fe40002800000 */
[----:B------:R-:W-:Y:S02]  /*b7f0*/  FSEL R183, R183, -INF , P4 ;  /* 0xff800000b7b77808 */ /* 0x000fe40002000000 */
[----:B------:R-:W-:Y:S02]  /*b800*/  ISETP.GE.AND P5, PT, R12, R175, PT ;  /* 0x000000af0c00720c */ /* 0x000fe40003fa6270 */
[-C--:B------:R-:W-:Y:S02]  /*b810*/  ISETP.GE.AND P4, PT, R17, R173.reuse, PT ;  /* 0x000000ad1100720c */ /* 0x080fe40003f86270 */
[----:B------:R-:W-:Y:S02]  /*b820*/  ISETP.GE.AND P1, PT, R4, R173, PT ;  /* 0x000000ad0400720c */ /* 0x000fe40003f26270 */
[----:B------:R-:W-:Y:S02]  /*b830*/  FSEL R196, R196, -INF , P5 ;  /* 0xff800000c4c47808 */ /* 0x000fe40002800000 */
[----:B------:R-:W-:Y:S02]  /*b840*/  FSEL R186, R186, -INF , P4 ;  /* 0xff800000baba7808 */ /* 0x000fe40002000000 */
[-C--:B------:R-:W-:Y:S02]  /*b850*/  ISETP.GE.AND P5, PT, R10, R175.reuse, PT ;  /* 0x000000af0a00720c */ /* 0x080fe40003fa6270 */
[-C--:B------:R-:W-:Y:S02]  /*b860*/  ISETP.GE.AND P4, PT, R6, R175.reuse, PT ;  /* 0x000000af0600720c */ /* 0x080fe40003f86270 */
[C---:B------:R-:W-:Y:S02]  /*b870*/  ISETP.GE.AND P6, PT, R4.reuse, R174, PT ;  /* 0x000000ae0400720c */ /* 0x040fe40003fc6270 */
[----:B------:R-:W-:Y:S01]  /*b880*/  ISETP.GE.AND P3, PT, R4, R172, PT ;  /* 0x000000ac0400720c */ /* 0x000fe20003f66270 */
[----:B------:R-:W-:Y:S01]  /*b890*/  VIADD R4, R178, 0x10 ;  /* 0x00000010b2047836 */ /* 0x000fe20000000000 */
[----:B------:R-:W-:Y:S02]  /*b8a0*/  FSEL R182, R182, -INF , P1 ;  /* 0xff800000b6b67808 */ /* 0x000fe40000800000 */
[----:B------:R-:W-:Y:S02]  /*b8b0*/  ISETP.GE.AND P1, PT, R5, R175, PT ;  /* 0x000000af0500720c */ /* 0x000fe40003f26270 */
[----:B------:R-:W-:Y:S02]  /*b8c0*/  FSEL R185, R199, -INF , P5 ;  /* 0xff800000c7b97808 */ /* 0x000fe40002800000 */
[----:B------:R-:W-:Y:S02]  /*b8d0*/  FSEL R126, R208, -INF , P4 ;  /* 0xff800000d07e7808 */ /* 0x000fe40002000000 */
[----:B------:R-:W-:Y:S02]  /*b8e0*/  ISETP.GE.AND P5, PT, R15, R173, PT ;  /* 0x000000ad0f00720c */ /* 0x000fe40003fa6270 */
        /* <DEDUP_REMOVED lines=12> */
[----:B------:R-:W-:Y:S02]  /*b9b0*/  FSEL R129, R190, -INF , P5 ;  /* 0xff800000be817808 */ /* 0x000fe40002800000 */
[----:B------:R-:W-:Y:S02]  /*b9c0*/  ISETP.GE.AND P4, PT, R10, R173, PT ;  /* 0x000000ad0a00720c */ /* 0x000fe40003f86270 */
[C---:B------:R-:W-:Y:S01]  /*b9d0*/  ISETP.GE.AND P5, PT, R178.reuse, R172, PT ;  /* 0x000000acb200720c */ /* 0x040fe20003fa6270 */
[----:B------:R-:W-:Y:S01]  /*b9e0*/  VIADD R178, R178, 0xffffffc0 ;  /* 0xffffffc0b2b27836 */ /* 0x000fe20000000000 */
[----:B------:R-:W-:Y:S02]  /*b9f0*/  FSEL R16, R191, -INF , P1 ;  /* 0xff800000bf107808 */ /* 0x000fe40000800000 */
[----:B------:R-:W-:Y:S02]  /*ba00*/  ISETP.GE.AND P1, PT, R7, R175, PT ;  /* 0x000000af0700720c */ /* 0x000fe40003f26270 */
        /* <DEDUP_REMOVED lines=17> */
[----:B------:R-:W-:Y:S02]  /*bb20*/  ISETP.GE.AND P0, PT, R8, R173, PT ;  /* 0x000000ad0800720c */ /* 0x000fe40003f06270 */
[----:B------:R-:W-:Y:S02]  /*bb30*/  FSEL R23, R23, -INF , !P6 ;  /* 0xff80000017177808 */ /* 0x000fe40007000000 */
[----:B------:R-:W-:Y:S02]  /*bb40*/  FSEL R19, R19, -INF , !P4 ;  /* 0xff80000013137808 */ /* 0x000fe40006000000 */
[----:B------:R-:W-:Y:S02]  /*bb50*/  FSEL R121, R121, -INF , !P5 ;  /* 0xff80000079797808 */ /* 0x000fe40006800000 */
[-C--:B------:R-:W-:Y:S02]  /*bb60*/  ISETP.GE.AND P6, PT, R15, R174.reuse, PT ;  /* 0x000000ae0f00720c */ /* 0x080fe40003fc6270 */
[-C--:B------:R-:W-:Y:S02]  /*bb70*/  ISETP.GE.AND P4, PT, R14, R174.reuse, PT ;  /* 0x000000ae0e00720c */ /* 0x080fe40003f86270 */
[----:B------:R-:W-:Y:S02]  /*bb80*/  ISETP.GE.AND P5, PT, R9, R174, PT ;  /* 0x000000ae0900720c */ /* 0x000fe40003fa6270 */
[----:B------:R-:W-:Y:S02]  /*bb90*/  FSEL R119, R204, -INF , P1 ;  /* 0xff800000cc777808 */ /* 0x000fe40000800000 */
[-C--:B------:R-:W-:Y:S02]  /*bba0*/  ISETP.GE.AND P1, PT, R24, R172.reuse, PT ;  /* 0x000000ac1800720c */ /* 0x080fe40003f26270 */
[----:B------:R-:W-:Y:S02]  /*bbb0*/  FSEL R104, R100, -INF , P0 ;  /* 0xff80000064687808 */ /* 0x000fe40000000000 */
[----:B------:R-:W-:Y:S02]  /*bbc0*/  ISETP.GE.AND P0, PT, R17, R172, PT ;  /* 0x000000ac1100720c */ /* 0x000fe40003f06270 */
[----:B------:R-:W-:Y:S02]  /*bbd0*/  FSEL R17, R22, -INF , !P6 ;  /* 0xff80000016117808 */ /* 0x000fe40007000000 */
[----:B------:R-:W-:Y:S02]  /*bbe0*/  FSEL R197, R20, -INF , !P4 ;  /* 0xff80000014c57808 */ /* 0x000fe40006000000 */
[----:B------:R-:W-:Y:S02]  /*bbf0*/  FSEL R195, R194, -INF , !P5 ;  /* 0xff800000c2c37808 */ /* 0x000fe40006800000 */
[----:B------:R-:W-:Y:S02]  /*bc00*/  ISETP.GE.AND P4, PT, R12, R174, PT ;  /* 0x000000ae0c00720c */ /* 0x000fe40003f86270 */
[----:B------:R-:W-:Y:S02]  /*bc10*/  ISETP.GE.AND P5, PT, R13, R172, PT ;  /* 0x000000ac0d00720c */ /* 0x000fe40003fa6270 */
[----:B------:R-:W-:Y:S02]  /*bc20*/  ISETP.GE.AND P6, PT, R11, R174, PT ;  /* 0x000000ae0b00720c */ /* 0x000fe40003fc6270 */
[----:B------:R-:W-:Y:S02]  /*bc30*/  FSEL R13, R183, -INF , !P1 ;  /* 0xff800000b70d7808 */ /* 0x000fe40004800000 */
[-C--:B------:R-:W-:Y:S02]  /*bc40*/  ISETP.GE.AND P1, PT, R14, R172.reuse, PT ;  /* 0x000000ac0e00720c */ /* 0x080fe40003f26270 */
        /* <DEDUP_REMOVED lines=9> */
[----:B------:R-:W-:Y:S02]  /*bce0*/  ISETP.GE.AND P4, PT, R11, R172, PT ;  /* 0x000000ac0b00720c */ /* 0x000fe40003f86270 */
[----:B------:R-:W-:Y:S02]  /*bcf0*/  FSEL R11, R186, -INF , !P0 ;  /* 0xff800000ba0b7808 */ /* 0x000fe40004000000 */
        /* <DEDUP_REMOVED lines=11> */
[----:B------:R-:W-:Y:S02]  /*bdb0*/  FSEL R127, R127, -INF , !P0 ;  /* 0xff8000007f7f7808 */ /* 0x000fe40004000000 */
[-C--:B------:R-:W-:Y:S02]  /*bdc0*/  ISETP.GE.AND P6, PT, R6, R174.reuse, PT ;  /* 0x000000ae0600720c */ /* 0x080fe40003fc6270 */
        /* <DEDUP_REMOVED lines=20> */
[-C--:B------:R-:W-:Y:S02]  /*bf10*/  ISETP.GE.AND P3, PT, R8, R172.reuse, PT ;  /* 0x000000ac0800720c */ /* 0x080fe40003f66270 */
[----:B------:R-:W-:Y:S02]  /*bf20*/  FSEL R106, R106, -INF , !P4 ;  /* 0xff8000006a6a7808 */ /* 0x000fe40006000000 */
[----:B------:R-:W-:Y:S02]  /*bf30*/  ISETP.GE.AND P6, PT, R7, R172, PT ;  /* 0x000000ac0700720c */ /* 0x000fe40003fc6270 */
[----:B------:R-:W-:Y:S02]  /*bf40*/  FSEL R105, R198, -INF , P0 ;  /* 0xff800000c6697808 */ /* 0x000fe40000000000 */
        /* <DEDUP_REMOVED lines=305> */
.L_x_10727:
        /* <DEDUP_REMOVED lines=10> */
.L_x_10756:
        /* <DEDUP_REMOVED lines=184> */
.L_x_10737:
[----:B------:R-:W-:Y:S05]  /*de80*/  BSYNC.RECONVERGENT B0 ;  /* 0x0000000000007941 */ /* 0x000fea0003800200 */
.L_x_10736:
        /* <DEDUP_REMOVED lines=32> */
.L_x_10739:
[----:B------:R-:W-:Y:S05]  /*e090*/  BSYNC.RECONVERGENT B0 ;  /* 0x0000000000007941 */ /* 0x000fea0003800200 */
.L_x_10738:
        /* <DEDUP_REMOVED lines=12> */
.L_x_10741:
[----:B------:R-:W-:Y:S05]  /*e160*/  BSYNC.RECONVERGENT B0 ;  /* 0x0000000000007941 */ /* 0x000fea0003800200 */
.L_x_10740:
        /* <DEDUP_REMOVED lines=11> */
.L_x_10743:
[----:B------:R-:W-:Y:S05]  /*e220*/  BSYNC.RECONVERGENT B0 ;  /* 0x0000000000007941 */ /* 0x000fea0003800200 */
.L_x_10742:
        /* <DEDUP_REMOVED lines=11> */
.L_x_10745:
[----:B------:R-:W-:Y:S05]  /*e2e0*/  BSYNC.RECONVERGENT B0 ;  /* 0x0000000000007941 */ /* 0x000fea0003800200 */
.L_x_10744:
        /* <DEDUP_REMOVED lines=10> */
.L_x_10747:
[----:B------:R-:W-:Y:S05]  /*e390*/  BSYNC.RECONVERGENT B0 ;  /* 0x0000000000007941 */ /* 0x000fea0003800200 */
.L_x_10746:
        /* <DEDUP_REMOVED lines=10> */
.L_x_10749:
[----:B------:R-:W-:Y:S05]  /*e440*/  BSYNC.RECONVERGENT B0 ;  /* 0x0000000000007941 */ /* 0x000fea0003800200 */
.L_x_10748:
        /* <DEDUP_REMOVED lines=10> */
.L_x_10751:
[----:B------:R-:W-:Y:S05]  /*e4f0*/  BSYNC.RECONVERGENT B0 ;  /* 0x0000000000007941 */ /* 0x000fea0003800200 */
.L_x_10750:
[----:B------:R-:W-:-:S04]  /*e500*/  MOV R163, 0x0 ;  /* 0x0000000000a37802 */ /* 0x000fc80000000f00 */
[----:B-12345:R-:W-:Y:S05]  /*e510*/  @P3 RET.REL.NODEC R162 `(_ZN5flash24flash_fwd_splitkv_kernelI23Flash_fwd_kernel_traitsILi128ELi64ELi64ELi4ELb0ELb0EN7cutlass6half_tE19Flash_kernel_traitsILi128ELi64ELi64ELi4ES3_EELb0ELb1ELb0ELb0ELb0ELb1ELb1ELb0EEEvNS_16Flash_fwd_paramsE) ;  /* 0xffffff18a2b83950 */ /* 0x03efea0003c3ffff */
[-C--:B------:R-:W-:Y:S01]  /*e520*/  ISETP.GE.AND P2, PT, R69, R2.reuse, PT ;  /* 0x000000024500720c */ /* 0x080fe20003f46270 */
[----:B------:R-:W-:Y:S01]  /*e530*/  IMAD.MOV.U32 R163, RZ, RZ, 0x0 ;  /* 0x00000000ffa37424 */ /* 0x000fe200078e00ff */
[----:B------:R-:W-:-:S11]  /*e540*/  ISETP.GE.AND P0, PT, R73, R2, PT ;  /* 0x000000024900720c */ /* 0x000fd60003f06270 */
[----:B------:R-:W-:-:S04]  /*e550*/  @!P2 LEA R8, P1, R75, R78, 0x2 ;  /* 0x0000004e4b08a211 */ /* 0x000fc800078210ff */
[----:B------:R-:W-:-:S05]  /*e560*/  @!P2 LEA.HI.X R9, R75, R79, R68, 0x2, P1 ;  /* 0x0000004f4b09a211 */ /* 0x000fca00008f1444 */
[----:B------:R1:W-:Y:S02]  /*e570*/  @!P2 ST.E.128 desc[UR4][R8.64+0x7000], R36 ;  /* 0x007000240800a985 */ /* 0x0003e4000c101d04 */
[----:B-1----:R-:W-:Y:S05]  /*e580*/  @P0 RET.REL.NODEC R162 `(_ZN5flash24flash_fwd_splitkv_kernelI23Flash_fwd_kernel_traitsILi128ELi64ELi64ELi4ELb0ELb0EN7cutlass6half_tE19Flash_kernel_traitsILi128ELi64ELi64ELi4ES3_EELb0ELb1ELb0ELb0ELb0ELb1ELb1ELb0EEEvNS_16Flash_fwd_paramsE) ;  /* 0xffffff18a29c0950 */ /* 0x002fea0003c3ffff */
[----:B------:R-:W-:Y:S01]  /*e590*/  LEA R2, P0, R75, R78, 0x2 ;  /* 0x0000004e4b027211 */ /* 0x000fe200078010ff */
[----:B------:R-:W-:-:S03]  /*e5a0*/  IMAD.MOV.U32 R163, RZ, RZ, 0x0 ;  /* 0x00000000ffa37424 */ /* 0x000fc600078e00ff */
[----:B------:R-:W-:-:S05]  /*e5b0*/  LEA.HI.X R3, R75, R79, R68, 0x2, P0 ;  /* 0x0000004f4b037211 */ /* 0x000fca00000f1444 */
[----:B------:R1:W-:Y:S02]  /*e5c0*/  ST.E.128 desc[UR4][R2.64+0x7100], R4 ;  /* 0x0071000402007985 */ /* 0x0003e4000c101d04 */
[----:B-1----:R-:W-:Y:S05]  /*e5d0*/  RET.REL.NODEC R162 `(_ZN5flash24flash_fwd_splitkv_kernelI23Flash_fwd_kernel_traitsILi128ELi64ELi64ELi4ELb0ELb0EN7cutlass6half_tE19Flash_kernel_traitsILi128ELi64ELi64ELi4ES3_EELb0ELb1ELb0ELb0ELb0ELb1ELb1ELb0EEEvNS_16Flash_fwd_paramsE) ;  /* 0xffffff18a2887950 */ /* 0x002fea0003c3ffff */
.L_x_10735:
[----:B------:R-:W-:Y:S01]  /*e5e0*/  MOV R5, 0x2 ;  /* 0x0000000200057802 */ /* 0x000fe20000000f00 */
[----:B------:R-:W-:Y:S01]  /*e5f0*/  IMAD.MOV.U32 R0, RZ, RZ, 0x1f ;  /* 0x0000001fff007424 */ /* 0x000fe200078e00ff */
[----:B------:R-:W-:-:S07]  /*e600*/  MOV R7, 0xffffffff ;  /* 0xffffffff00077802 */ /* 0x000fce0000000f00 */
[----:B-1---5:R-:W-:Y:S05]  /*e610*/  WARPSYNC.COLLECTIVE R7, `(.L_x_10752) ;  /* 0x0000000007087348 */ /* 0x022fea0003c00000 */
[----:B------:R2:W3:Y:S02]  /*e620*/  SHFL.BFLY P0, R11, R181, R5, R0 ;  /* 0x0c000005b50b7389 */ /* 0x0004e40000000000 */
[----:B-123-5:R-:W-:Y:S05]  /*e630*/  ENDCOLLECTIVE ;  /* 0x000000000000791b */ /* 0x02efea0003800000 */
.L_x_10752:
[----:B------:R-:W-:Y:S02]  /*e640*/  IMAD.MOV.U32 R6, RZ, RZ, R11 ;  /* 0x000000ffff067224 */ /* 0x000fe400078e000b */
[----:B------:R-:W-:Y:S02]  /*e650*/  IMAD.MOV.U32 R5, RZ, RZ, 0x1 ;  /* 0x00000001ff057424 */ /* 0x000fe400078e00ff */
[----:B------:R-:W-:-:S05]  /*e660*/  FADD.FTZ R9, R6, R181 ;  /* 0x000000b506097221 */ /* 0x000fca0000010000 */
[----:B------:R-:W-:-:S07]  /*e670*/  MOV R181, R9 ;  /* 0x0000000900b57202 */ /* 0x000fce0000000f00 */
[----:B------:R-:W-:Y:S05]  /*e680*/  WARPSYNC.COLLECTIVE R7, `(.L_x_10753) ;  /* 0x0000000007087348 */ /* 0x000fea0003c00000 */
[----:B------:R1:W2:Y:S02]  /*e690*/  SHFL.BFLY P0, R11, R181, R5, R0 ;  /* 0x0c000005b50b7389 */ /* 0x0002a40000000000 */
[----:B-12---:R-:W-:Y:S05]  /*e6a0*/  ENDCOLLECTIVE ;  /* 0x000000000000791b */ /* 0x006fea0003800000 */
.L_x_10753:
[----:B------:R-:W-:Y:S01]  /*e6b0*/  MOV R181, R179 ;  /* 0x000000b300b57202 */ /* 0x000fe20000000f00 */
[----:B------:R-:W-:Y:S01]  /*e6c0*/  IMAD.MOV.U32 R5, RZ, RZ, 0x2 ;  /* 0x00000002ff057424 */ /* 0x000fe200078e00ff */
[----:B------:R-:W-:-:S07]  /*e6d0*/  MOV R6, R11 ;  /* 0x0000000b00067202 */ /* 0x000fce0000000f00 */
[----:B------:R-:W-:Y:S05]  /*e6e0*/  WARPSYNC.COLLECTIVE R7, `(.L_x_10754) ;  /* 0x0000000007087348 */ /* 0x000fea0003c00000 */
[----:B------:R1:W2:Y:S02]  /*e6f0*/  SHFL.BFLY P0, R11, R181, R5, R0 ;  /* 0x0c000005b50b7389 */ /* 0x0002a40000000000 */
[----:B-12---:R-:W-:Y:S05]  /*e700*/  ENDCOLLECTIVE ;  /* 0x000000000000791b */ /* 0x006fea0003800000 */
.L_x_10754:
[----:B------:R-:W-:Y:S01]  /*e710*/  FADD.FTZ R6, R9, R6 ;  /* 0x0000000609067221 */ /* 0x000fe20000010000 */
[----:B------:R-:W-:Y:S01]  /*e720*/  FADD.FTZ R8, R11, R179 ;  /* 0x000000b30b087221 */ /* 0x000fe20000010000 */
[----:B------:R-:W-:-:S04]  /*e730*/  MOV R5, 0x1 ;  /* 0x0000000100057802 */ /* 0x000fc80000000f00 */
[----:B------:R-:W-:-:S07]  /*e740*/  MOV R181, R8 ;  /* 0x0000000800b57202 */ /* 0x000fce0000000f00 */
[----:B------:R-:W-:Y:S05]  /*e750*/  WARPSYNC.COLLECTIVE R7, `(.L_x_10755) ;  /* 0x0000000007087348 */ /* 0x000fea0003c00000 */
[----:B------:R1:W2:Y:S02]  /*e760*/  SHFL.BFLY P0, R11, R181, R5, R0 ;  /* 0x0c000005b50b7389 */ /* 0x0002a40000000000 */
[----:B-12---:R-:W-:Y:S05]  /*e770*/  ENDCOLLECTIVE ;  /* 0x000000000000791b */ /* 0x006fea0003800000 */
.L_x_10755:
[----:B------:R-:W-:Y:S05]  /*e780*/  BRA `(.L_x_10756) ;  /* 0xffffffe800dc7947 */ /* 0x000fea000383ffff */
.L_x_10757:
        /* <DEDUP_REMOVED lines=15> */
.L_x_14977:


//--------------------- .text._ZN5flash24flash_fwd_splitkv_kernelI23Flash_fwd_kernel_traitsILi128ELi64ELi64ELi4ELb0ELb0EN7cutlass6half_tE19Flash_kernel_traitsILi128ELi64ELi64ELi4ES3_EELb0ELb1ELb0ELb0ELb0ELb0ELb1ELb1EEEvNS_16Flash_fwd_paramsE --------------------------
	.section	.text._ZN5flash24flash_fwd_splitkv_kernelI23Flash_fwd_kernel_traitsILi128ELi64ELi64ELi4ELb0ELb0EN7cutlass6half_tE19Flash_kernel_traitsILi128ELi64ELi64ELi4ES3_EELb0ELb1ELb0ELb0ELb0ELb0ELb1ELb1EEEvNS_16Flash_fwd_paramsE,"ax",@progbits
	.align	128
        .global         _ZN5flash24flash_fwd_splitkv_kernelI23Flash_fwd_kernel_traitsILi128ELi64ELi64ELi4ELb0ELb0EN7cutlass6half_tE19Flash_kernel_traitsILi128ELi64ELi64ELi4ES3_EELb0ELb1ELb0ELb0ELb0ELb0ELb1ELb1EEEvNS_16Flash_fwd_paramsE
        .type           _ZN5flash24flash_fwd_splitkv_kernelI23Flash_fwd_kernel_traitsILi128ELi64ELi64ELi4ELb0ELb0EN7cutlass6half_tE19Flash_kernel_traitsILi128ELi64ELi64ELi4ES3_EELb0ELb1ELb0ELb0ELb0ELb0ELb1ELb1EEEvNS_16Flash_fwd_paramsE,@function
        .size           _ZN5flash24flash_fwd_splitkv_kernelI23Flash_fwd_kernel_traitsILi128ELi64ELi64ELi4ELb0ELb0EN7cutlass6half_tE19Flash_kernel_traitsILi128ELi64ELi64ELi4ES3_EELb0ELb1ELb0ELb0ELb0ELb0ELb1ELb1EEEvNS_16Flash_fwd_paramsE,(.L_x_14978 - _ZN5flash24flash_fwd_splitkv_kernelI23Flash_fwd_kernel_traitsILi128ELi64ELi64ELi4ELb0ELb0EN7cutlass6half_tE19Flash_kernel_traitsILi128ELi64ELi64ELi4ES3_EELb0ELb1ELb0ELb0ELb0ELb0ELb1ELb1EEEvNS_16Flash_fwd_paramsE)
        .other          _ZN5flash24flash_fwd_splitkv_kernelI23Flash_fwd_kernel_traitsILi128ELi64ELi64ELi4ELb0ELb0EN7cutlass6half_tE19Flash_kernel_traitsILi128ELi64ELi64ELi4ES3_EELb0ELb1ELb0ELb0ELb0ELb0ELb1ELb1EEEvNS_16Flash_fwd_paramsE,@"STO_CUDA_ENTRY STV_DEFAULT"
_ZN5flash24flash_fwd_splitkv_kernelI23Flash_fwd_kernel_traitsILi128ELi64ELi64ELi4ELb0ELb0EN7cutlass6half_tE19Flash_kernel_traitsILi128ELi64ELi64ELi4ES3_EELb0ELb1ELb0ELb0ELb0ELb0ELb1ELb1EEEvNS_16Flash_fwd_paramsE:
.text._ZN5flash24flash_fwd_splitkv_kernelI23Flash_fwd_kernel_traitsILi128ELi64ELi64ELi4ELb0ELb0EN7cutlass6half_tE19Flash_kernel_traitsILi128ELi64ELi64ELi4ES3_EELb0ELb1ELb0ELb0ELb0ELb0ELb1ELb1EEEvNS_16Flash_fwd_paramsE:
        /* <DEDUP_REMOVED lines=29> */
[----:B------:R-:W-:Y:S05]  /*01d0*/  CALL.REL.NOINC `($_ZN5flash24flash_fwd_splitkv_kernelI23Flash_fwd_kernel_traitsILi128ELi64ELi64ELi4ELb0ELb0EN7cutlass6half_tE19Flash_kernel_traitsILi128ELi64ELi64ELi4ES3_EELb0ELb1ELb0ELb0ELb0ELb0ELb1ELb1EEEvNS_16Flash_fwd_paramsE$_ZN5flash30compute_attn_1rowblock_splitkvI23Flash_fwd_kernel_traitsILi128ELi64ELi64ELi4ELb0ELb0EN7cutlass6half_tE19Flash_kernel_traitsILi128ELi64ELi64ELi4ES3_EELb0ELb1ELb0ELb0ELb0ELb0ELb1ELb1ENS_16Flash_fwd_paramsEEEvRKT8_iiiii) ;  /* 0x0000000000087944 */ /* 0x000fea0003c00000 */
[----:B------:R-:W-:Y:S05]  /*01e0*/  BSYNC.RECONVERGENT B4 ;  /* 0x0000000000047941 */ /* 0x000fea0003800200 */
.L_x_10758:
[----:B------:R-:W-:Y:S05]  /*01f0*/  EXIT ;  /* 0x000000000000794d */ /* 0x000fea0003800000 */
        .type           $_ZN5flash24flash_fwd_splitkv_kernelI23Flash_fwd_kernel_traitsILi128ELi64ELi64ELi4ELb0ELb0EN7cutlass6half_tE19Flash_kernel_traitsILi128ELi64ELi64ELi4ES3_EELb0ELb1ELb0ELb0ELb0ELb0ELb1ELb1EEEvNS_16Flash_fwd_paramsE$_ZN5flash30compute_attn_1rowblock_splitkvI23Flash_fwd_kernel_traitsILi128ELi64ELi64ELi4ELb0ELb0EN7cutlass6half_tE19Flash_kernel_traitsILi128ELi64ELi64ELi4ES3_EELb0ELb1ELb0ELb0ELb0ELb0ELb1ELb1ENS_16Flash_fwd_paramsEEEvRKT8_iiiii,@function
        .size           $_ZN5flash24flash_fwd_splitkv_kernelI23Flash_fwd_kernel_traitsILi128ELi64ELi64ELi4ELb0ELb0EN7cutlass6half_tE19Flash_kernel_traitsILi128ELi64ELi64ELi4ES3_EELb0ELb1ELb0ELb0ELb0ELb0ELb1ELb1EEEvNS_16Flash_fwd_paramsE$_ZN5flash30compute_attn_1rowblock_splitkvI23Flash_fwd_kernel_traitsILi128ELi64ELi64ELi4ELb0ELb0EN7cutlass6half_tE19Flash_kernel_traitsILi128ELi64ELi64ELi4ES3_EELb0ELb1ELb0ELb0ELb0ELb0ELb1ELb1ENS_16Flash_fwd_paramsEEEvRKT8_iiiii,(.L_x_14978 - $_ZN5flash24flash_fwd_splitkv_kernelI23Flash_fwd_kernel_traitsILi128ELi64ELi64ELi4ELb0ELb0EN7cutlass6half_tE19Flash_kernel_traitsILi128ELi64ELi64ELi4ES3_EELb0ELb1ELb0ELb0ELb0ELb0ELb1ELb1EEEvNS_16Flash_fwd_paramsE$_ZN5flash30compute_attn_1rowblock_splitkvI23Flash_fwd_kernel_traitsILi128ELi64ELi64ELi4ELb0ELb0EN7cutlass6half_tE19Flash_kernel_traitsILi128ELi64ELi64ELi4ES3_EELb0ELb1ELb0ELb0ELb0ELb0ELb1ELb1ENS_16Flash_fwd_paramsEEEvRKT8_iiiii)
$_ZN5flash24flash_fwd_splitkv_kernelI23Flash_fwd_kernel_traitsILi128ELi64ELi64ELi4ELb0ELb0EN7cutlass6half_tE19Flash_kernel_traitsILi128ELi64ELi64ELi4ES3_EELb0ELb1ELb0ELb0ELb0ELb0ELb1ELb1EEEvNS_16Flash_fwd_paramsE$_ZN5flash30compute_attn_1rowblock_splitkvI23Flash_fwd_kernel_traitsILi128ELi64ELi64ELi4ELb0ELb0EN7cutlass6half_tE19Flash_kernel_traitsILi128ELi64ELi64ELi4ES3_EELb0ELb1ELb0ELb0ELb0ELb0ELb1ELb1ENS_16Flash_fwd_paramsEEEvRKT8_iiiii:
        /* <DEDUP_REMOVED lines=39> */
.L_x_10760:
[----:B------:R-:W-:Y:S05]  /*0470*/  BSYNC.RECONVERGENT B0 ;  /* 0x0000000000007941 */ /* 0x000fea0003800200 */
.L_x_10759:
[----:B------:R-:W-:Y:S04]  /*0480*/  BSSY.RECONVERGENT B0, `(.L_x_10761) ;  /* 0x0000007000007945 */ /* 0x000fe80003800200 */
[----:B------:R-:W-:Y:S05]  /*0490*/  @!P3 BRA `(.L_x_10762) ;  /* 0x000000000014b947 */ /* 0x000fea0003800000 */
[----:B------:R-:W2:Y:S02]  /*04a0*/  LD.E.U8 R2, desc[UR4][R102.64+0x1b2] ;  /* 0x0001b20466027980 */ /* 0x000ea4000c101100 */
[----:B--2---:R-:W-:-:S13]  /*04b0*/  ISETP.NE.AND P1, PT, R2, RZ, PT ;  /* 0x000000ff0200720c */ /* 0x004fda0003f25270 */
[----:B------:R-:W2:Y:S02]  /*04c0*/  @P1 LD.E R2, desc[UR4][R12.64+0x4] ;  /* 0x000004040c021980 */ /* 0x000ea4000c101900 */
[----:B--2--5:R-:W-:-:S06]  /*04d0*/  @P1 IADD3 R69, PT, PT, R2, -R15, RZ ;  /* 0x8000000f02451210 */ /* 0x024fcc0007ffe0ff */
[----:B------:R2:W5:Y:S02]  /*04e0*/  @!P1 LD.E R69, desc[UR4][R12.64] ;  /* 0x000000040c459980 */ /* 0x000564000c101900 */
.L_x_10762:
[----:B------:R-:W-:Y:S05]  /*04f0*/  BSYNC.RECONVERGENT B0 ;  /* 0x0000000000007941 */ /* 0x000fea0003800200 */
.L_x_10761:
        /* <DEDUP_REMOVED lines=9> */
.L_x_10764:
[----:B------:R-:W3:Y:S01]  /*0590*/  LD.E.64 R4, desc[UR4][R102.64+0x108] ;  /* 0x0001080466047980 */ /* 0x000ee2000c101b00 */
[----:B------:R-:W-:Y:S01]  /*05a0*/  BSSY.RECONVERGENT B0, `(.L_x_10766) ;  /* 0x0000006000007945 */ /* 0x000fe20003800200 */
[----:B------:R-:W-:Y:S01]  /*05b0*/  IMAD.MOV.U32 R62, RZ, RZ, RZ ;  /* 0x000000ffff3e7224 */ /* 0x000fe200078e00ff */
[----:B---3--:R-:W-:-:S04]  /*05c0*/  ISETP.NE.U32.AND P0, PT, R4, RZ, PT ;  /* 0x000000ff0400720c */ /* 0x008fc80003f05070 */
[----:B------:R-:W-:-:S13]  /*05d0*/  ISETP.NE.AND.EX P0, PT, R5, RZ, PT, P0 ;  /* 0x000000ff0500720c */ /* 0x000fda0003f05300 */
[----:B------:R-:W-:Y:S05]  /*05e0*/  @!P0 BRA `(.L_x_10767) ;  /* 0x0000000000048947 */ /* 0x000fea0003800000 */
[----:B------:R3:W5:Y:S02]  /*05f0*/  LD.E R62, desc[UR4][R102.64+0xbc] ;  /* 0x0000bc04663e7980 */ /* 0x000764000c101900 */
.L_x_10767:
[----:B------:R-:W-:Y:S05]  /*0600*/  BSYNC.RECONVERGENT B0 ;  /* 0x0000000000007941 */ /* 0x000fea0003800200 */
.L_x_10766:
[----:B-----5:R-:W-:Y:S02]  /*0610*/  IADD3 R62, PT, PT, R69, R62, RZ ;  /* 0x0000003e453e7210 */ /* 0x020fe40007ffe0ff */
.L_x_10765:
[----:B------:R-:W-:Y:S05]  /*0620*/  BSYNC.RECONVERGENT B1 ;  /* 0x0000000000017941 */ /* 0x000fea0003800200 */
.L_x_10763:
[----:B------:R-:W-:Y:S01]  /*0630*/  IMAD.SHL.U32 R152, R3, 0x40, RZ ;  /* 0x0000004003987824 */ /* 0x000fe200078e00ff */
[----:B------:R-:W-:-:S04]  /*0640*/  MOV R151, 0x0 ;  /* 0x0000000000977802 */ /* 0x000fc80000000f00 */
[----:B------:R-:W-:-:S13]  /*0650*/  ISETP.GT.AND P0, PT, R153, R152, PT ;  /* 0x000000989900720c */ /* 0x000fda0003f04270 */
[----:B-123--:R-:W-:Y:S05]  /*0660*/  @!P0 RET.REL.NODEC R150 `(_ZN5flash24flash_fwd_splitkv_kernelI23Flash_fwd_kernel_traitsILi128ELi64ELi64ELi4ELb0ELb0EN7cutlass6half_tE19Flash_kernel_traitsILi128ELi64ELi64ELi4ES3_EELb0ELb1ELb0ELb0ELb0ELb0ELb1ELb1EEEvNS_16Flash_fwd_paramsE) ;  /* 0xfffffff896648950 */ /* 0x00efea0003c3ffff */
        /* <DEDUP_REMOVED lines=13> */
[-C--:B------:R-:W-:Y:S01]  /*0740*/  LEA.HI.SX32 R11, R11, R6.reuse, 0x1a ;  /* 0x000000060b0b7211 */ /* 0x080fe200078fd2ff */
[----:B------:R-:W-:Y:S01]  /*0750*/  IMAD R9, R2, R5, RZ ;  /* 0x0000000502097224 */ /* 0x000fe200078e02ff */
[----:B------:R-:W-:-:S03]  /*0760*/  IABS R2, R6 ;  /* 0x0000000600027213 */ /* 0x000fc60000000000 */
[----:B------:R-:W-:Y:S02]  /*0770*/  VIADD R11, R11, 0xffffffff ;  /* 0xffffffff0b0b7836 */ /* 0x000fe40000000000 */
[----:B------:R-:W-:-:S03]  /*0780*/  IMAD.HI.U32 R9, R13, R9, R12 ;  /* 0x000000090d097227 */ /* 0x000fc600078e000c */
[----:B------:R-:W-:Y:S01]  /*0790*/  IABS R4, R11 ;  /* 0x0000000b00047213 */ /* 0x000fe20000000000 */
[----:B------:R-:W-:Y:S01]  /*07a0*/  IMAD.MOV R2, RZ, RZ, -R2 ;  /* 0x000000ffff027224 */ /* 0x000fe200078e0a02 */
        /* <DEDUP_REMOVED lines=9> */
[----:B------:R-:W-:Y:S02]  /*0840*/  VIADD R2, R62, 0x3f ;  /* 0x0000003f3e027836 */ /* 0x000fe40000000000 */
[----:B---3--:R-:W-:-:S03]  /*0850*/  IMAD.IADD R5, R8, 0x1, R153 ;  /* 0x0000000108057824 */ /* 0x008fc600078e0299 */
[-C--:B------:R-:W-:Y:S02]  /*0860*/  IADD3 R8, PT, PT, R2, R152.reuse, -R153 ;  /* 0x0000009802087210 */ /* 0x080fe40007ffe899 */
[----:B------:R-:W-:Y:S02]  /*0870*/  IADD3 R4, PT, PT, -R5, R152, R62 ;  /* 0x0000009805047210 */ /* 0x000fe40007ffe13e */
[----:B----4-:R-:W-:Y:S02]  /*0880*/  IADD3 R7, PT, PT, R8, 0x40, R7 ;  /* 0x0000004008077810 */ /* 0x010fe40007ffe007 */
[----:B------:R-:W-:Y:S01]  /*0890*/  SHF.R.S32.HI R5, RZ, 0x1f, R2 ;  /* 0x0000001fff057819 */ /* 0x000fe20000011402 */
[----:B------:R-:W-:Y:S01]  /*08a0*/  @P2 VIADD R9, R9, 0x1 ;  /* 0x0000000109092836 */ /* 0x000fe20000000000 */
[----:B------:R-:W-:Y:S02]  /*08b0*/  SHF.R.S32.HI R11, RZ, 0x1f, R4 ;  /* 0x0000001fff0b7819 */ /* 0x000fe40000011404 */
[----:B------:R-:W-:Y:S01]  /*08c0*/  LEA.HI R5, R5, R2, RZ, 0x6 ;  /* 0x0000000205057211 */ /* 0x000fe200078f30ff */
[----:B------:R-:W-:Y:S01]  /*08d0*/  @!P0 IMAD.MOV R9, RZ, RZ, -R9 ;  /* 0x000000ffff098224 */ /* 0x000fe200078e0a09 */
[----:B------:R-:W-:-:S02]  /*08e0*/  @!P1 LOP3.LUT R9, RZ, R6, RZ, 0x33, !PT ;  /* 0x00000006ff099212 */ /* 0x000fc400078e33ff */
[----:B------:R-:W-:Y:S02]  /*08f0*/  SHF.R.S32.HI R6, RZ, 0x1f, R7 ;  /* 0x0000001fff067819 */ /* 0x000fe40000011407 */
[----:B------:R-:W-:Y:S01]  /*0900*/  LEA.HI R11, R11, R4, RZ, 0x6 ;  /* 0x000000040b0b7211 */ /* 0x000fe200078f30ff */
[----:B------:R-:W-:Y:S01]  /*0910*/  IMAD R144, R9, UR8, RZ ;  /* 0x0000000809907c24 */ /* 0x000fe2000f8e02ff */
        /* <DEDUP_REMOVED lines=44> */
.L_x_10770:
[----:B------:R-:W-:Y:S05]  /*0be0*/  BSYNC.RECONVERGENT B0 ;  /* 0x0000000000007941 */ /* 0x000fea0003800200 */
.L_x_10769:
        /* <DEDUP_REMOVED lines=12> */
.L_x_10772:
[----:B------:R-:W-:Y:S05]  /*0cb0*/  BSYNC.RECONVERGENT B0 ;  /* 0x0000000000007941 */ /* 0x000fea0003800200 */
.L_x_10771:
        /* <DEDUP_REMOVED lines=12> */
.L_x_10774:
[----:B------:R-:W-:Y:S05]  /*0d80*/  BSYNC.RECONVERGENT B0 ;  /* 0x0000000000007941 */ /* 0x000fea0003800200 */
.L_x_10773:
        /* <DEDUP_REMOVED lines=12> */
.L_x_10776:
[----:B------:R-:W-:Y:S05]  /*0e50*/  BSYNC.RECONVERGENT B0 ;  /* 0x0000000000007941 */ /* 0x000fea0003800200 */
.L_x_10775:
        /* <DEDUP_REMOVED lines=11> */
.L_x_10778:
[----:B------:R-:W-:Y:S05]  /*0f10*/  BSYNC.RECONVERGENT B0 ;  /* 0x0000000000007941 */ /* 0x000fea0003800200 */
.L_x_10777:
        /* <DEDUP_REMOVED lines=11> */
.L_x_10780:
[----:B------:R-:W-:Y:S05]  /*0fd0*/  BSYNC.RECONVERGENT B0 ;  /* 0x0000000000007941 */ /* 0x000fea0003800200 */
.L_x_10779:
        /* <DEDUP_REMOVED lines=12> */
.L_x_10782:
[----:B------:R-:W-:Y:S05]  /*10a0*/  BSYNC.RECONVERGENT B0 ;  /* 0x0000000000007941 */ /* 0x000fea0003800200 */
.L_x_10781:
        /* <DEDUP_REMOVED lines=15> */
.L_x_10784:
[----:B------:R-:W-:Y:S05]  /*11a0*/  BSYNC.RECONVERGENT B0 ;  /* 0x0000000000007941 */ /* 0x000fea0003800200 */
.L_x_10783:
        /* <DEDUP_REMOVED lines=20> */
[----:B--234-:R-:W-:Y:S05]  /*12f0*/  @P6 RET.REL.NODEC R150 `(_ZN5flash24flash_fwd_splitkv_kernelI23Flash_fwd_kernel_traitsILi128ELi64ELi64ELi4ELb0ELb0EN7cutlass6half_tE19Flash_kernel_traitsILi128ELi64ELi64ELi4ES3_EELb0ELb1ELb0ELb0ELb0ELb0ELb1ELb1EEEvNS_16Flash_fwd_paramsE) ;  /* 0xffffffec96406950 */ /* 0x01cfea0003c3ffff */
[----:B------:R-:W-:Y:S02]  /*1300*/  MOV R5, 0xff800000 ;  /* 0xff80000000057802 */ /* 0x000fe40000000f00 */
[----:B------:R-:W-:-:S03]  /*1310*/  MOV R151, 0x0 ;  /* 0x0000000000977802 */ /* 0x000fc60000000f00 */
[----:B------:R1:W-:Y:S02]  /*1320*/  ST.E desc[UR4][R2.64+0xe0], R5 ;  /* 0x0000e00502007985 */ /* 0x0003e4000c101904 */
[----:B-1----:R-:W-:Y:S05]  /*1330*/  RET.REL.NODEC R150 `(_ZN5flash24flash_fwd_splitkv_kernelI23Flash_fwd_kernel_traitsILi128ELi64ELi64ELi4ELb0ELb0EN7cutlass6half_tE19Flash_kernel_traitsILi128ELi64ELi64ELi4ES3_EELb0ELb1ELb0ELb0ELb0ELb0ELb1ELb1EEEvNS_16Flash_fwd_paramsE) ;  /* 0xffffffec96307950 */ /* 0x002fea0003c3ffff */
.L_x_10768:
        /* <DEDUP_REMOVED lines=25> */
[----:B-1----:R-:W-:Y:S01]  /*14d0*/  IADD3 R12, PT, PT, R12, 0xffffffe, RZ ;  /* 0x0ffffffe0c0c7810 */ /* 0x002fe20007ffe0ff */
[----:B------:R-:W2:Y:S05]  /*14e0*/  LD.E.64 R14, desc[UR4][R102.64+0x28] ;  /* 0x00002804660e7980 */ /* 0x000eaa000c101b00 */
[----:B------:R-:W1:Y:S01]  /*14f0*/  F2I.FTZ.U32.TRUNC.NTZ R13, R12 ;  /* 0x0000000c000d7305 */ /* 0x000e62000021f000 */
[----:B------:R-:W-:-:S02]  /*1500*/  IABS R2, R10 ;  /* 0x0000000a00027213 */ /* 0x000fc40000000000 */
        /* <DEDUP_REMOVED lines=73> */
.L_x_10786:
        /* <DEDUP_REMOVED lines=28> */
[----:B------:R-:W-:-:S05]  /*1b60*/  @P3 IADD3 R9, PT, PT, R10, R15, RZ ;  /* 0x0000000f0a093210 */ /* 0x000fca0007ffe0ff */
[----:B------:R-:W-:Y:S02]  /*1b70*/  @!P2 IMAD.IADD R7, R7, 0x1, -R4 ;  /* 0x000000010707a824 */ /* 0x000fe400078e0a04 */
[----:B------:R-:W-:Y:S01]  /*1b80*/  @!P3 IMAD.IADD R21, R21, 0x1, R2 ;  /* 0x000000011515b824 */ /* 0x000fe200078e0202 */
[----:B-----5:R-:W-:Y:S01]  /*1b90*/  @!P3 SHF.R.S32.HI R2, RZ, 0x1f, R8 ;  /* 0x0000001fff02b819 */ /* 0x020fe20000011408 */
[----:B----4-:R-:W-:Y:S01]  /*1ba0*/  @!P3 IMAD R13, R13, R8, RZ ;  /* 0x000000080d0db224 */ /* 0x010fe200078e02ff */
[----:B------:R-:W-:Y:S02]  /*1bb0*/  ISETP.GE.U32.AND P5, PT, R7, R4, PT ;  /* 0x000000040700720c */ /* 0x000fe40003fa6070 */
[----:B------:R-:W-:Y:S01]  /*1bc0*/  LOP3.LUT R4, R154, R5, RZ, 0x3c, !PT ;  /* 0x000000059a047212 */ /* 0x000fe200078e3cff */
[----:B------:R-:W-:Y:S01]  /*1bd0*/  @!P3 IMAD.WIDE.U32 R22, R12, R8, R20 ;  /* 0x000000080c16b225 */ /* 0x000fe200078e0014 */
[----:B------:R-:W-:Y:S02]  /*1be0*/  ISETP.NE.AND P0, PT, R5, RZ, PT ;  /* 0x000000ff0500720c */ /* 0x000fe40003f05270 */
[----:B------:R-:W-:Y:S01]  /*1bf0*/  ISETP.GE.AND P1, PT, R4, RZ, PT ;  /* 0x000000ff0400720c */ /* 0x000fe20003f26270 */
[----:B------:R-:W-:-:S02]  /*1c00*/  @!P3 IMAD R13, R12, R2, R13 ;  /* 0x000000020c0db224 */ /* 0x000fc400078e020d */
[-C--:B------:R-:W-:Y:S01]  /*1c10*/  @P3 IMAD.WIDE.U32 R20, R140, R9.reuse, RZ ;  /* 0x000000098c143225 */ /* 0x080fe200078e00ff */
[----:B------:R-:W-:Y:S02]  /*1c20*/  LEA R11, R101, 0xffffffc0, 0x6 ;  /* 0xffffffc0650b7811 */ /* 0x000fe400078e30ff */
[----:B------:R-:W-:Y:S01]  /*1c30*/  @!P2 IADD3 R6, PT, PT, R6, 0x1, RZ ;  /* 0x000000010606a810 */ /* 0x000fe20007ffe0ff */
[----:B------:R-:W-:Y:S01]  /*1c40*/  @P3 IMAD R2, R141, R9, RZ ;  /* 0x000000098d023224 */ /* 0x000fe200078e02ff */
[----:B------:R-:W-:Y:S02]  /*1c50*/  @!P3 MOV R12, R22 ;  /* 0x00000016000cb202 */ /* 0x000fe40000000f00 */
[----:B------:R-:W-:Y:S01]  /*1c60*/  @!P3 IADD3 R13, PT, PT, R23, R13, RZ ;  /* 0x0000000d170db210 */ /* 0x000fe20007ffe0ff */
[----:B------:R-:W-:Y:S01]  /*1c70*/  @P3 IMAD.IADD R13, R21, 0x1, R2 ;  /* 0x00000001150d3824 */ /* 0x000fe200078e0202 */
[----:B------:R-:W-:Y:S01]  /*1c80*/  @P3 MOV R12, R20 ;  /* 0x00000014000c3202 */ /* 0x000fe20000000f00 */
[----:B------:R-:W-:Y:S01]  /*1c90*/  IMAD R4, R141, R11, RZ ;  /* 0x0000000b8d047224 */ /* 0x000fe200078e02ff */
[----:B------:R-:W-:Y:S01]  /*1ca0*/  SHF.R.S32.HI R7, RZ, 0x1f, R11 ;  /* 0x0000001fff077819 */ /* 0x000fe2000001140b */
[----:B------:R-:W-:Y:S01]  /*1cb0*/  @!P3 IMAD R2, R143, R10, RZ ;  /* 0x0000000a8f02b224 */ /* 0x000fe200078e02ff */
[----:B------:R-:W-:Y:S01]  /*1cc0*/  @!P3 SHF.R.S32.HI R9, RZ, 0x1f, R10 ;  /* 0x0000001fff09b819 */ /* 0x000fe2000001140a */
[----:B------:R-:W-:-:S02]  /*1cd0*/  @P5 VIADD R6, R6, 0x1 ;  /* 0x0000000106065836 */ /* 0x000fc40000000000 */
[----:B------:R-:W-:-:S04]  /*1ce0*/  IMAD.WIDE.U32 R20, R140, R11, R12 ;  /* 0x0000000b8c147225 */ /* 0x000fc800078e000c */
[----:B------:R-:W-:Y:S02]  /*1cf0*/  IMAD R4, R7, R140, R4 ;  /* 0x0000008c07047224 */ /* 0x000fe400078e0204 */
[----:B------:R-:W-:Y:S02]  /*1d00*/  @!P3 IMAD R2, R9, R142, R2 ;  /* 0x0000008e0902b224 */ /* 0x000fe400078e0202 */
[----:B------:R-:W-:Y:S01]  /*1d10*/  @!P3 IMAD.WIDE.U32 R12, R142, R10, RZ ;  /* 0x0000000a8e0cb225 */ /* 0x000fe200078e00ff */
[----:B------:R-:W-:Y:S02]  /*1d20*/  @!P1 IADD3 R6, PT, PT, -R6, RZ, RZ ;  /* 0x000000ff06069210 */ /* 0x000fe40007ffe1ff */
[----:B------:R-:W-:Y:S01]  /*1d30*/  @!P0 LOP3.LUT R6, RZ, R5, RZ, 0x33, !PT ;  /* 0x00000005ff068212 */ /* 0x000fe200078e33ff */
[----:B------:R-:W-:Y:S01]  /*1d40*/  @P3 IMAD.IADD R10, R10, 0x1, R15 ;  /* 0x000000010a0a3824 */ /* 0x000fe200078e020f */
[----:B------:R-:W-:Y:S02]  /*1d50*/  IADD3 R21, PT, PT, R21, R4, RZ ;  /* 0x0000000415157210 */ /* 0x000fe40007ffe0ff */
[----:B------:R-:W-:Y:S01]  /*1d60*/  @!P3 IADD3 R15, PT, PT, R13, R2, RZ ;  /* 0x000000020d0fb210 */ /* 0x000fe20007ffe0ff */
[----:B------:R-:W-:Y:S01]  /*1d70*/  @!P3 IMAD R2, R17, R8, RZ ;  /* 0x000000081102b224 */ /* 0x000fe200078e02ff */
[----:B------:R-:W-:-:S02]  /*1d80*/  @!P3 SHF.R.S32.HI R9, RZ, 0x1f, R8 ;  /* 0x0000001fff09b819 */ /* 0x000fc40000011408 */
[----:B------:R-:W-:Y:S01]  /*1d90*/  @!P3 MOV R14, R12 ;  /* 0x0000000c000eb202 */ /* 0x000fe20000000f00 */
[----:B------:R-:W-:Y:S01]  /*1da0*/  IMAD R13, R19, R6, RZ ;  /* 0x00000006130d7224 */ /* 0x000fe200078e02ff */
[----:B------:R-:W-:Y:S01]  /*1db0*/  SHF.R.S32.HI R4, RZ, 0x1f, R6 ;  /* 0x0000001fff047819 */ /* 0x000fe20000011406 */
        /* <DEDUP_REMOVED lines=12> */
.L_x_10787:
[----:B------:R-:W-:Y:S05]  /*1e80*/  BSYNC.RECONVERGENT B0 ;  /* 0x0000000000007941 */ /* 0x000fea0003800200 */
.L_x_10785:
        /* <DEDUP_REMOVED lines=31> */
[-C--:B-----5:R-:W-:Y:S01]  /*2080*/  IMAD R18, R7, R142.reuse, RZ ;  /* 0x0000008e07127224 */ /* 0x0a0fe200078e02ff */
[----:B------:R-:W-:Y:S02]  /*2090*/  LOP3.LUT R6, R154, R5, RZ, 0x3c, !PT ;  /* 0x000000059a067212 */ /* 0x000fe400078e3cff */
[----:B------:R-:W-:Y:S01]  /*20a0*/  IADD3.X R29, PT, PT, RZ, R13, RZ, P1, !PT ;  /* 0x0000000dff1d7210 */ /* 0x000fe20000ffe4ff */
[----:B------:R-:W-:Y:S01]  /*20b0*/  @!P2 VIADD R20, R20, 0x1 ;  /* 0x000000011414a836 */ /* 0x000fe20000000000 */
[----:B------:R-:W-:Y:S01]  /*20c0*/  ISETP.GE.AND P1, PT, R6, RZ, PT ;  /* 0x000000ff0600720c */ /* 0x000fe20003f26270 */
[----:B------:R-:W-:Y:S01]  /*20d0*/  IMAD R18, R11, R143, R18 ;  /* 0x0000008f0b127224 */ /* 0x000fe200078e0212 */
[----:B------:R-:W-:Y:S01]  /*20e0*/  ISETP.NE.AND P2, PT, R5, RZ, PT ;  /* 0x000000ff0500720c */ /* 0x000fe20003f45270 */
[----:B------:R-:W-:Y:S01]  /*20f0*/  IMAD.WIDE.U32 R28, R11, R142, R28 ;  /* 0x0000008e0b1c7225 */ /* 0x000fe200078e001c */
[----:B------:R-:W1:Y:S03]  /*2100*/  S2R R49, SR_CgaCtaId ;  /* 0x0000000000317919 */ /* 0x000e660000008800 */
[----:B------:R-:W-:Y:S01]  /*2110*/  @P3 VIADD R20, R20, 0x1 ;  /* 0x0000000114143836 */ /* 0x000fe20000000000 */
[----:B------:R-:W-:-:S03]  /*2120*/  IADD3 R21, PT, PT, R29, R18, RZ ;  /* 0x000000121d157210 */ /* 0x000fc60007ffe0ff */
[----:B------:R-:W-:-:S04]  /*2130*/  IMAD.MOV.U32 R6, RZ, RZ, R20 ;  /* 0x000000ffff067224 */ /* 0x000fc800078e0014 */
[----:B------:R-:W-:Y:S01]  /*2140*/  @!P1 IMAD.MOV R6, RZ, RZ, -R6 ;  /* 0x000000ffff069224 */ /* 0x000fe200078e0a06 */
[----:B------:R-:W-:Y:S02]  /*2150*/  @!P2 LOP3.LUT R6, RZ, R5, RZ, 0x33, !PT ;  /* 0x00000005ff06a212 */ /* 0x000fe400078e33ff */
[----:B------:R-:W-:Y:S02]  /*2160*/  MOV R20, R28 ;  /* 0x0000001c00147202 */ /* 0x000fe40000000f00 */
[----:B------:R-:W-:Y:S01]  /*2170*/  SHF.R.U32.HI R112, RZ, 0x3, R104 ;  /* 0x00000003ff707819 */ /* 0x000fe20000011668 */
[----:B------:R-:W-:Y:S01]  /*2180*/  IMAD R5, R25, R6, RZ ;  /* 0x0000000619057224 */ /* 0x000fe200078e02ff */
[----:B------:R-:W-:Y:S01]  /*2190*/  MOV R113, RZ ;  /* 0x000000ff00717202 */ /* 0x000fe20000000f00 */
[----:B------:R-:W-:-:S04]  /*21a0*/  IMAD.WIDE.U32 R20, R6, R24, R20 ;  /* 0x0000001806147225 */ /* 0x000fc800078e0014 */
[-C--:B------:R-:W-:Y:S02]  /*21b0*/  IMAD R149, R143, R112.reuse, RZ ;  /* 0x000000708f957224 */ /* 0x080fe400078e02ff */
[----:B------:R-:W-:Y:S02]  /*21c0*/  IMAD R145, R141, R112, RZ ;  /* 0x000000708d917224 */ /* 0x000fe400078e02ff */
[C---:B------:R-:W-:Y:S01]  /*21d0*/  IMAD.SHL.U32 R58, R104.reuse, 0x40, RZ ;  /* 0x00000040683a7824 */ /* 0x040fe200078e00ff */
[----:B------:R-:W-:Y:S01]  /*21e0*/  IADD3 R105, PT, PT, R101, -0x1, RZ ;  /* 0xffffffff65697810 */ /* 0x000fe20007ffe0ff */
[----:B------:R-:W-:Y:S01]  /*21f0*/  IMAD.SHL.U32 R97, R104, 0x4, RZ ;  /* 0x0000000468617824 */ /* 0x000fe200078e00ff */
[--C-:B------:R-:W-:Y:S01]  /*2200*/  SHF.R.U32.HI R60, RZ, 0x1, R104.reuse ;  /* 0x00000001ff3c7819 */ /* 0x100fe20000011668 */
[----:B------:R-:W-:Y:S01]  /*2210*/  IMAD.SHL.U32 R66, R140, 0x10, RZ ;  /* 0x000000108c427824 */ /* 0x000fe200078e00ff */
[----:B------:R-:W-:Y:S01]  /*2220*/  LOP3.LUT R107, R58, 0x1c0, RZ, 0xc0, !PT ;  /* 0x000001c03a6b7812 */ /* 0x000fe200078ec0ff */
[----:B------:R-:W-:Y:S01]  /*2230*/  IMAD.SHL.U32 R61, R142, 0x10, RZ ;  /* 0x000000108e3d7824 */ /* 0x000fe200078e00ff */
[----:B------:R-:W-:-:S02]  /*2240*/  SHF.R.U32.HI R63, RZ, 0x4, R104 ;  /* 0x00000004ff3f7819 */ /* 0x000fc40000011668 */
[----:B------:R-:W-:Y:S02]  /*2250*/  SHF.L.U64.HI R67, R140, 0x4, R141 ;  /* 0x000000048c437819 */ /* 0x000fe4000001028d */
[----:B------:R-:W-:Y:S02]  /*2260*/  SHF.L.U64.HI R64, R142, 0x4, R143 ;  /* 0x000000048e407819 */ /* 0x000fe4000001028f */
[----:B------:R-:W-:Y:S02]  /*2270*/  LOP3.LUT R58, R58, 0x200, RZ, 0xc0, !PT ;  /* 0x000002003a3a7812 */ /* 0x000fe400078ec0ff */
[----:B------:R-:W-:Y:S02]  /*2280*/  LOP3.LUT R97, R97, 0x1c, RZ, 0xc0, !PT ;  /* 0x0000001c61617812 */ /* 0x000fe400078ec0ff */
[----:B------:R-:W-:Y:S02]  /*2290*/  SHF.L.U32 R59, R105, 0x6, RZ ;  /* 0x00000006693b7819 */ /* 0x000fe400000006ff */
        /* <DEDUP_REMOVED lines=9> */
[C---:B------:R-:W-:Y:S02]  /*2330*/  IADD3 R26, P1, PT, R12.reuse, R0, RZ ;  /* 0x000000000c1a7210 */ /* 0x040fe40007f3e0ff */
[----:B------:R-:W-:Y:S01]  /*2340*/  SHF.R.S32.HI R0, RZ, 0x1f, R6 ;  /* 0x0000001fff007819 */ /* 0x000fe20000011406 */
[----:B------:R-:W-:Y:S01]  /*2350*/  IMAD R7, R23, R154, RZ ;  /* 0x0000009a17077224 */ /* 0x000fe200078e02ff */
[----:B------:R-:W-:Y:S01]  /*2360*/  SHF.R.S32.HI R18, RZ, 0x1f, R154 ;  /* 0x0000001fff127819 */ /* 0x000fe2000001149a */
[----:B------:R-:W-:Y:S01]  /*2370*/  IMAD.X R27, RZ, RZ, R11, P1 ;  /* 0x000000ffff1b7224 */ /* 0x000fe200008e060b */
[----:B------:R-:W-:Y:S01]  /*2380*/  IADD3 R4, P1, PT, R12, R4, RZ ;  /* 0x000000040c047210 */ /* 0x000fe20007f3e0ff */
[----:B------:R-:W-:-:S02]  /*2390*/  IMAD R5, R0, R24, R5 ;  /* 0x0000001800057224 */ /* 0x000fc400078e0205 */
[----:B------:R-:W-:Y:S02]  /*23a0*/  IMAD R7, R22, R18, R7 ;  /* 0x0000001216077224 */ /* 0x000fe400078e0207 */
[----:B------:R-:W-:-:S04]  /*23b0*/  IMAD.WIDE.U32 R26, R154, R22, R26 ;  /* 0x000000169a1a7225 */ /* 0x000fc800078e001a */
[----:B------:R-:W-:-:S04]  /*23c0*/  IMAD.WIDE.U32 R18, R3, 0x40, R112 ;  /* 0x0000004003127825 */ /* 0x000fc800078e0070 */
[----:B------:R-:W-:Y:S02]  /*23d0*/  IMAD.IADD R23, R21, 0x1, R5 ;  /* 0x0000000115177824 */ /* 0x000fe400078e0205 */
[----:B------:R-:W-:Y:S02]  /*23e0*/  IMAD.X R5, RZ, RZ, R2, P1 ;  /* 0x000000ffff057224 */ /* 0x000fe400008e0602 */
[----:B------:R-:W-:Y:S02]  /*23f0*/  IMAD.IADD R27, R27, 0x1, R7 ;  /* 0x000000011b1b7824 */ /* 0x000fe400078e0207 */
[----:B------:R-:W-:Y:S01]  /*2400*/  IMAD R3, R19, R118, RZ ;  /* 0x0000007613037224 */ /* 0x000fe200078e02ff */
[----:B------:R-:W-:Y:S01]  /*2410*/  MOV R22, R20 ;  /* 0x0000001400167202 */ /* 0x000fe20000000f00 */
[----:B------:R-:W-:Y:S01]  /*2420*/  IMAD.WIDE.U32 R20, R112, R140, R4 ;  /* 0x0000008c70147225 */ /* 0x000fe200078e0004 */
[----:B------:R-:W-:-:S03]  /*2430*/  MOV R2, 0x400 ;  /* 0x0000040000027802 */ /* 0x000fc60000000f00 */
[C---:B------:R-:W-:Y:S02]  /*2440*/  IMAD R3, R18.reuse, R119, R3 ;  /* 0x0000007712037224 */ /* 0x040fe400078e0203 */
[----:B------:R-:W-:Y:S01]  /*2450*/  IMAD.WIDE.U32 R4, R18, R118, R26 ;  /* 0x0000007612047225 */ /* 0x000fe200078e001a */
[----:B-1----:R-:W-:-:S03]  /*2460*/  LEA R49, R49, R2, 0x18 ;  /* 0x0000000231317211 */ /* 0x002fc600078ec0ff */
[----:B------:R-:W-:Y:S01]  /*2470*/  IMAD.IADD R3, R5, 0x1, R3 ;  /* 0x0000000105037824 */ /* 0x000fe200078e0203 */
[C---:B----4-:R-:W-:Y:S02]  /*2480*/  LEA R110, P2, R4.reuse, R8, 0x1 ;  /* 0x00000008046e7211 */ /* 0x050fe400078408ff */
[----:B------:R-:W-:Y:S02]  /*2490*/  SHF.R.S32.HI R2, RZ, 0x1f, R69 ;  /* 0x0000001fff027819 */ /* 0x000fe40000011445 */
[----:B------:R-:W-:Y:S02]  /*24a0*/  LEA.HI.X R111, R4, R9, R3, 0x1, P2 ;  /* 0x00000009046f7211 */ /* 0x000fe400010f0c03 */
[----:B------:R-:W-:Y:S01]  /*24b0*/  LEA.HI R3, R2, R69, RZ, 0x6 ;  /* 0x0000004502037211 */ /* 0x000fe200078f30ff */
[----:B------:R-:W-:-:S03]  /*24c0*/  IMAD.WIDE.U32 R18, R112, R142, R22 ;  /* 0x0000008e70127225 */ /* 0x000fc600078e0016 */
[----:B------:R-:W-:Y:S02]  /*24d0*/  SHF.R.S32.HI R3, RZ, 0x6, R3 ;  /* 0x00000006ff037819 */ /* 0x000fe40000011403 */
[----:B------:R-:W-:Y:S02]  /*24e0*/  IADD3 R149, PT, PT, R19, R149, RZ ;  /* 0x0000009513957210 */ /* 0x000fe40007ffe0ff */
[----:B------:R-:W-:Y:S02]  /*24f0*/  LEA R148, P0, R18, R14, 0x1 ;  /* 0x0000000e12947211 */ /* 0x000fe400078008ff */
[----:B------:R-:W-:Y:S02]  /*2500*/  VIMNMX R68, PT, PT, R144, R3, !PT ;  /* 0x0000000390447248 */ /* 0x000fe40007fe0100 */
[----:B------:R-:W-:Y:S02]  /*2510*/  LOP3.LUT R5, R65, 0x1c0, RZ, 0xc0, !PT ;  /* 0x000001c041057812 */ /* 0x000fe400078ec0ff */
[----:B------:R-:W-:-:S02]  /*2520*/  LEA.HI.X R149, R18, R15, R149, 0x1, P0 ;  /* 0x0000000f12957211 */ /* 0x000fc400000f0c95 */
[----:B------:R-:W-:Y:S02]  /*2530*/  ISETP.GT.AND P0, PT, R101, R68, PT ;  /* 0x000000446500720c */ /* 0x000fe40003f04270 */
[----:B------:R-:W-:-:S04]  /*2540*/  LOP3.LUT R106, R5, 0x38, R104, 0xf8, !PT ;  /* 0x00000038056a7812 */ /* 0x000fc800078ef868 */
[----:B------:R-:W-:Y:S01]  /*2550*/  LOP3.LUT R106, R106, 0x38, R65, 0x78, !PT ;  /* 0x000000386a6a7812 */ /* 0x000fe200078e7841 */
[----:B------:R-:W-:Y:S01]  /*2560*/  IMAD.IADD R145, R21, 0x1, R145 ;  /* 0x0000000115917824 */ /* 0x000fe200078e0291 */
[----:B------:R-:W-:Y:S02]  /*2570*/  LEA R146, P1, R20, R16, 0x1 ;  /* 0x0000001014927211 */ /* 0x000fe400078208ff */
[----:B------:R-:W-:Y:S02]  /*2580*/  LOP3.LUT R106, R106, 0x1e00, R65, 0xf8, !PT ;  /* 0x00001e006a6a7812 */ /* 0x000fe400078ef841 */
[----:B------:R-:W-:Y:S02]  /*2590*/  LEA.HI.X R145, R20, R17, R145, 0x1, P1 ;  /* 0x0000001114917211 */ /* 0x000fe400008f0c91 */
[----:B------:R-:W-:Y:S01]  /*25a0*/  LEA.HI R99, R99, R99, RZ, 0x1 ;  /* 0x0000006363637211 */ /* 0x000fe200078f08ff */
[----:B------:R-:W-:Y:S01]  /*25b0*/  IMAD R106, R106, 0x2, R49 ;  /* 0x000000026a6a7824 */ /* 0x000fe200078e0231 */
        /* <DEDUP_REMOVED lines=11> */
[----:B------:R-:W-:Y:S01]  /*2670*/  MOV R13, RZ ;  /* 0x000000ff000d7202 */ /* 0x000fe20000000f00 */
[----:B------:R-:W-:Y:S01]  /*2680*/  IMAD.MOV.U32 R96, RZ, RZ, R59 ;  /* 0x000000ffff607224 */ /* 0x000fe200078e003b */
[----:B------:R-:W-:Y:S01]  /*2690*/  IADD3 R10, PT, PT, R59, R10, RZ ;  /* 0x0000000a3b0a7210 */ /* 0x000fe20007ffe0ff */
[C---:B------:R-:W-:Y:S01]  /*26a0*/  VIADD R94, R112.reuse, 0x10 ;  /* 0x00000010705e7836 */ /* 0x040fe20000000000 */
[----:B------:R-:W-:Y:S01]  /*26b0*/  SHF.R.S32.HI R99, RZ, 0x1, R99 ;  /* 0x00000001ff637819 */ /* 0x000fe20000011463 */
[C---:B------:R-:W-:Y:S01]  /*26c0*/  VIADD R92, R112.reuse, 0x30 ;  /* 0x00000030705c7836 */ /* 0x040fe20000000000 */
[----:B------:R-:W-:Y:S01]  /*26d0*/  IADD3 R93, PT, PT, R112, 0x20, RZ ;  /* 0x00000020705d7810 */ /* 0x000fe20007ffe0ff */
[----:B------:R-:W-:Y:S01]  /*26e0*/  IMAD R89, R101, -0x40, R69 ;  /* 0xffffffc065597824 */ /* 0x000fe200078e0245 */
[C---:B------:R-:W-:Y:S01]  /*26f0*/  SHF.L.U32 R90, R99.reuse, 0x5, RZ ;  /* 0x00000005635a7819 */ /* 0x040fe200000006ff */
[C---:B------:R-:W-:Y:S01]  /*2700*/  IMAD.SHL.U32 R95, R99.reuse, 0x10, RZ ;  /* 0x00000010635f7824 */ /* 0x040fe200078e00ff */
[----:B------:R-:W-:Y:S01]  /*2710*/  MOV R87, R101 ;  /* 0x0000006500577202 */ /* 0x000fe20000000f00 */
[----:B------:R-:W-:Y:S01]  /*2720*/  IMAD R91, R99, 0x30, RZ ;  /* 0x00000030635b7824 */ /* 0x000fe200078e02ff */
[----:B------:R-:W-:Y:S01]  /*2730*/  MOV R76, R146 ;  /* 0x00000092004c7202 */ /* 0x000fe20000000f00 */
[----:B------:R-:W-:Y:S01]  /*2740*/  IMAD R88, R101, -0x40, R62 ;  /* 0xffffffc065587824 */ /* 0x000fe200078e023e */
[----:B------:R-:W-:Y:S01]  /*2750*/  MOV R78, R148 ;  /* 0x00000094004e7202 */ /* 0x000fe20000000f00 */
[----:B------:R-:W-:Y:S01]  /*2760*/  IMAD.MOV.U32 R77, RZ, RZ, R145 ;  /* 0x000000ffff4d7224 */ /* 0x000fe200078e0091 */
[----:B------:R-:W-:-:S02]  /*2770*/  MOV R79, R149 ;  /* 0x00000095004f7202 */ /* 0x000fc40000000f00 */
[----:B------:R-:W-:Y:S02]  /*2780*/  SHF.R.S32.HI R84, RZ, 0x1f, R95 ;  /* 0x0000001fff547819 */ /* 0x000fe4000001145f */
[----:B------:R-:W-:Y:S02]  /*2790*/  SHF.R.S32.HI R83, RZ, 0x1f, R90 ;  /* 0x0000001fff537819 */ /* 0x000fe4000001145a */
[----:B------:R-:W-:Y:S01]  /*27a0*/  SHF.R.S32.HI R82, RZ, 0x1f, R91 ;  /* 0x0000001fff527819 */ /* 0x000fe2000001145b */
[----:B--2---:R-:W-:Y:S02]  /*27b0*/  IMAD R7, R27, R155, RZ ;  /* 0x0000009b1b077224 */ /* 0x004fe400078e02ff */
[----:B------:R-:W-:-:S04]  /*27c0*/  IMAD.WIDE.U32 R26, R155, R26, R12 ;  /* 0x0000001a9b1a7225 */ /* 0x000fc800078e000c */
[----:B---3--:R-:W-:Y:S01]  /*27d0*/  IMAD.WIDE.U32 R22, R155, R8, R12 ;  /* 0x000000089b167225 */ /* 0x008fe200078e000c */
[----:B------:R-:W-:Y:S02]  /*27e0*/  IADD3 R27, PT, PT, R27, R7, RZ ;  /* 0x000000071b1b7210 */ /* 0x000fe40007ffe0ff */
[----:B------:R-:W-:Y:S01]  /*27f0*/  SHF.R.S32.HI R8, RZ, 0x1f, R96 ;  /* 0x0000001fff087819 */ /* 0x000fe20000011460 */
[----:B------:R-:W-:Y:S02]  /*2800*/  IMAD R7, R9, R155, RZ ;  /* 0x0000009b09077224 */ /* 0x000fe400078e02ff */
[-C--:B----4-:R-:W-:Y:S01]  /*2810*/  IMAD R9, R115, R96.reuse, RZ ;  /* 0x0000006073097224 */ /* 0x090fe200078e02ff */
[C---:B-----5:R-:W-:Y:S01]  /*2820*/  SHF.L.U64.HI R80, R116.reuse, 0x4, R117 ;  /* 0x0000000474507819 */ /* 0x060fe20000010275 */
[----:B------:R-:W-:Y:S01]  /*2830*/  IMAD.IADD R23, R23, 0x1, R7 ;  /* 0x0000000117177824 */ /* 0x000fe200078e0207 */
[----:B------:R-:W-:Y:S01]  /*2840*/  SHF.L.U32 R81, R116, 0x4, RZ ;  /* 0x0000000474517819 */ /* 0x000fe200000006ff */
[----:B------:R-:W-:-:S02]  /*2850*/  IMAD R7, R117, R96, RZ ;  /* 0x0000006075077224 */ /* 0x000fc400078e02ff */
[C---:B------:R-:W-:Y:S02]  /*2860*/  IMAD R9, R114.reuse, R8, R9 ;  /* 0x0000000872097224 */ /* 0x040fe400078e0209 */
[----:B------:R-:W-:-:S04]  /*2870*/  IMAD.WIDE.U32 R26, R114, R96, R26 ;  /* 0x00000060721a7225 */ /* 0x000fc800078e001a */
[C---:B------:R-:W-:Y:S01]  /*2880*/  IMAD R7, R116.reuse, R8, R7 ;  /* 0x0000000874077224 */ /* 0x040fe200078e0207 */
[----:B------:R-:W-:Y:S01]  /*2890*/  IADD3 R27, PT, PT, R27, R9, RZ ;  /* 0x000000091b1b7210 */ /* 0x000fe20007ffe0ff */
[----:B------:R-:W-:-:S04]  /*28a0*/  IMAD.WIDE.U32 R24, R116, R96, R22 ;  /* 0x0000006074187225 */ /* 0x000fc800078e0016 */
[-C--:B------:R-:W-:Y:S02]  /*28b0*/  IMAD R11, R21, R6.reuse, RZ ;  /* 0x00000006150b7224 */ /* 0x080fe400078e02ff */
[----:B------:R-:W-:Y:S02]  /*28c0*/  IMAD R9, R15, R6, RZ ;  /* 0x000000060f097224 */ /* 0x000fe400078e02ff */
[----:B------:R-:W-:Y:S02]  /*28d0*/  IMAD.IADD R25, R25, 0x1, R7 ;  /* 0x0000000119197824 */ /* 0x000fe400078e0207 */
[----:B------:R-:W-:Y:S01]  /*28e0*/  IMAD R7, R20, R0, R11 ;  /* 0x0000000014077224 */ /* 0x000fe200078e020b */
[----:B------:R-:W-:Y:S01]  /*28f0*/  IADD3 R11, P0, PT, -R69, R112, RZ ;  /* 0x00000070450b7210 */ /* 0x000fe20007f1e1ff */
[----:B------:R-:W-:-:S04]  /*2900*/  IMAD.WIDE.U32 R22, R6, R20, R26 ;  /* 0x0000001406167225 */ /* 0x000fc800078e001a */
[----:B------:R-:W-:Y:S01]  /*2910*/  IMAD R0, R14, R0, R9 ;  /* 0x000000000e007224 */ /* 0x000fe200078e0209 */
[----:B------:R-:W-:Y:S01]  /*2920*/  SHF.R.S32.HI R9, RZ, 0x1f, R69 ;  /* 0x0000001fff097819 */ /* 0x000fe20000011445 */
[----:B------:R-:W-:-:S04]  /*2930*/  IMAD.WIDE.U32 R20, R6, R14, R24 ;  /* 0x0000000e06147225 */ /* 0x000fc800078e0018 */
[-C--:B------:R-:W-:Y:S01]  /*2940*/  IMAD R15, R10, R99.reuse, RZ ;  /* 0x000000630a0f7224 */ /* 0x080fe200078e02ff */
[----:B------:R-:W-:Y:S01]  /*2950*/  IADD3 R21, PT, PT, R21, R0, RZ ;  /* 0x0000000015157210 */ /* 0x000fe20007ffe0ff */
[----:B------:R-:W-:Y:S02]  /*2960*/  IMAD R6, R112, R99, R97 ;  /* 0x0000006370067224 */ /* 0x000fe400078e0261 */
[----:B------:R-:W-:Y:S01]  /*2970*/  IMAD.X R9, RZ, RZ, ~R9, P0 ;  /* 0x000000ffff097224 */ /* 0x000fe200000e0e09 */
[----:B------:R-:W-:Y:S01]  /*2980*/  SHF.R.S32.HI R75, RZ, 0x1f, R15 ;  /* 0x0000001fff4b7819 */ /* 0x000fe2000001140f */
[----:B------:R-:W-:Y:S01]  /*2990*/  IMAD.IADD R23, R23, 0x1, R7 ;  /* 0x0000000117177824 */ /* 0x000fe200078e0207 */
[----:B------:R-:W-:Y:S01]  /*29a0*/  IADD3 R14, P0, PT, R15, R6, RZ ;  /* 0x000000060f0e7210 */ /* 0x000fe20007f1e0ff */
[----:B------:R-:W-:Y:S01]  /*29b0*/  IMAD R71, R9, R114, RZ ;  /* 0x0000007209477224 */ /* 0x000fe200078e02ff */
[----:B------:R-:W-:Y:S01]  /*29c0*/  IADD3 R0, PT, PT, R97, R6, RZ ;  /* 0x0000000661007210 */ /* 0x000fe20007ffe0ff */
[----:B------:R-:W-:Y:S01]  /*29d0*/  IMAD R9, R9, R116, RZ ;  /* 0x0000007409097224 */ /* 0x000fe200078e02ff */
[----:B------:R-:W-:Y:S01]  /*29e0*/  LEA.HI.X.SX32 R7, R6, R75, 0x1, P0 ;  /* 0x0000004b06077211 */ /* 0x000fe200000f0eff */
[-C--:B------:R-:W-:Y:S01]  /*29f0*/  IMAD R71, R115, R11.reuse, R71 ;  /* 0x0000000b73477224 */ /* 0x080fe200078e0247 */
[----:B------:R-:W-:Y:S01]  /*2a00*/  IADD3 R74, P0, PT, R15, R0, RZ ;  /* 0x000000000f4a7210 */ /* 0x000fe20007f1e0ff */
[----:B------:R-:W-:-:S03]  /*2a10*/  IMAD.WIDE.U32 R22, R114, R11, R22 ;  /* 0x0000000b72167225 */ /* 0x000fc600078e0016 */
[----:B------:R-:W-:Y:S01]  /*2a20*/  LEA.HI.X.SX32 R75, R0, R75, 0x1, P0 ;  /* 0x0000004b004b7211 */ /* 0x000fe200000f0eff */
[-C--:B------:R-:W-:Y:S01]  /*2a30*/  IMAD R9, R117, R11.reuse, R9 ;  /* 0x0000000b75097224 */ /* 0x080fe200078e0209 */
[----:B------:R-:W-:Y:S01]  /*2a40*/  SHF.L.U64.HI R0, R14, 0x1, R7 ;  /* 0x000000010e007819 */ /* 0x000fe20000010207 */
[----:B------:R-:W-:Y:S01]  /*2a50*/  IMAD.WIDE.U32 R20, R116, R11, R20 ;  /* 0x0000000b74147225 */ /* 0x000fe200078e0014 */
[----:B------:R-:W-:Y:S02]  /*2a60*/  IADD3 R71, PT, PT, R23, R71, RZ ;  /* 0x0000004717477210 */ /* 0x000fe40007ffe0ff */
[----:B------:R-:W-:Y:S01]  /*2a70*/  LEA R70, P1, R22, R18, 0x1 ;  /* 0x0000001216467211 */ /* 0x000fe200078208ff */
[----:B------:R-:W-:Y:S01]  /*2a80*/  IMAD.SHL.U32 R14, R14, 0x2, RZ ;  /* 0x000000020e0e7824 */ /* 0x000fe200078e00ff */
[----:B------:R-:W-:Y:S01]  /*2a90*/  LEA R10, P0, R20, R16, 0x1 ;  /* 0x00000010140a7211 */ /* 0x000fe200078008ff */
[----:B------:R-:W-:Y:S01]  /*2aa0*/  IMAD.IADD R9, R21, 0x1, R9 ;  /* 0x0000000115097824 */ /* 0x000fe200078e0209 */
[----:B------:R-:W-:-:S02]  /*2ab0*/  SHF.L.U64.HI R75, R74, 0x1, R75 ;  /* 0x000000014a4b7819 */ /* 0x000fc4000001024b */
[----:B------:R-:W-:Y:S02]  /*2ac0*/  SHF.L.U32 R74, R74, 0x1, RZ ;  /* 0x000000014a4a7819 */ /* 0x000fe400000006ff */
[----:B------:R-:W-:Y:S02]  /*2ad0*/  LEA.HI.X R71, R22, R19, R71, 0x1, P1 ;  /* 0x0000001316477211 */ /* 0x000fe400008f0c47 */
[----:B------:R-:W-:Y:S02]  /*2ae0*/  LEA.HI.X R9, R20, R17, R9, 0x1, P0 ;  /* 0x0000001114097211 */ /* 0x000fe400000f0c09 */
[C---:B------:R-:W-:Y:S02]  /*2af0*/  IADD3 R50, P1, PT, R4.reuse, R14, RZ ;  /* 0x0000000e04327210 */ /* 0x040fe40007f3e0ff */
[----:B------:R-:W-:Y:S02]  /*2b00*/  IADD3 R72, P3, PT, R4, R74, RZ ;  /* 0x0000004a04487210 */ /* 0x000fe40007f7e0ff */
[C---:B------:R-:W-:Y:S01]  /*2b10*/  IADD3 R14, P0, PT, R2.reuse, R14, RZ ;  /* 0x0000000e020e7210 */ /* 0x040fe20007f1e0ff */
[----:B------:R-:W-:Y:S01]  /*2b20*/  IMAD.X R51, R5, 0x1, R0, P1 ;  /* 0x0000000105337824 */ /* 0x000fe200008e0600 */
[----:B------:R-:W-:-:S02]  /*2b30*/  IADD3 R74, P2, PT, R2, R74, RZ ;  /* 0x0000004a024a7210 */ /* 0x000fc40007f5e0ff */
[-C--:B------:R-:W-:Y:S01]  /*2b40*/  IADD3.X R73, PT, PT, R5, R75.reuse, RZ, P3, !PT ;  /* 0x0000004b05497210 */ /* 0x080fe20001ffe4ff */
[C---:B------:R-:W-:Y:S01]  /*2b50*/  IMAD.X R15, R3.reuse, 0x1, R0, P0 ;  /* 0x00000001030f7824 */ /* 0x040fe200000e0600 */
[----:B------:R-:W-:-:S09]  /*2b60*/  IADD3.X R75, PT, PT, R3, R75, RZ, P2, !PT ;  /* 0x0000004b034b7210 */ /* 0x000fd200017fe4ff */
.L_x_10841:
[----:B------:R-:W-:Y:S01]  /*2b70*/  VIADD R88, R88, 0x40 ;  /* 0x0000004058587836 */ /* 0x000fe20000000000 */
[----:B------:R-:W-:Y:S01]  /*2b80*/  BSSY.RECONVERGENT B0, `(.L_x_10789) ;  /* 0x0000011000007945 */ /* 0x000fe20003800200 */
[----:B------:R-:W-:Y:S03]  /*2b90*/  VIADD R89, R89, 0x40 ;  /* 0x0000004059597836 */ /* 0x000fe60000000000 */
[-C--:B------:R-:W-:Y:S02]  /*2ba0*/  ISETP.GE.AND P0, PT, R112, R88.reuse, PT ;  /* 0x000000587000720c */ /* 0x080fe40003f06270 */
        /* <DEDUP_REMOVED lines=14> */
.L_x_10790:
[----:B------:R-:W-:Y:S05]  /*2c90*/  BSYNC.RECONVERGENT B0 ;  /* 0x0000000000007941 */ /* 0x000fea0003800200 */
.L_x_10789:
        /* <DEDUP_REMOVED lines=12> */
.L_x_10792:
[----:B------:R-:W-:Y:S05]  /*2d60*/  BSYNC.RECONVERGENT B0 ;  /* 0x0000000000007941 */ /* 0x000fea0003800200 */
.L_x_10791:
        /* <DEDUP_REMOVED lines=12> */
.L_x_10794:
[----:B------:R-:W-:Y:S05]  /*2e30*/  BSYNC.RECONVERGENT B0 ;  /* 0x0000000000007941 */ /* 0x000fea0003800200 */
.L_x_10793:
        /* <DEDUP_REMOVED lines=14> */
.L_x_10796:
[----:B------:R-:W-:Y:S05]  /*2f20*/  BSYNC.RECONVERGENT B0 ;  /* 0x0000000000007941 */ /* 0x000fea0003800200 */
.L_x_10795:
        /* <DEDUP_REMOVED lines=26> */
.L_x_10800:
[----:B------:R-:W-:Y:S05]  /*30d0*/  BSYNC.RECONVERGENT B0 ;  /* 0x0000000000007941 */ /* 0x000fea0003800200 */
.L_x_10799:
        /* <DEDUP_REMOVED lines=12> */
.L_x_10802:
[----:B------:R-:W-:Y:S05]  /*31a0*/  BSYNC.RECONVERGENT B0 ;  /* 0x0000000000007941 */ /* 0x000fea0003800200 */
.L_x_10801:
        /* <DEDUP_REMOVED lines=12> */
.L_x_10804:
[----:B------:R-:W-:Y:S05]  /*3270*/  BSYNC.RECONVERGENT B0 ;  /* 0x0000000000007941 */ /* 0x000fea0003800200 */
.L_x_10803:
        /* <DEDUP_REMOVED lines=17> */
.L_x_10798:
        /* <DEDUP_REMOVED lines=61> */
.L_x_10810:
[----:B------:R-:W-:Y:S05]  /*3760*/  BSYNC.RECONVERGENT B0 ;  /* 0x0000000000007941 */ /* 0x000fea0003800200 */
.L_x_10809:
        /* <DEDUP_REMOVED lines=51> */
.L_x_10808:
[----:B------:R-:W-:Y:S05]  /*3aa0*/  BSYNC.RECONVERGENT B1 ;  /* 0x0000000000017941 */ /* 0x000fea0003800200 */
.L_x_10807:
        /* <DEDUP_REMOVED lines=66> */
.L_x_10814:
[----:B------:R-:W-:Y:S05]  /*3ed0*/  BSYNC.RECONVERGENT B0 ;  /* 0x0000000000007941 */ /* 0x000fea0003800200 */
.L_x_10813:
        /* <DEDUP_REMOVED lines=51> */
.L_x_10812:
[----:B------:R-:W-:Y:S05]  /*4210*/  BSYNC.RECONVERGENT B1 ;  /* 0x0000000000017941 */ /* 0x000fea0003800200 */
.L_x_10811:
        /* <DEDUP_REMOVED lines=64> */
.L_x_10818:
[----:B------:R-:W-:Y:S05]  /*4620*/  BSYNC.RECONVERGENT B0 ;  /* 0x0000000000007941 */ /* 0x000fea0003800200 */
.L_x_10817:
        /* <DEDUP_REMOVED lines=51> */
.L_x_10816:
[----:B------:R-:W-:Y:S05]  /*4960*/  BSYNC.RECONVERGENT B1 ;  /* 0x0000000000017941 */ /* 0x000fea0003800200 */
.L_x_10815:
        /* <DEDUP_REMOVED lines=67> */
.L_x_10822:
[----:B------:R-:W-:Y:S05]  /*4da0*/  BSYNC.RECONVERGENT B0 ;  /* 0x0000000000007941 */ /* 0x000fea0003800200 */
.L_x_10821:
        /* <DEDUP_REMOVED lines=51> */
.L_x_10820:
[----:B------:R-:W-:Y:S05]  /*50e0*/  BSYNC.RECONVERGENT B1 ;  /* 0x0000000000017941 */ /* 0x000fea0003800200 */
.L_x_10819:
[----:B------:R-:W2:Y:S02]  /*50f0*/  LD.E R3, desc[UR4][R102.64+0xd0] ;  /* 0x0000d00466037980 */ /* 0x000ea4000c101900 */
[----:B--2---:R-:W-:Y:S05]  /*5100*/  IMAD.U32 R3, R3, -0x20, RZ ;  /* 0xffffffe003037824 */ /* 0x004fea00078e00ff */
[C---:B------:R-:W-:Y:S02]  /*5110*/  LEA R14, P1, R3.reuse, R14, 0x1 ;  /* 0x0000000e030e7211 */ /* 0x040fe400078208ff */
[C---:B------:R-:W-:Y:S02]  /*5120*/  LEA R50, P0, R3.reuse, R50, 0x1 ;  /* 0x0000003203327211 */ /* 0x040fe400078008ff */
[C---:B------:R-:W-:Y:S02]  /*5130*/  LEA.HI.X.SX32 R15, R3.reuse, R15, 0x1, P1 ;  /* 0x0000000f030f7211 */ /* 0x040fe400008f0eff */
[----:B------:R-:W-:Y:S01]  /*5140*/  LEA.HI.X.SX32 R51, R3, R51, 0x1, P0 ;  /* 0x0000003303337211 */ /* 0x000fe200000f0eff */
[----:B------:R-:W-:Y:S05]  /*5150*/  BRA `(.L_x_10805) ;  /* 0x0000003000247947 */ /* 0x000fea0003800000 */
.L_x_10806:
        /* <DEDUP_REMOVED lines=99> */
.L_x_10826:
[----:B------:R-:W-:Y:S05]  /*5790*/  BSYNC.RECONVERGENT B0 ;  /* 0x0000000000007941 */ /* 0x000fea0003800200 */
.L_x_10825:
        /* <DEDUP_REMOVED lines=92> */
.L_x_10824:
[----:B------:R-:W-:Y:S05]  /*5d60*/  BSYNC.RECONVERGENT B1 ;  /* 0x0000000000017941 */ /* 0x000fea0003800200 */
.L_x_10823:
        /* <DEDUP_REMOVED lines=98> */
.L_x_10830:
[----:B------:R-:W-:Y:S05]  /*6390*/  BSYNC.RECONVERGENT B0 ;  /* 0x0000000000007941 */ /* 0x000fea0003800200 */
.L_x_10829:
        /* <DEDUP_REMOVED lines=92> */
.L_x_10828:
[----:B------:R-:W-:Y:S05]  /*6960*/  BSYNC.RECONVERGENT B1 ;  /* 0x0000000000017941 */ /* 0x000fea0003800200 */
.L_x_10827:
        /* <DEDUP_REMOVED lines=98> */
.L_x_10834:
[----:B------:R-:W-:Y:S05]  /*6f90*/  BSYNC.RECONVERGENT B0 ;  /* 0x0000000000007941 */ /* 0x000fea0003800200 */
.L_x_10833:
        /* <DEDUP_REMOVED lines=92> */
.L_x_10832:
[----:B------:R-:W-:Y:S05]  /*7560*/  BSYNC.RECONVERGENT B1 ;  /* 0x0000000000017941 */ /* 0x000fea0003800200 */
.L_x_10831:
        /* <DEDUP_REMOVED lines=102> */
.L_x_10838:
[----:B------:R-:W-:Y:S05]  /*7bd0*/  BSYNC.RECONVERGENT B0 ;  /* 0x0000000000007941 */ /* 0x000fea0003800200 */
.L_x_10837:
        /* <DEDUP_REMOVED lines=90> */
.L_x_10836:
[----:B------:R-:W-:Y:S05]  /*8180*/  BSYNC.RECONVERGENT B1 ;  /* 0x0000000000017941 */ /* 0x000fea0003800200 */
.L_x_10835:
[----:B------:R-:W3:Y:S02]  /*8190*/  LD.E R3, desc[UR4][R102.64+0xd0] ;  /* 0x0000d00466037980 */ /* 0x000ee4000c101900 */
[----:B---3--:R-:W-:Y:S05]  /*81a0*/  IMAD.U32 R3, R3, -0x20, RZ ;  /* 0xffffffe003037824 */ /* 0x008fea00078e00ff */
[C---:B------:R-:W-:Y:S02]  /*81b0*/  LEA R74, P1, R3.reuse, R74, 0x1 ;  /* 0x0000004a034a7211 */ /* 0x040fe400078208ff */
[C---:B------:R-:W-:Y:S02]  /*81c0*/  LEA R72, P0, R3.reuse, R72, 0x1 ;  /* 0x0000004803487211 */ /* 0x040fe400078008ff */
[C---:B------:R-:W-:Y:S02]  /*81d0*/  LEA.HI.X.SX32 R75, R3.reuse, R75, 0x1, P1 ;  /* 0x0000004b034b7211 */ /* 0x040fe400008f0eff */
[----:B------:R-:W-:Y:S09]  /*81e0*/  LEA.HI.X.SX32 R73, R3, R73, 0x1, P0 ;  /* 0x0000004903497211 */ /* 0x000ff200000f0eff */
.L_x_10805:
[----:B------:R-:W-:Y:S05]  /*81f0*/  BSYNC.RECONVERGENT B2 ;  /* 0x0000000000027941 */ /* 0x000fea0003800200 */
.L_x_10797:
        /* <DEDUP_REMOVED lines=101> */
.L_x_10840:
[----:B------:R-:W-:Y:S05]  /*8850*/  BSYNC.RECONVERGENT B0 ;  /* 0x0000000000007941 */ /* 0x000fea0003800200 */
.L_x_10839:
[----:B------:R-:W-:Y:S05]  /*8860*/  @P2 BRA `(.L_x_10841) ;  /* 0xffffffa000c02947 */ /* 0x000fea000383ffff */
.L_x_10788:
        /* <DEDUP_REMOVED lines=34> */
.L_x_10845:
[----:B------:R-:W-:Y:S05]  /*8a90*/  BSYNC.RECONVERGENT B0 ;  /* 0x0000000000007941 */ /* 0x000fea0003800200 */
.L_x_10844:
        /* <DEDUP_REMOVED lines=14> */
.L_x_10847:
[----:B------:R-:W-:Y:S05]  /*8b80*/  BSYNC.RECONVERGENT B0 ;  /* 0x0000000000007941 */ /* 0x000fea0003800200 */
.L_x_10846:
        /* <DEDUP_REMOVED lines=16> */
.L_x_10849:
[----:B------:R-:W-:Y:S05]  /*8c90*/  BSYNC.RECONVERGENT B0 ;  /* 0x0000000000007941 */ /* 0x000fea0003800200 */
.L_x_10848:
        /* <DEDUP_REMOVED lines=16> */
.L_x_10843:
        /* <DEDUP_REMOVED lines=86> */
.L_x_10857:
[----:B------:R-:W-:Y:S05]  /*9300*/  BSYNC.RECONVERGENT B0 ;  /* 0x0000000000007941 */ /* 0x000fea0003800200 */
.L_x_10856:
[----:B-----5:R-:W-:Y:S01]  /*9310*/  IMAD.MOV.U32 R6, RZ, RZ, R10 ;  /* 0x000000ffff067224 */ /* 0x020fe200078e000a */
[----:B------:R-:W-:Y:S01]  /*9320*/  MOV R4, R8 ;  /* 0x0000000800047202 */ /* 0x000fe20000000f00 */
[----:B------:R-:W-:Y:S01]  /*9330*/  IMAD.MOV.U32 R7, RZ, RZ, R11 ;  /* 0x000000ffff077224 */ /* 0x000fe200078e000b */
[----:B------:R-:W-:Y:S02]  /*9340*/  MOV R5, R9 ;  /* 0x0000000900057202 */ /* 0x000fe40000000f00 */
.L_x_10855:
[----:B------:R-:W-:Y:S05]  /*9350*/  BSYNC.RECONVERGENT B1 ;  /* 0x0000000000017941 */ /* 0x000fea0003800200 */
.L_x_10854:
        /* <DEDUP_REMOVED lines=50> */
.L_x_10859:
[----:B------:R-:W-:Y:S05]  /*9680*/  BSYNC.RECONVERGENT B0 ;  /* 0x0000000000007941 */ /* 0x000fea0003800200 */
.L_x_10858:
[----:B-----5:R3:W-:Y:S02]  /*9690*/  STS.128 [R106+0x2000], R8 ;  /* 0x002000086a007388 */ /* 0x0207e40000000c00 */
.L_x_10853:
[----:B------:R-:W-:Y:S05]  /*96a0*/  BSYNC.RECONVERGENT B2 ;  /* 0x0000000000027941 */ /* 0x000fea0003800200 */
.L_x_10852:
        /* <DEDUP_REMOVED lines=62> */
.L_x_10865:
[----:B------:R-:W-:Y:S05]  /*9a90*/  BSYNC.RECONVERGENT B0 ;  /* 0x0000000000007941 */ /* 0x000fea0003800200 */
.L_x_10864:
[----:B-----5:R1:W-:Y:S02]  /*9aa0*/  STS.128 [R106+0x800], R8 ;  /* 0x000800086a007388 */ /* 0x0203e40000000c00 */
.L_x_10863:
[----:B------:R-:W-:Y:S05]  /*9ab0*/  BSYNC.RECONVERGENT B1 ;  /* 0x0000000000017941 */ /* 0x000fea0003800200 */
.L_x_10862:
        /* <DEDUP_REMOVED lines=55> */
.L_x_10867:
[----:B------:R-:W-:Y:S05]  /*9e30*/  BSYNC.RECONVERGENT B0 ;  /* 0x0000000000007941 */ /* 0x000fea0003800200 */
.L_x_10866:
[----:B-----5:R3:W-:Y:S02]  /*9e40*/  STS.128 [R106+0x2800], R8 ;  /* 0x002800086a007388 */ /* 0x0207e40000000c00 */
.L_x_10861:
[----:B------:R-:W-:Y:S05]  /*9e50*/  BSYNC.RECONVERGENT B2 ;  /* 0x0000000000027941 */ /* 0x000fea0003800200 */
.L_x_10860:
        /* <DEDUP_REMOVED lines=63> */
.L_x_10873:
[----:B------:R-:W-:Y:S05]  /*a250*/  BSYNC.RECONVERGENT B0 ;  /* 0x0000000000007941 */ /* 0x000fea0003800200 */
.L_x_10872:
[----:B-----5:R3:W-:Y:S02]  /*a260*/  STS.128 [R106+0x1000], R8 ;  /* 0x001000086a007388 */ /* 0x0207e40000000c00 */
.L_x_10871:
[----:B------:R-:W-:Y:S05]  /*a270*/  BSYNC.RECONVERGENT B1 ;  /* 0x0000000000017941 */ /* 0x000fea0003800200 */
.L_x_10870:
        /* <DEDUP_REMOVED lines=55> */
.L_x_10875:
[----:B------:R-:W-:Y:S05]  /*a5f0*/  BSYNC.RECONVERGENT B0 ;  /* 0x0000000000007941 */ /* 0x000fea0003800200 */
.L_x_10874:
[----:B-----5:R3:W-:Y:S02]  /*a600*/  STS.128 [R106+0x3000], R8 ;  /* 0x003000086a007388 */ /* 0x0207e40000000c00 */
.L_x_10869:
[----:B------:R-:W-:Y:S05]  /*a610*/  BSYNC.RECONVERGENT B2 ;  /* 0x0000000000027941 */ /* 0x000fea0003800200 */
.L_x_10868:
        /* <DEDUP_REMOVED lines=64> */
.L_x_10879:
[----:B------:R-:W-:Y:S05]  /*aa20*/  BSYNC.RECONVERGENT B0 ;  /* 0x0000000000007941 */ /* 0x000fea0003800200 */
.L_x_10878:
[----:B-----5:R1:W-:Y:S02]  /*aa30*/  STS.128 [R106+0x1800], R8 ;  /* 0x001800086a007388 */ /* 0x0203e40000000c00 */
.L_x_10877:
[----:B------:R-:W-:Y:S05]  /*aa40*/  BSYNC.RECONVERGENT B1 ;  /* 0x0000000000017941 */ /* 0x000fea0003800200 */
.L_x_10876:
        /* <DEDUP_REMOVED lines=55> */
.L_x_10881:
[----:B------:R-:W-:Y:S05]  /*adc0*/  BSYNC.RECONVERGENT B0 ;  /* 0x0000000000007941 */ /* 0x000fea0003800200 */
.L_x_10880:
[----:B-----5:R1:W-:Y:S01]  /*add0*/  STS.128 [R106+0x3800], R8 ;  /* 0x003800086a007388 */ /* 0x0203e20000000c00 */
[----:B------:R-:W-:Y:S05]  /*ade0*/  BRA `(.L_x_10850) ;  /* 0x0000002c007c7947 */ /* 0x000fea0003800000 */
.L_x_10851:
        /* <DEDUP_REMOVED lines=50> */
[----:B------:R-:W-:Y:S01]  /*b110*/  @P1 FADD.FTZ R41, -R41, -RZ ;  /* 0x800000ff29291221 */ /* 0x000fe20000010100 */
[----:B------:R-:W-:Y:S02]  /*b120*/  HADD2.F32 R5, -RZ, R5.H1_H1 ;  /* 0x30000005ff057230 */ /* 0x000fe40000004100 */
[----:B------:R-:W-:Y:S01]  /*b130*/  @P1 FADD.FTZ R4, -R4, -RZ ;  /* 0x800000ff04041221 */ /* 0x000fe20000010100 */
[--C-:B------:R-:W-:Y:S02]  /*b140*/  HADD2.F32 R6, -RZ, R7.reuse.H1_H1 ;  /* 0x30000007ff067230 */ /* 0x100fe40000004100 */
[----:B------:R-:W-:Y:S01]  /*b150*/  FMUL.FTZ R26, R26, R19 ;  /* 0x000000131a1a7220 */ /* 0x000fe20000410000 */
[----:B------:R-:W-:-:S02]  /*b160*/  HADD2.F32 R45, -RZ, R7.H0_H0 ;  /* 0x20000007ff2d7230 */ /* 0x000fc40000004100 */
[----:B------:R-:W-:Y:S01]  /*b170*/  @P1 FADD.FTZ R5, -R5, -RZ ;  /* 0x800000ff05051221 */ /* 0x000fe20000010100 */
[----:B------:R-:W-:Y:S01]  /*b180*/  FMUL.FTZ R17, R17, R4 ;  /* 0x0000000411117220 */ /* 0x000fe20000410000 */
[----:B------:R-:W-:Y:S01]  /*b190*/  @P1 FADD.FTZ R6, -R6, -RZ ;  /* 0x800000ff06061221 */ /* 0x000fe20000010100 */
[----:B----4-:R-:W-:Y:S02]  /*b1a0*/  HADD2.F32 R4, -RZ, R8.H0_H0 ;  /* 0x20000008ff047230 */ /* 0x010fe40000004100 */
[----:B------:R-:W-:Y:S01]  /*b1b0*/  FMUL.FTZ R36, R36, R5 ;  /* 0x0000000524247220 */ /* 0x000fe20000410000 */
[--C-:B-----5:R-:W-:Y:S02]  /*b1c0*/  HADD2.F32 R5, -RZ, R32.reuse.H0_H0 ;  /* 0x20000020ff057230 */ /* 0x120fe40000004100 */
[----:B------:R-:W-:Y:S01]  /*b1d0*/  FMUL.FTZ R39, R39, R6 ;  /* 0x0000000627277220 */ /* 0x000fe20000410000 */
[----:B------:R-:W-:Y:S02]  /*b1e0*/  HADD2.F32 R19, -RZ, R32.H1_H1 ;  /* 0x30000020ff137230 */ /* 0x000fe40000004100 */
[----:B------:R-:W-:Y:S01]  /*b1f0*/  FMUL.FTZ R28, R28, R43 ;  /* 0x0000002b1c1c7220 */ /* 0x000fe20000410000 */
[----:B------:R-:W-:-:S02]  /*b200*/  HADD2.F32 R7, -RZ, R33.H0_H0 ;  /* 0x20000021ff077230 */ /* 0x000fc40000004100 */
[----:B------:R-:W-:Y:S01]  /*b210*/  FMUL.FTZ R16, R16, R41 ;  /* 0x0000002910107220 */ /* 0x000fe20000410000 */
[----:B------:R-:W-:Y:S02]  /*b220*/  HADD2.F32 R8, -RZ, R8.H1_H1 ;  /* 0x30000008ff087230 */ /* 0x000fe40000004100 */
[----:B------:R-:W-:Y:S01]  /*b230*/  @P1 FADD.FTZ R47, -R47, -RZ ;  /* 0x800000ff2f2f1221 */ /* 0x000fe20000010100 */
[----:B------:R-:W-:Y:S02]  /*b240*/  HADD2.F32 R6, -RZ, R9.H0_H0 ;  /* 0x20000009ff067230 */ /* 0x000fe40000004100 */
[----:B------:R-:W-:Y:S01]  /*b250*/  @P1 FADD.FTZ R45, -R45, -RZ ;  /* 0x800000ff2d2d1221 */ /* 0x000fe20000010100 */
[--C-:B------:R-:W-:Y:S02]  /*b260*/  HADD2.F32 R32, -RZ, R10.reuse.H0_H0 ;  /* 0x2000000aff207230 */ /* 0x100fe40000004100 */
[----:B------:R-:W-:Y:S01]  /*b270*/  FFMA.FTZ R4, R5, R4, R26 ;  /* 0x0000000405047223 */ /* 0x000fe2000001001a */
[----:B------:R-:W-:-:S02]  /*b280*/  HADD2.F32 R43, -RZ, R10.H1_H1 ;  /* 0x3000000aff2b7230 */ /* 0x000fc40000004100 */
[----:B------:R-:W-:Y:S01]  /*b290*/  FFMA.FTZ R19, R19, R8, R28 ;  /* 0x0000000813137223 */ /* 0x000fe2000001001c */
[----:B------:R-:W-:Y:S01]  /*b2a0*/  FFMA.FTZ R6, R7, R6, R16 ;  /* 0x0000000607067223 */ /* 0x000fe20000010010 */
[----:B------:R-:W-:Y:S02]  /*b2b0*/  HADD2.F32 R9, -RZ, R9.H1_H1 ;  /* 0x30000009ff097230 */ /* 0x000fe40000004100 */
[----:B------:R-:W-:Y:S01]  /*b2c0*/  FMUL.FTZ R38, R38, R47 ;  /* 0x0000002f26267220 */ /* 0x000fe20000410000 */
[--C-:B------:R-:W-:Y:S02]  /*b2d0*/  HADD2.F32 R41, -RZ, R11.reuse.H0_H0 ;  /* 0x2000000bff297230 */ /* 0x100fe40000004100 */
[----:B------:R-:W-:Y:S01]  /*b2e0*/  FMUL.FTZ R18, R18, R45 ;  /* 0x0000002d12127220 */ /* 0x000fe20000410000 */
        /* <DEDUP_REMOVED lines=15> */
.L_x_10887:
[----:B------:R-:W-:Y:S05]  /*b3e0*/  BSYNC.RECONVERGENT B0 ;  /* 0x0000000000007941 */ /* 0x000fea0003800200 */
.L_x_10886:
[----:B--2--5:R-:W-:Y:S01]  /*b3f0*/  IMAD.MOV.U32 R6, RZ, RZ, R34 ;  /* 0x000000ffff067224 */ /* 0x024fe200078e0022 */
[----:B------:R-:W-:Y:S01]  /*b400*/  MOV R4, R32 ;  /* 0x0000002000047202 */ /* 0x000fe20000000f00 */
[----:B------:R-:W-:Y:S01]  /*b410*/  IMAD.MOV.U32 R7, RZ, RZ, R35 ;  /* 0x000000ffff077224 */ /* 0x000fe200078e0023 */
[----:B------:R-:W-:Y:S02]  /*b420*/  MOV R5, R33 ;  /* 0x0000002100057202 */ /* 0x000fe40000000f00 */
.L_x_10885:
[----:B------:R-:W-:Y:S05]  /*b430*/  BSYNC.RECONVERGENT B1 ;  /* 0x0000000000017941 */ /* 0x000fea0003800200 */
.L_x_10884:
        /* <DEDUP_REMOVED lines=86> */
.L_x_10889:
[----:B------:R-:W-:Y:S05]  /*b9a0*/  BSYNC.RECONVERGENT B0 ;  /* 0x0000000000007941 */ /* 0x000fea0003800200 */
.L_x_10888:
[----:B-----5:R3:W-:Y:S02]  /*b9b0*/  STS.128 [R106+0x2000], R32 ;  /* 0x002000206a007388 */ /* 0x0207e40000000c00 */
.L_x_10883:
[----:B------:R-:W-:Y:S05]  /*b9c0*/  BSYNC.RECONVERGENT B2 ;  /* 0x0000000000027941 */ /* 0x000fea0003800200 */
.L_x_10882:
        /* <DEDUP_REMOVED lines=91> */
.L_x_10895:
[----:B------:R-:W-:Y:S05]  /*bf80*/  BSYNC.RECONVERGENT B0 ;  /* 0x0000000000007941 */ /* 0x000fea0003800200 */
.L_x_10894:
[----:B-----5:R1:W-:Y:S02]  /*bf90*/  STS.128 [R106+0x800], R32 ;  /* 0x000800206a007388 */ /* 0x0203e40000000c00 */
.L_x_10893:
[----:B------:R-:W-:Y:S05]  /*bfa0*/  BSYNC.RECONVERGENT B1 ;  /* 0x0000000000017941 */ /* 0x000fea0003800200 */
.L_x_10892:
        /* <DEDUP_REMOVED lines=84> */
.L_x_10897:
[----:B------:R-:W-:Y:S05]  /*c4f0*/  BSYNC.RECONVERGENT B0 ;  /* 0x0000000000007941 */ /* 0x000fea0003800200 */
.L_x_10896:
[----:B-----5:R3:W-:Y:S02]  /*c500*/  STS.128 [R106+0x2800], R32 ;  /* 0x002800206a007388 */ /* 0x0207e40000000c00 */
.L_x_10891:
[----:B------:R-:W-:Y:S05]  /*c510*/  BSYNC.RECONVERGENT B2 ;  /* 0x0000000000027941 */ /* 0x000fea0003800200 */
.L_x_10890:
        /* <DEDUP_REMOVED lines=92> */
.L_x_10903:
[----:B------:R-:W-:Y:S05]  /*cae0*/  BSYNC.RECONVERGENT B0 ;  /* 0x0000000000007941 */ /* 0x000fea0003800200 */
.L_x_10902:
[----:B-----5:R3:W-:Y:S02]  /*caf0*/  STS.128 [R106+0x1000], R32 ;  /* 0x001000206a007388 */ /* 0x0207e40000000c00 */
.L_x_10901:
[----:B------:R-:W-:Y:S05]  /*cb00*/  BSYNC.RECONVERGENT B1 ;  /* 0x0000000000017941 */ /* 0x000fea0003800200 */
.L_x_10900:
        /* <DEDUP_REMOVED lines=84> */
.L_x_10905:
[----:B------:R-:W-:Y:S05]  /*d050*/  BSYNC.RECONVERGENT B0 ;  /* 0x0000000000007941 */ /* 0x000fea0003800200 */
.L_x_10904:
[----:B-----5:R3:W-:Y:S02]  /*d060*/  STS.128 [R106+0x3000], R32 ;  /* 0x003000206a007388 */ /* 0x0207e40000000c00 */
.L_x_10899:
[----:B------:R-:W-:Y:S05]  /*d070*/  BSYNC.RECONVERGENT B2 ;  /* 0x0000000000027941 */ /* 0x000fea0003800200 */
.L_x_10898:
        /* <DEDUP_REMOVED lines=51> */
[--C-:B------:R-:W-:Y:S02]  /*d3b0*/  HADD2.F32 R5, -RZ, R7.reuse.H0_H0 ;  /* 0x20000007ff057230 */ /* 0x100fe40000004100 */
[----:B------:R-:W-:Y:S01]  /*d3c0*/  @P0 FADD.FTZ R42, -R42, -RZ ;  /* 0x800000ff2a2a0221 */ /* 0x000fe20000010100 */
[----:B------:R-:W-:-:S02]  /*d3d0*/  HADD2.F32 R6, -RZ, R7.H1_H1 ;  /* 0x30000007ff067230 */ /* 0x000fc40000004100 */
[----:B------:R-:W-:Y:S01]  /*d3e0*/  FMUL.FTZ R31, R31, R4 ;  /* 0x000000041f1f7220 */ /* 0x000fe20000410000 */
[--C-:B----4-:R-:W-:Y:S02]  /*d3f0*/  HADD2.F32 R4, -RZ, R8.reuse.H0_H0 ;  /* 0x20000008ff047230 */ /* 0x110fe40000004100 */
[----:B------:R-:W-:Y:S01]  /*d400*/  @P0 FADD.FTZ R5, -R5, -RZ ;  /* 0x800000ff05050221 */ /* 0x000fe20000010100 */
[----:B-----5:R-:W-:Y:S02]  /*d410*/  HADD2.F32 R7, -RZ, R33.H0_H0 ;  /* 0x20000021ff077230 */ /* 0x020fe40000004100 */
[----:B------:R-:W-:Y:S01]  /*d420*/  @P0 FADD.FTZ R6, -R6, -RZ ;  /* 0x800000ff06060221 */ /* 0x000fe20000010100 */
[----:B------:R-:W-:Y:S02]  /*d430*/  HADD2.F32 R8, -RZ, R8.H1_H1 ;  /* 0x30000008ff087230 */ /* 0x000fe40000004100 */
[----:B------:R-:W-:Y:S01]  /*d440*/  FMUL.FTZ R18, R18, R5 ;  /* 0x0000000512127220 */ /* 0x000fe20000410000 */
[----:B------:R-:W-:-:S02]  /*d450*/  HADD2.F32 R5, -RZ, R32.H0_H0 ;  /* 0x20000020ff057230 */ /* 0x000fc40000004100 */
        /* <DEDUP_REMOVED lines=16> */
[----:B------:R-:W-:Y:S01]  /*d560*/  HADD2.F32 R10, -RZ, R11.H1_H1 ;  /* 0x3000000bff0a7230 */ /* 0x000fe20000004100 */
[----:B------:R-:W-:Y:S01]  /*d570*/  F2FP.F16.F32.PACK_AB R32, R31, R4 ;  /* 0x000000041f20723e */ /* 0x000fe200000000ff */
        /* <DEDUP_REMOVED lines=10> */
[----:B------:R-:W-:-:S02]  /*d620*/  FFMA.FTZ R10, R30, R10, R39 ;  /* 0x0000000a1e0a7223 */ /* 0x000fc40000010027 */
[----:B------:R-:W-:-:S03]  /*d630*/  F2FP.F16.F32.PACK_AB R34, R7, R8 ;  /* 0x000000080722723e */ /* 0x000fc600000000ff */
[----:B------:R-:W-:-:S03]  /*d640*/  F2FP.F16.F32.PACK_AB R35, R10, R5 ;  /* 0x000000050a23723e */ /* 0x000fc600000000ff */
.L_x_10909:
[----:B------:R-:W-:Y:S05]  /*d650*/  BSYNC.RECONVERGENT B0 ;  /* 0x0000000000007941 */ /* 0x000fea0003800200 */
.L_x_10908:
[----:B-----5:R3:W-:Y:S02]  /*d660*/  STS.128 [R106+0x1800], R32 ;  /* 0x001800206a007388 */ /* 0x0207e40000000c00 */
.L_x_10907:
[----:B------:R-:W-:Y:S05]  /*d670*/  BSYNC.RECONVERGENT B1 ;  /* 0x0000000000017941 */ /* 0x000fea0003800200 */
.L_x_10906:
        /* <DEDUP_REMOVED lines=84> */
.L_x_10911:
[----:B------:R-:W-:Y:S05]  /*dbc0*/  BSYNC.RECONVERGENT B0 ;  /* 0x0000000000007941 */ /* 0x000fea0003800200 */
.L_x_10910:
[----:B-----5:R3:W-:Y:S02]  /*dbd0*/  STS.128 [R106+0x3800], R32 ;  /* 0x003800206a007388 */ /* 0x0207e40000000c00 */
.L_x_10850:
[----:B------:R-:W-:Y:S05]  /*dbe0*/  BSYNC.RECONVERGENT B3 ;  /* 0x0000000000037941 */ /* 0x000fea0003800200 */
.L_x_10842:
[----:B-1-3--:R-:W-:Y:S01]  /*dbf0*/  IMAD.IADD R9, R62, 0x1, -R59 ;  /* 0x000000013e097824 */ /* 0x00afe200078e0a3b */
[C---:B--2---:R-:W-:Y:S01]  /*dc00*/  SHF.L.U64.HI R2, R66.reuse, 0x1, R67 ;  /* 0x0000000142027819 */ /* 0x044fe20000010243 */
        /* <DEDUP_REMOVED lines=24> */
.L_x_10913:
[----:B------:R-:W-:Y:S05]  /*dd90*/  BSYNC.RECONVERGENT B0 ;  /* 0x0000000000007941 */ /* 0x000fea0003800200 */
.L_x_10912:
        /* <DEDUP_REMOVED lines=14> */
.L_x_10915:
[----:B------:R-:W-:Y:S05]  /*de80*/  BSYNC.RECONVERGENT B0 ;  /* 0x0000000000007941 */ /* 0x000fea0003800200 */
.L_x_10914:
        /* <DEDUP_REMOVED lines=16> */
.L_x_10917:
[----:B------:R-:W-:Y:S05]  /*df90*/  BSYNC.RECONVERGENT B0 ;  /* 0x0000000000007941 */ /* 0x000fea0003800200 */
.L_x_10916:
        /* <DEDUP_REMOVED lines=16> */
.L_x_10919:
[----:B------:R-:W-:Y:S05]  /*e0a0*/  BSYNC.RECONVERGENT B0 ;  /* 0x0000000000007941 */ /* 0x000fea0003800200 */
.L_x_10918:
[----:B------:R-:W0:Y:S01]  /*e0b0*/  LDGDEPBAR ;  /* 0x00000000000079af */ /* 0x000e220000000000 */
[----:B--2---:R-:W-:Y:S01]  /*e0c0*/  IMAD.SHL.U32 R5, R104, 0x20, RZ ;  /* 0x0000002068057824 */ /* 0x004fe200078e00ff */
[----:B------:R-:W-:Y:S02]  /*e0d0*/  LOP3.LUT R4, R107, 0x8, R60, 0xf8, !PT ;  /* 0x000000086b047812 */ /* 0x000fe400078ef83c */
[----:B-1-3--:R1:W5:Y:S01]  /*e0e0*/  LD.E R7, desc[UR4][R102.64+0x184] ;  /* 0x0001840466077980 */ /* 0x00a362000c101900 */
[----:B------:R-:W-:Y:S03]  /*e0f0*/  BSSY.RECONVERGENT B0, `(.L_x_10920) ;  /* 0x0000018000007945 */ /* 0x000fe60003800200 */
[----:B------:R1:W5:Y:S01]  /*e100*/  LD.E R6, desc[UR4][R102.64+0x188] ;  /* 0x0001880466067980 */ /* 0x000362000c101900 */
        /* <DEDUP_REMOVED lines=20> */
.L_x_10921:
[----:B------:R3:W-:Y:S04]  /*e250*/  STS.128 [R106+0x8000], RZ ;  /* 0x008000ff6a007388 */ /* 0x0007e80000000c00 */
[----:B------:R3:W-:Y:S02]  /*e260*/  STS.128 [R106+0xa000], RZ ;  /* 0x00a000ff6a007388 */ /* 0x0007e40000000c00 */
.L_x_10922:
[----:B------:R-:W-:Y:S05]  /*e270*/  BSYNC.RECONVERGENT B0 ;  /* 0x0000000000007941 */ /* 0x000fea0003800200 */
.L_x_10920:
[-C--:B------:R-:W-:Y:S01]  /*e280*/  ISETP.GE.AND P1, PT, R26, R9.reuse, PT ;  /* 0x000000091a00720c */ /* 0x080fe20003f26270 */
[----:B------:R-:W-:Y:S01]  /*e290*/  IMAD.SHL.U32 R63, R63, 0x400, RZ ;  /* 0x000004003f3f7824 */ /* 0x000fe200078e00ff */
[----:B------:R-:W-:Y:S01]  /*e2a0*/  LOP3.LUT R4, R107, 0x8, R104, 0x78, !PT ;  /* 0x000000086b047812 */ /* 0x000fe200078e7868 */
[----:B------:R-:W-:Y:S01]  /*e2b0*/  IMAD.IADD R0, R0, 0x1, R5 ;  /* 0x0000000100007824 */ /* 0x000fe200078e0205 */
[----:B------:R-:W-:Y:S01]  /*e2c0*/  LEA R8, P0, R61, R148, 0x1 ;  /* 0x000000943d087211 */ /* 0x000fe200078008ff */
[----:B------:R-:W-:Y:S01]  /*e2d0*/  BSSY.RECONVERGENT B0, `(.L_x_10923) ;  /* 0x0000018000007945 */ /* 0x000fe20003800200 */
[----:B------:R-:W-:Y:S01]  /*e2e0*/  LOP3.LUT R4, R4, 0x38, R65, 0x78, !PT ;  /* 0x0000003804047812 */ /* 0x000fe200078e7841 */
[----:B------:R-:W-:Y:S01]  /*e2f0*/  IMAD R135, R0, 0x2, R49 ;  /* 0x0000000200877824 */ /* 0x000fe200078e0231 */
[----:B------:R-:W-:Y:S02]  /*e300*/  LOP3.LUT R63, R63, 0x400, RZ, 0xc0, !PT ;  /* 0x000004003f3f7812 */ /* 0x000fe400078ec0ff */
[----:B------:R-:W-:-:S02]  /*e310*/  ISETP.GE.AND P2, PT, R28, R9, PT ;  /* 0x000000091c00720c */ /* 0x000fc40003f46270 */
[----:B------:R-:W-:Y:S01]  /*e320*/  ISETP.GE.AND P3, PT, R36, R9, PT ;  /* 0x000000092400720c */ /* 0x000fe20003f66270 */
[----:B------:R1:W-:Y:S01]  /*e330*/  @P1 STS.128 [R106+0x8800], RZ ;  /* 0x008800ff6a001388 */ /* 0x0003e20000000c00 */
[----:B------:R-:W-:Y:S01]  /*e340*/  IMAD R134, R4, 0x2, R63 ;  /* 0x0000000204867824 */ /* 0x000fe200078e023f */
[----:B------:R-:W-:Y:S02]  /*e350*/  LEA.HI.X R9, R61, R149, R64, 0x1, P0 ;  /* 0x000000953d097211 */ /* 0x000fe400000f0c40 */
[----:B------:R1:W-:Y:S01]  /*e360*/  @P1 STS.128 [R106+0xa800], RZ ;  /* 0x00a800ff6a001388 */ /* 0x0003e20000000c00 */
[----:B------:R-:W-:Y:S01]  /*e370*/  IMAD.IADD R134, R49, 0x1, R134 ;  /* 0x0000000131867824 */ /* 0x000fe200078e0286 */
        /* <DEDUP_REMOVED lines=13> */
.L_x_10924:
[----:B------:R-:W-:Y:S05]  /*e450*/  BSYNC.RECONVERGENT B0 ;  /* 0x0000000000007941 */ /* 0x000fea0003800200 */
.L_x_10923:
        /* <DEDUP_REMOVED lines=18> */
.L_x_10926:
[----:B------:R-:W-:Y:S05]  /*e580*/  BSYNC.RECONVERGENT B0 ;  /* 0x0000000000007941 */ /* 0x000fea0003800200 */
.L_x_10925:
        /* <DEDUP_REMOVED lines=18> */
.L_x_10928:
[----:B------:R-:W-:Y:S05]  /*e6b0*/  BSYNC.RECONVERGENT B0 ;  /* 0x0000000000007941 */ /* 0x000fea0003800200 */
.L_x_10927:
[----:B------:R-:W-:Y:S01]  /*e6c0*/  LDSM.16.M88.4 R88, [R135] ;  /* 0x000000008758783b */ /* 0x000fe20000000200 */
[----:B------:R-:W-:Y:S01]  /*e6d0*/  R2P PR, R104, 0x6 ;  /* 0x0000000668007804 */ /* 0x000fe20000000000 */
[----:B------:R-:W-:Y:S01]  /*e6e0*/  IMAD.MOV.U32 R0, RZ, RZ, 0x20 ;  /* 0x00000020ff007424 */ /* 0x000fe200078e00ff */
[----:B-----5:R-:W-:Y:S01]  /*e6f0*/  SHF.R.U32.HI R14, RZ, 0x2, R104 ;  /* 0x00000002ff0e7819 */ /* 0x020fe20000011668 */
[----:B------:R-:W3:Y:S01]  /*e700*/  LDSM.16.M88.4 R52, [R134+0x4000] ;  /* 0x004000008634783b */ /* 0x000ee20000000200 */
[----:B------:R-:W-:Y:S01]  /*e710*/  IMAD.MOV.U32 R4, RZ, RZ, 0x40 ;  /* 0x00000040ff047424 */ /* 0x000fe200078e00ff */
[----:B------:R-:W-:Y:S01]  /*e720*/  ISETP.GT.AND P0, PT, R105, R144, PT ;  /* 0x000000906900720c */ /* 0x000fe20003f04270 */
[----:B------:R-:W-:Y:S01]  /*e730*/  BSSY.RECONVERGENT B1, `(.L_x_10929) ;  /* 0x00000fd000017945 */ /* 0x000fe20003800200 */
[----:B------:R-:W-:Y:S01]  /*e740*/  SEL R0, R0, 0xffffffe0, !P1 ;  /* 0xffffffe000007807 */ /* 0x000fe20004800000 */
[----:B------:R-:W4:Y:S01]  /*e750*/  LDSM.16.M88.4 R44, [R134+0x4800] ;  /* 0x00480000862c783b */ /* 0x000f220000000200 */
[----:B------:R-:W-:-:S02]  /*e760*/  SEL R4, R4, 0xffffffc0, !P2 ;  /* 0xffffffc004047807 */ /* 0x000fc40005000000 */
[----:B------:R-:W-:Y:S01]  /*e770*/  IADD3 R6, PT, PT, R6, R62, -R153 ;  /* 0x0000003e06067210 */ /* 0x000fe20007ffe899 */
[C-C-:B------:R-:W-:Y:S01]  /*e780*/  IMAD.IADD R133, R135.reuse, 0x1, R0.reuse ;  /* 0x0000000187857824 */ /* 0x140fe200078e0200 */
[----:B------:R-:W4:Y:S01]  /*e790*/  LDSM.16.M88.4 R36, [R134+0x5000] ;  /* 0x005000008624783b */ /* 0x000f220000000200 */
[----:B------:R-:W-:Y:S01]  /*e7a0*/  IMAD.IADD R130, R134, 0x1, R0 ;  /* 0x0000000186827824 */ /* 0x000fe200078e0200 */
[----:B------:R-:W-:Y:S01]  /*e7b0*/  IADD3 R160, PT, PT, R62, -R153, -R7 ;  /* 0x800000993ea07210 */ /* 0x000fe20007ffe807 */
[--C-:B------:R-:W-:Y:S01]  /*e7c0*/  IMAD.IADD R132, R135, 0x1, R4.reuse ;  /* 0x0000000187847824 */ /* 0x100fe200078e0204 */
[----:B------:R-:W4:Y:S01]  /*e7d0*/  LDSM.16.M88.4 R16, [R134+0x5800] ;  /* 0x005800008610783b */ /* 0x000f220000000200 */
[----:B------:R-:W-:Y:S02]  /*e7e0*/  IMAD.IADD R129, R134, 0x1, R4 ;  /* 0x0000000186817824 */ /* 0x000fe400078e0204 */
[C---:B------:R-:W-:Y:S01]  /*e7f0*/  IMAD.IADD R131, R0.reuse, 0x1, R132 ;  /* 0x0000000100837824 */ /* 0x040fe200078e0284 */
[----:B------:R-:W-:Y:S01]  /*e800*/  LDSM.16.M88.4 R72, [R133] ;  /* 0x000000008548783b */ /* 0x000fe20000000200 */
[----:B------:R-:W-:-:S03]  /*e810*/  IMAD.IADD R128, R0, 0x1, R129 ;  /* 0x0000000100807824 */ /* 0x000fc600078e0281 */
[----:B------:R-:W4:Y:S04]  /*e820*/  LDSM.16.M88.4 R24, [R130+0x4000] ;  /* 0x004000008218783b */ /* 0x000f280000000200 */
[----:B------:R-:W4:Y:S04]  /*e830*/  LDSM.16.M88.4 R28, [R130+0x4800] ;  /* 0x00480000821c783b */ /* 0x000f280000000200 */
[----:B------:R-:W4:Y:S04]  /*e840*/  LDSM.16.M88.4 R84, [R130+0x5000] ;  /* 0x005000008254783b */ /* 0x000f280000000200 */
[----:B------:R-:W4:Y:S04]  /*e850*/  LDSM.16.M88.4 R80, [R130+0x5800] ;  /* 0x005800008250783b */ /* 0x000f280000000200 */
[----:B-12---:R-:W-:Y:S01]  /*e860*/  LDSM.16.M88.4 R8, [R132] ;  /* 0x000000008408783b */ /* 0x006fe20000000200 */
[C---:B---3--:R-:W-:Y:S03]  /*e870*/  HMMA.16816.F32 R64, R88.reuse, R52, RZ ;  /* 0x000000345840723c */ /* 0x048fe600000018ff */
[----:B------:R-:W1:Y:S04]  /*e880*/  LDSM.16.M88.4 R20, [R129+0x4000] ;  /* 0x004000008114783b */ /* 0x000e680000000200 */
[----:B------:R-:W-:Y:S01]  /*e890*/  LDSM.16.M88.4 R68, [R129+0x5000] ;  /* 0x005000008144783b */ /* 0x000fe20000000200 */
[C---:B------:R-:W-:Y:S03]  /*e8a0*/  HMMA.16816.F32 R52, R88.reuse, R54, RZ ;  /* 0x000000365834723c */ /* 0x040fe600000018ff */
[----:B------:R-:W-:Y:S04]  /*e8b0*/  LDSM.16.M88.4 R76, [R131] ;  /* 0x00000000834c783b */ /* 0x000fe80000000200 */
[----:B------:R-:W-:Y:S01]  /*e8c0*/  LDSM.16.M88.4 R92, [R133+0x2000] ;  /* 0x00200000855c783b */ /* 0x000fe20000000200 */
[C---:B----4-:R-:W-:Y:S03]  /*e8d0*/  HMMA.16816.F32 R48, R88.reuse, R44, RZ ;  /* 0x0000002c5830723c */ /* 0x050fe600000018ff */
        /* <DEDUP_REMOVED lines=80> */
[----:B--2---:R-:W-:Y:S05]  /*ede0*/  HMMA.16816.F32 R32, R28, R8, R32 ;  /* 0x000000081c20723c */ /* 0x004fea0000001820 */
[----:B------:R-:W-:-:S04]  /*edf0*/  LOP3.LUT R9, R14, 0x7, RZ, 0xc0, !PT ;  /* 0x000000070e097812 */ /* 0x000fc800078ec0ff */
[----:B------:R-:W-:Y:S01]  /*ee00*/  LOP3.LUT R9, R9, 0x1f0, R60, 0xf8, !PT ;  /* 0x000001f009097812 */ /* 0x000fe200078ef83c */
[----:B------:R-:W-:Y:S04]  /*ee10*/  HMMA.16816.F32 R64, R28, R24, R64 ;  /* 0x000000181c40723c */ /* 0x000fe80000001840 */
[----:B------:R-:W-:-:S04]  /*ee20*/  IMAD.IADD R9, R152, 0x1, R9 ;  /* 0x0000000198097824 */ /* 0x000fc800078e0209 */
        /* <DEDUP_REMOVED lines=9> */
[C---:B---3--:R-:W-:Y:S08]  /*eec0*/  HMMA.16816.F32 R40, R28.reuse, R16, R40 ;  /* 0x000000101c28723c */ /* 0x048ff00000001828 */
        /* <DEDUP_REMOVED lines=17> */
.L_x_10932:
        /* <DEDUP_REMOVED lines=60> */
.L_x_10933:
[----:B------:R-:W-:Y:S05]  /*f3a0*/  BSYNC.RECONVERGENT B0 ;  /* 0x0000000000007941 */ /* 0x000fea0003800200 */
.L_x_10931:
        /* <DEDUP_REMOVED lines=8> */
[----:B------:R-:W-:Y:S01]  /*f430*/  IADD3 R10, P2, PT, R2, R3, RZ ;  /* 0x00000003020a7210 */ /* 0x000fe20007f5e0ff */
[----:B------:R-:W-:-:S03]  /*f440*/  IMAD.X R3, R6, 0x1, R9, P3 ;  /* 0x0000000106037824 */ /* 0x000fc600018e0609 */
        /* <DEDUP_REMOVED lines=43> */
.L_x_10930:
[----:B------:R-:W-:Y:S05]  /*f700*/  BSYNC.RECONVERGENT B1 ;  /* 0x0000000000017941 */ /* 0x000fea0003800200 */
.L_x_10929:
[----:B------:R-:W3:Y:S01]  /*f710*/  LD.E R117, desc[UR4][R102.64+0xdc] ;  /* 0x0000dc0466757980 */ /* 0x000ee2000c101900 */
[----:B------:R-:W-:Y:S01]  /*f720*/  IMAD.SHL.U32 R110, R104, 0x2, RZ ;  /* 0x00000002686e7824 */ /* 0x000fe200078e00ff */
[----:B------:R-:W1:Y:S01]  /*f730*/  S2UR UR6, SR_CgaCtaId ;  /* 0x00000000000679c3 */ /* 0x000e620000008800 */
[----:B------:R-:W-:Y:S01]  /*f740*/  UMOV UR7, 0x400 ;  /* 0x0000040000077882 */ /* 0x000fe20000000000 */
[----:B------:R-:W-:Y:S01]  /*f750*/  IMAD.IADD R139, R58, 0x1, R5 ;  /* 0x000000013a8b7824 */ /* 0x000fe200078e0205 */
[----:B------:R-:W-:Y:S01]  /*f760*/  BSSY B2, `(.L_x_10934) ;  /* 0x00004ca000027945 */ /* 0x000fe20003800000 */
[----:B------:R-:W-:-:S04]  /*f770*/  LOP3.LUT R110, R110, 0x6, RZ, 0xc0, !PT ;  /* 0x000000066e6e7812 */ /* 0x000fc800078ec0ff */
[----:B------:R-:W-:-:S05]  /*f780*/  LOP3.LUT R59, R59, R110, RZ, 0xfc, !PT ;  /* 0x0000006e3b3b7212 */ /* 0x000fca00078efcff */
[C---:B--2---:R-:W-:Y:S02]  /*f790*/  VIADD R2, R59.reuse, 0x1 ;  /* 0x000000013b027836 */ /* 0x044fe40000000000 */
[C---:B------:R-:W-:Y:S02]  /*f7a0*/  VIADD R3, R59.reuse, 0x8 ;  /* 0x000000083b037836 */ /* 0x040fe40000000000 */
        /* <DEDUP_REMOVED lines=9> */
[----:B------:R-:W-:Y:S01]  /*f840*/  FSEL R11, R67, -INF , P4 ;  /* 0xff800000430b7808 */ /* 0x000fe20002000000 */
[----:B------:R-:W-:Y:S01]  /*f850*/  VIADD R14, R59, 0x28 ;  /* 0x000000283b0e7836 */ /* 0x000fe20000000000 */
[-C--:B------:R-:W-:Y:S01]  /*f860*/  ISETP.GE.AND P6, PT, R3, R161.reuse, PT ;  /* 0x000000a10300720c */ /* 0x080fe20003fc6270 */
[----:B------:R-:W-:Y:S01]  /*f870*/  VIADD R18, R59, 0x30 ;  /* 0x000000303b127836 */ /* 0x000fe20000000000 */
[----:B------:R-:W-:Y:S01]  /*f880*/  ISETP.GE.AND P3, PT, R3, R160, PT ;  /* 0x000000a00300720c */ /* 0x000fe20003f66270 */
[C---:B------:R-:W-:Y:S01]  /*f890*/  VIADD R10, R59.reuse, 0x31 ;  /* 0x000000313b0a7836 */ /* 0x040fe20000000000 */
[----:B------:R-:W-:Y:S01]  /*f8a0*/  ISETP.GE.AND P4, PT, R2, R161, PT ;  /* 0x000000a10200720c */ /* 0x000fe20003f86270 */
[----:B------:R-:W-:Y:S01]  /*f8b0*/  VIADD R8, R59, 0x38 ;  /* 0x000000383b087836 */ /* 0x000fe20000000000 */
[----:B------:R-:W-:Y:S01]  /*f8c0*/  FSEL R23, R65, -INF , P1 ;  /* 0xff80000041177808 */ /* 0x000fe20000800000 */
[----:B-1----:R-:W-:Y:S01]  /*f8d0*/  ULEA UR6, UR6, UR7, 0x18 ;  /* 0x0000000706067291 */ /* 0x002fe2000f8ec0ff */
[----:B------:R-:W-:-:S02]  /*f8e0*/  ISETP.GE.AND P2, PT, R3, R158, PT ;  /* 0x0000009e0300720c */ /* 0x000fc40003f46270 */
[----:B------:R-:W-:Y:S01]  /*f8f0*/  ISETP.GE.AND P1, PT, R3, R159, PT ;  /* 0x0000009f0300720c */ /* 0x000fe20003f26270 */
[----:B------:R-:W-:Y:S01]  /*f900*/  VIADD R3, R59, 0x10 ;  /* 0x000000103b037836 */ /* 0x000fe20000000000 */
[----:B------:R-:W-:Y:S02]  /*f910*/  FSEL R27, R52, -INF , P6 ;  /* 0xff800000341b7808 */ /* 0x000fe40003000000 */
[----:B------:R-:W-:Y:S02]  /*f920*/  FSEL R15, R54, -INF , P3 ;  /* 0xff800000360f7808 */ /* 0x000fe40001800000 */
[----:B------:R-:W-:Y:S02]  /*f930*/  FSEL R53, R53, -INF , P4 ;  /* 0xff80000035357808 */ /* 0x000fe40002000000 */
[C---:B------:R-:W-:Y:S02]  /*f940*/  ISETP.GE.AND P6, PT, R2.reuse, R158, PT ;  /* 0x0000009e0200720c */ /* 0x040fe40003fc6270 */
[----:B------:R-:W-:-:S02]  /*f950*/  ISETP.GE.AND P3, PT, R2, R160, PT ;  /* 0x000000a00200720c */ /* 0x000fc40003f66270 */
[----:B------:R-:W-:Y:S01]  /*f960*/  ISETP.GE.AND P4, PT, R2, R159, PT ;  /* 0x0000009f0200720c */ /* 0x000fe20003f86270 */
[----:B------:R-:W-:Y:S01]  /*f970*/  VIADD R2, R59, 0x11 ;  /* 0x000000113b027836 */ /* 0x000fe20000000000 */
[----:B------:R-:W-:Y:S02]  /*f980*/  FSEL R11, R11, -INF , !P0 ;  /* 0xff8000000b0b7808 */ /* 0x000fe40004000000 */
[----:B------:R-:W-:Y:S02]  /*f990*/  FSEL R13, R55, -INF , P3 ;  /* 0xff800000370d7808 */ /* 0x000fe40001800000 */
[----:B------:R-:W-:Y:S02]  /*f9a0*/  FSEL R23, R23, -INF , !P5 ;  /* 0xff80000017177808 */ /* 0x000fe40006800000 */
[C---:B------:R-:W-:Y:S02]  /*f9b0*/  ISETP.GE.AND P0, PT, R3.reuse, R160, PT ;  /* 0x000000a00300720c */ /* 0x040fe40003f06270 */
[----:B------:R-:W-:-:S02]  /*f9c0*/  ISETP.GE.AND P5, PT, R3, R161, PT ;  /* 0x000000a10300720c */ /* 0x000fc40003fa6270 */
[----:B------:R-:W-:Y:S02]  /*f9d0*/  ISETP.GE.AND P3, PT, R2, R161, PT ;  /* 0x000000a10200720c */ /* 0x000fe40003f66270 */
[----:B------:R-:W-:Y:S02]  /*f9e0*/  FSEL R17, R50, -INF , P0 ;  /* 0xff80000032117808 */ /* 0x000fe40000000000 */
[----:B------:R-:W-:Y:S02]  /*f9f0*/  FSEL R31, R48, -INF , P5 ;  /* 0xff800000301f7808 */ /* 0x000fe40002800000 */
[----:B------:R-:W-:Y:S02]  /*fa00*/  ISETP.GE.AND P0, PT, R2, R160, PT ;  /* 0x000000a00200720c */ /* 0x000fe40003f06270 */
[----:B------:R-:W-:Y:S02]  /*fa10*/  FSEL R29, R49, -INF , P3 ;  /* 0xff800000311d7808 */ /* 0x000fe40001800000 */
[----:B------:R-:W-:-:S02]  /*fa20*/  ISETP.GE.AND P5, PT, R3, R158, PT ;  /* 0x0000009e0300720c */ /* 0x000fc40003fa6270 */
[----:B------:R-:W-:Y:S01]  /*fa30*/  ISETP.GE.AND P3, PT, R3, R159, PT ;  /* 0x0000009f0300720c */ /* 0x000fe20003f66270 */
[----:B------:R-:W-:Y:S01]  /*fa40*/  VIADD R3, R59, 0x19 ;  /* 0x000000193b037836 */ /* 0x000fe20000000000 */
[----:B------:R-:W-:Y:S02]  /*fa50*/  FSEL R21, R51, -INF , P0 ;  /* 0xff80000033157808 */ /* 0x000fe40000000000 */
[-C--:B------:R-:W-:Y:S02]  /*fa60*/  ISETP.GE.AND P0, PT, R6, R161.reuse, PT ;  /* 0x000000a10600720c */ /* 0x080fe40003f06270 */
[----:B------:R-:W-:Y:S02]  /*fa70*/  FSEL R27, R27, -INF , !P2 ;  /* 0xff8000001b1b7808 */ /* 0x000fe40005000000 */
[----:B------:R-:W-:Y:S02]  /*fa80*/  ISETP.GE.AND P2, PT, R3, R161, PT ;  /* 0x000000a10300720c */ /* 0x000fe40003f46270 */
[----:B------:R-:W-:-:S02]  /*fa90*/  FSEL R25, R44, -INF , P0 ;  /* 0xff8000002c197808 */ /* 0x000fc40000000000 */
[-C--:B------:R-:W-:Y:S02]  /*faa0*/  ISETP.GE.AND P0, PT, R3, R160.reuse, PT ;  /* 0x000000a00300720c */ /* 0x080fe40003f06270 */
[----:B------:R-:W-:Y:S02]  /*fab0*/  FSEL R19, R45, -INF , P2 ;  /* 0xff8000002d137808 */ /* 0x000fe40001000000 */
[----:B------:R-:W-:Y:S02]  /*fac0*/  FSEL R15, R15, -INF , !P1 ;  /* 0xff8000000f0f7808 */ /* 0x000fe40004800000 */
[----:B------:R-:W-:Y:S02]  /*fad0*/  FSEL R45, R53, -INF , !P6 ;  /* 0xff800000352d7808 */ /* 0x000fe40007000000 */
[C---:B------:R-:W-:Y:S02]  /*fae0*/  ISETP.GE.AND P1, PT, R6.reuse, R160, PT ;  /* 0x000000a00600720c */ /* 0x040fe40003f26270 */
[----:B------:R-:W-:-:S02]  /*faf0*/  ISETP.GE.AND P6, PT, R6, R158, PT ;  /* 0x0000009e0600720c */ /* 0x000fc40003fc6270 */
[----:B------:R-:W-:Y:S02]  /*fb00*/  FSEL R7, R47, -INF , P0 ;  /* 0xff8000002f077808 */ /* 0x000fe40000000000 */
[----:B------:R-:W-:Y:S02]  /*fb10*/  ISETP.GE.AND P0, PT, R59, R161, PT ;  /* 0x000000a13b00720c */ /* 0x000fe40003f06270 */
[----:B------:R-:W-:Y:S02]  /*fb20*/  FSEL R9, R46, -INF , P1 ;  /* 0xff8000002e097808 */ /* 0x000fe40000800000 */
[----:B------:R-:W-:Y:S02]  /*fb30*/  FSEL R25, R25, -INF , !P6 ;  /* 0xff80000019197808 */ /* 0x000fe40007000000 */
[C---:B------:R-:W-:Y:S02]  /*fb40*/  ISETP.GE.AND P1, PT, R2.reuse, R158, PT ;  /* 0x0000009e0200720c */ /* 0x040fe40003f26270 */
[----:B------:R-:W-:-:S02]  /*fb50*/  ISETP.GE.AND P2, PT, R2, R159, PT ;  /* 0x0000009f0200720c */ /* 0x000fc40003f46270 */
[----:B------:R-:W-:Y:S02]  /*fb60*/  FSEL R13, R13, -INF , !P4 ;  /* 0xff8000000d0d7808 */ /* 0x000fe40006000000 */
[----:B------:R-:W-:Y:S02]  /*fb70*/  FSEL R31, R31, -INF , !P5 ;  /* 0xff8000001f1f7808 */ /* 0x000fe40006800000 */
[----:B------:R-:W-:Y:S02]  /*fb80*/  ISETP.GE.AND P6, PT, R16, R161, PT ;  /* 0x000000a11000720c */ /* 0x000fe40003fc6270 */
[-C--:B------:R-:W-:Y:S02]  /*fb90*/  ISETP.GE.AND P4, PT, R59, R158.reuse, PT ;  /* 0x0000009e3b00720c */ /* 0x080fe40003f86270 */
[----:B------:R-:W-:Y:S02]  /*fba0*/  ISETP.GE.AND P5, PT, R3, R158, PT ;  /* 0x0000009e0300720c */ /* 0x000fe40003fa6270 */
[----:B------:R-:W-:-:S02]  /*fbb0*/  FSEL R2, R64, -INF , P0 ;  /* 0xff80000040027808 */ /* 0x000fc40000000000 */
[----:B------:R-:W-:Y:S02]  /*fbc0*/  FSEL R41, R41, -INF , P6 ;  /* 0xff80000029297808 */ /* 0x000fe40003000000 */
[----:B------:R-:W-:Y:S02]  /*fbd0*/  FSEL R29, R29, -INF , !P1 ;  /* 0xff8000001d1d7808 */ /* 0x000fe40004800000 */
[----:B------:R-:W-:Y:S02]  /*fbe0*/  FSEL R19, R19, -INF , !P5 ;  /* 0xff80000013137808 */ /* 0x000fe40006800000 */
[-C--:B------:R-:W-:Y:S02]  /*fbf0*/  ISETP.GE.AND P6, PT, R12, R161.reuse, PT ;  /* 0x000000a10c00720c */ /* 0x080fe40003fc6270 */
[----:B------:R-:W-:Y:S02]  /*fc00*/  FSEL R2, R2, -INF , !P4 ;  /* 0xff80000002027808 */ /* 0x000fe40006000000 */
[----:B------:R-:W-:-:S02]  /*fc10*/  ISETP.GE.AND P1, PT, R20, R161, PT ;  /* 0x000000a11400720c */ /* 0x000fc40003f26270 */
[----:B------:R-:W-:Y:S02]  /*fc20*/  ISETP.GE.AND P5, PT, R14, R161, PT ;  /* 0x000000a10e00720c */ /* 0x000fe40003fa6270 */
[----:B------:R-:W-:Y:S02]  /*fc30*/  FSEL R37, R37, -INF , P6 ;  /* 0xff80000025257808 */ /* 0x000fe40003000000 */
[----:B------:R-:W-:Y:S02]  /*fc40*/  FMNMX3.FTZ R22, R2, R23, R27, !PT ;  /* 0x0000001702167276 */ /* 0x000fe4000781001b */
[----:B------:R-:W-:Y:S02]  /*fc50*/  FSEL R40, R40, -INF , P1 ;  /* 0xff80000028287808 */ /* 0x000fe40000800000 */
[----:B------:R-:W-:Y:S02]  /*fc60*/  FSEL R36, R36, -INF , P5 ;  /* 0xff80000024247808 */ /* 0x000fe40002800000 */
[----:B------:R-:W-:-:S02]  /*fc70*/  ISETP.GE.AND P6, PT, R20, R158, PT ;  /* 0x0000009e1400720c */ /* 0x000fc40003fc6270 */
[-C--:B------:R-:W-:Y:S02]  /*fc80*/  ISETP.GE.AND P0, PT, R14, R158.reuse, PT ;  /* 0x0000009e0e00720c */ /* 0x080fe40003f06270 */
[-C--:B------:R-:W-:Y:S02]  /*fc90*/  ISETP.GE.AND P4, PT, R12, R158.reuse, PT ;  /* 0x0000009e0c00720c */ /* 0x080fe40003f86270 */
[----:B------:R-:W-:Y:S02]  /*fca0*/  FMNMX3.FTZ R22, R22, R45, R31, !PT ;  /* 0x0000002d16167276 */ /* 0x000fe4000781001f */
[----:B------:R-:W-:Y:S02]  /*fcb0*/  FSEL R167, R40, -INF , !P6 ;  /* 0xff80000028a77808 */ /* 0x000fe40007000000 */
[----:B------:R-:W-:Y:S02]  /*fcc0*/  FSEL R163, R36, -INF , !P0 ;  /* 0xff80000024a37808 */ /* 0x000fe40004000000 */
[----:B------:R-:W-:-:S02]  /*fcd0*/  ISETP.GE.AND P6, PT, R16, R158, PT ;  /* 0x0000009e1000720c */ /* 0x000fc40003fc6270 */
[-C--:B------:R-:W-:Y:S02]  /*fce0*/  ISETP.GE.AND P0, PT, R18, R161.reuse, PT ;  /* 0x000000a11200720c */ /* 0x080fe40003f06270 */
[----:B------:R-:W-:Y:S02]  /*fcf0*/  FSEL R125, R37, -INF , !P4 ;  /* 0xff800000257d7808 */ /* 0x000fe40006000000 */
[----:B------:R-:W-:Y:S02]  /*fd00*/  ISETP.GE.AND P4, PT, R10, R161, PT ;  /* 0x000000a10a00720c */ /* 0x000fe40003f86270 */
[----:B------:R-:W-:Y:S02]  /*fd10*/  FMNMX3.FTZ R22, R22, R29, R25, !PT ;  /* 0x0000001d16167276 */ /* 0x000fe40007810019 */
[C---:B------:R-:W-:Y:S02]  /*fd20*/  ISETP.GE.AND P1, PT, R59.reuse, R160, PT ;  /* 0x000000a03b00720c */ /* 0x040fe40003f26270 */
[C---:B------:R-:W-:Y:S01]  /*fd30*/  ISETP.GE.AND P5, PT, R59.reuse, R159, PT ;  /* 0x0000009f3b00720c */ /* 0x040fe20003fa6270 */
[----:B------:R-:W-:Y:S01]  /*fd40*/  VIADD R59, R59, 0x39 ;  /* 0x000000393b3b7836 */ /* 0x000fe20000000000 */
[----:B------:R-:W-:-:S02]  /*fd50*/  FSEL R165, R41, -INF , !P6 ;  /* 0xff80000029a57808 */ /* 0x000fc40007000000 */
[----:B------:R-:W-:Y:S02]  /*fd60*/  FSEL R32, R32, -INF , P0 ;  /* 0xff80000020207808 */ /* 0x000fe40000000000 */
[-C--:B------:R-:W-:Y:S02]  /*fd70*/  ISETP.GE.AND P6, PT, R18, R158.reuse, PT ;  /* 0x0000009e1200720c */ /* 0x080fe40003fc6270 */
[----:B------:R-:W-:Y:S02]  /*fd80*/  ISETP.GE.AND P0, PT, R10, R158, PT ;  /* 0x0000009e0a00720c */ /* 0x000fe40003f06270 */
[----:B------:R-:W-:Y:S02]  /*fd90*/  FSEL R33, R33, -INF , P4 ;  /* 0xff80000021217808 */ /* 0x000fe40002000000 */
[----:B------:R-:W-:Y:S02]  /*fda0*/  ISETP.GE.AND P4, PT, R8, R161, PT ;  /* 0x000000a10800720c */ /* 0x000fe40003f86270 */
[----:B------:R-:W-:-:S02]  /*fdb0*/  FMNMX3.FTZ R22, R22, R19, R167, !PT ;  /* 0x0000001316167276 */ /* 0x000fc400078100a7 */
[----:B------:R-:W-:Y:S02]  /*fdc0*/  FSEL R162, R32, -INF , !P6 ;  /* 0xff80000020a27808 */ /* 0x000fe40007000000 */
[----:B------:R-:W-:Y:S02]  /*fdd0*/  FSEL R119, R33, -INF , !P0 ;  /* 0xff80000021777808 */ /* 0x000fe40004000000 */
[----:B------:R-:W-:Y:S02]  /*fde0*/  ISETP.GE.AND P6, PT, R8, R158, PT ;  /* 0x0000009e0800720c */ /* 0x000fe40003fc6270 */
[----:B------:R-:W-:Y:S02]  /*fdf0*/  ISETP.GE.AND P0, PT, R59, R161, PT ;  /* 0x000000a13b00720c */ /* 0x000fe40003f06270 */
[----:B------:R-:W-:Y:S02]  /*fe00*/  FSEL R88, R88, -INF , P4 ;  /* 0xff80000058587808 */ /* 0x000fe40002000000 */
[----:B------:R-:W-:-:S02]  /*fe10*/  FMNMX3.FTZ R22, R22, R165, R163, !PT ;  /* 0x000000a516167276 */ /* 0x000fc400078100a3 */
[----:B------:R-:W-:Y:S02]  /*fe20*/  ISETP.GE.AND P4, PT, R59, R158, PT ;  /* 0x0000009e3b00720c */ /* 0x000fe40003f86270 */
[----:B------:R-:W-:Y:S02]  /*fe30*/  FSEL R89, R89, -INF , P0 ;  /* 0xff80000059597808 */ /* 0x000fe40000000000 */
[----:B------:R-:W-:Y:S02]  /*fe40*/  FSEL R120, R88, -INF , !P6 ;  /* 0xff80000058787808 */ /* 0x000fe40007000000 */
[----:B------:R-:W-:Y:S02]  /*fe50*/  FMNMX3.FTZ R22, R22, R125, R162, !PT ;  /* 0x0000007d16167276 */ /* 0x000fe400078100a2 */
[----:B------:R-:W-:Y:S02]  /*fe60*/  FSEL R118, R89, -INF , !P4 ;  /* 0xff80000059767808 */ /* 0x000fe40006000000 */
[----:B------:R-:W-:-:S02]  /*fe70*/  FMNMX3.FTZ R33, R22, R119, R120, !PT ;  /* 0x0000007716217276 */ /* 0x000fc40007810078 */
[-C--:B------:R-:W-:Y:S02]  /*fe80*/  ISETP.GE.AND P0, PT, R20, R160.reuse, PT ;  /* 0x000000a01400720c */ /* 0x080fe40003f06270 */
[----:B------:R-:W-:Y:S02]  /*fe90*/  ISETP.GE.AND P4, PT, R3, R159, PT ;  /* 0x0000009f0300720c */ /* 0x000fe40003f86270 */
[----:B------:R-:W-:Y:S02]  /*fea0*/  FMNMX.FTZ R3, R118, R33, !PT ;  /* 0x0000002176037209 */ /* 0x000fe40007810000 */
[----:B------:R-:W-:Y:S02]  /*feb0*/  ISETP.GE.AND P6, PT, R6, R159, PT ;  /* 0x0000009f0600720c */ /* 0x000fe40003fc6270 */
[----:B------:R-:W-:Y:S02]  /*fec0*/  FSEL R17, R17, -INF , !P3 ;  /* 0xff80000011117808 */ /* 0x000fe40005800000 */
[----:B------:R-:W-:-:S02]  /*fed0*/  ISETP.GE.AND P3, PT, R16, R160, PT ;  /* 0x000000a01000720c */ /* 0x000fc40003f66270 */
[----:B------:R-:W-:Y:S02]  /*fee0*/  FSEL R42, R42, -INF , P0 ;  /* 0xff8000002a2a7808 */ /* 0x000fe40000000000 */
[-C--:B------:R-:W-:Y:S02]  /*fef0*/  ISETP.GE.AND P0, PT, R20, R159.reuse, PT ;  /* 0x0000009f1400720c */ /* 0x080fe40003f06270 */
[----:B------:R-:W-:Y:S01]  /*ff00*/  FSEL R6, R66, -INF , P1 ;  /* 0xff80000042067808 */ /* 0x000fe20000800000 */
[----:B------:R-:W1:Y:S01]  /*ff10*/  SHFL.BFLY PT, R20, R3, 0x2, 0x1f ;  /* 0x0c401f0003147f89 */ /* 0x000e6200000e0000 */
[----:B------:R-:W-:Y:S02]  /*ff20*/  FSEL R9, R9, -INF , !P6 ;  /* 0xff80000009097808 */ /* 0x000fe40007000000 */
[----:B------:R-:W-:Y:S02]  /*ff30*/  FSEL R43, R43, -INF , P3 ;  /* 0xff8000002b2b7808 */ /* 0x000fe40001800000 */
[----:B------:R-:W-:-:S02]  /*ff40*/  ISETP.GE.AND P6, PT, R16, R159, PT ;  /* 0x0000009f1000720c */ /* 0x000fc40003fc6270 */
[----:B------:R-:W-:Y:S02]  /*ff50*/  FSEL R6, R6, -INF , !P5 ;  /* 0xff80000006067808 */ /* 0x000fe40006800000 */
[-C--:B------:R-:W-:Y:S02]  /*ff60*/  ISETP.GE.AND P1, PT, R18, R160.reuse, PT ;  /* 0x000000a01200720c */ /* 0x080fe40003f26270 */
[----:B------:R-:W-:Y:S02]  /*ff70*/  FSEL R169, R42, -INF , !P0 ;  /* 0xff8000002aa97808 */ /* 0x000fe40004000000 */
[----:B------:R-:W-:Y:S02]  /*ff80*/  FSEL R147, R43, -INF , !P6 ;  /* 0xff8000002b937808 */ /* 0x000fe40007000000 */
[C---:B------:R-:W-:Y:S02]  /*ff90*/  ISETP.GE.AND P0, PT, R10.reuse, R160, PT ;  /* 0x000000a00a00720c */ /* 0x040fe40003f06270 */
[----:B------:R-:W-:-:S02]  /*ffa0*/  ISETP.GE.AND P6, PT, R10, R159, PT ;  /* 0x0000009f0a00720c */ /* 0x000fc40003fc6270 */
[----:B------:R-:W-:Y:S02]  /*ffb0*/  FMNMX3.FTZ R10, R6, R11, R15, !PT ;  /* 0x0000000b060a7276 */ /* 0x000fe4000781000f */
[----:B------:R-:W-:Y:S02]  /*ffc0*/  FSEL R21, R21, -INF , !P2 ;  /* 0xff80000015157808 */ /* 0x000fe40005000000 */
[----:B------:R-:W-:Y:S02]  /*ffd0*/  FSEL R34, R34, -INF , P1 ;  /* 0xff80000022227808 */ /* 0x000fe40000800000 */
[-C--:B------:R-:W-:Y:S02]  /*ffe0*/  ISETP.GE.AND P2, PT, R14, R160.reuse, PT ;  /* 0x000000a00e00720c */ /* 0x080fe40003f46270 */
[C---:B------:R-:W-:Y:S02]  /*fff0*/  ISETP.GE.AND P5, PT, R8.reuse, R160, PT ;  /* 0x000000a00800720c */ /* 0x040fe40003fa6270 */
[----:B------:R-:W-:-:S02]  /*10000*/  ISETP.GE.AND P1, PT, R8, R159, PT ;  /* 0x0000009f0800720c */ /* 0x000fc40003f26270 */
[----:B------:R-:W-:Y:S02]  /*10010*/  FMNMX3.FTZ R8, R10, R13, R17, !PT ;  /* 0x0000000d0a087276 */ /* 0x000fe40007810011 */
[----:B------:R-:W-:Y:S02]  /*10020*/  ISETP.GE.AND P3, PT, R12, R160, PT ;  /* 0x000000a00c00720c */ /* 0x000fe40003f66270 */
[----:B------:R-:W-:Y:S02]  /*10030*/  FSEL R38, R38, -INF , P2 ;  /* 0xff80000026267808 */ /* 0x000fe40001000000 */
[----:B------:R-:W-:Y:S02]  /*10040*/  ISETP.GE.AND P2, PT, R14, R159, PT ;  /* 0x0000009f0e00720c */ /* 0x000fe40003f46270 */
[----:B------:R-:W-:Y:S02]  /*10050*/  FSEL R7, R7, -INF , !P4 ;  /* 0xff80000007077808 */ /* 0x000fe40006000000 */
[----:B------:R-:W-:-:S02]  /*10060*/  FMNMX3.FTZ R8, R8, R21, R9, !PT ;  /* 0x0000001508087276 */ /* 0x000fc40007810009 */
[----:B------:R-:W-:Y:S02]  /*10070*/  FSEL R39, R39, -INF , P3 ;  /* 0xff80000027277808 */ /* 0x000fe40001800000 */
[-C--:B------:R-:W-:Y:S02]  /*10080*/  ISETP.GE.AND P3, PT, R12, R159.reuse, PT ;  /* 0x0000009f0c00720c */ /* 0x080fe40003f66270 */
[----:B------:R-:W-:Y:S02]  /*10090*/  ISETP.GE.AND P4, PT, R18, R159, PT ;  /* 0x0000009f1200720c */ /* 0x000fe40003f86270 */
[----:B------:R-:W-:Y:S02]  /*100a0*/  FSEL R127, R38, -INF , !P2 ;  /* 0xff800000267f7808 */ /* 0x000fe40005000000 */
[----:B------:R-:W-:Y:S02]  /*100b0*/  FMNMX3.FTZ R10, R8, R7, R169, !PT ;  /* 0x00000007080a7276 */ /* 0x000fe400078100a9 */
[----:B------:R-:W-:-:S02]  /*100c0*/  FSEL R35, R35, -INF , P0 ;  /* 0xff80000023237808 */ /* 0x000fc40000000000 */
[----:B------:R-:W-:Y:S02]  /*100d0*/  ISETP.GE.AND P0, PT, R59, R160, PT ;  /* 0x000000a03b00720c */ /* 0x000fe40003f06270 */
[----:B------:R-:W-:Y:S02]  /*100e0*/  FSEL R90, R90, -INF , P5 ;  /* 0xff8000005a5a7808 */ /* 0x000fe40002800000 */
[----:B------:R-:W-:Y:S02]  /*100f0*/  FSEL R123, R39, -INF , !P3 ;  /* 0xff800000277b7808 */ /* 0x000fe40005800000 */
[----:B------:R-:W-:Y:S02]  /*10100*/  FSEL R126, R34, -INF , !P4 ;  /* 0xff800000227e7808 */ /* 0x000fe40006000000 */
[----:B------:R-:W-:Y:S02]  /*10110*/  FMNMX3.FTZ R10, R10, R147, R127, !PT ;  /* 0x000000930a0a7276 */ /* 0x000fe4000781007f */
[----:B-1----:R-:W-:-:S02]  /*10120*/  FMNMX.FTZ R3, R3, R20, !PT ;  /* 0x0000001403037209 */ /* 0x002fc40007810000 */
[----:B------:R-:W-:Y:S02]  /*10130*/  ISETP.GE.AND P2, PT, R59, R159, PT ;  /* 0x0000009f3b00720c */ /* 0x000fe40003f46270 */
[----:B------:R-:W-:Y:S01]  /*10140*/  FSEL R91, R91, -INF , P0 ;  /* 0xff8000005b5b7808 */ /* 0x000fe20000000000 */
[----:B------:R-:W1:Y:S01]  /*10150*/  SHFL.BFLY PT, R8, R3, 0x1, 0x1f ;  /* 0x0c201f0003087f89 */ /* 0x000e6200000e0000 */
[----:B------:R-:W-:Y:S02]  /*10160*/  FSEL R121, R35, -INF , !P6 ;  /* 0xff80000023797808 */ /* 0x000fe40007000000 */
[----:B------:R-:W-:Y:S02]  /*10170*/  FSEL R124, R90, -INF , !P1 ;  /* 0xff8000005a7c7808 */ /* 0x000fe40004800000 */
[----:B------:R-:W-:Y:S02]  /*10180*/  FMNMX3.FTZ R10, R10, R123, R126, !PT ;  /* 0x0000007b0a0a7276 */ /* 0x000fe4000781007e */
[----:B------:R-:W-:-:S02]  /*10190*/  FSEL R122, R91, -INF , !P2 ;  /* 0xff8000005b7a7808 */ /* 0x000fc40005000000 */
[----:B------:R-:W-:Y:S02]  /*101a0*/  FMNMX3.FTZ R33, R10, R121, R124, !PT ;  /* 0x000000790a217276 */ /* 0x000fe4000781007c */
[----:B------:R-:W-:Y:S02]  /*101b0*/  LEA R139, R139, UR6, 0x1 ;  /* 0x000000068b8b7c11 */ /* 0x000fe4000f8e08ff */
[----:B------:R-:W-:-:S03]  /*101c0*/  FMNMX.FTZ R33, R122, R33, !PT ;  /* 0x000000217a217209 */ /* 0x000fc60007810000 */
[--C-:B------:R-:W-:Y:S01]  /*101d0*/  IMAD.IADD R137, R4, 0x1, R139.reuse ;  /* 0x0000000104897824 */ /* 0x100fe200078e028b */
[----:B------:R-:W-:Y:S01]  /*101e0*/  LDSM.16.MT88.4 R92, [R139+0x8000] ;  /* 0x008000008b5c783b */ /* 0x000fe20000004200 */
[C---:B------:R-:W-:Y:S02]  /*101f0*/  IMAD.IADD R138, R0.reuse, 0x1, R139 ;  /* 0x00000001008a7824 */ /* 0x040fe400078e028b */
[----:B------:R-:W-:Y:S01]  /*10200*/  IMAD.IADD R136, R0, 0x1, R137 ;  /* 0x0000000100887824 */ /* 0x000fe200078e0289 */
[----:B------:R-:W2:Y:S01]  /*10210*/  SHFL.BFLY PT, R10, R33, 0x2, 0x1f ;  /* 0x0c401f00210a7f89 */ /* 0x000ea200000e0000 */
[----:B-1----:R-:W-:-:S03]  /*10220*/  FMNMX.FTZ R3, R3, R8, !PT ;  /* 0x0000000803037209 */ /* 0x002fc60007810000 */
[----:B------:R-:W-:Y:S01]  /*10230*/  LDSM.16.MT88.4 R68, [R136+0x8000] ;  /* 0x008000008844783b */ /* 0x000fe20000004200 */
[----:B------:R-:W-:Y:S01]  /*10240*/  FSETP.NEU.FTZ.AND P0, PT, R3, -INF , PT ;  /* 0xff8000000300780b */ /* 0x000fe20003f1d000 */
[----:B---3--:R-:W-:Y:S02]  /*10250*/  FMUL.FTZ R166, R117, R3 ;  /* 0x0000000375a67220 */ /* 0x008fe40000410000 */
[----:B------:R-:W-:Y:S03]  /*10260*/  LDSM.16.MT88.4 R84, [R138+0x8000] ;  /* 0x008000008a54783b */ /* 0x000fe60000004200 */
[----:B------:R-:W-:Y:S01]  /*10270*/  FSEL R166, R166, RZ, P0 ;  /* 0x000000ffa6a67208 */ /* 0x000fe20000000000 */
[----:B------:R-:W-:Y:S04]  /*10280*/  LDSM.16.MT88.4 R40, [R139+0xa000] ;  /* 0x00a000008b28783b */ /* 0x000fe80000004200 */
[-CC-:B------:R-:W-:Y:S01]  /*10290*/  FFMA.FTZ R115, R23, R117.reuse, -R166.reuse ;  /* 0x0000007517737223 */ /* 0x180fe200000108a6 */
[-CC-:B------:R-:W-:Y:S01]  /*102a0*/  FFMA.FTZ R116, R2, R117.reuse, -R166.reuse ;  /* 0x0000007502747223 */ /* 0x180fe200000108a6 */
[-CC-:B------:R-:W-:Y:S01]  /*102b0*/  FFMA.FTZ R111, R27, R117.reuse, -R166.reuse ;  /* 0x000000751b6f7223 */ /* 0x180fe200000108a6 */
[-CC-:B------:R-:W-:Y:S01]  /*102c0*/  FFMA.FTZ R34, R45, R117.reuse, -R166.reuse ;  /* 0x000000752d227223 */ /* 0x180fe200000108a6 */
[-CC-:B------:R-:W-:Y:S01]  /*102d0*/  FFMA.FTZ R28, R19, R117.reuse, -R166.reuse ;  /* 0x00000075131c7223 */ /* 0x180fe200000108a6 */
[-CC-:B------:R-:W-:Y:S01]  /*102e0*/  FFMA.FTZ R30, R29, R117.reuse, -R166.reuse ;  /* 0x000000751d1e7223 */ /* 0x180fe200000108a6 */
[----:B--2---:R-:W-:Y:S01]  /*102f0*/  FMNMX.FTZ R8, R33, R10, !PT ;  /* 0x0000000a21087209 */ /* 0x004fe20007810000 */
[----:B------:R-:W-:Y:S01]  /*10300*/  MUFU.EX2 R116, R116 ;  /* 0x0000007400747308 */ /* 0x000fe20000000800 */
[-CC-:B------:R-:W-:Y:S01]  /*10310*/  FFMA.FTZ R35, R31, R117.reuse, -R166.reuse ;  /* 0x000000751f237223 */ /* 0x180fe200000108a6 */
[-CC-:B------:R-:W-:Y:S01]  /*10320*/  FFMA.FTZ R31, R25, R117.reuse, -R166.reuse ;  /* 0x00000075191f7223 */ /* 0x180fe200000108a6 */
[----:B------:R-:W-:Y:S01]  /*10330*/  LDSM.16.MT88.4 R56, [R137+0xa000] ;  /* 0x00a000008938783b */ /* 0x000fe20000004200 */
[-CC-:B------:R-:W-:Y:S01]  /*10340*/  FFMA.FTZ R162, R162, R117.reuse, -R166.reuse ;  /* 0x00000075a2a27223 */ /* 0x180fe200000108a6 */
[-CC-:B------:R-:W-:Y:S01]  /*10350*/  FFMA.FTZ R119, R119, R117.reuse, -R166.reuse ;  /* 0x0000007577777223 */ /* 0x180fe200000108a6 */
[----:B------:R-:W-:Y:S01]  /*10360*/  FFMA.FTZ R120, R120, R117, -R166 ;  /* 0x0000007578787223 */ /* 0x000fe200000108a6 */
[----:B------:R-:W1:Y:S01]  /*10370*/  SHFL.BFLY PT, R23, R8, 0x1, 0x1f ;  /* 0x0c201f0008177f89 */ /* 0x000e6200000e0000 */
[----:B------:R-:W2:Y:S03]  /*10380*/  MUFU.EX2 R115, R115 ;  /* 0x0000007300737308 */ /* 0x000ea60000000800 */
[----:B------:R-:W-:Y:S04]  /*10390*/  LDSM.16.MT88.4 R48, [R138+0xa000] ;  /* 0x00a000008a30783b */ /* 0x000fe80000004200 */
[----:B------:R-:W-:Y:S01]  /*103a0*/  LDSM.16.MT88.4 R76, [R137+0x8000] ;  /* 0x00800000894c783b */ /* 0x000fe20000004200 */
[----:B------:R-:W-:Y:S03]  /*103b0*/  MUFU.EX2 R111, R111 ;  /* 0x0000006f006f7308 */ /* 0x000fe60000000800 */
[----:B------:R-:W-:Y:S05]  /*103c0*/  LDSM.16.MT88.4 R24, [R137+0x8800] ;  /* 0x008800008918783b */ /* 0x000fea0000004200 */
[----:B------:R-:W3:Y:S01]  /*103d0*/  MUFU.EX2 R34, R34 ;  /* 0x0000002200227308 */ /* 0x000ee20000000800 */
[----:B--2---:R-:W-:Y:S01]  /*103e0*/  F2FP.F16.F32.PACK_AB R64, R115, R116 ;  /* 0x000000747340723e */ /* 0x004fe200000000ff */
[----:B------:R-:W-:Y:S01]  /*103f0*/  FADD.FTZ R116, R116, R115 ;  /* 0x0000007374747221 */ /* 0x000fe20000010000 */
[----:B-1----:R-:W-:-:S05]  /*10400*/  FMNMX.FTZ R2, R8, R23, !PT ;  /* 0x0000001708027209 */ /* 0x002fca0007810000 */
[----:B------:R-:W-:Y:S01]  /*10410*/  MUFU.EX2 R35, R35 ;  /* 0x0000002300237308 */ /* 0x000fe20000000800 */
[----:B------:R-:W-:Y:S01]  /*10420*/  FSETP.NEU.FTZ.AND P0, PT, R2, -INF , PT ;  /* 0xff8000000200780b */ /* 0x000fe20003f1d000 */
[----:B------:R-:W-:-:S06]  /*10430*/  FMUL.FTZ R164, R117, R2 ;  /* 0x0000000275a47220 */ /* 0x000fcc0000410000 */
[----:B------:R-:W1:Y:S01]  /*10440*/  MUFU.EX2 R30, R30 ;  /* 0x0000001e001e7308 */ /* 0x000e620000000800 */
[----:B------:R-:W-:Y:S02]  /*10450*/  FSEL R164, R164, RZ, P0 ;  /* 0x000000ffa4a47208 */ /* 0x000fe40000000000 */
[----:B---3--:R-:W-:Y:S01]  /*10460*/  F2FP.F16.F32.PACK_AB R66, R34, R111 ;  /* 0x0000006f2242723e */ /* 0x008fe200000000ff */
[----:B------:R-:W-:Y:S01]  /*10470*/  FADD.FTZ R111, R111, R116 ;  /* 0x000000746f6f7221 */ /* 0x000fe20000010000 */
[----:B------:R-:W-:Y:S01]  /*10480*/  ISETP.GT.AND P0, PT, R105, R144, PT ;  /* 0x000000906900720c */ /* 0x000fe20003f04270 */
[-CC-:B------:R-:W-:Y:S01]  /*10490*/  FFMA.FTZ R114, R6, R117.reuse, -R164.reuse ;  /* 0x0000007506727223 */ /* 0x180fe200000108a4 */
[-CC-:B------:R-:W-:Y:S01]  /*104a0*/  FFMA.FTZ R113, R11, R117.reuse, -R164.reuse ;  /* 0x000000750b717223 */ /* 0x180fe200000108a4 */
[-CC-:B------:R-:W-:Y:S01]  /*104b0*/  FFMA.FTZ R112, R15, R117.reuse, -R164.reuse ;  /* 0x000000750f707223 */ /* 0x180fe200000108a4 */
[-CC-:B------:R-:W-:Y:S01]  /*104c0*/  FFMA.FTZ R107, R13, R117.reuse, -R164.reuse ;  /* 0x000000750d6b7223 */ /* 0x180fe200000108a4 */
[-CC-:B------:R-:W-:Y:S01]  /*104d0*/  FFMA.FTZ R32, R17, R117.reuse, -R164.reuse ;  /* 0x0000007511207223 */ /* 0x180fe200000108a4 */
[-CC-:B------:R-:W-:Y:S01]  /*104e0*/  FFMA.FTZ R29, R9, R117.reuse, -R164.reuse ;  /* 0x00000075091d7223 */ /* 0x180fe200000108a4 */
[----:B------:R-:W-:Y:S01]  /*104f0*/  MUFU.EX2 R114, R114 ;  /* 0x0000007200727308 */ /* 0x000fe20000000800 */
[----:B------:R-:W2:Y:S01]  /*10500*/  LDSM.16.MT88.4 R16, [R139+0x8800] ;  /* 0x008800008b10783b */ /* 0x000ea20000004200 */
[-CC-:B------:R-:W-:Y:S01]  /*10510*/  FFMA.FTZ R33, R21, R117.reuse, -R164.reuse ;  /* 0x0000007515217223 */ /* 0x180fe200000108a4 */
[-CC-:B------:R-:W-:Y:S01]  /*10520*/  FFMA.FTZ R0, R7, R117.reuse, -R164.reuse ;  /* 0x0000007507007223 */ /* 0x180fe200000108a4 */
[--C-:B------:R-:W-:Y:S01]  /*10530*/  FFMA.FTZ R170, R169, R117, -R164.reuse ;  /* 0x00000075a9aa7223 */ /* 0x100fe200000108a4 */
[----:B------:R-:W3:Y:S01]  /*10540*/  LDSM.16.MT88.4 R8, [R136+0x8800] ;  /* 0x008800008808783b */ /* 0x000ee20000004200 */
[----:B-1----:R-:W-:Y:S01]  /*10550*/  F2FP.F16.F32.PACK_AB R4, R30, R35 ;  /* 0x000000231e04723e */ /* 0x002fe200000000ff */
[-CC-:B------:R-:W-:Y:S01]  /*10560*/  FFMA.FTZ R168, R127, R117.reuse, -R164.reuse ;  /* 0x000000757fa87223 */ /* 0x180fe200000108a4 */
[----:B------:R-:W1:Y:S01]  /*10570*/  MUFU.EX2 R113, R113 ;  /* 0x0000007100717308 */ /* 0x000e620000000800 */
[----:B------:R-:W4:Y:S01]  /*10580*/  LDSM.16.MT88.4 R12, [R138+0x8800] ;  /* 0x008800008a0c783b */ /* 0x000f220000004200 */
[-C--:B------:R-:W-:Y:S01]  /*10590*/  FFMA.FTZ R123, R123, R117.reuse, -R164 ;  /* 0x000000757b7b7223 */ /* 0x080fe200000108a4 */
[-C--:B------:R-:W-:Y:S01]  /*105a0*/  FFMA.FTZ R127, R118, R117.reuse, -R166 ;  /* 0x00000075767f7223 */ /* 0x080fe200000108a6 */
[-CC-:B------:R-:W-:Y:S01]  /*105b0*/  FFMA.FTZ R118, R124, R117.reuse, -R164.reuse ;  /* 0x000000757c767223 */ /* 0x180fe200000108a4 */
[----:B------:R-:W-:Y:S01]  /*105c0*/  LDSM.16.MT88.4 R20, [R136+0xa000] ;  /* 0x00a000008814783b */ /* 0x000fe20000004200 */
[-CC-:B------:R-:W-:Y:S01]  /*105d0*/  FFMA.FTZ R126, R126, R117.reuse, -R164.reuse ;  /* 0x000000757e7e7223 */ /* 0x180fe200000108a4 */
[----:B------:R-:W-:Y:S01]  /*105e0*/  FFMA.FTZ R121, R121, R117, -R164 ;  /* 0x0000007579797223 */ /* 0x000fe200000108a4 */
[----:B------:R-:W-:Y:S01]  /*105f0*/  MUFU.EX2 R112, R112 ;  /* 0x0000007000707308 */ /* 0x000fe20000000800 */
[----:B------:R-:W-:-:S04]  /*10600*/  FADD.FTZ R34, R34, R111 ;  /* 0x0000006f22227221 */ /* 0x000fc80000010000 */
[----:B------:R-:W-:-:S03]  /*10610*/  FADD.FTZ R35, R35, R34 ;  /* 0x0000002223237221 */ /* 0x000fc60000010000 */
[----:B------:R-:W5:Y:S01]  /*10620*/  MUFU.EX2 R107, R107 ;  /* 0x0000006b006b7308 */ /* 0x000f620000000800 */
[----:B-1----:R-:W-:Y:S01]  /*10630*/  F2FP.F16.F32.PACK_AB R65, R113, R114 ;  /* 0x000000727141723e */ /* 0x002fe200000000ff */
[----:B------:R-:W-:Y:S01]  /*10640*/  FADD.FTZ R113, R114, R113 ;  /* 0x0000007172717221 */ /* 0x000fe20000010000 */
[----:B------:R-:W-:-:S05]  /*10650*/  FADD.FTZ R30, R30, R35 ;  /* 0x000000231e1e7221 */ /* 0x000fca0000010000 */
        /* <DEDUP_REMOVED lines=16> */
[----:B-----5:R-:W-:-:S06]  /*10760*/  F2FP.F16.F32.PACK_AB R5, R33, R32 ;  /* 0x000000202105723e */ /* 0x020fcc00000000ff */
[----:B------:R-:W-:Y:S01]  /*10770*/  MUFU.EX2 R170, R170 ;  /* 0x000000aa00aa7308 */ /* 0x000fe20000000800 */
[C---:B------:R-:W-:Y:S07]  /*10780*/  HMMA.16816.F32 R88, R64.reuse, R84, RZ ;  /* 0x000000544058723c */ /* 0x040fee00000018ff */
[----:B------:R-:W-:Y:S01]  /*10790*/  MUFU.EX2 R168, R168 ;  /* 0x000000a800a87308 */ /* 0x000fe20000000800 */
[----:B-1----:R-:W-:Y:S01]  /*107a0*/  F2FP.F16.F32.PACK_AB R7, R0, R29 ;  /* 0x0000001d0007723e */ /* 0x002fe200000000ff */
        /* <DEDUP_REMOVED lines=12> */
[C---:B----4-:R-:W-:Y:S06]  /*10870*/  HMMA.16816.F32 R88, R4.reuse, R12, R88 ;  /* 0x0000000c0458723c */ /* 0x050fec0000001858 */
[----:B------:R-:W-:Y:S02]  /*10880*/  MUFU.EX2 R118, R118 ;  /* 0x0000007600767308 */ /* 0x000fe40000000800 */
[----:B------:R-:W-:Y:S01]  /*10890*/  HMMA.16816.F32 R84, R4, R14, R84 ;  /* 0x0000000e0454723c */ /* 0x000fe20000001854 */
[----:B------:R-:W3:Y:S07]  /*108a0*/  LDSM.16.MT88.4 R12, [R138+0xa800] ;  /* 0x00a800008a0c783b */ /* 0x000eee0000004200 */
[C---:B------:R-:W-:Y:S08]  /*108b0*/  HMMA.16816.F32 R36, R64.reuse, R40, RZ ;  /* 0x000000284024723c */ /* 0x040ff000000018ff */
[C---:B------:R-:W-:Y:S08]  /*108c0*/  HMMA.16816.F32 R40, R64.reuse, R42, RZ ;  /* 0x0000002a4028723c */ /* 0x040ff000000018ff */
[C---:B------:R-:W-:Y:S08]  /*108d0*/  HMMA.16816.F32 R52, R64.reuse, R56, RZ ;  /* 0x000000384034723c */ /* 0x040ff000000018ff */
[C---:B------:R-:W-:Y:S08]  /*108e0*/  HMMA.16816.F32 R56, R64.reuse, R58, RZ ;  /* 0x0000003a4038723c */ /* 0x040ff000000018ff */
[C---:B------:R-:W-:Y:S08]  /*108f0*/  HMMA.16816.F32 R44, R64.reuse, R48, RZ ;  /* 0x00000030402c723c */ /* 0x040ff000000018ff */
[C---:B------:R-:W-:Y:S08]  /*10900*/  HMMA.16816.F32 R48, R64.reuse, R50, RZ ;  /* 0x000000324030723c */ /* 0x040ff000000018ff */
[C---:B------:R-:W-:Y:S08]  /*10910*/  HMMA.16816.F32 R80, R64.reuse, R76, RZ ;  /* 0x0000004c4050723c */ /* 0x040ff000000018ff */
[----:B------:R-:W-:Y:S08]  /*10920*/  HMMA.16816.F32 R76, R64, R78, RZ ;  /* 0x0000004e404c723c */ /* 0x000ff000000018ff */
        /* <DEDUP_REMOVED lines=11> */
[-C--:B------:R-:W-:Y:S01]  /*109e0*/  FFMA.FTZ R26, R167, R117.reuse, -R166 ;  /* 0x00000075a71a7223 */ /* 0x080fe200000108a6 */
[----:B------:R-:W-:-:S04]  /*109f0*/  FFMA.FTZ R125, R147, R117, -R164 ;  /* 0x00000075937d7223 */ /* 0x000fc800000108a4 */
[----:B------:R-:W-:Y:S01]  /*10a00*/  MUFU.EX2 R27, R27 ;  /* 0x0000001b001b7308 */ /* 0x000fe20000000800 */
[----:B------:R-:W-:Y:S03]  /*10a10*/  HMMA.16816.F32 R80, R4, R24, R80 ;  /* 0x000000180450723c */ /* 0x000fe60000001850 */
[-CC-:B------:R-:W-:Y:S01]  /*10a20*/  FFMA.FTZ R25, R165, R117.reuse, -R166.reuse ;  /* 0x00000075a5197223 */ /* 0x180fe200000108a6 */
[-C--:B------:R-:W-:Y:S01]  /*10a30*/  FFMA.FTZ R24, R163, R117.reuse, -R166 ;  /* 0x00000075a3187223 */ /* 0x080fe200000108a6 */
[----:B------:R-:W-:Y:S02]  /*10a40*/  FFMA.FTZ R163, R122, R117, -R164 ;  /* 0x000000757aa37223 */ /* 0x000fe400000108a4 */
[----:B------:R-:W-:Y:S01]  /*10a50*/  MUFU.EX2 R26, R26 ;  /* 0x0000001a001a7308 */ /* 0x000fe20000000800 */
[C---:B------:R-:W-:Y:S07]  /*10a60*/  HMMA.16816.F32 R60, R64.reuse, R20, RZ ;  /* 0x00000014403c723c */ /* 0x040fee00000018ff */
[----:B------:R-:W4:Y:S01]  /*10a70*/  MUFU.EX2 R25, R25 ;  /* 0x0000001900197308 */ /* 0x000f220000000800 */
[----:B------:R-:W-:Y:S01]  /*10a80*/  HMMA.16816.F32 R64, R64, R22, RZ ;  /* 0x000000164040723c */ /* 0x000fe200000018ff */
[----:B------:R-:W-:Y:S06]  /*10a90*/  LDSM.16.MT88.4 R20, [R138+0x9800] ;  /* 0x009800008a14783b */ /* 0x000fec0000004200 */
[----:B------:R-:W5:Y:S05]  /*10aa0*/  MUFU.EX2 R24, R24 ;  /* 0x0000001800187308 */ /* 0x000f6a0000000800 */
[C---:B-1----:R-:W-:Y:S03]  /*10ab0*/  HMMA.16816.F32 R60, R4.reuse, R16, R60 ;  /* 0x00000010043c723c */ /* 0x042fe6000000183c */
[----:B------:R-:W1:Y:S05]  /*10ac0*/  MUFU.EX2 R125, R125 ;  /* 0x0000007d007d7308 */ /* 0x000e6a0000000800 */
[----:B------:R-:W-:Y:S03]  /*10ad0*/  HMMA.16816.F32 R64, R4, R18, R64 ;  /* 0x000000120440723c */ /* 0x000fe60000001840 */
[----:B----4-:R-:W-:Y:S01]  /*10ae0*/  F2FP.F16.F32.PACK_AB R4, R25, R26 ;  /* 0x0000001a1904723e */ /* 0x010fe200000000ff */
[----:B------:R-:W4:Y:S01]  /*10af0*/  LDSM.16.MT88.4 R16, [R137+0x9000] ;  /* 0x009000008910783b */ /* 0x000f220000004200 */
[----:B------:R-:W-:Y:S01]  /*10b00*/  F2FP.F16.F32.PACK_AB R7, R123, R168 ;  /* 0x000000a87b07723e */ /* 0x000fe200000000ff */
[----:B------:R-:W-:Y:S01]  /*10b10*/  MUFU.EX2 R117, R126 ;  /* 0x0000007e00757308 */ /* 0x000fe20000000800 */
[----:B-----5:R-:W-:Y:S01]  /*10b20*/  F2FP.F16.F32.PACK_AB R6, R27, R24 ;  /* 0x000000181b06723e */ /* 0x020fe200000000ff */
[----:B------:R-:W-:-:S04]  /*10b30*/  FADD.FTZ R26, R26, R31 ;  /* 0x0000001f1a1a7221 */ /* 0x000fc80000010000 */
[----:B------:R-:W-:Y:S01]  /*10b40*/  FADD.FTZ R25, R25, R26 ;  /* 0x0000001a19197221 */ /* 0x000fe20000010000 */
[----:B-1----:R-:W-:Y:S01]  /*10b50*/  F2FP.F16.F32.PACK_AB R5, R125, R170 ;  /* 0x000000aa7d05723e */ /* 0x002fe200000000ff */
[----:B------:R-:W1:Y:S02]  /*10b60*/  MUFU.EX2 R122, R121 ;  /* 0x00000079007a7308 */ /* 0x000e640000000800 */
[----:B------:R-:W-:-:S04]  /*10b70*/  FADD.FTZ R24, R24, R25 ;  /* 0x0000001918187221 */ /* 0x000fc80000010000 */
[----:B------:R-:W-:Y:S01]  /*10b80*/  FADD.FTZ R27, R27, R24 ;  /* 0x000000181b1b7221 */ /* 0x000fe20000010000 */
[C---:B--2---:R-:W-:Y:S01]  /*10b90*/  HMMA.16816.F32 R88, R4.reuse, R8, R88 ;  /* 0x000000080458723c */ /* 0x044fe20000001858 */
[----:B------:R-:W2:Y:S07]  /*10ba0*/  MUFU.EX2 R163, R163 ;  /* 0x000000a300a37308 */ /* 0x000eae0000000800 */
        /* <DEDUP_REMOVED lines=21> */
[----:B------:R-:W-:Y:S01]  /*10d00*/  HMMA.16816.F32 R64, R4, R14, R64 ;  /* 0x0000000e0440723c */ /* 0x000fe20000001840 */
[----:B------:R-:W3:Y:S02]  /*10d10*/  LDSM.16.MT88.4 R12, [R136+0x9800] ;  /* 0x00980000880c783b */ /* 0x000ee40000004200 */
[----:B------:R-:W-:Y:S01]  /*10d20*/  F2FP.F16.F32.PACK_AB R4, R119, R162 ;  /* 0x000000a27704723e */ /* 0x000fe200000000ff */
[----:B------:R-:W-:Y:S01]  /*10d30*/  FADD.FTZ R162, R162, R27 ;  /* 0x0000001ba2a27221 */ /* 0x000fe20000010000 */
[----:B------:R-:W-:-:S02]  /*10d40*/  F2FP.F16.F32.PACK_AB R6, R127, R120 ;  /* 0x000000787f06723e */ /* 0x000fc400000000ff */
[----:B-1----:R-:W-:Y:S01]  /*10d50*/  F2FP.F16.F32.PACK_AB R5, R122, R117 ;  /* 0x000000757a05723e */ /* 0x002fe200000000ff */
[----:B------:R-:W-:Y:S01]  /*10d60*/  FADD.FTZ R119, R119, R162 ;  /* 0x000000a277777221 */ /* 0x000fe20000010000 */
[----:B--2---:R-:W-:Y:S01]  /*10d70*/  F2FP.F16.F32.PACK_AB R7, R163, R118 ;  /* 0x00000076a307723e */ /* 0x004fe200000000ff */
[----:B------:R-:W-:Y:S02]  /*10d80*/  IMAD.SHL.U32 R162, R104, 0x8, RZ ;  /* 0x0000000868a27824 */ /* 0x000fe400078e00ff */
[----:B------:R-:W-:-:S04]  /*10d90*/  FADD.FTZ R120, R120, R119 ;  /* 0x0000007778787221 */ /* 0x000fc80000010000 */
[C---:B----4-:R-:W-:Y:S08]  /*10da0*/  HMMA.16816.F32 R80, R4.reuse, R16, R80 ;  /* 0x000000100450723c */ /* 0x050ff00000001850 */
[C---:B------:R-:W-:Y:S01]  /*10db0*/  HMMA.16816.F32 R76, R4.reuse, R18, R76 ;  /* 0x00000012044c723c */ /* 0x040fe2000000184c */
[----:B------:R-:W1:Y:S07]  /*10dc0*/  LDSM.16.MT88.4 R16, [R138+0xb800] ;  /* 0x00b800008a10783b */ /* 0x000e6e0000004200 */
[C---:B-----5:R-:W-:Y:S08]  /*10dd0*/  HMMA.16816.F32 R96, R4.reuse, R8, R96 ;  /* 0x000000080460723c */ /* 0x060ff00000001860 */
[C---:B------:R-:W-:Y:S01]  /*10de0*/  HMMA.16816.F32 R92, R4.reuse, R10, R92 ;  /* 0x0000000a045c723c */ /* 0x040fe2000000185c */
[----:B------:R-:W2:Y:S07]  /*10df0*/  LDSM.16.MT88.4 R8, [R139+0xb800] ;  /* 0x00b800008b08783b */ /* 0x000eae0000004200 */
[C---:B---3--:R-:W-:Y:S08]  /*10e00*/  HMMA.16816.F32 R72, R4.reuse, R12, R72 ;  /* 0x0000000c0448723c */ /* 0x048ff00000001848 */
[C---:B------:R-:W-:Y:S01]  /*10e10*/  HMMA.16816.F32 R68, R4.reuse, R14, R68 ;  /* 0x0000000e0444723c */ /* 0x040fe20000001844 */
[----:B------:R-:W3:Y:S07]  /*10e20*/  LDSM.16.MT88.4 R12, [R137+0xb800] ;  /* 0x00b80000890c783b */ /* 0x000eee0000004200 */
[C---:B------:R-:W-:Y:S08]  /*10e30*/  HMMA.16816.F32 R88, R4.reuse, R20, R88 ;  /* 0x000000140458723c */ /* 0x040ff00000001858 */
[----:B-1----:R-:W-:Y:S03]  /*10e40*/  HMMA.16816.F32 R44, R4, R16, R44 ;  /* 0x00000010042c723c */ /* 0x002fe6000000182c */
[----:B------:R-:W-:-:S04]  /*10e50*/  FADD.FTZ R16, R32, R107 ;  /* 0x0000006b20107221 */ /* 0x000fc80000010000 */
[----:B------:R-:W-:Y:S01]  /*10e60*/  FADD.FTZ R16, R33, R16 ;  /* 0x0000001021107221 */ /* 0x000fe20000010000 */
[C---:B------:R-:W-:Y:S08]  /*10e70*/  HMMA.16816.F32 R84, R4.reuse, R22, R84 ;  /* 0x000000160454723c */ /* 0x040ff00000001854 */
[C---:B--2---:R-:W-:Y:S08]  /*10e80*/  HMMA.16816.F32 R36, R4.reuse, R8, R36 ;  /* 0x000000080424723c */ /* 0x044ff00000001824 */
[C---:B------:R-:W-:Y:S01]  /*10e90*/  HMMA.16816.F32 R40, R4.reuse, R10, R40 ;  /* 0x0000000a0428723c */ /* 0x040fe20000001828 */
[----:B------:R-:W1:Y:S07]  /*10ea0*/  LDSM.16.MT88.4 R8, [R136+0xb800] ;  /* 0x00b800008808783b */ /* 0x000e6e0000004200 */
[----:B---3--:R-:W-:Y:S03]  /*10eb0*/  HMMA.16816.F32 R52, R4, R12, R52 ;  /* 0x0000000c0434723c */ /* 0x008fe60000001834 */
[----:B------:R-:W-:-:S04]  /*10ec0*/  FADD.FTZ R13, R29, R16 ;  /* 0x000000101d0d7221 */ /* 0x000fc80000010000 */
[----:B------:R-:W-:Y:S01]  /*10ed0*/  FADD.FTZ R13, R0, R13 ;  /* 0x0000000d000d7221 */ /* 0x000fe20000010000 */
[----:B------:R-:W-:Y:S03]  /*10ee0*/  HMMA.16816.F32 R48, R4, R18, R48 ;  /* 0x000000120430723c */ /* 0x000fe60000001830 */
[----:B------:R-:W-:-:S04]  /*10ef0*/  FADD.FTZ R170, R170, R13 ;  /* 0x0000000daaaa7221 */ /* 0x000fc80000010000 */
[----:B------:R-:W-:Y:S01]  /*10f00*/  FADD.FTZ R125, R125, R170 ;  /* 0x000000aa7d7d7221 */ /* 0x000fe20000010000 */
[----:B------:R-:W-:Y:S03]  /*10f10*/  HMMA.16816.F32 R56, R4, R14, R56 ;  /* 0x0000000e0438723c */ /* 0x000fe60000001838 */
[----:B------:R-:W-:Y:S01]  /*10f20*/  FADD.FTZ R0, R168, R125 ;  /* 0x0000007da8007221 */ /* 0x000fe20000010000 */
[----:B------:R-:W-:-:S03]  /*10f30*/  FADD.FTZ R168, R127, R120 ;  /* 0x000000787fa87221 */ /* 0x000fc60000010000 */
[----:B------:R-:W-:-:S04]  /*10f40*/  FADD.FTZ R0, R123, R0 ;  /* 0x000000007b007221 */ /* 0x000fc80000010000 */
[----:B------:R-:W-:-:S04]  /*10f50*/  FADD.FTZ R117, R117, R0 ;  /* 0x0000000075757221 */ /* 0x000fc80000010000 */
[----:B------:R-:W-:-:S04]  /*10f60*/  FADD.FTZ R117, R122, R117 ;  /* 0x000000757a757221 */ /* 0x000fc80000010000 */
[----:B------:R-:W-:Y:S01]  /*10f70*/  FADD.FTZ R118, R118, R117 ;  /* 0x0000007576767221 */ /* 0x000fe20000010000 */
[----:B-1----:R-:W-:Y:S03]  /*10f80*/  HMMA.16816.F32 R60, R4, R8, R60 ;  /* 0x00000008043c723c */ /* 0x002fe6000000183c */
[----:B------:R-:W-:-:S05]  /*10f90*/  FADD.FTZ R163, R163, R118 ;  /* 0x00000076a3a37221 */ /* 0x000fca0000010000 */
        /* <DEDUP_REMOVED lines=75> */
.L_x_10937:
        /* <DEDUP_REMOVED lines=8> */
.L_x_10938:
[----:B------:R-:W-:Y:S05]  /*114d0*/  BSYNC.RECONVERGENT B0 ;  /* 0x0000000000007941 */ /* 0x000fea0003800200 */
.L_x_10936:
        /* <DEDUP_REMOVED lines=53> */
[----:B------:R-:W1:Y:S04]  /*11830*/  LDSM.16.M88.4 R28, [R134+0x4000] ;  /* 0x00400000861c783b */ /* 0x000e680000000200 */
[----:B------:R-:W3:Y:S04]  /*11840*/  LDSM.16.M88.4 R20, [R134+0x4800] ;  /* 0x004800008614783b */ /* 0x000ee80000000200 */
[----:B------:R-:W4:Y:S04]  /*11850*/  LDSM.16.M88.4 R12, [R134+0x5000] ;  /* 0x00500000860c783b */ /* 0x000f280000000200 */
[----:B------:R-:W2:Y:S04]  /*11860*/  LDSM.16.M88.4 R112, [R134+0x5800] ;  /* 0x005800008670783b */ /* 0x000ea80000000200 */
[----:B------:R-:W-:Y:S04]  /*11870*/  LDSM.16.M88.4 R164, [R130+0x4000] ;  /* 0x0040000082a4783b */ /* 0x000fe80000000200 */
[----:B------:R-:W-:Y:S04]  /*11880*/  LDSM.16.M88.4 R124, [R130+0x4800] ;  /* 0x00480000827c783b */ /* 0x000fe80000000200 */
[----:B------:R-:W-:Y:S04]  /*11890*/  LDSM.16.M88.4 R120, [R130+0x5000] ;  /* 0x005000008278783b */ /* 0x000fe80000000200 */
[----:B------:R-:W-:Y:S04]  /*118a0*/  LDSM.16.M88.4 R116, [R130+0x5800] ;  /* 0x005800008274783b */ /* 0x000fe80000000200 */
[----:B------:R-:W0:Y:S01]  /*118b0*/  LDGDEPBAR ;  /* 0x00000000000079af */ /* 0x000e220000000000 */
[C---:B-1----:R-:W-:Y:S08]  /*118c0*/  HMMA.16816.F32 R32, R4.reuse, R28, RZ ;  /* 0x0000001c0420723c */ /* 0x042ff000000018ff */
[C---:B---3--:R-:W-:Y:S08]  /*118d0*/  HMMA.16816.F32 R24, R4.reuse, R20, RZ ;  /* 0x000000140418723c */ /* 0x048ff000000018ff */
[C---:B----4-:R-:W-:Y:S08]  /*118e0*/  HMMA.16816.F32 R16, R4.reuse, R12, RZ ;  /* 0x0000000c0410723c */ /* 0x050ff000000018ff */
[C---:B------:R-:W-:Y:S08]  /*118f0*/  HMMA.16816.F32 R28, R4.reuse, R30, RZ ;  /* 0x0000001e041c723c */ /* 0x040ff000000018ff */
[C---:B------:R-:W-:Y:S08]  /*11900*/  HMMA.16816.F32 R20, R4.reuse, R22, RZ ;  /* 0x000000160414723c */ /* 0x040ff000000018ff */
[C---:B------:R-:W-:Y:S08]  /*11910*/  HMMA.16816.F32 R12, R4.reuse, R14, RZ ;  /* 0x0000000e040c723c */ /* 0x040ff000000018ff */
[C---:B--2---:R-:W-:Y:S08]  /*11920*/  HMMA.16816.F32 R8, R4.reuse, R112, RZ ;  /* 0x000000700408723c */ /* 0x044ff000000018ff */
[----:B------:R-:W-:Y:S01]  /*11930*/  HMMA.16816.F32 R4, R4, R114, RZ ;  /* 0x000000720404723c */ /* 0x000fe200000018ff */
[----:B------:R-:W1:Y:S07]  /*11940*/  LDSM.16.M88.4 R112, [R133] ;  /* 0x000000008570783b */ /* 0x000e6e0000000200 */
        /* <DEDUP_REMOVED lines=11> */
[----:B------:R-:W1:Y:S04]  /*11a00*/  LDSM.16.M88.4 R112, [R132] ;  /* 0x000000008470783b */ /* 0x000e680000000200 */
[----:B------:R-:W2:Y:S03]  /*11a10*/  LDSM.16.M88.4 R116, [R129+0x5800] ;  /* 0x005800008174783b */ /* 0x000ea60000000200 */
        /* <DEDUP_REMOVED lines=58> */
[C---:B------:R-:W-:Y:S08]  /*11dc0*/  HMMA.16816.F32 R16, R112.reuse, R120, R16 ;  /* 0x000000787010723c */ /* 0x040ff00000001810 */
[C---:B------:R-:W-:Y:S01]  /*11dd0*/  HMMA.16816.F32 R12, R112.reuse, R122, R12 ;  /* 0x0000007a700c723c */ /* 0x040fe2000000180c */
[----:B------:R-:W3:Y:S07]  /*11de0*/  LDSM.16.M88.4 R120, [R128+0x6800] ;  /* 0x006800008078783b */ /* 0x000eee0000000200 */
[C---:B--2---:R-:W-:Y:S08]  /*11df0*/  HMMA.16816.F32 R8, R112.reuse, R116, R8 ;  /* 0x000000747008723c */ /* 0x044ff00000001808 */
[----:B------:R-:W-:Y:S01]  /*11e00*/  HMMA.16816.F32 R4, R112, R118, R4 ;  /* 0x000000767004723c */ /* 0x000fe20000001804 */
[----:B------:R-:W2:Y:S04]  /*11e10*/  LDSM.16.M88.4 R116, [R128+0x7000] ;  /* 0x007000008074783b */ /* 0x000ea80000000200 */
[----:B------:R-:W4:Y:S03]  /*11e20*/  LDSM.16.M88.4 R112, [R128+0x7800] ;  /* 0x007800008070783b */ /* 0x000f260000000200 */
[----:B------:R-:W-:-:S04]  /*11e30*/  DEPBAR.LE SB0, 0x0 ;  /* 0x000080000000791a */ /* 0x000fc80000000000 */
[C---:B-1----:R-:W-:Y:S08]  /*11e40*/  HMMA.16816.F32 R32, R164.reuse, R124, R32 ;  /* 0x0000007ca420723c */ /* 0x042ff00000001820 */
[C---:B------:R-:W-:Y:S08]  /*11e50*/  HMMA.16816.F32 R28, R164.reuse, R126, R28 ;  /* 0x0000007ea41c723c */ /* 0x040ff0000000181c */
[C---:B---3--:R-:W-:Y:S08]  /*11e60*/  HMMA.16816.F32 R24, R164.reuse, R120, R24 ;  /* 0x00000078a418723c */ /* 0x048ff00000001818 */
[C---:B------:R-:W-:Y:S08]  /*11e70*/  HMMA.16816.F32 R20, R164.reuse, R122, R20 ;  /* 0x0000007aa414723c */ /* 0x040ff00000001814 */
[C---:B--2---:R-:W-:Y:S08]  /*11e80*/  HMMA.16816.F32 R16, R164.reuse, R116, R16 ;  /* 0x00000074a410723c */ /* 0x044ff00000001810 */
[C---:B------:R-:W-:Y:S08]  /*11e90*/  HMMA.16816.F32 R12, R164.reuse, R118, R12 ;  /* 0x00000076a40c723c */ /* 0x040ff0000000180c */
[C---:B----4-:R-:W-:Y:S08]  /*11ea0*/  HMMA.16816.F32 R8, R164.reuse, R112, R8 ;  /* 0x00000070a408723c */ /* 0x050ff00000001808 */
[----:B------:R-:W-:Y:S01]  /*11eb0*/  HMMA.16816.F32 R4, R164, R114, R4 ;  /* 0x00000072a404723c */ /* 0x000fe20000001804 */
[----:B------:R-:W-:Y:S07]  /*11ec0*/  BAR.SYNC.DEFER_BLOCKING 0x0 ;  /* 0x0000000000007b1d */ /* 0x000fee0000010000 */
[----:B------:R-:W-:-:S12]  /*11ed0*/  @!P3 BRA `(.L_x_10940) ;  /* 0x000000080000b947 */ /* 0x000fd80003800000 */
[----:B------:R-:W-:Y:S04]  /*11ee0*/  BSSY.RECONVERGENT B0, `(.L_x_10941) ;  /* 0x000004a000007945 */ /* 0x000fe80003800200 */
[----:B------:R-:W-:Y:S05]  /*11ef0*/  @!P2 BRA `(.L_x_10942) ;  /* 0x000000040000a947 */ /* 0x000fea0003800000 */
[----:B------:R-:W2:Y:S01]  /*11f00*/  LD.E R116, desc[UR4][R102.64+0x170] ;  /* 0x0001700466747980 */ /* 0x000ea2000c101900 */
[----:B------:R-:W-:Y:S01]  /*11f10*/  IADD3 R113, PT, PT, R101, -0x1, RZ ;  /* 0xffffffff65717810 */ /* 0x000fe20007ffe0ff */
[----:B------:R-:W-:-:S04]  /*11f20*/  IMAD.SHL.U32 R115, R111, 0x40, RZ ;  /* 0x000000406f737824 */ /* 0x000fc800078e00ff */
[----:B------:R-:W-:-:S04]  /*11f30*/  IMAD.SHL.U32 R113, R113, 0x40, RZ ;  /* 0x0000004071717824 */ /* 0x000fc800078e00ff */
[----:B------:R-:W-:Y:S01]  /*11f40*/  VIADD R113, R113, 0xffffff80 ;  /* 0xffffff8071717836 */ /* 0x000fe20000000000 */
        /* <DEDUP_REMOVED lines=8> */
[----:B------:R-:W-:Y:S02]  /*11fd0*/  IABS R0, R113 ;  /* 0x0000007100007213 */ /* 0x000fe40000000000 */
[-C--:B------:R-:W-:Y:S01]  /*11fe0*/  LOP3.LUT R113, R113, R116.reuse, RZ, 0x3c, !PT ;  /* 0x0000007471717212 */ /* 0x080fe200078e3cff */
[----:B------:R-:W-:Y:S01]  /*11ff0*/  IMAD.HI.U32 R117, R105, R117, R104 ;  /* 0x0000007569757227 */ /* 0x000fe200078e0068 */
[----:B------:R-:W-:Y:S02]  /*12000*/  IABS R105, R116 ;  /* 0x0000007400697213 */ /* 0x000fe40000000000 */
[----:B------:R-:W-:Y:S02]  /*12010*/  IABS R104, R115 ;  /* 0x0000007300687213 */ /* 0x000fe40000000000 */
[----:B------:R-:W-:Y:S01]  /*12020*/  IADD3 R105, PT, PT, RZ, -R105, RZ ;  /* 0x80000069ff697210 */ /* 0x000fe20007ffe0ff */
[----:B------:R-:W-:Y:S01]  /*12030*/  IMAD.HI.U32 R112, R117, R0, RZ ;  /* 0x0000000075707227 */ /* 0x000fe200078e00ff */
[----:B------:R-:W-:-:S03]  /*12040*/  LOP3.LUT R115, R115, R116, RZ, 0x3c, !PT ;  /* 0x0000007473737212 */ /* 0x000fc600078e3cff */
[----:B------:R-:W-:Y:S01]  /*12050*/  IMAD.HI.U32 R114, R117, R104, RZ ;  /* 0x0000006875727227 */ /* 0x000fe200078e00ff */
[----:B------:R-:W-:-:S03]  /*12060*/  ISETP.GE.AND P4, PT, R115, RZ, PT ;  /* 0x000000ff7300720c */ /* 0x000fc60003f86270 */
        /* <DEDUP_REMOVED lines=28> */
[----:B--2---:R-:W-:-:S04]  /*12230*/  IMAD R104, R113, R116, RZ ;  /* 0x0000007471687224 */ /* 0x004fc800078e02ff */
[C---:B------:R-:W-:Y:S02]  /*12240*/  IMAD R104, R112.reuse, R107, R104 ;  /* 0x0000006b70687224 */ /* 0x040fe400078e0268 */
[----:B------:R-:W-:Y:S01]  /*12250*/  IMAD.WIDE.U32 R112, R112, R116, RZ ;  /* 0x0000007470707225 */ /* 0x000fe200078e00ff */
        /* <DEDUP_REMOVED lines=10> */
.L_x_10942:
        /* <DEDUP_REMOVED lines=8> */
.L_x_10943:
[----:B------:R-:W-:Y:S05]  /*12380*/  BSYNC.RECONVERGENT B0 ;  /* 0x0000000000007941 */ /* 0x000fea0003800200 */
.L_x_10941:
[C---:B------:R-:W-:Y:S01]  /*12390*/  IMAD.SHL.U32 R0, R140.reuse, 0x20, RZ ;  /* 0x000000208c007824 */ /* 0x040fe200078e00ff */
[C---:B------:R-:W-:Y:S01]  /*123a0*/  LEA R114, P2, R140.reuse, R146, 0x5 ;  /* 0x000000928c727211 */ /* 0x040fe200078428ff */
[----:B------:R-:W-:Y:S01]  /*123b0*/  @!P1 IMAD.MOV.U32 R147, RZ, RZ, R145 ;  /* 0x000000ffff939224 */ /* 0x000fe200078e0091 */
[--C-:B------:R-:W-:Y:S02]  /*123c0*/  SHF.L.U64.HI R104, R140, 0x5, R141.reuse ;  /* 0x000000058c687819 */ /* 0x100fe4000001028d */
[----:B------:R-:W-:Y:S02]  /*123d0*/  IADD3 R112, P3, PT, R0, R114, RZ ;  /* 0x0000007200707210 */ /* 0x000fe40007f7e0ff */
[----:B------:R-:W-:Y:S01]  /*123e0*/  LEA.HI.X R115, R140, R145, R141, 0x5, P2 ;  /* 0x000000918c737211 */ /* 0x000fe200010f2c8d */
[----:B------:R-:W-:Y:S01]  /*123f0*/  @!PT LDS RZ, [RZ] ;  /* 0x00000000fffff984 */ /* 0x000fe20000000800 */
[----:B------:R-:W-:Y:S01]  /*12400*/  @!PT LDS RZ, [RZ] ;  /* 0x00000000fffff984 */ /* 0x000fe20000000800 */
[----:B------:R-:W-:Y:S01]  /*12410*/  @!PT LDS RZ, [RZ] ;  /* 0x00000000fffff984 */ /* 0x000fe20000000800 */
[----:B------:R1:W-:Y:S01]  /*12420*/  @!P1 LDGSTS.E.BYPASS.LTC128B.128 [R106+0x4000], desc[UR4][R146.64] ;  /* 0x04000000926a9fae */ /* 0x0003e2000b981a04 */
[----:B------:R-:W-:Y:S02]  /*12430*/  IADD3 R116, P2, PT, R112, R0, RZ ;  /* 0x0000000070747210 */ /* 0x000fe40007f5e0ff */
[----:B------:R-:W-:Y:S01]  /*12440*/  IADD3.X R113, PT, PT, R104, R115, RZ, P3, !PT ;  /* 0x0000007368717210 */ /* 0x000fe20001ffe4ff */
[----:B------:R2:W-:Y:S03]  /*12450*/  @P1 STS.128 [R106+0x4000], RZ ;  /* 0x004000ff6a001388 */ /* 0x0005e60000000c00 */
[----:B------:R-:W-:Y:S01]  /*12460*/  @!P0 MOV R105, R113 ;  /* 0x0000007100698202 */ /* 0x000fe20000000f00 */
[----:B------:R-:W-:-:S02]  /*12470*/  IMAD.X R117, R113, 0x1, R104, P2 ;  /* 0x0000000171757824 */ /* 0x000fc400010e0668 */
[----:B------:R-:W-:Y:S02]  /*12480*/  @!P0 IMAD.MOV.U32 R104, RZ, RZ, R112 ;  /* 0x000000ffff688224 */ /* 0x000fe400078e0070 */
        /* <DEDUP_REMOVED lines=37> */
.L_x_10940:
[----:B------:R-:W-:Y:S05]  /*126e0*/  BSYNC.RECONVERGENT B1 ;  /* 0x0000000000017941 */ /* 0x000fea0003800200 */
.L_x_10939:
[----:B--2---:R-:W2:Y:S01]  /*126f0*/  LD.E R105, desc[UR4][R102.64+0xdc] ;  /* 0x0000dc0466697980 */ /* 0x004ea2000c101900 */
[----:B------:R-:W-:-:S04]  /*12700*/  IMAD R104, R101, 0x40, R110 ;  /* 0x0000004065687824 */ /* 0x000fc800078e026e */
[C---:B------:R-:W-:Y:S02]  /*12710*/  VIADD R106, R104.reuse, 0xffffff80 ;  /* 0xffffff80686a7836 */ /* 0x040fe40000000000 */
[----:B------:R-:W-:-:S03]  /*12720*/  VIADD R0, R104, 0xffffff81 ;  /* 0xffffff8168007836 */ /* 0x000fc60000000000 */
[CC--:B------:R-:W-:Y:S02]  /*12730*/  ISETP.GE.AND P1, PT, R106.reuse, R161.reuse, PT ;  /* 0x000000a16a00720c */ /* 0x0c0fe40003f26270 */
[----:B------:R-:W-:Y:S02]  /*12740*/  ISETP.GE.AND P0, PT, R106, R160, PT ;  /* 0x000000a06a00720c */ /* 0x000fe40003f06270 */
[----:B------:R-:W-:Y:S01]  /*12750*/  FSEL R107, R32, -INF , P1 ;  /* 0xff800000206b7808 */ /* 0x000fe20000800000 */
[----:B------:R-:W-:Y:S01]  /*12760*/  VIADD R32, R104, 0xffffff89 ;  /* 0xffffff8968207836 */ /* 0x000fe20000000000 */
[C---:B------:R-:W-:Y:S02]  /*12770*/  ISETP.GE.AND P3, PT, R0.reuse, R161, PT ;  /* 0x000000a10000720c */ /* 0x040fe40003f66270 */
[C---:B------:R-:W-:Y:S02]  /*12780*/  ISETP.GE.AND P6, PT, R0.reuse, R158, PT ;  /* 0x0000009e0000720c */ /* 0x040fe40003fc6270 */
[----:B------:R-:W-:-:S02]  /*12790*/  ISETP.GE.AND P2, PT, R0, R160, PT ;  /* 0x000000a00000720c */ /* 0x000fc40003f46270 */
[-C--:B------:R-:W-:Y:S01]  /*127a0*/  ISETP.GE.AND P1, PT, R0, R159.reuse, PT ;  /* 0x0000009f0000720c */ /* 0x080fe20003f26270 */
[----:B------:R-:W-:Y:S01]  /*127b0*/  VIADD R0, R104, 0xffffff88 ;  /* 0xffffff8868007836 */ /* 0x000fe20000000000 */
[C---:B------:R-:W-:Y:S02]  /*127c0*/  ISETP.GE.AND P5, PT, R106.reuse, R158, PT ;  /* 0x0000009e6a00720c */ /* 0x040fe40003fa6270 */
[----:B------:R-:W-:Y:S02]  /*127d0*/  ISETP.GE.AND P4, PT, R106, R159, PT ;  /* 0x0000009f6a00720c */ /* 0x000fe40003f86270 */
[----:B------:R-:W-:Y:S02]  /*127e0*/  FSEL R34, R34, -INF , P0 ;  /* 0xff80000022227808 */ /* 0x000fe40000000000 */
[----:B------:R-:W-:Y:S02]  /*127f0*/  ISETP.GE.AND P0, PT, R0, R161, PT ;  /* 0x000000a10000720c */ /* 0x000fe40003f06270 */
[----:B------:R-:W-:-:S02]  /*12800*/  FSEL R33, R33, -INF , P3 ;  /* 0xff80000021217808 */ /* 0x000fc40001800000 */
[----:B------:R-:W-:Y:S02]  /*12810*/  FSEL R35, R35, -INF , P2 ;  /* 0xff80000023237808 */ /* 0x000fe40001000000 */
[----:B------:R-:W-:Y:S02]  /*12820*/  FSEL R107, R107, -INF , !P5 ;  /* 0xff8000006b6b7808 */ /* 0x000fe40006800000 */
[----:B------:R-:W-:Y:S02]  /*12830*/  FSEL R117, R34, -INF , !P4 ;  /* 0xff80000022757808 */ /* 0x000fe40006000000 */
[C---:B------:R-:W-:Y:S02]  /*12840*/  ISETP.GE.AND P3, PT, R0.reuse, R160, PT ;  /* 0x000000a00000720c */ /* 0x040fe40003f66270 */
[C---:B------:R-:W-:Y:S02]  /*12850*/  ISETP.GE.AND P5, PT, R0.reuse, R158, PT ;  /* 0x0000009e0000720c */ /* 0x040fe40003fa6270 */
[----:B------:R-:W-:-:S02]  /*12860*/  ISETP.GE.AND P4, PT, R0, R159, PT ;  /* 0x0000009f0000720c */ /* 0x000fc40003f86270 */
        /* <DEDUP_REMOVED lines=10> */
[----:B------:R-:W-:Y:S02]  /*12910*/  FSEL R29, R29, -INF , P2 ;  /* 0xff8000001d1d7808 */ /* 0x000fe40001000000 */
[----:B------:R-:W-:Y:S02]  /*12920*/  FSEL R33, R30, -INF , !P4 ;  /* 0xff8000001e217808 */ /* 0x000fe40006000000 */
[----:B------:R-:W-:Y:S02]  /*12930*/  ISETP.GE.AND P3, PT, R32, R161, PT ;  /* 0x000000a12000720c */ /* 0x000fe40003f66270 */
        /* <DEDUP_REMOVED lines=10> */
[----:B------:R-:W-:Y:S02]  /*129e0*/  ISETP.GE.AND P2, PT, R32, R160, PT ;  /* 0x000000a02000720c */ /* 0x000fe40003f46270 */
[----:B------:R-:W-:Y:S02]  /*129f0*/  FSEL R25, R25, -INF , P1 ;  /* 0xff80000019197808 */ /* 0x000fe40000800000 */
[----:B------:R-:W-:Y:S02]  /*12a00*/  FSEL R26, R26, -INF , P2 ;  /* 0xff8000001a1a7808 */ /* 0x000fe40001000000 */
[----:B------:R-:W-:Y:S02]  /*12a10*/  ISETP.GE.AND P2, PT, R28, R161, PT ;  /* 0x000000a11c00720c */ /* 0x000fe40003f46270 */
[----:B------:R-:W-:-:S02]  /*12a20*/  FSEL R27, R27, -INF , P0 ;  /* 0xff8000001b1b7808 */ /* 0x000fc40000000000 */
[----:B------:R-:W-:Y:S02]  /*12a30*/  ISETP.GE.AND P4, PT, R32, R159, PT ;  /* 0x0000009f2000720c */ /* 0x000fe40003f86270 */
[----:B------:R-:W-:Y:S02]  /*12a40*/  FSEL R167, R25, -INF , !P6 ;  /* 0xff80000019a77808 */ /* 0x000fe40007000000 */
[----:B------:R-:W-:Y:S02]  /*12a50*/  FSEL R165, R27, -INF , !P3 ;  /* 0xff8000001ba57808 */ /* 0x000fe40005800000 */
[----:B------:R-:W-:Y:S01]  /*12a60*/  FSEL R189, R20, -INF , P2 ;  /* 0xff80000014bd7808 */ /* 0x000fe20001000000 */
[----:B------:R-:W-:Y:S01]  /*12a70*/  VIADD R20, R104, 0xffffffa1 ;  /* 0xffffffa168147836 */ /* 0x000fe20000000000 */
[----:B------:R-:W-:Y:S02]  /*12a80*/  FSEL R185, R26, -INF , !P4 ;  /* 0xff8000001ab97808 */ /* 0x000fe40006000000 */
[----:B------:R-:W-:-:S02]  /*12a90*/  ISETP.GE.AND P0, PT, R24, R161, PT ;  /* 0x000000a11800720c */ /* 0x000fc40003f06270 */
[C---:B------:R-:W-:Y:S02]  /*12aa0*/  ISETP.GE.AND P6, PT, R24.reuse, R158, PT ;  /* 0x0000009e1800720c */ /* 0x040fe40003fc6270 */
[CC--:B------:R-:W-:Y:S02]  /*12ab0*/  ISETP.GE.AND P3, PT, R24.reuse, R160.reuse, PT ;  /* 0x000000a01800720c */ /* 0x0c0fe40003f66270 */
[----:B------:R-:W-:Y:S01]  /*12ac0*/  ISETP.GE.AND P2, PT, R24, R159, PT ;  /* 0x0000009f1800720c */ /* 0x000fe20003f46270 */
[----:B------:R-:W-:Y:S01]  /*12ad0*/  VIADD R24, R104, 0xffffffa0 ;  /* 0xffffffa068187836 */ /* 0x000fe20000000000 */
[----:B------:R-:W-:Y:S02]  /*12ae0*/  ISETP.GE.AND P4, PT, R28, R160, PT ;  /* 0x000000a01c00720c */ /* 0x000fe40003f86270 */
[----:B------:R-:W-:Y:S02]  /*12af0*/  FSEL R21, R21, -INF , P0 ;  /* 0xff80000015157808 */ /* 0x000fe40000000000 */
[----:B------:R-:W-:-:S02]  /*12b00*/  FSEL R22, R22, -INF , P4 ;  /* 0xff80000016167808 */ /* 0x000fc40002000000 */
        /* <DEDUP_REMOVED lines=8> */
[----:B------:R-:W-:Y:S02]  /*12b90*/  FSEL R187, R22, -INF , !P1 ;  /* 0xff80000016bb7808 */ /* 0x000fe40004800000 */
[C---:B------:R-:W-:Y:S02]  /*12ba0*/  ISETP.GE.AND P3, PT, R20.reuse, R161, PT ;  /* 0x000000a11400720c */ /* 0x040fe40003f66270 */
[C---:B------:R-:W-:Y:S02]  /*12bb0*/  ISETP.GE.AND P6, PT, R20.reuse, R158, PT ;  /* 0x0000009e1400720c */ /* 0x040fe40003fc6270 */
[C---:B------:R-:W-:Y:S02]  /*12bc0*/  ISETP.GE.AND P2, PT, R20.reuse, R160, PT ;  /* 0x000000a01400720c */ /* 0x040fe40003f46270 */
[-C--:B------:R-:W-:Y:S01]  /*12bd0*/  ISETP.GE.AND P4, PT, R20, R159.reuse, PT ;  /* 0x0000009f1400720c */ /* 0x080fe20003f86270 */
[----:B------:R-:W-:Y:S01]  /*12be0*/  VIADD R20, R104, 0xffffffa8 ;  /* 0xffffffa868147836 */ /* 0x000fe20000000000 */
[----:B------:R-:W-:-:S02]  /*12bf0*/  ISETP.GE.AND P1, PT, R24, R159, PT ;  /* 0x0000009f1800720c */ /* 0x000fc40003f26270 */
[----:B------:R-:W-:Y:S02]  /*12c00*/  FSEL R18, R18, -INF , P0 ;  /* 0xff80000012127808 */ /* 0x000fe40000000000 */
[----:B------:R-:W-:Y:S02]  /*12c10*/  FSEL R113, R113, -INF , !P5 ;  /* 0xff80000071717808 */ /* 0x000fe40006800000 */
[----:B------:R-:W-:Y:S02]  /*12c20*/  ISETP.GE.AND P5, PT, R32, R158, PT ;  /* 0x0000009e2000720c */ /* 0x000fe40003fa6270 */
[----:B------:R-:W-:Y:S02]  /*12c30*/  FSEL R169, R18, -INF , !P1 ;  /* 0xff80000012a97808 */ /* 0x000fe40004800000 */
[----:B------:R-:W-:Y:S02]  /*12c40*/  FSEL R19, R19, -INF , P2 ;  /* 0xff80000013137808 */ /* 0x000fe40001000000 */
[----:B------:R-:W-:-:S02]  /*12c50*/  ISETP.GE.AND P0, PT, R20, R161, PT ;  /* 0x000000a11400720c */ /* 0x000fc40003f06270 */
[----:B------:R-:W-:Y:S02]  /*12c60*/  ISETP.GE.AND P1, PT, R20, R160, PT ;  /* 0x000000a01400720c */ /* 0x000fe40003f26270 */
[----:B------:R-:W-:Y:S02]  /*12c70*/  ISETP.GE.AND P2, PT, R16, R161, PT ;  /* 0x000000a11000720c */ /* 0x000fe40003f46270 */
[----:B------:R-:W-:Y:S02]  /*12c80*/  FSEL R147, R147, -INF , !P5 ;  /* 0xff80000093937808 */ /* 0x000fe40006800000 */
[----:B------:R-:W-:Y:S02]  /*12c90*/  ISETP.GE.AND P5, PT, R28, R158, PT ;  /* 0x0000009e1c00720c */ /* 0x000fe40003fa6270 */
[----:B------:R-:W-:Y:S01]  /*12ca0*/  FSEL R177, R12, -INF , P0 ;  /* 0xff8000000cb17808 */ /* 0x000fe20000000000 */
[----:B------:R-:W-:Y:S01]  /*12cb0*/  VIADD R12, R104, 0xffffffb8 ;  /* 0xffffffb8680c7836 */ /* 0x000fe20000000000 */
[----:B------:R-:W-:-:S02]  /*12cc0*/  FSEL R14, R14, -INF , P1 ;  /* 0xff8000000e0e7808 */ /* 0x000fc40000800000 */
[----:B------:R-:W-:Y:S01]  /*12cd0*/  FSEL R175, R13, -INF , P2 ;  /* 0xff8000000daf7808 */ /* 0x000fe20001000000 */
[----:B------:R-:W-:Y:S01]  /*12ce0*/  VIADD R13, R104, 0xffffffb1 ;  /* 0xffffffb1680d7836 */ /* 0x000fe20000000000 */
[C---:B------:R-:W-:Y:S02]  /*12cf0*/  ISETP.GE.AND P0, PT, R16.reuse, R160, PT ;  /* 0x000000a01000720c */ /* 0x040fe40003f06270 */
[CC--:B------:R-:W-:Y:S02]  /*12d00*/  ISETP.GE.AND P1, PT, R16.reuse, R158.reuse, PT ;  /* 0x0000009e1000720c */ /* 0x0c0fe40003f26270 */
[----:B------:R-:W-:Y:S01]  /*12d10*/  ISETP.GE.AND P2, PT, R16, R159, PT ;  /* 0x0000009f1000720c */ /* 0x000fe20003f46270 */
[C---:B------:R-:W-:Y:S01]  /*12d20*/  VIADD R16, R104.reuse, 0xffffffb0 ;  /* 0xffffffb068107836 */ /* 0x040fe20000000000 */
[----:B------:R-:W-:Y:S01]  /*12d30*/  FSEL R189, R189, -INF , !P5 ;  /* 0xff800000bdbd7808 */ /* 0x000fe20006800000 */
[----:B------:R-:W-:Y:S01]  /*12d40*/  VIADD R104, R104, 0xffffffb9 ;  /* 0xffffffb968687836 */ /* 0x000fe20000000000 */
[----:B------:R-:W-:-:S02]  /*12d50*/  ISETP.GE.AND P5, PT, R24, R158, PT ;  /* 0x0000009e1800720c */ /* 0x000fc40003fa6270 */
[----:B------:R-:W-:Y:S01]  /*12d60*/  FSEL R15, R15, -INF , P0 ;  /* 0xff8000000f0f7808 */ /* 0x000fe20000000000 */
[----:B------:R-:W-:Y:S01]  /*12d70*/  LDSM.16.MT88.4 R24, [R137+0x8000] ;  /* 0x008000008918783b */ /* 0x000fe20000004200 */
[----:B------:R-:W-:Y:S02]  /*12d80*/  ISETP.GE.AND P0, PT, R16, R161, PT ;  /* 0x000000a11000720c */ /* 0x000fe40003f06270 */
[----:B------:R-:W-:Y:S02]  /*12d90*/  FSEL R171, R171, -INF , !P5 ;  /* 0xff800000abab7808 */ /* 0x000fe40006800000 */
[----:B------:R-:W-:Y:S02]  /*12da0*/  FMNMX3.FTZ R18, R3, R107, R0, !PT ;  /* 0x0000006b03127276 */ /* 0x000fe40007810000 */
[----:B------:R-:W-:Y:S02]  /*12db0*/  ISETP.GE.AND P5, PT, R20, R158, PT ;  /* 0x0000009e1400720c */ /* 0x000fe40003fa6270 */
[----:B------:R-:W-:-:S02]  /*12dc0*/  FSEL R17, R17, -INF , P3 ;  /* 0xff80000011117808 */ /* 0x000fc40001800000 */
[----:B------:R-:W-:Y:S02]  /*12dd0*/  FSEL R126, R8, -INF , P0 ;  /* 0xff800000087e7808 */ /* 0x000fe40000000000 */
[----:B------:R-:W-:Y:S02]  /*12de0*/  FMNMX3.FTZ R8, R18, R113, R31, !PT ;  /* 0x0000007112087276 */ /* 0x000fe4000781001f */
[----:B------:R-:W-:Y:S02]  /*12df0*/  FSEL R179, R17, -INF , !P6 ;  /* 0xff80000011b37808 */ /* 0x000fe40007000000 */
[----:B------:R-:W-:Y:S02]  /*12e00*/  FSEL R177, R177, -INF , !P5 ;  /* 0xff800000b1b17808 */ /* 0x000fe40006800000 */
[----:B------:R-:W-:Y:S02]  /*12e10*/  ISETP.GE.AND P5, PT, R16, R158, PT ;  /* 0x0000009e1000720c */ /* 0x000fe40003fa6270 */
[----:B------:R-:W-:-:S02]  /*12e20*/  ISETP.GE.AND P6, PT, R13, R161, PT ;  /* 0x000000a10d00720c */ /* 0x000fc40003fc6270 */
        /* <DEDUP_REMOVED lines=9> */
[----:B------:R-:W-:Y:S02]  /*12ec0*/  FSEL R175, R175, -INF , !P1 ;  /* 0xff800000afaf7808 */ /* 0x000fe40004800000 */
[----:B------:R-:W-:Y:S02]  /*12ed0*/  FMNMX3.FTZ R4, R8, R171, R179, !PT ;  /* 0x000000ab08047276 */ /* 0x000fe400078100b3 */
[----:B------:R-:W-:-:S02]  /*12ee0*/  FSEL R120, R5, -INF , P0 ;  /* 0xff80000005787808 */ /* 0x000fc40000000000 */
[-C--:B------:R-:W-:Y:S02]  /*12ef0*/  ISETP.GE.AND P6, PT, R12, R158.reuse, PT ;  /* 0x0000009e0c00720c */ /* 0x080fe40003fc6270 */
[----:B------:R-:W-:Y:S02]  /*12f00*/  ISETP.GE.AND P5, PT, R104, R158, PT ;  /* 0x0000009e6800720c */ /* 0x000fe40003fa6270 */
[----:B------:R-:W-:Y:S02]  /*12f10*/  FMNMX3.FTZ R5, R4, R177, R175, !PT ;  /* 0x000000b104057276 */ /* 0x000fe400078100af */
[----:B------:R-:W-:Y:S02]  /*12f20*/  FSEL R122, R122, -INF , !P6 ;  /* 0xff8000007a7a7808 */ /* 0x000fe40007000000 */
[----:B------:R-:W-:Y:S02]  /*12f30*/  FSEL R120, R120, -INF , !P5 ;  /* 0xff80000078787808 */ /* 0x000fe40006800000 */
[----:B------:R-:W-:-:S02]  /*12f40*/  FMNMX3.FTZ R5, R5, R126, R124, !PT ;  /* 0x0000007e05057276 */ /* 0x000fc4000781007c */
[----:B------:R-:W-:Y:S02]  /*12f50*/  FMNMX3.FTZ R8, R2, R117, R35, !PT ;  /* 0x0000007502087276 */ /* 0x000fe40007810023 */
[----:B------:R-:W-:Y:S02]  /*12f60*/  FMNMX3.FTZ R4, R5, R122, R120, !PT ;  /* 0x0000007a05047276 */ /* 0x000fe40007810078 */
[----:B------:R-:W-:Y:S02]  /*12f70*/  FMNMX3.FTZ R8, R8, R33, R29, !PT ;  /* 0x0000002108087276 */ /* 0x000fe4000781001d */
[----:B------:R-:W-:Y:S01]  /*12f80*/  ISETP.GE.AND P0, PT, R13, R160, PT ;  /* 0x000000a00d00720c */ /* 0x000fe20003f06270 */
[----:B------:R-:W1:Y:S01]  /*12f90*/  SHFL.BFLY PT, R5, R4, 0x2, 0x1f ;  /* 0x0c401f0004057f89 */ /* 0x000e6200000e0000 */
[----:B------:R-:W-:Y:S02]  /*12fa0*/  FMNMX3.FTZ R8, R8, R185, R165, !PT ;  /* 0x000000b908087276 */ /* 0x000fe400078100a5 */
[----:B------:R-:W-:-:S02]  /*12fb0*/  ISETP.GE.AND P3, PT, R20, R159, PT ;  /* 0x0000009f1400720c */ /* 0x000fc40003f66270 */
[-C--:B------:R-:W-:Y:S02]  /*12fc0*/  ISETP.GE.AND P1, PT, R16, R160.reuse, PT ;  /* 0x000000a01000720c */ /* 0x080fe40003f26270 */
[----:B------:R-:W-:Y:S02]  /*12fd0*/  FSEL R183, R19, -INF , !P4 ;  /* 0xff80000013b77808 */ /* 0x000fe40006000000 */
[----:B------:R-:W-:Y:S02]  /*12fe0*/  FMNMX3.FTZ R8, R8, R187, R127, !PT ;  /* 0x000000bb08087276 */ /* 0x000fe4000781007f */
[----:B------:R-:W-:Y:S02]  /*12ff0*/  ISETP.GE.AND P4, PT, R12, R160, PT ;  /* 0x000000a00c00720c */ /* 0x000fe40003f86270 */
[----:B------:R-:W-:Y:S02]  /*13000*/  FSEL R11, R11, -INF , P0 ;  /* 0xff8000000b0b7808 */ /* 0x000fe40000000000 */
[----:B------:R-:W-:-:S02]  /*13010*/  ISETP.GE.AND P6, PT, R16, R159, PT ;  /* 0x0000009f1000720c */ /* 0x000fc40003fc6270 */
[----:B------:R-:W-:Y:S01]  /*13020*/  ISETP.GE.AND P5, PT, R13, R159, PT ;  /* 0x0000009f0d00720c */ /* 0x000fe20003fa6270 */
[----:B------:R-:W-:Y:S01]  /*13030*/  LDSM.16.MT88.4 R16, [R138+0x8000] ;  /* 0x008000008a10783b */ /* 0x000fe20000004200 */
[----:B------:R-:W-:Y:S02]  /*13040*/  FSEL R10, R10, -INF , P1 ;  /* 0xff8000000a0a7808 */ /* 0x000fe40000800000 */
[----:B------:R-:W-:Y:S02]  /*13050*/  FSEL R181, R14, -INF , !P3 ;  /* 0xff8000000eb57808 */ /* 0x000fe40005800000 */
[----:B------:R-:W-:Y:S02]  /*13060*/  ISETP.GE.AND P0, PT, R104, R160, PT ;  /* 0x000000a06800720c */ /* 0x000fe40003f06270 */
[----:B------:R-:W-:Y:S02]  /*13070*/  FSEL R173, R15, -INF , !P2 ;  /* 0xff8000000fad7808 */ /* 0x000fe40005000000 */
[----:B------:R-:W-:-:S02]  /*13080*/  FMNMX3.FTZ R8, R8, R169, R183, !PT ;  /* 0x000000a908087276 */ /* 0x000fc400078100b7 */
[-C--:B------:R-:W-:Y:S02]  /*13090*/  ISETP.GE.AND P1, PT, R12, R159.reuse, PT ;  /* 0x0000009f0c00720c */ /* 0x080fe40003f26270 */
[----:B------:R-:W-:Y:S02]  /*130a0*/  FSEL R6, R6, -INF , P4 ;  /* 0xff80000006067808 */ /* 0x000fe40002000000 */
[----:B------:R-:W-:Y:S02]  /*130b0*/  ISETP.GE.AND P3, PT, R104, R159, PT ;  /* 0x0000009f6800720c */ /* 0x000fe40003f66270 */
[----:B------:R-:W-:Y:S02]  /*130c0*/  FSEL R7, R7, -INF , P0 ;  /* 0xff80000007077808 */ /* 0x000fe40000000000 */
[----:B------:R-:W-:Y:S02]  /*130d0*/  FSEL R125, R10, -INF , !P6 ;  /* 0xff8000000a7d7808 */ /* 0x000fe40007000000 */
[----:B------:R-:W-:-:S02]  /*130e0*/  FSEL R123, R11, -INF , !P5 ;  /* 0xff8000000b7b7808 */ /* 0x000fc40006800000 */
[----:B------:R-:W-:Y:S02]  /*130f0*/  FMNMX3.FTZ R8, R8, R181, R173, !PT ;  /* 0x000000b508087276 */ /* 0x000fe400078100ad */
[----:B------:R-:W-:Y:S02]  /*13100*/  FSEL R121, R6, -INF , !P1 ;  /* 0xff80000006797808 */ /* 0x000fe40004800000 */
[----:B------:R-:W-:Y:S02]  /*13110*/  FSEL R119, R7, -INF , !P3 ;  /* 0xff80000007777808 */ /* 0x000fe40005800000 */
[----:B------:R-:W-:Y:S02]  /*13120*/  FMNMX3.FTZ R6, R8, R125, R123, !PT ;  /* 0x0000007d08067276 */ /* 0x000fe4000781007b */
[----:B-1----:R-:W-:Y:S01]  /*13130*/  FMNMX.FTZ R7, R4, R5, !PT ;  /* 0x0000000504077209 */ /* 0x002fe20007810000 */
[----:B------:R-:W-:Y:S01]  /*13140*/  LDSM.16.MT88.4 R8, [R139+0x8000] ;  /* 0x008000008b08783b */ /* 0x000fe20000004200 */
        /* <DEDUP_REMOVED lines=22> */
[----:B------:R-:W-:Y:S01]  /*132b0*/  FFMA.FTZ R122, R122, R105, -R164 ;  /* 0x000000697a7a7223 */ /* 0x000fe200000108a4 */
[----:B------:R-:W-:Y:S01]  /*132c0*/  MUFU.EX2 R107, R107 ;  /* 0x0000006b006b7308 */ /* 0x000fe20000000800 */
[----:B-1----:R-:W-:-:S02]  /*132d0*/  FMNMX.FTZ R0, R5, R4, !PT ;  /* 0x0000000405007209 */ /* 0x002fc40007810000 */
[----:B------:R-:W-:Y:S02]  /*132e0*/  FSEL R4, R112, RZ, P1 ;  /* 0x000000ff70047208 */ /* 0x000fe40000800000 */
[C---:B------:R-:W-:Y:S01]  /*132f0*/  FSETP.NEU.FTZ.AND P0, PT, R0.reuse, -INF , PT ;  /* 0xff8000000000780b */ /* 0x040fe20003f1d000 */
[----:B------:R-:W-:Y:S02]  /*13300*/  FMUL.FTZ R118, R105, R0 ;  /* 0x0000000069767220 */ /* 0x000fe40000410000 */
[----:B------:R-:W-:Y:S01]  /*13310*/  MUFU.EX2 R114, R114 ;  /* 0x0000007200727308 */ /* 0x000fe20000000800 */
[----:B------:R-:W-:Y:S01]  /*13320*/  FADD.FTZ R4, R3, -R4 ;  /* 0x8000000403047221 */ /* 0x000fe20000010000 */
[----:B------:R-:W-:Y:S02]  /*13330*/  FSEL R3, R0, RZ, P0 ;  /* 0x000000ff00037208 */ /* 0x000fe40000000000 */
[----:B------:R-:W-:Y:S02]  /*13340*/  FSEL R118, R118, RZ, P0 ;  /* 0x000000ff76767208 */ /* 0x000fe40000000000 */
[----:B------:R-:W-:Y:S01]  /*13350*/  ISETP.GT.AND P0, PT, R111, R144, PT ;  /* 0x000000906f00720c */ /* 0x000fe20003f04270 */
[----:B------:R-:W-:Y:S01]  /*13360*/  FADD.FTZ R106, R2, -R3 ;  /* 0x80000003026a7221 */ /* 0x000fe20000010000 */
[----:B------:R-:W-:Y:S01]  /*13370*/  MUFU.EX2 R113, R113 ;  /* 0x0000007100717308 */ /* 0x000fe20000000800 */
[-CC-:B------:R-:W-:Y:S01]  /*13380*/  FFMA.FTZ R116, R35, R105.reuse, -R118.reuse ;  /* 0x0000006923747223 */ /* 0x180fe20000010876 */
[-CC-:B------:R-:W-:Y:S01]  /*13390*/  FFMA.FTZ R3, R33, R105.reuse, -R118.reuse ;  /* 0x0000006921037223 */ /* 0x180fe20000010876 */
[-CC-:B------:R-:W-:Y:S01]  /*133a0*/  FFMA.FTZ R104, R117, R105.reuse, -R118.reuse ;  /* 0x0000006975687223 */ /* 0x180fe20000010876 */
[----:B------:R-:W1:Y:S01]  /*133b0*/  LDSM.16.MT88.4 R32, [R136+0x8000] ;  /* 0x008000008820783b */ /* 0x000e620000004200 */
[C---:B------:R-:W-:Y:S01]  /*133c0*/  FMUL.FTZ R117, R105.reuse, R4 ;  /* 0x0000000469757220 */ /* 0x040fe20000410000 */
[----:B------:R-:W-:Y:S01]  /*133d0*/  FMUL.FTZ R106, R105, R106 ;  /* 0x0000006a696a7220 */ /* 0x000fe20000410000 */
[-CC-:B------:R-:W-:Y:S01]  /*133e0*/  FFMA.FTZ R2, R29, R105.reuse, -R118.reuse ;  /* 0x000000691d027223 */ /* 0x180fe20000010876 */
[----:B------:R-:W-:Y:S01]  /*133f0*/  MUFU.EX2 R116, R116 ;  /* 0x0000007400747308 */ /* 0x000fe20000000800 */
[-CC-:B------:R-:W-:Y:S01]  /*13400*/  FFMA.FTZ R172, R185, R105.reuse, -R118.reuse ;  /* 0x00000069b9ac7223 */ /* 0x180fe20000010876 */
[-CC-:B------:R-:W-:Y:S01]  /*13410*/  FFMA.FTZ R165, R165, R105.reuse, -R118.reuse ;  /* 0x00000069a5a57223 */ /* 0x180fe20000010876 */
[-CC-:B------:R-:W-:Y:S01]  /*13420*/  FFMA.FTZ R166, R187, R105.reuse, -R118.reuse ;  /* 0x00000069bba67223 */ /* 0x180fe20000010876 */
[-C--:B------:R-:W-:Y:S01]  /*13430*/  FFMA.FTZ R127, R127, R105.reuse, -R118 ;  /* 0x000000697f7f7223 */ /* 0x080fe20000010876 */
[-CC-:B------:R-:W-:Y:S01]  /*13440*/  FFMA.FTZ R185, R171, R105.reuse, -R164.reuse ;  /* 0x00000069abb97223 */ /* 0x180fe200000108a4 */
[-C--:B------:R-:W-:Y:S01]  /*13450*/  FFMA.FTZ R171, R175, R105.reuse, -R164 ;  /* 0x00000069afab7223 */ /* 0x080fe200000108a4 */
[-CC-:B------:R-:W-:Y:S01]  /*13460*/  FFMA.FTZ R182, R169, R105.reuse, -R118.reuse ;  /* 0x00000069a9b67223 */ /* 0x180fe20000010876 */
[----:B------:R-:W2:Y:S01]  /*13470*/  MUFU.EX2 R117, R117 ;  /* 0x0000007500757308 */ /* 0x000ea20000000800 */
[-CC-:B------:R-:W-:Y:S01]  /*13480*/  FFMA.FTZ R175, R183, R105.reuse, -R118.reuse ;  /* 0x00000069b7af7223 */ /* 0x180fe20000010876 */
[-CC-:B------:R-:W-:Y:S01]  /*13490*/  FFMA.FTZ R180, R181, R105.reuse, -R118.reuse ;  /* 0x00000069b5b47223 */ /* 0x180fe20000010876 */
[-C--:B------:R-:W-:Y:S01]  /*134a0*/  FFMA.FTZ R169, R173, R105.reuse, -R118 ;  /* 0x00000069ada97223 */ /* 0x080fe20000010876 */
[-C--:B------:R-:W-:Y:S01]  /*134b0*/  FFMA.FTZ R173, R126, R105.reuse, -R164 ;  /* 0x000000697ead7223 */ /* 0x080fe200000108a4 */
[-CC-:B------:R-:W-:Y:S01]  /*134c0*/  FFMA.FTZ R120, R123, R105.reuse, -R118.reuse ;  /* 0x000000697b787223 */ /* 0x180fe20000010876 */
[----:B------:R-:W-:-:S02]  /*134d0*/  FFMA.FTZ R125, R125, R105, -R118 ;  /* 0x000000697d7d7223 */ /* 0x000fc40000010876 */
[----:B------:R-:W3:Y:S08]  /*134e0*/  MUFU.EX2 R106, R106 ;  /* 0x0000006a006a7308 */ /* 0x000ef00000000800 */
[----:B------:R-:W4:Y:S01]  /*134f0*/  MUFU.EX2 R104, R104 ;  /* 0x0000006800687308 */ /* 0x000f220000000800 */
[-C--:B--2---:R-:W-:Y:S01]  /*13500*/  FMUL.FTZ R4, R96, R117.reuse ;  /* 0x0000007560047220 */ /* 0x084fe20000410000 */
[----:B------:R-:W-:Y:S01]  /*13510*/  FMUL.FTZ R5, R97, R117 ;  /* 0x0000007561057220 */ /* 0x000fe20000410000 */
[----:B------:R-:W-:Y:S01]  /*13520*/  F2FP.F16.F32.PACK_AB R96, R115, R107 ;  /* 0x0000006b7360723e */ /* 0x000fe200000000ff */
[-C--:B------:R-:W-:Y:S01]  /*13530*/  FMUL.FTZ R28, R72, R117.reuse ;  /* 0x00000075481c7220 */ /* 0x080fe20000410000 */
[-C--:B------:R-:W-:Y:S01]  /*13540*/  FMUL.FTZ R29, R73, R117.reuse ;  /* 0x00000075491d7220 */ /* 0x080fe20000410000 */
[-C--:B------:R-:W-:Y:S01]  /*13550*/  FMUL.FTZ R68, R68, R117.reuse ;  /* 0x0000007544447220 */ /* 0x080fe20000410000 */
[-C--:B------:R-:W-:Y:S01]  /*13560*/  FMUL.FTZ R69, R69, R117.reuse ;  /* 0x0000007545457220 */ /* 0x080fe20000410000 */
[----:B------:R-:W-:Y:S01]  /*13570*/  MUFU.EX2 R3, R3 ;  /* 0x0000000300037308 */ /* 0x000fe20000000800 */
[-C--:B---3--:R-:W-:Y:S01]  /*13580*/  FMUL.FTZ R6, R98, R106.reuse ;  /* 0x0000006a62067220 */ /* 0x088fe20000410000 */
[----:B------:R-:W-:Y:S01]  /*13590*/  FMUL.FTZ R7, R99, R106 ;  /* 0x0000006a63077220 */ /* 0x000fe20000410000 */
[----:B------:R-:W-:Y:S01]  /*135a0*/  F2FP.F16.F32.PACK_AB R98, R113, R114 ;  /* 0x000000727162723e */ /* 0x000fe200000000ff */
[-C--:B------:R-:W-:Y:S01]  /*135b0*/  FMUL.FTZ R30, R74, R106.reuse ;  /* 0x0000006a4a1e7220 */ /* 0x080fe20000410000 */
[-C--:B------:R-:W-:Y:S01]  /*135c0*/  FMUL.FTZ R31, R75, R106.reuse ;  /* 0x0000006a4b1f7220 */ /* 0x080fe20000410000 */
[-C--:B------:R-:W-:Y:S01]  /*135d0*/  FMUL.FTZ R70, R70, R106.reuse ;  /* 0x0000006a46467220 */ /* 0x080fe20000410000 */
[----:B------:R-:W-:Y:S01]  /*135e0*/  FMUL.FTZ R71, R71, R106 ;  /* 0x0000006a47477220 */ /* 0x000fe20000410000 */
[----:B------:R-:W2:Y:S01]  /*135f0*/  MUFU.EX2 R2, R2 ;  /* 0x0000000200027308 */ /* 0x000ea20000000800 */
[----:B----4-:R-:W-:Y:S01]  /*13600*/  F2FP.F16.F32.PACK_AB R97, R116, R104 ;  /* 0x000000687461723e */ /* 0x010fe200000000ff */
        /* <DEDUP_REMOVED lines=8> */
[----:B------:R-:W3:Y:S01]  /*13690*/  LDSM.16.MT88.4 R72, [R139+0xa000] ;  /* 0x00a000008b48783b */ /* 0x000ee20000004200 */
[-C--:B------:R-:W-:Y:S01]  /*136a0*/  FMUL.FTZ R20, R80, R117.reuse ;  /* 0x0000007550147220 */ /* 0x080fe20000410000 */
[-C--:B------:R-:W-:Y:S01]  /*136b0*/  FMUL.FTZ R21, R81, R117.reuse ;  /* 0x0000007551157220 */ /* 0x080fe20000410000 */
[-C--:B------:R-:W-:Y:S01]  /*136c0*/  FMUL.FTZ R22, R82, R106.reuse ;  /* 0x0000006a52167220 */ /* 0x080fe20000410000 */
[-C--:B------:R-:W-:Y:S01]  /*136d0*/  FMUL.FTZ R23, R83, R106.reuse ;  /* 0x0000006a53177220 */ /* 0x080fe20000410000 */
[----:B------:R-:W-:Y:S01]  /*136e0*/  FMUL.FTZ R12, R88, R117 ;  /* 0x00000075580c7220 */ /* 0x000fe20000410000 */
[----:B------:R-:W-:Y:S01]  /*136f0*/  LDSM.16.MT88.4 R80, [R138+0x8800] ;  /* 0x008800008a50783b */ /* 0x000fe20000004200 */
[----:B--2---:R-:W-:Y:S01]  /*13700*/  F2FP.F16.F32.PACK_AB R99, R2, R3 ;  /* 0x000000030263723e */ /* 0x004fe200000000ff */
[-C--:B------:R-:W-:Y:S01]  /*13710*/  FMUL.FTZ R13, R89, R117.reuse ;  /* 0x00000075590d7220 */ /* 0x080fe20000410000 */
[-C--:B------:R-:W-:Y:S01]  /*13720*/  FMUL.FTZ R14, R90, R106.reuse ;  /* 0x0000006a5a0e7220 */ /* 0x080fe20000410000 */
[-C--:B------:R-:W-:Y:S01]  /*13730*/  FMUL.FTZ R15, R91, R106.reuse ;  /* 0x0000006a5b0f7220 */ /* 0x080fe20000410000 */
[-C--:B------:R-:W-:Y:S01]  /*13740*/  FMUL.FTZ R84, R84, R117.reuse ;  /* 0x0000007554547220 */ /* 0x080fe20000410000 */
[-C--:B------:R-:W-:Y:S01]  /*13750*/  FMUL.FTZ R85, R85, R117.reuse ;  /* 0x0000007555557220 */ /* 0x080fe20000410000 */
[-C--:B------:R-:W-:Y:S01]  /*13760*/  FMUL.FTZ R86, R86, R106.reuse ;  /* 0x0000006a56567220 */ /* 0x080fe20000410000 */
[C---:B-1----:R-:W-:Y:S05]  /*13770*/  HMMA.16816.F32 R28, R96.reuse, R32, R28 ;  /* 0x00000020601c723c */ /* 0x042fea000000181c */
        /* <DEDUP_REMOVED lines=8> */
[----:B------:R-:W1:Y:S01]  /*13800*/  LDSM.16.MT88.4 R68, [R138+0xa000] ;  /* 0x00a000008a44783b */ /* 0x000e620000004200 */
[----:B------:R-:W2:Y:S01]  /*13810*/  MUFU.EX2 R167, R167 ;  /* 0x000000a700a77308 */ /* 0x000ea20000000800 */
[-C--:B------:R-:W-:Y:S01]  /*13820*/  FMUL.FTZ R37, R37, R117.reuse ;  /* 0x0000007525257220 */ /* 0x080fe20000410000 */
[-C--:B------:R-:W-:Y:S01]  /*13830*/  FMUL.FTZ R38, R38, R106.reuse ;  /* 0x0000006a26267220 */ /* 0x080fe20000410000 */
[-C--:B------:R-:W-:Y:S01]  /*13840*/  FMUL.FTZ R39, R39, R106.reuse ;  /* 0x0000006a27277220 */ /* 0x080fe20000410000 */
[-C--:B------:R-:W-:Y:S01]  /*13850*/  FMUL.FTZ R40, R40, R117.reuse ;  /* 0x0000007528287220 */ /* 0x080fe20000410000 */
[-C--:B------:R-:W-:Y:S01]  /*13860*/  FMUL.FTZ R41, R41, R117.reuse ;  /* 0x0000007529297220 */ /* 0x080fe20000410000 */
[C---:B------:R-:W-:Y:S03]  /*13870*/  HMMA.16816.F32 R12, R96.reuse, R16, R12 ;  /* 0x00000010600c723c */ /* 0x040fe6000000180c */
[-C--:B------:R-:W-:Y:S01]  /*13880*/  FMUL.FTZ R42, R42, R106.reuse ;  /* 0x0000006a2a2a7220 */ /* 0x080fe20000410000 */
[----:B------:R-:W-:Y:S01]  /*13890*/  MUFU.EX2 R170, R170 ;  /* 0x000000aa00aa7308 */ /* 0x000fe20000000800 */
        /* <DEDUP_REMOVED lines=22> */
[----:B------:R-:W-:Y:S01]  /*13a00*/  LDSM.16.MT88.4 R76, [R139+0x8800] ;  /* 0x008800008b4c783b */ /* 0x000fe20000004200 */
[----:B------:R-:W4:Y:S01]  /*13a10*/  MUFU.EX2 R165, R165 ;  /* 0x000000a500a57308 */ /* 0x000f220000000800 */
[-C--:B------:R-:W-:Y:S01]  /*13a20*/  FMUL.FTZ R56, R56, R117.reuse ;  /* 0x0000007538387220 */ /* 0x080fe20000410000 */
[-C--:B------:R-:W-:Y:S01]  /*13a30*/  FMUL.FTZ R57, R57, R117.reuse ;  /* 0x0000007539397220 */ /* 0x080fe20000410000 */
[-C--:B------:R-:W-:Y:S01]  /*13a40*/  FMUL.FTZ R58, R58, R106.reuse ;  /* 0x0000006a3a3a7220 */ /* 0x080fe20000410000 */
[-C--:B------:R-:W-:Y:S01]  /*13a50*/  FMUL.FTZ R59, R59, R106.reuse ;  /* 0x0000006a3b3b7220 */ /* 0x080fe20000410000 */
[----:B------:R-:W-:Y:S01]  /*13a60*/  FFMA.FTZ R168, R168, R117, R107 ;  /* 0x00000075a8a87223 */ /* 0x000fe2000001006b */
[C---:B---3--:R-:W-:Y:S03]  /*13a70*/  HMMA.16816.F32 R36, R96.reuse, R72, R36 ;  /* 0x000000486024723c */ /* 0x048fe60000001824 */
[----:B------:R-:W-:Y:S01]  /*13a80*/  FFMA.FTZ R163, R163, R106, R104 ;  /* 0x0000006aa3a37223 */ /* 0x000fe20000010068 */
[----:B------:R-:W-:Y:S01]  /*13a90*/  MUFU.EX2 R166, R166 ;  /* 0x000000a600a67308 */ /* 0x000fe20000000800 */
[----:B------:R-:W-:Y:S01]  /*13aa0*/  LDSM.16.MT88.4 R84, [R138+0x9800] ;  /* 0x009800008a54783b */ /* 0x000fe20000004200 */
[----:B------:R-:W-:Y:S01]  /*13ab0*/  FADD.FTZ R115, R115, R168 ;  /* 0x000000a873737221 */ /* 0x000fe20000010000 */
[----:B------:R-:W-:Y:S01]  /*13ac0*/  FADD.FTZ R116, R116, R163 ;  /* 0x000000a374747221 */ /* 0x000fe20000010000 */
[----:B-1----:R-:W-:Y:S03]  /*13ad0*/  HMMA.16816.F32 R44, R96, R68, R44 ;  /* 0x00000044602c723c */ /* 0x002fe6000000182c */
[----:B------:R-:W-:Y:S01]  /*13ae0*/  FADD.FTZ R114, R114, R115 ;  /* 0x0000007372727221 */ /* 0x000fe20000010000 */
[----:B------:R-:W1:Y:S01]  /*13af0*/  MUFU.EX2 R127, R127 ;  /* 0x0000007f007f7308 */ /* 0x000e620000000800 */
[----:B------:R-:W-:-:S02]  /*13b00*/  FADD.FTZ R3, R3, R116 ;  /* 0x0000007403037221 */ /* 0x000fc40000010000 */
[----:B------:R-:W-:Y:S02]  /*13b10*/  FADD.FTZ R113, R113, R114 ;  /* 0x0000007271717221 */ /* 0x000fe40000010000 */
[----:B------:R-:W-:Y:S01]  /*13b20*/  FADD.FTZ R3, R2, R3 ;  /* 0x0000000302037221 */ /* 0x000fe20000010000 */
[----:B------:R-:W-:Y:S01]  /*13b30*/  HMMA.16816.F32 R48, R96, R70, R48 ;  /* 0x000000466030723c */ /* 0x000fe20000001830 */
[----:B------:R-:W3:Y:S01]  /*13b40*/  LDSM.16.MT88.4 R68, [R136+0xa000] ;  /* 0x00a000008844783b */ /* 0x000ee20000004200 */
[----:B------:R-:W-:Y:S01]  /*13b50*/  MUFU.EX2 R185, R185 ;  /* 0x000000b900b97308 */ /* 0x000fe20000000800 */
[--C-:B------:R-:W-:Y:S02]  /*13b60*/  IMAD.MOV.U32 R2, RZ, RZ, R0.reuse ;  /* 0x000000ffff027224 */ /* 0x100fe400078e0000 */
[----:B------:R-:W-:-:S03]  /*13b70*/  @P0 IMAD.MOV.U32 R2, RZ, RZ, R0 ;  /* 0x000000ffff020224 */ /* 0x000fc600078e0000 */
[C---:B------:R-:W-:Y:S01]  /*13b80*/  HMMA.16816.F32 R40, R96.reuse, R74, R40 ;  /* 0x0000004a6028723c */ /* 0x040fe20000001828 */
[----:B------:R-:W5:Y:S01]  /*13b90*/  LDSM.16.MT88.4 R72, [R137+0xa000] ;  /* 0x00a000008948783b */ /* 0x000f620000004200 */
[----:B------:R-:W-:Y:S06]  /*13ba0*/  MUFU.EX2 R176, R176 ;  /* 0x000000b000b07308 */ /* 0x000fec0000000800 */
[C---:B------:R-:W-:Y:S02]  /*13bb0*/  HMMA.16816.F32 R4, R96.reuse, R8, R4 ;  /* 0x000000086004723c */ /* 0x040fe40000001804 */
[----:B------:R-:W-:Y:S06]  /*13bc0*/  MUFU.EX2 R178, R178 ;  /* 0x000000b200b27308 */ /* 0x000fec0000000800 */
[C---:B------:R-:W-:Y:S01]  /*13bd0*/  HMMA.16816.F32 R8, R96.reuse, R10, R92 ;  /* 0x0000000a6008723c */ /* 0x040fe2000000185c */
[----:B------:R-:W-:Y:S01]  /*13be0*/  LDSM.16.MT88.4 R92, [R139+0x9800] ;  /* 0x009800008b5c783b */ /* 0x000fe20000004200 */
[----:B------:R-:W-:Y:S08]  /*13bf0*/  MUFU.EX2 R171, R171 ;  /* 0x000000ab00ab7308 */ /* 0x000ff00000000800 */
[----:B------:R-:W-:Y:S01]  /*13c00*/  MUFU.EX2 R182, R182 ;  /* 0x000000b600b67308 */ /* 0x000fe20000000800 */
[----:B---3--:R-:W-:Y:S03]  /*13c10*/  HMMA.16816.F32 R60, R96, R68, R60 ;  /* 0x00000044603c723c */ /* 0x008fe6000000183c */
[----:B--2---:R-:W-:-:S04]  /*13c20*/  F2FP.F16.F32.PACK_AB R68, R167, R174 ;  /* 0x000000aea744723e */ /* 0x004fc800000000ff */
[----:B------:R-:W-:Y:S01]  /*13c30*/  MUFU.EX2 R175, R175 ;  /* 0x000000af00af7308 */ /* 0x000fe20000000800 */
[----:B----4-:R-:W-:Y:S01]  /*13c40*/  F2FP.F16.F32.PACK_AB R69, R165, R172 ;  /* 0x000000aca545723e */ /* 0x010fe200000000ff */
[----:B------:R-:W-:Y:S01]  /*13c50*/  FADD.FTZ R174, R174, R113 ;  /* 0x00000071aeae7221 */ /* 0x000fe20000010000 */
[----:B------:R-:W-:Y:S01]  /*13c60*/  FADD.FTZ R172, R172, R3 ;  /* 0x00000003acac7221 */ /* 0x000fe20000010000 */
[----:B------:R-:W-:Y:S01]  /*13c70*/  IMAD.MOV.U32 R3, RZ, RZ, R112 ;  /* 0x000000ffff037224 */ /* 0x000fe200078e0070 */
[C---:B------:R-:W-:Y:S03]  /*13c80*/  HMMA.16816.F32 R64, R96.reuse, R70, R64 ;  /* 0x000000466040723c */ /* 0x040fe60000001840 */
[----:B------:R-:W-:Y:S01]  /*13c90*/  F2FP.F16.F32.PACK_AB R70, R147, R170 ;  /* 0x000000aa9346723e */ /* 0x000fe200000000ff */
[----:B------:R-:W-:Y:S01]  /*13ca0*/  MUFU.EX2 R180, R180 ;  /* 0x000000b400b47308 */ /* 0x000fe20000000800 */
[----:B-1----:R-:W-:Y:S01]  /*13cb0*/  F2FP.F16.F32.PACK_AB R71, R127, R166 ;  /* 0x000000a67f47723e */ /* 0x002fe200000000ff */
[----:B------:R-:W-:Y:S01]  /*13cc0*/  FADD.FTZ R167, R167, R174 ;  /* 0x000000aea7a77221 */ /* 0x000fe20000010000 */
[----:B------:R-:W-:Y:S01]  /*13cd0*/  FADD.FTZ R165, R165, R172 ;  /* 0x000000aca5a57221 */ /* 0x000fe20000010000 */
[----:B------:R-:W-:Y:S01]  /*13ce0*/  @P0 IMAD.MOV.U32 R3, RZ, RZ, R112 ;  /* 0x000000ffff030224 */ /* 0x000fe200078e0070 */
[----:B-----5:R-:W-:Y:S03]  /*13cf0*/  HMMA.16816.F32 R52, R96, R72, R52 ;  /* 0x000000486034723c */ /* 0x020fe60000001834 */
[----:B------:R-:W-:Y:S01]  /*13d00*/  FADD.FTZ R170, R170, R167 ;  /* 0x000000a7aaaa7221 */ /* 0x000fe20000010000 */
[----:B------:R-:W-:Y:S01]  /*13d10*/  MUFU.EX2 R169, R169 ;  /* 0x000000a900a97308 */ /* 0x000fe20000000800 */
[----:B------:R-:W-:Y:S01]  /*13d20*/  FADD.FTZ R166, R166, R165 ;  /* 0x000000a5a6a67221 */ /* 0x000fe20000010000 */
[----:B------:R-:W-:-:S02]  /*13d30*/  @P0 VIADD R165, R101, 0xfffffffd ;  /* 0xfffffffd65a50836 */ /* 0x000fc40000000000 */
[----:B------:R-:W-:Y:S01]  /*13d40*/  FADD.FTZ R170, R147, R170 ;  /* 0x000000aa93aa7221 */ /* 0x000fe20000010000 */
[----:B------:R-:W-:Y:S01]  /*13d50*/  FADD.FTZ R127, R127, R166 ;  /* 0x000000a67f7f7221 */ /* 0x000fe20000010000 */
[C---:B------:R-:W-:Y:S02]  /*13d60*/  HMMA.16816.F32 R12, R68.reuse, R80, R12 ;  /* 0x00000050440c723c */ /* 0x040fe4000000180c */
[----:B------:R-:W-:Y:S06]  /*13d70*/  MUFU.EX2 R173, R173 ;  /* 0x000000ad00ad7308 */ /* 0x000fec0000000800 */
[----:B------:R-:W-:Y:S01]  /*13d80*/  HMMA.16816.F32 R16, R68, R82, R16 ;  /* 0x000000524410723c */ /* 0x000fe20000001810 */
[----:B------:R-:W1:Y:S01]  /*13d90*/  LDSM.16.MT88.4 R80, [R136+0x8800] ;  /* 0x008800008850783b */ /* 0x000e620000004200 */
[----:B------:R-:W2:Y:S06]  /*13da0*/  MUFU.EX2 R124, R124 ;  /* 0x0000007c007c7308 */ /* 0x000eac0000000800 */
[----:B------:R-:W-:Y:S01]  /*13db0*/  HMMA.16816.F32 R56, R96, R74, R56 ;  /* 0x0000004a6038723c */ /* 0x000fe20000001838 */
[----:B------:R-:W3:Y:S01]  /*13dc0*/  LDSM.16.MT88.4 R72, [R137+0x8800] ;  /* 0x008800008948783b */ /* 0x000ee20000004200 */
[----:B------:R-:W-:Y:S06]  /*13dd0*/  MUFU.EX2 R122, R122 ;  /* 0x0000007a007a7308 */ /* 0x000fec0000000800 */
[----:B------:R-:W-:Y:S02]  /*13de0*/  HMMA.16816.F32 R4, R68, R76, R4 ;  /* 0x0000004c4404723c */ /* 0x000fe40000001804 */
[----:B------:R-:W4:Y:S03]  /*13df0*/  MUFU.EX2 R177, R177 ;  /* 0x000000b100b17308 */ /* 0x000f260000000800 */
[----:B--2---:R-:W-:-:S03]  /*13e00*/  F2FP.F16.F32.PACK_AB R104, R124, R173 ;  /* 0x000000ad7c68723e */ /* 0x004fc600000000ff */
[----:B------:R-:W-:Y:S01]  /*13e10*/  HMMA.16816.F32 R8, R68, R78, R8 ;  /* 0x0000004e4408723c */ /* 0x000fe20000001808 */
[----:B------:R-:W2:Y:S01]  /*13e20*/  LDSM.16.MT88.4 R76, [R139+0xa800] ;  /* 0x00a800008b4c783b */ /* 0x000ea20000004200 */
[----:B------:R-:W-:Y:S01]  /*13e30*/  MUFU.EX2 R120, R120 ;  /* 0x0000007800787308 */ /* 0x000fe20000000800 */
[----:B----4-:R-:W-:-:S05]  /*13e40*/  F2FP.F16.F32.PACK_AB R106, R177, R122 ;  /* 0x0000007ab16a723e */ /* 0x010fca00000000ff */
        /* <DEDUP_REMOVED lines=16> */
[----:B------:R-:W-:Y:S03]  /*13f50*/  HMMA.16816.F32 R64, R68, R78, R64 ;  /* 0x0000004e4440723c */ /* 0x000fe60000001840 */
[----:B------:R-:W-:Y:S01]  /*13f60*/  F2FP.F16.F32.PACK_AB R68, R176, R185 ;  /* 0x000000b9b044723e */ /* 0x000fe200000000ff */
[----:B------:R-:W2:Y:S01]  /*13f70*/  LDSM.16.MT88.4 R76, [R137+0x9000] ;  /* 0x00900000894c783b */ /* 0x000ea20000004200 */
        /* <DEDUP_REMOVED lines=8> */
[----:B-1----:R-:W-:Y:S03]  /*14000*/  HMMA.16816.F32 R12, R68, R80, R12 ;  /* 0x00000050440c723c */ /* 0x002fe6000000180c */
        /* <DEDUP_REMOVED lines=9> */
[----:B------:R-:W-:-:S05]  /*140a0*/  FADD.FTZ R168, R177, R122 ;  /* 0x0000007ab1a87221 */ /* 0x000fca0000010000 */
        /* <DEDUP_REMOVED lines=14> */
[----:B-1----:R-:W-:Y:S03]  /*14190*/  HMMA.16816.F32 R44, R68, R80, R44 ;  /* 0x00000050442c723c */ /* 0x002fe6000000182c */
[-CC-:B------:R-:W-:Y:S01]  /*141a0*/  FFMA.FTZ R80, R121, R105.reuse, -R118.reuse ;  /* 0x0000006979507223 */ /* 0x180fe20000010876 */
[----:B------:R-:W-:-:S02]  /*141b0*/  FFMA.FTZ R121, R119, R105, -R118 ;  /* 0x0000006977797223 */ /* 0x000fc40000010876 */
[----:B------:R-:W1:Y:S02]  /*141c0*/  MUFU.EX2 R119, R125 ;  /* 0x0000007d00777308 */ /* 0x000e640000000800 */
[C---:B------:R-:W-:Y:S06]  /*141d0*/  HMMA.16816.F32 R48, R68.reuse, R82, R48 ;  /* 0x000000524430723c */ /* 0x040fec0000001830 */
[----:B------:R-:W-:Y:S02]  /*141e0*/  MUFU.EX2 R118, R80 ;  /* 0x0000005000767308 */ /* 0x000fe40000000800 */
[C---:B---3--:R-:W-:Y:S06]  /*141f0*/  HMMA.16816.F32 R60, R68.reuse, R72, R60 ;  /* 0x00000048443c723c */ /* 0x048fec000000183c */
[----:B------:R-:W3:Y:S01]  /*14200*/  MUFU.EX2 R121, R121 ;  /* 0x0000007900797308 */ /* 0x000ee20000000800 */
[C---:B-1----:R-:W-:Y:S01]  /*14210*/  F2FP.F16.F32.PACK_AB R105, R120.reuse, R119 ;  /* 0x000000777869723e */ /* 0x042fe200000000ff */
[----:B------:R-:W-:Y:S01]  /*14220*/  FADD.FTZ R119, R119, R180 ;  /* 0x000000b477777221 */ /* 0x000fe20000010000 */
[----:B------:R-:W-:Y:S01]  /*14230*/  HMMA.16816.F32 R64, R68, R74, R64 ;  /* 0x0000004a4440723c */ /* 0x000fe20000001840 */
[----:B------:R-:W1:Y:S02]  /*14240*/  LDSM.16.MT88.4 R68, [R136+0x9800] ;  /* 0x009800008844783b */ /* 0x000e640000004200 */
[----:B------:R-:W-:Y:S01]  /*14250*/  FADD.FTZ R119, R120, R119 ;  /* 0x0000007778777221 */ /* 0x000fe20000010000 */
[----:B---3--:R-:W-:-:S03]  /*14260*/  F2FP.F16.F32.PACK_AB R107, R121, R118 ;  /* 0x00000076796b723e */ /* 0x008fc600000000ff */
[----:B------:R-:W-:-:S04]  /*14270*/  FADD.FTZ R118, R118, R119 ;  /* 0x0000007776767221 */ /* 0x000fc80000010000 */
[----:B------:R-:W-:Y:S01]  /*14280*/  FADD.FTZ R163, R121, R118 ;  /* 0x0000007679a37221 */ /* 0x000fe20000010000 */
[C---:B------:R-:W-:Y:S01]  /*14290*/  HMMA.16816.F32 R96, R104.reuse, R92, R4 ;  /* 0x0000005c6860723c */ /* 0x040fe20000001804 */
[----:B------:R-:W3:Y:S07]  /*142a0*/  LDSM.16.MT88.4 R4, [R139+0xb800] ;  /* 0x00b800008b04783b */ /* 0x000eee0000004200 */
[C---:B------:R-:W-:Y:S01]  /*142b0*/  HMMA.16816.F32 R92, R104.reuse, R94, R8 ;  /* 0x0000005e685c723c */ /* 0x040fe20000001808 */
[----:B------:R-:W-:Y:S07]  /*142c0*/  LDSM.16.MT88.4 R8, [R137+0xb800] ;  /* 0x00b800008908783b */ /* 0x000fee0000004200 */
[C---:B------:R-:W-:Y:S01]  /*142d0*/  HMMA.16816.F32 R88, R104.reuse, R84, R12 ;  /* 0x000000546858723c */ /* 0x040fe2000000180c */
[----:B------:R-:W4:Y:S07]  /*142e0*/  LDSM.16.MT88.4 R12, [R138+0xb800] ;  /* 0x00b800008a0c783b */ /* 0x000f2e0000004200 */
[C---:B--2---:R-:W-:Y:S08]  /*142f0*/  HMMA.16816.F32 R80, R104.reuse, R76, R20 ;  /* 0x0000004c6850723c */ /* 0x044ff00000001814 */
[C---:B-1----:R-:W-:Y:S08]  /*14300*/  HMMA.16816.F32 R72, R104.reuse, R68, R28 ;  /* 0x000000446848723c */ /* 0x042ff0000000181c */
[C---:B------:R-:W-:Y:S08]  /*14310*/  HMMA.16816.F32 R84, R104.reuse, R86, R16 ;  /* 0x000000566854723c */ /* 0x040ff00000001810 */
        /* <DEDUP_REMOVED lines=10> */
[----:B------:R-:W-:Y:S03]  /*143c0*/  HMMA.16816.F32 R64, R104, R6, R64 ;  /* 0x000000066840723c */ /* 0x000fe60000001840 */
[----:B------:R-:W-:-:S05]  /*143d0*/  IMAD.MOV.U32 R105, RZ, RZ, R111 ;  /* 0x000000ffff697224 */ /* 0x000fca00078e006f */
[----:B------:R-:W-:-:S12]  /*143e0*/  @P0 BRA `(.L_x_10944) ;  /* 0x0000000000040947 */ /* 0x000fd80003800000 */
.L_x_10935:
[----:B------:R-:W-:-:S07]  /*143f0*/  IADD3 R165, PT, PT, R105, -0x1, RZ ;  /* 0xffffffff69a57810 */ /* 0x000fce0007ffe0ff */
.L_x_10944:
[----:B------:R-:W-:Y:S05]  /*14400*/  BSYNC B2 ;  /* 0x0000000000027941 */ /* 0x000fea0003800000 */
.L_x_10934:
[----:B------:R-:W-:-:S13]  /*14410*/  ISETP.GE.AND P0, PT, R165, R144, PT ;  /* 0x00000090a500720c */ /* 0x000fda0003f06270 */
[----:B------:R-:W-:Y:S05]  /*14420*/  @!P0 BRA `(.L_x_10945) ;  /* 0x0000003400388947 */ /* 0x000fea0003800000 */
[C---:B------:R-:W-:Y:S01]  /*14430*/  IMAD.SHL.U32 R5, R165.reuse, 0x40, RZ ;  /* 0x00000040a5057824 */ /* 0x040fe200078e00ff */
[----:B------:R-:W-:Y:S01]  /*14440*/  ISETP.NE.U32.AND P2, PT, R108, RZ, PT ;  /* 0x000000ff6c00720c */ /* 0x000fe20003f45070 */
[----:B------:R-:W-:Y:S01]  /*14450*/  IMAD.MOV.U32 R101, RZ, RZ, R2 ;  /* 0x000000ffff657224 */ /* 0x000fe200078e0002 */
[----:B------:R-:W-:Y:S01]  /*14460*/  MOV R0, R3 ;  /* 0x0000000300007202 */ /* 0x000fe20000000f00 */
[----:B------:R-:W-:Y:S01]  /*14470*/  VIADD R165, R165, 0x1 ;  /* 0x00000001a5a57836 */ /* 0x000fe20000000000 */
[----:B------:R-:W-:Y:S02]  /*14480*/  ISETP.NE.AND.EX P2, PT, R109, RZ, PT, P2 ;  /* 0x000000ff6d00720c */ /* 0x000fe40003f45320 */
[C---:B------:R-:W-:Y:S02]  /*14490*/  LOP3.LUT R166, R5.reuse, 0x20, R110, 0xfe, !PT ;  /* 0x0000002005a67812 */ /* 0x040fe400078efe6e */
[----:B------:R-:W-:-:S09]  /*144a0*/  IADD3 R164, PT, PT, R5, 0x40, RZ ;  /* 0x0000004005a47810 */ /* 0x000fd20007ffe0ff */
.L_x_10952:
        /* <DEDUP_REMOVED lines=78> */
.L_x_10947:
[----:B------:R-:W-:Y:S05]  /*14990*/  BSYNC.RECONVERGENT B0 ;  /* 0x0000000000007941 */ /* 0x000fea0003800200 */
.L_x_10946:
[----:B------:R-:W1:Y:S01]  /*149a0*/  S2UR UR7, SR_CgaCtaId ;  /* 0x00000000000779c3 */ /* 0x000e620000008800 */
[----:B------:R-:W-:Y:S01]  /*149b0*/  IMAD.SHL.U32 R162, R2, 0x8, RZ ;  /* 0x0000000802a27824 */ /* 0x000fe200078e00ff */
[----:B------:R-:W-:Y:S01]  /*149c0*/  UMOV UR9, 0x400 ;  /* 0x0000040000097882 */ /* 0x000fe20000000000 */
[-C--:B------:R-:W-:Y:S01]  /*149d0*/  ISETP.GE.AND P0, PT, R100, R151.reuse, PT ;  /* 0x000000976400720c */ /* 0x080fe20003f06270 */
[----:B------:R-:W-:Y:S01]  /*149e0*/  VIADD R165, R165, 0xffffffff ;  /* 0xffffffffa5a57836 */ /* 0x000fe20000000000 */
[----:B------:R-:W-:Y:S01]  /*149f0*/  LEA R172, P3, R142, R148, 0x5 ;  /* 0x000000948eac7211 */ /* 0x000fe200078628ff */
[----:B------:R-:W-:Y:S01]  /*14a00*/  BSSY.RECONVERGENT B1, `(.L_x_10948) ;  /* 0x0000123000017945 */ /* 0x000fe20003800200 */
[C---:B------:R-:W-:Y:S02]  /*14a10*/  LOP3.LUT R170, R162.reuse, 0x38, RZ, 0xc0, !PT ;  /* 0x00000038a2aa7812 */ /* 0x040fe400078ec0ff */
[----:B------:R-:W-:Y:S02]  /*14a20*/  LOP3.LUT R3, R162, 0x1c0, RZ, 0xc0, !PT ;  /* 0x000001c0a2037812 */ /* 0x000fe400078ec0ff */
[----:B------:R-:W-:Y:S02]  /*14a30*/  ISETP.GE.AND P1, PT, R170, R151, PT ;  /* 0x00000097aa00720c */ /* 0x000fe40003f26270 */
[----:B------:R-:W-:Y:S02]  /*14a40*/  LOP3.LUT R2, R3, 0x38, R2, 0xf8, !PT ;  /* 0x0000003803027812 */ /* 0x000fe400078ef802 */
[----:B------:R-:W-:Y:S02]  /*14a50*/  LOP3.LUT R147, R162, 0x1e00, RZ, 0xc0, !PT ;  /* 0x00001e00a2937812 */ /* 0x000fe400078ec0ff */
[C-C-:B------:R-:W-:Y:S02]  /*14a60*/  LEA.HI.X R173, R142.reuse, R149, R143.reuse, 0x5, P3 ;  /* 0x000000958ead7211 */ /* 0x140fe400018f2c8f */
[----:B------:R-:W-:Y:S01]  /*14a70*/  LOP3.LUT R147, R147, R2, R170, 0xf6, !PT ;  /* 0x0000000293937212 */ /* 0x000fe200078ef6aa */
[----:B------:R-:W-:Y:S01]  /*14a80*/  IMAD.SHL.U32 R2, R142, 0x20, RZ ;  /* 0x000000208e027824 */ /* 0x000fe200078e00ff */
[----:B-1----:R-:W-:Y:S04]  /*14a90*/  ULEA UR6, UR7, UR9, 0x18 ;  /* 0x0000000907067291 */ /* 0x002fe8000f8ec0ff */
[----:B------:R-:W-:Y:S04]  /*14aa0*/  IADD3 R170, P4, PT, R2, R172, RZ ;  /* 0x000000ac02aa7210 */ /* 0x000fe80007f9e0ff */
[----:B------:R-:W-:Y:S02]  /*14ab0*/  IADD3 R174, P3, PT, R170, R2, RZ ;  /* 0x00000002aaae7210 */ /* 0x000fe40007f7e0ff */
[----:B------:R-:W-:Y:S02]  /*14ac0*/  LEA R3, R147, UR6, 0x1 ;  /* 0x0000000693037c11 */ /* 0x000fe4000f8e08ff */
[----:B------:R-:W-:Y:S03]  /*14ad0*/  SHF.L.U64.HI R147, R142, 0x5, R143 ;  /* 0x000000058e937819 */ /* 0x000fe6000001028f */
[----:B------:R-:W-:Y:S01]  /*14ae0*/  @!PT LDS RZ, [RZ] ;  /* 0x00000000fffff984 */ /* 0x000fe20000000800 */
[----:B------:R-:W-:Y:S01]  /*14af0*/  @!PT LDS RZ, [RZ] ;  /* 0x00000000fffff984 */ /* 0x000fe20000000800 */
[----:B------:R-:W-:Y:S01]  /*14b00*/  @!PT LDS RZ, [RZ] ;  /* 0x00000000fffff984 */ /* 0x000fe20000000800 */
[----:B------:R1:W-:Y:S02]  /*14b10*/  @!P1 LDGSTS.E.BYPASS.LTC128B.128 [R3+0x8000], desc[UR4][R148.64] ;  /* 0x0800000094039fae */ /* 0x0003e4000b981a04 */
[----:B------:R-:W-:Y:S02]  /*14b20*/  IMAD.X R171, R147, 0x1, R173, P4 ;  /* 0x0000000193ab7824 */ /* 0x000fe400020e06ad */
[----:B------:R-:W-:Y:S02]  /*14b30*/  @P1 STS.128 [R3+0x8000], RZ ;  /* 0x008000ff03001388 */ /* 0x000fe40000000c00 */
[----:B------:R-:W-:Y:S01]  /*14b40*/  IMAD.X R175, R171, 0x1, R147, P3 ;  /* 0x00000001abaf7824 */ /* 0x000fe200018e0693 */
[----:B------:R-:W-:Y:S01]  /*14b50*/  ISETP.GT.AND P3, PT, R165, R144, PT ;  /* 0x00000090a500720c */ /* 0x000fe20003f64270 */
        /* <DEDUP_REMOVED lines=218> */
.L_x_10951:
[----:B------:R-:W-:Y:S05]  /*15900*/  BSYNC.RECONVERGENT B0 ;  /* 0x0000000000007941 */ /* 0x000fea0003800200 */
.L_x_10950:
        /* <DEDUP_REMOVED lines=50> */
.L_x_10949:
[----:B------:R-:W-:Y:S05]  /*15c30*/  BSYNC.RECONVERGENT B1 ;  /* 0x0000000000017941 */ /* 0x000fea0003800200 */
.L_x_10948:
[----:B------:R-:W3:Y:S01]  /*15c40*/  LD.E R104, desc[UR4][R102.64+0xdc] ;  /* 0x0000dc0466687980 */ /* 0x000ee2000c101900 */
[C---:B------:R-:W-:Y:S02]  /*15c50*/  VIADD R2, R166.reuse, 0xffffffe0 ;  /* 0xffffffe0a6027836 */ /* 0x040fe40000000000 */
[C---:B--2---:R-:W-:Y:S02]  /*15c60*/  VIADD R107, R166.reuse, 0xffffffe8 ;  /* 0xffffffe8a66b7836 */ /* 0x044fe40000000000 */
[----:B------:R-:W-:Y:S01]  /*15c70*/  VIADD R109, R166, 0xffffffe1 ;  /* 0xffffffe1a66d7836 */ /* 0x000fe20000000000 */
[----:B------:R-:W-:Y:S01]  /*15c80*/  ISETP.GE.AND P5, PT, R2, R161, PT ;  /* 0x000000a10200720c */ /* 0x000fe20003fa6270 */
[----:B------:R-:W-:Y:S01]  /*15c90*/  VIADD R106, R166, 0xfffffff1 ;  /* 0xfffffff1a66a7836 */ /* 0x000fe20000000000 */
[----:B------:R-:W-:Y:S01]  /*15ca0*/  ISETP.GE.AND P3, PT, R2, R159, PT ;  /* 0x0000009f0200720c */ /* 0x000fe20003f66270 */
[----:B------:R-:W-:Y:S01]  /*15cb0*/  VIADD R105, R166, 0xfffffff8 ;  /* 0xfffffff8a6697836 */ /* 0x000fe20000000000 */
[----:B------:R-:W-:Y:S01]  /*15cc0*/  FSEL R110, R4, -INF , P5 ;  /* 0xff800000046e7808 */ /* 0x000fe20002800000 */
[----:B------:R-:W-:Y:S01]  /*15cd0*/  VIADD R111, R166, 0x8 ;  /* 0x00000008a66f7836 */ /* 0x000fe20000000000 */
[-C--:B------:R-:W-:Y:S01]  /*15ce0*/  ISETP.GE.AND P5, PT, R107, R161.reuse, PT ;  /* 0x000000a16b00720c */ /* 0x080fe20003fa6270 */
[----:B------:R-:W-:Y:S01]  /*15cf0*/  VIADD R164, R164, 0xffffffc0 ;  /* 0xffffffc0a4a47836 */ /* 0x000fe20000000000 */
[----:B------:R-:W-:Y:S02]  /*15d00*/  ISETP.GE.AND P6, PT, R2, R158, PT ;  /* 0x0000009e0200720c */ /* 0x000fe40003fc6270 */
[----:B------:R-:W-:Y:S01]  /*15d10*/  FSEL R113, R8, -INF , P5 ;  /* 0xff80000008717808 */ /* 0x000fe20002800000 */
[----:B------:R-:W-:Y:S01]  /*15d20*/  VIADD R8, R166, 0xfffffff0 ;  /* 0xfffffff0a6087836 */ /* 0x000fe20000000000 */
[-C--:B------:R-:W-:Y:S01]  /*15d30*/  ISETP.GE.AND P1, PT, R2, R160.reuse, PT ;  /* 0x000000a00200720c */ /* 0x080fe20003f26270 */
[C---:B------:R-:W-:Y:S01]  /*15d40*/  VIADD R2, R166.reuse, 0xffffffe9 ;  /* 0xffffffe9a6027836 */ /* 0x040fe20000000000 */
[CC--:B------:R-:W-:Y:S02]  /*15d50*/  ISETP.GE.AND P4, PT, R109.reuse, R161.reuse, PT ;  /* 0x000000a16d00720c */ /* 0x0c0fe40003f86270 */
[-C--:B------:R-:W-:Y:S02]  /*15d60*/  ISETP.GE.AND P0, PT, R109, R160.reuse, PT ;  /* 0x000000a06d00720c */ /* 0x080fe40003f06270 */
[----:B------:R-:W-:Y:S01]  /*15d70*/  FSEL R108, R5, -INF , P4 ;  /* 0xff800000056c7808 */ /* 0x000fe20002000000 */
[----:B------:R-:W-:Y:S01]  /*15d80*/  VIADD R5, R166, 0xfffffff9 ;  /* 0xfffffff9a6057836 */ /* 0x000fe20000000000 */
[-C--:B------:R-:W-:Y:S02]  /*15d90*/  ISETP.GE.AND P4, PT, R2, R161.reuse, PT ;  /* 0x000000a10200720c */ /* 0x080fe40003f86270 */
[-C--:B------:R-:W-:Y:S02]  /*15da0*/  ISETP.GE.AND P5, PT, R8, R161.reuse, PT ;  /* 0x000000a10800720c */ /* 0x080fe40003fa6270 */
[----:B------:R-:W-:Y:S02]  /*15db0*/  FSEL R112, R9, -INF , P4 ;  /* 0xff80000009707808 */ /* 0x000fe40002000000 */
[----:B------:R-:W-:Y:S02]  /*15dc0*/  FSEL R200, R12, -INF , P5 ;  /* 0xff8000000cc87808 */ /* 0x000fe40002800000 */
[----:B------:R-:W-:Y:S02]  /*15dd0*/  FSEL R7, R7, -INF , P0 ;  /* 0xff80000007077808 */ /* 0x000fe40000000000 */
[-C--:B------:R-:W-:Y:S02]  /*15de0*/  ISETP.GE.AND P0, PT, R2, R160.reuse, PT ;  /* 0x000000a00200720c */ /* 0x080fe40003f06270 */
[-C--:B------:R-:W-:Y:S02]  /*15df0*/  ISETP.GE.AND P4, PT, R106, R161.reuse, PT ;  /* 0x000000a16a00720c */ /* 0x080fe40003f86270 */
[-C--:B------:R-:W-:Y:S02]  /*15e00*/  ISETP.GE.AND P5, PT, R105, R161.reuse, PT ;  /* 0x000000a16900720c */ /* 0x080fe40003fa6270 */
[----:B------:R-:W-:Y:S02]  /*15e10*/  FSEL R3, R6, -INF , P1 ;  /* 0xff80000006037808 */ /* 0x000fe40000800000 */
[----:B------:R-:W-:Y:S01]  /*15e20*/  FSEL R198, R13, -INF , P4 ;  /* 0xff8000000dc67808 */ /* 0x000fe20002000000 */
[C---:B------:R-:W-:Y:S01]  /*15e30*/  VIADD R13, R166.reuse, 0x11 ;  /* 0x00000011a60d7836 */ /* 0x040fe20000000000 */
[----:B------:R-:W-:Y:S01]  /*15e40*/  FSEL R4, R11, -INF , P0 ;  /* 0xff8000000b047808 */ /* 0x000fe20000000000 */
[----:B------:R-:W-:Y:S01]  /*15e50*/  VIADD R11, R166, 0x1 ;  /* 0x00000001a60b7836 */ /* 0x000fe20000000000 */
[----:B------:R-:W-:Y:S02]  /*15e60*/  FSEL R170, R16, -INF , P5 ;  /* 0xff80000010aa7808 */ /* 0x000fe40002800000 */
[-C--:B------:R-:W-:Y:S02]  /*15e70*/  ISETP.GE.AND P1, PT, R107, R160.reuse, PT ;  /* 0x000000a06b00720c */ /* 0x080fe40003f26270 */
[-C--:B------:R-:W-:Y:S02]  /*15e80*/  ISETP.GE.AND P4, PT, R5, R161.reuse, PT ;  /* 0x000000a10500720c */ /* 0x080fe40003f86270 */
[-C--:B------:R-:W-:Y:S02]  /*15e90*/  ISETP.GE.AND P5, PT, R166, R161.reuse, PT ;  /* 0x000000a1a600720c */ /* 0x080fe40003fa6270 */
        /* <DEDUP_REMOVED lines=28> */
[----:B------:R-:W-:Y:S01]  /*16060*/  FSEL R184, R22, -INF , P1 ;  /* 0xff80000016b87808 */ /* 0x000fe20000800000 */
[C---:B------:R-:W-:Y:S01]  /*16070*/  VIADD R22, R166.reuse, 0x18 ;  /* 0x00000018a6167836 */ /* 0x040fe20000000000 */
[----:B------:R-:W-:Y:S02]  /*16080*/  FSEL R29, R29, -INF , P4 ;  /* 0xff8000001d1d7808 */ /* 0x000fe40002000000 */
[----:B------:R-:W-:Y:S02]  /*16090*/  ISETP.GE.AND P1, PT, R111, R160, PT ;  /* 0x000000a06f00720c */ /* 0x000fe40003f26270 */
[C---:B------:R-:W-:Y:S01]  /*160a0*/  ISETP.GE.AND P4, PT, R166.reuse, R159, PT ;  /* 0x0000009fa600720c */ /* 0x040fe20003f86270 */
[----:B------:R-:W-:Y:S01]  /*160b0*/  VIADD R166, R166, 0xffffffc0 ;  /* 0xffffffc0a6a67836 */ /* 0x000fe20000000000 */
[----:B------:R-:W-:Y:S02]  /*160c0*/  FSEL R192, R192, -INF , !P5 ;  /* 0xff800000c0c07808 */ /* 0x000fe40006800000 */
[----:B------:R-:W-:Y:S02]  /*160d0*/  FSEL R27, R27, -INF , P0 ;  /* 0xff8000001b1b7808 */ /* 0x000fe40000000000 */
[----:B------:R-:W-:Y:S02]  /*160e0*/  ISETP.GE.AND P5, PT, R109, R158, PT ;  /* 0x0000009e6d00720c */ /* 0x000fe40003fa6270 */
[-C--:B------:R-:W-:Y:S02]  /*160f0*/  ISETP.GE.AND P0, PT, R13, R160.reuse, PT ;  /* 0x000000a00d00720c */ /* 0x080fe40003f06270 */
[----:B------:R-:W-:Y:S02]  /*16100*/  FSEL R26, R26, -INF , P1 ;  /* 0xff8000001a1a7808 */ /* 0x000fe40000800000 */
        /* <DEDUP_REMOVED lines=8> */
[----:B------:R-:W-:Y:S02]  /*16190*/  FSEL R30, R30, -INF , P1 ;  /* 0xff8000001e1e7808 */ /* 0x000fe40000800000 */
        /* <DEDUP_REMOVED lines=8> */
[----:B------:R-:W-:Y:S02]  /*16220*/  FSEL R33, R33, -INF , P0 ;  /* 0xff80000021217808 */ /* 0x000fe40000000000 */
[----:B------:R-:W-:Y:S02]  /*16230*/  ISETP.GE.AND P5, PT, R5, R158, PT ;  /* 0x0000009e0500720c */ /* 0x000fe40003fa6270 */
[----:B------:R-:W-:Y:S02]  /*16240*/  ISETP.GE.AND P0, PT, R21, R160, PT ;  /* 0x000000a01500720c */ /* 0x000fe40003f06270 */
[----:B------:R-:W-:Y:S02]  /*16250*/  FSEL R32, R32, -INF , P1 ;  /* 0xff80000020207808 */ /* 0x000fe40000800000 */
[----:B------:R-:W-:Y:S02]  /*16260*/  ISETP.GE.AND P6, PT, R105, R158, PT ;  /* 0x0000009e6900720c */ /* 0x000fe40003fc6270 */
[----:B------:R-:W-:Y:S02]  /*16270*/  FMNMX3.FTZ R3, R3, R14, R12, !PT ;  /* 0x0000000e03037276 */ /* 0x000fe4000781000c */
[-C--:B------:R-:W-:Y:S02]  /*16280*/  ISETP.GE.AND P1, PT, R109, R159.reuse, PT ;  /* 0x0000009f6d00720c */ /* 0x080fe40003f26270 */
[----:B------:R-:W-:Y:S02]  /*16290*/  FSEL R198, R198, -INF , !P4 ;  /* 0xff800000c6c67808 */ /* 0x000fe40006000000 */
[-C--:B------:R-:W-:Y:S02]  /*162a0*/  ISETP.GE.AND P3, PT, R20, R158.reuse, PT ;  /* 0x0000009e1400720c */ /* 0x080fe40003f66270 */
[----:B------:R-:W-:Y:S02]  /*162b0*/  ISETP.GE.AND P4, PT, R11, R158, PT ;  /* 0x0000009e0b00720c */ /* 0x000fe40003f86270 */
[----:B------:R-:W-:Y:S02]  /*162c0*/  FSEL R196, R196, -INF , !P5 ;  /* 0xff800000c4c47808 */ /* 0x000fe40006800000 */
[----:B------:R-:W-:Y:S02]  /*162d0*/  FSEL R35, R35, -INF , P0 ;  /* 0xff80000023237808 */ /* 0x000fe40000000000 */
[-C--:B------:R-:W-:Y:S02]  /*162e0*/  ISETP.GE.AND P5, PT, R8, R159.reuse, PT ;  /* 0x0000009f0800720c */ /* 0x080fe40003fa6270 */
[----:B------:R-:W-:Y:S02]  /*162f0*/  FSEL R170, R170, -INF , !P6 ;  /* 0xff800000aaaa7808 */ /* 0x000fe40007000000 */
        /* <DEDUP_REMOVED lines=8> */
[-C--:B------:R-:W-:Y:S02]  /*16380*/  ISETP.GE.AND P1, PT, R106, R159.reuse, PT ;  /* 0x0000009f6a00720c */ /* 0x080fe40003f26270 */
[----:B------:R-:W-:Y:S02]  /*16390*/  FSEL R4, R4, -INF , !P6 ;  /* 0xff80000004047808 */ /* 0x000fe40007000000 */
[----:B------:R-:W-:Y:S02]  /*163a0*/  FMNMX3.FTZ R5, R101, R10, R8, !PT ;  /* 0x0000000a65057276 */ /* 0x000fe40007810008 */
[----:B------:R-:W-:Y:S02]  /*163b0*/  FSEL R6, R6, -INF , !P0 ;  /* 0xff80000006067808 */ /* 0x000fe40004000000 */
[----:B------:R-:W-:Y:S02]  /*163c0*/  FMNMX3.FTZ R3, R3, R170, R196, !PT ;  /* 0x000000aa03037276 */ /* 0x000fe400078100c4 */
[----:B------:R-:W-:Y:S02]  /*163d0*/  FSEL R188, R24, -INF , !P4 ;  /* 0xff80000018bc7808 */ /* 0x000fe40006000000 */
[-C--:B------:R-:W-:Y:S02]  /*163e0*/  ISETP.GE.AND P0, PT, R17, R158.reuse, PT ;  /* 0x0000009e1100720c */ /* 0x080fe40003f06270 */
        /* <DEDUP_REMOVED lines=8> */
[----:B------:R-:W-:Y:S02]  /*16470*/  FSEL R124, R29, -INF , !P6 ;  /* 0xff8000001d7c7808 */ /* 0x000fe40007000000 */
[----:B------:R-:W-:Y:S02]  /*16480*/  ISETP.GE.AND P1, PT, R22, R158, PT ;  /* 0x0000009e1600720c */ /* 0x000fe40003f26270 */
[-C--:B------:R-:W-:Y:S02]  /*16490*/  ISETP.GE.AND P0, PT, R11, R159.reuse, PT ;  /* 0x0000009f0b00720c */ /* 0x080fe40003f06270 */
[----:B------:R-:W-:Y:S02]  /*164a0*/  FSEL R174, R18, -INF , !P4 ;  /* 0xff80000012ae7808 */ /* 0x000fe40006000000 */
[----:B------:R-:W-:Y:S02]  /*164b0*/  FSEL R176, R19, -INF , !P3 ;  /* 0xff80000013b07808 */ /* 0x000fe40005800000 */
[----:B------:R-:W-:Y:S02]  /*164c0*/  FMNMX3.FTZ R3, R3, R188, R186, !PT ;  /* 0x000000bc03037276 */ /* 0x000fe400078100ba */
[----:B------:R-:W-:Y:S02]  /*164d0*/  FMNMX3.FTZ R5, R5, R172, R194, !PT ;  /* 0x000000ac05057276 */ /* 0x000fe400078100c2 */
[----:B------:R-:W-:Y:S02]  /*164e0*/  FSEL R123, R33, -INF , !P5 ;  /* 0xff800000217b7808 */ /* 0x000fe40006800000 */
[-C--:B------:R-:W-:Y:S02]  /*164f0*/  ISETP.GE.AND P5, PT, R20, R159.reuse, PT ;  /* 0x0000009f1400720c */ /* 0x080fe40003fa6270 */
[----:B------:R-:W-:Y:S02]  /*16500*/  FSEL R182, R23, -INF , !P0 ;  /* 0xff80000017b67808 */ /* 0x000fe40004000000 */
[-C--:B------:R-:W-:Y:S02]  /*16510*/  ISETP.GE.AND P6, PT, R111, R159.reuse, PT ;  /* 0x0000009f6f00720c */ /* 0x080fe40003fc6270 */
[----:B------:R-:W-:Y:S02]  /*16520*/  FSEL R122, R32, -INF , !P1 ;  /* 0xff800000207a7808 */ /* 0x000fe40004800000 */
[----:B------:R-:W-:Y:S02]  /*16530*/  FMNMX3.FTZ R2, R3, R126, R124, !PT ;  /* 0x0000007e03027276 */ /* 0x000fe4000781007c */
[----:B------:R-:W-:Y:S02]  /*16540*/  FMNMX3.FTZ R5, R5, R174, R176, !PT ;  /* 0x000000ae05057276 */ /* 0x000fe400078100b0 */
[-C--:B------:R-:W-:Y:S02]  /*16550*/  ISETP.GE.AND P4, PT, R13, R159.reuse, PT ;  /* 0x0000009f0d00720c */ /* 0x080fe40003f86270 */
[----:B------:R-:W-:Y:S02]  /*16560*/  ISETP.GE.AND P0, PT, R22, R160, PT ;  /* 0x000000a01600720c */ /* 0x000fe40003f06270 */
[-C--:B------:R-:W-:Y:S02]  /*16570*/  ISETP.GE.AND P1, PT, R17, R159.reuse, PT ;  /* 0x0000009f1100720c */ /* 0x080fe40003f26270 */
[----:B------:R-:W-:Y:S02]  /*16580*/  FSEL R180, R26, -INF , !P6 ;  /* 0xff8000001ab47808 */ /* 0x000fe40007000000 */
[----:B------:R-:W-:Y:S02]  /*16590*/  FSEL R178, R27, -INF , !P5 ;  /* 0xff8000001bb27808 */ /* 0x000fe40006800000 */
[----:B------:R-:W-:Y:S02]  /*165a0*/  FMNMX3.FTZ R3, R2, R122, R123, !PT ;  /* 0x0000007a02037276 */ /* 0x000fe4000781007b */
[----:B------:R-:W-:Y:S02]  /*165b0*/  FMNMX3.FTZ R5, R5, R184, R182, !PT ;  /* 0x000000b805057276 */ /* 0x000fe400078100b6 */
[-C--:B------:R-:W-:Y:S01]  /*165c0*/  ISETP.GE.AND P3, PT, R21, R159.reuse, PT ;  /* 0x0000009f1500720c */ /* 0x080fe20003f66270 */
[----:B------:R-:W1:Y:S01]  /*165d0*/  SHFL.BFLY PT, R18, R3, 0x2, 0x1f ;  /* 0x0c401f0003127f89 */ /* 0x000e6200000e0000 */
[----:B------:R-:W-:Y:S02]  /*165e0*/  ISETP.GE.AND P6, PT, R22, R159, PT ;  /* 0x0000009f1600720c */ /* 0x000fe40003fc6270 */
[----:B------:R-:W-:Y:S05]  /*165f0*/  FSEL R120, R30, -INF , !P1 ;  /* 0xff8000001e787808 */ /* 0x000fea0004800000 */
[----:B------:R-:W-:Y:S01]  /*16600*/  LDSM.16.MT88.4 R20, [R138+0x8000] ;  /* 0x008000008a14783b */ /* 0x000fe20000004200 */
[----:B------:R-:W-:Y:S02]  /*16610*/  FSEL R119, R31, -INF , !P4 ;  /* 0xff8000001f777808 */ /* 0x000fe40006000000 */
[----:B------:R-:W-:Y:S02]  /*16620*/  FSEL R34, R34, -INF , P0 ;  /* 0xff80000022227808 */ /* 0x000fe40000000000 */
[----:B------:R-:W-:Y:S02]  /*16630*/  FMNMX3.FTZ R2, R5, R180, R178, !PT ;  /* 0x000000b405027276 */ /* 0x000fe400078100b2 */
[----:B------:R-:W-:Y:S01]  /*16640*/  FSEL R105, R35, -INF , !P3 ;  /* 0xff80000023697808 */ /* 0x000fe20005800000 */
[----:B------:R-:W-:Y:S01]  /*16650*/  LDSM.16.MT88.4 R28, [R137+0x8000] ;  /* 0x00800000891c783b */ /* 0x000fe20000004200 */
[----:B------:R-:W-:Y:S02]  /*16660*/  FSEL R106, R34, -INF , !P6 ;  /* 0xff800000226a7808 */ /* 0x000fe40007000000 */
[----:B------:R-:W-:Y:S04]  /*16670*/  FMNMX3.FTZ R2, R2, R120, R119, !PT ;  /* 0x0000007802027276 */ /* 0x000fe80007810077 */
[----:B------:R-:W-:Y:S05]  /*16680*/  FMNMX3.FTZ R7, R2, R106, R105, !PT ;  /* 0x0000006a02077276 */ /* 0x000fea0007810069 */
        /* <DEDUP_REMOVED lines=9> */
[-CC-:B------:R-:W-:Y:S01]  /*16720*/  FFMA.FTZ R113, R14, R104.reuse, -R125.reuse ;  /* 0x000000680e717223 */ /* 0x180fe2000001087d */
[-CC-:B------:R-:W-:Y:S01]  /*16730*/  FFMA.FTZ R112, R12, R104.reuse, -R125.reuse ;  /* 0x000000680c707223 */ /* 0x180fe2000001087d */
[-CC-:B------:R-:W-:Y:S01]  /*16740*/  FFMA.FTZ R118, R9, R104.reuse, -R125.reuse ;  /* 0x0000006809767223 */ /* 0x180fe2000001087d */
[----:B------:R-:W1:Y:S01]  /*16750*/  LDSM.16.MT88.4 R12, [R139+0x8000] ;  /* 0x008000008b0c783b */ /* 0x000e620000004200 */
[-CC-:B------:R-:W-:Y:S01]  /*16760*/  FFMA.FTZ R116, R16, R104.reuse, -R125.reuse ;  /* 0x0000006810747223 */ /* 0x180fe2000001087d */
[-CC-:B------:R-:W-:Y:S01]  /*16770*/  FFMA.FTZ R171, R192, R104.reuse, -R125.reuse ;  /* 0x00000068c0ab7223 */ /* 0x180fe2000001087d */
[----:B------:R-:W-:Y:S01]  /*16780*/  MUFU.EX2 R113, R113 ;  /* 0x0000007100717308 */ /* 0x000fe20000000800 */
[--C-:B------:R-:W-:Y:S01]  /*16790*/  FFMA.FTZ R190, R190, R104, -R125.reuse ;  /* 0x00000068bebe7223 */ /* 0x100fe2000001087d */
[----:B--2---:R-:W-:Y:S01]  /*167a0*/  FMNMX.FTZ R2, R5, R2, !PT ;  /* 0x0000000205027209 */ /* 0x004fe20007810000 */
[-CC-:B------:R-:W-:Y:S01]  /*167b0*/  FFMA.FTZ R173, R188, R104.reuse, -R125.reuse ;  /* 0x00000068bcad7223 */ /* 0x180fe2000001087d */
[----:B------:R-:W-:Y:S01]  /*167c0*/  FSEL R5, R3, RZ, P1 ;  /* 0x000000ff03057208 */ /* 0x000fe20000800000 */
[--C-:B------:R-:W-:Y:S01]  /*167d0*/  FFMA.FTZ R186, R186, R104, -R125.reuse ;  /* 0x00000068baba7223 */ /* 0x100fe2000001087d */
[----:B------:R-:W-:Y:S01]  /*167e0*/  FSETP.NEU.FTZ.AND P0, PT, R2, -INF , PT ;  /* 0xff8000000200780b */ /* 0x000fe20003f1d000 */
[----:B------:R-:W-:Y:S03]  /*167f0*/  FMUL.FTZ R121, R104, R2 ;  /* 0x0000000268797220 */ /* 0x000fe60000410000 */
[----:B------:R-:W-:Y:S01]  /*16800*/  MUFU.EX2 R118, R118 ;  /* 0x0000007600767308 */ /* 0x000fe20000000800 */
[----:B------:R-:W-:Y:S01]  /*16810*/  FADD.FTZ R5, -R5, R0 ;  /* 0x0000000005057221 */ /* 0x000fe20000010100 */
[----:B------:R-:W-:Y:S01]  /*16820*/  FSEL R0, R2, RZ, P0 ;  /* 0x000000ff02007208 */ /* 0x000fe20000000000 */
[-CC-:B------:R-:W-:Y:S01]  /*16830*/  FFMA.FTZ R127, R200, R104.reuse, -R125.reuse ;  /* 0x00000068c87f7223 */ /* 0x180fe2000001087d */
[----:B------:R-:W-:Y:S01]  /*16840*/  FSEL R121, R121, RZ, P0 ;  /* 0x000000ff79797208 */ /* 0x000fe20000000000 */
[----:B------:R-:W-:Y:S01]  /*16850*/  FMUL.FTZ R7, R104, R5 ;  /* 0x0000000568077220 */ /* 0x000fe20000410000 */
[-C--:B------:R-:W-:Y:S01]  /*16860*/  FFMA.FTZ R147, R170, R104.reuse, -R125 ;  /* 0x00000068aa937223 */ /* 0x080fe2000001087d */
[----:B------:R-:W-:Y:S03]  /*16870*/  FADD.FTZ R5, -R0, R101 ;  /* 0x0000006500057221 */ /* 0x000fe60000010100 */
[----:B------:R-:W2:Y:S01]  /*16880*/  MUFU.EX2 R116, R116 ;  /* 0x0000007400747308 */ /* 0x000ea20000000800 */
[-CC-:B------:R-:W-:Y:S01]  /*16890*/  FFMA.FTZ R117, R10, R104.reuse, -R121.reuse ;  /* 0x000000680a757223 */ /* 0x180fe20000010879 */
[-CC-:B------:R-:W-:Y:S01]  /*168a0*/  FFMA.FTZ R115, R8, R104.reuse, -R121.reuse ;  /* 0x0000006808737223 */ /* 0x180fe20000010879 */
[-CC-:B------:R-:W-:Y:S01]  /*168b0*/  FFMA.FTZ R107, R6, R104.reuse, -R121.reuse ;  /* 0x00000068066b7223 */ /* 0x180fe20000010879 */
[-CC-:B------:R-:W-:Y:S01]  /*168c0*/  FFMA.FTZ R114, R4, R104.reuse, -R121.reuse ;  /* 0x0000006804727223 */ /* 0x180fe20000010879 */
[----:B------:R-:W-:Y:S01]  /*168d0*/  FMUL.FTZ R8, R104, R5 ;  /* 0x0000000568087220 */ /* 0x000fe20000410000 */
[-CC-:B------:R-:W-:Y:S01]  /*168e0*/  FFMA.FTZ R175, R184, R104.reuse, -R121.reuse ;  /* 0x00000068b8af7223 */ /* 0x180fe20000010879 */
[-CC-:B------:R-:W-:Y:S03]  /*168f0*/  FFMA.FTZ R182, R182, R104.reuse, -R121.reuse ;  /* 0x00000068b6b67223 */ /* 0x180fe60000010879 */
[----:B------:R-:W3:Y:S01]  /*16900*/  MUFU.EX2 R101, R7 ;  /* 0x0000000700657308 */ /* 0x000ee20000000800 */
[-CC-:B------:R-:W-:Y:S01]  /*16910*/  FFMA.FTZ R177, R180, R104.reuse, -R121.reuse ;  /* 0x00000068b4b17223 */ /* 0x180fe20000010879 */
[-CC-:B------:R-:W-:Y:S01]  /*16920*/  FFMA.FTZ R178, R178, R104.reuse, -R121.reuse ;  /* 0x00000068b2b27223 */ /* 0x180fe20000010879 */
[-CC-:B------:R-:W-:Y:S01]  /*16930*/  FFMA.FTZ R167, R172, R104.reuse, -R121.reuse ;  /* 0x00000068aca77223 */ /* 0x180fe20000010879 */
[-CC-:B------:R-:W-:Y:S01]  /*16940*/  FFMA.FTZ R169, R174, R104.reuse, -R121.reuse ;  /* 0x00000068aea97223 */ /* 0x180fe20000010879 */
[-C--:B------:R-:W-:Y:S01]  /*16950*/  FFMA.FTZ R176, R176, R104.reuse, -R121 ;  /* 0x00000068b0b07223 */ /* 0x080fe20000010879 */
[-CC-:B------:R-:W-:Y:S01]  /*16960*/  FFMA.FTZ R198, R198, R104.reuse, -R125.reuse ;  /* 0x00000068c6c67223 */ /* 0x180fe2000001087d */
[----:B------:R-:W-:Y:S03]  /*16970*/  FFMA.FTZ R196, R196, R104, -R125 ;  /* 0x00000068c4c47223 */ /* 0x000fe6000001087d */
[----:B------:R-:W4:Y:S01]  /*16980*/  MUFU.EX2 R0, R8 ;  /* 0x0000000800007308 */ /* 0x000f220000000800 */
[----:B--2---:R-:W-:Y:S01]  /*16990*/  F2FP.F16.F32.PACK_AB R108, R116, R118 ;  /* 0x00000076746c723e */ /* 0x004fe200000000ff */
[-C--:B------:R-:W-:Y:S01]  /*169a0*/  FFMA.FTZ R194, R194, R104.reuse, -R121 ;  /* 0x00000068c2c27223 */ /* 0x080fe20000010879 */
[-CC-:B------:R-:W-:Y:S01]  /*169b0*/  FFMA.FTZ R126, R126, R104.reuse, -R125.reuse ;  /* 0x000000687e7e7223 */ /* 0x180fe2000001087d */
[-CC-:B------:R-:W-:Y:S01]  /*169c0*/  FFMA.FTZ R179, R124, R104.reuse, -R125.reuse ;  /* 0x000000687cb37223 */ /* 0x180fe2000001087d */
[-C--:B------:R-:W-:Y:S01]  /*169d0*/  FFMA.FTZ R122, R122, R104.reuse, -R125 ;  /* 0x000000687a7a7223 */ /* 0x080fe2000001087d */
[-CC-:B------:R-:W-:Y:S01]  /*169e0*/  FFMA.FTZ R120, R120, R104.reuse, -R121.reuse ;  /* 0x0000006878787223 */ /* 0x180fe20000010879 */
[--C-:B------:R-:W-:Y:S03]  /*169f0*/  FFMA.FTZ R119, R119, R104, -R121.reuse ;  /* 0x0000006877777223 */ /* 0x100fe60000010879 */
[----:B------:R-:W2:Y:S01]  /*16a00*/  MUFU.EX2 R112, R112 ;  /* 0x0000007000707308 */ /* 0x000ea20000000800 */
        /* <DEDUP_REMOVED lines=16> */
[----:B--2---:R-:W-:Y:S01]  /*16b10*/  F2FP.F16.F32.PACK_AB R110, R112, R113 ;  /* 0x00000071706e723e */ /* 0x004fe200000000ff */
[C---:B------:R-:W-:Y:S01]  /*16b20*/  FMUL.FTZ R26, R0.reuse, R78 ;  /* 0x0000004e001a7220 */ /* 0x040fe20000410000 */
[C---:B------:R-:W-:Y:S01]  /*16b30*/  FMUL.FTZ R27, R0.reuse, R79 ;  /* 0x0000004f001b7220 */ /* 0x040fe20000410000 */
[----:B------:R-:W-:Y:S01]  /*16b40*/  LDSM.16.MT88.4 R92, [R139+0x9800] ;  /* 0x009800008b5c783b */ /* 0x000fe20000004200 */
[C---:B------:R-:W-:Y:S01]  /*16b50*/  FMUL.FTZ R32, R101.reuse, R68 ;  /* 0x0000004465207220 */ /* 0x040fe20000410000 */
[C---:B------:R-:W-:Y:S01]  /*16b60*/  FMUL.FTZ R33, R101.reuse, R69 ;  /* 0x0000004565217220 */ /* 0x040fe20000410000 */
[C---:B------:R-:W-:Y:S03]  /*16b70*/  FMUL.FTZ R34, R0.reuse, R70 ;  /* 0x0000004600227220 */ /* 0x040fe60000410000 */
[----:B------:R-:W-:Y:S01]  /*16b80*/  MUFU.EX2 R107, R107 ;  /* 0x0000006b006b7308 */ /* 0x000fe20000000800 */
[C---:B------:R-:W-:Y:S01]  /*16b90*/  FMUL.FTZ R35, R0.reuse, R71 ;  /* 0x0000004700237220 */ /* 0x040fe20000410000 */
[C---:B------:R-:W-:Y:S01]  /*16ba0*/  FMUL.FTZ R36, R101.reuse, R36 ;  /* 0x0000002465247220 */ /* 0x040fe20000410000 */
[C---:B------:R-:W-:Y:S01]  /*16bb0*/  FMUL.FTZ R37, R101.reuse, R37 ;  /* 0x0000002565257220 */ /* 0x040fe20000410000 */
[----:B------:R-:W-:Y:S01]  /*16bc0*/  LDSM.16.MT88.4 R68, [R137+0xa000] ;  /* 0x00a000008944783b */ /* 0x000fe20000004200 */
[C---:B------:R-:W-:Y:S01]  /*16bd0*/  FMUL.FTZ R38, R0.reuse, R38 ;  /* 0x0000002600267220 */ /* 0x040fe20000410000 */
[C---:B------:R-:W-:Y:S01]  /*16be0*/  FMUL.FTZ R39, R0.reuse, R39 ;  /* 0x0000002700277220 */ /* 0x040fe20000410000 */
[----:B------:R-:W-:Y:S03]  /*16bf0*/  FMUL.FTZ R40, R101, R40 ;  /* 0x0000002865287220 */ /* 0x000fe60000410000 */
[----:B------:R-:W2:Y:S01]  /*16c00*/  MUFU.EX2 R114, R114 ;  /* 0x0000007200727308 */ /* 0x000ea20000000800 */
[----:B---3--:R-:W-:Y:S01]  /*16c10*/  F2FP.F16.F32.PACK_AB R109, R115, R117 ;  /* 0x00000075736d723e */ /* 0x008fe200000000ff */
[C---:B------:R-:W-:Y:S01]  /*16c20*/  FMUL.FTZ R41, R101.reuse, R41 ;  /* 0x0000002965297220 */ /* 0x040fe20000410000 */
[C---:B------:R-:W-:Y:S01]  /*16c30*/  FMUL.FTZ R42, R0.reuse, R42 ;  /* 0x0000002a002a7220 */ /* 0x040fe20000410000 */
[----:B------:R-:W-:Y:S01]  /*16c40*/  LDSM.16.MT88.4 R76, [R136+0xa000] ;  /* 0x00a00000884c783b */ /* 0x000fe20000004200 */
[C---:B------:R-:W-:Y:S01]  /*16c50*/  FMUL.FTZ R43, R0.reuse, R43 ;  /* 0x0000002b002b7220 */ /* 0x040fe20000410000 */
[C---:B------:R-:W-:Y:S01]  /*16c60*/  FMUL.FTZ R44, R101.reuse, R44 ;  /* 0x0000002c652c7220 */ /* 0x040fe20000410000 */
[C---:B------:R-:W-:Y:S01]  /*16c70*/  FMUL.FTZ R45, R101.reuse, R45 ;  /* 0x0000002d652d7220 */ /* 0x040fe20000410000 */
[C---:B------:R-:W-:Y:S01]  /*16c80*/  FMUL.FTZ R46, R0.reuse, R46 ;  /* 0x0000002e002e7220 */ /* 0x040fe20000410000 */
[C---:B------:R-:W-:Y:S01]  /*16c90*/  FMUL.FTZ R47, R0.reuse, R47 ;  /* 0x0000002f002f7220 */ /* 0x040fe20000410000 */
[C---:B------:R-:W-:Y:S01]  /*16ca0*/  FMUL.FTZ R48, R101.reuse, R48 ;  /* 0x0000003065307220 */ /* 0x040fe20000410000 */
[C---:B------:R-:W-:Y:S01]  /*16cb0*/  FMUL.FTZ R49, R101.reuse, R49 ;  /* 0x0000003165317220 */ /* 0x040fe20000410000 */
[----:B------:R-:W-:Y:S01]  /*16cc0*/  LDSM.16.MT88.4 R84, [R138+0x9800] ;  /* 0x009800008a54783b */ /* 0x000fe20000004200 */
[C---:B------:R-:W-:Y:S01]  /*16cd0*/  FMUL.FTZ R50, R0.reuse, R50 ;  /* 0x0000003200327220 */ /* 0x040fe20000410000 */
[----:B------:R-:W-:Y:S01]  /*16ce0*/  FMUL.FTZ R51, R0, R51 ;  /* 0x0000003300337220 */ /* 0x000fe20000410000 */
[C---:B------:R-:W-:Y:S01]  /*16cf0*/  FMUL.FTZ R60, R101.reuse, R60 ;  /* 0x0000003c653c7220 */ /* 0x040fe20000410000 */
[C---:B------:R-:W-:Y:S01]  /*16d00*/  FMUL.FTZ R61, R101.reuse, R61 ;  /* 0x0000003d653d7220 */ /* 0x040fe20000410000 */
[----:B--2---:R-:W-:Y:S01]  /*16d10*/  F2FP.F16.F32.PACK_AB R111, R114, R107 ;  /* 0x0000006b726f723e */ /* 0x004fe200000000ff */
[C---:B------:R-:W-:Y:S01]  /*16d20*/  FMUL.FTZ R62, R0.reuse, R62 ;  /* 0x0000003e003e7220 */ /* 0x040fe20000410000 */
[C---:B------:R-:W-:Y:S01]  /*16d30*/  FMUL.FTZ R63, R0.reuse, R63 ;  /* 0x0000003f003f7220 */ /* 0x040fe20000410000 */
[C---:B------:R-:W-:Y:S01]  /*16d40*/  FMUL.FTZ R64, R101.reuse, R64 ;  /* 0x0000004065407220 */ /* 0x040fe20000410000 */
[C---:B------:R-:W-:Y:S01]  /*16d50*/  FMUL.FTZ R65, R101.reuse, R65 ;  /* 0x0000004165417220 */ /* 0x040fe20000410000 */
[C---:B------:R-:W-:Y:S01]  /*16d60*/  FMUL.FTZ R66, R0.reuse, R66 ;  /* 0x0000004200427220 */ /* 0x040fe20000410000 */
[C---:B------:R-:W-:Y:S01]  /*16d70*/  FMUL.FTZ R67, R0.reuse, R67 ;  /* 0x0000004300437220 */ /* 0x040fe20000410000 */
[C---:B-1----:R-:W-:Y:S01]  /*16d80*/  HMMA.16816.F32 R4, R108.reuse, R12, R4 ;  /* 0x0000000c6c04723c */ /* 0x042fe20000001804 */
[----:B------:R-:W-:Y:S04]  /*16d90*/  MUFU.EX2 R171, R171 ;  /* 0x000000ab00ab7308 */ /* 0x000fe80000000800 */
[C---:B------:R-:W-:Y:S01]  /*16da0*/  FMUL.FTZ R12, R101.reuse, R88 ;  /* 0x00000058650c7220 */ /* 0x040fe20000410000 */
[C---:B------:R-:W-:Y:S01]  /*16db0*/  FMUL.FTZ R13, R101.reuse, R89 ;  /* 0x00000059650d7220 */ /* 0x040fe20000410000 */
[C---:B------:R-:W-:Y:S01]  /*16dc0*/  FMUL.FTZ R52, R101.reuse, R52 ;  /* 0x0000003465347220 */ /* 0x040fe20000410000 */
[C---:B------:R-:W-:Y:S03]  /*16dd0*/  HMMA.16816.F32 R8, R108.reuse, R14, R8 ;  /* 0x0000000e6c08723c */ /* 0x040fe60000001808 */
[----:B------:R-:W-:Y:S01]  /*16de0*/  MUFU.EX2 R190, R190 ;  /* 0x000000be00be7308 */ /* 0x000fe20000000800 */
[C---:B------:R-:W-:Y:S01]  /*16df0*/  FMUL.FTZ R14, R0.reuse, R90 ;  /* 0x0000005a000e7220 */ /* 0x040fe20000410000 */
[C---:B------:R-:W-:Y:S01]  /*16e00*/  FMUL.FTZ R15, R0.reuse, R91 ;  /* 0x0000005b000f7220 */ /* 0x040fe20000410000 */
[C---:B------:R-:W-:Y:S01]  /*16e10*/  FMUL.FTZ R53, R101.reuse, R53 ;  /* 0x0000003565357220 */ /* 0x040fe20000410000 */
[----:B------:R-:W1:Y:S01]  /*16e20*/  LDSM.16.MT88.4 R88, [R136+0x8000] ;  /* 0x008000008858783b */ /* 0x000e620000004200 */
[C---:B------:R-:W-:Y:S01]  /*16e30*/  FMUL.FTZ R54, R0.reuse, R54 ;  /* 0x0000003600367220 */ /* 0x040fe20000410000 */
[C---:B------:R-:W-:Y:S04]  /*16e40*/  FMUL.FTZ R55, R0.reuse, R55 ;  /* 0x0000003700377220 */ /* 0x040fe80000410000 */
[----:B------:R-:W-:Y:S01]  /*16e50*/  MUFU.EX2 R173, R173 ;  /* 0x000000ad00ad7308 */ /* 0x000fe20000000800 */
[C---:B------:R-:W-:Y:S01]  /*16e60*/  FMUL.FTZ R56, R101.reuse, R56 ;  /* 0x0000003865387220 */ /* 0x040fe20000410000 */
[C---:B------:R-:W-:Y:S03]  /*16e70*/  HMMA.16816.F32 R12, R108.reuse, R20, R12 ;  /* 0x000000146c0c723c */ /* 0x040fe6000000180c */
[C---:B------:R-:W-:Y:S01]  /*16e80*/  FMUL.FTZ R20, R101.reuse, R80 ;  /* 0x0000005065147220 */ /* 0x040fe20000410000 */
[C---:B------:R-:W-:Y:S01]  /*16e90*/  FMUL.FTZ R21, R101.reuse, R81 ;  /* 0x0000005165157220 */ /* 0x040fe20000410000 */
[----:B------:R-:W-:Y:S03]  /*16ea0*/  FMUL.FTZ R57, R101, R57 ;  /* 0x0000003965397220 */ /* 0x000fe60000410000 */
[----:B------:R-:W-:Y:S01]  /*16eb0*/  MUFU.EX2 R186, R186 ;  /* 0x000000ba00ba7308 */ /* 0x000fe20000000800 */
[C---:B------:R-:W-:Y:S01]  /*16ec0*/  FMUL.FTZ R58, R0.reuse, R58 ;  /* 0x0000003a003a7220 */ /* 0x040fe20000410000 */
[C---:B------:R-:W-:Y:S03]  /*16ed0*/  HMMA.16816.F32 R16, R108.reuse, R22, R16 ;  /* 0x000000166c10723c */ /* 0x040fe60000001810 */
[C---:B------:R-:W-:Y:S01]  /*16ee0*/  FMUL.FTZ R22, R0.reuse, R82 ;  /* 0x0000005200167220 */ /* 0x040fe20000410000 */
[C---:B------:R-:W-:Y:S01]  /*16ef0*/  FMUL.FTZ R23, R0.reuse, R83 ;  /* 0x0000005300177220 */ /* 0x040fe20000410000 */
[----:B------:R-:W-:Y:S01]  /*16f00*/  FMUL.FTZ R59, R0, R59 ;  /* 0x0000003b003b7220 */ /* 0x000fe20000410000 */
[----:B------:R-:W2:Y:S02]  /*16f10*/  LDSM.16.MT88.4 R80, [R139+0xa000] ;  /* 0x00a000008b50783b */ /* 0x000ea40000004200 */
[----:B------:R-:W-:Y:S01]  /*16f20*/  MUFU.EX2 R175, R175 ;  /* 0x000000af00af7308 */ /* 0x000fe20000000800 */
[-C--:B------:R-:W-:Y:S01]  /*16f30*/  FFMA.FTZ R106, R106, R104.reuse, -R121 ;  /* 0x000000686a6a7223 */ /* 0x080fe20000010879 */
[-C--:B------:R-:W-:Y:S01]  /*16f40*/  FFMA.FTZ R125, R123, R104.reuse, -R125 ;  /* 0x000000687b7d7223 */ /* 0x080fe2000001087d */
[----:B------:R-:W-:Y:S01]  /*16f50*/  FFMA.FTZ R121, R105, R104, -R121 ;  /* 0x0000006869797223 */ /* 0x000fe20000010879 */
[C---:B------:R-:W-:Y:S03]  /*16f60*/  HMMA.16816.F32 R20, R108.reuse, R28, R20 ;  /* 0x0000001c6c14723c */ /* 0x040fe60000001814 */
[C---:B------:R-:W-:Y:S01]  /*16f70*/  FMUL.FTZ R28, R101.reuse, R72 ;  /* 0x00000048651c7220 */ /* 0x040fe20000410000 */
[C---:B------:R-:W-:Y:S02]  /*16f80*/  FMUL.FTZ R29, R101.reuse, R73 ;  /* 0x00000049651d7220 */ /* 0x040fe40000410000 */
[----:B------:R-:W-:Y:S01]  /*16f90*/  MUFU.EX2 R182, R182 ;  /* 0x000000b600b67308 */ /* 0x000fe20000000800 */
[----:B------:R-:W-:Y:S01]  /*16fa0*/  FFMA.FTZ R118, R101, R168, R118 ;  /* 0x000000a865767223 */ /* 0x000fe20000010076 */
[----:B------:R-:W-:Y:S01]  /*16fb0*/  ISETP.GT.AND P0, PT, R165, R144, PT ;  /* 0x00000090a500720c */ /* 0x000fe20003f04270 */
[C---:B------:R-:W-:Y:S03]  /*16fc0*/  HMMA.16816.F32 R24, R108.reuse, R30, R24 ;  /* 0x0000001e6c18723c */ /* 0x040fe60000001818 */
[C---:B------:R-:W-:Y:S01]  /*16fd0*/  FMUL.FTZ R30, R0.reuse, R74 ;  /* 0x0000004a001e7220 */ /* 0x040fe20000410000 */
[C---:B------:R-:W-:Y:S03]  /*16fe0*/  FMUL.FTZ R31, R0.reuse, R75 ;  /* 0x0000004b001f7220 */ /* 0x040fe60000410000 */
[----:B------:R-:W-:Y:S01]  /*16ff0*/  MUFU.EX2 R177, R177 ;  /* 0x000000b100b17308 */ /* 0x000fe20000000800 */
[----:B------:R-:W3:Y:S01]  /*17000*/  LDSM.16.MT88.4 R72, [R138+0xa000] ;  /* 0x00a000008a48783b */ /* 0x000ee20000004200 */
[----:B------:R-:W-:Y:S01]  /*17010*/  FFMA.FTZ R117, R0, R163, R117 ;  /* 0x000000a300757223 */ /* 0x000fe20000010075 */
[----:B------:R-:W-:Y:S01]  /*17020*/  FADD.FTZ R118, R116, R118 ;  /* 0x0000007674767221 */ /* 0x000fe20000010000 */
[----:B------:R-:W-:Y:S01]  /*17030*/  IMAD.MOV.U32 R101, RZ, RZ, R2 ;  /* 0x000000ffff657224 */ /* 0x000fe200078e0002 */
[C---:B-1----:R-:W-:Y:S05]  /*17040*/  HMMA.16816.F32 R28, R108.reuse, R88, R28 ;  /* 0x000000586c1c723c */ /* 0x042fea000000181c */
[----:B------:R-:W-:Y:S01]  /*17050*/  MUFU.EX2 R178, R178 ;  /* 0x000000b200b27308 */ /* 0x000fe20000000800 */
[----:B------:R-:W-:Y:S01]  /*17060*/  FADD.FTZ R0, R115, R117 ;  /* 0x0000007573007221 */ /* 0x000fe20000010000 */
[----:B------:R-:W-:Y:S03]  /*17070*/  FADD.FTZ R113, R113, R118 ;  /* 0x0000007671717221 */ /* 0x000fe60000010000 */
[----:B------:R-:W-:Y:S01]  /*17080*/  FADD.FTZ R107, R107, R0 ;  /* 0x000000006b6b7221 */ /* 0x000fe20000010000 */
[C---:B------:R-:W-:Y:S04]  /*17090*/  HMMA.16816.F32 R32, R108.reuse, R90, R32 ;  /* 0x0000005a6c20723c */ /* 0x040fe80000001820 */
[----:B------:R-:W-:Y:S01]  /*170a0*/  MUFU.EX2 R127, R127 ;  /* 0x0000007f007f7308 */ /* 0x000fe20000000800 */
[----:B------:R-:W-:Y:S01]  /*170b0*/  FADD.FTZ R112, R112, R113 ;  /* 0x0000007170707221 */ /* 0x000fe20000010000 */
[----:B------:R-:W-:Y:S01]  /*170c0*/  FADD.FTZ R114, R114, R107 ;  /* 0x0000006b72727221 */ /* 0x000fe20000010000 */
[----:B------:R-:W-:Y:S01]  /*170d0*/  IMAD.MOV.U32 R0, RZ, RZ, R3 ;  /* 0x000000ffff007224 */ /* 0x000fe200078e0003 */
[C---:B--2---:R-:W-:Y:S06]  /*170e0*/  HMMA.16816.F32 R36, R108.reuse, R80, R36 ;  /* 0x000000506c24723c */ /* 0x044fec0000001824 */
[----:B------:R-:W1:Y:S02]  /*170f0*/  MUFU.EX2 R170, R198 ;  /* 0x000000c600aa7308 */ /* 0x000e640000000800 */
[C---:B------:R-:W-:Y:S01]  /*17100*/  HMMA.16816.F32 R40, R108.reuse, R82, R40 ;  /* 0x000000526c28723c */ /* 0x040fe20000001828 */
[----:B------:R-:W-:Y:S07]  /*17110*/  LDSM.16.MT88.4 R80, [R138+0x8800] ;  /* 0x008800008a50783b */ /* 0x000fee0000004200 */
[----:B------:R-:W-:Y:S10]  /*17120*/  MUFU.EX2 R147, R147 ;  /* 0x0000009300937308 */ /* 0x000ff40000000800 */
[----:B------:R-:W2:Y:S01]  /*17130*/  MUFU.EX2 R172, R196 ;  /* 0x000000c400ac7308 */ /* 0x000ea20000000800 */
[C---:B---3--:R-:W-:Y:S09]  /*17140*/  HMMA.16816.F32 R44, R108.reuse, R72, R44 ;  /* 0x000000486c2c723c */ /* 0x048ff2000000182c */
[----:B------:R-:W-:Y:S01]  /*17150*/  MUFU.EX2 R167, R167 ;  /* 0x000000a700a77308 */ /* 0x000fe20000000800 */
[C---:B------:R-:W-:Y:S01]  /*17160*/  HMMA.16816.F32 R48, R108.reuse, R74, R48 ;  /* 0x0000004a6c30723c */ /* 0x040fe20000001830 */
[----:B------:R-:W3:Y:S08]  /*17170*/  LDSM.16.MT88.4 R72, [R139+0x8800] ;  /* 0x008800008b48783b */ /* 0x000ef00000004200 */
[----:B------:R-:W4:Y:S01]  /*17180*/  MUFU.EX2 R174, R194 ;  /* 0x000000c200ae7308 */ /* 0x000f220000000800 */
[C---:B------:R-:W-:Y:S03]  /*17190*/  HMMA.16816.F32 R52, R108.reuse, R68, R52 ;  /* 0x000000446c34723c */ /* 0x040fe60000001834 */
[----:B-1----:R-:W-:Y:S01]  /*171a0*/  F2FP.F16.F32.PACK_AB R68, R170, R127 ;  /* 0x0000007faa44723e */ /* 0x002fe200000000ff */
[----:B------:R-:W-:Y:S05]  /*171b0*/  FADD.FTZ R127, R127, R112 ;  /* 0x000000707f7f7221 */ /* 0x000fea0000010000 */
[----:B------:R-:W-:Y:S01]  /*171c0*/  MUFU.EX2 R169, R169 ;  /* 0x000000a900a97308 */ /* 0x000fe20000000800 */
[C---:B------:R-:W-:Y:S03]  /*171d0*/  HMMA.16816.F32 R56, R108.reuse, R70, R56 ;  /* 0x000000466c38723c */ /* 0x040fe60000001838 */
[----:B--2---:R-:W-:Y:S01]  /*171e0*/  F2FP.F16.F32.PACK_AB R70, R172, R147 ;  /* 0x00000093ac46723e */ /* 0x004fe200000000ff */
[----:B------:R-:W-:Y:S05]  /*171f0*/  FADD.FTZ R170, R170, R127 ;  /* 0x0000007faaaa7221 */ /* 0x000fea0000010000 */
[----:B------:R-:W1:Y:S01]  /*17200*/  MUFU.EX2 R176, R176 ;  /* 0x000000b000b07308 */ /* 0x000e620000000800 */
[C---:B------:R-:W-:Y:S03]  /*17210*/  HMMA.16816.F32 R60, R108.reuse, R76, R60 ;  /* 0x0000004c6c3c723c */ /* 0x040fe6000000183c */
[C---:B----4-:R-:W-:Y:S01]  /*17220*/  F2FP.F16.F32.PACK_AB R69, R174.reuse, R167 ;  /* 0x000000a7ae45723e */ /* 0x050fe200000000ff */
        /* <DEDUP_REMOVED lines=8> */
[C---:B-1----:R-:W-:Y:S01]  /*172b0*/  F2FP.F16.F32.PACK_AB R71, R176.reuse, R169 ;  /* 0x000000a9b047723e */ /* 0x042fe200000000ff */
[----:B------:R-:W-:Y:S04]  /*172c0*/  FADD.FTZ R169, R169, R174 ;  /* 0x000000aea9a97221 */ /* 0x000fe80000010000 */
[----:B------:R-:W-:Y:S02]  /*172d0*/  FADD.FTZ R176, R176, R169 ;  /* 0x000000a9b0b07221 */ /* 0x000fe40000010000 */
[C---:B---3--:R-:W-:Y:S02]  /*172e0*/  HMMA.16816.F32 R4, R68.reuse, R72, R4 ;  /* 0x000000484404723c */ /* 0x048fe40000001804 */
[----:B------:R-:W-:Y:S06]  /*172f0*/  MUFU.EX2 R122, R122 ;  /* 0x0000007a007a7308 */ /* 0x000fec0000000800 */
[C---:B------:R-:W-:Y:S01]  /*17300*/  HMMA.16816.F32 R8, R68.reuse, R74, R8 ;  /* 0x0000004a4408723c */ /* 0x040fe20000001808 */
[----:B------:R-:W1:Y:S03]  /*17310*/  LDSM.16.MT88.4 R72, [R136+0x8800] ;  /* 0x008800008848783b */ /* 0x000e660000004200 */
[----:B------:R-:W3:Y:S01]  /*17320*/  MUFU.EX2 R125, R125 ;  /* 0x0000007d007d7308 */ /* 0x000ee20000000800 */
[----:B----4-:R-:W-:Y:S03]  /*17330*/  F2FP.F16.F32.PACK_AB R108, R179, R126 ;  /* 0x0000007eb36c723e */ /* 0x010fe600000000ff */
[C---:B------:R-:W-:Y:S06]  /*17340*/  HMMA.16816.F32 R12, R68.reuse, R80, R12 ;  /* 0x00000050440c723c */ /* 0x040fec000000180c */
[----:B------:R-:W-:Y:S02]  /*17350*/  MUFU.EX2 R120, R120 ;  /* 0x0000007800787308 */ /* 0x000fe40000000800 */
[C---:B------:R-:W-:Y:S01]  /*17360*/  HMMA.16816.F32 R16, R68.reuse, R82, R16 ;  /* 0x000000524410723c */ /* 0x040fe20000001810 */
[----:B------:R-:W4:Y:S07]  /*17370*/  LDSM.16.MT88.4 R80, [R139+0xa800] ;  /* 0x00a800008b50783b */ /* 0x000f2e0000004200 */
[----:B------:R-:W5:Y:S01]  /*17380*/  MUFU.EX2 R119, R119 ;  /* 0x0000007700777308 */ /* 0x000f620000000800 */
[----:B---3--:R-:W-:Y:S01]  /*17390*/  F2FP.F16.F32.PACK_AB R110, R125, R122 ;  /* 0x0000007a7d6e723e */ /* 0x008fe200000000ff */
[C---:B--2---:R-:W-:Y:S08]  /*173a0*/  HMMA.16816.F32 R20, R68.reuse, R76, R20 ;  /* 0x0000004c4414723c */ /* 0x044ff00000001814 */
[----:B------:R-:W-:Y:S01]  /*173b0*/  MUFU.EX2 R106, R106 ;  /* 0x0000006a006a7308 */ /* 0x000fe20000000800 */
[C---:B------:R-:W-:Y:S01]  /*173c0*/  HMMA.16816.F32 R24, R68.reuse, R78, R24 ;  /* 0x0000004e4418723c */ /* 0x040fe20000001818 */
[----:B------:R-:W2:Y:S08]  /*173d0*/  LDSM.16.MT88.4 R76, [R138+0xa800] ;  /* 0x00a800008a4c783b */ /* 0x000eb00000004200 */
        /* <DEDUP_REMOVED lines=25> */
[----:B------:R-:W-:Y:S04]  /*17570*/  FADD.FTZ R182, R182, R175 ;  /* 0x000000afb6b67221 */ /* 0x000fe80000010000 */
        /* <DEDUP_REMOVED lines=29> */
[C---:B------:R-:W-:Y:S08]  /*17750*/  HMMA.16816.F32 R84, R108.reuse, R86, R16 ;  /* 0x000000566c54723c */ /* 0x040ff00000001810 */
[C---:B--2---:R-:W-:Y:S08]  /*17760*/  HMMA.16816.F32 R80, R108.reuse, R76, R20 ;  /* 0x0000004c6c50723c */ /* 0x044ff00000001814 */
[C---:B------:R-:W-:Y:S08]  /*17770*/  HMMA.16816.F32 R76, R108.reuse, R78, R24 ;  /* 0x0000004e6c4c723c */ /* 0x040ff00000001818 */
[C---:B-1----:R-:W-:Y:S08]  /*17780*/  HMMA.16816.F32 R72, R108.reuse, R68, R28 ;  /* 0x000000446c48723c */ /* 0x042ff0000000181c */
        /* <DEDUP_REMOVED lines=20> */
[C---:B-1----:R-:W-:Y:S08]  /*178d0*/  HMMA.16816.F32 R60, R108.reuse, R4, R60 ;  /* 0x000000046c3c723c */ /* 0x042ff0000000183c */
[----:B------:R-:W-:Y:S01]  /*178e0*/  HMMA.16816.F32 R64, R108, R6, R64 ;  /* 0x000000066c40723c */ /* 0x000fe20000001840 */
[----:B------:R-:W-:Y:S08]  /*178f0*/  @!UPT UIADD3 URZ, UPT, UPT, URZ, URZ, URZ ;  /* 0x000000fffffff290 */ /* 0x000ff0000fffe0ff */
[----:B------:R-:W-:Y:S11]  /*17900*/  @P0 BRA `(.L_x_10952) ;  /* 0xffffffc800e80947 */ /* 0x000ff6000383ffff */
.L_x_10945:
        /* <DEDUP_REMOVED lines=11> */
.L_x_10974:
[----:B------:R-:W2:Y:S01]  /*179c0*/  S2R R4, SR_TID.X ;  /* 0x0000000000047919 */ /* 0x000ea20000002100 */
[----:B------:R-:W1:Y:S01]  /*179d0*/  MUFU.RCP R9, R6 ;  /* 0x0000000600097308 */ /* 0x000e620000001000 */
[----:B----4-:R-:W-:Y:S01]  /*179e0*/  FADD.FTZ R5, R8, R11 ;  /* 0x0000000b08057221 */ /* 0x010fe20000010000 */
[----:B------:R-:W-:Y:S01]  /*179f0*/  BAR.SYNC.DEFER_BLOCKING 0x0 ;  /* 0x0000000000007b1d */ /* 0x000fe20000010000 */
[----:B------:R-:W-:-:S03]  /*17a00*/  FSETP.NE.FTZ.AND P1, PT, R6, RZ, PT ;  /* 0x000000ff0600720b */ /* 0x000fc60003f35000 */
[----:B------:R-:W-:Y:S02]  /*17a10*/  FSETP.NE.FTZ.AND P0, PT, R5, RZ, PT ;  /* 0x000000ff0500720b */ /* 0x000fe40003f15000 */
[----:B---3--:R-:W3:Y:S01]  /*17a20*/  MUFU.RCP R8, R5 ;  /* 0x0000000500087308 */ /* 0x008ee20000001000 */
        /* <DEDUP_REMOVED lines=128> */
[--C-:B---3--:R-:W-:Y:S02]  /*18230*/  SHF.R.U32.HI R8, RZ, 0x1, R4.reuse ;  /* 0x00000001ff087819 */ /* 0x108fe40000011604 */
[----:B------:R1:W5:Y:S01]  /*18240*/  LD.E.64 R74, desc[UR4][R102.64+0xa8] ;  /* 0x0000a804664a7980 */ /* 0x000362000c101b00 */
[----:B------:R-:W-:Y:S02]  /*18250*/  SHF.R.U32.HI R71, RZ, 0x2, R4 ;  /* 0x00000002ff477819 */ /* 0x000fe40000011604 */
[----:B------:R-:W-:Y:S01]  /*18260*/  LOP3.LUT R7, R7, 0x10, RZ, 0xc0, !PT ;  /* 0x0000001007077812 */ /* 0x000fe200078ec0ff */
[----:B----4-:R-:W-:-:S04]  /*18270*/  @P1 FMUL.FTZ R9, R6, 0.69314718246459960938 ;  /* 0x3f31721806091820 */ /* 0x010fc80000410000 */
[----:B-----5:R-:W-:Y:S01]  /*18280*/  @P1 FFMA.FTZ R70, R0, R3, R9 ;  /* 0x0000000300461223 */ /* 0x020fe20000010009 */
[----:B------:R-:W-:Y:S01]  /*18290*/  LOP3.LUT R9, R69, 0x1f8, RZ, 0xc0, !PT ;  /* 0x000001f845097812 */ /* 0x000fe200078ec0ff */
[----:B------:R-:W-:Y:S01]  /*182a0*/  BAR.SYNC.DEFER_BLOCKING 0x0 ;  /* 0x0000000000007b1d */ /* 0x000fe20000010000 */
[----:B------:R-:W-:Y:S01]  /*182b0*/  LOP3.LUT P1, RZ, R4, 0x3, RZ, 0xc0, !PT ;  /* 0x0000000304ff7812 */ /* 0x000fe2000782c0ff */
[----:B--2---:R-:W-:Y:S01]  /*182c0*/  @P0 FMUL.FTZ R5, R5, 0.69314718246459960938 ;  /* 0x3f31721805050820 */ /* 0x004fe20000410000 */
[----:B------:R-:W-:Y:S02]  /*182d0*/  LOP3.LUT R4, R9, 0x38, R8, 0x78, !PT ;  /* 0x0000003809047812 */ /* 0x000fe400078e7808 */
[----:B------:R-:W-:Y:S01]  /*182e0*/  MOV R3, 0xff800000 ;  /* 0xff80000000037802 */ /* 0x000fe20000000f00 */
[----:B------:R-:W-:Y:S01]  /*182f0*/  @P0 FFMA.FTZ R3, R0, R2, R5 ;  /* 0x0000000200030223 */ /* 0x000fe20000010005 */
[----:B------:R-:W-:Y:S02]  /*18300*/  LOP3.LUT R8, R8, 0x30, RZ, 0xc0, !PT ;  /* 0x0000003008087812 */ /* 0x000fe400078ec0ff */
[----:B------:R-:W-:-:S02]  /*18310*/  LEA R0, R4, R7, 0x2 ;  /* 0x0000000704007211 */ /* 0x000fc400078e10ff */
[----:B------:R-:W-:-:S03]  /*18320*/  LOP3.LUT R71, R8, 0x7, R71, 0xf8, !PT ;  /* 0x0000000708477812 */ /* 0x000fc600078ef847 */
        /* <DEDUP_REMOVED lines=16> */
[----:B------:R-:W-:-:S04]  /*18430*/  IMAD R15, R18, R15, R154 ;  /* 0x0000000f120f7224 */ /* 0x000fc800078e029a */
[----:B------:R-:W-:Y:S02]  /*18440*/  IMAD R72, R19, R15, R152 ;  /* 0x0000000f13487224 */ /* 0x000fe400078e0298 */
[----:B------:R1:W1:Y:S04]  /*18450*/  LDS.128 R16, [R0+UR6+0x6000] ;  /* 0x0060000600107984 */ /* 0x0002680008000c00 */
[----:B------:R1:W1:Y:S01]  /*18460*/  LDS.128 R12, [R0+UR6+0x6800] ;  /* 0x00680006000c7984 */ /* 0x0002620008000c00 */
[----:B--234-:R-:W-:Y:S05]  /*18470*/  @P1 BRA `(.L_x_10955) ;  /* 0x0000000000281947 */ /* 0x01cfea0003800000 */
[----:B-1----:R-:W-:Y:S01]  /*18480*/  IMAD.IADD R0, R153, 0x1, -R152 ;  /* 0x0000000199007824 */ /* 0x002fe200078e0a98 */
        /* <DEDUP_REMOVED lines=9> */
.L_x_10955:
[----:B------:R-:W-:Y:S05]  /*18520*/  BSYNC.RECONVERGENT B0 ;  /* 0x0000000000007941 */ /* 0x000fea0003800200 */
.L_x_10954:
[----:B-1----:R1:W5:Y:S01]  /*18530*/  LD.E R102, desc[UR4][R102.64+0xc0] ;  /* 0x0000c00466667980 */ /* 0x002362000c101900 */
[----:B------:R-:W-:Y:S01]  /*18540*/  IMAD.IADD R153, R153, 0x1, -R152 ;  /* 0x0000000199997824 */ /* 0x000fe200078e0a98 */
[----:B------:R-:W-:Y:S01]  /*18550*/  LOP3.LUT R162, R162, 0x1f80, RZ, 0xc0, !PT ;  /* 0x00001f80a2a27812 */ /* 0x000fe200078ec0ff */
[----:B------:R-:W-:Y:S01]  /*18560*/  IMAD R68, R72, R68, RZ ;  /* 0x0000004448447224 */ /* 0x000fe200078e02ff */
[----:B------:R-:W3:Y:S01]  /*18570*/  S2R R0, SR_TID.X ;  /* 0x0000000000007919 */ /* 0x000ee20000002100 */
[----:B------:R-:W-:Y:S01]  /*18580*/  BSSY.RECONVERGENT B0, `(.L_x_10956) ;  /* 0x000001b000007945 */ /* 0x000fe20003800200 */
[----:B------:R-:W-:Y:S02]  /*18590*/  LOP3.LUT R71, R162, 0x3c, R69, 0xf8, !PT ;  /* 0x0000003ca2477812 */ /* 0x000fe400078ef845 */
[----:B------:R-:W-:Y:S02]  /*185a0*/  LOP3.LUT R69, R69, 0x3c, RZ, 0xc0, !PT ;  /* 0x0000003c45457812 */ /* 0x000fe400078ec0ff */
[----:B---3--:R-:W-:-:S04]  /*185b0*/  SHF.R.U32.HI R0, RZ, 0x4, R0 ;  /* 0x00000004ff007819 */ /* 0x008fc80000011600 */
[CC--:B------:R-:W-:Y:S01]  /*185c0*/  ISETP.GE.AND P3, PT, R0.reuse, R153.reuse, PT ;  /* 0x000000990000720c */ /* 0x0c0fe20003f66270 */
[C---:B------:R-:W-:Y:S02]  /*185d0*/  VIADD R2, R0.reuse, 0x8 ;  /* 0x0000000800027836 */ /* 0x040fe40000000000 */
[C---:B--2---:R-:W-:Y:S02]  /*185e0*/  VIADD R3, R0.reuse, 0x18 ;  /* 0x0000001800037836 */ /* 0x044fe40000000000 */
[----:B------:R-:W-:Y:S01]  /*185f0*/  VIADD R70, R0, 0x10 ;  /* 0x0000001000467836 */ /* 0x000fe20000000000 */
[-C--:B------:R-:W-:Y:S01]  /*18600*/  ISETP.GE.AND P1, PT, R2, R153.reuse, PT ;  /* 0x000000990200720c */ /* 0x080fe20003f26270 */
[----:B------:R-:W-:Y:S01]  /*18610*/  VIADD R2, R0, 0x20 ;  /* 0x0000002000027836 */ /* 0x000fe20000000000 */
[-C--:B------:R-:W-:Y:S02]  /*18620*/  ISETP.GE.AND P2, PT, R3, R153.reuse, PT ;  /* 0x000000990300720c */ /* 0x080fe40003f46270 */
        /* <DEDUP_REMOVED lines=9> */
[----:B-1----:R-:W-:Y:S08]  /*186c0*/  @P3 BRA `(.L_x_10957) ;  /* 0x0000000000183947 */ /* 0x002ff00003800000 */
[----:B------:R-:W-:Y:S02]  /*186d0*/  LEA R74, P2, R73, R76, 0x2 ;  /* 0x0000004c494a7211 */ /* 0x000fe400078410ff */
[-C--:B-----5:R-:W-:Y:S02]  /*186e0*/  ISETP.GE.AND P3, PT, R69, R102.reuse, PT ;  /* 0x000000664500720c */ /* 0x0a0fe40003f66270 */
[----:B------:R-:W-:Y:S02]  /*186f0*/  LEA.HI.X R75, R73, R77, R68, 0x2, P2 ;  /* 0x0000004d494b7211 */ /* 0x000fe400010f1444 */
[----:B------:R-:W-:-:S09]  /*18700*/  ISETP.GE.AND P2, PT, R71, R102, PT ;  /* 0x000000664700720c */ /* 0x000fd20003f46270 */
[----:B------:R1:W-:Y:S04]  /*18710*/  @!P3 ST.E.128 desc[UR4][R74.64], R64 ;  /* 0x000000404a00b985 */ /* 0x0003e8000c101d04 */
[----:B------:R1:W-:Y:S02]  /*18720*/  @!P2 ST.E.128 desc[UR4][R74.64+0x100], R32 ;  /* 0x000100204a00a985 */ /* 0x0003e4000c101d04 */
.L_x_10957:
[----:B------:R-:W-:Y:S05]  /*18730*/  BSYNC.RECONVERGENT B0 ;  /* 0x0000000000007941 */ /* 0x000fea0003800200 */
.L_x_10956:
        /* <DEDUP_REMOVED lines=12> */
.L_x_10959:
[----:B------:R-:W-:Y:S05]  /*18800*/  BSYNC.RECONVERGENT B0 ;  /* 0x0000000000007941 */ /* 0x000fea0003800200 */
.L_x_10958:
        /* <DEDUP_REMOVED lines=11> */
.L_x_10961:
[----:B------:R-:W-:Y:S05]  /*188c0*/  BSYNC.RECONVERGENT B0 ;  /* 0x0000000000007941 */ /* 0x000fea0003800200 */
.L_x_10960:
        /* <DEDUP_REMOVED lines=11> */
.L_x_10963:
[----:B------:R-:W-:Y:S05]  /*18980*/  BSYNC.RECONVERGENT B0 ;  /* 0x0000000000007941 */ /* 0x000fea0003800200 */
.L_x_10962:
        /* <DEDUP_REMOVED lines=10> */
.L_x_10965:
[----:B------:R-:W-:Y:S05]  /*18a30*/  BSYNC.RECONVERGENT B0 ;  /* 0x0000000000007941 */ /* 0x000fea0003800200 */
.L_x_10964:
        /* <DEDUP_REMOVED lines=10> */
.L_x_10967:
[----:B------:R-:W-:Y:S05]  /*18ae0*/  BSYNC.RECONVERGENT B0 ;  /* 0x0000000000007941 */ /* 0x000fea0003800200 */
.L_x_10966:
        /* <DEDUP_REMOVED lines=10> */
.L_x_10969:
[----:B------:R-:W-:Y:S05]  /*18b90*/  BSYNC.RECONVERGENT B0 ;  /* 0x0000000000007941 */ /* 0x000fea0003800200 */
.L_x_10968:
[----:B------:R-:W-:-:S04]  /*18ba0*/  MOV R151, 0x0 ;  /* 0x0000000000977802 */ /* 0x000fc80000000f00 */
[----:B-12345:R-:W-:Y:S05]  /*18bb0*/  @P3 RET.REL.NODEC R150 `(_ZN5flash24flash_fwd_splitkv_kernelI23Flash_fwd_kernel_traitsILi128ELi64ELi64ELi4ELb0ELb0EN7cutlass6half_tE19Flash_kernel_traitsILi128ELi64ELi64ELi4ES3_EELb0ELb1ELb0ELb0ELb0ELb0ELb1ELb1EEEvNS_16Flash_fwd_paramsE) ;  /* 0xfffffe7496103950 */ /* 0x03efea0003c3ffff */
[-C--:B------:R-:W-:Y:S01]  /*18bc0*/  ISETP.GE.AND P2, PT, R69, R102.reuse, PT ;  /* 0x000000664500720c */ /* 0x080fe20003f46270 */
[----:B------:R-:W-:Y:S01]  /*18bd0*/  IMAD.MOV.U32 R151, RZ, RZ, 0x0 ;  /* 0x00000000ff977424 */ /* 0x000fe200078e00ff */
[----:B------:R-:W-:-:S11]  /*18be0*/  ISETP.GE.AND P0, PT, R71, R102, PT ;  /* 0x000000664700720c */ /* 0x000fd60003f06270 */
[----:B------:R-:W-:-:S04]  /*18bf0*/  @!P2 LEA R2, P1, R73, R76, 0x2 ;  /* 0x0000004c4902a211 */ /* 0x000fc800078210ff */
[----:B------:R-:W-:-:S05]  /*18c00*/  @!P2 LEA.HI.X R3, R73, R77, R68, 0x2, P1 ;  /* 0x0000004d4903a211 */ /* 0x000fca00008f1444 */
[----:B------:R1:W-:Y:S02]  /*18c10*/  @!P2 ST.E.128 desc[UR4][R2.64+0x7000], R36 ;  /* 0x007000240200a985 */ /* 0x0003e4000c101d04 */
[----:B-1----:R-:W-:Y:S05]  /*18c20*/  @P0 RET.REL.NODEC R150 `(_ZN5flash24flash_fwd_splitkv_kernelI23Flash_fwd_kernel_traitsILi128ELi64ELi64ELi4ELb0ELb0EN7cutlass6half_tE19Flash_kernel_traitsILi128ELi64ELi64ELi4ES3_EELb0ELb1ELb0ELb0ELb0ELb0ELb1ELb1EEEvNS_16Flash_fwd_paramsE) ;  /* 0xfffffe7096f40950 */ /* 0x002fea0003c3ffff */
[----:B------:R-:W-:Y:S01]  /*18c30*/  LEA R2, P0, R73, R76, 0x2 ;  /* 0x0000004c49027211 */ /* 0x000fe200078010ff */
[----:B------:R-:W-:-:S03]  /*18c40*/  IMAD.MOV.U32 R151, RZ, RZ, 0x0 ;  /* 0x00000000ff977424 */ /* 0x000fc600078e00ff */
[----:B------:R-:W-:-:S05]  /*18c50*/  LEA.HI.X R3, R73, R77, R68, 0x2, P0 ;  /* 0x0000004d49037211 */ /* 0x000fca00000f1444 */
[----:B------:R1:W-:Y:S02]  /*18c60*/  ST.E.128 desc[UR4][R2.64+0x7100], R4 ;  /* 0x0071000402007985 */ /* 0x0003e4000c101d04 */
[----:B-1----:R-:W-:Y:S05]  /*18c70*/  RET.REL.NODEC R150 `(_ZN5flash24flash_fwd_splitkv_kernelI23Flash_fwd_kernel_traitsILi128ELi64ELi64ELi4ELb0ELb0EN7cutlass6half_tE19Flash_kernel_traitsILi128ELi64ELi64ELi4ES3_EELb0ELb1ELb0ELb0ELb0ELb0ELb1ELb1EEEvNS_16Flash_fwd_paramsE) ;  /* 0xfffffe7096e07950 */ /* 0x002fea0003c3ffff */
.L_x_10953:
[----:B------:R-:W-:Y:S01]  /*18c80*/  MOV R5, 0x2 ;  /* 0x0000000200057802 */ /* 0x000fe20000000f00 */
[----:B------:R-:W-:Y:S01]  /*18c90*/  IMAD.MOV.U32 R4, RZ, RZ, 0x1f ;  /* 0x0000001fff047424 */ /* 0x000fe200078e00ff */
[----:B------:R-:W-:-:S07]  /*18ca0*/  MOV R7, 0xffffffff ;  /* 0xffffffff00077802 */ /* 0x000fce0000000f00 */
[----:B-1---5:R-:W-:Y:S05]  /*18cb0*/  WARPSYNC.COLLECTIVE R7, `(.L_x_10970) ;  /* 0x0000000007087348 */ /* 0x022fea0003c00000 */
[----:B------:R2:W3:Y:S02]  /*18cc0*/  SHFL.BFLY P0, R11, R168, R5, R4 ;  /* 0x0c000005a80b7389 */ /* 0x0004e40000000004 */
[----:B-123-5:R-:W-:Y:S05]  /*18cd0*/  ENDCOLLECTIVE ;  /* 0x000000000000791b */ /* 0x02efea0003800000 */
.L_x_10970:
[----:B------:R-:W-:Y:S02]  /*18ce0*/  IMAD.MOV.U32 R9, RZ, RZ, R11 ;  /* 0x000000ffff097224 */ /* 0x000fe400078e000b */
[----:B------:R-:W-:Y:S02]  /*18cf0*/  IMAD.MOV.U32 R5, RZ, RZ, 0x1 ;  /* 0x00000001ff057424 */ /* 0x000fe400078e00ff */
[----:B------:R-:W-:-:S05]  /*18d00*/  FADD.FTZ R9, R9, R168 ;  /* 0x000000a809097221 */ /* 0x000fca0000010000 */
[----:B------:R-:W-:-:S07]  /*18d10*/  MOV R168, R9 ;  /* 0x0000000900a87202 */ /* 0x000fce0000000f00 */
[----:B------:R-:W-:Y:S05]  /*18d20*/  WARPSYNC.COLLECTIVE R7, `(.L_x_10971) ;  /* 0x0000000007087348 */ /* 0x000fea0003c00000 */
[----:B------:R1:W2:Y:S02]  /*18d30*/  SHFL.BFLY P0, R11, R168, R5, R4 ;  /* 0x0c000005a80b7389 */ /* 0x0002a40000000004 */
[----:B-12---:R-:W-:Y:S05]  /*18d40*/  ENDCOLLECTIVE ;  /* 0x000000000000791b */ /* 0x006fea0003800000 */
.L_x_10971:
[----:B------:R-:W-:Y:S01]  /*18d50*/  MOV R168, R163 ;  /* 0x000000a300a87202 */ /* 0x000fe20000000f00 */
[----:B------:R-:W-:Y:S01]  /*18d60*/  IMAD.MOV.U32 R5, RZ, RZ, 0x2 ;  /* 0x00000002ff057424 */ /* 0x000fe200078e00ff */
[----:B------:R-:W-:-:S07]  /*18d70*/  MOV R6, R11 ;  /* 0x0000000b00067202 */ /* 0x000fce0000000f00 */
[----:B------:R-:W-:Y:S05]  /*18d80*/  WARPSYNC.COLLECTIVE R7, `(.L_x_10972) ;  /* 0x0000000007087348 */ /* 0x000fea0003c00000 */
[----:B------:R1:W2:Y:S02]  /*18d90*/  SHFL.BFLY P0, R11, R168, R5, R4 ;  /* 0x0c000005a80b7389 */ /* 0x0002a40000000004 */
[----:B-12---:R-:W-:Y:S05]  /*18da0*/  ENDCOLLECTIVE ;  /* 0x000000000000791b */ /* 0x006fea0003800000 */
.L_x_10972:
[----:B------:R-:W-:Y:S01]  /*18db0*/  FADD.FTZ R6, R9, R6 ;  /* 0x0000000609067221 */ /* 0x000fe20000010000 */
[----:B------:R-:W-:Y:S01]  /*18dc0*/  FADD.FTZ R8, R11, R163 ;  /* 0x000000a30b087221 */ /* 0x000fe20000010000 */
[----:B------:R-:W-:-:S04]  /*18dd0*/  MOV R5, 0x1 ;  /* 0x0000000100057802 */ /* 0x000fc80000000f00 */
[----:B------:R-:W-:-:S07]  /*18de0*/  MOV R168, R8 ;  /* 0x0000000800a87202 */ /* 0x000fce0000000f00 */
[----:B------:R-:W-:Y:S05]  /*18df0*/  WARPSYNC.COLLECTIVE R7, `(.L_x_10973) ;  /* 0x0000000007087348 */ /* 0x000fea0003c00000 */
[----:B------:R1:W2:Y:S02]  /*18e00*/  SHFL.BFLY P0, R11, R168, R5, R4 ;  /* 0x0c000005a80b7389 */ /* 0x0002a40000000004 */
[----:B-12---:R-:W-:Y:S05]  /*18e10*/  ENDCOLLECTIVE ;  /* 0x000000000000791b */ /* 0x006fea0003800000 */
.L_x_10973:
[----:B------:R-:W-:Y:S05]  /*18e20*/  BRA `(.L_x_10974) ;  /* 0xffffffe800e47947 */ /* 0x000fea000383ffff */
.L_x_10975:
        /* <DEDUP_REMOVED lines=13> */
.L_x_14978:


//--------------------- .text._ZN5flash24flash_fwd_splitkv_kernelI23Flash_fwd_kernel_traitsILi128ELi64ELi64ELi4ELb0ELb0EN7cutlass6half_tE19Flash_kernel_traitsILi128ELi64ELi64ELi4ES3_EELb0ELb1ELb0ELb0ELb0ELb1ELb1ELb1EEEvNS_16Flash_fwd_paramsE --------------------------
	.section	.text._ZN5flash24flash_fwd_splitkv_kernelI23Flash_fwd_kernel_traitsILi128ELi64ELi64ELi4ELb0ELb0EN7cutlass6half_tE19Flash_kernel_traitsILi128ELi64ELi64ELi4ES3_EELb0ELb1ELb0ELb0ELb0ELb1ELb1ELb1EEEvNS_16Flash_fwd_paramsE,"ax",@progbits
	.align	128
        .global         _ZN5flash24flash_fwd_splitkv_kernelI23Flash_fwd_kernel_traitsILi128ELi64ELi64ELi4ELb0ELb0EN7cutlass6half_tE19Flash_kernel_traitsILi128ELi64ELi64ELi4ES3_EELb0ELb1ELb0ELb0ELb0ELb1ELb1ELb1EEEvNS_16Flash_fwd_paramsE
        .type           _ZN5flash24flash_fwd_splitkv_kernelI23Flash_fwd_kernel_traitsILi128ELi64ELi64ELi4ELb0ELb0EN7cutlass6half_tE19Flash_kernel_traitsILi128ELi64ELi64ELi4ES3_EELb0ELb1ELb0ELb0ELb0ELb1ELb1ELb1EEEvNS_16Flash_fwd_paramsE,@function
        .size           _ZN5flash24flash_fwd_splitkv_kernelI23Flash_fwd_kernel_traitsILi128ELi64ELi64ELi4ELb0ELb0EN7cutlass6half_tE19Flash_kernel_traitsILi128ELi64ELi64ELi4ES3_EELb0ELb1ELb0ELb0ELb0ELb1ELb1ELb1EEEvNS_16Flash_fwd_paramsE,(.L_x_14979 - _ZN5flash24flash_fwd_splitkv_kernelI23Flash_fwd_kernel_traitsILi128ELi64ELi64ELi4ELb0ELb0EN7cutlass6half_tE19Flash_kernel_traitsILi128ELi64ELi64ELi4ES3_EELb0ELb1ELb0ELb0ELb0ELb1ELb1ELb1EEEvNS_16Flash_fwd_paramsE)
        .other          _ZN5flash24flash_fwd_splitkv_kernelI23Flash_fwd_kernel_traitsILi128ELi64ELi64ELi4ELb0ELb0EN7cutlass6half_tE19Flash_kernel_traitsILi128ELi64ELi64ELi4ES3_EELb0ELb1ELb0ELb0ELb0ELb1ELb1ELb1EEEvNS_16Flash_fwd_paramsE,@"STO_CUDA_ENTRY STV_DEFAULT"
_ZN5flash24flash_fwd_splitkv_kernelI23Flash_fwd_kernel_traitsILi128ELi64ELi64ELi4ELb0ELb0EN7cutlass6half_tE19Flash_kernel_traitsILi128ELi64ELi64ELi4ES3_EELb0ELb1ELb0ELb0ELb0ELb1ELb1ELb1EEEvNS_16Flash_fwd_paramsE:
.text._ZN5flash24flash_fwd_splitkv_kernelI23Flash_fwd_kernel_traitsILi128ELi64ELi64ELi4ELb0ELb0EN7cutlass6half_tE19Flash_kernel_traitsILi128ELi64ELi64ELi4ES3_EELb0ELb1ELb0ELb0ELb0ELb1ELb1ELb1EEEvNS_16Flash_fwd_paramsE:
        /* <DEDUP_REMOVED lines=29> */
[----:B------:R-:W-:Y:S05]  /*01d0*/  CALL.REL.NOINC `($_ZN5flash24flash_fwd_splitkv_kernelI23Flash_fwd_kernel_traitsILi128ELi64ELi64ELi4ELb0ELb0EN7cutlass6half_tE19Flash_kernel_traitsILi128ELi64ELi64ELi4ES3_EELb0ELb1ELb0ELb0ELb0ELb1ELb1ELb1EEEvNS_16Flash_fwd_paramsE$_ZN5flash30compute_attn_1rowblock_splitkvI23Flash_fwd_kernel_traitsILi128ELi64ELi64ELi4ELb0ELb0EN7cutlass6half_tE19Flash_kernel_traitsILi128ELi64ELi64ELi4ES3_EELb0ELb1ELb0ELb0ELb0ELb1ELb1ELb1ENS_16Flash_fwd_paramsEEEvRKT8_iiiii) ;  /* 0x0000000000087944 */ /* 0x000fea0003c00000 */
[----:B------:R-:W-:Y:S05]  /*01e0*/  BSYNC.RECONVERGENT B4 ;  /* 0x0000000000047941 */ /* 0x000fea0003800200 */
.L_x_10976:
[----:B------:R-:W-:Y:S05]  /*01f0*/  EXIT ;  /* 0x000000000000794d */ /* 0x000fea0003800000 */
        .type           $_ZN5flash24flash_fwd_splitkv_kernelI23Flash_fwd_kernel_traitsILi128ELi64ELi64ELi4ELb0ELb0EN7cutlass6half_tE19Flash_kernel_traitsILi128ELi64ELi64ELi4ES3_EELb0ELb1ELb0ELb0ELb0ELb1ELb1ELb1EEEvNS_16Flash_fwd_paramsE$_ZN5flash30compute_attn_1rowblock_splitkvI23Flash_fwd_kernel_traitsILi128ELi64ELi64ELi4ELb0ELb0EN7cutlass6half_tE19Flash_kernel_traitsILi128ELi64ELi64ELi4ES3_EELb0ELb1ELb0ELb0ELb0ELb1ELb1ELb1ENS_16Flash_fwd_paramsEEEvRKT8_iiiii,@function
        .size           $_ZN5flash24flash_fwd_splitkv_kernelI23Flash_fwd_kernel_traitsILi128ELi64ELi64ELi4ELb0ELb0EN7cutlass6half_tE19Flash_kernel_traitsILi128ELi64ELi64ELi4ES3_EELb0ELb1ELb0ELb0ELb0ELb1ELb1ELb1EEEvNS_16Flash_fwd_paramsE$_ZN5flash30compute_attn_1rowblock_splitkvI23Flash_fwd_kernel_traitsILi128ELi64ELi64ELi4ELb0ELb0EN7cutlass6half_tE19Flash_kernel_traitsILi128ELi64ELi64ELi4ES3_EELb0ELb1ELb0ELb0ELb0ELb1ELb1ELb1ENS_16Flash_fwd_paramsEEEvRKT8_iiiii,(.L_x_14979 - $_ZN5flash24flash_fwd_splitkv_kernelI23Flash_fwd_kernel_traitsILi128ELi64ELi64ELi4ELb0ELb0EN7cutlass6half_tE19Flash_kernel_traitsILi128ELi64ELi64ELi4ES3_EELb0ELb1ELb0ELb0ELb0ELb1ELb1ELb1EEEvNS_16Flash_fwd_paramsE$_ZN5flash30compute_attn_1rowblock_splitkvI23Flash_fwd_kernel_traitsILi128ELi64ELi64ELi4ELb0ELb0EN7cutlass6half_tE19Flash_kernel_traitsILi128ELi64ELi64ELi4ES3_EELb0ELb1ELb0ELb0ELb0ELb1ELb1ELb1ENS_16Flash_fwd_paramsEEEvRKT8_iiiii)
$_ZN5flash24flash_fwd_splitkv_kernelI23Flash_fwd_kernel_traitsILi128ELi64ELi64ELi4ELb0ELb0EN7cutlass6half_tE19Flash_kernel_traitsILi128ELi64ELi64ELi4ES3_EELb0ELb1ELb0ELb0ELb0ELb1ELb1ELb1EEEvNS_16Flash_fwd_paramsE$_ZN5flash30compute_attn_1rowblock_splitkvI23Flash_fwd_kernel_traitsILi128ELi64ELi64ELi4ELb0ELb0EN7cutlass6half_tE19Flash_kernel_traitsILi128ELi64ELi64ELi4ES3_EELb0ELb1ELb0ELb0ELb0ELb1ELb1ELb1ENS_16Flash_fwd_paramsEEEvRKT8_iiiii:
        /* <DEDUP_REMOVED lines=39> */
.L_x_10978:
[----:B------:R-:W-:Y:S05]  /*0470*/  BSYNC.RECONVERGENT B0 ;  /* 0x0000000000007941 */ /* 0x000fea0003800200 */
.L_x_10977:
[----:B------:R-:W-:Y:S04]  /*0480*/  BSSY.RECONVERGENT B0, `(.L_x_10979) ;  /* 0x0000007000007945 */ /* 0x000fe80003800200 */
[----:B------:R-:W-:Y:S05]  /*0490*/  @!P3 BRA `(.L_x_10980) ;  /* 0x000000000014b947 */ /* 0x000fea0003800000 */
[----:B------:R-:W2:Y:S02]  /*04a0*/  LD.E.U8 R2, desc[UR4][R102.64+0x1b2] ;  /* 0x0001b20466027980 */ /* 0x000ea4000c101100 */
[----:B--2---:R-:W-:-:S13]  /*04b0*/  ISETP.NE.AND P1, PT, R2, RZ, PT ;  /* 0x000000ff0200720c */ /* 0x004fda0003f25270 */
[----:B------:R-:W2:Y:S02]  /*04c0*/  @P1 LD.E R2, desc[UR4][R12.64+0x4] ;  /* 0x000004040c021980 */ /* 0x000ea4000c101900 */
[----:B--2--5:R-:W-:-:S06]  /*04d0*/  @P1 IADD3 R69, PT, PT, R2, -R15, RZ ;  /* 0x8000000f02451210 */ /* 0x024fcc0007ffe0ff */
[----:B------:R2:W5:Y:S02]  /*04e0*/  @!P1 LD.E R69, desc[UR4][R12.64] ;  /* 0x000000040c459980 */ /* 0x000564000c101900 */
.L_x_10980:
[----:B------:R-:W-:Y:S05]  /*04f0*/  BSYNC.RECONVERGENT B0 ;  /* 0x0000000000007941 */ /* 0x000fea0003800200 */
.L_x_10979:
        /* <DEDUP_REMOVED lines=9> */
.L_x_10982:
[----:B------:R-:W3:Y:S01]  /*0590*/  LD.E.64 R4, desc[UR4][R102.64+0x108] ;  /* 0x0001080466047980 */ /* 0x000ee2000c101b00 */
[----:B------:R-:W-:Y:S01]  /*05a0*/  BSSY.RECONVERGENT B0, `(.L_x_10984) ;  /* 0x0000006000007945 */ /* 0x000fe20003800200 */
[----:B------:R-:W-:Y:S01]  /*05b0*/  IMAD.MOV.U32 R62, RZ, RZ, RZ ;  /* 0x000000ffff3e7224 */ /* 0x000fe200078e00ff */
[----:B---3--:R-:W-:-:S04]  /*05c0*/  ISETP.NE.U32.AND P0, PT, R4, RZ, PT ;  /* 0x000000ff0400720c */ /* 0x008fc80003f05070 */
[----:B------:R-:W-:-:S13]  /*05d0*/  ISETP.NE.AND.EX P0, PT, R5, RZ, PT, P0 ;  /* 0x000000ff0500720c */ /* 0x000fda0003f05300 */
[----:B------:R-:W-:Y:S05]  /*05e0*/  @!P0 BRA `(.L_x_10985) ;  /* 0x0000000000048947 */ /* 0x000fea0003800000 */
[----:B------:R3:W5:Y:S02]  /*05f0*/  LD.E R62, desc[UR4][R102.64+0xbc] ;  /* 0x0000bc04663e7980 */ /* 0x000764000c101900 */
.L_x_10985:
[----:B------:R-:W-:Y:S05]  /*0600*/  BSYNC.RECONVERGENT B0 ;  /* 0x0000000000007941 */ /* 0x000fea0003800200 */
.L_x_10984:
[----:B-----5:R-:W-:Y:S02]  /*0610*/  IADD3 R62, PT, PT, R69, R62, RZ ;  /* 0x0000003e453e7210 */ /* 0x020fe40007ffe0ff */
.L_x_10983:
[----:B------:R-:W-:Y:S05]  /*0620*/  BSYNC.RECONVERGENT B1 ;  /* 0x0000000000017941 */ /* 0x000fea0003800200 */
.L_x_10981:
[----:B------:R-:W-:Y:S01]  /*0630*/  IMAD.SHL.U32 R164, R3, 0x40, RZ ;  /* 0x0000004003a47824 */ /* 0x000fe200078e00ff */
[----:B------:R-:W-:-:S04]  /*0640*/  MOV R163, 0x0 ;  /* 0x0000000000a37802 */ /* 0x000fc80000000f00 */
[----:B------:R-:W-:-:S13]  /*0650*/  ISETP.GT.AND P0, PT, R165, R164, PT ;  /* 0x000000a4a500720c */ /* 0x000fda0003f04270 */
[----:B-123--:R-:W-:Y:S05]  /*0660*/  @!P0 RET.REL.NODEC R162 `(_ZN5flash24flash_fwd_splitkv_kernelI23Flash_fwd_kernel_traitsILi128ELi64ELi64ELi4ELb0ELb0EN7cutlass6half_tE19Flash_kernel_traitsILi128ELi64ELi64ELi4ES3_EELb0ELb1ELb0ELb0ELb0ELb1ELb1ELb1EEEvNS_16Flash_fwd_paramsE) ;  /* 0xfffffff8a2648950 */ /* 0x00efea0003c3ffff */
        /* <DEDUP_REMOVED lines=87> */
.L_x_10988:
[----:B------:R-:W-:Y:S05]  /*0be0*/  BSYNC.RECONVERGENT B0 ;  /* 0x0000000000007941 */ /* 0x000fea0003800200 */
.L_x_10987:
        /* <DEDUP_REMOVED lines=12> */
.L_x_10990:
[----:B------:R-:W-:Y:S05]  /*0cb0*/  BSYNC.RECONVERGENT B0 ;  /* 0x0000000000007941 */ /* 0x000fea0003800200 */
.L_x_10989:
        /* <DEDUP_REMOVED lines=12> */
.L_x_10992:
[----:B------:R-:W-:Y:S05]  /*0d80*/  BSYNC.RECONVERGENT B0 ;  /* 0x0000000000007941 */ /* 0x000fea0003800200 */
.L_x_10991:
        /* <DEDUP_REMOVED lines=12> */
.L_x_10994:
[----:B------:R-:W-:Y:S05]  /*0e50*/  BSYNC.RECONVERGENT B0 ;  /* 0x0000000000007941 */ /* 0x000fea0003800200 */
.L_x_10993:
        /* <DEDUP_REMOVED lines=11> */
.L_x_10996:
[----:B------:R-:W-:Y:S05]  /*0f10*/  BSYNC.RECONVERGENT B0 ;  /* 0x0000000000007941 */ /* 0x000fea0003800200 */
.L_x_10995:
        /* <DEDUP_REMOVED lines=11> */
.L_x_10998:
[----:B------:R-:W-:Y:S05]  /*0fd0*/  BSYNC.RECONVERGENT B0 ;  /* 0x0000000000007941 */ /* 0x000fea0003800200 */
.L_x_10997:
        /* <DEDUP_REMOVED lines=12> */
.L_x_11000:
[----:B------:R-:W-:Y:S05]  /*10a0*/  BSYNC.RECONVERGENT B0 ;  /* 0x0000000000007941 */ /* 0x000fea0003800200 */
.L_x_10999:
        /* <DEDUP_REMOVED lines=15> */
.L_x_11002:
[----:B------:R-:W-:Y:S05]  /*11a0*/  BSYNC.RECONVERGENT B0 ;  /* 0x0000000000007941 */ /* 0x000fea0003800200 */
.L_x_11001:
        /* <DEDUP_REMOVED lines=20> */
[----:B--234-:R-:W-:Y:S05]  /*12f0*/  @P6 RET.REL.NODEC R162 `(_ZN5flash24flash_fwd_splitkv_kernelI23Flash_fwd_kernel_traitsILi128ELi64ELi64ELi4ELb0ELb0EN7cutlass6half_tE19Flash_kernel_traitsILi128ELi64ELi64ELi4ES3_EELb0ELb1ELb0ELb0ELb0ELb1ELb1ELb1EEEvNS_16Flash_fwd_paramsE) ;  /* 0xffffffeca2406950 */ /* 0x01cfea0003c3ffff */
[----:B------:R-:W-:Y:S02]  /*1300*/  MOV R5, 0xff800000 ;  /* 0xff80000000057802 */ /* 0x000fe40000000f00 */
[----:B------:R-:W-:-:S03]  /*1310*/  MOV R163, 0x0 ;  /* 0x0000000000a37802 */ /* 0x000fc60000000f00 */
[----:B------:R1:W-:Y:S02]  /*1320*/  ST.E desc[UR4][R2.64+0xe0], R5 ;  /* 0x0000e00502007985 */ /* 0x0003e4000c101904 */
[----:B-1----:R-:W-:Y:S05]  /*1330*/  RET.REL.NODEC R162 `(_ZN5flash24flash_fwd_splitkv_kernelI23Flash_fwd_kernel_traitsILi128ELi64ELi64ELi4ELb0ELb0EN7cutlass6half_tE19Flash_kernel_traitsILi128ELi64ELi64ELi4ES3_EELb0ELb1ELb0ELb0ELb0ELb1ELb1ELb1EEEvNS_16Flash_fwd_paramsE) ;  /* 0xffffffeca2307950 */ /* 0x002fea0003c3ffff */
.L_x_10986:
        /* <DEDUP_REMOVED lines=102> */
.L_x_11004:
        /* <DEDUP_REMOVED lines=78> */
.L_x_11005:
[----:B------:R-:W-:Y:S05]  /*1e80*/  BSYNC.RECONVERGENT B0 ;  /* 0x0000000000007941 */ /* 0x000fea0003800200 */
.L_x_11003:
        /* <DEDUP_REMOVED lines=206> */
.L_x_11059:
        /* <DEDUP_REMOVED lines=18> */
.L_x_11008:
[----:B------:R-:W-:Y:S05]  /*2c90*/  BSYNC.RECONVERGENT B0 ;  /* 0x0000000000007941 */ /* 0x000fea0003800200 */
.L_x_11007:
        /* <DEDUP_REMOVED lines=12> */
.L_x_11010:
[----:B------:R-:W-:Y:S05]  /*2d60*/  BSYNC.RECONVERGENT B0 ;  /* 0x0000000000007941 */ /* 0x000fea0003800200 */
.L_x_11009:
        /* <DEDUP_REMOVED lines=12> */
.L_x_11012:
[----:B------:R-:W-:Y:S05]  /*2e30*/  BSYNC.RECONVERGENT B0 ;  /* 0x0000000000007941 */ /* 0x000fea0003800200 */
.L_x_11011:
        /* <DEDUP_REMOVED lines=14> */
.L_x_11014:
[----:B------:R-:W-:Y:S05]  /*2f20*/  BSYNC.RECONVERGENT B0 ;  /* 0x0000000000007941 */ /* 0x000fea0003800200 */
.L_x_11013:
        /* <DEDUP_REMOVED lines=26> */
.L_x_11018:
[----:B------:R-:W-:Y:S05]  /*30d0*/  BSYNC.RECONVERGENT B0 ;  /* 0x0000000000007941 */ /* 0x000fea0003800200 */
.L_x_11017:
        /* <DEDUP_REMOVED lines=12> */
.L_x_11020:
[----:B------:R-:W-:Y:S05]  /*31a0*/  BSYNC.RECONVERGENT B0 ;  /* 0x0000000000007941 */ /* 0x000fea0003800200 */
.L_x_11019:
        /* <DEDUP_REMOVED lines=12> */
.L_x_11022:
[----:B------:R-:W-:Y:S05]  /*3270*/  BSYNC.RECONVERGENT B0 ;  /* 0x0000000000007941 */ /* 0x000fea0003800200 */
.L_x_11021:
        /* <DEDUP_REMOVED lines=17> */
.L_x_11016:
        /* <DEDUP_REMOVED lines=61> */
.L_x_11028:
[----:B------:R-:W-:Y:S05]  /*3760*/  BSYNC.RECONVERGENT B0 ;  /* 0x0000000000007941 */ /* 0x000fea0003800200 */
.L_x_11027:
        /* <DEDUP_REMOVED lines=51> */
.L_x_11026:
[----:B------:R-:W-:Y:S05]  /*3aa0*/  BSYNC.RECONVERGENT B1 ;  /* 0x0000000000017941 */ /* 0x000fea0003800200 */
.L_x_11025:
        /* <DEDUP_REMOVED lines=66> */
.L_x_11032:
[----:B------:R-:W-:Y:S05]  /*3ed0*/  BSYNC.RECONVERGENT B0 ;  /* 0x0000000000007941 */ /* 0x000fea0003800200 */
.L_x_11031:
        /* <DEDUP_REMOVED lines=51> */
.L_x_11030:
[----:B------:R-:W-:Y:S05]  /*4210*/  BSYNC.RECONVERGENT B1 ;  /* 0x0000000000017941 */ /* 0x000fea0003800200 */
.L_x_11029:
        /* <DEDUP_REMOVED lines=64> */
.L_x_11036:
[----:B------:R-:W-:Y:S05]  /*4620*/  BSYNC.RECONVERGENT B0 ;  /* 0x0000000000007941 */ /* 0x000fea0003800200 */
.L_x_11035:
        /* <DEDUP_REMOVED lines=51> */
.L_x_11034:
[----:B------:R-:W-:Y:S05]  /*4960*/  BSYNC.RECONVERGENT B1 ;  /* 0x0000000000017941 */ /* 0x000fea0003800200 */
.L_x_11033:
        /* <DEDUP_REMOVED lines=67> */
.L_x_11040:
[----:B------:R-:W-:Y:S05]  /*4da0*/  BSYNC.RECONVERGENT B0 ;  /* 0x0000000000007941 */ /* 0x000fea0003800200 */
.L_x_11039:
        /* <DEDUP_REMOVED lines=51> */
.L_x_11038:
[----:B------:R-:W-:Y:S05]  /*50e0*/  BSYNC.RECONVERGENT B1 ;  /* 0x0000000000017941 */ /* 0x000fea0003800200 */
.L_x_11037:
[----:B------:R-:W2:Y:S02]  /*50f0*/  LD.E R3, desc[UR4][R102.64+0xd0] ;  /* 0x0000d00466037980 */ /* 0x000ea4000c101900 */
[----:B--2---:R-:W-:Y:S05]  /*5100*/  IMAD.U32 R3, R3, -0x20, RZ ;  /* 0xffffffe003037824 */ /* 0x004fea00078e00ff */
[C---:B------:R-:W-:Y:S02]  /*5110*/  LEA R14, P1, R3.reuse, R14, 0x1 ;  /* 0x0000000e030e7211 */ /* 0x040fe400078208ff */
[C---:B------:R-:W-:Y:S02]  /*5120*/  LEA R50, P0, R3.reuse, R50, 0x1 ;  /* 0x0000003203327211 */ /* 0x040fe400078008ff */
[C---:B------:R-:W-:Y:S02]  /*5130*/  LEA.HI.X.SX32 R15, R3.reuse, R15, 0x1, P1 ;  /* 0x0000000f030f7211 */ /* 0x040fe400008f0eff */
[----:B------:R-:W-:Y:S01]  /*5140*/  LEA.HI.X.SX32 R51, R3, R51, 0x1, P0 ;  /* 0x0000003303337211 */ /* 0x000fe200000f0eff */
[----:B------:R-:W-:Y:S05]  /*5150*/  BRA `(.L_x_11023) ;  /* 0x0000003000247947 */ /* 0x000fea0003800000 */
.L_x_11024:
        /* <DEDUP_REMOVED lines=99> */
.L_x_11044:
[----:B------:R-:W-:Y:S05]  /*5790*/  BSYNC.RECONVERGENT B0 ;  /* 0x0000000000007941 */ /* 0x000fea0003800200 */
.L_x_11043:
        /* <DEDUP_REMOVED lines=92> */
.L_x_11042:
[----:B------:R-:W-:Y:S05]  /*5d60*/  BSYNC.RECONVERGENT B1 ;  /* 0x0000000000017941 */ /* 0x000fea0003800200 */
.L_x_11041:
        /* <DEDUP_REMOVED lines=98> */
.L_x_11048:
[----:B------:R-:W-:Y:S05]  /*6390*/  BSYNC.RECONVERGENT B0 ;  /* 0x0000000000007941 */ /* 0x000fea0003800200 */
.L_x_11047:
        /* <DEDUP_REMOVED lines=92> */
.L_x_11046:
[----:B------:R-:W-:Y:S05]  /*6960*/  BSYNC.RECONVERGENT B1 ;  /* 0x0000000000017941 */ /* 0x000fea0003800200 */
.L_x_11045:
        /* <DEDUP_REMOVED lines=98> */
.L_x_11052:
[----:B------:R-:W-:Y:S05]  /*6f90*/  BSYNC.RECONVERGENT B0 ;  /* 0x0000000000007941 */ /* 0x000fea0003800200 */
.L_x_11051:
        /* <DEDUP_REMOVED lines=92> */
.L_x_11050:
[----:B------:R-:W-:Y:S05]  /*7560*/  BSYNC.RECONVERGENT B1 ;  /* 0x0000000000017941 */ /* 0x000fea0003800200 */
.L_x_11049:
        /* <DEDUP_REMOVED lines=102> */
.L_x_11056:
[----:B------:R-:W-:Y:S05]  /*7bd0*/  BSYNC.RECONVERGENT B0 ;  /* 0x0000000000007941 */ /* 0x000fea0003800200 */
.L_x_11055:
        /* <DEDUP_REMOVED lines=90> */
.L_x_11054:
[----:B------:R-:W-:Y:S05]  /*8180*/  BSYNC.RECONVERGENT B1 ;  /* 0x0000000000017941 */ /* 0x000fea0003800200 */
.L_x_11053:
[----:B------:R-:W3:Y:S02]  /*8190*/  LD.E R3, desc[UR4][R102.64+0xd0] ;  /* 0x0000d00466037980 */ /* 0x000ee4000c101900 */
[----:B---3--:R-:W-:Y:S05]  /*81a0*/  IMAD.U32 R3, R3, -0x20, RZ ;  /* 0xffffffe003037824 */ /* 0x008fea00078e00ff */
[C---:B------:R-:W-:Y:S02]  /*81b0*/  LEA R74, P1, R3.reuse, R74, 0x1 ;  /* 0x0000004a034a7211 */ /* 0x040fe400078208ff */
[C---:B------:R-:W-:Y:S02]  /*81c0*/  LEA R72, P0, R3.reuse, R72, 0x1 ;  /* 0x0000004803487211 */ /* 0x040fe400078008ff */
[C---:B------:R-:W-:Y:S02]  /*81d0*/  LEA.HI.X.SX32 R75, R3.reuse, R75, 0x1, P1 ;  /* 0x0000004b034b7211 */ /* 0x040fe400008f0eff */
[----:B------:R-:W-:Y:S09]  /*81e0*/  LEA.HI.X.SX32 R73, R3, R73, 0x1, P0 ;  /* 0x0000004903497211 */ /* 0x000ff200000f0eff */
.L_x_11023:
[----:B------:R-:W-:Y:S05]  /*81f0*/  BSYNC.RECONVERGENT B2 ;  /* 0x0000000000027941 */ /* 0x000fea0003800200 */
.L_x_11015:
        /* <DEDUP_REMOVED lines=101> */
.L_x_11058:
[----:B------:R-:W-:Y:S05]  /*8850*/  BSYNC.RECONVERGENT B0 ;  /* 0x0000000000007941 */ /* 0x000fea0003800200 */
.L_x_11057:
[----:B------:R-:W-:Y:S05]  /*8860*/  @P2 BRA `(.L_x_11059) ;  /* 0xffffffa000c02947 */ /* 0x000fea000383ffff */
.L_x_11006:
        /* <DEDUP_REMOVED lines=34> */
.L_x_11063:
[----:B------:R-:W-:Y:S05]  /*8a90*/  BSYNC.RECONVERGENT B0 ;  /* 0x0000000000007941 */ /* 0x000fea0003800200 */
.L_x_11062:
        /* <DEDUP_REMOVED lines=14> */
.L_x_11065:
[----:B------:R-:W-:Y:S05]  /*8b80*/  BSYNC.RECONVERGENT B0 ;  /* 0x0000000000007941 */ /* 0x000fea0003800200 */
.L_x_11064:
        /* <DEDUP_REMOVED lines=16> */
.L_x_11067:
[----:B------:R-:W-:Y:S05]  /*8c90*/  BSYNC.RECONVERGENT B0 ;  /* 0x0000000000007941 */ /* 0x000fea0003800200 */
.L_x_11066:
        /* <DEDUP_REMOVED lines=16> */
.L_x_11061:
        /* <DEDUP_REMOVED lines=86> */
.L_x_11075:
[----:B------:R-:W-:Y:S05]  /*9300*/  BSYNC.RECONVERGENT B0 ;  /* 0x0000000000007941 */ /* 0x000fea0003800200 */
.L_x_11074:
[----:B-----5:R-:W-:Y:S01]  /*9310*/  IMAD.MOV.U32 R6, RZ, RZ, R10 ;  /* 0x000000ffff067224 */ /* 0x020fe200078e000a */
[----:B------:R-:W-:Y:S01]  /*9320*/  MOV R4, R8 ;  /* 0x0000000800047202 */ /* 0x000fe20000000f00 */
[----:B------:R-:W-:Y:S01]  /*9330*/  IMAD.MOV.U32 R7, RZ, RZ, R11 ;  /* 0x000000ffff077224 */ /* 0x000fe200078e000b */
[----:B------:R-:W-:Y:S02]  /*9340*/  MOV R5, R9 ;  /* 0x0000000900057202 */ /* 0x000fe40000000f00 */
.L_x_11073:
[----:B------:R-:W-:Y:S05]  /*9350*/  BSYNC.RECONVERGENT B1 ;  /* 0x0000000000017941 */ /* 0x000fea0003800200 */
.L_x_11072:
        /* <DEDUP_REMOVED lines=50> */
.L_x_11077:
[----:B------:R-:W-:Y:S05]  /*9680*/  BSYNC.RECONVERGENT B0 ;  /* 0x0000000000007941 */ /* 0x000fea0003800200 */
.L_x_11076:
[----:B-----5:R3:W-:Y:S02]  /*9690*/  STS.128 [R106+0x2000], R8 ;  /* 0x002000086a007388 */ /* 0x0207e40000000c00 */
.L_x_11071:
[----:B------:R-:W-:Y:S05]  /*96a0*/  BSYNC.RECONVERGENT B2 ;  /* 0x0000000000027941 */ /* 0x000fea0003800200 */
.L_x_11070:
        /* <DEDUP_REMOVED lines=62> */
.L_x_11083:
[----:B------:R-:W-:Y:S05]  /*9a90*/  BSYNC.RECONVERGENT B0 ;  /* 0x0000000000007941 */ /* 0x000fea0003800200 */
.L_x_11082:
[----:B-----5:R1:W-:Y:S02]  /*9aa0*/  STS.128 [R106+0x800], R8 ;  /* 0x000800086a007388 */ /* 0x0203e40000000c00 */
.L_x_11081:
[----:B------:R-:W-:Y:S05]  /*9ab0*/  BSYNC.RECONVERGENT B1 ;  /* 0x0000000000017941 */ /* 0x000fea0003800200 */
.L_x_11080:
        /* <DEDUP_REMOVED lines=55> */
.L_x_11085:
[----:B------:R-:W-:Y:S05]  /*9e30*/  BSYNC.RECONVERGENT B0 ;  /* 0x0000000000007941 */ /* 0x000fea0003800200 */
.L_x_11084:
[----:B-----5:R3:W-:Y:S02]  /*9e40*/  STS.128 [R106+0x2800], R8 ;  /* 0x002800086a007388 */ /* 0x0207e40000000c00 */
.L_x_11079:
[----:B------:R-:W-:Y:S05]  /*9e50*/  BSYNC.RECONVERGENT B2 ;  /* 0x0000000000027941 */ /* 0x000fea0003800200 */
.L_x_11078:
        /* <DEDUP_REMOVED lines=63> */
.L_x_11091:
[----:B------:R-:W-:Y:S05]  /*a250*/  BSYNC.RECONVERGENT B0 ;  /* 0x0000000000007941 */ /* 0x000fea0003800200 */
.L_x_11090:
[----:B-----5:R3:W-:Y:S02]  /*a260*/  STS.128 [R106+0x1000], R8 ;  /* 0x001000086a007388 */ /* 0x0207e40000000c00 */
.L_x_11089:
[----:B------:R-:W-:Y:S05]  /*a270*/  BSYNC.RECONVERGENT B1 ;  /* 0x0000000000017941 */ /* 0x000fea0003800200 */
.L_x_11088:
        /* <DEDUP_REMOVED lines=55> */
.L_x_11093:
[----:B------:R-:W-:Y:S05]  /*a5f0*/  BSYNC.RECONVERGENT B0 ;  /* 0x0000000000007941 */ /* 0x000fea0003800200 */
.L_x_11092:
[----:B-----5:R3:W-:Y:S02]  /*a600*/  STS.128 [R106+0x3000], R8 ;  /* 0x003000086a007388 */ /* 0x0207e40000000c00 */
.L_x_11087:
[----:B------:R-:W-:Y:S05]  /*a610*/  BSYNC.RECONVERGENT B2 ;  /* 0x0000000000027941 */ /* 0x000fea0003800200 */
.L_x_11086:
        /* <DEDUP_REMOVED lines=64> */
.L_x_11097:
[----:B------:R-:W-:Y:S05]  /*aa20*/  BSYNC.RECONVERGENT B0 ;  /* 0x0000000000007941 */ /* 0x000fea0003800200 */
.L_x_11096:
[----:B-----5:R1:W-:Y:S02]  /*aa30*/  STS.128 [R106+0x1800], R8 ;  /* 0x001800086a007388 */ /* 0x0203e40000000c00 */
.L_x_11095:
[----:B------:R-:W-:Y:S05]  /*aa40*/  BSYNC.RECONVERGENT B1 ;  /* 0x0000000000017941 */ /* 0x000fea0003800200 */
.L_x_11094:
        /* <DEDUP_REMOVED lines=55> */
.L_x_11099:
[----:B------:R-:W-:Y:S05]  /*adc0*/  BSYNC.RECONVERGENT B0 ;  /* 0x0000000000007941 */ /* 0x000fea0003800200 */
.L_x_11098:
[----:B-----5:R1:W-:Y:S01]  /*add0*/  STS.128 [R106+0x3800], R8 ;  /* 0x003800086a007388 */ /* 0x0203e20000000c00 */
[----:B------:R-:W-:Y:S05]  /*ade0*/  BRA `(.L_x_11068) ;  /* 0x0000002c007c7947 */ /* 0x000fea0003800000 */
.L_x_11069:
        /* <DEDUP_REMOVED lines=95> */
.L_x_11105:
[----:B------:R-:W-:Y:S05]  /*b3e0*/  BSYNC.RECONVERGENT B0 ;  /* 0x0000000000007941 */ /* 0x000fea0003800200 */
.L_x_11104:
[----:B--2--5:R-:W-:Y:S01]  /*b3f0*/  IMAD.MOV.U32 R6, RZ, RZ, R34 ;  /* 0x000000ffff067224 */ /* 0x024fe200078e0022 */
[----:B------:R-:W-:Y:S01]  /*b400*/  MOV R4, R32 ;  /* 0x0000002000047202 */ /* 0x000fe20000000f00 */
[----:B------:R-:W-:Y:S01]  /*b410*/  IMAD.MOV.U32 R7, RZ, RZ, R35 ;  /* 0x000000ffff077224 */ /* 0x000fe200078e0023 */
[----:B------:R-:W-:Y:S02]  /*b420*/  MOV R5, R33 ;  /* 0x0000002100057202 */ /* 0x000fe40000000f00 */
.L_x_11103:
[----:B------:R-:W-:Y:S05]  /*b430*/  BSYNC.RECONVERGENT B1 ;  /* 0x0000000000017941 */ /* 0x000fea0003800200 */
.L_x_11102:
        /* <DEDUP_REMOVED lines=86> */
.L_x_11107:
[----:B------:R-:W-:Y:S05]  /*b9a0*/  BSYNC.RECONVERGENT B0 ;  /* 0x0000000000007941 */ /* 0x000fea0003800200 */
.L_x_11106:
[----:B-----5:R3:W-:Y:S02]  /*b9b0*/  STS.128 [R106+0x2000], R32 ;  /* 0x002000206a007388 */ /* 0x0207e40000000c00 */
.L_x_11101:
[----:B------:R-:W-:Y:S05]  /*b9c0*/  BSYNC.RECONVERGENT B2 ;  /* 0x0000000000027941 */ /* 0x000fea0003800200 */
.L_x_11100:
        /* <DEDUP_REMOVED lines=91> */
.L_x_11113:
[----:B------:R-:W-:Y:S05]  /*bf80*/  BSYNC.RECONVERGENT B0 ;  /* 0x0000000000007941 */ /* 0x000fea0003800200 */
.L_x_11112:
[----:B-----5:R1:W-:Y:S02]  /*bf90*/  STS.128 [R106+0x800], R32 ;  /* 0x000800206a007388 */ /* 0x0203e40000000c00 */
.L_x_11111:
[----:B------:R-:W-:Y:S05]  /*bfa0*/  BSYNC.RECONVERGENT B1 ;  /* 0x0000000000017941 */ /* 0x000fea0003800200 */
.L_x_11110:
        /* <DEDUP_REMOVED lines=84> */
.L_x_11115:
[----:B------:R-:W-:Y:S05]  /*c4f0*/  BSYNC.RECONVERGENT B0 ;  /* 0x0000000000007941 */ /* 0x000fea0003800200 */
.L_x_11114:
[----:B-----5:R3:W-:Y:S02]  /*c500*/  STS.128 [R106+0x2800], R32 ;  /* 0x002800206a007388 */ /* 0x0207e40000000c00 */
.L_x_11109:
[----:B------:R-:W-:Y:S05]  /*c510*/  BSYNC.RECONVERGENT B2 ;  /* 0x0000000000027941 */ /* 0x000fea0003800200 */
.L_x_11108:
        /* <DEDUP_REMOVED lines=92> */
.L_x_11121:
[----:B------:R-:W-:Y:S05]  /*cae0*/  BSYNC.RECONVERGENT B0 ;  /* 0x0000000000007941 */ /* 0x000fea0003800200 */
.L_x_11120:
[----:B-----5:R3:W-:Y:S02]  /*caf0*/  STS.128 [R106+0x1000], R32 ;  /* 0x001000206a007388 */ /* 0x0207e40000000c00 */
.L_x_11119:
[----:B------:R-:W-:Y:S05]  /*cb00*/  BSYNC.RECONVERGENT B1 ;  /* 0x0000000000017941 */ /* 0x000fea0003800200 */
.L_x_11118:
        /* <DEDUP_REMOVED lines=84> */
.L_x_11123:
[----:B------:R-:W-:Y:S05]  /*d050*/  BSYNC.RECONVERGENT B0 ;  /* 0x0000000000007941 */ /* 0x000fea0003800200 */
.L_x_11122:
[----:B-----5:R3:W-:Y:S02]  /*d060*/  STS.128 [R106+0x3000], R32 ;  /* 0x003000206a007388 */ /* 0x0207e40000000c00 */
.L_x_11117:
[----:B------:R-:W-:Y:S05]  /*d070*/  BSYNC.RECONVERGENT B2 ;  /* 0x0000000000027941 */ /* 0x000fea0003800200 */
.L_x_11116:
        /* <DEDUP_REMOVED lines=93> */
.L_x_11127:
[----:B------:R-:W-:Y:S05]  /*d650*/  BSYNC.RECONVERGENT B0 ;  /* 0x0000000000007941 */ /* 0x000fea0003800200 */
.L_x_11126:
[----:B-----5:R3:W-:Y:S02]  /*d660*/  STS.128 [R106+0x1800], R32 ;  /* 0x001800206a007388 */ /* 0x0207e40000000c00 */
.L_x_11125:
[----:B------:R-:W-:Y:S05]  /*d670*/  BSYNC.RECONVERGENT B1 ;  /* 0x0000000000017941 */ /* 0x000fea0003800200 */
.L_x_11124:
        /* <DEDUP_REMOVED lines=84> */
.L_x_11129:
[----:B------:R-:W-:Y:S05]  /*dbc0*/  BSYNC.RECONVERGENT B0 ;  /* 0x0000000000007941 */ /* 0x000fea0003800200 */
.L_x_11128:
[----:B-----5:R3:W-:Y:S02]  /*dbd0*/  STS.128 [R106+0x3800], R32 ;  /* 0x003800206a007388 */ /* 0x0207e40000000c00 */
.L_x_11068:
[----:B------:R-:W-:Y:S05]  /*dbe0*/  BSYNC.RECONVERGENT B3 ;  /* 0x0000000000037941 */ /* 0x000fea0003800200 */
.L_x_11060:
        /* <DEDUP_REMOVED lines=26> */
.L_x_11131:
[----:B------:R-:W-:Y:S05]  /*dd90*/  BSYNC.RECONVERGENT B0 ;  /* 0x0000000000007941 */ /* 0x000fea0003800200 */
.L_x_11130:
        /* <DEDUP_REMOVED lines=14> */
.L_x_11133:
[----:B------:R-:W-:Y:S05]  /*de80*/  BSYNC.RECONVERGENT B0 ;  /* 0x0000000000007941 */ /* 0x000fea0003800200 */
.L_x_11132:
        /* <DEDUP_REMOVED lines=16> */
.L_x_11135:
[----:B------:R-:W-:Y:S05]  /*df90*/  BSYNC.RECONVERGENT B0 ;  /* 0x0000000000007941 */ /* 0x000fea0003800200 */
.L_x_11134:
        /* <DEDUP_REMOVED lines=16> */
.L_x_11137:
[----:B------:R-:W-:Y:S05]  /*e0a0*/  BSYNC.RECONVERGENT B0 ;  /* 0x0000000000007941 */ /* 0x000fea0003800200 */
.L_x_11136:
        /* <DEDUP_REMOVED lines=26> */
.L_x_11139:
[----:B------:R3:W-:Y:S04]  /*e250*/  STS.128 [R106+0x8000], RZ ;  /* 0x008000ff6a007388 */ /* 0x0007e80000000c00 */
[----:B------:R3:W-:Y:S02]  /*e260*/  STS.128 [R106+0xa000], RZ ;  /* 0x00a000ff6a007388 */ /* 0x0007e40000000c00 */
.L_x_11140:
[----:B------:R-:W-:Y:S05]  /*e270*/  BSYNC.RECONVERGENT B0 ;  /* 0x0000000000007941 */ /* 0x000fea0003800200 */
.L_x_11138:
        /* <DEDUP_REMOVED lines=21> */
.L_x_11142:
[----:B------:R-:W-:Y:S05]  /*e3d0*/  BSYNC.RECONVERGENT B0 ;  /* 0x0000000000007941 */ /* 0x000fea0003800200 */
.L_x_11141:
        /* <DEDUP_REMOVED lines=18> */
.L_x_11144:
[----:B------:R-:W-:Y:S05]  /*e500*/  BSYNC.RECONVERGENT B0 ;  /* 0x0000000000007941 */ /* 0x000fea0003800200 */
.L_x_11143:
        /* <DEDUP_REMOVED lines=18> */
.L_x_11146:
[----:B------:R-:W-:Y:S05]  /*e630*/  BSYNC.RECONVERGENT B0 ;  /* 0x0000000000007941 */ /* 0x000fea0003800200 */
.L_x_11145:
[----:B-----5:R-:W3:Y:S01]  /*e640*/  LD.E R14, desc[UR4][R102.64+0x18c] ;  /* 0x00018c04660e7980 */ /* 0x020ee2000c101900 */
        /* <DEDUP_REMOVED lines=14> */
[----:B------:R-:W4:Y:S01]  /*e730*/  LDSM.16.M88.4 R32, [R146+0x4000] ;  /* 0x004000009220783b */ /* 0x000f220000000200 */
[----:B------:R-:W-:-:S02]  /*e740*/  SEL R0, R0, 0xffffffe0, !P1 ;  /* 0xffffffe000007807 */ /* 0x000fc40004800000 */
[----:B------:R-:W-:Y:S01]  /*e750*/  SEL R4, R4, 0xffffffc0, !P2 ;  /* 0xffffffc004047807 */ /* 0x000fe20005000000 */
[----:B------:R-:W4:Y:S01]  /*e760*/  LDSM.16.M88.4 R64, [R146+0x4800] ;  /* 0x004800009240783b */ /* 0x000f220000000200 */
        /* <DEDUP_REMOVED lines=8> */
[----:B-12---:R-:W1:Y:S01]  /*e7f0*/  LDSM.16.M88.4 R8, [R142+0x4000] ;  /* 0x004000008e08783b */ /* 0x006e620000000200 */
[----:B------:R-:W-:Y:S02]  /*e800*/  ISETP.GT.AND P0, PT, R105, R156, PT ;  /* 0x0000009c6900720c */ /* 0x000fe40003f04270 */
[----:B------:R-:W-:Y:S01]  /*e810*/  IADD3 R172, PT, PT, R62, -R165, -R7 ;  /* 0x800000a53eac7210 */ /* 0x000fe20007ffe807 */
[----:B------:R-:W-:Y:S04]  /*e820*/  LDSM.16.M88.4 R76, [R144] ;  /* 0x00000000904c783b */ /* 0x000fe80000000200 */
[----:B------:R-:W2:Y:S04]  /*e830*/  LDSM.16.M88.4 R24, [R141+0x4000] ;  /* 0x004000008d18783b */ /* 0x000ea80000000200 */
[----:B------:R-:W2:Y:S04]  /*e840*/  LDSM.16.M88.4 R128, [R142+0x4800] ;  /* 0x004800008e80783b */ /* 0x000ea80000000200 */
[----:B------:R-:W-:Y:S04]  /*e850*/  LDSM.16.M88.4 R52, [R143] ;  /* 0x000000008f34783b */ /* 0x000fe80000000200 */
[----:B------:R-:W2:Y:S01]  /*e860*/  LDSM.16.M88.4 R16, [R140+0x4000] ;  /* 0x004000008c10783b */ /* 0x000ea20000000200 */
[C---:B----4-:R-:W-:Y:S03]  /*e870*/  HMMA.16816.F32 R20, R80.reuse, R32, RZ ;  /* 0x000000205014723c */ /* 0x050fe600000018ff */
        /* <DEDUP_REMOVED lines=9> */
[----:B------:R-:W-:Y:S04]  /*e910*/  LDSM.16.M88.4 R28, [R145+0x2000] ;  /* 0x00200000911c783b */ /* 0x000fe80000000200 */
[----:B------:R-:W-:Y:S01]  /*e920*/  LDSM.16.M88.4 R68, [R141+0x5800] ;  /* 0x005800008d44783b */ /* 0x000fe20000000200 */
[----:B------:R-:W-:Y:S03]  /*e930*/  HMMA.16816.F32 R32, R116, R10, R32 ;  /* 0x0000000a7420723c */ /* 0x000fe60000001820 */
[----:B------:R-:W1:Y:S04]  /*e940*/  LDSM.16.M88.4 R8, [R146+0x5800] ;  /* 0x005800009208783b */ /* 0x000e680000000200 */
[----:B------:R-:W-:Y:S01]  /*e950*/  LDSM.16.M88.4 R36, [R146+0x6800] ;  /* 0x006800009224783b */ /* 0x000fe20000000200 */
[----:B------:R-:W-:Y:S03]  /*e960*/  HMMA.16816.F32 R64, R80, R66, RZ ;  /* 0x000000425040723c */ /* 0x000fe600000018ff */
[----:B------:R-:W-:Y:S05]  /*e970*/  LDSM.16.M88.4 R72, [R141+0x5000] ;  /* 0x005000008d48783b */ /* 0x000fea0000000200 */
[C---:B--2---:R-:W-:Y:S08]  /*e980*/  HMMA.16816.F32 R20, R76.reuse, R24, R20 ;  /* 0x000000184c14723c */ /* 0x044ff00000001814 */
        /* <DEDUP_REMOVED lines=12> */
[----:B------:R-:W4:Y:S07]  /*ea50*/  LDSM.16.M88.4 R128, [R142+0x6800] ;  /* 0x006800008e80783b */ /* 0x000f2e0000000200 */
        /* <DEDUP_REMOVED lines=18> */
[----:B------:R-:W3:Y:S07]  /*eb80*/  LDSM.16.M88.4 R68, [R141+0x6800] ;  /* 0x006800008d44783b */ /* 0x000eee0000000200 */
[----:B------:R-:W-:Y:S01]  /*eb90*/  HMMA.16816.F32 R64, R52, R50, R64 ;  /* 0x000000323440723c */ /* 0x000fe20000001840 */
[----:B------:R-:W-:Y:S07]  /*eba0*/  LDSM.16.M88.4 R48, [R140+0x7000] ;  /* 0x007000008c30783b */ /* 0x000fee0000000200 */
[----:B------:R-:W-:Y:S08]  /*ebb0*/  HMMA.16816.F32 R44, R40, R36, R44 ;  /* 0x00000024282c723c */ /* 0x000ff0000000182c */
[C---:B------:R-:W-:Y:S08]  /*ebc0*/  HMMA.16816.F32 R92, R76.reuse, R72, R92 ;  /* 0x000000484c5c723c */ /* 0x040ff0000000185c */
[----:B------:R-:W-:Y:S01]  /*ebd0*/  HMMA.16816.F32 R88, R76, R74, R88 ;  /* 0x0000004a4c58723c */ /* 0x000fe20000001858 */
[----:B------:R-:W3:Y:S07]  /*ebe0*/  LDSM.16.M88.4 R72, [R146+0x7800] ;  /* 0x007800009248783b */ /* 0x000eee0000000200 */
[----:B-1----:R-:W-:Y:S08]  /*ebf0*/  HMMA.16816.F32 R32, R16, R10, R32 ;  /* 0x0000000a1020723c */ /* 0x002ff00000001820 */
[----:B------:R-:W-:Y:S01]  /*ec00*/  HMMA.16816.F32 R64, R40, R38, R64 ;  /* 0x000000262840723c */ /* 0x000fe20000001840 */
[----:B------:R-:W1:Y:S07]  /*ec10*/  LDSM.16.M88.4 R36, [R140+0x6800] ;  /* 0x006800008c24783b */ /* 0x000e6e0000000200 */
[----:B----4-:R-:W-:Y:S08]  /*ec20*/  HMMA.16816.F32 R44, R28, R128, R44 ;  /* 0x000000801c2c723c */ /* 0x010ff0000000182c */
[C---:B------:R-:W-:Y:S08]  /*ec30*/  HMMA.16816.F32 R92, R52.reuse, R112, R92 ;  /* 0x00000070345c723c */ /* 0x040ff0000000185c */
[----:B------:R-:W-:Y:S08]  /*ec40*/  HMMA.16816.F32 R88, R52, R114, R88 ;  /* 0x000000723458723c */ /* 0x000ff00000001858 */
[----:B--2---:R-:W-:Y:S08]  /*ec50*/  HMMA.16816.F32 R32, R116, R22, R32 ;  /* 0x000000167420723c */ /* 0x004ff00000001820 */
[----:B------:R-:W-:Y:S01]  /*ec60*/  HMMA.16816.F32 R120, R16, R8, R120 ;  /* 0x000000081078723c */ /* 0x000fe20000001878 */
[----:B------:R-:W2:Y:S07]  /*ec70*/  LDSM.16.M88.4 R8, [R142+0x7000] ;  /* 0x007000008e08783b */ /* 0x000eae0000000200 */
[----:B------:R-:W-:Y:S05]  /*ec80*/  HMMA.16816.F32 R84, R52, R96, R84 ;  /* 0x000000603454723c */ /* 0x000fea0000001854 */
[-C--:B---3--:R-:W-:Y:S01]  /*ec90*/  FMUL.FTZ R32, R32, R14.reuse ;  /* 0x0000000e20207220 */ /* 0x088fe20000410000 */
[----:B------:R-:W-:-:S02]  /*eca0*/  FMUL.FTZ R33, R33, R14 ;  /* 0x0000000e21217220 */ /* 0x000fc40000410000 */
[----:B------:R-:W-:Y:S03]  /*ecb0*/  HMMA.16816.F32 R80, R52, R98, R80 ;  /* 0x000000623450723c */ /* 0x000fe60000001850 */
[----:B------:R-:W-:-:S06]  /*ecc0*/  FMUL.FTZ R55, R34, R14 ;  /* 0x0000000e22377220 */ /* 0x000fcc0000410000 */
[----:B------:R-:W3:Y:S01]  /*ecd0*/  MUFU.TANH R55, R55 ;  /* 0x0000003700377308 */ /* 0x000ee20000002400 */
[----:B------:R-:W-:Y:S08]  /*ece0*/  HMMA.16816.F32 R44, R16, R68, R44 ;  /* 0x00000044102c723c */ /* 0x000ff0000000182c */
[C---:B------:R-:W-:Y:S08]  /*ecf0*/  HMMA.16816.F32 R92, R40.reuse, R24, R92 ;  /* 0x00000018285c723c */ /* 0x040ff0000000185c */
[C---:B------:R-:W-:Y:S01]  /*ed00*/  HMMA.16816.F32 R88, R40.reuse, R26, R88 ;  /* 0x0000001a2858723c */ /* 0x040fe20000001858 */
[----:B------:R-:W4:Y:S07]  /*ed10*/  LDSM.16.M88.4 R24, [R142+0x7800] ;  /* 0x007800008e18783b */ /* 0x000f2e0000000200 */
[----:B------:R-:W-:Y:S08]  /*ed20*/  HMMA.16816.F32 R84, R40, R72, R84 ;  /* 0x000000482854723c */ /* 0x000ff00000001854 */
[----:B-1----:R-:W-:Y:S01]  /*ed30*/  HMMA.16816.F32 R44, R116, R36, R44 ;  /* 0x00000024742c723c */ /* 0x002fe2000000182c */
[----:B------:R-:W1:Y:S07]  /*ed40*/  MUFU.TANH R36, R32 ;  /* 0x0000002000247308 */ /* 0x000e6e0000002400 */
[----:B------:R-:W-:Y:S01]  /*ed50*/  HMMA.16816.F32 R80, R40, R74, R80 ;  /* 0x0000004a2850723c */ /* 0x000fe20000001850 */
[----:B------:R3:W1:Y:S04]  /*ed60*/  MUFU.TANH R37, R33 ;  /* 0x0000002100257308 */ /* 0x0006680000002400 */
[----:B------:R-:W-:-:S03]  /*ed70*/  FMUL.FTZ R40, R35, R14 ;  /* 0x0000000e23287220 */ /* 0x000fc60000410000 */
[----:B------:R-:W-:Y:S01]  /*ed80*/  HMMA.16816.F32 R120, R116, R20, R120 ;  /* 0x000000147478723c */ /* 0x000fe20000001878 */
[----:B------:R-:W1:Y:S02]  /*ed90*/  LDSM.16.M88.4 R20, [R141+0x7000] ;  /* 0x007000008d14783b */ /* 0x000e640000000200 */
[----:B------:R-:W1:Y:S05]  /*eda0*/  MUFU.TANH R40, R40 ;  /* 0x0000002800287308 */ /* 0x000e6a0000002400 */
[C---:B--2---:R-:W-:Y:S01]  /*edb0*/  HMMA.16816.F32 R92, R28.reuse, R8, R92 ;  /* 0x000000081c5c723c */ /* 0x044fe2000000185c */
[----:B---3--:R-:W2:Y:S07]  /*edc0*/  LDSM.16.M88.4 R32, [R141+0x7800] ;  /* 0x007800008d20783b */ /* 0x008eae0000000200 */
[----:B------:R-:W-:Y:S01]  /*edd0*/  HMMA.16816.F32 R88, R28, R10, R88 ;  /* 0x0000000a1c58723c */ /* 0x000fe20000001858 */
[----:B------:R-:W3:Y:S01]  /*ede0*/  LDSM.16.M88.4 R8, [R140+0x7800] ;  /* 0x007800008c08783b */ /* 0x000ee20000000200 */
[----:B------:R-:W-:-:S04]  /*edf0*/  DEPBAR.LE SB0, 0x0 ;  /* 0x000080000000791a */ /* 0x000fc80000000000 */
[-C--:B------:R-:W-:Y:S01]  /*ee00*/  FMUL.FTZ R15, R120, R14.reuse ;  /* 0x0000000e780f7220 */ /* 0x080fe20000410000 */
[-C--:B------:R-:W-:Y:S01]  /*ee10*/  FMUL.FTZ R53, R121, R14.reuse ;  /* 0x0000000e79357220 */ /* 0x080fe20000410000 */
[C---:B------:R-:W-:Y:S05]  /*ee20*/  HMMA.16816.F32 R64, R28.reuse, R130, R64 ;  /* 0x000000821c40723c */ /* 0x040fea0000001840 */
[-C--:B------:R-:W-:Y:S01]  /*ee30*/  FMUL.FTZ R52, R122, R14.reuse ;  /* 0x0000000e7a347220 */ /* 0x080fe20000410000 */
[-C--:B------:R-:W-:Y:S01]  /*ee40*/  FMUL.FTZ R54, R123, R14.reuse ;  /* 0x0000000e7b367220 */ /* 0x080fe20000410000 */
[----:B------:R-:W1:Y:S01]  /*ee50*/  MUFU.TANH R15, R15 ;  /* 0x0000000f000f7308 */ /* 0x000e620000002400 */
[----:B----4-:R-:W-:Y:S03]  /*ee60*/  HMMA.16816.F32 R84, R28, R24, R84 ;  /* 0x000000181c54723c */ /* 0x010fe60000001854 */
[----:B------:R-:W-:-:S04]  /*ee70*/  FMUL.FTZ R24, R47, R14 ;  /* 0x0000000e2f187220 */ /* 0x000fc80000410000 */
[----:B------:R-:W4:Y:S01]  /*ee80*/  MUFU.TANH R53, R53 ;  /* 0x0000003500357308 */ /* 0x000f220000002400 */
[----:B------:R-:W-:Y:S07]  /*ee90*/  HMMA.16816.F32 R80, R28, R26, R80 ;  /* 0x0000001a1c50723c */ /* 0x000fee0000001850 */
[----:B------:R-:W2:Y:S01]  /*eea0*/  MUFU.TANH R52, R52 ;  /* 0x0000003400347308 */ /* 0x000ea20000002400 */
[C---:B------:R-:W-:Y:S07]  /*eeb0*/  HMMA.16816.F32 R64, R16.reuse, R70, R64 ;  /* 0x000000461040723c */ /* 0x040fee0000001840 */
[----:B------:R-:W2:Y:S01]  /*eec0*/  MUFU.TANH R54, R54 ;  /* 0x0000003600367308 */ /* 0x000ea20000002400 */
[----:B-1----:R-:W-:Y:S03]  /*eed0*/  HMMA.16816.F32 R92, R16, R20, R92 ;  /* 0x00000014105c723c */ /* 0x002fe6000000185c */
[-C--:B------:R-:W-:Y:S01]  /*eee0*/  FMUL.FTZ R20, R44, R14.reuse ;  /* 0x0000000e2c147220 */ /* 0x080fe20000410000 */
[----:B------:R-:W-:-:S03]  /*eef0*/  FMUL.FTZ R21, R45, R14 ;  /* 0x0000000e2d157220 */ /* 0x000fc60000410000 */
[----:B------:R-:W1:Y:S01]  /*ef00*/  MUFU.TANH R24, R24 ;  /* 0x0000001800187308 */ /* 0x000e620000002400 */
[C---:B------:R-:W-:Y:S07]  /*ef10*/  HMMA.16816.F32 R88, R16.reuse, R22, R88 ;  /* 0x000000161058723c */ /* 0x040fee0000001858 */
[----:B------:R-:W1:Y:S01]  /*ef20*/  MUFU.TANH R20, R20 ;  /* 0x0000001400147308 */ /* 0x000e620000002400 */
[C---:B--2---:R-:W-:Y:S07]  /*ef30*/  HMMA.16816.F32 R84, R16.reuse, R32, R84 ;  /* 0x000000201054723c */ /* 0x044fee0000001854 */
[----:B------:R-:W2:Y:S01]  /*ef40*/  MUFU.TANH R21, R21 ;  /* 0x0000001500157308 */ /* 0x000ea20000002400 */
[----:B------:R-:W-:Y:S08]  /*ef50*/  HMMA.16816.F32 R80, R16, R34, R80 ;  /* 0x000000221050723c */ /* 0x000ff00000001850 */
[----:B------:R-:W-:Y:S05]  /*ef60*/  HMMA.16816.F32 R64, R116, R38, R64 ;  /* 0x000000267440723c */ /* 0x000fea0000001840 */
[----:B------:R-:W-:-:S06]  /*ef70*/  FMUL.FTZ R38, R46, R14 ;  /* 0x0000000e2e267220 */ /* 0x000fcc0000410000 */
[----:B------:R-:W1:Y:S01]  /*ef80*/  MUFU.TANH R38, R38 ;  /* 0x0000002600267308 */ /* 0x000e620000002400 */
[C---:B------:R-:W-:Y:S08]  /*ef90*/  HMMA.16816.F32 R92, R116.reuse, R48, R92 ;  /* 0x00000030745c723c */ /* 0x040ff0000000185c */
[----:B------:R-:W-:Y:S03]  /*efa0*/  HMMA.16816.F32 R88, R116, R50, R88 ;  /* 0x000000327458723c */ /* 0x000fe60000001858 */
[-C--:B------:R-:W-:Y:S01]  /*efb0*/  FMUL.FTZ R25, R64, R14.reuse ;  /* 0x0000000e40197220 */ /* 0x080fe20000410000 */
[-C--:B------:R-:W-:Y:S01]  /*efc0*/  FMUL.FTZ R23, R66, R14.reuse ;  /* 0x0000000e42177220 */ /* 0x080fe20000410000 */
[-C--:B------:R-:W-:Y:S01]  /*efd0*/  FMUL.FTZ R26, R67, R14.reuse ;  /* 0x0000000e431a7220 */ /* 0x080fe20000410000 */
[----:B------:R-:W-:-:S02]  /*efe0*/  FMUL.FTZ R65, R65, R14 ;  /* 0x0000000e41417220 */ /* 0x000fc40000410000 */
[C---:B---3--:R-:W-:Y:S01]  /*eff0*/  HMMA.16816.F32 R84, R116.reuse, R8, R84 ;  /* 0x000000087454723c */ /* 0x048fe20000001854 */
[----:B------:R-:W3:Y:S02]  /*f000*/  MUFU.TANH R25, R25 ;  /* 0x0000001900197308 */ /* 0x000ee40000002400 */
[-C--:B------:R-:W-:Y:S01]  /*f010*/  FMUL.FTZ R28, R92, R14.reuse ;  /* 0x0000000e5c1c7220 */ /* 0x080fe20000410000 */
[-C--:B------:R-:W-:Y:S01]  /*f020*/  FMUL.FTZ R29, R93, R14.reuse ;  /* 0x0000000e5d1d7220 */ /* 0x080fe20000410000 */
[-C--:B------:R-:W-:Y:S01]  /*f030*/  FMUL.FTZ R27, R94, R14.reuse ;  /* 0x0000000e5e1b7220 */ /* 0x080fe20000410000 */
[-C--:B------:R-:W-:Y:S02]  /*f040*/  FMUL.FTZ R16, R95, R14.reuse ;  /* 0x0000000e5f107220 */ /* 0x080fe40000410000 */
[----:B------:R-:W-:Y:S03]  /*f050*/  HMMA.16816.F32 R80, R116, R10, R80 ;  /* 0x0000000a7450723c */ /* 0x000fe60000001850 */
[----:B------:R-:W-:Y:S01]  /*f060*/  SHF.R.U32.HI R11, RZ, 0x2, R104 ;  /* 0x00000002ff0b7819 */ /* 0x000fe20000011668 */
[----:B------:R1:W1:Y:S01]  /*f070*/  MUFU.TANH R22, R65 ;  /* 0x0000004100167308 */ /* 0x0002620000002400 */
[-C--:B------:R-:W-:Y:S01]  /*f080*/  FMUL.FTZ R18, R89, R14.reuse ;  /* 0x0000000e59127220 */ /* 0x080fe20000410000 */
[-C--:B------:R-:W-:Y:S01]  /*f090*/  FMUL.FTZ R17, R90, R14.reuse ;  /* 0x0000000e5a117220 */ /* 0x080fe20000410000 */
[-C--:B------:R-:W-:Y:S01]  /*f0a0*/  FMUL.FTZ R8, R91, R14.reuse ;  /* 0x0000000e5b087220 */ /* 0x080fe20000410000 */
[----:B------:R-:W-:Y:S01]  /*f0b0*/  LOP3.LUT R11, R11, 0x7, RZ, 0xc0, !PT ;  /* 0x000000070b0b7812 */ /* 0x000fe200078ec0ff */
[----:B------:R-:W-:-:S03]  /*f0c0*/  FMUL.FTZ R88, R88, R14 ;  /* 0x0000000e58587220 */ /* 0x000fc60000410000 */
[----:B------:R-:W-:Y:S01]  /*f0d0*/  LOP3.LUT R11, R11, 0x1f0, R60, 0xf8, !PT ;  /* 0x000001f00b0b7812 */ /* 0x000fe200078ef83c */
[-C--:B------:R-:W-:Y:S01]  /*f0e0*/  FMUL.FTZ R34, R84, R14.reuse ;  /* 0x0000000e54227220 */ /* 0x080fe20000410000 */
[-C--:B------:R-:W-:Y:S01]  /*f0f0*/  FMUL.FTZ R32, R85, R14.reuse ;  /* 0x0000000e55207220 */ /* 0x080fe20000410000 */
[-C--:B------:R-:W-:Y:S01]  /*f100*/  FMUL.FTZ R10, R86, R14.reuse ;  /* 0x0000000e560a7220 */ /* 0x080fe20000410000 */
[-C--:B------:R-:W-:Y:S01]  /*f110*/  FMUL.FTZ R30, R87, R14.reuse ;  /* 0x0000000e571e7220 */ /* 0x080fe20000410000 */
[----:B------:R-:W1:Y:S01]  /*f120*/  MUFU.TANH R23, R23 ;  /* 0x0000001700177308 */ /* 0x000e620000002400 */
[----:B------:R-:W-:Y:S01]  /*f130*/  IADD3 R11, PT, PT, R164, R11, RZ ;  /* 0x0000000ba40b7210 */ /* 0x000fe20007ffe0ff */
[-C--:B------:R-:W-:Y:S01]  /*f140*/  FMUL.FTZ R43, R80, R14.reuse ;  /* 0x0000000e502b7220 */ /* 0x080fe20000410000 */
[-C--:B------:R-:W-:Y:S01]  /*f150*/  FMUL.FTZ R42, R81, R14.reuse ;  /* 0x0000000e512a7220 */ /* 0x080fe20000410000 */
[-C--:B------:R-:W-:Y:S01]  /*f160*/  FMUL.FTZ R31, R82, R14.reuse ;  /* 0x0000000e521f7220 */ /* 0x080fe20000410000 */
[----:B------:R-:W-:Y:S01]  /*f170*/  FMUL.FTZ R83, R83, R14 ;  /* 0x0000000e53537220 */ /* 0x000fe20000410000 */
[----:B------:R-:W-:-:S02]  /*f180*/  IADD3 R14, PT, PT, R6, R62, -R165 ;  /* 0x0000003e060e7210 */ /* 0x000fc40007ffe8a5 */
[----:B------:R-:W1:Y:S01]  /*f190*/  MUFU.TANH R26, R26 ;  /* 0x0000001a001a7308 */ /* 0x000e620000002400 */
[C---:B------:R-:W-:Y:S02]  /*f1a0*/  IADD3 R172, PT, PT, R11.reuse, R172, RZ ;  /* 0x000000ac0bac7210 */ /* 0x040fe40007ffe0ff */
[----:B------:R-:W-:Y:S02]  /*f1b0*/  IADD3 R171, PT, PT, R11, R14, RZ ;  /* 0x0000000e0bab7210 */ /* 0x000fe40007ffe0ff */
[----:B------:R-:W-:Y:S02]  /*f1c0*/  VIMNMX R173, PT, PT, RZ, R172, !PT ;  /* 0x000000acffad7248 */ /* 0x000fe40007fe0100 */
[C-C-:B------:R-:W-:Y:S01]  /*f1d0*/  VIADDMNMX R170, R171.reuse, 0x1, R62.reuse, PT ;  /* 0x00000001abaa7846 */ /* 0x140fe2000380013e */
[----:B------:R-:W1:Y:S01]  /*f1e0*/  MUFU.TANH R28, R28 ;  /* 0x0000001c001c7308 */ /* 0x000e620000002400 */
[----:B------:R-:W-:Y:S02]  /*f1f0*/  VIADDMNMX R171, R171, 0x9, R62, PT ;  /* 0x00000009abab7846 */ /* 0x000fe4000380013e */
[----:B------:R-:W-:-:S05]  /*f200*/  VIADDMNMX R172, R172, 0x8, RZ, !PT ;  /* 0x00000008acac7846 */ /* 0x000fca00078001ff */
        /* <DEDUP_REMOVED lines=30> */
.L_x_11150:
        /* <DEDUP_REMOVED lines=60> */
.L_x_11151:
[----:B------:R-:W-:Y:S05]  /*f7b0*/  BSYNC.RECONVERGENT B0 ;  /* 0x0000000000007941 */ /* 0x000fea0003800200 */
.L_x_11149:
        /* <DEDUP_REMOVED lines=53> */
.L_x_11148:
[----:B------:R-:W-:Y:S05]  /*fb10*/  BSYNC.RECONVERGENT B1 ;  /* 0x0000000000017941 */ /* 0x000fea0003800200 */
.L_x_11147:
[----:B------:R-:W2:Y:S01]  /*fb20*/  LD.E R117, desc[UR4][R102.64+0xdc] ;  /* 0x0000dc0466757980 */ /* 0x000ea2000c101900 */
[----:B------:R-:W-:Y:S01]  /*fb30*/  IMAD.SHL.U32 R110, R104, 0x2, RZ ;  /* 0x00000002686e7824 */ /* 0x000fe200078e00ff */
[----:B------:R-:W4:Y:S01]  /*fb40*/  S2UR UR6, SR_CgaCtaId ;  /* 0x00000000000679c3 */ /* 0x000f220000008800 */
[----:B------:R-:W-:Y:S01]  /*fb50*/  UMOV UR7, 0x400 ;  /* 0x0000040000077882 */ /* 0x000fe20000000000 */
[----:B------:R-:W-:Y:S01]  /*fb60*/  IMAD.IADD R151, R58, 0x1, R5 ;  /* 0x000000013a977824 */ /* 0x000fe200078e0205 */
[----:B------:R-:W-:Y:S01]  /*fb70*/  BSSY B2, `(.L_x_11152) ;  /* 0x000050d000027945 */ /* 0x000fe20003800000 */
[----:B------:R-:W-:Y:S01]  /*fb80*/  LOP3.LUT R110, R110, 0x6, RZ, 0xc0, !PT ;  /* 0x000000066e6e7812 */ /* 0x000fe200078ec0ff */
[----:B------:R-:W-:-:S03]  /*fb90*/  IMAD.SHL.U32 R174, R104, 0x8, RZ ;  /* 0x0000000868ae7824 */ /* 0x000fc600078e00ff */
[----:B------:R-:W-:-:S05]  /*fba0*/  LOP3.LUT R59, R59, R110, RZ, 0xfc, !PT ;  /* 0x0000006e3b3b7212 */ /* 0x000fca00078efcff */
[C---:B---3--:R-:W-:Y:S02]  /*fbb0*/  VIADD R2, R59.reuse, 0x1 ;  /* 0x000000013b027836 */ /* 0x048fe40000000000 */
        /* <DEDUP_REMOVED lines=11> */
[----:B----4-:R-:W-:Y:S01]  /*fc70*/  ULEA UR6, UR6, UR7, 0x18 ;  /* 0x0000000706067291 */ /* 0x010fe2000f8ec0ff */
[----:B------:R-:W-:-:S02]  /*fc80*/  FSEL R35, R53, -INF , P1 ;  /* 0xff80000035237808 */ /* 0x000fc40000800000 */
[----:B------:R-:W-:Y:S02]  /*fc90*/  FSEL R19, R54, -INF , P2 ;  /* 0xff80000036137808 */ /* 0x000fe40001000000 */
[----:B------:R-:W-:Y:S02]  /*fca0*/  FSEL R35, R35, -INF , !P3 ;  /* 0xff80000023237808 */ /* 0x000fe40005800000 */
[----:B------:R-:W-:Y:S02]  /*fcb0*/  FSEL R19, R19, -INF , !P0 ;  /* 0xff80000013137808 */ /* 0x000fe40004000000 */
[----:B------:R-:W-:Y:S02]  /*fcc0*/  FSEL R36, R36, -INF , P4 ;  /* 0xff80000024247808 */ /* 0x000fe40002000000 */
[C---:B------:R-:W-:Y:S02]  /*fcd0*/  ISETP.GE.AND P2, PT, R2.reuse, R173, PT ;  /* 0x000000ad0200720c */ /* 0x040fe40003f46270 */
[----:B------:R-:W-:-:S02]  /*fce0*/  ISETP.GE.AND P3, PT, R2, R170, PT ;  /* 0x000000aa0200720c */ /* 0x000fc40003f66270 */
[C---:B------:R-:W-:Y:S02]  /*fcf0*/  ISETP.GE.AND P0, PT, R2.reuse, R172, PT ;  /* 0x000000ac0200720c */ /* 0x040fe40003f06270 */
[-C--:B------:R-:W-:Y:S01]  /*fd00*/  ISETP.GE.AND P4, PT, R2, R171.reuse, PT ;  /* 0x000000ab0200720c */ /* 0x080fe20003f86270 */
[----:B------:R-:W-:Y:S01]  /*fd10*/  VIADD R2, R59, 0x11 ;  /* 0x000000113b027836 */ /* 0x000fe20000000000 */
[C---:B------:R-:W-:Y:S02]  /*fd20*/  ISETP.GE.AND P5, PT, R3.reuse, R170, PT ;  /* 0x000000aa0300720c */ /* 0x040fe40003fa6270 */
[C---:B------:R-:W-:Y:S02]  /*fd30*/  ISETP.GE.AND P1, PT, R3.reuse, R172, PT ;  /* 0x000000ac0300720c */ /* 0x040fe40003f26270 */
[----:B------:R-:W-:Y:S01]  /*fd40*/  ISETP.GE.AND P6, PT, R3, R171, PT ;  /* 0x000000ab0300720c */ /* 0x000fe20003fc6270 */
[C---:B------:R-:W-:Y:S01]  /*fd50*/  VIADD R3, R59.reuse, 0x10 ;  /* 0x000000103b037836 */ /* 0x040fe20000000000 */
[----:B------:R-:W-:Y:S01]  /*fd60*/  FSEL R11, R40, -INF , P0 ;  /* 0xff800000280b7808 */ /* 0x000fe20000000000 */
[----:B------:R-:W-:Y:S01]  /*fd70*/  VIADD R40, R59, 0x18 ;  /* 0x000000183b287836 */ /* 0x000fe20000000000 */
[----:B------:R-:W-:-:S02]  /*fd80*/  ISETP.GE.AND P0, PT, R2, R173, PT ;  /* 0x000000ad0200720c */ /* 0x000fc40003f06270 */
[----:B------:R-:W-:Y:S02]  /*fd90*/  FSEL R37, R37, -INF , P2 ;  /* 0xff80000025257808 */ /* 0x000fe40001000000 */
[----:B------:R-:W-:Y:S02]  /*fda0*/  FSEL R33, R55, -INF , P1 ;  /* 0xff80000037217808 */ /* 0x000fe40000800000 */
[-C--:B------:R-:W-:Y:S02]  /*fdb0*/  ISETP.GE.AND P1, PT, R3, R173.reuse, PT ;  /* 0x000000ad0300720c */ /* 0x080fe40003f26270 */
[----:B------:R-:W-:Y:S02]  /*fdc0*/  FSEL R21, R21, -INF , P0 ;  /* 0xff80000015157808 */ /* 0x000fe40000000000 */
[----:B------:R-:W-:Y:S02]  /*fdd0*/  FSEL R41, R37, -INF , !P3 ;  /* 0xff80000025297808 */ /* 0x000fe40005800000 */
[----:B------:R-:W-:-:S02]  /*fde0*/  ISETP.GE.AND P0, PT, R40, R173, PT ;  /* 0x000000ad2800720c */ /* 0x000fc40003f06270 */
[----:B------:R-:W-:Y:S02]  /*fdf0*/  ISETP.GE.AND P3, PT, R2, R170, PT ;  /* 0x000000aa0200720c */ /* 0x000fe40003f66270 */
[----:B-1----:R-:W-:Y:S02]  /*fe00*/  FSEL R20, R20, -INF , P1 ;  /* 0xff80000014147808 */ /* 0x002fe40000800000 */
[----:B------:R-:W-:Y:S02]  /*fe10*/  FSEL R11, R11, -INF , !P4 ;  /* 0xff8000000b0b7808 */ /* 0x000fe40006000000 */
[C---:B------:R-:W-:Y:S02]  /*fe20*/  ISETP.GE.AND P4, PT, R2.reuse, R172, PT ;  /* 0x000000ac0200720c */ /* 0x040fe40003f86270 */
[----:B------:R-:W-:Y:S02]  /*fe30*/  ISETP.GE.AND P1, PT, R2, R171, PT ;  /* 0x000000ab0200720c */ /* 0x000fe40003f26270 */
[----:B------:R-:W-:-:S02]  /*fe40*/  FSEL R2, R25, -INF , P0 ;  /* 0xff80000019027808 */ /* 0x000fc40000000000 */
[----:B------:R-:W-:Y:S02]  /*fe50*/  FSEL R25, R21, -INF , !P3 ;  /* 0xff80000015197808 */ /* 0x000fe40005800000 */
[----:B------:R-:W-:Y:S02]  /*fe60*/  ISETP.GE.AND P3, PT, R40, R172, PT ;  /* 0x000000ac2800720c */ /* 0x000fe40003f66270 */
[----:B------:R-:W-:Y:S02]  /*fe70*/  FSEL R39, R36, -INF , !P5 ;  /* 0xff80000024277808 */ /* 0x000fe40006800000 */
[----:B------:R-:W-:Y:S02]  /*fe80*/  FSEL R36, R23, -INF , P3 ;  /* 0xff80000017247808 */ /* 0x000fe40001800000 */
[----:B------:R-:W-:Y:S02]  /*fe90*/  ISETP.GE.AND P5, PT, R3, R170, PT ;  /* 0x000000aa0300720c */ /* 0x000fe40003fa6270 */
[----:B------:R-:W-:-:S02]  /*fea0*/  ISETP.GE.AND P3, PT, R12, R173, PT ;  /* 0x000000ad0c00720c */ /* 0x000fc40003f66270 */
[----:B------:R-:W-:Y:S01]  /*feb0*/  FSEL R37, R20, -INF , !P5 ;  /* 0xff80000014257808 */ /* 0x000fe20006800000 */
[----:B------:R-:W-:Y:S01]  /*fec0*/  VIADD R20, R59, 0x29 ;  /* 0x000000293b147836 */ /* 0x000fe20000000000 */
[----:B------:R-:W-:Y:S02]  /*fed0*/  FSEL R28, R28, -INF , P3 ;  /* 0xff8000001c1c7808 */ /* 0x000fe40001800000 */
[----:B------:R-:W-:Y:S02]  /*fee0*/  FSEL R24, R24, -INF , P4 ;  /* 0xff80000018187808 */ /* 0x000fe40002000000 */
[-C--:B------:R-:W-:Y:S02]  /*fef0*/  ISETP.GE.AND P3, PT, R7, R173.reuse, PT ;  /* 0x000000ad0700720c */ /* 0x080fe40003f66270 */
[----:B------:R-:W-:Y:S02]  /*ff00*/  ISETP.GE.AND P4, PT, R40, R170, PT ;  /* 0x000000aa2800720c */ /* 0x000fe40003f86270 */
[----:B------:R-:W-:-:S02]  /*ff10*/  ISETP.GE.AND P0, PT, R13, R173, PT ;  /* 0x000000ad0d00720c */ /* 0x000fc40003f06270 */
[----:B------:R-:W-:Y:S02]  /*ff20*/  FSEL R33, R33, -INF , !P6 ;  /* 0xff80000021217808 */ /* 0x000fe40007000000 */
[----:B------:R-:W-:Y:S02]  /*ff30*/  FSEL R29, R29, -INF , P3 ;  /* 0xff8000001d1d7808 */ /* 0x000fe40001800000 */
[C---:B------:R-:W-:Y:S02]  /*ff40*/  ISETP.GE.AND P6, PT, R3.reuse, R172, PT ;  /* 0x000000ac0300720c */ /* 0x040fe40003fc6270 */
[----:B------:R-:W-:Y:S01]  /*ff50*/  ISETP.GE.AND P2, PT, R3, R171, PT ;  /* 0x000000ab0300720c */ /* 0x000fe20003f46270 */
[----:B------:R-:W-:Y:S01]  /*ff60*/  VIADD R3, R59, 0x28 ;  /* 0x000000283b037836 */ /* 0x000fe20000000000 */
[----:B------:R-:W-:Y:S02]  /*ff70*/  FSEL R21, R2, -INF , !P4 ;  /* 0xff80000002157808 */ /* 0x000fe40006000000 */
[----:B------:R-:W-:-:S02]  /*ff80*/  ISETP.GE.AND P3, PT, R20, R173, PT ;  /* 0x000000ad1400720c */ /* 0x000fc40003f66270 */
[-C--:B------:R-:W-:Y:S02]  /*ff90*/  ISETP.GE.AND P4, PT, R13, R170.reuse, PT ;  /* 0x000000aa0d00720c */ /* 0x080fe40003f86270 */
[----:B------:R-:W-:Y:S02]  /*ffa0*/  FSEL R22, R22, -INF , P0 ;  /* 0xff80000016167808 */ /* 0x000fe40000000000 */
[----:B------:R-:W-:Y:S01]  /*ffb0*/  FSEL R137, R18, -INF , P3 ;  /* 0xff80000012897808 */ /* 0x000fe20001800000 */
[C---:B------:R-:W-:Y:S01]  /*ffc0*/  VIADD R18, R59.reuse, 0x31 ;  /* 0x000000313b127836 */ /* 0x040fe20000000000 */
[----:B------:R-:W-:Y:S01]  /*ffd0*/  FSEL R23, R22, -INF , !P4 ;  /* 0xff80000016177808 */ /* 0x000fe20006000000 */
[----:B------:R-:W-:Y:S01]  /*ffe0*/  VIADD R22, R59, 0x30 ;  /* 0x000000303b167836 */ /* 0x000fe20000000000 */
[----:B------:R-:W-:Y:S02]  /*fff0*/  ISETP.GE.AND P3, PT, R7, R170, PT ;  /* 0x000000aa0700720c */ /* 0x000fe40003f66270 */
[----:B------:R-:W-:-:S02]  /*10000*/  ISETP.GE.AND P5, PT, R59, R173, PT ;  /* 0x000000ad3b00720c */ /* 0x000fc40003fa6270 */
[----:B------:R-:W-:Y:S02]  /*10010*/  ISETP.GE.AND P4, PT, R3, R173, PT ;  /* 0x000000ad0300720c */ /* 0x000fe40003f86270 */
[----:B------:R-:W-:Y:S02]  /*10020*/  FSEL R38, R38, -INF , P6 ;  /* 0xff80000026267808 */ /* 0x000fe40003000000 */
[----:B------:R-:W-:Y:S02]  /*10030*/  FSEL R159, R29, -INF , !P3 ;  /* 0xff8000001d9f7808 */ /* 0x000fe40005800000 */
[----:B------:R-:W-:Y:S02]  /*10040*/  ISETP.GE.AND P6, PT, R59, R170, PT ;  /* 0x000000aa3b00720c */ /* 0x000fe40003fc6270 */
[----:B------:R-:W-:Y:S02]  /*10050*/  FSEL R9, R9, -INF , P4 ;  /* 0xff80000009097808 */ /* 0x000fe40002000000 */
[----:B------:R-:W-:-:S02]  /*10060*/  FSEL R2, R15, -INF , P5 ;  /* 0xff8000000f027808 */ /* 0x000fc40002800000 */
[-C--:B------:R-:W-:Y:S02]  /*10070*/  ISETP.GE.AND P3, PT, R3, R170.reuse, PT ;  /* 0x000000aa0300720c */ /* 0x080fe40003f66270 */
[----:B------:R-:W-:Y:S02]  /*10080*/  ISETP.GE.AND P5, PT, R22, R173, PT ;  /* 0x000000ad1600720c */ /* 0x000fe40003fa6270 */
[-C--:B------:R-:W-:Y:S02]  /*10090*/  ISETP.GE.AND P0, PT, R12, R170.reuse, PT ;  /* 0x000000aa0c00720c */ /* 0x080fe40003f06270 */
[----:B------:R-:W-:Y:S02]  /*100a0*/  FSEL R2, R2, -INF , !P6 ;  /* 0xff80000002027808 */ /* 0x000fe40007000000 */
[----:B------:R-:W-:Y:S02]  /*100b0*/  FSEL R139, R9, -INF , !P3 ;  /* 0xff800000098b7808 */ /* 0x000fe40005800000 */
[----:B------:R-:W-:-:S02]  /*100c0*/  ISETP.GE.AND P6, PT, R20, R170, PT ;  /* 0x000000aa1400720c */ /* 0x000fc40003fc6270 */
[----:B------:R-:W-:Y:S02]  /*100d0*/  ISETP.GE.AND P3, PT, R22, R170, PT ;  /* 0x000000aa1600720c */ /* 0x000fe40003f66270 */
[----:B------:R-:W-:Y:S02]  /*100e0*/  FSEL R34, R34, -INF , P5 ;  /* 0xff80000022227808 */ /* 0x000fe40002800000 */
[----:B------:R-:W-:Y:S02]  /*100f0*/  ISETP.GE.AND P5, PT, R18, R173, PT ;  /* 0x000000ad1200720c */ /* 0x000fe40003fa6270 */
[----:B------:R-:W-:Y:S02]  /*10100*/  FSEL R175, R28, -INF , !P0 ;  /* 0xff8000001caf7808 */ /* 0x000fe40004000000 */
[C---:B------:R-:W-:Y:S02]  /*10110*/  ISETP.GE.AND P0, PT, R59.reuse, R172, PT ;  /* 0x000000ac3b00720c */ /* 0x040fe40003f06270 */
[C---:B------:R-:W-:Y:S01]  /*10120*/  ISETP.GE.AND P4, PT, R59.reuse, R171, PT ;  /* 0x000000ab3b00720c */ /* 0x040fe20003f86270 */
[----:B------:R-:W-:Y:S01]  /*10130*/  VIADD R59, R59, 0x39 ;  /* 0x000000393b3b7836 */ /* 0x000fe20000000000 */
[----:B------:R-:W-:-:S02]  /*10140*/  FSEL R137, R137, -INF , !P6 ;  /* 0xff80000089897808 */ /* 0x000fc40007000000 */
[----:B------:R-:W-:Y:S02]  /*10150*/  FSEL R129, R34, -INF , !P3 ;  /* 0xff80000022817808 */ /* 0x000fe40005800000 */
[-C--:B------:R-:W-:Y:S02]  /*10160*/  ISETP.GE.AND P6, PT, R18, R170.reuse, PT ;  /* 0x000000aa1200720c */ /* 0x080fe40003fc6270 */
        /* <DEDUP_REMOVED lines=9> */
[----:B------:R-:W-:-:S02]  /*10200*/  ISETP.GE.AND P5, PT, R59, R170, PT ;  /* 0x000000aa3b00720c */ /* 0x000fc40003fa6270 */
[----:B------:R-:W-:Y:S02]  /*10210*/  FSEL R42, R42, -INF , P6 ;  /* 0xff8000002a2a7808 */ /* 0x000fe40003000000 */
[----:B------:R-:W-:Y:S02]  /*10220*/  FMNMX3.FTZ R28, R28, R41, R37, !PT ;  /* 0x000000291c1c7276 */ /* 0x000fe40007810025 */
[----:B------:R-:W-:Y:S02]  /*10230*/  FSEL R15, R38, -INF , !P2 ;  /* 0xff800000260f7808 */ /* 0x000fe40005000000 */
[C---:B------:R-:W-:Y:S02]  /*10240*/  ISETP.GE.AND P2, PT, R13.reuse, R172, PT ;  /* 0x000000ac0d00720c */ /* 0x040fe40003f46270 */
[----:B------:R-:W-:Y:S02]  /*10250*/  ISETP.GE.AND P6, PT, R13, R171, PT ;  /* 0x000000ab0d00720c */ /* 0x000fe40003fc6270 */
[----:B------:R-:W-:-:S02]  /*10260*/  FSEL R121, R42, -INF , !P5 ;  /* 0xff8000002a797808 */ /* 0x000fc40006800000 */
[----:B------:R-:W-:Y:S02]  /*10270*/  FSEL R13, R24, -INF , !P1 ;  /* 0xff800000180d7808 */ /* 0x000fe40004800000 */
[----:B------:R-:W-:Y:S02]  /*10280*/  FSEL R9, R36, -INF , !P3 ;  /* 0xff80000024097808 */ /* 0x000fe40005800000 */
[CC--:B------:R-:W-:Y:S02]  /*10290*/  ISETP.GE.AND P1, PT, R12.reuse, R172.reuse, PT ;  /* 0x000000ac0c00720c */ /* 0x0c0fe40003f26270 */
[----:B------:R-:W-:Y:S02]  /*102a0*/  ISETP.GE.AND P5, PT, R12, R171, PT ;  /* 0x000000ab0c00720c */ /* 0x000fe40003fa6270 */
[----:B------:R-:W-:Y:S02]  /*102b0*/  ISETP.GE.AND P3, PT, R7, R172, PT ;  /* 0x000000ac0700720c */ /* 0x000fe40003f66270 */
[----:B------:R-:W-:-:S02]  /*102c0*/  FMNMX3.FTZ R28, R28, R25, R21, !PT ;  /* 0x000000191c1c7276 */ /* 0x000fc40007810015 */
[----:B------:R-:W-:Y:S02]  /*102d0*/  FSEL R12, R52, -INF , P0 ;  /* 0xff800000340c7808 */ /* 0x000fe40000000000 */
[----:B------:R-:W-:Y:S02]  /*102e0*/  FSEL R26, R26, -INF , P2 ;  /* 0xff8000001a1a7808 */ /* 0x000fe40001000000 */
[----:B------:R-:W-:Y:S02]  /*102f0*/  ISETP.GE.AND P2, PT, R7, R171, PT ;  /* 0x000000ab0700720c */ /* 0x000fe40003f46270 */
[----:B------:R-:W-:Y:S02]  /*10300*/  FSEL R16, R16, -INF , P3 ;  /* 0xff80000010107808 */ /* 0x000fe40001800000 */
[----:B------:R-:W-:Y:S02]  /*10310*/  FMNMX3.FTZ R28, R28, R23, R175, !PT ;  /* 0x000000171c1c7276 */ /* 0x000fe400078100af */
[----:B------:R-:W-:-:S02]  /*10320*/  FSEL R12, R12, -INF , !P4 ;  /* 0xff8000000c0c7808 */ /* 0x000fc40006000000 */
[----:B------:R-:W-:Y:S02]  /*10330*/  FSEL R7, R26, -INF , !P6 ;  /* 0xff8000001a077808 */ /* 0x000fe40007000000 */
[----:B------:R-:W-:Y:S02]  /*10340*/  ISETP.GE.AND P6, PT, R3, R172, PT ;  /* 0x000000ac0300720c */ /* 0x000fe40003fc6270 */
[----:B------:R-:W-:Y:S02]  /*10350*/  FSEL R135, R16, -INF , !P2 ;  /* 0xff80000010877808 */ /* 0x000fe40005000000 */
[----:B------:R-:W-:Y:S02]  /*10360*/  FMNMX3.FTZ R28, R28, R159, R139, !PT ;  /* 0x0000009f1c1c7276 */ /* 0x000fe4000781008b */
[----:B------:R-:W-:Y:S02]  /*10370*/  FMNMX3.FTZ R16, R12, R19, R33, !PT ;  /* 0x000000130c107276 */ /* 0x000fe40007810021 */
[----:B------:R-:W-:-:S02]  /*10380*/  FSEL R27, R27, -INF , P1 ;  /* 0xff8000001b1b7808 */ /* 0x000fc40000800000 */
[----:B------:R-:W-:Y:S02]  /*10390*/  ISETP.GE.AND P1, PT, R3, R171, PT ;  /* 0x000000ab0300720c */ /* 0x000fe40003f26270 */
[----:B------:R-:W-:Y:S02]  /*103a0*/  ISETP.GE.AND P3, PT, R20, R172, PT ;  /* 0x000000ac1400720c */ /* 0x000fe40003f66270 */
[----:B------:R-:W-:Y:S02]  /*103b0*/  FSEL R17, R17, -INF , P6 ;  /* 0xff80000011117808 */ /* 0x000fe40003000000 */
[----:B------:R-:W-:Y:S02]  /*103c0*/  FMNMX3.FTZ R28, R28, R137, R129, !PT ;  /* 0x000000891c1c7276 */ /* 0x000fe40007810081 */
[----:B------:R-:W-:Y:S02]  /*103d0*/  FMNMX3.FTZ R16, R16, R11, R15, !PT ;  /* 0x0000000b10107276 */ /* 0x000fe4000781000f */
[----:B------:R-:W-:-:S02]  /*103e0*/  FSEL R133, R17, -INF , !P1 ;  /* 0xff80000011857808 */ /* 0x000fc40004800000 */
[----:B------:R-:W-:Y:S02]  /*103f0*/  FSEL R127, R8, -INF , P3 ;  /* 0xff800000087f7808 */ /* 0x000fe40001800000 */
[CC--:B------:R-:W-:Y:S02]  /*10400*/  ISETP.GE.AND P1, PT, R14.reuse, R172.reuse, PT ;  /* 0x000000ac0e00720c */ /* 0x0c0fe40003f26270 */
[----:B------:R-:W-:Y:S02]  /*10410*/  ISETP.GE.AND P3, PT, R14, R171, PT ;  /* 0x000000ab0e00720c */ /* 0x000fe40003f66270 */
[----:B------:R-:W-:Y:S02]  /*10420*/  FMNMX3.FTZ R28, R28, R125, R123, !PT ;  /* 0x0000007d1c1c7276 */ /* 0x000fe4000781007b */
[----:B------:R-:W-:Y:S02]  /*10430*/  FSEL R131, R27, -INF , !P5 ;  /* 0xff8000001b837808 */ /* 0x000fe40006800000 */
[----:B------:R-:W-:-:S02]  /*10440*/  ISETP.GE.AND P0, PT, R22, R172, PT ;  /* 0x000000ac1600720c */ /* 0x000fc40003f06270 */
[----:B------:R-:W-:Y:S02]  /*10450*/  FMNMX3.FTZ R14, R16, R13, R9, !PT ;  /* 0x0000000d100e7276 */ /* 0x000fe40007810009 */
[----:B------:R-:W-:Y:S02]  /*10460*/  FMNMX.FTZ R24, R121, R28, !PT ;  /* 0x0000001c79187209 */ /* 0x000fe40007810000 */
[-C--:B------:R-:W-:Y:S02]  /*10470*/  ISETP.GE.AND P6, PT, R20, R171.reuse, PT ;  /* 0x000000ab1400720c */ /* 0x080fe40003fc6270 */
[----:B------:R-:W-:Y:S01]  /*10480*/  ISETP.GE.AND P5, PT, R22, R171, PT ;  /* 0x000000ab1600720c */ /* 0x000fe20003fa6270 */
[----:B------:R-:W1:Y:S01]  /*10490*/  SHFL.BFLY PT, R29, R24, 0x2, 0x1f ;  /* 0x0c401f00181d7f89 */ /* 0x000e6200000e0000 */
[----:B------:R-:W-:Y:S02]  /*104a0*/  ISETP.GE.AND P2, PT, R18, R172, PT ;  /* 0x000000ac1200720c */ /* 0x000fe40003f46270 */
[----:B------:R-:W-:-:S02]  /*104b0*/  FSEL R10, R10, -INF , P0 ;  /* 0xff8000000a0a7808 */ /* 0x000fc40000000000 */
[----:B------:R-:W-:Y:S02]  /*104c0*/  FMNMX3.FTZ R14, R14, R7, R131, !PT ;  /* 0x000000070e0e7276 */ /* 0x000fe40007810083 */
[----:B------:R-:W-:Y:S02]  /*104d0*/  ISETP.GE.AND P4, PT, R18, R171, PT ;  /* 0x000000ab1200720c */ /* 0x000fe40003f86270 */
[----:B------:R-:W-:Y:S02]  /*104e0*/  ISETP.GE.AND P0, PT, R59, R172, PT ;  /* 0x000000ac3b00720c */ /* 0x000fe40003f06270 */
[----:B------:R-:W-:Y:S02]  /*104f0*/  FSEL R30, R30, -INF , P2 ;  /* 0xff8000001e1e7808 */ /* 0x000fe40001000000 */
[----:B------:R-:W-:Y:S02]  /*10500*/  FSEL R31, R31, -INF , P1 ;  /* 0xff8000001f1f7808 */ /* 0x000fe40000800000 */
[----:B------:R-:W-:-:S02]  /*10510*/  FSEL R127, R127, -INF , !P6 ;  /* 0xff8000007f7f7808 */ /* 0x000fc40007000000 */
[----:B------:R-:W-:Y:S02]  /*10520*/  FSEL R122, R10, -INF , !P5 ;  /* 0xff8000000a7a7808 */ /* 0x000fe40006800000 */
[----:B------:R-:W-:Y:S02]  /*10530*/  FMNMX3.FTZ R3, R14, R135, R133, !PT ;  /* 0x000000870e037276 */ /* 0x000fe40007810085 */
[----:B------:R-:W-:Y:S02]  /*10540*/  ISETP.GE.AND P2, PT, R59, R171, PT ;  /* 0x000000ab3b00720c */ /* 0x000fe40003f46270 */
[----:B------:R-:W-:Y:S02]  /*10550*/  FSEL R6, R6, -INF , P0 ;  /* 0xff80000006067808 */ /* 0x000fe40000000000 */
[----:B------:R-:W-:Y:S02]  /*10560*/  FSEL R119, R30, -INF , !P4 ;  /* 0xff8000001e777808 */ /* 0x000fe40006000000 */
[----:B------:R-:W-:-:S02]  /*10570*/  FSEL R120, R31, -INF , !P3 ;  /* 0xff8000001f787808 */ /* 0x000fc40005800000 */
[----:B------:R-:W-:Y:S02]  /*10580*/  FMNMX3.FTZ R3, R3, R127, R122, !PT ;  /* 0x0000007f03037276 */ /* 0x000fe4000781007a */
[----:B------:R-:W-:Y:S02]  /*10590*/  FSEL R118, R6, -INF , !P2 ;  /* 0xff80000006767808 */ /* 0x000fe40005000000 */
[----:B------:R-:W-:Y:S02]  /*105a0*/  FMNMX3.FTZ R3, R3, R119, R120, !PT ;  /* 0x0000007703037276 */ /* 0x000fe40007810078 */
[----:B-1----:R-:W-:Y:S02]  /*105b0*/  FMNMX.FTZ R29, R24, R29, !PT ;  /* 0x0000001d181d7209 */ /* 0x002fe40007810000 */
[----:B------:R-:W-:Y:S02]  /*105c0*/  FMNMX.FTZ R27, R118, R3, !PT ;  /* 0x00000003761b7209 */ /* 0x000fe40007810000 */
[----:B------:R-:W-:Y:S01]  /*105d0*/  LEA R151, R151, UR6, 0x1 ;  /* 0x0000000697977c11 */ /* 0x000fe2000f8e08ff */
[----:B------:R-:W1:Y:S04]  /*105e0*/  SHFL.BFLY PT, R8, R29, 0x1, 0x1f ;  /* 0x0c201f001d087f89 */ /* 0x000e6800000e0000 */
[----:B------:R-:W3:Y:S01]  /*105f0*/  SHFL.BFLY PT, R6, R27, 0x2, 0x1f ;  /* 0x0c401f001b067f89 */ /* 0x000ee200000e0000 */
[----:B------:R-:W-:-:S02]  /*10600*/  IMAD.IADD R149, R4, 0x1, R151 ;  /* 0x0000000104957824 */ /* 0x000fc400078e0297 */
[C---:B------:R-:W-:Y:S01]  /*10610*/  IMAD.IADD R150, R0.reuse, 0x1, R151 ;  /* 0x0000000100967824 */ /* 0x040fe200078e0297 */
[----:B------:R-:W-:Y:S01]  /*10620*/  LDSM.16.MT88.4 R92, [R151+0x8000] ;  /* 0x00800000975c783b */ /* 0x000fe20000004200 */
[----:B------:R-:W-:-:S03]  /*10630*/  IMAD.IADD R148, R0, 0x1, R149 ;  /* 0x0000000100947824 */ /* 0x000fc600078e0295 */
[----:B------:R-:W-:Y:S04]  /*10640*/  LDSM.16.MT88.4 R84, [R150+0x8000] ;  /* 0x008000009654783b */ /* 0x000fe80000004200 */
[----:B------:R-:W-:Y:S04]  /*10650*/  LDSM.16.MT88.4 R68, [R148+0x8000] ;  /* 0x008000009444783b */ /* 0x000fe80000004200 */
[----:B------:R-:W-:Y:S01]  /*10660*/  LDSM.16.MT88.4 R56, [R149+0xa000] ;  /* 0x00a000009538783b */ /* 0x000fe20000004200 */
[----:B-1----:R-:W-:-:S03]  /*10670*/  FMNMX.FTZ R3, R29, R8, !PT ;  /* 0x000000081d037209 */ /* 0x002fc60007810000 */
[----:B------:R-:W-:Y:S01]  /*10680*/  LDSM.16.MT88.4 R76, [R149+0x8000] ;  /* 0x00800000954c783b */ /* 0x000fe20000004200 */
[----:B---3--:R-:W-:Y:S01]  /*10690*/  FMNMX.FTZ R6, R27, R6, !PT ;  /* 0x000000061b067209 */ /* 0x008fe20007810000 */
[----:B--2---:R-:W-:Y:S01]  /*106a0*/  FMUL.FTZ R126, R117, R3 ;  /* 0x00000003757e7220 */ /* 0x004fe20000410000 */
[----:B------:R-:W-:Y:S01]  /*106b0*/  FSETP.NEU.FTZ.AND P0, PT, R3, -INF , PT ;  /* 0xff8000000300780b */ /* 0x000fe20003f1d000 */
[----:B------:R-:W-:Y:S03]  /*106c0*/  LDSM.16.MT88.4 R48, [R150+0xa000] ;  /* 0x00a000009630783b */ /* 0x000fe60000004200 */
[----:B------:R-:W-:Y:S01]  /*106d0*/  FSEL R126, R126, RZ, P0 ;  /* 0x000000ff7e7e7208 */ /* 0x000fe20000000000 */
[----:B------:R-:W1:Y:S04]  /*106e0*/  SHFL.BFLY PT, R17, R6, 0x1, 0x1f ;  /* 0x0c201f0006117f89 */ /* 0x000e6800000e0000 */
        /* <DEDUP_REMOVED lines=13> */
[----:B------:R-:W-:Y:S01]  /*107c0*/  LDSM.16.MT88.4 R24, [R149+0x8800] ;  /* 0x008800009518783b */ /* 0x000fe20000004200 */
[----:B------:R-:W3:Y:S01]  /*107d0*/  MUFU.EX2 R115, R115 ;  /* 0x0000007300737308 */ /* 0x000ee20000000800 */
[----:B------:R-:W-:-:S02]  /*107e0*/  FFMA.FTZ R180, R121, R117, -R126 ;  /* 0x0000007579b47223 */ /* 0x000fc4000001087e */
[----:B------:R-:W-:Y:S01]  /*107f0*/  LDSM.16.MT88.4 R20, [R148+0xa000] ;  /* 0x00a000009414783b */ /* 0x000fe20000004200 */
[----:B-1----:R-:W-:-:S04]  /*10800*/  FMNMX.FTZ R2, R6, R17, !PT ;  /* 0x0000001106027209 */ /* 0x002fc80007810000 */
[----:B------:R-:W-:Y:S01]  /*10810*/  MUFU.EX2 R111, R111 ;  /* 0x0000006f006f7308 */ /* 0x000fe20000000800 */
[----:B------:R-:W-:Y:S01]  /*10820*/  FSETP.NEU.FTZ.AND P0, PT, R2, -INF , PT ;  /* 0xff8000000200780b */ /* 0x000fe20003f1d000 */
[----:B------:R-:W-:-:S05]  /*10830*/  FMUL.FTZ R124, R117, R2 ;  /* 0x00000002757c7220 */ /* 0x000fca0000410000 */
[----:B------:R-:W-:Y:S01]  /*10840*/  FSEL R124, R124, RZ, P0 ;  /* 0x000000ff7c7c7208 */ /* 0x000fe20000000000 */
[----:B------:R-:W1:Y:S01]  /*10850*/  MUFU.EX2 R34, R34 ;  /* 0x0000002200227308 */ /* 0x000e620000000800 */
[----:B---3--:R-:W-:Y:S01]  /*10860*/  F2FP.F16.F32.PACK_AB R64, R115, R116 ;  /* 0x000000747340723e */ /* 0x008fe200000000ff */
[----:B------:R-:W-:Y:S01]  /*10870*/  FADD.FTZ R116, R116, R115 ;  /* 0x0000007374747221 */ /* 0x000fe20000010000 */
[----:B------:R-:W-:Y:S01]  /*10880*/  ISETP.GT.AND P0, PT, R105, R156, PT ;  /* 0x0000009c6900720c */ /* 0x000fe20003f04270 */
[-CC-:B------:R-:W-:Y:S01]  /*10890*/  FFMA.FTZ R114, R12, R117.reuse, -R124.reuse ;  /* 0x000000750c727223 */ /* 0x180fe2000001087c */
[-CC-:B------:R-:W-:Y:S01]  /*108a0*/  FFMA.FTZ R113, R19, R117.reuse, -R124.reuse ;  /* 0x0000007513717223 */ /* 0x180fe2000001087c */
[-CC-:B------:R-:W-:Y:S01]  /*108b0*/  FFMA.FTZ R112, R33, R117.reuse, -R124.reuse ;  /* 0x0000007521707223 */ /* 0x180fe2000001087c */
[-CC-:B------:R-:W-:Y:S01]  /*108c0*/  FFMA.FTZ R107, R11, R117.reuse, -R124.reuse ;  /* 0x000000750b6b7223 */ /* 0x180fe2000001087c */
[----:B------:R-:W3:Y:S01]  /*108d0*/  LDSM.16.MT88.4 R16, [R151+0x8800] ;  /* 0x008800009710783b */ /* 0x000ee20000004200 */
[-CC-:B------:R-:W-:Y:S01]  /*108e0*/  FFMA.FTZ R29, R9, R117.reuse, -R124.reuse ;  /* 0x00000075091d7223 */ /* 0x180fe2000001087c */
[----:B------:R-:W-:Y:S01]  /*108f0*/  MUFU.EX2 R114, R114 ;  /* 0x0000007200727308 */ /* 0x000fe20000000800 */
[-CC-:B------:R-:W-:Y:S01]  /*10900*/  FFMA.FTZ R32, R15, R117.reuse, -R124.reuse ;  /* 0x000000750f207223 */ /* 0x180fe2000001087c */
[----:B------:R-:W4:Y:S01]  /*10910*/  LDSM.16.MT88.4 R8, [R148+0x8800] ;  /* 0x008800009408783b */ /* 0x000f220000004200 */
[-CC-:B------:R-:W-:Y:S01]  /*10920*/  FFMA.FTZ R33, R13, R117.reuse, -R124.reuse ;  /* 0x000000750d217223 */ /* 0x180fe2000001087c */
[-CC-:B------:R-:W-:Y:S01]  /*10930*/  FFMA.FTZ R0, R7, R117.reuse, -R124.reuse ;  /* 0x0000007507007223 */ /* 0x180fe2000001087c */
[--C-:B------:R-:W-:Y:S01]  /*10940*/  FFMA.FTZ R131, R131, R117, -R124.reuse ;  /* 0x0000007583837223 */ /* 0x100fe2000001087c */
[----:B------:R-:W5:Y:S01]  /*10950*/  LDSM.16.MT88.4 R12, [R150+0x8800] ;  /* 0x00880000960c783b */ /* 0x000f620000004200 */
[----:B-1----:R-:W-:Y:S01]  /*10960*/  F2FP.F16.F32.PACK_AB R66, R34, R111 ;  /* 0x0000006f2242723e */ /* 0x002fe200000000ff */
[----:B------:R-:W1:Y:S01]  /*10970*/  MUFU.EX2 R113, R113 ;  /* 0x0000007100717308 */ /* 0x000e620000000800 */
[-CC-:B------:R-:W-:Y:S01]  /*10980*/  FFMA.FTZ R130, R135, R117.reuse, -R124.reuse ;  /* 0x0000007587827223 */ /* 0x180fe2000001087c */
[-CC-:B------:R-:W-:Y:S01]  /*10990*/  FFMA.FTZ R128, R133, R117.reuse, -R124.reuse ;  /* 0x0000007585807223 */ /* 0x180fe2000001087c */
[-CC-:B------:R-:W-:Y:S01]  /*109a0*/  FFMA.FTZ R127, R127, R117.reuse, -R124.reuse ;  /* 0x000000757f7f7223 */ /* 0x180fe2000001087c */
[----:B------:R-:W-:Y:S01]  /*109b0*/  FFMA.FTZ R122, R122, R117, -R124 ;  /* 0x000000757a7a7223 */ /* 0x000fe2000001087c */
[----:B------:R-:W-:-:S03]  /*109c0*/  FADD.FTZ R111, R111, R116 ;  /* 0x000000746f6f7221 */ /* 0x000fc60000010000 */
[----:B------:R-:W-:Y:S01]  /*109d0*/  MUFU.EX2 R112, R112 ;  /* 0x0000007000707308 */ /* 0x000fe20000000800 */
[----:B------:R-:W-:-:S07]  /*109e0*/  FADD.FTZ R34, R34, R111 ;  /* 0x0000006f22227221 */ /* 0x000fce0000010000 */
[----:B------:R-:W2:Y:S01]  /*109f0*/  MUFU.EX2 R107, R107 ;  /* 0x0000006b006b7308 */ /* 0x000ea20000000800 */
[----:B-1----:R-:W-:Y:S01]  /*10a00*/  F2FP.F16.F32.PACK_AB R65, R113, R114 ;  /* 0x000000727141723e */ /* 0x002fe200000000ff */
[----:B------:R-:W-:-:S06]  /*10a10*/  FADD.FTZ R113, R114, R113 ;  /* 0x0000007172717221 */ /* 0x000fcc0000010000 */
[----:B------:R-:W-:Y:S08]  /*10a20*/  MUFU.EX2 R35, R35 ;  /* 0x0000002300237308 */ /* 0x000ff00000000800 */
[----:B------:R-:W1:Y:S01]  /*10a30*/  MUFU.EX2 R30, R30 ;  /* 0x0000001e001e7308 */ /* 0x000e620000000800 */
[----:B--2---:R-:W-:Y:S01]  /*10a40*/  F2FP.F16.F32.PACK_AB R67, R107, R112 ;  /* 0x000000706b43723e */ /* 0x004fe200000000ff */
[----:B------:R-:W-:-:S04]  /*10a50*/  FADD.FTZ R112, R112, R113 ;  /* 0x0000007170707221 */ /* 0x000fc80000010000 */
[----:B------:R-:W-:Y:S02]  /*10a60*/  FADD.FTZ R107, R107, R112 ;  /* 0x000000706b6b7221 */ /* 0x000fe40000010000 */
[----:B------:R-:W-:Y:S01]  /*10a70*/  MUFU.EX2 R31, R31 ;  /* 0x0000001f001f7308 */ /* 0x000fe20000000800 */
[C---:B------:R-:W-:Y:S07]  /*10a80*/  HMMA.16816.F32 R96, R64.reuse, R92, RZ ;  /* 0x0000005c4060723c */ /* 0x040fee00000018ff */
[----:B------:R-:W2:Y:S01]  /*10a90*/  MUFU.EX2 R28, R28 ;  /* 0x0000001c001c7308 */ /* 0x000ea20000000800 */
        /* <DEDUP_REMOVED lines=8> */
[----:B--2---:R-:W-:Y:S01]  /*10b20*/  F2FP.F16.F32.PACK_AB R6, R28, R31 ;  /* 0x0000001f1c06723e */ /* 0x004fe200000000ff */
[----:B------:R-:W-:-:S04]  /*10b30*/  FADD.FTZ R31, R31, R30 ;  /* 0x0000001e1f1f7221 */ /* 0x000fc80000010000 */
[----:B------:R-:W-:Y:S01]  /*10b40*/  FADD.FTZ R31, R28, R31 ;  /* 0x0000001f1c1f7221 */ /* 0x000fe20000010000 */
[----:B------:R-:W-:Y:S01]  /*10b50*/  MUFU.EX2 R29, R29 ;  /* 0x0000001d001d7308 */ /* 0x000fe20000000800 */
[C---:B------:R-:W-:Y:S07]  /*10b60*/  HMMA.16816.F32 R88, R64.reuse, R84, RZ ;  /* 0x000000544058723c */ /* 0x040fee00000018ff */
        /* <DEDUP_REMOVED lines=9> */
[C---:B---3--:R-:W-:Y:S06]  /*10c00*/  HMMA.16816.F32 R96, R4.reuse, R16, R96 ;  /* 0x000000100460723c */ /* 0x048fec0000001860 */
[----:B------:R-:W-:Y:S02]  /*10c10*/  MUFU.EX2 R127, R127 ;  /* 0x0000007f007f7308 */ /* 0x000fe40000000800 */
[C---:B------:R-:W-:Y:S01]  /*10c20*/  HMMA.16816.F32 R92, R4.reuse, R18, R92 ;  /* 0x00000012045c723c */ /* 0x040fe2000000185c */
[----:B------:R-:W1:Y:S05]  /*10c30*/  LDSM.16.MT88.4 R16, [R151+0xa800] ;  /* 0x00a800009710783b */ /* 0x000e6a0000004200 */
[----:B------:R-:W-:Y:S02]  /*10c40*/  MUFU.EX2 R132, R132 ;  /* 0x0000008400847308 */ /* 0x000fe40000000800 */
[C---:B----4-:R-:W-:Y:S06]  /*10c50*/  HMMA.16816.F32 R72, R4.reuse, R8, R72 ;  /* 0x000000080448723c */ /* 0x050fec0000001848 */
[----:B------:R-:W-:Y:S02]  /*10c60*/  MUFU.EX2 R125, R125 ;  /* 0x0000007d007d7308 */ /* 0x000fe40000000800 */
[C---:B------:R-:W-:Y:S01]  /*10c70*/  HMMA.16816.F32 R68, R4.reuse, R10, R68 ;  /* 0x0000000a0444723c */ /* 0x040fe20000001844 */
[----:B------:R-:W2:Y:S05]  /*10c80*/  LDSM.16.MT88.4 R8, [R149+0xa800] ;  /* 0x00a800009508783b */ /* 0x000eaa0000004200 */
[----:B------:R-:W-:Y:S02]  /*10c90*/  MUFU.EX2 R123, R123 ;  /* 0x0000007b007b7308 */ /* 0x000fe40000000800 */
[C---:B-----5:R-:W-:Y:S06]  /*10ca0*/  HMMA.16816.F32 R88, R4.reuse, R12, R88 ;  /* 0x0000000c0458723c */ /* 0x060fec0000001858 */
[----:B------:R-:W-:Y:S02]  /*10cb0*/  MUFU.EX2 R180, R180 ;  /* 0x000000b400b47308 */ /* 0x000fe40000000800 */
[----:B------:R-:W-:Y:S01]  /*10cc0*/  HMMA.16816.F32 R84, R4, R14, R84 ;  /* 0x0000000e0454723c */ /* 0x000fe20000001854 */
[----:B------:R-:W3:Y:S07]  /*10cd0*/  LDSM.16.MT88.4 R12, [R150+0xa800] ;  /* 0x00a80000960c783b */ /* 0x000eee0000004200 */
        /* <DEDUP_REMOVED lines=17> */
[-CC-:B------:R-:W-:Y:S01]  /*10df0*/  FFMA.FTZ R26, R175, R117.reuse, -R126.reuse ;  /* 0x00000075af1a7223 */ /* 0x180fe2000001087e */
[-C--:B------:R-:W-:Y:S01]  /*10e00*/  FFMA.FTZ R27, R137, R117.reuse, -R126 ;  /* 0x00000075891b7223 */ /* 0x080fe2000001087e */
[----:B------:R-:W-:-:S04]  /*10e10*/  FFMA.FTZ R175, R118, R117, -R124 ;  /* 0x0000007576af7223 */ /* 0x000fc8000001087c */
[----:B------:R-:W4:Y:S01]  /*10e20*/  MUFU.EX2 R26, R26 ;  /* 0x0000001a001a7308 */ /* 0x000f220000000800 */
[----:B------:R-:W-:Y:S03]  /*10e30*/  HMMA.16816.F32 R60, R64, R20, RZ ;  /* 0x00000014403c723c */ /* 0x000fe600000018ff */
[-CC-:B------:R-:W-:Y:S01]  /*10e40*/  FFMA.FTZ R20, R119, R117.reuse, -R124.reuse ;  /* 0x0000007577147223 */ /* 0x180fe2000001087c */
[----:B------:R-:W-:-:S03]  /*10e50*/  FFMA.FTZ R119, R120, R117, -R124 ;  /* 0x0000007578777223 */ /* 0x000fc6000001087c */
[----:B------:R-:W-:Y:S01]  /*10e60*/  MUFU.EX2 R24, R24 ;  /* 0x0000001800187308 */ /* 0x000fe20000000800 */
[----:B------:R-:W-:Y:S07]  /*10e70*/  HMMA.16816.F32 R64, R64, R22, RZ ;  /* 0x000000164040723c */ /* 0x000fee00000018ff */
[----:B------:R-:W5:Y:S01]  /*10e80*/  MUFU.EX2 R27, R27 ;  /* 0x0000001b001b7308 */ /* 0x000f620000000800 */
[C---:B---3--:R-:W-:Y:S07]  /*10e90*/  HMMA.16816.F32 R44, R4.reuse, R12, R44 ;  /* 0x0000000c042c723c */ /* 0x048fee000000182c */
[----:B------:R-:W-:Y:S01]  /*10ea0*/  MUFU.EX2 R117, R122 ;  /* 0x0000007a00757308 */ /* 0x000fe20000000800 */
[C---:B------:R-:W-:Y:S01]  /*10eb0*/  HMMA.16816.F32 R48, R4.reuse, R14, R48 ;  /* 0x0000000e0430723c */ /* 0x040fe20000001830 */
[----:B------:R-:W3:Y:S06]  /*10ec0*/  LDSM.16.MT88.4 R12, [R151+0x9000] ;  /* 0x00900000970c783b */ /* 0x000eec0000004200 */
[----:B------:R2:W3:Y:S01]  /*10ed0*/  MUFU.EX2 R120, R20 ;  /* 0x0000001400787308 */ /* 0x0004e20000000800 */
[C---:B-1----:R-:W-:Y:S07]  /*10ee0*/  HMMA.16816.F32 R60, R4.reuse, R16, R60 ;  /* 0x00000010043c723c */ /* 0x042fee000000183c */
[----:B------:R-:W-:Y:S01]  /*10ef0*/  MUFU.EX2 R118, R119 ;  /* 0x0000007700767308 */ /* 0x000fe20000000800 */
[----:B------:R-:W-:Y:S03]  /*10f00*/  HMMA.16816.F32 R64, R4, R18, R64 ;  /* 0x000000120440723c */ /* 0x000fe60000001840 */
[----:B----4-:R-:W-:Y:S01]  /*10f10*/  F2FP.F16.F32.PACK_AB R4, R25, R26 ;  /* 0x0000001a1904723e */ /* 0x010fe200000000ff */
[----:B------:R-:W1:Y:S01]  /*10f20*/  LDSM.16.MT88.4 R16, [R149+0x9000] ;  /* 0x009000009510783b */ /* 0x000e620000004200 */
[----:B-----5:R-:W-:Y:S01]  /*10f30*/  F2FP.F16.F32.PACK_AB R6, R27, R24 ;  /* 0x000000181b06723e */ /* 0x020fe200000000ff */
[----:B------:R-:W-:Y:S01]  /*10f40*/  FADD.FTZ R26, R26, R31 ;  /* 0x0000001f1a1a7221 */ /* 0x000fe20000010000 */
[----:B------:R-:W-:-:S02]  /*10f50*/  F2FP.F16.F32.PACK_AB R5, R130, R131 ;  /* 0x000000838205723e */ /* 0x000fc400000000ff */
[----:B------:R-:W-:Y:S01]  /*10f60*/  F2FP.F16.F32.PACK_AB R7, R127, R128 ;  /* 0x000000807f07723e */ /* 0x000fe200000000ff */
[----:B------:R-:W4:Y:S01]  /*10f70*/  MUFU.EX2 R175, R175 ;  /* 0x000000af00af7308 */ /* 0x000f220000000800 */
[----:B--2---:R-:W-:Y:S01]  /*10f80*/  LDSM.16.MT88.4 R20, [R150+0x9800] ;  /* 0x009800009614783b */ /* 0x004fe20000004200 */
[----:B------:R-:W-:-:S04]  /*10f90*/  FADD.FTZ R25, R25, R26 ;  /* 0x0000001a19197221 */ /* 0x000fc80000010000 */
[----:B------:R-:W-:Y:S03]  /*10fa0*/  HMMA.16816.F32 R88, R4, R8, R88 ;  /* 0x000000080458723c */ /* 0x000fe60000001858 */
[----:B------:R-:W-:-:S04]  /*10fb0*/  FADD.FTZ R24, R24, R25 ;  /* 0x0000001918187221 */ /* 0x000fc80000010000 */
[----:B------:R-:W-:Y:S01]  /*10fc0*/  FADD.FTZ R27, R27, R24 ;  /* 0x000000181b1b7221 */ /* 0x000fe20000010000 */
        /* <DEDUP_REMOVED lines=25> */
[----:B------:R-:W-:-:S02]  /*11160*/  F2FP.F16.F32.PACK_AB R6, R180, R123 ;  /* 0x0000007bb406723e */ /* 0x000fc400000000ff */
[----:B------:R-:W-:Y:S01]  /*11170*/  F2FP.F16.F32.PACK_AB R5, R120, R117 ;  /* 0x000000757805723e */ /* 0x000fe200000000ff */
[----:B------:R-:W-:Y:S01]  /*11180*/  FADD.FTZ R132, R125, R132 ;  /* 0x000000847d847221 */ /* 0x000fe20000010000 */
[----:B----4-:R-:W-:-:S03]  /*11190*/  F2FP.F16.F32.PACK_AB R7, R175, R118 ;  /* 0x00000076af07723e */ /* 0x010fc600000000ff */
[----:B------:R-:W-:-:S04]  /*111a0*/  FADD.FTZ R123, R123, R132 ;  /* 0x000000847b7b7221 */ /* 0x000fc80000010000 */
[----:B-1----:R-:W-:Y:S03]  /*111b0*/  HMMA.16816.F32 R80, R4, R16, R80 ;  /* 0x000000100450723c */ /* 0x002fe60000001850 */
[----:B------:R-:W-:-:S05]  /*111c0*/  FADD.FTZ R180, R180, R123 ;  /* 0x0000007bb4b47221 */ /* 0x000fca0000010000 */
        /* <DEDUP_REMOVED lines=12> */
[----:B------:R-:W-:Y:S03]  /*11290*/  HMMA.16816.F32 R84, R4, R22, R84 ;  /* 0x000000160454723c */ /* 0x000fe60000001854 */
[----:B------:R-:W-:-:S04]  /*112a0*/  FADD.FTZ R29, R29, R16 ;  /* 0x000000101d1d7221 */ /* 0x000fc80000010000 */
[----:B------:R-:W-:Y:S01]  /*112b0*/  FADD.FTZ R0, R0, R29 ;  /* 0x0000001d00007221 */ /* 0x000fe20000010000 */
        /* <DEDUP_REMOVED lines=10> */
[----:B------:R-:W-:-:S04]  /*11360*/  FADD.FTZ R117, R117, R0 ;  /* 0x0000000075757221 */ /* 0x000fc80000010000 */
[----:B------:R-:W-:-:S04]  /*11370*/  FADD.FTZ R117, R120, R117 ;  /* 0x0000007578757221 */ /* 0x000fc80000010000 */
[----:B------:R-:W-:-:S04]  /*11380*/  FADD.FTZ R118, R118, R117 ;  /* 0x0000007576767221 */ /* 0x000fc80000010000 */
[----:B------:R-:W-:Y:S01]  /*11390*/  FADD.FTZ R175, R175, R118 ;  /* 0x00000076afaf7221 */ /* 0x000fe20000010000 */
        /* <DEDUP_REMOVED lines=76> */
.L_x_11155:
        /* <DEDUP_REMOVED lines=8> */
.L_x_11156:
[----:B------:R-:W-:Y:S05]  /*118e0*/  BSYNC.RECONVERGENT B0 ;  /* 0x0000000000007941 */ /* 0x000fea0003800200 */
.L_x_11154:
        /* <DEDUP_REMOVED lines=55> */
[----:B------:R-:W-:Y:S04]  /*11c60*/  LDSM.16.M88.4 R128, [R145] ;  /* 0x000000009180783b */ /* 0x000fe80000000200 */
[----:B------:R-:W5:Y:S04]  /*11c70*/  LDSM.16.M88.4 R124, [R142+0x4000] ;  /* 0x004000008e7c783b */ /* 0x000f680000000200 */
[----:B------:R-:W5:Y:S04]  /*11c80*/  LDSM.16.M88.4 R120, [R142+0x4800] ;  /* 0x004800008e78783b */ /* 0x000f680000000200 */
[----:B------:R-:W5:Y:S04]  /*11c90*/  LDSM.16.M88.4 R116, [R142+0x5000] ;  /* 0x005000008e74783b */ /* 0x000f680000000200 */
[----:B------:R-:W5:Y:S04]  /*11ca0*/  LD.E R0, desc[UR4][R102.64+0x18c] ;  /* 0x00018c0466007980 */ /* 0x000f68000c101900 */
        /* <DEDUP_REMOVED lines=9> */
[----:B------:R-:W1:Y:S07]  /*11d40*/  LDSM.16.M88.4 R112, [R142+0x5800] ;  /* 0x005800008e70783b */ /* 0x000e6e0000000200 */
[C---:B-----5:R-:W-:Y:S08]  /*11d50*/  HMMA.16816.F32 R32, R128.reuse, R124, R32 ;  /* 0x0000007c8020723c */ /* 0x060ff00000001820 */
[C---:B------:R-:W-:Y:S01]  /*11d60*/  HMMA.16816.F32 R28, R128.reuse, R126, R28 ;  /* 0x0000007e801c723c */ /* 0x040fe2000000181c */
[----:B------:R-:W-:Y:S07]  /*11d70*/  LDSM.16.M88.4 R124, [R141+0x4000] ;  /* 0x004000008d7c783b */ /* 0x000fee0000000200 */
[C---:B------:R-:W-:Y:S08]  /*11d80*/  HMMA.16816.F32 R24, R128.reuse, R120, R24 ;  /* 0x000000788018723c */ /* 0x040ff00000001818 */
[C---:B------:R-:W-:Y:S01]  /*11d90*/  HMMA.16816.F32 R20, R128.reuse, R122, R20 ;  /* 0x0000007a8014723c */ /* 0x040fe20000001814 */
[----:B------:R-:W2:Y:S07]  /*11da0*/  LDSM.16.M88.4 R120, [R144] ;  /* 0x000000009078783b */ /* 0x000eae0000000200 */
[C---:B------:R-:W-:Y:S08]  /*11db0*/  HMMA.16816.F32 R16, R128.reuse, R116, R16 ;  /* 0x000000748010723c */ /* 0x040ff00000001810 */
[C---:B------:R-:W-:Y:S01]  /*11dc0*/  HMMA.16816.F32 R12, R128.reuse, R118, R12 ;  /* 0x00000076800c723c */ /* 0x040fe2000000180c */
[----:B------:R-:W3:Y:S07]  /*11dd0*/  LDSM.16.M88.4 R116, [R141+0x4800] ;  /* 0x004800008d74783b */ /* 0x000eee0000000200 */
[C---:B-1----:R-:W-:Y:S08]  /*11de0*/  HMMA.16816.F32 R8, R128.reuse, R112, R8 ;  /* 0x000000708008723c */ /* 0x042ff00000001808 */
[----:B------:R-:W-:Y:S01]  /*11df0*/  HMMA.16816.F32 R4, R128, R114, R4 ;  /* 0x000000728004723c */ /* 0x000fe20000001804 */
[----:B------:R-:W1:Y:S04]  /*11e00*/  LDSM.16.M88.4 R112, [R141+0x5000] ;  /* 0x005000008d70783b */ /* 0x000e680000000200 */
[----:B------:R-:W4:Y:S03]  /*11e10*/  LDSM.16.M88.4 R128, [R141+0x5800] ;  /* 0x005800008d80783b */ /* 0x000f260000000200 */
[C---:B--2---:R-:W-:Y:S08]  /*11e20*/  HMMA.16816.F32 R32, R120.reuse, R124, R32 ;  /* 0x0000007c7820723c */ /* 0x044ff00000001820 */
[C---:B------:R-:W-:Y:S01]  /*11e30*/  HMMA.16816.F32 R28, R120.reuse, R126, R28 ;  /* 0x0000007e781c723c */ /* 0x040fe2000000181c */
[----:B------:R-:W-:Y:S07]  /*11e40*/  LDSM.16.M88.4 R124, [R143] ;  /* 0x000000008f7c783b */ /* 0x000fee0000000200 */
[C---:B---3--:R-:W-:Y:S08]  /*11e50*/  HMMA.16816.F32 R24, R120.reuse, R116, R24 ;  /* 0x000000747818723c */ /* 0x048ff00000001818 */
[C---:B------:R-:W-:Y:S01]  /*11e60*/  HMMA.16816.F32 R20, R120.reuse, R118, R20 ;  /* 0x000000767814723c */ /* 0x040fe20000001814 */
[----:B------:R-:W2:Y:S07]  /*11e70*/  LDSM.16.M88.4 R116, [R140+0x4000] ;  /* 0x004000008c74783b */ /* 0x000eae0000000200 */
[C---:B-1----:R-:W-:Y:S08]  /*11e80*/  HMMA.16816.F32 R16, R120.reuse, R112, R16 ;  /* 0x000000707810723c */ /* 0x042ff00000001810 */
[C---:B------:R-:W-:Y:S01]  /*11e90*/  HMMA.16816.F32 R12, R120.reuse, R114, R12 ;  /* 0x00000072780c723c */ /* 0x040fe2000000180c */
[----:B------:R-:W1:Y:S07]  /*11ea0*/  LDSM.16.M88.4 R112, [R140+0x5800] ;  /* 0x005800008c70783b */ /* 0x000e6e0000000200 */
[C---:B----4-:R-:W-:Y:S08]  /*11eb0*/  HMMA.16816.F32 R8, R120.reuse, R128, R8 ;  /* 0x000000807808723c */ /* 0x050ff00000001808 */
        /* <DEDUP_REMOVED lines=48> */
[----:B------:R-:W-:-:S15]  /*121c0*/  HMMA.16816.F32 R32, R124, R120, R32 ;  /* 0x000000787c20723c */ /* 0x000fde0000001820 */
[----:B------:R-:W-:-:S05]  /*121d0*/  NOP ;  /* 0x0000000000007918 */ /* 0x000fca0000000000 */
[----:B-1----:R-:W-:-:S15]  /*121e0*/  HMMA.16816.F32 R32, R116, R112, R32 ;  /* 0x000000707420723c */ /* 0x002fde0000001820 */
[----:B------:R-:W-:-:S04]  /*121f0*/  NOP ;  /* 0x0000000000007918 */ /* 0x000fc80000000000 */
[-C--:B------:R-:W-:Y:S01]  /*12200*/  FMUL.FTZ R104, R32, R0.reuse ;  /* 0x0000000020687220 */ /* 0x080fe20000410000 */
[-C--:B------:R-:W-:Y:S01]  /*12210*/  FMUL.FTZ R105, R33, R0.reuse ;  /* 0x0000000021697220 */ /* 0x080fe20000410000 */
[-C--:B------:R-:W-:Y:S01]  /*12220*/  FMUL.FTZ R107, R34, R0.reuse ;  /* 0x00000000226b7220 */ /* 0x080fe20000410000 */
[-C--:B------:R-:W-:Y:S02]  /*12230*/  FMUL.FTZ R112, R35, R0.reuse ;  /* 0x0000000023707220 */ /* 0x080fe40000410000 */
[----:B------:R-:W1:Y:S01]  /*12240*/  LDSM.16.M88.4 R32, [R140+0x7000] ;  /* 0x007000008c20783b */ /* 0x000e620000000200 */
[----:B------:R-:W-:Y:S08]  /*12250*/  HMMA.16816.F32 R24, R116, R128, R24 ;  /* 0x000000807418723c */ /* 0x000ff00000001818 */
[----:B------:R-:W-:Y:S01]  /*12260*/  HMMA.16816.F32 R28, R124, R122, R28 ;  /* 0x0000007a7c1c723c */ /* 0x000fe2000000181c */
[----:B------:R-:W2:Y:S10]  /*12270*/  LDSM.16.M88.4 R120, [R141+0x7800] ;  /* 0x007800008d78783b */ /* 0x000eb40000000200 */
[-C--:B------:R-:W-:Y:S01]  /*12280*/  FMUL.FTZ R24, R24, R0.reuse ;  /* 0x0000000018187220 */ /* 0x080fe20000410000 */
[----:B------:R-:W-:-:S08]  /*12290*/  FMUL.FTZ R113, R25, R0 ;  /* 0x0000000019717220 */ /* 0x000fd00000410000 */
[----:B------:R-:W-:Y:S01]  /*122a0*/  HMMA.16816.F32 R28, R116, R114, R28 ;  /* 0x00000072741c723c */ /* 0x000fe2000000181c */
[----:B------:R3:W4:Y:S02]  /*122b0*/  MUFU.TANH R114, R24 ;  /* 0x0000001800727308 */ /* 0x0007240000002400 */
[----:B------:R-:W-:-:S05]  /*122c0*/  FMUL.FTZ R115, R26, R0 ;  /* 0x000000001a737220 */ /* 0x000fca0000410000 */
[----:B-1----:R-:W-:Y:S03]  /*122d0*/  HMMA.16816.F32 R16, R116, R32, R16 ;  /* 0x000000207410723c */ /* 0x002fe60000001810 */
[-C--:B------:R-:W-:Y:S02]  /*122e0*/  FMUL.FTZ R32, R27, R0.reuse ;  /* 0x000000001b207220 */ /* 0x080fe40000410000 */
[----:B---3--:R-:W1:Y:S03]  /*122f0*/  LDSM.16.M88.4 R24, [R140+0x7800] ;  /* 0x007800008c18783b */ /* 0x008e660000000200 */
[C---:B--2---:R-:W-:Y:S08]  /*12300*/  HMMA.16816.F32 R8, R124.reuse, R120, R8 ;  /* 0x000000787c08723c */ /* 0x044ff00000001808 */
[----:B------:R-:W-:Y:S08]  /*12310*/  HMMA.16816.F32 R4, R124, R122, R4 ;  /* 0x0000007a7c04723c */ /* 0x000ff00000001804 */
[C---:B------:R-:W-:Y:S08]  /*12320*/  HMMA.16816.F32 R20, R116.reuse, R130, R20 ;  /* 0x000000827414723c */ /* 0x040ff00000001814 */
[----:B------:R-:W-:Y:S03]  /*12330*/  HMMA.16816.F32 R12, R116, R34, R12 ;  /* 0x00000022740c723c */ /* 0x000fe6000000180c */
[-C--:B------:R-:W-:Y:S01]  /*12340*/  FMUL.FTZ R28, R28, R0.reuse ;  /* 0x000000001c1c7220 */ /* 0x080fe20000410000 */
[-C--:B------:R-:W-:Y:S01]  /*12350*/  FMUL.FTZ R29, R29, R0.reuse ;  /* 0x000000001d1d7220 */ /* 0x080fe20000410000 */
[-C--:B------:R-:W-:Y:S01]  /*12360*/  FMUL.FTZ R30, R30, R0.reuse ;  /* 0x000000001e1e7220 */ /* 0x080fe20000410000 */
[-C--:B------:R-:W-:Y:S01]  /*12370*/  FMUL.FTZ R31, R31, R0.reuse ;  /* 0x000000001f1f7220 */ /* 0x080fe20000410000 */
[----:B------:R-:W-:Y:S01]  /*12380*/  FMUL.FTZ R18, R18, R0 ;  /* 0x0000000012127220 */ /* 0x000fe20000410000 */
[----:B------:R-:W-:Y:S01]  /*12390*/  ISETP.GT.AND P3, PT, R111, R156, PT ;  /* 0x0000009c6f00720c */ /* 0x000fe20003f64270 */
[----:B------:R-:W2:Y:S01]  /*123a0*/  MUFU.TANH R104, R104 ;  /* 0x0000006800687308 */ /* 0x000ea20000002400 */
[----:B------:R-:W-:-:S04]  /*123b0*/  DEPBAR.LE SB0, 0x0 ;  /* 0x000080000000791a */ /* 0x000fc80000000000 */
[C---:B-1----:R-:W-:Y:S08]  /*123c0*/  HMMA.16816.F32 R8, R116.reuse, R24, R8 ;  /* 0x000000187408723c */ /* 0x042ff00000001808 */
        /* <DEDUP_REMOVED lines=15> */
[----:B------:R-:W-:-:S02]  /*124c0*/  FMUL.FTZ R11, R11, R0 ;  /* 0x000000000b0b7220 */ /* 0x000fc40000410000 */
[-C--:B------:R-:W-:Y:S01]  /*124d0*/  FMUL.FTZ R7, R7, R0.reuse ;  /* 0x0000000007077220 */ /* 0x080fe20000410000 */
[-C--:B------:R-:W-:Y:S01]  /*124e0*/  FMUL.FTZ R4, R4, R0.reuse ;  /* 0x0000000004047220 */ /* 0x080fe20000410000 */
[-C--:B------:R-:W-:Y:S01]  /*124f0*/  FMUL.FTZ R5, R5, R0.reuse ;  /* 0x0000000005057220 */ /* 0x080fe20000410000 */
[----:B------:R-:W-:Y:S01]  /*12500*/  FMUL.FTZ R6, R6, R0 ;  /* 0x0000000006067220 */ /* 0x000fe20000410000 */
        /* <DEDUP_REMOVED lines=35> */
[----:B------:R-:W1:Y:S01]  /*12740*/  LD.E R116, desc[UR4][R102.64+0x170] ;  /* 0x0001700466747980 */ /* 0x000e62000c101900 */
[----:B------:R-:W-:Y:S01]  /*12750*/  IADD3 R24, PT, PT, R101, -0x1, RZ ;  /* 0xffffffff65187810 */ /* 0x000fe20007ffe0ff */
[----:B------:R-:W-:Y:S02]  /*12760*/  IMAD.SHL.U32 R35, R111, 0x40, RZ ;  /* 0x000000406f237824 */ /* 0x000fe400078e00ff */
[----:B------:R-:W2:Y:S02]  /*12770*/  LD.E.64 R118, desc[UR4][R102.64+0x38] ;  /* 0x0000380466767980 */ /* 0x000ea4000c101b00 */
[----:B------:R-:W-:Y:S02]  /*12780*/  IMAD.SHL.U32 R24, R24, 0x40, RZ ;  /* 0x0000004018187824 */ /* 0x000fe400078e00ff */
[----:B------:R-:W3:Y:S02]  /*12790*/  LD.E.64 R120, desc[UR4][R102.64+0x20] ;  /* 0x0000200466787980 */ /* 0x000ee4000c101b00 */
[----:B------:R-:W-:Y:S01]  /*127a0*/  VIADD R24, R24, 0xffffff80 ;  /* 0xffffff8018187836 */ /* 0x000fe20000000000 */
[----:B-1----:R-:W-:-:S04]  /*127b0*/  IABS R6, R116 ;  /* 0x0000007400067213 */ /* 0x002fc80000000000 */
[----:B------:R-:W1:Y:S08]  /*127c0*/  I2F.RP R0, R6 ;  /* 0x0000000600007306 */ /* 0x000e700000209400 */
[----:B-1----:R-:W1:Y:S02]  /*127d0*/  MUFU.RCP R4, R0 ;  /* 0x0000000000047308 */ /* 0x002e640000001000 */
[----:B-1----:R-:W-:Y:S01]  /*127e0*/  VIADD R4, R4, 0xffffffe ;  /* 0x0ffffffe04047836 */ /* 0x002fe20000000000 */
[----:B------:R-:W-:-:S02]  /*127f0*/  IABS R0, R24 ;  /* 0x0000001800007213 */ /* 0x000fc40000000000 */
[----:B------:R-:W-:-:S03]  /*12800*/  LOP3.LUT R24, R24, R116, RZ, 0x3c, !PT ;  /* 0x0000007418187212 */ /* 0x000fc600078e3cff */
[----:B------:R-:W1:Y:S02]  /*12810*/  F2I.FTZ.U32.TRUNC.NTZ R5, R4 ;  /* 0x0000000400057305 */ /* 0x000e64000021f000 */
[----:B-1----:R-:W-:Y:S01]  /*12820*/  IMAD.MOV R117, RZ, RZ, -R5 ;  /* 0x000000ffff757224 */ /* 0x002fe200078e0a05 */
[----:B------:R-:W-:-:S03]  /*12830*/  MOV R4, RZ ;  /* 0x000000ff00047202 */ /* 0x000fc60000000f00 */
[----:B------:R-:W-:-:S04]  /*12840*/  IMAD R117, R117, R6, RZ ;  /* 0x0000000675757224 */ /* 0x000fc800078e02ff */
[----:B------:R-:W-:Y:S01]  /*12850*/  IMAD.HI.U32 R117, R5, R117, R4 ;  /* 0x0000007505757227 */ /* 0x000fe200078e0004 */
[----:B------:R-:W-:Y:S02]  /*12860*/  IABS R5, R116 ;  /* 0x0000007400057213 */ /* 0x000fe40000000000 */
[----:B------:R-:W-:Y:S02]  /*12870*/  IABS R4, R35 ;  /* 0x0000002300047213 */ /* 0x000fe40000000000 */
[----:B------:R-:W-:Y:S01]  /*12880*/  IADD3 R5, PT, PT, RZ, -R5, RZ ;  /* 0x80000005ff057210 */ /* 0x000fe20007ffe0ff */
[----:B------:R-:W-:Y:S01]  /*12890*/  IMAD.HI.U32 R10, R117, R0, RZ ;  /* 0x00000000750a7227 */ /* 0x000fe200078e00ff */
[----:B------:R-:W-:-:S03]  /*128a0*/  LOP3.LUT R35, R35, R116, RZ, 0x3c, !PT ;  /* 0x0000007423237212 */ /* 0x000fc600078e3cff */
[----:B------:R-:W-:Y:S01]  /*128b0*/  IMAD.HI.U32 R26, R117, R4, RZ ;  /* 0x00000004751a7227 */ /* 0x000fe200078e00ff */
[----:B------:R-:W-:Y:S02]  /*128c0*/  ISETP.GE.AND P4, PT, R35, RZ, PT ;  /* 0x000000ff2300720c */ /* 0x000fe40003f86270 */
[----:B------:R-:W-:Y:S01]  /*128d0*/  LOP3.LUT R35, RZ, R116, RZ, 0x33, !PT ;  /* 0x00000074ff237212 */ /* 0x000fe200078e33ff */
        /* <DEDUP_REMOVED lines=23> */
[----:B------:R-:W-:-:S04]  /*12a50*/  IMAD R116, R116, R35, -0x40 ;  /* 0xffffffc074747424 */ /* 0x000fc800078e0223 */
[-C--:B--2---:R-:W-:Y:S01]  /*12a60*/  IMAD R4, R119, R116.reuse, RZ ;  /* 0x0000007477047224 */ /* 0x084fe200078e02ff */
[----:B------:R-:W-:Y:S01]  /*12a70*/  SHF.R.S32.HI R35, RZ, 0x1f, R116 ;  /* 0x0000001fff237819 */ /* 0x000fe20000011474 */
        /* <DEDUP_REMOVED lines=12> */
.L_x_11160:
        /* <DEDUP_REMOVED lines=8> */
.L_x_11161:
[----:B------:R-:W-:Y:S05]  /*12bc0*/  BSYNC.RECONVERGENT B0 ;  /* 0x0000000000007941 */ /* 0x000fea0003800200 */
.L_x_11159:
        /* <DEDUP_REMOVED lines=53> */
.L_x_11158:
[----:B------:R-:W-:Y:S05]  /*12f20*/  BSYNC.RECONVERGENT B1 ;  /* 0x0000000000017941 */ /* 0x000fea0003800200 */
.L_x_11157:
[----:B--2---:R-:W2:Y:S01]  /*12f30*/  LD.E R118, desc[UR4][R102.64+0xdc] ;  /* 0x0000dc0466767980 */ /* 0x004ea2000c101900 */
[----:B------:R-:W-:-:S04]  /*12f40*/  IMAD R35, R101, 0x40, R110 ;  /* 0x0000004065237824 */ /* 0x000fc800078e026e */
[C---:B------:R-:W-:Y:S02]  /*12f50*/  VIADD R0, R35.reuse, 0xffffff80 ;  /* 0xffffff8023007836 */ /* 0x040fe40000000000 */
[C---:B-1----:R-:W-:Y:S02]  /*12f60*/  VIADD R4, R35.reuse, 0xffffff81 ;  /* 0xffffff8123047836 */ /* 0x042fe40000000000 */
[----:B------:R-:W-:Y:S01]  /*12f70*/  VIADD R6, R35, 0xffffff88 ;  /* 0xffffff8823067836 */ /* 0x000fe20000000000 */
[CC--:B------:R-:W-:Y:S02]  /*12f80*/  ISETP.GE.AND P3, PT, R0.reuse, R173.reuse, PT ;  /* 0x000000ad0000720c */ /* 0x0c0fe40003f66270 */
[-C--:B------:R-:W-:Y:S02]  /*12f90*/  ISETP.GE.AND P2, PT, R0, R172.reuse, PT ;  /* 0x000000ac0000720c */ /* 0x080fe40003f46270 */
[C---:B------:R-:W-:Y:S02]  /*12fa0*/  ISETP.GE.AND P1, PT, R4.reuse, R173, PT ;  /* 0x000000ad0400720c */ /* 0x040fe40003f26270 */
[----:B------:R-:W-:-:S02]  /*12fb0*/  ISETP.GE.AND P0, PT, R4, R172, PT ;  /* 0x000000ac0400720c */ /* 0x000fc40003f06270 */
[CC--:B------:R-:W-:Y:S02]  /*12fc0*/  ISETP.GE.AND P6, PT, R0.reuse, R170.reuse, PT ;  /* 0x000000aa0000720c */ /* 0x0c0fe40003fc6270 */
[-C--:B------:R-:W-:Y:S02]  /*12fd0*/  ISETP.GE.AND P5, PT, R0, R171.reuse, PT ;  /* 0x000000ab0000720c */ /* 0x080fe40003fa6270 */
[----:B------:R-:W-:Y:S01]  /*12fe0*/  FSEL R0, R104, -INF , P3 ;  /* 0xff80000068007808 */ /* 0x000fe20001800000 */
[C---:B------:R-:W-:Y:S01]  /*12ff0*/  VIADD R104, R35.reuse, 0xffffff91 ;  /* 0xffffff9123687836 */ /* 0x040fe20000000000 */
[C---:B------:R-:W-:Y:S02]  /*13000*/  ISETP.GE.AND P4, PT, R4.reuse, R170, PT ;  /* 0x000000aa0400720c */ /* 0x040fe40003f86270 */
[----:B------:R-:W-:Y:S01]  /*13010*/  ISETP.GE.AND P3, PT, R4, R171, PT ;  /* 0x000000ab0400720c */ /* 0x000fe20003f66270 */
[----:B------:R-:W-:Y:S01]  /*13020*/  VIADD R4, R35, 0xffffff89 ;  /* 0xffffff8923047836 */ /* 0x000fe20000000000 */
[----:B------:R-:W-:-:S02]  /*13030*/  FSEL R5, R107, -INF , P2 ;  /* 0xff8000006b057808 */ /* 0x000fc40001000000 */
[----:B------:R-:W-:Y:S02]  /*13040*/  ISETP.GE.AND P2, PT, R6, R173, PT ;  /* 0x000000ad0600720c */ /* 0x000fe40003f46270 */
[----:B------:R-:W-:Y:S02]  /*13050*/  FSEL R26, R105, -INF , P1 ;  /* 0xff800000691a7808 */ /* 0x000fe40000800000 */
[----:B------:R-:W-:Y:S02]  /*13060*/  FSEL R10, R112, -INF , P0 ;  /* 0xff800000700a7808 */ /* 0x000fe40000000000 */
[----:B------:R-:W-:Y:S02]  /*13070*/  ISETP.GE.AND P1, PT, R6, R172, PT ;  /* 0x000000ac0600720c */ /* 0x000fe40003f26270 */
[----:B------:R-:W-:Y:S02]  /*13080*/  FSEL R0, R0, -INF , !P6 ;  /* 0xff80000000007808 */ /* 0x000fe40007000000 */
[----:B------:R-:W-:-:S02]  /*13090*/  FSEL R5, R5, -INF , !P5 ;  /* 0xff80000005057808 */ /* 0x000fc40006800000 */
[----:B------:R-:W-:Y:S02]  /*130a0*/  FSEL R26, R26, -INF , !P4 ;  /* 0xff8000001a1a7808 */ /* 0x000fe40006000000 */
[----:B------:R-:W-:Y:S02]  /*130b0*/  FSEL R10, R10, -INF , !P3 ;  /* 0xff8000000a0a7808 */ /* 0x000fe40005800000 */
[----:B------:R-:W-:Y:S02]  /*130c0*/  FSEL R24, R28, -INF , P2 ;  /* 0xff8000001c187808 */ /* 0x000fe40001000000 */
[C---:B------:R-:W-:Y:S02]  /*130d0*/  ISETP.GE.AND P6, PT, R6.reuse, R170, PT ;  /* 0x000000aa0600720c */ /* 0x040fe40003fc6270 */
[----:B------:R-:W-:Y:S02]  /*130e0*/  ISETP.GE.AND P5, PT, R6, R171, PT ;  /* 0x000000ab0600720c */ /* 0x000fe40003fa6270 */
[----:B------:R-:W-:-:S02]  /*130f0*/  ISETP.GE.AND P0, PT, R4, R173, PT ;  /* 0x000000ad0400720c */ /* 0x000fc40003f06270 */
[C---:B------:R-:W-:Y:S02]  /*13100*/  ISETP.GE.AND P4, PT, R4.reuse, R170, PT ;  /* 0x000000aa0400720c */ /* 0x040fe40003f86270 */
[C---:B------:R-:W-:Y:S02]  /*13110*/  ISETP.GE.AND P3, PT, R4.reuse, R172, PT ;  /* 0x000000ac0400720c */ /* 0x040fe40003f66270 */
[----:B------:R-:W-:Y:S01]  /*13120*/  ISETP.GE.AND P2, PT, R4, R171, PT ;  /* 0x000000ab0400720c */ /* 0x000fe20003f46270 */
[C---:B------:R-:W-:Y:S01]  /*13130*/  VIADD R4, R35.reuse, 0xffffff90 ;  /* 0xffffff9023047836 */ /* 0x040fe20000000000 */
[----:B------:R-:W-:Y:S01]  /*13140*/  FSEL R6, R30, -INF , P1 ;  /* 0xff8000001e067808 */ /* 0x000fe20000800000 */
[----:B------:R-:W-:Y:S01]  /*13150*/  VIADD R30, R35, 0xffffff98 ;  /* 0xffffff98231e7836 */ /* 0x000fe20000000000 */
[----:B------:R-:W-:Y:S02]  /*13160*/  FSEL R24, R24, -INF , !P6 ;  /* 0xff80000018187808 */ /* 0x000fe40007000000 */
[----:B------:R-:W-:Y:S01]  /*13170*/  FSEL R28, R29, -INF , P0 ;  /* 0xff8000001d1c7808 */ /* 0x000fe20000000000 */
[----:B------:R-:W-:Y:S01]  /*13180*/  VIADD R29, R35, 0xffffff99 ;  /* 0xffffff99231d7836 */ /* 0x000fe20000000000 */
[----:B------:R-:W-:-:S02]  /*13190*/  FSEL R6, R6, -INF , !P5 ;  /* 0xff80000006067808 */ /* 0x000fc40006800000 */
[C---:B------:R-:W-:Y:S02]  /*131a0*/  ISETP.GE.AND P1, PT, R4.reuse, R173, PT ;  /* 0x000000ad0400720c */ /* 0x040fe40003f26270 */
[C---:B------:R-:W-:Y:S02]  /*131b0*/  ISETP.GE.AND P6, PT, R4.reuse, R170, PT ;  /* 0x000000aa0400720c */ /* 0x040fe40003fc6270 */
[C---:B------:R-:W-:Y:S02]  /*131c0*/  ISETP.GE.AND P0, PT, R4.reuse, R172, PT ;  /* 0x000000ac0400720c */ /* 0x040fe40003f06270 */
[----:B------:R-:W-:Y:S02]  /*131d0*/  ISETP.GE.AND P5, PT, R4, R171, PT ;  /* 0x000000ab0400720c */ /* 0x000fe40003fa6270 */
[----:B------:R-:W-:Y:S02]  /*131e0*/  FSEL R4, R31, -INF , P3 ;  /* 0xff8000001f047808 */ /* 0x000fe40001800000 */
[----:B------:R-:W-:-:S02]  /*131f0*/  ISETP.GE.AND P3, PT, R104, R173, PT ;  /* 0x000000ad6800720c */ /* 0x000fc40003f66270 */
[----:B------:R-:W-:Y:S02]  /*13200*/  FSEL R4, R4, -INF , !P2 ;  /* 0xff80000004047808 */ /* 0x000fe40005000000 */
[----:B------:R-:W-:Y:S02]  /*13210*/  FSEL R114, R114, -INF , P1 ;  /* 0xff80000072727808 */ /* 0x000fe40000800000 */
[----:B------:R-:W-:Y:S02]  /*13220*/  FSEL R115, R115, -INF , P0 ;  /* 0xff80000073737808 */ /* 0x000fe40000000000 */
[----:B------:R-:W-:Y:S02]  /*13230*/  ISETP.GE.AND P2, PT, R104, R172, PT ;  /* 0x000000ac6800720c */ /* 0x000fe40003f46270 */
[----:B------:R-:W-:Y:S02]  /*13240*/  FSEL R28, R28, -INF , !P4 ;  /* 0xff8000001c1c7808 */ /* 0x000fe40006000000 */
[----:B------:R-:W-:-:S02]  /*13250*/  FSEL R178, R114, -INF , !P6 ;  /* 0xff80000072b27808 */ /* 0x000fc40007000000 */
[----:B------:R-:W-:Y:S02]  /*13260*/  FSEL R113, R113, -INF , P3 ;  /* 0xff80000071717808 */ /* 0x000fe40001800000 */
[----:B------:R-:W-:Y:S02]  /*13270*/  FSEL R176, R115, -INF , !P5 ;  /* 0xff80000073b07808 */ /* 0x000fe40006800000 */
[-C--:B------:R-:W-:Y:S02]  /*13280*/  ISETP.GE.AND P4, PT, R104, R170.reuse, PT ;  /* 0x000000aa6800720c */ /* 0x080fe40003f86270 */
[C---:B------:R-:W-:Y:S02]  /*13290*/  ISETP.GE.AND P0, PT, R30.reuse, R173, PT ;  /* 0x000000ad1e00720c */ /* 0x040fe40003f06270 */
[C---:B------:R-:W-:Y:S02]  /*132a0*/  ISETP.GE.AND P6, PT, R30.reuse, R170, PT ;  /* 0x000000aa1e00720c */ /* 0x040fe40003fc6270 */
[----:B------:R-:W-:-:S02]  /*132b0*/  ISETP.GE.AND P3, PT, R30, R172, PT ;  /* 0x000000ac1e00720c */ /* 0x000fc40003f66270 */
[----:B------:R-:W-:Y:S01]  /*132c0*/  ISETP.GE.AND P5, PT, R30, R171, PT ;  /* 0x000000ab1e00720c */ /* 0x000fe20003fa6270 */
[----:B------:R-:W-:Y:S01]  /*132d0*/  VIADD R30, R35, 0xffffffa0 ;  /* 0xffffffa0231e7836 */ /* 0x000fe20000000000 */
[----:B------:R-:W-:Y:S02]  /*132e0*/  FSEL R32, R32, -INF , P2 ;  /* 0xff80000020207808 */ /* 0x000fe40001000000 */
[----:B------:R-:W-:Y:S02]  /*132f0*/  ISETP.GE.AND P2, PT, R29, R173, PT ;  /* 0x000000ad1d00720c */ /* 0x000fe40003f46270 */
[----:B------:R-:W-:Y:S02]  /*13300*/  ISETP.GE.AND P1, PT, R104, R171, PT ;  /* 0x000000ab6800720c */ /* 0x000fe40003f26270 */
[----:B------:R-:W-:Y:S02]  /*13310*/  FSEL R204, R113, -INF , !P4 ;  /* 0xff80000071cc7808 */ /* 0x000fe40006000000 */
[----:B------:R-:W-:-:S02]  /*13320*/  ISETP.GE.AND P4, PT, R29, R170, PT ;  /* 0x000000aa1d00720c */ /* 0x000fc40003f86270 */
[----:B------:R-:W-:Y:S02]  /*13330*/  FSEL R33, R33, -INF , P0 ;  /* 0xff80000021217808 */ /* 0x000fe40000000000 */
[----:B------:R-:W-:Y:S02]  /*13340*/  FSEL R34, R34, -INF , P3 ;  /* 0xff80000022227808 */ /* 0x000fe40001800000 */
[----:B------:R-:W-:Y:S02]  /*13350*/  FSEL R21, R21, -INF , P2 ;  /* 0xff80000015157808 */ /* 0x000fe40001000000 */
[----:B------:R-:W-:Y:S02]  /*13360*/  ISETP.GE.AND P3, PT, R30, R173, PT ;  /* 0x000000ad1e00720c */ /* 0x000fe40003f66270 */
[----:B------:R-:W-:Y:S02]  /*13370*/  FSEL R200, R32, -INF , !P1 ;  /* 0xff80000020c87808 */ /* 0x000fe40004800000 */
[----:B------:R-:W-:-:S02]  /*13380*/  ISETP.GE.AND P1, PT, R29, R172, PT ;  /* 0x000000ac1d00720c */ /* 0x000fc40003f26270 */
[----:B------:R-:W-:Y:S02]  /*13390*/  FSEL R138, R33, -INF , !P6 ;  /* 0xff800000218a7808 */ /* 0x000fe40007000000 */
[----:B------:R-:W-:Y:S01]  /*133a0*/  FSEL R202, R21, -INF , !P4 ;  /* 0xff80000015ca7808 */ /* 0x000fe20006000000 */
[C---:B------:R-:W-:Y:S01]  /*133b0*/  VIADD R21, R35.reuse, 0xffffffa8 ;  /* 0xffffffa823157836 */ /* 0x040fe20000000000 */
[----:B------:R-:W-:Y:S02]  /*133c0*/  ISETP.GE.AND P6, PT, R30, R170, PT ;  /* 0x000000aa1e00720c */ /* 0x000fe40003fc6270 */
[----:B------:R-:W-:Y:S01]  /*133d0*/  FSEL R196, R20, -INF , P3 ;  /* 0xff80000014c47808 */ /* 0x000fe20001800000 */
[----:B------:R-:W-:Y:S01]  /*133e0*/  VIADD R20, R35, 0xffffffa9 ;  /* 0xffffffa923147836 */ /* 0x000fe20000000000 */
[----:B------:R-:W-:Y:S01]  /*133f0*/  ISETP.GE.AND P0, PT, R29, R171, PT ;  /* 0x000000ab1d00720c */ /* 0x000fe20003f06270 */
[----:B------:R-:W-:Y:S01]  /*13400*/  VIADD R29, R35, 0xffffffa1 ;  /* 0xffffffa1231d7836 */ /* 0x000fe20000000000 */
[----:B------:R-:W-:-:S02]  /*13410*/  FSEL R22, R22, -INF , P1 ;  /* 0xff80000016167808 */ /* 0x000fc40000800000 */
[----:B------:R-:W-:Y:S02]  /*13420*/  FSEL R136, R34, -INF , !P5 ;  /* 0xff80000022887808 */ /* 0x000fe40006800000 */
[----:B------:R-:W-:Y:S02]  /*13430*/  ISETP.GE.AND P5, PT, R30, R172, PT ;  /* 0x000000ac1e00720c */ /* 0x000fe40003fa6270 */
[----:B------:R-:W-:Y:S02]  /*13440*/  FSEL R196, R196, -INF , !P6 ;  /* 0xff800000c4c47808 */ /* 0x000fe40007000000 */
[-C--:B------:R-:W-:Y:S02]  /*13450*/  ISETP.GE.AND P6, PT, R21, R173.reuse, PT ;  /* 0x000000ad1500720c */ /* 0x080fe40003fc6270 */
[----:B------:R-:W-:Y:S02]  /*13460*/  FSEL R198, R22, -INF , !P0 ;  /* 0xff80000016c67808 */ /* 0x000fe40004000000 */
[----:B------:R-:W-:-:S02]  /*13470*/  ISETP.GE.AND P1, PT, R29, R173, PT ;  /* 0x000000ad1d00720c */ /* 0x000fc40003f26270 */
[----:B------:R-:W-:Y:S02]  /*13480*/  ISETP.GE.AND P0, PT, R29, R172, PT ;  /* 0x000000ac1d00720c */ /* 0x000fe40003f06270 */
[----:B------:R-:W-:Y:S02]  /*13490*/  FSEL R18, R18, -INF , P5 ;  /* 0xff80000012127808 */ /* 0x000fe40002800000 */
[-C--:B------:R-:W-:Y:S02]  /*134a0*/  ISETP.GE.AND P5, PT, R21, R170.reuse, PT ;  /* 0x000000aa1500720c */ /* 0x080fe40003fa6270 */
[----:B------:R-:W-:Y:S02]  /*134b0*/  FSEL R19, R19, -INF , P6 ;  /* 0xff80000013137808 */ /* 0x000fe40003000000 */
[----:B------:R-:W-:Y:S02]  /*134c0*/  ISETP.GE.AND P2, PT, R30, R171, PT ;  /* 0x000000ab1e00720c */ /* 0x000fe40003f46270 */
[----:B------:R-:W-:-:S02]  /*134d0*/  ISETP.GE.AND P4, PT, R29, R170, PT ;  /* 0x000000aa1d00720c */ /* 0x000fc40003f86270 */
[----:B------:R-:W-:Y:S02]  /*134e0*/  ISETP.GE.AND P3, PT, R29, R171, PT ;  /* 0x000000ab1d00720c */ /* 0x000fe40003f66270 */
[----:B------:R-:W-:Y:S02]  /*134f0*/  FSEL R16, R16, -INF , P1 ;  /* 0xff80000010107808 */ /* 0x000fe40000800000 */
[----:B------:R-:W-:Y:S02]  /*13500*/  FSEL R17, R17, -INF , P0 ;  /* 0xff80000011117808 */ /* 0x000fe40000000000 */
[----:B------:R-:W-:Y:S02]  /*13510*/  ISETP.GE.AND P0, PT, R20, R173, PT ;  /* 0x000000ad1400720c */ /* 0x000fe40003f06270 */
[----:B------:R-:W-:Y:S02]  /*13520*/  FSEL R192, R19, -INF , !P5 ;  /* 0xff80000013c07808 */ /* 0x000fe40006800000 */
[----:B------:R-:W-:Y:S01]  /*13530*/  FSEL R188, R18, -INF , !P2 ;  /* 0xff80000012bc7808 */ /* 0x000fe20005000000 */
[----:B------:R-:W-:Y:S01]  /*13540*/  VIADD R18, R35, 0xffffffb0 ;  /* 0xffffffb023127836 */ /* 0x000fe20000000000 */
[----:B------:R-:W-:-:S02]  /*13550*/  FMNMX3.FTZ R19, R3, R0, R26, !PT ;  /* 0x0000000003137276 */ /* 0x000fc4000781001a */
[----:B------:R-:W-:Y:S02]  /*13560*/  ISETP.GE.AND P2, PT, R21, R172, PT ;  /* 0x000000ac1500720c */ /* 0x000fe40003f46270 */
[----:B------:R-:W-:Y:S01]  /*13570*/  FSEL R194, R16, -INF , !P4 ;  /* 0xff80000010c27808 */ /* 0x000fe20006000000 */
[----:B------:R-:W-:Y:S01]  /*13580*/  VIADD R16, R35, 0xffffffb8 ;  /* 0xffffffb823107836 */ /* 0x000fe20000000000 */
[----:B------:R-:W-:Y:S01]  /*13590*/  FSEL R186, R17, -INF , !P3 ;  /* 0xff80000011ba7808 */ /* 0x000fe20005800000 */
[C---:B------:R-:W-:Y:S01]  /*135a0*/  VIADD R17, R35.reuse, 0xffffffb1 ;  /* 0xffffffb123117836 */ /* 0x040fe20000000000 */
[----:B------:R-:W-:Y:S01]  /*135b0*/  ISETP.GE.AND P4, PT, R20, R170, PT ;  /* 0x000000aa1400720c */ /* 0x000fe20003f86270 */
[----:B------:R-:W-:Y:S01]  /*135c0*/  VIADD R35, R35, 0xffffffb9 ;  /* 0xffffffb923237836 */ /* 0x000fe20000000000 */
[----:B------:R-:W-:Y:S02]  /*135d0*/  FSEL R13, R13, -INF , P0 ;  /* 0xff8000000d0d7808 */ /* 0x000fe40000000000 */
[----:B------:R-:W-:-:S02]  /*135e0*/  FMNMX3.FTZ R19, R19, R24, R28, !PT ;  /* 0x0000001813137276 */ /* 0x000fc4000781001c */
[----:B------:R-:W-:Y:S02]  /*135f0*/  FSEL R14, R14, -INF , P2 ;  /* 0xff8000000e0e7808 */ /* 0x000fe40001000000 */
[-C--:B------:R-:W-:Y:S02]  /*13600*/  ISETP.GE.AND P2, PT, R18, R173.reuse, PT ;  /* 0x000000ad1200720c */ /* 0x080fe40003f46270 */
[----:B------:R-:W-:Y:S02]  /*13610*/  FSEL R190, R13, -INF , !P4 ;  /* 0xff8000000dbe7808 */ /* 0x000fe40006000000 */
[----:B------:R-:W-:Y:S02]  /*13620*/  ISETP.GE.AND P4, PT, R17, R173, PT ;  /* 0x000000ad1100720c */ /* 0x000fe40003f86270 */
[----:B------:R-:W-:Y:S02]  /*13630*/  FMNMX3.FTZ R19, R19, R178, R204, !PT ;  /* 0x000000b213137276 */ /* 0x000fe400078100cc */
[----:B------:R-:W-:-:S02]  /*13640*/  FSEL R8, R8, -INF , P2 ;  /* 0xff80000008087808 */ /* 0x000fc40001000000 */
[----:B------:R-:W-:Y:S02]  /*13650*/  ISETP.GE.AND P2, PT, R17, R170, PT ;  /* 0x000000aa1100720c */ /* 0x000fe40003f46270 */
[----:B------:R-:W-:Y:S02]  /*13660*/  FSEL R23, R23, -INF , P4 ;  /* 0xff80000017177808 */ /* 0x000fe40002000000 */
[----:B------:R-:W-:Y:S02]  /*13670*/  FMNMX3.FTZ R19, R19, R138, R202, !PT ;  /* 0x0000008a13137276 */ /* 0x000fe400078100ca */
[----:B------:R-:W-:Y:S02]  /*13680*/  ISETP.GE.AND P5, PT, R18, R170, PT ;  /* 0x000000aa1200720c */ /* 0x000fe40003fa6270 */
[----:B------:R-:W-:Y:S02]  /*13690*/  ISETP.GE.AND P4, PT, R16, R173, PT ;  /* 0x000000ad1000720c */ /* 0x000fe40003f86270 */
[----:B------:R-:W-:-:S02]  /*136a0*/  FSEL R132, R23, -INF , !P2 ;  /* 0xff80000017847808 */ /* 0x000fc40005000000 */
[----:B------:R-:W-:Y:S02]  /*136b0*/  ISETP.GE.AND P2, PT, R35, R173, PT ;  /* 0x000000ad2300720c */ /* 0x000fe40003f46270 */
[----:B------:R-:W-:Y:S02]  /*136c0*/  FMNMX3.FTZ R19, R19, R196, R194, !PT ;  /* 0x000000c413137276 */ /* 0x000fe400078100c2 */
[----:B------:R-:W-:Y:S02]  /*136d0*/  FSEL R134, R8, -INF , !P5 ;  /* 0xff80000008867808 */ /* 0x000fe40006800000 */
[----:B------:R-:W-:Y:S02]  /*136e0*/  FSEL R25, R25, -INF , P4 ;  /* 0xff80000019197808 */ /* 0x000fe40002000000 */
[-C--:B------:R-:W-:Y:S02]  /*136f0*/  ISETP.GE.AND P5, PT, R16, R170.reuse, PT ;  /* 0x000000aa1000720c */ /* 0x080fe40003fa6270 */
[----:B------:R-:W-:-:S02]  /*13700*/  ISETP.GE.AND P4, PT, R35, R170, PT ;  /* 0x000000aa2300720c */ /* 0x000fc40003f86270 */
[----:B------:R-:W-:Y:S02]  /*13710*/  FSEL R27, R27, -INF , P2 ;  /* 0xff8000001b1b7808 */ /* 0x000fe40001000000 */
[----:B------:R-:W-:Y:S02]  /*13720*/  FMNMX3.FTZ R19, R19, R192, R190, !PT ;  /* 0x000000c013137276 */ /* 0x000fe400078100be */
[----:B------:R-:W-:Y:S02]  /*13730*/  FMNMX3.FTZ R13, R2, R5, R10, !PT ;  /* 0x00000005020d7276 */ /* 0x000fe4000781000a */
[----:B------:R-:W-:Y:S02]  /*13740*/  FSEL R130, R25, -INF , !P5 ;  /* 0xff80000019827808 */ /* 0x000fe40006800000 */
[----:B------:R-:W-:Y:S02]  /*13750*/  FSEL R128, R27, -INF , !P4 ;  /* 0xff8000001b807808 */ /* 0x000fe40006000000 */
[----:B------:R-:W-:-:S02]  /*13760*/  FMNMX3.FTZ R19, R19, R134, R132, !PT ;  /* 0x0000008613137276 */ /* 0x000fc40007810084 */
[----:B------:R-:W-:Y:S02]  /*13770*/  FMNMX3.FTZ R13, R13, R6, R4, !PT ;  /* 0x000000060d0d7276 */ /* 0x000fe40007810004 */
[----:B------:R-:W-:Y:S02]  /*13780*/  FMNMX3.FTZ R8, R19, R130, R128, !PT ;  /* 0x0000008213087276 */ /* 0x000fe40007810080 */
[C---:B------:R-:W-:Y:S02]  /*13790*/  ISETP.GE.AND P2, PT, R17.reuse, R172, PT ;  /* 0x000000ac1100720c */ /* 0x040fe40003f46270 */
[-C--:B------:R-:W-:Y:S02]  /*137a0*/  ISETP.GE.AND P4, PT, R17, R171.reuse, PT ;  /* 0x000000ab1100720c */ /* 0x080fe40003f86270 */
[----:B------:R-:W-:Y:S02]  /*137b0*/  FMNMX3.FTZ R17, R13, R176, R200, !PT ;  /* 0x000000b00d117276 */ /* 0x000fe400078100c8 */
[----:B------:R-:W-:Y:S01]  /*137c0*/  ISETP.GE.AND P3, PT, R20, R172, PT ;  /* 0x000000ac1400720c */ /* 0x000fe20003f66270 */
[----:B------:R-:W1:Y:S01]  /*137d0*/  SHFL.BFLY PT, R13, R8, 0x2, 0x1f ;  /* 0x0c401f00080d7f89 */ /* 0x000e6200000e0000 */
[----:B------:R-:W-:-:S02]  /*137e0*/  ISETP.GE.AND P1, PT, R21, R171, PT ;  /* 0x000000ab1500720c */ /* 0x000fc40003f26270 */
[----:B------:R-:W-:Y:S02]  /*137f0*/  ISETP.GE.AND P0, PT, R18, R172, PT ;  /* 0x000000ac1200720c */ /* 0x000fe40003f06270 */
[----:B------:R-:W-:Y:S02]  /*13800*/  ISETP.GE.AND P6, PT, R20, R171, PT ;  /* 0x000000ab1400720c */ /* 0x000fe40003fc6270 */
[----:B------:R-:W-:Y:S02]  /*13810*/  FSEL R12, R12, -INF , P3 ;  /* 0xff8000000c0c7808 */ /* 0x000fe40001800000 */
[----:B------:R-:W-:Y:S02]  /*13820*/  FMNMX3.FTZ R17, R17, R136, R198, !PT ;  /* 0x0000008811117276 */ /* 0x000fe400078100c6 */
[----:B------:R-:W-:Y:S02]  /*13830*/  FSEL R184, R14, -INF , !P1 ;  /* 0xff8000000eb87808 */ /* 0x000fe40004800000 */
[----:B------:R-:W-:-:S02]  /*13840*/  FSEL R9, R9, -INF , P0 ;  /* 0xff80000009097808 */ /* 0x000fc40000000000 */
[----:B------:R-:W-:Y:S02]  /*13850*/  ISETP.GE.AND P5, PT, R18, R171, PT ;  /* 0x000000ab1200720c */ /* 0x000fe40003fa6270 */
[-C--:B------:R-:W-:Y:S02]  /*13860*/  ISETP.GE.AND P1, PT, R16, R172.reuse, PT ;  /* 0x000000ac1000720c */ /* 0x080fe40003f26270 */
[----:B------:R-:W-:Y:S02]  /*13870*/  ISETP.GE.AND P0, PT, R35, R172, PT ;  /* 0x000000ac2300720c */ /* 0x000fe40003f06270 */
[----:B------:R-:W-:Y:S02]  /*13880*/  FSEL R11, R11, -INF , P2 ;  /* 0xff8000000b0b7808 */ /* 0x000fe40001000000 */
[----:B------:R-:W-:Y:S02]  /*13890*/  FSEL R182, R12, -INF , !P6 ;  /* 0xff8000000cb67808 */ /* 0x000fe40007000000 */
[----:B------:R-:W-:-:S02]  /*138a0*/  FMNMX3.FTZ R17, R17, R188, R186, !PT ;  /* 0x000000bc11117276 */ /* 0x000fc400078100ba */
[-C--:B------:R-:W-:Y:S02]  /*138b0*/  ISETP.GE.AND P3, PT, R16, R171.reuse, PT ;  /* 0x000000ab1000720c */ /* 0x080fe40003f66270 */
[----:B------:R-:W-:Y:S02]  /*138c0*/  ISETP.GE.AND P2, PT, R35, R171, PT ;  /* 0x000000ab2300720c */ /* 0x000fe40003f46270 */
[----:B------:R-:W-:Y:S01]  /*138d0*/  FSEL R15, R15, -INF , P1 ;  /* 0xff8000000f0f7808 */ /* 0x000fe20000800000 */
[----:B------:R-:W-:Y:S01]  /*138e0*/  LDSM.16.MT88.4 R32, [R148+0x8000] ;  /* 0x008000009420783b */ /* 0x000fe20000004200 */
        /* <DEDUP_REMOVED lines=22> */
[----:B------:R-:W-:Y:S01]  /*13a50*/  LDSM.16.MT88.4 R24, [R149+0x8000] ;  /* 0x008000009518783b */ /* 0x000fe20000004200 */
        /* <DEDUP_REMOVED lines=13> */
[----:B-1----:R-:W-:Y:S01]  /*13b30*/  FMNMX.FTZ R0, R8, R7, !PT ;  /* 0x0000000708007209 */ /* 0x002fe20007810000 */
[----:B------:R-:W-:Y:S01]  /*13b40*/  FFMA.FTZ R119, R128, R118, -R119 ;  /* 0x0000007680777223 */ /* 0x000fe20000010877 */
[----:B------:R-:W-:-:S02]  /*13b50*/  FSEL R8, R112, RZ, P1 ;  /* 0x000000ff70087208 */ /* 0x000fc40000800000 */
[----:B------:R-:W-:Y:S01]  /*13b60*/  FSETP.NEU.FTZ.AND P0, PT, R0, -INF , PT ;  /* 0xff8000000000780b */ /* 0x000fe20003f1d000 */
[----:B------:R-:W-:Y:S01]  /*13b70*/  FMUL.FTZ R117, R118, R0 ;  /* 0x0000000076757220 */ /* 0x000fe20000410000 */
[----:B------:R-:W-:Y:S01]  /*13b80*/  MUFU.EX2 R114, R114 ;  /* 0x0000007200727308 */ /* 0x000fe20000000800 */
[----:B------:R-:W-:-:S03]  /*13b90*/  FADD.FTZ R3, R3, -R8 ;  /* 0x8000000803037221 */ /* 0x000fc60000010000 */
[----:B------:R-:W-:Y:S01]  /*13ba0*/  FSEL R117, R117, RZ, P0 ;  /* 0x000000ff75757208 */ /* 0x000fe20000000000 */
[----:B------:R-:W-:-:S03]  /*13bb0*/  FMUL.FTZ R107, R118, R3 ;  /* 0x00000003766b7220 */ /* 0x000fc60000410000 */
[----:B------:R-:W-:Y:S01]  /*13bc0*/  MUFU.EX2 R113, R113 ;  /* 0x0000007100717308 */ /* 0x000fe20000000800 */
[-CC-:B------:R-:W-:Y:S01]  /*13bd0*/  FFMA.FTZ R104, R5, R118.reuse, -R117.reuse ;  /* 0x0000007605687223 */ /* 0x180fe20000010875 */
[----:B------:R-:W-:Y:S01]  /*13be0*/  FSEL R5, R0, RZ, P0 ;  /* 0x000000ff00057208 */ /* 0x000fe20000000000 */
[-CC-:B------:R-:W-:Y:S01]  /*13bf0*/  FFMA.FTZ R116, R10, R118.reuse, -R117.reuse ;  /* 0x000000760a747223 */ /* 0x180fe20000010875 */
[-CC-:B------:R-:W-:Y:S01]  /*13c00*/  FFMA.FTZ R3, R6, R118.reuse, -R117.reuse ;  /* 0x0000007606037223 */ /* 0x180fe20000010875 */
[-CC-:B------:R-:W-:Y:S01]  /*13c10*/  FFMA.FTZ R176, R176, R118.reuse, -R117.reuse ;  /* 0x00000076b0b07223 */ /* 0x180fe20000010875 */
[-C--:B------:R-:W-:Y:S01]  /*13c20*/  FFMA.FTZ R125, R200, R118.reuse, -R117 ;  /* 0x00000076c87d7223 */ /* 0x080fe20000010875 */
[----:B------:R-:W-:Y:S01]  /*13c30*/  FADD.FTZ R5, R2, -R5 ;  /* 0x8000000502057221 */ /* 0x000fe20000010000 */
[-CC-:B------:R-:W-:Y:S01]  /*13c40*/  FFMA.FTZ R2, R4, R118.reuse, -R117.reuse ;  /* 0x0000007604027223 */ /* 0x180fe20000010875 */
[----:B------:R-:W1:Y:S01]  /*13c50*/  MUFU.EX2 R107, R107 ;  /* 0x0000006b006b7308 */ /* 0x000e620000000800 */
[-CC-:B------:R-:W-:Y:S01]  /*13c60*/  FFMA.FTZ R136, R136, R118.reuse, -R117.reuse ;  /* 0x0000007688887223 */ /* 0x180fe20000010875 */
[----:B------:R-:W-:Y:S01]  /*13c70*/  FMUL.FTZ R106, R118, R5 ;  /* 0x00000005766a7220 */ /* 0x000fe20000410000 */
[-CC-:B------:R-:W-:Y:S01]  /*13c80*/  FFMA.FTZ R121, R198, R118.reuse, -R117.reuse ;  /* 0x00000076c6797223 */ /* 0x180fe20000010875 */
[----:B------:R-:W-:Y:S01]  /*13c90*/  LDSM.16.MT88.4 R8, [R151+0x8000] ;  /* 0x008000009708783b */ /* 0x000fe20000004200 */
[-CC-:B------:R-:W-:Y:S01]  /*13ca0*/  FFMA.FTZ R135, R186, R118.reuse, -R117.reuse ;  /* 0x00000076ba877223 */ /* 0x180fe20000010875 */
[-CC-:B------:R-:W-:Y:S01]  /*13cb0*/  FFMA.FTZ R184, R184, R118.reuse, -R117.reuse ;  /* 0x00000076b8b87223 */ /* 0x180fe20000010875 */
[-CC-:B------:R-:W-:Y:S01]  /*13cc0*/  FFMA.FTZ R133, R182, R118.reuse, -R117.reuse ;  /* 0x00000076b6857223 */ /* 0x180fe20000010875 */
[----:B------:R-:W2:Y:S01]  /*13cd0*/  MUFU.EX2 R106, R106 ;  /* 0x0000006a006a7308 */ /* 0x000ea20000000800 */
[-CC-:B------:R-:W-:Y:S01]  /*13ce0*/  FFMA.FTZ R188, R188, R118.reuse, -R117.reuse ;  /* 0x00000076bcbc7223 */ /* 0x180fe20000010875 */
[-CC-:B------:R-:W-:Y:S01]  /*13cf0*/  FFMA.FTZ R139, R124, R118.reuse, -R117.reuse ;  /* 0x000000767c8b7223 */ /* 0x180fe20000010875 */
[-CC-:B------:R-:W-:Y:S01]  /*13d00*/  FFMA.FTZ R120, R120, R118.reuse, -R117.reuse ;  /* 0x0000007678787223 */ /* 0x180fe20000010875 */
[-CC-:B------:R-:W-:Y:S01]  /*13d10*/  FFMA.FTZ R126, R126, R118.reuse, -R117.reuse ;  /* 0x000000767e7e7223 */ /* 0x180fe20000010875 */
[----:B------:R-:W-:Y:S01]  /*13d20*/  FFMA.FTZ R122, R122, R118, -R117 ;  /* 0x000000767a7a7223 */ /* 0x000fe20000010875 */
[----:B------:R-:W-:-:S02]  /*13d30*/  ISETP.GT.AND P0, PT, R111, R156, PT ;  /* 0x0000009c6f00720c */ /* 0x000fc40003f04270 */
[----:B------:R-:W-:Y:S01]  /*13d40*/  MUFU.EX2 R104, R104 ;  /* 0x0000006800687308 */ /* 0x000fe20000000800 */
[-C--:B-1----:R-:W-:Y:S01]  /*13d50*/  FMUL.FTZ R4, R96, R107.reuse ;  /* 0x0000006b60047220 */ /* 0x082fe20000410000 */
[----:B------:R-:W-:Y:S01]  /*13d60*/  FMUL.FTZ R5, R97, R107 ;  /* 0x0000006b61057220 */ /* 0x000fe20000410000 */
[----:B------:R-:W-:Y:S01]  /*13d70*/  F2FP.F16.F32.PACK_AB R96, R115, R105 ;  /* 0x000000697360723e */ /* 0x000fe200000000ff */
[-C--:B------:R-:W-:Y:S01]  /*13d80*/  FMUL.FTZ R28, R72, R107.reuse ;  /* 0x0000006b481c7220 */ /* 0x080fe20000410000 */
[-C--:B------:R-:W-:Y:S01]  /*13d90*/  FMUL.FTZ R29, R73, R107.reuse ;  /* 0x0000006b491d7220 */ /* 0x080fe20000410000 */
[-C--:B------:R-:W-:Y:S01]  /*13da0*/  FMUL.FTZ R68, R68, R107.reuse ;  /* 0x0000006b44447220 */ /* 0x080fe20000410000 */
[-C--:B------:R-:W-:Y:S01]  /*13db0*/  FMUL.FTZ R69, R69, R107.reuse ;  /* 0x0000006b45457220 */ /* 0x080fe20000410000 */
[----:B------:R-:W1:Y:S01]  /*13dc0*/  MUFU.EX2 R116, R116 ;  /* 0x0000007400747308 */ /* 0x000e620000000800 */
        /* <DEDUP_REMOVED lines=8> */
[----:B------:R-:W2:Y:S01]  /*13e50*/  LDSM.16.MT88.4 R72, [R151+0xa000] ;  /* 0x00a000009748783b */ /* 0x000ea20000004200 */
        /* <DEDUP_REMOVED lines=24> */
[----:B------:R-:W-:Y:S01]  /*13fe0*/  LDSM.16.MT88.4 R80, [R150+0x8800] ;  /* 0x008800009650783b */ /* 0x000fe20000004200 */
[-C--:B------:R-:W-:Y:S01]  /*13ff0*/  FMUL.FTZ R13, R89, R107.reuse ;  /* 0x0000006b590d7220 */ /* 0x080fe20000410000 */
[-C--:B------:R-:W-:Y:S01]  /*14000*/  FMUL.FTZ R14, R90, R106.reuse ;  /* 0x0000006a5a0e7220 */ /* 0x080fe20000410000 */
[-C--:B------:R-:W-:Y:S01]  /*14010*/  FMUL.FTZ R15, R91, R106.reuse ;  /* 0x0000006a5b0f7220 */ /* 0x080fe20000410000 */
[-C--:B------:R-:W-:Y:S01]  /*14020*/  FMUL.FTZ R84, R84, R107.reuse ;  /* 0x0000006b54547220 */ /* 0x080fe20000410000 */
[-C--:B------:R-:W-:Y:S01]  /*14030*/  FMUL.FTZ R85, R85, R107.reuse ;  /* 0x0000006b55557220 */ /* 0x080fe20000410000 */
[C---:B------:R-:W-:Y:S05]  /*14040*/  HMMA.16816.F32 R28, R96.reuse, R32, R28 ;  /* 0x00000020601c723c */ /* 0x040fea000000181c */
[-C--:B------:R-:W-:Y:S01]  /*14050*/  FMUL.FTZ R86, R86, R106.reuse ;  /* 0x0000006a56567220 */ /* 0x080fe20000410000 */
[-C--:B------:R-:W-:Y:S01]  /*14060*/  FMUL.FTZ R87, R87, R106.reuse ;  /* 0x0000006a57577220 */ /* 0x080fe20000410000 */
[----:B------:R-:W-:Y:S01]  /*14070*/  MUFU.EX2 R178, R178 ;  /* 0x000000b200b27308 */ /* 0x000fe20000000800 */
[-C--:B------:R-:W-:Y:S01]  /*14080*/  FMUL.FTZ R76, R76, R107.reuse ;  /* 0x0000006b4c4c7220 */ /* 0x080fe20000410000 */
[-C--:B------:R-:W-:Y:S01]  /*14090*/  FMUL.FTZ R77, R77, R107.reuse ;  /* 0x0000006b4d4d7220 */ /* 0x080fe20000410000 */
[-C--:B------:R-:W-:Y:S01]  /*140a0*/  FMUL.FTZ R78, R78, R106.reuse ;  /* 0x0000006a4e4e7220 */ /* 0x080fe20000410000 */
[-C--:B------:R-:W-:Y:S01]  /*140b0*/  FMUL.FTZ R79, R79, R106.reuse ;  /* 0x0000006a4f4f7220 */ /* 0x080fe20000410000 */
[C---:B------:R-:W-:Y:S01]  /*140c0*/  HMMA.16816.F32 R32, R96.reuse, R34, R68 ;  /* 0x000000226020723c */ /* 0x040fe20000001844 */
[----:B------:R-:W1:Y:S02]  /*140d0*/  LDSM.16.MT88.4 R68, [R150+0xa000] ;  /* 0x00a000009644783b */ /* 0x000e640000004200 */
[-C--:B------:R-:W-:Y:S01]  /*140e0*/  FMUL.FTZ R60, R60, R107.reuse ;  /* 0x0000006b3c3c7220 */ /* 0x080fe20000410000 */
[----:B------:R-:W3:Y:S01]  /*140f0*/  MUFU.EX2 R127, R127 ;  /* 0x0000007f007f7308 */ /* 0x000ee20000000800 */
[-C--:B------:R-:W-:Y:S01]  /*14100*/  FMUL.FTZ R61, R61, R107.reuse ;  /* 0x0000006b3d3d7220 */ /* 0x080fe20000410000 */
[-C--:B------:R-:W-:Y:S01]  /*14110*/  FMUL.FTZ R62, R62, R106.reuse ;  /* 0x0000006a3e3e7220 */ /* 0x080fe20000410000 */
[-C--:B------:R-:W-:Y:S01]  /*14120*/  FMUL.FTZ R63, R63, R106.reuse ;  /* 0x0000006a3f3f7220 */ /* 0x080fe20000410000 */
[-C--:B------:R-:W-:Y:S01]  /*14130*/  FMUL.FTZ R64, R64, R107.reuse ;  /* 0x0000006b40407220 */ /* 0x080fe20000410000 */
[C---:B--2---:R-:W-:Y:S03]  /*14140*/  HMMA.16816.F32 R36, R96.reuse, R72, R36 ;  /* 0x000000486024723c */ /* 0x044fe60000001824 */
        /* <DEDUP_REMOVED lines=8> */
[----:B------:R-:W2:Y:S02]  /*141d0*/  LDSM.16.MT88.4 R72, [R149+0xa000] ;  /* 0x00a000009548783b */ /* 0x000ea40000004200 */
[-C--:B------:R-:W-:Y:S01]  /*141e0*/  FMUL.FTZ R55, R55, R106.reuse ;  /* 0x0000006a37377220 */ /* 0x080fe20000410000 */
[----:B------:R-:W-:Y:S01]  /*141f0*/  MUFU.EX2 R123, R123 ;  /* 0x0000007b007b7308 */ /* 0x000fe20000000800 */
[-C--:B------:R-:W-:Y:S01]  /*14200*/  FMUL.FTZ R56, R56, R107.reuse ;  /* 0x0000006b38387220 */ /* 0x080fe20000410000 */
[-C--:B------:R-:W-:Y:S01]  /*14210*/  FMUL.FTZ R57, R57, R107.reuse ;  /* 0x0000006b39397220 */ /* 0x080fe20000410000 */
[-C--:B------:R-:W-:Y:S01]  /*14220*/  FMUL.FTZ R58, R58, R106.reuse ;  /* 0x0000006a3a3a7220 */ /* 0x080fe20000410000 */
[-C--:B------:R-:W-:Y:S01]  /*14230*/  FMUL.FTZ R59, R59, R106.reuse ;  /* 0x0000006a3b3b7220 */ /* 0x080fe20000410000 */
[C---:B------:R-:W-:Y:S03]  /*14240*/  HMMA.16816.F32 R12, R96.reuse, R16, R12 ;  /* 0x00000010600c723c */ /* 0x040fe6000000180c */
[-C--:B------:R-:W-:Y:S01]  /*14250*/  FMUL.FTZ R92, R92, R107.reuse ;  /* 0x0000006b5c5c7220 */ /* 0x080fe20000410000 */
[-C--:B------:R-:W-:Y:S01]  /*14260*/  FMUL.FTZ R93, R93, R107.reuse ;  /* 0x0000006b5d5d7220 */ /* 0x080fe20000410000 */
[----:B------:R-:W-:Y:S01]  /*14270*/  MUFU.EX2 R176, R176 ;  /* 0x000000b000b07308 */ /* 0x000fe20000000800 */
[-C--:B------:R-:W-:Y:S01]  /*14280*/  FMUL.FTZ R94, R94, R106.reuse ;  /* 0x0000006a5e5e7220 */ /* 0x080fe20000410000 */
[-C--:B------:R-:W-:Y:S01]  /*14290*/  FMUL.FTZ R95, R95, R106.reuse ;  /* 0x0000006a5f5f7220 */ /* 0x080fe20000410000 */
[----:B------:R-:W-:Y:S01]  /*142a0*/  FFMA.FTZ R180, R180, R107, R105 ;  /* 0x0000006bb4b47223 */ /* 0x000fe20000010069 */
[----:B------:R-:W-:Y:S01]  /*142b0*/  FFMA.FTZ R175, R175, R106, R104 ;  /* 0x0000006aafaf7223 */ /* 0x000fe20000010068 */
[----:B------:R-:W-:Y:S01]  /*142c0*/  HMMA.16816.F32 R16, R96, R18, R84 ;  /* 0x000000126010723c */ /* 0x000fe20000001854 */
[----:B------:R-:W-:Y:S02]  /*142d0*/  LDSM.16.MT88.4 R84, [R150+0x9800] ;  /* 0x009800009654783b */ /* 0x000fe40000004200 */
[----:B------:R-:W-:Y:S01]  /*142e0*/  FADD.FTZ R115, R115, R180 ;  /* 0x000000b473737221 */ /* 0x000fe20000010000 */
[----:B------:R-:W4:Y:S01]  /*142f0*/  MUFU.EX2 R125, R125 ;  /* 0x0000007d007d7308 */ /* 0x000f220000000800 */
[----:B------:R-:W-:Y:S01]  /*14300*/  FADD.FTZ R116, R116, R175 ;  /* 0x000000af74747221 */ /* 0x000fe20000010000 */
[----:B------:R-:W-:-:S02]  /*14310*/  @P0 VIADD R177, R101, 0xfffffffd ;  /* 0xfffffffd65b10836 */ /* 0x000fc40000000000 */
[----:B------:R-:W-:Y:S01]  /*14320*/  FADD.FTZ R114, R114, R115 ;  /* 0x0000007372727221 */ /* 0x000fe20000010000 */
[C---:B------:R-:W-:Y:S03]  /*14330*/  HMMA.16816.F32 R20, R96.reuse, R24, R20 ;  /* 0x000000186014723c */ /* 0x040fe60000001814 */
[----:B------:R-:W-:Y:S01]  /*14340*/  FADD.FTZ R3, R3, R116 ;  /* 0x0000007403037221 */ /* 0x000fe20000010000 */
[----:B------:R-:W-:Y:S01]  /*14350*/  FADD.FTZ R113, R113, R114 ;  /* 0x0000007271717221 */ /* 0x000fe20000010000 */
[----:B------:R-:W-:Y:S02]  /*14360*/  MUFU.EX2 R136, R136 ;  /* 0x0000008800887308 */ /* 0x000fe40000000800 */
[----:B------:R-:W-:Y:S01]  /*14370*/  FADD.FTZ R3, R2, R3 ;  /* 0x0000000302037221 */ /* 0x000fe20000010000 */
[--C-:B------:R-:W-:Y:S01]  /*14380*/  IMAD.MOV.U32 R2, RZ, RZ, R0.reuse ;  /* 0x000000ffff027224 */ /* 0x100fe200078e0000 */
[C---:B-1----:R-:W-:Y:S03]  /*14390*/  HMMA.16816.F32 R44, R96.reuse, R68, R44 ;  /* 0x00000044602c723c */ /* 0x042fe6000000182c */
[----:B------:R-:W-:Y:S01]  /*143a0*/  @P0 IMAD.MOV.U32 R2, RZ, RZ, R0 ;  /* 0x000000ffff020224 */ /* 0x000fe200078e0000 */
[----:B------:R-:W1:Y:S04]  /*143b0*/  MUFU.EX2 R121, R121 ;  /* 0x0000007900797308 */ /* 0x000e680000000800 */
[C---:B------:R-:W-:Y:S01]  /*143c0*/  HMMA.16816.F32 R48, R96.reuse, R70, R48 ;  /* 0x000000466030723c */ /* 0x040fe20000001830 */
[----:B------:R-:W5:Y:S03]  /*143d0*/  LDSM.16.MT88.4 R68, [R148+0xa000] ;  /* 0x00a000009444783b */ /* 0x000f660000004200 */
        /* <DEDUP_REMOVED lines=14> */
[C---:B-----5:R-:W-:Y:S03]  /*144c0*/  HMMA.16816.F32 R60, R96.reuse, R68, R60 ;  /* 0x00000044603c723c */ /* 0x060fe6000000183c */
[----:B---3--:R-:W-:Y:S01]  /*144d0*/  F2FP.F16.F32.PACK_AB R68, R127, R178 ;  /* 0x000000b27f44723e */ /* 0x008fe200000000ff */
[----:B------:R-:W-:Y:S01]  /*144e0*/  FADD.FTZ R178, R178, R113 ;  /* 0x00000071b2b27221 */ /* 0x000fe20000010000 */
[----:B----4-:R-:W-:Y:S01]  /*144f0*/  F2FP.F16.F32.PACK_AB R69, R125, R176 ;  /* 0x000000b07d45723e */ /* 0x010fe200000000ff */
[----:B------:R-:W-:Y:S01]  /*14500*/  MUFU.EX2 R184, R184 ;  /* 0x000000b800b87308 */ /* 0x000fe20000000800 */
[----:B------:R-:W-:Y:S01]  /*14510*/  FADD.FTZ R176, R176, R3 ;  /* 0x00000003b0b07221 */ /* 0x000fe20000010000 */
[----:B------:R-:W-:Y:S01]  /*14520*/  FADD.FTZ R127, R127, R178 ;  /* 0x000000b27f7f7221 */ /* 0x000fe20000010000 */
[----:B------:R-:W-:Y:S01]  /*14530*/  IMAD.MOV.U32 R3, RZ, RZ, R112 ;  /* 0x000000ffff037224 */ /* 0x000fe200078e0070 */
[----:B------:R-:W-:Y:S03]  /*14540*/  HMMA.16816.F32 R64, R96, R70, R64 ;  /* 0x000000466040723c */ /* 0x000fe60000001840 */
[----:B------:R-:W-:Y:S01]  /*14550*/  F2FP.F16.F32.PACK_AB R70, R123, R138 ;  /* 0x0000008a7b46723e */ /* 0x000fe200000000ff */
[----:B------:R-:W-:Y:S01]  /*14560*/  FADD.FTZ R125, R125, R176 ;  /* 0x000000b07d7d7221 */ /* 0x000fe20000010000 */
[----:B-1----:R-:W-:Y:S01]  /*14570*/  F2FP.F16.F32.PACK_AB R71, R121, R136 ;  /* 0x000000887947723e */ /* 0x002fe200000000ff */
[----:B------:R-:W-:Y:S01]  /*14580*/  MUFU.EX2 R133, R133 ;  /* 0x0000008500857308 */ /* 0x000fe20000000800 */
[----:B------:R-:W-:Y:S01]  /*14590*/  FADD.FTZ R138, R138, R127 ;  /* 0x0000007f8a8a7221 */ /* 0x000fe20000010000 */
[----:B------:R-:W-:Y:S01]  /*145a0*/  FADD.FTZ R136, R136, R125 ;  /* 0x0000007d88887221 */ /* 0x000fe20000010000 */
[----:B------:R-:W-:-:S02]  /*145b0*/  @P0 IMAD.MOV.U32 R3, RZ, RZ, R112 ;  /* 0x000000ffff030224 */ /* 0x000fc400078e0070 */
[----:B------:R-:W-:Y:S01]  /*145c0*/  FADD.FTZ R123, R123, R138 ;  /* 0x0000008a7b7b7221 */ /* 0x000fe20000010000 */
[C---:B------:R-:W-:Y:S05]  /*145d0*/  HMMA.16816.F32 R12, R68.reuse, R80, R12 ;  /* 0x00000050440c723c */ /* 0x040fea000000180c */
[----:B------:R-:W-:Y:S01]  /*145e0*/  FADD.FTZ R121, R121, R136 ;  /* 0x0000008879797221 */ /* 0x000fe20000010000 */
[----:B------:R-:W-:Y:S02]  /*145f0*/  MUFU.EX2 R137, R137 ;  /* 0x0000008900897308 */ /* 0x000fe40000000800 */
[C---:B------:R-:W-:Y:S01]  /*14600*/  HMMA.16816.F32 R16, R68.reuse, R82, R16 ;  /* 0x000000524410723c */ /* 0x040fe20000001810 */
[----:B------:R-:W1:Y:S05]  /*14610*/  LDSM.16.MT88.4 R80, [R148+0x8800] ;  /* 0x008800009450783b */ /* 0x000e6a0000004200 */
[----:B------:R-:W3:Y:S02]  /*14620*/  MUFU.EX2 R132, R132 ;  /* 0x0000008400847308 */ /* 0x000ee40000000800 */
[C---:B------:R-:W-:Y:S06]  /*14630*/  HMMA.16816.F32 R4, R68.reuse, R76, R4 ;  /* 0x0000004c4404723c */ /* 0x040fec0000001804 */
[----:B------:R-:W-:Y:S02]  /*14640*/  MUFU.EX2 R130, R130 ;  /* 0x0000008200827308 */ /* 0x000fe40000000800 */
[C---:B------:R-:W-:Y:S01]  /*14650*/  HMMA.16816.F32 R8, R68.reuse, R78, R8 ;  /* 0x0000004e4408723c */ /* 0x040fe20000001808 */
[----:B------:R-:W4:Y:S05]  /*14660*/  LDSM.16.MT88.4 R76, [R151+0xa800] ;  /* 0x00a80000974c783b */ /* 0x000f2a0000004200 */
[----:B------:R-:W5:Y:S01]  /*14670*/  MUFU.EX2 R119, R119 ;  /* 0x0000007700777308 */ /* 0x000f620000000800 */
[----:B---3--:R-:W-:Y:S01]  /*14680*/  F2FP.F16.F32.PACK_AB R104, R132, R137 ;  /* 0x000000898468723e */ /* 0x008fe200000000ff */
[C---:B--2---:R-:W-:Y:S06]  /*14690*/  HMMA.16816.F32 R20, R68.reuse, R72, R20 ;  /* 0x000000484414723c */ /* 0x044fec0000001814 */
[----:B------:R-:W-:Y:S02]  /*146a0*/  MUFU.EX2 R118, R126 ;  /* 0x0000007e00767308 */ /* 0x000fe40000000800 */
[C---:B------:R-:W-:Y:S01]  /*146b0*/  HMMA.16816.F32 R24, R68.reuse, R74, R24 ;  /* 0x0000004a4418723c */ /* 0x040fe20000001818 */
[----:B------:R-:W2:Y:S05]  /*146c0*/  LDSM.16.MT88.4 R72, [R149+0xa800] ;  /* 0x00a800009548783b */ /* 0x000eaa0000004200 */
[----:B------:R-:W3:Y:S01]  /*146d0*/  MUFU.EX2 R139, R139 ;  /* 0x0000008b008b7308 */ /* 0x000ee20000000800 */
[----:B-----5:R-:W-:Y:S01]  /*146e0*/  F2FP.F16.F32.PACK_AB R106, R119, R130 ;  /* 0x00000082776a723e */ /* 0x020fe200000000ff */
[C---:B-1----:R-:W-:Y:S06]  /*146f0*/  HMMA.16816.F32 R28, R68.reuse, R80, R28 ;  /* 0x00000050441c723c */ /* 0x042fec000000181c */
[----:B------:R-:W-:Y:S02]  /*14700*/  MUFU.EX2 R117, R122 ;  /* 0x0000007a00757308 */ /* 0x000fe40000000800 */
[C---:B------:R-:W-:Y:S01]  /*14710*/  HMMA.16816.F32 R32, R68.reuse, R82, R32 ;  /* 0x000000524420723c */ /* 0x040fe20000001820 */
[----:B------:R-:W1:Y:S05]  /*14720*/  LDSM.16.MT88.4 R80, [R150+0xa800] ;  /* 0x00a800009650783b */ /* 0x000e6a0000004200 */
[----:B------:R-:W5:Y:S01]  /*14730*/  MUFU.EX2 R120, R120 ;  /* 0x0000007800787308 */ /* 0x000f620000000800 */
[----:B---3--:R-:W-:Y:S01]  /*14740*/  F2FP.F16.F32.PACK_AB R105, R139, R118 ;  /* 0x000000768b69723e */ /* 0x008fe200000000ff */
[C---:B----4-:R-:W-:Y:S08]  /*14750*/  HMMA.16816.F32 R36, R68.reuse, R76, R36 ;  /* 0x0000004c4424723c */ /* 0x050ff00000001824 */
[----:B------:R-:W-:Y:S01]  /*14760*/  HMMA.16816.F32 R40, R68, R78, R40 ;  /* 0x0000004e4428723c */ /* 0x000fe20000001828 */
[----:B------:R-:W3:Y:S02]  /*14770*/  LDSM.16.MT88.4 R76, [R148+0xa800] ;  /* 0x00a80000944c783b */ /* 0x000ee40000004200 */
[----:B-----5:R-:W-:-:S05]  /*14780*/  F2FP.F16.F32.PACK_AB R107, R120, R117 ;  /* 0x00000075786b723e */ /* 0x020fca00000000ff */
[C---:B--2---:R-:W-:Y:S08]  /*14790*/  HMMA.16816.F32 R52, R68.reuse, R72, R52 ;  /* 0x000000484434723c */ /* 0x044ff00000001834 */
[C---:B------:R-:W-:Y:S01]  /*147a0*/  HMMA.16816.F32 R56, R68.reuse, R74, R56 ;  /* 0x0000004a4438723c */ /* 0x040fe20000001838 */
[----:B------:R-:W2:Y:S07]  /*147b0*/  LDSM.16.MT88.4 R72, [R151+0x9000] ;  /* 0x009000009748783b */ /* 0x000eae0000004200 */
[C---:B-1----:R-:W-:Y:S08]  /*147c0*/  HMMA.16816.F32 R44, R68.reuse, R80, R44 ;  /* 0x00000050442c723c */ /* 0x042ff0000000182c */
[C---:B------:R-:W-:Y:S01]  /*147d0*/  HMMA.16816.F32 R48, R68.reuse, R82, R48 ;  /* 0x000000524430723c */ /* 0x040fe20000001830 */
[----:B------:R-:W1:Y:S07]  /*147e0*/  LDSM.16.MT88.4 R80, [R150+0x9000] ;  /* 0x009000009650783b */ /* 0x000e6e0000004200 */
[C---:B---3--:R-:W-:Y:S08]  /*147f0*/  HMMA.16816.F32 R60, R68.reuse, R76, R60 ;  /* 0x0000004c443c723c */ /* 0x048ff0000000183c */
[----:B------:R-:W-:Y:S03]  /*14800*/  HMMA.16816.F32 R64, R68, R78, R64 ;  /* 0x0000004e4440723c */ /* 0x000fe60000001840 */
[----:B------:R-:W-:Y:S01]  /*14810*/  F2FP.F16.F32.PACK_AB R68, R131, R196 ;  /* 0x000000c48344723e */ /* 0x000fe200000000ff */
[----:B------:R-:W3:Y:S01]  /*14820*/  LDSM.16.MT88.4 R76, [R149+0x9000] ;  /* 0x00900000954c783b */ /* 0x000ee20000004200 */
        /* <DEDUP_REMOVED lines=8> */
[----:B--2---:R-:W-:Y:S03]  /*148b0*/  HMMA.16816.F32 R4, R68, R72, R4 ;  /* 0x000000484404723c */ /* 0x004fe60000001804 */
        /* <DEDUP_REMOVED lines=14> */
[C---:B------:R-:W-:Y:S01]  /*149a0*/  HMMA.16816.F32 R16, R68.reuse, R82, R16 ;  /* 0x000000524410723c */ /* 0x040fe20000001810 */
[----:B------:R-:W1:Y:S07]  /*149b0*/  LDSM.16.MT88.4 R80, [R148+0x9000] ;  /* 0x009000009450783b */ /* 0x000e6e0000004200 */
[C---:B---3--:R-:W-:Y:S08]  /*149c0*/  HMMA.16816.F32 R20, R68.reuse, R76, R20 ;  /* 0x0000004c4414723c */ /* 0x048ff00000001814 */
[----:B------:R-:W-:Y:S01]  /*149d0*/  HMMA.16816.F32 R24, R68, R78, R24 ;  /* 0x0000004e4418723c */ /* 0x000fe20000001818 */
[----:B------:R-:W3:Y:S07]  /*149e0*/  LDSM.16.MT88.4 R76, [R149+0xb000] ;  /* 0x00b00000954c783b */ /* 0x000eee0000004200 */
[----:B------:R-:W-:Y:S01]  /*149f0*/  HMMA.16816.F32 R96, R104, R92, R4 ;  /* 0x0000005c6860723c */ /* 0x000fe20000001804 */
[----:B------:R-:W-:Y:S07]  /*14a00*/  LDSM.16.MT88.4 R4, [R151+0xb800] ;  /* 0x00b800009704783b */ /* 0x000fee0000004200 */
[C---:B--2---:R-:W-:Y:S08]  /*14a10*/  HMMA.16816.F32 R36, R68.reuse, R72, R36 ;  /* 0x000000484424723c */ /* 0x044ff00000001824 */
[C---:B------:R-:W-:Y:S01]  /*14a20*/  HMMA.16816.F32 R40, R68.reuse, R74, R40 ;  /* 0x0000004a4428723c */ /* 0x040fe20000001828 */
[----:B------:R-:W2:Y:S07]  /*14a30*/  LDSM.16.MT88.4 R72, [R148+0xb000] ;  /* 0x00b000009448783b */ /* 0x000eae0000004200 */
[C---:B-1----:R-:W-:Y:S08]  /*14a40*/  HMMA.16816.F32 R28, R68.reuse, R80, R28 ;  /* 0x00000050441c723c */ /* 0x042ff0000000181c */
        /* <DEDUP_REMOVED lines=8> */
[C---:B------:R-:W-:Y:S08]  /*14ad0*/  HMMA.16816.F32 R64, R68.reuse, R74, R64 ;  /* 0x0000004a4440723c */ /* 0x040ff00000001840 */
[C---:B-1----:R-:W-:Y:S08]  /*14ae0*/  HMMA.16816.F32 R44, R68.reuse, R80, R44 ;  /* 0x00000050442c723c */ /* 0x042ff0000000182c */
[----:B------:R-:W-:Y:S01]  /*14af0*/  HMMA.16816.F32 R48, R68, R82, R48 ;  /* 0x000000524430723c */ /* 0x000fe20000001830 */
[----:B------:R-:W1:Y:S07]  /*14b00*/  LDSM.16.MT88.4 R68, [R148+0x9800] ;  /* 0x009800009444783b */ /* 0x000e6e0000004200 */
[C---:B------:R-:W-:Y:S01]  /*14b10*/  HMMA.16816.F32 R88, R104.reuse, R84, R12 ;  /* 0x000000546858723c */ /* 0x040fe2000000180c */
[----:B------:R-:W2:Y:S07]  /*14b20*/  LDSM.16.MT88.4 R12, [R150+0xb800] ;  /* 0x00b80000960c783b */ /* 0x000eae0000004200 */
[C---:B------:R-:W-:Y:S08]  /*14b30*/  HMMA.16816.F32 R36, R104.reuse, R4, R36 ;  /* 0x000000046824723c */ /* 0x040ff00000001824 */
[C---:B------:R-:W-:Y:S01]  /*14b40*/  HMMA.16816.F32 R40, R104.reuse, R6, R40 ;  /* 0x000000066828723c */ /* 0x040fe20000001828 */
[----:B------:R-:W4:Y:S07]  /*14b50*/  LDSM.16.MT88.4 R4, [R148+0xb800] ;  /* 0x00b800009404783b */ /* 0x000f2e0000004200 */
[C---:B---3--:R-:W-:Y:S08]  /*14b60*/  HMMA.16816.F32 R80, R104.reuse, R76, R20 ;  /* 0x0000004c6850723c */ /* 0x048ff00000001814 */
[C---:B------:R-:W-:Y:S08]  /*14b70*/  HMMA.16816.F32 R84, R104.reuse, R86, R16 ;  /* 0x000000566854723c */ /* 0x040ff00000001810 */
[C---:B-1----:R-:W-:Y:S08]  /*14b80*/  HMMA.16816.F32 R72, R104.reuse, R68, R28 ;  /* 0x000000446848723c */ /* 0x042ff0000000181c */
[C---:B------:R-:W-:Y:S08]  /*14b90*/  HMMA.16816.F32 R76, R104.reuse, R78, R24 ;  /* 0x0000004e684c723c */ /* 0x040ff00000001818 */
[C---:B------:R-:W-:Y:S08]  /*14ba0*/  HMMA.16816.F32 R68, R104.reuse, R70, R32 ;  /* 0x000000466844723c */ /* 0x040ff00000001820 */
[C---:B--2---:R-:W-:Y:S08]  /*14bb0*/  HMMA.16816.F32 R44, R104.reuse, R12, R44 ;  /* 0x0000000c682c723c */ /* 0x044ff0000000182c */
[C---:B------:R-:W-:Y:S08]  /*14bc0*/  HMMA.16816.F32 R48, R104.reuse, R14, R48 ;  /* 0x0000000e6830723c */ /* 0x040ff00000001830 */
[C---:B------:R-:W-:Y:S08]  /*14bd0*/  HMMA.16816.F32 R52, R104.reuse, R8, R52 ;  /* 0x000000086834723c */ /* 0x040ff00000001834 */
[C---:B------:R-:W-:Y:S08]  /*14be0*/  HMMA.16816.F32 R56, R104.reuse, R10, R56 ;  /* 0x0000000a6838723c */ /* 0x040ff00000001838 */
[C---:B----4-:R-:W-:Y:S08]  /*14bf0*/  HMMA.16816.F32 R60, R104.reuse, R4, R60 ;  /* 0x00000004683c723c */ /* 0x050ff0000000183c */
[----:B------:R-:W-:Y:S03]  /*14c00*/  HMMA.16816.F32 R64, R104, R6, R64 ;  /* 0x000000066840723c */ /* 0x000fe60000001840 */
[----:B------:R-:W-:-:S05]  /*14c10*/  IMAD.MOV.U32 R105, RZ, RZ, R111 ;  /* 0x000000ffff697224 */ /* 0x000fca00078e006f */
[----:B------:R-:W-:-:S12]  /*14c20*/  @P0 BRA `(.L_x_11162) ;  /* 0x0000000000040947 */ /* 0x000fd80003800000 */
.L_x_11153:
[----:B------:R-:W-:-:S07]  /*14c30*/  IADD3 R177, PT, PT, R105, -0x1, RZ ;  /* 0xffffffff69b17810 */ /* 0x000fce0007ffe0ff */
.L_x_11162:
[----:B------:R-:W-:Y:S05]  /*14c40*/  BSYNC B2 ;  /* 0x0000000000027941 */ /* 0x000fea0003800000 */
.L_x_11152:
        /* <DEDUP_REMOVED lines=10> */
.L_x_11170:
        /* <DEDUP_REMOVED lines=78> */
.L_x_11165:
[----:B------:R-:W-:Y:S05]  /*151d0*/  BSYNC.RECONVERGENT B0 ;  /* 0x0000000000007941 */ /* 0x000fea0003800200 */
.L_x_11164:
        /* <DEDUP_REMOVED lines=9> */
[----:B------:R-:W-:Y:S02]  /*15270*/  LOP3.LUT R3, R174, 0x1e00, RZ, 0xc0, !PT ;  /* 0x00001e00ae037812 */ /* 0x000fe400078ec0ff */
[C---:B------:R-:W-:Y:S02]  /*15280*/  LEA R24, P3, R154.reuse, R160, 0x5 ;  /* 0x000000a09a187211 */ /* 0x040fe400078628ff */
[----:B------:R-:W-:Y:S02]  /*15290*/  LOP3.LUT R20, R3, R2, R20, 0xf6, !PT ;  /* 0x0000000203147212 */ /* 0x000fe400078ef614 */
        /* <DEDUP_REMOVED lines=54> */
[----:B------:R-:W1:Y:S05]  /*15600*/  LDSM.16.M88.4 R116, [R146+0x5000] ;  /* 0x005000009274783b */ /* 0x000e6a0000000200 */
        /* <DEDUP_REMOVED lines=9> */
[----:B------:R-:W-:Y:S07]  /*156a0*/  LDSM.16.M88.4 R108, [R144] ;  /* 0x00000000906c783b */ /* 0x000fee0000000200 */
[C---:B----4-:R-:W-:Y:S08]  /*156b0*/  HMMA.16816.F32 R12, R104.reuse, R112, RZ ;  /* 0x00000070680c723c */ /* 0x050ff000000018ff */
[C---:B------:R-:W-:Y:S01]  /*156c0*/  HMMA.16816.F32 R16, R104.reuse, R114, RZ ;  /* 0x000000726810723c */ /* 0x040fe200000018ff */
[----:B------:R-:W-:Y:S07]  /*156d0*/  LDSM.16.M88.4 R112, [R141+0x4000] ;  /* 0x004000008d70783b */ /* 0x000fee0000000200 */
[C---:B-1----:R-:W-:Y:S08]  /*156e0*/  HMMA.16816.F32 R20, R104.reuse, R116, RZ ;  /* 0x000000746814723c */ /* 0x042ff000000018ff */
[C---:B--2---:R-:W-:Y:S01]  /*156f0*/  HMMA.16816.F32 R24, R104.reuse, R118, RZ ;  /* 0x000000766818723c */ /* 0x044fe200000018ff */
[----:B------:R-:W-:Y:S07]  /*15700*/  LDSM.16.M88.4 R116, [R141+0x4800] ;  /* 0x004800008d74783b */ /* 0x000fee0000000200 */
[C---:B------:R-:W-:Y:S08]  /*15710*/  HMMA.16816.F32 R28, R104.reuse, R120, RZ ;  /* 0x00000078681c723c */ /* 0x040ff000000018ff */
[----:B------:R-:W-:Y:S01]  /*15720*/  HMMA.16816.F32 R32, R104, R122, RZ ;  /* 0x0000007a6820723c */ /* 0x000fe200000018ff */
[----:B------:R-:W1:Y:S05]  /*15730*/  LDSM.16.M88.4 R104, [R142+0x5800] ;  /* 0x005800008e68783b */ /* 0x000e6a0000000200 */
[----:B------:R-:W-:Y:S02]  /*15740*/  LDSM.16.M88.4 R120, [R140+0x4000] ;  /* 0x004000008c78783b */ /* 0x000fe40000000200 */
[C---:B------:R-:W-:Y:S08]  /*15750*/  HMMA.16816.F32 R4, R124.reuse, R128, R4 ;  /* 0x000000807c04723c */ /* 0x040ff00000001804 */
[C---:B------:R-:W-:Y:S08]  /*15760*/  HMMA.16816.F32 R8, R124.reuse, R130, R8 ;  /* 0x000000827c08723c */ /* 0x040ff00000001808 */
[C---:B------:R-:W-:Y:S08]  /*15770*/  HMMA.16816.F32 R12, R124.reuse, R132, R12 ;  /* 0x000000847c0c723c */ /* 0x040ff0000000180c */
[C---:B------:R-:W-:Y:S08]  /*15780*/  HMMA.16816.F32 R16, R124.reuse, R134, R16 ;  /* 0x000000867c10723c */ /* 0x040ff00000001810 */
[C---:B---3--:R-:W-:Y:S08]  /*15790*/  HMMA.16816.F32 R20, R124.reuse, R136, R20 ;  /* 0x000000887c14723c */ /* 0x048ff00000001814 */
[C---:B------:R-:W-:Y:S08]  /*157a0*/  HMMA.16816.F32 R24, R124.reuse, R138, R24 ;  /* 0x0000008a7c18723c */ /* 0x040ff00000001818 */
[C---:B-1----:R-:W-:Y:S08]  /*157b0*/  HMMA.16816.F32 R28, R124.reuse, R104, R28 ;  /* 0x000000687c1c723c */ /* 0x042ff0000000181c */
[----:B------:R-:W-:Y:S01]  /*157c0*/  HMMA.16816.F32 R32, R124, R106, R32 ;  /* 0x0000006a7c20723c */ /* 0x000fe20000001820 */
[----:B------:R-:W1:Y:S07]  /*157d0*/  LDSM.16.M88.4 R104, [R141+0x5000] ;  /* 0x005000008d68783b */ /* 0x000e6e0000000200 */
[C---:B------:R-:W-:Y:S08]  /*157e0*/  HMMA.16816.F32 R4, R108.reuse, R112, R4 ;  /* 0x000000706c04723c */ /* 0x040ff00000001804 */
[C---:B------:R-:W-:Y:S01]  /*157f0*/  HMMA.16816.F32 R8, R108.reuse, R114, R8 ;  /* 0x000000726c08723c */ /* 0x040fe20000001808 */
[----:B------:R-:W2:Y:S07]  /*15800*/  LDSM.16.M88.4 R112, [R141+0x5800] ;  /* 0x005800008d70783b */ /* 0x000eae0000000200 */
[C---:B------:R-:W-:Y:S08]  /*15810*/  HMMA.16816.F32 R12, R108.reuse, R116, R12 ;  /* 0x000000746c0c723c */ /* 0x040ff0000000180c */
[C---:B------:R-:W-:Y:S01]  /*15820*/  HMMA.16816.F32 R16, R108.reuse, R118, R16 ;  /* 0x000000766c10723c */ /* 0x040fe20000001810 */
[----:B------:R-:W3:Y:S07]  /*15830*/  LDSM.16.M88.4 R116, [R143] ;  /* 0x000000008f74783b */ /* 0x000eee0000000200 */
[C---:B-1----:R-:W-:Y:S08]  /*15840*/  HMMA.16816.F32 R20, R108.reuse, R104, R20 ;  /* 0x000000686c14723c */ /* 0x042ff00000001814 */
[C---:B------:R-:W-:Y:S01]  /*15850*/  HMMA.16816.F32 R24, R108.reuse, R106, R24 ;  /* 0x0000006a6c18723c */ /* 0x040fe20000001818 */
[----:B------:R-:W1:Y:S07]  /*15860*/  LDSM.16.M88.4 R104, [R140+0x4800] ;  /* 0x004800008c68783b */ /* 0x000e6e0000000200 */
[C---:B--2---:R-:W-:Y:S08]  /*15870*/  HMMA.16816.F32 R28, R108.reuse, R112, R28 ;  /* 0x000000706c1c723c */ /* 0x044ff0000000181c */
[----:B------:R-:W-:Y:S01]  /*15880*/  HMMA.16816.F32 R32, R108, R114, R32 ;  /* 0x000000726c20723c */ /* 0x000fe20000001820 */
[----:B------:R-:W2:Y:S05]  /*15890*/  LDSM.16.M88.4 R108, [R140+0x5000] ;  /* 0x005000008c6c783b */ /* 0x000eaa0000000200 */
[----:B------:R-:W4:Y:S02]  /*158a0*/  LDSM.16.M88.4 R112, [R140+0x5800] ;  /* 0x005800008c70783b */ /* 0x000f240000000200 */
        /* <DEDUP_REMOVED lines=24> */
[----:B------:R-:W1:Y:S05]  /*15a30*/  LDSM.16.M88.4 R104, [R142+0x6800] ;  /* 0x006800008e68783b */ /* 0x000e6a0000000200 */
[----:B------:R-:W2:Y:S02]  /*15a40*/  LDSM.16.M88.4 R108, [R142+0x7000] ;  /* 0x007000008e6c783b */ /* 0x000ea40000000200 */
        /* <DEDUP_REMOVED lines=20> */
[C---:B------:R-:W-:Y:S08]  /*15b90*/  HMMA.16816.F32 R24, R104.reuse, R114, R24 ;  /* 0x000000726818723c */ /* 0x040ff00000001818 */
[C---:B-1----:R-:W-:Y:S08]  /*15ba0*/  HMMA.16816.F32 R28, R104.reuse, R108, R28 ;  /* 0x0000006c681c723c */ /* 0x042ff0000000181c */
[----:B------:R-:W-:Y:S01]  /*15bb0*/  HMMA.16816.F32 R32, R104, R110, R32 ;  /* 0x0000006e6820723c */ /* 0x000fe20000001820 */
[----:B------:R-:W1:Y:S05]  /*15bc0*/  LDSM.16.M88.4 R104, [R140+0x6800] ;  /* 0x006800008c68783b */ /* 0x000e6a0000000200 */
[----:B------:R-:W2:Y:S02]  /*15bd0*/  LDSM.16.M88.4 R108, [R140+0x7000] ;  /* 0x007000008c6c783b */ /* 0x000ea40000000200 */
[C---:B---3--:R-:W-:Y:S08]  /*15be0*/  HMMA.16816.F32 R4, R116.reuse, R120, R4 ;  /* 0x000000787404723c */ /* 0x048ff00000001804 */
[C---:B------:R-:W-:Y:S11]  /*15bf0*/  HMMA.16816.F32 R8, R116.reuse, R122, R8 ;  /* 0x0000007a7408723c */ /* 0x040ff60000001808 */
[-C--:B-----5:R-:W-:Y:S01]  /*15c00*/  FMUL.FTZ R179, R4, R2.reuse ;  /* 0x0000000204b37220 */ /* 0x0a0fe20000410000 */
[-C--:B------:R-:W-:Y:S01]  /*15c10*/  FMUL.FTZ R181, R5, R2.reuse ;  /* 0x0000000205b57220 */ /* 0x080fe20000410000 */
[-C--:B------:R-:W-:Y:S01]  /*15c20*/  FMUL.FTZ R182, R6, R2.reuse ;  /* 0x0000000206b67220 */ /* 0x080fe20000410000 */
[-C--:B------:R-:W-:Y:S03]  /*15c30*/  FMUL.FTZ R183, R7, R2.reuse ;  /* 0x0000000207b77220 */ /* 0x080fe60000410000 */
[----:B------:R-:W3:Y:S02]  /*15c40*/  MUFU.TANH R179, R179 ;  /* 0x000000b300b37308 */ /* 0x000ee40000002400 */
        /* <DEDUP_REMOVED lines=44> */
[-C--:B---3--:R-:W-:Y:S01]  /*15f10*/  FMUL.FTZ R22, R34, R2.reuse ;  /* 0x0000000222167220 */ /* 0x088fe20000410000 */
[-C--:B------:R-:W-:Y:S06]  /*15f20*/  FMUL.FTZ R30, R35, R2.reuse ;  /* 0x00000002231e7220 */ /* 0x080fec0000410000 */
[----:B------:R-:W3:Y:S01]  /*15f30*/  MUFU.TANH R190, R190 ;  /* 0x000000be00be7308 */ /* 0x000ee20000002400 */
        /* <DEDUP_REMOVED lines=96> */
.L_x_11169:
[----:B------:R-:W-:Y:S05]  /*16540*/  BSYNC.RECONVERGENT B0 ;  /* 0x0000000000007941 */ /* 0x000fea0003800200 */
.L_x_11168:
        /* <DEDUP_REMOVED lines=50> */
.L_x_11167:
[----:B------:R-:W-:Y:S05]  /*16870*/  BSYNC.RECONVERGENT B1 ;  /* 0x0000000000017941 */ /* 0x000fea0003800200 */
.L_x_11166:
[----:B------:R-:W2:Y:S01]  /*16880*/  LD.E R104, desc[UR4][R102.64+0xdc] ;  /* 0x0000dc0466687980 */ /* 0x000ea2000c101900 */
[CC--:B------:R-:W-:Y:S01]  /*16890*/  ISETP.GE.AND P4, PT, R178.reuse, R172.reuse, PT ;  /* 0x000000acb200720c */ /* 0x0c0fe20003f86270 */
[C---:B------:R-:W-:Y:S01]  /*168a0*/  VIADD R19, R178.reuse, 0xffffffe1 ;  /* 0xffffffe1b2137836 */ /* 0x040fe20000000000 */
[CC--:B------:R-:W-:Y:S01]  /*168b0*/  ISETP.GE.AND P0, PT, R178.reuse, R173.reuse, PT ;  /* 0x000000adb200720c */ /* 0x0c0fe20003f06270 */
[----:B------:R-:W-:Y:S01]  /*168c0*/  VIADD R2, R178, 0xffffffe0 ;  /* 0xffffffe0b2027836 */ /* 0x000fe20000000000 */
[----:B-1----:R-:W-:Y:S01]  /*168d0*/  FSEL R31, R196, -INF , P4 ;  /* 0xff800000c41f7808 */ /* 0x002fe20002000000 */
[C---:B---3--:R-:W-:Y:S01]  /*168e0*/  VIADD R10, R178.reuse, 0xffffffe9 ;  /* 0xffffffe9b20a7836 */ /* 0x048fe20000000000 */
[-C--:B------:R-:W-:Y:S01]  /*168f0*/  ISETP.GE.AND P4, PT, R19, R173.reuse, PT ;  /* 0x000000ad1300720c */ /* 0x080fe20003f86270 */
        /* <DEDUP_REMOVED lines=22> */
[----:B------:R-:W-:Y:S01]  /*16a60*/  VIADD R176, R176, 0xffffffc0 ;  /* 0xffffffc0b0b07836 */ /* 0x000fe20000000000 */
        /* <DEDUP_REMOVED lines=9> */
[----:B------:R-:W-:Y:S02]  /*16b00*/  ISETP.GE.AND P4, PT, R12, R172, PT ;  /* 0x000000ac0c00720c */ /* 0x000fe40003f86270 */
[----:B------:R-:W-:Y:S02]  /*16b10*/  FSEL R20, R20, -INF , P5 ;  /* 0xff80000014147808 */ /* 0x000fe40002800000 */
[----:B------:R-:W-:Y:S02]  /*16b20*/  ISETP.GE.AND P5, PT, R11, R173, PT ;  /* 0x000000ad0b00720c */ /* 0x000fe40003fa6270 */
[----:B------:R-:W-:Y:S02]  /*16b30*/  ISETP.GE.AND P6, PT, R2, R170, PT ;  /* 0x000000aa0200720c */ /* 0x000fe40003fc6270 */
[----:B------:R-:W-:Y:S02]  /*16b40*/  FSEL R182, R182, -INF , P1 ;  /* 0xff800000b6b67808 */ /* 0x000fe40000800000 */
[----:B------:R-:W-:Y:S01]  /*16b50*/  ISETP.GE.AND P3, PT, R2, R171, PT ;  /* 0x000000ab0200720c */ /* 0x000fe20003f66270 */
        /* <DEDUP_REMOVED lines=17> */
[C---:B------:R-:W-:Y:S02]  /*16c70*/  ISETP.GE.AND P5, PT, R178.reuse, R171, PT ;  /* 0x000000abb200720c */ /* 0x040fe40003fa6270 */
[C---:B------:R-:W-:Y:S01]  /*16c80*/  ISETP.GE.AND P0, PT, R178.reuse, R170, PT ;  /* 0x000000aab200720c */ /* 0x040fe20003f06270 */
[----:B------:R-:W-:Y:S01]  /*16c90*/  VIADD R178, R178, 0xffffffc0 ;  /* 0xffffffc0b2b27836 */ /* 0x000fe20000000000 */
[----:B------:R-:W-:Y:S02]  /*16ca0*/  FSEL R134, R191, -INF , P1 ;  /* 0xff800000bf867808 */ /* 0x000fe40000800000 */
[----:B------:R-:W-:Y:S02]  /*16cb0*/  ISETP.GE.AND P1, PT, R7, R173, PT ;  /* 0x000000ad0700720c */ /* 0x000fe40003f26270 */
[----:B------:R-:W-:Y:S02]  /*16cc0*/  FSEL R132, R193, -INF , P4 ;  /* 0xff800000c1847808 */ /* 0x000fe40002000000 */
[----:B------:R-:W-:Y:S02]  /*16cd0*/  ISETP.GE.AND P4, PT, R11, R172, PT ;  /* 0x000000ac0b00720c */ /* 0x000fe40003f86270 */
[----:B------:R-:W-:Y:S02]  /*16ce0*/  FSEL R184, R31, -INF , !P5 ;  /* 0xff8000001fb87808 */ /* 0x000fe40006800000 */
[----:B------:R-:W-:Y:S02]  /*16cf0*/  FSEL R192, R34, -INF , !P0 ;  /* 0xff80000022c07808 */ /* 0x000fe40004000000 */
[----:B------:R-:W-:Y:S02]  /*16d00*/  ISETP.GE.AND P5, PT, R19, R170, PT ;  /* 0x000000aa1300720c */ /* 0x000fe40003fa6270 */
[-C--:B------:R-:W-:Y:S02]  /*16d10*/  ISETP.GE.AND P0, PT, R4, R172.reuse, PT ;  /* 0x000000ac0400720c */ /* 0x080fe40003f06270 */
        /* <DEDUP_REMOVED lines=15> */
[-C--:B------:R-:W-:Y:S02]  /*16e10*/  ISETP.GE.AND P5, PT, R4, R170.reuse, PT ;  /* 0x000000aa0400720c */ /* 0x080fe40003fa6270 */
[----:B------:R-:W-:Y:S02]  /*16e20*/  FSEL R28, R28, -INF , P1 ;  /* 0xff8000001c1c7808 */ /* 0x000fe40000800000 */
        /* <DEDUP_REMOVED lines=17> */
[----:B------:R-:W-:Y:S02]  /*16f40*/  FSEL R190, R20, -INF , !P4 ;  /* 0xff80000014be7808 */ /* 0x000fe40006000000 */
[----:B------:R-:W-:Y:S02]  /*16f50*/  FMNMX3.FTZ R17, R17, R14, R12, !PT ;  /* 0x0000000e11117276 */ /* 0x000fe4000781000c */
[-C--:B------:R-:W-:Y:S02]  /*16f60*/  ISETP.GE.AND P6, PT, R10, R171.reuse, PT ;  /* 0x000000ab0a00720c */ /* 0x080fe40003fc6270 */
[-C--:B------:R-:W-:Y:S02]  /*16f70*/  ISETP.GE.AND P4, PT, R11, R170.reuse, PT ;  /* 0x000000aa0b00720c */ /* 0x080fe40003f86270 */
[----:B------:R-:W-:Y:S02]  /*16f80*/  FSEL R10, R182, -INF , !P3 ;  /* 0xff800000b60a7808 */ /* 0x000fe40005800000 */
        /* <DEDUP_REMOVED lines=16> */
[CC--:B------:R-:W-:Y:S02]  /*17090*/  ISETP.GE.AND P4, PT, R5.reuse, R171.reuse, PT ;  /* 0x000000ab0500720c */ /* 0x0c0fe40003f86270 */
[----:B------:R-:W-:Y:S02]  /*170a0*/  ISETP.GE.AND P6, PT, R5, R170, PT ;  /* 0x000000aa0500720c */ /* 0x000fe40003fc6270 */
[----:B------:R-:W-:Y:S02]  /*170b0*/  FMNMX3.FTZ R5, R3, R6, R4, !PT ;  /* 0x0000000603057276 */ /* 0x000fe40007810004 */
[----:B------:R-:W-:Y:S02]  /*170c0*/  FSEL R134, R134, -INF , !P1 ;  /* 0xff80000086867808 */ /* 0x000fe40004800000 */
[----:B------:R-:W-:Y:S02]  /*170d0*/  FMNMX3.FTZ R17, R17, R192, R190, !PT ;  /* 0x000000c011117276 */ /* 0x000fe400078100be */
[----:B------:R-:W-:Y:S02]  /*170e0*/  FSEL R126, R27, -INF , !P0 ;  /* 0xff8000001b7e7808 */ /* 0x000fe40004000000 */
[-C--:B------:R-:W-:Y:S02]  /*170f0*/  ISETP.GE.AND P0, PT, R13, R171.reuse, PT ;  /* 0x000000ab0d00720c */ /* 0x080fe40003f06270 */
[----:B------:R-:W-:Y:S02]  /*17100*/  FSEL R124, R124, -INF , !P6 ;  /* 0xff8000007c7c7808 */ /* 0x000fe40007000000 */
[----:B------:R-:W-:Y:S02]  /*17110*/  ISETP.GE.AND P1, PT, R7, R170, PT ;  /* 0x000000aa0700720c */ /* 0x000fe40003f26270 */
[----:B------:R-:W-:Y:S02]  /*17120*/  FMNMX3.FTZ R17, R17, R188, R186, !PT ;  /* 0x000000bc11117276 */ /* 0x000fe400078100ba */
[----:B------:R-:W-:Y:S02]  /*17130*/  FSEL R194, R194, -INF , !P3 ;  /* 0xff800000c2c27808 */ /* 0x000fe40005800000 */
[----:B------:R-:W-:Y:S02]  /*17140*/  FMNMX3.FTZ R5, R5, R196, R134, !PT ;  /* 0x000000c405057276 */ /* 0x000fe40007810086 */
[----:B------:R-:W-:Y:S02]  /*17150*/  FSEL R182, R21, -INF , !P0 ;  /* 0xff80000015b67808 */ /* 0x000fe40004000000 */
[-C--:B------:R-:W-:Y:S02]  /*17160*/  ISETP.GE.AND P6, PT, R11, R171.reuse, PT ;  /* 0x000000ab0b00720c */ /* 0x080fe40003fc6270 */
[----:B------:R-:W-:Y:S02]  /*17170*/  FMNMX3.FTZ R17, R17, R126, R124, !PT ;  /* 0x0000007e11117276 */ /* 0x000fe4000781007c */
[----:B------:R-:W-:Y:S02]  /*17180*/  FSEL R122, R122, -INF , !P1 ;  /* 0xff8000007a7a7808 */ /* 0x000fe40004800000 */
[----:B------:R-:W-:Y:S02]  /*17190*/  FMNMX3.FTZ R5, R5, R132, R194, !PT ;  /* 0x0000008405057276 */ /* 0x000fe400078100c2 */
[-C--:B------:R-:W-:Y:S02]  /*171a0*/  ISETP.GE.AND P1, PT, R2, R171.reuse, PT ;  /* 0x000000ab0200720c */ /* 0x080fe40003f26270 */
[----:B------:R-:W-:Y:S02]  /*171b0*/  FMNMX3.FTZ R3, R17, R122, R123, !PT ;  /* 0x0000007a11037276 */ /* 0x000fe4000781007b */
[----:B------:R-:W-:Y:S02]  /*171c0*/  ISETP.GE.AND P0, PT, R7, R172, PT ;  /* 0x000000ac0700720c */ /* 0x000fe40003f06270 */
[----:B------:R-:W-:Y:S01]  /*171d0*/  FSEL R138, R24, -INF , !P6 ;  /* 0xff800000188a7808 */ /* 0x000fe20007000000 */
[----:B------:R-:W1:Y:S01]  /*171e0*/  SHFL.BFLY PT, R18, R3, 0x2, 0x1f ;  /* 0x0c401f0003127f89 */ /* 0x000e6200000e0000 */
[----:B------:R-:W-:Y:S02]  /*171f0*/  FSEL R136, R26, -INF , !P5 ;  /* 0xff8000001a887808 */ /* 0x000fe40006800000 */
[----:B------:R-:W-:Y:S02]  /*17200*/  FMNMX3.FTZ R5, R5, R184, R182, !PT ;  /* 0x000000b805057276 */ /* 0x000fe400078100b6 */
[----:B------:R-:W-:Y:S02]  /*17210*/  FSEL R22, R22, -INF , P0 ;  /* 0xff80000016167808 */ /* 0x000fe40000000000 */
[----:B------:R-:W-:Y:S02]  /*17220*/  FSEL R120, R28, -INF , !P1 ;  /* 0xff8000001c787808 */ /* 0x000fe40004800000 */
[----:B------:R-:W-:Y:S02]  /*17230*/  FSEL R119, R29, -INF , !P4 ;  /* 0xff8000001d777808 */ /* 0x000fe40006000000 */
[-C--:B------:R-:W-:Y:S01]  /*17240*/  ISETP.GE.AND P3, PT, R9, R171.reuse, PT ;  /* 0x000000ab0900720c */ /* 0x080fe20003f66270 */
[----:B------:R-:W-:Y:S01]  /*17250*/  LDSM.16.MT88.4 R28, [R149+0x8000] ;  /* 0x00800000951c783b */ /* 0x000fe20000004200 */
[----:B------:R-:W-:Y:S02]  /*17260*/  ISETP.GE.AND P6, PT, R7, R171, PT ;  /* 0x000000ab0700720c */ /* 0x000fe40003fc6270 */
[----:B------:R-:W-:Y:S02]  /*17270*/  FMNMX3.FTZ R2, R5, R138, R136, !PT ;  /* 0x0000008a05027276 */ /* 0x000fe40007810088 */
[----:B------:R-:W-:Y:S02]  /*17280*/  FSEL R106, R22, -INF , !P6 ;  /* 0xff800000166a7808 */ /* 0x000fe40007000000 */
[----:B------:R-:W-:Y:S01]  /*17290*/  FSEL R105, R105, -INF , !P3 ;  /* 0xff80000069697808 */ /* 0x000fe20005800000 */
[----:B------:R-:W-:Y:S01]  /*172a0*/  LDSM.16.MT88.4 R20, [R150+0x8000] ;  /* 0x008000009614783b */ /* 0x000fe20000004200 */
[----:B------:R-:W-:Y:S04]  /*172b0*/  FMNMX3.FTZ R2, R2, R120, R119, !PT ;  /* 0x0000007802027276 */ /* 0x000fe80007810077 */
[----:B------:R-:W-:Y:S05]  /*172c0*/  FMNMX3.FTZ R7, R2, R106, R105, !PT ;  /* 0x0000006a02077276 */ /* 0x000fea0007810069 */
[----:B------:R-:W3:Y:S01]  /*172d0*/  SHFL.BFLY PT, R2, R7, 0x2, 0x1f ;  /* 0x0c401f0007027f89 */ /* 0x000ee200000e0000 */
[----:B-1----:R-:W-:Y:S07]  /*172e0*/  FMNMX.FTZ R18, R3, R18, !PT ;  /* 0x0000001203127209 */ /* 0x002fee0007810000 */
[----:B------:R-:W1:Y:S01]  /*172f0*/  SHFL.BFLY PT, R3, R18, 0x1, 0x1f ;  /* 0x0c201f0012037f89 */ /* 0x000e6200000e0000 */
[----:B---3--:R-:W-:Y:S07]  /*17300*/  FMNMX.FTZ R5, R7, R2, !PT ;  /* 0x0000000207057209 */ /* 0x008fee0007810000 */
[----:B------:R-:W3:Y:S01]  /*17310*/  SHFL.BFLY PT, R2, R5, 0x1, 0x1f ;  /* 0x0c201f0005027f89 */ /* 0x000ee200000e0000 */
[----:B-1----:R-:W-:Y:S04]  /*17320*/  FMNMX.FTZ R3, R18, R3, !PT ;  /* 0x0000000312037209 */ /* 0x002fe80007810000 */
[----:B------:R-:W-:Y:S01]  /*17330*/  FSETP.NEU.FTZ.AND P1, PT, R3, -INF , PT ;  /* 0xff8000000300780b */ /* 0x000fe20003f3d000 */
[----:B--2---:R-:W-:Y:S05]  /*17340*/  FMUL.FTZ R125, R104, R3 ;  /* 0x00000003687d7220 */ /* 0x004fea0000410000 */
[----:B------:R-:W-:Y:S05]  /*17350*/  FSEL R125, R125, RZ, P1 ;  /* 0x000000ff7d7d7208 */ /* 0x000fea0000800000 */
[-CC-:B------:R-:W-:Y:S01]  /*17360*/  FFMA.FTZ R118, R15, R104.reuse, -R125.reuse ;  /* 0x000000680f767223 */ /* 0x180fe2000001087d */
[-CC-:B------:R-:W-:Y:S01]  /*17370*/  FFMA.FTZ R113, R14, R104.reuse, -R125.reuse ;  /* 0x000000680e717223 */ /* 0x180fe2000001087d */
[-CC-:B------:R-:W-:Y:S01]  /*17380*/  FFMA.FTZ R112, R12, R104.reuse, -R125.reuse ;  /* 0x000000680c707223 */ /* 0x180fe2000001087d */
[-CC-:B------:R-:W-:Y:S01]  /*17390*/  FFMA.FTZ R116, R16, R104.reuse, -R125.reuse ;  /* 0x0000006810747223 */ /* 0x180fe2000001087d */
[----:B------:R-:W1:Y:S01]  /*173a0*/  LDSM.16.MT88.4 R12, [R151+0x8000] ;  /* 0x00800000970c783b */ /* 0x000e620000004200 */
[-CC-:B------:R-:W-:Y:S01]  /*173b0*/  FFMA.FTZ R135, R192, R104.reuse, -R125.reuse ;  /* 0x00000068c0877223 */ /* 0x180fe2000001087d */
[----:B------:R-:W-:Y:S01]  /*173c0*/  MUFU.EX2 R118, R118 ;  /* 0x0000007600767308 */ /* 0x000fe20000000800 */
[--C-:B------:R-:W-:Y:S01]  /*173d0*/  FFMA.FTZ R190, R190, R104, -R125.reuse ;  /* 0x00000068bebe7223 */ /* 0x100fe2000001087d */
[----:B---3--:R-:W-:Y:S01]  /*173e0*/  FMNMX.FTZ R2, R5, R2, !PT ;  /* 0x0000000205027209 */ /* 0x008fe20007810000 */
[-CC-:B------:R-:W-:Y:S01]  /*173f0*/  FFMA.FTZ R137, R188, R104.reuse, -R125.reuse ;  /* 0x00000068bc897223 */ /* 0x180fe2000001087d */
[----:B------:R-:W-:Y:S01]  /*17400*/  FSEL R5, R3, RZ, P1 ;  /* 0x000000ff03057208 */ /* 0x000fe20000800000 */
[--C-:B------:R-:W-:Y:S01]  /*17410*/  FFMA.FTZ R186, R186, R104, -R125.reuse ;  /* 0x00000068baba7223 */ /* 0x100fe2000001087d */
[----:B------:R-:W-:Y:S01]  /*17420*/  FSETP.NEU.FTZ.AND P0, PT, R2, -INF , PT ;  /* 0xff8000000200780b */ /* 0x000fe20003f1d000 */
[----:B------:R-:W-:Y:S03]  /*17430*/  FMUL.FTZ R121, R104, R2 ;  /* 0x0000000268797220 */ /* 0x000fe60000410000 */
[----:B------:R-:W2:Y:S01]  /*17440*/  MUFU.EX2 R116, R116 ;  /* 0x0000007400747308 */ /* 0x000ea20000000800 */
[----:B------:R-:W-:Y:S01]  /*17450*/  FADD.FTZ R5, -R5, R0 ;  /* 0x0000000005057221 */ /* 0x000fe20000010100 */
[----:B------:R-:W-:Y:S01]  /*17460*/  FSEL R0, R2, RZ, P0 ;  /* 0x000000ff02007208 */ /* 0x000fe20000000000 */
[-CC-:B------:R-:W-:Y:S01]  /*17470*/  FFMA.FTZ R127, R200, R104.reuse, -R125.reuse ;  /* 0x00000068c87f7223 */ /* 0x180fe2000001087d */
[----:B------:R-:W-:Y:S01]  /*17480*/  FSEL R121, R121, RZ, P0 ;  /* 0x000000ff79797208 */ /* 0x000fe20000000000 */
[----:B------:R-:W-:Y:S01]  /*17490*/  FMUL.FTZ R7, R104, R5 ;  /* 0x0000000568077220 */ /* 0x000fe20000410000 */
[-C--:B------:R-:W-:Y:S01]  /*174a0*/  FFMA.FTZ R130, R130, R104.reuse, -R125 ;  /* 0x0000006882827223 */ /* 0x080fe2000001087d */
[----:B------:R-:W-:Y:S03]  /*174b0*/  FADD.FTZ R5, -R0, R101 ;  /* 0x0000006500057221 */ /* 0x000fe60000010100 */
[----:B------:R-:W-:Y:S01]  /*174c0*/  MUFU.EX2 R113, R113 ;  /* 0x0000007100717308 */ /* 0x000fe20000000800 */
[-CC-:B------:R-:W-:Y:S01]  /*174d0*/  FFMA.FTZ R117, R10, R104.reuse, -R121.reuse ;  /* 0x000000680a757223 */ /* 0x180fe20000010879 */
[-CC-:B------:R-:W-:Y:S01]  /*174e0*/  FFMA.FTZ R115, R8, R104.reuse, -R121.reuse ;  /* 0x0000006808737223 */ /* 0x180fe20000010879 */
[-CC-:B------:R-:W-:Y:S01]  /*174f0*/  FFMA.FTZ R107, R6, R104.reuse, -R121.reuse ;  /* 0x00000068066b7223 */ /* 0x180fe20000010879 */
[-CC-:B------:R-:W-:Y:S01]  /*17500*/  FFMA.FTZ R114, R4, R104.reuse, -R121.reuse ;  /* 0x0000006804727223 */ /* 0x180fe20000010879 */
[----:B------:R-:W-:Y:S01]  /*17510*/  FMUL.FTZ R8, R104, R5 ;  /* 0x0000000568087220 */ /* 0x000fe20000410000 */
[-CC-:B------:R-:W-:Y:S01]  /*17520*/  FFMA.FTZ R139, R184, R104.reuse, -R121.reuse ;  /* 0x00000068b88b7223 */ /* 0x180fe20000010879 */
[--C-:B------:R-:W-:Y:S03]  /*17530*/  FFMA.FTZ R182, R182, R104, -R121.reuse ;  /* 0x00000068b6b67223 */ /* 0x100fe60000010879 */
[----:B------:R-:W3:Y:S01]  /*17540*/  MUFU.EX2 R101, R7 ;  /* 0x0000000700657308 */ /* 0x000ee20000000800 */
[----:B--2---:R-:W-:Y:S01]  /*17550*/  F2FP.F16.F32.PACK_AB R108, R116, R118 ;  /* 0x00000076746c723e */ /* 0x004fe200000000ff */
[-CC-:B------:R-:W-:Y:S01]  /*17560*/  FFMA.FTZ R138, R138, R104.reuse, -R121.reuse ;  /* 0x000000688a8a7223 */ /* 0x180fe20000010879 */
[-C--:B------:R-:W-:Y:S01]  /*17570*/  FFMA.FTZ R159, R136, R104.reuse, -R121 ;  /* 0x00000068889f7223 */ /* 0x080fe20000010879 */
[-CC-:B------:R-:W-:Y:S01]  /*17580*/  FFMA.FTZ R128, R128, R104.reuse, -R125.reuse ;  /* 0x0000006880807223 */ /* 0x180fe2000001087d */
[-C--:B------:R-:W-:Y:S01]  /*17590*/  FFMA.FTZ R129, R198, R104.reuse, -R125 ;  /* 0x00000068c6817223 */ /* 0x080fe2000001087d */
[-CC-:B------:R-:W-:Y:S01]  /*175a0*/  FFMA.FTZ R131, R196, R104.reuse, -R121.reuse ;  /* 0x00000068c4837223 */ /* 0x180fe20000010879 */
[-CC-:B------:R-:W-:Y:S03]  /*175b0*/  FFMA.FTZ R134, R134, R104.reuse, -R121.reuse ;  /* 0x0000006886867223 */ /* 0x180fe60000010879 */
[----:B------:R-:W2:Y:S01]  /*175c0*/  MUFU.EX2 R0, R8 ;  /* 0x0000000800007308 */ /* 0x000ea20000000800 */
[-CC-:B------:R-:W-:Y:S01]  /*175d0*/  FFMA.FTZ R132, R132, R104.reuse, -R121.reuse ;  /* 0x0000006884847223 */ /* 0x180fe20000010879 */
[-C--:B------:R-:W-:Y:S01]  /*175e0*/  FFMA.FTZ R133, R194, R104.reuse, -R121 ;  /* 0x00000068c2857223 */ /* 0x080fe20000010879 */
[-CC-:B------:R-:W-:Y:S01]  /*175f0*/  FFMA.FTZ R126, R126, R104.reuse, -R125.reuse ;  /* 0x000000687e7e7223 */ /* 0x180fe2000001087d */
[-CC-:B------:R-:W-:Y:S01]  /*17600*/  FFMA.FTZ R179, R124, R104.reuse, -R125.reuse ;  /* 0x000000687cb37223 */ /* 0x180fe2000001087d */
[-C--:B------:R-:W-:Y:S01]  /*17610*/  FFMA.FTZ R122, R122, R104.reuse, -R125 ;  /* 0x000000687a7a7223 */ /* 0x080fe2000001087d */
[-CC-:B------:R-:W-:Y:S01]  /*17620*/  FFMA.FTZ R120, R120, R104.reuse, -R121.reuse ;  /* 0x0000006878787223 */ /* 0x180fe20000010879 */
[--C-:B------:R-:W-:Y:S03]  /*17630*/  FFMA.FTZ R119, R119, R104, -R121.reuse ;  /* 0x0000006877777223 */ /* 0x100fe60000010879 */
[----:B------:R-:W4:Y:S01]  /*17640*/  MUFU.EX2 R112, R112 ;  /* 0x0000007000707308 */ /* 0x000f220000000800 */
        /* <DEDUP_REMOVED lines=16> */
[----:B----4-:R-:W-:Y:S01]  /*17750*/  F2FP.F16.F32.PACK_AB R110, R112, R113 ;  /* 0x00000071706e723e */ /* 0x010fe200000000ff */
        /* <DEDUP_REMOVED lines=31> */
[----:B---3--:R-:W-:Y:S01]  /*17950*/  F2FP.F16.F32.PACK_AB R111, R114, R107 ;  /* 0x0000006b726f723e */ /* 0x008fe200000000ff */
        /* <DEDUP_REMOVED lines=58> */
[----:B------:R-:W-:Y:S02]  /*17d00*/  FADD.FTZ R114, R114, R107 ;  /* 0x0000006b72727221 */ /* 0x000fe40000010000 */
        /* <DEDUP_REMOVED lines=12> */
[----:B-1----:R-:W-:Y:S06]  /*17dd0*/  F2FP.F16.F32.PACK_AB R68, R130, R127 ;  /* 0x0000007f8244723e */ /* 0x002fec00000000ff */
[----:B------:R-:W-:Y:S01]  /*17de0*/  MUFU.EX2 R132, R132 ;  /* 0x0000008400847308 */ /* 0x000fe20000000800 */
[C---:B------:R-:W-:Y:S03]  /*17df0*/  HMMA.16816.F32 R56, R108.reuse, R70, R56 ;  /* 0x000000466c38723c */ /* 0x040fe60000001838 */
[----:B--2---:R-:W-:Y:S06]  /*17e00*/  F2FP.F16.F32.PACK_AB R70, R129, R128 ;  /* 0x000000808146723e */ /* 0x004fec00000000ff */
[----:B------:R-:W1:Y:S01]  /*17e10*/  MUFU.EX2 R133, R133 ;  /* 0x0000008500857308 */ /* 0x000e620000000800 */
[C---:B------:R-:W-:Y:S03]  /*17e20*/  HMMA.16816.F32 R60, R108.reuse, R76, R60 ;  /* 0x0000004c6c3c723c */ /* 0x040fe6000000183c */
[----:B----4-:R-:W-:Y:S06]  /*17e30*/  F2FP.F16.F32.PACK_AB R69, R134, R131 ;  /* 0x000000838645723e */ /* 0x010fec00000000ff */
[----:B------:R-:W-:Y:S01]  /*17e40*/  MUFU.EX2 R126, R126 ;  /* 0x0000007e007e7308 */ /* 0x000fe20000000800 */
[----:B------:R-:W-:Y:S01]  /*17e50*/  HMMA.16816.F32 R64, R108, R78, R64 ;  /* 0x0000004e6c40723c */ /* 0x000fe20000001840 */
[----:B------:R-:W2:Y:S08]  /*17e60*/  LDSM.16.MT88.4 R76, [R149+0x8800] ;  /* 0x00880000954c783b */ /* 0x000eb00000004200 */
[----:B------:R-:W4:Y:S01]  /*17e70*/  MUFU.EX2 R179, R179 ;  /* 0x000000b300b37308 */ /* 0x000f220000000800 */
[----:B-1----:R-:W-:Y:S07]  /*17e80*/  F2FP.F16.F32.PACK_AB R71, R133, R132 ;  /* 0x000000848547723e */ /* 0x002fee00000000ff */
        /* <DEDUP_REMOVED lines=107> */
.L_x_11163:
        /* <DEDUP_REMOVED lines=10> */
.L_x_11192:
        /* <DEDUP_REMOVED lines=182> */
.L_x_11173:
[----:B------:R-:W-:Y:S05]  /*19140*/  BSYNC.RECONVERGENT B0 ;  /* 0x0000000000007941 */ /* 0x000fea0003800200 */
.L_x_11172:
        /* <DEDUP_REMOVED lines=32> */
.L_x_11175:
[----:B------:R-:W-:Y:S05]  /*19350*/  BSYNC.RECONVERGENT B0 ;  /* 0x0000000000007941 */ /* 0x000fea0003800200 */
.L_x_11174:
        /* <DEDUP_REMOVED lines=12> */
.L_x_11177:
[----:B------:R-:W-:Y:S05]  /*19420*/  BSYNC.RECONVERGENT B0 ;  /* 0x0000000000007941 */ /* 0x000fea0003800200 */
.L_x_11176:
        /* <DEDUP_REMOVED lines=11> */
.L_x_11179:
[----:B------:R-:W-:Y:S05]  /*194e0*/  BSYNC.RECONVERGENT B0 ;  /* 0x0000000000007941 */ /* 0x000fea0003800200 */
.L_x_11178:
        /* <DEDUP_REMOVED lines=11> */
.L_x_11181:
[----:B------:R-:W-:Y:S05]  /*195a0*/  BSYNC.RECONVERGENT B0 ;  /* 0x0000000000007941 */ /* 0x000fea0003800200 */
.L_x_11180:
        /* <DEDUP_REMOVED lines=10> */
.L_x_11183:
[----:B------:R-:W-:Y:S05]  /*19650*/  BSYNC.RECONVERGENT B0 ;  /* 0x0000000000007941 */ /* 0x000fea0003800200 */
.L_x_11182:
        /* <DEDUP_REMOVED lines=10> */
.L_x_11185:
[----:B------:R-:W-:Y:S05]  /*19700*/  BSYNC.RECONVERGENT B0 ;  /* 0x0000000000007941 */ /* 0x000fea0003800200 */
.L_x_11184:
        /* <DEDUP_REMOVED lines=10> */
.L_x_11187:
[----:B------:R-:W-:Y:S05]  /*197b0*/  BSYNC.RECONVERGENT B0 ;  /* 0x0000000000007941 */ /* 0x000fea0003800200 */
.L_x_11186:
[----:B------:R-:W-:-:S04]  /*197c0*/  MOV R163, 0x0 ;  /* 0x0000000000a37802 */ /* 0x000fc80000000f00 */
[----:B-12345:R-:W-:Y:S05]  /*197d0*/  @P3 RET.REL.NODEC R162 `(_ZN5flash24flash_fwd_splitkv_kernelI23Flash_fwd_kernel_traitsILi128ELi64ELi64ELi4ELb0ELb0EN7cutlass6half_tE19Flash_kernel_traitsILi128ELi64ELi64ELi4ES3_EELb0ELb1ELb0ELb0ELb0ELb1ELb1ELb1EEEvNS_16Flash_fwd_paramsE) ;  /* 0xfffffe68a2083950 */ /* 0x03efea0003c3ffff */
[-C--:B------:R-:W-:Y:S01]  /*197e0*/  ISETP.GE.AND P2, PT, R69, R102.reuse, PT ;  /* 0x000000664500720c */ /* 0x080fe20003f46270 */
[----:B------:R-:W-:Y:S01]  /*197f0*/  IMAD.MOV.U32 R163, RZ, RZ, 0x0 ;  /* 0x00000000ffa37424 */ /* 0x000fe200078e00ff */
[----:B------:R-:W-:-:S11]  /*19800*/  ISETP.GE.AND P0, PT, R71, R102, PT ;  /* 0x000000664700720c */ /* 0x000fd60003f06270 */
[----:B------:R-:W-:-:S04]  /*19810*/  @!P2 LEA R2, P1, R73, R76, 0x2 ;  /* 0x0000004c4902a211 */ /* 0x000fc800078210ff */
[----:B------:R-:W-:-:S05]  /*19820*/  @!P2 LEA.HI.X R3, R73, R77, R68, 0x2, P1 ;  /* 0x0000004d4903a211 */ /* 0x000fca00008f1444 */
[----:B------:R1:W-:Y:S02]  /*19830*/  @!P2 ST.E.128 desc[UR4][R2.64+0x7000], R36 ;  /* 0x007000240200a985 */ /* 0x0003e4000c101d04 */
[----:B-1----:R-:W-:Y:S05]  /*19840*/  @P0 RET.REL.NODEC R162 `(_ZN5flash24flash_fwd_splitkv_kernelI23Flash_fwd_kernel_traitsILi128ELi64ELi64ELi4ELb0ELb0EN7cutlass6half_tE19Flash_kernel_traitsILi128ELi64ELi64ELi4ES3_EELb0ELb1ELb0ELb0ELb0ELb1ELb1ELb1EEEvNS_16Flash_fwd_paramsE) ;  /* 0xfffffe64a2ec0950 */ /* 0x002fea0003c3ffff */
[----:B------:R-:W-:Y:S01]  /*19850*/  LEA R2, P0, R73, R76, 0x2 ;  /* 0x0000004c49027211 */ /* 0x000fe200078010ff */
[----:B------:R-:W-:-:S03]  /*19860*/  IMAD.MOV.U32 R163, RZ, RZ, 0x0 ;  /* 0x00000000ffa37424 */ /* 0x000fc600078e00ff */
[----:B------:R-:W-:-:S05]  /*19870*/  LEA.HI.X R3, R73, R77, R68, 0x2, P0 ;  /* 0x0000004d49037211 */ /* 0x000fca00000f1444 */
[----:B------:R1:W-:Y:S02]  /*19880*/  ST.E.128 desc[UR4][R2.64+0x7100], R4 ;  /* 0x0071000402007985 */ /* 0x0003e4000c101d04 */
[----:B-1----:R-:W-:Y:S05]  /*19890*/  RET.REL.NODEC R162 `(_ZN5flash24flash_fwd_splitkv_kernelI23Flash_fwd_kernel_traitsILi128ELi64ELi64ELi4ELb0ELb0EN7cutlass6half_tE19Flash_kernel_traitsILi128ELi64ELi64ELi4ES3_EELb0ELb1ELb0ELb0ELb0ELb1ELb1ELb1EEEvNS_16Flash_fwd_paramsE) ;  /* 0xfffffe64a2d87950 */ /* 0x002fea0003c3ffff */
.L_x_11171:
[----:B------:R-:W-:Y:S01]  /*198a0*/  MOV R5, 0x2 ;  /* 0x0000000200057802 */ /* 0x000fe20000000f00 */
[----:B------:R-:W-:Y:S01]  /*198b0*/  IMAD.MOV.U32 R4, RZ, RZ, 0x1f ;  /* 0x0000001fff047424 */ /* 0x000fe200078e00ff */
[----:B------:R-:W-:-:S07]  /*198c0*/  MOV R7, 0xffffffff ;  /* 0xffffffff00077802 */ /* 0x000fce0000000f00 */
[----:B-1---5:R-:W-:Y:S05]  /*198d0*/  WARPSYNC.COLLECTIVE R7, `(.L_x_11188) ;  /* 0x0000000007087348 */ /* 0x022fea0003c00000 */
[----:B------:R2:W3:Y:S02]  /*198e0*/  SHFL.BFLY P0, R11, R180, R5, R4 ;  /* 0x0c000005b40b7389 */ /* 0x0004e40000000004 */
[----:B-123-5:R-:W-:Y:S05]  /*198f0*/  ENDCOLLECTIVE ;  /* 0x000000000000791b */ /* 0x02efea0003800000 */
.L_x_11188:
[----:B------:R-:W-:Y:S02]  /*19900*/  IMAD.MOV.U32 R9, RZ, RZ, R11 ;  /* 0x000000ffff097224 */ /* 0x000fe400078e000b */
[----:B------:R-:W-:Y:S02]  /*19910*/  IMAD.MOV.U32 R5, RZ, RZ, 0x1 ;  /* 0x00000001ff057424 */ /* 0x000fe400078e00ff */
[----:B------:R-:W-:-:S05]  /*19920*/  FADD.FTZ R9, R9, R180 ;  /* 0x000000b409097221 */ /* 0x000fca0000010000 */
[----:B------:R-:W-:-:S07]  /*19930*/  MOV R180, R9 ;  /* 0x0000000900b47202 */ /* 0x000fce0000000f00 */
[----:B------:R-:W-:Y:S05]  /*19940*/  WARPSYNC.COLLECTIVE R7, `(.L_x_11189) ;  /* 0x0000000007087348 */ /* 0x000fea0003c00000 */
[----:B------:R1:W2:Y:S02]  /*19950*/  SHFL.BFLY P0, R11, R180, R5, R4 ;  /* 0x0c000005b40b7389 */ /* 0x0002a40000000004 */
[----:B-12---:R-:W-:Y:S05]  /*19960*/  ENDCOLLECTIVE ;  /* 0x000000000000791b */ /* 0x006fea0003800000 */
.L_x_11189:
[----:B------:R-:W-:Y:S01]  /*19970*/  MOV R180, R175 ;  /* 0x000000af00b47202 */ /* 0x000fe20000000f00 */
[----:B------:R-:W-:Y:S01]  /*19980*/  IMAD.MOV.U32 R5, RZ, RZ, 0x2 ;  /* 0x00000002ff057424 */ /* 0x000fe200078e00ff */
[----:B------:R-:W-:-:S07]  /*19990*/  MOV R6, R11 ;  /* 0x0000000b00067202 */ /* 0x000fce0000000f00 */
[----:B------:R-:W-:Y:S05]  /*199a0*/  WARPSYNC.COLLECTIVE R7, `(.L_x_11190) ;  /* 0x0000000007087348 */ /* 0x000fea0003c00000 */
[----:B------:R1:W2:Y:S02]  /*199b0*/  SHFL.BFLY P0, R11, R180, R5, R4 ;  /* 0x0c000005b40b7389 */ /* 0x0002a40000000004 */
[----:B-12---:R-:W-:Y:S05]  /*199c0*/  ENDCOLLECTIVE ;  /* 0x000000000000791b */ /* 0x006fea0003800000 */
.L_x_11190:
[----:B------:R-:W-:Y:S01]  /*199d0*/  FADD.FTZ R6, R9, R6 ;  /* 0x0000000609067221 */ /* 0x000fe20000010000 */
[----:B------:R-:W-:Y:S01]  /*199e0*/  FADD.FTZ R8, R11, R175 ;  /* 0x000000af0b087221 */ /* 0x000fe20000010000 */
[----:B------:R-:W-:-:S04]  /*199f0*/  MOV R5, 0x1 ;  /* 0x0000000100057802 */ /* 0x000fc80000000f00 */
[----:B------:R-:W-:-:S07]  /*19a00*/  MOV R180, R8 ;  /* 0x0000000800b47202 */ /* 0x000fce0000000f00 */
[----:B------:R-:W-:Y:S05]  /*19a10*/  WARPSYNC.COLLECTIVE R7, `(.L_x_11191) ;  /* 0x0000000007087348 */ /* 0x000fea0003c00000 */
[----:B------:R1:W2:Y:S02]  /*19a20*/  SHFL.BFLY P0, R11, R180, R5, R4 ;  /* 0x0c000005b40b7389 */ /* 0x0002a40000000004 */
[----:B-12---:R-:W-:Y:S05]  /*19a30*/  ENDCOLLECTIVE ;  /* 0x000000000000791b */ /* 0x006fea0003800000 */
.L_x_11191:
[----:B------:R-:W-:Y:S05]  /*19a40*/  BRA `(.L_x_11192) ;  /* 0xffffffe800e47947 */ /* 0x000fea000383ffff */
.L_x_11193:
        /* <DEDUP_REMOVED lines=11> */
.L_x_14979:


//--------------------- .text._ZN5flash24flash_fwd_splitkv_kernelI23Flash_fwd_kernel_traitsILi128ELi64ELi64ELi4ELb0ELb0EN7cutlass6half_tE19Flash_kernel_traitsILi128ELi64ELi64ELi4ES3_EELb0ELb0ELb0ELb1ELb1ELb0ELb0ELb0EEEvNS_16Flash_fwd_paramsE --------------------------
	.section	.text._ZN5flash24flash_fwd_splitkv_kernelI23Flash_fwd_kernel_traitsILi128ELi64ELi64ELi4ELb0ELb0EN7cutlass6half_tE19Flash_kernel_traitsILi128ELi64ELi64ELi4ES3_EELb0ELb0ELb0ELb1ELb1ELb0ELb0ELb0EEEvNS_16Flash_fwd_paramsE,"ax",@progbits
	.align	128
        .global         _ZN5flash24flash_fwd_splitkv_kernelI23Flash_fwd_kernel_traitsILi128ELi64ELi64ELi4ELb0ELb0EN7cutlass6half_tE19Flash_kernel_traitsILi128ELi64ELi64ELi4ES3_EELb0ELb0ELb0ELb1ELb1ELb0ELb0ELb0EEEvNS_16Flash_fwd_paramsE
        .type           _ZN5flash24flash_fwd_splitkv_kernelI23Flash_fwd_kernel_traitsILi128ELi64ELi64ELi4ELb0ELb0EN7cutlass6half_tE19Flash_kernel_traitsILi128ELi64ELi64ELi4ES3_EELb0ELb0ELb0ELb1ELb1ELb0ELb0ELb0EEEvNS_16Flash_fwd_paramsE,@function
        .size           _ZN5flash24flash_fwd_splitkv_kernelI23Flash_fwd_kernel_traitsILi128ELi64ELi64ELi4ELb0ELb0EN7cutlass6half_tE19Flash_kernel_traitsILi128ELi64ELi64ELi4ES3_EELb0ELb0ELb0ELb1ELb1ELb0ELb0ELb0EEEvNS_16Flash_fwd_paramsE,(.L_x_14980 - _ZN5flash24flash_fwd_splitkv_kernelI23Flash_fwd_kernel_traitsILi128ELi64ELi64ELi4ELb0ELb0EN7cutlass6half_tE19Flash_kernel_traitsILi128ELi64ELi64ELi4ES3_EELb0ELb0ELb0ELb1ELb1ELb0ELb0ELb0EEEvNS_16Flash_fwd_paramsE)
        .other          _ZN5flash24flash_fwd_splitkv_kernelI23Flash_fwd_kernel_traitsILi128ELi64ELi64ELi4ELb0ELb0EN7cutlass6half_tE19Flash_kernel_traitsILi128ELi64ELi64ELi4ES3_EELb0ELb0ELb0ELb1ELb1ELb0ELb0ELb0EEEvNS_16Flash_fwd_paramsE,@"STO_CUDA_ENTRY STV_DEFAULT"
_ZN5flash24flash_fwd_splitkv_kernelI23Flash_fwd_kernel_traitsILi128ELi64ELi64ELi4ELb0ELb0EN7cutlass6half_tE19Flash_kernel_traitsILi128ELi64ELi64ELi4ES3_EELb0ELb0ELb0ELb1ELb1ELb0ELb0ELb0EEEvNS_16Flash_fwd_paramsE:
.text._ZN5flash24flash_fwd_splitkv_kernelI23Flash_fwd_kernel_traitsILi128ELi64ELi64ELi4ELb0ELb0EN7cutlass6half_tE19Flash_kernel_traitsILi128ELi64ELi64ELi4ES3_EELb0ELb0ELb0ELb1ELb1ELb0ELb0ELb0EEEvNS_16Flash_fwd_paramsE:
[----:B------:R-:W-:Y:S01]  /*0000*/  LDC R1, c[0x0][0x37c] ;  /* 0x0000df00ff017b82 */ /* 0x000fe20000000800 */
[----:B------:R-:W1:Y:S07]  /*0010*/  S2R R12, SR_CTAID.X ;  /* 0x00000000000c7919 */ /* 0x000e6e0000002500 */
[----:B------:R-:W2:Y:S01]  /*0020*/  LDC.64 R2, c[0x0][0x348] ;  /* 0x0000d200ff027b82 */ /* 0x000ea20000000a00 */
[----:B------:R-:W-:Y:S01]  /*0030*/  BSSY.RECONVERGENT B2, `(.L_x_11194) ;  /* 0x0000005000027945 */ /* 0x000fe20003800200 */
[----:B------:R-:W-:Y:S01]  /*0040*/  MOV R164, 0x80 ;  /* 0x0000008000a47802 */ /* 0x000fe20000000f00 */
[----:B------:R-:W3:Y:S01]  /*0050*/  S2R R166, SR_CTAID.Y ;  /* 0x0000000000a67919 */ /* 0x000ee20000002600 */
[----:B------:R-:W4:Y:S05]  /*0060*/  S2R R165, SR_CTAID.Z ;  /* 0x0000000000a57919 */ /* 0x000f2a0000002700 */
[----:B-1234-:R-:W-:Y:S05]  /*0070*/  CALL.REL.NOINC `($_ZN5flash24flash_fwd_splitkv_kernelI23Flash_fwd_kernel_traitsILi128ELi64ELi64ELi4ELb0ELb0EN7cutlass6half_tE19Flash_kernel_traitsILi128ELi64ELi64ELi4ES3_EELb0ELb0ELb0ELb1ELb1ELb0ELb0ELb0EEEvNS_16Flash_fwd_paramsE$_ZN5flash30compute_attn_1rowblock_splitkvI23Flash_fwd_kernel_traitsILi128ELi64ELi64ELi4ELb0ELb0EN7cutlass6half_tE19Flash_kernel_traitsILi128ELi64ELi64ELi4ES3_EELb0ELb0ELb0ELb1ELb1ELb0ELb0ELb0ENS_16Flash_fwd_paramsEEEvRKT8_iiiii) ;  /* 0x0000000000087944 */ /* 0x01efea0003c00000 */
[----:B------:R-:W-:Y:S05]  /*0080*/  BSYNC.RECONVERGENT B2 ;  /* 0x0000000000027941 */ /* 0x000fea0003800200 */
.L_x_11194:
[----:B------:R-:W-:Y:S05]  /*0090*/  EXIT ;  /* 0x000000000000794d */ /* 0x000fea0003800000 */
        .type           $_ZN5flash24flash_fwd_splitkv_kernelI23Flash_fwd_kernel_traitsILi128ELi64ELi64ELi4ELb0ELb0EN7cutlass6half_tE19Flash_kernel_traitsILi128ELi64ELi64ELi4ES3_EELb0ELb0ELb0ELb1ELb1ELb0ELb0ELb0EEEvNS_16Flash_fwd_paramsE$_ZN5flash30compute_attn_1rowblock_splitkvI23Flash_fwd_kernel_traitsILi128ELi64ELi64ELi4ELb0ELb0EN7cutlass6half_tE19Flash_kernel_traitsILi128ELi64ELi64ELi4ES3_EELb0ELb0ELb0ELb1ELb1ELb0ELb0ELb0ENS_16Flash_fwd_paramsEEEvRKT8_iiiii,@function
        .size           $_ZN5flash24flash_fwd_splitkv_kernelI23Flash_fwd_kernel_traitsILi128ELi64ELi64ELi4ELb0ELb0EN7cutlass6half_tE19Flash_kernel_traitsILi128ELi64ELi64ELi4ES3_EELb0ELb0ELb0ELb1ELb1ELb0ELb0ELb0EEEvNS_16Flash_fwd_paramsE$_ZN5flash30compute_attn_1rowblock_splitkvI23Flash_fwd_kernel_traitsILi128ELi64ELi64ELi4ELb0ELb0EN7cutlass6half_tE19Flash_kernel_traitsILi128ELi64ELi64ELi4ES3_EELb0ELb0ELb0ELb1ELb1ELb0ELb0ELb0ENS_16Flash_fwd_paramsEEEvRKT8_iiiii,(.L_x_14980 - $_ZN5flash24flash_fwd_splitkv_kernelI23Flash_fwd_kernel_traitsILi128ELi64ELi64ELi4ELb0ELb0EN7cutlass6half_tE19Flash_kernel_traitsILi128ELi64ELi64ELi4ES3_EELb0ELb0ELb0ELb1ELb1ELb0ELb0ELb0EEEvNS_16Flash_fwd_paramsE$_ZN5flash30compute_attn_1rowblock_splitkvI23Flash_fwd_kernel_traitsILi128ELi64ELi64ELi4ELb0ELb0EN7cutlass6half_tE19Flash_kernel_traitsILi128ELi64ELi64ELi4ES3_EELb0ELb0ELb0ELb1ELb1ELb0ELb0ELb0ENS_16Flash_fwd_paramsEEEvRKT8_iiiii)
$_ZN5flash24flash_fwd_splitkv_kernelI23Flash_fwd_kernel_traitsILi128ELi64ELi64ELi4ELb0ELb0EN7cutlass6half_tE19Flash_kernel_traitsILi128ELi64ELi64ELi4ES3_EELb0ELb0ELb0ELb1ELb1ELb0ELb0ELb0EEEvNS_16Flash_fwd_paramsE$_ZN5flash30compute_attn_1rowblock_splitkvI23Flash_fwd_kernel_traitsILi128ELi64ELi64ELi4ELb0ELb0EN7cutlass6half_tE19Flash_kernel_traitsILi128ELi64ELi64ELi4ES3_EELb0ELb0ELb0ELb1ELb1ELb0ELb0ELb0ENS_16Flash_fwd_paramsEEEvRKT8_iiiii:
        /* <DEDUP_REMOVED lines=19> */
[----:B--2---:R-:W-:-:S04]  /*01d0*/  ISETP.NE.U32.AND P0, PT, R4, RZ, PT ;  /* 0x000000ff0400720c */ /* 0x004fc80003f05070 */
[----:B------:R-:W-:Y:S01]  /*01e0*/  ISETP.NE.AND.EX P0, PT, R5, RZ, PT, P0 ;  /* 0x000000ff0500720c */ /* 0x000fe20003f05300 */
[----:B------:R-:W-:-:S12]  /*01f0*/  IMAD.MOV.U32 R5, RZ, RZ, RZ ;  /* 0x000000ffff057224 */ /* 0x000fd800078e00ff */
[----:B------:R-:W-:Y:S05]  /*0200*/  @!P0 BRA `(.L_x_11198) ;  /* 0x0000000000048947 */ /* 0x000fea0003800000 */
[----:B------:R1:W5:Y:S02]  /*0210*/  LD.E R5, desc[UR4][R2.64+0xbc] ;  /* 0x0000bc0402057980 */ /* 0x000364000c101900 */
.L_x_11198:
[----:B------:R-:W-:Y:S05]  /*0220*/  BSYNC.RECONVERGENT B0 ;  /* 0x0000000000007941 */ /* 0x000fea0003800200 */
.L_x_11197:
[----:B-----5:R-:W-:Y:S02]  /*0230*/  IADD3 R5, PT, PT, R5, R0, -R7 ;  /* 0x0000000005057210 */ /* 0x020fe40007ffe807 */
.L_x_11196:
[----:B------:R-:W-:Y:S05]  /*0240*/  BSYNC.RECONVERGENT B1 ;  /* 0x0000000000017941 */ /* 0x000fea0003800200 */
.L_x_11195:
[----:B------:R-:W-:Y:S01]  /*0250*/  IMAD.SHL.U32 R168, R12, 0x40, RZ ;  /* 0x000000400ca87824 */ /* 0x000fe200078e00ff */
[----:B------:R-:W-:Y:S01]  /*0260*/  MOV R8, R164 ;  /* 0x000000a400087202 */ /* 0x000fe20000000f00 */
[----:B------:R-:W-:-:S03]  /*0270*/  IMAD.MOV.U32 R9, RZ, RZ, 0x0 ;  /* 0x00000000ff097424 */ /* 0x000fc600078e00ff */
[----:B-----5:R-:W-:-:S13]  /*0280*/  ISETP.GT.AND P0, PT, R169, R168, PT ;  /* 0x000000a8a900720c */ /* 0x020fda0003f04270 */
[----:B-1----:R-:W-:Y:S05]  /*0290*/  @!P0 RET.REL.NODEC R8 `(_ZN5flash24flash_fwd_splitkv_kernelI23Flash_fwd_kernel_traitsILi128ELi64ELi64ELi4ELb0ELb0EN7cutlass6half_tE19Flash_kernel_traitsILi128ELi64ELi64ELi4ES3_EELb0ELb0ELb0ELb1ELb1ELb0ELb0ELb0EEEvNS_16Flash_fwd_paramsE) ;  /* 0xfffffffc08588950 */ /* 0x002fea0003c3ffff */
[----:B------:R-:W-:Y:S02]  /*02a0*/  VIADD R5, R5, 0x3f ;  /* 0x0000003f05057836 */ /* 0x000fe40000000000 */
[----:B------:R-:W-:-:S03]  /*02b0*/  VIADD R9, R0, 0x3f ;  /* 0x0000003f00097836 */ /* 0x000fc60000000000 */
[----:B------:R-:W-:Y:S02]  /*02c0*/  SHF.R.S32.HI R0, RZ, 0x1f, R5 ;  /* 0x0000001fff007819 */ /* 0x000fe40000011405 */
[----:B------:R-:W-:Y:S02]  /*02d0*/  SHF.R.S32.HI R4, RZ, 0x1f, R9 ;  /* 0x0000001fff047819 */ /* 0x000fe40000011409 */
[----:B------:R-:W-:Y:S02]  /*02e0*/  LEA.HI R0, R0, R5, RZ, 0x6 ;  /* 0x0000000500007211 */ /* 0x000fe400078f30ff */
[----:B------:R-:W-:Y:S02]  /*02f0*/  LEA.HI R4, R4, R9, RZ, 0x6 ;  /* 0x0000000904047211 */ /* 0x000fe400078f30ff */
[----:B------:R-:W-:Y:S02]  /*0300*/  SHF.R.S32.HI R5, RZ, 0x6, R0 ;  /* 0x00000006ff057819 */ /* 0x000fe40000011400 */
[----:B------:R-:W-:-:S04]  /*0310*/  SHF.R.S32.HI R4, RZ, 0x6, R4 ;  /* 0x00000006ff047819 */ /* 0x000fc80000011404 */
[----:B------:R-:W-:Y:S02]  /*0320*/  VIMNMX R100, PT, PT, R4, R5, PT ;  /* 0x0000000504647248 */ /* 0x000fe40003fe0100 */
[----:B------:R-:W1:Y:S02]  /*0330*/  S2R R5, SR_TID.X ;  /* 0x0000000000057919 */ /* 0x000e640000002100 */
[----:B------:R-:W-:-:S13]  /*0340*/  ISETP.GT.AND P0, PT, R100, RZ, PT ;  /* 0x000000ff6400720c */ /* 0x000fda0003f04270 */
[----:B------:R-:W-:Y:S05]  /*0350*/  @P0 BRA `(.L_x_11199) ;  /* 0x0000000400180947 */ /* 0x000fea0003800000 */
[----:B------:R-:W2:Y:S04]  /*0360*/  LD.E.64 R8, desc[UR4][R2.64+0x88] ;  /* 0x0000880402087980 */ /* 0x000ea8000c101b00 */
[----:B------:R-:W3:Y:S04]  /*0370*/  LD.E.64 R14, desc[UR4][R2.64+0x80] ;  /* 0x00008004020e7980 */ /* 0x000ee8000c101b00 */
[----:B------:R-:W4:Y:S04]  /*0380*/  LD.E.64 R12, desc[UR4][R2.64+0x90] ;  /* 0x00009004020c7980 */ /* 0x000f28000c101b00 */
[----:B------:R-:W5:Y:S04]  /*0390*/  LD.E R4, desc[UR4][R2.64+0x60] ;  /* 0x0000600402047980 */ /* 0x000f68000c101900 */
[----:B------:R-:W5:Y:S04]  /*03a0*/  LD.E.64 R6, desc[UR4][R2.64+0x70] ;  /* 0x0000700402067980 */ /* 0x000f68000c101b00 */
[----:B------:R1:W5:Y:S02]  /*03b0*/  LD.E.64 R10, desc[UR4][R2.64+0xa0] ;  /* 0x0000a004020a7980 */ /* 0x000364000c101b00 */
[----:B-1----:R-:W-:-:S02]  /*03c0*/  IMAD.SHL.U32 R0, R5, 0x8, RZ ;  /* 0x0000000805007824 */ /* 0x002fc400078e00ff */
[----:B------:R-:W-:-:S03]  /*03d0*/  IMAD.MOV.U32 R17, RZ, RZ, RZ ;  /* 0x000000ffff117224 */ /* 0x000fc600078e00ff */
[----:B------:R-:W-:Y:S01]  /*03e0*/  LOP3.LUT R16, R0, 0x38, RZ, 0xc0, !PT ;  /* 0x0000003800107812 */ /* 0x000fe200078ec0ff */
[----:B------:R-:W-:Y:S02]  /*03f0*/  IMAD.IADD R3, R169, 0x1, -R168 ;  /* 0x00000001a9037824 */ /* 0x000fe400078e0aa8 */
[----:B--2---:R-:W-:Y:S02]  /*0400*/  IMAD R0, R9, R168, RZ ;  /* 0x000000a809007224 */ /* 0x004fe400078e02ff */
[----:B------:R-:W-:-:S04]  /*0410*/  IMAD.WIDE.U32 R16, R168, R8, R16 ;  /* 0x00000008a8107225 */ /* 0x000fc800078e0010 */
[----:B------:R-:W-:Y:S02]  /*0420*/  IMAD.IADD R17, R17, 0x1, R0 ;  /* 0x0000000111117824 */ /* 0x000fe400078e0200 */
[----:B---3--:R-:W-:Y:S02]  /*0430*/  IMAD R0, R15, R166, RZ ;  /* 0x000000a60f007224 */ /* 0x008fe400078e02ff */
[----:B------:R-:W-:-:S04]  /*0440*/  IMAD.WIDE.U32 R14, R166, R14, R16 ;  /* 0x0000000ea60e7225 */ /* 0x000fc800078e0010 */
[----:B------:R-:W-:Y:S02]  /*0450*/  IMAD.IADD R15, R15, 0x1, R0 ;  /* 0x000000010f0f7824 */ /* 0x000fe400078e0200 */
[-C--:B----4-:R-:W-:Y:S02]  /*0460*/  IMAD R0, R13, R165.reuse, RZ ;  /* 0x000000a50d007224 */ /* 0x090fe400078e02ff */
[----:B------:R-:W-:-:S04]  /*0470*/  IMAD.WIDE.U32 R14, R12, R165, R14 ;  /* 0x000000a50c0e7225 */ /* 0x000fc800078e000e */
[----:B-----5:R-:W-:Y:S01]  /*0480*/  IMAD R165, R166, R4, R165 ;  /* 0x00000004a6a57224 */ /* 0x020fe200078e02a5 */
[----:B------:R-:W-:Y:S01]  /*0490*/  IADD3 R15, PT, PT, R15, R0, RZ ;  /* 0x000000000f0f7210 */ /* 0x000fe20007ffe0ff */
[----:B------:R-:W-:Y:S01]  /*04a0*/  IMAD.SHL.U32 R17, R8, 0x20, RZ ;  /* 0x0000002008117824 */ /* 0x000fe200078e00ff */
[----:B------:R-:W-:Y:S01]  /*04b0*/  SHF.R.U32.HI R0, RZ, 0x3, R5 ;  /* 0x00000003ff007819 */ /* 0x000fe20000011605 */
[----:B------:R-:W-:Y:S01]  /*04c0*/  IMAD R169, R169, R165, R168 ;  /* 0x000000a5a9a97224 */ /* 0x000fe200078e02a8 */
[----:B------:R-:W-:Y:S01]  /*04d0*/  LOP3.LUT P4, R5, R5, 0x7, RZ, 0xc0, !PT ;  /* 0x0000000705057812 */ /* 0x000fe2000788c0ff */
[----:B------:R-:W-:Y:S02]  /*04e0*/  IMAD.MOV.U32 R165, RZ, RZ, 0x0 ;  /* 0x00000000ffa57424 */ /* 0x000fe400078e00ff */
[-C--:B------:R-:W-:Y:S01]  /*04f0*/  IMAD R2, R9, R0.reuse, RZ ;  /* 0x0000000009027224 */ /* 0x080fe200078e02ff */
[----:B------:R-:W-:Y:S01]  /*0500*/  ISETP.GE.OR P4, PT, R0, R3, P4 ;  /* 0x000000030000720c */ /* 0x000fe20002786670 */
[----:B------:R-:W-:-:S04]  /*0510*/  IMAD.WIDE.U32 R14, R8, R0, R14 ;  /* 0x00000000080e7225 */ /* 0x000fc800078e000e */
[C---:B------:R-:W-:Y:S01]  /*0520*/  VIADD R12, R0.reuse, 0x10 ;  /* 0x00000010000c7836 */ /* 0x040fe20000000000 */
[----:B------:R-:W-:Y:S01]  /*0530*/  IADD3 R13, PT, PT, R15, R2, RZ ;  /* 0x000000020f0d7210 */ /* 0x000fe20007ffe0ff */
[----:B------:R-:W-:Y:S01]  /*0540*/  VIADD R4, R0, 0x20 ;  /* 0x0000002000047836 */ /* 0x000fe20000000000 */
[C---:B------:R-:W-:Y:S02]  /*0550*/  IADD3 R15, P0, PT, R169.reuse, R0, RZ ;  /* 0x00000000a90f7210 */ /* 0x040fe40007f1e0ff */
        /* <DEDUP_REMOVED lines=33> */
[----:B-1----:R-:W-:Y:S05]  /*0770*/  @P0 RET.REL.NODEC R164 `(_ZN5flash24flash_fwd_splitkv_kernelI23Flash_fwd_kernel_traitsILi128ELi64ELi64ELi4ELb0ELb0EN7cutlass6half_tE19Flash_kernel_traitsILi128ELi64ELi64ELi4ES3_EELb0ELb0ELb0ELb1ELb1ELb0ELb0ELb0EEEvNS_16Flash_fwd_paramsE) ;  /* 0xfffffff8a4200950 */ /* 0x002fea0003c3ffff */
[----:B------:R-:W-:Y:S02]  /*0780*/  MOV R3, 0x7f800000 ;  /* 0x7f80000000037802 */ /* 0x000fe40000000f00 */
[----:B------:R-:W-:-:S03]  /*0790*/  MOV R165, 0x0 ;  /* 0x0000000000a57802 */ /* 0x000fc60000000f00 */
[----:B------:R1:W-:Y:S02]  /*07a0*/  ST.E desc[UR4][R10.64+0xc0], R3 ;  /* 0x0000c0030a007985 */ /* 0x0003e4000c101904 */
[----:B-1----:R-:W-:Y:S05]  /*07b0*/  RET.REL.NODEC R164 `(_ZN5flash24flash_fwd_splitkv_kernelI23Flash_fwd_kernel_traitsILi128ELi64ELi64ELi4ELb0ELb0EN7cutlass6half_tE19Flash_kernel_traitsILi128ELi64ELi64ELi4ES3_EELb0ELb0ELb0ELb1ELb1ELb0ELb0ELb0EEEvNS_16Flash_fwd_paramsE) ;  /* 0xfffffff8a4107950 */ /* 0x002fea0003c3ffff */
.L_x_11199:
        /* <DEDUP_REMOVED lines=11> */
[----:B------:R-:W3:Y:S04]  /*0870*/  LD.E R16, desc[UR4][R2.64+0x170] ;  /* 0x0001700402107980 */ /* 0x000ee8000c101900 */
[----:B--2---:R-:W2:Y:S04]  /*0880*/  LD.E.64 R8, desc[UR4][R2.64+0x168] ;  /* 0x0001680402087980 */ /* 0x004ea8000c101b00 */
[----:B------:R-:W4:Y:S01]  /*0890*/  LD.E R14, desc[UR4][R2.64+0x68] ;  /* 0x00006804020e7980 */ /* 0x000f22000c101900 */
[----:B------:R-:W-:-:S03]  /*08a0*/  LEA R177, R100, 0xffffffc0, 0x6 ;  /* 0xffffffc064b17811 */ /* 0x000fc600078e30ff */
[----:B------:R-:W4:Y:S01]  /*08b0*/  LD.E.64 R22, desc[UR4][R2.64+0x20] ;  /* 0x0000200402167980 */ /* 0x000f22000c101b00 */
[----:B------:R-:W-:-:S03]  /*08c0*/  IABS R4, R177 ;  /* 0x000000b100047213 */ /* 0x000fc60000000000 */
[----:B------:R-:W4:Y:S04]  /*08d0*/  LD.E.64 R20, desc[UR4][R2.64+0x50] ;  /* 0x0000500402147980 */ /* 0x000f28000c101b00 */
[----:B------:R-:W4:Y:S04]  /*08e0*/  LD.E.64 R18, desc[UR4][R2.64+0x28] ;  /* 0x0000280402127980 */ /* 0x000f28000c101b00 */
[----:B------:R-:W5:Y:S04]  /*08f0*/  LD.E.64 R94, desc[UR4][R2.64+0x40] ;  /* 0x00004004025e7980 */ /* 0x000f68000c101b00 */
[----:B------:R-:W5:Y:S02]  /*0900*/  LD.E.64 R32, desc[UR4][R2.64+0x58] ;  /* 0x0000580402207980 */ /* 0x000f64000c101b00 */
[----:B---3-5:R-:W-:-:S04]  /*0910*/  IABS R6, R16 ;  /* 0x0000001000067213 */ /* 0x028fc80000000000 */
[----:B------:R-:W3:Y:S08]  /*0920*/  I2F.RP R13, R6 ;  /* 0x00000006000d7306 */ /* 0x000ef00000209400 */
[----:B---3--:R-:W3:Y:S02]  /*0930*/  MUFU.RCP R10, R13 ;  /* 0x0000000d000a7308 */ /* 0x008ee40000001000 */
[----:B---3--:R-:W-:-:S06]  /*0940*/  IADD3 R10, PT, PT, R10, 0xffffffe, RZ ;  /* 0x0ffffffe0a0a7810 */ /* 0x008fcc0007ffe0ff */
[----:B------:R-:W3:Y:S01]  /*0950*/  F2I.FTZ.U32.TRUNC.NTZ R11, R10 ;  /* 0x0000000a000b7305 */ /* 0x000ee2000021f000 */
[----:B------:R-:W-:Y:S02]  /*0960*/  IABS R0, R16 ;  /* 0x0000001000007213 */ /* 0x000fe40000000000 */
[----:B---3--:R-:W-:Y:S01]  /*0970*/  IADD3 R7, PT, PT, RZ, -R11, RZ ;  /* 0x8000000bff077210 */ /* 0x008fe20007ffe0ff */
        /* <DEDUP_REMOVED lines=13> */
[-C--:B--2---:R-:W-:Y:S02]  /*0a50*/  IMAD R0, R9, R166.reuse, RZ ;  /* 0x000000a609007224 */ /* 0x084fe400078e02ff */
        /* <DEDUP_REMOVED lines=35> */
[----:B------:R-:W-:Y:S02]  /*0c90*/  MOV R9, R4 ;  /* 0x0000000400097202 */ /* 0x000fe40000000f00 */
[----:B------:R-:W-:-:S03]  /*0ca0*/  SHF.R.S32.HI R13, RZ, 0x1f, R15 ;  /* 0x0000001fff0d7819 */ /* 0x000fc6000001140f */
[----:B------:R-:W-:Y:S01]  /*0cb0*/  @!P0 IMAD.MOV R9, RZ, RZ, -R9 ;  /* 0x000000ffff098224 */ /* 0x000fe200078e0a09 */
[----:B------:R-:W-:-:S05]  /*0cc0*/  @!P1 LOP3.LUT R9, RZ, R14, RZ, 0x33, !PT ;  /* 0x0000000eff099212 */ /* 0x000fca00078e33ff */
[----:B------:R-:W-:Y:S02]  /*0cd0*/  IMAD R17, R21, R9, RZ ;  /* 0x0000000915117224 */ /* 0x000fe400078e02ff */
[----:B--2---:R-:W-:Y:S01]  /*0ce0*/  IMAD R4, R11, R15, RZ ;  /* 0x0000000f0b047224 */ /* 0x004fe200078e02ff */
[----:B------:R-:W-:Y:S01]  /*0cf0*/  SHF.R.S32.HI R7, RZ, 0x1f, R0 ;  /* 0x0000001fff077819 */ /* 0x000fe20000011400 */
[----:B------:R-:W-:-:S04]  /*0d00*/  IMAD R6, R23, R0, RZ ;  /* 0x0000000017067224 */ /* 0x000fc800078e02ff */
[C---:B------:R-:W-:Y:S02]  /*0d10*/  IMAD R6, R22.reuse, R7, R6 ;  /* 0x0000000716067224 */ /* 0x040fe400078e0206 */
[----:B------:R-:W-:-:S04]  /*0d20*/  IMAD.WIDE.U32 R22, R22, R0, RZ ;  /* 0x0000000016167225 */ /* 0x000fc800078e00ff */
[----:B------:R-:W-:Y:S02]  /*0d30*/  IMAD.IADD R23, R23, 0x1, R6 ;  /* 0x0000000117177824 */ /* 0x000fe400078e0206 */
[----:B------:R-:W-:Y:S02]  /*0d40*/  IMAD R4, R10, R13, R4 ;  /* 0x0000000d0a047224 */ /* 0x000fe400078e0204 */
[----:B------:R-:W-:Y:S01]  /*0d50*/  IMAD.WIDE.U32 R22, R15, R10, R22 ;  /* 0x0000000a0f167225 */ /* 0x000fe200078e0016 */
[----:B------:R-:W-:-:S04]  /*0d60*/  SHF.R.S32.HI R6, RZ, 0x1f, R9 ;  /* 0x0000001fff067819 */ /* 0x000fc80000011409 */
[----:B------:R-:W-:Y:S01]  /*0d70*/  IADD3 R23, PT, PT, R23, R4, RZ ;  /* 0x0000000417177210 */ /* 0x000fe20007ffe0ff */
[----:B------:R-:W-:Y:S02]  /*0d80*/  IMAD R4, R19, R0, RZ ;  /* 0x0000000013047224 */ /* 0x000fe400078e02ff */
[----:B------:R-:W-:Y:S02]  /*0d90*/  IMAD R6, R20, R6, R17 ;  /* 0x0000000614067224 */ /* 0x000fe400078e0211 */
[----:B------:R-:W-:-:S04]  /*0da0*/  IMAD.WIDE.U32 R16, R18, R0, RZ ;  /* 0x0000000012107225 */ /* 0x000fc800078e00ff */
[----:B------:R-:W-:-:S04]  /*0db0*/  IMAD.WIDE.U32 R8, R9, R20, R22 ;  /* 0x0000001409087225 */ /* 0x000fc800078e0016 */
[----:B------:R-:W-:Y:S01]  /*0dc0*/  IMAD R4, R18, R7, R4 ;  /* 0x0000000712047224 */ /* 0x000fe200078e0204 */
[----:B------:R-:W-:Y:S01]  /*0dd0*/  MOV R18, R16 ;  /* 0x0000001000127202 */ /* 0x000fe20000000f00 */
[----:B------:R-:W-:Y:S02]  /*0de0*/  IMAD.IADD R0, R9, 0x1, R6 ;  /* 0x0000000109007824 */ /* 0x000fe400078e0206 */
[----:B------:R-:W-:Y:S01]  /*0df0*/  IMAD.IADD R16, R17, 0x1, R4 ;  /* 0x0000000111107824 */ /* 0x000fe200078e0204 */
[----:B------:R-:W-:Y:S05]  /*0e00*/  BRA `(.L_x_11202) ;  /* 0x0000000400007947 */ /* 0x000fea0003800000 */
.L_x_11201:
[----:B------:R-:W3:Y:S04]  /*0e10*/  LD.E R14, desc[UR4][R2.64+0x68] ;  /* 0x00006804020e7980 */ /* 0x000ee8000c101900 */
[----:B------:R-:W4:Y:S04]  /*0e20*/  LD.E.64 R10, desc[UR4][R2.64+0x38] ;  /* 0x00003804020a7980 */ /* 0x000f28000c101b00 */
[----:B------:R-:W4:Y:S04]  /*0e30*/  LD.E.64 R20, desc[UR4][R2.64+0x20] ;  /* 0x0000200402147980 */ /* 0x000f28000c101b00 */
[----:B------:R-:W4:Y:S04]  /*0e40*/  LD.E.64 R94, desc[UR4][R2.64+0x40] ;  /* 0x00004004025e7980 */ /* 0x000f28000c101b00 */
[----:B------:R-:W4:Y:S04]  /*0e50*/  LD.E.64 R16, desc[UR4][R2.64+0x28] ;  /* 0x0000280402107980 */ /* 0x000f28000c101b00 */
[----:B------:R-:W4:Y:S04]  /*0e60*/  LD.E.64 R18, desc[UR4][R2.64+0x50] ;  /* 0x0000500402127980 */ /* 0x000f28000c101b00 */
[----:B------:R1:W5:Y:S01]  /*0e70*/  LD.E.64 R32, desc[UR4][R2.64+0x58] ;  /* 0x0000580402207980 */ /* 0x000362000c101b00 */
[----:B------:R-:W-:Y:S01]  /*0e80*/  IMAD.MOV.U32 R24, RZ, RZ, RZ ;  /* 0x000000ffff187224 */ /* 0x000fe200078e00ff */
[----:B--2---:R-:W-:-:S02]  /*0e90*/  IABS R8, R165 ;  /* 0x000000a500087213 */ /* 0x004fc40000000000 */
[----:B------:R-:W-:Y:S02]  /*0ea0*/  CS2R R172, SRZ ;  /* 0x0000000000ac7805 */ /* 0x000fe4000001ff00 */
[----:B------:R-:W-:Y:S02]  /*0eb0*/  LEA R177, R100, 0xffffffc0, 0x6 ;  /* 0xffffffc064b17811 */ /* 0x000fe400078e30ff */
[-C--:B---3--:R-:W-:Y:S02]  /*0ec0*/  IABS R0, R14.reuse ;  /* 0x0000000e00007213 */ /* 0x088fe40000000000 */
[----:B------:R-:W-:Y:S02]  /*0ed0*/  IABS R13, R14 ;  /* 0x0000000e000d7213 */ /* 0x000fe40000000000 */
[----:B------:R-:W2:Y:S02]  /*0ee0*/  I2F.RP R22, R0 ;  /* 0x0000000000167306 */ /* 0x000ea40000209400 */
[----:B------:R-:W-:-:S06]  /*0ef0*/  IADD3 R13, PT, PT, RZ, -R13, RZ ;  /* 0x8000000dff0d7210 */ /* 0x000fcc0007ffe0ff */
[----:B--2---:R-:W2:Y:S02]  /*0f00*/  MUFU.RCP R15, R22 ;  /* 0x00000016000f7308 */ /* 0x004ea40000001000 */
[----:B--2---:R-:W-:Y:S01]  /*0f10*/  IADD3 R15, PT, PT, R15, 0xffffffe, RZ ;  /* 0x0ffffffe0f0f7810 */ /* 0x004fe20007ffe0ff */
[----:B----4-:R-:W-:-:S05]  /*0f20*/  IMAD.WIDE.U32 R22, R10, R7, RZ ;  /* 0x000000070a167225 */ /* 0x010fca00078e00ff */
[----:B------:R-:W2:Y:S02]  /*0f30*/  F2I.FTZ.U32.TRUNC.NTZ R25, R15 ;  /* 0x0000000f00197305 */ /* 0x000ea4000021f000 */
[----:B--2---:R-:W-:Y:S02]  /*0f40*/  IADD3 R4, PT, PT, RZ, -R25, RZ ;  /* 0x80000019ff047210 */ /* 0x004fe40007ffe0ff */
[----:B------:R-:W-:-:S03]  /*0f50*/  LOP3.LUT R15, R165, R14, RZ, 0x3c, !PT ;  /* 0x0000000ea50f7212 */ /* 0x000fc600078e3cff */
[----:B------:R-:W-:Y:S01]  /*0f60*/  IMAD R9, R4, R0, RZ ;  /* 0x0000000004097224 */ /* 0x000fe200078e02ff */
[----:B------:R-:W-:Y:S02]  /*0f70*/  ISETP.GE.AND P1, PT, R15, RZ, PT ;  /* 0x000000ff0f00720c */ /* 0x000fe40003f26270 */
[----:B------:R-:W-:Y:S01]  /*0f80*/  MOV R15, R177 ;  /* 0x000000b1000f7202 */ /* 0x000fe20000000f00 */
[----:B------:R-:W-:-:S06]  /*0f90*/  IMAD.HI.U32 R9, R25, R9, R24 ;  /* 0x0000000919097227 */ /* 0x000fcc00078e0018 */
[----:B------:R-:W-:Y:S01]  /*0fa0*/  IMAD.HI.U32 R4, R9, R8, RZ ;  /* 0x0000000809047227 */ /* 0x000fe200078e00ff */
[----:B------:R-:W-:-:S03]  /*0fb0*/  SHF.R.S32.HI R9, RZ, 0x1f, R7 ;  /* 0x0000001fff097819 */ /* 0x000fc60000011407 */
[----:B------:R-:W-:Y:S02]  /*0fc0*/  IMAD R13, R4, R13, R8 ;  /* 0x0000000d040d7224 */ /* 0x000fe400078e0208 */
[----:B------:R-:W-:-:S03]  /*0fd0*/  IMAD R8, R11, R7, RZ ;  /* 0x000000070b087224 */ /* 0x000fc600078e02ff */
[----:B------:R-:W-:Y:S01]  /*0fe0*/  ISETP.GT.U32.AND P0, PT, R0, R13, PT ;  /* 0x0000000d0000720c */ /* 0x000fe20003f04070 */
[----:B------:R-:W-:-:S05]  /*0ff0*/  IMAD R8, R10, R9, R8 ;  /* 0x000000090a087224 */ /* 0x000fca00078e0208 */
[----:B------:R-:W-:Y:S01]  /*1000*/  IADD3 R23, PT, PT, R23, R8, RZ ;  /* 0x0000000817177210 */ /* 0x000fe20007ffe0ff */
[----:B------:R-:W-:-:S04]  /*1010*/  IMAD R8, R95, R7, RZ ;  /* 0x000000075f087224 */ /* 0x000fc800078e02ff */
[----:B------:R-:W-:Y:S02]  /*1020*/  IMAD R8, R94, R9, R8 ;  /* 0x000000095e087224 */ /* 0x000fe400078e0208 */
[----:B------:R-:W-:Y:S01]  /*1030*/  @!P0 IMAD.IADD R13, R13, 0x1, -R0 ;  /* 0x000000010d0d8824 */ /* 0x000fe200078e0a00 */
[----:B------:R-:W-:Y:S01]  /*1040*/  @!P0 IADD3 R4, PT, PT, R4, 0x1, RZ ;  /* 0x0000000104048810 */ /* 0x000fe20007ffe0ff */
[----:B-----5:R-:W-:Y:S01]  /*1050*/  IMAD R9, R17, R6, RZ ;  /* 0x0000000611097224 */ /* 0x020fe200078e02ff */
[----:B------:R-:W-:Y:S02]  /*1060*/  ISETP.NE.AND P0, PT, R14, RZ, PT ;  /* 0x000000ff0e00720c */ /* 0x000fe40003f05270 */
[----:B------:R-:W-:Y:S01]  /*1070*/  ISETP.GE.U32.AND P2, PT, R13, R0, PT ;  /* 0x000000000d00720c */ /* 0x000fe20003f46070 */
[----:B------:R-:W-:Y:S01]  /*1080*/  IMAD R13, R21, R6, RZ ;  /* 0x00000006150d7224 */ /* 0x000fe200078e02ff */
[----:B------:R-:W-:-:S05]  /*1090*/  SHF.R.S32.HI R0, RZ, 0x1f, R6 ;  /* 0x0000001fff007819 */ /* 0x000fca0000011406 */
[C---:B------:R-:W-:Y:S02]  /*10a0*/  IMAD R13, R20.reuse, R0, R13 ;  /* 0x00000000140d7224 */ /* 0x040fe400078e020d */
[----:B------:R-:W-:-:S04]  /*10b0*/  IMAD.WIDE.U32 R20, R20, R6, R22 ;  /* 0x0000000614147225 */ /* 0x000fc800078e0016 */
[----:B------:R-:W-:Y:S01]  /*10c0*/  @P2 IADD3 R4, PT, PT, R4, 0x1, RZ ;  /* 0x0000000104042810 */ /* 0x000fe20007ffe0ff */
[----:B------:R-:W-:Y:S02]  /*10d0*/  IMAD.IADD R21, R21, 0x1, R13 ;  /* 0x0000000115157824 */ /* 0x000fe400078e020d */
[----:B------:R-:W-:Y:S01]  /*10e0*/  IMAD.WIDE.U32 R22, R94, R7, RZ ;  /* 0x000000075e167225 */ /* 0x000fe200078e00ff */
[----:B------:R-:W-:-:S03]  /*10f0*/  MOV R7, R4 ;  /* 0x0000000400077202 */ /* 0x000fc60000000f00 */
[-C--:B------:R-:W-:Y:S01]  /*1100*/  IMAD R4, R11, R177.reuse, RZ ;  /* 0x000000b10b047224 */ /* 0x080fe200078e02ff */
[----:B------:R-:W-:Y:S01]  /*1110*/  @!P1 IADD3 R7, PT, PT, -R7, RZ, RZ ;  /* 0x000000ff07079210 */ /* 0x000fe20007ffe1ff */
[----:B------:R-:W-:Y:S01]  /*1120*/  IMAD.WIDE.U32 R20, R10, R177, R20 ;  /* 0x000000b10a147225 */ /* 0x000fe200078e0014 */
[----:B------:R-:W-:-:S03]  /*1130*/  @!P0 LOP3.LUT R7, RZ, R14, RZ, 0x33, !PT ;  /* 0x0000000eff078212 */ /* 0x000fc600078e33ff */
[C---:B------:R-:W-:Y:S01]  /*1140*/  IMAD R9, R16.reuse, R0, R9 ;  /* 0x0000000010097224 */ /* 0x040fe200078e0209 */
[----:B------:R-:W-:Y:S01]  /*1150*/  IADD3 R21, PT, PT, R21, R4, RZ ;  /* 0x0000000415157210 */ /* 0x000fe20007ffe0ff */
[----:B------:R-:W-:Y:S01]  /*1160*/  IMAD.IADD R23, R23, 0x1, R8 ;  /* 0x0000000117177824 */ /* 0x000fe200078e0208 */
[----:B------:R-:W-:Y:S01]  /*1170*/  SHF.R.S32.HI R0, RZ, 0x1f, R7 ;  /* 0x0000001fff007819 */ /* 0x000fe20000011407 */
[----:B------:R-:W-:Y:S02]  /*1180*/  IMAD R13, R19, R7, RZ ;  /* 0x00000007130d7224 */ /* 0x000fe400078e02ff */
[----:B------:R-:W-:-:S04]  /*1190*/  IMAD.WIDE.U32 R22, R16, R6, R22 ;  /* 0x0000000610167225 */ /* 0x000fc800078e0016 */
[----:B------:R-:W-:-:S04]  /*11a0*/  IMAD.WIDE.U32 R20, R18, R7, R20 ;  /* 0x0000000712147225 */ /* 0x000fc800078e0014 */
[----:B------:R-:W-:Y:S01]  /*11b0*/  IMAD R0, R18, R0, R13 ;  /* 0x0000000012007224 */ /* 0x000fe200078e020d */
[----:B------:R-:W-:Y:S01]  /*11c0*/  MOV R18, R22 ;  /* 0x0000001600127202 */ /* 0x000fe20000000f00 */
[----:B------:R-:W-:Y:S01]  /*11d0*/  IMAD.IADD R16, R23, 0x1, R9 ;  /* 0x0000000117107824 */ /* 0x000fe200078e0209 */
[----:B------:R-:W-:Y:S01]  /*11e0*/  MOV R8, R20 ;  /* 0x0000001400087202 */ /* 0x000fe20000000f00 */
[----:B------:R-:W-:Y:S01]  /*11f0*/  IMAD.IADD R0, R21, 0x1, R0 ;  /* 0x0000000115007824 */ /* 0x000fe200078e0200 */
[----:B-1----:R-:W-:Y:S02]  /*1200*/  MOV R13, RZ ;  /* 0x000000ff000d7202 */ /* 0x002fe40000000f00 */
.L_x_11202:
[----:B------:R-:W-:Y:S05]  /*1210*/  BSYNC.RECONVERGENT B0 ;  /* 0x0000000000007941 */ /* 0x000fea0003800200 */
.L_x_11200:
[----:B------:R-:W2:Y:S04]  /*1220*/  LD.E.64 R30, desc[UR4][R2.64+0x18] ;  /* 0x00001804021e7980 */ /* 0x000ea8000c101b00 */
[----:B------:R-:W3:Y:S04]  /*1230*/  LD.E.64 R28, desc[UR4][R2.64+0x48] ;  /* 0x00004804021c7980 */ /* 0x000ee8000c101b00 */
[----:B------:R-:W4:Y:S04]  /*1240*/  LD.E.64 R24, desc[UR4][R2.64+0x30] ;  /* 0x0000300402187980 */ /* 0x000f28000c101b00 */
[----:B------:R-:W5:Y:S04]  /*1250*/  LD.E.64 R26, desc[UR4][R2.64+0x8] ;  /* 0x00000804021a7980 */ /* 0x000f68000c101b00 */
[----:B------:R-:W5:Y:S04]  /*1260*/  LD.E.64 R22, desc[UR4][R2.64] ;  /* 0x0000000402167980 */ /* 0x000f68000c101b00 */
[----:B------:R-:W5:Y:S01]  /*1270*/  LD.E.64 R6, desc[UR4][R2.64+0x10] ;  /* 0x0000100402067980 */ /* 0x000f62000c101b00 */
[----:B------:R-:W-:Y:S01]  /*1280*/  IABS R9, R14 ;  /* 0x0000000e00097213 */ /* 0x000fe20000000000 */
[----:B------:R-:W-:Y:S01]  /*1290*/  IMAD.MOV.U32 R34, RZ, RZ, RZ ;  /* 0x000000ffff227224 */ /* 0x000fe200078e00ff */
[----:B------:R-:W-:Y:S01]  /*12a0*/  IABS R20, R165 ;  /* 0x000000a500147213 */ /* 0x000fe20000000000 */
[----:B------:R-:W-:Y:S01]  /*12b0*/  IMAD R13, R13, R94, RZ ;  /* 0x0000005e0d0d7224 */ /* 0x000fe200078e02ff */
[----:B------:R-:W1:Y:S01]  /*12c0*/  I2F.RP R21, R9 ;  /* 0x0000000900157306 */ /* 0x000e620000209400 */
[C---:B------:R-:W-:Y:S01]  /*12d0*/  IMAD.SHL.U32 R158, R10.reuse, 0x20, RZ ;  /* 0x000000200a9e7824 */ /* 0x040fe200078e00ff */
[----:B------:R-:W-:Y:S01]  /*12e0*/  SHF.L.U64.HI R159, R10, 0x5, R11 ;  /* 0x000000050a9f7819 */ /* 0x000fe2000001020b */
[----:B------:R-:W-:Y:S01]  /*12f0*/  IMAD R13, R15, R95, R13 ;  /* 0x0000005f0f0d7224 */ /* 0x000fe200078e020d */
[C-C-:B------:R-:W-:Y:S01]  /*1300*/  SHF.L.U64.HI R157, R94.reuse, 0x5, R95.reuse ;  /* 0x000000055e9d7819 */ /* 0x140fe2000001025f */
[C---:B------:R-:W-:Y:S01]  /*1310*/  IMAD.SHL.U32 R156, R94.reuse, 0x20, RZ ;  /* 0x000000205e9c7824 */ /* 0x040fe200078e00ff */
[----:B------:R-:W-:Y:S01]  /*1320*/  SHF.L.U64.HI R116, R94, 0x4, R95 ;  /* 0x000000045e747819 */ /* 0x000fe2000001025f */
[----:B-1----:R-:W-:Y:S01]  /*1330*/  IMAD.SHL.U32 R93, R5, 0x40, RZ ;  /* 0x00000040055d7824 */ /* 0x002fe200078e00ff */
[----:B------:R-:W-:Y:S01]  /*1340*/  SHF.L.U64.HI R171, R10, 0x4, R11 ;  /* 0x000000040aab7819 */ /* 0x000fe2000001020b */
[----:B------:R-:W-:-:S02]  /*1350*/  IMAD.SHL.U32 R103, R94, 0x10, RZ ;  /* 0x000000105e677824 */ /* 0x000fc400078e00ff */
[----:B------:R-:W-:Y:S01]  /*1360*/  IMAD.SHL.U32 R170, R10, 0x10, RZ ;  /* 0x000000100aaa7824 */ /* 0x000fe200078e00ff */
[----:B------:R-:W-:Y:S01]  /*1370*/  LOP3.LUT R154, R93, 0x400, RZ, 0xc0, !PT ;  /* 0x000004005d9a7812 */ /* 0x000fe200078ec0ff */
[----:B------:R-:W1:Y:S02]  /*1380*/  MUFU.RCP R17, R21 ;  /* 0x0000001500117308 */ /* 0x000e640000001000 */
[----:B-1----:R-:W-:-:S06]  /*1390*/  VIADD R17, R17, 0xffffffe ;  /* 0x0ffffffe11117836 */ /* 0x002fcc0000000000 */
[----:B------:R-:W1:Y:S02]  /*13a0*/  F2I.FTZ.U32.TRUNC.NTZ R35, R17 ;  /* 0x0000001100237305 */ /* 0x000e64000021f000 */
[----:B-1----:R-:W-:Y:S01]  /*13b0*/  IMAD.MOV R4, RZ, RZ, -R35 ;  /* 0x000000ffff047224 */ /* 0x002fe200078e0a23 */
[----:B------:R-:W1:Y:S03]  /*13c0*/  S2R R17, SR_CgaCtaId ;  /* 0x0000000000117919 */ /* 0x000e660000008800 */
[----:B------:R-:W-:Y:S01]  /*13d0*/  IMAD R19, R4, R9, RZ ;  /* 0x0000000904137224 */ /* 0x000fe200078e02ff */
[----:B------:R-:W-:-:S03]  /*13e0*/  IABS R4, R14 ;  /* 0x0000000e00047213 */ /* 0x000fc60000000000 */
[----:B------:R-:W-:-:S04]  /*13f0*/  IMAD.HI.U32 R19, R35, R19, R34 ;  /* 0x0000001323137227 */ /* 0x000fc800078e0022 */
[----:B------:R-:W-:Y:S02]  /*1400*/  IMAD.MOV R4, RZ, RZ, -R4 ;  /* 0x000000ffff047224 */ /* 0x000fe400078e0a04 */
[----:B------:R-:W-:-:S04]  /*1410*/  IMAD.HI.U32 R19, R19, R20, RZ ;  /* 0x0000001413137227 */ /* 0x000fc800078e00ff */
[----:B------:R-:W-:Y:S02]  /*1420*/  IMAD R20, R19, R4, R20 ;  /* 0x0000000413147224 */ /* 0x000fe400078e0214 */
[----:B------:R-:W-:Y:S02]  /*1430*/  IMAD.SHL.U32 R4, R5, 0x8, RZ ;  /* 0x0000000805047824 */ /* 0x000fe400078e00ff */
[----:B------:R-:W-:Y:S01]  /*1440*/  IMAD.MOV.U32 R35, RZ, RZ, RZ ;  /* 0x000000ffff237224 */ /* 0x000fe200078e00ff */
[----:B------:R-:W-:Y:S02]  /*1450*/  ISETP.GT.U32.AND P1, PT, R9, R20, PT ;  /* 0x000000140900720c */ /* 0x000fe40003f24070 */
[----:B------:R-:W-:-:S11]  /*1460*/  LOP3.LUT R34, R4, 0x38, RZ, 0xc0, !PT ;  /* 0x0000003804227812 */ /* 0x000fd600078ec0ff */
[----:B------:R-:W-:Y:S02]  /*1470*/  @!P1 IMAD.IADD R20, R20, 0x1, -R9 ;  /* 0x0000000114149824 */ /* 0x000fe400078e0a09 */
[----:B------:R-:W-:Y:S01]  /*1480*/  @!P1 VIADD R19, R19, 0x1 ;  /* 0x0000000113139836 */ /* 0x000fe20000000000 */
[----:B------:R-:W-:Y:S02]  /*1490*/  ISETP.NE.AND P1, PT, R14, RZ, PT ;  /* 0x000000ff0e00720c */ /* 0x000fe40003f25270 */
[----:B------:R-:W-:Y:S02]  /*14a0*/  ISETP.GE.U32.AND P2, PT, R20, R9, PT ;  /* 0x000000091400720c */ /* 0x000fe40003f46070 */
[----:B------:R-:W-:Y:S02]  /*14b0*/  IADD3 R20, P0, PT, R34, R18, RZ ;  /* 0x0000001222147210 */ /* 0x000fe40007f1e0ff */
[----:B------:R-:W-:-:S03]  /*14c0*/  LOP3.LUT R9, R165, R14, RZ, 0x3c, !PT ;  /* 0x0000000ea5097212 */ /* 0x000fc600078e3cff */
[----:B------:R-:W-:Y:S01]  /*14d0*/  IMAD.X R21, RZ, RZ, R16, P0 ;  /* 0x000000ffff157224 */ /* 0x000fe200000e0610 */
[----:B------:R-:W-:Y:S02]  /*14e0*/  ISETP.GE.AND P0, PT, R9, RZ, PT ;  /* 0x000000ff0900720c */ /* 0x000fe40003f06270 */
[----:B------:R-:W-:Y:S01]  /*14f0*/  MOV R16, 0x400 ;  /* 0x0000040000107802 */ /* 0x000fe20000000f00 */
[----:B------:R-:W-:Y:S01]  /*1500*/  IMAD.WIDE.U32 R36, R15, R94, R20 ;  /* 0x0000005e0f247225 */ /* 0x000fe200078e0014 */
[----:B------:R-:W-:Y:S02]  /*1510*/  SHF.R.U32.HI R20, RZ, 0x3, R5 ;  /* 0x00000003ff147819 */ /* 0x000fe40000011605 */
[----:B------:R-:W-:Y:S01]  /*1520*/  @P2 IADD3 R19, PT, PT, R19, 0x1, RZ ;  /* 0x0000000113132810 */ /* 0x000fe20007ffe0ff */
[----:B------:R-:W-:Y:S01]  /*1530*/  IMAD.MOV.U32 R21, RZ, RZ, RZ ;  /* 0x000000ffff157224 */ /* 0x000fe200078e00ff */
[----:B-1----:R-:W-:Y:S01]  /*1540*/  LEA R9, R17, R16, 0x18 ;  /* 0x0000001011097211 */ /* 0x002fe200078ec0ff */
[----:B------:R-:W-:-:S02]  /*1550*/  IMAD.IADD R37, R37, 0x1, R13 ;  /* 0x0000000125257824 */ /* 0x000fc400078e020d */
[----:B------:R-:W-:-:S04]  /*1560*/  IMAD.WIDE.U32 R16, R12, 0x40, R20 ;  /* 0x000000400c107825 */ /* 0x000fc800078e0014 */
[----:B------:R-:W-:Y:S01]  /*1570*/  @!P0 IMAD.MOV R19, RZ, RZ, -R19 ;  /* 0x000000ffff138224 */ /* 0x000fe200078e0a13 */
[----:B------:R-:W-:Y:S01]  /*1580*/  @!P1 LOP3.LUT R19, RZ, R14, RZ, 0x33, !PT ;  /* 0x0000000eff139212 */ /* 0x000fe200078e33ff */
[----:B------:R-:W-:Y:S01]  /*1590*/  IMAD R161, R11, R20, RZ ;  /* 0x000000140ba17224 */ /* 0x000fe200078e02ff */
[----:B------:R-:W-:Y:S01]  /*15a0*/  IADD3 R38, P0, PT, R34, R8, RZ ;  /* 0x0000000822267210 */ /* 0x000fe20007f1e0ff */
[----:B------:R-:W-:Y:S01]  /*15b0*/  IMAD R163, R95, R20, RZ ;  /* 0x000000145fa37224 */ /* 0x000fe200078e02ff */
[----:B------:R-:W-:Y:S01]  /*15c0*/  SHF.R.S32.HI R8, RZ, 0x1f, R19 ;  /* 0x0000001fff087819 */ /* 0x000fe20000011413 */
[----:B------:R-:W-:Y:S02]  /*15d0*/  IMAD R13, R33, R19, RZ ;  /* 0x00000013210d7224 */ /* 0x000fe400078e02ff */
[----:B------:R-:W-:Y:S02]  /*15e0*/  IMAD.X R39, RZ, RZ, R0, P0 ;  /* 0x000000ffff277224 */ /* 0x000fe400000e0600 */
[----:B------:R-:W-:-:S04]  /*15f0*/  IMAD.WIDE.U32 R14, R19, R32, R36 ;  /* 0x00000020130e7225 */ /* 0x000fc800078e0024 */
[----:B------:R-:W-:Y:S02]  /*1600*/  IMAD R8, R8, R32, R13 ;  /* 0x0000002008087224 */ /* 0x000fe400078e020d */
[----:B------:R-:W-:-:S04]  /*1610*/  IMAD.WIDE.U32 R38, R20, R10, R38 ;  /* 0x0000000a14267225 */ /* 0x000fc800078e0026 */
[----:B------:R-:W-:Y:S02]  /*1620*/  IMAD.IADD R161, R39, 0x1, R161 ;  /* 0x0000000127a17824 */ /* 0x000fe400078e02a1 */
[----:B------:R-:W-:Y:S02]  /*1630*/  IMAD.IADD R15, R15, 0x1, R8 ;  /* 0x000000010f0f7824 */ /* 0x000fe400078e0208 */
[----:B--2---:R-:W-:Y:S02]  /*1640*/  IMAD R12, R31, R166, RZ ;  /* 0x000000a61f0c7224 */ /* 0x004fe400078e02ff */
[----:B------:R-:W-:-:S04]  /*1650*/  IMAD.WIDE.U32 R30, R166, R30, R34 ;  /* 0x0000001ea61e7225 */ /* 0x000fc800078e0022 */
[----:B------:R-:W-:Y:S02]  /*1660*/  IMAD.IADD R31, R31, 0x1, R12 ;  /* 0x000000011f1f7824 */ /* 0x000fe400078e020c */
[----:B---3--:R-:W-:Y:S01]  /*1670*/  IMAD R0, R29, R165, RZ ;  /* 0x000000a51d007224 */ /* 0x008fe200078e02ff */
[C---:B----4-:R-:W-:Y:S01]  /*1680*/  SHF.L.U64.HI R29, R24.reuse, 0x4, R25 ;  /* 0x00000004181d7819 */ /* 0x050fe20000010219 */
[----:B------:R-:W-:Y:S01]  /*1690*/  IMAD.WIDE.U32 R30, R165, R28, R30 ;  /* 0x0000001ca51e7225 */ /* 0x000fe200078e001e */
[C---:B------:R-:W-:Y:S02]  /*16a0*/  SHF.L.U64.HI R19, R24.reuse, 0x5, R25 ;  /* 0x0000000518137819 */ /* 0x040fe40000010219 */
[C---:B------:R-:W-:Y:S01]  /*16b0*/  SHF.L.U32 R18, R24.reuse, 0x5, RZ ;  /* 0x0000000518127819 */ /* 0x040fe200000006ff */
[----:B------:R-:W-:Y:S01]  /*16c0*/  IMAD.SHL.U32 R28, R24, 0x10, RZ ;  /* 0x00000010181c7824 */ /* 0x000fe200078e00ff */
[----:B-----5:R-:W-:Y:S01]  /*16d0*/  LEA R160, P0, R38, R26, 0x1 ;  /* 0x0000001a26a07211 */ /* 0x020fe200078008ff */
[----:B------:R-:W-:-:S02]  /*16e0*/  IMAD R13, R17, R24, RZ ;  /* 0x00000018110d7224 */ /* 0x000fc400078e02ff */
[----:B------:R-:W-:Y:S01]  /*16f0*/  IMAD.IADD R31, R31, 0x1, R0 ;  /* 0x000000011f1f7824 */ /* 0x000fe200078e0200 */
[----:B------:R-:W-:Y:S01]  /*1700*/  LEA.HI.X R161, R38, R27, R161, 0x1, P0 ;  /* 0x0000001b26a17211 */ /* 0x000fe200000f0ca1 */
[----:B------:R-:W-:-:S04]  /*1710*/  IMAD.WIDE.U32 R32, R24, R16, R28 ;  /* 0x0000001018207225 */ /* 0x000fc800078e001c */
[----:B------:R-:W-:Y:S01]  /*1720*/  IMAD.WIDE.U32 R18, R24, R16, R18 ;  /* 0x0000001018127225 */ /* 0x000fe200078e0012 */
[----:B------:R-:W-:-:S03]  /*1730*/  IADD3 R17, P3, PT, R30, R32, RZ ;  /* 0x000000201e117210 */ /* 0x000fc60007f7e0ff */
[----:B------:R-:W-:Y:S01]  /*1740*/  IMAD R0, R25, R16, R13 ;  /* 0x0000001019007224 */ /* 0x000fe200078e020d */
[----:B------:R-:W-:Y:S01]  /*1750*/  IADD3 R21, P1, P0, R30, R18, R28 ;  /* 0x000000121e157210 */ /* 0x000fe2000783e01c */
[----:B------:R-:W-:Y:S01]  /*1760*/  IMAD.WIDE.U32 R24, R24, R16, R30 ;  /* 0x0000001018187225 */ /* 0x000fe200078e001e */
[----:B------:R-:W-:Y:S02]  /*1770*/  LOP3.LUT R16, R4, 0x1c0, RZ, 0xc0, !PT ;  /* 0x000001c004107812 */ /* 0x000fe400078ec0ff */
[----:B------:R-:W-:Y:S01]  /*1780*/  IADD3.X R13, PT, PT, R31, R0, R33, P3, !PT ;  /* 0x000000001f0d7210 */ /* 0x000fe20001ffe421 */
[----:B------:R-:W-:Y:S01]  /*1790*/  IMAD.IADD R12, R0, 0x1, R19 ;  /* 0x00000001000c7824 */ /* 0x000fe200078e0213 */
[----:B------:R-:W-:Y:S01]  /*17a0*/  LOP3.LUT R27, R16, 0x38, R5, 0xf8, !PT ;  /* 0x00000038101b7812 */ /* 0x000fe200078ef805 */
[----:B------:R-:W-:Y:S01]  /*17b0*/  IMAD.IADD R25, R25, 0x1, R0 ;  /* 0x0000000119197824 */ /* 0x000fe200078e0200 */
[----:B------:R-:W-:Y:S02]  /*17c0*/  IADD3 R19, P2, PT, R30, R18, RZ ;  /* 0x000000121e137210 */ /* 0x000fe40007f5e0ff */
[----:B------:R-:W-:-:S02]  /*17d0*/  LEA R28, P3, R24, R22, 0x1 ;  /* 0x00000016181c7211 */ /* 0x000fc400078608ff */
[--C-:B------:R-:W-:Y:S02]  /*17e0*/  LOP3.LUT R27, R27, 0x38, R4.reuse, 0x78, !PT ;  /* 0x000000381b1b7812 */ /* 0x100fe400078e7804 */
[----:B------:R-:W-:Y:S01]  /*17f0*/  IADD3.X R0, PT, PT, R31, R12, R29, P1, P0 ;  /* 0x0000000c1f007210 */ /* 0x000fe20000fe041d */
[----:B------:R-:W-:Y:S01]  /*1800*/  IMAD.X R12, R12, 0x1, R31, P2 ;  /* 0x000000010c0c7824 */ /* 0x000fe200010e061f */
[----:B------:R-:W-:Y:S02]  /*1810*/  LEA.HI.X R29, R24, R23, R25, 0x1, P3 ;  /* 0x00000017181d7211 */ /* 0x000fe400018f0c19 */
[-C--:B------:R-:W-:Y:S02]  /*1820*/  LEA R24, P2, R17, R22.reuse, 0x1 ;  /* 0x0000001611187211 */ /* 0x080fe400078408ff */
[----:B------:R-:W-:Y:S02]  /*1830*/  LEA R18, P1, R19, R22, 0x1 ;  /* 0x0000001613127211 */ /* 0x000fe400078208ff */
[----:B------:R-:W-:-:S02]  /*1840*/  LOP3.LUT R16, R27, 0x1e00, R4, 0xf8, !PT ;  /* 0x00001e001b107812 */ /* 0x000fc400078ef804 */
[----:B------:R-:W-:Y:S02]  /*1850*/  LEA R22, P0, R21, R22, 0x1 ;  /* 0x0000001615167211 */ /* 0x000fe400078008ff */
[-C--:B------:R-:W-:Y:S02]  /*1860*/  LEA.HI.X R25, R17, R23.reuse, R13, 0x1, P2 ;  /* 0x0000001711197211 */ /* 0x080fe400010f0c0d */
[----:B------:R-:W-:Y:S01]  /*1870*/  LEA.HI.X R19, R19, R23, R12, 0x1, P1 ;  /* 0x0000001713137211 */ /* 0x000fe200008f0c0c */
[----:B------:R-:W-:Y:S01]  /*1880*/  IMAD.WIDE.U32 R12, R20, R94, R14 ;  /* 0x0000005e140c7225 */ /* 0x000fe200078e000e */
[----:B------:R-:W-:Y:S02]  /*1890*/  LEA R167, R16, R9, 0x1 ;  /* 0x0000000910a77211 */ /* 0x000fe400078e08ff */
[----:B------:R-:W-:Y:S02]  /*18a0*/  LEA.HI.X R23, R21, R23, R0, 0x1, P0 ;  /* 0x0000001715177211 */ /* 0x000fe400000f0c00 */
[----:B------:R-:W-:Y:S01]  /*18b0*/  IADD3 R16, P0, PT, R158, R160, RZ ;  /* 0x000000a09e107210 */ /* 0x000fe20007f1e0ff */
[----:B------:R-:W-:Y:S01]  /*18c0*/  @!PT LDS RZ, [RZ] ;  /* 0x00000000fffff984 */ /* 0x000fe20000000800 */
[----:B------:R-:W-:Y:S01]  /*18d0*/  @!PT LDS RZ, [RZ] ;  /* 0x00000000fffff984 */ /* 0x000fe20000000800 */
[----:B------:R-:W-:Y:S01]  /*18e0*/  @!PT LDS RZ, [RZ] ;  /* 0x00000000fffff984 */ /* 0x000fe20000000800 */
[----:B------:R-:W-:Y:S01]  /*18f0*/  LDGSTS.E.BYPASS.LTC128B.128 [R167], desc[UR4][R28.64] ;  /* 0x000000001ca77fae */ /* 0x000fe2000b981a04 */
[----:B------:R-:W-:-:S02]  /*1900*/  IADD3 R163, PT, PT, R13, R163, RZ ;  /* 0x000000a30da37210 */ /* 0x000fc40007ffe0ff */
[----:B------:R-:W-:Y:S01]  /*1910*/  SHF.R.U32.HI R15, RZ, 0x1, R5 ;  /* 0x00000001ff0f7819 */ /* 0x000fe20000011605 */
[----:B------:R-:W-:Y:S01]  /*1920*/  IMAD.X R17, R159, 0x1, R161, P0 ;  /* 0x000000019f117824 */ /* 0x000fe200000e06a1 */
[----:B------:R-:W-:Y:S01]  /*1930*/  IADD3 R26, P0, PT, R16, R158, RZ ;  /* 0x0000009e101a7210 */ /* 0x000fe20007f1e0ff */
[----:B------:R-:W-:Y:S01]  /*1940*/  LDGSTS.E.BYPASS.LTC128B.128 [R167+0x2000], desc[UR4][R28.64+0x80] ;  /* 0x020000801ca77fae */ /* 0x000fe2000b981a04 */
[----:B------:R-:W-:-:S03]  /*1950*/  LOP3.LUT R0, R93, 0x1c0, RZ, 0xc0, !PT ;  /* 0x000001c05d007812 */ /* 0x000fc600078ec0ff */
[----:B------:R-:W-:Y:S01]  /*1960*/  LDGSTS.E.BYPASS.LTC128B.128 [R167+0x800], desc[UR4][R24.64] ;  /* 0x0080000018a77fae */ /* 0x000fe2000b981a04 */
[----:B------:R-:W-:Y:S01]  /*1970*/  IMAD.X R27, R17, 0x1, R159, P0 ;  /* 0x00000001111b7824 */ /* 0x000fe200000e069f */
[C---:B------:R-:W-:Y:S02]  /*1980*/  LOP3.LUT R15, R0.reuse, 0x8, R15, 0xf8, !PT ;  /* 0x00000008000f7812 */ /* 0x040fe400078ef80f */
[----:B------:R-:W-:Y:S01]  /*1990*/  LDGSTS.E.BYPASS.LTC128B.128 [R167+0x2800], desc[UR4][R24.64+0x80] ;  /* 0x0280008018a77fae */ /* 0x000fe2000b981a04 */
[----:B------:R-:W-:Y:S02]  /*19a0*/  LOP3.LUT R13, R0, 0x8, R5, 0xf8, !PT ;  /* 0x00000008000d7812 */ /* 0x000fe400078ef805 */
[----:B------:R-:W-:Y:S01]  /*19b0*/  LOP3.LUT R0, R93, 0x200, RZ, 0xc0, !PT ;  /* 0x000002005d007812 */ /* 0x000fe200078ec0ff */
[----:B------:R-:W-:Y:S01]  /*19c0*/  LDGSTS.E.BYPASS.LTC128B.128 [R167+0x1000], desc[UR4][R18.64] ;  /* 0x0100000012a77fae */ /* 0x000fe2000b981a04 */
[--C-:B------:R-:W-:Y:S02]  /*19d0*/  LOP3.LUT R13, R13, 0x38, R4.reuse, 0x78, !PT ;  /* 0x000000380d0d7812 */ /* 0x100fe400078e7804 */
[----:B------:R-:W-:Y:S01]  /*19e0*/  LOP3.LUT R4, R15, 0x38, R4, 0x78, !PT ;  /* 0x000000380f047812 */ /* 0x000fe200078e7804 */
[----:B------:R1:W-:Y:S02]  /*19f0*/  LDGSTS.E.BYPASS.LTC128B.128 [R167+0x3000], desc[UR4][R18.64+0x80] ;  /* 0x0300008012a77fae */ /* 0x0003e4000b981a04 */
[----:B------:R-:W-:-:S02]  /*1a00*/  IMAD R154, R13, 0x2, R154 ;  /* 0x000000020d9a7824 */ /* 0x000fc400078e029a */
[----:B------:R-:W-:Y:S02]  /*1a10*/  LDGSTS.E.BYPASS.LTC128B.128 [R167+0x1800], desc[UR4][R22.64] ;  /* 0x0180000016a77fae */ /* 0x000fe4000b981a04 */
[----:B------:R-:W-:Y:S02]  /*1a20*/  IMAD.IADD R154, R9, 0x1, R154 ;  /* 0x00000001099a7824 */ /* 0x000fe400078e029a */
[----:B------:R-:W-:Y:S04]  /*1a30*/  LDGSTS.E.BYPASS.LTC128B.128 [R167+0x3800], desc[UR4][R22.64+0x80] ;  /* 0x0380008016a77fae */ /* 0x000fe8000b981a04 */
[----:B------:R-:W-:Y:S04]  /*1a40*/  LDGSTS.E.BYPASS.LTC128B.128 [R167+0x4000], desc[UR4][R160.64] ;  /* 0x04000000a0a77fae */ /* 0x000fe8000b981a04 */
[----:B------:R-:W-:Y:S04]  /*1a50*/  LDGSTS.E.BYPASS.LTC128B.128 [R167+0x6000], desc[UR4][R160.64+0x80] ;  /* 0x06000080a0a77fae */ /* 0x000fe8000b981a04 */
[----:B------:R-:W-:Y:S04]  /*1a60*/  LDGSTS.E.BYPASS.LTC128B.128 [R167+0x4800], desc[UR4][R16.64] ;  /* 0x0480000010a77fae */ /* 0x000fe8000b981a04 */
[----:B------:R2:W-:Y:S01]  /*1a70*/  LDGSTS.E.BYPASS.LTC128B.128 [R167+0x6800], desc[UR4][R16.64+0x80] ;  /* 0x0680008010a77fae */ /* 0x0005e2000b981a04 */
[----:B-1----:R-:W-:-:S03]  /*1a80*/  IADD3 R18, P0, PT, R26, R158, RZ ;  /* 0x0000009e1a127210 */ /* 0x002fc60007f1e0ff */
[----:B------:R-:W-:Y:S02]  /*1a90*/  LDGSTS.E.BYPASS.LTC128B.128 [R167+0x5000], desc[UR4][R26.64] ;  /* 0x050000001aa77fae */ /* 0x000fe4000b981a04 */
[----:B------:R-:W-:Y:S02]  /*1aa0*/  IMAD.X R19, R27, 0x1, R159, P0 ;  /* 0x000000011b137824 */ /* 0x000fe400000e069f */
[----:B------:R-:W-:Y:S01]  /*1ab0*/  LDGSTS.E.BYPASS.LTC128B.128 [R167+0x7000], desc[UR4][R26.64+0x80] ;  /* 0x070000801aa77fae */ /* 0x000fe2000b981a04 */
[----:B------:R-:W-:-:S03]  /*1ac0*/  LEA R162, P0, R12, R6, 0x1 ;  /* 0x000000060ca27211 */ /* 0x000fc600078008ff */
[----:B------:R-:W-:Y:S01]  /*1ad0*/  LDGSTS.E.BYPASS.LTC128B.128 [R167+0x5800], desc[UR4][R18.64] ;  /* 0x0580000012a77fae */ /* 0x000fe2000b981a04 */
[----:B------:R-:W-:Y:S01]  /*1ae0*/  LEA.HI.X R163, R12, R7, R163, 0x1, P0 ;  /* 0x000000070ca37211 */ /* 0x000fe200000f0ca3 */
[----:B------:R-:W-:Y:S02]  /*1af0*/  IMAD.SHL.U32 R7, R5, 0x20, RZ ;  /* 0x0000002005077824 */ /* 0x000fe400078e00ff */
[----:B------:R1:W-:Y:S03]  /*1b00*/  LDGSTS.E.BYPASS.LTC128B.128 [R167+0x7800], desc[UR4][R18.64+0x80] ;  /* 0x0780008012a77fae */ /* 0x0003e6000b981a04 */
[----:B------:R-:W-:Y:S01]  /*1b10*/  LOP3.LUT R7, R0, 0x7c00, R7, 0xf8, !PT ;  /* 0x00007c0000077812 */ /* 0x000fe200078ef807 */
[----:B------:R-:W0:Y:S03]  /*1b20*/  LDGDEPBAR ;  /* 0x00000000000079af */ /* 0x000e260000000000 */
[----:B------:R-:W-:-:S02]  /*1b30*/  LOP3.LUT R0, R7, R4, RZ, 0xfc, !PT ;  /* 0x0000000407007212 */ /* 0x000fc400078efcff */
[----:B--2---:R-:W-:Y:S02]  /*1b40*/  IADD3 R16, P0, PT, R156, R162, RZ ;  /* 0x000000a29c107210 */ /* 0x004fe40007f1e0ff */
[----:B------:R-:W-:-:S03]  /*1b50*/  LEA R155, R0, R9, 0x1 ;  /* 0x00000009009b7211 */ /* 0x000fc600078e08ff */
[----:B------:R-:W-:Y:S01]  /*1b60*/  IMAD.X R17, R157, 0x1, R163, P0 ;  /* 0x000000019d117824 */ /* 0x000fe200000e06a3 */
[----:B-1----:R-:W-:Y:S01]  /*1b70*/  IADD3 R18, P0, PT, R16, R156, RZ ;  /* 0x0000009c10127210 */ /* 0x002fe20007f1e0ff */
[----:B------:R-:W-:-:S12]  /*1b80*/  DEPBAR.LE SB0, 0x0 ;  /* 0x000080000000791a */ /* 0x000fd80000000000 */
[----:B------:R-:W-:Y:S05]  /*1b90*/  WARPSYNC.ALL ;  /* 0x0000000000007948 */ /* 0x000fea0003800000 */
[----:B------:R-:W-:Y:S01]  /*1ba0*/  BAR.SYNC.DEFER_BLOCKING 0x0 ;  /* 0x0000000000007b1d */ /* 0x000fe20000010000 */
[----:B------:R-:W-:Y:S01]  /*1bb0*/  IMAD.X R19, R17, 0x1, R157, P0 ;  /* 0x0000000111137824 */ /* 0x000fe200000e069d */
[----:B------:R-:W-:-:S04]  /*1bc0*/  IADD3 R6, P0, PT, R18, R156, RZ ;  /* 0x0000009c12067210 */ /* 0x000fc80007f1e0ff */
[----:B------:R-:W-:Y:S01]  /*1bd0*/  R2P PR, R5, 0x6 ;  /* 0x0000000605007804 */ /* 0x000fe20000000000 */
[----:B------:R-:W-:Y:S01]  /*1be0*/  IMAD.X R7, R19, 0x1, R157, P0 ;  /* 0x0000000113077824 */ /* 0x000fe200000e069d */
[----:B------:R-:W-:Y:S01]  /*1bf0*/  ISETP.NE.AND P4, PT, R100, 0x1, PT ;  /* 0x000000016400780c */ /* 0x000fe20003f85270 */
[----:B------:R-:W-:Y:S01]  /*1c00*/  IMAD.MOV.U32 R5, RZ, RZ, 0x20 ;  /* 0x00000020ff057424 */ /* 0x000fe200078e00ff */
[----:B------:R-:W-:Y:S04]  /*1c10*/  BSSY.RECONVERGENT B1, `(.L_x_11203) ;  /* 0x00000df000017945 */ /* 0x000fe80003800200 */
[----:B------:R-:W-:-:S05]  /*1c20*/  SEL R5, R5, 0xffffffe0, !P1 ;  /* 0xffffffe005057807 */ /* 0x000fca0004800000 */
[C---:B------:R-:W-:Y:S02]  /*1c30*/  IMAD.IADD R153, R5.reuse, 0x1, R155 ;  /* 0x0000000105997824 */ /* 0x040fe400078e029b */
[----:B------:R-:W-:Y:S01]  /*1c40*/  IMAD.IADD R149, R5, 0x1, R154 ;  /* 0x0000000105957824 */ /* 0x000fe200078e029a */
        /* <DEDUP_REMOVED lines=14> */
[----:B------:R-:W4:Y:S04]  /*1d30*/  LDSM.16.M88.4 R28, [R154+0x5000] ;  /* 0x005000009a1c783b */ /* 0x000f280000000200 */
[----:B------:R-:W5:Y:S04]  /*1d40*/  LDSM.16.M88.4 R52, [R154+0x5800] ;  /* 0x005800009a34783b */ /* 0x000f680000000200 */
[----:B------:R-:W-:Y:S01]  /*1d50*/  LDSM.16.M88.4 R48, [R153] ;  /* 0x000000009930783b */ /* 0x000fe20000000200 */
[----:B-1----:R-:W-:-:S03]  /*1d60*/  IMAD.MOV.U32 R7, RZ, RZ, 0x40 ;  /* 0x00000040ff077424 */ /* 0x002fc600078e00ff */
[----:B------:R-:W1:Y:S04]  /*1d70*/  LDSM.16.M88.4 R64, [R149+0x4000] ;  /* 0x004000009540783b */ /* 0x000e680000000200 */
[----:B------:R-:W1:Y:S01]  /*1d80*/  LDSM.16.M88.4 R56, [R149+0x4800] ;  /* 0x004800009538783b */ /* 0x000e620000000200 */
[----:B------:R-:W-:-:S03]  /*1d90*/  SEL R7, R7, 0xffffffc0, !P2 ;  /* 0xffffffc007077807 */ /* 0x000fc60005000000 */
[----:B------:R-:W1:Y:S01]  /*1da0*/  LDSM.16.M88.4 R44, [R149+0x5000] ;  /* 0x00500000952c783b */ /* 0x000e620000000200 */
[C---:B------:R-:W-:Y:S01]  /*1db0*/  IADD3 R148, PT, PT, R7.reuse, R154, RZ ;  /* 0x0000009a07947210 */ /* 0x040fe20007ffe0ff */
[----:B------:R-:W-:Y:S02]  /*1dc0*/  IMAD.IADD R152, R7, 0x1, R155 ;  /* 0x0000000107987824 */ /* 0x000fe400078e029b */
[----:B------:R-:W-:Y:S02]  /*1dd0*/  LDSM.16.M88.4 R72, [R154+0x6000] ;  /* 0x006000009a48783b */ /* 0x000fe40000000200 */
[C---:B------:R-:W-:Y:S02]  /*1de0*/  IMAD.IADD R151, R5.reuse, 0x1, R152 ;  /* 0x0000000105977824 */ /* 0x040fe400078e0298 */
[----:B------:R-:W-:Y:S01]  /*1df0*/  LDSM.16.M88.4 R60, [R152] ;  /* 0x00000000983c783b */ /* 0x000fe20000000200 */
[----:B------:R-:W-:Y:S01]  /*1e00*/  IMAD.IADD R147, R5, 0x1, R148 ;  /* 0x0000000105937824 */ /* 0x000fe200078e0294 */
[C---:B--2---:R-:W-:Y:S02]  /*1e10*/  HMMA.16816.F32 R40, R12.reuse, R36, RZ ;  /* 0x000000240c28723c */ /* 0x044fe400000018ff */
[----:B------:R-:W-:Y:S04]  /*1e20*/  LDSM.16.M88.4 R88, [R148+0x4000] ;  /* 0x004000009458783b */ /* 0x000fe80000000200 */
[----:B------:R-:W-:Y:S02]  /*1e30*/  LDSM.16.M88.4 R84, [R148+0x4800] ;  /* 0x004800009454783b */ /* 0x000fe40000000200 */
[C---:B---3--:R-:W-:Y:S02]  /*1e40*/  HMMA.16816.F32 R32, R12.reuse, R24, RZ ;  /* 0x000000180c20723c */ /* 0x048fe400000018ff */
[----:B------:R-:W-:Y:S04]  /*1e50*/  LDSM.16.M88.4 R68, [R148+0x5000] ;  /* 0x005000009444783b */ /* 0x000fe80000000200 */
[----:B------:R-:W-:Y:S02]  /*1e60*/  LDSM.16.M88.4 R80, [R147+0x4000] ;  /* 0x004000009350783b */ /* 0x000fe40000000200 */
[C---:B----4-:R-:W-:Y:S02]  /*1e70*/  HMMA.16816.F32 R20, R12.reuse, R28, RZ ;  /* 0x0000001c0c14723c */ /* 0x050fe400000018ff */
[----:B------:R-:W-:Y:S04]  /*1e80*/  LDSM.16.M88.4 R76, [R147+0x4800] ;  /* 0x00480000934c783b */ /* 0x000fe80000000200 */
[----:B------:R-:W0:Y:S02]  /*1e90*/  LDGDEPBAR ;  /* 0x00000000000079af */ /* 0x000e240000000000 */
[C---:B------:R-:W-:Y:S08]  /*1ea0*/  HMMA.16816.F32 R36, R12.reuse, R38, RZ ;  /* 0x000000260c24723c */ /* 0x040ff000000018ff */
[C---:B------:R-:W-:Y:S08]  /*1eb0*/  HMMA.16816.F32 R24, R12.reuse, R26, RZ ;  /* 0x0000001a0c18723c */ /* 0x040ff000000018ff */
[C---:B------:R-:W-:Y:S08]  /*1ec0*/  HMMA.16816.F32 R28, R12.reuse, R30, RZ ;  /* 0x0000001e0c1c723c */ /* 0x040ff000000018ff */
[C---:B-----5:R-:W-:Y:S08]  /*1ed0*/  HMMA.16816.F32 R16, R12.reuse, R52, RZ ;  /* 0x000000340c10723c */ /* 0x060ff000000018ff */
[----:B------:R-:W-:Y:S01]  /*1ee0*/  HMMA.16816.F32 R12, R12, R54, RZ ;  /* 0x000000360c0c723c */ /* 0x000fe200000018ff */
        /* <DEDUP_REMOVED lines=9> */
[----:B------:R-:W3:Y:S07]  /*1f80*/  LDSM.16.M88.4 R44, [R151] ;  /* 0x00000000972c783b */ /* 0x000eee0000000200 */
[C---:B--2---:R-:W-:Y:S08]  /*1f90*/  HMMA.16816.F32 R16, R48.reuse, R52, R16 ;  /* 0x000000343010723c */ /* 0x044ff00000001810 */
[----:B------:R-:W-:Y:S01]  /*1fa0*/  HMMA.16816.F32 R12, R48, R54, R12 ;  /* 0x00000036300c723c */ /* 0x000fe2000000180c */
[----:B------:R-:W2:Y:S04]  /*1fb0*/  LDSM.16.M88.4 R52, [R147+0x5000] ;  /* 0x005000009334783b */ /* 0x000ea80000000200 */
[----:B------:R-:W4:Y:S03]  /*1fc0*/  LDSM.16.M88.4 R48, [R147+0x5800] ;  /* 0x005800009330783b */ /* 0x000f260000000200 */
        /* <DEDUP_REMOVED lines=8> */
[----:B------:R-:W5:Y:S07]  /*2050*/  LDSM.16.M88.4 R68, [R154+0x6800] ;  /* 0x006800009a44783b */ /* 0x000f6e0000000200 */
[C---:B-1----:R-:W-:Y:S08]  /*2060*/  HMMA.16816.F32 R16, R60.reuse, R64, R16 ;  /* 0x000000403c10723c */ /* 0x042ff00000001810 */
[----:B------:R-:W-:Y:S01]  /*2070*/  HMMA.16816.F32 R12, R60, R66, R12 ;  /* 0x000000423c0c723c */ /* 0x000fe2000000180c */
[----:B------:R-:W1:Y:S04]  /*2080*/  LDSM.16.M88.4 R64, [R154+0x7000] ;  /* 0x007000009a40783b */ /* 0x000e680000000200 */
[----:B------:R-:W1:Y:S03]  /*2090*/  LDSM.16.M88.4 R60, [R154+0x7800] ;  /* 0x007800009a3c783b */ /* 0x000e660000000200 */
[C---:B---3--:R-:W-:Y:S08]  /*20a0*/  HMMA.16816.F32 R40, R44.reuse, R80, R40 ;  /* 0x000000502c28723c */ /* 0x048ff00000001828 */
        /* <DEDUP_REMOVED lines=8> */
[C---:B----4-:R-:W-:Y:S08]  /*2130*/  HMMA.16816.F32 R16, R44.reuse, R48, R16 ;  /* 0x000000302c10723c */ /* 0x050ff00000001810 */
[----:B------:R-:W-:Y:S01]  /*2140*/  HMMA.16816.F32 R12, R44, R50, R12 ;  /* 0x000000322c0c723c */ /* 0x000fe2000000180c */
[----:B------:R-:W3:Y:S04]  /*2150*/  LDSM.16.M88.4 R48, [R149+0x6800] ;  /* 0x006800009530783b */ /* 0x000ee80000000200 */
[----:B------:R-:W4:Y:S03]  /*2160*/  LDSM.16.M88.4 R44, [R149+0x7000] ;  /* 0x00700000952c783b */ /* 0x000f260000000200 */
        /* <DEDUP_REMOVED lines=9> */
[C---:B------:R-:W-:Y:S08]  /*2200*/  HMMA.16816.F32 R16, R56.reuse, R60, R16 ;  /* 0x0000003c3810723c */ /* 0x040ff00000001810 */
[----:B------:R-:W-:Y:S01]  /*2210*/  HMMA.16816.F32 R12, R56, R62, R12 ;  /* 0x0000003e380c723c */ /* 0x000fe2000000180c */
[----:B------:R-:W-:Y:S04]  /*2220*/  LDSM.16.M88.4 R60, [R147+0x6000] ;  /* 0x00600000933c783b */ /* 0x000fe80000000200 */
[----:B------:R-:W-:Y:S03]  /*2230*/  LDSM.16.M88.4 R56, [R147+0x6800] ;  /* 0x006800009338783b */ /* 0x000fe60000000200 */
[C---:B--2---:R-:W-:Y:S08]  /*2240*/  HMMA.16816.F32 R40, R84.reuse, R52, R40 ;  /* 0x000000345428723c */ /* 0x044ff00000001828 */
[C---:B------:R-:W-:Y:S01]  /*2250*/  HMMA.16816.F32 R36, R84.reuse, R54, R36 ;  /* 0x000000365424723c */ /* 0x040fe20000001824 */
[----:B------:R-:W-:Y:S07]  /*2260*/  LDSM.16.M88.4 R52, [R147+0x7000] ;  /* 0x007000009334783b */ /* 0x000fee0000000200 */
[C---:B---3--:R-:W-:Y:S08]  /*2270*/  HMMA.16816.F32 R32, R84.reuse, R48, R32 ;  /* 0x000000305420723c */ /* 0x048ff00000001820 */
[C---:B------:R-:W-:Y:S01]  /*2280*/  HMMA.16816.F32 R24, R84.reuse, R50, R24 ;  /* 0x000000325418723c */ /* 0x040fe20000001818 */
[----:B------:R-:W-:Y:S07]  /*2290*/  LDSM.16.M88.4 R48, [R147+0x7800] ;  /* 0x007800009330783b */ /* 0x000fee0000000200 */
[C---:B----4-:R-:W-:Y:S08]  /*22a0*/  HMMA.16816.F32 R20, R84.reuse, R44, R20 ;  /* 0x0000002c5414723c */ /* 0x050ff00000001814 */
[----:B------:R-:W-:Y:S01]  /*22b0*/  HMMA.16816.F32 R28, R84, R46, R28 ;  /* 0x0000002e541c723c */ /* 0x000fe2000000181c */
[----:B------:R-:W2:Y:S01]  /*22c0*/  LDSM.16.M88.4 R44, [R151+0x2000] ;  /* 0x00200000972c783b */ /* 0x000ea20000000200 */
[----:B------:R-:W-:-:S06]  /*22d0*/  DEPBAR.LE SB0, 0x0 ;  /* 0x000080000000791a */ /* 0x000fcc0000000000 */
        /* <DEDUP_REMOVED lines=33> */
.L_x_11206:
[----:B------:R-:W2:Y:S01]  /*24f0*/  LD.E R47, desc[UR4][R2.64+0x170] ;  /* 0x00017004022f7980 */ /* 0x000ea2000c101900 */
[C---:B------:R-:W-:Y:S02]  /*2500*/  LEA R44, R100.reuse, 0xffffff80, 0x6 ;  /* 0xffffff80642c7811 */ /* 0x040fe400078e30ff */
[----:B------:R-:W-:Y:S01]  /*2510*/  LEA R46, R100, 0xffffffc0, 0x6 ;  /* 0xffffffc0642e7811 */ /* 0x000fe200078e30ff */
[----:B------:R-:W3:Y:S01]  /*2520*/  LD.E.64 R50, desc[UR4][R2.64+0x20] ;  /* 0x0000200402327980 */ /* 0x000ee2000c101b00 */
[----:B------:R-:W-:Y:S02]  /*2530*/  IABS R0, R44 ;  /* 0x0000002c00007213 */ /* 0x000fe40000000000 */
[----:B------:R-:W-:Y:S02]  /*2540*/  IABS R6, R46 ;  /* 0x0000002e00067213 */ /* 0x000fe40000000000 */
[-C--:B--2---:R-:W-:Y:S02]  /*2550*/  IABS R8, R47.reuse ;  /* 0x0000002f00087213 */ /* 0x084fe40000000000 */
[----:B------:R-:W-:-:S02]  /*2560*/  IABS R11, R47 ;  /* 0x0000002f000b7213 */ /* 0x000fc40000000000 */
[----:B------:R-:W1:Y:S01]  /*2570*/  I2F.RP R10, R8 ;  /* 0x00000008000a7306 */ /* 0x000e620000209400 */
[-C--:B------:R-:W-:Y:S02]  /*2580*/  LOP3.LUT R46, R46, R47.reuse, RZ, 0x3c, !PT ;  /* 0x0000002f2e2e7212 */ /* 0x080fe400078e3cff */
[----:B------:R-:W-:Y:S01]  /*2590*/  IMAD.MOV R11, RZ, RZ, -R11 ;  /* 0x000000ffff0b7224 */ /* 0x000fe200078e0a0b */
[----:B------:R-:W-:Y:S02]  /*25a0*/  LOP3.LUT R44, R44, R47, RZ, 0x3c, !PT ;  /* 0x0000002f2c2c7212 */ /* 0x000fe400078e3cff */
[----:B------:R-:W-:Y:S02]  /*25b0*/  ISETP.GE.AND P2, PT, R46, RZ, PT ;  /* 0x000000ff2e00720c */ /* 0x000fe40003f46270 */
[----:B------:R-:W-:Y:S01]  /*25c0*/  ISETP.GE.AND P0, PT, R44, RZ, PT ;  /* 0x000000ff2c00720c */ /* 0x000fe20003f06270 */
[----:B-1----:R-:W1:Y:S02]  /*25d0*/  MUFU.RCP R48, R10 ;  /* 0x0000000a00307308 */ /* 0x002e640000001000 */
[----:B-1----:R-:W-:-:S06]  /*25e0*/  VIADD R48, R48, 0xffffffe ;  /* 0x0ffffffe30307836 */ /* 0x002fcc0000000000 */
        /* <DEDUP_REMOVED lines=16> */
[----:B------:R-:W-:Y:S01]  /*26f0*/  ISETP.GE.U32.AND P6, PT, R11, R8, PT ;  /* 0x000000080b00720c */ /* 0x000fe20003fc6070 */
[----:B------:R-:W2:Y:S01]  /*2700*/  LD.E.64 R48, desc[UR4][R2.64+0x38] ;  /* 0x0000380402307980 */ /* 0x000ea2000c101b00 */
[----:B------:R-:W-:-:S09]  /*2710*/  ISETP.NE.AND P1, PT, R47, RZ, PT ;  /* 0x000000ff2f00720c */ /* 0x000fd20003f25270 */
[----:B------:R-:W-:Y:S02]  /*2720*/  @P5 IADD3 R10, PT, PT, R10, 0x1, RZ ;  /* 0x000000010a0a5810 */ /* 0x000fe40007ffe0ff */
[----:B------:R-:W-:Y:S02]  /*2730*/  @P6 VIADD R45, R45, 0x1 ;  /* 0x000000012d2d6836 */ /* 0x000fe40000000000 */
[----:B------:R-:W-:Y:S02]  /*2740*/  @!P0 IADD3 R10, PT, PT, -R10, RZ, RZ ;  /* 0x000000ff0a0a8210 */ /* 0x000fe40007ffe1ff */
[----:B------:R-:W-:Y:S01]  /*2750*/  IMAD.MOV.U32 R0, RZ, RZ, R45 ;  /* 0x000000ffff007224 */ /* 0x000fe200078e002d */
[----:B------:R-:W-:-:S03]  /*2760*/  LOP3.LUT R45, RZ, R47, RZ, 0x33, !PT ;  /* 0x0000002fff2d7212 */ /* 0x000fc600078e33ff */
[----:B------:R-:W-:Y:S01]  /*2770*/  @!P2 IMAD.MOV R0, RZ, RZ, -R0 ;  /* 0x000000ffff00a224 */ /* 0x000fe200078e0a00 */
[----:B------:R-:W-:-:S04]  /*2780*/  SEL R6, R45, R10, !P1 ;  /* 0x0000000a2d067207 */ /* 0x000fc80004800000 */
        /* <DEDUP_REMOVED lines=20> */
.L_x_11207:
[----:B------:R-:W-:Y:S05]  /*28d0*/  BSYNC.RECONVERGENT B0 ;  /* 0x0000000000007941 */ /* 0x000fea0003800200 */
.L_x_11205:
        /* <DEDUP_REMOVED lines=10> */
[----:B------:R-:W-:Y:S01]  /*2980*/  IADD3 R46, P0, PT, R10, R158, RZ ;  /* 0x0000009e0a2e7210 */ /* 0x000fe20007f1e0ff */
[----:B------:R1:W-:Y:S04]  /*2990*/  LDGSTS.E.BYPASS.LTC128B.128 [R167+0x6800], desc[UR4][R44.64+0x80] ;  /* 0x068000802ca77fae */ /* 0x0003e8000b981a04 */
[----:B------:R-:W-:Y:S01]  /*29a0*/  IMAD.X R47, R11, 0x1, R159, P0 ;  /* 0x000000010b2f7824 */ /* 0x000fe200000e069f */
[----:B------:R1:W-:Y:S04]  /*29b0*/  LDGSTS.E.BYPASS.LTC128B.128 [R167+0x5000], desc[UR4][R10.64] ;  /* 0x050000000aa77fae */ /* 0x0003e8000b981a04 */
[----:B------:R1:W-:Y:S04]  /*29c0*/  LDGSTS.E.BYPASS.LTC128B.128 [R167+0x7000], desc[UR4][R10.64+0x80] ;  /* 0x070000800aa77fae */ /* 0x0003e8000b981a04 */
[----:B------:R1:W-:Y:S04]  /*29d0*/  LDGSTS.E.BYPASS.LTC128B.128 [R167+0x5800], desc[UR4][R46.64] ;  /* 0x058000002ea77fae */ /* 0x0003e8000b981a04 */
[----:B------:R1:W-:Y:S04]  /*29e0*/  LDGSTS.E.BYPASS.LTC128B.128 [R167+0x7800], desc[UR4][R46.64+0x80] ;  /* 0x078000802ea77fae */ /* 0x0003e8000b981a04 */
[----:B------:R-:W0:Y:S02]  /*29f0*/  LDGDEPBAR ;  /* 0x00000000000079af */ /* 0x000e240000000000 */
.L_x_11204:
[----:B------:R-:W-:Y:S05]  /*2a00*/  BSYNC.RECONVERGENT B1 ;  /* 0x0000000000017941 */ /* 0x000fea0003800200 */
.L_x_11203:
        /* <DEDUP_REMOVED lines=15> */
[----:B-1----:R-:W-:Y:S02]  /*2b00*/  FMNMX.FTZ R11, R15, R0, !PT ;  /* 0x000000000f0b7209 */ /* 0x002fe40007810000 */
        /* <DEDUP_REMOVED lines=10> */
[----:B------:R-:W-:-:S02]  /*2bb0*/  LEA R150, R0, R9, 0x1 ;  /* 0x0000000900967211 */ /* 0x000fc400078e08ff */
[----:B------:R-:W-:Y:S02]  /*2bc0*/  FSETP.NEU.FTZ.AND P0, PT, R102, -INF , PT ;  /* 0xff8000006600780b */ /* 0x000fe40003f1d000 */
[-C--:B------:R-:W-:Y:S01]  /*2bd0*/  IADD3 R145, PT, PT, R7, R150.reuse, RZ ;  /* 0x0000009607917210 */ /* 0x080fe20007ffe0ff */
[----:B------:R-:W-:Y:S01]  /*2be0*/  LDSM.16.MT88.4 R64, [R150+0xa000] ;  /* 0x00a000009640783b */ /* 0x000fe20000004200 */
[C---:B------:R-:W-:Y:S02]  /*2bf0*/  IADD3 R146, PT, PT, R5.reuse, R150, RZ ;  /* 0x0000009605927210 */ /* 0x040fe40007ffe0ff */
[----:B------:R-:W-:Y:S01]  /*2c00*/  IADD3 R144, PT, PT, R5, R145, RZ ;  /* 0x0000009105907210 */ /* 0x000fe20007ffe0ff */
[----:B------:R-:W1:Y:S04]  /*2c10*/  LDSM.16.MT88.4 R48, [R145+0x8000] ;  /* 0x008000009130783b */ /* 0x000e680000004200 */
[----:B------:R-:W3:Y:S04]  /*2c20*/  LDSM.16.MT88.4 R56, [R144+0x8000] ;  /* 0x008000009038783b */ /* 0x000ee80000004200 */
[----:B------:R-:W4:Y:S04]  /*2c30*/  LDSM.16.MT88.4 R72, [R146+0xa000] ;  /* 0x00a000009248783b */ /* 0x000f280000004200 */
        /* <DEDUP_REMOVED lines=24> */
[-CC-:B------:R-:W-:Y:S01]  /*2dc0*/  FFMA.FTZ R123, R32, R134.reuse, -R137.reuse ;  /* 0x00000086207b7223 */ /* 0x180fe20000010889 */
[----:B------:R-:W-:Y:S01]  /*2dd0*/  LDSM.16.MT88.4 R24, [R145+0x8800] ;  /* 0x008800009118783b */ /* 0x000fe20000004200 */
[-C--:B------:R-:W-:Y:S01]  /*2de0*/  FFMA.FTZ R122, R33, R134.reuse, -R137 ;  /* 0x00000086217a7223 */ /* 0x080fe20000010889 */
[-CC-:B------:R-:W-:Y:S01]  /*2df0*/  FFMA.FTZ R125, R34, R134.reuse, -R135.reuse ;  /* 0x00000086227d7223 */ /* 0x180fe20000010887 */
[----:B------:R-:W2:Y:S01]  /*2e00*/  MUFU.EX2 R131, R131 ;  /* 0x0000008300837308 */ /* 0x000ea20000000800 */
[-C--:B------:R-:W-:Y:S01]  /*2e10*/  FFMA.FTZ R124, R35, R134.reuse, -R135 ;  /* 0x00000086237c7223 */ /* 0x080fe20000010887 */
[----:B------:R-:W5:Y:S01]  /*2e20*/  LDSM.16.MT88.4 R40, [R146+0x8000] ;  /* 0x008000009228783b */ /* 0x000f620000004200 */
[----:B------:R-:W-:-:S03]  /*2e30*/  FFMA.FTZ R181, R13, R134, -R137 ;  /* 0x000000860db57223 */ /* 0x000fc60000010889 */
[----:B------:R-:W-:Y:S02]  /*2e40*/  LDSM.16.MT88.4 R32, [R150+0xa800] ;  /* 0x00a800009620783b */ /* 0x000fe40000004200 */
[----:B------:R-:W-:Y:S08]  /*2e50*/  MUFU.EX2 R127, R127 ;  /* 0x0000007f007f7308 */ /* 0x000ff00000000800 */
[----:B------:R-:W1:Y:S01]  /*2e60*/  MUFU.EX2 R126, R126 ;  /* 0x0000007e007e7308 */ /* 0x000e620000000800 */
[----:B--2---:R-:W-:Y:S01]  /*2e70*/  F2FP.F16.F32.PACK_AB R84, R131, R132 ;  /* 0x000000848354723e */ /* 0x004fe200000000ff */
[----:B------:R-:W-:-:S06]  /*2e80*/  FADD.FTZ R132, R132, R131 ;  /* 0x0000008384847221 */ /* 0x000fcc0000010000 */
[----:B------:R-:W-:Y:S08]  /*2e90*/  MUFU.EX2 R130, R130 ;  /* 0x0000008200827308 */ /* 0x000ff00000000800 */
[----:B------:R-:W2:Y:S01]  /*2ea0*/  MUFU.EX2 R133, R133 ;  /* 0x0000008500857308 */ /* 0x000ea20000000800 */
[----:B-1----:R-:W-:Y:S01]  /*2eb0*/  F2FP.F16.F32.PACK_AB R86, R126, R127 ;  /* 0x0000007f7e56723e */ /* 0x002fe200000000ff */
[----:B------:R-:W-:-:S04]  /*2ec0*/  FADD.FTZ R127, R127, R132 ;  /* 0x000000847f7f7221 */ /* 0x000fc80000010000 */
[----:B------:R-:W-:Y:S02]  /*2ed0*/  FADD.FTZ R126, R126, R127 ;  /* 0x0000007f7e7e7221 */ /* 0x000fe40000010000 */
        /* <DEDUP_REMOVED lines=9> */
[----:B------:R-:W-:Y:S01]  /*2f70*/  MUFU.EX2 R120, R120 ;  /* 0x0000007800787308 */ /* 0x000fe20000000800 */
[C---:B------:R-:W-:Y:S07]  /*2f80*/  HMMA.16816.F32 R44, R84.reuse, R48, RZ ;  /* 0x00000030542c723c */ /* 0x040fee00000018ff */
[----:B------:R-:W1:Y:S01]  /*2f90*/  MUFU.EX2 R117, R117 ;  /* 0x0000007500757308 */ /* 0x000e620000000800 */
[----:B------:R-:W-:Y:S01]  /*2fa0*/  HMMA.16816.F32 R48, R84, R50, RZ ;  /* 0x000000325430723c */ /* 0x000fe200000018ff */
[----:B--2---:R-:W-:-:S06]  /*2fb0*/  F2FP.F16.F32.PACK_AB R4, R122, R123 ;  /* 0x0000007b7a04723e */ /* 0x004fcc00000000ff */
[----:B------:R-:W-:Y:S01]  /*2fc0*/  MUFU.EX2 R125, R125 ;  /* 0x0000007d007d7308 */ /* 0x000fe20000000800 */
[C---:B---3--:R-:W-:Y:S07]  /*2fd0*/  HMMA.16816.F32 R52, R84.reuse, R56, RZ ;  /* 0x000000385434723c */ /* 0x048fee00000018ff */
[----:B------:R-:W2:Y:S01]  /*2fe0*/  MUFU.EX2 R124, R124 ;  /* 0x0000007c007c7308 */ /* 0x000ea20000000800 */
[----:B-1----:R-:W-:Y:S01]  /*2ff0*/  F2FP.F16.F32.PACK_AB R6, R117, R120 ;  /* 0x000000787506723e */ /* 0x002fe200000000ff */
[C---:B------:R-:W-:Y:S06]  /*3000*/  HMMA.16816.F32 R56, R84.reuse, R58, RZ ;  /* 0x0000003a5438723c */ /* 0x040fec00000018ff */
[----:B------:R-:W-:Y:S02]  /*3010*/  MUFU.EX2 R0, R0 ;  /* 0x0000000000007308 */ /* 0x000fe40000000800 */
[C---:B----4-:R-:W-:Y:S06]  /*3020*/  HMMA.16816.F32 R68, R84.reuse, R72, RZ ;  /* 0x000000485444723c */ /* 0x050fec00000018ff */
[----:B------:R-:W1:Y:S01]  /*3030*/  MUFU.EX2 R121, R121 ;  /* 0x0000007900797308 */ /* 0x000e620000000800 */
[----:B--2---:R-:W-:Y:S01]  /*3040*/  F2FP.F16.F32.PACK_AB R5, R124, R125 ;  /* 0x0000007d7c05723e */ /* 0x004fe200000000ff */
[C---:B------:R-:W-:Y:S06]  /*3050*/  HMMA.16816.F32 R72, R84.reuse, R74, RZ ;  /* 0x0000004a5448723c */ /* 0x040fec00000018ff */
[----:B------:R-:W-:Y:S02]  /*3060*/  MUFU.EX2 R181, R181 ;  /* 0x000000b500b57308 */ /* 0x000fe40000000800 */
[----:B------:R-:W-:Y:S01]  /*3070*/  HMMA.16816.F32 R60, R84, R64, RZ ;  /* 0x00000040543c723c */ /* 0x000fe200000018ff */
[----:B-1----:R-:W-:-:S07]  /*3080*/  F2FP.F16.F32.PACK_AB R7, R121, R0 ;  /* 0x000000007907723e */ /* 0x002fce00000000ff */
[----:B-----5:R-:W-:Y:S08]  /*3090*/  HMMA.16816.F32 R36, R84, R40, RZ ;  /* 0x000000285424723c */ /* 0x020ff000000018ff */
[C---:B------:R-:W-:Y:S08]  /*30a0*/  HMMA.16816.F32 R44, R4.reuse, R24, R44 ;  /* 0x00000018042c723c */ /* 0x040ff0000000182c */
[----:B------:R-:W-:Y:S01]  /*30b0*/  HMMA.16816.F32 R48, R4, R26, R48 ;  /* 0x0000001a0430723c */ /* 0x000fe20000001830 */
[----:B------:R-:W1:Y:S07]  /*30c0*/  LDSM.16.MT88.4 R24, [R146+0xa800] ;  /* 0x00a800009218783b */ /* 0x000e6e0000004200 */
[----:B------:R-:W-:Y:S08]  /*30d0*/  HMMA.16816.F32 R64, R84, R66, RZ ;  /* 0x000000425440723c */ /* 0x000ff000000018ff */
[C---:B------:R-:W-:Y:S08]  /*30e0*/  HMMA.16816.F32 R52, R4.reuse, R8, R52 ;  /* 0x000000080434723c */ /* 0x040ff00000001834 */
[----:B------:R-:W-:Y:S01]  /*30f0*/  HMMA.16816.F32 R56, R4, R10, R56 ;  /* 0x0000000a0438723c */ /* 0x000fe20000001838 */
[----:B------:R-:W2:Y:S07]  /*3100*/  LDSM.16.MT88.4 R8, [R145+0xa800] ;  /* 0x00a800009108783b */ /* 0x000eae0000004200 */
[----:B------:R-:W-:Y:S08]  /*3110*/  HMMA.16816.F32 R40, R84, R42, RZ ;  /* 0x0000002a5428723c */ /* 0x000ff000000018ff */
[----:B------:R-:W-:Y:S01]  /*3120*/  HMMA.16816.F32 R36, R4, R104, R36 ;  /* 0x000000680424723c */ /* 0x000fe20000001824 */
[-CC-:B------:R-:W-:Y:S01]  /*3130*/  FFMA.FTZ R104, R22, R134.reuse, -R135.reuse ;  /* 0x0000008616687223 */ /* 0x180fe20000010887 */
[----:B------:R-:W-:-:S05]  /*3140*/  FFMA.FTZ R105, R23, R134, -R135 ;  /* 0x0000008617697223 */ /* 0x000fca0000010887 */
[----:B------:R-:W-:Y:S01]  /*3150*/  MUFU.EX2 R104, R104 ;  /* 0x0000006800687308 */ /* 0x000fe20000000800 */
[C---:B-1----:R-:W-:Y:S07]  /*3160*/  HMMA.16816.F32 R68, R4.reuse, R24, R68 ;  /* 0x000000180444723c */ /* 0x042fee0000001844 */
[----:B------:R-:W-:Y:S01]  /*3170*/  MUFU.EX2 R105, R105 ;  /* 0x0000006900697308 */ /* 0x000fe20000000800 */
        /* <DEDUP_REMOVED lines=9> */
[----:B------:R-:W3:Y:S04]  /*3210*/  LDSM.16.MT88.4 R20, [R150+0x9000] ;  /* 0x009000009614783b */ /* 0x000ee80000004200 */
[----:B------:R-:W4:Y:S01]  /*3220*/  MUFU.EX2 R34, R34 ;  /* 0x0000002200227308 */ /* 0x000f220000000800 */
[C---:B------:R-:W-:Y:S07]  /*3230*/  HMMA.16816.F32 R96, R84.reuse, R92, RZ ;  /* 0x0000005c5460723c */ /* 0x040fee00000018ff */
[----:B------:R-:W-:Y:S01]  /*3240*/  MUFU.EX2 R32, R32 ;  /* 0x0000002000207308 */ /* 0x000fe20000000800 */
[C---:B------:R-:W-:Y:S07]  /*3250*/  HMMA.16816.F32 R92, R84.reuse, R94, RZ ;  /* 0x0000005e545c723c */ /* 0x040fee00000018ff */
[----:B------:R-:W5:Y:S01]  /*3260*/  MUFU.EX2 R35, R35 ;  /* 0x0000002300237308 */ /* 0x000f620000000800 */
[C---:B------:R-:W-:Y:S08]  /*3270*/  HMMA.16816.F32 R88, R84.reuse, R76, RZ ;  /* 0x0000004c5458723c */ /* 0x040ff000000018ff */
[----:B------:R-:W-:Y:S08]  /*3280*/  HMMA.16816.F32 R76, R84, R78, RZ ;  /* 0x0000004e544c723c */ /* 0x000ff000000018ff */
[----:B------:R-:W-:Y:S01]  /*3290*/  HMMA.16816.F32 R40, R4, R106, R40 ;  /* 0x0000006a0428723c */ /* 0x000fe20000001828 */
[-CC-:B------:R-:W-:Y:S01]  /*32a0*/  FFMA.FTZ R106, R30, R134.reuse, -R135.reuse ;  /* 0x000000861e6a7223 */ /* 0x180fe20000010887 */
[----:B------:R-:W-:-:S02]  /*32b0*/  FFMA.FTZ R107, R31, R134, -R135 ;  /* 0x000000861f6b7223 */ /* 0x000fc40000010887 */
[----:B------:R-:W-:Y:S03]  /*32c0*/  LDSM.16.MT88.4 R28, [R145+0x9000] ;  /* 0x00900000911c783b */ /* 0x000fe60000004200 */
[----:B------:R-:W-:Y:S01]  /*32d0*/  MUFU.EX2 R106, R106 ;  /* 0x0000006a006a7308 */ /* 0x000fe20000000800 */
[----:B------:R-:W-:Y:S01]  /*32e0*/  HMMA.16816.F32 R80, R84, R108, RZ ;  /* 0x0000006c5450723c */ /* 0x000fe200000018ff */
[-CC-:B------:R-:W-:Y:S01]  /*32f0*/  FFMA.FTZ R108, R19, R134.reuse, -R135.reuse ;  /* 0x00000086136c7223 */ /* 0x180fe20000010887 */
[----:B------:R-:W-:-:S05]  /*3300*/  FFMA.FTZ R109, R14, R134, -R135 ;  /* 0x000000860e6d7223 */ /* 0x000fca0000010887 */
[----:B------:R-:W3:Y:S01]  /*3310*/  MUFU.EX2 R107, R107 ;  /* 0x0000006b006b7308 */ /* 0x000ee20000000800 */
[----:B------:R-:W-:Y:S07]  /*3320*/  HMMA.16816.F32 R84, R84, R110, RZ ;  /* 0x0000006e5454723c */ /* 0x000fee00000018ff */
[----:B------:R-:W-:Y:S01]  /*3330*/  MUFU.EX2 R108, R108 ;  /* 0x0000006c006c7308 */ /* 0x000fe20000000800 */
[C---:B------:R-:W-:Y:S07]  /*3340*/  HMMA.16816.F32 R96, R4.reuse, R112, R96 ;  /* 0x000000700460723c */ /* 0x040fee0000001860 */
[----:B------:R-:W-:Y:S01]  /*3350*/  MUFU.EX2 R109, R109 ;  /* 0x0000006d006d7308 */ /* 0x000fe20000000800 */
[C---:B------:R-:W-:Y:S08]  /*3360*/  HMMA.16816.F32 R92, R4.reuse, R114, R92 ;  /* 0x00000072045c723c */ /* 0x040ff0000000185c */
[C---:B--2---:R-:W-:Y:S08]  /*3370*/  HMMA.16816.F32 R88, R4.reuse, R8, R88 ;  /* 0x000000080458723c */ /* 0x044ff00000001858 */
[C---:B------:R-:W-:Y:S01]  /*3380*/  HMMA.16816.F32 R76, R4.reuse, R10, R76 ;  /* 0x0000000a044c723c */ /* 0x040fe2000000184c */
[----:B------:R-:W2:Y:S07]  /*3390*/  LDSM.16.MT88.4 R8, [R146+0x9000] ;  /* 0x009000009208783b */ /* 0x000eae0000004200 */
[C---:B-1----:R-:W-:Y:S08]  /*33a0*/  HMMA.16816.F32 R80, R4.reuse, R24, R80 ;  /* 0x000000180450723c */ /* 0x042ff00000001850 */
[----:B------:R-:W-:Y:S01]  /*33b0*/  HMMA.16816.F32 R84, R4, R26, R84 ;  /* 0x0000001a0454723c */ /* 0x000fe20000001854 */
[----:B----4-:R-:W-:Y:S01]  /*33c0*/  F2FP.F16.F32.PACK_AB R4, R34, R33 ;  /* 0x000000212204723e */ /* 0x010fe200000000ff */
[----:B------:R-:W1:Y:S01]  /*33d0*/  LDSM.16.MT88.4 R24, [R144+0x9000] ;  /* 0x009000009018783b */ /* 0x000e620000004200 */
[----:B------:R-:W-:-:S02]  /*33e0*/  F2FP.F16.F32.PACK_AB R5, R105, R104 ;  /* 0x000000686905723e */ /* 0x000fc400000000ff */
[----:B-----5:R-:W-:Y:S02]  /*33f0*/  F2FP.F16.F32.PACK_AB R6, R35, R32 ;  /* 0x000000202306723e */ /* 0x020fe400000000ff */
[----:B---3--:R-:W-:-:S07]  /*3400*/  F2FP.F16.F32.PACK_AB R7, R107, R106 ;  /* 0x0000006a6b07723e */ /* 0x008fce00000000ff */
        /* <DEDUP_REMOVED lines=11> */
[----:B------:R-:W-:-:S05]  /*34c0*/  FFMA.FTZ R29, R17, R134, -R137 ;  /* 0x00000086111d7223 */ /* 0x000fca0000010889 */
[----:B------:R-:W-:Y:S01]  /*34d0*/  MUFU.EX2 R28, R28 ;  /* 0x0000001c001c7308 */ /* 0x000fe20000000800 */
[C---:B---3--:R-:W-:Y:S07]  /*34e0*/  HMMA.16816.F32 R60, R4.reuse, R20, R60 ;  /* 0x00000014043c723c */ /* 0x048fee000000183c */
[----:B------:R-:W3:Y:S01]  /*34f0*/  MUFU.EX2 R29, R29 ;  /* 0x0000001d001d7308 */ /* 0x000ee20000000800 */
[C---:B------:R-:W-:Y:S01]  /*3500*/  HMMA.16816.F32 R64, R4.reuse, R22, R64 ;  /* 0x000000160440723c */ /* 0x040fe20000001840 */
[----:B------:R-:W4:Y:S07]  /*3510*/  LDSM.16.MT88.4 R20, [R144+0xb000] ;  /* 0x00b000009014783b */ /* 0x000f2e0000004200 */
[C---:B------:R-:W-:Y:S01]  /*3520*/  HMMA.16816.F32 R48, R4.reuse, R30, R48 ;  /* 0x0000001e0430723c */ /* 0x040fe20000001830 */
[-C--:B------:R-:W-:Y:S01]  /*3530*/  FFMA.FTZ R30, R12, R134.reuse, -R137 ;  /* 0x000000860c1e7223 */ /* 0x080fe20000010889 */
[-CC-:B------:R-:W-:Y:S01]  /*3540*/  FFMA.FTZ R31, R18, R134.reuse, -R135.reuse ;  /* 0x00000086121f7223 */ /* 0x180fe20000010887 */
[----:B------:R-:W-:Y:S01]  /*3550*/  FFMA.FTZ R134, R15, R134, -R135 ;  /* 0x000000860f867223 */ /* 0x000fe20000010887 */
[----:B------:R-:W-:Y:S03]  /*3560*/  LDSM.16.MT88.4 R16, [R144+0x9800] ;  /* 0x009800009010783b */ /* 0x000fe60000004200 */
[----:B------:R-:W-:Y:S01]  /*3570*/  MUFU.EX2 R30, R30 ;  /* 0x0000001e001e7308 */ /* 0x000fe20000000800 */
[C---:B--2---:R-:W-:Y:S01]  /*3580*/  HMMA.16816.F32 R68, R4.reuse, R8, R68 ;  /* 0x000000080444723c */ /* 0x044fe20000001844 */
[----:B------:R-:W-:Y:S06]  /*3590*/  LDSM.16.MT88.4 R12, [R146+0x9800] ;  /* 0x00980000920c783b */ /* 0x000fec0000004200 */
[----:B------:R-:W2:Y:S01]  /*35a0*/  MUFU.EX2 R31, R31 ;  /* 0x0000001f001f7308 */ /* 0x000ea20000000800 */
[C---:B------:R-:W-:Y:S01]  /*35b0*/  HMMA.16816.F32 R72, R4.reuse, R10, R72 ;  /* 0x0000000a0448723c */ /* 0x040fe20000001848 */
[----:B------:R-:W5:Y:S07]  /*35c0*/  LDSM.16.MT88.4 R8, [R145+0x9800] ;  /* 0x009800009108783b */ /* 0x000f6e0000004200 */
[C---:B-1----:R-:W-:Y:S08]  /*35d0*/  HMMA.16816.F32 R88, R4.reuse, R24, R88 ;  /* 0x000000180458723c */ /* 0x042ff00000001858 */
[C---:B------:R-:W-:Y:S01]  /*35e0*/  HMMA.16816.F32 R76, R4.reuse, R26, R76 ;  /* 0x0000001a044c723c */ /* 0x040fe2000000184c */
[----:B------:R-:W1:Y:S07]  /*35f0*/  LDSM.16.MT88.4 R24, [R150+0x9800] ;  /* 0x009800009618783b */ /* 0x000e6e0000004200 */
[C---:B----4-:R-:W-:Y:S01]  /*3600*/  HMMA.16816.F32 R80, R4.reuse, R20, R80 ;  /* 0x000000140450723c */ /* 0x050fe20000001850 */
[----:B------:R-:W4:Y:S07]  /*3610*/  MUFU.EX2 R20, R134 ;  /* 0x0000008600147308 */ /* 0x000f2e0000000800 */
[----:B------:R-:W-:Y:S01]  /*3620*/  HMMA.16816.F32 R84, R4, R22, R84 ;  /* 0x000000160454723c */ /* 0x000fe20000001854 */
[----:B---3--:R-:W-:-:S02]  /*3630*/  F2FP.F16.F32.PACK_AB R4, R29, R28 ;  /* 0x0000001c1d04723e */ /* 0x008fc400000000ff */
[----:B--2---:R-:W-:Y:S02]  /*3640*/  F2FP.F16.F32.PACK_AB R5, R108, R31 ;  /* 0x0000001f6c05723e */ /* 0x004fe400000000ff */
[----:B------:R-:W-:Y:S02]  /*3650*/  F2FP.F16.F32.PACK_AB R6, R181, R30 ;  /* 0x0000001eb506723e */ /* 0x000fe400000000ff */
[----:B----4-:R-:W-:-:S07]  /*3660*/  F2FP.F16.F32.PACK_AB R7, R20, R109 ;  /* 0x0000006d1407723e */ /* 0x010fce00000000ff */
        /* <DEDUP_REMOVED lines=11> */
[----:B------:R-:W-:-:S04]  /*3720*/  FADD.FTZ R9, R123, R126 ;  /* 0x0000007e7b097221 */ /* 0x000fc80000010000 */
[----:B------:R-:W-:-:S03]  /*3730*/  FADD.FTZ R9, R122, R9 ;  /* 0x000000097a097221 */ /* 0x000fc60000010000 */
[----:B------:R-:W-:Y:S01]  /*3740*/  HMMA.16816.F32 R72, R4, R10, R72 ;  /* 0x0000000a0448723c */ /* 0x000fe20000001848 */
[----:B------:R-:W-:Y:S01]  /*3750*/  FADD.FTZ R11, R125, R128 ;  /* 0x000000807d0b7221 */ /* 0x000fe20000010000 */
[----:B------:R-:W-:-:S03]  /*3760*/  FADD.FTZ R120, R120, R9 ;  /* 0x0000000978787221 */ /* 0x000fc60000010000 */
[----:B------:R-:W-:-:S03]  /*3770*/  FADD.FTZ R11, R124, R11 ;  /* 0x0000000b7c0b7221 */ /* 0x000fc60000010000 */
        /* <DEDUP_REMOVED lines=16> */
[----:B----4-:R-:W-:Y:S02]  /*3880*/  HMMA.16816.F32 R88, R4, R16, R88 ;  /* 0x000000100458723c */ /* 0x010fe40000001858 */
        /* <DEDUP_REMOVED lines=8> */
[C---:B-1----:R-:W-:Y:S08]  /*3910*/  HMMA.16816.F32 R80, R4.reuse, R12, R80 ;  /* 0x0000000c0450723c */ /* 0x042ff00000001850 */
        /* <DEDUP_REMOVED lines=11> */
.L_x_11215:
        /* <DEDUP_REMOVED lines=77> */
.L_x_11210:
[----:B------:R-:W-:Y:S05]  /*3ea0*/  BSYNC.RECONVERGENT B0 ;  /* 0x0000000000007941 */ /* 0x000fea0003800200 */
.L_x_11209:
        /* <DEDUP_REMOVED lines=202> */
.L_x_11214:
[----:B------:R-:W-:Y:S05]  /*4b50*/  BSYNC.RECONVERGENT B0 ;  /* 0x0000000000007941 */ /* 0x000fea0003800200 */
.L_x_11213:
        /* <DEDUP_REMOVED lines=10> */
[----:B------:R-:W-:Y:S01]  /*4c00*/  IADD3 R100, P1, PT, R102, R158, RZ ;  /* 0x0000009e66647210 */ /* 0x000fe20007f3e0ff */
[----:B------:R1:W-:Y:S04]  /*4c10*/  LDGSTS.E.BYPASS.LTC128B.128 [R167+0x6800], desc[UR4][R106.64+0x80] ;  /* 0x068000806aa77fae */ /* 0x0003e8000b981a04 */
[----:B------:R1:W-:Y:S01]  /*4c20*/  LDGSTS.E.BYPASS.LTC128B.128 [R167+0x5000], desc[UR4][R102.64] ;  /* 0x0500000066a77fae */ /* 0x0003e2000b981a04 */
[----:B------:R-:W-:Y:S03]  /*4c30*/  IMAD.X R101, R103, 0x1, R159, P1 ;  /* 0x0000000167657824 */ /* 0x000fe600008e069f */
[----:B------:R1:W-:Y:S04]  /*4c40*/  LDGSTS.E.BYPASS.LTC128B.128 [R167+0x7000], desc[UR4][R102.64+0x80] ;  /* 0x0700008066a77fae */ /* 0x0003e8000b981a04 */
[----:B------:R1:W-:Y:S04]  /*4c50*/  LDGSTS.E.BYPASS.LTC128B.128 [R167+0x5800], desc[UR4][R100.64] ;  /* 0x0580000064a77fae */ /* 0x0003e8000b981a04 */
[----:B------:R1:W-:Y:S04]  /*4c60*/  LDGSTS.E.BYPASS.LTC128B.128 [R167+0x7800], desc[UR4][R100.64+0x80] ;  /* 0x0780008064a77fae */ /* 0x0003e8000b981a04 */
[----:B------:R-:W0:Y:S02]  /*4c70*/  LDGDEPBAR ;  /* 0x00000000000079af */ /* 0x000e240000000000 */
.L_x_11212:
[----:B------:R-:W-:Y:S05]  /*4c80*/  BSYNC.RECONVERGENT B1 ;  /* 0x0000000000017941 */ /* 0x000fea0003800200 */
.L_x_11211:
        /* <DEDUP_REMOVED lines=316> */
.L_x_11208:
        /* <DEDUP_REMOVED lines=11> */
.L_x_11223:
        /* <DEDUP_REMOVED lines=41> */
[----:B------:R-:W1:Y:S01]  /*6390*/  S2R R0, SR_TID.X ;  /* 0x0000000000007919 */ /* 0x000e620000002100 */
        /* <DEDUP_REMOVED lines=31> */
[C---:B---3--:R-:W-:Y:S01]  /*6590*/  SHF.L.U32 R9, R0.reuse, 0x4, RZ ;  /* 0x0000000400097819 */ /* 0x048fe200000006ff */
[C---:B------:R-:W-:Y:S01]  /*65a0*/  FMUL.FTZ R79, R5.reuse, R79 ;  /* 0x0000004f054f7220 */ /* 0x040fe20000410000 */
[----:B------:R-:W-:Y:S01]  /*65b0*/  SHF.L.U32 R10, R0, 0x5, RZ ;  /* 0x00000005000a7819 */ /* 0x000fe200000006ff */
[C---:B------:R-:W-:Y:S01]  /*65c0*/  FMUL.FTZ R82, R5.reuse, R82 ;  /* 0x0000005205527220 */ /* 0x040fe20000410000 */
[----:B------:R-:W-:Y:S01]  /*65d0*/  LOP3.LUT R11, R8, 0x6, RZ, 0xc0, !PT ;  /* 0x00000006080b7812 */ /* 0x000fe200078ec0ff */
[----:B------:R-:W-:Y:S01]  /*65e0*/  FMUL.FTZ R83, R5, R83 ;  /* 0x0000005305537220 */ /* 0x000fe20000410000 */
[----:B------:R-:W-:Y:S01]  /*65f0*/  LOP3.LUT R9, R9, 0x1c0, RZ, 0xc0, !PT ;  /* 0x000001c009097812 */ /* 0x000fe200078ec0ff */
[----:B------:R-:W-:Y:S01]  /*6600*/  FMUL.FTZ R86, R5, R86 ;  /* 0x0000005605567220 */ /* 0x000fe20000410000 */
[----:B------:R-:W-:Y:S01]  /*6610*/  LOP3.LUT R10, R11, 0x7c00, R10, 0xf8, !PT ;  /* 0x00007c000b0a7812 */ /* 0x000fe200078ef80a */
[----:B------:R-:W-:Y:S01]  /*6620*/  FMUL.FTZ R5, R5, R87 ;  /* 0x0000005705057220 */ /* 0x000fe20000410000 */
[----:B------:R-:W-:-:S02]  /*6630*/  LOP3.LUT R9, R9, 0x38, R8, 0xf8, !PT ;  /* 0x0000003809097812 */ /* 0x000fc400078ef808 */
[----:B------:R-:W-:Y:S02]  /*6640*/  R2P PR, R0, 0x1c ;  /* 0x0000001c00007804 */ /* 0x000fe40000000000 */
[----:B------:R-:W-:Y:S02]  /*6650*/  LOP3.LUT R9, R10, R9, RZ, 0xfc, !PT ;  /* 0x000000090a097212 */ /* 0x000fe400078efcff */
[----:B------:R-:W-:Y:S02]  /*6660*/  MOV R10, 0x20 ;  /* 0x00000020000a7802 */ /* 0x000fe40000000f00 */
[----:B------:R-:W-:Y:S02]  /*6670*/  MOV R8, 0x10 ;  /* 0x0000001000087802 */ /* 0x000fe40000000f00 */
[----:B------:R-:W-:Y:S02]  /*6680*/  LEA R9, R9, UR6, 0x1 ;  /* 0x0000000609097c11 */ /* 0x000fe4000f8e08ff */
[----:B------:R-:W-:-:S02]  /*6690*/  SEL R10, R10, 0xffffffe0, !P3 ;  /* 0xffffffe00a0a7807 */ /* 0x000fc40005800000 */
[----:B------:R-:W-:Y:S01]  /*66a0*/  SEL R8, R8, 0xfffffff0, !P2 ;  /* 0xfffffff008087807 */ /* 0x000fe20005000000 */
[----:B------:R-:W-:Y:S01]  /*66b0*/  STS [R9], R96 ;  /* 0x0000006009007388 */ /* 0x000fe20000000800 */
[C---:B------:R-:W-:Y:S02]  /*66c0*/  IADD3 R13, PT, PT, R9.reuse, 0x40, RZ ;  /* 0x00000040090d7810 */ /* 0x040fe40007ffe0ff */
[----:B------:R-:W-:Y:S02]  /*66d0*/  IADD3 R11, PT, PT, R10, R9, RZ ;  /* 0x000000090a0b7210 */ /* 0x000fe40007ffe0ff */
[----:B------:R-:W-:Y:S02]  /*66e0*/  @P4 IADD3 R13, PT, PT, R9, -0x40, RZ ;  /* 0xffffffc0090d4810 */ /* 0x000fe40007ffe0ff */
[----:B------:R-:W-:Y:S02]  /*66f0*/  F2FP.F16.F32.PACK_AB R98, R99, R98 ;  /* 0x000000626362723e */ /* 0x000fe400000000ff */
        /* <DEDUP_REMOVED lines=65> */
[----:B-1----:R-:W3:Y:S04]  /*6b10*/  LD.E.U8 R5, desc[UR4][R2.64+0x1c8] ;  /* 0x0001c80402057980 */ /* 0x002ee8000c101100 */
[----:B------:R-:W4:Y:S04]  /*6b20*/  LD.E.64 R50, desc[UR4][R2.64+0x90] ;  /* 0x0000900402327980 */ /* 0x000f28000c101b00 */
[----:B------:R-:W4:Y:S04]  /*6b30*/  LD.E.64 R22, desc[UR4][R2.64+0x80] ;  /* 0x0000800402167980 */ /* 0x000f28000c101b00 */
[----:B------:R-:W4:Y:S04]  /*6b40*/  LD.E.64 R44, desc[UR4][R2.64+0x88] ;  /* 0x00008804022c7980 */ /* 0x000f28000c101b00 */
[----:B------:R-:W4:Y:S01]  /*6b50*/  LD.E.64 R48, desc[UR4][R2.64+0x70] ;  /* 0x0000700402307980 */ /* 0x000f22000c101b00 */
[----:B------:R-:W1:Y:S01]  /*6b60*/  S2R R16, SR_TID.X ;  /* 0x0000000000107919 */ /* 0x000e620000002100 */
[----:B------:R-:W-:Y:S05]  /*6b70*/  WARPSYNC.ALL ;  /* 0x0000000000007948 */ /* 0x000fea0003800000 */
[----:B------:R-:W5:Y:S01]  /*6b80*/  LD.E.64 R46, desc[UR4][R2.64+0xa0] ;  /* 0x0000a004022e7980 */ /* 0x000f62000c101b00 */
[----:B--2---:R-:W-:-:S02]  /*6b90*/  MOV R11, RZ ;  /* 0x000000ff000b7202 */ /* 0x004fc40000000f00 */
[----:B---3--:R-:W-:-:S13]  /*6ba0*/  ISETP.NE.AND P2, PT, R5, RZ, PT ;  /* 0x000000ff0500720c */ /* 0x008fda0003f45270 */
[----:B------:R-:W2:Y:S04]  /*6bb0*/  @!P2 LD.E R42, desc[UR4][R2.64+0x60] ;  /* 0x00006004022aa980 */ /* 0x000ea8000c101900 */
[----:B------:R-:W3:Y:S04]  /*6bc0*/  @P2 LD.E R40, desc[UR4][R2.64+0xd4] ;  /* 0x0000d40402282980 */ /* 0x000ee8000c101900 */
[----:B------:R-:W3:Y:S04]  /*6bd0*/  @!P2 LD.E R41, desc[UR4][R2.64+0xb4] ;  /* 0x0000b4040229a980 */ /* 0x000ee8000c101900 */
[----:B------:R4:W3:Y:S01]  /*6be0*/  @P2 LD.E R5, desc[UR4][R2.64+0xb4] ;  /* 0x0000b40402052980 */ /* 0x0008e2000c101900 */
[----:B------:R-:W-:Y:S01]  /*6bf0*/  BAR.SYNC.DEFER_BLOCKING 0x0 ;  /* 0x0000000000007b1d */ /* 0x000fe20000010000 */
[----:B-1----:R-:W-:-:S04]  /*6c00*/  SHF.L.U32 R8, R16, 0x3, RZ ;  /* 0x0000000310087819 */ /* 0x002fc800000006ff */
[----:B------:R-:W-:Y:S01]  /*6c10*/  LOP3.LUT R10, R8, 0x38, RZ, 0xc0, !PT ;  /* 0x00000038080a7812 */ /* 0x000fe200078ec0ff */
[----:B----4-:R-:W-:Y:S02]  /*6c20*/  IMAD R9, R51, R165, RZ ;  /* 0x000000a533097224 */ /* 0x010fe400078e02ff */
[-C--:B------:R-:W-:Y:S02]  /*6c30*/  IMAD R8, R23, R166.reuse, RZ ;  /* 0x000000a617087224 */ /* 0x080fe400078e02ff */
[----:B------:R-:W-:-:S04]  /*6c40*/  IMAD.WIDE.U32 R12, R22, R166, RZ ;  /* 0x000000a6160c7225 */ /* 0x000fc800078e00ff */
[----:B------:R-:W-:-:S04]  /*6c50*/  IMAD.WIDE.U32 R50, R50, R165, RZ ;  /* 0x000000a532327225 */ /* 0x000fc800078e00ff */
[----:B------:R-:W-:-:S04]  /*6c60*/  IMAD.WIDE.U32 R10, R168, R44, R10 ;  /* 0x0000002ca80a7225 */ /* 0x000fc800078e000a */
[----:B------:R-:W-:Y:S01]  /*6c70*/  IMAD R3, R45, R168, RZ ;  /* 0x000000a82d037224 */ /* 0x000fe200078e02ff */
[----:B------:R-:W-:Y:S01]  /*6c80*/  IADD3 R8, PT, PT, R13, R8, RZ ;  /* 0x000000080d087210 */ /* 0x000fe20007ffe0ff */
[----:B------:R1:W4:Y:S01]  /*6c90*/  LDS.128 R32, [R167+0x800] ;  /* 0x00080000a7207984 */ /* 0x0003220000000c00 */
[----:B------:R-:W-:Y:S02]  /*6ca0*/  IADD3 R9, PT, PT, R51, R9, RZ ;  /* 0x0000000933097210 */ /* 0x000fe40007ffe0ff */
[----:B------:R-:W-:Y:S01]  /*6cb0*/  IADD3 R50, P4, P3, R50, R10, R12 ;  /* 0x0000000a32327210 */ /* 0x000fe20007b9e00c */
[----:B------:R1:W1:Y:S01]  /*6cc0*/  LDS.128 R20, [R167+0x2800] ;  /* 0x00280000a7147984 */ /* 0x0002620000000c00 */
[----:B------:R-:W-:Y:S01]  /*6cd0*/  IADD3 R3, PT, PT, R11, R3, RZ ;  /* 0x000000030b037210 */ /* 0x000fe20007ffe0ff */
[----:B------:R-:W4:Y:S02]  /*6ce0*/  @P1 MUFU.LG2 R7, R7 ;  /* 0x0000000700071308 */ /* 0x000f240000000c00 */
[----:B------:R1:W1:Y:S01]  /*6cf0*/  LDS.128 R12, [R167] ;  /* 0x00000000a70c7984 */ /* 0x0002620000000c00 */
[----:B------:R-:W-:-:S02]  /*6d00*/  IADD3.X R51, PT, PT, R9, R3, R8, P4, P3 ;  /* 0x0000000309337210 */ /* 0x000fc400027e6408 */
[----:B------:R-:W-:Y:S01]  /*6d10*/  SHF.R.U32.HI R3, RZ, 0x3, R16 ;  /* 0x00000003ff037819 */ /* 0x000fe20000011610 */
[----:B------:R1:W1:Y:S04]  /*6d20*/  LDS.128 R8, [R167+0x2000] ;  /* 0x00200000a7087984 */ /* 0x0002680000000c00 */
[----:B------:R1:W1:Y:S04]  /*6d30*/  LDS.128 R28, [R167+0x1000] ;  /* 0x00100000a71c7984 */ /* 0x0002680000000c00 */
[----:B------:R1:W1:Y:S04]  /*6d40*/  LDS.128 R16, [R167+0x3000] ;  /* 0x00300000a7107984 */ /* 0x0002680000000c00 */
[----:B------:R1:W1:Y:S04]  /*6d50*/  LDS.128 R24, [R167+0x1800] ;  /* 0x00180000a7187984 */ /* 0x0002680000000c00 */
[----:B------:R1:W1:Y:S01]  /*6d60*/  LDS.128 R36, [R167+0x3800] ;  /* 0x00380000a7247984 */ /* 0x0002620000000c00 */
[----:B------:R-:W4:Y:S02]  /*6d70*/  @P0 MUFU.LG2 R4, R4 ;  /* 0x0000000400040308 */ /* 0x000f240000000c00 */
[----:B----4-:R-:W-:Y:S01]  /*6d80*/  @P1 FMUL.FTZ R7, R7, 0.69314718246459960938 ;  /* 0x3f31721807071820 */ /* 0x010fe20000410000 */
[----:B------:R-:W-:Y:S01]  /*6d90*/  MOV R2, 0x7f800000 ;  /* 0x7f80000000027802 */ /* 0x000fe20000000f00 */
[----:B------:R-:W-:Y:S01]  /*6da0*/  IMAD.WIDE.U32 R50, R3, R44, R50 ;  /* 0x0000002c03327225 */ /* 0x000fe200078e0032 */
[----:B------:R-:W-:-:S03]  /*6db0*/  LOP3.LUT P4, RZ, R0, 0x3, RZ, 0xc0, !PT ;  /* 0x0000000300ff7812 */ /* 0x000fc6000788c0ff */
[----:B-----5:R-:W-:Y:S01]  /*6dc0*/  @P1 FFMA.FTZ R2, R6, R102, R7 ;  /* 0x0000006606021223 */ /* 0x020fe20000010007 */
[--C-:B------:R-:W-:Y:S01]  /*6dd0*/  SHF.R.U32.HI R7, RZ, 0x1, R0.reuse ;  /* 0x00000001ff077819 */ /* 0x100fe20000011600 */
[----:B------:R-:W-:Y:S01]  /*6de0*/  IMAD R3, R45, R3, RZ ;  /* 0x000000032d037224 */ /* 0x000fe200078e02ff */
[----:B------:R-:W-:Y:S02]  /*6df0*/  SHF.R.U32.HI R0, RZ, 0x2, R0 ;  /* 0x00000002ff007819 */ /* 0x000fe40000011600 */
[----:B------:R-:W-:Y:S02]  /*6e00*/  LOP3.LUT R7, R7, 0x30, RZ, 0xc0, !PT ;  /* 0x0000003007077812 */ /* 0x000fe400078ec0ff */
[----:B------:R-:W-:Y:S02]  /*6e10*/  LEA R48, P1, R50, R48, 0x1 ;  /* 0x0000003032307211 */ /* 0x000fe400078208ff */
[----:B------:R-:W-:Y:S02]  /*6e20*/  IADD3 R3, PT, PT, R51, R3, RZ ;  /* 0x0000000333037210 */ /* 0x000fe40007ffe0ff */
[----:B------:R-:W-:Y:S01]  /*6e30*/  LOP3.LUT R0, R7, 0x7, R0, 0xf8, !PT ;  /* 0x0000000707007812 */ /* 0x000fe200078ef800 */
[----:B------:R-:W-:Y:S01]  /*6e40*/  @P0 FMUL.FTZ R43, R4, 0.69314718246459960938 ;  /* 0x3f317218042b0820 */ /* 0x000fe20000410000 */
[----:B------:R-:W-:Y:S01]  /*6e50*/  LEA.HI.X R49, R50, R49, R3, 0x1, P1 ;  /* 0x0000003132317211 */ /* 0x000fe200008f0c03 */
[----:B------:R-:W-:Y:S01]  /*6e60*/  BSSY.RECONVERGENT B0, `(.L_x_11217) ;  /* 0x0000018000007945 */ /* 0x000fe20003800200 */
[----:B------:R-:W-:-:S02]  /*6e70*/  SHF.L.U32 R7, R44, 0x5, RZ ;  /* 0x000000052c077819 */ /* 0x000fc400000006ff */
[CC--:B------:R-:W-:Y:S02]  /*6e80*/  LEA R50, P1, R44.reuse, R48.reuse, 0x6 ;  /* 0x000000302c327211 */ /* 0x0c0fe400078230ff */
[----:B------:R-:W-:Y:S02]  /*6e90*/  IADD3 R52, P3, PT, R7, R48, RZ ;  /* 0x0000003007347210 */ /* 0x000fe40007f7e0ff */
[C-C-:B------:R-:W-:Y:S02]  /*6ea0*/  SHF.L.U64.HI R3, R44.reuse, 0x5, R45.reuse ;  /* 0x000000052c037819 */ /* 0x140fe4000001022d */
[----:B------:R-:W-:Y:S01]  /*6eb0*/  LEA.HI.X R51, R44, R49, R45, 0x6, P1 ;  /* 0x000000312c337211 */ /* 0x000fe200008f342d */
[----:B--2---:R-:W-:Y:S02]  /*6ec0*/  @!P2 IMAD R42, R166, R42, R165 ;  /* 0x0000002aa62aa224 */ /* 0x004fe400078e02a5 */
[----:B---3--:R-:W-:Y:S02]  /*6ed0*/  @P2 IMAD R40, R40, R165, RZ ;  /* 0x000000a528282224 */ /* 0x008fe400078e02ff */
        /* <DEDUP_REMOVED lines=16> */
.L_x_11218:
[----:B------:R-:W-:Y:S05]  /*6fe0*/  BSYNC.RECONVERGENT B0 ;  /* 0x0000000000007941 */ /* 0x000fea0003800200 */
.L_x_11217:
[----:B-1----:R-:W-:Y:S01]  /*6ff0*/  IADD3 R2, P0, PT, R50, R7, RZ ;  /* 0x0000000732027210 */ /* 0x002fe20007f1e0ff */
        /* <DEDUP_REMOVED lines=11> */
[----:B-1----:R-:W-:Y:S05]  /*70b0*/  RET.REL.NODEC R164 `(_ZN5flash24flash_fwd_splitkv_kernelI23Flash_fwd_kernel_traitsILi128ELi64ELi64ELi4ELb0ELb0EN7cutlass6half_tE19Flash_kernel_traitsILi128ELi64ELi64ELi4ES3_EELb0ELb0ELb0ELb1ELb1ELb0ELb0ELb0EEEvNS_16Flash_fwd_paramsE) ;  /* 0xffffff8ca4d07950 */ /* 0x002fea0003c3ffff */
.L_x_11216:
[----:B------:R-:W-:Y:S01]  /*70c0*/  MOV R5, 0x2 ;  /* 0x0000000200057802 */ /* 0x000fe20000000f00 */
[----:B------:R-:W-:Y:S01]  /*70d0*/  IMAD.MOV.U32 R0, RZ, RZ, 0x1f ;  /* 0x0000001fff007424 */ /* 0x000fe200078e00ff */
[----:B------:R-:W-:-:S07]  /*70e0*/  MOV R4, 0xffffffff ;  /* 0xffffffff00047802 */ /* 0x000fce0000000f00 */
[----:B-1---5:R-:W-:Y:S05]  /*70f0*/  WARPSYNC.COLLECTIVE R4, `(.L_x_11219) ;  /* 0x0000000004087348 */ /* 0x022fea0003c00000 */
[----:B------:R2:W3:Y:S02]  /*7100*/  SHFL.BFLY P0, R10, R181, R5, R0 ;  /* 0x0c000005b50a7389 */ /* 0x0004e40000000000 */
[----:B-123-5:R-:W-:Y:S05]  /*7110*/  ENDCOLLECTIVE ;  /* 0x000000000000791b */ /* 0x02efea0003800000 */
.L_x_11219:
[----:B------:R-:W-:Y:S02]  /*7120*/  IMAD.MOV.U32 R8, RZ, RZ, R10 ;  /* 0x000000ffff087224 */ /* 0x000fe400078e000a */
[----:B------:R-:W-:Y:S02]  /*7130*/  IMAD.MOV.U32 R5, RZ, RZ, 0x1 ;  /* 0x00000001ff057424 */ /* 0x000fe400078e00ff */
[----:B------:R-:W-:-:S05]  /*7140*/  FADD.FTZ R8, R8, R181 ;  /* 0x000000b508087221 */ /* 0x000fca0000010000 */
[----:B------:R-:W-:-:S07]  /*7150*/  MOV R181, R8 ;  /* 0x0000000800b57202 */ /* 0x000fce0000000f00 */
[----:B------:R-:W-:Y:S05]  /*7160*/  WARPSYNC.COLLECTIVE R4, `(.L_x_11220) ;  /* 0x0000000004087348 */ /* 0x000fea0003c00000 */
[----:B------:R1:W2:Y:S02]  /*7170*/  SHFL.BFLY P0, R10, R181, R5, R0 ;  /* 0x0c000005b50a7389 */ /* 0x0002a40000000000 */
[----:B-12---:R-:W-:Y:S05]  /*7180*/  ENDCOLLECTIVE ;  /* 0x000000000000791b */ /* 0x006fea0003800000 */
.L_x_11220:
[----:B------:R-:W-:Y:S01]  /*7190*/  MOV R181, R179 ;  /* 0x000000b300b57202 */ /* 0x000fe20000000f00 */
[----:B------:R-:W-:Y:S01]  /*71a0*/  IMAD.MOV.U32 R5, RZ, RZ, 0x2 ;  /* 0x00000002ff057424 */ /* 0x000fe200078e00ff */
[----:B------:R-:W-:-:S07]  /*71b0*/  MOV R7, R10 ;  /* 0x0000000a00077202 */ /* 0x000fce0000000f00 */
[----:B------:R-:W-:Y:S05]  /*71c0*/  WARPSYNC.COLLECTIVE R4, `(.L_x_11221) ;  /* 0x0000000004087348 */ /* 0x000fea0003c00000 */
[----:B------:R1:W2:Y:S02]  /*71d0*/  SHFL.BFLY P0, R10, R181, R5, R0 ;  /* 0x0c000005b50a7389 */ /* 0x0002a40000000000 */
[----:B-12---:R-:W-:Y:S05]  /*71e0*/  ENDCOLLECTIVE ;  /* 0x000000000000791b */ /* 0x006fea0003800000 */
.L_x_11221:
[----:B------:R-:W-:Y:S01]  /*71f0*/  FADD.FTZ R7, R8, R7 ;  /* 0x0000000708077221 */ /* 0x000fe20000010000 */
[----:B------:R-:W-:Y:S01]  /*7200*/  FADD.FTZ R9, R10, R179 ;  /* 0x000000b30a097221 */ /* 0x000fe20000010000 */
[----:B------:R-:W-:-:S04]  /*7210*/  MOV R5, 0x1 ;  /* 0x0000000100057802 */ /* 0x000fc80000000f00 */
[----:B------:R-:W-:-:S07]  /*7220*/  MOV R181, R9 ;  /* 0x0000000900b57202 */ /* 0x000fce0000000f00 */
[----:B------:R-:W-:Y:S05]  /*7230*/  WARPSYNC.COLLECTIVE R4, `(.L_x_11222) ;  /* 0x0000000004087348 */ /* 0x000fea0003c00000 */
[----:B------:R1:W2:Y:S02]  /*7240*/  SHFL.BFLY P0, R10, R181, R5, R0 ;  /* 0x0c000005b50a7389 */ /* 0x0002a40000000000 */
[----:B-12---:R-:W-:Y:S05]  /*7250*/  ENDCOLLECTIVE ;  /* 0x000000000000791b */ /* 0x006fea0003800000 */
.L_x_11222:
[----:B------:R-:W-:Y:S05]  /*7260*/  BRA `(.L_x_11223) ;  /* 0xffffffec00a47947 */ /* 0x000fea000383ffff */
.L_x_11224:
        /* <DEDUP_REMOVED lines=9> */
.L_x_14980:


//--------------------- .text._ZN5flash24flash_fwd_splitkv_kernelI23Flash_fwd_kernel_traitsILi128ELi64ELi64ELi4ELb0ELb0EN7cutlass6half_tE19Flash_kernel_traitsILi128ELi64ELi64ELi4ES3_EELb0ELb0ELb0ELb1ELb1ELb1ELb0ELb0EEEvNS_16Flash_fwd_paramsE --------------------------
	.section	.text._ZN5flash24flash_fwd_splitkv_kernelI23Flash_fwd_kernel_traitsILi128ELi64ELi64ELi4ELb0ELb0EN7cutlass6half_tE19Flash_kernel_traitsILi128ELi64ELi64ELi4ES3_EELb0ELb0ELb0ELb1ELb1ELb1ELb0ELb0EEEvNS_16Flash_fwd_paramsE,"ax",@progbits
	.align	128
        .global         _ZN5flash24flash_fwd_splitkv_kernelI23Flash_fwd_kernel_traitsILi128ELi64ELi64ELi4ELb0ELb0EN7cutlass6half_tE19Flash_kernel_traitsILi128ELi64ELi64ELi4ES3_EELb0ELb0ELb0ELb1ELb1ELb1ELb0ELb0EEEvNS_16Flash_fwd_paramsE
        .type           _ZN5flash24flash_fwd_splitkv_kernelI23Flash_fwd_kernel_traitsILi128ELi64ELi64ELi4ELb0ELb0EN7cutlass6half_tE19Flash_kernel_traitsILi128ELi64ELi64ELi4ES3_EELb0ELb0ELb0ELb1ELb1ELb1ELb0ELb0EEEvNS_16Flash_fwd_paramsE,@function
        .size           _ZN5flash24flash_fwd_splitkv_kernelI23Flash_fwd_kernel_traitsILi128ELi64ELi64ELi4ELb0ELb0EN7cutlass6half_tE19Flash_kernel_traitsILi128ELi64ELi64ELi4ES3_EELb0ELb0ELb0ELb1ELb1ELb1ELb0ELb0EEEvNS_16Flash_fwd_paramsE,(.L_x_14981 - _ZN5flash24flash_fwd_splitkv_kernelI23Flash_fwd_kernel_traitsILi128ELi64ELi64ELi4ELb0ELb0EN7cutlass6half_tE19Flash_kernel_traitsILi128ELi64ELi64ELi4ES3_EELb0ELb0ELb0ELb1ELb1ELb1ELb0ELb0EEEvNS_16Flash_fwd_paramsE)
        .other          _ZN5flash24flash_fwd_splitkv_kernelI23Flash_fwd_kernel_traitsILi128ELi64ELi64ELi4ELb0ELb0EN7cutlass6half_tE19Flash_kernel_traitsILi128ELi64ELi64ELi4ES3_EELb0ELb0ELb0ELb1ELb1ELb1ELb0ELb0EEEvNS_16Flash_fwd_paramsE,@"STO_CUDA_ENTRY STV_DEFAULT"
_ZN5flash24flash_fwd_splitkv_kernelI23Flash_fwd_kernel_traitsILi128ELi64ELi64ELi4ELb0ELb0EN7cutlass6half_tE19Flash_kernel_traitsILi128ELi64ELi64ELi4ES3_EELb0ELb0ELb0ELb1ELb1ELb1ELb0ELb0EEEvNS_16Flash_fwd_paramsE:
.text._ZN5flash24flash_fwd_splitkv_kernelI23Flash_fwd_kernel_traitsILi128ELi64ELi64ELi4ELb0ELb0EN7cutlass6half_tE19Flash_kernel_traitsILi128ELi64ELi64ELi4ES3_EELb0ELb0ELb0ELb1ELb1ELb1ELb0ELb0EEEvNS_16Flash_fwd_paramsE:
[----:B------:R-:W-:Y:S01]  /*0000*/  LDC R1, c[0x0][0x37c] ;  /* 0x0000df00ff017b82 */ /* 0x000fe20000000800 */
[----:B------:R-:W1:Y:S07]  /*0010*/  S2R R7, SR_CTAID.X ;  /* 0x0000000000077919 */ /* 0x000e6e0000002500 */
[----:B------:R-:W2:Y:S01]  /*0020*/  LDC.64 R2, c[0x0][0x348] ;  /* 0x0000d200ff027b82 */ /* 0x000ea20000000a00 */
[----:B------:R-:W-:Y:S01]  /*0030*/  BSSY.RECONVERGENT B2, `(.L_x_11225) ;  /* 0x0000005000027945 */ /* 0x000fe20003800200 */
[----:B------:R-:W-:Y:S01]  /*0040*/  MOV R166, 0x80 ;  /* 0x0000008000a67802 */ /* 0x000fe20000000f00 */
[----:B------:R-:W3:Y:S01]  /*0050*/  S2R R168, SR_CTAID.Y ;  /* 0x0000000000a87919 */ /* 0x000ee20000002600 */
[----:B------:R-:W4:Y:S05]  /*0060*/  S2R R167, SR_CTAID.Z ;  /* 0x0000000000a77919 */ /* 0x000f2a0000002700 */
[----:B-1234-:R-:W-:Y:S05]  /*0070*/  CALL.REL.NOINC `($_ZN5flash24flash_fwd_splitkv_kernelI23Flash_fwd_kernel_traitsILi128ELi64ELi64ELi4ELb0ELb0EN7cutlass6half_tE19Flash_kernel_traitsILi128ELi64ELi64ELi4ES3_EELb0ELb0ELb0ELb1ELb1ELb1ELb0ELb0EEEvNS_16Flash_fwd_paramsE$_ZN5flash30compute_attn_1rowblock_splitkvI23Flash_fwd_kernel_traitsILi128ELi64ELi64ELi4ELb0ELb0EN7cutlass6half_tE19Flash_kernel_traitsILi128ELi64ELi64ELi4ES3_EELb0ELb0ELb0ELb1ELb1ELb1ELb0ELb0ENS_16Flash_fwd_paramsEEEvRKT8_iiiii) ;  /* 0x0000000000087944 */ /* 0x01efea0003c00000 */
[----:B------:R-:W-:Y:S05]  /*0080*/  BSYNC.RECONVERGENT B2 ;  /* 0x0000000000027941 */ /* 0x000fea0003800200 */
.L_x_11225:
[----:B------:R-:W-:Y:S05]  /*0090*/  EXIT ;  /* 0x000000000000794d */ /* 0x000fea0003800000 */
        .type           $_ZN5flash24flash_fwd_splitkv_kernelI23Flash_fwd_kernel_traitsILi128ELi64ELi64ELi4ELb0ELb0EN7cutlass6half_tE19Flash_kernel_traitsILi128ELi64ELi64ELi4ES3_EELb0ELb0ELb0ELb1ELb1ELb1ELb0ELb0EEEvNS_16Flash_fwd_paramsE$_ZN5flash30compute_attn_1rowblock_splitkvI23Flash_fwd_kernel_traitsILi128ELi64ELi64ELi4ELb0ELb0EN7cutlass6half_tE19Flash_kernel_traitsILi128ELi64ELi64ELi4ES3_EELb0ELb0ELb0ELb1ELb1ELb1ELb0ELb0ENS_16Flash_fwd_paramsEEEvRKT8_iiiii,@function
        .size           $_ZN5flash24flash_fwd_splitkv_kernelI23Flash_fwd_kernel_traitsILi128ELi64ELi64ELi4ELb0ELb0EN7cutlass6half_tE19Flash_kernel_traitsILi128ELi64ELi64ELi4ES3_EELb0ELb0ELb0ELb1ELb1ELb1ELb0ELb0EEEvNS_16Flash_fwd_paramsE$_ZN5flash30compute_attn_1rowblock_splitkvI23Flash_fwd_kernel_traitsILi128ELi64ELi64ELi4ELb0ELb0EN7cutlass6half_tE19Flash_kernel_traitsILi128ELi64ELi64ELi4ES3_EELb0ELb0ELb0ELb1ELb1ELb1ELb0ELb0ENS_16Flash_fwd_paramsEEEvRKT8_iiiii,(.L_x_14981 - $_ZN5flash24flash_fwd_splitkv_kernelI23Flash_fwd_kernel_traitsILi128ELi64ELi64ELi4ELb0ELb0EN7cutlass6half_tE19Flash_kernel_traitsILi128ELi64ELi64ELi4ES3_EELb0ELb0ELb0ELb1ELb1ELb1ELb0ELb0EEEvNS_16Flash_fwd_paramsE$_ZN5flash30compute_attn_1rowblock_splitkvI23Flash_fwd_kernel_traitsILi128ELi64ELi64ELi4ELb0ELb0EN7cutlass6half_tE19Flash_kernel_traitsILi128ELi64ELi64ELi4ES3_EELb0ELb0ELb0ELb1ELb1ELb1ELb0ELb0ENS_16Flash_fwd_paramsEEEvRKT8_iiiii)
$_ZN5flash24flash_fwd_splitkv_kernelI23Flash_fwd_kernel_traitsILi128ELi64ELi64ELi4ELb0ELb0EN7cutlass6half_tE19Flash_kernel_traitsILi128ELi64ELi64ELi4ES3_EELb0ELb0ELb0ELb1ELb1ELb1ELb0ELb0EEEvNS_16Flash_fwd_paramsE$_ZN5flash30compute_attn_1rowblock_splitkvI23Flash_fwd_kernel_traitsILi128ELi64ELi64ELi4ELb0ELb0EN7cutlass6half_tE19Flash_kernel_traitsILi128ELi64ELi64ELi4ES3_EELb0ELb0ELb0ELb1ELb1ELb1ELb0ELb0ENS_16Flash_fwd_paramsEEEvRKT8_iiiii:
        /* <DEDUP_REMOVED lines=24> */
.L_x_11229:
[----:B------:R-:W-:Y:S05]  /*0220*/  BSYNC.RECONVERGENT B0 ;  /* 0x0000000000007941 */ /* 0x000fea0003800200 */
.L_x_11228:
[----:B-----5:R-:W-:Y:S02]  /*0230*/  IADD3 R5, PT, PT, R5, R0, -R9 ;  /* 0x0000000005057210 */ /* 0x020fe40007ffe809 */
.L_x_11227:
[----:B------:R-:W-:Y:S05]  /*0240*/  BSYNC.RECONVERGENT B1 ;  /* 0x0000000000017941 */ /* 0x000fea0003800200 */
.L_x_11226:
[----:B------:R-:W-:Y:S01]  /*0250*/  IMAD.SHL.U32 R170, R7, 0x40, RZ ;  /* 0x0000004007aa7824 */ /* 0x000fe200078e00ff */
[----:B------:R-:W-:Y:S01]  /*0260*/  MOV R10, R166 ;  /* 0x000000a6000a7202 */ /* 0x000fe20000000f00 */
[----:B------:R-:W-:-:S03]  /*0270*/  IMAD.MOV.U32 R11, RZ, RZ, 0x0 ;  /* 0x00000000ff0b7424 */ /* 0x000fc600078e00ff */
[----:B-----5:R-:W-:-:S13]  /*0280*/  ISETP.GT.AND P0, PT, R171, R170, PT ;  /* 0x000000aaab00720c */ /* 0x020fda0003f04270 */
[----:B-1----:R-:W-:Y:S05]  /*0290*/  @!P0 RET.REL.NODEC R10 `(_ZN5flash24flash_fwd_splitkv_kernelI23Flash_fwd_kernel_traitsILi128ELi64ELi64ELi4ELb0ELb0EN7cutlass6half_tE19Flash_kernel_traitsILi128ELi64ELi64ELi4ES3_EELb0ELb0ELb0ELb1ELb1ELb1ELb0ELb0EEEvNS_16Flash_fwd_paramsE) ;  /* 0xfffffffc0a588950 */ /* 0x002fea0003c3ffff */
[----:B------:R-:W-:Y:S02]  /*02a0*/  VIADD R11, R0, 0x3f ;  /* 0x0000003f000b7836 */ /* 0x000fe40000000000 */
[----:B------:R-:W-:-:S03]  /*02b0*/  VIADD R5, R5, 0x3f ;  /* 0x0000003f05057836 */ /* 0x000fc60000000000 */
[----:B------:R-:W-:Y:S02]  /*02c0*/  SHF.R.S32.HI R4, RZ, 0x1f, R11 ;  /* 0x0000001fff047819 */ /* 0x000fe4000001140b */
[----:B------:R-:W-:Y:S02]  /*02d0*/  SHF.R.S32.HI R0, RZ, 0x1f, R5 ;  /* 0x0000001fff007819 */ /* 0x000fe40000011405 */
[----:B------:R-:W-:Y:S02]  /*02e0*/  LEA.HI R4, R4, R11, RZ, 0x6 ;  /* 0x0000000b04047211 */ /* 0x000fe400078f30ff */
[----:B------:R-:W-:Y:S02]  /*02f0*/  LEA.HI R0, R0, R5, RZ, 0x6 ;  /* 0x0000000500007211 */ /* 0x000fe400078f30ff */
[----:B------:R-:W-:Y:S02]  /*0300*/  SHF.R.S32.HI R4, RZ, 0x6, R4 ;  /* 0x00000006ff047819 */ /* 0x000fe40000011404 */
[----:B------:R-:W-:-:S02]  /*0310*/  SHF.R.S32.HI R5, RZ, 0x6, R0 ;  /* 0x00000006ff057819 */ /* 0x000fc40000011400 */
[----:B------:R-:W1:Y:S02]  /*0320*/  S2R R0, SR_TID.X ;  /* 0x0000000000007919 */ /* 0x000e640000002100 */
[----:B------:R-:W-:-:S04]  /*0330*/  VIMNMX R32, PT, PT, R4, R5, PT ;  /* 0x0000000504207248 */ /* 0x000fc80003fe0100 */
[----:B------:R-:W-:-:S13]  /*0340*/  ISETP.GT.AND P0, PT, R32, RZ, PT ;  /* 0x000000ff2000720c */ /* 0x000fda0003f04270 */
[----:B------:R-:W-:Y:S05]  /*0350*/  @P0 BRA `(.L_x_11230) ;  /* 0x0000000400180947 */ /* 0x000fea0003800000 */
[----:B------:R-:W2:Y:S04]  /*0360*/  LD.E.64 R6, desc[UR4][R2.64+0x88] ;  /* 0x0000880402067980 */ /* 0x000ea8000c101b00 */
[----:B------:R-:W3:Y:S04]  /*0370*/  LD.E.64 R14, desc[UR4][R2.64+0x80] ;  /* 0x00008004020e7980 */ /* 0x000ee8000c101b00 */
[----:B------:R-:W4:Y:S04]  /*0380*/  LD.E.64 R12, desc[UR4][R2.64+0x90] ;  /* 0x00009004020c7980 */ /* 0x000f28000c101b00 */
[----:B------:R-:W5:Y:S04]  /*0390*/  LD.E R8, desc[UR4][R2.64+0x60] ;  /* 0x0000600402087980 */ /* 0x000f68000c101900 */
[----:B------:R-:W5:Y:S04]  /*03a0*/  LD.E.64 R4, desc[UR4][R2.64+0x70] ;  /* 0x0000700402047980 */ /* 0x000f68000c101b00 */
[----:B------:R4:W5:Y:S01]  /*03b0*/  LD.E.64 R10, desc[UR4][R2.64+0xa0] ;  /* 0x0000a004020a7980 */ /* 0x000962000c101b00 */
[----:B-1----:R-:W-:-:S02]  /*03c0*/  IMAD.SHL.U32 R9, R0, 0x8, RZ ;  /* 0x0000000800097824 */ /* 0x002fc400078e00ff */
[----:B------:R-:W-:-:S03]  /*03d0*/  IMAD.MOV.U32 R17, RZ, RZ, RZ ;  /* 0x000000ffff117224 */ /* 0x000fc600078e00ff */
[----:B------:R-:W-:Y:S01]  /*03e0*/  LOP3.LUT R16, R9, 0x38, RZ, 0xc0, !PT ;  /* 0x0000003809107812 */ /* 0x000fe200078ec0ff */
[----:B--2---:R-:W-:-:S04]  /*03f0*/  IMAD R9, R7, R170, RZ ;  /* 0x000000aa07097224 */ /* 0x004fc800078e02ff */
        /* <DEDUP_REMOVED lines=13> */
[----:B------:R-:W-:Y:S02]  /*04d0*/  IMAD.MOV.U32 R167, RZ, RZ, 0x0 ;  /* 0x00000000ffa77424 */ /* 0x000fe400078e00ff */
[-C--:B------:R-:W-:Y:S01]  /*04e0*/  IMAD R3, R7, R2.reuse, RZ ;  /* 0x0000000207037224 */ /* 0x080fe200078e02ff */
[-C--:B------:R-:W-:Y:S01]  /*04f0*/  IADD3 R13, P0, PT, R171, R2.reuse, RZ ;  /* 0x00000002ab0d7210 */ /* 0x080fe20007f1e0ff */
[----:B------:R-:W-:Y:S01]  /*0500*/  IMAD.WIDE.U32 R14, R6, R2, R14 ;  /* 0x00000002060e7225 */ /* 0x000fe200078e000e */
[----:B------:R-:W-:-:S02]  /*0510*/  ISETP.GE.OR P4, PT, R2, R9, P4 ;  /* 0x000000090200720c */ /* 0x000fc40002786670 */
[----:B------:R-:W-:Y:S01]  /*0520*/  LEA.HI.X.SX32 R171, R171, RZ, 0x1, P0 ;  /* 0x000000ffabab7211 */ /* 0x000fe200000f0eff */
[----:B------:R-:W-:Y:S01]  /*0530*/  VIADD R12, R2, 0x10 ;  /* 0x00000010020c7836 */ /* 0x000fe20000000000 */
[----:B------:R-:W-:Y:S01]  /*0540*/  IADD3 R3, PT, PT, R15, R3, RZ ;  /* 0x000000030f037210 */ /* 0x000fe20007ffe0ff */
[----:B------:R-:W-:Y:S01]  /*0550*/  IMAD.SHL.U32 R15, R6, 0x20, RZ ;  /* 0x00000020060f7824 */ /* 0x000fe200078e00ff */
[----:B------:R-:W-:Y:S01]  /*0560*/  LEA R4, P1, R14, R4, 0x1 ;  /* 0x000000040e047211 */ /* 0x000fe200078208ff */
[----:B------:R-:W-:Y:S01]  /*0570*/  VIADD R8, R2, 0x20 ;  /* 0x0000002002087836 */ /* 0x000fe20000000000 */
[C---:B------:R-:W-:Y:S02]  /*0580*/  LEA R10, P0, R13.reuse, R10, 0x2 ;  /* 0x0000000a0d0a7211 */ /* 0x040fe400078010ff */
[----:B------:R-:W-:Y:S02]  /*0590*/  LEA.HI.X R5, R14, R5, R3, 0x1, P1 ;  /* 0x000000050e057211 */ /* 0x000fe400008f0c03 */
[----:B------:R-:W-:-:S02]  /*05a0*/  LEA.HI.X R11, R13, R11, R171, 0x2, P0 ;  /* 0x0000000b0d0b7211 */ /* 0x000fc400000f14ab */
[C---:B------:R-:W-:Y:S01]  /*05b0*/  SHF.L.U64.HI R3, R6.reuse, 0x5, R7 ;  /* 0x0000000506037819 */ /* 0x040fe20000010207 */
[----:B------:R-:W-:Y:S01]  /*05c0*/  ST.E.128 desc[UR4][R4.64], RZ ;  /* 0x000000ff04007985 */ /* 0x000fe2000c101d04 */
[-C--:B------:R-:W-:Y:S02]  /*05d0*/  IADD3 R18, P0, PT, R15, R4.reuse, RZ ;  /* 0x000000040f127210 */ /* 0x080fe40007f1e0ff */
[----:B------:R-:W-:Y:S01]  /*05e0*/  LEA R16, P1, R6, R4, 0x6 ;  /* 0x0000000406107211 */ /* 0x000fe200078230ff */
[----:B------:R-:W-:Y:S01]  /*05f0*/  ST.E.128 desc[UR4][R4.64+0x80], RZ ;  /* 0x000080ff04007985 */ /* 0x000fe2000c101d04 */
[-C--:B------:R-:W-:Y:S01]  /*0600*/  ISETP.GE.AND P3, PT, R12, R9.reuse, PT ;  /* 0x000000090c00720c */ /* 0x080fe20003f66270 */
[----:B------:R-:W-:Y:S01]  /*0610*/  IMAD.X R19, R3, 0x1, R5, P0 ;  /* 0x0000000103137824 */ /* 0x000fe200000e0605 */
[----:B------:R-:W-:Y:S02]  /*0620*/  ISETP.GE.AND P2, PT, R8, R9, PT ;  /* 0x000000090800720c */ /* 0x000fe40003f46270 */
[----:B------:R-:W-:-:S02]  /*0630*/  LEA.HI.X R17, R6, R5, R7, 0x6, P1 ;  /* 0x0000000506117211 */ /* 0x000fc400008f3407 */
[----:B------:R-:W-:Y:S01]  /*0640*/  IADD3 R14, P0, PT, R16, R15, RZ ;  /* 0x0000000f100e7210 */ /* 0x000fe20007f1e0ff */
[----:B------:R-:W-:Y:S01]  /*0650*/  ST.E.128 desc[UR4][R18.64], RZ ;  /* 0x000000ff12007985 */ /* 0x000fe2000c101d04 */
[----:B------:R-:W-:Y:S02]  /*0660*/  IADD3 R2, PT, PT, R2, 0x30, RZ ;  /* 0x0000003002027810 */ /* 0x000fe40007ffe0ff */
[C---:B------:R-:W-:Y:S01]  /*0670*/  ISETP.NE.OR P3, PT, R0.reuse, RZ, P3 ;  /* 0x000000ff0000720c */ /* 0x040fe20001f65670 */
[----:B------:R-:W-:Y:S01]  /*0680*/  IMAD.X R15, R17, 0x1, R3, P0 ;  /* 0x00000001110f7824 */ /* 0x000fe200000e0603 */
[----:B------:R-:W-:Y:S01]  /*0690*/  ISETP.NE.OR P2, PT, R0, RZ, P2 ;  /* 0x000000ff0000720c */ /* 0x000fe20001745670 */
[----:B------:R-:W-:Y:S01]  /*06a0*/  ST.E.128 desc[UR4][R18.64+0x80], RZ ;  /* 0x000080ff12007985 */ /* 0x000fe2000c101d04 */
[----:B------:R-:W-:Y:S02]  /*06b0*/  ISETP.GE.AND P0, PT, R2, R9, PT ;  /* 0x000000090200720c */ /* 0x000fe40003f06270 */
        /* <DEDUP_REMOVED lines=11> */
[----:B-1----:R-:W-:Y:S05]  /*0770*/  @P0 RET.REL.NODEC R166 `(_ZN5flash24flash_fwd_splitkv_kernelI23Flash_fwd_kernel_traitsILi128ELi64ELi64ELi4ELb0ELb0EN7cutlass6half_tE19Flash_kernel_traitsILi128ELi64ELi64ELi4ES3_EELb0ELb0ELb0ELb1ELb1ELb1ELb0ELb0EEEvNS_16Flash_fwd_paramsE) ;  /* 0xfffffff8a6200950 */ /* 0x002fea0003c3ffff */
[----:B------:R-:W-:Y:S02]  /*0780*/  MOV R3, 0x7f800000 ;  /* 0x7f80000000037802 */ /* 0x000fe40000000f00 */
[----:B------:R-:W-:-:S03]  /*0790*/  MOV R167, 0x0 ;  /* 0x0000000000a77802 */ /* 0x000fc60000000f00 */
[----:B------:R1:W-:Y:S02]  /*07a0*/  ST.E desc[UR4][R10.64+0xc0], R3 ;  /* 0x0000c0030a007985 */ /* 0x0003e4000c101904 */
[----:B-1----:R-:W-:Y:S05]  /*07b0*/  RET.REL.NODEC R166 `(_ZN5flash24flash_fwd_splitkv_kernelI23Flash_fwd_kernel_traitsILi128ELi64ELi64ELi4ELb0ELb0EN7cutlass6half_tE19Flash_kernel_traitsILi128ELi64ELi64ELi4ES3_EELb0ELb0ELb0ELb1ELb1ELb1ELb0ELb0EEEvNS_16Flash_fwd_paramsE) ;  /* 0xfffffff8a6107950 */ /* 0x002fea0003c3ffff */
.L_x_11230:
        /* <DEDUP_REMOVED lines=12> */
[----:B------:R-:W4:Y:S04]  /*0880*/  LD.E.64 R10, desc[UR4][R2.64+0x168] ;  /* 0x00016804020a7980 */ /* 0x000f28000c101b00 */
[----:B------:R-:W4:Y:S01]  /*0890*/  LD.E R16, desc[UR4][R2.64+0x68] ;  /* 0x0000680402107980 */ /* 0x000f22000c101900 */
[----:B------:R-:W-:-:S03]  /*08a0*/  LEA R179, R32, 0xffffffc0, 0x6 ;  /* 0xffffffc020b37811 */ /* 0x000fc600078e30ff */
[----:B------:R-:W4:Y:S04]  /*08b0*/  LD.E.64 R20, desc[UR4][R2.64+0x20] ;  /* 0x0000200402147980 */ /* 0x000f28000c101b00 */
[----:B------:R-:W4:Y:S04]  /*08c0*/  LD.E.64 R84, desc[UR4][R2.64+0x38] ;  /* 0x0000380402547980 */ /* 0x000f28000c101b00 */
[----:B------:R-:W4:Y:S04]  /*08d0*/  LD.E.64 R18, desc[UR4][R2.64+0x50] ;  /* 0x0000500402127980 */ /* 0x000f28000c101b00 */
[----:B------:R-:W5:Y:S04]  /*08e0*/  LD.E.64 R88, desc[UR4][R2.64+0x40] ;  /* 0x0000400402587980 */ /* 0x000f68000c101b00 */
[----:B------:R-:W5:Y:S02]  /*08f0*/  LD.E.64 R28, desc[UR4][R2.64+0x58] ;  /* 0x00005804021c7980 */ /* 0x000f64000c101b00 */
[----:B---3-5:R-:W-:-:S04]  /*0900*/  IABS R6, R12 ;  /* 0x0000000c00067213 */ /* 0x028fc80000000000 */
[----:B------:R-:W3:Y:S08]  /*0910*/  I2F.RP R9, R6 ;  /* 0x0000000600097306 */ /* 0x000ef00000209400 */
[----:B---3--:R-:W3:Y:S02]  /*0920*/  MUFU.RCP R14, R9 ;  /* 0x00000009000e7308 */ /* 0x008ee40000001000 */
[----:B---3--:R-:W-:-:S06]  /*0930*/  VIADD R14, R14, 0xffffffe ;  /* 0x0ffffffe0e0e7836 */ /* 0x008fcc0000000000 */
[----:B------:R-:W3:Y:S01]  /*0940*/  F2I.FTZ.U32.TRUNC.NTZ R15, R14 ;  /* 0x0000000e000f7305 */ /* 0x000ee2000021f000 */
[----:B--2---:R-:W-:Y:S01]  /*0950*/  IABS R4, R12 ;  /* 0x0000000c00047213 */ /* 0x004fe20000000000 */
[----:B---3--:R-:W-:Y:S01]  /*0960*/  IMAD.MOV R5, RZ, RZ, -R15 ;  /* 0x000000ffff057224 */ /* 0x008fe200078e0a0f */
        /* <DEDUP_REMOVED lines=15> */
[----:B------:R-:W-:-:S06]  /*0a60*/  IMAD.WIDE.U32 R14, R10, R168, RZ ;  /* 0x000000a80a0e7225 */ /* 0x000fcc00078e00ff */
        /* <DEDUP_REMOVED lines=9> */
[----:B------:R3:W4:Y:S01]  /*0b00*/  LD.E R4, desc[UR4][R4.64] ;  /* 0x0000000404047980 */ /* 0x000722000c101900 */
[----:B------:R-:W-:-:S04]  /*0b10*/  IABS R9, R16 ;  /* 0x0000001000097213 */ /* 0x000fc80000000000 */
[----:B------:R-:W1:Y:S08]  /*0b20*/  I2F.RP R13, R9 ;  /* 0x00000009000d7306 */ /* 0x000e700000209400 */
[----:B-1----:R-:W1:Y:S02]  /*0b30*/  MUFU.RCP R11, R13 ;  /* 0x0000000d000b7308 */ /* 0x002e640000001000 */
[----:B-1----:R-:W-:-:S06]  /*0b40*/  IADD3 R11, PT, PT, R11, 0xffffffe, RZ ;  /* 0x0ffffffe0b0b7810 */ /* 0x002fcc0007ffe0ff */
[----:B------:R-:W3:Y:S01]  /*0b50*/  F2I.FTZ.U32.TRUNC.NTZ R23, R11 ;  /* 0x0000000b00177305 */ /* 0x000ee2000021f000 */
[----:B------:R-:W-:Y:S02]  /*0b60*/  MOV R22, RZ ;  /* 0x000000ff00167202 */ /* 0x000fe40000000f00 */
[----:B------:R-:W-:Y:S02]  /*0b70*/  IABS R8, R167 ;  /* 0x000000a700087213 */ /* 0x000fe40000000000 */
[----:B------:R-:W-:Y:S01]  /*0b80*/  IABS R6, R16 ;  /* 0x0000001000067213 */ /* 0x000fe20000000000 */
[----:B---3--:R-:W-:-:S04]  /*0b90*/  IMAD.MOV R5, RZ, RZ, -R23 ;  /* 0x000000ffff057224 */ /* 0x008fc800078e0a17 */
        /* <DEDUP_REMOVED lines=21> */
[----:B----4-:R-:W-:Y:S01]  /*0cf0*/  SHF.R.S32.HI R9, RZ, 0x1f, R4 ;  /* 0x0000001fff097819 */ /* 0x010fe20000011404 */
        /* <DEDUP_REMOVED lines=18> */
.L_x_11232:
[----:B------:R-:W2:Y:S04]  /*0e20*/  LD.E R16, desc[UR4][R2.64+0x68] ;  /* 0x0000680402107980 */ /* 0x000ea8000c101900 */
[----:B------:R-:W3:Y:S04]  /*0e30*/  LD.E.64 R84, desc[UR4][R2.64+0x38] ;  /* 0x0000380402547980 */ /* 0x000ee8000c101b00 */
[----:B------:R-:W4:Y:S04]  /*0e40*/  LD.E.64 R20, desc[UR4][R2.64+0x20] ;  /* 0x0000200402147980 */ /* 0x000f28000c101b00 */
[----:B------:R-:W4:Y:S04]  /*0e50*/  LD.E.64 R88, desc[UR4][R2.64+0x40] ;  /* 0x0000400402587980 */ /* 0x000f28000c101b00 */
[----:B------:R-:W4:Y:S04]  /*0e60*/  LD.E.64 R14, desc[UR4][R2.64+0x28] ;  /* 0x00002804020e7980 */ /* 0x000f28000c101b00 */
[----:B------:R-:W4:Y:S04]  /*0e70*/  LD.E.64 R18, desc[UR4][R2.64+0x50] ;  /* 0x0000500402127980 */ /* 0x000f28000c101b00 */
[----:B------:R1:W5:Y:S01]  /*0e80*/  LD.E.64 R28, desc[UR4][R2.64+0x58] ;  /* 0x00005804021c7980 */ /* 0x000362000c101b00 */
[----:B------:R-:W-:Y:S01]  /*0e90*/  IMAD.MOV.U32 R22, RZ, RZ, RZ ;  /* 0x000000ffff167224 */ /* 0x000fe200078e00ff */
[----:B------:R-:W-:-:S02]  /*0ea0*/  IABS R13, R167 ;  /* 0x000000a7000d7213 */ /* 0x000fc40000000000 */
[----:B------:R-:W-:Y:S02]  /*0eb0*/  CS2R R174, SRZ ;  /* 0x0000000000ae7805 */ /* 0x000fe4000001ff00 */
[----:B------:R-:W-:Y:S02]  /*0ec0*/  LEA R179, R32, 0xffffffc0, 0x6 ;  /* 0xffffffc020b37811 */ /* 0x000fe400078e30ff */
[-C--:B--2---:R-:W-:Y:S02]  /*0ed0*/  IABS R4, R16.reuse ;  /* 0x0000001000047213 */ /* 0x084fe40000000000 */
[----:B------:R-:W-:Y:S02]  /*0ee0*/  IABS R8, R16 ;  /* 0x0000001000087213 */ /* 0x000fe40000000000 */
[----:B------:R-:W2:Y:S02]  /*0ef0*/  I2F.RP R12, R4 ;  /* 0x00000004000c7306 */ /* 0x000ea40000209400 */
[----:B------:R-:W-:-:S06]  /*0f00*/  IADD3 R8, PT, PT, RZ, -R8, RZ ;  /* 0x80000008ff087210 */ /* 0x000fcc0007ffe0ff */
[----:B--2---:R-:W2:Y:S02]  /*0f10*/  MUFU.RCP R11, R12 ;  /* 0x0000000c000b7308 */ /* 0x004ea40000001000 */
[----:B--2---:R-:W-:Y:S02]  /*0f20*/  IADD3 R11, PT, PT, R11, 0xffffffe, RZ ;  /* 0x0ffffffe0b0b7810 */ /* 0x004fe40007ffe0ff */
[----:B------:R-:W-:-:S04]  /*0f30*/  LOP3.LUT R12, R167, R16, RZ, 0x3c, !PT ;  /* 0x00000010a70c7212 */ /* 0x000fc800078e3cff */
[----:B------:R-:W2:Y:S01]  /*0f40*/  F2I.FTZ.U32.TRUNC.NTZ R23, R11 ;  /* 0x0000000b00177305 */ /* 0x000ea2000021f000 */
[----:B------:R-:W-:Y:S02]  /*0f50*/  ISETP.GE.AND P1, PT, R12, RZ, PT ;  /* 0x000000ff0c00720c */ /* 0x000fe40003f26270 */
[----:B--2---:R-:W-:Y:S02]  /*0f60*/  IADD3 R5, PT, PT, RZ, -R23, RZ ;  /* 0x80000017ff057210 */ /* 0x004fe40007ffe0ff */
[----:B------:R-:W-:-:S03]  /*0f70*/  SHF.R.S32.HI R11, RZ, 0x1f, R9 ;  /* 0x0000001fff0b7819 */ /* 0x000fc60000011409 */
[----:B------:R-:W-:-:S04]  /*0f80*/  IMAD R10, R5, R4, RZ ;  /* 0x00000004050a7224 */ /* 0x000fc800078e02ff */
[----:B------:R-:W-:-:S04]  /*0f90*/  IMAD.HI.U32 R10, R23, R10, R22 ;  /* 0x0000000a170a7227 */ /* 0x000fc800078e0016 */
[----:B---3--:R-:W-:-:S04]  /*0fa0*/  IMAD.WIDE.U32 R22, R84, R9, RZ ;  /* 0x0000000954167225 */ /* 0x008fc800078e00ff */
[----:B------:R-:W-:-:S04]  /*0fb0*/  IMAD.HI.U32 R5, R10, R13, RZ ;  /* 0x0000000d0a057227 */ /* 0x000fc800078e00ff */
[----:B------:R-:W-:Y:S02]  /*0fc0*/  IMAD R13, R5, R8, R13 ;  /* 0x00000008050d7224 */ /* 0x000fe400078e020d */
[----:B------:R-:W-:-:S03]  /*0fd0*/  IMAD R8, R85, R9, RZ ;  /* 0x0000000955087224 */ /* 0x000fc600078e02ff */
[----:B------:R-:W-:Y:S01]  /*0fe0*/  ISETP.GT.U32.AND P0, PT, R4, R13, PT ;  /* 0x0000000d0400720c */ /* 0x000fe20003f04070 */
[----:B------:R-:W-:-:S05]  /*0ff0*/  IMAD R8, R84, R11, R8 ;  /* 0x0000000b54087224 */ /* 0x000fca00078e0208 */
[----:B------:R-:W-:Y:S01]  /*1000*/  IADD3 R23, PT, PT, R23, R8, RZ ;  /* 0x0000000817177210 */ /* 0x000fe20007ffe0ff */
[----:B----4-:R-:W-:-:S04]  /*1010*/  IMAD R8, R89, R9, RZ ;  /* 0x0000000959087224 */ /* 0x010fc800078e02ff */
[----:B------:R-:W-:Y:S02]  /*1020*/  IMAD R8, R88, R11, R8 ;  /* 0x0000000b58087224 */ /* 0x000fe400078e0208 */
[----:B------:R-:W-:Y:S02]  /*1030*/  @!P0 IMAD.IADD R13, R13, 0x1, -R4 ;  /* 0x000000010d0d8824 */ /* 0x000fe400078e0a04 */
[----:B------:R-:W-:Y:S01]  /*1040*/  @!P0 VIADD R5, R5, 0x1 ;  /* 0x0000000105058836 */ /* 0x000fe20000000000 */
[----:B------:R-:W-:Y:S02]  /*1050*/  ISETP.NE.AND P0, PT, R16, RZ, PT ;  /* 0x000000ff1000720c */ /* 0x000fe40003f05270 */
[----:B------:R-:W-:Y:S01]  /*1060*/  ISETP.GE.U32.AND P2, PT, R13, R4, PT ;  /* 0x000000040d00720c */ /* 0x000fe20003f46070 */
[----:B-----5:R-:W-:Y:S01]  /*1070*/  IMAD R13, R21, R6, RZ ;  /* 0x00000006150d7224 */ /* 0x020fe200078e02ff */
[----:B------:R-:W-:-:S05]  /*1080*/  SHF.R.S32.HI R4, RZ, 0x1f, R6 ;  /* 0x0000001fff047819 */ /* 0x000fca0000011406 */
[C---:B------:R-:W-:Y:S02]  /*1090*/  IMAD R10, R20.reuse, R4, R13 ;  /* 0x00000004140a7224 */ /* 0x040fe400078e020d */
[----:B------:R-:W-:-:S04]  /*10a0*/  IMAD.WIDE.U32 R20, R20, R6, R22 ;  /* 0x0000000614147225 */ /* 0x000fc800078e0016 */
[----:B------:R-:W-:Y:S02]  /*10b0*/  @P2 IADD3 R5, PT, PT, R5, 0x1, RZ ;  /* 0x0000000105052810 */ /* 0x000fe40007ffe0ff */
[----:B------:R-:W-:Y:S01]  /*10c0*/  IADD3 R13, PT, PT, R21, R10, RZ ;  /* 0x0000000a150d7210 */ /* 0x000fe20007ffe0ff */
[----:B------:R-:W-:Y:S01]  /*10d0*/  IMAD.WIDE.U32 R10, R88, R9, RZ ;  /* 0x00000009580a7225 */ /* 0x000fe200078e00ff */
[----:B------:R-:W-:-:S03]  /*10e0*/  MOV R12, R20 ;  /* 0x00000014000c7202 */ /* 0x000fc60000000f00 */
[----:B------:R-:W-:Y:S01]  /*10f0*/  IMAD.MOV.U32 R9, RZ, RZ, R5 ;  /* 0x000000ffff097224 */ /* 0x000fe200078e0005 */
[----:B------:R-:W-:Y:S01]  /*1100*/  IADD3 R21, PT, PT, R11, R8, RZ ;  /* 0x000000080b157210 */ /* 0x000fe20007ffe0ff */
[-C--:B------:R-:W-:Y:S01]  /*1110*/  IMAD R5, R85, R179.reuse, RZ ;  /* 0x000000b355057224 */ /* 0x080fe200078e02ff */
[----:B------:R-:W-:Y:S01]  /*1120*/  MOV R20, R10 ;  /* 0x0000000a00147202 */ /* 0x000fe20000000f00 */
[----:B------:R-:W-:-:S04]  /*1130*/  IMAD.WIDE.U32 R12, R84, R179, R12 ;  /* 0x000000b3540c7225 */ /* 0x000fc800078e000c */
[----:B------:R-:W-:Y:S01]  /*1140*/  @!P1 IMAD.MOV R9, RZ, RZ, -R9 ;  /* 0x000000ffff099224 */ /* 0x000fe200078e0a09 */
[----:B------:R-:W-:Y:S01]  /*1150*/  @!P0 LOP3.LUT R9, RZ, R16, RZ, 0x33, !PT ;  /* 0x00000010ff098212 */ /* 0x000fe200078e33ff */
[----:B------:R-:W-:Y:S01]  /*1160*/  IMAD R11, R15, R6, RZ ;  /* 0x000000060f0b7224 */ /* 0x000fe200078e02ff */
[----:B------:R-:W-:-:S03]  /*1170*/  IADD3 R13, PT, PT, R13, R5, RZ ;  /* 0x000000050d0d7210 */ /* 0x000fc60007ffe0ff */
[C---:B------:R-:W-:Y:S01]  /*1180*/  IMAD R11, R14.reuse, R4, R11 ;  /* 0x000000040e0b7224 */ /* 0x040fe200078e020b */
[----:B------:R-:W-:Y:S01]  /*1190*/  SHF.R.S32.HI R4, RZ, 0x1f, R9 ;  /* 0x0000001fff047819 */ /* 0x000fe20000011409 */
[----:B------:R-:W-:Y:S02]  /*11a0*/  IMAD R5, R19, R9, RZ ;  /* 0x0000000913057224 */ /* 0x000fe400078e02ff */
[----:B------:R-:W-:-:S04]  /*11b0*/  IMAD.WIDE.U32 R14, R14, R6, R20 ;  /* 0x000000060e0e7225 */ /* 0x000fc800078e0014 */
[C---:B------:R-:W-:Y:S01]  /*11c0*/  IMAD.WIDE.U32 R8, R18.reuse, R9, R12 ;  /* 0x0000000912087225 */ /* 0x040fe200078e000c */
[----:B------:R-:W-:Y:S02]  /*11d0*/  MOV R12, R14 ;  /* 0x0000000e000c7202 */ /* 0x000fe40000000f00 */
[----:B------:R-:W-:Y:S01]  /*11e0*/  MOV R13, R179 ;  /* 0x000000b3000d7202 */ /* 0x000fe20000000f00 */
[----:B------:R-:W-:Y:S01]  /*11f0*/  IMAD R5, R18, R4, R5 ;  /* 0x0000000412057224 */ /* 0x000fe200078e0205 */
[----:B------:R-:W-:Y:S01]  /*1200*/  MOV R10, R8 ;  /* 0x00000008000a7202 */ /* 0x000fe20000000f00 */
[----:B------:R-:W-:Y:S01]  /*1210*/  IMAD.IADD R6, R15, 0x1, R11 ;  /* 0x000000010f067824 */ /* 0x000fe200078e020b */
[----:B------:R-:W-:Y:S01]  /*1220*/  MOV R11, RZ ;  /* 0x000000ff000b7202 */ /* 0x000fe20000000f00 */
[----:B-1----:R-:W-:Y:S02]  /*1230*/  IMAD.IADD R5, R9, 0x1, R5 ;  /* 0x0000000109057824 */ /* 0x002fe400078e0205 */
.L_x_11233:
[----:B------:R-:W-:Y:S05]  /*1240*/  BSYNC.RECONVERGENT B0 ;  /* 0x0000000000007941 */ /* 0x000fea0003800200 */
.L_x_11231:
        /* <DEDUP_REMOVED lines=24> */
[----:B------:R-:W-:Y:S02]  /*13d0*/  SHF.L.U32 R4, R0, 0x3, RZ ;  /* 0x0000000300047819 */ /* 0x000fe400000006ff */
[----:B------:R-:W-:Y:S02]  /*13e0*/  LOP3.LUT R17, R167, R16, RZ, 0x3c, !PT ;  /* 0x00000010a7117212 */ /* 0x000fe400078e3cff */
[----:B------:R-:W-:Y:S01]  /*13f0*/  LOP3.LUT R30, R4, 0x38, RZ, 0xc0, !PT ;  /* 0x00000038041e7812 */ /* 0x000fe200078ec0ff */
[----:B------:R-:W-:Y:S01]  /*1400*/  @!P0 VIADD R14, R14, 0x1 ;  /* 0x000000010e0e8836 */ /* 0x000fe20000000000 */
[----:B------:R-:W-:Y:S02]  /*1410*/  ISETP.GE.AND P1, PT, R17, RZ, PT ;  /* 0x000000ff1100720c */ /* 0x000fe40003f26270 */
[----:B------:R-:W-:-:S02]  /*1420*/  ISETP.NE.AND P2, PT, R16, RZ, PT ;  /* 0x000000ff1000720c */ /* 0x000fc40003f45270 */
[----:B------:R-:W-:Y:S01]  /*1430*/  IADD3 R34, P0, PT, R30, R12, RZ ;  /* 0x0000000c1e227210 */ /* 0x000fe20007f1e0ff */
[----:B------:R-:W-:-:S03]  /*1440*/  IMAD R11, R11, R88, RZ ;  /* 0x000000580b0b7224 */ /* 0x000fc600078e02ff */
[----:B------:R-:W-:Y:S01]  /*1450*/  IADD3.X R35, PT, PT, RZ, R6, RZ, P0, !PT ;  /* 0x00000006ff237210 */ /* 0x000fe200007fe4ff */
[----:B------:R-:W-:Y:S02]  /*1460*/  @P3 VIADD R14, R14, 0x1 ;  /* 0x000000010e0e3836 */ /* 0x000fe40000000000 */
[C---:B------:R-:W-:Y:S02]  /*1470*/  IMAD R11, R13.reuse, R89, R11 ;  /* 0x000000590d0b7224 */ /* 0x040fe400078e020b */
[----:B------:R-:W-:-:S04]  /*1480*/  IMAD.WIDE.U32 R34, R13, R88, R34 ;  /* 0x000000580d227225 */ /* 0x000fc800078e0022 */
[----:B------:R-:W-:Y:S01]  /*1490*/  @!P1 IMAD.MOV R14, RZ, RZ, -R14 ;  /* 0x000000ffff0e9224 */ /* 0x000fe200078e0a0e */
[----:B------:R-:W-:Y:S01]  /*14a0*/  @!P2 LOP3.LUT R14, RZ, R16, RZ, 0x33, !PT ;  /* 0x00000010ff0ea212 */ /* 0x000fe200078e33ff */
[----:B------:R-:W-:-:S04]  /*14b0*/  IMAD.IADD R35, R35, 0x1, R11 ;  /* 0x0000000123237824 */ /* 0x000fc800078e020b */
[----:B------:R-:W-:Y:S01]  /*14c0*/  IMAD.WIDE.U32 R16, R14, R28, R34 ;  /* 0x0000001c0e107225 */ /* 0x000fe200078e0022 */
[----:B------:R-:W-:Y:S02]  /*14d0*/  IADD3 R34, P0, PT, R30, R10, RZ ;  /* 0x0000000a1e227210 */ /* 0x000fe40007f1e0ff */
[----:B------:R-:W-:Y:S01]  /*14e0*/  SHF.R.S32.HI R12, RZ, 0x1f, R14 ;  /* 0x0000001fff0c7819 */ /* 0x000fe2000001140e */
[----:B------:R-:W-:Y:S01]  /*14f0*/  IMAD R11, R29, R14, RZ ;  /* 0x0000000e1d0b7224 */ /* 0x000fe200078e02ff */
[----:B------:R-:W-:Y:S01]  /*1500*/  SHF.R.U32.HI R14, RZ, 0x3, R0 ;  /* 0x00000003ff0e7819 */ /* 0x000fe20000011600 */
[----:B------:R-:W-:Y:S01]  /*1510*/  IMAD.X R35, RZ, RZ, R5, P0 ;  /* 0x000000ffff237224 */ /* 0x000fe200000e0605 */
[----:B------:R-:W-:Y:S02]  /*1520*/  MOV R6, 0x400 ;  /* 0x0000040000067802 */ /* 0x000fe40000000f00 */
[----:B------:R-:W-:Y:S01]  /*1530*/  MOV R31, RZ ;  /* 0x000000ff001f7202 */ /* 0x000fe20000000f00 */
[----:B------:R-:W-:Y:S01]  /*1540*/  IMAD R161, R85, R14, RZ ;  /* 0x0000000e55a17224 */ /* 0x000fe200078e02ff */
[----:B-1----:R-:W-:Y:S01]  /*1550*/  LEA R6, R15, R6, 0x18 ;  /* 0x000000060f067211 */ /* 0x002fe200078ec0ff */
[----:B------:R-:W-:Y:S01]  /*1560*/  IMAD.WIDE.U32 R34, R14, R84, R34 ;  /* 0x000000540e227225 */ /* 0x000fe200078e0022 */
[----:B------:R-:W-:-:S03]  /*1570*/  MOV R15, RZ ;  /* 0x000000ff000f7202 */ /* 0x000fc60000000f00 */
[----:B------:R-:W-:Y:S02]  /*1580*/  IMAD R12, R12, R28, R11 ;  /* 0x0000001c0c0c7224 */ /* 0x000fe400078e020b */
[----:B------:R-:W-:Y:S02]  /*1590*/  IMAD.IADD R161, R35, 0x1, R161 ;  /* 0x0000000123a17824 */ /* 0x000fe400078e02a1 */
[----:B------:R-:W-:-:S04]  /*15a0*/  IMAD.WIDE.U32 R28, R7, 0x40, R14 ;  /* 0x00000040071c7825 */ /* 0x000fc800078e000e */
[----:B------:R-:W-:Y:S02]  /*15b0*/  IMAD.IADD R13, R17, 0x1, R12 ;  /* 0x00000001110d7824 */ /* 0x000fe400078e020c */
[----:B------:R-:W-:Y:S01]  /*15c0*/  IMAD.MOV.U32 R12, RZ, RZ, R16 ;  /* 0x000000ffff0c7224 */ /* 0x000fe200078e0010 */
[C---:B------:R-:W-:Y:S02]  /*15d0*/  SHF.L.U32 R159, R84.reuse, 0x5, RZ ;  /* 0x00000005549f7819 */ /* 0x040fe400000006ff */
[----:B------:R-:W-:Y:S01]  /*15e0*/  SHF.L.U64.HI R160, R84, 0x5, R85 ;  /* 0x0000000554a07819 */ /* 0x000fe20000010255 */
[----:B------:R-:W-:-:S04]  /*15f0*/  IMAD.WIDE.U32 R12, R14, R88, R12 ;  /* 0x000000580e0c7225 */ /* 0x000fc800078e000c */
[----:B------:R-:W-:Y:S01]  /*1600*/  IMAD R165, R89, R14, RZ ;  /* 0x0000000e59a57224 */ /* 0x000fe200078e02ff */
[----:B------:R-:W-:-:S03]  /*1610*/  SHF.L.U32 R157, R88, 0x5, RZ ;  /* 0x00000005589d7819 */ /* 0x000fc600000006ff */
[----:B------:R-:W-:Y:S01]  /*1620*/  IMAD.IADD R165, R13, 0x1, R165 ;  /* 0x000000010da57824 */ /* 0x000fe200078e02a5 */
[----:B------:R-:W-:Y:S01]  /*1630*/  SHF.L.U64.HI R158, R88, 0x5, R89 ;  /* 0x00000005589e7819 */ /* 0x000fe20000010259 */
[----:B--2---:R-:W-:Y:S02]  /*1640*/  IMAD R11, R27, R168, RZ ;  /* 0x000000a81b0b7224 */ /* 0x004fe400078e02ff */
[----:B------:R-:W-:Y:S01]  /*1650*/  IMAD.WIDE.U32 R26, R168, R26, R30 ;  /* 0x0000001aa81a7225 */ /* 0x000fe200078e001e */
[----:B---3--:R-:W-:-:S04]  /*1660*/  LEA R162, P0, R34, R22, 0x1 ;  /* 0x0000001622a27211 */ /* 0x008fc800078008ff */
[----:B------:R-:W-:Y:S02]  /*1670*/  IADD3 R27, PT, PT, R27, R11, RZ ;  /* 0x0000000b1b1b7210 */ /* 0x000fe40007ffe0ff */
[C---:B----4-:R-:W-:Y:S02]  /*1680*/  SHF.L.U64.HI R11, R20.reuse, 0x5, R21 ;  /* 0x00000005140b7819 */ /* 0x050fe40000010215 */
[----:B------:R-:W-:Y:S02]  /*1690*/  SHF.L.U32 R10, R20, 0x5, RZ ;  /* 0x00000005140a7819 */ /* 0x000fe400000006ff */
[----:B------:R-:W-:Y:S01]  /*16a0*/  LEA.HI.X R161, R34, R23, R161, 0x1, P0 ;  /* 0x0000001722a17211 */ /* 0x000fe200000f0ca1 */
[----:B------:R-:W-:Y:S01]  /*16b0*/  IMAD R23, R29, R20, RZ ;  /* 0x000000141d177224 */ /* 0x000fe200078e02ff */
[C---:B------:R-:W-:Y:S02]  /*16c0*/  SHF.L.U64.HI R17, R20.reuse, 0x4, R21 ;  /* 0x0000000414117819 */ /* 0x040fe40000010215 */
[----:B------:R-:W-:Y:S01]  /*16d0*/  SHF.L.U32 R16, R20, 0x4, RZ ;  /* 0x0000000414107819 */ /* 0x000fe200000006ff */
[----:B-----5:R-:W-:Y:S01]  /*16e0*/  IMAD R5, R25, R167, RZ ;  /* 0x000000a719057224 */ /* 0x020fe200078e02ff */
[----:B------:R-:W-:Y:S01]  /*16f0*/  LOP3.LUT R25, R4, 0x1c0, RZ, 0xc0, !PT ;  /* 0x000001c004197812 */ /* 0x000fe200078ec0ff */
[----:B------:R-:W-:-:S04]  /*1700*/  IMAD.WIDE.U32 R26, R167, R24, R26 ;  /* 0x00000018a71a7225 */ /* 0x000fc800078e001a */
[----:B------:R-:W-:-:S04]  /*1710*/  IMAD.WIDE.U32 R10, R20, R28, R10 ;  /* 0x0000001c140a7225 */ /* 0x000fc800078e000a */
[-C--:B------:R-:W-:Y:S02]  /*1720*/  IMAD R23, R21, R28.reuse, R23 ;  /* 0x0000001c15177224 */ /* 0x080fe400078e0217 */
[----:B------:R-:W-:Y:S01]  /*1730*/  IMAD.WIDE.U32 R30, R20, R28, R16 ;  /* 0x0000001c141e7225 */ /* 0x000fe200078e0010 */
[----:B------:R-:W-:Y:S02]  /*1740*/  LOP3.LUT R25, R25, 0x38, R0, 0xf8, !PT ;  /* 0x0000003819197812 */ /* 0x000fe400078ef800 */
[----:B------:R-:W-:Y:S01]  /*1750*/  IADD3 R11, PT, PT, R23, R11, RZ ;  /* 0x0000000b170b7210 */ /* 0x000fe20007ffe0ff */
[----:B------:R-:W-:Y:S01]  /*1760*/  IMAD.IADD R27, R27, 0x1, R5 ;  /* 0x000000011b1b7824 */ /* 0x000fe200078e0205 */
[C---:B------:R-:W-:Y:S02]  /*1770*/  IADD3 R21, P1, P0, R26.reuse, R10, R16 ;  /* 0x0000000a1a157210 */ /* 0x040fe4000783e010 */
[----:B------:R-:W-:Y:S01]  /*1780*/  IADD3 R7, P3, PT, R26, R30, RZ ;  /* 0x0000001e1a077210 */ /* 0x000fe20007f7e0ff */
[----:B------:R-:W-:Y:S01]  /*1790*/  IMAD.WIDE.U32 R28, R20, R28, R26 ;  /* 0x0000001c141c7225 */ /* 0x000fe200078e001a */
[----:B------:R-:W-:-:S02]  /*17a0*/  LOP3.LUT R25, R25, 0x38, R4, 0x78, !PT ;  /* 0x0000003819197812 */ /* 0x000fc400078e7804 */
[----:B------:R-:W-:Y:S02]  /*17b0*/  IADD3.X R17, PT, PT, R27, R11, R17, P1, P0 ;  /* 0x0000000b1b117210 */ /* 0x000fe40000fe0411 */
[----:B------:R-:W-:Y:S02]  /*17c0*/  IADD3 R15, P2, PT, R26, R10, RZ ;  /* 0x0000000a1a0f7210 */ /* 0x000fe40007f5e0ff */
[-C--:B------:R-:W-:Y:S02]  /*17d0*/  LEA R16, P0, R21, R18.reuse, 0x1 ;  /* 0x0000001215107211 */ /* 0x080fe400078008ff */
[----:B------:R-:W-:Y:S01]  /*17e0*/  IADD3.X R5, PT, PT, R27, R23, R31, P3, !PT ;  /* 0x000000171b057210 */ /* 0x000fe20001ffe41f */
[----:B------:R-:W-:Y:S01]  /*17f0*/  IMAD.IADD R23, R29, 0x1, R23 ;  /* 0x000000011d177824 */ /* 0x000fe200078e0217 */
[----:B------:R-:W-:Y:S02]  /*1800*/  LOP3.LUT R25, R25, 0x1e00, R4, 0xf8, !PT ;  /* 0x00001e0019197812 */ /* 0x000fe400078ef804 */
[----:B------:R-:W-:-:S02]  /*1810*/  LEA R22, P3, R28, R18, 0x1 ;  /* 0x000000121c167211 */ /* 0x000fc400078608ff */
[----:B------:R-:W-:Y:S02]  /*1820*/  IADD3.X R11, PT, PT, R11, R27, RZ, P2, !PT ;  /* 0x0000001b0b0b7210 */ /* 0x000fe400017fe4ff */
[-C--:B------:R-:W-:Y:S02]  /*1830*/  LEA.HI.X R17, R21, R19.reuse, R17, 0x1, P0 ;  /* 0x0000001315117211 */ /* 0x080fe400000f0c11 */
[----:B------:R-:W-:Y:S02]  /*1840*/  LEA R24, P2, R7, R18, 0x1 ;  /* 0x0000001207187211 */ /* 0x000fe400078408ff */
[----:B------:R-:W-:Y:S01]  /*1850*/  IADD3 R20, P0, PT, R159, R162, RZ ;  /* 0x000000a29f147210 */ /* 0x000fe20007f1e0ff */
[----:B------:R-:W-:Y:S01]  /*1860*/  IMAD R169, R25, 0x2, R6 ;  /* 0x0000000219a97824 */ /* 0x000fe200078e0206 */
[-C--:B------:R-:W-:Y:S02]  /*1870*/  LEA.HI.X R23, R28, R19.reuse, R23, 0x1, P3 ;  /* 0x000000131c177211 */ /* 0x080fe400018f0c17 */
[----:B------:R-:W-:Y:S01]  /*1880*/  LEA R10, P1, R15, R18, 0x1 ;  /* 0x000000120f0a7211 */ /* 0x000fe200078208ff */
[----:B------:R-:W-:Y:S01]  /*1890*/  IMAD.X R21, R160, 0x1, R161, P0 ;  /* 0x00000001a0157824 */ /* 0x000fe200000e06a1 */
[-C--:B------:R-:W-:Y:S01]  /*18a0*/  LEA.HI.X R25, R7, R19.reuse, R5, 0x1, P2 ;  /* 0x0000001307197211 */ /* 0x080fe200010f0c05 */
[----:B------:R-:W-:Y:S01]  /*18b0*/  @!PT LDS RZ, [RZ] ;  /* 0x00000000fffff984 */ /* 0x000fe20000000800 */
[----:B------:R-:W-:Y:S01]  /*18c0*/  @!PT LDS RZ, [RZ] ;  /* 0x00000000fffff984 */ /* 0x000fe20000000800 */
[----:B------:R-:W-:Y:S01]  /*18d0*/  @!PT LDS RZ, [RZ] ;  /* 0x00000000fffff984 */ /* 0x000fe20000000800 */
[----:B------:R-:W-:Y:S01]  /*18e0*/  LDGSTS.E.BYPASS.LTC128B.128 [R169], desc[UR4][R22.64] ;  /* 0x0000000016a97fae */ /* 0x000fe2000b981a04 */
[----:B------:R-:W-:-:S02]  /*18f0*/  LEA.HI.X R11, R15, R19, R11, 0x1, P1 ;  /* 0x000000130f0b7211 */ /* 0x000fc400008f0c0b */
[----:B------:R-:W-:Y:S01]  /*1900*/  IADD3 R18, P0, PT, R20, R159, RZ ;  /* 0x0000009f14127210 */ /* 0x000fe20007f1e0ff */
[----:B------:R1:W-:Y:S01]  /*1910*/  LDGSTS.E.BYPASS.LTC128B.128 [R169+0x2000], desc[UR4][R22.64+0x80] ;  /* 0x0200008016a97fae */ /* 0x0003e2000b981a04 */
[----:B------:R-:W-:-:S03]  /*1920*/  MOV R163, R161 ;  /* 0x000000a100a37202 */ /* 0x000fc60000000f00 */
[----:B------:R2:W-:Y:S01]  /*1930*/  LDGSTS.E.BYPASS.LTC128B.128 [R169+0x800], desc[UR4][R24.64] ;  /* 0x0080000018a97fae */ /* 0x0005e2000b981a04 */
[----:B------:R-:W-:-:S03]  /*1940*/  IMAD.X R19, R21, 0x1, R160, P0 ;  /* 0x0000000115137824 */ /* 0x000fc600000e06a0 */
        /* <DEDUP_REMOVED lines=8> */
[----:B------:R2:W-:Y:S04]  /*19d0*/  LDGSTS.E.BYPASS.LTC128B.128 [R169+0x6000], desc[UR4][R162.64+0x80] ;  /* 0x06000080a2a97fae */ /* 0x0005e8000b981a04 */
[----:B------:R2:W-:Y:S04]  /*19e0*/  LDGSTS.E.BYPASS.LTC128B.128 [R169+0x4800], desc[UR4][R20.64] ;  /* 0x0480000014a97fae */ /* 0x0005e8000b981a04 */
[----:B------:R2:W-:Y:S04]  /*19f0*/  LDGSTS.E.BYPASS.LTC128B.128 [R169+0x6800], desc[UR4][R20.64+0x80] ;  /* 0x0680008014a97fae */ /* 0x0005e8000b981a04 */
[----:B------:R2:W-:Y:S04]  /*1a00*/  LDGSTS.E.BYPASS.LTC128B.128 [R169+0x5000], desc[UR4][R18.64] ;  /* 0x0500000012a97fae */ /* 0x0005e8000b981a04 */
[----:B------:R2:W-:Y:S04]  /*1a10*/  LDGSTS.E.BYPASS.LTC128B.128 [R169+0x7000], desc[UR4][R18.64+0x80] ;  /* 0x0700008012a97fae */ /* 0x0005e8000b981a04 */
[----:B------:R2:W-:Y:S04]  /*1a20*/  LDGSTS.E.BYPASS.LTC128B.128 [R169+0x5800], desc[UR4][R22.64] ;  /* 0x0580000016a97fae */ /* 0x0005e8000b981a04 */
[----:B------:R2:W-:Y:S04]  /*1a30*/  LDGSTS.E.BYPASS.LTC128B.128 [R169+0x7800], desc[UR4][R22.64+0x80] ;  /* 0x0780008016a97fae */ /* 0x0005e8000b981a04 */
[----:B------:R-:W0:Y:S01]  /*1a40*/  LDGDEPBAR ;  /* 0x00000000000079af */ /* 0x000e220000000000 */
[----:B------:R-:W-:-:S04]  /*1a50*/  LEA R164, P0, R12, R8, 0x1 ;  /* 0x000000080ca47211 */ /* 0x000fc800078008ff */
[----:B------:R-:W-:Y:S02]  /*1a60*/  LEA.HI.X R165, R12, R9, R165, 0x1, P0 ;  /* 0x000000090ca57211 */ /* 0x000fe400000f0ca5 */
[----:B------:R-:W-:Y:S01]  /*1a70*/  IADD3 R12, P0, PT, R157, R164, RZ ;  /* 0x000000a49d0c7210 */ /* 0x000fe20007f1e0ff */
[----:B------:R-:W-:-:S12]  /*1a80*/  DEPBAR.LE SB0, 0x0 ;  /* 0x000080000000791a */ /* 0x000fd80000000000 */
[----:B------:R-:W-:Y:S05]  /*1a90*/  WARPSYNC.ALL ;  /* 0x0000000000007948 */ /* 0x000fea0003800000 */
[----:B------:R-:W-:Y:S01]  /*1aa0*/  BAR.SYNC.DEFER_BLOCKING 0x0 ;  /* 0x0000000000007b1d */ /* 0x000fe20000010000 */
[----:B------:R-:W-:Y:S01]  /*1ab0*/  IMAD.X R13, R158, 0x1, R165, P0 ;  /* 0x000000019e0d7824 */ /* 0x000fe200000e06a5 */
[----:B--2---:R-:W-:-:S04]  /*1ac0*/  IADD3 R10, P0, PT, R12, R157, RZ ;  /* 0x0000009d0c0a7210 */ /* 0x004fc80007f1e0ff */
[----:B------:R-:W-:Y:S02]  /*1ad0*/  IADD3.X R11, PT, PT, R13, R158, RZ, P0, !PT ;  /* 0x0000009e0d0b7210 */ /* 0x000fe400007fe4ff */
        /* <DEDUP_REMOVED lines=13> */
[----:B------:R-:W2:Y:S01]  /*1bb0*/  LD.E R33, desc[UR4][R2.64+0x18c] ;  /* 0x00018c0402217980 */ /* 0x000ea2000c101900 */
[C---:B------:R-:W-:Y:S01]  /*1bc0*/  SHF.L.U32 R86, R0.reuse, 0x6, RZ ;  /* 0x0000000600567819 */ /* 0x040fe200000006ff */
[----:B------:R-:W-:Y:S01]  /*1bd0*/  IMAD.SHL.U32 R5, R0, 0x20, RZ ;  /* 0x0000002000057824 */ /* 0x000fe200078e00ff */
[----:B------:R-:W-:Y:S01]  /*1be0*/  SHF.R.U32.HI R8, RZ, 0x1, R0 ;  /* 0x00000001ff087819 */ /* 0x000fe20000011600 */
[----:B------:R-:W0:Y:S01]  /*1bf0*/  LDGDEPBAR ;  /* 0x00000000000079af */ /* 0x000e220000000000 */
[----:B------:R-:W-:-:S02]  /*1c00*/  LOP3.LUT R9, R86, 0x1c0, RZ, 0xc0, !PT ;  /* 0x000001c056097812 */ /* 0x000fc400078ec0ff */
[----:B------:R-:W-:Y:S02]  /*1c10*/  LOP3.LUT R5, R5, 0x7c00, RZ, 0xc0, !PT ;  /* 0x00007c0005057812 */ /* 0x000fe400078ec0ff */
[C---:B------:R-:W-:Y:S02]  /*1c20*/  LOP3.LUT R7, R9.reuse, 0x8, R8, 0xf8, !PT ;  /* 0x0000000809077812 */ /* 0x040fe400078ef808 */
[----:B------:R-:W-:Y:S02]  /*1c30*/  LOP3.LUT R9, R9, 0x8, R0, 0xf8, !PT ;  /* 0x0000000809097812 */ /* 0x000fe400078ef800 */
[----:B------:R-:W-:Y:S02]  /*1c40*/  LOP3.LUT R7, R7, 0x38, R4, 0x78, !PT ;  /* 0x0000003807077812 */ /* 0x000fe400078e7804 */
[----:B------:R-:W-:Y:S02]  /*1c50*/  LOP3.LUT R8, R5, 0x200, R86, 0xf8, !PT ;  /* 0x0000020005087812 */ /* 0x000fe400078ef856 */
[----:B------:R-:W-:-:S02]  /*1c60*/  LOP3.LUT R4, R9, 0x38, R4, 0x78, !PT ;  /* 0x0000003809047812 */ /* 0x000fc400078e7804 */
[----:B------:R-:W-:Y:S02]  /*1c70*/  LOP3.LUT R155, R86, 0x400, RZ, 0xc0, !PT ;  /* 0x00000400569b7812 */ /* 0x000fe400078ec0ff */
[----:B------:R-:W-:Y:S02]  /*1c80*/  LOP3.LUT R5, R8, R7, RZ, 0xfc, !PT ;  /* 0x0000000708057212 */ /* 0x000fe400078efcff */
[----:B------:R-:W-:-:S03]  /*1c90*/  LEA R155, R4, R155, 0x1 ;  /* 0x0000009b049b7211 */ /* 0x000fc600078e08ff */
[----:B------:R-:W-:Y:S01]  /*1ca0*/  IMAD R156, R5, 0x2, R6 ;  /* 0x00000002059c7824 */ /* 0x000fe200078e0206 */
[----:B------:R-:W-:-:S04]  /*1cb0*/  IADD3 R155, PT, PT, R6, R155, RZ ;  /* 0x0000009b069b7210 */ /* 0x000fc80007ffe0ff */
[----:B------:R-:W-:Y:S04]  /*1cc0*/  LDSM.16.M88.4 R48, [R156] ;  /* 0x000000009c30783b */ /* 0x000fe80000000200 */
[----:B------:R-:W3:Y:S01]  /*1cd0*/  LDSM.16.M88.4 R36, [R155+0x4000] ;  /* 0x004000009b24783b */ /* 0x000ee20000000200 */
[----:B------:R-:W-:Y:S01]  /*1ce0*/  R2P PR, R0, 0x6 ;  /* 0x0000000600007804 */ /* 0x000fe20000000000 */
[----:B------:R-:W-:Y:S02]  /*1cf0*/  IMAD.MOV.U32 R0, RZ, RZ, 0x20 ;  /* 0x00000020ff007424 */ /* 0x000fe400078e00ff */
[----:B------:R-:W4:Y:S03]  /*1d00*/  LDSM.16.M88.4 R64, [R155+0x4800] ;  /* 0x004800009b40783b */ /* 0x000f260000000200 */
[----:B------:R-:W-:Y:S01]  /*1d10*/  SEL R0, R0, 0xffffffe0, !P1 ;  /* 0xffffffe000007807 */ /* 0x000fe20004800000 */
[----:B------:R-:W5:Y:S03]  /*1d20*/  LDSM.16.M88.4 R56, [R155+0x5000] ;  /* 0x005000009b38783b */ /* 0x000f660000000200 */
[C---:B------:R-:W-:Y:S01]  /*1d30*/  IADD3 R154, PT, PT, R0.reuse, R156, RZ ;  /* 0x0000009c009a7210 */ /* 0x040fe20007ffe0ff */
[----:B------:R-:W-:Y:S01]  /*1d40*/  IMAD.IADD R150, R0, 0x1, R155 ;  /* 0x0000000100967824 */ /* 0x000fe200078e029b */
[----:B-1----:R-:W1:Y:S04]  /*1d50*/  LDSM.16.M88.4 R12, [R155+0x5800] ;  /* 0x005800009b0c783b */ /* 0x002e680000000200 */
[----:B------:R-:W-:Y:S04]  /*1d60*/  LDSM.16.M88.4 R8, [R154] ;  /* 0x000000009a08783b */ /* 0x000fe80000000200 */
[----:B------:R-:W1:Y:S04]  /*1d70*/  LDSM.16.M88.4 R40, [R150+0x4000] ;  /* 0x004000009628783b */ /* 0x000e680000000200 */
[----:B------:R-:W1:Y:S04]  /*1d80*/  LDSM.16.M88.4 R44, [R150+0x5000] ;  /* 0x00500000962c783b */ /* 0x000e680000000200 */
[----:B------:R-:W1:Y:S04]  /*1d90*/  LDSM.16.M88.4 R68, [R150+0x4800] ;  /* 0x004800009644783b */ /* 0x000e680000000200 */
[----:B------:R-:W1:Y:S01]  /*1da0*/  LDSM.16.M88.4 R24, [R150+0x5800] ;  /* 0x005800009618783b */ /* 0x000e620000000200 */
[----:B------:R-:W-:-:S03]  /*1db0*/  MOV R4, 0x40 ;  /* 0x0000004000047802 */ /* 0x000fc60000000f00 */
[----:B------:R-:W-:Y:S01]  /*1dc0*/  LDSM.16.M88.4 R72, [R156+0x2000] ;  /* 0x002000009c48783b */ /* 0x000fe20000000200 */
[C---:B---3--:R-:W-:Y:S03]  /*1dd0*/  HMMA.16816.F32 R16, R48.reuse, R36, RZ ;  /* 0x000000243010723c */ /* 0x048fe600000018ff */
[----:B------:R-:W-:Y:S05]  /*1de0*/  LDSM.16.M88.4 R80, [R150+0x6000] ;  /* 0x006000009650783b */ /* 0x000fea0000000200 */
[----:B------:R-:W-:Y:S01]  /*1df0*/  HMMA.16816.F32 R36, R48, R38, RZ ;  /* 0x000000263024723c */ /* 0x000fe200000018ff */
[----:B------:R-:W-:-:S04]  /*1e00*/  SEL R4, R4, 0xffffffc0, !P2 ;  /* 0xffffffc004047807 */ /* 0x000fc80005000000 */
[C---:B------:R-:W-:Y:S01]  /*1e10*/  IADD3 R149, PT, PT, R4.reuse, R155, RZ ;  /* 0x0000009b04957210 */ /* 0x040fe20007ffe0ff */
[----:B------:R-:W-:Y:S02]  /*1e20*/  IMAD.IADD R153, R4, 0x1, R156 ;  /* 0x0000000104997824 */ /* 0x000fe400078e029c */
[C---:B----4-:R-:W-:Y:S02]  /*1e30*/  HMMA.16816.F32 R28, R48.reuse, R64, RZ ;  /* 0x00000040301c723c */ /* 0x050fe400000018ff */
[----:B------:R-:W-:Y:S06]  /*1e40*/  LDSM.16.M88.4 R20, [R149+0x4000] ;  /* 0x004000009514783b */ /* 0x000fec0000000200 */
[C---:B-----5:R-:W-:Y:S08]  /*1e50*/  HMMA.16816.F32 R60, R48.reuse, R56, RZ ;  /* 0x00000038303c723c */ /* 0x060ff000000018ff */
[----:B-1----:R-:W-:Y:S08]  /*1e60*/  HMMA.16816.F32 R52, R48, R12, RZ ;  /* 0x0000000c3034723c */ /* 0x002ff000000018ff */
[C---:B------:R-:W-:Y:S08]  /*1e70*/  HMMA.16816.F32 R16, R8.reuse, R40, R16 ;  /* 0x000000280810723c */ /* 0x040ff00000001810 */
[----:B------:R-:W-:Y:S01]  /*1e80*/  HMMA.16816.F32 R36, R8, R42, R36 ;  /* 0x0000002a0824723c */ /* 0x000fe20000001824 */
[----:B------:R-:W-:Y:S01]  /*1e90*/  LDSM.16.M88.4 R40, [R149+0x4800] ;  /* 0x004800009528783b */ /* 0x000fe20000000200 */
[----:B------:R-:W-:-:S03]  /*1ea0*/  IADD3 R148, PT, PT, R0, R149, RZ ;  /* 0x0000009500947210 */ /* 0x000fc60007ffe0ff */
[----:B------:R-:W-:Y:S03]  /*1eb0*/  LDSM.16.M88.4 R76, [R149+0x5000] ;  /* 0x00500000954c783b */ /* 0x000fe60000000200 */
[C---:B------:R-:W-:Y:S08]  /*1ec0*/  HMMA.16816.F32 R64, R48.reuse, R66, RZ ;  /* 0x000000423040723c */ /* 0x040ff000000018ff */
[C---:B------:R-:W-:Y:S08]  /*1ed0*/  HMMA.16816.F32 R56, R48.reuse, R58, RZ ;  /* 0x0000003a3038723c */ /* 0x040ff000000018ff */
[----:B------:R-:W-:Y:S01]  /*1ee0*/  HMMA.16816.F32 R48, R48, R14, RZ ;  /* 0x0000000e3030723c */ /* 0x000fe200000018ff */
[----:B------:R-:W1:Y:S01]  /*1ef0*/  LDSM.16.M88.4 R12, [R153] ;  /* 0x00000000990c783b */ /* 0x000e620000000200 */
[----:B------:R-:W-:-:S06]  /*1f00*/  IMAD.IADD R152, R0, 0x1, R153 ;  /* 0x0000000100987824 */ /* 0x000fcc00078e0299 */
        /* <DEDUP_REMOVED lines=9> */
[----:B------:R-:W4:Y:S03]  /*1fa0*/  LDSM.16.M88.4 R24, [R148+0x4000] ;  /* 0x004000009418783b */ /* 0x000f260000000200 */
        /* <DEDUP_REMOVED lines=9> */
[C---:B---3--:R-:W-:Y:S08]  /*2040*/  HMMA.16816.F32 R52, R12.reuse, R44, R52 ;  /* 0x0000002c0c34723c */ /* 0x048ff00000001834 */
[----:B------:R-:W-:Y:S01]  /*2050*/  HMMA.16816.F32 R48, R12, R46, R48 ;  /* 0x0000002e0c30723c */ /* 0x000fe20000001830 */
[----:B------:R-:W3:Y:S04]  /*2060*/  LDSM.16.M88.4 R12, [R148+0x5800] ;  /* 0x00580000940c783b */ /* 0x000ee80000000200 */
[----:B------:R-:W2:Y:S03]  /*2070*/  LDSM.16.M88.4 R44, [R154+0x2000] ;  /* 0x002000009a2c783b */ /* 0x000ea60000000200 */
[C---:B----4-:R-:W-:Y:S08]  /*2080*/  HMMA.16816.F32 R16, R8.reuse, R24, R16 ;  /* 0x000000180810723c */ /* 0x050ff00000001810 */
[C---:B------:R-:W-:Y:S01]  /*2090*/  HMMA.16816.F32 R36, R8.reuse, R26, R36 ;  /* 0x0000001a0824723c */ /* 0x040fe20000001824 */
[----:B------:R-:W-:Y:S07]  /*20a0*/  LDSM.16.M88.4 R24, [R153+0x2000] ;  /* 0x002000009918783b */ /* 0x000fee0000000200 */
[C---:B-1----:R-:W-:Y:S08]  /*20b0*/  HMMA.16816.F32 R28, R8.reuse, R20, R28 ;  /* 0x00000014081c723c */ /* 0x042ff0000000181c */
[----:B------:R-:W-:Y:S01]  /*20c0*/  HMMA.16816.F32 R64, R8, R22, R64 ;  /* 0x000000160840723c */ /* 0x000fe20000001840 */
[----:B------:R-:W1:Y:S07]  /*20d0*/  LDSM.16.M88.4 R20, [R149+0x6000] ;  /* 0x006000009514783b */ /* 0x000e6e0000000200 */
[C---:B-----5:R-:W-:Y:S08]  /*20e0*/  HMMA.16816.F32 R16, R72.reuse, R40, R16 ;  /* 0x000000284810723c */ /* 0x060ff00000001810 */
[----:B------:R-:W-:Y:S01]  /*20f0*/  HMMA.16816.F32 R36, R72, R42, R36 ;  /* 0x0000002a4824723c */ /* 0x000fe20000001824 */
[----:B------:R-:W-:Y:S07]  /*2100*/  LDSM.16.M88.4 R40, [R150+0x6800] ;  /* 0x006800009628783b */ /* 0x000fee0000000200 */
[C---:B------:R-:W-:Y:S08]  /*2110*/  HMMA.16816.F32 R60, R8.reuse, R68, R60 ;  /* 0x00000044083c723c */ /* 0x040ff0000000183c */
[C---:B------:R-:W-:Y:S01]  /*2120*/  HMMA.16816.F32 R56, R8.reuse, R70, R56 ;  /* 0x000000460838723c */ /* 0x040fe20000001838 */
[----:B------:R-:W-:Y:S07]  /*2130*/  LDSM.16.M88.4 R68, [R155+0x7000] ;  /* 0x007000009b44783b */ /* 0x000fee0000000200 */
[C---:B---3--:R-:W-:Y:S08]  /*2140*/  HMMA.16816.F32 R52, R8.reuse, R12, R52 ;  /* 0x0000000c0834723c */ /* 0x048ff00000001834 */
[----:B------:R-:W-:Y:S01]  /*2150*/  HMMA.16816.F32 R48, R8, R14, R48 ;  /* 0x0000000e0830723c */ /* 0x000fe20000001830 */
[----:B------:R-:W-:Y:S04]  /*2160*/  LDSM.16.M88.4 R12, [R152+0x2000] ;  /* 0x00200000980c783b */ /* 0x000fe80000000200 */
[----:B------:R-:W3:Y:S03]  /*2170*/  LDSM.16.M88.4 R8, [R148+0x6000] ;  /* 0x006000009408783b */ /* 0x000ee60000000200 */
[C---:B--2---:R-:W-:Y:S08]  /*2180*/  HMMA.16816.F32 R16, R44.reuse, R80, R16 ;  /* 0x000000502c10723c */ /* 0x044ff00000001810 */
[----:B------:R-:W-:-:S12]  /*2190*/  HMMA.16816.F32 R36, R44, R82, R36 ;  /* 0x000000522c24723c */ /* 0x000fd80000001824 */
[C---:B-1----:R-:W-:Y:S08]  /*21a0*/  HMMA.16816.F32 R16, R24.reuse, R20, R16 ;  /* 0x000000141810723c */ /* 0x042ff00000001810 */
[----:B------:R-:W-:Y:S01]  /*21b0*/  HMMA.16816.F32 R36, R24, R22, R36 ;  /* 0x000000161824723c */ /* 0x000fe20000001824 */
[----:B------:R-:W-:Y:S07]  /*21c0*/  LDSM.16.M88.4 R20, [R155+0x7800] ;  /* 0x007800009b14783b */ /* 0x000fee0000000200 */
[----:B------:R-:W-:Y:S08]  /*21d0*/  HMMA.16816.F32 R28, R72, R76, R28 ;  /* 0x0000004c481c723c */ /* 0x000ff0000000181c */
[C---:B---3--:R-:W-:Y:S08]  /*21e0*/  HMMA.16816.F32 R16, R12.reuse, R8, R16 ;  /* 0x000000080c10723c */ /* 0x048ff00000001810 */
[----:B------:R-:W-:Y:S01]  /*21f0*/  HMMA.16816.F32 R36, R12, R10, R36 ;  /* 0x0000000a0c24723c */ /* 0x000fe20000001824 */
[----:B------:R-:W1:Y:S07]  /*2200*/  LDSM.16.M88.4 R8, [R150+0x7000] ;  /* 0x007000009608783b */ /* 0x000e6e0000000200 */
[----:B------:R-:W-:Y:S03]  /*2210*/  HMMA.16816.F32 R64, R72, R78, R64 ;  /* 0x0000004e4840723c */ /* 0x000fe60000001840 */
[-C--:B------:R-:W-:Y:S01]  /*2220*/  FMUL.FTZ R5, R16, R33.reuse ;  /* 0x0000002110057220 */ /* 0x080fe20000410000 */
[----:B------:R-:W-:-:S04]  /*2230*/  FMUL.FTZ R35, R17, R33 ;  /* 0x0000002111237220 */ /* 0x000fc80000410000 */
[C---:B------:R-:W-:Y:S01]  /*2240*/  HMMA.16816.F32 R76, R72.reuse, R68, R60 ;  /* 0x00000044484c723c */ /* 0x040fe2000000183c */
[-C--:B------:R-:W-:Y:S01]  /*2250*/  FMUL.FTZ R69, R18, R33.reuse ;  /* 0x0000002112457220 */ /* 0x080fe20000410000 */
[----:B------:R-:W2:Y:S06]  /*2260*/  LDSM.16.M88.4 R60, [R149+0x6800] ;  /* 0x00680000953c783b */ /* 0x000eac0000000200 */
[----:B------:R-:W-:Y:S01]  /*2270*/  HMMA.16816.F32 R56, R72, R70, R56 ;  /* 0x000000464838723c */ /* 0x000fe20000001838 */
[-C--:B------:R-:W-:Y:S02]  /*2280*/  FMUL.FTZ R71, R19, R33.reuse ;  /* 0x0000002113477220 */ /* 0x080fe40000410000 */
[----:B------:R-:W3:Y:S05]  /*2290*/  LDSM.16.M88.4 R16, [R149+0x7000] ;  /* 0x007000009510783b */ /* 0x000eea0000000200 */
[C---:B------:R-:W-:Y:S01]  /*22a0*/  HMMA.16816.F32 R80, R44.reuse, R40, R28 ;  /* 0x000000282c50723c */ /* 0x040fe2000000181c */
[----:B------:R-:W-:Y:S07]  /*22b0*/  LDSM.16.M88.4 R28, [R148+0x6800] ;  /* 0x00680000941c783b */ /* 0x000fee0000000200 */
[C---:B------:R-:W-:Y:S01]  /*22c0*/  HMMA.16816.F32 R64, R44.reuse, R42, R64 ;  /* 0x0000002a2c40723c */ /* 0x040fe20000001840 */
[----:B------:R-:W4:Y:S07]  /*22d0*/  LDSM.16.M88.4 R40, [R150+0x7800] ;  /* 0x007800009628783b */ /* 0x000f2e0000000200 */
[C---:B-1----:R-:W-:Y:S08]  /*22e0*/  HMMA.16816.F32 R76, R44.reuse, R8, R76 ;  /* 0x000000082c4c723c */ /* 0x042ff0000000184c */
[----:B------:R-:W-:Y:S01]  /*22f0*/  HMMA.16816.F32 R56, R44, R10, R56 ;  /* 0x0000000a2c38723c */ /* 0x000fe20000001838 */
[----:B------:R-:W1:Y:S07]  /*2300*/  LDSM.16.M88.4 R8, [R149+0x7800] ;  /* 0x007800009508783b */ /* 0x000e6e0000000200 */
[C---:B------:R-:W-:Y:S08]  /*2310*/  HMMA.16816.F32 R52, R72.reuse, R20, R52 ;  /* 0x000000144834723c */ /* 0x040ff00000001834 */
[----:B------:R-:W-:Y:S08]  /*2320*/  HMMA.16816.F32 R48, R72, R22, R48 ;  /* 0x000000164830723c */ /* 0x000ff00000001830 */
[C---:B--2---:R-:W-:Y:S08]  /*2330*/  HMMA.16816.F32 R80, R24.reuse, R60, R80 ;  /* 0x0000003c1850723c */ /* 0x044ff00000001850 */
[C---:B------:R-:W-:Y:S01]  /*2340*/  HMMA.16816.F32 R64, R24.reuse, R62, R64 ;  /* 0x0000003e1840723c */ /* 0x040fe20000001840 */
[----:B------:R-:W2:Y:S07]  /*2350*/  LDSM.16.M88.4 R60, [R148+0x7000] ;  /* 0x00700000943c783b */ /* 0x000eae0000000200 */
[C---:B---3--:R-:W-:Y:S08]  /*2360*/  HMMA.16816.F32 R76, R24.reuse, R16, R76 ;  /* 0x00000010184c723c */ /* 0x048ff0000000184c */
[----:B------:R-:W-:Y:S01]  /*2370*/  HMMA.16816.F32 R56, R24, R18, R56 ;  /* 0x000000121838723c */ /* 0x000fe20000001838 */
[----:B------:R-:W3:Y:S01]  /*2380*/  LDSM.16.M88.4 R16, [R148+0x7800] ;  /* 0x007800009410783b */ /* 0x000ee20000000200 */
[-C--:B------:R-:W-:Y:S01]  /*2390*/  FMUL.FTZ R21, R36, R33.reuse ;  /* 0x0000002124157220 */ /* 0x080fe20000410000 */
[-C--:B------:R-:W-:Y:S01]  /*23a0*/  FMUL.FTZ R37, R37, R33.reuse ;  /* 0x0000002125257220 */ /* 0x080fe20000410000 */
[----:B------:R-:W-:Y:S01]  /*23b0*/  FMUL.FTZ R20, R38, R33 ;  /* 0x0000002126147220 */ /* 0x000fe20000410000 */
[----:B------:R-:W-:Y:S01]  /*23c0*/  ISETP.NE.AND P4, PT, R32, 0x1, PT ;  /* 0x000000012000780c */ /* 0x000fe20003f85270 */
[----:B------:R-:W1:Y:S01]  /*23d0*/  MUFU.TANH R5, R5 ;  /* 0x0000000500057308 */ /* 0x000e620000002400 */
[----:B------:R-:W-:-:S04]  /*23e0*/  DEPBAR.LE SB0, 0x0 ;  /* 0x000080000000791a */ /* 0x000fc80000000000 */
[C---:B----4-:R-:W-:Y:S08]  /*23f0*/  HMMA.16816.F32 R52, R44.reuse, R40, R52 ;  /* 0x000000282c34723c */ /* 0x050ff00000001834 */
[----:B------:R-:W-:-:S12]  /*2400*/  HMMA.16816.F32 R48, R44, R42, R48 ;  /* 0x0000002a2c30723c */ /* 0x000fd80000001830 */
[C---:B-1----:R-:W-:Y:S08]  /*2410*/  HMMA.16816.F32 R52, R24.reuse, R8, R52 ;  /* 0x000000081834723c */ /* 0x042ff00000001834 */
[----:B------:R-:W-:Y:S08]  /*2420*/  HMMA.16816.F32 R48, R24, R10, R48 ;  /* 0x0000000a1830723c */ /* 0x000ff00000001830 */
[C---:B------:R-:W-:Y:S08]  /*2430*/  HMMA.16816.F32 R80, R12.reuse, R28, R80 ;  /* 0x0000001c0c50723c */ /* 0x040ff00000001850 */
[C---:B------:R-:W-:Y:S08]  /*2440*/  HMMA.16816.F32 R64, R12.reuse, R30, R64 ;  /* 0x0000001e0c40723c */ /* 0x040ff00000001840 */
[C---:B--2---:R-:W-:Y:S08]  /*2450*/  HMMA.16816.F32 R76, R12.reuse, R60, R76 ;  /* 0x0000003c0c4c723c */ /* 0x044ff0000000184c */
        /* <DEDUP_REMOVED lines=58> */
[----:B------:R1:W1:Y:S01]  /*2800*/  MUFU.TANH R123, R51 ;  /* 0x00000033007b7308 */ /* 0x0002620000002400 */
[----:B------:R-:W-:Y:S01]  /*2810*/  BSSY.RECONVERGENT B1, `(.L_x_11234) ;  /* 0x0000065000017945 */ /* 0x000fe20003800200 */
[C---:B------:R-:W-:Y:S01]  /*2820*/  SHF.L.U64.HI R34, R88.reuse, 0x4, R89 ;  /* 0x0000000458227819 */ /* 0x040fe20000010259 */
[----:B------:R-:W-:Y:S01]  /*2830*/  IMAD.SHL.U32 R33, R88, 0x10, RZ ;  /* 0x0000001058217824 */ /* 0x000fe200078e00ff */
[----:B------:R-:W-:-:S02]  /*2840*/  SHF.L.U64.HI R173, R84, 0x4, R85 ;  /* 0x0000000454ad7819 */ /* 0x000fc40000010255 */
        /* <DEDUP_REMOVED lines=16> */
.L_x_11237:
[----:B------:R-:W2:Y:S01]  /*2950*/  LD.E R17, desc[UR4][R2.64+0x170] ;  /* 0x0001700402117980 */ /* 0x000ea2000c101900 */
[C---:B------:R-:W-:Y:S02]  /*2960*/  LEA R14, R32.reuse, 0xffffff80, 0x6 ;  /* 0xffffff80200e7811 */ /* 0x040fe400078e30ff */
[----:B------:R-:W-:Y:S02]  /*2970*/  LEA R16, R32, 0xffffffc0, 0x6 ;  /* 0xffffffc020107811 */ /* 0x000fe400078e30ff */
[----:B------:R-:W-:Y:S02]  /*2980*/  IABS R8, R14 ;  /* 0x0000000e00087213 */ /* 0x000fe40000000000 */
[----:B------:R-:W-:Y:S02]  /*2990*/  IABS R10, R16 ;  /* 0x00000010000a7213 */ /* 0x000fe40000000000 */
[-C--:B--2---:R-:W-:Y:S02]  /*29a0*/  IABS R12, R17.reuse ;  /* 0x00000011000c7213 */ /* 0x084fe40000000000 */
[----:B------:R-:W-:-:S02]  /*29b0*/  IABS R11, R17 ;  /* 0x00000011000b7213 */ /* 0x000fc40000000000 */
[----:B------:R-:W2:Y:S01]  /*29c0*/  I2F.RP R13, R12 ;  /* 0x0000000c000d7306 */ /* 0x000ea20000209400 */
[-C--:B------:R-:W-:Y:S02]  /*29d0*/  LOP3.LUT R14, R14, R17.reuse, RZ, 0x3c, !PT ;  /* 0x000000110e0e7212 */ /* 0x080fe400078e3cff */
[----:B------:R-:W-:Y:S01]  /*29e0*/  IMAD.MOV R11, RZ, RZ, -R11 ;  /* 0x000000ffff0b7224 */ /* 0x000fe200078e0a0b */
[----:B------:R-:W-:Y:S02]  /*29f0*/  LOP3.LUT R16, R16, R17, RZ, 0x3c, !PT ;  /* 0x0000001110107212 */ /* 0x000fe400078e3cff */
[----:B------:R-:W-:Y:S02]  /*2a00*/  ISETP.GE.AND P0, PT, R14, RZ, PT ;  /* 0x000000ff0e00720c */ /* 0x000fe40003f06270 */
[----:B------:R-:W-:Y:S01]  /*2a10*/  ISETP.GE.AND P2, PT, R16, RZ, PT ;  /* 0x000000ff1000720c */ /* 0x000fe20003f46270 */
[----:B--2---:R-:W2:Y:S02]  /*2a20*/  MUFU.RCP R18, R13 ;  /* 0x0000000d00127308 */ /* 0x004ea40000001000 */
[----:B--2---:R-:W-:-:S06]  /*2a30*/  VIADD R18, R18, 0xffffffe ;  /* 0x0ffffffe12127836 */ /* 0x004fcc0000000000 */
[----:B------:R-:W2:Y:S02]  /*2a40*/  F2I.FTZ.U32.TRUNC.NTZ R19, R18 ;  /* 0x0000001200137305 */ /* 0x000ea4000021f000 */
[----:B--2---:R-:W-:Y:S01]  /*2a50*/  IMAD.MOV R15, RZ, RZ, -R19 ;  /* 0x000000ffff0f7224 */ /* 0x004fe200078e0a13 */
        /* <DEDUP_REMOVED lines=16> */
[----:B------:R-:W-:Y:S01]  /*2b60*/  ISETP.GE.U32.AND P6, PT, R11, R12, PT ;  /* 0x0000000c0b00720c */ /* 0x000fe20003fc6070 */
[----:B------:R-:W2:Y:S10]  /*2b70*/  LD.E.64 R18, desc[UR4][R2.64+0x20] ;  /* 0x0000200402127980 */ /* 0x000eb4000c101b00 */
[----:B------:R-:W-:-:S02]  /*2b80*/  @P5 IADD3 R13, PT, PT, R13, 0x1, RZ ;  /* 0x000000010d0d5810 */ /* 0x000fc40007ffe0ff */
[----:B------:R-:W-:-:S03]  /*2b90*/  @P6 VIADD R15, R15, 0x1 ;  /* 0x000000010f0f6836 */ /* 0x000fc60000000000 */
        /* <DEDUP_REMOVED lines=24> */
.L_x_11238:
[----:B------:R-:W-:Y:S05]  /*2d20*/  BSYNC.RECONVERGENT B0 ;  /* 0x0000000000007941 */ /* 0x000fea0003800200 */
.L_x_11236:
        /* <DEDUP_REMOVED lines=19> */
.L_x_11235:
[----:B------:R-:W-:Y:S05]  /*2e60*/  BSYNC.RECONVERGENT B1 ;  /* 0x0000000000017941 */ /* 0x000fea0003800200 */
.L_x_11234:
[----:B------:R-:W3:Y:S01]  /*2e70*/  LD.E R125, desc[UR4][R2.64+0xdc] ;  /* 0x0000dc04027d7980 */ /* 0x000ee2000c101900 */
[----:B-1----:R-:W-:Y:S02]  /*2e80*/  FMNMX3.FTZ R8, R5, R35, R21, !PT ;  /* 0x0000002305087276 */ /* 0x002fe40007810015 */
        /* <DEDUP_REMOVED lines=9> */
[----:B--2---:R-:W-:Y:S02]  /*2f20*/  FMNMX3.FTZ R11, R8, R141, R143, !PT ;  /* 0x0000008d080b7276 */ /* 0x004fe4000781008f */
        /* <DEDUP_REMOVED lines=10> */
[----:B------:R-:W-:Y:S01]  /*2fd0*/  IADD3 R111, PT, PT, R0, R151, RZ ;  /* 0x00000097006f7210 */ /* 0x000fe20007ffe0ff */
[----:B------:R-:W1:Y:S01]  /*2fe0*/  SHFL.BFLY PT, R13, R10, 0x2, 0x1f ;  /* 0x0c401f000a0d7f89 */ /* 0x000e6200000e0000 */
[----:B------:R-:W-:-:S03]  /*2ff0*/  FMNMX3.FTZ R8, R8, R131, R139, !PT ;  /* 0x0000008308087276 */ /* 0x000fc6000781008b */
[----:B------:R-:W-:Y:S01]  /*3000*/  LDSM.16.MT88.4 R48, [R111+0xa000] ;  /* 0x00a000006f30783b */ /* 0x000fe20000004200 */
[----:B------:R-:W-:-:S03]  /*3010*/  FMNMX3.FTZ R8, R8, R133, R127, !PT ;  /* 0x0000008508087276 */ /* 0x000fc6000781007f */
[----:B------:R-:W-:Y:S01]  /*3020*/  LDSM.16.MT88.4 R84, [R111+0x8000] ;  /* 0x008000006f54783b */ /* 0x000fe20000004200 */
[----:B------:R-:W-:-:S04]  /*3030*/  FMNMX3.FTZ R8, R8, R122, R121, !PT ;  /* 0x0000007a08087276 */ /* 0x000fc80007810079 */
[----:B------:R-:W-:-:S05]  /*3040*/  FMNMX.FTZ R11, R123, R8, !PT ;  /* 0x000000087b0b7209 */ /* 0x000fca0007810000 */
[----:B------:R-:W2:Y:S01]  /*3050*/  SHFL.BFLY PT, R8, R11, 0x2, 0x1f ;  /* 0x0c401f000b087f89 */ /* 0x000ea200000e0000 */
[----:B-1----:R-:W-:-:S05]  /*3060*/  FMNMX.FTZ R13, R10, R13, !PT ;  /* 0x0000000d0a0d7209 */ /* 0x002fca0007810000 */
[----:B------:R-:W1:Y:S01]  /*3070*/  SHFL.BFLY PT, R102, R13, 0x1, 0x1f ;  /* 0x0c201f000d667f89 */ /* 0x000e6200000e0000 */
[----:B--2---:R-:W-:-:S05]  /*3080*/  FMNMX.FTZ R8, R11, R8, !PT ;  /* 0x000000080b087209 */ /* 0x004fca0007810000 */
[----:B------:R-:W2:Y:S01]  /*3090*/  SHFL.BFLY PT, R101, R8, 0x1, 0x1f ;  /* 0x0c201f0008657f89 */ /* 0x000ea200000e0000 */
[----:B-1----:R-:W-:-:S03]  /*30a0*/  FMNMX.FTZ R102, R13, R102, !PT ;  /* 0x000000660d667209 */ /* 0x002fc60007810000 */
[----:B------:R-:W-:Y:S01]  /*30b0*/  LDSM.16.MT88.4 R12, [R110+0x8800] ;  /* 0x008800006e0c783b */ /* 0x000fe20000004200 */
        /* <DEDUP_REMOVED lines=16> */
[-CC-:B------:R-:W-:Y:S01]  /*31c0*/  FFMA.FTZ R115, R29, R125.reuse, -R124.reuse ;  /* 0x0000007d1d737223 */ /* 0x180fe2000001087c */
[-C--:B------:R-:W-:Y:S01]  /*31d0*/  FFMA.FTZ R9, R9, R125.reuse, -R124 ;  /* 0x0000007d09097223 */ /* 0x080fe2000001087c */
[----:B------:R-:W-:Y:S01]  /*31e0*/  MUFU.EX2 R119, R119 ;  /* 0x0000007700777308 */ /* 0x000fe20000000800 */
[-CC-:B------:R-:W-:Y:S01]  /*31f0*/  FFMA.FTZ R106, R81, R125.reuse, -R132.reuse ;  /* 0x0000007d516a7223 */ /* 0x180fe20000010884 */
[-CC-:B------:R-:W-:Y:S01]  /*3200*/  FFMA.FTZ R100, R83, R125.reuse, -R132.reuse ;  /* 0x0000007d53647223 */ /* 0x180fe20000010884 */
[-C--:B------:R-:W-:Y:S01]  /*3210*/  FFMA.FTZ R35, R61, R125.reuse, -R132 ;  /* 0x0000007d3d237223 */ /* 0x080fe20000010884 */
[-CC-:B------:R-:W-:Y:S01]  /*3220*/  FFMA.FTZ R112, R31, R125.reuse, -R124.reuse ;  /* 0x0000007d1f707223 */ /* 0x180fe2000001087c */
[-CC-:B------:R-:W-:Y:S01]  /*3230*/  FFMA.FTZ R109, R41, R125.reuse, -R124.reuse ;  /* 0x0000007d296d7223 */ /* 0x180fe2000001087c */
[-C--:B------:R-:W-:Y:S01]  /*3240*/  FFMA.FTZ R103, R23, R125.reuse, -R124 ;  /* 0x0000007d17677223 */ /* 0x080fe2000001087c */
[----:B------:R-:W2:Y:S01]  /*3250*/  LDSM.16.MT88.4 R40, [R151+0xa000] ;  /* 0x00a000009728783b */ /* 0x000ea20000004200 */
[----:B------:R-:W3:Y:S01]  /*3260*/  MUFU.EX2 R118, R118 ;  /* 0x0000007600767308 */ /* 0x000ee20000000800 */
[-C--:B------:R-:W-:Y:S01]  /*3270*/  FFMA.FTZ R183, R126, R125.reuse, -R132 ;  /* 0x0000007d7eb77223 */ /* 0x080fe20000010884 */
[-C--:B------:R-:W-:Y:S01]  /*3280*/  FFMA.FTZ R126, R127, R125.reuse, -R124 ;  /* 0x0000007d7f7e7223 */ /* 0x080fe2000001087c */
[----:B------:R-:W-:Y:S01]  /*3290*/  LDSM.16.MT88.4 R28, [R151+0x8800] ;  /* 0x00880000971c783b */ /* 0x000fe20000004200 */
[-CC-:B------:R-:W-:Y:S01]  /*32a0*/  FFMA.FTZ R130, R130, R125.reuse, -R132.reuse ;  /* 0x0000007d82827223 */ /* 0x180fe20000010884 */
[-CC-:B------:R-:W-:Y:S01]  /*32b0*/  FFMA.FTZ R129, R129, R125.reuse, -R132.reuse ;  /* 0x0000007d81817223 */ /* 0x180fe20000010884 */
[-C--:B------:R-:W-:Y:S01]  /*32c0*/  FFMA.FTZ R128, R128, R125.reuse, -R132 ;  /* 0x0000007d80807223 */ /* 0x080fe20000010884 */
[----:B------:R-:W-:Y:S01]  /*32d0*/  LDSM.16.MT88.4 R20, [R111+0x8800] ;  /* 0x008800006f14783b */ /* 0x000fe20000004200 */
[----:B------:R-:W-:Y:S01]  /*32e0*/  MUFU.EX2 R114, R114 ;  /* 0x0000007200727308 */ /* 0x000fe20000000800 */
[-CC-:B------:R-:W-:Y:S01]  /*32f0*/  FFMA.FTZ R127, R122, R125.reuse, -R124.reuse ;  /* 0x0000007d7a7f7223 */ /* 0x180fe2000001087c */
[-CC-:B------:R-:W-:Y:S01]  /*3300*/  FFMA.FTZ R121, R121, R125.reuse, -R124.reuse ;  /* 0x0000007d79797223 */ /* 0x180fe2000001087c */
[----:B------:R-:W-:-:S05]  /*3310*/  FFMA.FTZ R123, R123, R125, -R124 ;  /* 0x0000007d7b7b7223 */ /* 0x000fca000001087c */
[----:B------:R-:W4:Y:S01]  /*3320*/  MUFU.EX2 R113, R113 ;  /* 0x0000007100717308 */ /* 0x000f220000000800 */
[----:B---3--:R-:W-:Y:S01]  /*3330*/  F2FP.F16.F32.PACK_AB R64, R118, R119 ;  /* 0x000000777640723e */ /* 0x008fe200000000ff */
[----:B------:R-:W-:-:S06]  /*3340*/  FADD.FTZ R119, R119, R118 ;  /* 0x0000007677777221 */ /* 0x000fcc0000010000 */
[----:B------:R-:W-:Y:S08]  /*3350*/  MUFU.EX2 R117, R117 ;  /* 0x0000007500757308 */ /* 0x000ff00000000800 */
[----:B------:R-:W3:Y:S01]  /*3360*/  MUFU.EX2 R120, R120 ;  /* 0x0000007800787308 */ /* 0x000ee20000000800 */
[----:B----4-:R-:W-:-:S07]  /*3370*/  F2FP.F16.F32.PACK_AB R66, R113, R114 ;  /* 0x000000727142723e */ /* 0x010fce00000000ff */
[----:B------:R-:W-:Y:S08]  /*3380*/  MUFU.EX2 R116, R116 ;  /* 0x0000007400747308 */ /* 0x000ff00000000800 */
[----:B------:R-:W4:Y:S01]  /*3390*/  MUFU.EX2 R115, R115 ;  /* 0x0000007300737308 */ /* 0x000f220000000800 */
[----:B---3--:R-:W-:Y:S01]  /*33a0*/  F2FP.F16.F32.PACK_AB R65, R120, R117 ;  /* 0x000000757841723e */ /* 0x008fe200000000ff */
[----:B------:R-:W-:-:S06]  /*33b0*/  FADD.FTZ R117, R117, R120 ;  /* 0x0000007875757221 */ /* 0x000fcc0000010000 */
[----:B------:R3:W-:Y:S08]  /*33c0*/  MUFU.EX2 R0, R9 ;  /* 0x0000000900007308 */ /* 0x0007f00000000800 */
[----:B------:R-:W-:Y:S01]  /*33d0*/  MUFU.EX2 R107, R107 ;  /* 0x0000006b006b7308 */ /* 0x000fe20000000800 */
[----:B----4-:R-:W-:Y:S01]  /*33e0*/  F2FP.F16.F32.PACK_AB R67, R115, R116 ;  /* 0x000000747343723e */ /* 0x010fe200000000ff */
[----:B------:R-:W-:-:S04]  /*33f0*/  FADD.FTZ R116, R116, R117 ;  /* 0x0000007574747221 */ /* 0x000fc80000010000 */
[----:B------:R-:W-:Y:S02]  /*3400*/  FADD.FTZ R115, R115, R116 ;  /* 0x0000007473737221 */ /* 0x000fe40000010000 */
[----:B------:R-:W4:Y:S01]  /*3410*/  MUFU.EX2 R106, R106 ;  /* 0x0000006a006a7308 */ /* 0x000f220000000800 */
[----:B---3--:R-:W3:Y:S01]  /*3420*/  LDSM.16.MT88.4 R8, [R108+0x8800] ;  /* 0x008800006c08783b */ /* 0x008ee20000004200 */
[C---:B-1----:R-:W-:Y:S06]  /*3430*/  HMMA.16816.F32 R72, R64.reuse, R68, RZ ;  /* 0x000000444048723c */ /* 0x042fec00000018ff */
[----:B------:R-:W-:Y:S02]  /*3440*/  MUFU.EX2 R100, R100 ;  /* 0x0000006400647308 */ /* 0x000fe40000000800 */
[C---:B------:R-:W-:Y:S06]  /*3450*/  HMMA.16816.F32 R68, R64.reuse, R70, RZ ;  /* 0x000000464044723c */ /* 0x040fec00000018ff */
[----:B------:R-:W1:Y:S01]  /*3460*/  MUFU.EX2 R35, R35 ;  /* 0x0000002300237308 */ /* 0x000e620000000800 */
[----:B----4-:R-:W-:Y:S01]  /*3470*/  F2FP.F16.F32.PACK_AB R4, R106, R107 ;  /* 0x0000006b6a04723e */ /* 0x010fe200000000ff */
[C---:B------:R-:W-:Y:S06]  /*3480*/  HMMA.16816.F32 R80, R64.reuse, R76, RZ ;  /* 0x0000004c4050723c */ /* 0x040fec00000018ff */
[----:B------:R-:W-:Y:S02]  /*3490*/  MUFU.EX2 R112, R112 ;  /* 0x0000007000707308 */ /* 0x000fe40000000800 */
[C---:B------:R-:W-:Y:S06]  /*34a0*/  HMMA.16816.F32 R76, R64.reuse, R78, RZ ;  /* 0x0000004e404c723c */ /* 0x040fec00000018ff */
[----:B------:R-:W4:Y:S01]  /*34b0*/  MUFU.EX2 R109, R109 ;  /* 0x0000006d006d7308 */ /* 0x000f220000000800 */
[----:B-1----:R-:W-:Y:S01]  /*34c0*/  F2FP.F16.F32.PACK_AB R6, R35, R100 ;  /* 0x000000642306723e */ /* 0x002fe200000000ff */
[C---:B--2---:R-:W-:Y:S06]  /*34d0*/  HMMA.16816.F32 R36, R64.reuse, R40, RZ ;  /* 0x000000284024723c */ /* 0x044fec00000018ff */
[----:B------:R-:W1:Y:S02]  /*34e0*/  MUFU.EX2 R103, R103 ;  /* 0x0000006700677308 */ /* 0x000e640000000800 */
[C---:B------:R-:W-:Y:S06]  /*34f0*/  HMMA.16816.F32 R40, R64.reuse, R42, RZ ;  /* 0x0000002a4028723c */ /* 0x040fec00000018ff */
[----:B------:R-:W-:Y:S01]  /*3500*/  MUFU.EX2 R130, R130 ;  /* 0x0000008200827308 */ /* 0x000fe20000000800 */
[----:B----4-:R-:W-:Y:S01]  /*3510*/  F2FP.F16.F32.PACK_AB R5, R109, R112 ;  /* 0x000000706d05723e */ /* 0x010fe200000000ff */
[C---:B------:R-:W-:Y:S06]  /*3520*/  HMMA.16816.F32 R52, R64.reuse, R56, RZ ;  /* 0x000000384034723c */ /* 0x040fec00000018ff */
[----:B------:R-:W-:Y:S01]  /*3530*/  MUFU.EX2 R129, R129 ;  /* 0x0000008100817308 */ /* 0x000fe20000000800 */
[----:B-1----:R-:W-:Y:S01]  /*3540*/  F2FP.F16.F32.PACK_AB R7, R0, R103 ;  /* 0x000000670007723e */ /* 0x002fe200000000ff */
[----:B------:R-:W-:Y:S06]  /*3550*/  HMMA.16816.F32 R56, R64, R58, RZ ;  /* 0x0000003a4038723c */ /* 0x000fec00000018ff */
[----:B------:R-:W-:Y:S02]  /*3560*/  MUFU.EX2 R128, R128 ;  /* 0x0000008000807308 */ /* 0x000fe40000000800 */
[C---:B---3--:R-:W-:Y:S06]  /*3570*/  HMMA.16816.F32 R72, R4.reuse, R8, R72 ;  /* 0x000000080448723c */ /* 0x048fec0000001848 */
        /* <DEDUP_REMOVED lines=77> */
[----:B------:R-:W1:Y:S01]  /*3a50*/  LDSM.16.MT88.4 R8, [R111+0x9800] ;  /* 0x009800006f08783b */ /* 0x000e620000004200 */
[----:B------:R-:W-:-:S02]  /*3a60*/  F2FP.F16.F32.PACK_AB R4, R129, R130 ;  /* 0x000000828104723e */ /* 0x000fc400000000ff */
[----:B------:R-:W-:Y:S02]  /*3a70*/  F2FP.F16.F32.PACK_AB R5, R127, R126 ;  /* 0x0000007e7f05723e */ /* 0x000fe400000000ff */
        /* <DEDUP_REMOVED lines=18> */
[----:B------:R-:W-:Y:S01]  /*3ba0*/  FADD.FTZ R17, R107, R16 ;  /* 0x000000106b117221 */ /* 0x000fe20000010000 */
[----:B------:R-:W-:-:S03]  /*3bb0*/  FADD.FTZ R16, R112, R115 ;  /* 0x0000007370107221 */ /* 0x000fc60000010000 */
[----:B------:R-:W-:Y:S01]  /*3bc0*/  FADD.FTZ R17, R106, R17 ;  /* 0x000000116a117221 */ /* 0x000fe20000010000 */
[----:B------:R-:W-:Y:S02]  /*3bd0*/  FADD.FTZ R16, R109, R16 ;  /* 0x000000106d107221 */ /* 0x000fe40000010000 */
        /* <DEDUP_REMOVED lines=16> */
[----:B------:R-:W-:-:S04]  /*3ce0*/  FADD.FTZ R129, R129, R130 ;  /* 0x0000008281817221 */ /* 0x000fc80000010000 */
[----:B------:R-:W-:-:S04]  /*3cf0*/  FADD.FTZ R128, R128, R129 ;  /* 0x0000008180807221 */ /* 0x000fc80000010000 */
[----:B------:R-:W-:Y:S01]  /*3d00*/  FADD.FTZ R183, R183, R128 ;  /* 0x00000080b7b77221 */ /* 0x000fe20000010000 */
        /* <DEDUP_REMOVED lines=17> */
.L_x_11246:
        /* <DEDUP_REMOVED lines=77> */
.L_x_11241:
[----:B------:R-:W-:Y:S05]  /*42f0*/  BSYNC.RECONVERGENT B0 ;  /* 0x0000000000007941 */ /* 0x000fea0003800200 */
.L_x_11240:
        /* <DEDUP_REMOVED lines=237> */
[----:B------:R-:W-:Y:S11]  /*51d0*/  ISETP.GE.U32.AND P6, PT, R7, R8, PT ;  /* 0x000000080700720c */ /* 0x000ff60003fc6070 */
        /* <DEDUP_REMOVED lines=28> */
.L_x_11245:
[----:B------:R-:W-:Y:S05]  /*53a0*/  BSYNC.RECONVERGENT B0 ;  /* 0x0000000000007941 */ /* 0x000fea0003800200 */
.L_x_11244:
        /* <DEDUP_REMOVED lines=18> */
[----:B------:R-:W0:Y:S02]  /*54d0*/  LDGDEPBAR ;  /* 0x00000000000079af */ /* 0x000e240000000000 */
.L_x_11243:
[----:B------:R-:W-:Y:S05]  /*54e0*/  BSYNC.RECONVERGENT B1 ;  /* 0x0000000000017941 */ /* 0x000fea0003800200 */
.L_x_11242:
        /* <DEDUP_REMOVED lines=316> */
.L_x_11239:
        /* <DEDUP_REMOVED lines=13> */
.L_x_11254:
[----:B------:R-:W1:Y:S01]  /*6980*/  MUFU.RCP R0, R9 ;  /* 0x0000000900007308 */ /* 0x000e620000001000 */
[----:B------:R-:W-:Y:S01]  /*6990*/  FSETP.NE.FTZ.AND P1, PT, R9, RZ, PT ;  /* 0x000000ff0900720b */ /* 0x000fe20003f35000 */
[----:B------:R-:W4:Y:S01]  /*69a0*/  S2UR UR6, SR_CgaCtaId ;  /* 0x00000000000679c3 */ /* 0x000f220000008800 */
[----:B---3--:R-:W-:Y:S01]  /*69b0*/  FADD.FTZ R4, R11, R12 ;  /* 0x0000000c0b047221 */ /* 0x008fe20000010000 */
[----:B------:R-:W-:-:S04]  /*69c0*/  UMOV UR7, 0x400 ;  /* 0x0000040000077882 */ /* 0x000fc80000000000 */
[----:B------:R-:W3:Y:S01]  /*69d0*/  MUFU.RCP R5, R4 ;  /* 0x0000000400057308 */ /* 0x000ee20000001000 */
[----:B------:R-:W-:Y:S02]  /*69e0*/  FSETP.NE.FTZ.AND P0, PT, R4, RZ, PT ;  /* 0x000000ff0400720b */ /* 0x000fe40003f15000 */
        /* <DEDUP_REMOVED lines=33> */
[----:B----4-:R-:W-:Y:S01]  /*6c00*/  ULEA UR6, UR6, UR7, 0x18 ;  /* 0x0000000706067291 */ /* 0x010fe2000f8ec0ff */
[----:B------:R-:W1:Y:S01]  /*6c10*/  S2R R0, SR_TID.X ;  /* 0x0000000000007919 */ /* 0x000e620000002100 */
[----:B---3--:R-:W-:-:S02]  /*6c20*/  FSEL R5, R5, 1, P0 ;  /* 0x3f80000005057808 */ /* 0x008fc40000000000 */
        /* <DEDUP_REMOVED lines=30> */
[----:B--2---:R-:W-:Y:S01]  /*6e10*/  SHF.L.U32 R11, R0, 0x1, RZ ;  /* 0x00000001000b7819 */ /* 0x004fe200000006ff */
        /* <DEDUP_REMOVED lines=8> */
[----:B------:R-:W-:Y:S01]  /*6ea0*/  FMUL.FTZ R5, R5, R67 ;  /* 0x0000004305057220 */ /* 0x000fe20000410000 */
[----:B------:R-:W-:-:S02]  /*6eb0*/  MOV R10, 0x10 ;  /* 0x00000010000a7802 */ /* 0x000fc40000000f00 */
[----:B------:R-:W-:Y:S02]  /*6ec0*/  IADD3 R6, PT, PT, R13, R11, R6 ;  /* 0x0000000b0d067210 */ /* 0x000fe40007ffe006 */
        /* <DEDUP_REMOVED lines=64> */
[----:B------:R3:W-:Y:S04]  /*72d0*/  STS [R17+0x2000], R48 ;  /* 0x0020003011007388 */ /* 0x0007e80000000800 */
        /* <DEDUP_REMOVED lines=9> */
[----:B-1----:R-:W4:Y:S04]  /*7370*/  LD.E.U8 R5, desc[UR4][R2.64+0x1c8] ;  /* 0x0001c80402057980 */ /* 0x002f28000c101100 */
[----:B--2---:R-:W2:Y:S04]  /*7380*/  LD.E.64 R44, desc[UR4][R2.64+0x90] ;  /* 0x00009004022c7980 */ /* 0x004ea8000c101b00 */
[----:B---3--:R-:W3:Y:S04]  /*7390*/  LD.E.64 R48, desc[UR4][R2.64+0x88] ;  /* 0x0000880402307980 */ /* 0x008ee8000c101b00 */
[----:B------:R-:W3:Y:S04]  /*73a0*/  LD.E.64 R24, desc[UR4][R2.64+0x80] ;  /* 0x0000800402187980 */ /* 0x000ee8000c101b00 */
[----:B------:R-:W3:Y:S01]  /*73b0*/  LD.E.64 R46, desc[UR4][R2.64+0x70] ;  /* 0x00007004022e7980 */ /* 0x000ee2000c101b00 */
[----:B------:R-:W-:Y:S05]  /*73c0*/  WARPSYNC.ALL ;  /* 0x0000000000007948 */ /* 0x000fea0003800000 */
[----:B----4-:R-:W5:Y:S01]  /*73d0*/  LD.E.64 R50, desc[UR4][R2.64+0xa0] ;  /* 0x0000a00402327980 */ /* 0x010f62000c101b00 */
[----:B------:R-:W-:-:S02]  /*73e0*/  SHF.L.U32 R12, R7, 0x3, RZ ;  /* 0x00000003070c7819 */ /* 0x000fc400000006ff */
[----:B------:R-:W-:Y:S02]  /*73f0*/  MOV R17, RZ ;  /* 0x000000ff00117202 */ /* 0x000fe40000000f00 */
[----:B------:R-:W-:Y:S02]  /*7400*/  LOP3.LUT R16, R12, 0x38, RZ, 0xc0, !PT ;  /* 0x000000380c107812 */ /* 0x000fe400078ec0ff */
[----:B------:R-:W-:-:S13]  /*7410*/  ISETP.NE.AND P2, PT, R5, RZ, PT ;  /* 0x000000ff0500720c */ /* 0x000fda0003f45270 */
[----:B------:R-:W4:Y:S04]  /*7420*/  @!P2 LD.E R11, desc[UR4][R2.64+0x60] ;  /* 0x00006004020ba980 */ /* 0x000f28000c101900 */
[----:B------:R-:W4:Y:S04]  /*7430*/  @P2 LD.E R6, desc[UR4][R2.64+0xd4] ;  /* 0x0000d40402062980 */ /* 0x000f28000c101900 */
[----:B------:R-:W4:Y:S04]  /*7440*/  @!P2 LD.E R10, desc[UR4][R2.64+0xb4] ;  /* 0x0000b404020aa980 */ /* 0x000f28000c101900 */
[----:B------:R1:W4:Y:S01]  /*7450*/  @P2 LD.E R5, desc[UR4][R2.64+0xb4] ;  /* 0x0000b40402052980 */ /* 0x000322000c101900 */
[----:B------:R-:W-:Y:S01]  /*7460*/  BAR.SYNC.DEFER_BLOCKING 0x0 ;  /* 0x0000000000007b1d */ /* 0x000fe20000010000 */
[----:B--2---:R-:W-:-:S02]  /*7470*/  IMAD R14, R45, R167, RZ ;  /* 0x000000a72d0e7224 */ /* 0x004fc400078e02ff */
[----:B------:R-:W-:-:S04]  /*7480*/  IMAD.WIDE.U32 R44, R44, R167, RZ ;  /* 0x000000a72c2c7225 */ /* 0x000fc800078e00ff */
[----:B---3--:R-:W-:-:S04]  /*7490*/  IMAD.WIDE.U32 R16, R170, R48, R16 ;  /* 0x00000030aa107225 */ /* 0x008fc800078e0010 */
[----:B------:R-:W-:Y:S02]  /*74a0*/  IMAD R12, R49, R170, RZ ;  /* 0x000000aa310c7224 */ /* 0x000fe400078e02ff */
[-C--:B------:R-:W-:Y:S02]  /*74b0*/  IMAD R13, R25, R168.reuse, RZ ;  /* 0x000000a8190d7224 */ /* 0x080fe400078e02ff */
[----:B------:R-:W-:Y:S01]  /*74c0*/  IMAD.WIDE.U32 R18, R24, R168, RZ ;  /* 0x000000a818127225 */ /* 0x000fe200078e00ff */
[----:B------:R-:W-:Y:S02]  /*74d0*/  IADD3 R14, PT, PT, R45, R14, RZ ;  /* 0x0000000e2d0e7210 */ /* 0x000fe40007ffe0ff */
[----:B------:R-:W-:Y:S02]  /*74e0*/  IADD3 R12, PT, PT, R17, R12, RZ ;  /* 0x0000000c110c7210 */ /* 0x000fe40007ffe0ff */
[----:B------:R-:W-:Y:S02]  /*74f0*/  IADD3 R44, P4, P3, R44, R16, R18 ;  /* 0x000000102c2c7210 */ /* 0x000fe40007b9e012 */
[----:B-1----:R-:W-:Y:S01]  /*7500*/  IADD3 R3, PT, PT, R19, R13, RZ ;  /* 0x0000000d13037210 */ /* 0x002fe20007ffe0ff */
[----:B------:R-:W1:Y:S01]  /*7510*/  @P1 MUFU.LG2 R9, R9 ;  /* 0x0000000900091308 */ /* 0x000e620000000c00 */
[----:B------:R2:W3:Y:S02]  /*7520*/  LDS.128 R16, [R169] ;  /* 0x00000000a9107984 */ /* 0x0004e40000000c00 */
[----:B------:R-:W-:-:S02]  /*7530*/  IADD3.X R45, PT, PT, R14, R12, R3, P4, P3 ;  /* 0x0000000c0e2d7210 */ /* 0x000fc400027e6403 */
[----:B------:R2:W2:Y:S04]  /*7540*/  LDS.128 R12, [R169+0x2000] ;  /* 0x00200000a90c7984 */ /* 0x0004a80000000c00 */
[----:B------:R1:W2:Y:S04]  /*7550*/  LDS.128 R24, [R169+0x800] ;  /* 0x00080000a9187984 */ /* 0x0002a80000000c00 */
[----:B------:R2:W2:Y:S04]  /*7560*/  LDS.128 R20, [R169+0x2800] ;  /* 0x00280000a9147984 */ /* 0x0004a80000000c00 */
[----:B------:R2:W2:Y:S04]  /*7570*/  LDS.128 R36, [R169+0x1000] ;  /* 0x00100000a9247984 */ /* 0x0004a80000000c00 */
[----:B------:R2:W2:Y:S04]  /*7580*/  LDS.128 R28, [R169+0x3000] ;  /* 0x00300000a91c7984 */ /* 0x0004a80000000c00 */
[----:B------:R2:W2:Y:S04]  /*7590*/  LDS.128 R32, [R169+0x1800] ;  /* 0x00180000a9207984 */ /* 0x0004a80000000c00 */
[----:B------:R2:W2:Y:S01]  /*75a0*/  LDS.128 R40, [R169+0x3800] ;  /* 0x00380000a9287984 */ /* 0x0004a20000000c00 */
[----:B------:R-:W3:Y:S01]  /*75b0*/  @P0 MUFU.LG2 R4, R4 ;  /* 0x0000000400040308 */ /* 0x000ee20000000c00 */
[----:B------:R-:W-:Y:S01]  /*75c0*/  SHF.R.U32.HI R7, RZ, 0x3, R7 ;  /* 0x00000003ff077819 */ /* 0x000fe20000011607 */
[----:B-1----:R-:W-:Y:S01]  /*75d0*/  @P1 FMUL.FTZ R9, R9, 0.69314718246459960938 ;  /* 0x3f31721809091820 */ /* 0x002fe20000410000 */
[----:B------:R-:W-:-:S02]  /*75e0*/  MOV R2, 0x7f800000 ;  /* 0x7f80000000027802 */ /* 0x000fc40000000f00 */
[----:B------:R-:W-:Y:S01]  /*75f0*/  LOP3.LUT P4, RZ, R0, 0x3, RZ, 0xc0, !PT ;  /* 0x0000000300ff7812 */ /* 0x000fe2000788c0ff */
[----:B------:R-:W-:-:S04]  /*7600*/  IMAD.WIDE.U32 R44, R7, R48, R44 ;  /* 0x00000030072c7225 */ /* 0x000fc800078e002c */
[----:B-----5:R-:W-:Y:S01]  /*7610*/  @P1 FFMA.FTZ R2, R8, R102, R9 ;  /* 0x0000006608021223 */ /* 0x020fe20000010009 */
[--C-:B------:R-:W-:Y:S01]  /*7620*/  SHF.R.U32.HI R9, RZ, 0x1, R0.reuse ;  /* 0x00000001ff097819 */ /* 0x100fe20000011600 */
[----:B------:R-:W-:Y:S01]  /*7630*/  IMAD R7, R49, R7, RZ ;  /* 0x0000000731077224 */ /* 0x000fe200078e02ff */
[----:B------:R-:W-:Y:S02]  /*7640*/  SHF.R.U32.HI R3, RZ, 0x2, R0 ;  /* 0x00000002ff037819 */ /* 0x000fe40000011600 */
[----:B------:R-:W-:Y:S02]  /*7650*/  LOP3.LUT R0, R9, 0x30, RZ, 0xc0, !PT ;  /* 0x0000003009007812 */ /* 0x000fe400078ec0ff */
[----:B------:R-:W-:Y:S02]  /*7660*/  LEA R46, P1, R44, R46, 0x1 ;  /* 0x0000002e2c2e7211 */ /* 0x000fe400078208ff */
[----:B------:R-:W-:Y:S01]  /*7670*/  IADD3 R7, PT, PT, R45, R7, RZ ;  /* 0x000000072d077210 */ /* 0x000fe20007ffe0ff */
[----:B---3--:R-:W-:Y:S01]  /*7680*/  @P0 FMUL.FTZ R45, R4, 0.69314718246459960938 ;  /* 0x3f317218042d0820 */ /* 0x008fe20000410000 */
[----:B------:R-:W-:-:S02]  /*7690*/  LOP3.LUT R0, R0, 0x7, R3, 0xf8, !PT ;  /* 0x0000000700007812 */ /* 0x000fc400078ef803 */
[----:B------:R-:W-:Y:S01]  /*76a0*/  LEA.HI.X R47, R44, R47, R7, 0x1, P1 ;  /* 0x0000002f2c2f7211 */ /* 0x000fe200008f0c07 */
[----:B------:R-:W-:Y:S01]  /*76b0*/  BSSY.RECONVERGENT B0, `(.L_x_11248) ;  /* 0x0000018000007945 */ /* 0x000fe20003800200 */
[C---:B------:R-:W-:Y:S02]  /*76c0*/  SHF.L.U32 R3, R48.reuse, 0x5, RZ ;  /* 0x0000000530037819 */ /* 0x040fe400000006ff */
[-C--:B------:R-:W-:Y:S02]  /*76d0*/  LEA R44, P1, R48, R46.reuse, 0x6 ;  /* 0x0000002e302c7211 */ /* 0x080fe400078230ff */
[----:B------:R-:W-:Y:S01]  /*76e0*/  MOV R9, 0x7f800000 ;  /* 0x7f80000000097802 */ /* 0x000fe20000000f00 */
[----:B------:R-:W-:Y:S01]  /*76f0*/  @P0 FFMA.FTZ R9, R8, R101, R45 ;  /* 0x0000006508090223 */ /* 0x000fe2000001002d */
[----:B------:R-:W-:Y:S02]  /*7700*/  IADD3 R52, P3, PT, R3, R46, RZ ;  /* 0x0000002e03347210 */ /* 0x000fe40007f7e0ff */
[----:B------:R-:W-:-:S02]  /*7710*/  SHF.L.U64.HI R4, R48, 0x5, R49 ;  /* 0x0000000530047819 */ /* 0x000fc40000010231 */
[----:B------:R-:W-:Y:S01]  /*7720*/  LEA.HI.X R45, R48, R47, R49, 0x6, P1 ;  /* 0x0000002f302d7211 */ /* 0x000fe200008f3431 */
[----:B----4-:R-:W-:Y:S02]  /*7730*/  @!P2 IMAD R11, R168, R11, R167 ;  /* 0x0000000ba80ba224 */ /* 0x010fe400078e02a7 */
[----:B------:R-:W-:Y:S02]  /*7740*/  @P2 IMAD R6, R6, R167, RZ ;  /* 0x000000a706062224 */ /* 0x000fe400078e02ff */
[----:B------:R-:W-:Y:S02]  /*7750*/  @!P2 IMAD R11, R11, R10, RZ ;  /* 0x0000000a0b0ba224 */ /* 0x000fe400078e02ff */
[----:B------:R-:W-:Y:S01]  /*7760*/  @P2 IMAD R11, R168, R5, R6 ;  /* 0x00000005a80b2224 */ /* 0x000fe200078e0206 */
[----:B--2---:R-:W-:Y:S06]  /*7770*/  @P4 BRA `(.L_x_11249) ;  /* 0x00000000002c4947 */ /* 0x004fec0003800000 */
        /* <DEDUP_REMOVED lines=11> */
.L_x_11249:
[----:B------:R-:W-:Y:S05]  /*7830*/  BSYNC.RECONVERGENT B0 ;  /* 0x0000000000007941 */ /* 0x000fea0003800200 */
.L_x_11248:
        /* <DEDUP_REMOVED lines=12> */
[----:B-1----:R-:W-:Y:S05]  /*7900*/  RET.REL.NODEC R166 `(_ZN5flash24flash_fwd_splitkv_kernelI23Flash_fwd_kernel_traitsILi128ELi64ELi64ELi4ELb0ELb0EN7cutlass6half_tE19Flash_kernel_traitsILi128ELi64ELi64ELi4ES3_EELb0ELb0ELb0ELb1ELb1ELb1ELb0ELb0EEEvNS_16Flash_fwd_paramsE) ;  /* 0xffffff84a6bc7950 */ /* 0x002fea0003c3ffff */
.L_x_11247:
[----:B------:R-:W-:Y:S01]  /*7910*/  MOV R5, 0x2 ;  /* 0x0000000200057802 */ /* 0x000fe20000000f00 */
[----:B------:R-:W-:Y:S01]  /*7920*/  IMAD.MOV.U32 R0, RZ, RZ, 0x1f ;  /* 0x0000001fff007424 */ /* 0x000fe200078e00ff */
[----:B------:R-:W-:-:S07]  /*7930*/  MOV R4, 0xffffffff ;  /* 0xffffffff00047802 */ /* 0x000fce0000000f00 */
[----:B-----5:R-:W-:Y:S05]  /*7940*/  WARPSYNC.COLLECTIVE R4, `(.L_x_11250) ;  /* 0x0000000004087348 */ /* 0x020fea0003c00000 */
[----:B------:R1:W2:Y:S02]  /*7950*/  SHFL.BFLY P0, R12, R183, R5, R0 ;  /* 0x0c000005b70c7389 */ /* 0x0002a40000000000 */
[----:B-12--5:R-:W-:Y:S05]  /*7960*/  ENDCOLLECTIVE ;  /* 0x000000000000791b */ /* 0x026fea0003800000 */
.L_x_11250:
[----:B------:R-:W-:Y:S02]  /*7970*/  IMAD.MOV.U32 R10, RZ, RZ, R12 ;  /* 0x000000ffff0a7224 */ /* 0x000fe400078e000c */
[----:B------:R-:W-:Y:S02]  /*7980*/  IMAD.MOV.U32 R5, RZ, RZ, 0x1 ;  /* 0x00000001ff057424 */ /* 0x000fe400078e00ff */
[----:B------:R-:W-:-:S05]  /*7990*/  FADD.FTZ R10, R10, R183 ;  /* 0x000000b70a0a7221 */ /* 0x000fca0000010000 */
[----:B------:R-:W-:-:S07]  /*79a0*/  MOV R183, R10 ;  /* 0x0000000a00b77202 */ /* 0x000fce0000000f00 */
[----:B------:R-:W-:Y:S05]  /*79b0*/  WARPSYNC.COLLECTIVE R4, `(.L_x_11251) ;  /* 0x0000000004087348 */ /* 0x000fea0003c00000 */
[----:B------:R1:W2:Y:S02]  /*79c0*/  SHFL.BFLY P0, R12, R183, R5, R0 ;  /* 0x0c000005b70c7389 */ /* 0x0002a40000000000 */
[----:B-12---:R-:W-:Y:S05]  /*79d0*/  ENDCOLLECTIVE ;  /* 0x000000000000791b */ /* 0x006fea0003800000 */
.L_x_11251:
[----:B------:R-:W-:Y:S01]  /*79e0*/  MOV R183, R181 ;  /* 0x000000b500b77202 */ /* 0x000fe20000000f00 */
[----:B------:R-:W-:Y:S01]  /*79f0*/  IMAD.MOV.U32 R5, RZ, RZ, 0x2 ;  /* 0x00000002ff057424 */ /* 0x000fe200078e00ff */
[----:B------:R-:W-:-:S07]  /*7a00*/  MOV R9, R12 ;  /* 0x0000000c00097202 */ /* 0x000fce0000000f00 */
[----:B------:R-:W-:Y:S05]  /*7a10*/  WARPSYNC.COLLECTIVE R4, `(.L_x_11252) ;  /* 0x0000000004087348 */ /* 0x000fea0003c00000 */
[----:B------:R1:W2:Y:S02]  /*7a20*/  SHFL.BFLY P0, R12, R183, R5, R0 ;  /* 0x0c000005b70c7389 */ /* 0x0002a40000000000 */
[----:B-12---:R-:W-:Y:S05]  /*7a30*/  ENDCOLLECTIVE ;  /* 0x000000000000791b */ /* 0x006fea0003800000 */
.L_x_11252:
[----:B------:R-:W-:Y:S01]  /*7a40*/  FADD.FTZ R9, R10, R9 ;  /* 0x000000090a097221 */ /* 0x000fe20000010000 */
[----:B------:R-:W-:Y:S01]  /*7a50*/  FADD.FTZ R11, R12, R181 ;  /* 0x000000b50c0b7221 */ /* 0x000fe20000010000 */
[----:B------:R-:W-:-:S04]  /*7a60*/  MOV R5, 0x1 ;  /* 0x0000000100057802 */ /* 0x000fc80000000f00 */
[----:B------:R-:W-:-:S07]  /*7a70*/  MOV R183, R11 ;  /* 0x0000000b00b77202 */ /* 0x000fce0000000f00 */
[----:B------:R-:W-:Y:S05]  /*7a80*/  WARPSYNC.COLLECTIVE R4, `(.L_x_11253) ;  /* 0x0000000004087348 */ /* 0x000fea0003c00000 */
[----:B------:R1:W2:Y:S02]  /*7a90*/  SHFL.BFLY P0, R12, R183, R5, R0 ;  /* 0x0c000005b70c7389 */ /* 0x0002a40000000000 */
[----:B-12---:R-:W-:Y:S05]  /*7aa0*/  ENDCOLLECTIVE ;  /* 0x000000000000791b */ /* 0x006fea0003800000 */
.L_x_11253:
[----:B------:R-:W-:Y:S05]  /*7ab0*/  BRA `(.L_x_11254) ;  /* 0xffffffec00b07947 */ /* 0x000fea000383ffff */
.L_x_11255:
        /* <DEDUP_REMOVED lines=12> */
.L_x_14981:


//--------------------- .text._ZN5flash24flash_fwd_splitkv_kernelI23Flash_fwd_kernel_traitsILi128ELi64ELi64ELi4ELb0ELb0EN7cutlass6half_tE19Flash_kernel_traitsILi128ELi64ELi64ELi4ES3_EELb0ELb0ELb1ELb0ELb0ELb0ELb0ELb0EEEvNS_16Flash_fwd_paramsE --------------------------
	.section	.text._ZN5flash24flash_fwd_splitkv_kernelI23Flash_fwd_kernel_traitsILi128ELi64ELi64ELi4ELb0ELb0EN7cutlass6half_tE19Flash_kernel_traitsILi128ELi64ELi64ELi4ES3_EELb0ELb0ELb1ELb0ELb0ELb0ELb0ELb0EEEvNS_16Flash_fwd_paramsE,"ax",@progbits
	.align	128
        .global         _ZN5flash24flash_fwd_splitkv_kernelI23Flash_fwd_kernel_traitsILi128ELi64ELi64ELi4ELb0ELb0EN7cutlass6half_tE19Flash_kernel_traitsILi128ELi64ELi64ELi4ES3_EELb0ELb0ELb1ELb0ELb0ELb0ELb0ELb0EEEvNS_16Flash_fwd_paramsE
        .type           _ZN5flash24flash_fwd_splitkv_kernelI23Flash_fwd_kernel_traitsILi128ELi64ELi64ELi4ELb0ELb0EN7cutlass6half_tE19Flash_kernel_traitsILi128ELi64ELi64ELi4ES3_EELb0ELb0ELb1ELb0ELb0ELb0ELb0ELb0EEEvNS_16Flash_fwd_paramsE,@function
        .size           _ZN5flash24flash_fwd_splitkv_kernelI23Flash_fwd_kernel_traitsILi128ELi64ELi64ELi4ELb0ELb0EN7cutlass6half_tE19Flash_kernel_traitsILi128ELi64ELi64ELi4ES3_EELb0ELb0ELb1ELb0ELb0ELb0ELb0ELb0EEEvNS_16Flash_fwd_paramsE,(.L_x_14982 - _ZN5flash24flash_fwd_splitkv_kernelI23Flash_fwd_kernel_traitsILi128ELi64ELi64ELi4ELb0ELb0EN7cutlass6half_tE19Flash_kernel_traitsILi128ELi64ELi64ELi4ES3_EELb0ELb0ELb1ELb0ELb0ELb0ELb0ELb0EEEvNS_16Flash_fwd_paramsE)
        .other          _ZN5flash24flash_fwd_splitkv_kernelI23Flash_fwd_kernel_traitsILi128ELi64ELi64ELi4ELb0ELb0EN7cutlass6half_tE19Flash_kernel_traitsILi128ELi64ELi64ELi4ES3_EELb0ELb0ELb1ELb0ELb0ELb0ELb0ELb0EEEvNS_16Flash_fwd_paramsE,@"STO_CUDA_ENTRY STV_DEFAULT"
_ZN5flash24flash_fwd_splitkv_kernelI23Flash_fwd_kernel_traitsILi128ELi64ELi64ELi4ELb0ELb0EN7cutlass6half_tE19Flash_kernel_traitsILi128ELi64ELi64ELi4ES3_EELb0ELb0ELb1ELb0ELb0ELb0ELb0ELb0EEEvNS_16Flash_fwd_paramsE:
.text._ZN5flash24flash_fwd_splitkv_kernelI23Flash_fwd_kernel_traitsILi128ELi64ELi64ELi4ELb0ELb0EN7cutlass6half_tE19Flash_kernel_traitsILi128ELi64ELi64ELi4ES3_EELb0ELb0ELb1ELb0ELb0ELb0ELb0ELb0EEEvNS_16Flash_fwd_paramsE:
[----:B------:R-:W-:Y:S01]  /*0000*/  LDC R1, c[0x0][0x37c] ;  /* 0x0000df00ff017b82 */ /* 0x000fe20000000800 */
[----:B------:R-:W1:Y:S07]  /*0010*/  S2R R29, SR_CTAID.X ;  /* 0x00000000001d7919 */ /* 0x000e6e0000002500 */
[----:B------:R-:W2:Y:S01]  /*0020*/  LDC.64 R100, c[0x0][0x348] ;  /* 0x0000d200ff647b82 */ /* 0x000ea20000000a00 */
[----:B------:R-:W-:Y:S01]  /*0030*/  BSSY.RECONVERGENT B2, `(.L_x_11256) ;  /* 0x0000005000027945 */ /* 0x000fe20003800200 */
[----:B------:R-:W-:Y:S01]  /*0040*/  MOV R170, 0x80 ;  /* 0x0000008000aa7802 */ /* 0x000fe20000000f00 */
[----:B------:R-:W3:Y:S01]  /*0050*/  S2R R171, SR_CTAID.Y ;  /* 0x0000000000ab7919 */ /* 0x000ee20000002600 */
[----:B------:R-:W4:Y:S05]  /*0060*/  S2R R172, SR_CTAID.Z ;  /* 0x0000000000ac7919 */ /* 0x000f2a0000002700 */
[----:B-1234-:R-:W-:Y:S05]  /*0070*/  CALL.REL.NOINC `($_ZN5flash24flash_fwd_splitkv_kernelI23Flash_fwd_kernel_traitsILi128ELi64ELi64ELi4ELb0ELb0EN7cutlass6half_tE19Flash_kernel_traitsILi128ELi64ELi64ELi4ES3_EELb0ELb0ELb1ELb0ELb0ELb0ELb0ELb0EEEvNS_16Flash_fwd_paramsE$_ZN5flash30compute_attn_1rowblock_splitkvI23Flash_fwd_kernel_traitsILi128ELi64ELi64ELi4ELb0ELb0EN7cutlass6half_tE19Flash_kernel_traitsILi128ELi64ELi64ELi4ES3_EELb0ELb0ELb1ELb0ELb0ELb0ELb0ELb0ENS_16Flash_fwd_paramsEEEvRKT8_iiiii) ;  /* 0x0000000000087944 */ /* 0x01efea0003c00000 */
[----:B------:R-:W-:Y:S05]  /*0080*/  BSYNC.RECONVERGENT B2 ;  /* 0x0000000000027941 */ /* 0x000fea0003800200 */
.L_x_11256:
[----:B------:R-:W-:Y:S05]  /*0090*/  EXIT ;  /* 0x000000000000794d */ /* 0x000fea0003800000 */
        .type           $_ZN5flash24flash_fwd_splitkv_kernelI23Flash_fwd_kernel_traitsILi128ELi64ELi64ELi4ELb0ELb0EN7cutlass6half_tE19Flash_kernel_traitsILi128ELi64ELi64ELi4ES3_EELb0ELb0ELb1ELb0ELb0ELb0ELb0ELb0EEEvNS_16Flash_fwd_paramsE$_ZN5flash30compute_attn_1rowblock_splitkvI23Flash_fwd_kernel_traitsILi128ELi64ELi64ELi4ELb0ELb0EN7cutlass6half_tE19Flash_kernel_traitsILi128ELi64ELi64ELi4ES3_EELb0ELb0ELb1ELb0ELb0ELb0ELb0ELb0ENS_16Flash_fwd_paramsEEEvRKT8_iiiii,@function
        .size           $_ZN5flash24flash_fwd_splitkv_kernelI23Flash_fwd_kernel_traitsILi128ELi64ELi64ELi4ELb0ELb0EN7cutlass6half_tE19Flash_kernel_traitsILi128ELi64ELi64ELi4ES3_EELb0ELb0ELb1ELb0ELb0ELb0ELb0ELb0EEEvNS_16Flash_fwd_paramsE$_ZN5flash30compute_attn_1rowblock_splitkvI23Flash_fwd_kernel_traitsILi128ELi64ELi64ELi4ELb0ELb0EN7cutlass6half_tE19Flash_kernel_traitsILi128ELi64ELi64ELi4ES3_EELb0ELb0ELb1ELb0ELb0ELb0ELb0ELb0ENS_16Flash_fwd_paramsEEEvRKT8_iiiii,(.L_x_14982 - $_ZN5flash24flash_fwd_splitkv_kernelI23Flash_fwd_kernel_traitsILi128ELi64ELi64ELi4ELb0ELb0EN7cutlass6half_tE19Flash_kernel_traitsILi128ELi64ELi64ELi4ES3_EELb0ELb0ELb1ELb0ELb0ELb0ELb0ELb0EEEvNS_16Flash_fwd_paramsE$_ZN5flash30compute_attn_1rowblock_splitkvI23Flash_fwd_kernel_traitsILi128ELi64ELi64ELi4ELb0ELb0EN7cutlass6half_tE19Flash_kernel_traitsILi128ELi64ELi64ELi4ES3_EELb0ELb0ELb1ELb0ELb0ELb0ELb0ELb0ENS_16Flash_fwd_paramsEEEvRKT8_iiiii)
$_ZN5flash24flash_fwd_splitkv_kernelI23Flash_fwd_kernel_traitsILi128ELi64ELi64ELi4ELb0ELb0EN7cutlass6half_tE19Flash_kernel_traitsILi128ELi64ELi64ELi4ES3_EELb0ELb0ELb1ELb0ELb0ELb0ELb0ELb0EEEvNS_16Flash_fwd_paramsE$_ZN5flash30compute_attn_1rowblock_splitkvI23Flash_fwd_kernel_traitsILi128ELi64ELi64ELi4ELb0ELb0EN7cutlass6half_tE19Flash_kernel_traitsILi128ELi64ELi64ELi4ES3_EELb0ELb0ELb1ELb0ELb0ELb0ELb0ELb0ENS_16Flash_fwd_paramsEEEvRKT8_iiiii:
        /* <DEDUP_REMOVED lines=19> */
[----:B------:R-:W-:-:S05]  /*01d0*/  SHF.R.U32.HI R0, RZ, 0x1e, R171 ;  /* 0x0000001eff007819 */ /* 0x000fca00000116ab */
[----:B------:R-:W5:Y:S01]  /*01e0*/  @P2 LD.E R176, desc[UR4][R12.64] ;  /* 0x000000040cb02980 */ /* 0x000f62000c101900 */
[----:B------:R-:W-:Y:S02]  /*01f0*/  ISETP.NE.U32.AND P2, PT, R8, RZ, PT ;  /* 0x000000ff0800720c */ /* 0x000fe40003f45070 */
[-C--:B------:R-:W-:Y:S02]  /*0200*/  @P1 IADD3 R14, P0, PT, R4, R2.reuse, RZ ;  /* 0x00000002040e1210 */ /* 0x080fe40007f1e0ff */
[----:B------:R-:W-:Y:S01]  /*0210*/  ISETP.NE.AND.EX P2, PT, R9, RZ, PT, P2 ;  /* 0x000000ff0900720c */ /* 0x000fe20003f45320 */
[----:B------:R-:W-:Y:S02]  /*0220*/  IMAD.MOV.U32 R10, RZ, RZ, RZ ;  /* 0x000000ffff0a7224 */ /* 0x000fe400078e00ff */
[----:B------:R-:W-:Y:S01]  /*0230*/  @P1 IMAD.X R15, R5, 0x1, R0, P0 ;  /* 0x00000001050f1824 */ /* 0x000fe200000e0600 */
[----:B------:R-:W-:Y:S01]  /*0240*/  ISETP.NE.U32.AND P0, PT, R6, RZ, PT ;  /* 0x000000ff0600720c */ /* 0x000fe20003f05070 */
[----:B------:R-:W-:Y:S01]  /*0250*/  BSSY.RECONVERGENT B0, `(.L_x_11257) ;  /* 0x000000c000007945 */ /* 0x000fe20003800200 */
[----:B------:R2:W5:Y:S04]  /*0260*/  @P4 LD.E R5, desc[UR4][R12.64+0x4] ;  /* 0x000004040c054980 */ /* 0x000568000c101900 */
[----:B------:R3:W5:Y:S01]  /*0270*/  @P1 LD.E R10, desc[UR4][R14.64] ;  /* 0x000000040e0a1980 */ /* 0x000762000c101900 */
[----:B------:R-:W-:-:S02]  /*0280*/  IADD3 R8, P1, PT, R8, R2, RZ ;  /* 0x0000000208087210 */ /* 0x000fc40007f3e0ff */
        /* <DEDUP_REMOVED lines=8> */
.L_x_11258:
[----:B------:R-:W-:Y:S05]  /*0310*/  BSYNC.RECONVERGENT B0 ;  /* 0x0000000000007941 */ /* 0x000fea0003800200 */
.L_x_11257:
[----:B------:R-:W-:Y:S04]  /*0320*/  BSSY.RECONVERGENT B0, `(.L_x_11259) ;  /* 0x0000007000007945 */ /* 0x000fe80003800200 */
[----:B------:R-:W-:Y:S05]  /*0330*/  @!P3 BRA `(.L_x_11260) ;  /* 0x000000000014b947 */ /* 0x000fea0003800000 */
[----:B-----5:R-:W2:Y:S02]  /*0340*/  LD.E.U8 R3, desc[UR4][R100.64+0x1b2] ;  /* 0x0001b20464037980 */ /* 0x020ea4000c101100 */
[----:B--2---:R-:W-:-:S13]  /*0350*/  ISETP.NE.AND P1, PT, R3, RZ, PT ;  /* 0x000000ff0300720c */ /* 0x004fda0003f25270 */
[----:B------:R-:W2:Y:S02]  /*0360*/  @P1 LD.E R4, desc[UR4][R8.64+0x4] ;  /* 0x0000040408041980 */ /* 0x000ea4000c101900 */
[----:B--2---:R-:W-:-:S06]  /*0370*/  @P1 IADD3 R3, PT, PT, R4, -R13, RZ ;  /* 0x8000000d04031210 */ /* 0x004fcc0007ffe0ff */
[----:B------:R2:W5:Y:S02]  /*0380*/  @!P1 LD.E R3, desc[UR4][R8.64] ;  /* 0x0000000408039980 */ /* 0x000564000c101900 */
.L_x_11260:
[----:B------:R-:W-:Y:S05]  /*0390*/  BSYNC.RECONVERGENT B0 ;  /* 0x0000000000007941 */ /* 0x000fea0003800200 */
.L_x_11259:
        /* <DEDUP_REMOVED lines=8> */
.L_x_11262:
[----:B------:R-:W4:Y:S01]  /*0420*/  LD.E.64 R4, desc[UR4][R100.64+0x108] ;  /* 0x0001080464047980 */ /* 0x000f22000c101b00 */
[----:B------:R-:W-:Y:S01]  /*0430*/  BSSY.RECONVERGENT B0, `(.L_x_11264) ;  /* 0x0000006000007945 */ /* 0x000fe20003800200 */
[----:B------:R-:W-:Y:S01]  /*0440*/  IMAD.MOV.U32 R26, RZ, RZ, RZ ;  /* 0x000000ffff1a7224 */ /* 0x000fe200078e00ff */
[----:B----4-:R-:W-:-:S04]  /*0450*/  ISETP.NE.U32.AND P0, PT, R4, RZ, PT ;  /* 0x000000ff0400720c */ /* 0x010fc80003f05070 */
[----:B------:R-:W-:-:S13]  /*0460*/  ISETP.NE.AND.EX P0, PT, R5, RZ, PT, P0 ;  /* 0x000000ff0500720c */ /* 0x000fda0003f05300 */
[----:B------:R-:W-:Y:S05]  /*0470*/  @!P0 BRA `(.L_x_11265) ;  /* 0x0000000000048947 */ /* 0x000fea0003800000 */
[----:B------:R4:W5:Y:S02]  /*0480*/  LD.E R26, desc[UR4][R100.64+0xbc] ;  /* 0x0000bc04641a7980 */ /* 0x000964000c101900 */
.L_x_11265:
[----:B------:R-:W-:Y:S05]  /*0490*/  BSYNC.RECONVERGENT B0 ;  /* 0x0000000000007941 */ /* 0x000fea0003800200 */
.L_x_11264:
[----:B-----5:R-:W-:Y:S02]  /*04a0*/  IADD3 R26, PT, PT, R26, R3, -R10 ;  /* 0x000000031a1a7210 */ /* 0x020fe40007ffe80a */
.L_x_11263:
[----:B------:R-:W-:Y:S05]  /*04b0*/  BSYNC.RECONVERGENT B1 ;  /* 0x0000000000017941 */ /* 0x000fea0003800200 */
.L_x_11261:
[----:B------:R-:W-:Y:S01]  /*04c0*/  IMAD.SHL.U32 R174, R29, 0x40, RZ ;  /* 0x000000401dae7824 */ /* 0x000fe200078e00ff */
[----:B------:R-:W-:Y:S01]  /*04d0*/  MOV R4, R170 ;  /* 0x000000aa00047202 */ /* 0x000fe20000000f00 */
[----:B------:R-:W-:-:S03]  /*04e0*/  IMAD.MOV.U32 R5, RZ, RZ, 0x0 ;  /* 0x00000000ff057424 */ /* 0x000fc600078e00ff */
[----:B------:R-:W-:-:S13]  /*04f0*/  ISETP.GT.AND P0, PT, R27, R174, PT ;  /* 0x000000ae1b00720c */ /* 0x000fda0003f04270 */
[----:B-1234-:R-:W-:Y:S05]  /*0500*/  @!P0 RET.REL.NODEC R4 `(_ZN5flash24flash_fwd_splitkv_kernelI23Flash_fwd_kernel_traitsILi128ELi64ELi64ELi4ELb0ELb0EN7cutlass6half_tE19Flash_kernel_traitsILi128ELi64ELi64ELi4ES3_EELb0ELb0ELb1ELb0ELb0ELb0ELb0ELb0EEEvNS_16Flash_fwd_paramsE) ;  /* 0xfffffff804bc8950 */ /* 0x01efea0003c3ffff */
        /* <DEDUP_REMOVED lines=23> */
[----:B------:R-:W-:Y:S01]  /*0680*/  LOP3.LUT R12, R12, 0x38, RZ, 0xc0, !PT ;  /* 0x000000380c0c7812 */ /* 0x000fe200078ec0ff */
[----:B------:R-:W-:Y:S03]  /*0690*/  BSSY.RECONVERGENT B0, `(.L_x_11267) ;  /* 0x0000025000007945 */ /* 0x000fe60003800200 */
[----:B------:R-:W-:Y:S01]  /*06a0*/  ISETP.NE.AND P6, PT, R12, RZ, PT ;  /* 0x000000ff0c00720c */ /* 0x000fe20003fc5270 */
[-C--:B--2---:R-:W-:Y:S02]  /*06b0*/  @P0 IMAD R9, R7, R176.reuse, RZ ;  /* 0x000000b007090224 */ /* 0x084fe400078e02ff */
[----:B------:R-:W-:-:S04]  /*06c0*/  @P0 IMAD.WIDE.U32 R176, R6, R176, RZ ;  /* 0x000000b006b00225 */ /* 0x000fc800078e00ff */
[----:B------:R-:W-:-:S04]  /*06d0*/  IMAD.WIDE.U32 R18, R174, R6, R12 ;  /* 0x00000006ae127225 */ /* 0x000fc800078e000c */
[----:B----4-:R-:W-:-:S04]  /*06e0*/  @!P0 IMAD.WIDE.U32 R14, R10, R171, RZ ;  /* 0x000000ab0a0e8225 */ /* 0x010fc800078e00ff */
[----:B------:R-:W-:Y:S02]  /*06f0*/  @!P0 IMAD R10, R11, R171, RZ ;  /* 0x000000ab0b0a8224 */ /* 0x000fe400078e02ff */
[----:B------:R-:W-:Y:S01]  /*0700*/  @!P0 IMAD.MOV.U32 R8, RZ, RZ, R14 ;  /* 0x000000ffff088224 */ /* 0x000fe200078e000e */
[----:B------:R-:W-:Y:S02]  /*0710*/  @P0 MOV R8, R176 ;  /* 0x000000b000080202 */ /* 0x000fe40000000f00 */
[----:B------:R-:W-:Y:S01]  /*0720*/  @!P0 IADD3 R10, PT, PT, R15, R10, RZ ;  /* 0x0000000a0f0a8210 */ /* 0x000fe20007ffe0ff */
[----:B------:R-:W-:Y:S01]  /*0730*/  @P0 IMAD.IADD R10, R177, 0x1, R9 ;  /* 0x00000001b10a0824 */ /* 0x000fe200078e0209 */
[----:B------:R-:W-:Y:S02]  /*0740*/  IADD3 R18, P0, PT, R8, R18, RZ ;  /* 0x0000001208127210 */ /* 0x000fe40007f1e0ff */
[----:B------:R-:W-:Y:S02]  /*0750*/  SHF.R.U32.HI R9, RZ, 0x3, R94 ;  /* 0x00000003ff097819 */ /* 0x000fe4000001165e */
[----:B------:R-:W-:Y:S01]  /*0760*/  IADD3 R8, PT, PT, -R174, R27, RZ ;  /* 0x0000001bae087210 */ /* 0x000fe20007ffe1ff */
[----:B------:R-:W-:-:S03]  /*0770*/  IMAD R11, R7, R174, RZ ;  /* 0x000000ae070b7224 */ /* 0x000fc600078e02ff */
[C---:B------:R-:W-:Y:S02]  /*0780*/  ISETP.GE.AND P2, PT, R9.reuse, R8, PT ;  /* 0x000000080900720c */ /* 0x040fe40003f46270 */
[----:B------:R-:W-:Y:S01]  /*0790*/  IADD3.X R19, PT, PT, R10, R19, R11, P0, !PT ;  /* 0x000000130a137210 */ /* 0x000fe200007fe40b */
[C---:B------:R-:W-:Y:S01]  /*07a0*/  VIADD R15, R9.reuse, 0x10 ;  /* 0x00000010090f7836 */ /* 0x040fe20000000000 */
[----:B------:R-:W-:Y:S01]  /*07b0*/  IADD3 R11, PT, PT, R9, 0x20, RZ ;  /* 0x00000020090b7810 */ /* 0x000fe20007ffe0ff */
        /* <DEDUP_REMOVED lines=18> */
.L_x_11268:
[----:B------:R-:W-:Y:S05]  /*08e0*/  BSYNC.RECONVERGENT B0 ;  /* 0x0000000000007941 */ /* 0x000fea0003800200 */
.L_x_11267:
        /* <DEDUP_REMOVED lines=17> */
.L_x_11270:
[----:B------:R-:W-:Y:S05]  /*0a00*/  BSYNC.RECONVERGENT B0 ;  /* 0x0000000000007941 */ /* 0x000fea0003800200 */
.L_x_11269:
        /* <DEDUP_REMOVED lines=20> */
.L_x_11272:
[----:B------:R-:W-:Y:S05]  /*0b50*/  BSYNC.RECONVERGENT B0 ;  /* 0x0000000000007941 */ /* 0x000fea0003800200 */
.L_x_11271:
        /* <DEDUP_REMOVED lines=25> */
.L_x_11274:
[----:B------:R-:W-:Y:S05]  /*0cf0*/  BSYNC.RECONVERGENT B0 ;  /* 0x0000000000007941 */ /* 0x000fea0003800200 */
.L_x_11273:
[----:B------:R-:W-:Y:S01]  /*0d00*/  MOV R171, 0x0 ;  /* 0x0000000000ab7802 */ /* 0x000fe20000000f00 */
[----:B------:R-:W-:Y:S04]  /*0d10*/  @!P5 ST.E desc[UR4][R10.64], R4 ;  /* 0x000000040a00d985 */ /* 0x000fe8000c101904 */
[----:B------:R-:W-:Y:S04]  /*0d20*/  @!P4 ST.E desc[UR4][R10.64+0x40], R3 ;  /* 0x000040030a00c985 */ /* 0x000fe8000c101904 */
[----:B------:R1:W-:Y:S02]  /*0d30*/  @!P3 ST.E desc[UR4][R10.64+0x80], R2 ;  /* 0x000080020a00b985 */ /* 0x0003e4000c101904 */
[----:B-12---:R-:W-:Y:S05]  /*0d40*/  @P6 RET.REL.NODEC R170 `(_ZN5flash24flash_fwd_splitkv_kernelI23Flash_fwd_kernel_traitsILi128ELi64ELi64ELi4ELb0ELb0EN7cutlass6half_tE19Flash_kernel_traitsILi128ELi64ELi64ELi4ES3_EELb0ELb0ELb1ELb0ELb0ELb0ELb0ELb0EEEvNS_16Flash_fwd_paramsE) ;  /* 0xfffffff0aaac6950 */ /* 0x006fea0003c3ffff */
[----:B------:R-:W-:Y:S02]  /*0d50*/  MOV R3, 0x7f800000 ;  /* 0x7f80000000037802 */ /* 0x000fe40000000f00 */
[----:B------:R-:W-:-:S03]  /*0d60*/  MOV R171, 0x0 ;  /* 0x0000000000ab7802 */ /* 0x000fc60000000f00 */
[----:B------:R1:W-:Y:S02]  /*0d70*/  ST.E desc[UR4][R10.64+0xc0], R3 ;  /* 0x0000c0030a007985 */ /* 0x0003e4000c101904 */
[----:B-1----:R-:W-:Y:S05]  /*0d80*/  RET.REL.NODEC R170 `(_ZN5flash24flash_fwd_splitkv_kernelI23Flash_fwd_kernel_traitsILi128ELi64ELi64ELi4ELb0ELb0EN7cutlass6half_tE19Flash_kernel_traitsILi128ELi64ELi64ELi4ES3_EELb0ELb0ELb1ELb0ELb0ELb0ELb0ELb0EEEvNS_16Flash_fwd_paramsE) ;  /* 0xfffffff0aa9c7950 */ /* 0x002fea0003c3ffff */
.L_x_11266:
        /* <DEDUP_REMOVED lines=51> */
[----:B------:R-:W-:-:S06]  /*10c0*/  IMAD.WIDE R2, R8, 0x4, R180 ;  /* 0x0000000408027825 */ /* 0x000fcc00078e02b4 */
[----:B------:R1:W3:Y:S01]  /*10d0*/  LD.E R2, desc[UR4][R2.64] ;  /* 0x0000000402027980 */ /* 0x0002e2000c101900 */
[----:B----4-:R-:W-:-:S04]  /*10e0*/  IABS R4, R11 ;  /* 0x0000000b00047213 */ /* 0x010fc80000000000 */
[----:B------:R-:W4:Y:S08]  /*10f0*/  I2F.RP R7, R4 ;  /* 0x0000000400077306 */ /* 0x000f300000209400 */
[----:B----4-:R-:W4:Y:S02]  /*1100*/  MUFU.RCP R18, R7 ;  /* 0x0000000700127308 */ /* 0x010f240000001000 */
[----:B----4-:R-:W-:-:S06]  /*1110*/  IADD3 R18, PT, PT, R18, 0xffffffe, RZ ;  /* 0x0ffffffe12127810 */ /* 0x010fcc0007ffe0ff */
[----:B------:R-:W4:Y:S01]  /*1120*/  F2I.FTZ.U32.TRUNC.NTZ R19, R18 ;  /* 0x0000001200137305 */ /* 0x000f22000021f000 */
[----:B-1----:R-:W-:Y:S02]  /*1130*/  IABS R3, R172 ;  /* 0x000000ac00037213 */ /* 0x002fe40000000000 */
[----:B------:R-:W-:Y:S01]  /*1140*/  IABS R0, R11 ;  /* 0x0000000b00007213 */ /* 0x000fe20000000000 */
[----:B----4-:R-:W-:Y:S01]  /*1150*/  IMAD.MOV R5, RZ, RZ, -R19 ;  /* 0x000000ffff057224 */ /* 0x010fe200078e0a13 */
        /* <DEDUP_REMOVED lines=15> */
[----:B------:R-:W-:Y:S01]  /*1250*/  IMAD R4, R161, R9, RZ ;  /* 0x00000009a1047224 */ /* 0x000fe200078e02ff */
[----:B------:R-:W-:Y:S01]  /*1260*/  SHF.R.S32.HI R7, RZ, 0x1f, R9 ;  /* 0x0000001fff077819 */ /* 0x000fe20000011409 */
[----:B------:R-:W-:-:S04]  /*1270*/  @P2 VIADD R6, R6, 0x1 ;  /* 0x0000000106062836 */ /* 0x000fc80000000000 */
[----:B------:R-:W-:Y:S02]  /*1280*/  IMAD R4, R160, R7, R4 ;  /* 0x00000007a0047224 */ /* 0x000fe400078e0204 */
[----:B------:R-:W-:Y:S02]  /*1290*/  @!P0 IMAD.MOV R6, RZ, RZ, -R6 ;  /* 0x000000ffff068224 */ /* 0x000fe400078e0a06 */
[----:B------:R-:W-:Y:S02]  /*12a0*/  @!P1 LOP3.LUT R6, RZ, R11, RZ, 0x33, !PT ;  /* 0x0000000bff069212 */ /* 0x000fe400078e33ff */
[----:B---3--:R-:W-:Y:S01]  /*12b0*/  SHF.R.S32.HI R0, RZ, 0x1f, R2 ;  /* 0x0000001fff007819 */ /* 0x008fe20000011402 */
[----:B------:R-:W-:-:S04]  /*12c0*/  IMAD R5, R17, R2, RZ ;  /* 0x0000000211057224 */ /* 0x000fc800078e02ff */
[C---:B------:R-:W-:Y:S02]  /*12d0*/  IMAD R5, R16.reuse, R0, R5 ;  /* 0x0000000010057224 */ /* 0x040fe400078e0205 */
[----:B------:R-:W-:-:S05]  /*12e0*/  IMAD.WIDE.U32 R16, R16, R2, RZ ;  /* 0x0000000210107225 */ /* 0x000fca00078e00ff */
[----:B------:R-:W-:-:S03]  /*12f0*/  IADD3 R17, PT, PT, R17, R5, RZ ;  /* 0x0000000511117210 */ /* 0x000fc60007ffe0ff */
        /* <DEDUP_REMOVED lines=10> */
[----:B------:R-:W-:Y:S02]  /*13a0*/  IMAD.IADD R14, R37, 0x1, R4 ;  /* 0x00000001250e7824 */ /* 0x000fe400078e0204 */
[----:B------:R-:W-:Y:S01]  /*13b0*/  IMAD.IADD R10, R17, 0x1, R5 ;  /* 0x00000001110a7824 */ /* 0x000fe200078e0205 */
[----:B------:R-:W-:Y:S05]  /*13c0*/  BRA `(.L_x_11277) ;  /* 0x00000004002c7947 */ /* 0x000fea0003800000 */
.L_x_11276:
        /* <DEDUP_REMOVED lines=8> */
[----:B-1----:R-:W-:-:S02]  /*1450*/  IABS R3, R172 ;  /* 0x000000ac00037213 */ /* 0x002fc40000000000 */
        /* <DEDUP_REMOVED lines=24> */
[-C--:B------:R-:W-:Y:S01]  /*15e0*/  @!P0 IADD3 R4, PT, PT, R4, -R5.reuse, RZ ;  /* 0x8000000504048210 */ /* 0x080fe20007ffe0ff */
        /* <DEDUP_REMOVED lines=16> */
[----:B------:R-:W-:-:S04]  /*16f0*/  IMAD.WIDE.U32 R18, R160, R9, R6 ;  /* 0x00000009a0127225 */ /* 0x000fc800078e0006 */
[----:B------:R-:W-:Y:S02]  /*1700*/  IMAD R4, R161, R9, RZ ;  /* 0x00000009a1047224 */ /* 0x000fe400078e02ff */
[----:B------:R-:W-:Y:S02]  /*1710*/  @!P3 IMAD R2, R5, R162, R2 ;  /* 0x000000a20502b224 */ /* 0x000fe400078e0202 */
[----:B------:R-:W-:Y:S01]  /*1720*/  @!P3 IMAD.WIDE.U32 R6, R162, R10, RZ ;  /* 0x0000000aa206b225 */ /* 0x000fe200078e00ff */
[----:B------:R-:W-:-:S03]  /*1730*/  @P3 IADD3 R10, PT, PT, R10, R13, RZ ;  /* 0x0000000d0a0a3210 */ /* 0x000fc60007ffe0ff */
[----:B------:R-:W-:Y:S01]  /*1740*/  @!P1 IMAD.MOV R0, RZ, RZ, -R0 ;  /* 0x000000ffff009224 */ /* 0x000fe200078e0a00 */
[----:B------:R-:W-:Y:S01]  /*1750*/  @!P0 LOP3.LUT R0, RZ, R11, RZ, 0x33, !PT ;  /* 0x0000000bff008212 */ /* 0x000fe200078e33ff */
[----:B------:R-:W-:Y:S01]  /*1760*/  @!P3 IMAD.MOV.U32 R12, RZ, RZ, R6 ;  /* 0x000000ffff0cb224 */ /* 0x000fe200078e0006 */
[----:B------:R-:W-:Y:S02]  /*1770*/  IADD3 R19, PT, PT, R19, R4, RZ ;  /* 0x0000000413137210 */ /* 0x000fe40007ffe0ff */
[----:B------:R-:W-:Y:S01]  /*1780*/  @!P3 IADD3 R13, PT, PT, R7, R2, RZ ;  /* 0x00000002070db210 */ /* 0x000fe20007ffe0ff */
[----:B------:R-:W-:Y:S01]  /*1790*/  @!P3 IMAD R2, R15, R8, RZ ;  /* 0x000000080f02b224 */ /* 0x000fe200078e02ff */
        /* <DEDUP_REMOVED lines=9> */
[----:B------:R-:W-:Y:S02]  /*1830*/  @!P3 IADD3 R10, PT, PT, R13, R2, RZ ;  /* 0x000000020d0ab210 */ /* 0x000fe40007ffe0ff */
[----:B------:R-:W-:Y:S01]  /*1840*/  IADD3 R14, PT, PT, R37, R4, RZ ;  /* 0x00000004250e7210 */ /* 0x000fe20007ffe0ff */
[----:B------:R-:W-:Y:S01]  /*1850*/  @P3 IMAD.IADD R10, R7, 0x1, R0 ;  /* 0x00000001070a3824 */ /* 0x000fe200078e0200 */
[----:B------:R-:W-:Y:S02]  /*1860*/  @P3 MOV R12, R6 ;  /* 0x00000006000c3202 */ /* 0x000fe40000000f00 */
[----:B------:R-:W-:-:S02]  /*1870*/  MOV R7, RZ ;  /* 0x000000ff00077202 */ /* 0x000fc40000000f00 */
.L_x_11277:
[----:B------:R-:W-:Y:S05]  /*1880*/  BSYNC.RECONVERGENT B0 ;  /* 0x0000000000007941 */ /* 0x000fea0003800200 */
.L_x_11275:
        /* <DEDUP_REMOVED lines=9> */
[----:B------:R-:W1:Y:S01]  /*1920*/  S2R R4, SR_CgaCtaId ;  /* 0x0000000000047919 */ /* 0x000e620000008800 */
[----:B--2---:R-:W-:Y:S02]  /*1930*/  @P0 IMAD R5, R31, R176, RZ ;  /* 0x000000b01f050224 */ /* 0x004fe400078e02ff */
[----:B----4-:R-:W-:-:S04]  /*1940*/  @!P0 IMAD.WIDE.U32 R20, R16, R171, RZ ;  /* 0x000000ab10148225 */ /* 0x010fc800078e00ff */
[----:B------:R-:W-:Y:S02]  /*1950*/  @!P0 IMAD R0, R17, R171, RZ ;  /* 0x000000ab11008224 */ /* 0x000fe400078e02ff */
[----:B------:R-:W-:-:S04]  /*1960*/  @P0 IMAD.WIDE.U32 R16, R30, R176, RZ ;  /* 0x000000b01e100225 */ /* 0x000fc800078e00ff */
[----:B------:R-:W-:Y:S02]  /*1970*/  @!P0 IMAD.MOV.U32 R2, RZ, RZ, R20 ;  /* 0x000000ffff028224 */ /* 0x000fe400078e0014 */
[----:B------:R-:W-:Y:S02]  /*1980*/  @P0 IMAD.MOV.U32 R2, RZ, RZ, R16 ;  /* 0x000000ffff020224 */ /* 0x000fe400078e0010 */
[----:B------:R-:W-:Y:S01]  /*1990*/  @!P0 IMAD.IADD R0, R21, 0x1, R0 ;  /* 0x0000000115008824 */ /* 0x000fe200078e0200 */
[----:B------:R-:W-:Y:S02]  /*19a0*/  @P0 IADD3 R0, PT, PT, R17, R5, RZ ;  /* 0x0000000511000210 */ /* 0x000fe40007ffe0ff */
[----:B------:R-:W-:Y:S01]  /*19b0*/  IADD3 R16, P1, PT, R178, R2, RZ ;  /* 0x00000002b2107210 */ /* 0x000fe20007f3e0ff */
[----:B---3--:R-:W-:-:S04]  /*19c0*/  IMAD R21, R19, R172, RZ ;  /* 0x000000ac13157224 */ /* 0x008fc800078e02ff */
[----:B------:R-:W-:Y:S02]  /*19d0*/  IMAD.X R17, RZ, RZ, R0, P1 ;  /* 0x000000ffff117224 */ /* 0x000fe400008e0600 */
[----:B------:R-:W-:-:S04]  /*19e0*/  IMAD.WIDE.U32 R18, R172, R18, R16 ;  /* 0x00000012ac127225 */ /* 0x000fc800078e0010 */
[----:B------:R2:W5:Y:S01]  /*19f0*/  LD.E.64 R16, desc[UR4][R100.64+0x10] ;  /* 0x0000100464107980 */ /* 0x000562000c101b00 */
[----:B------:R-:W-:Y:S01]  /*1a00*/  SHF.R.U32.HI R22, RZ, 0x3, R94 ;  /* 0x00000003ff167819 */ /* 0x000fe2000001165e */
[----:B------:R-:W-:Y:S01]  /*1a10*/  IMAD.IADD R159, R27, 0x1, -R174 ;  /* 0x000000011b9f7824 */ /* 0x000fe200078e0aae */
[----:B------:R-:W-:-:S04]  /*1a20*/  LOP3.LUT R177, R6, 0x1c0, RZ, 0xc0, !PT ;  /* 0x000001c006b17812 */ /* 0x000fc800078ec0ff */
[C---:B------:R-:W-:Y:S02]  /*1a30*/  ISETP.GE.AND P4, PT, R22.reuse, R159, PT ;  /* 0x0000009f1600720c */ /* 0x040fe40003f86270 */
[----:B------:R-:W-:Y:S02]  /*1a40*/  LOP3.LUT R177, R177, 0x38, R94, 0xf8, !PT ;  /* 0x00000038b1b17812 */ /* 0x000fe400078ef85e */
[----:B------:R-:W-:Y:S02]  /*1a50*/  MOV R5, 0x400 ;  /* 0x0000040000057802 */ /* 0x000fe40000000f00 */
[--C-:B------:R-:W-:Y:S01]  /*1a60*/  LOP3.LUT R177, R177, 0x38, R6.reuse, 0x78, !PT ;  /* 0x00000038b1b17812 */ /* 0x100fe200078e7806 */
[----:B------:R-:W-:Y:S01]  /*1a70*/  VIADD R2, R22, 0x20 ;  /* 0x0000002016027836 */ /* 0x000fe20000000000 */
[----:B------:R-:W-:Y:S01]  /*1a80*/  LEA R173, R24, 0xffffffc0, 0x6 ;  /* 0xffffffc018ad7811 */ /* 0x000fe200078e30ff */
[----:B------:R-:W-:Y:S01]  /*1a90*/  VIADD R0, R22, 0x30 ;  /* 0x0000003016007836 */ /* 0x000fe20000000000 */
[----:B-1----:R-:W-:Y:S01]  /*1aa0*/  LEA R4, R4, R5, 0x18 ;  /* 0x0000000504047211 */ /* 0x002fe200078ec0ff */
[----:B------:R-:W-:Y:S01]  /*1ab0*/  IMAD.MOV.U32 R23, RZ, RZ, RZ ;  /* 0x000000ffff177224 */ /* 0x000fe200078e00ff */
[----:B------:R-:W-:Y:S01]  /*1ac0*/  IADD3 R8, PT, PT, R22, 0x10, RZ ;  /* 0x0000001016087810 */ /* 0x000fe20007ffe0ff */
[----:B------:R-:W-:Y:S01]  /*1ad0*/  BSSY.RECONVERGENT B0, `(.L_x_11278) ;  /* 0x000001f000007945 */ /* 0x000fe20003800200 */
[----:B------:R-:W-:Y:S01]  /*1ae0*/  LOP3.LUT R177, R177, 0x1e00, R6, 0xf8, !PT ;  /* 0x00001e00b1b17812 */ /* 0x000fe200078ef806 */
[----:B------:R-:W-:Y:S01]  /*1af0*/  IMAD.WIDE.U32 R28, R29, 0x40, R22 ;  /* 0x000000401d1c7825 */ /* 0x000fe200078e0016 */
[----:B------:R-:W-:-:S02]  /*1b00*/  IADD3 R36, P0, PT, R178, R36, RZ ;  /* 0x00000024b2247210 */ /* 0x000fc40007f1e0ff */
[-C--:B------:R-:W-:Y:S01]  /*1b10*/  ISETP.GE.AND P3, PT, R8, R159.reuse, PT ;  /* 0x0000009f0800720c */ /* 0x080fe20003f66270 */
[----:B------:R-:W-:Y:S01]  /*1b20*/  IMAD.IADD R5, R26, 0x1, -R173 ;  /* 0x000000011a057824 */ /* 0x000fe200078e0aad */
[-C--:B------:R-:W-:Y:S01]  /*1b30*/  ISETP.GE.AND P2, PT, R2, R159.reuse, PT ;  /* 0x0000009f0200720c */ /* 0x080fe20003f46270 */
[----:B------:R-:W-:Y:S01]  /*1b40*/  IMAD.IADD R21, R19, 0x1, R21 ;  /* 0x0000000113157824 */ /* 0x000fe200078e0215 */
[----:B------:R-:W-:Y:S02]  /*1b50*/  ISETP.GE.AND P1, PT, R0, R159, PT ;  /* 0x0000009f0000720c */ /* 0x000fe40003f26270 */
[----:B------:R-:W-:Y:S02]  /*1b60*/  LOP3.LUT R164, R178, 0x40, RZ, 0xfc, !PT ;  /* 0x00000040b2a47812 */ /* 0x000fe400078efcff */
[----:B------:R-:W-:Y:S01]  /*1b70*/  LEA R177, R177, R4, 0x1 ;  /* 0x00000004b1b17211 */ /* 0x000fe200078e08ff */
        /* <DEDUP_REMOVED lines=20> */
.L_x_11279:
[----:B------:R-:W-:Y:S05]  /*1cc0*/  BSYNC.RECONVERGENT B0 ;  /* 0x0000000000007941 */ /* 0x000fea0003800200 */
.L_x_11278:
[----:B------:R-:W-:Y:S01]  /*1cd0*/  IMAD.X R37, RZ, RZ, R14, P0 ;  /* 0x000000ffff257224 */ /* 0x000fe200000e060e */
[----:B------:R-:W-:Y:S01]  /*1ce0*/  BSSY.RECONVERGENT B0, `(.L_x_11280) ;  /* 0x000001d000007945 */ /* 0x000fe20003800200 */
[-C--:B------:R-:W-:Y:S01]  /*1cf0*/  ISETP.GE.AND P6, PT, R22, R5.reuse, PT ;  /* 0x000000051600720c */ /* 0x080fe20003fc6270 */
[----:B------:R-:W-:Y:S01]  /*1d00*/  IMAD.SHL.U32 R93, R160, 0x10, RZ ;  /* 0x00000010a05d7824 */ /* 0x000fe200078e00ff */
[----:B------:R-:W-:Y:S01]  /*1d10*/  ISETP.GE.AND P5, PT, R8, R5, PT ;  /* 0x000000050800720c */ /* 0x000fe20003fa6270 */
[----:B------:R-:W-:Y:S01]  /*1d20*/  IMAD.WIDE.U32 R36, R22, R160, R36 ;  /* 0x000000a016247225 */ /* 0x000fe200078e0024 */
[----:B------:R-:W-:Y:S01]  /*1d30*/  SHF.L.U64.HI R92, R160, 0x4, R161 ;  /* 0x00000004a05c7819 */ /* 0x000fe200000102a1 */
        /* <DEDUP_REMOVED lines=23> */
.L_x_11281:
[----:B------:R-:W-:Y:S05]  /*1eb0*/  BSYNC.RECONVERGENT B0 ;  /* 0x0000000000007941 */ /* 0x000fea0003800200 */
.L_x_11280:
[----:B------:R-:W-:Y:S01]  /*1ec0*/  IMAD R165, R161, R22, RZ ;  /* 0x00000016a1a57224 */ /* 0x000fe200078e02ff */
[----:B------:R-:W-:Y:S01]  /*1ed0*/  BSSY.RECONVERGENT B0, `(.L_x_11282) ;  /* 0x000001c000007945 */ /* 0x000fe20003800200 */
[C---:B------:R-:W-:Y:S01]  /*1ee0*/  SHF.L.U64.HI R92, R93.reuse, 0x1, R92 ;  /* 0x000000015d5c7819 */ /* 0x040fe2000001025c */
[----:B------:R-:W-:Y:S01]  /*1ef0*/  IMAD.SHL.U32 R93, R93, 0x2, RZ ;  /* 0x000000025d5d7824 */ /* 0x000fe200078e00ff */
[----:B-----5:R-:W-:Y:S02]  /*1f00*/  LEA R166, P0, R36, R38, 0x1 ;  /* 0x0000002624a67211 */ /* 0x020fe400078008ff */
[----:B------:R-:W-:Y:S01]  /*1f10*/  IADD3 R165, PT, PT, R37, R165, RZ ;  /* 0x000000a525a57210 */ /* 0x000fe20007ffe0ff */
[----:B------:R-:W-:Y:S05]  /*1f20*/  @P2 BRA `(.L_x_11283) ;  /* 0x0000000000582947 */ /* 0x000fea0003800000 */
[----:B--2---:R-:W-:Y:S01]  /*1f30*/  IADD3 R14, P2, PT, R28, 0x20, RZ ;  /* 0x000000201c0e7810 */ /* 0x004fe20007f5e0ff */
[----:B------:R-:W-:Y:S01]  /*1f40*/  IMAD.MOV.U32 R40, RZ, RZ, R18 ;  /* 0x000000ffff287224 */ /* 0x000fe200078e0012 */
        /* <DEDUP_REMOVED lines=20> */
.L_x_11283:
[----:B------:R-:W-:Y:S05]  /*2090*/  BSYNC.RECONVERGENT B0 ;  /* 0x0000000000007941 */ /* 0x000fea0003800200 */
.L_x_11282:
[----:B------:R-:W-:Y:S01]  /*20a0*/  LEA.HI.X R165, R36, R39, R165, 0x1, P0 ;  /* 0x0000002724a57211 */ /* 0x000fe200000f0ca5 */
[----:B------:R-:W-:Y:S01]  /*20b0*/  BSSY.RECONVERGENT B0, `(.L_x_11284) ;  /* 0x000001b000007945 */ /* 0x000fe20003800200 */
[----:B------:R-:W-:Y:S02]  /*20c0*/  IADD3 R36, P0, PT, R93, R166, RZ ;  /* 0x000000a65d247210 */ /* 0x000fe40007f1e0ff */
[-C--:B------:R-:W-:Y:S02]  /*20d0*/  ISETP.GE.AND P4, PT, R2, R5.reuse, PT ;  /* 0x000000050200720c */ /* 0x080fe40003f86270 */
[----:B------:R-:W-:Y:S01]  /*20e0*/  ISETP.GE.AND P3, PT, R0, R5, PT ;  /* 0x000000050000720c */ /* 0x000fe20003f66270 */
[----:B------:R-:W-:Y:S01]  /*20f0*/  IMAD.X R37, R92, 0x1, R165, P0 ;  /* 0x000000015c257824 */ /* 0x000fe200000e06a5 */
[----:B------:R-:W-:Y:S11]  /*2100*/  @P1 BRA `(.L_x_11285) ;  /* 0x0000000000541947 */ /* 0x000ff60003800000 */
[----:B------:R-:W-:Y:S02]  /*2110*/  IADD3 R13, P0, PT, R28, 0x30, RZ ;  /* 0x000000301c0d7810 */ /* 0x000fe40007f1e0ff */
[----:B------:R-:W-:Y:S02]  /*2120*/  MOV R19, R21 ;  /* 0x0000001500137202 */ /* 0x000fe40000000f00 */
[-C--:B------:R-:W-:Y:S01]  /*2130*/  ISETP.GE.AND P1, PT, R178, R175.reuse, PT ;  /* 0x000000afb200720c */ /* 0x080fe20003f26270 */
[----:B------:R-:W-:Y:S01]  /*2140*/  IMAD.X R29, RZ, RZ, R29, P0 ;  /* 0x000000ffff1d7224 */ /* 0x000fe200000e061d */
[----:B------:R-:W-:Y:S01]  /*2150*/  ISETP.GE.AND P0, PT, R164, R175, PT ;  /* 0x000000afa400720c */ /* 0x000fe20003f06270 */
[----:B------:R-:W-:-:S04]  /*2160*/  IMAD.WIDE.U32 R18, R30, R13, R18 ;  /* 0x0000000d1e127225 */ /* 0x000fc800078e0012 */
[----:B--23--:R-:W-:Y:S01]  /*2170*/  IMAD R14, R29, R30, RZ ;  /* 0x0000001e1d0e7224 */ /* 0x00cfe200078e02ff */
        /* <DEDUP_REMOVED lines=14> */
.L_x_11285:
[----:B------:R-:W-:Y:S05]  /*2260*/  BSYNC.RECONVERGENT B0 ;  /* 0x0000000000007941 */ /* 0x000fea0003800200 */
.L_x_11284:
[----:B------:R-:W-:Y:S04]  /*2270*/  BSSY.RECONVERGENT B0, `(.L_x_11286) ;  /* 0x0000011000007945 */ /* 0x000fe80003800200 */
[----:B------:R-:W-:Y:S05]  /*2280*/  @P6 BRA `(.L_x_11287) ;  /* 0x00000000003c6947 */ /* 0x000fea0003800000 */
[-C--:B------:R-:W-:Y:S02]  /*2290*/  ISETP.GE.AND P1, PT, R178, R175.reuse, PT ;  /* 0x000000afb200720c */ /* 0x080fe40003f26270 */
[----:B------:R-:W-:-:S11]  /*22a0*/  ISETP.GE.AND P0, PT, R164, R175, PT ;  /* 0x000000afa400720c */ /* 0x000fd60003f06270 */
[----:B--23--:R-:W-:Y:S01]  /*22b0*/  @!P1 IMAD.MOV.U32 R14, RZ, RZ, R166 ;  /* 0x000000ffff0e9224 */ /* 0x00cfe200078e00a6 */
        /* <DEDUP_REMOVED lines=12> */
.L_x_11287:
[----:B------:R-:W-:Y:S05]  /*2380*/  BSYNC.RECONVERGENT B0 ;  /* 0x0000000000007941 */ /* 0x000fea0003800200 */
.L_x_11286:
[----:B------:R-:W-:Y:S04]  /*2390*/  BSSY.RECONVERGENT B0, `(.L_x_11288) ;  /* 0x0000010000007945 */ /* 0x000fe80003800200 */
[----:B------:R-:W-:Y:S05]  /*23a0*/  @P5 BRA `(.L_x_11289) ;  /* 0x0000000000385947 */ /* 0x000fea0003800000 */
        /* <DEDUP_REMOVED lines=14> */
.L_x_11289:
[----:B------:R-:W-:Y:S05]  /*2490*/  BSYNC.RECONVERGENT B0 ;  /* 0x0000000000007941 */ /* 0x000fea0003800200 */
.L_x_11288:
        /* <DEDUP_REMOVED lines=16> */
.L_x_11291:
[----:B------:R-:W-:Y:S05]  /*25a0*/  BSYNC.RECONVERGENT B0 ;  /* 0x0000000000007941 */ /* 0x000fea0003800200 */
.L_x_11290:
        /* <DEDUP_REMOVED lines=16> */
.L_x_11293:
[----:B------:R-:W-:Y:S05]  /*26b0*/  BSYNC.RECONVERGENT B0 ;  /* 0x0000000000007941 */ /* 0x000fea0003800200 */
.L_x_11292:
[----:B------:R-:W2:Y:S04]  /*26c0*/  LD.E.64 R28, desc[UR4][R100.64+0x1c0] ;  /* 0x0001c004641c7980 */ /* 0x000ea8000c101b00 */
[----:B----4-:R-:W4:Y:S01]  /*26d0*/  LD.E.64 R20, desc[UR4][R100.64+0x1b8] ;  /* 0x0001b80464147980 */ /* 0x010f22000c101b00 */
[----:B--23--:R-:W-:Y:S02]  /*26e0*/  IMAD.MOV.U32 R14, RZ, RZ, R172 ;  /* 0x000000ffff0e7224 */ /* 0x00cfe400078e00ac */
[----:B------:R-:W-:Y:S01]  /*26f0*/  IMAD.MOV.U32 R15, RZ, RZ, RZ ;  /* 0x000000ffff0f7224 */ /* 0x000fe200078e00ff */
[----:B------:R-:W2:Y:S04]  /*2700*/  LD.E R18, desc[UR4][R100.64+0xd8] ;  /* 0x0000d80464127980 */ /* 0x000ea8000c101900 */
[----:B------:R-:W0:Y:S01]  /*2710*/  LDGDEPBAR ;  /* 0x00000000000079af */ /* 0x000e220000000000 */
[----:B------:R-:W-:-:S04]  /*2720*/  IMAD.WIDE.U32 R14, R171, R28, R14 ;  /* 0x0000001cab0e7225 */ /* 0x000fc800078e000e */
[----:B------:R-:W-:Y:S01]  /*2730*/  IMAD R13, R29, R171, RZ ;  /* 0x000000ab1d0d7224 */ /* 0x000fe200078e02ff */
[----:B----4-:R-:W-:-:S04]  /*2740*/  LEA R30, P0, R14, R20, 0x2 ;  /* 0x000000140e1e7211 */ /* 0x010fc800078010ff */
[----:B------:R-:W-:-:S04]  /*2750*/  IADD3 R13, PT, PT, R15, R13, RZ ;  /* 0x0000000d0f0d7210 */ /* 0x000fc80007ffe0ff */
[----:B------:R-:W-:-:S05]  /*2760*/  LEA.HI.X R31, R14, R21, R13, 0x2, P0 ;  /* 0x000000150e1f7211 */ /* 0x000fca00000f140d */
[----:B------:R3:W5:Y:S01]  /*2770*/  LD.E R13, desc[UR4][R30.64] ;  /* 0x000000041e0d7980 */ /* 0x000762000c101900 */
[----:B------:R-:W-:Y:S01]  /*2780*/  IABS R15, R11 ;  /* 0x0000000b000f7213 */ /* 0x000fe20000000000 */
[----:B------:R-:W-:Y:S01]  /*2790*/  IMAD.MOV.U32 R28, RZ, RZ, RZ ;  /* 0x000000ffff1c7224 */ /* 0x000fe200078e00ff */
[----:B--2---:R-:W2:Y:S01]  /*27a0*/  MUFU.RCP R18, R18 ;  /* 0x0000001200127308 */ /* 0x004ea20000001000 */
[----:B------:R-:W-:Y:S01]  /*27b0*/  IMAD R169, R163, R22, RZ ;  /* 0x00000016a3a97224 */ /* 0x000fe200078e02ff */
[----:B------:R-:W-:-:S06]  /*27c0*/  DEPBAR.LE SB0, 0x0 ;  /* 0x000080000000791a */ /* 0x000fcc0000000000 */
[----:B------:R-:W-:Y:S05]  /*27d0*/  WARPSYNC.ALL ;  /* 0x0000000000007948 */ /* 0x000fea0003800000 */
[----:B------:R-:W4:Y:S01]  /*27e0*/  I2F.RP R21, R15 ;  /* 0x0000000f00157306 */ /* 0x000f220000209400 */
[----:B------:R-:W-:Y:S07]  /*27f0*/  BSSY.RECONVERGENT B0, `(.L_x_11294) ;  /* 0x000003f000007945 */ /* 0x000fee0003800200 */
[----:B----4-:R-:W4:Y:S02]  /*2800*/  MUFU.RCP R19, R21 ;  /* 0x0000001500137308 */ /* 0x010f240000001000 */
[----:B----4-:R-:W-:-:S06]  /*2810*/  VIADD R19, R19, 0xffffffe ;  /* 0x0ffffffe13137836 */ /* 0x010fcc0000000000 */
[----:B------:R-:W4:Y:S02]  /*2820*/  F2I.FTZ.U32.TRUNC.NTZ R29, R19 ;  /* 0x00000013001d7305 */ /* 0x000f24000021f000 */
[----:B----4-:R-:W-:-:S05]  /*2830*/  IADD3 R14, PT, PT, RZ, -R29, RZ ;  /* 0x8000001dff0e7210 */ /* 0x010fca0007ffe0ff */
        /* <DEDUP_REMOVED lines=14> */
[----:B------:R-:W-:-:S04]  /*2920*/  IMAD R14, R7, R162, RZ ;  /* 0x000000a2070e7224 */ /* 0x000fc800078e02ff */
[C---:B------:R-:W-:Y:S02]  /*2930*/  IMAD R3, R9.reuse, R163, R14 ;  /* 0x000000a309037224 */ /* 0x040fe400078e020e */
[----:B------:R-:W-:-:S04]  /*2940*/  IMAD.WIDE.U32 R14, R9, R162, RZ ;  /* 0x000000a2090e7225 */ /* 0x000fc800078e00ff */
[----:B------:R-:W-:Y:S02]  /*2950*/  IMAD.IADD R3, R15, 0x1, R3 ;  /* 0x000000010f037824 */ /* 0x000fe400078e0203 */
[----:B------:R-:W-:-:S05]  /*2960*/  @P2 VIADD R20, R20, 0x1 ;  /* 0x0000000114142836 */ /* 0x000fca0000000000 */
[----:B------:R-:W-:Y:S02]  /*2970*/  @!P0 IADD3 R20, PT, PT, -R20, RZ, RZ ;  /* 0x000000ff14148210 */ /* 0x000fe40007ffe1ff */
[----:B------:R-:W-:Y:S02]  /*2980*/  @!P1 LOP3.LUT R20, RZ, R11, RZ, 0x33, !PT ;  /* 0x0000000bff149212 */ /* 0x000fe400078e33ff */
[----:B------:R-:W-:Y:S02]  /*2990*/  IADD3 R12, P1, P0, R14, R12, R178 ;  /* 0x0000000c0e0c7210 */ /* 0x000fe4000783e0b2 */
[----:B------:R-:W-:Y:S01]  /*29a0*/  SHF.R.S32.HI R9, RZ, 0x1f, R20 ;  /* 0x0000001fff097819 */ /* 0x000fe20000011414 */
[----:B------:R-:W-:Y:S01]  /*29b0*/  IMAD R7, R35, R20, RZ ;  /* 0x0000001423077224 */ /* 0x000fe200078e02ff */
[----:B------:R-:W-:Y:S01]  /*29c0*/  IADD3.X R3, PT, PT, R3, R10, RZ, P1, P0 ;  /* 0x0000000a03037210 */ /* 0x000fe20000fe04ff */
[----:B------:R-:W-:-:S04]  /*29d0*/  IMAD.WIDE.U32 R20, R34, R20, RZ ;  /* 0x0000001422147225 */ /* 0x000fc800078e00ff */
[----:B------:R-:W-:Y:S01]  /*29e0*/  IMAD R7, R9, R34, R7 ;  /* 0x0000002209077224 */ /* 0x000fe200078e0207 */
[----:B------:R-:W-:Y:S02]  /*29f0*/  IADD3 R10, P0, PT, R12, R20, RZ ;  /* 0x000000140c0a7210 */ /* 0x000fe40007f1e0ff */
[----:B------:R-:W-:Y:S02]  /*2a00*/  SHF.L.U32 R9, R162, 0x4, RZ ;  /* 0x00000004a2097819 */ /* 0x000fe400000006ff */
[----:B------:R-:W-:-:S05]  /*2a10*/  IADD3 R20, PT, PT, R21, R7, RZ ;  /* 0x0000000715147210 */ /* 0x000fca0007ffe0ff */
[----:B------:R-:W-:Y:S02]  /*2a20*/  IMAD.X R11, R3, 0x1, R20, P0 ;  /* 0x00000001030b7824 */ /* 0x000fe400000e0614 */
[----:B------:R-:W-:-:S05]  /*2a30*/  IMAD.WIDE.U32 R10, R22, R162, R10 ;  /* 0x000000a2160a7225 */ /* 0x000fca00078e000a */
[----:B------:R-:W-:Y:S01]  /*2a40*/  IADD3 R169, PT, PT, R11, R169, RZ ;  /* 0x000000a90ba97210 */ /* 0x000fe20007ffe0ff */
[----:B------:R-:W-:Y:S01]  /*2a50*/  IMAD.SHL.U32 R11, R94, 0x40, RZ ;  /* 0x000000405e0b7824 */ /* 0x000fe200078e00ff */
[----:B------:R-:W-:-:S04]  /*2a60*/  LEA R168, P0, R10, R16, 0x1 ;  /* 0x000000100aa87211 */ /* 0x000fc800078008ff */
[----:B------:R-:W-:Y:S02]  /*2a70*/  LEA.HI.X R169, R10, R17, R169, 0x1, P0 ;  /* 0x000000110aa97211 */ /* 0x000fe400000f0ca9 */
[----:B------:R-:W-:Y:S02]  /*2a80*/  SHF.L.U64.HI R10, R162, 0x4, R163 ;  /* 0x00000004a20a7819 */ /* 0x000fe400000102a3 */
[C---:B------:R-:W-:Y:S02]  /*2a90*/  LOP3.LUT R12, R11.reuse, 0x1c0, RZ, 0xc0, !PT ;  /* 0x000001c00b0c7812 */ /* 0x040fe400078ec0ff */
[----:B------:R-:W-:Y:S01]  /*2aa0*/  LOP3.LUT R7, R11, 0x200, RZ, 0xc0, !PT ;  /* 0x000002000b077812 */ /* 0x000fe200078ec0ff */
[----:B--2--5:R-:W-:Y:S01]  /*2ab0*/  FMUL.FTZ R3, R13, R18 ;  /* 0x000000120d037220 */ /* 0x024fe20000410000 */
        /* <DEDUP_REMOVED lines=16> */
.L_x_11295:
[----:B------:R4:W-:Y:S04]  /*2bc0*/  STS.128 [R177+0x8000], RZ ;  /* 0x008000ffb1007388 */ /* 0x0009e80000000c00 */
[----:B------:R4:W-:Y:S02]  /*2bd0*/  STS.128 [R177+0xa000], RZ ;  /* 0x00a000ffb1007388 */ /* 0x0009e40000000c00 */
.L_x_11296:
[----:B------:R-:W-:Y:S05]  /*2be0*/  BSYNC.RECONVERGENT B0 ;  /* 0x0000000000007941 */ /* 0x000fea0003800200 */
.L_x_11294:
[-C--:B------:R-:W-:Y:S01]  /*2bf0*/  ISETP.GE.AND P1, PT, R8, R5.reuse, PT ;  /* 0x000000050800720c */ /* 0x080fe20003f26270 */
[----:B------:R-:W-:Y:S01]  /*2c00*/  BSSY.RECONVERGENT B0, `(.L_x_11297) ;  /* 0x000001e000007945 */ /* 0x000fe20003800200 */
[--C-:B------:R-:W-:Y:S02]  /*2c10*/  SHF.R.U32.HI R25, RZ, 0x1, R94.reuse ;  /* 0x00000001ff197819 */ /* 0x100fe4000001165e */
[----:B------:R-:W-:Y:S02]  /*2c20*/  LOP3.LUT R157, R11, 0x400, RZ, 0xc0, !PT ;  /* 0x000004000b9d7812 */ /* 0x000fe400078ec0ff */
[-C--:B------:R-:W-:Y:S02]  /*2c30*/  ISETP.GE.AND P2, PT, R2, R5.reuse, PT ;  /* 0x000000050200720c */ /* 0x080fe40003f46270 */
[----:B------:R-:W-:Y:S01]  /*2c40*/  ISETP.GE.AND P3, PT, R0, R5, PT ;  /* 0x000000050000720c */ /* 0x000fe20003f66270 */
[----:B------:R-:W-:Y:S01]  /*2c50*/  IMAD.SHL.U32 R0, R94, 0x20, RZ ;  /* 0x000000205e007824 */ /* 0x000fe200078e00ff */
[----:B------:R-:W-:-:S02]  /*2c60*/  LOP3.LUT R11, R12, 0x8, R94, 0x78, !PT ;  /* 0x000000080c0b7812 */ /* 0x000fc400078e785e */
[----:B------:R-:W-:Y:S01]  /*2c70*/  LOP3.LUT R5, R12, 0x8, R25, 0xf8, !PT ;  /* 0x000000080c057812 */ /* 0x000fe200078ef819 */
[----:B------:R1:W-:Y:S01]  /*2c80*/  @P1 STS.128 [R177+0x8800], RZ ;  /* 0x008800ffb1001388 */ /* 0x0003e20000000c00 */
[--C-:B------:R-:W-:Y:S02]  /*2c90*/  LOP3.LUT R2, R11, 0x38, R6.reuse, 0x78, !PT ;  /* 0x000000380b027812 */ /* 0x100fe400078e7806 */
[----:B------:R-:W-:Y:S01]  /*2ca0*/  LOP3.LUT R6, R5, 0x38, R6, 0x78, !PT ;  /* 0x0000003805067812 */ /* 0x000fe200078e7806 */
[----:B------:R1:W-:Y:S01]  /*2cb0*/  @P1 STS.128 [R177+0xa800], RZ ;  /* 0x00a800ffb1001388 */ /* 0x0003e20000000c00 */
[----:B------:R-:W-:Y:S01]  /*2cc0*/  LOP3.LUT R5, R7, 0x7c00, R0, 0xf8, !PT ;  /* 0x00007c0007057812 */ /* 0x000fe200078ef800 */
[----:B------:R-:W-:Y:S01]  /*2cd0*/  IMAD R157, R2, 0x2, R157 ;  /* 0x00000002029d7824 */ /* 0x000fe200078e029d */
[----:B------:R-:W-:-:S03]  /*2ce0*/  LEA R8, P0, R9, R168, 0x1 ;  /* 0x000000a809087211 */ /* 0x000fc600078008ff */
[----:B------:R-:W-:Y:S01]  /*2cf0*/  IMAD.IADD R5, R6, 0x1, R5 ;  /* 0x0000000106057824 */ /* 0x000fe200078e0205 */
[----:B------:R-:W-:Y:S01]  /*2d00*/  LEA.HI.X R9, R9, R169, R10, 0x1, P0 ;  /* 0x000000a909097211 */ /* 0x000fe200000f0c0a */
        /* <DEDUP_REMOVED lines=13> */
.L_x_11298:
[----:B------:R-:W-:Y:S05]  /*2de0*/  BSYNC.RECONVERGENT B0 ;  /* 0x0000000000007941 */ /* 0x000fea0003800200 */
.L_x_11297:
[----:B------:R1:W-:Y:S01]  /*2df0*/  @P2 STS.128 [R177+0x9000], RZ ;  /* 0x009000ffb1002388 */ /* 0x0003e20000000c00 */
[----:B------:R-:W-:Y:S01]  /*2e00*/  BSSY.RECONVERGENT B0, `(.L_x_11299) ;  /* 0x0000013000007945 */ /* 0x000fe20003800200 */
[----:B------:R-:W-:Y:S02]  /*2e10*/  IADD3 R157, PT, PT, R4, R157, RZ ;  /* 0x0000009d049d7210 */ /* 0x000fe40007ffe0ff */
[----:B------:R1:W-:Y:S01]  /*2e20*/  @P2 STS.128 [R177+0xb000], RZ ;  /* 0x00b000ffb1002388 */ /* 0x0003e20000000c00 */
[----:B------:R-:W-:Y:S01]  /*2e30*/  LEA R158, R5, R4, 0x1 ;  /* 0x00000004059e7211 */ /* 0x000fe200078e08ff */
        /* <DEDUP_REMOVED lines=15> */
.L_x_11300:
[----:B------:R-:W-:Y:S05]  /*2f30*/  BSYNC.RECONVERGENT B0 ;  /* 0x0000000000007941 */ /* 0x000fea0003800200 */
.L_x_11299:
        /* <DEDUP_REMOVED lines=18> */
.L_x_11302:
[----:B------:R-:W-:Y:S05]  /*3060*/  BSYNC.RECONVERGENT B0 ;  /* 0x0000000000007941 */ /* 0x000fea0003800200 */
.L_x_11301:
[----:B------:R-:W-:Y:S01]  /*3070*/  LDSM.16.M88.4 R80, [R158] ;  /* 0x000000009e50783b */ /* 0x000fe20000000200 */
[----:B------:R-:W-:Y:S01]  /*3080*/  IMAD.MOV.U32 R0, RZ, RZ, 0x20 ;  /* 0x00000020ff007424 */ /* 0x000fe200078e00ff */
[----:B------:R-:W-:Y:S01]  /*3090*/  R2P PR, R94, 0x6 ;  /* 0x000000065e007804 */ /* 0x000fe20000000000 */
[----:B------:R-:W-:Y:S01]  /*30a0*/  IMAD.MOV.U32 R2, RZ, RZ, 0x40 ;  /* 0x00000040ff027424 */ /* 0x000fe200078e00ff */
[----:B------:R-:W5:Y:S01]  /*30b0*/  LDSM.16.M88.4 R52, [R157+0x4000] ;  /* 0x004000009d34783b */ /* 0x000f620000000200 */
[----:B------:R-:W-:Y:S01]  /*30c0*/  ISETP.NE.AND P6, PT, R24, 0x1, PT ;  /* 0x000000011800780c */ /* 0x000fe20003fc5270 */
[----:B------:R-:W-:Y:S01]  /*30d0*/  BSSY.RECONVERGENT B1, `(.L_x_11303) ;  /* 0x00000f4000017945 */ /* 0x000fe20003800200 */
[----:B------:R-:W-:Y:S01]  /*30e0*/  SEL R0, R0, 0xffffffe0, !P1 ;  /* 0xffffffe000007807 */ /* 0x000fe20004800000 */
[----:B------:R-:W4:Y:S01]  /*30f0*/  LDSM.16.M88.4 R44, [R157+0x4800] ;  /* 0x004800009d2c783b */ /* 0x000f220000000200 */
[----:B------:R-:W-:Y:S02]  /*3100*/  SEL R2, R2, 0xffffffc0, !P2 ;  /* 0xffffffc002027807 */ /* 0x000fe40005000000 */
[C---:B------:R-:W-:Y:S01]  /*3110*/  IADD3 R152, PT, PT, R157.reuse, R0, RZ ;  /* 0x000000009d987210 */ /* 0x040fe20007ffe0ff */
[----:B------:R-:W4:Y:S01]  /*3120*/  LDSM.16.M88.4 R36, [R157+0x5000] ;  /* 0x005000009d24783b */ /* 0x000f220000000200 */
[C---:B------:R-:W-:Y:S01]  /*3130*/  IMAD.IADD R156, R158.reuse, 0x1, R0 ;  /* 0x000000019e9c7824 */ /* 0x040fe200078e0200 */
[----:B------:R-:W-:Y:S01]  /*3140*/  IADD3 R151, PT, PT, R157, R2, RZ ;  /* 0x000000029d977210 */ /* 0x000fe20007ffe0ff */
[----:B------:R-:W-:Y:S01]  /*3150*/  IMAD.IADD R155, R158, 0x1, R2 ;  /* 0x000000019e9b7824 */ /* 0x000fe200078e0202 */
[----:B------:R-:W4:Y:S02]  /*3160*/  LDSM.16.M88.4 R16, [R157+0x5800] ;  /* 0x005800009d10783b */ /* 0x000f240000000200 */
[C---:B------:R-:W-:Y:S01]  /*3170*/  IADD3 R150, PT, PT, R0.reuse, R151, RZ ;  /* 0x0000009700967210 */ /* 0x040fe20007ffe0ff */
[----:B------:R-:W-:Y:S01]  /*3180*/  IMAD.IADD R154, R0, 0x1, R155 ;  /* 0x00000001009a7824 */ /* 0x000fe200078e029b */
[----:B--2---:R-:W-:Y:S04]  /*3190*/  LDSM.16.M88.4 R12, [R156] ;  /* 0x000000009c0c783b */ /* 0x004fe80000000200 */
[----:B------:R-:W2:Y:S04]  /*31a0*/  LDSM.16.M88.4 R60, [R152+0x4000] ;  /* 0x00400000983c783b */ /* 0x000ea80000000200 */
[----:B------:R-:W2:Y:S04]  /*31b0*/  LDSM.16.M88.4 R20, [R152+0x4800] ;  /* 0x004800009814783b */ /* 0x000ea80000000200 */
[----:B-1----:R-:W1:Y:S04]  /*31c0*/  LDSM.16.M88.4 R8, [R152+0x5000] ;  /* 0x005000009808783b */ /* 0x002e680000000200 */
[----:B---3--:R-:W-:Y:S04]  /*31d0*/  LDSM.16.M88.4 R28, [R155] ;  /* 0x000000009b1c783b */ /* 0x008fe80000000200 */
[----:B------:R-:W-:Y:S01]  /*31e0*/  LDSM.16.M88.4 R64, [R151+0x5000] ;  /* 0x005000009740783b */ /* 0x000fe20000000200 */
[C---:B-----5:R-:W-:Y:S03]  /*31f0*/  HMMA.16816.F32 R56, R80.reuse, R52, RZ ;  /* 0x000000345038723c */ /* 0x060fe600000018ff */
        /* <DEDUP_REMOVED lines=22> */
[----:B------:R-:W-:Y:S07]  /*3360*/  LDSM.16.M88.4 R8, [R154] ;  /* 0x000000009a08783b */ /* 0x000fee0000000200 */
[C---:B---3--:R-:W-:Y:S08]  /*3370*/  HMMA.16816.F32 R32, R12.reuse, R16, R32 ;  /* 0x000000100c20723c */ /* 0x048ff00000001820 */
[----:B------:R-:W-:Y:S01]  /*3380*/  HMMA.16816.F32 R80, R12, R18, R80 ;  /* 0x000000120c50723c */ /* 0x000fe20000001850 */
[----:B------:R-:W1:Y:S04]  /*3390*/  LDSM.16.M88.4 R12, [R150+0x5800] ;  /* 0x00580000960c783b */ /* 0x000e680000000200 */
[----:B------:R-:W3:Y:S03]  /*33a0*/  LDSM.16.M88.4 R16, [R150+0x5000] ;  /* 0x005000009610783b */ /* 0x000ee60000000200 */
        /* <DEDUP_REMOVED lines=25> */
[----:B------:R-:W3:Y:S03]  /*3540*/  LDSM.16.M88.4 R8, [R152+0x7000] ;  /* 0x007000009808783b */ /* 0x000ee60000000200 */
[C---:B----4-:R-:W-:Y:S08]  /*3550*/  HMMA.16816.F32 R48, R20.reuse, R64, R48 ;  /* 0x000000401430723c */ /* 0x050ff00000001830 */
[C---:B------:R-:W-:Y:S01]  /*3560*/  HMMA.16816.F32 R44, R20.reuse, R66, R44 ;  /* 0x00000042142c723c */ /* 0x040fe2000000182c */
[----:B------:R-:W4:Y:S07]  /*3570*/  LDSM.16.M88.4 R64, [R151+0x7000] ;  /* 0x007000009740783b */ /* 0x000f2e0000000200 */
[C---:B------:R-:W-:Y:S08]  /*3580*/  HMMA.16816.F32 R56, R20.reuse, R68, R56 ;  /* 0x000000441438723c */ /* 0x040ff00000001838 */
[C---:B------:R-:W-:Y:S01]  /*3590*/  HMMA.16816.F32 R52, R20.reuse, R70, R52 ;  /* 0x000000461434723c */ /* 0x040fe20000001834 */
[----:B------:R-:W4:Y:S07]  /*35a0*/  LDSM.16.M88.4 R68, [R151+0x6800] ;  /* 0x006800009744783b */ /* 0x000f2e0000000200 */
[C---:B--2---:R-:W-:Y:S08]  /*35b0*/  HMMA.16816.F32 R40, R20.reuse, R60, R40 ;  /* 0x0000003c1428723c */ /* 0x044ff00000001828 */
[C---:B------:R-:W-:Y:S01]  /*35c0*/  HMMA.16816.F32 R36, R20.reuse, R62, R36 ;  /* 0x0000003e1424723c */ /* 0x040fe20000001824 */
[----:B------:R-:W2:Y:S07]  /*35d0*/  LDSM.16.M88.4 R60, [R151+0x7800] ;  /* 0x00780000973c783b */ /* 0x000eae0000000200 */
[C---:B-----5:R-:W-:Y:S08]  /*35e0*/  HMMA.16816.F32 R32, R20.reuse, R28, R32 ;  /* 0x0000001c1420723c */ /* 0x060ff00000001820 */
        /* <DEDUP_REMOVED lines=11> */
[----:B------:R-:W5:Y:S01]  /*36a0*/  LDSM.16.M88.4 R8, [R150+0x7800] ;  /* 0x007800009608783b */ /* 0x000f620000000200 */
[----:B------:R-:W-:-:S06]  /*36b0*/  DEPBAR.LE SB0, 0x0 ;  /* 0x000080000000791a */ /* 0x000fcc0000000000 */
        /* <DEDUP_REMOVED lines=8> */
[C---:B--2---:R-:W-:Y:S08]  /*3740*/  HMMA.16816.F32 R32, R76.reuse, R60, R32 ;  /* 0x0000003c4c20723c */ /* 0x044ff00000001820 */
[----:B------:R-:W-:Y:S08]  /*3750*/  HMMA.16816.F32 R80, R76, R62, R80 ;  /* 0x0000003e4c50723c */ /* 0x000ff00000001850 */
[C---:B-1----:R-:W-:Y:S08]  /*3760*/  HMMA.16816.F32 R40, R28.reuse, R12, R40 ;  /* 0x0000000c1c28723c */ /* 0x042ff00000001828 */
[C---:B------:R-:W-:Y:S08]  /*3770*/  HMMA.16816.F32 R36, R28.reuse, R14, R36 ;  /* 0x0000000e1c24723c */ /* 0x040ff00000001824 */
[C---:B------:R-:W-:Y:S08]  /*3780*/  HMMA.16816.F32 R56, R28.reuse, R20, R56 ;  /* 0x000000141c38723c */ /* 0x040ff00000001838 */
[C---:B------:R-:W-:Y:S08]  /*3790*/  HMMA.16816.F32 R52, R28.reuse, R22, R52 ;  /* 0x000000161c34723c */ /* 0x040ff00000001834 */
[C---:B---3--:R-:W-:Y:S08]  /*37a0*/  HMMA.16816.F32 R48, R28.reuse, R16, R48 ;  /* 0x000000101c30723c */ /* 0x048ff00000001830 */
[C---:B------:R-:W-:Y:S08]  /*37b0*/  HMMA.16816.F32 R44, R28.reuse, R18, R44 ;  /* 0x000000121c2c723c */ /* 0x040ff0000000182c */
[C---:B-----5:R-:W-:Y:S08]  /*37c0*/  HMMA.16816.F32 R12, R28.reuse, R8, R32 ;  /* 0x000000081c0c723c */ /* 0x060ff00000001820 */
        /* <DEDUP_REMOVED lines=16> */
.L_x_11306:
        /* <DEDUP_REMOVED lines=60> */
.L_x_11307:
[----:B------:R-:W-:Y:S05]  /*3c90*/  BSYNC.RECONVERGENT B0 ;  /* 0x0000000000007941 */ /* 0x000fea0003800200 */
.L_x_11305:
        /* <DEDUP_REMOVED lines=14> */
[----:B------:R-:W-:Y:S01]  /*3d80*/  IMAD.X R19, R17, 0x1, R8, P2 ;  /* 0x0000000111137824 */ /* 0x000fe200010e0608 */
[----:B------:R-:W-:Y:S01]  /*3d90*/  @!P0 MOV R9, R17 ;  /* 0x0000001100098202 */ /* 0x000fe20000000f00 */
[----:B------:R-:W-:Y:S01]  /*3da0*/  @!P0 IMAD.MOV.U32 R8, RZ, RZ, R16 ;  /* 0x000000ffff088224 */ /* 0x000fe200078e0010 */
        /* <DEDUP_REMOVED lines=38> */
.L_x_11304:
[----:B------:R-:W-:Y:S05]  /*4010*/  BSYNC.RECONVERGENT B1 ;  /* 0x0000000000017941 */ /* 0x000fea0003800200 */
.L_x_11303:
[----:B------:R-:W3:Y:S01]  /*4020*/  LD.E R119, desc[UR4][R100.64+0xdc] ;  /* 0x0000dc0464777980 */ /* 0x000ee2000c101900 */
[----:B------:R-:W-:Y:S01]  /*4030*/  SHF.R.U32.HI R32, RZ, 0x2, R94 ;  /* 0x00000002ff207819 */ /* 0x000fe2000001165e */
[----:B------:R-:W-:Y:S02]  /*4040*/  IMAD.SHL.U32 R34, R94, 0x2, RZ ;  /* 0x000000025e227824 */ /* 0x000fe400078e00ff */
[----:B------:R-:W-:Y:S01]  /*4050*/  IMAD.IADD R153, R7, 0x1, R6 ;  /* 0x0000000107997824 */ /* 0x000fe200078e0206 */
[----:B------:R-:W-:Y:S02]  /*4060*/  LOP3.LUT R32, R32, 0x7, RZ, 0xc0, !PT ;  /* 0x0000000720207812 */ /* 0x000fe400078ec0ff */
[----:B------:R-:W-:Y:S01]  /*4070*/  LOP3.LUT R34, R34, 0x6, RZ, 0xc0, !PT ;  /* 0x0000000622227812 */ /* 0x000fe200078ec0ff */
[----:B------:R-:W-:Y:S01]  /*4080*/  IMAD R153, R153, 0x2, R4 ;  /* 0x0000000299997824 */ /* 0x000fe200078e0204 */
[----:B------:R-:W-:-:S03]  /*4090*/  LOP3.LUT R5, R32, 0x1f0, R25, 0xf8, !PT ;  /* 0x000001f020057812 */ /* 0x000fc600078ef819 */
[----:B------:R-:W-:Y:S01]  /*40a0*/  IMAD.IADD R65, R173, 0x1, R34 ;  /* 0x00000001ad417824 */ /* 0x000fe200078e0222 */
[----:B------:R-:W-:Y:S01]  /*40b0*/  IADD3 R5, PT, PT, -R27, R5, R174 ;  /* 0x000000051b057210 */ /* 0x000fe20007ffe1ae */
[----:B------:R-:W-:Y:S01]  /*40c0*/  IMAD.IADD R149, R0, 0x1, R153 ;  /* 0x0000000100957824 */ /* 0x000fe200078e0299 */
[----:B------:R-:W-:Y:S01]  /*40d0*/  LDSM.16.MT88.4 R92, [R153+0x8000] ;  /* 0x00800000995c783b */ /* 0x000fe20000004200 */
[C---:B------:R-:W-:Y:S01]  /*40e0*/  VIADD R61, R65.reuse, 0x9 ;  /* 0x00000009413d7836 */ /* 0x040fe20000000000 */
[-C--:B------:R-:W-:Y:S01]  /*40f0*/  ISETP.GE.AND P3, PT, R65, R26.reuse, PT ;  /* 0x0000001a4100720c */ /* 0x080fe20003f66270 */
[----:B--2---:R-:W-:Y:S01]  /*4100*/  IMAD.IADD R8, R5, 0x1, R26 ;  /* 0x0000000105087824 */ /* 0x004fe200078e021a */
[----:B------:R-:W-:Y:S01]  /*4110*/  LDSM.16.MT88.4 R72, [R149+0xa000] ;  /* 0x00a000009548783b */ /* 0x000fe20000004200 */
[----:B------:R-:W-:Y:S01]  /*4120*/  VIADD R21, R65, 0x10 ;  /* 0x0000001041157836 */ /* 0x000fe20000000000 */
[----:B------:R-:W-:Y:S01]  /*4130*/  ISETP.GE.AND P0, PT, R61, R26, PT ;  /* 0x0000001a3d00720c */ /* 0x000fe20003f06270 */
[----:B------:R-:W-:-:S02]  /*4140*/  IMAD.IADD R16, R8, 0x1, -R61 ;  /* 0x0000000108107824 */ /* 0x000fc400078e0a3d */
[----:B------:R-:W-:Y:S01]  /*4150*/  VIADD R63, R65, 0x1 ;  /* 0x00000001413f7836 */ /* 0x000fe20000000000 */
[----:B------:R-:W-:Y:S01]  /*4160*/  ISETP.GE.AND P5, PT, R21, R26, PT ;  /* 0x0000001a1500720c */ /* 0x000fe20003fa6270 */
[----:B------:R-:W-:Y:S01]  /*4170*/  VIADD R5, R65, 0x11 ;  /* 0x0000001141057836 */ /* 0x000fe20000000000 */
[----:B------:R-:W-:Y:S01]  /*4180*/  IABS R16, R16 ;  /* 0x0000001000107213 */ /* 0x000fe20000000000 */
[C---:B------:R-:W-:Y:S01]  /*4190*/  IMAD.IADD R9, R8.reuse, 0x1, -R21 ;  /* 0x0000000108097824 */ /* 0x040fe200078e0a15 */
[----:B------:R-:W-:Y:S01]  /*41a0*/  ISETP.GE.AND P2, PT, R63, R26, PT ;  /* 0x0000001a3f00720c */ /* 0x000fe20003f46270 */
[C---:B------:R-:W-:Y:S01]  /*41b0*/  IMAD.IADD R18, R8.reuse, 0x1, -R63 ;  /* 0x0000000108127824 */ /* 0x040fe200078e0a3f */
[----:B------:R-:W-:Y:S01]  /*41c0*/  I2FP.F32.S32 R16, R16 ;  /* 0x0000001000107245 */ /* 0x000fe20000201400 */
[C---:B------:R-:W-:Y:S01]  /*41d0*/  IMAD.IADD R10, R8.reuse, 0x1, -R5 ;  /* 0x00000001080a7824 */ /* 0x040fe200078e0a05 */
[----:B------:R-:W-:Y:S01]  /*41e0*/  IABS R9, R9 ;  /* 0x0000000900097213 */ /* 0x000fe20000000000 */
[----:B------:R-:W-:Y:S01]  /*41f0*/  VIADD R17, R65, 0x21 ;  /* 0x0000002141117836 */ /* 0x000fe20000000000 */
[----:B------:R-:W-:Y:S01]  /*4200*/  IABS R18, R18 ;  /* 0x0000001200127213 */ /* 0x000fe20000000000 */
[----:B------:R-:W-:Y:S01]  /*4210*/  FFMA.FTZ R31, -R3, R16, R53 ;  /* 0x00000010031f7223 */ /* 0x000fe20000010135 */
[C---:B------:R-:W-:Y:S01]  /*4220*/  VIADD R53, R65.reuse, 0x19 ;  /* 0x0000001941357836 */ /* 0x040fe20000000000 */
[----:B------:R-:W-:Y:S01]  /*4230*/  IABS R10, R10 ;  /* 0x0000000a000a7213 */ /* 0x000fe20000000000 */
[C---:B------:R-:W-:Y:S01]  /*4240*/  VIADD R19, R65.reuse, 0x20 ;  /* 0x0000002041137836 */ /* 0x040fe20000000000 */
[----:B------:R-:W-:Y:S01]  /*4250*/  I2FP.F32.S32 R9, R9 ;  /* 0x0000000900097245 */ /* 0x000fe20000201400 */
[----:B------:R-:W-:Y:S01]  /*4260*/  IMAD.IADD R16, R8, 0x1, -R53 ;  /* 0x0000000108107824 */ /* 0x000fe200078e0a35 */
[----:B------:R-:W-:Y:S01]  /*4270*/  I2FP.F32.S32 R18, R18 ;  /* 0x0000001200127245 */ /* 0x000fe20000201400 */
[----:B------:R-:W-:Y:S01]  /*4280*/  VIADD R33, R65, 0x28 ;  /* 0x0000002841217836 */ /* 0x000fe20000000000 */
[----:B------:R-:W-:Y:S01]  /*4290*/  I2FP.F32.S32 R10, R10 ;  /* 0x0000000a000a7245 */ /* 0x000fe20000201400 */
[C---:B------:R-:W-:Y:S01]  /*42a0*/  FFMA.FTZ R48, -R3.reuse, R9, R48 ;  /* 0x0000000903307223 */ /* 0x040fe20000010130 */
[----:B------:R-:W-:Y:S01]  /*42b0*/  IABS R16, R16 ;  /* 0x0000001000107213 */ /* 0x000fe20000000000 */
[----:B------:R-:W-:Y:S01]  /*42c0*/  FFMA.FTZ R11, -R3, R18, R57 ;  /* 0x00000012030b7223 */ /* 0x000fe20000010139 */
[----:B------:R-:W-:-:S02]  /*42d0*/  VIADD R57, R65, 0x18 ;  /* 0x0000001841397836 */ /* 0x000fc40000000000 */
[----:B------:R-:W-:Y:S01]  /*42e0*/  FFMA.FTZ R9, -R3, R10, R49 ;  /* 0x0000000a03097223 */ /* 0x000fe20000010131 */
[----:B------:R-:W-:Y:S01]  /*42f0*/  I2FP.F32.S32 R16, R16 ;  /* 0x0000001000107245 */ /* 0x000fe20000201400 */
[C---:B------:R-:W-:Y:S01]  /*4300*/  IMAD.IADD R10, R8.reuse, 0x1, -R17 ;  /* 0x00000001080a7824 */ /* 0x040fe200078e0a11 */
[----:B------:R-:W-:Y:S01]  /*4310*/  ISETP.GE.AND P4, PT, R5, R26, PT ;  /* 0x0000001a0500720c */ /* 0x000fe20003f86270 */
[C---:B------:R-:W-:Y:S01]  /*4320*/  IMAD.IADD R18, R8.reuse, 0x1, -R57 ;  /* 0x0000000108127824 */ /* 0x040fe200078e0a39 */
[----:B------:R-:W-:Y:S01]  /*4330*/  FSEL R31, R31, -INF , !P0 ;  /* 0xff8000001f1f7808 */ /* 0x000fe20004000000 */
[----:B------:R-:W-:Y:S01]  /*4340*/  FFMA.FTZ R16, -R3, R16, R45 ;  /* 0x0000001003107223 */ /* 0x000fe2000001012d */
[C---:B------:R-:W-:Y:S01]  /*4350*/  VIADD R45, R65.reuse, 0x30 ;  /* 0x00000030412d7836 */ /* 0x040fe20000000000 */
[----:B------:R-:W-:Y:S01]  /*4360*/  IABS R10, R10 ;  /* 0x0000000a000a7213 */ /* 0x000fe20000000000 */
[C---:B------:R-:W-:Y:S01]  /*4370*/  IMAD.IADD R29, R8.reuse, 0x1, -R19 ;  /* 0x00000001081d7824 */ /* 0x040fe200078e0a13 */
[----:B------:R-:W-:Y:S01]  /*4380*/  IABS R18, R18 ;  /* 0x0000001200127213 */ /* 0x000fe20000000000 */
[C---:B------:R-:W-:Y:S01]  /*4390*/  IMAD.IADD R135, R8.reuse, 0x1, -R45 ;  /* 0x0000000108877824 */ /* 0x040fe200078e0a2d */
[----:B------:R-:W-:Y:S01]  /*43a0*/  I2FP.F32.S32 R10, R10 ;  /* 0x0000000a000a7245 */ /* 0x000fe20000201400 */
[C---:B------:R-:W-:Y:S01]  /*43b0*/  IMAD.IADD R23, R8.reuse, 0x1, -R33 ;  /* 0x0000000108177824 */ /* 0x040fe200078e0a21 */
[----:B------:R-:W-:Y:S01]  /*43c0*/  I2FP.F32.S32 R18, R18 ;  /* 0x0000001200127245 */ /* 0x000fe20000201400 */
[----:B------:R-:W-:Y:S01]  /*43d0*/  VIADD R35, R65, 0x8 ;  /* 0x0000000841237836 */ /* 0x000fe20000000000 */
[----:B------:R-:W-:Y:S01]  /*43e0*/  IABS R135, R135 ;  /* 0x0000008700877213 */ /* 0x000fe20000000000 */
[----:B------:R-:W-:Y:S01]  /*43f0*/  FFMA.FTZ R167, -R3, R10, R41 ;  /* 0x0000000a03a77223 */ /* 0x000fe20000010129 */
[----:B------:R-:W-:Y:S01]  /*4400*/  VIADD R41, R65, 0x31 ;  /* 0x0000003141297836 */ /* 0x000fe20000000000 */
[----:B------:R-:W-:Y:S01]  /*4410*/  IABS R29, R29 ;  /* 0x0000001d001d7213 */ /* 0x000fe20000000000 */
[----:B------:R-:W-:Y:S01]  /*4420*/  FFMA.FTZ R44, -R3, R18, R44 ;  /* 0x00000012032c7223 */ /* 0x000fe2000001012c */
[----:B------:R-:W-:Y:S01]  /*4430*/  I2FP.F32.S32 R135, R135 ;  /* 0x0000008700877245 */ /* 0x000fe20000201400 */
[C---:B------:R-:W-:Y:S01]  /*4440*/  IMAD.IADD R18, R8.reuse, 0x1, -R41 ;  /* 0x0000000108127824 */ /* 0x040fe200078e0a29 */
[----:B------:R-:W-:Y:S01]  /*4450*/  IABS R23, R23 ;  /* 0x0000001700177213 */ /* 0x000fe20000000000 */
[----:B------:R-:W-:Y:S01]  /*4460*/  VIADD R49, R65, 0x29 ;  /* 0x0000002941317836 */ /* 0x000fe20000000000 */
[----:B------:R-:W-:Y:S01]  /*4470*/  I2FP.F32.S32 R29, R29 ;  /* 0x0000001d001d7245 */ /* 0x000fe20000201400 */
[C---:B------:R-:W-:Y:S01]  /*4480*/  FFMA.FTZ R135, -R3.reuse, R135, R12 ;  /* 0x0000008703877223 */ /* 0x040fe2000001010c */
[----:B------:R-:W-:Y:S01]  /*4490*/  I2FP.F32.S32 R23, R23 ;  /* 0x0000001700177245 */ /* 0x000fe20000201400 */
[----:B------:R-:W-:Y:S01]  /*44a0*/  VIADD R12, R8, 0x8 ;  /* 0x00000008080c7836 */ /* 0x000fe20000000000 */
[----:B------:R-:W-:Y:S01]  /*44b0*/  IABS R18, R18 ;  /* 0x0000001200127213 */ /* 0x000fe20000000000 */
[----:B------:R-:W-:Y:S01]  /*44c0*/  FFMA.FTZ R40, -R3, R29, R40 ;  /* 0x0000001d03287223 */ /* 0x000fe20000010128 */
[----:B------:R-:W-:-:S02]  /*44d0*/  VIADD R29, R65, 0x38 ;  /* 0x00000038411d7836 */ /* 0x000fc40000000000 */
[----:B------:R-:W-:Y:S01]  /*44e0*/  FFMA.FTZ R36, -R3, R23, R36 ;  /* 0x0000001703247223 */ /* 0x000fe20000010124 */
[----:B------:R-:W-:Y:S01]  /*44f0*/  IMAD.IADD R63, R12, 0x1, -R63 ;  /* 0x000000010c3f7824 */ /* 0x000fe200078e0a3f */
[----:B------:R-:W-:Y:S01]  /*4500*/  I2FP.F32.S32 R18, R18 ;  /* 0x0000001200127245 */ /* 0x000fe20000201400 */
[----:B------:R-:W-:Y:S01]  /*4510*/  VIADD R23, R65, 0x39 ;  /* 0x0000003941177836 */ /* 0x000fe20000000000 */
[----:B------:R-:W-:Y:S01]  /*4520*/  ISETP.GE.AND P1, PT, R35, R26, PT ;  /* 0x0000001a2300720c */ /* 0x000fe20003f26270 */
[----:B------:R-:W-:Y:S01]  /*4530*/  IMAD.IADD R20, R8, 0x1, -R49 ;  /* 0x0000000108147824 */ /* 0x000fe200078e0a31 */
[----:B------:R-:W-:Y:S01]  /*4540*/  IABS R63, R63 ;  /* 0x0000003f003f7213 */ /* 0x000fe20000000000 */
[----:B------:R-:W-:Y:S02]  /*4550*/  IMAD.IADD R21, R12, 0x1, -R21 ;  /* 0x000000010c157824 */ /* 0x000fe400078e0a15 */
[C---:B------:R-:W-:Y:S01]  /*4560*/  FFMA.FTZ R133, -R3.reuse, R18, R13 ;  /* 0x0000001203857223 */ /* 0x040fe2000001010d */
[C---:B------:R-:W-:Y:S01]  /*4570*/  IMAD.IADD R35, R8.reuse, 0x1, -R35 ;  /* 0x0000000108237824 */ /* 0x040fe200078e0a23 */
[----:B------:R-:W-:Y:S01]  /*4580*/  IABS R20, R20 ;  /* 0x0000001400147213 */ /* 0x000fe20000000000 */
[C---:B------:R-:W-:Y:S01]  /*4590*/  IMAD.IADD R67, R8.reuse, 0x1, -R29 ;  /* 0x0000000108437824 */ /* 0x040fe200078e0a1d */
[----:B------:R-:W-:Y:S01]  /*45a0*/  IABS R21, R21 ;  /* 0x0000001500157213 */ /* 0x000fe20000000000 */
[C---:B------:R-:W-:Y:S01]  /*45b0*/  IMAD.IADD R10, R8.reuse, 0x1, -R23 ;  /* 0x00000001080a7824 */ /* 0x040fe200078e0a17 */
[----:B------:R-:W-:Y:S01]  /*45c0*/  I2FP.F32.S32 R18, R63 ;  /* 0x0000003f00127245 */ /* 0x000fe20000201400 */
[----:B------:R-:W-:Y:S01]  /*45d0*/  IMAD.IADD R8, R8, 0x1, -R65 ;  /* 0x0000000108087824 */ /* 0x000fe200078e0a41 */
[----:B------:R-:W-:Y:S01]  /*45e0*/  IABS R35, R35 ;  /* 0x0000002300237213 */ /* 0x000fe20000000000 */
[C---:B------:R-:W-:Y:S01]  /*45f0*/  IMAD.IADD R61, R12.reuse, 0x1, -R61 ;  /* 0x000000010c3d7824 */ /* 0x040fe200078e0a3d */
[----:B------:R-:W-:Y:S01]  /*4600*/  I2FP.F32.S32 R20, R20 ;  /* 0x0000001400147245 */ /* 0x000fe20000201400 */
[C---:B------:R-:W-:Y:S01]  /*4610*/  FFMA.FTZ R18, -R3.reuse, R18, R59 ;  /* 0x0000001203127223 */ /* 0x040fe2000001013b */
        /* <DEDUP_REMOVED lines=8> */
[----:B------:R-:W-:Y:S01]  /*46a0*/  I2FP.F32.S32 R8, R8 ;  /* 0x0000000800087245 */ /* 0x000fe20000201400 */
[----:B------:R-:W-:Y:S01]  /*46b0*/  IMAD.IADD R5, R12, 0x1, -R57 ;  /* 0x000000010c057824 */ /* 0x000fe200078e0a39 */
[----:B------:R-:W-:Y:S01]  /*46c0*/  IABS R10, R10 ;  /* 0x0000000a000a7213 */ /* 0x000fe20000000000 */
[C---:B------:R-:W-:Y:S01]  /*46d0*/  FFMA.FTZ R35, -R3.reuse, R35, R52 ;  /* 0x0000002303237223 */ /* 0x040fe20000010134 */
[----:B------:R-:W-:Y:S01]  /*46e0*/  I2FP.F32.S32 R20, R61 ;  /* 0x0000003d00147245 */ /* 0x000fe20000201400 */
[C---:B------:R-:W-:Y:S01]  /*46f0*/  FFMA.FTZ R13, -R3.reuse, R8, R54 ;  /* 0x00000008030d7223 */ /* 0x040fe20000010136 */
[----:B------:R-:W-:Y:S01]  /*4700*/  FSEL R21, R18, -INF , !P2 ;  /* 0xff80000012157808 */ /* 0x000fe20005000000 */
[C---:B------:R-:W-:Y:S01]  /*4710*/  IMAD.IADD R18, R12.reuse, 0x1, -R17 ;  /* 0x000000010c127824 */ /* 0x040fe200078e0a11 */
[----:B------:R-:W-:Y:S01]  /*4720*/  I2FP.F32.S32 R10, R10 ;  /* 0x0000000a000a7245 */ /* 0x000fe20000201400 */
[----:B------:R-:W-:Y:S01]  /*4730*/  FFMA.FTZ R55, -R3, R20, R55 ;  /* 0x0000001403377223 */ /* 0x000fe20000010137 */
[----:B------:R-:W-:Y:S01]  /*4740*/  IABS R65, R65 ;  /* 0x0000004100417213 */ /* 0x000fe20000000000 */
[----:B------:R-:W-:Y:S01]  /*4750*/  IMAD.IADD R20, R12, 0x1, -R53 ;  /* 0x000000010c147824 */ /* 0x000fe200078e0a35 */
[----:B------:R-:W-:Y:S01]  /*4760*/  FSEL R35, R35, -INF , !P1 ;  /* 0xff80000023237808 */ /* 0x000fe20004800000 */
[C---:B------:R-:W-:Y:S01]  /*4770*/  FFMA.FTZ R81, -R3.reuse, R10, R81 ;  /* 0x0000000a03517223 */ /* 0x040fe20000010151 */
[----:B------:R-:W-:Y:S01]  /*4780*/  I2FP.F32.S32 R65, R65 ;  /* 0x0000004100417245 */ /* 0x000fe20000201400 */
[----:B------:R-:W-:Y:S01]  /*4790*/  FFMA.FTZ R10, -R3, R8, R56 ;  /* 0x00000008030a7223 */ /* 0x000fe20000010138 */
[----:B------:R-:W-:Y:S01]  /*47a0*/  FSEL R13, R13, -INF , !P1 ;  /* 0xff8000000d0d7808 */ /* 0x000fe20004800000 */
[----:B------:R-:W-:Y:S01]  /*47b0*/  IMAD.IADD R148, R2, 0x1, R153 ;  /* 0x0000000102947824 */ /* 0x000fe200078e0299 */
[----:B------:R-:W-:Y:S01]  /*47c0*/  IABS R18, R18 ;  /* 0x0000001200127213 */ /* 0x000fe20000000000 */
[----:B------:R-:W-:Y:S01]  /*47d0*/  FFMA.FTZ R8, -R3, R65, R58 ;  /* 0x0000004103087223 */ /* 0x000fe2000001013a */
[----:B------:R-:W-:Y:S01]  /*47e0*/  ISETP.GE.AND P1, PT, R19, R26, PT ;  /* 0x0000001a1300720c */ /* 0x000fe20003f26270 */
[----:B------:R-:W-:Y:S01]  /*47f0*/  IMAD.IADD R19, R12, 0x1, -R19 ;  /* 0x000000010c137824 */ /* 0x000fe200078e0a13 */
[----:B------:R-:W-:Y:S01]  /*4800*/  IABS R5, R5 ;  /* 0x0000000500057213 */ /* 0x000fe20000000000 */
[----:B------:R-:W-:Y:S01]  /*4810*/  IMAD.IADD R106, R0, 0x1, R148 ;  /* 0x00000001006a7824 */ /* 0x000fe200078e0294 */
[----:B------:R-:W-:-:S02]  /*4820*/  IABS R22, R22 ;  /* 0x0000001600167213 */ /* 0x000fc40000000000 */
[----:B------:R-:W-:Y:S02]  /*4830*/  IABS R20, R20 ;  /* 0x0000001400147213 */ /* 0x000fe40000000000 */
[----:B------:R-:W-:Y:S02]  /*4840*/  I2FP.F32.S32 R18, R18 ;  /* 0x0000001200127245 */ /* 0x000fe40000201400 */
[----:B------:R-:W-:Y:S02]  /*4850*/  FSEL R10, R10, -INF , !P3 ;  /* 0xff8000000a0a7808 */ /* 0x000fe40005800000 */
[----:B------:R-:W-:Y:S01]  /*4860*/  FSEL R37, R11, -INF , !P2 ;  /* 0xff8000000b257808 */ /* 0x000fe20005000000 */
[----:B------:R-:W-:Y:S01]  /*4870*/  FFMA.FTZ R137, -R3, R18, R43 ;  /* 0x0000001203897223 */ /* 0x000fe2000001012b */
[----:B------:R-:W-:Y:S02]  /*4880*/  IABS R19, R19 ;  /* 0x0000001300137213 */ /* 0x000fe40000000000 */
[----:B------:R-:W-:-:S02]  /*4890*/  I2FP.F32.S32 R5, R5 ;  /* 0x0000000500057245 */ /* 0x000fc40000201400 */
[----:B------:R-:W-:Y:S02]  /*48a0*/  I2FP.F32.S32 R22, R22 ;  /* 0x0000001600167245 */ /* 0x000fe40000201400 */
[----:B------:R-:W-:Y:S01]  /*48b0*/  I2FP.F32.S32 R20, R20 ;  /* 0x0000001400147245 */ /* 0x000fe20000201400 */
[----:B------:R-:W-:Y:S01]  /*48c0*/  FFMA.FTZ R46, -R3, R5, R46 ;  /* 0x00000005032e7223 */ /* 0x000fe2000001012e */
[----:B------:R-:W-:Y:S02]  /*48d0*/  FSEL R8, R8, -INF , !P3 ;  /* 0xff80000008087808 */ /* 0x000fe40005800000 */
[----:B------:R-:W-:Y:S01]  /*48e0*/  ISETP.GE.AND P2, PT, R53, R26, PT ;  /* 0x0000001a3500720c */ /* 0x000fe20003f46270 */
[----:B------:R-:W-:Y:S01]  /*48f0*/  FFMA.FTZ R5, -R3, R20, R47 ;  /* 0x0000001403057223 */ /* 0x000fe2000001012f */
[----:B------:R-:W-:Y:S02]  /*4900*/  ISETP.GE.AND P3, PT, R57, R26, PT ;  /* 0x0000001a3900720c */ /* 0x000fe40003f66270 */
[----:B------:R-:W-:Y:S01]  /*4910*/  FSEL R53, R48, -INF , !P5 ;  /* 0xff80000030357808 */ /* 0x000fe20006800000 */
[----:B------:R-:W-:Y:S01]  /*4920*/  LDSM.16.MT88.4 R56, [R106+0x8000] ;  /* 0x008000006a38783b */ /* 0x000fe20000004200 */
[----:B------:R-:W-:-:S02]  /*4930*/  FMNMX3.FTZ R18, R10, R37, R35, !PT ;  /* 0x000000250a127276 */ /* 0x000fc40007810023 */
[----:B------:R-:W-:Y:S02]  /*4940*/  FSEL R11, R55, -INF , !P0 ;  /* 0xff800000370b7808 */ /* 0x000fe40004000000 */
[----:B------:R-:W-:Y:S02]  /*4950*/  I2FP.F32.S32 R19, R19 ;  /* 0x0000001300137245 */ /* 0x000fe40000201400 */
[----:B------:R-:W-:Y:S01]  /*4960*/  ISETP.GE.AND P0, PT, R17, R26, PT ;  /* 0x0000001a1100720c */ /* 0x000fe20003f06270 */
[----:B------:R-:W-:Y:S01]  /*4970*/  FFMA.FTZ R17, -R3, R22, R51 ;  /* 0x0000001603117223 */ /* 0x000fe20000010133 */
[----:B------:R-:W-:Y:S01]  /*4980*/  FSEL R51, R9, -INF , !P4 ;  /* 0xff80000009337808 */ /* 0x000fe20006000000 */
[----:B------:R-:W-:Y:S01]  /*4990*/  FFMA.FTZ R42, -R3, R19, R42 ;  /* 0x00000013032a7223 */ /* 0x000fe2000001012a */
[----:B------:R-:W-:Y:S02]  /*49a0*/  FSEL R47, R44, -INF , !P3 ;  /* 0xff8000002c2f7808 */ /* 0x000fe40005800000 */
[----:B------:R-:W-:-:S02]  /*49b0*/  FMNMX3.FTZ R18, R18, R31, R53, !PT ;  /* 0x0000001f12127276 */ /* 0x000fc40007810035 */
[----:B------:R-:W-:Y:S02]  /*49c0*/  IABS R67, R67 ;  /* 0x0000004300437213 */ /* 0x000fe40000000000 */
[----:B------:R-:W-:Y:S02]  /*49d0*/  FSEL R19, R50, -INF , !P5 ;  /* 0xff80000032137808 */ /* 0x000fe40006800000 */
[----:B------:R-:W-:Y:S02]  /*49e0*/  ISETP.GE.AND P5, PT, R33, R26, PT ;  /* 0x0000001a2100720c */ /* 0x000fe40003fa6270 */
[----:B------:R-:W-:Y:S01]  /*49f0*/  FSEL R43, R16, -INF , !P2 ;  /* 0xff800000102b7808 */ /* 0x000fe20005000000 */
[----:B------:R-:W-:Y:S01]  /*4a00*/  IMAD.IADD R16, R12, 0x1, -R33 ;  /* 0x000000010c107824 */ /* 0x000fe200078e0a21 */
[----:B------:R-:W-:Y:S02]  /*4a10*/  FSEL R183, R40, -INF , !P1 ;  /* 0xff80000028b77808 */ /* 0x000fe40004800000 */
[----:B------:R-:W-:-:S02]  /*4a20*/  FMNMX3.FTZ R18, R18, R51, R47, !PT ;  /* 0x0000003312127276 */ /* 0x000fc4000781002f */
[----:B------:R-:W-:Y:S02]  /*4a30*/  I2FP.F32.S32 R67, R67 ;  /* 0x0000004300437245 */ /* 0x000fe40000201400 */
[----:B------:R-:W-:Y:S02]  /*4a40*/  FSEL R17, R17, -INF , !P4 ;  /* 0xff80000011117808 */ /* 0x000fe40006000000 */
[----:B------:R-:W-:Y:S01]  /*4a50*/  FSEL R9, R46, -INF , !P3 ;  /* 0xff8000002e097808 */ /* 0x000fe20005800000 */
[----:B------:R-:W-:Y:S01]  /*4a60*/  FFMA.FTZ R80, -R3, R67, R80 ;  /* 0x0000004303507223 */ /* 0x000fe20000010150 */
[-C--:B------:R-:W-:Y:S01]  /*4a70*/  ISETP.GE.AND P4, PT, R49, R26.reuse, PT ;  /* 0x0000001a3100720c */ /* 0x080fe20003f86270 */
[C---:B------:R-:W-:Y:S01]  /*4a80*/  IMAD.IADD R49, R12.reuse, 0x1, -R49 ;  /* 0x000000010c317824 */ /* 0x040fe200078e0a31 */
[----:B------:R-:W-:Y:S01]  /*4a90*/  ISETP.GE.AND P3, PT, R45, R26, PT ;  /* 0x0000001a2d00720c */ /* 0x000fe20003f66270 */
[----:B------:R-:W-:Y:S01]  /*4aa0*/  IMAD.IADD R45, R12, 0x1, -R45 ;  /* 0x000000010c2d7824 */ /* 0x000fe200078e0a2d */
[----:B------:R-:W-:Y:S01]  /*4ab0*/  FSEL R167, R167, -INF , !P0 ;  /* 0xff800000a7a77808 */ /* 0x000fe20004000000 */
[----:B------:R-:W-:Y:S01]  /*4ac0*/  LDSM.16.MT88.4 R64, [R153+0xa000] ;  /* 0x00a000009940783b */ /* 0x000fe20000004200 */
[----:B------:R-:W-:-:S02]  /*4ad0*/  FSEL R147, R36, -INF , !P5 ;  /* 0xff80000024937808 */ /* 0x000fc40006800000 */
[----:B------:R-:W-:Y:S02]  /*4ae0*/  FMNMX3.FTZ R18, R18, R43, R183, !PT ;  /* 0x0000002b12127276 */ /* 0x000fe400078100b7 */
[----:B------:R-:W-:Y:S02]  /*4af0*/  FSEL R5, R5, -INF , !P2 ;  /* 0xff80000005057808 */ /* 0x000fe40005000000 */
[----:B------:R-:W-:Y:S02]  /*4b00*/  FSEL R139, R42, -INF , !P1 ;  /* 0xff8000002a8b7808 */ /* 0x000fe40004800000 */
[-C--:B------:R-:W-:Y:S01]  /*4b10*/  ISETP.GE.AND P2, PT, R41, R26.reuse, PT ;  /* 0x0000001a2900720c */ /* 0x080fe20003f46270 */
[C---:B------:R-:W-:Y:S01]  /*4b20*/  IMAD.IADD R41, R12.reuse, 0x1, -R41 ;  /* 0x000000010c297824 */ /* 0x040fe200078e0a29 */
[----:B------:R-:W-:Y:S01]  /*4b30*/  ISETP.GE.AND P1, PT, R29, R26, PT ;  /* 0x0000001a1d00720c */ /* 0x000fe20003f26270 */
[C---:B------:R-:W-:Y:S01]  /*4b40*/  IMAD.IADD R29, R12.reuse, 0x1, -R29 ;  /* 0x000000010c1d7824 */ /* 0x040fe200078e0a1d */
[----:B------:R-:W-:Y:S01]  /*4b50*/  FSEL R145, R145, -INF , !P4 ;  /* 0xff80000091917808 */ /* 0x000fe20006000000 */
[----:B------:R-:W-:Y:S01]  /*4b60*/  IMAD.IADD R12, R12, 0x1, -R23 ;  /* 0x000000010c0c7824 */ /* 0x000fe200078e0a17 */
[----:B------:R-:W-:-:S02]  /*4b70*/  FSEL R135, R135, -INF , !P3 ;  /* 0xff80000087877808 */ /* 0x000fc40005800000 */
[----:B------:R-:W-:Y:S02]  /*4b80*/  FMNMX3.FTZ R18, R18, R167, R147, !PT ;  /* 0x000000a712127276 */ /* 0x000fe40007810093 */
[----:B------:R-:W-:Y:S02]  /*4b90*/  FSEL R137, R137, -INF , !P0 ;  /* 0xff80000089897808 */ /* 0x000fe40004000000 */
[----:B------:R-:W-:Y:S02]  /*4ba0*/  ISETP.GE.AND P0, PT, R23, R26, PT ;  /* 0x0000001a1700720c */ /* 0x000fe40003f06270 */
[----:B------:R-:W-:Y:S02]  /*4bb0*/  FSEL R133, R133, -INF , !P2 ;  /* 0xff80000085857808 */ /* 0x000fe40005000000 */
[----:B------:R-:W-:Y:S02]  /*4bc0*/  FSEL R131, R80, -INF , !P1 ;  /* 0xff80000050837808 */ /* 0x000fe40004800000 */
[----:B------:R-:W-:-:S02]  /*4bd0*/  FMNMX3.FTZ R18, R18, R145, R135, !PT ;  /* 0x0000009112127276 */ /* 0x000fc40007810087 */
[----:B------:R-:W-:Y:S02]  /*4be0*/  IABS R16, R16 ;  /* 0x0000001000107213 */ /* 0x000fe40000000000 */
[----:B------:R-:W-:Y:S02]  /*4bf0*/  FSEL R129, R81, -INF , !P0 ;  /* 0xff80000051817808 */ /* 0x000fe40004000000 */
[----:B------:R-:W-:Y:S02]  /*4c00*/  FMNMX3.FTZ R18, R18, R133, R131, !PT ;  /* 0x0000008512127276 */ /* 0x000fe40007810083 */
[----:B------:R-:W-:Y:S02]  /*4c10*/  I2FP.F32.S32 R20, R16 ;  /* 0x0000001000147245 */ /* 0x000fe40000201400 */
[----:B------:R-:W-:Y:S02]  /*4c20*/  FMNMX.FTZ R16, R129, R18, !PT ;  /* 0x0000001281107209 */ /* 0x000fe40007810000 */
[----:B------:R-:W-:Y:S01]  /*4c30*/  FMNMX3.FTZ R18, R8, R21, R13, !PT ;  /* 0x0000001508127276 */ /* 0x000fe2000781000d */
[----:B------:R-:W-:Y:S01]  /*4c40*/  FFMA.FTZ R20, -R3, R20, R38 ;  /* 0x0000001403147223 */ /* 0x000fe20000010126 */
[----:B------:R-:W-:Y:S01]  /*4c50*/  IABS R49, R49 ;  /* 0x0000003100317213 */ /* 0x000fe20000000000 */
[----:B------:R-:W1:Y:S01]  /*4c60*/  SHFL.BFLY PT, R23, R16, 0x2, 0x1f ;  /* 0x0c401f0010177f89 */ /* 0x000e6200000e0000 */
[----:B------:R-:W-:-:S02]  /*4c70*/  IABS R45, R45 ;  /* 0x0000002d002d7213 */ /* 0x000fc40000000000 */
[----:B------:R-:W-:Y:S02]  /*4c80*/  FMNMX3.FTZ R18, R18, R11, R19, !PT ;  /* 0x0000000b12127276 */ /* 0x000fe40007810013 */
[----:B------:R-:W-:Y:S02]  /*4c90*/  I2FP.F32.S32 R22, R49 ;  /* 0x0000003100167245 */ /* 0x000fe40000201400 */
[----:B------:R-:W-:Y:S02]  /*4ca0*/  IABS R41, R41 ;  /* 0x0000002900297213 */ /* 0x000fe40000000000 */
[----:B------:R-:W-:Y:S01]  /*4cb0*/  IABS R29, R29 ;  /* 0x0000001d001d7213 */ /* 0x000fe20000000000 */
[----:B------:R-:W-:Y:S01]  /*4cc0*/  FFMA.FTZ R22, -R3, R22, R39 ;  /* 0x0000001603167223 */ /* 0x000fe20000010127 */
[----:B------:R-:W-:Y:S02]  /*4cd0*/  I2FP.F32.S32 R45, R45 ;  /* 0x0000002d002d7245 */ /* 0x000fe40000201400 */
[----:B------:R-:W-:-:S02]  /*4ce0*/  FMNMX3.FTZ R18, R18, R17, R9, !PT ;  /* 0x0000001112127276 */ /* 0x000fc40007810009 */
[----:B------:R-:W-:Y:S01]  /*4cf0*/  IABS R12, R12 ;  /* 0x0000000c000c7213 */ /* 0x000fe20000000000 */
[C---:B------:R-:W-:Y:S01]  /*4d00*/  FFMA.FTZ R14, -R3.reuse, R45, R14 ;  /* 0x0000002d030e7223 */ /* 0x040fe2000001010e */
[----:B------:R-:W-:Y:S02]  /*4d10*/  I2FP.F32.S32 R28, R41 ;  /* 0x00000029001c7245 */ /* 0x000fe40000201400 */
[----:B------:R-:W-:Y:S02]  /*4d20*/  I2FP.F32.S32 R29, R29 ;  /* 0x0000001d001d7245 */ /* 0x000fe40000201400 */
[----:B------:R-:W-:Y:S01]  /*4d30*/  FSEL R143, R20, -INF , !P5 ;  /* 0xff800000148f7808 */ /* 0x000fe20006800000 */
[C---:B------:R-:W-:Y:S01]  /*4d40*/  FFMA.FTZ R15, -R3.reuse, R28, R15 ;  /* 0x0000001c030f7223 */ /* 0x040fe2000001010f */
[----:B------:R-:W-:Y:S01]  /*4d50*/  FMNMX3.FTZ R18, R18, R5, R139, !PT ;  /* 0x0000000512127276 */ /* 0x000fe2000781008b */
[----:B------:R-:W-:Y:S01]  /*4d60*/  FFMA.FTZ R29, -R3, R29, R82 ;  /* 0x0000001d031d7223 */ /* 0x000fe20000010152 */
[----:B------:R-:W-:-:S02]  /*4d70*/  I2FP.F32.S32 R12, R12 ;  /* 0x0000000c000c7245 */ /* 0x000fc40000201400 */
[----:B------:R-:W-:Y:S02]  /*4d80*/  FSEL R141, R22, -INF , !P4 ;  /* 0xff800000168d7808 */ /* 0x000fe40006000000 */
[----:B------:R-:W-:Y:S01]  /*4d90*/  FSEL R127, R14, -INF , !P3 ;  /* 0xff8000000e7f7808 */ /* 0x000fe20005800000 */
[----:B------:R-:W-:Y:S01]  /*4da0*/  FFMA.FTZ R12, -R3, R12, R83 ;  /* 0x0000000c030c7223 */ /* 0x000fe20000010153 */
[----:B------:R-:W-:Y:S01]  /*4db0*/  FMNMX3.FTZ R18, R18, R137, R143, !PT ;  /* 0x0000008912127276 */ /* 0x000fe2000781008f */
[----:B------:R-:W-:Y:S01]  /*4dc0*/  LDSM.16.MT88.4 R80, [R148+0xa000] ;  /* 0x00a000009450783b */ /* 0x000fe20000004200 */
[----:B------:R-:W-:Y:S02]  /*4dd0*/  FSEL R125, R15, -INF , !P2 ;  /* 0xff8000000f7d7808 */ /* 0x000fe40005000000 */
[----:B------:R-:W-:Y:S02]  /*4de0*/  FSEL R123, R29, -INF , !P1 ;  /* 0xff8000001d7b7808 */ /* 0x000fe40004800000 */
[----:B------:R-:W-:-:S02]  /*4df0*/  FMNMX3.FTZ R18, R18, R141, R127, !PT ;  /* 0x0000008d12127276 */ /* 0x000fc4000781007f */
        /* <DEDUP_REMOVED lines=14> */
[----:B------:R-:W2:Y:S01]  /*4ee0*/  LDSM.16.MT88.4 R40, [R149+0x8000] ;  /* 0x008000009528783b */ /* 0x000ea20000004200 */
[-CC-:B------:R-:W-:Y:S01]  /*4ef0*/  FFMA.FTZ R117, R37, R119.reuse, -R124.reuse ;  /* 0x0000007725757223 */ /* 0x180fe2000001087c */
[-CC-:B------:R-:W-:Y:S01]  /*4f00*/  FFMA.FTZ R114, R35, R119.reuse, -R124.reuse ;  /* 0x0000007723727223 */ /* 0x180fe2000001087c */
[-CC-:B------:R-:W-:Y:S01]  /*4f10*/  FFMA.FTZ R111, R31, R119.reuse, -R124.reuse ;  /* 0x000000771f6f7223 */ /* 0x180fe2000001087c */
[-CC-:B------:R-:W-:Y:S01]  /*4f20*/  FFMA.FTZ R110, R53, R119.reuse, -R124.reuse ;  /* 0x00000077356e7223 */ /* 0x180fe2000001087c */
[----:B------:R-:W-:Y:S01]  /*4f30*/  MUFU.EX2 R118, R118 ;  /* 0x0000007600767308 */ /* 0x000fe20000000800 */
[-CC-:B------:R-:W-:Y:S01]  /*4f40*/  FFMA.FTZ R107, R51, R119.reuse, -R124.reuse ;  /* 0x00000077336b7223 */ /* 0x180fe2000001087c */
[-CC-:B------:R-:W-:Y:S01]  /*4f50*/  FFMA.FTZ R108, R47, R119.reuse, -R124.reuse ;  /* 0x000000772f6c7223 */ /* 0x180fe2000001087c */
[----:B------:R-:W3:Y:S01]  /*4f60*/  LDSM.16.MT88.4 R48, [R148+0x8000] ;  /* 0x008000009430783b */ /* 0x000ee20000004200 */
[-CC-:B------:R-:W-:Y:S01]  /*4f70*/  FFMA.FTZ R0, R145, R119.reuse, -R124.reuse ;  /* 0x0000007791007223 */ /* 0x180fe2000001087c */
[-CC-:B------:R-:W-:Y:S01]  /*4f80*/  FFMA.FTZ R128, R135, R119.reuse, -R124.reuse ;  /* 0x0000007787807223 */ /* 0x180fe2000001087c */
[-CC-:B------:R-:W-:Y:S01]  /*4f90*/  FFMA.FTZ R133, R133, R119.reuse, -R124.reuse ;  /* 0x0000007785857223 */ /* 0x180fe2000001087c */
[----:B------:R-:W-:Y:S01]  /*4fa0*/  LDSM.16.MT88.4 R28, [R106+0x8800] ;  /* 0x008800006a1c783b */ /* 0x000fe20000004200 */
[----:B------:R-:W4:Y:S01]  /*4fb0*/  MUFU.EX2 R117, R117 ;  /* 0x0000007500757308 */ /* 0x000f220000000800 */
[-CC-:B------:R-:W-:Y:S01]  /*4fc0*/  FFMA.FTZ R130, R131, R119.reuse, -R124.reuse ;  /* 0x0000007783827223 */ /* 0x180fe2000001087c */
[----:B------:R-:W-:Y:S01]  /*4fd0*/  FFMA.FTZ R187, R129, R119, -R124 ;  /* 0x0000007781bb7223 */ /* 0x000fe2000001087c */
[----:B-1----:R-:W-:-:S04]  /*4fe0*/  FMNMX.FTZ R102, R12, R15, !PT ;  /* 0x0000000f0c667209 */ /* 0x002fc80007810000 */
[----:B------:R-:W-:Y:S01]  /*4ff0*/  FSETP.NEU.FTZ.AND P0, PT, R102, -INF , PT ;  /* 0xff8000006600780b */ /* 0x000fe20003f1d000 */
[----:B------:R-:W-:Y:S01]  /*5000*/  FMUL.FTZ R122, R119, R102 ;  /* 0x00000066777a7220 */ /* 0x000fe20000410000 */
[----:B------:R-:W-:Y:S04]  /*5010*/  MUFU.EX2 R114, R114 ;  /* 0x0000007200727308 */ /* 0x000fe80000000800 */
[----:B------:R-:W-:-:S04]  /*5020*/  FSEL R122, R122, RZ, P0 ;  /* 0x000000ff7a7a7208 */ /* 0x000fc80000000000 */
[----:B------:R-:W1:Y:S01]  /*5030*/  MUFU.EX2 R111, R111 ;  /* 0x0000006f006f7308 */ /* 0x000e620000000800 */
[-CC-:B------:R-:W-:Y:S01]  /*5040*/  FFMA.FTZ R115, R8, R119.reuse, -R122.reuse ;  /* 0x0000007708737223 */ /* 0x180fe2000001087a */
[-CC-:B------:R-:W-:Y:S01]  /*5050*/  FFMA.FTZ R120, R21, R119.reuse, -R122.reuse ;  /* 0x0000007715787223 */ /* 0x180fe2000001087a */
[-CC-:B------:R-:W-:Y:S01]  /*5060*/  FFMA.FTZ R116, R13, R119.reuse, -R122.reuse ;  /* 0x000000770d747223 */ /* 0x180fe2000001087a */
[-CC-:B------:R-:W-:Y:S01]  /*5070*/  FFMA.FTZ R113, R11, R119.reuse, -R122.reuse ;  /* 0x000000770b717223 */ /* 0x180fe2000001087a */
[----:B------:R-:W5:Y:S01]  /*5080*/  LDSM.16.MT88.4 R12, [R149+0x8800] ;  /* 0x00880000950c783b */ /* 0x000f620000004200 */
[-CC-:B------:R-:W-:Y:S01]  /*5090*/  FFMA.FTZ R109, R19, R119.reuse, -R122.reuse ;  /* 0x00000077136d7223 */ /* 0x180fe2000001087a */
[-CC-:B------:R-:W-:Y:S01]  /*50a0*/  FFMA.FTZ R112, R17, R119.reuse, -R122.reuse ;  /* 0x0000007711707223 */ /* 0x180fe2000001087a */
[----:B------:R-:W-:Y:S01]  /*50b0*/  MUFU.EX2 R115, R115 ;  /* 0x0000007300737308 */ /* 0x000fe20000000800 */
[-CC-:B------:R-:W-:Y:S01]  /*50c0*/  FFMA.FTZ R35, R9, R119.reuse, -R122.reuse ;  /* 0x0000007709237223 */ /* 0x180fe2000001087a */
[-CC-:B------:R-:W-:Y:S01]  /*50d0*/  FFMA.FTZ R2, R5, R119.reuse, -R122.reuse ;  /* 0x0000007705027223 */ /* 0x180fe2000001087a */
[----:B----4-:R-:W-:Y:S01]  /*50e0*/  F2FP.F16.F32.PACK_AB R84, R117, R118 ;  /* 0x000000767554723e */ /* 0x010fe200000000ff */
[----:B------:R-:W4:Y:S01]  /*50f0*/  LDSM.16.MT88.4 R8, [R148+0x8800] ;  /* 0x008800009408783b */ /* 0x000f220000004200 */
[-CC-:B------:R-:W-:Y:S01]  /*5100*/  FFMA.FTZ R126, R137, R119.reuse, -R122.reuse ;  /* 0x00000077897e7223 */ /* 0x180fe2000001087a */
[-CC-:B------:R-:W-:Y:S01]  /*5110*/  FFMA.FTZ R139, R139, R119.reuse, -R122.reuse ;  /* 0x000000778b8b7223 */ /* 0x180fe2000001087a */
[-CC-:B------:R-:W-:Y:S01]  /*5120*/  FFMA.FTZ R137, R143, R119.reuse, -R122.reuse ;  /* 0x000000778f897223 */ /* 0x180fe2000001087a */
[----:B------:R-:W2:Y:S01]  /*5130*/  MUFU.EX2 R120, R120 ;  /* 0x0000007800787308 */ /* 0x000ea20000000800 */
[----:B-1----:R-:W-:Y:S01]  /*5140*/  F2FP.F16.F32.PACK_AB R86, R111, R114 ;  /* 0x000000726f56723e */ /* 0x002fe200000000ff */
[----:B------:R-:W-:Y:S01]  /*5150*/  LDSM.16.MT88.4 R20, [R106+0xa000] ;  /* 0x00a000006a14783b */ /* 0x000fe20000004200 */
[-CC-:B------:R-:W-:Y:S01]  /*5160*/  FFMA.FTZ R125, R125, R119.reuse, -R122.reuse ;  /* 0x000000777d7d7223 */ /* 0x180fe2000001087a */
[----:B------:R-:W-:Y:S01]  /*5170*/  FFMA.FTZ R123, R123, R119, -R122 ;  /* 0x000000777b7b7223 */ /* 0x000fe2000001087a */
[----:B------:R-:W-:Y:S01]  /*5180*/  FADD.FTZ R117, R118, R117 ;  /* 0x0000007576757221 */ /* 0x000fe20000010000 */
[----:B------:R-:W-:Y:S02]  /*5190*/  LDSM.16.MT88.4 R16, [R153+0x8800] ;  /* 0x008800009910783b */ /* 0x000fe40000004200 */
[----:B------:R-:W-:Y:S01]  /*51a0*/  MUFU.EX2 R116, R116 ;  /* 0x0000007400747308 */ /* 0x000fe20000000800 */
[----:B------:R-:W-:-:S04]  /*51b0*/  FADD.FTZ R114, R114, R117 ;  /* 0x0000007572727221 */ /* 0x000fc80000010000 */
[----:B------:R-:W-:-:S03]  /*51c0*/  FADD.FTZ R111, R111, R114 ;  /* 0x000000726f6f7221 */ /* 0x000fc60000010000 */
[----:B------:R-:W1:Y:S01]  /*51d0*/  MUFU.EX2 R113, R113 ;  /* 0x0000007100717308 */ /* 0x000e620000000800 */
[----:B--2---:R-:W-:Y:S01]  /*51e0*/  F2FP.F16.F32.PACK_AB R85, R120, R115 ;  /* 0x000000737855723e */ /* 0x004fe200000000ff */
[----:B------:R-:W-:-:S06]  /*51f0*/  FADD.FTZ R115, R115, R120 ;  /* 0x0000007873737221 */ /* 0x000fcc0000010000 */
[----:B------:R-:W-:Y:S08]  /*5200*/  MUFU.EX2 R110, R110 ;  /* 0x0000006e006e7308 */ /* 0x000ff00000000800 */
[----:B------:R-:W2:Y:S01]  /*5210*/  MUFU.EX2 R107, R107 ;  /* 0x0000006b006b7308 */ /* 0x000ea20000000800 */
[----:B-1----:R-:W-:-:S07]  /*5220*/  F2FP.F16.F32.PACK_AB R87, R113, R116 ;  /* 0x000000747157723e */ /* 0x002fce00000000ff */
        /* <DEDUP_REMOVED lines=13> */
[C---:B---3--:R-:W-:Y:S06]  /*5300*/  HMMA.16816.F32 R44, R84.reuse, R48, RZ ;  /* 0x00000030542c723c */ /* 0x048fec00000018ff */
[----:B------:R-:W1:Y:S01]  /*5310*/  MUFU.EX2 R2, R2 ;  /* 0x0000000200027308 */ /* 0x000e620000000800 */
[----:B--2---:R-:W-:Y:S01]  /*5320*/  F2FP.F16.F32.PACK_AB R5, R112, R109 ;  /* 0x0000006d7005723e */ /* 0x004fe200000000ff */
[C---:B------:R-:W-:Y:S06]  /*5330*/  HMMA.16816.F32 R48, R84.reuse, R50, RZ ;  /* 0x000000325430723c */ /* 0x040fec00000018ff */
[----:B------:R-:W-:Y:S02]  /*5340*/  MUFU.EX2 R0, R0 ;  /* 0x0000000000007308 */ /* 0x000fe40000000800 */
[C---:B------:R-:W-:Y:S06]  /*5350*/  HMMA.16816.F32 R96, R84.reuse, R92, RZ ;  /* 0x0000005c5460723c */ /* 0x040fec00000018ff */
[----:B------:R-:W-:Y:S01]  /*5360*/  MUFU.EX2 R139, R139 ;  /* 0x0000008b008b7308 */ /* 0x000fe20000000800 */
[----:B-1----:R-:W-:Y:S01]  /*5370*/  F2FP.F16.F32.PACK_AB R7, R2, R35 ;  /* 0x000000230207723e */ /* 0x002fe200000000ff */
[----:B------:R-:W-:Y:S06]  /*5380*/  HMMA.16816.F32 R92, R84, R94, RZ ;  /* 0x0000005e545c723c */ /* 0x000fec00000018ff */
[----:B------:R-:W-:Y:S02]  /*5390*/  MUFU.EX2 R126, R126 ;  /* 0x0000007e007e7308 */ /* 0x000fe40000000800 */
[C---:B-----5:R-:W-:Y:S06]  /*53a0*/  HMMA.16816.F32 R36, R4.reuse, R12, R36 ;  /* 0x0000000c0424723c */ /* 0x060fec0000001824 */
[----:B------:R-:W-:Y:S02]  /*53b0*/  MUFU.EX2 R137, R137 ;  /* 0x0000008900897308 */ /* 0x000fe40000000800 */
[C---:B------:R-:W-:Y:S01]  /*53c0*/  HMMA.16816.F32 R40, R4.reuse, R14, R40 ;  /* 0x0000000e0428723c */ /* 0x040fe20000001828 */
[----:B------:R-:W1:Y:S05]  /*53d0*/  LDSM.16.MT88.4 R12, [R149+0xa800] ;  /* 0x00a80000950c783b */ /* 0x000e6a0000004200 */
[----:B------:R-:W-:Y:S02]  /*53e0*/  MUFU.EX2 R128, R128 ;  /* 0x0000008000807308 */ /* 0x000fe40000000800 */
[C---:B----4-:R-:W-:Y:S06]  /*53f0*/  HMMA.16816.F32 R44, R4.reuse, R8, R44 ;  /* 0x00000008042c723c */ /* 0x050fec000000182c */
[----:B------:R-:W-:Y:S02]  /*5400*/  MUFU.EX2 R133, R133 ;  /* 0x0000008500857308 */ /* 0x000fe40000000800 */
[----:B------:R-:W-:Y:S01]  /*5410*/  HMMA.16816.F32 R48, R4, R10, R48 ;  /* 0x0000000a0430723c */ /* 0x000fe20000001830 */
[----:B------:R-:W-:Y:S05]  /*5420*/  LDSM.16.MT88.4 R8, [R148+0xa800] ;  /* 0x00a800009408783b */ /* 0x000fea0000004200 */
[----:B------:R-:W-:Y:S02]  /*5430*/  MUFU.EX2 R130, R130 ;  /* 0x0000008200827308 */ /* 0x000fe40000000800 */
[C---:B------:R-:W-:Y:S06]  /*5440*/  HMMA.16816.F32 R52, R84.reuse, R56, RZ ;  /* 0x000000385434723c */ /* 0x040fec00000018ff */
[----:B------:R-:W-:Y:S02]  /*5450*/  MUFU.EX2 R187, R187 ;  /* 0x000000bb00bb7308 */ /* 0x000fe40000000800 */
[C---:B------:R-:W-:Y:S06]  /*5460*/  HMMA.16816.F32 R60, R84.reuse, R64, RZ ;  /* 0x00000040543c723c */ /* 0x040fec00000018ff */
[----:B------:R-:W-:Y:S02]  /*5470*/  MUFU.EX2 R125, R125 ;  /* 0x0000007d007d7308 */ /* 0x000fe40000000800 */
[----:B------:R-:W-:Y:S06]  /*5480*/  HMMA.16816.F32 R76, R84, R80, RZ ;  /* 0x00000050544c723c */ /* 0x000fec00000018ff */
[----:B------:R-:W-:Y:S02]  /*5490*/  MUFU.EX2 R123, R123 ;  /* 0x0000007b007b7308 */ /* 0x000fe40000000800 */
        /* <DEDUP_REMOVED lines=20> */
[-C--:B------:R-:W-:Y:S01]  /*55e0*/  FFMA.FTZ R31, R183, R119.reuse, -R124 ;  /* 0x00000077b71f7223 */ /* 0x080fe2000001087c */
[-CC-:B------:R-:W-:Y:S01]  /*55f0*/  FFMA.FTZ R30, R141, R119.reuse, -R122.reuse ;  /* 0x000000778d1e7223 */ /* 0x180fe2000001087a */
[-CC-:B------:R-:W-:Y:S01]  /*5600*/  FFMA.FTZ R124, R127, R119.reuse, -R122.reuse ;  /* 0x000000777f7c7223 */ /* 0x180fe2000001087a */
[----:B------:R-:W-:-:S03]  /*5610*/  FFMA.FTZ R122, R121, R119, -R122 ;  /* 0x00000077797a7223 */ /* 0x000fc6000001087a */
[----:B------:R-:W3:Y:S01]  /*5620*/  MUFU.EX2 R31, R31 ;  /* 0x0000001f001f7308 */ /* 0x000ee20000000800 */
[C---:B------:R-:W-:Y:S07]  /*5630*/  HMMA.16816.F32 R76, R4.reuse, R8, R76 ;  /* 0x00000008044c723c */ /* 0x040fee000000184c */
[----:B------:R-:W4:Y:S01]  /*5640*/  MUFU.EX2 R29, R29 ;  /* 0x0000001d001d7308 */ /* 0x000f220000000800 */
[C---:B------:R-:W-:Y:S01]  /*5650*/  HMMA.16816.F32 R80, R4.reuse, R10, R80 ;  /* 0x0000000a0450723c */ /* 0x040fe20000001850 */
[----:B------:R-:W5:Y:S06]  /*5660*/  LDSM.16.MT88.4 R8, [R153+0x9000] ;  /* 0x009000009908783b */ /* 0x000f6c0000004200 */
[----:B------:R-:W1:Y:S01]  /*5670*/  MUFU.EX2 R30, R30 ;  /* 0x0000001e001e7308 */ /* 0x000e620000000800 */
[C---:B--2---:R-:W-:Y:S07]  /*5680*/  HMMA.16816.F32 R60, R4.reuse, R16, R60 ;  /* 0x00000010043c723c */ /* 0x044fee000000183c */
[----:B------:R-:W2:Y:S01]  /*5690*/  MUFU.EX2 R124, R124 ;  /* 0x0000007c007c7308 */ /* 0x000ea20000000800 */
[----:B------:R-:W-:Y:S01]  /*56a0*/  HMMA.16816.F32 R64, R4, R18, R64 ;  /* 0x000000120440723c */ /* 0x000fe20000001840 */
[----:B---3--:R-:W-:Y:S01]  /*56b0*/  F2FP.F16.F32.PACK_AB R4, R28, R31 ;  /* 0x0000001f1c04723e */ /* 0x008fe200000000ff */
[----:B------:R-:W3:Y:S01]  /*56c0*/  LDSM.16.MT88.4 R16, [R149+0x9000] ;  /* 0x009000009510783b */ /* 0x000ee20000004200 */
[----:B----4-:R-:W-:-:S02]  /*56d0*/  F2FP.F16.F32.PACK_AB R6, R0, R29 ;  /* 0x0000001d0006723e */ /* 0x010fc400000000ff */
[----:B------:R-:W-:Y:S02]  /*56e0*/  F2FP.F16.F32.PACK_AB R5, R126, R139 ;  /* 0x0000008b7e05723e */ /* 0x000fe400000000ff */
[----:B------:R-:W4:Y:S01]  /*56f0*/  MUFU.EX2 R122, R122 ;  /* 0x0000007a007a7308 */ /* 0x000f220000000800 */
[----:B-1----:R-:W-:-:S07]  /*5700*/  F2FP.F16.F32.PACK_AB R7, R30, R137 ;  /* 0x000000891e07723e */ /* 0x002fce00000000ff */
[C---:B------:R-:W-:Y:S08]  /*5710*/  HMMA.16816.F32 R44, R4.reuse, R12, R44 ;  /* 0x0000000c042c723c */ /* 0x040ff0000000182c */
        /* <DEDUP_REMOVED lines=21> */
[----:B------:R-:W-:Y:S01]  /*5870*/  HMMA.16816.F32 R80, R4, R10, R80 ;  /* 0x0000000a0450723c */ /* 0x000fe20000001850 */
[----:B------:R-:W5:Y:S01]  /*5880*/  LDSM.16.MT88.4 R8, [R149+0x9800] ;  /* 0x009800009508783b */ /* 0x000f620000004200 */
[----:B------:R-:W-:-:S02]  /*5890*/  F2FP.F16.F32.PACK_AB R4, R133, R128 ;  /* 0x000000808504723e */ /* 0x000fc400000000ff */
[----:B------:R-:W-:Y:S02]  /*58a0*/  F2FP.F16.F32.PACK_AB R6, R187, R130 ;  /* 0x00000082bb06723e */ /* 0x000fe400000000ff */
[----:B--2---:R-:W-:Y:S02]  /*58b0*/  F2FP.F16.F32.PACK_AB R5, R125, R124 ;  /* 0x0000007c7d05723e */ /* 0x004fe400000000ff */
[----:B----4-:R-:W-:-:S07]  /*58c0*/  F2FP.F16.F32.PACK_AB R7, R122, R123 ;  /* 0x0000007b7a07723e */ /* 0x010fce00000000ff */
        /* <DEDUP_REMOVED lines=13> */
[C---:B-----5:R-:W-:Y:S08]  /*59a0*/  HMMA.16816.F32 R36, R4.reuse, R8, R36 ;  /* 0x000000080424723c */ /* 0x060ff00000001824 */
[C---:B------:R-:W-:Y:S01]  /*59b0*/  HMMA.16816.F32 R40, R4.reuse, R10, R40 ;  /* 0x0000000a0428723c */ /* 0x040fe20000001828 */
[----:B------:R-:W2:Y:S07]  /*59c0*/  LDSM.16.MT88.4 R8, [R153+0xb800] ;  /* 0x00b800009908783b */ /* 0x000eae0000004200 */
[C---:B------:R-:W-:Y:S08]  /*59d0*/  HMMA.16816.F32 R48, R4.reuse, R22, R48 ;  /* 0x000000160430723c */ /* 0x040ff00000001830 */
[C---:B------:R-:W-:Y:S08]  /*59e0*/  HMMA.16816.F32 R72, R4.reuse, R18, R72 ;  /* 0x000000120448723c */ /* 0x040ff00000001848 */
[C---:B-1----:R-:W-:Y:S08]  /*59f0*/  HMMA.16816.F32 R52, R4.reuse, R12, R52 ;  /* 0x0000000c0434723c */ /* 0x042ff00000001834 */
[C---:B------:R-:W-:Y:S01]  /*5a00*/  HMMA.16816.F32 R56, R4.reuse, R14, R56 ;  /* 0x0000000e0438723c */ /* 0x040fe20000001838 */
[----:B------:R-:W1:Y:S07]  /*5a10*/  LDSM.16.MT88.4 R12, [R148+0xb800] ;  /* 0x00b80000940c783b */ /* 0x000e6e0000004200 */
[C---:B--2---:R-:W-:Y:S08]  /*5a20*/  HMMA.16816.F32 R60, R4.reuse, R8, R60 ;  /* 0x00000008043c723c */ /* 0x044ff0000000183c */
        /* <DEDUP_REMOVED lines=23> */
[----:B------:R-:W-:Y:S01]  /*5ba0*/  LOP3.LUT R25, R25, 0x1f0, RZ, 0xc0, !PT ;  /* 0x000001f019197812 */ /* 0x000fe200078ec0ff */
[----:B------:R-:W-:Y:S01]  /*5bb0*/  IMAD.MOV.U32 R0, RZ, RZ, R103 ;  /* 0x000000ffff007224 */ /* 0x000fe200078e0067 */
[----:B------:R-:W-:Y:S01]  /*5bc0*/  ISETP.NE.U32.AND P2, PT, R104, RZ, PT ;  /* 0x000000ff6800720c */ /* 0x000fe20003f45070 */
[C---:B------:R-:W-:Y:S01]  /*5bd0*/  VIADD R184, R24.reuse, 0xfffffffe ;  /* 0xfffffffe18b87836 */ /* 0x040fe20000000000 */
[----:B------:R-:W-:Y:S02]  /*5be0*/  IADD3 R25, PT, PT, R25, R26, R174 ;  /* 0x0000001a19197210 */ /* 0x000fe40007ffe0ae */
[----:B------:R-:W-:Y:S01]  /*5bf0*/  ISETP.NE.AND.EX P2, PT, R105, RZ, PT, P2 ;  /* 0x000000ff6900720c */ /* 0x000fe20003f45320 */
[----:B------:R-:W-:Y:S01]  /*5c00*/  IMAD.MOV.U32 R105, RZ, RZ, R102 ;  /* 0x000000ffff697224 */ /* 0x000fe200078e0066 */
[----:B------:R-:W-:Y:S02]  /*5c10*/  IADD3 R25, PT, PT, -R27, R25, R32 ;  /* 0x000000191b197210 */ /* 0x000fe40007ffe120 */
[----:B------:R-:W-:-:S03]  /*5c20*/  IADD3 R182, PT, PT, -R24, 0x1, RZ ;  /* 0x0000000118b67810 */ /* 0x000fc60007ffe1ff */
[----:B------:R-:W-:-:S04]  /*5c30*/  IMAD.IADD R25, R25, 0x1, -R34 ;  /* 0x0000000119197824 */ /* 0x000fc800078e0a22 */
[----:B------:R-:W-:-:S04]  /*5c40*/  IMAD R183, R24, -0x40, R25 ;  /* 0xffffffc018b77824 */ /* 0x000fc800078e0219 */
[----:B------:R-:W-:-:S07]  /*5c50*/  VIADD R183, R183, 0x88 ;  /* 0x00000088b7b77836 */ /* 0x000fce0000000000 */
.L_x_11315:
        /* <DEDUP_REMOVED lines=79> */
.L_x_11310:
[----:B------:R-:W-:Y:S05]  /*6150*/  BSYNC.RECONVERGENT B0 ;  /* 0x0000000000007941 */ /* 0x000fea0003800200 */
.L_x_11309:
        /* <DEDUP_REMOVED lines=234> */
.L_x_11314:
[----:B------:R-:W-:Y:S05]  /*7000*/  BSYNC.RECONVERGENT B0 ;  /* 0x0000000000007941 */ /* 0x000fea0003800200 */
.L_x_11313:
        /* <DEDUP_REMOVED lines=50> */
.L_x_11312:
[----:B------:R-:W-:Y:S05]  /*7330*/  BSYNC.RECONVERGENT B1 ;  /* 0x0000000000017941 */ /* 0x000fea0003800200 */
.L_x_11311:
[----:B------:R-:W3:Y:S01]  /*7340*/  LD.E R104, desc[UR4][R100.64+0xdc] ;  /* 0x0000dc0464687980 */ /* 0x000ee2000c101900 */
[C---:B------:R-:W-:Y:S02]  /*7350*/  IADD3 R2, PT, PT, R183.reuse, -0x1, RZ ;  /* 0xffffffffb7027810 */ /* 0x040fe40007ffe0ff */
[----:B------:R-:W-:Y:S01]  /*7360*/  IABS R107, R183 ;  /* 0x000000b7006b7213 */ /* 0x000fe20000000000 */
[----:B------:R-:W-:Y:S01]  /*7370*/  LDSM.16.MT88.4 R116, [R148+0x8000] ;  /* 0x008000009474783b */ /* 0x000fe20000004200 */
[----:B------:R-:W-:Y:S02]  /*7380*/  IABS R2, R2 ;  /* 0x0000000200027213 */ /* 0x000fe40000000000 */
[----:B------:R-:W-:Y:S02]  /*7390*/  I2FP.F32.S32 R107, R107 ;  /* 0x0000006b006b7245 */ /* 0x000fe40000201400 */
[----:B------:R-:W-:Y:S02]  /*73a0*/  I2FP.F32.S32 R2, R2 ;  /* 0x0000000200027245 */ /* 0x000fe40000201400 */
[----:B------:R-:W-:Y:S01]  /*73b0*/  IADD3 R102, PT, PT, R183, -0x9, RZ ;  /* 0xfffffff7b7667810 */ /* 0x000fe20007ffe0ff */
[----:B------:R-:W-:Y:S01]  /*73c0*/  FFMA.FTZ R6, -R3, R107, R6 ;  /* 0x0000006b03067223 */ /* 0x000fe20000010106 */
[----:B------:R-:W-:Y:S01]  /*73d0*/  IADD3 R103, PT, PT, R183, -0x8, RZ ;  /* 0xfffffff8b7677810 */ /* 0x000fe20007ffe0ff */
[----:B------:R-:W-:Y:S01]  /*73e0*/  FFMA.FTZ R7, -R3, R2, R7 ;  /* 0x0000000203077223 */ /* 0x000fe20000010107 */
[C---:B------:R-:W-:Y:S02]  /*73f0*/  IADD3 R2, PT, PT, R183.reuse, -0x11, RZ ;  /* 0xffffffefb7027810 */ /* 0x040fe40007ffe0ff */
[----:B------:R-:W-:Y:S02]  /*7400*/  IABS R102, R102 ;  /* 0x0000006600667213 */ /* 0x000fe40000000000 */
[----:B------:R-:W-:Y:S02]  /*7410*/  IABS R2, R2 ;  /* 0x0000000200027213 */ /* 0x000fe40000000000 */
[----:B------:R-:W-:Y:S02]  /*7420*/  IADD3 R107, PT, PT, R183, -0x10, RZ ;  /* 0xfffffff0b76b7810 */ /* 0x000fe40007ffe0ff */
[----:B------:R-:W-:Y:S02]  /*7430*/  IABS R103, R103 ;  /* 0x0000006700677213 */ /* 0x000fe40000000000 */
[----:B------:R-:W-:Y:S02]  /*7440*/  I2FP.F32.S32 R102, R102 ;  /* 0x0000006600667245 */ /* 0x000fe40000201400 */
[----:B------:R-:W-:Y:S02]  /*7450*/  I2FP.F32.S32 R2, R2 ;  /* 0x0000000200027245 */ /* 0x000fe40000201400 */
[----:B------:R-:W-:Y:S01]  /*7460*/  IABS R107, R107 ;  /* 0x0000006b006b7213 */ /* 0x000fe20000000000 */
[C---:B------:R-:W-:Y:S01]  /*7470*/  FFMA.FTZ R11, -R3.reuse, R102, R11 ;  /* 0x00000066030b7223 */ /* 0x040fe2000001010b */
[----:B------:R-:W-:Y:S01]  /*7480*/  I2FP.F32.S32 R103, R103 ;  /* 0x0000006700677245 */ /* 0x000fe20000201400 */
[-C--:B------:R-:W-:Y:S01]  /*7490*/  FFMA.FTZ R9, -R3, R2.reuse, R9 ;  /* 0x0000000203097223 */ /* 0x080fe20000010109 */
[----:B--2---:R-:W-:Y:S01]  /*74a0*/  IADD3 R108, PT, PT, R183, -0x19, RZ ;  /* 0xffffffe7b76c7810 */ /* 0x004fe20007ffe0ff */
[C---:B------:R-:W-:Y:S01]  /*74b0*/  FFMA.FTZ R15, -R3.reuse, R2, R15 ;  /* 0x00000002030f7223 */ /* 0x040fe2000001010f */
[----:B------:R-:W-:Y:S01]  /*74c0*/  I2FP.F32.S32 R107, R107 ;  /* 0x0000006b006b7245 */ /* 0x000fe20000201400 */
[C---:B------:R-:W-:Y:S01]  /*74d0*/  FFMA.FTZ R5, -R3.reuse, R102, R5 ;  /* 0x0000006603057223 */ /* 0x040fe20000010105 */
[CC--:B------:R-:W-:Y:S01]  /*74e0*/  FFMA.FTZ R10, -R3.reuse, R103.reuse, R10 ;  /* 0x00000067030a7223 */ /* 0x0c0fe2000001010a */
[C---:B------:R-:W-:Y:S01]  /*74f0*/  FFMA.FTZ R4, -R3.reuse, R103, R4 ;  /* 0x0000006703047223 */ /* 0x040fe20000010104 */
[----:B------:R-:W-:Y:S01]  /*7500*/  IABS R102, R108 ;  /* 0x0000006c00667213 */ /* 0x000fe20000000000 */
[-C--:B------:R-:W-:Y:S01]  /*7510*/  FFMA.FTZ R8, -R3, R107.reuse, R8 ;  /* 0x0000006b03087223 */ /* 0x080fe20000010108 */
[----:B------:R-:W-:Y:S01]  /*7520*/  IADD3 R2, PT, PT, R183, -0x20, RZ ;  /* 0xffffffe0b7027810 */ /* 0x000fe20007ffe0ff */
[----:B------:R-:W-:Y:S01]  /*7530*/  FFMA.FTZ R14, -R3, R107, R14 ;  /* 0x0000006b030e7223 */ /* 0x000fe2000001010e */
[C---:B------:R-:W-:Y:S02]  /*7540*/  IADD3 R103, PT, PT, R183.reuse, -0x18, RZ ;  /* 0xffffffe8b7677810 */ /* 0x040fe40007ffe0ff */
[----:B------:R-:W-:Y:S02]  /*7550*/  IADD3 R108, PT, PT, R183, -0x21, RZ ;  /* 0xffffffdfb76c7810 */ /* 0x000fe40007ffe0ff */
[----:B------:R-:W-:Y:S02]  /*7560*/  IABS R107, R2 ;  /* 0x00000002006b7213 */ /* 0x000fe40000000000 */
[----:B------:R-:W-:Y:S02]  /*7570*/  IABS R103, R103 ;  /* 0x0000006700677213 */ /* 0x000fe40000000000 */
[----:B------:R-:W-:Y:S02]  /*7580*/  IABS R2, R108 ;  /* 0x0000006c00027213 */ /* 0x000fe40000000000 */
[----:B------:R-:W-:Y:S02]  /*7590*/  I2FP.F32.S32 R103, R103 ;  /* 0x0000006700677245 */ /* 0x000fe40000201400 */
[----:B------:R-:W-:Y:S02]  /*75a0*/  I2FP.F32.S32 R102, R102 ;  /* 0x0000006600667245 */ /* 0x000fe40000201400 */
[----:B------:R-:W-:Y:S01]  /*75b0*/  I2FP.F32.S32 R2, R2 ;  /* 0x0000000200027245 */ /* 0x000fe20000201400 */
[----:B------:R-:W-:Y:S01]  /*75c0*/  FFMA.FTZ R12, -R3, R103, R12 ;  /* 0x00000067030c7223 */ /* 0x000fe2000001010c */
[----:B------:R-:W-:Y:S01]  /*75d0*/  IADD3 R108, PT, PT, R183, -0x29, RZ ;  /* 0xffffffd7b76c7810 */ /* 0x000fe20007ffe0ff */
[C---:B------:R-:W-:Y:S01]  /*75e0*/  FFMA.FTZ R13, -R3.reuse, R102, R13 ;  /* 0x00000066030d7223 */ /* 0x040fe2000001010d */
[----:B------:R-:W-:Y:S01]  /*75f0*/  I2FP.F32.S32 R107, R107 ;  /* 0x0000006b006b7245 */ /* 0x000fe20000201400 */
[C---:B------:R-:W-:Y:S01]  /*7600*/  FFMA.FTZ R23, -R3.reuse, R2, R23 ;  /* 0x0000000203177223 */ /* 0x040fe20000010117 */
[C---:B------:R-:W-:Y:S01]  /*7610*/  FFMA.FTZ R18, -R3.reuse, R103, R18 ;  /* 0x0000006703127223 */ /* 0x040fe20000010112 */
[C---:B------:R-:W-:Y:S01]  /*7620*/  FFMA.FTZ R19, -R3.reuse, R102, R19 ;  /* 0x0000006603137223 */ /* 0x040fe20000010113 */
        /* <DEDUP_REMOVED lines=13> */
[CC--:B------:R-:W-:Y:S01]  /*7700*/  FFMA.FTZ R26, -R3.reuse, R103.reuse, R26 ;  /* 0x00000067031a7223 */ /* 0x0c0fe2000001011a */
[C---:B------:R-:W-:Y:S01]  /*7710*/  FFMA.FTZ R20, -R3.reuse, R103, R20 ;  /* 0x0000006703147223 */ /* 0x040fe20000010114 */
[CC--:B------:R-:W-:Y:S01]  /*7720*/  FFMA.FTZ R25, -R3.reuse, R2.reuse, R25 ;  /* 0x0000000203197223 */ /* 0x0c0fe20000010119 */
[----:B------:R-:W-:Y:S01]  /*7730*/  FFMA.FTZ R31, -R3, R2, R31 ;  /* 0x00000002031f7223 */ /* 0x000fe2000001011f */
[----:B------:R-:W-:Y:S01]  /*7740*/  IADD3 R103, PT, PT, R183, -0x38, RZ ;  /* 0xffffffc8b7677810 */ /* 0x000fe20007ffe0ff */
[-C--:B------:R-:W-:Y:S01]  /*7750*/  FFMA.FTZ R24, -R3, R107.reuse, R24 ;  /* 0x0000006b03187223 */ /* 0x080fe20000010118 */
[----:B------:R-:W-:Y:S01]  /*7760*/  FMNMX3.FTZ R2, R105, R6, R7, !PT ;  /* 0x0000000669027276 */ /* 0x000fe20007810007 */
        /* <DEDUP_REMOVED lines=9> */
[----:B------:R-:W-:Y:S01]  /*7800*/  FFMA.FTZ R21, -R3, R102, R21 ;  /* 0x0000006603157223 */ /* 0x000fe20000010115 */
[----:B------:R-:W-:Y:S01]  /*7810*/  IADD3 R108, PT, PT, R183, -0x39, RZ ;  /* 0xffffffc7b76c7810 */ /* 0x000fe20007ffe0ff */
[-C--:B------:R-:W-:Y:S01]  /*7820*/  FFMA.FTZ R28, -R3, R103.reuse, R28 ;  /* 0x00000067031c7223 */ /* 0x080fe2000001011c */
[----:B------:R-:W-:Y:S01]  /*7830*/  FMNMX3.FTZ R107, R107, R12, R13, !PT ;  /* 0x0000000c6b6b7276 */ /* 0x000fe2000781000d */
[----:B------:R-:W-:Y:S01]  /*7840*/  FFMA.FTZ R34, -R3, R103, R34 ;  /* 0x0000006703227223 */ /* 0x000fe20000010122 */
[----:B------:R-:W-:Y:S02]  /*7850*/  IABS R102, R108 ;  /* 0x0000006c00667213 */ /* 0x000fe40000000000 */
[----:B------:R-:W-:Y:S02]  /*7860*/  FMNMX3.FTZ R2, R2, R18, R19, !PT ;  /* 0x0000001202027276 */ /* 0x000fe40007810013 */
        /* <DEDUP_REMOVED lines=20> */
[----:B------:R-:W-:Y:S01]  /*79b0*/  IADD3 R184, PT, PT, R184, -0x1, RZ ;  /* 0xffffffffb8b87810 */ /* 0x000fe20007ffe0ff */
[----:B------:R-:W1:Y:S01]  /*79c0*/  SHFL.BFLY PT, R2, R111, 0x2, 0x1f ;  /* 0x0c401f006f027f89 */ /* 0x000e6200000e0000 */
[----:B------:R-:W-:Y:S02]  /*79d0*/  IADD3 R173, PT, PT, R173, -0x40, RZ ;  /* 0xffffffc0adad7810 */ /* 0x000fe40007ffe0ff */
[----:B------:R-:W-:Y:S05]  /*79e0*/  IADD3 R183, PT, PT, R183, 0x40, RZ ;  /* 0x00000040b7b77810 */ /* 0x000fea0007ffe0ff */
[----:B------:R-:W2:Y:S01]  /*79f0*/  SHFL.BFLY PT, R102, R113, 0x2, 0x1f ;  /* 0x0c401f0071667f89 */ /* 0x000ea200000e0000 */
[----:B-1----:R-:W-:Y:S02]  /*7a00*/  FMNMX.FTZ R109, R111, R2, !PT ;  /* 0x000000026f6d7209 */ /* 0x002fe40007810000 */
[----:B--2---:R-:W-:Y:S05]  /*7a10*/  FMNMX.FTZ R108, R113, R102, !PT ;  /* 0x00000066716c7209 */ /* 0x004fea0007810000 */
[----:B------:R-:W1:Y:S08]  /*7a20*/  SHFL.BFLY PT, R102, R109, 0x1, 0x1f ;  /* 0x0c201f006d667f89 */ /* 0x000e7000000e0000 */
[----:B------:R-:W2:Y:S08]  /*7a30*/  SHFL.BFLY PT, R103, R108, 0x1, 0x1f ;  /* 0x0c201f006c677f89 */ /* 0x000eb000000e0000 */
[----:B------:R-:W-:Y:S01]  /*7a40*/  LDSM.16.MT88.4 R112, [R149+0x8000] ;  /* 0x008000009570783b */ /* 0x000fe20000004200 */
[----:B-1----:R-:W-:Y:S02]  /*7a50*/  FMNMX.FTZ R102, R109, R102, !PT ;  /* 0x000000666d667209 */ /* 0x002fe40007810000 */
[----:B--2---:R-:W-:Y:S03]  /*7a60*/  FMNMX.FTZ R103, R108, R103, !PT ;  /* 0x000000676c677209 */ /* 0x004fe60007810000 */
[C---:B------:R-:W-:Y:S01]  /*7a70*/  FADD.FTZ R105, -R102.reuse, R105 ;  /* 0x0000006966697221 */ /* 0x040fe20000010100 */
[----:B------:R-:W-:Y:S01]  /*7a80*/  FSETP.NEU.FTZ.AND P0, PT, R102, -INF , PT ;  /* 0xff8000006600780b */ /* 0x000fe20003f1d000 */
[----:B------:R-:W1:Y:S01]  /*7a90*/  LDSM.16.MT88.4 R108, [R153+0x8000] ;  /* 0x00800000996c783b */ /* 0x000e620000004200 */
[----:B------:R-:W-:Y:S01]  /*7aa0*/  FADD.FTZ R107, -R103, R0 ;  /* 0x00000000676b7221 */ /* 0x000fe20000010100 */
[C---:B---3--:R-:W-:Y:S01]  /*7ab0*/  FMUL.FTZ R127, R104.reuse, R102 ;  /* 0x00000066687f7220 */ /* 0x048fe20000410000 */
[C---:B------:R-:W-:Y:S01]  /*7ac0*/  FMUL.FTZ R129, R104.reuse, R103 ;  /* 0x0000006768817220 */ /* 0x040fe20000410000 */
[C---:B------:R-:W-:Y:S01]  /*7ad0*/  FMUL.FTZ R0, R104.reuse, R105 ;  /* 0x0000006968007220 */ /* 0x040fe20000410000 */
[----:B------:R-:W-:Y:S02]  /*7ae0*/  FMUL.FTZ R2, R104, R107 ;  /* 0x0000006b68027220 */ /* 0x000fe40000410000 */
[----:B------:R-:W-:Y:S02]  /*7af0*/  FSEL R127, R127, RZ, P0 ;  /* 0x000000ff7f7f7208 */ /* 0x000fe40000000000 */
[----:B------:R-:W-:Y:S01]  /*7b00*/  FSETP.NEU.FTZ.AND P0, PT, R103, -INF , PT ;  /* 0xff8000006700780b */ /* 0x000fe20003f1d000 */
[----:B------:R-:W2:Y:S02]  /*7b10*/  MUFU.EX2 R0, R0 ;  /* 0x0000000000007308 */ /* 0x000ea40000000800 */
        /* <DEDUP_REMOVED lines=10> */
[----:B------:R-:W3:Y:S01]  /*7bc0*/  MUFU.EX2 R2, R2 ;  /* 0x0000000200027308 */ /* 0x000ee20000000800 */
[-CC-:B------:R-:W-:Y:S01]  /*7bd0*/  FFMA.FTZ R132, R28, R104.reuse, -R129.reuse ;  /* 0x000000681c847223 */ /* 0x180fe20000010881 */
[-CC-:B------:R-:W-:Y:S01]  /*7be0*/  FFMA.FTZ R137, R29, R104.reuse, -R129.reuse ;  /* 0x000000681d897223 */ /* 0x180fe20000010881 */
[-CC-:B------:R-:W-:Y:S01]  /*7bf0*/  FFMA.FTZ R126, R12, R104.reuse, -R129.reuse ;  /* 0x000000680c7e7223 */ /* 0x180fe20000010881 */
[--C-:B------:R-:W-:Y:S01]  /*7c00*/  FFMA.FTZ R131, R13, R104, -R129.reuse ;  /* 0x000000680d837223 */ /* 0x100fe20000010881 */
[C---:B--2---:R-:W-:Y:S01]  /*7c10*/  FMUL.FTZ R6, R0.reuse, R98 ;  /* 0x0000006200067220 */ /* 0x044fe20000410000 */
        /* <DEDUP_REMOVED lines=68> */
[C---:B------:R-:W-:Y:S01]  /*8060*/  FMUL.FTZ R81, R2.reuse, R81 ;  /* 0x0000005102517220 */ /* 0x040fe20000410000 */
[-CC-:B------:R-:W-:Y:S01]  /*8070*/  FFMA.FTZ R130, R17, R104.reuse, -R129.reuse ;  /* 0x0000006811827223 */ /* 0x180fe20000010881 */
[----:B------:R-:W-:Y:S01]  /*8080*/  MUFU.EX2 R126, R126 ;  /* 0x0000007e007e7308 */ /* 0x000fe20000000800 */
[----:B------:R-:W-:Y:S01]  /*8090*/  FMUL.FTZ R17, R2, R85 ;  /* 0x0000005502117220 */ /* 0x000fe20000410000 */
[-CC-:B------:R-:W-:Y:S01]  /*80a0*/  FFMA.FTZ R133, R21, R104.reuse, -R129.reuse ;  /* 0x0000006815857223 */ /* 0x180fe20000010881 */
[--C-:B------:R-:W-:Y:S01]  /*80b0*/  FFMA.FTZ R128, R16, R104, -R129.reuse ;  /* 0x0000006810807223 */ /* 0x100fe20000010881 */
[----:B------:R-:W-:Y:S01]  /*80c0*/  FMUL.FTZ R16, R2, R84 ;  /* 0x0000005402107220 */ /* 0x000fe20000410000 */
[----:B----4-:R-:W-:Y:S01]  /*80d0*/  F2FP.F16.F32.PACK_AB R98, R107, R122 ;  /* 0x0000007a6b62723e */ /* 0x010fe200000000ff */
[----:B------:R-:W-:Y:S01]  /*80e0*/  FFMA.FTZ R32, R32, R104, -R129 ;  /* 0x0000006820207223 */ /* 0x000fe20000010881 */
[----:B------:R-:W-:Y:S03]  /*80f0*/  FFMA.FTZ R125, R2, R187, R125 ;  /* 0x000000bb027d7223 */ /* 0x000fe6000001007d */
[----:B------:R-:W2:Y:S01]  /*8100*/  MUFU.EX2 R131, R131 ;  /* 0x0000008300837308 */ /* 0x000ea20000000800 */
[----:B------:R-:W-:Y:S01]  /*8110*/  ISETP.NE.AND P0, PT, R184, -0x1, PT ;  /* 0xffffffffb800780c */ /* 0x000fe20003f05270 */
[----:B------:R-:W-:Y:S01]  /*8120*/  FFMA.FTZ R123, R0, R185, R123 ;  /* 0x000000b9007b7223 */ /* 0x000fe2000001007b */
[----:B------:R-:W-:Y:S01]  /*8130*/  FADD.FTZ R125, R124, R125 ;  /* 0x0000007d7c7d7221 */ /* 0x000fe20000010000 */
[C---:B-1----:R-:W-:Y:S06]  /*8140*/  HMMA.16816.F32 R4, R96.reuse, R108, R4 ;  /* 0x0000006c6004723c */ /* 0x042fec0000001804 */
[----:B------:R-:W-:Y:S01]  /*8150*/  MUFU.EX2 R128, R128 ;  /* 0x0000008000807308 */ /* 0x000fe20000000800 */
[----:B------:R-:W-:Y:S01]  /*8160*/  FADD.FTZ R123, R121, R123 ;  /* 0x0000007b797b7221 */ /* 0x000fe20000010000 */
[----:B------:R-:W-:Y:S01]  /*8170*/  FADD.FTZ R122, R122, R125 ;  /* 0x0000007d7a7a7221 */ /* 0x000fe20000010000 */
[C---:B------:R-:W-:Y:S01]  /*8180*/  HMMA.16816.F32 R8, R96.reuse, R110, R8 ;  /* 0x0000006e6008723c */ /* 0x040fe20000001808 */
[----:B------:R-:W1:Y:S02]  /*8190*/  LDSM.16.MT88.4 R108, [R153+0xa000] ;  /* 0x00a00000996c783b */ /* 0x000e640000004200 */
[----:B------:R-:W-:Y:S04]  /*81a0*/  FADD.FTZ R120, R120, R123 ;  /* 0x0000007b78787221 */ /* 0x000fe80000010000 */
[----:B------:R-:W-:Y:S01]  /*81b0*/  MUFU.EX2 R133, R133 ;  /* 0x0000008500857308 */ /* 0x000fe20000000800 */
[----:B--2---:R-:W-:Y:S01]  /*81c0*/  F2FP.F16.F32.PACK_AB R84, R131, R126 ;  /* 0x0000007e8354723e */ /* 0x004fe200000000ff */
[----:B------:R-:W-:Y:S01]  /*81d0*/  FADD.FTZ R107, R107, R122 ;  /* 0x0000007a6b6b7221 */ /* 0x000fe20000010000 */
[----:B------:R-:W-:Y:S01]  /*81e0*/  FADD.FTZ R105, R105, R120 ;  /* 0x0000007869697221 */ /* 0x000fe20000010000 */
[C---:B------:R-:W-:Y:S03]  /*81f0*/  HMMA.16816.F32 R36, R96.reuse, R112, R36 ;  /* 0x000000706024723c */ /* 0x040fe60000001824 */
[----:B------:R-:W-:Y:S03]  /*8200*/  FADD.FTZ R126, R126, R107 ;  /* 0x0000006b7e7e7221 */ /* 0x000fe60000010000 */
[----:B------:R-:W-:Y:S01]  /*8210*/  MUFU.EX2 R135, R135 ;  /* 0x0000008700877308 */ /* 0x000fe20000000800 */
[----:B------:R-:W-:Y:S01]  /*8220*/  FADD.FTZ R131, R131, R126 ;  /* 0x0000007e83837221 */ /* 0x000fe20000010000 */
[C---:B------:R-:W-:Y:S01]  /*8230*/  HMMA.16816.F32 R40, R96.reuse, R114, R40 ;  /* 0x000000726028723c */ /* 0x040fe20000001828 */
[----:B------:R-:W2:Y:S07]  /*8240*/  LDSM.16.MT88.4 R112, [R149+0xa000] ;  /* 0x00a000009570783b */ /* 0x000eae0000004200 */
[----:B------:R-:W-:Y:S01]  /*8250*/  MUFU.EX2 R132, R132 ;  /* 0x0000008400847308 */ /* 0x000fe20000000800 */
[C---:B------:R-:W-:Y:S03]  /*8260*/  HMMA.16816.F32 R44, R96.reuse, R116, R44 ;  /* 0x00000074602c723c */ /* 0x040fe6000000182c */
[--C-:B------:R-:W-:Y:S01]  /*8270*/  FFMA.FTZ R116, R14, R104, -R127.reuse ;  /* 0x000000680e747223 */ /* 0x100fe2000001087f */
[----:B------:R-:W-:Y:S01]  /*8280*/  FMUL.FTZ R14, R0, R90 ;  /* 0x0000005a000e7220 */ /* 0x000fe20000410000 */
[--C-:B------:R-:W-:Y:S01]  /*8290*/  FFMA.FTZ R117, R18, R104, -R127.reuse ;  /* 0x0000006812757223 */ /* 0x100fe2000001087f */
[C---:B------:R-:W-:Y:S03]  /*82a0*/  FMUL.FTZ R18, R0.reuse, R86 ;  /* 0x0000005600127220 */ /* 0x040fe60000410000 */
[----:B------:R-:W-:Y:S01]  /*82b0*/  MUFU.EX2 R137, R137 ;  /* 0x0000008900897308 */ /* 0x000fe20000000800 */
[C---:B------:R-:W-:Y:S03]  /*82c0*/  HMMA.16816.F32 R48, R96.reuse, R118, R48 ;  /* 0x000000766030723c */ /* 0x040fe60000001830 */
[-CC-:B------:R-:W-:Y:S01]  /*82d0*/  FFMA.FTZ R119, R15, R104.reuse, -R127.reuse ;  /* 0x000000680f777223 */ /* 0x180fe2000001087f */
[C---:B------:R-:W-:Y:S01]  /*82e0*/  FMUL.FTZ R15, R0.reuse, R91 ;  /* 0x0000005b000f7220 */ /* 0x040fe20000410000 */
[----:B------:R-:W-:Y:S01]  /*82f0*/  FFMA.FTZ R118, R19, R104, -R127 ;  /* 0x0000006813767223 */ /* 0x000fe2000001087f */
[----:B------:R-:W-:Y:S03]  /*8300*/  LDSM.16.MT88.4 R88, [R149+0x8800] ;  /* 0x008800009558783b */ /* 0x000fe60000004200 */
[----:B------:R-:W4:Y:S01]  /*8310*/  MUFU.EX2 R116, R116 ;  /* 0x0000007400747308 */ /* 0x000f220000000800 */
[C---:B---3--:R-:W-:Y:S03]  /*8320*/  HMMA.16816.F32 R52, R96.reuse, R92, R52 ;  /* 0x0000005c6034723c */ /* 0x048fe60000001834 */
[----:B------:R-:W-:Y:S06]  /*8330*/  FMUL.FTZ R19, R0, R87 ;  /* 0x0000005700137220 */ /* 0x000fec0000410000 */
[----:B------:R-:W3:Y:S01]  /*8340*/  MUFU.EX2 R119, R119 ;  /* 0x0000007700777308 */ /* 0x000ee20000000800 */
[C---:B------:R-:W-:Y:S01]  /*8350*/  HMMA.16816.F32 R56, R96.reuse, R94, R56 ;  /* 0x0000005e6038723c */ /* 0x040fe20000001838 */
[----:B------:R-:W5:Y:S08]  /*8360*/  LDSM.16.MT88.4 R92, [R148+0xa000] ;  /* 0x00a00000945c783b */ /* 0x000f700000004200 */
[----:B------:R-:W-:Y:S01]  /*8370*/  MUFU.EX2 R117, R117 ;  /* 0x0000007500757308 */ /* 0x000fe20000000800 */
[C---:B-1----:R-:W-:Y:S03]  /*8380*/  HMMA.16816.F32 R60, R96.reuse, R108, R60 ;  /* 0x0000006c603c723c */ /* 0x042fe6000000183c */
[----:B----4-:R-:W-:Y:S01]  /*8390*/  FADD.FTZ R0, R116, R105 ;  /* 0x0000006974007221 */ /* 0x010fe20000010000 */
[----:B------:R-:W-:Y:S05]  /*83a0*/  MOV R105, R102 ;  /* 0x0000006600697202 */ /* 0x000fea0000000f00 */
[----:B------:R-:W1:Y:S01]  /*83b0*/  MUFU.EX2 R118, R118 ;  /* 0x0000007600767308 */ /* 0x000e620000000800 */
[C---:B------:R-:W-:Y:S01]  /*83c0*/  HMMA.16816.F32 R64, R96.reuse, R110, R64 ;  /* 0x0000006e6040723c */ /* 0x040fe20000001840 */
[----:B------:R-:W4:Y:S02]  /*83d0*/  LDSM.16.MT88.4 R108, [R106+0xa000] ;  /* 0x00a000006a6c783b */ /* 0x000f240000004200 */
[C---:B---3--:R-:W-:Y:S01]  /*83e0*/  F2FP.F16.F32.PACK_AB R85, R119.reuse, R116 ;  /* 0x000000747755723e */ /* 0x048fe200000000ff */
[----:B------:R-:W-:Y:S05]  /*83f0*/  FADD.FTZ R0, R119, R0 ;  /* 0x0000000077007221 */ /* 0x000fea0000010000 */
[----:B------:R-:W-:Y:S01]  /*8400*/  MUFU.EX2 R32, R32 ;  /* 0x0000002000207308 */ /* 0x000fe20000000800 */
[C---:B--2---:R-:W-:Y:S08]  /*8410*/  HMMA.16816.F32 R68, R96.reuse, R112, R68 ;  /* 0x000000706044723c */ /* 0x044ff00000001844 */
[C---:B------:R-:W-:Y:S01]  /*8420*/  HMMA.16816.F32 R72, R96.reuse, R114, R72 ;  /* 0x000000726048723c */ /* 0x040fe20000001848 */
[----:B------:R-:W2:Y:S02]  /*8430*/  LDSM.16.MT88.4 R112, [R153+0x8800] ;  /* 0x008800009970783b */ /* 0x000ea40000004200 */
[----:B-1----:R-:W-:Y:S05]  /*8440*/  F2FP.F16.F32.PACK_AB R87, R118, R117 ;  /* 0x000000757657723e */ /* 0x002fea00000000ff */
[C---:B-----5:R-:W-:Y:S08]  /*8450*/  HMMA.16816.F32 R76, R96.reuse, R92, R76 ;  /* 0x0000005c604c723c */ /* 0x060ff0000000184c */
[C---:B------:R-:W-:Y:S01]  /*8460*/  HMMA.16816.F32 R80, R96.reuse, R94, R80 ;  /* 0x0000005e6050723c */ /* 0x040fe20000001850 */
[----:B------:R-:W1:Y:S07]  /*8470*/  LDSM.16.MT88.4 R92, [R148+0x8800] ;  /* 0x00880000945c783b */ /* 0x000e6e0000004200 */
[C---:B----4-:R-:W-:Y:S01]  /*8480*/  HMMA.16816.F32 R12, R96.reuse, R108, R12 ;  /* 0x0000006c600c723c */ /* 0x050fe2000000180c */
[----:B------:R-:W3:Y:S02]  /*8490*/  MUFU.EX2 R109, R130 ;  /* 0x00000082006d7308 */ /* 0x000ee40000000800 */
[-CC-:B------:R-:W-:Y:S05]  /*84a0*/  FFMA.FTZ R108, R22, R104.reuse, -R127.reuse ;  /* 0x00000068166c7223 */ /* 0x180fea000001087f */
[----:B------:R-:W-:Y:S01]  /*84b0*/  HMMA.16816.F32 R16, R96, R110, R16 ;  /* 0x0000006e6010723c */ /* 0x000fe20000001810 */
[----:B------:R-:W4:Y:S02]  /*84c0*/  LDSM.16.MT88.4 R96, [R106+0x8800] ;  /* 0x008800006a60783b */ /* 0x000f240000004200 */
[----:B------:R-:W-:Y:S01]  /*84d0*/  MUFU.EX2 R108, R108 ;  /* 0x0000006c006c7308 */ /* 0x000fe20000000800 */
[-CC-:B------:R-:W-:Y:S01]  /*84e0*/  FFMA.FTZ R110, R26, R104.reuse, -R127.reuse ;  /* 0x000000681a6e7223 */ /* 0x180fe2000001087f */
[--C-:B------:R-:W-:Y:S01]  /*84f0*/  FFMA.FTZ R111, R23, R104, -R127.reuse ;  /* 0x00000068176f7223 */ /* 0x100fe2000001087f */
[----:B---3--:R-:W-:Y:S01]  /*8500*/  F2FP.F16.F32.PACK_AB R86, R109, R128 ;  /* 0x000000806d56723e */ /* 0x008fe200000000ff */
[-C--:B------:R-:W-:Y:S06]  /*8510*/  FFMA.FTZ R130, R30, R104.reuse, -R127 ;  /* 0x000000681e827223 */ /* 0x080fec000001087f */
[----:B------:R-:W3:Y:S01]  /*8520*/  MUFU.EX2 R111, R111 ;  /* 0x0000006f006f7308 */ /* 0x000ee20000000800 */
[----:B------:R-:W-:Y:S01]  /*8530*/  LDSM.16.MT88.4 R28, [R106+0x9800] ;  /* 0x009800006a1c783b */ /* 0x000fe20000004200 */
[----:B------:R-:W-:Y:S01]  /*8540*/  FADD.FTZ R128, R128, R131 ;  /* 0x0000008380807221 */ /* 0x000fe20000010000 */
[C---:B--2---:R-:W-:Y:S07]  /*8550*/  HMMA.16816.F32 R4, R84.reuse, R112, R4 ;  /* 0x000000705404723c */ /* 0x044fee0000001804 */
[----:B------:R-:W-:Y:S01]  /*8560*/  MUFU.EX2 R110, R110 ;  /* 0x0000006e006e7308 */ /* 0x000fe20000000800 */
[-C--:B------:R-:W-:Y:S01]  /*8570*/  FFMA.FTZ R113, R27, R104.reuse, -R127 ;  /* 0x000000681b717223 */ /* 0x080fe2000001087f */
[-CC-:B------:R-:W-:Y:S01]  /*8580*/  FFMA.FTZ R112, R20, R104.reuse, -R129.reuse ;  /* 0x0000006814707223 */ /* 0x180fe20000010881 */
[----:B------:R-:W-:Y:S01]  /*8590*/  FADD.FTZ R109, R109, R128 ;  /* 0x000000806d6d7221 */ /* 0x000fe20000010000 */
[C---:B------:R-:W-:Y:S03]  /*85a0*/  HMMA.16816.F32 R8, R84.reuse, R114, R8 ;  /* 0x000000725408723c */ /* 0x040fe60000001808 */
[-CC-:B------:R-:W-:Y:S01]  /*85b0*/  FFMA.FTZ R114, R24, R104.reuse, -R129.reuse ;  /* 0x0000006818727223 */ /* 0x180fe20000010881 */
[--C-:B------:R-:W-:Y:S01]  /*85c0*/  FFMA.FTZ R115, R25, R104, -R129.reuse ;  /* 0x0000006819737223 */ /* 0x100fe20000010881 */
[----:B---3--:R-:W-:Y:S01]  /*85d0*/  F2FP.F16.F32.PACK_AB R21, R111, R108 ;  /* 0x0000006c6f15723e */ /* 0x008fe200000000ff */
[----:B------:R-:W-:Y:S01]  /*85e0*/  LDSM.16.MT88.4 R24, [R148+0x9000] ;  /* 0x009000009418783b */ /* 0x000fe20000004200 */
[----:B------:R-:W2:Y:S01]  /*85f0*/  MUFU.EX2 R113, R113 ;  /* 0x0000007100717308 */ /* 0x000ea20000000800 */
[C---:B------:R-:W-:Y:S03]  /*8600*/  HMMA.16816.F32 R36, R84.reuse, R88, R36 ;  /* 0x000000585424723c */ /* 0x040fe60000001824 */
[-C--:B------:R-:W-:Y:S01]  /*8610*/  FFMA.FTZ R129, R33, R104.reuse, -R129 ;  /* 0x0000006821817223 */ /* 0x080fe20000010881 */
[-CC-:B------:R-:W-:Y:S01]  /*8620*/  FFMA.FTZ R33, R34, R104.reuse, -R127.reuse ;  /* 0x0000006822217223 */ /* 0x180fe2000001087f */
[----:B------:R-:W-:Y:S04]  /*8630*/  FFMA.FTZ R127, R35, R104, -R127 ;  /* 0x00000068237f7223 */ /* 0x000fe8000001087f */
[----:B------:R-:W3:Y:S01]  /*8640*/  MUFU.EX2 R112, R112 ;  /* 0x0000007000707308 */ /* 0x000ee20000000800 */
[C---:B------:R-:W-:Y:S01]  /*8650*/  HMMA.16816.F32 R40, R84.reuse, R90, R40 ;  /* 0x0000005a5428723c */ /* 0x040fe20000001828 */
[----:B------:R-:W5:Y:S08]  /*8660*/  LDSM.16.MT88.4 R88, [R153+0xa800] ;  /* 0x00a800009958783b */ /* 0x000f700000004200 */
[----:B------:R-:W-:Y:S01]  /*8670*/  MUFU.EX2 R114, R114 ;  /* 0x0000007200727308 */ /* 0x000fe20000000800 */
[C---:B-1----:R-:W-:Y:S03]  /*8680*/  HMMA.16816.F32 R44, R84.reuse, R92, R44 ;  /* 0x0000005c542c723c */ /* 0x042fe6000000182c */
[----:B--2---:R-:W-:Y:S06]  /*8690*/  F2FP.F16.F32.PACK_AB R23, R113, R110 ;  /* 0x0000006e7117723e */ /* 0x004fec00000000ff */
[----:B------:R-:W1:Y:S01]  /*86a0*/  MUFU.EX2 R115, R115 ;  /* 0x0000007300737308 */ /* 0x000e620000000800 */
[C---:B------:R-:W-:Y:S01]  /*86b0*/  HMMA.16816.F32 R48, R84.reuse, R94, R48 ;  /* 0x0000005e5430723c */ /* 0x040fe20000001830 */
[----:B------:R-:W2:Y:S02]  /*86c0*/  LDSM.16.MT88.4 R92, [R149+0xa800] ;  /* 0x00a80000955c783b */ /* 0x000ea40000004200 */
[C---:B---3--:R-:W-:Y:S01]  /*86d0*/  F2FP.F16.F32.PACK_AB R20, R133.reuse, R112 ;  /* 0x000000708514723e */ /* 0x048fe200000000ff */
[----:B------:R-:W-:Y:S05]  /*86e0*/  FADD.FTZ R112, R112, R109 ;  /* 0x0000006d70707221 */ /* 0x000fea0000010000 */
[----:B------:R-:W3:Y:S01]  /*86f0*/  MUFU.EX2 R130, R130 ;  /* 0x0000008200827308 */ /* 0x000ee20000000800 */
[C---:B----4-:R-:W-:Y:S03]  /*8700*/  HMMA.16816.F32 R52, R84.reuse, R96, R52 ;  /* 0x000000605434723c */ /* 0x050fe60000001834 */
[----:B------:R-:W-:Y:S06]  /*8710*/  FADD.FTZ R133, R133, R112 ;  /* 0x0000007085857221 */ /* 0x000fec0000010000 */
[----:B------:R-:W4:Y:S01]  /*8720*/  MUFU.EX2 R129, R129 ;  /* 0x0000008100817308 */ /* 0x000f220000000800 */
[C---:B------:R-:W-:Y:S01]  /*8730*/  HMMA.16816.F32 R56, R84.reuse, R98, R56 ;  /* 0x000000625438723c */ /* 0x040fe20000001838 */
[----:B------:R-:W3:Y:S02]  /*8740*/  LDSM.16.MT88.4 R96, [R148+0xa800] ;  /* 0x00a800009460783b */ /* 0x000ee40000004200 */
[C---:B-1----:R-:W-:Y:S01]  /*8750*/  F2FP.F16.F32.PACK_AB R22, R115.reuse, R114 ;  /* 0x000000727316723e */ /* 0x042fe200000000ff */
[----:B------:R-:W-:Y:S05]  /*8760*/  FADD.FTZ R114, R114, R133 ;  /* 0x0000008572727221 */ /* 0x000fea0000010000 */
[----:B------:R-:W-:Y:S01]  /*8770*/  MUFU.EX2 R33, R33 ;  /* 0x0000002100217308 */ /* 0x000fe20000000800 */
[----:B------:R-:W-:Y:S01]  /*8780*/  FADD.FTZ R115, R115, R114 ;  /* 0x0000007273737221 */ /* 0x000fe20000010000 */
[C---:B-----5:R-:W-:Y:S08]  /*8790*/  HMMA.16816.F32 R60, R84.reuse, R88, R60 ;  /* 0x00000058543c723c */ /* 0x060ff0000000183c */
[----:B------:R-:W1:Y:S01]  /*87a0*/  MUFU.EX2 R34, R127 ;  /* 0x0000007f00227308 */ /* 0x000e620000000800 */
        /* <DEDUP_REMOVED lines=8> */
[C---:B-----5:R-:W-:Y:S08]  /*8830*/  HMMA.16816.F32 R12, R84.reuse, R88, R12 ;  /* 0x00000058540c723c */ /* 0x060ff0000000180c */
[----:B------:R-:W-:Y:S01]  /*8840*/  HMMA.16816.F32 R16, R84, R90, R16 ;  /* 0x0000005a5410723c */ /* 0x000fe20000001810 */
[----:B------:R-:W5:Y:S07]  /*8850*/  LDSM.16.MT88.4 R84, [R106+0x9000] ;  /* 0x009000006a54783b */ /* 0x000f6e0000004200 */
[C---:B--2---:R-:W-:Y:S01]  /*8860*/  HMMA.16816.F32 R4, R20.reuse, R92, R4 ;  /* 0x0000005c1404723c */ /* 0x044fe20000001804 */
[----:B------:R-:W2:Y:S07]  /*8870*/  LDSM.16.MT88.4 R88, [R153+0xb000] ;  /* 0x00b000009958783b */ /* 0x000eae0000004200 */
[C---:B------:R-:W-:Y:S01]  /*8880*/  HMMA.16816.F32 R8, R20.reuse, R94, R8 ;  /* 0x0000005e1408723c */ /* 0x040fe20000001808 */
[----:B------:R-:W-:Y:S07]  /*8890*/  LDSM.16.MT88.4 R92, [R153+0x9800] ;  /* 0x00980000995c783b */ /* 0x000fee0000004200 */
[C---:B---3--:R-:W-:Y:S08]  /*88a0*/  HMMA.16816.F32 R36, R20.reuse, R96, R36 ;  /* 0x000000601424723c */ /* 0x048ff00000001824 */
[C---:B------:R-:W-:Y:S08]  /*88b0*/  HMMA.16816.F32 R40, R20.reuse, R98, R40 ;  /* 0x000000621428723c */ /* 0x040ff00000001828 */
[C---:B------:R-:W-:Y:S08]  /*88c0*/  HMMA.16816.F32 R44, R20.reuse, R24, R44 ;  /* 0x00000018142c723c */ /* 0x040ff0000000182c */
        /* <DEDUP_REMOVED lines=11> */
[C---:B-----5:R-:W-:Y:S03]  /*8980*/  HMMA.16816.F32 R76, R20.reuse, R84, R76 ;  /* 0x00000054144c723c */ /* 0x060fe6000000184c */
[----:B------:R-:W-:Y:S02]  /*8990*/  F2FP.F16.F32.PACK_AB R85, R135, R130 ;  /* 0x000000828755723e */ /* 0x000fe400000000ff */
[----:B------:R-:W-:Y:S01]  /*89a0*/  F2FP.F16.F32.PACK_AB R84, R137, R132 ;  /* 0x000000848954723e */ /* 0x000fe200000000ff */
[----:B------:R-:W-:Y:S02]  /*89b0*/  FADD.FTZ R132, R132, R115 ;  /* 0x0000007384847221 */ /* 0x000fe40000010000 */
[C---:B------:R-:W-:Y:S03]  /*89c0*/  HMMA.16816.F32 R80, R20.reuse, R86, R80 ;  /* 0x000000561450723c */ /* 0x040fe60000001850 */
[----:B----4-:R-:W-:Y:S01]  /*89d0*/  F2FP.F16.F32.PACK_AB R86, R129, R32 ;  /* 0x000000208156723e */ /* 0x010fe200000000ff */
[----:B------:R-:W-:Y:S01]  /*89e0*/  FADD.FTZ R137, R137, R132 ;  /* 0x0000008489897221 */ /* 0x000fe20000010000 */
[----:B-1----:R-:W-:Y:S03]  /*89f0*/  F2FP.F16.F32.PACK_AB R87, R34, R33 ;  /* 0x000000212257723e */ /* 0x002fe600000000ff */
[C---:B--2---:R-:W-:Y:S03]  /*8a00*/  HMMA.16816.F32 R12, R20.reuse, R88, R12 ;  /* 0x00000058140c723c */ /* 0x044fe6000000180c */
        /* <DEDUP_REMOVED lines=8> */
[C---:B---3--:R-:W-:Y:S08]  /*8a90*/  HMMA.16816.F32 R36, R84.reuse, R24, R36 ;  /* 0x000000185424723c */ /* 0x048ff00000001824 */
[C---:B------:R-:W-:Y:S08]  /*8aa0*/  HMMA.16816.F32 R40, R84.reuse, R26, R40 ;  /* 0x0000001a5428723c */ /* 0x040ff00000001828 */
        /* <DEDUP_REMOVED lines=8> */
[C---:B----4-:R-:W-:Y:S03]  /*8b30*/  HMMA.16816.F32 R68, R84.reuse, R8, R68 ;  /* 0x000000085444723c */ /* 0x050fe60000001844 */
        /* <DEDUP_REMOVED lines=12> */
[----:B------:R-:W-:Y:S01]  /*8c00*/  FADD.FTZ R33, R33, R0 ;  /* 0x0000000021217221 */ /* 0x000fe20000010000 */
[----:B------:R-:W-:Y:S03]  /*8c10*/  MOV R0, R103 ;  /* 0x0000006700007202 */ /* 0x000fe60000000f00 */
[----:B------:R-:W-:Y:S01]  /*8c20*/  FADD.FTZ R185, R34, R33 ;  /* 0x0000002122b97221 */ /* 0x000fe20000010000 */
[----:B------:R-:W-:Y:S01]  /*8c30*/  HMMA.16816.F32 R84, R84, R6, R16 ;  /* 0x000000065454723c */ /* 0x000fe20000001810 */
[----:B------:R-:W-:Y:S08]  /*8c40*/  @!UPT UIADD3 URZ, UPT, UPT, URZ, URZ, URZ ;  /* 0x000000fffffff290 */ /* 0x000ff0000fffe0ff */
[----:B------:R-:W-:Y:S11]  /*8c50*/  @P0 BRA `(.L_x_11315) ;  /* 0xffffffd000000947 */ /* 0x000ff6000383ffff */
.L_x_11308:
        /* <DEDUP_REMOVED lines=11> */
.L_x_11331:
        /* <DEDUP_REMOVED lines=164> */
[----:B-1----:R-:W4:Y:S04]  /*9750*/  LD.E.64 R44, desc[UR4][R100.64+0x88] ;  /* 0x00008804642c7980 */ /* 0x002f28000c101b00 */
[----:B------:R1:W5:Y:S06]  /*9760*/  LD.E.64 R42, desc[UR4][R100.64+0x90] ;  /* 0x00009004642a7980 */ /* 0x00036c000c101b00 */
[----:B--2---:R1:W5:Y:S01]  /*9770*/  @!P4 LD.E.64 R50, desc[UR4][R100.64+0x80] ;  /* 0x000080046432c980 */ /* 0x004362000c101b00 */
[----:B---3--:R-:W-:-:S13]  /*9780*/  ISETP.NE.AND P2, PT, R2, RZ, PT ;  /* 0x000000ff0200720c */ /* 0x008fda0003f45270 */
[----:B------:R-:W2:Y:S04]  /*9790*/  @!P2 LD.E R6, desc[UR4][R100.64+0x60] ;  /* 0x000060046406a980 */ /* 0x000ea8000c101900 */
[----:B------:R-:W3:Y:S01]  /*97a0*/  @!P2 LD.E R37, desc[UR4][R100.64+0xb4] ;  /* 0x0000b4046425a980 */ /* 0x000ee2000c101900 */
[----:B------:R-:W4:Y:S08]  /*97b0*/  @P1 MUFU.LG2 R5, R5 ;  /* 0x0000000500051308 */ /* 0x000f300000000c00 */
[----:B------:R-:W1:Y:S01]  /*97c0*/  @P0 MUFU.LG2 R8, R8 ;  /* 0x0000000800080308 */ /* 0x000e620000000c00 */
[----:B------:R-:W-:-:S02]  /*97d0*/  SHF.R.U32.HI R7, RZ, 0x1, R0 ;  /* 0x00000001ff077819 */ /* 0x000fc40000011600 */
[----:B------:R-:W-:Y:S01]  /*97e0*/  LOP3.LUT P3, RZ, R0, 0x3, RZ, 0xc0, !PT ;  /* 0x0000000300ff7812 */ /* 0x000fe2000786c0ff */
[----:B------:R-:W-:Y:S01]  /*97f0*/  BSSY.RECONVERGENT B0, `(.L_x_11317) ;  /* 0x0000014000007945 */ /* 0x000fe20003800200 */
[----:B------:R-:W-:Y:S02]  /*9800*/  SHF.R.U32.HI R0, RZ, 0x2, R0 ;  /* 0x00000002ff007819 */ /* 0x000fe40000011600 */
[----:B------:R-:W-:Y:S01]  /*9810*/  LOP3.LUT R7, R7, 0x30, RZ, 0xc0, !PT ;  /* 0x0000003007077812 */ /* 0x000fe200078ec0ff */
[----:B----4-:R-:W-:Y:S01]  /*9820*/  @P1 FMUL.FTZ R9, R5, 0.69314718246459960938 ;  /* 0x3f31721805091820 */ /* 0x010fe20000410000 */
[----:B------:R-:W-:Y:S01]  /*9830*/  MOV R3, 0x7f800000 ;  /* 0x7f80000000037802 */ /* 0x000fe20000000f00 */
[-C--:B------:R-:W-:Y:S01]  /*9840*/  @P4 IMAD R36, R45, R176.reuse, RZ ;  /* 0x000000b02d244224 */ /* 0x080fe200078e02ff */
[----:B------:R-:W-:Y:S01]  /*9850*/  MOV R2, 0x7f800000 ;  /* 0x7f80000000027802 */ /* 0x000fe20000000f00 */
[----:B-----5:R-:W-:Y:S01]  /*9860*/  @P1 FFMA.FTZ R3, R4, R103, R9 ;  /* 0x0000006704031223 */ /* 0x020fe20000010009 */
[----:B-1----:R-:W-:Y:S01]  /*9870*/  @P0 FMUL.FTZ R11, R8, 0.69314718246459960938 ;  /* 0x3f317218080b0820 */ /* 0x002fe20000410000 */
[----:B------:R-:W-:Y:S01]  /*9880*/  LOP3.LUT R0, R7, 0x7, R0, 0xf8, !PT ;  /* 0x0000000707007812 */ /* 0x000fe200078ef800 */
[----:B------:R-:W-:-:S04]  /*9890*/  @P4 IMAD.WIDE.U32 R46, R44, R176, RZ ;  /* 0x000000b02c2e4225 */ /* 0x000fc800078e00ff */
[----:B------:R-:W-:Y:S01]  /*98a0*/  @P0 FFMA.FTZ R2, R4, R102, R11 ;  /* 0x0000006604020223 */ /* 0x000fe2000001000b */
[----:B--2---:R-:W-:-:S04]  /*98b0*/  @!P2 IMAD R6, R171, R6, R172 ;  /* 0x00000006ab06a224 */ /* 0x004fc800078e02ac */
[----:B---3--:R-:W-:Y:S01]  /*98c0*/  @!P2 IMAD R37, R6, R37, RZ ;  /* 0x000000250625a224 */ /* 0x008fe200078e02ff */
[----:B------:R-:W-:Y:S06]  /*98d0*/  @!P2 BRA `(.L_x_11318) ;  /* 0x000000000014a947 */ /* 0x000fec0003800000 */
[----:B------:R-:W2:Y:S04]  /*98e0*/  @!P4 LD.E R4, desc[UR4][R100.64+0xb4] ;  /* 0x0000b4046404c980 */ /* 0x000ea8000c101900 */
[----:B------:R-:W3:Y:S01]  /*98f0*/  LD.E R5, desc[UR4][R100.64+0xd4] ;  /* 0x0000d40464057980 */ /* 0x000ee2000c101900 */
[----:B--2---:R-:W-:Y:S02]  /*9900*/  @!P4 IMAD R176, R171, R4, RZ ;  /* 0x00000004abb0c224 */ /* 0x004fe400078e02ff */
[----:B---3--:R-:W-:-:S05]  /*9910*/  IMAD R5, R172, R5, RZ ;  /* 0x00000005ac057224 */ /* 0x008fca00078e02ff */
[----:B------:R-:W-:Y:S02]  /*9920*/  IADD3 R37, PT, PT, R5, R176, RZ ;  /* 0x000000b005257210 */ /* 0x000fe40007ffe0ff */
.L_x_11318:
[----:B------:R-:W-:Y:S05]  /*9930*/  BSYNC.RECONVERGENT B0 ;  /* 0x0000000000007941 */ /* 0x000fea0003800200 */
.L_x_11317:
        /* <DEDUP_REMOVED lines=24> */
.L_x_11320:
[----:B------:R-:W-:Y:S05]  /*9ac0*/  BSYNC.RECONVERGENT B0 ;  /* 0x0000000000007941 */ /* 0x000fea0003800200 */
.L_x_11319:
[----:B-1----:R1:W5:Y:S01]  /*9ad0*/  LD.E R101, desc[UR4][R100.64+0xc0] ;  /* 0x0000c00464657980 */ /* 0x002362000c101900 */
[-C--:B------:R-:W-:Y:S01]  /*9ae0*/  @!P4 IMAD R2, R51, R171.reuse, RZ ;  /* 0x000000ab3302c224 */ /* 0x080fe200078e02ff */
[----:B------:R-:W-:Y:S01]  /*9af0*/  MOV R179, RZ ;  /* 0x000000ff00b37202 */ /* 0x000fe20000000f00 */
[----:B------:R-:W-:Y:S01]  /*9b00*/  @!P4 IMAD.WIDE.U32 R50, R50, R171, RZ ;  /* 0x000000ab3232c225 */ /* 0x000fe200078e00ff */
[----:B------:R-:W2:Y:S01]  /*9b10*/  S2R R0, SR_TID.X ;  /* 0x0000000000007919 */ /* 0x000ea20000002100 */
[----:B------:R-:W-:Y:S03]  /*9b20*/  BSSY.RECONVERGENT B0, `(.L_x_11321) ;  /* 0x000001f000007945 */ /* 0x000fe60003800200 */
[----:B------:R-:W-:Y:S01]  /*9b30*/  @!P4 IADD3 R3, PT, PT, R51, R2, RZ ;  /* 0x000000023303c210 */ /* 0x000fe20007ffe0ff */
[-C--:B------:R-:W-:Y:S02]  /*9b40*/  IMAD R2, R43, R172.reuse, RZ ;  /* 0x000000ac2b027224 */ /* 0x080fe400078e02ff */
[----:B------:R-:W-:-:S04]  /*9b50*/  IMAD.WIDE.U32 R172, R42, R172, RZ ;  /* 0x000000ac2aac7225 */ /* 0x000fc800078e00ff */
[----:B------:R-:W-:Y:S01]  /*9b60*/  IMAD.WIDE.U32 R42, R174, R44, R178 ;  /* 0x0000002cae2a7225 */ /* 0x000fe200078e00b2 */
[----:B------:R-:W-:-:S03]  /*9b70*/  IADD3 R2, PT, PT, R173, R2, RZ ;  /* 0x00000002ad027210 */ /* 0x000fc60007ffe0ff */
[----:B------:R-:W-:Y:S02]  /*9b80*/  IMAD R174, R45, R174, RZ ;  /* 0x000000ae2dae7224 */ /* 0x000fe400078e02ff */
[----:B------:R-:W-:-:S03]  /*9b90*/  @P4 IMAD.IADD R3, R47, 0x1, R36 ;  /* 0x000000012f034824 */ /* 0x000fc600078e0224 */
[----:B------:R-:W-:Y:S02]  /*9ba0*/  IADD3 R174, PT, PT, R43, R174, RZ ;  /* 0x000000ae2bae7210 */ /* 0x000fe40007ffe0ff */
[----:B--2---:R-:W-:-:S04]  /*9bb0*/  SHF.R.U32.HI R0, RZ, 0x3, R0 ;  /* 0x00000003ff007819 */ /* 0x004fc80000011600 */
[C---:B------:R-:W-:Y:S01]  /*9bc0*/  ISETP.GE.AND P3, PT, R0.reuse, R159, PT ;  /* 0x0000009f0000720c */ /* 0x040fe20003f66270 */
[C---:B------:R-:W-:Y:S02]  /*9bd0*/  VIADD R38, R0.reuse, 0x20 ;  /* 0x0000002000267836 */ /* 0x040fe40000000000 */
[----:B------:R-:W-:-:S03]  /*9be0*/  VIADD R40, R0, 0x10 ;  /* 0x0000001000287836 */ /* 0x000fc60000000000 */
[-C--:B------:R-:W-:Y:S01]  /*9bf0*/  ISETP.GE.AND P1, PT, R38, R159.reuse, PT ;  /* 0x0000009f2600720c */ /* 0x080fe20003f26270 */
[----:B------:R-:W-:Y:S01]  /*9c00*/  @!P4 IMAD.MOV.U32 R38, RZ, RZ, R50 ;  /* 0x000000ffff26c224 */ /* 0x000fe200078e0032 */
[----:B------:R-:W-:Y:S02]  /*9c10*/  @P4 MOV R38, R46 ;  /* 0x0000002e00264202 */ /* 0x000fe40000000f00 */
[----:B------:R-:W-:Y:S01]  /*9c20*/  ISETP.GE.AND P2, PT, R40, R159, PT ;  /* 0x0000009f2800720c */ /* 0x000fe20003f46270 */
[----:B------:R-:W-:Y:S01]  /*9c30*/  VIADD R40, R0, 0x30 ;  /* 0x0000003000287836 */ /* 0x000fe20000000000 */
[----:B------:R-:W-:-:S04]  /*9c40*/  IADD3 R38, P5, P4, R172, R42, R38 ;  /* 0x0000002aac267210 */ /* 0x000fc80007cbe026 */
[----:B------:R-:W-:Y:S02]  /*9c50*/  ISETP.GE.AND P0, PT, R40, R159, PT ;  /* 0x0000009f2800720c */ /* 0x000fe40003f06270 */
[----:B------:R-:W-:Y:S01]  /*9c60*/  IADD3.X R39, PT, PT, R2, R174, R3, P5, P4 ;  /* 0x000000ae02277210 */ /* 0x000fe20002fe8403 */
[----:B-1----:R-:W-:Y:S10]  /*9c70*/  @P3 BRA `(.L_x_11322) ;  /* 0x0000000000243947 */ /* 0x002ff40003800000 */
        /* <DEDUP_REMOVED lines=9> */
.L_x_11322:
[----:B------:R-:W-:Y:S05]  /*9d10*/  BSYNC.RECONVERGENT B0 ;  /* 0x0000000000007941 */ /* 0x000fea0003800200 */
.L_x_11321:
        /* <DEDUP_REMOVED lines=16> */
.L_x_11324:
[----:B------:R-:W-:Y:S05]  /*9e20*/  BSYNC.RECONVERGENT B0 ;  /* 0x0000000000007941 */ /* 0x000fea0003800200 */
.L_x_11323:
[----:B------:R-:W-:Y:S04]  /*9e30*/  BSSY.RECONVERGENT B0, `(.L_x_11325) ;  /* 0x0000010000007945 */ /* 0x000fe80003800200 */
[----:B------:R-:W-:Y:S05]  /*9e40*/  @P1 BRA `(.L_x_11326) ;  /* 0x0000000000381947 */ /* 0x000fea0003800000 */
[----:B--2---:R-:W-:Y:S01]  /*9e50*/  IADD3 R9, P1, PT, R0, 0x20, RZ ;  /* 0x0000002000097810 */ /* 0x004fe20007f3e0ff */
[----:B------:R-:W-:Y:S01]  /*9e60*/  IMAD.MOV.U32 R10, RZ, RZ, R38 ;  /* 0x000000ffff0a7224 */ /* 0x000fe200078e0026 */
[----:B------:R-:W-:Y:S02]  /*9e70*/  MOV R11, R39 ;  /* 0x00000027000b7202 */ /* 0x000fe40000000f00 */
[-C--:B-----5:R-:W-:Y:S01]  /*9e80*/  ISETP.GE.AND P2, PT, R178, R101.reuse, PT ;  /* 0x00000065b200720c */ /* 0x0a0fe20003f46270 */
[----:B-1----:R-:W-:Y:S01]  /*9e90*/  IMAD.X R3, RZ, RZ, RZ, P1 ;  /* 0x000000ffff037224 */ /* 0x002fe200008e06ff */
        /* <DEDUP_REMOVED lines=9> */
.L_x_11326:
[----:B------:R-:W-:Y:S05]  /*9f30*/  BSYNC.RECONVERGENT B0 ;  /* 0x0000000000007941 */ /* 0x000fea0003800200 */
.L_x_11325:
[----:B------:R-:W-:-:S04]  /*9f40*/  MOV R171, 0x0 ;  /* 0x0000000000ab7802 */ /* 0x000fc80000000f00 */
[----:B-12345:R-:W-:Y:S05]  /*9f50*/  @P0 RET.REL.NODEC R170 `(_ZN5flash24flash_fwd_splitkv_kernelI23Flash_fwd_kernel_traitsILi128ELi64ELi64ELi4ELb0ELb0EN7cutlass6half_tE19Flash_kernel_traitsILi128ELi64ELi64ELi4ES3_EELb0ELb0ELb1ELb0ELb0ELb0ELb0ELb0EEEvNS_16Flash_fwd_paramsE) ;  /* 0xffffff60aa280950 */ /* 0x03efea0003c3ffff */
        /* <DEDUP_REMOVED lines=14> */
[----:B-1----:R-:W-:Y:S05]  /*a040*/  @P0 RET.REL.NODEC R170 `(_ZN5flash24flash_fwd_splitkv_kernelI23Flash_fwd_kernel_traitsILi128ELi64ELi64ELi4ELb0ELb0EN7cutlass6half_tE19Flash_kernel_traitsILi128ELi64ELi64ELi4ES3_EELb0ELb0ELb1ELb0ELb0ELb0ELb0ELb0EEEvNS_16Flash_fwd_paramsE) ;  /* 0xffffff5caaec0950 */ /* 0x002fea0003c3ffff */
[----:B------:R-:W-:Y:S01]  /*a050*/  MOV R171, 0x0 ;  /* 0x0000000000ab7802 */ /* 0x000fe20000000f00 */
[----:B------:R1:W-:Y:S03]  /*a060*/  ST.E.128 desc[UR4][R2.64+0x80], R32 ;  /* 0x0000802002007985 */ /* 0x0003e6000c101d04 */
[----:B-1----:R-:W-:Y:S05]  /*a070*/  RET.REL.NODEC R170 `(_ZN5flash24flash_fwd_splitkv_kernelI23Flash_fwd_kernel_traitsILi128ELi64ELi64ELi4ELb0ELb0EN7cutlass6half_tE19Flash_kernel_traitsILi128ELi64ELi64ELi4ES3_EELb0ELb0ELb1ELb0ELb0ELb0ELb0ELb0EEEvNS_16Flash_fwd_paramsE) ;  /* 0xffffff5caae07950 */ /* 0x002fea0003c3ffff */
.L_x_11316:
[----:B------:R-:W-:Y:S01]  /*a080*/  MOV R3, 0x2 ;  /* 0x0000000200037802 */ /* 0x000fe20000000f00 */
[----:B------:R-:W-:Y:S01]  /*a090*/  IMAD.MOV.U32 R0, RZ, RZ, 0x1f ;  /* 0x0000001fff007424 */ /* 0x000fe200078e00ff */
[----:B------:R-:W-:-:S07]  /*a0a0*/  MOV R2, 0xffffffff ;  /* 0xffffffff00027802 */ /* 0x000fce0000000f00 */
[----:B-1---5:R-:W-:Y:S05]  /*a0b0*/  WARPSYNC.COLLECTIVE R2, `(.L_x_11327) ;  /* 0x0000000002087348 */ /* 0x022fea0003c00000 */
[----:B------:R2:W3:Y:S02]  /*a0c0*/  SHFL.BFLY P0, R8, R187, R3, R0 ;  /* 0x0c000003bb087389 */ /* 0x0004e40000000000 */
[----:B-123-5:R-:W-:Y:S05]  /*a0d0*/  ENDCOLLECTIVE ;  /* 0x000000000000791b */ /* 0x02efea0003800000 */
.L_x_11327:
[----:B------:R-:W-:Y:S02]  /*a0e0*/  IMAD.MOV.U32 R6, RZ, RZ, R8 ;  /* 0x000000ffff067224 */ /* 0x000fe400078e0008 */
[----:B------:R-:W-:Y:S02]  /*a0f0*/  IMAD.MOV.U32 R3, RZ, RZ, 0x1 ;  /* 0x00000001ff037424 */ /* 0x000fe400078e00ff */
[----:B------:R-:W-:-:S05]  /*a100*/  FADD.FTZ R6, R6, R187 ;  /* 0x000000bb06067221 */ /* 0x000fca0000010000 */
[----:B------:R-:W-:-:S07]  /*a110*/  MOV R187, R6 ;  /* 0x0000000600bb7202 */ /* 0x000fce0000000f00 */
[----:B------:R-:W-:Y:S05]  /*a120*/  WARPSYNC.COLLECTIVE R2, `(.L_x_11328) ;  /* 0x0000000002087348 */ /* 0x000fea0003c00000 */
[----:B------:R1:W2:Y:S02]  /*a130*/  SHFL.BFLY P0, R8, R187, R3, R0 ;  /* 0x0c000003bb087389 */ /* 0x0002a40000000000 */
[----:B-12---:R-:W-:Y:S05]  /*a140*/  ENDCOLLECTIVE ;  /* 0x000000000000791b */ /* 0x006fea0003800000 */
.L_x_11328:
[----:B------:R-:W-:Y:S01]  /*a150*/  MOV R187, R185 ;  /* 0x000000b900bb7202 */ /* 0x000fe20000000f00 */
[----:B------:R-:W-:Y:S01]  /*a160*/  IMAD.MOV.U32 R3, RZ, RZ, 0x2 ;  /* 0x00000002ff037424 */ /* 0x000fe200078e00ff */
[----:B------:R-:W-:-:S07]  /*a170*/  MOV R5, R8 ;  /* 0x0000000800057202 */ /* 0x000fce0000000f00 */
[----:B------:R-:W-:Y:S05]  /*a180*/  WARPSYNC.COLLECTIVE R2, `(.L_x_11329) ;  /* 0x0000000002087348 */ /* 0x000fea0003c00000 */
[----:B------:R1:W2:Y:S02]  /*a190*/  SHFL.BFLY P0, R8, R187, R3, R0 ;  /* 0x0c000003bb087389 */ /* 0x0002a40000000000 */
[----:B-12---:R-:W-:Y:S05]  /*a1a0*/  ENDCOLLECTIVE ;  /* 0x000000000000791b */ /* 0x006fea0003800000 */
.L_x_11329:
[----:B------:R-:W-:Y:S01]  /*a1b0*/  FADD.FTZ R5, R6, R5 ;  /* 0x0000000506057221 */ /* 0x000fe20000010000 */
[----:B------:R-:W-:Y:S01]  /*a1c0*/  FADD.FTZ R7, R8, R185 ;  /* 0x000000b908077221 */ /* 0x000fe20000010000 */
[----:B------:R-:W-:-:S04]  /*a1d0*/  MOV R3, 0x1 ;  /* 0x0000000100037802 */ /* 0x000fc80000000f00 */
[----:B------:R-:W-:-:S07]  /*a1e0*/  MOV R187, R7 ;  /* 0x0000000700bb7202 */ /* 0x000fce0000000f00 */
[----:B------:R-:W-:Y:S05]  /*a1f0*/  WARPSYNC.COLLECTIVE R2, `(.L_x_11330) ;  /* 0x0000000002087348 */ /* 0x000fea0003c00000 */
[----:B------:R1:W2:Y:S02]  /*a200*/  SHFL.BFLY P0, R8, R187, R3, R0 ;  /* 0x0c000003bb087389 */ /* 0x0002a40000000000 */
[----:B-12---:R-:W-:Y:S05]  /*a210*/  ENDCOLLECTIVE ;  /* 0x000000000000791b */ /* 0x006fea0003800000 */
.L_x_11330:
[----:B------:R-:W-:Y:S05]  /*a220*/  BRA `(.L_x_11331) ;  /* 0xffffffe800b87947 */ /* 0x000fea000383ffff */
.L_x_11332:
        /* <DEDUP_REMOVED lines=13> */
.L_x_14982:


//--------------------- .text._ZN5flash24flash_fwd_splitkv_kernelI23Flash_fwd_kernel_traitsILi128ELi64ELi64ELi4ELb0ELb0EN7cutlass6half_tE19Flash_kernel_traitsILi128ELi64ELi64ELi4ES3_EELb0ELb0ELb1ELb0ELb0ELb1ELb0ELb0EEEvNS_16Flash_fwd_paramsE --------------------------
	.section	.text._ZN5flash24flash_fwd_splitkv_kernelI23Flash_fwd_kernel_traitsILi128ELi64ELi64ELi4ELb0ELb0EN7cutlass6half_tE19Flash_kernel_traitsILi128ELi64ELi64ELi4ES3_EELb0ELb0ELb1ELb0ELb0ELb1ELb0ELb0EEEvNS_16Flash_fwd_paramsE,"ax",@progbits
	.align	128
        .global         _ZN5flash24flash_fwd_splitkv_kernelI23Flash_fwd_kernel_traitsILi128ELi64ELi64ELi4ELb0ELb0EN7cutlass6half_tE19Flash_kernel_traitsILi128ELi64ELi64ELi4ES3_EELb0ELb0ELb1ELb0ELb0ELb1ELb0ELb0EEEvNS_16Flash_fwd_paramsE
        .type           _ZN5flash24flash_fwd_splitkv_kernelI23Flash_fwd_kernel_traitsILi128ELi64ELi64ELi4ELb0ELb0EN7cutlass6half_tE19Flash_kernel_traitsILi128ELi64ELi64ELi4ES3_EELb0ELb0ELb1ELb0ELb0ELb1ELb0ELb0EEEvNS_16Flash_fwd_paramsE,@function
        .size           _ZN5flash24flash_fwd_splitkv_kernelI23Flash_fwd_kernel_traitsILi128ELi64ELi64ELi4ELb0ELb0EN7cutlass6half_tE19Flash_kernel_traitsILi128ELi64ELi64ELi4ES3_EELb0ELb0ELb1ELb0ELb0ELb1ELb0ELb0EEEvNS_16Flash_fwd_paramsE,(.L_x_14983 - _ZN5flash24flash_fwd_splitkv_kernelI23Flash_fwd_kernel_traitsILi128ELi64ELi64ELi4ELb0ELb0EN7cutlass6half_tE19Flash_kernel_traitsILi128ELi64ELi64ELi4ES3_EELb0ELb0ELb1ELb0ELb0ELb1ELb0ELb0EEEvNS_16Flash_fwd_paramsE)
        .other          _ZN5flash24flash_fwd_splitkv_kernelI23Flash_fwd_kernel_traitsILi128ELi64ELi64ELi4ELb0ELb0EN7cutlass6half_tE19Flash_kernel_traitsILi128ELi64ELi64ELi4ES3_EELb0ELb0ELb1ELb0ELb0ELb1ELb0ELb0EEEvNS_16Flash_fwd_paramsE,@"STO_CUDA_ENTRY STV_DEFAULT"
_ZN5flash24flash_fwd_splitkv_kernelI23Flash_fwd_kernel_traitsILi128ELi64ELi64ELi4ELb0ELb0EN7cutlass6half_tE19Flash_kernel_traitsILi128ELi64ELi64ELi4ES3_EELb0ELb0ELb1ELb0ELb0ELb1ELb0ELb0EEEvNS_16Flash_fwd_paramsE:
.text._ZN5flash24flash_fwd_splitkv_kernelI23Flash_fwd_kernel_traitsILi128ELi64ELi64ELi4ELb0ELb0EN7cutlass6half_tE19Flash_kernel_traitsILi128ELi64ELi64ELi4ES3_EELb0ELb0ELb1ELb0ELb0ELb1ELb0ELb0EEEvNS_16Flash_fwd_paramsE:
[----:B------:R-:W-:Y:S01]  /*0000*/  LDC R1, c[0x0][0x37c] ;  /* 0x0000df00ff017b82 */ /* 0x000fe20000000800 */
[----:B------:R-:W1:Y:S07]  /*0010*/  S2R R37, SR_CTAID.X ;  /* 0x0000000000257919 */ /* 0x000e6e0000002500 */
[----:B------:R-:W2:Y:S01]  /*0020*/  LDC.64 R2, c[0x0][0x348] ;  /* 0x0000d200ff027b82 */ /* 0x000ea20000000a00 */
[----:B------:R-:W-:Y:S01]  /*0030*/  BSSY.RECONVERGENT B2, `(.L_x_11333) ;  /* 0x0000005000027945 */ /* 0x000fe20003800200 */
[----:B------:R-:W-:Y:S01]  /*0040*/  MOV R174, 0x80 ;  /* 0x0000008000ae7802 */ /* 0x000fe20000000f00 */
[----:B------:R-:W3:Y:S01]  /*0050*/  S2R R175, SR_CTAID.Y ;  /* 0x0000000000af7919 */ /* 0x000ee20000002600 */
[----:B------:R-:W4:Y:S05]  /*0060*/  S2R R176, SR_CTAID.Z ;  /* 0x0000000000b07919 */ /* 0x000f2a0000002700 */
[----:B-1234-:R-:W-:Y:S05]  /*0070*/  CALL.REL.NOINC `($_ZN5flash24flash_fwd_splitkv_kernelI23Flash_fwd_kernel_traitsILi128ELi64ELi64ELi4ELb0ELb0EN7cutlass6half_tE19Flash_kernel_traitsILi128ELi64ELi64ELi4ES3_EELb0ELb0ELb1ELb0ELb0ELb1ELb0ELb0EEEvNS_16Flash_fwd_paramsE$_ZN5flash30compute_attn_1rowblock_splitkvI23Flash_fwd_kernel_traitsILi128ELi64ELi64ELi4ELb0ELb0EN7cutlass6half_tE19Flash_kernel_traitsILi128ELi64ELi64ELi4ES3_EELb0ELb0ELb1ELb0ELb0ELb1ELb0ELb0ENS_16Flash_fwd_paramsEEEvRKT8_iiiii) ;  /* 0x0000000000087944 */ /* 0x01efea0003c00000 */
[----:B------:R-:W-:Y:S05]  /*0080*/  BSYNC.RECONVERGENT B2 ;  /* 0x0000000000027941 */ /* 0x000fea0003800200 */
.L_x_11333:
[----:B------:R-:W-:Y:S05]  /*0090*/  EXIT ;  /* 0x000000000000794d */ /* 0x000fea0003800000 */
        .type           $_ZN5flash24flash_fwd_splitkv_kernelI23Flash_fwd_kernel_traitsILi128ELi64ELi64ELi4ELb0ELb0EN7cutlass6half_tE19Flash_kernel_traitsILi128ELi64ELi64ELi4ES3_EELb0ELb0ELb1ELb0ELb0ELb1ELb0ELb0EEEvNS_16Flash_fwd_paramsE$_ZN5flash30compute_attn_1rowblock_splitkvI23Flash_fwd_kernel_traitsILi128ELi64ELi64ELi4ELb0ELb0EN7cutlass6half_tE19Flash_kernel_traitsILi128ELi64ELi64ELi4ES3_EELb0ELb0ELb1ELb0ELb0ELb1ELb0ELb0ENS_16Flash_fwd_paramsEEEvRKT8_iiiii,@function
        .size           $_ZN5flash24flash_fwd_splitkv_kernelI23Flash_fwd_kernel_traitsILi128ELi64ELi64ELi4ELb0ELb0EN7cutlass6half_tE19Flash_kernel_traitsILi128ELi64ELi64ELi4ES3_EELb0ELb0ELb1ELb0ELb0ELb1ELb0ELb0EEEvNS_16Flash_fwd_paramsE$_ZN5flash30compute_attn_1rowblock_splitkvI23Flash_fwd_kernel_traitsILi128ELi64ELi64ELi4ELb0ELb0EN7cutlass6half_tE19Flash_kernel_traitsILi128ELi64ELi64ELi4ES3_EELb0ELb0ELb1ELb0ELb0ELb1ELb0ELb0ENS_16Flash_fwd_paramsEEEvRKT8_iiiii,(.L_x_14983 - $_ZN5flash24flash_fwd_splitkv_kernelI23Flash_fwd_kernel_traitsILi128ELi64ELi64ELi4ELb0ELb0EN7cutlass6half_tE19Flash_kernel_traitsILi128ELi64ELi64ELi4ES3_EELb0ELb0ELb1ELb0ELb0ELb1ELb0ELb0EEEvNS_16Flash_fwd_paramsE$_ZN5flash30compute_attn_1rowblock_splitkvI23Flash_fwd_kernel_traitsILi128ELi64ELi64ELi4ELb0ELb0EN7cutlass6half_tE19Flash_kernel_traitsILi128ELi64ELi64ELi4ES3_EELb0ELb0ELb1ELb0ELb0ELb1ELb0ELb0ENS_16Flash_fwd_paramsEEEvRKT8_iiiii)
$_ZN5flash24flash_fwd_splitkv_kernelI23Flash_fwd_kernel_traitsILi128ELi64ELi64ELi4ELb0ELb0EN7cutlass6half_tE19Flash_kernel_traitsILi128ELi64ELi64ELi4ES3_EELb0ELb0ELb1ELb0ELb0ELb1ELb0ELb0EEEvNS_16Flash_fwd_paramsE$_ZN5flash30compute_attn_1rowblock_splitkvI23Flash_fwd_kernel_traitsILi128ELi64ELi64ELi4ELb0ELb0EN7cutlass6half_tE19Flash_kernel_traitsILi128ELi64ELi64ELi4ES3_EELb0ELb0ELb1ELb0ELb0ELb1ELb0ELb0ENS_16Flash_fwd_paramsEEEvRKT8_iiiii:
        /* <DEDUP_REMOVED lines=39> */
.L_x_11335:
[----:B------:R-:W-:Y:S05]  /*0310*/  BSYNC.RECONVERGENT B0 ;  /* 0x0000000000007941 */ /* 0x000fea0003800200 */
.L_x_11334:
[----:B------:R-:W-:Y:S04]  /*0320*/  BSSY.RECONVERGENT B0, `(.L_x_11336) ;  /* 0x0000007000007945 */ /* 0x000fe80003800200 */
[----:B------:R-:W-:Y:S05]  /*0330*/  @!P3 BRA `(.L_x_11337) ;  /* 0x000000000014b947 */ /* 0x000fea0003800000 */
[----:B------:R-:W4:Y:S02]  /*0340*/  LD.E.U8 R5, desc[UR4][R2.64+0x1b2] ;  /* 0x0001b20402057980 */ /* 0x000f24000c101100 */
[----:B----4-:R-:W-:-:S13]  /*0350*/  ISETP.NE.AND P1, PT, R5, RZ, PT ;  /* 0x000000ff0500720c */ /* 0x010fda0003f25270 */
[----:B------:R-:W4:Y:S02]  /*0360*/  @P1 LD.E R5, desc[UR4][R16.64+0x4] ;  /* 0x0000040410051980 */ /* 0x000f24000c101900 */
[----:B----45:R-:W-:-:S06]  /*0370*/  @P1 IADD3 R30, PT, PT, R5, -R14, RZ ;  /* 0x8000000e051e1210 */ /* 0x030fcc0007ffe0ff */
[----:B------:R4:W5:Y:S02]  /*0380*/  @!P1 LD.E R30, desc[UR4][R16.64] ;  /* 0x00000004101e9980 */ /* 0x000964000c101900 */
.L_x_11337:
[----:B------:R-:W-:Y:S05]  /*0390*/  BSYNC.RECONVERGENT B0 ;  /* 0x0000000000007941 */ /* 0x000fea0003800200 */
.L_x_11336:
        /* <DEDUP_REMOVED lines=8> */
.L_x_11339:
[----:B------:R-:W5:Y:S01]  /*0420*/  LD.E.64 R6, desc[UR4][R2.64+0x108] ;  /* 0x0001080402067980 */ /* 0x000f62000c101b00 */
[----:B------:R-:W-:Y:S01]  /*0430*/  BSSY.RECONVERGENT B0, `(.L_x_11341) ;  /* 0x0000006000007945 */ /* 0x000fe20003800200 */
[----:B------:R-:W-:Y:S01]  /*0440*/  IMAD.MOV.U32 R5, RZ, RZ, RZ ;  /* 0x000000ffff057224 */ /* 0x000fe200078e00ff */
[----:B-----5:R-:W-:-:S04]  /*0450*/  ISETP.NE.U32.AND P0, PT, R6, RZ, PT ;  /* 0x000000ff0600720c */ /* 0x020fc80003f05070 */
[----:B------:R-:W-:-:S13]  /*0460*/  ISETP.NE.AND.EX P0, PT, R7, RZ, PT, P0 ;  /* 0x000000ff0700720c */ /* 0x000fda0003f05300 */
[----:B------:R-:W-:Y:S05]  /*0470*/  @!P0 BRA `(.L_x_11342) ;  /* 0x0000000000048947 */ /* 0x000fea0003800000 */
[----:B------:R1:W5:Y:S02]  /*0480*/  LD.E R5, desc[UR4][R2.64+0xbc] ;  /* 0x0000bc0402057980 */ /* 0x000364000c101900 */
.L_x_11342:
[----:B------:R-:W-:Y:S05]  /*0490*/  BSYNC.RECONVERGENT B0 ;  /* 0x0000000000007941 */ /* 0x000fea0003800200 */
.L_x_11341:
[----:B-----5:R-:W-:Y:S02]  /*04a0*/  IADD3 R30, PT, PT, R5, R30, -R13 ;  /* 0x0000001e051e7210 */ /* 0x020fe40007ffe80d */
.L_x_11340:
[----:B------:R-:W-:Y:S05]  /*04b0*/  BSYNC.RECONVERGENT B1 ;  /* 0x0000000000017941 */ /* 0x000fea0003800200 */
.L_x_11338:
[----:B------:R-:W-:Y:S01]  /*04c0*/  IMAD.SHL.U32 R180, R37, 0x40, RZ ;  /* 0x0000004025b47824 */ /* 0x000fe200078e00ff */
[----:B------:R-:W-:Y:S01]  /*04d0*/  MOV R6, R174 ;  /* 0x000000ae00067202 */ /* 0x000fe20000000f00 */
[----:B------:R-:W-:-:S03]  /*04e0*/  IMAD.MOV.U32 R7, RZ, RZ, 0x0 ;  /* 0x00000000ff077424 */ /* 0x000fc600078e00ff */
[----:B------:R-:W-:-:S13]  /*04f0*/  ISETP.GT.AND P0, PT, R31, R180, PT ;  /* 0x000000b41f00720c */ /* 0x000fda0003f04270 */
[----:B-1234-:R-:W-:Y:S05]  /*0500*/  @!P0 RET.REL.NODEC R6 `(_ZN5flash24flash_fwd_splitkv_kernelI23Flash_fwd_kernel_traitsILi128ELi64ELi64ELi4ELb0ELb0EN7cutlass6half_tE19Flash_kernel_traitsILi128ELi64ELi64ELi4ES3_EELb0ELb0ELb1ELb0ELb0ELb1ELb0ELb0EEEvNS_16Flash_fwd_paramsE) ;  /* 0xfffffff806bc8950 */ /* 0x01efea0003c3ffff */
        /* <DEDUP_REMOVED lines=28> */
[----:B------:R-:W-:Y:S01]  /*06d0*/  ISETP.GE.AND P2, PT, R3, R2, PT ;  /* 0x000000020300720c */ /* 0x000fe20003f46270 */
[----:B--2---:R-:W-:-:S04]  /*06e0*/  @P0 IMAD.WIDE.U32 R22, R8, R181, RZ ;  /* 0x000000b508160225 */ /* 0x004fc800078e00ff */
[----:B----4-:R-:W-:-:S04]  /*06f0*/  @!P0 IMAD.WIDE.U32 R18, R14, R175, RZ ;  /* 0x000000af0e128225 */ /* 0x010fc800078e00ff */
[----:B------:R-:W-:Y:S02]  /*0700*/  @!P0 IMAD R11, R15, R175, RZ ;  /* 0x000000af0f0b8224 */ /* 0x000fe400078e02ff */
[----:B------:R-:W-:Y:S01]  /*0710*/  @!P0 IMAD.MOV.U32 R14, RZ, RZ, R18 ;  /* 0x000000ffff0e8224 */ /* 0x000fe200078e0012 */
[----:B------:R-:W-:Y:S01]  /*0720*/  @P0 MOV R14, R22 ;  /* 0x00000016000e0202 */ /* 0x000fe20000000f00 */
[----:B------:R-:W-:Y:S01]  /*0730*/  @P0 IMAD R15, R9, R181, RZ ;  /* 0x000000b5090f0224 */ /* 0x000fe200078e02ff */
[----:B------:R-:W-:Y:S01]  /*0740*/  @!P0 IADD3 R11, PT, PT, R19, R11, RZ ;  /* 0x0000000b130b8210 */ /* 0x000fe20007ffe0ff */
[----:B------:R-:W-:-:S04]  /*0750*/  IMAD.WIDE.U32 R18, R180, R8, R12 ;  /* 0x00000008b4127225 */ /* 0x000fc800078e000c */
[----:B------:R-:W-:Y:S01]  /*0760*/  @P0 IMAD.IADD R11, R23, 0x1, R15 ;  /* 0x00000001170b0824 */ /* 0x000fe200078e020f */
[----:B------:R-:W-:Y:S01]  /*0770*/  IADD3 R18, P0, PT, R14, R18, RZ ;  /* 0x000000120e127210 */ /* 0x000fe20007f1e0ff */
[----:B------:R-:W-:Y:S02]  /*0780*/  IMAD R10, R9, R180, RZ ;  /* 0x000000b4090a7224 */ /* 0x000fe400078e02ff */
[----:B------:R-:W-:-:S03]  /*0790*/  VIADD R15, R3, 0x10 ;  /* 0x00000010030f7836 */ /* 0x000fc60000000000 */
[----:B------:R-:W-:Y:S01]  /*07a0*/  IADD3.X R19, PT, PT, R11, R19, R10, P0, !PT ;  /* 0x000000130b137210 */ /* 0x000fe200007fe40a */
[----:B---3--:R-:W-:Y:S01]  /*07b0*/  IMAD R23, R21, R176, RZ ;  /* 0x000000b015177224 */ /* 0x008fe200078e02ff */
        /* <DEDUP_REMOVED lines=18> */
.L_x_11345:
[----:B------:R-:W-:Y:S05]  /*08e0*/  BSYNC.RECONVERGENT B0 ;  /* 0x0000000000007941 */ /* 0x000fea0003800200 */
.L_x_11344:
        /* <DEDUP_REMOVED lines=17> */
.L_x_11347:
[----:B------:R-:W-:Y:S05]  /*0a00*/  BSYNC.RECONVERGENT B0 ;  /* 0x0000000000007941 */ /* 0x000fea0003800200 */
.L_x_11346:
        /* <DEDUP_REMOVED lines=20> */
.L_x_11349:
[----:B------:R-:W-:Y:S05]  /*0b50*/  BSYNC.RECONVERGENT B0 ;  /* 0x0000000000007941 */ /* 0x000fea0003800200 */
.L_x_11348:
        /* <DEDUP_REMOVED lines=25> */
.L_x_11351:
[----:B------:R-:W-:Y:S05]  /*0cf0*/  BSYNC.RECONVERGENT B0 ;  /* 0x0000000000007941 */ /* 0x000fea0003800200 */
.L_x_11350:
[----:B------:R-:W-:Y:S01]  /*0d00*/  MOV R175, 0x0 ;  /* 0x0000000000af7802 */ /* 0x000fe20000000f00 */
[----:B------:R-:W-:Y:S04]  /*0d10*/  @!P5 ST.E desc[UR4][R10.64], R5 ;  /* 0x000000050a00d985 */ /* 0x000fe8000c101904 */
[----:B------:R-:W-:Y:S04]  /*0d20*/  @!P4 ST.E desc[UR4][R10.64+0x40], R4 ;  /* 0x000040040a00c985 */ /* 0x000fe8000c101904 */
[----:B------:R1:W-:Y:S02]  /*0d30*/  @!P3 ST.E desc[UR4][R10.64+0x80], R2 ;  /* 0x000080020a00b985 */ /* 0x0003e4000c101904 */
[----:B-12---:R-:W-:Y:S05]  /*0d40*/  @P6 RET.REL.NODEC R174 `(_ZN5flash24flash_fwd_splitkv_kernelI23Flash_fwd_kernel_traitsILi128ELi64ELi64ELi4ELb0ELb0EN7cutlass6half_tE19Flash_kernel_traitsILi128ELi64ELi64ELi4ES3_EELb0ELb0ELb1ELb0ELb0ELb1ELb0ELb0EEEvNS_16Flash_fwd_paramsE) ;  /* 0xfffffff0aeac6950 */ /* 0x006fea0003c3ffff */
[----:B------:R-:W-:Y:S02]  /*0d50*/  MOV R3, 0x7f800000 ;  /* 0x7f80000000037802 */ /* 0x000fe40000000f00 */
[----:B------:R-:W-:-:S03]  /*0d60*/  MOV R175, 0x0 ;  /* 0x0000000000af7802 */ /* 0x000fc60000000f00 */
[----:B------:R1:W-:Y:S02]  /*0d70*/  ST.E desc[UR4][R10.64+0xc0], R3 ;  /* 0x0000c0030a007985 */ /* 0x0003e4000c101904 */
[----:B-1----:R-:W-:Y:S05]  /*0d80*/  RET.REL.NODEC R174 `(_ZN5flash24flash_fwd_splitkv_kernelI23Flash_fwd_kernel_traitsILi128ELi64ELi64ELi4ELb0ELb0EN7cutlass6half_tE19Flash_kernel_traitsILi128ELi64ELi64ELi4ES3_EELb0ELb0ELb1ELb0ELb0ELb1ELb0ELb0EEEvNS_16Flash_fwd_paramsE) ;  /* 0xfffffff0ae9c7950 */ /* 0x002fea0003c3ffff */
.L_x_11343:
        /* <DEDUP_REMOVED lines=58> */
[----:B------:R-:W-:Y:S02]  /*1130*/  IABS R0, R176 ;  /* 0x000000b000007213 */ /* 0x000fe40000000000 */
[----:B-1----:R-:W-:Y:S01]  /*1140*/  IABS R4, R15 ;  /* 0x0000000f00047213 */ /* 0x002fe20000000000 */
        /* <DEDUP_REMOVED lines=40> */
.L_x_11353:
        /* <DEDUP_REMOVED lines=9> */
[----:B------:R-:W-:Y:S02]  /*1460*/  LEA R12, R28, 0xffffffc0, 0x6 ;  /* 0xffffffc01c0c7811 */ /* 0x000fe400078e30ff */
        /* <DEDUP_REMOVED lines=56> */
[C---:B------:R-:W-:Y:S02]  /*17f0*/  IMAD R6, R18.reuse, R6, R9 ;  /* 0x0000000612067224 */ /* 0x040fe400078e0209 */
[----:B------:R-:W-:-:S04]  /*1800*/  IMAD.WIDE.U32 R44, R18, R7, R20 ;  /* 0x00000007122c7225 */ /* 0x000fc800078e0014 */
[----:B------:R-:W-:Y:S01]  /*1810*/  @P3 IMAD.WIDE.U32 R8, R166, R13, RZ ;  /* 0x0000000da6083225 */ /* 0x000fe200078e00ff */
[----:B------:R-:W-:-:S03]  /*1820*/  @!P3 IADD3 R14, PT, PT, R17, R4, RZ ;  /* 0x00000004110eb210 */ /* 0x000fc60007ffe0ff */
[----:B------:R-:W-:Y:S01]  /*1830*/  @P3 IMAD R5, R167, R13, RZ ;  /* 0x0000000da7053224 */ /* 0x000fe200078e02ff */
[----:B------:R-:W-:Y:S02]  /*1840*/  IADD3 R17, PT, PT, R45, R6, RZ ;  /* 0x000000062d117210 */ /* 0x000fe40007ffe0ff */
[----:B------:R-:W-:Y:S01]  /*1850*/  @P3 MOV R16, R8 ;  /* 0x0000000800103202 */ /* 0x000fe20000000f00 */
[----:B------:R-:W-:Y:S01]  /*1860*/  @P3 IMAD.IADD R14, R9, 0x1, R5 ;  /* 0x00000001090e3824 */ /* 0x000fe200078e0205 */
[----:B------:R-:W-:Y:S02]  /*1870*/  MOV R11, RZ ;  /* 0x000000ff000b7202 */ /* 0x000fe40000000f00 */
.L_x_11354:
[----:B------:R-:W-:Y:S05]  /*1880*/  BSYNC.RECONVERGENT B0 ;  /* 0x0000000000007941 */ /* 0x000fea0003800200 */
.L_x_11352:
[----:B------:R-:W-:Y:S01]  /*1890*/  ISETP.NE.AND P0, PT, R181, -0x1, PT ;  /* 0xffffffffb500780c */ /* 0x000fe20003f05270 */
[----:B------:R-:W2:Y:S04]  /*18a0*/  LD.E.64 R38, desc[UR4][R2.64+0x30] ;  /* 0x0000300402267980 */ /* 0x000ea8000c101b00 */
[----:B------:R-:W3:Y:S04]  /*18b0*/  LD.E.64 R22, desc[UR4][R2.64+0x48] ;  /* 0x0000480402167980 */ /* 0x000ee8000c101b00 */
[----:B------:R1:W5:Y:S04]  /*18c0*/  LD.E.64 R46, desc[UR4][R2.64+0x8] ;  /* 0x00000804022e7980 */ /* 0x000368000c101b00 */
[----:B------:R-:W4:Y:S04]  /*18d0*/  @!P0 LD.E.64 R4, desc[UR4][R2.64+0x18] ;  /* 0x0000180402048980 */ /* 0x000f28000c101b00 */
[----:B------:R1:W5:Y:S04]  /*18e0*/  LD.E R178, desc[UR4][R2.64+0xc0] ;  /* 0x0000c00402b27980 */ /* 0x000368000c101900 */
[----:B------:R1:W5:Y:S01]  /*18f0*/  LD.E.64 R40, desc[UR4][R2.64] ;  /* 0x0000000402287980 */ /* 0x000362000c101b00 */
[----:B------:R-:W-:Y:S01]  /*1900*/  IMAD.SHL.U32 R6, R10, 0x8, RZ ;  /* 0x000000080a067824 */ /* 0x000fe200078e00ff */
[----:B------:R-:W1:Y:S04]  /*1910*/  S2R R9, SR_CgaCtaId ;  /* 0x0000000000097919 */ /* 0x000e680000008800 */
[----:B------:R-:W-:Y:S01]  /*1920*/  LOP3.LUT R182, R6, 0x38, RZ, 0xc0, !PT ;  /* 0x0000003806b67812 */ /* 0x000fe200078ec0ff */
[----:B------:R-:W-:Y:S01]  /*1930*/  IMAD.IADD R168, R31, 0x1, -R180 ;  /* 0x000000011fa87824 */ /* 0x000fe200078e0ab4 */
[----:B------:R-:W-:Y:S01]  /*1940*/  SHF.R.U32.HI R26, RZ, 0x3, R10 ;  /* 0x00000003ff1a7819 */ /* 0x000fe2000001160a */
[----:B----4-:R-:W-:-:S04]  /*1950*/  @!P0 IMAD.WIDE.U32 R20, R4, R175, RZ ;  /* 0x000000af04148225 */ /* 0x010fc800078e00ff */
[----:B------:R-:W-:Y:S02]  /*1960*/  @!P0 IMAD R4, R5, R175, RZ ;  /* 0x000000af05048224 */ /* 0x000fe400078e02ff */
[----:B------:R-:W-:Y:S02]  /*1970*/  @!P0 IMAD.MOV.U32 R5, RZ, RZ, R20 ;  /* 0x000000ffff058224 */ /* 0x000fe400078e0014 */
[----:B------:R-:W-:Y:S02]  /*1980*/  @!P0 IMAD.IADD R4, R21, 0x1, R4 ;  /* 0x0000000115048824 */ /* 0x000fe400078e0204 */
[----:B------:R4:W5:Y:S01]  /*1990*/  LD.E.64 R20, desc[UR4][R2.64+0x10] ;  /* 0x0000100402147980 */ /* 0x000962000c101b00 */
[----:B--2---:R-:W-:-:S04]  /*19a0*/  @P0 IMAD.WIDE.U32 R18, R38, R181, RZ ;  /* 0x000000b526120225 */ /* 0x004fc800078e00ff */
[----:B------:R-:W-:Y:S02]  /*19b0*/  @P0 IMAD R7, R39, R181, RZ ;  /* 0x000000b527070224 */ /* 0x000fe400078e02ff */
[----:B------:R-:W-:-:S03]  /*19c0*/  @P0 IMAD.MOV.U32 R5, RZ, RZ, R18 ;  /* 0x000000ffff050224 */ /* 0x000fc600078e0012 */
[----:B------:R-:W-:Y:S02]  /*19d0*/  @P0 IADD3 R4, PT, PT, R19, R7, RZ ;  /* 0x0000000713040210 */ /* 0x000fe40007ffe0ff */
[----:B------:R-:W-:Y:S01]  /*19e0*/  IADD3 R18, P1, PT, R182, R5, RZ ;  /* 0x00000005b6127210 */ /* 0x000fe20007f3e0ff */
[----:B---3--:R-:W-:-:S04]  /*19f0*/  IMAD R25, R23, R176, RZ ;  /* 0x000000b017197224 */ /* 0x008fc800078e02ff */
[----:B------:R-:W-:Y:S01]  /*1a00*/  IMAD.X R19, RZ, RZ, R4, P1 ;  /* 0x000000ffff137224 */ /* 0x000fe200008e0604 */
[----:B------:R-:W-:Y:S01]  /*1a10*/  ISETP.GE.AND P4, PT, R26, R168, PT ;  /* 0x000000a81a00720c */ /* 0x000fe20003f86270 */
[----:B------:R-:W-:Y:S01]  /*1a20*/  IMAD.WIDE.U32 R22, R176, R22, R18 ;  /* 0x00000016b0167225 */ /* 0x000fe200078e0012 */
[----:B------:R-:W-:-:S04]  /*1a30*/  LOP3.LUT R19, R6, 0x1c0, RZ, 0xc0, !PT ;  /* 0x000001c006137812 */ /* 0x000fc800078ec0ff */
[----:B------:R-:W-:Y:S02]  /*1a40*/  LOP3.LUT R19, R19, 0x38, R10, 0xf8, !PT ;  /* 0x0000003813137812 */ /* 0x000fe400078ef80a */
[----:B------:R-:W-:Y:S02]  /*1a50*/  MOV R8, 0x400 ;  /* 0x0000040000087802 */ /* 0x000fe40000000f00 */
[--C-:B------:R-:W-:Y:S01]  /*1a60*/  LOP3.LUT R19, R19, 0x38, R6.reuse, 0x78, !PT ;  /* 0x0000003813137812 */ /* 0x100fe200078e7806 */
[C---:B------:R-:W-:Y:S01]  /*1a70*/  VIADD R7, R26.reuse, 0x20 ;  /* 0x000000201a077836 */ /* 0x040fe20000000000 */
[----:B-1----:R-:W-:Y:S01]  /*1a80*/  LEA R9, R9, R8, 0x18 ;  /* 0x0000000809097211 */ /* 0x002fe200078ec0ff */
[----:B------:R-:W-:Y:S01]  /*1a90*/  VIADD R5, R26, 0x30 ;  /* 0x000000301a057836 */ /* 0x000fe20000000000 */
[----:B------:R-:W-:Y:S01]  /*1aa0*/  LEA R177, R28, 0xffffffc0, 0x6 ;  /* 0xffffffc01cb17811 */ /* 0x000fe200078e30ff */
        /* <DEDUP_REMOVED lines=33> */
.L_x_11356:
[----:B------:R-:W-:Y:S05]  /*1cc0*/  BSYNC.RECONVERGENT B0 ;  /* 0x0000000000007941 */ /* 0x000fea0003800200 */
.L_x_11355:
        /* <DEDUP_REMOVED lines=30> */
.L_x_11358:
[----:B------:R-:W-:Y:S05]  /*1eb0*/  BSYNC.RECONVERGENT B0 ;  /* 0x0000000000007941 */ /* 0x000fea0003800200 */
.L_x_11357:
[----:B------:R-:W-:Y:S01]  /*1ec0*/  IMAD R171, R165, R26, RZ ;  /* 0x0000001aa5ab7224 */ /* 0x000fe200078e02ff */
[----:B------:R-:W-:Y:S01]  /*1ed0*/  BSSY.RECONVERGENT B0, `(.L_x_11359) ;  /* 0x000001c000007945 */ /* 0x000fe20003800200 */
[C---:B------:R-:W-:Y:S01]  /*1ee0*/  SHF.L.U64.HI R8, R35.reuse, 0x1, R8 ;  /* 0x0000000123087819 */ /* 0x040fe20000010208 */
[----:B------:R-:W-:Y:S01]  /*1ef0*/  IMAD.SHL.U32 R35, R35, 0x2, RZ ;  /* 0x0000000223237824 */ /* 0x000fe200078e00ff */
[----:B-----5:R-:W-:Y:S02]  /*1f00*/  LEA R170, P0, R44, R46, 0x1 ;  /* 0x0000002e2caa7211 */ /* 0x020fe400078008ff */
[----:B------:R-:W-:Y:S01]  /*1f10*/  IADD3 R171, PT, PT, R45, R171, RZ ;  /* 0x000000ab2dab7210 */ /* 0x000fe20007ffe0ff */
[----:B------:R-:W-:Y:S05]  /*1f20*/  @P2 BRA `(.L_x_11360) ;  /* 0x0000000000582947 */ /* 0x000fea0003800000 */
[----:B-12---:R-:W-:Y:S01]  /*1f30*/  IADD3 R18, P2, PT, R36, 0x20, RZ ;  /* 0x0000002024127810 */ /* 0x006fe20007f5e0ff */
        /* <DEDUP_REMOVED lines=21> */
.L_x_11360:
[----:B------:R-:W-:Y:S05]  /*2090*/  BSYNC.RECONVERGENT B0 ;  /* 0x0000000000007941 */ /* 0x000fea0003800200 */
.L_x_11359:
        /* <DEDUP_REMOVED lines=13> */
[----:B-123--:R-:W-:Y:S01]  /*2170*/  IMAD R18, R37, R38, RZ ;  /* 0x0000002625127224 */ /* 0x00efe200078e02ff */
        /* <DEDUP_REMOVED lines=14> */
.L_x_11362:
[----:B------:R-:W-:Y:S05]  /*2260*/  BSYNC.RECONVERGENT B0 ;  /* 0x0000000000007941 */ /* 0x000fea0003800200 */
.L_x_11361:
[----:B------:R-:W-:Y:S04]  /*2270*/  BSSY.RECONVERGENT B0, `(.L_x_11363) ;  /* 0x0000010000007945 */ /* 0x000fe80003800200 */
[----:B------:R-:W-:Y:S05]  /*2280*/  @P6 BRA `(.L_x_11364) ;  /* 0x0000000000386947 */ /* 0x000fea0003800000 */
[-C--:B------:R-:W-:Y:S02]  /*2290*/  ISETP.GE.AND P1, PT, R182, R178.reuse, PT ;  /* 0x000000b2b600720c */ /* 0x080fe40003f26270 */
[----:B------:R-:W-:-:S11]  /*22a0*/  ISETP.GE.AND P0, PT, R169, R178, PT ;  /* 0x000000b2a900720c */ /* 0x000fd60003f06270 */
[----:B-123--:R-:W-:Y:S02]  /*22b0*/  @!P1 IMAD.MOV.U32 R18, RZ, RZ, R170 ;  /* 0x000000ffff129224 */ /* 0x00efe400078e00aa */
        /* <DEDUP_REMOVED lines=11> */
.L_x_11364:
[----:B------:R-:W-:Y:S05]  /*2370*/  BSYNC.RECONVERGENT B0 ;  /* 0x0000000000007941 */ /* 0x000fea0003800200 */
.L_x_11363:
[----:B------:R-:W-:Y:S04]  /*2380*/  BSSY.RECONVERGENT B0, `(.L_x_11365) ;  /* 0x0000010000007945 */ /* 0x000fe80003800200 */
[----:B------:R-:W-:Y:S05]  /*2390*/  @P5 BRA `(.L_x_11366) ;  /* 0x0000000000385947 */ /* 0x000fea0003800000 */
        /* <DEDUP_REMOVED lines=14> */
.L_x_11366:
[----:B------:R-:W-:Y:S05]  /*2480*/  BSYNC.RECONVERGENT B0 ;  /* 0x0000000000007941 */ /* 0x000fea0003800200 */
.L_x_11365:
        /* <DEDUP_REMOVED lines=16> */
.L_x_11368:
[----:B------:R-:W-:Y:S05]  /*2590*/  BSYNC.RECONVERGENT B0 ;  /* 0x0000000000007941 */ /* 0x000fea0003800200 */
.L_x_11367:
        /* <DEDUP_REMOVED lines=16> */
.L_x_11370:
[----:B------:R-:W-:Y:S05]  /*26a0*/  BSYNC.RECONVERGENT B0 ;  /* 0x0000000000007941 */ /* 0x000fea0003800200 */
.L_x_11369:
[----:B------:R-:W2:Y:S04]  /*26b0*/  LD.E.64 R36, desc[UR4][R2.64+0x1c0] ;  /* 0x0001c00402247980 */ /* 0x000ea8000c101b00 */
[----:B----4-:R-:W4:Y:S01]  /*26c0*/  LD.E.64 R24, desc[UR4][R2.64+0x1b8] ;  /* 0x0001b80402187980 */ /* 0x010f22000c101b00 */
[----:B-123--:R-:W-:Y:S02]  /*26d0*/  IMAD.MOV.U32 R18, RZ, RZ, R176 ;  /* 0x000000ffff127224 */ /* 0x00efe400078e00b0 */
[----:B------:R-:W-:Y:S01]  /*26e0*/  IMAD.MOV.U32 R19, RZ, RZ, RZ ;  /* 0x000000ffff137224 */ /* 0x000fe200078e00ff */
[----:B------:R1:W5:Y:S04]  /*26f0*/  LD.E R22, desc[UR4][R2.64+0xd8] ;  /* 0x0000d80402167980 */ /* 0x000368000c101900 */
        /* <DEDUP_REMOVED lines=8> */
[----:B------:R-:W-:-:S04]  /*2780*/  DEPBAR.LE SB0, 0x0 ;  /* 0x000080000000791a */ /* 0x000fc80000000000 */
[----:B------:R1:W2:Y:S01]  /*2790*/  I2F.RP R25, R19 ;  /* 0x0000001300197306 */ /* 0x0002a20000209400 */
[----:B------:R-:W-:-:S07]  /*27a0*/  MOV R36, RZ ;  /* 0x000000ff00247202 */ /* 0x000fce0000000f00 */
[----:B------:R-:W-:Y:S05]  /*27b0*/  WARPSYNC.ALL ;  /* 0x0000000000007948 */ /* 0x000fea0003800000 */
[----:B------:R-:W-:Y:S01]  /*27c0*/  BSSY.RECONVERGENT B0, `(.L_x_11371) ;  /* 0x0000043000007945 */ /* 0x000fe20003800200 */
        /* <DEDUP_REMOVED lines=10> */
[----:B------:R-:W-:Y:S04]  /*2870*/  BAR.SYNC.DEFER_BLOCKING 0x0 ;  /* 0x0000000000007b1d */ /* 0x000fe80000010000 */
[----:B------:R-:W-:-:S13]  /*2880*/  ISETP.GT.U32.AND P1, PT, R19, R0, PT ;  /* 0x000000001300720c */ /* 0x000fda0003f24070 */
[-C--:B------:R-:W-:Y:S01]  /*2890*/  @!P1 IADD3 R0, PT, PT, R0, -R19.reuse, RZ ;  /* 0x8000001300009210 */ /* 0x080fe20007ffe0ff */
[----:B------:R-:W-:Y:S01]  /*28a0*/  @!P1 VIADD R23, R23, 0x1 ;  /* 0x0000000117179836 */ /* 0x000fe20000000000 */
[----:B------:R-:W-:Y:S02]  /*28b0*/  ISETP.NE.AND P1, PT, R15, RZ, PT ;  /* 0x000000ff0f00720c */ /* 0x000fe40003f25270 */
[----:B------:R-:W-:Y:S01]  /*28c0*/  ISETP.GE.U32.AND P2, PT, R0, R19, PT ;  /* 0x000000130000720c */ /* 0x000fe20003f46070 */
[----:B-1----:R-:W-:Y:S01]  /*28d0*/  IMAD.WIDE.U32 R18, R12, R166, RZ ;  /* 0x000000a60c127225 */ /* 0x002fe200078e00ff */
[----:B------:R-:W-:-:S04]  /*28e0*/  LOP3.LUT R0, R176, R15, RZ, 0x3c, !PT ;  /* 0x0000000fb0007212 */ /* 0x000fc800078e3cff */
[----:B------:R-:W-:Y:S01]  /*28f0*/  ISETP.GE.AND P0, PT, R0, RZ, PT ;  /* 0x000000ff0000720c */ /* 0x000fe20003f06270 */
[----:B------:R-:W-:-:S04]  /*2900*/  IMAD R0, R11, R166, RZ ;  /* 0x000000a60b007224 */ /* 0x000fc800078e02ff */
[----:B------:R-:W-:Y:S01]  /*2910*/  IMAD R0, R12, R167, R0 ;  /* 0x000000a70c007224 */ /* 0x000fe200078e0200 */
[----:B------:R-:W-:Y:S02]  /*2920*/  SHF.L.U32 R12, R10, 0x5, RZ ;  /* 0x000000050a0c7819 */ /* 0x000fe400000006ff */
[----:B------:R-:W-:Y:S02]  /*2930*/  @P2 IADD3 R23, PT, PT, R23, 0x1, RZ ;  /* 0x0000000117172810 */ /* 0x000fe40007ffe0ff */
[----:B------:R-:W-:Y:S02]  /*2940*/  IADD3 R11, PT, PT, R19, R0, RZ ;  /* 0x00000000130b7210 */ /* 0x000fe40007ffe0ff */
[----:B------:R-:W-:Y:S01]  /*2950*/  LOP3.LUT R12, R12, 0x7c00, RZ, 0xc0, !PT ;  /* 0x00007c000c0c7812 */ /* 0x000fe200078ec0ff */
[----:B------:R-:W-:Y:S01]  /*2960*/  @!P0 IMAD.MOV R23, RZ, RZ, -R23 ;  /* 0x000000ffff178224 */ /* 0x000fe200078e0a17 */
[----:B------:R-:W-:Y:S02]  /*2970*/  @!P1 LOP3.LUT R23, RZ, R15, RZ, 0x33, !PT ;  /* 0x0000000fff179212 */ /* 0x000fe400078e33ff */
[----:B------:R-:W-:-:S02]  /*2980*/  IADD3 R16, P1, P0, R18, R16, R182 ;  /* 0x0000001012107210 */ /* 0x000fc4000783e0b6 */
[----:B------:R-:W-:Y:S01]  /*2990*/  SHF.R.S32.HI R0, RZ, 0x1f, R23 ;  /* 0x0000001fff007819 */ /* 0x000fe20000011417 */
[-C--:B------:R-:W-:Y:S01]  /*29a0*/  IMAD R15, R43, R23.reuse, RZ ;  /* 0x000000172b0f7224 */ /* 0x080fe200078e02ff */
[----:B------:R-:W-:Y:S01]  /*29b0*/  IADD3.X R11, PT, PT, R11, R14, RZ, P1, P0 ;  /* 0x0000000e0b0b7210 */ /* 0x000fe20000fe04ff */
[----:B------:R-:W-:-:S04]  /*29c0*/  IMAD.WIDE.U32 R18, R42, R23, RZ ;  /* 0x000000172a127225 */ /* 0x000fc800078e00ff */
[----:B------:R-:W-:Y:S01]  /*29d0*/  IMAD R0, R0, R42, R15 ;  /* 0x0000002a00007224 */ /* 0x000fe200078e020f */
[----:B------:R-:W-:Y:S02]  /*29e0*/  IADD3 R14, P0, PT, R16, R18, RZ ;  /* 0x00000012100e7210 */ /* 0x000fe40007f1e0ff */
[----:B------:R-:W-:Y:S01]  /*29f0*/  SHF.L.U32 R16, R166, 0x4, RZ ;  /* 0x00000004a6107819 */ /* 0x000fe200000006ff */
[----:B------:R-:W-:-:S05]  /*2a00*/  IMAD.IADD R0, R19, 0x1, R0 ;  /* 0x0000000113007824 */ /* 0x000fca00078e0200 */
[----:B------:R-:W-:Y:S02]  /*2a10*/  IADD3.X R15, PT, PT, R11, R0, RZ, P0, !PT ;  /* 0x000000000b0f7210 */ /* 0x000fe400007fe4ff */
[----:B-----5:R-:W1:Y:S01]  /*2a20*/  MUFU.RCP R0, R22 ;  /* 0x0000001600007308 */ /* 0x020e620000001000 */
[----:B------:R-:W-:-:S04]  /*2a30*/  IMAD.WIDE.U32 R14, R26, R166, R14 ;  /* 0x000000a61a0e7225 */ /* 0x000fc800078e000e */
[----:B------:R-:W-:Y:S01]  /*2a40*/  IMAD R26, R167, R26, RZ ;  /* 0x0000001aa71a7224 */ /* 0x000fe200078e02ff */
[----:B------:R-:W-:-:S03]  /*2a50*/  LEA R172, P0, R14, R20, 0x1 ;  /* 0x000000140eac7211 */ /* 0x000fc600078008ff */
[----:B------:R-:W-:Y:S02]  /*2a60*/  IMAD.IADD R173, R15, 0x1, R26 ;  /* 0x000000010fad7824 */ /* 0x000fe400078e021a */
[----:B------:R-:W-:-:S03]  /*2a70*/  IMAD.SHL.U32 R15, R10, 0x40, RZ ;  /* 0x000000400a0f7824 */ /* 0x000fc600078e00ff */
[----:B------:R-:W-:Y:S02]  /*2a80*/  LEA.HI.X R173, R14, R21, R173, 0x1, P0 ;  /* 0x000000150ead7211 */ /* 0x000fe400000f0cad */
[C---:B------:R-:W-:Y:S02]  /*2a90*/  LOP3.LUT R14, R15.reuse, 0x1c0, RZ, 0xc0, !PT ;  /* 0x000001c00f0e7812 */ /* 0x040fe400078ec0ff */
[----:B------:R-:W-:Y:S01]  /*2aa0*/  LOP3.LUT R11, R15, 0x200, RZ, 0xc0, !PT ;  /* 0x000002000f0b7812 */ /* 0x000fe200078ec0ff */
[----:B-1----:R-:W-:Y:S01]  /*2ab0*/  FMUL.FTZ R0, R17, R0 ;  /* 0x0000000011007220 */ /* 0x002fe20000410000 */
[----:B------:R-:W-:Y:S01]  /*2ac0*/  SHF.L.U64.HI R17, R166, 0x4, R167 ;  /* 0x00000004a6117819 */ /* 0x000fe200000102a7 */
        /* <DEDUP_REMOVED lines=16> */
.L_x_11372:
[----:B------:R2:W-:Y:S04]  /*2bd0*/  STS.128 [R179+0x8000], RZ ;  /* 0x008000ffb3007388 */ /* 0x0005e80000000c00 */
[----:B------:R2:W-:Y:S02]  /*2be0*/  STS.128 [R179+0xa000], RZ ;  /* 0x00a000ffb3007388 */ /* 0x0005e40000000c00 */
.L_x_11373:
[----:B------:R-:W-:Y:S05]  /*2bf0*/  BSYNC.RECONVERGENT B0 ;  /* 0x0000000000007941 */ /* 0x000fea0003800200 */
.L_x_11371:
        /* <DEDUP_REMOVED lines=21> */
.L_x_11375:
[----:B------:R-:W-:Y:S05]  /*2d50*/  BSYNC.RECONVERGENT B0 ;  /* 0x0000000000007941 */ /* 0x000fea0003800200 */
.L_x_11374:
        /* <DEDUP_REMOVED lines=18> */
.L_x_11377:
[----:B------:R-:W-:Y:S05]  /*2e80*/  BSYNC.RECONVERGENT B0 ;  /* 0x0000000000007941 */ /* 0x000fea0003800200 */
.L_x_11376:
        /* <DEDUP_REMOVED lines=18> */
.L_x_11379:
[----:B------:R-:W-:Y:S05]  /*2fb0*/  BSYNC.RECONVERGENT B0 ;  /* 0x0000000000007941 */ /* 0x000fea0003800200 */
.L_x_11378:
[----:B------:R-:W5:Y:S01]  /*2fc0*/  LD.E R34, desc[UR4][R2.64+0x18c] ;  /* 0x00018c0402227980 */ /* 0x000f62000c101900 */
[--C-:B------:R-:W-:Y:S01]  /*2fd0*/  SHF.R.U32.HI R29, RZ, 0x1, R10.reuse ;  /* 0x00000001ff1d7819 */ /* 0x100fe2000001160a */
[----:B------:R-:W-:Y:S01]  /*2fe0*/  BSSY.RECONVERGENT B1, `(.L_x_11380) ;  /* 0x0000143000017945 */ /* 0x000fe20003800200 */
[C---:B------:R-:W-:Y:S01]  /*2ff0*/  LOP3.LUT R7, R14.reuse, 0x8, R10, 0x78, !PT ;  /* 0x000000080e077812 */ /* 0x040fe200078e780a */
[----:B------:R-:W0:Y:S01]  /*3000*/  LDGDEPBAR ;  /* 0x00000000000079af */ /* 0x000e220000000000 */
[----:B----4-:R-:W-:Y:S02]  /*3010*/  LOP3.LUT R5, R14, 0x8, R29, 0xf8, !PT ;  /* 0x000000080e057812 */ /* 0x010fe400078ef81d */
[--C-:B------:R-:W-:Y:S02]  /*3020*/  LOP3.LUT R162, R7, 0x38, R6.reuse, 0x78, !PT ;  /* 0x0000003807a27812 */ /* 0x100fe400078e7806 */
[----:B------:R-:W-:Y:S02]  /*3030*/  LOP3.LUT R6, R5, 0x38, R6, 0x78, !PT ;  /* 0x0000003805067812 */ /* 0x000fe400078e7806 */
[----:B------:R-:W-:-:S02]  /*3040*/  LOP3.LUT R5, R12, 0x200, R15, 0xf8, !PT ;  /* 0x000002000c057812 */ /* 0x000fc400078ef80f */
[----:B------:R-:W-:Y:S02]  /*3050*/  LOP3.LUT R15, R15, 0x400, RZ, 0xc0, !PT ;  /* 0x000004000f0f7812 */ /* 0x000fe400078ec0ff */
[----:B------:R-:W-:Y:S02]  /*3060*/  IADD3 R4, PT, PT, R5, R6, RZ ;  /* 0x0000000605047210 */ /* 0x000fe40007ffe0ff */
[----:B------:R-:W-:Y:S02]  /*3070*/  LEA R162, R162, R15, 0x1 ;  /* 0x0000000fa2a27211 */ /* 0x000fe400078e08ff */
[----:B------:R-:W-:Y:S02]  /*3080*/  LEA R163, R4, R9, 0x1 ;  /* 0x0000000904a37211 */ /* 0x000fe400078e08ff */
[----:B------:R-:W-:Y:S02]  /*3090*/  IADD3 R162, PT, PT, R9, R162, RZ ;  /* 0x000000a209a27210 */ /* 0x000fe40007ffe0ff */
[----:B------:R-:W-:Y:S01]  /*30a0*/  R2P PR, R10, 0x6 ;  /* 0x000000060a007804 */ /* 0x000fe20000000000 */
[----:B------:R-:W-:Y:S01]  /*30b0*/  LDSM.16.M88.4 R56, [R163] ;  /* 0x00000000a338783b */ /* 0x000fe20000000200 */
[----:B------:R-:W-:-:S02]  /*30c0*/  MOV R5, 0x20 ;  /* 0x0000002000057802 */ /* 0x000fc40000000f00 */
[----:B------:R-:W-:Y:S01]  /*30d0*/  MOV R7, 0x40 ;  /* 0x0000004000077802 */ /* 0x000fe20000000f00 */
[----:B------:R-:W4:Y:S01]  /*30e0*/  LDSM.16.M88.4 R44, [R162+0x4000] ;  /* 0x00400000a22c783b */ /* 0x000f220000000200 */
[----:B------:R-:W-:Y:S02]  /*30f0*/  SEL R5, R5, 0xffffffe0, !P1 ;  /* 0xffffffe005057807 */ /* 0x000fe40004800000 */
[----:B------:R-:W-:Y:S01]  /*3100*/  SEL R7, R7, 0xffffffc0, !P2 ;  /* 0xffffffc007077807 */ /* 0x000fe20005000000 */
[----:B------:R-:W2:Y:S01]  /*3110*/  LDSM.16.M88.4 R72, [R162+0x4800] ;  /* 0x00480000a248783b */ /* 0x000ea20000000200 */
[CC--:B------:R-:W-:Y:S02]  /*3120*/  IADD3 R161, PT, PT, R163.reuse, R5.reuse, RZ ;  /* 0x00000005a3a17210 */ /* 0x0c0fe40007ffe0ff */
[----:B------:R-:W-:Y:S01]  /*3130*/  IADD3 R157, PT, PT, R162, R5, RZ ;  /* 0x00000005a29d7210 */ /* 0x000fe20007ffe0ff */
[----:B------:R-:W3:Y:S01]  /*3140*/  LDSM.16.M88.4 R64, [R162+0x5000] ;  /* 0x00500000a240783b */ /* 0x000ee20000000200 */
[----:B------:R-:W-:-:S02]  /*3150*/  IADD3 R160, PT, PT, R163, R7, RZ ;  /* 0x00000007a3a07210 */ /* 0x000fc40007ffe0ff */
[----:B------:R-:W-:Y:S01]  /*3160*/  IADD3 R156, PT, PT, R162, R7, RZ ;  /* 0x00000007a29c7210 */ /* 0x000fe20007ffe0ff */
[----:B-1----:R-:W1:Y:S01]  /*3170*/  LDSM.16.M88.4 R16, [R162+0x5800] ;  /* 0x00580000a210783b */ /* 0x002e620000000200 */
[C---:B------:R-:W-:Y:S02]  /*3180*/  IADD3 R159, PT, PT, R5.reuse, R160, RZ ;  /* 0x000000a0059f7210 */ /* 0x040fe40007ffe0ff */
[----:B------:R-:W-:Y:S01]  /*3190*/  IADD3 R155, PT, PT, R5, R156, RZ ;  /* 0x0000009c059b7210 */ /* 0x000fe20007ffe0ff */
[----:B------:R-:W-:Y:S01]  /*31a0*/  LDSM.16.M88.4 R12, [R161] ;  /* 0x00000000a10c783b */ /* 0x000fe20000000200 */
[----:B------:R-:W-:-:S03]  /*31b0*/  ISETP.NE.AND P6, PT, R28, 0x1, PT ;  /* 0x000000011c00780c */ /* 0x000fc60003fc5270 */
[----:B------:R-:W1:Y:S04]  /*31c0*/  LDSM.16.M88.4 R48, [R157+0x4000] ;  /* 0x004000009d30783b */ /* 0x000e680000000200 */
[----:B------:R-:W1:Y:S04]  /*31d0*/  LDSM.16.M88.4 R52, [R157+0x5000] ;  /* 0x005000009d34783b */ /* 0x000e680000000200 */
[----:B------:R-:W1:Y:S04]  /*31e0*/  LDSM.16.M88.4 R76, [R157+0x4800] ;  /* 0x004800009d4c783b */ /* 0x000e680000000200 */
[----:B------:R-:W1:Y:S04]  /*31f0*/  LDSM.16.M88.4 R36, [R157+0x5800] ;  /* 0x005800009d24783b */ /* 0x000e680000000200 */
[----:B------:R-:W-:Y:S01]  /*3200*/  LDSM.16.M88.4 R24, [R156+0x4000] ;  /* 0x004000009c18783b */ /* 0x000fe20000000200 */
[C---:B----4-:R-:W-:Y:S03]  /*3210*/  HMMA.16816.F32 R20, R56.reuse, R44, RZ ;  /* 0x0000002c3814723c */ /* 0x050fe600000018ff */
[----:B------:R-:W-:Y:S04]  /*3220*/  LDSM.16.M88.4 R84, [R156+0x5000] ;  /* 0x005000009c54783b */ /* 0x000fe80000000200 */
[----:B------:R-:W-:Y:S01]  /*3230*/  LDSM.16.M88.4 R80, [R163+0x2000] ;  /* 0x00200000a350783b */ /* 0x000fe20000000200 */
[C---:B------:R-:W-:Y:S03]  /*3240*/  HMMA.16816.F32 R44, R56.reuse, R46, RZ ;  /* 0x0000002e382c723c */ /* 0x040fe600000018ff */
[----:B------:R-:W-:Y:S05]  /*3250*/  LDSM.16.M88.4 R88, [R157+0x6000] ;  /* 0x006000009d58783b */ /* 0x000fea0000000200 */
[C---:B--2---:R-:W-:Y:S08]  /*3260*/  HMMA.16816.F32 R40, R56.reuse, R72, RZ ;  /* 0x000000483828723c */ /* 0x044ff000000018ff */
[C---:B---3--:R-:W-:Y:S08]  /*3270*/  HMMA.16816.F32 R68, R56.reuse, R64, RZ ;  /* 0x000000403844723c */ /* 0x048ff000000018ff */
[C---:B------:R-:W-:Y:S08]  /*3280*/  HMMA.16816.F32 R72, R56.reuse, R74, RZ ;  /* 0x0000004a3848723c */ /* 0x040ff000000018ff */
[C---:B------:R-:W-:Y:S08]  /*3290*/  HMMA.16816.F32 R64, R56.reuse, R66, RZ ;  /* 0x000000423840723c */ /* 0x040ff000000018ff */
[C---:B-1----:R-:W-:Y:S08]  /*32a0*/  HMMA.16816.F32 R60, R56.reuse, R16, RZ ;  /* 0x00000010383c723c */ /* 0x042ff000000018ff */
[----:B------:R-:W-:Y:S01]  /*32b0*/  HMMA.16816.F32 R56, R56, R18, RZ ;  /* 0x000000123838723c */ /* 0x000fe200000018ff */
[----:B------:R-:W1:Y:S07]  /*32c0*/  LDSM.16.M88.4 R16, [R160] ;  /* 0x00000000a010783b */ /* 0x000e6e0000000200 */
        /* <DEDUP_REMOVED lines=25> */
[----:B------:R-:W5:Y:S03]  /*3460*/  LDSM.16.M88.4 R52, [R161+0x2000] ;  /* 0x00200000a134783b */ /* 0x000f660000000200 */
[C---:B----4-:R-:W-:Y:S08]  /*3470*/  HMMA.16816.F32 R20, R12.reuse, R36, R20 ;  /* 0x000000240c14723c */ /* 0x050ff00000001814 */
[C---:B------:R-:W-:Y:S01]  /*3480*/  HMMA.16816.F32 R44, R12.reuse, R38, R44 ;  /* 0x000000260c2c723c */ /* 0x040fe2000000182c */
[----:B------:R-:W-:Y:S07]  /*3490*/  LDSM.16.M88.4 R36, [R160+0x2000] ;  /* 0x00200000a024783b */ /* 0x000fee0000000200 */
        /* <DEDUP_REMOVED lines=12> */
[----:B------:R-:W2:Y:S03]  /*3560*/  LDSM.16.M88.4 R12, [R155+0x6000] ;  /* 0x006000009b0c783b */ /* 0x000ea60000000200 */
[C---:B-----5:R-:W-:Y:S08]  /*3570*/  HMMA.16816.F32 R20, R52.reuse, R88, R20 ;  /* 0x000000583414723c */ /* 0x060ff00000001814 */
[----:B------:R-:W-:Y:S08]  /*3580*/  HMMA.16816.F32 R44, R52, R90, R44 ;  /* 0x0000005a342c723c */ /* 0x000ff0000000182c */
[----:B------:R-:W-:Y:S08]  /*3590*/  HMMA.16816.F32 R40, R80, R84, R40 ;  /* 0x000000545028723c */ /* 0x000ff00000001828 */
[C---:B-1----:R-:W-:Y:S08]  /*35a0*/  HMMA.16816.F32 R20, R36.reuse, R24, R20 ;  /* 0x000000182414723c */ /* 0x042ff00000001814 */
[----:B------:R-:W-:Y:S01]  /*35b0*/  HMMA.16816.F32 R44, R36, R26, R44 ;  /* 0x0000001a242c723c */ /* 0x000fe2000000182c */
[----:B------:R-:W1:Y:S07]  /*35c0*/  LDSM.16.M88.4 R24, [R162+0x7800] ;  /* 0x00780000a218783b */ /* 0x000e6e0000000200 */
[----:B------:R-:W-:Y:S08]  /*35d0*/  HMMA.16816.F32 R72, R80, R86, R72 ;  /* 0x000000565048723c */ /* 0x000ff00000001848 */
[C---:B--2---:R-:W-:Y:S08]  /*35e0*/  HMMA.16816.F32 R20, R16.reuse, R12, R20 ;  /* 0x0000000c1014723c */ /* 0x044ff00000001814 */
[----:B------:R-:W-:Y:S01]  /*35f0*/  HMMA.16816.F32 R44, R16, R14, R44 ;  /* 0x0000000e102c723c */ /* 0x000fe2000000182c */
[----:B------:R-:W2:Y:S07]  /*3600*/  LDSM.16.M88.4 R12, [R157+0x7000] ;  /* 0x007000009d0c783b */ /* 0x000eae0000000200 */
[----:B------:R-:W-:Y:S01]  /*3610*/  HMMA.16816.F32 R84, R80, R76, R68 ;  /* 0x0000004c5054723c */ /* 0x000fe20000001844 */
[----:B------:R-:W3:Y:S02]  /*3620*/  LDSM.16.M88.4 R68, [R156+0x6800] ;  /* 0x006800009c44783b */ /* 0x000ee40000000200 */
[-C--:B------:R-:W-:Y:S01]  /*3630*/  FMUL.FTZ R20, R20, R34.reuse ;  /* 0x0000002214147220 */ /* 0x080fe20000410000 */
[-C--:B------:R-:W-:Y:S01]  /*3640*/  FMUL.FTZ R93, R22, R34.reuse ;  /* 0x00000022165d7220 */ /* 0x080fe20000410000 */
[----:B------:R-:W-:-:S02]  /*3650*/  FMUL.FTZ R95, R23, R34 ;  /* 0x00000022175f7220 */ /* 0x000fc40000410000 */
[----:B------:R4:W1:Y:S01]  /*3660*/  MUFU.TANH R77, R20 ;  /* 0x00000014004d7308 */ /* 0x0008620000002400 */
[----:B------:R-:W-:Y:S01]  /*3670*/  HMMA.16816.F32 R64, R80, R78, R64 ;  /* 0x0000004e5040723c */ /* 0x000fe20000001840 */
[-C--:B------:R-:W-:Y:S02]  /*3680*/  FMUL.FTZ R79, R21, R34.reuse ;  /* 0x00000022154f7220 */ /* 0x080fe40000410000 */
[----:B------:R-:W-:-:S04]  /*3690*/  FMUL.FTZ R47, R47, R34 ;  /* 0x000000222f2f7220 */ /* 0x000fc80000410000 */
[----:B------:R-:W1:Y:S01]  /*36a0*/  MUFU.TANH R79, R79 ;  /* 0x0000004f004f7308 */ /* 0x000e620000002400 */
[C---:B------:R-:W-:Y:S01]  /*36b0*/  HMMA.16816.F32 R88, R52.reuse, R48, R40 ;  /* 0x000000303458723c */ /* 0x040fe20000001828 */
[----:B------:R-:W-:Y:S06]  /*36c0*/  LDSM.16.M88.4 R40, [R155+0x6800] ;  /* 0x006800009b28783b */ /* 0x000fec0000000200 */
[----:B------:R-:W2:Y:S01]  /*36d0*/  MUFU.TANH R93, R93 ;  /* 0x0000005d005d7308 */ /* 0x000ea20000002400 */
[----:B------:R-:W-:Y:S01]  /*36e0*/  HMMA.16816.F32 R72, R52, R50, R72 ;  /* 0x000000323448723c */ /* 0x000fe20000001848 */
[----:B----4-:R-:W4:Y:S04]  /*36f0*/  LDSM.16.M88.4 R20, [R156+0x7000] ;  /* 0x007000009c14783b */ /* 0x010f280000000200 */
[----:B------:R-:W5:Y:S02]  /*3700*/  LDSM.16.M88.4 R48, [R157+0x7800] ;  /* 0x007800009d30783b */ /* 0x000f640000000200 */
[----:B------:R-:W3:Y:S01]  /*3710*/  MUFU.TANH R95, R95 ;  /* 0x0000005f005f7308 */ /* 0x000ee20000002400 */
[----:B-1----:R-:W-:Y:S07]  /*3720*/  HMMA.16816.F32 R56, R80, R26, R56 ;  /* 0x0000001a5038723c */ /* 0x002fee0000001838 */
[----:B------:R-:W1:Y:S01]  /*3730*/  MUFU.TANH R47, R47 ;  /* 0x0000002f002f7308 */ /* 0x000e620000002400 */
[C---:B--2---:R-:W-:Y:S08]  /*3740*/  HMMA.16816.F32 R84, R52.reuse, R12, R84 ;  /* 0x0000000c3454723c */ /* 0x044ff00000001854 */
[----:B------:R-:W-:Y:S01]  /*3750*/  HMMA.16816.F32 R64, R52, R14, R64 ;  /* 0x0000000e3440723c */ /* 0x000fe20000001840 */
[----:B------:R-:W2:Y:S07]  /*3760*/  LDSM.16.M88.4 R12, [R156+0x7800] ;  /* 0x007800009c0c783b */ /* 0x000eae0000000200 */
[----:B------:R-:W-:Y:S01]  /*3770*/  HMMA.16816.F32 R60, R80, R24, R60 ;  /* 0x00000018503c723c */ /* 0x000fe2000000183c */
[----:B------:R-:W-:-:S06]  /*3780*/  FMUL.FTZ R25, R44, R34 ;  /* 0x000000222c197220 */ /* 0x000fcc0000410000 */
[----:B------:R-:W1:Y:S01]  /*3790*/  MUFU.TANH R25, R25 ;  /* 0x0000001900197308 */ /* 0x000e620000002400 */
[C---:B---3--:R-:W-:Y:S08]  /*37a0*/  HMMA.16816.F32 R88, R36.reuse, R68, R88 ;  /* 0x000000442458723c */ /* 0x048ff00000001858 */
[C---:B----4-:R-:W-:Y:S08]  /*37b0*/  HMMA.16816.F32 R84, R36.reuse, R20, R84 ;  /* 0x000000142454723c */ /* 0x050ff00000001854 */
[C---:B------:R-:W-:Y:S01]  /*37c0*/  HMMA.16816.F32 R64, R36.reuse, R22, R64 ;  /* 0x000000162440723c */ /* 0x040fe20000001840 */
[----:B------:R-:W3:Y:S07]  /*37d0*/  LDSM.16.M88.4 R20, [R155+0x7800] ;  /* 0x007800009b14783b */ /* 0x000eee0000000200 */
[----:B------:R-:W-:Y:S01]  /*37e0*/  HMMA.16816.F32 R72, R36, R70, R72 ;  /* 0x000000462448723c */ /* 0x000fe20000001848 */
[----:B------:R-:W4:Y:S01]  /*37f0*/  LDSM.16.M88.4 R68, [R155+0x7000] ;  /* 0x007000009b44783b */ /* 0x000f220000000200 */
[----:B------:R-:W-:-:S06]  /*3800*/  DEPBAR.LE SB0, 0x0 ;  /* 0x000080000000791a */ /* 0x000fcc0000000000 */
[C---:B-----5:R-:W-:Y:S08]  /*3810*/  HMMA.16816.F32 R56, R52.reuse, R50, R56 ;  /* 0x000000323438723c */ /* 0x060ff00000001838 */
[----:B------:R-:W-:Y:S08]  /*3820*/  HMMA.16816.F32 R60, R52, R48, R60 ;  /* 0x00000030343c723c */ /* 0x000ff0000000183c */
[----:B------:R-:W-:Y:S01]  /*3830*/  HMMA.16816.F32 R88, R16, R40, R88 ;  /* 0x000000281058723c */ /* 0x000fe20000001858 */
[-C--:B------:R-:W-:Y:S01]  /*3840*/  FMUL.FTZ R41, R45, R34.reuse ;  /* 0x000000222d297220 */ /* 0x080fe20000410000 */
[----:B------:R-:W-:-:S05]  /*3850*/  FMUL.FTZ R45, R46, R34 ;  /* 0x000000222e2d7220 */ /* 0x000fca0000410000 */
[----:B------:R-:W1:Y:S01]  /*3860*/  MUFU.TANH R41, R41 ;  /* 0x0000002900297308 */ /* 0x000e620000002400 */
[C---:B--2---:R-:W-:Y:S07]  /*3870*/  HMMA.16816.F32 R56, R36.reuse, R14, R56 ;  /* 0x0000000e2438723c */ /* 0x044fee0000001838 */
[----:B------:R-:W2:Y:S01]  /*3880*/  MUFU.TANH R45, R45 ;  /* 0x0000002d002d7308 */ /* 0x000ea20000002400 */
[----:B------:R-:W-:Y:S03]  /*3890*/  HMMA.16816.F32 R60, R36, R12, R60 ;  /* 0x0000000c243c723c */ /* 0x000fe6000000183c */
[-C--:B------:R-:W-:Y:S01]  /*38a0*/  FMUL.FTZ R49, R91, R34.reuse ;  /* 0x000000225b317220 */ /* 0x080fe20000410000 */
[----:B------:R-:W-:-:S04]  /*38b0*/  FMUL.FTZ R88, R88, R34 ;  /* 0x0000002258587220 */ /* 0x000fc80000410000 */
[C---:B------:R-:W-:Y:S01]  /*38c0*/  HMMA.16816.F32 R72, R16.reuse, R42, R72 ;  /* 0x0000002a1048723c */ /* 0x040fe20000001848 */
[-C--:B------:R-:W-:Y:S01]  /*38d0*/  FMUL.FTZ R43, R89, R34.reuse ;  /* 0x00000022592b7220 */ /* 0x080fe20000410000 */
[-C--:B------:R-:W-:Y:S01]  /*38e0*/  FMUL.FTZ R89, R90, R34.reuse ;  /* 0x000000225a597220 */ /* 0x080fe20000410000 */
[----:B------:R1:W1:Y:S05]  /*38f0*/  MUFU.TANH R97, R88 ;  /* 0x0000005800617308 */ /* 0x00026a0000002400 */
[C---:B---3--:R-:W-:Y:S03]  /*3900*/  HMMA.16816.F32 R56, R16.reuse, R22, R56 ;  /* 0x000000161038723c */ /* 0x048fe60000001838 */
[----:B------:R-:W3:Y:S05]  /*3910*/  MUFU.TANH R43, R43 ;  /* 0x0000002b002b7308 */ /* 0x000eea0000002400 */
[C---:B----4-:R-:W-:Y:S03]  /*3920*/  HMMA.16816.F32 R84, R16.reuse, R68, R84 ;  /* 0x000000441054723c */ /* 0x050fe60000001854 */
[-C--:B------:R-:W-:Y:S01]  /*3930*/  FMUL.FTZ R69, R73, R34.reuse ;  /* 0x0000002249457220 */ /* 0x080fe20000410000 */
[-C--:B------:R-:W-:Y:S01]  /*3940*/  FMUL.FTZ R27, R74, R34.reuse ;  /* 0x000000224a1b7220 */ /* 0x080fe20000410000 */
[-C--:B------:R-:W-:Y:S01]  /*3950*/  FMUL.FTZ R13, R75, R34.reuse ;  /* 0x000000224b0d7220 */ /* 0x080fe20000410000 */
[-C--:B------:R-:W-:Y:S01]  /*3960*/  FMUL.FTZ R72, R72, R34.reuse ;  /* 0x0000002248487220 */ /* 0x080fe20000410000 */
[----:B------:R-:W4:Y:S01]  /*3970*/  MUFU.TANH R89, R89 ;  /* 0x0000005900597308 */ /* 0x000f220000002400 */
[C---:B------:R-:W-:Y:S03]  /*3980*/  HMMA.16816.F32 R64, R16.reuse, R70, R64 ;  /* 0x000000461040723c */ /* 0x040fe60000001840 */
[-C--:B------:R-:W-:Y:S01]  /*3990*/  FMUL.FTZ R127, R57, R34.reuse ;  /* 0x00000022397f7220 */ /* 0x080fe20000410000 */
[-C--:B------:R-:W-:Y:S01]  /*39a0*/  FMUL.FTZ R57, R58, R34.reuse ;  /* 0x000000223a397220 */ /* 0x080fe20000410000 */
[-C--:B------:R-:W-:Y:S01]  /*39b0*/  FMUL.FTZ R59, R59, R34.reuse ;  /* 0x000000223b3b7220 */ /* 0x080fe20000410000 */
[-C--:B------:R-:W-:Y:S01]  /*39c0*/  FMUL.FTZ R56, R56, R34.reuse ;  /* 0x0000002238387220 */ /* 0x080fe20000410000 */
[----:B------:R-:W1:Y:S01]  /*39d0*/  MUFU.TANH R49, R49 ;  /* 0x0000003100317308 */ /* 0x000e620000002400 */
[----:B------:R-:W-:Y:S03]  /*39e0*/  HMMA.16816.F32 R60, R16, R20, R60 ;  /* 0x00000014103c723c */ /* 0x000fe6000000183c */
[-C--:B------:R-:W-:Y:S01]  /*39f0*/  FMUL.FTZ R71, R84, R34.reuse ;  /* 0x0000002254477220 */ /* 0x080fe20000410000 */
[-C--:B------:R-:W-:Y:S01]  /*3a00*/  FMUL.FTZ R53, R86, R34.reuse ;  /* 0x0000002256357220 */ /* 0x080fe20000410000 */
[-C--:B------:R-:W-:Y:S01]  /*3a10*/  FMUL.FTZ R55, R87, R34.reuse ;  /* 0x0000002257377220 */ /* 0x080fe20000410000 */
[-C--:B------:R-:W-:Y:S01]  /*3a20*/  FMUL.FTZ R85, R85, R34.reuse ;  /* 0x0000002255557220 */ /* 0x080fe20000410000 */
[----:B------:R1:W1:Y:S04]  /*3a30*/  MUFU.TANH R91, R72 ;  /* 0x00000048005b7308 */ /* 0x0002680000002400 */
[-C--:B------:R-:W-:Y:S01]  /*3a40*/  FMUL.FTZ R15, R65, R34.reuse ;  /* 0x00000022410f7220 */ /* 0x080fe20000410000 */
[-C--:B------:R-:W-:Y:S01]  /*3a50*/  FMUL.FTZ R21, R66, R34.reuse ;  /* 0x0000002242157220 */ /* 0x080fe20000410000 */
[-C--:B------:R-:W-:Y:S01]  /*3a60*/  FMUL.FTZ R37, R67, R34.reuse ;  /* 0x0000002243257220 */ /* 0x080fe20000410000 */
[-C--:B------:R-:W-:Y:S01]  /*3a70*/  FMUL.FTZ R64, R64, R34.reuse ;  /* 0x0000002240407220 */ /* 0x080fe20000410000 */
[----:B------:R-:W1:Y:S04]  /*3a80*/  MUFU.TANH R69, R69 ;  /* 0x0000004500457308 */ /* 0x000e680000002400 */
[-C--:B------:R-:W-:Y:S01]  /*3a90*/  FMUL.FTZ R23, R62, R34.reuse ;  /* 0x000000223e177220 */ /* 0x080fe20000410000 */
[-C--:B------:R-:W-:Y:S01]  /*3aa0*/  FMUL.FTZ R39, R63, R34.reuse ;  /* 0x000000223f277220 */ /* 0x080fe20000410000 */
[-C--:B------:R-:W-:Y:S01]  /*3ab0*/  FMUL.FTZ R60, R60, R34.reuse ;  /* 0x000000223c3c7220 */ /* 0x080fe20000410000 */
[----:B------:R-:W-:Y:S01]  /*3ac0*/  FMUL.FTZ R61, R61, R34 ;  /* 0x000000223d3d7220 */ /* 0x000fe20000410000 */
        /* <DEDUP_REMOVED lines=12> */
[----:B------:R-:W1:Y:S08]  /*3b90*/  MUFU.TANH R23, R23 ;  /* 0x0000001700177308 */ /* 0x000e700000002400 */
[----:B------:R-:W1:Y:S08]  /*3ba0*/  MUFU.TANH R39, R39 ;  /* 0x0000002700277308 */ /* 0x000e700000002400 */
[----:B------:R1:W1:Y:S08]  /*3bb0*/  MUFU.TANH R129, R56 ;  /* 0x0000003800817308 */ /* 0x0002700000002400 */
        /* <DEDUP_REMOVED lines=18> */
.L_x_11383:
        /* <DEDUP_REMOVED lines=35> */
[----:B------:R-:W-:-:S03]  /*3f10*/  @P5 VIADD R19, R19, 0x1 ;  /* 0x0000000113135836 */ /* 0x000fc60000000000 */
[----:B------:R-:W-:Y:S02]  /*3f20*/  @!P0 IMAD.MOV R16, RZ, RZ, -R16 ;  /* 0x000000ffff108224 */ /* 0x000fe400078e0a10 */
[----:B------:R-:W-:Y:S02]  /*3f30*/  MOV R4, R19 ;  /* 0x0000001300047202 */ /* 0x000fe40000000f00 */
[----:B------:R-:W-:Y:S02]  /*3f40*/  LOP3.LUT R19, RZ, R20, RZ, 0x33, !PT ;  /* 0x00000014ff137212 */ /* 0x000fe400078e33ff */
        /* <DEDUP_REMOVED lines=22> */
.L_x_11384:
[----:B------:R-:W-:Y:S05]  /*40b0*/  BSYNC.RECONVERGENT B0 ;  /* 0x0000000000007941 */ /* 0x000fea0003800200 */
.L_x_11382:
        /* <DEDUP_REMOVED lines=53> */
.L_x_11381:
[----:B------:R-:W-:Y:S05]  /*4410*/  BSYNC.RECONVERGENT B1 ;  /* 0x0000000000017941 */ /* 0x000fea0003800200 */
.L_x_11380:
[----:B------:R-:W3:Y:S01]  /*4420*/  LD.E R117, desc[UR4][R2.64+0xdc] ;  /* 0x0000dc0402757980 */ /* 0x000ee2000c101900 */
[----:B--2---:R-:W-:Y:S01]  /*4430*/  SHF.R.U32.HI R34, RZ, 0x2, R10 ;  /* 0x00000002ff227819 */ /* 0x004fe2000001160a */
        /* <DEDUP_REMOVED lines=8> */
[----:B------:R-:W-:Y:S02]  /*44c0*/  IMAD.IADD R154, R5, 0x1, R158 ;  /* 0x00000001059a7824 */ /* 0x000fe400078e029e */
[C---:B------:R-:W-:Y:S01]  /*44d0*/  VIADD R17, R87.reuse, 0x8 ;  /* 0x0000000857117836 */ /* 0x040fe20000000000 */
[-C--:B------:R-:W-:Y:S01]  /*44e0*/  ISETP.GE.AND P3, PT, R87, R30.reuse, PT ;  /* 0x0000001e5700720c */ /* 0x080fe20003f66270 */
[----:B------:R-:W-:Y:S02]  /*44f0*/  IMAD.IADD R4, R19, 0x1, R30 ;  /* 0x0000000113047824 */ /* 0x000fe400078e021e */
[----:B------:R-:W-:Y:S01]  /*4500*/  VIADD R83, R87, 0x9 ;  /* 0x0000000957537836 */ /* 0x000fe20000000000 */
[----:B------:R-:W-:Y:S01]  /*4510*/  ISETP.GE.AND P1, PT, R17, R30, PT ;  /* 0x0000001e1100720c */ /* 0x000fe20003f26270 */
[----:B------:R-:W-:-:S02]  /*4520*/  IMAD.IADD R16, R4, 0x1, -R17 ;  /* 0x0000000104107824 */ /* 0x000fc400078e0a11 */
[C---:B------:R-:W-:Y:S01]  /*4530*/  IMAD.IADD R10, R4.reuse, 0x1, -R83 ;  /* 0x00000001040a7824 */ /* 0x040fe200078e0a53 */
[----:B------:R-:W-:Y:S01]  /*4540*/  ISETP.GE.AND P0, PT, R83, R30, PT ;  /* 0x0000001e5300720c */ /* 0x000fe20003f06270 */
[C---:B-1----:R-:W-:Y:S01]  /*4550*/  VIADD R85, R87.reuse, 0x1 ;  /* 0x0000000157557836 */ /* 0x042fe20000000000 */
[----:B------:R-:W-:Y:S01]  /*4560*/  IABS R16, R16 ;  /* 0x0000001000107213 */ /* 0x000fe20000000000 */
[C---:B------:R-:W-:Y:S01]  /*4570*/  VIADD R19, R87.reuse, 0x10 ;  /* 0x0000001057137836 */ /* 0x040fe20000000000 */
        /* <DEDUP_REMOVED lines=11> */
[C---:B------:R-:W-:Y:S01]  /*4630*/  VIADD R75, R87.reuse, 0x20 ;  /* 0x00000020574b7836 */ /* 0x040fe20000000000 */
[----:B------:R-:W-:Y:S01]  /*4640*/  I2FP.F32.S32 R17, R17 ;  /* 0x0000001100117245 */ /* 0x000fe20000201400 */
[----:B------:R-:W-:Y:S01]  /*4650*/  IMAD.IADD R10, R4, 0x1, -R25 ;  /* 0x00000001040a7824 */ /* 0x000fe200078e0a19 */
[----:B------:R-:W-:Y:S01]  /*4660*/  I2FP.F32.S32 R8, R8 ;  /* 0x0000000800087245 */ /* 0x000fe20000201400 */
[----:B------:R-:W-:Y:S01]  /*4670*/  VIADD R63, R87, 0x28 ;  /* 0x00000028573f7836 */ /* 0x000fe20000000000 */
[----:B------:R-:W-:Y:S01]  /*4680*/  ISETP.GE.AND P5, PT, R19, R30, PT ;  /* 0x0000001e1300720c */ /* 0x000fe20003fa6270 */
[----:B------:R-:W-:Y:S01]  /*4690*/  FFMA.FTZ R17, -R0, R17, R79 ;  /* 0x0000001100117223 */ /* 0x000fe2000001014f */
[----:B------:R-:W-:Y:S01]  /*46a0*/  IABS R10, R10 ;  /* 0x0000000a000a7213 */ /* 0x000fe20000000000 */
[----:B------:R-:W-:-:S02]  /*46b0*/  VIADD R79, R87, 0x19 ;  /* 0x00000019574f7836 */ /* 0x000fc40000000000 */
[----:B------:R-:W-:Y:S01]  /*46c0*/  FFMA.FTZ R97, -R0, R8, R97 ;  /* 0x0000000800617223 */ /* 0x000fe20000010161 */
[----:B------:R-:W-:Y:S01]  /*46d0*/  VIADD R81, R87, 0x18 ;  /* 0x0000001857517836 */ /* 0x000fe20000000000 */
[----:B------:R-:W-:Y:S01]  /*46e0*/  I2FP.F32.S32 R10, R10 ;  /* 0x0000000a000a7245 */ /* 0x000fe20000201400 */
[C---:B------:R-:W-:Y:S01]  /*46f0*/  IMAD.IADD R18, R4.reuse, 0x1, -R75 ;  /* 0x0000000104127824 */ /* 0x040fe200078e0a4b */
[----:B------:R-:W-:Y:S01]  /*4700*/  ISETP.GE.AND P2, PT, R85, R30, PT ;  /* 0x0000001e5500720c */ /* 0x000fe20003f46270 */
[----:B------:R-:W-:Y:S01]  /*4710*/  IMAD.IADD R12, R4, 0x1, -R79 ;  /* 0x00000001040c7824 */ /* 0x000fe200078e0a4f */
[----:B------:R-:W-:Y:S01]  /*4720*/  FSEL R35, R35, -INF , !P0 ;  /* 0xff80000023237808 */ /* 0x000fe20004000000 */
[----:B------:R-:W-:Y:S01]  /*4730*/  FFMA.FTZ R147, -R0, R10, R51 ;  /* 0x0000000a00937223 */ /* 0x000fe20000010133 */
[C---:B------:R-:W-:Y:S01]  /*4740*/  IMAD.IADD R10, R4.reuse, 0x1, -R61 ;  /* 0x00000001040a7824 */ /* 0x040fe200078e0a3d */
[----:B------:R-:W-:Y:S01]  /*4750*/  IABS R18, R18 ;  /* 0x0000001200127213 */ /* 0x000fe20000000000 */
[C---:B------:R-:W-:Y:S01]  /*4760*/  IMAD.IADD R8, R4.reuse, 0x1, -R63 ;  /* 0x0000000104087824 */ /* 0x040fe200078e0a3f */
[----:B------:R-:W-:Y:S01]  /*4770*/  IABS R12, R12 ;  /* 0x0000000c000c7213 */ /* 0x000fe20000000000 */
[C---:B------:R-:W-:Y:S01]  /*4780*/  IMAD.IADD R20, R4.reuse, 0x1, -R81 ;  /* 0x0000000104147824 */ /* 0x040fe200078e0a51 */
[----:B------:R-:W-:Y:S01]  /*4790*/  IABS R10, R10 ;  /* 0x0000000a000a7213 */ /* 0x000fe20000000000 */
[C---:B------:R-:W-:Y:S01]  /*47a0*/  VIADD R67, R87.reuse, 0x11 ;  /* 0x0000001157437836 */ /* 0x040fe20000000000 */
[----:B------:R-:W-:Y:S01]  /*47b0*/  IABS R8, R8 ;  /* 0x0000000800087213 */ /* 0x000fe20000000000 */
[----:B------:R-:W-:Y:S01]  /*47c0*/  VIADD R51, R87, 0x39 ;  /* 0x0000003957337836 */ /* 0x000fe20000000000 */
[----:B------:R-:W-:Y:S01]  /*47d0*/  I2FP.F32.S32 R10, R10 ;  /* 0x0000000a000a7245 */ /* 0x000fe20000201400 */
[----:B------:R-:W-:Y:S01]  /*47e0*/  IMAD.IADD R14, R4, 0x1, -R67 ;  /* 0x00000001040e7824 */ /* 0x000fe200078e0a43 */
[----:B------:R-:W-:Y:S01]  /*47f0*/  IABS R20, R20 ;  /* 0x0000001400147213 */ /* 0x000fe20000000000 */
[----:B------:R-:W-:Y:S01]  /*4800*/  IMAD.IADD R153, R7, 0x1, R158 ;  /* 0x0000000107997824 */ /* 0x000fe200078e029e */
[----:B------:R-:W-:Y:S01]  /*4810*/  I2FP.F32.S32 R18, R18 ;  /* 0x0000001200127245 */ /* 0x000fe20000201400 */
[----:B------:R-:W-:Y:S01]  /*4820*/  FFMA.FTZ R129, -R0, R10, R129 ;  /* 0x0000000a00817223 */ /* 0x000fe20000010181 */
[----:B------:R-:W-:Y:S01]  /*4830*/  I2FP.F32.S32 R12, R12 ;  /* 0x0000000c000c7245 */ /* 0x000fe20000201400 */
[----:B------:R-:W-:Y:S01]  /*4840*/  VIADD R10, R4, 0x8 ;  /* 0x00000008040a7836 */ /* 0x000fe20000000000 */
[----:B------:R-:W-:Y:S01]  /*4850*/  I2FP.F32.S32 R8, R8 ;  /* 0x0000000800087245 */ /* 0x000fe20000201400 */
[C---:B------:R-:W-:Y:S01]  /*4860*/  FFMA.FTZ R149, -R0.reuse, R18, R71 ;  /* 0x0000001200957223 */ /* 0x040fe20000010147 */
[----:B------:R-:W-:Y:S01]  /*4870*/  I2FP.F32.S32 R20, R20 ;  /* 0x0000001400147245 */ /* 0x000fe20000201400 */
[----:B------:R-:W-:Y:S01]  /*4880*/  FFMA.FTZ R12, -R0, R12, R69 ;  /* 0x0000000c000c7223 */ /* 0x000fe20000010145 */
[----:B------:R-:W-:-:S02]  /*4890*/  VIADD R71, R87, 0x30 ;  /* 0x0000003057477836 */ /* 0x000fc40000000000 */
[C---:B------:R-:W-:Y:S01]  /*48a0*/  FFMA.FTZ R145, -R0.reuse, R8, R73 ;  /* 0x0000000800917223 */ /* 0x040fe20000010149 */
[C---:B------:R-:W-:Y:S02]  /*48b0*/  VIADD R73, R87.reuse, 0x29 ;  /* 0x0000002957497836 */ /* 0x040fe40000000000 */
[----:B------:R-:W-:Y:S01]  /*48c0*/  FFMA.FTZ R91, -R0, R20, R91 ;  /* 0x00000014005b7223 */ /* 0x000fe2000001015b */
[----:B------:R-:W-:Y:S01]  /*48d0*/  VIADD R69, R87, 0x31 ;  /* 0x0000003157457836 */ /* 0x000fe20000000000 */
[----:B------:R-:W-:Y:S01]  /*48e0*/  IABS R14, R14 ;  /* 0x0000000e000e7213 */ /* 0x000fe20000000000 */
[----:B------:R-:W-:Y:S01]  /*48f0*/  IMAD.IADD R83, R10, 0x1, -R83 ;  /* 0x000000010a537824 */ /* 0x000fe200078e0a53 */
[----:B------:R-:W-:Y:S01]  /*4900*/  ISETP.GE.AND P4, PT, R67, R30, PT ;  /* 0x0000001e4300720c */ /* 0x000fe20003f86270 */
[C---:B------:R-:W-:Y:S01]  /*4910*/  IMAD.IADD R20, R4.reuse, 0x1, -R71 ;  /* 0x0000000104147824 */ /* 0x040fe200078e0a47 */
[----:B------:R-:W-:Y:S01]  /*4920*/  I2FP.F32.S32 R14, R14 ;  /* 0x0000000e000e7245 */ /* 0x000fe20000201400 */
        /* <DEDUP_REMOVED lines=10> */
[C---:B------:R-:W-:Y:S01]  /*49d0*/  IMAD.IADD R85, R10.reuse, 0x1, -R85 ;  /* 0x000000010a557824 */ /* 0x040fe200078e0a55 */
[----:B------:R-:W-:Y:S01]  /*49e0*/  IABS R4, R4 ;  /* 0x0000000400047213 */ /* 0x000fe20000000000 */
[----:B------:R-:W-:Y:S01]  /*49f0*/  IMAD.IADD R87, R10, 0x1, -R87 ;  /* 0x000000010a577824 */ /* 0x000fe200078e0a57 */
[----:B------:R-:W-:Y:S01]  /*4a00*/  IABS R8, R8 ;  /* 0x0000000800087213 */ /* 0x000fe20000000000 */
[C---:B------:R-:W-:Y:S01]  /*4a10*/  FFMA.FTZ R47, -R0.reuse, R22, R47 ;  /* 0x00000016002f7223 */ /* 0x040fe2000001012f */
[----:B------:R-:W-:Y:S01]  /*4a20*/  I2FP.F32.S32 R18, R18 ;  /* 0x0000001200127245 */ /* 0x000fe20000201400 */
[----:B------:R-:W-:Y:S01]  /*4a30*/  FFMA.FTZ R65, -R0, R20, R65 ;  /* 0x0000001400417223 */ /* 0x000fe20000010141 */
[----:B------:R-:W-:Y:S01]  /*4a40*/  IABS R19, R19 ;  /* 0x0000001300137213 */ /* 0x000fe20000000000 */
[----:B------:R-:W-:Y:S01]  /*4a50*/  IMAD.IADD R67, R10, 0x1, -R67 ;  /* 0x000000010a437824 */ /* 0x000fe200078e0a43 */
[----:B------:R-:W-:Y:S01]  /*4a60*/  I2FP.F32.S32 R4, R4 ;  /* 0x0000000400047245 */ /* 0x000fe20000201400 */
[C---:B------:R-:W-:Y:S01]  /*4a70*/  FFMA.FTZ R131, -R0.reuse, R18, R131 ;  /* 0x0000001200837223 */ /* 0x040fe20000010183 */
[----:B------:R-:W-:Y:S01]  /*4a80*/  IABS R85, R85 ;  /* 0x0000005500557213 */ /* 0x000fe20000000000 */
[C---:B------:R-:W-:Y:S01]  /*4a90*/  FFMA.FTZ R14, -R0.reuse, R14, R43 ;  /* 0x0000000e000e7223 */ /* 0x040fe2000001012b */
[----:B------:R-:W-:Y:S01]  /*4aa0*/  I2FP.F32.S32 R8, R8 ;  /* 0x0000000800087245 */ /* 0x000fe20000201400 */
[CC--:B------:R-:W-:Y:S01]  /*4ab0*/  FFMA.FTZ R77, -R0.reuse, R4.reuse, R77 ;  /* 0x00000004004d7223 */ /* 0x0c0fe2000001014d */
[----:B------:R-:W-:Y:S01]  /*4ac0*/  I2FP.F32.S32 R20, R19 ;  /* 0x0000001300147245 */ /* 0x000fe20000201400 */
[C---:B------:R-:W-:Y:S01]  /*4ad0*/  FFMA.FTZ R19, -R0.reuse, R4, R45 ;  /* 0x0000000400137223 */ /* 0x040fe2000001012d */
[----:B------:R-:W-:Y:S01]  /*4ae0*/  IABS R87, R87 ;  /* 0x0000005700577213 */ /* 0x000fe20000000000 */
[----:B------:R-:W-:Y:S01]  /*4af0*/  FFMA.FTZ R127, -R0, R8, R127 ;  /* 0x00000008007f7223 */ /* 0x000fe2000001017f */
[----:B------:R-:W-:Y:S01]  /*4b00*/  I2FP.F32.S32 R18, R85 ;  /* 0x0000005500127245 */ /* 0x000fe20000201400 */
[----:B------:R-:W-:Y:S01]  /*4b10*/  IMAD.IADD R22, R10, 0x1, -R81 ;  /* 0x000000010a167824 */ /* 0x000fe200078e0a51 */
[----:B------:R-:W-:Y:S01]  /*4b20*/  FSEL R45, R17, -INF , !P2 ;  /* 0xff800000112d7808 */ /* 0x000fe20005000000 */
[----:B------:R-:W-:Y:S01]  /*4b30*/  FFMA.FTZ R89, -R0, R20, R89 ;  /* 0x0000001400597223 */ /* 0x000fe20000010159 */
[----:B------:R-:W-:Y:S01]  /*4b40*/  FSEL R43, R16, -INF , !P1 ;  /* 0xff800000102b7808 */ /* 0x000fe20004800000 */
[----:B------:R-:W-:Y:S01]  /*4b50*/  IMAD.IADD R16, R10, 0x1, -R25 ;  /* 0x000000010a107824 */ /* 0x000fe200078e0a19 */
[----:B------:R-:W-:Y:S01]  /*4b60*/  FSEL R17, R47, -INF , !P0 ;  /* 0xff8000002f117808 */ /* 0x000fe20004000000 */
[----:B------:R-:W-:Y:S01]  /*4b70*/  FFMA.FTZ R18, -R0, R18, R95 ;  /* 0x0000001200127223 */ /* 0x000fe2000001015f */
[----:B------:R-:W-:Y:S01]  /*4b80*/  ISETP.GE.AND P0, PT, R25, R30, PT ;  /* 0x0000001e1900720c */ /* 0x000fe20003f06270 */
[----:B------:R-:W-:Y:S01]  /*4b90*/  IMAD.IADD R20, R10, 0x1, -R79 ;  /* 0x000000010a147824 */ /* 0x000fe200078e0a4f */
[----:B------:R-:W-:Y:S01]  /*4ba0*/  I2FP.F32.S32 R8, R87 ;  /* 0x0000005700087245 */ /* 0x000fe20000201400 */
[----:B------:R-:W-:Y:S01]  /*4bb0*/  IMAD.IADD R152, R5, 0x1, R153 ;  /* 0x0000000105987824 */ /* 0x000fe200078e0299 */
[----:B------:R-:W-:Y:S01]  /*4bc0*/  IABS R25, R67 ;  /* 0x0000004300197213 */ /* 0x000fe20000000000 */
[----:B------:R-:W-:Y:S01]  /*4bd0*/  LDSM.16.MT88.4 R84, [R154+0x8000] ;  /* 0x008000009a54783b */ /* 0x000fe20000004200 */
[----:B------:R-:W-:Y:S01]  /*4be0*/  FSEL R41, R18, -INF , !P2 ;  /* 0xff80000012297808 */ /* 0x000fe20005000000 */
[----:B------:R-:W-:Y:S01]  /*4bf0*/  FFMA.FTZ R4, -R0, R8, R93 ;  /* 0x0000000800047223 */ /* 0x000fe2000001015d */
[----:B------:R-:W-:Y:S01]  /*4c00*/  I2FP.F32.S32 R25, R25 ;  /* 0x0000001900197245 */ /* 0x000fe20000201400 */
[----:B------:R-:W-:Y:S01]  /*4c10*/  IMAD.IADD R18, R10, 0x1, -R75 ;  /* 0x000000010a127824 */ /* 0x000fe200078e0a4b */
[----:B------:R-:W-:Y:S01]  /*4c20*/  IABS R143, R143 ;  /* 0x0000008f008f7213 */ /* 0x000fe20000000000 */
[----:B------:R-:W-:Y:S01]  /*4c30*/  LDSM.16.MT88.4 R92, [R158+0x8000] ;  /* 0x008000009e5c783b */ /* 0x000fe20000004200 */
[----:B------:R-:W-:Y:S01]  /*4c40*/  FSEL R8, R77, -INF , !P3 ;  /* 0xff8000004d087808 */ /* 0x000fe20005800000 */
[----:B------:R-:W-:Y:S01]  /*4c50*/  FFMA.FTZ R25, -R0, R25, R49 ;  /* 0x0000001900197223 */ /* 0x000fe20000010131 */
[----:B------:R-:W-:-:S02]  /*4c60*/  IABS R22, R22 ;  /* 0x0000001600167213 */ /* 0x000fc40000000000 */
[----:B------:R-:W-:Y:S02]  /*4c70*/  FSEL R4, R4, -INF , !P3 ;  /* 0xff80000004047808 */ /* 0x000fe40005800000 */
[----:B------:R-:W-:Y:S02]  /*4c80*/  FSEL R49, R14, -INF , !P4 ;  /* 0xff8000000e317808 */ /* 0x000fe40006000000 */
[----:B------:R-:W-:Y:S02]  /*4c90*/  I2FP.F32.S32 R143, R143 ;  /* 0x0000008f008f7245 */ /* 0x000fe40000201400 */
[----:B------:R-:W-:Y:S02]  /*4ca0*/  ISETP.GE.AND P3, PT, R81, R30, PT ;  /* 0x0000001e5100720c */ /* 0x000fe40003f66270 */
[----:B------:R-:W-:Y:S01]  /*4cb0*/  FSEL R97, R97, -INF , !P5 ;  /* 0xff80000061617808 */ /* 0x000fe20006800000 */
[----:B------:R-:W-:Y:S01]  /*4cc0*/  FFMA.FTZ R143, -R0, R143, R15 ;  /* 0x0000008f008f7223 */ /* 0x000fe2000001010f */
[----:B------:R-:W-:-:S02]  /*4cd0*/  FMNMX3.FTZ R14, R8, R45, R43, !PT ;  /* 0x0000002d080e7276 */ /* 0x000fc4000781002b */
[----:B------:R-:W-:Y:S02]  /*4ce0*/  IABS R20, R20 ;  /* 0x0000001400147213 */ /* 0x000fe40000000000 */
[----:B------:R-:W-:Y:S02]  /*4cf0*/  IABS R18, R18 ;  /* 0x0000001200127213 */ /* 0x000fe40000000000 */
[----:B------:R-:W-:Y:S02]  /*4d00*/  I2FP.F32.S32 R22, R22 ;  /* 0x0000001600167245 */ /* 0x000fe40000201400 */
[----:B------:R-:W-:Y:S02]  /*4d10*/  FSEL R19, R19, -INF , !P1 ;  /* 0xff80000013137808 */ /* 0x000fe40004800000 */
[----:B------:R-:W-:Y:S01]  /*4d20*/  ISETP.GE.AND P2, PT, R79, R30, PT ;  /* 0x0000001e4f00720c */ /* 0x000fe20003f46270 */
[----:B------:R-:W-:Y:S01]  /*4d30*/  FFMA.FTZ R15, -R0, R22, R27 ;  /* 0x00000016000f7223 */ /* 0x000fe2000001011b */
[----:B------:R-:W-:Y:S01]  /*4d40*/  ISETP.GE.AND P1, PT, R75, R30, PT ;  /* 0x0000001e4b00720c */ /* 0x000fe20003f26270 */
[----:B------:R-:W-:Y:S01]  /*4d50*/  LDSM.16.MT88.4 R76, [R153+0x8000] ;  /* 0x00800000994c783b */ /* 0x000fe20000004200 */
[----:B------:R-:W-:-:S02]  /*4d60*/  FSEL R91, R91, -INF , !P3 ;  /* 0xff8000005b5b7808 */ /* 0x000fc40005800000 */
[----:B------:R-:W-:Y:S02]  /*4d70*/  FMNMX3.FTZ R14, R14, R35, R97, !PT ;  /* 0x000000230e0e7276 */ /* 0x000fe40007810061 */
[----:B------:R-:W-:Y:S02]  /*4d80*/  IABS R16, R16 ;  /* 0x0000001000107213 */ /* 0x000fe40000000000 */
[----:B------:R-:W-:Y:S02]  /*4d90*/  I2FP.F32.S32 R20, R20 ;  /* 0x0000001400147245 */ /* 0x000fe40000201400 */
[----:B------:R-:W-:Y:S02]  /*4da0*/  I2FP.F32.S32 R18, R18 ;  /* 0x0000001200127245 */ /* 0x000fe40000201400 */
[----:B------:R-:W-:Y:S01]  /*4db0*/  FSEL R27, R89, -INF , !P5 ;  /* 0xff800000591b7808 */ /* 0x000fe20006800000 */
[C---:B------:R-:W-:Y:S01]  /*4dc0*/  FFMA.FTZ R13, -R0.reuse, R20, R13 ;  /* 0x00000014000d7223 */ /* 0x040fe2000001010d */
[----:B------:R-:W-:Y:S01]  /*4dd0*/  ISETP.GE.AND P5, PT, R63, R30, PT ;  /* 0x0000001e3f00720c */ /* 0x000fe20003fa6270 */
[----:B------:R-:W-:Y:S01]  /*4de0*/  FFMA.FTZ R53, -R0, R18, R53 ;  /* 0x0000001200357223 */ /* 0x000fe20000010135 */
[----:B------:R-:W-:Y:S01]  /*4df0*/  FSEL R47, R12, -INF , !P2 ;  /* 0xff8000000c2f7808 */ /* 0x000fe20005000000 */
[----:B------:R-:W-:Y:S01]  /*4e00*/  IMAD.IADD R12, R10, 0x1, -R63 ;  /* 0x000000010a0c7824 */ /* 0x000fe200078e0a3f */
[----:B------:R-:W-:-:S02]  /*4e10*/  FSEL R149, R149, -INF , !P1 ;  /* 0xff80000095957808 */ /* 0x000fc40004800000 */
[----:B------:R-:W-:Y:S02]  /*4e20*/  FMNMX3.FTZ R14, R14, R49, R91, !PT ;  /* 0x000000310e0e7276 */ /* 0x000fe4000781005b */
        /* <DEDUP_REMOVED lines=8> */
[----:B------:R-:W-:-:S02]  /*4eb0*/  FSEL R147, R147, -INF , !P0 ;  /* 0xff80000093937808 */ /* 0x000fc40004000000 */
[----:B------:R-:W-:Y:S02]  /*4ec0*/  FSEL R145, R145, -INF , !P5 ;  /* 0xff80000091917808 */ /* 0x000fe40006800000 */
        /* <DEDUP_REMOVED lines=34> */
[----:B------:R-:W-:Y:S01]  /*50f0*/  FFMA.FTZ R23, -R0, R71, R23 ;  /* 0x0000004700177223 */ /* 0x000fe20000010117 */
[----:B------:R-:W-:Y:S02]  /*5100*/  I2FP.F32.S32 R20, R69 ;  /* 0x0000004500147245 */ /* 0x000fe40000201400 */
[----:B------:R-:W-:Y:S01]  /*5110*/  I2FP.F32.S32 R22, R61 ;  /* 0x0000003d00167245 */ /* 0x000fe20000201400 */
[----:B------:R-:W-:Y:S01]  /*5120*/  LDSM.16.MT88.4 R68, [R152+0x8000] ;  /* 0x008000009844783b */ /* 0x000fe20000004200 */
[----:B------:R-:W-:Y:S01]  /*5130*/  FSEL R135, R16, -INF , !P5 ;  /* 0xff80000010877808 */ /* 0x000fe20006800000 */
[----:B------:R-:W-:Y:S01]  /*5140*/  FFMA.FTZ R20, -R0, R20, R39 ;  /* 0x0000001400147223 */ /* 0x000fe20000010127 */
        /* <DEDUP_REMOVED lines=36> */
[----:B------:R-:W-:Y:S01]  /*5390*/  FFMA.FTZ R190, R127, R117, -R122 ;  /* 0x000000757fbe7223 */ /* 0x000fe2000001087a */
[----:B------:R-:W3:Y:S01]  /*53a0*/  MUFU.EX2 R115, R115 ;  /* 0x0000007300737308 */ /* 0x000ee20000000800 */
[----:B-1----:R-:W-:-:S02]  /*53b0*/  FMNMX.FTZ R102, R10, R21, !PT ;  /* 0x000000150a667209 */ /* 0x002fc40007810000 */
[----:B------:R-:W-:Y:S02]  /*53c0*/  LDSM.16.MT88.4 R8, [R153+0x8800] ;  /* 0x008800009908783b */ /* 0x000fe40000004200 */
[----:B------:R-:W-:Y:S01]  /*53d0*/  FSETP.NEU.FTZ.AND P0, PT, R102, -INF , PT ;  /* 0xff8000006600780b */ /* 0x000fe20003f1d000 */
[----:B------:R-:W-:Y:S02]  /*53e0*/  FMUL.FTZ R120, R117, R102 ;  /* 0x0000006675787220 */ /* 0x000fe40000410000 */
[----:B------:R-:W-:Y:S01]  /*53f0*/  MUFU.EX2 R112, R112 ;  /* 0x0000007000707308 */ /* 0x000fe20000000800 */
[----:B------:R-:W-:Y:S02]  /*5400*/  LDSM.16.MT88.4 R20, [R152+0xa000] ;  /* 0x00a000009814783b */ /* 0x000fe40000004200 */
[----:B------:R-:W-:Y:S02]  /*5410*/  FSEL R120, R120, RZ, P0 ;  /* 0x000000ff78787208 */ /* 0x000fe40000000000 */
[----:B---3--:R-:W-:-:S03]  /*5420*/  F2FP.F16.F32.PACK_AB R64, R115, R116 ;  /* 0x000000747340723e */ /* 0x008fc600000000ff */
[----:B------:R-:W1:Y:S01]  /*5430*/  MUFU.EX2 R109, R109 ;  /* 0x0000006d006d7308 */ /* 0x000e620000000800 */
        /* <DEDUP_REMOVED lines=26> */
[----:B-----5:R-:W-:Y:S01]  /*55e0*/  F2FP.F16.F32.PACK_AB R65, R118, R113 ;  /* 0x000000717641723e */ /* 0x020fe200000000ff */
[----:B------:R-:W-:-:S06]  /*55f0*/  FADD.FTZ R113, R113, R118 ;  /* 0x0000007671717221 */ /* 0x000fcc0000010000 */
[----:B------:R-:W-:Y:S08]  /*5600*/  MUFU.EX2 R108, R108 ;  /* 0x0000006c006c7308 */ /* 0x000ff00000000800 */
[----:B------:R-:W5:Y:S01]  /*5610*/  MUFU.EX2 R105, R105 ;  /* 0x0000006900697308 */ /* 0x000f620000000800 */
[----:B-1----:R-:W-:-:S07]  /*5620*/  F2FP.F16.F32.PACK_AB R67, R111, R114 ;  /* 0x000000726f43723e */ /* 0x002fce00000000ff */
[----:B------:R-:W-:Y:S01]  /*5630*/  MUFU.EX2 R104, R104 ;  /* 0x0000006800687308 */ /* 0x000fe20000000800 */
[C---:B------:R-:W-:Y:S07]  /*5640*/  HMMA.16816.F32 R88, R64.reuse, R84, RZ ;  /* 0x000000544058723c */ /* 0x040fee00000018ff */
[----:B------:R-:W1:Y:S01]  /*5650*/  MUFU.EX2 R35, R35 ;  /* 0x0000002300237308 */ /* 0x000e620000000800 */
[----:B------:R-:W-:Y:S01]  /*5660*/  HMMA.16816.F32 R84, R64, R86, RZ ;  /* 0x000000564054723c */ /* 0x000fe200000018ff */
[----:B-----5:R-:W-:Y:S01]  /*5670*/  F2FP.F16.F32.PACK_AB R4, R105, R108 ;  /* 0x0000006c6904723e */ /* 0x020fe200000000ff */
[----:B------:R-:W-:-:S04]  /*5680*/  FADD.FTZ R108, R108, R109 ;  /* 0x0000006d6c6c7221 */ /* 0x000fc80000010000 */
[----:B------:R-:W-:Y:S01]  /*5690*/  FADD.FTZ R105, R105, R108 ;  /* 0x0000006c69697221 */ /* 0x000fe20000010000 */
[----:B------:R-:W-:Y:S01]  /*56a0*/  MUFU.EX2 R107, R107 ;  /* 0x0000006b006b7308 */ /* 0x000fe20000000800 */
[C---:B--2---:R-:W-:Y:S07]  /*56b0*/  HMMA.16816.F32 R44, R64.reuse, R48, RZ ;  /* 0x00000030402c723c */ /* 0x044fee00000018ff */
[----:B------:R-:W2:Y:S01]  /*56c0*/  MUFU.EX2 R110, R110 ;  /* 0x0000006e006e7308 */ /* 0x000ea20000000800 */
[----:B-1----:R-:W-:Y:S01]  /*56d0*/  F2FP.F16.F32.PACK_AB R6, R35, R104 ;  /* 0x000000682306723e */ /* 0x002fe200000000ff */
[C---:B------:R-:W-:Y:S06]  /*56e0*/  HMMA.16816.F32 R48, R64.reuse, R50, RZ ;  /* 0x000000324030723c */ /* 0x040fec00000018ff */
[----:B------:R-:W-:Y:S02]  /*56f0*/  MUFU.EX2 R106, R106 ;  /* 0x0000006a006a7308 */ /* 0x000fe40000000800 */
[C---:B------:R-:W-:Y:S06]  /*5700*/  HMMA.16816.F32 R80, R64.reuse, R76, RZ ;  /* 0x0000004c4050723c */ /* 0x040fec00000018ff */
        /* <DEDUP_REMOVED lines=17> */
[----:B------:R-:W-:Y:S05]  /*5820*/  LDSM.16.MT88.4 R8, [R153+0xa800] ;  /* 0x00a800009908783b */ /* 0x000fea0000004200 */
[----:B------:R-:W-:Y:S02]  /*5830*/  MUFU.EX2 R129, R129 ;  /* 0x0000008100817308 */ /* 0x000fe40000000800 */
[C---:B------:R-:W-:Y:S06]  /*5840*/  HMMA.16816.F32 R72, R64.reuse, R68, RZ ;  /* 0x000000444048723c */ /* 0x040fec00000018ff */
[----:B------:R-:W-:Y:S02]  /*5850*/  MUFU.EX2 R190, R190 ;  /* 0x000000be00be7308 */ /* 0x000fe40000000800 */
[C---:B----4-:R-:W-:Y:S06]  /*5860*/  HMMA.16816.F32 R36, R64.reuse, R40, RZ ;  /* 0x000000284024723c */ /* 0x050fec00000018ff */
        /* <DEDUP_REMOVED lines=25> */
[-CC-:B------:R-:W-:Y:S01]  /*5a00*/  FFMA.FTZ R122, R125, R117.reuse, -R120.reuse ;  /* 0x000000757d7a7223 */ /* 0x180fe20000010878 */
[----:B------:R-:W-:-:S03]  /*5a10*/  FFMA.FTZ R120, R119, R117, -R120 ;  /* 0x0000007577787223 */ /* 0x000fc60000010878 */
[----:B------:R-:W-:Y:S01]  /*5a20*/  MUFU.EX2 R27, R27 ;  /* 0x0000001b001b7308 */ /* 0x000fe20000000800 */
[C---:B------:R-:W-:Y:S07]  /*5a30*/  HMMA.16816.F32 R52, R4.reuse, R8, R52 ;  /* 0x000000080434723c */ /* 0x040fee0000001834 */
[----:B------:R-:W3:Y:S01]  /*5a40*/  MUFU.EX2 R26, R26 ;  /* 0x0000001a001a7308 */ /* 0x000ee20000000800 */
[C---:B------:R-:W-:Y:S01]  /*5a50*/  HMMA.16816.F32 R56, R4.reuse, R10, R56 ;  /* 0x0000000a0438723c */ /* 0x040fe20000001838 */
[----:B------:R-:W4:Y:S06]  /*5a60*/  LDSM.16.MT88.4 R8, [R158+0x9000] ;  /* 0x009000009e08783b */ /* 0x000f2c0000004200 */
[----:B------:R-:W5:Y:S01]  /*5a70*/  MUFU.EX2 R24, R24 ;  /* 0x0000001800187308 */ /* 0x000f620000000800 */
[C---:B--2---:R-:W-:Y:S07]  /*5a80*/  HMMA.16816.F32 R36, R4.reuse, R16, R36 ;  /* 0x000000100424723c */ /* 0x044fee0000001824 */
[----:B------:R-:W2:Y:S01]  /*5a90*/  MUFU.EX2 R122, R122 ;  /* 0x0000007a007a7308 */ /* 0x000ea20000000800 */
[----:B------:R-:W-:Y:S01]  /*5aa0*/  HMMA.16816.F32 R40, R4, R18, R40 ;  /* 0x000000120428723c */ /* 0x000fe20000001828 */
[----:B---3--:R-:W-:Y:S01]  /*5ab0*/  F2FP.F16.F32.PACK_AB R4, R26, R27 ;  /* 0x0000001b1a04723e */ /* 0x008fe200000000ff */
[----:B------:R-:W3:Y:S01]  /*5ac0*/  LDSM.16.MT88.4 R16, [R154+0x9000] ;  /* 0x009000009a10783b */ /* 0x000ee20000004200 */
[----:B------:R-:W-:-:S02]  /*5ad0*/  F2FP.F16.F32.PACK_AB R5, R126, R137 ;  /* 0x000000897e05723e */ /* 0x000fc400000000ff */
[----:B------:R-:W-:Y:S02]  /*5ae0*/  F2FP.F16.F32.PACK_AB R7, R124, R135 ;  /* 0x000000877c07723e */ /* 0x000fe400000000ff */
[----:B------:R-:W2:Y:S01]  /*5af0*/  MUFU.EX2 R120, R120 ;  /* 0x0000007800787308 */ /* 0x000ea20000000800 */
[----:B-----5:R-:W-:-:S07]  /*5b00*/  F2FP.F16.F32.PACK_AB R6, R24, R25 ;  /* 0x000000191806723e */ /* 0x020fce00000000ff */
        /* <DEDUP_REMOVED lines=22> */
[----:B------:R-:W-:Y:S01]  /*5c70*/  HMMA.16816.F32 R56, R4, R10, R56 ;  /* 0x0000000a0438723c */ /* 0x000fe20000001838 */
[----:B------:R-:W4:Y:S01]  /*5c80*/  LDSM.16.MT88.4 R8, [R154+0x9800] ;  /* 0x009800009a08783b */ /* 0x000f220000004200 */
[----:B------:R-:W-:-:S02]  /*5c90*/  F2FP.F16.F32.PACK_AB R4, R131, R128 ;  /* 0x000000808304723e */ /* 0x000fc400000000ff */
[----:B------:R-:W-:Y:S02]  /*5ca0*/  F2FP.F16.F32.PACK_AB R6, R190, R129 ;  /* 0x00000081be06723e */ /* 0x000fe400000000ff */
[----:B--2---:R-:W-:Y:S02]  /*5cb0*/  F2FP.F16.F32.PACK_AB R5, R123, R122 ;  /* 0x0000007a7b05723e */ /* 0x004fe400000000ff */
[----:B------:R-:W-:-:S07]  /*5cc0*/  F2FP.F16.F32.PACK_AB R7, R120, R121 ;  /* 0x000000797807723e */ /* 0x000fce00000000ff */
        /* <DEDUP_REMOVED lines=13> */
[C---:B----4-:R-:W-:Y:S08]  /*5da0*/  HMMA.16816.F32 R88, R4.reuse, R8, R88 ;  /* 0x000000080458723c */ /* 0x050ff00000001858 */
        /* <DEDUP_REMOVED lines=36> */
[----:B------:R-:W-:Y:S02]  /*5ff0*/  ISETP.NE.AND.EX P2, PT, R33, RZ, PT, P2 ;  /* 0x000000ff2100720c */ /* 0x000fe40003f45320 */
[----:B------:R-:W-:Y:S02]  /*6000*/  IADD3 R29, PT, PT, -R31, R29, R34 ;  /* 0x0000001d1f1d7210 */ /* 0x000fe40007ffe122 */
[----:B------:R-:W-:-:S03]  /*6010*/  IADD3 R186, PT, PT, -R28, 0x1, RZ ;  /* 0x000000011cba7810 */ /* 0x000fc60007ffe1ff */
[----:B------:R-:W-:Y:S02]  /*6020*/  IMAD.IADD R29, R29, 0x1, -R100 ;  /* 0x000000011d1d7824 */ /* 0x000fe400078e0a64 */
[----:B------:R-:W-:Y:S02]  /*6030*/  IMAD.MOV.U32 R100, RZ, RZ, R103 ;  /* 0x000000ffff647224 */ /* 0x000fe400078e0067 */
[----:B------:R-:W-:-:S04]  /*6040*/  IMAD R187, R28, -0x40, R29 ;  /* 0xffffffc01cbb7824 */ /* 0x000fc800078e021d */
[----:B------:R-:W-:-:S07]  /*6050*/  VIADD R187, R187, 0x88 ;  /* 0x00000088bbbb7836 */ /* 0x000fce0000000000 */
.L_x_11392:
        /* <DEDUP_REMOVED lines=79> */
.L_x_11387:
[----:B------:R-:W-:Y:S05]  /*6550*/  BSYNC.RECONVERGENT B0 ;  /* 0x0000000000007941 */ /* 0x000fea0003800200 */
.L_x_11386:
        /* <DEDUP_REMOVED lines=18> */
[----:B------:R-:W-:Y:S02]  /*6680*/  IADD3 R186, PT, PT, R186, 0x1, RZ ;  /* 0x00000001baba7810 */ /* 0x000fe40007ffe0ff */
        /* <DEDUP_REMOVED lines=41> */
[----:B------:R-:W5:Y:S01]  /*6920*/  LDSM.16.M88.4 R140, [R157+0x4800] ;  /* 0x004800009d8c783b */ /* 0x000f620000000200 */
[C---:B---3--:R-:W-:Y:S04]  /*6930*/  HMMA.16816.F32 R4, R112.reuse, R116, RZ ;  /* 0x000000747004723c */ /* 0x048fe800000018ff */
[----:B------:R-:W3:Y:S04]  /*6940*/  LDSM.16.M88.4 R144, [R157+0x5000] ;  /* 0x005000009d90783b */ /* 0x000ee80000000200 */
[C---:B------:R-:W-:Y:S01]  /*6950*/  HMMA.16816.F32 R8, R112.reuse, R118, RZ ;  /* 0x000000767008723c */ /* 0x040fe200000018ff */
[----:B------:R-:W3:Y:S05]  /*6960*/  LDSM.16.M88.4 R148, [R157+0x5800] ;  /* 0x005800009d94783b */ /* 0x000eea0000000200 */
[----:B------:R-:W-:Y:S02]  /*6970*/  LDSM.16.M88.4 R116, [R156+0x4000] ;  /* 0x004000009c74783b */ /* 0x000fe40000000200 */
[C---:B----4-:R-:W-:Y:S03]  /*6980*/  HMMA.16816.F32 R12, R112.reuse, R120, RZ ;  /* 0x00000078700c723c */ /* 0x050fe600000018ff */
[----:B-1----:R-:W-:Y:S05]  /*6990*/  LDSM.16.M88.4 R104, [R163+0x2000] ;  /* 0x00200000a368783b */ /* 0x002fea0000000200 */
[C---:B------:R-:W-:Y:S01]  /*69a0*/  HMMA.16816.F32 R16, R112.reuse, R122, RZ ;  /* 0x0000007a7010723c */ /* 0x040fe200000018ff */
[----:B------:R-:W-:Y:S05]  /*69b0*/  LDSM.16.M88.4 R120, [R156+0x4800] ;  /* 0x004800009c78783b */ /* 0x000fea0000000200 */
[----:B------:R-:W-:Y:S02]  /*69c0*/  LDSM.16.M88.4 R108, [R162+0x6000] ;  /* 0x00600000a26c783b */ /* 0x000fe40000000200 */
[C---:B-----5:R-:W-:Y:S08]  /*69d0*/  HMMA.16816.F32 R20, R112.reuse, R124, RZ ;  /* 0x0000007c7014723c */ /* 0x060ff000000018ff */
[C---:B------:R-:W-:Y:S01]  /*69e0*/  HMMA.16816.F32 R24, R112.reuse, R126, RZ ;  /* 0x0000007e7018723c */ /* 0x040fe200000018ff */
[----:B------:R-:W-:Y:S07]  /*69f0*/  LDSM.16.M88.4 R124, [R156+0x5000] ;  /* 0x005000009c7c783b */ /* 0x000fee0000000200 */
[C---:B------:R-:W-:Y:S08]  /*6a00*/  HMMA.16816.F32 R28, R112.reuse, R128, RZ ;  /* 0x00000080701c723c */ /* 0x040ff000000018ff */
[----:B------:R-:W-:Y:S01]  /*6a10*/  HMMA.16816.F32 R32, R112, R130, RZ ;  /* 0x000000827020723c */ /* 0x000fe200000018ff */
[----:B------:R-:W1:Y:S05]  /*6a20*/  LDSM.16.M88.4 R112, [R160] ;  /* 0x00000000a070783b */ /* 0x000e6a0000000200 */
[----:B------:R-:W4:Y:S02]  /*6a30*/  LDSM.16.M88.4 R128, [R156+0x5800] ;  /* 0x005800009c80783b */ /* 0x000f240000000200 */
        /* <DEDUP_REMOVED lines=17> */
[C---:B----4-:R-:W-:Y:S08]  /*6b50*/  HMMA.16816.F32 R28, R112.reuse, R128, R28 ;  /* 0x00000080701c723c */ /* 0x050ff0000000181c */
[----:B------:R-:W-:Y:S01]  /*6b60*/  HMMA.16816.F32 R32, R112, R130, R32 ;  /* 0x000000827020723c */ /* 0x000fe20000001820 */
[----:B------:R-:W4:Y:S05]  /*6b70*/  LDSM.16.M88.4 R112, [R155+0x5000] ;  /* 0x005000009b70783b */ /* 0x000f2a0000000200 */
[----:B------:R-:W5:Y:S02]  /*6b80*/  LDSM.16.M88.4 R128, [R155+0x5800] ;  /* 0x005800009b80783b */ /* 0x000f640000000200 */
[C---:B-1----:R-:W-:Y:S08]  /*6b90*/  HMMA.16816.F32 R4, R116.reuse, R120, R4 ;  /* 0x000000787404723c */ /* 0x042ff00000001804 */
[C---:B------:R-:W-:Y:S01]  /*6ba0*/  HMMA.16816.F32 R8, R116.reuse, R122, R8 ;  /* 0x0000007a7408723c */ /* 0x040fe20000001808 */
[----:B------:R-:W-:Y:S07]  /*6bb0*/  LDSM.16.M88.4 R120, [R162+0x7800] ;  /* 0x00780000a278783b */ /* 0x000fee0000000200 */
[C---:B---3--:R-:W-:Y:S08]  /*6bc0*/  HMMA.16816.F32 R12, R116.reuse, R124, R12 ;  /* 0x0000007c740c723c */ /* 0x048ff0000000180c */
[C---:B------:R-:W-:Y:S08]  /*6bd0*/  HMMA.16816.F32 R16, R116.reuse, R126, R16 ;  /* 0x0000007e7410723c */ /* 0x040ff00000001810 */
[C---:B----4-:R-:W-:Y:S08]  /*6be0*/  HMMA.16816.F32 R20, R116.reuse, R112, R20 ;  /* 0x000000707414723c */ /* 0x050ff00000001814 */
[C---:B------:R-:W-:Y:S01]  /*6bf0*/  HMMA.16816.F32 R24, R116.reuse, R114, R24 ;  /* 0x000000727418723c */ /* 0x040fe20000001818 */
[----:B------:R-:W1:Y:S07]  /*6c00*/  LDSM.16.M88.4 R112, [R162+0x6800] ;  /* 0x00680000a270783b */ /* 0x000e6e0000000200 */
[C---:B-----5:R-:W-:Y:S08]  /*6c10*/  HMMA.16816.F32 R28, R116.reuse, R128, R28 ;  /* 0x00000080741c723c */ /* 0x060ff0000000181c */
[----:B------:R-:W-:Y:S01]  /*6c20*/  HMMA.16816.F32 R32, R116, R130, R32 ;  /* 0x000000827420723c */ /* 0x000fe20000001820 */
[----:B------:R-:W3:Y:S07]  /*6c30*/  LDSM.16.M88.4 R116, [R162+0x7000] ;  /* 0x00700000a274783b */ /* 0x000eee0000000200 */
        /* <DEDUP_REMOVED lines=11> */
[----:B------:R-:W4:Y:S05]  /*6cf0*/  LDSM.16.M88.4 R104, [R157+0x7000] ;  /* 0x007000009d68783b */ /* 0x000f2a0000000200 */
[----:B------:R-:W-:Y:S02]  /*6d00*/  LDSM.16.M88.4 R120, [R156+0x6000] ;  /* 0x006000009c78783b */ /* 0x000fe40000000200 */
        /* <DEDUP_REMOVED lines=12> */
[----:B------:R-:W-:Y:S02]  /*6dd0*/  LDSM.16.M88.4 R112, [R159+0x2000] ;  /* 0x002000009f70783b */ /* 0x000fe40000000200 */
        /* <DEDUP_REMOVED lines=8> */
[----:B------:R-:W-:Y:S07]  /*6e60*/  LDSM.16.M88.4 R108, [R155+0x7000] ;  /* 0x007000009b6c783b */ /* 0x000fee0000000200 */
[C---:B---3--:R-:W-:Y:S08]  /*6e70*/  HMMA.16816.F32 R28, R116.reuse, R104, R28 ;  /* 0x00000068741c723c */ /* 0x048ff0000000181c */
[----:B------:R-:W-:Y:S01]  /*6e80*/  HMMA.16816.F32 R32, R116, R106, R32 ;  /* 0x0000006a7420723c */ /* 0x000fe20000001820 */
[----:B------:R-:W1:Y:S07]  /*6e90*/  LDSM.16.M88.4 R104, [R155+0x6800] ;  /* 0x006800009b68783b */ /* 0x000e6e0000000200 */
[C---:B------:R-:W-:Y:S08]  /*6ea0*/  HMMA.16816.F32 R4, R112.reuse, R120, R4 ;  /* 0x000000787004723c */ /* 0x040ff00000001804 */
        /* <DEDUP_REMOVED lines=32> */
[----:B------:R2:W1:Y:S10]  /*70b0*/  MUFU.TANH R124, R109 ;  /* 0x0000006d007c7308 */ /* 0x0004740000002400 */
[----:B------:R3:W1:Y:S01]  /*70c0*/  MUFU.TANH R136, R108 ;  /* 0x0000006c00887308 */ /* 0x0006620000002400 */
[-C--:B-----5:R-:W-:Y:S01]  /*70d0*/  FMUL.FTZ R194, R19, R102.reuse ;  /* 0x0000006613c27220 */ /* 0x0a0fe20000410000 */
[C---:B----4-:R-:W-:Y:S03]  /*70e0*/  HMMA.16816.F32 R28, R112.reuse, R104, R28 ;  /* 0x00000068701c723c */ /* 0x050fe6000000181c */
[-C--:B------:R-:W-:Y:S05]  /*70f0*/  FMUL.FTZ R105, R27, R102.reuse ;  /* 0x000000661b697220 */ /* 0x080fea0000410000 */
[----:B------:R4:W1:Y:S01]  /*7100*/  MUFU.TANH R144, R111 ;  /* 0x0000006f00907308 */ /* 0x0008620000002400 */
[-C--:B--2---:R-:W-:Y:S01]  /*7110*/  FMUL.FTZ R109, R24, R102.reuse ;  /* 0x00000066186d7220 */ /* 0x084fe20000410000 */
[----:B------:R-:W-:Y:S08]  /*7120*/  HMMA.16816.F32 R32, R112, R106, R32 ;  /* 0x0000006a7020723c */ /* 0x000ff00000001820 */
[----:B------:R2:W1:Y:S01]  /*7130*/  MUFU.TANH R142, R110 ;  /* 0x0000006e008e7308 */ /* 0x0004620000002400 */
[-C--:B---3--:R-:W-:Y:S01]  /*7140*/  FMUL.FTZ R108, R30, R102.reuse ;  /* 0x000000661e6c7220 */ /* 0x088fe20000410000 */
[-C--:B------:R-:W-:Y:S01]  /*7150*/  FMUL.FTZ R107, R31, R102.reuse ;  /* 0x000000661f6b7220 */ /* 0x080fe20000410000 */
[-C--:B------:R-:W-:Y:S07]  /*7160*/  FMUL.FTZ R104, R28, R102.reuse ;  /* 0x000000661c687220 */ /* 0x080fee0000410000 */
[----:B------:R3:W1:Y:S01]  /*7170*/  MUFU.TANH R138, R105 ;  /* 0x00000069008a7308 */ /* 0x0006620000002400 */
[-C--:B----4-:R-:W-:Y:S01]  /*7180*/  FMUL.FTZ R111, R33, R102.reuse ;  /* 0x00000066216f7220 */ /* 0x090fe20000410000 */
[-C--:B------:R-:W-:Y:S08]  /*7190*/  FMUL.FTZ R106, R34, R102.reuse ;  /* 0x00000066226a7220 */ /* 0x080ff00000410000 */
[----:B------:R4:W1:Y:S01]  /*71a0*/  MUFU.TANH R122, R200 ;  /* 0x000000c8007a7308 */ /* 0x0008620000002400 */
[-C--:B--2---:R-:W-:Y:S09]  /*71b0*/  FMUL.FTZ R110, R32, R102.reuse ;  /* 0x00000066206e7220 */ /* 0x084ff20000410000 */
[----:B------:R2:W1:Y:S01]  /*71c0*/  MUFU.TANH R128, R198 ;  /* 0x000000c600807308 */ /* 0x0004620000002400 */
[-C--:B---3--:R-:W-:Y:S09]  /*71d0*/  FMUL.FTZ R105, R35, R102.reuse ;  /* 0x0000006623697220 */ /* 0x088ff20000410000 */
[----:B------:R3:W1:Y:S01]  /*71e0*/  MUFU.TANH R146, R196 ;  /* 0x000000c400927308 */ /* 0x0006620000002400 */
[-C--:B----4-:R-:W-:Y:S09]  /*71f0*/  FMUL.FTZ R200, R21, R102.reuse ;  /* 0x0000006615c87220 */ /* 0x090ff20000410000 */
[----:B------:R4:W1:Y:S01]  /*7200*/  MUFU.TANH R150, R194 ;  /* 0x000000c200967308 */ /* 0x0008620000002400 */
[-C--:B--2---:R-:W-:Y:S09]  /*7210*/  FMUL.FTZ R198, R29, R102.reuse ;  /* 0x000000661dc67220 */ /* 0x084ff20000410000 */
[----:B------:R2:W1:Y:S01]  /*7220*/  MUFU.TANH R132, R109 ;  /* 0x0000006d00847308 */ /* 0x0004620000002400 */
[-C--:B---3--:R-:W-:Y:S09]  /*7230*/  FMUL.FTZ R196, R25, R102.reuse ;  /* 0x0000006619c47220 */ /* 0x088ff20000410000 */
[----:B------:R-:W3:Y:S01]  /*7240*/  MUFU.TANH R197, R197 ;  /* 0x000000c500c57308 */ /* 0x000ee20000002400 */
[----:B----4-:R-:W-:Y:S09]  /*7250*/  FMUL.FTZ R194, R26, R102 ;  /* 0x000000661ac27220 */ /* 0x010ff20000410000 */
[----:B------:R-:W4:Y:S10]  /*7260*/  MUFU.TANH R201, R201 ;  /* 0x000000c900c97308 */ /* 0x000f340000002400 */
[----:B------:R-:W1:Y:S10]  /*7270*/  MUFU.TANH R203, R203 ;  /* 0x000000cb00cb7308 */ /* 0x000e740000002400 */
        /* <DEDUP_REMOVED lines=88> */
.L_x_11391:
[----:B------:R-:W-:Y:S05]  /*7800*/  BSYNC.RECONVERGENT B0 ;  /* 0x0000000000007941 */ /* 0x000fea0003800200 */
.L_x_11390:
        /* <DEDUP_REMOVED lines=48> */
.L_x_11389:
[----:B------:R-:W-:Y:S05]  /*7b10*/  BSYNC.RECONVERGENT B1 ;  /* 0x0000000000017941 */ /* 0x000fea0003800200 */
.L_x_11388:
[----:B------:R-:W3:Y:S01]  /*7b20*/  LD.E R104, desc[UR4][R2.64+0xdc] ;  /* 0x0000dc0402687980 */ /* 0x000ee2000c101900 */
[----:B--2---:R-:W-:Y:S02]  /*7b30*/  IABS R5, R187 ;  /* 0x000000bb00057213 */ /* 0x004fe40000000000 */
[C---:B------:R-:W-:Y:S01]  /*7b40*/  IADD3 R4, PT, PT, R187.reuse, -0x10, RZ ;  /* 0xfffffff0bb047810 */ /* 0x040fe20007ffe0ff */
[----:B------:R-:W-:Y:S01]  /*7b50*/  LDSM.16.MT88.4 R20, [R154+0x8000] ;  /* 0x008000009a14783b */ /* 0x000fe20000004200 */
[----:B------:R-:W-:Y:S02]  /*7b60*/  I2FP.F32.S32 R5, R5 ;  /* 0x0000000500057245 */ /* 0x000fe40000201400 */
[----:B------:R-:W-:Y:S02]  /*7b70*/  IABS R4, R4 ;  /* 0x0000000400047213 */ /* 0x000fe40000000000 */
[C---:B------:R-:W-:Y:S01]  /*7b80*/  IADD3 R11, PT, PT, R187.reuse, -0x11, RZ ;  /* 0xffffffefbb0b7810 */ /* 0x040fe20007ffe0ff */
[C---:B-1----:R-:W-:Y:S01]  /*7b90*/  FFMA.FTZ R193, -R0.reuse, R5, R193 ;  /* 0x0000000500c17223 */ /* 0x042fe200000101c1 */
[----:B------:R-:W-:Y:S01]  /*7ba0*/  I2FP.F32.S32 R4, R4 ;  /* 0x0000000400047245 */ /* 0x000fe20000201400 */
[----:B------:R-:W-:Y:S01]  /*7bb0*/  LDSM.16.MT88.4 R28, [R153+0x8000] ;  /* 0x00800000991c783b */ /* 0x000fe20000004200 */
[C---:B------:R-:W-:Y:S02]  /*7bc0*/  IADD3 R5, PT, PT, R187.reuse, -0x18, RZ ;  /* 0xffffffe8bb057810 */ /* 0x040fe40007ffe0ff */
[----:B------:R-:W-:Y:S01]  /*7bd0*/  IABS R11, R11 ;  /* 0x0000000b000b7213 */ /* 0x000fe20000000000 */
[CC--:B------:R-:W-:Y:S01]  /*7be0*/  FFMA.FTZ R199, -R0.reuse, R4.reuse, R199 ;  /* 0x0000000400c77223 */ /* 0x0c0fe200000101c7 */
[----:B------:R-:W-:Y:S01]  /*7bf0*/  IABS R5, R5 ;  /* 0x0000000500057213 */ /* 0x000fe20000000000 */
[C---:B------:R-:W-:Y:S01]  /*7c00*/  FFMA.FTZ R122, -R0.reuse, R4, R122 ;  /* 0x00000004007a7223 */ /* 0x040fe2000001017a */
[C---:B------:R-:W-:Y:S02]  /*7c10*/  IADD3 R4, PT, PT, R187.reuse, -0x21, RZ ;  /* 0xffffffdfbb047810 */ /* 0x040fe40007ffe0ff */
[----:B------:R-:W-:Y:S02]  /*7c20*/  I2FP.F32.S32 R5, R5 ;  /* 0x0000000500057245 */ /* 0x000fe40000201400 */
[----:B------:R-:W-:Y:S02]  /*7c30*/  IABS R4, R4 ;  /* 0x0000000400047213 */ /* 0x000fe40000000000 */
[C---:B------:R-:W-:Y:S01]  /*7c40*/  IADD3 R9, PT, PT, R187.reuse, -0x19, RZ ;  /* 0xffffffe7bb097810 */ /* 0x040fe20007ffe0ff */
[CC--:B------:R-:W-:Y:S01]  /*7c50*/  FFMA.FTZ R126, -R0.reuse, R5.reuse, R126 ;  /* 0x00000005007e7223 */ /* 0x0c0fe2000001017e */
[C---:B------:R-:W-:Y:S01]  /*7c60*/  IADD3 R6, PT, PT, R187.reuse, -0x1, RZ ;  /* 0xffffffffbb067810 */ /* 0x040fe20007ffe0ff */
[C---:B------:R-:W-:Y:S01]  /*7c70*/  FFMA.FTZ R124, -R0.reuse, R5, R124 ;  /* 0x00000005007c7223 */ /* 0x040fe2000001017c */
[----:B------:R-:W-:Y:S02]  /*7c80*/  I2FP.F32.S32 R5, R4 ;  /* 0x0000000400057245 */ /* 0x000fe40000201400 */
[----:B------:R-:W-:Y:S02]  /*7c90*/  I2FP.F32.S32 R11, R11 ;  /* 0x0000000b000b7245 */ /* 0x000fe40000201400 */
[----:B------:R-:W-:Y:S01]  /*7ca0*/  IABS R9, R9 ;  /* 0x0000000900097213 */ /* 0x000fe20000000000 */
[C---:B------:R-:W-:Y:S01]  /*7cb0*/  FFMA.FTZ R142, -R0.reuse, R5, R142 ;  /* 0x00000005008e7223 */ /* 0x040fe2000001018e */
[----:B------:R-:W-:Y:S01]  /*7cc0*/  IABS R6, R6 ;  /* 0x0000000600067213 */ /* 0x000fe20000000000 */
[CC--:B------:R-:W-:Y:S01]  /*7cd0*/  FFMA.FTZ R197, -R0.reuse, R11.reuse, R197 ;  /* 0x0000000b00c57223 */ /* 0x0c0fe200000101c5 */
[C---:B------:R-:W-:Y:S01]  /*7ce0*/  IADD3 R10, PT, PT, R187.reuse, -0x8, RZ ;  /* 0xfffffff8bb0a7810 */ /* 0x040fe20007ffe0ff */
[C---:B------:R-:W-:Y:S01]  /*7cf0*/  FFMA.FTZ R192, -R0.reuse, R11, R192 ;  /* 0x0000000b00c07223 */ /* 0x040fe200000101c0 */
        /* <DEDUP_REMOVED lines=10> */
[C---:B------:R-:W-:Y:S01]  /*7da0*/  FFMA.FTZ R195, -R0.reuse, R6, R195 ;  /* 0x0000000600c37223 */ /* 0x040fe200000101c3 */
[C---:B------:R-:W-:Y:S02]  /*7db0*/  IADD3 R5, PT, PT, R187.reuse, -0x29, RZ ;  /* 0xffffffd7bb057810 */ /* 0x040fe40007ffe0ff */
[----:B------:R-:W-:Y:S02]  /*7dc0*/  IABS R7, R7 ;  /* 0x0000000700077213 */ /* 0x000fe40000000000 */
        /* <DEDUP_REMOVED lines=8> */
[C---:B------:R-:W-:Y:S01]  /*7e50*/  IADD3 R9, PT, PT, R187.reuse, -0x30, RZ ;  /* 0xffffffd0bb097810 */ /* 0x040fe20007ffe0ff */
[C---:B------:R-:W-:Y:S01]  /*7e60*/  FFMA.FTZ R191, -R0.reuse, R8, R191 ;  /* 0x0000000800bf7223 */ /* 0x040fe200000101bf */
[----:B------:R-:W-:Y:S01]  /*7e70*/  IADD3 R4, PT, PT, R187, -0x38, RZ ;  /* 0xffffffc8bb047810 */ /* 0x000fe20007ffe0ff */
[C---:B------:R-:W-:Y:S01]  /*7e80*/  FFMA.FTZ R144, -R0.reuse, R7, R144 ;  /* 0x0000000700907223 */ /* 0x040fe20000010190 */
[----:B------:R-:W-:Y:S01]  /*7e90*/  I2FP.F32.S32 R11, R11 ;  /* 0x0000000b000b7245 */ /* 0x000fe20000201400 */
[C---:B------:R-:W-:Y:S01]  /*7ea0*/  FFMA.FTZ R128, -R0.reuse, R7, R128 ;  /* 0x0000000700807223 */ /* 0x040fe20000010180 */
[----:B------:R-:W-:Y:S02]  /*7eb0*/  I2FP.F32.S32 R5, R5 ;  /* 0x0000000500057245 */ /* 0x000fe40000201400 */
[----:B------:R-:W-:Y:S01]  /*7ec0*/  IABS R9, R9 ;  /* 0x0000000900097213 */ /* 0x000fe20000000000 */
[C---:B------:R-:W-:Y:S01]  /*7ed0*/  FFMA.FTZ R136, -R0.reuse, R11, R136 ;  /* 0x0000000b00887223 */ /* 0x040fe20000010188 */
[----:B------:R-:W-:Y:S01]  /*7ee0*/  FMNMX3.FTZ R10, R101, R193, R195, !PT ;  /* 0x000000c1650a7276 */ /* 0x000fe200078100c3 */
[C---:B------:R-:W-:Y:S01]  /*7ef0*/  FFMA.FTZ R140, -R0.reuse, R11, R140 ;  /* 0x0000000b008c7223 */ /* 0x040fe2000001018c */
[----:B------:R-:W-:Y:S01]  /*7f00*/  IABS R4, R4 ;  /* 0x0000000400047213 */ /* 0x000fe20000000000 */
[CC--:B------:R-:W-:Y:S01]  /*7f10*/  FFMA.FTZ R134, -R0.reuse, R5.reuse, R134 ;  /* 0x0000000500867223 */ /* 0x0c0fe20000010186 */
[----:B------:R-:W-:Y:S01]  /*7f20*/  IADD3 R7, PT, PT, R187, -0x31, RZ ;  /* 0xffffffcfbb077810 */ /* 0x000fe20007ffe0ff */
[----:B------:R-:W-:Y:S01]  /*7f30*/  FFMA.FTZ R138, -R0, R5, R138 ;  /* 0x00000005008a7223 */ /* 0x000fe2000001018a */
[----:B------:R-:W-:Y:S02]  /*7f40*/  I2FP.F32.S32 R9, R9 ;  /* 0x0000000900097245 */ /* 0x000fe40000201400 */
[----:B------:R-:W-:Y:S02]  /*7f50*/  I2FP.F32.S32 R5, R4 ;  /* 0x0000000400057245 */ /* 0x000fe40000201400 */
[----:B------:R-:W-:Y:S01]  /*7f60*/  FMNMX3.FTZ R11, R10, R201, R203, !PT ;  /* 0x000000c90a0b7276 */ /* 0x000fe200078100cb */
[-C--:B------:R-:W-:Y:S01]  /*7f70*/  FFMA.FTZ R108, -R0, R9.reuse, R108 ;  /* 0x00000009006c7223 */ /* 0x080fe2000001016c */
[----:B------:R-:W-:Y:S01]  /*7f80*/  FMNMX3.FTZ R4, R100, R6, R191, !PT ;  /* 0x0000000664047276 */ /* 0x000fe200078100bf */
[C---:B------:R-:W-:Y:S01]  /*7f90*/  FFMA.FTZ R132, -R0.reuse, R9, R132 ;  /* 0x0000000900847223 */ /* 0x040fe20000010184 */
        /* <DEDUP_REMOVED lines=10> */
[C---:B------:R-:W-:Y:S01]  /*8040*/  FFMA.FTZ R107, -R0.reuse, R7, R107 ;  /* 0x00000007006b7223 */ /* 0x040fe2000001016b */
        /* <DEDUP_REMOVED lines=20> */
[----:B------:R-:W-:Y:S01]  /*8190*/  IADD3 R188, PT, PT, R188, -0x1, RZ ;  /* 0xffffffffbcbc7810 */ /* 0x000fe20007ffe0ff */
[----:B------:R-:W1:Y:S01]  /*81a0*/  SHFL.BFLY PT, R4, R11, 0x2, 0x1f ;  /* 0x0c401f000b047f89 */ /* 0x000e6200000e0000 */
[----:B------:R-:W-:Y:S02]  /*81b0*/  FMNMX3.FTZ R12, R10, R110, R111, !PT ;  /* 0x0000006e0a0c7276 */ /* 0x000fe4000781006f */
[----:B------:R-:W-:Y:S02]  /*81c0*/  IADD3 R177, PT, PT, R177, -0x40, RZ ;  /* 0xffffffc0b1b17810 */ /* 0x000fe40007ffe0ff */
[----:B------:R-:W-:Y:S03]  /*81d0*/  IADD3 R187, PT, PT, R187, 0x40, RZ ;  /* 0x00000040bbbb7810 */ /* 0x000fe60007ffe0ff */
[----:B------:R-:W2:Y:S01]  /*81e0*/  SHFL.BFLY PT, R5, R12, 0x2, 0x1f ;  /* 0x0c401f000c057f89 */ /* 0x000ea200000e0000 */
[----:B-1----:R-:W-:Y:S07]  /*81f0*/  FMNMX.FTZ R9, R11, R4, !PT ;  /* 0x000000040b097209 */ /* 0x002fee0007810000 */
[----:B------:R-:W1:Y:S01]  /*8200*/  SHFL.BFLY PT, R102, R9, 0x1, 0x1f ;  /* 0x0c201f0009667f89 */ /* 0x000e6200000e0000 */
[----:B--2---:R-:W-:Y:S07]  /*8210*/  FMNMX.FTZ R8, R12, R5, !PT ;  /* 0x000000050c087209 */ /* 0x004fee0007810000 */
[----:B------:R-:W-:Y:S08]  /*8220*/  LDSM.16.MT88.4 R12, [R158+0x8000] ;  /* 0x008000009e0c783b */ /* 0x000ff00000004200 */
        /* <DEDUP_REMOVED lines=24> */
[-CC-:B------:R-:W-:Y:S01]  /*83b0*/  FFMA.FTZ R142, R142, R104.reuse, -R119.reuse ;  /* 0x000000688e8e7223 */ /* 0x180fe20000010877 */
        /* <DEDUP_REMOVED lines=30> */
[----:B------:R-:W2:Y:S01]  /*85a0*/  MUFU.EX2 R112, R112 ;  /* 0x0000007000707308 */ /* 0x000ea20000000800 */
[----:B-1----:R-:W-:Y:S01]  /*85b0*/  F2FP.F16.F32.PACK_AB R97, R116, R117 ;  /* 0x000000757461723e */ /* 0x002fe200000000ff */
        /* <DEDUP_REMOVED lines=14> */
[----:B------:R-:W1:Y:S01]  /*86a0*/  MUFU.EX2 R118, R118 ;  /* 0x0000007600767308 */ /* 0x000e620000000800 */
        /* <DEDUP_REMOVED lines=16> */
[----:B-1----:R-:W-:Y:S01]  /*87b0*/  F2FP.F16.F32.PACK_AB R96, R118, R120 ;  /* 0x000000787660723e */ /* 0x002fe200000000ff */
[C---:B------:R-:W-:Y:S01]  /*87c0*/  FMUL.FTZ R52, R101.reuse, R52 ;  /* 0x0000003465347220 */ /* 0x040fe20000410000 */
[C---:B------:R-:W-:Y:S01]  /*87d0*/  FMUL.FTZ R53, R101.reuse, R53 ;  /* 0x0000003565357220 */ /* 0x040fe20000410000 */
[C---:B------:R-:W-:Y:S01]  /*87e0*/  FMUL.FTZ R58, R100.reuse, R58 ;  /* 0x0000003a643a7220 */ /* 0x040fe20000410000 */
[----:B------:R-:W-:Y:S01]  /*87f0*/  FMUL.FTZ R59, R100, R59 ;  /* 0x0000003b643b7220 */ /* 0x000fe20000410000 */
[C---:B------:R-:W-:Y:S01]  /*8800*/  FMUL.FTZ R56, R101.reuse, R56 ;  /* 0x0000003865387220 */ /* 0x040fe20000410000 */
[----:B------:R-:W-:Y:S03]  /*8810*/  FMUL.FTZ R57, R101, R57 ;  /* 0x0000003965397220 */ /* 0x000fe60000410000 */
[----:B------:R-:W-:Y:S01]  /*8820*/  MUFU.EX2 R133, R133 ;  /* 0x0000008500857308 */ /* 0x000fe20000000800 */
[-CC-:B------:R-:W-:Y:S01]  /*8830*/  FFMA.FTZ R139, R134, R104.reuse, -R123.reuse ;  /* 0x00000068868b7223 */ /* 0x180fe2000001087b */
[-CC-:B------:R-:W-:Y:S01]  /*8840*/  FFMA.FTZ R132, R132, R104.reuse, -R123.reuse ;  /* 0x0000006884847223 */ /* 0x180fe2000001087b */
[-C--:B------:R-:W-:Y:S01]  /*8850*/  FFMA.FTZ R137, R130, R104.reuse, -R123 ;  /* 0x0000006882897223 */ /* 0x080fe2000001087b */
[-C--:B------:R-:W-:Y:S01]  /*8860*/  FFMA.FTZ R130, R108, R104.reuse, -R119 ;  /* 0x000000686c827223 */ /* 0x080fe20000010877 */
[-C--:B------:R-:W-:Y:S01]  /*8870*/  FFMA.FTZ R141, R109, R104.reuse, -R123 ;  /* 0x000000686d8d7223 */ /* 0x080fe2000001087b */
[-CC-:B------:R-:W-:Y:S01]  /*8880*/  FFMA.FTZ R122, R122, R104.reuse, -R119.reuse ;  /* 0x000000687a7a7223 */ /* 0x180fe20000010877 */
[-CC-:B------:R-:W-:Y:S03]  /*8890*/  FFMA.FTZ R125, R192, R104.reuse, -R119.reuse ;  /* 0x00000068c07d7223 */ /* 0x180fe60000010877 */
[----:B------:R-:W-:Y:S01]  /*88a0*/  MUFU.EX2 R142, R142 ;  /* 0x0000008e008e7308 */ /* 0x000fe20000000800 */
[----:B--2---:R-:W-:Y:S01]  /*88b0*/  F2FP.F16.F32.PACK_AB R98, R114, R115 ;  /* 0x000000737262723e */ /* 0x004fe200000000ff */
[-CC-:B------:R-:W-:Y:S01]  /*88c0*/  FFMA.FTZ R124, R124, R104.reuse, -R119.reuse ;  /* 0x000000687c7c7223 */ /* 0x180fe20000010877 */
[-C--:B------:R-:W-:Y:S01]  /*88d0*/  FFMA.FTZ R127, R150, R104.reuse, -R119 ;  /* 0x00000068967f7223 */ /* 0x080fe20000010877 */
[-CC-:B------:R-:W-:Y:S01]  /*88e0*/  FFMA.FTZ R126, R126, R104.reuse, -R123.reuse ;  /* 0x000000687e7e7223 */ /* 0x180fe2000001087b */
[-CC-:B------:R-:W-:Y:S01]  /*88f0*/  FFMA.FTZ R129, R148, R104.reuse, -R123.reuse ;  /* 0x0000006894817223 */ /* 0x180fe2000001087b */
        /* <DEDUP_REMOVED lines=12> */
[----:B------:R-:W1:Y:S01]  /*89c0*/  LDSM.16.MT88.4 R88, [R152+0x8000] ;  /* 0x008000009858783b */ /* 0x000e620000004200 */
[-CC-:B------:R-:W-:Y:S01]  /*89d0*/  FFMA.FTZ R121, R110, R104.reuse, -R123.reuse ;  /* 0x000000686e797223 */ /* 0x180fe2000001087b */
[-C--:B------:R-:W-:Y:S04]  /*89e0*/  FFMA.FTZ R123, R111, R104.reuse, -R123 ;  /* 0x000000686f7b7223 */ /* 0x080fe8000001087b */
        /* <DEDUP_REMOVED lines=21> */
[----:B------:R-:W-:Y:S01]  /*8b40*/  MOV R101, R102 ;  /* 0x0000006600657202 */ /* 0x000fe20000000f00 */
        /* <DEDUP_REMOVED lines=11> */
[----:B------:R-:W-:Y:S01]  /*8c00*/  MUFU.EX2 R127, R127 ;  /* 0x0000007f007f7308 */ /* 0x000fe20000000800 */
[C---:B------:R-:W-:Y:S01]  /*8c10*/  HMMA.16816.F32 R40, R96.reuse, R82, R40 ;  /* 0x000000526028723c */ /* 0x040fe20000001828 */
[----:B------:R-:W-:Y:S08]  /*8c20*/  LDSM.16.MT88.4 R80, [R154+0x8800] ;  /* 0x008800009a50783b */ /* 0x000ff00000004200 */
        /* <DEDUP_REMOVED lines=8> */
[----:B-1----:R-:W-:Y:S02]  /*8cb0*/  F2FP.F16.F32.PACK_AB R69, R125, R122 ;  /* 0x0000007a7d45723e */ /* 0x002fe400000000ff */
[----:B--2---:R-:W-:Y:S04]  /*8cc0*/  F2FP.F16.F32.PACK_AB R68, R129, R126 ;  /* 0x0000007e8144723e */ /* 0x004fe800000000ff */
[----:B------:R-:W-:Y:S01]  /*8cd0*/  MUFU.EX2 R130, R130 ;  /* 0x0000008200827308 */ /* 0x000fe20000000800 */
[C---:B------:R-:W-:Y:S03]  /*8ce0*/  HMMA.16816.F32 R56, R96.reuse, R70, R56 ;  /* 0x000000466038723c */ /* 0x040fe60000001838 */
[----:B------:R-:W-:Y:S06]  /*8cf0*/  F2FP.F16.F32.PACK_AB R71, R127, R124 ;  /* 0x0000007c7f47723e */ /* 0x000fec00000000ff */
[----:B------:R-:W1:Y:S01]  /*8d00*/  MUFU.EX2 R107, R107 ;  /* 0x0000006b006b7308 */ /* 0x000e620000000800 */
[C---:B------:R-:W-:Y:S03]  /*8d10*/  HMMA.16816.F32 R60, R96.reuse, R76, R60 ;  /* 0x0000004c603c723c */ /* 0x040fe6000000183c */
[----:B----4-:R-:W-:Y:S06]  /*8d20*/  F2FP.F16.F32.PACK_AB R70, R131, R128 ;  /* 0x000000808346723e */ /* 0x010fec00000000ff */
        /* <DEDUP_REMOVED lines=82> */
[----:B------:R-:W-:Y:S04]  /*9250*/  FADD.FTZ R131, R131, R128 ;  /* 0x0000008083837221 */ /* 0x000fe80000010000 */
[----:B------:R-:W-:Y:S01]  /*9260*/  FADD.FTZ R136, R136, R131 ;  /* 0x0000008388887221 */ /* 0x000fe20000010000 */
[C---:B------:R-:W-:Y:S03]  /*9270*/  HMMA.16816.F32 R68, R108.reuse, R70, R32 ;  /* 0x000000466c44723c */ /* 0x040fe60000001820 */
[----:B------:R-:W-:Y:S04]  /*9280*/  FADD.FTZ R139, R139, R136 ;  /* 0x000000888b8b7221 */ /* 0x000fe80000010000 */
[----:B------:R-:W-:Y:S01]  /*9290*/  FADD.FTZ R132, R132, R139 ;  /* 0x0000008b84847221 */ /* 0x000fe20000010000 */
[C---:B---3--:R-:W-:Y:S03]  /*92a0*/  HMMA.16816.F32 R36, R108.reuse, R4, R36 ;  /* 0x000000046c24723c */ /* 0x048fe60000001824 */
[----:B------:R-:W-:Y:S05]  /*92b0*/  FADD.FTZ R137, R137, R132 ;  /* 0x0000008489897221 */ /* 0x000fea0000010000 */
        /* <DEDUP_REMOVED lines=12> */
[----:B------:R-:W-:Y:S04]  /*9380*/  FADD.FTZ R130, R130, R9 ;  /* 0x0000000982827221 */ /* 0x000fe80000010000 */
        /* <DEDUP_REMOVED lines=11> */
.L_x_11385:
        /* <DEDUP_REMOVED lines=13> */
.L_x_11408:
        /* <DEDUP_REMOVED lines=169> */
[----:B------:R-:W3:Y:S01]  /*9fa0*/  @P0 MUFU.LG2 R12, R12 ;  /* 0x0000000c000c0308 */ /* 0x000ee20000000c00 */
[--C-:B------:R-:W-:Y:S01]  /*9fb0*/  SHF.R.U32.HI R10, RZ, 0x1, R0.reuse ;  /* 0x00000001ff0a7819 */ /* 0x100fe20000011600 */
[----:B------:R-:W-:Y:S01]  /*9fc0*/  BSSY.RECONVERGENT B0, `(.L_x_11394) ;  /* 0x0000015000007945 */ /* 0x000fe20003800200 */
[----:B------:R-:W-:-:S02]  /*9fd0*/  SHF.R.U32.HI R41, RZ, 0x2, R0 ;  /* 0x00000002ff297819 */ /* 0x000fc40000011600 */
[----:B------:R-:W-:Y:S01]  /*9fe0*/  LOP3.LUT R10, R10, 0x30, RZ, 0xc0, !PT ;  /* 0x000000300a0a7812 */ /* 0x000fe200078ec0ff */
[----:B-1----:R-:W-:Y:S01]  /*9ff0*/  @P1 FMUL.FTZ R11, R9, 0.69314718246459960938 ;  /* 0x3f317218090b1820 */ /* 0x002fe20000410000 */
[----:B------:R-:W-:Y:S01]  /*a000*/  MOV R5, 0x7f800000 ;  /* 0x7f80000000057802 */ /* 0x000fe20000000f00 */
[----:B---3--:R-:W-:Y:S01]  /*a010*/  @P4 IMAD.WIDE.U32 R48, R46, R181, RZ ;  /* 0x000000b52e304225 */ /* 0x008fe200078e00ff */
[----:B------:R-:W-:-:S03]  /*a020*/  MOV R4, 0x7f800000 ;  /* 0x7f80000000047802 */ /* 0x000fc60000000f00 */
[----:B-----5:R-:W-:Y:S01]  /*a030*/  @P1 FFMA.FTZ R5, R8, R103, R11 ;  /* 0x0000006708051223 */ /* 0x020fe2000001000b */
[----:B------:R-:W-:Y:S01]  /*a040*/  LOP3.LUT P3, RZ, R0, 0x3, RZ, 0xc0, !PT ;  /* 0x0000000300ff7812 */ /* 0x000fe2000786c0ff */
[----:B------:R-:W-:Y:S01]  /*a050*/  @P0 FMUL.FTZ R13, R12, 0.69314718246459960938 ;  /* 0x3f3172180c0d0820 */ /* 0x000fe20000410000 */
[----:B------:R-:W-:Y:S01]  /*a060*/  LOP3.LUT R41, R10, 0x7, R41, 0xf8, !PT ;  /* 0x000000070a297812 */ /* 0x000fe200078ef829 */
[----:B------:R-:W-:Y:S02]  /*a070*/  @P4 IMAD R0, R47, R181, RZ ;  /* 0x000000b52f004224 */ /* 0x000fe400078e02ff */
        /* <DEDUP_REMOVED lines=9> */
.L_x_11395:
[----:B------:R-:W-:Y:S05]  /*a110*/  BSYNC.RECONVERGENT B0 ;  /* 0x0000000000007941 */ /* 0x000fea0003800200 */
.L_x_11394:
        /* <DEDUP_REMOVED lines=24> */
.L_x_11397:
[----:B------:R-:W-:Y:S05]  /*a2a0*/  BSYNC.RECONVERGENT B0 ;  /* 0x0000000000007941 */ /* 0x000fea0003800200 */
.L_x_11396:
[----:B------:R-:W-:Y:S01]  /*a2b0*/  SHF.R.U32.HI R7, RZ, 0x3, R7 ;  /* 0x00000003ff077819 */ /* 0x000fe20000011607 */
[-C--:B-1----:R-:W-:Y:S01]  /*a2c0*/  @!P4 IMAD R4, R53, R175.reuse, RZ ;  /* 0x000000af3504c224 */ /* 0x082fe200078e02ff */
[----:B------:R-:W-:Y:S01]  /*a2d0*/  MOV R183, RZ ;  /* 0x000000ff00b77202 */ /* 0x000fe20000000f00 */
[----:B------:R-:W-:Y:S01]  /*a2e0*/  @!P4 IMAD.WIDE.U32 R52, R52, R175, RZ ;  /* 0x000000af3434c225 */ /* 0x000fe200078e00ff */
[CC--:B------:R-:W-:Y:S01]  /*a2f0*/  ISETP.GE.AND P3, PT, R7.reuse, R168.reuse, PT ;  /* 0x000000a80700720c */ /* 0x0c0fe20003f66270 */
[----:B------:R1:W5:Y:S01]  /*a300*/  LD.E R2, desc[UR4][R2.64+0xc0] ;  /* 0x0000c00402027980 */ /* 0x000362000c101900 */
[----:B------:R-:W-:Y:S01]  /*a310*/  BSSY.RECONVERGENT B0, `(.L_x_11398) ;  /* 0x000001d000007945 */ /* 0x000fe20003800200 */
[C---:B------:R-:W-:Y:S02]  /*a320*/  VIADD R5, R7.reuse, 0x20 ;  /* 0x0000002007057836 */ /* 0x040fe40000000000 */
[----:B------:R-:W-:Y:S02]  /*a330*/  VIADD R41, R7, 0x10 ;  /* 0x0000001007297836 */ /* 0x000fe40000000000 */
[----:B------:R-:W-:Y:S01]  /*a340*/  @!P4 IMAD.MOV.U32 R6, RZ, RZ, R52 ;  /* 0x000000ffff06c224 */ /* 0x000fe200078e0034 */
[----:B------:R-:W-:-:S02]  /*a350*/  ISETP.GE.AND P1, PT, R5, R168, PT ;  /* 0x000000a80500720c */ /* 0x000fc40003f26270 */
[----:B------:R-:W-:Y:S01]  /*a360*/  ISETP.GE.AND P2, PT, R41, R168, PT ;  /* 0x000000a82900720c */ /* 0x000fe20003f46270 */
[----:B------:R-:W-:Y:S01]  /*a370*/  IMAD.WIDE.U32 R40, R180, R46, R182 ;  /* 0x0000002eb4287225 */ /* 0x000fe200078e00b6 */
[----:B------:R-:W-:Y:S02]  /*a380*/  @!P4 IADD3 R5, PT, PT, R53, R4, RZ ;  /* 0x000000043505c210 */ /* 0x000fe40007ffe0ff */
[----:B------:R-:W-:Y:S01]  /*a390*/  @P4 MOV R6, R48 ;  /* 0x0000003000064202 */ /* 0x000fe20000000f00 */
[-C--:B------:R-:W-:Y:S02]  /*a3a0*/  IMAD R4, R45, R176.reuse, RZ ;  /* 0x000000b02d047224 */ /* 0x080fe400078e02ff */
[----:B------:R-:W-:-:S04]  /*a3b0*/  IMAD.WIDE.U32 R44, R44, R176, RZ ;  /* 0x000000b02c2c7225 */ /* 0x000fc800078e00ff */
[----:B------:R-:W-:Y:S01]  /*a3c0*/  IMAD R180, R47, R180, RZ ;  /* 0x000000b42fb47224 */ /* 0x000fe200078e02ff */
[----:B------:R-:W-:Y:S01]  /*a3d0*/  IADD3 R4, PT, PT, R45, R4, RZ ;  /* 0x000000042d047210 */ /* 0x000fe20007ffe0ff */
[----:B------:R-:W-:Y:S01]  /*a3e0*/  @P4 IMAD.IADD R5, R49, 0x1, R0 ;  /* 0x0000000131054824 */ /* 0x000fe200078e0200 */
[----:B------:R-:W-:Y:S01]  /*a3f0*/  IADD3 R40, P5, P4, R44, R40, R6 ;  /* 0x000000282c287210 */ /* 0x000fe20007cbe006 */
[----:B-1----:R-:W-:Y:S01]  /*a400*/  VIADD R3, R7, 0x30 ;  /* 0x0000003007037836 */ /* 0x002fe20000000000 */
[----:B------:R-:W-:-:S04]  /*a410*/  IADD3 R180, PT, PT, R41, R180, RZ ;  /* 0x000000b429b47210 */ /* 0x000fc80007ffe0ff */
        /* <DEDUP_REMOVED lines=12> */
.L_x_11399:
[----:B------:R-:W-:Y:S05]  /*a4e0*/  BSYNC.RECONVERGENT B0 ;  /* 0x0000000000007941 */ /* 0x000fea0003800200 */
.L_x_11398:
        /* <DEDUP_REMOVED lines=16> */
.L_x_11401:
[----:B------:R-:W-:Y:S05]  /*a5f0*/  BSYNC.RECONVERGENT B0 ;  /* 0x0000000000007941 */ /* 0x000fea0003800200 */
.L_x_11400:
        /* <DEDUP_REMOVED lines=16> */
.L_x_11403:
[----:B------:R-:W-:Y:S05]  /*a700*/  BSYNC.RECONVERGENT B0 ;  /* 0x0000000000007941 */ /* 0x000fea0003800200 */
.L_x_11402:
[----:B------:R-:W-:-:S04]  /*a710*/  MOV R175, 0x0 ;  /* 0x0000000000af7802 */ /* 0x000fc80000000f00 */
[----:B-12345:R-:W-:Y:S05]  /*a720*/  @P0 RET.REL.NODEC R174 `(_ZN5flash24flash_fwd_splitkv_kernelI23Flash_fwd_kernel_traitsILi128ELi64ELi64ELi4ELb0ELb0EN7cutlass6half_tE19Flash_kernel_traitsILi128ELi64ELi64ELi4ES3_EELb0ELb0ELb1ELb0ELb0ELb1ELb0ELb0EEEvNS_16Flash_fwd_paramsE) ;  /* 0xffffff58ae340950 */ /* 0x03efea0003c3ffff */
        /* <DEDUP_REMOVED lines=14> */
[----:B-1----:R-:W-:Y:S05]  /*a810*/  @P0 RET.REL.NODEC R174 `(_ZN5flash24flash_fwd_splitkv_kernelI23Flash_fwd_kernel_traitsILi128ELi64ELi64ELi4ELb0ELb0EN7cutlass6half_tE19Flash_kernel_traitsILi128ELi64ELi64ELi4ES3_EELb0ELb0ELb1ELb0ELb0ELb1ELb0ELb0EEEvNS_16Flash_fwd_paramsE) ;  /* 0xffffff54aef80950 */ /* 0x002fea0003c3ffff */
[----:B------:R-:W-:Y:S01]  /*a820*/  MOV R175, 0x0 ;  /* 0x0000000000af7802 */ /* 0x000fe20000000f00 */
[----:B------:R1:W-:Y:S03]  /*a830*/  ST.E.128 desc[UR4][R6.64+0x80], R36 ;  /* 0x0000802406007985 */ /* 0x0003e6000c101d04 */
[----:B-1----:R-:W-:Y:S05]  /*a840*/  RET.REL.NODEC R174 `(_ZN5flash24flash_fwd_splitkv_kernelI23Flash_fwd_kernel_traitsILi128ELi64ELi64ELi4ELb0ELb0EN7cutlass6half_tE19Flash_kernel_traitsILi128ELi64ELi64ELi4ES3_EELb0ELb0ELb1ELb0ELb0ELb1ELb0ELb0EEEvNS_16Flash_fwd_paramsE) ;  /* 0xffffff54aeec7950 */ /* 0x002fea0003c3ffff */
.L_x_11393:
[----:B------:R-:W-:Y:S01]  /*a850*/  MOV R5, 0x2 ;  /* 0x0000000200057802 */ /* 0x000fe20000000f00 */
[----:B------:R-:W-:Y:S01]  /*a860*/  IMAD.MOV.U32 R0, RZ, RZ, 0x1f ;  /* 0x0000001fff007424 */ /* 0x000fe200078e00ff */
[----:B------:R-:W-:-:S07]  /*a870*/  MOV R4, 0xffffffff ;  /* 0xffffffff00047802 */ /* 0x000fce0000000f00 */
[----:B-----5:R-:W-:Y:S05]  /*a880*/  WARPSYNC.COLLECTIVE R4, `(.L_x_11404) ;  /* 0x0000000004087348 */ /* 0x020fea0003c00000 */
[----:B------:R1:W2:Y:S02]  /*a890*/  SHFL.BFLY P0, R12, R190, R5, R0 ;  /* 0x0c000005be0c7389 */ /* 0x0002a40000000000 */
[----:B-12--5:R-:W-:Y:S05]  /*a8a0*/  ENDCOLLECTIVE ;  /* 0x000000000000791b */ /* 0x026fea0003800000 */
.L_x_11404:
[----:B------:R-:W-:Y:S02]  /*a8b0*/  IMAD.MOV.U32 R9, RZ, RZ, R12 ;  /* 0x000000ffff097224 */ /* 0x000fe400078e000c */
[----:B------:R-:W-:Y:S02]  /*a8c0*/  IMAD.MOV.U32 R5, RZ, RZ, 0x1 ;  /* 0x00000001ff057424 */ /* 0x000fe400078e00ff */
[----:B------:R-:W-:-:S05]  /*a8d0*/  FADD.FTZ R10, R9, R190 ;  /* 0x000000be090a7221 */ /* 0x000fca0000010000 */
[----:B------:R-:W-:-:S07]  /*a8e0*/  MOV R190, R10 ;  /* 0x0000000a00be7202 */ /* 0x000fce0000000f00 */
[----:B------:R-:W-:Y:S05]  /*a8f0*/  WARPSYNC.COLLECTIVE R4, `(.L_x_11405) ;  /* 0x0000000004087348 */ /* 0x000fea0003c00000 */
[----:B------:R1:W2:Y:S02]  /*a900*/  SHFL.BFLY P0, R12, R190, R5, R0 ;  /* 0x0c000005be0c7389 */ /* 0x0002a40000000000 */
[----:B-12---:R-:W-:Y:S05]  /*a910*/  ENDCOLLECTIVE ;  /* 0x000000000000791b */ /* 0x006fea0003800000 */
.L_x_11405:
[----:B------:R-:W-:Y:S01]  /*a920*/  MOV R190, R189 ;  /* 0x000000bd00be7202 */ /* 0x000fe20000000f00 */
[----:B------:R-:W-:Y:S01]  /*a930*/  IMAD.MOV.U32 R5, RZ, RZ, 0x2 ;  /* 0x00000002ff057424 */ /* 0x000fe200078e00ff */
[----:B------:R-:W-:-:S07]  /*a940*/  MOV R9, R12 ;  /* 0x0000000c00097202 */ /* 0x000fce0000000f00 */
[----:B------:R-:W-:Y:S05]  /*a950*/  WARPSYNC.COLLECTIVE R4, `(.L_x_11406) ;  /* 0x0000000004087348 */ /* 0x000fea0003c00000 */
[----:B------:R1:W2:Y:S02]  /*a960*/  SHFL.BFLY P0, R12, R190, R5, R0 ;  /* 0x0c000005be0c7389 */ /* 0x0002a40000000000 */
[----:B-12---:R-:W-:Y:S05]  /*a970*/  ENDCOLLECTIVE ;  /* 0x000000000000791b */ /* 0x006fea0003800000 */
.L_x_11406:
[----:B------:R-:W-:Y:S01]  /*a980*/  FADD.FTZ R9, R10, R9 ;  /* 0x000000090a097221 */ /* 0x000fe20000010000 */
[----:B------:R-:W-:Y:S01]  /*a990*/  FADD.FTZ R11, R12, R189 ;  /* 0x000000bd0c0b7221 */ /* 0x000fe20000010000 */
[----:B------:R-:W-:-:S04]  /*a9a0*/  MOV R5, 0x1 ;  /* 0x0000000100057802 */ /* 0x000fc80000000f00 */
[----:B------:R-:W-:-:S07]  /*a9b0*/  MOV R190, R11 ;  /* 0x0000000b00be7202 */ /* 0x000fce0000000f00 */
[----:B------:R-:W-:Y:S05]  /*a9c0*/  WARPSYNC.COLLECTIVE R4, `(.L_x_11407) ;  /* 0x0000000004087348 */ /* 0x000fea0003c00000 */
[----:B------:R1:W2:Y:S02]  /*a9d0*/  SHFL.BFLY P0, R12, R190, R5, R0 ;  /* 0x0c000005be0c7389 */ /* 0x0002a40000000000 */
[----:B-12---:R-:W-:Y:S05]  /*a9e0*/  ENDCOLLECTIVE ;  /* 0x000000000000791b */ /* 0x006fea0003800000 */
.L_x_11407:
[----:B------:R-:W-:Y:S05]  /*a9f0*/  BRA `(.L_x_11408) ;  /* 0xffffffe800c47947 */ /* 0x000fea000383ffff */
.L_x_11409:
        /* <DEDUP_REMOVED lines=16> */
.L_x_14983:


//--------------------- .text._ZN5flash24flash_fwd_splitkv_kernelI23Flash_fwd_kernel_traitsILi128ELi64ELi64ELi4ELb0ELb0EN7cutlass6half_tE19Flash_kernel_traitsILi128ELi64ELi64ELi4ES3_EELb0ELb0ELb0ELb0ELb1ELb0ELb0ELb1EEEvNS_16Flash_fwd_paramsE --------------------------
	.section	.text._ZN5flash24flash_fwd_splitkv_kernelI23Flash_fwd_kernel_traitsILi128ELi64ELi64ELi4ELb0ELb0EN7cutlass6half_tE19Flash_kernel_traitsILi128ELi64ELi64ELi4ES3_EELb0ELb0ELb0ELb0ELb1ELb0ELb0ELb1EEEvNS_16Flash_fwd_paramsE,"ax",@progbits
	.align	128
        .global         _ZN5flash24flash_fwd_splitkv_kernelI23Flash_fwd_kernel_traitsILi128ELi64ELi64ELi4ELb0ELb0EN7cutlass6half_tE19Flash_kernel_traitsILi128ELi64ELi64ELi4ES3_EELb0ELb0ELb0ELb0ELb1ELb0ELb0ELb1EEEvNS_16Flash_fwd_paramsE
        .type           _ZN5flash24flash_fwd_splitkv_kernelI23Flash_fwd_kernel_traitsILi128ELi64ELi64ELi4ELb0ELb0EN7cutlass6half_tE19Flash_kernel_traitsILi128ELi64ELi64ELi4ES3_EELb0ELb0ELb0ELb0ELb1ELb0ELb0ELb1EEEvNS_16Flash_fwd_paramsE,@function
        .size           _ZN5flash24flash_fwd_splitkv_kernelI23Flash_fwd_kernel_traitsILi128ELi64ELi64ELi4ELb0ELb0EN7cutlass6half_tE19Flash_kernel_traitsILi128ELi64ELi64ELi4ES3_EELb0ELb0ELb0ELb0ELb1ELb0ELb0ELb1EEEvNS_16Flash_fwd_paramsE,(.L_x_14984 - _ZN5flash24flash_fwd_splitkv_kernelI23Flash_fwd_kernel_traitsILi128ELi64ELi64ELi4ELb0ELb0EN7cutlass6half_tE19Flash_kernel_traitsILi128ELi64ELi64ELi4ES3_EELb0ELb0ELb0ELb0ELb1ELb0ELb0ELb1EEEvNS_16Flash_fwd_paramsE)
        .other          _ZN5flash24flash_fwd_splitkv_kernelI23Flash_fwd_kernel_traitsILi128ELi64ELi64ELi4ELb0ELb0EN7cutlass6half_tE19Flash_kernel_traitsILi128ELi64ELi64ELi4ES3_EELb0ELb0ELb0ELb0ELb1ELb0ELb0ELb1EEEvNS_16Flash_fwd_paramsE,@"STO_CUDA_ENTRY STV_DEFAULT"
_ZN5flash24flash_fwd_splitkv_kernelI23Flash_fwd_kernel_traitsILi128ELi64ELi64ELi4ELb0ELb0EN7cutlass6half_tE19Flash_kernel_traitsILi128ELi64ELi64ELi4ES3_EELb0ELb0ELb0ELb0ELb1ELb0ELb0ELb1EEEvNS_16Flash_fwd_paramsE:
.text._ZN5flash24flash_fwd_splitkv_kernelI23Flash_fwd_kernel_traitsILi128ELi64ELi64ELi4ELb0ELb0EN7cutlass6half_tE19Flash_kernel_traitsILi128ELi64ELi64ELi4ES3_EELb0ELb0ELb0ELb0ELb1ELb0ELb0ELb1EEEvNS_16Flash_fwd_paramsE:
[----:B------:R-:W-:Y:S01]  /*0000*/  LDC R1, c[0x0][0x37c] ;  /* 0x0000df00ff017b82 */ /* 0x000fe20000000800 */
[----:B------:R-:W1:Y:S07]  /*0010*/  S2R R5, SR_CTAID.X ;  /* 0x0000000000057919 */ /* 0x000e6e0000002500 */
[----:B------:R-:W2:Y:S01]  /*0020*/  LDC.64 R100, c[0x0][0x348] ;  /* 0x0000d200ff647b82 */ /* 0x000ea20000000a00 */
[----:B------:R-:W-:Y:S01]  /*0030*/  BSSY.RECONVERGENT B3, `(.L_x_11410) ;  /* 0x0000005000037945 */ /* 0x000fe20003800200 */
[----:B------:R-:W-:Y:S01]  /*0040*/  MOV R150, 0x80 ;  /* 0x0000008000967802 */ /* 0x000fe20000000f00 */
[----:B------:R-:W3:Y:S01]  /*0050*/  S2R R152, SR_CTAID.Y ;  /* 0x0000000000987919 */ /* 0x000ee20000002600 */
[----:B------:R-:W4:Y:S05]  /*0060*/  S2R R151, SR_CTAID.Z ;  /* 0x0000000000977919 */ /* 0x000f2a0000002700 */
[----:B-1234-:R-:W-:Y:S05]  /*0070*/  CALL.REL.NOINC `($_ZN5flash24flash_fwd_splitkv_kernelI23Flash_fwd_kernel_traitsILi128ELi64ELi64ELi4ELb0ELb0EN7cutlass6half_tE19Flash_kernel_traitsILi128ELi64ELi64ELi4ES3_EELb0ELb0ELb0ELb0ELb1ELb0ELb0ELb1EEEvNS_16Flash_fwd_paramsE$_ZN5flash30compute_attn_1rowblock_splitkvI23Flash_fwd_kernel_traitsILi128ELi64ELi64ELi4ELb0ELb0EN7cutlass6half_tE19Flash_kernel_traitsILi128ELi64ELi64ELi4ES3_EELb0ELb0ELb0ELb0ELb1ELb0ELb0ELb1ENS_16Flash_fwd_paramsEEEvRKT8_iiiii) ;  /* 0x0000000000087944 */ /* 0x01efea0003c00000 */
[----:B------:R-:W-:Y:S05]  /*0080*/  BSYNC.RECONVERGENT B3 ;  /* 0x0000000000037941 */ /* 0x000fea0003800200 */
.L_x_11410:
[----:B------:R-:W-:Y:S05]  /*0090*/  EXIT ;  /* 0x000000000000794d */ /* 0x000fea0003800000 */
        .type           $_ZN5flash24flash_fwd_splitkv_kernelI23Flash_fwd_kernel_traitsILi128ELi64ELi64ELi4ELb0ELb0EN7cutlass6half_tE19Flash_kernel_traitsILi128ELi64ELi64ELi4ES3_EELb0ELb0ELb0ELb0ELb1ELb0ELb0ELb1EEEvNS_16Flash_fwd_paramsE$_ZN5flash30compute_attn_1rowblock_splitkvI23Flash_fwd_kernel_traitsILi128ELi64ELi64ELi4ELb0ELb0EN7cutlass6half_tE19Flash_kernel_traitsILi128ELi64ELi64ELi4ES3_EELb0ELb0ELb0ELb0ELb1ELb0ELb0ELb1ENS_16Flash_fwd_paramsEEEvRKT8_iiiii,@function
        .size           $_ZN5flash24flash_fwd_splitkv_kernelI23Flash_fwd_kernel_traitsILi128ELi64ELi64ELi4ELb0ELb0EN7cutlass6half_tE19Flash_kernel_traitsILi128ELi64ELi64ELi4ES3_EELb0ELb0ELb0ELb0ELb1ELb0ELb0ELb1EEEvNS_16Flash_fwd_paramsE$_ZN5flash30compute_attn_1rowblock_splitkvI23Flash_fwd_kernel_traitsILi128ELi64ELi64ELi4ELb0ELb0EN7cutlass6half_tE19Flash_kernel_traitsILi128ELi64ELi64ELi4ES3_EELb0ELb0ELb0ELb0ELb1ELb0ELb0ELb1ENS_16Flash_fwd_paramsEEEvRKT8_iiiii,(.L_x_14984 - $_ZN5flash24flash_fwd_splitkv_kernelI23Flash_fwd_kernel_traitsILi128ELi64ELi64ELi4ELb0ELb0EN7cutlass6half_tE19Flash_kernel_traitsILi128ELi64ELi64ELi4ES3_EELb0ELb0ELb0ELb0ELb1ELb0ELb0ELb1EEEvNS_16Flash_fwd_paramsE$_ZN5flash30compute_attn_1rowblock_splitkvI23Flash_fwd_kernel_traitsILi128ELi64ELi64ELi4ELb0ELb0EN7cutlass6half_tE19Flash_kernel_traitsILi128ELi64ELi64ELi4ES3_EELb0ELb0ELb0ELb0ELb1ELb0ELb0ELb1ENS_16Flash_fwd_paramsEEEvRKT8_iiiii)
$_ZN5flash24flash_fwd_splitkv_kernelI23Flash_fwd_kernel_traitsILi128ELi64ELi64ELi4ELb0ELb0EN7cutlass6half_tE19Flash_kernel_traitsILi128ELi64ELi64ELi4ES3_EELb0ELb0ELb0ELb0ELb1ELb0ELb0ELb1EEEvNS_16Flash_fwd_paramsE$_ZN5flash30compute_attn_1rowblock_splitkvI23Flash_fwd_kernel_traitsILi128ELi64ELi64ELi4ELb0ELb0EN7cutlass6half_tE19Flash_kernel_traitsILi128ELi64ELi64ELi4ES3_EELb0ELb0ELb0ELb0ELb1ELb0ELb0ELb1ENS_16Flash_fwd_paramsEEEvRKT8_iiiii:
        /* <DEDUP_REMOVED lines=39> */
.L_x_11412:
[----:B------:R-:W-:Y:S05]  /*0310*/  BSYNC.RECONVERGENT B0 ;  /* 0x0000000000007941 */ /* 0x000fea0003800200 */
.L_x_11411:
[----:B------:R-:W-:Y:S04]  /*0320*/  BSSY.RECONVERGENT B0, `(.L_x_11413) ;  /* 0x0000007000007945 */ /* 0x000fe80003800200 */
[----:B------:R-:W-:Y:S05]  /*0330*/  @!P3 BRA `(.L_x_11414) ;  /* 0x000000000014b947 */ /* 0x000fea0003800000 */
[----:B------:R-:W4:Y:S02]  /*0340*/  LD.E.U8 R0, desc[UR4][R100.64+0x1b2] ;  /* 0x0001b20464007980 */ /* 0x000f24000c101100 */
[----:B----4-:R-:W-:-:S13]  /*0350*/  ISETP.NE.AND P1, PT, R0, RZ, PT ;  /* 0x000000ff0000720c */ /* 0x010fda0003f25270 */
[----:B------:R-:W4:Y:S02]  /*0360*/  @P1 LD.E R0, desc[UR4][R12.64+0x4] ;  /* 0x000004040c001980 */ /* 0x000f24000c101900 */
[----:B----45:R-:W-:-:S06]  /*0370*/  @P1 IADD3 R3, PT, PT, R0, -R11, RZ ;  /* 0x8000000b00031210 */ /* 0x030fcc0007ffe0ff */
[----:B------:R4:W5:Y:S02]  /*0380*/  @!P1 LD.E R3, desc[UR4][R12.64] ;  /* 0x000000040c039980 */ /* 0x000964000c101900 */
.L_x_11414:
[----:B------:R-:W-:Y:S05]  /*0390*/  BSYNC.RECONVERGENT B0 ;  /* 0x0000000000007941 */ /* 0x000fea0003800200 */
.L_x_11413:
[----:B------:R-:W-:Y:S01]  /*03a0*/  BSSY.RECONVERGENT B1, `(.L_x_11415) ;  /* 0x0000012000017945 */ /* 0x000fe20003800200 */
[----:B-----5:R-:W-:Y:S02]  /*03b0*/  @P5 IADD3 R157, PT, PT, -R156, R7, RZ ;  /* 0x000000079c9d5210 */ /* 0x020fe40007ffe1ff */
[----:B------:R-:W-:Y:S01]  /*03c0*/  IADD3 R88, PT, PT, R3, -R10, RZ ;  /* 0x8000000a03587210 */ /* 0x000fe20007ffe0ff */
[----:B------:R-:W-:Y:S06]  /*03d0*/  @!P0 BRA `(.L_x_11416) ;  /* 0x0000000000148947 */ /* 0x000fec0003800000 */
[----:B------:R-:W-:-:S05]  /*03e0*/  IADD3 R2, P0, PT, R8, R113, RZ ;  /* 0x0000007108027210 */ /* 0x000fca0007f1e0ff */
[----:B------:R-:W-:-:S06]  /*03f0*/  IMAD.X R3, R9, 0x1, R112, P0 ;  /* 0x0000000109037824 */ /* 0x000fcc00000e0670 */
[----:B------:R-:W5:Y:S02]  /*0400*/  LD.E R3, desc[UR4][R2.64] ;  /* 0x0000000402037980 */ /* 0x000f64000c101900 */
[----:B-----5:R-:W-:Y:S01]  /*0410*/  IADD3 R78, PT, PT, R3, -R10, RZ ;  /* 0x8000000a034e7210 */ /* 0x020fe20007ffe0ff */
[----:B------:R-:W-:Y:S05]  /*0420*/  BRA `(.L_x_11417) ;  /* 0x0000000000247947 */ /* 0x000fea0003800000 */
.L_x_11416:
[----:B------:R-:W5:Y:S01]  /*0430*/  LD.E.64 R2, desc[UR4][R100.64+0x108] ;  /* 0x0001080464027980 */ /* 0x000f62000c101b00 */
[----:B------:R-:W-:Y:S01]  /*0440*/  BSSY.RECONVERGENT B0, `(.L_x_11418) ;  /* 0x0000006000007945 */ /* 0x000fe20003800200 */
[----:B-----5:R-:W-:-:S04]  /*0450*/  ISETP.NE.U32.AND P0, PT, R2, RZ, PT ;  /* 0x000000ff0200720c */ /* 0x020fc80003f05070 */
[----:B------:R-:W-:Y:S01]  /*0460*/  ISETP.NE.AND.EX P0, PT, R3, RZ, PT, P0 ;  /* 0x000000ff0300720c */ /* 0x000fe20003f05300 */
[----:B------:R-:W-:-:S12]  /*0470*/  IMAD.MOV.U32 R3, RZ, RZ, RZ ;  /* 0x000000ffff037224 */ /* 0x000fd800078e00ff */
[----:B------:R-:W-:Y:S05]  /*0480*/  @!P0 BRA `(.L_x_11419) ;  /* 0x0000000000048947 */ /* 0x000fea0003800000 */
[----:B------:R1:W5:Y:S02]  /*0490*/  LD.E R3, desc[UR4][R100.64+0xbc] ;  /* 0x0000bc0464037980 */ /* 0x000364000c101900 */
.L_x_11419:
[----:B------:R-:W-:Y:S05]  /*04a0*/  BSYNC.RECONVERGENT B0 ;  /* 0x0000000000007941 */ /* 0x000fea0003800200 */
.L_x_11418:
[----:B-----5:R-:W-:Y:S02]  /*04b0*/  IADD3 R78, PT, PT, R88, R3, RZ ;  /* 0x00000003584e7210 */ /* 0x020fe40007ffe0ff */
.L_x_11417:
[----:B------:R-:W-:Y:S05]  /*04c0*/  BSYNC.RECONVERGENT B1 ;  /* 0x0000000000017941 */ /* 0x000fea0003800200 */
.L_x_11415:
[----:B------:R-:W-:Y:S01]  /*04d0*/  IMAD.SHL.U32 R154, R5, 0x40, RZ ;  /* 0x00000040059a7824 */ /* 0x000fe200078e00ff */
[----:B------:R-:W-:Y:S01]  /*04e0*/  MOV R2, R150 ;  /* 0x0000009600027202 */ /* 0x000fe20000000f00 */
[----:B------:R-:W-:-:S03]  /*04f0*/  IMAD.MOV.U32 R3, RZ, RZ, 0x0 ;  /* 0x00000000ff037424 */ /* 0x000fc600078e00ff */
[----:B------:R-:W-:-:S13]  /*0500*/  ISETP.GT.AND P0, PT, R157, R154, PT ;  /* 0x0000009a9d00720c */ /* 0x000fda0003f04270 */
[----:B-1234-:R-:W-:Y:S05]  /*0510*/  @!P0 RET.REL.NODEC R2 `(_ZN5flash24flash_fwd_splitkv_kernelI23Flash_fwd_kernel_traitsILi128ELi64ELi64ELi4ELb0ELb0EN7cutlass6half_tE19Flash_kernel_traitsILi128ELi64ELi64ELi4ES3_EELb0ELb0ELb0ELb0ELb1ELb0ELb0ELb1EEEvNS_16Flash_fwd_paramsE) ;  /* 0xfffffff802b88950 */ /* 0x01efea0003c3ffff */
        /* <DEDUP_REMOVED lines=23> */
[----:B------:R-:W-:Y:S01]  /*0690*/  BSSY.RECONVERGENT B0, `(.L_x_11421) ;  /* 0x000002b000007945 */ /* 0x000fe20003800200 */
[----:B--2---:R-:W-:Y:S02]  /*06a0*/  IMAD R0, R152, R0, R151 ;  /* 0x0000000098007224 */ /* 0x004fe400078e0297 */
[----:B---3--:R-:W-:-:S04]  /*06b0*/  @P0 IMAD.WIDE.U32 R16, R12, R156, RZ ;  /* 0x0000009c0c100225 */ /* 0x008fc800078e00ff */
[----:B------:R-:W-:Y:S02]  /*06c0*/  @P0 IMAD R2, R13, R156, RZ ;  /* 0x0000009c0d020224 */ /* 0x000fe400078e02ff */
[-C--:B----4-:R-:W-:Y:S02]  /*06d0*/  @!P0 IMAD R4, R11, R152.reuse, RZ ;  /* 0x000000980b048224 */ /* 0x090fe400078e02ff */
[----:B------:R-:W-:Y:S01]  /*06e0*/  @!P0 IMAD.WIDE.U32 R10, R10, R152, RZ ;  /* 0x000000980a0a8225 */ /* 0x000fe200078e00ff */
[----:B------:R-:W-:-:S03]  /*06f0*/  @P0 MOV R10, R16 ;  /* 0x00000010000a0202 */ /* 0x000fc60000000f00 */
[----:B------:R-:W-:Y:S01]  /*0700*/  IMAD R0, R3, R0, R154 ;  /* 0x0000000003007224 */ /* 0x000fe200078e029a */
[----:B------:R-:W-:Y:S01]  /*0710*/  SHF.R.U32.HI R3, RZ, 0x3, R76 ;  /* 0x00000003ff037819 */ /* 0x000fe2000001164c */
[----:B------:R-:W-:-:S04]  /*0720*/  IMAD.WIDE.U32 R18, R154, R12, R18 ;  /* 0x0000000c9a127225 */ /* 0x000fc800078e0012 */
[----:B------:R-:W-:Y:S02]  /*0730*/  @!P0 IMAD.IADD R4, R11, 0x1, R4 ;  /* 0x000000010b048824 */ /* 0x000fe400078e0204 */
[----:B------:R-:W-:Y:S01]  /*0740*/  @P0 IMAD.IADD R4, R17, 0x1, R2 ;  /* 0x0000000111040824 */ /* 0x000fe200078e0202 */
[----:B------:R-:W-:Y:S01]  /*0750*/  IADD3 R11, PT, PT, R3, 0x10, RZ ;  /* 0x00000010030b7810 */ /* 0x000fe20007ffe0ff */
[----:B------:R-:W-:Y:S01]  /*0760*/  IMAD.IADD R2, R157, 0x1, -R154 ;  /* 0x000000019d027824 */ /* 0x000fe200078e0a9a */
[----:B------:R-:W-:Y:S01]  /*0770*/  IADD3 R10, P3, PT, R10, R18, RZ ;  /* 0x000000120a0a7210 */ /* 0x000fe20007f7e0ff */
[----:B------:R-:W-:Y:S02]  /*0780*/  IMAD R17, R13, R154, RZ ;  /* 0x0000009a0d117224 */ /* 0x000fe400078e02ff */
[----:B------:R-:W-:Y:S01]  /*0790*/  VIADD R5, R3, 0x20 ;  /* 0x0000002003057836 */ /* 0x000fe20000000000 */
[----:B------:R-:W-:Y:S02]  /*07a0*/  ISETP.GE.AND P0, PT, R11, R2, PT ;  /* 0x000000020b00720c */ /* 0x000fe40003f06270 */
[----:B------:R-:W-:-:S02]  /*07b0*/  IADD3.X R11, PT, PT, R4, R19, R17, P3, !PT ;  /* 0x00000013040b7210 */ /* 0x000fc40001ffe411 */
[-C--:B------:R-:W-:Y:S02]  /*07c0*/  ISETP.GE.AND P2, PT, R5, R2.reuse, PT ;  /* 0x000000020500720c */ /* 0x080fe40003f46270 */
[----:B------:R-:W-:Y:S02]  /*07d0*/  ISETP.GE.AND P3, PT, R3, R2, PT ;  /* 0x000000020300720c */ /* 0x000fe40003f66270 */
[----:B------:R-:W-:-:S04]  /*07e0*/  IADD3 R5, P1, PT, R0, R3, RZ ;  /* 0x0000000300057210 */ /* 0x000fc80007f3e0ff */
[----:B------:R-:W-:Y:S02]  /*07f0*/  LEA.HI.X.SX32 R0, R0, RZ, 0x1, P1 ;  /* 0x000000ff00007211 */ /* 0x000fe400008f0eff */
[----:B------:R-:W-:Y:S01]  /*0800*/  LEA R4, P4, R5, R6, 0x2 ;  /* 0x0000000605047211 */ /* 0x000fe200078810ff */
[----:B------:R-:W-:Y:S01]  /*0810*/  VIADD R17, R3, 0x30 ;  /* 0x0000003003117836 */ /* 0x000fe20000000000 */
[----:B------:R-:W-:Y:S01]  /*0820*/  LOP3.LUT P6, R76, R76, 0x7, RZ, 0xc0, !PT ;  /* 0x000000074c4c7812 */ /* 0x000fe200078cc0ff */
[----:B------:R-:W-:Y:S01]  /*0830*/  IMAD.WIDE.U32 R20, R151, R8, R10 ;  /* 0x0000000897147225 */ /* 0x000fe200078e000a */
[----:B------:R-:W-:-:S03]  /*0840*/  LEA.HI.X R5, R5, R7, R0, 0x2, P4 ;  /* 0x0000000705057211 */ /* 0x000fc600020f1400 */
[----:B------:R-:W-:Y:S01]  /*0850*/  IMAD R0, R9, R151, RZ ;  /* 0x0000009709007224 */ /* 0x000fe200078e02ff */
[-C--:B------:R-:W-:Y:S02]  /*0860*/  ISETP.GE.OR P6, PT, R3, R2.reuse, P6 ;  /* 0x000000020300720c */ /* 0x080fe400037c6670 */
[----:B------:R-:W-:Y:S02]  /*0870*/  ISETP.GE.AND P1, PT, R17, R2, PT ;  /* 0x000000021100720c */ /* 0x000fe40003f26270 */
        /* <DEDUP_REMOVED lines=12> */
.L_x_11422:
[----:B------:R-:W-:Y:S05]  /*0940*/  BSYNC.RECONVERGENT B0 ;  /* 0x0000000000007941 */ /* 0x000fea0003800200 */
.L_x_11421:
        /* <DEDUP_REMOVED lines=18> */
.L_x_11424:
[----:B------:R-:W-:Y:S05]  /*0a70*/  BSYNC.RECONVERGENT B0 ;  /* 0x0000000000007941 */ /* 0x000fea0003800200 */
.L_x_11423:
        /* <DEDUP_REMOVED lines=14> */
.L_x_11426:
[----:B------:R-:W-:Y:S05]  /*0b60*/  BSYNC.RECONVERGENT B0 ;  /* 0x0000000000007941 */ /* 0x000fea0003800200 */
.L_x_11425:
        /* <DEDUP_REMOVED lines=14> */
.L_x_11428:
[----:B------:R-:W-:Y:S05]  /*0c50*/  BSYNC.RECONVERGENT B0 ;  /* 0x0000000000007941 */ /* 0x000fea0003800200 */
.L_x_11427:
[----:B------:R-:W-:Y:S01]  /*0c60*/  MOV R151, 0x0 ;  /* 0x0000000000977802 */ /* 0x000fe20000000f00 */
[----:B------:R-:W-:Y:S04]  /*0c70*/  @!P6 ST.E desc[UR4][R4.64], R11 ;  /* 0x0000000b0400e985 */ /* 0x000fe8000c101904 */
[----:B------:R-:W-:Y:S04]  /*0c80*/  @!P5 ST.E desc[UR4][R4.64+0x40], R9 ;  /* 0x000040090400d985 */ /* 0x000fe8000c101904 */
[----:B------:R1:W-:Y:S02]  /*0c90*/  @!P4 ST.E desc[UR4][R4.64+0x80], R7 ;  /* 0x000080070400c985 */ /* 0x0003e4000c101904 */
[----:B-123-5:R-:W-:Y:S05]  /*0ca0*/  @P3 RET.REL.NODEC R150 `(_ZN5flash24flash_fwd_splitkv_kernelI23Flash_fwd_kernel_traitsILi128ELi64ELi64ELi4ELb0ELb0EN7cutlass6half_tE19Flash_kernel_traitsILi128ELi64ELi64ELi4ES3_EELb0ELb0ELb0ELb0ELb1ELb0ELb0ELb1EEEvNS_16Flash_fwd_paramsE) ;  /* 0xfffffff096d43950 */ /* 0x02efea0003c3ffff */
[----:B------:R-:W-:Y:S02]  /*0cb0*/  MOV R3, 0x7f800000 ;  /* 0x7f80000000037802 */ /* 0x000fe40000000f00 */
[----:B------:R-:W-:-:S03]  /*0cc0*/  MOV R151, 0x0 ;  /* 0x0000000000977802 */ /* 0x000fc60000000f00 */
[----:B------:R1:W-:Y:S02]  /*0cd0*/  ST.E desc[UR4][R4.64+0xc0], R3 ;  /* 0x0000c00304007985 */ /* 0x0003e4000c101904 */
[----:B-1----:R-:W-:Y:S05]  /*0ce0*/  RET.REL.NODEC R150 `(_ZN5flash24flash_fwd_splitkv_kernelI23Flash_fwd_kernel_traitsILi128ELi64ELi64ELi4ELb0ELb0EN7cutlass6half_tE19Flash_kernel_traitsILi128ELi64ELi64ELi4ES3_EELb0ELb0ELb0ELb0ELb1ELb0ELb0ELb1EEEvNS_16Flash_fwd_paramsE) ;  /* 0xfffffff096c47950 */ /* 0x002fea0003c3ffff */
.L_x_11420:
        /* <DEDUP_REMOVED lines=26> */
[----:B-1----:R-:W-:Y:S01]  /*0e90*/  IABS R2, R11 ;  /* 0x0000000b00027213 */ /* 0x002fe20000000000 */
[----:B--2---:R-:W-:Y:S01]  /*0ea0*/  IMAD.MOV R3, RZ, RZ, -R15 ;  /* 0x000000ffff037224 */ /* 0x004fe200078e0a0f */
        /* <DEDUP_REMOVED lines=55> */
[----:B---3--:R-:W-:Y:S01]  /*1220*/  SHF.R.S32.HI R2, RZ, 0x1f, R3 ;  /* 0x0000001fff027819 */ /* 0x008fe20000011403 */
        /* <DEDUP_REMOVED lines=17> */
.L_x_11430:
        /* <DEDUP_REMOVED lines=52> */
[----:B------:R-:W-:Y:S01]  /*1680*/  IMAD R6, R145, R12, RZ ;  /* 0x0000000c91067224 */ /* 0x000fe200078e02ff */
[----:B------:R-:W-:Y:S01]  /*1690*/  @!P1 IADD3 R2, PT, PT, -R2, RZ, RZ ;  /* 0x000000ff02029210 */ /* 0x000fe20007ffe1ff */
[----:B------:R-:W-:Y:S02]  /*16a0*/  @!P3 IMAD R3, R3, R104, R4 ;  /* 0x000000680303b224 */ /* 0x000fe400078e0204 */
        /* <DEDUP_REMOVED lines=8> */
[----:B------:R-:W-:Y:S02]  /*1730*/  IMAD R7, R17, R2, RZ ;  /* 0x0000000211077224 */ /* 0x000fe400078e02ff */
[----:B------:R-:W-:-:S02]  /*1740*/  @P3 IMAD.IADD R10, R10, 0x1, R11 ;  /* 0x000000010a0a3824 */ /* 0x000fc400078e020b */
        /* <DEDUP_REMOVED lines=8> */
[----:B------:R-:W-:Y:S01]  /*17d0*/  @!P3 IMAD.MOV.U32 R16, RZ, RZ, R14 ;  /* 0x000000ffff10b224 */ /* 0x000fe200078e000e */
[----:B------:R-:W-:Y:S01]  /*17e0*/  IADD3 R2, PT, PT, R21, R7, RZ ;  /* 0x0000000715027210 */ /* 0x000fe20007ffe0ff */
[----:B------:R-:W-:Y:S01]  /*17f0*/  @P3 IMAD.IADD R15, R11, 0x1, R6 ;  /* 0x000000010b0f3824 */ /* 0x000fe200078e0206 */
[----:B------:R-:W-:Y:S02]  /*1800*/  @P3 MOV R16, R10 ;  /* 0x0000000a00103202 */ /* 0x000fe40000000f00 */
[----:B------:R-:W-:Y:S02]  /*1810*/  MOV R13, RZ ;  /* 0x000000ff000d7202 */ /* 0x000fe40000000f00 */
.L_x_11431:
[----:B------:R-:W-:Y:S05]  /*1820*/  BSYNC.RECONVERGENT B0 ;  /* 0x0000000000007941 */ /* 0x000fea0003800200 */
.L_x_11429:
        /* <DEDUP_REMOVED lines=26> */
[----:B------:R-:W-:Y:S01]  /*19d0*/  @!P3 IMAD.IADD R18, R18, 0x1, -R3 ;  /* 0x000000011212b824 */ /* 0x000fe200078e0a03 */
[----:B------:R-:W-:-:S04]  /*19e0*/  IADD3 R28, P1, PT, R20, R16, RZ ;  /* 0x00000010141c7210 */ /* 0x000fc80007f3e0ff */
[----:B------:R-:W-:Y:S02]  /*19f0*/  ISETP.GE.U32.AND P4, PT, R18, R3, PT ;  /* 0x000000031200720c */ /* 0x000fe40003f86070 */
[----:B------:R-:W-:Y:S01]  /*1a00*/  LOP3.LUT R3, R151, R0, RZ, 0x3c, !PT ;  /* 0x0000000097037212 */ /* 0x000fe200078e3cff */
[-C--:B-----5:R-:W-:Y:S01]  /*1a10*/  IMAD R13, R13, R104.reuse, RZ ;  /* 0x000000680d0d7224 */ /* 0x0a0fe200078e02ff */
[----:B------:R-:W-:Y:S01]  /*1a20*/  IADD3.X R29, PT, PT, RZ, R15, RZ, P1, !PT ;  /* 0x0000000fff1d7210 */ /* 0x000fe20000ffe4ff */
[----:B------:R-:W-:Y:S01]  /*1a30*/  @!P3 VIADD R17, R17, 0x1 ;  /* 0x000000011111b836 */ /* 0x000fe20000000000 */
[----:B------:R-:W-:Y:S02]  /*1a40*/  ISETP.GE.AND P2, PT, R3, RZ, PT ;  /* 0x000000ff0300720c */ /* 0x000fe40003f46270 */
[----:B------:R-:W-:Y:S01]  /*1a50*/  ISETP.NE.AND P1, PT, R0, RZ, PT ;  /* 0x000000ff0000720c */ /* 0x000fe20003f25270 */
[C---:B------:R-:W-:Y:S02]  /*1a60*/  IMAD R13, R12.reuse, R105, R13 ;  /* 0x000000690c0d7224 */ /* 0x040fe400078e020d */
[----:B------:R-:W-:-:S04]  /*1a70*/  IMAD.WIDE.U32 R28, R12, R104, R28 ;  /* 0x000000680c1c7225 */ /* 0x000fc800078e001c */
[----:B------:R-:W-:-:S04]  /*1a80*/  @P4 VIADD R17, R17, 0x1 ;  /* 0x0000000111114836 */ /* 0x000fc80000000000 */
[----:B------:R-:W-:Y:S02]  /*1a90*/  IMAD.MOV.U32 R3, RZ, RZ, R17 ;  /* 0x000000ffff037224 */ /* 0x000fe400078e0011 */
[----:B------:R-:W-:Y:S01]  /*1aa0*/  IMAD.IADD R17, R29, 0x1, R13 ;  /* 0x000000011d117824 */ /* 0x000fe200078e020d */
[----:B------:R-:W1:Y:S01]  /*1ab0*/  S2R R57, SR_CgaCtaId ;  /* 0x0000000000397919 */ /* 0x000e620000008800 */
[----:B------:R-:W-:Y:S01]  /*1ac0*/  @!P2 IMAD.MOV R3, RZ, RZ, -R3 ;  /* 0x000000ffff03a224 */ /* 0x000fe200078e0a03 */
[----:B------:R-:W-:Y:S02]  /*1ad0*/  @!P1 LOP3.LUT R3, RZ, R0, RZ, 0x33, !PT ;  /* 0x00000000ff039212 */ /* 0x000fe400078e33ff */
[----:B------:R-:W-:Y:S02]  /*1ae0*/  SHF.R.U32.HI R126, RZ, 0x3, R76 ;  /* 0x00000003ff7e7819 */ /* 0x000fe4000001164c */
[----:B------:R-:W-:Y:S01]  /*1af0*/  MOV R127, RZ ;  /* 0x000000ff007f7202 */ /* 0x000fe20000000f00 */
[----:B------:R-:W-:Y:S01]  /*1b00*/  IMAD.MOV.U32 R16, RZ, RZ, R28 ;  /* 0x000000ffff107224 */ /* 0x000fe200078e001c */
[----:B------:R-:W-:-:S03]  /*1b10*/  SHF.R.S32.HI R0, RZ, 0x1f, R3 ;  /* 0x0000001fff007819 */ /* 0x000fc60000011403 */
[----:B------:R-:W-:-:S04]  /*1b20*/  IMAD.WIDE.U32 R16, R3, R24, R16 ;  /* 0x0000001803107225 */ /* 0x000fc800078e0010 */
[-C--:B------:R-:W-:Y:S01]  /*1b30*/  IMAD R149, R105, R126.reuse, RZ ;  /* 0x0000007e69957224 */ /* 0x080fe200078e02ff */
[----:B------:R-:W-:Y:S01]  /*1b40*/  SHF.L.U32 R82, R76, 0x6, RZ ;  /* 0x000000064c527819 */ /* 0x000fe200000006ff */
[----:B------:R-:W-:Y:S01]  /*1b50*/  IMAD R147, R145, R126, RZ ;  /* 0x0000007e91937224 */ /* 0x000fe200078e02ff */
[----:B------:R-:W-:Y:S02]  /*1b60*/  SHF.R.U32.HI R72, RZ, 0x1, R76 ;  /* 0x00000001ff487819 */ /* 0x000fe4000001164c */
[----:B------:R-:W-:Y:S01]  /*1b70*/  LOP3.LUT R83, R82, 0x1c0, RZ, 0xc0, !PT ;  /* 0x000001c052537812 */ /* 0x000fe200078ec0ff */
[----:B------:R-:W-:-:S03]  /*1b80*/  IMAD.SHL.U32 R81, R76, 0x20, RZ ;  /* 0x000000204c517824 */ /* 0x000fc600078e00ff */
[----:B------:R-:W-:Y:S01]  /*1b90*/  LOP3.LUT R72, R83, 0x8, R72, 0xf8, !PT ;  /* 0x0000000853487812 */ /* 0x000fe200078ef848 */
[C---:B------:R-:W-:Y:S01]  /*1ba0*/  IMAD.SHL.U32 R74, R144.reuse, 0x10, RZ ;  /* 0x00000010904a7824 */ /* 0x040fe200078e00ff */
[----:B------:R-:W-:Y:S02]  /*1bb0*/  LEA R153, R103, 0xffffffc0, 0x6 ;  /* 0xffffffc067997811 */ /* 0x000fe400078e30ff */
[----:B------:R-:W-:Y:S02]  /*1bc0*/  SHF.L.U64.HI R75, R144, 0x4, R145 ;  /* 0x00000004904b7819 */ /* 0x000fe40000010291 */
[C---:B------:R-:W-:Y:S02]  /*1bd0*/  SHF.L.U64.HI R80, R104.reuse, 0x4, R105 ;  /* 0x0000000468507819 */ /* 0x040fe40000010269 */
[----:B------:R-:W-:Y:S02]  /*1be0*/  SHF.L.U32 R77, R104, 0x4, RZ ;  /* 0x00000004684d7819 */ /* 0x000fe400000006ff */
[----:B------:R-:W-:-:S02]  /*1bf0*/  LOP3.LUT R81, R81, 0x7c00, RZ, 0xc0, !PT ;  /* 0x00007c0051517812 */ /* 0x000fc400078ec0ff */
[----:B------:R-:W-:Y:S02]  /*1c00*/  LOP3.LUT R73, R82, 0x200, RZ, 0xc0, !PT ;  /* 0x0000020052497812 */ /* 0x000fe400078ec0ff */
[----:B------:R-:W-:Y:S01]  /*1c10*/  LOP3.LUT R72, R72, 0x38, R79, 0x78, !PT ;  /* 0x0000003848487812 */ /* 0x000fe200078e784f */
[----:B--2---:R-:W-:Y:S02]  /*1c20*/  @P0 IMAD R13, R129, R156, RZ ;  /* 0x0000009c810d0224 */ /* 0x004fe400078e02ff */
[----:B---3--:R-:W-:-:S04]  /*1c30*/  @!P0 IMAD.WIDE.U32 R18, R26, R152, RZ ;  /* 0x000000981a128225 */ /* 0x008fc800078e00ff */
[----:B------:R-:W-:Y:S02]  /*1c40*/  @!P0 IMAD R12, R27, R152, RZ ;  /* 0x000000981b0c8224 */ /* 0x000fe400078e02ff */
[----:B------:R-:W-:Y:S01]  /*1c50*/  @P0 IMAD.WIDE.U32 R26, R128, R156, RZ ;  /* 0x0000009c801a0225 */ /* 0x000fe200078e00ff */
[----:B------:R-:W-:Y:S02]  /*1c60*/  @!P0 MOV R15, R18 ;  /* 0x00000012000f8202 */ /* 0x000fe40000000f00 */
[----:B------:R-:W-:Y:S01]  /*1c70*/  @P0 MOV R15, R26 ;  /* 0x0000001a000f0202 */ /* 0x000fe20000000f00 */
[----:B------:R-:W-:Y:S02]  /*1c80*/  @!P0 IMAD.IADD R12, R19, 0x1, R12 ;  /* 0x00000001130c8824 */ /* 0x000fe400078e020c */
[----:B------:R-:W-:Y:S01]  /*1c90*/  @P0 IMAD.IADD R12, R27, 0x1, R13 ;  /* 0x000000011b0c0824 */ /* 0x000fe200078e020d */
[----:B------:R-:W-:-:S05]  /*1ca0*/  IADD3 R18, P1, PT, R20, R15, RZ ;  /* 0x0000000f14127210 */ /* 0x000fca0007f3e0ff */
[----:B------:R-:W-:Y:S02]  /*1cb0*/  IMAD.X R19, RZ, RZ, R12, P1 ;  /* 0x000000ffff137224 */ /* 0x000fe400008e060c */
[----:B------:R-:W-:Y:S02]  /*1cc0*/  IMAD R12, R23, R151, RZ ;  /* 0x00000097170c7224 */ /* 0x000fe400078e02ff */
[----:B------:R-:W-:-:S04]  /*1cd0*/  IMAD.WIDE.U32 R26, R151, R22, R18 ;  /* 0x00000016971a7225 */ /* 0x000fc800078e0012 */
[----:B------:R-:W-:-:S04]  /*1ce0*/  IMAD.WIDE.U32 R22, R5, 0x40, R126 ;  /* 0x0000004005167825 */ /* 0x000fc800078e007e */
[----:B------:R-:W-:Y:S02]  /*1cf0*/  IMAD R13, R25, R3, RZ ;  /* 0x00000003190d7224 */ /* 0x000fe400078e02ff */
[----:B------:R-:W-:Y:S02]  /*1d00*/  IMAD.IADD R27, R27, 0x1, R12 ;  /* 0x000000011b1b7824 */ /* 0x000fe400078e020c */
[----:B------:R-:W-:Y:S02]  /*1d10*/  IMAD R5, R23, R128, RZ ;  /* 0x0000008017057224 */ /* 0x000fe400078e02ff */
[----:B------:R-:W-:Y:S02]  /*1d20*/  IMAD R24, R0, R24, R13 ;  /* 0x0000001800187224 */ /* 0x000fe400078e020d */
[C---:B------:R-:W-:Y:S02]  /*1d30*/  IMAD R5, R22.reuse, R129, R5 ;  /* 0x0000008116057224 */ /* 0x040fe400078e0205 */
[----:B------:R-:W-:Y:S01]  /*1d40*/  IMAD.WIDE.U32 R12, R22, R128, R26 ;  /* 0x00000080160c7225 */ /* 0x000fe200078e001a */
[----:B------:R-:W-:-:S03]  /*1d50*/  IADD3 R18, P1, PT, R20, R4, RZ ;  /* 0x0000000414127210 */ /* 0x000fc60007f3e0ff */
[----:B------:R-:W-:Y:S01]  /*1d60*/  IMAD.IADD R5, R13, 0x1, R5 ;  /* 0x000000010d057824 */ /* 0x000fe200078e0205 */
[C---:B----4-:R-:W-:Y:S01]  /*1d70*/  LEA R124, P2, R12.reuse, R6, 0x1 ;  /* 0x000000060c7c7211 */ /* 0x050fe200078408ff */
[----:B------:R-:W-:Y:S02]  /*1d80*/  IMAD.IADD R17, R17, 0x1, R24 ;  /* 0x0000000111117824 */ /* 0x000fe400078e0218 */
[----:B------:R-:W-:Y:S01]  /*1d90*/  IMAD.X R19, RZ, RZ, R2, P1 ;  /* 0x000000ffff137224 */ /* 0x000fe200008e0602 */
[----:B------:R-:W-:Y:S02]  /*1da0*/  MOV R2, 0x400 ;  /* 0x0000040000027802 */ /* 0x000fe40000000f00 */
[----:B------:R-:W-:Y:S02]  /*1db0*/  LEA.HI.X R125, R12, R7, R5, 0x1, P2 ;  /* 0x000000070c7d7211 */ /* 0x000fe400010f0c05 */
[----:B------:R-:W-:Y:S01]  /*1dc0*/  SHF.R.S32.HI R7, RZ, 0x1f, R88 ;  /* 0x0000001fff077819 */ /* 0x000fe20000011458 */
[----:B------:R-:W-:Y:S01]  /*1dd0*/  IMAD.WIDE.U32 R16, R126, R104, R16 ;  /* 0x000000687e107225 */ /* 0x000fe200078e0010 */
[----:B-1----:R-:W-:-:S02]  /*1de0*/  LEA R57, R57, R2, 0x18 ;  /* 0x0000000239397211 */ /* 0x002fc400078ec0ff */
[----:B------:R-:W-:Y:S01]  /*1df0*/  LEA.HI R2, R7, R88, RZ, 0x6 ;  /* 0x0000005807027211 */ /* 0x000fe200078f30ff */
[----:B------:R-:W-:Y:S01]  /*1e00*/  IMAD.IADD R149, R17, 0x1, R149 ;  /* 0x0000000111957824 */ /* 0x000fe200078e0295 */
[C---:B------:R-:W-:Y:S02]  /*1e10*/  LEA R148, P0, R16.reuse, R8, 0x1 ;  /* 0x0000000810947211 */ /* 0x040fe400078008ff */
[----:B------:R-:W-:Y:S02]  /*1e20*/  SHF.R.S32.HI R2, RZ, 0x6, R2 ;  /* 0x00000006ff027819 */ /* 0x000fe40000011402 */
[----:B------:R-:W-:Y:S02]  /*1e30*/  LOP3.LUT R5, R79, 0x1c0, RZ, 0xc0, !PT ;  /* 0x000001c04f057812 */ /* 0x000fe400078ec0ff */
[----:B------:R-:W-:Y:S02]  /*1e40*/  LEA.HI.X R149, R16, R9, R149, 0x1, P0 ;  /* 0x0000000910957211 */ /* 0x000fe400000f0c95 */
[----:B------:R-:W-:-:S02]  /*1e50*/  ISETP.GE.AND P0, PT, R2, R103, PT ;  /* 0x000000670200720c */ /* 0x000fc40003f06270 */
[----:B------:R-:W-:Y:S01]  /*1e60*/  LOP3.LUT R4, R5, 0x38, R76, 0xf8, !PT ;  /* 0x0000003805047812 */ /* 0x000fe200078ef84c */
[----:B------:R-:W-:-:S03]  /*1e70*/  IMAD.WIDE.U32 R18, R126, R144, R18 ;  /* 0x000000907e127225 */ /* 0x000fc600078e0012 */
[--C-:B------:R-:W-:Y:S02]  /*1e80*/  LOP3.LUT R4, R4, 0x38, R79.reuse, 0x78, !PT ;  /* 0x0000003804047812 */ /* 0x100fe400078e784f */
[----:B------:R-:W-:Y:S02]  /*1e90*/  IADD3 R147, PT, PT, R19, R147, RZ ;  /* 0x0000009313937210 */ /* 0x000fe40007ffe0ff */
[----:B------:R-:W-:Y:S02]  /*1ea0*/  LOP3.LUT R4, R4, 0x1e00, R79, 0xf8, !PT ;  /* 0x00001e0004047812 */ /* 0x000fe400078ef84f */
[----:B------:R-:W-:Y:S02]  /*1eb0*/  LEA R146, P1, R18, R10, 0x1 ;  /* 0x0000000a12927211 */ /* 0x000fe400078208ff */
[----:B------:R-:W-:Y:S01]  /*1ec0*/  LEA.HI R121, R121, R121, RZ, 0x1 ;  /* 0x0000007979797211 */ /* 0x000fe200078f08ff */
[----:B------:R-:W-:Y:S01]  /*1ed0*/  IMAD R155, R4, 0x2, R57 ;  /* 0x00000002049b7824 */ /* 0x000fe200078e0239 */
[----:B------:R-:W-:Y:S01]  /*1ee0*/  LEA.HI.X R147, R18, R11, R147, 0x1, P1 ;  /* 0x0000000b12937211 */ /* 0x000fe200008f0c93 */
[----:B------:R-:W-:Y:S08]  /*1ef0*/  @P0 BRA `(.L_x_11432) ;  /* 0x0000005c000c0947 */ /* 0x000ff00003800000 */
        /* <DEDUP_REMOVED lines=11> */
[----:B------:R-:W-:Y:S02]  /*1fb0*/  IADD3 R14, PT, PT, R153, R14, RZ ;  /* 0x0000000e990e7210 */ /* 0x000fe40007ffe0ff */
[----:B------:R-:W-:-:S05]  /*1fc0*/  SHF.R.S32.HI R121, RZ, 0x1, R121 ;  /* 0x00000001ff797819 */ /* 0x000fca0000011479 */
[-C--:B------:R-:W-:Y:S02]  /*1fd0*/  IMAD R15, R14, R121.reuse, RZ ;  /* 0x000000790e0f7224 */ /* 0x080fe400078e02ff */
[----:B------:R-:W-:-:S05]  /*1fe0*/  IMAD R14, R126, R121, R20 ;  /* 0x000000797e0e7224 */ /* 0x000fca00078e0214 */
[----:B------:R-:W-:Y:S01]  /*1ff0*/  IADD3 R94, P1, PT, R15, R14, RZ ;  /* 0x0000000e0f5e7210 */ /* 0x000fe20007f3e0ff */
[C---:B------:R-:W-:Y:S01]  /*2000*/  IMAD.SHL.U32 R120, R121.reuse, 0x10, RZ ;  /* 0x0000001079787824 */ /* 0x040fe200078e00ff */
[C---:B------:R-:W-:Y:S01]  /*2010*/  SHF.L.U32 R118, R121.reuse, 0x5, RZ ;  /* 0x0000000579767819 */ /* 0x040fe200000006ff */
[----:B------:R-:W-:Y:S01]  /*2020*/  IMAD R119, R121, 0x30, RZ ;  /* 0x0000003079777824 */ /* 0x000fe200078e02ff */
[----:B------:R-:W-:Y:S01]  /*2030*/  VIMNMX R87, PT, PT, RZ, R2, !PT ;  /* 0x00000002ff577248 */ /* 0x000fe20007fe0100 */
[C---:B------:R-:W-:Y:S01]  /*2040*/  VIADD R85, R126.reuse, 0x20 ;  /* 0x000000207e557836 */ /* 0x040fe20000000000 */
        /* <DEDUP_REMOVED lines=15> */
[----:B---3--:R-:W-:Y:S01]  /*2140*/  IMAD.WIDE.U32 R24, R152, R10, R20 ;  /* 0x0000000a98187225 */ /* 0x008fe200078e0014 */
[----:B------:R-:W-:-:S03]  /*2150*/  IADD3 R27, PT, PT, R27, R8, RZ ;  /* 0x000000081b1b7210 */ /* 0x000fc60007ffe0ff */
[----:B------:R-:W-:Y:S02]  /*2160*/  IMAD R8, R11, R152, RZ ;  /* 0x000000980b087224 */ /* 0x000fe400078e02ff */
[----:B----4-:R-:W-:Y:S02]  /*2170*/  IMAD R9, R131, R153, RZ ;  /* 0x0000009983097224 */ /* 0x010fe400078e02ff */
[----:B------:R-:W-:Y:S02]  /*2180*/  IMAD.IADD R25, R25, 0x1, R8 ;  /* 0x0000000119197824 */ /* 0x000fe400078e0208 */
[----:B------:R-:W-:-:S04]  /*2190*/  IMAD.WIDE.U32 R26, R153, R130, R26 ;  /* 0x00000082991a7225 */ /* 0x000fc800078e001a */
[----:B-----5:R-:W-:Y:S02]  /*21a0*/  IMAD R8, R133, R153, RZ ;  /* 0x0000009985087224 */ /* 0x020fe400078e02ff */
[----:B------:R-:W-:Y:S01]  /*21b0*/  IMAD.WIDE.U32 R24, R153, R132, R24 ;  /* 0x0000008499187225 */ /* 0x000fe200078e0018 */
[----:B------:R-:W-:-:S03]  /*21c0*/  IADD3 R27, PT, PT, R27, R9, RZ ;  /* 0x000000091b1b7210 */ /* 0x000fc60007ffe0ff */
[-C--:B------:R-:W-:Y:S02]  /*21d0*/  IMAD R9, R17, R3.reuse, RZ ;  /* 0x0000000311097224 */ /* 0x080fe400078e02ff */
[----:B------:R-:W-:Y:S02]  /*21e0*/  IMAD.IADD R25, R25, 0x1, R8 ;  /* 0x0000000119197824 */ /* 0x000fe400078e0208 */
[----:B------:R-:W-:Y:S02]  /*21f0*/  IMAD.SHL.U32 R8, R76, 0x4, RZ ;  /* 0x000000044c087824 */ /* 0x000fe400078e00ff */
[-C--:B------:R-:W-:Y:S02]  /*2200*/  IMAD R10, R16, R0.reuse, R9 ;  /* 0x00000000100a7224 */ /* 0x080fe400078e0209 */
[----:B------:R-:W-:Y:S01]  /*2210*/  IMAD R9, R23, R3, RZ ;  /* 0x0000000317097224 */ /* 0x000fe200078e02ff */
[----:B------:R-:W-:Y:S02]  /*2220*/  LOP3.LUT R8, R8, 0x1c, RZ, 0xc0, !PT ;  /* 0x0000001c08087812 */ /* 0x000fe400078ec0ff */
[----:B------:R-:W-:Y:S01]  /*2230*/  SHF.R.S32.HI R11, RZ, 0x1f, R88 ;  /* 0x0000001fff0b7819 */ /* 0x000fe20000011458 */
[----:B------:R-:W-:Y:S01]  /*2240*/  IMAD R0, R22, R0, R9 ;  /* 0x0000000016007224 */ /* 0x000fe200078e0209 */
[----:B------:R-:W-:Y:S01]  /*2250*/  IADD3 R9, P0, PT, -R88, R126, RZ ;  /* 0x0000007e58097210 */ /* 0x000fe20007f1e1ff */
[----:B------:R-:W-:-:S02]  /*2260*/  IMAD R8, R126, R121, R8 ;  /* 0x000000797e087224 */ /* 0x000fc400078e0208 */
[----:B------:R-:W-:Y:S01]  /*2270*/  IMAD.WIDE.U32 R16, R3, R16, R26 ;  /* 0x0000001003107225 */ /* 0x000fe200078e001a */
[----:B------:R-:W-:-:S03]  /*2280*/  IADD3.X R11, PT, PT, RZ, ~R11, RZ, P0, !PT ;  /* 0x8000000bff0b7210 */ /* 0x000fc600007fe4ff */
[----:B------:R-:W-:Y:S01]  /*2290*/  IMAD.WIDE.U32 R24, R3, R22, R24 ;  /* 0x0000001603187225 */ /* 0x000fe200078e0018 */
[----:B------:R-:W-:Y:S02]  /*22a0*/  SHF.R.S32.HI R3, RZ, 0x1f, R15 ;  /* 0x0000001fff037819 */ /* 0x000fe4000001140f */
[----:B------:R-:W-:Y:S01]  /*22b0*/  IADD3 R22, P0, PT, R15, R8, RZ ;  /* 0x000000080f167210 */ /* 0x000fe20007f1e0ff */
[----:B------:R-:W-:Y:S01]  /*22c0*/  IMAD.IADD R15, R17, 0x1, R10 ;  /* 0x00000001110f7824 */ /* 0x000fe200078e020a */
[-C--:B------:R-:W-:Y:S01]  /*22d0*/  LEA.HI.X.SX32 R95, R14, R3.reuse, 0x1, P1 ;  /* 0x000000030e5f7211 */ /* 0x080fe200008f0eff */
[----:B------:R-:W-:Y:S01]  /*22e0*/  IMAD R89, R11, R130, RZ ;  /* 0x000000820b597224 */ /* 0x000fe200078e02ff */
[----:B------:R-:W-:Y:S01]  /*22f0*/  IADD3 R25, PT, PT, R25, R0, RZ ;  /* 0x0000000019197210 */ /* 0x000fe20007ffe0ff */
[----:B------:R-:W-:Y:S02]  /*2300*/  IMAD.MOV.U32 R14, RZ, RZ, R16 ;  /* 0x000000ffff0e7224 */ /* 0x000fe400078e0010 */
[----:B------:R-:W-:Y:S01]  /*2310*/  IMAD R17, R11, R132, RZ ;  /* 0x000000840b117224 */ /* 0x000fe200078e02ff */
[----:B------:R-:W-:Y:S01]  /*2320*/  LEA.HI.X.SX32 R3, R8, R3, 0x1, P0 ;  /* 0x0000000308037211 */ /* 0x000fe200000f0eff */
[----:B------:R-:W-:-:S02]  /*2330*/  IMAD R89, R131, R9, R89 ;  /* 0x0000000983597224 */ /* 0x000fc400078e0259 */
        /* <DEDUP_REMOVED lines=20> */
[----:B------:R-:W-:Y:S01]  /*2480*/  IADD3.X R95, PT, PT, R5, R95, RZ, P2, !PT ;  /* 0x0000005f055f7210 */ /* 0x000fe200017fe4ff */
[----:B------:R-:W-:Y:S01]  /*2490*/  IMAD.SHL.U32 R109, R132, 0x10, RZ ;  /* 0x00000010846d7824 */ /* 0x000fe200078e00ff */
[----:B------:R-:W-:Y:S02]  /*24a0*/  LOP3.LUT R19, R20, 0x40, RZ, 0xfc, !PT ;  /* 0x0000004014137812 */ /* 0x000fe400078efcff */
[----:B------:R-:W-:-:S07]  /*24b0*/  SHF.L.U64.HI R102, R132, 0x4, R133 ;  /* 0x0000000484667819 */ /* 0x000fce0000010285 */
.L_x_11455:
        /* <DEDUP_REMOVED lines=11> */
[CC--:B------:R-:W-:Y:S02]  /*2570*/  ISETP.GE.AND P5, PT, R85.reuse, R115.reuse, PT ;  /* 0x000000735500720c */ /* 0x0c0fe40003fa6270 */
[C---:B------:R-:W-:Y:S02]  /*2580*/  ISETP.GE.AND P4, PT, R84.reuse, R115, PT ;  /* 0x000000735400720c */ /* 0x040fe40003f86270 */
[-C--:B------:R-:W-:Y:S02]  /*2590*/  ISETP.GE.AND P5, PT, R85, R117.reuse, !P5 ;  /* 0x000000755500720c */ /* 0x080fe40006fa6270 */
[----:B------:R-:W-:Y:S02]  /*25a0*/  ISETP.GE.AND P4, PT, R84, R117, !P4 ;  /* 0x000000755400720c */ /* 0x000fe40006786270 */
[----:B------:R-:W-:Y:S01]  /*25b0*/  ISETP.GT.AND P3, PT, R114, R87, PT ;  /* 0x000000577200720c */ /* 0x000fe20003f64270 */
[----:B------:R-:W-:Y:S02]  /*25c0*/  @P0 IMAD.MOV.U32 R91, RZ, RZ, R89 ;  /* 0x000000ffff5b0224 */ /* 0x000fe400078e0059 */
[C---:B----4-:R-:W-:Y:S03]  /*25d0*/  @P6 LEA R26, P1, R130.reuse, R90, 0x5 ;  /* 0x0000005a821a6211 */ /* 0x050fe600078228ff */
[----:B------:R-:W2:Y:S01]  /*25e0*/  @P0 LD.E.128 R8, desc[UR4][R90.64] ;  /* 0x000000045a080980 */ /* 0x000ea2000c101d00 */
[C-C-:B------:R-:W-:Y:S02]  /*25f0*/  @P6 LEA.HI.X R27, R130.reuse, R89, R131.reuse, 0x5, P1 ;  /* 0x00000059821b6211 */ /* 0x140fe400008f2c83 */
[----:B------:R-:W-:Y:S02]  /*2600*/  @P6 LEA R30, P1, R77, R98, 0x1 ;  /* 0x000000624d1e6211 */ /* 0x000fe400078208ff */
[----:B------:R-:W-:Y:S02]  /*2610*/  @P4 IMAD R0, R131, 0x60, RZ ;  /* 0x0000006083004824 */ /* 0x000fe400078e02ff */
[----:B------:R-:W-:Y:S02]  /*2620*/  @P6 LEA.HI.X R31, R77, R99, R80, 0x1, P1 ;  /* 0x000000634d1f6211 */ /* 0x000fe400008f0c50 */
[C---:B------:R-:W-:Y:S04]  /*2630*/  @P5 LEA R28, P1, R130.reuse, R90, 0x6 ;  /* 0x0000005a821c5211 */ /* 0x040fe800078230ff */
[----:B------:R-:W-:Y:S02]  /*2640*/  @P5 LEA.HI.X R29, R130, R89, R131, 0x6, P1 ;  /* 0x00000059821d5211 */ /* 0x000fe400008f3483 */
[C---:B------:R-:W-:Y:S04]  /*2650*/  @P5 LEA R2, P1, R104.reuse, R98, 0x6 ;  /* 0x0000006268025211 */ /* 0x040fe800078230ff */
[----:B------:R-:W-:Y:S01]  /*2660*/  @P5 LEA.HI.X R3, R104, R99, R105, 0x6, P1 ;  /* 0x0000006368035211 */ /* 0x000fe200008f3469 */
[----:B--2---:R1:W-:Y:S04]  /*2670*/  @P0 ST.E.128 desc[UR4][R98.64], R8 ;  /* 0x0000000862000985 */ /* 0x0043e8000c101d04 */
[----:B------:R2:W3:Y:S02]  /*2680*/  @P0 LD.E.128 R4, desc[UR4][R90.64+0x80] ;  /* 0x000080045a040980 */ /* 0x0004e4000c101d00 */
[----:B--2---:R-:W-:Y:S02]  /*2690*/  @P4 IMAD.MOV.U32 R91, RZ, RZ, R89 ;  /* 0x000000ffff5b4224 */ /* 0x004fe400078e0059 */
[----:B---3--:R2:W-:Y:S04]  /*26a0*/  @P0 ST.E.128 desc[UR4][R98.64+0x80], R4 ;  /* 0x0000800462000985 */ /* 0x0085e8000c101d04 */
[----:B------:R-:W3:Y:S04]  /*26b0*/  @P6 LD.E.128 R12, desc[UR4][R26.64] ;  /* 0x000000041a0c6980 */ /* 0x000ee8000c101d00 */
[----:B---3--:R3:W-:Y:S04]  /*26c0*/  @P6 ST.E.128 desc[UR4][R30.64], R12 ;  /* 0x0000000c1e006985 */ /* 0x0087e8000c101d04 */
[----:B-1----:R1:W4:Y:S02]  /*26d0*/  @P6 LD.E.128 R8, desc[UR4][R26.64+0x80] ;  /* 0x000080041a086980 */ /* 0x002324000c101d00 */
[----:B-1----:R-:W-:Y:S04]  /*26e0*/  @P4 IMAD.WIDE.U32 R26, R130, 0x60, R90 ;  /* 0x00000060821a4825 */ /* 0x002fe800078e005a */
[----:B------:R-:W-:Y:S02]  /*26f0*/  @P4 IMAD.IADD R27, R27, 0x1, R0 ;  /* 0x000000011b1b4824 */ /* 0x000fe400078e0200 */
[----:B------:R-:W-:Y:S01]  /*2700*/  @P4 IMAD R0, R105, 0x60, RZ ;  /* 0x0000006069004824 */ /* 0x000fe200078e02ff */
[----:B----4-:R1:W-:Y:S04]  /*2710*/  @P6 ST.E.128 desc[UR4][R30.64+0x80], R8 ;  /* 0x000080081e006985 */ /* 0x0103e8000c101d04 */
[----:B--2---:R-:W2:Y:S04]  /*2720*/  @P5 LD.E.128 R4, desc[UR4][R28.64] ;  /* 0x000000041c045980 */ /* 0x004ea8000c101d00 */
[----:B--2---:R-:W-:Y:S04]  /*2730*/  @P5 ST.E.128 desc[UR4][R2.64], R4 ;  /* 0x0000000402005985 */ /* 0x004fe8000c101d04 */
[----:B---3--:R2:W3:Y:S02]  /*2740*/  @P5 LD.E.128 R12, desc[UR4][R28.64+0x80] ;  /* 0x000080041c0c5980 */ /* 0x0084e4000c101d00 */
[----:B--2---:R-:W-:Y:S04]  /*2750*/  @P4 IMAD.WIDE.U32 R28, R104, 0x60, R98 ;  /* 0x00000060681c4825 */ /* 0x004fe800078e0062 */
[----:B------:R-:W-:Y:S01]  /*2760*/  @P4 IMAD.IADD R29, R29, 0x1, R0 ;  /* 0x000000011d1d4824 */ /* 0x000fe200078e0200 */
[----:B---3--:R2:W-:Y:S04]  /*2770*/  @P5 ST.E.128 desc[UR4][R2.64+0x80], R12 ;  /* 0x0000800c02005985 */ /* 0x0085e8000c101d04 */
[----:B-1----:R-:W3:Y:S01]  /*2780*/  @P4 LD.E.128 R8, desc[UR4][R26.64] ;  /* 0x000000041a084980 */ /* 0x002ee2000c101d00 */
[----:B--2---:R-:W-:Y:S03]  /*2790*/  IADD3 R3, P1, PT, RZ, -UR6, RZ ;  /* 0x80000006ff037c10 */ /* 0x004fe6000ff3e0ff */
[----:B---3--:R1:W-:Y:S04]  /*27a0*/  @P4 ST.E.128 desc[UR4][R28.64], R8 ;  /* 0x000000081c004985 */ /* 0x0083e8000c101d04 */
[----:B------:R-:W2:Y:S04]  /*27b0*/  @P4 LD.E.128 R4, desc[UR4][R26.64+0x80] ;  /* 0x000080041a044980 */ /* 0x000ea8000c101d00 */
[----:B--2---:R1:W-:Y:S04]  /*27c0*/  @P4 ST.E.128 desc[UR4][R28.64+0x80], R4 ;  /* 0x000080041c004985 */ /* 0x0043e8000c101d04 */
[----:B------:R-:W2:Y:S04]  /*27d0*/  LD.E R0, desc[UR4][R100.64+0x130] ;  /* 0x0001300464007980 */ /* 0x000ea8000c101900 */
[----:B------:R-:W3:Y:S01]  /*27e0*/  LD.E R24, desc[UR4][R100.64+0xd0] ;  /* 0x0000d00464187980 */ /* 0x000ee2000c101900 */
[----:B--2---:R-:W-:Y:S01]  /*27f0*/  IMAD.SHL.U32 R0, R0, 0x40, RZ ;  /* 0x0000004000007824 */ /* 0x004fe200078e00ff */
[----:B---3--:R-:W-:Y:S03]  /*2800*/  ISETP.NE.AND P2, PT, R24, RZ, PT ;  /* 0x000000ff1800720c */ /* 0x008fe60003f45270 */
[----:B------:R-:W-:Y:S05]  /*2810*/  IMAD.X R0, RZ, RZ, ~R0, P1 ;  /* 0x000000ffff007224 */ /* 0x000fea00008e0e00 */
[----:B------:R-:W-:Y:S04]  /*2820*/  SHF.R.S64 R3, R3, 0x1f, R0 ;  /* 0x0000001f03037819 */ /* 0x000fe80000001000 */
[----:B------:R-:W-:Y:S04]  /*2830*/  IADD3 R90, P1, PT, R90, R3, RZ ;  /* 0x000000035a5a7210 */ /* 0x000fe80007f3e0ff */
[----:B------:R-:W-:Y:S01]  /*2840*/  LEA.HI.X.SX32 R89, R0, R89, 0x1, P1 ;  /* 0x0000005900597211 */ /* 0x000fe200008f0eff */
[----:B-1----:R-:W-:Y:S08]  /*2850*/  @P2 BRA `(.L_x_11434) ;  /* 0x0000000000882947 */ /* 0x002ff00003800000 */
[----:B------:R-:W-:Y:S01]  /*2860*/  @P0 IMAD.MOV.U32 R16, RZ, RZ, R18 ;  /* 0x000000ffff100224 */ /* 0x000fe200078e0012 */
[C---:B------:R-:W-:Y:S04]  /*2870*/  @P6 LEA R2, P1, R109.reuse, R18, 0x1 ;  /* 0x000000126d026211 */ /* 0x040fe800078208ff */
[----:B------:R-:W2:Y:S01]  /*2880*/  @P0 LD.E.128 R8, desc[UR4][R16.64] ;  /* 0x0000000410080980 */ /* 0x000ea2000c101d00 */
[----:B------:R-:W-:Y:S03]  /*2890*/  @P6 LEA.HI.X R3, R109, R17, R102, 0x1, P1 ;  /* 0x000000116d036211 */ /* 0x000fe600008f0c66 */
[----:B--2---:R1:W-:Y:S04]  /*28a0*/  @P0 ST.E.128 desc[UR4][R96.64], R8 ;  /* 0x0000000860000985 */ /* 0x0043e8000c101d04 */
[----:B------:R-:W2:Y:S04]  /*28b0*/  @P0 LD.E.128 R4, desc[UR4][R16.64+0x80] ;  /* 0x0000800410040980 */ /* 0x000ea8000c101d00 */
[----:B--2---:R2:W-:Y:S01]  /*28c0*/  @P0 ST.E.128 desc[UR4][R96.64+0x80], R4 ;  /* 0x0000800460000985 */ /* 0x0045e2000c101d04 */
[C---:B------:R-:W-:Y:S03]  /*28d0*/  @P6 LEA R28, P0, R74.reuse, R96, 0x1 ;  /* 0x000000604a1c6211 */ /* 0x040fe600078008ff */
[----:B------:R-:W3:Y:S01]  /*28e0*/  @P6 LD.E.128 R24, desc[UR4][R2.64] ;  /* 0x0000000402186980 */ /* 0x000ee2000c101d00 */
[----:B------:R-:W-:Y:S02]  /*28f0*/  @P6 LEA.HI.X R29, R74, R97, R75, 0x1, P0 ;  /* 0x000000614a1d6211 */ /* 0x000fe400000f0c4b */
[C---:B------:R-:W-:Y:S04]  /*2900*/  @P5 LEA R30, P0, R132.reuse, R18, 0x6 ;  /* 0x00000012841e5211 */ /* 0x040fe800078030ff */
[----:B------:R-:W-:Y:S02]  /*2910*/  @P5 LEA.HI.X R31, R132, R17, R133, 0x6, P0 ;  /* 0x00000011841f5211 */ /* 0x000fe400000f3485 */
[C---:B------:R-:W-:Y:S04]  /*2920*/  @P5 LEA R32, P0, R144.reuse, R96, 0x6 ;  /* 0x0000006090205211 */ /* 0x040fe800078030ff */
[----:B------:R-:W-:Y:S01]  /*2930*/  @P5 LEA.HI.X R33, R144, R97, R145, 0x6, P0 ;  /* 0x0000006190215211 */ /* 0x000fe200000f3491 */
[----:B---3--:R3:W-:Y:S04]  /*2940*/  @P6 ST.E.128 desc[UR4][R28.64], R24 ;  /* 0x000000181c006985 */ /* 0x0087e8000c101d04 */
[----:B------:R-:W4:Y:S04]  /*2950*/  @P6 LD.E.128 R12, desc[UR4][R2.64+0x80] ;  /* 0x00008004020c6980 */ /* 0x000f28000c101d00 */
[----:B----4-:R3:W-:Y:S04]  /*2960*/  @P6 ST.E.128 desc[UR4][R28.64+0x80], R12 ;  /* 0x0000800c1c006985 */ /* 0x0107e8000c101d04 */
[----:B-1----:R-:W4:Y:S04]  /*2970*/  @P5 LD.E.128 R8, desc[UR4][R30.64] ;  /* 0x000000041e085980 */ /* 0x002f28000c101d00 */
[----:B----4-:R3:W-:Y:S04]  /*2980*/  @P5 ST.E.128 desc[UR4][R32.64], R8 ;  /* 0x0000000820005985 */ /* 0x0107e8000c101d04 */
[----:B--2---:R-:W2:Y:S04]  /*2990*/  @P5 LD.E.128 R4, desc[UR4][R30.64+0x80] ;  /* 0x000080041e045980 */ /* 0x004ea8000c101d00 */
[----:B--2---:R3:W-:Y:S01]  /*29a0*/  @P5 ST.E.128 desc[UR4][R32.64+0x80], R4 ;  /* 0x0000800420005985 */ /* 0x0047e2000c101d04 */
[----:B------:R-:W-:Y:S05]  /*29b0*/  @!P4 BRA `(.L_x_11435) ;  /* 0x0000004800bcc947 */ /* 0x000fea0003800000 */
[----:B------:R-:W-:Y:S01]  /*29c0*/  MOV R16, R18 ;  /* 0x0000001200107202 */ /* 0x000fe20000000f00 */
[----:B------:R-:W-:Y:S02]  /*29d0*/  IMAD R0, R133, 0x60, RZ ;  /* 0x0000006085007824 */ /* 0x000fe400078e02ff */
[----:B------:R-:W-:Y:S04]  /*29e0*/  IMAD.WIDE.U32 R2, R144, 0x60, R96 ;  /* 0x0000006090027825 */ /* 0x000fe800078e0060 */
[----:B---3--:R-:W-:Y:S05]  /*29f0*/  IMAD.WIDE.U32 R12, R132, 0x60, R16 ;  /* 0x00000060840c7825 */ /* 0x008fea00078e0010 */
        /* <DEDUP_REMOVED lines=8> */
.L_x_11434:
[----:B------:R-:W2:Y:S02]  /*2a80*/  LD.E.U8 R0, desc[UR4][R100.64+0x1b3] ;  /* 0x0001b30464007980 */ /* 0x000ea4000c101100 */
[----:B--2---:R-:W-:Y:S11]  /*2a90*/  ISETP.NE.AND P1, PT, R0, RZ, PT ;  /* 0x000000ff0000720c */ /* 0x004ff60003f25270 */
[----:B------:R-:W-:Y:S02]  /*2aa0*/  @!UPT UIADD3 URZ, UPT, UPT, URZ, URZ, URZ ;  /* 0x000000fffffff290 */ /* 0x000fe4000fffe0ff */
[----:B------:R-:W-:Y:S05]  /*2ab0*/  @!P1 BRA `(.L_x_11436) ;  /* 0x0000001800e89947 */ /* 0x000fea0003800000 */
[C---:B------:R-:W-:Y:S01]  /*2ac0*/  SHF.L.U64.HI R3, R120.reuse, 0x1, R111 ;  /* 0x0000000178037819 */ /* 0x040fe2000001026f */
[----:B------:R-:W-:Y:S01]  /*2ad0*/  IMAD.SHL.U32 R5, R120, 0x2, RZ ;  /* 0x0000000278057824 */ /* 0x000fe200078e00ff */
[----:B------:R-:W-:Y:S04]  /*2ae0*/  BSSY.RECONVERGENT B0, `(.L_x_11437) ;  /* 0x0000069000007945 */ /* 0x000fe80003800200 */
[-C--:B------:R-:W-:Y:S02]  /*2af0*/  IADD3 R10, P2, PT, R22, R5.reuse, RZ ;  /* 0x00000005160a7210 */ /* 0x080fe40007f5e0ff */
[----:B------:R-:W-:Y:S03]  /*2b00*/  IADD3 R44, P1, PT, R58, R5, RZ ;  /* 0x000000053a2c7210 */ /* 0x000fe60007f3e0ff */
[--C-:B------:R-:W-:Y:S02]  /*2b10*/  IMAD.X R11, R23, 0x1, R3.reuse, P2 ;  /* 0x00000001170b7824 */ /* 0x100fe400010e0603 */
[----:B------:R-:W-:Y:S01]  /*2b20*/  IMAD.X R45, R59, 0x1, R3, P1 ;  /* 0x000000013b2d7824 */ /* 0x000fe200008e0603 */
[----:B------:R-:W-:Y:S07]  /*2b30*/  @!P0 BRA `(.L_x_11438) ;  /* 0x00000004008c8947 */ /* 0x000fee0003800000 */
[----:B------:R-:W-:Y:S02]  /*2b40*/  ISETP.GE.AND P0, PT, R20, R24, PT ;  /* 0x000000181400720c */ /* 0x000fe40003f06270 */
[----:B------:R-:W-:Y:S02]  /*2b50*/  MOV R16, R18 ;  /* 0x0000001200107202 */ /* 0x000fe40000000f00 */
[----:B------:R-:W-:Y:S03]  /*2b60*/  ISETP.GE.AND P1, PT, R19, R24, PT ;  /* 0x000000181300720c */ /* 0x000fe60003f26270 */
[----:B------:R-:W2:Y:S08]  /*2b70*/  LD.E.128 R32, desc[UR4][R16.64] ;  /* 0x0000000410207980 */ /* 0x000eb0000c101d00 */
        /* <DEDUP_REMOVED lines=9> */
[----:B------:R-:W-:Y:S02]  /*2c10*/  @!P0 HADD2.F32 R36, -RZ, R25.H0_H0 ;  /* 0x20000019ff248230 */ /* 0x000fe40000004100 */
[C---:B------:R-:W-:Y:S01]  /*2c20*/  @!P0 FMUL.FTZ R43, R26.reuse, R37 ;  /* 0x000000251a2b8220 */ /* 0x040fe20000410000 */
[----:B------:R-:W-:Y:S01]  /*2c30*/  @!P0 HADD2.F32 R12, -RZ, R12.H1_H1 ;  /* 0x3000000cff0c8230 */ /* 0x000fe20000004100 */
[----:B------:R-:W-:Y:S01]  /*2c40*/  @!P0 MOV R25, R34 ;  /* 0x0000002200198202 */ /* 0x000fe20000000f00 */
[--C-:B------:R-:W-:Y:S02]  /*2c50*/  @!P0 HADD2.F32 R27, -RZ, R14.reuse.H1_H1 ;  /* 0x3000000eff1b8230 */ /* 0x100fe40000004100 */
        /* <DEDUP_REMOVED lines=38> */
[--C-:B------:R-:W-:Y:S02]  /*2ec0*/  @!P1 HADD2.F32 R26, -RZ, R25.reuse.H1_H1 ;  /* 0x30000019ff1a9230 */ /* 0x100fe40000004100 */
[----:B------:R-:W-:Y:S01]  /*2ed0*/  @!P1 HADD2.F32 R38, -RZ, R25.H0_H0 ;  /* 0x20000019ff269230 */ /* 0x000fe20000004100 */
[----:B------:R-:W-:Y:S01]  /*2ee0*/  @!P1 MOV R25, R30 ;  /* 0x0000001e00199202 */ /* 0x000fe20000000f00 */
[--C-:B---3--:R-:W-:Y:S02]  /*2ef0*/  @!P1 HADD2.F32 R36, -RZ, R40.reuse.H0_H0 ;  /* 0x20000028ff249230 */ /* 0x108fe40000004100 */
[----:B------:R-:W-:Y:S02]  /*2f00*/  @!P1 HADD2.F32 R37, -RZ, R40.H1_H1 ;  /* 0x30000028ff259230 */ /* 0x000fe40000004100 */
[----:B------:R-:W-:Y:S02]  /*2f10*/  @!P1 HADD2.F32 R27, -RZ, R14.H1_H1 ;  /* 0x3000000eff1b9230 */ /* 0x000fe40000004100 */
[C---:B------:R-:W-:Y:S01]  /*2f20*/  @!P1 FMUL.FTZ R16, R26.reuse, R36 ;  /* 0x000000241a109220 */ /* 0x040fe20000410000 */
[--C-:B----4-:R-:W-:Y:S02]  /*2f30*/  @!P1 HADD2.F32 R15, -RZ, R12.reuse.H0_H0 ;  /* 0x2000000cff0f9230 */ /* 0x110fe40000004100 */
        /* <DEDUP_REMOVED lines=10> */
[----:B------:R-:W-:Y:S01]  /*2fe0*/  @!P1 HADD2.F32 R26, -RZ, R25.H1_H1 ;  /* 0x30000019ff1a9230 */ /* 0x000fe20000004100 */
[----:B------:R-:W-:Y:S01]  /*2ff0*/  @!P1 F2FP.F16.F32.PACK_AB R16, R5, R16 ;  /* 0x000000100510923e */ /* 0x000fe200000000ff */
[----:B------:R-:W-:Y:S02]  /*3000*/  @!P1 HADD2.F32 R13, -RZ, R13.H1_H1 ;  /* 0x3000000dff0d9230 */ /* 0x000fe40000004100 */
[----:B------:R-:W-:Y:S01]  /*3010*/  @!P1 FFMA.FTZ R6, R37, R39, R6 ;  /* 0x0000002725069223 */ /* 0x000fe20000010006 */
        /* <DEDUP_REMOVED lines=21> */
.L_x_11438:
[----:B------:R-:W-:Y:S05]  /*3170*/  BSYNC.RECONVERGENT B0 ;  /* 0x0000000000007941 */ /* 0x000fea0003800200 */
.L_x_11437:
[----:B------:R-:W-:Y:S04]  /*3180*/  BSSY.RECONVERGENT B0, `(.L_x_11439) ;  /* 0x0000068000007945 */ /* 0x000fe80003800200 */
[----:B------:R-:W-:Y:S05]  /*3190*/  @!P6 BRA `(.L_x_11440) ;  /* 0x000000040098e947 */ /* 0x000fea0003800000 */
[C---:B------:R-:W-:Y:S02]  /*31a0*/  LEA R48, P1, R109.reuse, R18, 0x1 ;  /* 0x000000126d307211 */ /* 0x040fe400078208ff */
[----:B------:R-:W-:Y:S02]  /*31b0*/  ISETP.GE.AND P0, PT, R20, R24, PT ;  /* 0x000000181400720c */ /* 0x000fe40003f06270 */
[----:B------:R-:W-:Y:S02]  /*31c0*/  LEA.HI.X R49, R109, R17, R102, 0x1, P1 ;  /* 0x000000116d317211 */ /* 0x000fe400008f0c66 */
[----:B------:R-:W-:Y:S02]  /*31d0*/  LEA R46, P2, R74, R96, 0x1 ;  /* 0x000000604a2e7211 */ /* 0x000fe400078408ff */
[----:B------:R-:W-:Y:S01]  /*31e0*/  ISETP.GE.AND P1, PT, R19, R24, PT ;  /* 0x000000181300720c */ /* 0x000fe20003f26270 */
[----:B-1----:R-:W2:Y:S08]  /*31f0*/  LD.E.128 R32, desc[UR4][R48.64] ;  /* 0x0000000430207980 */ /* 0x002eb0000c101d00 */
        /* <DEDUP_REMOVED lines=11> */
[----:B------:R-:W-:Y:S01]  /*32b0*/  @!P0 HADD2.F32 R12, -RZ, R12.H1_H1 ;  /* 0x3000000cff0c8230 */ /* 0x000fe20000004100 */
[----:B------:R-:W-:Y:S01]  /*32c0*/  @!P0 MOV R16, R34 ;  /* 0x0000002200108202 */ /* 0x000fe20000000f00 */
[----:B------:R-:W-:Y:S02]  /*32d0*/  @!P0 HADD2.F32 R25, -RZ, R14.H1_H1 ;  /* 0x3000000eff198230 */ /* 0x000fe40000004100 */
[-C--:B------:R-:W-:Y:S01]  /*32e0*/  @!P0 FMUL.FTZ R0, R26, R15.reuse ;  /* 0x0000000f1a008220 */ /* 0x080fe20000410000 */
        /* <DEDUP_REMOVED lines=33> */
[----:B------:R-:W3:Y:S08]  /*3500*/  LD.E.128 R28, desc[UR4][R48.64+0x80] ;  /* 0x00008004301c7980 */ /* 0x000ef0000c101d00 */
[----:B------:R-:W4:Y:S06]  /*3510*/  @!P1 LD.E.64 R38, desc[UR4][R44.64+0x40] ;  /* 0x000040042c269980 */ /* 0x000f2c000c101b00 */
[----:B------:R-:W5:Y:S01]  /*3520*/  @!P1 LD.E.64 R12, desc[UR4][R10.64+0x40] ;  /* 0x000040040a0c9980 */ /* 0x000f62000c101b00 */
[----:B---3--:R-:W-:Y:S02]  /*3530*/  @!P1 MOV R16, R28 ;  /* 0x0000001c00109202 */ /* 0x008fe40000000f00 */
[----:B------:R-:W-:Y:S03]  /*3540*/  @!P1 MOV R14, R29 ;  /* 0x0000001d000e9202 */ /* 0x000fe60000000f00 */
[----:B------:R-:W-:Y:S02]  /*3550*/  @!P1 HADD2.F32 R26, -RZ, R16.H1_H1 ;  /* 0x30000010ff1a9230 */ /* 0x000fe40000004100 */
[----:B------:R-:W-:Y:S02]  /*3560*/  @!P1 HADD2.F32 R25, -RZ, R14.H1_H1 ;  /* 0x3000000eff199230 */ /* 0x000fe40000004100 */
        /* <DEDUP_REMOVED lines=41> */
.L_x_11440:
[----:B------:R-:W-:Y:S05]  /*3800*/  BSYNC.RECONVERGENT B0 ;  /* 0x0000000000007941 */ /* 0x000fea0003800200 */
.L_x_11439:
[----:B------:R-:W-:Y:S04]  /*3810*/  BSSY.RECONVERGENT B0, `(.L_x_11441) ;  /* 0x000006c000007945 */ /* 0x000fe80003800200 */
[----:B------:R-:W-:Y:S05]  /*3820*/  @!P5 BRA `(.L_x_11442) ;  /* 0x0000000400a8d947 */ /* 0x000fea0003800000 */
[----:B------:R-:W-:Y:S02]  /*3830*/  LEA R52, P5, R132, R18, 0x6 ;  /* 0x0000001284347211 */ /* 0x000fe400078a30ff */
[----:B------:R-:W-:Y:S02]  /*3840*/  ISETP.GE.AND P0, PT, R20, R24, PT ;  /* 0x000000181400720c */ /* 0x000fe40003f06270 */
[----:B------:R-:W-:Y:S02]  /*3850*/  LEA.HI.X R53, R132, R17, R133, 0x6, P5 ;  /* 0x0000001184357211 */ /* 0x000fe400028f3485 */
[C---:B--2---:R-:W-:Y:S02]  /*3860*/  LEA R46, P1, R121.reuse, R44, 0x5 ;  /* 0x0000002c792e7211 */ /* 0x044fe400078228ff */
[C---:B------:R-:W-:Y:S01]  /*3870*/  LEA R26, P2, R121.reuse, R10, 0x5 ;  /* 0x0000000a791a7211 */ /* 0x040fe200078428ff */
[----:B-1----:R-:W2:Y:S01]  /*3880*/  LD.E.128 R32, desc[UR4][R52.64] ;  /* 0x0000000434207980 */ /* 0x002ea2000c101d00 */
[C---:B------:R-:W-:Y:S02]  /*3890*/  LEA.HI.X.SX32 R47, R121.reuse, R45, 0x5, P1 ;  /* 0x0000002d792f7211 */ /* 0x040fe400008f2eff */
[----:B------:R-:W-:Y:S02]  /*38a0*/  LEA.HI.X.SX32 R27, R121, R11, 0x5, P2 ;  /* 0x0000000b791b7211 */ /* 0x000fe400010f2eff */
[----:B------:R-:W-:Y:S02]  /*38b0*/  LEA R50, P2, R144, R96, 0x6 ;  /* 0x0000006090327211 */ /* 0x000fe400078430ff */
[----:B------:R-:W-:Y:S01]  /*38c0*/  ISETP.GE.AND P1, PT, R19, R24, PT ;  /* 0x000000181300720c */ /* 0x000fe20003f26270 */
        /* <DEDUP_REMOVED lines=49> */
[----:B------:R-:W4:Y:S06]  /*3be0*/  @!P1 LD.E.64 R40, desc[UR4][R46.64+0x40] ;  /* 0x000040042e289980 */ /* 0x000f2c000c101b00 */
[----:B------:R-:W5:Y:S01]  /*3bf0*/  @!P1 LD.E.64 R12, desc[UR4][R26.64+0x40] ;  /* 0x000040041a0c9980 */ /* 0x000f62000c101b00 */
[----:B--2---:R-:W-:Y:S02]  /*3c00*/  @!P1 MOV R16, R28 ;  /* 0x0000001c00109202 */ /* 0x004fe40000000f00 */
        /* <DEDUP_REMOVED lines=44> */
.L_x_11442:
[----:B------:R-:W-:Y:S05]  /*3ed0*/  BSYNC.RECONVERGENT B0 ;  /* 0x0000000000007941 */ /* 0x000fea0003800200 */
.L_x_11441:
[----:B------:R-:W-:Y:S04]  /*3ee0*/  BSSY.RECONVERGENT B0, `(.L_x_11443) ;  /* 0x0000070000007945 */ /* 0x000fe80003800200 */
[----:B------:R-:W-:Y:S05]  /*3ef0*/  @!P4 BRA `(.L_x_11444) ;  /* 0x0000000400b8c947 */ /* 0x000fea0003800000 */
[----:B------:R-:W-:Y:S01]  /*3f00*/  IMAD R43, R133, 0x60, RZ ;  /* 0x00000060852b7824 */ /* 0x000fe200078e02ff */
[----:B------:R-:W-:Y:S01]  /*3f10*/  MOV R16, R18 ;  /* 0x0000001200107202 */ /* 0x000fe20000000f00 */
[----:B------:R-:W-:Y:S01]  /*3f20*/  IMAD R42, R145, 0x60, RZ ;  /* 0x00000060912a7824 */ /* 0x000fe200078e02ff */
[----:B------:R-:W-:Y:S01]  /*3f30*/  ISETP.GE.AND P0, PT, R20, R24, PT ;  /* 0x000000181400720c */ /* 0x000fe20003f06270 */
[----:B------:R-:W-:Y:S01]  /*3f40*/  IMAD.WIDE.U32 R52, R144, 0x60, R96 ;  /* 0x0000006090347825 */ /* 0x000fe200078e0060 */
[C---:B------:R-:W-:Y:S02]  /*3f50*/  LEA R40, P1, R121.reuse, R44, 0x6 ;  /* 0x0000002c79287211 */ /* 0x040fe400078230ff */
[C---:B-123--:R-:W-:Y:S01]  /*3f60*/  LEA R28, P2, R121.reuse, R10, 0x6 ;  /* 0x0000000a791c7211 */ /* 0x04efe200078430ff */
[----:B------:R-:W-:Y:S01]  /*3f70*/  IMAD.WIDE.U32 R46, R132, 0x60, R16 ;  /* 0x00000060842e7825 */ /* 0x000fe200078e0010 */
[C---:B------:R-:W-:Y:S02]  /*3f80*/  LEA.HI.X.SX32 R41, R121.reuse, R45, 0x6, P1 ;  /* 0x0000002d79297211 */ /* 0x040fe400008f36ff */
[----:B------:R-:W-:Y:S02]  /*3f90*/  LEA.HI.X.SX32 R29, R121, R11, 0x6, P2 ;  /* 0x0000000b791d7211 */ /* 0x000fe400010f36ff */
[----:B------:R-:W-:Y:S02]  /*3fa0*/  IADD3 R47, PT, PT, R47, R43, RZ ;  /* 0x0000002b2f2f7210 */ /* 0x000fe40007ffe0ff */
[----:B------:R-:W-:Y:S01]  /*3fb0*/  ISETP.GE.AND P1, PT, R19, R24, PT ;  /* 0x000000181300720c */ /* 0x000fe20003f26270 */
[----:B------:R-:W2:Y:S06]  /*3fc0*/  @!P0 LD.E.64 R38, desc[UR4][R40.64] ;  /* 0x0000000428268980 */ /* 0x000eac000c101b00 */
[----:B------:R-:W3:Y:S08]  /*3fd0*/  LD.E.128 R12, desc[UR4][R46.64] ;  /* 0x000000042e0c7980 */ /* 0x000ef0000c101d00 */
[----:B------:R-:W4:Y:S01]  /*3fe0*/  @!P0 LD.E.64 R10, desc[UR4][R28.64] ;  /* 0x000000041c0a8980 */ /* 0x000f22000c101b00 */
[--C-:B--2---:R-:W-:Y:S02]  /*3ff0*/  @!P0 HADD2.F32 R35, -RZ, R38.reuse.H0_H0 ;  /* 0x20000026ff238230 */ /* 0x104fe40000004100 */
[--C-:B------:R-:W-:Y:S02]  /*4000*/  @!P0 HADD2.F32 R34, -RZ, R39.reuse.H0_H0 ;  /* 0x20000027ff228230 */ /* 0x100fe40000004100 */
[----:B------:R-:W-:Y:S02]  /*4010*/  @!P0 HADD2.F32 R37, -RZ, R38.H1_H1 ;  /* 0x30000026ff258230 */ /* 0x000fe40000004100 */
[----:B------:R-:W-:Y:S01]  /*4020*/  @!P0 HADD2.F32 R39, -RZ, R39.H1_H1 ;  /* 0x30000027ff278230 */ /* 0x000fe20000004100 */
[----:B---3--:R-:W-:Y:S02]  /*4030*/  @!P0 MOV R26, R12 ;  /* 0x0000000c001a8202 */ /* 0x008fe40000000f00 */
[----:B------:R-:W-:Y:S03]  /*4040*/  @!P0 MOV R24, R13 ;  /* 0x0000000d00188202 */ /* 0x000fe60000000f00 */
        /* <DEDUP_REMOVED lines=8> */
[----:B------:R-:W-:Y:S01]  /*40d0*/  @!P0 FFMA.FTZ R43, R32, R25, -R43 ;  /* 0x00000019202b8223 */ /* 0x000fe2000001082b */
[----:B------:R-:W-:Y:S01]  /*40e0*/  @!P0 MOV R25, R15 ;  /* 0x0000000f00198202 */ /* 0x000fe20000000f00 */
[--C-:B------:R-:W-:Y:S02]  /*40f0*/  @!P0 HADD2.F32 R9, -RZ, R11.reuse.H0_H0 ;  /* 0x2000000bff098230 */ /* 0x100fe40000004100 */
[----:B------:R-:W-:Y:S01]  /*4100*/  @!P0 FFMA.FTZ R0, R35, R32, R0 ;  /* 0x0000002023008223 */ /* 0x000fe20000010000 */
[----:B------:R-:W-:Y:S02]  /*4110*/  @!P0 HADD2.F32 R30, -RZ, R26.H1_H1 ;  /* 0x3000001aff1e8230 */ /* 0x000fe40000004100 */
[C---:B------:R-:W-:Y:S01]  /*4120*/  @!P0 FMUL.FTZ R2, R27.reuse, R10 ;  /* 0x0000000a1b028220 */ /* 0x040fe20000410000 */
[----:B------:R-:W-:Y:S02]  /*4130*/  @!P0 HADD2.F32 R35, -RZ, R24.H0_H0 ;  /* 0x20000018ff238230 */ /* 0x000fe40000004100 */
[----:B------:R-:W-:Y:S01]  /*4140*/  @!P0 FMUL.FTZ R49, R27, R37 ;  /* 0x000000251b318220 */ /* 0x000fe20000410000 */
[----:B------:R-:W-:Y:S01]  /*4150*/  @!P0 F2FP.F16.F32.PACK_AB R48, R0, R43 ;  /* 0x0000002b0030823e */ /* 0x000fe200000000ff */
[----:B------:R-:W-:Y:S01]  /*4160*/  @!P0 HADD2.F32 R11, -RZ, R11.H1_H1 ;  /* 0x3000000bff0b8230 */ /* 0x000fe20000004100 */
[----:B------:R-:W-:Y:S01]  /*4170*/  IADD3 R43, PT, PT, R53, R42, RZ ;  /* 0x0000002a352b7210 */ /* 0x000fe20007ffe0ff */
[--C-:B------:R-:W-:Y:S01]  /*4180*/  @!P0 HADD2.F32 R24, -RZ, R25.reuse.H1_H1 ;  /* 0x30000019ff188230 */ /* 0x100fe20000004100 */
[----:B------:R-:W-:Y:S01]  /*4190*/  MOV R42, R52 ;  /* 0x00000034002a7202 */ /* 0x000fe20000000f00 */
[----:B------:R-:W-:Y:S01]  /*41a0*/  @!P0 HADD2.F32 R32, -RZ, R26.H0_H0 ;  /* 0x2000001aff208230 */ /* 0x000fe20000004100 */
[----:B------:R-:W-:Y:S01]  /*41b0*/  @!P0 MOV R12, R48 ;  /* 0x00000030000c8202 */ /* 0x000fe20000000f00 */
[----:B------:R-:W-:Y:S02]  /*41c0*/  @!P0 HADD2.F32 R36, -RZ, R25.H0_H0 ;  /* 0x20000019ff248230 */ /* 0x000fe40000004100 */
[----:B------:R-:W-:Y:S01]  /*41d0*/  @!P0 FMUL.FTZ R3, R30, R9 ;  /* 0x000000091e038220 */ /* 0x000fe20000410000 */
        /* <DEDUP_REMOVED lines=20> */
[----:B-1----:R-:W-:Y:S02]  /*4320*/  @!P1 MOV R12, R25 ;  /* 0x00000019000c9202 */ /* 0x002fe40000000f00 */
[----:B------:R-:W-:Y:S01]  /*4330*/  @!P1 MOV R14, R26 ;  /* 0x0000001a000e9202 */ /* 0x000fe20000000f00 */
[--C-:B------:R-:W-:Y:S01]  /*4340*/  @!P1 HADD2.F32 R33, -RZ, R31.reuse.H1_H1 ;  /* 0x3000001fff219230 */ /* 0x100fe20000004100 */
[----:B------:R-:W-:Y:S01]  /*4350*/  @!P1 MOV R13, R27 ;  /* 0x0000001b000d9202 */ /* 0x000fe20000000f00 */
[----:B------:R-:W-:Y:S02]  /*4360*/  @!P1 HADD2.F32 R35, -RZ, R31.H0_H0 ;  /* 0x2000001fff239230 */ /* 0x000fe40000004100 */
[--C-:B---3--:R-:W-:Y:S02]  /*4370*/  @!P1 HADD2.F32 R30, -RZ, R10.reuse.H0_H0 ;  /* 0x2000000aff1e9230 */ /* 0x108fe40000004100 */
[----:B------:R-:W-:Y:S02]  /*4380*/  @!P1 HADD2.F32 R10, -RZ, R10.H1_H1 ;  /* 0x3000000aff0a9230 */ /* 0x000fe40000004100 */
[----:B------:R-:W-:Y:S02]  /*4390*/  @!P1 HADD2.F32 R15, -RZ, R12.H1_H1 ;  /* 0x3000000cff0f9230 */ /* 0x000fe40000004100 */
[----:B------:R-:W-:Y:S01]  /*43a0*/  @!P1 FMUL.FTZ R5, R33, R30 ;  /* 0x0000001e21059220 */ /* 0x000fe20000410000 */
[----:B----4-:R-:W-:Y:S02]  /*43b0*/  @!P1 HADD2.F32 R32, -RZ, R38.H0_H0 ;  /* 0x20000026ff209230 */ /* 0x010fe40000004100 */
[----:B------:R-:W-:Y:S02]  /*43c0*/  @!P1 HADD2.F32 R9, -RZ, R11.H0_H0 ;  /* 0x2000000bff099230 */ /* 0x000fe40000004100 */
[----:B------:R-:W-:Y:S01]  /*43d0*/  @!P1 FMUL.FTZ R6, R15, R10 ;  /* 0x0000000a0f069220 */ /* 0x000fe20000410000 */
[----:B------:R-:W-:Y:S02]  /*43e0*/  @!P1 HADD2.F32 R34, -RZ, R39.H0_H0 ;  /* 0x20000027ff229230 */ /* 0x000fe40000004100 */
[----:B------:R-:W-:Y:S01]  /*43f0*/  @!P1 FMUL.FTZ R16, R33, R32 ;  /* 0x0000002021109220 */ /* 0x000fe20000410000 */
[----:B------:R-:W-:Y:S01]  /*4400*/  @!P1 FFMA.FTZ R5, R32, R35, R5 ;  /* 0x0000002320059223 */ /* 0x000fe20000010005 */
[----:B------:R-:W-:Y:S02]  /*4410*/  @!P1 HADD2.F32 R28, -RZ, R14.H1_H1 ;  /* 0x3000000eff1c9230 */ /* 0x000fe40000004100 */
[----:B------:R-:W-:Y:S01]  /*4420*/  @!P1 FFMA.FTZ R16, R35, R30, -R16 ;  /* 0x0000001e23109223 */ /* 0x000fe20000010810 */
[----:B------:R-:W-:Y:S02]  /*4430*/  @!P1 HADD2.F32 R35, -RZ, R12.H0_H0 ;  /* 0x2000000cff239230 */ /* 0x000fe40000004100 */
[----:B------:R-:W-:Y:S02]  /*4440*/  @!P1 HADD2.F32 R11, -RZ, R11.H1_H1 ;  /* 0x3000000bff0b9230 */ /* 0x000fe40000004100 */
[C---:B------:R-:W-:Y:S01]  /*4450*/  @!P1 FMUL.FTZ R7, R28.reuse, R9 ;  /* 0x000000091c079220 */ /* 0x040fe20000410000 */
[----:B------:R-:W-:Y:S01]  /*4460*/  @!P1 F2FP.F16.F32.PACK_AB R16, R5, R16 ;  /* 0x000000100510923e */ /* 0x000fe200000000ff */
[----:B------:R-:W-:Y:S02]  /*4470*/  @!P1 HADD2.F32 R37, -RZ, R38.H1_H1 ;  /* 0x30000026ff259230 */ /* 0x000fe40000004100 */
[----:B------:R-:W-:Y:S01]  /*4480*/  @!P1 FMUL.FTZ R46, R28, R34 ;  /* 0x000000221c2e9220 */ /* 0x000fe20000410000 */
[----:B------:R-:W-:Y:S01]  /*4490*/  @!P1 HADD2.F32 R39, -RZ, R39.H1_H1 ;  /* 0x30000027ff279230 */ /* 0x000fe20000004100 */
[----:B------:R-:W-:Y:S01]  /*44a0*/  @!P1 MOV R24, R16 ;  /* 0x0000001000189202 */ /* 0x000fe20000000f00 */
        /* <DEDUP_REMOVED lines=19> */
.L_x_11444:
[----:B------:R-:W-:Y:S05]  /*45e0*/  BSYNC.RECONVERGENT B0 ;  /* 0x0000000000007941 */ /* 0x000fea0003800200 */
.L_x_11443:
[----:B------:R-:W5:Y:S02]  /*45f0*/  LD.E R3, desc[UR4][R100.64+0xd0] ;  /* 0x0000d00464037980 */ /* 0x000f64000c101900 */
[----:B-----5:R-:W-:Y:S05]  /*4600*/  IMAD.U32 R3, R3, -0x20, RZ ;  /* 0xffffffe003037824 */ /* 0x020fea00078e00ff */
[C---:B------:R-:W-:Y:S02]  /*4610*/  LEA R22, P1, R3.reuse, R22, 0x1 ;  /* 0x0000001603167211 */ /* 0x040fe400078208ff */
[C---:B------:R-:W-:Y:S02]  /*4620*/  LEA R58, P0, R3.reuse, R58, 0x1 ;  /* 0x0000003a033a7211 */ /* 0x040fe400078008ff */
[C---:B------:R-:W-:Y:S02]  /*4630*/  LEA.HI.X.SX32 R23, R3.reuse, R23, 0x1, P1 ;  /* 0x0000001703177211 */ /* 0x040fe400008f0eff */
[----:B------:R-:W-:Y:S01]  /*4640*/  LEA.HI.X.SX32 R59, R3, R59, 0x1, P0 ;  /* 0x0000003b033b7211 */ /* 0x000fe200000f0eff */
[----:B------:R-:W-:Y:S05]  /*4650*/  BRA `(.L_x_11435) ;  /* 0x0000002c00947947 */ /* 0x000fea0003800000 */
.L_x_11436:
[----:B------:R-:W-:Y:S01]  /*4660*/  LEA.HI R28, R24, R24, RZ, 0x1 ;  /* 0x00000018181c7211 */ /* 0x000fe200078f08ff */
[----:B------:R-:W-:Y:S03]  /*4670*/  BSSY.RECONVERGENT B0, `(.L_x_11445) ;  /* 0x00000b5000007945 */ /* 0x000fe60003800200 */
[----:B------:R-:W-:Y:S05]  /*4680*/  SHF.R.S32.HI R28, RZ, 0x1, R28 ;  /* 0x00000001ff1c7819 */ /* 0x000fea000001141c */
[----:B------:R-:W-:Y:S02]  /*4690*/  IMAD.MOV R25, RZ, RZ, -R28 ;  /* 0x000000ffff197224 */ /* 0x000fe400078e0a1c */
[----:B------:R-:W-:Y:S03]  /*46a0*/  IMAD.IADD R26, R28, 0x1, -R20 ;  /* 0x000000011c1a7824 */ /* 0x000fe600078e0a14 */
[----:B------:R-:W-:Y:S01]  /*46b0*/  SHF.R.S32.HI R91, RZ, 0x1f, R25 ;  /* 0x0000001fff5b7819 */ /* 0x000fe20000011419 */
[----:B------:R-:W-:Y:S06]  /*46c0*/  @!P0 BRA `(.L_x_11446) ;  /* 0x0000000800bc8947 */ /* 0x000fec0003800000 */
[----:B------:R-:W-:Y:S02]  /*46d0*/  ISETP.GE.AND P0, PT, R20, R24, PT ;  /* 0x000000181400720c */ /* 0x000fe40003f06270 */
[----:B------:R-:W-:Y:S05]  /*46e0*/  MOV R16, R18 ;  /* 0x0000001200107202 */ /* 0x000fea0000000f00 */
[----:B------:R-:W2:Y:S06]  /*46f0*/  LD.E.128 R60, desc[UR4][R16.64] ;  /* 0x00000004103c7980 */ /* 0x000eac000c101d00 */
[----:B------:R-:W-:Y:S04]  /*4700*/  @!P0 ISETP.GT.AND P1, PT, R26, RZ, PT ;  /* 0x000000ff1a00820c */ /* 0x000fe80003f24270 */
[----:B------:R-:W-:Y:S02]  /*4710*/  @!P0 SEL R69, R25, RZ, !P1 ;  /* 0x000000ff19458207 */ /* 0x000fe40004800000 */
[----:B------:R-:W-:Y:S02]  /*4720*/  @!P0 SEL R134, R91, RZ, !P1 ;  /* 0x000000ff5b868207 */ /* 0x000fe40004800000 */
[C---:B------:R-:W-:Y:S02]  /*4730*/  @!P0 SHF.L.U32 R123, R69.reuse, 0x1, RZ ;  /* 0x00000001457b8819 */ /* 0x040fe400000006ff */
        /* <DEDUP_REMOVED lines=10> */
[----:B------:R1:W5:Y:S01]  /*47e0*/  @!P0 LD.E.128 R52, desc[UR4][R46.64] ;  /* 0x000000042e348980 */ /* 0x000362000c101d00 */
[--C-:B---3--:R-:W-:Y:S01]  /*47f0*/  @!P0 HADD2.F32 R40, -RZ, R32.reuse.H0_H0 ;  /* 0x20000020ff288230 */ /* 0x108fe20000004100 */
[----:B--2---:R-:W-:Y:S01]  /*4800*/  @!P0 MOV R45, R60 ;  /* 0x0000003c002d8202 */ /* 0x004fe20000000f00 */
[----:B------:R-:W-:Y:S01]  /*4810*/  @!P0 HADD2.F32 R39, -RZ, R32.H1_H1 ;  /* 0x30000020ff278230 */ /* 0x000fe20000004100 */
[----:B------:R-:W-:Y:S01]  /*4820*/  @!P0 MOV R48, R61 ;  /* 0x0000003d00308202 */ /* 0x000fe20000000f00 */
[--C-:B------:R-:W-:Y:S01]  /*4830*/  @!P0 HADD2.F32 R37, -RZ, R33.reuse.H0_H0 ;  /* 0x20000021ff258230 */ /* 0x100fe20000004100 */
[----:B------:R-:W-:Y:S01]  /*4840*/  @!P0 MOV R56, R62 ;  /* 0x0000003e00388202 */ /* 0x000fe20000000f00 */
        /* <DEDUP_REMOVED lines=11> */
[----:B-1----:R-:W-:Y:S02]  /*4900*/  @!P0 HADD2.F32 R47, -RZ, R45.H1_H1 ;  /* 0x3000002dff2f8230 */ /* 0x002fe40000004100 */
[----:B------:R-:W-:Y:S01]  /*4910*/  @P1 FADD.FTZ R42, -R42, -RZ ;  /* 0x800000ff2a2a1221 */ /* 0x000fe20000010100 */
[--C-:B------:R-:W-:Y:S02]  /*4920*/  @!P0 HADD2.F32 R33, -RZ, R34.reuse.H0_H0 ;  /* 0x20000022ff218230 */ /* 0x100fe40000004100 */
[----:B------:R-:W-:Y:S02]  /*4930*/  @!P0 HADD2.F32 R31, -RZ, R34.H1_H1 ;  /* 0x30000022ff1f8230 */ /* 0x000fe40000004100 */
[----:B------:R-:W-:Y:S01]  /*4940*/  @!P0 FMUL.FTZ R3, R37, R42 ;  /* 0x0000002a25038220 */ /* 0x000fe20000410000 */
[----:B------:R-:W-:Y:S02]  /*4950*/  @!P0 HADD2.F32 R35, -RZ, R69.H1_H1 ;  /* 0x30000045ff238230 */ /* 0x000fe40000004100 */
[----:B-----5:R-:W-:Y:S02]  /*4960*/  @!P0 HADD2.F32 R45, -RZ, R52.H0_H0 ;  /* 0x20000034ff2d8230 */ /* 0x020fe40000004100 */
[--C-:B------:R-:W-:Y:S02]  /*4970*/  @!P0 HADD2.F32 R38, -RZ, R70.reuse.H0_H0 ;  /* 0x20000046ff268230 */ /* 0x100fe40000004100 */
[----:B------:R-:W-:Y:S01]  /*4980*/  @P1 FADD.FTZ R35, -R35, -RZ ;  /* 0x800000ff23231221 */ /* 0x000fe20000010100 */
[----:B------:R-:W-:Y:S02]  /*4990*/  @!P0 HADD2.F32 R34, -RZ, R70.H1_H1 ;  /* 0x30000046ff228230 */ /* 0x000fe40000004100 */
[----:B------:R-:W-:Y:S01]  /*49a0*/  @!P0 FFMA.FTZ R0, R43, R45, R0 ;  /* 0x0000002d2b008223 */ /* 0x000fe20000010000 */
[--C-:B------:R-:W-:Y:S02]  /*49b0*/  @!P0 HADD2.F32 R32, -RZ, R71.reuse.H0_H0 ;  /* 0x20000047ff208230 */ /* 0x100fe40000004100 */
[----:B------:R-:W-:Y:S01]  /*49c0*/  @!P0 FMUL.FTZ R4, R36, R35 ;  /* 0x0000002324048220 */ /* 0x000fe20000410000 */
[----:B------:R-:W-:Y:S02]  /*49d0*/  @!P0 HADD2.F32 R27, -RZ, R71.H1_H1 ;  /* 0x30000047ff1b8230 */ /* 0x000fe40000004100 */
[----:B------:R-:W-:Y:S01]  /*49e0*/  @P1 FADD.FTZ R34, -R34, -RZ ;  /* 0x800000ff22221221 */ /* 0x000fe20000010100 */
[----:B------:R-:W-:Y:S02]  /*49f0*/  @!P0 HADD2.F32 R46, -RZ, R52.H1_H1 ;  /* 0x30000034ff2e8230 */ /* 0x000fe40000004100 */
[----:B------:R-:W-:Y:S01]  /*4a00*/  @P1 FADD.FTZ R32, -R32, -RZ ;  /* 0x800000ff20201221 */ /* 0x000fe20000010100 */
[--C-:B------:R-:W-:Y:S02]  /*4a10*/  @!P0 HADD2.F32 R43, -RZ, R53.reuse.H0_H0 ;  /* 0x20000035ff2b8230 */ /* 0x100fe40000004100 */
[----:B------:R-:W-:Y:S01]  /*4a20*/  @P1 FADD.FTZ R38, -R38, -RZ ;  /* 0x800000ff26261221 */ /* 0x000fe20000010100 */
[----:B------:R-:W-:Y:S02]  /*4a30*/  @!P0 HADD2.F32 R45, -RZ, R48.H1_H1 ;  /* 0x30000030ff2d8230 */ /* 0x000fe40000004100 */
[----:B------:R-:W-:Y:S01]  /*4a40*/  @P1 FADD.FTZ R27, -R27, -RZ ;  /* 0x800000ff1b1b1221 */ /* 0x000fe20000010100 */
[----:B------:R-:W-:Y:S02]  /*4a50*/  @!P0 HADD2.F32 R49, -RZ, R54.H0_H0 ;  /* 0x20000036ff318230 */ /* 0x000fe40000004100 */
[----:B------:R-:W-:Y:S01]  /*4a60*/  @!P0 FFMA.FTZ R2, R47, R46, R2 ;  /* 0x0000002e2f028223 */ /* 0x000fe20000010002 */
[----:B------:R-:W-:Y:S01]  /*4a70*/  @!P0 HADD2.F32 R46, -RZ, R48.H0_H0 ;  /* 0x20000030ff2e8230 */ /* 0x000fe20000004100 */
[----:B------:R-:W-:Y:S01]  /*4a80*/  ISETP.GE.AND P1, PT, R19, R24, PT ;  /* 0x000000181300720c */ /* 0x000fe20003f26270 */
[----:B------:R-:W-:Y:S02]  /*4a90*/  @!P0 HADD2.F32 R47, -RZ, R53.H1_H1 ;  /* 0x30000035ff2f8230 */ /* 0x000fe40000004100 */
[----:B------:R-:W-:Y:S01]  /*4aa0*/  @!P0 FMUL.FTZ R5, R33, R38 ;  /* 0x0000002621058220 */ /* 0x000fe20000410000 */
[----:B------:R-:W-:Y:S02]  /*4ab0*/  @!P0 HADD2.F32 R48, -RZ, R56.H0_H0 ;  /* 0x20000038ff308230 */ /* 0x000fe40000004100 */
[----:B------:R-:W-:Y:S01]  /*4ac0*/  @!P0 FFMA.FTZ R3, R46, R43, R3 ;  /* 0x0000002b2e038223 */ /* 0x000fe20000010003 */
[----:B------:R-:W-:Y:S02]  /*4ad0*/  @!P0 HADD2.F32 R50, -RZ, R54.H1_H1 ;  /* 0x30000036ff328230 */ /* 0x000fe40000004100 */
[----:B------:R-:W-:Y:S01]  /*4ae0*/  @!P0 FFMA.FTZ R4, R45, R47, R4 ;  /* 0x0000002f2d048223 */ /* 0x000fe20000010004 */
[----:B------:R-:W-:Y:S01]  /*4af0*/  @!P0 HADD2.F32 R43, -RZ, R56.H1_H1 ;  /* 0x30000038ff2b8230 */ /* 0x000fe20000004100 */
[----:B------:R-:W-:Y:S01]  /*4b00*/  @!P0 MOV R45, R63 ;  /* 0x0000003f002d8202 */ /* 0x000fe20000000f00 */
[--C-:B------:R-:W-:Y:S02]  /*4b10*/  @!P0 HADD2.F32 R51, -RZ, R55.reuse.H0_H0 ;  /* 0x20000037ff338230 */ /* 0x100fe40000004100 */
[----:B------:R-:W-:Y:S01]  /*4b20*/  @!P0 FMUL.FTZ R6, R31, R34 ;  /* 0x000000221f068220 */ /* 0x000fe20000410000 */
[----:B------:R-:W-:Y:S02]  /*4b30*/  @!P0 HADD2.F32 R52, -RZ, R55.H1_H1 ;  /* 0x30000037ff348230 */ /* 0x000fe40000004100 */
[----:B------:R-:W-:Y:S01]  /*4b40*/  @!P0 FMUL.FTZ R7, R29, R32 ;  /* 0x000000201d078220 */ /* 0x000fe20000410000 */
[--C-:B------:R-:W-:Y:S01]  /*4b50*/  @!P0 HADD2.F32 R46, -RZ, R45.reuse.H0_H0 ;  /* 0x2000002dff2e8230 */ /* 0x100fe20000004100 */
[----:B------:R-:W-:Y:S01]  /*4b60*/  @!P1 IADD3 R70, P2, PT, R25, 0x40, RZ ;  /* 0x0000004019469810 */ /* 0x000fe20007f5e0ff */
[----:B------:R-:W-:Y:S02]  /*4b70*/  @!P0 HADD2.F32 R45, -RZ, R45.H1_H1 ;  /* 0x3000002dff2d8230 */ /* 0x000fe40000004100 */
[----:B------:R-:W-:Y:S01]  /*4b80*/  @!P0 FMUL.FTZ R8, R30, R27 ;  /* 0x0000001b1e088220 */ /* 0x000fe20000410000 */
[----:B------:R-:W-:Y:S01]  /*4b90*/  @!P0 FFMA.FTZ R5, R48, R49, R5 ;  /* 0x0000003130058223 */ /* 0x000fe20000010005 */
[----:B------:R-:W-:Y:S01]  /*4ba0*/  @!P0 FFMA.FTZ R6, R43, R50, R6 ;  /* 0x000000322b068223 */ /* 0x000fe20000010006 */
[----:B------:R-:W-:Y:S01]  /*4bb0*/  @!P1 IADD3.X R71, PT, PT, RZ, R91, RZ, P2, !PT ;  /* 0x0000005bff479210 */ /* 0x000fe200017fe4ff */
[----:B------:R-:W-:Y:S01]  /*4bc0*/  @!P0 FFMA.FTZ R7, R46, R51, R7 ;  /* 0x000000332e078223 */ /* 0x000fe20000010007 */
[----:B------:R-:W-:Y:S01]  /*4bd0*/  @!P0 FFMA.FTZ R8, R45, R52, R8 ;  /* 0x000000342d088223 */ /* 0x000fe20000010008 */
[----:B------:R-:W-:Y:S02]  /*4be0*/  @!P1 ISETP.GT.AND P2, PT, R26, 0x40, PT ;  /* 0x000000401a00980c */ /* 0x000fe40003f44270 */
[----:B------:R-:W-:Y:S02]  /*4bf0*/  @!P0 F2FP.F16.F32.PACK_AB R68, R2, R0 ;  /* 0x000000000244823e */ /* 0x000fe400000000ff */
[----:B------:R-:W-:Y:S02]  /*4c00*/  @!P1 SEL R70, R70, 0x40, !P2 ;  /* 0x0000004046469807 */ /* 0x000fe40005000000 */
[----:B------:R-:W-:Y:S02]  /*4c10*/  @!P0 F2FP.F16.F32.PACK_AB R69, R4, R3 ;  /* 0x000000030445823e */ /* 0x000fe400000000ff */
[----:B------:R-:W-:Y:S02]  /*4c20*/  @!P0 F2FP.F16.F32.PACK_AB R135, R6, R5 ;  /* 0x000000050687823e */ /* 0x000fe400000000ff */
[----:B------:R-:W-:Y:S02]  /*4c30*/  @!P0 F2FP.F16.F32.PACK_AB R136, R8, R7 ;  /* 0x000000070888823e */ /* 0x000fe400000000ff */
[----:B------:R-:W-:Y:S02]  /*4c40*/  @!P1 SEL R71, R71, RZ, !P2 ;  /* 0x000000ff47479207 */ /* 0x000fe40005000000 */
[C---:B------:R-:W-:Y:S02]  /*4c50*/  @!P1 SHF.L.U32 R123, R70.reuse, 0x1, RZ ;  /* 0x00000001467b9819 */ /* 0x040fe400000006ff */
[----:B------:R-:W-:Y:S02]  /*4c60*/  @!P0 MOV R60, R68 ;  /* 0x00000044003c8202 */ /* 0x000fe40000000f00 */
[----:B------:R-:W-:Y:S02]  /*4c70*/  @!P0 MOV R61, R69 ;  /* 0x00000045003d8202 */ /* 0x000fe40000000f00 */
[----:B------:R-:W-:Y:S02]  /*4c80*/  @!P0 MOV R62, R135 ;  /* 0x00000087003e8202 */ /* 0x000fe40000000f00 */
[----:B------:R-:W-:Y:S02]  /*4c90*/  @!P0 MOV R63, R136 ;  /* 0x00000088003f8202 */ /* 0x000fe40000000f00 */
[----:B------:R-:W-:Y:S02]  /*4ca0*/  @!P1 SHF.L.U64.HI R134, R70, 0x1, R71 ;  /* 0x0000000146869819 */ /* 0x000fe40000010247 */
[C---:B------:R-:W-:Y:S01]  /*4cb0*/  @!P1 IADD3 R68, P0, PT, R123.reuse, R92, RZ ;  /* 0x0000005c7b449210 */ /* 0x040fe20007f1e0ff */
[----:B------:R1:W-:Y:S01]  /*4cc0*/  ST.E.128 desc[UR4][R96.64], R60 ;  /* 0x0000003c60007985 */ /* 0x0003e2000c101d04 */
[----:B------:R-:W-:Y:S02]  /*4cd0*/  @!P1 SEL R27, R28, R25, P2 ;  /* 0x000000191c1b9207 */ /* 0x000fe40001000000 */
[C---:B------:R-:W-:Y:S02]  /*4ce0*/  @!P1 IADD3.X R69, PT, PT, R134.reuse, R93, RZ, P0, !PT ;  /* 0x0000005d86459210 */ /* 0x040fe400007fe4ff */
[----:B------:R-:W-:Y:S01]  /*4cf0*/  @!P1 IADD3 R46, P0, PT, R123, R94, RZ ;  /* 0x0000005e7b2e9210 */ /* 0x000fe20007f1e0ff */
[----:B------:R-:W-:Y:S02]  /*4d00*/  @!P1 IMAD.WIDE R30, R27, 0x2, R16 ;  /* 0x000000021b1e9825 */ /* 0x000fe400078e0210 */
[----:B------:R-:W2:Y:S01]  /*4d10*/  LD.E.128 R64, desc[UR4][R16.64+0x80] ;  /* 0x0000800410407980 */ /* 0x000ea2000c101d00 */
[----:B------:R-:W-:Y:S02]  /*4d20*/  @!P1 IADD3.X R47, PT, PT, R134, R95, RZ, P0, !PT ;  /* 0x0000005f862f9210 */ /* 0x000fe400007fe4ff */
[----:B------:R-:W-:Y:S05]  /*4d30*/  ISETP.GT.AND P0, PT, R26, 0x40, !P1 ;  /* 0x000000401a00780c */ /* 0x000fea0004f04270 */
[----:B------:R-:W3:Y:S08]  /*4d40*/  @!P1 LD.E.128 R68, desc[UR4][R68.64] ;  /* 0x0000000444449980 */ /* 0x000ef0000c101d00 */
[----:B------:R-:W4:Y:S08]  /*4d50*/  @!P1 LD.E.128 R32, desc[UR4][R30.64+0x80] ;  /* 0x000080041e209980 */ /* 0x000f30000c101d00 */
[----:B------:R5:W4:Y:S01]  /*4d60*/  @!P1 LD.E.128 R52, desc[UR4][R46.64] ;  /* 0x000000042e349980 */ /* 0x000b22000c101d00 */
[----:B--2---:R-:W-:Y:S02]  /*4d70*/  @!P1 MOV R45, R64 ;  /* 0x00000040002d9202 */ /* 0x004fe40000000f00 */
[----:B------:R-:W-:Y:S03]  /*4d80*/  @!P1 MOV R56, R65 ;  /* 0x0000004100389202 */ /* 0x000fe60000000f00 */
[--C-:B-----5:R-:W-:Y:S02]  /*4d90*/  @!P1 HADD2.F32 R46, -RZ, R45.reuse.H0_H0 ;  /* 0x2000002dff2e9230 */ /* 0x120fe40000004100 */
[----:B------:R-:W-:Y:S02]  /*4da0*/  @!P1 HADD2.F32 R45, -RZ, R45.H1_H1 ;  /* 0x3000002dff2d9230 */ /* 0x000fe40000004100 */
[--C-:B---3--:R-:W-:Y:S02]  /*4db0*/  @!P1 HADD2.F32 R41, -RZ, R68.reuse.H0_H0 ;  /* 0x20000044ff299230 */ /* 0x108fe40000004100 */
[----:B------:R-:W-:Y:S02]  /*4dc0*/  @!P1 HADD2.F32 R44, -RZ, R68.H1_H1 ;  /* 0x30000044ff2c9230 */ /* 0x000fe40000004100 */
[----:B------:R-:W-:Y:S02]  /*4dd0*/  @!P1 HADD2.F32 R42, -RZ, R69.H0_H0 ;  /* 0x20000045ff2a9230 */ /* 0x000fe40000004100 */
        /* <DEDUP_REMOVED lines=12> */
[--C-:B------:R-:W-:Y:S02]  /*4ea0*/  @!P1 HADD2.F32 R37, -RZ, R33.reuse.H0_H0 ;  /* 0x20000021ff259230 */ /* 0x100fe40000004100 */
[----:B------:R-:W-:Y:S02]  /*4eb0*/  @!P1 HADD2.F32 R36, -RZ, R33.H1_H1 ;  /* 0x30000021ff249230 */ /* 0x000fe40000004100 */
[----:B------:R-:W-:Y:S01]  /*4ec0*/  @!P1 FFMA.FTZ R9, R46, R43, R9 ;  /* 0x0000002b2e099223 */ /* 0x000fe20000010009 */
[----:B------:R-:W-:Y:S02]  /*4ed0*/  @!P1 HADD2.F32 R35, -RZ, R69.H1_H1 ;  /* 0x30000045ff239230 */ /* 0x000fe40000004100 */
[----:B------:R-:W-:Y:S01]  /*4ee0*/  @!P1 FMUL.FTZ R11, R37, R42 ;  /* 0x0000002a250b9220 */ /* 0x000fe20000410000 */
[----:B------:R-:W-:Y:S02]  /*4ef0*/  @!P1 HADD2.F32 R47, -RZ, R52.H1_H1 ;  /* 0x30000034ff2f9230 */ /* 0x000fe40000004100 */
[--C-:B------:R-:W-:Y:S02]  /*4f00*/  @!P1 HADD2.F32 R33, -RZ, R34.reuse.H0_H0 ;  /* 0x20000022ff219230 */ /* 0x100fe40000004100 */
[----:B------:R-:W-:Y:S01]  /*4f10*/  @P0 FADD.FTZ R35, -R35, -RZ ;  /* 0x800000ff23230221 */ /* 0x000fe20000010100 */
[----:B------:R-:W-:Y:S02]  /*4f20*/  @!P1 HADD2.F32 R31, -RZ, R34.H1_H1 ;  /* 0x30000022ff1f9230 */ /* 0x000fe40000004100 */
[----:B------:R-:W-:Y:S01]  /*4f30*/  @!P1 FFMA.FTZ R10, R45, R47, R10 ;  /* 0x0000002f2d0a9223 */ /* 0x000fe2000001000a */
[----:B------:R-:W-:Y:S01]  /*4f40*/  @!P1 HADD2.F32 R34, -RZ, R70.H1_H1 ;  /* 0x30000046ff229230 */ /* 0x000fe20000004100 */
[----:B------:R-:W-:Y:S01]  /*4f50*/  @!P1 MOV R47, R67 ;  /* 0x00000043002f9202 */ /* 0x000fe20000000f00 */
[--C-:B------:R-:W-:Y:S02]  /*4f60*/  @!P1 HADD2.F32 R49, -RZ, R53.reuse.H0_H0 ;  /* 0x20000035ff319230 */ /* 0x100fe40000004100 */
[----:B------:R-:W-:Y:S01]  /*4f70*/  @!P1 FMUL.FTZ R12, R36, R35 ;  /* 0x00000023240c9220 */ /* 0x000fe20000410000 */
[----:B------:R-:W-:Y:S01]  /*4f80*/  @!P1 HADD2.F32 R50, -RZ, R53.H1_H1 ;  /* 0x30000035ff329230 */ /* 0x000fe20000004100 */
[----:B------:R-:W-:Y:S01]  /*4f90*/  @!P1 F2FP.F16.F32.PACK_AB R68, R10, R9 ;  /* 0x000000090a44923e */ /* 0x000fe200000000ff */
[--C-:B------:R-:W-:Y:S02]  /*4fa0*/  @!P1 HADD2.F32 R51, -RZ, R54.reuse.H0_H0 ;  /* 0x20000036ff339230 */ /* 0x100fe40000004100 */
[----:B------:R-:W-:Y:S01]  /*4fb0*/  @!P1 FMUL.FTZ R13, R33, R38 ;  /* 0x00000026210d9220 */ /* 0x000fe20000410000 */
[----:B------:R-:W-:Y:S01]  /*4fc0*/  @!P1 HADD2.F32 R52, -RZ, R54.H1_H1 ;  /* 0x30000036ff349230 */ /* 0x000fe20000004100 */
[----:B------:R-:W-:Y:S01]  /*4fd0*/  @!P1 MOV R64, R68 ;  /* 0x0000004400409202 */ /* 0x000fe20000000f00 */
[----:B------:R-:W-:Y:S02]  /*4fe0*/  @!P1 HADD2.F32 R32, -RZ, R71.H0_H0 ;  /* 0x20000047ff209230 */ /* 0x000fe40000004100 */
[----:B------:R-:W-:Y:S01]  /*4ff0*/  @P0 FADD.FTZ R34, -R34, -RZ ;  /* 0x800000ff22220221 */ /* 0x000fe20000010100 */
[--C-:B------:R-:W-:Y:S02]  /*5000*/  @!P1 HADD2.F32 R53, -RZ, R55.reuse.H0_H0 ;  /* 0x20000037ff359230 */ /* 0x100fe40000004100 */
[----:B------:R-:W-:Y:S01]  /*5010*/  @!P1 HADD2.F32 R54, -RZ, R55.H1_H1 ;  /* 0x30000037ff369230 */ /* 0x000fe20000004100 */
[----:B------:R-:W-:Y:S01]  /*5020*/  @!P1 MOV R55, R66 ;  /* 0x0000004200379202 */ /* 0x000fe20000000f00 */
[----:B------:R-:W-:Y:S02]  /*5030*/  @!P1 HADD2.F32 R27, -RZ, R71.H1_H1 ;  /* 0x30000047ff1b9230 */ /* 0x000fe40000004100 */
[----:B------:R-:W-:Y:S01]  /*5040*/  @P0 FADD.FTZ R32, -R32, -RZ ;  /* 0x800000ff20200221 */ /* 0x000fe20000010100 */
[--C-:B------:R-:W-:Y:S02]  /*5050*/  @!P1 HADD2.F32 R48, -RZ, R56.reuse.H0_H0 ;  /* 0x20000038ff309230 */ /* 0x100fe40000004100 */
[----:B------:R-:W-:Y:S01]  /*5060*/  @!P1 FMUL.FTZ R14, R31, R34 ;  /* 0x000000221f0e9220 */ /* 0x000fe20000410000 */
[----:B------:R-:W-:Y:S02]  /*5070*/  @!P1 HADD2.F32 R43, -RZ, R56.H1_H1 ;  /* 0x30000038ff2b9230 */ /* 0x000fe40000004100 */
[----:B------:R-:W-:Y:S01]  /*5080*/  @P0 FADD.FTZ R27, -R27, -RZ ;  /* 0x800000ff1b1b0221 */ /* 0x000fe20000010100 */
        /* <DEDUP_REMOVED lines=19> */
.L_x_11446:
[----:B------:R-:W-:Y:S05]  /*51c0*/  BSYNC.RECONVERGENT B0 ;  /* 0x0000000000007941 */ /* 0x000fea0003800200 */
.L_x_11445:
[----:B------:R-:W-:Y:S04]  /*51d0*/  BSSY.RECONVERGENT B0, `(.L_x_11447) ;  /* 0x00000b6000007945 */ /* 0x000fe80003800200 */
[----:B------:R-:W-:Y:S05]  /*51e0*/  @!P6 BRA `(.L_x_11448) ;  /* 0x0000000800d0e947 */ /* 0x000fea0003800000 */
[----:B------:R-:W-:Y:S02]  /*51f0*/  ISETP.GE.AND P0, PT, R20, R24, PT ;  /* 0x000000181400720c */ /* 0x000fe40003f06270 */
[C---:B------:R-:W-:Y:S04]  /*5200*/  LEA R30, P2, R109.reuse, R18, 0x1 ;  /* 0x000000126d1e7211 */ /* 0x040fe800078408ff */
[----:B------:R-:W-:Y:S05]  /*5210*/  LEA.HI.X R31, R109, R17, R102, 0x1, P2 ;  /* 0x000000116d1f7211 */ /* 0x000fea00010f0c66 */
[----:B-1----:R-:W2:Y:S02]  /*5220*/  LD.E.128 R64, desc[UR4][R30.64] ;  /* 0x000000041e407980 */ /* 0x002ea4000c101d00 */
        /* <DEDUP_REMOVED lines=35> */
[----:B------:R-:W-:Y:S02]  /*5460*/  @!P0 HADD2.F32 R42, -RZ, R137.H1_H1 ;  /* 0x30000089ff2a8230 */ /* 0x000fe40000004100 */
        /* <DEDUP_REMOVED lines=10> */
[----:B-1----:R-:W-:Y:S02]  /*5510*/  @!P0 HADD2.F32 R49, -RZ, R47.H1_H1 ;  /* 0x3000002fff318230 */ /* 0x002fe40000004100 */
[----:B------:R-:W-:Y:S01]  /*5520*/  @!P0 FMUL.FTZ R5, R36, R35 ;  /* 0x0000002324058220 */ /* 0x000fe20000410000 */
[--C-:B-----5:R-:W-:Y:S02]  /*5530*/  @!P0 HADD2.F32 R47, -RZ, R52.reuse.H0_H0 ;  /* 0x20000034ff2f8230 */ /* 0x120fe40000004100 */
[----:B------:R-:W-:Y:S01]  /*5540*/  @!P0 FMUL.FTZ R7, R29, R34 ;  /* 0x000000221d078220 */ /* 0x000fe20000410000 */
[----:B------:R-:W-:Y:S02]  /*5550*/  @!P0 HADD2.F32 R48, -RZ, R52.H1_H1 ;  /* 0x30000034ff308230 */ /* 0x000fe40000004100 */
[----:B------:R-:W-:Y:S01]  /*5560*/  @P1 FADD.FTZ R27, -R27, -RZ ;  /* 0x800000ff1b1b1221 */ /* 0x000fe20000010100 */
[----:B------:R-:W-:Y:S01]  /*5570*/  @!P0 HADD2.F32 R51, -RZ, R54.H1_H1 ;  /* 0x30000036ff338230 */ /* 0x000fe20000004100 */
[----:B------:R-:W-:Y:S01]  /*5580*/  ISETP.GE.AND P1, PT, R19, R24, PT ;  /* 0x000000181300720c */ /* 0x000fe20003f26270 */
[----:B------:R-:W-:Y:S02]  /*5590*/  @!P0 HADD2.F32 R52, -RZ, R55.H0_H0 ;  /* 0x20000037ff348230 */ /* 0x000fe40000004100 */
[----:B------:R-:W-:Y:S01]  /*55a0*/  @!P0 FFMA.FTZ R0, R45, R47, R0 ;  /* 0x0000002f2d008223 */ /* 0x000fe20000010000 */
[--C-:B------:R-:W-:Y:S02]  /*55b0*/  @!P0 HADD2.F32 R45, -RZ, R53.reuse.H0_H0 ;  /* 0x20000035ff2d8230 */ /* 0x100fe40000004100 */
[----:B------:R-:W-:Y:S01]  /*55c0*/  @!P0 FFMA.FTZ R2, R49, R48, R2 ;  /* 0x0000003031028223 */ /* 0x000fe20000010002 */
[--C-:B------:R-:W-:Y:S02]  /*55d0*/  @!P0 HADD2.F32 R48, -RZ, R50.reuse.H0_H0 ;  /* 0x20000032ff308230 */ /* 0x100fe40000004100 */
[----:B------:R-:W-:Y:S01]  /*55e0*/  @!P0 FMUL.FTZ R3, R39, R44 ;  /* 0x0000002c27038220 */ /* 0x000fe20000410000 */
[----:B------:R-:W-:Y:S02]  /*55f0*/  @!P0 HADD2.F32 R47, -RZ, R50.H1_H1 ;  /* 0x30000032ff2f8230 */ /* 0x000fe40000004100 */
[----:B------:R-:W-:Y:S01]  /*5600*/  @!P0 FMUL.FTZ R4, R37, R42 ;  /* 0x0000002a25048220 */ /* 0x000fe20000410000 */
[----:B------:R-:W-:Y:S02]  /*5610*/  @!P0 HADD2.F32 R49, -RZ, R53.H1_H1 ;  /* 0x30000035ff318230 */ /* 0x000fe40000004100 */
[----:B------:R-:W-:Y:S01]  /*5620*/  @!P0 FFMA.FTZ R3, R48, R45, R3 ;  /* 0x0000002d30038223 */ /* 0x000fe20000010003 */
[----:B------:R-:W-:Y:S02]  /*5630*/  @!P0 HADD2.F32 R50, -RZ, R54.H0_H0 ;  /* 0x20000036ff328230 */ /* 0x000fe40000004100 */
[----:B------:R-:W-:Y:S01]  /*5640*/  @!P0 FMUL.FTZ R6, R33, R38 ;  /* 0x0000002621068220 */ /* 0x000fe20000410000 */
[--C-:B------:R-:W-:Y:S02]  /*5650*/  @!P0 HADD2.F32 R48, -RZ, R56.reuse.H0_H0 ;  /* 0x20000038ff308230 */ /* 0x100fe40000004100 */
[----:B------:R-:W-:Y:S01]  /*5660*/  @!P0 FFMA.FTZ R4, R47, R49, R4 ;  /* 0x000000312f048223 */ /* 0x000fe20000010004 */
[----:B------:R-:W-:Y:S01]  /*5670*/  @!P0 HADD2.F32 R45, -RZ, R56.H1_H1 ;  /* 0x30000038ff2d8230 */ /* 0x000fe20000004100 */
[----:B------:R-:W-:Y:S01]  /*5680*/  @!P0 MOV R47, R67 ;  /* 0x00000043002f8202 */ /* 0x000fe20000000f00 */
[----:B------:R-:W-:Y:S01]  /*5690*/  @!P0 HADD2.F32 R53, -RZ, R55.H1_H1 ;  /* 0x30000037ff358230 */ /* 0x000fe20000004100 */
[----:B------:R-:W-:Y:S01]  /*56a0*/  @!P1 ISETP.GT.AND P2, PT, R26, 0x40, PT ;  /* 0x000000401a00980c */ /* 0x000fe20003f44270 */
[----:B------:R-:W-:Y:S01]  /*56b0*/  @!P0 FFMA.FTZ R5, R48, R50, R5 ;  /* 0x0000003230058223 */ /* 0x000fe20000010005 */
[----:B------:R-:W-:Y:S01]  /*56c0*/  @!P0 FMUL.FTZ R8, R32, R27 ;  /* 0x0000001b20088220 */ /* 0x000fe20000410000 */
[--C-:B------:R-:W-:Y:S01]  /*56d0*/  @!P0 HADD2.F32 R48, -RZ, R47.reuse.H0_H0 ;  /* 0x2000002fff308230 */ /* 0x100fe20000004100 */
[----:B------:R-:W-:Y:S01]  /*56e0*/  @!P1 SEL R135, R25, RZ, !P2 ;  /* 0x000000ff19879207 */ /* 0x000fe20005000000 */
[----:B------:R-:W-:Y:S02]  /*56f0*/  @!P0 HADD2.F32 R47, -RZ, R47.H1_H1 ;  /* 0x3000002fff2f8230 */ /* 0x000fe40000004100 */
[----:B------:R-:W-:Y:S01]  /*5700*/  @!P0 FFMA.FTZ R6, R45, R51, R6 ;  /* 0x000000332d068223 */ /* 0x000fe20000010006 */
[----:B------:R-:W-:Y:S01]  /*5710*/  @!P0 F2FP.F16.F32.PACK_AB R134, R4, R3 ;  /* 0x000000030486823e */ /* 0x000fe200000000ff */
[----:B------:R-:W-:Y:S01]  /*5720*/  @!P0 FFMA.FTZ R7, R48, R52, R7 ;  /* 0x0000003430078223 */ /* 0x000fe20000010007 */
[----:B------:R-:W-:Y:S01]  /*5730*/  @!P1 SEL R138, R91, RZ, !P2 ;  /* 0x000000ff5b8a9207 */ /* 0x000fe20005000000 */
[----:B------:R-:W-:Y:S01]  /*5740*/  @!P0 FFMA.FTZ R8, R47, R53, R8 ;  /* 0x000000352f088223 */ /* 0x000fe20000010008 */
[----:B------:R-:W-:Y:S02]  /*5750*/  @!P1 IADD3 R136, P6, PT, R120, R135, RZ ;  /* 0x0000008778889210 */ /* 0x000fe40007fde0ff */
[----:B------:R-:W-:Y:S02]  /*5760*/  @!P0 F2FP.F16.F32.PACK_AB R123, R2, R0 ;  /* 0x00000000027b823e */ /* 0x000fe400000000ff */
[----:B------:R-:W-:Y:S02]  /*5770*/  @!P0 MOV R65, R134 ;  /* 0x0000008600418202 */ /* 0x000fe40000000f00 */
[----:B------:R-:W-:Y:S02]  /*5780*/  @!P1 IADD3.X R137, PT, PT, R111, R138, RZ, P6, !PT ;  /* 0x0000008a6f899210 */ /* 0x000fe400037fe4ff */
[----:B------:R-:W-:Y:S02]  /*5790*/  @!P0 F2FP.F16.F32.PACK_AB R138, R6, R5 ;  /* 0x00000005068a823e */ /* 0x000fe400000000ff */
        /* <DEDUP_REMOVED lines=21> */
[----:B-1----:R-:W-:Y:S03]  /*58f0*/  @!P1 MOV R64, R69 ;  /* 0x0000004500409202 */ /* 0x002fe60000000f00 */
        /* <DEDUP_REMOVED lines=18> */
[----:B------:R-:W-:Y:S01]  /*5a20*/  @!P1 HADD2.F32 R49, -RZ, R60.H1_H1 ;  /* 0x3000003cff319230 */ /* 0x000fe20000004100 */
[----:B------:R-:W-:Y:S01]  /*5a30*/  @!P1 MOV R60, R70 ;  /* 0x00000046003c9202 */ /* 0x000fe20000000f00 */
[----:B------:R-:W-:Y:S02]  /*5a40*/  @!P1 HADD2.F32 R37, -RZ, R33.H0_H0 ;  /* 0x20000021ff259230 */ /* 0x000fe40000004100 */
[----:B------:R-:W-:Y:S01]  /*5a50*/  @!P1 FFMA.FTZ R9, R48, R45, R9 ;  /* 0x0000002d30099223 */ /* 0x000fe20000010009 */
[----:B------:R-:W-:Y:S02]  /*5a60*/  @!P1 HADD2.F32 R31, -RZ, R138.H1_H1 ;  /* 0x3000008aff1f9230 */ /* 0x000fe40000004100 */
[----:B------:R-:W-:Y:S01]  /*5a70*/  @!P1 FFMA.FTZ R10, R47, R49, R10 ;  /* 0x000000312f0a9223 */ /* 0x000fe2000001000a */
[----:B------:R-:W-:Y:S01]  /*5a80*/  @!P1 HADD2.F32 R30, -RZ, R139.H0_H0 ;  /* 0x2000008bff1e9230 */ /* 0x000fe20000004100 */
[----:B------:R-:W-:Y:S01]  /*5a90*/  @!P1 MOV R49, R71 ;  /* 0x0000004700319202 */ /* 0x000fe20000000f00 */
[----:B------:R-:W-:Y:S02]  /*5aa0*/  @!P1 HADD2.F32 R36, -RZ, R33.H1_H1 ;  /* 0x30000021ff249230 */ /* 0x000fe40000004100 */
[----:B------:R-:W-:Y:S01]  /*5ab0*/  @!P1 FMUL.FTZ R11, R37, R42 ;  /* 0x0000002a250b9220 */ /* 0x000fe20000410000 */
[----:B------:R-:W-:Y:S01]  /*5ac0*/  @!P1 HADD2.F32 R27, -RZ, R139.H1_H1 ;  /* 0x3000008bff1b9230 */ /* 0x000fe20000004100 */
[----:B------:R-:W-:Y:S01]  /*5ad0*/  @!P1 F2FP.F16.F32.PACK_AB R123, R10, R9 ;  /* 0x000000090a7b923e */ /* 0x000fe200000000ff */
[----:B------:R-:W-:Y:S02]  /*5ae0*/  @!P1 HADD2.F32 R33, -RZ, R34.H0_H0 ;  /* 0x20000022ff219230 */ /* 0x000fe40000004100 */
[----:B------:R-:W-:Y:S01]  /*5af0*/  @P0 FADD.FTZ R35, -R35, -RZ ;  /* 0x800000ff23230221 */ /* 0x000fe20000010100 */
[--C-:B------:R-:W-:Y:S01]  /*5b00*/  @!P1 HADD2.F32 R51, -RZ, R61.reuse.H0_H0 ;  /* 0x2000003dff339230 */ /* 0x100fe20000004100 */
[----:B------:R-:W-:Y:S01]  /*5b10*/  @!P1 MOV R68, R123 ;  /* 0x0000007b00449202 */ /* 0x000fe20000000f00 */
[----:B------:R-:W-:Y:S02]  /*5b20*/  @!P1 HADD2.F32 R50, -RZ, R64.H0_H0 ;  /* 0x20000040ff329230 */ /* 0x000fe40000004100 */
[----:B------:R-:W-:Y:S01]  /*5b30*/  @!P1 FMUL.FTZ R12, R36, R35 ;  /* 0x00000023240c9220 */ /* 0x000fe20000410000 */
[----:B------:R-:W-:Y:S02]  /*5b40*/  @!P1 HADD2.F32 R34, -RZ, R34.H1_H1 ;  /* 0x30000022ff229230 */ /* 0x000fe40000004100 */
[----:B------:R-:W-:Y:S01]  /*5b50*/  @P0 FADD.FTZ R31, -R31, -RZ ;  /* 0x800000ff1f1f0221 */ /* 0x000fe20000010100 */
[----:B------:R-:W-:Y:S02]  /*5b60*/  @!P1 HADD2.F32 R52, -RZ, R61.H1_H1 ;  /* 0x3000003dff349230 */ /* 0x000fe40000004100 */
[----:B------:R-:W-:Y:S01]  /*5b70*/  @!P1 FFMA.FTZ R11, R50, R51, R11 ;  /* 0x00000033320b9223 */ /* 0x000fe2000001000b */
[----:B------:R-:W-:Y:S02]  /*5b80*/  @!P1 HADD2.F32 R45, -RZ, R64.H1_H1 ;  /* 0x30000040ff2d9230 */ /* 0x000fe40000004100 */
[----:B------:R-:W-:Y:S01]  /*5b90*/  @P0 FADD.FTZ R30, -R30, -RZ ;  /* 0x800000ff1e1e0221 */ /* 0x000fe20000010100 */
[----:B------:R-:W-:Y:S02]  /*5ba0*/  @!P1 HADD2.F32 R53, -RZ, R62.H0_H0 ;  /* 0x2000003eff359230 */ /* 0x000fe40000004100 */
[----:B------:R-:W-:Y:S01]  /*5bb0*/  @!P1 FMUL.FTZ R13, R33, R38 ;  /* 0x00000026210d9220 */ /* 0x000fe20000410000 */
[----:B------:R-:W-:Y:S02]  /*5bc0*/  @!P1 HADD2.F32 R48, -RZ, R60.H0_H0 ;  /* 0x2000003cff309230 */ /* 0x000fe40000004100 */
[----:B------:R-:W-:Y:S01]  /*5bd0*/  @P0 FADD.FTZ R27, -R27, -RZ ;  /* 0x800000ff1b1b0221 */ /* 0x000fe20000010100 */
[----:B------:R-:W-:Y:S02]  /*5be0*/  @!P1 HADD2.F32 R54, -RZ, R62.H1_H1 ;  /* 0x3000003eff369230 */ /* 0x000fe40000004100 */
[----:B------:R-:W-:Y:S01]  /*5bf0*/  @!P1 FMUL.FTZ R14, R34, R31 ;  /* 0x0000001f220e9220 */ /* 0x000fe20000410000 */
[----:B------:R-:W-:Y:S02]  /*5c00*/  @!P1 HADD2.F32 R47, -RZ, R60.H1_H1 ;  /* 0x3000003cff2f9230 */ /* 0x000fe40000004100 */
[----:B------:R-:W-:Y:S01]  /*5c10*/  @!P1 FMUL.FTZ R15, R29, R30 ;  /* 0x0000001e1d0f9220 */ /* 0x000fe20000410000 */
[----:B------:R-:W-:Y:S02]  /*5c20*/  @!P1 HADD2.F32 R55, -RZ, R63.H0_H0 ;  /* 0x2000003fff379230 */ /* 0x000fe40000004100 */
[----:B------:R-:W-:Y:S01]  /*5c30*/  @!P1 FFMA.FTZ R12, R45, R52, R12 ;  /* 0x000000342d0c9223 */ /* 0x000fe2000001000c */
[----:B------:R-:W-:Y:S02]  /*5c40*/  @!P1 HADD2.F32 R50, -RZ, R49.H0_H0 ;  /* 0x20000031ff329230 */ /* 0x000fe40000004100 */
        /* <DEDUP_REMOVED lines=14> */
.L_x_11448:
[----:B------:R-:W-:Y:S05]  /*5d30*/  BSYNC.RECONVERGENT B0 ;  /* 0x0000000000007941 */ /* 0x000fea0003800200 */
.L_x_11447:
[----:B------:R-:W-:Y:S04]  /*5d40*/  BSSY.RECONVERGENT B0, `(.L_x_11449) ;  /* 0x00000b6000007945 */ /* 0x000fe80003800200 */
[----:B------:R-:W-:Y:S05]  /*5d50*/  @!P5 BRA `(.L_x_11450) ;  /* 0x0000000800d0d947 */ /* 0x000fea0003800000 */
[----:B------:R-:W-:Y:S02]  /*5d60*/  ISETP.GE.AND P0, PT, R20, R24, PT ;  /* 0x000000181400720c */ /* 0x000fe40003f06270 */
[C---:B------:R-:W-:Y:S04]  /*5d70*/  LEA R30, P2, R132.reuse, R18, 0x6 ;  /* 0x00000012841e7211 */ /* 0x040fe800078430ff */
[----:B------:R-:W-:Y:S05]  /*5d80*/  LEA.HI.X R31, R132, R17, R133, 0x6, P2 ;  /* 0x00000011841f7211 */ /* 0x000fea00010f3485 */
[----:B-1----:R-:W3:Y:S02]  /*5d90*/  LD.E.128 R64, desc[UR4][R30.64] ;  /* 0x000000041e407980 */ /* 0x002ee4000c101d00 */
[----:B------:R-:W-:Y:S04]  /*5da0*/  @!P0 ISETP.GT.AND P1, PT, R26, RZ, PT ;  /* 0x000000ff1a00820c */ /* 0x000fe80003f24270 */
[----:B--2---:R-:W-:Y:S02]  /*5db0*/  @!P0 SEL R135, R25, RZ, !P1 ;  /* 0x000000ff19878207 */ /* 0x004fe40004800000 */
        /* <DEDUP_REMOVED lines=8> */
[----:B------:R-:W2:Y:S01]  /*5e40*/  @!P0 LD.E.128 R32, desc[UR4][R32.64] ;  /* 0x0000000420208980 */ /* 0x000ea2000c101d00 */
[C---:B------:R-:W-:Y:S02]  /*5e50*/  @!P0 IADD3.X R137, PT, PT, R134.reuse, R93, RZ, P1, !PT ;  /* 0x0000005d86898210 */ /* 0x040fe40000ffe4ff */
[----:B------:R-:W-:Y:S04]  /*5e60*/  @!P0 IADD3 R48, P1, PT, R123, R94, RZ ;  /* 0x0000005e7b308210 */ /* 0x000fe80007f3e0ff */
[----:B------:R-:W-:Y:S01]  /*5e70*/  @!P0 IADD3.X R49, PT, PT, R134, R95, RZ, P1, !PT ;  /* 0x0000005f86318210 */ /* 0x000fe20000ffe4ff */
[----:B------:R-:W4:Y:S01]  /*5e80*/  @!P0 LD.E.128 R136, desc[UR4][R136.64] ;  /* 0x0000000488888980 */ /* 0x000f22000c101d00 */
[----:B------:R-:W-:Y:S07]  /*5e90*/  ISETP.GT.AND P1, PT, R26, RZ, !P0 ;  /* 0x000000ff1a00720c */ /* 0x000fee0004724270 */
[----:B------:R1:W5:Y:S01]  /*5ea0*/  @!P0 LD.E.128 R52, desc[UR4][R48.64] ;  /* 0x0000000430348980 */ /* 0x000362000c101d00 */
[--C-:B--2---:R-:W-:Y:S01]  /*5eb0*/  @!P0 HADD2.F32 R41, -RZ, R32.reuse.H0_H0 ;  /* 0x20000020ff298230 */ /* 0x104fe20000004100 */
[----:B---3--:R-:W-:Y:S01]  /*5ec0*/  @!P0 MOV R47, R64 ;  /* 0x00000040002f8202 */ /* 0x008fe20000000f00 */
        /* <DEDUP_REMOVED lines=54> */
[----:B------:R-:W-:Y:S01]  /*6230*/  @!P0 F2FP.F16.F32.PACK_AB R123, R2, R0 ;  /* 0x00000000027b823e */ /* 0x000fe200000000ff */
[--C-:B------:R-:W-:Y:S02]  /*6240*/  @!P0 HADD2.F32 R48, -RZ, R47.reuse.H0_H0 ;  /* 0x2000002fff308230 */ /* 0x100fe40000004100 */
[----:B------:R-:W-:Y:S01]  /*6250*/  @!P0 FFMA.FTZ R6, R45, R51, R6 ;  /* 0x000000332d068223 */ /* 0x000fe20000010006 */
[----:B------:R-:W-:Y:S01]  /*6260*/  @!P0 HADD2.F32 R45, -RZ, R47.H1_H1 ;  /* 0x3000002fff2d8230 */ /* 0x000fe20000004100 */
[----:B------:R-:W-:Y:S01]  /*6270*/  @!P1 SEL R135, R25, RZ, !P2 ;  /* 0x000000ff19879207 */ /* 0x000fe20005000000 */
[----:B------:R-:W-:Y:S01]  /*6280*/  @!P0 FMUL.FTZ R8, R32, R27 ;  /* 0x0000001b20088220 */ /* 0x000fe20000410000 */
[----:B------:R-:W-:Y:S01]  /*6290*/  @!P0 MOV R64, R123 ;  /* 0x0000007b00408202 */ /* 0x000fe20000000f00 */
[----:B------:R-:W-:Y:S01]  /*62a0*/  @!P0 FFMA.FTZ R7, R48, R52, R7 ;  /* 0x0000003430078223 */ /* 0x000fe20000010007 */
[----:B------:R-:W-:Y:S01]  /*62b0*/  @!P1 SEL R137, R91, RZ, !P2 ;  /* 0x000000ff5b899207 */ /* 0x000fe20005000000 */
[----:B------:R-:W-:Y:S01]  /*62c0*/  @!P0 FFMA.FTZ R8, R45, R53, R8 ;  /* 0x000000352d088223 */ /* 0x000fe20000010008 */
[----:B------:R-:W-:Y:S02]  /*62d0*/  @!P1 IADD3 R123, P6, PT, R118, R135, RZ ;  /* 0x00000087767b9210 */ /* 0x000fe40007fde0ff */
[----:B------:R-:W-:Y:S02]  /*62e0*/  @!P0 F2FP.F16.F32.PACK_AB R134, R4, R3 ;  /* 0x000000030486823e */ /* 0x000fe400000000ff */
[----:B------:R-:W-:Y:S02]  /*62f0*/  @!P1 IADD3.X R140, PT, PT, R110, R137, RZ, P6, !PT ;  /* 0x000000896e8c9210 */ /* 0x000fe400037fe4ff */
[----:B------:R-:W-:Y:S02]  /*6300*/  @!P0 MOV R65, R134 ;  /* 0x0000008600418202 */ /* 0x000fe40000000f00 */
[----:B------:R-:W-:Y:S02]  /*6310*/  @!P0 F2FP.F16.F32.PACK_AB R136, R6, R5 ;  /* 0x000000050688823e */ /* 0x000fe400000000ff */
[----:B------:R-:W-:Y:S02]  /*6320*/  @!P0 F2FP.F16.F32.PACK_AB R137, R8, R7 ;  /* 0x000000070889823e */ /* 0x000fe400000000ff */
[C---:B------:R-:W-:Y:S02]  /*6330*/  LEA R134, P5, R144.reuse, R96, 0x6 ;  /* 0x0000006090867211 */ /* 0x040fe400078a30ff */
[C---:B------:R-:W-:Y:S02]  /*6340*/  @!P1 SHF.L.U64.HI R140, R123.reuse, 0x1, R140 ;  /* 0x000000017b8c9819 */ /* 0x040fe4000001028c */
[----:B------:R-:W-:Y:S02]  /*6350*/  @!P1 SHF.L.U32 R123, R123, 0x1, RZ ;  /* 0x000000017b7b9819 */ /* 0x000fe400000006ff */
[----:B------:R-:W-:Y:S02]  /*6360*/  @!P0 MOV R66, R136 ;  /* 0x0000008800428202 */ /* 0x000fe40000000f00 */
[----:B------:R-:W-:Y:S02]  /*6370*/  @!P0 MOV R67, R137 ;  /* 0x0000008900438202 */ /* 0x000fe40000000f00 */
[----:B------:R-:W-:Y:S02]  /*6380*/  LEA.HI.X R135, R144, R97, R145, 0x6, P5 ;  /* 0x0000006190877211 */ /* 0x000fe400028f3491 */
[C---:B------:R-:W-:Y:S02]  /*6390*/  @!P1 IADD3 R138, P0, PT, R123.reuse, R92, RZ ;  /* 0x0000005c7b8a9210 */ /* 0x040fe40007f1e0ff */
[----:B------:R-:W-:Y:S01]  /*63a0*/  @!P1 SEL R27, R28, R25, P2 ;  /* 0x000000191c1b9207 */ /* 0x000fe20001000000 */
[----:B------:R1:W-:Y:S01]  /*63b0*/  ST.E.128 desc[UR4][R134.64], R64 ;  /* 0x0000004086007985 */ /* 0x0003e2000c101d04 */
[C---:B------:R-:W-:Y:S02]  /*63c0*/  @!P1 IADD3.X R139, PT, PT, R140.reuse, R93, RZ, P0, !PT ;  /* 0x0000005d8c8b9210 */ /* 0x040fe400007fe4ff */
[----:B------:R-:W-:Y:S01]  /*63d0*/  @!P1 IADD3 R48, P0, PT, R123, R94, RZ ;  /* 0x0000005e7b309210 */ /* 0x000fe20007f1e0ff */
[----:B------:R-:W-:Y:S03]  /*63e0*/  @!P1 IMAD.WIDE R32, R27, 0x2, R30 ;  /* 0x000000021b209825 */ /* 0x000fe600078e021e */
[----:B------:R-:W-:Y:S01]  /*63f0*/  @!P1 IADD3.X R49, PT, PT, R140, R95, RZ, P0, !PT ;  /* 0x0000005f8c319210 */ /* 0x000fe200007fe4ff */
[----:B------:R-:W2:Y:S01]  /*6400*/  @!P1 LD.E.128 R136, desc[UR4][R138.64+0x80] ;  /* 0x000080048a889980 */ /* 0x000ea2000c101d00 */
[----:B------:R-:W-:Y:S07]  /*6410*/  ISETP.GT.AND P0, PT, R26, 0x40, !P1 ;  /* 0x000000401a00780c */ /* 0x000fee0004f04270 */
[----:B------:R3:W4:Y:S08]  /*6420*/  LD.E.128 R68, desc[UR4][R30.64+0x80] ;  /* 0x000080041e447980 */ /* 0x000730000c101d00 */
[----:B------:R-:W5:Y:S08]  /*6430*/  @!P1 LD.E.128 R32, desc[UR4][R32.64+0x80] ;  /* 0x0000800420209980 */ /* 0x000f70000c101d00 */
[----:B------:R1:W5:Y:S01]  /*6440*/  @!P1 LD.E.128 R60, desc[UR4][R48.64+0x80] ;  /* 0x00008004303c9980 */ /* 0x000362000c101d00 */
[--C-:B--2---:R-:W-:Y:S02]  /*6450*/  @!P1 HADD2.F32 R41, -RZ, R136.reuse.H0_H0 ;  /* 0x20000088ff299230 */ /* 0x104fe40000004100 */
[----:B------:R-:W-:Y:S02]  /*6460*/  @!P1 HADD2.F32 R44, -RZ, R136.H1_H1 ;  /* 0x30000088ff2c9230 */ /* 0x000fe40000004100 */
[----:B------:R-:W-:Y:S02]  /*6470*/  @!P1 HADD2.F32 R42, -RZ, R137.H0_H0 ;  /* 0x20000089ff2a9230 */ /* 0x000fe40000004100 */
[----:B------:R-:W-:Y:S01]  /*6480*/  @P0 FADD.FTZ R41, -R41, -RZ ;  /* 0x800000ff29290221 */ /* 0x000fe20000010100 */
[--C-:B------:R-:W-:Y:S02]  /*6490*/  @!P1 HADD2.F32 R38, -RZ, R138.reuse.H0_H0 ;  /* 0x2000008aff269230 */ /* 0x100fe40000004100 */
[----:B------:R-:W-:Y:S01]  /*64a0*/  @P0 FADD.FTZ R44, -R44, -RZ ;  /* 0x800000ff2c2c0221 */ /* 0x000fe20000010100 */
[----:B---3--:R-:W-:Y:S01]  /*64b0*/  @!P1 HADD2.F32 R31, -RZ, R138.H1_H1 ;  /* 0x3000008aff1f9230 */ /* 0x008fe20000004100 */
[----:B----4-:R-:W-:Y:S01]  /*64c0*/  @!P1 MOV R47, R68 ;  /* 0x00000044002f9202 */ /* 0x010fe20000000f00 */
[--C-:B------:R-:W-:Y:S01]  /*64d0*/  @!P1 HADD2.F32 R30, -RZ, R139.reuse.H0_H0 ;  /* 0x2000008bff1e9230 */ /* 0x100fe20000004100 */
[----:B-1----:R-:W-:Y:S01]  /*64e0*/  @!P1 MOV R64, R69 ;  /* 0x0000004500409202 */ /* 0x002fe20000000f00 */
        /* <DEDUP_REMOVED lines=13> */
[----:B------:R-:W-:Y:S01]  /*65c0*/  @!P1 FMUL.FTZ R15, R29, R30 ;  /* 0x0000001e1d0f9220 */ /* 0x000fe20000410000 */
[----:B------:R-:W-:Y:S02]  /*65d0*/  @!P1 HADD2.F32 R35, -RZ, R137.H1_H1 ;  /* 0x30000089ff239230 */ /* 0x000fe40000004100 */
[----:B------:R-:W-:Y:S01]  /*65e0*/  @P0 FADD.FTZ R27, -R27, -RZ ;  /* 0x800000ff1b1b0221 */ /* 0x000fe20000010100 */
[----:B------:R-:W-:Y:S01]  /*65f0*/  @!P1 HADD2.F32 R49, -RZ, R60.H1_H1 ;  /* 0x3000003cff319230 */ /* 0x000fe20000004100 */
[----:B------:R-:W-:Y:S01]  /*6600*/  @!P1 MOV R60, R70 ;  /* 0x00000046003c9202 */ /* 0x000fe20000000f00 */
[----:B------:R-:W-:Y:S02]  /*6610*/  @!P1 HADD2.F32 R47, -RZ, R47.H1_H1 ;  /* 0x3000002fff2f9230 */ /* 0x000fe40000004100 */
[----:B------:R-:W-:Y:S01]  /*6620*/  @!P1 FFMA.FTZ R9, R48, R45, R9 ;  /* 0x0000002d30099223 */ /* 0x000fe20000010009 */
[--C-:B------:R-:W-:Y:S02]  /*6630*/  @!P1 HADD2.F32 R37, -RZ, R33.reuse.H0_H0 ;  /* 0x20000021ff259230 */ /* 0x100fe40000004100 */
[----:B------:R-:W-:Y:S01]  /*6640*/  @!P1 FMUL.FTZ R16, R32, R27 ;  /* 0x0000001b20109220 */ /* 0x000fe20000410000 */
[----:B------:R-:W-:Y:S02]  /*6650*/  @!P1 HADD2.F32 R36, -RZ, R33.H1_H1 ;  /* 0x30000021ff249230 */ /* 0x000fe40000004100 */
[----:B------:R-:W-:Y:S01]  /*6660*/  @!P1 FFMA.FTZ R10, R47, R49, R10 ;  /* 0x000000312f0a9223 */ /* 0x000fe2000001000a */
[----:B------:R-:W-:Y:S01]  /*6670*/  @!P1 HADD2.F32 R33, -RZ, R34.H0_H0 ;  /* 0x20000022ff219230 */ /* 0x000fe20000004100 */
[----:B------:R-:W-:Y:S01]  /*6680*/  @!P1 MOV R49, R71 ;  /* 0x0000004700319202 */ /* 0x000fe20000000f00 */
[--C-:B------:R-:W-:Y:S02]  /*6690*/  @!P1 HADD2.F32 R51, -RZ, R61.reuse.H0_H0 ;  /* 0x2000003dff339230 */ /* 0x100fe40000004100 */
[----:B------:R-:W-:Y:S01]  /*66a0*/  @!P1 FMUL.FTZ R11, R37, R42 ;  /* 0x0000002a250b9220 */ /* 0x000fe20000410000 */
[----:B------:R-:W-:Y:S02]  /*66b0*/  @!P1 HADD2.F32 R50, -RZ, R64.H0_H0 ;  /* 0x20000040ff329230 */ /* 0x000fe40000004100 */
[----:B------:R-:W-:Y:S01]  /*66c0*/  @P0 FADD.FTZ R35, -R35, -RZ ;  /* 0x800000ff23230221 */ /* 0x000fe20000010100 */
[----:B------:R-:W-:Y:S01]  /*66d0*/  @!P1 HADD2.F32 R34, -RZ, R34.H1_H1 ;  /* 0x30000022ff229230 */ /* 0x000fe20000004100 */
[----:B------:R-:W-:Y:S01]  /*66e0*/  @!P1 F2FP.F16.F32.PACK_AB R123, R10, R9 ;  /* 0x000000090a7b923e */ /* 0x000fe200000000ff */
[----:B------:R-:W-:Y:S02]  /*66f0*/  @!P1 HADD2.F32 R52, -RZ, R61.H1_H1 ;  /* 0x3000003dff349230 */ /* 0x000fe40000004100 */
[----:B------:R-:W-:Y:S01]  /*6700*/  @!P1 FFMA.FTZ R11, R50, R51, R11 ;  /* 0x00000033320b9223 */ /* 0x000fe2000001000b */
[----:B------:R-:W-:Y:S01]  /*6710*/  @!P1 HADD2.F32 R45, -RZ, R64.H1_H1 ;  /* 0x30000040ff2d9230 */ /* 0x000fe20000004100 */
[----:B------:R-:W-:Y:S01]  /*6720*/  @!P1 MOV R68, R123 ;  /* 0x0000007b00449202 */ /* 0x000fe20000000f00 */
[----:B------:R-:W-:Y:S02]  /*6730*/  @!P1 HADD2.F32 R53, -RZ, R62.H0_H0 ;  /* 0x2000003eff359230 */ /* 0x000fe40000004100 */
[----:B------:R-:W-:Y:S01]  /*6740*/  @!P1 FMUL.FTZ R12, R36, R35 ;  /* 0x00000023240c9220 */ /* 0x000fe20000410000 */
[----:B------:R-:W-:Y:S02]  /*6750*/  @!P1 HADD2.F32 R48, -RZ, R60.H0_H0 ;  /* 0x2000003cff309230 */ /* 0x000fe40000004100 */
[----:B------:R-:W-:Y:S01]  /*6760*/  @!P1 FMUL.FTZ R13, R33, R38 ;  /* 0x00000026210d9220 */ /* 0x000fe20000410000 */
[----:B------:R-:W-:Y:S02]  /*6770*/  @!P1 HADD2.F32 R54, -RZ, R62.H1_H1 ;  /* 0x3000003eff369230 */ /* 0x000fe40000004100 */
[----:B------:R-:W-:Y:S01]  /*6780*/  @!P1 FMUL.FTZ R14, R34, R31 ;  /* 0x0000001f220e9220 */ /* 0x000fe20000410000 */
[----:B------:R-:W-:Y:S02]  /*6790*/  @!P1 HADD2.F32 R47, -RZ, R60.H1_H1 ;  /* 0x3000003cff2f9230 */ /* 0x000fe40000004100 */
[----:B------:R-:W-:Y:S01]  /*67a0*/  @!P1 FFMA.FTZ R12, R45, R52, R12 ;  /* 0x000000342d0c9223 */ /* 0x000fe2000001000c */
[----:B------:R-:W-:Y:S02]  /*67b0*/  @!P1 HADD2.F32 R55, -RZ, R63.H0_H0 ;  /* 0x2000003fff379230 */ /* 0x000fe40000004100 */
[----:B------:R-:W-:Y:S01]  /*67c0*/  @!P1 FFMA.FTZ R13, R48, R53, R13 ;  /* 0x00000035300d9223 */ /* 0x000fe2000001000d */
[----:B------:R-:W-:Y:S02]  /*67d0*/  @!P1 HADD2.F32 R50, -RZ, R49.H0_H0 ;  /* 0x20000031ff329230 */ /* 0x000fe40000004100 */
[----:B------:R-:W-:Y:S01]  /*67e0*/  @!P1 FFMA.FTZ R14, R47, R54, R14 ;  /* 0x000000362f0e9223 */ /* 0x000fe2000001000e */
[----:B------:R-:W-:Y:S01]  /*67f0*/  @!P1 F2FP.F16.F32.PACK_AB R136, R12, R11 ;  /* 0x0000000b0c88923e */ /* 0x000fe200000000ff */
[----:B------:R-:W-:Y:S02]  /*6800*/  @!P1 HADD2.F32 R56, -RZ, R63.H1_H1 ;  /* 0x3000003fff389230 */ /* 0x000fe40000004100 */
[----:B------:R-:W-:Y:S01]  /*6810*/  @!P1 HADD2.F32 R49, -RZ, R49.H1_H1 ;  /* 0x30000031ff319230 */ /* 0x000fe20000004100 */
[----:B------:R-:W-:Y:S01]  /*6820*/  @!P1 F2FP.F16.F32.PACK_AB R137, R14, R13 ;  /* 0x0000000d0e89923e */ /* 0x000fe200000000ff */
[----:B------:R-:W-:Y:S01]  /*6830*/  @!P1 FFMA.FTZ R15, R50, R55, R15 ;  /* 0x00000037320f9223 */ /* 0x000fe2000001000f */
[----:B------:R-:W-:Y:S02]  /*6840*/  @!P1 MOV R69, R136 ;  /* 0x0000008800459202 */ /* 0x000fe40000000f00 */
[----:B------:R-:W-:Y:S01]  /*6850*/  @!P1 FFMA.FTZ R16, R49, R56, R16 ;  /* 0x0000003831109223 */ /* 0x000fe20000010010 */
[----:B------:R-:W-:Y:S04]  /*6860*/  @!P1 MOV R70, R137 ;  /* 0x0000008900469202 */ /* 0x000fe80000000f00 */
[----:B------:R-:W-:Y:S04]  /*6870*/  @!P1 F2FP.F16.F32.PACK_AB R138, R16, R15 ;  /* 0x0000000f108a923e */ /* 0x000fe800000000ff */
[----:B------:R-:W-:Y:S05]  /*6880*/  @!P1 MOV R71, R138 ;  /* 0x0000008a00479202 */ /* 0x000fea0000000f00 */
[----:B------:R3:W-:Y:S02]  /*6890*/  ST.E.128 desc[UR4][R134.64+0x80], R68 ;  /* 0x0000804486007985 */ /* 0x0007e4000c101d04 */
.L_x_11450:
[----:B------:R-:W-:Y:S05]  /*68a0*/  BSYNC.RECONVERGENT B0 ;  /* 0x0000000000007941 */ /* 0x000fea0003800200 */
.L_x_11449:
        /* <DEDUP_REMOVED lines=9> */
[----:B------:R-:W4:Y:S01]  /*6940*/  LD.E.128 R36, desc[UR4][R10.64] ;  /* 0x000000040a247980 */ /* 0x000f22000c101d00 */
        /* <DEDUP_REMOVED lines=11> */
[----:B------:R-:W5:Y:S01]  /*6a00*/  @!P0 LD.E.128 R4, desc[UR4][R4.64] ;  /* 0x0000000404048980 */ /* 0x000f62000c101d00 */
[C---:B------:R-:W-:Y:S02]  /*6a10*/  @!P0 IADD3.X R41, PT, PT, R0.reuse, R93, RZ, P1, !PT ;  /* 0x0000005d00298210 */ /* 0x040fe40000ffe4ff */
[----:B------:R-:W-:Y:S02]  /*6a20*/  @!P0 IADD3 R8, P1, PT, R13, R94, RZ ;  /* 0x0000005e0d088210 */ /* 0x000fe40007f3e0ff */
[----:B------:R-:W-:Y:S02]  /*6a30*/  IADD3 R45, PT, PT, R45, R3, RZ ;  /* 0x000000032d2d7210 */ /* 0x000fe40007ffe0ff */
[----:B------:R-:W-:Y:S01]  /*6a40*/  @!P0 IADD3.X R9, PT, PT, R0, R95, RZ, P1, !PT ;  /* 0x0000005f00098210 */ /* 0x000fe20000ffe4ff */
[----:B------:R-:W2:Y:S01]  /*6a50*/  @!P0 LD.E.128 R40, desc[UR4][R40.64] ;  /* 0x0000000428288980 */ /* 0x000ea2000c101d00 */
[----:B------:R-:W-:Y:S07]  /*6a60*/  ISETP.GE.AND P1, PT, R19, R24, PT ;  /* 0x000000181300720c */ /* 0x000fee0003f26270 */
[----:B------:R1:W3:Y:S01]  /*6a70*/  @!P0 LD.E.128 R32, desc[UR4][R8.64] ;  /* 0x0000000408208980 */ /* 0x0002e2000c101d00 */
[--C-:B-----5:R-:W-:Y:S02]  /*6a80*/  @!P0 HADD2.F32 R0, -RZ, R4.reuse.H0_H0 ;  /* 0x20000004ff008230 */ /* 0x120fe40000004100 */
[----:B------:R-:W-:Y:S02]  /*6a90*/  @!P0 HADD2.F32 R2, -RZ, R4.H1_H1 ;  /* 0x30000004ff028230 */ /* 0x000fe40000004100 */
[--C-:B------:R-:W-:Y:S02]  /*6aa0*/  @!P0 HADD2.F32 R3, -RZ, R5.reuse.H0_H0 ;  /* 0x20000005ff038230 */ /* 0x100fe40000004100 */
[----:B------:R-:W-:Y:S02]  /*6ab0*/  @!P0 HADD2.F32 R4, -RZ, R5.H1_H1 ;  /* 0x30000005ff048230 */ /* 0x000fe40000004100 */
[----:B--2---:R-:W-:Y:S02]  /*6ac0*/  @!P0 HADD2.F32 R13, -RZ, R42.H1_H1 ;  /* 0x3000002aff0d8230 */ /* 0x004fe40000004100 */
[--C-:B------:R-:W-:Y:S02]  /*6ad0*/  @!P0 HADD2.F32 R5, -RZ, R6.reuse.H0_H0 ;  /* 0x20000006ff058230 */ /* 0x100fe40000004100 */
[----:B------:R-:W-:Y:S02]  /*6ae0*/  @!P0 HADD2.F32 R6, -RZ, R6.H1_H1 ;  /* 0x30000006ff068230 */ /* 0x000fe40000004100 */
[----:B------:R-:W-:Y:S01]  /*6af0*/  @P2 FADD.FTZ R13, -R13, -RZ ;  /* 0x800000ff0d0d2221 */ /* 0x000fe20000010100 */
[--C-:B------:R-:W-:Y:S02]  /*6b00*/  @!P0 HADD2.F32 R12, -RZ, R7.reuse.H0_H0 ;  /* 0x20000007ff0c8230 */ /* 0x100fe40000004100 */
[----:B-1----:R-:W-:Y:S02]  /*6b10*/  @!P0 HADD2.F32 R9, -RZ, R7.H1_H1 ;  /* 0x30000007ff098230 */ /* 0x002fe40000004100 */
[----:B------:R-:W-:Y:S01]  /*6b20*/  @!P0 FMUL.FTZ R6, R6, R13 ;  /* 0x0000000d06068220 */ /* 0x000fe20000410000 */
[----:B------:R-:W-:Y:S01]  /*6b30*/  @!P0 HADD2.F32 R27, -RZ, R40.H1_H1 ;  /* 0x30000028ff1b8230 */ /* 0x000fe20000004100 */
[----:B----4-:R-:W-:Y:S01]  /*6b40*/  @!P0 MOV R13, R36 ;  /* 0x00000024000d8202 */ /* 0x010fe20000000f00 */
[--C-:B------:R-:W-:Y:S02]  /*6b50*/  @!P0 HADD2.F32 R7, -RZ, R43.reuse.H0_H0 ;  /* 0x2000002bff078230 */ /* 0x100fe40000004100 */
[----:B------:R-:W-:Y:S02]  /*6b60*/  @!P0 HADD2.F32 R8, -RZ, R43.H1_H1 ;  /* 0x3000002bff088230 */ /* 0x000fe40000004100 */
[----:B------:R-:W-:Y:S01]  /*6b70*/  @P2 FADD.FTZ R27, -R27, -RZ ;  /* 0x800000ff1b1b2221 */ /* 0x000fe20000010100 */
[----:B------:R-:W-:Y:S02]  /*6b80*/  @!P0 HADD2.F32 R14, -RZ, R42.H0_H0 ;  /* 0x2000002aff0e8230 */ /* 0x000fe40000004100 */
[----:B------:R-:W-:Y:S01]  /*6b90*/  @P2 FADD.FTZ R7, -R7, -RZ ;  /* 0x800000ff07072221 */ /* 0x000fe20000010100 */
[----:B------:R-:W-:Y:S02]  /*6ba0*/  @!P0 HADD2.F32 R29, -RZ, R40.H0_H0 ;  /* 0x20000028ff1d8230 */ /* 0x000fe40000004100 */
[----:B------:R-:W-:Y:S01]  /*6bb0*/  @!P0 FMUL.FTZ R2, R2, R27 ;  /* 0x0000001b02028220 */ /* 0x000fe20000410000 */
[--C-:B------:R-:W-:Y:S02]  /*6bc0*/  @!P0 HADD2.F32 R16, -RZ, R41.reuse.H0_H0 ;  /* 0x20000029ff108230 */ /* 0x100fe40000004100 */
[----:B------:R-:W-:Y:S01]  /*6bd0*/  @!P0 FMUL.FTZ R7, R12, R7 ;  /* 0x000000070c078220 */ /* 0x000fe20000410000 */
[----:B------:R-:W-:Y:S02]  /*6be0*/  @!P0 HADD2.F32 R15, -RZ, R41.H1_H1 ;  /* 0x30000029ff0f8230 */ /* 0x000fe40000004100 */
[----:B------:R-:W-:Y:S01]  /*6bf0*/  @P2 FADD.FTZ R8, -R8, -RZ ;  /* 0x800000ff08082221 */ /* 0x000fe20000010100 */
[----:B---3--:R-:W-:Y:S02]  /*6c00*/  @!P0 HADD2.F32 R12, -RZ, R32.H0_H0 ;  /* 0x20000020ff0c8230 */ /* 0x008fe40000004100 */
[----:B------:R-:W-:Y:S01]  /*6c10*/  @P2 FADD.FTZ R14, -R14, -RZ ;  /* 0x800000ff0e0e2221 */ /* 0x000fe20000010100 */
[--C-:B------:R-:W-:Y:S02]  /*6c20*/  @!P0 HADD2.F32 R30, -RZ, R34.reuse.H0_H0 ;  /* 0x20000022ff1e8230 */ /* 0x100fe40000004100 */
[----:B------:R-:W-:Y:S01]  /*6c30*/  @P2 FADD.FTZ R29, -R29, -RZ ;  /* 0x800000ff1d1d2221 */ /* 0x000fe20000010100 */
[----:B------:R-:W-:Y:S02]  /*6c40*/  @!P0 HADD2.F32 R31, -RZ, R34.H1_H1 ;  /* 0x30000022ff1f8230 */ /* 0x000fe40000004100 */
[----:B------:R-:W-:Y:S01]  /*6c50*/  @!P0 FMUL.FTZ R8, R9, R8 ;  /* 0x0000000809088220 */ /* 0x000fe20000410000 */
[--C-:B------:R-:W-:Y:S01]  /*6c60*/  @!P0 HADD2.F32 R9, -RZ, R13.reuse.H0_H0 ;  /* 0x2000000dff098230 */ /* 0x100fe20000004100 */
[----:B------:R-:W-:Y:S01]  /*6c70*/  @!P0 MOV R27, R37 ;  /* 0x00000025001b8202 */ /* 0x000fe20000000f00 */
[----:B------:R-:W-:Y:S02]  /*6c80*/  @!P0 HADD2.F32 R13, -RZ, R13.H1_H1 ;  /* 0x3000000dff0d8230 */ /* 0x000fe40000004100 */
[----:B------:R-:W-:Y:S01]  /*6c90*/  @P2 FADD.FTZ R16, -R16, -RZ ;  /* 0x800000ff10102221 */ /* 0x000fe20000010100 */
[----:B------:R-:W-:Y:S01]  /*6ca0*/  @P2 FADD.FTZ R15, -R15, -RZ ;  /* 0x800000ff0f0f2221 */ /* 0x000fe20000010100 */
[----:B------:R-:W-:Y:S01]  /*6cb0*/  @!P0 FMUL.FTZ R5, R5, R14 ;  /* 0x0000000e05058220 */ /* 0x000fe20000410000 */
[----:B------:R-:W-:Y:S01]  /*6cc0*/  @!P0 HADD2.F32 R14, -RZ, R32.H1_H1 ;  /* 0x30000020ff0e8230 */ /* 0x000fe20000004100 */
[----:B------:R-:W-:Y:S01]  /*6cd0*/  @!P0 MOV R34, R38 ;  /* 0x0000002600228202 */ /* 0x000fe20000000f00 */
[----:B------:R-:W-:Y:S02]  /*6ce0*/  @!P0 HADD2.F32 R32, -RZ, R35.H0_H0 ;  /* 0x20000023ff208230 */ /* 0x000fe40000004100 */
[----:B------:R-:W-:Y:S01]  /*6cf0*/  @!P0 FMUL.FTZ R0, R0, R29 ;  /* 0x0000001d00008220 */ /* 0x000fe20000410000 */
[----:B------:R-:W-:Y:S02]  /*6d00*/  @!P0 HADD2.F32 R29, -RZ, R33.H1_H1 ;  /* 0x30000021ff1d8230 */ /* 0x000fe40000004100 */
[----:B------:R-:W-:Y:S01]  /*6d10*/  @!P0 FMUL.FTZ R3, R3, R16 ;  /* 0x0000001003038220 */ /* 0x000fe20000410000 */
[----:B------:R-:W-:Y:S02]  /*6d20*/  @!P0 HADD2.F32 R16, -RZ, R27.H0_H0 ;  /* 0x2000001bff108230 */ /* 0x000fe40000004100 */
[----:B------:R-:W-:Y:S01]  /*6d30*/  @!P0 FMUL.FTZ R4, R4, R15 ;  /* 0x0000000f04048220 */ /* 0x000fe20000410000 */
[----:B------:R-:W-:Y:S02]  /*6d40*/  @!P0 HADD2.F32 R15, -RZ, R33.H0_H0 ;  /* 0x20000021ff0f8230 */ /* 0x000fe40000004100 */
[----:B------:R-:W-:Y:S01]  /*6d50*/  @!P0 FFMA.FTZ R0, R9, R12, R0 ;  /* 0x0000000c09008223 */ /* 0x000fe20000010000 */
[----:B------:R-:W-:Y:S02]  /*6d60*/  @!P0 HADD2.F32 R27, -RZ, R27.H1_H1 ;  /* 0x3000001bff1b8230 */ /* 0x000fe40000004100 */
[----:B------:R-:W-:Y:S01]  /*6d70*/  @!P0 FFMA.FTZ R2, R13, R14, R2 ;  /* 0x0000000e0d028223 */ /* 0x000fe20000010002 */
[--C-:B------:R-:W-:Y:S01]  /*6d80*/  @!P0 HADD2.F32 R12, -RZ, R34.reuse.H0_H0 ;  /* 0x20000022ff0c8230 */ /* 0x100fe20000004100 */
[----:B------:R-:W-:Y:S01]  /*6d90*/  @!P0 MOV R14, R39 ;  /* 0x00000027000e8202 */ /* 0x000fe20000000f00 */
[----:B------:R-:W-:Y:S02]  /*6da0*/  @!P0 HADD2.F32 R13, -RZ, R34.H1_H1 ;  /* 0x30000022ff0d8230 */ /* 0x000fe40000004100 */
[----:B------:R-:W-:Y:S01]  /*6db0*/  @!P0 FFMA.FTZ R3, R16, R15, R3 ;  /* 0x0000000f10038223 */ /* 0x000fe20000010003 */
[----:B------:R-:W-:Y:S02]  /*6dc0*/  @!P0 HADD2.F32 R33, -RZ, R35.H1_H1 ;  /* 0x30000023ff218230 */ /* 0x000fe40000004100 */
[----:B------:R-:W-:Y:S01]  /*6dd0*/  @!P0 FFMA.FTZ R4, R27, R29, R4 ;  /* 0x0000001d1b048223 */ /* 0x000fe20000010004 */
[--C-:B------:R-:W-:Y:S02]  /*6de0*/  @!P0 HADD2.F32 R15, -RZ, R14.reuse.H1_H1 ;  /* 0x3000000eff0f8230 */ /* 0x100fe40000004100 */
[----:B------:R-:W-:Y:S01]  /*6df0*/  @!P0 FFMA.FTZ R5, R12, R30, R5 ;  /* 0x0000001e0c058223 */ /* 0x000fe20000010005 */
[----:B------:R-:W-:Y:S01]  /*6e00*/  @!P0 HADD2.F32 R12, -RZ, R14.H0_H0 ;  /* 0x2000000eff0c8230 */ /* 0x000fe20000004100 */
[----:B------:R-:W-:Y:S01]  /*6e10*/  @!P1 ISETP.GT.AND P2, PT, R26, 0x40, PT ;  /* 0x000000401a00980c */ /* 0x000fe20003f44270 */
[----:B------:R-:W-:Y:S01]  /*6e20*/  @!P0 FFMA.FTZ R6, R13, R31, R6 ;  /* 0x0000001f0d068223 */ /* 0x000fe20000010006 */
[----:B------:R-:W-:Y:S02]  /*6e30*/  @!P0 F2FP.F16.F32.PACK_AB R2, R2, R0 ;  /* 0x000000000202823e */ /* 0x000fe400000000ff */
[----:B------:R-:W-:Y:S01]  /*6e40*/  @!P0 FFMA.FTZ R7, R12, R32, R7 ;  /* 0x000000200c078223 */ /* 0x000fe20000010007 */
[----:B------:R-:W-:Y:S01]  /*6e50*/  @!P0 FFMA.FTZ R8, R15, R33, R8 ;  /* 0x000000210f088223 */ /* 0x000fe20000010008 */
[----:B------:R-:W-:Y:S02]  /*6e60*/  @!P1 SEL R16, R25, RZ, !P2 ;  /* 0x000000ff19109207 */ /* 0x000fe40005000000 */
[----:B------:R-:W-:Y:S02]  /*6e70*/  @!P1 SEL R9, R28, R25, P2 ;  /* 0x000000191c099207 */ /* 0x000fe40001000000 */
        /* <DEDUP_REMOVED lines=17> */
[----:B------:R-:W2:Y:S01]  /*6f90*/  @!P1 LD.E.128 R4, desc[UR4][R4.64+0x80] ;  /* 0x0000800404049980 */ /* 0x000ea2000c101d00 */
[----:B------:R-:W-:Y:S02]  /*6fa0*/  @!P1 IADD3.X R15, PT, PT, R0, R95, RZ, P0, !PT ;  /* 0x0000005f000f9210 */ /* 0x000fe400007fe4ff */
[----:B------:R-:W-:Y:S05]  /*6fb0*/  ISETP.GT.AND P0, PT, R26, 0x40, !P1 ;  /* 0x000000401a00780c */ /* 0x000fea0004f04270 */
[----:B------:R-:W3:Y:S08]  /*6fc0*/  @!P1 LD.E.128 R40, desc[UR4][R40.64+0x80] ;  /* 0x0000800428289980 */ /* 0x000ef0000c101d00 */
[----:B------:R3:W1:Y:S08]  /*6fd0*/  LD.E.128 R32, desc[UR4][R10.64+0x80] ;  /* 0x000080040a207980 */ /* 0x000670000c101d00 */
[----:B------:R4:W5:Y:S01]  /*6fe0*/  @!P1 LD.E.128 R28, desc[UR4][R14.64+0x80] ;  /* 0x000080040e1c9980 */ /* 0x000962000c101d00 */
[--C-:B--2---:R-:W-:Y:S02]  /*6ff0*/  @!P1 HADD2.F32 R0, -RZ, R4.reuse.H0_H0 ;  /* 0x20000004ff009230 */ /* 0x104fe40000004100 */
[----:B------:R-:W-:Y:S02]  /*7000*/  @!P1 HADD2.F32 R2, -RZ, R4.H1_H1 ;  /* 0x30000004ff029230 */ /* 0x000fe40000004100 */
[--C-:B------:R-:W-:Y:S02]  /*7010*/  @!P1 HADD2.F32 R3, -RZ, R5.reuse.H0_H0 ;  /* 0x20000005ff039230 */ /* 0x100fe40000004100 */
[----:B------:R-:W-:Y:S02]  /*7020*/  @!P1 HADD2.F32 R4, -RZ, R5.H1_H1 ;  /* 0x30000005ff049230 */ /* 0x000fe40000004100 */
[----:B---3--:R-:W-:Y:S02]  /*7030*/  @!P1 HADD2.F32 R11, -RZ, R42.H1_H1 ;  /* 0x3000002aff0b9230 */ /* 0x008fe40000004100 */
[--C-:B------:R-:W-:Y:S02]  /*7040*/  @!P1 HADD2.F32 R5, -RZ, R6.reuse.H0_H0 ;  /* 0x20000006ff059230 */ /* 0x100fe40000004100 */
[----:B------:R-:W-:Y:S02]  /*7050*/  @!P1 HADD2.F32 R6, -RZ, R6.H1_H1 ;  /* 0x30000006ff069230 */ /* 0x000fe40000004100 */
[----:B------:R-:W-:Y:S01]  /*7060*/  @P0 FADD.FTZ R11, -R11, -RZ ;  /* 0x800000ff0b0b0221 */ /* 0x000fe20000010100 */
[----:B------:R-:W-:Y:S02]  /*7070*/  @!P1 HADD2.F32 R10, -RZ, R42.H0_H0 ;  /* 0x2000002aff0a9230 */ /* 0x000fe40000004100 */
[----:B------:R-:W-:Y:S01]  /*7080*/  @!P1 HADD2.F32 R8, -RZ, R43.H1_H1 ;  /* 0x3000002bff089230 */ /* 0x000fe20000004100 */
[----:B-1----:R-:W-:Y:S01]  /*7090*/  @!P1 MOV R36, R33 ;  /* 0x0000002100249202 */ /* 0x002fe20000000f00 */
[--C-:B------:R-:W-:Y:S02]  /*70a0*/  @!P1 HADD2.F32 R12, -RZ, R7.reuse.H0_H0 ;  /* 0x20000007ff0c9230 */ /* 0x100fe40000004100 */
[----:B------:R-:W-:Y:S01]  /*70b0*/  @!P1 FMUL.FTZ R6, R6, R11 ;  /* 0x0000000b06069220 */ /* 0x000fe20000410000 */
[----:B------:R-:W-:Y:S01]  /*70c0*/  @!P1 HADD2.F32 R9, -RZ, R7.H1_H1 ;  /* 0x30000007ff099230 */ /* 0x000fe20000004100 */
[----:B------:R-:W-:Y:S01]  /*70d0*/  @!P1 MOV R11, R32 ;  /* 0x00000020000b9202 */ /* 0x000fe20000000f00 */
[--C-:B----4-:R-:W-:Y:S02]  /*70e0*/  @!P1 HADD2.F32 R15, -RZ, R40.reuse.H1_H1 ;  /* 0x30000028ff0f9230 */ /* 0x110fe40000004100 */
        /* <DEDUP_REMOVED lines=9> */
[----:B-----5:R-:W-:Y:S02]  /*7180*/  @!P1 HADD2.F32 R16, -RZ, R30.H0_H0 ;  /* 0x2000001eff109230 */ /* 0x020fe40000004100 */
[----:B------:R-:W-:Y:S01]  /*7190*/  @P0 FADD.FTZ R7, -R7, -RZ ;  /* 0x800000ff07070221 */ /* 0x000fe20000010100 */
[----:B------:R-:W-:Y:S02]  /*71a0*/  @!P1 HADD2.F32 R27, -RZ, R31.H0_H0 ;  /* 0x2000001fff1b9230 */ /* 0x000fe40000004100 */
[----:B------:R-:W-:Y:S01]  /*71b0*/  @!P1 FMUL.FTZ R5, R5, R10 ;  /* 0x0000000a05059220 */ /* 0x000fe20000410000 */
[--C-:B------:R-:W-:Y:S02]  /*71c0*/  @!P1 HADD2.F32 R10, -RZ, R28.reuse.H0_H0 ;  /* 0x2000001cff0a9230 */ /* 0x100fe40000004100 */
[----:B------:R-:W-:Y:S01]  /*71d0*/  @!P1 FMUL.FTZ R8, R9, R8 ;  /* 0x0000000809089220 */ /* 0x000fe20000410000 */
[--C-:B------:R-:W-:Y:S02]  /*71e0*/  @!P1 HADD2.F32 R9, -RZ, R11.reuse.H0_H0 ;  /* 0x2000000bff099230 */ /* 0x100fe40000004100 */
[----:B------:R-:W-:Y:S01]  /*71f0*/  @P0 FADD.FTZ R14, -R14, -RZ ;  /* 0x800000ff0e0e0221 */ /* 0x000fe20000010100 */
[----:B------:R-:W-:Y:S02]  /*7200*/  @!P1 HADD2.F32 R11, -RZ, R11.H1_H1 ;  /* 0x3000000bff0b9230 */ /* 0x000fe40000004100 */
[----:B------:R-:W-:Y:S01]  /*7210*/  @!P1 FMUL.FTZ R2, R2, R15 ;  /* 0x0000000f02029220 */ /* 0x000fe20000410000 */
[--C-:B------:R-:W-:Y:S02]  /*7220*/  @!P1 HADD2.F32 R15, -RZ, R29.reuse.H1_H1 ;  /* 0x3000001dff0f9230 */ /* 0x100fe40000004100 */
[----:B------:R-:W-:Y:S01]  /*7230*/  @!P1 FMUL.FTZ R4, R4, R13 ;  /* 0x0000000d04049220 */ /* 0x000fe20000410000 */
[----:B------:R-:W-:Y:S01]  /*7240*/  @!P1 HADD2.F32 R13, -RZ, R29.H0_H0 ;  /* 0x2000001dff0d9230 */ /* 0x000fe20000004100 */
[----:B------:R-:W-:Y:S01]  /*7250*/  @!P1 MOV R29, R34 ;  /* 0x00000022001d9202 */ /* 0x000fe20000000f00 */
[----:B------:R-:W-:Y:S01]  /*7260*/  @!P1 FMUL.FTZ R0, R0, R25 ;  /* 0x0000001900009220 */ /* 0x000fe20000410000 */
[----:B------:R-:W-:Y:S01]  /*7270*/  @!P1 FMUL.FTZ R7, R12, R7 ;  /* 0x000000070c079220 */ /* 0x000fe20000410000 */
[----:B------:R-:W-:Y:S02]  /*7280*/  @!P1 HADD2.F32 R12, -RZ, R28.H1_H1 ;  /* 0x3000001cff0c9230 */ /* 0x000fe40000004100 */
        /* <DEDUP_REMOVED lines=27> */
.L_x_11452:
[----:B------:R-:W-:Y:S05]  /*7440*/  BSYNC.RECONVERGENT B0 ;  /* 0x0000000000007941 */ /* 0x000fea0003800200 */
.L_x_11451:
[----:B------:R-:W5:Y:S02]  /*7450*/  LD.E R3, desc[UR4][R100.64+0xd0] ;  /* 0x0000d00464037980 */ /* 0x000f64000c101900 */
[----:B-----5:R-:W-:Y:S05]  /*7460*/  IMAD.U32 R3, R3, -0x20, RZ ;  /* 0xffffffe003037824 */ /* 0x020fea00078e00ff */
[C---:B------:R-:W-:Y:S02]  /*7470*/  LEA R94, P1, R3.reuse, R94, 0x1 ;  /* 0x0000005e035e7211 */ /* 0x040fe400078208ff */
[C---:B------:R-:W-:Y:S02]  /*7480*/  LEA R92, P0, R3.reuse, R92, 0x1 ;  /* 0x0000005c035c7211 */ /* 0x040fe400078008ff */
[C---:B------:R-:W-:Y:S02]  /*7490*/  LEA.HI.X.SX32 R95, R3.reuse, R95, 0x1, P1 ;  /* 0x0000005f035f7211 */ /* 0x040fe400008f0eff */
[----:B------:R-:W-:Y:S09]  /*74a0*/  LEA.HI.X.SX32 R93, R3, R93, 0x1, P0 ;  /* 0x0000005d035d7211 */ /* 0x000ff200000f0eff */
.L_x_11435:
[----:B------:R-:W-:Y:S05]  /*74b0*/  BSYNC.RECONVERGENT B1 ;  /* 0x0000000000017941 */ /* 0x000fea0003800200 */
.L_x_11433:
[----:B------:R-:W-:Y:S01]  /*74c0*/  ISETP.NE.U32.AND P4, PT, R106, RZ, PT ;  /* 0x000000ff6a00720c */ /* 0x000fe20003f85070 */
[----:B-1-3--:R-:W3:Y:S01]  /*74d0*/  LD.E R4, desc[UR4][R100.64+0x128] ;  /* 0x0001280464047980 */ /* 0x00aee2000c101900 */
[----:B------:R-:W-:Y:S01]  /*74e0*/  UMOV UR6, URZ ;  /* 0x000000ff00067c82 */ /* 0x000fe20008000000 */
[----:B------:R-:W-:Y:S01]  /*74f0*/  BSSY.RECONVERGENT B0, `(.L_x_11453) ;  /* 0x0000062000007945 */ /* 0x000fe20003800200 */
[----:B------:R-:W-:Y:S02]  /*7500*/  ISETP.NE.AND.EX P4, PT, R107, RZ, PT, P4 ;  /* 0x000000ff6b00720c */ /* 0x000fe40003f85340 */
[----:B------:R-:W-:Y:S11]  /*7510*/  IADD3 R3, P0, PT, RZ, -UR6, RZ ;  /* 0x80000006ff037c10 */ /* 0x000ff6000ff1e0ff */
[----:B------:R-:W5:Y:S04]  /*7520*/  @!P4 LD.E R2, desc[UR4][R100.64+0x40] ;  /* 0x000040046402c980 */ /* 0x000f68000c101900 */
[----:B------:R-:W2:Y:S02]  /*7530*/  @!P4 LD.E R0, desc[UR4][R100.64+0x38] ;  /* 0x000038046400c980 */ /* 0x000ea4000c101900 */
[----:B--2---:R-:W-:Y:S02]  /*7540*/  @!P4 IMAD.SHL.U32 R0, R0, 0x40, RZ ;  /* 0x000000400000c824 */ /* 0x004fe400078e00ff */
[----:B---3--:R-:W-:Y:S02]  /*7550*/  IMAD.SHL.U32 R4, R4, 0x40, RZ ;  /* 0x0000004004047824 */ /* 0x008fe400078e00ff */
        /* <DEDUP_REMOVED lines=59> */
[CC--:B----4-:R-:W-:Y:S02]  /*7910*/  LEA R24, P0, R5.reuse, R158.reuse, 0x2 ;  /* 0x0000009e05187211 */ /* 0x0d0fe400078010ff */
        /* <DEDUP_REMOVED lines=31> */
.L_x_11454:
[----:B------:R-:W-:Y:S05]  /*7b10*/  BSYNC.RECONVERGENT B0 ;  /* 0x0000000000007941 */ /* 0x000fea0003800200 */
.L_x_11453:
[----:B------:R-:W-:Y:S05]  /*7b20*/  @P3 BRA `(.L_x_11455) ;  /* 0xffffffa800643947 */ /* 0x000fea000383ffff */
.L_x_11432:
        /* <DEDUP_REMOVED lines=27> */
[----:B------:R-:W-:-:S04]  /*7ce0*/  LEA R2, P0, R128, R124, 0x6 ;  /* 0x0000007c80027211 */ /* 0x000fc800078030ff */
[----:B------:R-:W-:-:S05]  /*7cf0*/  LEA.HI.X R3, R128, R125, R129, 0x6, P0 ;  /* 0x0000007d80037211 */ /* 0x000fca00000f3481 */
[----:B------:R-:W-:Y:S01]  /*7d00*/  @!PT LDS RZ, [RZ] ;  /* 0x00000000fffff984 */ /* 0x000fe20000000800 */
[----:B------:R-:W-:Y:S01]  /*7d10*/  @!PT LDS RZ, [RZ] ;  /* 0x00000000fffff984 */ /* 0x000fe20000000800 */
[----:B------:R-:W-:Y:S01]  /*7d20*/  @!PT LDS RZ, [RZ] ;  /* 0x00000000fffff984 */ /* 0x000fe20000000800 */
[----:B------:R2:W-:Y:S04]  /*7d30*/  LDGSTS.E.BYPASS.LTC128B.128 [R155+0x1000], desc[UR4][R2.64] ;  /* 0x01000000029b7fae */ /* 0x0005e8000b981a04 */
[----:B------:R2:W-:Y:S02]  /*7d40*/  LDGSTS.E.BYPASS.LTC128B.128 [R155+0x3000], desc[UR4][R2.64+0x80] ;  /* 0x03000080029b7fae */ /* 0x0005e4000b981a04 */
.L_x_11459:
[----:B------:R-:W-:Y:S05]  /*7d50*/  BSYNC.RECONVERGENT B0 ;  /* 0x0000000000007941 */ /* 0x000fea0003800200 */
.L_x_11458:
        /* <DEDUP_REMOVED lines=10> */
.L_x_11457:
        /* <DEDUP_REMOVED lines=78> */
.L_x_11465:
[----:B------:R-:W-:Y:S05]  /*82e0*/  BSYNC.RECONVERGENT B0 ;  /* 0x0000000000007941 */ /* 0x000fea0003800200 */
.L_x_11464:
        /* <DEDUP_REMOVED lines=46> */
.L_x_11467:
[----:B------:R-:W-:Y:S05]  /*85d0*/  BSYNC.RECONVERGENT B0 ;  /* 0x0000000000007941 */ /* 0x000fea0003800200 */
.L_x_11466:
[----:B-----5:R3:W-:Y:S02]  /*85e0*/  STS.128 [R155+0x2000], R8 ;  /* 0x002000089b007388 */ /* 0x0207e40000000c00 */
.L_x_11463:
[----:B------:R-:W-:Y:S05]  /*85f0*/  BSYNC.RECONVERGENT B1 ;  /* 0x0000000000017941 */ /* 0x000fea0003800200 */
.L_x_11462:
[----:B------:R-:W-:Y:S01]  /*8600*/  IADD3 R162, PT, PT, R126, 0x10, RZ ;  /* 0x000000107ea27810 */ /* 0x000fe20007ffe0ff */
[----:B------:R-:W-:Y:S03]  /*8610*/  BSSY.RECONVERGENT B1, `(.L_x_11468) ;  /* 0x0000062000017945 */ /* 0x000fe60003800200 */
[----:B------:R-:W-:-:S13]  /*8620*/  ISETP.GE.AND P0, PT, R162, R19, PT ;  /* 0x00000013a200720c */ /* 0x000fda0003f06270 */
[----:B------:R-:W-:Y:S05]  /*8630*/  @P0 BRA `(.L_x_11469) ;  /* 0x00000004007c0947 */ /* 0x000fea0003800000 */
[C---:B-12---:R-:W-:Y:S02]  /*8640*/  LEA R28, P1, R37.reuse, R124, 0x1 ;  /* 0x0000007c251c7211 */ /* 0x046fe400078208ff */
        /* <DEDUP_REMOVED lines=45> */
.L_x_11471:
[----:B------:R-:W-:Y:S05]  /*8920*/  BSYNC.RECONVERGENT B0 ;  /* 0x0000000000007941 */ /* 0x000fea0003800200 */
.L_x_11470:
        /* <DEDUP_REMOVED lines=46> */
.L_x_11473:
[----:B------:R-:W-:Y:S05]  /*8c10*/  BSYNC.RECONVERGENT B0 ;  /* 0x0000000000007941 */ /* 0x000fea0003800200 */
.L_x_11472:
[----:B-----5:R4:W-:Y:S02]  /*8c20*/  STS.128 [R155+0x2800], R8 ;  /* 0x002800089b007388 */ /* 0x0209e40000000c00 */
.L_x_11469:
[----:B------:R-:W-:Y:S05]  /*8c30*/  BSYNC.RECONVERGENT B1 ;  /* 0x0000000000017941 */ /* 0x000fea0003800200 */
.L_x_11468:
[----:B------:R-:W-:Y:S01]  /*8c40*/  IADD3 R161, PT, PT, R126, 0x20, RZ ;  /* 0x000000207ea17810 */ /* 0x000fe20007ffe0ff */
[----:B------:R-:W-:Y:S03]  /*8c50*/  BSSY.RECONVERGENT B1, `(.L_x_11474) ;  /* 0x0000062000017945 */ /* 0x000fe60003800200 */
[----:B------:R-:W-:-:S13]  /*8c60*/  ISETP.GE.AND P0, PT, R161, R19, PT ;  /* 0x00000013a100720c */ /* 0x000fda0003f06270 */
[----:B------:R-:W-:Y:S05]  /*8c70*/  @P0 BRA `(.L_x_11475) ;  /* 0x00000004007c0947 */ /* 0x000fea0003800000 */
[----:B------:R-:W-:Y:S02]  /*8c80*/  LEA R26, P1, R128, R124, 0x6 ;  /* 0x0000007c801a7211 */ /* 0x000fe400078230ff */
[----:B------:R-:W-:Y:S02]  /*8c90*/  ISETP.GE.AND P0, PT, R20, R3, PT ;  /* 0x000000031400720c */ /* 0x000fe40003f06270 */
[----:B------:R-:W-:-:S05]  /*8ca0*/  LEA.HI.X R27, R128, R125, R129, 0x6, P1 ;  /* 0x0000007d801b7211 */ /* 0x000fca00008f3481 */
[----:B--2---:R2:W5:Y:S01]  /*8cb0*/  LD.E.128 R12, desc[UR4][R26.64] ;  /* 0x000000041a0c7980 */ /* 0x004562000c101d00 */
        /* <DEDUP_REMOVED lines=42> */
.L_x_11477:
[----:B------:R-:W-:Y:S05]  /*8f60*/  BSYNC.RECONVERGENT B0 ;  /* 0x0000000000007941 */ /* 0x000fea0003800200 */
.L_x_11476:
        /* <DEDUP_REMOVED lines=8> */
[----:B-1---5:R-:W-:Y:S01]  /*8ff0*/  MOV R13, R10 ;  /* 0x0000000a000d7202 */ /* 0x022fe20000000f00 */
[--C-:B------:R-:W-:Y:S02]  /*9000*/  HADD2.F32 R15, -RZ, R9.reuse.H0_H0 ;  /* 0x20000009ff0f7230 */ /* 0x100fe40000004100 */
[----:B--2---:R-:W-:Y:S02]  /*9010*/  HADD2.F32 R27, -RZ, R9.H1_H1 ;  /* 0x30000009ff1b7230 */ /* 0x004fe40000004100 */
        /* <DEDUP_REMOVED lines=35> */
.L_x_11479:
[----:B------:R-:W-:Y:S05]  /*9250*/  BSYNC.RECONVERGENT B0 ;  /* 0x0000000000007941 */ /* 0x000fea0003800200 */
.L_x_11478:
[----:B-----5:R3:W-:Y:S02]  /*9260*/  STS.128 [R155+0x3000], R8 ;  /* 0x003000089b007388 */ /* 0x0207e40000000c00 */
.L_x_11475:
[----:B------:R-:W-:Y:S05]  /*9270*/  BSYNC.RECONVERGENT B1 ;  /* 0x0000000000017941 */ /* 0x000fea0003800200 */
.L_x_11474:
        /* <DEDUP_REMOVED lines=8> */
[----:B-12---:R1:W5:Y:S01]  /*9300*/  LD.E.128 R12, desc[UR4][R24.64] ;  /* 0x00000004180c7980 */ /* 0x006362000c101d00 */
[----:B------:R-:W-:Y:S04]  /*9310*/  BSSY.RECONVERGENT B0, `(.L_x_11480) ;  /* 0x000002a000007945 */ /* 0x000fe80003800200 */
        /* <DEDUP_REMOVED lines=41> */
.L_x_11481:
[----:B------:R-:W-:Y:S05]  /*95b0*/  BSYNC.RECONVERGENT B0 ;  /* 0x0000000000007941 */ /* 0x000fea0003800200 */
.L_x_11480:
        /* <DEDUP_REMOVED lines=8> */
[--C-:B--2--5:R-:W-:Y:S01]  /*9640*/  HADD2.F32 R13, -RZ, R9.reuse.H0_H0 ;  /* 0x20000009ff0d7230 */ /* 0x124fe20000004100 */
        /* <DEDUP_REMOVED lines=36> */
.L_x_11483:
[----:B------:R-:W-:Y:S05]  /*9890*/  BSYNC.RECONVERGENT B0 ;  /* 0x0000000000007941 */ /* 0x000fea0003800200 */
.L_x_11482:
[----:B-----5:R3:W-:Y:S01]  /*98a0*/  STS.128 [R155+0x3800], R8 ;  /* 0x003800089b007388 */ /* 0x0207e20000000c00 */
[----:B------:R-:W-:Y:S05]  /*98b0*/  BRA `(.L_x_11460) ;  /* 0x0000002800d07947 */ /* 0x000fea0003800000 */
.L_x_11461:
        /* <DEDUP_REMOVED lines=89> */
.L_x_11487:
[----:B------:R-:W-:Y:S05]  /*9e50*/  BSYNC.RECONVERGENT B0 ;  /* 0x0000000000007941 */ /* 0x000fea0003800200 */
.L_x_11486:
        /* <DEDUP_REMOVED lines=22> */
[----:B--2--5:R-:W-:Y:S01]  /*9fc0*/  MOV R32, R30 ;  /* 0x0000001e00207202 */ /* 0x024fe20000000f00 */
        /* <DEDUP_REMOVED lines=9> */
[----:B------:R-:W-:Y:S02]  /*a060*/  HADD2.F32 R39, -RZ, R5.H0_H0 ;  /* 0x20000005ff277230 */ /* 0x000fe40000004100 */
[----:B------:R-:W-:-:S02]  /*a070*/  HADD2.F32 R4, -RZ, R4.H1_H1 ;  /* 0x30000004ff047230 */ /* 0x000fc40000004100 */
[----:B------:R-:W-:Y:S01]  /*a080*/  @P1 FADD.FTZ R15, -R15, -RZ ;  /* 0x800000ff0f0f1221 */ /* 0x000fe20000010100 */
[----:B------:R-:W-:Y:S02]  /*a090*/  HADD2.F32 R5, -RZ, R5.H1_H1 ;  /* 0x30000005ff057230 */ /* 0x000fe40000004100 */
[----:B------:R-:W-:Y:S01]  /*a0a0*/  @P1 FADD.FTZ R39, -R39, -RZ ;  /* 0x800000ff27271221 */ /* 0x000fe20000010100 */
[--C-:B------:R-:W-:Y:S02]  /*a0b0*/  HADD2.F32 R38, -RZ, R6.reuse.H0_H0 ;  /* 0x20000006ff267230 */ /* 0x100fe40000004100 */
[----:B------:R-:W-:Y:S01]  /*a0c0*/  @P1 FADD.FTZ R4, -R4, -RZ ;  /* 0x800000ff04041221 */ /* 0x000fe20000010100 */
[----:B-1----:R-:W-:Y:S02]  /*a0d0*/  HADD2.F32 R41, -RZ, R7.H0_H0 ;  /* 0x20000007ff297230 */ /* 0x002fe40000004100 */
        /* <DEDUP_REMOVED lines=43> */
.L_x_11489:
[----:B------:R-:W-:Y:S05]  /*a390*/  BSYNC.RECONVERGENT B0 ;  /* 0x0000000000007941 */ /* 0x000fea0003800200 */
.L_x_11488:
[----:B-----5:R3:W-:Y:S02]  /*a3a0*/  STS.128 [R155+0x2000], R28 ;  /* 0x0020001c9b007388 */ /* 0x0207e40000000c00 */
.L_x_11485:
[----:B------:R-:W-:Y:S05]  /*a3b0*/  BSYNC.RECONVERGENT B1 ;  /* 0x0000000000017941 */ /* 0x000fea0003800200 */
.L_x_11484:
        /* <DEDUP_REMOVED lines=23> */
[----:B------:R-:W2:Y:S01]  /*a530*/  LD.E.128 R4, desc[UR4][R4.64] ;  /* 0x0000000404047980 */ /* 0x000ea2000c101d00 */
[----:B------:R-:W-:-:S06]  /*a540*/  IADD3.X R9, PT, PT, R17, R11, RZ, P0, !PT ;  /* 0x0000000b11097210 */ /* 0x000fcc00007fe4ff */
[----:B------:R-:W2:Y:S01]  /*a550*/  LD.E.128 R8, desc[UR4][R8.64] ;  /* 0x0000000408087980 */ /* 0x000ea2000c101d00 */
[--C-:B----4-:R-:W-:Y:S02]  /*a560*/  HADD2.F32 R26, -RZ, R12.reuse.H0_H0 ;  /* 0x2000000cff1a7230 */ /* 0x110fe40000004100 */
[----:B---3--:R-:W-:Y:S02]  /*a570*/  HADD2.F32 R28, -RZ, R12.H1_H1 ;  /* 0x3000000cff1c7230 */ /* 0x008fe40000004100 */
[--C-:B------:R-:W-:Y:S02]  /*a580*/  HADD2.F32 R12, -RZ, R13.reuse.H0_H0 ;  /* 0x2000000dff0c7230 */ /* 0x100fe40000004100 */
[----:B------:R-:W-:Y:S02]  /*a590*/  HADD2.F32 R29, -RZ, R13.H1_H1 ;  /* 0x3000000dff1d7230 */ /* 0x000fe40000004100 */
[--C-:B------:R-:W-:Y:S02]  /*a5a0*/  HADD2.F32 R13, -RZ, R14.reuse.H0_H0 ;  /* 0x2000000eff0d7230 */ /* 0x100fe40000004100 */
[----:B------:R-:W-:-:S02]  /*a5b0*/  HADD2.F32 R30, -RZ, R14.H1_H1 ;  /* 0x3000000eff1e7230 */ /* 0x000fc40000004100 */
[--C-:B------:R-:W-:Y:S02]  /*a5c0*/  HADD2.F32 R14, -RZ, R15.reuse.H0_H0 ;  /* 0x2000000fff0e7230 */ /* 0x100fe40000004100 */
[----:B------:R-:W-:Y:S02]  /*a5d0*/  HADD2.F32 R31, -RZ, R15.H1_H1 ;  /* 0x3000000fff1f7230 */ /* 0x000fe40000004100 */
[--C-:B--2---:R-:W-:Y:S02]  /*a5e0*/  HADD2.F32 R15, -RZ, R4.reuse.H0_H0 ;  /* 0x20000004ff0f7230 */ /* 0x104fe40000004100 */
[----:B-1----:R-:W-:Y:S02]  /*a5f0*/  HADD2.F32 R41, -RZ, R4.H1_H1 ;  /* 0x30000004ff297230 */ /* 0x002fe40000004100 */
        /* <DEDUP_REMOVED lines=50> */
.L_x_11493:
[----:B------:R-:W-:Y:S05]  /*a920*/  BSYNC.RECONVERGENT B0 ;  /* 0x0000000000007941 */ /* 0x000fea0003800200 */
.L_x_11492:
        /* <DEDUP_REMOVED lines=22> */
[--C-:B---3--:R-:W-:Y:S02]  /*aa90*/  HADD2.F32 R26, -RZ, R12.reuse.H0_H0 ;  /* 0x2000000cff1a7230 */ /* 0x108fe40000004100 */
[----:B----4-:R-:W-:Y:S02]  /*aaa0*/  HADD2.F32 R32, -RZ, R12.H1_H1 ;  /* 0x3000000cff207230 */ /* 0x010fe40000004100 */
        /* <DEDUP_REMOVED lines=58> */
.L_x_11495:
[----:B------:R-:W-:Y:S05]  /*ae50*/  BSYNC.RECONVERGENT B0 ;  /* 0x0000000000007941 */ /* 0x000fea0003800200 */
.L_x_11494:
[----:B-----5:R3:W-:Y:S02]  /*ae60*/  STS.128 [R155+0x2800], R28 ;  /* 0x0028001c9b007388 */ /* 0x0207e40000000c00 */
.L_x_11491:
[----:B------:R-:W-:Y:S05]  /*ae70*/  BSYNC.RECONVERGENT B1 ;  /* 0x0000000000017941 */ /* 0x000fea0003800200 */
.L_x_11490:
[----:B------:R-:W-:Y:S01]  /*ae80*/  IADD3 R161, PT, PT, R126, 0x20, RZ ;  /* 0x000000207ea17810 */ /* 0x000fe20007ffe0ff */
[----:B------:R-:W-:Y:S03]  /*ae90*/  BSSY.RECONVERGENT B1, `(.L_x_11496) ;  /* 0x00000aa000017945 */ /* 0x000fe60003800200 */
[----:B------:R-:W-:-:S13]  /*aea0*/  ISETP.GE.AND P0, PT, R161, R27, PT ;  /* 0x0000001ba100720c */ /* 0x000fda0003f06270 */
[----:B------:R-:W-:Y:S05]  /*aeb0*/  @P0 BRA `(.L_x_11497) ;  /* 0x00000008009c0947 */ /* 0x000fea0003800000 */
[----:B-12---:R-:W-:Y:S02]  /*aec0*/  LEA R40, P1, R128, R124, 0x6 ;  /* 0x0000007c80287211 */ /* 0x006fe400078230ff */
[----:B------:R-:W-:Y:S02]  /*aed0*/  ISETP.GE.AND P0, PT, R20, R3, PT ;  /* 0x000000031400720c */ /* 0x000fe40003f06270 */
[----:B------:R-:W-:-:S05]  /*aee0*/  LEA.HI.X R41, R128, R125, R129, 0x6, P1 ;  /* 0x0000007d80297211 */ /* 0x000fca00008f3481 */
[----:B----4-:R1:W5:Y:S01]  /*aef0*/  LD.E.128 R32, desc[UR4][R40.64] ;  /* 0x0000000428207980 */ /* 0x010362000c101d00 */
        /* <DEDUP_REMOVED lines=15> */
[----:B------:R-:W4:Y:S01]  /*aff0*/  LD.E.128 R4, desc[UR4][R4.64] ;  /* 0x0000000404047980 */ /* 0x000f22000c101d00 */
[----:B------:R-:W-:-:S06]  /*b000*/  IADD3.X R9, PT, PT, R17, R11, RZ, P0, !PT ;  /* 0x0000000b11097210 */ /* 0x000fcc00007fe4ff */
[----:B------:R-:W4:Y:S01]  /*b010*/  LD.E.128 R8, desc[UR4][R8.64] ;  /* 0x0000000408087980 */ /* 0x000f22000c101d00 */
[--C-:B--2---:R-:W-:Y:S02]  /*b020*/  HADD2.F32 R26, -RZ, R12.reuse.H0_H0 ;  /* 0x2000000cff1a7230 */ /* 0x104fe40000004100 */
[----:B---3--:R-:W-:Y:S02]  /*b030*/  HADD2.F32 R28, -RZ, R12.H1_H1 ;  /* 0x3000000cff1c7230 */ /* 0x008fe40000004100 */
        /* <DEDUP_REMOVED lines=58> */
.L_x_11499:
[----:B------:R-:W-:Y:S05]  /*b3e0*/  BSYNC.RECONVERGENT B0 ;  /* 0x0000000000007941 */ /* 0x000fea0003800200 */
.L_x_11498:
        /* <DEDUP_REMOVED lines=82> */
.L_x_11501:
[----:B------:R-:W-:Y:S05]  /*b910*/  BSYNC.RECONVERGENT B0 ;  /* 0x0000000000007941 */ /* 0x000fea0003800200 */
.L_x_11500:
[----:B-----5:R3:W-:Y:S02]  /*b920*/  STS.128 [R155+0x3000], R28 ;  /* 0x0030001c9b007388 */ /* 0x0207e40000000c00 */
.L_x_11497:
[----:B------:R-:W-:Y:S05]  /*b930*/  BSYNC.RECONVERGENT B1 ;  /* 0x0000000000017941 */ /* 0x000fea0003800200 */
.L_x_11496:
        /* <DEDUP_REMOVED lines=28> */
[----:B------:R-:W-:Y:S02]  /*bb00*/  HADD2.F32 R27, -RZ, R12.H1_H1 ;  /* 0x3000000cff1b7230 */ /* 0x000fe40000004100 */
[--C-:B------:R-:W-:Y:S02]  /*bb10*/  HADD2.F32 R12, -RZ, R13.reuse.H0_H0 ;  /* 0x2000000dff0c7230 */ /* 0x100fe40000004100 */
[----:B---3--:R-:W-:Y:S02]  /*bb20*/  HADD2.F32 R28, -RZ, R13.H1_H1 ;  /* 0x3000000dff1c7230 */ /* 0x008fe40000004100 */
[--C-:B------:R-:W-:Y:S02]  /*bb30*/  HADD2.F32 R13, -RZ, R14.reuse.H0_H0 ;  /* 0x2000000eff0d7230 */ /* 0x100fe40000004100 */
[----:B------:R-:W-:-:S02]  /*bb40*/  HADD2.F32 R29, -RZ, R14.H1_H1 ;  /* 0x3000000eff1d7230 */ /* 0x000fc40000004100 */
[--C-:B------:R-:W-:Y:S02]  /*bb50*/  HADD2.F32 R14, -RZ, R15.reuse.H0_H0 ;  /* 0x2000000fff0e7230 */ /* 0x100fe40000004100 */
[----:B------:R-:W-:Y:S02]  /*bb60*/  HADD2.F32 R30, -RZ, R15.H1_H1 ;  /* 0x3000000fff1e7230 */ /* 0x000fe40000004100 */
[--C-:B--2---:R-:W-:Y:S02]  /*bb70*/  HADD2.F32 R15, -RZ, R4.reuse.H0_H0 ;  /* 0x20000004ff0f7230 */ /* 0x104fe40000004100 */
        /* <DEDUP_REMOVED lines=15> */
[----:B------:R-:W-:Y:S02]  /*bc70*/  HADD2.F32 R4, -RZ, R8.H0_H0 ;  /* 0x20000008ff047230 */ /* 0x000fe40000004100 */
        /* <DEDUP_REMOVED lines=35> */
.L_x_11503:
[----:B------:R-:W-:Y:S05]  /*beb0*/  BSYNC.RECONVERGENT B0 ;  /* 0x0000000000007941 */ /* 0x000fea0003800200 */
.L_x_11502:
        /* <DEDUP_REMOVED lines=82> */
.L_x_11505:
[----:B------:R-:W-:Y:S05]  /*c3e0*/  BSYNC.RECONVERGENT B0 ;  /* 0x0000000000007941 */ /* 0x000fea0003800200 */
.L_x_11504:
[----:B-----5:R3:W-:Y:S02]  /*c3f0*/  STS.128 [R155+0x3800], R28 ;  /* 0x0038001c9b007388 */ /* 0x0207e40000000c00 */
.L_x_11460:
[----:B------:R-:W-:Y:S05]  /*c400*/  BSYNC.RECONVERGENT B2 ;  /* 0x0000000000027941 */ /* 0x000fea0003800200 */
.L_x_11456:
[----:B--2---:R-:W-:Y:S01]  /*c410*/  IMAD.IADD R3, R78, 0x1, -R153 ;  /* 0x000000014e037824 */ /* 0x004fe200078e0a99 */
[----:B------:R-:W-:Y:S01]  /*c420*/  LOP3.LUT R2, R83, 0x8, R76, 0x78, !PT ;  /* 0x0000000853027812 */ /* 0x000fe200078e784c */
[----:B------:R-:W-:Y:S01]  /*c430*/  BSSY.RECONVERGENT B1, `(.L_x_11506) ;  /* 0x0000161000017945 */ /* 0x000fe20003800200 */
[----:B------:R-:W-:Y:S02]  /*c440*/  LOP3.LUT R142, R82, 0x400, RZ, 0xc0, !PT ;  /* 0x00000400528e7812 */ /* 0x000fe400078ec0ff */
[-C--:B------:R-:W-:Y:S02]  /*c450*/  ISETP.GE.AND P4, PT, R162, R3.reuse, PT ;  /* 0x00000003a200720c */ /* 0x080fe40003f86270 */
[-C--:B------:R-:W-:Y:S02]  /*c460*/  ISETP.GE.AND P3, PT, R161, R3.reuse, PT ;  /* 0x00000003a100720c */ /* 0x080fe40003f66270 */
[-C--:B------:R-:W-:Y:S02]  /*c470*/  ISETP.GE.AND P2, PT, R160, R3.reuse, PT ;  /* 0x00000003a000720c */ /* 0x080fe40003f46270 */
[----:B------:R-:W-:-:S02]  /*c480*/  ISETP.GE.AND P5, PT, R126, R3, PT ;  /* 0x000000037e00720c */ /* 0x000fc40003fa6270 */
[----:B------:R-:W-:Y:S02]  /*c490*/  LOP3.LUT R79, R2, 0x38, R79, 0x78, !PT ;  /* 0x00000038024f7812 */ /* 0x000fe400078e784f */
[----:B------:R-:W-:-:S03]  /*c4a0*/  LOP3.LUT R81, R81, 0x200, R82, 0xf8, !PT ;  /* 0x0000020051517812 */ /* 0x000fc600078ef852 */
[-C--:B---34-:R-:W-:Y:S01]  /*c4b0*/  @!P4 LEA R8, P1, R74, R146.reuse, 0x1 ;  /* 0x000000924a08c211 */ /* 0x098fe200078208ff */
[----:B------:R-:W-:Y:S01]  /*c4c0*/  IMAD R142, R79, 0x2, R142 ;  /* 0x000000024f8e7824 */ /* 0x000fe200078e028e */
[----:B------:R-:W-:Y:S02]  /*c4d0*/  @!P3 LEA R6, P0, R144, R146, 0x6 ;  /* 0x000000929006b211 */ /* 0x000fe400078030ff */
[----:B------:R-:W-:Y:S01]  /*c4e0*/  @!P2 IMAD R0, R145, 0x60, RZ ;  /* 0x000000609100a824 */ /* 0x000fe200078e02ff */
[-C--:B------:R-:W-:Y:S01]  /*c4f0*/  @!P4 LEA.HI.X R9, R74, R147.reuse, R75, 0x1, P1 ;  /* 0x000000934a09c211 */ /* 0x080fe200008f0c4b */
[C---:B-1----:R-:W-:Y:S01]  /*c500*/  @!P2 IMAD.WIDE.U32 R4, R144.reuse, 0x60, R146 ;  /* 0x000000609004a825 */ /* 0x042fe200078e0092 */
[----:B------:R-:W-:Y:S01]  /*c510*/  @!P3 LEA.HI.X R7, R144, R147, R145, 0x6, P0 ;  /* 0x000000939007b211 */ /* 0x000fe200000f3491 */
[----:B------:R-:W-:Y:S01]  /*c520*/  @!PT LDS RZ, [RZ] ;  /* 0x00000000fffff984 */ /* 0x000fe20000000800 */
[----:B------:R-:W-:Y:S01]  /*c530*/  @!PT LDS RZ, [RZ] ;  /* 0x00000000fffff984 */ /* 0x000fe20000000800 */
[----:B------:R-:W-:Y:S01]  /*c540*/  @!PT LDS RZ, [RZ] ;  /* 0x00000000fffff984 */ /* 0x000fe20000000800 */
[----:B------:R-:W-:Y:S01]  /*c550*/  @!P5 LDGSTS.E.BYPASS.LTC128B.128 [R155+0x4000], desc[UR4][R146.64] ;  /* 0x04000000929bdfae */ /* 0x000fe2000b981a04 */
[-C--:B------:R-:W-:Y:S01]  /*c560*/  ISETP.GE.AND P0, PT, R160, R3.reuse, PT ;  /* 0x00000003a000720c */ /* 0x080fe20003f06270 */
[----:B------:R-:W-:Y:S01]  /*c570*/  @!P2 IMAD.IADD R11, R0, 0x1, R5 ;  /* 0x00000001000ba824 */ /* 0x000fe200078e0205 */
[----:B------:R-:W-:Y:S01]  /*c580*/  ISETP.GE.AND P1, PT, R162, R3, PT ;  /* 0x00000003a200720c */ /* 0x000fe20003f26270 */
[----:B------:R-:W-:Y:S01]  /*c590*/  @!P5 LDGSTS.E.BYPASS.LTC128B.128 [R155+0x6000], desc[UR4][R146.64+0x80] ;  /* 0x06000080929bdfae */ /* 0x000fe2000b981a04 */
[----:B------:R-:W-:-:S02]  /*c5a0*/  @!P2 IMAD.MOV.U32 R10, RZ, RZ, R4 ;  /* 0x000000ffff0aa224 */ /* 0x000fc400078e0004 */
[----:B------:R-:W-:Y:S01]  /*c5b0*/  IMAD.IADD R142, R57, 0x1, R142 ;  /* 0x00000001398e7824 */ /* 0x000fe200078e028e */
[----:B------:R-:W-:Y:S04]  /*c5c0*/  @!P4 LDGSTS.E.BYPASS.LTC128B.128 [R155+0x4800], desc[UR4][R8.64] ;  /* 0x04800000089bcfae */ /* 0x000fe8000b981a04 */
[----:B------:R-:W-:Y:S02]  /*c5d0*/  @!P4 LDGSTS.E.BYPASS.LTC128B.128 [R155+0x6800], desc[UR4][R8.64+0x80] ;  /* 0x06800080089bcfae */ /* 0x000fe4000b981a04 */
[----:B------:R-:W-:Y:S02]  /*c5e0*/  @!P0 IMAD.WIDE.U32 R4, R104, 0x60, R148 ;  /* 0x0000006068048825 */ /* 0x000fe400078e0094 */
[----:B------:R-:W-:Y:S02]  /*c5f0*/  @!P3 LDGSTS.E.BYPASS.LTC128B.128 [R155+0x5000], desc[UR4][R6.64] ;  /* 0x05000000069bbfae */ /* 0x000fe4000b981a04 */
[----:B------:R-:W-:-:S02]  /*c600*/  @!P0 IMAD R0, R105, 0x60, RZ ;  /* 0x0000006069008824 */ /* 0x000fc400078e02ff */
[----:B------:R1:W-:Y:S01]  /*c610*/  @!P3 LDGSTS.E.BYPASS.LTC128B.128 [R155+0x7000], desc[UR4][R6.64+0x80] ;  /* 0x07000080069bbfae */ /* 0x0003e2000b981a04 */
[----:B------:R-:W-:Y:S01]  /*c620*/  ISETP.GE.AND P3, PT, R161, R3, PT ;  /* 0x00000003a100720c */ /* 0x000fe20003f66270 */
[----:B------:R-:W-:Y:S02]  /*c630*/  @!P0 IMAD.MOV.U32 R2, RZ, RZ, R4 ;  /* 0x000000ffff028224 */ /* 0x000fe400078e0004 */
[----:B------:R-:W-:Y:S01]  /*c640*/  @!P2 LDGSTS.E.BYPASS.LTC128B.128 [R155+0x5800], desc[UR4][R10.64] ;  /* 0x058000000a9bafae */ /* 0x000fe2000b981a04 */
[----:B------:R-:W-:Y:S02]  /*c650*/  @!P0 IMAD.IADD R3, R0, 0x1, R5 ;  /* 0x0000000100038824 */ /* 0x000fe400078e0205 */
[----:B------:R-:W-:Y:S01]  /*c660*/  IMAD.IADD R0, R72, 0x1, R81 ;  /* 0x0000000148007824 */ /* 0x000fe200078e0251 */
[----:B------:R-:W-:Y:S03]  /*c670*/  @!P2 LDGSTS.E.BYPASS.LTC128B.128 [R155+0x7800], desc[UR4][R10.64+0x80] ;  /* 0x078000800a9bafae */ /* 0x000fe6000b981a04 */
[----:B------:R-:W-:Y:S01]  /*c680*/  IMAD R143, R0, 0x2, R57 ;  /* 0x00000002008f7824 */ /* 0x000fe200078e0239 */
[----:B------:R-:W0:Y:S01]  /*c690*/  LDGDEPBAR ;  /* 0x00000000000079af */ /* 0x000e220000000000 */
[----:B-1----:R-:W-:-:S04]  /*c6a0*/  @!P1 LEA R6, P2, R77, R148, 0x1 ;  /* 0x000000944d069211 */ /* 0x002fc800078408ff */
[----:B------:R-:W-:Y:S02]  /*c6b0*/  @!P1 LEA.HI.X R7, R77, R149, R80, 0x1, P2 ;  /* 0x000000954d079211 */ /* 0x000fe400010f0c50 */
[----:B------:R-:W-:Y:S01]  /*c6c0*/  @!P3 LEA R4, P2, R104, R148, 0x6 ;  /* 0x000000946804b211 */ /* 0x000fe200078430ff */
[----:B------:R-:W-:-:S04]  /*c6d0*/  DEPBAR.LE SB0, 0x0 ;  /* 0x000080000000791a */ /* 0x000fc80000000000 */
[----:B------:R-:W-:Y:S01]  /*c6e0*/  BAR.SYNC.DEFER_BLOCKING 0x0 ;  /* 0x0000000000007b1d */ /* 0x000fe20000010000 */
        /* <DEDUP_REMOVED lines=14> */
[----:B------:R1:W-:Y:S01]  /*c7d0*/  @!P1 LDGSTS.E.BYPASS.LTC128B.128 [R155+0xa800], desc[UR4][R6.64+0x80] ;  /* 0x0a800080069b9fae */ /* 0x0003e2000b981a04 */
[C---:B------:R-:W-:Y:S01]  /*c7e0*/  R2P PR, R76.reuse, 0x6 ;  /* 0x000000064c007804 */ /* 0x040fe20000000000 */
[----:B------:R-:W-:-:S02]  /*c7f0*/  IMAD.SHL.U32 R76, R76, 0x2, RZ ;  /* 0x000000024c4c7824 */ /* 0x000fc400078e00ff */
[----:B------:R-:W-:Y:S03]  /*c800*/  @P3 STS.128 [R155+0x9000], RZ ;  /* 0x009000ff9b003388 */ /* 0x000fe60000000c00 */
[----:B------:R-:W-:Y:S01]  /*c810*/  LOP3.LUT R76, R76, 0x6, RZ, 0xc0, !PT ;  /* 0x000000064c4c7812 */ /* 0x000fe200078ec0ff */
        /* <DEDUP_REMOVED lines=8> */
[----:B-1----:R-:W-:-:S03]  /*c8a0*/  IMAD.MOV.U32 R7, RZ, RZ, 0x40 ;  /* 0x00000040ff077424 */ /* 0x002fc600078e00ff */
[----:B------:R-:W-:Y:S01]  /*c8b0*/  @!PT LDS RZ, [RZ] ;  /* 0x00000000fffff984 */ /* 0x000fe20000000800 */
[----:B------:R-:W-:Y:S01]  /*c8c0*/  @!PT LDS RZ, [RZ] ;  /* 0x00000000fffff984 */ /* 0x000fe20000000800 */
[----:B------:R-:W-:Y:S01]  /*c8d0*/  @!PT LDS RZ, [RZ] ;  /* 0x00000000fffff984 */ /* 0x000fe20000000800 */
[----:B------:R-:W-:Y:S04]  /*c8e0*/  @!P0 LDGSTS.E.BYPASS.LTC128B.128 [R155+0x9800], desc[UR4][R2.64] ;  /* 0x09800000029b8fae */ /* 0x000fe8000b981a04 */
[----:B------:R1:W-:Y:S01]  /*c8f0*/  @!P0 LDGSTS.E.BYPASS.LTC128B.128 [R155+0xb800], desc[UR4][R2.64+0x80] ;  /* 0x0b800080029b8fae */ /* 0x0003e2000b981a04 */
[----:B------:R-:W-:-:S03]  /*c900*/  SEL R7, R7, 0xffffffc0, !P2 ;  /* 0xffffffc007077807 */ /* 0x000fc60005000000 */
[----:B------:R-:W-:Y:S02]  /*c910*/  LDSM.16.M88.4 R44, [R143] ;  /* 0x000000008f2c783b */ /* 0x000fe40000000200 */
[--C-:B------:R-:W-:Y:S02]  /*c920*/  IMAD.IADD R140, R143, 0x1, R7.reuse ;  /* 0x000000018f8c7824 */ /* 0x100fe400078e0207 */
[----:B-----5:R-:W3:Y:S01]  /*c930*/  LDSM.16.M88.4 R16, [R142+0x4000] ;  /* 0x004000008e10783b */ /* 0x020ee20000000200 */
[----:B------:R-:W-:Y:S02]  /*c940*/  IMAD.IADD R136, R142, 0x1, R7 ;  /* 0x000000018e887824 */ /* 0x000fe400078e0207 */
[----:B--2---:R-:W-:Y:S01]  /*c950*/  IMAD.MOV.U32 R5, RZ, RZ, 0x20 ;  /* 0x00000020ff057424 */ /* 0x004fe200078e00ff */
[----:B------:R-:W2:Y:S04]  /*c960*/  LDSM.16.M88.4 R64, [R142+0x4800] ;  /* 0x004800008e40783b */ /* 0x000ea80000000200 */
[----:B------:R-:W4:Y:S01]  /*c970*/  LDSM.16.M88.4 R52, [R142+0x5000] ;  /* 0x005000008e34783b */ /* 0x000f220000000200 */
[----:B------:R-:W-:-:S03]  /*c980*/  SEL R5, R5, 0xffffffe0, !P1 ;  /* 0xffffffe005057807 */ /* 0x000fc60004800000 */
[----:B------:R-:W4:Y:S02]  /*c990*/  LDSM.16.M88.4 R8, [R142+0x5800] ;  /* 0x005800008e08783b */ /* 0x000f240000000200 */
[--C-:B------:R-:W-:Y:S02]  /*c9a0*/  IMAD.IADD R141, R143, 0x1, R5.reuse ;  /* 0x000000018f8d7824 */ /* 0x100fe400078e0205 */
[----:B------:R-:W-:Y:S01]  /*c9b0*/  IMAD.IADD R137, R142, 0x1, R5 ;  /* 0x000000018e897824 */ /* 0x000fe200078e0205 */
[----:B------:R-:W-:Y:S01]  /*c9c0*/  LDSM.16.M88.4 R24, [R140] ;  /* 0x000000008c18783b */ /* 0x000fe20000000200 */
[C---:B------:R-:W-:Y:S02]  /*c9d0*/  IMAD.IADD R139, R5.reuse, 0x1, R140 ;  /* 0x00000001058b7824 */ /* 0x040fe400078e028c */
[----:B------:R-:W-:Y:S01]  /*c9e0*/  IMAD.IADD R135, R5, 0x1, R136 ;  /* 0x0000000105877824 */ /* 0x000fe200078e0288 */
[----:B------:R-:W-:Y:S01]  /*c9f0*/  LDSM.16.M88.4 R28, [R141] ;  /* 0x000000008d1c783b */ /* 0x000fe20000000200 */
[----:B-1----:R-:W-:-:S03]  /*ca00*/  IMAD.IADD R3, R153, 0x1, R76 ;  /* 0x0000000199037824 */ /* 0x002fc600078e024c */
[----:B------:R-:W1:Y:S02]  /*ca10*/  LDSM.16.M88.4 R80, [R137+0x4000] ;  /* 0x004000008950783b */ /* 0x000e640000000200 */
[C---:B------:R-:W-:Y:S02]  /*ca20*/  ISETP.GE.AND P1, PT, R3.reuse, R78, PT ;  /* 0x0000004e0300720c */ /* 0x040fe40003f26270 */
[----:B------:R-:W1:Y:S04]  /*ca30*/  LDSM.16.M88.4 R40, [R137+0x4800] ;  /* 0x004800008928783b */ /* 0x000e680000000200 */
[----:B------:R-:W1:Y:S04]  /*ca40*/  LDSM.16.M88.4 R36, [R137+0x5000] ;  /* 0x005000008924783b */ /* 0x000e680000000200 */
[----:B------:R-:W1:Y:S01]  /*ca50*/  LDSM.16.M88.4 R32, [R137+0x5800] ;  /* 0x005800008920783b */ /* 0x000e620000000200 */
[C---:B---3--:R-:W-:Y:S03]  /*ca60*/  HMMA.16816.F32 R20, R44.reuse, R16, RZ ;  /* 0x000000102c14723c */ /* 0x048fe600000018ff */
[----:B------:R-:W3:Y:S04]  /*ca70*/  LDSM.16.M88.4 R12, [R136+0x4000] ;  /* 0x00400000880c783b */ /* 0x000ee80000000200 */
[----:B------:R-:W-:Y:S01]  /*ca80*/  LDSM.16.M88.4 R88, [R136+0x5000] ;  /* 0x005000008858783b */ /* 0x000fe20000000200 */
[C---:B--2---:R-:W-:Y:S03]  /*ca90*/  HMMA.16816.F32 R68, R44.reuse, R64, RZ ;  /* 0x000000402c44723c */ /* 0x044fe600000018ff */
        /* <DEDUP_REMOVED lines=23> */
[----:B------:R-:W-:Y:S03]  /*cc10*/  LDSM.16.M88.4 R32, [R142+0x6000] ;  /* 0x006000008e20783b */ /* 0x000fe60000000200 */
[C---:B---3--:R-:W-:Y:S08]  /*cc20*/  HMMA.16816.F32 R20, R24.reuse, R12, R20 ;  /* 0x0000000c1814723c */ /* 0x048ff00000001814 */
[C---:B------:R-:W-:Y:S01]  /*cc30*/  HMMA.16816.F32 R16, R24.reuse, R14, R16 ;  /* 0x0000000e1810723c */ /* 0x040fe20000001810 */
[----:B------:R-:W3:Y:S07]  /*cc40*/  LDSM.16.M88.4 R12, [R139] ;  /* 0x000000008b0c783b */ /* 0x000eee0000000200 */
[C---:B--2---:R-:W-:Y:S08]  /*cc50*/  HMMA.16816.F32 R68, R24.reuse, R8, R68 ;  /* 0x000000081844723c */ /* 0x044ff00000001844 */
[C---:B------:R-:W-:Y:S01]  /*cc60*/  HMMA.16816.F32 R64, R24.reuse, R10, R64 ;  /* 0x0000000a1840723c */ /* 0x040fe20000001840 */
[----:B------:R-:W2:Y:S07]  /*cc70*/  LDSM.16.M88.4 R8, [R143+0x2000] ;  /* 0x002000008f08783b */ /* 0x000eae0000000200 */
[C---:B------:R-:W-:Y:S08]  /*cc80*/  HMMA.16816.F32 R60, R24.reuse, R88, R60 ;  /* 0x00000058183c723c */ /* 0x040ff0000000183c */
[C---:B------:R-:W-:Y:S01]  /*cc90*/  HMMA.16816.F32 R52, R24.reuse, R90, R52 ;  /* 0x0000005a1834723c */ /* 0x040fe20000001834 */
[----:B------:R-:W-:Y:S07]  /*cca0*/  LDSM.16.M88.4 R88, [R137+0x6800] ;  /* 0x006800008958783b */ /* 0x000fee0000000200 */
[C---:B-1----:R-:W-:Y:S08]  /*ccb0*/  HMMA.16816.F32 R48, R24.reuse, R28, R48 ;  /* 0x0000001c1830723c */ /* 0x042ff00000001830 */
[----:B------:R-:W-:Y:S01]  /*ccc0*/  HMMA.16816.F32 R44, R24, R30, R44 ;  /* 0x0000001e182c723c */ /* 0x000fe2000000182c */
[----:B------:R-:W1:Y:S04]  /*ccd0*/  LDSM.16.M88.4 R24, [R142+0x7000] ;  /* 0x007000008e18783b */ /* 0x000e680000000200 */
        /* <DEDUP_REMOVED lines=16> */
[----:B------:R-:W-:Y:S07]  /*cde0*/  LDSM.16.M88.4 R32, [R136+0x6800] ;  /* 0x006800008820783b */ /* 0x000fee0000000200 */
[C---:B-1----:R-:W-:Y:S08]  /*cdf0*/  HMMA.16816.F32 R60, R8.reuse, R24, R60 ;  /* 0x00000018083c723c */ /* 0x042ff0000000183c */
        /* <DEDUP_REMOVED lines=14> */
[----:B------:R-:W-:Y:S08]  /*cee0*/  HMMA.16816.F32 R20, R40, R36, R20 ;  /* 0x000000242814723c */ /* 0x000ff00000001814 */
[----:B------:R-:W-:Y:S08]  /*cef0*/  HMMA.16816.F32 R68, R92, R88, R68 ;  /* 0x000000585c44723c */ /* 0x000ff00000001844 */
[C---:B------:R-:W-:Y:S08]  /*cf00*/  HMMA.16816.F32 R16, R40.reuse, R38, R16 ;  /* 0x000000262810723c */ /* 0x040ff00000001810 */
[C---:B-1----:R-:W-:Y:S08]  /*cf10*/  HMMA.16816.F32 R48, R40.reuse, R24, R48 ;  /* 0x000000182830723c */ /* 0x042ff00000001830 */
[----:B------:R-:W-:Y:S01]  /*cf20*/  HMMA.16816.F32 R80, R40, R26, R80 ;  /* 0x0000001a2850723c */ /* 0x000fe20000001850 */
[----:B------:R-:W1:Y:S07]  /*cf30*/  LDSM.16.M88.4 R24, [R135+0x7000] ;  /* 0x007000008718783b */ /* 0x000e6e0000000200 */
[----:B------:R-:W-:Y:S08]  /*cf40*/  HMMA.16816.F32 R52, R92, R86, R52 ;  /* 0x000000565c34723c */ /* 0x000ff00000001834 */
[----:B--2---:R-:W-:Y:S05]  /*cf50*/  HMMA.16816.F32 R20, R12, R8, R20 ;  /* 0x000000080c14723c */ /* 0x004fea0000001814 */
[----:B------:R-:W-:-:S05]  /*cf60*/  VIADD R9, R3, 0x1 ;  /* 0x0000000103097836 */ /* 0x000fca0000000000 */
[----:B------:R-:W-:Y:S01]  /*cf70*/  ISETP.GE.AND P0, PT, R9, R78, PT ;  /* 0x0000004e0900720c */ /* 0x000fe20003f06270 */
[C---:B------:R-:W-:Y:S08]  /*cf80*/  HMMA.16816.F32 R64, R92.reuse, R90, R64 ;  /* 0x0000005a5c40723c */ /* 0x040ff00000001840 */
[----:B------:R-:W-:Y:S03]  /*cf90*/  HMMA.16816.F32 R60, R92, R84, R60 ;  /* 0x000000545c3c723c */ /* 0x000fe6000000183c */
[----:B------:R-:W-:Y:S01]  /*cfa0*/  FSEL R4, R23, -INF , !P0 ;  /* 0xff80000017047808 */ /* 0x000fe20004000000 */
[----:B------:R-:W-:Y:S01]  /*cfb0*/  VIADD R23, R3, 0x21 ;  /* 0x0000002103177836 */ /* 0x000fe20000000000 */
[----:B------:R-:W-:Y:S01]  /*cfc0*/  FSEL R0, R21, -INF , !P0 ;  /* 0xff80000015007808 */ /* 0x000fe20004000000 */
[C---:B------:R-:W-:Y:S01]  /*cfd0*/  VIADD R21, R3.reuse, 0x28 ;  /* 0x0000002803157836 */ /* 0x040fe20000000000 */
[----:B------:R-:W-:Y:S01]  /*cfe0*/  FSEL R22, R22, -INF , !P1 ;  /* 0xff80000016167808 */ /* 0x000fe20004800000 */
[----:B------:R-:W-:Y:S05]  /*cff0*/  HMMA.16816.F32 R68, R40, R32, R68 ;  /* 0x000000202844723c */ /* 0x000fea0000001844 */
[----:B------:R-:W-:Y:S01]  /*d000*/  VIADD R33, R3, 0x10 ;  /* 0x0000001003217836 */ /* 0x000fe20000000000 */
[----:B------:R-:W-:-:S04]  /*d010*/  FSEL R20, R20, -INF , !P1 ;  /* 0xff80000014147808 */ /* 0x000fc80004800000 */
[----:B------:R-:W-:Y:S01]  /*d020*/  ISETP.GE.AND P4, PT, R33, R78, PT ;  /* 0x0000004e2100720c */ /* 0x000fe20003f86270 */
[----:B------:R-:W-:Y:S01]  /*d030*/  HMMA.16816.F32 R16, R12, R10, R16 ;  /* 0x0000000a0c10723c */ /* 0x000fe20000001810 */
[----:B------:R-:W2:Y:S01]  /*d040*/  LDSM.16.M88.4 R8, [R135+0x7800] ;  /* 0x007800008708783b */ /* 0x000ea20000000200 */
[----:B------:R-:W-:-:S06]  /*d050*/  DEPBAR.LE SB0, 0x0 ;  /* 0x000080000000791a */ /* 0x000fcc0000000000 */
[C---:B---3--:R-:W-:Y:S05]  /*d060*/  HMMA.16816.F32 R52, R40.reuse, R30, R52 ;  /* 0x0000001e2834723c */ /* 0x048fea0000001834 */
[----:B------:R-:W-:Y:S01]  /*d070*/  VIADD R31, R3, 0x11 ;  /* 0x00000011031f7836 */ /* 0x000fe20000000000 */
[----:B------:R-:W-:Y:S04]  /*d080*/  BAR.SYNC.DEFER_BLOCKING 0x0 ;  /* 0x0000000000007b1d */ /* 0x000fe80000010000 */
[-C--:B------:R-:W-:Y:S01]  /*d090*/  ISETP.GE.AND P3, PT, R31, R78.reuse, PT ;  /* 0x0000004e1f00720c */ /* 0x080fe20003f66270 */
[C---:B------:R-:W-:Y:S01]  /*d0a0*/  VIADD R31, R3.reuse, 0x19 ;  /* 0x00000019031f7836 */ /* 0x040fe20000000000 */
[----:B------:R-:W-:Y:S03]  /*d0b0*/  HMMA.16816.F32 R64, R40, R34, R64 ;  /* 0x000000222840723c */ /* 0x000fe60000001840 */
[----:B------:R-:W-:Y:S01]  /*d0c0*/  VIADD R35, R3, 0x9 ;  /* 0x0000000903237836 */ /* 0x000fe20000000000 */
[----:B------:R-:W-:-:S04]  /*d0d0*/  ISETP.GE.AND P1, PT, R31, R78, PT ;  /* 0x0000004e1f00720c */ /* 0x000fc80003f26270 */
[----:B------:R-:W-:Y:S01]  /*d0e0*/  ISETP.GE.AND P5, PT, R35, R78, PT ;  /* 0x0000004e2300720c */ /* 0x000fe20003fa6270 */
[----:B------:R-:W-:Y:S03]  /*d0f0*/  HMMA.16816.F32 R60, R40, R28, R60 ;  /* 0x0000001c283c723c */ /* 0x000fe6000000183c */
[----:B------:R-:W-:Y:S01]  /*d100*/  VIADD R29, R3, 0x8 ;  /* 0x00000008031d7836 */ /* 0x000fe20000000000 */
[----:B------:R-:W-:Y:S01]  /*d110*/  FSEL R6, R19, -INF , !P5 ;  /* 0xff80000013067808 */ /* 0x000fe20006800000 */
[----:B------:R-:W-:-:S03]  /*d120*/  VIADD R19, R3, 0x29 ;  /* 0x0000002903137836 */ /* 0x000fc60000000000 */
[-C--:B------:R-:W-:Y:S01]  /*d130*/  ISETP.GE.AND P6, PT, R29, R78.reuse, PT ;  /* 0x0000004e1d00720c */ /* 0x080fe20003fc6270 */
[----:B------:R-:W-:Y:S01]  /*d140*/  VIADD R29, R3, 0x18 ;  /* 0x00000018031d7836 */ /* 0x000fe20000000000 */
[C---:B----4-:R-:W-:Y:S05]  /*d150*/  HMMA.16816.F32 R68, R12.reuse, R44, R68 ;  /* 0x0000002c0c44723c */ /* 0x050fea0000001844 */
[----:B------:R-:W-:Y:S02]  /*d160*/  FSEL R2, R16, -INF , !P6 ;  /* 0xff80000010027808 */ /* 0x000fe40007000000 */
[-C--:B------:R-:W-:Y:S01]  /*d170*/  ISETP.GE.AND P2, PT, R29, R78.reuse, PT ;  /* 0x0000004e1d00720c */ /* 0x080fe20003f46270 */
[----:B------:R-:W-:Y:S01]  /*d180*/  VIADD R29, R3, 0x20 ;  /* 0x00000020031d7836 */ /* 0x000fe20000000000 */
[----:B------:R-:W-:Y:S01]  /*d190*/  FSEL R18, R18, -INF , !P6 ;  /* 0xff80000012127808 */ /* 0x000fe20007000000 */
[----:B-1----:R-:W-:Y:S03]  /*d1a0*/  HMMA.16816.F32 R52, R12, R26, R52 ;  /* 0x0000001a0c34723c */ /* 0x002fe60000001834 */
[----:B------:R-:W-:-:S02]  /*d1b0*/  ISETP.GE.AND P6, PT, R23, R78, PT ;  /* 0x0000004e1700720c */ /* 0x000fc40003fc6270 */
[----:B------:R-:W-:-:S03]  /*d1c0*/  ISETP.GE.AND P0, PT, R29, R78, PT ;  /* 0x0000004e1d00720c */ /* 0x000fc60003f06270 */
        /* <DEDUP_REMOVED lines=9> */
[----:B------:R-:W-:Y:S01]  /*d260*/  ISETP.NE.AND P4, PT, R103, 0x1, PT ;  /* 0x000000016700780c */ /* 0x000fe20003f85270 */
[C---:B--2---:R-:W-:Y:S03]  /*d270*/  HMMA.16816.F32 R48, R12.reuse, R8, R48 ;  /* 0x000000080c30723c */ /* 0x044fe60000001830 */
[----:B------:R-:W-:Y:S01]  /*d280*/  FSEL R16, R71, -INF , !P3 ;  /* 0xff80000047107808 */ /* 0x000fe20005800000 */
[----:B------:R-:W-:Y:S01]  /*d290*/  VIADD R9, R3, 0x38 ;  /* 0x0000003803097836 */ /* 0x000fe20000000000 */
[----:B------:R-:W-:Y:S02]  /*d2a0*/  FSEL R26, R69, -INF , !P3 ;  /* 0xff800000451a7808 */ /* 0x000fe40005800000 */
[----:B------:R-:W-:Y:S01]  /*d2b0*/  ISETP.GE.AND P3, PT, R17, R78, PT ;  /* 0x0000004e1100720c */ /* 0x000fe20003f66270 */
[C---:B------:R-:W-:Y:S01]  /*d2c0*/  VIADD R17, R3.reuse, 0x31 ;  /* 0x0000003103117836 */ /* 0x040fe20000000000 */
[----:B------:R-:W-:Y:S01]  /*d2d0*/  FSEL R66, R66, -INF , !P2 ;  /* 0xff80000042427808 */ /* 0x000fe20005000000 */
[----:B------:R-:W-:Y:S03]  /*d2e0*/  HMMA.16816.F32 R80, R12, R10, R80 ;  /* 0x0000000a0c50723c */ /* 0x000fe60000001850 */
[----:B------:R-:W-:Y:S01]  /*d2f0*/  VIADD R3, R3, 0x39 ;  /* 0x0000003903037836 */ /* 0x000fe20000000000 */
[----:B------:R-:W-:-:S02]  /*d300*/  FSEL R64, R64, -INF , !P2 ;  /* 0xff80000040407808 */ /* 0x000fc40005000000 */
[----:B------:R-:W-:Y:S02]  /*d310*/  FSEL R8, R67, -INF , !P1 ;  /* 0xff80000043087808 */ /* 0x000fe40004800000 */
[----:B------:R-:W-:Y:S02]  /*d320*/  FSEL R28, R65, -INF , !P1 ;  /* 0xff800000411c7808 */ /* 0x000fe40004800000 */
[----:B------:R-:W-:Y:S02]  /*d330*/  FSEL R166, R62, -INF , !P0 ;  /* 0xff8000003ea67808 */ /* 0x000fe40004000000 */
[----:B------:R-:W-:Y:S02]  /*d340*/  FSEL R170, R60, -INF , !P0 ;  /* 0xff8000003caa7808 */ /* 0x000fe40004000000 */
[-C--:B------:R-:W-:Y:S02]  /*d350*/  ISETP.GE.AND P5, PT, R21, R78.reuse, PT ;  /* 0x0000004e1500720c */ /* 0x080fe40003fa6270 */
[----:B------:R-:W-:-:S02]  /*d360*/  ISETP.GE.AND P2, PT, R17, R78, PT ;  /* 0x0000004e1100720c */ /* 0x000fc40003f46270 */
[-C--:B------:R-:W-:Y:S02]  /*d370*/  ISETP.GE.AND P1, PT, R9, R78.reuse, PT ;  /* 0x0000004e0900720c */ /* 0x080fe40003f26270 */
[----:B------:R-:W-:Y:S02]  /*d380*/  ISETP.GE.AND P0, PT, R3, R78, PT ;  /* 0x0000004e0300720c */ /* 0x000fe40003f06270 */
        /* <DEDUP_REMOVED lines=26> */
.L_x_11509:
        /* <DEDUP_REMOVED lines=32> */
[----:B------:R-:W2:Y:S01]  /*d730*/  LD.E.64 R30, desc[UR4][R100.64+0x20] ;  /* 0x00002004641e7980 */ /* 0x000ea2000c101b00 */
[----:B------:R-:W-:-:S09]  /*d740*/  LOP3.LUT R12, RZ, R10, RZ, 0x33, !PT ;  /* 0x0000000aff0c7212 */ /* 0x000fd200078e33ff */
[----:B------:R-:W-:Y:S02]  /*d750*/  @P5 IADD3 R13, PT, PT, R13, 0x1, RZ ;  /* 0x000000010d0d5810 */ /* 0x000fe40007ffe0ff */
[----:B------:R-:W-:-:S03]  /*d760*/  @P6 VIADD R14, R14, 0x1 ;  /* 0x000000010e0e6836 */ /* 0x000fc60000000000 */
[----:B------:R-:W-:Y:S02]  /*d770*/  @!P0 IMAD.MOV R13, RZ, RZ, -R13 ;  /* 0x000000ffff0d8224 */ /* 0x000fe400078e0a0d */
[----:B------:R-:W-:-:S03]  /*d780*/  @!P2 IADD3 R14, PT, PT, -R14, RZ, RZ ;  /* 0x000000ff0e0ea210 */ /* 0x000fc60007ffe1ff */
        /* <DEDUP_REMOVED lines=22> */
.L_x_11510:
[----:B------:R-:W-:Y:S05]  /*d8f0*/  BSYNC.RECONVERGENT B0 ;  /* 0x0000000000007941 */ /* 0x000fea0003800200 */
.L_x_11508:
[----:B------:R-:W-:Y:S01]  /*d900*/  IMAD.SHL.U32 R9, R144, 0x20, RZ ;  /* 0x0000002090097824 */ /* 0x000fe200078e00ff */
[----:B------:R-:W-:Y:S01]  /*d910*/  LEA R10, P0, R74, R146, 0x1 ;  /* 0x000000924a0a7211 */ /* 0x000fe200078008ff */
        /* <DEDUP_REMOVED lines=18> */
.L_x_11507:
[----:B------:R-:W-:Y:S05]  /*da40*/  BSYNC.RECONVERGENT B1 ;  /* 0x0000000000017941 */ /* 0x000fea0003800200 */
.L_x_11506:
        /* <DEDUP_REMOVED lines=53> */
[-C--:B------:R-:W-:Y:S01]  /*dda0*/  FFMA.FTZ R109, R8, R120.reuse, -R123 ;  /* 0x00000078086d7223 */ /* 0x080fe2000001087b */
[-CC-:B------:R-:W-:Y:S01]  /*ddb0*/  FFMA.FTZ R2, R26, R120.reuse, -R129.reuse ;  /* 0x000000781a027223 */ /* 0x180fe20000010881 */
[----:B------:R-:W-:Y:S01]  /*ddc0*/  LDSM.16.MT88.4 R8, [R132+0x8800] ;  /* 0x008800008408783b */ /* 0x000fe20000004200 */
[-CC-:B------:R-:W-:Y:S01]  /*ddd0*/  FFMA.FTZ R33, R64, R120.reuse, -R129.reuse ;  /* 0x0000007840217223 */ /* 0x180fe20000010881 */
[-C--:B------:R-:W-:Y:S01]  /*dde0*/  FFMA.FTZ R0, R28, R120.reuse, -R129 ;  /* 0x000000781c007223 */ /* 0x080fe20000010881 */
[-CC-:B------:R-:W-:Y:S01]  /*ddf0*/  FFMA.FTZ R111, R70, R120.reuse, -R123.reuse ;  /* 0x00000078466f7223 */ /* 0x180fe2000001087b */
[-CC-:B------:R-:W-:Y:S01]  /*de00*/  FFMA.FTZ R34, R16, R120.reuse, -R123.reuse ;  /* 0x0000007810227223 */ /* 0x180fe2000001087b */
[----:B------:R-:W1:Y:S01]  /*de10*/  MUFU.EX2 R112, R112 ;  /* 0x0000007000707308 */ /* 0x000e620000000800 */
[-C--:B------:R-:W-:Y:S01]  /*de20*/  FFMA.FTZ R32, R66, R120.reuse, -R123 ;  /* 0x0000007842207223 */ /* 0x080fe2000001087b */
[----:B------:R-:W-:Y:S01]  /*de30*/  LDSM.16.MT88.4 R16, [R138+0xa800] ;  /* 0x00a800008a10783b */ /* 0x000fe20000004200 */
[-CC-:B------:R-:W-:Y:S01]  /*de40*/  FFMA.FTZ R131, R124, R120.reuse, -R129.reuse ;  /* 0x000000787c837223 */ /* 0x180fe20000010881 */
[-CC-:B------:R-:W-:Y:S01]  /*de50*/  FFMA.FTZ R126, R126, R120.reuse, -R129.reuse ;  /* 0x000000787e7e7223 */ /* 0x180fe20000010881 */
[-CC-:B------:R-:W-:Y:S01]  /*de60*/  FFMA.FTZ R124, R127, R120.reuse, -R129.reuse ;  /* 0x000000787f7c7223 */ /* 0x180fe20000010881 */
[----:B------:R-:W2:Y:S01]  /*de70*/  LDSM.16.MT88.4 R64, [R138+0xa000] ;  /* 0x00a000008a40783b */ /* 0x000ea20000004200 */
[-C--:B------:R-:W-:Y:S01]  /*de80*/  FFMA.FTZ R125, R125, R120.reuse, -R129 ;  /* 0x000000787d7d7223 */ /* 0x080fe20000010881 */
[----:B------:R-:W-:Y:S01]  /*de90*/  MUFU.EX2 R113, R113 ;  /* 0x0000007100717308 */ /* 0x000fe20000000800 */
[-CC-:B------:R-:W-:Y:S01]  /*dea0*/  FFMA.FTZ R122, R122, R120.reuse, -R123.reuse ;  /* 0x000000787a7a7223 */ /* 0x180fe2000001087b */
[----:B------:R-:W-:Y:S01]  /*deb0*/  LDSM.16.MT88.4 R24, [R132+0xa000] ;  /* 0x00a000008418783b */ /* 0x000fe20000004200 */
[-CC-:B------:R-:W-:Y:S01]  /*dec0*/  FFMA.FTZ R121, R121, R120.reuse, -R123.reuse ;  /* 0x0000007879797223 */ /* 0x180fe2000001087b */
[-CC-:B------:R-:W-:Y:S01]  /*ded0*/  FFMA.FTZ R118, R118, R120.reuse, -R123.reuse ;  /* 0x0000007876767223 */ /* 0x180fe2000001087b */
[----:B------:R-:W-:Y:S01]  /*dee0*/  FFMA.FTZ R165, R116, R120, -R123 ;  /* 0x0000007874a57223 */ /* 0x000fe2000001087b */
[----:B------:R-:W-:Y:S02]  /*def0*/  LDSM.16.MT88.4 R28, [R138+0x8800] ;  /* 0x008800008a1c783b */ /* 0x000fe40000004200 */
[----:B------:R-:W3:Y:S01]  /*df00*/  MUFU.EX2 R108, R108 ;  /* 0x0000006c006c7308 */ /* 0x000ee20000000800 */
[----:B-1----:R-:W-:Y:S01]  /*df10*/  F2FP.F16.F32.PACK_AB R84, R112, R117 ;  /* 0x000000757054723e */ /* 0x002fe200000000ff */
[----:B------:R-:W-:Y:S01]  /*df20*/  LDSM.16.MT88.4 R20, [R134+0x8800] ;  /* 0x008800008614783b */ /* 0x000fe20000004200 */
[----:B------:R-:W-:-:S05]  /*df30*/  FADD.FTZ R112, R117, R112 ;  /* 0x0000007075707221 */ /* 0x000fca0000010000 */
        /* <DEDUP_REMOVED lines=24> */
[----:B---3--:R-:W-:Y:S01]  /*e0c0*/  F2FP.F16.F32.PACK_AB R6, R0, R33 ;  /* 0x000000210006723e */ /* 0x008fe200000000ff */
[C---:B------:R-:W-:Y:S06]  /*e0d0*/  HMMA.16816.F32 R48, R84.reuse, R50, RZ ;  /* 0x000000325430723c */ /* 0x040fec00000018ff */
[----:B------:R-:W-:Y:S02]  /*e0e0*/  MUFU.EX2 R32, R32 ;  /* 0x0000002000207308 */ /* 0x000fe40000000800 */
[C---:B--2---:R-:W-:Y:S06]  /*e0f0*/  HMMA.16816.F32 R60, R84.reuse, R64, RZ ;  /* 0x00000040543c723c */ /* 0x044fec00000018ff */
        /* <DEDUP_REMOVED lines=36> */
[----:B------:R-:W-:Y:S05]  /*e340*/  HMMA.16816.F32 R96, R4, R28, R96 ;  /* 0x0000001c0460723c */ /* 0x000fea0000001860 */
[-CC-:B------:R-:W-:Y:S01]  /*e350*/  FFMA.FTZ R28, R166, R120.reuse, -R123.reuse ;  /* 0x00000078a61c7223 */ /* 0x180fe2000001087b */
[-C--:B------:R-:W-:Y:S01]  /*e360*/  FFMA.FTZ R29, R130, R120.reuse, -R123 ;  /* 0x00000078821d7223 */ /* 0x080fe2000001087b */
[----:B------:R-:W-:Y:S01]  /*e370*/  MUFU.EX2 R24, R24 ;  /* 0x0000001800187308 */ /* 0x000fe20000000800 */
[----:B------:R-:W-:Y:S03]  /*e380*/  HMMA.16816.F32 R84, R84, R26, RZ ;  /* 0x0000001a5454723c */ /* 0x000fe600000018ff */
[-CC-:B------:R-:W-:Y:S01]  /*e390*/  FFMA.FTZ R26, R170, R120.reuse, -R129.reuse ;  /* 0x00000078aa1a7223 */ /* 0x180fe20000010881 */
[----:B------:R-:W-:-:S05]  /*e3a0*/  FFMA.FTZ R27, R168, R120, -R129 ;  /* 0x00000078a81b7223 */ /* 0x000fca0000010881 */
[----:B------:R-:W4:Y:S01]  /*e3b0*/  MUFU.EX2 R26, R26 ;  /* 0x0000001a001a7308 */ /* 0x000f220000000800 */
[C---:B------:R-:W-:Y:S05]  /*e3c0*/  HMMA.16816.F32 R92, R4.reuse, R30, R92 ;  /* 0x0000001e045c723c */ /* 0x040fea000000185c */
[-CC-:B------:R-:W-:Y:S01]  /*e3d0*/  FFMA.FTZ R31, R164, R120.reuse, -R123.reuse ;  /* 0x00000078a41f7223 */ /* 0x180fe2000001087b */
[----:B------:R-:W-:Y:S01]  /*e3e0*/  FFMA.FTZ R30, R128, R120, -R123 ;  /* 0x00000078801e7223 */ /* 0x000fe2000001087b */
        /* <DEDUP_REMOVED lines=36> */
[C---:B----4-:R-:W-:Y:S08]  /*e630*/  HMMA.16816.F32 R80, R4.reuse, R20, R80 ;  /* 0x000000140450723c */ /* 0x050ff00000001850 */
[C---:B------:R-:W-:Y:S08]  /*e640*/  HMMA.16816.F32 R84, R4.reuse, R22, R84 ;  /* 0x000000160454723c */ /* 0x040ff00000001854 */
[C---:B-1----:R-:W-:Y:S08]  /*e650*/  HMMA.16816.F32 R76, R4.reuse, R8, R76 ;  /* 0x00000008044c723c */ /* 0x042ff0000000184c */
[----:B------:R-:W-:Y:S01]  /*e660*/  HMMA.16816.F32 R88, R4, R10, R88 ;  /* 0x0000000a0458723c */ /* 0x000fe20000001858 */
[----:B------:R-:W1:Y:S02]  /*e670*/  LDSM.16.MT88.4 R8, [R134+0x9800] ;  /* 0x009800008608783b */ /* 0x000e640000004200 */
        /* <DEDUP_REMOVED lines=25> */
[----:B--2---:R-:W-:Y:S03]  /*e810*/  HMMA.16816.F32 R76, R4, R12, R76 ;  /* 0x0000000c044c723c */ /* 0x004fe6000000184c */
[----:B------:R-:W-:-:S04]  /*e820*/  FADD.FTZ R13, R33, R2 ;  /* 0x00000002210d7221 */ /* 0x000fc80000010000 */
[----:B------:R-:W-:Y:S01]  /*e830*/  FADD.FTZ R13, R0, R13 ;  /* 0x0000000d000d7221 */ /* 0x000fe20000010000 */
[----:B------:R-:W-:Y:S01]  /*e840*/  FADD.FTZ R0, R28, R109 ;  /* 0x0000006d1c007221 */ /* 0x000fe20000010000 */
[----:B------:R-:W-:Y:S03]  /*e850*/  HMMA.16816.F32 R88, R4, R14, R88 ;  /* 0x0000000e0458723c */ /* 0x000fe60000001858 */
[----:B------:R-:W-:Y:S01]  /*e860*/  FADD.FTZ R26, R26, R13 ;  /* 0x0000000d1a1a7221 */ /* 0x000fe20000010000 */
[----:B------:R-:W-:-:S03]  /*e870*/  FADD.FTZ R0, R29, R0 ;  /* 0x000000001d007221 */ /* 0x000fc60000010000 */
[----:B------:R-:W-:-:S04]  /*e880*/  FADD.FTZ R25, R25, R26 ;  /* 0x0000001a19197221 */ /* 0x000fc80000010000 */
[----:B------:R-:W-:-:S04]  /*e890*/  FADD.FTZ R24, R24, R25 ;  /* 0x0000001918187221 */ /* 0x000fc80000010000 */
[----:B------:R-:W-:-:S04]  /*e8a0*/  FADD.FTZ R27, R27, R24 ;  /* 0x000000181b1b7221 */ /* 0x000fc80000010000 */
        /* <DEDUP_REMOVED lines=16> */
[----:B------:R-:W-:Y:S01]  /*e9b0*/  VIADD R167, R103, 0xfffffffe ;  /* 0xfffffffe67a77836 */ /* 0x000fe20000000000 */
[----:B------:R-:W-:Y:S01]  /*e9c0*/  ISETP.NE.AND.EX P0, PT, R107, RZ, PT, P0 ;  /* 0x000000ff6b00720c */ /* 0x000fe20003f05300 */
[----:B------:R-:W-:Y:S01]  /*e9d0*/  IMAD.MOV.U32 R105, RZ, RZ, R102 ;  /* 0x000000ffff697224 */ /* 0x000fe200078e0066 */
[----:B------:R-:W-:-:S11]  /*e9e0*/  MOV R0, R3 ;  /* 0x0000000300007202 */ /* 0x000fd60000000f00 */
.L_x_11518:
        /* <DEDUP_REMOVED lines=77> */
.L_x_11513:
[----:B------:R-:W-:Y:S05]  /*eec0*/  BSYNC.RECONVERGENT B0 ;  /* 0x0000000000007941 */ /* 0x000fea0003800200 */
.L_x_11512:
[----:B------:R-:W-:Y:S01]  /*eed0*/  IADD3 R4, P1, PT, R163, R148, RZ ;  /* 0x00000094a3047210 */ /* 0x000fe20007f3e0ff */
[----:B------:R-:W-:Y:S01]  /*eee0*/  @!PT LDS RZ, [RZ] ;  /* 0x00000000fffff984 */ /* 0x000fe20000000800 */
[----:B------:R-:W-:Y:S01]  /*eef0*/  @!PT LDS RZ, [RZ] ;  /* 0x00000000fffff984 */ /* 0x000fe20000000800 */
[----:B------:R-:W-:Y:S01]  /*ef00*/  @!PT LDS RZ, [RZ] ;  /* 0x00000000fffff984 */ /* 0x000fe20000000800 */
[----:B------:R-:W-:Y:S01]  /*ef10*/  LDGSTS.E.BYPASS.LTC128B.128 [R155+0x8000], desc[UR4][R148.64] ;  /* 0x08000000949b7fae */ /* 0x000fe2000b981a04 */
[----:B------:R-:W-:Y:S03]  /*ef20*/  BSSY.RECONVERGENT B1, `(.L_x_11514) ;  /* 0x00000d9000017945 */ /* 0x000fe60003800200 */
[----:B------:R-:W-:Y:S01]  /*ef30*/  IMAD.X R5, R164, 0x1, R149, P1 ;  /* 0x00000001a4057824 */ /* 0x000fe200008e0695 */
[----:B------:R-:W-:Y:S01]  /*ef40*/  LDGSTS.E.BYPASS.LTC128B.128 [R155+0xa000], desc[UR4][R148.64+0x80] ;  /* 0x0a000080949b7fae */ /* 0x000fe2000b981a04 */
[-C--:B------:R-:W-:Y:S03]  /*ef50*/  IADD3 R2, P1, PT, R4, R163.reuse, RZ ;  /* 0x000000a304027210 */ /* 0x080fe60007f3e0ff */
[----:B------:R-:W-:Y:S02]  /*ef60*/  LDGSTS.E.BYPASS.LTC128B.128 [R155+0x8800], desc[UR4][R4.64] ;  /* 0x08800000049b7fae */ /* 0x000fe4000b981a04 */
[--C-:B------:R-:W-:Y:S01]  /*ef70*/  IMAD.X R3, R5, 0x1, R164.reuse, P1 ;  /* 0x0000000105037824 */ /* 0x100fe200008e06a4 */
[----:B------:R-:W-:Y:S01]  /*ef80*/  IADD3 R6, P1, PT, R2, R163, RZ ;  /* 0x000000a302067210 */ /* 0x000fe20007f3e0ff */
[----:B------:R-:W-:Y:S04]  /*ef90*/  LDGSTS.E.BYPASS.LTC128B.128 [R155+0xa800], desc[UR4][R4.64+0x80] ;  /* 0x0a800080049b7fae */ /* 0x000fe8000b981a04 */
[----:B------:R-:W-:Y:S01]  /*efa0*/  LDGSTS.E.BYPASS.LTC128B.128 [R155+0x9000], desc[UR4][R2.64] ;  /* 0x09000000029b7fae */ /* 0x000fe2000b981a04 */
[----:B------:R-:W-:Y:S01]  /*efb0*/  IMAD.X R7, R3, 0x1, R164, P1 ;  /* 0x0000000103077824 */ /* 0x000fe200008e06a4 */
[----:B------:R-:W-:Y:S02]  /*efc0*/  ISETP.NE.AND P1, PT, R167, RZ, PT ;  /* 0x000000ffa700720c */ /* 0x000fe40003f25270 */
[----:B------:R-:W-:Y:S04]  /*efd0*/  LDGSTS.E.BYPASS.LTC128B.128 [R155+0xb000], desc[UR4][R2.64+0x80] ;  /* 0x0b000080029b7fae */ /* 0x000fe8000b981a04 */
[----:B------:R-:W-:Y:S04]  /*efe0*/  LDGSTS.E.BYPASS.LTC128B.128 [R155+0x9800], desc[UR4][R6.64] ;  /* 0x09800000069b7fae */ /* 0x000fe8000b981a04 */
[----:B------:R1:W-:Y:S04]  /*eff0*/  LDGSTS.E.BYPASS.LTC128B.128 [R155+0xb800], desc[UR4][R6.64+0x80] ;  /* 0x0b800080069b7fae */ /* 0x0003e8000b981a04 */
[----:B------:R-:W-:Y:S04]  /*f000*/  LDSM.16.M88.4 R32, [R143] ;  /* 0x000000008f20783b */ /* 0x000fe80000000200 */
[----:B------:R-:W1:Y:S04]  /*f010*/  LDSM.16.M88.4 R8, [R142+0x4000] ;  /* 0x004000008e08783b */ /* 0x000e680000000200 */
[----:B------:R-:W2:Y:S04]  /*f020*/  LDSM.16.M88.4 R16, [R142+0x4800] ;  /* 0x004800008e10783b */ /* 0x000ea80000000200 */
[----:B------:R-:W3:Y:S04]  /*f030*/  LDSM.16.M88.4 R24, [R142+0x5000] ;  /* 0x005000008e18783b */ /* 0x000ee80000000200 */
[----:B------:R-:W0:Y:S04]  /*f040*/  LDGDEPBAR ;  /* 0x00000000000079af */ /* 0x000e280000000000 */
[----:B------:R-:W4:Y:S04]  /*f050*/  LDSM.16.M88.4 R108, [R142+0x5800] ;  /* 0x005800008e6c783b */ /* 0x000f280000000200 */
[----:B------:R-:W-:Y:S04]  /*f060*/  LDSM.16.M88.4 R112, [R141] ;  /* 0x000000008d70783b */ /* 0x000fe80000000200 */
[----:B------:R-:W5:Y:S04]  /*f070*/  LDSM.16.M88.4 R116, [R137+0x4000] ;  /* 0x004000008974783b */ /* 0x000f680000000200 */
[----:B------:R-:W5:Y:S04]  /*f080*/  LDSM.16.M88.4 R120, [R137+0x4800] ;  /* 0x004800008978783b */ /* 0x000f680000000200 */
[----:B------:R-:W5:Y:S04]  /*f090*/  LDSM.16.M88.4 R124, [R137+0x5000] ;  /* 0x00500000897c783b */ /* 0x000f680000000200 */
[----:B------:R-:W5:Y:S01]  /*f0a0*/  LDSM.16.M88.4 R128, [R137+0x5800] ;  /* 0x005800008980783b */ /* 0x000f620000000200 */
[C---:B-1----:R-:W-:Y:S08]  /*f0b0*/  HMMA.16816.F32 R4, R32.reuse, R8, RZ ;  /* 0x000000082004723c */ /* 0x042ff000000018ff */
[C---:B------:R-:W-:Y:S08]  /*f0c0*/  HMMA.16816.F32 R8, R32.reuse, R10, RZ ;  /* 0x0000000a2008723c */ /* 0x040ff000000018ff */
[C---:B--2---:R-:W-:Y:S08]  /*f0d0*/  HMMA.16816.F32 R12, R32.reuse, R16, RZ ;  /* 0x00000010200c723c */ /* 0x044ff000000018ff */
[C---:B------:R-:W-:Y:S08]  /*f0e0*/  HMMA.16816.F32 R16, R32.reuse, R18, RZ ;  /* 0x000000122010723c */ /* 0x040ff000000018ff */
[C---:B---3--:R-:W-:Y:S08]  /*f0f0*/  HMMA.16816.F32 R20, R32.reuse, R24, RZ ;  /* 0x000000182014723c */ /* 0x048ff000000018ff */
[C---:B------:R-:W-:Y:S08]  /*f100*/  HMMA.16816.F32 R24, R32.reuse, R26, RZ ;  /* 0x0000001a2018723c */ /* 0x040ff000000018ff */
[C---:B----4-:R-:W-:Y:S08]  /*f110*/  HMMA.16816.F32 R28, R32.reuse, R108, RZ ;  /* 0x0000006c201c723c */ /* 0x050ff000000018ff */
[----:B------:R-:W-:Y:S01]  /*f120*/  HMMA.16816.F32 R32, R32, R110, RZ ;  /* 0x0000006e2020723c */ /* 0x000fe200000018ff */
[----:B------:R-:W-:Y:S07]  /*f130*/  LDSM.16.M88.4 R108, [R140] ;  /* 0x000000008c6c783b */ /* 0x000fee0000000200 */
[C---:B-----5:R-:W-:Y:S08]  /*f140*/  HMMA.16816.F32 R4, R112.reuse, R116, R4 ;  /* 0x000000747004723c */ /* 0x060ff00000001804 */
        /* <DEDUP_REMOVED lines=10> */
[----:B------:R-:W4:Y:S04]  /*f1f0*/  LDSM.16.M88.4 R112, [R136+0x5800] ;  /* 0x005800008870783b */ /* 0x000f280000000200 */
[----:B------:R-:W-:Y:S03]  /*f200*/  LDSM.16.M88.4 R128, [R135+0x5000] ;  /* 0x005000008780783b */ /* 0x000fe60000000200 */
        /* <DEDUP_REMOVED lines=9> */
[C---:B----4-:R-:W-:Y:S08]  /*f2a0*/  HMMA.16816.F32 R28, R108.reuse, R112, R28 ;  /* 0x000000706c1c723c */ /* 0x050ff0000000181c */
        /* <DEDUP_REMOVED lines=53> */
[----:B------:R-:W3:Y:S01]  /*f600*/  LDSM.16.M88.4 R108, [R135+0x7800] ;  /* 0x00780000876c783b */ /* 0x000ee20000000200 */
[----:B------:R-:W-:Y:S04]  /*f610*/  DEPBAR.LE SB0, 0x0 ;  /* 0x000080000000791a */ /* 0x000fe80000000000 */
[----:B------:R-:W-:Y:S02]  /*f620*/  BAR.SYNC.DEFER_BLOCKING 0x0 ;  /* 0x0000000000007b1d */ /* 0x000fe40000010000 */
[C---:B-1----:R-:W-:Y:S08]  /*f630*/  HMMA.16816.F32 R4, R116.reuse, R120, R4 ;  /* 0x000000787404723c */ /* 0x042ff00000001804 */
[C---:B------:R-:W-:Y:S08]  /*f640*/  HMMA.16816.F32 R8, R116.reuse, R122, R8 ;  /* 0x0000007a7408723c */ /* 0x040ff00000001808 */
[C---:B--2---:R-:W-:Y:S08]  /*f650*/  HMMA.16816.F32 R12, R116.reuse, R124, R12 ;  /* 0x0000007c740c723c */ /* 0x044ff0000000180c */
[C---:B------:R-:W-:Y:S08]  /*f660*/  HMMA.16816.F32 R16, R116.reuse, R126, R16 ;  /* 0x0000007e7410723c */ /* 0x040ff00000001810 */
[C---:B----4-:R-:W-:Y:S08]  /*f670*/  HMMA.16816.F32 R20, R116.reuse, R128, R20 ;  /* 0x000000807414723c */ /* 0x050ff00000001814 */
        /* <DEDUP_REMOVED lines=79> */
.L_x_11517:
[----:B------:R-:W-:Y:S05]  /*fb70*/  BSYNC.RECONVERGENT B0 ;  /* 0x0000000000007941 */ /* 0x000fea0003800200 */
.L_x_11516:
        /* <DEDUP_REMOVED lines=19> */
.L_x_11515:
[----:B------:R-:W-:Y:S05]  /*fcb0*/  BSYNC.RECONVERGENT B1 ;  /* 0x0000000000017941 */ /* 0x000fea0003800200 */
.L_x_11514:
        /* <DEDUP_REMOVED lines=120> */
[-C--:B------:R-:W-:Y:S01]  /*10440*/  FFMA.FTZ R128, R17, R103.reuse, -R126 ;  /* 0x0000006711807223 */ /* 0x080fe2000001087e */
        /* <DEDUP_REMOVED lines=19> */
[C---:B------:R-:W-:Y:S01]  /*10580*/  ISETP.GT.AND P1, PT, R167.reuse, RZ, PT ;  /* 0x000000ffa700720c */ /* 0x040fe20003f24270 */
[----:B------:R-:W-:Y:S03]  /*10590*/  FFMA.FTZ R121, R0, R165, R121 ;  /* 0x000000a500797223 */ /* 0x000fe60000010079 */
[----:B------:R-:W4:Y:S01]  /*105a0*/  MUFU.EX2 R130, R130 ;  /* 0x0000008200827308 */ /* 0x000f220000000800 */
[----:B-1----:R-:W-:Y:S01]  /*105b0*/  F2FP.F16.F32.PACK_AB R86, R128, R125 ;  /* 0x0000007d8056723e */ /* 0x002fe200000000ff */
[----:B------:R-:W-:Y:S01]  /*105c0*/  FADD.FTZ R117, R118, R117 ;  /* 0x0000007576757221 */ /* 0x000fe20000010000 */
[C---:B------:R-:W-:Y:S01]  /*105d0*/  HMMA.16816.F32 R40, R96.reuse, R110, R40 ;  /* 0x0000006e6028723c */ /* 0x040fe20000001828 */
[----:B------:R-:W1:Y:S02]  /*105e0*/  LDSM.16.MT88.4 R108, [R134+0xa000] ;  /* 0x00a00000866c783b */ /* 0x000e640000004200 */
[----:B------:R-:W-:Y:S01]  /*105f0*/  IADD3 R167, PT, PT, R167, -0x1, RZ ;  /* 0xffffffffa7a77810 */ /* 0x000fe20007ffe0ff */
[----:B------:R-:W-:Y:S03]  /*10600*/  FADD.FTZ R121, R122, R121 ;  /* 0x000000797a797221 */ /* 0x000fe60000010000 */
[----:B------:R-:W-:Y:S01]  /*10610*/  MUFU.EX2 R129, R129 ;  /* 0x0000008100817308 */ /* 0x000fe20000000800 */
[----:B------:R-:W-:Y:S01]  /*10620*/  FADD.FTZ R116, R116, R117 ;  /* 0x0000007574747221 */ /* 0x000fe20000010000 */
[C---:B------:R-:W-:Y:S03]  /*10630*/  HMMA.16816.F32 R44, R96.reuse, R112, R44 ;  /* 0x00000070602c723c */ /* 0x040fe6000000182c */
[-CC-:B------:R-:W-:Y:S01]  /*10640*/  FFMA.FTZ R112, R12, R103.reuse, -R126.reuse ;  /* 0x000000670c707223 */ /* 0x180fe2000001087e */
[----:B------:R-:W-:Y:S01]  /*10650*/  FMUL.FTZ R12, R2, R88 ;  /* 0x00000058020c7220 */ /* 0x000fe20000410000 */
[----:B------:R-:W-:Y:S01]  /*10660*/  FFMA.FTZ R113, R13, R103, -R126 ;  /* 0x000000670d717223 */ /* 0x000fe2000001087e */
[----:B----4-:R-:W-:Y:S01]  /*10670*/  F2FP.F16.F32.PACK_AB R87, R130, R127 ;  /* 0x0000007f8257723e */ /* 0x010fe200000000ff */
[----:B------:R-:W-:Y:S01]  /*10680*/  FMUL.FTZ R13, R2, R89 ;  /* 0x00000059020d7220 */ /* 0x000fe20000410000 */
[C---:B------:R-:W-:Y:S01]  /*10690*/  HMMA.16816.F32 R48, R96.reuse, R114, R48 ;  /* 0x000000726030723c */ /* 0x040fe20000001830 */
[----:B------:R-:W4:Y:S02]  /*106a0*/  MUFU.EX2 R112, R112 ;  /* 0x0000007000707308 */ /* 0x000f240000000800 */
        /* <DEDUP_REMOVED lines=8> */
[----:B------:R-:W-:Y:S01]  /*10730*/  FADD.FTZ R119, R119, R116 ;  /* 0x0000007477777221 */ /* 0x000fe20000010000 */
[----:B------:R-:W-:Y:S03]  /*10740*/  FADD.FTZ R123, R123, R120 ;  /* 0x000000787b7b7221 */ /* 0x000fe60000010000 */
[C---:B------:R-:W-:Y:S01]  /*10750*/  HMMA.16816.F32 R56, R96.reuse, R94, R56 ;  /* 0x0000005e6038723c */ /* 0x040fe20000001838 */
[----:B------:R-:W5:Y:S04]  /*10760*/  LDSM.16.MT88.4 R92, [R133+0xa000] ;  /* 0x00a00000855c783b */ /* 0x000f680000004200 */
[----:B------:R-:W1:Y:S01]  /*10770*/  MUFU.EX2 R114, R114 ;  /* 0x0000007200727308 */ /* 0x000e620000000800 */
[----:B----4-:R-:W-:Y:S02]  /*10780*/  FADD.FTZ R0, R112, R119 ;  /* 0x0000007770007221 */ /* 0x010fe40000010000 */
[C---:B--2---:R-:W-:Y:S07]  /*10790*/  HMMA.16816.F32 R60, R96.reuse, R104, R60 ;  /* 0x00000068603c723c */ /* 0x044fee000000183c */
[----:B------:R-:W2:Y:S01]  /*107a0*/  MUFU.EX2 R115, R115 ;  /* 0x0000007300737308 */ /* 0x000ea20000000800 */
[C---:B---3--:R-:W-:Y:S01]  /*107b0*/  F2FP.F16.F32.PACK_AB R84, R113.reuse, R112 ;  /* 0x000000707154723e */ /* 0x048fe200000000ff */
[----:B------:R-:W-:Y:S01]  /*107c0*/  FADD.FTZ R0, R113, R0 ;  /* 0x0000000071007221 */ /* 0x000fe20000010000 */
[C---:B------:R-:W-:Y:S01]  /*107d0*/  HMMA.16816.F32 R64, R96.reuse, R106, R64 ;  /* 0x0000006a6040723c */ /* 0x040fe20000001840 */
[----:B------:R-:W3:Y:S06]  /*107e0*/  LDSM.16.MT88.4 R104, [R132+0xa000] ;  /* 0x00a000008468783b */ /* 0x000eec0000004200 */
[----:B------:R-:W4:Y:S01]  /*107f0*/  MUFU.EX2 R168, R168 ;  /* 0x000000a800a87308 */ /* 0x000f220000000800 */
[----:B-1----:R-:W-:Y:S01]  /*10800*/  FADD.FTZ R2, R114, R123 ;  /* 0x0000007b72027221 */ /* 0x002fe20000010000 */
[C---:B------:R-:W-:Y:S08]  /*10810*/  HMMA.16816.F32 R68, R96.reuse, R108, R68 ;  /* 0x0000006c6044723c */ /* 0x040ff00000001844 */
[----:B------:R-:W-:Y:S01]  /*10820*/  MUFU.EX2 R131, R131 ;  /* 0x0000008300837308 */ /* 0x000fe20000000800 */
[C---:B--2---:R-:W-:Y:S01]  /*10830*/  F2FP.F16.F32.PACK_AB R85, R115.reuse, R114 ;  /* 0x000000727355723e */ /* 0x044fe200000000ff */
[----:B------:R-:W-:Y:S01]  /*10840*/  FADD.FTZ R2, R115, R2 ;  /* 0x0000000273027221 */ /* 0x000fe20000010000 */
[C---:B------:R-:W-:Y:S01]  /*10850*/  HMMA.16816.F32 R72, R96.reuse, R110, R72 ;  /* 0x0000006e6048723c */ /* 0x040fe20000001848 */
[----:B------:R-:W-:Y:S06]  /*10860*/  LDSM.16.MT88.4 R108, [R133+0x8800] ;  /* 0x00880000856c783b */ /* 0x000fec0000004200 */
[----:B------:R-:W-:Y:S01]  /*10870*/  MUFU.EX2 R170, R170 ;  /* 0x000000aa00aa7308 */ /* 0x000fe20000000800 */
[C---:B-----5:R-:W-:Y:S09]  /*10880*/  HMMA.16816.F32 R76, R96.reuse, R92, R76 ;  /* 0x0000005c604c723c */ /* 0x060ff2000000184c */
[----:B------:R-:W-:Y:S01]  /*10890*/  MUFU.EX2 R169, R169 ;  /* 0x000000a900a97308 */ /* 0x000fe20000000800 */
[C---:B------:R-:W-:Y:S01]  /*108a0*/  HMMA.16816.F32 R12, R96.reuse, R94, R12 ;  /* 0x0000005e600c723c */ /* 0x040fe2000000180c */
[----:B------:R-:W1:Y:S08]  /*108b0*/  LDSM.16.MT88.4 R92, [R134+0x8800] ;  /* 0x00880000865c783b */ /* 0x000e700000004200 */
[----:B------:R-:W-:Y:S01]  /*108c0*/  MUFU.EX2 R171, R171 ;  /* 0x000000ab00ab7308 */ /* 0x000fe20000000800 */
        /* <DEDUP_REMOVED lines=16> */
[----:B----4-:R-:W-:Y:S01]  /*109d0*/  F2FP.F16.F32.PACK_AB R22, R168, R129 ;  /* 0x00000081a816723e */ /* 0x010fe200000000ff */
[-CC-:B------:R-:W-:Y:S03]  /*109e0*/  FFMA.FTZ R111, R23, R103.reuse, -R124.reuse ;  /* 0x00000067176f7223 */ /* 0x180fe6000001087c */
        /* <DEDUP_REMOVED lines=11> */
[----:B---3--:R-:W-:Y:S05]  /*10aa0*/  F2FP.F16.F32.PACK_AB R21, R111, R110 ;  /* 0x0000006e6f15723e */ /* 0x008fea00000000ff */
[C---:B------:R-:W-:Y:S01]  /*10ab0*/  HMMA.16816.F32 R72, R84.reuse, R94, R72 ;  /* 0x0000005e5448723c */ /* 0x040fe20000001848 */
[----:B------:R-:W1:Y:S07]  /*10ac0*/  LDSM.16.MT88.4 R92, [R138+0x9000] ;  /* 0x009000008a5c783b */ /* 0x000e6e0000004200 */
        /* <DEDUP_REMOVED lines=18> */
[----:B--2---:R-:W-:Y:S01]  /*10bf0*/  F2FP.F16.F32.PACK_AB R23, R105, R104 ;  /* 0x000000686917723e */ /* 0x004fe200000000ff */
[----:B------:R-:W2:Y:S06]  /*10c00*/  LDSM.16.MT88.4 R88, [R138+0xb000] ;  /* 0x00b000008a58783b */ /* 0x000eac0000004200 */
        /* <DEDUP_REMOVED lines=23> */
[----:B------:R-:W-:Y:S03]  /*10d80*/  F2FP.F16.F32.PACK_AB R85, R170, R131 ;  /* 0x00000083aa55723e */ /* 0x000fe600000000ff */
[----:B------:R-:W-:Y:S01]  /*10d90*/  HMMA.16816.F32 R16, R20, R86, R16 ;  /* 0x000000561410723c */ /* 0x000fe20000001810 */
[----:B------:R-:W3:Y:S02]  /*10da0*/  LDSM.16.MT88.4 R20, [R133+0x9800] ;  /* 0x009800008514783b */ /* 0x000ee40000004200 */
[----:B-1----:R-:W-:Y:S02]  /*10db0*/  F2FP.F16.F32.PACK_AB R86, R126, R169 ;  /* 0x000000a97e56723e */ /* 0x002fe400000000ff */
[----:B------:R-:W-:Y:S07]  /*10dc0*/  F2FP.F16.F32.PACK_AB R87, R124, R171 ;  /* 0x000000ab7c57723e */ /* 0x000fee00000000ff */
[C---:B------:R-:W-:Y:S01]  /*10dd0*/  HMMA.16816.F32 R96, R84.reuse, R28, R4 ;  /* 0x0000001c5460723c */ /* 0x040fe20000001804 */
[----:B------:R-:W1:Y:S07]  /*10de0*/  LDSM.16.MT88.4 R4, [R138+0xb800] ;  /* 0x00b800008a04783b */ /* 0x000e6e0000004200 */
[C---:B------:R-:W-:Y:S01]  /*10df0*/  HMMA.16816.F32 R92, R84.reuse, R30, R8 ;  /* 0x0000001e545c723c */ /* 0x040fe20000001808 */
[----:B------:R-:W4:Y:S07]  /*10e00*/  LDSM.16.MT88.4 R8, [R134+0xb800] ;  /* 0x00b800008608783b */ /* 0x000f2e0000004200 */
[C---:B--2---:R-:W-:Y:S08]  /*10e10*/  HMMA.16816.F32 R36, R84.reuse, R24, R36 ;  /* 0x000000185424723c */ /* 0x044ff00000001824 */
        /* <DEDUP_REMOVED lines=25> */
[----:B------:R-:W-:Y:S01]  /*10fb0*/  MOV R105, R102 ;  /* 0x0000006600697202 */ /* 0x000fe20000000f00 */
[----:B------:R-:W-:Y:S01]  /*10fc0*/  FADD.FTZ R106, R106, R9 ;  /* 0x000000096a6a7221 */ /* 0x000fe20000010000 */
[----:B------:R-:W-:Y:S03]  /*10fd0*/  FADD.FTZ R131, R131, R0 ;  /* 0x0000000083837221 */ /* 0x000fe60000010000 */
[----:B------:R-:W-:Y:S03]  /*10fe0*/  HMMA.16816.F32 R84, R84, R6, R16 ;  /* 0x000000065454723c */ /* 0x000fe60000001810 */
[----:B------:R-:W-:Y:S01]  /*10ff0*/  FADD.FTZ R0, R107, R106 ;  /* 0x0000006a6b007221 */ /* 0x000fe20000010000 */
[----:B------:R-:W-:Y:S03]  /*11000*/  FADD.FTZ R170, R170, R131 ;  /* 0x00000083aaaa7221 */ /* 0x000fe60000010000 */
[----:B------:R-:W-:Y:S01]  /*11010*/  FADD.FTZ R169, R169, R0 ;  /* 0x00000000a9a97221 */ /* 0x000fe20000010000 */
[----:B------:R-:W-:Y:S01]  /*11020*/  FADD.FTZ R165, R171, R170 ;  /* 0x000000aaaba57221 */ /* 0x000fe20000010000 */
[----:B------:R-:W-:Y:S02]  /*11030*/  MOV R0, R3 ;  /* 0x0000000300007202 */ /* 0x000fe40000000f00 */
[----:B------:R-:W-:Y:S01]  /*11040*/  FADD.FTZ R166, R126, R169 ;  /* 0x000000a97ea67221 */ /* 0x000fe20000010000 */
[----:B------:R-:W-:Y:S01]  /*11050*/  FADD.FTZ R165, R124, R165 ;  /* 0x000000a57ca57221 */ /* 0x000fe20000010000 */
[----:B------:R-:W-:Y:S07]  /*11060*/  @P1 BRA `(.L_x_11518) ;  /* 0xffffffd800601947 */ /* 0x000fee000383ffff */
.L_x_11511:
        /* <DEDUP_REMOVED lines=13> */
.L_x_11533:
[C---:B------:R-:W-:Y:S01]  /*11140*/  SHF.L.U32 R0, R6.reuse, 0x4, RZ ;  /* 0x0000000406007819 */ /* 0x040fe200000006ff */
[----:B------:R-:W1:Y:S01]  /*11150*/  S2UR UR6, SR_CgaCtaId ;  /* 0x00000000000679c3 */ /* 0x000e620000008800 */
[----:B------:R-:W-:Y:S01]  /*11160*/  SHF.L.U32 R5, R6, 0x1, RZ ;  /* 0x0000000106057819 */ /* 0x000fe200000006ff */
[----:B---3--:R-:W-:Y:S01]  /*11170*/  FADD.FTZ R11, R10, R11 ;  /* 0x0000000b0a0b7221 */ /* 0x008fe20000010000 */
[----:B------:R-:W-:Y:S01]  /*11180*/  LOP3.LUT R0, R0, 0x1c0, RZ, 0xc0, !PT ;  /* 0x000001c000007812 */ /* 0x000fe200078ec0ff */
[----:B------:R-:W3:Y:S01]  /*11190*/  MUFU.RCP R2, R8 ;  /* 0x0000000800027308 */ /* 0x000ee20000001000 */
[----:B------:R-:W-:Y:S01]  /*111a0*/  FSETP.NE.FTZ.AND P1, PT, R8, RZ, PT ;  /* 0x000000ff0800720b */ /* 0x000fe20003f35000 */
[----:B------:R-:W-:Y:S01]  /*111b0*/  UMOV UR7, 0x400 ;  /* 0x0000040000077882 */ /* 0x000fe20000000000 */
[----:B------:R-:W-:Y:S02]  /*111c0*/  LOP3.LUT R9, R0, 0x38, R5, 0xf8, !PT ;  /* 0x0000003800097812 */ /* 0x000fe400078ef805 */
[----:B------:R-:W-:-:S02]  /*111d0*/  FSETP.NE.FTZ.AND P0, PT, R11, RZ, PT ;  /* 0x000000ff0b00720b */ /* 0x000fc40003f15000 */
[C---:B------:R-:W-:Y:S01]  /*111e0*/  LOP3.LUT P2, RZ, R6.reuse, 0x4, RZ, 0xc0, !PT ;  /* 0x0000000406ff7812 */ /* 0x040fe2000784c0ff */
[----:B------:R-:W4:Y:S01]  /*111f0*/  MUFU.RCP R0, R11 ;  /* 0x0000000b00007308 */ /* 0x000f220000001000 */
[----:B------:R-:W-:Y:S02]  /*11200*/  LOP3.LUT R5, R5, 0x6, RZ, 0xc0, !PT ;  /* 0x0000000605057812 */ /* 0x000fe400078ec0ff */
[----:B------:R-:W-:Y:S02]  /*11210*/  R2P PR, R6, 0x18 ;  /* 0x0000001806007804 */ /* 0x000fe40000000000 */
[----:B------:R-:W-:Y:S02]  /*11220*/  IADD3 R4, PT, PT, R9, R5, R4 ;  /* 0x0000000509047210 */ /* 0x000fe40007ffe004 */
[----:B---3--:R-:W-:Y:S01]  /*11230*/  FSEL R2, R2, 1, P1 ;  /* 0x3f80000002027808 */ /* 0x008fe20000800000 */
[----:B-1----:R-:W-:-:S04]  /*11240*/  ULEA UR6, UR6, UR7, 0x18 ;  /* 0x0000000706067291 */ /* 0x002fc8000f8ec0ff */
[C---:B------:R-:W-:Y:S01]  /*11250*/  FMUL.FTZ R96, R2.reuse, R96 ;  /* 0x0000006002607220 */ /* 0x040fe20000410000 */
[C---:B------:R-:W-:Y:S01]  /*11260*/  FMUL.FTZ R97, R2.reuse, R97 ;  /* 0x0000006102617220 */ /* 0x040fe20000410000 */
[----:B------:R-:W-:Y:S01]  /*11270*/  FMUL.FTZ R92, R2, R92 ;  /* 0x0000005c025c7220 */ /* 0x000fe20000410000 */
        /* <DEDUP_REMOVED lines=64> */
[----:B------:R-:W-:Y:S02]  /*11680*/  LEA R5, R4, UR6, 0x1 ;  /* 0x0000000604057c11 */ /* 0x000fe4000f8e08ff */
[----:B------:R-:W-:Y:S02]  /*11690*/  SEL R2, R2, 0xffffffe0, !P3 ;  /* 0xffffffe002027807 */ /* 0x000fe40005800000 */
[----:B------:R-:W-:Y:S02]  /*116a0*/  SEL R0, R0, 0xfffffff0, !P2 ;  /* 0xfffffff000007807 */ /* 0x000fe40005000000 */
[C---:B------:R-:W-:Y:S02]  /*116b0*/  IADD3 R15, PT, PT, R5.reuse, 0x40, RZ ;  /* 0x00000040050f7810 */ /* 0x040fe40007ffe0ff */
[----:B------:R-:W-:Y:S02]  /*116c0*/  IADD3 R13, PT, PT, R2, R5, RZ ;  /* 0x00000005020d7210 */ /* 0x000fe40007ffe0ff */
[----:B------:R-:W-:-:S02]  /*116d0*/  @P4 IADD3 R15, PT, PT, R5, -0x40, RZ ;  /* 0xffffffc0050f4810 */ /* 0x000fc40007ffe0ff */
[----:B------:R-:W-:Y:S02]  /*116e0*/  F2FP.F16.F32.PACK_AB R96, R97, R96 ;  /* 0x000000606160723e */ /* 0x000fe400000000ff */
        /* <DEDUP_REMOVED lines=70> */
[----:B-1----:R-:W2:Y:S04]  /*11b50*/  LD.E.64 R44, desc[UR4][R100.64+0x88] ;  /* 0x00008804642c7980 */ /* 0x002ea8000c101b00 */
[----:B---3--:R-:W3:Y:S04]  /*11b60*/  LD.E.64 R12, desc[UR4][R100.64+0x90] ;  /* 0x00009004640c7980 */ /* 0x008ee8000c101b00 */
        /* <DEDUP_REMOVED lines=8> */
[-C--:B--2---:R-:W-:Y:S01]  /*11bf0*/  @!P2 IMAD R2, R47, R152.reuse, RZ ;  /* 0x000000982f02a224 */ /* 0x084fe200078e02ff */
[----:B------:R-:W-:Y:S01]  /*11c00*/  MOV R17, RZ ;  /* 0x000000ff00117202 */ /* 0x000fe20000000f00 */
[----:B------:R-:W-:-:S04]  /*11c10*/  @!P2 IMAD.WIDE.U32 R46, R46, R152, RZ ;  /* 0x000000982e2ea225 */ /* 0x000fc800078e00ff */
[----:B------:R-:W2:Y:S01]  /*11c20*/  @P0 MUFU.LG2 R11, R11 ;  /* 0x0000000b000b0308 */ /* 0x000ea20000000c00 */
[----:B------:R-:W-:Y:S01]  /*11c30*/  LOP3.LUT R16, R0, 0x38, RZ, 0xc0, !PT ;  /* 0x0000003800107812 */ /* 0x000fe200078ec0ff */
[----:B------:R-:W-:Y:S01]  /*11c40*/  @P2 IMAD.WIDE.U32 R20, R44, R156, RZ ;  /* 0x0000009c2c142225 */ /* 0x000fe200078e00ff */
[----:B------:R-:W-:-:S03]  /*11c50*/  @!P2 IADD3 R0, PT, PT, R47, R2, RZ ;  /* 0x000000022f00a210 */ /* 0x000fc60007ffe0ff */
[----:B------:R-:W-:Y:S01]  /*11c60*/  @P2 IMAD R4, R45, R156, RZ ;  /* 0x0000009c2d042224 */ /* 0x000fe200078e02ff */
[----:B------:R-:W-:Y:S01]  /*11c70*/  @P2 MOV R46, R20 ;  /* 0x00000014002e2202 */ /* 0x000fe20000000f00 */
[----:B------:R-:W-:-:S04]  /*11c80*/  IMAD.WIDE.U32 R16, R154, R44, R16 ;  /* 0x0000002c9a107225 */ /* 0x000fc800078e0010 */
[----:B------:R-:W-:Y:S02]  /*11c90*/  IMAD R2, R45, R154, RZ ;  /* 0x0000009a2d027224 */ /* 0x000fe400078e02ff */
[-C--:B---3--:R-:W-:Y:S02]  /*11ca0*/  IMAD R15, R13, R151.reuse, RZ ;  /* 0x000000970d0f7224 */ /* 0x088fe400078e02ff */
[----:B------:R-:W-:-:S04]  /*11cb0*/  IMAD.WIDE.U32 R18, R12, R151, RZ ;  /* 0x000000970c127225 */ /* 0x000fc800078e00ff */
[----:B-1----:R-:W-:Y:S01]  /*11cc0*/  @P1 FMUL.FTZ R8, R8, 0.69314718246459960938 ;  /* 0x3f31721808081820 */ /* 0x002fe20000410000 */
[----:B------:R-:W-:Y:S02]  /*11cd0*/  @P2 IADD3 R0, PT, PT, R21, R4, RZ ;  /* 0x0000000415002210 */ /* 0x000fe40007ffe0ff */
[----:B------:R-:W-:Y:S02]  /*11ce0*/  IADD3 R2, PT, PT, R17, R2, RZ ;  /* 0x0000000211027210 */ /* 0x000fe40007ffe0ff */
[----:B------:R-:W-:Y:S02]  /*11cf0*/  IADD3 R15, PT, PT, R19, R15, RZ ;  /* 0x0000000f130f7210 */ /* 0x000fe40007ffe0ff */
[----:B------:R-:W-:Y:S01]  /*11d00*/  IADD3 R46, P4, P3, R18, R16, R46 ;  /* 0x00000010122e7210 */ /* 0x000fe20007b9e02e */
[----:B--2---:R-:W-:Y:S01]  /*11d10*/  @P0 FMUL.FTZ R10, R11, 0.69314718246459960938 ;  /* 0x3f3172180b0a0820 */ /* 0x004fe20000410000 */
[----:B------:R-:W-:Y:S01]  /*11d20*/  MOV R4, 0x7f800000 ;  /* 0x7f80000000047802 */ /* 0x000fe20000000f00 */
[----:B-----5:R-:W-:Y:S01]  /*11d30*/  @P1 FFMA.FTZ R4, R7, R102, R8 ;  /* 0x0000006607041223 */ /* 0x020fe20000010008 */
[----:B------:R-:W-:-:S02]  /*11d40*/  IADD3.X R47, PT, PT, R15, R2, R0, P4, P3 ;  /* 0x000000020f2f7210 */ /* 0x000fc400027e6400 */
[----:B------:R-:W-:Y:S02]  /*11d50*/  SHF.R.U32.HI R8, RZ, 0x1, R6 ;  /* 0x00000001ff087819 */ /* 0x000fe40000011606 */
[----:B------:R-:W-:Y:S01]  /*11d60*/  MOV R2, 0x7f800000 ;  /* 0x7f80000000027802 */ /* 0x000fe20000000f00 */
[----:B------:R-:W-:Y:S01]  /*11d70*/  @P0 FFMA.FTZ R2, R7, R3, R10 ;  /* 0x0000000307020223 */ /* 0x000fe2000001000a */
[--C-:B------:R-:W-:Y:S02]  /*11d80*/  SHF.R.U32.HI R0, RZ, 0x3, R6.reuse ;  /* 0x00000003ff007819 */ /* 0x100fe40000011606 */
[----:B------:R-:W-:Y:S02]  /*11d90*/  LOP3.LUT P0, RZ, R6, 0x3, RZ, 0xc0, !PT ;  /* 0x0000000306ff7812 */ /* 0x000fe4000780c0ff */
[----:B------:R-:W-:Y:S02]  /*11da0*/  SHF.R.U32.HI R3, RZ, 0x2, R6 ;  /* 0x00000002ff037819 */ /* 0x000fe40000011606 */
[----:B------:R-:W-:-:S02]  /*11db0*/  IADD3 R13, PT, PT, -R154, R157, RZ ;  /* 0x0000009d9a0d7210 */ /* 0x000fc40007ffe1ff */
[----:B------:R-:W-:Y:S02]  /*11dc0*/  LOP3.LUT R8, R8, 0x30, RZ, 0xc0, !PT ;  /* 0x0000003008087812 */ /* 0x000fe400078ec0ff */
[-C--:B------:R-:W-:Y:S02]  /*11dd0*/  ISETP.GE.AND P5, PT, R162, R13.reuse, PT ;  /* 0x0000000da200720c */ /* 0x080fe40003fa6270 */
[-C--:B------:R-:W-:Y:S02]  /*11de0*/  ISETP.GE.AND P4, PT, R161, R13.reuse, PT ;  /* 0x0000000da100720c */ /* 0x080fe40003f86270 */
        /* <DEDUP_REMOVED lines=11> */
.L_x_11520:
[----:B------:R-:W-:Y:S05]  /*11ea0*/  WARPSYNC.ALL ;  /* 0x0000000000007948 */ /* 0x000fea0003800000 */
[----:B------:R-:W-:Y:S06]  /*11eb0*/  BAR.SYNC.DEFER_BLOCKING 0x0 ;  /* 0x0000000000007b1d */ /* 0x000fec0000010000 */
        /* <DEDUP_REMOVED lines=21> */
.L_x_11522:
[----:B------:R-:W-:Y:S05]  /*12010*/  BSYNC.RECONVERGENT B0 ;  /* 0x0000000000007941 */ /* 0x000fea0003800200 */
.L_x_11521:
        /* <DEDUP_REMOVED lines=9> */
.L_x_11524:
[----:B------:R-:W-:Y:S05]  /*120b0*/  BSYNC.RECONVERGENT B0 ;  /* 0x0000000000007941 */ /* 0x000fea0003800200 */
.L_x_11523:
        /* <DEDUP_REMOVED lines=14> */
.L_x_11526:
[----:B------:R-:W-:Y:S05]  /*121a0*/  BSYNC.RECONVERGENT B0 ;  /* 0x0000000000007941 */ /* 0x000fea0003800200 */
.L_x_11525:
        /* <DEDUP_REMOVED lines=14> */
.L_x_11528:
[----:B------:R-:W-:Y:S05]  /*12290*/  BSYNC.RECONVERGENT B0 ;  /* 0x0000000000007941 */ /* 0x000fea0003800200 */
.L_x_11527:
[----:B------:R-:W-:-:S04]  /*122a0*/  MOV R151, 0x0 ;  /* 0x0000000000977802 */ /* 0x000fc80000000f00 */
[----:B-1234-:R-:W-:Y:S05]  /*122b0*/  @P3 RET.REL.NODEC R150 `(_ZN5flash24flash_fwd_splitkv_kernelI23Flash_fwd_kernel_traitsILi128ELi64ELi64ELi4ELb0ELb0EN7cutlass6half_tE19Flash_kernel_traitsILi128ELi64ELi64ELi4ES3_EELb0ELb0ELb0ELb0ELb1ELb0ELb0ELb1EEEvNS_16Flash_fwd_paramsE) ;  /* 0xfffffedc96503950 */ /* 0x01efea0003c3ffff */
        /* <DEDUP_REMOVED lines=13> */
[----:B-1----:R-:W-:Y:S05]  /*12390*/  RET.REL.NODEC R150 `(_ZN5flash24flash_fwd_splitkv_kernelI23Flash_fwd_kernel_traitsILi128ELi64ELi64ELi4ELb0ELb0EN7cutlass6half_tE19Flash_kernel_traitsILi128ELi64ELi64ELi4ES3_EELb0ELb0ELb0ELb0ELb1ELb0ELb0ELb1EEEvNS_16Flash_fwd_paramsE) ;  /* 0xfffffedc96187950 */ /* 0x002fea0003c3ffff */
.L_x_11519:
[----:B------:R-:W-:Y:S01]  /*123a0*/  MOV R5, 0x2 ;  /* 0x0000000200057802 */ /* 0x000fe20000000f00 */
[----:B------:R-:W-:Y:S01]  /*123b0*/  IMAD.MOV.U32 R0, RZ, RZ, 0x1f ;  /* 0x0000001fff007424 */ /* 0x000fe200078e00ff */
[----:B------:R-:W-:-:S07]  /*123c0*/  MOV R2, 0xffffffff ;  /* 0xffffffff00027802 */ /* 0x000fce0000000f00 */
[----:B-----5:R-:W-:Y:S05]  /*123d0*/  WARPSYNC.COLLECTIVE R2, `(.L_x_11529) ;  /* 0x0000000002087348 */ /* 0x020fea0003c00000 */
[----:B------:R1:W2:Y:S02]  /*123e0*/  SHFL.BFLY P0, R11, R166, R5, R0 ;  /* 0x0c000005a60b7389 */ /* 0x0002a40000000000 */
[----:B-12--5:R-:W-:Y:S05]  /*123f0*/  ENDCOLLECTIVE ;  /* 0x000000000000791b */ /* 0x026fea0003800000 */
.L_x_11529:
[----:B------:R-:W-:Y:S02]  /*12400*/  IMAD.MOV.U32 R9, RZ, RZ, R11 ;  /* 0x000000ffff097224 */ /* 0x000fe400078e000b */
[----:B------:R-:W-:Y:S02]  /*12410*/  IMAD.MOV.U32 R5, RZ, RZ, 0x1 ;  /* 0x00000001ff057424 */ /* 0x000fe400078e00ff */
[----:B------:R-:W-:-:S05]  /*12420*/  FADD.FTZ R9, R9, R166 ;  /* 0x000000a609097221 */ /* 0x000fca0000010000 */
[----:B------:R-:W-:-:S07]  /*12430*/  MOV R166, R9 ;  /* 0x0000000900a67202 */ /* 0x000fce0000000f00 */
[----:B------:R-:W-:Y:S05]  /*12440*/  WARPSYNC.COLLECTIVE R2, `(.L_x_11530) ;  /* 0x0000000002087348 */ /* 0x000fea0003c00000 */
[----:B------:R1:W2:Y:S02]  /*12450*/  SHFL.BFLY P0, R11, R166, R5, R0 ;  /* 0x0c000005a60b7389 */ /* 0x0002a40000000000 */
[----:B-12---:R-:W-:Y:S05]  /*12460*/  ENDCOLLECTIVE ;  /* 0x000000000000791b */ /* 0x006fea0003800000 */
.L_x_11530:
[----:B------:R-:W-:Y:S01]  /*12470*/  MOV R166, R165 ;  /* 0x000000a500a67202 */ /* 0x000fe20000000f00 */
[----:B------:R-:W-:Y:S01]  /*12480*/  IMAD.MOV.U32 R5, RZ, RZ, 0x2 ;  /* 0x00000002ff057424 */ /* 0x000fe200078e00ff */
[----:B------:R-:W-:-:S07]  /*12490*/  MOV R8, R11 ;  /* 0x0000000b00087202 */ /* 0x000fce0000000f00 */
[----:B------:R-:W-:Y:S05]  /*124a0*/  WARPSYNC.COLLECTIVE R2, `(.L_x_11531) ;  /* 0x0000000002087348 */ /* 0x000fea0003c00000 */
[----:B------:R1:W2:Y:S02]  /*124b0*/  SHFL.BFLY P0, R11, R166, R5, R0 ;  /* 0x0c000005a60b7389 */ /* 0x0002a40000000000 */
[----:B-12---:R-:W-:Y:S05]  /*124c0*/  ENDCOLLECTIVE ;  /* 0x000000000000791b */ /* 0x006fea0003800000 */
.L_x_11531:
[----:B------:R-:W-:Y:S01]  /*124d0*/  FADD.FTZ R8, R9, R8 ;  /* 0x0000000809087221 */ /* 0x000fe20000010000 */
[----:B------:R-:W-:Y:S01]  /*124e0*/  FADD.FTZ R10, R11, R165 ;  /* 0x000000a50b0a7221 */ /* 0x000fe20000010000 */
[----:B------:R-:W-:-:S04]  /*124f0*/  MOV R5, 0x1 ;  /* 0x0000000100057802 */ /* 0x000fc80000000f00 */
[----:B------:R-:W-:-:S07]  /*12500*/  MOV R166, R10 ;  /* 0x0000000a00a67202 */ /* 0x000fce0000000f00 */
[----:B------:R-:W-:Y:S05]  /*12510*/  WARPSYNC.COLLECTIVE R2, `(.L_x_11532) ;  /* 0x0000000002087348 */ /* 0x000fea0003c00000 */
[----:B------:R1:W2:Y:S02]  /*12520*/  SHFL.BFLY P0, R11, R166, R5, R0 ;  /* 0x0c000005a60b7389 */ /* 0x0002a40000000000 */
[----:B-12---:R-:W-:Y:S05]  /*12530*/  ENDCOLLECTIVE ;  /* 0x000000000000791b */ /* 0x006fea0003800000 */
.L_x_11532:
[----:B------:R-:W-:Y:S05]  /*12540*/  BRA `(.L_x_11533) ;  /* 0xffffffe800fc7947 */ /* 0x000fea000383ffff */
.L_x_11534:
        /* <DEDUP_REMOVED lines=11> */
.L_x_14984:


//--------------------- .text._ZN5flash24flash_fwd_splitkv_kernelI23Flash_fwd_kernel_traitsILi128ELi64ELi64ELi4ELb0ELb0EN7cutlass6half_tE19Flash_kernel_traitsILi128ELi64ELi64ELi4ES3_EELb0ELb0ELb0ELb0ELb1ELb1ELb0ELb1EEEvNS_16Flash_fwd_paramsE --------------------------
	.section	.text._ZN5flash24flash_fwd_splitkv_kernelI23Flash_fwd_kernel_traitsILi128ELi64ELi64ELi4ELb0ELb0EN7cutlass6half_tE19Flash_kernel_traitsILi128ELi64ELi64ELi4ES3_EELb0ELb0ELb0ELb0ELb1ELb1ELb0ELb1EEEvNS_16Flash_fwd_paramsE,"ax",@progbits
	.align	128
        .global         _ZN5flash24flash_fwd_splitkv_kernelI23Flash_fwd_kernel_traitsILi128ELi64ELi64ELi4ELb0ELb0EN7cutlass6half_tE19Flash_kernel_traitsILi128ELi64ELi64ELi4ES3_EELb0ELb0ELb0ELb0ELb1ELb1ELb0ELb1EEEvNS_16Flash_fwd_paramsE
        .type           _ZN5flash24flash_fwd_splitkv_kernelI23Flash_fwd_kernel_traitsILi128ELi64ELi64ELi4ELb0ELb0EN7cutlass6half_tE19Flash_kernel_traitsILi128ELi64ELi64ELi4ES3_EELb0ELb0ELb0ELb0ELb1ELb1ELb0ELb1EEEvNS_16Flash_fwd_paramsE,@function
        .size           _ZN5flash24flash_fwd_splitkv_kernelI23Flash_fwd_kernel_traitsILi128ELi64ELi64ELi4ELb0ELb0EN7cutlass6half_tE19Flash_kernel_traitsILi128ELi64ELi64ELi4ES3_EELb0ELb0ELb0ELb0ELb1ELb1ELb0ELb1EEEvNS_16Flash_fwd_paramsE,(.L_x_14985 - _ZN5flash24flash_fwd_splitkv_kernelI23Flash_fwd_kernel_traitsILi128ELi64ELi64ELi4ELb0ELb0EN7cutlass6half_tE19Flash_kernel_traitsILi128ELi64ELi64ELi4ES3_EELb0ELb0ELb0ELb0ELb1ELb1ELb0ELb1EEEvNS_16Flash_fwd_paramsE)
        .other          _ZN5flash24flash_fwd_splitkv_kernelI23Flash_fwd_kernel_traitsILi128ELi64ELi64ELi4ELb0ELb0EN7cutlass6half_tE19Flash_kernel_traitsILi128ELi64ELi64ELi4ES3_EELb0ELb0ELb0ELb0ELb1ELb1ELb0ELb1EEEvNS_16Flash_fwd_paramsE,@"STO_CUDA_ENTRY STV_DEFAULT"
_ZN5flash24flash_fwd_splitkv_kernelI23Flash_fwd_kernel_traitsILi128ELi64ELi64ELi4ELb0ELb0EN7cutlass6half_tE19Flash_kernel_traitsILi128ELi64ELi64ELi4ES3_EELb0ELb0ELb0ELb0ELb1ELb1ELb0ELb1EEEvNS_16Flash_fwd_paramsE:
.text._ZN5flash24flash_fwd_splitkv_kernelI23Flash_fwd_kernel_traitsILi128ELi64ELi64ELi4ELb0ELb0EN7cutlass6half_tE19Flash_kernel_traitsILi128ELi64ELi64ELi4ES3_EELb0ELb0ELb0ELb0ELb1ELb1ELb0ELb1EEEvNS_16Flash_fwd_paramsE:
[----:B------:R-:W-:Y:S01]  /*0000*/  LDC R1, c[0x0][0x37c] ;  /* 0x0000df00ff017b82 */ /* 0x000fe20000000800 */
[----:B------:R-:W1:Y:S07]  /*0010*/  S2R R5, SR_CTAID.X ;  /* 0x0000000000057919 */ /* 0x000e6e0000002500 */
[----:B------:R-:W2:Y:S01]  /*0020*/  LDC.64 R100, c[0x0][0x348] ;  /* 0x0000d200ff647b82 */ /* 0x000ea20000000a00 */
[----:B------:R-:W-:Y:S01]  /*0030*/  BSSY.RECONVERGENT B3, `(.L_x_11535) ;  /* 0x0000005000037945 */ /* 0x000fe20003800200 */
[----:B------:R-:W-:Y:S01]  /*0040*/  MOV R150, 0x80 ;  /* 0x0000008000967802 */ /* 0x000fe20000000f00 */
[----:B------:R-:W3:Y:S01]  /*0050*/  S2R R152, SR_CTAID.Y ;  /* 0x0000000000987919 */ /* 0x000ee20000002600 */
[----:B------:R-:W4:Y:S05]  /*0060*/  S2R R151, SR_CTAID.Z ;  /* 0x0000000000977919 */ /* 0x000f2a0000002700 */
[----:B-1234-:R-:W-:Y:S05]  /*0070*/  CALL.REL.NOINC `($_ZN5flash24flash_fwd_splitkv_kernelI23Flash_fwd_kernel_traitsILi128ELi64ELi64ELi4ELb0ELb0EN7cutlass6half_tE19Flash_kernel_traitsILi128ELi64ELi64ELi4ES3_EELb0ELb0ELb0ELb0ELb1ELb1ELb0ELb1EEEvNS_16Flash_fwd_paramsE$_ZN5flash30compute_attn_1rowblock_splitkvI23Flash_fwd_kernel_traitsILi128ELi64ELi64ELi4ELb0ELb0EN7cutlass6half_tE19Flash_kernel_traitsILi128ELi64ELi64ELi4ES3_EELb0ELb0ELb0ELb0ELb1ELb1ELb0ELb1ENS_16Flash_fwd_paramsEEEvRKT8_iiiii) ;  /* 0x0000000000087944 */ /* 0x01efea0003c00000 */
[----:B------:R-:W-:Y:S05]  /*0080*/  BSYNC.RECONVERGENT B3 ;  /* 0x0000000000037941 */ /* 0x000fea0003800200 */
.L_x_11535:
[----:B------:R-:W-:Y:S05]  /*0090*/  EXIT ;  /* 0x000000000000794d */ /* 0x000fea0003800000 */
        .type           $_ZN5flash24flash_fwd_splitkv_kernelI23Flash_fwd_kernel_traitsILi128ELi64ELi64ELi4ELb0ELb0EN7cutlass6half_tE19Flash_kernel_traitsILi128ELi64ELi64ELi4ES3_EELb0ELb0ELb0ELb0ELb1ELb1ELb0ELb1EEEvNS_16Flash_fwd_paramsE$_ZN5flash30compute_attn_1rowblock_splitkvI23Flash_fwd_kernel_traitsILi128ELi64ELi64ELi4ELb0ELb0EN7cutlass6half_tE19Flash_kernel_traitsILi128ELi64ELi64ELi4ES3_EELb0ELb0ELb0ELb0ELb1ELb1ELb0ELb1ENS_16Flash_fwd_paramsEEEvRKT8_iiiii,@function
        .size           $_ZN5flash24flash_fwd_splitkv_kernelI23Flash_fwd_kernel_traitsILi128ELi64ELi64ELi4ELb0ELb0EN7cutlass6half_tE19Flash_kernel_traitsILi128ELi64ELi64ELi4ES3_EELb0ELb0ELb0ELb0ELb1ELb1ELb0ELb1EEEvNS_16Flash_fwd_paramsE$_ZN5flash30compute_attn_1rowblock_splitkvI23Flash_fwd_kernel_traitsILi128ELi64ELi64ELi4ELb0ELb0EN7cutlass6half_tE19Flash_kernel_traitsILi128ELi64ELi64ELi4ES3_EELb0ELb0ELb0ELb0ELb1ELb1ELb0ELb1ENS_16Flash_fwd_paramsEEEvRKT8_iiiii,(.L_x_14985 - $_ZN5flash24flash_fwd_splitkv_kernelI23Flash_fwd_kernel_traitsILi128ELi64ELi64ELi4ELb0ELb0EN7cutlass6half_tE19Flash_kernel_traitsILi128ELi64ELi64ELi4ES3_EELb0ELb0ELb0ELb0ELb1ELb1ELb0ELb1EEEvNS_16Flash_fwd_paramsE$_ZN5flash30compute_attn_1rowblock_splitkvI23Flash_fwd_kernel_traitsILi128ELi64ELi64ELi4ELb0ELb0EN7cutlass6half_tE19Flash_kernel_traitsILi128ELi64ELi64ELi4ES3_EELb0ELb0ELb0ELb0ELb1ELb1ELb0ELb1ENS_16Flash_fwd_paramsEEEvRKT8_iiiii)
$_ZN5flash24flash_fwd_splitkv_kernelI23Flash_fwd_kernel_traitsILi128ELi64ELi64ELi4ELb0ELb0EN7cutlass6half_tE19Flash_kernel_traitsILi128ELi64ELi64ELi4ES3_EELb0ELb0ELb0ELb0ELb1ELb1ELb0ELb1EEEvNS_16Flash_fwd_paramsE$_ZN5flash30compute_attn_1rowblock_splitkvI23Flash_fwd_kernel_traitsILi128ELi64ELi64ELi4ELb0ELb0EN7cutlass6half_tE19Flash_kernel_traitsILi128ELi64ELi64ELi4ES3_EELb0ELb0ELb0ELb0ELb1ELb1ELb0ELb1ENS_16Flash_fwd_paramsEEEvRKT8_iiiii:
        /* <DEDUP_REMOVED lines=39> */
.L_x_11537:
[----:B------:R-:W-:Y:S05]  /*0310*/  BSYNC.RECONVERGENT B0 ;  /* 0x0000000000007941 */ /* 0x000fea0003800200 */
.L_x_11536:
[----:B------:R-:W-:Y:S04]  /*0320*/  BSSY.RECONVERGENT B0, `(.L_x_11538) ;  /* 0x0000007000007945 */ /* 0x000fe80003800200 */
[----:B------:R-:W-:Y:S05]  /*0330*/  @!P3 BRA `(.L_x_11539) ;  /* 0x000000000014b947 */ /* 0x000fea0003800000 */
[----:B------:R-:W4:Y:S02]  /*0340*/  LD.E.U8 R0, desc[UR4][R100.64+0x1b2] ;  /* 0x0001b20464007980 */ /* 0x000f24000c101100 */
[----:B----4-:R-:W-:-:S13]  /*0350*/  ISETP.NE.AND P1, PT, R0, RZ, PT ;  /* 0x000000ff0000720c */ /* 0x010fda0003f25270 */
[----:B------:R-:W4:Y:S02]  /*0360*/  @P1 LD.E R0, desc[UR4][R12.64+0x4] ;  /* 0x000004040c001980 */ /* 0x000f24000c101900 */
[----:B----45:R-:W-:-:S06]  /*0370*/  @P1 IADD3 R3, PT, PT, R0, -R11, RZ ;  /* 0x8000000b00031210 */ /* 0x030fcc0007ffe0ff */
[----:B------:R4:W5:Y:S02]  /*0380*/  @!P1 LD.E R3, desc[UR4][R12.64] ;  /* 0x000000040c039980 */ /* 0x000964000c101900 */
.L_x_11539:
[----:B------:R-:W-:Y:S05]  /*0390*/  BSYNC.RECONVERGENT B0 ;  /* 0x0000000000007941 */ /* 0x000fea0003800200 */
.L_x_11538:
        /* <DEDUP_REMOVED lines=9> */
.L_x_11541:
[----:B------:R-:W5:Y:S01]  /*0430*/  LD.E.64 R2, desc[UR4][R100.64+0x108] ;  /* 0x0001080464027980 */ /* 0x000f62000c101b00 */
[----:B------:R-:W-:Y:S01]  /*0440*/  BSSY.RECONVERGENT B0, `(.L_x_11543) ;  /* 0x0000006000007945 */ /* 0x000fe20003800200 */
[----:B-----5:R-:W-:-:S04]  /*0450*/  ISETP.NE.U32.AND P0, PT, R2, RZ, PT ;  /* 0x000000ff0200720c */ /* 0x020fc80003f05070 */
[----:B------:R-:W-:Y:S01]  /*0460*/  ISETP.NE.AND.EX P0, PT, R3, RZ, PT, P0 ;  /* 0x000000ff0300720c */ /* 0x000fe20003f05300 */
[----:B------:R-:W-:-:S12]  /*0470*/  IMAD.MOV.U32 R3, RZ, RZ, RZ ;  /* 0x000000ffff037224 */ /* 0x000fd800078e00ff */
[----:B------:R-:W-:Y:S05]  /*0480*/  @!P0 BRA `(.L_x_11544) ;  /* 0x0000000000048947 */ /* 0x000fea0003800000 */
[----:B------:R1:W5:Y:S02]  /*0490*/  LD.E R3, desc[UR4][R100.64+0xbc] ;  /* 0x0000bc0464037980 */ /* 0x000364000c101900 */
.L_x_11544:
[----:B------:R-:W-:Y:S05]  /*04a0*/  BSYNC.RECONVERGENT B0 ;  /* 0x0000000000007941 */ /* 0x000fea0003800200 */
.L_x_11543:
[----:B-----5:R-:W-:Y:S02]  /*04b0*/  IADD3 R78, PT, PT, R88, R3, RZ ;  /* 0x00000003584e7210 */ /* 0x020fe40007ffe0ff */
.L_x_11542:
[----:B------:R-:W-:Y:S05]  /*04c0*/  BSYNC.RECONVERGENT B1 ;  /* 0x0000000000017941 */ /* 0x000fea0003800200 */
.L_x_11540:
[----:B------:R-:W-:Y:S01]  /*04d0*/  IMAD.SHL.U32 R154, R5, 0x40, RZ ;  /* 0x00000040059a7824 */ /* 0x000fe200078e00ff */
[----:B------:R-:W-:Y:S01]  /*04e0*/  MOV R2, R150 ;  /* 0x0000009600027202 */ /* 0x000fe20000000f00 */
[----:B------:R-:W-:-:S03]  /*04f0*/  IMAD.MOV.U32 R3, RZ, RZ, 0x0 ;  /* 0x00000000ff037424 */ /* 0x000fc600078e00ff */
[----:B------:R-:W-:-:S13]  /*0500*/  ISETP.GT.AND P0, PT, R157, R154, PT ;  /* 0x0000009a9d00720c */ /* 0x000fda0003f04270 */
[----:B-1234-:R-:W-:Y:S05]  /*0510*/  @!P0 RET.REL.NODEC R2 `(_ZN5flash24flash_fwd_splitkv_kernelI23Flash_fwd_kernel_traitsILi128ELi64ELi64ELi4ELb0ELb0EN7cutlass6half_tE19Flash_kernel_traitsILi128ELi64ELi64ELi4ES3_EELb0ELb0ELb0ELb0ELb1ELb1ELb0ELb1EEEvNS_16Flash_fwd_paramsE) ;  /* 0xfffffff802b88950 */ /* 0x01efea0003c3ffff */
        /* <DEDUP_REMOVED lines=66> */
.L_x_11547:
[----:B------:R-:W-:Y:S05]  /*0940*/  BSYNC.RECONVERGENT B0 ;  /* 0x0000000000007941 */ /* 0x000fea0003800200 */
.L_x_11546:
        /* <DEDUP_REMOVED lines=18> */
.L_x_11549:
[----:B------:R-:W-:Y:S05]  /*0a70*/  BSYNC.RECONVERGENT B0 ;  /* 0x0000000000007941 */ /* 0x000fea0003800200 */
.L_x_11548:
        /* <DEDUP_REMOVED lines=14> */
.L_x_11551:
[----:B------:R-:W-:Y:S05]  /*0b60*/  BSYNC.RECONVERGENT B0 ;  /* 0x0000000000007941 */ /* 0x000fea0003800200 */
.L_x_11550:
        /* <DEDUP_REMOVED lines=14> */
.L_x_11553:
[----:B------:R-:W-:Y:S05]  /*0c50*/  BSYNC.RECONVERGENT B0 ;  /* 0x0000000000007941 */ /* 0x000fea0003800200 */
.L_x_11552:
[----:B------:R-:W-:Y:S01]  /*0c60*/  MOV R151, 0x0 ;  /* 0x0000000000977802 */ /* 0x000fe20000000f00 */
[----:B------:R-:W-:Y:S04]  /*0c70*/  @!P6 ST.E desc[UR4][R4.64], R11 ;  /* 0x0000000b0400e985 */ /* 0x000fe8000c101904 */
[----:B------:R-:W-:Y:S04]  /*0c80*/  @!P5 ST.E desc[UR4][R4.64+0x40], R9 ;  /* 0x000040090400d985 */ /* 0x000fe8000c101904 */
[----:B------:R1:W-:Y:S02]  /*0c90*/  @!P4 ST.E desc[UR4][R4.64+0x80], R7 ;  /* 0x000080070400c985 */ /* 0x0003e4000c101904 */
[----:B-123-5:R-:W-:Y:S05]  /*0ca0*/  @P3 RET.REL.NODEC R150 `(_ZN5flash24flash_fwd_splitkv_kernelI23Flash_fwd_kernel_traitsILi128ELi64ELi64ELi4ELb0ELb0EN7cutlass6half_tE19Flash_kernel_traitsILi128ELi64ELi64ELi4ES3_EELb0ELb0ELb0ELb0ELb1ELb1ELb0ELb1EEEvNS_16Flash_fwd_paramsE) ;  /* 0xfffffff096d43950 */ /* 0x02efea0003c3ffff */
[----:B------:R-:W-:Y:S02]  /*0cb0*/  MOV R3, 0x7f800000 ;  /* 0x7f80000000037802 */ /* 0x000fe40000000f00 */
[----:B------:R-:W-:-:S03]  /*0cc0*/  MOV R151, 0x0 ;  /* 0x0000000000977802 */ /* 0x000fc60000000f00 */
[----:B------:R1:W-:Y:S02]  /*0cd0*/  ST.E desc[UR4][R4.64+0xc0], R3 ;  /* 0x0000c00304007985 */ /* 0x0003e4000c101904 */
[----:B-1----:R-:W-:Y:S05]  /*0ce0*/  RET.REL.NODEC R150 `(_ZN5flash24flash_fwd_splitkv_kernelI23Flash_fwd_kernel_traitsILi128ELi64ELi64ELi4ELb0ELb0EN7cutlass6half_tE19Flash_kernel_traitsILi128ELi64ELi64ELi4ES3_EELb0ELb0ELb0ELb0ELb1ELb1ELb0ELb1EEEvNS_16Flash_fwd_paramsE) ;  /* 0xfffffff096c47950 */ /* 0x002fea0003c3ffff */
.L_x_11545:
        /* <DEDUP_REMOVED lines=101> */
.L_x_11555:
        /* <DEDUP_REMOVED lines=78> */
.L_x_11556:
[----:B------:R-:W-:Y:S05]  /*1820*/  BSYNC.RECONVERGENT B0 ;  /* 0x0000000000007941 */ /* 0x000fea0003800200 */
.L_x_11554:
        /* <DEDUP_REMOVED lines=201> */
.L_x_11580:
        /* <DEDUP_REMOVED lines=92> */
.L_x_11559:
        /* <DEDUP_REMOVED lines=111> */
.L_x_11563:
[----:B------:R-:W-:Y:S05]  /*3170*/  BSYNC.RECONVERGENT B0 ;  /* 0x0000000000007941 */ /* 0x000fea0003800200 */
.L_x_11562:
        /* <DEDUP_REMOVED lines=104> */
.L_x_11565:
[----:B------:R-:W-:Y:S05]  /*3800*/  BSYNC.RECONVERGENT B0 ;  /* 0x0000000000007941 */ /* 0x000fea0003800200 */
.L_x_11564:
        /* <DEDUP_REMOVED lines=108> */
.L_x_11567:
[----:B------:R-:W-:Y:S05]  /*3ed0*/  BSYNC.RECONVERGENT B0 ;  /* 0x0000000000007941 */ /* 0x000fea0003800200 */
.L_x_11566:
        /* <DEDUP_REMOVED lines=112> */
.L_x_11569:
[----:B------:R-:W-:Y:S05]  /*45e0*/  BSYNC.RECONVERGENT B0 ;  /* 0x0000000000007941 */ /* 0x000fea0003800200 */
.L_x_11568:
[----:B------:R-:W5:Y:S02]  /*45f0*/  LD.E R3, desc[UR4][R100.64+0xd0] ;  /* 0x0000d00464037980 */ /* 0x000f64000c101900 */
[----:B-----5:R-:W-:Y:S05]  /*4600*/  IMAD.U32 R3, R3, -0x20, RZ ;  /* 0xffffffe003037824 */ /* 0x020fea00078e00ff */
[C---:B------:R-:W-:Y:S02]  /*4610*/  LEA R22, P1, R3.reuse, R22, 0x1 ;  /* 0x0000001603167211 */ /* 0x040fe400078208ff */
[C---:B------:R-:W-:Y:S02]  /*4620*/  LEA R58, P0, R3.reuse, R58, 0x1 ;  /* 0x0000003a033a7211 */ /* 0x040fe400078008ff */
[C---:B------:R-:W-:Y:S02]  /*4630*/  LEA.HI.X.SX32 R23, R3.reuse, R23, 0x1, P1 ;  /* 0x0000001703177211 */ /* 0x040fe400008f0eff */
[----:B------:R-:W-:Y:S01]  /*4640*/  LEA.HI.X.SX32 R59, R3, R59, 0x1, P0 ;  /* 0x0000003b033b7211 */ /* 0x000fe200000f0eff */
[----:B------:R-:W-:Y:S05]  /*4650*/  BRA `(.L_x_11560) ;  /* 0x0000002c00947947 */ /* 0x000fea0003800000 */
.L_x_11561:
        /* <DEDUP_REMOVED lines=182> */
.L_x_11571:
[----:B------:R-:W-:Y:S05]  /*51c0*/  BSYNC.RECONVERGENT B0 ;  /* 0x0000000000007941 */ /* 0x000fea0003800200 */
.L_x_11570:
        /* <DEDUP_REMOVED lines=182> */
.L_x_11573:
[----:B------:R-:W-:Y:S05]  /*5d30*/  BSYNC.RECONVERGENT B0 ;  /* 0x0000000000007941 */ /* 0x000fea0003800200 */
.L_x_11572:
        /* <DEDUP_REMOVED lines=182> */
.L_x_11575:
[----:B------:R-:W-:Y:S05]  /*68a0*/  BSYNC.RECONVERGENT B0 ;  /* 0x0000000000007941 */ /* 0x000fea0003800200 */
.L_x_11574:
        /* <DEDUP_REMOVED lines=185> */
.L_x_11577:
[----:B------:R-:W-:Y:S05]  /*7440*/  BSYNC.RECONVERGENT B0 ;  /* 0x0000000000007941 */ /* 0x000fea0003800200 */
.L_x_11576:
[----:B------:R-:W5:Y:S02]  /*7450*/  LD.E R3, desc[UR4][R100.64+0xd0] ;  /* 0x0000d00464037980 */ /* 0x000f64000c101900 */
[----:B-----5:R-:W-:Y:S05]  /*7460*/  IMAD.U32 R3, R3, -0x20, RZ ;  /* 0xffffffe003037824 */ /* 0x020fea00078e00ff */
[C---:B------:R-:W-:Y:S02]  /*7470*/  LEA R94, P1, R3.reuse, R94, 0x1 ;  /* 0x0000005e035e7211 */ /* 0x040fe400078208ff */
[C---:B------:R-:W-:Y:S02]  /*7480*/  LEA R92, P0, R3.reuse, R92, 0x1 ;  /* 0x0000005c035c7211 */ /* 0x040fe400078008ff */
[C---:B------:R-:W-:Y:S02]  /*7490*/  LEA.HI.X.SX32 R95, R3.reuse, R95, 0x1, P1 ;  /* 0x0000005f035f7211 */ /* 0x040fe400008f0eff */
[----:B------:R-:W-:Y:S09]  /*74a0*/  LEA.HI.X.SX32 R93, R3, R93, 0x1, P0 ;  /* 0x0000005d035d7211 */ /* 0x000ff200000f0eff */
.L_x_11560:
[----:B------:R-:W-:Y:S05]  /*74b0*/  BSYNC.RECONVERGENT B1 ;  /* 0x0000000000017941 */ /* 0x000fea0003800200 */
.L_x_11558:
        /* <DEDUP_REMOVED lines=101> */
.L_x_11579:
[----:B------:R-:W-:Y:S05]  /*7b10*/  BSYNC.RECONVERGENT B0 ;  /* 0x0000000000007941 */ /* 0x000fea0003800200 */
.L_x_11578:
[----:B------:R-:W-:Y:S05]  /*7b20*/  @P3 BRA `(.L_x_11580) ;  /* 0xffffffa800643947 */ /* 0x000fea000383ffff */
.L_x_11557:
        /* <DEDUP_REMOVED lines=34> */
.L_x_11584:
[----:B------:R-:W-:Y:S05]  /*7d50*/  BSYNC.RECONVERGENT B0 ;  /* 0x0000000000007941 */ /* 0x000fea0003800200 */
.L_x_11583:
        /* <DEDUP_REMOVED lines=10> */
.L_x_11582:
        /* <DEDUP_REMOVED lines=78> */
.L_x_11590:
[----:B------:R-:W-:Y:S05]  /*82e0*/  BSYNC.RECONVERGENT B0 ;  /* 0x0000000000007941 */ /* 0x000fea0003800200 */
.L_x_11589:
        /* <DEDUP_REMOVED lines=46> */
.L_x_11592:
[----:B------:R-:W-:Y:S05]  /*85d0*/  BSYNC.RECONVERGENT B0 ;  /* 0x0000000000007941 */ /* 0x000fea0003800200 */
.L_x_11591:
[----:B-----5:R3:W-:Y:S02]  /*85e0*/  STS.128 [R155+0x2000], R8 ;  /* 0x002000089b007388 */ /* 0x0207e40000000c00 */
.L_x_11588:
[----:B------:R-:W-:Y:S05]  /*85f0*/  BSYNC.RECONVERGENT B1 ;  /* 0x0000000000017941 */ /* 0x000fea0003800200 */
.L_x_11587:
        /* <DEDUP_REMOVED lines=50> */
.L_x_11596:
[----:B------:R-:W-:Y:S05]  /*8920*/  BSYNC.RECONVERGENT B0 ;  /* 0x0000000000007941 */ /* 0x000fea0003800200 */
.L_x_11595:
        /* <DEDUP_REMOVED lines=46> */
.L_x_11598:
[----:B------:R-:W-:Y:S05]  /*8c10*/  BSYNC.RECONVERGENT B0 ;  /* 0x0000000000007941 */ /* 0x000fea0003800200 */
.L_x_11597:
[----:B-----5:R4:W-:Y:S02]  /*8c20*/  STS.128 [R155+0x2800], R8 ;  /* 0x002800089b007388 */ /* 0x0209e40000000c00 */
.L_x_11594:
[----:B------:R-:W-:Y:S05]  /*8c30*/  BSYNC.RECONVERGENT B1 ;  /* 0x0000000000017941 */ /* 0x000fea0003800200 */
.L_x_11593:
        /* <DEDUP_REMOVED lines=50> */
.L_x_11602:
[----:B------:R-:W-:Y:S05]  /*8f60*/  BSYNC.RECONVERGENT B0 ;  /* 0x0000000000007941 */ /* 0x000fea0003800200 */
.L_x_11601:
        /* <DEDUP_REMOVED lines=46> */
.L_x_11604:
[----:B------:R-:W-:Y:S05]  /*9250*/  BSYNC.RECONVERGENT B0 ;  /* 0x0000000000007941 */ /* 0x000fea0003800200 */
.L_x_11603:
[----:B-----5:R3:W-:Y:S02]  /*9260*/  STS.128 [R155+0x3000], R8 ;  /* 0x003000089b007388 */ /* 0x0207e40000000c00 */
.L_x_11600:
[----:B------:R-:W-:Y:S05]  /*9270*/  BSYNC.RECONVERGENT B1 ;  /* 0x0000000000017941 */ /* 0x000fea0003800200 */
.L_x_11599:
        /* <DEDUP_REMOVED lines=51> */
.L_x_11606:
[----:B------:R-:W-:Y:S05]  /*95b0*/  BSYNC.RECONVERGENT B0 ;  /* 0x0000000000007941 */ /* 0x000fea0003800200 */
.L_x_11605:
        /* <DEDUP_REMOVED lines=45> */
.L_x_11608:
[----:B------:R-:W-:Y:S05]  /*9890*/  BSYNC.RECONVERGENT B0 ;  /* 0x0000000000007941 */ /* 0x000fea0003800200 */
.L_x_11607:
[----:B-----5:R3:W-:Y:S01]  /*98a0*/  STS.128 [R155+0x3800], R8 ;  /* 0x003800089b007388 */ /* 0x0207e20000000c00 */
[----:B------:R-:W-:Y:S05]  /*98b0*/  BRA `(.L_x_11585) ;  /* 0x0000002800d07947 */ /* 0x000fea0003800000 */
.L_x_11586:
        /* <DEDUP_REMOVED lines=89> */
.L_x_11612:
[----:B------:R-:W-:Y:S05]  /*9e50*/  BSYNC.RECONVERGENT B0 ;  /* 0x0000000000007941 */ /* 0x000fea0003800200 */
.L_x_11611:
        /* <DEDUP_REMOVED lines=83> */
.L_x_11614:
[----:B------:R-:W-:Y:S05]  /*a390*/  BSYNC.RECONVERGENT B0 ;  /* 0x0000000000007941 */ /* 0x000fea0003800200 */
.L_x_11613:
[----:B-----5:R3:W-:Y:S02]  /*a3a0*/  STS.128 [R155+0x2000], R28 ;  /* 0x0020001c9b007388 */ /* 0x0207e40000000c00 */
.L_x_11610:
[----:B------:R-:W-:Y:S05]  /*a3b0*/  BSYNC.RECONVERGENT B1 ;  /* 0x0000000000017941 */ /* 0x000fea0003800200 */
.L_x_11609:
        /* <DEDUP_REMOVED lines=86> */
.L_x_11618:
[----:B------:R-:W-:Y:S05]  /*a920*/  BSYNC.RECONVERGENT B0 ;  /* 0x0000000000007941 */ /* 0x000fea0003800200 */
.L_x_11617:
        /* <DEDUP_REMOVED lines=82> */
.L_x_11620:
[----:B------:R-:W-:Y:S05]  /*ae50*/  BSYNC.RECONVERGENT B0 ;  /* 0x0000000000007941 */ /* 0x000fea0003800200 */
.L_x_11619:
[----:B-----5:R3:W-:Y:S02]  /*ae60*/  STS.128 [R155+0x2800], R28 ;  /* 0x0028001c9b007388 */ /* 0x0207e40000000c00 */
.L_x_11616:
[----:B------:R-:W-:Y:S05]  /*ae70*/  BSYNC.RECONVERGENT B1 ;  /* 0x0000000000017941 */ /* 0x000fea0003800200 */
.L_x_11615:
        /* <DEDUP_REMOVED lines=86> */
.L_x_11624:
[----:B------:R-:W-:Y:S05]  /*b3e0*/  BSYNC.RECONVERGENT B0 ;  /* 0x0000000000007941 */ /* 0x000fea0003800200 */
.L_x_11623:
        /* <DEDUP_REMOVED lines=82> */
.L_x_11626:
[----:B------:R-:W-:Y:S05]  /*b910*/  BSYNC.RECONVERGENT B0 ;  /* 0x0000000000007941 */ /* 0x000fea0003800200 */
.L_x_11625:
[----:B-----5:R3:W-:Y:S02]  /*b920*/  STS.128 [R155+0x3000], R28 ;  /* 0x0030001c9b007388 */ /* 0x0207e40000000c00 */
.L_x_11622:
[----:B------:R-:W-:Y:S05]  /*b930*/  BSYNC.RECONVERGENT B1 ;  /* 0x0000000000017941 */ /* 0x000fea0003800200 */
.L_x_11621:
        /* <DEDUP_REMOVED lines=87> */
.L_x_11628:
[----:B------:R-:W-:Y:S05]  /*beb0*/  BSYNC.RECONVERGENT B0 ;  /* 0x0000000000007941 */ /* 0x000fea0003800200 */
.L_x_11627:
        /* <DEDUP_REMOVED lines=82> */
.L_x_11630:
[----:B------:R-:W-:Y:S05]  /*c3e0*/  BSYNC.RECONVERGENT B0 ;  /* 0x0000000000007941 */ /* 0x000fea0003800200 */
.L_x_11629:
[----:B-----5:R3:W-:Y:S02]  /*c3f0*/  STS.128 [R155+0x3800], R28 ;  /* 0x0038001c9b007388 */ /* 0x0207e40000000c00 */
.L_x_11585:
[----:B------:R-:W-:Y:S05]  /*c400*/  BSYNC.RECONVERGENT B2 ;  /* 0x0000000000027941 */ /* 0x000fea0003800200 */
.L_x_11581:
[----:B--2---:R-:W-:-:S05]  /*c410*/  IMAD.IADD R3, R78, 0x1, -R153 ;  /* 0x000000014e037824 */ /* 0x004fca00078e0a99 */
[-C--:B------:R-:W-:Y:S02]  /*c420*/  ISETP.GE.AND P4, PT, R162, R3.reuse, PT ;  /* 0x00000003a200720c */ /* 0x080fe40003f86270 */
[-C--:B------:R-:W-:Y:S02]  /*c430*/  ISETP.GE.AND P1, PT, R161, R3.reuse, PT ;  /* 0x00000003a100720c */ /* 0x080fe40003f26270 */
[-C--:B------:R-:W-:Y:S02]  /*c440*/  ISETP.GE.AND P0, PT, R160, R3.reuse, PT ;  /* 0x00000003a000720c */ /* 0x080fe40003f06270 */
[----:B------:R-:W-:-:S07]  /*c450*/  ISETP.GE.AND P5, PT, R126, R3, PT ;  /* 0x000000037e00720c */ /* 0x000fce0003fa6270 */
[-C--:B---34-:R-:W-:Y:S02]  /*c460*/  @!P4 LEA R8, P3, R74, R146.reuse, 0x1 ;  /* 0x000000924a08c211 */ /* 0x098fe400078608ff */
        /* <DEDUP_REMOVED lines=11> */
[-C--:B------:R-:W-:Y:S01]  /*c520*/  ISETP.GE.AND P2, PT, R160, R3.reuse, PT ;  /* 0x00000003a000720c */ /* 0x080fe20003f46270 */
[----:B------:R-:W-:Y:S04]  /*c530*/  @!P5 LDGSTS.E.BYPASS.LTC128B.128 [R155+0x6000], desc[UR4][R146.64+0x80] ;  /* 0x06000080929bdfae */ /* 0x000fe8000b981a04 */
[----:B------:R-:W-:Y:S04]  /*c540*/  @!P4 LDGSTS.E.BYPASS.LTC128B.128 [R155+0x4800], desc[UR4][R8.64] ;  /* 0x04800000089bcfae */ /* 0x000fe8000b981a04 */
[----:B------:R1:W-:Y:S01]  /*c550*/  @!P4 LDGSTS.E.BYPASS.LTC128B.128 [R155+0x6800], desc[UR4][R8.64+0x80] ;  /* 0x06800080089bcfae */ /* 0x0003e2000b981a04 */
[----:B------:R-:W-:-:S03]  /*c560*/  ISETP.GE.AND P4, PT, R162, R3, PT ;  /* 0x00000003a200720c */ /* 0x000fc60003f86270 */
[----:B------:R-:W-:Y:S01]  /*c570*/  @!P1 LDGSTS.E.BYPASS.LTC128B.128 [R155+0x5000], desc[UR4][R6.64] ;  /* 0x05000000069b9fae */ /* 0x000fe2000b981a04 */
[----:B------:R-:W-:Y:S02]  /*c580*/  @!P2 IMAD R0, R105, 0x60, RZ ;  /* 0x000000606900a824 */ /* 0x000fe400078e02ff */
[----:B------:R-:W-:Y:S01]  /*c590*/  @!P2 IMAD.WIDE.U32 R2, R104, 0x60, R148 ;  /* 0x000000606802a825 */ /* 0x000fe200078e0094 */
[----:B------:R2:W-:Y:S03]  /*c5a0*/  @!P1 LDGSTS.E.BYPASS.LTC128B.128 [R155+0x7000], desc[UR4][R6.64+0x80] ;  /* 0x07000080069b9fae */ /* 0x0005e6000b981a04 */
[----:B------:R-:W-:Y:S01]  /*c5b0*/  @!P2 IMAD.IADD R11, R0, 0x1, R3 ;  /* 0x00000001000ba824 */ /* 0x000fe200078e0203 */
[----:B------:R-:W-:Y:S01]  /*c5c0*/  @!P0 LDGSTS.E.BYPASS.LTC128B.128 [R155+0x5800], desc[UR4][R4.64] ;  /* 0x05800000049b8fae */ /* 0x000fe2000b981a04 */
[----:B------:R-:W-:-:S03]  /*c5d0*/  @!P2 IMAD.MOV.U32 R10, RZ, RZ, R2 ;  /* 0x000000ffff0aa224 */ /* 0x000fc600078e0002 */
[----:B------:R3:W-:Y:S04]  /*c5e0*/  @!P0 LDGSTS.E.BYPASS.LTC128B.128 [R155+0x7800], desc[UR4][R4.64+0x80] ;  /* 0x07800080049b8fae */ /* 0x0007e8000b981a04 */
[----:B------:R-:W0:Y:S01]  /*c5f0*/  LDGDEPBAR ;  /* 0x00000000000079af */ /* 0x000e220000000000 */
[----:B-1----:R-:W-:-:S04]  /*c600*/  @!P4 LEA R8, P1, R79, R148, 0x1 ;  /* 0x000000944f08c211 */ /* 0x002fc800078208ff */
[----:B------:R-:W-:Y:S02]  /*c610*/  @!P4 LEA.HI.X R9, R79, R149, R80, 0x1, P1 ;  /* 0x000000954f09c211 */ /* 0x000fe400008f0c50 */
[----:B--2---:R-:W-:-:S04]  /*c620*/  @!P3 LEA R6, P0, R104, R148, 0x6 ;  /* 0x000000946806b211 */ /* 0x004fc800078030ff */
[----:B------:R-:W-:Y:S01]  /*c630*/  @!P3 LEA.HI.X R7, R104, R149, R105, 0x6, P0 ;  /* 0x000000956807b211 */ /* 0x000fe200000f3469 */
[----:B------:R-:W-:-:S04]  /*c640*/  DEPBAR.LE SB0, 0x0 ;  /* 0x000080000000791a */ /* 0x000fc80000000000 */
[----:B------:R-:W-:Y:S01]  /*c650*/  BAR.SYNC.DEFER_BLOCKING 0x0 ;  /* 0x0000000000007b1d */ /* 0x000fe20000010000 */
[----:B------:R-:W-:Y:S02]  /*c660*/  LOP3.LUT R0, R83, 0x8, R76, 0x78, !PT ;  /* 0x0000000853007812 */ /* 0x000fe400078e784c */
[----:B------:R-:W-:Y:S02]  /*c670*/  LOP3.LUT R81, R81, 0x200, R82, 0xf8, !PT ;  /* 0x0000020051517812 */ /* 0x000fe400078ef852 */
[----:B------:R-:W-:Y:S02]  /*c680*/  LOP3.LUT R142, R0, 0x38, R77, 0x78, !PT ;  /* 0x00000038008e7812 */ /* 0x000fe400078e784d */
[----:B------:R-:W-:Y:S01]  /*c690*/  LOP3.LUT R3, R82, 0x400, RZ, 0xc0, !PT ;  /* 0x0000040052037812 */ /* 0x000fe200078ec0ff */
        /* <DEDUP_REMOVED lines=29> */
[----:B------:R-:W-:Y:S01]  /*c870*/  IMAD.IADD R0, R72, 0x1, R81 ;  /* 0x0000000148007824 */ /* 0x000fe200078e0251 */
[----:B------:R-:W-:Y:S01]  /*c880*/  R2P PR, R76, 0x6 ;  /* 0x000000064c007804 */ /* 0x000fe20000000000 */
[----:B------:R-:W-:Y:S01]  /*c890*/  IMAD R142, R142, 0x2, R3 ;  /* 0x000000028e8e7824 */ /* 0x000fe200078e0203 */
[----:B------:R-:W0:Y:S01]  /*c8a0*/  LDGDEPBAR ;  /* 0x00000000000079af */ /* 0x000e220000000000 */
[----:B------:R-:W-:Y:S01]  /*c8b0*/  IMAD R143, R0, 0x2, R57 ;  /* 0x00000002008f7824 */ /* 0x000fe200078e0239 */
[----:B------:R-:W-:Y:S01]  /*c8c0*/  BSSY.RECONVERGENT B1, `(.L_x_11631) ;  /* 0x0000158000017945 */ /* 0x000fe20003800200 */
[----:B------:R-:W-:-:S02]  /*c8d0*/  IMAD.IADD R142, R57, 0x1, R142 ;  /* 0x00000001398e7824 */ /* 0x000fc400078e028e */
[----:B---3--:R-:W-:Y:S01]  /*c8e0*/  IMAD.MOV.U32 R5, RZ, RZ, 0x20 ;  /* 0x00000020ff057424 */ /* 0x008fe200078e00ff */
[----:B------:R-:W-:Y:S01]  /*c8f0*/  LDSM.16.M88.4 R48, [R143] ;  /* 0x000000008f30783b */ /* 0x000fe20000000200 */
[----:B-1----:R-:W-:-:S03]  /*c900*/  IMAD.MOV.U32 R7, RZ, RZ, 0x40 ;  /* 0x00000040ff077424 */ /* 0x002fc600078e00ff */
[----:B------:R-:W1:Y:S01]  /*c910*/  LDSM.16.M88.4 R28, [R142+0x4000] ;  /* 0x004000008e1c783b */ /* 0x000e620000000200 */
[----:B------:R-:W-:Y:S02]  /*c920*/  SEL R5, R5, 0xffffffe0, !P1 ;  /* 0xffffffe005057807 */ /* 0x000fe40004800000 */
[----:B------:R-:W-:Y:S01]  /*c930*/  SEL R7, R7, 0xffffffc0, !P2 ;  /* 0xffffffc007077807 */ /* 0x000fe20005000000 */
[----:B------:R-:W3:Y:S02]  /*c940*/  LDSM.16.M88.4 R68, [R142+0x4800] ;  /* 0x004800008e44783b */ /* 0x000ee40000000200 */
[C-C-:B------:R-:W-:Y:S02]  /*c950*/  IMAD.IADD R141, R143.reuse, 0x1, R5.reuse ;  /* 0x000000018f8d7824 */ /* 0x140fe400078e0205 */
[----:B------:R-:W-:Y:S01]  /*c960*/  IMAD.IADD R137, R142, 0x1, R5 ;  /* 0x000000018e897824 */ /* 0x000fe200078e0205 */
[----:B------:R-:W3:Y:S01]  /*c970*/  LDSM.16.M88.4 R60, [R142+0x5000] ;  /* 0x005000008e3c783b */ /* 0x000ee20000000200 */
[----:B------:R-:W-:-:S02]  /*c980*/  IMAD.IADD R140, R143, 0x1, R7 ;  /* 0x000000018f8c7824 */ /* 0x000fc400078e0207 */
[----:B------:R-:W-:Y:S01]  /*c990*/  IMAD.IADD R136, R142, 0x1, R7 ;  /* 0x000000018e887824 */ /* 0x000fe200078e0207 */
[----:B--2---:R-:W-:Y:S01]  /*c9a0*/  LDSM.16.M88.4 R8, [R141] ;  /* 0x000000008d08783b */ /* 0x004fe20000000200 */
[C---:B------:R-:W-:Y:S02]  /*c9b0*/  IMAD.IADD R139, R5.reuse, 0x1, R140 ;  /* 0x00000001058b7824 */ /* 0x040fe400078e028c */
[----:B------:R-:W-:Y:S01]  /*c9c0*/  IMAD.IADD R135, R5, 0x1, R136 ;  /* 0x0000000105877824 */ /* 0x000fe200078e0288 */
[----:B-----5:R-:W2:Y:S04]  /*c9d0*/  LDSM.16.M88.4 R24, [R137+0x4000] ;  /* 0x004000008918783b */ /* 0x020ea80000000200 */
[----:B------:R-:W2:Y:S04]  /*c9e0*/  LDSM.16.M88.4 R20, [R142+0x5800] ;  /* 0x005800008e14783b */ /* 0x000ea80000000200 */
[----:B------:R-:W-:Y:S04]  /*c9f0*/  LDSM.16.M88.4 R96, [R140] ;  /* 0x000000008c60783b */ /* 0x000fe80000000200 */
[----:B------:R-:W2:Y:S04]  /*ca00*/  LDSM.16.M88.4 R36, [R136+0x4000] ;  /* 0x004000008824783b */ /* 0x000ea80000000200 */
[----:B------:R-:W2:Y:S04]  /*ca10*/  LDSM.16.M88.4 R12, [R137+0x5800] ;  /* 0x00580000890c783b */ /* 0x000ea80000000200 */
[----:B------:R-:W2:Y:S01]  /*ca20*/  LDSM.16.M88.4 R40, [R137+0x4800] ;  /* 0x004800008928783b */ /* 0x000ea20000000200 */
[C---:B-1----:R-:W-:Y:S03]  /*ca30*/  HMMA.16816.F32 R16, R48.reuse, R28, RZ ;  /* 0x0000001c3010723c */ /* 0x042fe600000018ff */
[----:B------:R-:W1:Y:S04]  /*ca40*/  LDSM.16.M88.4 R32, [R137+0x5000] ;  /* 0x005000008920783b */ /* 0x000e680000000200 */
[----:B------:R-:W-:Y:S01]  /*ca50*/  LDSM.16.M88.4 R44, [R139] ;  /* 0x000000008b2c783b */ /* 0x000fe20000000200 */
[C---:B------:R-:W-:Y:S03]  /*ca60*/  HMMA.16816.F32 R28, R48.reuse, R30, RZ ;  /* 0x0000001e301c723c */ /* 0x040fe600000018ff */
[----:B------:R-:W1:Y:S04]  /*ca70*/  LDSM.16.M88.4 R108, [R135+0x4000] ;  /* 0x00400000876c783b */ /* 0x000e680000000200 */
[----:B------:R-:W1:Y:S01]  /*ca80*/  LDSM.16.M88.4 R84, [R136+0x5800] ;  /* 0x005800008854783b */ /* 0x000e620000000200 */
[C---:B---3--:R-:W-:Y:S03]  /*ca90*/  HMMA.16816.F32 R80, R48.reuse, R68, RZ ;  /* 0x000000443050723c */ /* 0x048fe600000018ff */
[----:B------:R-:W3:Y:S04]  /*caa0*/  LDSM.16.M88.4 R92, [R136+0x4800] ;  /* 0x00480000885c783b */ /* 0x000ee80000000200 */
[----:B------:R-:W3:Y:S01]  /*cab0*/  LDSM.16.M88.4 R88, [R136+0x5000] ;  /* 0x005000008858783b */ /* 0x000ee20000000200 */
[----:B------:R-:W-:Y:S08]  /*cac0*/  HMMA.16816.F32 R64, R48, R60, RZ ;  /* 0x0000003c3040723c */ /* 0x000ff000000018ff */
[----:B--2---:R-:W-:Y:S08]  /*cad0*/  HMMA.16816.F32 R16, R8, R24, R16 ;  /* 0x000000180810723c */ /* 0x004ff00000001810 */
[C---:B------:R-:W-:Y:S08]  /*cae0*/  HMMA.16816.F32 R68, R48.reuse, R70, RZ ;  /* 0x000000463044723c */ /* 0x040ff000000018ff */
[C---:B------:R-:W-:Y:S08]  /*caf0*/  HMMA.16816.F32 R60, R48.reuse, R62, RZ ;  /* 0x0000003e303c723c */ /* 0x040ff000000018ff */
[C---:B------:R-:W-:Y:S08]  /*cb00*/  HMMA.16816.F32 R52, R48.reuse, R20, RZ ;  /* 0x000000143034723c */ /* 0x040ff000000018ff */
[----:B------:R-:W-:Y:S01]  /*cb10*/  HMMA.16816.F32 R48, R48, R22, RZ ;  /* 0x000000163030723c */ /* 0x000fe200000018ff */
[----:B------:R-:W-:Y:S07]  /*cb20*/  LDSM.16.M88.4 R20, [R142+0x6000] ;  /* 0x006000008e14783b */ /* 0x000fee0000000200 */
[----:B------:R-:W-:Y:S01]  /*cb30*/  HMMA.16816.F32 R28, R8, R26, R28 ;  /* 0x0000001a081c723c */ /* 0x000fe2000000181c */
[----:B------:R-:W2:Y:S07]  /*cb40*/  LDSM.16.M88.4 R24, [R143+0x2000] ;  /* 0x002000008f18783b */ /* 0x000eae0000000200 */
[----:B------:R-:W-:Y:S08]  /*cb50*/  HMMA.16816.F32 R16, R96, R36, R16 ;  /* 0x000000246010723c */ /* 0x000ff00000001810 */
        /* <DEDUP_REMOVED lines=17> */
[C---:B---3--:R-:W-:Y:S08]  /*cc70*/  HMMA.16816.F32 R80, R96.reuse, R92, R80 ;  /* 0x0000005c6050723c */ /* 0x048ff00000001850 */
[C---:B------:R-:W-:Y:S08]  /*cc80*/  HMMA.16816.F32 R68, R96.reuse, R94, R68 ;  /* 0x0000005e6044723c */ /* 0x040ff00000001844 */
[C---:B------:R-:W-:Y:S08]  /*cc90*/  HMMA.16816.F32 R64, R96.reuse, R88, R64 ;  /* 0x000000586040723c */ /* 0x040ff00000001840 */
[----:B------:R-:W-:Y:S01]  /*cca0*/  HMMA.16816.F32 R60, R96, R90, R60 ;  /* 0x0000005a603c723c */ /* 0x000fe2000000183c */
[----:B------:R-:W-:Y:S07]  /*ccb0*/  LDSM.16.M88.4 R88, [R140+0x2000] ;  /* 0x002000008c58783b */ /* 0x000fee0000000200 */
[C---:B--2---:R-:W-:Y:S01]  /*ccc0*/  HMMA.16816.F32 R92, R24.reuse, R20, R16 ;  /* 0x00000014185c723c */ /* 0x044fe20000001810 */
[----:B------:R-:W2:Y:S07]  /*ccd0*/  LDSM.16.M88.4 R16, [R136+0x6000] ;  /* 0x006000008810783b */ /* 0x000eae0000000200 */
        /* <DEDUP_REMOVED lines=14> */
[----:B------:R-:W4:Y:S07]  /*cdc0*/  LDSM.16.M88.4 R8, [R136+0x6800] ;  /* 0x006800008808783b */ /* 0x000f2e0000000200 */
[C---:B------:R-:W-:Y:S08]  /*cdd0*/  HMMA.16816.F32 R80, R24.reuse, R48, R80 ;  /* 0x000000301850723c */ /* 0x040ff00000001850 */
[----:B------:R-:W-:Y:S08]  /*cde0*/  HMMA.16816.F32 R68, R24, R50, R68 ;  /* 0x000000321844723c */ /* 0x000ff00000001844 */
        /* <DEDUP_REMOVED lines=9> */
[C---:B----4-:R-:W-:Y:S05]  /*ce80*/  HMMA.16816.F32 R80, R88.reuse, R8, R80 ;  /* 0x000000085850723c */ /* 0x050fea0000001850 */
[-C--:B------:R-:W-:Y:S01]  /*ce90*/  FMUL.FTZ R3, R93, R2.reuse ;  /* 0x000000025d037220 */ /* 0x080fe20000410000 */
[-C--:B------:R-:W-:Y:S01]  /*cea0*/  FMUL.FTZ R4, R94, R2.reuse ;  /* 0x000000025e047220 */ /* 0x080fe20000410000 */
[-C--:B------:R-:W-:Y:S01]  /*ceb0*/  FMUL.FTZ R0, R92, R2.reuse ;  /* 0x000000025c007220 */ /* 0x080fe20000410000 */
[-C--:B------:R-:W-:Y:S01]  /*cec0*/  FMUL.FTZ R6, R95, R2.reuse ;  /* 0x000000025f067220 */ /* 0x080fe20000410000 */
[----:B------:R-:W-:Y:S01]  /*ced0*/  HMMA.16816.F32 R68, R88, R10, R68 ;  /* 0x0000000a5844723c */ /* 0x000fe20000001844 */
[----:B------:R-:W4:Y:S01]  /*cee0*/  LDSM.16.M88.4 R8, [R136+0x7000] ;  /* 0x007000008808783b */ /* 0x000f220000000200 */
[----:B------:R-:W4:Y:S01]  /*cef0*/  MUFU.TANH R3, R3 ;  /* 0x0000000300037308 */ /* 0x000f220000002400 */
[-C--:B------:R-:W-:Y:S01]  /*cf00*/  FMUL.FTZ R28, R28, R2.reuse ;  /* 0x000000021c1c7220 */ /* 0x080fe20000410000 */
[-C--:B------:R-:W-:Y:S01]  /*cf10*/  FMUL.FTZ R30, R30, R2.reuse ;  /* 0x000000021e1e7220 */ /* 0x080fe20000410000 */
[-C--:B------:R-:W-:Y:S01]  /*cf20*/  FMUL.FTZ R29, R29, R2.reuse ;  /* 0x000000021d1d7220 */ /* 0x080fe20000410000 */
[----:B------:R-:W-:-:S02]  /*cf30*/  FMUL.FTZ R31, R31, R2 ;  /* 0x000000021f1f7220 */ /* 0x000fc40000410000 */
[----:B------:R-:W-:Y:S02]  /*cf40*/  HMMA.16816.F32 R64, R24, R40, R64 ;  /* 0x000000281840723c */ /* 0x000fe40000001840 */
[----:B------:R-:W-:Y:S06]  /*cf50*/  MUFU.TANH R28, R28 ;  /* 0x0000001c001c7308 */ /* 0x000fec0000002400 */
[----:B--2---:R-:W-:Y:S02]  /*cf60*/  HMMA.16816.F32 R80, R36, R16, R80 ;  /* 0x000000102450723c */ /* 0x004fe40000001850 */
[----:B------:R-:W2:Y:S06]  /*cf70*/  MUFU.TANH R30, R30 ;  /* 0x0000001e001e7308 */ /* 0x000eac0000002400 */
[----:B------:R-:W-:Y:S02]  /*cf80*/  HMMA.16816.F32 R60, R24, R42, R60 ;  /* 0x0000002a183c723c */ /* 0x000fe4000000183c */
[----:B------:R-:W2:Y:S06]  /*cf90*/  MUFU.TANH R4, R4 ;  /* 0x0000000400047308 */ /* 0x000eac0000002400 */
[----:B------:R-:W-:Y:S01]  /*cfa0*/  HMMA.16816.F32 R68, R36, R18, R68 ;  /* 0x000000122444723c */ /* 0x000fe20000001844 */
[----:B------:R-:W2:Y:S01]  /*cfb0*/  LDSM.16.M88.4 R16, [R137+0x7800] ;  /* 0x007800008910783b */ /* 0x000ea20000000200 */
[----:B------:R-:W-:Y:S03]  /*cfc0*/  MUFU.TANH R29, R29 ;  /* 0x0000001d001d7308 */ /* 0x000fe60000002400 */
[-C--:B------:R-:W-:Y:S01]  /*cfd0*/  FMUL.FTZ R40, R80, R2.reuse ;  /* 0x0000000250287220 */ /* 0x080fe20000410000 */
[-C--:B------:R-:W-:Y:S01]  /*cfe0*/  FMUL.FTZ R42, R82, R2.reuse ;  /* 0x00000002522a7220 */ /* 0x080fe20000410000 */
[-C--:B------:R-:W-:Y:S01]  /*cff0*/  FMUL.FTZ R41, R81, R2.reuse ;  /* 0x0000000251297220 */ /* 0x080fe20000410000 */
[-C--:B------:R-:W-:Y:S01]  /*d000*/  FMUL.FTZ R43, R83, R2.reuse ;  /* 0x00000002532b7220 */ /* 0x080fe20000410000 */
[C---:B---3--:R-:W-:Y:S01]  /*d010*/  HMMA.16816.F32 R64, R12.reuse, R20, R64 ;  /* 0x000000140c40723c */ /* 0x048fe20000001840 */
[----:B------:R-:W3:Y:S07]  /*d020*/  MUFU.TANH R31, R31 ;  /* 0x0000001f001f7308 */ /* 0x000eee0000002400 */
[----:B------:R-:W-:Y:S01]  /*d030*/  HMMA.16816.F32 R60, R12, R22, R60 ;  /* 0x000000160c3c723c */ /* 0x000fe2000000183c */
[----:B------:R-:W3:Y:S01]  /*d040*/  LDSM.16.M88.4 R20, [R136+0x7800] ;  /* 0x007800008814783b */ /* 0x000ee20000000200 */
[----:B------:R-:W-:Y:S06]  /*d050*/  MUFU.TANH R40, R40 ;  /* 0x0000002800287308 */ /* 0x000fec0000002400 */
[----:B-1----:R-:W-:Y:S05]  /*d060*/  HMMA.16816.F32 R52, R24, R32, R52 ;  /* 0x000000201834723c */ /* 0x002fea0000001834 */
[-C--:B------:R-:W-:Y:S01]  /*d070*/  FMUL.FTZ R32, R68, R2.reuse ;  /* 0x0000000244207220 */ /* 0x080fe20000410000 */
[----:B------:R-:W1:Y:S01]  /*d080*/  MUFU.TANH R42, R42 ;  /* 0x0000002a002a7308 */ /* 0x000e620000002400 */
[----:B------:R-:W-:Y:S01]  /*d090*/  FMUL.FTZ R33, R69, R2 ;  /* 0x0000000245217220 */ /* 0x000fe20000410000 */
[C---:B----4-:R-:W-:Y:S06]  /*d0a0*/  HMMA.16816.F32 R64, R88.reuse, R8, R64 ;  /* 0x000000085840723c */ /* 0x050fec0000001840 */
[----:B------:R-:W-:Y:S02]  /*d0b0*/  MUFU.TANH R41, R41 ;  /* 0x0000002900297308 */ /* 0x000fe40000002400 */
[----:B------:R-:W-:Y:S01]  /*d0c0*/  HMMA.16816.F32 R60, R88, R10, R60 ;  /* 0x0000000a583c723c */ /* 0x000fe2000000183c */
[----:B------:R-:W4:Y:S05]  /*d0d0*/  LDSM.16.M88.4 R8, [R135+0x7800] ;  /* 0x007800008708783b */ /* 0x000f2a0000000200 */
[----:B------:R-:W1:Y:S02]  /*d0e0*/  MUFU.TANH R43, R43 ;  /* 0x0000002b002b7308 */ /* 0x000e640000002400 */
[----:B------:R-:W-:-:S04]  /*d0f0*/  DEPBAR.LE SB0, 0x0 ;  /* 0x000080000000791a */ /* 0x000fc80000000000 */
[----:B--2---:R-:W-:Y:S05]  /*d100*/  HMMA.16816.F32 R52, R12, R16, R52 ;  /* 0x000000100c34723c */ /* 0x004fea0000001834 */
[-C--:B------:R-:W-:Y:S01]  /*d110*/  FMUL.FTZ R16, R71, R2.reuse ;  /* 0x0000000247107220 */ /* 0x080fe20000410000 */
[----:B------:R-:W2:Y:S02]  /*d120*/  MUFU.TANH R0, R0 ;  /* 0x0000000000007308 */ /* 0x000ea40000002400 */
[----:B------:R-:W-:Y:S06]  /*d130*/  HMMA.16816.F32 R84, R24, R34, R84 ;  /* 0x000000221854723c */ /* 0x000fec0000001854 */
[----:B------:R-:W-:Y:S02]  /*d140*/  MUFU.TANH R32, R32 ;  /* 0x0000002000207308 */ /* 0x000fe40000002400 */
[----:B------:R-:W-:Y:S05]  /*d150*/  HMMA.16816.F32 R64, R36, R44, R64 ;  /* 0x0000002c2440723c */ /* 0x000fea0000001840 */
[-C--:B------:R-:W-:Y:S01]  /*d160*/  FMUL.FTZ R44, R70, R2.reuse ;  /* 0x00000002462c7220 */ /* 0x080fe20000410000 */
[----:B------:R-:W-:Y:S02]  /*d170*/  MUFU.TANH R6, R6 ;  /* 0x0000000600067308 */ /* 0x000fe40000002400 */
[----:B---3--:R-:W-:Y:S06]  /*d180*/  HMMA.16816.F32 R52, R88, R20, R52 ;  /* 0x000000145834723c */ /* 0x008fec0000001834 */
[----:B------:R-:W-:Y:S02]  /*d190*/  MUFU.TANH R44, R44 ;  /* 0x0000002c002c7308 */ /* 0x000fe40000002400 */
[----:B------:R-:W-:Y:S06]  /*d1a0*/  HMMA.16816.F32 R84, R12, R18, R84 ;  /* 0x000000120c54723c */ /* 0x000fec0000001854 */
[----:B------:R-:W-:Y:S01]  /*d1b0*/  MUFU.TANH R33, R33 ;  /* 0x0000002100217308 */ /* 0x000fe20000002400 */
[-C--:B------:R-:W-:Y:S01]  /*d1c0*/  FMUL.FTZ R65, R65, R2.reuse ;  /* 0x0000000241417220 */ /* 0x080fe20000410000 */
[-C--:B------:R-:W-:Y:S01]  /*d1d0*/  FMUL.FTZ R67, R67, R2.reuse ;  /* 0x0000000243437220 */ /* 0x080fe20000410000 */
[-C--:B------:R-:W-:Y:S01]  /*d1e0*/  FMUL.FTZ R64, R64, R2.reuse ;  /* 0x0000000240407220 */ /* 0x080fe20000410000 */
[----:B------:R-:W-:Y:S01]  /*d1f0*/  FMUL.FTZ R66, R66, R2 ;  /* 0x0000000242427220 */ /* 0x000fe20000410000 */
[C---:B------:R-:W-:Y:S03]  /*d200*/  HMMA.16816.F32 R60, R36.reuse, R46, R60 ;  /* 0x0000002e243c723c */ /* 0x040fe6000000183c */
[----:B------:R-:W-:Y:S05]  /*d210*/  MUFU.TANH R172, R65 ;  /* 0x0000004100ac7308 */ /* 0x000fea0000002400 */
[----:B----4-:R-:W-:Y:S03]  /*d220*/  HMMA.16816.F32 R52, R36, R8, R52 ;  /* 0x000000082434723c */ /* 0x010fe60000001834 */
[----:B------:R-:W-:Y:S01]  /*d230*/  IMAD.SHL.U32 R8, R76, 0x2, RZ ;  /* 0x000000024c087824 */ /* 0x000fe200078e00ff */
[----:B------:R-:W3:Y:S04]  /*d240*/  MUFU.TANH R164, R67 ;  /* 0x0000004300a47308 */ /* 0x000ee80000002400 */
[----:B------:R-:W-:Y:S01]  /*d250*/  LOP3.LUT R8, R8, 0x6, RZ, 0xc0, !PT ;  /* 0x0000000608087812 */ /* 0x000fe200078ec0ff */
[----:B------:R-:W-:Y:S03]  /*d260*/  HMMA.16816.F32 R84, R88, R22, R84 ;  /* 0x000000165854723c */ /* 0x000fe60000001854 */
[----:B------:R-:W4:Y:S02]  /*d270*/  MUFU.TANH R16, R16 ;  /* 0x0000001000107308 */ /* 0x000f240000002400 */
[----:B------:R-:W-:-:S02]  /*d280*/  IMAD.IADD R9, R153, 0x1, R8 ;  /* 0x0000000199097824 */ /* 0x000fc400078e0208 */
[-C--:B------:R-:W-:Y:S01]  /*d290*/  FMUL.FTZ R60, R60, R2.reuse ;  /* 0x000000023c3c7220 */ /* 0x080fe20000410000 */
[-C--:B------:R-:W-:Y:S01]  /*d2a0*/  FMUL.FTZ R61, R61, R2.reuse ;  /* 0x000000023d3d7220 */ /* 0x080fe20000410000 */
[----:B------:R-:W-:Y:S01]  /*d2b0*/  FMUL.FTZ R62, R62, R2 ;  /* 0x000000023e3e7220 */ /* 0x000fe20000410000 */
[C---:B------:R-:W-:Y:S01]  /*d2c0*/  VIADD R15, R9.reuse, 0x1 ;  /* 0x00000001090f7836 */ /* 0x040fe20000000000 */
[CC--:B------:R-:W-:Y:S01]  /*d2d0*/  ISETP.GE.AND P2, PT, R9.reuse, R78.reuse, PT ;  /* 0x0000004e0900720c */ /* 0x0c0fe20003f46270 */
[C---:B------:R-:W-:Y:S01]  /*d2e0*/  VIADD R13, R9.reuse, 0x8 ;  /* 0x00000008090d7836 */ /* 0x040fe20000000000 */
[----:B------:R-:W-:Y:S01]  /*d2f0*/  MUFU.TANH R174, R64 ;  /* 0x0000004000ae7308 */ /* 0x000fe20000002400 */
[----:B------:R-:W-:Y:S01]  /*d300*/  VIADD R17, R9, 0x9 ;  /* 0x0000000909117836 */ /* 0x000fe20000000000 */
[-C--:B------:R-:W-:Y:S01]  /*d310*/  ISETP.GE.AND P1, PT, R15, R78.reuse, PT ;  /* 0x0000004e0f00720c */ /* 0x080fe20003f26270 */
[----:B------:R-:W-:Y:S01]  /*d320*/  VIADD R15, R9, 0x10 ;  /* 0x00000010090f7836 */ /* 0x000fe20000000000 */
[----:B------:R-:W-:Y:S01]  /*d330*/  ISETP.GE.AND P0, PT, R13, R78, PT ;  /* 0x0000004e0d00720c */ /* 0x000fe20003f06270 */
[----:B------:R-:W-:Y:S01]  /*d340*/  VIADD R13, R9, 0x11 ;  /* 0x00000011090d7836 */ /* 0x000fe20000000000 */
[----:B------:R-:W-:Y:S01]  /*d350*/  FSEL R12, R3, -INF , !P1 ;  /* 0xff800000030c7808 */ /* 0x000fe20004800000 */
[----:B------:R-:W-:Y:S01]  /*d360*/  VIADD R3, R9, 0x21 ;  /* 0x0000002109037836 */ /* 0x000fe20000000000 */
[----:B------:R-:W-:Y:S01]  /*d370*/  FSEL R30, R30, -INF , !P0 ;  /* 0xff8000001e1e7808 */ /* 0x000fe20004000000 */
[----:B------:R-:W4:Y:S01]  /*d380*/  MUFU.TANH R166, R66 ;  /* 0x0000004200a67308 */ /* 0x000f220000002400 */
[----:B------:R-:W-:Y:S03]  /*d390*/  HMMA.16816.F32 R84, R36, R10, R84 ;  /* 0x0000000a2454723c */ /* 0x000fe60000001854 */
[----:B------:R-:W-:Y:S01]  /*d3a0*/  FSEL R28, R28, -INF , !P0 ;  /* 0xff8000001c1c7808 */ /* 0x000fe20004000000 */
[----:B------:R-:W-:Y:S01]  /*d3b0*/  FMUL.FTZ R63, R63, R2 ;  /* 0x000000023f3f7220 */ /* 0x000fe20000410000 */
[-C--:B------:R-:W-:Y:S01]  /*d3c0*/  ISETP.GE.AND P0, PT, R3, R78.reuse, PT ;  /* 0x0000004e0300720c */ /* 0x080fe20003f06270 */
[----:B------:R-:W-:Y:S01]  /*d3d0*/  VIADD R3, R9, 0x28 ;  /* 0x0000002809037836 */ /* 0x000fe20000000000 */
[----:B------:R-:W-:Y:S01]  /*d3e0*/  ISETP.GE.AND P6, PT, R17, R78, PT ;  /* 0x0000004e1100720c */ /* 0x000fe20003fc6270 */
[-C--:B------:R-:W-:Y:S01]  /*d3f0*/  FMUL.FTZ R52, R52, R2.reuse ;  /* 0x0000000234347220 */ /* 0x080fe20000410000 */
[----:B------:R-:W-:Y:S01]  /*d400*/  FSEL R8, R4, -INF , !P2 ;  /* 0xff80000004087808 */ /* 0x000fe20005000000 */
[-C--:B------:R-:W-:Y:S01]  /*d410*/  FMUL.FTZ R54, R54, R2.reuse ;  /* 0x0000000236367220 */ /* 0x080fe20000410000 */
[----:B------:R-:W-:Y:S01]  /*d420*/  FSEL R4, R31, -INF , !P6 ;  /* 0xff8000001f047808 */ /* 0x000fe20007000000 */
[-C--:B------:R-:W-:Y:S01]  /*d430*/  FMUL.FTZ R53, R53, R2.reuse ;  /* 0x0000000235357220 */ /* 0x080fe20000410000 */
[----:B------:R-:W-:Y:S01]  /*d440*/  FSEL R14, R29, -INF , !P6 ;  /* 0xff8000001d0e7808 */ /* 0x000fe20007000000 */
[----:B------:R-:W-:Y:S01]  /*d450*/  FMUL.FTZ R55, R55, R2 ;  /* 0x0000000237377220 */ /* 0x000fe20000410000 */
[-C--:B------:R-:W-:Y:S01]  /*d460*/  ISETP.GE.AND P6, PT, R3, R78.reuse, PT ;  /* 0x0000004e0300720c */ /* 0x080fe20003fc6270 */
[----:B------:R-:W-:Y:S01]  /*d470*/  VIADD R3, R9, 0x29 ;  /* 0x0000002909037836 */ /* 0x000fe20000000000 */
[-C--:B------:R-:W-:Y:S01]  /*d480*/  ISETP.GE.AND P5, PT, R15, R78.reuse, PT ;  /* 0x0000004e0f00720c */ /* 0x080fe20003fa6270 */
[----:B------:R-:W-:Y:S01]  /*d490*/  VIADD R11, R9, 0x19 ;  /* 0x00000019090b7836 */ /* 0x000fe20000000000 */
[----:B------:R-:W-:Y:S01]  /*d4a0*/  ISETP.GE.AND P4, PT, R13, R78, PT ;  /* 0x0000004e0d00720c */ /* 0x000fe20003f86270 */
[----:B------:R-:W-:Y:S01]  /*d4b0*/  VIADD R13, R9, 0x18 ;  /* 0x00000018090d7836 */ /* 0x000fe20000000000 */
[----:B-1----:R-:W-:Y:S01]  /*d4c0*/  FSEL R42, R42, -INF , !P5 ;  /* 0xff8000002a2a7808 */ /* 0x002fe20006800000 */
[-C--:B------:R-:W-:Y:S01]  /*d4d0*/  FMUL.FTZ R84, R84, R2.reuse ;  /* 0x0000000254547220 */ /* 0x080fe20000410000 */
[----:B------:R-:W-:Y:S01]  /*d4e0*/  FSEL R40, R40, -INF , !P5 ;  /* 0xff80000028287808 */ /* 0x000fe20006800000 */
[----:B------:R-:W-:Y:S01]  /*d4f0*/  FMUL.FTZ R86, R86, R2 ;  /* 0x0000000256567220 */ /* 0x000fe20000410000 */
[----:B------:R-:W-:Y:S01]  /*d500*/  ISETP.GE.AND P5, PT, R3, R78, PT ;  /* 0x0000004e0300720c */ /* 0x000fe20003fa6270 */
[----:B------:R-:W-:-:S02]  /*d510*/  VIADD R3, R9, 0x30 ;  /* 0x0000003009037836 */ /* 0x000fc40000000000 */
[-C--:B------:R-:W-:Y:S01]  /*d520*/  FMUL.FTZ R85, R85, R2.reuse ;  /* 0x0000000255557220 */ /* 0x080fe20000410000 */
[----:B------:R-:W-:Y:S01]  /*d530*/  FMUL.FTZ R87, R87, R2 ;  /* 0x0000000257577220 */ /* 0x000fe20000410000 */
[----:B------:R-:W-:Y:S01]  /*d540*/  FSEL R10, R43, -INF , !P4 ;  /* 0xff8000002b0a7808 */ /* 0x000fe20006000000 */
[----:B------:R-:W-:Y:S01]  /*d550*/  MUFU.TANH R170, R60 ;  /* 0x0000003c00aa7308 */ /* 0x000fe20000002400 */
[----:B------:R-:W-:Y:S02]  /*d560*/  FSEL R18, R41, -INF , !P4 ;  /* 0xff80000029127808 */ /* 0x000fe40006000000 */
[-C--:B------:R-:W-:Y:S01]  /*d570*/  ISETP.GE.AND P4, PT, R3, R78.reuse, PT ;  /* 0x0000004e0300720c */ /* 0x080fe20003f86270 */
[----:B------:R-:W-:Y:S01]  /*d580*/  VIADD R3, R9, 0x31 ;  /* 0x0000003109037836 */ /* 0x000fe20000000000 */
[----:B------:R-:W-:Y:S02]  /*d590*/  ISETP.GE.AND P3, PT, R13, R78, PT ;  /* 0x0000004e0d00720c */ /* 0x000fe40003f66270 */
[----:B--2---:R-:W-:Y:S01]  /*d5a0*/  FSEL R0, R0, -INF , !P2 ;  /* 0xff80000000007808 */ /* 0x004fe20005000000 */
[----:B------:R-:W-:Y:S01]  /*d5b0*/  MUFU.TANH R168, R61 ;  /* 0x0000003d00a87308 */ /* 0x000fe20000002400 */
[----:B---3--:R-:W-:-:S02]  /*d5c0*/  FSEL R164, R164, -INF , !P0 ;  /* 0xff800000a4a47808 */ /* 0x008fc40004000000 */
[----:B------:R-:W-:Y:S02]  /*d5d0*/  FSEL R172, R172, -INF , !P0 ;  /* 0xff800000acac7808 */ /* 0x000fe40004000000 */
[-C--:B------:R-:W-:Y:S01]  /*d5e0*/  ISETP.GE.AND P2, PT, R11, R78.reuse, PT ;  /* 0x0000004e0b00720c */ /* 0x080fe20003f46270 */
[----:B------:R-:W-:Y:S01]  /*d5f0*/  VIADD R11, R9, 0x20 ;  /* 0x00000020090b7836 */ /* 0x000fe20000000000 */
[----:B------:R-:W-:Y:S01]  /*d600*/  ISETP.NE.AND P0, PT, R103, 0x1, PT ;  /* 0x000000016700780c */ /* 0x000fe20003f05270 */
[----:B------:R-:W1:Y:S01]  /*d610*/  MUFU.TANH R130, R62 ;  /* 0x0000003e00827308 */ /* 0x000e620000002400 */
[----:B------:R-:W-:Y:S02]  /*d620*/  FSEL R44, R44, -INF , !P3 ;  /* 0xff8000002c2c7808 */ /* 0x000fe40005800000 */
[----:B------:R-:W-:Y:S02]  /*d630*/  FSEL R32, R32, -INF , !P3 ;  /* 0xff80000020207808 */ /* 0x000fe40005800000 */
[-C--:B------:R-:W-:Y:S01]  /*d640*/  ISETP.GE.AND P3, PT, R3, R78.reuse, PT ;  /* 0x0000004e0300720c */ /* 0x080fe20003f66270 */
[----:B------:R-:W-:Y:S01]  /*d650*/  VIADD R3, R9, 0x38 ;  /* 0x0000003809037836 */ /* 0x000fe20000000000 */
[----:B------:R-:W-:Y:S01]  /*d660*/  FSEL R6, R6, -INF , !P1 ;  /* 0xff80000006067808 */ /* 0x000fe20004800000 */
[----:B------:R-:W2:Y:S01]  /*d670*/  MUFU.TANH R128, R63 ;  /* 0x0000003f00807308 */ /* 0x000ea20000002400 */
[----:B------:R-:W-:Y:S01]  /*d680*/  ISETP.GE.AND P1, PT, R11, R78, PT ;  /* 0x0000004e0b00720c */ /* 0x000fe20003f26270 */
[----:B------:R-:W-:Y:S01]  /*d690*/  VIADD R9, R9, 0x39 ;  /* 0x0000003909097836 */ /* 0x000fe20000000000 */
[----:B----4-:R-:W-:-:S02]  /*d6a0*/  FSEL R16, R16, -INF , !P2 ;  /* 0xff80000010107808 */ /* 0x010fc40005000000 */
[----:B------:R-:W-:Y:S02]  /*d6b0*/  FSEL R20, R33, -INF , !P2 ;  /* 0xff80000021147808 */ /* 0x000fe40005000000 */
[----:B------:R-:W-:Y:S01]  /*d6c0*/  FSEL R166, R166, -INF , !P1 ;  /* 0xff800000a6a67808 */ /* 0x000fe20004800000 */
[----:B------:R-:W3:Y:S01]  /*d6d0*/  MUFU.TANH R126, R52 ;  /* 0x00000034007e7308 */ /* 0x000ee20000002400 */
[----:B------:R-:W-:Y:S02]  /*d6e0*/  FSEL R174, R174, -INF , !P1 ;  /* 0xff800000aeae7808 */ /* 0x000fe40004800000 */
[-C--:B------:R-:W-:Y:S02]  /*d6f0*/  ISETP.GE.AND P2, PT, R3, R78.reuse, PT ;  /* 0x0000004e0300720c */ /* 0x080fe40003f46270 */
[----:B------:R-:W-:Y:S02]  /*d700*/  ISETP.GE.AND P1, PT, R9, R78, PT ;  /* 0x0000004e0900720c */ /* 0x000fe40003f26270 */
[----:B-1----:R-:W-:Y:S01]  /*d710*/  FSEL R130, R130, -INF , !P6 ;  /* 0xff80000082827808 */ /* 0x002fe20007000000 */
[----:B------:R-:W1:Y:S01]  /*d720*/  MUFU.TANH R122, R54 ;  /* 0x00000036007a7308 */ /* 0x000e620000002400 */
[----:B------:R-:W-:-:S02]  /*d730*/  FSEL R170, R170, -INF , !P6 ;  /* 0xff800000aaaa7808 */ /* 0x000fc40007000000 */
[----:B--2---:R-:W-:Y:S02]  /*d740*/  FSEL R128, R128, -INF , !P5 ;  /* 0xff80000080807808 */ /* 0x004fe40006800000 */
[----:B------:R-:W-:-:S03]  /*d750*/  FSEL R168, R168, -INF , !P5 ;  /* 0xff800000a8a87808 */ /* 0x000fc60006800000 */
        /* <DEDUP_REMOVED lines=11> */
[----:B--2---:R-:W-:Y:S02]  /*d810*/  FSEL R118, R118, -INF , !P2 ;  /* 0xff80000076767808 */ /* 0x004fe40005000000 */
[----:B---3--:R-:W-:Y:S02]  /*d820*/  FSEL R125, R125, -INF , !P1 ;  /* 0xff8000007d7d7808 */ /* 0x008fe40004800000 */
        /* <DEDUP_REMOVED lines=16> */
.L_x_11634:
[----:B------:R-:W2:Y:S01]  /*d930*/  LD.E R24, desc[UR4][R100.64+0x170] ;  /* 0x0001700464187980 */ /* 0x000ea2000c101900 */
[----:B------:R-:W-:Y:S02]  /*d940*/  LEA R13, R103, 0xffffff80, 0x6 ;  /* 0xffffff80670d7811 */ /* 0x000fe400078e30ff */
        /* <DEDUP_REMOVED lines=58> */
.L_x_11635:
[----:B------:R-:W-:Y:S05]  /*dcf0*/  BSYNC.RECONVERGENT B0 ;  /* 0x0000000000007941 */ /* 0x000fea0003800200 */
.L_x_11633:
        /* <DEDUP_REMOVED lines=20> */
.L_x_11632:
[----:B------:R-:W-:Y:S05]  /*de40*/  BSYNC.RECONVERGENT B1 ;  /* 0x0000000000017941 */ /* 0x000fea0003800200 */
.L_x_11631:
        /* <DEDUP_REMOVED lines=27> */
[----:B---3--:R-:W-:-:S03]  /*e000*/  FMNMX.FTZ R11, R2, R11, !PT ;  /* 0x0000000b020b7209 */ /* 0x008fc60007810000 */
[----:B------:R-:W-:Y:S04]  /*e010*/  LDSM.16.MT88.4 R48, [R134+0xa000] ;  /* 0x00a000008630783b */ /* 0x000fe80000004200 */
[----:B------:R-:W3:Y:S04]  /*e020*/  SHFL.BFLY PT, R2, R9, 0x2, 0x1f ;  /* 0x0c401f0009027f89 */ /* 0x000ee800000e0000 */
[----:B------:R-:W4:Y:S04]  /*e030*/  SHFL.BFLY PT, R102, R11, 0x1, 0x1f ;  /* 0x0c201f000b667f89 */ /* 0x000f2800000e0000 */
[----:B------:R-:W-:Y:S04]  /*e040*/  LDSM.16.MT88.4 R84, [R134+0x8000] ;  /* 0x008000008654783b */ /* 0x000fe80000004200 */
[----:B-1----:R-:W-:Y:S01]  /*e050*/  LDSM.16.MT88.4 R24, [R132+0xa000] ;  /* 0x00a000008418783b */ /* 0x002fe20000004200 */
[----:B---3--:R-:W-:-:S02]  /*e060*/  FMNMX.FTZ R2, R9, R2, !PT ;  /* 0x0000000209027209 */ /* 0x008fc40007810000 */
[----:B----4-:R-:W-:-:S03]  /*e070*/  FMNMX.FTZ R102, R11, R102, !PT ;  /* 0x000000660b667209 */ /* 0x010fc60007810000 */
        /* <DEDUP_REMOVED lines=27> */
[----:B------:R-:W2:Y:S01]  /*e230*/  LDSM.16.MT88.4 R40, [R138+0xa000] ;  /* 0x00a000008a28783b */ /* 0x000ea20000004200 */
[-CC-:B------:R-:W-:Y:S01]  /*e240*/  FFMA.FTZ R131, R124, R120.reuse, -R129.reuse ;  /* 0x000000787c837223 */ /* 0x180fe20000010881 */
[-CC-:B------:R-:W-:Y:S01]  /*e250*/  FFMA.FTZ R126, R126, R120.reuse, -R129.reuse ;  /* 0x000000787e7e7223 */ /* 0x180fe20000010881 */
[-CC-:B------:R-:W-:Y:S01]  /*e260*/  FFMA.FTZ R124, R127, R120.reuse, -R129.reuse ;  /* 0x000000787f7c7223 */ /* 0x180fe20000010881 */
[----:B------:R-:W3:Y:S01]  /*e270*/  LDSM.16.MT88.4 R12, [R133+0x8800] ;  /* 0x00880000850c783b */ /* 0x000ee20000004200 */
[-C--:B------:R-:W-:Y:S01]  /*e280*/  FFMA.FTZ R125, R125, R120.reuse, -R129 ;  /* 0x000000787d7d7223 */ /* 0x080fe20000010881 */
[----:B------:R-:W-:Y:S01]  /*e290*/  MUFU.EX2 R113, R113 ;  /* 0x0000007100717308 */ /* 0x000fe20000000800 */
[-CC-:B------:R-:W-:Y:S01]  /*e2a0*/  FFMA.FTZ R122, R122, R120.reuse, -R123.reuse ;  /* 0x000000787a7a7223 */ /* 0x180fe2000001087b */
[----:B------:R-:W4:Y:S01]  /*e2b0*/  LDSM.16.MT88.4 R16, [R138+0xa800] ;  /* 0x00a800008a10783b */ /* 0x000f220000004200 */
[-CC-:B------:R-:W-:Y:S01]  /*e2c0*/  FFMA.FTZ R121, R121, R120.reuse, -R123.reuse ;  /* 0x0000007879797223 */ /* 0x180fe2000001087b */
[-CC-:B------:R-:W-:Y:S01]  /*e2d0*/  FFMA.FTZ R118, R118, R120.reuse, -R123.reuse ;  /* 0x0000007876767223 */ /* 0x180fe2000001087b */
[----:B------:R-:W-:Y:S01]  /*e2e0*/  FFMA.FTZ R165, R116, R120, -R123 ;  /* 0x0000007874a57223 */ /* 0x000fe2000001087b */
[----:B------:R-:W-:Y:S02]  /*e2f0*/  LDSM.16.MT88.4 R28, [R138+0x8800] ;  /* 0x008800008a1c783b */ /* 0x000fe40000004200 */
[----:B------:R-:W5:Y:S01]  /*e300*/  MUFU.EX2 R108, R108 ;  /* 0x0000006c006c7308 */ /* 0x000f620000000800 */
[----:B-1----:R-:W-:Y:S01]  /*e310*/  F2FP.F16.F32.PACK_AB R64, R112, R117 ;  /* 0x000000757040723e */ /* 0x002fe200000000ff */
[----:B------:R-:W-:Y:S01]  /*e320*/  LDSM.16.MT88.4 R20, [R134+0x8800] ;  /* 0x008800008614783b */ /* 0x000fe20000004200 */
[----:B------:R-:W-:-:S05]  /*e330*/  FADD.FTZ R112, R117, R112 ;  /* 0x0000007075707221 */ /* 0x000fca0000010000 */
        /* <DEDUP_REMOVED lines=42> */
[C---:B---3--:R-:W-:Y:S06]  /*e5e0*/  HMMA.16816.F32 R80, R4.reuse, R12, R80 ;  /* 0x0000000c0450723c */ /* 0x048fec0000001850 */
[----:B------:R-:W-:Y:S02]  /*e5f0*/  MUFU.EX2 R121, R121 ;  /* 0x0000007900797308 */ /* 0x000fe40000000800 */
[----:B------:R-:W-:Y:S01]  /*e600*/  HMMA.16816.F32 R76, R4, R14, R76 ;  /* 0x0000000e044c723c */ /* 0x000fe2000000184c */
[----:B------:R-:W2:Y:S05]  /*e610*/  LDSM.16.MT88.4 R12, [R134+0xa800] ;  /* 0x00a80000860c783b */ /* 0x000eaa0000004200 */
[----:B------:R-:W-:Y:S02]  /*e620*/  MUFU.EX2 R118, R118 ;  /* 0x0000007600767308 */ /* 0x000fe40000000800 */
[C---:B------:R-:W-:Y:S06]  /*e630*/  HMMA.16816.F32 R96, R64.reuse, R92, RZ ;  /* 0x0000005c4060723c */ /* 0x040fec00000018ff */
[----:B------:R-:W-:Y:S02]  /*e640*/  MUFU.EX2 R165, R165 ;  /* 0x000000a500a57308 */ /* 0x000fe40000000800 */
[----:B------:R-:W-:Y:S08]  /*e650*/  HMMA.16816.F32 R92, R64, R94, RZ ;  /* 0x0000005e405c723c */ /* 0x000ff000000018ff */
[C---:B----4-:R-:W-:Y:S08]  /*e660*/  HMMA.16816.F32 R36, R4.reuse, R16, R36 ;  /* 0x000000100424723c */ /* 0x050ff00000001824 */
        /* <DEDUP_REMOVED lines=120> */
.L_x_11643:
        /* <DEDUP_REMOVED lines=77> */
.L_x_11638:
[----:B------:R-:W-:Y:S05]  /*f2c0*/  BSYNC.RECONVERGENT B0 ;  /* 0x0000000000007941 */ /* 0x000fea0003800200 */
.L_x_11637:
[----:B------:R-:W-:Y:S01]  /*f2d0*/  IADD3 R4, P1, PT, R163, R148, RZ ;  /* 0x00000094a3047210 */ /* 0x000fe20007f3e0ff */
[----:B------:R-:W-:Y:S01]  /*f2e0*/  @!PT LDS RZ, [RZ] ;  /* 0x00000000fffff984 */ /* 0x000fe20000000800 */
[----:B------:R-:W-:Y:S01]  /*f2f0*/  @!PT LDS RZ, [RZ] ;  /* 0x00000000fffff984 */ /* 0x000fe20000000800 */
[----:B------:R-:W-:Y:S01]  /*f300*/  @!PT LDS RZ, [RZ] ;  /* 0x00000000fffff984 */ /* 0x000fe20000000800 */
[----:B------:R-:W-:Y:S01]  /*f310*/  LDGSTS.E.BYPASS.LTC128B.128 [R155+0x8000], desc[UR4][R148.64] ;  /* 0x08000000949b7fae */ /* 0x000fe2000b981a04 */
[----:B------:R-:W-:Y:S02]  /*f320*/  BSSY.RECONVERGENT B1, `(.L_x_11639) ;  /* 0x0000119000017945 */ /* 0x000fe40003800200 */
[----:B------:R-:W-:Y:S03]  /*f330*/  IADD3.X R5, PT, PT, R164, R149, RZ, P1, !PT ;  /* 0x00000095a4057210 */ /* 0x000fe60000ffe4ff */
[----:B------:R-:W-:Y:S01]  /*f340*/  LDGSTS.E.BYPASS.LTC128B.128 [R155+0xa000], desc[UR4][R148.64+0x80] ;  /* 0x0a000080949b7fae */ /* 0x000fe2000b981a04 */
[-C--:B------:R-:W-:Y:S05]  /*f350*/  IADD3 R2, P1, PT, R4, R163.reuse, RZ ;  /* 0x000000a304027210 */ /* 0x080fea0007f3e0ff */
[----:B------:R-:W-:Y:S01]  /*f360*/  LDGSTS.E.BYPASS.LTC128B.128 [R155+0x8800], desc[UR4][R4.64] ;  /* 0x08800000049b7fae */ /* 0x000fe2000b981a04 */
[-C--:B------:R-:W-:Y:S02]  /*f370*/  IADD3.X R3, PT, PT, R5, R164.reuse, RZ, P1, !PT ;  /* 0x000000a405037210 */ /* 0x080fe40000ffe4ff */
[----:B------:R-:W-:Y:S03]  /*f380*/  IADD3 R20, P1, PT, R2, R163, RZ ;  /* 0x000000a302147210 */ /* 0x000fe60007f3e0ff */
[----:B------:R1:W-:Y:S01]  /*f390*/  LDGSTS.E.BYPASS.LTC128B.128 [R155+0xa800], desc[UR4][R4.64+0x80] ;  /* 0x0a800080049b7fae */ /* 0x0003e2000b981a04 */
[----:B------:R-:W-:Y:S05]  /*f3a0*/  IADD3.X R21, PT, PT, R3, R164, RZ, P1, !PT ;  /* 0x000000a403157210 */ /* 0x000fea0000ffe4ff */
[----:B------:R-:W-:Y:S01]  /*f3b0*/  LDGSTS.E.BYPASS.LTC128B.128 [R155+0x9000], desc[UR4][R2.64] ;  /* 0x09000000029b7fae */ /* 0x000fe2000b981a04 */
[----:B------:R-:W-:Y:S05]  /*f3c0*/  ISETP.NE.AND P1, PT, R167, RZ, PT ;  /* 0x000000ffa700720c */ /* 0x000fea0003f25270 */
[----:B------:R-:W-:Y:S06]  /*f3d0*/  LDGSTS.E.BYPASS.LTC128B.128 [R155+0xb000], desc[UR4][R2.64+0x80] ;  /* 0x0b000080029b7fae */ /* 0x000fec000b981a04 */
[----:B------:R-:W-:Y:S06]  /*f3e0*/  LDGSTS.E.BYPASS.LTC128B.128 [R155+0x9800], desc[UR4][R20.64] ;  /* 0x09800000149b7fae */ /* 0x000fec000b981a04 */
[----:B------:R2:W-:Y:S06]  /*f3f0*/  LDGSTS.E.BYPASS.LTC128B.128 [R155+0xb800], desc[UR4][R20.64+0x80] ;  /* 0x0b800080149b7fae */ /* 0x0005ec000b981a04 */
[----:B------:R-:W-:Y:S06]  /*f400*/  LDSM.16.M88.4 R32, [R143] ;  /* 0x000000008f20783b */ /* 0x000fec0000000200 */
[----:B------:R-:W1:Y:S06]  /*f410*/  LDSM.16.M88.4 R8, [R142+0x4000] ;  /* 0x004000008e08783b */ /* 0x000e6c0000000200 */
[----:B------:R-:W3:Y:S06]  /*f420*/  LDSM.16.M88.4 R16, [R142+0x4800] ;  /* 0x004800008e10783b */ /* 0x000eec0000000200 */
[----:B------:R-:W2:Y:S06]  /*f430*/  LDSM.16.M88.4 R24, [R142+0x5000] ;  /* 0x005000008e18783b */ /* 0x000eac0000000200 */
[----:B------:R-:W0:Y:S06]  /*f440*/  LDGDEPBAR ;  /* 0x00000000000079af */ /* 0x000e2c0000000000 */
[----:B------:R-:W4:Y:S06]  /*f450*/  LDSM.16.M88.4 R108, [R142+0x5800] ;  /* 0x005800008e6c783b */ /* 0x000f2c0000000200 */
[----:B------:R-:W-:Y:S06]  /*f460*/  LDSM.16.M88.4 R112, [R141] ;  /* 0x000000008d70783b */ /* 0x000fec0000000200 */
[----:B------:R-:W5:Y:S01]  /*f470*/  LDSM.16.M88.4 R116, [R137+0x4000] ;  /* 0x004000008974783b */ /* 0x000f620000000200 */
[C---:B-1----:R-:W-:Y:S05]  /*f480*/  HMMA.16816.F32 R4, R32.reuse, R8, RZ ;  /* 0x000000082004723c */ /* 0x042fea00000018ff */
[----:B------:R-:W-:Y:S06]  /*f490*/  LDSM.16.M88.4 R120, [R137+0x5000] ;  /* 0x005000008978783b */ /* 0x000fec0000000200 */
[----:B------:R-:W-:Y:S01]  /*f4a0*/  LDSM.16.M88.4 R124, [R140] ;  /* 0x000000008c7c783b */ /* 0x000fe20000000200 */
[C---:B------:R-:W-:Y:S05]  /*f4b0*/  HMMA.16816.F32 R8, R32.reuse, R10, RZ ;  /* 0x0000000a2008723c */ /* 0x040fea00000018ff */
[----:B------:R-:W-:Y:S03]  /*f4c0*/  LDSM.16.M88.4 R128, [R136+0x4000] ;  /* 0x004000008880783b */ /* 0x000fe60000000200 */
[C---:B---3--:R-:W-:Y:S03]  /*f4d0*/  HMMA.16816.F32 R12, R32.reuse, R16, RZ ;  /* 0x00000010200c723c */ /* 0x048fe600000018ff */
[----:B------:R-:W3:Y:S05]  /*f4e0*/  LD.E R2, desc[UR4][R100.64+0x18c] ;  /* 0x00018c0464027980 */ /* 0x000eea000c101900 */
[C---:B------:R-:W-:Y:S08]  /*f4f0*/  HMMA.16816.F32 R16, R32.reuse, R18, RZ ;  /* 0x000000122010723c */ /* 0x040ff000000018ff */
[C---:B--2---:R-:W-:Y:S08]  /*f500*/  HMMA.16816.F32 R20, R32.reuse, R24, RZ ;  /* 0x000000182014723c */ /* 0x044ff000000018ff */
[C---:B------:R-:W-:Y:S08]  /*f510*/  HMMA.16816.F32 R24, R32.reuse, R26, RZ ;  /* 0x0000001a2018723c */ /* 0x040ff000000018ff */
[C---:B----4-:R-:W-:Y:S08]  /*f520*/  HMMA.16816.F32 R28, R32.reuse, R108, RZ ;  /* 0x0000006c201c723c */ /* 0x050ff000000018ff */
[----:B------:R-:W-:Y:S01]  /*f530*/  HMMA.16816.F32 R32, R32, R110, RZ ;  /* 0x0000006e2020723c */ /* 0x000fe200000018ff */
[----:B------:R-:W1:Y:S07]  /*f540*/  LDSM.16.M88.4 R108, [R137+0x4800] ;  /* 0x00480000896c783b */ /* 0x000e6e0000000200 */
        /* <DEDUP_REMOVED lines=8> */
[----:B------:R-:W-:Y:S07]  /*f5d0*/  LDSM.16.M88.4 R120, [R139] ;  /* 0x000000008b78783b */ /* 0x000fee0000000200 */
[C---:B--2---:R-:W-:Y:S08]  /*f5e0*/  HMMA.16816.F32 R28, R112.reuse, R116, R28 ;  /* 0x00000074701c723c */ /* 0x044ff0000000181c */
[----:B------:R-:W-:Y:S01]  /*f5f0*/  HMMA.16816.F32 R32, R112, R118, R32 ;  /* 0x000000767020723c */ /* 0x000fe20000001820 */
[----:B------:R-:W2:Y:S06]  /*f600*/  LDSM.16.M88.4 R112, [R136+0x5000] ;  /* 0x005000008870783b */ /* 0x000eac0000000200 */
[----:B------:R-:W4:Y:S01]  /*f610*/  LDSM.16.M88.4 R116, [R136+0x5800] ;  /* 0x005800008874783b */ /* 0x000f220000000200 */
        /* <DEDUP_REMOVED lines=11> */
[----:B------:R-:W4:Y:S06]  /*f6d0*/  LDSM.16.M88.4 R116, [R135+0x5800] ;  /* 0x005800008774783b */ /* 0x000f2c0000000200 */
[----:B------:R-:W-:Y:S01]  /*f6e0*/  LDSM.16.M88.4 R124, [R143+0x2000] ;  /* 0x002000008f7c783b */ /* 0x000fe20000000200 */
[C---:B-----5:R-:W-:Y:S08]  /*f6f0*/  HMMA.16816.F32 R4, R120.reuse, R128, R4 ;  /* 0x000000807804723c */ /* 0x060ff00000001804 */
        /* <DEDUP_REMOVED lines=46> */
[C---:B----4-:R-:W-:Y:S08]  /*f9e0*/  HMMA.16816.F32 R28, R124.reuse, R116, R28 ;  /* 0x000000747c1c723c */ /* 0x050ff0000000181c */
[----:B------:R-:W-:Y:S08]  /*f9f0*/  HMMA.16816.F32 R32, R124, R118, R32 ;  /* 0x000000767c20723c */ /* 0x000ff00000001820 */
[C---:B-----5:R-:W-:Y:S08]  /*fa00*/  HMMA.16816.F32 R4, R120.reuse, R128, R4 ;  /* 0x000000807804723c */ /* 0x060ff00000001804 */
[C---:B------:R-:W-:Y:S08]  /*fa10*/  HMMA.16816.F32 R8, R120.reuse, R130, R8 ;  /* 0x000000827808723c */ /* 0x040ff00000001808 */
[C---:B-1----:R-:W-:Y:S03]  /*fa20*/  HMMA.16816.F32 R12, R120.reuse, R108, R12 ;  /* 0x0000006c780c723c */ /* 0x042fe6000000180c */
[-C--:B---3--:R-:W-:Y:S01]  /*fa30*/  FMUL.FTZ R112, R4, R2.reuse ;  /* 0x0000000204707220 */ /* 0x088fe20000410000 */
        /* <DEDUP_REMOVED lines=25> */
[----:B------:R-:W-:Y:S08]  /*fbd0*/  DEPBAR.LE SB0, 0x0 ;  /* 0x000080000000791a */ /* 0x000ff00000000000 */
[----:B------:R-:W1:Y:S01]  /*fbe0*/  MUFU.TANH R113, R113 ;  /* 0x0000007100717308 */ /* 0x000e620000002400 */
[----:B------:R-:W-:Y:S01]  /*fbf0*/  BAR.SYNC.DEFER_BLOCKING 0x0 ;  /* 0x0000000000007b1d */ /* 0x000fe20000010000 */
[C---:B------:R-:W-:Y:S08]  /*fc00*/  HMMA.16816.F32 R24, R120.reuse, R6, R24 ;  /* 0x000000067818723c */ /* 0x040ff00000001818 */
        /* <DEDUP_REMOVED lines=9> */
[----:B------:R1:W1:Y:S01]  /*fca0*/  MUFU.TANH R189, R13 ;  /* 0x0000000d00bd7308 */ /* 0x0002620000002400 */
[-C--:B------:R-:W-:Y:S09]  /*fcb0*/  FMUL.FTZ R27, R27, R2.reuse ;  /* 0x000000021b1b7220 */ /* 0x080ff20000410000 */
[----:B------:R1:W1:Y:S01]  /*fcc0*/  MUFU.TANH R125, R14 ;  /* 0x0000000e007d7308 */ /* 0x0002620000002400 */
[C---:B-----5:R-:W-:Y:S09]  /*fcd0*/  HMMA.16816.F32 R28, R120.reuse, R8, R28 ;  /* 0x00000008781c723c */ /* 0x060ff2000000181c */
[----:B------:R1:W1:Y:S01]  /*fce0*/  MUFU.TANH R127, R15 ;  /* 0x0000000f007f7308 */ /* 0x0002620000002400 */
[----:B------:R-:W-:Y:S09]  /*fcf0*/  HMMA.16816.F32 R32, R120, R10, R32 ;  /* 0x0000000a7820723c */ /* 0x000ff20000001820 */
        /* <DEDUP_REMOVED lines=9> */
[----:B------:R-:W-:Y:S06]  /*fd90*/  FMUL.FTZ R35, R35, R2 ;  /* 0x0000000223237220 */ /* 0x000fec0000410000 */
        /* <DEDUP_REMOVED lines=93> */
.L_x_11642:
[----:B------:R-:W-:Y:S05]  /*10370*/  BSYNC.RECONVERGENT B0 ;  /* 0x0000000000007941 */ /* 0x000fea0003800200 */
.L_x_11641:
        /* <DEDUP_REMOVED lines=19> */
.L_x_11640:
[----:B------:R-:W-:Y:S05]  /*104b0*/  BSYNC.RECONVERGENT B1 ;  /* 0x0000000000017941 */ /* 0x000fea0003800200 */
.L_x_11639:
[----:B------:R-:W3:Y:S01]  /*104c0*/  LD.E R103, desc[UR4][R100.64+0xdc] ;  /* 0x0000dc0464677980 */ /* 0x000ee2000c101900 */
[----:B------:R-:W-:Y:S02]  /*104d0*/  FMNMX3.FTZ R2, R107, R112, R117, !PT ;  /* 0x000000706b027276 */ /* 0x000fe40007810075 */
[----:B-12---:R-:W-:Y:S01]  /*104e0*/  FMNMX3.FTZ R4, R0, R115, R113, !PT ;  /* 0x0000007300047276 */ /* 0x006fe20007810071 */
        /* <DEDUP_REMOVED lines=33> */
[----:B------:R-:W-:Y:S01]  /*10700*/  FSEL R122, R122, RZ, P1 ;  /* 0x000000ff7a7a7208 */ /* 0x000fe20000800000 */
[----:B------:R-:W1:Y:S01]  /*10710*/  MUFU.EX2 R2, R5 ;  /* 0x0000000500027308 */ /* 0x000e620000000800 */
[----:B------:R-:W-:Y:S03]  /*10720*/  FSETP.NEU.FTZ.AND P1, PT, R3, -INF , PT ;  /* 0xff8000000300780b */ /* 0x000fe60003f3d000 */
[-CC-:B------:R-:W-:Y:S01]  /*10730*/  FFMA.FTZ R118, R117, R103.reuse, -R122.reuse ;  /* 0x0000006775767223 */ /* 0x180fe2000001087a */
[----:B------:R-:W-:Y:S01]  /*10740*/  FSEL R120, R120, RZ, P1 ;  /* 0x000000ff78787208 */ /* 0x000fe20000800000 */
[-CC-:B------:R-:W-:Y:S01]  /*10750*/  FFMA.FTZ R119, R112, R103.reuse, -R122.reuse ;  /* 0x0000006770777223 */ /* 0x180fe2000001087a */
[-CC-:B------:R-:W-:Y:S03]  /*10760*/  FFMA.FTZ R114, R197, R103.reuse, -R122.reuse ;  /* 0x00000067c5727223 */ /* 0x180fe6000001087a */
[----:B------:R-:W2:Y:S01]  /*10770*/  MUFU.EX2 R0, R6 ;  /* 0x0000000600007308 */ /* 0x000ea20000000800 */
[-C--:B------:R-:W-:Y:S01]  /*10780*/  FFMA.FTZ R123, R191, R103.reuse, -R122 ;  /* 0x00000067bf7b7223 */ /* 0x080fe2000001087a */
[-CC-:B------:R-:W-:Y:S01]  /*10790*/  FFMA.FTZ R117, R115, R103.reuse, -R120.reuse ;  /* 0x0000006773757223 */ /* 0x180fe20000010878 */
[-C--:B------:R-:W-:Y:S01]  /*107a0*/  FFMA.FTZ R116, R113, R103.reuse, -R120 ;  /* 0x0000006771747223 */ /* 0x080fe20000010878 */
[-C--:B------:R-:W-:Y:S01]  /*107b0*/  FFMA.FTZ R115, R199, R103.reuse, -R122 ;  /* 0x00000067c7737223 */ /* 0x080fe2000001087a */
[-CC-:B------:R-:W-:Y:S01]  /*107c0*/  FFMA.FTZ R113, R195, R103.reuse, -R120.reuse ;  /* 0x00000067c3717223 */ /* 0x180fe20000010878 */
[-C--:B------:R-:W-:Y:S01]  /*107d0*/  FFMA.FTZ R112, R193, R103.reuse, -R120 ;  /* 0x00000067c1707223 */ /* 0x080fe20000010878 */
[--C-:B------:R-:W-:Y:S03]  /*107e0*/  FFMA.FTZ R124, R189, R103, -R122.reuse ;  /* 0x00000067bd7c7223 */ /* 0x100fe6000001087a */
[----:B------:R-:W-:Y:S01]  /*107f0*/  MUFU.EX2 R119, R119 ;  /* 0x0000007700777308 */ /* 0x000fe20000000800 */
[C---:B-1----:R-:W-:Y:S01]  /*10800*/  FMUL.FTZ R4, R2.reuse, R96 ;  /* 0x0000006002047220 */ /* 0x042fe20000410000 */
        /* <DEDUP_REMOVED lines=47> */
[--C-:B------:R-:W-:Y:S01]  /*10b00*/  FFMA.FTZ R128, R185, R103, -R122.reuse ;  /* 0x00000067b9807223 */ /* 0x100fe2000001087a */
        /* <DEDUP_REMOVED lines=11> */
[-CC-:B------:R-:W-:Y:S01]  /*10bc0*/  FFMA.FTZ R179, R179, R103.reuse, -R122.reuse ;  /* 0x00000067b3b37223 */ /* 0x180fe2000001087a */
[-CC-:B------:R-:W-:Y:S01]  /*10bd0*/  FFMA.FTZ R172, R175, R103.reuse, -R122.reuse ;  /* 0x00000067afac7223 */ /* 0x180fe2000001087a */
[-CC-:B------:R-:W-:Y:S01]  /*10be0*/  FFMA.FTZ R175, R109, R103.reuse, -R122.reuse ;  /* 0x000000676daf7223 */ /* 0x180fe2000001087a */
[-C--:B------:R-:W-:Y:S01]  /*10bf0*/  FFMA.FTZ R171, R171, R103.reuse, -R122 ;  /* 0x00000067abab7223 */ /* 0x080fe2000001087a */
[-C--:B------:R-:W-:Y:S01]  /*10c00*/  FFMA.FTZ R174, R131, R103.reuse, -R120 ;  /* 0x0000006783ae7223 */ /* 0x080fe20000010878 */
[-CC-:B------:R-:W-:Y:S01]  /*10c10*/  FFMA.FTZ R131, R111, R103.reuse, -R122.reuse ;  /* 0x000000676f837223 */ /* 0x180fe2000001087a */
[----:B------:R-:W-:Y:S01]  /*10c20*/  MUFU.EX2 R168, R168 ;  /* 0x000000a800a87308 */ /* 0x000fe20000000800 */
[-C--:B------:R-:W-:Y:S01]  /*10c30*/  FFMA.FTZ R176, R121, R103.reuse, -R122 ;  /* 0x0000006779b07223 */ /* 0x080fe2000001087a */
[--C-:B------:R-:W-:Y:S01]  /*10c40*/  FFMA.FTZ R121, R108, R103, -R120.reuse ;  /* 0x000000676c797223 */ /* 0x100fe20000010878 */
[C---:B------:R-:W-:Y:S01]  /*10c50*/  FMUL.FTZ R52, R2.reuse, R52 ;  /* 0x0000003402347220 */ /* 0x040fe20000410000 */
[----:B------:R-:W-:Y:S01]  /*10c60*/  FMUL.FTZ R53, R2, R53 ;  /* 0x0000003502357220 */ /* 0x000fe20000410000 */
[----:B------:R-:W-:Y:S01]  /*10c70*/  FMUL.FTZ R54, R0, R54 ;  /* 0x0000003600367220 */ /* 0x000fe20000410000 */
[----:B--2---:R-:W-:Y:S01]  /*10c80*/  F2FP.F16.F32.PACK_AB R99, R112, R113 ;  /* 0x000000717063723e */ /* 0x004fe200000000ff */
[----:B------:R-:W-:Y:S03]  /*10c90*/  FMUL.FTZ R55, R0, R55 ;  /* 0x0000003700377220 */ /* 0x000fe60000410000 */
[----:B------:R-:W-:Y:S01]  /*10ca0*/  MUFU.EX2 R179, R179 ;  /* 0x000000b300b37308 */ /* 0x000fe20000000800 */
[-C--:B------:R-:W-:Y:S01]  /*10cb0*/  FFMA.FTZ R126, R127, R103.reuse, -R120 ;  /* 0x000000677f7e7223 */ /* 0x080fe20000010878 */
[-CC-:B------:R-:W-:Y:S01]  /*10cc0*/  FFMA.FTZ R127, R187, R103.reuse, -R122.reuse ;  /* 0x00000067bb7f7223 */ /* 0x180fe2000001087a */
[----:B------:R-:W-:Y:S01]  /*10cd0*/  FFMA.FTZ R122, R110, R103, -R122 ;  /* 0x000000676e7a7223 */ /* 0x000fe2000001087a */
[C---:B------:R-:W-:Y:S01]  /*10ce0*/  FMUL.FTZ R56, R2.reuse, R56 ;  /* 0x0000003802387220 */ /* 0x040fe20000410000 */
[C---:B------:R-:W-:Y:S01]  /*10cf0*/  HMMA.16816.F32 R4, R96.reuse, R12, R4 ;  /* 0x0000000c6004723c */ /* 0x040fe20000001804 */
[----:B------:R-:W-:Y:S04]  /*10d00*/  LDSM.16.MT88.4 R108, [R132+0x9800] ;  /* 0x00980000846c783b */ /* 0x000fe80000004200 */
[----:B------:R-:W-:Y:S01]  /*10d10*/  MUFU.EX2 R172, R172 ;  /* 0x000000ac00ac7308 */ /* 0x000fe20000000800 */
[C---:B------:R-:W-:Y:S01]  /*10d20*/  FMUL.FTZ R12, R2.reuse, R88 ;  /* 0x00000058020c7220 */ /* 0x040fe20000410000 */
[C---:B------:R-:W-:Y:S01]  /*10d30*/  FMUL.FTZ R13, R2.reuse, R89 ;  /* 0x00000059020d7220 */ /* 0x040fe20000410000 */
[----:B------:R-:W-:Y:S01]  /*10d40*/  FMUL.FTZ R57, R2, R57 ;  /* 0x0000003902397220 */ /* 0x000fe20000410000 */
[C---:B------:R-:W-:Y:S03]  /*10d50*/  HMMA.16816.F32 R8, R96.reuse, R14, R8 ;  /* 0x0000000e6008723c */ /* 0x040fe60000001808 */
[C---:B------:R-:W-:Y:S01]  /*10d60*/  FMUL.FTZ R14, R0.reuse, R90 ;  /* 0x0000005a000e7220 */ /* 0x040fe20000410000 */
[C---:B------:R-:W-:Y:S02]  /*10d70*/  FMUL.FTZ R15, R0.reuse, R91 ;  /* 0x0000005b000f7220 */ /* 0x040fe40000410000 */
[----:B------:R-:W-:Y:S01]  /*10d80*/  MUFU.EX2 R171, R171 ;  /* 0x000000ab00ab7308 */ /* 0x000fe20000000800 */
[----:B------:R-:W1:Y:S01]  /*10d90*/  LDSM.16.MT88.4 R88, [R132+0x8000] ;  /* 0x008000008458783b */ /* 0x000e620000004200 */
[C---:B------:R-:W-:Y:S01]  /*10da0*/  FMUL.FTZ R58, R0.reuse, R58 ;  /* 0x0000003a003a7220 */ /* 0x040fe20000410000 */
[----:B------:R-:W-:Y:S01]  /*10db0*/  FMUL.FTZ R59, R0, R59 ;  /* 0x0000003b003b7220 */ /* 0x000fe20000410000 */
[-CC-:B------:R-:W-:Y:S01]  /*10dc0*/  FFMA.FTZ R170, R177, R103.reuse, -R120.reuse ;  /* 0x00000067b1aa7223 */ /* 0x180fe20000010878 */
[--C-:B------:R-:W-:Y:S01]  /*10dd0*/  FFMA.FTZ R173, R173, R103, -R120.reuse ;  /* 0x00000067adad7223 */ /* 0x100fe20000010878 */
[C---:B------:R-:W-:Y:S04]  /*10de0*/  HMMA.16816.F32 R12, R96.reuse, R20, R12 ;  /* 0x00000014600c723c */ /* 0x040fe8000000180c */
[----:B------:R-:W-:Y:S01]  /*10df0*/  MUFU.EX2 R174, R174 ;  /* 0x000000ae00ae7308 */ /* 0x000fe20000000800 */
[C---:B------:R-:W-:Y:S01]  /*10e00*/  FMUL.FTZ R20, R2.reuse, R80 ;  /* 0x0000005002147220 */ /* 0x040fe20000410000 */
[----:B------:R-:W-:Y:S01]  /*10e10*/  FMUL.FTZ R21, R2, R81 ;  /* 0x0000005102157220 */ /* 0x000fe20000410000 */
        /* <DEDUP_REMOVED lines=8> */
[----:B------:R-:W2:Y:S01]  /*10ea0*/  LDSM.16.MT88.4 R80, [R138+0xa000] ;  /* 0x00a000008a50783b */ /* 0x000ea20000004200 */
[-CC-:B------:R-:W-:Y:S01]  /*10eb0*/  FFMA.FTZ R129, R129, R103.reuse, -R120.reuse ;  /* 0x0000006781817223 */ /* 0x180fe20000010878 */
[-CC-:B------:R-:W-:Y:S01]  /*10ec0*/  FFMA.FTZ R130, R183, R103.reuse, -R120.reuse ;  /* 0x00000067b7827223 */ /* 0x180fe20000010878 */
[----:B------:R-:W-:Y:S03]  /*10ed0*/  FFMA.FTZ R120, R104, R103, -R120 ;  /* 0x0000006768787223 */ /* 0x000fe60000010878 */
[----:B------:R-:W-:Y:S01]  /*10ee0*/  MUFU.EX2 R173, R173 ;  /* 0x000000ad00ad7308 */ /* 0x000fe20000000800 */
[C---:B------:R-:W-:Y:S03]  /*10ef0*/  HMMA.16816.F32 R20, R96.reuse, R28, R20 ;  /* 0x0000001c6014723c */ /* 0x040fe60000001814 */
[C---:B------:R-:W-:Y:S01]  /*10f00*/  FMUL.FTZ R28, R2.reuse, R72 ;  /* 0x00000048021c7220 */ /* 0x040fe20000410000 */
[C---:B------:R-:W-:Y:S01]  /*10f10*/  FMUL.FTZ R29, R2.reuse, R73 ;  /* 0x00000049021d7220 */ /* 0x040fe20000410000 */
[----:B------:R-:W-:Y:S01]  /*10f20*/  FFMA.FTZ R119, R2, R166, R119 ;  /* 0x000000a602777223 */ /* 0x000fe20000010077 */
[C---:B------:R-:W-:Y:S03]  /*10f30*/  ISETP.GT.AND P1, PT, R167.reuse, RZ, PT ;  /* 0x000000ffa700720c */ /* 0x040fe60003f24270 */
[----:B------:R-:W-:Y:S01]  /*10f40*/  MUFU.EX2 R169, R169 ;  /* 0x000000a900a97308 */ /* 0x000fe20000000800 */
[C---:B------:R-:W-:Y:S03]  /*10f50*/  HMMA.16816.F32 R24, R96.reuse, R30, R24 ;  /* 0x0000001e6018723c */ /* 0x040fe60000001818 */
[C---:B------:R-:W-:Y:S01]  /*10f60*/  FMUL.FTZ R30, R0.reuse, R74 ;  /* 0x0000004a001e7220 */ /* 0x040fe20000410000 */
[C---:B------:R-:W-:Y:S01]  /*10f70*/  FMUL.FTZ R31, R0.reuse, R75 ;  /* 0x0000004b001f7220 */ /* 0x040fe20000410000 */
[----:B------:R-:W-:Y:S01]  /*10f80*/  FFMA.FTZ R117, R0, R165, R117 ;  /* 0x000000a500757223 */ /* 0x000fe20000010075 */
[----:B------:R-:W3:Y:S03]  /*10f90*/  LDSM.16.MT88.4 R72, [R134+0xa000] ;  /* 0x00a000008648783b */ /* 0x000ee60000004200 */
[----:B------:R-:W-:Y:S01]  /*10fa0*/  MUFU.EX2 R123, R123 ;  /* 0x0000007b007b7308 */ /* 0x000fe20000000800 */
[----:B------:R-:W-:Y:S01]  /*10fb0*/  FADD.FTZ R118, R118, R119 ;  /* 0x0000007776767221 */ /* 0x000fe20000010000 */
[----:B------:R-:W-:Y:S01]  /*10fc0*/  FADD.FTZ R116, R116, R117 ;  /* 0x0000007574747221 */ /* 0x000fe20000010000 */
[----:B------:R-:W-:Y:S01]  /*10fd0*/  IADD3 R167, PT, PT, R167, -0x1, RZ ;  /* 0xffffffffa7a77810 */ /* 0x000fe20007ffe0ff */
[C---:B-1----:R-:W-:Y:S03]  /*10fe0*/  HMMA.16816.F32 R28, R96.reuse, R88, R28 ;  /* 0x00000058601c723c */ /* 0x042fe6000000181c */
[----:B------:R-:W-:Y:S03]  /*10ff0*/  FADD.FTZ R115, R115, R118 ;  /* 0x0000007673737221 */ /* 0x000fe60000010000 */
[----:B------:R-:W1:Y:S01]  /*11000*/  MUFU.EX2 R124, R124 ;  /* 0x0000007c007c7308 */ /* 0x000e620000000800 */
[----:B------:R-:W-:Y:S01]  /*11010*/  FADD.FTZ R113, R113, R116 ;  /* 0x0000007471717221 */ /* 0x000fe20000010000 */
[----:B------:R-:W-:Y:S01]  /*11020*/  FADD.FTZ R114, R114, R115 ;  /* 0x0000007372727221 */ /* 0x000fe20000010000 */
[C---:B------:R-:W-:Y:S03]  /*11030*/  HMMA.16816.F32 R32, R96.reuse, R90, R32 ;  /* 0x0000005a6020723c */ /* 0x040fe60000001820 */
[----:B------:R-:W-:Y:S04]  /*11040*/  FADD.FTZ R112, R112, R113 ;  /* 0x0000007170707221 */ /* 0x000fe80000010000 */
[----:B------:R-:W-:Y:S01]  /*11050*/  MUFU.EX2 R125, R125 ;  /* 0x0000007d007d7308 */ /* 0x000fe20000000800 */
[C---:B--2---:R-:W-:Y:S09]  /*11060*/  HMMA.16816.F32 R36, R96.reuse, R80, R36 ;  /* 0x000000506024723c */ /* 0x044ff20000001824 */
[----:B------:R-:W2:Y:S01]  /*11070*/  MUFU.EX2 R126, R126 ;  /* 0x0000007e007e7308 */ /* 0x000ea20000000800 */
[C---:B------:R-:W-:Y:S01]  /*11080*/  HMMA.16816.F32 R40, R96.reuse, R82, R40 ;  /* 0x000000526028723c */ /* 0x040fe20000001828 */
[----:B------:R-:W-:Y:S08]  /*11090*/  LDSM.16.MT88.4 R80, [R134+0x8800] ;  /* 0x008800008650783b */ /* 0x000ff00000004200 */
[----:B------:R-:W-:Y:S01]  /*110a0*/  MUFU.EX2 R127, R127 ;  /* 0x0000007f007f7308 */ /* 0x000fe20000000800 */
[C---:B---3--:R-:W-:Y:S09]  /*110b0*/  HMMA.16816.F32 R44, R96.reuse, R72, R44 ;  /* 0x00000048602c723c */ /* 0x048ff2000000182c */
[----:B------:R-:W3:Y:S01]  /*110c0*/  MUFU.EX2 R128, R128 ;  /* 0x0000008000807308 */ /* 0x000ee20000000800 */
[C---:B------:R-:W-:Y:S01]  /*110d0*/  HMMA.16816.F32 R48, R96.reuse, R74, R48 ;  /* 0x0000004a6030723c */ /* 0x040fe20000001830 */
[----:B------:R-:W4:Y:S08]  /*110e0*/  LDSM.16.MT88.4 R72, [R138+0x8800] ;  /* 0x008800008a48783b */ /* 0x000f300000004200 */
[----:B------:R-:W-:Y:S01]  /*110f0*/  MUFU.EX2 R129, R129 ;  /* 0x0000008100817308 */ /* 0x000fe20000000800 */
[C---:B------:R-:W-:Y:S09]  /*11100*/  HMMA.16816.F32 R52, R96.reuse, R68, R52 ;  /* 0x000000446034723c */ /* 0x040ff20000001834 */
[----:B------:R-:W5:Y:S01]  /*11110*/  MUFU.EX2 R130, R130 ;  /* 0x0000008200827308 */ /* 0x000f620000000800 */
[----:B-1----:R-:W-:Y:S01]  /*11120*/  F2FP.F16.F32.PACK_AB R68, R124, R123 ;  /* 0x0000007b7c44723e */ /* 0x002fe200000000ff */
[----:B------:R-:W-:Y:S01]  /*11130*/  FADD.FTZ R123, R123, R114 ;  /* 0x000000727b7b7221 */ /* 0x000fe20000010000 */
[----:B--2---:R-:W-:Y:S01]  /*11140*/  F2FP.F16.F32.PACK_AB R69, R126, R125 ;  /* 0x0000007d7e45723e */ /* 0x004fe200000000ff */
[----:B------:R-:W-:Y:S01]  /*11150*/  FADD.FTZ R125, R125, R112 ;  /* 0x000000707d7d7221 */ /* 0x000fe20000010000 */
[C---:B------:R-:W-:Y:S05]  /*11160*/  HMMA.16816.F32 R56, R96.reuse, R70, R56 ;  /* 0x000000466038723c */ /* 0x040fea0000001838 */
[----:B------:R-:W-:Y:S01]  /*11170*/  MUFU.EX2 R131, R131 ;  /* 0x0000008300837308 */ /* 0x000fe20000000800 */
[----:B---3--:R-:W-:Y:S01]  /*11180*/  F2FP.F16.F32.PACK_AB R70, R128, R127 ;  /* 0x0000007f8046723e */ /* 0x008fe200000000ff */
[----:B------:R-:W-:Y:S01]  /*11190*/  FADD.FTZ R124, R124, R123 ;  /* 0x0000007b7c7c7221 */ /* 0x000fe20000010000 */
[----:B------:R-:W-:Y:S01]  /*111a0*/  FADD.FTZ R126, R126, R125 ;  /* 0x0000007d7e7e7221 */ /* 0x000fe20000010000 */
[C---:B------:R-:W-:Y:S06]  /*111b0*/  HMMA.16816.F32 R60, R96.reuse, R76, R60 ;  /* 0x0000004c603c723c */ /* 0x040fec000000183c */
[----:B------:R-:W1:Y:S01]  /*111c0*/  MUFU.EX2 R176, R176 ;  /* 0x000000b000b07308 */ /* 0x000e620000000800 */
[----:B-----5:R-:W-:Y:S01]  /*111d0*/  F2FP.F16.F32.PACK_AB R71, R130, R129 ;  /* 0x000000818247723e */ /* 0x020fe200000000ff */
[----:B------:R-:W-:Y:S01]  /*111e0*/  HMMA.16816.F32 R64, R96, R78, R64 ;  /* 0x0000004e6040723c */ /* 0x000fe20000001840 */
[----:B------:R-:W2:Y:S07]  /*111f0*/  LDSM.16.MT88.4 R76, [R132+0x8800] ;  /* 0x00880000844c783b */ /* 0x000eae0000004200 */
[----:B------:R-:W-:Y:S01]  /*11200*/  MUFU.EX2 R121, R121 ;  /* 0x0000007900797308 */ /* 0x000fe20000000800 */
[C---:B----4-:R-:W-:Y:S09]  /*11210*/  HMMA.16816.F32 R4, R68.reuse, R72, R4 ;  /* 0x000000484404723c */ /* 0x050ff20000001804 */
[----:B------:R-:W3:Y:S01]  /*11220*/  MUFU.EX2 R178, R178 ;  /* 0x000000b200b27308 */ /* 0x000ee20000000800 */
[----:B-1----:R-:W-:Y:S01]  /*11230*/  F2FP.F16.F32.PACK_AB R104, R176, R131 ;  /* 0x00000083b068723e */ /* 0x002fe200000000ff */
[C---:B------:R-:W-:Y:S01]  /*11240*/  HMMA.16816.F32 R8, R68.reuse, R74, R8 ;  /* 0x0000004a4408723c */ /* 0x040fe20000001808 */
[----:B------:R-:W1:Y:S07]  /*11250*/  LDSM.16.MT88.4 R72, [R138+0xa800] ;  /* 0x00a800008a48783b */ /* 0x000e6e0000004200 */
[----:B------:R-:W-:Y:S01]  /*11260*/  MUFU.EX2 R175, R175 ;  /* 0x000000af00af7308 */ /* 0x000fe20000000800 */
[C---:B------:R-:W-:Y:S09]  /*11270*/  HMMA.16816.F32 R12, R68.reuse, R80, R12 ;  /* 0x00000050440c723c */ /* 0x040ff2000000180c */
[----:B------:R-:W4:Y:S01]  /*11280*/  MUFU.EX2 R122, R122 ;  /* 0x0000007a007a7308 */ /* 0x000f220000000800 */
[----:B---3--:R-:W-:Y:S01]  /*11290*/  F2FP.F16.F32.PACK_AB R105, R178, R121 ;  /* 0x00000079b269723e */ /* 0x008fe200000000ff */
[C---:B------:R-:W-:Y:S01]  /*112a0*/  HMMA.16816.F32 R16, R68.reuse, R82, R16 ;  /* 0x000000524410723c */ /* 0x040fe20000001810 */
[----:B------:R-:W3:Y:S07]  /*112b0*/  LDSM.16.MT88.4 R80, [R134+0xa800] ;  /* 0x00a800008650783b */ /* 0x000eee0000004200 */
[----:B------:R-:W-:Y:S01]  /*112c0*/  MUFU.EX2 R177, R177 ;  /* 0x000000b100b17308 */ /* 0x000fe20000000800 */
[C---:B------:R-:W-:Y:S09]  /*112d0*/  HMMA.16816.F32 R20, R68.reuse, R84, R20 ;  /* 0x000000544414723c */ /* 0x040ff20000001814 */
[----:B------:R-:W5:Y:S01]  /*112e0*/  MUFU.EX2 R120, R120 ;  /* 0x0000007800787308 */ /* 0x000f620000000800 */
[----:B----4-:R-:W-:Y:S01]  /*112f0*/  F2FP.F16.F32.PACK_AB R106, R122, R175 ;  /* 0x000000af7a6a723e */ /* 0x010fe200000000ff */
[C---:B------:R-:W-:Y:S01]  /*11300*/  HMMA.16816.F32 R24, R68.reuse, R86, R24 ;  /* 0x000000564418723c */ /* 0x040fe20000001818 */
[----:B------:R-:W4:Y:S07]  /*11310*/  LDSM.16.MT88.4 R84, [R133+0xa800] ;  /* 0x00a800008554783b */ /* 0x000f2e0000004200 */
[C---:B--2---:R-:W-:Y:S03]  /*11320*/  HMMA.16816.F32 R28, R68.reuse, R76, R28 ;  /* 0x0000004c441c723c */ /* 0x044fe6000000181c */
[----:B-----5:R-:W-:Y:S05]  /*11330*/  F2FP.F16.F32.PACK_AB R107, R120, R177 ;  /* 0x000000b1786b723e */ /* 0x020fea00000000ff */
[C---:B------:R-:W-:Y:S01]  /*11340*/  HMMA.16816.F32 R32, R68.reuse, R78, R32 ;  /* 0x0000004e4420723c */ /* 0x040fe20000001820 */
[----:B------:R-:W-:Y:S07]  /*11350*/  LDSM.16.MT88.4 R76, [R138+0x9000] ;  /* 0x009000008a4c783b */ /* 0x000fee0000004200 */
[C---:B-1----:R-:W-:Y:S08]  /*11360*/  HMMA.16816.F32 R36, R68.reuse, R72, R36 ;  /* 0x000000484424723c */ /* 0x042ff00000001824 */
        /* <DEDUP_REMOVED lines=69> */
[----:B------:R-:W-:Y:S01]  /*117c0*/  MOV R0, R3 ;  /* 0x0000000300007202 */ /* 0x000fe20000000f00 */
[----:B------:R-:W-:Y:S02]  /*117d0*/  FADD.FTZ R121, R121, R174 ;  /* 0x000000ae79797221 */ /* 0x000fe40000010000 */
[----:B------:R-:W-:Y:S01]  /*117e0*/  FADD.FTZ R176, R176, R131 ;  /* 0x00000083b0b07221 */ /* 0x000fe20000010000 */
[----:B------:R-:W-:Y:S03]  /*117f0*/  HMMA.16816.F32 R64, R104, R6, R64 ;  /* 0x000000066840723c */ /* 0x000fe60000001840 */
[----:B------:R-:W-:Y:S01]  /*11800*/  FADD.FTZ R178, R178, R121 ;  /* 0x00000079b2b27221 */ /* 0x000fe20000010000 */
[----:B------:R-:W-:Y:S01]  /*11810*/  FADD.FTZ R175, R175, R176 ;  /* 0x000000b0afaf7221 */ /* 0x000fe20000010000 */
[----:B------:R-:W-:Y:S02]  /*11820*/  MOV R107, R102 ;  /* 0x00000066006b7202 */ /* 0x000fe40000000f00 */
[----:B------:R-:W-:Y:S01]  /*11830*/  FADD.FTZ R165, R177, R178 ;  /* 0x000000b2b1a57221 */ /* 0x000fe20000010000 */
[----:B------:R-:W-:Y:S03]  /*11840*/  FADD.FTZ R166, R122, R175 ;  /* 0x000000af7aa67221 */ /* 0x000fe60000010000 */
[----:B------:R-:W-:Y:S01]  /*11850*/  FADD.FTZ R165, R120, R165 ;  /* 0x000000a578a57221 */ /* 0x000fe20000010000 */
[----:B------:R-:W-:Y:S08]  /*11860*/  @P1 BRA `(.L_x_11643) ;  /* 0xffffffd400601947 */ /* 0x000ff0000383ffff */
.L_x_11636:
        /* <DEDUP_REMOVED lines=13> */
.L_x_11658:
        /* <DEDUP_REMOVED lines=147> */
[----:B------:R1:W-:Y:S04]  /*12270*/  STS [R13+0x2000], R44 ;  /* 0x0020002c0d007388 */ /* 0x0003e80000000800 */
        /* <DEDUP_REMOVED lines=66> */
.L_x_11645:
        /* <DEDUP_REMOVED lines=23> */
.L_x_11647:
[----:B------:R-:W-:Y:S05]  /*12810*/  BSYNC.RECONVERGENT B0 ;  /* 0x0000000000007941 */ /* 0x000fea0003800200 */
.L_x_11646:
        /* <DEDUP_REMOVED lines=9> */
.L_x_11649:
[----:B------:R-:W-:Y:S05]  /*128b0*/  BSYNC.RECONVERGENT B0 ;  /* 0x0000000000007941 */ /* 0x000fea0003800200 */
.L_x_11648:
        /* <DEDUP_REMOVED lines=14> */
.L_x_11651:
[----:B------:R-:W-:Y:S05]  /*129a0*/  BSYNC.RECONVERGENT B0 ;  /* 0x0000000000007941 */ /* 0x000fea0003800200 */
.L_x_11650:
        /* <DEDUP_REMOVED lines=14> */
.L_x_11653:
[----:B------:R-:W-:Y:S05]  /*12a90*/  BSYNC.RECONVERGENT B0 ;  /* 0x0000000000007941 */ /* 0x000fea0003800200 */
.L_x_11652:
[----:B------:R-:W-:-:S04]  /*12aa0*/  MOV R151, 0x0 ;  /* 0x0000000000977802 */ /* 0x000fc80000000f00 */
[----:B-1234-:R-:W-:Y:S05]  /*12ab0*/  @P3 RET.REL.NODEC R150 `(_ZN5flash24flash_fwd_splitkv_kernelI23Flash_fwd_kernel_traitsILi128ELi64ELi64ELi4ELb0ELb0EN7cutlass6half_tE19Flash_kernel_traitsILi128ELi64ELi64ELi4ES3_EELb0ELb0ELb0ELb0ELb1ELb1ELb0ELb1EEEvNS_16Flash_fwd_paramsE) ;  /* 0xfffffed496503950 */ /* 0x01efea0003c3ffff */
        /* <DEDUP_REMOVED lines=13> */
[----:B-1----:R-:W-:Y:S05]  /*12b90*/  RET.REL.NODEC R150 `(_ZN5flash24flash_fwd_splitkv_kernelI23Flash_fwd_kernel_traitsILi128ELi64ELi64ELi4ELb0ELb0EN7cutlass6half_tE19Flash_kernel_traitsILi128ELi64ELi64ELi4ES3_EELb0ELb0ELb0ELb0ELb1ELb1ELb0ELb1EEEvNS_16Flash_fwd_paramsE) ;  /* 0xfffffed496187950 */ /* 0x002fea0003c3ffff */
.L_x_11644:
[----:B------:R-:W-:Y:S01]  /*12ba0*/  MOV R5, 0x2 ;  /* 0x0000000200057802 */ /* 0x000fe20000000f00 */
[----:B------:R-:W-:Y:S01]  /*12bb0*/  IMAD.MOV.U32 R0, RZ, RZ, 0x1f ;  /* 0x0000001fff007424 */ /* 0x000fe200078e00ff */
[----:B------:R-:W-:-:S07]  /*12bc0*/  MOV R2, 0xffffffff ;  /* 0xffffffff00027802 */ /* 0x000fce0000000f00 */
[----:B-----5:R-:W-:Y:S05]  /*12bd0*/  WARPSYNC.COLLECTIVE R2, `(.L_x_11654) ;  /* 0x0000000002087348 */ /* 0x020fea0003c00000 */
[----:B------:R1:W2:Y:S02]  /*12be0*/  SHFL.BFLY P0, R11, R166, R5, R0 ;  /* 0x0c000005a60b7389 */ /* 0x0002a40000000000 */
[----:B-12--5:R-:W-:Y:S05]  /*12bf0*/  ENDCOLLECTIVE ;  /* 0x000000000000791b */ /* 0x026fea0003800000 */
.L_x_11654:
[----:B------:R-:W-:Y:S02]  /*12c00*/  IMAD.MOV.U32 R9, RZ, RZ, R11 ;  /* 0x000000ffff097224 */ /* 0x000fe400078e000b */
[----:B------:R-:W-:Y:S02]  /*12c10*/  IMAD.MOV.U32 R5, RZ, RZ, 0x1 ;  /* 0x00000001ff057424 */ /* 0x000fe400078e00ff */
[----:B------:R-:W-:-:S05]  /*12c20*/  FADD.FTZ R9, R9, R166 ;  /* 0x000000a609097221 */ /* 0x000fca0000010000 */
[----:B------:R-:W-:-:S07]  /*12c30*/  MOV R166, R9 ;  /* 0x0000000900a67202 */ /* 0x000fce0000000f00 */
[----:B------:R-:W-:Y:S05]  /*12c40*/  WARPSYNC.COLLECTIVE R2, `(.L_x_11655) ;  /* 0x0000000002087348 */ /* 0x000fea0003c00000 */
[----:B------:R1:W2:Y:S02]  /*12c50*/  SHFL.BFLY P0, R11, R166, R5, R0 ;  /* 0x0c000005a60b7389 */ /* 0x0002a40000000000 */
[----:B-12---:R-:W-:Y:S05]  /*12c60*/  ENDCOLLECTIVE ;  /* 0x000000000000791b */ /* 0x006fea0003800000 */
.L_x_11655:
[----:B------:R-:W-:Y:S01]  /*12c70*/  MOV R166, R165 ;  /* 0x000000a500a67202 */ /* 0x000fe20000000f00 */
[----:B------:R-:W-:Y:S01]  /*12c80*/  IMAD.MOV.U32 R5, RZ, RZ, 0x2 ;  /* 0x00000002ff057424 */ /* 0x000fe200078e00ff */
[----:B------:R-:W-:-:S07]  /*12c90*/  MOV R8, R11 ;  /* 0x0000000b00087202 */ /* 0x000fce0000000f00 */
[----:B------:R-:W-:Y:S05]  /*12ca0*/  WARPSYNC.COLLECTIVE R2, `(.L_x_11656) ;  /* 0x0000000002087348 */ /* 0x000fea0003c00000 */
[----:B------:R1:W2:Y:S02]  /*12cb0*/  SHFL.BFLY P0, R11, R166, R5, R0 ;  /* 0x0c000005a60b7389 */ /* 0x0002a40000000000 */
[----:B-12---:R-:W-:Y:S05]  /*12cc0*/  ENDCOLLECTIVE ;  /* 0x000000000000791b */ /* 0x006fea0003800000 */
.L_x_11656:
[----:B------:R-:W-:Y:S01]  /*12cd0*/  FADD.FTZ R8, R9, R8 ;  /* 0x0000000809087221 */ /* 0x000fe20000010000 */
[----:B------:R-:W-:Y:S01]  /*12ce0*/  FADD.FTZ R10, R11, R165 ;  /* 0x000000a50b0a7221 */ /* 0x000fe20000010000 */
[----:B------:R-:W-:-:S04]  /*12cf0*/  MOV R5, 0x1 ;  /* 0x0000000100057802 */ /* 0x000fc80000000f00 */
[----:B------:R-:W-:-:S07]  /*12d00*/  MOV R166, R10 ;  /* 0x0000000a00a67202 */ /* 0x000fce0000000f00 */
[----:B------:R-:W-:Y:S05]  /*12d10*/  WARPSYNC.COLLECTIVE R2, `(.L_x_11657) ;  /* 0x0000000002087348 */ /* 0x000fea0003c00000 */
[----:B------:R1:W2:Y:S02]  /*12d20*/  SHFL.BFLY P0, R11, R166, R5, R0 ;  /* 0x0c000005a60b7389 */ /* 0x0002a40000000000 */
[----:B-12---:R-:W-:Y:S05]  /*12d30*/  ENDCOLLECTIVE ;  /* 0x000000000000791b */ /* 0x006fea0003800000 */
.L_x_11657:
[----:B------:R-:W-:Y:S05]  /*12d40*/  BRA `(.L_x_11658) ;  /* 0xffffffe800fc7947 */ /* 0x000fea000383ffff */
.L_x_11659:
        /* <DEDUP_REMOVED lines=11> */
.L_x_14985:


//--------------------- .text._ZN5flash24flash_fwd_splitkv_kernelI23Flash_fwd_kernel_traitsILi128ELi64ELi64ELi4ELb0ELb0EN7cutlass6half_tE19Flash_kernel_traitsILi128ELi64ELi64ELi4ES3_EELb0ELb0ELb1ELb0ELb0ELb0ELb0ELb1EEEvNS_16Flash_fwd_paramsE --------------------------
	.section	.text._ZN5flash24flash_fwd_splitkv_kernelI23Flash_fwd_kernel_traitsILi128ELi64ELi64ELi4ELb0ELb0EN7cutlass6half_tE19Flash_kernel_traitsILi128ELi64ELi64ELi4ES3_EELb0ELb0ELb1ELb0ELb0ELb0ELb0ELb1EEEvNS_16Flash_fwd_paramsE,"ax",@progbits
	.align	128
        .global         _ZN5flash24flash_fwd_splitkv_kernelI23Flash_fwd_kernel_traitsILi128ELi64ELi64ELi4ELb0ELb0EN7cutlass6half_tE19Flash_kernel_traitsILi128ELi64ELi64ELi4ES3_EELb0ELb0ELb1ELb0ELb0ELb0ELb0ELb1EEEvNS_16Flash_fwd_paramsE
        .type           _ZN5flash24flash_fwd_splitkv_kernelI23Flash_fwd_kernel_traitsILi128ELi64ELi64ELi4ELb0ELb0EN7cutlass6half_tE19Flash_kernel_traitsILi128ELi64ELi64ELi4ES3_EELb0ELb0ELb1ELb0ELb0ELb0ELb0ELb1EEEvNS_16Flash_fwd_paramsE,@function
        .size           _ZN5flash24flash_fwd_splitkv_kernelI23Flash_fwd_kernel_traitsILi128ELi64ELi64ELi4ELb0ELb0EN7cutlass6half_tE19Flash_kernel_traitsILi128ELi64ELi64ELi4ES3_EELb0ELb0ELb1ELb0ELb0ELb0ELb0ELb1EEEvNS_16Flash_fwd_paramsE,(.L_x_14986 - _ZN5flash24flash_fwd_splitkv_kernelI23Flash_fwd_kernel_traitsILi128ELi64ELi64ELi4ELb0ELb0EN7cutlass6half_tE19Flash_kernel_traitsILi128ELi64ELi64ELi4ES3_EELb0ELb0ELb1ELb0ELb0ELb0ELb0ELb1EEEvNS_16Flash_fwd_paramsE)
        .other          _ZN5flash24flash_fwd_splitkv_kernelI23Flash_fwd_kernel_traitsILi128ELi64ELi64ELi4ELb0ELb0EN7cutlass6half_tE19Flash_kernel_traitsILi128ELi64ELi64ELi4ES3_EELb0ELb0ELb1ELb0ELb0ELb0ELb0ELb1EEEvNS_16Flash_fwd_paramsE,@"STO_CUDA_ENTRY STV_DEFAULT"
_ZN5flash24flash_fwd_splitkv_kernelI23Flash_fwd_kernel_traitsILi128ELi64ELi64ELi4ELb0ELb0EN7cutlass6half_tE19Flash_kernel_traitsILi128ELi64ELi64ELi4ES3_EELb0ELb0ELb1ELb0ELb0ELb0ELb0ELb1EEEvNS_16Flash_fwd_paramsE:
.text._ZN5flash24flash_fwd_splitkv_kernelI23Flash_fwd_kernel_traitsILi128ELi64ELi64ELi4ELb0ELb0EN7cutlass6half_tE19Flash_kernel_traitsILi128ELi64ELi64ELi4ES3_EELb0ELb0ELb1ELb0ELb0ELb0ELb0ELb1EEEvNS_16Flash_fwd_paramsE:
[----:B------:R-:W-:Y:S01]  /*0000*/  LDC R1, c[0x0][0x37c] ;  /* 0x0000df00ff017b82 */ /* 0x000fe20000000800 */
[----:B------:R-:W1:Y:S07]  /*0010*/  S2R R5, SR_CTAID.X ;  /* 0x0000000000057919 */ /* 0x000e6e0000002500 */
[----:B------:R-:W2:Y:S01]  /*0020*/  LDC.64 R102, c[0x0][0x348] ;  /* 0x0000d200ff667b82 */ /* 0x000ea20000000a00 */
[----:B------:R-:W-:Y:S01]  /*0030*/  BSSY.RECONVERGENT B4, `(.L_x_11660) ;  /* 0x0000005000047945 */ /* 0x000fe20003800200 */
[----:B------:R-:W-:Y:S01]  /*0040*/  MOV R156, 0x80 ;  /* 0x00000080009c7802 */ /* 0x000fe20000000f00 */
[----:B------:R-:W3:Y:S01]  /*0050*/  S2R R159, SR_CTAID.Y ;  /* 0x00000000009f7919 */ /* 0x000ee20000002600 */
[----:B------:R-:W4:Y:S05]  /*0060*/  S2R R158, SR_CTAID.Z ;  /* 0x00000000009e7919 */ /* 0x000f2a0000002700 */
[----:B-1234-:R-:W-:Y:S05]  /*0070*/  CALL.REL.NOINC `($_ZN5flash24flash_fwd_splitkv_kernelI23Flash_fwd_kernel_traitsILi128ELi64ELi64ELi4ELb0ELb0EN7cutlass6half_tE19Flash_kernel_traitsILi128ELi64ELi64ELi4ES3_EELb0ELb0ELb1ELb0ELb0ELb0ELb0ELb1EEEvNS_16Flash_fwd_paramsE$_ZN5flash30compute_attn_1rowblock_splitkvI23Flash_fwd_kernel_traitsILi128ELi64ELi64ELi4ELb0ELb0EN7cutlass6half_tE19Flash_kernel_traitsILi128ELi64ELi64ELi4ES3_EELb0ELb0ELb1ELb0ELb0ELb0ELb0ELb1ENS_16Flash_fwd_paramsEEEvRKT8_iiiii) ;  /* 0x0000000000087944 */ /* 0x01efea0003c00000 */
[----:B------:R-:W-:Y:S05]  /*0080*/  BSYNC.RECONVERGENT B4 ;  /* 0x0000000000047941 */ /* 0x000fea0003800200 */
.L_x_11660:
[----:B------:R-:W-:Y:S05]  /*0090*/  EXIT ;  /* 0x000000000000794d */ /* 0x000fea0003800000 */
        .type           $_ZN5flash24flash_fwd_splitkv_kernelI23Flash_fwd_kernel_traitsILi128ELi64ELi64ELi4ELb0ELb0EN7cutlass6half_tE19Flash_kernel_traitsILi128ELi64ELi64ELi4ES3_EELb0ELb0ELb1ELb0ELb0ELb0ELb0ELb1EEEvNS_16Flash_fwd_paramsE$_ZN5flash30compute_attn_1rowblock_splitkvI23Flash_fwd_kernel_traitsILi128ELi64ELi64ELi4ELb0ELb0EN7cutlass6half_tE19Flash_kernel_traitsILi128ELi64ELi64ELi4ES3_EELb0ELb0ELb1ELb0ELb0ELb0ELb0ELb1ENS_16Flash_fwd_paramsEEEvRKT8_iiiii,@function
        .size           $_ZN5flash24flash_fwd_splitkv_kernelI23Flash_fwd_kernel_traitsILi128ELi64ELi64ELi4ELb0ELb0EN7cutlass6half_tE19Flash_kernel_traitsILi128ELi64ELi64ELi4ES3_EELb0ELb0ELb1ELb0ELb0ELb0ELb0ELb1EEEvNS_16Flash_fwd_paramsE$_ZN5flash30compute_attn_1rowblock_splitkvI23Flash_fwd_kernel_traitsILi128ELi64ELi64ELi4ELb0ELb0EN7cutlass6half_tE19Flash_kernel_traitsILi128ELi64ELi64ELi4ES3_EELb0ELb0ELb1ELb0ELb0ELb0ELb0ELb1ENS_16Flash_fwd_paramsEEEvRKT8_iiiii,(.L_x_14986 - $_ZN5flash24flash_fwd_splitkv_kernelI23Flash_fwd_kernel_traitsILi128ELi64ELi64ELi4ELb0ELb0EN7cutlass6half_tE19Flash_kernel_traitsILi128ELi64ELi64ELi4ES3_EELb0ELb0ELb1ELb0ELb0ELb0ELb0ELb1EEEvNS_16Flash_fwd_paramsE$_ZN5flash30compute_attn_1rowblock_splitkvI23Flash_fwd_kernel_traitsILi128ELi64ELi64ELi4ELb0ELb0EN7cutlass6half_tE19Flash_kernel_traitsILi128ELi64ELi64ELi4ES3_EELb0ELb0ELb1ELb0ELb0ELb0ELb0ELb1ENS_16Flash_fwd_paramsEEEvRKT8_iiiii)
$_ZN5flash24flash_fwd_splitkv_kernelI23Flash_fwd_kernel_traitsILi128ELi64ELi64ELi4ELb0ELb0EN7cutlass6half_tE19Flash_kernel_traitsILi128ELi64ELi64ELi4ES3_EELb0ELb0ELb1ELb0ELb0ELb0ELb0ELb1EEEvNS_16Flash_fwd_paramsE$_ZN5flash30compute_attn_1rowblock_splitkvI23Flash_fwd_kernel_traitsILi128ELi64ELi64ELi4ELb0ELb0EN7cutlass6half_tE19Flash_kernel_traitsILi128ELi64ELi64ELi4ES3_EELb0ELb0ELb1ELb0ELb0ELb0ELb0ELb1ENS_16Flash_fwd_paramsEEEvRKT8_iiiii:
        /* <DEDUP_REMOVED lines=39> */
.L_x_11662:
[----:B------:R-:W-:Y:S05]  /*0310*/  BSYNC.RECONVERGENT B0 ;  /* 0x0000000000007941 */ /* 0x000fea0003800200 */
.L_x_11661:
[----:B------:R-:W-:Y:S04]  /*0320*/  BSSY.RECONVERGENT B0, `(.L_x_11663) ;  /* 0x0000007000007945 */ /* 0x000fe80003800200 */
[----:B------:R-:W-:Y:S05]  /*0330*/  @!P3 BRA `(.L_x_11664) ;  /* 0x000000000014b947 */ /* 0x000fea0003800000 */
[----:B------:R-:W4:Y:S02]  /*0340*/  LD.E.U8 R0, desc[UR4][R102.64+0x1b2] ;  /* 0x0001b20466007980 */ /* 0x000f24000c101100 */
[----:B----4-:R-:W-:-:S13]  /*0350*/  ISETP.NE.AND P1, PT, R0, RZ, PT ;  /* 0x000000ff0000720c */ /* 0x010fda0003f25270 */
[----:B------:R-:W4:Y:S02]  /*0360*/  @P1 LD.E R0, desc[UR4][R12.64+0x4] ;  /* 0x000004040c001980 */ /* 0x000f24000c101900 */
[----:B----45:R-:W-:-:S06]  /*0370*/  @P1 IADD3 R3, PT, PT, R0, -R11, RZ ;  /* 0x8000000b00031210 */ /* 0x030fcc0007ffe0ff */
[----:B------:R4:W5:Y:S02]  /*0380*/  @!P1 LD.E R3, desc[UR4][R12.64] ;  /* 0x000000040c039980 */ /* 0x000964000c101900 */
.L_x_11664:
[----:B------:R-:W-:Y:S05]  /*0390*/  BSYNC.RECONVERGENT B0 ;  /* 0x0000000000007941 */ /* 0x000fea0003800200 */
.L_x_11663:
        /* <DEDUP_REMOVED lines=9> */
.L_x_11666:
[----:B------:R-:W5:Y:S01]  /*0430*/  LD.E.64 R2, desc[UR4][R102.64+0x108] ;  /* 0x0001080466027980 */ /* 0x000f62000c101b00 */
[----:B------:R-:W-:Y:S01]  /*0440*/  BSSY.RECONVERGENT B0, `(.L_x_11668) ;  /* 0x0000006000007945 */ /* 0x000fe20003800200 */
[----:B------:R-:W-:Y:S01]  /*0450*/  IMAD.MOV.U32 R101, RZ, RZ, RZ ;  /* 0x000000ffff657224 */ /* 0x000fe200078e00ff */
[----:B-----5:R-:W-:-:S04]  /*0460*/  ISETP.NE.U32.AND P0, PT, R2, RZ, PT ;  /* 0x000000ff0200720c */ /* 0x020fc80003f05070 */
[----:B------:R-:W-:-:S13]  /*0470*/  ISETP.NE.AND.EX P0, PT, R3, RZ, PT, P0 ;  /* 0x000000ff0300720c */ /* 0x000fda0003f05300 */
[----:B------:R-:W-:Y:S05]  /*0480*/  @!P0 BRA `(.L_x_11669) ;  /* 0x0000000000048947 */ /* 0x000fea0003800000 */
[----:B------:R1:W5:Y:S02]  /*0490*/  LD.E R101, desc[UR4][R102.64+0xbc] ;  /* 0x0000bc0466657980 */ /* 0x000364000c101900 */
.L_x_11669:
[----:B------:R-:W-:Y:S05]  /*04a0*/  BSYNC.RECONVERGENT B0 ;  /* 0x0000000000007941 */ /* 0x000fea0003800200 */
.L_x_11668:
[----:B-----5:R-:W-:Y:S02]  /*04b0*/  IADD3 R101, PT, PT, R72, R101, RZ ;  /* 0x0000006548657210 */ /* 0x020fe40007ffe0ff */
.L_x_11667:
[----:B------:R-:W-:Y:S05]  /*04c0*/  BSYNC.RECONVERGENT B1 ;  /* 0x0000000000017941 */ /* 0x000fea0003800200 */
.L_x_11665:
[----:B------:R-:W-:Y:S01]  /*04d0*/  IMAD.SHL.U32 R160, R5, 0x40, RZ ;  /* 0x0000004005a07824 */ /* 0x000fe200078e00ff */
[----:B------:R-:W-:Y:S01]  /*04e0*/  MOV R2, R156 ;  /* 0x0000009c00027202 */ /* 0x000fe20000000f00 */
[----:B------:R-:W-:-:S03]  /*04f0*/  IMAD.MOV.U32 R3, RZ, RZ, 0x0 ;  /* 0x00000000ff037424 */ /* 0x000fc600078e00ff */
[----:B------:R-:W-:-:S13]  /*0500*/  ISETP.GT.AND P0, PT, R165, R160, PT ;  /* 0x000000a0a500720c */ /* 0x000fda0003f04270 */
[----:B-1234-:R-:W-:Y:S05]  /*0510*/  @!P0 RET.REL.NODEC R2 `(_ZN5flash24flash_fwd_splitkv_kernelI23Flash_fwd_kernel_traitsILi128ELi64ELi64ELi4ELb0ELb0EN7cutlass6half_tE19Flash_kernel_traitsILi128ELi64ELi64ELi4ES3_EELb0ELb0ELb1ELb0ELb0ELb0ELb0ELb1EEEvNS_16Flash_fwd_paramsE) ;  /* 0xfffffff802b88950 */ /* 0x01efea0003c3ffff */
        /* <DEDUP_REMOVED lines=61> */
.L_x_11672:
[----:B------:R-:W-:Y:S05]  /*08f0*/  BSYNC.RECONVERGENT B0 ;  /* 0x0000000000007941 */ /* 0x000fea0003800200 */
.L_x_11671:
        /* <DEDUP_REMOVED lines=17> */
.L_x_11674:
[----:B------:R-:W-:Y:S05]  /*0a10*/  BSYNC.RECONVERGENT B0 ;  /* 0x0000000000007941 */ /* 0x000fea0003800200 */
.L_x_11673:
        /* <DEDUP_REMOVED lines=20> */
.L_x_11676:
[----:B------:R-:W-:Y:S05]  /*0b60*/  BSYNC.RECONVERGENT B0 ;  /* 0x0000000000007941 */ /* 0x000fea0003800200 */
.L_x_11675:
        /* <DEDUP_REMOVED lines=25> */
.L_x_11678:
[----:B------:R-:W-:Y:S05]  /*0d00*/  BSYNC.RECONVERGENT B0 ;  /* 0x0000000000007941 */ /* 0x000fea0003800200 */
.L_x_11677:
[----:B------:R-:W-:Y:S01]  /*0d10*/  MOV R157, 0x0 ;  /* 0x00000000009d7802 */ /* 0x000fe20000000f00 */
[----:B------:R-:W-:Y:S04]  /*0d20*/  @!P5 ST.E desc[UR4][R12.64], R4 ;  /* 0x000000040c00d985 */ /* 0x000fe8000c101904 */
[----:B------:R-:W-:Y:S04]  /*0d30*/  @!P4 ST.E desc[UR4][R12.64+0x40], R3 ;  /* 0x000040030c00c985 */ /* 0x000fe8000c101904 */
[----:B------:R1:W-:Y:S02]  /*0d40*/  @!P3 ST.E desc[UR4][R12.64+0x80], R2 ;  /* 0x000080020c00b985 */ /* 0x0003e4000c101904 */
[----:B-12---:R-:W-:Y:S05]  /*0d50*/  @P6 RET.REL.NODEC R156 `(_ZN5flash24flash_fwd_splitkv_kernelI23Flash_fwd_kernel_traitsILi128ELi64ELi64ELi4ELb0ELb0EN7cutlass6half_tE19Flash_kernel_traitsILi128ELi64ELi64ELi4ES3_EELb0ELb0ELb1ELb0ELb0ELb0ELb0ELb1EEEvNS_16Flash_fwd_paramsE) ;  /* 0xfffffff09ca86950 */ /* 0x006fea0003c3ffff */
[----:B------:R-:W-:Y:S02]  /*0d60*/  MOV R3, 0x7f800000 ;  /* 0x7f80000000037802 */ /* 0x000fe40000000f00 */
[----:B------:R-:W-:-:S03]  /*0d70*/  MOV R157, 0x0 ;  /* 0x00000000009d7802 */ /* 0x000fc60000000f00 */
[----:B------:R1:W-:Y:S02]  /*0d80*/  ST.E desc[UR4][R12.64+0xc0], R3 ;  /* 0x0000c0030c007985 */ /* 0x0003e4000c101904 */
[----:B-1----:R-:W-:Y:S05]  /*0d90*/  RET.REL.NODEC R156 `(_ZN5flash24flash_fwd_splitkv_kernelI23Flash_fwd_kernel_traitsILi128ELi64ELi64ELi4ELb0ELb0EN7cutlass6half_tE19Flash_kernel_traitsILi128ELi64ELi64ELi4ES3_EELb0ELb0ELb1ELb0ELb0ELb0ELb0ELb1EEEvNS_16Flash_fwd_paramsE) ;  /* 0xfffffff09c987950 */ /* 0x002fea0003c3ffff */
.L_x_11670:
        /* <DEDUP_REMOVED lines=68> */
[----:B------:R-:W-:Y:S01]  /*11e0*/  LOP3.LUT R4, R158, R13, RZ, 0x3c, !PT ;  /* 0x0000000d9e047212 */ /* 0x000fe200078e3cff */
[----:B------:R-:W-:-:S10]  /*11f0*/  IMAD.MOV R7, RZ, RZ, -R7 ;  /* 0x000000ffff077224 */ /* 0x000fd400078e0a07 */
[----:B------:R-:W-:-:S04]  /*1200*/  @!P1 IADD3 R0, PT, PT, R0, -R3, RZ ;  /* 0x8000000300009210 */ /* 0x000fc80007ffe0ff */
[----:B------:R-:W-:Y:S02]  /*1210*/  ISETP.GE.U32.AND P2, PT, R0, R3, PT ;  /* 0x000000030000720c */ /* 0x000fe40003f46070 */
[----:B------:R-:W-:Y:S02]  /*1220*/  ISETP.GE.AND P0, PT, R4, RZ, PT ;  /* 0x000000ff0400720c */ /* 0x000fe40003f06270 */
[----:B------:R-:W-:Y:S01]  /*1230*/  @!P1 IADD3 R6, PT, PT, R6, 0x1, RZ ;  /* 0x0000000106069810 */ /* 0x000fe20007ffe0ff */
[----:B------:R-:W-:Y:S01]  /*1240*/  IMAD R8, R9, R7, R8 ;  /* 0x0000000709087224 */ /* 0x000fe200078e0208 */
[----:B------:R-:W-:-:S03]  /*1250*/  ISETP.NE.AND P1, PT, R13, RZ, PT ;  /* 0x000000ff0d00720c */ /* 0x000fc60003f25270 */
[----:B------:R-:W-:-:S04]  /*1260*/  IMAD R4, R149, R8, RZ ;  /* 0x0000000895047224 */ /* 0x000fc800078e02ff */
[----:B------:R-:W-:-:S04]  /*1270*/  @P2 VIADD R6, R6, 0x1 ;  /* 0x0000000106062836 */ /* 0x000fc80000000000 */
[----:B------:R-:W-:Y:S02]  /*1280*/  @!P0 IMAD.MOV R6, RZ, RZ, -R6 ;  /* 0x000000ffff068224 */ /* 0x000fe400078e0a06 */
[----:B------:R-:W-:-:S05]  /*1290*/  @!P1 LOP3.LUT R6, RZ, R13, RZ, 0x33, !PT ;  /* 0x0000000dff069212 */ /* 0x000fca00078e33ff */
[----:B--2---:R-:W-:Y:S01]  /*12a0*/  IMAD R7, R15, R6, RZ ;  /* 0x000000060f077224 */ /* 0x004fe200078e02ff */
[----:B---3--:R-:W-:Y:S01]  /*12b0*/  SHF.R.S32.HI R0, RZ, 0x1f, R2 ;  /* 0x0000001fff007819 */ /* 0x008fe20000011402 */
[----:B------:R-:W-:-:S04]  /*12c0*/  IMAD R3, R19, R2, RZ ;  /* 0x0000000213037224 */ /* 0x000fc800078e02ff */
[C---:B------:R-:W-:Y:S02]  /*12d0*/  IMAD R3, R18.reuse, R0, R3 ;  /* 0x0000000012037224 */ /* 0x040fe400078e0203 */
[----:B------:R-:W-:-:S05]  /*12e0*/  IMAD.WIDE.U32 R18, R18, R2, RZ ;  /* 0x0000000212127225 */ /* 0x000fca00078e00ff */
[----:B------:R-:W-:Y:S02]  /*12f0*/  IADD3 R19, PT, PT, R19, R3, RZ ;  /* 0x0000000313137210 */ /* 0x000fe40007ffe0ff */
[----:B------:R-:W-:Y:S01]  /*1300*/  SHF.R.S32.HI R3, RZ, 0x1f, R8 ;  /* 0x0000001fff037819 */ /* 0x000fe20000011408 */
[----:B------:R-:W-:-:S04]  /*1310*/  IMAD.WIDE.U32 R18, R8, R148, R18 ;  /* 0x0000009408127225 */ /* 0x000fc800078e0012 */
[----:B------:R-:W-:-:S05]  /*1320*/  IMAD R4, R148, R3, R4 ;  /* 0x0000000394047224 */ /* 0x000fca00078e0204 */
[----:B------:R-:W-:Y:S02]  /*1330*/  IADD3 R19, PT, PT, R19, R4, RZ ;  /* 0x0000000413137210 */ /* 0x000fe40007ffe0ff */
        /* <DEDUP_REMOVED lines=10> */
.L_x_11680:
        /* <DEDUP_REMOVED lines=16> */
[----:B------:R-:W1:Y:S02]  /*14e0*/  F2I.FTZ.U32.TRUNC.NTZ R25, R2 ;  /* 0x0000000200197305 */ /* 0x000e64000021f000 */
[----:B-1----:R-:W-:-:S05]  /*14f0*/  IADD3 R3, PT, PT, RZ, -R25, RZ ;  /* 0x80000019ff037210 */ /* 0x002fca0007ffe0ff */
        /* <DEDUP_REMOVED lines=47> */
[----:B------:R-:W-:-:S04]  /*17f0*/  IMAD.WIDE.U32 R20, R18, R0, R20 ;  /* 0x0000000012147225 */ /* 0x000fc800078e0014 */
[----:B------:R-:W-:-:S04]  /*1800*/  @!P3 IMAD.WIDE.U32 R14, R14, R9, R24 ;  /* 0x000000090e0eb225 */ /* 0x000fc800078e0018 */
[----:B------:R-:W-:Y:S02]  /*1810*/  @P3 IMAD R0, R151, R10, RZ ;  /* 0x0000000a97003224 */ /* 0x000fe400078e02ff */
[----:B------:R-:W-:Y:S02]  /*1820*/  IMAD R7, R18, R4, R7 ;  /* 0x0000000412077224 */ /* 0x000fe400078e0207 */
        /* <DEDUP_REMOVED lines=8> */
.L_x_11681:
[----:B------:R-:W-:Y:S05]  /*18b0*/  BSYNC.RECONVERGENT B0 ;  /* 0x0000000000007941 */ /* 0x000fea0003800200 */
.L_x_11679:
        /* <DEDUP_REMOVED lines=14> */
[----:B------:R-:W-:Y:S01]  /*19a0*/  MOV R28, RZ ;  /* 0x000000ff001c7202 */ /* 0x000fe20000000f00 */
        /* <DEDUP_REMOVED lines=18> */
[----:B------:R-:W-:Y:S01]  /*1ad0*/  ISETP.GE.AND P2, PT, R0, RZ, PT ;  /* 0x000000ff0000720c */ /* 0x000fe20003f46270 */
[-C--:B-----5:R-:W-:Y:S01]  /*1ae0*/  IMAD R0, R3, R150.reuse, RZ ;  /* 0x0000009603007224 */ /* 0x0a0fe200078e02ff */
[----:B------:R-:W-:Y:S01]  /*1af0*/  ISETP.NE.AND P1, PT, R13, RZ, PT ;  /* 0x000000ff0d00720c */ /* 0x000fe20003f25270 */
[----:B------:R-:W-:-:S02]  /*1b00*/  IMAD.WIDE.U32 R26, R8, R150, R26 ;  /* 0x00000096081a7225 */ /* 0x000fc400078e001a */
[----:B------:R-:W-:Y:S02]  /*1b10*/  @P4 IADD3 R19, PT, PT, R19, 0x1, RZ ;  /* 0x0000000113134810 */ /* 0x000fe40007ffe0ff */
[----:B------:R-:W-:-:S03]  /*1b20*/  IMAD R0, R8, R151, R0 ;  /* 0x0000009708007224 */ /* 0x000fc600078e0200 */
[----:B------:R-:W-:Y:S02]  /*1b30*/  IMAD.MOV.U32 R3, RZ, RZ, R19 ;  /* 0x000000ffff037224 */ /* 0x000fe400078e0013 */
[----:B------:R-:W-:-:S03]  /*1b40*/  IMAD.IADD R19, R27, 0x1, R0 ;  /* 0x000000011b137824 */ /* 0x000fc600078e0200 */
[----:B------:R-:W-:Y:S02]  /*1b50*/  @!P2 IADD3 R3, PT, PT, -R3, RZ, RZ ;  /* 0x000000ff0303a210 */ /* 0x000fe40007ffe1ff */
[----:B------:R-:W-:Y:S02]  /*1b60*/  @!P1 LOP3.LUT R3, RZ, R13, RZ, 0x33, !PT ;  /* 0x0000000dff039212 */ /* 0x000fe400078e33ff */
[----:B------:R-:W-:Y:S02]  /*1b70*/  MOV R18, R26 ;  /* 0x0000001a00127202 */ /* 0x000fe40000000f00 */
[----:B------:R-:W-:Y:S02]  /*1b80*/  SHF.R.U32.HI R110, RZ, 0x3, R157 ;  /* 0x00000003ff6e7819 */ /* 0x000fe4000001169d */
[----:B------:R-:W-:Y:S01]  /*1b90*/  MOV R111, RZ ;  /* 0x000000ff006f7202 */ /* 0x000fe20000000f00 */
[----:B------:R-:W1:Y:S01]  /*1ba0*/  S2R R49, SR_CgaCtaId ;  /* 0x0000000000317919 */ /* 0x000e620000008800 */
        /* <DEDUP_REMOVED lines=21> */
[----:B------:R-:W-:Y:S01]  /*1d00*/  IMAD R17, R23, R3, RZ ;  /* 0x0000000317117224 */ /* 0x000fe200078e02ff */
[----:B------:R-:W-:-:S03]  /*1d10*/  SHF.R.S32.HI R0, RZ, 0x1f, R3 ;  /* 0x0000001fff007819 */ /* 0x000fc60000011403 */
[----:B------:R-:W-:Y:S02]  /*1d20*/  IMAD.X R25, RZ, RZ, R8, P1 ;  /* 0x000000ffff197224 */ /* 0x000fe400008e0608 */
[----:B------:R-:W-:Y:S02]  /*1d30*/  IMAD R22, R0, R22, R17 ;  /* 0x0000001600167224 */ /* 0x000fe400078e0211 */
[----:B------:R-:W-:-:S04]  /*1d40*/  IMAD.WIDE.U32 R16, R5, 0x40, R110 ;  /* 0x0000004005107825 */ /* 0x000fc800078e006e */
[----:B------:R-:W-:Y:S02]  /*1d50*/  IMAD R8, R21, R158, RZ ;  /* 0x0000009e15087224 */ /* 0x000fe400078e02ff */
[----:B------:R-:W-:-:S04]  /*1d60*/  IMAD.WIDE.U32 R24, R158, R20, R24 ;  /* 0x000000149e187225 */ /* 0x000fc800078e0018 */
[-C--:B------:R-:W-:Y:S02]  /*1d70*/  IMAD R5, R17, R112.reuse, RZ ;  /* 0x0000007011057224 */ /* 0x080fe400078e02ff */
[----:B------:R-:W-:Y:S02]  /*1d80*/  IMAD.IADD R25, R25, 0x1, R8 ;  /* 0x0000000119197824 */ /* 0x000fe400078e0208 */
[C---:B------:R-:W-:Y:S02]  /*1d90*/  IMAD R5, R16.reuse, R113, R5 ;  /* 0x0000007110057224 */ /* 0x040fe400078e0205 */
[----:B------:R-:W-:-:S04]  /*1da0*/  IMAD.WIDE.U32 R16, R16, R112, R24 ;  /* 0x0000007010107225 */ /* 0x000fc800078e0018 */
[----:B------:R-:W-:Y:S01]  /*1db0*/  IMAD.IADD R5, R17, 0x1, R5 ;  /* 0x0000000111057824 */ /* 0x000fe200078e0205 */
[----:B----4-:R-:W-:Y:S01]  /*1dc0*/  LEA R108, P2, R16, R6, 0x1 ;  /* 0x00000006106c7211 */ /* 0x010fe200078408ff */
[----:B------:R-:W-:Y:S01]  /*1dd0*/  IMAD.IADD R19, R19, 0x1, R22 ;  /* 0x0000000113137824 */ /* 0x000fe200078e0216 */
[----:B------:R-:W-:Y:S02]  /*1de0*/  IADD3 R20, P1, PT, R12, R4, RZ ;  /* 0x000000040c147210 */ /* 0x000fe40007f3e0ff */
[----:B------:R-:W-:Y:S02]  /*1df0*/  LEA.HI.X R109, R16, R7, R5, 0x1, P2 ;  /* 0x00000007106d7211 */ /* 0x000fe400010f0c05 */
[----:B------:R-:W-:Y:S01]  /*1e00*/  SHF.R.S32.HI R5, RZ, 0x1f, R72 ;  /* 0x0000001fff057819 */ /* 0x000fe20000011448 */
[----:B------:R-:W-:Y:S01]  /*1e10*/  IMAD.WIDE.U32 R18, R110, R150, R18 ;  /* 0x000000966e127225 */ /* 0x000fe200078e0012 */
[----:B------:R-:W-:Y:S02]  /*1e20*/  IADD3.X R21, PT, PT, RZ, R2, RZ, P1, !PT ;  /* 0x00000002ff157210 */ /* 0x000fe40000ffe4ff */
[----:B------:R-:W-:-:S02]  /*1e30*/  LEA.HI R70, R5, R72, RZ, 0x6 ;  /* 0x0000004805467211 */ /* 0x000fc400078f30ff */
[----:B------:R-:W-:Y:S02]  /*1e40*/  MOV R2, 0x400 ;  /* 0x0000040000027802 */ /* 0x000fe40000000f00 */
[----:B------:R-:W-:Y:S02]  /*1e50*/  IADD3 R155, PT, PT, R19, R155, RZ ;  /* 0x0000009b139b7210 */ /* 0x000fe40007ffe0ff */
[C---:B------:R-:W-:Y:S02]  /*1e60*/  LEA R154, P0, R18.reuse, R10, 0x1 ;  /* 0x0000000a129a7211 */ /* 0x040fe400078008ff */
[----:B------:R-:W-:Y:S02]  /*1e70*/  SHF.R.S32.HI R70, RZ, 0x6, R70 ;  /* 0x00000006ff467819 */ /* 0x000fe40000011446 */
[----:B-1----:R-:W-:Y:S02]  /*1e80*/  LEA R49, R49, R2, 0x18 ;  /* 0x0000000231317211 */ /* 0x002fe400078ec0ff */
[----:B------:R-:W-:-:S02]  /*1e90*/  LEA.HI.X R155, R18, R11, R155, 0x1, P0 ;  /* 0x0000000b129b7211 */ /* 0x000fc400000f0c9b */
[----:B------:R-:W-:Y:S02]  /*1ea0*/  LOP3.LUT R2, R63, 0x1c0, RZ, 0xc0, !PT ;  /* 0x000001c03f027812 */ /* 0x000fe400078ec0ff */
[----:B------:R-:W-:Y:S02]  /*1eb0*/  ISETP.GE.AND P0, PT, R70, R105, PT ;  /* 0x000000694600720c */ /* 0x000fe40003f06270 */
[----:B------:R-:W-:Y:S01]  /*1ec0*/  LOP3.LUT R2, R2, 0x38, R157, 0xf8, !PT ;  /* 0x0000003802027812 */ /* 0x000fe200078ef89d */
[----:B------:R-:W-:-:S03]  /*1ed0*/  IMAD.WIDE.U32 R20, R110, R148, R20 ;  /* 0x000000946e147225 */ /* 0x000fc600078e0014 */
[----:B------:R-:W-:Y:S01]  /*1ee0*/  LOP3.LUT R2, R2, 0x38, R63, 0x78, !PT ;  /* 0x0000003802027812 */ /* 0x000fe200078e783f */
[----:B------:R-:W-:Y:S01]  /*1ef0*/  IMAD.IADD R153, R21, 0x1, R153 ;  /* 0x0000000115997824 */ /* 0x000fe200078e0299 */
[----:B------:R-:W-:Y:S02]  /*1f00*/  LEA R152, P1, R20, R14, 0x1 ;  /* 0x0000000e14987211 */ /* 0x000fe400078208ff */
        /* <DEDUP_REMOVED lines=16> */
[----:B------:R-:W-:-:S04]  /*2010*/  SHF.R.S32.HI R99, RZ, 0x1, R99 ;  /* 0x00000001ff637819 */ /* 0x000fc80000011463 */
[C---:B------:R-:W-:Y:S01]  /*2020*/  SHF.L.U32 R93, R99.reuse, 0x5, RZ ;  /* 0x00000005635d7819 */ /* 0x040fe200000006ff */
[C---:B------:R-:W-:Y:S02]  /*2030*/  IMAD.SHL.U32 R97, R99.reuse, 0x10, RZ ;  /* 0x0000001063617824 */ /* 0x040fe400078e00ff */
        /* <DEDUP_REMOVED lines=24> */
[----:B-----5:R-:W-:Y:S01]  /*21c0*/  IMAD R8, R115, R60, RZ ;  /* 0x0000003c73087224 */ /* 0x020fe200078e02ff */
[----:B------:R-:W-:Y:S01]  /*21d0*/  IADD3 R23, PT, PT, R23, R2, RZ ;  /* 0x0000000217177210 */ /* 0x000fe20007ffe0ff */
[----:B------:R-:W-:Y:S01]  /*21e0*/  IMAD.WIDE.U32 R24, R60, R114, R24 ;  /* 0x000000723c187225 */ /* 0x000fe200078e0018 */
[----:B------:R-:W-:-:S03]  /*21f0*/  SHF.L.U32 R2, R157, 0x2, RZ ;  /* 0x000000029d027819 */ /* 0x000fc600000006ff */
[-C--:B------:R-:W-:Y:S02]  /*2200*/  IMAD R11, R21, R3.reuse, RZ ;  /* 0x00000003150b7224 */ /* 0x080fe400078e02ff */
[----:B------:R-:W-:Y:S02]  /*2210*/  IMAD.IADD R10, R60, 0x1, R9 ;  /* 0x000000013c0a7824 */ /* 0x000fe400078e0209 */
[----:B------:R-:W-:Y:S02]  /*2220*/  IMAD R9, R15, R3, RZ ;  /* 0x000000030f097224 */ /* 0x000fe400078e02ff */
[----:B------:R-:W-:Y:S01]  /*2230*/  IMAD.IADD R25, R25, 0x1, R8 ;  /* 0x0000000119197824 */ /* 0x000fe200078e0208 */
[----:B------:R-:W-:Y:S01]  /*2240*/  LOP3.LUT R2, R2, 0x1c, RZ, 0xc0, !PT ;  /* 0x0000001c02027812 */ /* 0x000fe200078ec0ff */
[----:B------:R-:W-:Y:S01]  /*2250*/  IMAD R8, R20, R0, R11 ;  /* 0x0000000014087224 */ /* 0x000fe200078e020b */
[----:B------:R-:W-:Y:S01]  /*2260*/  IADD3 R11, P0, PT, -R72, R110, RZ ;  /* 0x0000006e480b7210 */ /* 0x000fe20007f1e1ff */
[----:B------:R-:W-:Y:S01]  /*2270*/  IMAD R0, R14, R0, R9 ;  /* 0x000000000e007224 */ /* 0x000fe200078e0209 */
[----:B------:R-:W-:Y:S01]  /*2280*/  SHF.R.S32.HI R9, RZ, 0x1f, R72 ;  /* 0x0000001fff097819 */ /* 0x000fe20000011448 */
[----:B------:R-:W-:-:S02]  /*2290*/  IMAD R15, R10, R99, RZ ;  /* 0x000000630a0f7224 */ /* 0x000fc400078e02ff */
        /* <DEDUP_REMOVED lines=38> */
.L_x_11735:
        /* <DEDUP_REMOVED lines=20> */
.L_x_11684:
[----:B------:R-:W-:Y:S05]  /*2640*/  BSYNC.RECONVERGENT B0 ;  /* 0x0000000000007941 */ /* 0x000fea0003800200 */
.L_x_11683:
        /* <DEDUP_REMOVED lines=12> */
.L_x_11686:
[----:B------:R-:W-:Y:S05]  /*2710*/  BSYNC.RECONVERGENT B0 ;  /* 0x0000000000007941 */ /* 0x000fea0003800200 */
.L_x_11685:
        /* <DEDUP_REMOVED lines=12> */
.L_x_11688:
[----:B------:R-:W-:Y:S05]  /*27e0*/  BSYNC.RECONVERGENT B0 ;  /* 0x0000000000007941 */ /* 0x000fea0003800200 */
.L_x_11687:
        /* <DEDUP_REMOVED lines=15> */
.L_x_11690:
[----:B------:R-:W-:Y:S05]  /*28e0*/  BSYNC.RECONVERGENT B0 ;  /* 0x0000000000007941 */ /* 0x000fea0003800200 */
.L_x_11689:
        /* <DEDUP_REMOVED lines=26> */
.L_x_11694:
[----:B------:R-:W-:Y:S05]  /*2a90*/  BSYNC.RECONVERGENT B0 ;  /* 0x0000000000007941 */ /* 0x000fea0003800200 */
.L_x_11693:
        /* <DEDUP_REMOVED lines=12> */
.L_x_11696:
[----:B------:R-:W-:Y:S05]  /*2b60*/  BSYNC.RECONVERGENT B0 ;  /* 0x0000000000007941 */ /* 0x000fea0003800200 */
.L_x_11695:
        /* <DEDUP_REMOVED lines=12> */
.L_x_11698:
[----:B------:R-:W-:Y:S05]  /*2c30*/  BSYNC.RECONVERGENT B0 ;  /* 0x0000000000007941 */ /* 0x000fea0003800200 */
.L_x_11697:
        /* <DEDUP_REMOVED lines=17> */
.L_x_11692:
        /* <DEDUP_REMOVED lines=61> */
.L_x_11704:
[----:B------:R-:W-:Y:S05]  /*3120*/  BSYNC.RECONVERGENT B0 ;  /* 0x0000000000007941 */ /* 0x000fea0003800200 */
.L_x_11703:
        /* <DEDUP_REMOVED lines=51> */
.L_x_11702:
[----:B------:R-:W-:Y:S05]  /*3460*/  BSYNC.RECONVERGENT B1 ;  /* 0x0000000000017941 */ /* 0x000fea0003800200 */
.L_x_11701:
        /* <DEDUP_REMOVED lines=66> */
.L_x_11708:
[----:B------:R-:W-:Y:S05]  /*3890*/  BSYNC.RECONVERGENT B0 ;  /* 0x0000000000007941 */ /* 0x000fea0003800200 */
.L_x_11707:
        /* <DEDUP_REMOVED lines=51> */
.L_x_11706:
[----:B------:R-:W-:Y:S05]  /*3bd0*/  BSYNC.RECONVERGENT B1 ;  /* 0x0000000000017941 */ /* 0x000fea0003800200 */
.L_x_11705:
        /* <DEDUP_REMOVED lines=64> */
.L_x_11712:
[----:B------:R-:W-:Y:S05]  /*3fe0*/  BSYNC.RECONVERGENT B0 ;  /* 0x0000000000007941 */ /* 0x000fea0003800200 */
.L_x_11711:
        /* <DEDUP_REMOVED lines=51> */
.L_x_11710:
[----:B------:R-:W-:Y:S05]  /*4320*/  BSYNC.RECONVERGENT B1 ;  /* 0x0000000000017941 */ /* 0x000fea0003800200 */
.L_x_11709:
        /* <DEDUP_REMOVED lines=67> */
.L_x_11716:
[----:B------:R-:W-:Y:S05]  /*4760*/  BSYNC.RECONVERGENT B0 ;  /* 0x0000000000007941 */ /* 0x000fea0003800200 */
.L_x_11715:
        /* <DEDUP_REMOVED lines=51> */
.L_x_11714:
[----:B------:R-:W-:Y:S05]  /*4aa0*/  BSYNC.RECONVERGENT B1 ;  /* 0x0000000000017941 */ /* 0x000fea0003800200 */
.L_x_11713:
[----:B------:R-:W2:Y:S02]  /*4ab0*/  LD.E R3, desc[UR4][R102.64+0xd0] ;  /* 0x0000d00466037980 */ /* 0x000ea4000c101900 */
[----:B--2---:R-:W-:Y:S05]  /*4ac0*/  IMAD.U32 R3, R3, -0x20, RZ ;  /* 0xffffffe003037824 */ /* 0x004fea00078e00ff */
[C---:B------:R-:W-:Y:S02]  /*4ad0*/  LEA R14, P1, R3.reuse, R14, 0x1 ;  /* 0x0000000e030e7211 */ /* 0x040fe400078208ff */
[C---:B------:R-:W-:Y:S02]  /*4ae0*/  LEA R50, P0, R3.reuse, R50, 0x1 ;  /* 0x0000003203327211 */ /* 0x040fe400078008ff */
[C---:B------:R-:W-:Y:S02]  /*4af0*/  LEA.HI.X.SX32 R15, R3.reuse, R15, 0x1, P1 ;  /* 0x0000000f030f7211 */ /* 0x040fe400008f0eff */
[----:B------:R-:W-:Y:S01]  /*4b00*/  LEA.HI.X.SX32 R51, R3, R51, 0x1, P0 ;  /* 0x0000003303337211 */ /* 0x000fe200000f0eff */
[----:B------:R-:W-:Y:S05]  /*4b10*/  BRA `(.L_x_11699) ;  /* 0x0000003000287947 */ /* 0x000fea0003800000 */
.L_x_11700:
        /* <DEDUP_REMOVED lines=99> */
.L_x_11720:
[----:B------:R-:W-:Y:S05]  /*5150*/  BSYNC.RECONVERGENT B0 ;  /* 0x0000000000007941 */ /* 0x000fea0003800200 */
.L_x_11719:
        /* <DEDUP_REMOVED lines=92> */
.L_x_11718:
[----:B------:R-:W-:Y:S05]  /*5720*/  BSYNC.RECONVERGENT B1 ;  /* 0x0000000000017941 */ /* 0x000fea0003800200 */
.L_x_11717:
        /* <DEDUP_REMOVED lines=98> */
.L_x_11724:
[----:B------:R-:W-:Y:S05]  /*5d50*/  BSYNC.RECONVERGENT B0 ;  /* 0x0000000000007941 */ /* 0x000fea0003800200 */
.L_x_11723:
        /* <DEDUP_REMOVED lines=92> */
.L_x_11722:
[----:B------:R-:W-:Y:S05]  /*6320*/  BSYNC.RECONVERGENT B1 ;  /* 0x0000000000017941 */ /* 0x000fea0003800200 */
.L_x_11721:
        /* <DEDUP_REMOVED lines=98> */
.L_x_11728:
[----:B------:R-:W-:Y:S05]  /*6950*/  BSYNC.RECONVERGENT B0 ;  /* 0x0000000000007941 */ /* 0x000fea0003800200 */
.L_x_11727:
        /* <DEDUP_REMOVED lines=92> */
.L_x_11726:
[----:B------:R-:W-:Y:S05]  /*6f20*/  BSYNC.RECONVERGENT B1 ;  /* 0x0000000000017941 */ /* 0x000fea0003800200 */
.L_x_11725:
        /* <DEDUP_REMOVED lines=102> */
.L_x_11732:
[----:B------:R-:W-:Y:S05]  /*7590*/  BSYNC.RECONVERGENT B0 ;  /* 0x0000000000007941 */ /* 0x000fea0003800200 */
.L_x_11731:
        /* <DEDUP_REMOVED lines=90> */
.L_x_11730:
[----:B------:R-:W-:Y:S05]  /*7b40*/  BSYNC.RECONVERGENT B1 ;  /* 0x0000000000017941 */ /* 0x000fea0003800200 */
.L_x_11729:
[----:B------:R-:W3:Y:S01]  /*7b50*/  LD.E R3, desc[UR4][R102.64+0xd0] ;  /* 0x0000d00466037980 */ /* 0x000ee2000c101900 */
[----:B-----5:R-:W-:Y:S02]  /*7b60*/  IMAD.MOV.U32 R77, RZ, RZ, R73 ;  /* 0x000000ffff4d7224 */ /* 0x020fe400078e0049 */
[----:B---3--:R-:W-:Y:S05]  /*7b70*/  IMAD.U32 R3, R3, -0x20, RZ ;  /* 0xffffffe003037824 */ /* 0x008fea00078e00ff */
[C---:B------:R-:W-:Y:S02]  /*7b80*/  LEA R78, P1, R3.reuse, R78, 0x1 ;  /* 0x0000004e034e7211 */ /* 0x040fe400078208ff */
[C---:B------:R-:W-:Y:S02]  /*7b90*/  LEA R76, P0, R3.reuse, R76, 0x1 ;  /* 0x0000004c034c7211 */ /* 0x040fe400078008ff */
[C---:B------:R-:W-:Y:S02]  /*7ba0*/  LEA.HI.X.SX32 R79, R3.reuse, R79, 0x1, P1 ;  /* 0x0000004f034f7211 */ /* 0x040fe400008f0eff */
[----:B------:R-:W-:Y:S09]  /*7bb0*/  LEA.HI.X.SX32 R73, R3, R77, 0x1, P0 ;  /* 0x0000004d03497211 */ /* 0x000ff200000f0eff */
.L_x_11699:
[----:B------:R-:W-:Y:S05]  /*7bc0*/  BSYNC.RECONVERGENT B2 ;  /* 0x0000000000027941 */ /* 0x000fea0003800200 */
.L_x_11691:
        /* <DEDUP_REMOVED lines=101> */
.L_x_11734:
[----:B------:R-:W-:Y:S05]  /*8220*/  BSYNC.RECONVERGENT B0 ;  /* 0x0000000000007941 */ /* 0x000fea0003800200 */
.L_x_11733:
[----:B------:R-:W-:Y:S05]  /*8230*/  @P2 BRA `(.L_x_11735) ;  /* 0xffffffa000b02947 */ /* 0x000fea000383ffff */
.L_x_11682:
        /* <DEDUP_REMOVED lines=34> */
.L_x_11739:
[----:B------:R-:W-:Y:S05]  /*8460*/  BSYNC.RECONVERGENT B0 ;  /* 0x0000000000007941 */ /* 0x000fea0003800200 */
.L_x_11738:
        /* <DEDUP_REMOVED lines=14> */
.L_x_11741:
[----:B------:R-:W-:Y:S05]  /*8550*/  BSYNC.RECONVERGENT B0 ;  /* 0x0000000000007941 */ /* 0x000fea0003800200 */
.L_x_11740:
        /* <DEDUP_REMOVED lines=16> */
.L_x_11743:
[----:B------:R-:W-:Y:S05]  /*8660*/  BSYNC.RECONVERGENT B0 ;  /* 0x0000000000007941 */ /* 0x000fea0003800200 */
.L_x_11742:
        /* <DEDUP_REMOVED lines=16> */
.L_x_11737:
        /* <DEDUP_REMOVED lines=84> */
.L_x_11751:
[----:B------:R-:W-:Y:S05]  /*8cb0*/  BSYNC.RECONVERGENT B0 ;  /* 0x0000000000007941 */ /* 0x000fea0003800200 */
.L_x_11750:
[----:B-----5:R-:W-:Y:S01]  /*8cc0*/  IMAD.MOV.U32 R6, RZ, RZ, R10 ;  /* 0x000000ffff067224 */ /* 0x020fe200078e000a */
[----:B------:R-:W-:Y:S01]  /*8cd0*/  MOV R4, R8 ;  /* 0x0000000800047202 */ /* 0x000fe20000000f00 */
[----:B------:R-:W-:Y:S01]  /*8ce0*/  IMAD.MOV.U32 R7, RZ, RZ, R11 ;  /* 0x000000ffff077224 */ /* 0x000fe200078e000b */
[----:B------:R-:W-:Y:S02]  /*8cf0*/  MOV R5, R9 ;  /* 0x0000000900057202 */ /* 0x000fe40000000f00 */
.L_x_11749:
[----:B------:R-:W-:Y:S05]  /*8d00*/  BSYNC.RECONVERGENT B1 ;  /* 0x0000000000017941 */ /* 0x000fea0003800200 */
.L_x_11748:
        /* <DEDUP_REMOVED lines=50> */
.L_x_11753:
[----:B------:R-:W-:Y:S05]  /*9030*/  BSYNC.RECONVERGENT B0 ;  /* 0x0000000000007941 */ /* 0x000fea0003800200 */
.L_x_11752:
[----:B-----5:R3:W-:Y:S02]  /*9040*/  STS.128 [R163+0x2000], R8 ;  /* 0x00200008a3007388 */ /* 0x0207e40000000c00 */
.L_x_11747:
[----:B------:R-:W-:Y:S05]  /*9050*/  BSYNC.RECONVERGENT B2 ;  /* 0x0000000000027941 */ /* 0x000fea0003800200 */
.L_x_11746:
        /* <DEDUP_REMOVED lines=54> */
.L_x_11759:
[----:B------:R-:W-:Y:S05]  /*93c0*/  BSYNC.RECONVERGENT B0 ;  /* 0x0000000000007941 */ /* 0x000fea0003800200 */
.L_x_11758:
[----:B-----5:R1:W-:Y:S02]  /*93d0*/  STS.128 [R163+0x800], R8 ;  /* 0x00080008a3007388 */ /* 0x0203e40000000c00 */
.L_x_11757:
[----:B------:R-:W-:Y:S05]  /*93e0*/  BSYNC.RECONVERGENT B1 ;  /* 0x0000000000017941 */ /* 0x000fea0003800200 */
.L_x_11756:
        /* <DEDUP_REMOVED lines=47> */
.L_x_11761:
[----:B------:R-:W-:Y:S05]  /*96e0*/  BSYNC.RECONVERGENT B0 ;  /* 0x0000000000007941 */ /* 0x000fea0003800200 */
.L_x_11760:
[----:B-----5:R3:W-:Y:S02]  /*96f0*/  STS.128 [R163+0x2800], R8 ;  /* 0x00280008a3007388 */ /* 0x0207e40000000c00 */
.L_x_11755:
[----:B------:R-:W-:Y:S05]  /*9700*/  BSYNC.RECONVERGENT B2 ;  /* 0x0000000000027941 */ /* 0x000fea0003800200 */
.L_x_11754:
        /* <DEDUP_REMOVED lines=54> */
.L_x_11767:
[----:B------:R-:W-:Y:S05]  /*9a70*/  BSYNC.RECONVERGENT B0 ;  /* 0x0000000000007941 */ /* 0x000fea0003800200 */
.L_x_11766:
[----:B-----5:R1:W-:Y:S02]  /*9a80*/  STS.128 [R163+0x1000], R8 ;  /* 0x00100008a3007388 */ /* 0x0203e40000000c00 */
.L_x_11765:
[----:B------:R-:W-:Y:S05]  /*9a90*/  BSYNC.RECONVERGENT B1 ;  /* 0x0000000000017941 */ /* 0x000fea0003800200 */
.L_x_11764:
        /* <DEDUP_REMOVED lines=47> */
.L_x_11769:
[----:B------:R-:W-:Y:S05]  /*9d90*/  BSYNC.RECONVERGENT B0 ;  /* 0x0000000000007941 */ /* 0x000fea0003800200 */
.L_x_11768:
[----:B-----5:R1:W-:Y:S02]  /*9da0*/  STS.128 [R163+0x3000], R8 ;  /* 0x00300008a3007388 */ /* 0x0203e40000000c00 */
.L_x_11763:
[----:B------:R-:W-:Y:S05]  /*9db0*/  BSYNC.RECONVERGENT B2 ;  /* 0x0000000000027941 */ /* 0x000fea0003800200 */
.L_x_11762:
        /* <DEDUP_REMOVED lines=55> */
.L_x_11773:
[----:B------:R-:W-:Y:S05]  /*a130*/  BSYNC.RECONVERGENT B0 ;  /* 0x0000000000007941 */ /* 0x000fea0003800200 */
.L_x_11772:
[----:B-----5:R3:W-:Y:S02]  /*a140*/  STS.128 [R163+0x1800], R8 ;  /* 0x00180008a3007388 */ /* 0x0207e40000000c00 */
.L_x_11771:
[----:B------:R-:W-:Y:S05]  /*a150*/  BSYNC.RECONVERGENT B1 ;  /* 0x0000000000017941 */ /* 0x000fea0003800200 */
.L_x_11770:
        /* <DEDUP_REMOVED lines=46> */
.L_x_11775:
[----:B------:R-:W-:Y:S05]  /*a440*/  BSYNC.RECONVERGENT B0 ;  /* 0x0000000000007941 */ /* 0x000fea0003800200 */
.L_x_11774:
[----:B-----5:R3:W-:Y:S01]  /*a450*/  STS.128 [R163+0x3800], R8 ;  /* 0x00380008a3007388 */ /* 0x0207e20000000c00 */
[----:B------:R-:W-:Y:S05]  /*a460*/  BRA `(.L_x_11744) ;  /* 0x0000002c005c7947 */ /* 0x000fea0003800000 */
.L_x_11745:
        /* <DEDUP_REMOVED lines=95> */
.L_x_11781:
[----:B------:R-:W-:Y:S05]  /*aa60*/  BSYNC.RECONVERGENT B0 ;  /* 0x0000000000007941 */ /* 0x000fea0003800200 */
.L_x_11780:
[----:B--2--5:R-:W-:Y:S01]  /*aa70*/  IMAD.MOV.U32 R6, RZ, RZ, R34 ;  /* 0x000000ffff067224 */ /* 0x024fe200078e0022 */
[----:B------:R-:W-:Y:S01]  /*aa80*/  MOV R4, R32 ;  /* 0x0000002000047202 */ /* 0x000fe20000000f00 */
[----:B------:R-:W-:Y:S01]  /*aa90*/  IMAD.MOV.U32 R7, RZ, RZ, R35 ;  /* 0x000000ffff077224 */ /* 0x000fe200078e0023 */
[----:B------:R-:W-:Y:S02]  /*aaa0*/  MOV R5, R33 ;  /* 0x0000002100057202 */ /* 0x000fe40000000f00 */
.L_x_11779:
[----:B------:R-:W-:Y:S05]  /*aab0*/  BSYNC.RECONVERGENT B1 ;  /* 0x0000000000017941 */ /* 0x000fea0003800200 */
.L_x_11778:
        /* <DEDUP_REMOVED lines=86> */
.L_x_11783:
[----:B------:R-:W-:Y:S05]  /*b020*/  BSYNC.RECONVERGENT B0 ;  /* 0x0000000000007941 */ /* 0x000fea0003800200 */
.L_x_11782:
[----:B-----5:R3:W-:Y:S02]  /*b030*/  STS.128 [R163+0x2000], R32 ;  /* 0x00200020a3007388 */ /* 0x0207e40000000c00 */
.L_x_11777:
[----:B------:R-:W-:Y:S05]  /*b040*/  BSYNC.RECONVERGENT B2 ;  /* 0x0000000000027941 */ /* 0x000fea0003800200 */
.L_x_11776:
        /* <DEDUP_REMOVED lines=90> */
.L_x_11789:
[----:B------:R-:W-:Y:S05]  /*b5f0*/  BSYNC.RECONVERGENT B0 ;  /* 0x0000000000007941 */ /* 0x000fea0003800200 */
.L_x_11788:
[----:B-----5:R1:W-:Y:S02]  /*b600*/  STS.128 [R163+0x800], R32 ;  /* 0x00080020a3007388 */ /* 0x0203e40000000c00 */
.L_x_11787:
[----:B------:R-:W-:Y:S05]  /*b610*/  BSYNC.RECONVERGENT B1 ;  /* 0x0000000000017941 */ /* 0x000fea0003800200 */
.L_x_11786:
        /* <DEDUP_REMOVED lines=83> */
.L_x_11791:
[----:B------:R-:W-:Y:S05]  /*bb50*/  BSYNC.RECONVERGENT B0 ;  /* 0x0000000000007941 */ /* 0x000fea0003800200 */
.L_x_11790:
[----:B-----5:R3:W-:Y:S02]  /*bb60*/  STS.128 [R163+0x2800], R32 ;  /* 0x00280020a3007388 */ /* 0x0207e40000000c00 */
.L_x_11785:
[----:B------:R-:W-:Y:S05]  /*bb70*/  BSYNC.RECONVERGENT B2 ;  /* 0x0000000000027941 */ /* 0x000fea0003800200 */
.L_x_11784:
        /* <DEDUP_REMOVED lines=90> */
.L_x_11797:
[----:B------:R-:W-:Y:S05]  /*c120*/  BSYNC.RECONVERGENT B0 ;  /* 0x0000000000007941 */ /* 0x000fea0003800200 */
.L_x_11796:
[----:B-----5:R3:W-:Y:S02]  /*c130*/  STS.128 [R163+0x1000], R32 ;  /* 0x00100020a3007388 */ /* 0x0207e40000000c00 */
.L_x_11795:
[----:B------:R-:W-:Y:S05]  /*c140*/  BSYNC.RECONVERGENT B1 ;  /* 0x0000000000017941 */ /* 0x000fea0003800200 */
.L_x_11794:
        /* <DEDUP_REMOVED lines=83> */
.L_x_11799:
[----:B------:R-:W-:Y:S05]  /*c680*/  BSYNC.RECONVERGENT B0 ;  /* 0x0000000000007941 */ /* 0x000fea0003800200 */
.L_x_11798:
[----:B-----5:R3:W-:Y:S02]  /*c690*/  STS.128 [R163+0x3000], R32 ;  /* 0x00300020a3007388 */ /* 0x0207e40000000c00 */
.L_x_11793:
[----:B------:R-:W-:Y:S05]  /*c6a0*/  BSYNC.RECONVERGENT B2 ;  /* 0x0000000000027941 */ /* 0x000fea0003800200 */
.L_x_11792:
        /* <DEDUP_REMOVED lines=91> */
.L_x_11803:
[----:B------:R-:W-:Y:S05]  /*cc60*/  BSYNC.RECONVERGENT B0 ;  /* 0x0000000000007941 */ /* 0x000fea0003800200 */
.L_x_11802:
[----:B-----5:R1:W-:Y:S02]  /*cc70*/  STS.128 [R163+0x1800], R28 ;  /* 0x0018001ca3007388 */ /* 0x0203e40000000c00 */
.L_x_11801:
[----:B------:R-:W-:Y:S05]  /*cc80*/  BSYNC.RECONVERGENT B1 ;  /* 0x0000000000017941 */ /* 0x000fea0003800200 */
.L_x_11800:
        /* <DEDUP_REMOVED lines=83> */
.L_x_11805:
[----:B------:R-:W-:Y:S05]  /*d1c0*/  BSYNC.RECONVERGENT B0 ;  /* 0x0000000000007941 */ /* 0x000fea0003800200 */
.L_x_11804:
[----:B-----5:R1:W-:Y:S02]  /*d1d0*/  STS.128 [R163+0x3800], R28 ;  /* 0x0038001ca3007388 */ /* 0x0203e40000000c00 */
.L_x_11744:
[----:B------:R-:W-:Y:S05]  /*d1e0*/  BSYNC.RECONVERGENT B3 ;  /* 0x0000000000037941 */ /* 0x000fea0003800200 */
.L_x_11736:
[----:B-1-3--:R-:W-:Y:S01]  /*d1f0*/  IMAD.IADD R9, R101, 0x1, -R60 ;  /* 0x0000000165097824 */ /* 0x00afe200078e0a3c */
[C---:B-----5:R-:W-:Y:S01]  /*d200*/  SHF.L.U64.HI R14, R65.reuse, 0x1, R66 ;  /* 0x00000001410e7819 */ /* 0x060fe20000010242 */
[----:B--2-4-:R-:W-:Y:S01]  /*d210*/  IMAD.SHL.U32 R3, R65, 0x2, RZ ;  /* 0x0000000241037824 */ /* 0x014fe200078e00ff */
        /* <DEDUP_REMOVED lines=22> */
.L_x_11807:
[----:B------:R-:W-:Y:S05]  /*d380*/  BSYNC.RECONVERGENT B0 ;  /* 0x0000000000007941 */ /* 0x000fea0003800200 */
.L_x_11806:
        /* <DEDUP_REMOVED lines=14> */
.L_x_11809:
[----:B------:R-:W-:Y:S05]  /*d470*/  BSYNC.RECONVERGENT B0 ;  /* 0x0000000000007941 */ /* 0x000fea0003800200 */
.L_x_11808:
        /* <DEDUP_REMOVED lines=16> */
.L_x_11811:
[----:B------:R-:W-:Y:S05]  /*d580*/  BSYNC.RECONVERGENT B0 ;  /* 0x0000000000007941 */ /* 0x000fea0003800200 */
.L_x_11810:
        /* <DEDUP_REMOVED lines=16> */
.L_x_11813:
[----:B------:R-:W-:Y:S05]  /*d690*/  BSYNC.RECONVERGENT B0 ;  /* 0x0000000000007941 */ /* 0x000fea0003800200 */
.L_x_11812:
[----:B------:R-:W5:Y:S04]  /*d6a0*/  LD.E.64 R10, desc[UR4][R102.64+0x1c0] ;  /* 0x0001c004660a7980 */ /* 0x000f68000c101b00 */
[----:B-1-3--:R-:W3:Y:S01]  /*d6b0*/  LD.E.64 R6, desc[UR4][R102.64+0x1b8] ;  /* 0x0001b80466067980 */ /* 0x00aee2000c101b00 */
[----:B--2-4-:R-:W-:Y:S02]  /*d6c0*/  MOV R4, R158 ;  /* 0x0000009e00047202 */ /* 0x014fe40000000f00 */
[----:B------:R-:W-:Y:S01]  /*d6d0*/  MOV R5, RZ ;  /* 0x000000ff00057202 */ /* 0x000fe20000000f00 */
[----:B------:R-:W2:Y:S04]  /*d6e0*/  LD.E R2, desc[UR4][R102.64+0xd8] ;  /* 0x0000d80466027980 */ /* 0x000ea8000c101900 */
[----:B------:R-:W0:Y:S01]  /*d6f0*/  LDGDEPBAR ;  /* 0x00000000000079af */ /* 0x000e220000000000 */
[----:B-----5:R-:W-:-:S04]  /*d700*/  IMAD.WIDE.U32 R4, R159, R10, R4 ;  /* 0x0000000a9f047225 */ /* 0x020fc800078e0004 */
[----:B------:R-:W-:Y:S01]  /*d710*/  IMAD R0, R11, R159, RZ ;  /* 0x0000009f0b007224 */ /* 0x000fe200078e02ff */
[----:B---3--:R-:W-:-:S04]  /*d720*/  LEA R6, P0, R4, R6, 0x2 ;  /* 0x0000000604067211 */ /* 0x008fc800078010ff */
        /* <DEDUP_REMOVED lines=24> */
.L_x_11815:
[----:B------:R1:W-:Y:S04]  /*d8b0*/  STS.128 [R163+0x8000], RZ ;  /* 0x008000ffa3007388 */ /* 0x0003e80000000c00 */
[----:B------:R1:W-:Y:S02]  /*d8c0*/  STS.128 [R163+0xa000], RZ ;  /* 0x00a000ffa3007388 */ /* 0x0003e40000000c00 */
.L_x_11816:
[----:B------:R-:W-:Y:S05]  /*d8d0*/  BSYNC.RECONVERGENT B0 ;  /* 0x0000000000007941 */ /* 0x000fea0003800200 */
.L_x_11814:
[----:B------:R-:W-:Y:S01]  /*d8e0*/  ISETP.GE.AND P1, PT, R169, R9, PT ;  /* 0x00000009a900720c */ /* 0x000fe20003f26270 */
[C---:B------:R-:W-:Y:S01]  /*d8f0*/  IMAD.SHL.U32 R2, R157.reuse, 0x40, RZ ;  /* 0x000000409d027824 */ /* 0x040fe200078e00ff */
[--C-:B------:R-:W-:Y:S01]  /*d900*/  SHF.R.U32.HI R7, RZ, 0x1, R157.reuse ;  /* 0x00000001ff077819 */ /* 0x100fe2000001169d */
[----:B------:R-:W-:Y:S01]  /*d910*/  IMAD.SHL.U32 R11, R157, 0x20, RZ ;  /* 0x000000209d0b7824 */ /* 0x000fe200078e00ff */
[C---:B------:R-:W-:Y:S01]  /*d920*/  LOP3.LUT R142, R64.reuse, 0x8, R157, 0x78, !PT ;  /* 0x00000008408e7812 */ /* 0x040fe200078e789d */
[----:B------:R-:W-:Y:S01]  /*d930*/  BSSY.RECONVERGENT B0, `(.L_x_11817) ;  /* 0x000001d000007945 */ /* 0x000fe20003800200 */
[----:B------:R-:W-:Y:S02]  /*d940*/  LOP3.LUT R64, R64, 0x8, R7, 0xf8, !PT ;  /* 0x0000000840407812 */ /* 0x000fe400078ef807 */
[----:B------:R-:W-:Y:S02]  /*d950*/  LOP3.LUT R15, R2, 0x400, RZ, 0xc0, !PT ;  /* 0x00000400020f7812 */ /* 0x000fe400078ec0ff */
[----:B------:R-:W-:-:S02]  /*d960*/  LOP3.LUT R142, R142, 0x38, R63, 0x78, !PT ;  /* 0x000000388e8e7812 */ /* 0x000fc400078e783f */
[----:B--2---:R-:W-:Y:S01]  /*d970*/  LOP3.LUT R5, R64, 0x38, R63, 0x78, !PT ;  /* 0x0000003840057812 */ /* 0x004fe200078e783f */
        /* <DEDUP_REMOVED lines=24> */
.L_x_11818:
[----:B------:R-:W-:Y:S05]  /*db00*/  BSYNC.RECONVERGENT B0 ;  /* 0x0000000000007941 */ /* 0x000fea0003800200 */
.L_x_11817:
        /* <DEDUP_REMOVED lines=18> */
.L_x_11820:
[----:B------:R-:W-:Y:S05]  /*dc30*/  BSYNC.RECONVERGENT B0 ;  /* 0x0000000000007941 */ /* 0x000fea0003800200 */
.L_x_11819:
        /* <DEDUP_REMOVED lines=18> */
.L_x_11822:
[----:B------:R-:W-:Y:S05]  /*dd60*/  BSYNC.RECONVERGENT B0 ;  /* 0x0000000000007941 */ /* 0x000fea0003800200 */
.L_x_11821:
        /* <DEDUP_REMOVED lines=8> */
[----:B------:R-:W2:Y:S01]  /*ddf0*/  LDSM.16.M88.4 R44, [R142+0x4800] ;  /* 0x004800008e2c783b */ /* 0x000ea20000000200 */
        /* <DEDUP_REMOVED lines=9> */
[----:B------:R-:W-:Y:S04]  /*de90*/  LDSM.16.M88.4 R16, [R141] ;  /* 0x000000008d10783b */ /* 0x000fe80000000200 */
[----:B------:R-:W4:Y:S04]  /*dea0*/  LDSM.16.M88.4 R68, [R138+0x4000] ;  /* 0x004000008a44783b */ /* 0x000f280000000200 */
[----:B------:R-:W4:Y:S04]  /*deb0*/  LDSM.16.M88.4 R24, [R138+0x4800] ;  /* 0x004800008a18783b */ /* 0x000f280000000200 */
[----:B-1-3--:R-:W1:Y:S04]  /*dec0*/  LDSM.16.M88.4 R8, [R138+0x5000] ;  /* 0x005000008a08783b */ /* 0x00ae680000000200 */
[----:B------:R-:W-:Y:S04]  /*ded0*/  LDSM.16.M88.4 R28, [R140] ;  /* 0x000000008c1c783b */ /* 0x000fe80000000200 */
[----:B------:R-:W-:Y:S01]  /*dee0*/  LDSM.16.M88.4 R96, [R137+0x4000] ;  /* 0x004000008960783b */ /* 0x000fe20000000200 */
[C---:B-----5:R-:W-:Y:S03]  /*def0*/  HMMA.16816.F32 R64, R88.reuse, R52, RZ ;  /* 0x000000345840723c */ /* 0x060fe600000018ff */
[----:B------:R-:W-:Y:S04]  /*df00*/  LDSM.16.M88.4 R92, [R137+0x4800] ;  /* 0x00480000895c783b */ /* 0x000fe80000000200 */
        /* <DEDUP_REMOVED lines=35> */
[C---:B---3--:R-:W-:Y:S08]  /*e140*/  HMMA.16816.F32 R32, R28.reuse, R68, R32 ;  /* 0x000000441c20723c */ /* 0x048ff00000001820 */
[----:B------:R-:W-:Y:S01]  /*e150*/  HMMA.16816.F32 R88, R28, R70, R88 ;  /* 0x000000461c58723c */ /* 0x000fe20000001858 */
[----:B------:R-:W3:Y:S04]  /*e160*/  LDSM.16.M88.4 R68, [R142+0x7000] ;  /* 0x007000008e44783b */ /* 0x000ee80000000200 */
[----:B------:R-:W3:Y:S03]  /*e170*/  LDSM.16.M88.4 R28, [R142+0x7800] ;  /* 0x007800008e1c783b */ /* 0x000ee60000000200 */
        /* <DEDUP_REMOVED lines=10> */
[----:B------:R-:W-:Y:S01]  /*e220*/  HMMA.16816.F32 R88, R8, R18, R88 ;  /* 0x000000120858723c */ /* 0x000fe20000001858 */
[----:B------:R-:W2:Y:S04]  /*e230*/  LDSM.16.M88.4 R16, [R138+0x6800] ;  /* 0x006800008a10783b */ /* 0x000ea80000000200 */
[----:B------:R-:W4:Y:S03]  /*e240*/  LDSM.16.M88.4 R8, [R138+0x7000] ;  /* 0x007000008a08783b */ /* 0x000f260000000200 */
[C---:B------:R-:W-:Y:S08]  /*e250*/  HMMA.16816.F32 R64, R24.reuse, R76, R64 ;  /* 0x0000004c1840723c */ /* 0x040ff00000001840 */
        /* <DEDUP_REMOVED lines=10> */
[----:B------:R-:W-:Y:S04]  /*e300*/  LDSM.16.M88.4 R28, [R139+0x2000] ;  /* 0x002000008b1c783b */ /* 0x000fe80000000200 */
[----:B------:R-:W3:Y:S03]  /*e310*/  LDSM.16.M88.4 R24, [R136+0x6000] ;  /* 0x006000008818783b */ /* 0x000ee60000000200 */
        /* <DEDUP_REMOVED lines=8> */
[----:B------:R-:W4:Y:S01]  /*e3a0*/  LDSM.16.M88.4 R8, [R136+0x7800] ;  /* 0x007800008808783b */ /* 0x000f220000000200 */
[----:B------:R-:W-:-:S06]  /*e3b0*/  DEPBAR.LE SB0, 0x0 ;  /* 0x000080000000791a */ /* 0x000fcc0000000000 */
[C---:B------:R-:W-:Y:S08]  /*e3c0*/  HMMA.16816.F32 R32, R92.reuse, R96, R32 ;  /* 0x000000605c20723c */ /* 0x040ff00000001820 */
[----:B------:R-:W-:Y:S08]  /*e3d0*/  HMMA.16816.F32 R88, R92, R98, R88 ;  /* 0x000000625c58723c */ /* 0x000ff00000001858 */
[C---:B------:R-:W-:Y:S08]  /*e3e0*/  HMMA.16816.F32 R64, R84.reuse, R80, R64 ;  /* 0x000000505440723c */ /* 0x040ff00000001840 */
[C---:B------:R-:W-:Y:S08]  /*e3f0*/  HMMA.16816.F32 R52, R84.reuse, R82, R52 ;  /* 0x000000525434723c */ /* 0x040ff00000001834 */
[C---:B------:R-:W-:Y:S08]  /*e400*/  HMMA.16816.F32 R48, R84.reuse, R76, R48 ;  /* 0x0000004c5430723c */ /* 0x040ff00000001830 */
[C---:B------:R-:W-:Y:S08]  /*e410*/  HMMA.16816.F32 R44, R84.reuse, R78, R44 ;  /* 0x0000004e542c723c */ /* 0x040ff0000000182c */
[C---:B-----5:R-:W-:Y:S08]  /*e420*/  HMMA.16816.F32 R40, R84.reuse, R72, R40 ;  /* 0x000000485428723c */ /* 0x060ff00000001828 */
[C---:B------:R-:W-:Y:S08]  /*e430*/  HMMA.16816.F32 R36, R84.reuse, R74, R36 ;  /* 0x0000004a5424723c */ /* 0x040ff00000001824 */
[C---:B---3--:R-:W-:Y:S08]  /*e440*/  HMMA.16816.F32 R32, R84.reuse, R68, R32 ;  /* 0x000000445420723c */ /* 0x048ff00000001820 */
[----:B------:R-:W-:Y:S08]  /*e450*/  HMMA.16816.F32 R88, R84, R70, R88 ;  /* 0x000000465458723c */ /* 0x000ff00000001858 */
[C---:B------:R-:W-:Y:S08]  /*e460*/  HMMA.16816.F32 R64, R28.reuse, R24, R64 ;  /* 0x000000181c40723c */ /* 0x040ff00000001840 */
[C---:B------:R-:W-:Y:S08]  /*e470*/  HMMA.16816.F32 R52, R28.reuse, R26, R52 ;  /* 0x0000001a1c34723c */ /* 0x040ff00000001834 */
[C---:B-1----:R-:W-:Y:S08]  /*e480*/  HMMA.16816.F32 R48, R28.reuse, R20, R48 ;  /* 0x000000141c30723c */ /* 0x042ff00000001830 */
[C---:B------:R-:W-:Y:S08]  /*e490*/  HMMA.16816.F32 R44, R28.reuse, R22, R44 ;  /* 0x000000161c2c723c */ /* 0x040ff0000000182c */
[C---:B--2---:R-:W-:Y:S08]  /*e4a0*/  HMMA.16816.F32 R40, R28.reuse, R16, R40 ;  /* 0x000000101c28723c */ /* 0x044ff00000001828 */
[C---:B------:R-:W-:Y:S08]  /*e4b0*/  HMMA.16816.F32 R36, R28.reuse, R18, R36 ;  /* 0x000000121c24723c */ /* 0x040ff00000001824 */
[C---:B----4-:R-:W-:Y:S08]  /*e4c0*/  HMMA.16816.F32 R32, R28.reuse, R8, R32 ;  /* 0x000000081c20723c */ /* 0x050ff00000001820 */
        /* <DEDUP_REMOVED lines=16> */
.L_x_11826:
        /* <DEDUP_REMOVED lines=60> */
.L_x_11827:
[----:B------:R-:W-:Y:S05]  /*e990*/  BSYNC.RECONVERGENT B0 ;  /* 0x0000000000007941 */ /* 0x000fea0003800200 */
.L_x_11825:
        /* <DEDUP_REMOVED lines=53> */
.L_x_11824:
[----:B------:R-:W-:Y:S05]  /*ecf0*/  BSYNC.RECONVERGENT B1 ;  /* 0x0000000000017941 */ /* 0x000fea0003800200 */
.L_x_11823:
[----:B------:R-:W2:Y:S01]  /*ed00*/  LD.E R20, desc[UR4][R102.64+0xdc] ;  /* 0x0000dc0466147980 */ /* 0x000ea2000c101900 */
[----:B-1----:R-:W-:Y:S01]  /*ed10*/  SHF.R.U32.HI R2, RZ, 0x2, R157 ;  /* 0x00000002ff027819 */ /* 0x002fe2000001169d */
[----:B------:R-:W-:Y:S01]  /*ed20*/  IMAD.SHL.U32 R3, R157, 0x2, RZ ;  /* 0x000000029d037824 */ /* 0x000fe200078e00ff */
[----:B------:R-:W1:Y:S01]  /*ed30*/  S2UR UR6, SR_CgaCtaId ;  /* 0x00000000000679c3 */ /* 0x000e620000008800 */
[----:B------:R-:W-:Y:S01]  /*ed40*/  VIADD R8, R59, 0xffffffc0 ;  /* 0xffffffc03b087836 */ /* 0x000fe20000000000 */
[----:B------:R-:W-:Y:S01]  /*ed50*/  LOP3.LUT R2, R2, 0x7, RZ, 0xc0, !PT ;  /* 0x0000000702027812 */ /* 0x000fe200078ec0ff */
[----:B------:R-:W-:Y:S01]  /*ed60*/  UMOV UR7, 0x400 ;  /* 0x0000040000077882 */ /* 0x000fe20000000000 */
[----:B------:R-:W-:Y:S01]  /*ed70*/  LOP3.LUT R3, R3, 0x6, RZ, 0xc0, !PT ;  /* 0x0000000603037812 */ /* 0x000fe200078ec0ff */
[----:B------:R-:W-:Y:S01]  /*ed80*/  IMAD.IADD R147, R58, 0x1, R5 ;  /* 0x000000013a937824 */ /* 0x000fe200078e0205 */
[----:B------:R-:W-:Y:S01]  /*ed90*/  LOP3.LUT R2, R2, 0x1f0, R7, 0xf8, !PT ;  /* 0x000001f002027812 */ /* 0x000fe200078ef807 */
[----:B------:R-:W-:-:S02]  /*eda0*/  IMAD.SHL.U32 R170, R157, 0x8, RZ ;  /* 0x000000089daa7824 */ /* 0x000fc400078e00ff */
[----:B------:R-:W-:Y:S01]  /*edb0*/  IMAD.IADD R8, R3, 0x1, R8 ;  /* 0x0000000103087824 */ /* 0x000fe200078e0208 */
[----:B------:R-:W-:Y:S02]  /*edc0*/  IADD3 R2, PT, PT, -R165, R2, R160 ;  /* 0x00000002a5027210 */ /* 0x000fe40007ffe1a0 */
[----:B------:R-:W-:Y:S01]  /*edd0*/  LOP3.LUT R170, R170, 0x38, RZ, 0xc0, !PT ;  /* 0x00000038aaaa7812 */ /* 0x000fe200078ec0ff */
        /* <DEDUP_REMOVED lines=8> */
[C---:B------:R-:W-:Y:S01]  /*ee60*/  VIADD R62, R8.reuse, 0x1 ;  /* 0x00000001083e7836 */ /* 0x040fe20000000000 */
[----:B------:R-:W-:Y:S01]  /*ee70*/  IABS R7, R7 ;  /* 0x0000000700077213 */ /* 0x000fe20000000000 */
[C---:B------:R-:W-:Y:S01]  /*ee80*/  VIADD R18, R8.reuse, 0x18 ;  /* 0x0000001808127836 */ /* 0x040fe20000000000 */
[----:B------:R-:W-:Y:S01]  /*ee90*/  IABS R9, R9 ;  /* 0x0000000900097213 */ /* 0x000fe20000000000 */
[----:B------:R-:W-:Y:S01]  /*eea0*/  VIADD R12, R8, 0x20 ;  /* 0x00000020080c7836 */ /* 0x000fe20000000000 */
[----:B------:R-:W-:Y:S01]  /*eeb0*/  I2FP.F32.S32 R7, R7 ;  /* 0x0000000700077245 */ /* 0x000fe20000201400 */
[C---:B------:R-:W-:Y:S01]  /*eec0*/  VIADD R11, R3.reuse, 0x8 ;  /* 0x00000008030b7836 */ /* 0x040fe20000000000 */
[----:B------:R-:W-:Y:S01]  /*eed0*/  I2FP.F32.S32 R9, R9 ;  /* 0x0000000900097245 */ /* 0x000fe20000201400 */
[----:B------:R-:W-:Y:S01]  /*eee0*/  IMAD.IADD R10, R3, 0x1, -R62 ;  /* 0x00000001030a7824 */ /* 0x000fe200078e0a3e */
[----:B------:R-:W-:Y:S01]  /*eef0*/  ISETP.GE.AND P2, PT, R62, R101, PT ;  /* 0x000000653e00720c */ /* 0x000fe20003f46270 */
[----:B------:R-:W-:-:S02]  /*ef00*/  VIADD R56, R8, 0x9 ;  /* 0x0000000908387836 */ /* 0x000fc40000000000 */
[C---:B------:R-:W-:Y:S01]  /*ef10*/  FFMA.FTZ R60, -R0.reuse, R7, R48 ;  /* 0x00000007003c7223 */ /* 0x040fe20000010130 */
[----:B------:R-:W-:Y:S01]  /*ef20*/  FFMA.FTZ R52, -R0, R9, R52 ;  /* 0x0000000900347223 */ /* 0x000fe20000010134 */
[C---:B------:R-:W-:Y:S01]  /*ef30*/  IMAD.IADD R9, R3.reuse, 0x1, -R18 ;  /* 0x0000000103097824 */ /* 0x040fe200078e0a12 */
[----:B------:R-:W-:Y:S01]  /*ef40*/  IABS R10, R10 ;  /* 0x0000000a000a7213 */ /* 0x000fe20000000000 */
[----:B------:R-:W-:Y:S01]  /*ef50*/  IMAD.IADD R7, R3, 0x1, -R12 ;  /* 0x0000000103077824 */ /* 0x000fe200078e0a0c */
[----:B------:R-:W-:Y:S01]  /*ef60*/  ISETP.GE.AND P0, PT, R56, R101, PT ;  /* 0x000000653800720c */ /* 0x000fe20003f06270 */
[----:B------:R-:W-:Y:S01]  /*ef70*/  IMAD.IADD R30, R11, 0x1, -R30 ;  /* 0x000000010b1e7824 */ /* 0x000fe200078e0a1e */
[----:B------:R-:W-:Y:S01]  /*ef80*/  IABS R9, R9 ;  /* 0x0000000900097213 */ /* 0x000fe20000000000 */
[----:B------:R-:W-:Y:S01]  /*ef90*/  IMAD.IADD R28, R3, 0x1, -R56 ;  /* 0x00000001031c7824 */ /* 0x000fe200078e0a38 */
[----:B------:R-:W-:Y:S01]  /*efa0*/  IABS R7, R7 ;  /* 0x0000000700077213 */ /* 0x000fe20000000000 */
[C---:B------:R-:W-:Y:S01]  /*efb0*/  IMAD.IADD R62, R11.reuse, 0x1, -R62 ;  /* 0x000000010b3e7824 */ /* 0x040fe200078e0a3e */
[----:B------:R-:W-:Y:S01]  /*efc0*/  IABS R30, R30 ;  /* 0x0000001e001e7213 */ /* 0x000fe20000000000 */
[----:B------:R-:W-:Y:S01]  /*efd0*/  IMAD.IADD R56, R11, 0x1, -R56 ;  /* 0x000000010b387824 */ /* 0x000fe200078e0a38 */
[----:B------:R-:W-:Y:S01]  /*efe0*/  I2FP.F32.S32 R10, R10 ;  /* 0x0000000a000a7245 */ /* 0x000fe20000201400 */
[----:B------:R-:W-:Y:S01]  /*eff0*/  VIADD R22, R8, 0x11 ;  /* 0x0000001108167836 */ /* 0x000fe20000000000 */
[----:B------:R-:W-:Y:S01]  /*f000*/  I2FP.F32.S32 R9, R9 ;  /* 0x0000000900097245 */ /* 0x000fe20000201400 */
[----:B------:R-:W-:Y:S01]  /*f010*/  IMAD.MOV.U32 R13, RZ, RZ, R30 ;  /* 0x000000ffff0d7224 */ /* 0x000fe200078e001e */
[----:B------:R-:W-:Y:S01]  /*f020*/  I2FP.F32.S32 R7, R7 ;  /* 0x0000000700077245 */ /* 0x000fe20000201400 */
[----:B------:R-:W-:Y:S01]  /*f030*/  FFMA.FTZ R2, -R0, R10, R65 ;  /* 0x0000000a00027223 */ /* 0x000fe20000010141 */
[----:B------:R-:W-:Y:S01]  /*f040*/  IABS R62, R62 ;  /* 0x0000003e003e7213 */ /* 0x000fe20000000000 */
[----:B------:R-:W-:Y:S01]  /*f050*/  VIADD R10, R8, 0x21 ;  /* 0x00000021080a7836 */ /* 0x000fe20000000000 */
[----:B------:R-:W-:Y:S01]  /*f060*/  IABS R28, R28 ;  /* 0x0000001c001c7213 */ /* 0x000fe20000000000 */
[C---:B------:R-:W-:Y:S01]  /*f070*/  FFMA.FTZ R24, -R0.reuse, R9, R44 ;  /* 0x0000000900187223 */ /* 0x040fe2000001012c */
[----:B------:R-:W-:Y:S01]  /*f080*/  IABS R56, R56 ;  /* 0x0000003800387213 */ /* 0x000fe20000000000 */
[C---:B------:R-:W-:Y:S01]  /*f090*/  FFMA.FTZ R126, -R0.reuse, R7, R40 ;  /* 0x00000007007e7223 */ /* 0x040fe20000010128 */
[----:B------:R-:W-:Y:S01]  /*f0a0*/  I2FP.F32.S32 R62, R62 ;  /* 0x0000003e003e7245 */ /* 0x000fe20000201400 */
[--C-:B------:R-:W-:Y:S01]  /*f0b0*/  IMAD.IADD R7, R3, 0x1, -R8.reuse ;  /* 0x0000000103077824 */ /* 0x100fe200078e0a08 */
[----:B------:R-:W-:Y:S01]  /*f0c0*/  I2FP.F32.S32 R28, R28 ;  /* 0x0000001c001c7245 */ /* 0x000fe20000201400 */
[----:B------:R-:W-:Y:S01]  /*f0d0*/  IMAD.IADD R9, R11, 0x1, -R8 ;  /* 0x000000010b097824 */ /* 0x000fe200078e0a08 */
[----:B------:R-:W-:Y:S01]  /*f0e0*/  I2FP.F32.S32 R44, R56 ;  /* 0x00000038002c7245 */ /* 0x000fe20000201400 */
[----:B------:R-:W-:Y:S01]  /*f0f0*/  IMAD.IADD R48, R3, 0x1, -R10 ;  /* 0x0000000103307824 */ /* 0x000fe200078e0a0a */
[----:B------:R-:W-:Y:S01]  /*f100*/  I2FP.F32.S32 R13, R13 ;  /* 0x0000000d000d7245 */ /* 0x000fe20000201400 */
[C---:B------:R-:W-:Y:S01]  /*f110*/  FFMA.FTZ R40, -R0.reuse, R62, R67 ;  /* 0x0000003e00287223 */ /* 0x040fe20000010143 */
[----:B------:R-:W-:Y:S01]  /*f120*/  FFMA.FTZ R28, -R0, R28, R53 ;  /* 0x0000001c001c7223 */ /* 0x000fe20000010135 */
[----:B------:R-:W-:-:S02]  /*f130*/  VIADD R16, R8, 0x19 ;  /* 0x0000001908107836 */ /* 0x000fc40000000000 */
[C---:B------:R-:W-:Y:S01]  /*f140*/  FFMA.FTZ R44, -R0.reuse, R44, R55 ;  /* 0x0000002c002c7223 */ /* 0x040fe20000010137 */
[----:B------:R-:W-:Y:S01]  /*f150*/  IMAD.IADD R26, R3, 0x1, -R22 ;  /* 0x00000001031a7824 */ /* 0x000fe200078e0a16 */
[----:B------:R-:W-:Y:S01]  /*f160*/  IABS R7, R7 ;  /* 0x0000000700077213 */ /* 0x000fe20000000000 */
[----:B------:R-:W-:Y:S01]  /*f170*/  FFMA.FTZ R50, -R0, R13, R50 ;  /* 0x0000000d00327223 */ /* 0x000fe20000010132 */
[----:B------:R-:W-:Y:S01]  /*f180*/  ISETP.GE.AND P4, PT, R22, R101, PT ;  /* 0x000000651600720c */ /* 0x000fe20003f86270 */
[C---:B------:R-:W-:Y:S01]  /*f190*/  IMAD.IADD R22, R11.reuse, 0x1, -R22 ;  /* 0x000000010b167824 */ /* 0x040fe200078e0a16 */
[----:B------:R-:W-:Y:S01]  /*f1a0*/  IABS R9, R9 ;  /* 0x0000000900097213 */ /* 0x000fe20000000000 */
[C---:B------:R-:W-:Y:S01]  /*f1b0*/  IMAD.IADD R15, R11.reuse, 0x1, -R18 ;  /* 0x000000010b0f7824 */ /* 0x040fe200078e0a12 */
[----:B------:R-:W-:Y:S01]  /*f1c0*/  IABS R48, R48 ;  /* 0x0000003000307213 */ /* 0x000fe20000000000 */
[----:B------:R-:W-:Y:S01]  /*f1d0*/  IMAD.IADD R13, R11, 0x1, -R12 ;  /* 0x000000010b0d7824 */ /* 0x000fe200078e0a0c */
[----:B------:R-:W-:Y:S01]  /*f1e0*/  FSEL R2, R2, -INF , !P2 ;  /* 0xff80000002027808 */ /* 0x000fe20005000000 */
[--C-:B------:R-:W-:Y:S01]  /*f1f0*/  IMAD.IADD R14, R3, 0x1, -R16.reuse ;  /* 0x00000001030e7824 */ /* 0x100fe200078e0a10 */
[----:B------:R-:W-:Y:S01]  /*f200*/  FSEL R40, R40, -INF , !P2 ;  /* 0xff80000028287808 */ /* 0x000fe20005000000 */
[C---:B------:R-:W-:Y:S01]  /*f210*/  IMAD.IADD R17, R11.reuse, 0x1, -R16 ;  /* 0x000000010b117824 */ /* 0x040fe200078e0a10 */
[----:B------:R-:W-:Y:S01]  /*f220*/  I2FP.F32.S32 R7, R7 ;  /* 0x0000000700077245 */ /* 0x000fe20000201400 */
[----:B-1----:R-:W-:Y:S01]  /*f230*/  ULEA UR6, UR6, UR7, 0x18 ;  /* 0x0000000706067291 */ /* 0x002fe2000f8ec0ff */
[----:B------:R-:W-:Y:S01]  /*f240*/  ISETP.GE.AND P2, PT, R16, R101, PT ;  /* 0x000000651000720c */ /* 0x000fe20003f46270 */
[----:B------:R-:W-:Y:S01]  /*f250*/  IMAD.IADD R16, R11, 0x1, -R10 ;  /* 0x000000010b107824 */ /* 0x000fe200078e0a0a */
[----:B------:R-:W-:Y:S01]  /*f260*/  FSEL R28, R28, -INF , !P0 ;  /* 0xff8000001c1c7808 */ /* 0x000fe20004000000 */
[-C--:B------:R-:W-:Y:S01]  /*f270*/  FFMA.FTZ R64, -R0, R7.reuse, R64 ;  /* 0x0000000700407223 */ /* 0x080fe20000010140 */
[----:B------:R-:W-:Y:S01]  /*f280*/  FSEL R44, R44, -INF , !P0 ;  /* 0xff8000002c2c7808 */ /* 0x000fe20004000000 */
[----:B------:R-:W-:Y:S01]  /*f290*/  FFMA.FTZ R30, -R0, R7, R54 ;  /* 0x00000007001e7223 */ /* 0x000fe20000010136 */
[----:B------:R-:W-:Y:S01]  /*f2a0*/  I2FP.F32.S32 R9, R9 ;  /* 0x0000000900097245 */ /* 0x000fe20000201400 */
[----:B------:R-:W-:Y:S01]  /*f2b0*/  VIADD R54, R8, 0x39 ;  /* 0x0000003908367836 */ /* 0x000fe20000000000 */
[----:B------:R-:W-:-:S02]  /*f2c0*/  ISETP.GE.AND P0, PT, R10, R101, PT ;  /* 0x000000650a00720c */ /* 0x000fc40003f06270 */
[----:B------:R-:W-:Y:S01]  /*f2d0*/  I2FP.F32.S32 R48, R48 ;  /* 0x0000003000307245 */ /* 0x000fe20000201400 */
[C---:B------:R-:W-:Y:S01]  /*f2e0*/  FFMA.FTZ R7, -R0.reuse, R9, R66 ;  /* 0x0000000900077223 */ /* 0x040fe20000010142 */
[----:B------:R-:W-:Y:S01]  /*f2f0*/  IABS R10, R22 ;  /* 0x00000016000a7213 */ /* 0x000fe20000000000 */
[----:B------:R-:W-:Y:S01]  /*f300*/  IMAD.IADD R21, R3, 0x1, -R54 ;  /* 0x0000000103157824 */ /* 0x000fe200078e0a36 */
[----:B------:R-:W-:Y:S01]  /*f310*/  IABS R15, R15 ;  /* 0x0000000f000f7213 */ /* 0x000fe20000000000 */
[----:B------:R-:W-:Y:S01]  /*f320*/  FFMA.FTZ R41, -R0, R48, R41 ;  /* 0x0000003000297223 */ /* 0x000fe20000010129 */
[----:B------:R-:W-:Y:S01]  /*f330*/  IABS R13, R13 ;  /* 0x0000000d000d7213 */ /* 0x000fe20000000000 */
[----:B------:R-:W-:Y:S01]  /*f340*/  VIADD R22, R8, 0x31 ;  /* 0x0000003108167836 */ /* 0x000fe20000000000 */
[----:B------:R-:W-:Y:S02]  /*f350*/  I2FP.F32.S32 R10, R10 ;  /* 0x0000000a000a7245 */ /* 0x000fe40000201400 */
[----:B------:R-:W-:-:S02]  /*f360*/  I2FP.F32.S32 R15, R15 ;  /* 0x0000000f000f7245 */ /* 0x000fc40000201400 */
[----:B------:R-:W-:Y:S01]  /*f370*/  I2FP.F32.S32 R13, R13 ;  /* 0x0000000d000d7245 */ /* 0x000fe20000201400 */
[----:B------:R-:W-:Y:S01]  /*f380*/  FFMA.FTZ R51, -R0, R10, R51 ;  /* 0x0000000a00337223 */ /* 0x000fe20000010133 */
[----:B------:R-:W-:Y:S01]  /*f390*/  FSEL R48, R52, -INF , !P1 ;  /* 0xff80000034307808 */ /* 0x000fe20004800000 */
[----:B------:R-:W-:Y:S01]  /*f3a0*/  VIADD R52, R8, 0x28 ;  /* 0x0000002808347836 */ /* 0x000fe20000000000 */
[----:B------:R-:W-:Y:S01]  /*f3b0*/  IABS R26, R26 ;  /* 0x0000001a001a7213 */ /* 0x000fe20000000000 */
[----:B------:R-:W-:Y:S01]  /*f3c0*/  FFMA.FTZ R10, -R0, R15, R46 ;  /* 0x0000000f000a7223 */ /* 0x000fe2000001012e */
[----:B------:R-:W-:Y:S01]  /*f3d0*/  FSEL R9, R64, -INF , !P3 ;  /* 0xff80000040097808 */ /* 0x000fe20005800000 */
[----:B------:R-:W-:Y:S01]  /*f3e0*/  FFMA.FTZ R130, -R0, R13, R42 ;  /* 0x0000000d00827223 */ /* 0x000fe2000001012a */
[----:B------:R-:W-:Y:S01]  /*f3f0*/  FSEL R7, R7, -INF , !P3 ;  /* 0xff80000007077808 */ /* 0x000fe20005800000 */
[----:B------:R-:W-:Y:S01]  /*f400*/  VIADD R46, R8, 0x29 ;  /* 0x00000029082e7836 */ /* 0x000fe20000000000 */
[-C--:B------:R-:W-:Y:S01]  /*f410*/  ISETP.GE.AND P3, PT, R18, R101.reuse, PT ;  /* 0x000000651200720c */ /* 0x080fe20003f66270 */
[----:B------:R-:W-:Y:S01]  /*f420*/  VIADD R42, R8, 0x30 ;  /* 0x00000030082a7836 */ /* 0x000fe20000000000 */
[----:B------:R-:W-:Y:S01]  /*f430*/  FSEL R30, R30, -INF , !P1 ;  /* 0xff8000001e1e7808 */ /* 0x000fe20004800000 */
[----:B------:R-:W-:Y:S01]  /*f440*/  VIADD R18, R8, 0x38 ;  /* 0x0000003808127836 */ /* 0x000fe20000000000 */
[----:B------:R-:W-:Y:S01]  /*f450*/  IABS R14, R14 ;  /* 0x0000000e000e7213 */ /* 0x000fe20000000000 */
[C---:B------:R-:W-:Y:S01]  /*f460*/  IMAD.IADD R23, R3.reuse, 0x1, -R52 ;  /* 0x0000000103177824 */ /* 0x040fe200078e0a34 */
[----:B------:R-:W-:Y:S01]  /*f470*/  I2FP.F32.S32 R26, R26 ;  /* 0x0000001a001a7245 */ /* 0x000fe20000201400 */
[C---:B------:R-:W-:Y:S01]  /*f480*/  IMAD.IADD R19, R3.reuse, 0x1, -R46 ;  /* 0x0000000103137824 */ /* 0x040fe200078e0a2e */
[----:B------:R-:W-:Y:S01]  /*f490*/  ISETP.GE.AND P1, PT, R12, R101, PT ;  /* 0x000000650c00720c */ /* 0x000fe20003f26270 */
[C---:B------:R-:W-:Y:S01]  /*f4a0*/  IMAD.IADD R15, R3.reuse, 0x1, -R22 ;  /* 0x00000001030f7824 */ /* 0x040fe200078e0a16 */
[----:B------:R-:W-:Y:S01]  /*f4b0*/  IABS R12, R17 ;  /* 0x00000011000c7213 */ /* 0x000fe20000000000 */
[C---:B------:R-:W-:Y:S01]  /*f4c0*/  IMAD.IADD R17, R3.reuse, 0x1, -R42 ;  /* 0x0000000103117824 */ /* 0x040fe200078e0a2a */
[----:B------:R-:W-:Y:S01]  /*f4d0*/  IABS R21, R21 ;  /* 0x0000001500157213 */ /* 0x000fe20000000000 */
[----:B------:R-:W-:Y:S01]  /*f4e0*/  IMAD.IADD R13, R3, 0x1, -R18 ;  /* 0x00000001030d7824 */ /* 0x000fe200078e0a12 */
[----:B------:R-:W-:Y:S01]  /*f4f0*/  IABS R3, R23 ;  /* 0x0000001700037213 */ /* 0x000fe20000000000 */
[----:B------:R-:W-:Y:S01]  /*f500*/  FFMA.FTZ R26, -R0, R26, R49 ;  /* 0x0000001a001a7223 */ /* 0x000fe20000010131 */
[----:B------:R-:W-:-:S02]  /*f510*/  I2FP.F32.S32 R14, R14 ;  /* 0x0000000e000e7245 */ /* 0x000fc40000201400 */
[----:B------:R-:W-:Y:S02]  /*f520*/  I2FP.F32.S32 R25, R21 ;  /* 0x0000001500197245 */ /* 0x000fe40000201400 */
[----:B------:R-:W-:Y:S01]  /*f530*/  I2FP.F32.S32 R12, R12 ;  /* 0x0000000c000c7245 */ /* 0x000fe20000201400 */
[----:B------:R-:W-:Y:S01]  /*f540*/  FFMA.FTZ R14, -R0, R14, R45 ;  /* 0x0000000e000e7223 */ /* 0x000fe2000001012d */
[----:B------:R-:W-:Y:S01]  /*f550*/  FSEL R60, R60, -INF , !P5 ;  /* 0xff8000003c3c7808 */ /* 0x000fe20006800000 */
[C---:B------:R-:W-:Y:S01]  /*f560*/  FFMA.FTZ R89, -R0.reuse, R25, R89 ;  /* 0x0000001900597223 */ /* 0x040fe20000010159 */
[----:B------:R-:W-:Y:S01]  /*f570*/  FMNMX3.FTZ R21, R9, R2, R48, !PT ;  /* 0x0000000209157276 */ /* 0x000fe20007810030 */
[----:B------:R-:W-:Y:S01]  /*f580*/  FFMA.FTZ R47, -R0, R12, R47 ;  /* 0x0000000c002f7223 */ /* 0x000fe2000001012f */
[----:B------:R-:W-:Y:S02]  /*f590*/  I2FP.F32.S32 R3, R3 ;  /* 0x0000000300037245 */ /* 0x000fe40000201400 */
[----:B------:R-:W-:-:S02]  /*f5a0*/  IABS R19, R19 ;  /* 0x0000001300137213 */ /* 0x000fc40000000000 */
[----:B------:R-:W-:Y:S01]  /*f5b0*/  IABS R17, R17 ;  /* 0x0000001100117213 */ /* 0x000fe20000000000 */
[----:B------:R-:W-:Y:S01]  /*f5c0*/  FFMA.FTZ R3, -R0, R3, R36 ;  /* 0x0000000300037223 */ /* 0x000fe20000010124 */
[----:B------:R-:W-:Y:S02]  /*f5d0*/  FSEL R26, R26, -INF , !P4 ;  /* 0xff8000001a1a7808 */ /* 0x000fe40006000000 */
[----:B------:R-:W-:Y:S02]  /*f5e0*/  FSEL R24, R24, -INF , !P3 ;  /* 0xff80000018187808 */ /* 0x000fe40005800000 */
[----:B------:R-:W-:Y:S02]  /*f5f0*/  FMNMX3.FTZ R21, R21, R28, R60, !PT ;  /* 0x0000001c15157276 */ /* 0x000fe4000781003c */
[----:B------:R-:W-:Y:S02]  /*f600*/  IABS R16, R16 ;  /* 0x0000001000107213 */ /* 0x000fe40000000000 */
[----:B------:R-:W-:-:S02]  /*f610*/  FSEL R12, R50, -INF , !P5 ;  /* 0xff800000320c7808 */ /* 0x000fc40006800000 */
[----:B------:R-:W-:Y:S02]  /*f620*/  IABS R15, R15 ;  /* 0x0000000f000f7213 */ /* 0x000fe40000000000 */
[----:B------:R-:W-:Y:S02]  /*f630*/  IABS R13, R13 ;  /* 0x0000000d000d7213 */ /* 0x000fe40000000000 */
[----:B------:R-:W-:Y:S02]  /*f640*/  I2FP.F32.S32 R19, R19 ;  /* 0x0000001300137245 */ /* 0x000fe40000201400 */
[----:B------:R-:W-:Y:S02]  /*f650*/  I2FP.F32.S32 R17, R17 ;  /* 0x0000001100117245 */ /* 0x000fe40000201400 */
[----:B------:R-:W-:Y:S01]  /*f660*/  ISETP.GE.AND P5, PT, R52, R101, PT ;  /* 0x000000653400720c */ /* 0x000fe20003fa6270 */
[----:B------:R-:W-:Y:S01]  /*f670*/  FFMA.FTZ R19, -R0, R19, R37 ;  /* 0x0000001300137223 */ /* 0x000fe20000010125 */
[----:B------:R-:W-:Y:S01]  /*f680*/  FSEL R14, R14, -INF , !P2 ;  /* 0xff8000000e0e7808 */ /* 0x000fe20005000000 */
[----:B------:R-:W-:Y:S01]  /*f690*/  FFMA.FTZ R17, -R0, R17, R32 ;  /* 0x0000001100117223 */ /* 0x000fe20000010120 */
[----:B------:R-:W-:Y:S01]  /*f6a0*/  FSEL R126, R126, -INF , !P1 ;  /* 0xff8000007e7e7808 */ /* 0x000fe20004800000 */
[----:B------:R-:W-:Y:S01]  /*f6b0*/  IMAD.IADD R52, R11, 0x1, -R52 ;  /* 0x000000010b347824 */ /* 0x000fe200078e0a34 */
[----:B------:R-:W-:-:S02]  /*f6c0*/  FMNMX3.FTZ R21, R21, R26, R24, !PT ;  /* 0x0000001a15157276 */ /* 0x000fc40007810018 */
[----:B------:R-:W-:Y:S02]  /*f6d0*/  I2FP.F32.S32 R16, R16 ;  /* 0x0000001000107245 */ /* 0x000fe40000201400 */
[----:B------:R-:W-:Y:S02]  /*f6e0*/  I2FP.F32.S32 R36, R15 ;  /* 0x0000000f00247245 */ /* 0x000fe40000201400 */
[----:B------:R-:W-:Y:S01]  /*f6f0*/  I2FP.F32.S32 R13, R13 ;  /* 0x0000000d000d7245 */ /* 0x000fe20000201400 */
[C---:B------:R-:W-:Y:S01]  /*f700*/  FFMA.FTZ R16, -R0.reuse, R16, R43 ;  /* 0x0000001000107223 */ /* 0x040fe2000001012b */
[----:B------:R-:W-:Y:S01]  /*f710*/  FSEL R76, R51, -INF , !P4 ;  /* 0xff800000334c7808 */ /* 0x000fe20006000000 */
[----:B------:R-:W-:Y:S01]  /*f720*/  FFMA.FTZ R33, -R0, R36, R33 ;  /* 0x0000002400217223 */ /* 0x000fe20000010121 */
[----:B------:R-:W-:Y:S01]  /*f730*/  FSEL R10, R10, -INF , !P3 ;  /* 0xff8000000a0a7808 */ /* 0x000fe20005800000 */
[----:B------:R-:W-:Y:S01]  /*f740*/  FFMA.FTZ R13, -R0, R13, R88 ;  /* 0x0000000d000d7223 */ /* 0x000fe20000010158 */
[----:B------:R-:W-:-:S02]  /*f750*/  FSEL R134, R3, -INF , !P5 ;  /* 0xff80000003867808 */ /* 0x000fc40006800000 */
[-C--:B------:R-:W-:Y:S01]  /*f760*/  ISETP.GE.AND P4, PT, R46, R101.reuse, PT ;  /* 0x000000652e00720c */ /* 0x080fe20003f86270 */
[C---:B------:R-:W-:Y:S01]  /*f770*/  IMAD.IADD R46, R11.reuse, 0x1, -R46 ;  /* 0x000000010b2e7824 */ /* 0x040fe200078e0a2e */
[----:B------:R-:W-:Y:S01]  /*f780*/  ISETP.GE.AND P3, PT, R42, R101, PT ;  /* 0x000000652a00720c */ /* 0x000fe20003f66270 */
[----:B------:R-:W-:Y:S01]  /*f790*/  IMAD.IADD R42, R11, 0x1, -R42 ;  /* 0x000000010b2a7824 */ /* 0x000fe200078e0a2a */
[----:B------:R-:W-:Y:S02]  /*f7a0*/  FSEL R124, R41, -INF , !P0 ;  /* 0xff800000297c7808 */ /* 0x000fe40004000000 */
[----:B------:R-:W-:Y:S02]  /*f7b0*/  FMNMX3.FTZ R3, R21, R14, R126, !PT ;  /* 0x0000000e15037276 */ /* 0x000fe4000781007e */
[----:B------:R-:W-:Y:S02]  /*f7c0*/  FSEL R8, R47, -INF , !P2 ;  /* 0xff8000002f087808 */ /* 0x000fe40005000000 */
[----:B------:R-:W-:-:S02]  /*f7d0*/  FSEL R130, R130, -INF , !P1 ;  /* 0xff80000082827808 */ /* 0x000fc40004800000 */
[-C--:B------:R-:W-:Y:S01]  /*f7e0*/  ISETP.GE.AND P2, PT, R22, R101.reuse, PT ;  /* 0x000000651600720c */ /* 0x080fe20003f46270 */
[C---:B------:R-:W-:Y:S01]  /*f7f0*/  IMAD.IADD R22, R11.reuse, 0x1, -R22 ;  /* 0x000000010b167824 */ /* 0x040fe200078e0a16 */
[----:B------:R-:W-:Y:S01]  /*f800*/  ISETP.GE.AND P1, PT, R18, R101, PT ;  /* 0x000000651200720c */ /* 0x000fe20003f26270 */
[----:B------:R-:W-:Y:S01]  /*f810*/  IMAD.IADD R18, R11, 0x1, -R18 ;  /* 0x000000010b127824 */ /* 0x000fe200078e0a12 */
[----:B------:R-:W-:Y:S01]  /*f820*/  FSEL R132, R19, -INF , !P4 ;  /* 0xff80000013847808 */ /* 0x000fe20006000000 */
[----:B------:R-:W-:Y:S01]  /*f830*/  IMAD.IADD R11, R11, 0x1, -R54 ;  /* 0x000000010b0b7824 */ /* 0x000fe200078e0a36 */
[----:B------:R-:W-:Y:S02]  /*f840*/  FSEL R122, R17, -INF , !P3 ;  /* 0xff800000117a7808 */ /* 0x000fe40005800000 */
[----:B------:R-:W-:Y:S02]  /*f850*/  FMNMX3.FTZ R3, R3, R124, R134, !PT ;  /* 0x0000007c03037276 */ /* 0x000fe40007810086 */
[----:B------:R-:W-:-:S02]  /*f860*/  IABS R32, R46 ;  /* 0x0000002e00207213 */ /* 0x000fc40000000000 */
[----:B------:R-:W-:Y:S02]  /*f870*/  FSEL R16, R16, -INF , !P0 ;  /* 0xff80000010107808 */ /* 0x000fe40004000000 */
[----:B------:R-:W-:Y:S02]  /*f880*/  ISETP.GE.AND P0, PT, R54, R101, PT ;  /* 0x000000653600720c */ /* 0x000fe40003f06270 */
[----:B------:R-:W-:Y:S02]  /*f890*/  FSEL R120, R33, -INF , !P2 ;  /* 0xff80000021787808 */ /* 0x000fe40005000000 */
[----:B------:R-:W-:Y:S02]  /*f8a0*/  FSEL R118, R13, -INF , !P1 ;  /* 0xff8000000d767808 */ /* 0x000fe40004800000 */
[----:B------:R-:W-:Y:S02]  /*f8b0*/  FMNMX3.FTZ R3, R3, R132, R122, !PT ;  /* 0x0000008403037276 */ /* 0x000fe4000781007a */
[----:B------:R-:W-:-:S02]  /*f8c0*/  I2FP.F32.S32 R32, R32 ;  /* 0x0000002000207245 */ /* 0x000fc40000201400 */
[----:B------:R-:W-:Y:S02]  /*f8d0*/  IABS R23, R52 ;  /* 0x0000003400177213 */ /* 0x000fe40000000000 */
[----:B------:R-:W-:Y:S01]  /*f8e0*/  FSEL R116, R89, -INF , !P0 ;  /* 0xff80000059747808 */ /* 0x000fe20004000000 */
[----:B------:R-:W-:Y:S01]  /*f8f0*/  FFMA.FTZ R39, -R0, R32, R39 ;  /* 0x0000002000277223 */ /* 0x000fe20000010127 */
[----:B------:R-:W-:Y:S02]  /*f900*/  FMNMX3.FTZ R3, R3, R120, R118, !PT ;  /* 0x0000007803037276 */ /* 0x000fe40007810076 */
[----:B------:R-:W-:Y:S02]  /*f910*/  IABS R15, R42 ;  /* 0x0000002a000f7213 */ /* 0x000fe40000000000 */
[----:B------:R-:W-:Y:S02]  /*f920*/  FMNMX3.FTZ R13, R7, R40, R30, !PT ;  /* 0x00000028070d7276 */ /* 0x000fe4000781001e */
[----:B------:R-:W-:-:S02]  /*f930*/  I2FP.F32.S32 R23, R23 ;  /* 0x0000001700177245 */ /* 0x000fc40000201400 */
[----:B------:R-:W-:Y:S02]  /*f940*/  FMNMX.FTZ R32, R116, R3, !PT ;  /* 0x0000000374207209 */ /* 0x000fe40007810000 */
[----:B------:R-:W-:Y:S01]  /*f950*/  I2FP.F32.S32 R15, R15 ;  /* 0x0000000f000f7245 */ /* 0x000fe20000201400 */
[C---:B------:R-:W-:Y:S01]  /*f960*/  FFMA.FTZ R38, -R0.reuse, R23, R38 ;  /* 0x0000001700267223 */ /* 0x040fe20000010126 */
[----:B------:R-:W-:Y:S01]  /*f970*/  FMNMX3.FTZ R13, R13, R44, R12, !PT ;  /* 0x0000002c0d0d7276 */ /* 0x000fe2000781000c */
[----:B------:R-:W1:Y:S01]  /*f980*/  SHFL.BFLY PT, R3, R32, 0x2, 0x1f ;  /* 0x0c401f0020037f89 */ /* 0x000e6200000e0000 */
[----:B------:R-:W-:Y:S01]  /*f990*/  IABS R22, R22 ;  /* 0x0000001600167213 */ /* 0x000fe20000000000 */
[----:B------:R-:W-:Y:S01]  /*f9a0*/  FFMA.FTZ R34, -R0, R15, R34 ;  /* 0x0000000f00227223 */ /* 0x000fe20000010122 */
[----:B------:R-:W-:Y:S02]  /*f9b0*/  IABS R18, R18 ;  /* 0x0000001200127213 */ /* 0x000fe40000000000 */
[----:B------:R-:W-:-:S02]  /*f9c0*/  FMNMX3.FTZ R13, R13, R76, R10, !PT ;  /* 0x0000004c0d0d7276 */ /* 0x000fc4000781000a */
[----:B------:R-:W-:Y:S02]  /*f9d0*/  IABS R11, R11 ;  /* 0x0000000b000b7213 */ /* 0x000fe40000000000 */
        /* <DEDUP_REMOVED lines=10> */
[----:B------:R-:W-:Y:S02]  /*fa80*/  FMNMX3.FTZ R13, R13, R16, R128, !PT ;  /* 0x000000100d0d7276 */ /* 0x000fe40007810080 */
[----:B------:R-:W-:Y:S02]  /*fa90*/  FSEL R112, R35, -INF , !P2 ;  /* 0xff80000023707808 */ /* 0x000fe40005000000 */
[----:B------:R-:W-:Y:S02]  /*faa0*/  FSEL R110, R15, -INF , !P1 ;  /* 0xff8000000f6e7808 */ /* 0x000fe40004800000 */
[----:B------:R-:W-:-:S02]  /*fab0*/  FMNMX3.FTZ R13, R13, R18, R114, !PT ;  /* 0x000000120d0d7276 */ /* 0x000fc40007810072 */
        /* <DEDUP_REMOVED lines=18> */
[----:B------:R-:W-:-:S03]  /*fbe0*/  FSETP.NEU.FTZ.AND P0, PT, R3, -INF , PT ;  /* 0xff8000000300780b */ /* 0x000fc60003f1d000 */
[----:B------:R-:W1:Y:S01]  /*fbf0*/  SHFL.BFLY PT, R11, R32, 0x1, 0x1f ;  /* 0x0c201f00200b7f89 */ /* 0x000e6200000e0000 */
        /* <DEDUP_REMOVED lines=19> */
[----:B-1----:R-:W-:Y:S01]  /*fd30*/  FMNMX.FTZ R2, R32, R11, !PT ;  /* 0x0000000b20027209 */ /* 0x002fe20007810000 */
[----:B------:R-:W-:-:S03]  /*fd40*/  FFMA.FTZ R175, R116, R20, -R23 ;  /* 0x0000001474af7223 */ /* 0x000fc60000010817 */
[----:B------:R-:W-:Y:S01]  /*fd50*/  FSETP.NEU.FTZ.AND P0, PT, R2, -INF , PT ;  /* 0xff8000000200780b */ /* 0x000fe20003f1d000 */
[----:B------:R-:W-:Y:S01]  /*fd60*/  FMUL.FTZ R21, R20, R2 ;  /* 0x0000000214157220 */ /* 0x000fe20000410000 */
[----:B------:R-:W-:Y:S04]  /*fd70*/  MUFU.EX2 R29, R29 ;  /* 0x0000001d001d7308 */ /* 0x000fe80000000800 */
[----:B------:R-:W-:Y:S02]  /*fd80*/  FSEL R21, R21, RZ, P0 ;  /* 0x000000ff15157208 */ /* 0x000fe40000000000 */
[----:B--2---:R-:W-:Y:S02]  /*fd90*/  F2FP.F16.F32.PACK_AB R84, R104, R109 ;  /* 0x0000006d6854723e */ /* 0x004fe400000000ff */
        /* <DEDUP_REMOVED lines=18> */
[----:B------:R-:W1:Y:S01]  /*fec0*/  LDSM.16.MT88.4 R8, [R146+0x8800] ;  /* 0x008800009208783b */ /* 0x000e620000004200 */
[-CC-:B------:R-:W-:Y:S01]  /*fed0*/  FFMA.FTZ R119, R18, R20.reuse, -R21.reuse ;  /* 0x0000001412777223 */ /* 0x180fe20000010815 */
[-CC-:B------:R-:W-:Y:S01]  /*fee0*/  FFMA.FTZ R114, R114, R20.reuse, -R21.reuse ;  /* 0x0000001472727223 */ /* 0x180fe20000010815 */
[-CC-:B------:R-:W-:Y:S01]  /*fef0*/  FFMA.FTZ R123, R112, R20.reuse, -R21.reuse ;  /* 0x00000014707b7223 */ /* 0x180fe20000010815 */
[----:B------:R-:W-:Y:S01]  /*ff00*/  LDSM.16.MT88.4 R16, [R145+0xb000] ;  /* 0x00b000009110783b */ /* 0x000fe20000004200 */
[-CC-:B------:R-:W-:Y:S01]  /*ff10*/  FFMA.FTZ R110, R110, R20.reuse, -R21.reuse ;  /* 0x000000146e6e7223 */ /* 0x180fe20000010815 */
[----:B------:R-:W-:Y:S01]  /*ff20*/  MUFU.EX2 R30, R30 ;  /* 0x0000001e001e7308 */ /* 0x000fe20000000800 */
[----:B------:R-:W-:Y:S01]  /*ff30*/  FFMA.FTZ R125, R22, R20, -R21 ;  /* 0x00000014167d7223 */ /* 0x000fe20000010815 */
[----:B------:R-:W-:Y:S01]  /*ff40*/  FADD.FTZ R104, R109, R104 ;  /* 0x000000686d687221 */ /* 0x000fe20000010000 */
[----:B------:R-:W-:Y:S03]  /*ff50*/  LDSM.16.MT88.4 R20, [R146+0x9800] ;  /* 0x009800009214783b */ /* 0x000fe60000004200 */
[----:B------:R-:W-:-:S02]  /*ff60*/  FADD.FTZ R29, R29, R104 ;  /* 0x000000681d1d7221 */ /* 0x000fc40000010000 */
[----:B------:R-:W2:Y:S01]  /*ff70*/  MUFU.EX2 R31, R31 ;  /* 0x0000001f001f7308 */ /* 0x000ea20000000800 */
[----:B-----5:R-:W-:Y:S01]  /*ff80*/  F2FP.F16.F32.PACK_AB R85, R111, R108 ;  /* 0x0000006c6f55723e */ /* 0x020fe200000000ff */
[----:B------:R-:W-:Y:S01]  /*ff90*/  FADD.FTZ R111, R108, R111 ;  /* 0x0000006f6c6f7221 */ /* 0x000fe20000010000 */
[----:B------:R-:W-:-:S05]  /*ffa0*/  FADD.FTZ R28, R28, R29 ;  /* 0x0000001d1c1c7221 */ /* 0x000fca0000010000 */
[----:B------:R-:W-:Y:S08]  /*ffb0*/  MUFU.EX2 R27, R27 ;  /* 0x0000001b001b7308 */ /* 0x000ff00000000800 */
[----:B------:R-:W5:Y:S01]  /*ffc0*/  MUFU.EX2 R26, R26 ;  /* 0x0000001a001a7308 */ /* 0x000f620000000800 */
[----:B--2---:R-:W-:-:S07]  /*ffd0*/  F2FP.F16.F32.PACK_AB R87, R31, R30 ;  /* 0x0000001e1f57723e */ /* 0x004fce00000000ff */
        /* <DEDUP_REMOVED lines=29> */
[----:B---3--:R-:W-:Y:S01]  /*101b0*/  HMMA.16816.F32 R80, R84, R4, RZ ;  /* 0x000000045450723c */ /* 0x008fe200000018ff */
[----:B-----5:R-:W-:Y:S01]  /*101c0*/  F2FP.F16.F32.PACK_AB R4, R26, R27 ;  /* 0x0000001b1a04723e */ /* 0x020fe200000000ff */
[----:B------:R-:W-:Y:S01]  /*101d0*/  FADD.FTZ R27, R27, R28 ;  /* 0x0000001c1b1b7221 */ /* 0x000fe20000010000 */
[----:B--2---:R-:W-:-:S03]  /*101e0*/  F2FP.F16.F32.PACK_AB R5, R34, R33 ;  /* 0x000000212205723e */ /* 0x004fc600000000ff */
[----:B------:R-:W-:Y:S01]  /*101f0*/  FADD.FTZ R26, R26, R27 ;  /* 0x0000001b1a1a7221 */ /* 0x000fe20000010000 */
[----:B------:R-:W2:Y:S01]  /*10200*/  MUFU.EX2 R120, R120 ;  /* 0x0000007800787308 */ /* 0x000ea20000000800 */
[----:B------:R-:W-:Y:S01]  /*10210*/  HMMA.16816.F32 R84, R84, R6, RZ ;  /* 0x000000065454723c */ /* 0x000fe200000018ff */
[----:B------:R-:W-:Y:S02]  /*10220*/  F2FP.F16.F32.PACK_AB R6, R24, R25 ;  /* 0x000000191806723e */ /* 0x000fe400000000ff */
[----:B----4-:R-:W-:-:S04]  /*10230*/  F2FP.F16.F32.PACK_AB R7, R35, R32 ;  /* 0x000000202307723e */ /* 0x010fc800000000ff */
[----:B------:R-:W-:Y:S03]  /*10240*/  MUFU.EX2 R118, R118 ;  /* 0x0000007600767308 */ /* 0x000fe60000000800 */
[C---:B------:R-:W-:Y:S05]  /*10250*/  HMMA.16816.F32 R96, R4.reuse, R12, R96 ;  /* 0x0000000c0460723c */ /* 0x040fea0000001860 */
[----:B------:R-:W3:Y:S03]  /*10260*/  MUFU.EX2 R175, R175 ;  /* 0x000000af00af7308 */ /* 0x000ee60000000800 */
[C---:B------:R-:W-:Y:S01]  /*10270*/  HMMA.16816.F32 R92, R4.reuse, R14, R92 ;  /* 0x0000000e045c723c */ /* 0x040fe2000000185c */
[----:B------:R-:W4:Y:S04]  /*10280*/  LDSM.16.MT88.4 R12, [R145+0x8800] ;  /* 0x00880000910c783b */ /* 0x000f280000004200 */
[----:B------:R-:W-:Y:S03]  /*10290*/  MUFU.EX2 R114, R114 ;  /* 0x0000007200727308 */ /* 0x000fe60000000800 */
[C---:B-1----:R-:W-:Y:S05]  /*102a0*/  HMMA.16816.F32 R36, R4.reuse, R8, R36 ;  /* 0x000000080424723c */ /* 0x042fea0000001824 */
[----:B------:R-:W1:Y:S03]  /*102b0*/  MUFU.EX2 R123, R123 ;  /* 0x0000007b007b7308 */ /* 0x000e660000000800 */
[C---:B------:R-:W-:Y:S01]  /*102c0*/  HMMA.16816.F32 R40, R4.reuse, R10, R40 ;  /* 0x0000000a0428723c */ /* 0x040fe20000001828 */
[----:B------:R-:W5:Y:S04]  /*102d0*/  LDSM.16.MT88.4 R8, [R144+0x8800] ;  /* 0x008800009008783b */ /* 0x000f680000004200 */
[----:B------:R-:W-:Y:S08]  /*102e0*/  MUFU.EX2 R110, R110 ;  /* 0x0000006e006e7308 */ /* 0x000ff00000000800 */
[----:B------:R-:W1:Y:S01]  /*102f0*/  MUFU.EX2 R125, R125 ;  /* 0x0000007d007d7308 */ /* 0x000e620000000800 */
[C---:B----4-:R-:W-:Y:S08]  /*10300*/  HMMA.16816.F32 R44, R4.reuse, R12, R44 ;  /* 0x0000000c042c723c */ /* 0x050ff0000000182c */
[C---:B------:R-:W-:Y:S01]  /*10310*/  HMMA.16816.F32 R48, R4.reuse, R14, R48 ;  /* 0x0000000e0430723c */ /* 0x040fe20000001830 */
[----:B------:R-:W4:Y:S07]  /*10320*/  LDSM.16.MT88.4 R12, [R147+0xa800] ;  /* 0x00a80000930c783b */ /* 0x000f2e0000004200 */
[C---:B-----5:R-:W-:Y:S08]  /*10330*/  HMMA.16816.F32 R52, R4.reuse, R8, R52 ;  /* 0x000000080434723c */ /* 0x060ff00000001834 */
[C---:B------:R-:W-:Y:S01]  /*10340*/  HMMA.16816.F32 R56, R4.reuse, R10, R56 ;  /* 0x0000000a0438723c */ /* 0x040fe20000001838 */
[----:B------:R-:W5:Y:S07]  /*10350*/  LDSM.16.MT88.4 R8, [R146+0xa800] ;  /* 0x00a800009208783b */ /* 0x000f6e0000004200 */
        /* <DEDUP_REMOVED lines=10> */
[----:B------:R-:W-:Y:S01]  /*10400*/  HMMA.16816.F32 R84, R4, R10, R84 ;  /* 0x0000000a0454723c */ /* 0x000fe20000001854 */
[----:B------:R-:W5:Y:S02]  /*10410*/  LDSM.16.MT88.4 R8, [R146+0x9000] ;  /* 0x009000009208783b */ /* 0x000f640000004200 */
[----:B------:R-:W-:-:S02]  /*10420*/  F2FP.F16.F32.PACK_AB R4, R115, R126 ;  /* 0x0000007e7304723e */ /* 0x000fc400000000ff */
        /* <DEDUP_REMOVED lines=25> */
[----:B------:R-:W-:Y:S01]  /*105c0*/  HMMA.16816.F32 R84, R4, R14, R84 ;  /* 0x0000000e0454723c */ /* 0x000fe20000001854 */
[----:B------:R-:W4:Y:S02]  /*105d0*/  LDSM.16.MT88.4 R12, [R144+0x9800] ;  /* 0x00980000900c783b */ /* 0x000f240000004200 */
[----:B--2---:R-:W-:-:S02]  /*105e0*/  F2FP.F16.F32.PACK_AB R4, R120, R121 ;  /* 0x000000797804723e */ /* 0x004fc400000000ff */
[----:B---3--:R-:W-:Y:S02]  /*105f0*/  F2FP.F16.F32.PACK_AB R6, R175, R118 ;  /* 0x00000076af06723e */ /* 0x008fe400000000ff */
[----:B-1----:R-:W-:Y:S02]  /*10600*/  F2FP.F16.F32.PACK_AB R5, R123, R114 ;  /* 0x000000727b05723e */ /* 0x002fe400000000ff */
[----:B------:R-:W-:-:S07]  /*10610*/  F2FP.F16.F32.PACK_AB R7, R125, R110 ;  /* 0x0000006e7d07723e */ /* 0x000fce00000000ff */
[C---:B-----5:R-:W-:Y:S08]  /*10620*/  HMMA.16816.F32 R96, R4.reuse, R8, R96 ;  /* 0x000000080460723c */ /* 0x060ff00000001860 */
        /* <DEDUP_REMOVED lines=12> */
[----:B--2---:R-:W-:Y:S03]  /*106f0*/  HMMA.16816.F32 R68, R4, R16, R68 ;  /* 0x000000100444723c */ /* 0x004fe60000001844 */
[----:B------:R-:W-:-:S04]  /*10700*/  FADD.FTZ R16, R30, R111 ;  /* 0x0000006f1e107221 */ /* 0x000fc80000010000 */
        /* <DEDUP_REMOVED lines=29> */
[----:B------:R-:W-:Y:S06]  /*108e0*/  @!P6 BRA `(.L_x_11828) ;  /* 0x000000300040e947 */ /* 0x000fec0003800000 */
[--C-:B------:R-:W-:Y:S01]  /*108f0*/  SHF.R.U32.HI R6, RZ, 0x1, R157.reuse ;  /* 0x00000001ff067819 */ /* 0x100fe2000001169d */
[----:B------:R-:W-:Y:S01]  /*10900*/  IMAD.SHL.U32 R5, R157, 0x2, RZ ;  /* 0x000000029d057824 */ /* 0x000fe200078e00ff */
[----:B------:R-:W-:Y:S01]  /*10910*/  SHF.R.U32.HI R4, RZ, 0x2, R157 ;  /* 0x00000002ff047819 */ /* 0x000fe2000001169d */
[C---:B------:R-:W-:Y:S01]  /*10920*/  IMAD.SHL.U32 R174, R105.reuse, 0x40, RZ ;  /* 0x0000004069ae7824 */ /* 0x040fe200078e00ff */
[----:B------:R-:W-:Y:S01]  /*10930*/  LOP3.LUT R6, R6, 0x1f0, RZ, 0xc0, !PT ;  /* 0x000001f006067812 */ /* 0x000fe200078ec0ff */
[----:B------:R-:W-:Y:S01]  /*10940*/  IMAD.MOV.U32 R104, RZ, RZ, R3 ;  /* 0x000000ffff687224 */ /* 0x000fe200078e0003 */
[----:B------:R-:W-:Y:S01]  /*10950*/  LOP3.LUT R4, R4, 0x7, RZ, 0xc0, !PT ;  /* 0x0000000704047812 */ /* 0x000fe200078ec0ff */
[----:B------:R-:W-:Y:S01]  /*10960*/  VIADD R173, R105, 0xfffffffe ;  /* 0xfffffffe69ad7836 */ /* 0x000fe20000000000 */
[----:B------:R-:W-:Y:S01]  /*10970*/  IADD3 R6, PT, PT, R6, R101, R160 ;  /* 0x0000006506067210 */ /* 0x000fe20007ffe0a0 */
[----:B------:R-:W-:Y:S01]  /*10980*/  IMAD.MOV.U32 R101, RZ, RZ, R2 ;  /* 0x000000ffff657224 */ /* 0x000fe200078e0002 */
[----:B------:R-:W-:Y:S01]  /*10990*/  LOP3.LUT R5, R5, 0x6, RZ, 0xc0, !PT ;  /* 0x0000000605057812 */ /* 0x000fe200078ec0ff */
[----:B------:R-:W-:Y:S01]  /*109a0*/  VIADD R174, R174, 0xffffffc0 ;  /* 0xffffffc0aeae7836 */ /* 0x000fe20000000000 */
[----:B------:R-:W-:-:S02]  /*109b0*/  IADD3 R4, PT, PT, -R165, R6, R4 ;  /* 0x00000006a5047210 */ /* 0x000fc40007ffe104 */
[----:B------:R-:W-:-:S03]  /*109c0*/  ISETP.NE.U32.AND P2, PT, R106, RZ, PT ;  /* 0x000000ff6a00720c */ /* 0x000fc60003f45070 */
[----:B------:R-:W-:Y:S01]  /*109d0*/  IMAD.IADD R172, R4, 0x1, -R5 ;  /* 0x0000000104ac7824 */ /* 0x000fe200078e0a05 */
[----:B------:R-:W-:-:S03]  /*109e0*/  ISETP.NE.AND.EX P2, PT, R107, RZ, PT, P2 ;  /* 0x000000ff6b00720c */ /* 0x000fc60003f45320 */
[----:B------:R-:W-:-:S04]  /*109f0*/  IMAD R172, R105, -0x40, R172 ;  /* 0xffffffc069ac7824 */ /* 0x000fc800078e02ac */
[----:B------:R-:W-:-:S07]  /*10a00*/  VIADD R172, R172, 0x88 ;  /* 0x00000088acac7836 */ /* 0x000fce0000000000 */
.L_x_11835:
        /* <DEDUP_REMOVED lines=79> */
.L_x_11830:
[----:B------:R-:W-:Y:S05]  /*10f00*/  BSYNC.RECONVERGENT B0 ;  /* 0x0000000000007941 */ /* 0x000fea0003800200 */
.L_x_11829:
        /* <DEDUP_REMOVED lines=233> */
.L_x_11834:
[----:B------:R-:W-:Y:S05]  /*11da0*/  BSYNC.RECONVERGENT B0 ;  /* 0x0000000000007941 */ /* 0x000fea0003800200 */
.L_x_11833:
        /* <DEDUP_REMOVED lines=48> */
.L_x_11832:
[----:B------:R-:W-:Y:S05]  /*120b0*/  BSYNC.RECONVERGENT B1 ;  /* 0x0000000000017941 */ /* 0x000fea0003800200 */
.L_x_11831:
[----:B------:R-:W2:Y:S01]  /*120c0*/  LD.E R105, desc[UR4][R102.64+0xdc] ;  /* 0x0000dc0466697980 */ /* 0x000ea2000c101900 */
[C---:B-1----:R-:W-:Y:S02]  /*120d0*/  IADD3 R2, PT, PT, R172.reuse, -0x1, RZ ;  /* 0xffffffffac027810 */ /* 0x042fe40007ffe0ff */
[----:B------:R-:W-:Y:S01]  /*120e0*/  IABS R107, R172 ;  /* 0x000000ac006b7213 */ /* 0x000fe20000000000 */
[----:B------:R-:W-:Y:S01]  /*120f0*/  LDSM.16.MT88.4 R112, [R146+0x8000] ;  /* 0x008000009270783b */ /* 0x000fe20000004200 */
[----:B------:R-:W-:Y:S02]  /*12100*/  IABS R2, R2 ;  /* 0x0000000200027213 */ /* 0x000fe40000000000 */
[----:B------:R-:W-:Y:S02]  /*12110*/  I2FP.F32.S32 R107, R107 ;  /* 0x0000006b006b7245 */ /* 0x000fe40000201400 */
[----:B------:R-:W-:Y:S02]  /*12120*/  IADD3 R3, PT, PT, R172, -0x8, RZ ;  /* 0xfffffff8ac037810 */ /* 0x000fe40007ffe0ff */
[----:B------:R-:W-:Y:S01]  /*12130*/  I2FP.F32.S32 R2, R2 ;  /* 0x0000000200027245 */ /* 0x000fe20000201400 */
[----:B------:R-:W-:Y:S01]  /*12140*/  FFMA.FTZ R6, -R0, R107, R6 ;  /* 0x0000006b00067223 */ /* 0x000fe20000010106 */
[----:B------:R-:W-:Y:S02]  /*12150*/  IABS R3, R3 ;  /* 0x0000000300037213 */ /* 0x000fe40000000000 */
[----:B------:R-:W-:Y:S01]  /*12160*/  IADD3 R107, PT, PT, R172, -0x10, RZ ;  /* 0xfffffff0ac6b7810 */ /* 0x000fe20007ffe0ff */
[----:B------:R-:W-:Y:S01]  /*12170*/  FFMA.FTZ R7, -R0, R2, R7 ;  /* 0x0000000200077223 */ /* 0x000fe20000010107 */
[C---:B------:R-:W-:Y:S02]  /*12180*/  IADD3 R2, PT, PT, R172.reuse, -0x11, RZ ;  /* 0xffffffefac027810 */ /* 0x040fe40007ffe0ff */
[----:B------:R-:W-:Y:S02]  /*12190*/  I2FP.F32.S32 R3, R3 ;  /* 0x0000000300037245 */ /* 0x000fe40000201400 */
[----:B------:R-:W-:Y:S02]  /*121a0*/  IADD3 R108, PT, PT, R172, -0x9, RZ ;  /* 0xfffffff7ac6c7810 */ /* 0x000fe40007ffe0ff */
[----:B------:R-:W-:Y:S01]  /*121b0*/  IABS R107, R107 ;  /* 0x0000006b006b7213 */ /* 0x000fe20000000000 */
[CC--:B------:R-:W-:Y:S01]  /*121c0*/  FFMA.FTZ R10, -R0.reuse, R3.reuse, R10 ;  /* 0x00000003000a7223 */ /* 0x0c0fe2000001010a */
[----:B------:R-:W-:Y:S01]  /*121d0*/  IABS R2, R2 ;  /* 0x0000000200027213 */ /* 0x000fe20000000000 */
[----:B------:R-:W-:Y:S01]  /*121e0*/  FFMA.FTZ R4, -R0, R3, R4 ;  /* 0x0000000300047223 */ /* 0x000fe20000010104 */
[C---:B------:R-:W-:Y:S02]  /*121f0*/  IADD3 R106, PT, PT, R172.reuse, -0x18, RZ ;  /* 0xffffffe8ac6a7810 */ /* 0x040fe40007ffe0ff */
[----:B------:R-:W-:Y:S02]  /*12200*/  IABS R108, R108 ;  /* 0x0000006c006c7213 */ /* 0x000fe40000000000 */
[----:B------:R-:W-:Y:S02]  /*12210*/  I2FP.F32.S32 R107, R107 ;  /* 0x0000006b006b7245 */ /* 0x000fe40000201400 */
[----:B------:R-:W-:Y:S02]  /*12220*/  IADD3 R3, PT, PT, R172, -0x19, RZ ;  /* 0xffffffe7ac037810 */ /* 0x000fe40007ffe0ff */
        /* <DEDUP_REMOVED lines=9> */
[CC--:B------:R-:W-:Y:S01]  /*122c0*/  FFMA.FTZ R11, -R0.reuse, R108.reuse, R11 ;  /* 0x0000006c000b7223 */ /* 0x0c0fe2000001010b */
[----:B------:R-:W-:Y:S01]  /*122d0*/  FFMA.FTZ R5, -R0, R108, R5 ;  /* 0x0000006c00057223 */ /* 0x000fe20000010105 */
[----:B------:R-:W-:Y:S02]  /*122e0*/  IADD3 R2, PT, PT, R172, -0x20, RZ ;  /* 0xffffffe0ac027810 */ /* 0x000fe40007ffe0ff */
[----:B------:R-:W-:Y:S01]  /*122f0*/  I2FP.F32.S32 R108, R3 ;  /* 0x00000003006c7245 */ /* 0x000fe20000201400 */
[-C--:B------:R-:W-:Y:S01]  /*12300*/  FFMA.FTZ R12, -R0, R107.reuse, R12 ;  /* 0x0000006b000c7223 */ /* 0x080fe2000001010c */
[----:B------:R-:W-:Y:S01]  /*12310*/  IADD3 R3, PT, PT, R172, -0x21, RZ ;  /* 0xffffffdfac037810 */ /* 0x000fe20007ffe0ff */
[C---:B------:R-:W-:Y:S01]  /*12320*/  FFMA.FTZ R18, -R0.reuse, R107, R18 ;  /* 0x0000006b00127223 */ /* 0x040fe20000010112 */
[----:B------:R-:W-:Y:S01]  /*12330*/  IABS R107, R2 ;  /* 0x00000002006b7213 */ /* 0x000fe20000000000 */
[-C--:B------:R-:W-:Y:S01]  /*12340*/  FFMA.FTZ R13, -R0, R108.reuse, R13 ;  /* 0x0000006c000d7223 */ /* 0x080fe2000001010d */
[----:B------:R-:W-:Y:S01]  /*12350*/  IADD3 R106, PT, PT, R172, -0x28, RZ ;  /* 0xffffffd8ac6a7810 */ /* 0x000fe20007ffe0ff */
[----:B------:R-:W-:Y:S01]  /*12360*/  FFMA.FTZ R19, -R0, R108, R19 ;  /* 0x0000006c00137223 */ /* 0x000fe20000010113 */
[----:B------:R-:W-:Y:S02]  /*12370*/  IABS R2, R3 ;  /* 0x0000000300027213 */ /* 0x000fe40000000000 */
[----:B------:R-:W-:Y:S02]  /*12380*/  I2FP.F32.S32 R107, R107 ;  /* 0x0000006b006b7245 */ /* 0x000fe40000201400 */
[----:B------:R-:W-:Y:S02]  /*12390*/  IADD3 R3, PT, PT, R172, -0x29, RZ ;  /* 0xffffffd7ac037810 */ /* 0x000fe40007ffe0ff */
[----:B------:R-:W-:Y:S01]  /*123a0*/  IABS R106, R106 ;  /* 0x0000006a006a7213 */ /* 0x000fe20000000000 */
[CC--:B------:R-:W-:Y:S01]  /*123b0*/  FFMA.FTZ R16, -R0.reuse, R107.reuse, R16 ;  /* 0x0000006b00107223 */ /* 0x0c0fe20000010110 */
[----:B------:R-:W-:Y:S01]  /*123c0*/  I2FP.F32.S32 R2, R2 ;  /* 0x0000000200027245 */ /* 0x000fe20000201400 */
[C---:B------:R-:W-:Y:S01]  /*123d0*/  FFMA.FTZ R22, -R0.reuse, R107, R22 ;  /* 0x0000006b00167223 */ /* 0x040fe20000010116 */
[----:B------:R-:W-:Y:S02]  /*123e0*/  IABS R3, R3 ;  /* 0x0000000300037213 */ /* 0x000fe40000000000 */
[----:B------:R-:W-:Y:S01]  /*123f0*/  I2FP.F32.S32 R107, R106 ;  /* 0x0000006a006b7245 */ /* 0x000fe20000201400 */
[CC--:B------:R-:W-:Y:S01]  /*12400*/  FFMA.FTZ R23, -R0.reuse, R2.reuse, R23 ;  /* 0x0000000200177223 */ /* 0x0c0fe20000010117 */
[----:B------:R-:W-:Y:S01]  /*12410*/  FFMA.FTZ R17, -R0, R2, R17 ;  /* 0x0000000200117223 */ /* 0x000fe20000010111 */
[----:B------:R-:W-:Y:S02]  /*12420*/  I2FP.F32.S32 R108, R3 ;  /* 0x00000003006c7245 */ /* 0x000fe40000201400 */
[----:B------:R-:W-:Y:S01]  /*12430*/  IADD3 R2, PT, PT, R172, -0x30, RZ ;  /* 0xffffffd0ac027810 */ /* 0x000fe20007ffe0ff */
[-C--:B------:R-:W-:Y:S01]  /*12440*/  FFMA.FTZ R26, -R0, R107.reuse, R26 ;  /* 0x0000006b001a7223 */ /* 0x080fe2000001011a */
[----:B------:R-:W-:Y:S01]  /*12450*/  IADD3 R3, PT, PT, R172, -0x31, RZ ;  /* 0xffffffcfac037810 */ /* 0x000fe20007ffe0ff */
[C---:B------:R-:W-:Y:S01]  /*12460*/  FFMA.FTZ R20, -R0.reuse, R107, R20 ;  /* 0x0000006b00147223 */ /* 0x040fe20000010114 */
[----:B------:R-:W-:Y:S01]  /*12470*/  IABS R107, R2 ;  /* 0x00000002006b7213 */ /* 0x000fe20000000000 */
[CC--:B------:R-:W-:Y:S01]  /*12480*/  FFMA.FTZ R27, -R0.reuse, R108.reuse, R27 ;  /* 0x0000006c001b7223 */ /* 0x0c0fe2000001011b */
[----:B------:R-:W-:Y:S01]  /*12490*/  IABS R2, R3 ;  /* 0x0000000300027213 */ /* 0x000fe20000000000 */
[----:B------:R-:W-:Y:S01]  /*124a0*/  FFMA.FTZ R21, -R0, R108, R21 ;  /* 0x0000006c00157223 */ /* 0x000fe20000010115 */
[C---:B------:R-:W-:Y:S02]  /*124b0*/  IADD3 R3, PT, PT, R172.reuse, -0x39, RZ ;  /* 0xffffffc7ac037810 */ /* 0x040fe40007ffe0ff */
[----:B------:R-:W-:Y:S02]  /*124c0*/  I2FP.F32.S32 R107, R107 ;  /* 0x0000006b006b7245 */ /* 0x000fe40000201400 */
[----:B------:R-:W-:Y:S02]  /*124d0*/  IADD3 R106, PT, PT, R172, -0x38, RZ ;  /* 0xffffffc8ac6a7810 */ /* 0x000fe40007ffe0ff */
[----:B------:R-:W-:Y:S01]  /*124e0*/  IABS R3, R3 ;  /* 0x0000000300037213 */ /* 0x000fe20000000000 */
[CC--:B------:R-:W-:Y:S01]  /*124f0*/  FFMA.FTZ R24, -R0.reuse, R107.reuse, R24 ;  /* 0x0000006b00187223 */ /* 0x0c0fe20000010118 */
[----:B------:R-:W-:Y:S01]  /*12500*/  FFMA.FTZ R30, -R0, R107, R30 ;  /* 0x0000006b001e7223 */ /* 0x000fe2000001011e */
[----:B------:R-:W-:Y:S02]  /*12510*/  IABS R106, R106 ;  /* 0x0000006a006a7213 */ /* 0x000fe40000000000 */
[----:B------:R-:W-:Y:S02]  /*12520*/  MOV R107, R3 ;  /* 0x00000003006b7202 */ /* 0x000fe40000000f00 */
[----:B------:R-:W-:Y:S02]  /*12530*/  I2FP.F32.S32 R3, R106 ;  /* 0x0000006a00037245 */ /* 0x000fe40000201400 */
[----:B------:R-:W-:Y:S02]  /*12540*/  I2FP.F32.S32 R106, R107 ;  /* 0x0000006b006a7245 */ /* 0x000fe40000201400 */
[----:B------:R-:W-:Y:S01]  /*12550*/  FMNMX3.FTZ R107, R104, R4, R5, !PT ;  /* 0x00000004686b7276 */ /* 0x000fe20007810005 */
[CC--:B------:R-:W-:Y:S01]  /*12560*/  FFMA.FTZ R28, -R0.reuse, R3.reuse, R28 ;  /* 0x00000003001c7223 */ /* 0x0c0fe2000001011c */
[----:B------:R-:W-:Y:S01]  /*12570*/  I2FP.F32.S32 R2, R2 ;  /* 0x0000000200027245 */ /* 0x000fe20000201400 */
[C---:B------:R-:W-:Y:S01]  /*12580*/  FFMA.FTZ R34, -R0.reuse, R3, R34 ;  /* 0x0000000300227223 */ /* 0x040fe20000010122 */
[----:B------:R-:W-:Y:S01]  /*12590*/  FMNMX3.FTZ R107, R107, R8, R9, !PT ;  /* 0x000000086b6b7276 */ /* 0x000fe20007810009 */
[----:B------:R-:W-:Y:S01]  /*125a0*/  FFMA.FTZ R29, -R0, R106, R29 ;  /* 0x0000006a001d7223 */ /* 0x000fe2000001011d */
[----:B------:R-:W-:Y:S01]  /*125b0*/  IADD3 R108, PT, PT, R172, -0x41, RZ ;  /* 0xffffffbfac6c7810 */ /* 0x000fe20007ffe0ff */
[C---:B------:R-:W-:Y:S01]  /*125c0*/  FFMA.FTZ R25, -R0.reuse, R2, R25 ;  /* 0x0000000200197223 */ /* 0x040fe20000010119 */
[----:B------:R-:W-:Y:S01]  /*125d0*/  FMNMX3.FTZ R107, R107, R12, R13, !PT ;  /* 0x0000000c6b6b7276 */ /* 0x000fe2000781000d */
[C---:B------:R-:W-:Y:S01]  /*125e0*/  FFMA.FTZ R31, -R0.reuse, R2, R31 ;  /* 0x00000002001f7223 */ /* 0x040fe2000001011f */
[----:B------:R-:W-:Y:S01]  /*125f0*/  FMNMX3.FTZ R2, R101, R6, R7, !PT ;  /* 0x0000000665027276 */ /* 0x000fe20007810007 */
[----:B------:R-:W-:Y:S01]  /*12600*/  FFMA.FTZ R35, -R0, R106, R35 ;  /* 0x0000006a00237223 */ /* 0x000fe20000010123 */
        /* <DEDUP_REMOVED lines=15> */
[----:B------:R-:W-:Y:S02]  /*12700*/  FMNMX3.FTZ R110, R106, R32, R33, !PT ;  /* 0x000000206a6e7276 */ /* 0x000fe40007810021 */
[----:B------:R-:W-:Y:S02]  /*12710*/  FMNMX3.FTZ R2, R2, R26, R27, !PT ;  /* 0x0000001a02027276 */ /* 0x000fe4000781001b */
[----:B------:R-:W-:Y:S01]  /*12720*/  IADD3 R174, PT, PT, R174, -0x40, RZ ;  /* 0xffffffc0aeae7810 */ /* 0x000fe20007ffe0ff */
[----:B------:R-:W1:Y:S01]  /*12730*/  SHFL.BFLY PT, R3, R110, 0x2, 0x1f ;  /* 0x0c401f006e037f89 */ /* 0x000e6200000e0000 */
[----:B------:R-:W-:Y:S02]  /*12740*/  FMNMX3.FTZ R2, R2, R30, R31, !PT ;  /* 0x0000001e02027276 */ /* 0x000fe4000781001f */
[----:B------:R-:W-:Y:S02]  /*12750*/  IADD3 R172, PT, PT, R172, 0x40, RZ ;  /* 0x00000040acac7810 */ /* 0x000fe40007ffe0ff */
[----:B------:R-:W-:Y:S05]  /*12760*/  FMNMX3.FTZ R107, R2, R34, R35, !PT ;  /* 0x00000022026b7276 */ /* 0x000fea0007810023 */
[----:B------:R-:W3:Y:S01]  /*12770*/  SHFL.BFLY PT, R2, R107, 0x2, 0x1f ;  /* 0x0c401f006b027f89 */ /* 0x000ee200000e0000 */
[----:B-1----:R-:W-:Y:S07]  /*12780*/  FMNMX.FTZ R108, R110, R3, !PT ;  /* 0x000000036e6c7209 */ /* 0x002fee0007810000 */
[----:B------:R-:W1:Y:S01]  /*12790*/  SHFL.BFLY PT, R3, R108, 0x1, 0x1f ;  /* 0x0c201f006c037f89 */ /* 0x000e6200000e0000 */
[----:B---3--:R-:W-:Y:S07]  /*127a0*/  FMNMX.FTZ R109, R107, R2, !PT ;  /* 0x000000026b6d7209 */ /* 0x008fee0007810000 */
[----:B------:R-:W3:Y:S01]  /*127b0*/  SHFL.BFLY PT, R2, R109, 0x1, 0x1f ;  /* 0x0c201f006d027f89 */ /* 0x000ee200000e0000 */
[----:B-1----:R-:W-:Y:S05]  /*127c0*/  FMNMX.FTZ R3, R108, R3, !PT ;  /* 0x000000036c037209 */ /* 0x002fea0007810000 */
[----:B------:R-:W-:Y:S01]  /*127d0*/  FADD.FTZ R104, -R3, R104 ;  /* 0x0000006803687221 */ /* 0x000fe20000010100 */
[----:B---3--:R-:W-:Y:S02]  /*127e0*/  FMNMX.FTZ R2, R109, R2, !PT ;  /* 0x000000026d027209 */ /* 0x008fe40007810000 */
[----:B------:R-:W1:Y:S02]  /*127f0*/  LDSM.16.MT88.4 R108, [R147+0x8000] ;  /* 0x00800000936c783b */ /* 0x000e640000004200 */
[C---:B------:R-:W-:Y:S01]  /*12800*/  FSETP.NEU.FTZ.AND P0, PT, R2.reuse, -INF , PT ;  /* 0xff8000000200780b */ /* 0x040fe20003f1d000 */
[----:B------:R-:W-:Y:S01]  /*12810*/  FADD.FTZ R106, -R2, R101 ;  /* 0x00000065026a7221 */ /* 0x000fe20000010100 */
[C---:B--2---:R-:W-:Y:S01]  /*12820*/  FMUL.FTZ R107, R105.reuse, R104 ;  /* 0x00000068696b7220 */ /* 0x044fe20000410000 */
[C---:B------:R-:W-:Y:S01]  /*12830*/  FMUL.FTZ R122, R105.reuse, R2 ;  /* 0x00000002697a7220 */ /* 0x040fe20000410000 */
[C---:B------:R-:W-:Y:S01]  /*12840*/  FMUL.FTZ R124, R105.reuse, R3 ;  /* 0x00000003697c7220 */ /* 0x040fe20000410000 */
[----:B------:R-:W-:Y:S01]  /*12850*/  FMUL.FTZ R101, R105, R106 ;  /* 0x0000006a69657220 */ /* 0x000fe20000410000 */
[----:B------:R2:W3:Y:S02]  /*12860*/  MUFU.EX2 R104, R107 ;  /* 0x0000006b00687308 */ /* 0x0004e40000000800 */
[----:B------:R-:W-:Y:S02]  /*12870*/  FSEL R122, R122, RZ, P0 ;  /* 0x000000ff7a7a7208 */ /* 0x000fe40000000000 */
[----:B------:R-:W-:Y:S03]  /*12880*/  FSETP.NEU.FTZ.AND P0, PT, R3, -INF , PT ;  /* 0xff8000000300780b */ /* 0x000fe60003f1d000 */
[-CC-:B------:R-:W-:Y:S01]  /*12890*/  FFMA.FTZ R117, R10, R105.reuse, -R122.reuse ;  /* 0x000000690a757223 */ /* 0x180fe2000001087a */
[----:B------:R-:W-:Y:S01]  /*128a0*/  FSEL R124, R124, RZ, P0 ;  /* 0x000000ff7c7c7208 */ /* 0x000fe20000000000 */
[-CC-:B------:R-:W-:Y:S01]  /*128b0*/  FFMA.FTZ R106, R11, R105.reuse, -R122.reuse ;  /* 0x000000690b6a7223 */ /* 0x180fe2000001087a */
[-CC-:B------:R-:W-:Y:S01]  /*128c0*/  FFMA.FTZ R120, R6, R105.reuse, -R122.reuse ;  /* 0x0000006906787223 */ /* 0x180fe2000001087a */
[-C--:B------:R-:W-:Y:S01]  /*128d0*/  FFMA.FTZ R116, R7, R105.reuse, -R122 ;  /* 0x0000006907747223 */ /* 0x080fe2000001087a */
[----:B------:R-:W4:Y:S01]  /*128e0*/  MUFU.EX2 R101, R101 ;  /* 0x0000006500657308 */ /* 0x000f220000000800 */
[-CC-:B------:R-:W-:Y:S01]  /*128f0*/  FFMA.FTZ R118, R8, R105.reuse, -R124.reuse ;  /* 0x0000006908767223 */ /* 0x180fe2000001087c */
[-CC-:B------:R-:W-:Y:S01]  /*12900*/  FFMA.FTZ R121, R4, R105.reuse, -R124.reuse ;  /* 0x0000006904797223 */ /* 0x180fe2000001087c */
[-CC-:B------:R-:W-:Y:S01]  /*12910*/  FFMA.FTZ R119, R5, R105.reuse, -R124.reuse ;  /* 0x0000006905777223 */ /* 0x180fe2000001087c */
[-CC-:B------:R-:W-:Y:S01]  /*12920*/  FFMA.FTZ R129, R24, R105.reuse, -R124.reuse ;  /* 0x0000006918817223 */ /* 0x180fe2000001087c */
[--C-:B--2---:R-:W-:Y:S01]  /*12930*/  FFMA.FTZ R107, R9, R105, -R124.reuse ;  /* 0x00000069096b7223 */ /* 0x104fe2000001087c */
[C---:B---3--:R-:W-:Y:S01]  /*12940*/  FMUL.FTZ R8, R104.reuse, R92 ;  /* 0x0000005c68087220 */ /* 0x048fe20000410000 */
        /* <DEDUP_REMOVED lines=14> */
[----:B------:R-:W3:Y:S01]  /*12a30*/  LDSM.16.MT88.4 R92, [R145+0x8000] ;  /* 0x00800000915c783b */ /* 0x000ee20000004200 */
[C---:B------:R-:W-:Y:S01]  /*12a40*/  FMUL.FTZ R38, R101.reuse, R38 ;  /* 0x0000002665267220 */ /* 0x040fe20000410000 */
[C---:B------:R-:W-:Y:S03]  /*12a50*/  FMUL.FTZ R39, R101.reuse, R39 ;  /* 0x0000002765277220 */ /* 0x040fe60000410000 */
[----:B------:R-:W-:Y:S01]  /*12a60*/  MUFU.EX2 R117, R117 ;  /* 0x0000007500757308 */ /* 0x000fe20000000800 */
[C---:B------:R-:W-:Y:S01]  /*12a70*/  FMUL.FTZ R42, R101.reuse, R42 ;  /* 0x0000002a652a7220 */ /* 0x040fe20000410000 */
[C---:B------:R-:W-:Y:S01]  /*12a80*/  FMUL.FTZ R43, R101.reuse, R43 ;  /* 0x0000002b652b7220 */ /* 0x040fe20000410000 */
[C---:B------:R-:W-:Y:S01]  /*12a90*/  FMUL.FTZ R46, R101.reuse, R46 ;  /* 0x0000002e652e7220 */ /* 0x040fe20000410000 */
        /* <DEDUP_REMOVED lines=8> */
[-C--:B------:R-:W-:Y:S01]  /*12b20*/  FFMA.FTZ R132, R25, R105.reuse, -R124 ;  /* 0x0000006919847223 */ /* 0x080fe2000001087c */
[-CC-:B------:R-:W-:Y:S01]  /*12b30*/  FFMA.FTZ R131, R30, R105.reuse, -R122.reuse ;  /* 0x000000691e837223 */ /* 0x180fe2000001087a */
[-C--:B------:R-:W-:Y:S01]  /*12b40*/  FFMA.FTZ R134, R31, R105.reuse, -R122 ;  /* 0x000000691f867223 */ /* 0x080fe2000001087a */
[-CC-:B------:R-:W-:Y:S03]  /*12b50*/  FFMA.FTZ R178, R28, R105.reuse, -R124.reuse ;  /* 0x000000691cb27223 */ /* 0x180fe6000001087c */
[----:B------:R-:W-:Y:S01]  /*12b60*/  MUFU.EX2 R121, R121 ;  /* 0x0000007900797308 */ /* 0x000fe20000000800 */
[----:B------:R-:W-:Y:S01]  /*12b70*/  FFMA.FTZ R133, R29, R105, -R124 ;  /* 0x000000691d857223 */ /* 0x000fe2000001087c */
[C---:B------:R-:W-:Y:S01]  /*12b80*/  FMUL.FTZ R54, R101.reuse, R54 ;  /* 0x0000003665367220 */ /* 0x040fe20000410000 */
[----:B------:R-:W-:Y:S01]  /*12b90*/  LDSM.16.MT88.4 R28, [R146+0x9800] ;  /* 0x00980000921c783b */ /* 0x000fe20000004200 */
[C---:B------:R-:W-:Y:S01]  /*12ba0*/  FMUL.FTZ R55, R101.reuse, R55 ;  /* 0x0000003765377220 */ /* 0x040fe20000410000 */
[C---:B------:R-:W-:Y:S01]  /*12bb0*/  FMUL.FTZ R52, R104.reuse, R52 ;  /* 0x0000003468347220 */ /* 0x040fe20000410000 */
[----:B------:R-:W-:Y:S01]  /*12bc0*/  FMUL.FTZ R53, R104, R53 ;  /* 0x0000003568357220 */ /* 0x000fe20000410000 */
[C---:B------:R-:W-:Y:S03]  /*12bd0*/  FMUL.FTZ R58, R101.reuse, R58 ;  /* 0x0000003a653a7220 */ /* 0x040fe60000410000 */
[----:B------:R-:W2:Y:S01]  /*12be0*/  MUFU.EX2 R119, R119 ;  /* 0x0000007700777308 */ /* 0x000ea20000000800 */
        /* <DEDUP_REMOVED lines=16> */
[----:B--2---:R-:W-:Y:S01]  /*12cf0*/  F2FP.F16.F32.PACK_AB R96, R119, R121 ;  /* 0x000000797760723e */ /* 0x004fe200000000ff */
        /* <DEDUP_REMOVED lines=10> */
[-CC-:B------:R-:W-:Y:S01]  /*12da0*/  FFMA.FTZ R123, R14, R105.reuse, -R122.reuse ;  /* 0x000000690e7b7223 */ /* 0x180fe2000001087a */
[----:B------:R-:W-:Y:S01]  /*12db0*/  FMUL.FTZ R14, R101, R90 ;  /* 0x0000005a650e7220 */ /* 0x000fe20000410000 */
[----:B------:R-:W-:Y:S01]  /*12dc0*/  FFMA.FTZ R126, R15, R105, -R122 ;  /* 0x000000690f7e7223 */ /* 0x000fe2000001087a */
[C---:B------:R-:W-:Y:S01]  /*12dd0*/  FMUL.FTZ R15, R101.reuse, R91 ;  /* 0x0000005b650f7220 */ /* 0x040fe20000410000 */
[----:B------:R-:W-:Y:S01]  /*12de0*/  FMUL.FTZ R82, R101, R82 ;  /* 0x0000005265527220 */ /* 0x000fe20000410000 */
[----:B----4-:R-:W-:Y:S01]  /*12df0*/  F2FP.F16.F32.PACK_AB R98, R107, R118 ;  /* 0x000000766b62723e */ /* 0x010fe200000000ff */
[----:B------:R-:W-:Y:S01]  /*12e00*/  MUFU.EX2 R123, R123 ;  /* 0x0000007b007b7308 */ /* 0x000fe20000000800 */
[----:B------:R-:W-:Y:S01]  /*12e10*/  FMUL.FTZ R83, R101, R83 ;  /* 0x0000005365537220 */ /* 0x000fe20000410000 */
[C---:B------:R-:W-:Y:S01]  /*12e20*/  FMUL.FTZ R80, R104.reuse, R80 ;  /* 0x0000005068507220 */ /* 0x040fe20000410000 */
[----:B------:R-:W-:Y:S01]  /*12e30*/  FMUL.FTZ R81, R104, R81 ;  /* 0x0000005168517220 */ /* 0x000fe20000410000 */
[-CC-:B------:R-:W-:Y:S01]  /*12e40*/  FFMA.FTZ R127, R20, R105.reuse, -R124.reuse ;  /* 0x00000069147f7223 */ /* 0x180fe2000001087c */
[-C--:B------:R-:W-:Y:S01]  /*12e50*/  FFMA.FTZ R130, R21, R105.reuse, -R124 ;  /* 0x0000006915827223 */ /* 0x080fe2000001087c */
[C---:B-1----:R-:W-:Y:S04]  /*12e60*/  HMMA.16816.F32 R4, R96.reuse, R108, R4 ;  /* 0x0000006c6004723c */ /* 0x042fe80000001804 */
[----:B------:R-:W-:Y:S01]  /*12e70*/  MUFU.EX2 R126, R126 ;  /* 0x0000007e007e7308 */ /* 0x000fe20000000800 */
[-C--:B------:R-:W-:Y:S01]  /*12e80*/  FFMA.FTZ R125, R18, R105.reuse, -R122 ;  /* 0x00000069127d7223 */ /* 0x080fe2000001087a */
[-C--:B------:R-:W-:Y:S01]  /*12e90*/  FFMA.FTZ R18, R12, R105.reuse, -R124 ;  /* 0x000000690c127223 */ /* 0x080fe2000001087c */
[----:B------:R-:W-:Y:S01]  /*12ea0*/  FMUL.FTZ R12, R104, R88 ;  /* 0x00000058680c7220 */ /* 0x000fe20000410000 */
[C---:B------:R-:W-:Y:S01]  /*12eb0*/  HMMA.16816.F32 R8, R96.reuse, R110, R8 ;  /* 0x0000006e6008723c */ /* 0x040fe20000001808 */
[----:B------:R-:W1:Y:S05]  /*12ec0*/  LDSM.16.MT88.4 R108, [R144+0x8000] ;  /* 0x00800000906c783b */ /* 0x000e6a0000004200 */
[----:B------:R-:W-:Y:S01]  /*12ed0*/  MUFU.EX2 R127, R127 ;  /* 0x0000007f007f7308 */ /* 0x000fe20000000800 */
[----:B------:R-:W-:Y:S01]  /*12ee0*/  FFMA.FTZ R128, R19, R105, -R122 ;  /* 0x0000006913807223 */ /* 0x000fe2000001087a */
[----:B------:R-:W-:Y:S01]  /*12ef0*/  FMUL.FTZ R19, R101, R87 ;  /* 0x0000005765137220 */ /* 0x000fe20000410000 */
[-C--:B------:R-:W-:Y:S01]  /*12f00*/  FFMA.FTZ R32, R32, R105.reuse, -R124 ;  /* 0x0000006920207223 */ /* 0x080fe2000001087c */
[----:B------:R-:W-:Y:S01]  /*12f10*/  FFMA.FTZ R34, R34, R105, -R122 ;  /* 0x0000006922227223 */ /* 0x000fe2000001087a */
[----:B------:R-:W-:Y:S01]  /*12f20*/  FFMA.FTZ R121, R104, R175, R121 ;  /* 0x000000af68797223 */ /* 0x000fe20000010079 */
[C---:B------:R-:W-:Y:S04]  /*12f30*/  HMMA.16816.F32 R36, R96.reuse, R112, R36 ;  /* 0x000000706024723c */ /* 0x040fe80000001824 */
[----:B------:R-:W-:Y:S01]  /*12f40*/  MUFU.EX2 R125, R125 ;  /* 0x0000007d007d7308 */ /* 0x000fe20000000800 */
[----:B------:R-:W-:Y:S01]  /*12f50*/  ISETP.GT.AND P0, PT, R173, RZ, PT ;  /* 0x000000ffad00720c */ /* 0x000fe20003f04270 */
[----:B------:R-:W-:Y:S01]  /*12f60*/  FFMA.FTZ R120, R101, R176, R120 ;  /* 0x000000b065787223 */ /* 0x000fe20000010078 */
[----:B------:R-:W-:Y:S01]  /*12f70*/  FADD.FTZ R121, R119, R121 ;  /* 0x0000007977797221 */ /* 0x000fe20000010000 */
[----:B------:R-:W-:Y:S01]  /*12f80*/  IADD3 R173, PT, PT, R173, -0x1, RZ ;  /* 0xffffffffadad7810 */ /* 0x000fe20007ffe0ff */
[C---:B------:R-:W-:Y:S01]  /*12f90*/  HMMA.16816.F32 R40, R96.reuse, R114, R40 ;  /* 0x000000726028723c */ /* 0x040fe20000001828 */
[----:B------:R-:W2:Y:S04]  /*12fa0*/  LDSM.16.MT88.4 R112, [R147+0xa000] ;  /* 0x00a000009370783b */ /* 0x000ea80000004200 */
[----:B------:R-:W4:Y:S01]  /*12fb0*/  MUFU.EX2 R128, R128 ;  /* 0x0000008000807308 */ /* 0x000f220000000800 */
[----:B------:R-:W-:Y:S01]  /*12fc0*/  FADD.FTZ R120, R116, R120 ;  /* 0x0000007874787221 */ /* 0x000fe20000010000 */
[----:B------:R-:W-:Y:S03]  /*12fd0*/  FADD.FTZ R118, R118, R121 ;  /* 0x0000007976767221 */ /* 0x000fe60000010000 */
[----:B------:R-:W-:Y:S01]  /*12fe0*/  FADD.FTZ R117, R117, R120 ;  /* 0x0000007875757221 */ /* 0x000fe20000010000 */
[C---:B---3--:R-:W-:Y:S04]  /*12ff0*/  HMMA.16816.F32 R44, R96.reuse, R92, R44 ;  /* 0x0000005c602c723c */ /* 0x048fe8000000182c */
[----:B------:R-:W3:Y:S01]  /*13000*/  MUFU.EX2 R130, R130 ;  /* 0x0000008200827308 */ /* 0x000ee20000000800 */
[----:B------:R-:W-:Y:S01]  /*13010*/  FADD.FTZ R118, R107, R118 ;  /* 0x000000766b767221 */ /* 0x000fe20000010000 */
[----:B------:R-:W-:Y:S02]  /*13020*/  FADD.FTZ R106, R106, R117 ;  /* 0x000000756a6a7221 */ /* 0x000fe40000010000 */
[C---:B------:R-:W-:Y:S01]  /*13030*/  HMMA.16816.F32 R48, R96.reuse, R94, R48 ;  /* 0x0000005e6030723c */ /* 0x040fe20000001830 */
[----:B------:R-:W5:Y:S05]  /*13040*/  LDSM.16.MT88.4 R92, [R146+0xa000] ;  /* 0x00a00000925c783b */ /* 0x000f6a0000004200 */
[----:B------:R-:W-:Y:S01]  /*13050*/  MUFU.EX2 R129, R129 ;  /* 0x0000008100817308 */ /* 0x000fe20000000800 */
[----:B----4-:R-:W-:Y:S01]  /*13060*/  F2FP.F16.F32.PACK_AB R87, R128, R125 ;  /* 0x0000007d8057723e */ /* 0x010fe200000000ff */
[C---:B-1----:R-:W-:Y:S08]  /*13070*/  HMMA.16816.F32 R52, R96.reuse, R108, R52 ;  /* 0x0000006c6034723c */ /* 0x042ff00000001834 */
[----:B------:R-:W1:Y:S01]  /*13080*/  MUFU.EX2 R132, R132 ;  /* 0x0000008400847308 */ /* 0x000e620000000800 */
[----:B---3--:R-:W-:Y:S01]  /*13090*/  F2FP.F16.F32.PACK_AB R20, R130, R127 ;  /* 0x0000007f8214723e */ /* 0x008fe200000000ff */
[C---:B------:R-:W-:Y:S01]  /*130a0*/  HMMA.16816.F32 R56, R96.reuse, R110, R56 ;  /* 0x0000006e6038723c */ /* 0x040fe20000001838 */
[----:B------:R-:W3:Y:S07]  /*130b0*/  LDSM.16.MT88.4 R108, [R145+0xa000] ;  /* 0x00a00000916c783b */ /* 0x000eee0000004200 */
[----:B------:R-:W-:Y:S01]  /*130c0*/  MUFU.EX2 R131, R131 ;  /* 0x0000008300837308 */ /* 0x000fe20000000800 */
[C---:B--2---:R-:W-:Y:S09]  /*130d0*/  HMMA.16816.F32 R60, R96.reuse, R112, R60 ;  /* 0x00000070603c723c */ /* 0x044ff2000000183c */
[----:B------:R-:W-:Y:S01]  /*130e0*/  MUFU.EX2 R134, R134 ;  /* 0x0000008600867308 */ /* 0x000fe20000000800 */
[C---:B------:R-:W-:Y:S01]  /*130f0*/  HMMA.16816.F32 R64, R96.reuse, R114, R64 ;  /* 0x000000726040723c */ /* 0x040fe20000001840 */
[----:B------:R-:W2:Y:S08]  /*13100*/  LDSM.16.MT88.4 R112, [R144+0xa000] ;  /* 0x00a000009070783b */ /* 0x000eb00000004200 */
[----:B------:R-:W-:Y:S01]  /*13110*/  MUFU.EX2 R178, R178 ;  /* 0x000000b200b27308 */ /* 0x000fe20000000800 */
[C---:B-----5:R-:W-:Y:S09]  /*13120*/  HMMA.16816.F32 R68, R96.reuse, R92, R68 ;  /* 0x0000005c6044723c */ /* 0x060ff20000001844 */
[----:B------:R-:W-:Y:S01]  /*13130*/  MUFU.EX2 R133, R133 ;  /* 0x0000008500857308 */ /* 0x000fe20000000800 */
[-CC-:B------:R-:W-:Y:S01]  /*13140*/  FFMA.FTZ R92, R16, R105.reuse, -R124.reuse ;  /* 0x00000069105c7223 */ /* 0x180fe2000001087c */
[C---:B------:R-:W-:Y:S01]  /*13150*/  FMUL.FTZ R16, R104.reuse, R84 ;  /* 0x0000005468107220 */ /* 0x040fe20000410000 */
[C---:B------:R-:W-:Y:S07]  /*13160*/  HMMA.16816.F32 R72, R96.reuse, R94, R72 ;  /* 0x0000005e6048723c */ /* 0x040fee0000001848 */
[----:B------:R-:W-:Y:S01]  /*13170*/  MUFU.EX2 R32, R32 ;  /* 0x0000002000207308 */ /* 0x000fe20000000800 */
[C---:B---3--:R-:W-:Y:S09]  /*13180*/  HMMA.16816.F32 R76, R96.reuse, R108, R76 ;  /* 0x0000006c604c723c */ /* 0x048ff2000000184c */
[----:B------:R3:W-:Y:S01]  /*13190*/  MUFU.EX2 R109, R18 ;  /* 0x00000012006d7308 */ /* 0x0007e20000000800 */
[--C-:B------:R-:W-:Y:S01]  /*131a0*/  FFMA.FTZ R108, R13, R105, -R124.reuse ;  /* 0x000000690d6c7223 */ /* 0x100fe2000001087c */
[C---:B------:R-:W-:Y:S02]  /*131b0*/  FMUL.FTZ R13, R104.reuse, R89 ;  /* 0x00000059680d7220 */ /* 0x040fe40000410000 */
[----:B------:R-:W4:Y:S06]  /*131c0*/  LDSM.16.MT88.4 R88, [R147+0x8800] ;  /* 0x008800009358783b */ /* 0x000f2c0000004200 */
[----:B------:R-:W5:Y:S01]  /*131d0*/  MUFU.EX2 R108, R108 ;  /* 0x0000006c006c7308 */ /* 0x000f620000000800 */
[C---:B------:R-:W-:Y:S03]  /*131e0*/  HMMA.16816.F32 R12, R96.reuse, R110, R12 ;  /* 0x0000006e600c723c */ /* 0x040fe6000000180c */
[----:B------:R-:W-:Y:S01]  /*131f0*/  FFMA.FTZ R110, R17, R105, -R124 ;  /* 0x00000069116e7223 */ /* 0x000fe2000001087c */
[----:B------:R-:W-:Y:S01]  /*13200*/  FMUL.FTZ R17, R104, R85 ;  /* 0x0000005568117220 */ /* 0x000fe20000410000 */
[----:B------:R-:W-:Y:S04]  /*13210*/  F2FP.F16.F32.PACK_AB R85, R126, R123 ;  /* 0x0000007b7e55723e */ /* 0x000fe800000000ff */
[----:B------:R4:W-:Y:S01]  /*13220*/  MUFU.EX2 R111, R92 ;  /* 0x0000005c006f7308 */ /* 0x0009e20000000800 */
[----:B---3--:R-:W-:Y:S01]  /*13230*/  FMUL.FTZ R18, R101, R86 ;  /* 0x0000005665127220 */ /* 0x008fe20000410000 */
[C---:B--2---:R-:W-:Y:S03]  /*13240*/  HMMA.16816.F32 R80, R96.reuse, R112, R80 ;  /* 0x000000706050723c */ /* 0x044fe60000001850 */
[--C-:B------:R-:W-:Y:S01]  /*13250*/  FFMA.FTZ R112, R22, R105, -R122.reuse ;  /* 0x0000006916707223 */ /* 0x100fe2000001087a */
[----:B-1----:R-:W-:Y:S01]  /*13260*/  F2FP.F16.F32.PACK_AB R22, R132, R129 ;  /* 0x000000818416723e */ /* 0x002fe200000000ff */
[--C-:B------:R-:W-:Y:S03]  /*13270*/  FFMA.FTZ R113, R23, R105, -R122.reuse ;  /* 0x0000006917717223 */ /* 0x100fe6000001087a */
[----:B------:R-:W1:Y:S01]  /*13280*/  MUFU.EX2 R110, R110 ;  /* 0x0000006e006e7308 */ /* 0x000e620000000800 */
[----:B-----5:R-:W-:Y:S01]  /*13290*/  F2FP.F16.F32.PACK_AB R84, R108, R109 ;  /* 0x0000006d6c54723e */ /* 0x020fe200000000ff */
[----:B------:R-:W-:Y:S01]  /*132a0*/  HMMA.16816.F32 R16, R96, R114, R16 ;  /* 0x000000726010723c */ /* 0x000fe20000001810 */
[----:B------:R-:W-:Y:S02]  /*132b0*/  LDSM.16.MT88.4 R96, [R145+0x8800] ;  /* 0x008800009160783b */ /* 0x000fe40000004200 */
[-CC-:B------:R-:W-:Y:S01]  /*132c0*/  FFMA.FTZ R114, R26, R105.reuse, -R122.reuse ;  /* 0x000000691a727223 */ /* 0x180fe2000001087a */
[-C--:B------:R-:W-:Y:S01]  /*132d0*/  FFMA.FTZ R115, R27, R105.reuse, -R122 ;  /* 0x000000691b737223 */ /* 0x080fe2000001087a */
[-C--:B------:R-:W-:Y:S03]  /*132e0*/  FFMA.FTZ R124, R33, R105.reuse, -R124 ;  /* 0x00000069217c7223 */ /* 0x080fe6000001087c */
[----:B------:R-:W-:Y:S01]  /*132f0*/  MUFU.EX2 R112, R112 ;  /* 0x0000007000707308 */ /* 0x000fe20000000800 */
[----:B------:R-:W-:Y:S01]  /*13300*/  FFMA.FTZ R122, R35, R105, -R122 ;  /* 0x00000069237a7223 */ /* 0x000fe2000001087a */
[----:B------:R-:W-:Y:S01]  /*13310*/  FADD.FTZ R109, R109, R118 ;  /* 0x000000766d6d7221 */ /* 0x000fe20000010000 */
[----:B----4-:R-:W2:Y:S01]  /*13320*/  LDSM.16.MT88.4 R92, [R146+0x8800] ;  /* 0x00880000925c783b */ /* 0x010ea20000004200 */
[----:B------:R-:W-:Y:S01]  /*13330*/  MOV R101, R2 ;  /* 0x0000000200657202 */ /* 0x000fe20000000f00 */
[----:B------:R-:W-:Y:S01]  /*13340*/  FADD.FTZ R123, R123, R106 ;  /* 0x0000006a7b7b7221 */ /* 0x000fe20000010000 */
[----:B------:R-:W-:Y:S01]  /*13350*/  FADD.FTZ R108, R108, R109 ;  /* 0x0000006d6c6c7221 */ /* 0x000fe20000010000 */
[----:B------:R-:W-:Y:S03]  /*13360*/  MOV R104, R3 ;  /* 0x0000000300687202 */ /* 0x000fe60000000f00 */
[----:B------:R-:W3:Y:S01]  /*13370*/  MUFU.EX2 R113, R113 ;  /* 0x0000007100717308 */ /* 0x000ee20000000800 */
[----:B-1----:R-:W-:Y:S01]  /*13380*/  F2FP.F16.F32.PACK_AB R86, R110, R111 ;  /* 0x0000006f6e56723e */ /* 0x002fe200000000ff */
[----:B------:R-:W-:Y:S01]  /*13390*/  FADD.FTZ R126, R126, R123 ;  /* 0x0000007b7e7e7221 */ /* 0x000fe20000010000 */
[----:B------:R-:W-:Y:S01]  /*133a0*/  LDSM.16.MT88.4 R24, [R146+0x9000] ;  /* 0x009000009218783b */ /* 0x000fe20000004200 */
[----:B------:R-:W-:Y:S04]  /*133b0*/  FADD.FTZ R111, R111, R108 ;  /* 0x0000006c6f6f7221 */ /* 0x000fe80000010000 */
[C---:B------:R-:W-:Y:S02]  /*133c0*/  HMMA.16816.F32 R4, R84.reuse, R88, R4 ;  /* 0x000000585404723c */ /* 0x040fe40000001804 */
[----:B------:R-:W-:Y:S03]  /*133d0*/  MUFU.EX2 R114, R114 ;  /* 0x0000007200727308 */ /* 0x000fe60000000800 */
[----:B------:R-:W-:Y:S03]  /*133e0*/  FADD.FTZ R110, R110, R111 ;  /* 0x0000006f6e6e7221 */ /* 0x000fe60000010000 */
[C---:B------:R-:W-:Y:S01]  /*133f0*/  HMMA.16816.F32 R8, R84.reuse, R90, R8 ;  /* 0x0000005a5408723c */ /* 0x040fe20000001808 */
[----:B------:R-:W1:Y:S03]  /*13400*/  LDSM.16.MT88.4 R88, [R144+0x8800] ;  /* 0x008800009058783b */ /* 0x000e660000004200 */
[----:B------:R-:W4:Y:S01]  /*13410*/  MUFU.EX2 R115, R115 ;  /* 0x0000007300737308 */ /* 0x000f220000000800 */
[----:B---3--:R-:W-:Y:S01]  /*13420*/  F2FP.F16.F32.PACK_AB R21, R113, R112 ;  /* 0x000000707115723e */ /* 0x008fe200000000ff */
[----:B------:R-:W-:Y:S04]  /*13430*/  FADD.FTZ R127, R127, R110 ;  /* 0x0000006e7f7f7221 */ /* 0x000fe80000010000 */
[----:B------:R-:W-:Y:S04]  /*13440*/  FADD.FTZ R130, R130, R127 ;  /* 0x0000007f82827221 */ /* 0x000fe80000010000 */
[----:B------:R-:W3:Y:S01]  /*13450*/  MUFU.EX2 R33, R124 ;  /* 0x0000007c00217308 */ /* 0x000ee20000000800 */
[----:B------:R-:W-:Y:S04]  /*13460*/  FADD.FTZ R129, R129, R130 ;  /* 0x0000008281817221 */ /* 0x000fe80000010000 */
[----:B------:R-:W-:Y:S05]  /*13470*/  FADD.FTZ R129, R132, R129 ;  /* 0x0000008184817221 */ /* 0x000fea0000010000 */
[----:B------:R-:W-:Y:S01]  /*13480*/  MUFU.EX2 R34, R34 ;  /* 0x0000002200227308 */ /* 0x000fe20000000800 */
[C---:B--2---:R-:W-:Y:S03]  /*13490*/  HMMA.16816.F32 R36, R84.reuse, R92, R36 ;  /* 0x0000005c5424723c */ /* 0x044fe60000001824 */
[----:B----4-:R-:W-:Y:S06]  /*134a0*/  F2FP.F16.F32.PACK_AB R23, R115, R114 ;  /* 0x000000727317723e */ /* 0x010fec00000000ff */
[----:B------:R-:W2:Y:S01]  /*134b0*/  MUFU.EX2 R35, R122 ;  /* 0x0000007a00237308 */ /* 0x000ea20000000800 */
[C---:B------:R-:W-:Y:S01]  /*134c0*/  HMMA.16816.F32 R40, R84.reuse, R94, R40 ;  /* 0x0000005e5428723c */ /* 0x040fe20000001828 */
[----:B------:R-:W4:Y:S07]  /*134d0*/  LDSM.16.MT88.4 R92, [R147+0xa800] ;  /* 0x00a80000935c783b */ /* 0x000f2e0000004200 */
[C---:B------:R-:W-:Y:S08]  /*134e0*/  HMMA.16816.F32 R44, R84.reuse, R96, R44 ;  /* 0x00000060542c723c */ /* 0x040ff0000000182c */
        /* <DEDUP_REMOVED lines=13> */
[----:B------:R-:W-:Y:S07]  /*135c0*/  LDSM.16.MT88.4 R88, [R144+0x9000] ;  /* 0x009000009058783b */ /* 0x000fee0000004200 */
[C---:B----4-:R-:W-:Y:S08]  /*135d0*/  HMMA.16816.F32 R80, R84.reuse, R92, R80 ;  /* 0x0000005c5450723c */ /* 0x050ff00000001850 */
[----:B------:R-:W-:Y:S01]  /*135e0*/  HMMA.16816.F32 R16, R84, R94, R16 ;  /* 0x0000005e5410723c */ /* 0x000fe20000001810 */
[----:B------:R-:W1:Y:S07]  /*135f0*/  LDSM.16.MT88.4 R84, [R145+0x9000] ;  /* 0x009000009154783b */ /* 0x000e6e0000004200 */
[C---:B-----5:R-:W-:Y:S01]  /*13600*/  HMMA.16816.F32 R4, R20.reuse, R96, R4 ;  /* 0x000000601404723c */ /* 0x060fe20000001804 */
[----:B------:R-:W-:Y:S07]  /*13610*/  LDSM.16.MT88.4 R92, [R147+0x9800] ;  /* 0x00980000935c783b */ /* 0x000fee0000004200 */
[C---:B------:R-:W-:Y:S08]  /*13620*/  HMMA.16816.F32 R8, R20.reuse, R98, R8 ;  /* 0x000000621408723c */ /* 0x040ff00000001808 */
        /* <DEDUP_REMOVED lines=9> */
[C---:B----4-:R-:W-:Y:S08]  /*136c0*/  HMMA.16816.F32 R60, R20.reuse, R24, R60 ;  /* 0x00000018143c723c */ /* 0x050ff0000000183c */
[C---:B------:R-:W-:Y:S01]  /*136d0*/  HMMA.16816.F32 R64, R20.reuse, R26, R64 ;  /* 0x0000001a1440723c */ /* 0x040fe20000001840 */
[----:B------:R-:W4:Y:S07]  /*136e0*/  LDSM.16.MT88.4 R24, [R144+0xb000] ;  /* 0x00b000009018783b */ /* 0x000f2e0000004200 */
[C---:B-1----:R-:W-:Y:S03]  /*136f0*/  HMMA.16816.F32 R68, R20.reuse, R84, R68 ;  /* 0x000000541444723c */ /* 0x042fe60000001844 */
[----:B------:R-:W-:Y:S02]  /*13700*/  F2FP.F16.F32.PACK_AB R85, R134, R131 ;  /* 0x000000838655723e */ /* 0x000fe400000000ff */
[----:B------:R-:W-:Y:S01]  /*13710*/  F2FP.F16.F32.PACK_AB R84, R133, R178 ;  /* 0x000000b28554723e */ /* 0x000fe200000000ff */
[----:B------:R-:W-:Y:S02]  /*13720*/  FADD.FTZ R178, R178, R129 ;  /* 0x00000081b2b27221 */ /* 0x000fe40000010000 */
[C---:B------:R-:W-:Y:S03]  /*13730*/  HMMA.16816.F32 R72, R20.reuse, R86, R72 ;  /* 0x000000561448723c */ /* 0x040fe60000001848 */
[----:B---3--:R-:W-:Y:S01]  /*13740*/  F2FP.F16.F32.PACK_AB R86, R33, R32 ;  /* 0x000000202156723e */ /* 0x008fe200000000ff */
[----:B------:R-:W-:Y:S01]  /*13750*/  FADD.FTZ R133, R133, R178 ;  /* 0x000000b285857221 */ /* 0x000fe20000010000 */
[----:B--2---:R-:W-:Y:S03]  /*13760*/  F2FP.F16.F32.PACK_AB R87, R35, R34 ;  /* 0x000000222357723e */ /* 0x004fe600000000ff */
[C---:B-----5:R-:W-:Y:S03]  /*13770*/  HMMA.16816.F32 R76, R20.reuse, R88, R76 ;  /* 0x00000058144c723c */ /* 0x060fe6000000184c */
[----:B------:R-:W-:Y:S04]  /*13780*/  FADD.FTZ R32, R32, R133 ;  /* 0x0000008520207221 */ /* 0x000fe80000010000 */
[----:B------:R-:W-:Y:S01]  /*13790*/  FADD.FTZ R175, R33, R32 ;  /* 0x0000002021af7221 */ /* 0x000fe20000010000 */
[C---:B------:R-:W-:Y:S01]  /*137a0*/  HMMA.16816.F32 R12, R20.reuse, R90, R12 ;  /* 0x0000005a140c723c */ /* 0x040fe2000000180c */
[----:B------:R-:W-:Y:S07]  /*137b0*/  LDSM.16.MT88.4 R88, [R145+0xb800] ;  /* 0x00b800009158783b */ /* 0x000fee0000004200 */
[C---:B----4-:R-:W-:Y:S08]  /*137c0*/  HMMA.16816.F32 R80, R20.reuse, R24, R80 ;  /* 0x000000181450723c */ /* 0x050ff00000001850 */
[----:B------:R-:W-:Y:S01]  /*137d0*/  HMMA.16816.F32 R16, R20, R26, R16 ;  /* 0x0000001a1410723c */ /* 0x000fe20000001810 */
[----:B------:R-:W1:Y:S07]  /*137e0*/  LDSM.16.MT88.4 R20, [R145+0x9800] ;  /* 0x009800009114783b */ /* 0x000e6e0000004200 */
[C---:B------:R-:W-:Y:S01]  /*137f0*/  HMMA.16816.F32 R96, R84.reuse, R92, R4 ;  /* 0x0000005c5460723c */ /* 0x040fe20000001804 */
[----:B------:R-:W2:Y:S07]  /*13800*/  LDSM.16.MT88.4 R24, [R144+0x9800] ;  /* 0x009800009018783b */ /* 0x000eae0000004200 */
[C---:B------:R-:W-:Y:S01]  /*13810*/  HMMA.16816.F32 R92, R84.reuse, R94, R8 ;  /* 0x0000005e545c723c */ /* 0x040fe20000001808 */
[----:B------:R-:W3:Y:S07]  /*13820*/  LDSM.16.MT88.4 R4, [R147+0xb800] ;  /* 0x00b800009304783b */ /* 0x000eee0000004200 */
[C---:B------:R-:W-:Y:S01]  /*13830*/  HMMA.16816.F32 R36, R84.reuse, R28, R36 ;  /* 0x0000001c5424723c */ /* 0x040fe20000001824 */
[----:B------:R-:W4:Y:S07]  /*13840*/  LDSM.16.MT88.4 R8, [R146+0xb800] ;  /* 0x00b800009208783b */ /* 0x000f2e0000004200 */
        /* <DEDUP_REMOVED lines=17> */
[C---:B------:R-:W-:Y:S08]  /*13960*/  HMMA.16816.F32 R88, R84.reuse, R90, R12 ;  /* 0x0000005a5458723c */ /* 0x040ff0000000180c */
[C---:B-1----:R-:W-:Y:S03]  /*13970*/  HMMA.16816.F32 R80, R84.reuse, R4, R80 ;  /* 0x000000045450723c */ /* 0x042fe60000001850 */
[----:B------:R-:W-:Y:S04]  /*13980*/  FADD.FTZ R5, R131, R8 ;  /* 0x0000000883057221 */ /* 0x000fe80000010000 */
[----:B------:R-:W-:Y:S01]  /*13990*/  FADD.FTZ R5, R134, R5 ;  /* 0x0000000586057221 */ /* 0x000fe20000010000 */
[----:B------:R-:W-:Y:S03]  /*139a0*/  HMMA.16816.F32 R84, R84, R6, R16 ;  /* 0x000000065454723c */ /* 0x000fe60000001810 */
[----:B------:R-:W-:Y:S04]  /*139b0*/  FADD.FTZ R34, R34, R5 ;  /* 0x0000000522227221 */ /* 0x000fe80000010000 */
[----:B------:R-:W-:Y:S01]  /*139c0*/  FADD.FTZ R176, R35, R34 ;  /* 0x0000002223b07221 */ /* 0x000fe20000010000 */
[----:B------:R-:W-:Y:S01]  /*139d0*/  @!UPT UIADD3 URZ, UPT, UPT, URZ, URZ, URZ ;  /* 0x000000fffffff290 */ /* 0x000fe2000fffe0ff */
[----:B------:R-:W-:Y:S11]  /*139e0*/  @P0 BRA `(.L_x_11835) ;  /* 0xffffffd000080947 */ /* 0x000ff6000383ffff */
.L_x_11828:
        /* <DEDUP_REMOVED lines=10> */
.L_x_11851:
        /* <DEDUP_REMOVED lines=176> */
[----:B------:R-:W-:Y:S02]  /*14590*/  MOV R38, 0x7f800000 ;  /* 0x7f80000000267802 */ /* 0x000fe40000000f00 */
[----:B------:R-:W-:Y:S01]  /*145a0*/  MOV R37, 0x7f800000 ;  /* 0x7f80000000257802 */ /* 0x000fe20000000f00 */
[----:B-----5:R-:W-:Y:S01]  /*145b0*/  @P2 FFMA.FTZ R38, R0, R3, R7 ;  /* 0x0000000300262223 */ /* 0x020fe20000010007 */
[----:B--2---:R-:W-:Y:S01]  /*145c0*/  @P1 FMUL.FTZ R11, R8, 0.69314718246459960938 ;  /* 0x3f317218080b1820 */ /* 0x004fe20000410000 */
[----:B------:R-:W-:Y:S01]  /*145d0*/  LOP3.LUT P4, RZ, R157, 0x3, RZ, 0xc0, !PT ;  /* 0x000000039dff7812 */ /* 0x000fe2000788c0ff */
[----:B------:R-:W-:Y:S01]  /*145e0*/  @P0 IMAD.WIDE.U32 R48, R46, R162, RZ ;  /* 0x000000a22e300225 */ /* 0x000fe200078e00ff */
[----:B------:R-:W-:-:S03]  /*145f0*/  LOP3.LUT R36, R5, 0x7, R36, 0xf8, !PT ;  /* 0x0000000705247812 */ /* 0x000fc600078ef824 */
        /* <DEDUP_REMOVED lines=10> */
.L_x_11838:
[----:B------:R-:W-:Y:S05]  /*146a0*/  BSYNC.RECONVERGENT B0 ;  /* 0x0000000000007941 */ /* 0x000fea0003800200 */
.L_x_11837:
        /* <DEDUP_REMOVED lines=25> */
.L_x_11840:
[----:B------:R-:W-:Y:S05]  /*14840*/  BSYNC.RECONVERGENT B0 ;  /* 0x0000000000007941 */ /* 0x000fea0003800200 */
.L_x_11839:
        /* <DEDUP_REMOVED lines=10> */
[-C--:B------:R-:W-:Y:S01]  /*148f0*/  ISETP.GE.AND P3, PT, R169, R165.reuse, PT ;  /* 0x000000a5a900720c */ /* 0x080fe20003f66270 */
        /* <DEDUP_REMOVED lines=22> */
.L_x_11842:
[----:B------:R-:W-:Y:S05]  /*14a60*/  BSYNC.RECONVERGENT B0 ;  /* 0x0000000000007941 */ /* 0x000fea0003800200 */
.L_x_11841:
        /* <DEDUP_REMOVED lines=16> */
.L_x_11844:
[----:B------:R-:W-:Y:S05]  /*14b70*/  BSYNC.RECONVERGENT B0 ;  /* 0x0000000000007941 */ /* 0x000fea0003800200 */
.L_x_11843:
        /* <DEDUP_REMOVED lines=16> */
.L_x_11846:
[----:B------:R-:W-:Y:S05]  /*14c80*/  BSYNC.RECONVERGENT B0 ;  /* 0x0000000000007941 */ /* 0x000fea0003800200 */
.L_x_11845:
[----:B------:R-:W-:-:S04]  /*14c90*/  MOV R157, 0x0 ;  /* 0x00000000009d7802 */ /* 0x000fc80000000f00 */
[----:B-12345:R-:W-:Y:S05]  /*14ca0*/  @P1 RET.REL.NODEC R156 `(_ZN5flash24flash_fwd_splitkv_kernelI23Flash_fwd_kernel_traitsILi128ELi64ELi64ELi4ELb0ELb0EN7cutlass6half_tE19Flash_kernel_traitsILi128ELi64ELi64ELi4ES3_EELb0ELb0ELb1ELb0ELb0ELb0ELb0ELb1EEEvNS_16Flash_fwd_paramsE) ;  /* 0xfffffeb09cd41950 */ /* 0x03efea0003c3ffff */
        /* <DEDUP_REMOVED lines=14> */
[----:B-1----:R-:W-:Y:S05]  /*14d90*/  @P0 RET.REL.NODEC R156 `(_ZN5flash24flash_fwd_splitkv_kernelI23Flash_fwd_kernel_traitsILi128ELi64ELi64ELi4ELb0ELb0EN7cutlass6half_tE19Flash_kernel_traitsILi128ELi64ELi64ELi4ES3_EELb0ELb0ELb1ELb0ELb0ELb0ELb0ELb1EEEvNS_16Flash_fwd_paramsE) ;  /* 0xfffffeb09c980950 */ /* 0x002fea0003c3ffff */
[----:B------:R-:W-:Y:S01]  /*14da0*/  MOV R157, 0x0 ;  /* 0x00000000009d7802 */ /* 0x000fe20000000f00 */
[----:B------:R1:W-:Y:S03]  /*14db0*/  ST.E.128 desc[UR4][R2.64+0x80], R32 ;  /* 0x0000802002007985 */ /* 0x0003e6000c101d04 */
[----:B-1----:R-:W-:Y:S05]  /*14dc0*/  RET.REL.NODEC R156 `(_ZN5flash24flash_fwd_splitkv_kernelI23Flash_fwd_kernel_traitsILi128ELi64ELi64ELi4ELb0ELb0EN7cutlass6half_tE19Flash_kernel_traitsILi128ELi64ELi64ELi4ES3_EELb0ELb0ELb1ELb0ELb0ELb0ELb0ELb1EEEvNS_16Flash_fwd_paramsE) ;  /* 0xfffffeb09c8c7950 */ /* 0x002fea0003c3ffff */
.L_x_11836:
[----:B------:R-:W-:Y:S01]  /*14dd0*/  MOV R5, 0x2 ;  /* 0x0000000200057802 */ /* 0x000fe20000000f00 */
[----:B------:R-:W-:Y:S01]  /*14de0*/  IMAD.MOV.U32 R4, RZ, RZ, 0x1f ;  /* 0x0000001fff047424 */ /* 0x000fe200078e00ff */
[----:B------:R-:W-:-:S07]  /*14df0*/  MOV R6, 0xffffffff ;  /* 0xffffffff00067802 */ /* 0x000fce0000000f00 */
[----:B-1---5:R-:W-:Y:S05]  /*14e00*/  WARPSYNC.COLLECTIVE R6, `(.L_x_11847) ;  /* 0x0000000006087348 */ /* 0x022fea0003c00000 */
[----:B------:R2:W3:Y:S02]  /*14e10*/  SHFL.BFLY P0, R10, R175, R5, R4 ;  /* 0x0c000005af0a7389 */ /* 0x0004e40000000004 */
[----:B-123-5:R-:W-:Y:S05]  /*14e20*/  ENDCOLLECTIVE ;  /* 0x000000000000791b */ /* 0x02efea0003800000 */
.L_x_11847:
[----:B------:R-:W-:Y:S02]  /*14e30*/  IMAD.MOV.U32 R8, RZ, RZ, R10 ;  /* 0x000000ffff087224 */ /* 0x000fe400078e000a */
[----:B------:R-:W-:Y:S02]  /*14e40*/  IMAD.MOV.U32 R5, RZ, RZ, 0x1 ;  /* 0x00000001ff057424 */ /* 0x000fe400078e00ff */
[----:B------:R-:W-:-:S05]  /*14e50*/  FADD.FTZ R8, R8, R175 ;  /* 0x000000af08087221 */ /* 0x000fca0000010000 */
[----:B------:R-:W-:-:S07]  /*14e60*/  MOV R175, R8 ;  /* 0x0000000800af7202 */ /* 0x000fce0000000f00 */
[----:B------:R-:W-:Y:S05]  /*14e70*/  WARPSYNC.COLLECTIVE R6, `(.L_x_11848) ;  /* 0x0000000006087348 */ /* 0x000fea0003c00000 */
[----:B------:R1:W2:Y:S02]  /*14e80*/  SHFL.BFLY P0, R10, R175, R5, R4 ;  /* 0x0c000005af0a7389 */ /* 0x0002a40000000004 */
[----:B-12---:R-:W-:Y:S05]  /*14e90*/  ENDCOLLECTIVE ;  /* 0x000000000000791b */ /* 0x006fea0003800000 */
.L_x_11848:
[----:B------:R-:W-:Y:S01]  /*14ea0*/  MOV R175, R176 ;  /* 0x000000b000af7202 */ /* 0x000fe20000000f00 */
[----:B------:R-:W-:Y:S01]  /*14eb0*/  IMAD.MOV.U32 R5, RZ, RZ, 0x2 ;  /* 0x00000002ff057424 */ /* 0x000fe200078e00ff */
[----:B------:R-:W-:-:S07]  /*14ec0*/  MOV R9, R10 ;  /* 0x0000000a00097202 */ /* 0x000fce0000000f00 */
[----:B------:R-:W-:Y:S05]  /*14ed0*/  WARPSYNC.COLLECTIVE R6, `(.L_x_11849) ;  /* 0x0000000006087348 */ /* 0x000fea0003c00000 */
[----:B------:R1:W2:Y:S02]  /*14ee0*/  SHFL.BFLY P0, R10, R175, R5, R4 ;  /* 0x0c000005af0a7389 */ /* 0x0002a40000000004 */
[----:B-12---:R-:W-:Y:S05]  /*14ef0*/  ENDCOLLECTIVE ;  /* 0x000000000000791b */ /* 0x006fea0003800000 */
.L_x_11849:
[----:B------:R-:W-:Y:S01]  /*14f00*/  FADD.FTZ R9, R8, R9 ;  /* 0x0000000908097221 */ /* 0x000fe20000010000 */
[----:B------:R-:W-:Y:S01]  /*14f10*/  FADD.FTZ R7, R10, R176 ;  /* 0x000000b00a077221 */ /* 0x000fe20000010000 */
[----:B------:R-:W-:-:S04]  /*14f20*/  MOV R5, 0x1 ;  /* 0x0000000100057802 */ /* 0x000fc80000000f00 */
[----:B------:R-:W-:-:S07]  /*14f30*/  MOV R175, R7 ;  /* 0x0000000700af7202 */ /* 0x000fce0000000f00 */
[----:B------:R-:W-:Y:S05]  /*14f40*/  WARPSYNC.COLLECTIVE R6, `(.L_x_11850) ;  /* 0x0000000006087348 */ /* 0x000fea0003c00000 */
[----:B------:R1:W2:Y:S02]  /*14f50*/  SHFL.BFLY P0, R10, R175, R5, R4 ;  /* 0x0c000005af0a7389 */ /* 0x0002a40000000004 */
[----:B-12---:R-:W-:Y:S05]  /*14f60*/  ENDCOLLECTIVE ;  /* 0x000000000000791b */ /* 0x006fea0003800000 */
.L_x_11850:
[----:B------:R-:W-:Y:S05]  /*14f70*/  BRA `(.L_x_11851) ;  /* 0xffffffe800c47947 */ /* 0x000fea000383ffff */
.L_x_11852:
        /* <DEDUP_REMOVED lines=16> */
.L_x_14986:


//--------------------- .text._ZN5flash24flash_fwd_splitkv_kernelI23Flash_fwd_kernel_traitsILi128ELi64ELi64ELi4ELb0ELb0EN7cutlass6half_tE19Flash_kernel_traitsILi128ELi64ELi64ELi4ES3_EELb0ELb0ELb1ELb0ELb0ELb1ELb0ELb1EEEvNS_16Flash_fwd_paramsE --------------------------
	.section	.text._ZN5flash24flash_fwd_splitkv_kernelI23Flash_fwd_kernel_traitsILi128ELi64ELi64ELi4ELb0ELb0EN7cutlass6half_tE19Flash_kernel_traitsILi128ELi64ELi64ELi4ES3_EELb0ELb0ELb1ELb0ELb0ELb1ELb0ELb1EEEvNS_16Flash_fwd_paramsE,"ax",@progbits
	.align	128
        .global         _ZN5flash24flash_fwd_splitkv_kernelI23Flash_fwd_kernel_traitsILi128ELi64ELi64ELi4ELb0ELb0EN7cutlass6half_tE19Flash_kernel_traitsILi128ELi64ELi64ELi4ES3_EELb0ELb0ELb1ELb0ELb0ELb1ELb0ELb1EEEvNS_16Flash_fwd_paramsE
        .type           _ZN5flash24flash_fwd_splitkv_kernelI23Flash_fwd_kernel_traitsILi128ELi64ELi64ELi4ELb0ELb0EN7cutlass6half_tE19Flash_kernel_traitsILi128ELi64ELi64ELi4ES3_EELb0ELb0ELb1ELb0ELb0ELb1ELb0ELb1EEEvNS_16Flash_fwd_paramsE,@function
        .size           _ZN5flash24flash_fwd_splitkv_kernelI23Flash_fwd_kernel_traitsILi128ELi64ELi64ELi4ELb0ELb0EN7cutlass6half_tE19Flash_kernel_traitsILi128ELi64ELi64ELi4ES3_EELb0ELb0ELb1ELb0ELb0ELb1ELb0ELb1EEEvNS_16Flash_fwd_paramsE,(.L_x_14987 - _ZN5flash24flash_fwd_splitkv_kernelI23Flash_fwd_kernel_traitsILi128ELi64ELi64ELi4ELb0ELb0EN7cutlass6half_tE19Flash_kernel_traitsILi128ELi64ELi64ELi4ES3_EELb0ELb0ELb1ELb0ELb0ELb1ELb0ELb1EEEvNS_16Flash_fwd_paramsE)
        .other          _ZN5flash24flash_fwd_splitkv_kernelI23Flash_fwd_kernel_traitsILi128ELi64ELi64ELi4ELb0ELb0EN7cutlass6half_tE19Flash_kernel_traitsILi128ELi64ELi64ELi4ES3_EELb0ELb0ELb1ELb0ELb0ELb1ELb0ELb1EEEvNS_16Flash_fwd_paramsE,@"STO_CUDA_ENTRY STV_DEFAULT"
_ZN5flash24flash_fwd_splitkv_kernelI23Flash_fwd_kernel_traitsILi128ELi64ELi64ELi4ELb0ELb0EN7cutlass6half_tE19Flash_kernel_traitsILi128ELi64ELi64ELi4ES3_EELb0ELb0ELb1ELb0ELb0ELb1ELb0ELb1EEEvNS_16Flash_fwd_paramsE:
.text._ZN5flash24flash_fwd_splitkv_kernelI23Flash_fwd_kernel_traitsILi128ELi64ELi64ELi4ELb0ELb0EN7cutlass6half_tE19Flash_kernel_traitsILi128ELi64ELi64ELi4ES3_EELb0ELb0ELb1ELb0ELb0ELb1ELb0ELb1EEEvNS_16Flash_fwd_paramsE:
[----:B------:R-:W-:Y:S01]  /*0000*/  LDC R1, c[0x0][0x37c] ;  /* 0x0000df00ff017b82 */ /* 0x000fe20000000800 */
[----:B------:R-:W1:Y:S07]  /*0010*/  S2R R5, SR_CTAID.X ;  /* 0x0000000000057919 */ /* 0x000e6e0000002500 */
[----:B------:R-:W2:Y:S01]  /*0020*/  LDC.64 R102, c[0x0][0x348] ;  /* 0x0000d200ff667b82 */ /* 0x000ea20000000a00 */
[----:B------:R-:W-:Y:S01]  /*0030*/  BSSY.RECONVERGENT B4, `(.L_x_11853) ;  /* 0x0000005000047945 */ /* 0x000fe20003800200 */
[----:B------:R-:W-:Y:S01]  /*0040*/  MOV R160, 0x80 ;  /* 0x0000008000a07802 */ /* 0x000fe20000000f00 */
[----:B------:R-:W3:Y:S01]  /*0050*/  S2R R163, SR_CTAID.Y ;  /* 0x0000000000a37919 */ /* 0x000ee20000002600 */
[----:B------:R-:W4:Y:S05]  /*0060*/  S2R R162, SR_CTAID.Z ;  /* 0x0000000000a27919 */ /* 0x000f2a0000002700 */
[----:B-1234-:R-:W-:Y:S05]  /*0070*/  CALL.REL.NOINC `($_ZN5flash24flash_fwd_splitkv_kernelI23Flash_fwd_kernel_traitsILi128ELi64ELi64ELi4ELb0ELb0EN7cutlass6half_tE19Flash_kernel_traitsILi128ELi64ELi64ELi4ES3_EELb0ELb0ELb1ELb0ELb0ELb1ELb0ELb1EEEvNS_16Flash_fwd_paramsE$_ZN5flash30compute_attn_1rowblock_splitkvI23Flash_fwd_kernel_traitsILi128ELi64ELi64ELi4ELb0ELb0EN7cutlass6half_tE19Flash_kernel_traitsILi128ELi64ELi64ELi4ES3_EELb0ELb0ELb1ELb0ELb0ELb1ELb0ELb1ENS_16Flash_fwd_paramsEEEvRKT8_iiiii) ;  /* 0x0000000000087944 */ /* 0x01efea0003c00000 */
[----:B------:R-:W-:Y:S05]  /*0080*/  BSYNC.RECONVERGENT B4 ;  /* 0x0000000000047941 */ /* 0x000fea0003800200 */
.L_x_11853:
[----:B------:R-:W-:Y:S05]  /*0090*/  EXIT ;  /* 0x000000000000794d */ /* 0x000fea0003800000 */
        .type           $_ZN5flash24flash_fwd_splitkv_kernelI23Flash_fwd_kernel_traitsILi128ELi64ELi64ELi4ELb0ELb0EN7cutlass6half_tE19Flash_kernel_traitsILi128ELi64ELi64ELi4ES3_EELb0ELb0ELb1ELb0ELb0ELb1ELb0ELb1EEEvNS_16Flash_fwd_paramsE$_ZN5flash30compute_attn_1rowblock_splitkvI23Flash_fwd_kernel_traitsILi128ELi64ELi64ELi4ELb0ELb0EN7cutlass6half_tE19Flash_kernel_traitsILi128ELi64ELi64ELi4ES3_EELb0ELb0ELb1ELb0ELb0ELb1ELb0ELb1ENS_16Flash_fwd_paramsEEEvRKT8_iiiii,@function
        .size           $_ZN5flash24flash_fwd_splitkv_kernelI23Flash_fwd_kernel_traitsILi128ELi64ELi64ELi4ELb0ELb0EN7cutlass6half_tE19Flash_kernel_traitsILi128ELi64ELi64ELi4ES3_EELb0ELb0ELb1ELb0ELb0ELb1ELb0ELb1EEEvNS_16Flash_fwd_paramsE$_ZN5flash30compute_attn_1rowblock_splitkvI23Flash_fwd_kernel_traitsILi128ELi64ELi64ELi4ELb0ELb0EN7cutlass6half_tE19Flash_kernel_traitsILi128ELi64ELi64ELi4ES3_EELb0ELb0ELb1ELb0ELb0ELb1ELb0ELb1ENS_16Flash_fwd_paramsEEEvRKT8_iiiii,(.L_x_14987 - $_ZN5flash24flash_fwd_splitkv_kernelI23Flash_fwd_kernel_traitsILi128ELi64ELi64ELi4ELb0ELb0EN7cutlass6half_tE19Flash_kernel_traitsILi128ELi64ELi64ELi4ES3_EELb0ELb0ELb1ELb0ELb0ELb1ELb0ELb1EEEvNS_16Flash_fwd_paramsE$_ZN5flash30compute_attn_1rowblock_splitkvI23Flash_fwd_kernel_traitsILi128ELi64ELi64ELi4ELb0ELb0EN7cutlass6half_tE19Flash_kernel_traitsILi128ELi64ELi64ELi4ES3_EELb0ELb0ELb1ELb0ELb0ELb1ELb0ELb1ENS_16Flash_fwd_paramsEEEvRKT8_iiiii)
$_ZN5flash24flash_fwd_splitkv_kernelI23Flash_fwd_kernel_traitsILi128ELi64ELi64ELi4ELb0ELb0EN7cutlass6half_tE19Flash_kernel_traitsILi128ELi64ELi64ELi4ES3_EELb0ELb0ELb1ELb0ELb0ELb1ELb0ELb1EEEvNS_16Flash_fwd_paramsE$_ZN5flash30compute_attn_1rowblock_splitkvI23Flash_fwd_kernel_traitsILi128ELi64ELi64ELi4ELb0ELb0EN7cutlass6half_tE19Flash_kernel_traitsILi128ELi64ELi64ELi4ES3_EELb0ELb0ELb1ELb0ELb0ELb1ELb0ELb1ENS_16Flash_fwd_paramsEEEvRKT8_iiiii:
        /* <DEDUP_REMOVED lines=39> */
.L_x_11855:
[----:B------:R-:W-:Y:S05]  /*0310*/  BSYNC.RECONVERGENT B0 ;  /* 0x0000000000007941 */ /* 0x000fea0003800200 */
.L_x_11854:
[----:B------:R-:W-:Y:S04]  /*0320*/  BSSY.RECONVERGENT B0, `(.L_x_11856) ;  /* 0x0000007000007945 */ /* 0x000fe80003800200 */
[----:B------:R-:W-:Y:S05]  /*0330*/  @!P3 BRA `(.L_x_11857) ;  /* 0x000000000014b947 */ /* 0x000fea0003800000 */
[----:B------:R-:W4:Y:S02]  /*0340*/  LD.E.U8 R0, desc[UR4][R102.64+0x1b2] ;  /* 0x0001b20466007980 */ /* 0x000f24000c101100 */
[----:B----4-:R-:W-:-:S13]  /*0350*/  ISETP.NE.AND P1, PT, R0, RZ, PT ;  /* 0x000000ff0000720c */ /* 0x010fda0003f25270 */
[----:B------:R-:W4:Y:S02]  /*0360*/  @P1 LD.E R0, desc[UR4][R12.64+0x4] ;  /* 0x000004040c001980 */ /* 0x000f24000c101900 */
[----:B----45:R-:W-:-:S06]  /*0370*/  @P1 IADD3 R3, PT, PT, R0, -R11, RZ ;  /* 0x8000000b00031210 */ /* 0x030fcc0007ffe0ff */
[----:B------:R4:W5:Y:S02]  /*0380*/  @!P1 LD.E R3, desc[UR4][R12.64] ;  /* 0x000000040c039980 */ /* 0x000964000c101900 */
.L_x_11857:
[----:B------:R-:W-:Y:S05]  /*0390*/  BSYNC.RECONVERGENT B0 ;  /* 0x0000000000007941 */ /* 0x000fea0003800200 */
.L_x_11856:
        /* <DEDUP_REMOVED lines=9> */
.L_x_11859:
[----:B------:R-:W5:Y:S01]  /*0430*/  LD.E.64 R2, desc[UR4][R102.64+0x108] ;  /* 0x0001080466027980 */ /* 0x000f62000c101b00 */
[----:B------:R-:W-:Y:S01]  /*0440*/  BSSY.RECONVERGENT B0, `(.L_x_11861) ;  /* 0x0000006000007945 */ /* 0x000fe20003800200 */
[----:B------:R-:W-:Y:S01]  /*0450*/  IMAD.MOV.U32 R101, RZ, RZ, RZ ;  /* 0x000000ffff657224 */ /* 0x000fe200078e00ff */
[----:B-----5:R-:W-:-:S04]  /*0460*/  ISETP.NE.U32.AND P0, PT, R2, RZ, PT ;  /* 0x000000ff0200720c */ /* 0x020fc80003f05070 */
[----:B------:R-:W-:-:S13]  /*0470*/  ISETP.NE.AND.EX P0, PT, R3, RZ, PT, P0 ;  /* 0x000000ff0300720c */ /* 0x000fda0003f05300 */
[----:B------:R-:W-:Y:S05]  /*0480*/  @!P0 BRA `(.L_x_11862) ;  /* 0x0000000000048947 */ /* 0x000fea0003800000 */
[----:B------:R1:W5:Y:S02]  /*0490*/  LD.E R101, desc[UR4][R102.64+0xbc] ;  /* 0x0000bc0466657980 */ /* 0x000364000c101900 */
.L_x_11862:
[----:B------:R-:W-:Y:S05]  /*04a0*/  BSYNC.RECONVERGENT B0 ;  /* 0x0000000000007941 */ /* 0x000fea0003800200 */
.L_x_11861:
[----:B-----5:R-:W-:Y:S02]  /*04b0*/  IADD3 R101, PT, PT, R72, R101, RZ ;  /* 0x0000006548657210 */ /* 0x020fe40007ffe0ff */
.L_x_11860:
[----:B------:R-:W-:Y:S05]  /*04c0*/  BSYNC.RECONVERGENT B1 ;  /* 0x0000000000017941 */ /* 0x000fea0003800200 */
.L_x_11858:
[----:B------:R-:W-:Y:S01]  /*04d0*/  IMAD.SHL.U32 R166, R5, 0x40, RZ ;  /* 0x0000004005a67824 */ /* 0x000fe200078e00ff */
[----:B------:R-:W-:Y:S01]  /*04e0*/  MOV R2, R160 ;  /* 0x000000a000027202 */ /* 0x000fe20000000f00 */
[----:B------:R-:W-:-:S03]  /*04f0*/  IMAD.MOV.U32 R3, RZ, RZ, 0x0 ;  /* 0x00000000ff037424 */ /* 0x000fc600078e00ff */
[----:B------:R-:W-:-:S13]  /*0500*/  ISETP.GT.AND P0, PT, R167, R166, PT ;  /* 0x000000a6a700720c */ /* 0x000fda0003f04270 */
[----:B-1234-:R-:W-:Y:S05]  /*0510*/  @!P0 RET.REL.NODEC R2 `(_ZN5flash24flash_fwd_splitkv_kernelI23Flash_fwd_kernel_traitsILi128ELi64ELi64ELi4ELb0ELb0EN7cutlass6half_tE19Flash_kernel_traitsILi128ELi64ELi64ELi4ES3_EELb0ELb0ELb1ELb0ELb0ELb1ELb0ELb1EEEvNS_16Flash_fwd_paramsE) ;  /* 0xfffffff802b88950 */ /* 0x01efea0003c3ffff */
        /* <DEDUP_REMOVED lines=61> */
.L_x_11865:
[----:B------:R-:W-:Y:S05]  /*08f0*/  BSYNC.RECONVERGENT B0 ;  /* 0x0000000000007941 */ /* 0x000fea0003800200 */
.L_x_11864:
        /* <DEDUP_REMOVED lines=17> */
.L_x_11867:
[----:B------:R-:W-:Y:S05]  /*0a10*/  BSYNC.RECONVERGENT B0 ;  /* 0x0000000000007941 */ /* 0x000fea0003800200 */
.L_x_11866:
        /* <DEDUP_REMOVED lines=20> */
.L_x_11869:
[----:B------:R-:W-:Y:S05]  /*0b60*/  BSYNC.RECONVERGENT B0 ;  /* 0x0000000000007941 */ /* 0x000fea0003800200 */
.L_x_11868:
        /* <DEDUP_REMOVED lines=25> */
.L_x_11871:
[----:B------:R-:W-:Y:S05]  /*0d00*/  BSYNC.RECONVERGENT B0 ;  /* 0x0000000000007941 */ /* 0x000fea0003800200 */
.L_x_11870:
[----:B------:R-:W-:Y:S01]  /*0d10*/  MOV R161, 0x0 ;  /* 0x0000000000a17802 */ /* 0x000fe20000000f00 */
[----:B------:R-:W-:Y:S04]  /*0d20*/  @!P5 ST.E desc[UR4][R12.64], R4 ;  /* 0x000000040c00d985 */ /* 0x000fe8000c101904 */
[----:B------:R-:W-:Y:S04]  /*0d30*/  @!P4 ST.E desc[UR4][R12.64+0x40], R3 ;  /* 0x000040030c00c985 */ /* 0x000fe8000c101904 */
[----:B------:R1:W-:Y:S02]  /*0d40*/  @!P3 ST.E desc[UR4][R12.64+0x80], R2 ;  /* 0x000080020c00b985 */ /* 0x0003e4000c101904 */
[----:B-12---:R-:W-:Y:S05]  /*0d50*/  @P6 RET.REL.NODEC R160 `(_ZN5flash24flash_fwd_splitkv_kernelI23Flash_fwd_kernel_traitsILi128ELi64ELi64ELi4ELb0ELb0EN7cutlass6half_tE19Flash_kernel_traitsILi128ELi64ELi64ELi4ES3_EELb0ELb0ELb1ELb0ELb0ELb1ELb0ELb1EEEvNS_16Flash_fwd_paramsE) ;  /* 0xfffffff0a0a86950 */ /* 0x006fea0003c3ffff */
[----:B------:R-:W-:Y:S02]  /*0d60*/  MOV R3, 0x7f800000 ;  /* 0x7f80000000037802 */ /* 0x000fe40000000f00 */
[----:B------:R-:W-:-:S03]  /*0d70*/  MOV R161, 0x0 ;  /* 0x0000000000a17802 */ /* 0x000fc60000000f00 */
[----:B------:R1:W-:Y:S02]  /*0d80*/  ST.E desc[UR4][R12.64+0xc0], R3 ;  /* 0x0000c0030c007985 */ /* 0x0003e4000c101904 */
[----:B-1----:R-:W-:Y:S05]  /*0d90*/  RET.REL.NODEC R160 `(_ZN5flash24flash_fwd_splitkv_kernelI23Flash_fwd_kernel_traitsILi128ELi64ELi64ELi4ELb0ELb0EN7cutlass6half_tE19Flash_kernel_traitsILi128ELi64ELi64ELi4ES3_EELb0ELb0ELb1ELb0ELb0ELb1ELb0ELb1EEEvNS_16Flash_fwd_paramsE) ;  /* 0xfffffff0a0987950 */ /* 0x002fea0003c3ffff */
.L_x_11863:
        /* <DEDUP_REMOVED lines=94> */
[----:B------:R-:W-:Y:S01]  /*1380*/  IMAD.WIDE.U32 R14, R10, R4, RZ ;  /* 0x000000040a0e7225 */ /* 0x000fe200078e00ff */
[----:B------:R-:W-:-:S03]  /*1390*/  MOV R4, R8 ;  /* 0x0000000800047202 */ /* 0x000fc60000000f00 */
[----:B------:R-:W-:Y:S02]  /*13a0*/  IMAD R7, R10, R2, R7 ;  /* 0x000000020a077224 */ /* 0x000fe400078e0207 */
[----:B------:R-:W-:Y:S02]  /*13b0*/  IMAD.IADD R2, R9, 0x1, R6 ;  /* 0x0000000109027824 */ /* 0x000fe400078e0206 */
[----:B------:R-:W-:Y:S01]  /*13c0*/  IMAD.IADD R8, R15, 0x1, R7 ;  /* 0x000000010f087824 */ /* 0x000fe200078e0207 */
[----:B------:R-:W-:Y:S05]  /*13d0*/  BRA `(.L_x_11874) ;  /* 0x0000000400347947 */ /* 0x000fea0003800000 */
.L_x_11873:
        /* <DEDUP_REMOVED lines=45> */
[----:B------:R-:W-:Y:S02]  /*16b0*/  @P3 IADD3 R7, PT, PT, R21, R4, RZ ;  /* 0x0000000415073210 */ /* 0x000fe40007ffe0ff */
[----:B------:R-:W-:Y:S02]  /*16c0*/  LEA R0, R105, 0xffffffc0, 0x6 ;  /* 0xffffffc069007811 */ /* 0x000fe400078e30ff */
[----:B------:R-:W-:Y:S01]  /*16d0*/  MOV R20, R8 ;  /* 0x0000000800147202 */ /* 0x000fe20000000f00 */
[----:B------:R-:W-:Y:S01]  /*16e0*/  IMAD.MOV.U32 R21, RZ, RZ, R7 ;  /* 0x000000ffff157224 */ /* 0x000fe200078e0007 */
[----:B------:R-:W-:Y:S01]  /*16f0*/  @!P3 SHF.R.S32.HI R3, RZ, 0x1f, R10 ;  /* 0x0000001fff03b819 */ /* 0x000fe2000001140a */
[----:B------:R-:W-:Y:S01]  /*1700*/  @!P3 IMAD R4, R155, R10, RZ ;  /* 0x0000000a9b04b224 */ /* 0x000fe200078e02ff */
        /* <DEDUP_REMOVED lines=9> */
[----:B------:R-:W-:Y:S01]  /*17a0*/  IMAD R7, R17, R2, RZ ;  /* 0x0000000211077224 */ /* 0x000fe200078e02ff */
[----:B------:R-:W-:Y:S01]  /*17b0*/  SHF.R.S32.HI R6, RZ, 0x1f, R2 ;  /* 0x0000001fff067819 */ /* 0x000fe20000011402 */
[----:B------:R-:W-:Y:S01]  /*17c0*/  @!P3 IMAD R4, R15, R9, RZ ;  /* 0x000000090f04b224 */ /* 0x000fe200078e02ff */
[----:B------:R-:W-:Y:S02]  /*17d0*/  @P3 IADD3 R10, PT, PT, R10, R11, RZ ;  /* 0x0000000b0a0a3210 */ /* 0x000fe40007ffe0ff */
[----:B------:R-:W-:Y:S01]  /*17e0*/  @!P3 SHF.R.S32.HI R3, RZ, 0x1f, R9 ;  /* 0x0000001fff03b819 */ /* 0x000fe20000011409 */
[----:B------:R-:W-:-:S02]  /*17f0*/  IMAD R7, R16, R6, R7 ;  /* 0x0000000610077224 */ /* 0x000fc400078e0207 */
[----:B------:R-:W-:Y:S02]  /*1800*/  @P3 IMAD R6, R155, R10, RZ ;  /* 0x0000000a9b063224 */ /* 0x000fe400078e02ff */
[C---:B------:R-:W-:Y:S02]  /*1810*/  @!P3 IMAD R3, R14.reuse, R3, R4 ;  /* 0x000000030e03b224 */ /* 0x040fe400078e0204 */
[----:B------:R-:W-:-:S04]  /*1820*/  @!P3 IMAD.WIDE.U32 R14, R14, R9, R24 ;  /* 0x000000090e0eb225 */ /* 0x000fc800078e0018 */
[----:B------:R-:W-:-:S04]  /*1830*/  IMAD.WIDE.U32 R20, R16, R2, R20 ;  /* 0x0000000210147225 */ /* 0x000fc800078e0014 */
[----:B------:R-:W-:Y:S01]  /*1840*/  @P3 IMAD.WIDE.U32 R10, R154, R10, RZ ;  /* 0x0000000a9a0a3225 */ /* 0x000fe200078e00ff */
[----:B------:R-:W-:Y:S02]  /*1850*/  MOV R4, R20 ;  /* 0x0000001400047202 */ /* 0x000fe40000000f00 */
[----:B------:R-:W-:Y:S01]  /*1860*/  IADD3 R2, PT, PT, R21, R7, RZ ;  /* 0x0000000715027210 */ /* 0x000fe20007ffe0ff */
[----:B------:R-:W-:Y:S01]  /*1870*/  @!P3 IMAD.IADD R8, R15, 0x1, R3 ;  /* 0x000000010f08b824 */ /* 0x000fe200078e0203 */
[----:B------:R-:W-:Y:S01]  /*1880*/  @P3 MOV R14, R10 ;  /* 0x0000000a000e3202 */ /* 0x000fe20000000f00 */
[----:B------:R-:W-:Y:S01]  /*1890*/  @P3 IMAD.IADD R8, R11, 0x1, R6 ;  /* 0x000000010b083824 */ /* 0x000fe200078e0206 */
[----:B------:R-:W-:Y:S02]  /*18a0*/  MOV R3, RZ ;  /* 0x000000ff00037202 */ /* 0x000fe40000000f00 */
.L_x_11874:
[----:B------:R-:W-:Y:S05]  /*18b0*/  BSYNC.RECONVERGENT B0 ;  /* 0x0000000000007941 */ /* 0x000fea0003800200 */
.L_x_11872:
        /* <DEDUP_REMOVED lines=26> */
[----:B------:R-:W-:-:S05]  /*1a60*/  @!P3 IMAD.IADD R19, R19, 0x1, -R12 ;  /* 0x000000011313b824 */ /* 0x000fca00078e0a0c */
[----:B------:R-:W-:Y:S02]  /*1a70*/  ISETP.GE.U32.AND P4, PT, R19, R12, PT ;  /* 0x0000000c1300720c */ /* 0x000fe40003f86070 */
[----:B------:R-:W-:Y:S02]  /*1a80*/  LOP3.LUT R12, R60, 0x38, RZ, 0xc0, !PT ;  /* 0x000000383c0c7812 */ /* 0x000fe400078ec0ff */
[----:B------:R-:W-:Y:S02]  /*1a90*/  LOP3.LUT R18, R162, R13, RZ, 0x3c, !PT ;  /* 0x0000000da2127212 */ /* 0x000fe400078e3cff */
[----:B------:R-:W-:Y:S01]  /*1aa0*/  IADD3 R28, P1, PT, R12, R14, RZ ;  /* 0x0000000e0c1c7210 */ /* 0x000fe20007f3e0ff */
[----:B------:R-:W-:Y:S01]  /*1ab0*/  @!P3 VIADD R15, R15, 0x1 ;  /* 0x000000010f0fb836 */ /* 0x000fe20000000000 */
[----:B------:R-:W-:-:S03]  /*1ac0*/  ISETP.GE.AND P2, PT, R18, RZ, PT ;  /* 0x000000ff1200720c */ /* 0x000fc60003f46270 */
[----:B------:R-:W-:Y:S01]  /*1ad0*/  IMAD.X R29, RZ, RZ, R8, P1 ;  /* 0x000000ffff1d7224 */ /* 0x000fe200008e0608 */
[----:B------:R-:W-:Y:S01]  /*1ae0*/  ISETP.NE.AND P1, PT, R13, RZ, PT ;  /* 0x000000ff0d00720c */ /* 0x000fe20003f25270 */
[----:B-----5:R-:W-:Y:S01]  /*1af0*/  IMAD R3, R3, R154, RZ ;  /* 0x0000009a03037224 */ /* 0x020fe200078e02ff */
[----:B------:R-:W-:-:S03]  /*1b00*/  @P4 IADD3 R15, PT, PT, R15, 0x1, RZ ;  /* 0x000000010f0f4810 */ /* 0x000fc60007ffe0ff */
[C---:B------:R-:W-:Y:S02]  /*1b10*/  IMAD R8, R0.reuse, R155, R3 ;  /* 0x0000009b00087224 */ /* 0x040fe400078e0203 */
[----:B------:R-:W-:Y:S02]  /*1b20*/  IMAD.MOV.U32 R3, RZ, RZ, R15 ;  /* 0x000000ffff037224 */ /* 0x000fe400078e000f */
[----:B------:R-:W-:-:S03]  /*1b30*/  IMAD.WIDE.U32 R18, R0, R154, R28 ;  /* 0x0000009a00127225 */ /* 0x000fc600078e001c */
[----:B------:R-:W-:Y:S02]  /*1b40*/  @!P2 IADD3 R3, PT, PT, -R3, RZ, RZ ;  /* 0x000000ff0303a210 */ /* 0x000fe40007ffe1ff */
[----:B------:R-:W-:Y:S02]  /*1b50*/  @!P1 LOP3.LUT R3, RZ, R13, RZ, 0x33, !PT ;  /* 0x0000000dff039212 */ /* 0x000fe400078e33ff */
[----:B------:R-:W-:Y:S02]  /*1b60*/  IADD3 R19, PT, PT, R19, R8, RZ ;  /* 0x0000000813137210 */ /* 0x000fe40007ffe0ff */
[----:B------:R-:W-:Y:S02]  /*1b70*/  SHF.R.U32.HI R110, RZ, 0x3, R161 ;  /* 0x00000003ff6e7819 */ /* 0x000fe400000116a1 */
[----:B------:R-:W-:Y:S01]  /*1b80*/  MOV R111, RZ ;  /* 0x000000ff006f7202 */ /* 0x000fe20000000f00 */
[----:B------:R-:W-:Y:S01]  /*1b90*/  IMAD.WIDE.U32 R18, R3, R22, R18 ;  /* 0x0000001603127225 */ /* 0x000fe200078e0012 */
[----:B------:R-:W1:Y:S03]  /*1ba0*/  S2UR UR6, SR_CgaCtaId ;  /* 0x00000000000679c3 */ /* 0x000e660000008800 */
[-C--:B------:R-:W-:Y:S01]  /*1bb0*/  IMAD R159, R155, R110.reuse, RZ ;  /* 0x0000006e9b9f7224 */ /* 0x080fe200078e02ff */
[----:B------:R-:W-:Y:S01]  /*1bc0*/  UMOV UR7, 0x400 ;  /* 0x0000040000077882 */ /* 0x000fe20000000000 */
[----:B------:R-:W-:Y:S01]  /*1bd0*/  IMAD R157, R153, R110, RZ ;  /* 0x0000006e999d7224 */ /* 0x000fe200078e02ff */
[----:B------:R-:W-:Y:S01]  /*1be0*/  SHF.L.U32 R59, R105, 0x6, RZ ;  /* 0x00000006693b7819 */ /* 0x000fe200000006ff */
[----:B------:R-:W-:-:S02]  /*1bf0*/  IMAD.SHL.U32 R63, R161, 0x20, RZ ;  /* 0x00000020a13f7824 */ /* 0x000fc400078e00ff */
[----:B------:R-:W-:Y:S01]  /*1c00*/  IMAD.SHL.U32 R66, R161, 0x40, RZ ;  /* 0x00000040a1427824 */ /* 0x000fe200078e00ff */
[C---:B------:R-:W-:Y:S01]  /*1c10*/  SHF.L.U64.HI R68, R152.reuse, 0x4, R153 ;  /* 0x0000000498447819 */ /* 0x040fe20000010299 */
[----:B------:R-:W-:Y:S01]  /*1c20*/  IMAD.SHL.U32 R65, R152, 0x10, RZ ;  /* 0x0000001098417824 */ /* 0x000fe200078e00ff */
[C---:B------:R-:W-:Y:S01]  /*1c30*/  SHF.L.U64.HI R62, R154.reuse, 0x4, R155 ;  /* 0x000000049a3e7819 */ /* 0x040fe2000001029b */
[----:B------:R-:W-:Y:S01]  /*1c40*/  IMAD.SHL.U32 R61, R154, 0x10, RZ ;  /* 0x000000109a3d7824 */ /* 0x000fe200078e00ff */
[----:B------:R-:W-:Y:S01]  /*1c50*/  LOP3.LUT R63, R63, 0x7c00, RZ, 0xc0, !PT ;  /* 0x00007c003f3f7812 */ /* 0x000fe200078ec0ff */
[----:B-1----:R-:W-:Y:S01]  /*1c60*/  ULEA UR6, UR6, UR7, 0x18 ;  /* 0x0000000706067291 */ /* 0x002fe2000f8ec0ff */
[C---:B------:R-:W-:Y:S02]  /*1c70*/  LOP3.LUT R64, R66.reuse, 0x1c0, RZ, 0xc0, !PT ;  /* 0x000001c042407812 */ /* 0x040fe400078ec0ff */
[----:B------:R-:W-:Y:S02]  /*1c80*/  LOP3.LUT R57, R66, 0x200, RZ, 0xc0, !PT ;  /* 0x0000020042397812 */ /* 0x000fe400078ec0ff */
[----:B------:R-:W-:-:S02]  /*1c90*/  IADD3 R58, PT, PT, R59, -0x40, RZ ;  /* 0xffffffc03b3a7810 */ /* 0x000fc40007ffe0ff */
[----:B------:R-:W-:Y:S01]  /*1ca0*/  LOP3.LUT R100, R12, 0x40, RZ, 0xfc, !PT ;  /* 0x000000400c647812 */ /* 0x000fe200078efcff */
        /* <DEDUP_REMOVED lines=29> */
[----:B------:R-:W-:Y:S02]  /*1e80*/  IADD3 R159, PT, PT, R19, R159, RZ ;  /* 0x0000009f139f7210 */ /* 0x000fe40007ffe0ff */
[----:B------:R-:W-:Y:S02]  /*1e90*/  LEA R158, P0, R18, R10, 0x1 ;  /* 0x0000000a129e7211 */ /* 0x000fe400078008ff */
[----:B------:R-:W-:Y:S02]  /*1ea0*/  LOP3.LUT R4, R60, 0x1c0, RZ, 0xc0, !PT ;  /* 0x000001c03c047812 */ /* 0x000fe400078ec0ff */
[----:B------:R-:W-:Y:S02]  /*1eb0*/  SHF.R.S32.HI R2, RZ, 0x6, R2 ;  /* 0x00000006ff027819 */ /* 0x000fe40000011402 */
[----:B------:R-:W-:Y:S02]  /*1ec0*/  LEA.HI.X R159, R18, R11, R159, 0x1, P0 ;  /* 0x0000000b129f7211 */ /* 0x000fe400000f0c9f */
[----:B------:R-:W-:-:S02]  /*1ed0*/  LOP3.LUT R5, R4, 0x38, R161, 0xf8, !PT ;  /* 0x0000003804057812 */ /* 0x000fc400078ef8a1 */
[----:B------:R-:W-:Y:S02]  /*1ee0*/  ISETP.GE.AND P0, PT, R2, R105, PT ;  /* 0x000000690200720c */ /* 0x000fe40003f06270 */
[----:B------:R-:W-:Y:S01]  /*1ef0*/  LOP3.LUT R5, R5, 0x38, R60, 0x78, !PT ;  /* 0x0000003805057812 */ /* 0x000fe200078e783c */
[----:B------:R-:W-:-:S03]  /*1f00*/  IMAD.WIDE.U32 R20, R110, R152, R20 ;  /* 0x000000986e147225 */ /* 0x000fc600078e0014 */
[----:B------:R-:W-:Y:S01]  /*1f10*/  LOP3.LUT R164, R5, 0x1e00, R60, 0xf8, !PT ;  /* 0x00001e0005a47812 */ /* 0x000fe200078ef83c */
[----:B------:R-:W-:Y:S01]  /*1f20*/  IMAD.IADD R157, R21, 0x1, R157 ;  /* 0x00000001159d7824 */ /* 0x000fe200078e029d */
[----:B------:R-:W-:Y:S02]  /*1f30*/  LEA R156, P1, R20, R16, 0x1 ;  /* 0x00000010149c7211 */ /* 0x000fe400078208ff */
[----:B------:R-:W-:Y:S02]  /*1f40*/  LEA R164, R164, UR6, 0x1 ;  /* 0x00000006a4a47c11 */ /* 0x000fe4000f8e08ff */
[----:B------:R-:W-:Y:S02]  /*1f50*/  LEA.HI.X R157, R20, R17, R157, 0x1, P1 ;  /* 0x00000011149d7211 */ /* 0x000fe400008f0c9d */
[----:B------:R-:W-:Y:S01]  /*1f60*/  LEA.HI R97, R97, R97, RZ, 0x1 ;  /* 0x0000006161617211 */ /* 0x000fe200078f08ff */
        /* <DEDUP_REMOVED lines=12> */
[C---:B------:R-:W-:Y:S01]  /*2030*/  VIADD R69, R110.reuse, 0x20 ;  /* 0x000000206e457836 */ /* 0x040fe20000000000 */
[----:B------:R-:W-:Y:S01]  /*2040*/  SHF.R.S32.HI R97, RZ, 0x1, R97 ;  /* 0x00000001ff617819 */ /* 0x000fe20000011461 */
[C---:B------:R-:W-:Y:S01]  /*2050*/  IMAD R98, R105.reuse, -0x40, R72 ;  /* 0xffffffc069627824 */ /* 0x040fe200078e0248 */
[----:B------:R-:W-:Y:S01]  /*2060*/  VIMNMX R71, PT, PT, RZ, R2, !PT ;  /* 0x00000002ff477248 */ /* 0x000fe20007fe0100 */
[----:B------:R-:W-:Y:S01]  /*2070*/  IMAD R96, R105, -0x40, R101 ;  /* 0xffffffc069607824 */ /* 0x000fe200078e0265 */
[C---:B------:R-:W-:Y:S01]  /*2080*/  SHF.L.U32 R91, R97.reuse, 0x5, RZ ;  /* 0x00000005615b7819 */ /* 0x040fe200000006ff */
[C---:B------:R-:W-:Y:S01]  /*2090*/  IMAD R18, R110.reuse, R97, R12 ;  /* 0x000000616e127224 */ /* 0x040fe200078e020c */
[C---:B------:R-:W-:Y:S01]  /*20a0*/  IADD3 R70, PT, PT, R110.reuse, 0x10, RZ ;  /* 0x000000106e467810 */ /* 0x040fe20007ffe0ff */
[C---:B------:R-:W-:Y:S01]  /*20b0*/  IMAD.SHL.U32 R95, R97.reuse, 0x10, RZ ;  /* 0x00000010615f7824 */ /* 0x040fe200078e00ff */
[----:B------:R-:W-:Y:S01]  /*20c0*/  IADD3 R67, PT, PT, R110, 0x30, RZ ;  /* 0x000000306e437810 */ /* 0x000fe20007ffe0ff */
[----:B------:R-:W-:Y:S01]  /*20d0*/  IMAD R93, R97, 0x30, RZ ;  /* 0x00000030615d7824 */ /* 0x000fe200078e02ff */
        /* <DEDUP_REMOVED lines=16> */
[----:B------:R-:W-:Y:S02]  /*21e0*/  IADD3 R27, PT, PT, R27, R8, RZ ;  /* 0x000000081b1b7210 */ /* 0x000fe40007ffe0ff */
[C---:B-----5:R-:W-:Y:S01]  /*21f0*/  SHF.L.U64.HI R84, R116.reuse, 0x4, R117 ;  /* 0x0000000474547819 */ /* 0x060fe20000010275 */
[----:B------:R-:W-:Y:S01]  /*2200*/  IMAD R11, R23, R3, RZ ;  /* 0x00000003170b7224 */ /* 0x000fe200078e02ff */
[----:B------:R-:W-:Y:S01]  /*2210*/  SHF.L.U32 R85, R116, 0x4, RZ ;  /* 0x0000000474557819 */ /* 0x000fe200000006ff */
[----:B------:R-:W-:-:S02]  /*2220*/  IMAD.IADD R15, R15, 0x1, R10 ;  /* 0x000000010f0f7824 */ /* 0x000fc400078e020a */
[----:B------:R-:W-:Y:S02]  /*2230*/  IMAD R8, R117, R58, RZ ;  /* 0x0000003a75087224 */ /* 0x000fe400078e02ff */
[----:B------:R-:W-:-:S04]  /*2240*/  IMAD.WIDE.U32 R26, R58, R116, R26 ;  /* 0x000000743a1a7225 */ /* 0x000fc800078e001a */
[----:B------:R-:W-:Y:S01]  /*2250*/  IMAD R10, R22, R0, R11 ;  /* 0x00000000160a7224 */ /* 0x000fe200078e020b */
[----:B------:R-:W-:Y:S01]  /*2260*/  IADD3 R27, PT, PT, R27, R8, RZ ;  /* 0x000000081b1b7210 */ /* 0x000fe20007ffe0ff */
[----:B------:R-:W-:Y:S01]  /*2270*/  IMAD.WIDE.U32 R22, R3, R22, R14 ;  /* 0x0000001603167225 */ /* 0x000fe200078e000e */
[----:B------:R-:W-:Y:S02]  /*2280*/  SHF.L.U32 R8, R161, 0x2, RZ ;  /* 0x00000002a1087819 */ /* 0x000fe400000006ff */
[----:B------:R-:W-:Y:S01]  /*2290*/  IADD3 R11, P0, PT, -R72, R110, RZ ;  /* 0x0000006e480b7210 */ /* 0x000fe20007f1e1ff */
[----:B------:R-:W-:Y:S01]  /*22a0*/  IMAD.IADD R14, R58, 0x1, R9 ;  /* 0x000000013a0e7824 */ /* 0x000fe200078e0209 */
[----:B------:R-:W-:Y:S01]  /*22b0*/  LOP3.LUT R8, R8, 0x1c, RZ, 0xc0, !PT ;  /* 0x0000001c08087812 */ /* 0x000fe200078ec0ff */
[----:B------:R-:W-:Y:S01]  /*22c0*/  IMAD R9, R25, R3, RZ ;  /* 0x0000000319097224 */ /* 0x000fe200078e02ff */
[----:B------:R-:W-:Y:S01]  /*22d0*/  IADD3 R23, PT, PT, R23, R10, RZ ;  /* 0x0000000a17177210 */ /* 0x000fe20007ffe0ff */
[----:B------:R-:W-:-:S02]  /*22e0*/  IMAD R15, R14, R97, RZ ;  /* 0x000000610e0f7224 */ /* 0x000fc400078e02ff */
[----:B------:R-:W-:Y:S01]  /*22f0*/  IMAD R0, R24, R0, R9 ;  /* 0x0000000018007224 */ /* 0x000fe200078e0209 */
[----:B------:R-:W-:Y:S01]  /*2300*/  SHF.R.S32.HI R9, RZ, 0x1f, R72 ;  /* 0x0000001fff097819 */ /* 0x000fe20000011448 */
[----:B------:R-:W-:Y:S01]  /*2310*/  IMAD R8, R110, R97, R8 ;  /* 0x000000616e087224 */ /* 0x000fe200078e0208 */
[----:B------:R-:W-:Y:S01]  /*2320*/  IADD3 R78, P1, PT, R15, R18, RZ ;  /* 0x000000120f4e7210 */ /* 0x000fe20007f3e0ff */
[----:B------:R-:W-:Y:S01]  /*2330*/  IMAD.WIDE.U32 R24, R3, R24, R26 ;  /* 0x0000001803187225 */ /* 0x000fe200078e001a */
[----:B------:R-:W-:-:S03]  /*2340*/  SHF.R.S32.HI R3, RZ, 0x1f, R15 ;  /* 0x0000001fff037819 */ /* 0x000fc6000001140f */
        /* <DEDUP_REMOVED lines=14> */
[----:B------:R-:W-:Y:S01]  /*2430*/  IMAD.WIDE.U32 R22, R116, R11, R24 ;  /* 0x0000000b74167225 */ /* 0x000fe200078e0018 */
[-C--:B------:R-:W-:Y:S02]  /*2440*/  IADD3 R76, P3, PT, R6, R78.reuse, RZ ;  /* 0x0000004e064c7210 */ /* 0x080fe40007f7e0ff */
[----:B------:R-:W-:Y:S01]  /*2450*/  IADD3 R78, P2, PT, R4, R78, RZ ;  /* 0x0000004e044e7210 */ /* 0x000fe20007f5e0ff */
[----:B------:R-:W-:Y:S01]  /*2460*/  IMAD.IADD R73, R19, 0x1, R73 ;  /* 0x0000000113497824 */ /* 0x000fe200078e0249 */
[----:B------:R-:W-:Y:S01]  /*2470*/  IADD3 R9, PT, PT, R23, R9, RZ ;  /* 0x0000000917097210 */ /* 0x000fe20007ffe0ff */
[----:B------:R-:W-:Y:S01]  /*2480*/  IMAD.SHL.U32 R14, R14, 0x2, RZ ;  /* 0x000000020e0e7824 */ /* 0x000fe200078e00ff */
[----:B------:R-:W-:Y:S02]  /*2490*/  LEA R10, P0, R22, R16, 0x1 ;  /* 0x00000010160a7211 */ /* 0x000fe400078008ff */
[----:B------:R-:W-:-:S02]  /*24a0*/  LEA.HI.X R73, R18, R21, R73, 0x1, P1 ;  /* 0x0000001512497211 */ /* 0x000fc400008f0c49 */
[----:B------:R-:W-:Y:S02]  /*24b0*/  LEA.HI.X R9, R22, R17, R9, 0x1, P0 ;  /* 0x0000001116097211 */ /* 0x000fe400000f0c09 */
[-C--:B------:R-:W-:Y:S02]  /*24c0*/  IADD3 R50, P1, PT, R6, R14.reuse, RZ ;  /* 0x0000000e06327210 */ /* 0x080fe40007f3e0ff */
[----:B------:R-:W-:Y:S02]  /*24d0*/  IADD3 R14, P0, PT, R4, R14, RZ ;  /* 0x0000000e040e7210 */ /* 0x000fe40007f1e0ff */
[CC--:B------:R-:W-:Y:S01]  /*24e0*/  IADD3.X R77, PT, PT, R7.reuse, R79.reuse, RZ, P3, !PT ;  /* 0x0000004f074d7210 */ /* 0x0c0fe20001ffe4ff */
[--C-:B------:R-:W-:Y:S01]  /*24f0*/  IMAD.X R51, R7, 0x1, R0.reuse, P1 ;  /* 0x0000000107337824 */ /* 0x100fe200008e0600 */
[C---:B------:R-:W-:Y:S01]  /*2500*/  IADD3.X R79, PT, PT, R5.reuse, R79, RZ, P2, !PT ;  /* 0x0000004f054f7210 */ /* 0x040fe200017fe4ff */
[----:B------:R-:W-:-:S08]  /*2510*/  IMAD.X R15, R5, 0x1, R0, P0 ;  /* 0x00000001050f7824 */ /* 0x000fd000000e0600 */
.L_x_11928:
        /* <DEDUP_REMOVED lines=20> */
.L_x_11877:
[----:B------:R-:W-:Y:S05]  /*2660*/  BSYNC.RECONVERGENT B0 ;  /* 0x0000000000007941 */ /* 0x000fea0003800200 */
.L_x_11876:
        /* <DEDUP_REMOVED lines=12> */
.L_x_11879:
[----:B------:R-:W-:Y:S05]  /*2730*/  BSYNC.RECONVERGENT B0 ;  /* 0x0000000000007941 */ /* 0x000fea0003800200 */
.L_x_11878:
        /* <DEDUP_REMOVED lines=12> */
.L_x_11881:
[----:B------:R-:W-:Y:S05]  /*2800*/  BSYNC.RECONVERGENT B0 ;  /* 0x0000000000007941 */ /* 0x000fea0003800200 */
.L_x_11880:
        /* <DEDUP_REMOVED lines=15> */
.L_x_11883:
[----:B------:R-:W-:Y:S05]  /*2900*/  BSYNC.RECONVERGENT B0 ;  /* 0x0000000000007941 */ /* 0x000fea0003800200 */
.L_x_11882:
        /* <DEDUP_REMOVED lines=26> */
.L_x_11887:
[----:B------:R-:W-:Y:S05]  /*2ab0*/  BSYNC.RECONVERGENT B0 ;  /* 0x0000000000007941 */ /* 0x000fea0003800200 */
.L_x_11886:
        /* <DEDUP_REMOVED lines=12> */
.L_x_11889:
[----:B------:R-:W-:Y:S05]  /*2b80*/  BSYNC.RECONVERGENT B0 ;  /* 0x0000000000007941 */ /* 0x000fea0003800200 */
.L_x_11888:
        /* <DEDUP_REMOVED lines=12> */
.L_x_11891:
[----:B------:R-:W-:Y:S05]  /*2c50*/  BSYNC.RECONVERGENT B0 ;  /* 0x0000000000007941 */ /* 0x000fea0003800200 */
.L_x_11890:
        /* <DEDUP_REMOVED lines=17> */
.L_x_11885:
        /* <DEDUP_REMOVED lines=61> */
.L_x_11897:
[----:B------:R-:W-:Y:S05]  /*3140*/  BSYNC.RECONVERGENT B0 ;  /* 0x0000000000007941 */ /* 0x000fea0003800200 */
.L_x_11896:
        /* <DEDUP_REMOVED lines=51> */
.L_x_11895:
[----:B------:R-:W-:Y:S05]  /*3480*/  BSYNC.RECONVERGENT B1 ;  /* 0x0000000000017941 */ /* 0x000fea0003800200 */
.L_x_11894:
        /* <DEDUP_REMOVED lines=66> */
.L_x_11901:
[----:B------:R-:W-:Y:S05]  /*38b0*/  BSYNC.RECONVERGENT B0 ;  /* 0x0000000000007941 */ /* 0x000fea0003800200 */
.L_x_11900:
        /* <DEDUP_REMOVED lines=51> */
.L_x_11899:
[----:B------:R-:W-:Y:S05]  /*3bf0*/  BSYNC.RECONVERGENT B1 ;  /* 0x0000000000017941 */ /* 0x000fea0003800200 */
.L_x_11898:
        /* <DEDUP_REMOVED lines=64> */
.L_x_11905:
[----:B------:R-:W-:Y:S05]  /*4000*/  BSYNC.RECONVERGENT B0 ;  /* 0x0000000000007941 */ /* 0x000fea0003800200 */
.L_x_11904:
        /* <DEDUP_REMOVED lines=51> */
.L_x_11903:
[----:B------:R-:W-:Y:S05]  /*4340*/  BSYNC.RECONVERGENT B1 ;  /* 0x0000000000017941 */ /* 0x000fea0003800200 */
.L_x_11902:
        /* <DEDUP_REMOVED lines=67> */
.L_x_11909:
[----:B------:R-:W-:Y:S05]  /*4780*/  BSYNC.RECONVERGENT B0 ;  /* 0x0000000000007941 */ /* 0x000fea0003800200 */
.L_x_11908:
        /* <DEDUP_REMOVED lines=51> */
.L_x_11907:
[----:B------:R-:W-:Y:S05]  /*4ac0*/  BSYNC.RECONVERGENT B1 ;  /* 0x0000000000017941 */ /* 0x000fea0003800200 */
.L_x_11906:
[----:B------:R-:W2:Y:S02]  /*4ad0*/  LD.E R3, desc[UR4][R102.64+0xd0] ;  /* 0x0000d00466037980 */ /* 0x000ea4000c101900 */
[----:B--2---:R-:W-:Y:S05]  /*4ae0*/  IMAD.U32 R3, R3, -0x20, RZ ;  /* 0xffffffe003037824 */ /* 0x004fea00078e00ff */
[C---:B------:R-:W-:Y:S02]  /*4af0*/  LEA R14, P1, R3.reuse, R14, 0x1 ;  /* 0x0000000e030e7211 */ /* 0x040fe400078208ff */
[C---:B------:R-:W-:Y:S02]  /*4b00*/  LEA R50, P0, R3.reuse, R50, 0x1 ;  /* 0x0000003203327211 */ /* 0x040fe400078008ff */
[C---:B------:R-:W-:Y:S02]  /*4b10*/  LEA.HI.X.SX32 R15, R3.reuse, R15, 0x1, P1 ;  /* 0x0000000f030f7211 */ /* 0x040fe400008f0eff */
[----:B------:R-:W-:Y:S01]  /*4b20*/  LEA.HI.X.SX32 R51, R3, R51, 0x1, P0 ;  /* 0x0000003303337211 */ /* 0x000fe200000f0eff */
[----:B------:R-:W-:Y:S05]  /*4b30*/  BRA `(.L_x_11892) ;  /* 0x0000003000247947 */ /* 0x000fea0003800000 */
.L_x_11893:
        /* <DEDUP_REMOVED lines=99> */
.L_x_11913:
[----:B------:R-:W-:Y:S05]  /*5170*/  BSYNC.RECONVERGENT B0 ;  /* 0x0000000000007941 */ /* 0x000fea0003800200 */
.L_x_11912:
        /* <DEDUP_REMOVED lines=92> */
.L_x_11911:
[----:B------:R-:W-:Y:S05]  /*5740*/  BSYNC.RECONVERGENT B1 ;  /* 0x0000000000017941 */ /* 0x000fea0003800200 */
.L_x_11910:
        /* <DEDUP_REMOVED lines=98> */
.L_x_11917:
[----:B------:R-:W-:Y:S05]  /*5d70*/  BSYNC.RECONVERGENT B0 ;  /* 0x0000000000007941 */ /* 0x000fea0003800200 */
.L_x_11916:
        /* <DEDUP_REMOVED lines=92> */
.L_x_11915:
[----:B------:R-:W-:Y:S05]  /*6340*/  BSYNC.RECONVERGENT B1 ;  /* 0x0000000000017941 */ /* 0x000fea0003800200 */
.L_x_11914:
        /* <DEDUP_REMOVED lines=98> */
.L_x_11921:
[----:B------:R-:W-:Y:S05]  /*6970*/  BSYNC.RECONVERGENT B0 ;  /* 0x0000000000007941 */ /* 0x000fea0003800200 */
.L_x_11920:
        /* <DEDUP_REMOVED lines=92> */
.L_x_11919:
[----:B------:R-:W-:Y:S05]  /*6f40*/  BSYNC.RECONVERGENT B1 ;  /* 0x0000000000017941 */ /* 0x000fea0003800200 */
.L_x_11918:
        /* <DEDUP_REMOVED lines=102> */
.L_x_11925:
[----:B------:R-:W-:Y:S05]  /*75b0*/  BSYNC.RECONVERGENT B0 ;  /* 0x0000000000007941 */ /* 0x000fea0003800200 */
.L_x_11924:
        /* <DEDUP_REMOVED lines=90> */
.L_x_11923:
[----:B------:R-:W-:Y:S05]  /*7b60*/  BSYNC.RECONVERGENT B1 ;  /* 0x0000000000017941 */ /* 0x000fea0003800200 */
.L_x_11922:
[----:B------:R-:W3:Y:S02]  /*7b70*/  LD.E R3, desc[UR4][R102.64+0xd0] ;  /* 0x0000d00466037980 */ /* 0x000ee4000c101900 */
[----:B---3--:R-:W-:Y:S05]  /*7b80*/  IMAD.U32 R3, R3, -0x20, RZ ;  /* 0xffffffe003037824 */ /* 0x008fea00078e00ff */
[C---:B------:R-:W-:Y:S02]  /*7b90*/  LEA R78, P1, R3.reuse, R78, 0x1 ;  /* 0x0000004e034e7211 */ /* 0x040fe400078208ff */
[C---:B------:R-:W-:Y:S02]  /*7ba0*/  LEA R76, P0, R3.reuse, R76, 0x1 ;  /* 0x0000004c034c7211 */ /* 0x040fe400078008ff */
[C---:B------:R-:W-:Y:S02]  /*7bb0*/  LEA.HI.X.SX32 R79, R3.reuse, R79, 0x1, P1 ;  /* 0x0000004f034f7211 */ /* 0x040fe400008f0eff */
[----:B------:R-:W-:Y:S09]  /*7bc0*/  LEA.HI.X.SX32 R77, R3, R77, 0x1, P0 ;  /* 0x0000004d034d7211 */ /* 0x000ff200000f0eff */
.L_x_11892:
[----:B------:R-:W-:Y:S05]  /*7bd0*/  BSYNC.RECONVERGENT B2 ;  /* 0x0000000000027941 */ /* 0x000fea0003800200 */
.L_x_11884:
        /* <DEDUP_REMOVED lines=101> */
.L_x_11927:
[----:B------:R-:W-:Y:S05]  /*8230*/  BSYNC.RECONVERGENT B0 ;  /* 0x0000000000007941 */ /* 0x000fea0003800200 */
.L_x_11926:
[----:B------:R-:W-:Y:S05]  /*8240*/  @P2 BRA `(.L_x_11928) ;  /* 0xffffffa000b42947 */ /* 0x000fea000383ffff */
.L_x_11875:
        /* <DEDUP_REMOVED lines=34> */
.L_x_11932:
[----:B------:R-:W-:Y:S05]  /*8470*/  BSYNC.RECONVERGENT B0 ;  /* 0x0000000000007941 */ /* 0x000fea0003800200 */
.L_x_11931:
        /* <DEDUP_REMOVED lines=14> */
.L_x_11934:
[----:B------:R-:W-:Y:S05]  /*8560*/  BSYNC.RECONVERGENT B0 ;  /* 0x0000000000007941 */ /* 0x000fea0003800200 */
.L_x_11933:
        /* <DEDUP_REMOVED lines=16> */
.L_x_11936:
[----:B------:R-:W-:Y:S05]  /*8670*/  BSYNC.RECONVERGENT B0 ;  /* 0x0000000000007941 */ /* 0x000fea0003800200 */
.L_x_11935:
        /* <DEDUP_REMOVED lines=16> */
.L_x_11930:
        /* <DEDUP_REMOVED lines=84> */
.L_x_11944:
[----:B------:R-:W-:Y:S05]  /*8cc0*/  BSYNC.RECONVERGENT B0 ;  /* 0x0000000000007941 */ /* 0x000fea0003800200 */
.L_x_11943:
[----:B-----5:R-:W-:Y:S01]  /*8cd0*/  IMAD.MOV.U32 R6, RZ, RZ, R10 ;  /* 0x000000ffff067224 */ /* 0x020fe200078e000a */
[----:B------:R-:W-:Y:S01]  /*8ce0*/  MOV R4, R8 ;  /* 0x0000000800047202 */ /* 0x000fe20000000f00 */
[----:B------:R-:W-:Y:S01]  /*8cf0*/  IMAD.MOV.U32 R7, RZ, RZ, R11 ;  /* 0x000000ffff077224 */ /* 0x000fe200078e000b */
[----:B------:R-:W-:Y:S02]  /*8d00*/  MOV R5, R9 ;  /* 0x0000000900057202 */ /* 0x000fe40000000f00 */
.L_x_11942:
[----:B------:R-:W-:Y:S05]  /*8d10*/  BSYNC.RECONVERGENT B1 ;  /* 0x0000000000017941 */ /* 0x000fea0003800200 */
.L_x_11941:
        /* <DEDUP_REMOVED lines=50> */
.L_x_11946:
[----:B------:R-:W-:Y:S05]  /*9040*/  BSYNC.RECONVERGENT B0 ;  /* 0x0000000000007941 */ /* 0x000fea0003800200 */
.L_x_11945:
[----:B-----5:R3:W-:Y:S02]  /*9050*/  STS.128 [R164+0x2000], R8 ;  /* 0x00200008a4007388 */ /* 0x0207e40000000c00 */
.L_x_11940:
[----:B------:R-:W-:Y:S05]  /*9060*/  BSYNC.RECONVERGENT B2 ;  /* 0x0000000000027941 */ /* 0x000fea0003800200 */
.L_x_11939:
        /* <DEDUP_REMOVED lines=16> */
[--C-:B-----5:R-:W-:Y:S01]  /*9170*/  HADD2.F32 R22, -RZ, R9.reuse.H0_H0 ;  /* 0x20000009ff167230 */ /* 0x120fe20000004100 */
[----:B------:R-:W-:Y:S01]  /*9180*/  MOV R20, R10 ;  /* 0x0000000a00147202 */ /* 0x000fe20000000f00 */
[----:B------:R-:W-:Y:S02]  /*9190*/  HADD2.F32 R24, -RZ, R9.H1_H1 ;  /* 0x30000009ff187230 */ /* 0x000fe40000004100 */
[--C-:B------:R-:W-:Y:S02]  /*91a0*/  HADD2.F32 R21, -RZ, R11.reuse.H1_H1 ;  /* 0x3000000bff157230 */ /* 0x100fe40000004100 */
[----:B------:R-:W-:-:S02]  /*91b0*/  HADD2.F32 R26, -RZ, R11.H0_H0 ;  /* 0x2000000bff1a7230 */ /* 0x000fc40000004100 */
        /* <DEDUP_REMOVED lines=33> */
.L_x_11952:
[----:B------:R-:W-:Y:S05]  /*93d0*/  BSYNC.RECONVERGENT B0 ;  /* 0x0000000000007941 */ /* 0x000fea0003800200 */
.L_x_11951:
[----:B-----5:R1:W-:Y:S02]  /*93e0*/  STS.128 [R164+0x800], R8 ;  /* 0x00080008a4007388 */ /* 0x0203e40000000c00 */
.L_x_11950:
[----:B------:R-:W-:Y:S05]  /*93f0*/  BSYNC.RECONVERGENT B1 ;  /* 0x0000000000017941 */ /* 0x000fea0003800200 */
.L_x_11949:
        /* <DEDUP_REMOVED lines=47> */
.L_x_11954:
[----:B------:R-:W-:Y:S05]  /*96f0*/  BSYNC.RECONVERGENT B0 ;  /* 0x0000000000007941 */ /* 0x000fea0003800200 */
.L_x_11953:
[----:B-----5:R3:W-:Y:S02]  /*9700*/  STS.128 [R164+0x2800], R8 ;  /* 0x00280008a4007388 */ /* 0x0207e40000000c00 */
.L_x_11948:
[----:B------:R-:W-:Y:S05]  /*9710*/  BSYNC.RECONVERGENT B2 ;  /* 0x0000000000027941 */ /* 0x000fea0003800200 */
.L_x_11947:
        /* <DEDUP_REMOVED lines=54> */
.L_x_11960:
[----:B------:R-:W-:Y:S05]  /*9a80*/  BSYNC.RECONVERGENT B0 ;  /* 0x0000000000007941 */ /* 0x000fea0003800200 */
.L_x_11959:
[----:B-----5:R1:W-:Y:S02]  /*9a90*/  STS.128 [R164+0x1000], R8 ;  /* 0x00100008a4007388 */ /* 0x0203e40000000c00 */
.L_x_11958:
[----:B------:R-:W-:Y:S05]  /*9aa0*/  BSYNC.RECONVERGENT B1 ;  /* 0x0000000000017941 */ /* 0x000fea0003800200 */
.L_x_11957:
        /* <DEDUP_REMOVED lines=47> */
.L_x_11962:
[----:B------:R-:W-:Y:S05]  /*9da0*/  BSYNC.RECONVERGENT B0 ;  /* 0x0000000000007941 */ /* 0x000fea0003800200 */
.L_x_11961:
[----:B-----5:R1:W-:Y:S02]  /*9db0*/  STS.128 [R164+0x3000], R8 ;  /* 0x00300008a4007388 */ /* 0x0203e40000000c00 */
.L_x_11956:
[----:B------:R-:W-:Y:S05]  /*9dc0*/  BSYNC.RECONVERGENT B2 ;  /* 0x0000000000027941 */ /* 0x000fea0003800200 */
.L_x_11955:
        /* <DEDUP_REMOVED lines=55> */
.L_x_11966:
[----:B------:R-:W-:Y:S05]  /*a140*/  BSYNC.RECONVERGENT B0 ;  /* 0x0000000000007941 */ /* 0x000fea0003800200 */
.L_x_11965:
[----:B-----5:R3:W-:Y:S02]  /*a150*/  STS.128 [R164+0x1800], R8 ;  /* 0x00180008a4007388 */ /* 0x0207e40000000c00 */
.L_x_11964:
[----:B------:R-:W-:Y:S05]  /*a160*/  BSYNC.RECONVERGENT B1 ;  /* 0x0000000000017941 */ /* 0x000fea0003800200 */
.L_x_11963:
        /* <DEDUP_REMOVED lines=10> */
[----:B------:R-:W-:Y:S02]  /*a210*/  HADD2.F32 R10, -RZ, R11.H1_H1 ;  /* 0x3000000bff0a7230 */ /* 0x000fe40000004100 */
[--C-:B------:R-:W-:Y:S02]  /*a220*/  HADD2.F32 R17, -RZ, R9.reuse.H0_H0 ;  /* 0x20000009ff117230 */ /* 0x100fe40000004100 */
[----:B------:R-:W-:-:S02]  /*a230*/  HADD2.F32 R20, -RZ, R9.H1_H1 ;  /* 0x30000009ff147230 */ /* 0x000fc40000004100 */
[----:B--2---:R-:W-:Y:S02]  /*a240*/  HADD2.F32 R15, -RZ, R11.H0_H0 ;  /* 0x2000000bff0f7230 */ /* 0x004fe40000004100 */
        /* <DEDUP_REMOVED lines=32> */
.L_x_11968:
[----:B------:R-:W-:Y:S05]  /*a450*/  BSYNC.RECONVERGENT B0 ;  /* 0x0000000000007941 */ /* 0x000fea0003800200 */
.L_x_11967:
[----:B-----5:R3:W-:Y:S01]  /*a460*/  STS.128 [R164+0x3800], R8 ;  /* 0x00380008a4007388 */ /* 0x0207e20000000c00 */
[----:B------:R-:W-:Y:S05]  /*a470*/  BRA `(.L_x_11937) ;  /* 0x0000002c00747947 */ /* 0x000fea0003800000 */
.L_x_11938:
        /* <DEDUP_REMOVED lines=96> */
.L_x_11974:
[----:B------:R-:W-:Y:S05]  /*aa80*/  BSYNC.RECONVERGENT B0 ;  /* 0x0000000000007941 */ /* 0x000fea0003800200 */
.L_x_11973:
[----:B--2--5:R-:W-:Y:S01]  /*aa90*/  IMAD.MOV.U32 R6, RZ, RZ, R30 ;  /* 0x000000ffff067224 */ /* 0x024fe200078e001e */
[----:B------:R-:W-:Y:S01]  /*aaa0*/  MOV R4, R28 ;  /* 0x0000001c00047202 */ /* 0x000fe20000000f00 */
[----:B------:R-:W-:Y:S01]  /*aab0*/  IMAD.MOV.U32 R7, RZ, RZ, R31 ;  /* 0x000000ffff077224 */ /* 0x000fe200078e001f */
[----:B------:R-:W-:Y:S02]  /*aac0*/  MOV R5, R29 ;  /* 0x0000001d00057202 */ /* 0x000fe40000000f00 */
.L_x_11972:
[----:B------:R-:W-:Y:S05]  /*aad0*/  BSYNC.RECONVERGENT B1 ;  /* 0x0000000000017941 */ /* 0x000fea0003800200 */
.L_x_11971:
        /* <DEDUP_REMOVED lines=87> */
.L_x_11976:
[----:B------:R-:W-:Y:S05]  /*b050*/  BSYNC.RECONVERGENT B0 ;  /* 0x0000000000007941 */ /* 0x000fea0003800200 */
.L_x_11975:
[----:B-----5:R3:W-:Y:S02]  /*b060*/  STS.128 [R164+0x2000], R28 ;  /* 0x0020001ca4007388 */ /* 0x0207e40000000c00 */
.L_x_11970:
[----:B------:R-:W-:Y:S05]  /*b070*/  BSYNC.RECONVERGENT B2 ;  /* 0x0000000000027941 */ /* 0x000fea0003800200 */
.L_x_11969:
        /* <DEDUP_REMOVED lines=55> */
[----:B---3--:R-:W-:Y:S02]  /*b3f0*/  HADD2.F32 R4, -RZ, R8.H0_H0 ;  /* 0x20000008ff047230 */ /* 0x008fe40000004100 */
        /* <DEDUP_REMOVED lines=35> */
.L_x_11982:
[----:B------:R-:W-:Y:S05]  /*b630*/  BSYNC.RECONVERGENT B0 ;  /* 0x0000000000007941 */ /* 0x000fea0003800200 */
.L_x_11981:
[----:B-----5:R1:W-:Y:S02]  /*b640*/  STS.128 [R164+0x800], R28 ;  /* 0x0008001ca4007388 */ /* 0x0203e40000000c00 */
.L_x_11980:
[----:B------:R-:W-:Y:S05]  /*b650*/  BSYNC.RECONVERGENT B1 ;  /* 0x0000000000017941 */ /* 0x000fea0003800200 */
.L_x_11979:
        /* <DEDUP_REMOVED lines=31> */
[----:B-1----:R-:W-:Y:S02]  /*b850*/  HADD2.F32 R36, -RZ, R19.H1_H1 ;  /* 0x30000013ff247230 */ /* 0x002fe40000004100 */
        /* <DEDUP_REMOVED lines=52> */
.L_x_11984:
[----:B------:R-:W-:Y:S05]  /*bba0*/  BSYNC.RECONVERGENT B0 ;  /* 0x0000000000007941 */ /* 0x000fea0003800200 */
.L_x_11983:
[----:B-----5:R3:W-:Y:S02]  /*bbb0*/  STS.128 [R164+0x2800], R28 ;  /* 0x0028001ca4007388 */ /* 0x0207e40000000c00 */
.L_x_11978:
[----:B------:R-:W-:Y:S05]  /*bbc0*/  BSYNC.RECONVERGENT B2 ;  /* 0x0000000000027941 */ /* 0x000fea0003800200 */
.L_x_11977:
        /* <DEDUP_REMOVED lines=91> */
.L_x_11990:
[----:B------:R-:W-:Y:S05]  /*c180*/  BSYNC.RECONVERGENT B0 ;  /* 0x0000000000007941 */ /* 0x000fea0003800200 */
.L_x_11989:
[----:B-----5:R3:W-:Y:S02]  /*c190*/  STS.128 [R164+0x1000], R28 ;  /* 0x0010001ca4007388 */ /* 0x0207e40000000c00 */
.L_x_11988:
[----:B------:R-:W-:Y:S05]  /*c1a0*/  BSYNC.RECONVERGENT B1 ;  /* 0x0000000000017941 */ /* 0x000fea0003800200 */
.L_x_11987:
        /* <DEDUP_REMOVED lines=84> */
.L_x_11992:
[----:B------:R-:W-:Y:S05]  /*c6f0*/  BSYNC.RECONVERGENT B0 ;  /* 0x0000000000007941 */ /* 0x000fea0003800200 */
.L_x_11991:
[----:B-----5:R3:W-:Y:S02]  /*c700*/  STS.128 [R164+0x3000], R28 ;  /* 0x0030001ca4007388 */ /* 0x0207e40000000c00 */
.L_x_11986:
[----:B------:R-:W-:Y:S05]  /*c710*/  BSYNC.RECONVERGENT B2 ;  /* 0x0000000000027941 */ /* 0x000fea0003800200 */
.L_x_11985:
        /* <DEDUP_REMOVED lines=91> */
.L_x_11996:
[----:B------:R-:W-:Y:S05]  /*ccd0*/  BSYNC.RECONVERGENT B0 ;  /* 0x0000000000007941 */ /* 0x000fea0003800200 */
.L_x_11995:
[----:B-----5:R1:W-:Y:S02]  /*cce0*/  STS.128 [R164+0x1800], R28 ;  /* 0x0018001ca4007388 */ /* 0x0203e40000000c00 */
.L_x_11994:
[----:B------:R-:W-:Y:S05]  /*ccf0*/  BSYNC.RECONVERGENT B1 ;  /* 0x0000000000017941 */ /* 0x000fea0003800200 */
.L_x_11993:
        /* <DEDUP_REMOVED lines=83> */
.L_x_11998:
[----:B------:R-:W-:Y:S05]  /*d230*/  BSYNC.RECONVERGENT B0 ;  /* 0x0000000000007941 */ /* 0x000fea0003800200 */
.L_x_11997:
[----:B-----5:R1:W-:Y:S02]  /*d240*/  STS.128 [R164+0x3800], R28 ;  /* 0x0038001ca4007388 */ /* 0x0203e40000000c00 */
.L_x_11937:
[----:B------:R-:W-:Y:S05]  /*d250*/  BSYNC.RECONVERGENT B3 ;  /* 0x0000000000037941 */ /* 0x000fea0003800200 */
.L_x_11929:
[----:B-123--:R-:W-:Y:S01]  /*d260*/  IMAD.IADD R4, R101, 0x1, -R58 ;  /* 0x0000000165047824 */ /* 0x00efe200078e0a3a */
[C---:B----4-:R-:W-:Y:S01]  /*d270*/  SHF.L.U64.HI R2, R65.reuse, 0x1, R68 ;  /* 0x0000000141027819 */ /* 0x050fe20000010244 */
[----:B------:R-:W-:Y:S01]  /*d280*/  IMAD.SHL.U32 R5, R65, 0x2, RZ ;  /* 0x0000000241057824 */ /* 0x000fe200078e00ff */
[----:B------:R-:W-:Y:S02]  /*d290*/  BSSY.RECONVERGENT B0, `(.L_x_11999) ;  /* 0x0000016000007945 */ /* 0x000fe40003800200 */
[----:B------:R-:W-:Y:S02]  /*d2a0*/  ISETP.GE.AND P5, PT, R110, R4, PT ;  /* 0x000000046e00720c */ /* 0x000fe40003fa6270 */
        /* <DEDUP_REMOVED lines=20> */
.L_x_12000:
[----:B------:R-:W-:Y:S05]  /*d3f0*/  BSYNC.RECONVERGENT B0 ;  /* 0x0000000000007941 */ /* 0x000fea0003800200 */
.L_x_11999:
        /* <DEDUP_REMOVED lines=14> */
.L_x_12002:
[----:B------:R-:W-:Y:S05]  /*d4e0*/  BSYNC.RECONVERGENT B0 ;  /* 0x0000000000007941 */ /* 0x000fea0003800200 */
.L_x_12001:
        /* <DEDUP_REMOVED lines=16> */
.L_x_12004:
[----:B------:R-:W-:Y:S05]  /*d5f0*/  BSYNC.RECONVERGENT B0 ;  /* 0x0000000000007941 */ /* 0x000fea0003800200 */
.L_x_12003:
        /* <DEDUP_REMOVED lines=16> */
.L_x_12006:
[----:B------:R-:W-:Y:S05]  /*d700*/  BSYNC.RECONVERGENT B0 ;  /* 0x0000000000007941 */ /* 0x000fea0003800200 */
.L_x_12005:
[----:B------:R-:W2:Y:S04]  /*d710*/  LD.E.64 R10, desc[UR4][R102.64+0x1c0] ;  /* 0x0001c004660a7980 */ /* 0x000ea8000c101b00 */
[----:B-1-3--:R-:W3:Y:S01]  /*d720*/  LD.E.64 R8, desc[UR4][R102.64+0x1b8] ;  /* 0x0001b80466087980 */ /* 0x00aee2000c101b00 */
[----:B--2-4-:R-:W-:Y:S02]  /*d730*/  MOV R6, R162 ;  /* 0x000000a200067202 */ /* 0x014fe40000000f00 */
[----:B------:R-:W-:Y:S01]  /*d740*/  MOV R7, RZ ;  /* 0x000000ff00077202 */ /* 0x000fe20000000f00 */
[----:B------:R-:W2:Y:S04]  /*d750*/  LD.E R3, desc[UR4][R102.64+0xd8] ;  /* 0x0000d80466037980 */ /* 0x000ea8000c101900 */
[----:B------:R-:W0:Y:S01]  /*d760*/  LDGDEPBAR ;  /* 0x00000000000079af */ /* 0x000e220000000000 */
[----:B------:R-:W-:-:S04]  /*d770*/  IMAD.WIDE.U32 R6, R163, R10, R6 ;  /* 0x0000000aa3067225 */ /* 0x000fc800078e0006 */
        /* <DEDUP_REMOVED lines=26> */
.L_x_12008:
[----:B------:R1:W-:Y:S04]  /*d920*/  STS.128 [R164+0x8000], RZ ;  /* 0x008000ffa4007388 */ /* 0x0003e80000000c00 */
[----:B------:R1:W-:Y:S02]  /*d930*/  STS.128 [R164+0xa000], RZ ;  /* 0x00a000ffa4007388 */ /* 0x0003e40000000c00 */
.L_x_12009:
[----:B------:R-:W-:Y:S05]  /*d940*/  BSYNC.RECONVERGENT B0 ;  /* 0x0000000000007941 */ /* 0x000fea0003800200 */
.L_x_12007:
[----:B------:R-:W-:Y:S01]  /*d950*/  ISETP.GE.AND P1, PT, R173, R4, PT ;  /* 0x00000004ad00720c */ /* 0x000fe20003f26270 */
[----:B------:R-:W-:Y:S01]  /*d960*/  BSSY.RECONVERGENT B0, `(.L_x_12010) ;  /* 0x0000014000007945 */ /* 0x000fe20003800200 */
[----:B--2---:R-:W-:Y:S02]  /*d970*/  LEA R6, P0, R61, R158, 0x1 ;  /* 0x0000009e3d067211 */ /* 0x004fe400078008ff */
        /* <DEDUP_REMOVED lines=18> */
.L_x_12011:
[----:B------:R-:W-:Y:S05]  /*daa0*/  BSYNC.RECONVERGENT B0 ;  /* 0x0000000000007941 */ /* 0x000fea0003800200 */
.L_x_12010:
        /* <DEDUP_REMOVED lines=18> */
.L_x_12013:
[----:B------:R-:W-:Y:S05]  /*dbd0*/  BSYNC.RECONVERGENT B0 ;  /* 0x0000000000007941 */ /* 0x000fea0003800200 */
.L_x_12012:
        /* <DEDUP_REMOVED lines=18> */
.L_x_12015:
[----:B------:R-:W-:Y:S05]  /*dd00*/  BSYNC.RECONVERGENT B0 ;  /* 0x0000000000007941 */ /* 0x000fea0003800200 */
.L_x_12014:
[----:B-----5:R-:W2:Y:S01]  /*dd10*/  LD.E R15, desc[UR4][R102.64+0x18c] ;  /* 0x00018c04660f7980 */ /* 0x020ea2000c101900 */
[----:B------:R-:W4:Y:S01]  /*dd20*/  S2UR UR6, SR_CgaCtaId ;  /* 0x00000000000679c3 */ /* 0x000f220000008800 */
[----:B---3--:R-:W-:Y:S01]  /*dd30*/  SHF.R.U32.HI R7, RZ, 0x1, R161 ;  /* 0x00000001ff077819 */ /* 0x008fe200000116a1 */
[----:B------:R-:W-:Y:S01]  /*dd40*/  UMOV UR7, 0x400 ;  /* 0x0000040000077882 */ /* 0x000fe20000000000 */
[----:B------:R-:W-:Y:S01]  /*dd50*/  LOP3.LUT R63, R63, 0x200, R66, 0xf8, !PT ;  /* 0x000002003f3f7812 */ /* 0x000fe200078ef842 */
[----:B------:R-:W0:Y:S01]  /*dd60*/  LDGDEPBAR ;  /* 0x00000000000079af */ /* 0x000e220000000000 */
[C---:B------:R-:W-:Y:S01]  /*dd70*/  LOP3.LUT R3, R64.reuse, 0x8, R7, 0xf8, !PT ;  /* 0x0000000840037812 */ /* 0x040fe200078ef807 */
[----:B------:R-:W-:Y:S01]  /*dd80*/  BSSY.RECONVERGENT B1, `(.L_x_12016) ;  /* 0x0000141000017945 */ /* 0x000fe20003800200 */
[----:B-1----:R-:W-:Y:S02]  /*dd90*/  LOP3.LUT R9, R64, 0x8, R161, 0x78, !PT ;  /* 0x0000000840097812 */ /* 0x002fe400078e78a1 */
[----:B------:R-:W-:-:S02]  /*dda0*/  SHF.L.U32 R146, R161, 0x6, RZ ;  /* 0x00000006a1927819 */ /* 0x000fc400000006ff */
[--C-:B------:R-:W-:Y:S02]  /*ddb0*/  LOP3.LUT R14, R3, 0x38, R60.reuse, 0x78, !PT ;  /* 0x00000038030e7812 */ /* 0x100fe400078e783c */
[----:B------:R-:W-:Y:S02]  /*ddc0*/  LOP3.LUT R3, R9, 0x38, R60, 0x78, !PT ;  /* 0x0000003809037812 */ /* 0x000fe400078e783c */
[----:B------:R-:W-:Y:S02]  /*ddd0*/  LOP3.LUT R146, R146, 0x400, RZ, 0xc0, !PT ;  /* 0x0000040092927812 */ /* 0x000fe400078ec0ff */
[----:B------:R-:W-:Y:S02]  /*dde0*/  IADD3 R147, PT, PT, R14, R63, RZ ;  /* 0x0000003f0e937210 */ /* 0x000fe40007ffe0ff */
[----:B------:R-:W-:Y:S02]  /*ddf0*/  LEA R146, R3, R146, 0x1 ;  /* 0x0000009203927211 */ /* 0x000fe400078e08ff */
[----:B------:R-:W-:-:S02]  /*de00*/  R2P PR, R161, 0x6 ;  /* 0x00000006a1007804 */ /* 0x000fc40000000000 */
[----:B------:R-:W-:Y:S01]  /*de10*/  MOV R4, 0x20 ;  /* 0x0000002000047802 */ /* 0x000fe20000000f00 */
[----:B----4-:R-:W-:Y:S01]  /*de20*/  ULEA UR6, UR6, UR7, 0x18 ;  /* 0x0000000706067291 */ /* 0x010fe2000f8ec0ff */
[----:B------:R-:W-:Y:S02]  /*de30*/  MOV R6, 0x40 ;  /* 0x0000004000067802 */ /* 0x000fe40000000f00 */
[----:B------:R-:W-:Y:S02]  /*de40*/  SEL R4, R4, 0xffffffe0, !P1 ;  /* 0xffffffe004047807 */ /* 0x000fe40004800000 */
[----:B------:R-:W-:Y:S02]  /*de50*/  SEL R6, R6, 0xffffffc0, !P2 ;  /* 0xffffffc006067807 */ /* 0x000fe40005000000 */
[----:B------:R-:W-:Y:S02]  /*de60*/  LEA R147, R147, UR6, 0x1 ;  /* 0x0000000693937c11 */ /* 0x000fe4000f8e08ff */
[----:B------:R-:W-:Y:S01]  /*de70*/  LDSM.16.M88.4 R36, [R146+UR6+0x4000] ;  /* 0x004000069224783b */ /* 0x000fe20008000200 */
[----:B------:R-:W-:-:S02]  /*de80*/  IADD3 R3, PT, PT, R146, UR6, RZ ;  /* 0x0000000692037c10 */ /* 0x000fc4000fffe0ff */
[-C--:B------:R-:W-:Y:S01]  /*de90*/  IADD3 R145, PT, PT, R147, R4.reuse, RZ ;  /* 0x0000000493917210 */ /* 0x080fe20007ffe0ff */
[----:B------:R-:W1:Y:S01]  /*dea0*/  LDSM.16.M88.4 R48, [R147] ;  /* 0x000000009330783b */ /* 0x000e620000000200 */
[----:B------:R-:W-:Y:S02]  /*deb0*/  IADD3 R142, PT, PT, R3, R4, RZ ;  /* 0x00000004038e7210 */ /* 0x000fe40007ffe0ff */
[-C--:B------:R-:W-:Y:S01]  /*dec0*/  IADD3 R144, PT, PT, R147, R6.reuse, RZ ;  /* 0x0000000693907210 */ /* 0x080fe20007ffe0ff */
[----:B------:R-:W3:Y:S01]  /*ded0*/  LDSM.16.M88.4 R68, [R146+UR6+0x4800] ;  /* 0x004800069244783b */ /* 0x000ee20008000200 */
[----:B------:R-:W-:Y:S02]  /*dee0*/  IADD3 R141, PT, PT, R3, R6, RZ ;  /* 0x00000006038d7210 */ /* 0x000fe40007ffe0ff */
[C---:B------:R-:W-:Y:S01]  /*def0*/  IADD3 R143, PT, PT, R4.reuse, R144, RZ ;  /* 0x00000090048f7210 */ /* 0x040fe20007ffe0ff */
[----:B------:R-:W4:Y:S01]  /*df00*/  LDSM.16.M88.4 R60, [R146+UR6+0x5000] ;  /* 0x00500006923c783b */ /* 0x000f220008000200 */
[----:B------:R-:W-:-:S02]  /*df10*/  IADD3 R140, PT, PT, R4, R141, RZ ;  /* 0x0000008d048c7210 */ /* 0x000fc40007ffe0ff */
[----:B------:R-:W-:Y:S01]  /*df20*/  ISETP.NE.AND P6, PT, R105, 0x1, PT ;  /* 0x000000016900780c */ /* 0x000fe20003fc5270 */
[----:B------:R-:W4:Y:S04]  /*df30*/  LDSM.16.M88.4 R16, [R146+UR6+0x5800] ;  /* 0x005800069210783b */ /* 0x000f280008000200 */
[----:B------:R-:W-:Y:S04]  /*df40*/  LDSM.16.M88.4 R8, [R145] ;  /* 0x000000009108783b */ /* 0x000fe80000000200 */
[----:B------:R-:W4:Y:S04]  /*df50*/  LDSM.16.M88.4 R40, [R142+0x4000] ;  /* 0x004000008e28783b */ /* 0x000f280000000200 */
[----:B------:R-:W4:Y:S04]  /*df60*/  LDSM.16.M88.4 R44, [R142+0x5000] ;  /* 0x005000008e2c783b */ /* 0x000f280000000200 */
[----:B------:R-:W4:Y:S04]  /*df70*/  LDSM.16.M88.4 R72, [R142+0x4800] ;  /* 0x004800008e48783b */ /* 0x000f280000000200 */
[----:B------:R-:W4:Y:S04]  /*df80*/  LDSM.16.M88.4 R28, [R142+0x5800] ;  /* 0x005800008e1c783b */ /* 0x000f280000000200 */
[----:B------:R-:W-:Y:S01]  /*df90*/  LDSM.16.M88.4 R24, [R141+0x4000] ;  /* 0x004000008d18783b */ /* 0x000fe20000000200 */
[C---:B-1----:R-:W-:Y:S03]  /*dfa0*/  HMMA.16816.F32 R20, R48.reuse, R36, RZ ;  /* 0x000000243014723c */ /* 0x042fe600000018ff */
[----:B------:R-:W-:Y:S04]  /*dfb0*/  LDSM.16.M88.4 R80, [R141+0x5000] ;  /* 0x005000008d50783b */ /* 0x000fe80000000200 */
[----:B------:R-:W-:Y:S01]  /*dfc0*/  LDSM.16.M88.4 R76, [R147+0x2000] ;  /* 0x00200000934c783b */ /* 0x000fe20000000200 */
[C---:B------:R-:W-:Y:S03]  /*dfd0*/  HMMA.16816.F32 R36, R48.reuse, R38, RZ ;  /* 0x000000263024723c */ /* 0x040fe600000018ff */
[----:B------:R-:W-:Y:S05]  /*dfe0*/  LDSM.16.M88.4 R84, [R142+0x6000] ;  /* 0x006000008e54783b */ /* 0x000fea0000000200 */
[C---:B---3--:R-:W-:Y:S08]  /*dff0*/  HMMA.16816.F32 R32, R48.reuse, R68, RZ ;  /* 0x000000443020723c */ /* 0x048ff000000018ff */
[C---:B----4-:R-:W-:Y:S08]  /*e000*/  HMMA.16816.F32 R64, R48.reuse, R60, RZ ;  /* 0x0000003c3040723c */ /* 0x050ff000000018ff */
[C---:B------:R-:W-:Y:S08]  /*e010*/  HMMA.16816.F32 R68, R48.reuse, R70, RZ ;  /* 0x000000463044723c */ /* 0x040ff000000018ff */
[C---:B------:R-:W-:Y:S08]  /*e020*/  HMMA.16816.F32 R60, R48.reuse, R62, RZ ;  /* 0x0000003e303c723c */ /* 0x040ff000000018ff */
[C---:B------:R-:W-:Y:S08]  /*e030*/  HMMA.16816.F32 R52, R48.reuse, R16, RZ ;  /* 0x000000103034723c */ /* 0x040ff000000018ff */
[----:B------:R-:W-:Y:S01]  /*e040*/  HMMA.16816.F32 R48, R48, R18, RZ ;  /* 0x000000123030723c */ /* 0x000fe200000018ff */
[----:B------:R-:W1:Y:S07]  /*e050*/  LDSM.16.M88.4 R16, [R144] ;  /* 0x000000009010783b */ /* 0x000e6e0000000200 */
        /* <DEDUP_REMOVED lines=16> */
[C---:B---3--:R-:W-:Y:S08]  /*e160*/  HMMA.16816.F32 R32, R16.reuse, R40, R32 ;  /* 0x000000281020723c */ /* 0x048ff00000001820 */
[C---:B------:R-:W-:Y:S01]  /*e170*/  HMMA.16816.F32 R68, R16.reuse, R42, R68 ;  /* 0x0000002a1044723c */ /* 0x040fe20000001844 */
[----:B------:R-:W3:Y:S07]  /*e180*/  LDSM.16.M88.4 R40, [R146+UR6+0x6000] ;  /* 0x006000069228783b */ /* 0x000eee0008000200 */
[C---:B------:R-:W-:Y:S08]  /*e190*/  HMMA.16816.F32 R64, R16.reuse, R80, R64 ;  /* 0x000000501040723c */ /* 0x040ff00000001840 */
[C---:B------:R-:W-:Y:S01]  /*e1a0*/  HMMA.16816.F32 R60, R16.reuse, R82, R60 ;  /* 0x00000052103c723c */ /* 0x040fe2000000183c */
[----:B------:R-:W-:Y:S07]  /*e1b0*/  LDSM.16.M88.4 R80, [R146+UR6+0x6800] ;  /* 0x006800069250783b */ /* 0x000fee0008000200 */
[C---:B----4-:R-:W-:Y:S08]  /*e1c0*/  HMMA.16816.F32 R52, R16.reuse, R44, R52 ;  /* 0x0000002c1034723c */ /* 0x050ff00000001834 */
[----:B------:R-:W-:Y:S01]  /*e1d0*/  HMMA.16816.F32 R48, R16, R46, R48 ;  /* 0x0000002e1030723c */ /* 0x000fe20000001830 */
[----:B------:R-:W4:Y:S04]  /*e1e0*/  LDSM.16.M88.4 R16, [R140+0x5800] ;  /* 0x005800008c10783b */ /* 0x000f280000000200 */
[----:B------:R-:W2:Y:S03]  /*e1f0*/  LDSM.16.M88.4 R44, [R145+0x2000] ;  /* 0x00200000912c783b */ /* 0x000ea60000000200 */
[C---:B------:R-:W-:Y:S08]  /*e200*/  HMMA.16816.F32 R20, R8.reuse, R28, R20 ;  /* 0x0000001c0814723c */ /* 0x040ff00000001814 */
[C---:B------:R-:W-:Y:S01]  /*e210*/  HMMA.16816.F32 R36, R8.reuse, R30, R36 ;  /* 0x0000001e0824723c */ /* 0x040fe20000001824 */
[----:B------:R-:W-:Y:S07]  /*e220*/  LDSM.16.M88.4 R28, [R144+0x2000] ;  /* 0x00200000901c783b */ /* 0x000fee0000000200 */
[C---:B-1----:R-:W-:Y:S08]  /*e230*/  HMMA.16816.F32 R32, R8.reuse, R24, R32 ;  /* 0x000000180820723c */ /* 0x042ff00000001820 */
[----:B------:R-:W-:Y:S01]  /*e240*/  HMMA.16816.F32 R68, R8, R26, R68 ;  /* 0x0000001a0844723c */ /* 0x000fe20000001844 */
[----:B------:R-:W1:Y:S07]  /*e250*/  LDSM.16.M88.4 R24, [R141+0x6000] ;  /* 0x006000008d18783b */ /* 0x000e6e0000000200 */
[C---:B---3--:R-:W-:Y:S08]  /*e260*/  HMMA.16816.F32 R20, R76.reuse, R40, R20 ;  /* 0x000000284c14723c */ /* 0x048ff00000001814 */
[----:B------:R-:W-:Y:S01]  /*e270*/  HMMA.16816.F32 R36, R76, R42, R36 ;  /* 0x0000002a4c24723c */ /* 0x000fe20000001824 */
[----:B------:R-:W-:Y:S07]  /*e280*/  LDSM.16.M88.4 R40, [R142+0x6800] ;  /* 0x006800008e28783b */ /* 0x000fee0000000200 */
[C---:B------:R-:W-:Y:S08]  /*e290*/  HMMA.16816.F32 R64, R8.reuse, R72, R64 ;  /* 0x000000480840723c */ /* 0x040ff00000001840 */
[C---:B------:R-:W-:Y:S01]  /*e2a0*/  HMMA.16816.F32 R60, R8.reuse, R74, R60 ;  /* 0x0000004a083c723c */ /* 0x040fe2000000183c */
[----:B------:R-:W-:Y:S07]  /*e2b0*/  LDSM.16.M88.4 R72, [R146+UR6+0x7000] ;  /* 0x007000069248783b */ /* 0x000fee0008000200 */
[C---:B----4-:R-:W-:Y:S08]  /*e2c0*/  HMMA.16816.F32 R52, R8.reuse, R16, R52 ;  /* 0x000000100834723c */ /* 0x050ff00000001834 */
[----:B------:R-:W-:Y:S01]  /*e2d0*/  HMMA.16816.F32 R48, R8, R18, R48 ;  /* 0x000000120830723c */ /* 0x000fe20000001830 */
[----:B------:R-:W-:Y:S04]  /*e2e0*/  LDSM.16.M88.4 R16, [R143+0x2000] ;  /* 0x002000008f10783b */ /* 0x000fe80000000200 */
[----:B------:R-:W3:Y:S03]  /*e2f0*/  LDSM.16.M88.4 R8, [R140+0x6000] ;  /* 0x006000008c08783b */ /* 0x000ee60000000200 */
[C---:B--2---:R-:W-:Y:S08]  /*e300*/  HMMA.16816.F32 R20, R44.reuse, R84, R20 ;  /* 0x000000542c14723c */ /* 0x044ff00000001814 */
[----:B------:R-:W-:Y:S08]  /*e310*/  HMMA.16816.F32 R36, R44, R86, R36 ;  /* 0x000000562c24723c */ /* 0x000ff00000001824 */
[----:B------:R-:W-:Y:S08]  /*e320*/  HMMA.16816.F32 R32, R76, R80, R32 ;  /* 0x000000504c20723c */ /* 0x000ff00000001820 */
[C---:B-1----:R-:W-:Y:S08]  /*e330*/  HMMA.16816.F32 R20, R28.reuse, R24, R20 ;  /* 0x000000181c14723c */ /* 0x042ff00000001814 */
[----:B------:R-:W-:Y:S01]  /*e340*/  HMMA.16816.F32 R36, R28, R26, R36 ;  /* 0x0000001a1c24723c */ /* 0x000fe20000001824 */
[----:B------:R-:W1:Y:S07]  /*e350*/  LDSM.16.M88.4 R24, [R146+UR6+0x7800] ;  /* 0x007800069218783b */ /* 0x000e6e0008000200 */
[----:B------:R-:W-:Y:S08]  /*e360*/  HMMA.16816.F32 R68, R76, R82, R68 ;  /* 0x000000524c44723c */ /* 0x000ff00000001844 */
[C---:B---3--:R-:W-:Y:S08]  /*e370*/  HMMA.16816.F32 R20, R16.reuse, R8, R20 ;  /* 0x000000081014723c */ /* 0x048ff00000001814 */
[----:B------:R-:W-:Y:S01]  /*e380*/  HMMA.16816.F32 R36, R16, R10, R36 ;  /* 0x0000000a1024723c */ /* 0x000fe20000001824 */
[----:B------:R-:W2:Y:S07]  /*e390*/  LDSM.16.M88.4 R8, [R142+0x7000] ;  /* 0x007000008e08783b */ /* 0x000eae0000000200 */
[C---:B------:R-:W-:Y:S01]  /*e3a0*/  HMMA.16816.F32 R80, R76.reuse, R72, R64 ;  /* 0x000000484c50723c */ /* 0x040fe20000001840 */
[----:B------:R-:W-:Y:S04]  /*e3b0*/  LDSM.16.M88.4 R64, [R141+0x6800] ;  /* 0x006800008d40783b */ /* 0x000fe80000000200 */
[-C--:B------:R-:W-:Y:S01]  /*e3c0*/  FMUL.FTZ R3, R20, R15.reuse ;  /* 0x0000000f14037220 */ /* 0x080fe20000410000 */
[-C--:B------:R-:W-:Y:S01]  /*e3d0*/  FMUL.FTZ R73, R21, R15.reuse ;  /* 0x0000000f15497220 */ /* 0x080fe20000410000 */
[-C--:B------:R-:W-:Y:S01]  /*e3e0*/  FMUL.FTZ R89, R23, R15.reuse ;  /* 0x0000000f17597220 */ /* 0x080fe20000410000 */
[----:B------:R-:W-:Y:S03]  /*e3f0*/  HMMA.16816.F32 R60, R76, R74, R60 ;  /* 0x0000004a4c3c723c */ /* 0x000fe6000000183c */
[-C--:B------:R-:W-:Y:S01]  /*e400*/  FMUL.FTZ R75, R22, R15.reuse ;  /* 0x0000000f164b7220 */ /* 0x080fe20000410000 */
[----:B------:R-:W3:Y:S01]  /*e410*/  MUFU.TANH R3, R3 ;  /* 0x0000000300037308 */ /* 0x000ee20000002400 */
[----:B------:R-:W4:Y:S01]  /*e420*/  LDSM.16.M88.4 R20, [R141+0x7000] ;  /* 0x007000008d14783b */ /* 0x000f220000000200 */
[----:B------:R-:W-:-:S02]  /*e430*/  FMUL.FTZ R39, R39, R15 ;  /* 0x0000000f27277220 */ /* 0x000fc40000410000 */
[C---:B------:R-:W-:Y:S01]  /*e440*/  HMMA.16816.F32 R84, R44.reuse, R40, R32 ;  /* 0x000000282c54723c */ /* 0x040fe20000001820 */
[----:B------:R-:W-:Y:S03]  /*e450*/  LDSM.16.M88.4 R32, [R140+0x6800] ;  /* 0x006800008c20783b */ /* 0x000fe60000000200 */
[----:B------:R-:W2:Y:S04]  /*e460*/  MUFU.TANH R73, R73 ;  /* 0x0000004900497308 */ /* 0x000ea80000002400 */
[----:B------:R-:W-:Y:S01]  /*e470*/  HMMA.16816.F32 R68, R44, R42, R68 ;  /* 0x0000002a2c44723c */ /* 0x000fe20000001844 */
[----:B------:R-:W3:Y:S03]  /*e480*/  LDSM.16.M88.4 R40, [R142+0x7800] ;  /* 0x007800008e28783b */ /* 0x000ee60000000200 */
[----:B------:R-:W3:Y:S04]  /*e490*/  MUFU.TANH R75, R75 ;  /* 0x0000004b004b7308 */ /* 0x000ee80000002400 */
[----:B-1----:R-:W-:Y:S05]  /*e4a0*/  HMMA.16816.F32 R52, R76, R24, R52 ;  /* 0x000000184c34723c */ /* 0x002fea0000001834 */
[----:B------:R-:W-:Y:S01]  /*e4b0*/  FMUL.FTZ R25, R36, R15 ;  /* 0x0000000f24197220 */ /* 0x000fe20000410000 */
[----:B------:R-:W1:Y:S02]  /*e4c0*/  MUFU.TANH R89, R89 ;  /* 0x0000005900597308 */ /* 0x000e640000002400 */
[C---:B--2---:R-:W-:Y:S06]  /*e4d0*/  HMMA.16816.F32 R80, R44.reuse, R8, R80 ;  /* 0x000000082c50723c */ /* 0x044fec0000001850 */
[----:B------:R-:W2:Y:S02]  /*e4e0*/  MUFU.TANH R25, R25 ;  /* 0x0000001900197308 */ /* 0x000ea40000002400 */
[----:B------:R-:W-:Y:S01]  /*e4f0*/  HMMA.16816.F32 R60, R44, R10, R60 ;  /* 0x0000000a2c3c723c */ /* 0x000fe2000000183c */
[----:B------:R-:W1:Y:S05]  /*e500*/  LDSM.16.M88.4 R8, [R141+0x7800] ;  /* 0x007800008d08783b */ /* 0x000e6a0000000200 */
[----:B------:R-:W1:Y:S02]  /*e510*/  MUFU.TANH R39, R39 ;  /* 0x0000002700277308 */ /* 0x000e640000002400 */
[----:B------:R-:W-:Y:S08]  /*e520*/  HMMA.16816.F32 R48, R76, R26, R48 ;  /* 0x0000001a4c30723c */ /* 0x000ff00000001830 */
[C---:B----4-:R-:W-:Y:S08]  /*e530*/  HMMA.16816.F32 R80, R28.reuse, R20, R80 ;  /* 0x000000141c50723c */ /* 0x050ff00000001850 */
[C---:B------:R-:W-:Y:S01]  /*e540*/  HMMA.16816.F32 R60, R28.reuse, R22, R60 ;  /* 0x000000161c3c723c */ /* 0x040fe2000000183c */
[----:B------:R-:W4:Y:S07]  /*e550*/  LDSM.16.M88.4 R20, [R140+0x7800] ;  /* 0x007800008c14783b */ /* 0x000f2e0000000200 */
[C---:B------:R-:W-:Y:S08]  /*e560*/  HMMA.16816.F32 R84, R28.reuse, R64, R84 ;  /* 0x000000401c54723c */ /* 0x040ff00000001854 */
[----:B------:R-:W-:Y:S01]  /*e570*/  HMMA.16816.F32 R68, R28, R66, R68 ;  /* 0x000000421c44723c */ /* 0x000fe20000001844 */
[----:B------:R-:W2:Y:S01]  /*e580*/  LDSM.16.M88.4 R64, [R140+0x7000] ;  /* 0x007000008c40783b */ /* 0x000ea20000000200 */
[----:B------:R-:W-:-:S06]  /*e590*/  DEPBAR.LE SB0, 0x0 ;  /* 0x000080000000791a */ /* 0x000fcc0000000000 */
[C---:B---3--:R-:W-:Y:S08]  /*e5a0*/  HMMA.16816.F32 R52, R44.reuse, R40, R52 ;  /* 0x000000282c34723c */ /* 0x048ff00000001834 */
[----:B------:R-:W-:Y:S08]  /*e5b0*/  HMMA.16816.F32 R48, R44, R42, R48 ;  /* 0x0000002a2c30723c */ /* 0x000ff00000001830 */
[----:B------:R-:W-:Y:S05]  /*e5c0*/  HMMA.16816.F32 R84, R16, R32, R84 ;  /* 0x000000201054723c */ /* 0x000fea0000001854 */
[-C--:B------:R-:W-:Y:S01]  /*e5d0*/  FMUL.FTZ R33, R37, R15.reuse ;  /* 0x0000000f25217220 */ /* 0x080fe20000410000 */
[----:B------:R-:W-:-:S05]  /*e5e0*/  FMUL.FTZ R37, R38, R15 ;  /* 0x0000000f26257220 */ /* 0x000fca0000410000 */
[----:B------:R-:W3:Y:S01]  /*e5f0*/  MUFU.TANH R33, R33 ;  /* 0x0000002100217308 */ /* 0x000ee20000002400 */
[C---:B-1----:R-:W-:Y:S07]  /*e600*/  HMMA.16816.F32 R52, R28.reuse, R8, R52 ;  /* 0x000000081c34723c */ /* 0x042fee0000001834 */
[----:B------:R-:W1:Y:S01]  /*e610*/  MUFU.TANH R37, R37 ;  /* 0x0000002500257308 */ /* 0x000e620000002400 */
[----:B------:R-:W-:Y:S03]  /*e620*/  HMMA.16816.F32 R48, R28, R10, R48 ;  /* 0x0000000a1c30723c */ /* 0x000fe60000001830 */
[-C--:B------:R-:W-:Y:S01]  /*e630*/  FMUL.FTZ R84, R84, R15.reuse ;  /* 0x0000000f54547220 */ /* 0x080fe20000410000 */
[----:B------:R-:W-:-:S03]  /*e640*/  FMUL.FTZ R41, R87, R15 ;  /* 0x0000000f57297220 */ /* 0x000fc60000410000 */
[----:B------:R1:W1:Y:S01]  /*e650*/  MUFU.TANH R91, R84 ;  /* 0x00000054005b7308 */ /* 0x0002620000002400 */
[----:B------:R-:W-:Y:S05]  /*e660*/  HMMA.16816.F32 R68, R16, R34, R68 ;  /* 0x000000221044723c */ /* 0x000fea0000001844 */
[-C--:B------:R-:W-:Y:S01]  /*e670*/  FMUL.FTZ R35, R85, R15.reuse ;  /* 0x0000000f55237220 */ /* 0x080fe20000410000 */
[----:B------:R-:W-:-:S05]  /*e680*/  FMUL.FTZ R85, R86, R15 ;  /* 0x0000000f56557220 */ /* 0x000fca0000410000 */
[----:B------:R-:W1:Y:S01]  /*e690*/  MUFU.TANH R35, R35 ;  /* 0x0000002300237308 */ /* 0x000e620000002400 */
[C---:B----4-:R-:W-:Y:S07]  /*e6a0*/  HMMA.16816.F32 R52, R16.reuse, R20, R52 ;  /* 0x000000141034723c */ /* 0x050fee0000001834 */
[----:B------:R-:W4:Y:S01]  /*e6b0*/  MUFU.TANH R85, R85 ;  /* 0x0000005500557308 */ /* 0x000f220000002400 */
[C---:B--2---:R-:W-:Y:S03]  /*e6c0*/  HMMA.16816.F32 R80, R16.reuse, R64, R80 ;  /* 0x000000401050723c */ /* 0x044fe60000001850 */
[-C--:B------:R-:W-:Y:S01]  /*e6d0*/  FMUL.FTZ R68, R68, R15.reuse ;  /* 0x0000000f44447220 */ /* 0x080fe20000410000 */
[-C--:B------:R-:W-:Y:S01]  /*e6e0*/  FMUL.FTZ R65, R69, R15.reuse ;  /* 0x0000000f45417220 */ /* 0x080fe20000410000 */
[-C--:B------:R-:W-:Y:S01]  /*e6f0*/  FMUL.FTZ R27, R70, R15.reuse ;  /* 0x0000000f461b7220 */ /* 0x080fe20000410000 */
[-C--:B------:R-:W-:Y:S01]  /*e700*/  FMUL.FTZ R9, R71, R15.reuse ;  /* 0x0000000f47097220 */ /* 0x080fe20000410000 */
[----:B------:R-:W2:Y:S01]  /*e710*/  MUFU.TANH R41, R41 ;  /* 0x0000002900297308 */ /* 0x000ea20000002400 */
[----:B------:R-:W-:Y:S03]  /*e720*/  HMMA.16816.F32 R60, R16, R66, R60 ;  /* 0x00000042103c723c */ /* 0x000fe6000000183c */
[----:B------:R-:W-:-:S04]  /*e730*/  FMUL.FTZ R52, R52, R15 ;  /* 0x0000000f34347220 */ /* 0x000fc80000410000 */
[----:B------:R1:W1:Y:S01]  /*e740*/  MUFU.TANH R87, R68 ;  /* 0x0000004400577308 */ /* 0x0002620000002400 */
        /* <DEDUP_REMOVED lines=12> */
[----:B------:R-:W-:-:S04]  /*e810*/  FMUL.FTZ R31, R63, R15 ;  /* 0x0000000f3f1f7220 */ /* 0x000fc80000410000 */
[----:B------:R-:W1:Y:S01]  /*e820*/  MUFU.TANH R27, R27 ;  /* 0x0000001b001b7308 */ /* 0x000e620000002400 */
[-C--:B------:R-:W-:Y:S01]  /*e830*/  FMUL.FTZ R48, R48, R15.reuse ;  /* 0x0000000f30307220 */ /* 0x080fe20000410000 */
[-C--:B------:R-:W-:Y:S01]  /*e840*/  FMUL.FTZ R49, R49, R15.reuse ;  /* 0x0000000f31317220 */ /* 0x080fe20000410000 */
[-C--:B------:R-:W-:Y:S01]  /*e850*/  FMUL.FTZ R17, R50, R15.reuse ;  /* 0x0000000f32117220 */ /* 0x080fe20000410000 */
[----:B------:R-:W-:-:S04]  /*e860*/  FMUL.FTZ R15, R51, R15 ;  /* 0x0000000f330f7220 */ /* 0x000fc80000410000 */
        /* <DEDUP_REMOVED lines=32> */
.L_x_12019:
        /* <DEDUP_REMOVED lines=10> */
[----:B------:R-:W-:Y:S02]  /*eb10*/  LOP3.LUT R58, R58, R63, RZ, 0x3c, !PT ;  /* 0x0000003f3a3a7212 */ /* 0x000fe400078e3cff */
[----:B------:R-:W-:Y:S02]  /*eb20*/  ISETP.GE.AND P0, PT, R20, RZ, PT ;  /* 0x000000ff1400720c */ /* 0x000fe40003f06270 */
        /* <DEDUP_REMOVED lines=29> */
[----:B-1----:R-:W-:-:S04]  /*ed00*/  IMAD.WIDE R80, R10, 0x4, R170 ;  /* 0x000000040a507825 */ /* 0x002fc800078e02aa */
        /* <DEDUP_REMOVED lines=18> */
.L_x_12020:
[----:B------:R-:W-:Y:S05]  /*ee30*/  BSYNC.RECONVERGENT B0 ;  /* 0x0000000000007941 */ /* 0x000fea0003800200 */
.L_x_12018:
        /* <DEDUP_REMOVED lines=53> */
.L_x_12017:
[----:B------:R-:W-:Y:S05]  /*f190*/  BSYNC.RECONVERGENT B1 ;  /* 0x0000000000017941 */ /* 0x000fea0003800200 */
.L_x_12016:
[----:B------:R-:W3:Y:S01]  /*f1a0*/  LD.E R20, desc[UR4][R102.64+0xdc] ;  /* 0x0000dc0466147980 */ /* 0x000ee2000c101900 */
[----:B------:R-:W-:Y:S01]  /*f1b0*/  SHF.R.U32.HI R2, RZ, 0x2, R161 ;  /* 0x00000002ff027819 */ /* 0x000fe200000116a1 */
[----:B------:R-:W-:Y:S02]  /*f1c0*/  IMAD.SHL.U32 R5, R161, 0x2, RZ ;  /* 0x00000002a1057824 */ /* 0x000fe400078e00ff */
[----:B------:R-:W-:Y:S01]  /*f1d0*/  VIADD R8, R59, 0xffffffc0 ;  /* 0xffffffc03b087836 */ /* 0x000fe20000000000 */
[----:B------:R-:W-:Y:S01]  /*f1e0*/  LOP3.LUT R2, R2, 0x7, RZ, 0xc0, !PT ;  /* 0x0000000702027812 */ /* 0x000fe200078ec0ff */
[----:B------:R-:W-:Y:S01]  /*f1f0*/  IMAD.IADD R151, R57, 0x1, R14 ;  /* 0x0000000139977824 */ /* 0x000fe200078e020e */
[----:B------:R-:W-:Y:S01]  /*f200*/  LOP3.LUT R5, R5, 0x6, RZ, 0xc0, !PT ;  /* 0x0000000605057812 */ /* 0x000fe200078ec0ff */
[----:B------:R-:W-:Y:S01]  /*f210*/  IMAD.SHL.U32 R174, R161, 0x8, RZ ;  /* 0x00000008a1ae7824 */ /* 0x000fe200078e00ff */
[----:B------:R-:W-:Y:S02]  /*f220*/  LOP3.LUT R2, R2, 0x1f0, R7, 0xf8, !PT ;  /* 0x000001f002027812 */ /* 0x000fe400078ef807 */
[----:B------:R-:W-:Y:S01]  /*f230*/  LEA R151, R151, UR6, 0x1 ;  /* 0x0000000697977c11 */ /* 0x000fe2000f8e08ff */
[----:B------:R-:W-:Y:S01]  /*f240*/  IMAD.IADD R8, R5, 0x1, R8 ;  /* 0x0000000105087824 */ /* 0x000fe200078e0208 */
[----:B------:R-:W-:-:S02]  /*f250*/  IADD3 R2, PT, PT, -R167, R2, R166 ;  /* 0x00000002a7027210 */ /* 0x000fc40007ffe1a6 */
[----:B------:R-:W-:Y:S01]  /*f260*/  LOP3.LUT R174, R174, 0x38, RZ, 0xc0, !PT ;  /* 0x00000038aeae7812 */ /* 0x000fe200078ec0ff */
[C---:B------:R-:W-:Y:S01]  /*f270*/  VIADD R40, R8.reuse, 0x1 ;  /* 0x0000000108287836 */ /* 0x040fe20000000000 */
[-C--:B------:R-:W-:Y:S01]  /*f280*/  ISETP.GE.AND P3, PT, R8, R101.reuse, PT ;  /* 0x000000650800720c */ /* 0x080fe20003f66270 */
[----:B------:R-:W-:Y:S01]  /*f290*/  IMAD.IADD R7, R2, 0x1, R101 ;  /* 0x0000000102077824 */ /* 0x000fe200078e0265 */
[----:B------:R-:W-:Y:S01]  /*f2a0*/  LDSM.16.MT88.4 R92, [R151+0x8000] ;  /* 0x00800000975c783b */ /* 0x000fe20000004200 */
[----:B------:R-:W-:Y:S01]  /*f2b0*/  VIADD R2, R8, 0x8 ;  /* 0x0000000808027836 */ /* 0x000fe20000000000 */
[-C--:B------:R-:W-:Y:S01]  /*f2c0*/  ISETP.GE.AND P2, PT, R40, R101.reuse, PT ;  /* 0x000000652800720c */ /* 0x080fe20003f46270 */
[C---:B------:R-:W-:Y:S02]  /*f2d0*/  IMAD.IADD R5, R7.reuse, 0x1, -R40 ;  /* 0x0000000107057824 */ /* 0x040fe400078e0a28 */
[C---:B------:R-:W-:Y:S01]  /*f2e0*/  IMAD.IADD R10, R7.reuse, 0x1, -R2 ;  /* 0x00000001070a7824 */ /* 0x040fe200078e0a02 */
[----:B------:R-:W-:Y:S01]  /*f2f0*/  ISETP.GE.AND P1, PT, R2, R101, PT ;  /* 0x000000650200720c */ /* 0x000fe20003f26270 */
[C---:B--2---:R-:W-:Y:S01]  /*f300*/  VIADD R12, R8.reuse, 0x20 ;  /* 0x00000020080c7836 */ /* 0x044fe20000000000 */
[----:B------:R-:W-:Y:S01]  /*f310*/  IABS R5, R5 ;  /* 0x0000000500057213 */ /* 0x000fe20000000000 */
[C---:B------:R-:W-:Y:S01]  /*f320*/  VIADD R38, R8.reuse, 0x9 ;  /* 0x0000000908267836 */ /* 0x040fe20000000000 */
[----:B------:R-:W-:Y:S01]  /*f330*/  IABS R10, R10 ;  /* 0x0000000a000a7213 */ /* 0x000fe20000000000 */
[C---:B------:R-:W-:Y:S01]  /*f340*/  IMAD.IADD R42, R7.reuse, 0x1, -R12 ;  /* 0x00000001072a7824 */ /* 0x040fe200078e0a0c */
[----:B------:R-:W-:Y:S01]  /*f350*/  I2FP.F32.S32 R5, R5 ;  /* 0x0000000500057245 */ /* 0x000fe20000201400 */
[----:B------:R-:W-:Y:S01]  /*f360*/  VIADD R30, R8, 0x10 ;  /* 0x00000010081e7836 */ /* 0x000fe20000000000 */
[----:B------:R-:W-:Y:S01]  /*f370*/  I2FP.F32.S32 R10, R10 ;  /* 0x0000000a000a7245 */ /* 0x000fe20000201400 */
[C---:B------:R-:W-:Y:S01]  /*f380*/  IMAD.IADD R28, R7.reuse, 0x1, -R38 ;  /* 0x00000001071c7824 */ /* 0x040fe200078e0a26 */
[----:B------:R-:W-:Y:S01]  /*f390*/  IABS R42, R42 ;  /* 0x0000002a002a7213 */ /* 0x000fe20000000000 */
[----:B------:R-:W-:Y:S01]  /*f3a0*/  FFMA.FTZ R2, -R0, R5, R73 ;  /* 0x0000000500027223 */ /* 0x000fe20000010149 */
[----:B------:R-:W-:-:S02]  /*f3b0*/  IMAD.IADD R5, R7, 0x1, -R8 ;  /* 0x0000000107057824 */ /* 0x000fc400078e0a08 */
[----:B------:R-:W-:Y:S01]  /*f3c0*/  FFMA.FTZ R25, -R0, R10, R25 ;  /* 0x0000000a00197223 */ /* 0x000fe20000010119 */
[----:B------:R-:W-:Y:S01]  /*f3d0*/  VIADD R10, R8, 0x21 ;  /* 0x00000021080a7836 */ /* 0x000fe20000000000 */
[----:B------:R-:W-:Y:S01]  /*f3e0*/  ISETP.GE.AND P5, PT, R30, R101, PT ;  /* 0x000000651e00720c */ /* 0x000fe20003fa6270 */
[C---:B------:R-:W-:Y:S01]  /*f3f0*/  IMAD.IADD R36, R7.reuse, 0x1, -R30 ;  /* 0x0000000107247824 */ /* 0x040fe200078e0a1e */
[----:B------:R-:W-:Y:S01]  /*f400*/  IABS R28, R28 ;  /* 0x0000001c001c7213 */ /* 0x000fe20000000000 */
[C---:B------:R-:W-:Y:S01]  /*f410*/  IMAD.IADD R16, R7.reuse, 0x1, -R10 ;  /* 0x0000000107107824 */ /* 0x040fe200078e0a0a */
[----:B------:R-:W-:Y:S01]  /*f420*/  I2FP.F32.S32 R42, R42 ;  /* 0x0000002a002a7245 */ /* 0x000fe20000201400 */
[C---:B------:R-:W-:Y:S01]  /*f430*/  VIADD R22, R8.reuse, 0x18 ;  /* 0x0000001808167836 */ /* 0x040fe20000000000 */
[----:B------:R-:W-:Y:S01]  /*f440*/  IABS R5, R5 ;  /* 0x0000000500057213 */ /* 0x000fe20000000000 */
[----:B------:R-:W-:Y:S01]  /*f450*/  VIADD R18, R8, 0x19 ;  /* 0x0000001908127836 */ /* 0x000fe20000000000 */
[----:B------:R-:W-:Y:S01]  /*f460*/  IABS R16, R16 ;  /* 0x0000001000107213 */ /* 0x000fe20000000000 */
[C---:B-1----:R-:W-:Y:S01]  /*f470*/  FFMA.FTZ R67, -R0.reuse, R42, R67 ;  /* 0x0000002a00437223 */ /* 0x042fe20000010143 */
[----:B------:R-:W-:Y:S01]  /*f480*/  I2FP.F32.S32 R28, R28 ;  /* 0x0000001c001c7245 */ /* 0x000fe20000201400 */
[C---:B------:R-:W-:Y:S01]  /*f490*/  IMAD.IADD R34, R7.reuse, 0x1, -R22 ;  /* 0x0000000107227824 */ /* 0x040fe200078e0a16 */
[----:B------:R-:W-:Y:S01]  /*f4a0*/  I2FP.F32.S32 R16, R16 ;  /* 0x0000001000107245 */ /* 0x000fe20000201400 */
[C---:B------:R-:W-:Y:S01]  /*f4b0*/  IMAD.IADD R24, R7.reuse, 0x1, -R18 ;  /* 0x0000000107187824 */ /* 0x040fe200078e0a12 */
[----:B------:R-:W-:Y:S01]  /*f4c0*/  I2FP.F32.S32 R5, R5 ;  /* 0x0000000500057245 */ /* 0x000fe20000201400 */
[----:B------:R-:W-:Y:S01]  /*f4d0*/  FFMA.FTZ R28, -R0, R28, R33 ;  /* 0x0000001c001c7223 */ /* 0x000fe20000010121 */
[----:B------:R-:W-:Y:S01]  /*f4e0*/  ISETP.GE.AND P0, PT, R38, R101, PT ;  /* 0x000000652600720c */ /* 0x000fe20003f06270 */
[----:B------:R-:W-:Y:S01]  /*f4f0*/  FFMA.FTZ R43, -R0, R16, R43 ;  /* 0x00000010002b7223 */ /* 0x000fe2000001012b */
[----:B------:R-:W-:-:S02]  /*f500*/  VIADD R16, R7, 0x8 ;  /* 0x0000000807107836 */ /* 0x000fc40000000000 */
[----:B------:R-:W-:Y:S01]  /*f510*/  FFMA.FTZ R3, -R0, R5, R3 ;  /* 0x0000000500037223 */ /* 0x000fe20000010103 */
[----:B------:R-:W-:Y:S01]  /*f520*/  FSEL R2, R2, -INF , !P2 ;  /* 0xff80000002027808 */ /* 0x000fe20005000000 */
[----:B------:R-:W-:Y:S01]  /*f530*/  VIADD R32, R8, 0x11 ;  /* 0x0000001108207836 */ /* 0x000fe20000000000 */
[----:B------:R-:W-:Y:S01]  /*f540*/  FSEL R28, R28, -INF , !P0 ;  /* 0xff8000001c1c7808 */ /* 0x000fe20004000000 */
[C---:B------:R-:W-:Y:S01]  /*f550*/  IMAD.IADD R13, R16.reuse, 0x1, -R8 ;  /* 0x00000001100d7824 */ /* 0x040fe200078e0a08 */
[----:B------:R-:W-:Y:S01]  /*f560*/  IABS R36, R36 ;  /* 0x0000002400247213 */ /* 0x000fe20000000000 */
[----:B------:R-:W-:Y:S01]  /*f570*/  IMAD.IADD R40, R16, 0x1, -R40 ;  /* 0x0000000110287824 */ /* 0x000fe200078e0a28 */
[----:B------:R-:W-:Y:S01]  /*f580*/  ISETP.GE.AND P4, PT, R32, R101, PT ;  /* 0x000000652000720c */ /* 0x000fe20003f86270 */
[C---:B------:R-:W-:Y:S01]  /*f590*/  IMAD.IADD R30, R16.reuse, 0x1, -R30 ;  /* 0x00000001101e7824 */ /* 0x040fe200078e0a1e */
[----:B------:R-:W-:Y:S01]  /*f5a0*/  IABS R13, R13 ;  /* 0x0000000d000d7213 */ /* 0x000fe20000000000 */
[C---:B------:R-:W-:Y:S01]  /*f5b0*/  IMAD.IADD R38, R16.reuse, 0x1, -R38 ;  /* 0x0000000110267824 */ /* 0x040fe200078e0a26 */
[----:B------:R-:W-:Y:S01]  /*f5c0*/  IABS R40, R40 ;  /* 0x0000002800287213 */ /* 0x000fe20000000000 */
[--C-:B------:R-:W-:Y:S01]  /*f5d0*/  IMAD.IADD R26, R7, 0x1, -R32.reuse ;  /* 0x00000001071a7824 */ /* 0x100fe200078e0a20 */
[----:B------:R-:W-:Y:S01]  /*f5e0*/  IABS R30, R30 ;  /* 0x0000001e001e7213 */ /* 0x000fe20000000000 */
[----:B------:R-:W-:Y:S01]  /*f5f0*/  IMAD.IADD R32, R16, 0x1, -R32 ;  /* 0x0000000110207824 */ /* 0x000fe200078e0a20 */
[----:B------:R-:W-:Y:S01]  /*f600*/  I2FP.F32.S32 R42, R13 ;  /* 0x0000000d002a7245 */ /* 0x000fe20000201400 */
[----:B------:R-:W-:Y:S01]  /*f610*/  VIADD R48, R8, 0x28 ;  /* 0x0000002808307836 */ /* 0x000fe20000000000 */
[----:B------:R-:W-:Y:S01]  /*f620*/  I2FP.F32.S32 R40, R40 ;  /* 0x0000002800287245 */ /* 0x000fe20000201400 */
[----:B------:R-:W-:-:S02]  /*f630*/  IMAD.MOV.U32 R33, RZ, RZ, R30 ;  /* 0x000000ffff217224 */ /* 0x000fc400078e001e */
[C---:B------:R-:W-:Y:S01]  /*f640*/  FFMA.FTZ R30, -R0.reuse, R5, R37 ;  /* 0x00000005001e7223 */ /* 0x040fe20000010125 */
[C---:B------:R-:W-:Y:S01]  /*f650*/  FFMA.FTZ R5, -R0.reuse, R42, R75 ;  /* 0x0000002a00057223 */ /* 0x040fe2000001014b */
[----:B------:R-:W-:Y:S01]  /*f660*/  IABS R38, R38 ;  /* 0x0000002600267213 */ /* 0x000fe20000000000 */
[----:B------:R-:W-:Y:S01]  /*f670*/  FFMA.FTZ R40, -R0, R40, R89 ;  /* 0x0000002800287223 */ /* 0x000fe20000010159 */
[----:B------:R-:W-:Y:S01]  /*f680*/  FSEL R13, R3, -INF , !P3 ;  /* 0xff800000030d7808 */ /* 0x000fe20005800000 */
[----:B------:R-:W-:Y:S01]  /*f690*/  IMAD.IADD R3, R16, 0x1, -R22 ;  /* 0x0000000110037824 */ /* 0x000fe200078e0a16 */
[----:B------:R-:W-:Y:S01]  /*f6a0*/  I2FP.F32.S32 R38, R38 ;  /* 0x0000002600267245 */ /* 0x000fe20000201400 */
[C---:B------:R-:W-:Y:S01]  /*f6b0*/  VIADD R46, R8.reuse, 0x29 ;  /* 0x00000029082e7836 */ /* 0x040fe20000000000 */
[----:B------:R-:W-:Y:S01]  /*f6c0*/  FSEL R5, R5, -INF , !P3 ;  /* 0xff80000005057808 */ /* 0x000fe20005800000 */
[----:B------:R-:W-:Y:S01]  /*f6d0*/  VIADD R50, R8, 0x39 ;  /* 0x0000003908327836 */ /* 0x000fe20000000000 */
[-C--:B------:R-:W-:Y:S01]  /*f6e0*/  ISETP.GE.AND P3, PT, R22, R101.reuse, PT ;  /* 0x000000651600720c */ /* 0x080fe20003f66270 */
[----:B------:R-:W-:Y:S01]  /*f6f0*/  IMAD.IADD R22, R16, 0x1, -R18 ;  /* 0x0000000110167824 */ /* 0x000fe200078e0a12 */
[----:B------:R-:W-:Y:S01]  /*f700*/  FSEL R40, R40, -INF , !P2 ;  /* 0xff80000028287808 */ /* 0x000fe20005000000 */
[----:B------:R-:W-:Y:S01]  /*f710*/  FFMA.FTZ R38, -R0, R38, R39 ;  /* 0x0000002600267223 */ /* 0x000fe20000010127 */
[-C--:B------:R-:W-:Y:S01]  /*f720*/  ISETP.GE.AND P2, PT, R18, R101.reuse, PT ;  /* 0x000000651200720c */ /* 0x080fe20003f46270 */
[----:B------:R-:W-:Y:S01]  /*f730*/  IMAD.IADD R18, R16, 0x1, -R12 ;  /* 0x0000000110127824 */ /* 0x000fe200078e0a0c */
[----:B------:R-:W-:Y:S01]  /*f740*/  IABS R22, R22 ;  /* 0x0000001600167213 */ /* 0x000fe20000000000 */
[--C-:B------:R-:W-:Y:S01]  /*f750*/  IMAD.IADD R149, R6, 0x1, R151.reuse ;  /* 0x0000000106957824 */ /* 0x100fe200078e0297 */
[----:B------:R-:W-:Y:S01]  /*f760*/  FSEL R42, R25, -INF , !P1 ;  /* 0xff800000192a7808 */ /* 0x000fe20004800000 */
[C---:B------:R-:W-:Y:S01]  /*f770*/  IMAD.IADD R150, R4.reuse, 0x1, R151 ;  /* 0x0000000104967824 */ /* 0x040fe200078e0297 */
[----:B------:R-:W-:Y:S01]  /*f780*/  IABS R18, R18 ;  /* 0x0000001200127213 */ /* 0x000fe20000000000 */
[----:B------:R-:W-:Y:S01]  /*f790*/  IMAD.IADD R148, R4, 0x1, R149 ;  /* 0x0000000104947824 */ /* 0x000fe200078e0295 */
[----:B------:R-:W-:Y:S01]  /*f7a0*/  FSEL R30, R30, -INF , !P1 ;  /* 0xff8000001e1e7808 */ /* 0x000fe20004800000 */
[----:B------:R-:W-:Y:S01]  /*f7b0*/  LDSM.16.MT88.4 R76, [R149+0x8000] ;  /* 0x00800000954c783b */ /* 0x000fe20000004200 */
[-C--:B------:R-:W-:Y:S01]  /*f7c0*/  ISETP.GE.AND P1, PT, R12, R101.reuse, PT ;  /* 0x000000650c00720c */ /* 0x080fe20003f26270 */
[----:B------:R-:W-:Y:S01]  /*f7d0*/  IMAD.IADD R12, R16, 0x1, -R10 ;  /* 0x00000001100c7824 */ /* 0x000fe200078e0a0a */
[----:B------:R-:W-:Y:S01]  /*f7e0*/  FSEL R38, R38, -INF , !P0 ;  /* 0xff80000026267808 */ /* 0x000fe20004000000 */
[----:B------:R-:W-:Y:S01]  /*f7f0*/  LDSM.16.MT88.4 R68, [R148+0x8000] ;  /* 0x008000009444783b */ /* 0x000fe20000004200 */
[----:B------:R-:W-:-:S02]  /*f800*/  ISETP.GE.AND P0, PT, R10, R101, PT ;  /* 0x000000650a00720c */ /* 0x000fc40003f06270 */
[----:B------:R-:W-:Y:S02]  /*f810*/  I2FP.F32.S32 R22, R22 ;  /* 0x0000001600167245 */ /* 0x000fe40000201400 */
[----:B------:R-:W-:Y:S01]  /*f820*/  I2FP.F32.S32 R44, R33 ;  /* 0x00000021002c7245 */ /* 0x000fe20000201400 */
[C---:B------:R-:W-:Y:S01]  /*f830*/  IMAD.IADD R33, R7.reuse, 0x1, -R46 ;  /* 0x0000000107217824 */ /* 0x040fe200078e0a2e */
[----:B------:R-:W-:Y:S01]  /*f840*/  IABS R10, R3 ;  /* 0x00000003000a7213 */ /* 0x000fe20000000000 */
[C---:B------:R-:W-:Y:S01]  /*f850*/  FFMA.FTZ R9, -R0.reuse, R22, R9 ;  /* 0x0000001600097223 */ /* 0x040fe20000010109 */
[----:B------:R-:W-:Y:S01]  /*f860*/  I2FP.F32.S32 R18, R18 ;  /* 0x0000001200127245 */ /* 0x000fe20000201400 */
[----:B------:R-:W-:Y:S01]  /*f870*/  FFMA.FTZ R85, -R0, R44, R85 ;  /* 0x0000002c00557223 */ /* 0x000fe20000010155 */
[----:B------:R-:W-:Y:S01]  /*f880*/  I2FP.F32.S32 R10, R10 ;  /* 0x0000000a000a7245 */ /* 0x000fe20000201400 */
[----:B------:R-:W-:Y:S01]  /*f890*/  VIADD R44, R8, 0x30 ;  /* 0x00000030082c7836 */ /* 0x000fe20000000000 */
[----:B------:R-:W-:Y:S01]  /*f8a0*/  IABS R26, R26 ;  /* 0x0000001a001a7213 */ /* 0x000fe20000000000 */
[----:B------:R-:W-:Y:S01]  /*f8b0*/  FFMA.FTZ R45, -R0, R18, R45 ;  /* 0x00000012002d7223 */ /* 0x000fe2000001012d */
[C---:B------:R-:W-:Y:S01]  /*f8c0*/  VIADD R22, R8.reuse, 0x31 ;  /* 0x0000003108167836 */ /* 0x040fe20000000000 */
[----:B------:R-:W-:Y:S01]  /*f8d0*/  IABS R34, R34 ;  /* 0x0000002200227213 */ /* 0x000fe20000000000 */
[----:B------:R-:W-:Y:S01]  /*f8e0*/  VIADD R18, R8, 0x38 ;  /* 0x0000003808127836 */ /* 0x000fe20000000000 */
[----:B------:R-:W-:Y:S01]  /*f8f0*/  IABS R24, R24 ;  /* 0x0000001800187213 */ /* 0x000fe20000000000 */
[C---:B------:R-:W-:Y:S01]  /*f900*/  FFMA.FTZ R10, -R0.reuse, R10, R27 ;  /* 0x0000000a000a7223 */ /* 0x040fe2000001011b */
[----:B------:R-:W-:Y:S01]  /*f910*/  IABS R32, R32 ;  /* 0x0000002000207213 */ /* 0x000fe20000000000 */
[----:B------:R-:W-:Y:S01]  /*f920*/  IMAD.IADD R3, R7, 0x1, -R48 ;  /* 0x0000000107037824 */ /* 0x000fe200078e0a30 */
[----:B------:R-:W-:Y:S01]  /*f930*/  FSEL R8, R9, -INF , !P2 ;  /* 0xff80000009087808 */ /* 0x000fe20005000000 */
[C---:B------:R-:W-:Y:S01]  /*f940*/  IMAD.IADD R27, R7.reuse, 0x1, -R44 ;  /* 0x00000001071b7824 */ /* 0x040fe200078e0a2c */
[----:B------:R-:W-:Y:S01]  /*f950*/  I2FP.F32.S32 R36, R36 ;  /* 0x0000002400247245 */ /* 0x000fe20000201400 */
[C---:B------:R-:W-:Y:S01]  /*f960*/  IMAD.IADD R25, R7.reuse, 0x1, -R22 ;  /* 0x0000000107197824 */ /* 0x040fe200078e0a16 */
[----:B------:R-:W-:Y:S01]  /*f970*/  IABS R12, R12 ;  /* 0x0000000c000c7213 */ /* 0x000fe20000000000 */
[C---:B------:R-:W-:Y:S01]  /*f980*/  IMAD.IADD R9, R7.reuse, 0x1, -R18 ;  /* 0x0000000107097824 */ /* 0x040fe200078e0a12 */
[----:B------:R-:W-:Y:S01]  /*f990*/  I2FP.F32.S32 R26, R26 ;  /* 0x0000001a001a7245 */ /* 0x000fe20000201400 */
[----:B------:R-:W-:Y:S01]  /*f9a0*/  IMAD.IADD R7, R7, 0x1, -R50 ;  /* 0x0000000107077824 */ /* 0x000fe200078e0a32 */
        /* <DEDUP_REMOVED lines=10> */
[----:B------:R-:W-:Y:S01]  /*fa50*/  IABS R3, R3 ;  /* 0x0000000300037213 */ /* 0x000fe20000000000 */
[----:B------:R-:W-:Y:S01]  /*fa60*/  FFMA.FTZ R47, -R0, R12, R47 ;  /* 0x0000000c002f7223 */ /* 0x000fe2000001012f */
[----:B------:R-:W-:-:S02]  /*fa70*/  FSEL R36, R36, -INF , !P5 ;  /* 0xff80000024247808 */ /* 0x000fc40006800000 */
[----:B------:R-:W-:Y:S02]  /*fa80*/  FSEL R12, R85, -INF , !P5 ;  /* 0xff800000550c7808 */ /* 0x000fe40006800000 */
[----:B------:R-:W-:Y:S01]  /*fa90*/  I2FP.F32.S32 R56, R7 ;  /* 0x0000000700387245 */ /* 0x000fe20000201400 */
[----:B------:R-:W-:Y:S01]  /*faa0*/  LDSM.16.MT88.4 R84, [R150+0x8000] ;  /* 0x008000009654783b */ /* 0x000fe20000004200 */
[----:B------:R-:W-:Y:S01]  /*fab0*/  ISETP.GE.AND P5, PT, R48, R101, PT ;  /* 0x000000653000720c */ /* 0x000fe20003fa6270 */
[----:B------:R-:W-:Y:S01]  /*fac0*/  IMAD.IADD R48, R16, 0x1, -R48 ;  /* 0x0000000110307824 */ /* 0x000fe200078e0a30 */
[----:B------:R-:W-:Y:S01]  /*fad0*/  FMNMX3.FTZ R7, R13, R2, R42, !PT ;  /* 0x000000020d077276 */ /* 0x000fe2000781002a */
[----:B------:R-:W-:Y:S01]  /*fae0*/  FFMA.FTZ R49, -R0, R56, R49 ;  /* 0x0000003800317223 */ /* 0x000fe20000010131 */
[----:B------:R-:W-:Y:S01]  /*faf0*/  I2FP.F32.S32 R3, R3 ;  /* 0x0000000300037245 */ /* 0x000fe20000201400 */
[----:B------:R-:W-:Y:S01]  /*fb00*/  LDSM.16.MT88.4 R56, [R149+0xa000] ;  /* 0x00a000009538783b */ /* 0x000fe20000004200 */
[----:B------:R-:W-:-:S02]  /*fb10*/  IABS R9, R9 ;  /* 0x0000000900097213 */ /* 0x000fc40000000000 */
[----:B------:R-:W-:Y:S01]  /*fb20*/  FSEL R26, R26, -INF , !P4 ;  /* 0xff8000001a1a7808 */ /* 0x000fe20006000000 */
[----:B------:R-:W-:Y:S01]  /*fb30*/  FFMA.FTZ R3, -R0, R3, R21 ;  /* 0x0000000300037223 */ /* 0x000fe20000010115 */
[----:B------:R-:W-:Y:S02]  /*fb40*/  FSEL R32, R32, -INF , !P4 ;  /* 0xff80000020207808 */ /* 0x000fe40006000000 */
[----:B------:R-:W-:Y:S02]  /*fb50*/  FSEL R34, R34, -INF , !P3 ;  /* 0xff80000022227808 */ /* 0x000fe40005800000 */
[----:B------:R-:W-:Y:S02]  /*fb60*/  FSEL R10, R10, -INF , !P3 ;  /* 0xff8000000a0a7808 */ /* 0x000fe40005800000 */
[----:B------:R-:W-:Y:S02]  /*fb70*/  FSEL R24, R24, -INF , !P2 ;  /* 0xff80000018187808 */ /* 0x000fe40005000000 */
[----:B------:R-:W-:-:S02]  /*fb80*/  FSEL R126, R67, -INF , !P1 ;  /* 0xff800000437e7808 */ /* 0x000fc40004800000 */
[----:B------:R-:W-:Y:S02]  /*fb90*/  FSEL R130, R45, -INF , !P1 ;  /* 0xff8000002d827808 */ /* 0x000fe40004800000 */
[----:B------:R-:W-:Y:S02]  /*fba0*/  IABS R33, R33 ;  /* 0x0000002100217213 */ /* 0x000fe40000000000 */
[----:B------:R-:W-:Y:S02]  /*fbb0*/  IABS R27, R27 ;  /* 0x0000001b001b7213 */ /* 0x000fe40000000000 */
[-C--:B------:R-:W-:Y:S01]  /*fbc0*/  ISETP.GE.AND P4, PT, R46, R101.reuse, PT ;  /* 0x000000652e00720c */ /* 0x080fe20003f86270 */
[----:B------:R-:W-:Y:S01]  /*fbd0*/  IMAD.IADD R46, R16, 0x1, -R46 ;  /* 0x00000001102e7824 */ /* 0x000fe200078e0a2e */
[-C--:B------:R-:W-:Y:S01]  /*fbe0*/  ISETP.GE.AND P3, PT, R44, R101.reuse, PT ;  /* 0x000000652c00720c */ /* 0x080fe20003f66270 */
[----:B------:R-:W-:Y:S01]  /*fbf0*/  IMAD.IADD R44, R16, 0x1, -R44 ;  /* 0x00000001102c7824 */ /* 0x000fe200078e0a2c */
[-C--:B------:R-:W-:Y:S01]  /*fc00*/  ISETP.GE.AND P2, PT, R22, R101.reuse, PT ;  /* 0x000000651600720c */ /* 0x080fe20003f46270 */
[----:B------:R-:W-:Y:S01]  /*fc10*/  IMAD.IADD R22, R16, 0x1, -R22 ;  /* 0x0000000110167824 */ /* 0x000fe200078e0a16 */
[----:B------:R-:W-:Y:S01]  /*fc20*/  ISETP.GE.AND P1, PT, R18, R101, PT ;  /* 0x000000651200720c */ /* 0x000fe20003f26270 */
[C---:B------:R-:W-:Y:S01]  /*fc30*/  IMAD.IADD R18, R16.reuse, 0x1, -R18 ;  /* 0x0000000110127824 */ /* 0x040fe200078e0a12 */
[----:B------:R-:W-:Y:S01]  /*fc40*/  FSEL R134, R43, -INF , !P0 ;  /* 0xff8000002b867808 */ /* 0x000fe20004000000 */
[----:B------:R-:W-:Y:S01]  /*fc50*/  IMAD.IADD R16, R16, 0x1, -R50 ;  /* 0x0000000110107824 */ /* 0x000fe200078e0a32 */
[----:B------:R-:W-:-:S02]  /*fc60*/  FSEL R128, R47, -INF , !P0 ;  /* 0xff8000002f807808 */ /* 0x000fc40004000000 */
[----:B------:R-:W-:Y:S02]  /*fc70*/  FMNMX3.FTZ R7, R7, R28, R36, !PT ;  /* 0x0000001c07077276 */ /* 0x000fe40007810024 */
[----:B------:R-:W-:Y:S02]  /*fc80*/  ISETP.GE.AND P0, PT, R50, R101, PT ;  /* 0x000000653200720c */ /* 0x000fe40003f06270 */
[----:B------:R-:W-:Y:S02]  /*fc90*/  I2FP.F32.S32 R54, R9 ;  /* 0x0000000900367245 */ /* 0x000fe40000201400 */
[----:B------:R-:W-:Y:S02]  /*fca0*/  IABS R25, R25 ;  /* 0x0000001900197213 */ /* 0x000fe40000000000 */
[----:B------:R-:W-:Y:S01]  /*fcb0*/  I2FP.F32.S32 R33, R33 ;  /* 0x0000002100217245 */ /* 0x000fe20000201400 */
[----:B------:R-:W-:Y:S01]  /*fcc0*/  FFMA.FTZ R54, -R0, R54, R55 ;  /* 0x0000003600367223 */ /* 0x000fe20000010137 */
[----:B------:R-:W-:-:S02]  /*fcd0*/  I2FP.F32.S32 R50, R27 ;  /* 0x0000001b00327245 */ /* 0x000fc40000201400 */
[----:B------:R-:W-:Y:S01]  /*fce0*/  IABS R9, R48 ;  /* 0x0000003000097213 */ /* 0x000fe20000000000 */
[C---:B------:R-:W-:Y:S01]  /*fcf0*/  FFMA.FTZ R11, -R0.reuse, R33, R11 ;  /* 0x00000021000b7223 */ /* 0x040fe2000001010b */
[----:B------:R-:W-:Y:S01]  /*fd00*/  FMNMX3.FTZ R7, R7, R26, R34, !PT ;  /* 0x0000001a07077276 */ /* 0x000fe20007810022 */
[C---:B------:R-:W-:Y:S01]  /*fd10*/  FFMA.FTZ R50, -R0.reuse, R50, R61 ;  /* 0x0000003200327223 */ /* 0x040fe2000001013d */
[----:B------:R-:W-:Y:S02]  /*fd20*/  I2FP.F32.S32 R52, R25 ;  /* 0x0000001900347245 */ /* 0x000fe40000201400 */
[----:B------:R-:W-:Y:S02]  /*fd30*/  I2FP.F32.S32 R9, R9 ;  /* 0x0000000900097245 */ /* 0x000fe40000201400 */
[----:B------:R-:W-:Y:S01]  /*fd40*/  FSEL R124, R3, -INF , !P5 ;  /* 0xff800000037c7808 */ /* 0x000fe20006800000 */
[C---:B------:R-:W-:Y:S01]  /*fd50*/  FFMA.FTZ R19, -R0.reuse, R52, R19 ;  /* 0x0000003400137223 */ /* 0x040fe20000010113 */
        /* <DEDUP_REMOVED lines=9> */
[----:B------:R-:W-:Y:S02]  /*fdf0*/  FSEL R118, R54, -INF , !P1 ;  /* 0xff80000036767808 */ /* 0x000fe40004800000 */
[----:B------:R-:W-:Y:S02]  /*fe00*/  FMNMX3.FTZ R3, R3, R132, R122, !PT ;  /* 0x0000008403037276 */ /* 0x000fe4000781007a */
[----:B------:R-:W-:Y:S02]  /*fe10*/  FMNMX3.FTZ R9, R9, R38, R12, !PT ;  /* 0x0000002609097276 */ /* 0x000fe4000781000c */
[----:B------:R-:W-:Y:S02]  /*fe20*/  IABS R22, R22 ;  /* 0x0000001600167213 */ /* 0x000fe40000000000 */
[----:B------:R-:W-:Y:S02]  /*fe30*/  I2FP.F32.S32 R46, R46 ;  /* 0x0000002e002e7245 */ /* 0x000fe40000201400 */
[----:B------:R-:W-:-:S02]  /*fe40*/  I2FP.F32.S32 R44, R44 ;  /* 0x0000002c002c7245 */ /* 0x000fc40000201400 */
[----:B------:R-:W-:Y:S01]  /*fe50*/  IABS R18, R18 ;  /* 0x0000001200127213 */ /* 0x000fe20000000000 */
[C---:B------:R-:W-:Y:S01]  /*fe60*/  FFMA.FTZ R31, -R0.reuse, R46, R31 ;  /* 0x0000002e001f7223 */ /* 0x040fe2000001011f */
[----:B------:R-:W-:Y:S01]  /*fe70*/  FSEL R116, R49, -INF , !P0 ;  /* 0xff80000031747808 */ /* 0x000fe20004000000 */
[----:B------:R-:W-:Y:S01]  /*fe80*/  FFMA.FTZ R23, -R0, R44, R23 ;  /* 0x0000002c00177223 */ /* 0x000fe20000010117 */
[----:B------:R-:W-:Y:S02]  /*fe90*/  FMNMX3.FTZ R3, R3, R120, R118, !PT ;  /* 0x0000007803037276 */ /* 0x000fe40007810076 */
[----:B------:R-:W-:Y:S02]  /*fea0*/  FMNMX3.FTZ R9, R9, R32, R10, !PT ;  /* 0x0000002009097276 */ /* 0x000fe4000781000a */
[----:B------:R-:W-:Y:S02]  /*feb0*/  I2FP.F32.S32 R22, R22 ;  /* 0x0000001600167245 */ /* 0x000fe40000201400 */
[----:B------:R-:W-:-:S02]  /*fec0*/  IABS R7, R16 ;  /* 0x0000001000077213 */ /* 0x000fc40000000000 */
[----:B------:R-:W-:Y:S01]  /*fed0*/  I2FP.F32.S32 R11, R18 ;  /* 0x00000012000b7245 */ /* 0x000fe20000201400 */
[----:B------:R-:W-:Y:S01]  /*fee0*/  FFMA.FTZ R53, -R0, R22, R53 ;  /* 0x0000001600357223 */ /* 0x000fe20000010135 */
[----:B------:R-:W-:Y:S02]  /*fef0*/  FMNMX.FTZ R3, R116, R3, !PT ;  /* 0x0000000374037209 */ /* 0x000fe40007810000 */
[----:B------:R-:W-:Y:S01]  /*ff00*/  FSEL R18, R29, -INF , !P5 ;  /* 0xff8000001d127808 */ /* 0x000fe20006800000 */
[----:B------:R-:W-:Y:S01]  /*ff10*/  FFMA.FTZ R17, -R0, R11, R17 ;  /* 0x0000000b00117223 */ /* 0x000fe20000010111 */
[----:B------:R-:W-:Y:S01]  /*ff20*/  FMNMX3.FTZ R9, R9, R8, R130, !PT ;  /* 0x0000000809097276 */ /* 0x000fe20007810082 */
[----:B------:R-:W1:Y:S01]  /*ff30*/  SHFL.BFLY PT, R44, R3, 0x2, 0x1f ;  /* 0x0c401f00032c7f89 */ /* 0x000e6200000e0000 */
[----:B------:R-:W-:Y:S02]  /*ff40*/  I2FP.F32.S32 R7, R7 ;  /* 0x0000000700077245 */ /* 0x000fe40000201400 */
[----:B------:R-:W-:-:S02]  /*ff50*/  FSEL R16, R31, -INF , !P4 ;  /* 0xff8000001f107808 */ /* 0x000fc40006000000 */
[----:B------:R-:W-:Y:S01]  /*ff60*/  FSEL R114, R23, -INF , !P3 ;  /* 0xff80000017727808 */ /* 0x000fe20005800000 */
[----:B------:R-:W-:Y:S01]  /*ff70*/  FFMA.FTZ R7, -R0, R7, R15 ;  /* 0x0000000700077223 */ /* 0x000fe2000001010f */
[----:B------:R-:W-:Y:S02]  /*ff80*/  FMNMX3.FTZ R9, R9, R128, R18, !PT ;  /* 0x0000008009097276 */ /* 0x000fe40007810012 */
        /* <DEDUP_REMOVED lines=9> */
[----:B-1----:R-:W-:-:S03]  /*10020*/  FMNMX.FTZ R44, R48, R7, !PT ;  /* 0x00000007302c7209 */ /* 0x002fc60007810000 */
[----:B------:R-:W-:Y:S01]  /*10030*/  LDSM.16.MT88.4 R48, [R150+0xa000] ;  /* 0x00a000009630783b */ /* 0x000fe20000004200 */
[----:B--2---:R-:W-:-:S03]  /*10040*/  FMNMX.FTZ R3, R46, R3, !PT ;  /* 0x000000032e037209 */ /* 0x004fc60007810000 */
[----:B------:R-:W1:Y:S01]  /*10050*/  SHFL.BFLY PT, R7, R44, 0x1, 0x1f ;  /* 0x0c201f002c077f89 */ /* 0x000e6200000e0000 */
[----:B------:R-:W-:Y:S01]  /*10060*/  FSETP.NEU.FTZ.AND P0, PT, R3, -INF , PT ;  /* 0xff8000000300780b */ /* 0x000fe20003f1d000 */
[----:B---3--:R-:W-:-:S05]  /*10070*/  FMUL.FTZ R23, R20, R3 ;  /* 0x0000000314177220 */ /* 0x008fca0000410000 */
        /* <DEDUP_REMOVED lines=14> */
[--C-:B------:R-:W-:Y:S01]  /*10160*/  FFMA.FTZ R113, R132, R20, -R23.reuse ;  /* 0x0000001484717223 */ /* 0x100fe20000010817 */
[----:B------:R-:W1:Y:S01]  /*10170*/  MUFU.EX2 R109, R109 ;  /* 0x0000006d006d7308 */ /* 0x000e620000000800 */
[----:B------:R-:W-:Y:S01]  /*10180*/  FSETP.NEU.FTZ.AND P0, PT, R2, -INF , PT ;  /* 0xff8000000200780b */ /* 0x000fe20003f1d000 */
[----:B------:R-:W-:Y:S01]  /*10190*/  FMUL.FTZ R21, R20, R2 ;  /* 0x0000000214157220 */ /* 0x000fe20000410000 */
[-CC-:B------:R-:W-:Y:S01]  /*101a0*/  FFMA.FTZ R121, R122, R20.reuse, -R23.reuse ;  /* 0x000000147a797223 */ /* 0x180fe20000010817 */
[-CC-:B------:R-:W-:Y:S01]  /*101b0*/  FFMA.FTZ R120, R120, R20.reuse, -R23.reuse ;  /* 0x0000001478787223 */ /* 0x180fe20000010817 */
[-CC-:B------:R-:W-:Y:S01]  /*101c0*/  FFMA.FTZ R118, R118, R20.reuse, -R23.reuse ;  /* 0x0000001476767223 */ /* 0x180fe20000010817 */
[-C--:B------:R-:W-:Y:S01]  /*101d0*/  FFMA.FTZ R179, R116, R20.reuse, -R23 ;  /* 0x0000001474b37223 */ /* 0x080fe20000010817 */
[----:B------:R-:W-:Y:S01]  /*101e0*/  FSEL R21, R21, RZ, P0 ;  /* 0x000000ff15157208 */ /* 0x000fe20000000000 */
[----:B------:R-:W-:Y:S04]  /*101f0*/  MUFU.EX2 R29, R29 ;  /* 0x0000001d001d7308 */ /* 0x000fe80000000800 */
[-CC-:B------:R-:W-:Y:S01]  /*10200*/  FFMA.FTZ R108, R5, R20.reuse, -R21.reuse ;  /* 0x00000014056c7223 */ /* 0x180fe20000010815 */
[-CC-:B------:R-:W-:Y:S01]  /*10210*/  FFMA.FTZ R111, R40, R20.reuse, -R21.reuse ;  /* 0x00000014286f7223 */ /* 0x180fe20000010815 */
[-CC-:B------:R-:W-:Y:S01]  /*10220*/  FFMA.FTZ R30, R30, R20.reuse, -R21.reuse ;  /* 0x000000141e1e7223 */ /* 0x180fe20000010815 */
[-CC-:B------:R-:W-:Y:S01]  /*10230*/  FFMA.FTZ R31, R38, R20.reuse, -R21.reuse ;  /* 0x00000014261f7223 */ /* 0x180fe20000010815 */
[----:B------:R-:W2:Y:S01]  /*10240*/  LDSM.16.MT88.4 R40, [R151+0xa000] ;  /* 0x00a000009728783b */ /* 0x000ea20000004200 */
[----:B------:R-:W3:Y:S01]  /*10250*/  MUFU.EX2 R28, R28 ;  /* 0x0000001c001c7308 */ /* 0x000ee20000000800 */
[-CC-:B------:R-:W-:Y:S01]  /*10260*/  FFMA.FTZ R33, R12, R20.reuse, -R21.reuse ;  /* 0x000000140c217223 */ /* 0x180fe20000010815 */
[-CC-:B------:R-:W-:Y:S01]  /*10270*/  FFMA.FTZ R34, R32, R20.reuse, -R21.reuse ;  /* 0x0000001420227223 */ /* 0x180fe20000010815 */
[----:B------:R-:W4:Y:S01]  /*10280*/  LDSM.16.MT88.4 R4, [R148+0xa000] ;  /* 0x00a000009404783b */ /* 0x000f220000004200 */
[-CC-:B------:R-:W-:Y:S01]  /*10290*/  FFMA.FTZ R32, R10, R20.reuse, -R21.reuse ;  /* 0x000000140a207223 */ /* 0x180fe20000010815 */
[-CC-:B------:R-:W-:Y:S01]  /*102a0*/  FFMA.FTZ R35, R8, R20.reuse, -R21.reuse ;  /* 0x0000001408237223 */ /* 0x180fe20000010815 */
[----:B-1----:R-:W-:Y:S01]  /*102b0*/  F2FP.F16.F32.PACK_AB R64, R104, R109 ;  /* 0x0000006d6840723e */ /* 0x002fe200000000ff */
[----:B------:R-:W1:Y:S01]  /*102c0*/  LDSM.16.MT88.4 R12, [R151+0x8800] ;  /* 0x00880000970c783b */ /* 0x000e620000004200 */
[----:B------:R-:W-:Y:S01]  /*102d0*/  MUFU.EX2 R108, R108 ;  /* 0x0000006c006c7308 */ /* 0x000fe20000000800 */
[-CC-:B------:R-:W-:Y:S01]  /*102e0*/  FFMA.FTZ R117, R130, R20.reuse, -R21.reuse ;  /* 0x0000001482757223 */ /* 0x180fe20000010815 */
[-CC-:B------:R-:W-:Y:S01]  /*102f0*/  FFMA.FTZ R130, R128, R20.reuse, -R21.reuse ;  /* 0x0000001480827223 */ /* 0x180fe20000010815 */
[----:B------:R-:W5:Y:S01]  /*10300*/  LDSM.16.MT88.4 R8, [R150+0x8800] ;  /* 0x008800009608783b */ /* 0x000f620000004200 */
[-CC-:B------:R-:W-:Y:S01]  /*10310*/  FFMA.FTZ R128, R18, R20.reuse, -R21.reuse ;  /* 0x0000001412807223 */ /* 0x180fe20000010815 */
[-CC-:B------:R-:W-:Y:S01]  /*10320*/  FFMA.FTZ R119, R16, R20.reuse, -R21.reuse ;  /* 0x0000001410777223 */ /* 0x180fe20000010815 */
[-CC-:B------:R-:W-:Y:S01]  /*10330*/  FFMA.FTZ R114, R114, R20.reuse, -R21.reuse ;  /* 0x0000001472727223 */ /* 0x180fe20000010815 */
[----:B------:R-:W-:Y:S01]  /*10340*/  LDSM.16.MT88.4 R16, [R149+0xb000] ;  /* 0x00b000009510783b */ /* 0x000fe20000004200 */
[----:B------:R-:W2:Y:S01]  /*10350*/  MUFU.EX2 R111, R111 ;  /* 0x0000006f006f7308 */ /* 0x000ea20000000800 */
[----:B---3--:R-:W-:Y:S01]  /*10360*/  F2FP.F16.F32.PACK_AB R66, R28, R29 ;  /* 0x0000001d1c42723e */ /* 0x008fe200000000ff */
[-CC-:B------:R-:W-:Y:S01]  /*10370*/  FFMA.FTZ R123, R112, R20.reuse, -R21.reuse ;  /* 0x00000014707b7223 */ /* 0x180fe20000010815 */
[-CC-:B------:R-:W-:Y:S01]  /*10380*/  FFMA.FTZ R110, R110, R20.reuse, -R21.reuse ;  /* 0x000000146e6e7223 */ /* 0x180fe20000010815 */
[----:B------:R-:W-:Y:S01]  /*10390*/  FFMA.FTZ R125, R22, R20, -R21 ;  /* 0x00000014167d7223 */ /* 0x000fe20000010815 */
[----:B------:R-:W-:Y:S01]  /*103a0*/  FADD.FTZ R104, R109, R104 ;  /* 0x000000686d687221 */ /* 0x000fe20000010000 */
[----:B------:R-:W-:Y:S02]  /*103b0*/  LDSM.16.MT88.4 R20, [R150+0x9800] ;  /* 0x009800009614783b */ /* 0x000fe40000004200 */
[----:B------:R-:W-:Y:S01]  /*103c0*/  MUFU.EX2 R30, R30 ;  /* 0x0000001e001e7308 */ /* 0x000fe20000000800 */
[----:B------:R-:W-:-:S04]  /*103d0*/  FADD.FTZ R29, R29, R104 ;  /* 0x000000681d1d7221 */ /* 0x000fc80000010000 */
[----:B------:R-:W-:-:S03]  /*103e0*/  FADD.FTZ R28, R28, R29 ;  /* 0x0000001d1c1c7221 */ /* 0x000fc60000010000 */
        /* <DEDUP_REMOVED lines=35> */
[----:B----4-:R-:W-:Y:S01]  /*10620*/  HMMA.16816.F32 R60, R64, R4, RZ ;  /* 0x00000004403c723c */ /* 0x010fe200000018ff */
[----:B--2---:R-:W-:Y:S01]  /*10630*/  F2FP.F16.F32.PACK_AB R4, R26, R27 ;  /* 0x0000001b1a04723e */ /* 0x004fe200000000ff */
[----:B------:R-:W-:Y:S01]  /*10640*/  FADD.FTZ R27, R27, R28 ;  /* 0x0000001c1b1b7221 */ /* 0x000fe20000010000 */
[----:B---3--:R-:W-:-:S03]  /*10650*/  F2FP.F16.F32.PACK_AB R5, R34, R33 ;  /* 0x000000212205723e */ /* 0x008fc600000000ff */
[----:B------:R-:W-:Y:S01]  /*10660*/  FADD.FTZ R26, R26, R27 ;  /* 0x0000001b1a1a7221 */ /* 0x000fe20000010000 */
[----:B------:R-:W2:Y:S01]  /*10670*/  MUFU.EX2 R120, R120 ;  /* 0x0000007800787308 */ /* 0x000ea20000000800 */
[----:B------:R-:W-:Y:S01]  /*10680*/  HMMA.16816.F32 R64, R64, R6, RZ ;  /* 0x000000064040723c */ /* 0x000fe200000018ff */
[----:B------:R-:W-:Y:S02]  /*10690*/  F2FP.F16.F32.PACK_AB R6, R24, R25 ;  /* 0x000000191806723e */ /* 0x000fe400000000ff */
[----:B-1----:R-:W-:-:S04]  /*106a0*/  F2FP.F16.F32.PACK_AB R7, R35, R32 ;  /* 0x000000202307723e */ /* 0x002fc800000000ff */
[----:B------:R-:W-:Y:S03]  /*106b0*/  MUFU.EX2 R118, R118 ;  /* 0x0000007600767308 */ /* 0x000fe60000000800 */
[C---:B------:R-:W-:Y:S05]  /*106c0*/  HMMA.16816.F32 R96, R4.reuse, R12, R96 ;  /* 0x0000000c0460723c */ /* 0x040fea0000001860 */
[----:B------:R-:W1:Y:S03]  /*106d0*/  MUFU.EX2 R179, R179 ;  /* 0x000000b300b37308 */ /* 0x000e660000000800 */
[C---:B------:R-:W-:Y:S01]  /*106e0*/  HMMA.16816.F32 R92, R4.reuse, R14, R92 ;  /* 0x0000000e045c723c */ /* 0x040fe2000000185c */
[----:B------:R-:W3:Y:S04]  /*106f0*/  LDSM.16.MT88.4 R12, [R149+0x8800] ;  /* 0x00880000950c783b */ /* 0x000ee80000004200 */
[----:B------:R-:W-:Y:S03]  /*10700*/  MUFU.EX2 R114, R114 ;  /* 0x0000007200727308 */ /* 0x000fe60000000800 */
[C---:B-----5:R-:W-:Y:S05]  /*10710*/  HMMA.16816.F32 R88, R4.reuse, R8, R88 ;  /* 0x000000080458723c */ /* 0x060fea0000001858 */
[----:B------:R-:W4:Y:S03]  /*10720*/  MUFU.EX2 R123, R123 ;  /* 0x0000007b007b7308 */ /* 0x000f260000000800 */
[C---:B------:R-:W-:Y:S01]  /*10730*/  HMMA.16816.F32 R84, R4.reuse, R10, R84 ;  /* 0x0000000a0454723c */ /* 0x040fe20000001854 */
[----:B------:R-:W5:Y:S04]  /*10740*/  LDSM.16.MT88.4 R8, [R148+0x8800] ;  /* 0x008800009408783b */ /* 0x000f680000004200 */
[----:B------:R-:W-:Y:S08]  /*10750*/  MUFU.EX2 R110, R110 ;  /* 0x0000006e006e7308 */ /* 0x000ff00000000800 */
[----:B------:R-:W4:Y:S01]  /*10760*/  MUFU.EX2 R125, R125 ;  /* 0x0000007d007d7308 */ /* 0x000f220000000800 */
[C---:B---3--:R-:W-:Y:S08]  /*10770*/  HMMA.16816.F32 R80, R4.reuse, R12, R80 ;  /* 0x0000000c0450723c */ /* 0x048ff00000001850 */
[C---:B------:R-:W-:Y:S01]  /*10780*/  HMMA.16816.F32 R76, R4.reuse, R14, R76 ;  /* 0x0000000e044c723c */ /* 0x040fe2000000184c */
[----:B------:R-:W3:Y:S07]  /*10790*/  LDSM.16.MT88.4 R12, [R151+0xa800] ;  /* 0x00a80000970c783b */ /* 0x000eee0000004200 */
[C---:B-----5:R-:W-:Y:S08]  /*107a0*/  HMMA.16816.F32 R72, R4.reuse, R8, R72 ;  /* 0x000000080448723c */ /* 0x060ff00000001848 */
[C---:B------:R-:W-:Y:S01]  /*107b0*/  HMMA.16816.F32 R68, R4.reuse, R10, R68 ;  /* 0x0000000a0444723c */ /* 0x040fe20000001844 */
[----:B------:R-:W5:Y:S07]  /*107c0*/  LDSM.16.MT88.4 R8, [R150+0xa800] ;  /* 0x00a800009608783b */ /* 0x000f6e0000004200 */
        /* <DEDUP_REMOVED lines=38> */
[----:B------:R-:W-:Y:S01]  /*10a30*/  HMMA.16816.F32 R64, R4, R14, R64 ;  /* 0x0000000e0440723c */ /* 0x000fe20000001840 */
[----:B------:R-:W3:Y:S02]  /*10a40*/  LDSM.16.MT88.4 R12, [R148+0x9800] ;  /* 0x00980000940c783b */ /* 0x000ee40000004200 */
[----:B--2---:R-:W-:-:S02]  /*10a50*/  F2FP.F16.F32.PACK_AB R4, R120, R121 ;  /* 0x000000797804723e */ /* 0x004fc400000000ff */
[----:B-1----:R-:W-:Y:S02]  /*10a60*/  F2FP.F16.F32.PACK_AB R6, R179, R118 ;  /* 0x00000076b306723e */ /* 0x002fe400000000ff */
[----:B----4-:R-:W-:Y:S02]  /*10a70*/  F2FP.F16.F32.PACK_AB R5, R123, R114 ;  /* 0x000000727b05723e */ /* 0x010fe400000000ff */
[----:B------:R-:W-:-:S07]  /*10a80*/  F2FP.F16.F32.PACK_AB R7, R125, R110 ;  /* 0x0000006e7d07723e */ /* 0x000fce00000000ff */
[C---:B-----5:R-:W-:Y:S08]  /*10a90*/  HMMA.16816.F32 R96, R4.reuse, R8, R96 ;  /* 0x000000080460723c */ /* 0x060ff00000001860 */
        /* <DEDUP_REMOVED lines=62> */
.L_x_12028:
        /* <DEDUP_REMOVED lines=79> */
.L_x_12023:
[----:B------:R-:W-:Y:S05]  /*11370*/  BSYNC.RECONVERGENT B0 ;  /* 0x0000000000007941 */ /* 0x000fea0003800200 */
.L_x_12022:
        /* <DEDUP_REMOVED lines=58> */
[----:B------:R-:W1:Y:S05]  /*11720*/  LDSM.16.M88.4 R136, [R142+0x4000] ;  /* 0x004000008e88783b */ /* 0x000e6a0000000200 */
        /* <DEDUP_REMOVED lines=17> */
[----:B------:R-:W-:Y:S07]  /*11840*/  LDSM.16.M88.4 R108, [R144] ;  /* 0x00000000906c783b */ /* 0x000fee0000000200 */
[C---:B-1----:R-:W-:Y:S08]  /*11850*/  HMMA.16816.F32 R20, R132.reuse, R112, R20 ;  /* 0x000000708414723c */ /* 0x042ff00000001814 */
        /* <DEDUP_REMOVED lines=20> */
[----:B------:R-:W-:Y:S07]  /*119a0*/  LDSM.16.M88.4 R124, [R146+UR6+0x6800] ;  /* 0x00680006927c783b */ /* 0x000fee0008000200 */
[C---:B-1----:R-:W-:Y:S08]  /*119b0*/  HMMA.16816.F32 R12, R120.reuse, R108, R12 ;  /* 0x0000006c780c723c */ /* 0x042ff0000000180c */
[C---:B------:R-:W-:Y:S01]  /*119c0*/  HMMA.16816.F32 R16, R120.reuse, R110, R16 ;  /* 0x0000006e7810723c */ /* 0x040fe20000001810 */
[----:B------:R-:W-:Y:S07]  /*119d0*/  LDSM.16.M88.4 R108, [R147+0x2000] ;  /* 0x00200000936c783b */ /* 0x000fee0000000200 */
[C---:B---3--:R-:W-:Y:S08]  /*119e0*/  HMMA.16816.F32 R20, R120.reuse, R112, R20 ;  /* 0x000000707814723c */ /* 0x048ff00000001814 */
[C---:B------:R-:W-:Y:S01]  /*119f0*/  HMMA.16816.F32 R24, R120.reuse, R114, R24 ;  /* 0x000000727818723c */ /* 0x040fe20000001818 */
[----:B------:R-:W1:Y:S07]  /*11a00*/  LDSM.16.M88.4 R112, [R146+UR6+0x6000] ;  /* 0x006000069270783b */ /* 0x000e6e0008000200 */
[C---:B------:R-:W-:Y:S08]  /*11a10*/  HMMA.16816.F32 R28, R120.reuse, R116, R28 ;  /* 0x00000074781c723c */ /* 0x040ff0000000181c */
[----:B------:R-:W-:Y:S01]  /*11a20*/  HMMA.16816.F32 R32, R120, R118, R32 ;  /* 0x000000767820723c */ /* 0x000fe20000001820 */
[----:B------:R-:W3:Y:S05]  /*11a30*/  LDSM.16.M88.4 R116, [R146+UR6+0x7000] ;  /* 0x007000069274783b */ /* 0x000eea0008000200 */
[----:B------:R-:W-:Y:S02]  /*11a40*/  LDSM.16.M88.4 R120, [R145+0x2000] ;  /* 0x002000009178783b */ /* 0x000fe40000000200 */
[C---:B-1----:R-:W-:Y:S08]  /*11a50*/  HMMA.16816.F32 R4, R108.reuse, R112, R4 ;  /* 0x000000706c04723c */ /* 0x042ff00000001804 */
[C---:B------:R-:W-:Y:S01]  /*11a60*/  HMMA.16816.F32 R8, R108.reuse, R114, R8 ;  /* 0x000000726c08723c */ /* 0x040fe20000001808 */
[----:B------:R-:W1:Y:S07]  /*11a70*/  LDSM.16.M88.4 R112, [R146+UR6+0x7800] ;  /* 0x007800069270783b */ /* 0x000e6e0008000200 */
        /* <DEDUP_REMOVED lines=69> */
[----:B------:R4:W1:Y:S10]  /*11ed0*/  MUFU.TANH R129, R106 ;  /* 0x0000006a00817308 */ /* 0x0008740000002400 */
[----:B------:R3:W1:Y:S01]  /*11ee0*/  MUFU.TANH R125, R107 ;  /* 0x0000006b007d7308 */ /* 0x0006620000002400 */
[-C--:B--2---:R-:W-:Y:S01]  /*11ef0*/  FMUL.FTZ R105, R20, R2.reuse ;  /* 0x0000000214697220 */ /* 0x084fe20000410000 */
[C---:B-----5:R-:W-:Y:S03]  /*11f00*/  HMMA.16816.F32 R28, R120.reuse, R108, R28 ;  /* 0x0000006c781c723c */ /* 0x060fe6000000181c */
[-C--:B------:R-:W-:Y:S05]  /*11f10*/  FMUL.FTZ R108, R25, R2.reuse ;  /* 0x00000002196c7220 */ /* 0x080fea0000410000 */
[----:B------:R2:W1:Y:S01]  /*11f20*/  MUFU.TANH R137, R105 ;  /* 0x0000006900897308 */ /* 0x0004620000002400 */
[-C--:B----4-:R-:W-:Y:S01]  /*11f30*/  FMUL.FTZ R106, R24, R2.reuse ;  /* 0x00000002186a7220 */ /* 0x090fe20000410000 */
[----:B------:R-:W-:Y:S08]  /*11f40*/  HMMA.16816.F32 R32, R120, R110, R32 ;  /* 0x0000006e7820723c */ /* 0x000ff00000001820 */
[----:B------:R4:W1:Y:S01]  /*11f50*/  MUFU.TANH R131, R108 ;  /* 0x0000006c00837308 */ /* 0x0008620000002400 */
[-C--:B---3--:R-:W-:Y:S01]  /*11f60*/  FMUL.FTZ R107, R26, R2.reuse ;  /* 0x000000021a6b7220 */ /* 0x088fe20000410000 */
[-C--:B------:R-:W-:Y:S01]  /*11f70*/  FMUL.FTZ R182, R28, R2.reuse ;  /* 0x000000021cb67220 */ /* 0x080fe20000410000 */
[-C--:B------:R-:W-:Y:S01]  /*11f80*/  FMUL.FTZ R109, R30, R2.reuse ;  /* 0x000000021e6d7220 */ /* 0x080fe20000410000 */
[-C--:B------:R-:W-:Y:S06]  /*11f90*/  FMUL.FTZ R110, R29, R2.reuse ;  /* 0x000000021d6e7220 */ /* 0x080fec0000410000 */
[----:B------:R-:W3:Y:S01]  /*11fa0*/  MUFU.TANH R135, R181 ;  /* 0x000000b500877308 */ /* 0x000ee20000002400 */
[-C--:B--2---:R-:W-:Y:S01]  /*11fb0*/  FMUL.FTZ R105, R27, R2.reuse ;  /* 0x000000021b697220 */ /* 0x084fe20000410000 */
[-C--:B------:R-:W-:Y:S01]  /*11fc0*/  FMUL.FTZ R33, R33, R2.reuse ;  /* 0x0000000221217220 */ /* 0x080fe20000410000 */
[-C--:B------:R-:W-:Y:S01]  /*11fd0*/  FMUL.FTZ R34, R34, R2.reuse ;  /* 0x0000000222227220 */ /* 0x080fe20000410000 */
[-C--:B------:R-:W-:Y:S06]  /*11fe0*/  FMUL.FTZ R35, R35, R2.reuse ;  /* 0x0000000223237220 */ /* 0x080fec0000410000 */
[----:B------:R2:W1:Y:S01]  /*11ff0*/  MUFU.TANH R139, R105 ;  /* 0x00000069008b7308 */ /* 0x0004620000002400 */
[-C--:B----4-:R-:W-:Y:S09]  /*12000*/  FMUL.FTZ R108, R31, R2.reuse ;  /* 0x000000021f6c7220 */ /* 0x090ff20000410000 */
[----:B------:R4:W1:Y:S10]  /*12010*/  MUFU.TANH R133, R106 ;  /* 0x0000006a00857308 */ /* 0x0008740000002400 */
[----:B------:R4:W1:Y:S01]  /*12020*/  MUFU.TANH R181, R107 ;  /* 0x0000006b00b57308 */ /* 0x0008620000002400 */
[----:B--2---:R-:W-:Y:S09]  /*12030*/  FMUL.FTZ R105, R32, R2 ;  /* 0x0000000220697220 */ /* 0x004ff20000410000 */
[----:B------:R-:W2:Y:S10]  /*12040*/  MUFU.TANH R201, R201 ;  /* 0x000000c900c97308 */ /* 0x000eb40000002400 */
        /* <DEDUP_REMOVED lines=16> */
[----:B------:R4:W1:Y:S01]  /*12150*/  MUFU.TANH R106, R35 ;  /* 0x00000023006a7308 */ /* 0x0008620000002400 */
[----:B--23--:R-:W-:Y:S05]  /*12160*/  @!P3 BRA `(.L_x_12025) ;  /* 0x0000000400ecb947 */ /* 0x00cfea0003800000 */
        /* <DEDUP_REMOVED lines=74> */
.L_x_12027:
[----:B------:R-:W-:Y:S05]  /*12610*/  BSYNC.RECONVERGENT B0 ;  /* 0x0000000000007941 */ /* 0x000fea0003800200 */
.L_x_12026:
        /* <DEDUP_REMOVED lines=48> */
.L_x_12025:
[----:B------:R-:W-:Y:S05]  /*12920*/  BSYNC.RECONVERGENT B1 ;  /* 0x0000000000017941 */ /* 0x000fea0003800200 */
.L_x_12024:
[----:B----4-:R-:W3:Y:S01]  /*12930*/  LD.E R105, desc[UR4][R102.64+0xdc] ;  /* 0x0000dc0466697980 */ /* 0x010ee2000c101900 */
[C---:B------:R-:W-:Y:S02]  /*12940*/  IADD3 R2, PT, PT, R176.reuse, -0x10, RZ ;  /* 0xfffffff0b0027810 */ /* 0x040fe40007ffe0ff */
[----:B--2---:R-:W-:Y:S01]  /*12950*/  IADD3 R6, PT, PT, R176, -0x8, RZ ;  /* 0xfffffff8b0067810 */ /* 0x004fe20007ffe0ff */
[----:B------:R-:W-:Y:S01]  /*12960*/  LDSM.16.MT88.4 R12, [R151+0x8000] ;  /* 0x00800000970c783b */ /* 0x000fe20000004200 */
[----:B------:R-:W-:Y:S02]  /*12970*/  IABS R2, R2 ;  /* 0x0000000200027213 */ /* 0x000fe40000000000 */
[----:B------:R-:W-:Y:S02]  /*12980*/  IABS R6, R6 ;  /* 0x0000000600067213 */ /* 0x000fe40000000000 */
[----:B------:R-:W-:Y:S02]  /*12990*/  I2FP.F32.S32 R2, R2 ;  /* 0x0000000200027245 */ /* 0x000fe40000201400 */
[----:B------:R-:W-:Y:S01]  /*129a0*/  I2FP.F32.S32 R6, R6 ;  /* 0x0000000600067245 */ /* 0x000fe20000201400 */
[----:B------:R-:W-:Y:S01]  /*129b0*/  LDSM.16.MT88.4 R20, [R150+0x8000] ;  /* 0x008000009614783b */ /* 0x000fe20000004200 */
[----:B------:R-:W-:Y:S01]  /*129c0*/  IABS R5, R176 ;  /* 0x000000b000057213 */ /* 0x000fe20000000000 */
[CC--:B------:R-:W-:Y:S01]  /*129d0*/  FFMA.FTZ R203, -R0.reuse, R2.reuse, R203 ;  /* 0x0000000200cb7223 */ /* 0x0c0fe200000101cb */
[----:B-1----:R-:W-:Y:S01]  /*129e0*/  FFMA.FTZ R123, -R0, R2, R209 ;  /* 0x00000002007b7223 */ /* 0x002fe200000101d1 */
[----:B------:R-:W-:Y:S01]  /*129f0*/  IADD3 R2, PT, PT, R176, -0x18, RZ ;  /* 0xffffffe8b0027810 */ /* 0x000fe20007ffe0ff */
[-C--:B------:R-:W-:Y:S01]  /*12a00*/  FFMA.FTZ R9, -R0, R6.reuse, R3 ;  /* 0x0000000600097223 */ /* 0x080fe20000010103 */
[----:B------:R-:W-:Y:S01]  /*12a10*/  IADD3 R3, PT, PT, R176, -0x21, RZ ;  /* 0xffffffdfb0037810 */ /* 0x000fe20007ffe0ff */
[----:B------:R-:W-:Y:S01]  /*12a20*/  FFMA.FTZ R205, -R0, R6, R205 ;  /* 0x0000000600cd7223 */ /* 0x000fe200000101cd */
[----:B------:R-:W-:Y:S01]  /*12a30*/  IABS R2, R2 ;  /* 0x0000000200027213 */ /* 0x000fe20000000000 */
[----:B------:R-:W-:Y:S01]  /*12a40*/  LDSM.16.MT88.4 R28, [R149+0x8000] ;  /* 0x00800000951c783b */ /* 0x000fe20000004200 */
[----:B------:R-:W-:Y:S02]  /*12a50*/  IADD3 R4, PT, PT, R176, -0x9, RZ ;  /* 0xfffffff7b0047810 */ /* 0x000fe40007ffe0ff */
[----:B------:R-:W-:Y:S02]  /*12a60*/  I2FP.F32.S32 R2, R2 ;  /* 0x0000000200027245 */ /* 0x000fe40000201400 */
[----:B------:R-:W-:Y:S02]  /*12a70*/  I2FP.F32.S32 R5, R5 ;  /* 0x0000000500057245 */ /* 0x000fe40000201400 */
[----:B------:R-:W-:Y:S01]  /*12a80*/  IABS R3, R3 ;  /* 0x0000000300037213 */ /* 0x000fe20000000000 */
[C---:B------:R-:W-:Y:S01]  /*12a90*/  FFMA.FTZ R189, -R0.reuse, R2, R189 ;  /* 0x0000000200bd7223 */ /* 0x040fe200000101bd */
[----:B------:R-:W-:Y:S01]  /*12aa0*/  IABS R4, R4 ;  /* 0x0000000400047213 */ /* 0x000fe20000000000 */
[----:B------:R-:W-:Y:S01]  /*12ab0*/  FFMA.FTZ R191, -R0, R2, R191 ;  /* 0x0000000200bf7223 */ /* 0x000fe200000101bf */
[----:B------:R-:W-:Y:S01]  /*12ac0*/  IADD3 R6, PT, PT, R176, -0x19, RZ ;  /* 0xffffffe7b0067810 */ /* 0x000fe20007ffe0ff */
[C---:B------:R-:W-:Y:S01]  /*12ad0*/  FFMA.FTZ R197, -R0.reuse, R5, R197 ;  /* 0x0000000500c57223 */ /* 0x040fe200000101c5 */
[----:B------:R-:W-:Y:S02]  /*12ae0*/  I2FP.F32.S32 R2, R3 ;  /* 0x0000000300027245 */ /* 0x000fe40000201400 */
[----:B------:R-:W-:Y:S02]  /*12af0*/  I2FP.F32.S32 R4, R4 ;  /* 0x0000000400047245 */ /* 0x000fe40000201400 */
[----:B------:R-:W-:Y:S01]  /*12b00*/  IABS R6, R6 ;  /* 0x0000000600067213 */ /* 0x000fe20000000000 */
[-C--:B------:R-:W-:Y:S01]  /*12b10*/  FFMA.FTZ R183, -R0, R2.reuse, R183 ;  /* 0x0000000200b77223 */ /* 0x080fe200000101b7 */
[----:B------:R-:W-:Y:S01]  /*12b20*/  IADD3 R8, PT, PT, R176, -0x1, RZ ;  /* 0xffffffffb0087810 */ /* 0x000fe20007ffe0ff */
[----:B------:R-:W-:Y:S01]  /*12b30*/  FFMA.FTZ R129, -R0, R2, R129 ;  /* 0x0000000200817223 */ /* 0x000fe20000010181 */
[----:B------:R-:W-:Y:S01]  /*12b40*/  IADD3 R5, PT, PT, R176, -0x11, RZ ;  /* 0xffffffefb0057810 */ /* 0x000fe20007ffe0ff */
[C---:B------:R-:W-:Y:S01]  /*12b50*/  FFMA.FTZ R195, -R0.reuse, R4, R195 ;  /* 0x0000000400c37223 */ /* 0x040fe200000101c3 */
[----:B------:R-:W-:Y:S01]  /*12b60*/  I2FP.F32.S32 R6, R6 ;  /* 0x0000000600067245 */ /* 0x000fe20000201400 */
[----:B------:R-:W-:Y:S01]  /*12b70*/  FFMA.FTZ R207, -R0, R4, R207 ;  /* 0x0000000400cf7223 */ /* 0x000fe200000101cf */
[----:B------:R-:W-:Y:S02]  /*12b80*/  IABS R8, R8 ;  /* 0x0000000800087213 */ /* 0x000fe40000000000 */
[----:B------:R-:W-:Y:S01]  /*12b90*/  IADD3 R2, PT, PT, R176, -0x31, RZ ;  /* 0xffffffcfb0027810 */ /* 0x000fe20007ffe0ff */
[CC--:B------:R-:W-:Y:S01]  /*12ba0*/  FFMA.FTZ R125, -R0.reuse, R6.reuse, R125 ;  /* 0x00000006007d7223 */ /* 0x0c0fe2000001017d */
[----:B------:R-:W-:Y:S01]  /*12bb0*/  IABS R5, R5 ;  /* 0x0000000500057213 */ /* 0x000fe20000000000 */
[----:B------:R-:W-:Y:S01]  /*12bc0*/  FFMA.FTZ R127, -R0, R6, R127 ;  /* 0x00000006007f7223 */ /* 0x000fe2000001017f */
[----:B------:R-:W-:Y:S02]  /*12bd0*/  IADD3 R4, PT, PT, R176, -0x20, RZ ;  /* 0xffffffe0b0047810 */ /* 0x000fe40007ffe0ff */
[----:B------:R-:W-:Y:S02]  /*12be0*/  I2FP.F32.S32 R8, R8 ;  /* 0x0000000800087245 */ /* 0x000fe40000201400 */
[----:B------:R-:W-:Y:S02]  /*12bf0*/  IABS R2, R2 ;  /* 0x0000000200027213 */ /* 0x000fe40000000000 */
[----:B------:R-:W-:Y:S01]  /*12c00*/  I2FP.F32.S32 R5, R5 ;  /* 0x0000000500057245 */ /* 0x000fe20000201400 */
[----:B------:R-:W-:Y:S01]  /*12c10*/  FFMA.FTZ R199, -R0, R8, R199 ;  /* 0x0000000800c77223 */ /* 0x000fe200000101c7 */
[C---:B------:R-:W-:Y:S02]  /*12c20*/  IADD3 R3, PT, PT, R176.reuse, -0x29, RZ ;  /* 0xffffffd7b0037810 */ /* 0x040fe40007ffe0ff */
[----:B------:R-:W-:Y:S01]  /*12c30*/  IADD3 R6, PT, PT, R176, -0x28, RZ ;  /* 0xffffffd8b0067810 */ /* 0x000fe20007ffe0ff */
[CC--:B------:R-:W-:Y:S01]  /*12c40*/  FFMA.FTZ R201, -R0.reuse, R5.reuse, R201 ;  /* 0x0000000500c97223 */ /* 0x0c0fe200000101c9 */
[----:B------:R-:W-:Y:S01]  /*12c50*/  IABS R4, R4 ;  /* 0x0000000400047213 */ /* 0x000fe20000000000 */
[C---:B------:R-:W-:Y:S01]  /*12c60*/  FFMA.FTZ R193, -R0.reuse, R5, R193 ;  /* 0x0000000500c17223 */ /* 0x040fe200000101c1 */
[----:B------:R-:W-:Y:S02]  /*12c70*/  I2FP.F32.S32 R2, R2 ;  /* 0x0000000200027245 */ /* 0x000fe40000201400 */
[----:B------:R-:W-:Y:S02]  /*12c80*/  IABS R3, R3 ;  /* 0x0000000300037213 */ /* 0x000fe40000000000 */
[----:B------:R-:W-:Y:S01]  /*12c90*/  IABS R6, R6 ;  /* 0x0000000600067213 */ /* 0x000fe20000000000 */
[C---:B------:R-:W-:Y:S01]  /*12ca0*/  FFMA.FTZ R108, -R0.reuse, R2, R108 ;  /* 0x00000002006c7223 */ /* 0x040fe2000001016c */
[----:B------:R-:W-:Y:S01]  /*12cb0*/  I2FP.F32.S32 R4, R4 ;  /* 0x0000000400047245 */ /* 0x000fe20000201400 */
[----:B------:R-:W-:Y:S01]  /*12cc0*/  FFMA.FTZ R131, -R0, R2, R131 ;  /* 0x0000000200837223 */ /* 0x000fe20000010183 */
[----:B------:R-:W-:Y:S02]  /*12cd0*/  IADD3 R5, PT, PT, R176, -0x38, RZ ;  /* 0xffffffc8b0057810 */ /* 0x000fe40007ffe0ff */
[----:B------:R-:W-:Y:S01]  /*12ce0*/  I2FP.F32.S32 R3, R3 ;  /* 0x0000000300037245 */ /* 0x000fe20000201400 */
[C---:B------:R-:W-:Y:S01]  /*12cf0*/  FFMA.FTZ R185, -R0.reuse, R4, R185 ;  /* 0x0000000400b97223 */ /* 0x040fe200000101b9 */
[----:B------:R-:W-:Y:S01]  /*12d00*/  I2FP.F32.S32 R6, R6 ;  /* 0x0000000600067245 */ /* 0x000fe20000201400 */
[C---:B------:R-:W-:Y:S01]  /*12d10*/  FFMA.FTZ R187, -R0.reuse, R4, R187 ;  /* 0x0000000400bb7223 */ /* 0x040fe200000101bb */
[----:B------:R-:W-:Y:S01]  /*12d20*/  FMNMX3.FTZ R2, R101, R197, R199, !PT ;  /* 0x000000c565027276 */ /* 0x000fe200078100c7 */
[C---:B------:R-:W-:Y:S01]  /*12d30*/  FFMA.FTZ R135, -R0.reuse, R3, R135 ;  /* 0x0000000300877223 */ /* 0x040fe20000010187 */
[----:B------:R-:W-:Y:S01]  /*12d40*/  IABS R5, R5 ;  /* 0x0000000500057213 */ /* 0x000fe20000000000 */
[----:B------:R-:W-:Y:S01]  /*12d50*/  FFMA.FTZ R139, -R0, R3, R139 ;  /* 0x00000003008b7223 */ /* 0x000fe2000001018b */
[----:B------:R-:W-:Y:S01]  /*12d60*/  IADD3 R4, PT, PT, R176, -0x30, RZ ;  /* 0xffffffd0b0047810 */ /* 0x000fe20007ffe0ff */
[CC--:B------:R-:W-:Y:S01]  /*12d70*/  FFMA.FTZ R137, -R0.reuse, R6.reuse, R137 ;  /* 0x0000000600897223 */ /* 0x0c0fe20000010189 */
[----:B------:R-:W-:Y:S01]  /*12d80*/  FFMA.FTZ R181, -R0, R6, R181 ;  /* 0x0000000600b57223 */ /* 0x000fe200000101b5 */
[----:B------:R-:W-:Y:S02]  /*12d90*/  I2FP.F32.S32 R3, R5 ;  /* 0x0000000500037245 */ /* 0x000fe40000201400 */
[----:B------:R-:W-:Y:S02]  /*12da0*/  FMNMX3.FTZ R2, R2, R205, R207, !PT ;  /* 0x000000cd02027276 */ /* 0x000fe400078100cf */
[----:B------:R-:W-:Y:S01]  /*12db0*/  FMNMX3.FTZ R6, R104, R9, R195, !PT ;  /* 0x0000000968067276 */ /* 0x000fe200078100c3 */
[CC--:B------:R-:W-:Y:S01]  /*12dc0*/  FFMA.FTZ R121, -R0.reuse, R3.reuse, R182 ;  /* 0x0000000300797223 */ /* 0x0c0fe200000101b6 */
[----:B------:R-:W-:Y:S01]  /*12dd0*/  IABS R4, R4 ;  /* 0x0000000400047213 */ /* 0x000fe20000000000 */
[----:B------:R-:W-:Y:S01]  /*12de0*/  FFMA.FTZ R107, -R0, R3, R107 ;  /* 0x00000003006b7223 */ /* 0x000fe2000001016b */
[----:B------:R-:W-:Y:S02]  /*12df0*/  FMNMX3.FTZ R2, R2, R123, R193, !PT ;  /* 0x0000007b02027276 */ /* 0x000fe400078100c1 */
[----:B------:R-:W-:Y:S02]  /*12e00*/  I2FP.F32.S32 R4, R4 ;  /* 0x0000000400047245 */ /* 0x000fe40000201400 */
[----:B------:R-:W-:Y:S02]  /*12e10*/  FMNMX3.FTZ R6, R6, R203, R201, !PT ;  /* 0x000000cb06067276 */ /* 0x000fe400078100c9 */
[----:B------:R-:W-:Y:S01]  /*12e20*/  IADD3 R3, PT, PT, R176, -0x39, RZ ;  /* 0xffffffc7b0037810 */ /* 0x000fe20007ffe0ff */
[-C--:B------:R-:W-:Y:S01]  /*12e30*/  FFMA.FTZ R109, -R0, R4.reuse, R109 ;  /* 0x00000004006d7223 */ /* 0x080fe2000001016d */
        /* <DEDUP_REMOVED lines=23> */
[----:B------:R-:W-:Y:S01]  /*12fb0*/  IADD3 R178, PT, PT, R178, -0x40, RZ ;  /* 0xffffffc0b2b27810 */ /* 0x000fe20007ffe0ff */
[----:B------:R-:W1:Y:S01]  /*12fc0*/  SHFL.BFLY PT, R2, R7, 0x2, 0x1f ;  /* 0x0c401f0007027f89 */ /* 0x000e6200000e0000 */
[----:B------:R-:W-:Y:S02]  /*12fd0*/  FMNMX3.FTZ R10, R3, R119, R118, !PT ;  /* 0x00000077030a7276 */ /* 0x000fe40007810076 */
[----:B------:R-:W-:Y:S05]  /*12fe0*/  IADD3 R176, PT, PT, R176, 0x40, RZ ;  /* 0x00000040b0b07810 */ /* 0x000fea0007ffe0ff */
        /* <DEDUP_REMOVED lines=90> */
[C---:B------:R-:W-:Y:S03]  /*13590*/  FMUL.FTZ R55, R101.reuse, R55 ;  /* 0x0000003765377220 */ /* 0x040fe60000410000 */
        /* <DEDUP_REMOVED lines=12> */
[-CC-:B------:R-:W-:Y:S01]  /*13660*/  FFMA.FTZ R131, R109, R105.reuse, -R122.reuse ;  /* 0x000000696d837223 */ /* 0x180fe2000001087a */
[----:B------:R-:W-:Y:S01]  /*13670*/  FFMA.FTZ R184, R108, R105, -R122 ;  /* 0x000000696cb87223 */ /* 0x000fe2000001087a */
[----:B------:R-:W-:Y:S01]  /*13680*/  FFMA.FTZ R179, R104, R179, R111 ;  /* 0x000000b368b37223 */ /* 0x000fe2000001006f */
[----:B------:R-:W-:Y:S03]  /*13690*/  FFMA.FTZ R180, R101, R180, R110 ;  /* 0x000000b465b47223 */ /* 0x000fe6000001006e */
[----:B------:R-:W-:Y:S01]  /*136a0*/  MUFU.EX2 R183, R183 ;  /* 0x000000b700b77308 */ /* 0x000fe20000000800 */
[----:B--2---:R-:W-:Y:S01]  /*136b0*/  F2FP.F16.F32.PACK_AB R98, R114, R117 ;  /* 0x000000757262723e */ /* 0x004fe200000000ff */
[-CC-:B------:R-:W-:Y:S01]  /*136c0*/  FFMA.FTZ R123, R123, R105.reuse, -R122.reuse ;  /* 0x000000697b7b7223 */ /* 0x180fe2000001087a */
[-CC-:B------:R-:W-:Y:S01]  /*136d0*/  FFMA.FTZ R126, R193, R105.reuse, -R122.reuse ;  /* 0x00000069c17e7223 */ /* 0x180fe2000001087a */
[-C--:B------:R-:W-:Y:S01]  /*136e0*/  FFMA.FTZ R128, R125, R105.reuse, -R122 ;  /* 0x000000697d807223 */ /* 0x080fe2000001087a */
[-CC-:B------:R-:W-:Y:S01]  /*136f0*/  FFMA.FTZ R130, R189, R105.reuse, -R124.reuse ;  /* 0x00000069bd827223 */ /* 0x180fe2000001087c */
        /* <DEDUP_REMOVED lines=26> */
[----:B------:R-:W-:Y:S01]  /*138a0*/  FFMA.FTZ R122, R106, R105, -R122 ;  /* 0x000000696a7a7223 */ /* 0x000fe2000001087a */
[----:B------:R-:W-:Y:S02]  /*138b0*/  LDSM.16.MT88.4 R80, [R150+0x8800] ;  /* 0x008800009650783b */ /* 0x000fe40000004200 */
[----:B------:R-:W-:Y:S01]  /*138c0*/  MUFU.EX2 R133, R133 ;  /* 0x0000008500857308 */ /* 0x000fe20000000800 */
[----:B------:R-:W-:Y:S01]  /*138d0*/  FADD.FTZ R116, R116, R179 ;  /* 0x000000b374747221 */ /* 0x000fe20000010000 */
[----:B------:R-:W-:Y:S01]  /*138e0*/  ISETP.GT.AND P0, PT, R177, RZ, PT ;  /* 0x000000ffb100720c */ /* 0x000fe20003f04270 */
        /* <DEDUP_REMOVED lines=11> */
[----:B------:R-:W2:Y:S01]  /*139a0*/  LDSM.16.MT88.4 R72, [R150+0xa000] ;  /* 0x00a000009648783b */ /* 0x000ea20000004200 */
[----:B------:R-:W-:Y:S01]  /*139b0*/  FADD.FTZ R117, R114, R117 ;  /* 0x0000007572757221 */ /* 0x000fe20000010000 */
[----:B------:R-:W-:Y:S01]  /*139c0*/  FADD.FTZ R112, R112, R113 ;  /* 0x0000007170707221 */ /* 0x000fe20000010000 */
[----:B------:R-:W-:Y:S01]  /*139d0*/  IADD3 R177, PT, PT, R177, -0x1, RZ ;  /* 0xffffffffb1b17810 */ /* 0x000fe20007ffe0ff */
[C---:B-1----:R-:W-:Y:S05]  /*139e0*/  HMMA.16816.F32 R28, R96.reuse, R88, R28 ;  /* 0x00000058601c723c */ /* 0x042fea000000181c */
[----:B------:R-:W1:Y:S01]  /*139f0*/  MUFU.EX2 R126, R126 ;  /* 0x0000007e007e7308 */ /* 0x000e620000000800 */
[----:B------:R-:W-:Y:S02]  /*13a00*/  MOV R101, R2 ;  /* 0x0000000200657202 */ /* 0x000fe40000000f00 */
[----:B------:R-:W-:Y:S01]  /*13a10*/  MOV R104, R3 ;  /* 0x0000000300687202 */ /* 0x000fe20000000f00 */
[C---:B------:R-:W-:Y:S06]  /*13a20*/  HMMA.16816.F32 R32, R96.reuse, R90, R32 ;  /* 0x0000005a6020723c */ /* 0x040fec0000001820 */
[----:B------:R-:W-:Y:S02]  /*13a30*/  MUFU.EX2 R125, R191 ;  /* 0x000000bf007d7308 */ /* 0x000fe40000000800 */
[C---:B------:R-:W-:Y:S08]  /*13a40*/  HMMA.16816.F32 R36, R96.reuse, R76, R36 ;  /* 0x0000004c6024723c */ /* 0x040ff00000001824 */
[----:B------:R-:W-:Y:S01]  /*13a50*/  MUFU.EX2 R128, R128 ;  /* 0x0000008000807308 */ /* 0x000fe20000000800 */
[C---:B------:R-:W-:Y:S01]  /*13a60*/  HMMA.16816.F32 R40, R96.reuse, R78, R40 ;  /* 0x0000004e6028723c */ /* 0x040fe20000001828 */
[----:B------:R-:W3:Y:S08]  /*13a70*/  LDSM.16.MT88.4 R76, [R148+0xa000] ;  /* 0x00a00000944c783b */ /* 0x000ef00000004200 */
[----:B------:R-:W-:Y:S10]  /*13a80*/  MUFU.EX2 R130, R130 ;  /* 0x0000008200827308 */ /* 0x000ff40000000800 */
[----:B------:R-:W4:Y:S01]  /*13a90*/  MUFU.EX2 R127, R127 ;  /* 0x0000007f007f7308 */ /* 0x000f220000000800 */
[C---:B--2---:R-:W-:Y:S09]  /*13aa0*/  HMMA.16816.F32 R44, R96.reuse, R72, R44 ;  /* 0x00000048602c723c */ /* 0x044ff2000000182c */
[----:B------:R-:W-:Y:S01]  /*13ab0*/  MUFU.EX2 R132, R132 ;  /* 0x0000008400847308 */ /* 0x000fe20000000800 */
[C---:B------:R-:W-:Y:S01]  /*13ac0*/  HMMA.16816.F32 R48, R96.reuse, R74, R48 ;  /* 0x0000004a6030723c */ /* 0x040fe20000001830 */
[----:B------:R-:W2:Y:S08]  /*13ad0*/  LDSM.16.MT88.4 R72, [R151+0x8800] ;  /* 0x008800009748783b */ /* 0x000eb00000004200 */
[----:B------:R-:W5:Y:S01]  /*13ae0*/  MUFU.EX2 R129, R129 ;  /* 0x0000008100817308 */ /* 0x000f620000000800 */
[C---:B------:R-:W-:Y:S03]  /*13af0*/  HMMA.16816.F32 R52, R96.reuse, R68, R52 ;  /* 0x000000446034723c */ /* 0x040fe60000001834 */
[----:B-1----:R-:W-:Y:S01]  /*13b00*/  F2FP.F16.F32.PACK_AB R69, R126, R123 ;  /* 0x0000007b7e45723e */ /* 0x002fe200000000ff */
[----:B------:R-:W-:Y:S01]  /*13b10*/  FADD.FTZ R123, R123, R112 ;  /* 0x000000707b7b7221 */ /* 0x000fe20000010000 */
[C---:B----4-:R-:W-:Y:S01]  /*13b20*/  F2FP.F16.F32.PACK_AB R68, R127.reuse, R130 ;  /* 0x000000827f44723e */ /* 0x050fe200000000ff */
[----:B------:R-:W-:Y:S03]  /*13b30*/  FADD.FTZ R130, R130, R117 ;  /* 0x0000007582827221 */ /* 0x000fe60000010000 */
[----:B------:R-:W-:Y:S01]  /*13b40*/  MUFU.EX2 R131, R131 ;  /* 0x0000008300837308 */ /* 0x000fe20000000800 */
[C---:B------:R-:W-:Y:S03]  /*13b50*/  HMMA.16816.F32 R56, R96.reuse, R70, R56 ;  /* 0x000000466038723c */ /* 0x040fe60000001838 */
[----:B------:R-:W-:Y:S01]  /*13b60*/  F2FP.F16.F32.PACK_AB R71, R128, R125 ;  /* 0x0000007d8047723e */ /* 0x000fe200000000ff */
[----:B------:R-:W-:Y:S01]  /*13b70*/  FADD.FTZ R127, R127, R130 ;  /* 0x000000827f7f7221 */ /* 0x000fe20000010000 */
[----:B------:R-:W-:Y:S04]  /*13b80*/  FADD.FTZ R126, R126, R123 ;  /* 0x0000007b7e7e7221 */ /* 0x000fe80000010000 */
[----:B------:R-:W1:Y:S01]  /*13b90*/  MUFU.EX2 R184, R184 ;  /* 0x000000b800b87308 */ /* 0x000e620000000800 */
[C---:B---3--:R-:W-:Y:S03]  /*13ba0*/  HMMA.16816.F32 R60, R96.reuse, R76, R60 ;  /* 0x0000004c603c723c */ /* 0x048fe6000000183c */
[C---:B-----5:R-:W-:Y:S01]  /*13bb0*/  F2FP.F16.F32.PACK_AB R70, R129.reuse, R132 ;  /* 0x000000848146723e */ /* 0x060fe200000000ff */
[----:B------:R-:W-:Y:S05]  /*13bc0*/  FADD.FTZ R132, R132, R127 ;  /* 0x0000007f84847221 */ /* 0x000fea0000010000 */
[----:B------:R-:W-:Y:S01]  /*13bd0*/  MUFU.EX2 R121, R121 ;  /* 0x0000007900797308 */ /* 0x000fe20000000800 */
[----:B------:R-:W-:Y:S01]  /*13be0*/  HMMA.16816.F32 R64, R96, R78, R64 ;  /* 0x0000004e6040723c */ /* 0x000fe20000001840 */
[----:B------:R-:W3:Y:S02]  /*13bf0*/  LDSM.16.MT88.4 R76, [R149+0x8800] ;  /* 0x00880000954c783b */ /* 0x000ee40000004200 */
[----:B------:R-:W-:Y:S06]  /*13c00*/  FADD.FTZ R132, R129, R132 ;  /* 0x0000008481847221 */ /* 0x000fec0000010000 */
[----:B------:R-:W4:Y:S01]  /*13c10*/  MUFU.EX2 R120, R120 ;  /* 0x0000007800787308 */ /* 0x000f220000000800 */
[----:B-1----:R-:W-:Y:S01]  /*13c20*/  F2FP.F16.F32.PACK_AB R109, R184, R131 ;  /* 0x00000083b86d723e */ /* 0x002fe200000000ff */
[C---:B--2---:R-:W-:Y:S08]  /*13c30*/  HMMA.16816.F32 R4, R68.reuse, R72, R4 ;  /* 0x000000484404723c */ /* 0x044ff00000001804 */
[----:B------:R-:W-:Y:S01]  /*13c40*/  MUFU.EX2 R119, R119 ;  /* 0x0000007700777308 */ /* 0x000fe20000000800 */
[C---:B------:R-:W-:Y:S01]  /*13c50*/  HMMA.16816.F32 R8, R68.reuse, R74, R8 ;  /* 0x0000004a4408723c */ /* 0x040fe20000001808 */
[----:B------:R-:W1:Y:S08]  /*13c60*/  LDSM.16.MT88.4 R72, [R148+0x8800] ;  /* 0x008800009448783b */ /* 0x000e700000004200 */
[----:B------:R-:W2:Y:S01]  /*13c70*/  MUFU.EX2 R124, R124 ;  /* 0x0000007c007c7308 */ /* 0x000ea20000000800 */
[----:B----4-:R-:W-:Y:S01]  /*13c80*/  F2FP.F16.F32.PACK_AB R108, R120, R121 ;  /* 0x00000079786c723e */ /* 0x010fe200000000ff */
[C---:B------:R-:W-:Y:S08]  /*13c90*/  HMMA.16816.F32 R12, R68.reuse, R80, R12 ;  /* 0x00000050440c723c */ /* 0x040ff0000000180c */
[----:B------:R-:W-:Y:S01]  /*13ca0*/  MUFU.EX2 R107, R107 ;  /* 0x0000006b006b7308 */ /* 0x000fe20000000800 */
[C---:B------:R-:W-:Y:S01]  /*13cb0*/  HMMA.16816.F32 R16, R68.reuse, R82, R16 ;  /* 0x000000524410723c */ /* 0x040fe20000001810 */
[----:B------:R-:W4:Y:S08]  /*13cc0*/  LDSM.16.MT88.4 R80, [R151+0xa800] ;  /* 0x00a800009750783b */ /* 0x000f300000004200 */
[----:B------:R-:W5:Y:S01]  /*13cd0*/  MUFU.EX2 R122, R122 ;  /* 0x0000007a007a7308 */ /* 0x000f620000000800 */
[----:B--2---:R-:W-:Y:S01]  /*13ce0*/  F2FP.F16.F32.PACK_AB R110, R124, R119 ;  /* 0x000000777c6e723e */ /* 0x004fe200000000ff */
[C---:B---3--:R-:W-:Y:S08]  /*13cf0*/  HMMA.16816.F32 R20, R68.reuse, R76, R20 ;  /* 0x0000004c4414723c */ /* 0x048ff00000001814 */
        /* <DEDUP_REMOVED lines=17> */
[----:B------:R-:W3:Y:S02]  /*13e10*/  LDSM.16.MT88.4 R80, [R149+0x9000] ;  /* 0x009000009550783b */ /* 0x000ee40000004200 */
[----:B------:R-:W-:Y:S02]  /*13e20*/  F2FP.F16.F32.PACK_AB R69, R183, R134 ;  /* 0x00000086b745723e */ /* 0x000fe400000000ff */
[----:B------:R-:W-:Y:S02]  /*13e30*/  F2FP.F16.F32.PACK_AB R71, R139, R136 ;  /* 0x000000888b47723e */ /* 0x000fe400000000ff */
[----:B------:R-:W-:Y:S01]  /*13e40*/  F2FP.F16.F32.PACK_AB R68, R138, R137 ;  /* 0x000000898a44723e */ /* 0x000fe200000000ff */
[----:B------:R-:W-:Y:S01]  /*13e50*/  FADD.FTZ R137, R137, R132 ;  /* 0x0000008489897221 */ /* 0x000fe20000010000 */
[----:B------:R-:W-:Y:S03]  /*13e60*/  F2FP.F16.F32.PACK_AB R70, R182, R133 ;  /* 0x00000085b646723e */ /* 0x000fe600000000ff */
[----:B------:R-:W-:Y:S04]  /*13e70*/  FADD.FTZ R138, R138, R137 ;  /* 0x000000898a8a7221 */ /* 0x000fe80000010000 */
[C---:B--2---:R-:W-:Y:S03]  /*13e80*/  HMMA.16816.F32 R4, R68.reuse, R76, R4 ;  /* 0x0000004c4404723c */ /* 0x044fe60000001804 */
[----:B------:R-:W-:Y:S04]  /*13e90*/  FADD.FTZ R133, R133, R138 ;  /* 0x0000008a85857221 */ /* 0x000fe80000010000 */
[----:B------:R-:W-:Y:S01]  /*13ea0*/  FADD.FTZ R182, R182, R133 ;  /* 0x00000085b6b67221 */ /* 0x000fe20000010000 */
[C---:B------:R-:W-:Y:S01]  /*13eb0*/  HMMA.16816.F32 R8, R68.reuse, R78, R8 ;  /* 0x0000004e4408723c */ /* 0x040fe20000001808 */
[----:B------:R-:W2:Y:S02]  /*13ec0*/  LDSM.16.MT88.4 R76, [R148+0x9000] ;  /* 0x00900000944c783b */ /* 0x000ea40000004200 */
[----:B------:R-:W-:Y:S04]  /*13ed0*/  FADD.FTZ R121, R121, R182 ;  /* 0x000000b679797221 */ /* 0x000fe80000010000 */
[----:B------:R-:W-:Y:S01]  /*13ee0*/  FADD.FTZ R120, R120, R121 ;  /* 0x0000007978787221 */ /* 0x000fe20000010000 */
[C---:B-1----:R-:W-:Y:S03]  /*13ef0*/  HMMA.16816.F32 R12, R68.reuse, R72, R12 ;  /* 0x00000048440c723c */ /* 0x042fe6000000180c */
[----:B------:R-:W-:Y:S04]  /*13f00*/  FADD.FTZ R119, R119, R120 ;  /* 0x0000007877777221 */ /* 0x000fe80000010000 */
[----:B------:R-:W-:Y:S01]  /*13f10*/  FADD.FTZ R179, R124, R119 ;  /* 0x000000777cb37221 */ /* 0x000fe20000010000 */
        /* <DEDUP_REMOVED lines=16> */
[C---:B-1----:R-:W-:Y:S08]  /*14020*/  HMMA.16816.F32 R60, R68.reuse, R72, R60 ;  /* 0x00000048443c723c */ /* 0x042ff0000000183c */
        /* <DEDUP_REMOVED lines=31> */
[----:B------:R-:W-:Y:S01]  /*14220*/  HMMA.16816.F32 R64, R108, R6, R64 ;  /* 0x000000066c40723c */ /* 0x000fe20000001840 */
[----:B------:R-:W-:Y:S08]  /*14230*/  @!UPT UIADD3 URZ, UPT, UPT, URZ, URZ, URZ ;  /* 0x000000fffffff290 */ /* 0x000ff0000fffe0ff */
[----:B------:R-:W-:Y:S11]  /*14240*/  @P0 BRA `(.L_x_12028) ;  /* 0xffffffcc000c0947 */ /* 0x000ff6000383ffff */
.L_x_12021:
[----:B------:R1:W5:Y:S01]  /*14250*/  LD.E R7, desc[UR4][R102.64+0xd8] ;  /* 0x0000d80466077980 */ /* 0x000362000c101900 */
[----:B------:R-:W-:Y:S01]  /*14260*/  UMOV UR7, 0xffffffff ;  /* 0xffffffff00077882 */ /* 0x000fe20000000000 */
[----:B------:R-:W-:-:S04]  /*14270*/  SHF.L.U32 R6, R161, 0x5, RZ ;  /* 0x00000005a1067819 */ /* 0x000fc800000006ff */
[----:B------:R-:W-:Y:S01]  /*14280*/  LOP3.LUT R6, R6, 0x7c00, RZ, 0xc0, !PT ;  /* 0x00007c0006067812 */ /* 0x000fe200078ec0ff */
        /* <DEDUP_REMOVED lines=8> */
.L_x_12044:
[C---:B------:R-:W-:Y:S01]  /*14310*/  SHF.L.U32 R0, R161.reuse, 0x4, RZ ;  /* 0x00000004a1007819 */ /* 0x040fe200000006ff */
[----:B------:R-:W2:Y:S01]  /*14320*/  S2UR UR7, SR_CgaCtaId ;  /* 0x00000000000779c3 */ /* 0x000ea20000008800 */
[----:B------:R-:W-:Y:S01]  /*14330*/  SHF.L.U32 R5, R161, 0x1, RZ ;  /* 0x00000001a1057819 */ /* 0x000fe200000006ff */
[----:B----4-:R-:W-:Y:S01]  /*14340*/  FADD.FTZ R11, R10, R11 ;  /* 0x0000000b0a0b7221 */ /* 0x010fe20000010000 */
[----:B------:R-:W-:Y:S01]  /*14350*/  LOP3.LUT R0, R0, 0x1c0, RZ, 0xc0, !PT ;  /* 0x000001c000007812 */ /* 0x000fe200078ec0ff */
[----:B------:R-:W4:Y:S01]  /*14360*/  MUFU.RCP R4, R8 ;  /* 0x0000000800047308 */ /* 0x000f220000001000 */
[----:B------:R-:W-:Y:S01]  /*14370*/  FSETP.NE.FTZ.AND P2, PT, R8, RZ, PT ;  /* 0x000000ff0800720b */ /* 0x000fe20003f55000 */
[----:B------:R-:W-:Y:S01]  /*14380*/  UMOV UR8, 0x400 ;  /* 0x0000040000087882 */ /* 0x000fe20000000000 */
[----:B------:R-:W-:Y:S02]  /*14390*/  LOP3.LUT R9, R0, 0x38, R5, 0xf8, !PT ;  /* 0x0000003800097812 */ /* 0x000fe400078ef805 */
[----:B------:R-:W-:-:S02]  /*143a0*/  FSETP.NE.FTZ.AND P1, PT, R11, RZ, PT ;  /* 0x000000ff0b00720b */ /* 0x000fc40003f35000 */
[----:B------:R-:W-:Y:S01]  /*143b0*/  LOP3.LUT P0, RZ, R161, 0x4, RZ, 0xc0, !PT ;  /* 0x00000004a1ff7812 */ /* 0x000fe2000780c0ff */
[----:B------:R-:W1:Y:S01]  /*143c0*/  MUFU.RCP R0, R11 ;  /* 0x0000000b00007308 */ /* 0x000e620000001000 */
[----:B------:R-:W-:Y:S02]  /*143d0*/  LOP3.LUT R5, R5, 0x6, RZ, 0xc0, !PT ;  /* 0x0000000605057812 */ /* 0x000fe400078ec0ff */
[----:B------:R-:W-:Y:S02]  /*143e0*/  R2P PR, R161, 0x18 ;  /* 0x00000018a1007804 */ /* 0x000fe40000000000 */
[----:B------:R-:W-:Y:S02]  /*143f0*/  IADD3 R5, PT, PT, R9, R5, R6 ;  /* 0x0000000509057210 */ /* 0x000fe40007ffe006 */
[----:B----4-:R-:W-:Y:S01]  /*14400*/  FSEL R4, R4, 1, P2 ;  /* 0x3f80000004047808 */ /* 0x010fe20001000000 */
[----:B--2---:R-:W-:-:S04]  /*14410*/  ULEA UR7, UR7, UR8, 0x18 ;  /* 0x0000000807077291 */ /* 0x004fc8000f8ec0ff */
[C---:B------:R-:W-:Y:S01]  /*14420*/  FMUL.FTZ R96, R4.reuse, R96 ;  /* 0x0000006004607220 */ /* 0x040fe20000410000 */
[C---:B------:R-:W-:Y:S01]  /*14430*/  FMUL.FTZ R97, R4.reuse, R97 ;  /* 0x0000006104617220 */ /* 0x040fe20000410000 */
[----:B------:R-:W-:Y:S01]  /*14440*/  FMUL.FTZ R92, R4, R92 ;  /* 0x0000005c045c7220 */ /* 0x000fe20000410000 */
[----:B-1----:R-:W-:Y:S01]  /*14450*/  FSEL R0, R0, 1, P1 ;  /* 0x3f80000000007808 */ /* 0x002fe20000800000 */
        /* <DEDUP_REMOVED lines=140> */
[----:B-1----:R-:W2:Y:S04]  /*14d20*/  LD.E.64 R46, desc[UR4][R102.64+0x88] ;  /* 0x00008804662e7980 */ /* 0x002ea8000c101b00 */
[----:B------:R4:W5:Y:S06]  /*14d30*/  LD.E.64 R42, desc[UR4][R102.64+0x90] ;  /* 0x00009004662a7980 */ /* 0x00096c000c101b00 */
[----:B------:R4:W5:Y:S01]  /*14d40*/  @!P0 LD.E.64 R44, desc[UR4][R102.64+0x80] ;  /* 0x00008004662c8980 */ /* 0x000962000c101b00 */
[----:B---3--:R-:W-:-:S13]  /*14d50*/  ISETP.NE.AND P3, PT, R0, RZ, PT ;  /* 0x000000ff0000720c */ /* 0x008fda0003f65270 */
[----:B------:R-:W3:Y:S04]  /*14d60*/  @!P3 LD.E R0, desc[UR4][R102.64+0x60] ;  /* 0x000060046600b980 */ /* 0x000ee8000c101900 */
[----:B------:R-:W4:Y:S01]  /*14d70*/  @!P3 LD.E R39, desc[UR4][R102.64+0xb4] ;  /* 0x0000b4046627b980 */ /* 0x000f22000c101900 */
[----:B------:R-:W1:Y:S08]  /*14d80*/  @P1 MUFU.LG2 R11, R11 ;  /* 0x0000000b000b1308 */ /* 0x000e700000000c00 */
[----:B------:R-:W2:Y:S01]  /*14d90*/  @P2 MUFU.LG2 R8, R8 ;  /* 0x0000000800082308 */ /* 0x000ea20000000c00 */
[----:B------:R-:W-:-:S02]  /*14da0*/  SHF.R.U32.HI R4, RZ, 0x1, R161 ;  /* 0x00000001ff047819 */ /* 0x000fc400000116a1 */
[----:B------:R-:W-:Y:S01]  /*14db0*/  LOP3.LUT P4, RZ, R161, 0x3, RZ, 0xc0, !PT ;  /* 0x00000003a1ff7812 */ /* 0x000fe2000788c0ff */
[----:B------:R-:W-:Y:S01]  /*14dc0*/  BSSY.RECONVERGENT B0, `(.L_x_12030) ;  /* 0x0000014000007945 */ /* 0x000fe20003800200 */
[----:B------:R-:W-:Y:S02]  /*14dd0*/  SHF.R.U32.HI R161, RZ, 0x2, R161 ;  /* 0x00000002ffa17819 */ /* 0x000fe400000116a1 */
[----:B------:R-:W-:Y:S01]  /*14de0*/  LOP3.LUT R4, R4, 0x30, RZ, 0xc0, !PT ;  /* 0x0000003004047812 */ /* 0x000fe200078ec0ff */
[----:B-1----:R-:W-:Y:S01]  /*14df0*/  @P1 FMUL.FTZ R5, R11, 0.69314718246459960938 ;  /* 0x3f3172180b051820 */ /* 0x002fe20000410000 */
[----:B------:R-:W-:Y:S01]  /*14e00*/  MOV R36, 0x7f800000 ;  /* 0x7f80000000247802 */ /* 0x000fe20000000f00 */
[----:B--2---:R-:W-:Y:S01]  /*14e10*/  @P0 IMAD.WIDE.U32 R48, R46, R168, RZ ;  /* 0x000000a82e300225 */ /* 0x004fe200078e00ff */
[----:B------:R-:W-:-:S03]  /*14e20*/  MOV R37, 0x7f800000 ;  /* 0x7f80000000257802 */ /* 0x000fc60000000f00 */
[----:B-----5:R-:W-:Y:S01]  /*14e30*/  @P1 FFMA.FTZ R36, R7, R2, R5 ;  /* 0x0000000207241223 */ /* 0x020fe20000010005 */
[----:B------:R-:W-:Y:S01]  /*14e40*/  @P2 FMUL.FTZ R6, R8, 0.69314718246459960938 ;  /* 0x3f31721808062820 */ /* 0x000fe20000410000 */
[----:B------:R-:W-:-:S03]  /*14e50*/  @P0 IMAD R2, R47, R168, RZ ;  /* 0x000000a82f020224 */ /* 0x000fc600078e02ff */
[----:B------:R-:W-:Y:S01]  /*14e60*/  @P2 FFMA.FTZ R37, R7, R3, R6 ;  /* 0x0000000307252223 */ /* 0x000fe20000010006 */
[----:B---3--:R-:W-:Y:S01]  /*14e70*/  @!P3 IMAD R10, R163, R0, R162 ;  /* 0x00000000a30ab224 */ /* 0x008fe200078e02a2 */
        /* <DEDUP_REMOVED lines=8> */
.L_x_12031:
[----:B------:R-:W-:Y:S05]  /*14f00*/  BSYNC.RECONVERGENT B0 ;  /* 0x0000000000007941 */ /* 0x000fea0003800200 */
.L_x_12030:
        /* <DEDUP_REMOVED lines=25> */
.L_x_12033:
[----:B------:R-:W-:Y:S05]  /*150a0*/  BSYNC.RECONVERGENT B0 ;  /* 0x0000000000007941 */ /* 0x000fea0003800200 */
.L_x_12032:
[----:B-1----:R1:W5:Y:S01]  /*150b0*/  LD.E R103, desc[UR4][R102.64+0xc0] ;  /* 0x0000c00466677980 */ /* 0x002362000c101900 */
[----:B------:R-:W-:Y:S01]  /*150c0*/  IMAD.IADD R36, R167, 0x1, -R166 ;  /* 0x00000001a7247824 */ /* 0x000fe200078e0aa6 */
[----:B------:R-:W-:Y:S01]  /*150d0*/  BSSY.RECONVERGENT B0, `(.L_x_12034) ;  /* 0x000001f000007945 */ /* 0x000fe20003800200 */
[----:B------:R-:W-:Y:S01]  /*150e0*/  IMAD.MOV.U32 R175, RZ, RZ, RZ ;  /* 0x000000ffffaf7224 */ /* 0x000fe200078e00ff */
[----:B------:R-:W2:Y:S01]  /*150f0*/  S2R R0, SR_TID.X ;  /* 0x0000000000007919 */ /* 0x000ea20000002100 */
[-C--:B------:R-:W-:Y:S01]  /*15100*/  @!P0 IMAD R3, R45, R163.reuse, RZ ;  /* 0x000000a32d038224 */ /* 0x080fe200078e02ff */
[----:B------:R-:W-:Y:S01]  /*15110*/  ISETP.GE.AND P3, PT, R173, R36, PT ;  /* 0x00000024ad00720c */ /* 0x000fe20003f66270 */
[----:B------:R-:W-:Y:S01]  /*15120*/  @!P0 IMAD.WIDE.U32 R38, R44, R163, RZ ;  /* 0x000000a32c268225 */ /* 0x000fe200078e00ff */
[----:B------:R-:W-:Y:S02]  /*15130*/  @P0 MOV R38, R48 ;  /* 0x0000003000260202 */ /* 0x000fe40000000f00 */
[----:B------:R-:W-:Y:S01]  /*15140*/  ISETP.GE.AND P2, PT, R172, R36, PT ;  /* 0x00000024ac00720c */ /* 0x000fe20003f46270 */
[----:B------:R-:W-:Y:S01]  /*15150*/  IMAD.WIDE.U32 R40, R166, R46, R174 ;  /* 0x0000002ea6287225 */ /* 0x000fe200078e00ae */
[----:B------:R-:W-:-:S02]  /*15160*/  @!P0 IADD3 R3, PT, PT, R39, R3, RZ ;  /* 0x0000000327038210 */ /* 0x000fc40007ffe0ff */
[----:B------:R-:W-:Y:S01]  /*15170*/  ISETP.GE.AND P1, PT, R169, R36, PT ;  /* 0x00000024a900720c */ /* 0x000fe20003f26270 */
[----:B------:R-:W-:Y:S02]  /*15180*/  IMAD R166, R47, R166, RZ ;  /* 0x000000a62fa67224 */ /* 0x000fe400078e02ff */
[----:B------:R-:W-:-:S03]  /*15190*/  @P0 IMAD.IADD R3, R49, 0x1, R2 ;  /* 0x0000000131030824 */ /* 0x000fc600078e0202 */
        /* <DEDUP_REMOVED lines=18> */
.L_x_12035:
[----:B------:R-:W-:Y:S05]  /*152c0*/  BSYNC.RECONVERGENT B0 ;  /* 0x0000000000007941 */ /* 0x000fea0003800200 */
.L_x_12034:
        /* <DEDUP_REMOVED lines=16> */
.L_x_12037:
[----:B------:R-:W-:Y:S05]  /*153d0*/  BSYNC.RECONVERGENT B0 ;  /* 0x0000000000007941 */ /* 0x000fea0003800200 */
.L_x_12036:
        /* <DEDUP_REMOVED lines=16> */
.L_x_12039:
[----:B------:R-:W-:Y:S05]  /*154e0*/  BSYNC.RECONVERGENT B0 ;  /* 0x0000000000007941 */ /* 0x000fea0003800200 */
.L_x_12038:
[----:B------:R-:W-:-:S04]  /*154f0*/  MOV R161, 0x0 ;  /* 0x0000000000a17802 */ /* 0x000fc80000000f00 */
[----:B-12345:R-:W-:Y:S05]  /*15500*/  @P1 RET.REL.NODEC R160 `(_ZN5flash24flash_fwd_splitkv_kernelI23Flash_fwd_kernel_traitsILi128ELi64ELi64ELi4ELb0ELb0EN7cutlass6half_tE19Flash_kernel_traitsILi128ELi64ELi64ELi4ES3_EELb0ELb0ELb1ELb0ELb0ELb1ELb0ELb1EEEvNS_16Flash_fwd_paramsE) ;  /* 0xfffffea8a0bc1950 */ /* 0x03efea0003c3ffff */
        /* <DEDUP_REMOVED lines=14> */
[----:B-1----:R-:W-:Y:S05]  /*155f0*/  @P0 RET.REL.NODEC R160 `(_ZN5flash24flash_fwd_splitkv_kernelI23Flash_fwd_kernel_traitsILi128ELi64ELi64ELi4ELb0ELb0EN7cutlass6half_tE19Flash_kernel_traitsILi128ELi64ELi64ELi4ES3_EELb0ELb0ELb1ELb0ELb0ELb1ELb0ELb1EEEvNS_16Flash_fwd_paramsE) ;  /* 0xfffffea8a0800950 */ /* 0x002fea0003c3ffff */
[----:B------:R-:W-:Y:S01]  /*15600*/  MOV R161, 0x0 ;  /* 0x0000000000a17802 */ /* 0x000fe20000000f00 */
[----:B------:R1:W-:Y:S03]  /*15610*/  ST.E.128 desc[UR4][R2.64+0x80], R32 ;  /* 0x0000802002007985 */ /* 0x0003e6000c101d04 */
[----:B-1----:R-:W-:Y:S05]  /*15620*/  RET.REL.NODEC R160 `(_ZN5flash24flash_fwd_splitkv_kernelI23Flash_fwd_kernel_traitsILi128ELi64ELi64ELi4ELb0ELb0EN7cutlass6half_tE19Flash_kernel_traitsILi128ELi64ELi64ELi4ES3_EELb0ELb0ELb1ELb0ELb0ELb1ELb0ELb1EEEvNS_16Flash_fwd_paramsE) ;  /* 0xfffffea8a0747950 */ /* 0x002fea0003c3ffff */
.L_x_12029:
[----:B------:R-:W-:Y:S01]  /*15630*/  MOV R5, 0x2 ;  /* 0x0000000200057802 */ /* 0x000fe20000000f00 */
[----:B------:R-:W-:Y:S01]  /*15640*/  IMAD.MOV.U32 R0, RZ, RZ, 0x1f ;  /* 0x0000001fff007424 */ /* 0x000fe200078e00ff */
[----:B------:R-:W-:-:S07]  /*15650*/  MOV R4, 0xffffffff ;  /* 0xffffffff00047802 */ /* 0x000fce0000000f00 */
[----:B-1---5:R-:W-:Y:S05]  /*15660*/  WARPSYNC.COLLECTIVE R4, `(.L_x_12040) ;  /* 0x0000000004087348 */ /* 0x022fea0003c00000 */
[----:B------:R2:W3:Y:S02]  /*15670*/  SHFL.BFLY P0, R11, R179, R5, R0 ;  /* 0x0c000005b30b7389 */ /* 0x0004e40000000000 */
[----:B-123-5:R-:W-:Y:S05]  /*15680*/  ENDCOLLECTIVE ;  /* 0x000000000000791b */ /* 0x02efea0003800000 */
.L_x_12040:
[----:B------:R-:W-:Y:S02]  /*15690*/  IMAD.MOV.U32 R8, RZ, RZ, R11 ;  /* 0x000000ffff087224 */ /* 0x000fe400078e000b */
[----:B------:R-:W-:Y:S02]  /*156a0*/  IMAD.MOV.U32 R5, RZ, RZ, 0x1 ;  /* 0x00000001ff057424 */ /* 0x000fe400078e00ff */
[----:B------:R-:W-:-:S05]  /*156b0*/  FADD.FTZ R9, R8, R179 ;  /* 0x000000b308097221 */ /* 0x000fca0000010000 */
[----:B------:R-:W-:-:S07]  /*156c0*/  MOV R179, R9 ;  /* 0x0000000900b37202 */ /* 0x000fce0000000f00 */
[----:B------:R-:W-:Y:S05]  /*156d0*/  WARPSYNC.COLLECTIVE R4, `(.L_x_12041) ;  /* 0x0000000004087348 */ /* 0x000fea0003c00000 */
[----:B------:R1:W2:Y:S02]  /*156e0*/  SHFL.BFLY P0, R11, R179, R5, R0 ;  /* 0x0c000005b30b7389 */ /* 0x0002a40000000000 */
[----:B-12---:R-:W-:Y:S05]  /*156f0*/  ENDCOLLECTIVE ;  /* 0x000000000000791b */ /* 0x006fea0003800000 */
.L_x_12041:
[----:B------:R-:W-:Y:S01]  /*15700*/  MOV R179, R180 ;  /* 0x000000b400b37202 */ /* 0x000fe20000000f00 */
[----:B------:R-:W-:Y:S01]  /*15710*/  IMAD.MOV.U32 R5, RZ, RZ, 0x2 ;  /* 0x00000002ff057424 */ /* 0x000fe200078e00ff */
[----:B------:R-:W-:-:S07]  /*15720*/  MOV R8, R11 ;  /* 0x0000000b00087202 */ /* 0x000fce0000000f00 */
[----:B------:R-:W-:Y:S05]  /*15730*/  WARPSYNC.COLLECTIVE R4, `(.L_x_12042) ;  /* 0x0000000004087348 */ /* 0x000fea0003c00000 */
[----:B------:R1:W2:Y:S02]  /*15740*/  SHFL.BFLY P0, R11, R179, R5, R0 ;  /* 0x0c000005b30b7389 */ /* 0x0002a40000000000 */
[----:B-12---:R-:W-:Y:S05]  /*15750*/  ENDCOLLECTIVE ;  /* 0x000000000000791b */ /* 0x006fea0003800000 */
.L_x_12042:
[----:B------:R-:W-:Y:S01]  /*15760*/  FADD.FTZ R8, R9, R8 ;  /* 0x0000000809087221 */ /* 0x000fe20000010000 */
[----:B------:R-:W-:Y:S01]  /*15770*/  FADD.FTZ R10, R11, R180 ;  /* 0x000000b40b0a7221 */ /* 0x000fe20000010000 */
[----:B------:R-:W-:-:S04]  /*15780*/  MOV R5, 0x1 ;  /* 0x0000000100057802 */ /* 0x000fc80000000f00 */
[----:B------:R-:W-:-:S07]  /*15790*/  MOV R179, R10 ;  /* 0x0000000a00b37202 */ /* 0x000fce0000000f00 */
[----:B------:R-:W-:Y:S05]  /*157a0*/  WARPSYNC.COLLECTIVE R4, `(.L_x_12043) ;  /* 0x0000000004087348 */ /* 0x000fea0003c00000 */
[----:B------:R1:W2:Y:S02]  /*157b0*/  SHFL.BFLY P0, R11, R179, R5, R0 ;  /* 0x0c000005b30b7389 */ /* 0x0002a40000000000 */
[----:B-12---:R-:W-:Y:S05]  /*157c0*/  ENDCOLLECTIVE ;  /* 0x000000000000791b */ /* 0x006fea0003800000 */
.L_x_12043:
[----:B------:R-:W-:Y:S05]  /*157d0*/  BRA `(.L_x_12044) ;  /* 0xffffffe800cc7947 */ /* 0x000fea000383ffff */
.L_x_12045:
        /* <DEDUP_REMOVED lines=10> */
.L_x_14987:


//--------------------- .text._ZN5flash24flash_fwd_splitkv_kernelI23Flash_fwd_kernel_traitsILi128ELi64ELi64ELi4ELb0ELb0EN7cutlass6half_tE19Flash_kernel_traitsILi128ELi64ELi64ELi4ES3_EELb0ELb0ELb0ELb1ELb1ELb0ELb1ELb0EEEvNS_16Flash_fwd_paramsE --------------------------
	.section	.text._ZN5flash24flash_fwd_splitkv_kernelI23Flash_fwd_kernel_traitsILi128ELi64ELi64ELi4ELb0ELb0EN7cutlass6half_tE19Flash_kernel_traitsILi128ELi64ELi64ELi4ES3_EELb0ELb0ELb0ELb1ELb1ELb0ELb1ELb0EEEvNS_16Flash_fwd_paramsE,"ax",@progbits
	.align	128
        .global         _ZN5flash24flash_fwd_splitkv_kernelI23Flash_fwd_kernel_traitsILi128ELi64ELi64ELi4ELb0ELb0EN7cutlass6half_tE19Flash_kernel_traitsILi128ELi64ELi64ELi4ES3_EELb0ELb0ELb0ELb1ELb1ELb0ELb1ELb0EEEvNS_16Flash_fwd_paramsE
        .type           _ZN5flash24flash_fwd_splitkv_kernelI23Flash_fwd_kernel_traitsILi128ELi64ELi64ELi4ELb0ELb0EN7cutlass6half_tE19Flash_kernel_traitsILi128ELi64ELi64ELi4ES3_EELb0ELb0ELb0ELb1ELb1ELb0ELb1ELb0EEEvNS_16Flash_fwd_paramsE,@function
        .size           _ZN5flash24flash_fwd_splitkv_kernelI23Flash_fwd_kernel_traitsILi128ELi64ELi64ELi4ELb0ELb0EN7cutlass6half_tE19Flash_kernel_traitsILi128ELi64ELi64ELi4ES3_EELb0ELb0ELb0ELb1ELb1ELb0ELb1ELb0EEEvNS_16Flash_fwd_paramsE,(.L_x_14988 - _ZN5flash24flash_fwd_splitkv_kernelI23Flash_fwd_kernel_traitsILi128ELi64ELi64ELi4ELb0ELb0EN7cutlass6half_tE19Flash_kernel_traitsILi128ELi64ELi64ELi4ES3_EELb0ELb0ELb0ELb1ELb1ELb0ELb1ELb0EEEvNS_16Flash_fwd_paramsE)
        .other          _ZN5flash24flash_fwd_splitkv_kernelI23Flash_fwd_kernel_traitsILi128ELi64ELi64ELi4ELb0ELb0EN7cutlass6half_tE19Flash_kernel_traitsILi128ELi64ELi64ELi4ES3_EELb0ELb0ELb0ELb1ELb1ELb0ELb1ELb0EEEvNS_16Flash_fwd_paramsE,@"STO_CUDA_ENTRY STV_DEFAULT"
_ZN5flash24flash_fwd_splitkv_kernelI23Flash_fwd_kernel_traitsILi128ELi64ELi64ELi4ELb0ELb0EN7cutlass6half_tE19Flash_kernel_traitsILi128ELi64ELi64ELi4ES3_EELb0ELb0ELb0ELb1ELb1ELb0ELb1ELb0EEEvNS_16Flash_fwd_paramsE:
.text._ZN5flash24flash_fwd_splitkv_kernelI23Flash_fwd_kernel_traitsILi128ELi64ELi64ELi4ELb0ELb0EN7cutlass6half_tE19Flash_kernel_traitsILi128ELi64ELi64ELi4ES3_EELb0ELb0ELb0ELb1ELb1ELb0ELb1ELb0EEEvNS_16Flash_fwd_paramsE:
        /* <DEDUP_REMOVED lines=8> */
[----:B------:R-:W-:-:S07]  /*0080*/  ISETP.NE.U32.AND P0, PT, R5, RZ, PT ;  /* 0x000000ff0500720c */ /* 0x000fce0003f05070 */
        /* <DEDUP_REMOVED lines=9> */
[----:B------:R-:W-:Y:S01]  /*0120*/  IMAD.MOV R0, RZ, RZ, -R171 ;  /* 0x000000ffff007224 */ /* 0x000fe200078e0aab */
[----:B------:R-:W3:Y:S03]  /*0130*/  LDC R7, c[0x0][0x374] ;  /* 0x0000dd00ff077b82 */ /* 0x000ee60000000800 */
        /* <DEDUP_REMOVED lines=8> */
[----:B-1234-:R-:W-:Y:S02]  /*01c0*/  IMAD R170, R5, R170, UR4 ;  /* 0x0000000405aa7e24 */ /* 0x01efe4000f8e02aa */
[----:B------:R-:W-:Y:S05]  /*01d0*/  CALL.REL.NOINC `($_ZN5flash24flash_fwd_splitkv_kernelI23Flash_fwd_kernel_traitsILi128ELi64ELi64ELi4ELb0ELb0EN7cutlass6half_tE19Flash_kernel_traitsILi128ELi64ELi64ELi4ES3_EELb0ELb0ELb0ELb1ELb1ELb0ELb1ELb0EEEvNS_16Flash_fwd_paramsE$_ZN5flash30compute_attn_1rowblock_splitkvI23Flash_fwd_kernel_traitsILi128ELi64ELi64ELi4ELb0ELb0EN7cutlass6half_tE19Flash_kernel_traitsILi128ELi64ELi64ELi4ES3_EELb0ELb0ELb0ELb1ELb1ELb0ELb1ELb0ENS_16Flash_fwd_paramsEEEvRKT8_iiiii) ;  /* 0x0000000000087944 */ /* 0x000fea0003c00000 */
[----:B------:R-:W-:Y:S05]  /*01e0*/  BSYNC.RECONVERGENT B2 ;  /* 0x0000000000027941 */ /* 0x000fea0003800200 */
.L_x_12046:
[----:B------:R-:W-:Y:S05]  /*01f0*/  EXIT ;  /* 0x000000000000794d */ /* 0x000fea0003800000 */
        .type           $_ZN5flash24flash_fwd_splitkv_kernelI23Flash_fwd_kernel_traitsILi128ELi64ELi64ELi4ELb0ELb0EN7cutlass6half_tE19Flash_kernel_traitsILi128ELi64ELi64ELi4ES3_EELb0ELb0ELb0ELb1ELb1ELb0ELb1ELb0EEEvNS_16Flash_fwd_paramsE$_ZN5flash30compute_attn_1rowblock_splitkvI23Flash_fwd_kernel_traitsILi128ELi64ELi64ELi4ELb0ELb0EN7cutlass6half_tE19Flash_kernel_traitsILi128ELi64ELi64ELi4ES3_EELb0ELb0ELb0ELb1ELb1ELb0ELb1ELb0ENS_16Flash_fwd_paramsEEEvRKT8_iiiii,@function
        .size           $_ZN5flash24flash_fwd_splitkv_kernelI23Flash_fwd_kernel_traitsILi128ELi64ELi64ELi4ELb0ELb0EN7cutlass6half_tE19Flash_kernel_traitsILi128ELi64ELi64ELi4ES3_EELb0ELb0ELb0ELb1ELb1ELb0ELb1ELb0EEEvNS_16Flash_fwd_paramsE$_ZN5flash30compute_attn_1rowblock_splitkvI23Flash_fwd_kernel_traitsILi128ELi64ELi64ELi4ELb0ELb0EN7cutlass6half_tE19Flash_kernel_traitsILi128ELi64ELi64ELi4ES3_EELb0ELb0ELb0ELb1ELb1ELb0ELb1ELb0ENS_16Flash_fwd_paramsEEEvRKT8_iiiii,(.L_x_14988 - $_ZN5flash24flash_fwd_splitkv_kernelI23Flash_fwd_kernel_traitsILi128ELi64ELi64ELi4ELb0ELb0EN7cutlass6half_tE19Flash_kernel_traitsILi128ELi64ELi64ELi4ES3_EELb0ELb0ELb0ELb1ELb1ELb0ELb1ELb0EEEvNS_16Flash_fwd_paramsE$_ZN5flash30compute_attn_1rowblock_splitkvI23Flash_fwd_kernel_traitsILi128ELi64ELi64ELi4ELb0ELb0EN7cutlass6half_tE19Flash_kernel_traitsILi128ELi64ELi64ELi4ES3_EELb0ELb0ELb0ELb1ELb1ELb0ELb1ELb0ENS_16Flash_fwd_paramsEEEvRKT8_iiiii)
$_ZN5flash24flash_fwd_splitkv_kernelI23Flash_fwd_kernel_traitsILi128ELi64ELi64ELi4ELb0ELb0EN7cutlass6half_tE19Flash_kernel_traitsILi128ELi64ELi64ELi4ES3_EELb0ELb0ELb0ELb1ELb1ELb0ELb1ELb0EEEvNS_16Flash_fwd_paramsE$_ZN5flash30compute_attn_1rowblock_splitkvI23Flash_fwd_kernel_traitsILi128ELi64ELi64ELi4ELb0ELb0EN7cutlass6half_tE19Flash_kernel_traitsILi128ELi64ELi64ELi4ES3_EELb0ELb0ELb0ELb1ELb1ELb0ELb1ELb0ENS_16Flash_fwd_paramsEEEvRKT8_iiiii:
        /* <DEDUP_REMOVED lines=24> */
.L_x_12050:
[----:B------:R-:W-:Y:S05]  /*0380*/  BSYNC.RECONVERGENT B0 ;  /* 0x0000000000007941 */ /* 0x000fea0003800200 */
.L_x_12049:
[----:B-----5:R-:W-:Y:S02]  /*0390*/  IADD3 R10, PT, PT, R10, R0, -R9 ;  /* 0x000000000a0a7210 */ /* 0x020fe40007ffe809 */
.L_x_12048:
[----:B------:R-:W-:Y:S05]  /*03a0*/  BSYNC.RECONVERGENT B1 ;  /* 0x0000000000017941 */ /* 0x000fea0003800200 */
.L_x_12047:
[----:B------:R-:W-:Y:S01]  /*03b0*/  IMAD.SHL.U32 R168, R12, 0x40, RZ ;  /* 0x000000400ca87824 */ /* 0x000fe200078e00ff */
[----:B------:R-:W-:-:S04]  /*03c0*/  MOV R167, 0x0 ;  /* 0x0000000000a77802 */ /* 0x000fc80000000f00 */
[----:B-----5:R-:W-:-:S13]  /*03d0*/  ISETP.GT.AND P0, PT, R169, R168, PT ;  /* 0x000000a8a900720c */ /* 0x020fda0003f04270 */
[----:B-1----:R-:W-:Y:S05]  /*03e0*/  @!P0 RET.REL.NODEC R166 `(_ZN5flash24flash_fwd_splitkv_kernelI23Flash_fwd_kernel_traitsILi128ELi64ELi64ELi4ELb0ELb0EN7cutlass6half_tE19Flash_kernel_traitsILi128ELi64ELi64ELi4ES3_EELb0ELb0ELb0ELb1ELb1ELb0ELb1ELb0EEEvNS_16Flash_fwd_paramsE) ;  /* 0xfffffffca6048950 */ /* 0x002fea0003c3ffff */
[-C--:B------:R-:W-:Y:S01]  /*03f0*/  IABS R6, R7.reuse ;  /* 0x0000000700067213 */ /* 0x080fe20000000000 */
[----:B------:R-:W-:Y:S01]  /*0400*/  VIADD R5, R0, 0x3f ;  /* 0x0000003f00057836 */ /* 0x000fe20000000000 */
[----:B------:R-:W-:Y:S02]  /*0410*/  IABS R0, R7 ;  /* 0x0000000700007213 */ /* 0x000fe40000000000 */
[----:B------:R-:W1:Y:S02]  /*0420*/  I2F.RP R4, R6 ;  /* 0x0000000600047306 */ /* 0x000e640000209400 */
[----:B------:R-:W-:Y:S01]  /*0430*/  SHF.R.S32.HI R8, RZ, 0x1f, R5 ;  /* 0x0000001fff087819 */ /* 0x000fe20000011405 */
[----:B------:R-:W-:-:S03]  /*0440*/  IMAD.MOV R0, RZ, RZ, -R0 ;  /* 0x000000ffff007224 */ /* 0x000fc600078e0a00 */
[----:B------:R-:W-:-:S04]  /*0450*/  LEA.HI R8, R8, R5, RZ, 0x6 ;  /* 0x0000000508087211 */ /* 0x000fc800078f30ff */
[----:B------:R-:W-:Y:S01]  /*0460*/  LEA.HI.SX32 R8, R8, R7, 0x1a ;  /* 0x0000000708087211 */ /* 0x000fe200078fd2ff */
[----:B-1----:R-:W1:Y:S04]  /*0470*/  MUFU.RCP R14, R4 ;  /* 0x00000004000e7308 */ /* 0x002e680000001000 */
[----:B------:R-:W-:Y:S02]  /*0480*/  VIADD R8, R8, 0xffffffff ;  /* 0xffffffff08087836 */ /* 0x000fe40000000000 */
[----:B-1----:R-:W-:-:S03]  /*0490*/  VIADD R14, R14, 0xffffffe ;  /* 0x0ffffffe0e0e7836 */ /* 0x002fc60000000000 */
[----:B------:R-:W-:Y:S02]  /*04a0*/  IABS R4, R8 ;  /* 0x0000000800047213 */ /* 0x000fe40000000000 */
[----:B------:R-:W-:Y:S01]  /*04b0*/  LOP3.LUT R8, R8, R7, RZ, 0x3c, !PT ;  /* 0x0000000708087212 */ /* 0x000fe200078e3cff */
[----:B------:R-:W1:Y:S03]  /*04c0*/  F2I.FTZ.U32.TRUNC.NTZ R15, R14 ;  /* 0x0000000e000f7305 */ /* 0x000e66000021f000 */
[----:B------:R-:W-:Y:S01]  /*04d0*/  ISETP.GE.AND P0, PT, R8, RZ, PT ;  /* 0x000000ff0800720c */ /* 0x000fe20003f06270 */
[----:B-1----:R-:W-:Y:S02]  /*04e0*/  IMAD.MOV R5, RZ, RZ, -R15 ;  /* 0x000000ffff057224 */ /* 0x002fe400078e0a0f */
        /* <DEDUP_REMOVED lines=18> */
[C---:B------:R-:W-:Y:S02]  /*0610*/  VIADDMNMX R109, R160.reuse, R5, R109, PT ;  /* 0x00000005a06d7246 */ /* 0x040fe4000380016d */
[----:B------:R-:W1:Y:S02]  /*0620*/  S2R R5, SR_TID.X ;  /* 0x0000000000057919 */ /* 0x000e640000002100 */
[----:B------:R-:W-:-:S13]  /*0630*/  ISETP.GE.AND P0, PT, R160, R109, PT ;  /* 0x0000006da000720c */ /* 0x000fda0003f06270 */
[----:B------:R-:W-:Y:S05]  /*0640*/  @!P0 BRA `(.L_x_12051) ;  /* 0x0000000400488947 */ /* 0x000fea0003800000 */
[----:B------:R-:W2:Y:S04]  /*0650*/  LD.E R4, desc[UR4][R2.64+0xb0] ;  /* 0x0000b00402047980 */ /* 0x000ea8000c101900 */
[----:B------:R-:W3:Y:S04]  /*0660*/  LD.E R7, desc[UR4][R2.64+0x60] ;  /* 0x0000600402077980 */ /* 0x000ee8000c101900 */
[----:B------:R-:W4:Y:S04]  /*0670*/  LD.E R0, desc[UR4][R2.64+0xcc] ;  /* 0x0000cc0402007980 */ /* 0x000f28000c101900 */
[----:B------:R-:W5:Y:S04]  /*0680*/  LD.E.64 R8, desc[UR4][R2.64+0x78] ;  /* 0x0000780402087980 */ /* 0x000f68000c101b00 */
[----:B------:R3:W5:Y:S01]  /*0690*/  LD.E.64 R10, desc[UR4][R2.64+0xa8] ;  /* 0x0000a804020a7980 */ /* 0x000762000c101b00 */
[----:B-1----:R-:W-:-:S02]  /*06a0*/  IMAD.SHL.U32 R6, R5, 0x8, RZ ;  /* 0x0000000805067824 */ /* 0x002fc400078e00ff */
        /* <DEDUP_REMOVED lines=9> */
[----:B------:R-:W-:Y:S01]  /*0740*/  LOP3.LUT R3, R6, 0x3c, R7, 0xf8, !PT ;  /* 0x0000003c06037812 */ /* 0x000fe200078ef807 */
[----:B----4-:R-:W-:Y:S02]  /*0750*/  IMAD R0, R13, R0, RZ ;  /* 0x000000000d007224 */ /* 0x010fe400078e02ff */
[C---:B------:R-:W-:Y:S01]  /*0760*/  VIADD R6, R4.reuse, 0x10 ;  /* 0x0000001004067836 */ /* 0x040fe20000000000 */
[C---:B------:R-:W-:Y:S01]  /*0770*/  ISETP.GE.OR P6, PT, R4.reuse, R169, P6 ;  /* 0x000000a90400720c */ /* 0x040fe200037c6670 */
[----:B------:R-:W-:Y:S01]  /*0780*/  VIADD R2, R4, 0x18 ;  /* 0x0000001804027836 */ /* 0x000fe20000000000 */
[----:B------:R-:W-:Y:S01]  /*0790*/  IADD3 R3, P0, PT, R0, R3, RZ ;  /* 0x0000000300037210 */ /* 0x000fe20007f1e0ff */
[----:B------:R-:W-:Y:S01]  /*07a0*/  VIADD R12, R4, 0x8 ;  /* 0x00000008040c7836 */ /* 0x000fe20000000000 */
[----:B------:R-:W-:Y:S01]  /*07b0*/  ISETP.GE.AND P4, PT, R6, R169, PT ;  /* 0x000000a90600720c */ /* 0x000fe20003f86270 */
[----:B------:R-:W-:Y:S01]  /*07c0*/  VIADD R6, R4, 0x30 ;  /* 0x0000003004067836 */ /* 0x000fe20000000000 */
[----:B------:R-:W-:-:S02]  /*07d0*/  LEA.HI.X.SX32 R0, R0, RZ, 0x1, P0 ;  /* 0x000000ff00007211 */ /* 0x000fc400000f0eff */
[C---:B-----5:R-:W-:Y:S02]  /*07e0*/  LEA R8, P0, R3.reuse, R8, 0x2 ;  /* 0x0000000803087211 */ /* 0x060fe400078010ff */
[----:B------:R-:W-:Y:S01]  /*07f0*/  ISETP.GE.AND P3, PT, R2, R169, PT ;  /* 0x000000a90200720c */ /* 0x000fe20003f66270 */
[C---:B------:R-:W-:Y:S01]  /*0800*/  VIADD R2, R4.reuse, 0x20 ;  /* 0x0000002004027836 */ /* 0x040fe20000000000 */
[----:B------:R-:W-:Y:S01]  /*0810*/  LEA.HI.X R9, R3, R9, R0, 0x2, P0 ;  /* 0x0000000903097211 */ /* 0x000fe200000f1400 */
[C---:B------:R-:W-:Y:S01]  /*0820*/  VIADD R0, R4.reuse, 0x28 ;  /* 0x0000002804007836 */ /* 0x040fe20000000000 */
[C---:B------:R-:W-:Y:S01]  /*0830*/  IADD3 R3, P0, PT, R13.reuse, R4, RZ ;  /* 0x000000040d037210 */ /* 0x040fe20007f1e0ff */
[----:B------:R-:W-:Y:S01]  /*0840*/  VIADD R4, R4, 0x38 ;  /* 0x0000003804047836 */ /* 0x000fe20000000000 */
[-C--:B------:R-:W-:Y:S01]  /*0850*/  ISETP.GE.AND P5, PT, R12, R169.reuse, PT ;  /* 0x000000a90c00720c */ /* 0x080fe20003fa6270 */
[----:B------:R-:W-:Y:S01]  /*0860*/  ST.E.128 desc[UR4][R8.64], RZ ;  /* 0x000000ff08007985 */ /* 0x000fe2000c101d04 */
[----:B------:R-:W-:Y:S01]  /*0870*/  LEA.HI.X.SX32 R13, R13, RZ, 0x1, P0 ;  /* 0x000000ff0d0d7211 */ /* 0x000fe200000f0eff */
[----:B------:R-:W-:Y:S01]  /*0880*/  @!P6 IMAD.MOV.U32 R21, RZ, RZ, -0x800000 ;  /* 0xff800000ff15e424 */ /* 0x000fe200078e00ff */
[----:B------:R-:W-:Y:S01]  /*0890*/  LEA R10, P0, R3, R10, 0x2 ;  /* 0x0000000a030a7211 */ /* 0x000fe200078010ff */
[----:B------:R-:W-:Y:S01]  /*08a0*/  ST.E.128 desc[UR4][R8.64+0x100], RZ ;  /* 0x000100ff08007985 */ /* 0x000fe2000c101d04 */
[----:B------:R-:W-:-:S02]  /*08b0*/  ISETP.GE.AND P2, PT, R2, R169, PT ;  /* 0x000000a90200720c */ /* 0x000fc40003f46270 */
[----:B------:R-:W-:Y:S01]  /*08c0*/  LEA.HI.X R11, R3, R11, R13, 0x2, P0 ;  /* 0x0000000b030b7211 */ /* 0x000fe200000f140d */
[----:B------:R-:W-:Y:S01]  /*08d0*/  ST.E.128 desc[UR4][R8.64+0x1000], RZ ;  /* 0x001000ff08007985 */ /* 0x000fe2000c101d04 */
[-C--:B------:R-:W-:Y:S02]  /*08e0*/  ISETP.GE.AND P0, PT, R6, R169.reuse, PT ;  /* 0x000000a90600720c */ /* 0x080fe40003f06270 */
[----:B------:R-:W-:Y:S01]  /*08f0*/  ISETP.GE.AND P1, PT, R0, R169, PT ;  /* 0x000000a90000720c */ /* 0x000fe20003f26270 */
[----:B------:R-:W-:Y:S01]  /*0900*/  ST.E.128 desc[UR4][R8.64+0x1100], RZ ;  /* 0x001100ff08007985 */ /* 0x000fe2000c101d04 */
[C---:B------:R-:W-:Y:S02]  /*0910*/  ISETP.NE.OR P0, PT, R5.reuse, RZ, P0 ;  /* 0x000000ff0500720c */ /* 0x040fe40000705670 */
[C---:B------:R-:W-:Y:S01]  /*0920*/  ISETP.NE.OR P5, PT, R5.reuse, RZ, P5 ;  /* 0x000000ff0500720c */ /* 0x040fe20002fa5670 */
[----:B------:R-:W-:Y:S01]  /*0930*/  ST.E.128 desc[UR4][R8.64+0x2000], RZ ;  /* 0x002000ff08007985 */ /* 0x000fe2000c101d04 */
[----:B------:R-:W-:-:S02]  /*0940*/  ISETP.NE.OR P4, PT, R5, RZ, P4 ;  /* 0x000000ff0500720c */ /* 0x000fc40002785670 */
[C---:B------:R-:W-:Y:S01]  /*0950*/  ISETP.NE.OR P3, PT, R5.reuse, RZ, P3 ;  /* 0x000000ff0500720c */ /* 0x040fe20001f65670 */
[----:B------:R-:W-:Y:S01]  /*0960*/  ST.E.128 desc[UR4][R8.64+0x2100], RZ ;  /* 0x002100ff08007985 */ /* 0x000fe2000c101d04 */
[C---:B------:R-:W-:Y:S02]  /*0970*/  ISETP.NE.OR P2, PT, R5.reuse, RZ, P2 ;  /* 0x000000ff0500720c */ /* 0x040fe40001745670 */
[----:B------:R-:W-:Y:S01]  /*0980*/  ISETP.NE.OR P1, PT, R5, RZ, P1 ;  /* 0x000000ff0500720c */ /* 0x000fe20000f25670 */
[----:B------:R-:W-:Y:S02]  /*0990*/  ST.E.128 desc[UR4][R8.64+0x3000], RZ ;  /* 0x003000ff08007985 */ /* 0x000fe4000c101d04 */
[----:B------:R-:W-:Y:S02]  /*09a0*/  @!P0 IMAD.MOV.U32 R3, RZ, RZ, -0x800000 ;  /* 0xff800000ff038424 */ /* 0x000fe400078e00ff */
[----:B------:R-:W-:Y:S01]  /*09b0*/  ST.E.128 desc[UR4][R8.64+0x3100], RZ ;  /* 0x003100ff08007985 */ /* 0x000fe2000c101d04 */
[----:B------:R-:W-:-:S02]  /*09c0*/  @!P5 IMAD.MOV.U32 R19, RZ, RZ, -0x800000 ;  /* 0xff800000ff13d424 */ /* 0x000fc400078e00ff */
[----:B------:R-:W-:Y:S01]  /*09d0*/  @!P4 IMAD.MOV.U32 R17, RZ, RZ, -0x800000 ;  /* 0xff800000ff11c424 */ /* 0x000fe200078e00ff */
[----:B------:R-:W-:Y:S01]  /*09e0*/  ST.E.128 desc[UR4][R8.64+0x4000], RZ ;  /* 0x004000ff08007985 */ /* 0x000fe2000c101d04 */
[----:B------:R-:W-:Y:S02]  /*09f0*/  @!P3 IMAD.MOV.U32 R15, RZ, RZ, -0x800000 ;  /* 0xff800000ff0fb424 */ /* 0x000fe400078e00ff */
[----:B------:R-:W-:Y:S01]  /*0a00*/  @!P2 IMAD.MOV.U32 R13, RZ, RZ, -0x800000 ;  /* 0xff800000ff0da424 */ /* 0x000fe200078e00ff */
[----:B------:R-:W-:Y:S01]  /*0a10*/  ST.E.128 desc[UR4][R8.64+0x4100], RZ ;  /* 0x004100ff08007985 */ /* 0x000fe2000c101d04 */
[----:B------:R-:W-:-:S03]  /*0a20*/  @!P1 IMAD.MOV.U32 R7, RZ, RZ, -0x800000 ;  /* 0xff800000ff079424 */ /* 0x000fc600078e00ff */
[----:B------:R-:W-:Y:S04]  /*0a30*/  ST.E.128 desc[UR4][R8.64+0x5000], RZ ;  /* 0x005000ff08007985 */ /* 0x000fe8000c101d04 */
[----:B------:R-:W-:Y:S04]  /*0a40*/  ST.E.128 desc[UR4][R8.64+0x5100], RZ ;  /* 0x005100ff08007985 */ /* 0x000fe8000c101d04 */
[----:B------:R-:W-:Y:S04]  /*0a50*/  ST.E.128 desc[UR4][R8.64+0x6000], RZ ;  /* 0x006000ff08007985 */ /* 0x000fe8000c101d04 */
[----:B------:R-:W-:Y:S04]  /*0a60*/  ST.E.128 desc[UR4][R8.64+0x6100], RZ ;  /* 0x006100ff08007985 */ /* 0x000fe8000c101d04 */
[----:B------:R-:W-:Y:S04]  /*0a70*/  ST.E.128 desc[UR4][R8.64+0x7000], RZ ;  /* 0x007000ff08007985 */ /* 0x000fe8000c101d04 */
[----:B------:R-:W-:Y:S04]  /*0a80*/  ST.E.128 desc[UR4][R8.64+0x7100], RZ ;  /* 0x007100ff08007985 */ /* 0x000fe8000c101d04 */
[----:B------:R-:W-:Y:S01]  /*0a90*/  @!P0 ST.E desc[UR4][R10.64+0xc0], R3 ;  /* 0x0000c0030a008985 */ /* 0x000fe2000c101904 */
[----:B------:R-:W-:-:S03]  /*0aa0*/  ISETP.GE.AND P0, PT, R4, R169, PT ;  /* 0x000000a90400720c */ /* 0x000fc60003f06270 */
[----:B------:R-:W-:Y:S01]  /*0ab0*/  @!P6 ST.E desc[UR4][R10.64], R21 ;  /* 0x000000150a00e985 */ /* 0x000fe2000c101904 */
[----:B------:R-:W-:-:S03]  /*0ac0*/  ISETP.NE.OR P0, PT, R5, RZ, P0 ;  /* 0x000000ff0500720c */ /* 0x000fc60000705670 */
[----:B------:R-:W-:Y:S04]  /*0ad0*/  @!P5 ST.E desc[UR4][R10.64+0x20], R19 ;  /* 0x000020130a00d985 */ /* 0x000fe8000c101904 */
[----:B------:R-:W-:Y:S04]  /*0ae0*/  @!P4 ST.E desc[UR4][R10.64+0x40], R17 ;  /* 0x000040110a00c985 */ /* 0x000fe8000c101904 */
[----:B------:R-:W-:Y:S04]  /*0af0*/  @!P3 ST.E desc[UR4][R10.64+0x60], R15 ;  /* 0x0000600f0a00b985 */ /* 0x000fe8000c101904 */
[----:B------:R-:W-:Y:S04]  /*0b00*/  @!P2 ST.E desc[UR4][R10.64+0x80], R13 ;  /* 0x0000800d0a00a985 */ /* 0x000fe8000c101904 */
[----:B------:R1:W-:Y:S02]  /*0b10*/  @!P1 ST.E desc[UR4][R10.64+0xa0], R7 ;  /* 0x0000a0070a009985 */ /* 0x0003e4000c101904 */
[----:B-1----:R-:W-:Y:S05]  /*0b20*/  @P0 RET.REL.NODEC R166 `(_ZN5flash24flash_fwd_splitkv_kernelI23Flash_fwd_kernel_traitsILi128ELi64ELi64ELi4ELb0ELb0EN7cutlass6half_tE19Flash_kernel_traitsILi128ELi64ELi64ELi4ES3_EELb0ELb0ELb0ELb1ELb1ELb0ELb1ELb0EEEvNS_16Flash_fwd_paramsE) ;  /* 0xfffffff4a6340950 */ /* 0x002fea0003c3ffff */
[----:B------:R-:W-:Y:S02]  /*0b30*/  MOV R3, 0xff800000 ;  /* 0xff80000000037802 */ /* 0x000fe40000000f00 */
[----:B------:R-:W-:-:S03]  /*0b40*/  MOV R167, 0x0 ;  /* 0x0000000000a77802 */ /* 0x000fc60000000f00 */
[----:B------:R1:W-:Y:S02]  /*0b50*/  ST.E desc[UR4][R10.64+0xe0], R3 ;  /* 0x0000e0030a007985 */ /* 0x0003e4000c101904 */
[----:B-1----:R-:W-:Y:S05]  /*0b60*/  RET.REL.NODEC R166 `(_ZN5flash24flash_fwd_splitkv_kernelI23Flash_fwd_kernel_traitsILi128ELi64ELi64ELi4ELb0ELb0EN7cutlass6half_tE19Flash_kernel_traitsILi128ELi64ELi64ELi4ES3_EELb0ELb0ELb0ELb1ELb1ELb0ELb1ELb0EEEvNS_16Flash_fwd_paramsE) ;  /* 0xfffffff4a6247950 */ /* 0x002fea0003c3ffff */
.L_x_12051:
        /* <DEDUP_REMOVED lines=12> */
[----:B-----5:R-:W3:Y:S04]  /*0c30*/  LD.E.64 R8, desc[UR4][R2.64+0x168] ;  /* 0x0001680402087980 */ /* 0x020ee8000c101b00 */
        /* <DEDUP_REMOVED lines=65> */
[----:B------:R-:W-:-:S05]  /*1050*/  MOV R9, R4 ;  /* 0x0000000400097202 */ /* 0x000fca0000000f00 */
        /* <DEDUP_REMOVED lines=22> */
.L_x_12053:
        /* <DEDUP_REMOVED lines=10> */
[----:B------:R-:W-:Y:S02]  /*1260*/  SHF.R.S32.HI R15, RZ, 0x1f, R9 ;  /* 0x0000001fff0f7819 */ /* 0x000fe40000011409 */
[----:B------:R-:W-:Y:S02]  /*1270*/  LEA R178, R109, 0xffffffc0, 0x6 ;  /* 0xffffffc06db27811 */ /* 0x000fe400078e30ff */
[----:B---3--:R-:W-:-:S04]  /*1280*/  IABS R0, R13 ;  /* 0x0000000d00007213 */ /* 0x008fc80000000000 */
[----:B------:R-:W2:Y:S08]  /*1290*/  I2F.RP R14, R0 ;  /* 0x00000000000e7306 */ /* 0x000eb00000209400 */
[----:B--2---:R-:W2:Y:S02]  /*12a0*/  MUFU.RCP R7, R14 ;  /* 0x0000000e00077308 */ /* 0x004ea40000001000 */
[----:B--2---:R-:W-:-:S02]  /*12b0*/  IADD3 R7, PT, PT, R7, 0xffffffe, RZ ;  /* 0x0ffffffe07077810 */ /* 0x004fc40007ffe0ff */
[----:B------:R-:W-:-:S04]  /*12c0*/  LOP3.LUT R14, R170, R13, RZ, 0x3c, !PT ;  /* 0x0000000daa0e7212 */ /* 0x000fc800078e3cff */
[----:B------:R-:W2:Y:S01]  /*12d0*/  F2I.FTZ.U32.TRUNC.NTZ R25, R7 ;  /* 0x0000000700197305 */ /* 0x000ea2000021f000 */
[----:B------:R-:W-:Y:S02]  /*12e0*/  ISETP.GE.AND P1, PT, R14, RZ, PT ;  /* 0x000000ff0e00720c */ /* 0x000fe40003f26270 */
[----:B--2---:R-:W-:-:S05]  /*12f0*/  IADD3 R4, PT, PT, RZ, -R25, RZ ;  /* 0x80000019ff047210 */ /* 0x004fca0007ffe0ff */
[----:B------:R-:W-:Y:S01]  /*1300*/  IMAD R6, R4, R0, RZ ;  /* 0x0000000004067224 */ /* 0x000fe200078e02ff */
[----:B------:R-:W-:-:S03]  /*1310*/  IABS R4, R13 ;  /* 0x0000000d00047213 */ /* 0x000fc60000000000 */
[----:B------:R-:W-:Y:S01]  /*1320*/  IMAD.HI.U32 R6, R25, R6, R24 ;  /* 0x0000000619067227 */ /* 0x000fe200078e0018 */
[----:B------:R-:W-:-:S03]  /*1330*/  IADD3 R4, PT, PT, RZ, -R4, RZ ;  /* 0x80000004ff047210 */ /* 0x000fc60007ffe0ff */
[----:B----4-:R-:W-:-:S04]  /*1340*/  IMAD.WIDE.U32 R24, R10, R9, RZ ;  /* 0x000000090a187225 */ /* 0x010fc800078e00ff */
[----:B------:R-:W-:-:S04]  /*1350*/  IMAD.HI.U32 R7, R6, R17, RZ ;  /* 0x0000001106077227 */ /* 0x000fc800078e00ff */
[----:B------:R-:W-:Y:S02]  /*1360*/  IMAD R17, R7, R4, R17 ;  /* 0x0000000407117224 */ /* 0x000fe400078e0211 */
[----:B------:R-:W-:-:S03]  /*1370*/  IMAD R4, R11, R9, RZ ;  /* 0x000000090b047224 */ /* 0x000fc600078e02ff */
[----:B------:R-:W-:Y:S01]  /*1380*/  ISETP.GT.U32.AND P0, PT, R0, R17, PT ;  /* 0x000000110000720c */ /* 0x000fe20003f04070 */
[----:B------:R-:W-:-:S04]  /*1390*/  IMAD R4, R10, R15, R4 ;  /* 0x0000000f0a047224 */ /* 0x000fc800078e0204 */
[----:B------:R-:W-:Y:S02]  /*13a0*/  IMAD.IADD R25, R25, 0x1, R4 ;  /* 0x0000000119197824 */ /* 0x000fe400078e0204 */
[----:B------:R-:W-:-:S04]  /*13b0*/  IMAD R4, R95, R9, RZ ;  /* 0x000000095f047224 */ /* 0x000fc800078e02ff */
[----:B------:R-:W-:Y:S01]  /*13c0*/  IMAD R4, R94, R15, R4 ;  /* 0x0000000f5e047224 */ /* 0x000fe200078e0204 */
[----:B------:R-:W-:Y:S02]  /*13d0*/  SHF.R.S32.HI R15, RZ, 0x1f, R178 ;  /* 0x0000001fff0f7819 */ /* 0x000fe400000114b2 */
[-C--:B------:R-:W-:Y:S02]  /*13e0*/  @!P0 IADD3 R17, PT, PT, R17, -R0.reuse, RZ ;  /* 0x8000000011118210 */ /* 0x080fe40007ffe0ff */
[----:B------:R-:W-:Y:S02]  /*13f0*/  @!P0 IADD3 R7, PT, PT, R7, 0x1, RZ ;  /* 0x0000000107078810 */ /* 0x000fe40007ffe0ff */
[----:B------:R-:W-:Y:S01]  /*1400*/  ISETP.GE.U32.AND P2, PT, R17, R0, PT ;  /* 0x000000001100720c */ /* 0x000fe20003f46070 */
[----:B-----5:R-:W-:Y:S01]  /*1410*/  IMAD R17, R23, R8, RZ ;  /* 0x0000000817117224 */ /* 0x020fe200078e02ff */
[----:B------:R-:W-:Y:S02]  /*1420*/  SHF.R.S32.HI R0, RZ, 0x1f, R8 ;  /* 0x0000001fff007819 */ /* 0x000fe40000011408 */
[----:B------:R-:W-:-:S03]  /*1430*/  ISETP.NE.AND P0, PT, R13, RZ, PT ;  /* 0x000000ff0d00720c */ /* 0x000fc60003f05270 */
[C---:B------:R-:W-:Y:S02]  /*1440*/  IMAD R6, R22.reuse, R0, R17 ;  /* 0x0000000016067224 */ /* 0x040fe400078e0211 */
[----:B------:R-:W-:-:S04]  /*1450*/  IMAD.WIDE.U32 R22, R22, R8, R24 ;  /* 0x0000000816167225 */ /* 0x000fc800078e0018 */
[----:B------:R-:W-:Y:S01]  /*1460*/  @P2 VIADD R7, R7, 0x1 ;  /* 0x0000000107072836 */ /* 0x000fe20000000000 */
[----:B------:R-:W-:Y:S01]  /*1470*/  IADD3 R23, PT, PT, R23, R6, RZ ;  /* 0x0000000617177210 */ /* 0x000fe20007ffe0ff */
[----:B------:R-:W-:Y:S02]  /*1480*/  IMAD R6, R11, R178, RZ ;  /* 0x000000b20b067224 */ /* 0x000fe400078e02ff */
[----:B------:R-:W-:Y:S01]  /*1490*/  IMAD.WIDE.U32 R16, R94, R9, RZ ;  /* 0x000000095e107225 */ /* 0x000fe200078e00ff */
[----:B------:R-:W-:Y:S02]  /*14a0*/  @!P1 IADD3 R7, PT, PT, -R7, RZ, RZ ;  /* 0x000000ff07079210 */ /* 0x000fe40007ffe1ff */
[----:B------:R-:W-:Y:S01]  /*14b0*/  @!P0 LOP3.LUT R7, RZ, R13, RZ, 0x33, !PT ;  /* 0x0000000dff078212 */ /* 0x000fe200078e33ff */
[C---:B------:R-:W-:Y:S01]  /*14c0*/  IMAD R6, R10.reuse, R15, R6 ;  /* 0x0000000f0a067224 */ /* 0x040fe200078e0206 */
[----:B------:R-:W-:Y:S01]  /*14d0*/  IADD3 R25, PT, PT, R17, R4, RZ ;  /* 0x0000000411197210 */ /* 0x000fe20007ffe0ff */
[----:B------:R-:W-:-:S04]  /*14e0*/  IMAD.WIDE.U32 R22, R10, R178, R22 ;  /* 0x000000b20a167225 */ /* 0x000fc800078e0016 */
[----:B------:R-:W-:Y:S01]  /*14f0*/  IMAD R9, R19, R8, RZ ;  /* 0x0000000813097224 */ /* 0x000fe200078e02ff */
[----:B------:R-:W-:Y:S01]  /*1500*/  IADD3 R23, PT, PT, R23, R6, RZ ;  /* 0x0000000617177210 */ /* 0x000fe20007ffe0ff */
[----:B------:R-:W-:Y:S02]  /*1510*/  IMAD.MOV.U32 R24, RZ, RZ, R16 ;  /* 0x000000ffff187224 */ /* 0x000fe400078e0010 */
[C---:B------:R-:W-:Y:S01]  /*1520*/  IMAD R9, R18.reuse, R0, R9 ;  /* 0x0000000012097224 */ /* 0x040fe200078e0209 */
[----:B------:R-:W-:Y:S01]  /*1530*/  SHF.R.S32.HI R0, RZ, 0x1f, R7 ;  /* 0x0000001fff007819 */ /* 0x000fe20000011407 */
[----:B------:R-:W-:Y:S02]  /*1540*/  IMAD R17, R21, R7, RZ ;  /* 0x0000000715117224 */ /* 0x000fe400078e02ff */
[----:B------:R-:W-:-:S04]  /*1550*/  IMAD.WIDE.U32 R18, R18, R8, R24 ;  /* 0x0000000812127225 */ /* 0x000fc800078e0018 */
[----:B------:R-:W-:Y:S01]  /*1560*/  IMAD.WIDE.U32 R22, R20, R7, R22 ;  /* 0x0000000714167225 */ /* 0x000fe200078e0016 */
[----:B------:R-:W-:-:S03]  /*1570*/  IADD3 R14, PT, PT, R19, R9, RZ ;  /* 0x00000009130e7210 */ /* 0x000fc60007ffe0ff */
[----:B------:R-:W-:Y:S01]  /*1580*/  IMAD R0, R20, R0, R17 ;  /* 0x0000000014007224 */ /* 0x000fe200078e0211 */
[----:B------:R-:W-:Y:S01]  /*1590*/  MOV R8, R22 ;  /* 0x0000001600087202 */ /* 0x000fe20000000f00 */
[----:B------:R-:W-:Y:S01]  /*15a0*/  IMAD.MOV.U32 R16, RZ, RZ, R18 ;  /* 0x000000ffff107224 */ /* 0x000fe200078e0012 */
[----:B------:R-:W-:Y:S02]  /*15b0*/  MOV R17, R178 ;  /* 0x000000b200117202 */ /* 0x000fe40000000f00 */
[----:B-1----:R-:W-:Y:S02]  /*15c0*/  IADD3 R0, PT, PT, R23, R0, RZ ;  /* 0x0000000017007210 */ /* 0x002fe40007ffe0ff */
.L_x_12054:
[----:B------:R-:W-:Y:S05]  /*15d0*/  BSYNC.RECONVERGENT B0 ;  /* 0x0000000000007941 */ /* 0x000fea0003800200 */
.L_x_12052:
        /* <DEDUP_REMOVED lines=9> */
[----:B-----5:R-:W-:Y:S01]  /*1670*/  IMAD R15, R15, R94, RZ ;  /* 0x0000005e0f0f7224 */ /* 0x020fe200078e02ff */
[----:B------:R-:W1:Y:S01]  /*1680*/  I2F.RP R21, R9 ;  /* 0x0000000900157306 */ /* 0x000e620000209400 */
[C---:B------:R-:W-:Y:S01]  /*1690*/  SHF.L.U32 R158, R10.reuse, 0x5, RZ ;  /* 0x000000050a9e7819 */ /* 0x040fe200000006ff */
[----:B-1----:R-:W-:Y:S01]  /*16a0*/  IMAD.SHL.U32 R93, R5, 0x40, RZ ;  /* 0x00000040055d7824 */ /* 0x002fe200078e00ff */
[----:B------:R-:W-:Y:S01]  /*16b0*/  SHF.L.U64.HI R159, R10, 0x5, R11 ;  /* 0x000000050a9f7819 */ /* 0x000fe2000001020b */
[----:B------:R-:W-:Y:S01]  /*16c0*/  IMAD R15, R17, R95, R15 ;  /* 0x0000005f110f7224 */ /* 0x000fe200078e020f */
[C-C-:B------:R-:W-:Y:S01]  /*16d0*/  SHF.L.U64.HI R157, R94.reuse, 0x5, R95.reuse ;  /* 0x000000055e9d7819 */ /* 0x140fe2000001025f */
[C---:B------:R-:W-:Y:S01]  /*16e0*/  IMAD.SHL.U32 R156, R94.reuse, 0x20, RZ ;  /* 0x000000205e9c7824 */ /* 0x040fe200078e00ff */
[----:B------:R-:W-:Y:S01]  /*16f0*/  LOP3.LUT R154, R93, 0x400, RZ, 0xc0, !PT ;  /* 0x000004005d9a7812 */ /* 0x000fe200078ec0ff */
[----:B------:R-:W-:Y:S01]  /*1700*/  VIADD R175, R109, 0xffffffff ;  /* 0xffffffff6daf7836 */ /* 0x000fe20000000000 */
[C---:B------:R-:W-:Y:S01]  /*1710*/  SHF.L.U64.HI R103, R94.reuse, 0x4, R95 ;  /* 0x000000045e677819 */ /* 0x040fe2000001025f */
[----:B------:R-:W-:Y:S01]  /*1720*/  IMAD.SHL.U32 R100, R94, 0x10, RZ ;  /* 0x000000105e647824 */ /* 0x000fe200078e00ff */
[C---:B------:R-:W-:Y:S01]  /*1730*/  SHF.L.U64.HI R173, R10.reuse, 0x4, R11 ;  /* 0x000000040aad7819 */ /* 0x040fe2000001020b */
[----:B------:R-:W-:Y:S01]  /*1740*/  IMAD.SHL.U32 R172, R10, 0x10, RZ ;  /* 0x000000100aac7824 */ /* 0x000fe200078e00ff */
[----:B------:R-:W1:Y:S02]  /*1750*/  MUFU.RCP R18, R21 ;  /* 0x0000001500127308 */ /* 0x000e640000001000 */
[----:B-1----:R-:W-:Y:S01]  /*1760*/  VIADD R18, R18, 0xffffffe ;  /* 0x0ffffffe12127836 */ /* 0x002fe20000000000 */
[----:B------:R-:W-:-:S05]  /*1770*/  MOV R21, RZ ;  /* 0x000000ff00157202 */ /* 0x000fca0000000f00 */
        /* <DEDUP_REMOVED lines=9> */
[----:B------:R-:W-:-:S03]  /*1810*/  IMAD.SHL.U32 R4, R5, 0x8, RZ ;  /* 0x0000000805047824 */ /* 0x000fc600078e00ff */
        /* <DEDUP_REMOVED lines=8> */
[----:B------:R-:W-:-:S02]  /*18a0*/  IADD3.X R35, PT, PT, RZ, R14, RZ, P0, !PT ;  /* 0x0000000eff237210 */ /* 0x000fc400007fe4ff */
[----:B------:R-:W-:Y:S01]  /*18b0*/  ISETP.NE.AND P0, PT, R13, RZ, PT ;  /* 0x000000ff0d00720c */ /* 0x000fe20003f05270 */
[----:B------:R-:W-:Y:S01]  /*18c0*/  @P3 VIADD R19, R19, 0x1 ;  /* 0x0000000113133836 */ /* 0x000fe20000000000 */
[----:B------:R-:W-:Y:S01]  /*18d0*/  SHF.R.U32.HI R14, RZ, 0x3, R5 ;  /* 0x00000003ff0e7819 */ /* 0x000fe20000011605 */
[----:B------:R-:W-:Y:S01]  /*18e0*/  IMAD.WIDE.U32 R34, R17, R94, R34 ;  /* 0x0000005e11227225 */ /* 0x000fe200078e0022 */
[----:B------:R-:W-:-:S03]  /*18f0*/  MOV R9, 0x400 ;  /* 0x0000040000097802 */ /* 0x000fc60000000f00 */
[----:B------:R-:W-:Y:S01]  /*1900*/  IMAD.IADD R35, R35, 0x1, R15 ;  /* 0x0000000123237824 */ /* 0x000fe200078e020f */
[----:B-1----:R-:W-:Y:S01]  /*1910*/  LEA R9, R18, R9, 0x18 ;  /* 0x0000000912097211 */ /* 0x002fe200078ec0ff */
[----:B------:R-:W-:Y:S02]  /*1920*/  @!P1 IMAD.MOV R19, RZ, RZ, -R19 ;  /* 0x000000ffff139224 */ /* 0x000fe400078e0a13 */
[----:B------:R-:W-:Y:S02]  /*1930*/  IMAD.MOV.U32 R15, RZ, RZ, RZ ;  /* 0x000000ffff0f7224 */ /* 0x000fe400078e00ff */
[----:B------:R-:W-:Y:S01]  /*1940*/  @!P0 LOP3.LUT R19, RZ, R13, RZ, 0x33, !PT ;  /* 0x0000000dff138212 */ /* 0x000fe200078e33ff */
[----:B------:R-:W-:Y:S01]  /*1950*/  IMAD R161, R11, R14, RZ ;  /* 0x0000000e0ba17224 */ /* 0x000fe200078e02ff */
[----:B------:R-:W-:Y:S01]  /*1960*/  IADD3 R36, P0, PT, R20, R8, RZ ;  /* 0x0000000814247210 */ /* 0x000fe20007f1e0ff */
[----:B------:R-:W-:Y:S01]  /*1970*/  IMAD.WIDE.U32 R16, R12, 0x40, R14 ;  /* 0x000000400c107825 */ /* 0x000fe200078e000e */
[----:B------:R-:W-:-:S03]  /*1980*/  SHF.R.S32.HI R8, RZ, 0x1f, R19 ;  /* 0x0000001fff087819 */ /* 0x000fc60000011413 */
[----:B------:R-:W-:Y:S02]  /*1990*/  IMAD R13, R33, R19, RZ ;  /* 0x00000013210d7224 */ /* 0x000fe400078e02ff */
[----:B------:R-:W-:Y:S02]  /*19a0*/  IMAD.X R37, RZ, RZ, R0, P0 ;  /* 0x000000ffff257224 */ /* 0x000fe400000e0600 */
[----:B------:R-:W-:Y:S01]  /*19b0*/  IMAD R8, R8, R32, R13 ;  /* 0x0000002008087224 */ /* 0x000fe200078e020d */
[----:B------:R-:W-:Y:S01]  /*19c0*/  SHF.R.S32.HI R13, RZ, 0x1f, R170 ;  /* 0x0000001fff0d7819 */ /* 0x000fe200000114aa */
[----:B------:R-:W-:-:S04]  /*19d0*/  IMAD.WIDE.U32 R36, R14, R10, R36 ;  /* 0x0000000a0e247225 */ /* 0x000fc800078e0024 */
[----:B------:R-:W-:-:S04]  /*19e0*/  IMAD.WIDE.U32 R18, R19, R32, R34 ;  /* 0x0000002013127225 */ /* 0x000fc800078e0022 */
[----:B------:R-:W-:Y:S02]  /*19f0*/  IMAD.IADD R161, R37, 0x1, R161 ;  /* 0x0000000125a17824 */ /* 0x000fe400078e02a1 */
[----:B------:R-:W-:Y:S02]  /*1a00*/  IMAD R165, R95, R14, RZ ;  /* 0x0000000e5fa57224 */ /* 0x000fe400078e02ff */
[----:B--2---:R-:W-:Y:S02]  /*1a10*/  IMAD R12, R31, R171, RZ ;  /* 0x000000ab1f0c7224 */ /* 0x004fe400078e02ff */
[----:B------:R-:W-:-:S04]  /*1a20*/  IMAD.WIDE.U32 R20, R171, R30, R20 ;  /* 0x0000001eab147225 */ /* 0x000fc800078e0014 */
[----:B------:R-:W-:Y:S02]  /*1a30*/  IMAD.IADD R31, R21, 0x1, R12 ;  /* 0x00000001151f7824 */ /* 0x000fe400078e020c */
[----:B---3--:R-:W-:Y:S01]  /*1a40*/  IMAD R0, R29, R170, RZ ;  /* 0x000000aa1d007224 */ /* 0x008fe200078e02ff */
[C-C-:B----4-:R-:W-:Y:S01]  /*1a50*/  SHF.L.U64.HI R21, R24.reuse, 0x5, R25.reuse ;  /* 0x0000000518157819 */ /* 0x150fe20000010219 */
[----:B------:R-:W-:Y:S01]  /*1a60*/  IMAD.MOV.U32 R30, RZ, RZ, R20 ;  /* 0x000000ffff1e7224 */ /* 0x000fe200078e0014 */
[----:B------:R-:W-:Y:S01]  /*1a70*/  SHF.L.U64.HI R29, R24, 0x4, R25 ;  /* 0x00000004181d7819 */ /* 0x000fe20000010219 */
[----:B------:R-:W-:Y:S01]  /*1a80*/  IMAD R0, R28, R13, R0 ;  /* 0x0000000d1c007224 */ /* 0x000fe200078e0200 */
[----:B------:R-:W-:Y:S01]  /*1a90*/  LEA R162, P0, R36, R26, 0x1 ;  /* 0x0000001a24a27211 */ /* 0x000fe200078008ff */
[----:B------:R-:W-:Y:S01]  /*1aa0*/  IMAD.WIDE.U32 R30, R170, R28, R30 ;  /* 0x0000001caa1e7225 */ /* 0x000fe200078e001e */
[----:B------:R-:W-:Y:S02]  /*1ab0*/  SHF.L.U32 R28, R24, 0x4, RZ ;  /* 0x00000004181c7819 */ /* 0x000fe400000006ff */
[----:B------:R-:W-:Y:S01]  /*1ac0*/  LEA.HI.X R161, R36, R27, R161, 0x1, P0 ;  /* 0x0000001b24a17211 */ /* 0x000fe200000f0ca1 */
[----:B------:R-:W-:-:S02]  /*1ad0*/  IMAD.SHL.U32 R20, R24, 0x20, RZ ;  /* 0x0000002018147824 */ /* 0x000fc400078e00ff */
[----:B------:R-:W-:Y:S02]  /*1ae0*/  IMAD R13, R17, R24, RZ ;  /* 0x00000018110d7224 */ /* 0x000fe400078e02ff */
[----:B------:R-:W-:Y:S02]  /*1af0*/  IMAD.IADD R31, R31, 0x1, R0 ;  /* 0x000000011f1f7824 */ /* 0x000fe400078e0200 */
[----:B------:R-:W-:-:S04]  /*1b00*/  IMAD.WIDE.U32 R20, R24, R16, R20 ;  /* 0x0000001018147225 */ /* 0x000fc800078e0014 */
[----:B------:R-:W-:Y:S01]  /*1b10*/  IMAD R0, R25, R16, R13 ;  /* 0x0000001019007224 */ /* 0x000fe200078e020d */
[----:B------:R-:W-:Y:S01]  /*1b20*/  IADD3 R17, P2, PT, R30, R20, RZ ;  /* 0x000000141e117210 */ /* 0x000fe20007f5e0ff */
[----:B------:R-:W-:-:S04]  /*1b30*/  IMAD.WIDE.U32 R32, R24, R16, R28 ;  /* 0x0000001018207225 */ /* 0x000fc800078e001c */
[----:B------:R-:W-:Y:S01]  /*1b40*/  IMAD.WIDE.U32 R24, R24, R16, R30 ;  /* 0x0000001018187225 */ /* 0x000fe200078e001e */
[----:B------:R-:W-:Y:S02]  /*1b50*/  LOP3.LUT R16, R4, 0x1c0, RZ, 0xc0, !PT ;  /* 0x000001c004107812 */ /* 0x000fe400078ec0ff */
[----:B------:R-:W-:Y:S01]  /*1b60*/  IADD3 R15, P3, PT, R30, R32, RZ ;  /* 0x000000201e0f7210 */ /* 0x000fe20007f7e0ff */
[----:B------:R-:W-:Y:S01]  /*1b70*/  IMAD.IADD R12, R0, 0x1, R21 ;  /* 0x00000001000c7824 */ /* 0x000fe200078e0215 */
[----:B------:R-:W-:Y:S01]  /*1b80*/  LOP3.LUT R27, R16, 0x38, R5, 0xf8, !PT ;  /* 0x00000038101b7812 */ /* 0x000fe200078ef805 */
[----:B------:R-:W-:Y:S01]  /*1b90*/  IMAD.IADD R25, R25, 0x1, R0 ;  /* 0x0000000119197824 */ /* 0x000fe200078e0200 */
[----:B------:R-:W-:Y:S01]  /*1ba0*/  IADD3 R21, P1, P0, R30, R20, R28 ;  /* 0x000000141e157210 */ /* 0x000fe2000783e01c */
[----:B------:R-:W-:Y:S01]  /*1bb0*/  IMAD.MOV.U32 R163, RZ, RZ, R161 ;  /* 0x000000ffffa37224 */ /* 0x000fe200078e00a1 */
[----:B------:R-:W-:Y:S02]  /*1bc0*/  LOP3.LUT R27, R27, 0x38, R4, 0x78, !PT ;  /* 0x000000381b1b7812 */ /* 0x000fe400078e7804 */
[----:B------:R-:W-:-:S02]  /*1bd0*/  IADD3.X R13, PT, PT, R31, R0, R33, P3, !PT ;  /* 0x000000001f0d7210 */ /* 0x000fc40001ffe421 */
[----:B------:R-:W-:Y:S01]  /*1be0*/  IADD3.X R0, PT, PT, R31, R12, R29, P1, P0 ;  /* 0x0000000c1f007210 */ /* 0x000fe20000fe041d */
[----:B------:R-:W-:Y:S01]  /*1bf0*/  IMAD.X R12, R12, 0x1, R31, P2 ;  /* 0x000000010c0c7824 */ /* 0x000fe200010e061f */
[----:B------:R-:W-:Y:S02]  /*1c00*/  LOP3.LUT R16, R27, 0x1e00, R4, 0xf8, !PT ;  /* 0x00001e001b107812 */ /* 0x000fe400078ef804 */
[-C--:B------:R-:W-:Y:S02]  /*1c10*/  LEA R28, P3, R24, R22.reuse, 0x1 ;  /* 0x00000016181c7211 */ /* 0x080fe400078608ff */
[C---:B------:R-:W-:Y:S01]  /*1c20*/  LEA R20, P0, R21.reuse, R22, 0x1 ;  /* 0x0000001615147211 */ /* 0x040fe200078008ff */
[----:B------:R-:W-:Y:S01]  /*1c30*/  IMAD R167, R16, 0x2, R9 ;  /* 0x0000000210a77824 */ /* 0x000fe200078e0209 */
[-C--:B------:R-:W-:Y:S02]  /*1c40*/  LEA.HI.X R29, R24, R23.reuse, R25, 0x1, P3 ;  /* 0x00000017181d7211 */ /* 0x080fe400018f0c19 */
[----:B------:R-:W-:-:S02]  /*1c50*/  LEA.HI.X R21, R21, R23, R0, 0x1, P0 ;  /* 0x0000001715157211 */ /* 0x000fc400000f0c00 */
[-C--:B------:R-:W-:Y:S01]  /*1c60*/  LEA R26, P2, R15, R22.reuse, 0x1 ;  /* 0x000000160f1a7211 */ /* 0x080fe200078408ff */
[----:B------:R-:W-:Y:S01]  /*1c70*/  @!PT LDS RZ, [RZ] ;  /* 0x00000000fffff984 */ /* 0x000fe20000000800 */
[----:B------:R-:W-:Y:S01]  /*1c80*/  @!PT LDS RZ, [RZ] ;  /* 0x00000000fffff984 */ /* 0x000fe20000000800 */
[----:B------:R-:W-:Y:S01]  /*1c90*/  @!PT LDS RZ, [RZ] ;  /* 0x00000000fffff984 */ /* 0x000fe20000000800 */
[----:B------:R-:W-:Y:S01]  /*1ca0*/  LDGSTS.E.BYPASS.LTC128B.128 [R167], desc[UR4][R28.64] ;  /* 0x000000001ca77fae */ /* 0x000fe2000b981a04 */
[----:B------:R-:W-:Y:S02]  /*1cb0*/  LEA R24, P1, R17, R22, 0x1 ;  /* 0x0000001611187211 */ /* 0x000fe400078208ff */
[----:B------:R-:W-:Y:S01]  /*1cc0*/  IADD3 R16, P0, PT, R158, R162, RZ ;  /* 0x000000a29e107210 */ /* 0x000fe20007f1e0ff */
[----:B------:R-:W-:Y:S01]  /*1cd0*/  LDGSTS.E.BYPASS.LTC128B.128 [R167+0x2000], desc[UR4][R28.64+0x80] ;  /* 0x020000801ca77fae */ /* 0x000fe2000b981a04 */
[-C--:B------:R-:W-:Y:S01]  /*1ce0*/  LEA.HI.X R27, R15, R23.reuse, R13, 0x1, P2 ;  /* 0x000000170f1b7211 */ /* 0x080fe200010f0c0d */
[----:B------:R-:W-:Y:S01]  /*1cf0*/  IMAD.IADD R13, R19, 0x1, R8 ;  /* 0x00000001130d7824 */ /* 0x000fe200078e0208 */
[----:B------:R-:W-:Y:S01]  /*1d00*/  LEA.HI.X R25, R17, R23, R12, 0x1, P1 ;  /* 0x0000001711197211 */ /* 0x000fe200008f0c0c */
[----:B------:R-:W-:Y:S01]  /*1d10*/  IMAD.X R17, R159, 0x1, R161, P0 ;  /* 0x000000019f117824 */ /* 0x000fe200000e06a1 */
[----:B------:R-:W-:Y:S01]  /*1d20*/  IADD3 R22, P0, PT, R16, R158, RZ ;  /* 0x0000009e10167210 */ /* 0x000fe20007f1e0ff */
[----:B------:R-:W-:Y:S01]  /*1d30*/  LDGSTS.E.BYPASS.LTC128B.128 [R167+0x800], desc[UR4][R26.64] ;  /* 0x008000001aa77fae */ /* 0x000fe2000b981a04 */
[----:B------:R-:W-:Y:S01]  /*1d40*/  IMAD.MOV.U32 R12, RZ, RZ, R18 ;  /* 0x000000ffff0c7224 */ /* 0x000fe200078e0012 */
[----:B------:R-:W-:-:S02]  /*1d50*/  SHF.R.U32.HI R15, RZ, 0x1, R5 ;  /* 0x00000001ff0f7819 */ /* 0x000fc40000011605 */
[----:B------:R-:W-:Y:S01]  /*1d60*/  LDGSTS.E.BYPASS.LTC128B.128 [R167+0x2800], desc[UR4][R26.64+0x80] ;  /* 0x028000801aa77fae */ /* 0x000fe2000b981a04 */
[----:B------:R-:W-:Y:S01]  /*1d70*/  IMAD.X R23, R17, 0x1, R159, P0 ;  /* 0x0000000111177824 */ /* 0x000fe200000e069f */
[----:B------:R-:W-:Y:S01]  /*1d80*/  IADD3 R18, P0, PT, R22, R158, RZ ;  /* 0x0000009e16127210 */ /* 0x000fe20007f1e0ff */
[----:B------:R-:W-:Y:S01]  /*1d90*/  IMAD.WIDE.U32 R12, R14, R94, R12 ;  /* 0x0000005e0e0c7225 */ /* 0x000fe200078e000c */
[----:B------:R-:W-:Y:S01]  /*1da0*/  LDGSTS.E.BYPASS.LTC128B.128 [R167+0x1000], desc[UR4][R24.64] ;  /* 0x0100000018a77fae */ /* 0x000fe2000b981a04 */
[----:B------:R-:W-:Y:S02]  /*1db0*/  LOP3.LUT R0, R93, 0x1c0, RZ, 0xc0, !PT ;  /* 0x000001c05d007812 */ /* 0x000fe400078ec0ff */
[----:B------:R-:W-:Y:S01]  /*1dc0*/  IADD3.X R19, PT, PT, R23, R159, RZ, P0, !PT ;  /* 0x0000009f17137210 */ /* 0x000fe200007fe4ff */
[----:B------:R-:W-:Y:S01]  /*1dd0*/  LDGSTS.E.BYPASS.LTC128B.128 [R167+0x3000], desc[UR4][R24.64+0x80] ;  /* 0x0300008018a77fae */ /* 0x000fe2000b981a04 */
[----:B------:R-:W-:Y:S01]  /*1de0*/  IMAD.IADD R165, R13, 0x1, R165 ;  /* 0x000000010da57824 */ /* 0x000fe200078e02a5 */
[----:B------:R-:W-:-:S02]  /*1df0*/  LEA R164, P0, R12, R6, 0x1 ;  /* 0x000000060ca47211 */ /* 0x000fc400078008ff */
[----:B------:R-:W-:Y:S01]  /*1e00*/  LDGSTS.E.BYPASS.LTC128B.128 [R167+0x1800], desc[UR4][R20.64] ;  /* 0x0180000014a77fae */ /* 0x000fe2000b981a04 */
[----:B------:R-:W-:Y:S02]  /*1e10*/  LOP3.LUT R15, R0, 0x8, R15, 0xf8, !PT ;  /* 0x00000008000f7812 */ /* 0x000fe400078ef80f */
[----:B------:R-:W-:Y:S01]  /*1e20*/  LEA.HI.X R165, R12, R7, R165, 0x1, P0 ;  /* 0x000000070ca57211 */ /* 0x000fe200000f0ca5 */
[----:B------:R-:W-:Y:S01]  /*1e30*/  LDGSTS.E.BYPASS.LTC128B.128 [R167+0x3800], desc[UR4][R20.64+0x80] ;  /* 0x0380008014a77fae */ /* 0x000fe2000b981a04 */
[----:B------:R-:W-:Y:S01]  /*1e40*/  LOP3.LUT R13, R0, 0x8, R5, 0xf8, !PT ;  /* 0x00000008000d7812 */ /* 0x000fe200078ef805 */
[----:B------:R-:W-:Y:S01]  /*1e50*/  IMAD.SHL.U32 R7, R5, 0x20, RZ ;  /* 0x0000002005077824 */ /* 0x000fe200078e00ff */
[----:B------:R-:W-:Y:S01]  /*1e60*/  LOP3.LUT R0, R93, 0x200, RZ, 0xc0, !PT ;  /* 0x000002005d007812 */ /* 0x000fe200078ec0ff */
[----:B------:R-:W-:Y:S01]  /*1e70*/  LDGSTS.E.BYPASS.LTC128B.128 [R167+0x4000], desc[UR4][R162.64] ;  /* 0x04000000a2a77fae */ /* 0x000fe2000b981a04 */
[--C-:B------:R-:W-:Y:S02]  /*1e80*/  LOP3.LUT R13, R13, 0x38, R4.reuse, 0x78, !PT ;  /* 0x000000380d0d7812 */ /* 0x100fe400078e7804 */
[----:B------:R-:W-:Y:S01]  /*1e90*/  LOP3.LUT R7, R0, 0x7c00, R7, 0xf8, !PT ;  /* 0x00007c0000077812 */ /* 0x000fe200078ef807 */
[----:B------:R-:W-:Y:S01]  /*1ea0*/  LDGSTS.E.BYPASS.LTC128B.128 [R167+0x6000], desc[UR4][R162.64+0x80] ;  /* 0x06000080a2a77fae */ /* 0x000fe2000b981a04 */
[----:B------:R-:W-:Y:S01]  /*1eb0*/  LOP3.LUT R4, R15, 0x38, R4, 0x78, !PT ;  /* 0x000000380f047812 */ /* 0x000fe200078e7804 */
[----:B------:R-:W-:-:S02]  /*1ec0*/  IMAD R154, R13, 0x2, R154 ;  /* 0x000000020d9a7824 */ /* 0x000fc400078e029a */
[----:B------:R-:W-:Y:S01]  /*1ed0*/  LDGSTS.E.BYPASS.LTC128B.128 [R167+0x4800], desc[UR4][R16.64] ;  /* 0x0480000010a77fae */ /* 0x000fe2000b981a04 */
[----:B------:R-:W-:Y:S01]  /*1ee0*/  LOP3.LUT R0, R7, R4, RZ, 0xfc, !PT ;  /* 0x0000000407007212 */ /* 0x000fe200078efcff */
[----:B------:R-:W-:Y:S02]  /*1ef0*/  IMAD.IADD R154, R9, 0x1, R154 ;  /* 0x00000001099a7824 */ /* 0x000fe400078e029a */
[----:B------:R1:W-:Y:S02]  /*1f00*/  LDGSTS.E.BYPASS.LTC128B.128 [R167+0x6800], desc[UR4][R16.64+0x80] ;  /* 0x0680008010a77fae */ /* 0x0003e4000b981a04 */
[----:B------:R-:W-:Y:S02]  /*1f10*/  IMAD R155, R0, 0x2, R9 ;  /* 0x00000002009b7824 */ /* 0x000fe400078e0209 */
[----:B------:R-:W-:Y:S04]  /*1f20*/  LDGSTS.E.BYPASS.LTC128B.128 [R167+0x5000], desc[UR4][R22.64] ;  /* 0x0500000016a77fae */ /* 0x000fe8000b981a04 */
[----:B------:R-:W-:Y:S04]  /*1f30*/  LDGSTS.E.BYPASS.LTC128B.128 [R167+0x7000], desc[UR4][R22.64+0x80] ;  /* 0x0700008016a77fae */ /* 0x000fe8000b981a04 */
[----:B------:R-:W-:Y:S04]  /*1f40*/  LDGSTS.E.BYPASS.LTC128B.128 [R167+0x5800], desc[UR4][R18.64] ;  /* 0x0580000012a77fae */ /* 0x000fe8000b981a04 */
[----:B------:R2:W-:Y:S04]  /*1f50*/  LDGSTS.E.BYPASS.LTC128B.128 [R167+0x7800], desc[UR4][R18.64+0x80] ;  /* 0x0780008012a77fae */ /* 0x0005e8000b981a04 */
[----:B------:R-:W0:Y:S01]  /*1f60*/  LDGDEPBAR ;  /* 0x00000000000079af */ /* 0x000e220000000000 */
[----:B-1----:R-:W-:-:S04]  /*1f70*/  IADD3 R16, P0, PT, R156, R164, RZ ;  /* 0x000000a49c107210 */ /* 0x002fc80007f1e0ff */
[----:B------:R-:W-:Y:S02]  /*1f80*/  IADD3.X R17, PT, PT, R157, R165, RZ, P0, !PT ;  /* 0x000000a59d117210 */ /* 0x000fe400007fe4ff */
[----:B--2---:R-:W-:Y:S01]  /*1f90*/  IADD3 R18, P0, PT, R16, R156, RZ ;  /* 0x0000009c10127210 */ /* 0x004fe20007f1e0ff */
[----:B------:R-:W-:-:S12]  /*1fa0*/  DEPBAR.LE SB0, 0x0 ;  /* 0x000080000000791a */ /* 0x000fd80000000000 */
[----:B------:R-:W-:Y:S05]  /*1fb0*/  WARPSYNC.ALL ;  /* 0x0000000000007948 */ /* 0x000fea0003800000 */
[----:B------:R-:W-:Y:S01]  /*1fc0*/  BAR.SYNC.DEFER_BLOCKING 0x0 ;  /* 0x0000000000007b1d */ /* 0x000fe20000010000 */
[----:B------:R-:W-:Y:S01]  /*1fd0*/  IMAD.X R19, R17, 0x1, R157, P0 ;  /* 0x0000000111137824 */ /* 0x000fe200000e069d */
[----:B------:R-:W-:-:S04]  /*1fe0*/  IADD3 R6, P0, PT, R18, R156, RZ ;  /* 0x0000009c12067210 */ /* 0x000fc80007f1e0ff */
[----:B------:R-:W-:Y:S01]  /*1ff0*/  R2P PR, R5, 0x6 ;  /* 0x0000000605007804 */ /* 0x000fe20000000000 */
[----:B------:R-:W-:Y:S01]  /*2000*/  IMAD.X R7, R19, 0x1, R157, P0 ;  /* 0x0000000113077824 */ /* 0x000fe200000e069d */
[----:B------:R-:W-:Y:S01]  /*2010*/  ISETP.GT.AND P0, PT, R175, R160, PT ;  /* 0x000000a0af00720c */ /* 0x000fe20003f04270 */
[----:B------:R-:W-:Y:S01]  /*2020*/  IMAD.MOV.U32 R5, RZ, RZ, 0x20 ;  /* 0x00000020ff057424 */ /* 0x000fe200078e00ff */
[----:B------:R-:W-:Y:S04]  /*2030*/  BSSY.RECONVERGENT B1, `(.L_x_12055) ;  /* 0x00000df000017945 */ /* 0x000fe80003800200 */
[----:B------:R-:W-:-:S04]  /*2040*/  SEL R5, R5, 0xffffffe0, !P1 ;  /* 0xffffffe005057807 */ /* 0x000fc80004800000 */
[C---:B------:R-:W-:Y:S01]  /*2050*/  IADD3 R153, PT, PT, R5.reuse, R155, RZ ;  /* 0x0000009b05997210 */ /* 0x040fe20007ffe0ff */
        /* <DEDUP_REMOVED lines=22> */
[----:B------:R-:W1:Y:S02]  /*21c0*/  LDSM.16.M88.4 R44, [R149+0x5000] ;  /* 0x00500000952c783b */ /* 0x000e640000000200 */
[C---:B------:R-:W-:Y:S02]  /*21d0*/  IMAD.IADD R152, R7.reuse, 0x1, R155 ;  /* 0x0000000107987824 */ /* 0x040fe400078e029b */
[----:B------:R-:W-:Y:S01]  /*21e0*/  IMAD.IADD R148, R7, 0x1, R154 ;  /* 0x0000000107947824 */ /* 0x000fe200078e029a */
[----:B------:R-:W-:Y:S01]  /*21f0*/  LDSM.16.M88.4 R72, [R154+0x6000] ;  /* 0x006000009a48783b */ /* 0x000fe20000000200 */
[----:B------:R-:W-:-:S03]  /*2200*/  IMAD.IADD R151, R5, 0x1, R152 ;  /* 0x0000000105977824 */ /* 0x000fc600078e0298 */
[----:B------:R-:W-:Y:S01]  /*2210*/  LDSM.16.M88.4 R60, [R152] ;  /* 0x00000000983c783b */ /* 0x000fe20000000200 */
[----:B------:R-:W-:Y:S01]  /*2220*/  IADD3 R147, PT, PT, R5, R148, RZ ;  /* 0x0000009405937210 */ /* 0x000fe20007ffe0ff */
        /* <DEDUP_REMOVED lines=110> */
.L_x_12058:
        /* <DEDUP_REMOVED lines=10> */
[----:B------:R-:W-:-:S02]  /*29b0*/  LOP3.LUT R0, R0, R47, RZ, 0x3c, !PT ;  /* 0x0000002f00007212 */ /* 0x000fc400078e3cff */
[----:B------:R-:W-:Y:S02]  /*29c0*/  ISETP.GE.AND P0, PT, R45, RZ, PT ;  /* 0x000000ff2d00720c */ /* 0x000fe40003f06270 */
        /* <DEDUP_REMOVED lines=21> */
[----:B------:R-:W-:Y:S01]  /*2b20*/  ISETP.GE.U32.AND P5, PT, R11, R10, PT ;  /* 0x0000000a0b00720c */ /* 0x000fe20003fa6070 */
[----:B------:R-:W3:Y:S01]  /*2b30*/  LD.E.64 R48, desc[UR4][R2.64+0x38] ;  /* 0x0000380402307980 */ /* 0x000ee2000c101b00 */
[----:B------:R-:W-:-:S09]  /*2b40*/  ISETP.NE.AND P1, PT, R47, RZ, PT ;  /* 0x000000ff2f00720c */ /* 0x000fd20003f25270 */
        /* <DEDUP_REMOVED lines=25> */
.L_x_12059:
[----:B------:R-:W-:Y:S05]  /*2ce0*/  BSYNC.RECONVERGENT B0 ;  /* 0x0000000000007941 */ /* 0x000fea0003800200 */
.L_x_12057:
        /* <DEDUP_REMOVED lines=19> */
.L_x_12056:
[----:B------:R-:W-:Y:S05]  /*2e20*/  BSYNC.RECONVERGENT B1 ;  /* 0x0000000000017941 */ /* 0x000fea0003800200 */
.L_x_12055:
        /* <DEDUP_REMOVED lines=16> */
[----:B-1----:R-:W-:Y:S02]  /*2f30*/  FMNMX.FTZ R45, R15, R0, !PT ;  /* 0x000000000f2d7209 */ /* 0x002fe40007810000 */
        /* <DEDUP_REMOVED lines=8> */
[----:B---3--:R-:W-:Y:S02]  /*2fc0*/  FMNMX.FTZ R101, R0, R101, !PT ;  /* 0x0000006500657209 */ /* 0x008fe40007810000 */
[----:B------:R-:W-:Y:S02]  /*2fd0*/  LOP3.LUT R0, R4, 0x200, R93, 0xf8, !PT ;  /* 0x0000020004007812 */ /* 0x000fe400078ef85d */
        /* <DEDUP_REMOVED lines=38> */
[----:B------:R-:W4:Y:S01]  /*3240*/  LDSM.16.MT88.4 R28, [R146+0x8800] ;  /* 0x00880000921c783b */ /* 0x000f220000004200 */
[-C--:B------:R-:W-:Y:S01]  /*3250*/  FFMA.FTZ R126, R19, R124.reuse, -R129 ;  /* 0x0000007c137e7223 */ /* 0x080fe20000010881 */
[-C--:B------:R-:W-:Y:S01]  /*3260*/  FFMA.FTZ R183, R13, R124.reuse, -R131 ;  /* 0x0000007c0db77223 */ /* 0x080fe20000010883 */
[-CC-:B------:R-:W-:Y:S01]  /*3270*/  FFMA.FTZ R181, R15, R124.reuse, -R129.reuse ;  /* 0x0000007c0fb57223 */ /* 0x180fe20000010881 */
[----:B------:R-:W5:Y:S01]  /*3280*/  LDSM.16.MT88.4 R32, [R144+0x8800] ;  /* 0x008800009020783b */ /* 0x000f620000004200 */
[----:B------:R-:W-:Y:S01]  /*3290*/  FFMA.FTZ R14, R14, R124, -R129 ;  /* 0x0000007c0e0e7223 */ /* 0x000fe20000010881 */
[----:B------:R-:W-:Y:S01]  /*32a0*/  ISETP.GE.AND P0, PT, R109, R160, PT ;  /* 0x000000a06d00720c */ /* 0x000fe20003f06270 */
[----:B------:R-:W-:Y:S08]  /*32b0*/  MUFU.EX2 R113, R113 ;  /* 0x0000007100717308 */ /* 0x000ff00000000800 */
[----:B------:R-:W1:Y:S01]  /*32c0*/  MUFU.EX2 R112, R112 ;  /* 0x0000007000707308 */ /* 0x000e620000000800 */
[----:B---3--:R-:W-:Y:S01]  /*32d0*/  F2FP.F16.F32.PACK_AB R84, R118, R123 ;  /* 0x0000007b7654723e */ /* 0x008fe200000000ff */
[----:B------:R-:W-:-:S06]  /*32e0*/  FADD.FTZ R118, R123, R118 ;  /* 0x000000767b767221 */ /* 0x000fcc0000010000 */
[----:B------:R-:W-:Y:S08]  /*32f0*/  MUFU.EX2 R121, R121 ;  /* 0x0000007900797308 */ /* 0x000ff00000000800 */
[----:B------:R-:W3:Y:S01]  /*3300*/  MUFU.EX2 R116, R116 ;  /* 0x0000007400747308 */ /* 0x000ee20000000800 */
[----:B-1----:R-:W-:-:S07]  /*3310*/  F2FP.F16.F32.PACK_AB R86, R112, R113 ;  /* 0x000000717056723e */ /* 0x002fce00000000ff */
        /* <DEDUP_REMOVED lines=37> */
[C---:B------:R-:W-:Y:S01]  /*3570*/  HMMA.16816.F32 R92, R4.reuse, R10, R92 ;  /* 0x0000000a045c723c */ /* 0x040fe2000000185c */
[----:B------:R-:W1:Y:S07]  /*3580*/  LDSM.16.MT88.4 R8, [R150+0xa800] ;  /* 0x00a800009608783b */ /* 0x000e6e0000004200 */
[C---:B----4-:R-:W-:Y:S08]  /*3590*/  HMMA.16816.F32 R36, R4.reuse, R28, R36 ;  /* 0x0000001c0424723c */ /* 0x050ff00000001824 */
[C---:B------:R-:W-:Y:S01]  /*35a0*/  HMMA.16816.F32 R40, R4.reuse, R30, R40 ;  /* 0x0000001e0428723c */ /* 0x040fe20000001828 */
[----:B------:R-:W2:Y:S07]  /*35b0*/  LDSM.16.MT88.4 R28, [R146+0xa800] ;  /* 0x00a80000921c783b */ /* 0x000eae0000004200 */
[----:B------:R-:W-:Y:S01]  /*35c0*/  HMMA.16816.F32 R44, R4, R104, R44 ;  /* 0x00000068042c723c */ /* 0x000fe2000000182c */
[-CC-:B------:R-:W-:Y:S01]  /*35d0*/  FFMA.FTZ R104, R26, R124.reuse, -R129.reuse ;  /* 0x0000007c1a687223 */ /* 0x180fe20000010881 */
[----:B------:R-:W-:-:S05]  /*35e0*/  FFMA.FTZ R105, R27, R124, -R129 ;  /* 0x0000007c1b697223 */ /* 0x000fca0000010881 */
[----:B------:R-:W-:Y:S01]  /*35f0*/  MUFU.EX2 R104, R104 ;  /* 0x0000006800687308 */ /* 0x000fe20000000800 */
[----:B-----5:R-:W-:Y:S01]  /*3600*/  HMMA.16816.F32 R52, R4, R32, R52 ;  /* 0x000000200434723c */ /* 0x020fe20000001834 */
[-CC-:B------:R-:W-:Y:S01]  /*3610*/  FFMA.FTZ R33, R24, R124.reuse, -R131.reuse ;  /* 0x0000007c18217223 */ /* 0x180fe20000010883 */
[----:B------:R-:W-:-:S05]  /*3620*/  FFMA.FTZ R32, R20, R124, -R131 ;  /* 0x0000007c14207223 */ /* 0x000fca0000010883 */
[----:B------:R-:W-:Y:S01]  /*3630*/  MUFU.EX2 R33, R33 ;  /* 0x0000002100217308 */ /* 0x000fe20000000800 */
[C---:B------:R-:W-:Y:S01]  /*3640*/  HMMA.16816.F32 R56, R4.reuse, R34, R56 ;  /* 0x000000220438723c */ /* 0x040fe20000001838 */
[-CC-:B------:R-:W-:Y:S01]  /*3650*/  FFMA.FTZ R34, R25, R124.reuse, -R131.reuse ;  /* 0x0000007c19227223 */ /* 0x180fe20000010883 */
[-C--:B------:R-:W-:Y:S01]  /*3660*/  FFMA.FTZ R35, R21, R124.reuse, -R131 ;  /* 0x0000007c15237223 */ /* 0x080fe20000010883 */
[----:B------:R-:W-:Y:S04]  /*3670*/  LDSM.16.MT88.4 R24, [R150+0x9000] ;  /* 0x009000009618783b */ /* 0x000fe80000004200 */
[----:B------:R-:W3:Y:S01]  /*3680*/  MUFU.EX2 R34, R34 ;  /* 0x0000002200227308 */ /* 0x000ee20000000800 */
[C---:B-1----:R-:W-:Y:S07]  /*3690*/  HMMA.16816.F32 R60, R4.reuse, R8, R60 ;  /* 0x00000008043c723c */ /* 0x042fee000000183c */
[----:B------:R-:W-:Y:S01]  /*36a0*/  MUFU.EX2 R32, R32 ;  /* 0x0000002000207308 */ /* 0x000fe20000000800 */
[C---:B------:R-:W-:Y:S01]  /*36b0*/  HMMA.16816.F32 R64, R4.reuse, R10, R64 ;  /* 0x0000000a0440723c */ /* 0x040fe20000001840 */
[----:B------:R-:W1:Y:S06]  /*36c0*/  LDSM.16.MT88.4 R8, [R145+0xa800] ;  /* 0x00a800009108783b */ /* 0x000e6c0000004200 */
[----:B------:R-:W-:Y:S01]  /*36d0*/  MUFU.EX2 R35, R35 ;  /* 0x0000002300237308 */ /* 0x000fe20000000800 */
[C---:B--2---:R-:W-:Y:S07]  /*36e0*/  HMMA.16816.F32 R68, R4.reuse, R28, R68 ;  /* 0x0000001c0444723c */ /* 0x044fee0000001844 */
[----:B------:R-:W2:Y:S01]  /*36f0*/  MUFU.EX2 R105, R105 ;  /* 0x0000006900697308 */ /* 0x000ea20000000800 */
[C---:B------:R-:W-:Y:S01]  /*3700*/  HMMA.16816.F32 R72, R4.reuse, R30, R72 ;  /* 0x0000001e0448723c */ /* 0x040fe20000001848 */
[----:B------:R-:W4:Y:S07]  /*3710*/  LDSM.16.MT88.4 R28, [R144+0xa800] ;  /* 0x00a80000901c783b */ /* 0x000f2e0000004200 */
[----:B------:R-:W-:Y:S01]  /*3720*/  HMMA.16816.F32 R48, R4, R106, R48 ;  /* 0x0000006a0430723c */ /* 0x000fe20000001830 */
[-CC-:B------:R-:W-:Y:S01]  /*3730*/  FFMA.FTZ R106, R22, R124.reuse, -R129.reuse ;  /* 0x0000007c166a7223 */ /* 0x180fe20000010881 */
[----:B------:R-:W-:-:S02]  /*3740*/  FFMA.FTZ R107, R23, R124, -R129 ;  /* 0x0000007c176b7223 */ /* 0x000fc40000010881 */
[----:B------:R-:W-:Y:S03]  /*3750*/  LDSM.16.MT88.4 R20, [R150+0xb000] ;  /* 0x00b000009614783b */ /* 0x000fe60000004200 */
[----:B------:R-:W-:Y:S08]  /*3760*/  MUFU.EX2 R106, R106 ;  /* 0x0000006a006a7308 */ /* 0x000ff00000000800 */
[----:B------:R-:W5:Y:S01]  /*3770*/  MUFU.EX2 R107, R107 ;  /* 0x0000006b006b7308 */ /* 0x000f620000000800 */
[C---:B-1----:R-:W-:Y:S08]  /*3780*/  HMMA.16816.F32 R88, R4.reuse, R8, R88 ;  /* 0x000000080458723c */ /* 0x042ff00000001858 */
[C---:B------:R-:W-:Y:S01]  /*3790*/  HMMA.16816.F32 R76, R4.reuse, R10, R76 ;  /* 0x0000000a044c723c */ /* 0x040fe2000000184c */
[----:B------:R-:W1:Y:S07]  /*37a0*/  LDSM.16.MT88.4 R8, [R146+0x9000] ;  /* 0x009000009208783b */ /* 0x000e6e0000004200 */
[C---:B----4-:R-:W-:Y:S08]  /*37b0*/  HMMA.16816.F32 R80, R4.reuse, R28, R80 ;  /* 0x0000001c0450723c */ /* 0x050ff00000001850 */
[----:B------:R-:W-:Y:S01]  /*37c0*/  HMMA.16816.F32 R84, R4, R30, R84 ;  /* 0x0000001e0454723c */ /* 0x000fe20000001854 */
[----:B---3--:R-:W-:Y:S01]  /*37d0*/  F2FP.F16.F32.PACK_AB R4, R34, R33 ;  /* 0x000000212204723e */ /* 0x008fe200000000ff */
[----:B------:R-:W3:Y:S01]  /*37e0*/  LDSM.16.MT88.4 R28, [R145+0x9000] ;  /* 0x00900000911c783b */ /* 0x000ee20000004200 */
[----:B--2---:R-:W-:-:S02]  /*37f0*/  F2FP.F16.F32.PACK_AB R5, R105, R104 ;  /* 0x000000686905723e */ /* 0x004fc400000000ff */
[----:B------:R-:W-:Y:S02]  /*3800*/  F2FP.F16.F32.PACK_AB R6, R35, R32 ;  /* 0x000000202306723e */ /* 0x000fe400000000ff */
[----:B-----5:R-:W-:-:S07]  /*3810*/  F2FP.F16.F32.PACK_AB R7, R107, R106 ;  /* 0x0000006a6b07723e */ /* 0x020fce00000000ff */
[C---:B------:R-:W-:Y:S08]  /*3820*/  HMMA.16816.F32 R96, R4.reuse, R24, R96 ;  /* 0x000000180460723c */ /* 0x040ff00000001860 */
[C---:B------:R-:W-:Y:S01]  /*3830*/  HMMA.16816.F32 R92, R4.reuse, R26, R92 ;  /* 0x0000001a045c723c */ /* 0x040fe2000000185c */
[----:B------:R-:W2:Y:S07]  /*3840*/  LDSM.16.MT88.4 R24, [R144+0x9000] ;  /* 0x009000009018783b */ /* 0x000eae0000004200 */
[C---:B-1----:R-:W-:Y:S08]  /*3850*/  HMMA.16816.F32 R36, R4.reuse, R8, R36 ;  /* 0x000000080424723c */ /* 0x042ff00000001824 */
[C---:B------:R-:W-:Y:S01]  /*3860*/  HMMA.16816.F32 R40, R4.reuse, R10, R40 ;  /* 0x0000000a0428723c */ /* 0x040fe20000001828 */
[----:B------:R-:W1:Y:S07]  /*3870*/  LDSM.16.MT88.4 R8, [R146+0xb000] ;  /* 0x00b000009208783b */ /* 0x000e6e0000004200 */
[C---:B------:R-:W-:Y:S08]  /*3880*/  HMMA.16816.F32 R60, R4.reuse, R20, R60 ;  /* 0x00000014043c723c */ /* 0x040ff0000000183c */
[C---:B------:R-:W-:Y:S01]  /*3890*/  HMMA.16816.F32 R64, R4.reuse, R22, R64 ;  /* 0x000000160440723c */ /* 0x040fe20000001840 */
[----:B------:R-:W4:Y:S07]  /*38a0*/  LDSM.16.MT88.4 R20, [R145+0xb000] ;  /* 0x00b000009114783b */ /* 0x000f2e0000004200 */
[----:B---3--:R-:W-:Y:S01]  /*38b0*/  HMMA.16816.F32 R44, R4, R28, R44 ;  /* 0x0000001c042c723c */ /* 0x008fe2000000182c */
[-CC-:B------:R-:W-:Y:S01]  /*38c0*/  FFMA.FTZ R28, R16, R124.reuse, -R131.reuse ;  /* 0x0000007c101c7223 */ /* 0x180fe20000010883 */
[----:B------:R-:W-:-:S05]  /*38d0*/  FFMA.FTZ R29, R17, R124, -R131 ;  /* 0x0000007c111d7223 */ /* 0x000fca0000010883 */
[----:B------:R-:W-:Y:S01]  /*38e0*/  MUFU.EX2 R28, R28 ;  /* 0x0000001c001c7308 */ /* 0x000fe20000000800 */
[C---:B--2---:R-:W-:Y:S07]  /*38f0*/  HMMA.16816.F32 R52, R4.reuse, R24, R52 ;  /* 0x000000180434723c */ /* 0x044fee0000001834 */
[----:B------:R-:W2:Y:S01]  /*3900*/  MUFU.EX2 R29, R29 ;  /* 0x0000001d001d7308 */ /* 0x000ea20000000800 */
[C---:B------:R-:W-:Y:S01]  /*3910*/  HMMA.16816.F32 R56, R4.reuse, R26, R56 ;  /* 0x0000001a0438723c */ /* 0x040fe20000001838 */
[----:B------:R-:W3:Y:S07]  /*3920*/  LDSM.16.MT88.4 R24, [R144+0xb000] ;  /* 0x00b000009018783b */ /* 0x000eee0000004200 */
[C---:B------:R-:W-:Y:S01]  /*3930*/  HMMA.16816.F32 R48, R4.reuse, R30, R48 ;  /* 0x0000001e0430723c */ /* 0x040fe20000001830 */
[-C--:B------:R-:W-:Y:S01]  /*3940*/  FFMA.FTZ R31, R18, R124.reuse, -R129 ;  /* 0x0000007c121f7223 */ /* 0x080fe20000010881 */
[----:B------:R-:W-:Y:S01]  /*3950*/  FFMA.FTZ R30, R12, R124, -R131 ;  /* 0x0000007c0c1e7223 */ /* 0x000fe20000010883 */
[----:B------:R-:W5:Y:S01]  /*3960*/  LDSM.16.MT88.4 R16, [R145+0x9800] ;  /* 0x009800009110783b */ /* 0x000f620000004200 */
[----:B------:R2:W-:Y:S04]  /*3970*/  MUFU.EX2 R124, R14 ;  /* 0x0000000e007c7308 */ /* 0x0005e80000000800 */
[C---:B-1----:R-:W-:Y:S04]  /*3980*/  HMMA.16816.F32 R68, R4.reuse, R8, R68 ;  /* 0x000000080444723c */ /* 0x042fe80000001844 */
[----:B------:R-:W-:Y:S04]  /*3990*/  MUFU.EX2 R30, R30 ;  /* 0x0000001e001e7308 */ /* 0x000fe80000000800 */
[C---:B------:R-:W-:Y:S01]  /*39a0*/  HMMA.16816.F32 R72, R4.reuse, R10, R72 ;  /* 0x0000000a0448723c */ /* 0x040fe20000001848 */
[----:B------:R-:W1:Y:S03]  /*39b0*/  LDSM.16.MT88.4 R8, [R150+0x9800] ;  /* 0x009800009608783b */ /* 0x000e660000004200 */
[----:B------:R-:W5:Y:S01]  /*39c0*/  MUFU.EX2 R31, R31 ;  /* 0x0000001f001f7308 */ /* 0x000f620000000800 */
[----:B--2---:R-:W2:Y:S03]  /*39d0*/  LDSM.16.MT88.4 R12, [R144+0x9800] ;  /* 0x00980000900c783b */ /* 0x004ea60000004200 */
[C---:B----4-:R-:W-:Y:S08]  /*39e0*/  HMMA.16816.F32 R88, R4.reuse, R20, R88 ;  /* 0x000000140458723c */ /* 0x050ff00000001858 */
[C---:B------:R-:W-:Y:S01]  /*39f0*/  HMMA.16816.F32 R76, R4.reuse, R22, R76 ;  /* 0x00000016044c723c */ /* 0x040fe2000000184c */
[----:B------:R-:W4:Y:S07]  /*3a00*/  LDSM.16.MT88.4 R20, [R146+0x9800] ;  /* 0x009800009214783b */ /* 0x000f2e0000004200 */
[C---:B---3--:R-:W-:Y:S08]  /*3a10*/  HMMA.16816.F32 R80, R4.reuse, R24, R80 ;  /* 0x000000180450723c */ /* 0x048ff00000001850 */
[----:B------:R-:W-:Y:S01]  /*3a20*/  HMMA.16816.F32 R84, R4, R26, R84 ;  /* 0x0000001a0454723c */ /* 0x000fe20000001854 */
[----:B------:R-:W-:-:S02]  /*3a30*/  F2FP.F16.F32.PACK_AB R4, R29, R28 ;  /* 0x0000001c1d04723e */ /* 0x000fc400000000ff */
[----:B-----5:R-:W-:Y:S02]  /*3a40*/  F2FP.F16.F32.PACK_AB R5, R126, R31 ;  /* 0x0000001f7e05723e */ /* 0x020fe400000000ff */
        /* <DEDUP_REMOVED lines=11> */
[----:B----4-:R-:W-:Y:S01]  /*3b00*/  HMMA.16816.F32 R36, R4, R20, R36 ;  /* 0x000000140424723c */ /* 0x010fe20000001824 */
        /* <DEDUP_REMOVED lines=17> */
[C---:B------:R-:W-:Y:S01]  /*3c20*/  HMMA.16816.F32 R64, R4.reuse, R10, R64 ;  /* 0x0000000a0440723c */ /* 0x040fe20000001840 */
[----:B------:R-:W1:Y:S07]  /*3c30*/  LDSM.16.MT88.4 R8, [R144+0xb800] ;  /* 0x00b800009008783b */ /* 0x000e6e0000004200 */
        /* <DEDUP_REMOVED lines=27> */
.L_x_12067:
        /* <DEDUP_REMOVED lines=77> */
.L_x_12062:
[----:B------:R-:W-:Y:S05]  /*42c0*/  BSYNC.RECONVERGENT B0 ;  /* 0x0000000000007941 */ /* 0x000fea0003800200 */
.L_x_12061:
        /* <DEDUP_REMOVED lines=16> */
[----:B------:R-:W-:Y:S02]  /*43d0*/  ISETP.GT.AND P1, PT, R175, R160, PT ;  /* 0x000000a0af00720c */ /* 0x000fe40003f24270 */
        /* <DEDUP_REMOVED lines=185> */
.L_x_12066:
[----:B------:R-:W-:Y:S05]  /*4f70*/  BSYNC.RECONVERGENT B0 ;  /* 0x0000000000007941 */ /* 0x000fea0003800200 */
.L_x_12065:
        /* <DEDUP_REMOVED lines=19> */
.L_x_12064:
[----:B------:R-:W-:Y:S05]  /*50b0*/  BSYNC.RECONVERGENT B1 ;  /* 0x0000000000017941 */ /* 0x000fea0003800200 */
.L_x_12063:
        /* <DEDUP_REMOVED lines=315> */
.L_x_12060:
        /* <DEDUP_REMOVED lines=11> */
.L_x_12075:
[----:B------:R-:W2:Y:S01]  /*6520*/  S2R R100, SR_TID.X ;  /* 0x0000000000647919 */ /* 0x000ea20000002100 */
[----:B------:R-:W3:Y:S01]  /*6530*/  MUFU.RCP R6, R5 ;  /* 0x0000000500067308 */ /* 0x000ee20000001000 */
[----:B------:R-:W1:Y:S08]  /*6540*/  S2UR UR6, SR_CgaCtaId ;  /* 0x00000000000679c3 */ /* 0x000e700000008800 */
[----:B------:R-:W-:Y:S01]  /*6550*/  BAR.SYNC.DEFER_BLOCKING 0x0 ;  /* 0x0000000000007b1d */ /* 0x000fe20000010000 */
[----:B------:R-:W-:Y:S01]  /*6560*/  FSETP.NE.FTZ.AND P1, PT, R5, RZ, PT ;  /* 0x000000ff0500720b */ /* 0x000fe20003f35000 */
[----:B----4-:R-:W-:-:S04]  /*6570*/  FADD.FTZ R4, R8, R9 ;  /* 0x0000000908047221 */ /* 0x010fc80000010000 */
[----:B------:R-:W4:Y:S01]  /*6580*/  MUFU.RCP R7, R4 ;  /* 0x0000000400077308 */ /* 0x000f220000001000 */
[----:B------:R-:W-:Y:S01]  /*6590*/  FSETP.NE.FTZ.AND P0, PT, R4, RZ, PT ;  /* 0x000000ff0400720b */ /* 0x000fe20003f15000 */
[----:B------:R-:W-:Y:S01]  /*65a0*/  UMOV UR7, 0x400 ;  /* 0x0000040000077882 */ /* 0x000fe20000000000 */
[----:B---3--:R-:W-:-:S05]  /*65b0*/  FSEL R8, R6, 1, P1 ;  /* 0x3f80000006087808 */ /* 0x008fca0000800000 */
[C---:B------:R-:W-:Y:S01]  /*65c0*/  FMUL.FTZ R96, R8.reuse, R96 ;  /* 0x0000006008607220 */ /* 0x040fe20000410000 */
[C---:B------:R-:W-:Y:S01]  /*65d0*/  FMUL.FTZ R97, R8.reuse, R97 ;  /* 0x0000006108617220 */ /* 0x040fe20000410000 */
[C---:B------:R-:W-:Y:S01]  /*65e0*/  FMUL.FTZ R92, R8.reuse, R92 ;  /* 0x0000005c085c7220 */ /* 0x040fe20000410000 */
[----:B-1----:R-:W-:Y:S01]  /*65f0*/  ULEA UR6, UR6, UR7, 0x18 ;  /* 0x0000000706067291 */ /* 0x002fe2000f8ec0ff */
        /* <DEDUP_REMOVED lines=116> */
[----:B------:R-:W4:Y:S04]  /*6d40*/  LD.E.64 R16, desc[UR4][R2.64+0xb0] ;  /* 0x0000b00402107980 */ /* 0x000f28000c101b00 */
[----:B-1----:R-:W4:Y:S04]  /*6d50*/  LD.E R7, desc[UR4][R2.64+0x60] ;  /* 0x0000600402077980 */ /* 0x002f28000c101900 */
[----:B--2---:R-:W2:Y:S04]  /*6d60*/  LD.E R68, desc[UR4][R2.64+0xcc] ;  /* 0x0000cc0402447980 */ /* 0x004ea8000c101900 */
[----:B---3--:R-:W3:Y:S04]  /*6d70*/  LD.E.64 R72, desc[UR4][R2.64+0x78] ;  /* 0x0000780402487980 */ /* 0x008ee8000c101b00 */
[----:B----4-:R1:W5:Y:S01]  /*6d80*/  LD.E.64 R74, desc[UR4][R2.64+0xa8] ;  /* 0x0000a804024a7980 */ /* 0x010362000c101b00 */
[----:B------:R-:W4:Y:S01]  /*6d90*/  @P1 MUFU.LG2 R71, R5 ;  /* 0x0000000500471308 */ /* 0x000f220000000c00 */
[C---:B------:R-:W-:Y:S01]  /*6da0*/  SHF.L.U32 R77, R100.reuse, 0x3, RZ ;  /* 0x00000003644d7819 */ /* 0x040fe200000006ff */
[----:B------:R-:W-:Y:S01]  /*6db0*/  BSSY.RECONVERGENT B0, `(.L_x_12069) ;  /* 0x0000038000007945 */ /* 0x000fe20003800200 */
[----:B------:R-:W-:-:S02]  /*6dc0*/  SHF.L.U32 R70, R100, 0x2, RZ ;  /* 0x0000000264467819 */ /* 0x000fc400000006ff */
[----:B------:R-:W-:Y:S02]  /*6dd0*/  LOP3.LUT R77, R77, 0x1f80, RZ, 0xc0, !PT ;  /* 0x00001f804d4d7812 */ /* 0x000fe400078ec0ff */
[----:B------:R-:W-:Y:S02]  /*6de0*/  SHF.R.U32.HI R69, RZ, 0x1, R100 ;  /* 0x00000001ff457819 */ /* 0x000fe40000011664 */
[----:B------:R-:W-:Y:S02]  /*6df0*/  LOP3.LUT R8, R70, 0x1f8, RZ, 0xc0, !PT ;  /* 0x000001f846087812 */ /* 0x000fe400078ec0ff */
[----:B------:R-:W-:Y:S02]  /*6e00*/  LOP3.LUT P3, RZ, R100, 0x3, RZ, 0xc0, !PT ;  /* 0x0000000364ff7812 */ /* 0x000fe4000786c0ff */
[----:B------:R-:W-:Y:S02]  /*6e10*/  LOP3.LUT R77, R77, 0x3c, R70, 0xf8, !PT ;  /* 0x0000003c4d4d7812 */ /* 0x000fe400078ef846 */
[----:B------:R-:W-:-:S02]  /*6e20*/  LOP3.LUT R78, R6, 0x10, RZ, 0xc0, !PT ;  /* 0x00000010064e7812 */ /* 0x000fc400078ec0ff */
[----:B------:R-:W-:Y:S01]  /*6e30*/  LOP3.LUT R9, R8, 0x38, R69, 0x78, !PT ;  /* 0x0000003808097812 */ /* 0x000fe200078e7845 */
[----:B----4-:R-:W-:Y:S01]  /*6e40*/  @P1 FMUL.FTZ R71, R71, 0.69314718246459960938 ;  /* 0x3f31721847471820 */ /* 0x010fe20000410000 */
[----:B------:R-:W-:Y:S02]  /*6e50*/  SHF.R.U32.HI R100, RZ, 0x2, R100 ;  /* 0x00000002ff647819 */ /* 0x000fe40000011664 */
[----:B------:R-:W-:Y:S01]  /*6e60*/  LEA R78, R9, R78, 0x2 ;  /* 0x0000004e094e7211 */ /* 0x000fe200078e10ff */
[----:B------:R-:W-:Y:S01]  /*6e70*/  BAR.SYNC.DEFER_BLOCKING 0x0 ;  /* 0x0000000000007b1d */ /* 0x000fe20000010000 */
[----:B------:R-:W-:Y:S02]  /*6e80*/  LOP3.LUT R69, R69, 0x30, RZ, 0xc0, !PT ;  /* 0x0000003045457812 */ /* 0x000fe400078ec0ff */
[----:B------:R-:W-:Y:S01]  /*6e90*/  MOV R76, 0xff800000 ;  /* 0xff800000004c7802 */ /* 0x000fe20000000f00 */
[----:B-----5:R-:W-:Y:S01]  /*6ea0*/  @P1 FFMA.FTZ R76, R0, R102, R71 ;  /* 0x00000066004c1223 */ /* 0x020fe20000010047 */
[----:B------:R-:W-:Y:S01]  /*6eb0*/  MOV R70, 0xff800000 ;  /* 0xff80000000467802 */ /* 0x000fe20000000f00 */
[----:B-1----:R-:W1:Y:S01]  /*6ec0*/  @P0 MUFU.LG2 R2, R4 ;  /* 0x0000000400020308 */ /* 0x002e620000000c00 */
[----:B------:R-:W-:Y:S01]  /*6ed0*/  LOP3.LUT R100, R69, 0x7, R100, 0xf8, !PT ;  /* 0x0000000745647812 */ /* 0x000fe200078ef864 */
[----:B-1----:R-:W-:Y:S01]  /*6ee0*/  @P0 FMUL.FTZ R2, R2, 0.69314718246459960938 ;  /* 0x3f31721802020820 */ /* 0x002fe20000410000 */
[----:B------:R1:W4:Y:S03]  /*6ef0*/  LDS.128 R64, [R78+UR6] ;  /* 0x000000064e407984 */ /* 0x0003260008000c00 */
[----:B------:R-:W-:Y:S01]  /*6f00*/  @P0 FFMA.FTZ R70, R0, R101, R2 ;  /* 0x0000006500460223 */ /* 0x000fe20000010002 */
        /* <DEDUP_REMOVED lines=16> */
[----:B------:R1:W1:Y:S02]  /*7010*/  LDS.128 R16, [R78+UR6+0x6000] ;  /* 0x006000064e107984 */ /* 0x0002640008000c00 */
[----:B--2---:R-:W-:Y:S02]  /*7020*/  IMAD R68, R3, R68, RZ ;  /* 0x0000004403447224 */ /* 0x004fe400078e02ff */
[----:B------:R2:W1:Y:S03]  /*7030*/  LDS.128 R4, [R78+UR6+0x7800] ;  /* 0x007800064e047984 */ /* 0x0004660008000c00 */
[----:B------:R-:W-:-:S04]  /*7040*/  IADD3 R77, P2, PT, R77, R68, RZ ;  /* 0x000000444d4d7210 */ /* 0x000fc80007f5e0ff */
[----:B------:R-:W-:Y:S02]  /*7050*/  LEA.HI.X.SX32 R68, R68, RZ, 0x1, P2 ;  /* 0x000000ff44447211 */ /* 0x000fe400010f0eff */
[----:B---3--:R-:W-:-:S04]  /*7060*/  LEA R72, P2, R77, R72, 0x2 ;  /* 0x000000484d487211 */ /* 0x008fc800078410ff */
[----:B------:R-:W-:Y:S01]  /*7070*/  LEA.HI.X R73, R77, R73, R68, 0x2, P2 ;  /* 0x000000494d497211 */ /* 0x000fe200010f1444 */
[----:B----4-:R-:W-:Y:S08]  /*7080*/  @P3 BRA `(.L_x_12070) ;  /* 0x0000000000283947 */ /* 0x010ff00003800000 */
        /* <DEDUP_REMOVED lines=10> */
.L_x_12070:
[----:B------:R-:W-:Y:S05]  /*7130*/  BSYNC.RECONVERGENT B0 ;  /* 0x0000000000007941 */ /* 0x000fea0003800200 */
.L_x_12069:
        /* <DEDUP_REMOVED lines=17> */
[----:B--23--:R-:W-:Y:S05]  /*7250*/  RET.REL.NODEC R166 `(_ZN5flash24flash_fwd_splitkv_kernelI23Flash_fwd_kernel_traitsILi128ELi64ELi64ELi4ELb0ELb0EN7cutlass6half_tE19Flash_kernel_traitsILi128ELi64ELi64ELi4ES3_EELb0ELb0ELb0ELb1ELb1ELb0ELb1ELb0EEEvNS_16Flash_fwd_paramsE) ;  /* 0xffffff8ca6687950 */ /* 0x00cfea0003c3ffff */
.L_x_12068:
[----:B------:R-:W-:Y:S01]  /*7260*/  MOV R7, 0x2 ;  /* 0x0000000200077802 */ /* 0x000fe20000000f00 */
[----:B------:R-:W-:Y:S01]  /*7270*/  IMAD.MOV.U32 R4, RZ, RZ, 0x1f ;  /* 0x0000001fff047424 */ /* 0x000fe200078e00ff */
[----:B------:R-:W-:-:S07]  /*7280*/  MOV R6, 0xffffffff ;  /* 0xffffffff00067802 */ /* 0x000fce0000000f00 */
[----:B-1---5:R-:W-:Y:S05]  /*7290*/  WARPSYNC.COLLECTIVE R6, `(.L_x_12071) ;  /* 0x0000000006087348 */ /* 0x022fea0003c00000 */
[----:B------:R2:W3:Y:S02]  /*72a0*/  SHFL.BFLY P0, R9, R183, R7, R4 ;  /* 0x0c000007b7097389 */ /* 0x0004e40000000004 */
[----:B-123-5:R-:W-:Y:S05]  /*72b0*/  ENDCOLLECTIVE ;  /* 0x000000000000791b */ /* 0x02efea0003800000 */
.L_x_12071:
[----:B------:R-:W-:Y:S02]  /*72c0*/  IMAD.MOV.U32 R10, RZ, RZ, R9 ;  /* 0x000000ffff0a7224 */ /* 0x000fe400078e0009 */
[----:B------:R-:W-:Y:S02]  /*72d0*/  IMAD.MOV.U32 R7, RZ, RZ, 0x1 ;  /* 0x00000001ff077424 */ /* 0x000fe400078e00ff */
[----:B------:R-:W-:-:S05]  /*72e0*/  FADD.FTZ R10, R10, R183 ;  /* 0x000000b70a0a7221 */ /* 0x000fca0000010000 */
[----:B------:R-:W-:-:S07]  /*72f0*/  MOV R183, R10 ;  /* 0x0000000a00b77202 */ /* 0x000fce0000000f00 */
[----:B------:R-:W-:Y:S05]  /*7300*/  WARPSYNC.COLLECTIVE R6, `(.L_x_12072) ;  /* 0x0000000006087348 */ /* 0x000fea0003c00000 */
[----:B------:R1:W2:Y:S02]  /*7310*/  SHFL.BFLY P0, R9, R183, R7, R4 ;  /* 0x0c000007b7097389 */ /* 0x0002a40000000004 */
[----:B-12---:R-:W-:Y:S05]  /*7320*/  ENDCOLLECTIVE ;  /* 0x000000000000791b */ /* 0x006fea0003800000 */
.L_x_12072:
[----:B------:R-:W-:Y:S01]  /*7330*/  MOV R183, R181 ;  /* 0x000000b500b77202 */ /* 0x000fe20000000f00 */
[----:B------:R-:W-:Y:S01]  /*7340*/  IMAD.MOV.U32 R7, RZ, RZ, 0x2 ;  /* 0x00000002ff077424 */ /* 0x000fe200078e00ff */
[----:B------:R-:W-:-:S07]  /*7350*/  MOV R5, R9 ;  /* 0x0000000900057202 */ /* 0x000fce0000000f00 */
[----:B------:R-:W-:Y:S05]  /*7360*/  WARPSYNC.COLLECTIVE R6, `(.L_x_12073) ;  /* 0x0000000006087348 */ /* 0x000fea0003c00000 */
[----:B------:R1:W2:Y:S02]  /*7370*/  SHFL.BFLY P0, R9, R183, R7, R4 ;  /* 0x0c000007b7097389 */ /* 0x0002a40000000004 */
[----:B-12---:R-:W-:Y:S05]  /*7380*/  ENDCOLLECTIVE ;  /* 0x000000000000791b */ /* 0x006fea0003800000 */
.L_x_12073:
[----:B------:R-:W-:Y:S01]  /*7390*/  FADD.FTZ R5, R10, R5 ;  /* 0x000000050a057221 */ /* 0x000fe20000010000 */
[----:B------:R-:W-:Y:S01]  /*73a0*/  FADD.FTZ R8, R9, R181 ;  /* 0x000000b509087221 */ /* 0x000fe20000010000 */
[----:B------:R-:W-:-:S04]  /*73b0*/  MOV R7, 0x1 ;  /* 0x0000000100077802 */ /* 0x000fc80000000f00 */
[----:B------:R-:W-:-:S07]  /*73c0*/  MOV R183, R8 ;  /* 0x0000000800b77202 */ /* 0x000fce0000000f00 */
[----:B------:R-:W-:Y:S05]  /*73d0*/  WARPSYNC.COLLECTIVE R6, `(.L_x_12074) ;  /* 0x0000000006087348 */ /* 0x000fea0003c00000 */
[----:B------:R1:W2:Y:S02]  /*73e0*/  SHFL.BFLY P0, R9, R183, R7, R4 ;  /* 0x0c000007b7097389 */ /* 0x0002a40000000004 */
[----:B-12---:R-:W-:Y:S05]  /*73f0*/  ENDCOLLECTIVE ;  /* 0x000000000000791b */ /* 0x006fea0003800000 */
.L_x_12074:
[----:B------:R-:W-:Y:S05]  /*7400*/  BRA `(.L_x_12075) ;  /* 0xfffffff000447947 */ /* 0x000fea000383ffff */
.L_x_12076:
        /* <DEDUP_REMOVED lines=15> */
.L_x_14988:


//--------------------- .text._ZN5flash24flash_fwd_splitkv_kernelI23Flash_fwd_kernel_traitsILi128ELi64ELi64ELi4ELb0ELb0EN7cutlass6half_tE19Flash_kernel_traitsILi128ELi64ELi64ELi4ES3_EELb0ELb0ELb0ELb1ELb1ELb1ELb1ELb0EEEvNS_16Flash_fwd_paramsE --------------------------
	.section	.text._ZN5flash24flash_fwd_splitkv_kernelI23Flash_fwd_kernel_traitsILi128ELi64ELi64ELi4ELb0ELb0EN7cutlass6half_tE19Flash_kernel_traitsILi128ELi64ELi64ELi4ES3_EELb0ELb0ELb0ELb1ELb1ELb1ELb1ELb0EEEvNS_16Flash_fwd_paramsE,"ax",@progbits
	.align	128
        .global         _ZN5flash24flash_fwd_splitkv_kernelI23Flash_fwd_kernel_traitsILi128ELi64ELi64ELi4ELb0ELb0EN7cutlass6half_tE19Flash_kernel_traitsILi128ELi64ELi64ELi4ES3_EELb0ELb0ELb0ELb1ELb1ELb1ELb1ELb0EEEvNS_16Flash_fwd_paramsE
        .type           _ZN5flash24flash_fwd_splitkv_kernelI23Flash_fwd_kernel_traitsILi128ELi64ELi64ELi4ELb0ELb0EN7cutlass6half_tE19Flash_kernel_traitsILi128ELi64ELi64ELi4ES3_EELb0ELb0ELb0ELb1ELb1ELb1ELb1ELb0EEEvNS_16Flash_fwd_paramsE,@function
        .size           _ZN5flash24flash_fwd_splitkv_kernelI23Flash_fwd_kernel_traitsILi128ELi64ELi64ELi4ELb0ELb0EN7cutlass6half_tE19Flash_kernel_traitsILi128ELi64ELi64ELi4ES3_EELb0ELb0ELb0ELb1ELb1ELb1ELb1ELb0EEEvNS_16Flash_fwd_paramsE,(.L_x_14989 - _ZN5flash24flash_fwd_splitkv_kernelI23Flash_fwd_kernel_traitsILi128ELi64ELi64ELi4ELb0ELb0EN7cutlass6half_tE19Flash_kernel_traitsILi128ELi64ELi64ELi4ES3_EELb0ELb0ELb0ELb1ELb1ELb1ELb1ELb0EEEvNS_16Flash_fwd_paramsE)
        .other          _ZN5flash24flash_fwd_splitkv_kernelI23Flash_fwd_kernel_traitsILi128ELi64ELi64ELi4ELb0ELb0EN7cutlass6half_tE19Flash_kernel_traitsILi128ELi64ELi64ELi4ES3_EELb0ELb0ELb0ELb1ELb1ELb1ELb1ELb0EEEvNS_16Flash_fwd_paramsE,@"STO_CUDA_ENTRY STV_DEFAULT"
_ZN5flash24flash_fwd_splitkv_kernelI23Flash_fwd_kernel_traitsILi128ELi64ELi64ELi4ELb0ELb0EN7cutlass6half_tE19Flash_kernel_traitsILi128ELi64ELi64ELi4ES3_EELb0ELb0ELb0ELb1ELb1ELb1ELb1ELb0EEEvNS_16Flash_fwd_paramsE:
.text._ZN5flash24flash_fwd_splitkv_kernelI23Flash_fwd_kernel_traitsILi128ELi64ELi64ELi4ELb0ELb0EN7cutlass6half_tE19Flash_kernel_traitsILi128ELi64ELi64ELi4ES3_EELb0ELb0ELb0ELb1ELb1ELb1ELb1ELb0EEEvNS_16Flash_fwd_paramsE:
        /* <DEDUP_REMOVED lines=8> */
[----:B------:R-:W4:Y:S01]  /*0080*/  LDC R8, c[0x0][0x374] ;  /* 0x0000dd00ff087b82 */ /* 0x000f220000000800 */
        /* <DEDUP_REMOVED lines=8> */
[----:B--2---:R-:W-:Y:S02]  /*0110*/  IMAD.HI.U32 R171, R7, UR4, RZ ;  /* 0x0000000407ab7c27 */ /* 0x004fe4000f8e00ff */
[----:B------:R-:W2:Y:S02]  /*0120*/  S2R R7, SR_CTAID.X ;  /* 0x0000000000077919 */ /* 0x000ea40000002500 */
        /* <DEDUP_REMOVED lines=10> */
[----:B------:R-:W-:Y:S05]  /*01d0*/  CALL.REL.NOINC `($_ZN5flash24flash_fwd_splitkv_kernelI23Flash_fwd_kernel_traitsILi128ELi64ELi64ELi4ELb0ELb0EN7cutlass6half_tE19Flash_kernel_traitsILi128ELi64ELi64ELi4ES3_EELb0ELb0ELb0ELb1ELb1ELb1ELb1ELb0EEEvNS_16Flash_fwd_paramsE$_ZN5flash30compute_attn_1rowblock_splitkvI23Flash_fwd_kernel_traitsILi128ELi64ELi64ELi4ELb0ELb0EN7cutlass6half_tE19Flash_kernel_traitsILi128ELi64ELi64ELi4ES3_EELb0ELb0ELb0ELb1ELb1ELb1ELb1ELb0ENS_16Flash_fwd_paramsEEEvRKT8_iiiii) ;  /* 0x0000000000087944 */ /* 0x000fea0003c00000 */
[----:B------:R-:W-:Y:S05]  /*01e0*/  BSYNC.RECONVERGENT B2 ;  /* 0x0000000000027941 */ /* 0x000fea0003800200 */
.L_x_12077:
[----:B------:R-:W-:Y:S05]  /*01f0*/  EXIT ;  /* 0x000000000000794d */ /* 0x000fea0003800000 */
        .type           $_ZN5flash24flash_fwd_splitkv_kernelI23Flash_fwd_kernel_traitsILi128ELi64ELi64ELi4ELb0ELb0EN7cutlass6half_tE19Flash_kernel_traitsILi128ELi64ELi64ELi4ES3_EELb0ELb0ELb0ELb1ELb1ELb1ELb1ELb0EEEvNS_16Flash_fwd_paramsE$_ZN5flash30compute_attn_1rowblock_splitkvI23Flash_fwd_kernel_traitsILi128ELi64ELi64ELi4ELb0ELb0EN7cutlass6half_tE19Flash_kernel_traitsILi128ELi64ELi64ELi4ES3_EELb0ELb0ELb0ELb1ELb1ELb1ELb1ELb0ENS_16Flash_fwd_paramsEEEvRKT8_iiiii,@function
        .size           $_ZN5flash24flash_fwd_splitkv_kernelI23Flash_fwd_kernel_traitsILi128ELi64ELi64ELi4ELb0ELb0EN7cutlass6half_tE19Flash_kernel_traitsILi128ELi64ELi64ELi4ES3_EELb0ELb0ELb0ELb1ELb1ELb1ELb1ELb0EEEvNS_16Flash_fwd_paramsE$_ZN5flash30compute_attn_1rowblock_splitkvI23Flash_fwd_kernel_traitsILi128ELi64ELi64ELi4ELb0ELb0EN7cutlass6half_tE19Flash_kernel_traitsILi128ELi64ELi64ELi4ES3_EELb0ELb0ELb0ELb1ELb1ELb1ELb1ELb0ENS_16Flash_fwd_paramsEEEvRKT8_iiiii,(.L_x_14989 - $_ZN5flash24flash_fwd_splitkv_kernelI23Flash_fwd_kernel_traitsILi128ELi64ELi64ELi4ELb0ELb0EN7cutlass6half_tE19Flash_kernel_traitsILi128ELi64ELi64ELi4ES3_EELb0ELb0ELb0ELb1ELb1ELb1ELb1ELb0EEEvNS_16Flash_fwd_paramsE$_ZN5flash30compute_attn_1rowblock_splitkvI23Flash_fwd_kernel_traitsILi128ELi64ELi64ELi4ELb0ELb0EN7cutlass6half_tE19Flash_kernel_traitsILi128ELi64ELi64ELi4ES3_EELb0ELb0ELb0ELb1ELb1ELb1ELb1ELb0ENS_16Flash_fwd_paramsEEEvRKT8_iiiii)
$_ZN5flash24flash_fwd_splitkv_kernelI23Flash_fwd_kernel_traitsILi128ELi64ELi64ELi4ELb0ELb0EN7cutlass6half_tE19Flash_kernel_traitsILi128ELi64ELi64ELi4ES3_EELb0ELb0ELb0ELb1ELb1ELb1ELb1ELb0EEEvNS_16Flash_fwd_paramsE$_ZN5flash30compute_attn_1rowblock_splitkvI23Flash_fwd_kernel_traitsILi128ELi64ELi64ELi4ELb0ELb0EN7cutlass6half_tE19Flash_kernel_traitsILi128ELi64ELi64ELi4ES3_EELb0ELb0ELb0ELb1ELb1ELb1ELb1ELb0ENS_16Flash_fwd_paramsEEEvRKT8_iiiii:
        /* <DEDUP_REMOVED lines=24> */
.L_x_12081:
[----:B------:R-:W-:Y:S05]  /*0380*/  BSYNC.RECONVERGENT B0 ;  /* 0x0000000000007941 */ /* 0x000fea0003800200 */
.L_x_12080:
[----:B-----5:R-:W-:Y:S02]  /*0390*/  IADD3 R10, PT, PT, R10, R0, -R13 ;  /* 0x000000000a0a7210 */ /* 0x020fe40007ffe80d */
.L_x_12079:
[----:B------:R-:W-:Y:S05]  /*03a0*/  BSYNC.RECONVERGENT B1 ;  /* 0x0000000000017941 */ /* 0x000fea0003800200 */
.L_x_12078:
[----:B------:R-:W-:Y:S01]  /*03b0*/  IMAD.SHL.U32 R168, R7, 0x40, RZ ;  /* 0x0000004007a87824 */ /* 0x000fe200078e00ff */
[----:B------:R-:W-:-:S04]  /*03c0*/  MOV R167, 0x0 ;  /* 0x0000000000a77802 */ /* 0x000fc80000000f00 */
[----:B-----5:R-:W-:-:S13]  /*03d0*/  ISETP.GT.AND P0, PT, R169, R168, PT ;  /* 0x000000a8a900720c */ /* 0x020fda0003f04270 */
[----:B-1----:R-:W-:Y:S05]  /*03e0*/  @!P0 RET.REL.NODEC R166 `(_ZN5flash24flash_fwd_splitkv_kernelI23Flash_fwd_kernel_traitsILi128ELi64ELi64ELi4ELb0ELb0EN7cutlass6half_tE19Flash_kernel_traitsILi128ELi64ELi64ELi4ES3_EELb0ELb0ELb0ELb1ELb1ELb1ELb1ELb0EEEvNS_16Flash_fwd_paramsE) ;  /* 0xfffffffca6048950 */ /* 0x002fea0003c3ffff */
[----:B------:R-:W-:Y:S01]  /*03f0*/  IABS R6, R8 ;  /* 0x0000000800067213 */ /* 0x000fe20000000000 */
[----:B------:R-:W-:-:S03]  /*0400*/  VIADD R0, R0, 0x3f ;  /* 0x0000003f00007836 */ /* 0x000fc60000000000 */
[----:B------:R-:W1:Y:S02]  /*0410*/  I2F.RP R4, R6 ;  /* 0x0000000600047306 */ /* 0x000e640000209400 */
[----:B------:R-:W-:-:S04]  /*0420*/  SHF.R.S32.HI R9, RZ, 0x1f, R0 ;  /* 0x0000001fff097819 */ /* 0x000fc80000011400 */
[----:B------:R-:W-:Y:S02]  /*0430*/  LEA.HI R9, R9, R0, RZ, 0x6 ;  /* 0x0000000009097211 */ /* 0x000fe400078f30ff */
[-C--:B------:R-:W-:Y:S02]  /*0440*/  IABS R0, R8.reuse ;  /* 0x0000000800007213 */ /* 0x080fe40000000000 */
[----:B------:R-:W-:-:S03]  /*0450*/  LEA.HI.SX32 R9, R9, R8, 0x1a ;  /* 0x0000000809097211 */ /* 0x000fc600078fd2ff */
[----:B------:R-:W-:Y:S01]  /*0460*/  IMAD.MOV R0, RZ, RZ, -R0 ;  /* 0x000000ffff007224 */ /* 0x000fe200078e0a00 */
[----:B-1----:R-:W1:Y:S01]  /*0470*/  MUFU.RCP R14, R4 ;  /* 0x00000004000e7308 */ /* 0x002e620000001000 */
[----:B------:R-:W-:Y:S02]  /*0480*/  VIADD R9, R9, 0xffffffff ;  /* 0xffffffff09097836 */ /* 0x000fe40000000000 */
[----:B-1----:R-:W-:-:S03]  /*0490*/  VIADD R14, R14, 0xffffffe ;  /* 0x0ffffffe0e0e7836 */ /* 0x002fc60000000000 */
[----:B------:R-:W-:Y:S02]  /*04a0*/  IABS R4, R9 ;  /* 0x0000000900047213 */ /* 0x000fe40000000000 */
[----:B------:R-:W-:Y:S01]  /*04b0*/  LOP3.LUT R9, R9, R8, RZ, 0x3c, !PT ;  /* 0x0000000809097212 */ /* 0x000fe200078e3cff */
[----:B------:R-:W1:Y:S03]  /*04c0*/  F2I.FTZ.U32.TRUNC.NTZ R15, R14 ;  /* 0x0000000e000f7305 */ /* 0x000e66000021f000 */
[----:B------:R-:W-:Y:S01]  /*04d0*/  ISETP.GE.AND P0, PT, R9, RZ, PT ;  /* 0x000000ff0900720c */ /* 0x000fe20003f06270 */
[----:B------:R-:W-:Y:S02]  /*04e0*/  VIADD R9, R10, 0x3f ;  /* 0x0000003f0a097836 */ /* 0x000fe40000000000 */
[----:B-1----:R-:W-:Y:S02]  /*04f0*/  IMAD.MOV R5, RZ, RZ, -R15 ;  /* 0x000000ffff057224 */ /* 0x002fe400078e0a0f */
[----:B------:R-:W-:-:S02]  /*0500*/  IMAD.MOV.U32 R14, RZ, RZ, RZ ;  /* 0x000000ffff0e7224 */ /* 0x000fc400078e00ff */
[----:B------:R-:W-:-:S04]  /*0510*/  IMAD R5, R5, R6, RZ ;  /* 0x0000000605057224 */ /* 0x000fc800078e02ff */
[----:B------:R-:W-:-:S06]  /*0520*/  IMAD.HI.U32 R5, R15, R5, R14 ;  /* 0x000000050f057227 */ /* 0x000fcc00078e000e */
[----:B------:R-:W-:-:S04]  /*0530*/  IMAD.HI.U32 R5, R5, R4, RZ ;  /* 0x0000000405057227 */ /* 0x000fc800078e00ff */
[----:B------:R-:W-:Y:S01]  /*0540*/  IMAD R11, R5, R0, R4 ;  /* 0x00000000050b7224 */ /* 0x000fe200078e0204 */
[----:B------:R-:W-:-:S04]  /*0550*/  SHF.R.S32.HI R0, RZ, 0x1f, R9 ;  /* 0x0000001fff007819 */ /* 0x000fc80000011409 */
[----:B------:R-:W-:Y:S02]  /*0560*/  ISETP.GT.U32.AND P1, PT, R6, R11, PT ;  /* 0x0000000b0600720c */ /* 0x000fe40003f24070 */
[----:B------:R-:W-:-:S04]  /*0570*/  LEA.HI R0, R0, R9, RZ, 0x6 ;  /* 0x0000000900007211 */ /* 0x000fc800078f30ff */
[----:B------:R-:W-:Y:S02]  /*0580*/  SHF.R.S32.HI R26, RZ, 0x6, R0 ;  /* 0x00000006ff1a7819 */ /* 0x000fe40000011400 */
[----:B------:R-:W1:Y:S05]  /*0590*/  S2R R0, SR_TID.X ;  /* 0x0000000000007919 */ /* 0x000e6a0000002100 */
[----:B------:R-:W-:Y:S02]  /*05a0*/  @!P1 IMAD.IADD R11, R11, 0x1, -R6 ;  /* 0x000000010b0b9824 */ /* 0x000fe400078e0a06 */
[----:B------:R-:W-:Y:S01]  /*05b0*/  @!P1 VIADD R5, R5, 0x1 ;  /* 0x0000000105059836 */ /* 0x000fe20000000000 */
[----:B------:R-:W-:-:S02]  /*05c0*/  ISETP.NE.AND P1, PT, R8, RZ, PT ;  /* 0x000000ff0800720c */ /* 0x000fc40003f25270 */
[----:B------:R-:W-:-:S13]  /*05d0*/  ISETP.GE.U32.AND P2, PT, R11, R6, PT ;  /* 0x000000060b00720c */ /* 0x000fda0003f46070 */
[----:B------:R-:W-:-:S04]  /*05e0*/  @P2 VIADD R5, R5, 0x1 ;  /* 0x0000000105052836 */ /* 0x000fc80000000000 */
        /* <DEDUP_REMOVED lines=12> */
[----:B------:R-:W-:Y:S02]  /*06b0*/  IMAD.MOV.U32 R167, RZ, RZ, 0x0 ;  /* 0x00000000ffa77424 */ /* 0x000fe400078e00ff */
[----:B--2---:R-:W-:-:S04]  /*06c0*/  IMAD R6, R6, UR8, R171 ;  /* 0x0000000806067c24 */ /* 0x004fc8000f8e02ab */
[----:B---3--:R-:W-:Y:S01]  /*06d0*/  IMAD R12, R6, R5, R170 ;  /* 0x00000005060c7224 */ /* 0x008fe200078e02aa */
[----:B------:R-:W-:Y:S01]  /*06e0*/  SHF.R.U32.HI R5, RZ, 0x4, R0 ;  /* 0x00000004ff057819 */ /* 0x000fe20000011600 */
[C---:B------:R-:W-:Y:S01]  /*06f0*/  IMAD.SHL.U32 R6, R0.reuse, 0x8, RZ ;  /* 0x0000000800067824 */ /* 0x040fe200078e00ff */
[----:B------:R-:W-:Y:S01]  /*0700*/  LOP3.LUT P6, R0, R0, 0xf, RZ, 0xc0, !PT ;  /* 0x0000000f00007812 */ /* 0x000fe200078cc0ff */
[C-C-:B------:R-:W-:Y:S02]  /*0710*/  IMAD R12, R169.reuse, R12, R168.reuse ;  /* 0x0000000ca90c7224 */ /* 0x140fe400078e02a8 */
[----:B------:R-:W-:Y:S01]  /*0720*/  IMAD.IADD R168, R169, 0x1, -R168 ;  /* 0x00000001a9a87824 */ /* 0x000fe200078e0aa8 */
[----:B------:R-:W-:Y:S01]  /*0730*/  LOP3.LUT R6, R6, 0x1f80, RZ, 0xc0, !PT ;  /* 0x00001f8006067812 */ /* 0x000fe200078ec0ff */
[----:B----4-:R-:W-:Y:S02]  /*0740*/  IMAD R4, R12, R4, RZ ;  /* 0x000000040c047224 */ /* 0x010fe400078e02ff */
[C---:B------:R-:W-:Y:S01]  /*0750*/  VIADD R15, R5.reuse, 0x30 ;  /* 0x00000030050f7836 */ /* 0x040fe20000000000 */
[----:B-1----:R-:W-:Y:S01]  /*0760*/  LOP3.LUT R3, R6, 0x3c, R7, 0xf8, !PT ;  /* 0x0000003c06037812 */ /* 0x002fe200078ef807 */
[C---:B------:R-:W-:Y:S01]  /*0770*/  VIADD R7, R5.reuse, 0x18 ;  /* 0x0000001805077836 */ /* 0x040fe20000000000 */
[C---:B------:R-:W-:Y:S01]  /*0780*/  ISETP.GE.OR P6, PT, R5.reuse, R168, P6 ;  /* 0x000000a80500720c */ /* 0x040fe200037c6670 */
[----:B------:R-:W-:Y:S01]  /*0790*/  VIADD R13, R5, 0x8 ;  /* 0x00000008050d7836 */ /* 0x000fe20000000000 */
[----:B------:R-:W-:-:S02]  /*07a0*/  IADD3 R3, P0, PT, R4, R3, RZ ;  /* 0x0000000304037210 */ /* 0x000fc40007f1e0ff */
[----:B------:R-:W-:Y:S02]  /*07b0*/  ISETP.GE.AND P3, PT, R7, R168, PT ;  /* 0x000000a80700720c */ /* 0x000fe40003f66270 */
[----:B------:R-:W-:Y:S02]  /*07c0*/  LEA.HI.X.SX32 R4, R4, RZ, 0x1, P0 ;  /* 0x000000ff04047211 */ /* 0x000fe400000f0eff */
[----:B-----5:R-:W-:Y:S02]  /*07d0*/  LEA R2, P0, R3, R8, 0x2 ;  /* 0x0000000803027211 */ /* 0x020fe400078010ff */
[-C--:B------:R-:W-:Y:S01]  /*07e0*/  ISETP.GE.AND P5, PT, R13, R168.reuse, PT ;  /* 0x000000a80d00720c */ /* 0x080fe20003fa6270 */
[----:B------:R-:W-:Y:S01]  /*07f0*/  VIADD R13, R5, 0x10 ;  /* 0x00000010050d7836 */ /* 0x000fe20000000000 */
[----:B------:R-:W-:Y:S01]  /*0800*/  LEA.HI.X R3, R3, R9, R4, 0x2, P0 ;  /* 0x0000000903037211 */ /* 0x000fe200000f1404 */
[----:B------:R-:W-:Y:S01]  /*0810*/  VIADD R9, R5, 0x28 ;  /* 0x0000002805097836 */ /* 0x000fe20000000000 */
[C---:B------:R-:W-:Y:S01]  /*0820*/  IADD3 R7, P0, PT, R12.reuse, R5, RZ ;  /* 0x000000050c077210 */ /* 0x040fe20007f1e0ff */
[----:B------:R-:W-:Y:S01]  /*0830*/  @!P6 IMAD.MOV.U32 R21, RZ, RZ, -0x800000 ;  /* 0xff800000ff15e424 */ /* 0x000fe200078e00ff */
[----:B------:R-:W-:Y:S01]  /*0840*/  ISETP.GE.AND P4, PT, R13, R168, PT ;  /* 0x000000a80d00720c */ /* 0x000fe20003f86270 */
[C---:B------:R-:W-:Y:S01]  /*0850*/  VIADD R13, R5.reuse, 0x20 ;  /* 0x00000020050d7836 */ /* 0x040fe20000000000 */
[----:B------:R-:W-:Y:S01]  /*0860*/  LEA.HI.X.SX32 R12, R12, RZ, 0x1, P0 ;  /* 0x000000ff0c0c7211 */ /* 0x000fe200000f0eff */
[----:B------:R-:W-:Y:S01]  /*0870*/  VIADD R5, R5, 0x38 ;  /* 0x0000003805057836 */ /* 0x000fe20000000000 */
        /* <DEDUP_REMOVED lines=42> */
[----:B-1----:R-:W-:Y:S05]  /*0b20*/  @P0 RET.REL.NODEC R166 `(_ZN5flash24flash_fwd_splitkv_kernelI23Flash_fwd_kernel_traitsILi128ELi64ELi64ELi4ELb0ELb0EN7cutlass6half_tE19Flash_kernel_traitsILi128ELi64ELi64ELi4ES3_EELb0ELb0ELb0ELb1ELb1ELb1ELb1ELb0EEEvNS_16Flash_fwd_paramsE) ;  /* 0xfffffff4a6340950 */ /* 0x002fea0003c3ffff */
[----:B------:R-:W-:Y:S02]  /*0b30*/  MOV R3, 0xff800000 ;  /* 0xff80000000037802 */ /* 0x000fe40000000f00 */
[----:B------:R-:W-:-:S03]  /*0b40*/  MOV R167, 0x0 ;  /* 0x0000000000a77802 */ /* 0x000fc60000000f00 */
[----:B------:R1:W-:Y:S02]  /*0b50*/  ST.E desc[UR4][R6.64+0xe0], R3 ;  /* 0x0000e00306007985 */ /* 0x0003e4000c101904 */
[----:B-1----:R-:W-:Y:S05]  /*0b60*/  RET.REL.NODEC R166 `(_ZN5flash24flash_fwd_splitkv_kernelI23Flash_fwd_kernel_traitsILi128ELi64ELi64ELi4ELb0ELb0EN7cutlass6half_tE19Flash_kernel_traitsILi128ELi64ELi64ELi4ES3_EELb0ELb0ELb0ELb1ELb1ELb1ELb1ELb0EEEvNS_16Flash_fwd_paramsE) ;  /* 0xfffffff4a6247950 */ /* 0x002fea0003c3ffff */
.L_x_12082:
        /* <DEDUP_REMOVED lines=12> */
[----:B------:R-:W3:Y:S04]  /*0c30*/  LD.E.64 R10, desc[UR4][R2.64+0x168] ;  /* 0x00016804020a7980 */ /* 0x000ee8000c101b00 */
        /* <DEDUP_REMOVED lines=8> */
[----:B-----5:R-:W2:Y:S08]  /*0cc0*/  I2F.RP R9, R6 ;  /* 0x0000000600097306 */ /* 0x020eb00000209400 */
        /* <DEDUP_REMOVED lines=55> */
[----:B------:R-:W-:Y:S02]  /*1040*/  SHF.R.S32.HI R11, RZ, 0x1f, R13 ;  /* 0x0000001fff0b7819 */ /* 0x000fe4000001140d */
[----:B---3--:R-:W-:Y:S01]  /*1050*/  SHF.R.S32.HI R9, RZ, 0x1f, R4 ;  /* 0x0000001fff097819 */ /* 0x008fe20000011404 */
        /* <DEDUP_REMOVED lines=9> */
[----:B------:R-:W-:-:S03]  /*10f0*/  IMAD.WIDE.U32 R22, R13, R30, R22 ;  /* 0x0000001e0d167225 */ /* 0x000fc600078e0016 */
[----:B------:R-:W-:Y:S01]  /*1100*/  SHF.R.S32.HI R6, RZ, 0x1f, R21 ;  /* 0x0000001fff067819 */ /* 0x000fe20000011415 */
        /* <DEDUP_REMOVED lines=12> */
.L_x_12084:
[----:B------:R-:W1:Y:S04]  /*11d0*/  LD.E R15, desc[UR4][R2.64+0x68] ;  /* 0x00006804020f7980 */ /* 0x000e68000c101900 */
[----:B------:R-:W2:Y:S04]  /*11e0*/  LD.E.64 R30, desc[UR4][R2.64+0x38] ;  /* 0x00003804021e7980 */ /* 0x000ea8000c101b00 */
[----:B------:R-:W3:Y:S04]  /*11f0*/  LD.E.64 R16, desc[UR4][R2.64+0x20] ;  /* 0x0000200402107980 */ /* 0x000ee8000c101b00 */
[----:B------:R-:W4:Y:S04]  /*1200*/  LD.E.64 R90, desc[UR4][R2.64+0x40] ;  /* 0x00004004025a7980 */ /* 0x000f28000c101b00 */
[----:B------:R-:W4:Y:S04]  /*1210*/  LD.E.64 R18, desc[UR4][R2.64+0x28] ;  /* 0x0000280402127980 */ /* 0x000f28000c101b00 */
[----:B------:R-:W4:Y:S04]  /*1220*/  LD.E.64 R20, desc[UR4][R2.64+0x50] ;  /* 0x0000500402147980 */ /* 0x000f28000c101b00 */
[----:B------:R1:W5:Y:S01]  /*1230*/  LD.E.64 R34, desc[UR4][R2.64+0x58] ;  /* 0x0000580402227980 */ /* 0x000362000c101b00 */
[----:B------:R-:W-:Y:S01]  /*1240*/  IMAD.MOV.U32 R22, RZ, RZ, RZ ;  /* 0x000000ffff167224 */ /* 0x000fe200078e00ff */
[----:B------:R-:W-:-:S02]  /*1250*/  LEA R179, R26, 0xffffffc0, 0x6 ;  /* 0xffffffc01ab37811 */ /* 0x000fc400078e30ff */
[----:B------:R-:W-:Y:S02]  /*1260*/  CS2R R176, SRZ ;  /* 0x0000000000b07805 */ /* 0x000fe4000001ff00 */
[-C--:B-1----:R-:W-:Y:S02]  /*1270*/  IABS R4, R15.reuse ;  /* 0x0000000f00047213 */ /* 0x082fe40000000000 */
[----:B------:R-:W-:Y:S02]  /*1280*/  IABS R11, R15 ;  /* 0x0000000f000b7213 */ /* 0x000fe40000000000 */
[----:B------:R-:W1:Y:S02]  /*1290*/  I2F.RP R10, R4 ;  /* 0x00000004000a7306 */ /* 0x000e640000209400 */
[----:B------:R-:W-:Y:S01]  /*12a0*/  IADD3 R11, PT, PT, RZ, -R11, RZ ;  /* 0x8000000bff0b7210 */ /* 0x000fe20007ffe0ff */
[----:B---3-5:R-:W-:-:S05]  /*12b0*/  IMAD R17, R17, R9, RZ ;  /* 0x0000000911117224 */ /* 0x028fca00078e02ff */
[----:B-1----:R-:W1:Y:S02]  /*12c0*/  MUFU.RCP R6, R10 ;  /* 0x0000000a00067308 */ /* 0x002e640000001000 */
[----:B-1----:R-:W-:Y:S02]  /*12d0*/  IADD3 R6, PT, PT, R6, 0xffffffe, RZ ;  /* 0x0ffffffe06067810 */ /* 0x002fe40007ffe0ff */
[----:B------:R-:W-:-:S04]  /*12e0*/  LOP3.LUT R10, R170, R15, RZ, 0x3c, !PT ;  /* 0x0000000faa0a7212 */ /* 0x000fc800078e3cff */
[----:B------:R-:W1:Y:S01]  /*12f0*/  F2I.FTZ.U32.TRUNC.NTZ R23, R6 ;  /* 0x0000000600177305 */ /* 0x000e62000021f000 */
[----:B------:R-:W-:Y:S02]  /*1300*/  ISETP.GE.AND P1, PT, R10, RZ, PT ;  /* 0x000000ff0a00720c */ /* 0x000fe40003f26270 */
[----:B-1----:R-:W-:Y:S01]  /*1310*/  IADD3 R5, PT, PT, RZ, -R23, RZ ;  /* 0x80000017ff057210 */ /* 0x002fe20007ffe0ff */
[----:B--2---:R-:W-:-:S04]  /*1320*/  IMAD R6, R31, R13, RZ ;  /* 0x0000000d1f067224 */ /* 0x004fc800078e02ff */
[----:B------:R-:W-:Y:S01]  /*1330*/  IMAD R8, R5, R4, RZ ;  /* 0x0000000405087224 */ /* 0x000fe200078e02ff */
[----:B------:R-:W-:-:S03]  /*1340*/  IABS R5, R170 ;  /* 0x000000aa00057213 */ /* 0x000fc60000000000 */
        /* <DEDUP_REMOVED lines=10> */
[----:B------:R-:W-:Y:S01]  /*13f0*/  ISETP.GE.U32.AND P2, PT, R11, R4, PT ;  /* 0x000000040b00720c */ /* 0x000fe20003f46070 */
[-C--:B----4-:R-:W-:Y:S01]  /*1400*/  IMAD R11, R91, R13.reuse, RZ ;  /* 0x0000000d5b0b7224 */ /* 0x090fe200078e02ff */
[----:B------:R-:W-:Y:S01]  /*1410*/  SHF.R.S32.HI R4, RZ, 0x1f, R9 ;  /* 0x0000001fff047819 */ /* 0x000fe20000011409 */
[----:B------:R-:W-:Y:S01]  /*1420*/  IMAD.WIDE.U32 R12, R90, R13, RZ ;  /* 0x0000000d5a0c7225 */ /* 0x000fe200078e00ff */
[----:B------:R-:W-:-:S03]  /*1430*/  ISETP.NE.AND P0, PT, R15, RZ, PT ;  /* 0x000000ff0f00720c */ /* 0x000fc60003f05270 */
[C---:B------:R-:W-:Y:S02]  /*1440*/  IMAD R6, R16.reuse, R4, R17 ;  /* 0x0000000410067224 */ /* 0x040fe400078e0211 */
[----:B------:R-:W-:-:S04]  /*1450*/  IMAD.WIDE.U32 R16, R16, R9, R22 ;  /* 0x0000000910107225 */ /* 0x000fc800078e0016 */
[----:B------:R-:W-:Y:S01]  /*1460*/  IMAD R5, R90, R5, R11 ;  /* 0x000000055a057224 */ /* 0x000fe200078e020b */
[----:B------:R-:W-:Y:S01]  /*1470*/  SHF.R.S32.HI R11, RZ, 0x1f, R179 ;  /* 0x0000001fff0b7819 */ /* 0x000fe200000114b3 */
[----:B------:R-:W-:Y:S01]  /*1480*/  @P2 VIADD R8, R8, 0x1 ;  /* 0x0000000108082836 */ /* 0x000fe20000000000 */
[----:B------:R-:W-:Y:S01]  /*1490*/  IADD3 R17, PT, PT, R17, R6, RZ ;  /* 0x0000000611117210 */ /* 0x000fe20007ffe0ff */
[----:B------:R-:W-:Y:S01]  /*14a0*/  IMAD R6, R31, R179, RZ ;  /* 0x000000b31f067224 */ /* 0x000fe200078e02ff */
[----:B------:R-:W-:Y:S01]  /*14b0*/  IADD3 R23, PT, PT, R13, R5, RZ ;  /* 0x000000050d177210 */ /* 0x000fe20007ffe0ff */
[----:B------:R-:W-:Y:S01]  /*14c0*/  IMAD R5, R19, R9, RZ ;  /* 0x0000000913057224 */ /* 0x000fe200078e02ff */
[----:B------:R-:W-:Y:S01]  /*14d0*/  @!P1 IADD3 R8, PT, PT, -R8, RZ, RZ ;  /* 0x000000ff08089210 */ /* 0x000fe20007ffe1ff */
[C---:B------:R-:W-:Y:S01]  /*14e0*/  IMAD R6, R30.reuse, R11, R6 ;  /* 0x0000000b1e067224 */ /* 0x040fe200078e0206 */
[----:B------:R-:W-:Y:S01]  /*14f0*/  @!P0 LOP3.LUT R8, RZ, R15, RZ, 0x33, !PT ;  /* 0x0000000fff088212 */ /* 0x000fe200078e33ff */
[----:B------:R-:W-:-:S04]  /*1500*/  IMAD.WIDE.U32 R16, R30, R179, R16 ;  /* 0x000000b31e107225 */ /* 0x000fc800078e0010 */
[C---:B------:R-:W-:Y:S01]  /*1510*/  IMAD R5, R18.reuse, R4, R5 ;  /* 0x0000000412057224 */ /* 0x040fe200078e0205 */
[----:B------:R-:W-:Y:S01]  /*1520*/  IADD3 R17, PT, PT, R17, R6, RZ ;  /* 0x0000000611117210 */ /* 0x000fe20007ffe0ff */
[----:B------:R-:W-:Y:S01]  /*1530*/  IMAD.MOV.U32 R22, RZ, RZ, R12 ;  /* 0x000000ffff167224 */ /* 0x000fe200078e000c */
        /* <DEDUP_REMOVED lines=9> */
[----:B------:R-:W-:Y:S02]  /*15d0*/  IADD3 R5, PT, PT, R9, R4, RZ ;  /* 0x0000000409057210 */ /* 0x000fe40007ffe0ff */
.L_x_12085:
[----:B------:R-:W-:Y:S05]  /*15e0*/  BSYNC.RECONVERGENT B0 ;  /* 0x0000000000007941 */ /* 0x000fea0003800200 */
.L_x_12083:
        /* <DEDUP_REMOVED lines=21> */
[----:B------:R-:W-:-:S11]  /*1740*/  SHF.L.U32 R4, R0, 0x3, RZ ;  /* 0x0000000300047819 */ /* 0x000fd600000006ff */
[----:B------:R-:W-:-:S05]  /*1750*/  @!P0 IMAD.IADD R17, R17, 0x1, -R16 ;  /* 0x0000000111118824 */ /* 0x000fca00078e0a10 */
[----:B------:R-:W-:Y:S02]  /*1760*/  ISETP.GE.U32.AND P3, PT, R17, R16, PT ;  /* 0x000000101100720c */ /* 0x000fe40003f66070 */
[----:B------:R-:W1:Y:S01]  /*1770*/  S2R R16, SR_CgaCtaId ;  /* 0x0000000000107919 */ /* 0x000e620000008800 */
[----:B------:R-:W-:Y:S02]  /*1780*/  LOP3.LUT R17, R170, R15, RZ, 0x3c, !PT ;  /* 0x0000000faa117212 */ /* 0x000fe400078e3cff */
[----:B------:R-:W-:Y:S02]  /*1790*/  LOP3.LUT R36, R4, 0x38, RZ, 0xc0, !PT ;  /* 0x0000003804247812 */ /* 0x000fe400078ec0ff */
[----:B------:R-:W-:Y:S02]  /*17a0*/  ISETP.GE.AND P1, PT, R17, RZ, PT ;  /* 0x000000ff1100720c */ /* 0x000fe40003f26270 */
[----:B------:R-:W-:Y:S01]  /*17b0*/  ISETP.NE.AND P2, PT, R15, RZ, PT ;  /* 0x000000ff0f00720c */ /* 0x000fe20003f45270 */
[----:B------:R-:W-:Y:S01]  /*17c0*/  @!P0 VIADD R14, R14, 0x1 ;  /* 0x000000010e0e8836 */ /* 0x000fe20000000000 */
[----:B------:R-:W-:Y:S01]  /*17d0*/  IADD3 R38, P0, PT, R36, R12, RZ ;  /* 0x0000000c24267210 */ /* 0x000fe20007f1e0ff */
[----:B------:R-:W-:-:S02]  /*17e0*/  IMAD R11, R11, R90, RZ ;  /* 0x0000005a0b0b7224 */ /* 0x000fc400078e02ff */
[----:B------:R-:W-:Y:S01]  /*17f0*/  @P3 VIADD R14, R14, 0x1 ;  /* 0x000000010e0e3836 */ /* 0x000fe20000000000 */
[----:B------:R-:W-:Y:S01]  /*1800*/  IADD3.X R39, PT, PT, RZ, R6, RZ, P0, !PT ;  /* 0x00000006ff277210 */ /* 0x000fe200007fe4ff */
[----:B------:R-:W-:-:S04]  /*1810*/  IMAD R11, R13, R91, R11 ;  /* 0x0000005b0d0b7224 */ /* 0x000fc800078e020b */
[----:B------:R-:W-:Y:S02]  /*1820*/  @!P1 IMAD.MOV R14, RZ, RZ, -R14 ;  /* 0x000000ffff0e9224 */ /* 0x000fe400078e0a0e */
[----:B------:R-:W-:Y:S01]  /*1830*/  IMAD.WIDE.U32 R38, R13, R90, R38 ;  /* 0x0000005a0d267225 */ /* 0x000fe200078e0026 */
[----:B------:R-:W-:-:S03]  /*1840*/  @!P2 LOP3.LUT R14, RZ, R15, RZ, 0x33, !PT ;  /* 0x0000000fff0ea212 */ /* 0x000fc600078e33ff */
[----:B------:R-:W-:Y:S01]  /*1850*/  IMAD.IADD R39, R39, 0x1, R11 ;  /* 0x0000000127277824 */ /* 0x000fe200078e020b */
[----:B------:R-:W-:Y:S01]  /*1860*/  SHF.R.S32.HI R6, RZ, 0x1f, R14 ;  /* 0x0000001fff067819 */ /* 0x000fe2000001140e */
[----:B------:R-:W-:Y:S01]  /*1870*/  IMAD R11, R35, R14, RZ ;  /* 0x0000000e230b7224 */ /* 0x000fe200078e02ff */
[----:B------:R-:W-:-:S03]  /*1880*/  MOV R13, 0x400 ;  /* 0x00000400000d7802 */ /* 0x000fc60000000f00 */
[----:B------:R-:W-:Y:S01]  /*1890*/  IMAD R11, R6, R34, R11 ;  /* 0x00000022060b7224 */ /* 0x000fe200078e020b */
[----:B-1----:R-:W-:Y:S02]  /*18a0*/  LEA R6, R16, R13, 0x18 ;  /* 0x0000000d10067211 */ /* 0x002fe400078ec0ff */
[----:B------:R-:W-:Y:S01]  /*18b0*/  IADD3 R16, P0, PT, R36, R10, RZ ;  /* 0x0000000a24107210 */ /* 0x000fe20007f1e0ff */
[----:B------:R-:W-:Y:S01]  /*18c0*/  IMAD.WIDE.U32 R38, R14, R34, R38 ;  /* 0x000000220e267225 */ /* 0x000fe200078e0026 */
[----:B------:R-:W-:Y:S02]  /*18d0*/  SHF.R.U32.HI R14, RZ, 0x3, R0 ;  /* 0x00000003ff0e7819 */ /* 0x000fe40000011600 */
[----:B------:R-:W-:Y:S01]  /*18e0*/  IADD3.X R17, PT, PT, RZ, R5, RZ, P0, !PT ;  /* 0x00000005ff117210 */ /* 0x000fe200007fe4ff */
[----:B------:R-:W-:Y:S01]  /*18f0*/  IMAD.MOV.U32 R37, RZ, RZ, RZ ;  /* 0x000000ffff257224 */ /* 0x000fe200078e00ff */
[----:B------:R-:W-:Y:S01]  /*1900*/  MOV R15, RZ ;  /* 0x000000ff000f7202 */ /* 0x000fe20000000f00 */
[----:B------:R-:W-:Y:S01]  /*1910*/  IMAD R163, R31, R14, RZ ;  /* 0x0000000e1fa37224 */ /* 0x000fe200078e02ff */
[----:B------:R-:W-:Y:S01]  /*1920*/  SHF.R.S32.HI R5, RZ, 0x1f, R170 ;  /* 0x0000001fff057819 */ /* 0x000fe200000114aa */
[----:B------:R-:W-:Y:S01]  /*1930*/  IMAD.WIDE.U32 R34, R7, 0x40, R14 ;  /* 0x0000004007227825 */ /* 0x000fe200078e000e */
[----:B------:R-:W-:-:S02]  /*1940*/  SHF.L.U32 R159, R30, 0x5, RZ ;  /* 0x000000051e9f7819 */ /* 0x000fc400000006ff */
[----:B------:R-:W-:Y:S01]  /*1950*/  SHF.L.U64.HI R160, R30, 0x5, R31 ;  /* 0x000000051ea07819 */ /* 0x000fe2000001021f */
[----:B------:R-:W-:Y:S01]  /*1960*/  IMAD.MOV.U32 R10, RZ, RZ, R38 ;  /* 0x000000ffff0a7224 */ /* 0x000fe200078e0026 */
[----:B------:R-:W-:Y:S01]  /*1970*/  IADD3 R11, PT, PT, R39, R11, RZ ;  /* 0x0000000b270b7210 */ /* 0x000fe20007ffe0ff */
[----:B------:R-:W-:Y:S02]  /*1980*/  IMAD R165, R91, R14, RZ ;  /* 0x0000000e5ba57224 */ /* 0x000fe400078e02ff */
[----:B------:R-:W-:-:S04]  /*1990*/  IMAD.WIDE.U32 R10, R14, R90, R10 ;  /* 0x0000005a0e0a7225 */ /* 0x000fc800078e000a */
[C---:B------:R-:W-:Y:S01]  /*19a0*/  IMAD.SHL.U32 R157, R90.reuse, 0x20, RZ ;  /* 0x000000205a9d7824 */ /* 0x040fe200078e00ff */
[----:B------:R-:W-:Y:S02]  /*19b0*/  IADD3 R165, PT, PT, R11, R165, RZ ;  /* 0x000000a50ba57210 */ /* 0x000fe40007ffe0ff */
[----:B------:R-:W-:Y:S01]  /*19c0*/  SHF.L.U64.HI R158, R90, 0x5, R91 ;  /* 0x000000055a9e7819 */ /* 0x000fe2000001025b */
[----:B--2---:R-:W-:Y:S02]  /*19d0*/  IMAD R12, R33, R171, RZ ;  /* 0x000000ab210c7224 */ /* 0x004fe400078e02ff */
[----:B------:R-:W-:-:S04]  /*19e0*/  IMAD.WIDE.U32 R32, R171, R32, R36 ;  /* 0x00000020ab207225 */ /* 0x000fc800078e0024 */
[----:B------:R-:W-:-:S04]  /*19f0*/  IMAD.WIDE.U32 R36, R14, R30, R16 ;  /* 0x0000001e0e247225 */ /* 0x000fc800078e0010 */
[----:B------:R-:W-:Y:S01]  /*1a00*/  IMAD.IADD R163, R37, 0x1, R163 ;  /* 0x0000000125a37824 */ /* 0x000fe200078e02a3 */
[----:B---3--:R-:W-:Y:S01]  /*1a10*/  LEA R162, P0, R36, R22, 0x1 ;  /* 0x0000001624a27211 */ /* 0x008fe200078008ff */
[----:B------:R-:W-:Y:S01]  /*1a20*/  IMAD.IADD R33, R33, 0x1, R12 ;  /* 0x0000000121217824 */ /* 0x000fe200078e020c */
[C---:B----4-:R-:W-:Y:S01]  /*1a30*/  SHF.L.U64.HI R13, R20.reuse, 0x5, R21 ;  /* 0x00000005140d7819 */ /* 0x050fe20000010215 */
[----:B-----5:R-:W-:Y:S01]  /*1a40*/  IMAD R7, R25, R170, RZ ;  /* 0x000000aa19077224 */ /* 0x020fe200078e02ff */
[----:B------:R-:W-:Y:S02]  /*1a50*/  SHF.L.U32 R12, R20, 0x5, RZ ;  /* 0x00000005140c7819 */ /* 0x000fe400000006ff */
[----:B------:R-:W-:Y:S01]  /*1a60*/  LEA.HI.X R163, R36, R23, R163, 0x1, P0 ;  /* 0x0000001724a37211 */ /* 0x000fe200000f0ca3 */
[----:B------:R-:W-:Y:S01]  /*1a70*/  IMAD R23, R35, R20, RZ ;  /* 0x0000001423177224 */ /* 0x000fe200078e02ff */
[C---:B------:R-:W-:Y:S02]  /*1a80*/  SHF.L.U64.HI R17, R20.reuse, 0x4, R21 ;  /* 0x0000000414117819 */ /* 0x040fe40000010215 */
[----:B------:R-:W-:Y:S01]  /*1a90*/  SHF.L.U32 R16, R20, 0x4, RZ ;  /* 0x0000000414107819 */ /* 0x000fe200000006ff */
[----:B------:R-:W-:Y:S01]  /*1aa0*/  IMAD R5, R24, R5, R7 ;  /* 0x0000000518057224 */ /* 0x000fe200078e0207 */
        /* <DEDUP_REMOVED lines=33> */
[-C--:B------:R-:W-:Y:S01]  /*1cc0*/  IADD3 R18, P0, PT, R20, R159.reuse, RZ ;  /* 0x0000009f14127210 */ /* 0x080fe20007f1e0ff */
[----:B------:R1:W-:Y:S03]  /*1cd0*/  LDGSTS.E.BYPASS.LTC128B.128 [R167+0x2000], desc[UR4][R22.64+0x80] ;  /* 0x0200008016a77fae */ /* 0x0003e6000b981a04 */
[----:B------:R-:W-:Y:S01]  /*1ce0*/  IADD3.X R19, PT, PT, R21, R160, RZ, P0, !PT ;  /* 0x000000a015137210 */ /* 0x000fe200007fe4ff */
[----:B------:R-:W-:Y:S04]  /*1cf0*/  LDGSTS.E.BYPASS.LTC128B.128 [R167+0x800], desc[UR4][R24.64] ;  /* 0x0080000018a77fae */ /* 0x000fe8000b981a04 */
[----:B------:R-:W-:Y:S04]  /*1d00*/  LDGSTS.E.BYPASS.LTC128B.128 [R167+0x2800], desc[UR4][R24.64+0x80] ;  /* 0x0280008018a77fae */ /* 0x000fe8000b981a04 */
[----:B------:R-:W-:Y:S04]  /*1d10*/  LDGSTS.E.BYPASS.LTC128B.128 [R167+0x1000], desc[UR4][R12.64] ;  /* 0x010000000ca77fae */ /* 0x000fe8000b981a04 */
[----:B------:R2:W-:Y:S04]  /*1d20*/  LDGSTS.E.BYPASS.LTC128B.128 [R167+0x3000], desc[UR4][R12.64+0x80] ;  /* 0x030000800ca77fae */ /* 0x0005e8000b981a04 */
        /* <DEDUP_REMOVED lines=15> */
[----:B--2---:R-:W-:Y:S01]  /*1e20*/  IADD3 R12, P0, PT, R157, R164, RZ ;  /* 0x000000a49d0c7210 */ /* 0x004fe20007f1e0ff */
[----:B------:R-:W-:-:S12]  /*1e30*/  DEPBAR.LE SB0, 0x0 ;  /* 0x000080000000791a */ /* 0x000fd80000000000 */
[----:B------:R-:W-:Y:S05]  /*1e40*/  WARPSYNC.ALL ;  /* 0x0000000000007948 */ /* 0x000fea0003800000 */
[----:B------:R-:W-:Y:S01]  /*1e50*/  BAR.SYNC.DEFER_BLOCKING 0x0 ;  /* 0x0000000000007b1d */ /* 0x000fe20000010000 */
[----:B------:R-:W-:Y:S02]  /*1e60*/  IADD3.X R13, PT, PT, R158, R165, RZ, P0, !PT ;  /* 0x000000a59e0d7210 */ /* 0x000fe400007fe4ff */
[----:B------:R-:W-:-:S05]  /*1e70*/  IADD3 R10, P0, PT, R12, R157, RZ ;  /* 0x0000009d0c0a7210 */ /* 0x000fca0007f1e0ff */
[----:B------:R-:W-:Y:S01]  /*1e80*/  IMAD.X R11, R13, 0x1, R158, P0 ;  /* 0x000000010d0b7824 */ /* 0x000fe200000e069e */
[----:B------:R-:W-:-:S04]  /*1e90*/  IADD3 R14, P0, PT, R10, R157, RZ ;  /* 0x0000009d0a0e7210 */ /* 0x000fc80007f1e0ff */
[----:B------:R-:W-:Y:S01]  /*1ea0*/  IADD3.X R15, PT, PT, R11, R158, RZ, P0, !PT ;  /* 0x0000009e0b0f7210 */ /* 0x000fe200007fe4ff */
        /* <DEDUP_REMOVED lines=12> */
[----:B------:R-:W-:Y:S01]  /*1f70*/  IMAD.SHL.U32 R88, R0, 0x40, RZ ;  /* 0x0000004000587824 */ /* 0x000fe200078e00ff */
[----:B------:R-:W-:-:S02]  /*1f80*/  SHF.R.U32.HI R8, RZ, 0x1, R0 ;  /* 0x00000001ff087819 */ /* 0x000fc40000011600 */
[----:B------:R-:W-:Y:S01]  /*1f90*/  SHF.L.U32 R5, R0, 0x5, RZ ;  /* 0x0000000500057819 */ /* 0x000fe200000006ff */
[----:B------:R-:W0:Y:S01]  /*1fa0*/  LDGDEPBAR ;  /* 0x00000000000079af */ /* 0x000e220000000000 */
[----:B------:R-:W-:Y:S02]  /*1fb0*/  LOP3.LUT R9, R88, 0x1c0, RZ, 0xc0, !PT ;  /* 0x000001c058097812 */ /* 0x000fe400078ec0ff */
[----:B------:R-:W-:Y:S02]  /*1fc0*/  LOP3.LUT R5, R5, 0x7c00, RZ, 0xc0, !PT ;  /* 0x00007c0005057812 */ /* 0x000fe400078ec0ff */
[C---:B------:R-:W-:Y:S02]  /*1fd0*/  LOP3.LUT R7, R9.reuse, 0x8, R8, 0xf8, !PT ;  /* 0x0000000809077812 */ /* 0x040fe400078ef808 */
[----:B------:R-:W-:Y:S02]  /*1fe0*/  LOP3.LUT R9, R9, 0x8, R0, 0xf8, !PT ;  /* 0x0000000809097812 */ /* 0x000fe400078ef800 */
[----:B------:R-:W-:-:S02]  /*1ff0*/  LOP3.LUT R7, R7, 0x38, R4, 0x78, !PT ;  /* 0x0000003807077812 */ /* 0x000fc400078e7804 */
[----:B------:R-:W-:Y:S02]  /*2000*/  LOP3.LUT R4, R9, 0x38, R4, 0x78, !PT ;  /* 0x0000003809047812 */ /* 0x000fe400078e7804 */
[----:B------:R-:W-:Y:S02]  /*2010*/  LOP3.LUT R155, R88, 0x400, RZ, 0xc0, !PT ;  /* 0x00000400589b7812 */ /* 0x000fe400078ec0ff */
[----:B------:R-:W-:-:S03]  /*2020*/  LOP3.LUT R8, R5, 0x200, R88, 0xf8, !PT ;  /* 0x0000020005087812 */ /* 0x000fc600078ef858 */
[----:B------:R-:W-:Y:S01]  /*2030*/  IMAD R155, R4, 0x2, R155 ;  /* 0x00000002049b7824 */ /* 0x000fe200078e029b */
[----:B------:R-:W-:-:S03]  /*2040*/  LOP3.LUT R5, R8, R7, RZ, 0xfc, !PT ;  /* 0x0000000708057212 */ /* 0x000fc600078efcff */
[----:B------:R-:W-:Y:S01]  /*2050*/  IMAD.IADD R155, R6, 0x1, R155 ;  /* 0x00000001069b7824 */ /* 0x000fe200078e029b */
[----:B------:R-:W-:-:S04]  /*2060*/  LEA R156, R5, R6, 0x1 ;  /* 0x00000006059c7211 */ /* 0x000fc800078e08ff */
[----:B------:R-:W-:Y:S04]  /*2070*/  LDSM.16.M88.4 R40, [R155+0x4000] ;  /* 0x004000009b28783b */ /* 0x000fe80000000200 */
[----:B------:R-:W3:Y:S01]  /*2080*/  LDSM.16.M88.4 R52, [R156] ;  /* 0x000000009c34783b */ /* 0x000ee20000000200 */
[----:B------:R-:W-:Y:S02]  /*2090*/  R2P PR, R0, 0x6 ;  /* 0x0000000600007804 */ /* 0x000fe40000000000 */
[----:B------:R-:W-:Y:S01]  /*20a0*/  MOV R0, 0x20 ;  /* 0x0000002000007802 */ /* 0x000fe20000000f00 */
        /* <DEDUP_REMOVED lines=11> */
[----:B------:R-:W-:-:S03]  /*2160*/  IMAD.MOV.U32 R4, RZ, RZ, 0x40 ;  /* 0x00000040ff047424 */ /* 0x000fc600078e00ff */
[----:B------:R-:W-:Y:S01]  /*2170*/  LDSM.16.M88.4 R76, [R156+0x2000] ;  /* 0x002000009c4c783b */ /* 0x000fe20000000200 */
[C---:B---3--:R-:W-:Y:S03]  /*2180*/  HMMA.16816.F32 R16, R52.reuse, R40, RZ ;  /* 0x000000283410723c */ /* 0x048fe600000018ff */
[----:B------:R-:W-:Y:S05]  /*2190*/  LDSM.16.M88.4 R84, [R150+0x6000] ;  /* 0x006000009654783b */ /* 0x000fea0000000200 */
[----:B------:R-:W-:Y:S01]  /*21a0*/  HMMA.16816.F32 R40, R52, R42, RZ ;  /* 0x0000002a3428723c */ /* 0x000fe200000018ff */
[----:B------:R-:W-:-:S04]  /*21b0*/  SEL R4, R4, 0xffffffc0, !P2 ;  /* 0xffffffc004047807 */ /* 0x000fc80005000000 */
[C---:B------:R-:W-:Y:S01]  /*21c0*/  IADD3 R153, PT, PT, R4.reuse, R156, RZ ;  /* 0x0000009c04997210 */ /* 0x040fe20007ffe0ff */
[----:B------:R-:W-:Y:S02]  /*21d0*/  IMAD.IADD R149, R4, 0x1, R155 ;  /* 0x0000000104957824 */ /* 0x000fe400078e029b */
[C---:B----4-:R-:W-:Y:S03]  /*21e0*/  HMMA.16816.F32 R36, R52.reuse, R68, RZ ;  /* 0x000000443424723c */ /* 0x050fe600000018ff */
[----:B------:R-:W-:Y:S05]  /*21f0*/  LDSM.16.M88.4 R20, [R149+0x4000] ;  /* 0x004000009514783b */ /* 0x000fea0000000200 */
[C---:B-----5:R-:W-:Y:S08]  /*2200*/  HMMA.16816.F32 R64, R52.reuse, R60, RZ ;  /* 0x0000003c3440723c */ /* 0x060ff000000018ff */
[----:B-1----:R-:W-:Y:S08]  /*2210*/  HMMA.16816.F32 R56, R52, R12, RZ ;  /* 0x0000000c3438723c */ /* 0x002ff000000018ff */
[C---:B------:R-:W-:Y:S08]  /*2220*/  HMMA.16816.F32 R16, R8.reuse, R44, R16 ;  /* 0x0000002c0810723c */ /* 0x040ff00000001810 */
[----:B------:R-:W-:Y:S01]  /*2230*/  HMMA.16816.F32 R40, R8, R46, R40 ;  /* 0x0000002e0828723c */ /* 0x000fe20000001828 */
[----:B------:R-:W-:Y:S01]  /*2240*/  LDSM.16.M88.4 R44, [R149+0x4800] ;  /* 0x00480000952c783b */ /* 0x000fe20000000200 */
[C---:B------:R-:W-:Y:S01]  /*2250*/  IADD3 R152, PT, PT, R0.reuse, R153, RZ ;  /* 0x0000009900987210 */ /* 0x040fe20007ffe0ff */
[----:B------:R-:W-:-:S02]  /*2260*/  IMAD.IADD R148, R0, 0x1, R149 ;  /* 0x0000000100947824 */ /* 0x000fc400078e0295 */
[----:B------:R-:W-:Y:S03]  /*2270*/  LDSM.16.M88.4 R80, [R149+0x5000] ;  /* 0x005000009550783b */ /* 0x000fe60000000200 */
        /* <DEDUP_REMOVED lines=47> */
[----:B------:R-:W-:Y:S11]  /*2570*/  LDSM.16.M88.4 R20, [R155+0x7800] ;  /* 0x007800009b14783b */ /* 0x000ff60000000200 */
[C---:B---3--:R-:W-:Y:S08]  /*2580*/  HMMA.16816.F32 R16, R12.reuse, R8, R16 ;  /* 0x000000080c10723c */ /* 0x048ff00000001810 */
[----:B------:R-:W-:Y:S01]  /*2590*/  HMMA.16816.F32 R40, R12, R10, R40 ;  /* 0x0000000a0c28723c */ /* 0x000fe20000001828 */
[----:B------:R-:W1:Y:S07]  /*25a0*/  LDSM.16.M88.4 R8, [R150+0x7000] ;  /* 0x007000009608783b */ /* 0x000e6e0000000200 */
[C---:B------:R-:W-:Y:S08]  /*25b0*/  HMMA.16816.F32 R36, R76.reuse, R80, R36 ;  /* 0x000000504c24723c */ /* 0x040ff00000001824 */
[----:B------:R-:W-:Y:S01]  /*25c0*/  HMMA.16816.F32 R68, R76, R82, R68 ;  /* 0x000000524c44723c */ /* 0x000fe20000001844 */
[-C--:B------:R-:W-:Y:S01]  /*25d0*/  FMUL.FTZ R16, R16, R24.reuse ;  /* 0x0000001810107220 */ /* 0x080fe20000410000 */
[-C--:B------:R-:W-:Y:S01]  /*25e0*/  FMUL.FTZ R92, R17, R24.reuse ;  /* 0x00000018115c7220 */ /* 0x080fe20000410000 */
[----:B------:R-:W-:-:S05]  /*25f0*/  FMUL.FTZ R96, R19, R24 ;  /* 0x0000001813607220 */ /* 0x000fca0000410000 */
[C---:B------:R-:W-:Y:S01]  /*2600*/  HMMA.16816.F32 R80, R76.reuse, R72, R64 ;  /* 0x000000484c50723c */ /* 0x040fe20000001840 */
[----:B------:R2:W3:Y:S01]  /*2610*/  MUFU.TANH R72, R16 ;  /* 0x0000001000487308 */ /* 0x0004e20000002400 */
[----:B------:R-:W4:Y:S06]  /*2620*/  LDSM.16.M88.4 R64, [R149+0x6800] ;  /* 0x006800009540783b */ /* 0x000f2c0000000200 */
[----:B------:R-:W-:Y:S01]  /*2630*/  HMMA.16816.F32 R60, R76, R74, R60 ;  /* 0x0000004a4c3c723c */ /* 0x000fe2000000183c */
[----:B------:R-:W-:-:S07]  /*2640*/  FMUL.FTZ R74, R18, R24 ;  /* 0x00000018124a7220 */ /* 0x000fce0000410000 */
[C---:B------:R-:W-:Y:S01]  /*2650*/  HMMA.16816.F32 R84, R48.reuse, R44, R36 ;  /* 0x0000002c3054723c */ /* 0x040fe20000001824 */
[----:B------:R-:W-:Y:S04]  /*2660*/  LDSM.16.M88.4 R36, [R148+0x6800] ;  /* 0x006800009424783b */ /* 0x000fe80000000200 */
[----:B--2---:R-:W2:Y:S03]  /*2670*/  LDSM.16.M88.4 R16, [R149+0x7000] ;  /* 0x007000009510783b */ /* 0x004ea60000000200 */
[C---:B------:R-:W-:Y:S01]  /*2680*/  HMMA.16816.F32 R68, R48.reuse, R46, R68 ;  /* 0x0000002e3044723c */ /* 0x040fe20000001844 */
[----:B------:R-:W5:Y:S07]  /*2690*/  LDSM.16.M88.4 R44, [R150+0x7800] ;  /* 0x00780000962c783b */ /* 0x000f6e0000000200 */
[C---:B-1----:R-:W-:Y:S08]  /*26a0*/  HMMA.16816.F32 R80, R48.reuse, R8, R80 ;  /* 0x000000083050723c */ /* 0x042ff00000001850 */
[----:B------:R-:W-:Y:S01]  /*26b0*/  HMMA.16816.F32 R60, R48, R10, R60 ;  /* 0x0000000a303c723c */ /* 0x000fe2000000183c */
[----:B------:R-:W1:Y:S07]  /*26c0*/  LDSM.16.M88.4 R8, [R149+0x7800] ;  /* 0x007800009508783b */ /* 0x000e6e0000000200 */
[C---:B------:R-:W-:Y:S08]  /*26d0*/  HMMA.16816.F32 R56, R76.reuse, R20, R56 ;  /* 0x000000144c38723c */ /* 0x040ff00000001838 */
[----:B------:R-:W-:Y:S08]  /*26e0*/  HMMA.16816.F32 R52, R76, R22, R52 ;  /* 0x000000164c34723c */ /* 0x000ff00000001834 */
[C---:B----4-:R-:W-:Y:S08]  /*26f0*/  HMMA.16816.F32 R84, R32.reuse, R64, R84 ;  /* 0x000000402054723c */ /* 0x050ff00000001854 */
[C---:B------:R-:W-:Y:S01]  /*2700*/  HMMA.16816.F32 R68, R32.reuse, R66, R68 ;  /* 0x000000422044723c */ /* 0x040fe20000001844 */
[----:B------:R-:W4:Y:S07]  /*2710*/  LDSM.16.M88.4 R64, [R148+0x7000] ;  /* 0x007000009440783b */ /* 0x000f2e0000000200 */
[C---:B--2---:R-:W-:Y:S08]  /*2720*/  HMMA.16816.F32 R80, R32.reuse, R16, R80 ;  /* 0x000000102050723c */ /* 0x044ff00000001850 */
[----:B------:R-:W-:Y:S01]  /*2730*/  HMMA.16816.F32 R60, R32, R18, R60 ;  /* 0x00000012203c723c */ /* 0x000fe2000000183c */
[----:B------:R-:W2:Y:S01]  /*2740*/  LDSM.16.M88.4 R16, [R148+0x7800] ;  /* 0x007800009410783b */ /* 0x000ea20000000200 */
[-C--:B------:R-:W-:Y:S01]  /*2750*/  FMUL.FTZ R5, R40, R24.reuse ;  /* 0x0000001828057220 */ /* 0x080fe20000410000 */
[----:B------:R-:W-:-:S05]  /*2760*/  FMUL.FTZ R21, R42, R24 ;  /* 0x000000182a157220 */ /* 0x000fca0000410000 */
[----:B-----5:R-:W-:Y:S01]  /*2770*/  HMMA.16816.F32 R56, R48, R44, R56 ;  /* 0x0000002c3038723c */ /* 0x020fe20000001838 */
[----:B------:R-:W-:Y:S01]  /*2780*/  IADD3 R174, PT, PT, R26, -0x1, RZ ;  /* 0xffffffff1aae7810 */ /* 0x000fe20007ffe0ff */
[----:B------:R-:W-:Y:S01]  /*2790*/  FMUL.FTZ R41, R41, R24 ;  /* 0x0000001829297220 */ /* 0x000fe20000410000 */
[----:B------:R-:W1:Y:S01]  /*27a0*/  MUFU.TANH R92, R92 ;  /* 0x0000005c005c7308 */ /* 0x000e620000002400 */
[----:B------:R-:W-:-:S04]  /*27b0*/  DEPBAR.LE SB0, 0x0 ;  /* 0x000080000000791a */ /* 0x000fc80000000000 */
[----:B------:R-:W-:-:S12]  /*27c0*/  HMMA.16816.F32 R52, R48, R46, R52 ;  /* 0x0000002e3034723c */ /* 0x000fd80000001834 */
[C---:B-1----:R-:W-:Y:S08]  /*27d0*/  HMMA.16816.F32 R56, R32.reuse, R8, R56 ;  /* 0x000000082038723c */ /* 0x042ff00000001838 */
[----:B------:R-:W-:Y:S08]  /*27e0*/  HMMA.16816.F32 R52, R32, R10, R52 ;  /* 0x0000000a2034723c */ /* 0x000ff00000001834 */
[C---:B------:R-:W-:Y:S08]  /*27f0*/  HMMA.16816.F32 R84, R12.reuse, R36, R84 ;  /* 0x000000240c54723c */ /* 0x040ff00000001854 */
[C---:B------:R-:W-:Y:S08]  /*2800*/  HMMA.16816.F32 R68, R12.reuse, R38, R68 ;  /* 0x000000260c44723c */ /* 0x040ff00000001844 */
[C---:B----4-:R-:W-:Y:S08]  /*2810*/  HMMA.16816.F32 R80, R12.reuse, R64, R80 ;  /* 0x000000400c50723c */ /* 0x050ff00000001850 */
        /* <DEDUP_REMOVED lines=79> */
.L_x_12089:
        /* <DEDUP_REMOVED lines=61> */
.L_x_12090:
[----:B------:R-:W-:Y:S05]  /*30e0*/  BSYNC.RECONVERGENT B0 ;  /* 0x0000000000007941 */ /* 0x000fea0003800200 */
.L_x_12088:
        /* <DEDUP_REMOVED lines=18> */
.L_x_12087:
[----:B------:R-:W-:Y:S05]  /*3210*/  BSYNC.RECONVERGENT B1 ;  /* 0x0000000000017941 */ /* 0x000fea0003800200 */
.L_x_12086:
[----:B------:R-:W3:Y:S01]  /*3220*/  LD.E R118, desc[UR4][R2.64+0xdc] ;  /* 0x0000dc0402767980 */ /* 0x000ee2000c101900 */
[----:B--2---:R-:W-:Y:S02]  /*3230*/  FMNMX3.FTZ R9, R72, R92, R5, !PT ;  /* 0x0000005c48097276 */ /* 0x004fe40007810005 */
        /* <DEDUP_REMOVED lines=15> */
[----:B------:R-:W-:Y:S01]  /*3330*/  LOP3.LUT R151, R7, 0x200, R88, 0xf8, !PT ;  /* 0x0000020007977812 */ /* 0x000fe200078ef858 */
[----:B------:R-:W1:Y:S01]  /*3340*/  SHFL.BFLY PT, R9, R10, 0x2, 0x1f ;  /* 0x0c401f000a097f89 */ /* 0x000e6200000e0000 */
[----:B------:R-:W-:-:S02]  /*3350*/  IADD3 R26, PT, PT, R26, -0x2, RZ ;  /* 0xfffffffe1a1a7810 */ /* 0x000fc40007ffe0ff */
[----:B------:R-:W-:Y:S01]  /*3360*/  LEA R151, R151, R6, 0x1 ;  /* 0x0000000697977211 */ /* 0x000fe200078e08ff */
[----:B------:R-:W2:Y:S03]  /*3370*/  SHFL.BFLY PT, R8, R11, 0x2, 0x1f ;  /* 0x0c401f000b087f89 */ /* 0x000ea600000e0000 */
[-C--:B------:R-:W-:Y:S02]  /*3380*/  IADD3 R110, PT, PT, R4, R151.reuse, RZ ;  /* 0x00000097046e7210 */ /* 0x080fe40007ffe0ff */
[C---:B------:R-:W-:Y:S02]  /*3390*/  IADD3 R111, PT, PT, R0.reuse, R151, RZ ;  /* 0x00000097006f7210 */ /* 0x040fe40007ffe0ff */
        /* <DEDUP_REMOVED lines=12> */
[----:B-1----:R-:W-:-:S04]  /*3460*/  FMNMX.FTZ R102, R9, R102, !PT ;  /* 0x0000006609667209 */ /* 0x002fc80007810000 */
[----:B------:R-:W-:Y:S02]  /*3470*/  FSETP.NEU.FTZ.AND P0, PT, R102, -INF , PT ;  /* 0xff8000006600780b */ /* 0x000fe40003f1d000 */
[----:B--2---:R-:W-:Y:S02]  /*3480*/  FMNMX.FTZ R101, R8, R101, !PT ;  /* 0x0000006508657209 */ /* 0x004fe40007810000 */
[----:B------:R-:W-:Y:S01]  /*3490*/  LDSM.16.MT88.4 R8, [R151+0x8800] ;  /* 0x008800009708783b */ /* 0x000fe20000004200 */
[C---:B---3--:R-:W-:Y:S02]  /*34a0*/  FMUL.FTZ R133, R118.reuse, R102 ;  /* 0x0000006676857220 */ /* 0x048fe40000410000 */
[----:B------:R-:W-:-:S03]  /*34b0*/  FMUL.FTZ R123, R118, R101 ;  /* 0x00000065767b7220 */ /* 0x000fc60000410000 */
[----:B------:R-:W-:Y:S02]  /*34c0*/  FSEL R133, R133, RZ, P0 ;  /* 0x000000ff85857208 */ /* 0x000fe40000000000 */
[----:B------:R-:W-:-:S03]  /*34d0*/  FSETP.NEU.FTZ.AND P0, PT, R101, -INF , PT ;  /* 0xff8000006500780b */ /* 0x000fc60003f1d000 */
[-CC-:B------:R-:W-:Y:S01]  /*34e0*/  FFMA.FTZ R109, R92, R118.reuse, -R133.reuse ;  /* 0x000000765c6d7223 */ /* 0x180fe20000010885 */
        /* <DEDUP_REMOVED lines=36> */
[----:B---3--:R-:W-:Y:S01]  /*3730*/  F2FP.F16.F32.PACK_AB R64, R109, R112 ;  /* 0x000000706d40723e */ /* 0x008fe200000000ff */
[-CC-:B------:R-:W-:Y:S01]  /*3740*/  FFMA.FTZ R121, R121, R118.reuse, -R123.reuse ;  /* 0x0000007679797223 */ /* 0x180fe2000001087b */
[-CC-:B------:R-:W-:Y:S01]  /*3750*/  FFMA.FTZ R130, R117, R118.reuse, -R123.reuse ;  /* 0x0000007675827223 */ /* 0x180fe2000001087b */
[-CC-:B------:R-:W-:Y:S01]  /*3760*/  FFMA.FTZ R114, R114, R118.reuse, -R123.reuse ;  /* 0x0000007672727223 */ /* 0x180fe2000001087b */
[----:B------:R-:W-:Y:S01]  /*3770*/  FFMA.FTZ R181, R115, R118, -R123 ;  /* 0x0000007673b57223 */ /* 0x000fe2000001087b */
[----:B------:R-:W-:Y:S01]  /*3780*/  FADD.FTZ R112, R112, R109 ;  /* 0x0000006d70707221 */ /* 0x000fe20000010000 */
[----:B------:R-:W-:Y:S01]  /*3790*/  ISETP.GE.AND P0, PT, R26, R161, PT ;  /* 0x000000a11a00720c */ /* 0x000fe20003f06270 */
        /* <DEDUP_REMOVED lines=61> */
[C---:B------:R-:W-:Y:S05]  /*3b70*/  HMMA.16816.F32 R72, R4.reuse, R16, R72 ;  /* 0x000000100448723c */ /* 0x040fea0000001848 */
[----:B------:R-:W5:Y:S03]  /*3b80*/  MUFU.EX2 R181, R181 ;  /* 0x000000b500b57308 */ /* 0x000f660000000800 */
[C---:B------:R-:W-:Y:S01]  /*3b90*/  HMMA.16816.F32 R68, R4.reuse, R18, R68 ;  /* 0x000000120444723c */ /* 0x040fe20000001844 */
[----:B------:R-:W1:Y:S07]  /*3ba0*/  LDSM.16.MT88.4 R16, [R108+0xa800] ;  /* 0x00a800006c10783b */ /* 0x000e6e0000004200 */
[C---:B----4-:R-:W-:Y:S08]  /*3bb0*/  HMMA.16816.F32 R80, R4.reuse, R20, R80 ;  /* 0x000000140450723c */ /* 0x050ff00000001850 */
        /* <DEDUP_REMOVED lines=13> */
[----:B------:R-:W3:Y:S01]  /*3c90*/  LDSM.16.MT88.4 R8, [R111+0x9000] ;  /* 0x009000006f08783b */ /* 0x000ee20000004200 */
        /* <DEDUP_REMOVED lines=27> */
[----:B------:R-:W2:Y:S01]  /*3e50*/  LDSM.16.MT88.4 R12, [R108+0x9800] ;  /* 0x009800006c0c783b */ /* 0x000ea20000004200 */
[----:B------:R-:W-:-:S02]  /*3e60*/  F2FP.F16.F32.PACK_AB R4, R129, R128 ;  /* 0x000000808104723e */ /* 0x000fc400000000ff */
[----:B-----5:R-:W-:Y:S02]  /*3e70*/  F2FP.F16.F32.PACK_AB R5, R130, R121 ;  /* 0x000000798205723e */ /* 0x020fe400000000ff */
[----:B------:R-:W-:Y:S02]  /*3e80*/  F2FP.F16.F32.PACK_AB R6, R183, R124 ;  /* 0x0000007cb706723e */ /* 0x000fe400000000ff */
[----:B------:R-:W-:-:S07]  /*3e90*/  F2FP.F16.F32.PACK_AB R7, R181, R114 ;  /* 0x00000072b507723e */ /* 0x000fce00000000ff */
[C---:B-1----:R-:W-:Y:S08]  /*3ea0*/  HMMA.16816.F32 R80, R4.reuse, R16, R80 ;  /* 0x000000100450723c */ /* 0x042ff00000001850 */
[C---:B---3--:R-:W-:Y:S08]  /*3eb0*/  HMMA.16816.F32 R96, R4.reuse, R8, R96 ;  /* 0x000000080460723c */ /* 0x048ff00000001860 */
        /* <DEDUP_REMOVED lines=15> */
[----:B------:R-:W-:Y:S01]  /*3fb0*/  HMMA.16816.F32 R48, R4, R18, R48 ;  /* 0x000000120430723c */ /* 0x000fe20000001830 */
[----:B------:R-:W-:Y:S01]  /*3fc0*/  FADD.FTZ R19, R31, R104 ;  /* 0x000000681f137221 */ /* 0x000fe20000010000 */
[----:B------:R-:W-:-:S03]  /*3fd0*/  FADD.FTZ R30, R30, R17 ;  /* 0x000000111e1e7221 */ /* 0x000fc60000010000 */
        /* <DEDUP_REMOVED lines=31> */
.L_x_12098:
        /* <DEDUP_REMOVED lines=77> */
.L_x_12093:
[----:B------:R-:W-:Y:S05]  /*46a0*/  BSYNC.RECONVERGENT B0 ;  /* 0x0000000000007941 */ /* 0x000fea0003800200 */
.L_x_12092:
[----:B------:R-:W-:Y:S01]  /*46b0*/  IADD3 R106, P1, PT, R175, R164, RZ ;  /* 0x000000a4af6a7210 */ /* 0x000fe20007f3e0ff */
[----:B------:R-:W-:Y:S01]  /*46c0*/  @!PT LDS RZ, [RZ] ;  /* 0x00000000fffff984 */ /* 0x000fe20000000800 */
[----:B------:R-:W-:Y:S01]  /*46d0*/  @!PT LDS RZ, [RZ] ;  /* 0x00000000fffff984 */ /* 0x000fe20000000800 */
[----:B------:R-:W-:Y:S01]  /*46e0*/  @!PT LDS RZ, [RZ] ;  /* 0x00000000fffff984 */ /* 0x000fe20000000800 */
[----:B------:R-:W-:Y:S01]  /*46f0*/  LDGSTS.E.BYPASS.LTC128B.128 [R167+0x8000], desc[UR4][R164.64] ;  /* 0x08000000a4a77fae */ /* 0x000fe2000b981a04 */
[----:B------:R-:W-:Y:S01]  /*4700*/  IADD3 R174, PT, PT, R174, -0x1, RZ ;  /* 0xffffffffaeae7810 */ /* 0x000fe20007ffe0ff */
        /* <DEDUP_REMOVED lines=10> */
[----:B------:R-:W-:Y:S05]  /*47b0*/  ISETP.GT.AND P1, PT, R174, R161, PT ;  /* 0x000000a1ae00720c */ /* 0x000fea0003f24270 */
        /* <DEDUP_REMOVED lines=249> */
.L_x_12097:
[----:B------:R-:W-:Y:S05]  /*5750*/  BSYNC.RECONVERGENT B0 ;  /* 0x0000000000007941 */ /* 0x000fea0003800200 */
.L_x_12096:
        /* <DEDUP_REMOVED lines=18> */
.L_x_12095:
[----:B------:R-:W-:Y:S05]  /*5880*/  BSYNC.RECONVERGENT B1 ;  /* 0x0000000000017941 */ /* 0x000fea0003800200 */
.L_x_12094:
        /* <DEDUP_REMOVED lines=315> */
.L_x_12091:
        /* <DEDUP_REMOVED lines=13> */
.L_x_12106:
        /* <DEDUP_REMOVED lines=20> */
[----:B------:R-:W-:Y:S01]  /*6e50*/  SHF.L.U32 R11, R100, 0x1, RZ ;  /* 0x00000001640b7819 */ /* 0x000fe200000006ff */
[C---:B------:R-:W-:Y:S01]  /*6e60*/  FMUL.FTZ R80, R8.reuse, R80 ;  /* 0x0000005008507220 */ /* 0x040fe20000410000 */
[----:B------:R-:W-:Y:S01]  /*6e70*/  LOP3.LUT R10, R9, 0x1c0, RZ, 0xc0, !PT ;  /* 0x000001c0090a7812 */ /* 0x000fe200078ec0ff */
[----:B------:R-:W-:Y:S01]  /*6e80*/  FMUL.FTZ R81, R8, R81 ;  /* 0x0000005108517220 */ /* 0x000fe20000410000 */
[----:B------:R-:W-:Y:S01]  /*6e90*/  R2P PR, R100, 0x1c ;  /* 0x0000001c64007804 */ /* 0x000fe20000000000 */
[----:B------:R-:W-:Y:S01]  /*6ea0*/  FMUL.FTZ R76, R8, R76 ;  /* 0x0000004c084c7220 */ /* 0x000fe20000410000 */
[----:B------:R-:W-:Y:S01]  /*6eb0*/  LOP3.LUT R10, R10, 0x38, R11, 0xf8, !PT ;  /* 0x000000380a0a7812 */ /* 0x000fe200078ef80b */
[C---:B------:R-:W-:Y:S01]  /*6ec0*/  FMUL.FTZ R77, R8.reuse, R77 ;  /* 0x0000004d084d7220 */ /* 0x040fe20000410000 */
        /* <DEDUP_REMOVED lines=100> */
[----:B-1----:R-:W4:Y:S04]  /*7510*/  LD.E.64 R6, desc[UR4][R2.64+0xb0] ;  /* 0x0000b00402067980 */ /* 0x002f28000c101b00 */
[----:B--2---:R-:W2:Y:S04]  /*7520*/  LD.E R11, desc[UR4][R2.64+0x60] ;  /* 0x00006004020b7980 */ /* 0x004ea8000c101900 */
[----:B------:R-:W2:Y:S04]  /*7530*/  LD.E R68, desc[UR4][R2.64+0xcc] ;  /* 0x0000cc0402447980 */ /* 0x000ea8000c101900 */
[----:B------:R-:W2:Y:S04]  /*7540*/  LD.E.64 R72, desc[UR4][R2.64+0x78] ;  /* 0x0000780402487980 */ /* 0x000ea8000c101b00 */
[----:B------:R1:W5:Y:S01]  /*7550*/  LD.E.64 R74, desc[UR4][R2.64+0xa8] ;  /* 0x0000a804024a7980 */ /* 0x000362000c101b00 */
[----:B------:R-:W1:Y:S01]  /*7560*/  @P1 MUFU.LG2 R71, R5 ;  /* 0x0000000500471308 */ /* 0x000e620000000c00 */
[C---:B------:R-:W-:Y:S01]  /*7570*/  SHF.L.U32 R77, R100.reuse, 0x3, RZ ;  /* 0x00000003644d7819 */ /* 0x040fe200000006ff */
[----:B------:R-:W-:Y:S01]  /*7580*/  BSSY.RECONVERGENT B0, `(.L_x_12100) ;  /* 0x0000038000007945 */ /* 0x000fe20003800200 */
[----:B------:R-:W-:-:S02]  /*7590*/  SHF.L.U32 R70, R100, 0x2, RZ ;  /* 0x0000000264467819 */ /* 0x000fc400000006ff */
[----:B------:R-:W-:Y:S02]  /*75a0*/  LOP3.LUT R77, R77, 0x1f80, RZ, 0xc0, !PT ;  /* 0x00001f804d4d7812 */ /* 0x000fe400078ec0ff */
[----:B------:R-:W-:Y:S02]  /*75b0*/  SHF.R.U32.HI R69, RZ, 0x1, R100 ;  /* 0x00000001ff457819 */ /* 0x000fe40000011664 */
[----:B---3--:R-:W-:Y:S01]  /*75c0*/  LOP3.LUT R8, R70, 0x1f8, RZ, 0xc0, !PT ;  /* 0x000001f846087812 */ /* 0x008fe200078ec0ff */
[----:B------:R-:W-:Y:S01]  /*75d0*/  BAR.SYNC.DEFER_BLOCKING 0x0 ;  /* 0x0000000000007b1d */ /* 0x000fe20000010000 */
[----:B------:R-:W-:Y:S02]  /*75e0*/  LOP3.LUT P3, RZ, R100, 0x3, RZ, 0xc0, !PT ;  /* 0x0000000364ff7812 */ /* 0x000fe4000786c0ff */
[----:B------:R-:W-:Y:S02]  /*75f0*/  LOP3.LUT R78, R9, 0x10, RZ, 0xc0, !PT ;  /* 0x00000010094e7812 */ /* 0x000fe400078ec0ff */
[----:B------:R-:W-:-:S02]  /*7600*/  LOP3.LUT R77, R77, 0x3c, R70, 0xf8, !PT ;  /* 0x0000003c4d4d7812 */ /* 0x000fc400078ef846 */
[----:B------:R-:W-:Y:S01]  /*7610*/  LOP3.LUT R9, R8, 0x38, R69, 0x78, !PT ;  /* 0x0000003808097812 */ /* 0x000fe200078e7845 */
[----:B-1----:R-:W-:Y:S01]  /*7620*/  @P1 FMUL.FTZ R71, R71, 0.69314718246459960938 ;  /* 0x3f31721847471820 */ /* 0x002fe20000410000 */
[----:B------:R-:W-:Y:S02]  /*7630*/  SHF.R.U32.HI R100, RZ, 0x2, R100 ;  /* 0x00000002ff647819 */ /* 0x000fe40000011664 */
[----:B------:R-:W-:Y:S02]  /*7640*/  LEA R78, R9, R78, 0x2 ;  /* 0x0000004e094e7211 */ /* 0x000fe400078e10ff */
[----:B------:R-:W-:Y:S01]  /*7650*/  LOP3.LUT R69, R69, 0x30, RZ, 0xc0, !PT ;  /* 0x0000003045457812 */ /* 0x000fe200078ec0ff */
[----:B------:R-:W1:Y:S01]  /*7660*/  @P0 MUFU.LG2 R2, R4 ;  /* 0x0000000400020308 */ /* 0x000e620000000c00 */
[----:B------:R-:W-:Y:S01]  /*7670*/  MOV R76, 0xff800000 ;  /* 0xff800000004c7802 */ /* 0x000fe20000000f00 */
[----:B-----5:R-:W-:Y:S01]  /*7680*/  @P1 FFMA.FTZ R76, R0, R102, R71 ;  /* 0x00000066004c1223 */ /* 0x020fe20000010047 */
[----:B------:R-:W-:-:S02]  /*7690*/  MOV R70, 0xff800000 ;  /* 0xff80000000467802 */ /* 0x000fc40000000f00 */
[----:B------:R-:W-:Y:S01]  /*76a0*/  LOP3.LUT R100, R69, 0x7, R100, 0xf8, !PT ;  /* 0x0000000745647812 */ /* 0x000fe200078ef864 */
[----:B------:R3:W2:Y:S04]  /*76b0*/  LDS.128 R64, [R78+UR6] ;  /* 0x000000064e407984 */ /* 0x0006a80008000c00 */
[----:B------:R3:W2:Y:S01]  /*76c0*/  LDS.128 R32, [R78+UR6+0x4000] ;  /* 0x004000064e207984 */ /* 0x0006a20008000c00 */
[----:B-1----:R-:W-:-:S03]  /*76d0*/  @P0 FMUL.FTZ R2, R2, 0.69314718246459960938 ;  /* 0x3f31721802020820 */ /* 0x002fc60000410000 */
[----:B------:R3:W1:Y:S01]  /*76e0*/  LDS.128 R60, [R78+UR6+0x800] ;  /* 0x000800064e3c7984 */ /* 0x0006620008000c00 */
[----:B------:R-:W-:-:S03]  /*76f0*/  @P0 FFMA.FTZ R70, R0, R101, R2 ;  /* 0x0000006500460223 */ /* 0x000fc60000010002 */
        /* <DEDUP_REMOVED lines=12> */
[----:B--2---:R-:W-:Y:S02]  /*77c0*/  IMAD R6, R6, R11, R170 ;  /* 0x0000000b06067224 */ /* 0x004fe400078e02aa */
[----:B------:R3:W2:Y:S02]  /*77d0*/  LDS.128 R8, [R78+UR6+0x7000] ;  /* 0x007000064e087984 */ /* 0x0006a40008000c00 */
[----:B------:R-:W-:Y:S02]  /*77e0*/  IMAD R3, R7, R6, R168 ;  /* 0x0000000607037224 */ /* 0x000fe400078e02a8 */
[----:B------:R3:W4:Y:S02]  /*77f0*/  LDS.128 R4, [R78+UR6+0x7800] ;  /* 0x007800064e047984 */ /* 0x0007240008000c00 */
        /* <DEDUP_REMOVED lines=16> */
.L_x_12101:
[----:B------:R-:W-:Y:S05]  /*7900*/  BSYNC.RECONVERGENT B0 ;  /* 0x0000000000007941 */ /* 0x000fea0003800200 */
.L_x_12100:
        /* <DEDUP_REMOVED lines=14> */
[----:B--2---:R-:W-:Y:S04]  /*79f0*/  ST.E.128 desc[UR4][R72.64+0x6100], R8 ;  /* 0x0061000848007985 */ /* 0x004fe8000c101d04 */
[----:B------:R-:W-:Y:S04]  /*7a00*/  ST.E.128 desc[UR4][R72.64+0x7000], R36 ;  /* 0x0070002448007985 */ /* 0x000fe8000c101d04 */
[----:B----4-:R1:W-:Y:S02]  /*7a10*/  ST.E.128 desc[UR4][R72.64+0x7100], R4 ;  /* 0x0071000448007985 */ /* 0x0103e4000c101d04 */
[----:B-1-3--:R-:W-:Y:S05]  /*7a20*/  RET.REL.NODEC R166 `(_ZN5flash24flash_fwd_splitkv_kernelI23Flash_fwd_kernel_traitsILi128ELi64ELi64ELi4ELb0ELb0EN7cutlass6half_tE19Flash_kernel_traitsILi128ELi64ELi64ELi4ES3_EELb0ELb0ELb0ELb1ELb1ELb1ELb1ELb0EEEvNS_16Flash_fwd_paramsE) ;  /* 0xffffff84a6747950 */ /* 0x00afea0003c3ffff */
.L_x_12099:
[----:B------:R-:W-:Y:S01]  /*7a30*/  MOV R9, 0x2 ;  /* 0x0000000200097802 */ /* 0x000fe20000000f00 */
[----:B------:R-:W-:Y:S01]  /*7a40*/  IMAD.MOV.U32 R4, RZ, RZ, 0x1f ;  /* 0x0000001fff047424 */ /* 0x000fe200078e00ff */
[----:B------:R-:W-:-:S07]  /*7a50*/  MOV R6, 0xffffffff ;  /* 0xffffffff00067802 */ /* 0x000fce0000000f00 */
[----:B-----5:R-:W-:Y:S05]  /*7a60*/  WARPSYNC.COLLECTIVE R6, `(.L_x_12102) ;  /* 0x0000000006087348 */ /* 0x020fea0003c00000 */
[----:B------:R1:W2:Y:S02]  /*7a70*/  SHFL.BFLY P0, R11, R183, R9, R4 ;  /* 0x0c000009b70b7389 */ /* 0x0002a40000000004 */
[----:B-12--5:R-:W-:Y:S05]  /*7a80*/  ENDCOLLECTIVE ;  /* 0x000000000000791b */ /* 0x026fea0003800000 */
.L_x_12102:
[----:B------:R-:W-:Y:S02]  /*7a90*/  IMAD.MOV.U32 R8, RZ, RZ, R11 ;  /* 0x000000ffff087224 */ /* 0x000fe400078e000b */
[----:B------:R-:W-:Y:S02]  /*7aa0*/  IMAD.MOV.U32 R9, RZ, RZ, 0x1 ;  /* 0x00000001ff097424 */ /* 0x000fe400078e00ff */
[----:B------:R-:W-:-:S05]  /*7ab0*/  FADD.FTZ R8, R8, R183 ;  /* 0x000000b708087221 */ /* 0x000fca0000010000 */
[----:B------:R-:W-:-:S07]  /*7ac0*/  MOV R183, R8 ;  /* 0x0000000800b77202 */ /* 0x000fce0000000f00 */
[----:B------:R-:W-:Y:S05]  /*7ad0*/  WARPSYNC.COLLECTIVE R6, `(.L_x_12103) ;  /* 0x0000000006087348 */ /* 0x000fea0003c00000 */
[----:B------:R1:W2:Y:S02]  /*7ae0*/  SHFL.BFLY P0, R11, R183, R9, R4 ;  /* 0x0c000009b70b7389 */ /* 0x0002a40000000004 */
[----:B-12---:R-:W-:Y:S05]  /*7af0*/  ENDCOLLECTIVE ;  /* 0x000000000000791b */ /* 0x006fea0003800000 */
.L_x_12103:
[----:B------:R-:W-:Y:S01]  /*7b00*/  MOV R183, R181 ;  /* 0x000000b500b77202 */ /* 0x000fe20000000f00 */
[----:B------:R-:W-:Y:S01]  /*7b10*/  IMAD.MOV.U32 R9, RZ, RZ, 0x2 ;  /* 0x00000002ff097424 */ /* 0x000fe200078e00ff */
[----:B------:R-:W-:-:S07]  /*7b20*/  MOV R5, R11 ;  /* 0x0000000b00057202 */ /* 0x000fce0000000f00 */
[----:B------:R-:W-:Y:S05]  /*7b30*/  WARPSYNC.COLLECTIVE R6, `(.L_x_12104) ;  /* 0x0000000006087348 */ /* 0x000fea0003c00000 */
[----:B------:R1:W2:Y:S02]  /*7b40*/  SHFL.BFLY P0, R11, R183, R9, R4 ;  /* 0x0c000009b70b7389 */ /* 0x0002a40000000004 */
[----:B-12---:R-:W-:Y:S05]  /*7b50*/  ENDCOLLECTIVE ;  /* 0x000000000000791b */ /* 0x006fea0003800000 */
.L_x_12104:
[----:B------:R-:W-:Y:S01]  /*7b60*/  FADD.FTZ R5, R8, R5 ;  /* 0x0000000508057221 */ /* 0x000fe20000010000 */
[----:B------:R-:W-:Y:S01]  /*7b70*/  FADD.FTZ R10, R11, R181 ;  /* 0x000000b50b0a7221 */ /* 0x000fe20000010000 */
[----:B------:R-:W-:-:S04]  /*7b80*/  MOV R9, 0x1 ;  /* 0x0000000100097802 */ /* 0x000fc80000000f00 */
[----:B------:R-:W-:-:S07]  /*7b90*/  MOV R183, R10 ;  /* 0x0000000a00b77202 */ /* 0x000fce0000000f00 */
[----:B------:R-:W-:Y:S05]  /*7ba0*/  WARPSYNC.COLLECTIVE R6, `(.L_x_12105) ;  /* 0x0000000006087348 */ /* 0x000fea0003c00000 */
[----:B------:R1:W2:Y:S02]  /*7bb0*/  SHFL.BFLY P0, R11, R183, R9, R4 ;  /* 0x0c000009b70b7389 */ /* 0x0002a40000000004 */
[----:B-12---:R-:W-:Y:S05]  /*7bc0*/  ENDCOLLECTIVE ;  /* 0x000000000000791b */ /* 0x006fea0003800000 */
.L_x_12105:
[----:B------:R-:W-:Y:S05]  /*7bd0*/  BRA `(.L_x_12106) ;  /* 0xfffffff0004c7947 */ /* 0x000fea000383ffff */
.L_x_12107:
        /* <DEDUP_REMOVED lines=10> */
.L_x_14989:


//--------------------- .text._ZN5flash24flash_fwd_splitkv_kernelI23Flash_fwd_kernel_traitsILi128ELi64ELi64ELi4ELb0ELb0EN7cutlass6half_tE19Flash_kernel_traitsILi128ELi64ELi64ELi4ES3_EELb0ELb0ELb1ELb0ELb0ELb0ELb1ELb0EEEvNS_16Flash_fwd_paramsE --------------------------
	.section	.text._ZN5flash24flash_fwd_splitkv_kernelI23Flash_fwd_kernel_traitsILi128ELi64ELi64ELi4ELb0ELb0EN7cutlass6half_tE19Flash_kernel_traitsILi128ELi64ELi64ELi4ES3_EELb0ELb0ELb1ELb0ELb0ELb0ELb1ELb0EEEvNS_16Flash_fwd_paramsE,"ax",@progbits
	.align	128
        .global         _ZN5flash24flash_fwd_splitkv_kernelI23Flash_fwd_kernel_traitsILi128ELi64ELi64ELi4ELb0ELb0EN7cutlass6half_tE19Flash_kernel_traitsILi128ELi64ELi64ELi4ES3_EELb0ELb0ELb1ELb0ELb0ELb0ELb1ELb0EEEvNS_16Flash_fwd_paramsE
        .type           _ZN5flash24flash_fwd_splitkv_kernelI23Flash_fwd_kernel_traitsILi128ELi64ELi64ELi4ELb0ELb0EN7cutlass6half_tE19Flash_kernel_traitsILi128ELi64ELi64ELi4ES3_EELb0ELb0ELb1ELb0ELb0ELb0ELb1ELb0EEEvNS_16Flash_fwd_paramsE,@function
        .size           _ZN5flash24flash_fwd_splitkv_kernelI23Flash_fwd_kernel_traitsILi128ELi64ELi64ELi4ELb0ELb0EN7cutlass6half_tE19Flash_kernel_traitsILi128ELi64ELi64ELi4ES3_EELb0ELb0ELb1ELb0ELb0ELb0ELb1ELb0EEEvNS_16Flash_fwd_paramsE,(.L_x_14990 - _ZN5flash24flash_fwd_splitkv_kernelI23Flash_fwd_kernel_traitsILi128ELi64ELi64ELi4ELb0ELb0EN7cutlass6half_tE19Flash_kernel_traitsILi128ELi64ELi64ELi4ES3_EELb0ELb0ELb1ELb0ELb0ELb0ELb1ELb0EEEvNS_16Flash_fwd_paramsE)
        .other          _ZN5flash24flash_fwd_splitkv_kernelI23Flash_fwd_kernel_traitsILi128ELi64ELi64ELi4ELb0ELb0EN7cutlass6half_tE19Flash_kernel_traitsILi128ELi64ELi64ELi4ES3_EELb0ELb0ELb1ELb0ELb0ELb0ELb1ELb0EEEvNS_16Flash_fwd_paramsE,@"STO_CUDA_ENTRY STV_DEFAULT"
_ZN5flash24flash_fwd_splitkv_kernelI23Flash_fwd_kernel_traitsILi128ELi64ELi64ELi4ELb0ELb0EN7cutlass6half_tE19Flash_kernel_traitsILi128ELi64ELi64ELi4ES3_EELb0ELb0ELb1ELb0ELb0ELb0ELb1ELb0EEEvNS_16Flash_fwd_paramsE:
.text._ZN5flash24flash_fwd_splitkv_kernelI23Flash_fwd_kernel_traitsILi128ELi64ELi64ELi4ELb0ELb0EN7cutlass6half_tE19Flash_kernel_traitsILi128ELi64ELi64ELi4ES3_EELb0ELb0ELb1ELb0ELb0ELb0ELb1ELb0EEEvNS_16Flash_fwd_paramsE:
        /* <DEDUP_REMOVED lines=29> */
[----:B------:R-:W-:Y:S05]  /*01d0*/  CALL.REL.NOINC `($_ZN5flash24flash_fwd_splitkv_kernelI23Flash_fwd_kernel_traitsILi128ELi64ELi64ELi4ELb0ELb0EN7cutlass6half_tE19Flash_kernel_traitsILi128ELi64ELi64ELi4ES3_EELb0ELb0ELb1ELb0ELb0ELb0ELb1ELb0EEEvNS_16Flash_fwd_paramsE$_ZN5flash30compute_attn_1rowblock_splitkvI23Flash_fwd_kernel_traitsILi128ELi64ELi64ELi4ELb0ELb0EN7cutlass6half_tE19Flash_kernel_traitsILi128ELi64ELi64ELi4ES3_EELb0ELb0ELb1ELb0ELb0ELb0ELb1ELb0ENS_16Flash_fwd_paramsEEEvRKT8_iiiii) ;  /* 0x0000000000087944 */ /* 0x000fea0003c00000 */
[----:B------:R-:W-:Y:S05]  /*01e0*/  BSYNC.RECONVERGENT B2 ;  /* 0x0000000000027941 */ /* 0x000fea0003800200 */
.L_x_12108:
[----:B------:R-:W-:Y:S05]  /*01f0*/  EXIT ;  /* 0x000000000000794d */ /* 0x000fea0003800000 */
        .type           $_ZN5flash24flash_fwd_splitkv_kernelI23Flash_fwd_kernel_traitsILi128ELi64ELi64ELi4ELb0ELb0EN7cutlass6half_tE19Flash_kernel_traitsILi128ELi64ELi64ELi4ES3_EELb0ELb0ELb1ELb0ELb0ELb0ELb1ELb0EEEvNS_16Flash_fwd_paramsE$_ZN5flash30compute_attn_1rowblock_splitkvI23Flash_fwd_kernel_traitsILi128ELi64ELi64ELi4ELb0ELb0EN7cutlass6half_tE19Flash_kernel_traitsILi128ELi64ELi64ELi4ES3_EELb0ELb0ELb1ELb0ELb0ELb0ELb1ELb0ENS_16Flash_fwd_paramsEEEvRKT8_iiiii,@function
        .size           $_ZN5flash24flash_fwd_splitkv_kernelI23Flash_fwd_kernel_traitsILi128ELi64ELi64ELi4ELb0ELb0EN7cutlass6half_tE19Flash_kernel_traitsILi128ELi64ELi64ELi4ES3_EELb0ELb0ELb1ELb0ELb0ELb0ELb1ELb0EEEvNS_16Flash_fwd_paramsE$_ZN5flash30compute_attn_1rowblock_splitkvI23Flash_fwd_kernel_traitsILi128ELi64ELi64ELi4ELb0ELb0EN7cutlass6half_tE19Flash_kernel_traitsILi128ELi64ELi64ELi4ES3_EELb0ELb0ELb1ELb0ELb0ELb0ELb1ELb0ENS_16Flash_fwd_paramsEEEvRKT8_iiiii,(.L_x_14990 - $_ZN5flash24flash_fwd_splitkv_kernelI23Flash_fwd_kernel_traitsILi128ELi64ELi64ELi4ELb0ELb0EN7cutlass6half_tE19Flash_kernel_traitsILi128ELi64ELi64ELi4ES3_EELb0ELb0ELb1ELb0ELb0ELb0ELb1ELb0EEEvNS_16Flash_fwd_paramsE$_ZN5flash30compute_attn_1rowblock_splitkvI23Flash_fwd_kernel_traitsILi128ELi64ELi64ELi4ELb0ELb0EN7cutlass6half_tE19Flash_kernel_traitsILi128ELi64ELi64ELi4ES3_EELb0ELb0ELb1ELb0ELb0ELb0ELb1ELb0ENS_16Flash_fwd_paramsEEEvRKT8_iiiii)
$_ZN5flash24flash_fwd_splitkv_kernelI23Flash_fwd_kernel_traitsILi128ELi64ELi64ELi4ELb0ELb0EN7cutlass6half_tE19Flash_kernel_traitsILi128ELi64ELi64ELi4ES3_EELb0ELb0ELb1ELb0ELb0ELb0ELb1ELb0EEEvNS_16Flash_fwd_paramsE$_ZN5flash30compute_attn_1rowblock_splitkvI23Flash_fwd_kernel_traitsILi128ELi64ELi64ELi4ELb0ELb0EN7cutlass6half_tE19Flash_kernel_traitsILi128ELi64ELi64ELi4ES3_EELb0ELb0ELb1ELb0ELb0ELb0ELb1ELb0ENS_16Flash_fwd_paramsEEEvRKT8_iiiii:
        /* <DEDUP_REMOVED lines=39> */
.L_x_12110:
[----:B------:R-:W-:Y:S05]  /*0470*/  BSYNC.RECONVERGENT B0 ;  /* 0x0000000000007941 */ /* 0x000fea0003800200 */
.L_x_12109:
[----:B------:R-:W-:Y:S04]  /*0480*/  BSSY.RECONVERGENT B0, `(.L_x_12111) ;  /* 0x0000007000007945 */ /* 0x000fe80003800200 */
[----:B------:R-:W-:Y:S05]  /*0490*/  @!P3 BRA `(.L_x_12112) ;  /* 0x000000000014b947 */ /* 0x000fea0003800000 */
[----:B-----5:R-:W4:Y:S02]  /*04a0*/  LD.E.U8 R6, desc[UR4][R2.64+0x1b2] ;  /* 0x0001b20402067980 */ /* 0x020f24000c101100 */
[----:B----4-:R-:W-:-:S13]  /*04b0*/  ISETP.NE.AND P1, PT, R6, RZ, PT ;  /* 0x000000ff0600720c */ /* 0x010fda0003f25270 */
[----:B------:R-:W4:Y:S02]  /*04c0*/  @P1 LD.E R7, desc[UR4][R18.64+0x4] ;  /* 0x0000040412071980 */ /* 0x000f24000c101900 */
[----:B----4-:R-:W-:-:S06]  /*04d0*/  @P1 IADD3 R6, PT, PT, R7, -R14, RZ ;  /* 0x8000000e07061210 */ /* 0x010fcc0007ffe0ff */
[----:B------:R4:W5:Y:S02]  /*04e0*/  @!P1 LD.E R6, desc[UR4][R18.64] ;  /* 0x0000000412069980 */ /* 0x000964000c101900 */
.L_x_12112:
[----:B------:R-:W-:Y:S05]  /*04f0*/  BSYNC.RECONVERGENT B0 ;  /* 0x0000000000007941 */ /* 0x000fea0003800200 */
.L_x_12111:
        /* <DEDUP_REMOVED lines=8> */
.L_x_12114:
[----:B------:R-:W5:Y:S01]  /*0580*/  LD.E.64 R8, desc[UR4][R2.64+0x108] ;  /* 0x0001080402087980 */ /* 0x000f62000c101b00 */
[----:B------:R-:W-:Y:S01]  /*0590*/  BSSY.RECONVERGENT B0, `(.L_x_12116) ;  /* 0x0000006000007945 */ /* 0x000fe20003800200 */
[----:B------:R-:W-:Y:S01]  /*05a0*/  IMAD.MOV.U32 R25, RZ, RZ, RZ ;  /* 0x000000ffff197224 */ /* 0x000fe200078e00ff */
[----:B-----5:R-:W-:-:S04]  /*05b0*/  ISETP.NE.U32.AND P0, PT, R8, RZ, PT ;  /* 0x000000ff0800720c */ /* 0x020fc80003f05070 */
[----:B------:R-:W-:-:S13]  /*05c0*/  ISETP.NE.AND.EX P0, PT, R9, RZ, PT, P0 ;  /* 0x000000ff0900720c */ /* 0x000fda0003f05300 */
[----:B------:R-:W-:Y:S05]  /*05d0*/  @!P0 BRA `(.L_x_12117) ;  /* 0x0000000000048947 */ /* 0x000fea0003800000 */
[----:B------:R1:W5:Y:S02]  /*05e0*/  LD.E R25, desc[UR4][R2.64+0xbc] ;  /* 0x0000bc0402197980 */ /* 0x000364000c101900 */
.L_x_12117:
[----:B------:R-:W-:Y:S05]  /*05f0*/  BSYNC.RECONVERGENT B0 ;  /* 0x0000000000007941 */ /* 0x000fea0003800200 */
.L_x_12116:
[----:B-----5:R-:W-:Y:S02]  /*0600*/  IADD3 R25, PT, PT, R25, R6, -R13 ;  /* 0x0000000619197210 */ /* 0x020fe40007ffe80d */
.L_x_12115:
[----:B------:R-:W-:Y:S05]  /*0610*/  BSYNC.RECONVERGENT B1 ;  /* 0x0000000000017941 */ /* 0x000fea0003800200 */
.L_x_12113:
[----:B------:R-:W-:Y:S01]  /*0620*/  IMAD.SHL.U32 R172, R33, 0x40, RZ ;  /* 0x0000004021ac7824 */ /* 0x000fe200078e00ff */
[----:B------:R-:W-:-:S04]  /*0630*/  MOV R167, 0x0 ;  /* 0x0000000000a77802 */ /* 0x000fc80000000f00 */
[----:B------:R-:W-:-:S13]  /*0640*/  ISETP.GT.AND P0, PT, R27, R172, PT ;  /* 0x000000ac1b00720c */ /* 0x000fda0003f04270 */
[----:B-1234-:R-:W-:Y:S05]  /*0650*/  @!P0 RET.REL.NODEC R166 `(_ZN5flash24flash_fwd_splitkv_kernelI23Flash_fwd_kernel_traitsILi128ELi64ELi64ELi4ELb0ELb0EN7cutlass6half_tE19Flash_kernel_traitsILi128ELi64ELi64ELi4ES3_EELb0ELb0ELb1ELb0ELb0ELb0ELb1ELb0EEEvNS_16Flash_fwd_paramsE) ;  /* 0xfffffff8a6688950 */ /* 0x01efea0003c3ffff */
        /* <DEDUP_REMOVED lines=73> */
.L_x_12120:
[----:B------:R-:W-:Y:S05]  /*0af0*/  BSYNC.RECONVERGENT B0 ;  /* 0x0000000000007941 */ /* 0x000fea0003800200 */
.L_x_12119:
        /* <DEDUP_REMOVED lines=12> */
.L_x_12122:
[----:B------:R-:W-:Y:S05]  /*0bc0*/  BSYNC.RECONVERGENT B0 ;  /* 0x0000000000007941 */ /* 0x000fea0003800200 */
.L_x_12121:
        /* <DEDUP_REMOVED lines=12> */
.L_x_12124:
[----:B------:R-:W-:Y:S05]  /*0c90*/  BSYNC.RECONVERGENT B0 ;  /* 0x0000000000007941 */ /* 0x000fea0003800200 */
.L_x_12123:
        /* <DEDUP_REMOVED lines=12> */
.L_x_12126:
[----:B------:R-:W-:Y:S05]  /*0d60*/  BSYNC.RECONVERGENT B0 ;  /* 0x0000000000007941 */ /* 0x000fea0003800200 */
.L_x_12125:
        /* <DEDUP_REMOVED lines=11> */
.L_x_12128:
[----:B------:R-:W-:Y:S05]  /*0e20*/  BSYNC.RECONVERGENT B0 ;  /* 0x0000000000007941 */ /* 0x000fea0003800200 */
.L_x_12127:
        /* <DEDUP_REMOVED lines=11> */
.L_x_12130:
[----:B------:R-:W-:Y:S05]  /*0ee0*/  BSYNC.RECONVERGENT B0 ;  /* 0x0000000000007941 */ /* 0x000fea0003800200 */
.L_x_12129:
        /* <DEDUP_REMOVED lines=12> */
.L_x_12132:
[----:B------:R-:W-:Y:S05]  /*0fb0*/  BSYNC.RECONVERGENT B0 ;  /* 0x0000000000007941 */ /* 0x000fea0003800200 */
.L_x_12131:
        /* <DEDUP_REMOVED lines=15> */
.L_x_12134:
[----:B------:R-:W-:Y:S05]  /*10b0*/  BSYNC.RECONVERGENT B0 ;  /* 0x0000000000007941 */ /* 0x000fea0003800200 */
.L_x_12133:
        /* <DEDUP_REMOVED lines=20> */
[----:B--234-:R-:W-:Y:S05]  /*1200*/  @P6 RET.REL.NODEC R166 `(_ZN5flash24flash_fwd_splitkv_kernelI23Flash_fwd_kernel_traitsILi128ELi64ELi64ELi4ELb0ELb0EN7cutlass6half_tE19Flash_kernel_traitsILi128ELi64ELi64ELi4ES3_EELb0ELb0ELb1ELb0ELb0ELb0ELb1ELb0EEEvNS_16Flash_fwd_paramsE) ;  /* 0xffffffeca67c6950 */ /* 0x01cfea0003c3ffff */
[----:B------:R-:W-:Y:S02]  /*1210*/  MOV R3, 0xff800000 ;  /* 0xff80000000037802 */ /* 0x000fe40000000f00 */
[----:B------:R-:W-:-:S03]  /*1220*/  MOV R167, 0x0 ;  /* 0x0000000000a77802 */ /* 0x000fc60000000f00 */
[----:B------:R1:W-:Y:S02]  /*1230*/  ST.E desc[UR4][R10.64+0xe0], R3 ;  /* 0x0000e0030a007985 */ /* 0x0003e4000c101904 */
[----:B-1----:R-:W-:Y:S05]  /*1240*/  RET.REL.NODEC R166 `(_ZN5flash24flash_fwd_splitkv_kernelI23Flash_fwd_kernel_traitsILi128ELi64ELi64ELi4ELb0ELb0EN7cutlass6half_tE19Flash_kernel_traitsILi128ELi64ELi64ELi4ES3_EELb0ELb0ELb1ELb0ELb0ELb0ELb1ELb0EEEvNS_16Flash_fwd_paramsE) ;  /* 0xffffffeca66c7950 */ /* 0x002fea0003c3ffff */
.L_x_12118:
        /* <DEDUP_REMOVED lines=76> */
[----:B------:R-:W-:Y:S02]  /*1710*/  @P2 IADD3 R6, PT, PT, R6, 0x1, RZ ;  /* 0x0000000106062810 */ /* 0x000fe40007ffe0ff */
[----:B------:R-:W-:Y:S02]  /*1720*/  SHF.R.S32.HI R11, RZ, 0x1f, R0 ;  /* 0x0000001fff0b7819 */ /* 0x000fe40000011400 */
[----:B------:R-:W-:Y:S01]  /*1730*/  MOV R9, R6 ;  /* 0x0000000600097202 */ /* 0x000fe20000000f00 */
[----:B------:R-:W-:-:S04]  /*1740*/  IMAD R6, R157, R0, RZ ;  /* 0x000000009d067224 */ /* 0x000fc800078e02ff */
[----:B------:R-:W-:Y:S02]  /*1750*/  IMAD R6, R156, R11, R6 ;  /* 0x0000000b9c067224 */ /* 0x000fe400078e0206 */
        /* <DEDUP_REMOVED lines=9> */
[----:B------:R-:W-:Y:S02]  /*17f0*/  IMAD.IADD R21, R21, 0x1, R8 ;  /* 0x0000000115157824 */ /* 0x000fe400078e0208 */
[----:B------:R-:W-:-:S05]  /*1800*/  IMAD.WIDE.U32 R20, R0, R156, R20 ;  /* 0x0000009c00147225 */ /* 0x000fca00078e0014 */
[----:B------:R-:W-:Y:S01]  /*1810*/  IADD3 R21, PT, PT, R21, R6, RZ ;  /* 0x0000000615157210 */ /* 0x000fe20007ffe0ff */
        /* <DEDUP_REMOVED lines=8> */
.L_x_12136:
        /* <DEDUP_REMOVED lines=32> */
[----:B------:R-:W-:Y:S01]  /*1aa0*/  @!P2 IADD3 R7, PT, PT, R7, -R0, RZ ;  /* 0x800000000707a210 */ /* 0x000fe20007ffe0ff */
[----:B------:R-:W-:-:S03]  /*1ab0*/  @!P3 IMAD.WIDE.U32 R22, R20, R12, R22 ;  /* 0x0000000c1416b225 */ /* 0x000fc600078e0016 */
[----:B------:R-:W-:Y:S01]  /*1ac0*/  ISETP.GE.U32.AND P4, PT, R7, R0, PT ;  /* 0x000000000700720c */ /* 0x000fe20003f86070 */
[----:B------:R-:W-:Y:S02]  /*1ad0*/  @!P3 IMAD R9, R20, R4, R9 ;  /* 0x000000041409b224 */ /* 0x000fe400078e0209 */
[-C--:B------:R-:W-:Y:S02]  /*1ae0*/  @P3 IMAD R4, R157, R6.reuse, RZ ;  /* 0x000000069d043224 */ /* 0x080fe400078e02ff */
[----:B------:R-:W-:Y:S01]  /*1af0*/  @P3 IMAD.WIDE.U32 R20, R156, R6, RZ ;  /* 0x000000069c143225 */ /* 0x000fe200078e00ff */
[----:B------:R-:W-:Y:S02]  /*1b00*/  LOP3.LUT R6, R174, R15, RZ, 0x3c, !PT ;  /* 0x0000000fae067212 */ /* 0x000fe400078e3cff */
[----:B------:R-:W-:Y:S02]  /*1b10*/  ISETP.NE.AND P0, PT, R15, RZ, PT ;  /* 0x000000ff0f00720c */ /* 0x000fe40003f05270 */
[----:B------:R-:W-:Y:S01]  /*1b20*/  ISETP.GE.AND P1, PT, R6, RZ, PT ;  /* 0x000000ff0600720c */ /* 0x000fe20003f26270 */
[----:B------:R-:W-:Y:S01]  /*1b30*/  @!P2 VIADD R10, R10, 0x1 ;  /* 0x000000010a0aa836 */ /* 0x000fe20000000000 */
[----:B------:R-:W-:Y:S01]  /*1b40*/  LEA R0, R24, 0xffffffc0, 0x6 ;  /* 0xffffffc018007811 */ /* 0x000fe200078e30ff */
[----:B------:R-:W-:Y:S01]  /*1b50*/  @!P3 IMAD.MOV.U32 R8, RZ, RZ, R22 ;  /* 0x000000ffff08b224 */ /* 0x000fe200078e0016 */
[----:B------:R-:W-:-:S02]  /*1b60*/  @!P3 IADD3 R9, PT, PT, R23, R9, RZ ;  /* 0x000000091709b210 */ /* 0x000fc40007ffe0ff */
[----:B------:R-:W-:Y:S02]  /*1b70*/  @P3 IADD3 R9, PT, PT, R21, R4, RZ ;  /* 0x0000000415093210 */ /* 0x000fe40007ffe0ff */
        /* <DEDUP_REMOVED lines=31> */
.L_x_12137:
[----:B------:R-:W-:Y:S05]  /*1d70*/  BSYNC.RECONVERGENT B0 ;  /* 0x0000000000007941 */ /* 0x000fea0003800200 */
.L_x_12135:
        /* <DEDUP_REMOVED lines=8> */
[----:B------:R-:W-:Y:S01]  /*1e00*/  MOV R16, 0x400 ;  /* 0x0000040000107802 */ /* 0x000fe20000000f00 */
        /* <DEDUP_REMOVED lines=9> */
[----:B------:R-:W-:Y:S01]  /*1ea0*/  IMAD.SHL.U32 R6, R26, 0x8, RZ ;  /* 0x000000081a067824 */ /* 0x000fe200078e00ff */
[----:B-1----:R-:W-:-:S04]  /*1eb0*/  LEA R9, R9, R16, 0x18 ;  /* 0x0000001009097211 */ /* 0x002fc800078ec0ff */
[----:B------:R-:W-:-:S04]  /*1ec0*/  LOP3.LUT R173, R6, 0x38, RZ, 0xc0, !PT ;  /* 0x0000003806ad7812 */ /* 0x000fc800078ec0ff */
[----:B------:R-:W-:Y:S01]  /*1ed0*/  IADD3 R16, P0, PT, R173, R8, RZ ;  /* 0x00000008ad107210 */ /* 0x000fe20007f1e0ff */
[----:B---3--:R-:W-:Y:S01]  /*1ee0*/  IMAD R29, R21, R174, RZ ;  /* 0x000000ae151d7224 */ /* 0x008fe200078e02ff */
[----:B------:R-:W-:Y:S01]  /*1ef0*/  SHF.R.S32.HI R23, RZ, 0x1f, R174 ;  /* 0x0000001fff177819 */ /* 0x000fe200000114ae */
[----:B------:R-:W-:Y:S02]  /*1f00*/  IMAD.IADD R160, R27, 0x1, -R172 ;  /* 0x000000011ba07824 */ /* 0x000fe400078e0aac */
[----:B------:R-:W-:Y:S01]  /*1f10*/  IMAD.X R17, RZ, RZ, R4, P0 ;  /* 0x000000ffff117224 */ /* 0x000fe200000e0604 */
[----:B------:R-:W-:Y:S01]  /*1f20*/  SHF.R.U32.HI R30, RZ, 0x3, R26 ;  /* 0x00000003ff1e7819 */ /* 0x000fe2000001161a */
[----:B------:R-:W-:Y:S02]  /*1f30*/  IMAD R29, R20, R23, R29 ;  /* 0x00000017141d7224 */ /* 0x000fe400078e021d */
[----:B------:R-:W-:Y:S01]  /*1f40*/  IMAD.WIDE.U32 R20, R174, R20, R16 ;  /* 0x00000014ae147225 */ /* 0x000fe200078e0010 */
[----:B------:R-:W-:-:S02]  /*1f50*/  LOP3.LUT R17, R6, 0x1c0, RZ, 0xc0, !PT ;  /* 0x000001c006117812 */ /* 0x000fc400078ec0ff */
[----:B------:R-:W-:Y:S01]  /*1f60*/  ISETP.GE.AND P4, PT, R30, R160, PT ;  /* 0x000000a01e00720c */ /* 0x000fe20003f86270 */
[----:B------:R-:W-:Y:S01]  /*1f70*/  VIADD R168, R24, 0xffffffff ;  /* 0xffffffff18a87836 */ /* 0x000fe20000000000 */
[----:B------:R-:W-:-:S03]  /*1f80*/  LOP3.LUT R17, R17, 0x38, R26, 0xf8, !PT ;  /* 0x0000003811117812 */ /* 0x000fc600078ef81a */
[----:B------:R-:W-:Y:S01]  /*1f90*/  IMAD.SHL.U32 R8, R168, 0x40, RZ ;  /* 0x00000040a8087824 */ /* 0x000fe200078e00ff */
[----:B------:R-:W-:Y:S01]  /*1fa0*/  LOP3.LUT R17, R17, 0x38, R6, 0x78, !PT ;  /* 0x0000003811117812 */ /* 0x000fe200078e7806 */
[C---:B------:R-:W-:Y:S01]  /*1fb0*/  VIADD R7, R30.reuse, 0x20 ;  /* 0x000000201e077836 */ /* 0x040fe20000000000 */
[----:B------:R-:W-:Y:S01]  /*1fc0*/  MOV R31, RZ ;  /* 0x000000ff001f7202 */ /* 0x000fe20000000f00 */
[----:B------:R-:W-:Y:S01]  /*1fd0*/  IMAD.IADD R4, R25, 0x1, -R8 ;  /* 0x0000000119047824 */ /* 0x000fe200078e0a08 */
[----:B------:R-:W-:Y:S01]  /*1fe0*/  IADD3 R42, P3, PT, R173, R42, RZ ;  /* 0x0000002aad2a7210 */ /* 0x000fe20007f7e0ff */
[----:B------:R-:W-:Y:S01]  /*1ff0*/  BSSY.RECONVERGENT B0, `(.L_x_12138) ;  /* 0x0000021000007945 */ /* 0x000fe20003800200 */
[C---:B------:R-:W-:Y:S02]  /*2000*/  IADD3 R13, PT, PT, R30.reuse, 0x10, RZ ;  /* 0x000000101e0d7810 */ /* 0x040fe40007ffe0ff */
[----:B------:R-:W-:Y:S02]  /*2010*/  IADD3 R5, PT, PT, R30, 0x30, RZ ;  /* 0x000000301e057810 */ /* 0x000fe40007ffe0ff */
[----:B------:R-:W-:Y:S01]  /*2020*/  LOP3.LUT R16, R17, 0x1e00, R6, 0xf8, !PT ;  /* 0x00001e0011107812 */ /* 0x000fe200078ef806 */
[----:B------:R-:W-:Y:S01]  /*2030*/  IMAD.WIDE.U32 R32, R33, 0x40, R30 ;  /* 0x0000004021207825 */ /* 0x000fe200078e001e */
[----:B------:R-:W-:-:S02]  /*2040*/  ISETP.GE.AND P0, PT, R13, R160, PT ;  /* 0x000000a00d00720c */ /* 0x000fc40003f06270 */
[-C--:B------:R-:W-:Y:S01]  /*2050*/  ISETP.GE.AND P2, PT, R7, R160.reuse, PT ;  /* 0x000000a00700720c */ /* 0x080fe20003f46270 */
[----:B------:R-:W-:Y:S01]  /*2060*/  IMAD.X R43, RZ, RZ, R10, P3 ;  /* 0x000000ffff2b7224 */ /* 0x000fe200018e060a */
[----:B------:R-:W-:Y:S01]  /*2070*/  ISETP.GE.AND P1, PT, R5, R160, PT ;  /* 0x000000a00500720c */ /* 0x000fe20003f26270 */
[----:B------:R-:W-:Y:S01]  /*2080*/  IMAD.IADD R29, R21, 0x1, R29 ;  /* 0x00000001151d7824 */ /* 0x000fe200078e021d */
[----:B------:R-:W-:Y:S02]  /*2090*/  ISETP.GE.AND P6, PT, R30, R4, PT ;  /* 0x000000041e00720c */ /* 0x000fe40003fc6270 */
[----:B------:R-:W-:Y:S02]  /*20a0*/  LOP3.LUT R167, R173, 0x40, RZ, 0xfc, !PT ;  /* 0x00000040ada77812 */ /* 0x000fe400078efcff */
        /* <DEDUP_REMOVED lines=21> */
.L_x_12139:
[----:B------:R-:W-:Y:S05]  /*2200*/  BSYNC.RECONVERGENT B0 ;  /* 0x0000000000007941 */ /* 0x000fea0003800200 */
.L_x_12138:
[----:B------:R-:W-:Y:S01]  /*2210*/  BSSY.RECONVERGENT B0, `(.L_x_12140) ;  /* 0x000001c000007945 */ /* 0x000fe20003800200 */
[----:B------:R-:W-:Y:S01]  /*2220*/  ISETP.GE.AND P5, PT, R13, R4, PT ;  /* 0x000000040d00720c */ /* 0x000fe20003fa6270 */
        /* <DEDUP_REMOVED lines=8> */
[----:B-1----:R-:W-:Y:S01]  /*22b0*/  IMAD.X R17, RZ, RZ, R33, P0 ;  /* 0x000000ffff117224 */ /* 0x002fe200000e0621 */
        /* <DEDUP_REMOVED lines=17> */
.L_x_12141:
[----:B------:R-:W-:Y:S05]  /*23d0*/  BSYNC.RECONVERGENT B0 ;  /* 0x0000000000007941 */ /* 0x000fea0003800200 */
.L_x_12140:
        /* <DEDUP_REMOVED lines=29> */
.L_x_12143:
[----:B------:R-:W-:Y:S05]  /*25b0*/  BSYNC.RECONVERGENT B0 ;  /* 0x0000000000007941 */ /* 0x000fea0003800200 */
.L_x_12142:
[----:B------:R-:W-:Y:S01]  /*25c0*/  LEA.HI.X R163, R42, R45, R163, 0x1, P0 ;  /* 0x0000002d2aa37211 */ /* 0x000fe200000f0ca3 */
[----:B------:R-:W-:Y:S01]  /*25d0*/  BSSY.RECONVERGENT B0, `(.L_x_12144) ;  /* 0x000001b000007945 */ /* 0x000fe20003800200 */
[----:B------:R-:W-:Y:S02]  /*25e0*/  IADD3 R38, P0, PT, R97, R162, RZ ;  /* 0x000000a261267210 */ /* 0x000fe40007f1e0ff */
[-C--:B------:R-:W-:Y:S02]  /*25f0*/  ISETP.GE.AND P4, PT, R7, R4.reuse, PT ;  /* 0x000000040700720c */ /* 0x080fe40003f86270 */
[----:B------:R-:W-:Y:S01]  /*2600*/  ISETP.GE.AND P3, PT, R5, R4, PT ;  /* 0x000000040500720c */ /* 0x000fe20003f66270 */
[----:B------:R-:W-:Y:S01]  /*2610*/  IMAD.X R39, R10, 0x1, R163, P0 ;  /* 0x000000010a277824 */ /* 0x000fe200000e06a3 */
[----:B------:R-:W-:Y:S11]  /*2620*/  @P1 BRA `(.L_x_12145) ;  /* 0x0000000000541947 */ /* 0x000ff60003800000 */
[----:B-12---:R-:W-:Y:S02]  /*2630*/  IADD3 R17, P0, PT, R32, 0x30, RZ ;  /* 0x0000003020117810 */ /* 0x006fe40007f1e0ff */
        /* <DEDUP_REMOVED lines=20> */
.L_x_12145:
[----:B------:R-:W-:Y:S05]  /*2780*/  BSYNC.RECONVERGENT B0 ;  /* 0x0000000000007941 */ /* 0x000fea0003800200 */
.L_x_12144:
[----:B------:R-:W-:Y:S04]  /*2790*/  BSSY.RECONVERGENT B0, `(.L_x_12146) ;  /* 0x0000010000007945 */ /* 0x000fe80003800200 */
[----:B------:R-:W-:Y:S05]  /*27a0*/  @P6 BRA `(.L_x_12147) ;  /* 0x0000000000386947 */ /* 0x000fea0003800000 */
[-C--:B------:R-:W-:Y:S02]  /*27b0*/  ISETP.GE.AND P1, PT, R173, R170.reuse, PT ;  /* 0x000000aaad00720c */ /* 0x080fe40003f26270 */
[----:B------:R-:W-:-:S11]  /*27c0*/  ISETP.GE.AND P0, PT, R167, R170, PT ;  /* 0x000000aaa700720c */ /* 0x000fd60003f06270 */
[----:B-12---:R-:W-:Y:S02]  /*27d0*/  @!P1 IMAD.MOV.U32 R16, RZ, RZ, R162 ;  /* 0x000000ffff109224 */ /* 0x006fe400078e00a2 */
        /* <DEDUP_REMOVED lines=11> */
.L_x_12147:
[----:B------:R-:W-:Y:S05]  /*2890*/  BSYNC.RECONVERGENT B0 ;  /* 0x0000000000007941 */ /* 0x000fea0003800200 */
.L_x_12146:
[----:B------:R-:W-:Y:S04]  /*28a0*/  BSSY.RECONVERGENT B0, `(.L_x_12148) ;  /* 0x0000010000007945 */ /* 0x000fe80003800200 */
[----:B------:R-:W-:Y:S05]  /*28b0*/  @P5 BRA `(.L_x_12149) ;  /* 0x0000000000385947 */ /* 0x000fea0003800000 */
[-C--:B------:R-:W-:Y:S02]  /*28c0*/  ISETP.GE.AND P0, PT, R167, R170.reuse, PT ;  /* 0x000000aaa700720c */ /* 0x080fe40003f06270 */
[----:B------:R-:W-:-:S11]  /*28d0*/  ISETP.GE.AND P1, PT, R173, R170, PT ;  /* 0x000000aaad00720c */ /* 0x000fd60003f26270 */
[----:B-12---:R-:W-:Y:S02]  /*28e0*/  @!P0 IMAD.MOV.U32 R16, RZ, RZ, R38 ;  /* 0x000000ffff108224 */ /* 0x006fe400078e0026 */
        /* <DEDUP_REMOVED lines=11> */
.L_x_12149:
[----:B------:R-:W-:Y:S05]  /*29a0*/  BSYNC.RECONVERGENT B0 ;  /* 0x0000000000007941 */ /* 0x000fea0003800200 */
.L_x_12148:
        /* <DEDUP_REMOVED lines=16> */
.L_x_12151:
[----:B------:R-:W-:Y:S05]  /*2ab0*/  BSYNC.RECONVERGENT B0 ;  /* 0x0000000000007941 */ /* 0x000fea0003800200 */
.L_x_12150:
        /* <DEDUP_REMOVED lines=16> */
.L_x_12153:
[----:B------:R-:W-:Y:S05]  /*2bc0*/  BSYNC.RECONVERGENT B0 ;  /* 0x0000000000007941 */ /* 0x000fea0003800200 */
.L_x_12152:
[----:B----4-:R-:W4:Y:S04]  /*2bd0*/  LD.E.64 R28, desc[UR4][R2.64+0x1c0] ;  /* 0x0001c004021c7980 */ /* 0x010f28000c101b00 */
[----:B------:R-:W3:Y:S01]  /*2be0*/  LD.E.64 R20, desc[UR4][R2.64+0x1b8] ;  /* 0x0001b80402147980 */ /* 0x000ee2000c101b00 */
[----:B------:R-:W-:-:S03]  /*2bf0*/  IMAD.MOV.U32 R22, RZ, RZ, R174 ;  /* 0x000000ffff167224 */ /* 0x000fc600078e00ae */
[----:B-12---:R1:W5:Y:S01]  /*2c00*/  LD.E R16, desc[UR4][R2.64+0xd8] ;  /* 0x0000d80402107980 */ /* 0x006362000c101900 */
[----:B------:R-:W-:-:S03]  /*2c10*/  IMAD R11, R11, R158, RZ ;  /* 0x0000009e0b0b7224 */ /* 0x000fc600078e02ff */
[----:B------:R-:W0:Y:S01]  /*2c20*/  LDGDEPBAR ;  /* 0x00000000000079af */ /* 0x000e220000000000 */
[----:B------:R-:W-:Y:S02]  /*2c30*/  IMAD R11, R0, R159, R11 ;  /* 0x0000009f000b7224 */ /* 0x000fe400078e020b */
[----:B----4-:R-:W-:-:S04]  /*2c40*/  IMAD.WIDE.U32 R22, R175, R28, R22 ;  /* 0x0000001caf167225 */ /* 0x010fc800078e0016 */
[----:B------:R-:W-:Y:S01]  /*2c50*/  IMAD R17, R29, R175, RZ ;  /* 0x000000af1d117224 */ /* 0x000fe200078e02ff */
[----:B---3--:R-:W-:-:S03]  /*2c60*/  LEA R34, P0, R22, R20, 0x2 ;  /* 0x0000001416227211 */ /* 0x008fc600078010ff */
[----:B------:R-:W-:-:S05]  /*2c70*/  IMAD.IADD R17, R23, 0x1, R17 ;  /* 0x0000000117117824 */ /* 0x000fca00078e0211 */
[----:B------:R-:W-:-:S05]  /*2c80*/  LEA.HI.X R35, R22, R21, R17, 0x2, P0 ;  /* 0x0000001516237211 */ /* 0x000fca00000f1411 */
[----:B------:R1:W5:Y:S01]  /*2c90*/  LD.E R17, desc[UR4][R34.64] ;  /* 0x0000000422117980 */ /* 0x000362000c101900 */
[----:B------:R-:W-:Y:S01]  /*2ca0*/  IABS R22, R15 ;  /* 0x0000000f00167213 */ /* 0x000fe20000000000 */
[----:B------:R-:W-:-:S04]  /*2cb0*/  DEPBAR.LE SB0, 0x0 ;  /* 0x000080000000791a */ /* 0x000fc80000000000 */
[----:B------:R1:W2:Y:S01]  /*2cc0*/  I2F.RP R23, R22 ;  /* 0x0000001600177306 */ /* 0x0002a20000209400 */
[----:B------:R-:W-:-:S07]  /*2cd0*/  IABS R21, R174 ;  /* 0x000000ae00157213 */ /* 0x000fce0000000000 */
[----:B------:R-:W-:Y:S05]  /*2ce0*/  WARPSYNC.ALL ;  /* 0x0000000000007948 */ /* 0x000fea0003800000 */
[----:B------:R-:W-:Y:S01]  /*2cf0*/  BSSY.RECONVERGENT B0, `(.L_x_12154) ;  /* 0x0000042000007945 */ /* 0x000fe20003800200 */
[----:B------:R-:W-:Y:S01]  /*2d00*/  SHF.R.U32.HI R169, RZ, 0x1, R26 ;  /* 0x00000001ffa97819 */ /* 0x000fe2000001161a */
[----:B--2---:R-:W2:Y:S02]  /*2d10*/  MUFU.RCP R32, R23 ;  /* 0x0000001700207308 */ /* 0x004ea40000001000 */
[----:B--2---:R-:W-:-:S06]  /*2d20*/  IADD3 R32, PT, PT, R32, 0xffffffe, RZ ;  /* 0x0ffffffe20207810 */ /* 0x004fcc0007ffe0ff */
[----:B------:R-:W2:Y:S02]  /*2d30*/  F2I.FTZ.U32.TRUNC.NTZ R33, R32 ;  /* 0x0000002000217305 */ /* 0x000ea4000021f000 */
[----:B--2---:R-:W-:Y:S02]  /*2d40*/  IMAD.MOV R20, RZ, RZ, -R33 ;  /* 0x000000ffff147224 */ /* 0x004fe400078e0a21 */
[----:B------:R-:W-:Y:S02]  /*2d50*/  IMAD.MOV.U32 R32, RZ, RZ, RZ ;  /* 0x000000ffff207224 */ /* 0x000fe400078e00ff */
        /* <DEDUP_REMOVED lines=13> */
[----:B------:R-:W-:Y:S01]  /*2e30*/  ISETP.GE.U32.AND P2, PT, R21, R22, PT ;  /* 0x000000161500720c */ /* 0x000fe20003f46070 */
[----:B------:R-:W-:-:S04]  /*2e40*/  IMAD.WIDE.U32 R20, R0, R158, RZ ;  /* 0x0000009e00147225 */ /* 0x000fc800078e00ff */
[----:B------:R-:W-:-:S08]  /*2e50*/  IMAD.IADD R11, R21, 0x1, R11 ;  /* 0x00000001150b7824 */ /* 0x000fd000078e020b */
[----:B------:R-:W-:-:S05]  /*2e60*/  @P2 IADD3 R28, PT, PT, R28, 0x1, RZ ;  /* 0x000000011c1c2810 */ /* 0x000fca0007ffe0ff */
[----:B------:R-:W-:Y:S01]  /*2e70*/  @!P0 IMAD.MOV R28, RZ, RZ, -R28 ;  /* 0x000000ffff1c8224 */ /* 0x000fe200078e0a1c */
[----:B------:R-:W-:Y:S02]  /*2e80*/  @!P1 LOP3.LUT R28, RZ, R15, RZ, 0x33, !PT ;  /* 0x0000000fff1c9212 */ /* 0x000fe400078e33ff */
[----:B------:R-:W-:Y:S02]  /*2e90*/  IADD3 R14, P1, P0, R20, R14, R173 ;  /* 0x0000000e140e7210 */ /* 0x000fe4000783e0ad */
[----:B------:R-:W-:Y:S01]  /*2ea0*/  SHF.R.S32.HI R0, RZ, 0x1f, R28 ;  /* 0x0000001fff007819 */ /* 0x000fe2000001141c */
[----:B------:R-:W-:Y:S01]  /*2eb0*/  IMAD R15, R41, R28, RZ ;  /* 0x0000001c290f7224 */ /* 0x000fe200078e02ff */
[----:B------:R-:W-:Y:S01]  /*2ec0*/  IADD3.X R11, PT, PT, R11, R12, RZ, P1, P0 ;  /* 0x0000000c0b0b7210 */ /* 0x000fe20000fe04ff */
[----:B------:R-:W-:Y:S01]  /*2ed0*/  IMAD.WIDE.U32 R28, R40, R28, RZ ;  /* 0x0000001c281c7225 */ /* 0x000fe200078e00ff */
[----:B------:R-:W-:-:S03]  /*2ee0*/  SHF.L.U32 R12, R158, 0x4, RZ ;  /* 0x000000049e0c7819 */ /* 0x000fc600000006ff */
[----:B------:R-:W-:Y:S01]  /*2ef0*/  IMAD R0, R0, R40, R15 ;  /* 0x0000002800007224 */ /* 0x000fe200078e020f */
[----:B------:R-:W-:-:S04]  /*2f00*/  IADD3 R14, P0, PT, R14, R28, RZ ;  /* 0x0000001c0e0e7210 */ /* 0x000fc80007f1e0ff */
[----:B------:R-:W-:-:S05]  /*2f10*/  IADD3 R0, PT, PT, R29, R0, RZ ;  /* 0x000000001d007210 */ /* 0x000fca0007ffe0ff */
[----:B------:R-:W-:Y:S02]  /*2f20*/  IMAD.X R15, R11, 0x1, R0, P0 ;  /* 0x000000010b0f7824 */ /* 0x000fe400000e0600 */
[----:B-----5:R2:W3:Y:S01]  /*2f30*/  MUFU.RCP R0, R16 ;  /* 0x0000001000007308 */ /* 0x0204e20000001000 */
[----:B------:R-:W-:Y:S02]  /*2f40*/  IMAD.SHL.U32 R11, R26, 0x40, RZ ;  /* 0x000000401a0b7824 */ /* 0x000fe400078e00ff */
[----:B------:R-:W-:-:S04]  /*2f50*/  IMAD.WIDE.U32 R14, R30, R158, R14 ;  /* 0x0000009e1e0e7225 */ /* 0x000fc800078e000e */
[----:B------:R-:W-:Y:S01]  /*2f60*/  IMAD R30, R159, R30, RZ ;  /* 0x0000001e9f1e7224 */ /* 0x000fe200078e02ff */
[----:B------:R-:W-:-:S04]  /*2f70*/  LEA R164, P0, R14, R18, 0x1 ;  /* 0x000000120ea47211 */ /* 0x000fc800078008ff */
[----:B------:R-:W-:Y:S02]  /*2f80*/  IADD3 R165, PT, PT, R15, R30, RZ ;  /* 0x0000001e0fa57210 */ /* 0x000fe40007ffe0ff */
[----:B------:R-:W-:Y:S02]  /*2f90*/  SHF.R.U32.HI R15, RZ, 0x4, R26 ;  /* 0x00000004ff0f7819 */ /* 0x000fe4000001161a */
[----:B------:R-:W-:Y:S02]  /*2fa0*/  LEA.HI.X R165, R14, R19, R165, 0x1, P0 ;  /* 0x000000130ea57211 */ /* 0x000fe400000f0ca5 */
[C---:B--2---:R-:W-:Y:S02]  /*2fb0*/  LOP3.LUT R16, R11.reuse, 0x1c0, RZ, 0xc0, !PT ;  /* 0x000001c00b107812 */ /* 0x044fe400078ec0ff */
[----:B------:R-:W-:Y:S02]  /*2fc0*/  SHF.L.U64.HI R14, R158, 0x4, R159 ;  /* 0x000000049e0e7819 */ /* 0x000fe4000001029f */
[----:B------:R-:W-:Y:S01]  /*2fd0*/  LOP3.LUT R11, R11, 0x200, RZ, 0xc0, !PT ;  /* 0x000002000b0b7812 */ /* 0x000fe200078ec0ff */
[----:B---3--:R-:W-:Y:S01]  /*2fe0*/  FMUL.FTZ R0, R17, R0 ;  /* 0x0000000011007220 */ /* 0x008fe20000410000 */
        /* <DEDUP_REMOVED lines=16> */
.L_x_12155:
[----:B------:R3:W-:Y:S04]  /*30f0*/  STS.128 [R171+0x8000], RZ ;  /* 0x008000ffab007388 */ /* 0x0007e80000000c00 */
[----:B------:R3:W-:Y:S02]  /*3100*/  STS.128 [R171+0xa000], RZ ;  /* 0x00a000ffab007388 */ /* 0x0007e40000000c00 */
.L_x_12156:
[----:B------:R-:W-:Y:S05]  /*3110*/  BSYNC.RECONVERGENT B0 ;  /* 0x0000000000007941 */ /* 0x000fea0003800200 */
.L_x_12154:
[-C--:B------:R-:W-:Y:S01]  /*3120*/  ISETP.GE.AND P1, PT, R13, R4.reuse, PT ;  /* 0x000000040d00720c */ /* 0x080fe20003f26270 */
[----:B------:R-:W-:Y:S01]  /*3130*/  IMAD.SHL.U32 R15, R15, 0x400, RZ ;  /* 0x000004000f0f7824 */ /* 0x000fe200078e00ff */
[-C--:B------:R-:W-:Y:S01]  /*3140*/  ISETP.GE.AND P2, PT, R7, R4.reuse, PT ;  /* 0x000000040700720c */ /* 0x080fe20003f46270 */
[----:B------:R-:W-:Y:S01]  /*3150*/  BSSY.RECONVERGENT B0, `(.L_x_12157) ;  /* 0x000001e000007945 */ /* 0x000fe20003800200 */
[----:B------:R-:W-:Y:S01]  /*3160*/  ISETP.GE.AND P3, PT, R5, R4, PT ;  /* 0x000000040500720c */ /* 0x000fe20003f66270 */
[----:B------:R-:W-:Y:S01]  /*3170*/  IMAD.SHL.U32 R4, R26, 0x20, RZ ;  /* 0x000000201a047824 */ /* 0x000fe200078e00ff */
[C---:B------:R-:W-:Y:S02]  /*3180*/  LOP3.LUT R7, R16.reuse, 0x8, R26, 0x78, !PT ;  /* 0x0000000810077812 */ /* 0x040fe400078e781a */
[----:B------:R-:W-:Y:S02]  /*3190*/  LOP3.LUT R5, R16, 0x8, R169, 0xf8, !PT ;  /* 0x0000000810057812 */ /* 0x000fe400078ef8a9 */
[----:B------:R-:W-:-:S02]  /*31a0*/  LOP3.LUT R7, R7, 0x38, R6, 0x78, !PT ;  /* 0x0000003807077812 */ /* 0x000fc400078e7806 */
[----:B------:R-:W-:Y:S01]  /*31b0*/  LOP3.LUT R6, R5, 0x38, R6, 0x78, !PT ;  /* 0x0000003805067812 */ /* 0x000fe200078e7806 */
[----:B------:R4:W-:Y:S01]  /*31c0*/  @P1 STS.128 [R171+0x8800], RZ ;  /* 0x008800ffab001388 */ /* 0x0009e20000000c00 */
[----:B------:R-:W-:Y:S02]  /*31d0*/  LOP3.LUT R154, R15, 0x400, RZ, 0xc0, !PT ;  /* 0x000004000f9a7812 */ /* 0x000fe400078ec0ff */
[----:B------:R-:W-:Y:S01]  /*31e0*/  LOP3.LUT R5, R11, 0x7c00, R4, 0xf8, !PT ;  /* 0x00007c000b057812 */ /* 0x000fe200078ef804 */
[----:B------:R4:W-:Y:S01]  /*31f0*/  @P1 STS.128 [R171+0xa800], RZ ;  /* 0x00a800ffab001388 */ /* 0x0009e20000000c00 */
[----:B------:R-:W-:Y:S01]  /*3200*/  LEA R16, P0, R12, R164, 0x1 ;  /* 0x000000a40c107211 */ /* 0x000fe200078008ff */
[----:B------:R-:W-:Y:S02]  /*3210*/  IMAD R154, R7, 0x2, R154 ;  /* 0x00000002079a7824 */ /* 0x000fe400078e029a */
[----:B------:R-:W-:Y:S01]  /*3220*/  IMAD.IADD R4, R6, 0x1, R5 ;  /* 0x0000000106047824 */ /* 0x000fe200078e0205 */
[----:B------:R-:W-:Y:S01]  /*3230*/  LEA.HI.X R17, R12, R165, R14, 0x1, P0 ;  /* 0x000000a50c117211 */ /* 0x000fe200000f0c0e */
        /* <DEDUP_REMOVED lines=15> */
.L_x_12158:
[----:B------:R-:W-:Y:S05]  /*3330*/  BSYNC.RECONVERGENT B0 ;  /* 0x0000000000007941 */ /* 0x000fea0003800200 */
.L_x_12157:
[----:B------:R1:W-:Y:S01]  /*3340*/  @P2 STS.128 [R171+0x9000], RZ ;  /* 0x009000ffab002388 */ /* 0x0003e20000000c00 */
[----:B------:R-:W-:Y:S01]  /*3350*/  BSSY.RECONVERGENT B0, `(.L_x_12159) ;  /* 0x0000013000007945 */ /* 0x000fe20003800200 */
[----:B------:R-:W-:Y:S02]  /*3360*/  LEA R155, R4, R9, 0x1 ;  /* 0x00000009049b7211 */ /* 0x000fe400078e08ff */
[----:B------:R1:W-:Y:S01]  /*3370*/  @P2 STS.128 [R171+0xb000], RZ ;  /* 0x00b000ffab002388 */ /* 0x0003e20000000c00 */
[----:B------:R-:W-:Y:S01]  /*3380*/  IADD3 R154, PT, PT, R9, R154, RZ ;  /* 0x0000009a099a7210 */ /* 0x000fe20007ffe0ff */
        /* <DEDUP_REMOVED lines=15> */
.L_x_12160:
[----:B------:R-:W-:Y:S05]  /*3480*/  BSYNC.RECONVERGENT B0 ;  /* 0x0000000000007941 */ /* 0x000fea0003800200 */
.L_x_12159:
        /* <DEDUP_REMOVED lines=18> */
.L_x_12162:
[----:B------:R-:W-:Y:S05]  /*35b0*/  BSYNC.RECONVERGENT B0 ;  /* 0x0000000000007941 */ /* 0x000fea0003800200 */
.L_x_12161:
[----:B------:R-:W-:Y:S01]  /*35c0*/  LDSM.16.M88.4 R84, [R155] ;  /* 0x000000009b54783b */ /* 0x000fe20000000200 */
[----:B-1----:R-:W-:Y:S01]  /*35d0*/  IMAD.MOV.U32 R5, RZ, RZ, 0x20 ;  /* 0x00000020ff057424 */ /* 0x002fe200078e00ff */
[----:B------:R-:W-:Y:S01]  /*35e0*/  R2P PR, R26, 0x6 ;  /* 0x000000061a007804 */ /* 0x000fe20000000000 */
[----:B------:R-:W-:Y:S01]  /*35f0*/  IMAD.MOV.U32 R7, RZ, RZ, 0x40 ;  /* 0x00000040ff077424 */ /* 0x000fe200078e00ff */
[----:B------:R-:W1:Y:S01]  /*3600*/  LDSM.16.M88.4 R56, [R154+0x4000] ;  /* 0x004000009a38783b */ /* 0x000e620000000200 */
[----:B------:R-:W-:Y:S01]  /*3610*/  ISETP.GT.AND P0, PT, R168, R161, PT ;  /* 0x000000a1a800720c */ /* 0x000fe20003f04270 */
[----:B------:R-:W-:Y:S01]  /*3620*/  BSSY.RECONVERGENT B1, `(.L_x_12163) ;  /* 0x00000f2000017945 */ /* 0x000fe20003800200 */
[----:B------:R-:W-:Y:S01]  /*3630*/  SEL R5, R5, 0xffffffe0, !P1 ;  /* 0xffffffe005057807 */ /* 0x000fe20004800000 */
[----:B------:R-:W5:Y:S01]  /*3640*/  LDSM.16.M88.4 R48, [R154+0x4800] ;  /* 0x004800009a30783b */ /* 0x000f620000000200 */
[----:B------:R-:W-:Y:S02]  /*3650*/  SEL R7, R7, 0xffffffc0, !P2 ;  /* 0xffffffc007077807 */ /* 0x000fe40005000000 */
[C---:B------:R-:W-:Y:S01]  /*3660*/  IADD3 R149, PT, PT, R154.reuse, R5, RZ ;  /* 0x000000059a957210 */ /* 0x040fe20007ffe0ff */
[----:B------:R-:W3:Y:S01]  /*3670*/  LDSM.16.M88.4 R40, [R154+0x5000] ;  /* 0x005000009a28783b */ /* 0x000ee20000000200 */
        /* <DEDUP_REMOVED lines=9> */
[----:B------:R-:W2:Y:S04]  /*3710*/  LDSM.16.M88.4 R12, [R149+0x5000] ;  /* 0x00500000950c783b */ /* 0x000ea80000000200 */
[----:B------:R-:W-:Y:S04]  /*3720*/  LDSM.16.M88.4 R32, [R152] ;  /* 0x000000009820783b */ /* 0x000fe80000000200 */
[----:B------:R-:W-:Y:S01]  /*3730*/  LDSM.16.M88.4 R92, [R148+0x4000] ;  /* 0x00400000945c783b */ /* 0x000fe20000000200 */
[C---:B-1----:R-:W-:Y:S03]  /*3740*/  HMMA.16816.F32 R60, R84.reuse, R56, RZ ;  /* 0x00000038543c723c */ /* 0x042fe600000018ff */
[----:B------:R-:W-:Y:S04]  /*3750*/  LDSM.16.M88.4 R88, [R148+0x4800] ;  /* 0x004800009458783b */ /* 0x000fe80000000200 */
[----:B------:R-:W-:Y:S01]  /*3760*/  LDSM.16.M88.4 R68, [R148+0x5000] ;  /* 0x005000009444783b */ /* 0x000fe20000000200 */
[C---:B-----5:R-:W-:Y:S03]  /*3770*/  HMMA.16816.F32 R52, R84.reuse, R48, RZ ;  /* 0x000000305434723c */ /* 0x060fe600000018ff */
        /* <DEDUP_REMOVED lines=8> */
[C---:B----4-:R-:W-:Y:S08]  /*3800*/  HMMA.16816.F32 R36, R84.reuse, R20, RZ ;  /* 0x000000145424723c */ /* 0x050ff000000018ff */
[----:B------:R-:W-:Y:S01]  /*3810*/  HMMA.16816.F32 R84, R84, R22, RZ ;  /* 0x000000165454723c */ /* 0x000fe200000018ff */
        /* <DEDUP_REMOVED lines=9> */
[----:B------:R-:W3:Y:S07]  /*38b0*/  LDSM.16.M88.4 R12, [R151] ;  /* 0x00000000970c783b */ /* 0x000eee0000000200 */
[C---:B-1----:R-:W-:Y:S08]  /*38c0*/  HMMA.16816.F32 R36, R16.reuse, R20, R36 ;  /* 0x000000141024723c */ /* 0x042ff00000001824 */
[----:B------:R-:W-:Y:S01]  /*38d0*/  HMMA.16816.F32 R84, R16, R22, R84 ;  /* 0x000000161054723c */ /* 0x000fe20000001854 */
[----:B------:R-:W1:Y:S04]  /*38e0*/  LDSM.16.M88.4 R20, [R147+0x5000] ;  /* 0x005000009314783b */ /* 0x000e680000000200 */
        /* <DEDUP_REMOVED lines=10> */
[C---:B--2---:R-:W-:Y:S08]  /*3990*/  HMMA.16816.F32 R36, R32.reuse, R64, R36 ;  /* 0x000000402024723c */ /* 0x044ff00000001824 */
[----:B------:R-:W-:Y:S01]  /*39a0*/  HMMA.16816.F32 R84, R32, R66, R84 ;  /* 0x000000422054723c */ /* 0x000fe20000001854 */
[----:B------:R-:W2:Y:S04]  /*39b0*/  LDSM.16.M88.4 R64, [R154+0x7000] ;  /* 0x007000009a40783b */ /* 0x000ea80000000200 */
[----:B------:R-:W2:Y:S03]  /*39c0*/  LDSM.16.M88.4 R32, [R154+0x7800] ;  /* 0x007800009a20783b */ /* 0x000ea60000000200 */
        /* <DEDUP_REMOVED lines=10> */
[----:B------:R-:W-:Y:S01]  /*3a70*/  HMMA.16816.F32 R84, R12, R18, R84 ;  /* 0x000000120c54723c */ /* 0x000fe20000001854 */
[----:B------:R-:W3:Y:S04]  /*3a80*/  LDSM.16.M88.4 R16, [R149+0x6800] ;  /* 0x006800009510783b */ /* 0x000ee80000000200 */
[----:B------:R-:W4:Y:S03]  /*3a90*/  LDSM.16.M88.4 R12, [R149+0x7000] ;  /* 0x00700000950c783b */ /* 0x000f260000000200 */
[C---:B------:R-:W-:Y:S08]  /*3aa0*/  HMMA.16816.F32 R60, R28.reuse, R72, R60 ;  /* 0x000000481c3c723c */ /* 0x040ff0000000183c */
[C---:B------:R-:W-:Y:S01]  /*3ab0*/  HMMA.16816.F32 R56, R28.reuse, R74, R56 ;  /* 0x0000004a1c38723c */ /* 0x040fe20000001838 */
[----:B------:R-:W4:Y:S07]  /*3ac0*/  LDSM.16.M88.4 R72, [R148+0x6800] ;  /* 0x006800009448783b */ /* 0x000f2e0000000200 */
        /* <DEDUP_REMOVED lines=8> */
[----:B------:R-:W-:Y:S04]  /*3b50*/  LDSM.16.M88.4 R32, [R151+0x2000] ;  /* 0x002000009720783b */ /* 0x000fe80000000200 */
[----:B------:R-:W2:Y:S03]  /*3b60*/  LDSM.16.M88.4 R28, [R147+0x6000] ;  /* 0x00600000931c783b */ /* 0x000ea60000000200 */
        /* <DEDUP_REMOVED lines=18> */
[C---:B--2---:R-:W-:Y:S08]  /*3c90*/  HMMA.16816.F32 R36, R80.reuse, R64, R36 ;  /* 0x000000405024723c */ /* 0x044ff00000001824 */
[----:B------:R-:W-:Y:S08]  /*3ca0*/  HMMA.16816.F32 R84, R80, R66, R84 ;  /* 0x000000425054723c */ /* 0x000ff00000001854 */
[C---:B------:R-:W-:Y:S08]  /*3cb0*/  HMMA.16816.F32 R60, R32.reuse, R28, R60 ;  /* 0x0000001c203c723c */ /* 0x040ff0000000183c */
[C---:B------:R-:W-:Y:S08]  /*3cc0*/  HMMA.16816.F32 R56, R32.reuse, R30, R56 ;  /* 0x0000001e2038723c */ /* 0x040ff00000001838 */
[C---:B-1----:R-:W-:Y:S08]  /*3cd0*/  HMMA.16816.F32 R52, R32.reuse, R20, R52 ;  /* 0x000000142034723c */ /* 0x042ff00000001834 */
        /* <DEDUP_REMOVED lines=20> */
.L_x_12166:
        /* <DEDUP_REMOVED lines=60> */
.L_x_12167:
[----:B------:R-:W-:Y:S05]  /*41e0*/  BSYNC.RECONVERGENT B0 ;  /* 0x0000000000007941 */ /* 0x000fea0003800200 */
.L_x_12165:
        /* <DEDUP_REMOVED lines=11> */
[----:B------:R1:W-:Y:S01]  /*42a0*/  @!P1 LDGSTS.E.BYPASS.LTC128B.128 [R171+0x4000], desc[UR4][R162.64] ;  /* 0x04000000a2ab9fae */ /* 0x0003e2000b981a04 */
[----:B------:R-:W-:-:S03]  /*42b0*/  IMAD.X R17, R12, 0x1, R15, P3 ;  /* 0x000000010c117824 */ /* 0x000fc600018e060f */
[----:B------:R1:W-:Y:S01]  /*42c0*/  @P1 STS.128 [R171+0x4000], RZ ;  /* 0x004000ffab001388 */ /* 0x0003e20000000c00 */
[----:B------:R-:W-:Y:S02]  /*42d0*/  IMAD.X R19, R17, 0x1, R12, P2 ;  /* 0x0000000111137824 */ /* 0x000fe400010e060c */
[----:B------:R-:W-:Y:S01]  /*42e0*/  @!P0 IMAD.MOV.U32 R12, RZ, RZ, R16 ;  /* 0x000000ffff0c8224 */ /* 0x000fe200078e0010 */
[----:B------:R-:W-:Y:S01]  /*42f0*/  @!PT LDS RZ, [RZ] ;  /* 0x00000000fffff984 */ /* 0x000fe20000000800 */
[----:B------:R-:W-:Y:S01]  /*4300*/  @!PT LDS RZ, [RZ] ;  /* 0x00000000fffff984 */ /* 0x000fe20000000800 */
[----:B------:R-:W-:Y:S01]  /*4310*/  @!PT LDS RZ, [RZ] ;  /* 0x00000000fffff984 */ /* 0x000fe20000000800 */
[----:B------:R1:W-:Y:S01]  /*4320*/  @!P0 LDGSTS.E.BYPASS.LTC128B.128 [R171+0x6000], desc[UR4][R162.64+0x80] ;  /* 0x06000080a2ab8fae */ /* 0x0003e2000b981a04 */
[----:B------:R-:W-:-:S03]  /*4330*/  @!P0 IMAD.MOV.U32 R13, RZ, RZ, R17 ;  /* 0x000000ffff0d8224 */ /* 0x000fc600078e0011 */
        /* <DEDUP_REMOVED lines=32> */
.L_x_12164:
[----:B------:R-:W-:Y:S05]  /*4540*/  BSYNC.RECONVERGENT B1 ;  /* 0x0000000000017941 */ /* 0x000fea0003800200 */
.L_x_12163:
[----:B------:R-:W2:Y:S01]  /*4550*/  LD.E R117, desc[UR4][R2.64+0xdc] ;  /* 0x0000dc0402757980 */ /* 0x000ea2000c101900 */
        /* <DEDUP_REMOVED lines=13> */
[----:B-1----:R-:W-:Y:S01]  /*4630*/  IMAD.IADD R15, R4, 0x1, R25 ;  /* 0x00000001040f7824 */ /* 0x002fe200078e0219 */
[----:B------:R-:W-:Y:S01]  /*4640*/  LDSM.16.MT88.4 R72, [R146+0xa000] ;  /* 0x00a000009248783b */ /* 0x000fe20000004200 */
        /* <DEDUP_REMOVED lines=18> */
[C---:B------:R-:W-:Y:S01]  /*4770*/  VIADD R8, R68.reuse, 0x21 ;  /* 0x0000002144087836 */ /* 0x040fe20000000000 */
[----:B------:R-:W-:Y:S01]  /*4780*/  I2FP.F32.S32 R13, R13 ;  /* 0x0000000d000d7245 */ /* 0x000fe20000201400 */
[C---:B------:R-:W-:Y:S01]  /*4790*/  VIADD R64, R68.reuse, 0x11 ;  /* 0x0000001144407836 */ /* 0x040fe20000000000 */
[----:B------:R-:W-:Y:S01]  /*47a0*/  IABS R14, R14 ;  /* 0x0000000e000e7213 */ /* 0x000fe20000000000 */
[C---:B------:R-:W-:Y:S01]  /*47b0*/  IMAD.IADD R10, R15.reuse, 0x1, -R8 ;  /* 0x000000010f0a7824 */ /* 0x040fe200078e0a08 */
[----:B------:R-:W-:Y:S01]  /*47c0*/  IABS R17, R17 ;  /* 0x0000001100117213 */ /* 0x000fe20000000000 */
[----:B------:R-:W-:Y:S02]  /*47d0*/  VIADD R20, R68, 0x29 ;  /* 0x0000002944147836 */ /* 0x000fe40000000000 */
[----:B------:R-:W-:Y:S01]  /*47e0*/  FFMA.FTZ R52, -R0, R13, R52 ;  /* 0x0000000d00347223 */ /* 0x000fe20000010134 */
[----:B------:R-:W-:Y:S01]  /*47f0*/  I2FP.F32.S32 R14, R14 ;  /* 0x0000000e000e7245 */ /* 0x000fe20000201400 */
[C---:B------:R-:W-:Y:S01]  /*4800*/  IMAD.IADD R13, R15.reuse, 0x1, -R64 ;  /* 0x000000010f0d7824 */ /* 0x040fe200078e0a40 */
[----:B------:R-:W-:Y:S01]  /*4810*/  IABS R10, R10 ;  /* 0x0000000a000a7213 */ /* 0x000fe20000000000 */
[----:B------:R-:W-:Y:S01]  /*4820*/  VIADD R18, R68, 0x30 ;  /* 0x0000003044127836 */ /* 0x000fe20000000000 */
[----:B------:R-:W-:Y:S01]  /*4830*/  I2FP.F32.S32 R17, R17 ;  /* 0x0000001100117245 */ /* 0x000fe20000201400 */
[----:B------:R-:W-:Y:S01]  /*4840*/  FFMA.FTZ R31, -R0, R14, R49 ;  /* 0x0000000e001f7223 */ /* 0x000fe20000010131 */
[----:B------:R-:W-:Y:S01]  /*4850*/  I2FP.F32.S32 R10, R10 ;  /* 0x0000000a000a7245 */ /* 0x000fe20000201400 */
        /* <DEDUP_REMOVED lines=9> */
[----:B------:R-:W-:Y:S01]  /*48f0*/  VIADD R66, R68, 0x1 ;  /* 0x0000000144427836 */ /* 0x000fe20000000000 */
[----:B------:R-:W-:Y:S01]  /*4900*/  IABS R10, R10 ;  /* 0x0000000a000a7213 */ /* 0x000fe20000000000 */
[----:B------:R-:W-:Y:S01]  /*4910*/  FFMA.FTZ R13, -R0, R13, R53 ;  /* 0x0000000d000d7223 */ /* 0x000fe20000010135 */
[----:B------:R-:W-:Y:S01]  /*4920*/  IABS R17, R17 ;  /* 0x0000001100117213 */ /* 0x000fe20000000000 */
[C---:B------:R-:W-:Y:S01]  /*4930*/  VIADD R53, R15.reuse, 0x8 ;  /* 0x000000080f357836 */ /* 0x040fe20000000000 */
[----:B------:R-:W-:Y:S01]  /*4940*/  I2FP.F32.S32 R10, R10 ;  /* 0x0000000a000a7245 */ /* 0x000fe20000201400 */
[----:B------:R-:W-:Y:S01]  /*4950*/  IMAD.IADD R35, R15, 0x1, -R66 ;  /* 0x000000010f237824 */ /* 0x000fe200078e0a42 */
[----:B------:R-:W-:Y:S01]  /*4960*/  I2FP.F32.S32 R19, R19 ;  /* 0x0000001300137245 */ /* 0x000fe20000201400 */
[----:B------:R-:W-:Y:S01]  /*4970*/  VIADD R34, R68, 0x18 ;  /* 0x0000001844227836 */ /* 0x000fe20000000000 */
[----:B------:R-:W-:Y:S01]  /*4980*/  I2FP.F32.S32 R17, R17 ;  /* 0x0000001100117245 */ /* 0x000fe20000201400 */
[----:B------:R-:W-:Y:S01]  /*4990*/  FFMA.FTZ R135, -R0, R10, R41 ;  /* 0x0000000a00877223 */ /* 0x000fe20000010129 */
[----:B------:R-:W-:Y:S01]  /*49a0*/  VIADD R10, R68, 0x39 ;  /* 0x00000039440a7836 */ /* 0x000fe20000000000 */
[----:B------:R-:W-:Y:S01]  /*49b0*/  ISETP.GE.AND P0, PT, R66, R25, PT ;  /* 0x000000194200720c */ /* 0x000fe20003f06270 */
[----:B------:R-:W-:Y:S01]  /*49c0*/  FFMA.FTZ R36, -R0, R19, R36 ;  /* 0x0000001300247223 */ /* 0x000fe20000010124 */
[----:B------:R-:W-:-:S02]  /*49d0*/  IMAD.IADD R66, R53, 0x1, -R66 ;  /* 0x0000000135427824 */ /* 0x000fc400078e0a42 */
[----:B------:R-:W-:Y:S01]  /*49e0*/  FFMA.FTZ R84, -R0, R17, R84 ;  /* 0x0000001100547223 */ /* 0x000fe20000010154 */
[C---:B------:R-:W-:Y:S01]  /*49f0*/  VIADD R22, R68.reuse, 0x28 ;  /* 0x0000002844167836 */ /* 0x040fe20000000000 */
[----:B------:R-:W-:Y:S01]  /*4a00*/  IABS R35, R35 ;  /* 0x0000002300237213 */ /* 0x000fe20000000000 */
[----:B------:R-:W-:Y:S01]  /*4a10*/  VIADD R16, R68, 0x31 ;  /* 0x0000003144107836 */ /* 0x000fe20000000000 */
[----:B------:R-:W-:Y:S01]  /*4a20*/  IABS R66, R66 ;  /* 0x0000004200427213 */ /* 0x000fe20000000000 */
[C---:B------:R-:W-:Y:S01]  /*4a30*/  IMAD.IADD R19, R15.reuse, 0x1, -R10 ;  /* 0x000000010f137824 */ /* 0x040fe200078e0a0a */
[----:B------:R-:W-:Y:S01]  /*4a40*/  I2FP.F32.S32 R35, R35 ;  /* 0x0000002300237245 */ /* 0x000fe20000201400 */
[C---:B------:R-:W-:Y:S01]  /*4a50*/  IMAD.IADD R33, R15.reuse, 0x1, -R34 ;  /* 0x000000010f217824 */ /* 0x040fe200078e0a22 */
[----:B------:R-:W-:Y:S01]  /*4a60*/  I2FP.F32.S32 R66, R66 ;  /* 0x0000004200427245 */ /* 0x000fe20000201400 */
[C---:B------:R-:W-:Y:S01]  /*4a70*/  IMAD.IADD R21, R15.reuse, 0x1, -R22 ;  /* 0x000000010f157824 */ /* 0x040fe200078e0a16 */
[----:B------:R-:W-:Y:S01]  /*4a80*/  ISETP.GE.AND P4, PT, R12, R25, PT ;  /* 0x000000190c00720c */ /* 0x000fe20003f86270 */
[----:B------:R-:W-:-:S02]  /*4a90*/  IMAD.IADD R124, R15, 0x1, -R16 ;  /* 0x000000010f7c7824 */ /* 0x000fc400078e0a10 */
[C---:B------:R-:W-:Y:S01]  /*4aa0*/  FFMA.FTZ R35, -R0.reuse, R35, R61 ;  /* 0x0000002300237223 */ /* 0x040fe2000001013d */
[--C-:B------:R-:W-:Y:S01]  /*4ab0*/  IMAD.IADD R17, R15, 0x1, -R68.reuse ;  /* 0x000000010f117824 */ /* 0x100fe200078e0a44 */
[----:B------:R-:W-:Y:S01]  /*4ac0*/  IABS R15, R19 ;  /* 0x00000013000f7213 */ /* 0x000fe20000000000 */
[C---:B------:R-:W-:Y:S01]  /*4ad0*/  IMAD.IADD R68, R53.reuse, 0x1, -R68 ;  /* 0x0000000135447824 */ /* 0x040fe200078e0a44 */
        /* <DEDUP_REMOVED lines=11> */
[----:B------:R-:W-:Y:S01]  /*4b90*/  IMAD.IADD R145, R7, 0x1, R150 ;  /* 0x0000000107917824 */ /* 0x000fe200078e0296 */
[----:B------:R-:W-:Y:S01]  /*4ba0*/  ISETP.GE.AND P3, PT, R64, R25, PT ;  /* 0x000000194000720c */ /* 0x000fe20003f66270 */
[C---:B------:R-:W-:Y:S01]  /*4bb0*/  IMAD.IADD R64, R53.reuse, 0x1, -R64 ;  /* 0x0000000135407824 */ /* 0x040fe200078e0a40 */
[----:B------:R-:W-:Y:S01]  /*4bc0*/  IABS R4, R4 ;  /* 0x0000000400047213 */ /* 0x000fe20000000000 */
[C---:B------:R-:W-:Y:S01]  /*4bd0*/  FFMA.FTZ R124, -R0.reuse, R124, R37 ;  /* 0x0000007c007c7223 */ /* 0x040fe20000010125 */
[----:B------:R-:W-:Y:S01]  /*4be0*/  I2FP.F32.S32 R15, R68 ;  /* 0x00000044000f7245 */ /* 0x000fe20000201400 */
[----:B------:R-:W-:Y:S01]  /*4bf0*/  IMAD.IADD R37, R53, 0x1, -R28 ;  /* 0x0000000135257824 */ /* 0x000fe200078e0a1c */
[----:B------:R-:W-:Y:S01]  /*4c00*/  I2FP.F32.S32 R17, R17 ;  /* 0x0000001100117245 */ /* 0x000fe20000201400 */
[----:B------:R-:W-:Y:S01]  /*4c10*/  IMAD.IADD R144, R5, 0x1, R145 ;  /* 0x0000000105907824 */ /* 0x000fe200078e0291 */
[----:B------:R-:W-:Y:S01]  /*4c20*/  IABS R12, R12 ;  /* 0x0000000c000c7213 */ /* 0x000fe20000000000 */
[C---:B------:R-:W-:Y:S01]  /*4c30*/  FFMA.FTZ R15, -R0.reuse, R15, R62 ;  /* 0x0000000f000f7223 */ /* 0x040fe2000001013e */
[----:B------:R-:W-:Y:S01]  /*4c40*/  I2FP.F32.S32 R21, R21 ;  /* 0x0000001500157245 */ /* 0x000fe20000201400 */
[CC--:B------:R-:W-:Y:S01]  /*4c50*/  FFMA.FTZ R41, -R0.reuse, R17.reuse, R60 ;  /* 0x0000001100297223 */ /* 0x0c0fe2000001013c */
[----:B------:R-:W-:Y:S01]  /*4c60*/  FSEL R35, R35, -INF , !P0 ;  /* 0xff80000023237808 */ /* 0x000fe20004000000 */
[C---:B------:R-:W-:Y:S01]  /*4c70*/  FFMA.FTZ R23, -R0.reuse, R17, R58 ;  /* 0x0000001100177223 */ /* 0x040fe2000001013a */
[----:B------:R-:W-:Y:S01]  /*4c80*/  FSEL R29, R29, -INF , !P0 ;  /* 0xff8000001d1d7808 */ /* 0x000fe20004000000 */
[----:B------:R-:W-:Y:S01]  /*4c90*/  FFMA.FTZ R40, -R0, R21, R40 ;  /* 0x0000001500287223 */ /* 0x000fe20000010128 */
[----:B------:R-:W-:Y:S01]  /*4ca0*/  I2FP.F32.S32 R4, R4 ;  /* 0x0000000400047245 */ /* 0x000fe20000201400 */
[----:B------:R-:W-:Y:S01]  /*4cb0*/  LDSM.16.MT88.4 R80, [R145+0xa000] ;  /* 0x00a000009150783b */ /* 0x000fe20000004200 */
[----:B------:R-:W-:-:S02]  /*4cc0*/  ISETP.GE.AND P0, PT, R28, R25, PT ;  /* 0x000000191c00720c */ /* 0x000fc40003f06270 */
[----:B------:R-:W-:Y:S01]  /*4cd0*/  IABS R33, R33 ;  /* 0x0000002100217213 */ /* 0x000fe20000000000 */
[C---:B------:R-:W-:Y:S01]  /*4ce0*/  FFMA.FTZ R21, -R0.reuse, R4, R59 ;  /* 0x0000000400157223 */ /* 0x040fe2000001013b */
[----:B------:R-:W-:Y:S02]  /*4cf0*/  IABS R28, R64 ;  /* 0x00000040001c7213 */ /* 0x000fe40000000000 */
[----:B------:R-:W-:Y:S01]  /*4d00*/  I2FP.F32.S32 R12, R12 ;  /* 0x0000000c000c7245 */ /* 0x000fe20000201400 */
[----:B------:R-:W-:Y:S01]  /*4d10*/  LDSM.16.MT88.4 R64, [R150+0xa000] ;  /* 0x00a000009640783b */ /* 0x000fe20000004200 */
[----:B------:R-:W-:Y:S02]  /*4d20*/  IABS R19, R19 ;  /* 0x0000001300137213 */ /* 0x000fe40000000000 */
[----:B------:R-:W-:Y:S01]  /*4d30*/  I2FP.F32.S32 R33, R33 ;  /* 0x0000002100217245 */ /* 0x000fe20000201400 */
[----:B------:R-:W-:Y:S01]  /*4d40*/  FFMA.FTZ R51, -R0, R12, R51 ;  /* 0x0000000c00337223 */ /* 0x000fe20000010133 */
[----:B------:R-:W-:-:S02]  /*4d50*/  IABS R37, R37 ;  /* 0x0000002500257213 */ /* 0x000fc40000000000 */
[----:B------:R-:W-:Y:S01]  /*4d60*/  I2FP.F32.S32 R28, R28 ;  /* 0x0000001c001c7245 */ /* 0x000fe20000201400 */
[C---:B------:R-:W-:Y:S01]  /*4d70*/  FFMA.FTZ R33, -R0.reuse, R33, R48 ;  /* 0x0000002100217223 */ /* 0x040fe20000010130 */
[----:B------:R-:W-:Y:S01]  /*4d80*/  FSEL R4, R15, -INF , !P1 ;  /* 0xff8000000f047808 */ /* 0x000fe20004800000 */
[----:B------:R-:W-:Y:S01]  /*4d90*/  IMAD.IADD R15, R53, 0x1, -R34 ;  /* 0x00000001350f7824 */ /* 0x000fe200078e0a22 */
[----:B------:R-:W-:Y:S01]  /*4da0*/  FSEL R41, R41, -INF , !P1 ;  /* 0xff80000029297808 */ /* 0x000fe20004800000 */
[----:B------:R-:W-:Y:S01]  /*4db0*/  FFMA.FTZ R17, -R0, R28, R55 ;  /* 0x0000001c00117223 */ /* 0x000fe20000010137 */
[----:B------:R-:W-:Y:S02]  /*4dc0*/  FSEL R12, R56, -INF , !P6 ;  /* 0xff800000380c7808 */ /* 0x000fe40007000000 */
[----:B------:R-:W-:Y:S02]  /*4dd0*/  I2FP.F32.S32 R19, R19 ;  /* 0x0000001300137245 */ /* 0x000fe40000201400 */
[----:B------:R-:W-:-:S02]  /*4de0*/  I2FP.F32.S32 R37, R37 ;  /* 0x0000002500257245 */ /* 0x000fc40000201400 */
[----:B------:R-:W-:Y:S01]  /*4df0*/  ISETP.GE.AND P2, PT, R34, R25, PT ;  /* 0x000000192200720c */ /* 0x000fe20003f46270 */
[C---:B------:R-:W-:Y:S01]  /*4e00*/  FFMA.FTZ R19, -R0.reuse, R19, R54 ;  /* 0x0000001300137223 */ /* 0x040fe20000010136 */
[----:B------:R-:W-:Y:S01]  /*4e10*/  FSEL R49, R57, -INF , !P5 ;  /* 0xff80000039317808 */ /* 0x000fe20006800000 */
[----:B------:R-:W-:Y:S01]  /*4e20*/  FFMA.FTZ R46, -R0, R37, R46 ;  /* 0x00000025002e7223 */ /* 0x000fe2000001012e */
[----:B------:R-:W-:Y:S01]  /*4e30*/  FSEL R45, R52, -INF , !P4 ;  /* 0xff800000342d7808 */ /* 0x000fe20006000000 */
[----:B------:R-:W-:Y:S01]  /*4e40*/  LDSM.16.MT88.4 R56, [R144+0x8000] ;  /* 0x008000009038783b */ /* 0x000fe20000004200 */
[----:B------:R-:W-:Y:S02]  /*4e50*/  FMNMX3.FTZ R28, R41, R35, R12, !PT ;  /* 0x00000023291c7276 */ /* 0x000fe4000781000c */
[----:B------:R-:W-:Y:S02]  /*4e60*/  IABS R15, R15 ;  /* 0x0000000f000f7213 */ /* 0x000fe40000000000 */
[----:B------:R-:W-:-:S02]  /*4e70*/  ISETP.GE.AND P1, PT, R30, R25, PT ;  /* 0x000000191e00720c */ /* 0x000fc40003f26270 */
[----:B------:R-:W-:Y:S02]  /*4e80*/  FSEL R37, R13, -INF , !P3 ;  /* 0xff8000000d257808 */ /* 0x000fe40005800000 */
[----:B------:R-:W-:Y:S02]  /*4e90*/  FSEL R33, R33, -INF , !P2 ;  /* 0xff80000021217808 */ /* 0x000fe40005000000 */
[----:B------:R-:W-:Y:S02]  /*4ea0*/  FMNMX3.FTZ R28, R28, R49, R45, !PT ;  /* 0x000000311c1c7276 */ /* 0x000fe4000781002d */
[----:B------:R-:W-:Y:S02]  /*4eb0*/  I2FP.F32.S32 R15, R15 ;  /* 0x0000000f000f7245 */ /* 0x000fe40000201400 */
[----:B------:R-:W-:Y:S02]  /*4ec0*/  FSEL R23, R23, -INF , !P6 ;  /* 0xff80000017177808 */ /* 0x000fe40007000000 */
[----:B------:R-:W-:Y:S01]  /*4ed0*/  FSEL R21, R21, -INF , !P5 ;  /* 0xff80000015157808 */ /* 0x000fe20006800000 */
[----:B------:R-:W-:Y:S01]  /*4ee0*/  FFMA.FTZ R15, -R0, R15, R50 ;  /* 0x0000000f000f7223 */ /* 0x000fe20000010132 */
[----:B------:R-:W-:-:S02]  /*4ef0*/  FSEL R19, R19, -INF , !P4 ;  /* 0xff80000013137808 */ /* 0x000fc40006000000 */
[-C--:B------:R-:W-:Y:S01]  /*4f00*/  ISETP.GE.AND P6, PT, R8, R25.reuse, PT ;  /* 0x000000190800720c */ /* 0x080fe20003fc6270 */
[C---:B------:R-:W-:Y:S01]  /*4f10*/  IMAD.IADD R8, R53.reuse, 0x1, -R8 ;  /* 0x0000000135087824 */ /* 0x040fe200078e0a08 */
[-C--:B------:R-:W-:Y:S01]  /*4f20*/  ISETP.GE.AND P5, PT, R22, R25.reuse, PT ;  /* 0x000000191600720c */ /* 0x080fe20003fa6270 */
[C---:B------:R-:W-:Y:S01]  /*4f30*/  IMAD.IADD R22, R53.reuse, 0x1, -R22 ;  /* 0x0000000135167824 */ /* 0x040fe200078e0a16 */
[----:B------:R-:W-:Y:S01]  /*4f40*/  ISETP.GE.AND P4, PT, R20, R25, PT ;  /* 0x000000191400720c */ /* 0x000fe20003f86270 */
[----:B------:R-:W-:Y:S01]  /*4f50*/  IMAD.IADD R20, R53, 0x1, -R20 ;  /* 0x0000000135147824 */ /* 0x000fe200078e0a14 */
[----:B------:R-:W-:Y:S02]  /*4f60*/  FSEL R31, R31, -INF , !P1 ;  /* 0xff8000001f1f7808 */ /* 0x000fe40004800000 */
[----:B------:R-:W-:Y:S02]  /*4f70*/  FSEL R141, R44, -INF , !P0 ;  /* 0xff8000002c8d7808 */ /* 0x000fe40004000000 */
[----:B------:R-:W-:-:S02]  /*4f80*/  FMNMX3.FTZ R28, R28, R37, R33, !PT ;  /* 0x000000251c1c7276 */ /* 0x000fc40007810021 */
[----:B------:R-:W-:Y:S02]  /*4f90*/  FSEL R17, R17, -INF , !P3 ;  /* 0xff80000011117808 */ /* 0x000fe40005800000 */
[----:B------:R-:W-:Y:S01]  /*4fa0*/  ISETP.GE.AND P3, PT, R18, R25, PT ;  /* 0x000000191200720c */ /* 0x000fe20003f66270 */
[----:B------:R-:W-:Y:S01]  /*4fb0*/  IMAD.IADD R18, R53, 0x1, -R18 ;  /* 0x0000000135127824 */ /* 0x000fe200078e0a12 */
[----:B------:R-:W-:Y:S02]  /*4fc0*/  FSEL R139, R139, -INF , !P6 ;  /* 0xff8000008b8b7808 */ /* 0x000fe40007000000 */
[----:B------:R-:W-:Y:S02]  /*4fd0*/  FSEL R137, R40, -INF , !P5 ;  /* 0xff80000028897808 */ /* 0x000fe40006800000 */
[----:B------:R-:W-:Y:S02]  /*4fe0*/  FMNMX3.FTZ R28, R28, R31, R141, !PT ;  /* 0x0000001f1c1c7276 */ /* 0x000fe4000781008d */
[----:B------:R-:W-:-:S02]  /*4ff0*/  IABS R20, R20 ;  /* 0x0000001400147213 */ /* 0x000fc40000000000 */
[----:B------:R-:W-:Y:S02]  /*5000*/  FSEL R15, R15, -INF , !P2 ;  /* 0xff8000000f0f7808 */ /* 0x000fe40005000000 */
[----:B------:R-:W-:Y:S02]  /*5010*/  FSEL R13, R51, -INF , !P1 ;  /* 0xff800000330d7808 */ /* 0x000fe40004800000 */
[-C--:B------:R-:W-:Y:S01]  /*5020*/  ISETP.GE.AND P2, PT, R16, R25.reuse, PT ;  /* 0x000000191000720c */ /* 0x080fe20003f46270 */
[C---:B------:R-:W-:Y:S01]  /*5030*/  IMAD.IADD R16, R53.reuse, 0x1, -R16 ;  /* 0x0000000135107824 */ /* 0x040fe200078e0a10 */
[----:B------:R-:W-:Y:S01]  /*5040*/  ISETP.GE.AND P1, PT, R14, R25, PT ;  /* 0x000000190e00720c */ /* 0x000fe20003f26270 */
[----:B------:R-:W-:Y:S01]  /*5050*/  IMAD.IADD R14, R53, 0x1, -R14 ;  /* 0x00000001350e7824 */ /* 0x000fe200078e0a0e */
[----:B------:R-:W-:Y:S02]  /*5060*/  FSEL R135, R135, -INF , !P4 ;  /* 0xff80000087877808 */ /* 0x000fe40006000000 */
[----:B------:R-:W-:-:S02]  /*5070*/  FSEL R126, R36, -INF , !P3 ;  /* 0xff800000247e7808 */ /* 0x000fc40005800000 */
[----:B------:R-:W-:Y:S02]  /*5080*/  FMNMX3.FTZ R28, R28, R139, R137, !PT ;  /* 0x0000008b1c1c7276 */ /* 0x000fe40007810089 */
[----:B------:R-:W-:Y:S02]  /*5090*/  I2FP.F32.S32 R20, R20 ;  /* 0x0000001400147245 */ /* 0x000fe40000201400 */
[----:B------:R-:W-:Y:S02]  /*50a0*/  FSEL R133, R46, -INF , !P0 ;  /* 0xff8000002e857808 */ /* 0x000fe40004000000 */
[----:B------:R-:W-:Y:S01]  /*50b0*/  ISETP.GE.AND P0, PT, R10, R25, PT ;  /* 0x000000190a00720c */ /* 0x000fe20003f06270 */
[----:B------:R-:W-:Y:S01]  /*50c0*/  FFMA.FTZ R20, -R0, R20, R43 ;  /* 0x0000001400147223 */ /* 0x000fe2000001012b */
[----:B------:R-:W-:Y:S01]  /*50d0*/  FSEL R124, R124, -INF , !P2 ;  /* 0xff8000007c7c7808 */ /* 0x000fe20005000000 */
[----:B------:R-:W-:Y:S01]  /*50e0*/  IMAD.IADD R10, R53, 0x1, -R10 ;  /* 0x00000001350a7824 */ /* 0x000fe200078e0a0a */
[----:B------:R-:W-:-:S02]  /*50f0*/  FSEL R122, R84, -INF , !P1 ;  /* 0xff800000547a7808 */ /* 0x000fc40004800000 */
[----:B------:R-:W-:Y:S02]  /*5100*/  FMNMX3.FTZ R51, R28, R135, R126, !PT ;  /* 0x000000871c337276 */ /* 0x000fe4000781007e */
[----:B------:R-:W-:Y:S02]  /*5110*/  IABS R18, R18 ;  /* 0x0000001200127213 */ /* 0x000fe40000000000 */
[----:B------:R-:W-:Y:S02]  /*5120*/  IABS R8, R8 ;  /* 0x0000000800087213 */ /* 0x000fe40000000000 */
[----:B------:R-:W-:Y:S02]  /*5130*/  IABS R22, R22 ;  /* 0x0000001600167213 */ /* 0x000fe40000000000 */
[----:B------:R-:W-:Y:S02]  /*5140*/  FSEL R120, R85, -INF , !P0 ;  /* 0xff80000055787808 */ /* 0x000fe40004000000 */
[----:B------:R-:W-:-:S02]  /*5150*/  FMNMX3.FTZ R51, R51, R124, R122, !PT ;  /* 0x0000007c33337276 */ /* 0x000fc4000781007a */
[----:B------:R-:W-:Y:S02]  /*5160*/  I2FP.F32.S32 R43, R18 ;  /* 0x00000012002b7245 */ /* 0x000fe40000201400 */
[----:B------:R-:W-:Y:S02]  /*5170*/  FMNMX3.FTZ R18, R4, R29, R23, !PT ;  /* 0x0000001d04127276 */ /* 0x000fe40007810017 */
[----:B------:R-:W-:Y:S01]  /*5180*/  I2FP.F32.S32 R8, R8 ;  /* 0x0000000800087245 */ /* 0x000fe20000201400 */
[----:B------:R-:W-:Y:S01]  /*5190*/  FFMA.FTZ R38, -R0, R43, R38 ;  /* 0x0000002b00267223 */ /* 0x000fe20000010126 */
[----:B------:R-:W-:Y:S02]  /*51a0*/  I2FP.F32.S32 R55, R22 ;  /* 0x0000001600377245 */ /* 0x000fe40000201400 */
[----:B------:R-:W-:Y:S01]  /*51b0*/  FMNMX.FTZ R51, R120, R51, !PT ;  /* 0x0000003378337209 */ /* 0x000fe20007810000 */
[----:B------:R-:W-:Y:S01]  /*51c0*/  FFMA.FTZ R47, -R0, R8, R47 ;  /* 0x00000008002f7223 */ /* 0x000fe2000001012f */
[----:B------:R-:W-:Y:S01]  /*51d0*/  FMNMX3.FTZ R18, R18, R21, R19, !PT ;  /* 0x0000001512127276 */ /* 0x000fe20007810013 */
[----:B------:R-:W-:Y:S01]  /*51e0*/  FFMA.FTZ R42, -R0, R55, R42 ;  /* 0x00000037002a7223 */ /* 0x000fe2000001012a */
[----:B------:R-:W-:Y:S01]  /*51f0*/  IABS R16, R16 ;  /* 0x0000001000107213 */ /* 0x000fe20000000000 */
[----:B------:R-:W1:Y:S01]  /*5200*/  SHFL.BFLY PT, R8, R51, 0x2, 0x1f ;  /* 0x0c401f0033087f89 */ /* 0x000e6200000e0000 */
[----:B------:R-:W-:-:S02]  /*5210*/  IABS R14, R14 ;  /* 0x0000000e000e7213 */ /* 0x000fc40000000000 */
[----:B------:R-:W-:Y:S02]  /*5220*/  FMNMX3.FTZ R18, R18, R17, R15, !PT ;  /* 0x0000001112127276 */ /* 0x000fe4000781000f */
[----:B------:R-:W-:Y:S02]  /*5230*/  IABS R10, R10 ;  /* 0x0000000a000a7213 */ /* 0x000fe40000000000 */
[----:B------:R-:W-:Y:S02]  /*5240*/  I2FP.F32.S32 R16, R16 ;  /* 0x0000001000107245 */ /* 0x000fe40000201400 */
[----:B------:R-:W-:Y:S02]  /*5250*/  I2FP.F32.S32 R53, R14 ;  /* 0x0000000e00357245 */ /* 0x000fe40000201400 */
[----:B------:R-:W-:Y:S01]  /*5260*/  FSEL R131, R47, -INF , !P6 ;  /* 0xff8000002f837808 */ /* 0x000fe20007000000 */
[----:B------:R-:W-:Y:S01]  /*5270*/  FFMA.FTZ R16, -R0, R16, R39 ;  /* 0x0000001000107223 */ /* 0x000fe20000010127 */
[----:B------:R-:W-:Y:S01]  /*5280*/  FSEL R129, R42, -INF , !P5 ;  /* 0xff8000002a817808 */ /* 0x000fe20006800000 */
[----:B------:R-:W-:Y:S01]  /*5290*/  FFMA.FTZ R53, -R0, R53, R86 ;  /* 0x0000003500357223 */ /* 0x000fe20000010156 */
[----:B------:R-:W-:-:S02]  /*52a0*/  FMNMX3.FTZ R18, R18, R13, R133, !PT ;  /* 0x0000000d12127276 */ /* 0x000fc40007810085 */
[----:B------:R-:W-:Y:S02]  /*52b0*/  I2FP.F32.S32 R10, R10 ;  /* 0x0000000a000a7245 */ /* 0x000fe40000201400 */
[----:B------:R-:W-:Y:S02]  /*52c0*/  FSEL R127, R20, -INF , !P4 ;  /* 0xff800000147f7808 */ /* 0x000fe40006000000 */
[----:B------:R-:W-:Y:S01]  /*52d0*/  FSEL R125, R38, -INF , !P3 ;  /* 0xff800000267d7808 */ /* 0x000fe20005800000 */
[----:B------:R-:W-:Y:S01]  /*52e0*/  FFMA.FTZ R10, -R0, R10, R87 ;  /* 0x0000000a000a7223 */ /* 0x000fe20000010157 */
[----:B------:R-:W-:Y:S02]  /*52f0*/  FMNMX3.FTZ R18, R18, R131, R129, !PT ;  /* 0x0000008312127276 */ /* 0x000fe40007810081 */
[----:B------:R-:W-:Y:S02]  /*5300*/  FSEL R123, R16, -INF , !P2 ;  /* 0xff800000107b7808 */ /* 0x000fe40005000000 */
[----:B------:R-:W-:-:S02]  /*5310*/  FSEL R121, R53, -INF , !P1 ;  /* 0xff80000035797808 */ /* 0x000fc40004800000 */
        /* <DEDUP_REMOVED lines=19> */
[----:B------:R-:W-:Y:S01]  /*5450*/  MUFU.EX2 R115, R115 ;  /* 0x0000007300737308 */ /* 0x000fe20000000800 */
[-CC-:B------:R-:W-:Y:S01]  /*5460*/  FFMA.FTZ R106, R45, R117.reuse, -R128.reuse ;  /* 0x000000752d6a7223 */ /* 0x180fe20000010880 */
[-CC-:B------:R-:W-:Y:S01]  /*5470*/  FFMA.FTZ R105, R37, R117.reuse, -R128.reuse ;  /* 0x0000007525697223 */ /* 0x180fe20000010880 */
[-CC-:B------:R-:W-:Y:S01]  /*5480*/  FFMA.FTZ R33, R31, R117.reuse, -R128.reuse ;  /* 0x000000751f217223 */ /* 0x180fe20000010880 */
[----:B------:R-:W3:Y:S01]  /*5490*/  LDSM.16.MT88.4 R48, [R145+0x8000] ;  /* 0x008000009130783b */ /* 0x000ee20000004200 */
[-CC-:B------:R-:W-:Y:S01]  /*54a0*/  FFMA.FTZ R126, R126, R117.reuse, -R128.reuse ;  /* 0x000000757e7e7223 */ /* 0x180fe20000010880 */
[----:B------:R-:W-:-:S02]  /*54b0*/  FFMA.FTZ R122, R122, R117, -R128 ;  /* 0x000000757a7a7223 */ /* 0x000fc40000010880 */
[----:B------:R-:W4:Y:S01]  /*54c0*/  MUFU.EX2 R114, R114 ;  /* 0x0000007200727308 */ /* 0x000f220000000800 */
[----:B-1----:R-:W-:Y:S02]  /*54d0*/  FMNMX.FTZ R102, R8, R39, !PT ;  /* 0x0000002708667209 */ /* 0x002fe40007810000 */
[----:B------:R-:W-:Y:S02]  /*54e0*/  LDSM.16.MT88.4 R8, [R145+0x8800] ;  /* 0x008800009108783b */ /* 0x000fe40000004200 */
[----:B------:R-:W-:Y:S01]  /*54f0*/  FSETP.NEU.FTZ.AND P0, PT, R102, -INF , PT ;  /* 0xff8000006600780b */ /* 0x000fe20003f1d000 */
[----:B------:R-:W-:Y:S02]  /*5500*/  FMUL.FTZ R118, R117, R102 ;  /* 0x0000006675767220 */ /* 0x000fe40000410000 */
[----:B------:R-:W-:Y:S03]  /*5510*/  MUFU.EX2 R110, R110 ;  /* 0x0000006e006e7308 */ /* 0x000fe60000000800 */
[----:B------:R-:W-:-:S02]  /*5520*/  FSEL R118, R118, RZ, P0 ;  /* 0x000000ff76767208 */ /* 0x000fc40000000000 */
[----:B----4-:R-:W-:-:S03]  /*5530*/  F2FP.F16.F32.PACK_AB R84, R114, R115 ;  /* 0x000000737254723e */ /* 0x010fc600000000ff */
        /* <DEDUP_REMOVED lines=9> */
[----:B------:R-:W4:Y:S01]  /*55d0*/  LDSM.16.MT88.4 R12, [R146+0x8800] ;  /* 0x00880000920c783b */ /* 0x000f220000004200 */
[-CC-:B------:R-:W-:Y:S01]  /*55e0*/  FFMA.FTZ R108, R17, R117.reuse, -R118.reuse ;  /* 0x00000075116c7223 */ /* 0x180fe20000010876 */
[-CC-:B------:R-:W-:Y:S01]  /*55f0*/  FFMA.FTZ R132, R133, R117.reuse, -R118.reuse ;  /* 0x0000007585847223 */ /* 0x180fe20000010876 */
[-CC-:B------:R-:W-:Y:S01]  /*5600*/  FFMA.FTZ R130, R129, R117.reuse, -R118.reuse ;  /* 0x0000007581827223 */ /* 0x180fe20000010876 */
[----:B------:R-:W-:Y:S01]  /*5610*/  LDSM.16.MT88.4 R20, [R144+0xa000] ;  /* 0x00a000009014783b */ /* 0x000fe20000004200 */
[-CC-:B------:R-:W-:Y:S01]  /*5620*/  FFMA.FTZ R127, R127, R117.reuse, -R118.reuse ;  /* 0x000000757f7f7223 */ /* 0x180fe20000010876 */
[-C--:B------:R-:W-:Y:S01]  /*5630*/  FFMA.FTZ R131, R131, R117.reuse, -R118 ;  /* 0x0000007583837223 */ /* 0x080fe20000010876 */
[----:B------:R-:W5:Y:S01]  /*5640*/  MUFU.EX2 R116, R116 ;  /* 0x0000007400747308 */ /* 0x000f620000000800 */
[----:B-1----:R-:W-:Y:S01]  /*5650*/  F2FP.F16.F32.PACK_AB R86, R109, R110 ;  /* 0x0000006e6d56723e */ /* 0x002fe200000000ff */
[----:B------:R-:W-:Y:S01]  /*5660*/  LDSM.16.MT88.4 R16, [R150+0x8800] ;  /* 0x008800009610783b */ /* 0x000fe20000004200 */
[-C--:B------:R-:W-:Y:S01]  /*5670*/  FFMA.FTZ R133, R120, R117.reuse, -R128 ;  /* 0x0000007578857223 */ /* 0x080fe20000010880 */
[-CC-:B------:R-:W-:Y:S01]  /*5680*/  FFMA.FTZ R120, R125, R117.reuse, -R118.reuse ;  /* 0x000000757d787223 */ /* 0x180fe20000010876 */
[-CC-:B------:R-:W-:Y:S01]  /*5690*/  FFMA.FTZ R123, R123, R117.reuse, -R118.reuse ;  /* 0x000000757b7b7223 */ /* 0x180fe20000010876 */
[----:B------:R-:W-:Y:S01]  /*56a0*/  LDSM.16.MT88.4 R28, [R144+0x8800] ;  /* 0x00880000901c783b */ /* 0x000fe20000004200 */
[-CC-:B------:R-:W-:Y:S01]  /*56b0*/  FFMA.FTZ R121, R121, R117.reuse, -R118.reuse ;  /* 0x0000007579797223 */ /* 0x180fe20000010876 */
[----:B------:R-:W-:Y:S01]  /*56c0*/  MUFU.EX2 R112, R112 ;  /* 0x0000007000707308 */ /* 0x000fe20000000800 */
[----:B------:R-:W-:Y:S01]  /*56d0*/  FFMA.FTZ R118, R119, R117, -R118 ;  /* 0x0000007577767223 */ /* 0x000fe20000010876 */
[----:B------:R-:W-:-:S04]  /*56e0*/  FADD.FTZ R115, R115, R114 ;  /* 0x0000007273737221 */ /* 0x000fc80000010000 */
[----:B------:R-:W-:Y:S02]  /*56f0*/  FADD.FTZ R110, R110, R115 ;  /* 0x000000736e6e7221 */ /* 0x000fe40000010000 */
[----:B------:R-:W1:Y:S01]  /*5700*/  MUFU.EX2 R111, R111 ;  /* 0x0000006f006f7308 */ /* 0x000e620000000800 */
[----:B-----5:R-:W-:Y:S01]  /*5710*/  F2FP.F16.F32.PACK_AB R85, R116, R113 ;  /* 0x000000717455723e */ /* 0x020fe200000000ff */
[----:B------:R-:W-:Y:S01]  /*5720*/  FADD.FTZ R113, R113, R116 ;  /* 0x0000007471717221 */ /* 0x000fe20000010000 */
[----:B------:R-:W-:-:S05]  /*5730*/  FADD.FTZ R109, R109, R110 ;  /* 0x0000006e6d6d7221 */ /* 0x000fca0000010000 */
[----:B------:R-:W-:Y:S08]  /*5740*/  MUFU.EX2 R106, R106 ;  /* 0x0000006a006a7308 */ /* 0x000ff00000000800 */
[----:B------:R-:W5:Y:S01]  /*5750*/  MUFU.EX2 R105, R105 ;  /* 0x0000006900697308 */ /* 0x000f620000000800 */
[----:B-1----:R-:W-:-:S07]  /*5760*/  F2FP.F16.F32.PACK_AB R87, R111, R112 ;  /* 0x000000706f57723e */ /* 0x002fce00000000ff */
[----:B------:R-:W-:Y:S01]  /*5770*/  MUFU.EX2 R34, R34 ;  /* 0x0000002200227308 */ /* 0x000fe20000000800 */
[C---:B--2---:R-:W-:Y:S07]  /*5780*/  HMMA.16816.F32 R36, R84.reuse, R40, RZ ;  /* 0x000000285424723c */ /* 0x044fee00000018ff */
[----:B------:R-:W1:Y:S01]  /*5790*/  MUFU.EX2 R33, R33 ;  /* 0x0000002100217308 */ /* 0x000e620000000800 */
[----:B------:R-:W-:Y:S01]  /*57a0*/  HMMA.16816.F32 R40, R84, R42, RZ ;  /* 0x0000002a5428723c */ /* 0x000fe200000018ff */
[----:B-----5:R-:W-:Y:S01]  /*57b0*/  F2FP.F16.F32.PACK_AB R4, R105, R106 ;  /* 0x0000006a6904723e */ /* 0x020fe200000000ff */
        /* <DEDUP_REMOVED lines=14> */
[----:B------:R2:W-:Y:S01]  /*58a0*/  MUFU.EX2 R129, R131 ;  /* 0x0000008300817308 */ /* 0x0005e20000000800 */
[----:B-1----:R-:W-:Y:S01]  /*58b0*/  F2FP.F16.F32.PACK_AB R7, R35, R104 ;  /* 0x000000682307723e */ /* 0x002fe200000000ff */
[----:B------:R-:W-:Y:S06]  /*58c0*/  HMMA.16816.F32 R92, R84, R94, RZ ;  /* 0x0000005e545c723c */ /* 0x000fec00000018ff */
[----:B------:R-:W-:Y:S02]  /*58d0*/  MUFU.EX2 R130, R130 ;  /* 0x0000008200827308 */ /* 0x000fe40000000800 */
[C---:B----4-:R-:W-:Y:S06]  /*58e0*/  HMMA.16816.F32 R36, R4.reuse, R12, R36 ;  /* 0x0000000c0424723c */ /* 0x050fec0000001824 */
[----:B------:R-:W-:Y:S01]  /*58f0*/  MUFU.EX2 R127, R127 ;  /* 0x0000007f007f7308 */ /* 0x000fe20000000800 */
[-CC-:B--2---:R-:W-:Y:S01]  /*5900*/  FFMA.FTZ R131, R124, R117.reuse, -R128.reuse ;  /* 0x000000757c837223 */ /* 0x184fe20000010880 */
        /* <DEDUP_REMOVED lines=37> */
[----:B------:R-:W-:-:S05]  /*5b60*/  FFMA.FTZ R30, R139, R117, -R128 ;  /* 0x000000758b1e7223 */ /* 0x000fca0000010880 */
[----:B------:R-:W-:Y:S01]  /*5b70*/  MUFU.EX2 R31, R31 ;  /* 0x0000001f001f7308 */ /* 0x000fe20000000800 */
[C---:B------:R-:W-:Y:S07]  /*5b80*/  HMMA.16816.F32 R76, R4.reuse, R8, R76 ;  /* 0x00000008044c723c */ /* 0x040fee000000184c */
[----:B------:R-:W3:Y:S01]  /*5b90*/  MUFU.EX2 R30, R30 ;  /* 0x0000001e001e7308 */ /* 0x000ee20000000800 */
[C---:B------:R-:W-:Y:S01]  /*5ba0*/  HMMA.16816.F32 R80, R4.reuse, R10, R80 ;  /* 0x0000000a0450723c */ /* 0x040fe20000001850 */
[----:B------:R-:W4:Y:S06]  /*5bb0*/  LDSM.16.MT88.4 R8, [R150+0x9000] ;  /* 0x009000009608783b */ /* 0x000f2c0000004200 */
[----:B------:R-:W5:Y:S01]  /*5bc0*/  MUFU.EX2 R28, R28 ;  /* 0x0000001c001c7308 */ /* 0x000f620000000800 */
[C---:B--2---:R-:W-:Y:S08]  /*5bd0*/  HMMA.16816.F32 R60, R4.reuse, R16, R60 ;  /* 0x00000010043c723c */ /* 0x044ff0000000183c */
[----:B------:R-:W-:Y:S01]  /*5be0*/  HMMA.16816.F32 R64, R4, R18, R64 ;  /* 0x000000120440723c */ /* 0x000fe20000001840 */
[----:B---3--:R-:W-:Y:S01]  /*5bf0*/  F2FP.F16.F32.PACK_AB R4, R30, R31 ;  /* 0x0000001f1e04723e */ /* 0x008fe200000000ff */
[----:B------:R-:W2:Y:S01]  /*5c00*/  LDSM.16.MT88.4 R16, [R146+0x9000] ;  /* 0x009000009210783b */ /* 0x000ea20000004200 */
[----:B------:R-:W-:-:S02]  /*5c10*/  F2FP.F16.F32.PACK_AB R5, R129, R132 ;  /* 0x000000848105723e */ /* 0x000fc400000000ff */
[----:B------:R-:W-:Y:S02]  /*5c20*/  F2FP.F16.F32.PACK_AB R7, R127, R130 ;  /* 0x000000827f07723e */ /* 0x000fe400000000ff */
[----:B-----5:R-:W-:-:S07]  /*5c30*/  F2FP.F16.F32.PACK_AB R6, R28, R29 ;  /* 0x0000001d1c06723e */ /* 0x020fce00000000ff */
        /* <DEDUP_REMOVED lines=23> */
[----:B------:R-:W3:Y:S01]  /*5db0*/  LDSM.16.MT88.4 R8, [R146+0x9800] ;  /* 0x009800009208783b */ /* 0x000ee20000004200 */
[----:B------:R-:W-:-:S02]  /*5dc0*/  F2FP.F16.F32.PACK_AB R4, R131, R126 ;  /* 0x0000007e8304723e */ /* 0x000fc400000000ff */
[----:B------:R-:W-:Y:S02]  /*5dd0*/  F2FP.F16.F32.PACK_AB R6, R133, R122 ;  /* 0x0000007a8506723e */ /* 0x000fe400000000ff */
[----:B------:R-:W-:Y:S02]  /*5de0*/  F2FP.F16.F32.PACK_AB R5, R123, R120 ;  /* 0x000000787b05723e */ /* 0x000fe400000000ff */
[----:B------:R-:W-:-:S07]  /*5df0*/  F2FP.F16.F32.PACK_AB R7, R118, R121 ;  /* 0x000000797607723e */ /* 0x000fce00000000ff */
[----:B--2---:R-:W-:Y:S01]  /*5e00*/  HMMA.16816.F32 R68, R4, R16, R68 ;  /* 0x000000100444723c */ /* 0x004fe20000001844 */
        /* <DEDUP_REMOVED lines=12> */
[----:B---3--:R-:W-:Y:S02]  /*5ed0*/  HMMA.16816.F32 R36, R4, R8, R36 ;  /* 0x000000080424723c */ /* 0x008fe40000001824 */
        /* <DEDUP_REMOVED lines=21> */
[----:B------:R-:W-:-:S03]  /*6030*/  FADD.FTZ R30, R30, R31 ;  /* 0x0000001f1e1e7221 */ /* 0x000fc60000010000 */
[----:B--2---:R-:W-:Y:S01]  /*6040*/  HMMA.16816.F32 R88, R4, R8, R88 ;  /* 0x000000080458723c */ /* 0x004fe20000001858 */
[----:B------:R-:W-:-:S04]  /*6050*/  FADD.FTZ R9, R29, R30 ;  /* 0x0000001e1d097221 */ /* 0x000fc80000010000 */
[----:B------:R-:W-:-:S03]  /*6060*/  FADD.FTZ R9, R28, R9 ;  /* 0x000000091c097221 */ /* 0x000fc60000010000 */
[----:B------:R-:W-:Y:S01]  /*6070*/  HMMA.16816.F32 R84, R4, R10, R84 ;  /* 0x0000000a0454723c */ /* 0x000fe20000001854 */
[----:B------:R-:W-:Y:S02]  /*6080*/  VIADD R4, R24, 0xfffffffe ;  /* 0xfffffffe18047836 */ /* 0x000fe40000000000 */
[----:B------:R-:W-:-:S03]  /*6090*/  FADD.FTZ R126, R126, R9 ;  /* 0x000000097e7e7221 */ /* 0x000fc60000010000 */
[----:B------:R-:W-:Y:S01]  /*60a0*/  ISETP.GE.AND P0, PT, R4, R161, PT ;  /* 0x000000a10400720c */ /* 0x000fe20003f06270 */
[----:B------:R-:W-:-:S04]  /*60b0*/  FADD.FTZ R131, R131, R126 ;  /* 0x0000007e83837221 */ /* 0x000fc80000010000 */
[----:B------:R-:W-:-:S04]  /*60c0*/  FADD.FTZ R122, R122, R131 ;  /* 0x000000837a7a7221 */ /* 0x000fc80000010000 */
[----:B------:R-:W-:-:S04]  /*60d0*/  FADD.FTZ R180, R133, R122 ;  /* 0x0000007a85b47221 */ /* 0x000fc80000010000 */
[----:B------:R-:W-:Y:S05]  /*60e0*/  @!P0 BRA `(.L_x_12168) ;  /* 0x0000003000288947 */ /* 0x000fea0003800000 */
[----:B------:R-:W-:Y:S01]  /*60f0*/  LOP3.LUT R4, R169, 0x1f0, RZ, 0xc0, !PT ;  /* 0x000001f0a9047812 */ /* 0x000fe200078ec0ff */
[----:B------:R-:W-:Y:S01]  /*6100*/  VIADD R178, R24, 0xffffffff ;  /* 0xffffffff18b27836 */ /* 0x000fe20000000000 */
[----:B------:R-:W-:Y:S02]  /*6110*/  ISETP.NE.U32.AND P2, PT, R100, RZ, PT ;  /* 0x000000ff6400720c */ /* 0x000fe40003f45070 */
[----:B------:R-:W-:Y:S01]  /*6120*/  IADD3 R4, PT, PT, R4, R25, R172 ;  /* 0x0000001904047210 */ /* 0x000fe20007ffe0ac */
[----:B------:R-:W-:Y:S01]  /*6130*/  IMAD.SHL.U32 R178, R178, 0x40, RZ ;  /* 0x00000040b2b27824 */ /* 0x000fe200078e00ff */
[----:B------:R-:W-:Y:S01]  /*6140*/  ISETP.NE.AND.EX P2, PT, R101, RZ, PT, P2 ;  /* 0x000000ff6500720c */ /* 0x000fe20003f45320 */
[----:B------:R-:W-:Y:S01]  /*6150*/  IMAD.MOV.U32 R101, RZ, RZ, R102 ;  /* 0x000000ffff657224 */ /* 0x000fe200078e0066 */
[----:B------:R-:W-:Y:S02]  /*6160*/  IADD3 R5, PT, PT, -R27, R4, R26 ;  /* 0x000000041b057210 */ /* 0x000fe40007ffe11a */
[----:B------:R-:W-:-:S03]  /*6170*/  MOV R100, R103 ;  /* 0x0000006700647202 */ /* 0x000fc60000000f00 */
[----:B------:R-:W-:-:S04]  /*6180*/  IMAD.IADD R5, R5, 0x1, -R32 ;  /* 0x0000000105057824 */ /* 0x000fc800078e0a20 */
[----:B------:R-:W-:-:S05]  /*6190*/  IMAD R24, R24, -0x40, R5 ;  /* 0xffffffc018187824 */ /* 0x000fca00078e0205 */
[----:B------:R-:W-:-:S07]  /*61a0*/  IADD3 R179, PT, PT, R24, 0x88, RZ ;  /* 0x0000008818b37810 */ /* 0x000fce0007ffe0ff */
.L_x_12175:
        /* <DEDUP_REMOVED lines=79> */
.L_x_12170:
[----:B------:R-:W-:Y:S05]  /*66a0*/  BSYNC.RECONVERGENT B0 ;  /* 0x0000000000007941 */ /* 0x000fea0003800200 */
.L_x_12169:
        /* <DEDUP_REMOVED lines=234> */
.L_x_12174:
[----:B------:R-:W-:Y:S05]  /*7550*/  BSYNC.RECONVERGENT B0 ;  /* 0x0000000000007941 */ /* 0x000fea0003800200 */
.L_x_12173:
        /* <DEDUP_REMOVED lines=48> */
.L_x_12172:
[----:B------:R-:W-:Y:S05]  /*7860*/  BSYNC.RECONVERGENT B1 ;  /* 0x0000000000017941 */ /* 0x000fea0003800200 */
.L_x_12171:
[----:B-1----:R-:W2:Y:S01]  /*7870*/  LD.E R104, desc[UR4][R2.64+0xdc] ;  /* 0x0000dc0402687980 */ /* 0x002ea2000c101900 */
[C---:B------:R-:W-:Y:S02]  /*7880*/  IADD3 R102, PT, PT, R179.reuse, -0x1, RZ ;  /* 0xffffffffb3667810 */ /* 0x040fe40007ffe0ff */
[C---:B------:R-:W-:Y:S01]  /*7890*/  IADD3 R103, PT, PT, R179.reuse, -0x8, RZ ;  /* 0xfffffff8b3677810 */ /* 0x040fe20007ffe0ff */
[----:B------:R-:W-:Y:S01]  /*78a0*/  LDSM.16.MT88.4 R112, [R146+0x8000] ;  /* 0x008000009270783b */ /* 0x000fe20000004200 */
[----:B------:R-:W-:Y:S02]  /*78b0*/  IABS R102, R102 ;  /* 0x0000006600667213 */ /* 0x000fe40000000000 */
[----:B------:R-:W-:Y:S02]  /*78c0*/  IABS R103, R103 ;  /* 0x0000006700677213 */ /* 0x000fe40000000000 */
[----:B------:R-:W-:Y:S02]  /*78d0*/  I2FP.F32.S32 R102, R102 ;  /* 0x0000006600667245 */ /* 0x000fe40000201400 */
[----:B------:R-:W-:Y:S01]  /*78e0*/  IABS R105, R179 ;  /* 0x000000b300697213 */ /* 0x000fe20000000000 */
[----:B------:R-:W-:Y:S01]  /*78f0*/  LDSM.16.MT88.4 R116, [R145+0x8000] ;  /* 0x008000009174783b */ /* 0x000fe20000004200 */
[----:B------:R-:W-:Y:S01]  /*7900*/  I2FP.F32.S32 R103, R103 ;  /* 0x0000006700677245 */ /* 0x000fe20000201400 */
[C---:B------:R-:W-:Y:S01]  /*7910*/  FFMA.FTZ R7, -R0.reuse, R102, R7 ;  /* 0x0000006600077223 */ /* 0x040fe20000010107 */
[C---:B------:R-:W-:Y:S02]  /*7920*/  IADD3 R106, PT, PT, R179.reuse, -0x9, RZ ;  /* 0xfffffff7b36a7810 */ /* 0x040fe40007ffe0ff */
[C---:B------:R-:W-:Y:S01]  /*7930*/  IADD3 R102, PT, PT, R179.reuse, -0x11, RZ ;  /* 0xffffffefb3667810 */ /* 0x040fe20007ffe0ff */
[C---:B------:R-:W-:Y:S01]  /*7940*/  FFMA.FTZ R10, -R0.reuse, R103, R10 ;  /* 0x00000067000a7223 */ /* 0x040fe2000001010a */
[----:B------:R-:W-:Y:S01]  /*7950*/  I2FP.F32.S32 R105, R105 ;  /* 0x0000006900697245 */ /* 0x000fe20000201400 */
[C---:B------:R-:W-:Y:S01]  /*7960*/  FFMA.FTZ R4, -R0.reuse, R103, R4 ;  /* 0x0000006700047223 */ /* 0x040fe20000010104 */
[----:B------:R-:W-:Y:S02]  /*7970*/  IABS R106, R106 ;  /* 0x0000006a006a7213 */ /* 0x000fe40000000000 */
[----:B------:R-:W-:Y:S01]  /*7980*/  IABS R102, R102 ;  /* 0x0000006600667213 */ /* 0x000fe20000000000 */
[C---:B------:R-:W-:Y:S01]  /*7990*/  FFMA.FTZ R6, -R0.reuse, R105, R6 ;  /* 0x0000006900067223 */ /* 0x040fe20000010106 */
[C---:B------:R-:W-:Y:S02]  /*79a0*/  IADD3 R107, PT, PT, R179.reuse, -0x10, RZ ;  /* 0xfffffff0b36b7810 */ /* 0x040fe40007ffe0ff */
[C---:B------:R-:W-:Y:S02]  /*79b0*/  IADD3 R103, PT, PT, R179.reuse, -0x19, RZ ;  /* 0xffffffe7b3677810 */ /* 0x040fe40007ffe0ff */
[----:B------:R-:W-:Y:S02]  /*79c0*/  I2FP.F32.S32 R106, R106 ;  /* 0x0000006a006a7245 */ /* 0x000fe40000201400 */
[----:B------:R-:W-:Y:S02]  /*79d0*/  I2FP.F32.S32 R102, R102 ;  /* 0x0000006600667245 */ /* 0x000fe40000201400 */
[----:B------:R-:W-:Y:S01]  /*79e0*/  IABS R107, R107 ;  /* 0x0000006b006b7213 */ /* 0x000fe20000000000 */
[C---:B------:R-:W-:Y:S01]  /*79f0*/  FFMA.FTZ R11, -R0.reuse, R106, R11 ;  /* 0x0000006a000b7223 */ /* 0x040fe2000001010b */
[C---:B------:R-:W-:Y:S01]  /*7a00*/  IADD3 R105, PT, PT, R179.reuse, -0x18, RZ ;  /* 0xffffffe8b3697810 */ /* 0x040fe20007ffe0ff */
[CC--:B------:R-:W-:Y:S01]  /*7a10*/  FFMA.FTZ R9, -R0.reuse, R102.reuse, R9 ;  /* 0x0000006600097223 */ /* 0x0c0fe20000010109 */
[----:B------:R-:W-:Y:S01]  /*7a20*/  IABS R103, R103 ;  /* 0x0000006700677213 */ /* 0x000fe20000000000 */
[C---:B------:R-:W-:Y:S01]  /*7a30*/  FFMA.FTZ R15, -R0.reuse, R102, R15 ;  /* 0x00000066000f7223 */ /* 0x040fe2000001010f */
[----:B------:R-:W-:Y:S01]  /*7a40*/  I2FP.F32.S32 R107, R107 ;  /* 0x0000006b006b7245 */ /* 0x000fe20000201400 */
[C---:B------:R-:W-:Y:S01]  /*7a50*/  FFMA.FTZ R5, -R0.reuse, R106, R5 ;  /* 0x0000006a00057223 */ /* 0x040fe20000010105 */
[----:B------:R-:W-:Y:S02]  /*7a60*/  IABS R105, R105 ;  /* 0x0000006900697213 */ /* 0x000fe40000000000 */
[----:B------:R-:W-:Y:S01]  /*7a70*/  I2FP.F32.S32 R106, R103 ;  /* 0x00000067006a7245 */ /* 0x000fe20000201400 */
[CC--:B------:R-:W-:Y:S01]  /*7a80*/  FFMA.FTZ R8, -R0.reuse, R107.reuse, R8 ;  /* 0x0000006b00087223 */ /* 0x0c0fe20000010108 */
[C---:B------:R-:W-:Y:S01]  /*7a90*/  IADD3 R102, PT, PT, R179.reuse, -0x20, RZ ;  /* 0xffffffe0b3667810 */ /* 0x040fe20007ffe0ff */
[C---:B------:R-:W-:Y:S01]  /*7aa0*/  FFMA.FTZ R14, -R0.reuse, R107, R14 ;  /* 0x0000006b000e7223 */ /* 0x040fe2000001010e */
[C---:B------:R-:W-:Y:S01]  /*7ab0*/  IADD3 R103, PT, PT, R179.reuse, -0x21, RZ ;  /* 0xffffffdfb3677810 */ /* 0x040fe20007ffe0ff */
[CC--:B------:R-:W-:Y:S01]  /*7ac0*/  FFMA.FTZ R13, -R0.reuse, R106.reuse, R13 ;  /* 0x0000006a000d7223 */ /* 0x0c0fe2000001010d */
[----:B------:R-:W-:Y:S01]  /*7ad0*/  I2FP.F32.S32 R105, R105 ;  /* 0x0000006900697245 */ /* 0x000fe20000201400 */
[C---:B------:R-:W-:Y:S01]  /*7ae0*/  FFMA.FTZ R19, -R0.reuse, R106, R19 ;  /* 0x0000006a00137223 */ /* 0x040fe20000010113 */
[----:B------:R-:W-:Y:S02]  /*7af0*/  IABS R107, R102 ;  /* 0x00000066006b7213 */ /* 0x000fe40000000000 */
[----:B------:R-:W-:Y:S01]  /*7b00*/  IABS R102, R103 ;  /* 0x0000006700667213 */ /* 0x000fe20000000000 */
[CC--:B------:R-:W-:Y:S01]  /*7b10*/  FFMA.FTZ R12, -R0.reuse, R105.reuse, R12 ;  /* 0x00000069000c7223 */ /* 0x0c0fe2000001010c */
[C---:B------:R-:W-:Y:S01]  /*7b20*/  FFMA.FTZ R18, -R0.reuse, R105, R18 ;  /* 0x0000006900127223 */ /* 0x040fe20000010112 */
[C---:B------:R-:W-:Y:S02]  /*7b30*/  IADD3 R103, PT, PT, R179.reuse, -0x29, RZ ;  /* 0xffffffd7b3677810 */ /* 0x040fe40007ffe0ff */
[C---:B------:R-:W-:Y:S02]  /*7b40*/  IADD3 R105, PT, PT, R179.reuse, -0x28, RZ ;  /* 0xffffffd8b3697810 */ /* 0x040fe40007ffe0ff */
[----:B------:R-:W-:Y:S02]  /*7b50*/  I2FP.F32.S32 R102, R102 ;  /* 0x0000006600667245 */ /* 0x000fe40000201400 */
[----:B------:R-:W-:Y:S02]  /*7b60*/  IABS R103, R103 ;  /* 0x0000006700677213 */ /* 0x000fe40000000000 */
[----:B------:R-:W-:Y:S01]  /*7b70*/  IABS R105, R105 ;  /* 0x0000006900697213 */ /* 0x000fe20000000000 */
[CC--:B------:R-:W-:Y:S01]  /*7b80*/  FFMA.FTZ R23, -R0.reuse, R102.reuse, R23 ;  /* 0x0000006600177223 */ /* 0x0c0fe20000010117 */
[----:B------:R-:W-:Y:S01]  /*7b90*/  I2FP.F32.S32 R107, R107 ;  /* 0x0000006b006b7245 */ /* 0x000fe20000201400 */
[C---:B------:R-:W-:Y:S01]  /*7ba0*/  FFMA.FTZ R17, -R0.reuse, R102, R17 ;  /* 0x0000006600117223 */ /* 0x040fe20000010111 */
[----:B------:R-:W-:Y:S02]  /*7bb0*/  I2FP.F32.S32 R106, R103 ;  /* 0x00000067006a7245 */ /* 0x000fe40000201400 */
[C---:B------:R-:W-:Y:S01]  /*7bc0*/  IADD3 R102, PT, PT, R179.reuse, -0x30, RZ ;  /* 0xffffffd0b3667810 */ /* 0x040fe20007ffe0ff */
[C---:B------:R-:W-:Y:S01]  /*7bd0*/  FFMA.FTZ R22, -R0.reuse, R107, R22 ;  /* 0x0000006b00167223 */ /* 0x040fe20000010116 */
[----:B------:R-:W-:Y:S01]  /*7be0*/  I2FP.F32.S32 R105, R105 ;  /* 0x0000006900697245 */ /* 0x000fe20000201400 */
[C---:B------:R-:W-:Y:S01]  /*7bf0*/  FFMA.FTZ R16, -R0.reuse, R107, R16 ;  /* 0x0000006b00107223 */ /* 0x040fe20000010110 */
[C---:B------:R-:W-:Y:S01]  /*7c00*/  IADD3 R103, PT, PT, R179.reuse, -0x31, RZ ;  /* 0xffffffcfb3677810 */ /* 0x040fe20007ffe0ff */
[C---:B------:R-:W-:Y:S01]  /*7c10*/  FFMA.FTZ R27, -R0.reuse, R106, R27 ;  /* 0x0000006a001b7223 */ /* 0x040fe2000001011b */
[----:B------:R-:W-:Y:S01]  /*7c20*/  IABS R107, R102 ;  /* 0x00000066006b7213 */ /* 0x000fe20000000000 */
[C---:B------:R-:W-:Y:S01]  /*7c30*/  FFMA.FTZ R26, -R0.reuse, R105, R26 ;  /* 0x00000069001a7223 */ /* 0x040fe2000001011a */
[----:B------:R-:W-:Y:S01]  /*7c40*/  IABS R102, R103 ;  /* 0x0000006700667213 */ /* 0x000fe20000000000 */
[C---:B------:R-:W-:Y:S01]  /*7c50*/  FFMA.FTZ R20, -R0.reuse, R105, R20 ;  /* 0x0000006900147223 */ /* 0x040fe20000010114 */
[C---:B------:R-:W-:Y:S01]  /*7c60*/  IADD3 R103, PT, PT, R179.reuse, -0x39, RZ ;  /* 0xffffffc7b3677810 */ /* 0x040fe20007ffe0ff */
[C---:B------:R-:W-:Y:S01]  /*7c70*/  FFMA.FTZ R21, -R0.reuse, R106, R21 ;  /* 0x0000006a00157223 */ /* 0x040fe20000010115 */
[----:B------:R-:W-:Y:S02]  /*7c80*/  IADD3 R105, PT, PT, R179, -0x38, RZ ;  /* 0xffffffc8b3697810 */ /* 0x000fe40007ffe0ff */
[----:B------:R-:W-:Y:S02]  /*7c90*/  IABS R103, R103 ;  /* 0x0000006700677213 */ /* 0x000fe40000000000 */
[----:B------:R-:W-:Y:S02]  /*7ca0*/  IABS R105, R105 ;  /* 0x0000006900697213 */ /* 0x000fe40000000000 */
[----:B------:R-:W-:Y:S02]  /*7cb0*/  I2FP.F32.S32 R102, R102 ;  /* 0x0000006600667245 */ /* 0x000fe40000201400 */
[----:B------:R-:W-:Y:S02]  /*7cc0*/  MOV R106, R103 ;  /* 0x00000067006a7202 */ /* 0x000fe40000000f00 */
[----:B------:R-:W-:Y:S01]  /*7cd0*/  I2FP.F32.S32 R103, R105 ;  /* 0x0000006900677245 */ /* 0x000fe20000201400 */
[----:B------:R-:W-:Y:S01]  /*7ce0*/  FFMA.FTZ R25, -R0, R102, R25 ;  /* 0x0000006600197223 */ /* 0x000fe20000010119 */
[----:B------:R-:W-:Y:S01]  /*7cf0*/  FMNMX3.FTZ R105, R100, R4, R5, !PT ;  /* 0x0000000464697276 */ /* 0x000fe20007810005 */
[C---:B------:R-:W-:Y:S01]  /*7d00*/  FFMA.FTZ R31, -R0.reuse, R102, R31 ;  /* 0x00000066001f7223 */ /* 0x040fe2000001011f */
[----:B------:R-:W-:Y:S01]  /*7d10*/  FMNMX3.FTZ R102, R101, R6, R7, !PT ;  /* 0x0000000665667276 */ /* 0x000fe20007810007 */
[CC--:B------:R-:W-:Y:S01]  /*7d20*/  FFMA.FTZ R28, -R0.reuse, R103.reuse, R28 ;  /* 0x00000067001c7223 */ /* 0x0c0fe2000001011c */
[----:B------:R-:W-:Y:S01]  /*7d30*/  FMNMX3.FTZ R105, R105, R8, R9, !PT ;  /* 0x0000000869697276 */ /* 0x000fe20007810009 */
[----:B------:R-:W-:Y:S01]  /*7d40*/  FFMA.FTZ R34, -R0, R103, R34 ;  /* 0x0000006700227223 */ /* 0x000fe20000010122 */
[----:B------:R-:W-:Y:S02]  /*7d50*/  FMNMX3.FTZ R102, R102, R10, R11, !PT ;  /* 0x0000000a66667276 */ /* 0x000fe4000781000b */
[----:B------:R-:W-:Y:S02]  /*7d60*/  FMNMX3.FTZ R105, R105, R12, R13, !PT ;  /* 0x0000000c69697276 */ /* 0x000fe4000781000d */
[----:B------:R-:W-:Y:S02]  /*7d70*/  I2FP.F32.S32 R107, R107 ;  /* 0x0000006b006b7245 */ /* 0x000fe40000201400 */
[----:B------:R-:W-:Y:S02]  /*7d80*/  FMNMX3.FTZ R102, R102, R14, R15, !PT ;  /* 0x0000000e66667276 */ /* 0x000fe4000781000f */
[C---:B------:R-:W-:Y:S01]  /*7d90*/  IADD3 R108, PT, PT, R179.reuse, -0x41, RZ ;  /* 0xffffffbfb36c7810 */ /* 0x040fe20007ffe0ff */
[CC--:B------:R-:W-:Y:S01]  /*7da0*/  FFMA.FTZ R24, -R0.reuse, R107.reuse, R24 ;  /* 0x0000006b00187223 */ /* 0x0c0fe20000010118 */
[----:B------:R-:W-:Y:S01]  /*7db0*/  IADD3 R103, PT, PT, R179, -0x40, RZ ;  /* 0xffffffc0b3677810 */ /* 0x000fe20007ffe0ff */
[----:B------:R-:W-:Y:S01]  /*7dc0*/  FFMA.FTZ R30, -R0, R107, R30 ;  /* 0x0000006b001e7223 */ /* 0x000fe2000001011e */
[----:B------:R-:W-:Y:S02]  /*7dd0*/  FMNMX3.FTZ R105, R105, R16, R17, !PT ;  /* 0x0000001069697276 */ /* 0x000fe40007810011 */
[----:B------:R-:W-:Y:S02]  /*7de0*/  I2FP.F32.S32 R106, R106 ;  /* 0x0000006a006a7245 */ /* 0x000fe40000201400 */
[----:B------:R-:W-:Y:S02]  /*7df0*/  IABS R108, R108 ;  /* 0x0000006c006c7213 */ /* 0x000fe40000000000 */
[----:B------:R-:W-:Y:S01]  /*7e00*/  FMNMX3.FTZ R102, R102, R18, R19, !PT ;  /* 0x0000001266667276 */ /* 0x000fe20007810013 */
        /* <DEDUP_REMOVED lines=17> */
[----:B------:R-:W-:Y:S07]  /*7f20*/  IADD3 R179, PT, PT, R179, 0x40, RZ ;  /* 0x00000040b3b37810 */ /* 0x000fee0007ffe0ff */
[----:B------:R-:W3:Y:S01]  /*7f30*/  SHFL.BFLY PT, R102, R109, 0x2, 0x1f ;  /* 0x0c401f006d667f89 */ /* 0x000ee200000e0000 */
[----:B-1----:R-:W-:Y:S02]  /*7f40*/  FMNMX.FTZ R108, R106, R103, !PT ;  /* 0x000000676a6c7209 */ /* 0x002fe40007810000 */
[----:B---3--:R-:W-:Y:S05]  /*7f50*/  FMNMX.FTZ R107, R109, R102, !PT ;  /* 0x000000666d6b7209 */ /* 0x008fea0007810000 */
[----:B------:R-:W1:Y:S08]  /*7f60*/  SHFL.BFLY PT, R103, R108, 0x1, 0x1f ;  /* 0x0c201f006c677f89 */ /* 0x000e7000000e0000 */
[----:B------:R-:W3:Y:S01]  /*7f70*/  SHFL.BFLY PT, R102, R107, 0x1, 0x1f ;  /* 0x0c201f006b667f89 */ /* 0x000ee200000e0000 */
[----:B-1----:R-:W-:Y:S07]  /*7f80*/  FMNMX.FTZ R103, R108, R103, !PT ;  /* 0x000000676c677209 */ /* 0x002fee0007810000 */
[----:B------:R-:W1:Y:S01]  /*7f90*/  LDSM.16.MT88.4 R108, [R150+0x8000] ;  /* 0x00800000966c783b */ /* 0x000e620000004200 */
[----:B---3--:R-:W-:Y:S01]  /*7fa0*/  FMNMX.FTZ R102, R107, R102, !PT ;  /* 0x000000666b667209 */ /* 0x008fe20007810000 */
[----:B------:R-:W-:Y:S03]  /*7fb0*/  FADD.FTZ R105, -R103, R100 ;  /* 0x0000006467697221 */ /* 0x000fe60000010100 */
[C---:B------:R-:W-:Y:S01]  /*7fc0*/  FSETP.NEU.FTZ.AND P0, PT, R102.reuse, -INF , PT ;  /* 0xff8000006600780b */ /* 0x040fe20003f1d000 */
[----:B------:R-:W-:Y:S01]  /*7fd0*/  FADD.FTZ R101, -R102, R101 ;  /* 0x0000006566657221 */ /* 0x000fe20000010100 */
[C---:B--2---:R-:W-:Y:S03]  /*7fe0*/  FMUL.FTZ R106, R104.reuse, R105 ;  /* 0x00000069686a7220 */ /* 0x044fe60000410000 */
[C---:B------:R-:W-:Y:S01]  /*7ff0*/  FMUL.FTZ R100, R104.reuse, R101 ;  /* 0x0000006568647220 */ /* 0x040fe20000410000 */
[C---:B------:R-:W-:Y:S01]  /*8000*/  FMUL.FTZ R125, R104.reuse, R102 ;  /* 0x00000066687d7220 */ /* 0x040fe20000410000 */
[----:B------:R-:W-:Y:S01]  /*8010*/  FMUL.FTZ R127, R104, R103 ;  /* 0x00000067687f7220 */ /* 0x000fe20000410000 */
[----:B------:R2:W3:Y:S03]  /*8020*/  MUFU.EX2 R101, R106 ;  /* 0x0000006a00657308 */ /* 0x0004e60000000800 */
        /* <DEDUP_REMOVED lines=11> */
[--C-:B--2---:R-:W-:Y:S01]  /*80e0*/  FFMA.FTZ R106, R9, R104, -R127.reuse ;  /* 0x00000068096a7223 */ /* 0x104fe2000001087f */
[C---:B---3--:R-:W-:Y:S01]  /*80f0*/  FMUL.FTZ R4, R101.reuse, R96 ;  /* 0x0000006065047220 */ /* 0x048fe20000410000 */
        /* <DEDUP_REMOVED lines=22> */
[----:B------:R-:W-:Y:S01]  /*8260*/  FMUL.FTZ R47, R100, R47 ;  /* 0x0000002f642f7220 */ /* 0x000fe20000410000 */
[-CC-:B------:R-:W-:Y:S01]  /*8270*/  FFMA.FTZ R132, R28, R104.reuse, -R127.reuse ;  /* 0x000000681c847223 */ /* 0x180fe2000001087f */
[-C--:B------:R-:W-:Y:S01]  /*8280*/  FFMA.FTZ R135, R29, R104.reuse, -R127 ;  /* 0x000000681d877223 */ /* 0x080fe2000001087f */
[----:B------:R-:W-:Y:S03]  /*8290*/  FFMA.FTZ R133, R31, R104, -R125 ;  /* 0x000000681f857223 */ /* 0x000fe6000001087d */
[----:B------:R-:W4:Y:S01]  /*82a0*/  MUFU.EX2 R105, R105 ;  /* 0x0000006900697308 */ /* 0x000f220000000800 */
        /* <DEDUP_REMOVED lines=45> */
[-CC-:B------:R-:W-:Y:S01]  /*8580*/  FFMA.FTZ R129, R13, R104.reuse, -R127.reuse ;  /* 0x000000680d817223 */ /* 0x180fe2000001087f */
[----:B------:R-:W-:Y:S01]  /*8590*/  FMUL.FTZ R13, R101, R89 ;  /* 0x00000059650d7220 */ /* 0x000fe20000410000 */
[-CC-:B------:R-:W-:Y:S01]  /*85a0*/  FFMA.FTZ R130, R17, R104.reuse, -R127.reuse ;  /* 0x0000006811827223 */ /* 0x180fe2000001087f */
[----:B----4-:R-:W-:Y:S01]  /*85b0*/  F2FP.F16.F32.PACK_AB R98, R106, R107 ;  /* 0x0000006b6a62723e */ /* 0x010fe200000000ff */
[----:B------:R-:W-:Y:S01]  /*85c0*/  MUFU.EX2 R126, R126 ;  /* 0x0000007e007e7308 */ /* 0x000fe20000000800 */
[----:B------:R-:W-:Y:S01]  /*85d0*/  FMUL.FTZ R17, R101, R85 ;  /* 0x0000005565117220 */ /* 0x000fe20000410000 */
[-CC-:B------:R-:W-:Y:S01]  /*85e0*/  FFMA.FTZ R131, R21, R104.reuse, -R127.reuse ;  /* 0x0000006815837223 */ /* 0x180fe2000001087f */
[--C-:B------:R-:W-:Y:S01]  /*85f0*/  FFMA.FTZ R128, R16, R104, -R127.reuse ;  /* 0x0000006810807223 */ /* 0x100fe2000001087f */
[C---:B------:R-:W-:Y:S01]  /*8600*/  FMUL.FTZ R16, R101.reuse, R84 ;  /* 0x0000005465107220 */ /* 0x040fe20000410000 */
[----:B------:R-:W-:Y:S01]  /*8610*/  FFMA.FTZ R32, R32, R104, -R127 ;  /* 0x0000006820207223 */ /* 0x000fe2000001087f */
[C---:B-1----:R-:W-:Y:S04]  /*8620*/  HMMA.16816.F32 R4, R96.reuse, R108, R4 ;  /* 0x0000006c6004723c */ /* 0x042fe80000001804 */
[----:B------:R-:W1:Y:S01]  /*8630*/  MUFU.EX2 R129, R129 ;  /* 0x0000008100817308 */ /* 0x000e620000000800 */
[----:B------:R-:W-:Y:S01]  /*8640*/  FFMA.FTZ R124, R101, R180, R124 ;  /* 0x000000b4657c7223 */ /* 0x000fe2000001007c */
[----:B------:R-:W-:Y:S01]  /*8650*/  ISETP.GT.AND P0, PT, R168, R161, PT ;  /* 0x000000a1a800720c */ /* 0x000fe20003f04270 */
[----:B------:R-:W-:Y:S01]  /*8660*/  FFMA.FTZ R123, R100, R181, R123 ;  /* 0x000000b5647b7223 */ /* 0x000fe2000001007b */
[C---:B------:R-:W-:Y:S01]  /*8670*/  HMMA.16816.F32 R8, R96.reuse, R110, R8 ;  /* 0x0000006e6008723c */ /* 0x040fe20000001808 */
[----:B------:R-:W2:Y:S05]  /*8680*/  LDSM.16.MT88.4 R108, [R150+0xa000] ;  /* 0x00a00000966c783b */ /* 0x000eaa0000004200 */
[----:B------:R-:W-:Y:S01]  /*8690*/  MUFU.EX2 R128, R128 ;  /* 0x0000008000807308 */ /* 0x000fe20000000800 */
[----:B------:R-:W-:Y:S01]  /*86a0*/  FADD.FTZ R124, R122, R124 ;  /* 0x0000007c7a7c7221 */ /* 0x000fe20000010000 */
[----:B------:R-:W-:Y:S01]  /*86b0*/  FADD.FTZ R123, R121, R123 ;  /* 0x0000007b797b7221 */ /* 0x000fe20000010000 */
[----:B------:R-:W-:Y:S01]  /*86c0*/  MOV R101, R102 ;  /* 0x0000006600657202 */ /* 0x000fe20000000f00 */
[C---:B------:R-:W-:Y:S06]  /*86d0*/  HMMA.16816.F32 R36, R96.reuse, R112, R36 ;  /* 0x000000706024723c */ /* 0x040fec0000001824 */
[----:B------:R-:W-:Y:S01]  /*86e0*/  MUFU.EX2 R131, R131 ;  /* 0x0000008300837308 */ /* 0x000fe20000000800 */
[----:B-1----:R-:W-:Y:S01]  /*86f0*/  F2FP.F16.F32.PACK_AB R84, R129, R126 ;  /* 0x0000007e8154723e */ /* 0x002fe200000000ff */
[----:B------:R-:W-:Y:S01]  /*8700*/  FADD.FTZ R120, R120, R123 ;  /* 0x0000007b78787221 */ /* 0x000fe20000010000 */
[C---:B------:R-:W-:Y:S01]  /*8710*/  HMMA.16816.F32 R40, R96.reuse, R114, R40 ;  /* 0x000000726028723c */ /* 0x040fe20000001828 */
[----:B------:R-:W1:Y:S06]  /*8720*/  LDSM.16.MT88.4 R112, [R146+0xa000] ;  /* 0x00a000009270783b */ /* 0x000e6c0000004200 */
[----:B------:R-:W-:Y:S01]  /*8730*/  MUFU.EX2 R133, R133 ;  /* 0x0000008500857308 */ /* 0x000fe20000000800 */
[----:B------:R-:W-:Y:S01]  /*8740*/  FADD.FTZ R105, R105, R120 ;  /* 0x0000007869697221 */ /* 0x000fe20000010000 */
[C---:B------:R-:W-:Y:S08]  /*8750*/  HMMA.16816.F32 R44, R96.reuse, R116, R44 ;  /* 0x00000074602c723c */ /* 0x040ff0000000182c */
[----:B------:R-:W-:Y:S01]  /*8760*/  MUFU.EX2 R132, R132 ;  /* 0x0000008400847308 */ /* 0x000fe20000000800 */
[--C-:B------:R-:W-:Y:S01]  /*8770*/  FFMA.FTZ R116, R14, R104, -R125.reuse ;  /* 0x000000680e747223 */ /* 0x100fe2000001087d */
[----:B------:R-:W-:Y:S01]  /*8780*/  FMUL.FTZ R14, R100, R90 ;  /* 0x0000005a640e7220 */ /* 0x000fe20000410000 */
[--C-:B------:R-:W-:Y:S01]  /*8790*/  FFMA.FTZ R117, R18, R104, -R125.reuse ;  /* 0x0000006812757223 */ /* 0x100fe2000001087d */
[C---:B------:R-:W-:Y:S01]  /*87a0*/  FMUL.FTZ R18, R100.reuse, R86 ;  /* 0x0000005664127220 */ /* 0x040fe20000410000 */
[C---:B------:R-:W-:Y:S05]  /*87b0*/  HMMA.16816.F32 R48, R96.reuse, R118, R48 ;  /* 0x000000766030723c */ /* 0x040fea0000001830 */
[----:B------:R-:W-:Y:S01]  /*87c0*/  MUFU.EX2 R116, R116 ;  /* 0x0000007400747308 */ /* 0x000fe20000000800 */
[-CC-:B------:R-:W-:Y:S01]  /*87d0*/  FFMA.FTZ R119, R15, R104.reuse, -R125.reuse ;  /* 0x000000680f777223 */ /* 0x180fe2000001087d */
[C---:B------:R-:W-:Y:S01]  /*87e0*/  FMUL.FTZ R15, R100.reuse, R91 ;  /* 0x0000005b640f7220 */ /* 0x040fe20000410000 */
[--C-:B------:R-:W-:Y:S01]  /*87f0*/  FFMA.FTZ R118, R19, R104, -R125.reuse ;  /* 0x0000006813767223 */ /* 0x100fe2000001087d */
[----:B------:R-:W-:Y:S01]  /*8800*/  LDSM.16.MT88.4 R88, [R146+0x8800] ;  /* 0x008800009258783b */ /* 0x000fe20000004200 */
[----:B------:R-:W-:Y:S01]  /*8810*/  FMUL.FTZ R19, R100, R87 ;  /* 0x0000005764137220 */ /* 0x000fe20000410000 */
[C---:B---3--:R-:W-:Y:S04]  /*8820*/  HMMA.16816.F32 R52, R96.reuse, R92, R52 ;  /* 0x0000005c6034723c */ /* 0x048fe80000001834 */
[----:B------:R-:W3:Y:S01]  /*8830*/  MUFU.EX2 R119, R119 ;  /* 0x0000007700777308 */ /* 0x000ee20000000800 */
[----:B------:R-:W-:Y:S03]  /*8840*/  MOV R100, R103 ;  /* 0x0000006700647202 */ /* 0x000fe60000000f00 */
[C---:B------:R-:W-:Y:S01]  /*8850*/  HMMA.16816.F32 R56, R96.reuse, R94, R56 ;  /* 0x0000005e6038723c */ /* 0x040fe20000001838 */
[----:B------:R-:W4:Y:S05]  /*8860*/  LDSM.16.MT88.4 R92, [R145+0xa000] ;  /* 0x00a00000915c783b */ /* 0x000f2a0000004200 */
[----:B------:R-:W-:Y:S02]  /*8870*/  MUFU.EX2 R117, R117 ;  /* 0x0000007500757308 */ /* 0x000fe40000000800 */
[C---:B--2---:R-:W-:Y:S08]  /*8880*/  HMMA.16816.F32 R60, R96.reuse, R108, R60 ;  /* 0x0000006c603c723c */ /* 0x044ff0000000183c */
[----:B------:R-:W2:Y:S01]  /*8890*/  MUFU.EX2 R118, R118 ;  /* 0x0000007600767308 */ /* 0x000ea20000000800 */
[----:B---3--:R-:W-:Y:S01]  /*88a0*/  F2FP.F16.F32.PACK_AB R85, R119, R116 ;  /* 0x000000747755723e */ /* 0x008fe200000000ff */
[C---:B------:R-:W-:Y:S01]  /*88b0*/  HMMA.16816.F32 R64, R96.reuse, R110, R64 ;  /* 0x0000006e6040723c */ /* 0x040fe20000001840 */
[----:B------:R-:W3:Y:S07]  /*88c0*/  LDSM.16.MT88.4 R108, [R144+0xa000] ;  /* 0x00a00000906c783b */ /* 0x000eee0000004200 */
[----:B------:R-:W-:Y:S01]  /*88d0*/  MUFU.EX2 R135, R135 ;  /* 0x0000008700877308 */ /* 0x000fe20000000800 */
[C---:B-1----:R-:W-:Y:S09]  /*88e0*/  HMMA.16816.F32 R68, R96.reuse, R112, R68 ;  /* 0x000000706044723c */ /* 0x042ff20000001844 */
[----:B------:R-:W-:Y:S01]  /*88f0*/  MUFU.EX2 R32, R32 ;  /* 0x0000002000207308 */ /* 0x000fe20000000800 */
[----:B--2---:R-:W-:Y:S01]  /*8900*/  F2FP.F16.F32.PACK_AB R87, R118, R117 ;  /* 0x000000757657723e */ /* 0x004fe200000000ff */
[C---:B------:R-:W-:Y:S01]  /*8910*/  HMMA.16816.F32 R72, R96.reuse, R114, R72 ;  /* 0x000000726048723c */ /* 0x040fe20000001848 */
[----:B------:R-:W1:Y:S07]  /*8920*/  LDSM.16.MT88.4 R112, [R150+0x8800] ;  /* 0x008800009670783b */ /* 0x000e6e0000004200 */
[C---:B----4-:R-:W-:Y:S08]  /*8930*/  HMMA.16816.F32 R76, R96.reuse, R92, R76 ;  /* 0x0000005c604c723c */ /* 0x050ff0000000184c */
[C---:B------:R-:W-:Y:S01]  /*8940*/  HMMA.16816.F32 R80, R96.reuse, R94, R80 ;  /* 0x0000005e6050723c */ /* 0x040fe20000001850 */
[----:B------:R-:W2:Y:S07]  /*8950*/  LDSM.16.MT88.4 R92, [R145+0x8800] ;  /* 0x00880000915c783b */ /* 0x000eae0000004200 */
[C---:B---3--:R-:W-:Y:S01]  /*8960*/  HMMA.16816.F32 R12, R96.reuse, R108, R12 ;  /* 0x0000006c600c723c */ /* 0x048fe2000000180c */
        /* <DEDUP_REMOVED lines=8> */
[-CC-:B------:R-:W-:Y:S06]  /*89f0*/  FFMA.FTZ R130, R30, R104.reuse, -R125.reuse ;  /* 0x000000681e827223 */ /* 0x180fec000001087d */
[----:B------:R-:W3:Y:S01]  /*8a00*/  MUFU.EX2 R111, R111 ;  /* 0x0000006f006f7308 */ /* 0x000ee20000000800 */
[----:B------:R-:W-:Y:S01]  /*8a10*/  LDSM.16.MT88.4 R28, [R144+0x9800] ;  /* 0x00980000901c783b */ /* 0x000fe20000004200 */
[C---:B-1----:R-:W-:Y:S08]  /*8a20*/  HMMA.16816.F32 R4, R84.reuse, R112, R4 ;  /* 0x000000705404723c */ /* 0x042ff00000001804 */
[----:B------:R-:W-:Y:S01]  /*8a30*/  MUFU.EX2 R110, R110 ;  /* 0x0000006e006e7308 */ /* 0x000fe20000000800 */
[-C--:B------:R-:W-:Y:S01]  /*8a40*/  FFMA.FTZ R113, R27, R104.reuse, -R125 ;  /* 0x000000681b717223 */ /* 0x080fe2000001087d */
[-CC-:B------:R-:W-:Y:S01]  /*8a50*/  FFMA.FTZ R112, R20, R104.reuse, -R127.reuse ;  /* 0x0000006814707223 */ /* 0x180fe2000001087f */
[C---:B------:R-:W-:Y:S03]  /*8a60*/  HMMA.16816.F32 R8, R84.reuse, R114, R8 ;  /* 0x000000725408723c */ /* 0x040fe60000001808 */
[-CC-:B------:R-:W-:Y:S01]  /*8a70*/  FFMA.FTZ R114, R24, R104.reuse, -R127.reuse ;  /* 0x0000006818727223 */ /* 0x180fe2000001087f */
[--C-:B------:R-:W-:Y:S01]  /*8a80*/  FFMA.FTZ R115, R25, R104, -R127.reuse ;  /* 0x0000006819737223 */ /* 0x100fe2000001087f */
[----:B---3--:R-:W-:Y:S01]  /*8a90*/  F2FP.F16.F32.PACK_AB R21, R111, R108 ;  /* 0x0000006c6f15723e */ /* 0x008fe200000000ff */
[----:B------:R-:W-:Y:S01]  /*8aa0*/  LDSM.16.MT88.4 R24, [R145+0x9000] ;  /* 0x009000009118783b */ /* 0x000fe20000004200 */
[----:B------:R-:W1:Y:S01]  /*8ab0*/  MUFU.EX2 R113, R113 ;  /* 0x0000007100717308 */ /* 0x000e620000000800 */
        /* <DEDUP_REMOVED lines=8> */
[C---:B--2---:R-:W-:Y:S03]  /*8b40*/  HMMA.16816.F32 R44, R84.reuse, R92, R44 ;  /* 0x0000005c542c723c */ /* 0x044fe6000000182c */
[----:B-1----:R-:W-:Y:S06]  /*8b50*/  F2FP.F16.F32.PACK_AB R23, R113, R110 ;  /* 0x0000006e7117723e */ /* 0x002fec00000000ff */
[----:B------:R-:W1:Y:S01]  /*8b60*/  MUFU.EX2 R115, R115 ;  /* 0x0000007300737308 */ /* 0x000e620000000800 */
[C---:B------:R-:W-:Y:S01]  /*8b70*/  HMMA.16816.F32 R48, R84.reuse, R94, R48 ;  /* 0x0000005e5430723c */ /* 0x040fe20000001830 */
[----:B------:R-:W2:Y:S02]  /*8b80*/  LDSM.16.MT88.4 R92, [R146+0xa800] ;  /* 0x00a80000925c783b */ /* 0x000ea40000004200 */
[----:B---3--:R-:W-:Y:S06]  /*8b90*/  F2FP.F16.F32.PACK_AB R20, R131, R112 ;  /* 0x000000708314723e */ /* 0x008fec00000000ff */
[----:B------:R-:W3:Y:S01]  /*8ba0*/  MUFU.EX2 R130, R130 ;  /* 0x0000008200827308 */ /* 0x000ee20000000800 */
[C---:B----4-:R-:W-:Y:S09]  /*8bb0*/  HMMA.16816.F32 R52, R84.reuse, R96, R52 ;  /* 0x000000605434723c */ /* 0x050ff20000001834 */
[----:B------:R-:W4:Y:S01]  /*8bc0*/  MUFU.EX2 R127, R127 ;  /* 0x0000007f007f7308 */ /* 0x000f220000000800 */
[C---:B------:R-:W-:Y:S01]  /*8bd0*/  HMMA.16816.F32 R56, R84.reuse, R98, R56 ;  /* 0x000000625438723c */ /* 0x040fe20000001838 */
[----:B------:R-:W3:Y:S02]  /*8be0*/  LDSM.16.MT88.4 R96, [R145+0xa800] ;  /* 0x00a800009160783b */ /* 0x000ee40000004200 */
[----:B-1----:R-:W-:Y:S06]  /*8bf0*/  F2FP.F16.F32.PACK_AB R22, R115, R114 ;  /* 0x000000727316723e */ /* 0x002fec00000000ff */
[----:B------:R-:W-:Y:S01]  /*8c00*/  MUFU.EX2 R33, R33 ;  /* 0x0000002100217308 */ /* 0x000fe20000000800 */
[C---:B-----5:R-:W-:Y:S09]  /*8c10*/  HMMA.16816.F32 R60, R84.reuse, R88, R60 ;  /* 0x00000058543c723c */ /* 0x060ff2000000183c */
        /* <DEDUP_REMOVED lines=32> */
[----:B------:R-:W-:Y:S03]  /*8e20*/  F2FP.F16.F32.PACK_AB R84, R135, R132 ;  /* 0x000000848754723e */ /* 0x000fe600000000ff */
[C---:B------:R-:W-:Y:S03]  /*8e30*/  HMMA.16816.F32 R80, R20.reuse, R86, R80 ;  /* 0x000000561450723c */ /* 0x040fe60000001850 */
[----:B----4-:R-:W-:Y:S02]  /*8e40*/  F2FP.F16.F32.PACK_AB R86, R127, R32 ;  /* 0x000000207f56723e */ /* 0x010fe400000000ff */
[----:B-1----:R-:W-:Y:S03]  /*8e50*/  F2FP.F16.F32.PACK_AB R87, R34, R33 ;  /* 0x000000212257723e */ /* 0x002fe600000000ff */
[C---:B--2---:R-:W-:Y:S08]  /*8e60*/  HMMA.16816.F32 R12, R20.reuse, R88, R12 ;  /* 0x00000058140c723c */ /* 0x044ff0000000180c */
        /* <DEDUP_REMOVED lines=45> */
[----:B------:R-:W-:Y:S03]  /*9140*/  HMMA.16816.F32 R84, R84, R6, R16 ;  /* 0x000000065454723c */ /* 0x000fe60000001810 */
[----:B------:R-:W-:Y:S04]  /*9150*/  FADD.FTZ R33, R33, R4 ;  /* 0x0000000421217221 */ /* 0x000fe80000010000 */
[----:B------:R-:W-:Y:S01]  /*9160*/  FADD.FTZ R181, R34, R33 ;  /* 0x0000002122b57221 */ /* 0x000fe20000010000 */
[----:B------:R-:W-:Y:S01]  /*9170*/  @!UPT UIADD3 URZ, UPT, UPT, URZ, URZ, URZ ;  /* 0x000000fffffff290 */ /* 0x000fe2000fffe0ff */
[----:B------:R-:W-:Y:S11]  /*9180*/  @P0 BRA `(.L_x_12175) ;  /* 0xffffffd000080947 */ /* 0x000ff6000383ffff */
.L_x_12168:
        /* <DEDUP_REMOVED lines=10> */
.L_x_12197:
        /* <DEDUP_REMOVED lines=136> */
[----:B---3--:R1:W5:Y:S01]  /*9ab0*/  LD.E.64 R78, desc[UR4][R2.64+0x78] ;  /* 0x00007804024e7980 */ /* 0x008362000c101b00 */
[----:B------:R-:W2:Y:S01]  /*9ac0*/  @P1 MUFU.LG2 R6, R6 ;  /* 0x0000000600061308 */ /* 0x000ea20000000c00 */
[----:B------:R-:W-:Y:S02]  /*9ad0*/  LOP3.LUT R72, R69, 0x1f8, RZ, 0xc0, !PT ;  /* 0x000001f845487812 */ /* 0x000fe400078ec0ff */
[----:B------:R1:W5:Y:S01]  /*9ae0*/  LD.E.64 R76, desc[UR4][R2.64+0xa8] ;  /* 0x0000a804024c7980 */ /* 0x000362000c101b00 */
[----:B------:R-:W-:Y:S02]  /*9af0*/  SHF.R.U32.HI R8, RZ, 0x1, R0 ;  /* 0x00000001ff087819 */ /* 0x000fe40000011600 */
[----:B------:R-:W-:Y:S02]  /*9b00*/  LOP3.LUT R72, R72, 0x38, R169, 0x78, !PT ;  /* 0x0000003848487812 */ /* 0x000fe400078e78a9 */
[----:B------:R-:W-:Y:S01]  /*9b10*/  LOP3.LUT R7, R7, 0x10, RZ, 0xc0, !PT ;  /* 0x0000001007077812 */ /* 0x000fe200078ec0ff */
[----:B----4-:R-:W-:Y:S01]  /*9b20*/  @P0 FMUL.FTZ R5, R5, 0.69314718246459960938 ;  /* 0x3f31721805050820 */ /* 0x010fe20000410000 */
[----:B------:R-:W-:-:S02]  /*9b30*/  LOP3.LUT R8, R8, 0x30, RZ, 0xc0, !PT ;  /* 0x0000003008087812 */ /* 0x000fc400078ec0ff */
[----:B------:R-:W-:Y:S01]  /*9b40*/  SHF.R.U32.HI R73, RZ, 0x2, R0 ;  /* 0x00000002ff497819 */ /* 0x000fe20000011600 */
[----:B-----5:R-:W-:Y:S01]  /*9b50*/  @P0 FFMA.FTZ R71, R4, R102, R5 ;  /* 0x0000006604470223 */ /* 0x020fe20000010005 */
[----:B------:R-:W-:Y:S01]  /*9b60*/  BAR.SYNC.DEFER_BLOCKING 0x0 ;  /* 0x0000000000007b1d */ /* 0x000fe20000010000 */
[----:B------:R-:W-:Y:S01]  /*9b70*/  LOP3.LUT P0, RZ, R0, 0x3, RZ, 0xc0, !PT ;  /* 0x0000000300ff7812 */ /* 0x000fe2000780c0ff */
[----:B--2---:R-:W-:Y:S01]  /*9b80*/  @P1 FMUL.FTZ R9, R6, 0.69314718246459960938 ;  /* 0x3f31721806091820 */ /* 0x004fe20000410000 */
[----:B------:R-:W-:Y:S02]  /*9b90*/  LEA R72, R72, R7, 0x2 ;  /* 0x0000000748487211 */ /* 0x000fe400078e10ff */
[----:B------:R-:W-:Y:S01]  /*9ba0*/  MOV R70, 0xff800000 ;  /* 0xff80000000467802 */ /* 0x000fe20000000f00 */
[----:B------:R-:W-:Y:S01]  /*9bb0*/  @P1 FFMA.FTZ R70, R4, R103, R9 ;  /* 0x0000006704461223 */ /* 0x000fe20000010009 */
[----:B------:R-:W-:Y:S01]  /*9bc0*/  LOP3.LUT R73, R8, 0x7, R73, 0xf8, !PT ;  /* 0x0000000708497812 */ /* 0x000fe200078ef849 */
[----:B------:R-:W-:Y:S01]  /*9bd0*/  BSSY.RECONVERGENT B0, `(.L_x_12177) ;  /* 0x000001e000007945 */ /* 0x000fe20003800200 */
        /* <DEDUP_REMOVED lines=29> */
.L_x_12178:
[----:B------:R-:W-:Y:S05]  /*9db0*/  BSYNC.RECONVERGENT B0 ;  /* 0x0000000000007941 */ /* 0x000fea0003800200 */
.L_x_12177:
        /* <DEDUP_REMOVED lines=32> */
.L_x_12180:
[----:B------:R-:W-:Y:S05]  /*9fc0*/  BSYNC.RECONVERGENT B0 ;  /* 0x0000000000007941 */ /* 0x000fea0003800200 */
.L_x_12179:
        /* <DEDUP_REMOVED lines=12> */
.L_x_12182:
[----:B------:R-:W-:Y:S05]  /*a090*/  BSYNC.RECONVERGENT B0 ;  /* 0x0000000000007941 */ /* 0x000fea0003800200 */
.L_x_12181:
        /* <DEDUP_REMOVED lines=11> */
.L_x_12184:
[----:B------:R-:W-:Y:S05]  /*a150*/  BSYNC.RECONVERGENT B0 ;  /* 0x0000000000007941 */ /* 0x000fea0003800200 */
.L_x_12183:
        /* <DEDUP_REMOVED lines=11> */
.L_x_12186:
[----:B------:R-:W-:Y:S05]  /*a210*/  BSYNC.RECONVERGENT B0 ;  /* 0x0000000000007941 */ /* 0x000fea0003800200 */
.L_x_12185:
        /* <DEDUP_REMOVED lines=10> */
.L_x_12188:
[----:B------:R-:W-:Y:S05]  /*a2c0*/  BSYNC.RECONVERGENT B0 ;  /* 0x0000000000007941 */ /* 0x000fea0003800200 */
.L_x_12187:
        /* <DEDUP_REMOVED lines=10> */
.L_x_12190:
[----:B------:R-:W-:Y:S05]  /*a370*/  BSYNC.RECONVERGENT B0 ;  /* 0x0000000000007941 */ /* 0x000fea0003800200 */
.L_x_12189:
        /* <DEDUP_REMOVED lines=10> */
.L_x_12192:
[----:B------:R-:W-:Y:S05]  /*a420*/  BSYNC.RECONVERGENT B0 ;  /* 0x0000000000007941 */ /* 0x000fea0003800200 */
.L_x_12191:
[----:B------:R-:W-:-:S04]  /*a430*/  MOV R167, 0x0 ;  /* 0x0000000000a77802 */ /* 0x000fc80000000f00 */
[----:B-12345:R-:W-:Y:S05]  /*a440*/  @P3 RET.REL.NODEC R166 `(_ZN5flash24flash_fwd_splitkv_kernelI23Flash_fwd_kernel_traitsILi128ELi64ELi64ELi4ELb0ELb0EN7cutlass6half_tE19Flash_kernel_traitsILi128ELi64ELi64ELi4ES3_EELb0ELb0ELb1ELb0ELb0ELb0ELb1ELb0EEEvNS_16Flash_fwd_paramsE) ;  /* 0xffffff58a6ec3950 */ /* 0x03efea0003c3ffff */
[-C--:B------:R-:W-:Y:S01]  /*a450*/  ISETP.GE.AND P2, PT, R69, R2.reuse, PT ;  /* 0x000000024500720c */ /* 0x080fe20003f46270 */
[----:B------:R-:W-:Y:S01]  /*a460*/  IMAD.MOV.U32 R167, RZ, RZ, 0x0 ;  /* 0x00000000ffa77424 */ /* 0x000fe200078e00ff */
[----:B------:R-:W-:-:S11]  /*a470*/  ISETP.GE.AND P0, PT, R73, R2, PT ;  /* 0x000000024900720c */ /* 0x000fd60003f06270 */
[----:B------:R-:W-:-:S04]  /*a480*/  @!P2 LEA R8, P1, R75, R78, 0x2 ;  /* 0x0000004e4b08a211 */ /* 0x000fc800078210ff */
[----:B------:R-:W-:-:S05]  /*a490*/  @!P2 LEA.HI.X R9, R75, R79, R68, 0x2, P1 ;  /* 0x0000004f4b09a211 */ /* 0x000fca00008f1444 */
[----:B------:R1:W-:Y:S02]  /*a4a0*/  @!P2 ST.E.128 desc[UR4][R8.64+0x7000], R36 ;  /* 0x007000240800a985 */ /* 0x0003e4000c101d04 */
[----:B-1----:R-:W-:Y:S05]  /*a4b0*/  @P0 RET.REL.NODEC R166 `(_ZN5flash24flash_fwd_splitkv_kernelI23Flash_fwd_kernel_traitsILi128ELi64ELi64ELi4ELb0ELb0EN7cutlass6half_tE19Flash_kernel_traitsILi128ELi64ELi64ELi4ES3_EELb0ELb0ELb1ELb0ELb0ELb0ELb1ELb0EEEvNS_16Flash_fwd_paramsE) ;  /* 0xffffff58a6d00950 */ /* 0x002fea0003c3ffff */
[----:B------:R-:W-:Y:S01]  /*a4c0*/  LEA R2, P0, R75, R78, 0x2 ;  /* 0x0000004e4b027211 */ /* 0x000fe200078010ff */
[----:B------:R-:W-:-:S03]  /*a4d0*/  IMAD.MOV.U32 R167, RZ, RZ, 0x0 ;  /* 0x00000000ffa77424 */ /* 0x000fc600078e00ff */
[----:B------:R-:W-:-:S05]  /*a4e0*/  LEA.HI.X R3, R75, R79, R68, 0x2, P0 ;  /* 0x0000004f4b037211 */ /* 0x000fca00000f1444 */
[----:B------:R1:W-:Y:S02]  /*a4f0*/  ST.E.128 desc[UR4][R2.64+0x7100], R4 ;  /* 0x0071000402007985 */ /* 0x0003e4000c101d04 */
[----:B-1----:R-:W-:Y:S05]  /*a500*/  RET.REL.NODEC R166 `(_ZN5flash24flash_fwd_splitkv_kernelI23Flash_fwd_kernel_traitsILi128ELi64ELi64ELi4ELb0ELb0EN7cutlass6half_tE19Flash_kernel_traitsILi128ELi64ELi64ELi4ES3_EELb0ELb0ELb1ELb0ELb0ELb0ELb1ELb0EEEvNS_16Flash_fwd_paramsE) ;  /* 0xffffff58a6bc7950 */ /* 0x002fea0003c3ffff */
.L_x_12176:
[----:B------:R-:W-:Y:S01]  /*a510*/  MOV R5, 0x2 ;  /* 0x0000000200057802 */ /* 0x000fe20000000f00 */
[----:B------:R-:W-:Y:S01]  /*a520*/  IMAD.MOV.U32 R0, RZ, RZ, 0x1f ;  /* 0x0000001fff007424 */ /* 0x000fe200078e00ff */
[----:B------:R-:W-:-:S07]  /*a530*/  MOV R7, 0xffffffff ;  /* 0xffffffff00077802 */ /* 0x000fce0000000f00 */
[----:B-1---5:R-:W-:Y:S05]  /*a540*/  WARPSYNC.COLLECTIVE R7, `(.L_x_12193) ;  /* 0x0000000007087348 */ /* 0x022fea0003c00000 */
[----:B------:R2:W3:Y:S02]  /*a550*/  SHFL.BFLY P0, R11, R180, R5, R0 ;  /* 0x0c000005b40b7389 */ /* 0x0004e40000000000 */
[----:B-123-5:R-:W-:Y:S05]  /*a560*/  ENDCOLLECTIVE ;  /* 0x000000000000791b */ /* 0x02efea0003800000 */
.L_x_12193:
[----:B------:R-:W-:Y:S02]  /*a570*/  IMAD.MOV.U32 R9, RZ, RZ, R11 ;  /* 0x000000ffff097224 */ /* 0x000fe400078e000b */
[----:B------:R-:W-:Y:S02]  /*a580*/  IMAD.MOV.U32 R5, RZ, RZ, 0x1 ;  /* 0x00000001ff057424 */ /* 0x000fe400078e00ff */
[----:B------:R-:W-:-:S05]  /*a590*/  FADD.FTZ R9, R9, R180 ;  /* 0x000000b409097221 */ /* 0x000fca0000010000 */
[----:B------:R-:W-:-:S07]  /*a5a0*/  MOV R180, R9 ;  /* 0x0000000900b47202 */ /* 0x000fce0000000f00 */
[----:B------:R-:W-:Y:S05]  /*a5b0*/  WARPSYNC.COLLECTIVE R7, `(.L_x_12194) ;  /* 0x0000000007087348 */ /* 0x000fea0003c00000 */
[----:B------:R1:W2:Y:S02]  /*a5c0*/  SHFL.BFLY P0, R11, R180, R5, R0 ;  /* 0x0c000005b40b7389 */ /* 0x0002a40000000000 */
[----:B-12---:R-:W-:Y:S05]  /*a5d0*/  ENDCOLLECTIVE ;  /* 0x000000000000791b */ /* 0x006fea0003800000 */
.L_x_12194:
[----:B------:R-:W-:Y:S01]  /*a5e0*/  MOV R180, R181 ;  /* 0x000000b500b47202 */ /* 0x000fe20000000f00 */
[----:B------:R-:W-:Y:S01]  /*a5f0*/  IMAD.MOV.U32 R5, RZ, RZ, 0x2 ;  /* 0x00000002ff057424 */ /* 0x000fe200078e00ff */
[----:B------:R-:W-:-:S07]  /*a600*/  MOV R6, R11 ;  /* 0x0000000b00067202 */ /* 0x000fce0000000f00 */
[----:B------:R-:W-:Y:S05]  /*a610*/  WARPSYNC.COLLECTIVE R7, `(.L_x_12195) ;  /* 0x0000000007087348 */ /* 0x000fea0003c00000 */
[----:B------:R1:W2:Y:S02]  /*a620*/  SHFL.BFLY P0, R11, R180, R5, R0 ;  /* 0x0c000005b40b7389 */ /* 0x0002a40000000000 */
[----:B-12---:R-:W-:Y:S05]  /*a630*/  ENDCOLLECTIVE ;  /* 0x000000000000791b */ /* 0x006fea0003800000 */
.L_x_12195:
[----:B------:R-:W-:Y:S01]  /*a640*/  FADD.FTZ R6, R9, R6 ;  /* 0x0000000609067221 */ /* 0x000fe20000010000 */
[----:B------:R-:W-:Y:S01]  /*a650*/  FADD.FTZ R8, R11, R181 ;  /* 0x000000b50b087221 */ /* 0x000fe20000010000 */
[----:B------:R-:W-:-:S04]  /*a660*/  MOV R5, 0x1 ;  /* 0x0000000100057802 */ /* 0x000fc80000000f00 */
[----:B------:R-:W-:-:S07]  /*a670*/  MOV R180, R8 ;  /* 0x0000000800b47202 */ /* 0x000fce0000000f00 */
[----:B------:R-:W-:Y:S05]  /*a680*/  WARPSYNC.COLLECTIVE R7, `(.L_x_12196) ;  /* 0x0000000007087348 */ /* 0x000fea0003c00000 */
[----:B------:R1:W2:Y:S02]  /*a690*/  SHFL.BFLY P0, R11, R180, R5, R0 ;  /* 0x0c000005b40b7389 */ /* 0x0002a40000000000 */
[----:B-12---:R-:W-:Y:S05]  /*a6a0*/  ENDCOLLECTIVE ;  /* 0x000000000000791b */ /* 0x006fea0003800000 */
.L_x_12196:
[----:B------:R-:W-:Y:S05]  /*a6b0*/  BRA `(.L_x_12197) ;  /* 0xffffffe800dc7947 */ /* 0x000fea000383ffff */
.L_x_12198:
        /* <DEDUP_REMOVED lines=12> */
.L_x_14990:


//--------------------- .text._ZN5flash24flash_fwd_splitkv_kernelI23Flash_fwd_kernel_traitsILi128ELi64ELi64ELi4ELb0ELb0EN7cutlass6half_tE19Flash_kernel_traitsILi128ELi64ELi64ELi4ES3_EELb0ELb0ELb1ELb0ELb0ELb1ELb1ELb0EEEvNS_16Flash_fwd_paramsE --------------------------
	.section	.text._ZN5flash24flash_fwd_splitkv_kernelI23Flash_fwd_kernel_traitsILi128ELi64ELi64ELi4ELb0ELb0EN7cutlass6half_tE19Flash_kernel_traitsILi128ELi64ELi64ELi4ES3_EELb0ELb0ELb1ELb0ELb0ELb1ELb1ELb0EEEvNS_16Flash_fwd_paramsE,"ax",@progbits
	.align	128
        .global         _ZN5flash24flash_fwd_splitkv_kernelI23Flash_fwd_kernel_traitsILi128ELi64ELi64ELi4ELb0ELb0EN7cutlass6half_tE19Flash_kernel_traitsILi128ELi64ELi64ELi4ES3_EELb0ELb0ELb1ELb0ELb0ELb1ELb1ELb0EEEvNS_16Flash_fwd_paramsE
        .type           _ZN5flash24flash_fwd_splitkv_kernelI23Flash_fwd_kernel_traitsILi128ELi64ELi64ELi4ELb0ELb0EN7cutlass6half_tE19Flash_kernel_traitsILi128ELi64ELi64ELi4ES3_EELb0ELb0ELb1ELb0ELb0ELb1ELb1ELb0EEEvNS_16Flash_fwd_paramsE,@function
        .size           _ZN5flash24flash_fwd_splitkv_kernelI23Flash_fwd_kernel_traitsILi128ELi64ELi64ELi4ELb0ELb0EN7cutlass6half_tE19Flash_kernel_traitsILi128ELi64ELi64ELi4ES3_EELb0ELb0ELb1ELb0ELb0ELb1ELb1ELb0EEEvNS_16Flash_fwd_paramsE,(.L_x_14991 - _ZN5flash24flash_fwd_splitkv_kernelI23Flash_fwd_kernel_traitsILi128ELi64ELi64ELi4ELb0ELb0EN7cutlass6half_tE19Flash_kernel_traitsILi128ELi64ELi64ELi4ES3_EELb0ELb0ELb1ELb0ELb0ELb1ELb1ELb0EEEvNS_16Flash_fwd_paramsE)
        .other          _ZN5flash24flash_fwd_splitkv_kernelI23Flash_fwd_kernel_traitsILi128ELi64ELi64ELi4ELb0ELb0EN7cutlass6half_tE19Flash_kernel_traitsILi128ELi64ELi64ELi4ES3_EELb0ELb0ELb1ELb0ELb0ELb1ELb1ELb0EEEvNS_16Flash_fwd_paramsE,@"STO_CUDA_ENTRY STV_DEFAULT"
_ZN5flash24flash_fwd_splitkv_kernelI23Flash_fwd_kernel_traitsILi128ELi64ELi64ELi4ELb0ELb0EN7cutlass6half_tE19Flash_kernel_traitsILi128ELi64ELi64ELi4ES3_EELb0ELb0ELb1ELb0ELb0ELb1ELb1ELb0EEEvNS_16Flash_fwd_paramsE:
.text._ZN5flash24flash_fwd_splitkv_kernelI23Flash_fwd_kernel_traitsILi128ELi64ELi64ELi4ELb0ELb0EN7cutlass6half_tE19Flash_kernel_traitsILi128ELi64ELi64ELi4ES3_EELb0ELb0ELb1ELb0ELb0ELb1ELb1ELb0EEEvNS_16Flash_fwd_paramsE:
        /* <DEDUP_REMOVED lines=29> */
[----:B------:R-:W-:Y:S05]  /*01d0*/  CALL.REL.NOINC `($_ZN5flash24flash_fwd_splitkv_kernelI23Flash_fwd_kernel_traitsILi128ELi64ELi64ELi4ELb0ELb0EN7cutlass6half_tE19Flash_kernel_traitsILi128ELi64ELi64ELi4ES3_EELb0ELb0ELb1ELb0ELb0ELb1ELb1ELb0EEEvNS_16Flash_fwd_paramsE$_ZN5flash30compute_attn_1rowblock_splitkvI23Flash_fwd_kernel_traitsILi128ELi64ELi64ELi4ELb0ELb0EN7cutlass6half_tE19Flash_kernel_traitsILi128ELi64ELi64ELi4ES3_EELb0ELb0ELb1ELb0ELb0ELb1ELb1ELb0ENS_16Flash_fwd_paramsEEEvRKT8_iiiii) ;  /* 0x0000000000087944 */ /* 0x000fea0003c00000 */
[----:B------:R-:W-:Y:S05]  /*01e0*/  BSYNC.RECONVERGENT B2 ;  /* 0x0000000000027941 */ /* 0x000fea0003800200 */
.L_x_12199:
[----:B------:R-:W-:Y:S05]  /*01f0*/  EXIT ;  /* 0x000000000000794d */ /* 0x000fea0003800000 */
        .type           $_ZN5flash24flash_fwd_splitkv_kernelI23Flash_fwd_kernel_traitsILi128ELi64ELi64ELi4ELb0ELb0EN7cutlass6half_tE19Flash_kernel_traitsILi128ELi64ELi64ELi4ES3_EELb0ELb0ELb1ELb0ELb0ELb1ELb1ELb0EEEvNS_16Flash_fwd_paramsE$_ZN5flash30compute_attn_1rowblock_splitkvI23Flash_fwd_kernel_traitsILi128ELi64ELi64ELi4ELb0ELb0EN7cutlass6half_tE19Flash_kernel_traitsILi128ELi64ELi64ELi4ES3_EELb0ELb0ELb1ELb0ELb0ELb1ELb1ELb0ENS_16Flash_fwd_paramsEEEvRKT8_iiiii,@function
        .size           $_ZN5flash24flash_fwd_splitkv_kernelI23Flash_fwd_kernel_traitsILi128ELi64ELi64ELi4ELb0ELb0EN7cutlass6half_tE19Flash_kernel_traitsILi128ELi64ELi64ELi4ES3_EELb0ELb0ELb1ELb0ELb0ELb1ELb1ELb0EEEvNS_16Flash_fwd_paramsE$_ZN5flash30compute_attn_1rowblock_splitkvI23Flash_fwd_kernel_traitsILi128ELi64ELi64ELi4ELb0ELb0EN7cutlass6half_tE19Flash_kernel_traitsILi128ELi64ELi64ELi4ES3_EELb0ELb0ELb1ELb0ELb0ELb1ELb1ELb0ENS_16Flash_fwd_paramsEEEvRKT8_iiiii,(.L_x_14991 - $_ZN5flash24flash_fwd_splitkv_kernelI23Flash_fwd_kernel_traitsILi128ELi64ELi64ELi4ELb0ELb0EN7cutlass6half_tE19Flash_kernel_traitsILi128ELi64ELi64ELi4ES3_EELb0ELb0ELb1ELb0ELb0ELb1ELb1ELb0EEEvNS_16Flash_fwd_paramsE$_ZN5flash30compute_attn_1rowblock_splitkvI23Flash_fwd_kernel_traitsILi128ELi64ELi64ELi4ELb0ELb0EN7cutlass6half_tE19Flash_kernel_traitsILi128ELi64ELi64ELi4ES3_EELb0ELb0ELb1ELb0ELb0ELb1ELb1ELb0ENS_16Flash_fwd_paramsEEEvRKT8_iiiii)
$_ZN5flash24flash_fwd_splitkv_kernelI23Flash_fwd_kernel_traitsILi128ELi64ELi64ELi4ELb0ELb0EN7cutlass6half_tE19Flash_kernel_traitsILi128ELi64ELi64ELi4ES3_EELb0ELb0ELb1ELb0ELb0ELb1ELb1ELb0EEEvNS_16Flash_fwd_paramsE$_ZN5flash30compute_attn_1rowblock_splitkvI23Flash_fwd_kernel_traitsILi128ELi64ELi64ELi4ELb0ELb0EN7cutlass6half_tE19Flash_kernel_traitsILi128ELi64ELi64ELi4ES3_EELb0ELb0ELb1ELb0ELb0ELb1ELb1ELb0ENS_16Flash_fwd_paramsEEEvRKT8_iiiii:
        /* <DEDUP_REMOVED lines=39> */
.L_x_12201:
[----:B------:R-:W-:Y:S05]  /*0470*/  BSYNC.RECONVERGENT B0 ;  /* 0x0000000000007941 */ /* 0x000fea0003800200 */
.L_x_12200:
[----:B------:R-:W-:Y:S04]  /*0480*/  BSSY.RECONVERGENT B0, `(.L_x_12202) ;  /* 0x0000007000007945 */ /* 0x000fe80003800200 */
[----:B------:R-:W-:Y:S05]  /*0490*/  @!P3 BRA `(.L_x_12203) ;  /* 0x000000000014b947 */ /* 0x000fea0003800000 */
[----:B------:R-:W4:Y:S02]  /*04a0*/  LD.E.U8 R5, desc[UR4][R2.64+0x1b2] ;  /* 0x0001b20402057980 */ /* 0x000f24000c101100 */
[----:B----4-:R-:W-:-:S13]  /*04b0*/  ISETP.NE.AND P1, PT, R5, RZ, PT ;  /* 0x000000ff0500720c */ /* 0x010fda0003f25270 */
[----:B------:R-:W4:Y:S02]  /*04c0*/  @P1 LD.E R8, desc[UR4][R18.64+0x4] ;  /* 0x0000040412081980 */ /* 0x000f24000c101900 */
[----:B----45:R-:W-:-:S06]  /*04d0*/  @P1 IADD3 R29, PT, PT, R8, -R17, RZ ;  /* 0x80000011081d1210 */ /* 0x030fcc0007ffe0ff */
[----:B------:R4:W5:Y:S02]  /*04e0*/  @!P1 LD.E R29, desc[UR4][R18.64] ;  /* 0x00000004121d9980 */ /* 0x000964000c101900 */
.L_x_12203:
[----:B------:R-:W-:Y:S05]  /*04f0*/  BSYNC.RECONVERGENT B0 ;  /* 0x0000000000007941 */ /* 0x000fea0003800200 */
.L_x_12202:
        /* <DEDUP_REMOVED lines=8> */
.L_x_12205:
[----:B------:R-:W5:Y:S01]  /*0580*/  LD.E.64 R6, desc[UR4][R2.64+0x108] ;  /* 0x0001080402067980 */ /* 0x000f62000c101b00 */
[----:B------:R-:W-:Y:S01]  /*0590*/  BSSY.RECONVERGENT B0, `(.L_x_12207) ;  /* 0x0000006000007945 */ /* 0x000fe20003800200 */
[----:B------:R-:W-:Y:S01]  /*05a0*/  IMAD.MOV.U32 R5, RZ, RZ, RZ ;  /* 0x000000ffff057224 */ /* 0x000fe200078e00ff */
[----:B-----5:R-:W-:-:S04]  /*05b0*/  ISETP.NE.U32.AND P0, PT, R6, RZ, PT ;  /* 0x000000ff0600720c */ /* 0x020fc80003f05070 */
[----:B------:R-:W-:-:S13]  /*05c0*/  ISETP.NE.AND.EX P0, PT, R7, RZ, PT, P0 ;  /* 0x000000ff0700720c */ /* 0x000fda0003f05300 */
[----:B------:R-:W-:Y:S05]  /*05d0*/  @!P0 BRA `(.L_x_12208) ;  /* 0x0000000000048947 */ /* 0x000fea0003800000 */
[----:B------:R1:W5:Y:S02]  /*05e0*/  LD.E R5, desc[UR4][R2.64+0xbc] ;  /* 0x0000bc0402057980 */ /* 0x000364000c101900 */
.L_x_12208:
[----:B------:R-:W-:Y:S05]  /*05f0*/  BSYNC.RECONVERGENT B0 ;  /* 0x0000000000007941 */ /* 0x000fea0003800200 */
.L_x_12207:
[----:B-----5:R-:W-:Y:S02]  /*0600*/  IADD3 R29, PT, PT, R5, R29, -R12 ;  /* 0x0000001d051d7210 */ /* 0x020fe40007ffe80c */
.L_x_12206:
[----:B------:R-:W-:Y:S05]  /*0610*/  BSYNC.RECONVERGENT B1 ;  /* 0x0000000000017941 */ /* 0x000fea0003800200 */
.L_x_12204:
[----:B------:R-:W-:Y:S01]  /*0620*/  IMAD.SHL.U32 R180, R39, 0x40, RZ ;  /* 0x0000004027b47824 */ /* 0x000fe200078e00ff */
[----:B------:R-:W-:-:S04]  /*0630*/  MOV R175, 0x0 ;  /* 0x0000000000af7802 */ /* 0x000fc80000000f00 */
[----:B------:R-:W-:-:S13]  /*0640*/  ISETP.GT.AND P0, PT, R31, R180, PT ;  /* 0x000000b41f00720c */ /* 0x000fda0003f04270 */
[----:B-1234-:R-:W-:Y:S05]  /*0650*/  @!P0 RET.REL.NODEC R174 `(_ZN5flash24flash_fwd_splitkv_kernelI23Flash_fwd_kernel_traitsILi128ELi64ELi64ELi4ELb0ELb0EN7cutlass6half_tE19Flash_kernel_traitsILi128ELi64ELi64ELi4ES3_EELb0ELb0ELb1ELb0ELb0ELb1ELb1ELb0EEEvNS_16Flash_fwd_paramsE) ;  /* 0xfffffff8ae688950 */ /* 0x01efea0003c3ffff */
        /* <DEDUP_REMOVED lines=73> */
.L_x_12211:
[----:B------:R-:W-:Y:S05]  /*0af0*/  BSYNC.RECONVERGENT B0 ;  /* 0x0000000000007941 */ /* 0x000fea0003800200 */
.L_x_12210:
        /* <DEDUP_REMOVED lines=12> */
.L_x_12213:
[----:B------:R-:W-:Y:S05]  /*0bc0*/  BSYNC.RECONVERGENT B0 ;  /* 0x0000000000007941 */ /* 0x000fea0003800200 */
.L_x_12212:
        /* <DEDUP_REMOVED lines=12> */
.L_x_12215:
[----:B------:R-:W-:Y:S05]  /*0c90*/  BSYNC.RECONVERGENT B0 ;  /* 0x0000000000007941 */ /* 0x000fea0003800200 */
.L_x_12214:
        /* <DEDUP_REMOVED lines=12> */
.L_x_12217:
[----:B------:R-:W-:Y:S05]  /*0d60*/  BSYNC.RECONVERGENT B0 ;  /* 0x0000000000007941 */ /* 0x000fea0003800200 */
.L_x_12216:
        /* <DEDUP_REMOVED lines=11> */
.L_x_12219:
[----:B------:R-:W-:Y:S05]  /*0e20*/  BSYNC.RECONVERGENT B0 ;  /* 0x0000000000007941 */ /* 0x000fea0003800200 */
.L_x_12218:
        /* <DEDUP_REMOVED lines=11> */
.L_x_12221:
[----:B------:R-:W-:Y:S05]  /*0ee0*/  BSYNC.RECONVERGENT B0 ;  /* 0x0000000000007941 */ /* 0x000fea0003800200 */
.L_x_12220:
        /* <DEDUP_REMOVED lines=12> */
.L_x_12223:
[----:B------:R-:W-:Y:S05]  /*0fb0*/  BSYNC.RECONVERGENT B0 ;  /* 0x0000000000007941 */ /* 0x000fea0003800200 */
.L_x_12222:
        /* <DEDUP_REMOVED lines=15> */
.L_x_12225:
[----:B------:R-:W-:Y:S05]  /*10b0*/  BSYNC.RECONVERGENT B0 ;  /* 0x0000000000007941 */ /* 0x000fea0003800200 */
.L_x_12224:
        /* <DEDUP_REMOVED lines=20> */
[----:B--234-:R-:W-:Y:S05]  /*1200*/  @P6 RET.REL.NODEC R174 `(_ZN5flash24flash_fwd_splitkv_kernelI23Flash_fwd_kernel_traitsILi128ELi64ELi64ELi4ELb0ELb0EN7cutlass6half_tE19Flash_kernel_traitsILi128ELi64ELi64ELi4ES3_EELb0ELb0ELb1ELb0ELb0ELb1ELb1ELb0EEEvNS_16Flash_fwd_paramsE) ;  /* 0xffffffecae7c6950 */ /* 0x01cfea0003c3ffff */
[----:B------:R-:W-:Y:S02]  /*1210*/  MOV R3, 0xff800000 ;  /* 0xff80000000037802 */ /* 0x000fe40000000f00 */
[----:B------:R-:W-:-:S03]  /*1220*/  MOV R175, 0x0 ;  /* 0x0000000000af7802 */ /* 0x000fc60000000f00 */
[----:B------:R1:W-:Y:S02]  /*1230*/  ST.E desc[UR4][R10.64+0xe0], R3 ;  /* 0x0000e0030a007985 */ /* 0x0003e4000c101904 */
[----:B-1----:R-:W-:Y:S05]  /*1240*/  RET.REL.NODEC R174 `(_ZN5flash24flash_fwd_splitkv_kernelI23Flash_fwd_kernel_traitsILi128ELi64ELi64ELi4ELb0ELb0EN7cutlass6half_tE19Flash_kernel_traitsILi128ELi64ELi64ELi4ES3_EELb0ELb0ELb1ELb0ELb0ELb1ELb1ELb0EEEvNS_16Flash_fwd_paramsE) ;  /* 0xffffffecae6c7950 */ /* 0x002fea0003c3ffff */
.L_x_12209:
        /* <DEDUP_REMOVED lines=82> */
[----:B------:R-:W-:-:S03]  /*1770*/  IMAD R5, R164, R7, R5 ;  /* 0x00000007a4057224 */ /* 0x000fc600078e0205 */
[----:B------:R-:W-:Y:S02]  /*1780*/  SHF.R.S32.HI R10, RZ, 0x1f, R11 ;  /* 0x0000001fff0a7819 */ /* 0x000fe4000001140b */
[----:B--2---:R-:W-:Y:S01]  /*1790*/  SHF.R.S32.HI R9, RZ, 0x1f, R4 ;  /* 0x0000001fff097819 */ /* 0x004fe20000011404 */
[----:B------:R-:W-:-:S04]  /*17a0*/  IMAD R6, R21, R4, RZ ;  /* 0x0000000415067224 */ /* 0x000fc800078e02ff */
[C---:B------:R-:W-:Y:S02]  /*17b0*/  IMAD R6, R20.reuse, R9, R6 ;  /* 0x0000000914067224 */ /* 0x040fe400078e0206 */
[----:B------:R-:W-:-:S04]  /*17c0*/  IMAD.WIDE.U32 R20, R20, R4, RZ ;  /* 0x0000000414147225 */ /* 0x000fc800078e00ff */
[----:B------:R-:W-:Y:S02]  /*17d0*/  IMAD.IADD R21, R21, 0x1, R6 ;  /* 0x0000000115157824 */ /* 0x000fe400078e0206 */
[----:B------:R-:W-:-:S05]  /*17e0*/  IMAD.WIDE.U32 R20, R0, R164, R20 ;  /* 0x000000a400147225 */ /* 0x000fca00078e0014 */
        /* <DEDUP_REMOVED lines=11> */
.L_x_12227:
        /* <DEDUP_REMOVED lines=16> */
[----:B-1----:R-:W-:Y:S02]  /*19a0*/  IABS R5, R13 ;  /* 0x0000000d00057213 */ /* 0x002fe40000000000 */
        /* <DEDUP_REMOVED lines=12> */
[-C--:B------:R-:W-:Y:S01]  /*1a70*/  @!P2 IADD3 R5, PT, PT, R5, -R0.reuse, RZ ;  /* 0x800000000505a210 */ /* 0x080fe20007ffe0ff */
[----:B------:R-:W-:Y:S01]  /*1a80*/  @!P3 IMAD.IADD R23, R23, 0x1, R4 ;  /* 0x000000011717b824 */ /* 0x000fe200078e0204 */
[----:B-----5:R-:W-:Y:S01]  /*1a90*/  @!P3 SHF.R.S32.HI R4, RZ, 0x1f, R11 ;  /* 0x0000001fff04b819 */ /* 0x020fe2000001140b */
[----:B----4-:R-:W-:Y:S01]  /*1aa0*/  @!P3 IMAD R9, R9, R11, RZ ;  /* 0x0000000b0909b224 */ /* 0x010fe200078e02ff */
[----:B------:R-:W-:Y:S02]  /*1ab0*/  ISETP.GE.U32.AND P4, PT, R5, R0, PT ;  /* 0x000000000500720c */ /* 0x000fe40003f86070 */
[----:B------:R-:W-:Y:S01]  /*1ac0*/  LOP3.LUT R5, R182, R13, RZ, 0x3c, !PT ;  /* 0x0000000db6057212 */ /* 0x000fe200078e3cff */
[C---:B------:R-:W-:Y:S01]  /*1ad0*/  @!P3 IMAD R9, R8.reuse, R4, R9 ;  /* 0x000000040809b224 */ /* 0x040fe200078e0209 */
[----:B------:R-:W-:Y:S01]  /*1ae0*/  ISETP.NE.AND P0, PT, R13, RZ, PT ;  /* 0x000000ff0d00720c */ /* 0x000fe20003f05270 */
[----:B------:R-:W-:Y:S01]  /*1af0*/  @P3 IMAD R4, R165, R6, RZ ;  /* 0x00000006a5043224 */ /* 0x000fe200078e02ff */
[----:B------:R-:W-:Y:S01]  /*1b00*/  ISETP.GE.AND P1, PT, R5, RZ, PT ;  /* 0x000000ff0500720c */ /* 0x000fe20003f26270 */
[----:B------:R-:W-:Y:S01]  /*1b10*/  @!P3 IMAD.WIDE.U32 R22, R8, R11, R22 ;  /* 0x0000000b0816b225 */ /* 0x000fe200078e0016 */
[----:B------:R-:W-:-:S03]  /*1b20*/  LEA R0, R28, 0xffffffc0, 0x6 ;  /* 0xffffffc01c007811 */ /* 0x000fc600078e30ff */
        /* <DEDUP_REMOVED lines=9> */
[----:B------:R-:W-:Y:S01]  /*1bc0*/  @!P3 IMAD R4, R167, R12, RZ ;  /* 0x0000000ca704b224 */ /* 0x000fe200078e02ff */
[----:B------:R-:W-:Y:S01]  /*1bd0*/  @P4 IADD3 R10, PT, PT, R10, 0x1, RZ ;  /* 0x000000010a0a4810 */ /* 0x000fe20007ffe0ff */
[----:B------:R-:W-:-:S03]  /*1be0*/  IMAD.WIDE.U32 R22, R164, R0, R8 ;  /* 0x00000000a4167225 */ /* 0x000fc600078e0008 */
[----:B------:R-:W-:Y:S01]  /*1bf0*/  @!P1 IADD3 R10, PT, PT, -R10, RZ, RZ ;  /* 0x000000ff0a0a9210 */ /* 0x000fe20007ffe1ff */
[----:B------:R-:W-:Y:S01]  /*1c00*/  IMAD R6, R7, R164, R6 ;  /* 0x000000a407067224 */ /* 0x000fe200078e0206 */
[----:B------:R-:W-:Y:S01]  /*1c10*/  @!P0 LOP3.LUT R10, RZ, R13, RZ, 0x33, !PT ;  /* 0x0000000dff0a8212 */ /* 0x000fe200078e33ff */
[----:B------:R-:W-:Y:S01]  /*1c20*/  @!P3 IMAD.WIDE.U32 R8, R166, R12, RZ ;  /* 0x0000000ca608b225 */ /* 0x000fe200078e00ff */
[----:B------:R-:W-:-:S03]  /*1c30*/  @P3 IADD3 R12, PT, PT, R12, R17, RZ ;  /* 0x000000110c0c3210 */ /* 0x000fc60007ffe0ff */
[----:B------:R-:W-:Y:S01]  /*1c40*/  @!P3 IMAD R4, R5, R166, R4 ;  /* 0x000000a60504b224 */ /* 0x000fe200078e0204 */
[----:B------:R-:W-:Y:S01]  /*1c50*/  @!P3 SHF.R.S32.HI R5, RZ, 0x1f, R11 ;  /* 0x0000001fff05b819 */ /* 0x000fe2000001140b */
[----:B------:R-:W-:Y:S01]  /*1c60*/  IMAD.IADD R23, R23, 0x1, R6 ;  /* 0x0000000117177824 */ /* 0x000fe200078e0206 */
[----:B------:R-:W-:Y:S01]  /*1c70*/  @!P3 MOV R16, R8 ;  /* 0x000000080010b202 */ /* 0x000fe20000000f00 */
[----:B------:R-:W-:Y:S01]  /*1c80*/  @!P3 IMAD.IADD R17, R9, 0x1, R4 ;  /* 0x000000010911b824 */ /* 0x000fe200078e0204 */
[----:B------:R-:W-:Y:S01]  /*1c90*/  SHF.R.S32.HI R6, RZ, 0x1f, R10 ;  /* 0x0000001fff067819 */ /* 0x000fe2000001140a */
[----:B------:R-:W-:Y:S02]  /*1ca0*/  @!P3 IMAD R4, R19, R11, RZ ;  /* 0x0000000b1304b224 */ /* 0x000fe400078e02ff */
[----:B------:R-:W-:Y:S02]  /*1cb0*/  IMAD R9, R21, R10, RZ ;  /* 0x0000000a15097224 */ /* 0x000fe400078e02ff */
[----:B------:R-:W-:-:S02]  /*1cc0*/  @!P3 IMAD R4, R18, R5, R4 ;  /* 0x000000051204b224 */ /* 0x000fc400078e0204 */
[----:B------:R-:W-:-:S04]  /*1cd0*/  @!P3 IMAD.WIDE.U32 R16, R18, R11, R16 ;  /* 0x0000000b1210b225 */ /* 0x000fc800078e0010 */
[----:B------:R-:W-:Y:S02]  /*1ce0*/  IMAD R6, R20, R6, R9 ;  /* 0x0000000614067224 */ /* 0x000fe400078e0209 */
[-C--:B------:R-:W-:Y:S02]  /*1cf0*/  @P3 IMAD R5, R167, R12.reuse, RZ ;  /* 0x0000000ca7053224 */ /* 0x080fe400078e02ff */
[----:B------:R-:W-:Y:S01]  /*1d00*/  @P3 IMAD.WIDE.U32 R8, R166, R12, RZ ;  /* 0x0000000ca6083225 */ /* 0x000fe200078e00ff */
[----:B------:R-:W-:-:S03]  /*1d10*/  @!P3 IADD3 R11, PT, PT, R17, R4, RZ ;  /* 0x00000004110bb210 */ /* 0x000fc60007ffe0ff */
[----:B------:R-:W-:Y:S01]  /*1d20*/  IMAD.WIDE.U32 R46, R20, R10, R22 ;  /* 0x0000000a142e7225 */ /* 0x000fe200078e0016 */
[----:B------:R-:W-:Y:S02]  /*1d30*/  @P3 IADD3 R11, PT, PT, R9, R5, RZ ;  /* 0x00000005090b3210 */ /* 0x000fe40007ffe0ff */
[----:B------:R-:W-:Y:S01]  /*1d40*/  @P3 MOV R16, R8 ;  /* 0x0000000800103202 */ /* 0x000fe20000000f00 */
[----:B------:R-:W-:Y:S02]  /*1d50*/  IMAD.IADD R10, R47, 0x1, R6 ;  /* 0x000000012f0a7824 */ /* 0x000fe400078e0206 */
.L_x_12228:
[----:B------:R-:W-:Y:S05]  /*1d60*/  BSYNC.RECONVERGENT B0 ;  /* 0x0000000000007941 */ /* 0x000fea0003800200 */
.L_x_12226:
        /* <DEDUP_REMOVED lines=8> */
[----:B------:R-:W-:Y:S01]  /*1df0*/  SHF.R.S32.HI R25, RZ, 0x1f, R182 ;  /* 0x0000001fff197819 */ /* 0x000fe200000114b6 */
[----:B------:R-:W-:Y:S01]  /*1e00*/  IMAD.IADD R168, R31, 0x1, -R180 ;  /* 0x000000011fa87824 */ /* 0x000fe200078e0ab4 */
[----:B------:R-:W-:Y:S01]  /*1e10*/  SHF.R.U32.HI R36, RZ, 0x3, R30 ;  /* 0x00000003ff247819 */ /* 0x000fe2000001161e */
[----:B----4-:R-:W-:-:S04]  /*1e20*/  @!P1 IMAD.WIDE.U32 R20, R4, R183, RZ ;  /* 0x000000b704149225 */ /* 0x010fc800078e00ff */
[----:B------:R-:W-:Y:S02]  /*1e30*/  @!P1 IMAD R5, R5, R183, RZ ;  /* 0x000000b705059224 */ /* 0x000fe400078e02ff */
[----:B------:R-:W-:Y:S02]  /*1e40*/  @!P1 IMAD.MOV.U32 R6, RZ, RZ, R20 ;  /* 0x000000ffff069224 */ /* 0x000fe400078e0014 */
[----:B------:R-:W-:Y:S02]  /*1e50*/  @!P1 IMAD.IADD R5, R21, 0x1, R5 ;  /* 0x0000000115059824 */ /* 0x000fe400078e0205 */
[----:B------:R4:W5:Y:S01]  /*1e60*/  LD.E.64 R20, desc[UR4][R2.64+0x10] ;  /* 0x0000100402147980 */ /* 0x000962000c101b00 */
[----:B------:R-:W-:Y:S02]  /*1e70*/  IMAD.SHL.U32 R4, R30, 0x8, RZ ;  /* 0x000000081e047824 */ /* 0x000fe400078e00ff */
[----:B--2---:R-:W-:-:S03]  /*1e80*/  @P1 IMAD.WIDE.U32 R18, R40, R15, RZ ;  /* 0x0000000f28121225 */ /* 0x004fc600078e00ff */
[----:B------:R-:W-:Y:S01]  /*1e90*/  LOP3.LUT R181, R4, 0x38, RZ, 0xc0, !PT ;  /* 0x0000003804b57812 */ /* 0x000fe200078ec0ff */
[----:B------:R-:W-:Y:S01]  /*1ea0*/  @P1 IMAD R8, R41, R15, RZ ;  /* 0x0000000f29081224 */ /* 0x000fe200078e02ff */
[----:B------:R-:W-:-:S03]  /*1eb0*/  @P1 MOV R6, R18 ;  /* 0x0000001200061202 */ /* 0x000fc60000000f00 */
[----:B------:R-:W-:Y:S01]  /*1ec0*/  @P1 IMAD.IADD R5, R19, 0x1, R8 ;  /* 0x0000000113051824 */ /* 0x000fe200078e0208 */
[----:B------:R-:W-:Y:S01]  /*1ed0*/  IADD3 R14, P0, PT, R181, R6, RZ ;  /* 0x00000006b50e7210 */ /* 0x000fe20007f1e0ff */
[----:B---3--:R-:W-:-:S04]  /*1ee0*/  IMAD R27, R23, R182, RZ ;  /* 0x000000b6171b7224 */ /* 0x008fc800078e02ff */
[----:B------:R-:W-:Y:S02]  /*1ef0*/  IMAD.X R15, RZ, RZ, R5, P0 ;  /* 0x000000ffff0f7224 */ /* 0x000fe400000e0605 */
[----:B------:R-:W-:Y:S02]  /*1f00*/  IMAD R27, R22, R25, R27 ;  /* 0x00000019161b7224 */ /* 0x000fe400078e021b */
[----:B------:R-:W-:Y:S01]  /*1f10*/  IMAD.WIDE.U32 R22, R182, R22, R14 ;  /* 0x00000016b6167225 */ /* 0x000fe200078e000e */
[----:B------:R-:W-:Y:S02]  /*1f20*/  LOP3.LUT R15, R4, 0x1c0, RZ, 0xc0, !PT ;  /* 0x000001c0040f7812 */ /* 0x000fe400078ec0ff */
[----:B------:R-:W-:Y:S01]  /*1f30*/  ISETP.GE.AND P4, PT, R36, R168, PT ;  /* 0x000000a82400720c */ /* 0x000fe20003f86270 */
[----:B------:R-:W-:Y:S01]  /*1f40*/  VIADD R176, R28, 0xffffffff ;  /* 0xffffffff1cb07836 */ /* 0x000fe20000000000 */
[----:B------:R-:W-:Y:S02]  /*1f50*/  LOP3.LUT R15, R15, 0x38, R30, 0xf8, !PT ;  /* 0x000000380f0f7812 */ /* 0x000fe400078ef81e */
[----:B------:R-:W-:Y:S01]  /*1f60*/  MOV R12, 0x400 ;  /* 0x00000400000c7802 */ /* 0x000fe20000000f00 */
[----:B------:R-:W-:Y:S01]  /*1f70*/  IMAD.SHL.U32 R8, R176, 0x40, RZ ;  /* 0x00000040b0087824 */ /* 0x000fe200078e00ff */
[----:B------:R-:W-:-:S02]  /*1f80*/  LOP3.LUT R15, R15, 0x38, R4, 0x78, !PT ;  /* 0x000000380f0f7812 */ /* 0x000fc400078e7804 */
[----:B-1----:R-:W-:Y:S01]  /*1f90*/  LEA R9, R9, R12, 0x18 ;  /* 0x0000000c09097211 */ /* 0x002fe200078ec0ff */
        /* <DEDUP_REMOVED lines=37> */
.L_x_12230:
[----:B------:R-:W-:Y:S05]  /*21f0*/  BSYNC.RECONVERGENT B0 ;  /* 0x0000000000007941 */ /* 0x000fea0003800200 */
.L_x_12229:
[----:B------:R-:W-:Y:S01]  /*2200*/  BSSY.RECONVERGENT B0, `(.L_x_12231) ;  /* 0x000001c000007945 */ /* 0x000fe20003800200 */
[----:B------:R-:W-:Y:S01]  /*2210*/  ISETP.GE.AND P5, PT, R14, R5, PT ;  /* 0x000000050e00720c */ /* 0x000fe20003fa6270 */
[----:B------:R-:W-:Y:S01]  /*2220*/  IMAD.WIDE.U32 R46, R36, R164, R46 ;  /* 0x000000a4242e7225 */ /* 0x000fe200078e002e */
[C---:B------:R-:W-:Y:S02]  /*2230*/  SHF.L.U64.HI R10, R164.reuse, 0x4, R165 ;  /* 0x00000004a40a7819 */ /* 0x040fe400000102a5 */
[----:B-1----:R-:W-:Y:S01]  /*2240*/  SHF.L.U32 R35, R164, 0x4, RZ ;  /* 0x00000004a4237819 */ /* 0x002fe200000006ff */
        /* <DEDUP_REMOVED lines=23> */
.L_x_12232:
[----:B------:R-:W-:Y:S05]  /*23c0*/  BSYNC.RECONVERGENT B0 ;  /* 0x0000000000007941 */ /* 0x000fea0003800200 */
.L_x_12231:
        /* <DEDUP_REMOVED lines=29> */
.L_x_12234:
[----:B------:R-:W-:Y:S05]  /*25a0*/  BSYNC.RECONVERGENT B0 ;  /* 0x0000000000007941 */ /* 0x000fea0003800200 */
.L_x_12233:
[----:B------:R-:W-:Y:S01]  /*25b0*/  LEA.HI.X R171, R46, R49, R171, 0x1, P0 ;  /* 0x000000312eab7211 */ /* 0x000fe200000f0cab */
[----:B------:R-:W-:Y:S01]  /*25c0*/  BSSY.RECONVERGENT B0, `(.L_x_12235) ;  /* 0x000001b000007945 */ /* 0x000fe20003800200 */
[----:B--2---:R-:W-:Y:S02]  /*25d0*/  IADD3 R18, P0, PT, R35, R170, RZ ;  /* 0x000000aa23127210 */ /* 0x004fe40007f1e0ff */
        /* <DEDUP_REMOVED lines=25> */
.L_x_12236:
[----:B------:R-:W-:Y:S05]  /*2770*/  BSYNC.RECONVERGENT B0 ;  /* 0x0000000000007941 */ /* 0x000fea0003800200 */
.L_x_12235:
        /* <DEDUP_REMOVED lines=16> */
.L_x_12238:
[----:B------:R-:W-:Y:S05]  /*2880*/  BSYNC.RECONVERGENT B0 ;  /* 0x0000000000007941 */ /* 0x000fea0003800200 */
.L_x_12237:
        /* <DEDUP_REMOVED lines=14> */
.L_x_12240:
[----:B------:R-:W-:Y:S05]  /*2970*/  BSYNC.RECONVERGENT B0 ;  /* 0x0000000000007941 */ /* 0x000fea0003800200 */
.L_x_12239:
        /* <DEDUP_REMOVED lines=16> */
.L_x_12242:
[----:B------:R-:W-:Y:S05]  /*2a80*/  BSYNC.RECONVERGENT B0 ;  /* 0x0000000000007941 */ /* 0x000fea0003800200 */
.L_x_12241:
        /* <DEDUP_REMOVED lines=16> */
.L_x_12244:
[----:B------:R-:W-:Y:S05]  /*2b90*/  BSYNC.RECONVERGENT B0 ;  /* 0x0000000000007941 */ /* 0x000fea0003800200 */
.L_x_12243:
[----:B--2---:R-:W3:Y:S04]  /*2ba0*/  LD.E.64 R26, desc[UR4][R2.64+0x1c0] ;  /* 0x0001c004021a7980 */ /* 0x004ee8000c101b00 */
[----:B----4-:R-:W2:Y:S01]  /*2bb0*/  LD.E.64 R18, desc[UR4][R2.64+0x1b8] ;  /* 0x0001b80402127980 */ /* 0x010ea2000c101b00 */
[----:B------:R-:W-:-:S03]  /*2bc0*/  IMAD.MOV.U32 R24, RZ, RZ, R182 ;  /* 0x000000ffff187224 */ /* 0x000fc600078e00b6 */
[----:B------:R4:W5:Y:S01]  /*2bd0*/  LD.E R15, desc[UR4][R2.64+0xd8] ;  /* 0x0000d804020f7980 */ /* 0x000962000c101900 */
[----:B------:R-:W-:-:S03]  /*2be0*/  IMAD R7, R7, R166, RZ ;  /* 0x000000a607077224 */ /* 0x000fc600078e02ff */
[----:B------:R-:W0:Y:S01]  /*2bf0*/  LDGDEPBAR ;  /* 0x00000000000079af */ /* 0x000e220000000000 */
[----:B------:R-:W-:Y:S02]  /*2c00*/  IMAD R7, R0, R167, R7 ;  /* 0x000000a700077224 */ /* 0x000fe400078e0207 */
[----:B---3--:R-:W-:-:S04]  /*2c10*/  IMAD.WIDE.U32 R22, R183, R26, R24 ;  /* 0x0000001ab7167225 */ /* 0x008fc800078e0018 */
[----:B------:R-:W-:Y:S01]  /*2c20*/  IMAD R17, R27, R183, RZ ;  /* 0x000000b71b117224 */ /* 0x000fe200078e02ff */
[----:B--2---:R-:W-:-:S03]  /*2c30*/  LEA R38, P0, R22, R18, 0x2 ;  /* 0x0000001216267211 */ /* 0x004fc600078010ff */
        /* <DEDUP_REMOVED lines=36> */
[-C--:B------:R-:W-:Y:S01]  /*2e80*/  IMAD R7, R45, R24.reuse, RZ ;  /* 0x000000182d077224 */ /* 0x080fe200078e02ff */
[----:B------:R-:W-:Y:S01]  /*2e90*/  IADD3.X R0, PT, PT, R0, R11, RZ, P1, P0 ;  /* 0x0000000b00007210 */ /* 0x000fe20000fe04ff */
[----:B------:R-:W-:-:S04]  /*2ea0*/  IMAD.WIDE.U32 R24, R44, R24, RZ ;  /* 0x000000182c187225 */ /* 0x000fc800078e00ff */
[----:B------:R-:W-:Y:S01]  /*2eb0*/  IMAD R7, R13, R44, R7 ;  /* 0x0000002c0d077224 */ /* 0x000fe200078e0207 */
[----:B------:R-:W-:Y:S01]  /*2ec0*/  IADD3 R18, P0, PT, R16, R24, RZ ;  /* 0x0000001810127210 */ /* 0x000fe20007f1e0ff */
[C---:B------:R-:W-:Y:S01]  /*2ed0*/  IMAD.SHL.U32 R16, R30.reuse, 0x40, RZ ;  /* 0x000000401e107824 */ /* 0x040fe200078e00ff */
[----:B------:R-:W-:Y:S02]  /*2ee0*/  SHF.L.U32 R13, R30, 0x5, RZ ;  /* 0x000000051e0d7819 */ /* 0x000fe400000006ff */
[----:B------:R-:W-:Y:S02]  /*2ef0*/  IADD3 R7, PT, PT, R25, R7, RZ ;  /* 0x0000000719077210 */ /* 0x000fe40007ffe0ff */
[----:B------:R-:W-:Y:S02]  /*2f00*/  LOP3.LUT R13, R13, 0x7c00, RZ, 0xc0, !PT ;  /* 0x00007c000d0d7812 */ /* 0x000fe400078ec0ff */
[----:B------:R-:W-:Y:S01]  /*2f10*/  LOP3.LUT R11, R16, 0x200, RZ, 0xc0, !PT ;  /* 0x00000200100b7812 */ /* 0x000fe200078ec0ff */
[----:B------:R-:W-:Y:S01]  /*2f20*/  IMAD.X R19, R0, 0x1, R7, P0 ;  /* 0x0000000100137824 */ /* 0x000fe200000e0607 */
[----:B------:R-:W-:Y:S01]  /*2f30*/  SHF.R.U32.HI R7, RZ, 0x4, R30 ;  /* 0x00000004ff077819 */ /* 0x000fe2000001161e */
[----:B-----5:R2:W3:Y:S01]  /*2f40*/  MUFU.RCP R0, R15 ;  /* 0x0000000f00007308 */ /* 0x0204e20000001000 */
[----:B------:R-:W-:-:S04]  /*2f50*/  IMAD.WIDE.U32 R18, R36, R166, R18 ;  /* 0x000000a624127225 */ /* 0x000fc800078e0012 */
[----:B------:R-:W-:Y:S01]  /*2f60*/  IMAD R36, R167, R36, RZ ;  /* 0x00000024a7247224 */ /* 0x000fe200078e02ff */
[----:B------:R-:W-:-:S03]  /*2f70*/  LEA R172, P0, R18, R20, 0x1 ;  /* 0x0000001412ac7211 */ /* 0x000fc600078008ff */
[----:B------:R-:W-:-:S05]  /*2f80*/  IMAD.IADD R173, R19, 0x1, R36 ;  /* 0x0000000113ad7824 */ /* 0x000fca00078e0224 */
[----:B------:R-:W-:Y:S02]  /*2f90*/  LEA.HI.X R173, R18, R21, R173, 0x1, P0 ;  /* 0x0000001512ad7211 */ /* 0x000fe400000f0cad */
[----:B------:R-:W-:Y:S02]  /*2fa0*/  SHF.L.U64.HI R18, R166, 0x4, R167 ;  /* 0x00000004a6127819 */ /* 0x000fe400000102a7 */
[----:B--2---:R-:W-:Y:S01]  /*2fb0*/  LOP3.LUT R15, R16, 0x1c0, RZ, 0xc0, !PT ;  /* 0x000001c0100f7812 */ /* 0x004fe200078ec0ff */
[----:B---3--:R-:W-:Y:S01]  /*2fc0*/  FMUL.FTZ R0, R17, R0 ;  /* 0x0000000011007220 */ /* 0x008fe20000410000 */
        /* <DEDUP_REMOVED lines=17> */
.L_x_12246:
[----:B------:R3:W-:Y:S04]  /*30e0*/  STS.128 [R179+0x8000], RZ ;  /* 0x008000ffb3007388 */ /* 0x0007e80000000c00 */
[----:B------:R3:W-:Y:S02]  /*30f0*/  STS.128 [R179+0xa000], RZ ;  /* 0x00a000ffb3007388 */ /* 0x0007e40000000c00 */
.L_x_12247:
[----:B------:R-:W-:Y:S05]  /*3100*/  BSYNC.RECONVERGENT B0 ;  /* 0x0000000000007941 */ /* 0x000fea0003800200 */
.L_x_12245:
[-C--:B------:R-:W-:Y:S01]  /*3110*/  ISETP.GE.AND P1, PT, R14, R5.reuse, PT ;  /* 0x000000050e00720c */ /* 0x080fe20003f26270 */
[----:B------:R-:W-:Y:S01]  /*3120*/  BSSY.RECONVERGENT B0, `(.L_x_12248) ;  /* 0x0000016000007945 */ /* 0x000fe20003800200 */
[C---:B--2---:R-:W-:Y:S02]  /*3130*/  LEA R20, P0, R17.reuse, R172, 0x1 ;  /* 0x000000ac11147211 */ /* 0x044fe400078008ff */
        /* <DEDUP_REMOVED lines=20> */
.L_x_12249:
[----:B------:R-:W-:Y:S05]  /*3280*/  BSYNC.RECONVERGENT B0 ;  /* 0x0000000000007941 */ /* 0x000fea0003800200 */
.L_x_12248:
        /* <DEDUP_REMOVED lines=18> */
.L_x_12251:
[----:B------:R-:W-:Y:S05]  /*33b0*/  BSYNC.RECONVERGENT B0 ;  /* 0x0000000000007941 */ /* 0x000fea0003800200 */
.L_x_12250:
        /* <DEDUP_REMOVED lines=18> */
.L_x_12253:
[----:B------:R-:W-:Y:S05]  /*34e0*/  BSYNC.RECONVERGENT B0 ;  /* 0x0000000000007941 */ /* 0x000fea0003800200 */
.L_x_12252:
[----:B------:R-:W5:Y:S01]  /*34f0*/  LD.E R34, desc[UR4][R2.64+0x18c] ;  /* 0x00018c0402227980 */ /* 0x000f62000c101900 */
[C---:B------:R-:W-:Y:S01]  /*3500*/  LOP3.LUT R5, R15.reuse, 0x8, R177, 0xf8, !PT ;  /* 0x000000080f057812 */ /* 0x040fe200078ef8b1 */
[----:B------:R-:W-:Y:S01]  /*3510*/  BSSY.RECONVERGENT B1, `(.L_x_12254) ;  /* 0x0000142000017945 */ /* 0x000fe20003800200 */
[----:B------:R-:W-:Y:S01]  /*3520*/  LOP3.LUT R15, R15, 0x8, R30, 0x78, !PT ;  /* 0x000000080f0f7812 */ /* 0x000fe200078e781e */
[----:B------:R-:W0:Y:S01]  /*3530*/  LDGDEPBAR ;  /* 0x00000000000079af */ /* 0x000e220000000000 */
[----:B------:R-:W-:Y:S02]  /*3540*/  SHF.L.U32 R7, R7, 0xa, RZ ;  /* 0x0000000a07077819 */ /* 0x000fe400000006ff */
[----:B------:R-:W-:Y:S02]  /*3550*/  LOP3.LUT R13, R13, 0x200, R16, 0xf8, !PT ;  /* 0x000002000d0d7812 */ /* 0x000fe400078ef810 */
[--C-:B------:R-:W-:Y:S02]  /*3560*/  LOP3.LUT R6, R5, 0x38, R4.reuse, 0x78, !PT ;  /* 0x0000003805067812 */ /* 0x100fe400078e7804 */
        /* <DEDUP_REMOVED lines=10> */
[----:B------:R-:W2:Y:S01]  /*3610*/  LDSM.16.M88.4 R44, [R162+0x4000] ;  /* 0x00400000a22c783b */ /* 0x000ea20000000200 */
[----:B------:R-:W-:Y:S02]  /*3620*/  SEL R5, R5, 0xffffffe0, !P1 ;  /* 0xffffffe005057807 */ /* 0x000fe40004800000 */
[----:B------:R-:W-:Y:S01]  /*3630*/  SEL R7, R7, 0xffffffc0, !P2 ;  /* 0xffffffc007077807 */ /* 0x000fe20005000000 */
[----:B------:R-:W3:Y:S01]  /*3640*/  LDSM.16.M88.4 R72, [R162+0x4800] ;  /* 0x00480000a248783b */ /* 0x000ee20000000200 */
        /* <DEDUP_REMOVED lines=9> */
[----:B------:R-:W-:-:S03]  /*36e0*/  ISETP.GT.AND P0, PT, R176, R169, PT ;  /* 0x000000a9b000720c */ /* 0x000fc60003f04270 */
[----:B------:R-:W1:Y:S04]  /*36f0*/  LDSM.16.M88.4 R48, [R157+0x4000] ;  /* 0x004000009d30783b */ /* 0x000e680000000200 */
[----:B------:R-:W1:Y:S04]  /*3700*/  LDSM.16.M88.4 R52, [R157+0x5000] ;  /* 0x005000009d34783b */ /* 0x000e680000000200 */
[----:B------:R-:W1:Y:S04]  /*3710*/  LDSM.16.M88.4 R76, [R157+0x4800] ;  /* 0x004800009d4c783b */ /* 0x000e680000000200 */
[----:B----4-:R-:W4:Y:S04]  /*3720*/  LDSM.16.M88.4 R36, [R157+0x5800] ;  /* 0x005800009d24783b */ /* 0x010f280000000200 */
[----:B------:R-:W-:Y:S01]  /*3730*/  LDSM.16.M88.4 R24, [R156+0x4000] ;  /* 0x004000009c18783b */ /* 0x000fe20000000200 */
[C---:B--2---:R-:W-:Y:S03]  /*3740*/  HMMA.16816.F32 R20, R56.reuse, R44, RZ ;  /* 0x0000002c3814723c */ /* 0x044fe600000018ff */
[----:B------:R-:W-:Y:S04]  /*3750*/  LDSM.16.M88.4 R84, [R156+0x5000] ;  /* 0x005000009c54783b */ /* 0x000fe80000000200 */
[----:B------:R-:W-:Y:S01]  /*3760*/  LDSM.16.M88.4 R80, [R163+0x2000] ;  /* 0x00200000a350783b */ /* 0x000fe20000000200 */
[C---:B------:R-:W-:Y:S03]  /*3770*/  HMMA.16816.F32 R44, R56.reuse, R46, RZ ;  /* 0x0000002e382c723c */ /* 0x040fe600000018ff */
[----:B------:R-:W-:Y:S05]  /*3780*/  LDSM.16.M88.4 R88, [R157+0x6000] ;  /* 0x006000009d58783b */ /* 0x000fea0000000200 */
[C---:B---3--:R-:W-:Y:S08]  /*3790*/  HMMA.16816.F32 R40, R56.reuse, R72, RZ ;  /* 0x000000483828723c */ /* 0x048ff000000018ff */
[C---:B------:R-:W-:Y:S08]  /*37a0*/  HMMA.16816.F32 R68, R56.reuse, R64, RZ ;  /* 0x000000403844723c */ /* 0x040ff000000018ff */
        /* <DEDUP_REMOVED lines=166> */
.L_x_12257:
[----:B------:R-:W2:Y:S01]  /*4210*/  LD.E R63, desc[UR4][R2.64+0x170] ;  /* 0x00017004023f7980 */ /* 0x000ea2000c101900 */
[----:B------:R-:W-:Y:S02]  /*4220*/  IADD3 R18, PT, PT, R8, -0x40, RZ ;  /* 0xffffffc008127810 */ /* 0x000fe40007ffe0ff */
[----:B------:R-:W-:Y:S01]  /*4230*/  IABS R12, R8 ;  /* 0x00000008000c7213 */ /* 0x000fe20000000000 */
[----:B-1----:R-:W3:Y:S01]  /*4240*/  LD.E.64 R72, desc[UR4][R2.64+0x20] ;  /* 0x0000200402487980 */ /* 0x002ee2000c101b00 */
        /* <DEDUP_REMOVED lines=56> */
.L_x_12258:
[----:B------:R-:W-:Y:S05]  /*45d0*/  BSYNC.RECONVERGENT B0 ;  /* 0x0000000000007941 */ /* 0x000fea0003800200 */
.L_x_12256:
[-C--:B------:R-:W-:Y:S01]  /*45e0*/  ISETP.GE.AND P1, PT, R181, R178.reuse, PT ;  /* 0x000000b2b500720c */ /* 0x080fe20003f26270 */
[C---:B------:R-:W-:Y:S01]  /*45f0*/  IMAD.SHL.U32 R4, R164.reuse, 0x20, RZ ;  /* 0x00000020a4047824 */ /* 0x040fe200078e00ff */
[----:B------:R-:W-:Y:S02]  /*4600*/  ISETP.GE.AND P0, PT, R175, R178, PT ;  /* 0x000000b2af00720c */ /* 0x000fe40003f06270 */
[----:B------:R-:W-:Y:S02]  /*4610*/  IADD3 R18, P2, PT, R35, R170, RZ ;  /* 0x000000aa23127210 */ /* 0x000fe40007f5e0ff */
[----:B------:R-:W-:Y:S02]  /*4620*/  SHF.L.U64.HI R12, R164, 0x5, R165 ;  /* 0x00000005a40c7819 */ /* 0x000fe400000102a5 */
[----:B------:R-:W-:Y:S01]  /*4630*/  IADD3 R34, P3, PT, R4, R18, RZ ;  /* 0x0000001204227210 */ /* 0x000fe20007f7e0ff */
[----:B------:R-:W-:-:S03]  /*4640*/  IMAD.X R19, R10, 0x1, R171, P2 ;  /* 0x000000010a137824 */ /* 0x000fc600010e06ab */
[----:B-1----:R-:W-:Y:S01]  /*4650*/  IADD3 R60, P2, PT, R34, R4, RZ ;  /* 0x00000004223c7210 */ /* 0x002fe20007f5e0ff */
        /* <DEDUP_REMOVED lines=45> */
.L_x_12255:
[----:B------:R-:W-:Y:S05]  /*4930*/  BSYNC.RECONVERGENT B1 ;  /* 0x0000000000017941 */ /* 0x000fea0003800200 */
.L_x_12254:
[----:B------:R-:W3:Y:S01]  /*4940*/  LD.E R117, desc[UR4][R2.64+0xdc] ;  /* 0x0000dc0402757980 */ /* 0x000ee2000c101900 */
[----:B------:R-:W-:Y:S01]  /*4950*/  SHF.R.U32.HI R4, RZ, 0x2, R30 ;  /* 0x00000002ff047819 */ /* 0x000fe2000001161e */
[----:B--2---:R-:W-:Y:S02]  /*4960*/  IMAD.SHL.U32 R34, R30, 0x2, RZ ;  /* 0x000000021e227824 */ /* 0x004fe400078e00ff */
        /* <DEDUP_REMOVED lines=10> */
[----:B------:R-:W-:Y:S01]  /*4a10*/  IMAD.IADD R63, R4, 0x1, R29 ;  /* 0x00000001043f7824 */ /* 0x000fe200078e021d */
[----:B-1----:R-:W-:Y:S01]  /*4a20*/  LDSM.16.MT88.4 R84, [R154+0x8000] ;  /* 0x008000009a54783b */ /* 0x002fe20000004200 */
[----:B------:R-:W-:Y:S01]  /*4a30*/  VIADD R10, R44, 0x10 ;  /* 0x000000102c0a7836 */ /* 0x000fe20000000000 */
[----:B------:R-:W-:Y:S01]  /*4a40*/  ISETP.GE.AND P0, PT, R42, R29, PT ;  /* 0x0000001d2a00720c */ /* 0x000fe20003f06270 */
[----:B------:R-:W-:-:S02]  /*4a50*/  VIADD R14, R44, 0x8 ;  /* 0x000000082c0e7836 */ /* 0x000fc40000000000 */
        /* <DEDUP_REMOVED lines=17> */
[----:B------:R-:W-:-:S02]  /*4b70*/  IMAD.IADD R16, R63, 0x1, -R36 ;  /* 0x000000013f107824 */ /* 0x000fc400078e0a24 */
[----:B------:R-:W-:Y:S01]  /*4b80*/  FFMA.FTZ R97, -R0, R8, R97 ;  /* 0x0000000800617223 */ /* 0x000fe20000010161 */
[----:B------:R-:W-:Y:S02]  /*4b90*/  VIADD R8, R44, 0x21 ;  /* 0x000000212c087836 */ /* 0x000fe40000000000 */
[----:B------:R-:W-:Y:S01]  /*4ba0*/  FFMA.FTZ R25, -R0, R12, R25 ;  /* 0x0000000c00197223 */ /* 0x000fe20000010119 */
        /* <DEDUP_REMOVED lines=8> */
[C---:B------:R-:W-:Y:S01]  /*4c30*/  IMAD.IADD R19, R63.reuse, 0x1, -R40 ;  /* 0x000000013f137824 */ /* 0x040fe200078e0a28 */
[----:B------:R-:W-:Y:S01]  /*4c40*/  IABS R50, R50 ;  /* 0x0000003200327213 */ /* 0x000fe20000000000 */
[----:B------:R-:W-:Y:S01]  /*4c50*/  FFMA.FTZ R35, -R0, R16, R69 ;  /* 0x0000001000237223 */ /* 0x000fe20000010145 */
[----:B------:R-:W-:Y:S01]  /*4c60*/  I2FP.F32.S32 R12, R12 ;  /* 0x0000000c000c7245 */ /* 0x000fe20000201400 */
[----:B------:R-:W-:Y:S01]  /*4c70*/  VIADD R16, R44, 0x31 ;  /* 0x000000312c107836 */ /* 0x000fe20000000000 */
[----:B------:R-:W-:Y:S01]  /*4c80*/  IABS R145, R145 ;  /* 0x0000009100917213 */ /* 0x000fe20000000000 */
[C---:B------:R-:W-:Y:S01]  /*4c90*/  IMAD.IADD R18, R63.reuse, 0x1, -R38 ;  /* 0x000000013f127824 */ /* 0x040fe200078e0a26 */
[----:B------:R-:W-:Y:S01]  /*4ca0*/  IABS R19, R19 ;  /* 0x0000001300137213 */ /* 0x000fe20000000000 */
[----:B------:R-:W-:Y:S01]  /*4cb0*/  FFMA.FTZ R147, -R0, R12, R53 ;  /* 0x0000000c00937223 */ /* 0x000fe20000010135 */
[C---:B------:R-:W-:Y:S01]  /*4cc0*/  IMAD.IADD R12, R63.reuse, 0x1, -R16 ;  /* 0x000000013f0c7824 */ /* 0x040fe200078e0a10 */
[----:B------:R-:W-:Y:S01]  /*4cd0*/  I2FP.F32.S32 R50, R50 ;  /* 0x0000003200327245 */ /* 0x000fe20000201400 */
[C---:B------:R-:W-:Y:S01]  /*4ce0*/  IMAD.IADD R14, R63.reuse, 0x1, -R26 ;  /* 0x000000013f0e7824 */ /* 0x040fe200078e0a1a */
[----:B------:R-:W-:Y:S01]  /*4cf0*/  IABS R18, R18 ;  /* 0x0000001200127213 */ /* 0x000fe20000000000 */
[----:B------:R-:W-:Y:S01]  /*4d00*/  VIADD R4, R44, 0x9 ;  /* 0x000000092c047836 */ /* 0x000fe20000000000 */
[----:B------:R-:W-:Y:S01]  /*4d10*/  IABS R12, R12 ;  /* 0x0000000c000c7213 */ /* 0x000fe20000000000 */
[C---:B------:R-:W-:Y:S01]  /*4d20*/  VIADD R61, R63.reuse, 0x8 ;  /* 0x000000083f3d7836 */ /* 0x040fe20000000000 */
[----:B------:R-:W-:Y:S01]  /*4d30*/  IABS R14, R14 ;  /* 0x0000000e000e7213 */ /* 0x000fe20000000000 */
[----:B------:R-:W-:Y:S01]  /*4d40*/  IMAD.IADD R24, R63, 0x1, -R4 ;  /* 0x000000013f187824 */ /* 0x000fe200078e0a04 */
[----:B------:R-:W-:Y:S01]  /*4d50*/  I2FP.F32.S32 R12, R12 ;  /* 0x0000000c000c7245 */ /* 0x000fe20000201400 */
[C---:B------:R-:W-:Y:S01]  /*4d60*/  FFMA.FTZ R143, -R0.reuse, R50, R15 ;  /* 0x00000032008f7223 */ /* 0x040fe2000001010f */
[----:B------:R-:W-:Y:S01]  /*4d70*/  I2FP.F32.S32 R145, R145 ;  /* 0x0000009100917245 */ /* 0x000fe20000201400 */
[----:B------:R-:W-:Y:S01]  /*4d80*/  IMAD.IADD R42, R61, 0x1, -R42 ;  /* 0x000000013d2a7824 */ /* 0x000fe200078e0a2a */
[----:B------:R-:W-:Y:S01]  /*4d90*/  I2FP.F32.S32 R19, R19 ;  /* 0x0000001300137245 */ /* 0x000fe20000201400 */
[----:B------:R-:W-:Y:S01]  /*4da0*/  FFMA.FTZ R131, -R0, R12, R131 ;  /* 0x0000000c00837223 */ /* 0x000fe20000010183 */
[----:B------:R-:W-:Y:S01]  /*4db0*/  VIADD R12, R44, 0x39 ;  /* 0x000000392c0c7836 */ /* 0x000fe20000000000 */
[----:B------:R-:W-:Y:S01]  /*4dc0*/  I2FP.F32.S32 R18, R18 ;  /* 0x0000001200127245 */ /* 0x000fe20000201400 */
[----:B------:R-:W-:Y:S01]  /*4dd0*/  FFMA.FTZ R145, -R0, R145, R21 ;  /* 0x0000009100917223 */ /* 0x000fe20000010115 */
[----:B------:R-:W-:Y:S01]  /*4de0*/  I2FP.F32.S32 R14, R14 ;  /* 0x0000000e000e7245 */ /* 0x000fe20000201400 */
[----:B------:R-:W-:-:S02]  /*4df0*/  IMAD.IADD R15, R63, 0x1, -R12 ;  /* 0x000000013f0f7824 */ /* 0x000fc400078e0a0c */
[C---:B------:R-:W-:Y:S01]  /*4e00*/  FFMA.FTZ R19, -R0.reuse, R19, R43 ;  /* 0x0000001300137223 */ /* 0x040fe2000001012b */
[--C-:B------:R-:W-:Y:S01]  /*4e10*/  IMAD.IADD R21, R63, 0x1, -R44.reuse ;  /* 0x000000013f157824 */ /* 0x100fe200078e0a2c */
[----:B------:R-:W-:Y:S01]  /*4e20*/  IABS R24, R24 ;  /* 0x0000001800187213 */ /* 0x000fe20000000000 */
[C---:B------:R-:W-:Y:S01]  /*4e30*/  FFMA.FTZ R43, -R0.reuse, R18, R91 ;  /* 0x00000012002b7223 */ /* 0x040fe2000001015b */
[----:B------:R-:W-:Y:S01]  /*4e40*/  FFMA.FTZ R71, -R0, R14, R71 ;  /* 0x0000000e00477223 */ /* 0x000fe20000010147 */
[C---:B------:R-:W-:Y:S01]  /*4e50*/  VIADD R18, R44.reuse, 0x30 ;  /* 0x000000302c127836 */ /* 0x040fe20000000000 */
[----:B------:R-:W-:Y:S01]  /*4e60*/  IABS R42, R42 ;  /* 0x0000002a002a7213 */ /* 0x000fe20000000000 */
[----:B------:R-:W-:Y:S01]  /*4e70*/  VIADD R14, R44, 0x38 ;  /* 0x000000382c0e7836 */ /* 0x000fe20000000000 */
[----:B------:R-:W-:Y:S01]  /*4e80*/  IABS R15, R15 ;  /* 0x0000000f000f7213 */ /* 0x000fe20000000000 */
[C---:B------:R-:W-:Y:S01]  /*4e90*/  IMAD.IADD R44, R61.reuse, 0x1, -R44 ;  /* 0x000000013d2c7824 */ /* 0x040fe200078e0a2c */
[----:B------:R-:W-:Y:S01]  /*4ea0*/  I2FP.F32.S32 R24, R24 ;  /* 0x0000001800187245 */ /* 0x000fe20000201400 */
[----:B------:R-:W-:Y:S01]  /*4eb0*/  IMAD.IADD R40, R61, 0x1, -R40 ;  /* 0x000000013d287824 */ /* 0x000fe200078e0a28 */
[----:B------:R-:W-:Y:S01]  /*4ec0*/  IABS R21, R21 ;  /* 0x0000001500157213 */ /* 0x000fe20000000000 */
[----:B------:R-:W-:Y:S01]  /*4ed0*/  IMAD.IADD R48, R63, 0x1, -R18 ;  /* 0x000000013f307824 */ /* 0x000fe200078e0a12 */
[----:B------:R-:W-:Y:S01]  /*4ee0*/  ISETP.GE.AND P5, PT, R4, R29, PT ;  /* 0x0000001d0400720c */ /* 0x000fe20003fa6270 */
[----:B------:R-:W-:Y:S01]  /*4ef0*/  IMAD.IADD R4, R61, 0x1, -R4 ;  /* 0x000000013d047824 */ /* 0x000fe200078e0a04 */
        /* <DEDUP_REMOVED lines=8> */
[----:B------:R-:W-:Y:S01]  /*4f80*/  IABS R4, R4 ;  /* 0x0000000400047213 */ /* 0x000fe20000000000 */
[C---:B------:R-:W-:Y:S01]  /*4f90*/  IMAD.IADD R15, R61.reuse, 0x1, -R10 ;  /* 0x000000013d0f7824 */ /* 0x040fe200078e0a0a */
[----:B------:R-:W-:Y:S01]  /*4fa0*/  I2FP.F32.S32 R44, R44 ;  /* 0x0000002c002c7245 */ /* 0x000fe20000201400 */
[----:B------:R-:W-:Y:S01]  /*4fb0*/  FFMA.FTZ R53, -R0, R21, R77 ;  /* 0x0000001500357223 */ /* 0x000fe2000001014d */
[----:B------:R-:W-:-:S02]  /*4fc0*/  IMAD.IADD R10, R61, 0x1, -R26 ;  /* 0x000000013d0a7824 */ /* 0x000fc400078e0a1a */
[C---:B------:R-:W-:Y:S01]  /*4fd0*/  FFMA.FTZ R21, -R0.reuse, R21, R45 ;  /* 0x0000001500157223 */ /* 0x040fe2000001012d */
[----:B------:R-:W-:Y:S01]  /*4fe0*/  I2FP.F32.S32 R4, R4 ;  /* 0x0000000400047245 */ /* 0x000fe20000201400 */
[C---:B------:R-:W-:Y:S01]  /*4ff0*/  FFMA.FTZ R44, -R0.reuse, R44, R93 ;  /* 0x0000002c002c7223 */ /* 0x040fe2000001015d */
[----:B------:R-:W-:Y:S01]  /*5000*/  FSEL R45, R79, -INF , !P0 ;  /* 0xff8000004f2d7808 */ /* 0x000fe20004000000 */
[----:B------:R-:W-:Y:S01]  /*5010*/  IMAD.IADD R153, R7, 0x1, R158 ;  /* 0x0000000107997824 */ /* 0x000fe200078e029e */
[----:B------:R-:W-:Y:S01]  /*5020*/  FSEL R41, R41, -INF , !P0 ;  /* 0xff80000029297808 */ /* 0x000fe20004000000 */
[----:B------:R-:W-:Y:S01]  /*5030*/  FFMA.FTZ R47, -R0, R4, R47 ;  /* 0x00000004002f7223 */ /* 0x000fe2000001012f */
[-C--:B------:R-:W-:Y:S01]  /*5040*/  ISETP.GE.AND P0, PT, R26, R29.reuse, PT ;  /* 0x0000001d1a00720c */ /* 0x080fe20003f06270 */
[----:B------:R-:W-:Y:S01]  /*5050*/  IMAD.IADD R152, R5, 0x1, R153 ;  /* 0x0000000105987824 */ /* 0x000fe200078e0299 */
[----:B------:R-:W-:Y:S01]  /*5060*/  IABS R26, R40 ;  /* 0x00000028001a7213 */ /* 0x000fe20000000000 */
[----:B------:R-:W-:Y:S01]  /*5070*/  LDSM.16.MT88.4 R76, [R153+0x8000] ;  /* 0x00800000994c783b */ /* 0x000fe20000004200 */
[----:B------:R-:W-:Y:S01]  /*5080*/  ISETP.GE.AND P2, PT, R38, R29, PT ;  /* 0x0000001d2600720c */ /* 0x000fe20003f46270 */
[----:B------:R-:W-:Y:S01]  /*5090*/  IMAD.IADD R38, R61, 0x1, -R38 ;  /* 0x000000013d267824 */ /* 0x000fe200078e0a26 */
[----:B------:R-:W-:Y:S01]  /*50a0*/  IABS R10, R10 ;  /* 0x0000000a000a7213 */ /* 0x000fe20000000000 */
[----:B------:R-:W-:Y:S01]  /*50b0*/  LDSM.16.MT88.4 R92, [R158+0x8000] ;  /* 0x008000009e5c783b */ /* 0x000fe20000004200 */
[----:B------:R-:W-:-:S02]  /*50c0*/  FSEL R53, R53, -INF , !P1 ;  /* 0xff80000035357808 */ /* 0x000fc40004800000 */
[----:B------:R-:W-:Y:S02]  /*50d0*/  FSEL R4, R44, -INF , !P1 ;  /* 0xff8000002c047808 */ /* 0x000fe40004800000 */
[----:B------:R-:W-:Y:S02]  /*50e0*/  I2FP.F32.S32 R26, R26 ;  /* 0x0000001a001a7245 */ /* 0x000fe40000201400 */
[----:B------:R-:W-:Y:S01]  /*50f0*/  ISETP.GE.AND P1, PT, R36, R29, PT ;  /* 0x0000001d2400720c */ /* 0x000fe20003f26270 */
[----:B------:R-:W-:Y:S01]  /*5100*/  IMAD.IADD R36, R61, 0x1, -R36 ;  /* 0x000000013d247824 */ /* 0x000fe200078e0a24 */
[----:B------:R-:W-:Y:S01]  /*5110*/  I2FP.F32.S32 R10, R10 ;  /* 0x0000000a000a7245 */ /* 0x000fe20000201400 */
[C---:B------:R-:W-:Y:S01]  /*5120*/  FFMA.FTZ R26, -R0.reuse, R26, R49 ;  /* 0x0000001a001a7223 */ /* 0x040fe20000010131 */
[----:B------:R-:W-:Y:S02]  /*5130*/  IABS R15, R15 ;  /* 0x0000000f000f7213 */ /* 0x000fe40000000000 */
[----:B------:R-:W-:Y:S01]  /*5140*/  IABS R38, R38 ;  /* 0x0000002600267213 */ /* 0x000fe20000000000 */
[----:B------:R-:W-:Y:S01]  /*5150*/  FFMA.FTZ R137, -R0, R10, R55 ;  /* 0x0000000a00897223 */ /* 0x000fe20000010137 */
[----:B------:R-:W-:-:S02]  /*5160*/  I2FP.F32.S32 R15, R15 ;  /* 0x0000000f000f7245 */ /* 0x000fc40000201400 */
[----:B------:R-:W-:Y:S02]  /*5170*/  IABS R36, R36 ;  /* 0x0000002400247213 */ /* 0x000fe40000000000 */
[----:B------:R-:W-:Y:S01]  /*5180*/  I2FP.F32.S32 R38, R38 ;  /* 0x0000002600267245 */ /* 0x000fe20000201400 */
[C---:B------:R-:W-:Y:S01]  /*5190*/  FFMA.FTZ R89, -R0.reuse, R15, R89 ;  /* 0x0000000f00597223 */ /* 0x040fe20000010159 */
[----:B------:R-:W-:Y:S02]  /*51a0*/  FSEL R10, R25, -INF , !P6 ;  /* 0xff800000190a7808 */ /* 0x000fe40007000000 */
[----:B------:R-:W-:Y:S01]  /*51b0*/  FSEL R25, R47, -INF , !P5 ;  /* 0xff8000002f197808 */ /* 0x000fe20006800000 */
[----:B------:R-:W-:Y:S01]  /*51c0*/  FFMA.FTZ R15, -R0, R38, R27 ;  /* 0x00000026000f7223 */ /* 0x000fe2000001011b */
[----:B------:R-:W-:Y:S02]  /*51d0*/  FSEL R47, R19, -INF , !P3 ;  /* 0xff800000132f7808 */ /* 0x000fe40005800000 */
[----:B------:R-:W-:-:S02]  /*51e0*/  FSEL R19, R26, -INF , !P3 ;  /* 0xff8000001a137808 */ /* 0x000fc40005800000 */
[----:B------:R-:W-:Y:S02]  /*51f0*/  I2FP.F32.S32 R36, R36 ;  /* 0x0000002400247245 */ /* 0x000fe40000201400 */
[-C--:B------:R-:W-:Y:S01]  /*5200*/  ISETP.GE.AND P3, PT, R18, R29.reuse, PT ;  /* 0x0000001d1200720c */ /* 0x080fe20003f66270 */
[----:B------:R-:W-:Y:S01]  /*5210*/  IMAD.IADD R18, R61, 0x1, -R18 ;  /* 0x000000013d127824 */ /* 0x000fe200078e0a12 */
[----:B------:R-:W-:Y:S01]  /*5220*/  FSEL R27, R21, -INF , !P6 ;  /* 0xff800000151b7808 */ /* 0x000fe20007000000 */
[----:B------:R-:W-:Y:S01]  /*5230*/  FFMA.FTZ R13, -R0, R36, R13 ;  /* 0x00000024000d7223 */ /* 0x000fe2000001010d */
[----:B------:R-:W-:Y:S02]  /*5240*/  FSEL R55, R24, -INF , !P5 ;  /* 0xff80000018377808 */ /* 0x000fe40006800000 */
[-C--:B------:R-:W-:Y:S01]  /*5250*/  ISETP.GE.AND P6, PT, R8, R29.reuse, PT ;  /* 0x0000001d0800720c */ /* 0x080fe20003fc6270 */
[C---:B------:R-:W-:Y:S01]  /*5260*/  IMAD.IADD R8, R61.reuse, 0x1, -R8 ;  /* 0x000000013d087824 */ /* 0x040fe200078e0a08 */
[----:B------:R-:W-:Y:S01]  /*5270*/  ISETP.GE.AND P5, PT, R22, R29, PT ;  /* 0x0000001d1600720c */ /* 0x000fe20003fa6270 */
[----:B------:R-:W-:Y:S01]  /*5280*/  IMAD.IADD R22, R61, 0x1, -R22 ;  /* 0x000000013d167824 */ /* 0x000fe200078e0a16 */
[----:B------:R-:W-:-:S02]  /*5290*/  FSEL R49, R97, -INF , !P4 ;  /* 0xff80000061317808 */ /* 0x000fc40006000000 */
[----:B------:R-:W-:Y:S02]  /*52a0*/  FSEL R21, R89, -INF , !P4 ;  /* 0xff80000059157808 */ /* 0x000fe40006000000 */
[----:B------:R-:W-:Y:S02]  /*52b0*/  FMNMX3.FTZ R24, R53, R45, R10, !PT ;  /* 0x0000002d35187276 */ /* 0x000fe4000781000a */
[----:B------:R-:W-:Y:S02]  /*52c0*/  IABS R18, R18 ;  /* 0x0000001200127213 */ /* 0x000fe40000000000 */
[----:B------:R-:W-:Y:S01]  /*52d0*/  ISETP.GE.AND P4, PT, R20, R29, PT ;  /* 0x0000001d1400720c */ /* 0x000fe20003f86270 */
[----:B------:R-:W-:Y:S01]  /*52e0*/  IMAD.IADD R20, R61, 0x1, -R20 ;  /* 0x000000013d147824 */ /* 0x000fe200078e0a14 */
[----:B------:R-:W-:Y:S02]  /*52f0*/  IABS R48, R48 ;  /* 0x0000003000307213 */ /* 0x000fe40000000000 */
[----:B------:R-:W-:-:S02]  /*5300*/  IABS R8, R8 ;  /* 0x0000000800087213 */ /* 0x000fc40000000000 */
[----:B------:R-:W-:Y:S02]  /*5310*/  IABS R22, R22 ;  /* 0x0000001600167213 */ /* 0x000fe40000000000 */
[----:B------:R-:W-:Y:S02]  /*5320*/  FSEL R43, R43, -INF , !P2 ;  /* 0xff8000002b2b7808 */ /* 0x000fe40005000000 */
[----:B------:R-:W-:Y:S02]  /*5330*/  FSEL R15, R15, -INF , !P2 ;  /* 0xff8000000f0f7808 */ /* 0x000fe40005000000 */
[----:B------:R-:W-:Y:S02]  /*5340*/  FSEL R35, R35, -INF , !P1 ;  /* 0xff80000023237808 */ /* 0x000fe40004800000 */
[----:B------:R-:W-:Y:S02]  /*5350*/  FSEL R13, R13, -INF , !P1 ;  /* 0xff8000000d0d7808 */ /* 0x000fe40004800000 */
[----:B------:R-:W-:-:S02]  /*5360*/  FMNMX3.FTZ R24, R24, R55, R49, !PT ;  /* 0x0000003718187276 */ /* 0x000fc40007810031 */
[----:B------:R-:W-:Y:S02]  /*5370*/  I2FP.F32.S32 R26, R18 ;  /* 0x00000012001a7245 */ /* 0x000fe40000201400 */
[-C--:B------:R-:W-:Y:S01]  /*5380*/  ISETP.GE.AND P2, PT, R16, R29.reuse, PT ;  /* 0x0000001d1000720c */ /* 0x080fe20003f46270 */
[C---:B------:R-:W-:Y:S01]  /*5390*/  IMAD.IADD R16, R61.reuse, 0x1, -R16 ;  /* 0x000000013d107824 */ /* 0x040fe200078e0a10 */
[----:B------:R-:W-:Y:S01]  /*53a0*/  ISETP.GE.AND P1, PT, R14, R29, PT ;  /* 0x0000001d0e00720c */ /* 0x000fe20003f26270 */
[----:B------:R-:W-:Y:S01]  /*53b0*/  IMAD.IADD R14, R61, 0x1, -R14 ;  /* 0x000000013d0e7824 */ /* 0x000fe200078e0a0e */
[----:B------:R-:W-:Y:S01]  /*53c0*/  FMNMX3.FTZ R18, R4, R41, R27, !PT ;  /* 0x0000002904127276 */ /* 0x000fe2000781001b */
[----:B------:R-:W-:Y:S01]  /*53d0*/  FFMA.FTZ R17, -R0, R26, R17 ;  /* 0x0000001a00117223 */ /* 0x000fe20000010111 */
[----:B------:R-:W-:Y:S02]  /*53e0*/  IABS R46, R46 ;  /* 0x0000002e002e7213 */ /* 0x000fe40000000000 */
[----:B------:R-:W-:-:S02]  /*53f0*/  I2FP.F32.S32 R48, R48 ;  /* 0x0000003000307245 */ /* 0x000fc40000201400 */
[----:B------:R-:W-:Y:S02]  /*5400*/  IABS R20, R20 ;  /* 0x0000001400147213 */ /* 0x000fe40000000000 */
[----:B------:R-:W-:Y:S01]  /*5410*/  I2FP.F32.S32 R8, R8 ;  /* 0x0000000800087245 */ /* 0x000fe20000201400 */
[C---:B------:R-:W-:Y:S01]  /*5420*/  FFMA.FTZ R65, -R0.reuse, R48, R65 ;  /* 0x0000003000417223 */ /* 0x040fe20000010141 */
[----:B------:R-:W-:Y:S02]  /*5430*/  I2FP.F32.S32 R22, R22 ;  /* 0x0000001600167245 */ /* 0x000fe40000201400 */
[----:B------:R-:W-:Y:S01]  /*5440*/  FSEL R149, R71, -INF , !P0 ;  /* 0xff80000047957808 */ /* 0x000fe20004000000 */
[C---:B------:R-:W-:Y:S01]  /*5450*/  FFMA.FTZ R8, -R0.reuse, R8, R51 ;  /* 0x0000000800087223 */ /* 0x040fe20000010133 */
[----:B------:R-:W-:Y:S01]  /*5460*/  FSEL R137, R137, -INF , !P0 ;  /* 0xff80000089897808 */ /* 0x000fe20004000000 */
[----:B------:R-:W-:Y:S01]  /*5470*/  FFMA.FTZ R22, -R0, R22, R37 ;  /* 0x0000001600167223 */ /* 0x000fe20000010125 */
[----:B------:R-:W-:Y:S01]  /*5480*/  FMNMX3.FTZ R24, R24, R47, R43, !PT ;  /* 0x0000002f18187276 */ /* 0x000fe2000781002b */
[----:B------:R-:W-:Y:S01]  /*5490*/  LDSM.16.MT88.4 R68, [R152+0x8000] ;  /* 0x008000009844783b */ /* 0x000fe20000004200 */
[----:B------:R-:W-:Y:S01]  /*54a0*/  ISETP.GE.AND P0, PT, R12, R29, PT ;  /* 0x0000001d0c00720c */ /* 0x000fe20003f06270 */
[----:B------:R-:W-:Y:S01]  /*54b0*/  IMAD.IADD R12, R61, 0x1, -R12 ;  /* 0x000000013d0c7824 */ /* 0x000fe200078e0a0c */
[----:B------:R-:W-:-:S02]  /*54c0*/  FMNMX3.FTZ R18, R18, R25, R21, !PT ;  /* 0x0000001912127276 */ /* 0x000fc40007810015 */
[----:B------:R-:W-:Y:S02]  /*54d0*/  I2FP.F32.S32 R46, R46 ;  /* 0x0000002e002e7245 */ /* 0x000fe40000201400 */
[----:B------:R-:W-:Y:S02]  /*54e0*/  I2FP.F32.S32 R20, R20 ;  /* 0x0000001400147245 */ /* 0x000fe40000201400 */
[----:B------:R-:W-:Y:S01]  /*54f0*/  IABS R16, R16 ;  /* 0x0000001000107213 */ /* 0x000fe20000000000 */
[C---:B------:R-:W-:Y:S01]  /*5500*/  FFMA.FTZ R129, -R0.reuse, R46, R129 ;  /* 0x0000002e00817223 */ /* 0x040fe20000010181 */
[----:B------:R-:W-:Y:S01]  /*5510*/  IABS R14, R14 ;  /* 0x0000000e000e7213 */ /* 0x000fe20000000000 */
[----:B------:R-:W-:Y:S01]  /*5520*/  FFMA.FTZ R20, -R0, R20, R39 ;  /* 0x0000001400147223 */ /* 0x000fe20000010127 */
[----:B------:R-:W-:Y:S02]  /*5530*/  FSEL R147, R147, -INF , !P6 ;  /* 0xff80000093937808 */ /* 0x000fe40007000000 */
[----:B------:R-:W-:-:S02]  /*5540*/  FSEL R145, R145, -INF , !P5 ;  /* 0xff80000091917808 */ /* 0x000fc40006800000 */
[----:B------:R-:W-:Y:S02]  /*5550*/  FMNMX3.FTZ R24, R24, R35, R149, !PT ;  /* 0x0000002318187276 */ /* 0x000fe40007810095 */
[----:B------:R-:W-:Y:S02]  /*5560*/  FMNMX3.FTZ R18, R18, R19, R15, !PT ;  /* 0x0000001312127276 */ /* 0x000fe4000781000f */
[----:B------:R-:W-:Y:S02]  /*5570*/  IABS R12, R12 ;  /* 0x0000000c000c7213 */ /* 0x000fe40000000000 */
[----:B------:R-:W-:Y:S02]  /*5580*/  I2FP.F32.S32 R16, R16 ;  /* 0x0000001000107245 */ /* 0x000fe40000201400 */
[----:B------:R-:W-:Y:S02]  /*5590*/  I2FP.F32.S32 R14, R14 ;  /* 0x0000000e000e7245 */ /* 0x000fe40000201400 */
[----:B------:R-:W-:Y:S01]  /*55a0*/  FSEL R143, R143, -INF , !P4 ;  /* 0xff8000008f8f7808 */ /* 0x000fe20006000000 */
[C---:B------:R-:W-:Y:S01]  /*55b0*/  FFMA.FTZ R16, -R0.reuse, R16, R23 ;  /* 0x0000001000107223 */ /* 0x040fe20000010117 */
[----:B------:R-:W-:Y:S01]  /*55c0*/  FSEL R133, R65, -INF , !P3 ;  /* 0xff80000041857808 */ /* 0x000fe20005800000 */
[----:B------:R-:W-:Y:S01]  /*55d0*/  FFMA.FTZ R14, -R0, R14, R57 ;  /* 0x0000000e000e7223 */ /* 0x000fe20000010139 */
[----:B------:R-:W-:-:S02]  /*55e0*/  FMNMX3.FTZ R24, R24, R147, R145, !PT ;  /* 0x0000009318187276 */ /* 0x000fc40007810091 */
[----:B------:R-:W-:Y:S02]  /*55f0*/  FSEL R141, R8, -INF , !P6 ;  /* 0xff800000088d7808 */ /* 0x000fe40007000000 */
[----:B------:R-:W-:Y:S02]  /*5600*/  FSEL R135, R22, -INF , !P5 ;  /* 0xff80000016877808 */ /* 0x000fe40006800000 */
[----:B------:R-:W-:Y:S02]  /*5610*/  FMNMX3.FTZ R18, R18, R13, R137, !PT ;  /* 0x0000000d12127276 */ /* 0x000fe40007810089 */
[----:B------:R-:W-:Y:S02]  /*5620*/  I2FP.F32.S32 R12, R12 ;  /* 0x0000000c000c7245 */ /* 0x000fe40000201400 */
[----:B------:R-:W-:Y:S02]  /*5630*/  FSEL R131, R131, -INF , !P2 ;  /* 0xff80000083837808 */ /* 0x000fe40005000000 */
[----:B------:R-:W-:Y:S01]  /*5640*/  FSEL R129, R129, -INF , !P1 ;  /* 0xff80000081817808 */ /* 0x000fe20004800000 */
[----:B------:R-:W-:Y:S01]  /*5650*/  FFMA.FTZ R12, -R0, R12, R59 ;  /* 0x0000000c000c7223 */ /* 0x000fe2000001013b */
[----:B------:R-:W-:Y:S01]  /*5660*/  FMNMX3.FTZ R24, R24, R143, R133, !PT ;  /* 0x0000008f18187276 */ /* 0x000fe20007810085 */
[----:B------:R-:W-:Y:S01]  /*5670*/  LDSM.16.MT88.4 R56, [R153+0xa000] ;  /* 0x00a000009938783b */ /* 0x000fe20000004200 */
[----:B------:R-:W-:-:S02]  /*5680*/  FSEL R139, R20, -INF , !P4 ;  /* 0xff800000148b7808 */ /* 0x000fc40006000000 */
[----:B------:R-:W-:Y:S02]  /*5690*/  FSEL R125, R17, -INF , !P3 ;  /* 0xff800000117d7808 */ /* 0x000fe40005800000 */
[----:B------:R-:W-:Y:S02]  /*56a0*/  FMNMX3.FTZ R18, R18, R141, R135, !PT ;  /* 0x0000008d12127276 */ /* 0x000fe40007810087 */
[----:B------:R-:W-:Y:S02]  /*56b0*/  FSEL R127, R127, -INF , !P0 ;  /* 0xff8000007f7f7808 */ /* 0x000fe40004000000 */
[----:B------:R-:W-:Y:S02]  /*56c0*/  FMNMX3.FTZ R24, R24, R131, R129, !PT ;  /* 0x0000008318187276 */ /* 0x000fe40007810081 */
        /* <DEDUP_REMOVED lines=32> */
[-CC-:B------:R-:W-:Y:S01]  /*58d0*/  FFMA.FTZ R104, R15, R117.reuse, -R118.reuse ;  /* 0x000000750f687223 */ /* 0x180fe20000010876 */
[-C--:B------:R-:W-:Y:S01]  /*58e0*/  FFMA.FTZ R101, R13, R117.reuse, -R118 ;  /* 0x000000750d657223 */ /* 0x080fe20000010876 */
[----:B------:R-:W1:Y:S01]  /*58f0*/  MUFU.EX2 R114, R114 ;  /* 0x0000007200727308 */ /* 0x000e620000000800 */
[----:B------:R-:W-:Y:S01]  /*5900*/  LDSM.16.MT88.4 R12, [R154+0x8800] ;  /* 0x008800009a0c783b */ /* 0x000fe20000004200 */
[-CC-:B------:R-:W-:Y:S01]  /*5910*/  FFMA.FTZ R100, R43, R117.reuse, -R120.reuse ;  /* 0x000000752b647223 */ /* 0x180fe20000010878 */
[-C--:B------:R-:W-:Y:S01]  /*5920*/  FFMA.FTZ R35, R35, R117.reuse, -R120 ;  /* 0x0000007523237223 */ /* 0x080fe20000010878 */
[-CC-:B------:R-:W-:Y:S01]  /*5930*/  FFMA.FTZ R107, R21, R117.reuse, -R118.reuse ;  /* 0x00000075156b7223 */ /* 0x180fe20000010876 */
[-CC-:B------:R-:W-:Y:S01]  /*5940*/  FFMA.FTZ R108, R19, R117.reuse, -R118.reuse ;  /* 0x00000075136c7223 */ /* 0x180fe20000010876 */
[----:B------:R-:W2:Y:S01]  /*5950*/  LDSM.16.MT88.4 R48, [R154+0xa000] ;  /* 0x00a000009a30783b */ /* 0x000ea20000004200 */
[-CC-:B------:R-:W-:Y:S01]  /*5960*/  FFMA.FTZ R137, R137, R117.reuse, -R118.reuse ;  /* 0x0000007589897223 */ /* 0x180fe20000010876 */
[----:B------:R-:W-:Y:S01]  /*5970*/  MUFU.EX2 R110, R110 ;  /* 0x0000006e006e7308 */ /* 0x000fe20000000800 */
[-CC-:B------:R-:W-:Y:S01]  /*5980*/  FFMA.FTZ R124, R141, R117.reuse, -R118.reuse ;  /* 0x000000758d7c7223 */ /* 0x180fe20000010876 */
[----:B------:R-:W3:Y:S01]  /*5990*/  LDSM.16.MT88.4 R8, [R153+0x8800] ;  /* 0x008800009908783b */ /* 0x000ee20000004200 */
[-CC-:B------:R-:W-:Y:S01]  /*59a0*/  FFMA.FTZ R135, R135, R117.reuse, -R118.reuse ;  /* 0x0000007587877223 */ /* 0x180fe20000010876 */
[-C--:B------:R-:W-:Y:S01]  /*59b0*/  FFMA.FTZ R122, R139, R117.reuse, -R118 ;  /* 0x000000758b7a7223 */ /* 0x080fe20000010876 */
[-CC-:B------:R-:W-:Y:S01]  /*59c0*/  FFMA.FTZ R126, R133, R117.reuse, -R120.reuse ;  /* 0x00000075857e7223 */ /* 0x180fe20000010878 */
[----:B------:R-:W4:Y:S01]  /*59d0*/  LDSM.16.MT88.4 R40, [R158+0xa000] ;  /* 0x00a000009e28783b */ /* 0x000f220000004200 */
[--C-:B------:R-:W-:Y:S01]  /*59e0*/  FFMA.FTZ R131, R131, R117, -R120.reuse ;  /* 0x0000007583837223 */ /* 0x100fe20000010878 */
[----:B------:R-:W5:Y:S01]  /*59f0*/  MUFU.EX2 R109, R109 ;  /* 0x0000006d006d7308 */ /* 0x000f620000000800 */
[----:B-1----:R-:W-:Y:S01]  /*5a00*/  F2FP.F16.F32.PACK_AB R64, R114, R115 ;  /* 0x000000737240723e */ /* 0x002fe200000000ff */
[----:B------:R-:W-:Y:S01]  /*5a10*/  LDSM.16.MT88.4 R20, [R152+0xa000] ;  /* 0x00a000009814783b */ /* 0x000fe20000004200 */
[-CC-:B------:R-:W-:Y:S01]  /*5a20*/  FFMA.FTZ R128, R129, R117.reuse, -R120.reuse ;  /* 0x0000007581807223 */ /* 0x180fe20000010878 */
[-C--:B------:R-:W-:Y:S01]  /*5a30*/  FFMA.FTZ R127, R127, R117.reuse, -R120 ;  /* 0x000000757f7f7223 */ /* 0x080fe20000010878 */
[-CC-:B------:R-:W-:Y:S01]  /*5a40*/  FFMA.FTZ R123, R123, R117.reuse, -R118.reuse ;  /* 0x000000757b7b7223 */ /* 0x180fe20000010876 */
[----:B------:R-:W-:Y:S01]  /*5a50*/  LDSM.16.MT88.4 R16, [R158+0x8800] ;  /* 0x008800009e10783b */ /* 0x000fe20000004200 */
[----:B------:R-:W-:Y:S01]  /*5a60*/  FFMA.FTZ R121, R121, R117, -R118 ;  /* 0x0000007579797223 */ /* 0x000fe20000010876 */
[----:B------:R-:W-:Y:S01]  /*5a70*/  MUFU.EX2 R113, R113 ;  /* 0x0000007100717308 */ /* 0x000fe20000000800 */
[----:B------:R-:W-:Y:S01]  /*5a80*/  FADD.FTZ R115, R115, R114 ;  /* 0x0000007273737221 */ /* 0x000fe20000010000 */
[----:B------:R-:W-:Y:S06]  /*5a90*/  LDSM.16.MT88.4 R24, [R152+0x8800] ;  /* 0x008800009818783b */ /* 0x000fec0000004200 */
        /* <DEDUP_REMOVED lines=10> */
[----:B-----5:R-:W-:-:S07]  /*5b40*/  F2FP.F16.F32.PACK_AB R67, R111, R112 ;  /* 0x000000706f43723e */ /* 0x020fce00000000ff */
        /* <DEDUP_REMOVED lines=8> */
[C---:B--2---:R-:W-:Y:S07]  /*5bd0*/  HMMA.16816.F32 R44, R64.reuse, R48, RZ ;  /* 0x00000030402c723c */ /* 0x044fee00000018ff */
[----:B------:R-:W1:Y:S01]  /*5be0*/  MUFU.EX2 R108, R108 ;  /* 0x0000006c006c7308 */ /* 0x000e620000000800 */
[----:B-----5:R-:W-:Y:S01]  /*5bf0*/  F2FP.F16.F32.PACK_AB R6, R35, R100 ;  /* 0x000000642306723e */ /* 0x020fe200000000ff */
[C---:B------:R-:W-:Y:S06]  /*5c00*/  HMMA.16816.F32 R48, R64.reuse, R50, RZ ;  /* 0x000000324030723c */ /* 0x040fec00000018ff */
        /* <DEDUP_REMOVED lines=143> */
[----:B------:R-:W-:Y:S01]  /*6500*/  ISETP.NE.U32.AND P2, PT, R32, RZ, PT ;  /* 0x000000ff2000720c */ /* 0x000fe20003f45070 */
[----:B------:R-:W-:Y:S01]  /*6510*/  IMAD.MOV.U32 R101, RZ, RZ, R102 ;  /* 0x000000ffff657224 */ /* 0x000fe200078e0066 */
[----:B------:R-:W-:Y:S01]  /*6520*/  IADD3 R4, PT, PT, R4, R29, R180 ;  /* 0x0000001d04047210 */ /* 0x000fe20007ffe0b4 */
[----:B------:R-:W-:Y:S01]  /*6530*/  IMAD.SHL.U32 R186, R186, 0x40, RZ ;  /* 0x00000040baba7824 */ /* 0x000fe200078e00ff */
[----:B------:R-:W-:Y:S02]  /*6540*/  ISETP.NE.AND.EX P2, PT, R33, RZ, PT, P2 ;  /* 0x000000ff2100720c */ /* 0x000fe40003f45320 */
[----:B------:R-:W-:Y:S02]  /*6550*/  IADD3 R5, PT, PT, -R31, R4, R30 ;  /* 0x000000041f057210 */ /* 0x000fe40007ffe11e */
[----:B------:R-:W-:-:S03]  /*6560*/  MOV R100, R103 ;  /* 0x0000006700647202 */ /* 0x000fc60000000f00 */
[----:B------:R-:W-:-:S04]  /*6570*/  IMAD.IADD R5, R5, 0x1, -R34 ;  /* 0x0000000105057824 */ /* 0x000fc800078e0a22 */
[----:B------:R-:W-:-:S05]  /*6580*/  IMAD R28, R28, -0x40, R5 ;  /* 0xffffffc01c1c7824 */ /* 0x000fca00078e0205 */
[----:B------:R-:W-:-:S07]  /*6590*/  IADD3 R187, PT, PT, R28, 0x88, RZ ;  /* 0x000000881cbb7810 */ /* 0x000fce0007ffe0ff */
.L_x_12266:
        /* <DEDUP_REMOVED lines=79> */
.L_x_12261:
[----:B------:R-:W-:Y:S05]  /*6a90*/  BSYNC.RECONVERGENT B0 ;  /* 0x0000000000007941 */ /* 0x000fea0003800200 */
.L_x_12260:
        /* <DEDUP_REMOVED lines=298> */
.L_x_12265:
[----:B------:R-:W-:Y:S05]  /*7d40*/  BSYNC.RECONVERGENT B0 ;  /* 0x0000000000007941 */ /* 0x000fea0003800200 */
.L_x_12264:
        /* <DEDUP_REMOVED lines=48> */
.L_x_12263:
[----:B------:R-:W-:Y:S05]  /*8050*/  BSYNC.RECONVERGENT B1 ;  /* 0x0000000000017941 */ /* 0x000fea0003800200 */
.L_x_12262:
        /* <DEDUP_REMOVED lines=401> */
.L_x_12259:
        /* <DEDUP_REMOVED lines=13> */
.L_x_12288:
        /* <DEDUP_REMOVED lines=130> */
[----:B------:R-:W1:Y:S03]  /*a260*/  @P0 MUFU.LG2 R5, R5 ;  /* 0x0000000500050308 */ /* 0x000e660000000c00 */
[----:B------:R3:W5:Y:S01]  /*a270*/  LD.E R68, desc[UR4][R2.64+0xcc] ;  /* 0x0000cc0402447980 */ /* 0x000762000c101900 */
[----:B------:R-:W-:-:S02]  /*a280*/  SHF.L.U32 R69, R100, 0x2, RZ ;  /* 0x0000000264457819 */ /* 0x000fc400000006ff */
[----:B------:R-:W-:Y:S01]  /*a290*/  MOV R71, 0xff800000 ;  /* 0xff80000000477802 */ /* 0x000fe20000000f00 */
[----:B------:R3:W5:Y:S01]  /*a2a0*/  LD.E.64 R78, desc[UR4][R2.64+0x78] ;  /* 0x00007804024e7980 */ /* 0x000762000c101b00 */
[----:B------:R-:W2:Y:S01]  /*a2b0*/  @P1 MUFU.LG2 R6, R6 ;  /* 0x0000000600061308 */ /* 0x000ea20000000c00 */
[----:B------:R-:W-:Y:S02]  /*a2c0*/  LOP3.LUT R72, R69, 0x1f8, RZ, 0xc0, !PT ;  /* 0x000001f845487812 */ /* 0x000fe400078ec0ff */
[----:B------:R3:W5:Y:S01]  /*a2d0*/  LD.E.64 R76, desc[UR4][R2.64+0xa8] ;  /* 0x0000a804024c7980 */ /* 0x000762000c101b00 */
[----:B------:R-:W-:Y:S02]  /*a2e0*/  MOV R70, 0xff800000 ;  /* 0xff80000000467802 */ /* 0x000fe40000000f00 */
[----:B------:R-:W-:Y:S02]  /*a2f0*/  SHF.R.U32.HI R8, RZ, 0x1, R100 ;  /* 0x00000001ff087819 */ /* 0x000fe40000011664 */
[----:B------:R-:W-:Y:S01]  /*a300*/  LOP3.LUT R72, R72, 0x38, R177, 0x78, !PT ;  /* 0x0000003848487812 */ /* 0x000fe200078e78b1 */
[----:B-1----:R-:W-:Y:S01]  /*a310*/  @P0 FMUL.FTZ R5, R5, 0.69314718246459960938 ;  /* 0x3f31721805050820 */ /* 0x002fe20000410000 */
[----:B------:R-:W-:-:S02]  /*a320*/  LOP3.LUT R8, R8, 0x30, RZ, 0xc0, !PT ;  /* 0x0000003008087812 */ /* 0x000fc400078ec0ff */
[----:B------:R-:W-:Y:S01]  /*a330*/  SHF.R.U32.HI R73, RZ, 0x2, R100 ;  /* 0x00000002ff497819 */ /* 0x000fe20000011664 */
[----:B-----5:R-:W-:Y:S01]  /*a340*/  @P0 FFMA.FTZ R71, R4, R102, R5 ;  /* 0x0000006604470223 */ /* 0x020fe20000010005 */
[----:B------:R-:W-:Y:S01]  /*a350*/  BAR.SYNC.DEFER_BLOCKING 0x0 ;  /* 0x0000000000007b1d */ /* 0x000fe20000010000 */
[----:B------:R-:W-:Y:S01]  /*a360*/  LOP3.LUT P0, RZ, R100, 0x3, RZ, 0xc0, !PT ;  /* 0x0000000364ff7812 */ /* 0x000fe2000780c0ff */
[----:B--2---:R-:W-:Y:S01]  /*a370*/  @P1 FMUL.FTZ R9, R6, 0.69314718246459960938 ;  /* 0x3f31721806091820 */ /* 0x004fe20000410000 */
[----:B------:R-:W-:-:S03]  /*a380*/  LOP3.LUT R73, R8, 0x7, R73, 0xf8, !PT ;  /* 0x0000000708497812 */ /* 0x000fc600078ef849 */
[----:B------:R-:W-:Y:S01]  /*a390*/  @P1 FFMA.FTZ R70, R4, R103, R9 ;  /* 0x0000006704461223 */ /* 0x000fe20000010009 */
[----:B------:R-:W-:-:S04]  /*a3a0*/  LOP3.LUT R9, R10, 0x10, RZ, 0xc0, !PT ;  /* 0x000000100a097812 */ /* 0x000fc800078ec0ff */
[----:B------:R-:W-:Y:S01]  /*a3b0*/  LEA R72, R72, R9, 0x2 ;  /* 0x0000000948487211 */ /* 0x000fe200078e10ff */
[----:B------:R-:W-:Y:S04]  /*a3c0*/  BSSY.RECONVERGENT B0, `(.L_x_12268) ;  /* 0x000001e000007945 */ /* 0x000fe80003800200 */
        /* <DEDUP_REMOVED lines=29> */
.L_x_12269:
[----:B------:R-:W-:Y:S05]  /*a5a0*/  BSYNC.RECONVERGENT B0 ;  /* 0x0000000000007941 */ /* 0x000fea0003800200 */
.L_x_12268:
[----:B--2---:R-:W-:Y:S01]  /*a5b0*/  SHF.R.U32.HI R71, RZ, 0x4, R0 ;  /* 0x00000004ff477819 */ /* 0x004fe20000011600 */
[----:B------:R-:W-:Y:S01]  /*a5c0*/  IMAD.SHL.U32 R100, R100, 0x8, RZ ;  /* 0x0000000864647824 */ /* 0x000fe200078e00ff */
[----:B------:R2:W5:Y:S01]  /*a5d0*/  LD.E R2, desc[UR4][R2.64+0xc0] ;  /* 0x0000c00402027980 */ /* 0x000562000c101900 */
        /* <DEDUP_REMOVED lines=26> */
[----:B------:R2:W-:Y:S04]  /*a780*/  @!P3 ST.E.128 desc[UR4][R76.64], R64 ;  /* 0x000000404c00b985 */ /* 0x0005e8000c101d04 */
[----:B-1----:R2:W-:Y:S02]  /*a790*/  @!P2 ST.E.128 desc[UR4][R76.64+0x100], R32 ;  /* 0x000100204c00a985 */ /* 0x0025e4000c101d04 */
.L_x_12271:
[----:B------:R-:W-:Y:S05]  /*a7a0*/  BSYNC.RECONVERGENT B0 ;  /* 0x0000000000007941 */ /* 0x000fea0003800200 */
.L_x_12270:
        /* <DEDUP_REMOVED lines=12> */
.L_x_12273:
[----:B------:R-:W-:Y:S05]  /*a870*/  BSYNC.RECONVERGENT B0 ;  /* 0x0000000000007941 */ /* 0x000fea0003800200 */
.L_x_12272:
        /* <DEDUP_REMOVED lines=11> */
.L_x_12275:
[----:B------:R-:W-:Y:S05]  /*a930*/  BSYNC.RECONVERGENT B0 ;  /* 0x0000000000007941 */ /* 0x000fea0003800200 */
.L_x_12274:
        /* <DEDUP_REMOVED lines=11> */
.L_x_12277:
[----:B------:R-:W-:Y:S05]  /*a9f0*/  BSYNC.RECONVERGENT B0 ;  /* 0x0000000000007941 */ /* 0x000fea0003800200 */
.L_x_12276:
        /* <DEDUP_REMOVED lines=10> */
.L_x_12279:
[----:B------:R-:W-:Y:S05]  /*aaa0*/  BSYNC.RECONVERGENT B0 ;  /* 0x0000000000007941 */ /* 0x000fea0003800200 */
.L_x_12278:
        /* <DEDUP_REMOVED lines=10> */
.L_x_12281:
[----:B------:R-:W-:Y:S05]  /*ab50*/  BSYNC.RECONVERGENT B0 ;  /* 0x0000000000007941 */ /* 0x000fea0003800200 */
.L_x_12280:
        /* <DEDUP_REMOVED lines=10> */
.L_x_12283:
[----:B------:R-:W-:Y:S05]  /*ac00*/  BSYNC.RECONVERGENT B0 ;  /* 0x0000000000007941 */ /* 0x000fea0003800200 */
.L_x_12282:
[----:B------:R-:W-:-:S04]  /*ac10*/  MOV R175, 0x0 ;  /* 0x0000000000af7802 */ /* 0x000fc80000000f00 */
[----:B-12345:R-:W-:Y:S05]  /*ac20*/  @P3 RET.REL.NODEC R174 `(_ZN5flash24flash_fwd_splitkv_kernelI23Flash_fwd_kernel_traitsILi128ELi64ELi64ELi4ELb0ELb0EN7cutlass6half_tE19Flash_kernel_traitsILi128ELi64ELi64ELi4ES3_EELb0ELb0ELb1ELb0ELb0ELb1ELb1ELb0EEEvNS_16Flash_fwd_paramsE) ;  /* 0xffffff50aef43950 */ /* 0x03efea0003c3ffff */
[-C--:B------:R-:W-:Y:S01]  /*ac30*/  ISETP.GE.AND P2, PT, R69, R2.reuse, PT ;  /* 0x000000024500720c */ /* 0x080fe20003f46270 */
[----:B------:R-:W-:Y:S01]  /*ac40*/  IMAD.MOV.U32 R175, RZ, RZ, 0x0 ;  /* 0x00000000ffaf7424 */ /* 0x000fe200078e00ff */
[----:B------:R-:W-:-:S11]  /*ac50*/  ISETP.GE.AND P0, PT, R73, R2, PT ;  /* 0x000000024900720c */ /* 0x000fd60003f06270 */
[----:B------:R-:W-:-:S04]  /*ac60*/  @!P2 LEA R8, P1, R75, R78, 0x2 ;  /* 0x0000004e4b08a211 */ /* 0x000fc800078210ff */
[----:B------:R-:W-:-:S05]  /*ac70*/  @!P2 LEA.HI.X R9, R75, R79, R68, 0x2, P1 ;  /* 0x0000004f4b09a211 */ /* 0x000fca00008f1444 */
[----:B------:R1:W-:Y:S02]  /*ac80*/  @!P2 ST.E.128 desc[UR4][R8.64+0x7000], R36 ;  /* 0x007000240800a985 */ /* 0x0003e4000c101d04 */
[----:B-1----:R-:W-:Y:S05]  /*ac90*/  @P0 RET.REL.NODEC R174 `(_ZN5flash24flash_fwd_splitkv_kernelI23Flash_fwd_kernel_traitsILi128ELi64ELi64ELi4ELb0ELb0EN7cutlass6half_tE19Flash_kernel_traitsILi128ELi64ELi64ELi4ES3_EELb0ELb0ELb1ELb0ELb0ELb1ELb1ELb0EEEvNS_16Flash_fwd_paramsE) ;  /* 0xffffff50aed80950 */ /* 0x002fea0003c3ffff */
[----:B------:R-:W-:Y:S01]  /*aca0*/  LEA R2, P0, R75, R78, 0x2 ;  /* 0x0000004e4b027211 */ /* 0x000fe200078010ff */
[----:B------:R-:W-:-:S03]  /*acb0*/  IMAD.MOV.U32 R175, RZ, RZ, 0x0 ;  /* 0x00000000ffaf7424 */ /* 0x000fc600078e00ff */
[----:B------:R-:W-:-:S05]  /*acc0*/  LEA.HI.X R3, R75, R79, R68, 0x2, P0 ;  /* 0x0000004f4b037211 */ /* 0x000fca00000f1444 */
[----:B------:R1:W-:Y:S02]  /*acd0*/  ST.E.128 desc[UR4][R2.64+0x7100], R4 ;  /* 0x0071000402007985 */ /* 0x0003e4000c101d04 */
[----:B-1----:R-:W-:Y:S05]  /*ace0*/  RET.REL.NODEC R174 `(_ZN5flash24flash_fwd_splitkv_kernelI23Flash_fwd_kernel_traitsILi128ELi64ELi64ELi4ELb0ELb0EN7cutlass6half_tE19Flash_kernel_traitsILi128ELi64ELi64ELi4ES3_EELb0ELb0ELb1ELb0ELb0ELb1ELb1ELb0EEEvNS_16Flash_fwd_paramsE) ;  /* 0xffffff50aec47950 */ /* 0x002fea0003c3ffff */
.L_x_12267:
[----:B------:R-:W-:Y:S01]  /*acf0*/  MOV R10, 0x2 ;  /* 0x00000002000a7802 */ /* 0x000fe20000000f00 */
[----:B------:R-:W-:Y:S01]  /*ad00*/  IMAD.MOV.U32 R5, RZ, RZ, 0x1f ;  /* 0x0000001fff057424 */ /* 0x000fe200078e00ff */
[----:B------:R-:W-:-:S07]  /*ad10*/  MOV R7, 0xffffffff ;  /* 0xffffffff00077802 */ /* 0x000fce0000000f00 */
[----:B-----5:R-:W-:Y:S05]  /*ad20*/  WARPSYNC.COLLECTIVE R7, `(.L_x_12284) ;  /* 0x0000000007087348 */ /* 0x020fea0003c00000 */
[----:B------:R1:W2:Y:S02]  /*ad30*/  SHFL.BFLY P0, R12, R188, R10, R5 ;  /* 0x0c00000abc0c7389 */ /* 0x0002a40000000005 */
[----:B-12--5:R-:W-:Y:S05]  /*ad40*/  ENDCOLLECTIVE ;  /* 0x000000000000791b */ /* 0x026fea0003800000 */
.L_x_12284:
[----:B------:R-:W-:Y:S02]  /*ad50*/  IMAD.MOV.U32 R9, RZ, RZ, R12 ;  /* 0x000000ffff097224 */ /* 0x000fe400078e000c */
[----:B------:R-:W-:Y:S02]  /*ad60*/  IMAD.MOV.U32 R10, RZ, RZ, 0x1 ;  /* 0x00000001ff0a7424 */ /* 0x000fe400078e00ff */
[----:B------:R-:W-:-:S05]  /*ad70*/  FADD.FTZ R9, R9, R188 ;  /* 0x000000bc09097221 */ /* 0x000fca0000010000 */
[----:B------:R-:W-:-:S07]  /*ad80*/  MOV R188, R9 ;  /* 0x0000000900bc7202 */ /* 0x000fce0000000f00 */
[----:B------:R-:W-:Y:S05]  /*ad90*/  WARPSYNC.COLLECTIVE R7, `(.L_x_12285) ;  /* 0x0000000007087348 */ /* 0x000fea0003c00000 */
[----:B------:R1:W2:Y:S02]  /*ada0*/  SHFL.BFLY P0, R12, R188, R10, R5 ;  /* 0x0c00000abc0c7389 */ /* 0x0002a40000000005 */
[----:B-12---:R-:W-:Y:S05]  /*adb0*/  ENDCOLLECTIVE ;  /* 0x000000000000791b */ /* 0x006fea0003800000 */
.L_x_12285:
[----:B------:R-:W-:Y:S01]  /*adc0*/  MOV R188, R189 ;  /* 0x000000bd00bc7202 */ /* 0x000fe20000000f00 */
[----:B------:R-:W-:Y:S01]  /*add0*/  IMAD.MOV.U32 R10, RZ, RZ, 0x2 ;  /* 0x00000002ff0a7424 */ /* 0x000fe200078e00ff */
[----:B------:R-:W-:-:S07]  /*ade0*/  MOV R6, R12 ;  /* 0x0000000c00067202 */ /* 0x000fce0000000f00 */
[----:B------:R-:W-:Y:S05]  /*adf0*/  WARPSYNC.COLLECTIVE R7, `(.L_x_12286) ;  /* 0x0000000007087348 */ /* 0x000fea0003c00000 */
[----:B------:R1:W2:Y:S02]  /*ae00*/  SHFL.BFLY P0, R12, R188, R10, R5 ;  /* 0x0c00000abc0c7389 */ /* 0x0002a40000000005 */
[----:B-12---:R-:W-:Y:S05]  /*ae10*/  ENDCOLLECTIVE ;  /* 0x000000000000791b */ /* 0x006fea0003800000 */
.L_x_12286:
[----:B------:R-:W-:Y:S01]  /*ae20*/  FADD.FTZ R6, R9, R6 ;  /* 0x0000000609067221 */ /* 0x000fe20000010000 */
[----:B------:R-:W-:Y:S01]  /*ae30*/  FADD.FTZ R11, R12, R189 ;  /* 0x000000bd0c0b7221 */ /* 0x000fe20000010000 */
[----:B------:R-:W-:-:S04]  /*ae40*/  MOV R10, 0x1 ;  /* 0x00000001000a7802 */ /* 0x000fc80000000f00 */
[----:B------:R-:W-:-:S07]  /*ae50*/  MOV R188, R11 ;  /* 0x0000000b00bc7202 */ /* 0x000fce0000000f00 */
[----:B------:R-:W-:Y:S05]  /*ae60*/  WARPSYNC.COLLECTIVE R7, `(.L_x_12287) ;  /* 0x0000000007087348 */ /* 0x000fea0003c00000 */
[----:B------:R1:W2:Y:S02]  /*ae70*/  SHFL.BFLY P0, R12, R188, R10, R5 ;  /* 0x0c00000abc0c7389 */ /* 0x0002a40000000005 */
[----:B-12---:R-:W-:Y:S05]  /*ae80*/  ENDCOLLECTIVE ;  /* 0x000000000000791b */ /* 0x006fea0003800000 */
.L_x_12287:
[----:B------:R-:W-:Y:S05]  /*ae90*/  BRA `(.L_x_12288) ;  /* 0xffffffe800e87947 */ /* 0x000fea000383ffff */
.L_x_12289:
        /* <DEDUP_REMOVED lines=14> */
.L_x_14991:


//--------------------- .text._ZN5flash24flash_fwd_splitkv_kernelI23Flash_fwd_kernel_traitsILi128ELi64ELi64ELi4ELb0ELb0EN7cutlass6half_tE19Flash_kernel_traitsILi128ELi64ELi64ELi4ES3_EELb0ELb0ELb0ELb0ELb1ELb0ELb1ELb1EEEvNS_16Flash_fwd_paramsE --------------------------
	.section	.text._ZN5flash24flash_fwd_splitkv_kernelI23Flash_fwd_kernel_traitsILi128ELi64ELi64ELi4ELb0ELb0EN7cutlass6half_tE19Flash_kernel_traitsILi128ELi64ELi64ELi4ES3_EELb0ELb0ELb0ELb0ELb1ELb0ELb1ELb1EEEvNS_16Flash_fwd_paramsE,"ax",@progbits
	.align	128
        .global         _ZN5flash24flash_fwd_splitkv_kernelI23Flash_fwd_kernel_traitsILi128ELi64ELi64ELi4ELb0ELb0EN7cutlass6half_tE19Flash_kernel_traitsILi128ELi64ELi64ELi4ES3_EELb0ELb0ELb0ELb0ELb1ELb0ELb1ELb1EEEvNS_16Flash_fwd_paramsE
        .type           _ZN5flash24flash_fwd_splitkv_kernelI23Flash_fwd_kernel_traitsILi128ELi64ELi64ELi4ELb0ELb0EN7cutlass6half_tE19Flash_kernel_traitsILi128ELi64ELi64ELi4ES3_EELb0ELb0ELb0ELb0ELb1ELb0ELb1ELb1EEEvNS_16Flash_fwd_paramsE,@function
        .size           _ZN5flash24flash_fwd_splitkv_kernelI23Flash_fwd_kernel_traitsILi128ELi64ELi64ELi4ELb0ELb0EN7cutlass6half_tE19Flash_kernel_traitsILi128ELi64ELi64ELi4ES3_EELb0ELb0ELb0ELb0ELb1ELb0ELb1ELb1EEEvNS_16Flash_fwd_paramsE,(.L_x_14992 - _ZN5flash24flash_fwd_splitkv_kernelI23Flash_fwd_kernel_traitsILi128ELi64ELi64ELi4ELb0ELb0EN7cutlass6half_tE19Flash_kernel_traitsILi128ELi64ELi64ELi4ES3_EELb0ELb0ELb0ELb0ELb1ELb0ELb1ELb1EEEvNS_16Flash_fwd_paramsE)
        .other          _ZN5flash24flash_fwd_splitkv_kernelI23Flash_fwd_kernel_traitsILi128ELi64ELi64ELi4ELb0ELb0EN7cutlass6half_tE19Flash_kernel_traitsILi128ELi64ELi64ELi4ES3_EELb0ELb0ELb0ELb0ELb1ELb0ELb1ELb1EEEvNS_16Flash_fwd_paramsE,@"STO_CUDA_ENTRY STV_DEFAULT"
_ZN5flash24flash_fwd_splitkv_kernelI23Flash_fwd_kernel_traitsILi128ELi64ELi64ELi4ELb0ELb0EN7cutlass6half_tE19Flash_kernel_traitsILi128ELi64ELi64ELi4ES3_EELb0ELb0ELb0ELb0ELb1ELb0ELb1ELb1EEEvNS_16Flash_fwd_paramsE:
.text._ZN5flash24flash_fwd_splitkv_kernelI23Flash_fwd_kernel_traitsILi128ELi64ELi64ELi4ELb0ELb0EN7cutlass6half_tE19Flash_kernel_traitsILi128ELi64ELi64ELi4ES3_EELb0ELb0ELb0ELb0ELb1ELb0ELb1ELb1EEEvNS_16Flash_fwd_paramsE:
        /* <DEDUP_REMOVED lines=29> */
[----:B------:R-:W-:Y:S05]  /*01d0*/  CALL.REL.NOINC `($_ZN5flash24flash_fwd_splitkv_kernelI23Flash_fwd_kernel_traitsILi128ELi64ELi64ELi4ELb0ELb0EN7cutlass6half_tE19Flash_kernel_traitsILi128ELi64ELi64ELi4ES3_EELb0ELb0ELb0ELb0ELb1ELb0ELb1ELb1EEEvNS_16Flash_fwd_paramsE$_ZN5flash30compute_attn_1rowblock_splitkvI23Flash_fwd_kernel_traitsILi128ELi64ELi64ELi4ELb0ELb0EN7cutlass6half_tE19Flash_kernel_traitsILi128ELi64ELi64ELi4ES3_EELb0ELb0ELb0ELb0ELb1ELb0ELb1ELb1ENS_16Flash_fwd_paramsEEEvRKT8_iiiii) ;  /* 0x0000000000087944 */ /* 0x000fea0003c00000 */
[----:B------:R-:W-:Y:S05]  /*01e0*/  BSYNC.RECONVERGENT B3 ;  /* 0x0000000000037941 */ /* 0x000fea0003800200 */
.L_x_12290:
[----:B------:R-:W-:Y:S05]  /*01f0*/  EXIT ;  /* 0x000000000000794d */ /* 0x000fea0003800000 */
        .type           $_ZN5flash24flash_fwd_splitkv_kernelI23Flash_fwd_kernel_traitsILi128ELi64ELi64ELi4ELb0ELb0EN7cutlass6half_tE19Flash_kernel_traitsILi128ELi64ELi64ELi4ES3_EELb0ELb0ELb0ELb0ELb1ELb0ELb1ELb1EEEvNS_16Flash_fwd_paramsE$_ZN5flash30compute_attn_1rowblock_splitkvI23Flash_fwd_kernel_traitsILi128ELi64ELi64ELi4ELb0ELb0EN7cutlass6half_tE19Flash_kernel_traitsILi128ELi64ELi64ELi4ES3_EELb0ELb0ELb0ELb0ELb1ELb0ELb1ELb1ENS_16Flash_fwd_paramsEEEvRKT8_iiiii,@function
        .size           $_ZN5flash24flash_fwd_splitkv_kernelI23Flash_fwd_kernel_traitsILi128ELi64ELi64ELi4ELb0ELb0EN7cutlass6half_tE19Flash_kernel_traitsILi128ELi64ELi64ELi4ES3_EELb0ELb0ELb0ELb0ELb1ELb0ELb1ELb1EEEvNS_16Flash_fwd_paramsE$_ZN5flash30compute_attn_1rowblock_splitkvI23Flash_fwd_kernel_traitsILi128ELi64ELi64ELi4ELb0ELb0EN7cutlass6half_tE19Flash_kernel_traitsILi128ELi64ELi64ELi4ES3_EELb0ELb0ELb0ELb0ELb1ELb0ELb1ELb1ENS_16Flash_fwd_paramsEEEvRKT8_iiiii,(.L_x_14992 - $_ZN5flash24flash_fwd_splitkv_kernelI23Flash_fwd_kernel_traitsILi128ELi64ELi64ELi4ELb0ELb0EN7cutlass6half_tE19Flash_kernel_traitsILi128ELi64ELi64ELi4ES3_EELb0ELb0ELb0ELb0ELb1ELb0ELb1ELb1EEEvNS_16Flash_fwd_paramsE$_ZN5flash30compute_attn_1rowblock_splitkvI23Flash_fwd_kernel_traitsILi128ELi64ELi64ELi4ELb0ELb0EN7cutlass6half_tE19Flash_kernel_traitsILi128ELi64ELi64ELi4ES3_EELb0ELb0ELb0ELb0ELb1ELb0ELb1ELb1ENS_16Flash_fwd_paramsEEEvRKT8_iiiii)
$_ZN5flash24flash_fwd_splitkv_kernelI23Flash_fwd_kernel_traitsILi128ELi64ELi64ELi4ELb0ELb0EN7cutlass6half_tE19Flash_kernel_traitsILi128ELi64ELi64ELi4ES3_EELb0ELb0ELb0ELb0ELb1ELb0ELb1ELb1EEEvNS_16Flash_fwd_paramsE$_ZN5flash30compute_attn_1rowblock_splitkvI23Flash_fwd_kernel_traitsILi128ELi64ELi64ELi4ELb0ELb0EN7cutlass6half_tE19Flash_kernel_traitsILi128ELi64ELi64ELi4ES3_EELb0ELb0ELb0ELb0ELb1ELb0ELb1ELb1ENS_16Flash_fwd_paramsEEEvRKT8_iiiii:
        /* <DEDUP_REMOVED lines=39> */
.L_x_12292:
[----:B------:R-:W-:Y:S05]  /*0470*/  BSYNC.RECONVERGENT B0 ;  /* 0x0000000000007941 */ /* 0x000fea0003800200 */
.L_x_12291:
[----:B------:R-:W-:Y:S04]  /*0480*/  BSSY.RECONVERGENT B0, `(.L_x_12293) ;  /* 0x0000007000007945 */ /* 0x000fe80003800200 */
[----:B------:R-:W-:Y:S05]  /*0490*/  @!P3 BRA `(.L_x_12294) ;  /* 0x000000000014b947 */ /* 0x000fea0003800000 */
[----:B------:R-:W4:Y:S02]  /*04a0*/  LD.E.U8 R0, desc[UR4][R100.64+0x1b2] ;  /* 0x0001b20464007980 */ /* 0x000f24000c101100 */
[----:B----4-:R-:W-:-:S13]  /*04b0*/  ISETP.NE.AND P1, PT, R0, RZ, PT ;  /* 0x000000ff0000720c */ /* 0x010fda0003f25270 */
[----:B------:R-:W4:Y:S02]  /*04c0*/  @P1 LD.E R7, desc[UR4][R16.64+0x4] ;  /* 0x0000040410071980 */ /* 0x000f24000c101900 */
[----:B----45:R-:W-:-:S06]  /*04d0*/  @P1 IADD3 R84, PT, PT, R7, -R12, RZ ;  /* 0x8000000c07541210 */ /* 0x030fcc0007ffe0ff */
[----:B------:R4:W5:Y:S02]  /*04e0*/  @!P1 LD.E R84, desc[UR4][R16.64] ;  /* 0x0000000410549980 */ /* 0x000964000c101900 */
.L_x_12294:
[----:B------:R-:W-:Y:S05]  /*04f0*/  BSYNC.RECONVERGENT B0 ;  /* 0x0000000000007941 */ /* 0x000fea0003800200 */
.L_x_12293:
[----:B------:R-:W-:Y:S01]  /*0500*/  BSSY.RECONVERGENT B1, `(.L_x_12295) ;  /* 0x0000012000017945 */ /* 0x000fe20003800200 */
[----:B-----5:R-:W-:Y:S02]  /*0510*/  @P5 IADD3 R161, PT, PT, R3, -R8, RZ ;  /* 0x8000000803a15210 */ /* 0x020fe40007ffe0ff */
[----:B------:R-:W-:Y:S01]  /*0520*/  IADD3 R84, PT, PT, R84, -R11, RZ ;  /* 0x8000000b54547210 */ /* 0x000fe20007ffe0ff */
[----:B------:R-:W-:Y:S06]  /*0530*/  @!P0 BRA `(.L_x_12296) ;  /* 0x0000000000148947 */ /* 0x000fec0003800000 */
[----:B------:R-:W-:-:S05]  /*0540*/  IADD3 R2, P0, PT, R14, R109, RZ ;  /* 0x0000006d0e027210 */ /* 0x000fca0007f1e0ff */
[----:B------:R-:W-:-:S05]  /*0550*/  IMAD.X R3, R15, 0x1, R108, P0 ;  /* 0x000000010f037824 */ /* 0x000fca00000e066c */
[----:B------:R-:W5:Y:S02]  /*0560*/  LD.E R78, desc[UR4][R2.64] ;  /* 0x00000004024e7980 */ /* 0x000f64000c101900 */
[----:B-----5:R-:W-:Y:S01]  /*0570*/  IADD3 R78, PT, PT, R78, -R11, RZ ;  /* 0x8000000b4e4e7210 */ /* 0x020fe20007ffe0ff */
[----:B------:R-:W-:Y:S05]  /*0580*/  BRA `(.L_x_12297) ;  /* 0x0000000000247947 */ /* 0x000fea0003800000 */
.L_x_12296:
[----:B------:R-:W5:Y:S01]  /*0590*/  LD.E.64 R2, desc[UR4][R100.64+0x108] ;  /* 0x0001080464027980 */ /* 0x000f62000c101b00 */
[----:B------:R-:W-:Y:S01]  /*05a0*/  BSSY.RECONVERGENT B0, `(.L_x_12298) ;  /* 0x0000006000007945 */ /* 0x000fe20003800200 */
[----:B-----5:R-:W-:-:S04]  /*05b0*/  ISETP.NE.U32.AND P0, PT, R2, RZ, PT ;  /* 0x000000ff0200720c */ /* 0x020fc80003f05070 */
[----:B------:R-:W-:Y:S01]  /*05c0*/  ISETP.NE.AND.EX P0, PT, R3, RZ, PT, P0 ;  /* 0x000000ff0300720c */ /* 0x000fe20003f05300 */
[----:B------:R-:W-:-:S12]  /*05d0*/  IMAD.MOV.U32 R3, RZ, RZ, RZ ;  /* 0x000000ffff037224 */ /* 0x000fd800078e00ff */
[----:B------:R-:W-:Y:S05]  /*05e0*/  @!P0 BRA `(.L_x_12299) ;  /* 0x0000000000048947 */ /* 0x000fea0003800000 */
[----:B------:R1:W5:Y:S02]  /*05f0*/  LD.E R3, desc[UR4][R100.64+0xbc] ;  /* 0x0000bc0464037980 */ /* 0x000364000c101900 */
.L_x_12299:
[----:B------:R-:W-:Y:S05]  /*0600*/  BSYNC.RECONVERGENT B0 ;  /* 0x0000000000007941 */ /* 0x000fea0003800200 */
.L_x_12298:
[----:B-----5:R-:W-:Y:S02]  /*0610*/  IADD3 R78, PT, PT, R84, R3, RZ ;  /* 0x00000003544e7210 */ /* 0x020fe40007ffe0ff */
.L_x_12297:
[----:B------:R-:W-:Y:S05]  /*0620*/  BSYNC.RECONVERGENT B1 ;  /* 0x0000000000017941 */ /* 0x000fea0003800200 */
.L_x_12295:
[----:B------:R-:W-:Y:S01]  /*0630*/  IMAD.SHL.U32 R160, R5, 0x40, RZ ;  /* 0x0000004005a07824 */ /* 0x000fe200078e00ff */
[----:B------:R-:W-:Y:S01]  /*0640*/  MOV R2, R156 ;  /* 0x0000009c00027202 */ /* 0x000fe20000000f00 */
[----:B------:R-:W-:-:S03]  /*0650*/  IMAD.MOV.U32 R3, RZ, RZ, 0x0 ;  /* 0x00000000ff037424 */ /* 0x000fc600078e00ff */
[----:B------:R-:W-:-:S13]  /*0660*/  ISETP.GT.AND P0, PT, R161, R160, PT ;  /* 0x000000a0a100720c */ /* 0x000fda0003f04270 */
[----:B-1234-:R-:W-:Y:S05]  /*0670*/  @!P0 RET.REL.NODEC R2 `(_ZN5flash24flash_fwd_splitkv_kernelI23Flash_fwd_kernel_traitsILi128ELi64ELi64ELi4ELb0ELb0EN7cutlass6half_tE19Flash_kernel_traitsILi128ELi64ELi64ELi4ES3_EELb0ELb0ELb0ELb0ELb1ELb0ELb1ELb1EEEvNS_16Flash_fwd_paramsE) ;  /* 0xfffffff802608950 */ /* 0x01efea0003c3ffff */
        /* <DEDUP_REMOVED lines=46> */
[----:B------:R-:W-:-:S04]  /*0960*/  LOP3.LUT R11, R11, 0x1f80, RZ, 0xc0, !PT ;  /* 0x00001f800b0b7812 */ /* 0x000fc800078ec0ff */
[----:B------:R-:W-:Y:S01]  /*0970*/  LOP3.LUT R11, R11, 0x3c, R4, 0xf8, !PT ;  /* 0x0000003c0b0b7812 */ /* 0x000fe200078ef804 */
[----:B--2---:R-:W-:-:S04]  /*0980*/  IMAD R2, R2, UR8, R163 ;  /* 0x0000000802027c24 */ /* 0x004fc8000f8e02a3 */
[----:B---3--:R-:W-:-:S04]  /*0990*/  IMAD R2, R2, R5, R162 ;  /* 0x0000000502027224 */ /* 0x008fc800078e02a2 */
[----:B------:R-:W-:Y:S01]  /*09a0*/  IMAD R3, R3, R2, R160 ;  /* 0x0000000203037224 */ /* 0x000fe200078e02a0 */
[----:B------:R-:W-:Y:S02]  /*09b0*/  SHF.R.U32.HI R2, RZ, 0x4, R157 ;  /* 0x00000004ff027819 */ /* 0x000fe4000001169d */
[----:B------:R-:W-:Y:S01]  /*09c0*/  LOP3.LUT P3, R157, R157, 0xf, RZ, 0xc0, !PT ;  /* 0x0000000f9d9d7812 */ /* 0x000fe2000786c0ff */
[C---:B----4-:R-:W-:Y:S01]  /*09d0*/  IMAD R0, R3.reuse, R0, RZ ;  /* 0x0000000003007224 */ /* 0x050fe200078e02ff */
[C---:B------:R-:W-:Y:S01]  /*09e0*/  IADD3 R5, P0, PT, R3.reuse, R2, RZ ;  /* 0x0000000203057210 */ /* 0x040fe20007f1e0ff */
[C---:B------:R-:W-:Y:S02]  /*09f0*/  VIADD R4, R2.reuse, 0x10 ;  /* 0x0000001002047836 */ /* 0x040fe40000000000 */
[----:B------:R-:W-:Y:S01]  /*0a00*/  VIADD R10, R2, 0x8 ;  /* 0x00000008020a7836 */ /* 0x000fe20000000000 */
[----:B------:R-:W-:Y:S02]  /*0a10*/  LEA.HI.X.SX32 R3, R3, RZ, 0x1, P0 ;  /* 0x000000ff03037211 */ /* 0x000fe400000f0eff */
[----:B-----5:R-:W-:-:S02]  /*0a20*/  LEA R6, P1, R5, R6, 0x2 ;  /* 0x0000000605067211 */ /* 0x020fc400078210ff */
[----:B------:R-:W-:Y:S02]  /*0a30*/  IADD3 R11, P2, PT, R0, R11, RZ ;  /* 0x0000000b000b7210 */ /* 0x000fe40007f5e0ff */
[----:B------:R-:W-:Y:S02]  /*0a40*/  LEA.HI.X R7, R5, R7, R3, 0x2, P1 ;  /* 0x0000000705077211 */ /* 0x000fe400008f1403 */
[-C--:B------:R-:W-:Y:S02]  /*0a50*/  ISETP.GE.AND P1, PT, R2, R161.reuse, PT ;  /* 0x000000a10200720c */ /* 0x080fe40003f26270 */
[-C--:B------:R-:W-:Y:S01]  /*0a60*/  ISETP.GE.AND P5, PT, R4, R161.reuse, PT ;  /* 0x000000a10400720c */ /* 0x080fe20003fa6270 */
[----:B------:R-:W-:Y:S01]  /*0a70*/  VIADD R4, R2, 0x18 ;  /* 0x0000001802047836 */ /* 0x000fe20000000000 */
[----:B------:R-:W-:Y:S02]  /*0a80*/  ISETP.GE.AND P0, PT, R10, R161, PT ;  /* 0x000000a10a00720c */ /* 0x000fe40003f06270 */
[----:B------:R-:W-:-:S02]  /*0a90*/  LEA.HI.X.SX32 R0, R0, RZ, 0x1, P2 ;  /* 0x000000ff00007211 */ /* 0x000fc400010f0eff */
[C---:B------:R-:W-:Y:S01]  /*0aa0*/  LEA R10, P2, R11.reuse, R8, 0x2 ;  /* 0x000000080b0a7211 */ /* 0x040fe200078410ff */
[----:B------:R-:W-:Y:S01]  /*0ab0*/  VIADD R8, R2, 0x20 ;  /* 0x0000002002087836 */ /* 0x000fe20000000000 */
[----:B------:R-:W-:Y:S01]  /*0ac0*/  ISETP.GE.AND P4, PT, R4, R161, PT ;  /* 0x000000a10400720c */ /* 0x000fe20003f86270 */
[----:B------:R-:W-:Y:S01]  /*0ad0*/  VIADD R4, R2, 0x30 ;  /* 0x0000003002047836 */ /* 0x000fe20000000000 */
[----:B------:R-:W-:Y:S02]  /*0ae0*/  LEA.HI.X R11, R11, R9, R0, 0x2, P2 ;  /* 0x000000090b0b7211 */ /* 0x000fe400010f1400 */
[----:B------:R-:W-:Y:S02]  /*0af0*/  P2R R0, PR, RZ, 0x8 ;  /* 0x00000008ff007803 */ /* 0x000fe40000000000 */
[----:B------:R-:W-:Y:S01]  /*0b00*/  ISETP.GE.AND P3, PT, R8, R161, PT ;  /* 0x000000a10800720c */ /* 0x000fe20003f66270 */
[----:B------:R-:W-:Y:S01]  /*0b10*/  @!P1 ST.E.128 desc[UR4][R10.64], RZ ;  /* 0x000000ff0a009985 */ /* 0x000fe2000c101d04 */
[----:B------:R-:W-:Y:S01]  /*0b20*/  VIADD R8, R2, 0x28 ;  /* 0x0000002802087836 */ /* 0x000fe20000000000 */
[----:B------:R-:W-:-:S02]  /*0b30*/  ISETP.NE.OR P6, PT, R157, RZ, P0 ;  /* 0x000000ff9d00720c */ /* 0x000fc400007c5670 */
[----:B------:R-:W-:Y:S01]  /*0b40*/  @!P1 ST.E.128 desc[UR4][R10.64+0x100], RZ ;  /* 0x000100ff0a009985 */ /* 0x000fe2000c101d04 */
[-C--:B------:R-:W-:Y:S01]  /*0b50*/  ISETP.GE.AND P1, PT, R4, R161.reuse, PT ;  /* 0x000000a10400720c */ /* 0x080fe20003f26270 */
[----:B------:R-:W-:Y:S01]  /*0b60*/  VIADD R4, R2, 0x38 ;  /* 0x0000003802047836 */ /* 0x000fe20000000000 */
[-C--:B------:R-:W-:Y:S01]  /*0b70*/  ISETP.GE.AND P2, PT, R8, R161.reuse, PT ;  /* 0x000000a10800720c */ /* 0x080fe20003f46270 */
[----:B------:R-:W-:Y:S04]  /*0b80*/  @!P0 ST.E.128 desc[UR4][R10.64+0x1000], RZ ;  /* 0x001000ff0a008985 */ /* 0x000fe8000c101d04 */
[----:B------:R-:W-:Y:S01]  /*0b90*/  @!P0 ST.E.128 desc[UR4][R10.64+0x1100], RZ ;  /* 0x001100ff0a008985 */ /* 0x000fe2000c101d04 */
[----:B------:R-:W-:Y:S02]  /*0ba0*/  ISETP.GE.AND P0, PT, R4, R161, PT ;  /* 0x000000a10400720c */ /* 0x000fe40003f06270 */
        /* <DEDUP_REMOVED lines=29> */
[----:B------:R-:W-:Y:S04]  /*0d80*/  @!P3 ST.E desc[UR4][R6.64+0x80], R9 ;  /* 0x000080090600b985 */ /* 0x000fe8000c101904 */
[----:B------:R-:W-:Y:S02]  /*0d90*/  @!P2 ST.E desc[UR4][R6.64+0xa0], R5 ;  /* 0x0000a0050600a985 */ /* 0x000fe4000c101904 */
[----:B-1----:R-:W-:-:S05]  /*0da0*/  @!P6 IMAD.MOV.U32 R11, RZ, RZ, -0x800000 ;  /* 0xff800000ff0be424 */ /* 0x002fca00078e00ff */
[----:B------:R-:W-:Y:S01]  /*0db0*/  @!P6 ST.E desc[UR4][R6.64], R11 ;  /* 0x0000000b0600e985 */ /* 0x000fe2000c101904 */
[----:B--2---:R-:W-:-:S05]  /*0dc0*/  @!P1 IMAD.MOV.U32 R3, RZ, RZ, -0x800000 ;  /* 0xff800000ff039424 */ /* 0x004fca00078e00ff */
[----:B------:R1:W-:Y:S02]  /*0dd0*/  @!P1 ST.E desc[UR4][R6.64+0xc0], R3 ;  /* 0x0000c00306009985 */ /* 0x0003e4000c101904 */
[----:B-1----:R-:W-:Y:S05]  /*0de0*/  @P0 RET.REL.NODEC R156 `(_ZN5flash24flash_fwd_splitkv_kernelI23Flash_fwd_kernel_traitsILi128ELi64ELi64ELi4ELb0ELb0EN7cutlass6half_tE19Flash_kernel_traitsILi128ELi64ELi64ELi4ES3_EELb0ELb0ELb0ELb0ELb1ELb0ELb1ELb1EEEvNS_16Flash_fwd_paramsE) ;  /* 0xfffffff09c840950 */ /* 0x002fea0003c3ffff */
[----:B------:R-:W-:Y:S02]  /*0df0*/  MOV R3, 0xff800000 ;  /* 0xff80000000037802 */ /* 0x000fe40000000f00 */
[----:B------:R-:W-:-:S03]  /*0e00*/  MOV R157, 0x0 ;  /* 0x00000000009d7802 */ /* 0x000fc60000000f00 */
[----:B------:R1:W-:Y:S02]  /*0e10*/  ST.E desc[UR4][R6.64+0xe0], R3 ;  /* 0x0000e00306007985 */ /* 0x0003e4000c101904 */
[----:B-1----:R-:W-:Y:S05]  /*0e20*/  RET.REL.NODEC R156 `(_ZN5flash24flash_fwd_splitkv_kernelI23Flash_fwd_kernel_traitsILi128ELi64ELi64ELi4ELb0ELb0EN7cutlass6half_tE19Flash_kernel_traitsILi128ELi64ELi64ELi4ES3_EELb0ELb0ELb0ELb0ELb1ELb0ELb1ELb1EEEvNS_16Flash_fwd_paramsE) ;  /* 0xfffffff09c747950 */ /* 0x002fea0003c3ffff */
.L_x_12300:
        /* <DEDUP_REMOVED lines=85> */
[-C--:B------:R-:W-:Y:S02]  /*1380*/  IMAD R4, R21, R0.reuse, RZ ;  /* 0x0000000015047224 */ /* 0x080fe400078e02ff */
[----:B------:R-:W-:-:S04]  /*1390*/  IMAD.WIDE.U32 R12, R20, R0, RZ ;  /* 0x00000000140c7225 */ /* 0x000fc800078e00ff */
[----:B------:R-:W-:-:S04]  /*13a0*/  IMAD R4, R20, R7, R4 ;  /* 0x0000000714047224 */ /* 0x000fc800078e0204 */
        /* <DEDUP_REMOVED lines=13> */
.L_x_12302:
        /* <DEDUP_REMOVED lines=34> */
[----:B------:R-:W-:Y:S01]  /*16a0*/  @!P3 IMAD.WIDE.U32 R14, R14, R10, R20 ;  /* 0x0000000a0e0eb225 */ /* 0x000fe200078e0014 */
[----:B------:R-:W-:-:S02]  /*16b0*/  ISETP.GE.U32.AND P5, PT, R7, R2, PT ;  /* 0x000000020700720c */ /* 0x000fc40003fa6070 */
[----:B------:R-:W-:Y:S01]  /*16c0*/  LOP3.LUT R2, R162, R3, RZ, 0x3c, !PT ;  /* 0x00000003a2027212 */ /* 0x000fe200078e3cff */
[-C--:B------:R-:W-:Y:S02]  /*16d0*/  @P3 IMAD R0, R149, R4.reuse, RZ ;  /* 0x0000000495003224 */ /* 0x080fe400078e02ff */
[----:B------:R-:W-:Y:S01]  /*16e0*/  @P3 IMAD.WIDE.U32 R20, R148, R4, RZ ;  /* 0x0000000494143225 */ /* 0x000fe200078e00ff */
[----:B------:R-:W-:Y:S02]  /*16f0*/  @!P3 IADD3 R9, PT, PT, R15, R9, RZ ;  /* 0x000000090f09b210 */ /* 0x000fe40007ffe0ff */
[----:B------:R-:W-:Y:S01]  /*1700*/  ISETP.GE.AND P1, PT, R2, RZ, PT ;  /* 0x000000ff0200720c */ /* 0x000fe20003f26270 */
[----:B------:R-:W-:Y:S01]  /*1710*/  @!P3 IMAD.MOV.U32 R4, RZ, RZ, R14 ;  /* 0x000000ffff04b224 */ /* 0x000fe200078e000e */
[----:B------:R-:W-:Y:S02]  /*1720*/  LEA R14, R103, 0xffffffc0, 0x6 ;  /* 0xffffffc0670e7811 */ /* 0x000fe400078e30ff */
[----:B------:R-:W-:-:S02]  /*1730*/  @P3 IADD3 R9, PT, PT, R21, R0, RZ ;  /* 0x0000000015093210 */ /* 0x000fc40007ffe0ff */
[----:B------:R-:W-:Y:S02]  /*1740*/  @P3 MOV R4, R20 ;  /* 0x0000001400043202 */ /* 0x000fe40000000f00 */
[----:B------:R-:W-:Y:S01]  /*1750*/  ISETP.NE.AND P0, PT, R3, RZ, PT ;  /* 0x000000ff0300720c */ /* 0x000fe20003f05270 */
[----:B------:R-:W-:Y:S01]  /*1760*/  @!P2 VIADD R6, R6, 0x1 ;  /* 0x000000010606a836 */ /* 0x000fe20000000000 */
[----:B------:R-:W-:Y:S01]  /*1770*/  SHF.R.S32.HI R15, RZ, 0x1f, R14 ;  /* 0x0000001fff0f7819 */ /* 0x000fe2000001140e */
[----:B------:R-:W-:Y:S01]  /*1780*/  IMAD R2, R149, R14, RZ ;  /* 0x0000000e95027224 */ /* 0x000fe200078e02ff */
[----:B------:R-:W-:Y:S02]  /*1790*/  MOV R20, R4 ;  /* 0x0000000400147202 */ /* 0x000fe40000000f00 */
[----:B------:R-:W-:Y:S01]  /*17a0*/  MOV R21, R9 ;  /* 0x0000000900157202 */ /* 0x000fe20000000f00 */
[----:B------:R-:W-:Y:S01]  /*17b0*/  @!P3 IMAD R0, R105, R11, RZ ;  /* 0x0000000b6900b224 */ /* 0x000fe200078e02ff */
[----:B------:R-:W-:Y:S01]  /*17c0*/  @!P3 SHF.R.S32.HI R7, RZ, 0x1f, R11 ;  /* 0x0000001fff07b819 */ /* 0x000fe2000001140b */
[----:B------:R-:W-:-:S02]  /*17d0*/  @P5 VIADD R6, R6, 0x1 ;  /* 0x0000000106065836 */ /* 0x000fc40000000000 */
[----:B------:R-:W-:Y:S02]  /*17e0*/  IMAD R2, R15, R148, R2 ;  /* 0x000000940f027224 */ /* 0x000fe400078e0202 */
[----:B------:R-:W-:Y:S01]  /*17f0*/  IMAD.WIDE.U32 R20, R148, R14, R20 ;  /* 0x0000000e94147225 */ /* 0x000fe200078e0014 */
[----:B------:R-:W-:-:S03]  /*1800*/  @!P1 IADD3 R6, PT, PT, -R6, RZ, RZ ;  /* 0x000000ff06069210 */ /* 0x000fc60007ffe1ff */
[----:B------:R-:W-:Y:S02]  /*1810*/  @!P3 IMAD R0, R7, R104, R0 ;  /* 0x000000680700b224 */ /* 0x000fe400078e0200 */
[----:B------:R-:W-:Y:S01]  /*1820*/  @!P3 IMAD.WIDE.U32 R22, R104, R11, RZ ;  /* 0x0000000b6816b225 */ /* 0x000fe200078e00ff */
[----:B------:R-:W-:Y:S02]  /*1830*/  @!P0 LOP3.LUT R6, RZ, R3, RZ, 0x33, !PT ;  /* 0x00000003ff068212 */ /* 0x000fe400078e33ff */
[----:B------:R-:W-:Y:S01]  /*1840*/  IADD3 R13, PT, PT, R21, R2, RZ ;  /* 0x00000002150d7210 */ /* 0x000fe20007ffe0ff */
[----:B------:R-:W-:Y:S01]  /*1850*/  @P3 IMAD.IADD R11, R11, 0x1, R12 ;  /* 0x000000010b0b3824 */ /* 0x000fe200078e020c */
[----:B------:R-:W-:Y:S02]  /*1860*/  MOV R12, R20 ;  /* 0x00000014000c7202 */ /* 0x000fe40000000f00 */
[----:B------:R-:W-:Y:S01]  /*1870*/  @!P3 IADD3 R23, PT, PT, R23, R0, RZ ;  /* 0x000000001717b210 */ /* 0x000fe20007ffe0ff */
[----:B------:R-:W-:Y:S01]  /*1880*/  @!P3 IMAD R0, R17, R10, RZ ;  /* 0x0000000a1100b224 */ /* 0x000fe200078e02ff */
[----:B------:R-:W-:Y:S01]  /*1890*/  @!P3 SHF.R.S32.HI R7, RZ, 0x1f, R10 ;  /* 0x0000001fff07b819 */ /* 0x000fe2000001140a */
[-C--:B------:R-:W-:Y:S01]  /*18a0*/  IMAD R9, R19, R6.reuse, RZ ;  /* 0x0000000613097224 */ /* 0x080fe200078e02ff */
[----:B------:R-:W-:Y:S01]  /*18b0*/  SHF.R.S32.HI R2, RZ, 0x1f, R6 ;  /* 0x0000001fff027819 */ /* 0x000fe20000011406 */
[----:B------:R-:W-:-:S04]  /*18c0*/  IMAD.WIDE.U32 R12, R18, R6, R12 ;  /* 0x00000006120c7225 */ /* 0x000fc800078e000c */
[----:B------:R-:W-:-:S04]  /*18d0*/  @!P3 IMAD.WIDE.U32 R22, R16, R10, R22 ;  /* 0x0000000a1016b225 */ /* 0x000fc800078e0016 */
[----:B------:R-:W-:Y:S02]  /*18e0*/  @P3 IMAD R6, R105, R11, RZ ;  /* 0x0000000b69063224 */ /* 0x000fe400078e02ff */
[----:B------:R-:W-:Y:S02]  /*18f0*/  @!P3 IMAD R0, R16, R7, R0 ;  /* 0x000000071000b224 */ /* 0x000fe400078e0200 */
        /* <DEDUP_REMOVED lines=8> */
.L_x_12303:
[----:B------:R-:W-:Y:S05]  /*1980*/  BSYNC.RECONVERGENT B0 ;  /* 0x0000000000007941 */ /* 0x000fea0003800200 */
.L_x_12301:
        /* <DEDUP_REMOVED lines=31> */
[----:B------:R-:W-:Y:S01]  /*1b80*/  IMAD R15, R15, R104, RZ ;  /* 0x000000680f0f7224 */ /* 0x000fe200078e02ff */
[----:B------:R-:W-:Y:S01]  /*1b90*/  IADD3.X R29, PT, PT, RZ, R16, RZ, P1, !PT ;  /* 0x00000010ff1d7210 */ /* 0x000fe20000ffe4ff */
[----:B------:R-:W-:Y:S01]  /*1ba0*/  @!P2 VIADD R19, R19, 0x1 ;  /* 0x000000011313a836 */ /* 0x000fe20000000000 */
[----:B------:R-:W-:Y:S01]  /*1bb0*/  ISETP.GE.AND P1, PT, R0, RZ, PT ;  /* 0x000000ff0000720c */ /* 0x000fe20003f26270 */
[C---:B------:R-:W-:Y:S02]  /*1bc0*/  IMAD R15, R14.reuse, R105, R15 ;  /* 0x000000690e0f7224 */ /* 0x040fe400078e020f */
[----:B------:R-:W-:Y:S01]  /*1bd0*/  IMAD.WIDE.U32 R28, R14, R104, R28 ;  /* 0x000000680e1c7225 */ /* 0x000fe200078e001c */
[----:B------:R-:W-:-:S03]  /*1be0*/  ISETP.NE.AND P2, PT, R3, RZ, PT ;  /* 0x000000ff0300720c */ /* 0x000fc60003f45270 */
[----:B------:R-:W-:-:S04]  /*1bf0*/  @P3 VIADD R19, R19, 0x1 ;  /* 0x0000000113133836 */ /* 0x000fc80000000000 */
[----:B------:R-:W-:-:S04]  /*1c00*/  IMAD.MOV.U32 R0, RZ, RZ, R19 ;  /* 0x000000ffff007224 */ /* 0x000fc800078e0013 */
[----:B------:R-:W-:Y:S01]  /*1c10*/  @!P1 IMAD.MOV R0, RZ, RZ, -R0 ;  /* 0x000000ffff009224 */ /* 0x000fe200078e0a00 */
[----:B------:R-:W-:Y:S02]  /*1c20*/  IADD3 R19, PT, PT, R29, R15, RZ ;  /* 0x0000000f1d137210 */ /* 0x000fe40007ffe0ff */
[----:B------:R-:W-:Y:S02]  /*1c30*/  @!P2 LOP3.LUT R0, RZ, R3, RZ, 0x33, !PT ;  /* 0x00000003ff00a212 */ /* 0x000fe400078e33ff */
[----:B------:R-:W-:Y:S02]  /*1c40*/  SHF.R.U32.HI R126, RZ, 0x3, R157 ;  /* 0x00000003ff7e7819 */ /* 0x000fe4000001169d */
[----:B------:R-:W-:Y:S02]  /*1c50*/  MOV R127, RZ ;  /* 0x000000ff007f7202 */ /* 0x000fe40000000f00 */
[----:B------:R-:W-:Y:S02]  /*1c60*/  MOV R18, R28 ;  /* 0x0000001c00127202 */ /* 0x000fe40000000f00 */
[----:B------:R-:W-:-:S03]  /*1c70*/  SHF.R.S32.HI R3, RZ, 0x1f, R0 ;  /* 0x0000001fff037819 */ /* 0x000fc60000011400 */
[----:B------:R-:W-:Y:S01]  /*1c80*/  IMAD.WIDE.U32 R18, R0, R24, R18 ;  /* 0x0000001800127225 */ /* 0x000fe200078e0012 */
[----:B------:R-:W1:Y:S03]  /*1c90*/  S2R R57, SR_CgaCtaId ;  /* 0x0000000000397919 */ /* 0x000e660000008800 */
[----:B------:R-:W-:Y:S01]  /*1ca0*/  IMAD R155, R105, R126, RZ ;  /* 0x0000007e699b7224 */ /* 0x000fe200078e02ff */
[----:B------:R-:W-:Y:S01]  /*1cb0*/  LOP3.LUT R76, R81, 0x1c0, RZ, 0xc0, !PT ;  /* 0x000001c0514c7812 */ /* 0x000fe200078ec0ff */
[----:B------:R-:W-:-:S03]  /*1cc0*/  IMAD.SHL.U32 R73, R157, 0x40, RZ ;  /* 0x000000409d497824 */ /* 0x000fc600078e00ff */
[----:B------:R-:W-:Y:S01]  /*1cd0*/  LOP3.LUT R76, R76, 0x38, R157, 0xf8, !PT ;  /* 0x000000384c4c7812 */ /* 0x000fe200078ef89d */
[----:B------:R-:W-:Y:S01]  /*1ce0*/  IMAD R151, R149, R126, RZ ;  /* 0x0000007e95977224 */ /* 0x000fe200078e02ff */
[----:B------:R-:W-:Y:S02]  /*1cf0*/  LOP3.LUT R120, R73, 0x1c0, RZ, 0xc0, !PT ;  /* 0x000001c049787812 */ /* 0x000fe400078ec0ff */
[--C-:B------:R-:W-:Y:S02]  /*1d00*/  LOP3.LUT R76, R76, 0x38, R81.reuse, 0x78, !PT ;  /* 0x000000384c4c7812 */ /* 0x100fe400078e7851 */
[----:B------:R-:W-:Y:S02]  /*1d10*/  IADD3 R159, PT, PT, R103, -0x1, RZ ;  /* 0xffffffff679f7810 */ /* 0x000fe40007ffe0ff */
[----:B------:R-:W-:Y:S01]  /*1d20*/  LOP3.LUT R76, R76, 0x1e00, R81, 0xf8, !PT ;  /* 0x00001e004c4c7812 */ /* 0x000fe200078ef851 */
[----:B------:R-:W-:Y:S01]  /*1d30*/  IMAD.SHL.U32 R74, R148, 0x10, RZ ;  /* 0x00000010944a7824 */ /* 0x000fe200078e00ff */
[----:B------:R-:W-:Y:S01]  /*1d40*/  SHF.R.U32.HI R79, RZ, 0x4, R157 ;  /* 0x00000004ff4f7819 */ /* 0x000fe2000001169d */
[----:B------:R-:W-:Y:S01]  /*1d50*/  IMAD.SHL.U32 R77, R104, 0x10, RZ ;  /* 0x00000010684d7824 */ /* 0x000fe200078e00ff */
[----:B------:R-:W-:-:S02]  /*1d60*/  SHF.L.U64.HI R75, R148, 0x4, R149 ;  /* 0x00000004944b7819 */ /* 0x000fc40000010295 */
[----:B------:R-:W-:Y:S02]  /*1d70*/  SHF.L.U64.HI R80, R104, 0x4, R105 ;  /* 0x0000000468507819 */ /* 0x000fe40000010269 */
[----:B------:R-:W-:Y:S02]  /*1d80*/  LOP3.LUT R73, R73, 0x200, RZ, 0xc0, !PT ;  /* 0x0000020049497812 */ /* 0x000fe400078ec0ff */
[----:B------:R-:W-:Y:S01]  /*1d90*/  SHF.L.U32 R158, R159, 0x6, RZ ;  /* 0x000000069f9e7819 */ /* 0x000fe200000006ff */
        /* <DEDUP_REMOVED lines=12> */
[----:B------:R-:W-:Y:S01]  /*1e60*/  IADD3 R14, P1, PT, R20, R4, RZ ;  /* 0x00000004140e7210 */ /* 0x000fe20007f3e0ff */
[----:B------:R-:W-:Y:S02]  /*1e70*/  IMAD R15, R22, R16, R15 ;  /* 0x00000010160f7224 */ /* 0x000fe400078e020f */
[----:B------:R-:W-:-:S04]  /*1e80*/  IMAD.WIDE.U32 R26, R162, R22, R26 ;  /* 0x00000016a21a7225 */ /* 0x000fc800078e001a */
[----:B------:R-:W-:Y:S02]  /*1e90*/  IMAD R8, R25, R0, RZ ;  /* 0x0000000019087224 */ /* 0x000fe400078e02ff */
[----:B------:R-:W-:-:S04]  /*1ea0*/  IMAD.WIDE.U32 R16, R5, 0x40, R126 ;  /* 0x0000004005107825 */ /* 0x000fc800078e007e */
[----:B------:R-:W-:Y:S01]  /*1eb0*/  IMAD.IADD R27, R27, 0x1, R15 ;  /* 0x000000011b1b7824 */ /* 0x000fe200078e020f */
[----:B------:R-:W-:Y:S01]  /*1ec0*/  IADD3.X R15, PT, PT, RZ, R2, RZ, P1, !PT ;  /* 0x00000002ff0f7210 */ /* 0x000fe20000ffe4ff */
[----:B------:R-:W-:Y:S02]  /*1ed0*/  IMAD R8, R3, R24, R8 ;  /* 0x0000001803087224 */ /* 0x000fe400078e0208 */
[----:B------:R-:W-:Y:S02]  /*1ee0*/  IMAD R5, R17, R132, RZ ;  /* 0x0000008411057224 */ /* 0x000fe400078e02ff */
[----:B------:R-:W-:Y:S02]  /*1ef0*/  IMAD.IADD R23, R19, 0x1, R8 ;  /* 0x0000000113177824 */ /* 0x000fe400078e0208 */
[----:B------:R-:W-:Y:S02]  /*1f00*/  IMAD.MOV.U32 R22, RZ, RZ, R18 ;  /* 0x000000ffff167224 */ /* 0x000fe400078e0012 */
[----:B------:R-:W-:-:S04]  /*1f10*/  IMAD.WIDE.U32 R18, R126, R148, R14 ;  /* 0x000000947e127225 */ /* 0x000fc800078e000e */
        /* <DEDUP_REMOVED lines=11> */
[----:B------:R-:W-:Y:S02]  /*1fd0*/  VIMNMX R82, PT, PT, R150, R7, !PT ;  /* 0x0000000796527248 */ /* 0x000fe40007fe0100 */
[----:B------:R-:W-:Y:S02]  /*1fe0*/  LEA.HI.X R155, R16, R11, R155, 0x1, P0 ;  /* 0x0000000b109b7211 */ /* 0x000fe400000f0c9b */
[----:B------:R-:W-:Y:S02]  /*1ff0*/  ISETP.GT.AND P0, PT, R103, R82, PT ;  /* 0x000000526700720c */ /* 0x000fe40003f04270 */
[----:B------:R-:W-:-:S02]  /*2000*/  MOV R2, 0x400 ;  /* 0x0000040000027802 */ /* 0x000fc40000000f00 */
[----:B------:R-:W-:Y:S01]  /*2010*/  SHF.R.U32.HI R5, RZ, 0x1, R157 ;  /* 0x00000001ff057819 */ /* 0x000fe2000001169d */
[----:B------:R-:W-:Y:S01]  /*2020*/  IMAD.IADD R151, R19, 0x1, R151 ;  /* 0x0000000113977824 */ /* 0x000fe200078e0297 */
[----:B-1----:R-:W-:Y:S02]  /*2030*/  LEA R57, R57, R2, 0x18 ;  /* 0x0000000239397211 */ /* 0x002fe400078ec0ff */
[----:B------:R-:W-:Y:S02]  /*2040*/  LEA R152, P1, R18, R12, 0x1 ;  /* 0x0000000c12987211 */ /* 0x000fe400078208ff */
[----:B------:R-:W-:Y:S01]  /*2050*/  LOP3.LUT R72, R120, 0x8, R5, 0xf8, !PT ;  /* 0x0000000878487812 */ /* 0x000fe200078ef805 */
[----:B------:R-:W-:Y:S01]  /*2060*/  IMAD R76, R76, 0x2, R57 ;  /* 0x000000024c4c7824 */ /* 0x000fe200078e0239 */
[----:B------:R-:W-:Y:S02]  /*2070*/  LEA.HI.X R151, R18, R13, R151, 0x1, P1 ;  /* 0x0000000d12977211 */ /* 0x000fe400008f0c97 */
[----:B------:R-:W-:-:S02]  /*2080*/  LEA.HI R121, R121, R121, RZ, 0x1 ;  /* 0x0000007979797211 */ /* 0x000fc400078f08ff */
        /* <DEDUP_REMOVED lines=13> */
[----:B------:R-:W-:Y:S02]  /*2160*/  SHF.R.S32.HI R17, RZ, 0x1f, R158 ;  /* 0x0000001fff117819 */ /* 0x000fe4000001149e */
[----:B------:R-:W-:-:S04]  /*2170*/  SHF.R.S32.HI R121, RZ, 0x1, R121 ;  /* 0x00000001ff797819 */ /* 0x000fc80000011479 */
[C---:B------:R-:W-:Y:S01]  /*2180*/  SHF.L.U32 R114, R121.reuse, 0x5, RZ ;  /* 0x0000000579727819 */ /* 0x040fe200000006ff */
[C---:B------:R-:W-:Y:S02]  /*2190*/  IMAD.SHL.U32 R119, R121.reuse, 0x10, RZ ;  /* 0x0000001079777824 */ /* 0x040fe400078e00ff */
[----:B------:R-:W-:Y:S01]  /*21a0*/  IMAD R115, R121, 0x30, RZ ;  /* 0x0000003079737824 */ /* 0x000fe200078e02ff */
        /* <DEDUP_REMOVED lines=13> */
[----:B------:R-:W-:Y:S01]  /*2280*/  SHF.R.S32.HI R98, RZ, 0x1f, R115 ;  /* 0x0000001fff627819 */ /* 0x000fe20000011473 */
[----:B--2---:R-:W-:Y:S02]  /*2290*/  IMAD R2, R27, R163, RZ ;  /* 0x000000a31b027224 */ /* 0x004fe400078e02ff */
[----:B------:R-:W-:-:S04]  /*22a0*/  IMAD.WIDE.U32 R26, R163, R26, R20 ;  /* 0x0000001aa31a7225 */ /* 0x000fc800078e0014 */
[----:B------:R-:W-:Y:S02]  /*22b0*/  IMAD.IADD R27, R27, 0x1, R2 ;  /* 0x000000011b1b7824 */ /* 0x000fe400078e0202 */
[----:B---3--:R-:W-:-:S04]  /*22c0*/  IMAD.WIDE.U32 R24, R163, R18, R20 ;  /* 0x00000012a3187225 */ /* 0x008fc800078e0014 */
[----:B------:R-:W-:Y:S02]  /*22d0*/  IMAD R2, R19, R163, RZ ;  /* 0x000000a313027224 */ /* 0x000fe400078e02ff */
[----:B----4-:R-:W-:Y:S02]  /*22e0*/  IMAD R8, R129, R158, RZ ;  /* 0x0000009e81087224 */ /* 0x010fe400078e02ff */
[----:B------:R-:W-:Y:S02]  /*22f0*/  IMAD R18, R13, R0, RZ ;  /* 0x000000000d127224 */ /* 0x000fe400078e02ff */
[----:B------:R-:W-:Y:S02]  /*2300*/  IMAD.IADD R25, R25, 0x1, R2 ;  /* 0x0000000119197824 */ /* 0x000fe400078e0202 */
[----:B------:R-:W-:Y:S02]  /*2310*/  IMAD R13, R131, R158, RZ ;  /* 0x0000009e830d7224 */ /* 0x000fe400078e02ff */
[----:B------:R-:W-:-:S02]  /*2320*/  IMAD R8, R128, R17, R8 ;  /* 0x0000001180087224 */ /* 0x000fc400078e0208 */
[----:B------:R-:W-:-:S04]  /*2330*/  IMAD.WIDE.U32 R26, R128, R158, R26 ;  /* 0x0000009e801a7225 */ /* 0x000fc800078e001a */
[C---:B------:R-:W-:Y:S02]  /*2340*/  IMAD R2, R130.reuse, R17, R13 ;  /* 0x0000001182027224 */ /* 0x040fe400078e020d */
[----:B------:R-:W-:Y:S01]  /*2350*/  IMAD.WIDE.U32 R24, R130, R158, R24 ;  /* 0x0000009e82187225 */ /* 0x000fe200078e0018 */
[----:B------:R-:W-:-:S03]  /*2360*/  IADD3 R27, PT, PT, R27, R8, RZ ;  /* 0x000000081b1b7210 */ /* 0x000fc60007ffe0ff */
[----:B------:R-:W-:Y:S02]  /*2370*/  IMAD.IADD R25, R25, 0x1, R2 ;  /* 0x0000000119197824 */ /* 0x000fe400078e0202 */
[----:B------:R-:W-:Y:S02]  /*2380*/  IMAD R2, R23, R0, RZ ;  /* 0x0000000017027224 */ /* 0x000fe400078e02ff */
[----:B------:R-:W-:-:S04]  /*2390*/  IMAD.WIDE.U32 R26, R0, R12, R26 ;  /* 0x0000000c001a7225 */ /* 0x000fc800078e001a */
[----:B------:R-:W-:Y:S01]  /*23a0*/  IMAD.WIDE.U32 R24, R0, R22, R24 ;  /* 0x0000001600187225 */ /* 0x000fe200078e0018 */
[----:B------:R-:W-:-:S03]  /*23b0*/  SHF.L.U32 R0, R157, 0x2, RZ ;  /* 0x000000029d007819 */ /* 0x000fc600000006ff */
[-C--:B------:R-:W-:Y:S02]  /*23c0*/  IMAD R18, R12, R3.reuse, R18 ;  /* 0x000000030c127224 */ /* 0x080fe400078e0212 */
[----:B------:R-:W-:Y:S02]  /*23d0*/  IMAD R3, R22, R3, R2 ;  /* 0x0000000316037224 */ /* 0x000fe400078e0202 */
[----:B-----5:R-:W-:Y:S01]  /*23e0*/  IMAD.IADD R2, R158, 0x1, R9 ;  /* 0x000000019e027824 */ /* 0x020fe200078e0209 */
[----:B------:R-:W-:Y:S02]  /*23f0*/  SHF.R.S32.HI R17, RZ, 0x1f, R84 ;  /* 0x0000001fff117819 */ /* 0x000fe40000011454 */
[----:B------:R-:W-:Y:S02]  /*2400*/  IADD3 R9, P0, PT, -R84, R126, RZ ;  /* 0x0000007e54097210 */ /* 0x000fe40007f1e1ff */
[----:B------:R-:W-:Y:S01]  /*2410*/  LOP3.LUT R0, R0, 0x1c, RZ, 0xc0, !PT ;  /* 0x0000001c00007812 */ /* 0x000fe200078ec0ff */
[----:B------:R-:W-:Y:S01]  /*2420*/  IMAD R13, R2, R121, RZ ;  /* 0x00000079020d7224 */ /* 0x000fe200078e02ff */
[----:B------:R-:W-:Y:S01]  /*2430*/  IADD3.X R17, PT, PT, RZ, ~R17, RZ, P0, !PT ;  /* 0x80000011ff117210 */ /* 0x000fe200007fe4ff */
[----:B------:R-:W-:-:S02]  /*2440*/  IMAD R2, R126, R121, R20 ;  /* 0x000000797e027224 */ /* 0x000fc400078e0214 */
[----:B------:R-:W-:Y:S01]  /*2450*/  IMAD R0, R126, R121, R0 ;  /* 0x000000797e007224 */ /* 0x000fe200078e0200 */
[----:B------:R-:W-:Y:S01]  /*2460*/  IADD3 R19, PT, PT, R27, R18, RZ ;  /* 0x000000121b137210 */ /* 0x000fe20007ffe0ff */
[----:B------:R-:W-:Y:S01]  /*2470*/  IMAD.IADD R25, R25, 0x1, R3 ;  /* 0x0000000119197824 */ /* 0x000fe200078e0203 */
        /* <DEDUP_REMOVED lines=33> */
.L_x_12327:
[----:B------:R-:W-:Y:S01]  /*2690*/  VIADD R112, R112, 0x40 ;  /* 0x0000004070707836 */ /* 0x000fe20000000000 */
[----:B------:R-:W-:Y:S01]  /*26a0*/  UMOV UR6, URZ ;  /* 0x000000ff00067c82 */ /* 0x000fe20008000000 */
[----:B------:R-:W-:Y:S01]  /*26b0*/  VIADD R113, R113, 0x40 ;  /* 0x0000004071717836 */ /* 0x000fe20000000000 */
[----:B------:R-:W-:Y:S01]  /*26c0*/  BSSY.RECONVERGENT B1, `(.L_x_12305) ;  /* 0x00004fd000017945 */ /* 0x000fe20003800200 */
[----:B------:R-:W-:Y:S01]  /*26d0*/  VIADD R111, R111, 0xffffffff ;  /* 0xffffffff6f6f7836 */ /* 0x000fe20000000000 */
[-C--:B------:R-:W-:Y:S01]  /*26e0*/  ISETP.GE.AND P0, PT, R126, R112.reuse, PT ;  /* 0x000000707e00720c */ /* 0x080fe20003f06270 */
[----:B------:R-:W-:Y:S01]  /*26f0*/  IMAD.MOV.U32 R122, RZ, RZ, R110 ;  /* 0x000000ffff7a7224 */ /* 0x000fe200078e006e */
[-C--:B------:R-:W-:Y:S01]  /*2700*/  ISETP.GE.AND P6, PT, R118, R112.reuse, PT ;  /* 0x000000707600720c */ /* 0x080fe20003fc6270 */
[----:B------:R-:W-:Y:S01]  /*2710*/  VIADD R110, R110, 0xffffffc0 ;  /* 0xffffffc06e6e7836 */ /* 0x000fe20000000000 */
[-C--:B------:R-:W-:Y:S02]  /*2720*/  ISETP.GE.AND P0, PT, R126, R113.reuse, !P0 ;  /* 0x000000717e00720c */ /* 0x080fe40004706270 */
[-C--:B------:R-:W-:Y:S02]  /*2730*/  ISETP.GE.AND P6, PT, R118, R113.reuse, !P6 ;  /* 0x000000717600720c */ /* 0x080fe400077c6270 */
        /* <DEDUP_REMOVED lines=81> */
.L_x_12306:
        /* <DEDUP_REMOVED lines=111> */
.L_x_12310:
[----:B------:R-:W-:Y:S05]  /*3340*/  BSYNC.RECONVERGENT B0 ;  /* 0x0000000000007941 */ /* 0x000fea0003800200 */
.L_x_12309:
        /* <DEDUP_REMOVED lines=104> */
.L_x_12312:
[----:B------:R-:W-:Y:S05]  /*39d0*/  BSYNC.RECONVERGENT B0 ;  /* 0x0000000000007941 */ /* 0x000fea0003800200 */
.L_x_12311:
        /* <DEDUP_REMOVED lines=108> */
.L_x_12314:
[----:B------:R-:W-:Y:S05]  /*40a0*/  BSYNC.RECONVERGENT B0 ;  /* 0x0000000000007941 */ /* 0x000fea0003800200 */
.L_x_12313:
        /* <DEDUP_REMOVED lines=112> */
.L_x_12316:
[----:B------:R-:W-:Y:S05]  /*47b0*/  BSYNC.RECONVERGENT B0 ;  /* 0x0000000000007941 */ /* 0x000fea0003800200 */
.L_x_12315:
[----:B------:R-:W5:Y:S02]  /*47c0*/  LD.E R3, desc[UR4][R100.64+0xd0] ;  /* 0x0000d00464037980 */ /* 0x000f64000c101900 */
[----:B-----5:R-:W-:Y:S05]  /*47d0*/  IMAD.U32 R3, R3, -0x20, RZ ;  /* 0xffffffe003037824 */ /* 0x020fea00078e00ff */
[C---:B------:R-:W-:Y:S02]  /*47e0*/  LEA R22, P1, R3.reuse, R22, 0x1 ;  /* 0x0000001603167211 */ /* 0x040fe400078208ff */
[C---:B------:R-:W-:Y:S02]  /*47f0*/  LEA R58, P0, R3.reuse, R58, 0x1 ;  /* 0x0000003a033a7211 */ /* 0x040fe400078008ff */
[C---:B------:R-:W-:Y:S02]  /*4800*/  LEA.HI.X.SX32 R23, R3.reuse, R23, 0x1, P1 ;  /* 0x0000001703177211 */ /* 0x040fe400008f0eff */
[----:B------:R-:W-:Y:S01]  /*4810*/  LEA.HI.X.SX32 R59, R3, R59, 0x1, P0 ;  /* 0x0000003b033b7211 */ /* 0x000fe200000f0eff */
[----:B------:R-:W-:Y:S05]  /*4820*/  BRA `(.L_x_12307) ;  /* 0x0000002c00987947 */ /* 0x000fea0003800000 */
.L_x_12308:
        /* <DEDUP_REMOVED lines=182> */
.L_x_12318:
[----:B------:R-:W-:Y:S05]  /*5390*/  BSYNC.RECONVERGENT B0 ;  /* 0x0000000000007941 */ /* 0x000fea0003800200 */
.L_x_12317:
        /* <DEDUP_REMOVED lines=84> */
[----:B------:R-:W-:Y:S01]  /*58e0*/  @!P1 SEL R135, R87, RZ, !P2 ;  /* 0x000000ff57879207 */ /* 0x000fe20005000000 */
[----:B------:R-:W-:Y:S01]  /*58f0*/  @!P0 FFMA.FTZ R7, R48, R52, R7 ;  /* 0x0000003430078223 */ /* 0x000fe20000010007 */
[----:B------:R-:W-:Y:S01]  /*5900*/  @!P1 IADD3 R123, P6, PT, R119, R136, RZ ;  /* 0x00000088777b9210 */ /* 0x000fe20007fde0ff */
[----:B------:R-:W-:Y:S01]  /*5910*/  @!P0 FFMA.FTZ R8, R47, R53, R8 ;  /* 0x000000352f088223 */ /* 0x000fe20000010008 */
[----:B------:R-:W-:Y:S02]  /*5920*/  @!P0 F2FP.F16.F32.PACK_AB R89, R2, R0 ;  /* 0x000000000259823e */ /* 0x000fe400000000ff */
[----:B------:R-:W-:Y:S02]  /*5930*/  @!P0 F2FP.F16.F32.PACK_AB R134, R4, R3 ;  /* 0x000000030486823e */ /* 0x000fe400000000ff */
[----:B------:R-:W-:Y:S02]  /*5940*/  @!P1 IADD3.X R140, PT, PT, R102, R135, RZ, P6, !PT ;  /* 0x00000087668c9210 */ /* 0x000fe400037fe4ff */
[----:B------:R-:W-:Y:S02]  /*5950*/  @!P0 MOV R64, R89 ;  /* 0x0000005900408202 */ /* 0x000fe40000000f00 */
[----:B------:R-:W-:Y:S02]  /*5960*/  @!P0 MOV R65, R134 ;  /* 0x0000008600418202 */ /* 0x000fe40000000f00 */
[----:B------:R-:W-:Y:S02]  /*5970*/  @!P0 F2FP.F16.F32.PACK_AB R136, R8, R7 ;  /* 0x000000070888823e */ /* 0x000fe400000000ff */
[----:B------:R-:W-:Y:S02]  /*5980*/  LEA R134, P6, R74, R92, 0x1 ;  /* 0x0000005c4a867211 */ /* 0x000fe400078c08ff */
[----:B------:R-:W-:Y:S02]  /*5990*/  @!P0 F2FP.F16.F32.PACK_AB R89, R6, R5 ;  /* 0x000000050659823e */ /* 0x000fe400000000ff */
        /* <DEDUP_REMOVED lines=86> */
.L_x_12320:
[----:B------:R-:W-:Y:S05]  /*5f00*/  BSYNC.RECONVERGENT B0 ;  /* 0x0000000000007941 */ /* 0x000fea0003800200 */
.L_x_12319:
[----:B------:R-:W-:Y:S04]  /*5f10*/  BSSY.RECONVERGENT B0, `(.L_x_12321) ;  /* 0x00000b6000007945 */ /* 0x000fe80003800200 */
[----:B------:R-:W-:Y:S05]  /*5f20*/  @!P5 BRA `(.L_x_12322) ;  /* 0x0000000800d0d947 */ /* 0x000fea0003800000 */
[----:B------:R-:W-:Y:S02]  /*5f30*/  ISETP.GE.AND P0, PT, R20, R24, PT ;  /* 0x000000181400720c */ /* 0x000fe40003f06270 */
[C---:B------:R-:W-:Y:S04]  /*5f40*/  LEA R30, P2, R130.reuse, R18, 0x6 ;  /* 0x00000012821e7211 */ /* 0x040fe800078430ff */
[----:B------:R-:W-:Y:S05]  /*5f50*/  LEA.HI.X R31, R130, R17, R131, 0x6, P2 ;  /* 0x00000011821f7211 */ /* 0x000fea00010f3483 */
[----:B-1----:R-:W3:Y:S02]  /*5f60*/  LD.E.128 R64, desc[UR4][R30.64] ;  /* 0x000000041e407980 */ /* 0x002ee4000c101d00 */
[----:B------:R-:W-:Y:S04]  /*5f70*/  @!P0 ISETP.GT.AND P1, PT, R26, RZ, PT ;  /* 0x000000ff1a00820c */ /* 0x000fe80003f24270 */
[----:B------:R-:W-:Y:S02]  /*5f80*/  @!P0 SEL R123, R25, RZ, !P1 ;  /* 0x000000ff197b8207 */ /* 0x000fe40004800000 */
[----:B--2---:R-:W-:Y:S02]  /*5f90*/  @!P0 SEL R134, R87, RZ, !P1 ;  /* 0x000000ff57868207 */ /* 0x004fe40004800000 */
        /* <DEDUP_REMOVED lines=70> */
[----:B------:R-:W-:Y:S01]  /*6400*/  @!P0 FFMA.FTZ R6, R45, R51, R6 ;  /* 0x000000332d068223 */ /* 0x000fe20000010006 */
[--C-:B------:R-:W-:Y:S02]  /*6410*/  @!P0 HADD2.F32 R48, -RZ, R47.reuse.H0_H0 ;  /* 0x2000002fff308230 */ /* 0x100fe40000004100 */
[----:B------:R-:W-:Y:S01]  /*6420*/  @!P0 FMUL.FTZ R8, R32, R27 ;  /* 0x0000001b20088220 */ /* 0x000fe20000410000 */
[----:B------:R-:W-:Y:S01]  /*6430*/  @!P0 HADD2.F32 R45, -RZ, R47.H1_H1 ;  /* 0x3000002fff2d8230 */ /* 0x000fe20000004100 */
[----:B------:R-:W-:Y:S01]  /*6440*/  @!P1 SEL R123, R25, RZ, !P2 ;  /* 0x000000ff197b9207 */ /* 0x000fe20005000000 */
[----:B------:R-:W-:Y:S01]  /*6450*/  @!P0 FFMA.FTZ R7, R48, R52, R7 ;  /* 0x0000003430078223 */ /* 0x000fe20000010007 */
[----:B------:R-:W-:Y:S02]  /*6460*/  @!P0 F2FP.F16.F32.PACK_AB R134, R4, R3 ;  /* 0x000000030486823e */ /* 0x000fe400000000ff */
[----:B------:R-:W-:Y:S01]  /*6470*/  @!P0 FFMA.FTZ R8, R45, R53, R8 ;  /* 0x000000352d088223 */ /* 0x000fe20000010008 */
[----:B------:R-:W-:Y:S02]  /*6480*/  @!P1 SEL R136, R87, RZ, !P2 ;  /* 0x000000ff57889207 */ /* 0x000fe40005000000 */
[----:B------:R-:W-:Y:S02]  /*6490*/  @!P1 IADD3 R123, P6, PT, R114, R123, RZ ;  /* 0x0000007b727b9210 */ /* 0x000fe40007fde0ff */
[----:B------:R-:W-:Y:S02]  /*64a0*/  @!P0 F2FP.F16.F32.PACK_AB R89, R2, R0 ;  /* 0x000000000259823e */ /* 0x000fe400000000ff */
[----:B------:R-:W-:Y:S02]  /*64b0*/  @!P0 MOV R65, R134 ;  /* 0x0000008600418202 */ /* 0x000fe40000000f00 */
[----:B------:R-:W-:Y:S02]  /*64c0*/  @!P1 IADD3.X R140, PT, PT, R99, R136, RZ, P6, !PT ;  /* 0x00000088638c9210 */ /* 0x000fe400037fe4ff */
[----:B------:R-:W-:Y:S02]  /*64d0*/  @!P0 F2FP.F16.F32.PACK_AB R137, R6, R5 ;  /* 0x000000050689823e */ /* 0x000fe400000000ff */
[----:B------:R-:W-:Y:S02]  /*64e0*/  @!P0 F2FP.F16.F32.PACK_AB R136, R8, R7 ;  /* 0x000000070888823e */ /* 0x000fe400000000ff */
[C---:B------:R-:W-:Y:S02]  /*64f0*/  LEA R134, P5, R148.reuse, R92, 0x6 ;  /* 0x0000005c94867211 */ /* 0x040fe400078a30ff */
[----:B------:R-:W-:Y:S02]  /*6500*/  @!P0 MOV R64, R89 ;  /* 0x0000005900408202 */ /* 0x000fe40000000f00 */
[----:B------:R-:W-:Y:S02]  /*6510*/  @!P1 SHF.L.U32 R89, R123, 0x1, RZ ;  /* 0x000000017b599819 */ /* 0x000fe400000006ff */
[----:B------:R-:W-:Y:S02]  /*6520*/  @!P0 MOV R66, R137 ;  /* 0x0000008900428202 */ /* 0x000fe40000000f00 */
[----:B------:R-:W-:Y:S02]  /*6530*/  @!P0 MOV R67, R136 ;  /* 0x0000008800438202 */ /* 0x000fe40000000f00 */
[----:B------:R-:W-:Y:S02]  /*6540*/  LEA.HI.X R135, R148, R93, R149, 0x6, P5 ;  /* 0x0000005d94877211 */ /* 0x000fe400028f3495 */
[----:B------:R-:W-:Y:S02]  /*6550*/  @!P1 IADD3 R138, P0, PT, R89, R88, RZ ;  /* 0x00000058598a9210 */ /* 0x000fe40007f1e0ff */
[----:B------:R-:W-:Y:S01]  /*6560*/  @!P1 SHF.L.U64.HI R140, R123, 0x1, R140 ;  /* 0x000000017b8c9819 */ /* 0x000fe2000001028c */
        /* <DEDUP_REMOVED lines=80> */
.L_x_12322:
[----:B------:R-:W-:Y:S05]  /*6a70*/  BSYNC.RECONVERGENT B0 ;  /* 0x0000000000007941 */ /* 0x000fea0003800200 */
.L_x_12321:
        /* <DEDUP_REMOVED lines=185> */
.L_x_12324:
[----:B------:R-:W-:Y:S05]  /*7610*/  BSYNC.RECONVERGENT B0 ;  /* 0x0000000000007941 */ /* 0x000fea0003800200 */
.L_x_12323:
[----:B------:R-:W5:Y:S01]  /*7620*/  LD.E R3, desc[UR4][R100.64+0xd0] ;  /* 0x0000d00464037980 */ /* 0x000f62000c101900 */
[----:B------:R-:W-:Y:S02]  /*7630*/  IMAD.MOV.U32 R89, RZ, RZ, R85 ;  /* 0x000000ffff597224 */ /* 0x000fe400078e0055 */
[----:B-----5:R-:W-:Y:S05]  /*7640*/  IMAD.U32 R3, R3, -0x20, RZ ;  /* 0xffffffe003037824 */ /* 0x020fea00078e00ff */
[C---:B------:R-:W-:Y:S02]  /*7650*/  LEA R90, P1, R3.reuse, R90, 0x1 ;  /* 0x0000005a035a7211 */ /* 0x040fe400078208ff */
[C---:B------:R-:W-:Y:S02]  /*7660*/  LEA R88, P0, R3.reuse, R88, 0x1 ;  /* 0x0000005803587211 */ /* 0x040fe400078008ff */
[C---:B------:R-:W-:Y:S02]  /*7670*/  LEA.HI.X.SX32 R91, R3.reuse, R91, 0x1, P1 ;  /* 0x0000005b035b7211 */ /* 0x040fe400008f0eff */
[----:B------:R-:W-:Y:S09]  /*7680*/  LEA.HI.X.SX32 R85, R3, R89, 0x1, P0 ;  /* 0x0000005903557211 */ /* 0x000ff200000f0eff */
.L_x_12307:
[----:B------:R-:W-:Y:S05]  /*7690*/  BSYNC.RECONVERGENT B1 ;  /* 0x0000000000017941 */ /* 0x000fea0003800200 */
.L_x_12305:
        /* <DEDUP_REMOVED lines=101> */
.L_x_12326:
[----:B------:R-:W-:Y:S05]  /*7cf0*/  BSYNC.RECONVERGENT B0 ;  /* 0x0000000000007941 */ /* 0x000fea0003800200 */
.L_x_12325:
[----:B------:R-:W-:Y:S05]  /*7d00*/  @P3 BRA `(.L_x_12327) ;  /* 0xffffffa800603947 */ /* 0x000fea000383ffff */
.L_x_12304:
        /* <DEDUP_REMOVED lines=9> */
[----:B------:R-:W-:Y:S01]  /*7da0*/  BSSY.RECONVERGENT B0, `(.L_x_12330) ;  /* 0x0000019000007945 */ /* 0x000fe20003800200 */
[C---:B----4-:R-:W-:Y:S02]  /*7db0*/  VIADD R26, R126.reuse, 0x10 ;  /* 0x000000107e1a7836 */ /* 0x050fe40000000000 */
        /* <DEDUP_REMOVED lines=23> */
.L_x_12331:
[----:B------:R-:W-:Y:S05]  /*7f30*/  BSYNC.RECONVERGENT B0 ;  /* 0x0000000000007941 */ /* 0x000fea0003800200 */
.L_x_12330:
        /* <DEDUP_REMOVED lines=10> */
.L_x_12329:
[----:B------:R-:W2:Y:S04]  /*7fe0*/  LD.E.64 R4, desc[UR4][R100.64+0xf0] ;  /* 0x0000f00464047980 */ /* 0x000ea8000c101b00 */
[----:B------:R-:W3:Y:S04]  /*7ff0*/  LD.E.U8 R0, desc[UR4][R100.64+0x1b3] ;  /* 0x0001b30464007980 */ /* 0x000ee8000c101100 */
[----:B------:R1:W5:Y:S04]  /*8000*/  LD.E.64 R16, desc[UR4][R100.64+0x148] ;  /* 0x0001480464107980 */ /* 0x000368000c101b00 */
[----:B----4-:R1:W5:Y:S01]  /*8010*/  LD.E.64 R24, desc[UR4][R100.64+0x150] ;  /* 0x0001500464187980 */ /* 0x010362000c101b00 */
        /* <DEDUP_REMOVED lines=74> */
.L_x_12337:
[----:B------:R-:W-:Y:S05]  /*84c0*/  BSYNC.RECONVERGENT B0 ;  /* 0x0000000000007941 */ /* 0x000fea0003800200 */
.L_x_12336:
        /* <DEDUP_REMOVED lines=46> */
.L_x_12339:
[----:B------:R-:W-:Y:S05]  /*87b0*/  BSYNC.RECONVERGENT B0 ;  /* 0x0000000000007941 */ /* 0x000fea0003800200 */
.L_x_12338:
[----:B-----5:R3:W-:Y:S02]  /*87c0*/  STS.128 [R76+0x2000], R8 ;  /* 0x002000084c007388 */ /* 0x0207e40000000c00 */
.L_x_12335:
[----:B------:R-:W-:Y:S05]  /*87d0*/  BSYNC.RECONVERGENT B1 ;  /* 0x0000000000017941 */ /* 0x000fea0003800200 */
.L_x_12334:
        /* <DEDUP_REMOVED lines=50> */
.L_x_12343:
[----:B------:R-:W-:Y:S05]  /*8b00*/  BSYNC.RECONVERGENT B0 ;  /* 0x0000000000007941 */ /* 0x000fea0003800200 */
.L_x_12342:
        /* <DEDUP_REMOVED lines=46> */
.L_x_12345:
[----:B------:R-:W-:Y:S05]  /*8df0*/  BSYNC.RECONVERGENT B0 ;  /* 0x0000000000007941 */ /* 0x000fea0003800200 */
.L_x_12344:
[----:B-----5:R4:W-:Y:S02]  /*8e00*/  STS.128 [R76+0x2800], R8 ;  /* 0x002800084c007388 */ /* 0x0209e40000000c00 */
.L_x_12341:
[----:B------:R-:W-:Y:S05]  /*8e10*/  BSYNC.RECONVERGENT B1 ;  /* 0x0000000000017941 */ /* 0x000fea0003800200 */
.L_x_12340:
        /* <DEDUP_REMOVED lines=50> */
.L_x_12349:
[----:B------:R-:W-:Y:S05]  /*9140*/  BSYNC.RECONVERGENT B0 ;  /* 0x0000000000007941 */ /* 0x000fea0003800200 */
.L_x_12348:
        /* <DEDUP_REMOVED lines=46> */
.L_x_12351:
[----:B------:R-:W-:Y:S05]  /*9430*/  BSYNC.RECONVERGENT B0 ;  /* 0x0000000000007941 */ /* 0x000fea0003800200 */
.L_x_12350:
[----:B-----5:R3:W-:Y:S02]  /*9440*/  STS.128 [R76+0x3000], R8 ;  /* 0x003000084c007388 */ /* 0x0207e40000000c00 */
.L_x_12347:
[----:B------:R-:W-:Y:S05]  /*9450*/  BSYNC.RECONVERGENT B1 ;  /* 0x0000000000017941 */ /* 0x000fea0003800200 */
.L_x_12346:
        /* <DEDUP_REMOVED lines=51> */
.L_x_12353:
[----:B------:R-:W-:Y:S05]  /*9790*/  BSYNC.RECONVERGENT B0 ;  /* 0x0000000000007941 */ /* 0x000fea0003800200 */
.L_x_12352:
        /* <DEDUP_REMOVED lines=45> */
.L_x_12355:
[----:B------:R-:W-:Y:S05]  /*9a70*/  BSYNC.RECONVERGENT B0 ;  /* 0x0000000000007941 */ /* 0x000fea0003800200 */
.L_x_12354:
[----:B-----5:R3:W-:Y:S01]  /*9a80*/  STS.128 [R76+0x3800], R8 ;  /* 0x003800084c007388 */ /* 0x0207e20000000c00 */
[----:B------:R-:W-:Y:S05]  /*9a90*/  BRA `(.L_x_12332) ;  /* 0x0000002800d47947 */ /* 0x000fea0003800000 */
.L_x_12333:
        /* <DEDUP_REMOVED lines=15> */
[----:B-----5:R-:W-:Y:S02]  /*9b90*/  SEL R9, R19, RZ, !P1 ;  /* 0x000000ff13097207 */ /* 0x020fe40004800000 */
        /* <DEDUP_REMOVED lines=73> */
.L_x_12359:
[----:B------:R-:W-:Y:S05]  /*a030*/  BSYNC.RECONVERGENT B0 ;  /* 0x0000000000007941 */ /* 0x000fea0003800200 */
.L_x_12358:
        /* <DEDUP_REMOVED lines=82> */
.L_x_12361:
[----:B------:R-:W-:Y:S05]  /*a560*/  BSYNC.RECONVERGENT B0 ;  /* 0x0000000000007941 */ /* 0x000fea0003800200 */
.L_x_12360:
[----:B-----5:R3:W-:Y:S02]  /*a570*/  STS.128 [R76+0x2000], R28 ;  /* 0x0020001c4c007388 */ /* 0x0207e40000000c00 */
.L_x_12357:
[----:B------:R-:W-:Y:S05]  /*a580*/  BSYNC.RECONVERGENT B1 ;  /* 0x0000000000017941 */ /* 0x000fea0003800200 */
.L_x_12356:
        /* <DEDUP_REMOVED lines=16> */
[C---:B-----5:R-:W-:Y:S01]  /*a690*/  SHF.L.U32 R9, R4.reuse, 0x1, RZ ;  /* 0x0000000104097819 */ /* 0x060fe200000006ff */
        /* <DEDUP_REMOVED lines=69> */
.L_x_12365:
[----:B------:R-:W-:Y:S05]  /*aaf0*/  BSYNC.RECONVERGENT B0 ;  /* 0x0000000000007941 */ /* 0x000fea0003800200 */
.L_x_12364:
        /* <DEDUP_REMOVED lines=83> */
.L_x_12367:
[----:B------:R-:W-:Y:S05]  /*b030*/  BSYNC.RECONVERGENT B0 ;  /* 0x0000000000007941 */ /* 0x000fea0003800200 */
.L_x_12366:
[----:B-----5:R3:W-:Y:S02]  /*b040*/  STS.128 [R76+0x2800], R28 ;  /* 0x0028001c4c007388 */ /* 0x0207e40000000c00 */
.L_x_12363:
[----:B------:R-:W-:Y:S05]  /*b050*/  BSYNC.RECONVERGENT B1 ;  /* 0x0000000000017941 */ /* 0x000fea0003800200 */
.L_x_12362:
        /* <DEDUP_REMOVED lines=86> */
.L_x_12371:
[----:B------:R-:W-:Y:S05]  /*b5c0*/  BSYNC.RECONVERGENT B0 ;  /* 0x0000000000007941 */ /* 0x000fea0003800200 */
.L_x_12370:
        /* <DEDUP_REMOVED lines=83> */
.L_x_12373:
[----:B------:R-:W-:Y:S05]  /*bb00*/  BSYNC.RECONVERGENT B0 ;  /* 0x0000000000007941 */ /* 0x000fea0003800200 */
.L_x_12372:
[----:B-----5:R3:W-:Y:S02]  /*bb10*/  STS.128 [R76+0x3000], R28 ;  /* 0x0030001c4c007388 */ /* 0x0207e40000000c00 */
.L_x_12369:
[----:B------:R-:W-:Y:S05]  /*bb20*/  BSYNC.RECONVERGENT B1 ;  /* 0x0000000000017941 */ /* 0x000fea0003800200 */
.L_x_12368:
        /* <DEDUP_REMOVED lines=87> */
.L_x_12375:
[----:B------:R-:W-:Y:S05]  /*c0a0*/  BSYNC.RECONVERGENT B0 ;  /* 0x0000000000007941 */ /* 0x000fea0003800200 */
.L_x_12374:
        /* <DEDUP_REMOVED lines=82> */
.L_x_12377:
[----:B------:R-:W-:Y:S05]  /*c5d0*/  BSYNC.RECONVERGENT B0 ;  /* 0x0000000000007941 */ /* 0x000fea0003800200 */
.L_x_12376:
[----:B-----5:R3:W-:Y:S02]  /*c5e0*/  STS.128 [R76+0x3800], R28 ;  /* 0x0038001c4c007388 */ /* 0x0207e40000000c00 */
.L_x_12332:
[----:B------:R-:W-:Y:S05]  /*c5f0*/  BSYNC.RECONVERGENT B2 ;  /* 0x0000000000027941 */ /* 0x000fea0003800200 */
.L_x_12328:
[----:B--2---:R-:W-:Y:S01]  /*c600*/  IMAD.IADD R3, R78, 0x1, -R158 ;  /* 0x000000014e037824 */ /* 0x004fe200078e0a9e */
[----:B------:R-:W-:Y:S01]  /*c610*/  LOP3.LUT R120, R120, 0x8, R157, 0x78, !PT ;  /* 0x0000000878787812 */ /* 0x000fe200078e789d */
[----:B------:R-:W-:Y:S01]  /*c620*/  IMAD.SHL.U32 R79, R79, 0x400, RZ ;  /* 0x000004004f4f7824 */ /* 0x000fe200078e00ff */
[----:B------:R-:W-:Y:S02]  /*c630*/  BSSY.RECONVERGENT B1, `(.L_x_12378) ;  /* 0x0000163000017945 */ /* 0x000fe40003800200 */
[-C--:B------:R-:W-:Y:S02]  /*c640*/  ISETP.GE.AND P5, PT, R26, R3.reuse, PT ;  /* 0x000000031a00720c */ /* 0x080fe40003fa6270 */
[-C--:B------:R-:W-:Y:S02]  /*c650*/  ISETP.GE.AND P3, PT, R38, R3.reuse, PT ;  /* 0x000000032600720c */ /* 0x080fe40003f66270 */
[-C--:B------:R-:W-:Y:S02]  /*c660*/  ISETP.GE.AND P4, PT, R36, R3.reuse, PT ;  /* 0x000000032400720c */ /* 0x080fe40003f86270 */
[----:B------:R-:W-:-:S02]  /*c670*/  ISETP.GE.AND P6, PT, R126, R3, PT ;  /* 0x000000037e00720c */ /* 0x000fc40003fc6270 */
[-C--:B------:R-:W-:Y:S02]  /*c680*/  ISETP.GE.AND P1, PT, R38, R3.reuse, PT ;  /* 0x000000032600720c */ /* 0x080fe40003f26270 */
[----:B------:R-:W-:Y:S02]  /*c690*/  ISETP.GE.AND P2, PT, R26, R3, PT ;  /* 0x000000031a00720c */ /* 0x000fe40003f46270 */
[----:B------:R-:W-:Y:S02]  /*c6a0*/  LOP3.LUT R120, R120, 0x38, R81, 0x78, !PT ;  /* 0x0000003878787812 */ /* 0x000fe400078e7851 */
[CC--:B-1----:R-:W-:Y:S01]  /*c6b0*/  @!P5 LEA R4, P0, R74.reuse, R152.reuse, 0x1 ;  /* 0x000000984a04d211 */ /* 0x0c2fe200078008ff */
[----:B------:R-:W-:Y:S01]  /*c6c0*/  @!P3 IMAD.MOV.U32 R153, RZ, RZ, R151 ;  /* 0x000000ffff99b224 */ /* 0x000fe200078e0097 */
[----:B------:R-:W-:Y:S01]  /*c6d0*/  LOP3.LUT R79, R79, 0x400, RZ, 0xc0, !PT ;  /* 0x000004004f4f7812 */ /* 0x000fe200078ec0ff */
[----:B------:R-:W-:Y:S01]  /*c6e0*/  @!P3 IMAD R0, R149, 0x60, RZ ;  /* 0x000000609500b824 */ /* 0x000fe200078e02ff */
[----:B------:R-:W-:Y:S01]  /*c6f0*/  @!P5 LEA.HI.X R5, R74, R151, R75, 0x1, P0 ;  /* 0x000000974a05d211 */ /* 0x000fe200000f0c4b */
[C---:B------:R-:W-:Y:S01]  /*c700*/  @!P3 IMAD.WIDE.U32 R6, R148.reuse, 0x60, R152 ;  /* 0x000000609406b825 */ /* 0x040fe200078e0098 */
[----:B---34-:R-:W-:-:S03]  /*c710*/  @!P4 LEA R8, P0, R148, R152, 0x6 ;  /* 0x000000989408c211 */ /* 0x018fc600078030ff */
[----:B------:R-:W-:Y:S01]  /*c720*/  @!P6 IMAD.MOV.U32 R153, RZ, RZ, R151 ;  /* 0x000000ffff99e224 */ /* 0x000fe200078e0097 */
[----:B-----5:R-:W-:Y:S01]  /*c730*/  @!P4 LEA.HI.X R9, R148, R151, R149, 0x6, P0 ;  /* 0x000000979409c211 */ /* 0x020fe200000f3495 */
[----:B------:R-:W-:Y:S02]  /*c740*/  @!P3 IMAD.IADD R7, R0, 0x1, R7 ;  /* 0x000000010007b824 */ /* 0x000fe400078e0207 */
[----:B------:R-:W-:Y:S01]  /*c750*/  @!P1 IMAD R0, R105, 0x60, RZ ;  /* 0x0000006069009824 */ /* 0x000fe200078e02ff */
[----:B------:R-:W-:Y:S01]  /*c760*/  @!PT LDS RZ, [RZ] ;  /* 0x00000000fffff984 */ /* 0x000fe20000000800 */
[----:B------:R-:W-:Y:S01]  /*c770*/  @!PT LDS RZ, [RZ] ;  /* 0x00000000fffff984 */ /* 0x000fe20000000800 */
[----:B------:R-:W-:Y:S01]  /*c780*/  @!PT LDS RZ, [RZ] ;  /* 0x00000000fffff984 */ /* 0x000fe20000000800 */
[----:B------:R-:W-:Y:S01]  /*c790*/  @!P6 LDGSTS.E.BYPASS.LTC128B.128 [R76+0x4000], desc[UR4][R152.64] ;  /* 0x04000000984cefae */ /* 0x000fe2000b981a04 */
[----:B------:R-:W-:-:S03]  /*c7a0*/  IMAD R146, R120, 0x2, R79 ;  /* 0x0000000278927824 */ /* 0x000fc600078e024f */
[----:B------:R-:W-:Y:S01]  /*c7b0*/  @!P6 LDGSTS.E.BYPASS.LTC128B.128 [R76+0x6000], desc[UR4][R152.64+0x80] ;  /* 0x06000080984cefae */ /* 0x000fe2000b981a04 */
[----:B------:R-:W-:-:S03]  /*c7c0*/  IMAD.IADD R146, R57, 0x1, R146 ;  /* 0x0000000139927824 */ /* 0x000fc600078e0292 */
[----:B------:R-:W-:Y:S04]  /*c7d0*/  @!P5 LDGSTS.E.BYPASS.LTC128B.128 [R76+0x4800], desc[UR4][R4.64] ;  /* 0x04800000044cdfae */ /* 0x000fe8000b981a04 */
[----:B------:R1:W-:Y:S04]  /*c7e0*/  @!P5 LDGSTS.E.BYPASS.LTC128B.128 [R76+0x6800], desc[UR4][R4.64+0x80] ;  /* 0x06800080044cdfae */ /* 0x0003e8000b981a04 */
[----:B------:R-:W-:Y:S04]  /*c7f0*/  @!P4 LDGSTS.E.BYPASS.LTC128B.128 [R76+0x5000], desc[UR4][R8.64] ;  /* 0x05000000084ccfae */ /* 0x000fe8000b981a04 */
[----:B------:R2:W-:Y:S04]  /*c800*/  @!P4 LDGSTS.E.BYPASS.LTC128B.128 [R76+0x7000], desc[UR4][R8.64+0x80] ;  /* 0x07000080084ccfae */ /* 0x0005e8000b981a04 */
[----:B------:R-:W-:Y:S04]  /*c810*/  @!P3 LDGSTS.E.BYPASS.LTC128B.128 [R76+0x5800], desc[UR4][R6.64] ;  /* 0x05800000064cbfae */ /* 0x000fe8000b981a04 */
[----:B------:R3:W-:Y:S01]  /*c820*/  @!P3 LDGSTS.E.BYPASS.LTC128B.128 [R76+0x7800], desc[UR4][R6.64+0x80] ;  /* 0x07800080064cbfae */ /* 0x0007e2000b981a04 */
[----:B------:R-:W-:Y:S01]  /*c830*/  ISETP.GE.AND P3, PT, R36, R3, PT ;  /* 0x000000032400720c */ /* 0x000fe20003f66270 */
[----:B------:R-:W-:-:S02]  /*c840*/  @!P1 IMAD.WIDE.U32 R2, R104, 0x60, R154 ;  /* 0x0000006068029825 */ /* 0x000fc400078e009a */
[----:B------:R-:W0:Y:S02]  /*c850*/  LDGDEPBAR ;  /* 0x00000000000079af */ /* 0x000e240000000000 */
[----:B------:R-:W-:Y:S02]  /*c860*/  @!P1 IMAD.IADD R3, R0, 0x1, R3 ;  /* 0x0000000100039824 */ /* 0x000fe400078e0203 */
[----:B------:R-:W-:Y:S01]  /*c870*/  IMAD.SHL.U32 R0, R157, 0x20, RZ ;  /* 0x000000209d007824 */ /* 0x000fe200078e00ff */
[----:B-1----:R-:W-:-:S04]  /*c880*/  @!P2 LEA R4, P0, R77, R154, 0x1 ;  /* 0x0000009a4d04a211 */ /* 0x002fc800078008ff */
[----:B------:R-:W-:Y:S02]  /*c890*/  @!P2 LEA.HI.X R5, R77, R155, R80, 0x1, P0 ;  /* 0x0000009b4d05a211 */ /* 0x000fe400000f0c50 */
[----:B--2---:R-:W-:-:S04]  /*c8a0*/  @!P3 LEA R8, P0, R104, R154, 0x6 ;  /* 0x0000009a6808b211 */ /* 0x004fc800078030ff */
[----:B------:R-:W-:Y:S02]  /*c8b0*/  @!P3 LEA.HI.X R9, R104, R155, R105, 0x6, P0 ;  /* 0x0000009b6809b211 */ /* 0x000fe400000f3469 */
[----:B---3--:R-:W-:Y:S01]  /*c8c0*/  LOP3.LUT R7, R73, 0x7c00, R0, 0xf8, !PT ;  /* 0x00007c0049077812 */ /* 0x008fe200078ef800 */
[----:B------:R-:W-:-:S04]  /*c8d0*/  DEPBAR.LE SB0, 0x0 ;  /* 0x000080000000791a */ /* 0x000fc80000000000 */
[----:B------:R-:W-:Y:S01]  /*c8e0*/  BAR.SYNC.DEFER_BLOCKING 0x0 ;  /* 0x0000000000007b1d */ /* 0x000fe20000010000 */
[----:B------:R-:W-:Y:S02]  /*c8f0*/  IMAD.IADD R0, R72, 0x1, R7 ;  /* 0x0000000148007824 */ /* 0x000fe400078e0207 */
[----:B------:R-:W-:Y:S02]  /*c900*/  IMAD.MOV.U32 R7, RZ, RZ, 0x40 ;  /* 0x00000040ff077424 */ /* 0x000fe400078e00ff */
[----:B------:R-:W-:Y:S02]  /*c910*/  IMAD R147, R0, 0x2, R57 ;  /* 0x0000000200937824 */ /* 0x000fe400078e0239 */
[----:B------:R-:W-:Y:S01]  /*c920*/  IMAD.SHL.U32 R0, R157, 0x2, RZ ;  /* 0x000000029d007824 */ /* 0x000fe200078e00ff */
        /* <DEDUP_REMOVED lines=32> */
[----:B------:R-:W3:Y:S01]  /*cb30*/  LDSM.16.M88.4 R16, [R146+0x4000] ;  /* 0x004000009210783b */ /* 0x000ee20000000200 */
[----:B------:R-:W-:Y:S02]  /*cb40*/  SEL R7, R7, 0xffffffc0, !P2 ;  /* 0xffffffc007077807 */ /* 0x000fe40005000000 */
[C-C-:B------:R-:W-:Y:S01]  /*cb50*/  IMAD.IADD R145, R147.reuse, 0x1, R5.reuse ;  /* 0x0000000193917824 */ /* 0x140fe200078e0205 */
[----:B------:R-:W4:Y:S01]  /*cb60*/  LDSM.16.M88.4 R64, [R146+0x4800] ;  /* 0x004800009240783b */ /* 0x000f220000000200 */
[C---:B------:R-:W-:Y:S02]  /*cb70*/  IMAD.IADD R141, R146.reuse, 0x1, R5 ;  /* 0x00000001928d7824 */ /* 0x040fe400078e0205 */
[--C-:B------:R-:W-:Y:S01]  /*cb80*/  IMAD.IADD R144, R147, 0x1, R7.reuse ;  /* 0x0000000193907824 */ /* 0x100fe200078e0207 */
[----:B------:R-:W4:Y:S01]  /*cb90*/  LDSM.16.M88.4 R52, [R146+0x5000] ;  /* 0x005000009234783b */ /* 0x000f220000000200 */
[----:B------:R-:W-:-:S02]  /*cba0*/  IMAD.IADD R140, R146, 0x1, R7 ;  /* 0x00000001928c7824 */ /* 0x000fc400078e0207 */
[C---:B------:R-:W-:Y:S01]  /*cbb0*/  IMAD.IADD R143, R5.reuse, 0x1, R144 ;  /* 0x00000001058f7824 */ /* 0x040fe200078e0290 */
[----:B--2---:R-:W2:Y:S01]  /*cbc0*/  LDSM.16.M88.4 R8, [R146+0x5800] ;  /* 0x005800009208783b */ /* 0x004ea20000000200 */
[----:B------:R-:W-:-:S03]  /*cbd0*/  IMAD.IADD R139, R5, 0x1, R140 ;  /* 0x00000001058b7824 */ /* 0x000fc600078e028c */
[----:B------:R-:W-:Y:S01]  /*cbe0*/  LDSM.16.M88.4 R28, [R145] ;  /* 0x00000000911c783b */ /* 0x000fe20000000200 */
[----:B-1----:R-:W-:-:S03]  /*cbf0*/  LOP3.LUT R3, R0, 0x6, RZ, 0xc0, !PT ;  /* 0x0000000600037812 */ /* 0x002fc600078ec0ff */
[----:B------:R-:W1:Y:S04]  /*cc00*/  LDSM.16.M88.4 R80, [R141+0x4000] ;  /* 0x004000008d50783b */ /* 0x000e680000000200 */
[----:B------:R-:W1:Y:S01]  /*cc10*/  LDSM.16.M88.4 R40, [R141+0x4800] ;  /* 0x004800008d28783b */ /* 0x000e620000000200 */
[----:B------:R-:W-:-:S03]  /*cc20*/  IMAD.IADD R3, R158, 0x1, R3 ;  /* 0x000000019e037824 */ /* 0x000fc600078e0203 */
[----:B------:R-:W1:Y:S02]  /*cc30*/  LDSM.16.M88.4 R36, [R141+0x5000] ;  /* 0x005000008d24783b */ /* 0x000e640000000200 */
[C---:B------:R-:W-:Y:S02]  /*cc40*/  ISETP.GE.AND P1, PT, R3.reuse, R78, PT ;  /* 0x0000004e0300720c */ /* 0x040fe40003f26270 */
[----:B------:R-:W1:Y:S04]  /*cc50*/  LDSM.16.M88.4 R32, [R141+0x5800] ;  /* 0x005800008d20783b */ /* 0x000e680000000200 */
[----:B------:R-:W-:Y:S01]  /*cc60*/  LDSM.16.M88.4 R24, [R144] ;  /* 0x000000009018783b */ /* 0x000fe20000000200 */
        /* <DEDUP_REMOVED lines=84> */
[----:B------:R-:W-:-:S02]  /*d1b0*/  FSEL R2, R21, -INF , !P0 ;  /* 0xff80000015027808 */ /* 0x000fc40004000000 */
[----:B------:R-:W-:-:S03]  /*d1c0*/  FSEL R6, R23, -INF , !P0 ;  /* 0xff80000017067808 */ /* 0x000fc60004000000 */
[----:B------:R-:W-:Y:S05]  /*d1d0*/  HMMA.16816.F32 R68, R40, R32, R68 ;  /* 0x000000202844723c */ /* 0x000fea0000001844 */
[----:B------:R-:W-:-:S05]  /*d1e0*/  VIADD R33, R3, 0x10 ;  /* 0x0000001003217836 */ /* 0x000fca0000000000 */
[----:B------:R-:W-:Y:S01]  /*d1f0*/  ISETP.GE.AND P4, PT, R33, R78, PT ;  /* 0x0000004e2100720c */ /* 0x000fe20003f86270 */
[----:B------:R-:W-:Y:S01]  /*d200*/  HMMA.16816.F32 R16, R12, R10, R16 ;  /* 0x0000000a0c10723c */ /* 0x000fe20000001810 */
[----:B------:R-:W2:Y:S01]  /*d210*/  LDSM.16.M88.4 R8, [R139+0x7800] ;  /* 0x007800008b08783b */ /* 0x000ea20000000200 */
[----:B------:R-:W-:-:S06]  /*d220*/  DEPBAR.LE SB0, 0x0 ;  /* 0x000080000000791a */ /* 0x000fcc0000000000 */
[C---:B---3--:R-:W-:Y:S05]  /*d230*/  HMMA.16816.F32 R52, R40.reuse, R30, R52 ;  /* 0x0000001e2834723c */ /* 0x048fea0000001834 */
[----:B------:R-:W-:Y:S01]  /*d240*/  FSEL R30, R20, -INF , !P1 ;  /* 0xff800000141e7808 */ /* 0x000fe20004800000 */
[----:B------:R-:W-:Y:S01]  /*d250*/  VIADD R31, R3, 0x11 ;  /* 0x00000011031f7836 */ /* 0x000fe20000000000 */
[----:B------:R-:W-:Y:S04]  /*d260*/  BAR.SYNC.DEFER_BLOCKING 0x0 ;  /* 0x0000000000007b1d */ /* 0x000fe80000010000 */
[----:B------:R-:W-:Y:S01]  /*d270*/  ISETP.GE.AND P3, PT, R31, R78, PT ;  /* 0x0000004e1f00720c */ /* 0x000fe20003f66270 */
[----:B------:R-:W-:Y:S03]  /*d280*/  HMMA.16816.F32 R64, R40, R34, R64 ;  /* 0x000000222840723c */ /* 0x000fe60000001840 */
[----:B------:R-:W-:-:S02]  /*d290*/  VIADD R35, R3, 0x9 ;  /* 0x0000000903237836 */ /* 0x000fc40000000000 */
[----:B------:R-:W-:-:S03]  /*d2a0*/  VIADD R31, R3, 0x19 ;  /* 0x00000019031f7836 */ /* 0x000fc60000000000 */
[-C--:B------:R-:W-:Y:S01]  /*d2b0*/  ISETP.GE.AND P5, PT, R35, R78.reuse, PT ;  /* 0x0000004e2300720c */ /* 0x080fe20003fa6270 */
[----:B------:R-:W-:Y:S03]  /*d2c0*/  HMMA.16816.F32 R60, R40, R28, R60 ;  /* 0x0000001c283c723c */ /* 0x000fe6000000183c */
[----:B------:R-:W-:Y:S01]  /*d2d0*/  VIADD R29, R3, 0x8 ;  /* 0x00000008031d7836 */ /* 0x000fe20000000000 */
[----:B------:R-:W-:Y:S01]  /*d2e0*/  FSEL R4, R19, -INF , !P5 ;  /* 0xff80000013047808 */ /* 0x000fe20006800000 */
[----:B------:R-:W-:Y:S01]  /*d2f0*/  VIADD R19, R3, 0x29 ;  /* 0x0000002903137836 */ /* 0x000fe20000000000 */
[----:B------:R-:W-:Y:S01]  /*d300*/  FSEL R32, R17, -INF , !P5 ;  /* 0xff80000011207808 */ /* 0x000fe20006800000 */
[----:B------:R-:W-:Y:S01]  /*d310*/  VIADD R17, R3, 0x30 ;  /* 0x0000003003117836 */ /* 0x000fe20000000000 */
[----:B------:R-:W-:Y:S01]  /*d320*/  ISETP.GE.AND P6, PT, R29, R78, PT ;  /* 0x0000004e1d00720c */ /* 0x000fe20003fc6270 */
[----:B------:R-:W-:Y:S01]  /*d330*/  VIADD R29, R3, 0x18 ;  /* 0x00000018031d7836 */ /* 0x000fe20000000000 */
[----:B----4-:R-:W-:Y:S05]  /*d340*/  HMMA.16816.F32 R68, R12, R44, R68 ;  /* 0x0000002c0c44723c */ /* 0x010fea0000001844 */
[----:B------:R-:W-:-:S02]  /*d350*/  FSEL R28, R22, -INF , !P1 ;  /* 0xff800000161c7808 */ /* 0x000fc40004800000 */
[----:B------:R-:W-:Y:S02]  /*d360*/  FSEL R21, R18, -INF , !P6 ;  /* 0xff80000012157808 */ /* 0x000fe40007000000 */
[-C--:B------:R-:W-:Y:S01]  /*d370*/  ISETP.GE.AND P2, PT, R29, R78.reuse, PT ;  /* 0x0000004e1d00720c */ /* 0x080fe20003f46270 */
[----:B------:R-:W-:Y:S01]  /*d380*/  VIADD R29, R3, 0x20 ;  /* 0x00000020031d7836 */ /* 0x000fe20000000000 */
[-C--:B------:R-:W-:Y:S01]  /*d390*/  ISETP.GE.AND P1, PT, R31, R78.reuse, PT ;  /* 0x0000004e1f00720c */ /* 0x080fe20003f26270 */
[----:B-1----:R-:W-:Y:S03]  /*d3a0*/  HMMA.16816.F32 R52, R12, R26, R52 ;  /* 0x0000001a0c34723c */ /* 0x002fe60000001834 */
[----:B------:R-:W-:Y:S02]  /*d3b0*/  FSEL R23, R16, -INF , !P6 ;  /* 0xff80000010177808 */ /* 0x000fe40007000000 */
[----:B------:R-:W-:Y:S01]  /*d3c0*/  ISETP.GE.AND P0, PT, R29, R78, PT ;  /* 0x0000004e1d00720c */ /* 0x000fe20003f06270 */
[----:B------:R-:W-:-:S02]  /*d3d0*/  VIADD R29, R3, 0x21 ;  /* 0x00000021031d7836 */ /* 0x000fc40000000000 */
[C---:B------:R-:W-:Y:S03]  /*d3e0*/  HMMA.16816.F32 R64, R12.reuse, R46, R64 ;  /* 0x0000002e0c40723c */ /* 0x040fe60000001840 */
[-C--:B------:R-:W-:Y:S02]  /*d3f0*/  ISETP.GE.AND P6, PT, R29, R78.reuse, PT ;  /* 0x0000004e1d00720c */ /* 0x080fe40003fc6270 */
        /* <DEDUP_REMOVED lines=9> */
[C---:B--2---:R-:W-:Y:S03]  /*d490*/  HMMA.16816.F32 R48, R12.reuse, R8, R48 ;  /* 0x000000080c30723c */ /* 0x044fe60000001830 */
        /* <DEDUP_REMOVED lines=42> */
.L_x_12381:
        /* <DEDUP_REMOVED lines=60> */
.L_x_12382:
[----:B------:R-:W-:Y:S05]  /*db00*/  BSYNC.RECONVERGENT B0 ;  /* 0x0000000000007941 */ /* 0x000fea0003800200 */
.L_x_12380:
        /* <DEDUP_REMOVED lines=21> */
.L_x_12379:
[----:B------:R-:W-:Y:S05]  /*dc60*/  BSYNC.RECONVERGENT B1 ;  /* 0x0000000000017941 */ /* 0x000fea0003800200 */
.L_x_12378:
        /* <DEDUP_REMOVED lines=18> */
[----:B------:R-:W1:Y:S01]  /*dd90*/  SHFL.BFLY PT, R9, R12, 0x2, 0x1f ;  /* 0x0c401f000c097f89 */ /* 0x000e6200000e0000 */
[----:B------:R-:W-:-:S02]  /*dda0*/  IADD3 R103, PT, PT, R103, -0x2, RZ ;  /* 0xfffffffe67677810 */ /* 0x000fc40007ffe0ff */
[----:B------:R-:W-:Y:S01]  /*ddb0*/  LEA R142, R142, R57, 0x1 ;  /* 0x000000398e8e7211 */ /* 0x000fe200078e08ff */
[----:B------:R-:W3:Y:S03]  /*ddc0*/  SHFL.BFLY PT, R10, R11, 0x2, 0x1f ;  /* 0x0c401f000b0a7f89 */ /* 0x000ee600000e0000 */
        /* <DEDUP_REMOVED lines=42> */
[-CC-:B------:R-:W-:Y:S01]  /*e070*/  FFMA.FTZ R34, R16, R116.reuse, -R117.reuse ;  /* 0x0000007410227223 */ /* 0x180fe20000010875 */
[----:B------:R-:W-:Y:S01]  /*e080*/  LDSM.16.MT88.4 R24, [R142+0x8800] ;  /* 0x008800008e18783b */ /* 0x000fe20000004200 */
[-CC-:B------:R-:W-:Y:S01]  /*e090*/  FFMA.FTZ R127, R126, R116.reuse, -R117.reuse ;  /* 0x000000747e7f7223 */ /* 0x180fe20000010875 */
[-CC-:B------:R-:W-:Y:S01]  /*e0a0*/  FFMA.FTZ R125, R132, R116.reuse, -R117.reuse ;  /* 0x00000074847d7223 */ /* 0x180fe20000010875 */
[-CC-:B------:R-:W-:Y:S01]  /*e0b0*/  FFMA.FTZ R128, R128, R116.reuse, -R117.reuse ;  /* 0x0000007480807223 */ /* 0x180fe20000010875 */
[----:B------:R-:W2:Y:S01]  /*e0c0*/  LDSM.16.MT88.4 R16, [R142+0xa800] ;  /* 0x00a800008e10783b */ /* 0x000ea20000004200 */
[----:B------:R-:W-:Y:S01]  /*e0d0*/  MUFU.EX2 R31, R31 ;  /* 0x0000001f001f7308 */ /* 0x000fe20000000800 */
[-C--:B------:R-:W-:Y:S01]  /*e0e0*/  FFMA.FTZ R126, R130, R116.reuse, -R117 ;  /* 0x00000074827e7223 */ /* 0x080fe20000010875 */
[-CC-:B------:R-:W-:Y:S01]  /*e0f0*/  FFMA.FTZ R129, R122, R116.reuse, -R123.reuse ;  /* 0x000000747a817223 */ /* 0x180fe2000001087b */
[----:B------:R-:W-:Y:S01]  /*e100*/  LDSM.16.MT88.4 R20, [R138+0x8800] ;  /* 0x008800008a14783b */ /* 0x000fe20000004200 */
[-CC-:B------:R-:W-:Y:S01]  /*e110*/  FFMA.FTZ R122, R119, R116.reuse, -R123.reuse ;  /* 0x00000074777a7223 */ /* 0x180fe2000001087b */
[-CC-:B------:R-:W-:Y:S01]  /*e120*/  FFMA.FTZ R124, R124, R116.reuse, -R123.reuse ;  /* 0x000000747c7c7223 */ /* 0x180fe2000001087b */
[-C--:B------:R-:W-:Y:S01]  /*e130*/  FFMA.FTZ R121, R121, R116.reuse, -R123 ;  /* 0x0000007479797223 */ /* 0x080fe2000001087b */
[-CC-:B------:R-:W-:Y:S01]  /*e140*/  FFMA.FTZ R119, R120, R116.reuse, -R117.reuse ;  /* 0x0000007478777223 */ /* 0x180fe20000010875 */
[----:B------:R-:W4:Y:S01]  /*e150*/  MUFU.EX2 R2, R2 ;  /* 0x0000000200027308 */ /* 0x000f220000000800 */
[----:B---3--:R-:W-:Y:S01]  /*e160*/  F2FP.F16.F32.PACK_AB R84, R30, R35 ;  /* 0x000000231e54723e */ /* 0x008fe200000000ff */
[-CC-:B------:R-:W-:Y:S01]  /*e170*/  FFMA.FTZ R118, R118, R116.reuse, -R117.reuse ;  /* 0x0000007476767223 */ /* 0x180fe20000010875 */
[-CC-:B------:R-:W-:Y:S01]  /*e180*/  FFMA.FTZ R114, R114, R116.reuse, -R117.reuse ;  /* 0x0000007472727223 */ /* 0x180fe20000010875 */
[----:B------:R-:W-:Y:S01]  /*e190*/  FFMA.FTZ R169, R112, R116, -R117 ;  /* 0x0000007470a97223 */ /* 0x000fe20000010875 */
[----:B------:R-:W-:Y:S01]  /*e1a0*/  FADD.FTZ R30, R35, R30 ;  /* 0x0000001e231e7221 */ /* 0x000fe20000010000 */
[----:B------:R-:W-:-:S02]  /*e1b0*/  ISETP.GE.AND P0, PT, R103, R150, PT ;  /* 0x000000966700720c */ /* 0x000fc40003f06270 */
[----:B------:R-:W-:Y:S08]  /*e1c0*/  MUFU.EX2 R110, R110 ;  /* 0x0000006e006e7308 */ /* 0x000ff00000000800 */
[----:B------:R-:W3:Y:S01]  /*e1d0*/  MUFU.EX2 R115, R115 ;  /* 0x0000007300737308 */ /* 0x000ee20000000800 */
[----:B----4-:R-:W-:Y:S01]  /*e1e0*/  F2FP.F16.F32.PACK_AB R86, R2, R31 ;  /* 0x0000001f0256723e */ /* 0x010fe200000000ff */
[----:B------:R-:W-:-:S04]  /*e1f0*/  FADD.FTZ R31, R31, R30 ;  /* 0x0000001e1f1f7221 */ /* 0x000fc80000010000 */
[----:B------:R-:W-:Y:S02]  /*e200*/  FADD.FTZ R2, R2, R31 ;  /* 0x0000001f02027221 */ /* 0x000fe40000010000 */
        /* <DEDUP_REMOVED lines=38> */
[----:B-1----:R-:W-:Y:S01]  /*e470*/  HMMA.16816.F32 R80, R84, R4, RZ ;  /* 0x000000045450723c */ /* 0x002fe200000018ff */
[----:B---3--:R-:W-:Y:S01]  /*e480*/  F2FP.F16.F32.PACK_AB R4, R28, R33 ;  /* 0x000000211c04723e */ /* 0x008fe200000000ff */
[----:B------:R-:W-:Y:S01]  /*e490*/  FADD.FTZ R33, R33, R2 ;  /* 0x0000000221217221 */ /* 0x000fe20000010000 */
[----:B----4-:R-:W-:Y:S01]  /*e4a0*/  F2FP.F16.F32.PACK_AB R5, R113, R108 ;  /* 0x0000006c7105723e */ /* 0x010fe200000000ff */
[----:B------:R-:W-:-:S02]  /*e4b0*/  FADD.FTZ R108, R108, R109 ;  /* 0x0000006d6c6c7221 */ /* 0x000fc40000010000 */
[----:B------:R-:W-:Y:S01]  /*e4c0*/  FADD.FTZ R28, R28, R33 ;  /* 0x000000211c1c7221 */ /* 0x000fe20000010000 */
[----:B------:R-:W-:Y:S01]  /*e4d0*/  MUFU.EX2 R118, R118 ;  /* 0x0000007600767308 */ /* 0x000fe20000000800 */
[----:B------:R-:W-:Y:S01]  /*e4e0*/  HMMA.16816.F32 R84, R84, R6, RZ ;  /* 0x000000065454723c */ /* 0x000fe200000018ff */
[----:B------:R-:W-:Y:S01]  /*e4f0*/  F2FP.F16.F32.PACK_AB R6, R0, R29 ;  /* 0x0000001d0006723e */ /* 0x000fe200000000ff */
[----:B------:R-:W-:Y:S01]  /*e500*/  FADD.FTZ R113, R113, R108 ;  /* 0x0000006c71717221 */ /* 0x000fe20000010000 */
[----:B--2---:R-:W-:-:S03]  /*e510*/  F2FP.F16.F32.PACK_AB R7, R111, R34 ;  /* 0x000000226f07723e */ /* 0x004fc600000000ff */
[----:B------:R-:W-:Y:S01]  /*e520*/  FADD.FTZ R34, R34, R113 ;  /* 0x0000007122227221 */ /* 0x000fe20000010000 */
[----:B------:R-:W-:Y:S03]  /*e530*/  MUFU.EX2 R114, R114 ;  /* 0x0000007200727308 */ /* 0x000fe60000000800 */
[C---:B------:R-:W-:Y:S05]  /*e540*/  HMMA.16816.F32 R52, R4.reuse, R8, R52 ;  /* 0x000000080434723c */ /* 0x040fea0000001834 */
[----:B------:R-:W-:Y:S03]  /*e550*/  MUFU.EX2 R169, R169 ;  /* 0x000000a900a97308 */ /* 0x000fe60000000800 */
        /* <DEDUP_REMOVED lines=8> */
[----:B------:R-:W-:Y:S03]  /*e5e0*/  HMMA.16816.F32 R96, R4, R24, R96 ;  /* 0x000000180460723c */ /* 0x000fe60000001860 */
[-CC-:B------:R-:W-:Y:S01]  /*e5f0*/  FFMA.FTZ R24, R168, R116.reuse, -R123.reuse ;  /* 0x00000074a8187223 */ /* 0x180fe2000001087b */
[----:B------:R-:W-:-:S05]  /*e600*/  FFMA.FTZ R25, R166, R116, -R123 ;  /* 0x00000074a6197223 */ /* 0x000fca000001087b */
[----:B------:R-:W-:Y:S01]  /*e610*/  MUFU.EX2 R24, R24 ;  /* 0x0000001800187308 */ /* 0x000fe20000000800 */
[C---:B-1----:R-:W-:Y:S07]  /*e620*/  HMMA.16816.F32 R88, R4.reuse, R8, R88 ;  /* 0x000000080458723c */ /* 0x042fee0000001858 */
[----:B------:R-:W-:Y:S01]  /*e630*/  MUFU.EX2 R25, R25 ;  /* 0x0000001900197308 */ /* 0x000fe20000000800 */
[C---:B------:R-:W-:Y:S01]  /*e640*/  HMMA.16816.F32 R76, R4.reuse, R10, R76 ;  /* 0x0000000a044c723c */ /* 0x040fe2000000184c */
[----:B------:R-:W1:Y:S07]  /*e650*/  LDSM.16.MT88.4 R8, [R138+0x9000] ;  /* 0x009000008a08783b */ /* 0x000e6e0000004200 */
[----:B------:R-:W-:Y:S03]  /*e660*/  HMMA.16816.F32 R92, R4, R26, R92 ;  /* 0x0000001a045c723c */ /* 0x000fe6000000185c */
[-CC-:B------:R-:W-:Y:S01]  /*e670*/  FFMA.FTZ R27, R170, R116.reuse, -R123.reuse ;  /* 0x00000074aa1b7223 */ /* 0x180fe2000001087b */
[----:B------:R-:W-:-:S05]  /*e680*/  FFMA.FTZ R26, R134, R116, -R123 ;  /* 0x00000074861a7223 */ /* 0x000fca000001087b */
[----:B------:R-:W4:Y:S01]  /*e690*/  MUFU.EX2 R27, R27 ;  /* 0x0000001b001b7308 */ /* 0x000f220000000800 */
[C---:B------:R-:W-:Y:S07]  /*e6a0*/  HMMA.16816.F32 R36, R4.reuse, R20, R36 ;  /* 0x000000140424723c */ /* 0x040fee0000001824 */
[----:B------:R-:W5:Y:S01]  /*e6b0*/  MUFU.EX2 R26, R26 ;  /* 0x0000001a001a7308 */ /* 0x000f620000000800 */
[C---:B------:R-:W-:Y:S01]  /*e6c0*/  HMMA.16816.F32 R40, R4.reuse, R22, R40 ;  /* 0x000000160428723c */ /* 0x040fe20000001828 */
[----:B------:R-:W-:Y:S07]  /*e6d0*/  LDSM.16.MT88.4 R20, [R137+0x9000] ;  /* 0x009000008914783b */ /* 0x000fee0000004200 */
[C---:B--2---:R-:W-:Y:S08]  /*e6e0*/  HMMA.16816.F32 R68, R4.reuse, R12, R68 ;  /* 0x0000000c0444723c */ /* 0x044ff00000001844 */
[C---:B------:R-:W-:Y:S01]  /*e6f0*/  HMMA.16816.F32 R72, R4.reuse, R14, R72 ;  /* 0x0000000e0448723c */ /* 0x040fe20000001848 */
[----:B------:R-:W2:Y:S07]  /*e700*/  LDSM.16.MT88.4 R12, [R142+0x9000] ;  /* 0x009000008e0c783b */ /* 0x000eae0000004200 */
[C---:B---3--:R-:W-:Y:S08]  /*e710*/  HMMA.16816.F32 R80, R4.reuse, R16, R80 ;  /* 0x000000100450723c */ /* 0x048ff00000001850 */
[----:B------:R-:W-:Y:S03]  /*e720*/  HMMA.16816.F32 R84, R4, R18, R84 ;  /* 0x000000120454723c */ /* 0x000fe60000001854 */
[----:B----4-:R-:W-:Y:S01]  /*e730*/  F2FP.F16.F32.PACK_AB R4, R27, R24 ;  /* 0x000000181b04723e */ /* 0x010fe200000000ff */
[----:B------:R-:W3:Y:S01]  /*e740*/  LDSM.16.MT88.4 R16, [R142+0xb000] ;  /* 0x00b000008e10783b */ /* 0x000ee20000004200 */
[----:B------:R-:W-:-:S02]  /*e750*/  F2FP.F16.F32.PACK_AB R5, R128, R125 ;  /* 0x0000007d8005723e */ /* 0x000fc400000000ff */
[----:B-----5:R-:W-:Y:S02]  /*e760*/  F2FP.F16.F32.PACK_AB R6, R26, R25 ;  /* 0x000000191a06723e */ /* 0x020fe400000000ff */
[----:B------:R-:W-:-:S07]  /*e770*/  F2FP.F16.F32.PACK_AB R7, R126, R127 ;  /* 0x0000007f7e07723e */ /* 0x000fce00000000ff */
        /* <DEDUP_REMOVED lines=19> */
[C---:B------:R-:W-:Y:S01]  /*e8b0*/  HMMA.16816.F32 R84, R4.reuse, R22, R84 ;  /* 0x000000160454723c */ /* 0x040fe20000001854 */
[----:B------:R-:W-:Y:S07]  /*e8c0*/  LDSM.16.MT88.4 R20, [R136+0x9800] ;  /* 0x009800008814783b */ /* 0x000fee0000004200 */
        /* <DEDUP_REMOVED lines=17> */
[----:B--2---:R-:W-:Y:S03]  /*e9e0*/  HMMA.16816.F32 R88, R4, R12, R88 ;  /* 0x0000000c0458723c */ /* 0x004fe60000001858 */
        /* <DEDUP_REMOVED lines=17> */
[C---:B------:R-:W-:Y:S01]  /*eb00*/  HMMA.16816.F32 R64, R4.reuse, R10, R64 ;  /* 0x0000000a0440723c */ /* 0x040fe20000001840 */
[----:B------:R-:W1:Y:S07]  /*eb10*/  LDSM.16.MT88.4 R8, [R136+0xb800] ;  /* 0x00b800008808783b */ /* 0x000e6e0000004200 */
[C---:B------:R-:W-:Y:S08]  /*eb20*/  HMMA.16816.F32 R76, R4.reuse, R14, R76 ;  /* 0x0000000e044c723c */ /* 0x040ff0000000184c */
        /* <DEDUP_REMOVED lines=15> */
.L_x_12390:
        /* <DEDUP_REMOVED lines=77> */
.L_x_12385:
[----:B------:R-:W-:Y:S05]  /*f0f0*/  BSYNC.RECONVERGENT B0 ;  /* 0x0000000000007941 */ /* 0x000fea0003800200 */
.L_x_12384:
[----:B------:R-:W1:Y:S01]  /*f100*/  S2UR UR6, SR_CgaCtaId ;  /* 0x00000000000679c3 */ /* 0x000e620000008800 */
[----:B------:R-:W-:Y:S01]  /*f110*/  IMAD.SHL.U32 R3, R157, 0x8, RZ ;  /* 0x000000089d037824 */ /* 0x000fe200078e00ff */
[----:B------:R-:W-:Y:S01]  /*f120*/  UMOV UR7, 0x400 ;  /* 0x0000040000077882 */ /* 0x000fe20000000000 */
[----:B------:R-:W-:Y:S01]  /*f130*/  IADD3 R4, P1, PT, R167, R154, RZ ;  /* 0x0000009aa7047210 */ /* 0x000fe20007f3e0ff */
[----:B------:R-:W-:Y:S01]  /*f140*/  VIADD R159, R159, 0xffffffff ;  /* 0xffffffff9f9f7836 */ /* 0x000fe20000000000 */
[----:B------:R-:W-:Y:S01]  /*f150*/  BSSY.RECONVERGENT B1, `(.L_x_12386) ;  /* 0x00000e4000017945 */ /* 0x000fe20003800200 */
[----:B------:R-:W-:Y:S02]  /*f160*/  LOP3.LUT R2, R3, 0x1c0, RZ, 0xc0, !PT ;  /* 0x000001c003027812 */ /* 0x000fe400078ec0ff */
[----:B------:R-:W-:Y:S01]  /*f170*/  IMAD.X R5, R166, 0x1, R155, P1 ;  /* 0x00000001a6057824 */ /* 0x000fe200008e069b */
[-C--:B------:R-:W-:Y:S02]  /*f180*/  IADD3 R6, P1, PT, R4, R167.reuse, RZ ;  /* 0x000000a704067210 */ /* 0x080fe40007f3e0ff */
[----:B------:R-:W-:Y:S03]  /*f190*/  LOP3.LUT R2, R2, 0x38, R157, 0xf8, !PT ;  /* 0x0000003802027812 */ /* 0x000fe600078ef89d */
[--C-:B------:R-:W-:Y:S01]  /*f1a0*/  IMAD.X R7, R5, 0x1, R166.reuse, P1 ;  /* 0x0000000105077824 */ /* 0x100fe200008e06a6 */
[--C-:B------:R-:W-:Y:S02]  /*f1b0*/  LOP3.LUT R2, R2, 0x38, R3.reuse, 0x78, !PT ;  /* 0x0000003802027812 */ /* 0x100fe400078e7803 */
[----:B------:R-:W-:Y:S02]  /*f1c0*/  IADD3 R12, P1, PT, R6, R167, RZ ;  /* 0x000000a7060c7210 */ /* 0x000fe40007f3e0ff */
[----:B------:R-:W-:Y:S03]  /*f1d0*/  LOP3.LUT R2, R2, 0x1e00, R3, 0xf8, !PT ;  /* 0x00001e0002027812 */ /* 0x000fe600078ef803 */
[----:B------:R-:W-:Y:S01]  /*f1e0*/  IMAD.X R13, R7, 0x1, R166, P1 ;  /* 0x00000001070d7824 */ /* 0x000fe200008e06a6 */
[----:B------:R-:W-:Y:S01]  /*f1f0*/  ISETP.GT.AND P1, PT, R159, R150, PT ;  /* 0x000000969f00720c */ /* 0x000fe20003f24270 */
[----:B-1----:R-:W-:Y:S06]  /*f200*/  ULEA UR6, UR6, UR7, 0x18 ;  /* 0x0000000706067291 */ /* 0x002fec000f8ec0ff */
[----:B------:R-:W-:Y:S05]  /*f210*/  LEA R3, R2, UR6, 0x1 ;  /* 0x0000000602037c11 */ /* 0x000fea000f8e08ff */
        /* <DEDUP_REMOVED lines=22> */
[C---:B-1----:R-:W-:Y:S03]  /*f380*/  HMMA.16816.F32 R4, R32.reuse, R8, RZ ;  /* 0x000000082004723c */ /* 0x042fe600000018ff */
[----:B------:R-:W-:Y:S05]  /*f390*/  LDSM.16.M88.4 R132, [R140+0x4800] ;  /* 0x004800008c84783b */ /* 0x000fea0000000200 */
        /* <DEDUP_REMOVED lines=79> */
[C---:B--2---:R-:W-:Y:S08]  /*f890*/  HMMA.16816.F32 R20, R108.reuse, R124, R20 ;  /* 0x0000007c6c14723c */ /* 0x044ff00000001814 */
[C---:B------:R-:W-:Y:S01]  /*f8a0*/  HMMA.16816.F32 R24, R108.reuse, R126, R24 ;  /* 0x0000007e6c18723c */ /* 0x040fe20000001818 */
[----:B------:R-:W2:Y:S01]  /*f8b0*/  LDSM.16.M88.4 R124, [R139+0x7000] ;  /* 0x007000008b7c783b */ /* 0x000ea20000000200 */
[----:B------:R-:W-:Y:S04]  /*f8c0*/  DEPBAR.LE SB0, 0x0 ;  /* 0x000080000000791a */ /* 0x000fe80000000000 */
[----:B------:R-:W-:Y:S02]  /*f8d0*/  BAR.SYNC.DEFER_BLOCKING 0x0 ;  /* 0x0000000000007b1d */ /* 0x000fe40000010000 */
[C---:B------:R-:W-:Y:S08]  /*f8e0*/  HMMA.16816.F32 R28, R108.reuse, R132, R28 ;  /* 0x000000846c1c723c */ /* 0x040ff0000000181c */
[----:B------:R-:W-:Y:S08]  /*f8f0*/  HMMA.16816.F32 R32, R108, R134, R32 ;  /* 0x000000866c20723c */ /* 0x000ff00000001820 */
[C---:B-1----:R-:W-:Y:S08]  /*f900*/  HMMA.16816.F32 R4, R112.reuse, R116, R4 ;  /* 0x000000747004723c */ /* 0x042ff00000001804 */
[C---:B------:R-:W-:Y:S08]  /*f910*/  HMMA.16816.F32 R8, R112.reuse, R118, R8 ;  /* 0x000000767008723c */ /* 0x040ff00000001808 */
[C---:B---3--:R-:W-:Y:S08]  /*f920*/  HMMA.16816.F32 R12, R112.reuse, R120, R12 ;  /* 0x00000078700c723c */ /* 0x048ff0000000180c */
        /* <DEDUP_REMOVED lines=81> */
.L_x_12389:
[----:B------:R-:W-:Y:S05]  /*fe40*/  BSYNC.RECONVERGENT B0 ;  /* 0x0000000000007941 */ /* 0x000fea0003800200 */
.L_x_12388:
        /* <DEDUP_REMOVED lines=20> */
.L_x_12387:
[----:B------:R-:W-:Y:S05]  /*ff90*/  BSYNC.RECONVERGENT B1 ;  /* 0x0000000000017941 */ /* 0x000fea0003800200 */
.L_x_12386:
        /* <DEDUP_REMOVED lines=65> */
[-CC-:B------:R-:W-:Y:S01]  /*103b0*/  FFMA.FTZ R133, R28, R103.reuse, -R126.reuse ;  /* 0x000000671c857223 */ /* 0x180fe2000001087e */
[-C--:B------:R-:W-:Y:S01]  /*103c0*/  FFMA.FTZ R168, R29, R103.reuse, -R126 ;  /* 0x000000671da87223 */ /* 0x080fe2000001087e */
[-CC-:B------:R-:W-:Y:S01]  /*103d0*/  FFMA.FTZ R135, R30, R103.reuse, -R124.reuse ;  /* 0x000000671e877223 */ /* 0x180fe2000001087c */
[-C--:B------:R-:W-:Y:S01]  /*103e0*/  FFMA.FTZ R170, R31, R103.reuse, -R124 ;  /* 0x000000671faa7223 */ /* 0x080fe2000001087c */
[-C--:B------:R-:W-:Y:S01]  /*103f0*/  FFMA.FTZ R153, R32, R103.reuse, -R126 ;  /* 0x0000006720997223 */ /* 0x080fe2000001087e */
[----:B------:R-:W-:Y:S01]  /*10400*/  FFMA.FTZ R172, R34, R103, -R124 ;  /* 0x0000006722ac7223 */ /* 0x000fe2000001087c */
[----:B------:R-:W-:Y:S03]  /*10410*/  LDSM.16.MT88.4 R28, [R142+0x9800] ;  /* 0x009800008e1c783b */ /* 0x000fe60000004200 */
        /* <DEDUP_REMOVED lines=45> */
[C---:B------:R-:W-:Y:S01]  /*106f0*/  FMUL.FTZ R12, R2.reuse, R88 ;  /* 0x00000058020c7220 */ /* 0x040fe20000410000 */
[----:B------:R-:W-:Y:S01]  /*10700*/  FFMA.FTZ R128, R13, R103, -R126 ;  /* 0x000000670d807223 */ /* 0x000fe2000001087e */
[----:B------:R-:W-:Y:S01]  /*10710*/  FMUL.FTZ R13, R2, R89 ;  /* 0x00000059020d7220 */ /* 0x000fe20000410000 */
[--C-:B------:R-:W-:Y:S01]  /*10720*/  FFMA.FTZ R130, R14, R103, -R124.reuse ;  /* 0x000000670e827223 */ /* 0x100fe2000001087c */
[----:B----4-:R-:W-:Y:S01]  /*10730*/  F2FP.F16.F32.PACK_AB R99, R122, R121 ;  /* 0x000000797a63723e */ /* 0x010fe200000000ff */
[C---:B------:R-:W-:Y:S01]  /*10740*/  FMUL.FTZ R14, R0.reuse, R90 ;  /* 0x0000005a000e7220 */ /* 0x040fe20000410000 */
[----:B------:R-:W-:Y:S01]  /*10750*/  FFMA.FTZ R127, R15, R103, -R124 ;  /* 0x000000670f7f7223 */ /* 0x000fe2000001087c */
[----:B------:R-:W-:Y:S01]  /*10760*/  FMUL.FTZ R15, R0, R91 ;  /* 0x0000005b000f7220 */ /* 0x000fe20000410000 */
[C---:B------:R-:W-:Y:S01]  /*10770*/  FMUL.FTZ R76, R2.reuse, R76 ;  /* 0x0000004c024c7220 */ /* 0x040fe20000410000 */
[----:B------:R-:W-:Y:S01]  /*10780*/  LDSM.16.MT88.4 R88, [R142+0x8800] ;  /* 0x008800008e58783b */ /* 0x000fe20000004200 */
[----:B------:R-:W-:Y:S01]  /*10790*/  FMUL.FTZ R77, R2, R77 ;  /* 0x0000004d024d7220 */ /* 0x000fe20000410000 */
[C---:B-1----:R-:W-:Y:S01]  /*107a0*/  HMMA.16816.F32 R4, R96.reuse, R104, R4 ;  /* 0x000000686004723c */ /* 0x042fe20000001804 */
[----:B------:R-:W-:Y:S04]  /*107b0*/  MUFU.EX2 R125, R125 ;  /* 0x0000007d007d7308 */ /* 0x000fe80000000800 */
[C---:B------:R-:W-:Y:S01]  /*107c0*/  FMUL.FTZ R78, R0.reuse, R78 ;  /* 0x0000004e004e7220 */ /* 0x040fe20000410000 */
[----:B------:R-:W-:Y:S01]  /*107d0*/  FMUL.FTZ R79, R0, R79 ;  /* 0x0000004f004f7220 */ /* 0x000fe20000410000 */
[-CC-:B------:R-:W-:Y:S01]  /*107e0*/  FFMA.FTZ R129, R16, R103.reuse, -R126.reuse ;  /* 0x0000006710817223 */ /* 0x180fe2000001087e */
[C---:B------:R-:W-:Y:S01]  /*107f0*/  HMMA.16816.F32 R8, R96.reuse, R106, R8 ;  /* 0x0000006a6008723c */ /* 0x040fe20000001808 */
[----:B------:R-:W1:Y:S02]  /*10800*/  LDSM.16.MT88.4 R104, [R142+0xa000] ;  /* 0x00a000008e68783b */ /* 0x000e640000004200 */
[----:B------:R-:W2:Y:S01]  /*10810*/  MUFU.EX2 R128, R128 ;  /* 0x0000008000807308 */ /* 0x000ea20000000800 */
[-C--:B------:R-:W-:Y:S01]  /*10820*/  FFMA.FTZ R132, R17, R103.reuse, -R126 ;  /* 0x0000006711847223 */ /* 0x080fe2000001087e */
[-CC-:B------:R-:W-:Y:S01]  /*10830*/  FFMA.FTZ R134, R18, R103.reuse, -R124.reuse ;  /* 0x0000006712867223 */ /* 0x180fe2000001087c */
[----:B------:R-:W-:Y:S01]  /*10840*/  FFMA.FTZ R131, R19, R103, -R124 ;  /* 0x0000006713837223 */ /* 0x000fe2000001087c */
[C---:B------:R-:W-:Y:S01]  /*10850*/  FMUL.FTZ R80, R2.reuse, R80 ;  /* 0x0000005002507220 */ /* 0x040fe20000410000 */
[----:B------:R-:W-:Y:S01]  /*10860*/  FMUL.FTZ R81, R2, R81 ;  /* 0x0000005102517220 */ /* 0x000fe20000410000 */
[C---:B------:R-:W-:Y:S04]  /*10870*/  HMMA.16816.F32 R36, R96.reuse, R108, R36 ;  /* 0x0000006c6024723c */ /* 0x040fe80000001824 */
[----:B------:R-:W-:Y:S01]  /*10880*/  MUFU.EX2 R130, R130 ;  /* 0x0000008200827308 */ /* 0x000fe20000000800 */
[C---:B------:R-:W-:Y:S01]  /*10890*/  FMUL.FTZ R82, R0.reuse, R82 ;  /* 0x0000005200527220 */ /* 0x040fe20000410000 */
[----:B------:R-:W-:Y:S01]  /*108a0*/  FMUL.FTZ R83, R0, R83 ;  /* 0x0000005300537220 */ /* 0x000fe20000410000 */
[C---:B------:R-:W-:Y:S01]  /*108b0*/  FMUL.FTZ R16, R2.reuse, R84 ;  /* 0x0000005402107220 */ /* 0x040fe20000410000 */
[----:B------:R-:W-:Y:S01]  /*108c0*/  FMUL.FTZ R17, R2, R85 ;  /* 0x0000005502117220 */ /* 0x000fe20000410000 */
[----:B------:R-:W-:Y:S01]  /*108d0*/  FMUL.FTZ R18, R0, R86 ;  /* 0x0000005600127220 */ /* 0x000fe20000410000 */
[C---:B------:R-:W-:Y:S01]  /*108e0*/  HMMA.16816.F32 R40, R96.reuse, R110, R40 ;  /* 0x0000006e6028723c */ /* 0x040fe20000001828 */
[----:B------:R-:W4:Y:S03]  /*108f0*/  LDSM.16.MT88.4 R108, [R138+0xa000] ;  /* 0x00a000008a6c783b */ /* 0x000f260000004200 */
[----:B------:R-:W5:Y:S01]  /*10900*/  MUFU.EX2 R127, R127 ;  /* 0x0000007f007f7308 */ /* 0x000f620000000800 */
[----:B--2---:R-:W-:Y:S01]  /*10910*/  F2FP.F16.F32.PACK_AB R84, R128, R125 ;  /* 0x0000007d8054723e */ /* 0x004fe200000000ff */
[----:B------:R-:W-:Y:S01]  /*10920*/  FMUL.FTZ R19, R0, R87 ;  /* 0x0000005700137220 */ /* 0x000fe20000410000 */
[----:B------:R-:W-:Y:S01]  /*10930*/  FFMA.FTZ R119, R2, R171, R119 ;  /* 0x000000ab02777223 */ /* 0x000fe20000010077 */
[----:B------:R-:W-:Y:S01]  /*10940*/  ISETP.GT.AND P1, PT, R159, R150, PT ;  /* 0x000000969f00720c */ /* 0x000fe20003f24270 */
[----:B------:R-:W-:Y:S01]  /*10950*/  FFMA.FTZ R123, R0, R169, R123 ;  /* 0x000000a9007b7223 */ /* 0x000fe2000001007b */
[C---:B------:R-:W-:Y:S04]  /*10960*/  HMMA.16816.F32 R44, R96.reuse, R112, R44 ;  /* 0x00000070602c723c */ /* 0x040fe8000000182c */
[----:B------:R-:W-:Y:S01]  /*10970*/  MUFU.EX2 R129, R129 ;  /* 0x0000008100817308 */ /* 0x000fe20000000800 */
[----:B------:R-:W-:Y:S01]  /*10980*/  FADD.FTZ R120, R120, R119 ;  /* 0x0000007778787221 */ /* 0x000fe20000010000 */
[----:B------:R-:W-:Y:S03]  /*10990*/  FADD.FTZ R116, R116, R123 ;  /* 0x0000007b74747221 */ /* 0x000fe60000010000 */
[----:B------:R-:W-:Y:S01]  /*109a0*/  FADD.FTZ R117, R117, R120 ;  /* 0x0000007875757221 */ /* 0x000fe20000010000 */
[C---:B------:R-:W-:Y:S01]  /*109b0*/  HMMA.16816.F32 R48, R96.reuse, R114, R48 ;  /* 0x000000726030723c */ /* 0x040fe20000001830 */
[----:B------:R-:W-:Y:S03]  /*109c0*/  LDSM.16.MT88.4 R112, [R136+0x8800] ;  /* 0x008800008870783b */ /* 0x000fe60000004200 */
[----:B------:R-:W2:Y:S01]  /*109d0*/  MUFU.EX2 R132, R132 ;  /* 0x0000008400847308 */ /* 0x000ea20000000800 */
        /* <DEDUP_REMOVED lines=9> */
[----:B------:R-:W3:Y:S03]  /*10a70*/  LDSM.16.MT88.4 R92, [R137+0xa000] ;  /* 0x00a00000895c783b */ /* 0x000ee60000004200 */
[----:B------:R-:W5:Y:S01]  /*10a80*/  MUFU.EX2 R131, R131 ;  /* 0x0000008300837308 */ /* 0x000f620000000800 */
[----:B--2---:R-:W-:Y:S01]  /*10a90*/  F2FP.F16.F32.PACK_AB R86, R132, R129 ;  /* 0x000000818456723e */ /* 0x004fe200000000ff */
[----:B------:R-:W-:Y:S01]  /*10aa0*/  FADD.FTZ R128, R128, R125 ;  /* 0x0000007d80807221 */ /* 0x000fe20000010000 */
[----:B------:R-:W-:Y:S01]  /*10ab0*/  FADD.FTZ R127, R127, R130 ;  /* 0x000000827f7f7221 */ /* 0x000fe20000010000 */
[C---:B-1----:R-:W-:Y:S06]  /*10ac0*/  HMMA.16816.F32 R60, R96.reuse, R104, R60 ;  /* 0x00000068603c723c */ /* 0x042fec000000183c */
[----:B------:R-:W-:Y:S02]  /*10ad0*/  MUFU.EX2 R133, R133 ;  /* 0x0000008500857308 */ /* 0x000fe40000000800 */
[C---:B------:R-:W-:Y:S01]  /*10ae0*/  HMMA.16816.F32 R64, R96.reuse, R106, R64 ;  /* 0x0000006a6040723c */ /* 0x040fe20000001840 */
[----:B------:R-:W1:Y:S07]  /*10af0*/  LDSM.16.MT88.4 R104, [R136+0xa000] ;  /* 0x00a000008868783b */ /* 0x000e6e0000004200 */
[----:B------:R-:W-:Y:S01]  /*10b00*/  MUFU.EX2 R168, R168 ;  /* 0x000000a800a87308 */ /* 0x000fe20000000800 */
[C---:B-----5:R-:W-:Y:S01]  /*10b10*/  F2FP.F16.F32.PACK_AB R87, R131.reuse, R134 ;  /* 0x000000868357723e */ /* 0x060fe200000000ff */
[----:B------:R-:W-:Y:S01]  /*10b20*/  FADD.FTZ R134, R134, R127 ;  /* 0x0000007f86867221 */ /* 0x000fe20000010000 */
[C---:B----4-:R-:W-:Y:S07]  /*10b30*/  HMMA.16816.F32 R68, R96.reuse, R108, R68 ;  /* 0x0000006c6044723c */ /* 0x050fee0000001844 */
[----:B------:R-:W-:Y:S01]  /*10b40*/  MUFU.EX2 R135, R135 ;  /* 0x0000008700877308 */ /* 0x000fe20000000800 */
[----:B------:R-:W-:Y:S01]  /*10b50*/  FADD.FTZ R131, R131, R134 ;  /* 0x0000008683837221 */ /* 0x000fe20000010000 */
[C---:B------:R-:W-:Y:S01]  /*10b60*/  HMMA.16816.F32 R72, R96.reuse, R110, R72 ;  /* 0x0000006e6048723c */ /* 0x040fe20000001848 */
[----:B------:R-:W-:Y:S07]  /*10b70*/  LDSM.16.MT88.4 R108, [R137+0x8800] ;  /* 0x00880000896c783b */ /* 0x000fee0000004200 */
[----:B------:R-:W-:Y:S01]  /*10b80*/  MUFU.EX2 R170, R170 ;  /* 0x000000aa00aa7308 */ /* 0x000fe20000000800 */
[C---:B---3--:R-:W-:Y:S09]  /*10b90*/  HMMA.16816.F32 R12, R96.reuse, R92, R12 ;  /* 0x0000005c600c723c */ /* 0x048ff2000000180c */
[----:B------:R-:W-:Y:S01]  /*10ba0*/  MUFU.EX2 R153, R153 ;  /* 0x0000009900997308 */ /* 0x000fe20000000800 */
[C---:B------:R-:W-:Y:S01]  /*10bb0*/  HMMA.16816.F32 R76, R96.reuse, R94, R76 ;  /* 0x0000005e604c723c */ /* 0x040fe2000000184c */
[----:B------:R-:W2:Y:S08]  /*10bc0*/  LDSM.16.MT88.4 R92, [R138+0x8800] ;  /* 0x008800008a5c783b */ /* 0x000eb00000004200 */
[----:B------:R-:W-:Y:S01]  /*10bd0*/  MUFU.EX2 R172, R172 ;  /* 0x000000ac00ac7308 */ /* 0x000fe20000000800 */
[C---:B-1----:R-:W-:Y:S08]  /*10be0*/  HMMA.16816.F32 R80, R96.reuse, R104, R80 ;  /* 0x000000686050723c */ /* 0x042ff00000001850 */
[----:B------:R-:W-:Y:S01]  /*10bf0*/  HMMA.16816.F32 R16, R96, R106, R16 ;  /* 0x0000006a6010723c */ /* 0x000fe20000001810 */
[----:B------:R-:W1:Y:S07]  /*10c00*/  LDSM.16.MT88.4 R96, [R142+0xa800] ;  /* 0x00a800008e60783b */ /* 0x000e6e0000004200 */
[C---:B------:R-:W-:Y:S01]  /*10c10*/  HMMA.16816.F32 R4, R84.reuse, R88, R4 ;  /* 0x000000585404723c */ /* 0x040fe20000001804 */
[----:B------:R-:W-:Y:S07]  /*10c20*/  LDSM.16.MT88.4 R104, [R136+0x9800] ;  /* 0x009800008868783b */ /* 0x000fee0000004200 */
[C---:B------:R-:W-:Y:S01]  /*10c30*/  HMMA.16816.F32 R8, R84.reuse, R90, R8 ;  /* 0x0000005a5408723c */ /* 0x040fe20000001808 */
[----:B------:R-:W3:Y:S07]  /*10c40*/  LDSM.16.MT88.4 R88, [R138+0xa800] ;  /* 0x00a800008a58783b */ /* 0x000eee0000004200 */
[C---:B--2---:R-:W-:Y:S08]  /*10c50*/  HMMA.16816.F32 R36, R84.reuse, R92, R36 ;  /* 0x0000005c5424723c */ /* 0x044ff00000001824 */
[C---:B------:R-:W-:Y:S01]  /*10c60*/  HMMA.16816.F32 R40, R84.reuse, R94, R40 ;  /* 0x0000005e5428723c */ /* 0x040fe20000001828 */
[----:B------:R-:W2:Y:S07]  /*10c70*/  LDSM.16.MT88.4 R92, [R137+0xa800] ;  /* 0x00a80000895c783b */ /* 0x000eae0000004200 */
[C---:B------:R-:W-:Y:S03]  /*10c80*/  HMMA.16816.F32 R44, R84.reuse, R108, R44 ;  /* 0x0000006c542c723c */ /* 0x040fe6000000182c */
[-CC-:B------:R-:W-:Y:S01]  /*10c90*/  FFMA.FTZ R108, R20, R103.reuse, -R126.reuse ;  /* 0x00000067146c7223 */ /* 0x180fe2000001087e */
[-C--:B------:R-:W-:Y:S04]  /*10ca0*/  FFMA.FTZ R109, R21, R103.reuse, -R126 ;  /* 0x00000067156d7223 */ /* 0x080fe8000001087e */
[C---:B------:R-:W-:Y:S01]  /*10cb0*/  HMMA.16816.F32 R48, R84.reuse, R110, R48 ;  /* 0x0000006e5430723c */ /* 0x040fe20000001830 */
[----:B------:R-:W-:Y:S02]  /*10cc0*/  MUFU.EX2 R108, R108 ;  /* 0x0000006c006c7308 */ /* 0x000fe40000000800 */
[-CC-:B------:R-:W-:Y:S01]  /*10cd0*/  FFMA.FTZ R110, R22, R103.reuse, -R124.reuse ;  /* 0x00000067166e7223 */ /* 0x180fe2000001087c */
[-C--:B------:R-:W-:Y:S02]  /*10ce0*/  FFMA.FTZ R111, R23, R103.reuse, -R124 ;  /* 0x00000067176f7223 */ /* 0x080fe4000001087c */
[----:B------:R-:W4:Y:S02]  /*10cf0*/  LDSM.16.MT88.4 R20, [R136+0xa800] ;  /* 0x00a800008814783b */ /* 0x000f240000004200 */
[C---:B------:R-:W-:Y:S03]  /*10d00*/  HMMA.16816.F32 R52, R84.reuse, R112, R52 ;  /* 0x000000705434723c */ /* 0x040fe60000001834 */
[----:B------:R-:W5:Y:S01]  /*10d10*/  MUFU.EX2 R109, R109 ;  /* 0x0000006d006d7308 */ /* 0x000f620000000800 */
[-CC-:B------:R-:W-:Y:S01]  /*10d20*/  FFMA.FTZ R112, R24, R103.reuse, -R126.reuse ;  /* 0x0000006718707223 */ /* 0x180fe2000001087e */
[-CC-:B------:R-:W-:Y:S01]  /*10d30*/  FFMA.FTZ R113, R25, R103.reuse, -R126.reuse ;  /* 0x0000006719717223 */ /* 0x180fe2000001087e */
[-C--:B------:R-:W-:Y:S02]  /*10d40*/  FFMA.FTZ R126, R33, R103.reuse, -R126 ;  /* 0x00000067217e7223 */ /* 0x080fe4000001087e */
[C---:B------:R-:W-:Y:S05]  /*10d50*/  HMMA.16816.F32 R56, R84.reuse, R114, R56 ;  /* 0x000000725438723c */ /* 0x040fea0000001838 */
[----:B------:R-:W-:Y:S01]  /*10d60*/  MUFU.EX2 R110, R110 ;  /* 0x0000006e006e7308 */ /* 0x000fe20000000800 */
[-CC-:B------:R-:W-:Y:S01]  /*10d70*/  FFMA.FTZ R114, R26, R103.reuse, -R124.reuse ;  /* 0x000000671a727223 */ /* 0x180fe2000001087c */
[-CC-:B------:R-:W-:Y:S01]  /*10d80*/  FFMA.FTZ R115, R27, R103.reuse, -R124.reuse ;  /* 0x000000671b737223 */ /* 0x180fe2000001087c */
[----:B------:R-:W-:Y:S01]  /*10d90*/  FFMA.FTZ R124, R35, R103, -R124 ;  /* 0x00000067237c7223 */ /* 0x000fe2000001087c */
[----:B------:R-:W-:Y:S01]  /*10da0*/  LDSM.16.MT88.4 R24, [R138+0x9000] ;  /* 0x009000008a18783b */ /* 0x000fe20000004200 */
[C---:B-1----:R-:W-:Y:S05]  /*10db0*/  HMMA.16816.F32 R60, R84.reuse, R96, R60 ;  /* 0x00000060543c723c */ /* 0x042fea000000183c */
[----:B------:R-:W1:Y:S02]  /*10dc0*/  MUFU.EX2 R111, R111 ;  /* 0x0000006f006f7308 */ /* 0x000e640000000800 */
[----:B------:R-:W-:Y:S01]  /*10dd0*/  LDSM.16.MT88.4 R32, [R137+0x9800] ;  /* 0x009800008920783b */ /* 0x000fe20000004200 */
[C---:B------:R-:W-:Y:S07]  /*10de0*/  HMMA.16816.F32 R64, R84.reuse, R98, R64 ;  /* 0x000000625440723c */ /* 0x040fee0000001840 */
[----:B------:R-:W-:Y:S01]  /*10df0*/  MUFU.EX2 R112, R112 ;  /* 0x0000007000707308 */ /* 0x000fe20000000800 */
[----:B------:R-:W1:Y:S01]  /*10e00*/  LDSM.16.MT88.4 R96, [R142+0x9000] ;  /* 0x009000008e60783b */ /* 0x000e620000004200 */
[C---:B---3--:R-:W-:Y:S08]  /*10e10*/  HMMA.16816.F32 R68, R84.reuse, R88, R68 ;  /* 0x000000585444723c */ /* 0x048ff00000001844 */
[----:B------:R-:W3:Y:S01]  /*10e20*/  MUFU.EX2 R113, R113 ;  /* 0x0000007100717308 */ /* 0x000ee20000000800 */
[C---:B------:R-:W-:Y:S01]  /*10e30*/  HMMA.16816.F32 R72, R84.reuse, R90, R72 ;  /* 0x0000005a5448723c */ /* 0x040fe20000001848 */
[----:B------:R-:W3:Y:S08]  /*10e40*/  LDSM.16.MT88.4 R88, [R137+0x9000] ;  /* 0x009000008958783b */ /* 0x000ef00000004200 */
[----:B------:R-:W-:Y:S01]  /*10e50*/  MUFU.EX2 R114, R114 ;  /* 0x0000007200727308 */ /* 0x000fe20000000800 */
[C---:B--2---:R-:W-:Y:S09]  /*10e60*/  HMMA.16816.F32 R12, R84.reuse, R92, R12 ;  /* 0x0000005c540c723c */ /* 0x044ff2000000180c */
[----:B------:R-:W2:Y:S01]  /*10e70*/  MUFU.EX2 R115, R115 ;  /* 0x0000007300737308 */ /* 0x000ea20000000800 */
[C---:B------:R-:W-:Y:S01]  /*10e80*/  HMMA.16816.F32 R76, R84.reuse, R94, R76 ;  /* 0x0000005e544c723c */ /* 0x040fe2000000184c */
[----:B------:R-:W2:Y:S08]  /*10e90*/  LDSM.16.MT88.4 R92, [R136+0x9000] ;  /* 0x00900000885c783b */ /* 0x000eb00000004200 */
[----:B------:R-:W2:Y:S01]  /*10ea0*/  MUFU.EX2 R126, R126 ;  /* 0x0000007e007e7308 */ /* 0x000ea20000000800 */
[C---:B----4-:R-:W-:Y:S09]  /*10eb0*/  HMMA.16816.F32 R80, R84.reuse, R20, R80 ;  /* 0x000000145450723c */ /* 0x050ff20000001850 */
[----:B------:R-:W4:Y:S01]  /*10ec0*/  MUFU.EX2 R173, R124 ;  /* 0x0000007c00ad7308 */ /* 0x000f220000000800 */
[----:B-----5:R-:W-:Y:S02]  /*10ed0*/  F2FP.F16.F32.PACK_AB R20, R109, R108 ;  /* 0x0000006c6d14723e */ /* 0x020fe400000000ff */
[----:B-1----:R-:W-:Y:S01]  /*10ee0*/  F2FP.F16.F32.PACK_AB R21, R111, R110 ;  /* 0x0000006e6f15723e */ /* 0x002fe200000000ff */
[----:B------:R-:W-:Y:S01]  /*10ef0*/  FADD.FTZ R110, R110, R131 ;  /* 0x000000836e6e7221 */ /* 0x000fe20000010000 */
[----:B------:R-:W-:Y:S01]  /*10f00*/  HMMA.16816.F32 R16, R84, R22, R16 ;  /* 0x000000165410723c */ /* 0x000fe20000001810 */
[----:B------:R-:W1:Y:S02]  /*10f10*/  LDSM.16.MT88.4 R84, [R142+0xb000] ;  /* 0x00b000008e54783b */ /* 0x000e640000004200 */
[----:B---3--:R-:W-:Y:S01]  /*10f20*/  F2FP.F16.F32.PACK_AB R22, R113, R112 ;  /* 0x000000707116723e */ /* 0x008fe200000000ff */
[----:B------:R-:W-:Y:S01]  /*10f30*/  FADD.FTZ R111, R111, R110 ;  /* 0x0000006e6f6f7221 */ /* 0x000fe20000010000 */
[C---:B--2---:R-:W-:Y:S03]  /*10f40*/  F2FP.F16.F32.PACK_AB R23, R115.reuse, R114 ;  /* 0x000000727317723e */ /* 0x044fe600000000ff */
[----:B------:R-:W-:Y:S04]  /*10f50*/  FADD.FTZ R114, R114, R111 ;  /* 0x0000006f72727221 */ /* 0x000fe80000010000 */
[C---:B------:R-:W-:Y:S05]  /*10f60*/  HMMA.16816.F32 R4, R20.reuse, R96, R4 ;  /* 0x000000601404723c */ /* 0x040fea0000001804 */
[----:B------:R-:W-:Y:S03]  /*10f70*/  FADD.FTZ R114, R115, R114 ;  /* 0x0000007273727221 */ /* 0x000fe60000010000 */
[C---:B------:R-:W-:Y:S08]  /*10f80*/  HMMA.16816.F32 R8, R20.reuse, R98, R8 ;  /* 0x000000621408723c */ /* 0x040ff00000001808 */
        /* <DEDUP_REMOVED lines=8> */
[----:B------:R-:W5:Y:S07]  /*11010*/  LDSM.16.MT88.4 R92, [R136+0xb000] ;  /* 0x00b00000885c783b */ /* 0x000f6e0000004200 */
[C---:B-1----:R-:W-:Y:S03]  /*11020*/  HMMA.16816.F32 R60, R20.reuse, R84, R60 ;  /* 0x00000054143c723c */ /* 0x042fe6000000183c */
[----:B------:R-:W-:Y:S02]  /*11030*/  F2FP.F16.F32.PACK_AB R84, R168, R133 ;  /* 0x00000085a854723e */ /* 0x000fe400000000ff */
[----:B------:R-:W-:Y:S01]  /*11040*/  F2FP.F16.F32.PACK_AB R85, R170, R135 ;  /* 0x00000087aa55723e */ /* 0x000fe200000000ff */
[----:B------:R-:W-:Y:S02]  /*11050*/  FADD.FTZ R135, R135, R114 ;  /* 0x0000007287877221 */ /* 0x000fe40000010000 */
[C---:B------:R-:W-:Y:S03]  /*11060*/  HMMA.16816.F32 R64, R20.reuse, R86, R64 ;  /* 0x000000561440723c */ /* 0x040fe60000001840 */
[----:B------:R-:W-:Y:S01]  /*11070*/  F2FP.F16.F32.PACK_AB R86, R126, R153 ;  /* 0x000000997e56723e */ /* 0x000fe200000000ff */
[----:B------:R-:W-:Y:S01]  /*11080*/  FADD.FTZ R135, R170, R135 ;  /* 0x00000087aa877221 */ /* 0x000fe20000010000 */
[C---:B----4-:R-:W-:Y:S03]  /*11090*/  F2FP.F16.F32.PACK_AB R87, R173.reuse, R172 ;  /* 0x000000acad57723e */ /* 0x050fe600000000ff */
[C---:B--2---:R-:W-:Y:S03]  /*110a0*/  HMMA.16816.F32 R68, R20.reuse, R24, R68 ;  /* 0x000000181444723c */ /* 0x044fe60000001844 */
[----:B------:R-:W-:Y:S04]  /*110b0*/  FADD.FTZ R172, R172, R135 ;  /* 0x00000087acac7221 */ /* 0x000fe80000010000 */
[----:B------:R-:W-:Y:S01]  /*110c0*/  FADD.FTZ R169, R173, R172 ;  /* 0x000000acada97221 */ /* 0x000fe20000010000 */
[C---:B------:R-:W-:Y:S01]  /*110d0*/  HMMA.16816.F32 R72, R20.reuse, R26, R72 ;  /* 0x0000001a1448723c */ /* 0x040fe20000001848 */
[----:B------:R-:W1:Y:S07]  /*110e0*/  LDSM.16.MT88.4 R24, [R138+0x9800] ;  /* 0x009800008a18783b */ /* 0x000e6e0000004200 */
[C---:B---3--:R-:W-:Y:S08]  /*110f0*/  HMMA.16816.F32 R12, R20.reuse, R88, R12 ;  /* 0x00000058140c723c */ /* 0x048ff0000000180c */
[C---:B------:R-:W-:Y:S01]  /*11100*/  HMMA.16816.F32 R76, R20.reuse, R90, R76 ;  /* 0x0000005a144c723c */ /* 0x040fe2000000184c */
[----:B------:R-:W2:Y:S07]  /*11110*/  LDSM.16.MT88.4 R88, [R142+0xb800] ;  /* 0x00b800008e58783b */ /* 0x000eae0000004200 */
[C---:B-----5:R-:W-:Y:S08]  /*11120*/  HMMA.16816.F32 R80, R20.reuse, R92, R80 ;  /* 0x0000005c1450723c */ /* 0x060ff00000001850 */
[----:B------:R-:W-:Y:S01]  /*11130*/  HMMA.16816.F32 R16, R20, R94, R16 ;  /* 0x0000005e1410723c */ /* 0x000fe20000001810 */
[----:B------:R-:W-:Y:S07]  /*11140*/  LDSM.16.MT88.4 R20, [R136+0xb800] ;  /* 0x00b800008814783b */ /* 0x000fee0000004200 */
[C---:B------:R-:W-:Y:S01]  /*11150*/  HMMA.16816.F32 R96, R84.reuse, R28, R4 ;  /* 0x0000001c5460723c */ /* 0x040fe20000001804 */
[----:B------:R-:W3:Y:S07]  /*11160*/  LDSM.16.MT88.4 R4, [R138+0xb800] ;  /* 0x00b800008a04783b */ /* 0x000eee0000004200 */
[C---:B------:R-:W-:Y:S01]  /*11170*/  HMMA.16816.F32 R92, R84.reuse, R30, R8 ;  /* 0x0000001e545c723c */ /* 0x040fe20000001808 */
[----:B------:R-:W4:Y:S07]  /*11180*/  LDSM.16.MT88.4 R8, [R137+0xb800] ;  /* 0x00b800008908783b */ /* 0x000f2e0000004200 */
[C---:B-1----:R-:W-:Y:S08]  /*11190*/  HMMA.16816.F32 R36, R84.reuse, R24, R36 ;  /* 0x000000185424723c */ /* 0x042ff00000001824 */
[C---:B------:R-:W-:Y:S08]  /*111a0*/  HMMA.16816.F32 R40, R84.reuse, R26, R40 ;  /* 0x0000001a5428723c */ /* 0x040ff00000001828 */
[C---:B------:R-:W-:Y:S08]  /*111b0*/  HMMA.16816.F32 R44, R84.reuse, R32, R44 ;  /* 0x00000020542c723c */ /* 0x040ff0000000182c */
[C---:B------:R-:W-:Y:S08]  /*111c0*/  HMMA.16816.F32 R48, R84.reuse, R34, R48 ;  /* 0x000000225430723c */ /* 0x040ff00000001830 */
[C---:B------:R-:W-:Y:S03]  /*111d0*/  HMMA.16816.F32 R52, R84.reuse, R104, R52 ;  /* 0x000000685434723c */ /* 0x040fe60000001834 */
[----:B------:R-:W-:Y:S05]  /*111e0*/  MOV R105, R102 ;  /* 0x0000006600697202 */ /* 0x000fea0000000f00 */
[C---:B------:R-:W-:Y:S08]  /*111f0*/  HMMA.16816.F32 R56, R84.reuse, R106, R56 ;  /* 0x0000006a5438723c */ /* 0x040ff00000001838 */
        /* <DEDUP_REMOVED lines=18> */
[----:B------:R-:W-:Y:S01]  /*11320*/  HMMA.16816.F32 R84, R84, R22, R16 ;  /* 0x000000165454723c */ /* 0x000fe20000001810 */
[----:B------:R-:W-:Y:S08]  /*11330*/  @!UPT UIADD3 URZ, UPT, UPT, URZ, URZ, URZ ;  /* 0x000000fffffff290 */ /* 0x000ff0000fffe0ff */
[----:B------:R-:W-:Y:S11]  /*11340*/  @P1 BRA `(.L_x_12390) ;  /* 0xffffffd800341947 */ /* 0x000ff6000383ffff */
.L_x_12383:
        /* <DEDUP_REMOVED lines=11> */
.L_x_12398:
[----:B------:R-:W2:Y:S01]  /*11400*/  S2UR UR6, SR_CgaCtaId ;  /* 0x00000000000679c3 */ /* 0x000ea20000008800 */
[----:B------:R-:W1:Y:S01]  /*11410*/  MUFU.RCP R8, R4 ;  /* 0x0000000400087308 */ /* 0x000e620000001000 */
[----:B----4-:R-:W-:Y:S01]  /*11420*/  FADD.FTZ R2, R7, R10 ;  /* 0x0000000a07027221 */ /* 0x010fe20000010000 */
[----:B------:R-:W-:-:S05]  /*11430*/  SHF.L.U32 R6, R157, 0x1, RZ ;  /* 0x000000019d067819 */ /* 0x000fca00000006ff */
[----:B------:R-:W-:Y:S01]  /*11440*/  BAR.SYNC.DEFER_BLOCKING 0x0 ;  /* 0x0000000000007b1d */ /* 0x000fe20000010000 */
[C---:B------:R-:W-:Y:S02]  /*11450*/  SHF.L.U32 R5, R157.reuse, 0x4, RZ ;  /* 0x000000049d057819 */ /* 0x040fe400000006ff */
[----:B---3--:R-:W-:Y:S02]  /*11460*/  SHF.L.U32 R7, R157, 0x5, RZ ;  /* 0x000000059d077819 */ /* 0x008fe400000006ff */
[----:B------:R-:W-:Y:S01]  /*11470*/  LOP3.LUT R12, R6, 0x6, RZ, 0xc0, !PT ;  /* 0x00000006060c7812 */ /* 0x000fe200078ec0ff */
[----:B------:R-:W3:Y:S01]  /*11480*/  MUFU.RCP R10, R2 ;  /* 0x00000002000a7308 */ /* 0x000ee20000001000 */
[----:B------:R-:W-:Y:S01]  /*11490*/  FSETP.NE.FTZ.AND P1, PT, R4, RZ, PT ;  /* 0x000000ff0400720b */ /* 0x000fe20003f35000 */
[----:B------:R-:W-:Y:S01]  /*114a0*/  UMOV UR7, 0x400 ;  /* 0x0000040000077882 */ /* 0x000fe20000000000 */
[----:B------:R-:W-:Y:S02]  /*114b0*/  LOP3.LUT R9, R5, 0x1c0, RZ, 0xc0, !PT ;  /* 0x000001c005097812 */ /* 0x000fe400078ec0ff */
[----:B------:R-:W-:-:S02]  /*114c0*/  FSETP.NE.FTZ.AND P0, PT, R2, RZ, PT ;  /* 0x000000ff0200720b */ /* 0x000fc40003f15000 */
[----:B------:R-:W-:Y:S02]  /*114d0*/  LOP3.LUT R7, R12, 0x7c00, R7, 0xf8, !PT ;  /* 0x00007c000c077812 */ /* 0x000fe400078ef807 */
[----:B------:R-:W-:Y:S02]  /*114e0*/  LOP3.LUT R12, R9, 0x38, R6, 0xf8, !PT ;  /* 0x00000038090c7812 */ /* 0x000fe400078ef806 */
[----:B------:R-:W-:Y:S02]  /*114f0*/  R2P PR, R157, 0x1c ;  /* 0x0000001c9d007804 */ /* 0x000fe40000000000 */
[----:B-1----:R-:W-:Y:S01]  /*11500*/  FSEL R8, R8, 1, P1 ;  /* 0x3f80000008087808 */ /* 0x002fe20000800000 */
[----:B--2---:R-:W-:Y:S01]  /*11510*/  ULEA UR6, UR6, UR7, 0x18 ;  /* 0x0000000706067291 */ /* 0x004fe2000f8ec0ff */
[----:B------:R-:W-:Y:S02]  /*11520*/  LOP3.LUT R7, R7, R12, RZ, 0xfc, !PT ;  /* 0x0000000c07077212 */ /* 0x000fe400078efcff */
        /* <DEDUP_REMOVED lines=34> */
[----:B---3--:R-:W-:Y:S02]  /*11750*/  FSEL R6, R10, 1, P0 ;  /* 0x3f8000000a067808 */ /* 0x008fe40000000000 */
[----:B------:R-:W-:Y:S02]  /*11760*/  LEA R7, R7, UR6, 0x2 ;  /* 0x0000000607077c11 */ /* 0x000fe4000f8e10ff */
        /* <DEDUP_REMOVED lines=74> */
[----:B------:R-:W4:Y:S04]  /*11c10*/  LD.E.64 R14, desc[UR4][R100.64+0xb0] ;  /* 0x0000b004640e7980 */ /* 0x000f28000c101b00 */
[----:B-1----:R-:W4:Y:S04]  /*11c20*/  LD.E R7, desc[UR4][R100.64+0x60] ;  /* 0x0000600464077980 */ /* 0x002f28000c101900 */
[----:B------:R-:W4:Y:S04]  /*11c30*/  LD.E R63, desc[UR4][R100.64+0xcc] ;  /* 0x0000cc04643f7980 */ /* 0x000f28000c101900 */
[----:B------:R-:W4:Y:S01]  /*11c40*/  LD.E.64 R60, desc[UR4][R100.64+0x78] ;  /* 0x00007804643c7980 */ /* 0x000f22000c101b00 */
[----:B--2---:R-:W1:Y:S01]  /*11c50*/  @P1 MUFU.LG2 R9, R4 ;  /* 0x0000000400091308 */ /* 0x004e620000000c00 */
[----:B---3--:R-:W2:Y:S01]  /*11c60*/  S2R R72, SR_TID.X ;  /* 0x0000000000487919 */ /* 0x008ea20000002100 */
[----:B------:R-:W-:-:S02]  /*11c70*/  SHF.L.U32 R6, R157, 0x3, RZ ;  /* 0x000000039d067819 */ /* 0x000fc400000006ff */
[----:B----4-:R-:W-:Y:S01]  /*11c80*/  SHF.L.U32 R11, R157, 0x2, RZ ;  /* 0x000000029d0b7819 */ /* 0x010fe200000006ff */
[----:B------:R3:W5:Y:S03]  /*11c90*/  LD.E.64 R70, desc[UR4][R100.64+0xa8] ;  /* 0x0000a80464467980 */ /* 0x000766000c101b00 */
[----:B------:R-:W4:Y:S01]  /*11ca0*/  @P0 MUFU.LG2 R67, R2 ;  /* 0x0000000200430308 */ /* 0x000f220000000c00 */
[----:B------:R-:W-:Y:S01]  /*11cb0*/  LOP3.LUT R6, R6, 0x1f80, RZ, 0xc0, !PT ;  /* 0x00001f8006067812 */ /* 0x000fe200078ec0ff */
[----:B------:R-:W-:Y:S01]  /*11cc0*/  BSSY.RECONVERGENT B0, `(.L_x_12392) ;  /* 0x0000043000007945 */ /* 0x000fe20003800200 */
[----:B------:R-:W-:Y:S02]  /*11cd0*/  MOV R69, 0xff800000 ;  /* 0xff80000000457802 */ /* 0x000fe40000000f00 */
[----:B------:R-:W-:Y:S02]  /*11ce0*/  LOP3.LUT R6, R6, 0x3c, R11, 0xf8, !PT ;  /* 0x0000003c06067812 */ /* 0x000fe400078ef80b */
[----:B------:R-:W-:Y:S01]  /*11cf0*/  SHF.R.U32.HI R68, RZ, 0x1, R157 ;  /* 0x00000001ff447819 */ /* 0x000fe2000001169d */
[----:B-1----:R-:W-:Y:S01]  /*11d00*/  @P1 FMUL.FTZ R9, R9, 0.69314718246459960938 ;  /* 0x3f31721809091820 */ /* 0x002fe20000410000 */
[----:B------:R-:W-:-:S02]  /*11d10*/  LOP3.LUT R11, R11, 0x1f8, RZ, 0xc0, !PT ;  /* 0x000001f80b0b7812 */ /* 0x000fc400078ec0ff */
[----:B------:R-:W-:Y:S01]  /*11d20*/  LOP3.LUT R75, R5, 0x10, RZ, 0xc0, !PT ;  /* 0x00000010054b7812 */ /* 0x000fe200078ec0ff */
[----:B-----5:R-:W-:Y:S01]  /*11d30*/  @P1 FFMA.FTZ R69, R0, R102, R9 ;  /* 0x0000006600451223 */ /* 0x020fe20000010009 */
[----:B------:R-:W-:Y:S02]  /*11d40*/  LOP3.LUT R8, R11, 0x38, R68, 0x78, !PT ;  /* 0x000000380b087812 */ /* 0x000fe400078e7844 */
[----:B------:R-:W-:Y:S01]  /*11d50*/  IADD3 R73, PT, PT, -R160, R161, RZ ;  /* 0x000000a1a0497210 */ /* 0x000fe20007ffe1ff */
[----:B----4-:R-:W-:Y:S01]  /*11d60*/  @P0 FMUL.FTZ R67, R67, 0.69314718246459960938 ;  /* 0x3f31721843430820 */ /* 0x010fe20000410000 */
[----:B------:R-:W-:Y:S01]  /*11d70*/  LEA R75, R8, R75, 0x2 ;  /* 0x0000004b084b7211 */ /* 0x000fe200078e10ff */
[----:B------:R-:W-:Y:S01]  /*11d80*/  BAR.SYNC.DEFER_BLOCKING 0x0 ;  /* 0x0000000000007b1d */ /* 0x000fe20000010000 */
[----:B------:R-:W-:Y:S01]  /*11d90*/  MOV R74, 0xff800000 ;  /* 0xff800000004a7802 */ /* 0x000fe20000000f00 */
[----:B------:R-:W-:Y:S01]  /*11da0*/  @P0 FFMA.FTZ R74, R0, R3, R67 ;  /* 0x00000003004a0223 */ /* 0x000fe20000010043 */
[----:B------:R-:W-:-:S02]  /*11db0*/  SHF.R.U32.HI R79, RZ, 0x2, R157 ;  /* 0x00000002ff4f7819 */ /* 0x000fc4000001169d */
[----:B------:R-:W-:Y:S02]  /*11dc0*/  LOP3.LUT R68, R68, 0x30, RZ, 0xc0, !PT ;  /* 0x0000003044447812 */ /* 0x000fe400078ec0ff */
[----:B--2---:R-:W-:Y:S02]  /*11dd0*/  SHF.R.U32.HI R72, RZ, 0x4, R72 ;  /* 0x00000004ff487819 */ /* 0x004fe40000011648 */
[----:B------:R-:W-:Y:S02]  /*11de0*/  LOP3.LUT R79, R68, 0x7, R79, 0xf8, !PT ;  /* 0x00000007444f7812 */ /* 0x000fe400078ef84f */
[C---:B------:R-:W-:Y:S02]  /*11df0*/  IADD3 R10, PT, PT, R72.reuse, 0x8, RZ ;  /* 0x00000008480a7810 */ /* 0x040fe40007ffe0ff */
[C---:B------:R-:W-:Y:S02]  /*11e00*/  IADD3 R8, PT, PT, R72.reuse, 0x10, RZ ;  /* 0x0000001048087810 */ /* 0x040fe40007ffe0ff */
[----:B------:R-:W-:-:S02]  /*11e10*/  IADD3 R4, PT, PT, R72, 0x18, RZ ;  /* 0x0000001848047810 */ /* 0x000fc40007ffe0ff */
[C---:B------:R-:W-:Y:S02]  /*11e20*/  IADD3 R64, PT, PT, R72.reuse, 0x20, RZ ;  /* 0x0000002048407810 */ /* 0x040fe40007ffe0ff */
[----:B------:R-:W-:Y:S02]  /*11e30*/  IADD3 R62, PT, PT, R72, 0x28, RZ ;  /* 0x00000028483e7810 */ /* 0x000fe40007ffe0ff */
[-C--:B------:R-:W-:Y:S02]  /*11e40*/  ISETP.GE.AND P5, PT, R10, R73.reuse, PT ;  /* 0x000000490a00720c */ /* 0x080fe40003fa6270 */
[-C--:B------:R-:W-:Y:S01]  /*11e50*/  ISETP.GE.AND P4, PT, R8, R73.reuse, PT ;  /* 0x000000490800720c */ /* 0x080fe20003f86270 */
[----:B------:R3:W1:Y:S01]  /*11e60*/  LDS.128 R56, [R75+UR6] ;  /* 0x000000064b387984 */ /* 0x0006620008000c00 */
[-C--:B------:R-:W-:Y:S02]  /*11e70*/  ISETP.GE.AND P3, PT, R4, R73.reuse, PT ;  /* 0x000000490400720c */ /* 0x080fe40003f66270 */
[-C--:B------:R-:W-:Y:S01]  /*11e80*/  ISETP.GE.AND P2, PT, R64, R73.reuse, PT ;  /* 0x000000494000720c */ /* 0x080fe20003f46270 */
[----:B------:R3:W2:Y:S01]  /*11e90*/  LDS.128 R52, [R75+UR6+0x800] ;  /* 0x000800064b347984 */ /* 0x0006a20008000c00 */
[----:B------:R-:W-:-:S02]  /*11ea0*/  ISETP.GE.AND P0, PT, R62, R73, PT ;  /* 0x000000493e00720c */ /* 0x000fc40003f06270 */
[C---:B------:R-:W-:Y:S01]  /*11eb0*/  ISETP.GE.AND P6, PT, R72.reuse, R73, PT ;  /* 0x000000494800720c */ /* 0x040fe20003fc6270 */
[----:B------:R3:W4:Y:S01]  /*11ec0*/  LDS.128 R48, [R75+UR6+0x1000] ;  /* 0x001000064b307984 */ /* 0x0007220008000c00 */
[----:B------:R-:W-:-:S03]  /*11ed0*/  IADD3 R0, PT, PT, R72, 0x30, RZ ;  /* 0x0000003048007810 */ /* 0x000fc60007ffe0ff */
        /* <DEDUP_REMOVED lines=13> */
[----:B------:R-:W-:-:S05]  /*11fb0*/  IMAD R63, R2, R63, RZ ;  /* 0x0000003f023f7224 */ /* 0x000fca00078e02ff */
[----:B------:R-:W-:Y:S02]  /*11fc0*/  IADD3 R65, P1, PT, R6, R63, RZ ;  /* 0x0000003f06417210 */ /* 0x000fe40007f3e0ff */
[----:B------:R3:W1:Y:S02]  /*11fd0*/  LDS.128 R4, [R75+UR6+0x7000] ;  /* 0x007000064b047984 */ /* 0x0006640008000c00 */
[----:B------:R-:W-:Y:S02]  /*11fe0*/  LEA.HI.X.SX32 R63, R63, RZ, 0x1, P1 ;  /* 0x000000ff3f3f7211 */ /* 0x000fe400008f0eff */
[----:B------:R-:W-:-:S04]  /*11ff0*/  LEA R76, P1, R65, R60, 0x2 ;  /* 0x0000003c414c7211 */ /* 0x000fc800078210ff */
[----:B------:R-:W-:Y:S02]  /*12000*/  LEA.HI.X R77, R65, R61, R63, 0x2, P1 ;  /* 0x0000003d414d7211 */ /* 0x000fe400008f143f */
[----:B------:R-:W-:Y:S01]  /*12010*/  LOP3.LUT P1, RZ, R157, 0x3, RZ, 0xc0, !PT ;  /* 0x000000039dff7812 */ /* 0x000fe2000782c0ff */
[----:B------:R3:W1:Y:S04]  /*12020*/  LDS.128 R64, [R75+UR6+0x3800] ;  /* 0x003800064b407984 */ /* 0x0006680008000c00 */
[----:B------:R3:W1:Y:S08]  /*12030*/  LDS.128 R60, [R75+UR6+0x7800] ;  /* 0x007800064b3c7984 */ /* 0x0006700008000c00 */
[----:B--2-4-:R-:W-:Y:S05]  /*12040*/  @P1 BRA `(.L_x_12393) ;  /* 0x0000000000281947 */ /* 0x014fea0003800000 */
        /* <DEDUP_REMOVED lines=10> */
.L_x_12393:
[----:B------:R-:W-:Y:S05]  /*120f0*/  BSYNC.RECONVERGENT B0 ;  /* 0x0000000000007941 */ /* 0x000fea0003800200 */
.L_x_12392:
        /* <DEDUP_REMOVED lines=18> */
[----:B--23--:R-:W-:Y:S05]  /*12220*/  @P6 RET.REL.NODEC R156 `(_ZN5flash24flash_fwd_splitkv_kernelI23Flash_fwd_kernel_traitsILi128ELi64ELi64ELi4ELb0ELb0EN7cutlass6half_tE19Flash_kernel_traitsILi128ELi64ELi64ELi4ES3_EELb0ELb0ELb0ELb0ELb1ELb0ELb1ELb1EEEvNS_16Flash_fwd_paramsE) ;  /* 0xfffffedc9c746950 */ /* 0x00cfea0003c3ffff */
[----:B------:R-:W-:Y:S01]  /*12230*/  MOV R157, 0x0 ;  /* 0x00000000009d7802 */ /* 0x000fe20000000f00 */
[----:B------:R-:W-:Y:S04]  /*12240*/  ST.E.128 desc[UR4][R76.64+0x7000], R64 ;  /* 0x007000404c007985 */ /* 0x000fe8000c101d04 */
[----:B------:R1:W-:Y:S02]  /*12250*/  ST.E.128 desc[UR4][R76.64+0x7100], R60 ;  /* 0x0071003c4c007985 */ /* 0x0003e4000c101d04 */
[----:B-1----:R-:W-:Y:S05]  /*12260*/  RET.REL.NODEC R156 `(_ZN5flash24flash_fwd_splitkv_kernelI23Flash_fwd_kernel_traitsILi128ELi64ELi64ELi4ELb0ELb0EN7cutlass6half_tE19Flash_kernel_traitsILi128ELi64ELi64ELi4ES3_EELb0ELb0ELb0ELb0ELb1ELb0ELb1ELb1EEEvNS_16Flash_fwd_paramsE) ;  /* 0xfffffedc9c647950 */ /* 0x002fea0003c3ffff */
.L_x_12391:
[----:B------:R-:W-:Y:S01]  /*12270*/  MOV R5, 0x2 ;  /* 0x0000000200057802 */ /* 0x000fe20000000f00 */
[----:B------:R-:W-:Y:S01]  /*12280*/  IMAD.MOV.U32 R6, RZ, RZ, -0x1 ;  /* 0xffffffffff067424 */ /* 0x000fe200078e00ff */
[----:B------:R-:W-:-:S07]  /*12290*/  MOV R2, 0x1f ;  /* 0x0000001f00027802 */ /* 0x000fce0000000f00 */
[----:B-1---5:R-:W-:Y:S05]  /*122a0*/  WARPSYNC.COLLECTIVE R6, `(.L_x_12394) ;  /* 0x0000000006087348 */ /* 0x022fea0003c00000 */
[----:B------:R2:W3:Y:S02]  /*122b0*/  SHFL.BFLY P0, R8, R171, R5, R2 ;  /* 0x0c000005ab087389 */ /* 0x0004e40000000002 */
[----:B-123-5:R-:W-:Y:S05]  /*122c0*/  ENDCOLLECTIVE ;  /* 0x000000000000791b */ /* 0x02efea0003800000 */
.L_x_12394:
[----:B------:R-:W-:Y:S02]  /*122d0*/  MOV R4, R8 ;  /* 0x0000000800047202 */ /* 0x000fe40000000f00 */
[----:B------:R-:W-:-:S03]  /*122e0*/  MOV R5, 0x1 ;  /* 0x0000000100057802 */ /* 0x000fc60000000f00 */
[----:B------:R-:W-:-:S04]  /*122f0*/  FADD.FTZ R9, R4, R171 ;  /* 0x000000ab04097221 */ /* 0x000fc80000010000 */
[----:B------:R-:W-:-:S07]  /*12300*/  IMAD.MOV.U32 R171, RZ, RZ, R9 ;  /* 0x000000ffffab7224 */ /* 0x000fce00078e0009 */
[----:B------:R-:W-:Y:S05]  /*12310*/  WARPSYNC.COLLECTIVE R6, `(.L_x_12395) ;  /* 0x0000000006087348 */ /* 0x000fea0003c00000 */
[----:B------:R1:W2:Y:S02]  /*12320*/  SHFL.BFLY P0, R8, R171, R5, R2 ;  /* 0x0c000005ab087389 */ /* 0x0002a40000000002 */
[----:B-12---:R-:W-:Y:S05]  /*12330*/  ENDCOLLECTIVE ;  /* 0x000000000000791b */ /* 0x006fea0003800000 */
.L_x_12395:
[----:B------:R-:W-:Y:S01]  /*12340*/  MOV R171, R169 ;  /* 0x000000a900ab7202 */ /* 0x000fe20000000f00 */
[----:B------:R-:W-:Y:S01]  /*12350*/  IMAD.MOV.U32 R4, RZ, RZ, R8 ;  /* 0x000000ffff047224 */ /* 0x000fe200078e0008 */
[----:B------:R-:W-:-:S03]  /*12360*/  MOV R5, 0x2 ;  /* 0x0000000200057802 */ /* 0x000fc60000000f00 */
[----:B------:R-:W-:-:S07]  /*12370*/  FADD.FTZ R4, R9, R4 ;  /* 0x0000000409047221 */ /* 0x000fce0000010000 */
[----:B------:R-:W-:Y:S05]  /*12380*/  WARPSYNC.COLLECTIVE R6, `(.L_x_12396) ;  /* 0x0000000006087348 */ /* 0x000fea0003c00000 */
[----:B------:R1:W2:Y:S02]  /*12390*/  SHFL.BFLY P0, R8, R171, R5, R2 ;  /* 0x0c000005ab087389 */ /* 0x0002a40000000002 */
[----:B-12---:R-:W-:Y:S05]  /*123a0*/  ENDCOLLECTIVE ;  /* 0x000000000000791b */ /* 0x006fea0003800000 */
.L_x_12396:
[----:B------:R-:W-:Y:S01]  /*123b0*/  FADD.FTZ R7, R8, R169 ;  /* 0x000000a908077221 */ /* 0x000fe20000010000 */
[----:B------:R-:W-:-:S03]  /*123c0*/  MOV R5, 0x1 ;  /* 0x0000000100057802 */ /* 0x000fc60000000f00 */
[----:B------:R-:W-:-:S07]  /*123d0*/  IMAD.MOV.U32 R171, RZ, RZ, R7 ;  /* 0x000000ffffab7224 */ /* 0x000fce00078e0007 */
[----:B------:R-:W-:Y:S05]  /*123e0*/  WARPSYNC.COLLECTIVE R6, `(.L_x_12397) ;  /* 0x0000000006087348 */ /* 0x000fea0003c00000 */
[----:B------:R1:W2:Y:S02]  /*123f0*/  SHFL.BFLY P0, R8, R171, R5, R2 ;  /* 0x0c000005ab087389 */ /* 0x0002a40000000002 */
[----:B-12---:R-:W-:Y:S05]  /*12400*/  ENDCOLLECTIVE ;  /* 0x000000000000791b */ /* 0x006fea0003800000 */
.L_x_12397:
[----:B------:R-:W-:Y:S01]  /*12410*/  MOV R10, R8 ;  /* 0x00000008000a7202 */ /* 0x000fe20000000f00 */
[----:B------:R-:W-:Y:S06]  /*12420*/  BRA `(.L_x_12398) ;  /* 0xffffffec00f47947 */ /* 0x000fec000383ffff */
.L_x_12399:
        /* <DEDUP_REMOVED lines=13> */
.L_x_14992:


//--------------------- .text._ZN5flash24flash_fwd_splitkv_kernelI23Flash_fwd_kernel_traitsILi128ELi64ELi64ELi4ELb0ELb0EN7cutlass6half_tE19Flash_kernel_traitsILi128ELi64ELi64ELi4ES3_EELb0ELb0ELb0ELb0ELb1ELb1ELb1ELb1EEEvNS_16Flash_fwd_paramsE --------------------------
	.section	.text._ZN5flash24flash_fwd_splitkv_kernelI23Flash_fwd_kernel_traitsILi128ELi64ELi64ELi4ELb0ELb0EN7cutlass6half_tE19Flash_kernel_traitsILi128ELi64ELi64ELi4ES3_EELb0ELb0ELb0ELb0ELb1ELb1ELb1ELb1EEEvNS_16Flash_fwd_paramsE,"ax",@progbits
	.align	128
        .global         _ZN5flash24flash_fwd_splitkv_kernelI23Flash_fwd_kernel_traitsILi128ELi64ELi64ELi4ELb0ELb0EN7cutlass6half_tE19Flash_kernel_traitsILi128ELi64ELi64ELi4ES3_EELb0ELb0ELb0ELb0ELb1ELb1ELb1ELb1EEEvNS_16Flash_fwd_paramsE
        .type           _ZN5flash24flash_fwd_splitkv_kernelI23Flash_fwd_kernel_traitsILi128ELi64ELi64ELi4ELb0ELb0EN7cutlass6half_tE19Flash_kernel_traitsILi128ELi64ELi64ELi4ES3_EELb0ELb0ELb0ELb0ELb1ELb1ELb1ELb1EEEvNS_16Flash_fwd_paramsE,@function
        .size           _ZN5flash24flash_fwd_splitkv_kernelI23Flash_fwd_kernel_traitsILi128ELi64ELi64ELi4ELb0ELb0EN7cutlass6half_tE19Flash_kernel_traitsILi128ELi64ELi64ELi4ES3_EELb0ELb0ELb0ELb0ELb1ELb1ELb1ELb1EEEvNS_16Flash_fwd_paramsE,(.L_x_14993 - _ZN5flash24flash_fwd_splitkv_kernelI23Flash_fwd_kernel_traitsILi128ELi64ELi64ELi4ELb0ELb0EN7cutlass6half_tE19Flash_kernel_traitsILi128ELi64ELi64ELi4ES3_EELb0ELb0ELb0ELb0ELb1ELb1ELb1ELb1EEEvNS_16Flash_fwd_paramsE)
        .other          _ZN5flash24flash_fwd_splitkv_kernelI23Flash_fwd_kernel_traitsILi128ELi64ELi64ELi4ELb0ELb0EN7cutlass6half_tE19Flash_kernel_traitsILi128ELi64ELi64ELi4ES3_EELb0ELb0ELb0ELb0ELb1ELb1ELb1ELb1EEEvNS_16Flash_fwd_paramsE,@"STO_CUDA_ENTRY STV_DEFAULT"
_ZN5flash24flash_fwd_splitkv_kernelI23Flash_fwd_kernel_traitsILi128ELi64ELi64ELi4ELb0ELb0EN7cutlass6half_tE19Flash_kernel_traitsILi128ELi64ELi64ELi4ES3_EELb0ELb0ELb0ELb0ELb1ELb1ELb1ELb1EEEvNS_16Flash_fwd_paramsE:
.text._ZN5flash24flash_fwd_splitkv_kernelI23Flash_fwd_kernel_traitsILi128ELi64ELi64ELi4ELb0ELb0EN7cutlass6half_tE19Flash_kernel_traitsILi128ELi64ELi64ELi4ES3_EELb0ELb0ELb0ELb0ELb1ELb1ELb1ELb1EEEvNS_16Flash_fwd_paramsE:
        /* <DEDUP_REMOVED lines=29> */
[----:B------:R-:W-:Y:S05]  /*01d0*/  CALL.REL.NOINC `($_ZN5flash24flash_fwd_splitkv_kernelI23Flash_fwd_kernel_traitsILi128ELi64ELi64ELi4ELb0ELb0EN7cutlass6half_tE19Flash_kernel_traitsILi128ELi64ELi64ELi4ES3_EELb0ELb0ELb0ELb0ELb1ELb1ELb1ELb1EEEvNS_16Flash_fwd_paramsE$_ZN5flash30compute_attn_1rowblock_splitkvI23Flash_fwd_kernel_traitsILi128ELi64ELi64ELi4ELb0ELb0EN7cutlass6half_tE19Flash_kernel_traitsILi128ELi64ELi64ELi4ES3_EELb0ELb0ELb0ELb0ELb1ELb1ELb1ELb1ENS_16Flash_fwd_paramsEEEvRKT8_iiiii) ;  /* 0x0000000000087944 */ /* 0x000fea0003c00000 */
[----:B------:R-:W-:Y:S05]  /*01e0*/  BSYNC.RECONVERGENT B3 ;  /* 0x0000000000037941 */ /* 0x000fea0003800200 */
.L_x_12400:
[----:B------:R-:W-:Y:S05]  /*01f0*/  EXIT ;  /* 0x000000000000794d */ /* 0x000fea0003800000 */
        .type           $_ZN5flash24flash_fwd_splitkv_kernelI23Flash_fwd_kernel_traitsILi128ELi64ELi64ELi4ELb0ELb0EN7cutlass6half_tE19Flash_kernel_traitsILi128ELi64ELi64ELi4ES3_EELb0ELb0ELb0ELb0ELb1ELb1ELb1ELb1EEEvNS_16Flash_fwd_paramsE$_ZN5flash30compute_attn_1rowblock_splitkvI23Flash_fwd_kernel_traitsILi128ELi64ELi64ELi4ELb0ELb0EN7cutlass6half_tE19Flash_kernel_traitsILi128ELi64ELi64ELi4ES3_EELb0ELb0ELb0ELb0ELb1ELb1ELb1ELb1ENS_16Flash_fwd_paramsEEEvRKT8_iiiii,@function
        .size           $_ZN5flash24flash_fwd_splitkv_kernelI23Flash_fwd_kernel_traitsILi128ELi64ELi64ELi4ELb0ELb0EN7cutlass6half_tE19Flash_kernel_traitsILi128ELi64ELi64ELi4ES3_EELb0ELb0ELb0ELb0ELb1ELb1ELb1ELb1EEEvNS_16Flash_fwd_paramsE$_ZN5flash30compute_attn_1rowblock_splitkvI23Flash_fwd_kernel_traitsILi128ELi64ELi64ELi4ELb0ELb0EN7cutlass6half_tE19Flash_kernel_traitsILi128ELi64ELi64ELi4ES3_EELb0ELb0ELb0ELb0ELb1ELb1ELb1ELb1ENS_16Flash_fwd_paramsEEEvRKT8_iiiii,(.L_x_14993 - $_ZN5flash24flash_fwd_splitkv_kernelI23Flash_fwd_kernel_traitsILi128ELi64ELi64ELi4ELb0ELb0EN7cutlass6half_tE19Flash_kernel_traitsILi128ELi64ELi64ELi4ES3_EELb0ELb0ELb0ELb0ELb1ELb1ELb1ELb1EEEvNS_16Flash_fwd_paramsE$_ZN5flash30compute_attn_1rowblock_splitkvI23Flash_fwd_kernel_traitsILi128ELi64ELi64ELi4ELb0ELb0EN7cutlass6half_tE19Flash_kernel_traitsILi128ELi64ELi64ELi4ES3_EELb0ELb0ELb0ELb0ELb1ELb1ELb1ELb1ENS_16Flash_fwd_paramsEEEvRKT8_iiiii)
$_ZN5flash24flash_fwd_splitkv_kernelI23Flash_fwd_kernel_traitsILi128ELi64ELi64ELi4ELb0ELb0EN7cutlass6half_tE19Flash_kernel_traitsILi128ELi64ELi64ELi4ES3_EELb0ELb0ELb0ELb0ELb1ELb1ELb1ELb1EEEvNS_16Flash_fwd_paramsE$_ZN5flash30compute_attn_1rowblock_splitkvI23Flash_fwd_kernel_traitsILi128ELi64ELi64ELi4ELb0ELb0EN7cutlass6half_tE19Flash_kernel_traitsILi128ELi64ELi64ELi4ES3_EELb0ELb0ELb0ELb0ELb1ELb1ELb1ELb1ENS_16Flash_fwd_paramsEEEvRKT8_iiiii:
        /* <DEDUP_REMOVED lines=39> */
.L_x_12402:
[----:B------:R-:W-:Y:S05]  /*0470*/  BSYNC.RECONVERGENT B0 ;  /* 0x0000000000007941 */ /* 0x000fea0003800200 */
.L_x_12401:
[----:B------:R-:W-:Y:S04]  /*0480*/  BSSY.RECONVERGENT B0, `(.L_x_12403) ;  /* 0x0000007000007945 */ /* 0x000fe80003800200 */
[----:B------:R-:W-:Y:S05]  /*0490*/  @!P3 BRA `(.L_x_12404) ;  /* 0x000000000014b947 */ /* 0x000fea0003800000 */
[----:B------:R-:W4:Y:S02]  /*04a0*/  LD.E.U8 R0, desc[UR4][R100.64+0x1b2] ;  /* 0x0001b20464007980 */ /* 0x000f24000c101100 */
[----:B----4-:R-:W-:-:S13]  /*04b0*/  ISETP.NE.AND P1, PT, R0, RZ, PT ;  /* 0x000000ff0000720c */ /* 0x010fda0003f25270 */
[----:B------:R-:W4:Y:S02]  /*04c0*/  @P1 LD.E R7, desc[UR4][R16.64+0x4] ;  /* 0x0000040410071980 */ /* 0x000f24000c101900 */
[----:B----45:R-:W-:-:S06]  /*04d0*/  @P1 IADD3 R84, PT, PT, R7, -R12, RZ ;  /* 0x8000000c07541210 */ /* 0x030fcc0007ffe0ff */
[----:B------:R4:W5:Y:S02]  /*04e0*/  @!P1 LD.E R84, desc[UR4][R16.64] ;  /* 0x0000000410549980 */ /* 0x000964000c101900 */
.L_x_12404:
[----:B------:R-:W-:Y:S05]  /*04f0*/  BSYNC.RECONVERGENT B0 ;  /* 0x0000000000007941 */ /* 0x000fea0003800200 */
.L_x_12403:
        /* <DEDUP_REMOVED lines=9> */
.L_x_12406:
[----:B------:R-:W5:Y:S01]  /*0590*/  LD.E.64 R2, desc[UR4][R100.64+0x108] ;  /* 0x0001080464027980 */ /* 0x000f62000c101b00 */
[----:B------:R-:W-:Y:S01]  /*05a0*/  BSSY.RECONVERGENT B0, `(.L_x_12408) ;  /* 0x0000006000007945 */ /* 0x000fe20003800200 */
[----:B-----5:R-:W-:-:S04]  /*05b0*/  ISETP.NE.U32.AND P0, PT, R2, RZ, PT ;  /* 0x000000ff0200720c */ /* 0x020fc80003f05070 */
[----:B------:R-:W-:Y:S01]  /*05c0*/  ISETP.NE.AND.EX P0, PT, R3, RZ, PT, P0 ;  /* 0x000000ff0300720c */ /* 0x000fe20003f05300 */
[----:B------:R-:W-:-:S12]  /*05d0*/  IMAD.MOV.U32 R3, RZ, RZ, RZ ;  /* 0x000000ffff037224 */ /* 0x000fd800078e00ff */
[----:B------:R-:W-:Y:S05]  /*05e0*/  @!P0 BRA `(.L_x_12409) ;  /* 0x0000000000048947 */ /* 0x000fea0003800000 */
[----:B------:R1:W5:Y:S02]  /*05f0*/  LD.E R3, desc[UR4][R100.64+0xbc] ;  /* 0x0000bc0464037980 */ /* 0x000364000c101900 */
.L_x_12409:
[----:B------:R-:W-:Y:S05]  /*0600*/  BSYNC.RECONVERGENT B0 ;  /* 0x0000000000007941 */ /* 0x000fea0003800200 */
.L_x_12408:
[----:B-----5:R-:W-:Y:S02]  /*0610*/  IADD3 R78, PT, PT, R84, R3, RZ ;  /* 0x00000003544e7210 */ /* 0x020fe40007ffe0ff */
.L_x_12407:
[----:B------:R-:W-:Y:S05]  /*0620*/  BSYNC.RECONVERGENT B1 ;  /* 0x0000000000017941 */ /* 0x000fea0003800200 */
.L_x_12405:
[----:B------:R-:W-:Y:S01]  /*0630*/  IMAD.SHL.U32 R160, R5, 0x40, RZ ;  /* 0x0000004005a07824 */ /* 0x000fe200078e00ff */
[----:B------:R-:W-:Y:S01]  /*0640*/  MOV R2, R156 ;  /* 0x0000009c00027202 */ /* 0x000fe20000000f00 */
[----:B------:R-:W-:-:S03]  /*0650*/  IMAD.MOV.U32 R3, RZ, RZ, 0x0 ;  /* 0x00000000ff037424 */ /* 0x000fc600078e00ff */
[----:B------:R-:W-:-:S13]  /*0660*/  ISETP.GT.AND P0, PT, R161, R160, PT ;  /* 0x000000a0a100720c */ /* 0x000fda0003f04270 */
[----:B-1234-:R-:W-:Y:S05]  /*0670*/  @!P0 RET.REL.NODEC R2 `(_ZN5flash24flash_fwd_splitkv_kernelI23Flash_fwd_kernel_traitsILi128ELi64ELi64ELi4ELb0ELb0EN7cutlass6half_tE19Flash_kernel_traitsILi128ELi64ELi64ELi4ES3_EELb0ELb0ELb0ELb0ELb1ELb1ELb1ELb1EEEvNS_16Flash_fwd_paramsE) ;  /* 0xfffffff802608950 */ /* 0x01efea0003c3ffff */
        /* <DEDUP_REMOVED lines=118> */
[----:B-1----:R-:W-:Y:S05]  /*0de0*/  @P0 RET.REL.NODEC R156 `(_ZN5flash24flash_fwd_splitkv_kernelI23Flash_fwd_kernel_traitsILi128ELi64ELi64ELi4ELb0ELb0EN7cutlass6half_tE19Flash_kernel_traitsILi128ELi64ELi64ELi4ES3_EELb0ELb0ELb0ELb0ELb1ELb1ELb1ELb1EEEvNS_16Flash_fwd_paramsE) ;  /* 0xfffffff09c840950 */ /* 0x002fea0003c3ffff */
[----:B------:R-:W-:Y:S02]  /*0df0*/  MOV R3, 0xff800000 ;  /* 0xff80000000037802 */ /* 0x000fe40000000f00 */
[----:B------:R-:W-:-:S03]  /*0e00*/  MOV R157, 0x0 ;  /* 0x00000000009d7802 */ /* 0x000fc60000000f00 */
[----:B------:R1:W-:Y:S02]  /*0e10*/  ST.E desc[UR4][R6.64+0xe0], R3 ;  /* 0x0000e00306007985 */ /* 0x0003e4000c101904 */
[----:B-1----:R-:W-:Y:S05]  /*0e20*/  RET.REL.NODEC R156 `(_ZN5flash24flash_fwd_splitkv_kernelI23Flash_fwd_kernel_traitsILi128ELi64ELi64ELi4ELb0ELb0EN7cutlass6half_tE19Flash_kernel_traitsILi128ELi64ELi64ELi4ES3_EELb0ELb0ELb0ELb0ELb1ELb1ELb1ELb1EEEvNS_16Flash_fwd_paramsE) ;  /* 0xfffffff09c747950 */ /* 0x002fea0003c3ffff */
.L_x_12410:
        /* <DEDUP_REMOVED lines=101> */
.L_x_12412:
        /* <DEDUP_REMOVED lines=80> */
.L_x_12413:
[----:B------:R-:W-:Y:S05]  /*1980*/  BSYNC.RECONVERGENT B0 ;  /* 0x0000000000007941 */ /* 0x000fea0003800200 */
.L_x_12411:
        /* <DEDUP_REMOVED lines=208> */
.L_x_12437:
        /* <DEDUP_REMOVED lines=19> */
[----:B------:R-:W-:Y:S02]  /*27c0*/  @P6 LEA.HI.X R27, R128, R83, R129, 0x5, P1 ;  /* 0x00000053801b6211 */ /* 0x000fe400008f2c81 */
[C---:B------:R-:W-:Y:S02]  /*27d0*/  @P6 LEA R30, P1, R80.reuse, R94, 0x1 ;  /* 0x0000005e501e6211 */ /* 0x040fe400078208ff */
        /* <DEDUP_REMOVED lines=71> */
.L_x_12416:
        /* <DEDUP_REMOVED lines=111> */
.L_x_12420:
[----:B------:R-:W-:Y:S05]  /*3340*/  BSYNC.RECONVERGENT B0 ;  /* 0x0000000000007941 */ /* 0x000fea0003800200 */
.L_x_12419:
        /* <DEDUP_REMOVED lines=104> */
.L_x_12422:
[----:B------:R-:W-:Y:S05]  /*39d0*/  BSYNC.RECONVERGENT B0 ;  /* 0x0000000000007941 */ /* 0x000fea0003800200 */
.L_x_12421:
        /* <DEDUP_REMOVED lines=108> */
.L_x_12424:
[----:B------:R-:W-:Y:S05]  /*40a0*/  BSYNC.RECONVERGENT B0 ;  /* 0x0000000000007941 */ /* 0x000fea0003800200 */
.L_x_12423:
        /* <DEDUP_REMOVED lines=112> */
.L_x_12426:
[----:B------:R-:W-:Y:S05]  /*47b0*/  BSYNC.RECONVERGENT B0 ;  /* 0x0000000000007941 */ /* 0x000fea0003800200 */
.L_x_12425:
[----:B------:R-:W5:Y:S02]  /*47c0*/  LD.E R3, desc[UR4][R100.64+0xd0] ;  /* 0x0000d00464037980 */ /* 0x000f64000c101900 */
[----:B-----5:R-:W-:Y:S05]  /*47d0*/  IMAD.U32 R3, R3, -0x20, RZ ;  /* 0xffffffe003037824 */ /* 0x020fea00078e00ff */
[C---:B------:R-:W-:Y:S02]  /*47e0*/  LEA R22, P1, R3.reuse, R22, 0x1 ;  /* 0x0000001603167211 */ /* 0x040fe400078208ff */
[C---:B------:R-:W-:Y:S02]  /*47f0*/  LEA R58, P0, R3.reuse, R58, 0x1 ;  /* 0x0000003a033a7211 */ /* 0x040fe400078008ff */
[C---:B------:R-:W-:Y:S02]  /*4800*/  LEA.HI.X.SX32 R23, R3.reuse, R23, 0x1, P1 ;  /* 0x0000001703177211 */ /* 0x040fe400008f0eff */
[----:B------:R-:W-:Y:S01]  /*4810*/  LEA.HI.X.SX32 R59, R3, R59, 0x1, P0 ;  /* 0x0000003b033b7211 */ /* 0x000fe200000f0eff */
[----:B------:R-:W-:Y:S05]  /*4820*/  BRA `(.L_x_12417) ;  /* 0x0000002c00987947 */ /* 0x000fea0003800000 */
.L_x_12418:
        /* <DEDUP_REMOVED lines=182> */
.L_x_12428:
[----:B------:R-:W-:Y:S05]  /*5390*/  BSYNC.RECONVERGENT B0 ;  /* 0x0000000000007941 */ /* 0x000fea0003800200 */
.L_x_12427:
        /* <DEDUP_REMOVED lines=182> */
.L_x_12430:
[----:B------:R-:W-:Y:S05]  /*5f00*/  BSYNC.RECONVERGENT B0 ;  /* 0x0000000000007941 */ /* 0x000fea0003800200 */
.L_x_12429:
        /* <DEDUP_REMOVED lines=182> */
.L_x_12432:
[----:B------:R-:W-:Y:S05]  /*6a70*/  BSYNC.RECONVERGENT B0 ;  /* 0x0000000000007941 */ /* 0x000fea0003800200 */
.L_x_12431:
        /* <DEDUP_REMOVED lines=185> */
.L_x_12434:
[----:B------:R-:W-:Y:S05]  /*7610*/  BSYNC.RECONVERGENT B0 ;  /* 0x0000000000007941 */ /* 0x000fea0003800200 */
.L_x_12433:
[----:B------:R-:W5:Y:S01]  /*7620*/  LD.E R3, desc[UR4][R100.64+0xd0] ;  /* 0x0000d00464037980 */ /* 0x000f62000c101900 */
[----:B------:R-:W-:Y:S02]  /*7630*/  IMAD.MOV.U32 R89, RZ, RZ, R85 ;  /* 0x000000ffff597224 */ /* 0x000fe400078e0055 */
[----:B-----5:R-:W-:Y:S05]  /*7640*/  IMAD.U32 R3, R3, -0x20, RZ ;  /* 0xffffffe003037824 */ /* 0x020fea00078e00ff */
[C---:B------:R-:W-:Y:S02]  /*7650*/  LEA R90, P1, R3.reuse, R90, 0x1 ;  /* 0x0000005a035a7211 */ /* 0x040fe400078208ff */
[C---:B------:R-:W-:Y:S02]  /*7660*/  LEA R88, P0, R3.reuse, R88, 0x1 ;  /* 0x0000005803587211 */ /* 0x040fe400078008ff */
[C---:B------:R-:W-:Y:S02]  /*7670*/  LEA.HI.X.SX32 R91, R3.reuse, R91, 0x1, P1 ;  /* 0x0000005b035b7211 */ /* 0x040fe400008f0eff */
[----:B------:R-:W-:Y:S09]  /*7680*/  LEA.HI.X.SX32 R85, R3, R89, 0x1, P0 ;  /* 0x0000005903557211 */ /* 0x000ff200000f0eff */
.L_x_12417:
[----:B------:R-:W-:Y:S05]  /*7690*/  BSYNC.RECONVERGENT B1 ;  /* 0x0000000000017941 */ /* 0x000fea0003800200 */
.L_x_12415:
        /* <DEDUP_REMOVED lines=101> */
.L_x_12436:
[----:B------:R-:W-:Y:S05]  /*7cf0*/  BSYNC.RECONVERGENT B0 ;  /* 0x0000000000007941 */ /* 0x000fea0003800200 */
.L_x_12435:
[----:B------:R-:W-:Y:S05]  /*7d00*/  @P3 BRA `(.L_x_12437) ;  /* 0xffffffa800603947 */ /* 0x000fea000383ffff */
.L_x_12414:
        /* <DEDUP_REMOVED lines=34> */
.L_x_12441:
[----:B------:R-:W-:Y:S05]  /*7f30*/  BSYNC.RECONVERGENT B0 ;  /* 0x0000000000007941 */ /* 0x000fea0003800200 */
.L_x_12440:
        /* <DEDUP_REMOVED lines=10> */
.L_x_12439:
        /* <DEDUP_REMOVED lines=78> */
.L_x_12447:
[----:B------:R-:W-:Y:S05]  /*84c0*/  BSYNC.RECONVERGENT B0 ;  /* 0x0000000000007941 */ /* 0x000fea0003800200 */
.L_x_12446:
        /* <DEDUP_REMOVED lines=46> */
.L_x_12449:
[----:B------:R-:W-:Y:S05]  /*87b0*/  BSYNC.RECONVERGENT B0 ;  /* 0x0000000000007941 */ /* 0x000fea0003800200 */
.L_x_12448:
[----:B-----5:R3:W-:Y:S02]  /*87c0*/  STS.128 [R76+0x2000], R8 ;  /* 0x002000084c007388 */ /* 0x0207e40000000c00 */
.L_x_12445:
[----:B------:R-:W-:Y:S05]  /*87d0*/  BSYNC.RECONVERGENT B1 ;  /* 0x0000000000017941 */ /* 0x000fea0003800200 */
.L_x_12444:
        /* <DEDUP_REMOVED lines=50> */
.L_x_12453:
[----:B------:R-:W-:Y:S05]  /*8b00*/  BSYNC.RECONVERGENT B0 ;  /* 0x0000000000007941 */ /* 0x000fea0003800200 */
.L_x_12452:
        /* <DEDUP_REMOVED lines=46> */
.L_x_12455:
[----:B------:R-:W-:Y:S05]  /*8df0*/  BSYNC.RECONVERGENT B0 ;  /* 0x0000000000007941 */ /* 0x000fea0003800200 */
.L_x_12454:
[----:B-----5:R4:W-:Y:S02]  /*8e00*/  STS.128 [R76+0x2800], R8 ;  /* 0x002800084c007388 */ /* 0x0209e40000000c00 */
.L_x_12451:
[----:B------:R-:W-:Y:S05]  /*8e10*/  BSYNC.RECONVERGENT B1 ;  /* 0x0000000000017941 */ /* 0x000fea0003800200 */
.L_x_12450:
        /* <DEDUP_REMOVED lines=50> */
.L_x_12459:
[----:B------:R-:W-:Y:S05]  /*9140*/  BSYNC.RECONVERGENT B0 ;  /* 0x0000000000007941 */ /* 0x000fea0003800200 */
.L_x_12458:
        /* <DEDUP_REMOVED lines=46> */
.L_x_12461:
[----:B------:R-:W-:Y:S05]  /*9430*/  BSYNC.RECONVERGENT B0 ;  /* 0x0000000000007941 */ /* 0x000fea0003800200 */
.L_x_12460:
[----:B-----5:R3:W-:Y:S02]  /*9440*/  STS.128 [R76+0x3000], R8 ;  /* 0x003000084c007388 */ /* 0x0207e40000000c00 */
.L_x_12457:
[----:B------:R-:W-:Y:S05]  /*9450*/  BSYNC.RECONVERGENT B1 ;  /* 0x0000000000017941 */ /* 0x000fea0003800200 */
.L_x_12456:
        /* <DEDUP_REMOVED lines=51> */
.L_x_12463:
[----:B------:R-:W-:Y:S05]  /*9790*/  BSYNC.RECONVERGENT B0 ;  /* 0x0000000000007941 */ /* 0x000fea0003800200 */
.L_x_12462:
        /* <DEDUP_REMOVED lines=45> */
.L_x_12465:
[----:B------:R-:W-:Y:S05]  /*9a70*/  BSYNC.RECONVERGENT B0 ;  /* 0x0000000000007941 */ /* 0x000fea0003800200 */
.L_x_12464:
[----:B-----5:R3:W-:Y:S01]  /*9a80*/  STS.128 [R76+0x3800], R8 ;  /* 0x003800084c007388 */ /* 0x0207e20000000c00 */
[----:B------:R-:W-:Y:S05]  /*9a90*/  BRA `(.L_x_12442) ;  /* 0x0000002800d47947 */ /* 0x000fea0003800000 */
.L_x_12443:
        /* <DEDUP_REMOVED lines=89> */
.L_x_12469:
[----:B------:R-:W-:Y:S05]  /*a030*/  BSYNC.RECONVERGENT B0 ;  /* 0x0000000000007941 */ /* 0x000fea0003800200 */
.L_x_12468:
        /* <DEDUP_REMOVED lines=82> */
.L_x_12471:
[----:B------:R-:W-:Y:S05]  /*a560*/  BSYNC.RECONVERGENT B0 ;  /* 0x0000000000007941 */ /* 0x000fea0003800200 */
.L_x_12470:
[----:B-----5:R3:W-:Y:S02]  /*a570*/  STS.128 [R76+0x2000], R28 ;  /* 0x0020001c4c007388 */ /* 0x0207e40000000c00 */
.L_x_12467:
[----:B------:R-:W-:Y:S05]  /*a580*/  BSYNC.RECONVERGENT B1 ;  /* 0x0000000000017941 */ /* 0x000fea0003800200 */
.L_x_12466:
        /* <DEDUP_REMOVED lines=86> */
.L_x_12475:
[----:B------:R-:W-:Y:S05]  /*aaf0*/  BSYNC.RECONVERGENT B0 ;  /* 0x0000000000007941 */ /* 0x000fea0003800200 */
.L_x_12474:
        /* <DEDUP_REMOVED lines=83> */
.L_x_12477:
[----:B------:R-:W-:Y:S05]  /*b030*/  BSYNC.RECONVERGENT B0 ;  /* 0x0000000000007941 */ /* 0x000fea0003800200 */
.L_x_12476:
[----:B-----5:R3:W-:Y:S02]  /*b040*/  STS.128 [R76+0x2800], R28 ;  /* 0x0028001c4c007388 */ /* 0x0207e40000000c00 */
.L_x_12473:
[----:B------:R-:W-:Y:S05]  /*b050*/  BSYNC.RECONVERGENT B1 ;  /* 0x0000000000017941 */ /* 0x000fea0003800200 */
.L_x_12472:
        /* <DEDUP_REMOVED lines=86> */
.L_x_12481:
[----:B------:R-:W-:Y:S05]  /*b5c0*/  BSYNC.RECONVERGENT B0 ;  /* 0x0000000000007941 */ /* 0x000fea0003800200 */
.L_x_12480:
        /* <DEDUP_REMOVED lines=83> */
.L_x_12483:
[----:B------:R-:W-:Y:S05]  /*bb00*/  BSYNC.RECONVERGENT B0 ;  /* 0x0000000000007941 */ /* 0x000fea0003800200 */
.L_x_12482:
[----:B-----5:R3:W-:Y:S02]  /*bb10*/  STS.128 [R76+0x3000], R28 ;  /* 0x0030001c4c007388 */ /* 0x0207e40000000c00 */
.L_x_12479:
[----:B------:R-:W-:Y:S05]  /*bb20*/  BSYNC.RECONVERGENT B1 ;  /* 0x0000000000017941 */ /* 0x000fea0003800200 */
.L_x_12478:
        /* <DEDUP_REMOVED lines=87> */
.L_x_12485:
[----:B------:R-:W-:Y:S05]  /*c0a0*/  BSYNC.RECONVERGENT B0 ;  /* 0x0000000000007941 */ /* 0x000fea0003800200 */
.L_x_12484:
        /* <DEDUP_REMOVED lines=82> */
.L_x_12487:
[----:B------:R-:W-:Y:S05]  /*c5d0*/  BSYNC.RECONVERGENT B0 ;  /* 0x0000000000007941 */ /* 0x000fea0003800200 */
.L_x_12486:
[----:B-----5:R3:W-:Y:S02]  /*c5e0*/  STS.128 [R76+0x3800], R28 ;  /* 0x0038001c4c007388 */ /* 0x0207e40000000c00 */
.L_x_12442:
[----:B------:R-:W-:Y:S05]  /*c5f0*/  BSYNC.RECONVERGENT B2 ;  /* 0x0000000000027941 */ /* 0x000fea0003800200 */
.L_x_12438:
[----:B--2---:R-:W-:-:S05]  /*c600*/  IMAD.IADD R3, R78, 0x1, -R158 ;  /* 0x000000014e037824 */ /* 0x004fca00078e0a9e */
[-C--:B------:R-:W-:Y:S02]  /*c610*/  ISETP.GE.AND P5, PT, R26, R3.reuse, PT ;  /* 0x000000031a00720c */ /* 0x080fe40003fa6270 */
[-C--:B------:R-:W-:Y:S02]  /*c620*/  ISETP.GE.AND P3, PT, R38, R3.reuse, PT ;  /* 0x000000032600720c */ /* 0x080fe40003f66270 */
[-C--:B------:R-:W-:Y:S02]  /*c630*/  ISETP.GE.AND P4, PT, R36, R3.reuse, PT ;  /* 0x000000032400720c */ /* 0x080fe40003f86270 */
[-C--:B------:R-:W-:Y:S02]  /*c640*/  ISETP.GE.AND P6, PT, R126, R3.reuse, PT ;  /* 0x000000037e00720c */ /* 0x080fe40003fc6270 */
[-C--:B------:R-:W-:Y:S02]  /*c650*/  ISETP.GE.AND P2, PT, R26, R3.reuse, PT ;  /* 0x000000031a00720c */ /* 0x080fe40003f46270 */
[----:B------:R-:W-:-:S03]  /*c660*/  ISETP.GE.AND P1, PT, R38, R3, PT ;  /* 0x000000032600720c */ /* 0x000fc60003f26270 */
[CC--:B-1----:R-:W-:Y:S02]  /*c670*/  @!P5 LEA R4, P0, R74.reuse, R152.reuse, 0x1 ;  /* 0x000000984a04d211 */ /* 0x0c2fe400078008ff */
[----:B------:R-:W-:Y:S02]  /*c680*/  @!P3 IMAD.MOV.U32 R153, RZ, RZ, R151 ;  /* 0x000000ffff99b224 */ /* 0x000fe400078e0097 */
[----:B------:R-:W-:Y:S01]  /*c690*/  @!P5 LEA.HI.X R5, R74, R151, R75, 0x1, P0 ;  /* 0x000000974a05d211 */ /* 0x000fe200000f0c4b */
[----:B------:R-:W-:Y:S01]  /*c6a0*/  @!P3 IMAD R0, R149, 0x60, RZ ;  /* 0x000000609500b824 */ /* 0x000fe200078e02ff */
[C---:B---34-:R-:W-:Y:S01]  /*c6b0*/  @!P4 LEA R8, P0, R148.reuse, R152, 0x6 ;  /* 0x000000989408c211 */ /* 0x058fe200078030ff */
[----:B------:R-:W-:-:S03]  /*c6c0*/  @!P3 IMAD.WIDE.U32 R6, R148, 0x60, R152 ;  /* 0x000000609406b825 */ /* 0x000fc600078e0098 */
[----:B-----5:R-:W-:Y:S01]  /*c6d0*/  @!P4 LEA.HI.X R9, R148, R151, R149, 0x6, P0 ;  /* 0x000000979409c211 */ /* 0x020fe200000f3495 */
[----:B------:R-:W-:Y:S02]  /*c6e0*/  @!P6 IMAD.MOV.U32 R153, RZ, RZ, R151 ;  /* 0x000000ffff99e224 */ /* 0x000fe400078e0097 */
[----:B------:R-:W-:Y:S02]  /*c6f0*/  @!P3 IMAD.IADD R7, R0, 0x1, R7 ;  /* 0x000000010007b824 */ /* 0x000fe400078e0207 */
[----:B------:R-:W-:Y:S01]  /*c700*/  @!P1 IMAD R0, R105, 0x60, RZ ;  /* 0x0000006069009824 */ /* 0x000fe200078e02ff */
[----:B------:R-:W-:Y:S01]  /*c710*/  @!PT LDS RZ, [RZ] ;  /* 0x00000000fffff984 */ /* 0x000fe20000000800 */
[----:B------:R-:W-:Y:S01]  /*c720*/  @!PT LDS RZ, [RZ] ;  /* 0x00000000fffff984 */ /* 0x000fe20000000800 */
[----:B------:R-:W-:Y:S01]  /*c730*/  @!PT LDS RZ, [RZ] ;  /* 0x00000000fffff984 */ /* 0x000fe20000000800 */
[----:B------:R-:W-:Y:S04]  /*c740*/  @!P6 LDGSTS.E.BYPASS.LTC128B.128 [R76+0x4000], desc[UR4][R152.64] ;  /* 0x04000000984cefae */ /* 0x000fe8000b981a04 */
[----:B------:R-:W-:Y:S04]  /*c750*/  @!P6 LDGSTS.E.BYPASS.LTC128B.128 [R76+0x6000], desc[UR4][R152.64+0x80] ;  /* 0x06000080984cefae */ /* 0x000fe8000b981a04 */
[----:B------:R-:W-:Y:S04]  /*c760*/  @!P5 LDGSTS.E.BYPASS.LTC128B.128 [R76+0x4800], desc[UR4][R4.64] ;  /* 0x04800000044cdfae */ /* 0x000fe8000b981a04 */
[----:B------:R1:W-:Y:S04]  /*c770*/  @!P5 LDGSTS.E.BYPASS.LTC128B.128 [R76+0x6800], desc[UR4][R4.64+0x80] ;  /* 0x06800080044cdfae */ /* 0x0003e8000b981a04 */
[----:B------:R-:W-:Y:S04]  /*c780*/  @!P4 LDGSTS.E.BYPASS.LTC128B.128 [R76+0x5000], desc[UR4][R8.64] ;  /* 0x05000000084ccfae */ /* 0x000fe8000b981a04 */
[----:B------:R-:W-:Y:S01]  /*c790*/  @!P4 LDGSTS.E.BYPASS.LTC128B.128 [R76+0x7000], desc[UR4][R8.64+0x80] ;  /* 0x07000080084ccfae */ /* 0x000fe2000b981a04 */
[----:B------:R-:W-:Y:S01]  /*c7a0*/  ISETP.GE.AND P4, PT, R36, R3, PT ;  /* 0x000000032400720c */ /* 0x000fe20003f86270 */
[----:B------:R-:W-:-:S02]  /*c7b0*/  @!P1 IMAD.WIDE.U32 R2, R104, 0x60, R154 ;  /* 0x0000006068029825 */ /* 0x000fc400078e009a */
[----:B------:R-:W-:Y:S02]  /*c7c0*/  @!P3 LDGSTS.E.BYPASS.LTC128B.128 [R76+0x5800], desc[UR4][R6.64] ;  /* 0x05800000064cbfae */ /* 0x000fe4000b981a04 */
[----:B------:R-:W-:Y:S02]  /*c7d0*/  @!P1 IMAD.IADD R13, R0, 0x1, R3 ;  /* 0x00000001000d9824 */ /* 0x000fe400078e0203 */
[----:B------:R2:W-:Y:S01]  /*c7e0*/  @!P3 LDGSTS.E.BYPASS.LTC128B.128 [R76+0x7800], desc[UR4][R6.64+0x80] ;  /* 0x07800080064cbfae */ /* 0x0005e2000b981a04 */
[CC--:B------:R-:W-:Y:S01]  /*c7f0*/  @!P2 LEA R10, P3, R80.reuse, R154.reuse, 0x1 ;  /* 0x0000009a500aa211 */ /* 0x0c0fe200078608ff */
[----:B------:R-:W-:Y:S02]  /*c800*/  @!P1 IMAD.MOV.U32 R12, RZ, RZ, R2 ;  /* 0x000000ffff0c9224 */ /* 0x000fe400078e0002 */
[----:B------:R-:W0:Y:S01]  /*c810*/  LDGDEPBAR ;  /* 0x00000000000079af */ /* 0x000e220000000000 */
[----:B------:R-:W-:Y:S02]  /*c820*/  @!P2 LEA.HI.X R11, R80, R155, R81, 0x1, P3 ;  /* 0x0000009b500ba211 */ /* 0x000fe400018f0c51 */
[----:B-1----:R-:W-:-:S04]  /*c830*/  @!P4 LEA R4, P0, R104, R154, 0x6 ;  /* 0x0000009a6804c211 */ /* 0x002fc800078030ff */
[----:B------:R-:W-:Y:S01]  /*c840*/  @!P4 LEA.HI.X R5, R104, R155, R105, 0x6, P0 ;  /* 0x0000009b6805c211 */ /* 0x000fe200000f3469 */
[----:B------:R-:W-:-:S04]  /*c850*/  DEPBAR.LE SB0, 0x0 ;  /* 0x000080000000791a */ /* 0x000fc80000000000 */
[----:B------:R-:W-:Y:S06]  /*c860*/  BAR.SYNC.DEFER_BLOCKING 0x0 ;  /* 0x0000000000007b1d */ /* 0x000fec0000010000 */
        /* <DEDUP_REMOVED lines=29> */
[----:B------:R-:W-:Y:S01]  /*ca40*/  IMAD.SHL.U32 R0, R157, 0x20, RZ ;  /* 0x000000209d007824 */ /* 0x000fe200078e00ff */
[----:B------:R-:W-:Y:S01]  /*ca50*/  LOP3.LUT R120, R120, 0x8, R157, 0x78, !PT ;  /* 0x0000000878787812 */ /* 0x000fe200078e789d */
[----:B------:R-:W-:Y:S01]  /*ca60*/  IMAD.SHL.U32 R77, R77, 0x400, RZ ;  /* 0x000004004d4d7824 */ /* 0x000fe200078e00ff */
[----:B------:R-:W-:Y:S01]  /*ca70*/  R2P PR, R157, 0x6 ;  /* 0x000000069d007804 */ /* 0x000fe20000000000 */
[----:B--2---:R-:W-:Y:S01]  /*ca80*/  IMAD.MOV.U32 R7, RZ, RZ, 0x40 ;  /* 0x00000040ff077424 */ /* 0x004fe200078e00ff */
[----:B------:R-:W-:Y:S01]  /*ca90*/  LOP3.LUT R120, R120, 0x38, R79, 0x78, !PT ;  /* 0x0000003878787812 */ /* 0x000fe200078e784f */
[----:B-1----:R-:W-:Y:S01]  /*caa0*/  IMAD.MOV.U32 R5, RZ, RZ, 0x20 ;  /* 0x00000020ff057424 */ /* 0x002fe200078e00ff */
[----:B------:R-:W-:Y:S01]  /*cab0*/  LOP3.LUT R3, R73, 0x7c00, R0, 0xf8, !PT ;  /* 0x00007c0049037812 */ /* 0x000fe200078ef800 */
[----:B------:R-:W0:Y:S01]  /*cac0*/  LDGDEPBAR ;  /* 0x00000000000079af */ /* 0x000e220000000000 */
[----:B------:R-:W-:Y:S01]  /*cad0*/  LOP3.LUT R77, R77, 0x400, RZ, 0xc0, !PT ;  /* 0x000004004d4d7812 */ /* 0x000fe200078ec0ff */
[----:B------:R-:W-:Y:S01]  /*cae0*/  BSSY.RECONVERGENT B1, `(.L_x_12488) ;  /* 0x000015a000017945 */ /* 0x000fe20003800200 */
[----:B------:R-:W-:Y:S01]  /*caf0*/  SEL R5, R5, 0xffffffe0, !P1 ;  /* 0xffffffe005057807 */ /* 0x000fe20004800000 */
[----:B------:R-:W-:Y:S01]  /*cb00*/  IMAD.IADD R0, R72, 0x1, R3 ;  /* 0x0000000148007824 */ /* 0x000fe200078e0203 */
[----:B------:R-:W-:Y:S01]  /*cb10*/  SEL R7, R7, 0xffffffc0, !P2 ;  /* 0xffffffc007077807 */ /* 0x000fe20005000000 */
[----:B------:R-:W-:-:S02]  /*cb20*/  IMAD R146, R120, 0x2, R77 ;  /* 0x0000000278927824 */ /* 0x000fc400078e024d */
[----:B------:R-:W-:Y:S02]  /*cb30*/  IMAD R147, R0, 0x2, R57 ;  /* 0x0000000200937824 */ /* 0x000fe400078e0239 */
[----:B------:R-:W-:Y:S02]  /*cb40*/  IMAD.IADD R146, R57, 0x1, R146 ;  /* 0x0000000139927824 */ /* 0x000fe400078e0292 */
[C-C-:B------:R-:W-:Y:S01]  /*cb50*/  IMAD.IADD R145, R147.reuse, 0x1, R5.reuse ;  /* 0x0000000193917824 */ /* 0x140fe200078e0205 */
[----:B------:R-:W-:Y:S01]  /*cb60*/  LDSM.16.M88.4 R48, [R147] ;  /* 0x000000009330783b */ /* 0x000fe20000000200 */
[C---:B------:R-:W-:Y:S02]  /*cb70*/  IMAD.IADD R141, R146.reuse, 0x1, R5 ;  /* 0x00000001928d7824 */ /* 0x040fe400078e0205 */
[--C-:B------:R-:W-:Y:S01]  /*cb80*/  IMAD.IADD R144, R147, 0x1, R7.reuse ;  /* 0x0000000193907824 */ /* 0x100fe200078e0207 */
[----:B------:R-:W1:Y:S01]  /*cb90*/  LDSM.16.M88.4 R28, [R146+0x4000] ;  /* 0x00400000921c783b */ /* 0x000e620000000200 */
[----:B------:R-:W-:-:S03]  /*cba0*/  IMAD.IADD R140, R146, 0x1, R7 ;  /* 0x00000001928c7824 */ /* 0x000fc600078e0207 */
[----:B------:R-:W2:Y:S01]  /*cbb0*/  LDSM.16.M88.4 R68, [R146+0x4800] ;  /* 0x004800009244783b */ /* 0x000ea20000000200 */
[C---:B------:R-:W-:Y:S01]  /*cbc0*/  IADD3 R143, PT, PT, R5.reuse, R144, RZ ;  /* 0x00000090058f7210 */ /* 0x040fe20007ffe0ff */
[----:B------:R-:W-:Y:S02]  /*cbd0*/  IMAD.IADD R139, R5, 0x1, R140 ;  /* 0x00000001058b7824 */ /* 0x000fe400078e028c */
[----:B------:R-:W2:Y:S04]  /*cbe0*/  LDSM.16.M88.4 R60, [R146+0x5000] ;  /* 0x00500000923c783b */ /* 0x000ea80000000200 */
[----:B------:R-:W-:Y:S04]  /*cbf0*/  LDSM.16.M88.4 R8, [R145] ;  /* 0x000000009108783b */ /* 0x000fe80000000200 */
[----:B------:R-:W2:Y:S04]  /*cc00*/  LDSM.16.M88.4 R24, [R141+0x4000] ;  /* 0x004000008d18783b */ /* 0x000ea80000000200 */
[----:B------:R-:W2:Y:S04]  /*cc10*/  LDSM.16.M88.4 R20, [R146+0x5800] ;  /* 0x005800009214783b */ /* 0x000ea80000000200 */
[----:B------:R-:W-:Y:S04]  /*cc20*/  LDSM.16.M88.4 R96, [R144] ;  /* 0x000000009060783b */ /* 0x000fe80000000200 */
[----:B------:R-:W2:Y:S04]  /*cc30*/  LDSM.16.M88.4 R36, [R140+0x4000] ;  /* 0x004000008c24783b */ /* 0x000ea80000000200 */
        /* <DEDUP_REMOVED lines=8> */
[C---:B--2---:R-:W-:Y:S03]  /*ccc0*/  HMMA.16816.F32 R80, R48.reuse, R68, RZ ;  /* 0x000000443050723c */ /* 0x044fe600000018ff */
[----:B------:R-:W2:Y:S04]  /*ccd0*/  LDSM.16.M88.4 R92, [R140+0x4800] ;  /* 0x004800008c5c783b */ /* 0x000ea80000000200 */
[----:B------:R-:W2:Y:S01]  /*cce0*/  LDSM.16.M88.4 R88, [R140+0x5000] ;  /* 0x005000008c58783b */ /* 0x000ea20000000200 */
[----:B------:R-:W-:Y:S08]  /*ccf0*/  HMMA.16816.F32 R64, R48, R60, RZ ;  /* 0x0000003c3040723c */ /* 0x000ff000000018ff */
[----:B------:R-:W-:Y:S08]  /*cd00*/  HMMA.16816.F32 R16, R8, R24, R16 ;  /* 0x000000180810723c */ /* 0x000ff00000001810 */
        /* <DEDUP_REMOVED lines=25> */
[C---:B--2---:R-:W-:Y:S08]  /*cea0*/  HMMA.16816.F32 R80, R96.reuse, R92, R80 ;  /* 0x0000005c6050723c */ /* 0x044ff00000001850 */
[C---:B------:R-:W-:Y:S08]  /*ceb0*/  HMMA.16816.F32 R68, R96.reuse, R94, R68 ;  /* 0x0000005e6044723c */ /* 0x040ff00000001844 */
[C---:B------:R-:W-:Y:S08]  /*cec0*/  HMMA.16816.F32 R64, R96.reuse, R88, R64 ;  /* 0x000000586040723c */ /* 0x040ff00000001840 */
[----:B------:R-:W-:Y:S01]  /*ced0*/  HMMA.16816.F32 R60, R96, R90, R60 ;  /* 0x0000005a603c723c */ /* 0x000fe2000000183c */
[----:B------:R-:W-:Y:S07]  /*cee0*/  LDSM.16.M88.4 R88, [R144+0x2000] ;  /* 0x002000009058783b */ /* 0x000fee0000000200 */
[C---:B------:R-:W-:Y:S01]  /*cef0*/  HMMA.16816.F32 R92, R24.reuse, R20, R16 ;  /* 0x00000014185c723c */ /* 0x040fe20000001810 */
[----:B------:R-:W2:Y:S07]  /*cf00*/  LDSM.16.M88.4 R16, [R140+0x6000] ;  /* 0x006000008c10783b */ /* 0x000eae0000000200 */
[----:B------:R-:W-:Y:S01]  /*cf10*/  HMMA.16816.F32 R28, R24, R22, R28 ;  /* 0x00000016181c723c */ /* 0x000fe2000000181c */
[----:B------:R-:W4:Y:S07]  /*cf20*/  LDSM.16.M88.4 R20, [R141+0x6800] ;  /* 0x006800008d14783b */ /* 0x000f2e0000000200 */
        /* <DEDUP_REMOVED lines=15> */
[C---:B--2---:R-:W-:Y:S08]  /*d020*/  HMMA.16816.F32 R92, R88.reuse, R16, R92 ;  /* 0x00000010585c723c */ /* 0x044ff0000000185c */
        /* <DEDUP_REMOVED lines=8> */
[C---:B---3--:R-:W-:Y:S05]  /*d0b0*/  HMMA.16816.F32 R80, R88.reuse, R8, R80 ;  /* 0x000000085850723c */ /* 0x048fea0000001850 */
[-C--:B------:R-:W-:Y:S01]  /*d0c0*/  FMUL.FTZ R3, R93, R2.reuse ;  /* 0x000000025d037220 */ /* 0x080fe20000410000 */
[-C--:B------:R-:W-:Y:S01]  /*d0d0*/  FMUL.FTZ R6, R95, R2.reuse ;  /* 0x000000025f067220 */ /* 0x080fe20000410000 */
[-C--:B------:R-:W-:Y:S01]  /*d0e0*/  FMUL.FTZ R4, R94, R2.reuse ;  /* 0x000000025e047220 */ /* 0x080fe20000410000 */
[-C--:B------:R-:W-:Y:S01]  /*d0f0*/  FMUL.FTZ R0, R92, R2.reuse ;  /* 0x000000025c007220 */ /* 0x080fe20000410000 */
[----:B------:R-:W-:Y:S01]  /*d100*/  HMMA.16816.F32 R68, R88, R10, R68 ;  /* 0x0000000a5844723c */ /* 0x000fe20000001844 */
[----:B------:R-:W3:Y:S01]  /*d110*/  LDSM.16.M88.4 R8, [R140+0x7000] ;  /* 0x007000008c08783b */ /* 0x000ee20000000200 */
[----:B------:R-:W3:Y:S01]  /*d120*/  MUFU.TANH R3, R3 ;  /* 0x0000000300037308 */ /* 0x000ee20000002400 */
[-C--:B------:R-:W-:Y:S01]  /*d130*/  FMUL.FTZ R28, R28, R2.reuse ;  /* 0x000000021c1c7220 */ /* 0x080fe20000410000 */
[-C--:B------:R-:W-:Y:S01]  /*d140*/  FMUL.FTZ R30, R30, R2.reuse ;  /* 0x000000021e1e7220 */ /* 0x080fe20000410000 */
[-C--:B------:R-:W-:Y:S01]  /*d150*/  FMUL.FTZ R29, R29, R2.reuse ;  /* 0x000000021d1d7220 */ /* 0x080fe20000410000 */
[----:B------:R-:W-:-:S02]  /*d160*/  FMUL.FTZ R31, R31, R2 ;  /* 0x000000021f1f7220 */ /* 0x000fc40000410000 */
[----:B------:R-:W-:Y:S02]  /*d170*/  HMMA.16816.F32 R64, R24, R40, R64 ;  /* 0x000000281840723c */ /* 0x000fe40000001840 */
[----:B------:R-:W-:Y:S06]  /*d180*/  MUFU.TANH R28, R28 ;  /* 0x0000001c001c7308 */ /* 0x000fec0000002400 */
[----:B--2---:R-:W-:Y:S02]  /*d190*/  HMMA.16816.F32 R80, R36, R16, R80 ;  /* 0x000000102450723c */ /* 0x004fe40000001850 */
[----:B------:R-:W-:Y:S06]  /*d1a0*/  MUFU.TANH R30, R30 ;  /* 0x0000001e001e7308 */ /* 0x000fec0000002400 */
        /* <DEDUP_REMOVED lines=9> */
[C---:B----4-:R-:W-:Y:S01]  /*d240*/  HMMA.16816.F32 R64, R12.reuse, R20, R64 ;  /* 0x000000140c40723c */ /* 0x050fe20000001840 */
[----:B------:R-:W4:Y:S07]  /*d250*/  MUFU.TANH R31, R31 ;  /* 0x0000001f001f7308 */ /* 0x000f2e0000002400 */
[----:B------:R-:W-:Y:S01]  /*d260*/  HMMA.16816.F32 R60, R12, R22, R60 ;  /* 0x000000160c3c723c */ /* 0x000fe2000000183c */
[----:B------:R-:W4:Y:S01]  /*d270*/  LDSM.16.M88.4 R20, [R140+0x7800] ;  /* 0x007800008c14783b */ /* 0x000f220000000200 */
[----:B------:R-:W-:Y:S06]  /*d280*/  MUFU.TANH R4, R4 ;  /* 0x0000000400047308 */ /* 0x000fec0000002400 */
[C---:B-1----:R-:W-:Y:S05]  /*d290*/  HMMA.16816.F32 R52, R24.reuse, R32, R52 ;  /* 0x000000201834723c */ /* 0x042fea0000001834 */
[-C--:B------:R-:W-:Y:S01]  /*d2a0*/  FMUL.FTZ R32, R68, R2.reuse ;  /* 0x0000000244207220 */ /* 0x080fe20000410000 */
[----:B------:R-:W-:Y:S01]  /*d2b0*/  MUFU.TANH R41, R41 ;  /* 0x0000002900297308 */ /* 0x000fe20000002400 */
[----:B------:R-:W-:Y:S01]  /*d2c0*/  FMUL.FTZ R33, R69, R2 ;  /* 0x0000000245217220 */ /* 0x000fe20000410000 */
[----:B------:R-:W-:Y:S06]  /*d2d0*/  HMMA.16816.F32 R84, R24, R34, R84 ;  /* 0x000000221854723c */ /* 0x000fec0000001854 */
[----:B------:R-:W1:Y:S02]  /*d2e0*/  MUFU.TANH R42, R42 ;  /* 0x0000002a002a7308 */ /* 0x000e640000002400 */
[C---:B---3--:R-:W-:Y:S06]  /*d2f0*/  HMMA.16816.F32 R64, R88.reuse, R8, R64 ;  /* 0x000000085840723c */ /* 0x048fec0000001840 */
[----:B------:R-:W-:Y:S02]  /*d300*/  MUFU.TANH R40, R40 ;  /* 0x0000002800287308 */ /* 0x000fe40000002400 */
[----:B------:R-:W-:Y:S01]  /*d310*/  HMMA.16816.F32 R60, R88, R10, R60 ;  /* 0x0000000a583c723c */ /* 0x000fe2000000183c */
[----:B------:R-:W3:Y:S05]  /*d320*/  LDSM.16.M88.4 R8, [R139+0x7800] ;  /* 0x007800008b08783b */ /* 0x000eea0000000200 */
[----:B------:R-:W-:Y:S02]  /*d330*/  MUFU.TANH R43, R43 ;  /* 0x0000002b002b7308 */ /* 0x000fe40000002400 */
[----:B------:R-:W-:-:S04]  /*d340*/  DEPBAR.LE SB0, 0x0 ;  /* 0x000080000000791a */ /* 0x000fc80000000000 */
[C---:B--2---:R-:W-:Y:S05]  /*d350*/  HMMA.16816.F32 R52, R12.reuse, R16, R52 ;  /* 0x000000100c34723c */ /* 0x044fea0000001834 */
[----:B------:R-:W-:Y:S01]  /*d360*/  FMUL.FTZ R17, R71, R2 ;  /* 0x0000000247117220 */ /* 0x000fe20000410000 */
[----:B------:R-:W2:Y:S02]  /*d370*/  MUFU.TANH R0, R0 ;  /* 0x0000000000007308 */ /* 0x000ea40000002400 */
[----:B------:R-:W-:Y:S03]  /*d380*/  HMMA.16816.F32 R84, R12, R18, R84 ;  /* 0x000000120c54723c */ /* 0x000fe60000001854 */
[----:B------:R-:W-:-:S03]  /*d390*/  IMAD.SHL.U32 R13, R157, 0x2, RZ ;  /* 0x000000029d0d7824 */ /* 0x000fc600078e00ff */
[----:B------:R-:W-:Y:S02]  /*d3a0*/  MUFU.TANH R32, R32 ;  /* 0x0000002000207308 */ /* 0x000fe40000002400 */
[----:B------:R-:W-:Y:S01]  /*d3b0*/  LOP3.LUT R13, R13, 0x6, RZ, 0xc0, !PT ;  /* 0x000000060d0d7812 */ /* 0x000fe200078ec0ff */
[----:B------:R-:W-:Y:S05]  /*d3c0*/  HMMA.16816.F32 R64, R36, R44, R64 ;  /* 0x0000002c2440723c */ /* 0x000fea0000001840 */
[----:B------:R-:W-:Y:S01]  /*d3d0*/  FMUL.FTZ R44, R70, R2 ;  /* 0x00000002462c7220 */ /* 0x000fe20000410000 */
[----:B------:R-:W-:Y:S01]  /*d3e0*/  MUFU.TANH R33, R33 ;  /* 0x0000002100217308 */ /* 0x000fe20000002400 */
[----:B------:R-:W-:-:S04]  /*d3f0*/  IMAD.IADD R13, R158, 0x1, R13 ;  /* 0x000000019e0d7824 */ /* 0x000fc800078e020d */
[C---:B------:R-:W-:Y:S01]  /*d400*/  VIADD R15, R13.reuse, 0x1 ;  /* 0x000000010d0f7836 */ /* 0x040fe20000000000 */
[C---:B----4-:R-:W-:Y:S05]  /*d410*/  HMMA.16816.F32 R52, R88.reuse, R20, R52 ;  /* 0x000000145834723c */ /* 0x050fea0000001834 */
[C---:B------:R-:W-:Y:S01]  /*d420*/  VIADD R19, R13.reuse, 0x9 ;  /* 0x000000090d137836 */ /* 0x040fe20000000000 */
[----:B------:R-:W-:Y:S01]  /*d430*/  MUFU.TANH R44, R44 ;  /* 0x0000002c002c7308 */ /* 0x000fe20000002400 */
[-C--:B------:R-:W-:Y:S02]  /*d440*/  ISETP.GE.AND P2, PT, R13, R78.reuse, PT ;  /* 0x0000004e0d00720c */ /* 0x080fe40003f46270 */
[-C--:B------:R-:W-:Y:S01]  /*d450*/  ISETP.GE.AND P1, PT, R15, R78.reuse, PT ;  /* 0x0000004e0f00720c */ /* 0x080fe20003f26270 */
[----:B------:R-:W-:Y:S01]  /*d460*/  VIADD R15, R13, 0x10 ;  /* 0x000000100d0f7836 */ /* 0x000fe20000000000 */
[----:B------:R-:W-:Y:S01]  /*d470*/  ISETP.GE.AND P6, PT, R19, R78, PT ;  /* 0x0000004e1300720c */ /* 0x000fe20003fc6270 */
[----:B------:R-:W-:Y:S03]  /*d480*/  HMMA.16816.F32 R84, R88, R22, R84 ;  /* 0x000000165854723c */ /* 0x000fe60000001854 */
[----:B------:R-:W-:Y:S01]  /*d490*/  FSEL R24, R3, -INF , !P1 ;  /* 0xff80000003187808 */ /* 0x000fe20004800000 */
[----:B------:R-:W-:-:S02]  /*d4a0*/  VIADD R3, R13, 0x21 ;  /* 0x000000210d037836 */ /* 0x000fc40000000000 */
[-C--:B------:R-:W-:Y:S01]  /*d4b0*/  FMUL.FTZ R65, R65, R2.reuse ;  /* 0x0000000241417220 */ /* 0x080fe20000410000 */
[-C--:B------:R-:W-:Y:S01]  /*d4c0*/  FMUL.FTZ R67, R67, R2.reuse ;  /* 0x0000000243437220 */ /* 0x080fe20000410000 */
[----:B------:R-:W-:Y:S01]  /*d4d0*/  FSEL R22, R6, -INF , !P1 ;  /* 0xff80000006167808 */ /* 0x000fe20004800000 */
[-C--:B------:R-:W-:Y:S01]  /*d4e0*/  FMUL.FTZ R64, R64, R2.reuse ;  /* 0x0000000240407220 */ /* 0x080fe20000410000 */
[----:B------:R-:W-:Y:S01]  /*d4f0*/  MUFU.TANH R168, R65 ;  /* 0x0000004100a87308 */ /* 0x000fe20000002400 */
[----:B------:R-:W-:Y:S05]  /*d500*/  HMMA.16816.F32 R60, R36, R46, R60 ;  /* 0x0000002e243c723c */ /* 0x000fea000000183c */
[----:B------:R-:W-:Y:S01]  /*d510*/  FSEL R6, R31, -INF , !P6 ;  /* 0xff8000001f067808 */ /* 0x000fe20007000000 */
[----:B------:R-:W-:Y:S01]  /*d520*/  FMUL.FTZ R66, R66, R2 ;  /* 0x0000000242427220 */ /* 0x000fe20000410000 */
[----:B------:R-:W-:-:S02]  /*d530*/  FSEL R34, R29, -INF , !P6 ;  /* 0xff8000001d227808 */ /* 0x000fc40007000000 */
[-C--:B------:R-:W-:Y:S01]  /*d540*/  ISETP.GE.AND P5, PT, R15, R78.reuse, PT ;  /* 0x0000004e0f00720c */ /* 0x080fe20003fa6270 */
[----:B------:R-:W4:Y:S01]  /*d550*/  MUFU.TANH R128, R67 ;  /* 0x0000004300807308 */ /* 0x000f220000002400 */
[C---:B---3--:R-:W-:Y:S03]  /*d560*/  HMMA.16816.F32 R52, R36.reuse, R8, R52 ;  /* 0x000000082434723c */ /* 0x048fe60000001834 */
[----:B------:R-:W-:Y:S01]  /*d570*/  VIADD R9, R13, 0x8 ;  /* 0x000000080d097836 */ /* 0x000fe20000000000 */
[----:B-1----:R-:W-:Y:S02]  /*d580*/  FSEL R14, R42, -INF , !P5 ;  /* 0xff8000002a0e7808 */ /* 0x002fe40006800000 */
[----:B--2---:R-:W-:Y:S02]  /*d590*/  FSEL R26, R0, -INF , !P2 ;  /* 0xff800000001a7808 */ /* 0x004fe40005000000 */
[----:B------:R-:W-:Y:S01]  /*d5a0*/  ISETP.GE.AND P0, PT, R9, R78, PT ;  /* 0x0000004e0900720c */ /* 0x000fe20003f06270 */
[----:B------:R-:W-:Y:S01]  /*d5b0*/  VIADD R9, R13, 0x11 ;  /* 0x000000110d097836 */ /* 0x000fe20000000000 */
[----:B------:R-:W-:Y:S01]  /*d5c0*/  HMMA.16816.F32 R84, R36, R10, R84 ;  /* 0x0000000a2454723c */ /* 0x000fe20000001854 */
[----:B------:R-:W1:Y:S02]  /*d5d0*/  MUFU.TANH R17, R17 ;  /* 0x0000001100117308 */ /* 0x000e640000002400 */
[----:B------:R-:W-:Y:S01]  /*d5e0*/  FSEL R20, R30, -INF , !P0 ;  /* 0xff8000001e147808 */ /* 0x000fe20004000000 */
[-C--:B------:R-:W-:Y:S01]  /*d5f0*/  FMUL.FTZ R60, R60, R2.reuse ;  /* 0x000000023c3c7220 */ /* 0x080fe20000410000 */
[----:B------:R-:W-:Y:S01]  /*d600*/  FSEL R28, R28, -INF , !P0 ;  /* 0xff8000001c1c7808 */ /* 0x000fe20004000000 */
[----:B------:R-:W-:Y:S01]  /*d610*/  FMUL.FTZ R61, R61, R2 ;  /* 0x000000023d3d7220 */ /* 0x000fe20000410000 */
[-C--:B------:R-:W-:Y:S01]  /*d620*/  ISETP.GE.AND P0, PT, R3, R78.reuse, PT ;  /* 0x0000004e0300720c */ /* 0x080fe20003f06270 */
[----:B------:R-:W-:Y:S01]  /*d630*/  VIADD R3, R13, 0x28 ;  /* 0x000000280d037836 */ /* 0x000fe20000000000 */
[----:B------:R-:W-:Y:S01]  /*d640*/  ISETP.GE.AND P4, PT, R9, R78, PT ;  /* 0x0000004e0900720c */ /* 0x000fe20003f86270 */
[----:B------:R-:W-:Y:S01]  /*d650*/  VIADD R9, R13, 0x18 ;  /* 0x000000180d097836 */ /* 0x000fe20000000000 */
[----:B------:R-:W-:Y:S01]  /*d660*/  MUFU.TANH R170, R64 ;  /* 0x0000004000aa7308 */ /* 0x000fe20000002400 */
[----:B------:R-:W-:Y:S01]  /*d670*/  FMUL.FTZ R62, R62, R2 ;  /* 0x000000023e3e7220 */ /* 0x000fe20000410000 */
[-C--:B------:R-:W-:Y:S01]  /*d680*/  ISETP.GE.AND P6, PT, R3, R78.reuse, PT ;  /* 0x0000004e0300720c */ /* 0x080fe20003fc6270 */
[----:B------:R-:W-:Y:S01]  /*d690*/  VIADD R3, R13, 0x29 ;  /* 0x000000290d037836 */ /* 0x000fe20000000000 */
[----:B------:R-:W-:Y:S01]  /*d6a0*/  ISETP.GE.AND P3, PT, R9, R78, PT ;  /* 0x0000004e0900720c */ /* 0x000fe20003f66270 */
[-C--:B------:R-:W-:Y:S01]  /*d6b0*/  FMUL.FTZ R63, R63, R2.reuse ;  /* 0x000000023f3f7220 */ /* 0x080fe20000410000 */
[----:B------:R-:W-:Y:S01]  /*d6c0*/  FSEL R9, R4, -INF , !P2 ;  /* 0xff80000004097808 */ /* 0x000fe20005000000 */
[----:B------:R-:W-:Y:S01]  /*d6d0*/  FMUL.FTZ R52, R52, R2 ;  /* 0x0000000234347220 */ /* 0x000fe20000410000 */
[----:B------:R-:W-:Y:S01]  /*d6e0*/  FSEL R4, R41, -INF , !P5 ;  /* 0xff80000029047808 */ /* 0x000fe20006800000 */
[----:B------:R-:W2:Y:S01]  /*d6f0*/  MUFU.TANH R132, R66 ;  /* 0x0000004200847308 */ /* 0x000ea20000002400 */
[----:B------:R-:W-:Y:S01]  /*d700*/  ISETP.GE.AND P5, PT, R3, R78, PT ;  /* 0x0000004e0300720c */ /* 0x000fe20003fa6270 */
[----:B------:R-:W-:-:S02]  /*d710*/  VIADD R3, R13, 0x30 ;  /* 0x000000300d037836 */ /* 0x000fc40000000000 */
[-C--:B------:R-:W-:Y:S01]  /*d720*/  FMUL.FTZ R54, R54, R2.reuse ;  /* 0x0000000236367220 */ /* 0x080fe20000410000 */
[-C--:B------:R-:W-:Y:S01]  /*d730*/  FMUL.FTZ R53, R53, R2.reuse ;  /* 0x0000000235357220 */ /* 0x080fe20000410000 */
[-C--:B------:R-:W-:Y:S01]  /*d740*/  FMUL.FTZ R55, R55, R2.reuse ;  /* 0x0000000237377220 */ /* 0x080fe20000410000 */
[-C--:B------:R-:W-:Y:S01]  /*d750*/  FMUL.FTZ R84, R84, R2.reuse ;  /* 0x0000000254547220 */ /* 0x080fe20000410000 */
[-C--:B------:R-:W-:Y:S01]  /*d760*/  FMUL.FTZ R86, R86, R2.reuse ;  /* 0x0000000256567220 */ /* 0x080fe20000410000 */
[-C--:B------:R-:W-:Y:S01]  /*d770*/  FMUL.FTZ R85, R85, R2.reuse ;  /* 0x0000000255557220 */ /* 0x080fe20000410000 */
[----:B------:R-:W-:Y:S01]  /*d780*/  FMUL.FTZ R87, R87, R2 ;  /* 0x0000000257577220 */ /* 0x000fe20000410000 */
[----:B------:R-:W-:Y:S01]  /*d790*/  IADD3 R11, PT, PT, R13, 0x19, RZ ;  /* 0x000000190d0b7810 */ /* 0x000fe20007ffe0ff */
[----:B------:R-:W-:Y:S01]  /*d7a0*/  MUFU.TANH R166, R60 ;  /* 0x0000003c00a67308 */ /* 0x000fe20000002400 */
[----:B------:R-:W-:Y:S02]  /*d7b0*/  FSEL R12, R43, -INF , !P4 ;  /* 0xff8000002b0c7808 */ /* 0x000fe40006000000 */
[----:B------:R-:W-:-:S02]  /*d7c0*/  FSEL R18, R40, -INF , !P4 ;  /* 0xff80000028127808 */ /* 0x000fc40006000000 */
[-C--:B------:R-:W-:Y:S01]  /*d7d0*/  ISETP.GE.AND P4, PT, R3, R78.reuse, PT ;  /* 0x0000004e0300720c */ /* 0x080fe20003f86270 */
[----:B------:R-:W-:Y:S01]  /*d7e0*/  VIADD R3, R13, 0x31 ;  /* 0x000000310d037836 */ /* 0x000fe20000000000 */
[----:B----4-:R-:W-:Y:S01]  /*d7f0*/  FSEL R128, R128, -INF , !P0 ;  /* 0xff80000080807808 */ /* 0x010fe20004000000 */
[----:B------:R-:W-:Y:S01]  /*d800*/  MUFU.TANH R134, R61 ;  /* 0x0000003d00867308 */ /* 0x000fe20000002400 */
[----:B------:R-:W-:Y:S02]  /*d810*/  FSEL R168, R168, -INF , !P0 ;  /* 0xff800000a8a87808 */ /* 0x000fe40004000000 */
[----:B------:R-:W-:Y:S01]  /*d820*/  ISETP.GE.AND P2, PT, R11, R78, PT ;  /* 0x0000004e0b00720c */ /* 0x000fe20003f46270 */
[----:B------:R-:W-:Y:S01]  /*d830*/  VIADD R11, R13, 0x20 ;  /* 0x000000200d0b7836 */ /* 0x000fe20000000000 */
[----:B------:R-:W-:Y:S02]  /*d840*/  ISETP.GT.AND P0, PT, R159, R150, PT ;  /* 0x000000969f00720c */ /* 0x000fe40003f04270 */
[----:B------:R-:W-:Y:S01]  /*d850*/  FSEL R10, R44, -INF , !P3 ;  /* 0xff8000002c0a7808 */ /* 0x000fe20005800000 */
[----:B------:R-:W3:Y:S01]  /*d860*/  MUFU.TANH R130, R62 ;  /* 0x0000003e00827308 */ /* 0x000ee20000002400 */
[----:B------:R-:W-:-:S02]  /*d870*/  FSEL R16, R32, -INF , !P3 ;  /* 0xff80000020107808 */ /* 0x000fc40005800000 */
[-C--:B------:R-:W-:Y:S01]  /*d880*/  ISETP.GE.AND P3, PT, R3, R78.reuse, PT ;  /* 0x0000004e0300720c */ /* 0x080fe20003f66270 */
[----:B------:R-:W-:Y:S01]  /*d890*/  VIADD R3, R13, 0x38 ;  /* 0x000000380d037836 */ /* 0x000fe20000000000 */
[----:B------:R-:W-:Y:S01]  /*d8a0*/  ISETP.GE.AND P1, PT, R11, R78, PT ;  /* 0x0000004e0b00720c */ /* 0x000fe20003f26270 */
[----:B------:R-:W-:Y:S01]  /*d8b0*/  VIADD R13, R13, 0x39 ;  /* 0x000000390d0d7836 */ /* 0x000fe20000000000 */
[----:B-1----:R-:W-:Y:S01]  /*d8c0*/  FSEL R8, R17, -INF , !P2 ;  /* 0xff80000011087808 */ /* 0x002fe20005000000 */
[----:B------:R-:W1:Y:S01]  /*d8d0*/  MUFU.TANH R126, R63 ;  /* 0x0000003f007e7308 */ /* 0x000e620000002400 */
[----:B------:R-:W-:Y:S02]  /*d8e0*/  FSEL R0, R33, -INF , !P2 ;  /* 0xff80000021007808 */ /* 0x000fe40005000000 */
[----:B--2---:R-:W-:Y:S02]  /*d8f0*/  FSEL R132, R132, -INF , !P1 ;  /* 0xff80000084847808 */ /* 0x004fe40004800000 */
[----:B------:R-:W-:-:S02]  /*d900*/  FSEL R170, R170, -INF , !P1 ;  /* 0xff800000aaaa7808 */ /* 0x000fc40004800000 */
[-C--:B------:R-:W-:Y:S01]  /*d910*/  ISETP.GE.AND P2, PT, R3, R78.reuse, PT ;  /* 0x0000004e0300720c */ /* 0x080fe20003f46270 */
[----:B------:R-:W2:Y:S01]  /*d920*/  MUFU.TANH R124, R52 ;  /* 0x00000034007c7308 */ /* 0x000ea20000002400 */
[----:B------:R-:W-:Y:S02]  /*d930*/  ISETP.GE.AND P1, PT, R13, R78, PT ;  /* 0x0000004e0d00720c */ /* 0x000fe40003f26270 */
[----:B---3--:R-:W-:Y:S02]  /*d940*/  FSEL R130, R130, -INF , !P6 ;  /* 0xff80000082827808 */ /* 0x008fe40007000000 */
[----:B------:R-:W-:Y:S02]  /*d950*/  FSEL R166, R166, -INF , !P6 ;  /* 0xff800000a6a67808 */ /* 0x000fe40007000000 */
[----:B------:R-:W-:Y:S01]  /*d960*/  FSEL R134, R134, -INF , !P5 ;  /* 0xff80000086867808 */ /* 0x000fe20006800000 */
        /* <DEDUP_REMOVED lines=31> */
.L_x_12491:
        /* <DEDUP_REMOVED lines=60> */
.L_x_12492:
[----:B------:R-:W-:Y:S05]  /*df20*/  BSYNC.RECONVERGENT B0 ;  /* 0x0000000000007941 */ /* 0x000fea0003800200 */
.L_x_12490:
        /* <DEDUP_REMOVED lines=21> */
.L_x_12489:
[----:B------:R-:W-:Y:S05]  /*e080*/  BSYNC.RECONVERGENT B1 ;  /* 0x0000000000017941 */ /* 0x000fea0003800200 */
.L_x_12488:
        /* <DEDUP_REMOVED lines=55> */
[-CC-:B------:R-:W-:Y:S01]  /*e400*/  FFMA.FTZ R34, R10, R116.reuse, -R117.reuse ;  /* 0x000000740a227223 */ /* 0x180fe20000010875 */
[-C--:B------:R-:W-:Y:S01]  /*e410*/  FFMA.FTZ R111, R8, R116.reuse, -R117 ;  /* 0x00000074086f7223 */ /* 0x080fe20000010875 */
[-CC-:B------:R-:W-:Y:S01]  /*e420*/  FFMA.FTZ R28, R18, R116.reuse, -R123.reuse ;  /* 0x00000074121c7223 */ /* 0x180fe2000001087b */
[----:B------:R-:W2:Y:S01]  /*e430*/  LDSM.16.MT88.4 R8, [R136+0x8800] ;  /* 0x008800008808783b */ /* 0x000ea20000004200 */
[-CC-:B------:R-:W-:Y:S01]  /*e440*/  FFMA.FTZ R29, R16, R116.reuse, -R123.reuse ;  /* 0x00000074101d7223 */ /* 0x180fe2000001087b */
[-C--:B------:R-:W-:Y:S01]  /*e450*/  FFMA.FTZ R0, R0, R116.reuse, -R123 ;  /* 0x0000007400007223 */ /* 0x080fe2000001087b */
        /* <DEDUP_REMOVED lines=11> */
[----:B------:R-:W2:Y:S01]  /*e510*/  LDSM.16.MT88.4 R24, [R142+0x8800] ;  /* 0x008800008e18783b */ /* 0x000ea20000004200 */
[-CC-:B------:R-:W-:Y:S01]  /*e520*/  FFMA.FTZ R122, R119, R116.reuse, -R123.reuse ;  /* 0x00000074777a7223 */ /* 0x180fe2000001087b */
[-CC-:B------:R-:W-:Y:S01]  /*e530*/  FFMA.FTZ R124, R124, R116.reuse, -R123.reuse ;  /* 0x000000747c7c7223 */ /* 0x180fe2000001087b */
[-C--:B------:R-:W-:Y:S01]  /*e540*/  FFMA.FTZ R121, R121, R116.reuse, -R123 ;  /* 0x0000007479797223 */ /* 0x080fe2000001087b */
[----:B------:R-:W-:Y:S01]  /*e550*/  LDSM.16.MT88.4 R20, [R138+0x8800] ;  /* 0x008800008a14783b */ /* 0x000fe20000004200 */
[----:B------:R-:W4:Y:S01]  /*e560*/  MUFU.EX2 R2, R2 ;  /* 0x0000000200027308 */ /* 0x000f220000000800 */
        /* <DEDUP_REMOVED lines=173> */
.L_x_12500:
        /* <DEDUP_REMOVED lines=77> */
.L_x_12495:
[----:B------:R-:W-:Y:S05]  /*f510*/  BSYNC.RECONVERGENT B0 ;  /* 0x0000000000007941 */ /* 0x000fea0003800200 */
.L_x_12494:
[----:B------:R-:W1:Y:S01]  /*f520*/  S2UR UR6, SR_CgaCtaId ;  /* 0x00000000000679c3 */ /* 0x000e620000008800 */
[----:B------:R-:W-:Y:S01]  /*f530*/  SHF.L.U32 R3, R157, 0x3, RZ ;  /* 0x000000039d037819 */ /* 0x000fe200000006ff */
[----:B------:R-:W-:Y:S01]  /*f540*/  UMOV UR7, 0x400 ;  /* 0x0000040000077882 */ /* 0x000fe20000000000 */
[----:B------:R-:W-:Y:S01]  /*f550*/  IADD3 R4, P1, PT, R167, R154, RZ ;  /* 0x0000009aa7047210 */ /* 0x000fe20007f3e0ff */
[----:B------:R-:W-:Y:S01]  /*f560*/  BSSY.RECONVERGENT B1, `(.L_x_12496) ;  /* 0x0000125000017945 */ /* 0x000fe20003800200 */
[----:B------:R-:W-:Y:S02]  /*f570*/  LOP3.LUT R2, R3, 0x1c0, RZ, 0xc0, !PT ;  /* 0x000001c003027812 */ /* 0x000fe400078ec0ff */
[----:B------:R-:W-:Y:S02]  /*f580*/  IADD3.X R5, PT, PT, R166, R155, RZ, P1, !PT ;  /* 0x0000009ba6057210 */ /* 0x000fe40000ffe4ff */
[----:B------:R-:W-:Y:S02]  /*f590*/  LOP3.LUT R2, R2, 0x38, R157, 0xf8, !PT ;  /* 0x0000003802027812 */ /* 0x000fe400078ef89d */
[-C--:B------:R-:W-:Y:S02]  /*f5a0*/  IADD3 R12, P1, PT, R4, R167.reuse, RZ ;  /* 0x000000a7040c7210 */ /* 0x080fe40007f3e0ff */
[--C-:B------:R-:W-:Y:S02]  /*f5b0*/  LOP3.LUT R2, R2, 0x38, R3.reuse, 0x78, !PT ;  /* 0x0000003802027812 */ /* 0x100fe400078e7803 */
[-C--:B------:R-:W-:Y:S02]  /*f5c0*/  IADD3.X R13, PT, PT, R5, R166.reuse, RZ, P1, !PT ;  /* 0x000000a6050d7210 */ /* 0x080fe40000ffe4ff */
[----:B------:R-:W-:Y:S02]  /*f5d0*/  LOP3.LUT R2, R2, 0x1e00, R3, 0xf8, !PT ;  /* 0x00001e0002027812 */ /* 0x000fe400078ef803 */
[----:B------:R-:W-:Y:S02]  /*f5e0*/  IADD3 R20, P1, PT, R12, R167, RZ ;  /* 0x000000a70c147210 */ /* 0x000fe40007f3e0ff */
[----:B------:R-:W-:Y:S02]  /*f5f0*/  IADD3 R159, PT, PT, R159, -0x1, RZ ;  /* 0xffffffff9f9f7810 */ /* 0x000fe40007ffe0ff */
[----:B------:R-:W-:Y:S01]  /*f600*/  IADD3.X R21, PT, PT, R13, R166, RZ, P1, !PT ;  /* 0x000000a60d157210 */ /* 0x000fe20000ffe4ff */
[----:B-1----:R-:W-:Y:S01]  /*f610*/  ULEA UR6, UR6, UR7, 0x18 ;  /* 0x0000000706067291 */ /* 0x002fe2000f8ec0ff */
[----:B------:R-:W-:Y:S05]  /*f620*/  ISETP.GT.AND P1, PT, R159, R150, PT ;  /* 0x000000969f00720c */ /* 0x000fea0003f24270 */
[----:B------:R-:W-:Y:S05]  /*f630*/  LEA R3, R2, UR6, 0x1 ;  /* 0x0000000602037c11 */ /* 0x000fea000f8e08ff */
[----:B------:R-:W-:Y:S01]  /*f640*/  @!PT LDS RZ, [RZ] ;  /* 0x00000000fffff984 */ /* 0x000fe20000000800 */
[----:B------:R-:W-:Y:S01]  /*f650*/  @!PT LDS RZ, [RZ] ;  /* 0x00000000fffff984 */ /* 0x000fe20000000800 */
[----:B------:R-:W-:Y:S01]  /*f660*/  @!PT LDS RZ, [RZ] ;  /* 0x00000000fffff984 */ /* 0x000fe20000000800 */
[----:B------:R-:W-:Y:S06]  /*f670*/  LDGSTS.E.BYPASS.LTC128B.128 [R3+0x8000], desc[UR4][R154.64] ;  /* 0x080000009a037fae */ /* 0x000fec000b981a04 */
[----:B------:R-:W-:Y:S06]  /*f680*/  LDGSTS.E.BYPASS.LTC128B.128 [R3+0xa000], desc[UR4][R154.64+0x80] ;  /* 0x0a0000809a037fae */ /* 0x000fec000b981a04 */
[----:B------:R-:W-:Y:S06]  /*f690*/  LDGSTS.E.BYPASS.LTC128B.128 [R3+0x8800], desc[UR4][R4.64] ;  /* 0x0880000004037fae */ /* 0x000fec000b981a04 */
[----:B------:R1:W-:Y:S06]  /*f6a0*/  LDGSTS.E.BYPASS.LTC128B.128 [R3+0xa800], desc[UR4][R4.64+0x80] ;  /* 0x0a80008004037fae */ /* 0x0003ec000b981a04 */
[----:B------:R-:W-:Y:S06]  /*f6b0*/  LDGSTS.E.BYPASS.LTC128B.128 [R3+0x9000], desc[UR4][R12.64] ;  /* 0x090000000c037fae */ /* 0x000fec000b981a04 */
[----:B------:R2:W-:Y:S06]  /*f6c0*/  LDGSTS.E.BYPASS.LTC128B.128 [R3+0xb000], desc[UR4][R12.64+0x80] ;  /* 0x0b0000800c037fae */ /* 0x0005ec000b981a04 */
[----:B------:R-:W-:Y:S06]  /*f6d0*/  LDGSTS.E.BYPASS.LTC128B.128 [R3+0x9800], desc[UR4][R20.64] ;  /* 0x0980000014037fae */ /* 0x000fec000b981a04 */
[----:B------:R3:W-:Y:S06]  /*f6e0*/  LDGSTS.E.BYPASS.LTC128B.128 [R3+0xb800], desc[UR4][R20.64+0x80] ;  /* 0x0b80008014037fae */ /* 0x0007ec000b981a04 */
[----:B------:R-:W-:Y:S06]  /*f6f0*/  LDSM.16.M88.4 R32, [R147] ;  /* 0x000000009320783b */ /* 0x000fec0000000200 */
[----:B------:R-:W1:Y:S06]  /*f700*/  LDSM.16.M88.4 R8, [R146+0x4000] ;  /* 0x004000009208783b */ /* 0x000e6c0000000200 */
[----:B------:R-:W2:Y:S06]  /*f710*/  LDSM.16.M88.4 R16, [R146+0x4800] ;  /* 0x004800009210783b */ /* 0x000eac0000000200 */
[----:B------:R-:W3:Y:S06]  /*f720*/  LDSM.16.M88.4 R24, [R146+0x5000] ;  /* 0x005000009218783b */ /* 0x000eec0000000200 */
[----:B------:R-:W0:Y:S06]  /*f730*/  LDGDEPBAR ;  /* 0x00000000000079af */ /* 0x000e2c0000000000 */
[----:B------:R-:W4:Y:S06]  /*f740*/  LDSM.16.M88.4 R104, [R146+0x5800] ;  /* 0x005800009268783b */ /* 0x000f2c0000000200 */
[----:B------:R-:W-:Y:S06]  /*f750*/  LDSM.16.M88.4 R112, [R145] ;  /* 0x000000009170783b */ /* 0x000fec0000000200 */
[----:B------:R-:W5:Y:S01]  /*f760*/  LDSM.16.M88.4 R116, [R141+0x4000] ;  /* 0x004000008d74783b */ /* 0x000f620000000200 */
[C---:B-1----:R-:W-:Y:S05]  /*f770*/  HMMA.16816.F32 R4, R32.reuse, R8, RZ ;  /* 0x000000082004723c */ /* 0x042fea00000018ff */
[----:B------:R-:W1:Y:S06]  /*f780*/  LDSM.16.M88.4 R120, [R141+0x4800] ;  /* 0x004800008d78783b */ /* 0x000e6c0000000200 */
[----:B------:R-:W1:Y:S01]  /*f790*/  LDSM.16.M88.4 R124, [R141+0x5000] ;  /* 0x005000008d7c783b */ /* 0x000e620000000200 */
[C---:B------:R-:W-:Y:S05]  /*f7a0*/  HMMA.16816.F32 R8, R32.reuse, R10, RZ ;  /* 0x0000000a2008723c */ /* 0x040fea00000018ff */
[----:B------:R-:W-:Y:S03]  /*f7b0*/  LDSM.16.M88.4 R128, [R144] ;  /* 0x000000009080783b */ /* 0x000fe60000000200 */
[C---:B--2---:R-:W-:Y:S03]  /*f7c0*/  HMMA.16816.F32 R12, R32.reuse, R16, RZ ;  /* 0x00000010200c723c */ /* 0x044fe600000018ff */
[----:B------:R-:W-:Y:S05]  /*f7d0*/  LDSM.16.M88.4 R132, [R140+0x4000] ;  /* 0x004000008c84783b */ /* 0x000fea0000000200 */
[C---:B------:R-:W-:Y:S01]  /*f7e0*/  HMMA.16816.F32 R16, R32.reuse, R18, RZ ;  /* 0x000000122010723c */ /* 0x040fe200000018ff */
[----:B------:R-:W2:Y:S07]  /*f7f0*/  LD.E R2, desc[UR4][R100.64+0x18c] ;  /* 0x00018c0464027980 */ /* 0x000eae000c101900 */
[C---:B---3--:R-:W-:Y:S08]  /*f800*/  HMMA.16816.F32 R20, R32.reuse, R24, RZ ;  /* 0x000000182014723c */ /* 0x048ff000000018ff */
[C---:B------:R-:W-:Y:S08]  /*f810*/  HMMA.16816.F32 R24, R32.reuse, R26, RZ ;  /* 0x0000001a2018723c */ /* 0x040ff000000018ff */
[C---:B----4-:R-:W-:Y:S08]  /*f820*/  HMMA.16816.F32 R28, R32.reuse, R104, RZ ;  /* 0x00000068201c723c */ /* 0x050ff000000018ff */
[----:B------:R-:W-:Y:S01]  /*f830*/  HMMA.16816.F32 R32, R32, R106, RZ ;  /* 0x0000006a2020723c */ /* 0x000fe200000018ff */
[----:B------:R-:W3:Y:S07]  /*f840*/  LDSM.16.M88.4 R104, [R141+0x5800] ;  /* 0x005800008d68783b */ /* 0x000eee0000000200 */
        /* <DEDUP_REMOVED lines=11> */
[----:B------:R-:W-:Y:S06]  /*f900*/  LDSM.16.M88.4 R104, [R143] ;  /* 0x000000008f68783b */ /* 0x000fec0000000200 */
[----:B------:R-:W3:Y:S01]  /*f910*/  LDSM.16.M88.4 R112, [R139+0x4000] ;  /* 0x004000008b70783b */ /* 0x000ee20000000200 */
        /* <DEDUP_REMOVED lines=9> */
[C---:B-----5:R-:W-:Y:S08]  /*f9b0*/  HMMA.16816.F32 R28, R128.reuse, R124, R28 ;  /* 0x0000007c801c723c */ /* 0x060ff0000000181c */
[----:B------:R-:W-:Y:S01]  /*f9c0*/  HMMA.16816.F32 R32, R128, R126, R32 ;  /* 0x0000007e8020723c */ /* 0x000fe20000001820 */
[----:B------:R-:W-:Y:S06]  /*f9d0*/  LDSM.16.M88.4 R124, [R147+0x2000] ;  /* 0x00200000937c783b */ /* 0x000fec0000000200 */
[----:B------:R-:W5:Y:S01]  /*f9e0*/  LDSM.16.M88.4 R128, [R146+0x6000] ;  /* 0x006000009280783b */ /* 0x000f620000000200 */
        /* <DEDUP_REMOVED lines=11> */
[----:B------:R-:W1:Y:S06]  /*faa0*/  LDSM.16.M88.4 R104, [R146+0x7800] ;  /* 0x007800009268783b */ /* 0x000e6c0000000200 */
[----:B------:R-:W1:Y:S01]  /*fab0*/  LDSM.16.M88.4 R132, [R141+0x6000] ;  /* 0x006000008d84783b */ /* 0x000e620000000200 */
[C---:B-----5:R-:W-:Y:S08]  /*fac0*/  HMMA.16816.F32 R4, R124.reuse, R128, R4 ;  /* 0x000000807c04723c */ /* 0x060ff00000001804 */
        /* <DEDUP_REMOVED lines=8> */
[C---:B-1----:R-:W-:Y:S08]  /*fb50*/  HMMA.16816.F32 R28, R124.reuse, R104, R28 ;  /* 0x000000687c1c723c */ /* 0x042ff0000000181c */
[----:B------:R-:W-:Y:S01]  /*fb60*/  HMMA.16816.F32 R32, R124, R106, R32 ;  /* 0x0000006a7c20723c */ /* 0x000fe20000001820 */
[----:B------:R-:W1:Y:S06]  /*fb70*/  LDSM.16.M88.4 R104, [R141+0x6800] ;  /* 0x006800008d68783b */ /* 0x000e6c0000000200 */
[----:B------:R-:W3:Y:S01]  /*fb80*/  LDSM.16.M88.4 R124, [R144+0x2000] ;  /* 0x00200000907c783b */ /* 0x000ee20000000200 */
        /* <DEDUP_REMOVED lines=19> */
[C---:B------:R-:W-:Y:S08]  /*fcc0*/  HMMA.16816.F32 R24, R124.reuse, R114, R24 ;  /* 0x000000727c18723c */ /* 0x040ff00000001818 */
        /* <DEDUP_REMOVED lines=153> */
.L_x_12499:
[----:B------:R-:W-:Y:S05]  /*10660*/  BSYNC.RECONVERGENT B0 ;  /* 0x0000000000007941 */ /* 0x000fea0003800200 */
.L_x_12498:
        /* <DEDUP_REMOVED lines=20> */
.L_x_12497:
[----:B------:R-:W-:Y:S05]  /*107b0*/  BSYNC.RECONVERGENT B1 ;  /* 0x0000000000017941 */ /* 0x000fea0003800200 */
.L_x_12496:
[----:B------:R-:W3:Y:S01]  /*107c0*/  LD.E R103, desc[UR4][R100.64+0xdc] ;  /* 0x0000dc0464677980 */ /* 0x000ee2000c101900 */
[----:B--2---:R-:W-:Y:S02]  /*107d0*/  FMNMX3.FTZ R4, R109, R112, R189, !PT ;  /* 0x000000706d047276 */ /* 0x004fe400078100bd */
        /* <DEDUP_REMOVED lines=47> */
[-CC-:B------:R-:W-:Y:S01]  /*10ad0*/  FFMA.FTZ R116, R191, R103.reuse, -R112.reuse ;  /* 0x00000067bf747223 */ /* 0x180fe20000010870 */
        /* <DEDUP_REMOVED lines=28> */
[--C-:B------:R-:W-:Y:S01]  /*10ca0*/  FFMA.FTZ R178, R110, R103, -R124.reuse ;  /* 0x000000676eb27223 */ /* 0x100fe2000001087c */
        /* <DEDUP_REMOVED lines=12> */
[----:B------:R-:W1:Y:S01]  /*10d70*/  MUFU.EX2 R119, R119 ;  /* 0x0000007700777308 */ /* 0x000e620000000800 */
        /* <DEDUP_REMOVED lines=10> */
[-C--:B------:R-:W-:Y:S01]  /*10e20*/  FFMA.FTZ R126, R187, R103.reuse, -R124 ;  /* 0x00000067bb7e7223 */ /* 0x080fe2000001087c */
[-CC-:B------:R-:W-:Y:S01]  /*10e30*/  FFMA.FTZ R128, R185, R103.reuse, -R112.reuse ;  /* 0x00000067b9807223 */ /* 0x180fe20000010870 */
[-C--:B------:R-:W-:Y:S01]  /*10e40*/  FFMA.FTZ R127, R127, R103.reuse, -R112 ;  /* 0x000000677f7f7223 */ /* 0x080fe20000010870 */
[-CC-:B------:R-:W-:Y:S01]  /*10e50*/  FFMA.FTZ R129, R129, R103.reuse, -R124.reuse ;  /* 0x0000006781817223 */ /* 0x180fe2000001087c */
[-C--:B------:R-:W-:Y:S03]  /*10e60*/  FFMA.FTZ R130, R183, R103.reuse, -R124 ;  /* 0x00000067b7827223 */ /* 0x080fe6000001087c */
[----:B------:R-:W2:Y:S01]  /*10e70*/  MUFU.EX2 R116, R116 ;  /* 0x0000007400747308 */ /* 0x000ea20000000800 */
[----:B-1----:R-:W-:Y:S01]  /*10e80*/  F2FP.F16.F32.PACK_AB R98, R119, R120 ;  /* 0x000000787762723e */ /* 0x002fe200000000ff */
[-CC-:B------:R-:W-:Y:S01]  /*10e90*/  FFMA.FTZ R132, R181, R103.reuse, -R112.reuse ;  /* 0x00000067b5847223 */ /* 0x180fe20000010870 */
[----:B------:R-:W-:Y:S01]  /*10ea0*/  FFMA.FTZ R131, R131, R103, -R112 ;  /* 0x0000006783837223 */ /* 0x000fe20000010870 */
        /* <DEDUP_REMOVED lines=8> */
[-C--:B------:R-:W-:Y:S01]  /*10f30*/  FFMA.FTZ R170, R173, R103.reuse, -R124 ;  /* 0x00000067adaa7223 */ /* 0x080fe2000001087c */
[-C--:B------:R-:W-:Y:S01]  /*10f40*/  FFMA.FTZ R173, R113, R103.reuse, -R112 ;  /* 0x0000006771ad7223 */ /* 0x080fe20000010870 */
[-CC-:B------:R-:W-:Y:S01]  /*10f50*/  FFMA.FTZ R134, R179, R103.reuse, -R124.reuse ;  /* 0x00000067b3867223 */ /* 0x180fe2000001087c */
[-C--:B------:R-:W-:Y:S01]  /*10f60*/  FFMA.FTZ R153, R177, R103.reuse, -R124 ;  /* 0x00000067b1997223 */ /* 0x080fe2000001087c */
[----:B------:R-:W-:Y:S01]  /*10f70*/  FFMA.FTZ R168, R175, R103, -R112 ;  /* 0x00000067afa87223 */ /* 0x000fe20000010870 */
[----:B--2---:R-:W-:Y:S01]  /*10f80*/  F2FP.F16.F32.PACK_AB R99, R116, R117 ;  /* 0x000000757463723e */ /* 0x004fe200000000ff */
[-C--:B------:R-:W-:Y:S01]  /*10f90*/  FFMA.FTZ R175, R111, R103.reuse, -R124 ;  /* 0x000000676faf7223 */ /* 0x080fe2000001087c */
[-C--:B------:R-:W-:Y:S01]  /*10fa0*/  FFMA.FTZ R135, R135, R103.reuse, -R112 ;  /* 0x0000006787877223 */ /* 0x080fe20000010870 */
[-CC-:B------:R-:W-:Y:S01]  /*10fb0*/  FFMA.FTZ R133, R133, R103.reuse, -R124.reuse ;  /* 0x0000006785857223 */ /* 0x180fe2000001087c */
[-C--:B------:R-:W-:Y:S01]  /*10fc0*/  FFMA.FTZ R124, R108, R103.reuse, -R124 ;  /* 0x000000676c7c7223 */ /* 0x080fe2000001087c */
[--C-:B------:R-:W-:Y:S01]  /*10fd0*/  FFMA.FTZ R176, R107, R103, -R112.reuse ;  /* 0x000000676bb07223 */ /* 0x100fe20000010870 */
[----:B------:R-:W-:Y:S01]  /*10fe0*/  LDSM.16.MT88.4 R108, [R136+0x9800] ;  /* 0x00980000886c783b */ /* 0x000fe20000004200 */
[C---:B------:R-:W-:Y:S01]  /*10ff0*/  HMMA.16816.F32 R4, R96.reuse, R12, R4 ;  /* 0x0000000c6004723c */ /* 0x040fe20000001804 */
[----:B------:R-:W-:Y:S04]  /*11000*/  MUFU.EX2 R125, R125 ;  /* 0x0000007d007d7308 */ /* 0x000fe80000000800 */
[C---:B------:R-:W-:Y:S01]  /*11010*/  FMUL.FTZ R12, R2.reuse, R88 ;  /* 0x00000058020c7220 */ /* 0x040fe20000410000 */
[----:B------:R-:W-:Y:S01]  /*11020*/  FMUL.FTZ R13, R2, R89 ;  /* 0x00000059020d7220 */ /* 0x000fe20000410000 */
[--C-:B------:R-:W-:Y:S01]  /*11030*/  FFMA.FTZ R177, R106, R103, -R112.reuse ;  /* 0x000000676ab17223 */ /* 0x100fe20000010870 */
[C---:B------:R-:W-:Y:S03]  /*11040*/  HMMA.16816.F32 R8, R96.reuse, R14, R8 ;  /* 0x0000000e6008723c */ /* 0x040fe60000001808 */
[----:B------:R-:W1:Y:S01]  /*11050*/  MUFU.EX2 R126, R126 ;  /* 0x0000007e007e7308 */ /* 0x000e620000000800 */
[C---:B------:R-:W-:Y:S01]  /*11060*/  FMUL.FTZ R14, R0.reuse, R90 ;  /* 0x0000005a000e7220 */ /* 0x040fe20000410000 */
[----:B------:R-:W-:Y:S01]  /*11070*/  FMUL.FTZ R15, R0, R91 ;  /* 0x0000005b000f7220 */ /* 0x000fe20000410000 */
[-CC-:B------:R-:W-:Y:S01]  /*11080*/  FFMA.FTZ R180, R105, R103.reuse, -R112.reuse ;  /* 0x0000006769b47223 */ /* 0x180fe20000010870 */
[----:B------:R-:W2:Y:S01]  /*11090*/  LDSM.16.MT88.4 R88, [R136+0x8000] ;  /* 0x008000008858783b */ /* 0x000ea20000004200 */
[----:B------:R-:W-:Y:S01]  /*110a0*/  FFMA.FTZ R112, R104, R103, -R112 ;  /* 0x0000006768707223 */ /* 0x000fe20000010870 */
[C---:B------:R-:W-:Y:S01]  /*110b0*/  FMUL.FTZ R52, R2.reuse, R52 ;  /* 0x0000003402347220 */ /* 0x040fe20000410000 */
[----:B------:R-:W-:Y:S01]  /*110c0*/  FMUL.FTZ R53, R2, R53 ;  /* 0x0000003502357220 */ /* 0x000fe20000410000 */
[----:B------:R-:W-:Y:S01]  /*110d0*/  FMUL.FTZ R54, R0, R54 ;  /* 0x0000003600367220 */ /* 0x000fe20000410000 */
[C---:B------:R-:W-:Y:S01]  /*110e0*/  HMMA.16816.F32 R12, R96.reuse, R20, R12 ;  /* 0x00000014600c723c */ /* 0x040fe2000000180c */
[----:B------:R3:W-:Y:S02]  /*110f0*/  MUFU.EX2 R181, R112 ;  /* 0x0000007000b57308 */ /* 0x0007e40000000800 */
[C---:B------:R-:W-:Y:S01]  /*11100*/  FMUL.FTZ R20, R2.reuse, R80 ;  /* 0x0000005002147220 */ /* 0x040fe20000410000 */
[----:B------:R-:W-:Y:S01]  /*11110*/  FMUL.FTZ R21, R2, R81 ;  /* 0x0000005102157220 */ /* 0x000fe20000410000 */
[----:B------:R-:W-:Y:S01]  /*11120*/  FMUL.FTZ R55, R0, R55 ;  /* 0x0000003700377220 */ /* 0x000fe20000410000 */
[C---:B------:R-:W-:Y:S01]  /*11130*/  FMUL.FTZ R56, R2.reuse, R56 ;  /* 0x0000003802387220 */ /* 0x040fe20000410000 */
[----:B------:R-:W-:Y:S01]  /*11140*/  FMUL.FTZ R57, R2, R57 ;  /* 0x0000003902397220 */ /* 0x000fe20000410000 */
[C---:B------:R-:W-:Y:S03]  /*11150*/  HMMA.16816.F32 R16, R96.reuse, R22, R16 ;  /* 0x000000166010723c */ /* 0x040fe60000001810 */
[----:B------:R-:W-:Y:S01]  /*11160*/  MUFU.EX2 R128, R128 ;  /* 0x0000008000807308 */ /* 0x000fe20000000800 */
[C---:B------:R-:W-:Y:S01]  /*11170*/  FMUL.FTZ R22, R0.reuse, R82 ;  /* 0x0000005200167220 */ /* 0x040fe20000410000 */
[C---:B------:R-:W-:Y:S01]  /*11180*/  FMUL.FTZ R23, R0.reuse, R83 ;  /* 0x0000005300177220 */ /* 0x040fe20000410000 */
[C---:B------:R-:W-:Y:S01]  /*11190*/  FMUL.FTZ R58, R0.reuse, R58 ;  /* 0x0000003a003a7220 */ /* 0x040fe20000410000 */
[----:B------:R-:W4:Y:S01]  /*111a0*/  LDSM.16.MT88.4 R80, [R142+0xa000] ;  /* 0x00a000008e50783b */ /* 0x000f220000004200 */
[----:B------:R-:W-:Y:S01]  /*111b0*/  FMUL.FTZ R59, R0, R59 ;  /* 0x0000003b003b7220 */ /* 0x000fe20000410000 */
[C---:B------:R-:W-:Y:S04]  /*111c0*/  FFMA.FTZ R123, R2.reuse, R171, R123 ;  /* 0x000000ab027b7223 */ /* 0x040fe8000001007b */
[----:B------:R-:W5:Y:S01]  /*111d0*/  MUFU.EX2 R127, R127 ;  /* 0x0000007f007f7308 */ /* 0x000f620000000800 */
[----:B------:R-:W-:Y:S01]  /*111e0*/  ISETP.GT.AND P1, PT, R159, R150, PT ;  /* 0x000000969f00720c */ /* 0x000fe20003f24270 */
[C---:B------:R-:W-:Y:S01]  /*111f0*/  HMMA.16816.F32 R20, R96.reuse, R28, R20 ;  /* 0x0000001c6014723c */ /* 0x040fe20000001814 */
[----:B---3--:R-:W-:Y:S02]  /*11200*/  LDSM.16.MT88.4 R112, [R142+0xb800] ;  /* 0x00b800008e70783b */ /* 0x008fe40000004200 */
[C---:B------:R-:W-:Y:S01]  /*11210*/  FMUL.FTZ R28, R2.reuse, R72 ;  /* 0x00000048021c7220 */ /* 0x040fe20000410000 */
[----:B------:R-:W-:Y:S04]  /*11220*/  FMUL.FTZ R29, R2, R73 ;  /* 0x00000049021d7220 */ /* 0x000fe80000410000 */
[----:B------:R-:W-:Y:S01]  /*11230*/  MUFU.EX2 R129, R129 ;  /* 0x0000008100817308 */ /* 0x000fe20000000800 */
[C---:B------:R-:W-:Y:S01]  /*11240*/  FFMA.FTZ R121, R0.reuse, R169, R121 ;  /* 0x000000a900797223 */ /* 0x040fe20000010079 */
[C---:B------:R-:W-:Y:S03]  /*11250*/  HMMA.16816.F32 R24, R96.reuse, R30, R24 ;  /* 0x0000001e6018723c */ /* 0x040fe60000001818 */
[C---:B------:R-:W-:Y:S01]  /*11260*/  FMUL.FTZ R30, R0.reuse, R74 ;  /* 0x0000004a001e7220 */ /* 0x040fe20000410000 */
[----:B------:R-:W-:Y:S01]  /*11270*/  FMUL.FTZ R31, R0, R75 ;  /* 0x0000004b001f7220 */ /* 0x000fe20000410000 */
[----:B------:R-:W-:Y:S01]  /*11280*/  FADD.FTZ R123, R122, R123 ;  /* 0x0000007b7a7b7221 */ /* 0x000fe20000010000 */
[----:B------:R-:W3:Y:S02]  /*11290*/  LDSM.16.MT88.4 R72, [R138+0xa000] ;  /* 0x00a000008a48783b */ /* 0x000ee40000004200 */
        /* <DEDUP_REMOVED lines=8> */
[C---:B------:R-:W-:Y:S01]  /*11320*/  HMMA.16816.F32 R32, R96.reuse, R90, R32 ;  /* 0x0000005a6020723c */ /* 0x040fe20000001820 */
[----:B------:R-:W-:Y:S06]  /*11330*/  LDSM.16.MT88.4 R88, [R136+0x8800] ;  /* 0x008800008858783b */ /* 0x000fec0000004200 */
[----:B------:R-:W2:Y:S01]  /*11340*/  MUFU.EX2 R131, R131 ;  /* 0x0000008300837308 */ /* 0x000ea20000000800 */
[C---:B----4-:R-:W-:Y:S09]  /*11350*/  HMMA.16816.F32 R36, R96.reuse, R80, R36 ;  /* 0x000000506024723c */ /* 0x050ff20000001824 */
[----:B------:R-:W-:Y:S01]  /*11360*/  MUFU.EX2 R134, R134 ;  /* 0x0000008600867308 */ /* 0x000fe20000000800 */
[C---:B------:R-:W-:Y:S01]  /*11370*/  HMMA.16816.F32 R40, R96.reuse, R82, R40 ;  /* 0x000000526028723c */ /* 0x040fe20000001828 */
[----:B------:R-:W-:Y:S08]  /*11380*/  LDSM.16.MT88.4 R80, [R138+0x8800] ;  /* 0x008800008a50783b */ /* 0x000ff00000004200 */
[----:B------:R-:W-:Y:S01]  /*11390*/  MUFU.EX2 R153, R153 ;  /* 0x0000009900997308 */ /* 0x000fe20000000800 */
[C---:B---3--:R-:W-:Y:S09]  /*113a0*/  HMMA.16816.F32 R44, R96.reuse, R72, R44 ;  /* 0x00000048602c723c */ /* 0x048ff2000000182c */
[----:B------:R-:W-:Y:S01]  /*113b0*/  MUFU.EX2 R168, R168 ;  /* 0x000000a800a87308 */ /* 0x000fe20000000800 */
[C---:B------:R-:W-:Y:S01]  /*113c0*/  HMMA.16816.F32 R48, R96.reuse, R74, R48 ;  /* 0x0000004a6030723c */ /* 0x040fe20000001830 */
[----:B------:R-:W3:Y:S08]  /*113d0*/  LDSM.16.MT88.4 R72, [R142+0x8800] ;  /* 0x008800008e48783b */ /* 0x000ef00000004200 */
[----:B------:R-:W-:Y:S01]  /*113e0*/  MUFU.EX2 R135, R135 ;  /* 0x0000008700877308 */ /* 0x000fe20000000800 */
[C---:B------:R-:W-:Y:S09]  /*113f0*/  HMMA.16816.F32 R52, R96.reuse, R68, R52 ;  /* 0x000000446034723c */ /* 0x040ff20000001834 */
[----:B------:R-:W-:Y:S01]  /*11400*/  MUFU.EX2 R170, R170 ;  /* 0x000000aa00aa7308 */ /* 0x000fe20000000800 */
[----:B-1----:R-:W-:Y:S01]  /*11410*/  F2FP.F16.F32.PACK_AB R68, R126, R125 ;  /* 0x0000007d7e44723e */ /* 0x002fe200000000ff */
[----:B------:R-:W-:Y:S01]  /*11420*/  FADD.FTZ R125, R125, R0 ;  /* 0x000000007d7d7221 */ /* 0x000fe20000010000 */
[----:B-----5:R-:W-:Y:S01]  /*11430*/  F2FP.F16.F32.PACK_AB R69, R127, R128 ;  /* 0x000000807f45723e */ /* 0x020fe200000000ff */
[----:B------:R-:W-:Y:S01]  /*11440*/  FADD.FTZ R128, R128, R117 ;  /* 0x0000007580807221 */ /* 0x000fe20000010000 */
[----:B------:R-:W-:Y:S01]  /*11450*/  MOV R0, R3 ;  /* 0x0000000300007202 */ /* 0x000fe20000000f00 */
[C---:B------:R-:W-:Y:S04]  /*11460*/  HMMA.16816.F32 R56, R96.reuse, R70, R56 ;  /* 0x000000466038723c */ /* 0x040fe80000001838 */
[----:B------:R-:W-:Y:S01]  /*11470*/  MUFU.EX2 R133, R133 ;  /* 0x0000008500857308 */ /* 0x000fe20000000800 */
[----:B------:R-:W-:Y:S01]  /*11480*/  F2FP.F16.F32.PACK_AB R70, R130, R129 ;  /* 0x000000818246723e */ /* 0x000fe200000000ff */
[----:B------:R-:W-:Y:S01]  /*11490*/  FADD.FTZ R126, R126, R125 ;  /* 0x0000007d7e7e7221 */ /* 0x000fe20000010000 */
[----:B--2---:R-:W-:Y:S01]  /*114a0*/  F2FP.F16.F32.PACK_AB R71, R131, R132 ;  /* 0x000000848347723e */ /* 0x004fe200000000ff */
[----:B------:R-:W-:Y:S01]  /*114b0*/  FADD.FTZ R127, R127, R128 ;  /* 0x000000807f7f7221 */ /* 0x000fe20000010000 */
[C---:B------:R-:W-:Y:S05]  /*114c0*/  HMMA.16816.F32 R60, R96.reuse, R76, R60 ;  /* 0x0000004c603c723c */ /* 0x040fea000000183c */
[----:B------:R-:W-:Y:S01]  /*114d0*/  MUFU.EX2 R172, R172 ;  /* 0x000000ac00ac7308 */ /* 0x000fe20000000800 */
[----:B------:R-:W-:Y:S04]  /*114e0*/  FADD.FTZ R132, R132, R127 ;  /* 0x0000007f84847221 */ /* 0x000fe80000010000 */
[----:B------:R-:W-:Y:S01]  /*114f0*/  FADD.FTZ R131, R131, R132 ;  /* 0x0000008483837221 */ /* 0x000fe20000010000 */
[----:B------:R-:W-:Y:S01]  /*11500*/  HMMA.16816.F32 R64, R96, R78, R64 ;  /* 0x0000004e6040723c */ /* 0x000fe20000001840 */
[----:B------:R-:W1:Y:S03]  /*11510*/  LDSM.16.MT88.4 R76, [R142+0xa800] ;  /* 0x00a800008e4c783b */ /* 0x000e660000004200 */
[----:B------:R-:W-:Y:S04]  /*11520*/  MUFU.EX2 R173, R173 ;  /* 0x000000ad00ad7308 */ /* 0x000fe80000000800 */
[C---:B---3--:R-:W-:Y:S06]  /*11530*/  HMMA.16816.F32 R4, R68.reuse, R72, R4 ;  /* 0x000000484404723c */ /* 0x048fec0000001804 */
[----:B------:R-:W-:Y:S02]  /*11540*/  MUFU.EX2 R174, R174 ;  /* 0x000000ae00ae7308 */ /* 0x000fe40000000800 */
[C---:B------:R-:W-:Y:S01]  /*11550*/  HMMA.16816.F32 R8, R68.reuse, R74, R8 ;  /* 0x0000004a4408723c */ /* 0x040fe20000001808 */
[----:B------:R-:W2:Y:S07]  /*11560*/  LDSM.16.MT88.4 R72, [R138+0xa800] ;  /* 0x00a800008a48783b */ /* 0x000eae0000004200 */
        /* <DEDUP_REMOVED lines=8> */
[----:B------:R-:W-:Y:S01]  /*115f0*/  MUFU.EX2 R178, R178 ;  /* 0x000000b200b27308 */ /* 0x000fe20000000800 */
[C---:B------:R-:W-:Y:S01]  /*11600*/  HMMA.16816.F32 R24, R68.reuse, R86, R24 ;  /* 0x000000564418723c */ /* 0x040fe20000001818 */
[----:B------:R-:W3:Y:S08]  /*11610*/  LDSM.16.MT88.4 R84, [R136+0xa800] ;  /* 0x00a800008854783b */ /* 0x000ef00000004200 */
[----:B------:R-:W1:Y:S01]  /*11620*/  MUFU.EX2 R179, R124 ;  /* 0x0000007c00b37308 */ /* 0x000e620000000800 */
[----:B-----5:R-:W-:Y:S01]  /*11630*/  F2FP.F16.F32.PACK_AB R105, R177, R176 ;  /* 0x000000b0b169723e */ /* 0x020fe200000000ff */
[C---:B------:R-:W-:Y:S08]  /*11640*/  HMMA.16816.F32 R28, R68.reuse, R88, R28 ;  /* 0x00000058441c723c */ /* 0x040ff0000000181c */
[----:B------:R-:W5:Y:S01]  /*11650*/  MUFU.EX2 R180, R180 ;  /* 0x000000b400b47308 */ /* 0x000f620000000800 */
[C---:B------:R-:W-:Y:S01]  /*11660*/  HMMA.16816.F32 R32, R68.reuse, R90, R32 ;  /* 0x0000005a4420723c */ /* 0x040fe20000001820 */
[----:B------:R-:W-:Y:S02]  /*11670*/  LDSM.16.MT88.4 R88, [R137+0x9000] ;  /* 0x009000008958783b */ /* 0x000fe40000004200 */
[----:B-1----:R-:W-:Y:S05]  /*11680*/  F2FP.F16.F32.PACK_AB R106, R179, R178 ;  /* 0x000000b2b36a723e */ /* 0x002fea00000000ff */
[C---:B------:R-:W-:Y:S03]  /*11690*/  HMMA.16816.F32 R36, R68.reuse, R76, R36 ;  /* 0x0000004c4424723c */ /* 0x040fe60000001824 */
[----:B-----5:R-:W-:Y:S05]  /*116a0*/  F2FP.F16.F32.PACK_AB R107, R181, R180 ;  /* 0x000000b4b56b723e */ /* 0x020fea00000000ff */
        /* <DEDUP_REMOVED lines=19> */
[----:B------:R-:W-:Y:S04]  /*117e0*/  FADD.FTZ R173, R173, R172 ;  /* 0x000000acadad7221 */ /* 0x000fe80000010000 */
[----:B------:R-:W-:Y:S01]  /*117f0*/  FADD.FTZ R176, R176, R173 ;  /* 0x000000adb0b07221 */ /* 0x000fe20000010000 */
[C---:B------:R-:W-:Y:S01]  /*11800*/  HMMA.16816.F32 R8, R68.reuse, R78, R8 ;  /* 0x0000004e4408723c */ /* 0x040fe20000001808 */
[----:B------:R-:W-:Y:S02]  /*11810*/  LDSM.16.MT88.4 R76, [R137+0xb000] ;  /* 0x00b00000894c783b */ /* 0x000fe40000004200 */
[----:B------:R-:W-:Y:S04]  /*11820*/  FADD.FTZ R177, R177, R176 ;  /* 0x000000b0b1b17221 */ /* 0x000fe80000010000 */
[----:B------:R-:W-:Y:S01]  /*11830*/  FADD.FTZ R180, R180, R177 ;  /* 0x000000b1b4b47221 */ /* 0x000fe20000010000 */
[C---:B--2---:R-:W-:Y:S03]  /*11840*/  HMMA.16816.F32 R12, R68.reuse, R72, R12 ;  /* 0x00000048440c723c */ /* 0x044fe6000000180c */
[----:B------:R-:W-:Y:S05]  /*11850*/  FADD.FTZ R169, R181, R180 ;  /* 0x000000b4b5a97221 */ /* 0x000fea0000010000 */
[C---:B------:R-:W-:Y:S01]  /*11860*/  HMMA.16816.F32 R16, R68.reuse, R74, R16 ;  /* 0x0000004a4410723c */ /* 0x040fe20000001810 */
[----:B------:R-:W1:Y:S07]  /*11870*/  LDSM.16.MT88.4 R72, [R138+0xb000] ;  /* 0x00b000008a48783b */ /* 0x000e6e0000004200 */
[C---:B------:R-:W-:Y:S08]  /*11880*/  HMMA.16816.F32 R20, R68.reuse, R88, R20 ;  /* 0x000000584414723c */ /* 0x040ff00000001814 */
[C---:B------:R-:W-:Y:S08]  /*11890*/  HMMA.16816.F32 R24, R68.reuse, R90, R24 ;  /* 0x0000005a4418723c */ /* 0x040ff00000001818 */
        /* <DEDUP_REMOVED lines=27> */
[C---:B--2---:R-:W-:Y:S03]  /*11a50*/  HMMA.16816.F32 R44, R104.reuse, R4, R44 ;  /* 0x00000004682c723c */ /* 0x044fe6000000182c */
        /* <DEDUP_REMOVED lines=9> */
[----:B------:R-:W-:Y:S04]  /*11af0*/  FADD.FTZ R174, R174, R133 ;  /* 0x00000085aeae7221 */ /* 0x000fe80000010000 */
[----:B------:R-:W-:Y:S01]  /*11b00*/  FADD.FTZ R175, R175, R174 ;  /* 0x000000aeafaf7221 */ /* 0x000fe20000010000 */
[C---:B---3--:R-:W-:Y:S03]  /*11b10*/  HMMA.16816.F32 R60, R104.reuse, R12, R60 ;  /* 0x0000000c683c723c */ /* 0x048fe6000000183c */
[----:B------:R-:W-:Y:S04]  /*11b20*/  FADD.FTZ R178, R178, R175 ;  /* 0x000000afb2b27221 */ /* 0x000fe80000010000 */
[----:B------:R-:W-:Y:S01]  /*11b30*/  FADD.FTZ R171, R179, R178 ;  /* 0x000000b2b3ab7221 */ /* 0x000fe20000010000 */
[----:B------:R-:W-:Y:S01]  /*11b40*/  HMMA.16816.F32 R64, R104, R14, R64 ;  /* 0x0000000e6840723c */ /* 0x000fe20000001840 */
[----:B------:R-:W-:Y:S08]  /*11b50*/  @!UPT UIADD3 URZ, UPT, UPT, URZ, URZ, URZ ;  /* 0x000000fffffff290 */ /* 0x000ff0000fffe0ff */
[----:B------:R-:W-:Y:S11]  /*11b60*/  @P1 BRA `(.L_x_12500) ;  /* 0xffffffd400341947 */ /* 0x000ff6000383ffff */
.L_x_12493:
        /* <DEDUP_REMOVED lines=11> */
.L_x_12508:
        /* <DEDUP_REMOVED lines=129> */
[----:B------:R-:W4:Y:S04]  /*12430*/  LD.E.64 R14, desc[UR4][R100.64+0xb0] ;  /* 0x0000b004640e7980 */ /* 0x000f28000c101b00 */
[----:B-1----:R-:W4:Y:S04]  /*12440*/  LD.E R9, desc[UR4][R100.64+0x60] ;  /* 0x0000600464097980 */ /* 0x002f28000c101900 */
[----:B------:R-:W4:Y:S04]  /*12450*/  LD.E R7, desc[UR4][R100.64+0xcc] ;  /* 0x0000cc0464077980 */ /* 0x000f28000c101900 */
[----:B------:R-:W4:Y:S01]  /*12460*/  LD.E.64 R76, desc[UR4][R100.64+0x78] ;  /* 0x00007804644c7980 */ /* 0x000f22000c101b00 */
[----:B--2---:R-:W1:Y:S01]  /*12470*/  @P1 MUFU.LG2 R11, R4 ;  /* 0x00000004000b1308 */ /* 0x004e620000000c00 */
[----:B------:R-:W2:Y:S01]  /*12480*/  S2R R72, SR_TID.X ;  /* 0x0000000000487919 */ /* 0x000ea20000002100 */
[----:B------:R-:W-:-:S02]  /*12490*/  SHF.L.U32 R6, R157, 0x3, RZ ;  /* 0x000000039d067819 */ /* 0x000fc400000006ff */
[----:B---3--:R-:W-:Y:S01]  /*124a0*/  SHF.L.U32 R13, R157, 0x2, RZ ;  /* 0x000000029d0d7819 */ /* 0x008fe200000006ff */
[----:B------:R3:W5:Y:S03]  /*124b0*/  LD.E.64 R70, desc[UR4][R100.64+0xa8] ;  /* 0x0000a80464467980 */ /* 0x000766000c101b00 */
[----:B----4-:R-:W4:Y:S01]  /*124c0*/  @P0 MUFU.LG2 R65, R2 ;  /* 0x0000000200410308 */ /* 0x010f220000000c00 */
        /* <DEDUP_REMOVED lines=48> */
[----:B------:R-:W-:Y:S02]  /*127d0*/  IMAD R61, R2, R7, RZ ;  /* 0x00000007023d7224 */ /* 0x000fe400078e02ff */
[----:B------:R3:W1:Y:S03]  /*127e0*/  LDS.128 R8, [R75+UR6+0x6800] ;  /* 0x006800064b087984 */ /* 0x0006660008000c00 */
[----:B------:R-:W-:Y:S02]  /*127f0*/  IADD3 R63, P1, PT, R6, R61, RZ ;  /* 0x0000003d063f7210 */ /* 0x000fe40007f3e0ff */
[----:B------:R3:W1:Y:S02]  /*12800*/  LDS.128 R4, [R75+UR6+0x7000] ;  /* 0x007000064b047984 */ /* 0x0006640008000c00 */
[----:B------:R-:W-:-:S02]  /*12810*/  LEA.HI.X.SX32 R61, R61, RZ, 0x1, P1 ;  /* 0x000000ff3d3d7211 */ /* 0x000fc400008f0eff */
[----:B------:R-:W-:-:S04]  /*12820*/  LEA R76, P1, R63, R76, 0x2 ;  /* 0x0000004c3f4c7211 */ /* 0x000fc800078210ff */
[----:B------:R-:W-:Y:S02]  /*12830*/  LEA.HI.X R77, R63, R77, R61, 0x2, P1 ;  /* 0x0000004d3f4d7211 */ /* 0x000fe400008f143d */
[----:B------:R-:W-:Y:S01]  /*12840*/  LOP3.LUT P1, RZ, R157, 0x3, RZ, 0xc0, !PT ;  /* 0x000000039dff7812 */ /* 0x000fe2000782c0ff */
[----:B------:R3:W1:-:S12]  /*12850*/  LDS.128 R60, [R75+UR6+0x7800] ;  /* 0x007800064b3c7984 */ /* 0x0006580008000c00 */
        /* <DEDUP_REMOVED lines=11> */
.L_x_12503:
[----:B------:R-:W-:Y:S05]  /*12910*/  BSYNC.RECONVERGENT B0 ;  /* 0x0000000000007941 */ /* 0x000fea0003800200 */
.L_x_12502:
        /* <DEDUP_REMOVED lines=18> */
[----:B--23--:R-:W-:Y:S05]  /*12a40*/  @P6 RET.REL.NODEC R156 `(_ZN5flash24flash_fwd_splitkv_kernelI23Flash_fwd_kernel_traitsILi128ELi64ELi64ELi4ELb0ELb0EN7cutlass6half_tE19Flash_kernel_traitsILi128ELi64ELi64ELi4ES3_EELb0ELb0ELb0ELb0ELb1ELb1ELb1ELb1EEEvNS_16Flash_fwd_paramsE) ;  /* 0xfffffed49c6c6950 */ /* 0x00cfea0003c3ffff */
[----:B------:R-:W-:Y:S01]  /*12a50*/  MOV R157, 0x0 ;  /* 0x00000000009d7802 */ /* 0x000fe20000000f00 */
[----:B------:R-:W-:Y:S04]  /*12a60*/  ST.E.128 desc[UR4][R76.64+0x7000], R64 ;  /* 0x007000404c007985 */ /* 0x000fe8000c101d04 */
[----:B------:R1:W-:Y:S02]  /*12a70*/  ST.E.128 desc[UR4][R76.64+0x7100], R60 ;  /* 0x0071003c4c007985 */ /* 0x0003e4000c101d04 */
[----:B-1----:R-:W-:Y:S05]  /*12a80*/  RET.REL.NODEC R156 `(_ZN5flash24flash_fwd_splitkv_kernelI23Flash_fwd_kernel_traitsILi128ELi64ELi64ELi4ELb0ELb0EN7cutlass6half_tE19Flash_kernel_traitsILi128ELi64ELi64ELi4ES3_EELb0ELb0ELb0ELb0ELb1ELb1ELb1ELb1EEEvNS_16Flash_fwd_paramsE) ;  /* 0xfffffed49c5c7950 */ /* 0x002fea0003c3ffff */
.L_x_12501:
[----:B------:R-:W-:Y:S01]  /*12a90*/  MOV R5, 0x2 ;  /* 0x0000000200057802 */ /* 0x000fe20000000f00 */
[----:B------:R-:W-:Y:S01]  /*12aa0*/  IMAD.MOV.U32 R6, RZ, RZ, -0x1 ;  /* 0xffffffffff067424 */ /* 0x000fe200078e00ff */
[----:B------:R-:W-:-:S07]  /*12ab0*/  MOV R2, 0x1f ;  /* 0x0000001f00027802 */ /* 0x000fce0000000f00 */
[----:B-1---5:R-:W-:Y:S05]  /*12ac0*/  WARPSYNC.COLLECTIVE R6, `(.L_x_12504) ;  /* 0x0000000006087348 */ /* 0x022fea0003c00000 */
[----:B------:R2:W3:Y:S02]  /*12ad0*/  SHFL.BFLY P0, R8, R171, R5, R2 ;  /* 0x0c000005ab087389 */ /* 0x0004e40000000002 */
[----:B-123-5:R-:W-:Y:S05]  /*12ae0*/  ENDCOLLECTIVE ;  /* 0x000000000000791b */ /* 0x02efea0003800000 */
.L_x_12504:
[----:B------:R-:W-:Y:S02]  /*12af0*/  MOV R4, R8 ;  /* 0x0000000800047202 */ /* 0x000fe40000000f00 */
[----:B------:R-:W-:-:S03]  /*12b00*/  MOV R5, 0x1 ;  /* 0x0000000100057802 */ /* 0x000fc60000000f00 */
[----:B------:R-:W-:-:S04]  /*12b10*/  FADD.FTZ R9, R4, R171 ;  /* 0x000000ab04097221 */ /* 0x000fc80000010000 */
[----:B------:R-:W-:-:S07]  /*12b20*/  IMAD.MOV.U32 R171, RZ, RZ, R9 ;  /* 0x000000ffffab7224 */ /* 0x000fce00078e0009 */
[----:B------:R-:W-:Y:S05]  /*12b30*/  WARPSYNC.COLLECTIVE R6, `(.L_x_12505) ;  /* 0x0000000006087348 */ /* 0x000fea0003c00000 */
[----:B------:R1:W2:Y:S02]  /*12b40*/  SHFL.BFLY P0, R8, R171, R5, R2 ;  /* 0x0c000005ab087389 */ /* 0x0002a40000000002 */
[----:B-12---:R-:W-:Y:S05]  /*12b50*/  ENDCOLLECTIVE ;  /* 0x000000000000791b */ /* 0x006fea0003800000 */
.L_x_12505:
[----:B------:R-:W-:Y:S01]  /*12b60*/  MOV R171, R169 ;  /* 0x000000a900ab7202 */ /* 0x000fe20000000f00 */
[----:B------:R-:W-:Y:S01]  /*12b70*/  IMAD.MOV.U32 R4, RZ, RZ, R8 ;  /* 0x000000ffff047224 */ /* 0x000fe200078e0008 */
[----:B------:R-:W-:-:S03]  /*12b80*/  MOV R5, 0x2 ;  /* 0x0000000200057802 */ /* 0x000fc60000000f00 */
[----:B------:R-:W-:-:S07]  /*12b90*/  FADD.FTZ R4, R9, R4 ;  /* 0x0000000409047221 */ /* 0x000fce0000010000 */
[----:B------:R-:W-:Y:S05]  /*12ba0*/  WARPSYNC.COLLECTIVE R6, `(.L_x_12506) ;  /* 0x0000000006087348 */ /* 0x000fea0003c00000 */
[----:B------:R1:W2:Y:S02]  /*12bb0*/  SHFL.BFLY P0, R8, R171, R5, R2 ;  /* 0x0c000005ab087389 */ /* 0x0002a40000000002 */
[----:B-12---:R-:W-:Y:S05]  /*12bc0*/  ENDCOLLECTIVE ;  /* 0x000000000000791b */ /* 0x006fea0003800000 */
.L_x_12506:
[----:B------:R-:W-:Y:S01]  /*12bd0*/  FADD.FTZ R7, R8, R169 ;  /* 0x000000a908077221 */ /* 0x000fe20000010000 */
[----:B------:R-:W-:-:S03]  /*12be0*/  MOV R5, 0x1 ;  /* 0x0000000100057802 */ /* 0x000fc60000000f00 */
[----:B------:R-:W-:-:S07]  /*12bf0*/  IMAD.MOV.U32 R171, RZ, RZ, R7 ;  /* 0x000000ffffab7224 */ /* 0x000fce00078e0007 */
[----:B------:R-:W-:Y:S05]  /*12c00*/  WARPSYNC.COLLECTIVE R6, `(.L_x_12507) ;  /* 0x0000000006087348 */ /* 0x000fea0003c00000 */
[----:B------:R1:W2:Y:S02]  /*12c10*/  SHFL.BFLY P0, R8, R171, R5, R2 ;  /* 0x0c000005ab087389 */ /* 0x0002a40000000002 */
[----:B-12---:R-:W-:Y:S05]  /*12c20*/  ENDCOLLECTIVE ;  /* 0x000000000000791b */ /* 0x006fea0003800000 */
.L_x_12507:
[----:B------:R-:W-:Y:S01]  /*12c30*/  MOV R10, R8 ;  /* 0x00000008000a7202 */ /* 0x000fe20000000f00 */
[----:B------:R-:W-:Y:S06]  /*12c40*/  BRA `(.L_x_12508) ;  /* 0xffffffec00f47947 */ /* 0x000fec000383ffff */
.L_x_12509:
        /* <DEDUP_REMOVED lines=11> */
.L_x_14993:


//--------------------- .text._ZN5flash24flash_fwd_splitkv_kernelI23Flash_fwd_kernel_traitsILi128ELi64ELi64ELi4ELb0ELb0EN7cutlass6half_tE19Flash_kernel_traitsILi128ELi64ELi64ELi4ES3_EELb0ELb0ELb1ELb0ELb0ELb0ELb1ELb1EEEvNS_16Flash_fwd_paramsE --------------------------
	.section	.text._ZN5flash24flash_fwd_splitkv_kernelI23Flash_fwd_kernel_traitsILi128ELi64ELi64ELi4ELb0ELb0EN7cutlass6half_tE19Flash_kernel_traitsILi128ELi64ELi64ELi4ES3_EELb0ELb0ELb1ELb0ELb0ELb0ELb1ELb1EEEvNS_16Flash_fwd_paramsE,"ax",@progbits
	.align	128
        .global         _ZN5flash24flash_fwd_splitkv_kernelI23Flash_fwd_kernel_traitsILi128ELi64ELi64ELi4ELb0ELb0EN7cutlass6half_tE19Flash_kernel_traitsILi128ELi64ELi64ELi4ES3_EELb0ELb0ELb1ELb0ELb0ELb0ELb1ELb1EEEvNS_16Flash_fwd_paramsE
        .type           _ZN5flash24flash_fwd_splitkv_kernelI23Flash_fwd_kernel_traitsILi128ELi64ELi64ELi4ELb0ELb0EN7cutlass6half_tE19Flash_kernel_traitsILi128ELi64ELi64ELi4ES3_EELb0ELb0ELb1ELb0ELb0ELb0ELb1ELb1EEEvNS_16Flash_fwd_paramsE,@function
        .size           _ZN5flash24flash_fwd_splitkv_kernelI23Flash_fwd_kernel_traitsILi128ELi64ELi64ELi4ELb0ELb0EN7cutlass6half_tE19Flash_kernel_traitsILi128ELi64ELi64ELi4ES3_EELb0ELb0ELb1ELb0ELb0ELb0ELb1ELb1EEEvNS_16Flash_fwd_paramsE,(.L_x_14994 - _ZN5flash24flash_fwd_splitkv_kernelI23Flash_fwd_kernel_traitsILi128ELi64ELi64ELi4ELb0ELb0EN7cutlass6half_tE19Flash_kernel_traitsILi128ELi64ELi64ELi4ES3_EELb0ELb0ELb1ELb0ELb0ELb0ELb1ELb1EEEvNS_16Flash_fwd_paramsE)
        .other          _ZN5flash24flash_fwd_splitkv_kernelI23Flash_fwd_kernel_traitsILi128ELi64ELi64ELi4ELb0ELb0EN7cutlass6half_tE19Flash_kernel_traitsILi128ELi64ELi64ELi4ES3_EELb0ELb0ELb1ELb0ELb0ELb0ELb1ELb1EEEvNS_16Flash_fwd_paramsE,@"STO_CUDA_ENTRY STV_DEFAULT"
_ZN5flash24flash_fwd_splitkv_kernelI23Flash_fwd_kernel_traitsILi128ELi64ELi64ELi4ELb0ELb0EN7cutlass6half_tE19Flash_kernel_traitsILi128ELi64ELi64ELi4ES3_EELb0ELb0ELb1ELb0ELb0ELb0ELb1ELb1EEEvNS_16Flash_fwd_paramsE:
.text._ZN5flash24flash_fwd_splitkv_kernelI23Flash_fwd_kernel_traitsILi128ELi64ELi64ELi4ELb0ELb0EN7cutlass6half_tE19Flash_kernel_traitsILi128ELi64ELi64ELi4ES3_EELb0ELb0ELb1ELb0ELb0ELb0ELb1ELb1EEEvNS_16Flash_fwd_paramsE:
        /* <DEDUP_REMOVED lines=29> */
[----:B------:R-:W-:Y:S05]  /*01d0*/  CALL.REL.NOINC `($_ZN5flash24flash_fwd_splitkv_kernelI23Flash_fwd_kernel_traitsILi128ELi64ELi64ELi4ELb0ELb0EN7cutlass6half_tE19Flash_kernel_traitsILi128ELi64ELi64ELi4ES3_EELb0ELb0ELb1ELb0ELb0ELb0ELb1ELb1EEEvNS_16Flash_fwd_paramsE$_ZN5flash30compute_attn_1rowblock_splitkvI23Flash_fwd_kernel_traitsILi128ELi64ELi64ELi4ELb0ELb0EN7cutlass6half_tE19Flash_kernel_traitsILi128ELi64ELi64ELi4ES3_EELb0ELb0ELb1ELb0ELb0ELb0ELb1ELb1ENS_16Flash_fwd_paramsEEEvRKT8_iiiii) ;  /* 0x0000000000087944 */ /* 0x000fea0003c00000 */
[----:B------:R-:W-:Y:S05]  /*01e0*/  BSYNC.RECONVERGENT B4 ;  /* 0x0000000000047941 */ /* 0x000fea0003800200 */
.L_x_12510:
[----:B------:R-:W-:Y:S05]  /*01f0*/  EXIT ;  /* 0x000000000000794d */ /* 0x000fea0003800000 */
        .type           $_ZN5flash24flash_fwd_splitkv_kernelI23Flash_fwd_kernel_traitsILi128ELi64ELi64ELi4ELb0ELb0EN7cutlass6half_tE19Flash_kernel_traitsILi128ELi64ELi64ELi4ES3_EELb0ELb0ELb1ELb0ELb0ELb0ELb1ELb1EEEvNS_16Flash_fwd_paramsE$_ZN5flash30compute_attn_1rowblock_splitkvI23Flash_fwd_kernel_traitsILi128ELi64ELi64ELi4ELb0ELb0EN7cutlass6half_tE19Flash_kernel_traitsILi128ELi64ELi64ELi4ES3_EELb0ELb0ELb1ELb0ELb0ELb0ELb1ELb1ENS_16Flash_fwd_paramsEEEvRKT8_iiiii,@function
        .size           $_ZN5flash24flash_fwd_splitkv_kernelI23Flash_fwd_kernel_traitsILi128ELi64ELi64ELi4ELb0ELb0EN7cutlass6half_tE19Flash_kernel_traitsILi128ELi64ELi64ELi4ES3_EELb0ELb0ELb1ELb0ELb0ELb0ELb1ELb1EEEvNS_16Flash_fwd_paramsE$_ZN5flash30compute_attn_1rowblock_splitkvI23Flash_fwd_kernel_traitsILi128ELi64ELi64ELi4ELb0ELb0EN7cutlass6half_tE19Flash_kernel_traitsILi128ELi64ELi64ELi4ES3_EELb0ELb0ELb1ELb0ELb0ELb0ELb1ELb1ENS_16Flash_fwd_paramsEEEvRKT8_iiiii,(.L_x_14994 - $_ZN5flash24flash_fwd_splitkv_kernelI23Flash_fwd_kernel_traitsILi128ELi64ELi64ELi4ELb0ELb0EN7cutlass6half_tE19Flash_kernel_traitsILi128ELi64ELi64ELi4ES3_EELb0ELb0ELb1ELb0ELb0ELb0ELb1ELb1EEEvNS_16Flash_fwd_paramsE$_ZN5flash30compute_attn_1rowblock_splitkvI23Flash_fwd_kernel_traitsILi128ELi64ELi64ELi4ELb0ELb0EN7cutlass6half_tE19Flash_kernel_traitsILi128ELi64ELi64ELi4ES3_EELb0ELb0ELb1ELb0ELb0ELb0ELb1ELb1ENS_16Flash_fwd_paramsEEEvRKT8_iiiii)
$_ZN5flash24flash_fwd_splitkv_kernelI23Flash_fwd_kernel_traitsILi128ELi64ELi64ELi4ELb0ELb0EN7cutlass6half_tE19Flash_kernel_traitsILi128ELi64ELi64ELi4ES3_EELb0ELb0ELb1ELb0ELb0ELb0ELb1ELb1EEEvNS_16Flash_fwd_paramsE$_ZN5flash30compute_attn_1rowblock_splitkvI23Flash_fwd_kernel_traitsILi128ELi64ELi64ELi4ELb0ELb0EN7cutlass6half_tE19Flash_kernel_traitsILi128ELi64ELi64ELi4ES3_EELb0ELb0ELb1ELb0ELb0ELb0ELb1ELb1ENS_16Flash_fwd_paramsEEEvRKT8_iiiii:
        /* <DEDUP_REMOVED lines=39> */
.L_x_12512:
[----:B------:R-:W-:Y:S05]  /*0470*/  BSYNC.RECONVERGENT B0 ;  /* 0x0000000000007941 */ /* 0x000fea0003800200 */
.L_x_12511:
[----:B------:R-:W-:Y:S04]  /*0480*/  BSSY.RECONVERGENT B0, `(.L_x_12513) ;  /* 0x0000007000007945 */ /* 0x000fe80003800200 */
[----:B------:R-:W-:Y:S05]  /*0490*/  @!P3 BRA `(.L_x_12514) ;  /* 0x000000000014b947 */ /* 0x000fea0003800000 */
[----:B------:R-:W2:Y:S02]  /*04a0*/  LD.E.U8 R2, desc[UR4][R102.64+0x1b2] ;  /* 0x0001b20466027980 */ /* 0x000ea4000c101100 */
[----:B--2---:R-:W-:-:S13]  /*04b0*/  ISETP.NE.AND P1, PT, R2, RZ, PT ;  /* 0x000000ff0200720c */ /* 0x004fda0003f25270 */
[----:B------:R-:W2:Y:S02]  /*04c0*/  @P1 LD.E R2, desc[UR4][R12.64+0x4] ;  /* 0x000004040c021980 */ /* 0x000ea4000c101900 */
[----:B--2--5:R-:W-:-:S06]  /*04d0*/  @P1 IADD3 R3, PT, PT, R2, -R15, RZ ;  /* 0x8000000f02031210 */ /* 0x024fcc0007ffe0ff */
[----:B------:R2:W5:Y:S02]  /*04e0*/  @!P1 LD.E R3, desc[UR4][R12.64] ;  /* 0x000000040c039980 */ /* 0x000564000c101900 */
.L_x_12514:
[----:B------:R-:W-:Y:S05]  /*04f0*/  BSYNC.RECONVERGENT B0 ;  /* 0x0000000000007941 */ /* 0x000fea0003800200 */
.L_x_12513:
        /* <DEDUP_REMOVED lines=9> */
.L_x_12516:
[----:B------:R-:W3:Y:S01]  /*0590*/  LD.E.64 R2, desc[UR4][R102.64+0x108] ;  /* 0x0001080466027980 */ /* 0x000ee2000c101b00 */
[----:B------:R-:W-:Y:S01]  /*05a0*/  BSSY.RECONVERGENT B0, `(.L_x_12518) ;  /* 0x0000006000007945 */ /* 0x000fe20003800200 */
[----:B---3--:R-:W-:-:S04]  /*05b0*/  ISETP.NE.U32.AND P0, PT, R2, RZ, PT ;  /* 0x000000ff0200720c */ /* 0x008fc80003f05070 */
[----:B------:R-:W-:Y:S01]  /*05c0*/  ISETP.NE.AND.EX P0, PT, R3, RZ, PT, P0 ;  /* 0x000000ff0300720c */ /* 0x000fe20003f05300 */
[----:B------:R-:W-:-:S12]  /*05d0*/  IMAD.MOV.U32 R3, RZ, RZ, RZ ;  /* 0x000000ffff037224 */ /* 0x000fd800078e00ff */
[----:B------:R-:W-:Y:S05]  /*05e0*/  @!P0 BRA `(.L_x_12519) ;  /* 0x0000000000048947 */ /* 0x000fea0003800000 */
[----:B------:R3:W5:Y:S02]  /*05f0*/  LD.E R3, desc[UR4][R102.64+0xbc] ;  /* 0x0000bc0466037980 */ /* 0x000764000c101900 */
.L_x_12519:
[----:B------:R-:W-:Y:S05]  /*0600*/  BSYNC.RECONVERGENT B0 ;  /* 0x0000000000007941 */ /* 0x000fea0003800200 */
.L_x_12518:
[----:B-----5:R-:W-:Y:S02]  /*0610*/  IADD3 R106, PT, PT, R70, R3, RZ ;  /* 0x00000003466a7210 */ /* 0x020fe40007ffe0ff */
.L_x_12517:
[----:B------:R-:W-:Y:S05]  /*0620*/  BSYNC.RECONVERGENT B1 ;  /* 0x0000000000017941 */ /* 0x000fea0003800200 */
.L_x_12515:
[----:B------:R-:W-:Y:S01]  /*0630*/  IMAD.SHL.U32 R168, R5, 0x40, RZ ;  /* 0x0000004005a87824 */ /* 0x000fe200078e00ff */
[----:B------:R-:W-:Y:S01]  /*0640*/  MOV R2, R166 ;  /* 0x000000a600027202 */ /* 0x000fe20000000f00 */
[----:B------:R-:W-:-:S03]  /*0650*/  IMAD.MOV.U32 R3, RZ, RZ, 0x0 ;  /* 0x00000000ff037424 */ /* 0x000fc600078e00ff */
[----:B------:R-:W-:-:S13]  /*0660*/  ISETP.GT.AND P0, PT, R173, R168, PT ;  /* 0x000000a8ad00720c */ /* 0x000fda0003f04270 */
[----:B-123--:R-:W-:Y:S05]  /*0670*/  @!P0 RET.REL.NODEC R2 `(_ZN5flash24flash_fwd_splitkv_kernelI23Flash_fwd_kernel_traitsILi128ELi64ELi64ELi4ELb0ELb0EN7cutlass6half_tE19Flash_kernel_traitsILi128ELi64ELi64ELi4ES3_EELb0ELb0ELb1ELb0ELb0ELb0ELb1ELb1EEEvNS_16Flash_fwd_paramsE) ;  /* 0xfffffff802608950 */ /* 0x00efea0003c3ffff */
        /* <DEDUP_REMOVED lines=73> */
.L_x_12522:
[----:B------:R-:W-:Y:S05]  /*0b10*/  BSYNC.RECONVERGENT B0 ;  /* 0x0000000000007941 */ /* 0x000fea0003800200 */
.L_x_12521:
        /* <DEDUP_REMOVED lines=12> */
.L_x_12524:
[----:B------:R-:W-:Y:S05]  /*0be0*/  BSYNC.RECONVERGENT B0 ;  /* 0x0000000000007941 */ /* 0x000fea0003800200 */
.L_x_12523:
        /* <DEDUP_REMOVED lines=12> */
.L_x_12526:
[----:B------:R-:W-:Y:S05]  /*0cb0*/  BSYNC.RECONVERGENT B0 ;  /* 0x0000000000007941 */ /* 0x000fea0003800200 */
.L_x_12525:
        /* <DEDUP_REMOVED lines=12> */
.L_x_12528:
[----:B------:R-:W-:Y:S05]  /*0d80*/  BSYNC.RECONVERGENT B0 ;  /* 0x0000000000007941 */ /* 0x000fea0003800200 */
.L_x_12527:
        /* <DEDUP_REMOVED lines=11> */
.L_x_12530:
[----:B------:R-:W-:Y:S05]  /*0e40*/  BSYNC.RECONVERGENT B0 ;  /* 0x0000000000007941 */ /* 0x000fea0003800200 */
.L_x_12529:
        /* <DEDUP_REMOVED lines=11> */
.L_x_12532:
[----:B------:R-:W-:Y:S05]  /*0f00*/  BSYNC.RECONVERGENT B0 ;  /* 0x0000000000007941 */ /* 0x000fea0003800200 */
.L_x_12531:
        /* <DEDUP_REMOVED lines=12> */
.L_x_12534:
[----:B------:R-:W-:Y:S05]  /*0fd0*/  BSYNC.RECONVERGENT B0 ;  /* 0x0000000000007941 */ /* 0x000fea0003800200 */
.L_x_12533:
        /* <DEDUP_REMOVED lines=15> */
.L_x_12536:
[----:B------:R-:W-:Y:S05]  /*10d0*/  BSYNC.RECONVERGENT B0 ;  /* 0x0000000000007941 */ /* 0x000fea0003800200 */
.L_x_12535:
        /* <DEDUP_REMOVED lines=20> */
[----:B--234-:R-:W-:Y:S05]  /*1220*/  @P6 RET.REL.NODEC R166 `(_ZN5flash24flash_fwd_splitkv_kernelI23Flash_fwd_kernel_traitsILi128ELi64ELi64ELi4ELb0ELb0EN7cutlass6half_tE19Flash_kernel_traitsILi128ELi64ELi64ELi4ES3_EELb0ELb0ELb1ELb0ELb0ELb0ELb1ELb1EEEvNS_16Flash_fwd_paramsE) ;  /* 0xffffffeca6746950 */ /* 0x01cfea0003c3ffff */
[----:B------:R-:W-:Y:S02]  /*1230*/  MOV R5, 0xff800000 ;  /* 0xff80000000057802 */ /* 0x000fe40000000f00 */
[----:B------:R-:W-:-:S03]  /*1240*/  MOV R167, 0x0 ;  /* 0x0000000000a77802 */ /* 0x000fc60000000f00 */
[----:B------:R1:W-:Y:S02]  /*1250*/  ST.E desc[UR4][R2.64+0xe0], R5 ;  /* 0x0000e00502007985 */ /* 0x0003e4000c101904 */
[----:B-1----:R-:W-:Y:S05]  /*1260*/  RET.REL.NODEC R166 `(_ZN5flash24flash_fwd_splitkv_kernelI23Flash_fwd_kernel_traitsILi128ELi64ELi64ELi4ELb0ELb0EN7cutlass6half_tE19Flash_kernel_traitsILi128ELi64ELi64ELi4ES3_EELb0ELb0ELb1ELb0ELb0ELb0ELb1ELb1EEEvNS_16Flash_fwd_paramsE) ;  /* 0xffffffeca6647950 */ /* 0x002fea0003c3ffff */
.L_x_12520:
        /* <DEDUP_REMOVED lines=101> */
.L_x_12538:
        /* <DEDUP_REMOVED lines=77> */
.L_x_12539:
[----:B------:R-:W-:Y:S05]  /*1d90*/  BSYNC.RECONVERGENT B0 ;  /* 0x0000000000007941 */ /* 0x000fea0003800200 */
.L_x_12537:
        /* <DEDUP_REMOVED lines=32> */
[-C--:B------:R-:W-:Y:S01]  /*1fa0*/  IMAD R18, R13, R158.reuse, RZ ;  /* 0x0000009e0d127224 */ /* 0x080fe200078e02ff */
[----:B------:R-:W-:Y:S01]  /*1fb0*/  IADD3.X R29, PT, PT, RZ, R17, RZ, P1, !PT ;  /* 0x00000011ff1d7210 */ /* 0x000fe20000ffe4ff */
[----:B------:R-:W-:Y:S01]  /*1fc0*/  @!P2 VIADD R20, R20, 0x1 ;  /* 0x000000011414a836 */ /* 0x000fe20000000000 */
[----:B------:R-:W-:Y:S02]  /*1fd0*/  ISETP.GE.AND P1, PT, R0, RZ, PT ;  /* 0x000000ff0000720c */ /* 0x000fe40003f26270 */
[----:B------:R-:W-:Y:S01]  /*1fe0*/  ISETP.NE.AND P2, PT, R3, RZ, PT ;  /* 0x000000ff0300720c */ /* 0x000fe20003f45270 */
[C---:B------:R-:W-:Y:S02]  /*1ff0*/  IMAD R18, R16.reuse, R159, R18 ;  /* 0x0000009f10127224 */ /* 0x040fe400078e0212 */
[----:B------:R-:W-:-:S04]  /*2000*/  IMAD.WIDE.U32 R28, R16, R158, R28 ;  /* 0x0000009e101c7225 */ /* 0x000fc800078e001c */
[----:B------:R-:W-:-:S04]  /*2010*/  @P3 VIADD R20, R20, 0x1 ;  /* 0x0000000114143836 */ /* 0x000fc80000000000 */
[----:B------:R-:W-:Y:S01]  /*2020*/  IMAD.MOV.U32 R0, RZ, RZ, R20 ;  /* 0x000000ffff007224 */ /* 0x000fe200078e0014 */
[----:B------:R-:W-:-:S03]  /*2030*/  IADD3 R21, PT, PT, R29, R18, RZ ;  /* 0x000000121d157210 */ /* 0x000fc60007ffe0ff */
[----:B------:R-:W-:Y:S01]  /*2040*/  @!P1 IMAD.MOV R0, RZ, RZ, -R0 ;  /* 0x000000ffff009224 */ /* 0x000fe200078e0a00 */
[----:B------:R-:W-:Y:S01]  /*2050*/  @!P2 LOP3.LUT R0, RZ, R3, RZ, 0x33, !PT ;  /* 0x00000003ff00a212 */ /* 0x000fe200078e33ff */
[----:B------:R-:W-:Y:S01]  /*2060*/  IMAD.MOV.U32 R20, RZ, RZ, R28 ;  /* 0x000000ffff147224 */ /* 0x000fe200078e001c */
[----:B------:R-:W-:Y:S02]  /*2070*/  SHF.R.S32.HI R111, RZ, 0x1f, R170 ;  /* 0x0000001fff6f7819 */ /* 0x000fe400000114aa */
[----:B------:R-:W-:Y:S01]  /*2080*/  SHF.R.S32.HI R3, RZ, 0x1f, R0 ;  /* 0x0000001fff037819 */ /* 0x000fe20000011400 */
[----:B------:R-:W-:Y:S01]  /*2090*/  IMAD.MOV.U32 R115, RZ, RZ, RZ ;  /* 0x000000ffff737224 */ /* 0x000fe200078e00ff */
[----:B------:R-:W-:Y:S01]  /*20a0*/  SHF.R.U32.HI R114, RZ, 0x3, R167 ;  /* 0x00000003ff727819 */ /* 0x000fe200000116a7 */
[----:B------:R-:W-:Y:S01]  /*20b0*/  IMAD.WIDE.U32 R20, R0, R24, R20 ;  /* 0x0000001800147225 */ /* 0x000fe200078e0014 */
[----:B------:R-:W1:Y:S03]  /*20c0*/  S2UR UR6, SR_CgaCtaId ;  /* 0x00000000000679c3 */ /* 0x000e660000008800 */
[-C--:B------:R-:W-:Y:S01]  /*20d0*/  IMAD R165, R159, R114.reuse, RZ ;  /* 0x000000729fa57224 */ /* 0x080fe200078e02ff */
[----:B------:R-:W-:Y:S01]  /*20e0*/  UMOV UR7, 0x400 ;  /* 0x0000040000077882 */ /* 0x000fe20000000000 */
[----:B------:R-:W-:Y:S01]  /*20f0*/  IMAD R161, R157, R114, RZ ;  /* 0x000000729da17224 */ /* 0x000fe200078e02ff */
[----:B------:R-:W-:Y:S01]  /*2100*/  SHF.L.U32 R57, R167, 0x6, RZ ;  /* 0x00000006a7397819 */ /* 0x000fe200000006ff */
[----:B------:R-:W-:Y:S01]  /*2110*/  VIADD R169, R105, 0xffffffff ;  /* 0xffffffff69a97836 */ /* 0x000fe20000000000 */
[--C-:B------:R-:W-:Y:S01]  /*2120*/  SHF.R.U32.HI R58, RZ, 0x1, R167.reuse ;  /* 0x00000001ff3a7819 */ /* 0x100fe200000116a7 */
[----:B------:R-:W-:Y:S01]  /*2130*/  IMAD.SHL.U32 R66, R156, 0x10, RZ ;  /* 0x000000109c427824 */ /* 0x000fe200078e00ff */
[----:B------:R-:W-:Y:S01]  /*2140*/  LOP3.LUT R65, R57, 0x1c0, RZ, 0xc0, !PT ;  /* 0x000001c039417812 */ /* 0x000fe200078ec0ff */
[----:B------:R-:W-:Y:S01]  /*2150*/  IMAD.SHL.U32 R59, R169, 0x40, RZ ;  /* 0x00000040a93b7824 */ /* 0x000fe200078e00ff */
[----:B------:R-:W-:-:S02]  /*2160*/  SHF.R.U32.HI R61, RZ, 0x4, R167 ;  /* 0x00000004ff3d7819 */ /* 0x000fc400000116a7 */
[----:B------:R-:W-:Y:S01]  /*2170*/  SHF.L.U64.HI R67, R156, 0x4, R157 ;  /* 0x000000049c437819 */ /* 0x000fe2000001029d */
[----:B-1----:R-:W-:Y:S01]  /*2180*/  ULEA UR6, UR6, UR7, 0x18 ;  /* 0x0000000706067291 */ /* 0x002fe2000f8ec0ff */
[C---:B------:R-:W-:Y:S02]  /*2190*/  SHF.L.U64.HI R64, R158.reuse, 0x4, R159 ;  /* 0x000000049e407819 */ /* 0x040fe4000001029f */
[----:B------:R-:W-:Y:S02]  /*21a0*/  SHF.L.U32 R63, R158, 0x4, RZ ;  /* 0x000000049e3f7819 */ /* 0x000fe400000006ff */
[----:B------:R-:W-:Y:S02]  /*21b0*/  LOP3.LUT R57, R57, 0x200, RZ, 0xc0, !PT ;  /* 0x0000020039397812 */ /* 0x000fe400078ec0ff */
[----:B------:R-:W-:Y:S01]  /*21c0*/  LOP3.LUT R100, R12, 0x40, RZ, 0xfc, !PT ;  /* 0x000000400c647812 */ /* 0x000fe200078efcff */
        /* <DEDUP_REMOVED lines=9> */
[----:B------:R-:W-:Y:S02]  /*2260*/  IMAD R7, R23, R170, RZ ;  /* 0x000000aa17077224 */ /* 0x000fe400078e02ff */
[----:B------:R-:W-:-:S02]  /*2270*/  IMAD R16, R25, R0, RZ ;  /* 0x0000000019107224 */ /* 0x000fc400078e02ff */
[----:B------:R-:W-:Y:S02]  /*2280*/  IMAD.X R19, RZ, RZ, R17, P1 ;  /* 0x000000ffff137224 */ /* 0x000fe400008e0611 */
[----:B------:R-:W-:Y:S02]  /*2290*/  IMAD R24, R3, R24, R16 ;  /* 0x0000001803187224 */ /* 0x000fe400078e0210 */
[----:B------:R-:W-:Y:S02]  /*22a0*/  IMAD R7, R22, R111, R7 ;  /* 0x0000006f16077224 */ /* 0x000fe400078e0207 */
[----:B------:R-:W-:-:S04]  /*22b0*/  IMAD.WIDE.U32 R22, R170, R22, R18 ;  /* 0x00000016aa167225 */ /* 0x000fc800078e0012 */
[----:B------:R-:W-:Y:S01]  /*22c0*/  IMAD.WIDE.U32 R16, R5, 0x40, R114 ;  /* 0x0000004005107825 */ /* 0x000fe200078e0072 */
[----:B------:R-:W-:-:S03]  /*22d0*/  IADD3 R18, P1, PT, R12, R6, RZ ;  /* 0x000000060c127210 */ /* 0x000fc60007f3e0ff */
[----:B------:R-:W-:Y:S02]  /*22e0*/  IMAD.IADD R23, R23, 0x1, R7 ;  /* 0x0000000117177824 */ /* 0x000fe400078e0207 */
[-C--:B------:R-:W-:Y:S02]  /*22f0*/  IMAD R5, R17, R120.reuse, RZ ;  /* 0x0000007811057224 */ /* 0x080fe400078e02ff */
[----:B------:R-:W-:-:S04]  /*2300*/  IMAD.WIDE.U32 R6, R16, R120, R22 ;  /* 0x0000007810067225 */ /* 0x000fc800078e0016 */
[----:B------:R-:W-:Y:S01]  /*2310*/  IMAD R5, R16, R121, R5 ;  /* 0x0000007910057224 */ /* 0x000fe200078e0205 */
[----:B------:R-:W-:-:S03]  /*2320*/  IADD3 R21, PT, PT, R21, R24, RZ ;  /* 0x0000001815157210 */ /* 0x000fc60007ffe0ff */
[----:B------:R-:W-:Y:S01]  /*2330*/  IMAD.IADD R5, R7, 0x1, R5 ;  /* 0x0000000107057824 */ /* 0x000fe200078e0205 */
[----:B------:R-:W-:Y:S01]  /*2340*/  SHF.R.S32.HI R7, RZ, 0x1f, R70 ;  /* 0x0000001fff077819 */ /* 0x000fe20000011446 */
[----:B------:R-:W-:-:S03]  /*2350*/  IMAD.WIDE.U32 R16, R114, R158, R20 ;  /* 0x0000009e72107225 */ /* 0x000fc600078e0014 */
[----:B------:R-:W-:Y:S01]  /*2360*/  LEA.HI R7, R7, R70, RZ, 0x6 ;  /* 0x0000004607077211 */ /* 0x000fe200078f30ff */
[----:B------:R-:W-:-:S03]  /*2370*/  IMAD.IADD R165, R17, 0x1, R165 ;  /* 0x0000000111a57824 */ /* 0x000fc600078e02a5 */
[----:B------:R-:W-:Y:S01]  /*2380*/  SHF.R.S32.HI R7, RZ, 0x6, R7 ;  /* 0x00000006ff077819 */ /* 0x000fe20000011407 */
[----:B------:R-:W-:Y:S01]  /*2390*/  IMAD.X R19, RZ, RZ, R4, P1 ;  /* 0x000000ffff137224 */ /* 0x000fe200008e0604 */
[----:B----4-:R-:W-:Y:S02]  /*23a0*/  LEA R164, P0, R16, R10, 0x1 ;  /* 0x0000000a10a47211 */ /* 0x010fe400078008ff */
[----:B------:R-:W-:Y:S02]  /*23b0*/  LEA R112, P2, R6, R8, 0x1 ;  /* 0x0000000806707211 */ /* 0x000fe400078408ff */
[----:B------:R-:W-:Y:S02]  /*23c0*/  LOP3.LUT R4, R62, 0x1c0, RZ, 0xc0, !PT ;  /* 0x000001c03e047812 */ /* 0x000fe400078ec0ff */
[----:B------:R-:W-:Y:S02]  /*23d0*/  VIMNMX R68, PT, PT, R160, R7, !PT ;  /* 0x00000007a0447248 */ /* 0x000fe40007fe0100 */
[----:B------:R-:W-:-:S02]  /*23e0*/  LEA.HI.X R165, R16, R11, R165, 0x1, P0 ;  /* 0x0000000b10a57211 */ /* 0x000fc400000f0ca5 */
[----:B------:R-:W-:Y:S02]  /*23f0*/  LEA.HI.X R113, R6, R9, R5, 0x1, P2 ;  /* 0x0000000906717211 */ /* 0x000fe400010f0c05 */
        /* <DEDUP_REMOVED lines=22> */
[----:B------:R-:W-:-:S05]  /*2560*/  IMAD.MOV.U32 R98, RZ, RZ, R59 ;  /* 0x000000ffff627224 */ /* 0x000fca00078e003b */
[----:B------:R-:W-:Y:S02]  /*2570*/  SHF.R.S32.HI R11, RZ, 0x1f, R98 ;  /* 0x0000001fff0b7819 */ /* 0x000fe40000011462 */
[----:B-----5:R-:W-:Y:S02]  /*2580*/  IADD3 R2, PT, PT, R59, R2, RZ ;  /* 0x000000023b027210 */ /* 0x020fe40007ffe0ff */
[----:B------:R-:W-:-:S04]  /*2590*/  SHF.R.S32.HI R99, RZ, 0x1, R99 ;  /* 0x00000001ff637819 */ /* 0x000fc80000011463 */
[C---:B------:R-:W-:Y:S01]  /*25a0*/  SHF.L.U32 R92, R99.reuse, 0x5, RZ ;  /* 0x00000005635c7819 */ /* 0x040fe200000006ff */
[C---:B------:R-:W-:Y:S02]  /*25b0*/  IMAD.SHL.U32 R97, R99.reuse, 0x10, RZ ;  /* 0x0000001063617824 */ /* 0x040fe400078e00ff */
[----:B------:R-:W-:Y:S01]  /*25c0*/  IMAD R93, R99, 0x30, RZ ;  /* 0x00000030635d7824 */ /* 0x000fe200078e02ff */
[C---:B------:R-:W-:Y:S01]  /*25d0*/  IADD3 R96, PT, PT, R114.reuse, 0x10, RZ ;  /* 0x0000001072607810 */ /* 0x040fe20007ffe0ff */
[C---:B------:R-:W-:Y:S01]  /*25e0*/  VIADD R94, R114.reuse, 0x30 ;  /* 0x00000030725e7836 */ /* 0x040fe20000000000 */
[----:B------:R-:W-:Y:S01]  /*25f0*/  IADD3 R95, PT, PT, R114, 0x20, RZ ;  /* 0x00000020725f7810 */ /* 0x000fe20007ffe0ff */
[C---:B------:R-:W-:Y:S01]  /*2600*/  IMAD R91, R105.reuse, -0x40, R70 ;  /* 0xffffffc0695b7824 */ /* 0x040fe200078e0246 */
        /* <DEDUP_REMOVED lines=11> */
[----:B---3--:R-:W-:Y:S01]  /*26c0*/  IMAD R9, R117, R98, RZ ;  /* 0x0000006275097224 */ /* 0x008fe200078e02ff */
[----:B------:R-:W-:Y:S01]  /*26d0*/  IADD3 R27, PT, PT, R27, R8, RZ ;  /* 0x000000081b1b7210 */ /* 0x000fe20007ffe0ff */
[----:B----4-:R-:W-:-:S04]  /*26e0*/  IMAD.WIDE.U32 R24, R175, R20, R12 ;  /* 0x00000014af187225 */ /* 0x010fc800078e000c */
[----:B------:R-:W-:Y:S02]  /*26f0*/  IMAD R8, R21, R175, RZ ;  /* 0x000000af15087224 */ /* 0x000fe400078e02ff */
[C---:B------:R-:W-:Y:S02]  /*2700*/  IMAD R9, R116.reuse, R11, R9 ;  /* 0x0000000b74097224 */ /* 0x040fe400078e0209 */
[----:B------:R-:W-:Y:S01]  /*2710*/  IMAD.WIDE.U32 R26, R116, R98, R26 ;  /* 0x00000062741a7225 */ /* 0x000fe200078e001a */
[----:B------:R-:W-:-:S03]  /*2720*/  IADD3 R25, PT, PT, R25, R8, RZ ;  /* 0x0000000819197210 */ /* 0x000fc60007ffe0ff */
[----:B------:R-:W-:Y:S02]  /*2730*/  IMAD.IADD R27, R27, 0x1, R9 ;  /* 0x000000011b1b7824 */ /* 0x000fe400078e0209 */
[----:B------:R-:W-:Y:S02]  /*2740*/  IMAD R9, R119, R98, RZ ;  /* 0x0000006277097224 */ /* 0x000fe400078e02ff */
[----:B------:R-:W-:Y:S02]  /*2750*/  IMAD R20, R23, R0, RZ ;  /* 0x0000000017147224 */ /* 0x000fe400078e02ff */
[C---:B------:R-:W-:Y:S02]  /*2760*/  IMAD R8, R118.reuse, R11, R9 ;  /* 0x0000000b76087224 */ /* 0x040fe400078e0209 */
[----:B------:R-:W-:-:S04]  /*2770*/  IMAD.WIDE.U32 R24, R118, R98, R24 ;  /* 0x0000006276187225 */ /* 0x000fc800078e0018 */
[----:B------:R-:W-:Y:S01]  /*2780*/  IMAD R20, R22, R3, R20 ;  /* 0x0000000316147224 */ /* 0x000fe200078e0214 */
[----:B------:R-:W-:Y:S01]  /*2790*/  IADD3 R25, PT, PT, R25, R8, RZ ;  /* 0x0000000819197210 */ /* 0x000fe20007ffe0ff */
[----:B------:R-:W-:-:S04]  /*27a0*/  IMAD.WIDE.U32 R22, R0, R22, R26 ;  /* 0x0000001600167225 */ /* 0x000fc800078e001a */
[----:B------:R-:W-:Y:S02]  /*27b0*/  IMAD.IADD R21, R23, 0x1, R20 ;  /* 0x0000000117157824 */ /* 0x000fe400078e0214 */
[----:B------:R-:W-:Y:S02]  /*27c0*/  IMAD.MOV.U32 R20, RZ, RZ, R22 ;  /* 0x000000ffff147224 */ /* 0x000fe400078e0016 */
[----:B------:R-:W-:Y:S02]  /*27d0*/  IMAD R8, R15, R0, RZ ;  /* 0x000000000f087224 */ /* 0x000fe400078e02ff */
[----:B------:R-:W-:-:S04]  /*27e0*/  IMAD.WIDE.U32 R22, R0, R14, R24 ;  /* 0x0000000e00167225 */ /* 0x000fc800078e0018 */
[----:B------:R-:W-:Y:S01]  /*27f0*/  IMAD.SHL.U32 R0, R167, 0x4, RZ ;  /* 0x00000004a7007824 */ /* 0x000fe200078e00ff */
[----:B------:R-:W-:Y:S02]  /*2800*/  SHF.R.S32.HI R9, RZ, 0x1f, R70 ;  /* 0x0000001fff097819 */ /* 0x000fe40000011446 */
[----:B------:R-:W-:Y:S02]  /*2810*/  IADD3 R11, P0, PT, -R70, R114, RZ ;  /* 0x00000072460b7210 */ /* 0x000fe40007f1e1ff */
[----:B------:R-:W-:Y:S01]  /*2820*/  LOP3.LUT R0, R0, 0x1c, RZ, 0xc0, !PT ;  /* 0x0000001c00007812 */ /* 0x000fe200078ec0ff */
[----:B------:R-:W-:Y:S02]  /*2830*/  IMAD R3, R14, R3, R8 ;  /* 0x000000030e037224 */ /* 0x000fe400078e0208 */
[-C--:B------:R-:W-:Y:S02]  /*2840*/  IMAD R15, R2, R99.reuse, RZ ;  /* 0x00000063020f7224 */ /* 0x080fe400078e02ff */
[----:B------:R-:W-:-:S02]  /*2850*/  IMAD R2, R114, R99, R12 ;  /* 0x0000006372027224 */ /* 0x000fc400078e020c */
[----:B------:R-:W-:Y:S02]  /*2860*/  IMAD R0, R114, R99, R0 ;  /* 0x0000006372007224 */ /* 0x000fe400078e0200 */
[----:B------:R-:W-:Y:S01]  /*2870*/  IMAD.X R9, RZ, RZ, ~R9, P0 ;  /* 0x000000ffff097224 */ /* 0x000fe200000e0e09 */
[----:B------:R-:W-:Y:S02]  /*2880*/  IADD3 R23, PT, PT, R23, R3, RZ ;  /* 0x0000000317177210 */ /* 0x000fe40007ffe0ff */
        /* <DEDUP_REMOVED lines=31> */
.L_x_12593:
        /* <DEDUP_REMOVED lines=20> */
.L_x_12542:
[----:B------:R-:W-:Y:S05]  /*2bc0*/  BSYNC.RECONVERGENT B0 ;  /* 0x0000000000007941 */ /* 0x000fea0003800200 */
.L_x_12541:
        /* <DEDUP_REMOVED lines=12> */
.L_x_12544:
[----:B------:R-:W-:Y:S05]  /*2c90*/  BSYNC.RECONVERGENT B0 ;  /* 0x0000000000007941 */ /* 0x000fea0003800200 */
.L_x_12543:
        /* <DEDUP_REMOVED lines=12> */
.L_x_12546:
[----:B------:R-:W-:Y:S05]  /*2d60*/  BSYNC.RECONVERGENT B0 ;  /* 0x0000000000007941 */ /* 0x000fea0003800200 */
.L_x_12545:
        /* <DEDUP_REMOVED lines=15> */
.L_x_12548:
[----:B------:R-:W-:Y:S05]  /*2e60*/  BSYNC.RECONVERGENT B0 ;  /* 0x0000000000007941 */ /* 0x000fea0003800200 */
.L_x_12547:
        /* <DEDUP_REMOVED lines=26> */
.L_x_12552:
[----:B------:R-:W-:Y:S05]  /*3010*/  BSYNC.RECONVERGENT B0 ;  /* 0x0000000000007941 */ /* 0x000fea0003800200 */
.L_x_12551:
        /* <DEDUP_REMOVED lines=12> */
.L_x_12554:
[----:B------:R-:W-:Y:S05]  /*30e0*/  BSYNC.RECONVERGENT B0 ;  /* 0x0000000000007941 */ /* 0x000fea0003800200 */
.L_x_12553:
        /* <DEDUP_REMOVED lines=12> */
.L_x_12556:
[----:B------:R-:W-:Y:S05]  /*31b0*/  BSYNC.RECONVERGENT B0 ;  /* 0x0000000000007941 */ /* 0x000fea0003800200 */
.L_x_12555:
        /* <DEDUP_REMOVED lines=17> */
.L_x_12550:
        /* <DEDUP_REMOVED lines=61> */
.L_x_12562:
[----:B------:R-:W-:Y:S05]  /*36a0*/  BSYNC.RECONVERGENT B0 ;  /* 0x0000000000007941 */ /* 0x000fea0003800200 */
.L_x_12561:
        /* <DEDUP_REMOVED lines=51> */
.L_x_12560:
[----:B------:R-:W-:Y:S05]  /*39e0*/  BSYNC.RECONVERGENT B1 ;  /* 0x0000000000017941 */ /* 0x000fea0003800200 */
.L_x_12559:
        /* <DEDUP_REMOVED lines=66> */
.L_x_12566:
[----:B------:R-:W-:Y:S05]  /*3e10*/  BSYNC.RECONVERGENT B0 ;  /* 0x0000000000007941 */ /* 0x000fea0003800200 */
.L_x_12565:
        /* <DEDUP_REMOVED lines=51> */
.L_x_12564:
[----:B------:R-:W-:Y:S05]  /*4150*/  BSYNC.RECONVERGENT B1 ;  /* 0x0000000000017941 */ /* 0x000fea0003800200 */
.L_x_12563:
        /* <DEDUP_REMOVED lines=64> */
.L_x_12570:
[----:B------:R-:W-:Y:S05]  /*4560*/  BSYNC.RECONVERGENT B0 ;  /* 0x0000000000007941 */ /* 0x000fea0003800200 */
.L_x_12569:
        /* <DEDUP_REMOVED lines=51> */
.L_x_12568:
[----:B------:R-:W-:Y:S05]  /*48a0*/  BSYNC.RECONVERGENT B1 ;  /* 0x0000000000017941 */ /* 0x000fea0003800200 */
.L_x_12567:
        /* <DEDUP_REMOVED lines=67> */
.L_x_12574:
[----:B------:R-:W-:Y:S05]  /*4ce0*/  BSYNC.RECONVERGENT B0 ;  /* 0x0000000000007941 */ /* 0x000fea0003800200 */
.L_x_12573:
        /* <DEDUP_REMOVED lines=51> */
.L_x_12572:
[----:B------:R-:W-:Y:S05]  /*5020*/  BSYNC.RECONVERGENT B1 ;  /* 0x0000000000017941 */ /* 0x000fea0003800200 */
.L_x_12571:
[----:B------:R-:W2:Y:S02]  /*5030*/  LD.E R3, desc[UR4][R102.64+0xd0] ;  /* 0x0000d00466037980 */ /* 0x000ea4000c101900 */
[----:B--2---:R-:W-:Y:S05]  /*5040*/  IMAD.U32 R3, R3, -0x20, RZ ;  /* 0xffffffe003037824 */ /* 0x004fea00078e00ff */
[C---:B------:R-:W-:Y:S02]  /*5050*/  LEA R14, P1, R3.reuse, R14, 0x1 ;  /* 0x0000000e030e7211 */ /* 0x040fe400078208ff */
[C---:B------:R-:W-:Y:S02]  /*5060*/  LEA R50, P0, R3.reuse, R50, 0x1 ;  /* 0x0000003203327211 */ /* 0x040fe400078008ff */
[C---:B------:R-:W-:Y:S02]  /*5070*/  LEA.HI.X.SX32 R15, R3.reuse, R15, 0x1, P1 ;  /* 0x0000000f030f7211 */ /* 0x040fe400008f0eff */
[----:B------:R-:W-:Y:S01]  /*5080*/  LEA.HI.X.SX32 R51, R3, R51, 0x1, P0 ;  /* 0x0000003303337211 */ /* 0x000fe200000f0eff */
[----:B------:R-:W-:Y:S05]  /*5090*/  BRA `(.L_x_12557) ;  /* 0x0000003000287947 */ /* 0x000fea0003800000 */
.L_x_12558:
        /* <DEDUP_REMOVED lines=99> */
.L_x_12578:
[----:B------:R-:W-:Y:S05]  /*56d0*/  BSYNC.RECONVERGENT B0 ;  /* 0x0000000000007941 */ /* 0x000fea0003800200 */
.L_x_12577:
        /* <DEDUP_REMOVED lines=92> */
.L_x_12576:
[----:B------:R-:W-:Y:S05]  /*5ca0*/  BSYNC.RECONVERGENT B1 ;  /* 0x0000000000017941 */ /* 0x000fea0003800200 */
.L_x_12575:
        /* <DEDUP_REMOVED lines=98> */
.L_x_12582:
[----:B------:R-:W-:Y:S05]  /*62d0*/  BSYNC.RECONVERGENT B0 ;  /* 0x0000000000007941 */ /* 0x000fea0003800200 */
.L_x_12581:
        /* <DEDUP_REMOVED lines=92> */
.L_x_12580:
[----:B------:R-:W-:Y:S05]  /*68a0*/  BSYNC.RECONVERGENT B1 ;  /* 0x0000000000017941 */ /* 0x000fea0003800200 */
.L_x_12579:
        /* <DEDUP_REMOVED lines=98> */
.L_x_12586:
[----:B------:R-:W-:Y:S05]  /*6ed0*/  BSYNC.RECONVERGENT B0 ;  /* 0x0000000000007941 */ /* 0x000fea0003800200 */
.L_x_12585:
        /* <DEDUP_REMOVED lines=92> */
.L_x_12584:
[----:B------:R-:W-:Y:S05]  /*74a0*/  BSYNC.RECONVERGENT B1 ;  /* 0x0000000000017941 */ /* 0x000fea0003800200 */
.L_x_12583:
        /* <DEDUP_REMOVED lines=102> */
.L_x_12590:
[----:B------:R-:W-:Y:S05]  /*7b10*/  BSYNC.RECONVERGENT B0 ;  /* 0x0000000000007941 */ /* 0x000fea0003800200 */
.L_x_12589:
        /* <DEDUP_REMOVED lines=90> */
.L_x_12588:
[----:B------:R-:W-:Y:S05]  /*80c0*/  BSYNC.RECONVERGENT B1 ;  /* 0x0000000000017941 */ /* 0x000fea0003800200 */
.L_x_12587:
[----:B------:R-:W3:Y:S01]  /*80d0*/  LD.E R3, desc[UR4][R102.64+0xd0] ;  /* 0x0000d00466037980 */ /* 0x000ee2000c101900 */
[----:B-----5:R-:W-:Y:S02]  /*80e0*/  IMAD.MOV.U32 R75, RZ, RZ, R71 ;  /* 0x000000ffff4b7224 */ /* 0x020fe400078e0047 */
[----:B---3--:R-:W-:Y:S05]  /*80f0*/  IMAD.U32 R3, R3, -0x20, RZ ;  /* 0xffffffe003037824 */ /* 0x008fea00078e00ff */
[C---:B------:R-:W-:Y:S02]  /*8100*/  LEA R76, P1, R3.reuse, R76, 0x1 ;  /* 0x0000004c034c7211 */ /* 0x040fe400078208ff */
[C---:B------:R-:W-:Y:S02]  /*8110*/  LEA R74, P0, R3.reuse, R74, 0x1 ;  /* 0x0000004a034a7211 */ /* 0x040fe400078008ff */
[C---:B------:R-:W-:Y:S02]  /*8120*/  LEA.HI.X.SX32 R77, R3.reuse, R77, 0x1, P1 ;  /* 0x0000004d034d7211 */ /* 0x040fe400008f0eff */
[----:B------:R-:W-:Y:S09]  /*8130*/  LEA.HI.X.SX32 R71, R3, R75, 0x1, P0 ;  /* 0x0000004b03477211 */ /* 0x000ff200000f0eff */
.L_x_12557:
[----:B------:R-:W-:Y:S05]  /*8140*/  BSYNC.RECONVERGENT B2 ;  /* 0x0000000000027941 */ /* 0x000fea0003800200 */
.L_x_12549:
        /* <DEDUP_REMOVED lines=101> */
.L_x_12592:
[----:B------:R-:W-:Y:S05]  /*87a0*/  BSYNC.RECONVERGENT B0 ;  /* 0x0000000000007941 */ /* 0x000fea0003800200 */
.L_x_12591:
[----:B------:R-:W-:Y:S05]  /*87b0*/  @P2 BRA `(.L_x_12593) ;  /* 0xffffffa000b02947 */ /* 0x000fea000383ffff */
.L_x_12540:
        /* <DEDUP_REMOVED lines=34> */
.L_x_12597:
[----:B------:R-:W-:Y:S05]  /*89e0*/  BSYNC.RECONVERGENT B0 ;  /* 0x0000000000007941 */ /* 0x000fea0003800200 */
.L_x_12596:
        /* <DEDUP_REMOVED lines=14> */
.L_x_12599:
[----:B------:R-:W-:Y:S05]  /*8ad0*/  BSYNC.RECONVERGENT B0 ;  /* 0x0000000000007941 */ /* 0x000fea0003800200 */
.L_x_12598:
        /* <DEDUP_REMOVED lines=16> */
.L_x_12601:
[----:B------:R-:W-:Y:S05]  /*8be0*/  BSYNC.RECONVERGENT B0 ;  /* 0x0000000000007941 */ /* 0x000fea0003800200 */
.L_x_12600:
        /* <DEDUP_REMOVED lines=16> */
.L_x_12595:
        /* <DEDUP_REMOVED lines=84> */
.L_x_12609:
[----:B------:R-:W-:Y:S05]  /*9230*/  BSYNC.RECONVERGENT B0 ;  /* 0x0000000000007941 */ /* 0x000fea0003800200 */
.L_x_12608:
[----:B-----5:R-:W-:Y:S01]  /*9240*/  IMAD.MOV.U32 R6, RZ, RZ, R10 ;  /* 0x000000ffff067224 */ /* 0x020fe200078e000a */
[----:B------:R-:W-:Y:S01]  /*9250*/  MOV R4, R8 ;  /* 0x0000000800047202 */ /* 0x000fe20000000f00 */
[----:B------:R-:W-:Y:S01]  /*9260*/  IMAD.MOV.U32 R7, RZ, RZ, R11 ;  /* 0x000000ffff077224 */ /* 0x000fe200078e000b */
[----:B------:R-:W-:Y:S02]  /*9270*/  MOV R5, R9 ;  /* 0x0000000900057202 */ /* 0x000fe40000000f00 */
.L_x_12607:
[----:B------:R-:W-:Y:S05]  /*9280*/  BSYNC.RECONVERGENT B1 ;  /* 0x0000000000017941 */ /* 0x000fea0003800200 */
.L_x_12606:
        /* <DEDUP_REMOVED lines=50> */
.L_x_12611:
[----:B------:R-:W-:Y:S05]  /*95b0*/  BSYNC.RECONVERGENT B0 ;  /* 0x0000000000007941 */ /* 0x000fea0003800200 */
.L_x_12610:
[----:B-----5:R3:W-:Y:S02]  /*95c0*/  STS.128 [R60+0x2000], R8 ;  /* 0x002000083c007388 */ /* 0x0207e40000000c00 */
.L_x_12605:
[----:B------:R-:W-:Y:S05]  /*95d0*/  BSYNC.RECONVERGENT B2 ;  /* 0x0000000000027941 */ /* 0x000fea0003800200 */
.L_x_12604:
        /* <DEDUP_REMOVED lines=54> */
.L_x_12617:
[----:B------:R-:W-:Y:S05]  /*9940*/  BSYNC.RECONVERGENT B0 ;  /* 0x0000000000007941 */ /* 0x000fea0003800200 */
.L_x_12616:
[----:B-----5:R1:W-:Y:S02]  /*9950*/  STS.128 [R60+0x800], R8 ;  /* 0x000800083c007388 */ /* 0x0203e40000000c00 */
.L_x_12615:
[----:B------:R-:W-:Y:S05]  /*9960*/  BSYNC.RECONVERGENT B1 ;  /* 0x0000000000017941 */ /* 0x000fea0003800200 */
.L_x_12614:
        /* <DEDUP_REMOVED lines=47> */
.L_x_12619:
[----:B------:R-:W-:Y:S05]  /*9c60*/  BSYNC.RECONVERGENT B0 ;  /* 0x0000000000007941 */ /* 0x000fea0003800200 */
.L_x_12618:
[----:B-----5:R3:W-:Y:S02]  /*9c70*/  STS.128 [R60+0x2800], R8 ;  /* 0x002800083c007388 */ /* 0x0207e40000000c00 */
.L_x_12613:
[----:B------:R-:W-:Y:S05]  /*9c80*/  BSYNC.RECONVERGENT B2 ;  /* 0x0000000000027941 */ /* 0x000fea0003800200 */
.L_x_12612:
        /* <DEDUP_REMOVED lines=54> */
.L_x_12625:
[----:B------:R-:W-:Y:S05]  /*9ff0*/  BSYNC.RECONVERGENT B0 ;  /* 0x0000000000007941 */ /* 0x000fea0003800200 */
.L_x_12624:
[----:B-----5:R3:W-:Y:S02]  /*a000*/  STS.128 [R60+0x1000], R8 ;  /* 0x001000083c007388 */ /* 0x0207e40000000c00 */
.L_x_12623:
[----:B------:R-:W-:Y:S05]  /*a010*/  BSYNC.RECONVERGENT B1 ;  /* 0x0000000000017941 */ /* 0x000fea0003800200 */
.L_x_12622:
        /* <DEDUP_REMOVED lines=47> */
.L_x_12627:
[----:B------:R-:W-:Y:S05]  /*a310*/  BSYNC.RECONVERGENT B0 ;  /* 0x0000000000007941 */ /* 0x000fea0003800200 */
.L_x_12626:
[----:B-----5:R3:W-:Y:S02]  /*a320*/  STS.128 [R60+0x3000], R8 ;  /* 0x003000083c007388 */ /* 0x0207e40000000c00 */
.L_x_12621:
[----:B------:R-:W-:Y:S05]  /*a330*/  BSYNC.RECONVERGENT B2 ;  /* 0x0000000000027941 */ /* 0x000fea0003800200 */
.L_x_12620:
        /* <DEDUP_REMOVED lines=55> */
.L_x_12631:
[----:B------:R-:W-:Y:S05]  /*a6b0*/  BSYNC.RECONVERGENT B0 ;  /* 0x0000000000007941 */ /* 0x000fea0003800200 */
.L_x_12630:
[----:B-----5:R1:W-:Y:S02]  /*a6c0*/  STS.128 [R60+0x1800], R8 ;  /* 0x001800083c007388 */ /* 0x0203e40000000c00 */
.L_x_12629:
[----:B------:R-:W-:Y:S05]  /*a6d0*/  BSYNC.RECONVERGENT B1 ;  /* 0x0000000000017941 */ /* 0x000fea0003800200 */
.L_x_12628:
        /* <DEDUP_REMOVED lines=9> */
[--C-:B-----5:R-:W-:Y:S01]  /*a770*/  HADD2.F32 R15, -RZ, R9.reuse.H0_H0 ;  /* 0x20000009ff0f7230 */ /* 0x120fe20000004100 */
[----:B------:R-:W-:Y:S01]  /*a780*/  MOV R14, R10 ;  /* 0x0000000a000e7202 */ /* 0x000fe20000000f00 */
[----:B------:R-:W-:Y:S02]  /*a790*/  HADD2.F32 R16, -RZ, R9.H1_H1 ;  /* 0x30000009ff107230 */ /* 0x000fe40000004100 */
[--C-:B------:R-:W-:Y:S02]  /*a7a0*/  HADD2.F32 R10, -RZ, R11.reuse.H1_H1 ;  /* 0x3000000bff0a7230 */ /* 0x100fe40000004100 */
[----:B------:R-:W-:-:S02]  /*a7b0*/  HADD2.F32 R17, -RZ, R11.H0_H0 ;  /* 0x2000000bff117230 */ /* 0x000fc40000004100 */
[----:B---3--:R-:W-:Y:S02]  /*a7c0*/  HADD2.F32 R6, -RZ, R2.H1_H1 ;  /* 0x30000002ff067230 */ /* 0x008fe40000004100 */
[----:B------:R-:W-:Y:S02]  /*a7d0*/  HADD2.F32 R0, -RZ, R3.H1_H1 ;  /* 0x30000003ff007230 */ /* 0x000fe40000004100 */
[--C-:B--2---:R-:W-:Y:S02]  /*a7e0*/  HADD2.F32 R9, -RZ, R4.reuse.H1_H1 ;  /* 0x30000004ff097230 */ /* 0x104fe40000004100 */
        /* <DEDUP_REMOVED lines=29> */
.L_x_12633:
[----:B------:R-:W-:Y:S05]  /*a9c0*/  BSYNC.RECONVERGENT B0 ;  /* 0x0000000000007941 */ /* 0x000fea0003800200 */
.L_x_12632:
[----:B-----5:R3:W-:Y:S01]  /*a9d0*/  STS.128 [R60+0x3800], R8 ;  /* 0x003800083c007388 */ /* 0x0207e20000000c00 */
[----:B------:R-:W-:Y:S05]  /*a9e0*/  BRA `(.L_x_12602) ;  /* 0x0000002c00607947 */ /* 0x000fea0003800000 */
.L_x_12603:
        /* <DEDUP_REMOVED lines=95> */
.L_x_12639:
[----:B------:R-:W-:Y:S05]  /*afe0*/  BSYNC.RECONVERGENT B0 ;  /* 0x0000000000007941 */ /* 0x000fea0003800200 */
.L_x_12638:
[----:B--2--5:R-:W-:Y:S01]  /*aff0*/  IMAD.MOV.U32 R6, RZ, RZ, R34 ;  /* 0x000000ffff067224 */ /* 0x024fe200078e0022 */
[----:B------:R-:W-:Y:S01]  /*b000*/  MOV R4, R32 ;  /* 0x0000002000047202 */ /* 0x000fe20000000f00 */
[----:B------:R-:W-:Y:S01]  /*b010*/  IMAD.MOV.U32 R7, RZ, RZ, R35 ;  /* 0x000000ffff077224 */ /* 0x000fe200078e0023 */
[----:B------:R-:W-:Y:S02]  /*b020*/  MOV R5, R33 ;  /* 0x0000002100057202 */ /* 0x000fe40000000f00 */
.L_x_12637:
[----:B------:R-:W-:Y:S05]  /*b030*/  BSYNC.RECONVERGENT B1 ;  /* 0x0000000000017941 */ /* 0x000fea0003800200 */
.L_x_12636:
        /* <DEDUP_REMOVED lines=86> */
.L_x_12641:
[----:B------:R-:W-:Y:S05]  /*b5a0*/  BSYNC.RECONVERGENT B0 ;  /* 0x0000000000007941 */ /* 0x000fea0003800200 */
.L_x_12640:
[----:B-----5:R3:W-:Y:S02]  /*b5b0*/  STS.128 [R60+0x2000], R32 ;  /* 0x002000203c007388 */ /* 0x0207e40000000c00 */
.L_x_12635:
[----:B------:R-:W-:Y:S05]  /*b5c0*/  BSYNC.RECONVERGENT B2 ;  /* 0x0000000000027941 */ /* 0x000fea0003800200 */
.L_x_12634:
        /* <DEDUP_REMOVED lines=90> */
.L_x_12647:
[----:B------:R-:W-:Y:S05]  /*bb70*/  BSYNC.RECONVERGENT B0 ;  /* 0x0000000000007941 */ /* 0x000fea0003800200 */
.L_x_12646:
[----:B-----5:R1:W-:Y:S02]  /*bb80*/  STS.128 [R60+0x800], R32 ;  /* 0x000800203c007388 */ /* 0x0203e40000000c00 */
.L_x_12645:
[----:B------:R-:W-:Y:S05]  /*bb90*/  BSYNC.RECONVERGENT B1 ;  /* 0x0000000000017941 */ /* 0x000fea0003800200 */
.L_x_12644:
        /* <DEDUP_REMOVED lines=83> */
.L_x_12649:
[----:B------:R-:W-:Y:S05]  /*c0d0*/  BSYNC.RECONVERGENT B0 ;  /* 0x0000000000007941 */ /* 0x000fea0003800200 */
.L_x_12648:
[----:B-----5:R3:W-:Y:S02]  /*c0e0*/  STS.128 [R60+0x2800], R32 ;  /* 0x002800203c007388 */ /* 0x0207e40000000c00 */
.L_x_12643:
[----:B------:R-:W-:Y:S05]  /*c0f0*/  BSYNC.RECONVERGENT B2 ;  /* 0x0000000000027941 */ /* 0x000fea0003800200 */
.L_x_12642:
        /* <DEDUP_REMOVED lines=90> */
.L_x_12655:
[----:B------:R-:W-:Y:S05]  /*c6a0*/  BSYNC.RECONVERGENT B0 ;  /* 0x0000000000007941 */ /* 0x000fea0003800200 */
.L_x_12654:
[----:B-----5:R3:W-:Y:S02]  /*c6b0*/  STS.128 [R60+0x1000], R32 ;  /* 0x001000203c007388 */ /* 0x0207e40000000c00 */
.L_x_12653:
[----:B------:R-:W-:Y:S05]  /*c6c0*/  BSYNC.RECONVERGENT B1 ;  /* 0x0000000000017941 */ /* 0x000fea0003800200 */
.L_x_12652:
        /* <DEDUP_REMOVED lines=83> */
.L_x_12657:
[----:B------:R-:W-:Y:S05]  /*cc00*/  BSYNC.RECONVERGENT B0 ;  /* 0x0000000000007941 */ /* 0x000fea0003800200 */
.L_x_12656:
[----:B-----5:R3:W-:Y:S02]  /*cc10*/  STS.128 [R60+0x3000], R32 ;  /* 0x003000203c007388 */ /* 0x0207e40000000c00 */
.L_x_12651:
[----:B------:R-:W-:Y:S05]  /*cc20*/  BSYNC.RECONVERGENT B2 ;  /* 0x0000000000027941 */ /* 0x000fea0003800200 */
.L_x_12650:
        /* <DEDUP_REMOVED lines=92> */
.L_x_12661:
[----:B------:R-:W-:Y:S05]  /*d1f0*/  BSYNC.RECONVERGENT B0 ;  /* 0x0000000000007941 */ /* 0x000fea0003800200 */
.L_x_12660:
[----:B-----5:R1:W-:Y:S02]  /*d200*/  STS.128 [R60+0x1800], R28 ;  /* 0x0018001c3c007388 */ /* 0x0203e40000000c00 */
.L_x_12659:
[----:B------:R-:W-:Y:S05]  /*d210*/  BSYNC.RECONVERGENT B1 ;  /* 0x0000000000017941 */ /* 0x000fea0003800200 */
.L_x_12658:
        /* <DEDUP_REMOVED lines=83> */
.L_x_12663:
[----:B------:R-:W-:Y:S05]  /*d750*/  BSYNC.RECONVERGENT B0 ;  /* 0x0000000000007941 */ /* 0x000fea0003800200 */
.L_x_12662:
[----:B-----5:R1:W-:Y:S02]  /*d760*/  STS.128 [R60+0x3800], R28 ;  /* 0x0038001c3c007388 */ /* 0x0203e40000000c00 */
.L_x_12602:
[----:B------:R-:W-:Y:S05]  /*d770*/  BSYNC.RECONVERGENT B3 ;  /* 0x0000000000037941 */ /* 0x000fea0003800200 */
.L_x_12594:
[----:B--2---:R-:W-:Y:S01]  /*d780*/  IMAD.IADD R3, R106, 0x1, -R59 ;  /* 0x000000016a037824 */ /* 0x004fe200078e0a3b */
[C---:B------:R-:W-:Y:S01]  /*d790*/  SHF.L.U64.HI R6, R66.reuse, 0x1, R67 ;  /* 0x0000000142067819 */ /* 0x040fe20000010243 */
[----:B-1-3--:R-:W-:Y:S01]  /*d7a0*/  IMAD.SHL.U32 R5, R66, 0x2, RZ ;  /* 0x0000000242057824 */ /* 0x00afe200078e00ff */
        /* <DEDUP_REMOVED lines=23> */
.L_x_12665:
[----:B------:R-:W-:Y:S05]  /*d920*/  BSYNC.RECONVERGENT B0 ;  /* 0x0000000000007941 */ /* 0x000fea0003800200 */
.L_x_12664:
        /* <DEDUP_REMOVED lines=14> */
.L_x_12667:
[----:B------:R-:W-:Y:S05]  /*da10*/  BSYNC.RECONVERGENT B0 ;  /* 0x0000000000007941 */ /* 0x000fea0003800200 */
.L_x_12666:
        /* <DEDUP_REMOVED lines=16> */
.L_x_12669:
[----:B------:R-:W-:Y:S05]  /*db20*/  BSYNC.RECONVERGENT B0 ;  /* 0x0000000000007941 */ /* 0x000fea0003800200 */
.L_x_12668:
        /* <DEDUP_REMOVED lines=16> */
.L_x_12671:
[----:B------:R-:W-:Y:S05]  /*dc30*/  BSYNC.RECONVERGENT B0 ;  /* 0x0000000000007941 */ /* 0x000fea0003800200 */
.L_x_12670:
[----:B-----5:R-:W1:Y:S04]  /*dc40*/  LD.E.64 R14, desc[UR4][R102.64+0x1c0] ;  /* 0x0001c004660e7980 */ /* 0x020e68000c101b00 */
[----:B--2---:R-:W2:Y:S01]  /*dc50*/  LD.E.64 R8, desc[UR4][R102.64+0x1b8] ;  /* 0x0001b80466087980 */ /* 0x004ea2000c101b00 */
[----:B------:R-:W-:-:S03]  /*dc60*/  MOV R110, R170 ;  /* 0x000000aa006e7202 */ /* 0x000fc60000000f00 */
[----:B------:R-:W4:Y:S04]  /*dc70*/  LD.E R2, desc[UR4][R102.64+0xd8] ;  /* 0x0000d80466027980 */ /* 0x000f28000c101900 */
[----:B------:R-:W0:Y:S01]  /*dc80*/  LDGDEPBAR ;  /* 0x00000000000079af */ /* 0x000e220000000000 */
[----:B-1-3--:R-:W-:-:S04]  /*dc90*/  IMAD.WIDE.U32 R10, R175, R14, R110 ;  /* 0x0000000eaf0a7225 */ /* 0x00afc800078e006e */
[----:B------:R-:W-:Y:S01]  /*dca0*/  IMAD R0, R15, R175, RZ ;  /* 0x000000af0f007224 */ /* 0x000fe200078e02ff */
[----:B--2---:R-:W-:-:S04]  /*dcb0*/  LEA R8, P0, R10, R8, 0x2 ;  /* 0x000000080a087211 */ /* 0x004fc800078010ff */
        /* <DEDUP_REMOVED lines=24> */
.L_x_12673:
[----:B------:R2:W-:Y:S04]  /*de40*/  STS.128 [R60+0x8000], RZ ;  /* 0x008000ff3c007388 */ /* 0x0005e80000000c00 */
[----:B------:R2:W-:Y:S02]  /*de50*/  STS.128 [R60+0xa000], RZ ;  /* 0x00a000ff3c007388 */ /* 0x0005e40000000c00 */
.L_x_12674:
[----:B------:R-:W-:Y:S05]  /*de60*/  BSYNC.RECONVERGENT B0 ;  /* 0x0000000000007941 */ /* 0x000fea0003800200 */
.L_x_12672:
        /* <DEDUP_REMOVED lines=21> */
.L_x_12676:
[----:B------:R-:W-:Y:S05]  /*dfc0*/  BSYNC.RECONVERGENT B0 ;  /* 0x0000000000007941 */ /* 0x000fea0003800200 */
.L_x_12675:
        /* <DEDUP_REMOVED lines=18> */
.L_x_12678:
[----:B------:R-:W-:Y:S05]  /*e0f0*/  BSYNC.RECONVERGENT B0 ;  /* 0x0000000000007941 */ /* 0x000fea0003800200 */
.L_x_12677:
        /* <DEDUP_REMOVED lines=18> */
.L_x_12680:
[----:B------:R-:W-:Y:S05]  /*e220*/  BSYNC.RECONVERGENT B0 ;  /* 0x0000000000007941 */ /* 0x000fea0003800200 */
.L_x_12679:
[----:B------:R-:W5:Y:S01]  /*e230*/  S2UR UR6, SR_CgaCtaId ;  /* 0x00000000000679c3 */ /* 0x000f620000008800 */
[----:B----4-:R-:W-:Y:S01]  /*e240*/  IMAD.SHL.U32 R2, R167, 0x20, RZ ;  /* 0x00000020a7027824 */ /* 0x010fe200078e00ff */
[----:B------:R-:W-:Y:S01]  /*e250*/  LOP3.LUT R3, R65, 0x8, R58, 0xf8, !PT ;  /* 0x0000000841037812 */ /* 0x000fe200078ef83a */
[----:B------:R-:W-:Y:S01]  /*e260*/  IMAD.SHL.U32 R61, R61, 0x400, RZ ;  /* 0x000004003d3d7824 */ /* 0x000fe200078e00ff */
[----:B------:R-:W-:Y:S01]  /*e270*/  LOP3.LUT R65, R65, 0x8, R167, 0x78, !PT ;  /* 0x0000000841417812 */ /* 0x000fe200078e78a7 */
[----:B------:R-:W-:Y:S01]  /*e280*/  UMOV UR7, 0x400 ;  /* 0x0000040000077882 */ /* 0x000fe20000000000 */
[----:B------:R-:W-:Y:S01]  /*e290*/  LOP3.LUT R151, R57, 0x7c00, R2, 0xf8, !PT ;  /* 0x00007c0039977812 */ /* 0x000fe200078ef802 */
[----:B------:R-:W-:Y:S01]  /*e2a0*/  IMAD.MOV.U32 R4, RZ, RZ, 0x40 ;  /* 0x00000040ff047424 */ /* 0x000fe200078e00ff */
[--C-:B------:R-:W-:Y:S01]  /*e2b0*/  LOP3.LUT R14, R3, 0x38, R62.reuse, 0x78, !PT ;  /* 0x00000038030e7812 */ /* 0x100fe200078e783e */
[----:B------:R-:W0:Y:S01]  /*e2c0*/  LDGDEPBAR ;  /* 0x00000000000079af */ /* 0x000e220000000000 */
[----:B------:R-:W-:Y:S01]  /*e2d0*/  LOP3.LUT R3, R65, 0x38, R62, 0x78, !PT ;  /* 0x0000003841037812 */ /* 0x000fe200078e783e */
[----:B------:R-:W-:Y:S01]  /*e2e0*/  BSSY.RECONVERGENT B1, `(.L_x_12681) ;  /* 0x00000fc000017945 */ /* 0x000fe20003800200 */
[----:B------:R-:W-:Y:S01]  /*e2f0*/  LOP3.LUT R2, R61, 0x400, RZ, 0xc0, !PT ;  /* 0x000004003d027812 */ /* 0x000fe200078ec0ff */
[----:B------:R-:W-:Y:S01]  /*e300*/  IMAD.IADD R151, R151, 0x1, R14 ;  /* 0x0000000197977824 */ /* 0x000fe200078e020e */
[----:B------:R-:W-:-:S02]  /*e310*/  R2P PR, R167, 0x6 ;  /* 0x00000006a7007804 */ /* 0x000fc40000000000 */
[----:B------:R-:W-:Y:S01]  /*e320*/  ISETP.GT.AND P0, PT, R169, R160, PT ;  /* 0x000000a0a900720c */ /* 0x000fe20003f04270 */
[----:B------:R-:W-:Y:S02]  /*e330*/  IMAD R3, R3, 0x2, R2 ;  /* 0x0000000203037824 */ /* 0x000fe400078e0202 */
[----:B------:R-:W-:Y:S01]  /*e340*/  IMAD.MOV.U32 R2, RZ, RZ, 0x20 ;  /* 0x00000020ff027424 */ /* 0x000fe200078e00ff */
[----:B------:R-:W-:Y:S01]  /*e350*/  SEL R4, R4, 0xffffffc0, !P2 ;  /* 0xffffffc004047807 */ /* 0x000fe20005000000 */
[----:B-----5:R-:W-:-:S03]  /*e360*/  ULEA UR6, UR6, UR7, 0x18 ;  /* 0x0000000706067291 */ /* 0x020fc6000f8ec0ff */
[----:B------:R-:W-:-:S03]  /*e370*/  SEL R2, R2, 0xffffffe0, !P1 ;  /* 0xffffffe002027807 */ /* 0x000fc60004800000 */
[----:B------:R-:W-:Y:S01]  /*e380*/  LEA R151, R151, UR6, 0x1 ;  /* 0x0000000697977c11 */ /* 0x000fe2000f8e08ff */
[----:B------:R-:W-:Y:S02]  /*e390*/  VIADD R150, R3, UR6 ;  /* 0x0000000603967c36 */ /* 0x000fe40008000000 */
[----:B------:R-:W-:Y:S01]  /*e3a0*/  LDSM.16.M88.4 R52, [R3+UR6+0x4000] ;  /* 0x004000060334783b */ /* 0x000fe20008000200 */
[C---:B------:R-:W-:Y:S01]  /*e3b0*/  IADD3 R149, PT, PT, R151.reuse, R2, RZ ;  /* 0x0000000297957210 */ /* 0x040fe20007ffe0ff */
[C---:B------:R-:W-:Y:S01]  /*e3c0*/  IMAD.IADD R146, R150.reuse, 0x1, R2 ;  /* 0x0000000196927824 */ /* 0x040fe200078e0202 */
[----:B------:R-:W-:Y:S01]  /*e3d0*/  IADD3 R145, PT, PT, R150, R4, RZ ;  /* 0x0000000496917210 */ /* 0x000fe20007ffe0ff */
[----:B------:R-:W4:Y:S01]  /*e3e0*/  LDSM.16.M88.4 R24, [R151] ;  /* 0x000000009718783b */ /* 0x000f220000000200 */
[----:B------:R-:W-:-:S03]  /*e3f0*/  IMAD.IADD R148, R151, 0x1, R4 ;  /* 0x0000000197947824 */ /* 0x000fc600078e0204 */
[----:B------:R-:W5:Y:S01]  /*e400*/  LDSM.16.M88.4 R44, [R3+UR6+0x4800] ;  /* 0x00480006032c783b */ /* 0x000f620008000200 */
[C---:B------:R-:W-:Y:S02]  /*e410*/  IMAD.IADD R147, R2.reuse, 0x1, R148 ;  /* 0x0000000102937824 */ /* 0x040fe400078e0294 */
[----:B------:R-:W-:Y:S01]  /*e420*/  IMAD.IADD R144, R2, 0x1, R145 ;  /* 0x0000000102907824 */ /* 0x000fe200078e0291 */
[----:B------:R-:W2:Y:S04]  /*e430*/  LDSM.16.M88.4 R36, [R3+UR6+0x5000] ;  /* 0x005000060324783b */ /* 0x000ea80008000200 */
[----:B------:R-:W3:Y:S04]  /*e440*/  LDSM.16.M88.4 R20, [R3+UR6+0x5800] ;  /* 0x005800060314783b */ /* 0x000ee80008000200 */
[----:B------:R-:W-:Y:S04]  /*e450*/  LDSM.16.M88.4 R16, [R149] ;  /* 0x000000009510783b */ /* 0x000fe80000000200 */
[----:B------:R-:W3:Y:S04]  /*e460*/  LDSM.16.M88.4 R72, [R146+0x4000] ;  /* 0x004000009248783b */ /* 0x000ee80000000200 */
[----:B------:R-:W3:Y:S04]  /*e470*/  LDSM.16.M88.4 R68, [R146+0x4800] ;  /* 0x004800009244783b */ /* 0x000ee80000000200 */
[----:B-1----:R-:W1:Y:S04]  /*e480*/  LDSM.16.M88.4 R8, [R146+0x5000] ;  /* 0x005000009208783b */ /* 0x002e680000000200 */
[----:B------:R-:W-:Y:S04]  /*e490*/  LDSM.16.M88.4 R28, [R148] ;  /* 0x00000000941c783b */ /* 0x000fe80000000200 */
[----:B------:R-:W-:Y:S01]  /*e4a0*/  LDSM.16.M88.4 R96, [R145+0x4000] ;  /* 0x004000009160783b */ /* 0x000fe20000000200 */
[C---:B----4-:R-:W-:Y:S03]  /*e4b0*/  HMMA.16816.F32 R64, R24.reuse, R52, RZ ;  /* 0x000000341840723c */ /* 0x050fe600000018ff */
[----:B------:R-:W-:Y:S04]  /*e4c0*/  LDSM.16.M88.4 R92, [R145+0x4800] ;  /* 0x00480000915c783b */ /* 0x000fe80000000200 */
[----:B------:R-:W-:Y:S01]  /*e4d0*/  LDSM.16.M88.4 R84, [R144+0x4000] ;  /* 0x004000009054783b */ /* 0x000fe20000000200 */
[C---:B-----5:R-:W-:Y:S03]  /*e4e0*/  HMMA.16816.F32 R48, R24.reuse, R44, RZ ;  /* 0x0000002c1830723c */ /* 0x060fe600000018ff */
[----:B------:R-:W-:Y:S04]  /*e4f0*/  LDSM.16.M88.4 R80, [R144+0x4800] ;  /* 0x004800009050783b */ /* 0x000fe80000000200 */
[----:B------:R-:W-:Y:S01]  /*e500*/  LDSM.16.M88.4 R76, [R3+UR6+0x6000] ;  /* 0x00600006034c783b */ /* 0x000fe20008000200 */
[C---:B--2---:R-:W-:Y:S03]  /*e510*/  HMMA.16816.F32 R40, R24.reuse, R36, RZ ;  /* 0x000000241828723c */ /* 0x044fe600000018ff */
[----:B------:R-:W-:Y:S05]  /*e520*/  LDSM.16.M88.4 R88, [R151+0x2000] ;  /* 0x002000009758783b */ /* 0x000fea0000000200 */
[C---:B------:R-:W-:Y:S08]  /*e530*/  HMMA.16816.F32 R52, R24.reuse, R54, RZ ;  /* 0x000000361834723c */ /* 0x040ff000000018ff */
[C---:B------:R-:W-:Y:S08]  /*e540*/  HMMA.16816.F32 R44, R24.reuse, R46, RZ ;  /* 0x0000002e182c723c */ /* 0x040ff000000018ff */
[C---:B------:R-:W-:Y:S08]  /*e550*/  HMMA.16816.F32 R36, R24.reuse, R38, RZ ;  /* 0x000000261824723c */ /* 0x040ff000000018ff */
[C---:B---3--:R-:W-:Y:S08]  /*e560*/  HMMA.16816.F32 R32, R24.reuse, R20, RZ ;  /* 0x000000141820723c */ /* 0x048ff000000018ff */
[----:B------:R-:W-:Y:S01]  /*e570*/  HMMA.16816.F32 R24, R24, R22, RZ ;  /* 0x000000161818723c */ /* 0x000fe200000018ff */
        /* <DEDUP_REMOVED lines=9> */
[----:B------:R-:W1:Y:S07]  /*e610*/  LDSM.16.M88.4 R8, [R147] ;  /* 0x000000009308783b */ /* 0x000e6e0000000200 */
[C---:B--2---:R-:W-:Y:S08]  /*e620*/  HMMA.16816.F32 R32, R16.reuse, R20, R32 ;  /* 0x000000141020723c */ /* 0x044ff00000001820 */
[----:B------:R-:W-:Y:S01]  /*e630*/  HMMA.16816.F32 R24, R16, R22, R24 ;  /* 0x000000161018723c */ /* 0x000fe20000001818 */
[----:B------:R-:W2:Y:S04]  /*e640*/  LDSM.16.M88.4 R20, [R144+0x5000] ;  /* 0x005000009014783b */ /* 0x000ea80000000200 */
[----:B------:R-:W5:Y:S03]  /*e650*/  LDSM.16.M88.4 R16, [R144+0x5800] ;  /* 0x005800009010783b */ /* 0x000f660000000200 */
        /* <DEDUP_REMOVED lines=9> */
[C---:B----4-:R-:W-:Y:S08]  /*e6f0*/  HMMA.16816.F32 R32, R28.reuse, R68, R32 ;  /* 0x000000441c20723c */ /* 0x050ff00000001820 */
[----:B------:R-:W-:Y:S01]  /*e700*/  HMMA.16816.F32 R24, R28, R70, R24 ;  /* 0x000000461c18723c */ /* 0x000fe20000001818 */
[----:B------:R-:W4:Y:S04]  /*e710*/  LDSM.16.M88.4 R68, [R3+UR6+0x7000] ;  /* 0x007000060344783b */ /* 0x000f280008000200 */
[----:B------:R-:W4:Y:S03]  /*e720*/  LDSM.16.M88.4 R28, [R3+UR6+0x7800] ;  /* 0x00780006031c783b */ /* 0x000f260008000200 */
        /* <DEDUP_REMOVED lines=9> */
[C---:B-----5:R-:W-:Y:S08]  /*e7c0*/  HMMA.16816.F32 R32, R8.reuse, R16, R32 ;  /* 0x000000100820723c */ /* 0x060ff00000001820 */
[----:B------:R-:W-:Y:S01]  /*e7d0*/  HMMA.16816.F32 R24, R8, R18, R24 ;  /* 0x000000120818723c */ /* 0x000fe20000001818 */
[----:B------:R-:W2:Y:S04]  /*e7e0*/  LDSM.16.M88.4 R16, [R146+0x6800] ;  /* 0x006800009210783b */ /* 0x000ea80000000200 */
[----:B------:R-:W5:Y:S03]  /*e7f0*/  LDSM.16.M88.4 R8, [R146+0x7000] ;  /* 0x007000009208783b */ /* 0x000f660000000200 */
        /* <DEDUP_REMOVED lines=11> */
[----:B------:R-:W-:Y:S04]  /*e8b0*/  LDSM.16.M88.4 R28, [R147+0x2000] ;  /* 0x00200000931c783b */ /* 0x000fe80000000200 */
[----:B------:R-:W4:Y:S03]  /*e8c0*/  LDSM.16.M88.4 R24, [R144+0x6000] ;  /* 0x006000009018783b */ /* 0x000f260000000200 */
[C---:B-1----:R-:W-:Y:S08]  /*e8d0*/  HMMA.16816.F32 R64, R92.reuse, R20, R64 ;  /* 0x000000145c40723c */ /* 0x042ff00000001840 */
[C---:B------:R-:W-:Y:S01]  /*e8e0*/  HMMA.16816.F32 R52, R92.reuse, R22, R52 ;  /* 0x000000165c34723c */ /* 0x040fe20000001834 */
[----:B------:R-:W1:Y:S07]  /*e8f0*/  LDSM.16.M88.4 R20, [R144+0x6800] ;  /* 0x006800009014783b */ /* 0x000e6e0000000200 */
[C---:B--2---:R-:W-:Y:S08]  /*e900*/  HMMA.16816.F32 R48, R92.reuse, R16, R48 ;  /* 0x000000105c30723c */ /* 0x044ff00000001830 */
[C---:B------:R-:W-:Y:S01]  /*e910*/  HMMA.16816.F32 R44, R92.reuse, R18, R44 ;  /* 0x000000125c2c723c */ /* 0x040fe2000000182c */
[----:B------:R-:W2:Y:S07]  /*e920*/  LDSM.16.M88.4 R16, [R144+0x7000] ;  /* 0x007000009010783b */ /* 0x000eae0000000200 */
[C---:B-----5:R-:W-:Y:S08]  /*e930*/  HMMA.16816.F32 R40, R92.reuse, R8, R40 ;  /* 0x000000085c28723c */ /* 0x060ff00000001828 */
[----:B------:R-:W-:Y:S01]  /*e940*/  HMMA.16816.F32 R36, R92, R10, R36 ;  /* 0x0000000a5c24723c */ /* 0x000fe20000001824 */
[----:B------:R-:W5:Y:S01]  /*e950*/  LDSM.16.M88.4 R8, [R144+0x7800] ;  /* 0x007800009008783b */ /* 0x000f620000000200 */
[----:B------:R-:W-:-:S06]  /*e960*/  DEPBAR.LE SB0, 0x0 ;  /* 0x000080000000791a */ /* 0x000fcc0000000000 */
[C---:B------:R-:W-:Y:S08]  /*e970*/  HMMA.16816.F32 R32, R92.reuse, R96, R32 ;  /* 0x000000605c20723c */ /* 0x040ff00000001820 */
[----:B------:R-:W-:Y:S08]  /*e980*/  HMMA.16816.F32 R88, R92, R98, R88 ;  /* 0x000000625c58723c */ /* 0x000ff00000001858 */
[C---:B------:R-:W-:Y:S08]  /*e990*/  HMMA.16816.F32 R64, R84.reuse, R80, R64 ;  /* 0x000000505440723c */ /* 0x040ff00000001840 */
[C---:B------:R-:W-:Y:S08]  /*e9a0*/  HMMA.16816.F32 R52, R84.reuse, R82, R52 ;  /* 0x000000525434723c */ /* 0x040ff00000001834 */
[C---:B------:R-:W-:Y:S08]  /*e9b0*/  HMMA.16816.F32 R48, R84.reuse, R76, R48 ;  /* 0x0000004c5430723c */ /* 0x040ff00000001830 */
[C---:B------:R-:W-:Y:S08]  /*e9c0*/  HMMA.16816.F32 R44, R84.reuse, R78, R44 ;  /* 0x0000004e542c723c */ /* 0x040ff0000000182c */
[C---:B---3--:R-:W-:Y:S08]  /*e9d0*/  HMMA.16816.F32 R40, R84.reuse, R72, R40 ;  /* 0x000000485428723c */ /* 0x048ff00000001828 */
[C---:B------:R-:W-:Y:S08]  /*e9e0*/  HMMA.16816.F32 R36, R84.reuse, R74, R36 ;  /* 0x0000004a5424723c */ /* 0x040ff00000001824 */
[C---:B----4-:R-:W-:Y:S08]  /*e9f0*/  HMMA.16816.F32 R32, R84.reuse, R68, R32 ;  /* 0x000000445420723c */ /* 0x050ff00000001820 */
[----:B------:R-:W-:Y:S08]  /*ea00*/  HMMA.16816.F32 R88, R84, R70, R88 ;  /* 0x000000465458723c */ /* 0x000ff00000001858 */
[C---:B------:R-:W-:Y:S08]  /*ea10*/  HMMA.16816.F32 R64, R28.reuse, R24, R64 ;  /* 0x000000181c40723c */ /* 0x040ff00000001840 */
[C---:B------:R-:W-:Y:S08]  /*ea20*/  HMMA.16816.F32 R52, R28.reuse, R26, R52 ;  /* 0x0000001a1c34723c */ /* 0x040ff00000001834 */
[C---:B-1----:R-:W-:Y:S08]  /*ea30*/  HMMA.16816.F32 R48, R28.reuse, R20, R48 ;  /* 0x000000141c30723c */ /* 0x042ff00000001830 */
[C---:B------:R-:W-:Y:S08]  /*ea40*/  HMMA.16816.F32 R44, R28.reuse, R22, R44 ;  /* 0x000000161c2c723c */ /* 0x040ff0000000182c */
[C---:B--2---:R-:W-:Y:S08]  /*ea50*/  HMMA.16816.F32 R40, R28.reuse, R16, R40 ;  /* 0x000000101c28723c */ /* 0x044ff00000001828 */
[C---:B------:R-:W-:Y:S08]  /*ea60*/  HMMA.16816.F32 R36, R28.reuse, R18, R36 ;  /* 0x000000121c24723c */ /* 0x040ff00000001824 */
[C---:B-----5:R-:W-:Y:S08]  /*ea70*/  HMMA.16816.F32 R32, R28.reuse, R8, R32 ;  /* 0x000000081c20723c */ /* 0x060ff00000001820 */
        /* <DEDUP_REMOVED lines=16> */
.L_x_12684:
        /* <DEDUP_REMOVED lines=60> */
.L_x_12685:
[----:B------:R-:W-:Y:S05]  /*ef40*/  BSYNC.RECONVERGENT B0 ;  /* 0x0000000000007941 */ /* 0x000fea0003800200 */
.L_x_12683:
[-C--:B------:R-:W-:Y:S01]  /*ef50*/  ISETP.GE.AND P1, PT, R12, R171.reuse, PT ;  /* 0x000000ab0c00720c */ /* 0x080fe20003f26270 */
[----:B------:R-:W-:Y:S01]  /*ef60*/  IMAD.SHL.U32 R3, R156, 0x20, RZ ;  /* 0x000000209c037824 */ /* 0x000fe200078e00ff */
[----:B------:R-:W-:Y:S02]  /*ef70*/  ISETP.GE.AND P0, PT, R100, R171, PT ;  /* 0x000000ab6400720c */ /* 0x000fe40003f06270 */
[----:B------:R-:W-:Y:S02]  /*ef80*/  IADD3 R8, P2, PT, R5, R162, RZ ;  /* 0x000000a205087210 */ /* 0x000fe40007f5e0ff */
        /* <DEDUP_REMOVED lines=49> */
.L_x_12682:
[----:B------:R-:W-:Y:S05]  /*f2a0*/  BSYNC.RECONVERGENT B1 ;  /* 0x0000000000017941 */ /* 0x000fea0003800200 */
.L_x_12681:
[----:B------:R-:W3:Y:S01]  /*f2b0*/  LD.E R112, desc[UR4][R102.64+0xdc] ;  /* 0x0000dc0466707980 */ /* 0x000ee2000c101900 */
[----:B------:R-:W-:Y:S01]  /*f2c0*/  SHF.R.U32.HI R3, RZ, 0x2, R167 ;  /* 0x00000002ff037819 */ /* 0x000fe200000116a7 */
[----:B--2---:R-:W-:-:S03]  /*f2d0*/  IMAD.SHL.U32 R8, R167, 0x2, RZ ;  /* 0x00000002a7087824 */ /* 0x004fc600078e00ff */
[----:B------:R-:W-:Y:S02]  /*f2e0*/  LOP3.LUT R3, R3, 0x7, RZ, 0xc0, !PT ;  /* 0x0000000703037812 */ /* 0x000fe400078ec0ff */
[----:B------:R-:W-:Y:S02]  /*f2f0*/  LOP3.LUT R8, R8, 0x6, RZ, 0xc0, !PT ;  /* 0x0000000608087812 */ /* 0x000fe400078ec0ff */
[----:B------:R-:W-:-:S03]  /*f300*/  LOP3.LUT R9, R3, 0x1f0, R58, 0xf8, !PT ;  /* 0x000001f003097812 */ /* 0x000fc600078ef83a */
[----:B------:R-:W-:Y:S01]  /*f310*/  IMAD R8, R169, 0x40, R8 ;  /* 0x00000040a9087824 */ /* 0x000fe200078e0208 */
[----:B------:R-:W-:-:S03]  /*f320*/  IADD3 R9, PT, PT, -R173, R9, R168 ;  /* 0x00000009ad097210 */ /* 0x000fc60007ffe1a8 */
[----:B------:R-:W-:Y:S02]  /*f330*/  VIADD R5, R8, 0x8 ;  /* 0x0000000808057836 */ /* 0x000fe40000000000 */
[----:B------:R-:W-:-:S04]  /*f340*/  IMAD.IADD R9, R9, 0x1, R106 ;  /* 0x0000000109097824 */ /* 0x000fc800078e026a */
[----:B------:R-:W-:-:S05]  /*f350*/  IMAD.IADD R7, R9, 0x1, -R5 ;  /* 0x0000000109077824 */ /* 0x000fca00078e0a05 */
[----:B------:R-:W-:-:S04]  /*f360*/  IABS R7, R7 ;  /* 0x0000000700077213 */ /* 0x000fc80000000000 */
[----:B------:R-:W-:Y:S01]  /*f370*/  I2FP.F32.S32 R7, R7 ;  /* 0x0000000700077245 */ /* 0x000fe20000201400 */
[----:B------:R-:W-:-:S04]  /*f380*/  VIADD R26, R8, 0x9 ;  /* 0x00000009081a7836 */ /* 0x000fc80000000000 */
[----:B------:R-:W-:Y:S01]  /*f390*/  FFMA.FTZ R7, -R0, R7, R52 ;  /* 0x0000000700077223 */ /* 0x000fe20000010134 */
[C---:B------:R-:W-:Y:S02]  /*f3a0*/  VIADD R52, R8.reuse, 0x10 ;  /* 0x0000001008347836 */ /* 0x040fe40000000000 */
[----:B------:R-:W-:Y:S02]  /*f3b0*/  VIADD R18, R8, 0x18 ;  /* 0x0000001808127836 */ /* 0x000fe40000000000 */
[----:B------:R-:W-:Y:S01]  /*f3c0*/  IMAD.IADD R11, R9, 0x1, -R52 ;  /* 0x00000001090b7824 */ /* 0x000fe200078e0a34 */
[----:B------:R-:W-:Y:S01]  /*f3d0*/  ISETP.GE.AND P6, PT, R5, R106, PT ;  /* 0x0000006a0500720c */ /* 0x000fe20003fc6270 */
[C---:B------:R-:W-:Y:S02]  /*f3e0*/  IMAD.IADD R6, R9.reuse, 0x1, -R26 ;  /* 0x0000000109067824 */ /* 0x040fe400078e0a1a */
[----:B------:R-:W-:Y:S01]  /*f3f0*/  IMAD.IADD R5, R9, 0x1, -R18 ;  /* 0x0000000109057824 */ /* 0x000fe200078e0a12 */
[----:B------:R-:W-:-:S02]  /*f400*/  IABS R11, R11 ;  /* 0x0000000b000b7213 */ /* 0x000fc40000000000 */
[----:B------:R-:W-:Y:S02]  /*f410*/  IABS R6, R6 ;  /* 0x0000000600067213 */ /* 0x000fe40000000000 */
[----:B------:R-:W-:Y:S02]  /*f420*/  IABS R5, R5 ;  /* 0x0000000500057213 */ /* 0x000fe40000000000 */
[----:B------:R-:W-:Y:S02]  /*f430*/  I2FP.F32.S32 R11, R11 ;  /* 0x0000000b000b7245 */ /* 0x000fe40000201400 */
[----:B------:R-:W-:Y:S02]  /*f440*/  I2FP.F32.S32 R6, R6 ;  /* 0x0000000600067245 */ /* 0x000fe40000201400 */
[----:B------:R-:W-:Y:S01]  /*f450*/  I2FP.F32.S32 R5, R5 ;  /* 0x0000000500057245 */ /* 0x000fe20000201400 */
[----:B------:R-:W-:Y:S01]  /*f460*/  FFMA.FTZ R22, -R0, R11, R48 ;  /* 0x0000000b00167223 */ /* 0x000fe20000010130 */
[----:B------:R-:W-:-:S02]  /*f470*/  VIADD R48, R8, 0x20 ;  /* 0x0000002008307836 */ /* 0x000fc40000000000 */
[C---:B------:R-:W-:Y:S01]  /*f480*/  FFMA.FTZ R53, -R0.reuse, R6, R53 ;  /* 0x0000000600357223 */ /* 0x040fe20000010135 */
[C---:B------:R-:W-:Y:S02]  /*f490*/  VIADD R11, R9.reuse, 0x8 ;  /* 0x00000008090b7836 */ /* 0x040fe40000000000 */
[----:B------:R-:W-:Y:S01]  /*f4a0*/  FFMA.FTZ R6, -R0, R5, R44 ;  /* 0x0000000500067223 */ /* 0x000fe2000001012c */
[C---:B------:R-:W-:Y:S02]  /*f4b0*/  IMAD.IADD R5, R9.reuse, 0x1, -R48 ;  /* 0x0000000109057824 */ /* 0x040fe400078e0a30 */
[--C-:B------:R-:W-:Y:S02]  /*f4c0*/  IMAD.IADD R13, R9, 0x1, -R8.reuse ;  /* 0x00000001090d7824 */ /* 0x100fe400078e0a08 */
[----:B------:R-:W-:Y:S01]  /*f4d0*/  IMAD.IADD R15, R11, 0x1, -R8 ;  /* 0x000000010b0f7824 */ /* 0x000fe200078e0a08 */
[----:B------:R-:W-:Y:S02]  /*f4e0*/  IABS R5, R5 ;  /* 0x0000000500057213 */ /* 0x000fe40000000000 */
[----:B------:R-:W-:-:S02]  /*f4f0*/  IABS R13, R13 ;  /* 0x0000000d000d7213 */ /* 0x000fc40000000000 */
[----:B------:R-:W-:Y:S01]  /*f500*/  IABS R15, R15 ;  /* 0x0000000f000f7213 */ /* 0x000fe20000000000 */
[----:B------:R-:W-:Y:S01]  /*f510*/  VIADD R24, R8, 0x1 ;  /* 0x0000000108187836 */ /* 0x000fe20000000000 */
[----:B------:R-:W-:Y:S02]  /*f520*/  I2FP.F32.S32 R5, R5 ;  /* 0x0000000500057245 */ /* 0x000fe40000201400 */
[----:B------:R-:W-:Y:S02]  /*f530*/  I2FP.F32.S32 R13, R13 ;  /* 0x0000000d000d7245 */ /* 0x000fe40000201400 */
[----:B------:R-:W-:Y:S01]  /*f540*/  I2FP.F32.S32 R15, R15 ;  /* 0x0000000f000f7245 */ /* 0x000fe20000201400 */
[----:B------:R-:W-:Y:S01]  /*f550*/  FFMA.FTZ R114, -R0, R5, R40 ;  /* 0x0000000500727223 */ /* 0x000fe20000010128 */
[----:B------:R-:W-:Y:S01]  /*f560*/  IMAD.IADD R30, R9, 0x1, -R24 ;  /* 0x00000001091e7824 */ /* 0x000fe200078e0a18 */
[-C--:B------:R-:W-:Y:S01]  /*f570*/  ISETP.GE.AND P0, PT, R24, R106.reuse, PT ;  /* 0x0000006a1800720c */ /* 0x080fe20003f06270 */
[C---:B------:R-:W-:Y:S01]  /*f580*/  FFMA.FTZ R44, -R0.reuse, R13, R64 ;  /* 0x0000000d002c7223 */ /* 0x040fe20000010140 */
[----:B------:R-:W-:Y:S01]  /*f590*/  FFMA.FTZ R5, -R0, R15, R66 ;  /* 0x0000000f00057223 */ /* 0x000fe20000010142 */
[C---:B------:R-:W-:Y:S01]  /*f5a0*/  VIADD R20, R8.reuse, 0x11 ;  /* 0x0000001108147836 */ /* 0x040fe20000000000 */
[C---:B------:R-:W-:Y:S01]  /*f5b0*/  ISETP.GE.AND P1, PT, R8.reuse, R106, PT ;  /* 0x0000006a0800720c */ /* 0x040fe20003f26270 */
[----:B------:R-:W-:-:S02]  /*f5c0*/  VIADD R16, R8, 0x19 ;  /* 0x0000001908107836 */ /* 0x000fc40000000000 */
[----:B------:R-:W-:Y:S01]  /*f5d0*/  IMAD.IADD R24, R11, 0x1, -R24 ;  /* 0x000000010b187824 */ /* 0x000fe200078e0a18 */
[----:B------:R-:W-:Y:S01]  /*f5e0*/  FSEL R44, R44, -INF , !P1 ;  /* 0xff8000002c2c7808 */ /* 0x000fe20004800000 */
[----:B------:R-:W-:Y:S01]  /*f5f0*/  IMAD.IADD R12, R9, 0x1, -R20 ;  /* 0x00000001090c7824 */ /* 0x000fe200078e0a14 */
[----:B------:R-:W-:Y:S01]  /*f600*/  FSEL R5, R5, -INF , !P1 ;  /* 0xff80000005057808 */ /* 0x000fe20004800000 */
[----:B------:R-:W-:Y:S01]  /*f610*/  IMAD.IADD R10, R9, 0x1, -R16 ;  /* 0x00000001090a7824 */ /* 0x000fe200078e0a10 */
[----:B------:R-:W-:Y:S01]  /*f620*/  IABS R30, R30 ;  /* 0x0000001e001e7213 */ /* 0x000fe20000000000 */
[----:B------:R-:W-:Y:S01]  /*f630*/  FFMA.FTZ R28, -R0, R13, R54 ;  /* 0x0000000d001c7223 */ /* 0x000fe20000010136 */
[----:B------:R-:W-:Y:S01]  /*f640*/  ISETP.GE.AND P5, PT, R26, R106, PT ;  /* 0x0000006a1a00720c */ /* 0x000fe20003fa6270 */
[C---:B------:R-:W-:Y:S01]  /*f650*/  IMAD.IADD R26, R11.reuse, 0x1, -R26 ;  /* 0x000000010b1a7824 */ /* 0x040fe200078e0a1a */
[----:B------:R-:W-:Y:S01]  /*f660*/  IABS R24, R24 ;  /* 0x0000001800187213 */ /* 0x000fe20000000000 */
[C---:B------:R-:W-:Y:S01]  /*f670*/  IMAD.IADD R13, R11.reuse, 0x1, -R52 ;  /* 0x000000010b0d7824 */ /* 0x040fe200078e0a34 */
[-C--:B------:R-:W-:Y:S01]  /*f680*/  ISETP.GE.AND P3, PT, R20, R106.reuse, PT ;  /* 0x0000006a1400720c */ /* 0x080fe20003f66270 */
[C---:B------:R-:W-:Y:S01]  /*f690*/  IMAD.IADD R20, R11.reuse, 0x1, -R20 ;  /* 0x000000010b147824 */ /* 0x040fe200078e0a14 */
[----:B------:R-:W-:Y:S01]  /*f6a0*/  ISETP.GE.AND P1, PT, R16, R106, PT ;  /* 0x0000006a1000720c */ /* 0x000fe20003f26270 */
[----:B------:R-:W-:-:S02]  /*f6b0*/  IMAD.IADD R17, R11, 0x1, -R18 ;  /* 0x000000010b117824 */ /* 0x000fc400078e0a12 */
[C---:B------:R-:W-:Y:S02]  /*f6c0*/  IMAD.IADD R16, R11.reuse, 0x1, -R16 ;  /* 0x000000010b107824 */ /* 0x040fe400078e0a10 */
[----:B------:R-:W-:Y:S01]  /*f6d0*/  IMAD.IADD R15, R11, 0x1, -R48 ;  /* 0x000000010b0f7824 */ /* 0x000fe200078e0a30 */
[----:B------:R-:W-:Y:S02]  /*f6e0*/  I2FP.F32.S32 R30, R30 ;  /* 0x0000001e001e7245 */ /* 0x000fe40000201400 */
[----:B------:R-:W-:Y:S02]  /*f6f0*/  I2FP.F32.S32 R24, R24 ;  /* 0x0000001800187245 */ /* 0x000fe40000201400 */
[----:B------:R-:W-:Y:S02]  /*f700*/  IABS R12, R12 ;  /* 0x0000000c000c7213 */ /* 0x000fe40000000000 */
[----:B------:R-:W-:Y:S02]  /*f710*/  IABS R10, R10 ;  /* 0x0000000a000a7213 */ /* 0x000fe40000000000 */
[----:B------:R-:W-:-:S02]  /*f720*/  IABS R26, R26 ;  /* 0x0000001a001a7213 */ /* 0x000fc40000000000 */
[----:B------:R-:W-:Y:S02]  /*f730*/  IABS R13, R13 ;  /* 0x0000000d000d7213 */ /* 0x000fe40000000000 */
[----:B------:R-:W-:Y:S02]  /*f740*/  IABS R20, R20 ;  /* 0x0000001400147213 */ /* 0x000fe40000000000 */
[----:B------:R-:W-:Y:S02]  /*f750*/  IABS R17, R17 ;  /* 0x0000001100117213 */ /* 0x000fe40000000000 */
[----:B------:R-:W-:Y:S02]  /*f760*/  IABS R16, R16 ;  /* 0x0000001000107213 */ /* 0x000fe40000000000 */
[----:B------:R-:W-:Y:S01]  /*f770*/  IABS R15, R15 ;  /* 0x0000000f000f7213 */ /* 0x000fe20000000000 */
[C---:B------:R-:W-:Y:S01]  /*f780*/  FFMA.FTZ R30, -R0.reuse, R30, R65 ;  /* 0x0000001e001e7223 */ /* 0x040fe20000010141 */
[----:B------:R-:W-:Y:S01]  /*f790*/  FFMA.FTZ R24, -R0, R24, R67 ;  /* 0x0000001800187223 */ /* 0x000fe20000010143 */
[----:B------:R-:W-:Y:S01]  /*f7a0*/  I2FP.F32.S32 R12, R12 ;  /* 0x0000000c000c7245 */ /* 0x000fe20000201400 */
[----:B------:R-:W-:Y:S01]  /*f7b0*/  VIADD R56, R8, 0x39 ;  /* 0x0000003908387836 */ /* 0x000fe20000000000 */
[----:B------:R-:W-:-:S02]  /*f7c0*/  I2FP.F32.S32 R10, R10 ;  /* 0x0000000a000a7245 */ /* 0x000fc40000201400 */
[----:B------:R-:W-:Y:S02]  /*f7d0*/  I2FP.F32.S32 R26, R26 ;  /* 0x0000001a001a7245 */ /* 0x000fe40000201400 */
[----:B------:R-:W-:Y:S02]  /*f7e0*/  I2FP.F32.S32 R13, R13 ;  /* 0x0000000d000d7245 */ /* 0x000fe40000201400 */
[----:B------:R-:W-:Y:S02]  /*f7f0*/  I2FP.F32.S32 R20, R20 ;  /* 0x0000001400147245 */ /* 0x000fe40000201400 */
[----:B------:R-:W-:Y:S02]  /*f800*/  I2FP.F32.S32 R17, R17 ;  /* 0x0000001100117245 */ /* 0x000fe40000201400 */
[----:B------:R-:W-:Y:S02]  /*f810*/  I2FP.F32.S32 R16, R16 ;  /* 0x0000001000107245 */ /* 0x000fe40000201400 */
[----:B------:R-:W-:-:S02]  /*f820*/  I2FP.F32.S32 R15, R15 ;  /* 0x0000000f000f7245 */ /* 0x000fc40000201400 */
[-C--:B------:R-:W-:Y:S01]  /*f830*/  ISETP.GE.AND P4, PT, R52, R106.reuse, PT ;  /* 0x0000006a3400720c */ /* 0x080fe20003f86270 */
[----:B------:R-:W-:Y:S01]  /*f840*/  VIADD R52, R8, 0x28 ;  /* 0x0000002808347836 */ /* 0x000fe20000000000 */
[----:B------:R-:W-:Y:S01]  /*f850*/  ISETP.GE.AND P2, PT, R18, R106, PT ;  /* 0x0000006a1200720c */ /* 0x000fe20003f46270 */
[----:B------:R-:W-:Y:S01]  /*f860*/  VIADD R54, R8, 0x21 ;  /* 0x0000002108367836 */ /* 0x000fe20000000000 */
[----:B------:R-:W-:Y:S01]  /*f870*/  FSEL R30, R30, -INF , !P0 ;  /* 0xff8000001e1e7808 */ /* 0x000fe20004000000 */
[----:B------:R-:W-:Y:S01]  /*f880*/  FFMA.FTZ R12, -R0, R12, R49 ;  /* 0x0000000c000c7223 */ /* 0x000fe20000010131 */
[----:B------:R-:W-:Y:S01]  /*f890*/  FSEL R24, R24, -INF , !P0 ;  /* 0xff80000018187808 */ /* 0x000fe20004000000 */
[C---:B------:R-:W-:Y:S01]  /*f8a0*/  FFMA.FTZ R10, -R0.reuse, R10, R45 ;  /* 0x0000000a000a7223 */ /* 0x040fe2000001012d */
[----:B------:R-:W-:Y:S01]  /*f8b0*/  FFMA.FTZ R26, -R0, R26, R55 ;  /* 0x0000001a001a7223 */ /* 0x000fe20000010137 */
[----:B------:R-:W-:Y:S01]  /*f8c0*/  ISETP.GE.AND P0, PT, R48, R106, PT ;  /* 0x0000006a3000720c */ /* 0x000fe20003f06270 */
[C---:B------:R-:W-:Y:S01]  /*f8d0*/  FFMA.FTZ R13, -R0.reuse, R13, R50 ;  /* 0x0000000d000d7223 */ /* 0x040fe20000010132 */
[C---:B------:R-:W-:Y:S01]  /*f8e0*/  FFMA.FTZ R20, -R0.reuse, R20, R51 ;  /* 0x0000001400147223 */ /* 0x040fe20000010133 */
[C---:B------:R-:W-:Y:S01]  /*f8f0*/  FFMA.FTZ R18, -R0.reuse, R17, R46 ;  /* 0x0000001100127223 */ /* 0x040fe2000001012e */
[C---:B------:R-:W-:Y:S01]  /*f900*/  FFMA.FTZ R16, -R0.reuse, R16, R47 ;  /* 0x0000001000107223 */ /* 0x040fe2000001012f */
[----:B------:R-:W-:Y:S01]  /*f910*/  FFMA.FTZ R120, -R0, R15, R42 ;  /* 0x0000000f00787223 */ /* 0x000fe2000001012a */
[----:B------:R-:W-:-:S02]  /*f920*/  IMAD.IADD R23, R9, 0x1, -R56 ;  /* 0x0000000109177824 */ /* 0x000fc400078e0a38 */
[C---:B------:R-:W-:Y:S02]  /*f930*/  VIADD R50, R8.reuse, 0x29 ;  /* 0x0000002908327836 */ /* 0x040fe40000000000 */
[C---:B------:R-:W-:Y:S02]  /*f940*/  VIADD R48, R8.reuse, 0x30 ;  /* 0x0000003008307836 */ /* 0x040fe40000000000 */
[C---:B------:R-:W-:Y:S02]  /*f950*/  VIADD R46, R8.reuse, 0x31 ;  /* 0x00000031082e7836 */ /* 0x040fe40000000000 */
[----:B------:R-:W-:Y:S02]  /*f960*/  VIADD R42, R8, 0x38 ;  /* 0x00000038082a7836 */ /* 0x000fe40000000000 */
[C---:B------:R-:W-:Y:S02]  /*f970*/  IMAD.IADD R25, R9.reuse, 0x1, -R52 ;  /* 0x0000000109197824 */ /* 0x040fe400078e0a34 */
[----:B------:R-:W-:Y:S01]  /*f980*/  IMAD.IADD R21, R9, 0x1, -R54 ;  /* 0x0000000109157824 */ /* 0x000fe200078e0a36 */
[----:B------:R-:W-:Y:S01]  /*f990*/  FSEL R7, R7, -INF , !P6 ;  /* 0xff80000007077808 */ /* 0x000fe20007000000 */
[C---:B------:R-:W-:Y:S01]  /*f9a0*/  IMAD.IADD R19, R9.reuse, 0x1, -R50 ;  /* 0x0000000109137824 */ /* 0x040fe200078e0a32 */
[----:B------:R-:W-:Y:S01]  /*f9b0*/  FSEL R28, R28, -INF , !P6 ;  /* 0xff8000001c1c7808 */ /* 0x000fe20007000000 */
[----:B------:R-:W-:Y:S01]  /*f9c0*/  IMAD.IADD R17, R9, 0x1, -R48 ;  /* 0x0000000109117824 */ /* 0x000fe200078e0a30 */
[----:B------:R-:W-:Y:S01]  /*f9d0*/  FSEL R40, R53, -INF , !P5 ;  /* 0xff80000035287808 */ /* 0x000fe20006800000 */
[----:B------:R-:W-:Y:S01]  /*f9e0*/  IMAD.IADD R15, R9, 0x1, -R46 ;  /* 0x00000001090f7824 */ /* 0x000fe200078e0a2e */
[----:B------:R-:W-:-:S02]  /*f9f0*/  FSEL R26, R26, -INF , !P5 ;  /* 0xff8000001a1a7808 */ /* 0x000fc40006800000 */
[----:B------:R-:W-:Y:S02]  /*fa00*/  FSEL R22, R22, -INF , !P4 ;  /* 0xff80000016167808 */ /* 0x000fe40006000000 */
[----:B------:R-:W-:Y:S01]  /*fa10*/  FSEL R8, R13, -INF , !P4 ;  /* 0xff8000000d087808 */ /* 0x000fe20006000000 */
[----:B------:R-:W-:Y:S01]  /*fa20*/  IMAD.IADD R13, R9, 0x1, -R42 ;  /* 0x00000001090d7824 */ /* 0x000fe200078e0a2a */
[----:B------:R-:W-:Y:S02]  /*fa30*/  FSEL R12, R12, -INF , !P3 ;  /* 0xff8000000c0c7808 */ /* 0x000fe40005800000 */
[----:B------:R-:W-:Y:S02]  /*fa40*/  FSEL R20, R20, -INF , !P3 ;  /* 0xff80000014147808 */ /* 0x000fe40005800000 */
[----:B------:R-:W-:Y:S02]  /*fa50*/  FSEL R6, R6, -INF , !P2 ;  /* 0xff80000006067808 */ /* 0x000fe40005000000 */
[----:B------:R-:W-:-:S02]  /*fa60*/  FSEL R18, R18, -INF , !P2 ;  /* 0xff80000012127808 */ /* 0x000fc40005000000 */
[----:B------:R-:W-:Y:S02]  /*fa70*/  FSEL R10, R10, -INF , !P1 ;  /* 0xff8000000a0a7808 */ /* 0x000fe40004800000 */
[----:B------:R-:W-:Y:S02]  /*fa80*/  FSEL R16, R16, -INF , !P1 ;  /* 0xff80000010107808 */ /* 0x000fe40004800000 */
[----:B------:R-:W-:Y:S02]  /*fa90*/  IABS R23, R23 ;  /* 0x0000001700177213 */ /* 0x000fe40000000000 */
        /* <DEDUP_REMOVED lines=11> */
[C---:B------:R-:W-:Y:S01]  /*fb50*/  IMAD.IADD R42, R11.reuse, 0x1, -R42 ;  /* 0x000000010b2a7824 */ /* 0x040fe200078e0a2a */
[----:B------:R-:W-:Y:S01]  /*fb60*/  FSEL R114, R114, -INF , !P0 ;  /* 0xff80000072727808 */ /* 0x000fe20004000000 */
[----:B------:R-:W-:Y:S01]  /*fb70*/  IMAD.IADD R11, R11, 0x1, -R56 ;  /* 0x000000010b0b7824 */ /* 0x000fe200078e0a38 */
[----:B------:R-:W-:-:S02]  /*fb80*/  FSEL R120, R120, -INF , !P0 ;  /* 0xff80000078787808 */ /* 0x000fc40004000000 */
[----:B------:R-:W-:Y:S02]  /*fb90*/  IABS R9, R25 ;  /* 0x0000001900097213 */ /* 0x000fe40000000000 */
[----:B------:R-:W-:Y:S02]  /*fba0*/  ISETP.GE.AND P0, PT, R56, R106, PT ;  /* 0x0000006a3800720c */ /* 0x000fe40003f06270 */
[----:B------:R-:W-:Y:S02]  /*fbb0*/  IABS R21, R21 ;  /* 0x0000001500157213 */ /* 0x000fe40000000000 */
[----:B------:R-:W-:Y:S02]  /*fbc0*/  I2FP.F32.S32 R56, R23 ;  /* 0x0000001700387245 */ /* 0x000fe40000201400 */
[----:B------:R-:W-:Y:S02]  /*fbd0*/  FMNMX3.FTZ R23, R44, R30, R7, !PT ;  /* 0x0000001e2c177276 */ /* 0x000fe40007810007 */
[----:B------:R-:W-:-:S02]  /*fbe0*/  I2FP.F32.S32 R9, R9 ;  /* 0x0000000900097245 */ /* 0x000fc40000201400 */
[----:B------:R-:W-:Y:S02]  /*fbf0*/  I2FP.F32.S32 R21, R21 ;  /* 0x0000001500157245 */ /* 0x000fe40000201400 */
[----:B------:R-:W-:Y:S02]  /*fc00*/  IABS R19, R19 ;  /* 0x0000001300137213 */ /* 0x000fe40000000000 */
[----:B------:R-:W-:Y:S02]  /*fc10*/  IABS R17, R17 ;  /* 0x0000001100117213 */ /* 0x000fe40000000000 */
[----:B------:R-:W-:Y:S01]  /*fc20*/  FMNMX3.FTZ R23, R23, R40, R22, !PT ;  /* 0x0000002817177276 */ /* 0x000fe20007810016 */
[C---:B------:R-:W-:Y:S01]  /*fc30*/  FFMA.FTZ R9, -R0.reuse, R9, R36 ;  /* 0x0000000900097223 */ /* 0x040fe20000010124 */
[----:B------:R-:W-:Y:S01]  /*fc40*/  IABS R15, R15 ;  /* 0x0000000f000f7213 */ /* 0x000fe20000000000 */
[----:B------:R-:W-:Y:S01]  /*fc50*/  FFMA.FTZ R21, -R0, R21, R41 ;  /* 0x0000001500157223 */ /* 0x000fe20000010129 */
[----:B------:R-:W-:-:S02]  /*fc60*/  IABS R13, R13 ;  /* 0x0000000d000d7213 */ /* 0x000fc40000000000 */
[----:B------:R-:W-:Y:S02]  /*fc70*/  I2FP.F32.S32 R19, R19 ;  /* 0x0000001300137245 */ /* 0x000fe40000201400 */
[----:B------:R-:W-:Y:S02]  /*fc80*/  I2FP.F32.S32 R17, R17 ;  /* 0x0000001100117245 */ /* 0x000fe40000201400 */
[----:B------:R-:W-:Y:S01]  /*fc90*/  FMNMX3.FTZ R23, R23, R12, R6, !PT ;  /* 0x0000000c17177276 */ /* 0x000fe20007810006 */
[C---:B------:R-:W-:Y:S01]  /*fca0*/  FFMA.FTZ R19, -R0.reuse, R19, R37 ;  /* 0x0000001300137223 */ /* 0x040fe20000010125 */
[----:B------:R-:W-:Y:S01]  /*fcb0*/  I2FP.F32.S32 R36, R15 ;  /* 0x0000000f00247245 */ /* 0x000fe20000201400 */
[----:B------:R-:W-:Y:S01]  /*fcc0*/  FFMA.FTZ R17, -R0, R17, R32 ;  /* 0x0000001100117223 */ /* 0x000fe20000010120 */
[----:B------:R-:W-:Y:S02]  /*fcd0*/  I2FP.F32.S32 R13, R13 ;  /* 0x0000000d000d7245 */ /* 0x000fe40000201400 */
[----:B------:R-:W-:-:S02]  /*fce0*/  FSEL R138, R9, -INF , !P5 ;  /* 0xff800000098a7808 */ /* 0x000fc40006800000 */
[----:B------:R-:W-:Y:S02]  /*fcf0*/  FSEL R140, R21, -INF , !P6 ;  /* 0xff800000158c7808 */ /* 0x000fe40007000000 */
[----:B------:R-:W-:Y:S01]  /*fd00*/  FMNMX3.FTZ R9, R23, R10, R114, !PT ;  /* 0x0000000a17097276 */ /* 0x000fe20007810072 */
[C---:B------:R-:W-:Y:S01]  /*fd10*/  FFMA.FTZ R33, -R0.reuse, R36, R33 ;  /* 0x0000002400217223 */ /* 0x040fe20000010121 */
[C---:B------:R-:W-:Y:S01]  /*fd20*/  FFMA.FTZ R13, -R0.reuse, R13, R88 ;  /* 0x0000000d000d7223 */ /* 0x040fe20000010158 */
[----:B------:R-:W-:Y:S02]  /*fd30*/  FSEL R116, R19, -INF , !P4 ;  /* 0xff80000013747808 */ /* 0x000fe40006000000 */
[----:B------:R-:W-:Y:S02]  /*fd40*/  FSEL R132, R17, -INF , !P3 ;  /* 0xff80000011847808 */ /* 0x000fe40005800000 */
[----:B------:R-:W-:Y:S01]  /*fd50*/  FMNMX3.FTZ R9, R9, R140, R138, !PT ;  /* 0x0000008c09097276 */ /* 0x000fe2000781008a */
[----:B------:R-:W-:Y:S01]  /*fd60*/  FFMA.FTZ R56, -R0, R56, R89 ;  /* 0x0000003800387223 */ /* 0x000fe20000010159 */
[----:B------:R-:W-:-:S02]  /*fd70*/  FSEL R130, R33, -INF , !P2 ;  /* 0xff80000021827808 */ /* 0x000fc40005000000 */
[----:B------:R-:W-:Y:S02]  /*fd80*/  FSEL R126, R13, -INF , !P1 ;  /* 0xff8000000d7e7808 */ /* 0x000fe40004800000 */
[----:B------:R-:W-:Y:S02]  /*fd90*/  FMNMX3.FTZ R9, R9, R116, R132, !PT ;  /* 0x0000007409097276 */ /* 0x000fe40007810084 */
[----:B------:R-:W-:Y:S02]  /*fda0*/  IABS R54, R54 ;  /* 0x0000003600367213 */ /* 0x000fe40000000000 */
[----:B------:R-:W-:Y:S02]  /*fdb0*/  IABS R52, R52 ;  /* 0x0000003400347213 */ /* 0x000fe40000000000 */
[----:B------:R-:W-:Y:S02]  /*fdc0*/  IABS R32, R50 ;  /* 0x0000003200207213 */ /* 0x000fe40000000000 */
[----:B------:R-:W-:-:S02]  /*fdd0*/  IABS R46, R46 ;  /* 0x0000002e002e7213 */ /* 0x000fc40000000000 */
[----:B------:R-:W-:Y:S02]  /*fde0*/  FSEL R124, R56, -INF , !P0 ;  /* 0xff800000387c7808 */ /* 0x000fe40004000000 */
[----:B------:R-:W-:Y:S02]  /*fdf0*/  FMNMX3.FTZ R9, R9, R130, R126, !PT ;  /* 0x0000008209097276 */ /* 0x000fe4000781007e */
[----:B------:R-:W-:Y:S02]  /*fe00*/  IABS R15, R48 ;  /* 0x00000030000f7213 */ /* 0x000fe40000000000 */
[----:B------:R-:W-:Y:S02]  /*fe10*/  FMNMX3.FTZ R17, R5, R24, R28, !PT ;  /* 0x0000001805117276 */ /* 0x000fe4000781001c */
[----:B------:R-:W-:Y:S02]  /*fe20*/  I2FP.F32.S32 R27, R54 ;  /* 0x00000036001b7245 */ /* 0x000fe40000201400 */
[----:B------:R-:W-:-:S02]  /*fe30*/  I2FP.F32.S32 R25, R52 ;  /* 0x0000003400197245 */ /* 0x000fc40000201400 */
[----:B------:R-:W-:Y:S02]  /*fe40*/  I2FP.F32.S32 R32, R32 ;  /* 0x0000002000207245 */ /* 0x000fe40000201400 */
[----:B------:R-:W-:Y:S02]  /*fe50*/  I2FP.F32.S32 R13, R46 ;  /* 0x0000002e000d7245 */ /* 0x000fe40000201400 */
[----:B------:R-:W-:Y:S02]  /*fe60*/  FMNMX.FTZ R9, R124, R9, !PT ;  /* 0x000000097c097209 */ /* 0x000fe40007810000 */
[----:B------:R-:W-:Y:S02]  /*fe70*/  I2FP.F32.S32 R15, R15 ;  /* 0x0000000f000f7245 */ /* 0x000fe40000201400 */
[----:B------:R-:W-:Y:S01]  /*fe80*/  FMNMX3.FTZ R17, R17, R26, R8, !PT ;  /* 0x0000001a11117276 */ /* 0x000fe20007810008 */
[C---:B------:R-:W-:Y:S01]  /*fe90*/  FFMA.FTZ R43, -R0.reuse, R27, R43 ;  /* 0x0000001b002b7223 */ /* 0x040fe2000001012b */
[----:B------:R-:W-:Y:S01]  /*fea0*/  IABS R42, R42 ;  /* 0x0000002a002a7213 */ /* 0x000fe20000000000 */
[C---:B------:R-:W-:Y:S01]  /*feb0*/  FFMA.FTZ R38, -R0.reuse, R25, R38 ;  /* 0x0000001900267223 */ /* 0x040fe20000010126 */
[C---:B------:R-:W-:Y:S01]  /*fec0*/  FFMA.FTZ R39, -R0.reuse, R32, R39 ;  /* 0x0000002000277223 */ /* 0x040fe20000010127 */
[C---:B------:R-:W-:Y:S01]  /*fed0*/  FFMA.FTZ R35, -R0.reuse, R13, R35 ;  /* 0x0000000d00237223 */ /* 0x040fe20000010123 */
[----:B------:R-:W-:Y:S01]  /*fee0*/  FMNMX3.FTZ R13, R17, R20, R18, !PT ;  /* 0x00000014110d7276 */ /* 0x000fe20007810012 */
[----:B------:R-:W1:Y:S01]  /*fef0*/  SHFL.BFLY PT, R32, R9, 0x2, 0x1f ;  /* 0x0c401f0009207f89 */ /* 0x000e6200000e0000 */
[----:B------:R-:W-:Y:S01]  /*ff00*/  FFMA.FTZ R34, -R0, R15, R34 ;  /* 0x0000000f00227223 */ /* 0x000fe20000010122 */
[----:B------:R-:W-:-:S02]  /*ff10*/  IABS R11, R11 ;  /* 0x0000000b000b7213 */ /* 0x000fc40000000000 */
[----:B------:R-:W-:Y:S02]  /*ff20*/  I2FP.F32.S32 R15, R42 ;  /* 0x0000002a000f7245 */ /* 0x000fe40000201400 */
[----:B------:R-:W-:Y:S02]  /*ff30*/  FSEL R136, R43, -INF , !P6 ;  /* 0xff8000002b887808 */ /* 0x000fe40007000000 */
[----:B------:R-:W-:Y:S02]  /*ff40*/  FSEL R128, R38, -INF , !P5 ;  /* 0xff80000026807808 */ /* 0x000fe40006800000 */
[----:B------:R-:W-:Y:S01]  /*ff50*/  FMNMX3.FTZ R13, R13, R16, R120, !PT ;  /* 0x000000100d0d7276 */ /* 0x000fe20007810078 */
[----:B------:R-:W-:Y:S01]  /*ff60*/  FFMA.FTZ R15, -R0, R15, R90 ;  /* 0x0000000f000f7223 */ /* 0x000fe2000001015a */
[----:B------:R-:W-:Y:S02]  /*ff70*/  I2FP.F32.S32 R11, R11 ;  /* 0x0000000b000b7245 */ /* 0x000fe40000201400 */
        /* <DEDUP_REMOVED lines=15> */
[----:B--2---:R-:W-:Y:S01]  /*10070*/  FMNMX.FTZ R104, R9, R104, !PT ;  /* 0x0000006809687209 */ /* 0x004fe20007810000 */
[----:B------:R-:W-:-:S03]  /*10080*/  IMAD.IADD R155, R57, 0x1, R14 ;  /* 0x00000001399b7824 */ /* 0x000fc600078e020e */
[----:B------:R-:W-:Y:S01]  /*10090*/  FSETP.NEU.FTZ.AND P0, PT, R104, -INF , PT ;  /* 0xff8000006800780b */ /* 0x000fe20003f1d000 */
[----:B---3--:R-:W-:Y:S01]  /*100a0*/  FMUL.FTZ R125, R112, R104 ;  /* 0x00000068707d7220 */ /* 0x008fe20000410000 */
[----:B------:R-:W-:-:S04]  /*100b0*/  LEA R155, R155, UR6, 0x1 ;  /* 0x000000069b9b7c11 */ /* 0x000fc8000f8e08ff */
[----:B------:R-:W-:Y:S01]  /*100c0*/  FSEL R125, R125, RZ, P0 ;  /* 0x000000ff7d7d7208 */ /* 0x000fe20000000000 */
[----:B------:R-:W2:Y:S01]  /*100d0*/  LDSM.16.MT88.4 R92, [R155+0x8000] ;  /* 0x008000009b5c783b */ /* 0x000ea20000004200 */
[--C-:B------:R-:W-:Y:S01]  /*100e0*/  IMAD.IADD R153, R4, 0x1, R155.reuse ;  /* 0x0000000104997824 */ /* 0x100fe200078e029b */
[----:B-1----:R-:W-:Y:S01]  /*100f0*/  FMNMX.FTZ R101, R32, R101, !PT ;  /* 0x0000006520657209 */ /* 0x002fe20007810000 */
[----:B------:R-:W-:Y:S02]  /*10100*/  IMAD.IADD R154, R2, 0x1, R155 ;  /* 0x00000001029a7824 */ /* 0x000fe400078e029b */
[-C--:B------:R-:W-:Y:S01]  /*10110*/  FFMA.FTZ R110, R30, R112.reuse, -R125 ;  /* 0x000000701e6e7223 */ /* 0x080fe2000001087d */
[----:B------:R-:W-:Y:S01]  /*10120*/  IMAD.IADD R152, R2, 0x1, R153 ;  /* 0x0000000102987824 */ /* 0x000fe200078e0299 */
[----:B------:R-:W-:Y:S01]  /*10130*/  FSETP.NEU.FTZ.AND P0, PT, R101, -INF , PT ;  /* 0xff8000006500780b */ /* 0x000fe20003f1d000 */
[----:B------:R-:W-:Y:S01]  /*10140*/  FMUL.FTZ R121, R112, R101 ;  /* 0x0000006570797220 */ /* 0x000fe20000410000 */
[-CC-:B------:R-:W-:Y:S01]  /*10150*/  FFMA.FTZ R111, R44, R112.reuse, -R125.reuse ;  /* 0x000000702c6f7223 */ /* 0x180fe2000001087d */
[-CC-:B------:R-:W-:Y:S01]  /*10160*/  FFMA.FTZ R29, R7, R112.reuse, -R125.reuse ;  /* 0x00000070071d7223 */ /* 0x180fe2000001087d */
[-CC-:B------:R-:W-:Y:S01]  /*10170*/  FFMA.FTZ R30, R40, R112.reuse, -R125.reuse ;  /* 0x00000070281e7223 */ /* 0x180fe2000001087d */
[----:B------:R-:W-:Y:S01]  /*10180*/  LDSM.16.MT88.4 R48, [R153+0x8000] ;  /* 0x008000009930783b */ /* 0x000fe20000004200 */
[----:B------:R-:W-:Y:S01]  /*10190*/  FSEL R121, R121, RZ, P0 ;  /* 0x000000ff79797208 */ /* 0x000fe20000000000 */
[----:B------:R-:W-:-:S02]  /*101a0*/  FFMA.FTZ R25, R6, R112, -R125 ;  /* 0x0000007006197223 */ /* 0x000fc4000001087d */
[----:B------:R-:W1:Y:S02]  /*101b0*/  LDSM.16.MT88.4 R40, [R154+0x8000] ;  /* 0x008000009a28783b */ /* 0x000e640000004200 */
[-CC-:B------:R-:W-:Y:S01]  /*101c0*/  FFMA.FTZ R107, R5, R112.reuse, -R121.reuse ;  /* 0x00000070056b7223 */ /* 0x180fe20000010879 */
[-CC-:B------:R-:W-:Y:S01]  /*101d0*/  FFMA.FTZ R34, R24, R112.reuse, -R121.reuse ;  /* 0x0000007018227223 */ /* 0x180fe20000010879 */
[-CC-:B------:R-:W-:Y:S01]  /*101e0*/  FFMA.FTZ R35, R28, R112.reuse, -R121.reuse ;  /* 0x000000701c237223 */ /* 0x180fe20000010879 */
[-C--:B------:R-:W-:Y:S01]  /*101f0*/  FFMA.FTZ R32, R26, R112.reuse, -R121 ;  /* 0x000000701a207223 */ /* 0x080fe20000010879 */
[----:B------:R-:W3:Y:S04]  /*10200*/  LDSM.16.MT88.4 R56, [R152+0x8000] ;  /* 0x008000009838783b */ /* 0x000ee80000004200 */
[----:B------:R-:W4:Y:S04]  /*10210*/  LDSM.16.MT88.4 R64, [R155+0xa000] ;  /* 0x00a000009b40783b */ /* 0x000f280000004200 */
[----:B------:R-:W5:Y:S04]  /*10220*/  LDSM.16.MT88.4 R72, [R154+0xa000] ;  /* 0x00a000009a48783b */ /* 0x000f680000004200 */
[----:B------:R-:W5:Y:S04]  /*10230*/  LDSM.16.MT88.4 R80, [R153+0xa000] ;  /* 0x00a000009950783b */ /* 0x000f680000004200 */
[----:B------:R-:W5:Y:S01]  /*10240*/  LDSM.16.MT88.4 R4, [R152+0xa000] ;  /* 0x00a000009804783b */ /* 0x000f620000004200 */
[----:B------:R-:W-:Y:S01]  /*10250*/  MUFU.EX2 R111, R111 ;  /* 0x0000006f006f7308 */ /* 0x000fe20000000800 */
[-C--:B------:R-:W-:Y:S01]  /*10260*/  FFMA.FTZ R24, R10, R112.reuse, -R125 ;  /* 0x000000700a187223 */ /* 0x080fe2000001087d */
[----:B------:R-:W-:-:S02]  /*10270*/  FFMA.FTZ R26, R8, R112, -R121 ;  /* 0x00000070081a7223 */ /* 0x000fc40000010879 */
[----:B------:R-:W5:Y:S04]  /*10280*/  LDSM.16.MT88.4 R8, [R155+0x8800] ;  /* 0x008800009b08783b */ /* 0x000f680000004200 */
[----:B------:R-:W2:Y:S08]  /*10290*/  MUFU.EX2 R110, R110 ;  /* 0x0000006e006e7308 */ /* 0x000eb00000000800 */
[----:B------:R-:W-:Y:S08]  /*102a0*/  MUFU.EX2 R29, R29 ;  /* 0x0000001d001d7308 */ /* 0x000ff00000000800 */
[----:B------:R-:W1:Y:S08]  /*102b0*/  MUFU.EX2 R30, R30 ;  /* 0x0000001e001e7308 */ /* 0x000e700000000800 */
[----:B------:R-:W-:Y:S08]  /*102c0*/  MUFU.EX2 R107, R107 ;  /* 0x0000006b006b7308 */ /* 0x000ff00000000800 */
[----:B------:R-:W3:Y:S08]  /*102d0*/  MUFU.EX2 R34, R34 ;  /* 0x0000002200227308 */ /* 0x000ef00000000800 */
[----:B------:R-:W-:Y:S08]  /*102e0*/  MUFU.EX2 R35, R35 ;  /* 0x0000002300237308 */ /* 0x000ff00000000800 */
[----:B------:R-:W4:Y:S01]  /*102f0*/  MUFU.EX2 R32, R32 ;  /* 0x0000002000207308 */ /* 0x000f220000000800 */
[-CC-:B------:R-:W-:Y:S01]  /*10300*/  FFMA.FTZ R28, R22, R112.reuse, -R125.reuse ;  /* 0x00000070161c7223 */ /* 0x180fe2000001087d */
[-C--:B------:R-:W-:Y:S01]  /*10310*/  FFMA.FTZ R27, R12, R112.reuse, -R125 ;  /* 0x000000700c1b7223 */ /* 0x080fe2000001087d */
[-CC-:B------:R-:W-:Y:S01]  /*10320*/  FFMA.FTZ R33, R20, R112.reuse, -R121.reuse ;  /* 0x0000007014217223 */ /* 0x180fe20000010879 */
[-CC-:B------:R-:W-:Y:S01]  /*10330*/  FFMA.FTZ R2, R18, R112.reuse, -R121.reuse ;  /* 0x0000007012027223 */ /* 0x180fe20000010879 */
[----:B------:R-:W-:Y:S01]  /*10340*/  FFMA.FTZ R31, R16, R112, -R121 ;  /* 0x00000070101f7223 */ /* 0x000fe20000010879 */
[----:B--2---:R-:W-:Y:S01]  /*10350*/  F2FP.F16.F32.PACK_AB R84, R110, R111 ;  /* 0x0000006f6e54723e */ /* 0x004fe200000000ff */
[----:B------:R-:W2:Y:S01]  /*10360*/  LDSM.16.MT88.4 R12, [R154+0x8800] ;  /* 0x008800009a0c783b */ /* 0x000ea20000004200 */
[----:B-1----:R-:W-:-:S02]  /*10370*/  F2FP.F16.F32.PACK_AB R86, R30, R29 ;  /* 0x0000001d1e56723e */ /* 0x002fc400000000ff */
[----:B---3--:R-:W-:Y:S01]  /*10380*/  F2FP.F16.F32.PACK_AB R85, R34, R107 ;  /* 0x0000006b2255723e */ /* 0x008fe200000000ff */
[----:B------:R-:W-:Y:S01]  /*10390*/  MUFU.EX2 R28, R28 ;  /* 0x0000001c001c7308 */ /* 0x000fe20000000800 */
[----:B------:R-:W1:Y:S04]  /*103a0*/  LDSM.16.MT88.4 R16, [R152+0x8800] ;  /* 0x008800009810783b */ /* 0x000e680000004200 */
[----:B------:R-:W-:Y:S01]  /*103b0*/  LDSM.16.MT88.4 R20, [R153+0x8800] ;  /* 0x008800009914783b */ /* 0x000fe20000004200 */
[----:B----4-:R-:W-:Y:S02]  /*103c0*/  F2FP.F16.F32.PACK_AB R87, R32, R35 ;  /* 0x000000232057723e */ /* 0x010fe400000000ff */
[----:B------:R-:W3:Y:S05]  /*103d0*/  MUFU.EX2 R27, R27 ;  /* 0x0000001b001b7308 */ /* 0x000eea0000000800 */
[C---:B------:R-:W-:Y:S03]  /*103e0*/  HMMA.16816.F32 R96, R84.reuse, R92, RZ ;  /* 0x0000005c5460723c */ /* 0x040fe600000018ff */
[----:B------:R-:W-:Y:S08]  /*103f0*/  MUFU.EX2 R25, R25 ;  /* 0x0000001900197308 */ /* 0x000ff00000000800 */
        /* <DEDUP_REMOVED lines=48> */
[C---:B-1----:R-:W-:Y:S08]  /*10700*/  HMMA.16816.F32 R88, R4.reuse, R16, R88 ;  /* 0x000000100458723c */ /* 0x042ff00000001858 */
[C---:B--2---:R-:W-:Y:S08]  /*10710*/  HMMA.16816.F32 R76, R4.reuse, R8, R76 ;  /* 0x00000008044c723c */ /* 0x044ff0000000184c */
[C---:B------:R-:W-:Y:S01]  /*10720*/  HMMA.16816.F32 R80, R4.reuse, R10, R80 ;  /* 0x0000000a0450723c */ /* 0x040fe20000001850 */
[----:B------:R-:W1:Y:S01]  /*10730*/  LDSM.16.MT88.4 R8, [R154+0x9000] ;  /* 0x009000009a08783b */ /* 0x000e620000004200 */
[----:B------:R-:W2:Y:S06]  /*10740*/  MUFU.EX2 R114, R114 ;  /* 0x0000007200727308 */ /* 0x000eac0000000800 */
[C---:B------:R-:W-:Y:S01]  /*10750*/  HMMA.16816.F32 R84, R4.reuse, R18, R84 ;  /* 0x000000120454723c */ /* 0x040fe20000001854 */
[----:B------:R-:W4:Y:S01]  /*10760*/  LDSM.16.MT88.4 R16, [R152+0x9000] ;  /* 0x009000009810783b */ /* 0x000f220000004200 */
[----:B------:R-:W-:Y:S08]  /*10770*/  MUFU.EX2 R113, R113 ;  /* 0x0000007100717308 */ /* 0x000ff00000000800 */
[----:B------:R-:W5:Y:S08]  /*10780*/  MUFU.EX2 R116, R116 ;  /* 0x0000007400747308 */ /* 0x000f700000000800 */
[----:B------:R-:W-:Y:S08]  /*10790*/  MUFU.EX2 R120, R120 ;  /* 0x0000007800787308 */ /* 0x000ff00000000800 */
[----:B------:R-:W3:Y:S08]  /*107a0*/  MUFU.EX2 R123, R123 ;  /* 0x0000007b007b7308 */ /* 0x000ef00000000800 */
[----:B------:R-:W-:Y:S08]  /*107b0*/  MUFU.EX2 R128, R128 ;  /* 0x0000008000807308 */ /* 0x000ff00000000800 */
[----:B------:R-:W1:Y:S01]  /*107c0*/  MUFU.EX2 R127, R127 ;  /* 0x0000007f007f7308 */ /* 0x000e620000000800 */
[C---:B------:R-:W-:Y:S08]  /*107d0*/  HMMA.16816.F32 R44, R4.reuse, R20, R44 ;  /* 0x00000014042c723c */ /* 0x040ff0000000182c */
[----:B------:R-:W-:Y:S03]  /*107e0*/  HMMA.16816.F32 R48, R4, R22, R48 ;  /* 0x000000160430723c */ /* 0x000fe60000001830 */
[----:B--2---:R-:W-:Y:S01]  /*107f0*/  F2FP.F16.F32.PACK_AB R4, R114, R115 ;  /* 0x000000737204723e */ /* 0x004fe200000000ff */
        /* <DEDUP_REMOVED lines=19> */
[-CC-:B------:R-:W-:Y:S01]  /*10930*/  FFMA.FTZ R129, R132, R112.reuse, -R125.reuse ;  /* 0x0000007084817223 */ /* 0x180fe2000001087d */
[-CC-:B------:R-:W-:Y:S01]  /*10940*/  FFMA.FTZ R130, R130, R112.reuse, -R125.reuse ;  /* 0x0000007082827223 */ /* 0x180fe2000001087d */
[-CC-:B------:R-:W-:Y:S01]  /*10950*/  FFMA.FTZ R126, R126, R112.reuse, -R125.reuse ;  /* 0x000000707e7e7223 */ /* 0x180fe2000001087d */
[-C--:B------:R-:W-:Y:S01]  /*10960*/  FFMA.FTZ R125, R124, R112.reuse, -R125 ;  /* 0x000000707c7d7223 */ /* 0x080fe2000001087d */
[-CC-:B------:R-:W-:Y:S01]  /*10970*/  FFMA.FTZ R122, R122, R112.reuse, -R121.reuse ;  /* 0x000000707a7a7223 */ /* 0x180fe20000010879 */
[----:B---3--:R-:W-:Y:S03]  /*10980*/  HMMA.16816.F32 R76, R4, R16, R76 ;  /* 0x00000010044c723c */ /* 0x008fe6000000184c */
[-CC-:B------:R-:W-:Y:S01]  /*10990*/  FFMA.FTZ R131, R118, R112.reuse, -R121.reuse ;  /* 0x0000007076837223 */ /* 0x180fe20000010879 */
[-CC-:B------:R-:W-:Y:S01]  /*109a0*/  FFMA.FTZ R179, R117, R112.reuse, -R121.reuse ;  /* 0x0000007075b37223 */ /* 0x180fe20000010879 */
[----:B------:R-:W-:-:S03]  /*109b0*/  FFMA.FTZ R119, R119, R112, -R121 ;  /* 0x0000007077777223 */ /* 0x000fc60000010879 */
        /* <DEDUP_REMOVED lines=24> */
[----:B------:R-:W-:Y:S01]  /*10b40*/  HMMA.16816.F32 R48, R4, R18, R48 ;  /* 0x000000120430723c */ /* 0x000fe20000001830 */
[----:B------:R-:W3:Y:S02]  /*10b50*/  LDSM.16.MT88.4 R16, [R154+0xb800] ;  /* 0x00b800009a10783b */ /* 0x000ee40000004200 */
[----:B------:R-:W-:-:S05]  /*10b60*/  FADD.FTZ R110, R111, R110 ;  /* 0x0000006e6f6e7221 */ /* 0x000fca0000010000 */
[----:B-1----:R-:W-:Y:S03]  /*10b70*/  HMMA.16816.F32 R52, R4, R12, R52 ;  /* 0x0000000c0434723c */ /* 0x002fe60000001834 */
[----:B------:R-:W-:-:S05]  /*10b80*/  FADD.FTZ R34, R107, R34 ;  /* 0x000000226b227221 */ /* 0x000fca0000010000 */
[C---:B------:R-:W-:Y:S01]  /*10b90*/  HMMA.16816.F32 R56, R4.reuse, R14, R56 ;  /* 0x0000000e0438723c */ /* 0x040fe20000001838 */
[----:B------:R-:W1:Y:S07]  /*10ba0*/  LDSM.16.MT88.4 R12, [R153+0xb800] ;  /* 0x00b80000990c783b */ /* 0x000e6e0000004200 */
[C---:B--2---:R-:W-:Y:S08]  /*10bb0*/  HMMA.16816.F32 R60, R4.reuse, R8, R60 ;  /* 0x00000008043c723c */ /* 0x044ff0000000183c */
[C---:B------:R-:W-:Y:S01]  /*10bc0*/  HMMA.16816.F32 R64, R4.reuse, R10, R64 ;  /* 0x0000000a0440723c */ /* 0x040fe20000001840 */
[----:B------:R-:W2:Y:S07]  /*10bd0*/  LDSM.16.MT88.4 R8, [R152+0xb800] ;  /* 0x00b800009808783b */ /* 0x000eae0000004200 */
[----:B------:R-:W-:Y:S03]  /*10be0*/  HMMA.16816.F32 R36, R4, R20, R36 ;  /* 0x000000140424723c */ /* 0x000fe60000001824 */
[----:B------:R-:W-:-:S05]  /*10bf0*/  FADD.FTZ R21, R35, R34 ;  /* 0x0000002223157221 */ /* 0x000fca0000010000 */
[----:B---3--:R-:W-:Y:S03]  /*10c00*/  HMMA.16816.F32 R68, R4, R16, R68 ;  /* 0x000000100444723c */ /* 0x008fe60000001844 */
        /* <DEDUP_REMOVED lines=18> */
[----:B------:R-:W-:Y:S03]  /*10d30*/  HMMA.16816.F32 R72, R4, R18, R72 ;  /* 0x000000120448723c */ /* 0x000fe60000001848 */
[----:B------:R-:W-:Y:S01]  /*10d40*/  FADD.FTZ R116, R116, R113 ;  /* 0x0000007174747221 */ /* 0x000fe20000010000 */
[----:B------:R-:W-:-:S04]  /*10d50*/  FADD.FTZ R127, R127, R128 ;  /* 0x000000807f7f7221 */ /* 0x000fc80000010000 */
[C---:B-1----:R-:W-:Y:S08]  /*10d60*/  HMMA.16816.F32 R76, R4.reuse, R12, R76 ;  /* 0x0000000c044c723c */ /* 0x042ff0000000184c */
[C---:B------:R-:W-:Y:S08]  /*10d70*/  HMMA.16816.F32 R80, R4.reuse, R14, R80 ;  /* 0x0000000e0450723c */ /* 0x040ff00000001850 */
[C---:B--2---:R-:W-:Y:S08]  /*10d80*/  HMMA.16816.F32 R88, R4.reuse, R8, R88 ;  /* 0x000000080458723c */ /* 0x044ff00000001858 */
[----:B------:R-:W-:Y:S03]  /*10d90*/  HMMA.16816.F32 R84, R4, R10, R84 ;  /* 0x0000000a0454723c */ /* 0x000fe60000001854 */
[----:B------:R-:W-:-:S02]  /*10da0*/  VIADD R5, R105, 0xfffffffe ;  /* 0xfffffffe69057836 */ /* 0x000fc40000000000 */
[----:B------:R-:W-:Y:S01]  /*10db0*/  FADD.FTZ R129, R129, R116 ;  /* 0x0000007481817221 */ /* 0x000fe20000010000 */
[----:B------:R-:W-:Y:S02]  /*10dc0*/  FADD.FTZ R122, R122, R127 ;  /* 0x0000007f7a7a7221 */ /* 0x000fe40000010000 */
[----:B------:R-:W-:Y:S01]  /*10dd0*/  ISETP.GE.AND P0, PT, R5, R160, PT ;  /* 0x000000a00500720c */ /* 0x000fe20003f06270 */
[----:B------:R-:W-:Y:S01]  /*10de0*/  FADD.FTZ R129, R130, R129 ;  /* 0x0000008182817221 */ /* 0x000fe20000010000 */
[----:B------:R-:W-:-:S03]  /*10df0*/  FADD.FTZ R131, R131, R122 ;  /* 0x0000007a83837221 */ /* 0x000fc60000010000 */
[----:B------:R-:W-:Y:S01]  /*10e00*/  FADD.FTZ R126, R126, R129 ;  /* 0x000000817e7e7221 */ /* 0x000fe20000010000 */
[----:B------:R-:W-:Y:S01]  /*10e10*/  FADD.FTZ R112, R112, R131 ;  /* 0x0000008370707221 */ /* 0x000fe20000010000 */
[----:B------:R-:W-:Y:S02]  /*10e20*/  IMAD.SHL.U32 R172, R167, 0x8, RZ ;  /* 0x00000008a7ac7824 */ /* 0x000fe400078e00ff */
[----:B------:R-:W-:Y:S01]  /*10e30*/  FADD.FTZ R180, R125, R126 ;  /* 0x0000007e7db47221 */ /* 0x000fe20000010000 */
[----:B------:R-:W-:-:S03]  /*10e40*/  FADD.FTZ R179, R179, R112 ;  /* 0x00000070b3b37221 */ /* 0x000fc60000010000 */
[----:B------:R-:W-:Y:S05]  /*10e50*/  @!P0 BRA `(.L_x_12686) ;  /* 0x0000003000648947 */ /* 0x000fea0003800000 */
[----:B------:R-:W-:Y:S01]  /*10e60*/  SHF.R.U32.HI R5, RZ, 0x1, R167 ;  /* 0x00000001ff057819 */ /* 0x000fe200000116a7 */
[----:B------:R-:W-:Y:S01]  /*10e70*/  IMAD.SHL.U32 R2, R167, 0x2, RZ ;  /* 0x00000002a7027824 */ /* 0x000fe200078e00ff */
[----:B------:R-:W-:Y:S01]  /*10e80*/  ISETP.NE.U32.AND P2, PT, R108, RZ, PT ;  /* 0x000000ff6c00720c */ /* 0x000fe20003f45070 */
[----:B------:R-:W-:Y:S01]  /*10e90*/  VIADD R178, R105, 0xffffffff ;  /* 0xffffffff69b27836 */ /* 0x000fe20000000000 */
[----:B------:R-:W-:Y:S02]  /*10ea0*/  LOP3.LUT R5, R5, 0x1f0, RZ, 0xc0, !PT ;  /* 0x000001f005057812 */ /* 0x000fe400078ec0ff */
[----:B------:R-:W-:Y:S01]  /*10eb0*/  LOP3.LUT R2, R2, 0x6, RZ, 0xc0, !PT ;  /* 0x0000000602027812 */ /* 0x000fe200078ec0ff */
[----:B------:R-:W-:Y:S01]  /*10ec0*/  IMAD.SHL.U32 R178, R178, 0x40, RZ ;  /* 0x00000040b2b27824 */ /* 0x000fe200078e00ff */
[----:B------:R-:W-:Y:S02]  /*10ed0*/  IADD3 R106, PT, PT, R5, R106, R168 ;  /* 0x0000006a056a7210 */ /* 0x000fe40007ffe0a8 */
[----:B------:R-:W-:-:S02]  /*10ee0*/  ISETP.NE.AND.EX P2, PT, R109, RZ, PT, P2 ;  /* 0x000000ff6d00720c */ /* 0x000fc40003f45320 */
[----:B------:R-:W-:-:S05]  /*10ef0*/  IADD3 R3, PT, PT, -R173, R106, R3 ;  /* 0x0000006aad037210 */ /* 0x000fca0007ffe103 */
[----:B------:R-:W-:Y:S02]  /*10f00*/  IMAD.IADD R2, R3, 0x1, -R2 ;  /* 0x0000000103027824 */ /* 0x000fe400078e0a02 */
[----:B------:R-:W-:Y:S02]  /*10f10*/  IMAD.MOV.U32 R3, RZ, RZ, R104 ;  /* 0x000000ffff037224 */ /* 0x000fe400078e0068 */
[----:B------:R-:W-:Y:S01]  /*10f20*/  IMAD R105, R105, -0x40, R2 ;  /* 0xffffffc069697824 */ /* 0x000fe200078e0202 */
[----:B------:R-:W-:-:S04]  /*10f30*/  MOV R2, R101 ;  /* 0x0000006500027202 */ /* 0x000fc80000000f00 */
[----:B------:R-:W-:-:S07]  /*10f40*/  IADD3 R174, PT, PT, R105, 0x88, RZ ;  /* 0x0000008869ae7810 */ /* 0x000fce0007ffe0ff */
.L_x_12693:
        /* <DEDUP_REMOVED lines=77> */
.L_x_12688:
[----:B------:R-:W-:Y:S05]  /*11420*/  BSYNC.RECONVERGENT B0 ;  /* 0x0000000000007941 */ /* 0x000fea0003800200 */
.L_x_12687:
        /* <DEDUP_REMOVED lines=86> */
[----:B------:R-:W2:Y:S03]  /*11990*/  LDSM.16.M88.4 R120, [R145+0x5800] ;  /* 0x005800009178783b */ /* 0x000ea60000000200 */
        /* <DEDUP_REMOVED lines=51> */
[C---:B----4-:R-:W-:Y:S08]  /*11cd0*/  HMMA.16816.F32 R12, R108.reuse, R120, R12 ;  /* 0x000000786c0c723c */ /* 0x050ff0000000180c */
        /* <DEDUP_REMOVED lines=20> */
[----:B------:R-:W2:Y:S01]  /*11e20*/  LDSM.16.M88.4 R104, [R144+0x7800] ;  /* 0x007800009068783b */ /* 0x000ea20000000200 */
[----:B------:R-:W-:Y:S04]  /*11e30*/  DEPBAR.LE SB0, 0x0 ;  /* 0x000080000000791a */ /* 0x000fe80000000000 */
[----:B------:R-:W-:Y:S02]  /*11e40*/  BAR.SYNC.DEFER_BLOCKING 0x0 ;  /* 0x0000000000007b1d */ /* 0x000fe40000010000 */
[C---:B-1----:R-:W-:Y:S08]  /*11e50*/  HMMA.16816.F32 R4, R108.reuse, R116, R4 ;  /* 0x000000746c04723c */ /* 0x042ff00000001804 */
[C---:B------:R-:W-:Y:S08]  /*11e60*/  HMMA.16816.F32 R8, R108.reuse, R118, R8 ;  /* 0x000000766c08723c */ /* 0x040ff00000001808 */
[C---:B----4-:R-:W-:Y:S08]  /*11e70*/  HMMA.16816.F32 R12, R108.reuse, R120, R12 ;  /* 0x000000786c0c723c */ /* 0x050ff0000000180c */
[C---:B------:R-:W-:Y:S08]  /*11e80*/  HMMA.16816.F32 R16, R108.reuse, R122, R16 ;  /* 0x0000007a6c10723c */ /* 0x040ff00000001810 */
[C---:B---3--:R-:W-:Y:S08]  /*11e90*/  HMMA.16816.F32 R20, R108.reuse, R124, R20 ;  /* 0x0000007c6c14723c */ /* 0x048ff00000001814 */
[C---:B------:R-:W-:Y:S08]  /*11ea0*/  HMMA.16816.F32 R24, R108.reuse, R126, R24 ;  /* 0x0000007e6c18723c */ /* 0x040ff00000001818 */
[C---:B--2---:R-:W-:Y:S08]  /*11eb0*/  HMMA.16816.F32 R28, R108.reuse, R104, R28 ;  /* 0x000000686c1c723c */ /* 0x044ff0000000181c */
        /* <DEDUP_REMOVED lines=77> */
.L_x_12692:
[----:B------:R-:W-:Y:S05]  /*12390*/  BSYNC.RECONVERGENT B0 ;  /* 0x0000000000007941 */ /* 0x000fea0003800200 */
.L_x_12691:
        /* <DEDUP_REMOVED lines=50> */
.L_x_12690:
[----:B------:R-:W-:Y:S05]  /*126c0*/  BSYNC.RECONVERGENT B1 ;  /* 0x0000000000017941 */ /* 0x000fea0003800200 */
.L_x_12689:
[----:B--2---:R-:W2:Y:S01]  /*126d0*/  LD.E R105, desc[UR4][R102.64+0xdc] ;  /* 0x0000dc0466697980 */ /* 0x004ea2000c101900 */
[C---:B------:R-:W-:Y:S02]  /*126e0*/  IADD3 R104, PT, PT, R174.reuse, -0x1, RZ ;  /* 0xffffffffae687810 */ /* 0x040fe40007ffe0ff */
[----:B------:R-:W-:Y:S01]  /*126f0*/  IABS R107, R174 ;  /* 0x000000ae006b7213 */ /* 0x000fe20000000000 */
[----:B------:R-:W-:Y:S01]  /*12700*/  LDSM.16.MT88.4 R112, [R154+0x8000] ;  /* 0x008000009a70783b */ /* 0x000fe20000004200 */
[----:B------:R-:W-:Y:S02]  /*12710*/  IABS R104, R104 ;  /* 0x0000006800687213 */ /* 0x000fe40000000000 */
[----:B------:R-:W-:Y:S02]  /*12720*/  I2FP.F32.S32 R107, R107 ;  /* 0x0000006b006b7245 */ /* 0x000fe40000201400 */
[----:B------:R-:W-:Y:S02]  /*12730*/  IADD3 R101, PT, PT, R174, -0x8, RZ ;  /* 0xfffffff8ae657810 */ /* 0x000fe40007ffe0ff */
[----:B------:R-:W-:Y:S01]  /*12740*/  I2FP.F32.S32 R104, R104 ;  /* 0x0000006800687245 */ /* 0x000fe20000201400 */
[----:B------:R-:W-:Y:S01]  /*12750*/  FFMA.FTZ R6, -R0, R107, R6 ;  /* 0x0000006b00067223 */ /* 0x000fe20000010106 */
[----:B------:R-:W-:Y:S01]  /*12760*/  IABS R101, R101 ;  /* 0x0000006500657213 */ /* 0x000fe20000000000 */
[----:B------:R-:W-:Y:S01]  /*12770*/  LDSM.16.MT88.4 R116, [R153+0x8000] ;  /* 0x008000009974783b */ /* 0x000fe20000004200 */
        /* <DEDUP_REMOVED lines=54> */
[----:B------:R-:W-:Y:S02]  /*12ae0*/  IADD3 R106, PT, PT, R174, -0x38, RZ ;  /* 0xffffffc8ae6a7810 */ /* 0x000fe40007ffe0ff */
[----:B------:R-:W-:Y:S02]  /*12af0*/  I2FP.F32.S32 R107, R107 ;  /* 0x0000006b006b7245 */ /* 0x000fe40000201400 */
[----:B------:R-:W-:Y:S02]  /*12b00*/  IABS R101, R101 ;  /* 0x0000006500657213 */ /* 0x000fe40000000000 */
[----:B------:R-:W-:Y:S01]  /*12b10*/  IABS R106, R106 ;  /* 0x0000006a006a7213 */ /* 0x000fe20000000000 */
[CC--:B------:R-:W-:Y:S01]  /*12b20*/  FFMA.FTZ R24, -R0.reuse, R107.reuse, R24 ;  /* 0x0000006b00187223 */ /* 0x0c0fe20000010118 */
[----:B------:R-:W-:Y:S01]  /*12b30*/  FFMA.FTZ R30, -R0, R107, R30 ;  /* 0x0000006b001e7223 */ /* 0x000fe2000001011e */
[----:B------:R-:W-:Y:S02]  /*12b40*/  MOV R107, R101 ;  /* 0x00000065006b7202 */ /* 0x000fe40000000f00 */
[----:B------:R-:W-:Y:S02]  /*12b50*/  I2FP.F32.S32 R101, R106 ;  /* 0x0000006a00657245 */ /* 0x000fe40000201400 */
[----:B------:R-:W-:Y:S02]  /*12b60*/  FMNMX3.FTZ R106, R2, R6, R7, !PT ;  /* 0x00000006026a7276 */ /* 0x000fe40007810007 */
[----:B------:R-:W-:Y:S01]  /*12b70*/  FMNMX3.FTZ R108, R3, R4, R5, !PT ;  /* 0x00000004036c7276 */ /* 0x000fe20007810005 */
[CC--:B------:R-:W-:Y:S01]  /*12b80*/  FFMA.FTZ R28, -R0.reuse, R101.reuse, R28 ;  /* 0x00000065001c7223 */ /* 0x0c0fe2000001011c */
[----:B------:R-:W-:Y:S01]  /*12b90*/  FFMA.FTZ R34, -R0, R101, R34 ;  /* 0x0000006500227223 */ /* 0x000fe20000010122 */
[----:B------:R-:W-:Y:S02]  /*12ba0*/  FMNMX3.FTZ R101, R106, R10, R11, !PT ;  /* 0x0000000a6a657276 */ /* 0x000fe4000781000b */
[----:B------:R-:W-:Y:S02]  /*12bb0*/  I2FP.F32.S32 R104, R104 ;  /* 0x0000006800687245 */ /* 0x000fe40000201400 */
[----:B------:R-:W-:Y:S02]  /*12bc0*/  FMNMX3.FTZ R101, R101, R14, R15, !PT ;  /* 0x0000000e65657276 */ /* 0x000fe4000781000f */
[----:B------:R-:W-:Y:S01]  /*12bd0*/  FMNMX3.FTZ R108, R108, R8, R9, !PT ;  /* 0x000000086c6c7276 */ /* 0x000fe20007810009 */
[C---:B------:R-:W-:Y:S01]  /*12be0*/  FFMA.FTZ R25, -R0.reuse, R104, R25 ;  /* 0x0000006800197223 */ /* 0x040fe20000010119 */
[----:B------:R-:W-:Y:S01]  /*12bf0*/  FMNMX3.FTZ R101, R101, R18, R19, !PT ;  /* 0x0000001265657276 */ /* 0x000fe20007810013 */
[----:B------:R-:W-:Y:S01]  /*12c00*/  FFMA.FTZ R31, -R0, R104, R31 ;  /* 0x00000068001f7223 */ /* 0x000fe2000001011f */
[----:B------:R-:W-:Y:S02]  /*12c10*/  FMNMX3.FTZ R108, R108, R12, R13, !PT ;  /* 0x0000000c6c6c7276 */ /* 0x000fe4000781000d */
[----:B------:R-:W-:Y:S02]  /*12c20*/  I2FP.F32.S32 R104, R107 ;  /* 0x0000006b00687245 */ /* 0x000fe40000201400 */
[C---:B------:R-:W-:Y:S02]  /*12c30*/  IADD3 R106, PT, PT, R174.reuse, -0x41, RZ ;  /* 0xffffffbfae6a7810 */ /* 0x040fe40007ffe0ff */
[----:B------:R-:W-:Y:S01]  /*12c40*/  IADD3 R107, PT, PT, R174, -0x40, RZ ;  /* 0xffffffc0ae6b7810 */ /* 0x000fe20007ffe0ff */
[C---:B------:R-:W-:Y:S01]  /*12c50*/  FFMA.FTZ R35, -R0.reuse, R104, R35 ;  /* 0x0000006800237223 */ /* 0x040fe20000010123 */
[----:B------:R-:W-:Y:S01]  /*12c60*/  FMNMX3.FTZ R101, R101, R22, R23, !PT ;  /* 0x0000001665657276 */ /* 0x000fe20007810017 */
[----:B------:R-:W-:Y:S01]  /*12c70*/  FFMA.FTZ R29, -R0, R104, R29 ;  /* 0x00000068001d7223 */ /* 0x000fe2000001011d */
        /* <DEDUP_REMOVED lines=17> */
[----:B------:R-:W3:Y:S01]  /*12d90*/  SHFL.BFLY PT, R104, R111, 0x2, 0x1f ;  /* 0x0c401f006f687f89 */ /* 0x000ee200000e0000 */
[----:B-1----:R-:W-:Y:S07]  /*12da0*/  FMNMX.FTZ R108, R110, R101, !PT ;  /* 0x000000656e6c7209 */ /* 0x002fee0007810000 */
[----:B------:R-:W1:Y:S01]  /*12db0*/  SHFL.BFLY PT, R101, R108, 0x1, 0x1f ;  /* 0x0c201f006c657f89 */ /* 0x000e6200000e0000 */
[----:B---3--:R-:W-:Y:S07]  /*12dc0*/  FMNMX.FTZ R109, R111, R104, !PT ;  /* 0x000000686f6d7209 */ /* 0x008fee0007810000 */
[----:B------:R-:W3:Y:S01]  /*12dd0*/  SHFL.BFLY PT, R104, R109, 0x1, 0x1f ;  /* 0x0c201f006d687f89 */ /* 0x000ee200000e0000 */
[----:B-1----:R-:W-:Y:S04]  /*12de0*/  FMNMX.FTZ R101, R108, R101, !PT ;  /* 0x000000656c657209 */ /* 0x002fe80007810000 */
[C---:B------:R-:W-:Y:S01]  /*12df0*/  FSETP.NEU.FTZ.AND P0, PT, R101.reuse, -INF , PT ;  /* 0xff8000006500780b */ /* 0x040fe20003f1d000 */
[----:B------:R-:W-:Y:S01]  /*12e00*/  FADD.FTZ R2, -R101, R2 ;  /* 0x0000000265027221 */ /* 0x000fe20000010100 */
[----:B---3--:R-:W-:Y:S02]  /*12e10*/  FMNMX.FTZ R104, R109, R104, !PT ;  /* 0x000000686d687209 */ /* 0x008fe40007810000 */
[----:B------:R-:W1:Y:S03]  /*12e20*/  LDSM.16.MT88.4 R108, [R155+0x8000] ;  /* 0x008000009b6c783b */ /* 0x000e660000004200 */
[----:B------:R-:W-:Y:S01]  /*12e30*/  FADD.FTZ R106, -R104, R3 ;  /* 0x00000003686a7221 */ /* 0x000fe20000010100 */
[C---:B--2---:R-:W-:Y:S01]  /*12e40*/  FMUL.FTZ R128, R105.reuse, R101 ;  /* 0x0000006569807220 */ /* 0x044fe20000410000 */
[C---:B------:R-:W-:Y:S02]  /*12e50*/  FMUL.FTZ R130, R105.reuse, R104 ;  /* 0x0000006869827220 */ /* 0x040fe40000410000 */
[C---:B------:R-:W-:Y:S01]  /*12e60*/  FMUL.FTZ R3, R105.reuse, R106 ;  /* 0x0000006a69037220 */ /* 0x040fe20000410000 */
[----:B------:R-:W-:Y:S01]  /*12e70*/  FMUL.FTZ R107, R105, R2 ;  /* 0x00000002696b7220 */ /* 0x000fe20000410000 */
        /* <DEDUP_REMOVED lines=37> */
[----:B------:R3:W-:Y:S01]  /*130d0*/  MUFU.EX2 R107, R10 ;  /* 0x0000000a006b7308 */ /* 0x0007e20000000800 */
        /* <DEDUP_REMOVED lines=16> */
[C---:B---3--:R-:W-:Y:S01]  /*131e0*/  FMUL.FTZ R10, R2.reuse, R94 ;  /* 0x0000005e020a7220 */ /* 0x048fe20000410000 */
[C---:B------:R-:W-:Y:S01]  /*131f0*/  FMUL.FTZ R59, R2.reuse, R59 ;  /* 0x0000003b023b7220 */ /* 0x040fe20000410000 */
[----:B------:R-:W2:Y:S01]  /*13200*/  LDSM.16.MT88.4 R92, [R152+0x8000] ;  /* 0x00800000985c783b */ /* 0x000ea20000004200 */
[C---:B------:R-:W-:Y:S01]  /*13210*/  FMUL.FTZ R56, R3.reuse, R56 ;  /* 0x0000003803387220 */ /* 0x040fe20000410000 */
[C---:B------:R-:W-:Y:S01]  /*13220*/  FMUL.FTZ R57, R3.reuse, R57 ;  /* 0x0000003903397220 */ /* 0x040fe20000410000 */
[C---:B------:R-:W-:Y:S01]  /*13230*/  FMUL.FTZ R62, R2.reuse, R62 ;  /* 0x0000003e023e7220 */ /* 0x040fe20000410000 */
[----:B------:R-:W-:Y:S03]  /*13240*/  FMUL.FTZ R63, R2, R63 ;  /* 0x0000003f023f7220 */ /* 0x000fe60000410000 */
[----:B------:R-:W3:Y:S01]  /*13250*/  MUFU.EX2 R124, R124 ;  /* 0x0000007c007c7308 */ /* 0x000ee20000000800 */
        /* <DEDUP_REMOVED lines=16> */
[----:B---3--:R-:W-:Y:S01]  /*13360*/  F2FP.F16.F32.PACK_AB R96, R124, R126 ;  /* 0x0000007e7c60723e */ /* 0x008fe200000000ff */
        /* <DEDUP_REMOVED lines=8> */
[----:B------:R-:W-:Y:S01]  /*133f0*/  FMUL.FTZ R81, R3, R81 ;  /* 0x0000005103517220 */ /* 0x000fe20000410000 */
[----:B------:R-:W-:Y:S01]  /*13400*/  MUFU.EX2 R125, R125 ;  /* 0x0000007d007d7308 */ /* 0x000fe20000000800 */
[-CC-:B------:R-:W-:Y:S01]  /*13410*/  FFMA.FTZ R129, R20, R105.reuse, -R130.reuse ;  /* 0x0000006914817223 */ /* 0x180fe20000010882 */
[-CC-:B------:R-:W-:Y:S01]  /*13420*/  FFMA.FTZ R136, R21, R105.reuse, -R130.reuse ;  /* 0x0000006915887223 */ /* 0x180fe20000010882 */
[-CC-:B------:R-:W-:Y:S01]  /*13430*/  FFMA.FTZ R127, R16, R105.reuse, -R130.reuse ;  /* 0x00000069107f7223 */ /* 0x180fe20000010882 */
[----:B------:R-:W-:Y:S01]  /*13440*/  FMUL.FTZ R16, R3, R84 ;  /* 0x0000005403107220 */ /* 0x000fe20000410000 */
[--C-:B------:R-:W-:Y:S01]  /*13450*/  FFMA.FTZ R134, R17, R105, -R130.reuse ;  /* 0x0000006911867223 */ /* 0x100fe20000010882 */
[----:B----4-:R-:W-:Y:S01]  /*13460*/  F2FP.F16.F32.PACK_AB R98, R120, R121 ;  /* 0x000000797862723e */ /* 0x010fe200000000ff */
[C---:B------:R-:W-:Y:S03]  /*13470*/  FMUL.FTZ R17, R3.reuse, R85 ;  /* 0x0000005503117220 */ /* 0x040fe60000410000 */
[----:B------:R-:W3:Y:S01]  /*13480*/  MUFU.EX2 R132, R132 ;  /* 0x0000008400847308 */ /* 0x000ee20000000800 */
[----:B------:R-:W-:Y:S01]  /*13490*/  FFMA.FTZ R32, R32, R105, -R130 ;  /* 0x0000006920207223 */ /* 0x000fe20000010882 */
[----:B------:R-:W-:Y:S01]  /*134a0*/  FFMA.FTZ R126, R3, R180, R126 ;  /* 0x000000b4037e7223 */ /* 0x000fe2000001007e */
[----:B------:R-:W-:Y:S01]  /*134b0*/  ISETP.GT.AND P0, PT, R169, R160, PT ;  /* 0x000000a0a900720c */ /* 0x000fe20003f04270 */
[----:B------:R-:W-:Y:S01]  /*134c0*/  FFMA.FTZ R123, R2, R179, R123 ;  /* 0x000000b3027b7223 */ /* 0x000fe2000001007b */
[C---:B-1----:R-:W-:Y:S05]  /*134d0*/  HMMA.16816.F32 R4, R96.reuse, R108, R4 ;  /* 0x0000006c6004723c */ /* 0x042fea0000001804 */
[----:B------:R-:W-:Y:S01]  /*134e0*/  MUFU.EX2 R127, R127 ;  /* 0x0000007f007f7308 */ /* 0x000fe20000000800 */
[----:B------:R-:W-:Y:S01]  /*134f0*/  FADD.FTZ R126, R124, R126 ;  /* 0x0000007e7c7e7221 */ /* 0x000fe20000010000 */
[----:B------:R-:W-:Y:S01]  /*13500*/  FADD.FTZ R122, R122, R123 ;  /* 0x0000007b7a7a7221 */ /* 0x000fe20000010000 */
[C---:B------:R-:W-:Y:S01]  /*13510*/  HMMA.16816.F32 R8, R96.reuse, R110, R8 ;  /* 0x0000006e6008723c */ /* 0x040fe20000001808 */
[----:B------:R-:W1:Y:S06]  /*13520*/  LDSM.16.MT88.4 R108, [R155+0xa000] ;  /* 0x00a000009b6c783b */ /* 0x000e6c0000004200 */
[----:B------:R-:W-:Y:S01]  /*13530*/  MUFU.EX2 R134, R134 ;  /* 0x0000008600867308 */ /* 0x000fe20000000800 */
[----:B---3--:R-:W-:Y:S01]  /*13540*/  F2FP.F16.F32.PACK_AB R84, R132, R125 ;  /* 0x0000007d8454723e */ /* 0x008fe200000000ff */
[----:B------:R-:W-:Y:S01]  /*13550*/  FADD.FTZ R121, R121, R126 ;  /* 0x0000007e79797221 */ /* 0x000fe20000010000 */
[----:B------:R-:W-:Y:S01]  /*13560*/  FADD.FTZ R3, R107, R122 ;  /* 0x0000007a6b037221 */ /* 0x000fe20000010000 */
[C---:B------:R-:W-:Y:S06]  /*13570*/  HMMA.16816.F32 R36, R96.reuse, R112, R36 ;  /* 0x000000706024723c */ /* 0x040fec0000001824 */
[----:B------:R-:W-:Y:S01]  /*13580*/  MUFU.EX2 R129, R129 ;  /* 0x0000008100817308 */ /* 0x000fe20000000800 */
[----:B------:R-:W-:Y:S01]  /*13590*/  FADD.FTZ R120, R120, R121 ;  /* 0x0000007978787221 */ /* 0x000fe20000010000 */
[----:B------:R-:W-:Y:S01]  /*135a0*/  FADD.FTZ R3, R106, R3 ;  /* 0x000000036a037221 */ /* 0x000fe20000010000 */
[C---:B------:R-:W-:Y:S01]  /*135b0*/  HMMA.16816.F32 R40, R96.reuse, R114, R40 ;  /* 0x000000726028723c */ /* 0x040fe20000001828 */
[----:B------:R-:W3:Y:S06]  /*135c0*/  LDSM.16.MT88.4 R112, [R154+0xa000] ;  /* 0x00a000009a70783b */ /* 0x000eec0000004200 */
[----:B------:R-:W4:Y:S01]  /*135d0*/  MUFU.EX2 R136, R136 ;  /* 0x0000008800887308 */ /* 0x000f220000000800 */
[----:B------:R-:W-:Y:S01]  /*135e0*/  FADD.FTZ R125, R125, R120 ;  /* 0x000000787d7d7221 */ /* 0x000fe20000010000 */
[C---:B------:R-:W-:Y:S03]  /*135f0*/  HMMA.16816.F32 R44, R96.reuse, R116, R44 ;  /* 0x00000074602c723c */ /* 0x040fe6000000182c */
[-CC-:B------:R-:W-:Y:S01]  /*13600*/  FFMA.FTZ R116, R14, R105.reuse, -R128.reuse ;  /* 0x000000690e747223 */ /* 0x180fe20000010880 */
[C---:B------:R-:W-:Y:S01]  /*13610*/  FMUL.FTZ R14, R2.reuse, R90 ;  /* 0x0000005a020e7220 */ /* 0x040fe20000410000 */
[--C-:B------:R-:W-:Y:S01]  /*13620*/  FFMA.FTZ R117, R15, R105, -R128.reuse ;  /* 0x000000690f757223 */ /* 0x100fe20000010880 */
[----:B------:R-:W-:Y:S02]  /*13630*/  FMUL.FTZ R15, R2, R91 ;  /* 0x0000005b020f7220 */ /* 0x000fe40000410000 */
[----:B------:R-:W-:Y:S01]  /*13640*/  MUFU.EX2 R131, R131 ;  /* 0x0000008300837308 */ /* 0x000fe20000000800 */
[C---:B------:R-:W-:Y:S01]  /*13650*/  HMMA.16816.F32 R48, R96.reuse, R118, R48 ;  /* 0x000000766030723c */ /* 0x040fe20000001830 */
[----:B------:R-:W-:Y:S02]  /*13660*/  LDSM.16.MT88.4 R88, [R154+0x8800] ;  /* 0x008800009a58783b */ /* 0x000fe40000004200 */
[--C-:B------:R-:W-:Y:S01]  /*13670*/  FFMA.FTZ R118, R18, R105, -R128.reuse ;  /* 0x0000006912767223 */ /* 0x100fe20000010880 */
[----:B----4-:R-:W-:Y:S01]  /*13680*/  F2FP.F16.F32.PACK_AB R20, R136, R129 ;  /* 0x000000818814723e */ /* 0x010fe200000000ff */
[----:B------:R-:W-:Y:S01]  /*13690*/  FMUL.FTZ R18, R2, R86 ;  /* 0x0000005602127220 */ /* 0x000fe20000410000 */
[----:B------:R-:W-:Y:S03]  /*136a0*/  F2FP.F16.F32.PACK_AB R86, R134, R127 ;  /* 0x0000007f8656723e */ /* 0x000fe600000000ff */
[----:B------:R-:W-:Y:S01]  /*136b0*/  MUFU.EX2 R116, R116 ;  /* 0x0000007400747308 */ /* 0x000fe20000000800 */
[C---:B--2---:R-:W-:Y:S03]  /*136c0*/  HMMA.16816.F32 R52, R96.reuse, R92, R52 ;  /* 0x0000005c6034723c */ /* 0x044fe60000001834 */
[----:B------:R-:W-:Y:S01]  /*136d0*/  FFMA.FTZ R119, R19, R105, -R128 ;  /* 0x0000006913777223 */ /* 0x000fe20000010880 */
[----:B------:R-:W-:Y:S01]  /*136e0*/  FMUL.FTZ R19, R2, R87 ;  /* 0x0000005702137220 */ /* 0x000fe20000410000 */
[----:B------:R-:W-:Y:S01]  /*136f0*/  FADD.FTZ R132, R132, R125 ;  /* 0x0000007d84847221 */ /* 0x000fe20000010000 */
[----:B------:R-:W-:Y:S03]  /*13700*/  MOV R2, R101 ;  /* 0x0000006500027202 */ /* 0x000fe60000000f00 */
[----:B------:R-:W2:Y:S01]  /*13710*/  MUFU.EX2 R117, R117 ;  /* 0x0000007500757308 */ /* 0x000ea20000000800 */
[C---:B------:R-:W-:Y:S01]  /*13720*/  HMMA.16816.F32 R56, R96.reuse, R94, R56 ;  /* 0x0000005e6038723c */ /* 0x040fe20000001838 */
[----:B------:R-:W4:Y:S02]  /*13730*/  LDSM.16.MT88.4 R92, [R153+0xa000] ;  /* 0x00a00000995c783b */ /* 0x000f240000004200 */
[----:B------:R-:W-:Y:S06]  /*13740*/  FADD.FTZ R127, R127, R132 ;  /* 0x000000847f7f7221 */ /* 0x000fec0000010000 */
[----:B------:R-:W-:Y:S01]  /*13750*/  MUFU.EX2 R118, R118 ;  /* 0x0000007600767308 */ /* 0x000fe20000000800 */
[C---:B-1----:R-:W-:Y:S03]  /*13760*/  HMMA.16816.F32 R60, R96.reuse, R108, R60 ;  /* 0x0000006c603c723c */ /* 0x042fe6000000183c */
[----:B------:R-:W-:Y:S06]  /*13770*/  FADD.FTZ R134, R134, R127 ;  /* 0x0000007f86867221 */ /* 0x000fec0000010000 */
[----:B------:R-:W1:Y:S01]  /*13780*/  MUFU.EX2 R119, R119 ;  /* 0x0000007700777308 */ /* 0x000e620000000800 */
[C---:B------:R-:W-:Y:S01]  /*13790*/  HMMA.16816.F32 R64, R96.reuse, R110, R64 ;  /* 0x0000006e6040723c */ /* 0x040fe20000001840 */
[----:B------:R-:W5:Y:S02]  /*137a0*/  LDSM.16.MT88.4 R108, [R152+0xa000] ;  /* 0x00a00000986c783b */ /* 0x000f640000004200 */
[----:B--2---:R-:W-:Y:S01]  /*137b0*/  F2FP.F16.F32.PACK_AB R85, R117, R116 ;  /* 0x000000747555723e */ /* 0x004fe200000000ff */
[----:B------:R-:W-:Y:S01]  /*137c0*/  FADD.FTZ R116, R116, R3 ;  /* 0x0000000374747221 */ /* 0x000fe20000010000 */
[----:B------:R-:W-:Y:S04]  /*137d0*/  FADD.FTZ R129, R129, R134 ;  /* 0x0000008681817221 */ /* 0x000fe80000010000 */
[----:B------:R-:W2:Y:S01]  /*137e0*/  MUFU.EX2 R138, R138 ;  /* 0x0000008a008a7308 */ /* 0x000ea20000000800 */
[C---:B---3--:R-:W-:Y:S03]  /*137f0*/  HMMA.16816.F32 R68, R96.reuse, R112, R68 ;  /* 0x000000706044723c */ /* 0x048fe60000001844 */
[----:B------:R-:W-:Y:S01]  /*13800*/  FADD.FTZ R117, R117, R116 ;  /* 0x0000007475757221 */ /* 0x000fe20000010000 */
[----:B------:R-:W-:Y:S05]  /*13810*/  FADD.FTZ R136, R136, R129 ;  /* 0x0000008188887221 */ /* 0x000fea0000010000 */
[----:B------:R-:W-:Y:S01]  /*13820*/  MUFU.EX2 R32, R32 ;  /* 0x0000002000207308 */ /* 0x000fe20000000800 */
[C---:B------:R-:W-:Y:S01]  /*13830*/  HMMA.16816.F32 R72, R96.reuse, R114, R72 ;  /* 0x000000726048723c */ /* 0x040fe20000001848 */
[----:B------:R-:W3:Y:S02]  /*13840*/  LDSM.16.MT88.4 R112, [R155+0x8800] ;  /* 0x008800009b70783b */ /* 0x000ee40000004200 */
[----:B-1----:R-:W-:Y:S01]  /*13850*/  F2FP.F16.F32.PACK_AB R87, R119, R118 ;  /* 0x000000767757723e */ /* 0x002fe200000000ff */
[----:B------:R-:W-:Y:S01]  /*13860*/  FADD.FTZ R118, R118, R117 ;  /* 0x0000007576767221 */ /* 0x000fe20000010000 */
[----:B------:R-:W-:Y:S04]  /*13870*/  FADD.FTZ R3, R131, R136 ;  /* 0x0000008883037221 */ /* 0x000fe80000010000 */
[----:B------:R-:W-:Y:S01]  /*13880*/  MUFU.EX2 R34, R34 ;  /* 0x0000002200227308 */ /* 0x000fe20000000800 */
[----:B------:R-:W-:Y:S01]  /*13890*/  FADD.FTZ R119, R119, R118 ;  /* 0x0000007677777221 */ /* 0x000fe20000010000 */
[C---:B----4-:R-:W-:Y:S03]  /*138a0*/  HMMA.16816.F32 R76, R96.reuse, R92, R76 ;  /* 0x0000005c604c723c */ /* 0x050fe6000000184c */
[----:B--2---:R-:W-:Y:S05]  /*138b0*/  FADD.FTZ R3, R138, R3 ;  /* 0x000000038a037221 */ /* 0x004fea0000010000 */
[C---:B------:R-:W-:Y:S01]  /*138c0*/  HMMA.16816.F32 R80, R96.reuse, R94, R80 ;  /* 0x0000005e6050723c */ /* 0x040fe20000001850 */
[----:B------:R-:W1:Y:S07]  /*138d0*/  LDSM.16.MT88.4 R92, [R153+0x8800] ;  /* 0x00880000995c783b */ /* 0x000e6e0000004200 */
[C---:B-----5:R-:W-:Y:S08]  /*138e0*/  HMMA.16816.F32 R12, R96.reuse, R108, R12 ;  /* 0x0000006c600c723c */ /* 0x060ff0000000180c */
[----:B------:R-:W-:Y:S01]  /*138f0*/  HMMA.16816.F32 R16, R96, R110, R16 ;  /* 0x0000006e6010723c */ /* 0x000fe20000001810 */
[----:B------:R-:W2:Y:S07]  /*13900*/  LDSM.16.MT88.4 R96, [R152+0x8800] ;  /* 0x008800009860783b */ /* 0x000eae0000004200 */
[C---:B---3--:R-:W-:Y:S01]  /*13910*/  HMMA.16816.F32 R4, R84.reuse, R112, R4 ;  /* 0x000000705404723c */ /* 0x048fe20000001804 */
[----:B------:R-:W3:Y:S04]  /*13920*/  LDSM.16.MT88.4 R108, [R155+0xa800] ;  /* 0x00a800009b6c783b */ /* 0x000ee80000004200 */
[--C-:B------:R-:W-:Y:S01]  /*13930*/  FFMA.FTZ R112, R22, R105, -R128.reuse ;  /* 0x0000006916707223 */ /* 0x100fe20000010880 */
[----:B------:R-:W-:Y:S01]  /*13940*/  F2FP.F16.F32.PACK_AB R22, R138, R131 ;  /* 0x000000838a16723e */ /* 0x000fe200000000ff */
[-CC-:B------:R-:W-:Y:S01]  /*13950*/  FFMA.FTZ R113, R23, R105.reuse, -R128.reuse ;  /* 0x0000006917717223 */ /* 0x180fe20000010880 */
[C---:B------:R-:W-:Y:S03]  /*13960*/  HMMA.16816.F32 R8, R84.reuse, R114, R8 ;  /* 0x000000725408723c */ /* 0x040fe60000001808 */
[-CC-:B------:R-:W-:Y:S01]  /*13970*/  FFMA.FTZ R114, R26, R105.reuse, -R128.reuse ;  /* 0x000000691a727223 */ /* 0x180fe20000010880 */
[-C--:B------:R-:W-:Y:S01]  /*13980*/  FFMA.FTZ R115, R27, R105.reuse, -R128 ;  /* 0x000000691b737223 */ /* 0x080fe20000010880 */
[----:B------:R-:W-:Y:S01]  /*13990*/  MUFU.EX2 R112, R112 ;  /* 0x0000007000707308 */ /* 0x000fe20000000800 */
[----:B------:R-:W-:Y:S02]  /*139a0*/  LDSM.16.MT88.4 R24, [R153+0x9000] ;  /* 0x009000009918783b */ /* 0x000fe40000004200 */
[C---:B------:R-:W-:Y:S07]  /*139b0*/  HMMA.16816.F32 R36, R84.reuse, R88, R36 ;  /* 0x000000585424723c */ /* 0x040fee0000001824 */
[----:B------:R-:W4:Y:S01]  /*139c0*/  MUFU.EX2 R113, R113 ;  /* 0x0000007100717308 */ /* 0x000f220000000800 */
[C---:B------:R-:W-:Y:S01]  /*139d0*/  HMMA.16816.F32 R40, R84.reuse, R90, R40 ;  /* 0x0000005a5428723c */ /* 0x040fe20000001828 */
[----:B------:R-:W5:Y:S08]  /*139e0*/  LDSM.16.MT88.4 R88, [R154+0xa800] ;  /* 0x00a800009a58783b */ /* 0x000f700000004200 */
[----:B------:R-:W-:Y:S01]  /*139f0*/  MUFU.EX2 R114, R114 ;  /* 0x0000007200727308 */ /* 0x000fe20000000800 */
[C---:B-1----:R-:W-:Y:S09]  /*13a00*/  HMMA.16816.F32 R44, R84.reuse, R92, R44 ;  /* 0x0000005c542c723c */ /* 0x042ff2000000182c */
[----:B------:R-:W1:Y:S01]  /*13a10*/  MUFU.EX2 R115, R115 ;  /* 0x0000007300737308 */ /* 0x000e620000000800 */
[C---:B----4-:R-:W-:Y:S01]  /*13a20*/  F2FP.F16.F32.PACK_AB R21, R113.reuse, R112 ;  /* 0x000000707115723e */ /* 0x050fe200000000ff */
[----:B------:R-:W-:Y:S01]  /*13a30*/  FADD.FTZ R112, R112, R119 ;  /* 0x0000007770707221 */ /* 0x000fe20000010000 */
[C---:B------:R-:W-:Y:S01]  /*13a40*/  HMMA.16816.F32 R48, R84.reuse, R94, R48 ;  /* 0x0000005e5430723c */ /* 0x040fe20000001830 */
[----:B------:R-:W4:Y:S02]  /*13a50*/  LDSM.16.MT88.4 R92, [R153+0xa800] ;  /* 0x00a80000995c783b */ /* 0x000f240000004200 */
[----:B------:R-:W-:Y:S05]  /*13a60*/  FADD.FTZ R113, R113, R112 ;  /* 0x0000007071717221 */ /* 0x000fea0000010000 */
[C---:B--2---:R-:W-:Y:S03]  /*13a70*/  HMMA.16816.F32 R52, R84.reuse, R96, R52 ;  /* 0x000000605434723c */ /* 0x044fe60000001834 */
[C---:B-1----:R-:W-:Y:S01]  /*13a80*/  F2FP.F16.F32.PACK_AB R23, R115.reuse, R114 ;  /* 0x000000727317723e */ /* 0x042fe200000000ff */
[----:B------:R-:W-:Y:S04]  /*13a90*/  FADD.FTZ R114, R114, R113 ;  /* 0x0000007172727221 */ /* 0x000fe80000010000 */
[C---:B------:R-:W-:Y:S01]  /*13aa0*/  HMMA.16816.F32 R56, R84.reuse, R98, R56 ;  /* 0x000000625438723c */ /* 0x040fe20000001838 */
[----:B------:R-:W1:Y:S02]  /*13ab0*/  LDSM.16.MT88.4 R96, [R152+0xa800] ;  /* 0x00a800009860783b */ /* 0x000e640000004200 */
[----:B------:R-:W-:Y:S05]  /*13ac0*/  FADD.FTZ R115, R115, R114 ;  /* 0x0000007273737221 */ /* 0x000fea0000010000 */
[C---:B---3--:R-:W-:Y:S08]  /*13ad0*/  HMMA.16816.F32 R60, R84.reuse, R108, R60 ;  /* 0x0000006c543c723c */ /* 0x048ff0000000183c */
[C---:B------:R-:W-:Y:S01]  /*13ae0*/  HMMA.16816.F32 R64, R84.reuse, R110, R64 ;  /* 0x0000006e5440723c */ /* 0x040fe20000001840 */
[----:B------:R-:W2:Y:S07]  /*13af0*/  LDSM.16.MT88.4 R108, [R155+0x9000] ;  /* 0x009000009b6c783b */ /* 0x000eae0000004200 */
[C---:B-----5:R-:W-:Y:S08]  /*13b00*/  HMMA.16816.F32 R68, R84.reuse, R88, R68 ;  /* 0x000000585444723c */ /* 0x060ff00000001844 */
[C---:B------:R-:W-:Y:S01]  /*13b10*/  HMMA.16816.F32 R72, R84.reuse, R90, R72 ;  /* 0x0000005a5448723c */ /* 0x040fe20000001848 */
[----:B------:R-:W3:Y:S07]  /*13b20*/  LDSM.16.MT88.4 R88, [R154+0x9000] ;  /* 0x009000009a58783b */ /* 0x000eee0000004200 */
[C---:B----4-:R-:W-:Y:S08]  /*13b30*/  HMMA.16816.F32 R76, R84.reuse, R92, R76 ;  /* 0x0000005c544c723c */ /* 0x050ff0000000184c */
[C---:B------:R-:W-:Y:S01]  /*13b40*/  HMMA.16816.F32 R80, R84.reuse, R94, R80 ;  /* 0x0000005e5450723c */ /* 0x040fe20000001850 */
[----:B------:R-:W-:Y:S07]  /*13b50*/  LDSM.16.MT88.4 R92, [R155+0xb000] ;  /* 0x00b000009b5c783b */ /* 0x000fee0000004200 */
[C---:B-1----:R-:W-:Y:S08]  /*13b60*/  HMMA.16816.F32 R12, R84.reuse, R96, R12 ;  /* 0x00000060540c723c */ /* 0x042ff0000000180c */
[----:B------:R-:W-:Y:S01]  /*13b70*/  HMMA.16816.F32 R16, R84, R98, R16 ;  /* 0x000000625410723c */ /* 0x000fe20000001810 */
[----:B------:R-:W1:Y:S07]  /*13b80*/  LDSM.16.MT88.4 R84, [R152+0x9000] ;  /* 0x009000009854783b */ /* 0x000e6e0000004200 */
[C---:B--2---:R-:W-:Y:S05]  /*13b90*/  HMMA.16816.F32 R4, R20.reuse, R108, R4 ;  /* 0x0000006c1404723c */ /* 0x044fea0000001804 */
[-CC-:B------:R-:W-:Y:S01]  /*13ba0*/  FFMA.FTZ R108, R30, R105.reuse, -R128.reuse ;  /* 0x000000691e6c7223 */ /* 0x180fe20000010880 */
[-CC-:B------:R-:W-:Y:S01]  /*13bb0*/  FFMA.FTZ R109, R31, R105.reuse, -R128.reuse ;  /* 0x000000691f6d7223 */ /* 0x180fe20000010880 */
[-C--:B------:R-:W-:Y:S01]  /*13bc0*/  FFMA.FTZ R128, R35, R105.reuse, -R128 ;  /* 0x0000006923807223 */ /* 0x080fe20000010880 */
[C---:B------:R-:W-:Y:S03]  /*13bd0*/  HMMA.16816.F32 R8, R20.reuse, R110, R8 ;  /* 0x0000006e1408723c */ /* 0x040fe60000001808 */
[-CC-:B------:R-:W-:Y:S01]  /*13be0*/  FFMA.FTZ R110, R28, R105.reuse, -R130.reuse ;  /* 0x000000691c6e7223 */ /* 0x180fe20000010882 */
[-CC-:B------:R-:W-:Y:S01]  /*13bf0*/  FFMA.FTZ R111, R29, R105.reuse, -R130.reuse ;  /* 0x000000691d6f7223 */ /* 0x180fe20000010882 */
[----:B------:R-:W-:Y:S01]  /*13c00*/  MUFU.EX2 R108, R108 ;  /* 0x0000006c006c7308 */ /* 0x000fe20000000800 */
[----:B------:R-:W-:Y:S01]  /*13c10*/  LDSM.16.MT88.4 R28, [R154+0x9800] ;  /* 0x009800009a1c783b */ /* 0x000fe20000004200 */
[----:B------:R-:W-:Y:S01]  /*13c20*/  FFMA.FTZ R130, R33, R105, -R130 ;  /* 0x0000006921827223 */ /* 0x000fe20000010882 */
[C---:B---3--:R-:W-:Y:S07]  /*13c30*/  HMMA.16816.F32 R36, R20.reuse, R88, R36 ;  /* 0x000000581424723c */ /* 0x048fee0000001824 */
[----:B------:R-:W2:Y:S01]  /*13c40*/  MUFU.EX2 R109, R109 ;  /* 0x0000006d006d7308 */ /* 0x000ea20000000800 */
[C---:B------:R-:W-:Y:S01]  /*13c50*/  HMMA.16816.F32 R40, R20.reuse, R90, R40 ;  /* 0x0000005a1428723c */ /* 0x040fe20000001828 */
[----:B------:R-:W3:Y:S08]  /*13c60*/  LDSM.16.MT88.4 R88, [R154+0xb000] ;  /* 0x00b000009a58783b */ /* 0x000ef00000004200 */
[----:B------:R-:W-:Y:S01]  /*13c70*/  MUFU.EX2 R110, R110 ;  /* 0x0000006e006e7308 */ /* 0x000fe20000000800 */
[C---:B------:R-:W-:Y:S09]  /*13c80*/  HMMA.16816.F32 R44, R20.reuse, R24, R44 ;  /* 0x00000018142c723c */ /* 0x040ff2000000182c */
[----:B------:R-:W4:Y:S01]  /*13c90*/  MUFU.EX2 R111, R111 ;  /* 0x0000006f006f7308 */ /* 0x000f220000000800 */
[C---:B------:R-:W-:Y:S01]  /*13ca0*/  HMMA.16816.F32 R48, R20.reuse, R26, R48 ;  /* 0x0000001a1430723c */ /* 0x040fe20000001830 */
[----:B------:R-:W5:Y:S08]  /*13cb0*/  LDSM.16.MT88.4 R24, [R153+0xb000] ;  /* 0x00b000009918783b */ /* 0x000f700000004200 */
[----:B------:R-:W4:Y:S01]  /*13cc0*/  MUFU.EX2 R33, R130 ;  /* 0x0000008200217308 */ /* 0x000f220000000800 */
[C---:B-1----:R-:W-:Y:S09]  /*13cd0*/  HMMA.16816.F32 R52, R20.reuse, R84, R52 ;  /* 0x000000541434723c */ /* 0x042ff20000001834 */
[----:B------:R-:W1:Y:S01]  /*13ce0*/  MUFU.EX2 R35, R128 ;  /* 0x0000008000237308 */ /* 0x000e620000000800 */
[C---:B------:R-:W-:Y:S01]  /*13cf0*/  HMMA.16816.F32 R56, R20.reuse, R86, R56 ;  /* 0x000000561438723c */ /* 0x040fe20000001838 */
[----:B------:R-:W2:Y:S07]  /*13d00*/  LDSM.16.MT88.4 R84, [R152+0xb000] ;  /* 0x00b000009854783b */ /* 0x000eae0000004200 */
[C---:B------:R-:W-:Y:S08]  /*13d10*/  HMMA.16816.F32 R60, R20.reuse, R92, R60 ;  /* 0x0000005c143c723c */ /* 0x040ff0000000183c */
[C---:B------:R-:W-:Y:S01]  /*13d20*/  HMMA.16816.F32 R64, R20.reuse, R94, R64 ;  /* 0x0000005e1440723c */ /* 0x040fe20000001840 */
[----:B------:R-:W1:Y:S07]  /*13d30*/  LDSM.16.MT88.4 R92, [R155+0x9800] ;  /* 0x009800009b5c783b */ /* 0x000e6e0000004200 */
[C---:B---3--:R-:W-:Y:S08]  /*13d40*/  HMMA.16816.F32 R68, R20.reuse, R88, R68 ;  /* 0x000000581444723c */ /* 0x048ff00000001844 */
[C---:B------:R-:W-:Y:S08]  /*13d50*/  HMMA.16816.F32 R72, R20.reuse, R90, R72 ;  /* 0x0000005a1448723c */ /* 0x040ff00000001848 */
[C---:B-----5:R-:W-:Y:S08]  /*13d60*/  HMMA.16816.F32 R76, R20.reuse, R24, R76 ;  /* 0x00000018144c723c */ /* 0x060ff0000000184c */
[C---:B------:R-:W-:Y:S01]  /*13d70*/  HMMA.16816.F32 R80, R20.reuse, R26, R80 ;  /* 0x0000001a1450723c */ /* 0x040fe20000001850 */
[----:B------:R-:W-:Y:S07]  /*13d80*/  LDSM.16.MT88.4 R24, [R152+0x9800] ;  /* 0x009800009818783b */ /* 0x000fee0000004200 */
[C---:B--2---:R-:W-:Y:S03]  /*13d90*/  HMMA.16816.F32 R12, R20.reuse, R84, R12 ;  /* 0x00000054140c723c */ /* 0x044fe6000000180c */
[----:B------:R-:W-:Y:S01]  /*13da0*/  F2FP.F16.F32.PACK_AB R85, R109, R108 ;  /* 0x0000006c6d55723e */ /* 0x000fe200000000ff */
[----:B------:R-:W-:Y:S01]  /*13db0*/  FADD.FTZ R108, R108, R115 ;  /* 0x000000736c6c7221 */ /* 0x000fe20000010000 */
[----:B----4-:R-:W-:Y:S01]  /*13dc0*/  F2FP.F16.F32.PACK_AB R84, R111, R110 ;  /* 0x0000006e6f54723e */ /* 0x010fe200000000ff */
[----:B------:R-:W-:Y:S01]  /*13dd0*/  FADD.FTZ R110, R110, R3 ;  /* 0x000000036e6e7221 */ /* 0x000fe20000010000 */
[----:B------:R-:W-:Y:S01]  /*13de0*/  MOV R3, R104 ;  /* 0x0000006800037202 */ /* 0x000fe20000000f00 */
[----:B------:R-:W-:Y:S01]  /*13df0*/  HMMA.16816.F32 R16, R20, R86, R16 ;  /* 0x000000561410723c */ /* 0x000fe20000001810 */
[----:B------:R-:W2:Y:S02]  /*13e00*/  LDSM.16.MT88.4 R20, [R153+0x9800] ;  /* 0x009800009914783b */ /* 0x000ea40000004200 */
[----:B------:R-:W-:Y:S01]  /*13e10*/  F2FP.F16.F32.PACK_AB R86, R33, R32 ;  /* 0x000000202156723e */ /* 0x000fe200000000ff */
[----:B------:R-:W-:Y:S01]  /*13e20*/  FADD.FTZ R111, R111, R110 ;  /* 0x0000006e6f6f7221 */ /* 0x000fe20000010000 */
[----:B-1----:R-:W-:Y:S01]  /*13e30*/  F2FP.F16.F32.PACK_AB R87, R35, R34 ;  /* 0x000000222357723e */ /* 0x002fe200000000ff */
[----:B------:R-:W-:Y:S02]  /*13e40*/  FADD.FTZ R109, R109, R108 ;  /* 0x0000006c6d6d7221 */ /* 0x000fe40000010000 */
[----:B------:R-:W-:Y:S02]  /*13e50*/  FADD.FTZ R32, R32, R111 ;  /* 0x0000006f20207221 */ /* 0x000fe40000010000 */
[----:B------:R-:W-:Y:S02]  /*13e60*/  FADD.FTZ R34, R34, R109 ;  /* 0x0000006d22227221 */ /* 0x000fe40000010000 */
[C---:B------:R-:W-:Y:S01]  /*13e70*/  HMMA.16816.F32 R96, R84.reuse, R92, R4 ;  /* 0x0000005c5460723c */ /* 0x040fe20000001804 */
[----:B------:R-:W1:Y:S04]  /*13e80*/  LDSM.16.MT88.4 R4, [R155+0xb800] ;  /* 0x00b800009b04783b */ /* 0x000e680000004200 */
[----:B------:R-:W-:Y:S01]  /*13e90*/  FADD.FTZ R180, R33, R32 ;  /* 0x0000002021b47221 */ /* 0x000fe20000010000 */
[----:B------:R-:W-:Y:S02]  /*13ea0*/  FADD.FTZ R179, R35, R34 ;  /* 0x0000002223b37221 */ /* 0x000fe40000010000 */
[C---:B------:R-:W-:Y:S01]  /*13eb0*/  HMMA.16816.F32 R92, R84.reuse, R94, R8 ;  /* 0x0000005e545c723c */ /* 0x040fe20000001808 */
[----:B------:R-:W3:Y:S07]  /*13ec0*/  LDSM.16.MT88.4 R8, [R154+0xb800] ;  /* 0x00b800009a08783b */ /* 0x000eee0000004200 */
[C---:B------:R-:W-:Y:S08]  /*13ed0*/  HMMA.16816.F32 R36, R84.reuse, R28, R36 ;  /* 0x0000001c5424723c */ /* 0x040ff00000001824 */
[C---:B------:R-:W-:Y:S08]  /*13ee0*/  HMMA.16816.F32 R40, R84.reuse, R30, R40 ;  /* 0x0000001e5428723c */ /* 0x040ff00000001828 */
        /* <DEDUP_REMOVED lines=8> */
[C---:B---3--:R-:W-:Y:S08]  /*13f70*/  HMMA.16816.F32 R68, R84.reuse, R8, R68 ;  /* 0x000000085444723c */ /* 0x048ff00000001844 */
[C---:B------:R-:W-:Y:S08]  /*13f80*/  HMMA.16816.F32 R72, R84.reuse, R10, R72 ;  /* 0x0000000a5448723c */ /* 0x040ff00000001848 */
[C---:B--2---:R-:W-:Y:S08]  /*13f90*/  HMMA.16816.F32 R76, R84.reuse, R20, R76 ;  /* 0x00000014544c723c */ /* 0x044ff0000000184c */
[C---:B------:R-:W-:Y:S08]  /*13fa0*/  HMMA.16816.F32 R80, R84.reuse, R22, R80 ;  /* 0x000000165450723c */ /* 0x040ff00000001850 */
[C---:B-1----:R-:W-:Y:S08]  /*13fb0*/  HMMA.16816.F32 R88, R84.reuse, R4, R12 ;  /* 0x000000045458723c */ /* 0x042ff0000000180c */
[----:B------:R-:W-:Y:S01]  /*13fc0*/  HMMA.16816.F32 R84, R84, R6, R16 ;  /* 0x000000065454723c */ /* 0x000fe20000001810 */
[----:B------:R-:W-:Y:S08]  /*13fd0*/  @!UPT UIADD3 URZ, UPT, UPT, URZ, URZ, URZ ;  /* 0x000000fffffff290 */ /* 0x000ff0000fffe0ff */
[----:B------:R-:W-:Y:S11]  /*13fe0*/  @P0 BRA `(.L_x_12693) ;  /* 0xffffffcc00d80947 */ /* 0x000ff6000383ffff */
.L_x_12686:
[----:B------:R-:W-:Y:S01]  /*13ff0*/  @!UPT UIADD3 URZ, UPT, UPT, URZ, URZ, URZ ;  /* 0x000000fffffff290 */ /* 0x000fe2000fffe0ff */
[----:B------:R1:W5:Y:S01]  /*14000*/  LD.E R2, desc[UR4][R102.64+0xd8] ;  /* 0x0000d80466027980 */ /* 0x000362000c101900 */
[----:B------:R-:W-:Y:S01]  /*14010*/  UMOV UR7, 0xffffffff ;  /* 0xffffffff00077882 */ /* 0x000fe20000000000 */
[----:B------:R-:W-:Y:S02]  /*14020*/  SHF.R.U32.HI R0, RZ, 0x1, R167 ;  /* 0x00000001ff007819 */ /* 0x000fe400000116a7 */
        /* <DEDUP_REMOVED lines=8> */
.L_x_12715:
        /* <DEDUP_REMOVED lines=119> */
[----:B------:R1:W-:Y:S04]  /*14820*/  STS.64 [R11+0x4800], R78 ;  /* 0x0048004e0b007388 */ /* 0x0003e80000000a00 */
[----:B------:R-:W-:Y:S04]  /*14830*/  STS.64 [R10+0x4000], R80 ;  /* 0x004000500a007388 */ /* 0x000fe80000000a00 */
[----:B------:R1:W-:Y:S04]  /*14840*/  STS.64 [R10+0x4800], R82 ;  /* 0x004800520a007388 */ /* 0x0003e80000000a00 */
[----:B------:R-:W-:Y:S04]  /*14850*/  STS.64 [R13+0x4000], R88 ;  /* 0x004000580d007388 */ /* 0x000fe80000000a00 */
[----:B------:R1:W-:Y:S04]  /*14860*/  STS.64 [R13+0x4800], R90 ;  /* 0x0048005a0d007388 */ /* 0x0003e80000000a00 */
[----:B------:R-:W-:Y:S04]  /*14870*/  STS.64 [R8+0x4000], R84 ;  /* 0x0040005408007388 */ /* 0x000fe80000000a00 */
[----:B------:R1:W-:Y:S04]  /*14880*/  STS.64 [R8+0x4800], R86 ;  /* 0x0048005608007388 */ /* 0x0003e80000000a00 */
[----:B--2---:R-:W2:Y:S04]  /*14890*/  LD.E.64 R6, desc[UR4][R102.64+0xb0] ;  /* 0x0000b00466067980 */ /* 0x004ea8000c101b00 */
[----:B---3--:R-:W3:Y:S01]  /*148a0*/  LD.E R9, desc[UR4][R102.64+0x60] ;  /* 0x0000600466097980 */ /* 0x008ee2000c101900 */
[----:B------:R-:W1:Y:S03]  /*148b0*/  @P1 MUFU.LG2 R4, R4 ;  /* 0x0000000400041308 */ /* 0x000e660000000c00 */
[----:B------:R2:W5:Y:S01]  /*148c0*/  LD.E R68, desc[UR4][R102.64+0xcc] ;  /* 0x0000cc0466447980 */ /* 0x000562000c101900 */
[----:B------:R-:W-:-:S02]  /*148d0*/  SHF.L.U32 R69, R167, 0x2, RZ ;  /* 0x00000002a7457819 */ /* 0x000fc400000006ff */
[--C-:B----4-:R-:W-:Y:S01]  /*148e0*/  SHF.R.U32.HI R12, RZ, 0x1, R167.reuse ;  /* 0x00000001ff0c7819 */ /* 0x110fe200000116a7 */
[----:B-1----:R1:W5:Y:S01]  /*148f0*/  LD.E.64 R76, desc[UR4][R102.64+0x78] ;  /* 0x00007804664c7980 */ /* 0x002362000c101b00 */
[----:B------:R-:W4:Y:S01]  /*14900*/  @P0 MUFU.LG2 R11, R3 ;  /* 0x00000003000b0308 */ /* 0x000f220000000c00 */
[----:B------:R-:W-:Y:S02]  /*14910*/  LOP3.LUT R71, R69, 0x1f8, RZ, 0xc0, !PT ;  /* 0x000001f845477812 */ /* 0x000fe400078ec0ff */
[----:B------:R1:W5:Y:S01]  /*14920*/  LD.E.64 R74, desc[UR4][R102.64+0xa8] ;  /* 0x0000a804664a7980 */ /* 0x000362000c101b00 */
[----:B------:R-:W-:Y:S02]  /*14930*/  SHF.R.U32.HI R10, RZ, 0x2, R167 ;  /* 0x00000002ff0a7819 */ /* 0x000fe400000116a7 */
[----:B------:R-:W-:Y:S02]  /*14940*/  LOP3.LUT R13, R12, 0x30, RZ, 0xc0, !PT ;  /* 0x000000300c0d7812 */ /* 0x000fe400078ec0ff */
[----:B------:R-:W-:-:S02]  /*14950*/  LOP3.LUT R71, R71, 0x38, R0, 0x78, !PT ;  /* 0x0000003847477812 */ /* 0x000fc400078e7800 */
[----:B------:R-:W-:Y:S01]  /*14960*/  LOP3.LUT R0, R13, 0x7, R10, 0xf8, !PT ;  /* 0x000000070d007812 */ /* 0x000fe200078ef80a */
[----:B------:R-:W-:Y:S01]  /*14970*/  @P1 FMUL.FTZ R13, R4, 0.69314718246459960938 ;  /* 0x3f317218040d1820 */ /* 0x000fe20000410000 */
[----:B------:R-:W-:Y:S02]  /*14980*/  LOP3.LUT R4, R5, 0x10, RZ, 0xc0, !PT ;  /* 0x0000001005047812 */ /* 0x000fe400078ec0ff */
[----:B------:R-:W-:Y:S01]  /*14990*/  MOV R70, 0xff800000 ;  /* 0xff80000000467802 */ /* 0x000fe20000000f00 */
[C---:B-----5:R-:W-:Y:S01]  /*149a0*/  @P1 FFMA.FTZ R70, R2.reuse, R104, R13 ;  /* 0x0000006802461223 */ /* 0x060fe2000001000d */
[----:B------:R-:W-:Y:S01]  /*149b0*/  LEA R71, R71, R4, 0x2 ;  /* 0x0000000447477211 */ /* 0x000fe200078e10ff */
[----:B------:R-:W-:Y:S01]  /*149c0*/  BAR.SYNC.DEFER_BLOCKING 0x0 ;  /* 0x0000000000007b1d */ /* 0x000fe20000010000 */
[----:B----4-:R-:W-:Y:S01]  /*149d0*/  @P0 FMUL.FTZ R8, R11, 0.69314718246459960938 ;  /* 0x3f3172180b080820 */ /* 0x010fe20000410000 */
[----:B------:R-:W-:Y:S02]  /*149e0*/  MOV R3, 0xff800000 ;  /* 0xff80000000037802 */ /* 0x000fe40000000f00 */
[----:B------:R-:W-:Y:S01]  /*149f0*/  LOP3.LUT P2, RZ, R167, 0x3, RZ, 0xc0, !PT ;  /* 0x00000003a7ff7812 */ /* 0x000fe2000784c0ff */
[----:B------:R-:W-:Y:S01]  /*14a00*/  @P0 FFMA.FTZ R3, R2, R101, R8 ;  /* 0x0000006502030223 */ /* 0x000fe20000010008 */
        /* <DEDUP_REMOVED lines=16> */
[----:B---3--:R-:W-:Y:S02]  /*14b10*/  IMAD R6, R6, R9, R170 ;  /* 0x0000000906067224 */ /* 0x008fe400078e02aa */
[----:B------:R2:W3:Y:S02]  /*14b20*/  LDS.128 R8, [R71+UR6+0x7000] ;  /* 0x0070000647087984 */ /* 0x0004e40008000c00 */
[----:B------:R-:W-:Y:S02]  /*14b30*/  IMAD R73, R7, R6, R168 ;  /* 0x0000000607497224 */ /* 0x000fe400078e02a8 */
[----:B------:R2:W1:Y:S01]  /*14b40*/  LDS.128 R4, [R71+UR6+0x7800] ;  /* 0x0078000647047984 */ /* 0x0004620008000c00 */
[----:B----4-:R-:W-:Y:S05]  /*14b50*/  @P2 BRA `(.L_x_12696) ;  /* 0x0000000000282947 */ /* 0x010fea0003800000 */
        /* <DEDUP_REMOVED lines=10> */
.L_x_12696:
[----:B------:R-:W-:Y:S05]  /*14c00*/  BSYNC.RECONVERGENT B0 ;  /* 0x0000000000007941 */ /* 0x000fea0003800200 */
.L_x_12695:
[----:B-1----:R1:W5:Y:S01]  /*14c10*/  LD.E R102, desc[UR4][R102.64+0xc0] ;  /* 0x0000c00466667980 */ /* 0x002362000c101900 */
[----:B------:R-:W-:Y:S01]  /*14c20*/  IMAD.IADD R173, R173, 0x1, -R168 ;  /* 0x00000001adad7824 */ /* 0x000fe200078e0aa8 */
[----:B------:R-:W-:Y:S01]  /*14c30*/  LOP3.LUT R172, R172, 0x1f80, RZ, 0xc0, !PT ;  /* 0x00001f80acac7812 */ /* 0x000fe200078ec0ff */
[----:B------:R-:W-:Y:S01]  /*14c40*/  IMAD R68, R73, R68, RZ ;  /* 0x0000004449447224 */ /* 0x000fe200078e02ff */
[----:B------:R-:W4:Y:S01]  /*14c50*/  S2R R0, SR_TID.X ;  /* 0x0000000000007919 */ /* 0x000f220000002100 */
[----:B------:R-:W-:Y:S01]  /*14c60*/  BSSY.RECONVERGENT B0, `(.L_x_12697) ;  /* 0x000001b000007945 */ /* 0x000fe20003800200 */
[----:B--2---:R-:W-:Y:S02]  /*14c70*/  LOP3.LUT R71, R172, 0x3c, R69, 0xf8, !PT ;  /* 0x0000003cac477812 */ /* 0x004fe400078ef845 */
[----:B------:R-:W-:Y:S02]  /*14c80*/  LOP3.LUT R69, R69, 0x3c, RZ, 0xc0, !PT ;  /* 0x0000003c45457812 */ /* 0x000fe400078ec0ff */
[----:B----4-:R-:W-:-:S04]  /*14c90*/  SHF.R.U32.HI R0, RZ, 0x4, R0 ;  /* 0x00000004ff007819 */ /* 0x010fc80000011600 */
[CC--:B------:R-:W-:Y:S01]  /*14ca0*/  ISETP.GE.AND P3, PT, R0.reuse, R173.reuse, PT ;  /* 0x000000ad0000720c */ /* 0x0c0fe20003f66270 */
[C---:B------:R-:W-:Y:S02]  /*14cb0*/  VIADD R2, R0.reuse, 0x8 ;  /* 0x0000000800027836 */ /* 0x040fe40000000000 */
[C---:B------:R-:W-:Y:S02]  /*14cc0*/  VIADD R3, R0.reuse, 0x18 ;  /* 0x0000001800037836 */ /* 0x040fe40000000000 */
        /* <DEDUP_REMOVED lines=20> */
.L_x_12698:
[----:B------:R-:W-:Y:S05]  /*14e10*/  BSYNC.RECONVERGENT B0 ;  /* 0x0000000000007941 */ /* 0x000fea0003800200 */
.L_x_12697:
        /* <DEDUP_REMOVED lines=12> */
.L_x_12700:
[----:B------:R-:W-:Y:S05]  /*14ee0*/  BSYNC.RECONVERGENT B0 ;  /* 0x0000000000007941 */ /* 0x000fea0003800200 */
.L_x_12699:
        /* <DEDUP_REMOVED lines=11> */
.L_x_12702:
[----:B------:R-:W-:Y:S05]  /*14fa0*/  BSYNC.RECONVERGENT B0 ;  /* 0x0000000000007941 */ /* 0x000fea0003800200 */
.L_x_12701:
        /* <DEDUP_REMOVED lines=11> */
.L_x_12704:
[----:B------:R-:W-:Y:S05]  /*15060*/  BSYNC.RECONVERGENT B0 ;  /* 0x0000000000007941 */ /* 0x000fea0003800200 */
.L_x_12703:
        /* <DEDUP_REMOVED lines=10> */
.L_x_12706:
[----:B------:R-:W-:Y:S05]  /*15110*/  BSYNC.RECONVERGENT B0 ;  /* 0x0000000000007941 */ /* 0x000fea0003800200 */
.L_x_12705:
        /* <DEDUP_REMOVED lines=10> */
.L_x_12708:
[----:B------:R-:W-:Y:S05]  /*151c0*/  BSYNC.RECONVERGENT B0 ;  /* 0x0000000000007941 */ /* 0x000fea0003800200 */
.L_x_12707:
        /* <DEDUP_REMOVED lines=9> */
[----:B---3--:R4:W-:Y:S02]  /*15260*/  @!P1 ST.E.128 desc[UR4][R2.64+0x6100], R8 ;  /* 0x0061000802009985 */ /* 0x0089e4000c101d04 */
.L_x_12710:
[----:B------:R-:W-:Y:S05]  /*15270*/  BSYNC.RECONVERGENT B0 ;  /* 0x0000000000007941 */ /* 0x000fea0003800200 */
.L_x_12709:
[----:B------:R-:W-:-:S04]  /*15280*/  MOV R167, 0x0 ;  /* 0x0000000000a77802 */ /* 0x000fc80000000f00 */
[----:B-12345:R-:W-:Y:S05]  /*15290*/  @P3 RET.REL.NODEC R166 `(_ZN5flash24flash_fwd_splitkv_kernelI23Flash_fwd_kernel_traitsILi128ELi64ELi64ELi4ELb0ELb0EN7cutlass6half_tE19Flash_kernel_traitsILi128ELi64ELi64ELi4ES3_EELb0ELb0ELb1ELb0ELb0ELb0ELb1ELb1EEEvNS_16Flash_fwd_paramsE) ;  /* 0xfffffeaca6583950 */ /* 0x03efea0003c3ffff */
[-C--:B------:R-:W-:Y:S01]  /*152a0*/  ISETP.GE.AND P2, PT, R69, R102.reuse, PT ;  /* 0x000000664500720c */ /* 0x080fe20003f46270 */
[----:B------:R-:W-:Y:S01]  /*152b0*/  IMAD.MOV.U32 R167, RZ, RZ, 0x0 ;  /* 0x00000000ffa77424 */ /* 0x000fe200078e00ff */
[----:B------:R-:W-:-:S11]  /*152c0*/  ISETP.GE.AND P0, PT, R71, R102, PT ;  /* 0x000000664700720c */ /* 0x000fd60003f06270 */
[----:B------:R-:W-:-:S04]  /*152d0*/  @!P2 LEA R2, P1, R73, R76, 0x2 ;  /* 0x0000004c4902a211 */ /* 0x000fc800078210ff */
[----:B------:R-:W-:-:S05]  /*152e0*/  @!P2 LEA.HI.X R3, R73, R77, R68, 0x2, P1 ;  /* 0x0000004d4903a211 */ /* 0x000fca00008f1444 */
[----:B------:R1:W-:Y:S02]  /*152f0*/  @!P2 ST.E.128 desc[UR4][R2.64+0x7000], R36 ;  /* 0x007000240200a985 */ /* 0x0003e4000c101d04 */
[----:B-1----:R-:W-:Y:S05]  /*15300*/  @P0 RET.REL.NODEC R166 `(_ZN5flash24flash_fwd_splitkv_kernelI23Flash_fwd_kernel_traitsILi128ELi64ELi64ELi4ELb0ELb0EN7cutlass6half_tE19Flash_kernel_traitsILi128ELi64ELi64ELi4ES3_EELb0ELb0ELb1ELb0ELb0ELb0ELb1ELb1EEEvNS_16Flash_fwd_paramsE) ;  /* 0xfffffeaca63c0950 */ /* 0x002fea0003c3ffff */
[----:B------:R-:W-:Y:S01]  /*15310*/  LEA R2, P0, R73, R76, 0x2 ;  /* 0x0000004c49027211 */ /* 0x000fe200078010ff */
[----:B------:R-:W-:-:S03]  /*15320*/  IMAD.MOV.U32 R167, RZ, RZ, 0x0 ;  /* 0x00000000ffa77424 */ /* 0x000fc600078e00ff */
[----:B------:R-:W-:-:S05]  /*15330*/  LEA.HI.X R3, R73, R77, R68, 0x2, P0 ;  /* 0x0000004d49037211 */ /* 0x000fca00000f1444 */
[----:B------:R1:W-:Y:S02]  /*15340*/  ST.E.128 desc[UR4][R2.64+0x7100], R4 ;  /* 0x0071000402007985 */ /* 0x0003e4000c101d04 */
[----:B-1----:R-:W-:Y:S05]  /*15350*/  RET.REL.NODEC R166 `(_ZN5flash24flash_fwd_splitkv_kernelI23Flash_fwd_kernel_traitsILi128ELi64ELi64ELi4ELb0ELb0EN7cutlass6half_tE19Flash_kernel_traitsILi128ELi64ELi64ELi4ES3_EELb0ELb0ELb1ELb0ELb0ELb0ELb1ELb1EEEvNS_16Flash_fwd_paramsE) ;  /* 0xfffffeaca6287950 */ /* 0x002fea0003c3ffff */
.L_x_12694:
[----:B------:R-:W-:Y:S01]  /*15360*/  MOV R6, 0x2 ;  /* 0x0000000200067802 */ /* 0x000fe20000000f00 */
[----:B------:R-:W-:Y:S01]  /*15370*/  IMAD.MOV.U32 R5, RZ, RZ, -0x1 ;  /* 0xffffffffff057424 */ /* 0x000fe200078e00ff */
[----:B------:R-:W-:-:S07]  /*15380*/  MOV R3, 0x1f ;  /* 0x0000001f00037802 */ /* 0x000fce0000000f00 */
[----:B-1---5:R-:W-:Y:S05]  /*15390*/  WARPSYNC.COLLECTIVE R5, `(.L_x_12711) ;  /* 0x0000000005087348 */ /* 0x022fea0003c00000 */
[----:B------:R2:W3:Y:S02]  /*153a0*/  SHFL.BFLY P0, R8, R180, R6, R3 ;  /* 0x0c000006b4087389 */ /* 0x0004e40000000003 */
[----:B-123-5:R-:W-:Y:S05]  /*153b0*/  ENDCOLLECTIVE ;  /* 0x000000000000791b */ /* 0x02efea0003800000 */
.L_x_12711:
[----:B------:R-:W-:Y:S02]  /*153c0*/  MOV R9, R8 ;  /* 0x0000000800097202 */ /* 0x000fe40000000f00 */
[----:B------:R-:W-:-:S03]  /*153d0*/  MOV R6, 0x1 ;  /* 0x0000000100067802 */ /* 0x000fc60000000f00 */
[----:B------:R-:W-:-:S04]  /*153e0*/  FADD.FTZ R9, R9, R180 ;  /* 0x000000b409097221 */ /* 0x000fc80000010000 */
[----:B------:R-:W-:-:S07]  /*153f0*/  IMAD.MOV.U32 R180, RZ, RZ, R9 ;  /* 0x000000ffffb47224 */ /* 0x000fce00078e0009 */
[----:B------:R-:W-:Y:S05]  /*15400*/  WARPSYNC.COLLECTIVE R5, `(.L_x_12712) ;  /* 0x0000000005087348 */ /* 0x000fea0003c00000 */
[----:B------:R1:W2:Y:S02]  /*15410*/  SHFL.BFLY P0, R8, R180, R6, R3 ;  /* 0x0c000006b4087389 */ /* 0x0002a40000000003 */
[----:B-12---:R-:W-:Y:S05]  /*15420*/  ENDCOLLECTIVE ;  /* 0x000000000000791b */ /* 0x006fea0003800000 */
.L_x_12712:
[----:B------:R-:W-:Y:S01]  /*15430*/  MOV R180, R179 ;  /* 0x000000b300b47202 */ /* 0x000fe20000000f00 */
[----:B------:R-:W-:Y:S01]  /*15440*/  IMAD.MOV.U32 R4, RZ, RZ, R8 ;  /* 0x000000ffff047224 */ /* 0x000fe200078e0008 */
[----:B------:R-:W-:-:S03]  /*15450*/  MOV R6, 0x2 ;  /* 0x0000000200067802 */ /* 0x000fc60000000f00 */
[----:B------:R-:W-:-:S07]  /*15460*/  FADD.FTZ R4, R9, R4 ;  /* 0x0000000409047221 */ /* 0x000fce0000010000 */
[----:B------:R-:W-:Y:S05]  /*15470*/  WARPSYNC.COLLECTIVE R5, `(.L_x_12713) ;  /* 0x0000000005087348 */ /* 0x000fea0003c00000 */
[----:B------:R1:W2:Y:S02]  /*15480*/  SHFL.BFLY P0, R8, R180, R6, R3 ;  /* 0x0c000006b4087389 */ /* 0x0002a40000000003 */
[----:B-12---:R-:W-:Y:S05]  /*15490*/  ENDCOLLECTIVE ;  /* 0x000000000000791b */ /* 0x006fea0003800000 */
.L_x_12713:
[----:B------:R-:W-:Y:S01]  /*154a0*/  FADD.FTZ R7, R8, R179 ;  /* 0x000000b308077221 */ /* 0x000fe20000010000 */
[----:B------:R-:W-:-:S03]  /*154b0*/  MOV R6, 0x1 ;  /* 0x0000000100067802 */ /* 0x000fc60000000f00 */
[----:B------:R-:W-:-:S07]  /*154c0*/  IMAD.MOV.U32 R180, RZ, RZ, R7 ;  /* 0x000000ffffb47224 */ /* 0x000fce00078e0007 */
[----:B------:R-:W-:Y:S05]  /*154d0*/  WARPSYNC.COLLECTIVE R5, `(.L_x_12714) ;  /* 0x0000000005087348 */ /* 0x000fea0003c00000 */
[----:B------:R1:W2:Y:S02]  /*154e0*/  SHFL.BFLY P0, R8, R180, R6, R3 ;  /* 0x0c000006b4087389 */ /* 0x0002a40000000003 */
[----:B-12---:R-:W-:Y:S05]  /*154f0*/  ENDCOLLECTIVE ;  /* 0x000000000000791b */ /* 0x006fea0003800000 */
.L_x_12714:
[----:B------:R-:W-:Y:S01]  /*15500*/  MOV R10, R8 ;  /* 0x00000008000a7202 */ /* 0x000fe20000000f00 */
[----:B------:R-:W-:Y:S06]  /*15510*/  BRA `(.L_x_12715) ;  /* 0xffffffe800e47947 */ /* 0x000fec000383ffff */
.L_x_12716:
        /* <DEDUP_REMOVED lines=14> */
.L_x_14994:


//--------------------- .text._ZN5flash24flash_fwd_splitkv_kernelI23Flash_fwd_kernel_traitsILi128ELi64ELi64ELi4ELb0ELb0EN7cutlass6half_tE19Flash_kernel_traitsILi128ELi64ELi64ELi4ES3_EELb0ELb0ELb1ELb0ELb0ELb1ELb1ELb1EEEvNS_16Flash_fwd_paramsE --------------------------
	.section	.text._ZN5flash24flash_fwd_splitkv_kernelI23Flash_fwd_kernel_traitsILi128ELi64ELi64ELi4ELb0ELb0EN7cutlass6half_tE19Flash_kernel_traitsILi128ELi64ELi64ELi4ES3_EELb0ELb0ELb1ELb0ELb0ELb1ELb1ELb1EEEvNS_16Flash_fwd_paramsE,"ax",@progbits
	.align	128
        .global         _ZN5flash24flash_fwd_splitkv_kernelI23Flash_fwd_kernel_traitsILi128ELi64ELi64ELi4ELb0ELb0EN7cutlass6half_tE19Flash_kernel_traitsILi128ELi64ELi64ELi4ES3_EELb0ELb0ELb1ELb0ELb0ELb1ELb1ELb1EEEvNS_16Flash_fwd_paramsE
        .type           _ZN5flash24flash_fwd_splitkv_kernelI23Flash_fwd_kernel_traitsILi128ELi64ELi64ELi4ELb0ELb0EN7cutlass6half_tE19Flash_kernel_traitsILi128ELi64ELi64ELi4ES3_EELb0ELb0ELb1ELb0ELb0ELb1ELb1ELb1EEEvNS_16Flash_fwd_paramsE,@function
        .size           _ZN5flash24flash_fwd_splitkv_kernelI23Flash_fwd_kernel_traitsILi128ELi64ELi64ELi4ELb0ELb0EN7cutlass6half_tE19Flash_kernel_traitsILi128ELi64ELi64ELi4ES3_EELb0ELb0ELb1ELb0ELb0ELb1ELb1ELb1EEEvNS_16Flash_fwd_paramsE,(.L_x_14995 - _ZN5flash24flash_fwd_splitkv_kernelI23Flash_fwd_kernel_traitsILi128ELi64ELi64ELi4ELb0ELb0EN7cutlass6half_tE19Flash_kernel_traitsILi128ELi64ELi64ELi4ES3_EELb0ELb0ELb1ELb0ELb0ELb1ELb1ELb1EEEvNS_16Flash_fwd_paramsE)
        .other          _ZN5flash24flash_fwd_splitkv_kernelI23Flash_fwd_kernel_traitsILi128ELi64ELi64ELi4ELb0ELb0EN7cutlass6half_tE19Flash_kernel_traitsILi128ELi64ELi64ELi4ES3_EELb0ELb0ELb1ELb0ELb0ELb1ELb1ELb1EEEvNS_16Flash_fwd_paramsE,@"STO_CUDA_ENTRY STV_DEFAULT"
_ZN5flash24flash_fwd_splitkv_kernelI23Flash_fwd_kernel_traitsILi128ELi64ELi64ELi4ELb0ELb0EN7cutlass6half_tE19Flash_kernel_traitsILi128ELi64ELi64ELi4ES3_EELb0ELb0ELb1ELb0ELb0ELb1ELb1ELb1EEEvNS_16Flash_fwd_paramsE:
.text._ZN5flash24flash_fwd_splitkv_kernelI23Flash_fwd_kernel_traitsILi128ELi64ELi64ELi4ELb0ELb0EN7cutlass6half_tE19Flash_kernel_traitsILi128ELi64ELi64ELi4ES3_EELb0ELb0ELb1ELb0ELb0ELb1ELb1ELb1EEEvNS_16Flash_fwd_paramsE:
        /* <DEDUP_REMOVED lines=29> */
[----:B------:R-:W-:Y:S05]  /*01d0*/  CALL.REL.NOINC `($_ZN5flash24flash_fwd_splitkv_kernelI23Flash_fwd_kernel_traitsILi128ELi64ELi64ELi4ELb0ELb0EN7cutlass6half_tE19Flash_kernel_traitsILi128ELi64ELi64ELi4ES3_EELb0ELb0ELb1ELb0ELb0ELb1ELb1ELb1EEEvNS_16Flash_fwd_paramsE$_ZN5flash30compute_attn_1rowblock_splitkvI23Flash_fwd_kernel_traitsILi128ELi64ELi64ELi4ELb0ELb0EN7cutlass6half_tE19Flash_kernel_traitsILi128ELi64ELi64ELi4ES3_EELb0ELb0ELb1ELb0ELb0ELb1ELb1ELb1ENS_16Flash_fwd_paramsEEEvRKT8_iiiii) ;  /* 0x0000000000087944 */ /* 0x000fea0003c00000 */
[----:B------:R-:W-:Y:S05]  /*01e0*/  BSYNC.RECONVERGENT B4 ;  /* 0x0000000000047941 */ /* 0x000fea0003800200 */
.L_x_12717:
[----:B------:R-:W-:Y:S05]  /*01f0*/  EXIT ;  /* 0x000000000000794d */ /* 0x000fea0003800000 */
        .type           $_ZN5flash24flash_fwd_splitkv_kernelI23Flash_fwd_kernel_traitsILi128ELi64ELi64ELi4ELb0ELb0EN7cutlass6half_tE19Flash_kernel_traitsILi128ELi64ELi64ELi4ES3_EELb0ELb0ELb1ELb0ELb0ELb1ELb1ELb1EEEvNS_16Flash_fwd_paramsE$_ZN5flash30compute_attn_1rowblock_splitkvI23Flash_fwd_kernel_traitsILi128ELi64ELi64ELi4ELb0ELb0EN7cutlass6half_tE19Flash_kernel_traitsILi128ELi64ELi64ELi4ES3_EELb0ELb0ELb1ELb0ELb0ELb1ELb1ELb1ENS_16Flash_fwd_paramsEEEvRKT8_iiiii,@function
        .size           $_ZN5flash24flash_fwd_splitkv_kernelI23Flash_fwd_kernel_traitsILi128ELi64ELi64ELi4ELb0ELb0EN7cutlass6half_tE19Flash_kernel_traitsILi128ELi64ELi64ELi4ES3_EELb0ELb0ELb1ELb0ELb0ELb1ELb1ELb1EEEvNS_16Flash_fwd_paramsE$_ZN5flash30compute_attn_1rowblock_splitkvI23Flash_fwd_kernel_traitsILi128ELi64ELi64ELi4ELb0ELb0EN7cutlass6half_tE19Flash_kernel_traitsILi128ELi64ELi64ELi4ES3_EELb0ELb0ELb1ELb0ELb0ELb1ELb1ELb1ENS_16Flash_fwd_paramsEEEvRKT8_iiiii,(.L_x_14995 - $_ZN5flash24flash_fwd_splitkv_kernelI23Flash_fwd_kernel_traitsILi128ELi64ELi64ELi4ELb0ELb0EN7cutlass6half_tE19Flash_kernel_traitsILi128ELi64ELi64ELi4ES3_EELb0ELb0ELb1ELb0ELb0ELb1ELb1ELb1EEEvNS_16Flash_fwd_paramsE$_ZN5flash30compute_attn_1rowblock_splitkvI23Flash_fwd_kernel_traitsILi128ELi64ELi64ELi4ELb0ELb0EN7cutlass6half_tE19Flash_kernel_traitsILi128ELi64ELi64ELi4ES3_EELb0ELb0ELb1ELb0ELb0ELb1ELb1ELb1ENS_16Flash_fwd_paramsEEEvRKT8_iiiii)
$_ZN5flash24flash_fwd_splitkv_kernelI23Flash_fwd_kernel_traitsILi128ELi64ELi64ELi4ELb0ELb0EN7cutlass6half_tE19Flash_kernel_traitsILi128ELi64ELi64ELi4ES3_EELb0ELb0ELb1ELb0ELb0ELb1ELb1ELb1EEEvNS_16Flash_fwd_paramsE$_ZN5flash30compute_attn_1rowblock_splitkvI23Flash_fwd_kernel_traitsILi128ELi64ELi64ELi4ELb0ELb0EN7cutlass6half_tE19Flash_kernel_traitsILi128ELi64ELi64ELi4ES3_EELb0ELb0ELb1ELb0ELb0ELb1ELb1ELb1ENS_16Flash_fwd_paramsEEEvRKT8_iiiii:
        /* <DEDUP_REMOVED lines=30> */
[----:B------:R-:W-:-:S03]  /*03e0*/  ISETP.NE.U32.AND P0, PT, R12, RZ, PT ;  /* 0x000000ff0c00720c */ /* 0x000fc60003f05070 */
[----:B------:R-:W-:Y:S01]  /*03f0*/  IMAD.X R17, R15, 0x1, R0, P1 ;  /* 0x000000010f117824 */ /* 0x000fe200008e0600 */
[----:B------:R-:W-:Y:S01]  /*0400*/  ISETP.NE.AND.EX P0, PT, R13, RZ, PT, P0 ;  /* 0x000000ff0d00720c */ /* 0x000fe20003f05300 */
[----:B------:R-:W-:-:S04]  /*0410*/  IMAD.MOV.U32 R15, RZ, RZ, -0x1 ;  /* 0xffffffffff0f7424 */ /* 0x000fc800078e00ff */
[----:B------:R-:W-:Y:S08]  /*0420*/  @!P2 BRA `(.L_x_12719) ;  /* 0x000000000010a947 */ /* 0x000ff00003800000 */
[----:B------:R-:W3:Y:S02]  /*0430*/  LD.E.U8 R6, desc[UR4][R102.64+0x1b2] ;  /* 0x0001b20466067980 */ /* 0x000ee4000c101100 */
[----:B---3--:R-:W-:-:S13]  /*0440*/  ISETP.NE.AND P1, PT, R6, RZ, PT ;  /* 0x000000ff0600720c */ /* 0x008fda0003f25270 */
[----:B------:R-:W-:Y:S05]  /*0450*/  @!P1 BRA `(.L_x_12719) ;  /* 0x0000000000049947 */ /* 0x000fea0003800000 */
[----:B------:R3:W5:Y:S02]  /*0460*/  LD.E R15, desc[UR4][R16.64] ;  /* 0x00000004100f7980 */ /* 0x000764000c101900 */
.L_x_12719:
[----:B------:R-:W-:Y:S05]  /*0470*/  BSYNC.RECONVERGENT B0 ;  /* 0x0000000000007941 */ /* 0x000fea0003800200 */
.L_x_12718:
[----:B------:R-:W-:Y:S04]  /*0480*/  BSSY.RECONVERGENT B0, `(.L_x_12720) ;  /* 0x0000007000007945 */ /* 0x000fe80003800200 */
[----:B------:R-:W-:Y:S05]  /*0490*/  @!P3 BRA `(.L_x_12721) ;  /* 0x000000000014b947 */ /* 0x000fea0003800000 */
[----:B-----5:R-:W4:Y:S02]  /*04a0*/  LD.E.U8 R3, desc[UR4][R102.64+0x1b2] ;  /* 0x0001b20466037980 */ /* 0x020f24000c101100 */
[----:B----4-:R-:W-:-:S13]  /*04b0*/  ISETP.NE.AND P1, PT, R3, RZ, PT ;  /* 0x000000ff0300720c */ /* 0x010fda0003f25270 */
[----:B------:R-:W4:Y:S02]  /*04c0*/  @P1 LD.E R6, desc[UR4][R16.64+0x4] ;  /* 0x0000040410061980 */ /* 0x000f24000c101900 */
[----:B----4-:R-:W-:-:S06]  /*04d0*/  @P1 IADD3 R3, PT, PT, R6, -R15, RZ ;  /* 0x8000000f06031210 */ /* 0x010fcc0007ffe0ff */
[----:B------:R4:W5:Y:S02]  /*04e0*/  @!P1 LD.E R3, desc[UR4][R16.64] ;  /* 0x0000000410039980 */ /* 0x000964000c101900 */
.L_x_12721:
[----:B------:R-:W-:Y:S05]  /*04f0*/  BSYNC.RECONVERGENT B0 ;  /* 0x0000000000007941 */ /* 0x000fea0003800200 */
.L_x_12720:
        /* <DEDUP_REMOVED lines=9> */
.L_x_12723:
[----:B------:R-:W5:Y:S01]  /*0590*/  LD.E.64 R12, desc[UR4][R102.64+0x108] ;  /* 0x00010804660c7980 */ /* 0x000f62000c101b00 */
[----:B------:R-:W-:Y:S01]  /*05a0*/  BSSY.RECONVERGENT B0, `(.L_x_12725) ;  /* 0x0000006000007945 */ /* 0x000fe20003800200 */
[----:B------:R-:W-:Y:S01]  /*05b0*/  IMAD.MOV.U32 R3, RZ, RZ, RZ ;  /* 0x000000ffff037224 */ /* 0x000fe200078e00ff */
[----:B-----5:R-:W-:-:S04]  /*05c0*/  ISETP.NE.U32.AND P0, PT, R12, RZ, PT ;  /* 0x000000ff0c00720c */ /* 0x020fc80003f05070 */
[----:B------:R-:W-:-:S13]  /*05d0*/  ISETP.NE.AND.EX P0, PT, R13, RZ, PT, P0 ;  /* 0x000000ff0d00720c */ /* 0x000fda0003f05300 */
[----:B------:R-:W-:Y:S05]  /*05e0*/  @!P0 BRA `(.L_x_12726) ;  /* 0x0000000000048947 */ /* 0x000fea0003800000 */
[----:B------:R1:W5:Y:S02]  /*05f0*/  LD.E R3, desc[UR4][R102.64+0xbc] ;  /* 0x0000bc0466037980 */ /* 0x000364000c101900 */
.L_x_12726:
[----:B------:R-:W-:Y:S05]  /*0600*/  BSYNC.RECONVERGENT B0 ;  /* 0x0000000000007941 */ /* 0x000fea0003800200 */
.L_x_12725:
[----:B-----5:R-:W-:Y:S02]  /*0610*/  IADD3 R106, PT, PT, R74, R3, RZ ;  /* 0x000000034a6a7210 */ /* 0x020fe40007ffe0ff */
.L_x_12724:
[----:B------:R-:W-:Y:S05]  /*0620*/  BSYNC.RECONVERGENT B1 ;  /* 0x0000000000017941 */ /* 0x000fea0003800200 */
.L_x_12722:
[----:B------:R-:W-:Y:S01]  /*0630*/  IMAD.SHL.U32 R176, R5, 0x40, RZ ;  /* 0x0000004005b07824 */ /* 0x000fe200078e00ff */
[----:B------:R-:W-:Y:S01]  /*0640*/  MOV R12, R174 ;  /* 0x000000ae000c7202 */ /* 0x000fe20000000f00 */
[----:B------:R-:W-:-:S03]  /*0650*/  IMAD.MOV.U32 R13, RZ, RZ, 0x0 ;  /* 0x00000000ff0d7424 */ /* 0x000fc600078e00ff */
[----:B------:R-:W-:-:S13]  /*0660*/  ISETP.GT.AND P0, PT, R181, R176, PT ;  /* 0x000000b0b500720c */ /* 0x000fda0003f04270 */
[----:B-1234-:R-:W-:Y:S05]  /*0670*/  @!P0 RET.REL.NODEC R12 `(_ZN5flash24flash_fwd_splitkv_kernelI23Flash_fwd_kernel_traitsILi128ELi64ELi64ELi4ELb0ELb0EN7cutlass6half_tE19Flash_kernel_traitsILi128ELi64ELi64ELi4ES3_EELb0ELb0ELb1ELb0ELb0ELb1ELb1ELb1EEEvNS_16Flash_fwd_paramsE) ;  /* 0xfffffff80c608950 */ /* 0x01efea0003c3ffff */
        /* <DEDUP_REMOVED lines=73> */
.L_x_12729:
[----:B------:R-:W-:Y:S05]  /*0b10*/  BSYNC.RECONVERGENT B0 ;  /* 0x0000000000007941 */ /* 0x000fea0003800200 */
.L_x_12728:
        /* <DEDUP_REMOVED lines=12> */
.L_x_12731:
[----:B------:R-:W-:Y:S05]  /*0be0*/  BSYNC.RECONVERGENT B0 ;  /* 0x0000000000007941 */ /* 0x000fea0003800200 */
.L_x_12730:
        /* <DEDUP_REMOVED lines=12> */
.L_x_12733:
[----:B------:R-:W-:Y:S05]  /*0cb0*/  BSYNC.RECONVERGENT B0 ;  /* 0x0000000000007941 */ /* 0x000fea0003800200 */
.L_x_12732:
        /* <DEDUP_REMOVED lines=12> */
.L_x_12735:
[----:B------:R-:W-:Y:S05]  /*0d80*/  BSYNC.RECONVERGENT B0 ;  /* 0x0000000000007941 */ /* 0x000fea0003800200 */
.L_x_12734:
        /* <DEDUP_REMOVED lines=11> */
.L_x_12737:
[----:B------:R-:W-:Y:S05]  /*0e40*/  BSYNC.RECONVERGENT B0 ;  /* 0x0000000000007941 */ /* 0x000fea0003800200 */
.L_x_12736:
        /* <DEDUP_REMOVED lines=11> */
.L_x_12739:
[----:B------:R-:W-:Y:S05]  /*0f00*/  BSYNC.RECONVERGENT B0 ;  /* 0x0000000000007941 */ /* 0x000fea0003800200 */
.L_x_12738:
        /* <DEDUP_REMOVED lines=12> */
.L_x_12741:
[----:B------:R-:W-:Y:S05]  /*0fd0*/  BSYNC.RECONVERGENT B0 ;  /* 0x0000000000007941 */ /* 0x000fea0003800200 */
.L_x_12740:
        /* <DEDUP_REMOVED lines=15> */
.L_x_12743:
[----:B------:R-:W-:Y:S05]  /*10d0*/  BSYNC.RECONVERGENT B0 ;  /* 0x0000000000007941 */ /* 0x000fea0003800200 */
.L_x_12742:
        /* <DEDUP_REMOVED lines=20> */
[----:B--234-:R-:W-:Y:S05]  /*1220*/  @P6 RET.REL.NODEC R174 `(_ZN5flash24flash_fwd_splitkv_kernelI23Flash_fwd_kernel_traitsILi128ELi64ELi64ELi4ELb0ELb0EN7cutlass6half_tE19Flash_kernel_traitsILi128ELi64ELi64ELi4ES3_EELb0ELb0ELb1ELb0ELb0ELb1ELb1ELb1EEEvNS_16Flash_fwd_paramsE) ;  /* 0xffffffecae746950 */ /* 0x01cfea0003c3ffff */
[----:B------:R-:W-:Y:S02]  /*1230*/  MOV R5, 0xff800000 ;  /* 0xff80000000057802 */ /* 0x000fe40000000f00 */
[----:B------:R-:W-:-:S03]  /*1240*/  MOV R175, 0x0 ;  /* 0x0000000000af7802 */ /* 0x000fc60000000f00 */
[----:B------:R1:W-:Y:S02]  /*1250*/  ST.E desc[UR4][R2.64+0xe0], R5 ;  /* 0x0000e00502007985 */ /* 0x0003e4000c101904 */
[----:B-1----:R-:W-:Y:S05]  /*1260*/  RET.REL.NODEC R174 `(_ZN5flash24flash_fwd_splitkv_kernelI23Flash_fwd_kernel_traitsILi128ELi64ELi64ELi4ELb0ELb0EN7cutlass6half_tE19Flash_kernel_traitsILi128ELi64ELi64ELi4ES3_EELb0ELb0ELb1ELb0ELb0ELb1ELb1ELb1EEEvNS_16Flash_fwd_paramsE) ;  /* 0xffffffecae647950 */ /* 0x002fea0003c3ffff */
.L_x_12727:
        /* <DEDUP_REMOVED lines=101> */
.L_x_12745:
        /* <DEDUP_REMOVED lines=77> */
.L_x_12746:
[----:B------:R-:W-:Y:S05]  /*1d90*/  BSYNC.RECONVERGENT B0 ;  /* 0x0000000000007941 */ /* 0x000fea0003800200 */
.L_x_12744:
        /* <DEDUP_REMOVED lines=35> */
[----:B------:R-:W-:Y:S01]  /*1fd0*/  ISETP.GE.AND P1, PT, R0, RZ, PT ;  /* 0x000000ff0000720c */ /* 0x000fe20003f26270 */
[C---:B------:R-:W-:Y:S01]  /*1fe0*/  IMAD R18, R16.reuse, R167, R18 ;  /* 0x000000a710127224 */ /* 0x040fe200078e0212 */
[----:B------:R-:W-:Y:S01]  /*1ff0*/  ISETP.NE.AND P2, PT, R3, RZ, PT ;  /* 0x000000ff0300720c */ /* 0x000fe20003f45270 */
[----:B------:R-:W-:-:S04]  /*2000*/  IMAD.WIDE.U32 R28, R16, R166, R28 ;  /* 0x000000a6101c7225 */ /* 0x000fc800078e001c */
[----:B------:R-:W-:-:S04]  /*2010*/  @P3 VIADD R20, R20, 0x1 ;  /* 0x0000000114143836 */ /* 0x000fc80000000000 */
[----:B------:R-:W-:Y:S01]  /*2020*/  IMAD.MOV.U32 R0, RZ, RZ, R20 ;  /* 0x000000ffff007224 */ /* 0x000fe200078e0014 */
[----:B------:R-:W-:-:S03]  /*2030*/  IADD3 R21, PT, PT, R29, R18, RZ ;  /* 0x000000121d157210 */ /* 0x000fc60007ffe0ff */
[----:B------:R-:W-:Y:S01]  /*2040*/  @!P1 IMAD.MOV R0, RZ, RZ, -R0 ;  /* 0x000000ffff009224 */ /* 0x000fe200078e0a00 */
[----:B------:R-:W-:Y:S02]  /*2050*/  @!P2 LOP3.LUT R0, RZ, R3, RZ, 0x33, !PT ;  /* 0x00000003ff00a212 */ /* 0x000fe400078e33ff */
[----:B------:R-:W-:Y:S02]  /*2060*/  SHF.R.S32.HI R113, RZ, 0x1f, R178 ;  /* 0x0000001fff717819 */ /* 0x000fe400000114b2 */
[----:B------:R-:W-:Y:S02]  /*2070*/  MOV R20, R28 ;  /* 0x0000001c00147202 */ /* 0x000fe40000000f00 */
        /* <DEDUP_REMOVED lines=8> */
[C---:B------:R-:W-:Y:S01]  /*2100*/  SHF.L.U32 R68, R175.reuse, 0x6, RZ ;  /* 0x00000006af447819 */ /* 0x040fe200000006ff */
[----:B------:R-:W-:-:S02]  /*2110*/  IMAD.SHL.U32 R65, R175, 0x20, RZ ;  /* 0x00000020af417824 */ /* 0x000fc400078e00ff */
[----:B------:R-:W-:Y:S01]  /*2120*/  VIADD R177, R105, 0xffffffff ;  /* 0xffffffff69b17836 */ /* 0x000fe20000000000 */
[--C-:B------:R-:W-:Y:S01]  /*2130*/  SHF.R.U32.HI R58, RZ, 0x1, R175.reuse ;  /* 0x00000001ff3a7819 */ /* 0x100fe200000116af */
[C---:B------:R-:W-:Y:S01]  /*2140*/  IMAD.SHL.U32 R67, R164.reuse, 0x10, RZ ;  /* 0x00000010a4437824 */ /* 0x040fe200078e00ff */
[----:B------:R-:W-:Y:S01]  /*2150*/  SHF.R.U32.HI R61, RZ, 0x4, R175 ;  /* 0x00000004ff3d7819 */ /* 0x000fe200000116af */
[----:B------:R-:W-:Y:S01]  /*2160*/  IMAD.SHL.U32 R59, R177, 0x40, RZ ;  /* 0x00000040b13b7824 */ /* 0x000fe200078e00ff */
[----:B------:R-:W-:Y:S01]  /*2170*/  SHF.L.U64.HI R70, R164, 0x4, R165 ;  /* 0x00000004a4467819 */ /* 0x000fe200000102a5 */
[----:B-1----:R-:W-:Y:S01]  /*2180*/  ULEA UR6, UR6, UR7, 0x18 ;  /* 0x0000000706067291 */ /* 0x002fe2000f8ec0ff */
[C---:B------:R-:W-:Y:S02]  /*2190*/  SHF.L.U64.HI R64, R166.reuse, 0x4, R167 ;  /* 0x00000004a6407819 */ /* 0x040fe400000102a7 */
[----:B------:R-:W-:Y:S02]  /*21a0*/  SHF.L.U32 R63, R166, 0x4, RZ ;  /* 0x00000004a63f7819 */ /* 0x000fe400000006ff */
[----:B------:R-:W-:-:S02]  /*21b0*/  LOP3.LUT R65, R65, 0x7c00, RZ, 0xc0, !PT ;  /* 0x00007c0041417812 */ /* 0x000fc400078ec0ff */
[C---:B------:R-:W-:Y:S02]  /*21c0*/  LOP3.LUT R66, R68.reuse, 0x1c0, RZ, 0xc0, !PT ;  /* 0x000001c044427812 */ /* 0x040fe400078ec0ff */
[----:B------:R-:W-:Y:S02]  /*21d0*/  LOP3.LUT R57, R68, 0x200, RZ, 0xc0, !PT ;  /* 0x0000020044397812 */ /* 0x000fe400078ec0ff */
        /* <DEDUP_REMOVED lines=10> */
[----:B------:R-:W-:-:S03]  /*2280*/  IMAD R7, R23, R178, RZ ;  /* 0x000000b217077224 */ /* 0x000fc600078e02ff */
[----:B------:R-:W-:Y:S01]  /*2290*/  IADD3.X R19, PT, PT, RZ, R17, RZ, P1, !PT ;  /* 0x00000011ff137210 */ /* 0x000fe20000ffe4ff */
[----:B------:R-:W-:Y:S02]  /*22a0*/  IMAD R16, R25, R0, RZ ;  /* 0x0000000019107224 */ /* 0x000fe400078e02ff */
[----:B------:R-:W-:Y:S02]  /*22b0*/  IMAD R7, R22, R113, R7 ;  /* 0x0000007116077224 */ /* 0x000fe400078e0207 */
[----:B------:R-:W-:-:S04]  /*22c0*/  IMAD.WIDE.U32 R22, R178, R22, R18 ;  /* 0x00000016b2167225 */ /* 0x000fc800078e0012 */
[----:B------:R-:W-:Y:S02]  /*22d0*/  IMAD R24, R3, R24, R16 ;  /* 0x0000001803187224 */ /* 0x000fe400078e0210 */
[----:B------:R-:W-:Y:S01]  /*22e0*/  IMAD.WIDE.U32 R16, R5, 0x40, R116 ;  /* 0x0000004005107825 */ /* 0x000fe200078e0074 */
[----:B------:R-:W-:-:S03]  /*22f0*/  IADD3 R23, PT, PT, R23, R7, RZ ;  /* 0x0000000717177210 */ /* 0x000fc60007ffe0ff */
[----:B------:R-:W-:Y:S01]  /*2300*/  IMAD R5, R17, R122, RZ ;  /* 0x0000007a11057224 */ /* 0x000fe200078e02ff */
[----:B------:R-:W-:Y:S01]  /*2310*/  IADD3 R18, P1, PT, R12, R6, RZ ;  /* 0x000000060c127210 */ /* 0x000fe20007f3e0ff */
[----:B------:R-:W-:-:S04]  /*2320*/  IMAD.WIDE.U32 R6, R16, R122, R22 ;  /* 0x0000007a10067225 */ /* 0x000fc800078e0016 */
[----:B------:R-:W-:Y:S02]  /*2330*/  IMAD R5, R16, R123, R5 ;  /* 0x0000007b10057224 */ /* 0x000fe400078e0205 */
[----:B------:R-:W-:-:S03]  /*2340*/  IMAD.IADD R21, R21, 0x1, R24 ;  /* 0x0000000115157824 */ /* 0x000fc600078e0218 */
[----:B------:R-:W-:Y:S02]  /*2350*/  IADD3 R5, PT, PT, R7, R5, RZ ;  /* 0x0000000507057210 */ /* 0x000fe40007ffe0ff */
        /* <DEDUP_REMOVED lines=116> */
.L_x_12800:
        /* <DEDUP_REMOVED lines=20> */
.L_x_12749:
[----:B------:R-:W-:Y:S05]  /*2be0*/  BSYNC.RECONVERGENT B0 ;  /* 0x0000000000007941 */ /* 0x000fea0003800200 */
.L_x_12748:
        /* <DEDUP_REMOVED lines=12> */
.L_x_12751:
[----:B------:R-:W-:Y:S05]  /*2cb0*/  BSYNC.RECONVERGENT B0 ;  /* 0x0000000000007941 */ /* 0x000fea0003800200 */
.L_x_12750:
        /* <DEDUP_REMOVED lines=12> */
.L_x_12753:
[----:B------:R-:W-:Y:S05]  /*2d80*/  BSYNC.RECONVERGENT B0 ;  /* 0x0000000000007941 */ /* 0x000fea0003800200 */
.L_x_12752:
        /* <DEDUP_REMOVED lines=15> */
.L_x_12755:
[----:B------:R-:W-:Y:S05]  /*2e80*/  BSYNC.RECONVERGENT B0 ;  /* 0x0000000000007941 */ /* 0x000fea0003800200 */
.L_x_12754:
        /* <DEDUP_REMOVED lines=20> */
[----:B------:R-:W-:Y:S02]  /*2fd0*/  @!P1 IMAD.MOV.U32 R8, RZ, RZ, R10 ;  /* 0x000000ffff089224 */ /* 0x000fe400078e000a */
[--C-:B------:R-:W-:Y:S03]  /*2fe0*/  @!P1 IMAD.MOV.U32 R83, RZ, RZ, R75.reuse ;  /* 0x000000ffff539224 */ /* 0x100fe600078e004b */
[----:B-1----:R1:W2:Y:S02]  /*2ff0*/  @!P1 LD.E.128 R16, desc[UR4][R8.64] ;  /* 0x0000000408109980 */ /* 0x0022a4000c101d00 */
[----:B-1----:R-:W-:Y:S02]  /*3000*/  @!P0 MOV R8, R10 ;  /* 0x0000000a00088202 */ /* 0x002fe40000000f00 */
[----:B--2---:R1:W-:Y:S04]  /*3010*/  @!P1 ST.E.128 desc[UR4][R82.64], R16 ;  /* 0x0000001052009985 */ /* 0x0043e8000c101d04 */
[----:B------:R-:W2:Y:S01]  /*3020*/  @!P0 LD.E.128 R4, desc[UR4][R8.64+0x80] ;  /* 0x0000800408048980 */ /* 0x000ea2000c101d00 */
[----:B-1----:R-:W-:Y:S05]  /*3030*/  @!P0 IMAD.MOV.U32 R83, RZ, RZ, R75 ;  /* 0x000000ffff538224 */ /* 0x002fea00078e004b */
[----:B--2---:R2:W-:Y:S02]  /*3040*/  @!P0 ST.E.128 desc[UR4][R82.64+0x80], R4 ;  /* 0x0000800452008985 */ /* 0x0045e4000c101d04 */
.L_x_12759:
[----:B------:R-:W-:Y:S05]  /*3050*/  BSYNC.RECONVERGENT B0 ;  /* 0x0000000000007941 */ /* 0x000fea0003800200 */
.L_x_12758:
        /* <DEDUP_REMOVED lines=8> */
[----:B-1----:R-:W3:Y:S04]  /*30e0*/  @!P1 LD.E.128 R16, desc[UR4][R20.64] ;  /* 0x0000000414109980 */ /* 0x002ee8000c101d00 */
[----:B---3--:R3:W-:Y:S04]  /*30f0*/  @!P1 ST.E.128 desc[UR4][R2.64], R16 ;  /* 0x0000001002009985 */ /* 0x0087e8000c101d04 */
[----:B--2---:R-:W2:Y:S04]  /*3100*/  @!P0 LD.E.128 R4, desc[UR4][R20.64+0x80] ;  /* 0x0000800414048980 */ /* 0x004ea8000c101d00 */
[----:B--2---:R3:W-:Y:S02]  /*3110*/  @!P0 ST.E.128 desc[UR4][R2.64+0x80], R4 ;  /* 0x0000800402008985 */ /* 0x0047e4000c101d04 */
.L_x_12761:
[----:B------:R-:W-:Y:S05]  /*3120*/  BSYNC.RECONVERGENT B0 ;  /* 0x0000000000007941 */ /* 0x000fea0003800200 */
.L_x_12760:
        /* <DEDUP_REMOVED lines=8> */
[----:B-1----:R-:W3:Y:S04]  /*31b0*/  @!P1 LD.E.128 R16, desc[UR4][R20.64] ;  /* 0x0000000414109980 */ /* 0x002ee8000c101d00 */
[----:B---3--:R4:W-:Y:S04]  /*31c0*/  @!P1 ST.E.128 desc[UR4][R2.64], R16 ;  /* 0x0000001002009985 */ /* 0x0089e8000c101d04 */
[----:B--2---:R-:W2:Y:S04]  /*31d0*/  @!P0 LD.E.128 R4, desc[UR4][R20.64+0x80] ;  /* 0x0000800414048980 */ /* 0x004ea8000c101d00 */
[----:B--2---:R4:W-:Y:S02]  /*31e0*/  @!P0 ST.E.128 desc[UR4][R2.64+0x80], R4 ;  /* 0x0000800402008985 */ /* 0x0049e4000c101d04 */
.L_x_12763:
[----:B------:R-:W-:Y:S05]  /*31f0*/  BSYNC.RECONVERGENT B0 ;  /* 0x0000000000007941 */ /* 0x000fea0003800200 */
.L_x_12762:
[----:B------:R-:W-:Y:S05]  /*3200*/  @!P3 BRA `(.L_x_12764) ;  /* 0x0000004c00fcb947 */ /* 0x000fea0003800000 */
[----:B------:R-:W-:Y:S01]  /*3210*/  IMAD R0, R121, 0x60, RZ ;  /* 0x0000006079007824 */ /* 0x000fe200078e02ff */
[----:B------:R-:W-:Y:S02]  /*3220*/  MOV R8, R10 ;  /* 0x0000000a00087202 */ /* 0x000fe40000000f00 */
[----:B------:R-:W-:Y:S02]  /*3230*/  ISETP.GE.AND P0, PT, R12, R179, PT ;  /* 0x000000b30c00720c */ /* 0x000fe40003f06270 */
[----:B--2---:R-:W-:Y:S01]  /*3240*/  MOV R83, R75 ;  /* 0x0000004b00537202 */ /* 0x004fe20000000f00 */
[----:B-1-34-:R-:W-:Y:S04]  /*3250*/  IMAD.WIDE.U32 R16, R120, 0x60, R8 ;  /* 0x0000006078107825 */ /* 0x01afe800078e0008 */
[----:B------:R-:W-:Y:S01]  /*3260*/  IMAD.WIDE.U32 R2, R164, 0x60, R82 ;  /* 0x00000060a4027825 */ /* 0x000fe200078e0052 */
[----:B------:R-:W-:Y:S03]  /*3270*/  IADD3 R17, PT, PT, R17, R0, RZ ;  /* 0x0000000011117210 */ /* 0x000fe60007ffe0ff */
[----:B------:R-:W-:Y:S02]  /*3280*/  IMAD R0, R165, 0x60, RZ ;  /* 0x00000060a5007824 */ /* 0x000fe400078e02ff */
[----:B------:R-:W2:Y:S03]  /*3290*/  @!P0 LD.E.128 R4, desc[UR4][R16.64] ;  /* 0x0000000410048980 */ /* 0x000ea6000c101d00 */
        /* <DEDUP_REMOVED lines=8> */
.L_x_12757:
        /* <DEDUP_REMOVED lines=12> */
[----:B------:R-:W-:Y:S02]  /*33e0*/  MOV R8, R10 ;  /* 0x0000000a00087202 */ /* 0x000fe40000000f00 */
[----:B------:R-:W-:Y:S03]  /*33f0*/  MOV R83, R75 ;  /* 0x0000004b00537202 */ /* 0x000fe60000000f00 */
        /* <DEDUP_REMOVED lines=48> */
.L_x_12769:
[----:B------:R-:W-:Y:S05]  /*3700*/  BSYNC.RECONVERGENT B0 ;  /* 0x0000000000007941 */ /* 0x000fea0003800200 */
.L_x_12768:
[----:B------:R-:W-:Y:S05]  /*3710*/  @P1 BRA `(.L_x_12767) ;  /* 0x0000000000cc1947 */ /* 0x000fea0003800000 */
[----:B------:R-:W-:Y:S02]  /*3720*/  ISETP.GE.AND P0, PT, R100, R11, PT ;  /* 0x0000000b6400720c */ /* 0x000fe40003f06270 */
[----:B------:R-:W-:Y:S02]  /*3730*/  MOV R8, R10 ;  /* 0x0000000a00087202 */ /* 0x000fe40000000f00 */
[----:B---3--:R-:W-:Y:S03]  /*3740*/  MOV R83, R75 ;  /* 0x0000004b00537202 */ /* 0x008fe60000000f00 */
        /* <DEDUP_REMOVED lines=48> */
.L_x_12767:
[----:B------:R-:W-:Y:S05]  /*3a50*/  BSYNC.RECONVERGENT B1 ;  /* 0x0000000000017941 */ /* 0x000fea0003800200 */
.L_x_12766:
        /* <DEDUP_REMOVED lines=66> */
.L_x_12773:
[----:B------:R-:W-:Y:S05]  /*3e80*/  BSYNC.RECONVERGENT B0 ;  /* 0x0000000000007941 */ /* 0x000fea0003800200 */
.L_x_12772:
        /* <DEDUP_REMOVED lines=51> */
.L_x_12771:
[----:B------:R-:W-:Y:S05]  /*41c0*/  BSYNC.RECONVERGENT B1 ;  /* 0x0000000000017941 */ /* 0x000fea0003800200 */
.L_x_12770:
        /* <DEDUP_REMOVED lines=64> */
.L_x_12777:
[----:B------:R-:W-:Y:S05]  /*45d0*/  BSYNC.RECONVERGENT B0 ;  /* 0x0000000000007941 */ /* 0x000fea0003800200 */
.L_x_12776:
        /* <DEDUP_REMOVED lines=51> */
.L_x_12775:
[----:B------:R-:W-:Y:S05]  /*4910*/  BSYNC.RECONVERGENT B1 ;  /* 0x0000000000017941 */ /* 0x000fea0003800200 */
.L_x_12774:
[----:B------:R-:W-:Y:S04]  /*4920*/  BSSY.RECONVERGENT B1, `(.L_x_12778) ;  /* 0x0000078000017945 */ /* 0x000fe80003800200 */
[----:B------:R-:W-:Y:S05]  /*4930*/  @!P3 BRA `(.L_x_12779) ;  /* 0x0000000400d8b947 */ /* 0x000fea0003800000 */
[----:B------:R-:W-:Y:S01]  /*4940*/  IMAD.MOV.U32 R8, RZ, RZ, R10 ;  /* 0x000000ffff087224 */ /* 0x000fe200078e000a */
[-C--:B-----5:R-:W-:Y:S01]  /*4950*/  ISETP.GE.AND P4, PT, R12, R41.reuse, PT ;  /* 0x000000290c00720c */ /* 0x0a0fe20003f86270 */
[----:B---34-:R-:W-:Y:S01]  /*4960*/  IMAD.MOV.U32 R83, RZ, RZ, R75 ;  /* 0x000000ffff537224 */ /* 0x018fe200078e004b */
[----:B------:R-:W-:Y:S01]  /*4970*/  LEA R20, P3, R101, R20, 0x6 ;  /* 0x0000001465147211 */ /* 0x000fe200078630ff */
[----:B------:R-:W-:Y:S01]  /*4980*/  IMAD R5, R121, 0x60, RZ ;  /* 0x0000006079057824 */ /* 0x000fe200078e02ff */
[C---:B-1----:R-:W-:Y:S01]  /*4990*/  LEA R34, P0, R101.reuse, R36, 0x6 ;  /* 0x0000002465227211 */ /* 0x042fe200078030ff */
[----:B------:R-:W-:Y:S01]  /*49a0*/  IMAD.WIDE.U32 R42, R120, 0x60, R8 ;  /* 0x00000060782a7825 */ /* 0x000fe200078e0008 */
[----:B------:R-:W-:Y:S01]  /*49b0*/  ISETP.GE.AND P1, PT, R100, R41, PT ;  /* 0x000000296400720c */ /* 0x000fe20003f26270 */
[----:B------:R-:W-:Y:S01]  /*49c0*/  BSSY.RECONVERGENT B0, `(.L_x_12780) ;  /* 0x000003a000007945 */ /* 0x000fe20003800200 */
[----:B------:R-:W-:Y:S01]  /*49d0*/  LEA.HI.X.SX32 R21, R101, R21, 0x6, P3 ;  /* 0x0000001565157211 */ /* 0x000fe200018f36ff */
[----:B------:R-:W-:Y:S01]  /*49e0*/  IMAD R3, R165, 0x60, RZ ;  /* 0x00000060a5037824 */ /* 0x000fe200078e02ff */
[----:B------:R-:W-:Y:S01]  /*49f0*/  IADD3 R43, PT, PT, R43, R5, RZ ;  /* 0x000000052b2b7210 */ /* 0x000fe20007ffe0ff */
[----:B------:R-:W-:Y:S01]  /*4a00*/  IMAD.WIDE.U32 R38, R164, 0x60, R82 ;  /* 0x00000060a4267825 */ /* 0x000fe200078e0052 */
[----:B------:R-:W-:Y:S03]  /*4a10*/  LEA.HI.X.SX32 R35, R101, R37, 0x6, P0 ;  /* 0x0000002565237211 */ /* 0x000fe600000f36ff */
[----:B------:R-:W-:Y:S01]  /*4a20*/  IMAD.IADD R39, R39, 0x1, R3 ;  /* 0x0000000127277824 */ /* 0x000fe200078e0203 */
[----:B------:R-:W-:Y:S06]  /*4a30*/  @P4 BRA `(.L_x_12781) ;  /* 0x0000000000c84947 */ /* 0x000fec0003800000 */
[----:B------:R-:W-:Y:S01]  /*4a40*/  ISETP.GE.AND P0, PT, R12, R11, PT ;  /* 0x0000000b0c00720c */ /* 0x000fe20003f06270 */
[----:B------:R-:W3:Y:S11]  /*4a50*/  LD.E.128 R16, desc[UR4][R42.64] ;  /* 0x000000042a107980 */ /* 0x000ef6000c101d00 */
        /* <DEDUP_REMOVED lines=48> */
.L_x_12781:
[----:B------:R-:W-:Y:S05]  /*4d60*/  BSYNC.RECONVERGENT B0 ;  /* 0x0000000000007941 */ /* 0x000fea0003800200 */
.L_x_12780:
[----:B------:R-:W-:Y:S05]  /*4d70*/  @P1 BRA `(.L_x_12779) ;  /* 0x0000000000c81947 */ /* 0x000fea0003800000 */
[----:B------:R-:W-:Y:S01]  /*4d80*/  ISETP.GE.AND P0, PT, R100, R11, PT ;  /* 0x0000000b6400720c */ /* 0x000fe20003f06270 */
[----:B-1----:R-:W3:Y:S11]  /*4d90*/  LD.E.128 R16, desc[UR4][R42.64+0x80] ;  /* 0x000080042a107980 */ /* 0x002ef6000c101d00 */
        /* <DEDUP_REMOVED lines=48> */
.L_x_12779:
[----:B------:R-:W-:Y:S05]  /*50a0*/  BSYNC.RECONVERGENT B1 ;  /* 0x0000000000017941 */ /* 0x000fea0003800200 */
.L_x_12778:
[----:B------:R-:W2:Y:S02]  /*50b0*/  LD.E R3, desc[UR4][R102.64+0xd0] ;  /* 0x0000d00466037980 */ /* 0x000ea4000c101900 */
[----:B--2---:R-:W-:Y:S05]  /*50c0*/  IMAD.U32 R3, R3, -0x20, RZ ;  /* 0xffffffe003037824 */ /* 0x004fea00078e00ff */
[C---:B------:R-:W-:Y:S02]  /*50d0*/  LEA R14, P1, R3.reuse, R14, 0x1 ;  /* 0x0000000e030e7211 */ /* 0x040fe400078208ff */
[C---:B------:R-:W-:Y:S02]  /*50e0*/  LEA R50, P0, R3.reuse, R50, 0x1 ;  /* 0x0000003203327211 */ /* 0x040fe400078008ff */
[C---:B------:R-:W-:Y:S02]  /*50f0*/  LEA.HI.X.SX32 R15, R3.reuse, R15, 0x1, P1 ;  /* 0x0000000f030f7211 */ /* 0x040fe400008f0eff */
[----:B------:R-:W-:Y:S01]  /*5100*/  LEA.HI.X.SX32 R51, R3, R51, 0x1, P0 ;  /* 0x0000003303337211 */ /* 0x000fe200000f0eff */
[----:B------:R-:W-:Y:S05]  /*5110*/  BRA `(.L_x_12764) ;  /* 0x0000003000387947 */ /* 0x000fea0003800000 */
.L_x_12765:
        /* <DEDUP_REMOVED lines=13> */
[----:B------:R-:W-:Y:S02]  /*51f0*/  MOV R8, R10 ;  /* 0x0000000a00087202 */ /* 0x000fe40000000f00 */
[----:B------:R-:W-:Y:S03]  /*5200*/  MOV R83, R75 ;  /* 0x0000004b00537202 */ /* 0x000fe60000000f00 */
        /* <DEDUP_REMOVED lines=85> */
.L_x_12785:
[----:B------:R-:W-:Y:S05]  /*5760*/  BSYNC.RECONVERGENT B0 ;  /* 0x0000000000007941 */ /* 0x000fea0003800200 */
.L_x_12784:
[----:B------:R-:W-:Y:S11]  /*5770*/  ISETP.GE.AND P0, PT, R100, R79, PT ;  /* 0x0000004f6400720c */ /* 0x000ff60003f06270 */
[----:B------:R-:W-:Y:S02]  /*5780*/  @!UPT UIADD3 URZ, UPT, UPT, URZ, URZ, URZ ;  /* 0x000000fffffff290 */ /* 0x000fe4000fffe0ff */
[----:B------:R-:W-:Y:S05]  /*5790*/  @P0 BRA `(.L_x_12783) ;  /* 0x0000000400680947 */ /* 0x000fea0003800000 */
[----:B------:R-:W-:Y:S02]  /*57a0*/  ISETP.GE.AND P0, PT, R100, R11, PT ;  /* 0x0000000b6400720c */ /* 0x000fe40003f06270 */
[----:B------:R-:W-:Y:S02]  /*57b0*/  MOV R8, R10 ;  /* 0x0000000a00087202 */ /* 0x000fe40000000f00 */
[----:B--2---:R-:W-:Y:S03]  /*57c0*/  MOV R83, R75 ;  /* 0x0000004b00537202 */ /* 0x004fe60000000f00 */
[----:B------:R-:W2:Y:S06]  /*57d0*/  LD.E.128 R52, desc[UR4][R8.64+0x80] ;  /* 0x0000800408347980 */ /* 0x000eac000c101d00 */
        /* <DEDUP_REMOVED lines=86> */
.L_x_12783:
[----:B------:R-:W-:Y:S05]  /*5d40*/  BSYNC.RECONVERGENT B1 ;  /* 0x0000000000017941 */ /* 0x000fea0003800200 */
.L_x_12782:
        /* <DEDUP_REMOVED lines=98> */
.L_x_12789:
[----:B------:R-:W-:Y:S05]  /*6370*/  BSYNC.RECONVERGENT B0 ;  /* 0x0000000000007941 */ /* 0x000fea0003800200 */
.L_x_12788:
        /* <DEDUP_REMOVED lines=92> */
.L_x_12787:
[----:B------:R-:W-:Y:S05]  /*6940*/  BSYNC.RECONVERGENT B1 ;  /* 0x0000000000017941 */ /* 0x000fea0003800200 */
.L_x_12786:
        /* <DEDUP_REMOVED lines=98> */
.L_x_12793:
[----:B------:R-:W-:Y:S05]  /*6f70*/  BSYNC.RECONVERGENT B0 ;  /* 0x0000000000007941 */ /* 0x000fea0003800200 */
.L_x_12792:
        /* <DEDUP_REMOVED lines=92> */
.L_x_12791:
[----:B------:R-:W-:Y:S05]  /*7540*/  BSYNC.RECONVERGENT B1 ;  /* 0x0000000000017941 */ /* 0x000fea0003800200 */
.L_x_12790:
[----:B------:R-:W-:Y:S04]  /*7550*/  BSSY.RECONVERGENT B1, `(.L_x_12794) ;  /* 0x00000c2000017945 */ /* 0x000fe80003800200 */
[----:B------:R-:W-:Y:S05]  /*7560*/  @!P3 BRA `(.L_x_12795) ;  /* 0x0000000c0000b947 */ /* 0x000fea0003800000 */
[----:B-----5:R-:W-:Y:S01]  /*7570*/  ISETP.GE.AND P0, PT, R12, R79, PT ;  /* 0x0000004f0c00720c */ /* 0x020fe20003f06270 */
[----:B------:R-:W-:Y:S01]  /*7580*/  IMAD R5, R121, 0x60, RZ ;  /* 0x0000006079057824 */ /* 0x000fe200078e02ff */
[----:B------:R-:W-:Y:S01]  /*7590*/  MOV R8, R10 ;  /* 0x0000000a00087202 */ /* 0x000fe20000000f00 */
[----:B------:R-:W-:Y:S01]  /*75a0*/  IMAD R3, R165, 0x60, RZ ;  /* 0x00000060a5037824 */ /* 0x000fe200078e02ff */
[----:B--23--:R-:W-:Y:S01]  /*75b0*/  MOV R83, R75 ;  /* 0x0000004b00537202 */ /* 0x00cfe20000000f00 */
[----:B------:R-:W-:Y:S01]  /*75c0*/  BSSY.RECONVERGENT B0, `(.L_x_12796) ;  /* 0x0000060000007945 */ /* 0x000fe20003800200 */
[----:B------:R-:W-:Y:S01]  /*75d0*/  ISETP.GE.AND P3, PT, R100, R79, PT ;  /* 0x0000004f6400720c */ /* 0x000fe20003f66270 */
[----:B------:R-:W-:Y:S04]  /*75e0*/  IMAD.WIDE.U32 R24, R120, 0x60, R8 ;  /* 0x0000006078187825 */ /* 0x000fe800078e0008 */
[----:B----4-:R-:W-:Y:S01]  /*75f0*/  IMAD.WIDE.U32 R128, R164, 0x60, R82 ;  /* 0x00000060a4807825 */ /* 0x010fe200078e0052 */
[----:B------:R-:W-:Y:S04]  /*7600*/  IADD3 R25, PT, PT, R25, R5, RZ ;  /* 0x0000000519197210 */ /* 0x000fe80007ffe0ff */
[----:B------:R-:W-:Y:S01]  /*7610*/  IADD3 R129, PT, PT, R129, R3, RZ ;  /* 0x0000000381817210 */ /* 0x000fe20007ffe0ff */
[----:B------:R-:W-:Y:S06]  /*7620*/  @P0 BRA `(.L_x_12797) ;  /* 0x0000000400640947 */ /* 0x000fec0003800000 */
[----:B------:R-:W-:Y:S01]  /*7630*/  ISETP.GE.AND P0, PT, R12, R11, PT ;  /* 0x0000000b0c00720c */ /* 0x000fe20003f06270 */
[----:B------:R-:W2:Y:S11]  /*7640*/  LD.E.128 R52, desc[UR4][R24.64] ;  /* 0x0000000418347980 */ /* 0x000eb6000c101d00 */
        /* <DEDUP_REMOVED lines=87> */
.L_x_12797:
[----:B------:R-:W-:Y:S05]  /*7bc0*/  BSYNC.RECONVERGENT B0 ;  /* 0x0000000000007941 */ /* 0x000fea0003800200 */
.L_x_12796:
[----:B------:R-:W-:Y:S05]  /*7bd0*/  @P3 BRA `(.L_x_12795) ;  /* 0x0000000400643947 */ /* 0x000fea0003800000 */
[----:B------:R-:W-:Y:S01]  /*7be0*/  ISETP.GE.AND P0, PT, R100, R11, PT ;  /* 0x0000000b6400720c */ /* 0x000fe20003f06270 */
[----:B------:R-:W3:Y:S11]  /*7bf0*/  LD.E.128 R44, desc[UR4][R24.64+0x80] ;  /* 0x00008004182c7980 */ /* 0x000ef6000c101d00 */
[----:B------:R-:W-:Y:S01]  /*7c00*/  @!UPT UIADD3 URZ, UPT, UPT, URZ, URZ, URZ ;  /* 0x000000fffffff290 */ /* 0x000fe2000fffe0ff */
[----:B------:R-:W-:Y:S04]  /*7c10*/  @!P0 ISETP.GT.AND P1, PT, R17, 0x40, PT ;  /* 0x000000401100880c */ /* 0x000fe80003f24270 */
[----:B------:R-:W-:Y:S02]  /*7c20*/  @!P0 SEL R56, R16, RZ, !P1 ;  /* 0x000000ff10388207 */ /* 0x000fe40004800000 */
[----:B--2---:R-:W-:Y:S02]  /*7c30*/  @!P0 SEL R53, R77, RZ, !P1 ;  /* 0x000000ff4d358207 */ /* 0x004fe40004800000 */
        /* <DEDUP_REMOVED lines=12> */
[----:B------:R-:W-:Y:S07]  /*7d00*/  ISETP.GT.AND P1, PT, R17, 0x40, !P0 ;  /* 0x000000401100780c */ /* 0x000fee0004724270 */
[----:B------:R3:W5:Y:S01]  /*7d10*/  @!P0 LD.E.128 R40, desc[UR4][R32.64+0x80] ;  /* 0x0000800420288980 */ /* 0x000762000c101d00 */
[--C-:B--2---:R-:W-:Y:S01]  /*7d20*/  @!P0 HADD2.F32 R28, -RZ, R20.reuse.H0_H0 ;  /* 0x20000014ff1c8230 */ /* 0x104fe20000004100 */
[----:B---3--:R-:W-:Y:S01]  /*7d30*/  @!P0 MOV R32, R44 ;  /* 0x0000002c00208202 */ /* 0x008fe20000000f00 */
        /* <DEDUP_REMOVED lines=67> */
.L_x_12795:
[----:B------:R-:W-:Y:S05]  /*8170*/  BSYNC.RECONVERGENT B1 ;  /* 0x0000000000017941 */ /* 0x000fea0003800200 */
.L_x_12794:
        /* <DEDUP_REMOVED lines=8> */
.L_x_12764:
[----:B------:R-:W-:Y:S05]  /*8200*/  BSYNC.RECONVERGENT B2 ;  /* 0x0000000000027941 */ /* 0x000fea0003800200 */
.L_x_12756:
        /* <DEDUP_REMOVED lines=101> */
.L_x_12799:
[----:B------:R-:W-:Y:S05]  /*8860*/  BSYNC.RECONVERGENT B0 ;  /* 0x0000000000007941 */ /* 0x000fea0003800200 */
.L_x_12798:
[----:B------:R-:W-:Y:S05]  /*8870*/  @P2 BRA `(.L_x_12800) ;  /* 0xffffffa000882947 */ /* 0x000fea000383ffff */
.L_x_12747:
        /* <DEDUP_REMOVED lines=34> */
.L_x_12804:
[----:B------:R-:W-:Y:S05]  /*8aa0*/  BSYNC.RECONVERGENT B0 ;  /* 0x0000000000007941 */ /* 0x000fea0003800200 */
.L_x_12803:
        /* <DEDUP_REMOVED lines=14> */
.L_x_12806:
[----:B------:R-:W-:Y:S05]  /*8b90*/  BSYNC.RECONVERGENT B0 ;  /* 0x0000000000007941 */ /* 0x000fea0003800200 */
.L_x_12805:
        /* <DEDUP_REMOVED lines=16> */
.L_x_12808:
[----:B------:R-:W-:Y:S05]  /*8ca0*/  BSYNC.RECONVERGENT B0 ;  /* 0x0000000000007941 */ /* 0x000fea0003800200 */
.L_x_12807:
        /* <DEDUP_REMOVED lines=16> */
.L_x_12802:
[----:B------:R-:W2:Y:S04]  /*8db0*/  LD.E.64 R4, desc[UR4][R102.64+0xf0] ;  /* 0x0000f00466047980 */ /* 0x000ea8000c101b00 */
[----:B------:R-:W3:Y:S04]  /*8dc0*/  LD.E.U8 R0, desc[UR4][R102.64+0x1b3] ;  /* 0x0001b30466007980 */ /* 0x000ee8000c101100 */
[----:B------:R1:W5:Y:S04]  /*8dd0*/  LD.E.64 R22, desc[UR4][R102.64+0x148] ;  /* 0x0001480466167980 */ /* 0x000368000c101b00 */
[----:B------:R1:W5:Y:S01]  /*8de0*/  LD.E.64 R26, desc[UR4][R102.64+0x150] ;  /* 0x00015004661a7980 */ /* 0x000362000c101b00 */
[----:B--2---:R-:W-:-:S04]  /*8df0*/  ISETP.NE.U32.AND P1, PT, R4, RZ, PT ;  /* 0x000000ff0400720c */ /* 0x004fc80003f25070 */
[----:B------:R-:W-:-:S13]  /*8e00*/  ISETP.NE.AND.EX P1, PT, R5, RZ, PT, P1 ;  /* 0x000000ff0500720c */ /* 0x000fda0003f25310 */
[----:B------:R-:W-:-:S04]  /*8e10*/  @P1 LEA R6, P0, R183, R4, 0x2 ;  /* 0x00000004b7061211 */ /* 0x000fc800078010ff */
[----:B------:R-:W-:Y:S01]  /*8e20*/  @P1 LEA.HI.X R7, R183, R5, RZ, 0x2, P0 ;  /* 0x00000005b7071211 */ /* 0x000fe200000f14ff */
        /* <DEDUP_REMOVED lines=76> */
.L_x_12816:
[----:B------:R-:W-:Y:S05]  /*92f0*/  BSYNC.RECONVERGENT B0 ;  /* 0x0000000000007941 */ /* 0x000fea0003800200 */
.L_x_12815:
[----:B-----5:R-:W-:Y:S01]  /*9300*/  IMAD.MOV.U32 R6, RZ, RZ, R10 ;  /* 0x000000ffff067224 */ /* 0x020fe200078e000a */
[----:B------:R-:W-:Y:S01]  /*9310*/  MOV R4, R8 ;  /* 0x0000000800047202 */ /* 0x000fe20000000f00 */
[----:B------:R-:W-:Y:S01]  /*9320*/  IMAD.MOV.U32 R7, RZ, RZ, R11 ;  /* 0x000000ffff077224 */ /* 0x000fe200078e000b */
[----:B------:R-:W-:Y:S02]  /*9330*/  MOV R5, R9 ;  /* 0x0000000900057202 */ /* 0x000fe40000000f00 */
.L_x_12814:
[----:B------:R-:W-:Y:S05]  /*9340*/  BSYNC.RECONVERGENT B1 ;  /* 0x0000000000017941 */ /* 0x000fea0003800200 */
.L_x_12813:
        /* <DEDUP_REMOVED lines=50> */
.L_x_12818:
[----:B------:R-:W-:Y:S05]  /*9670*/  BSYNC.RECONVERGENT B0 ;  /* 0x0000000000007941 */ /* 0x000fea0003800200 */
.L_x_12817:
[----:B-----5:R3:W-:Y:S02]  /*9680*/  STS.128 [R60+0x2000], R8 ;  /* 0x002000083c007388 */ /* 0x0207e40000000c00 */
.L_x_12812:
[----:B------:R-:W-:Y:S05]  /*9690*/  BSYNC.RECONVERGENT B2 ;  /* 0x0000000000027941 */ /* 0x000fea0003800200 */
.L_x_12811:
        /* <DEDUP_REMOVED lines=54> */
.L_x_12824:
[----:B------:R-:W-:Y:S05]  /*9a00*/  BSYNC.RECONVERGENT B0 ;  /* 0x0000000000007941 */ /* 0x000fea0003800200 */
.L_x_12823:
[----:B-----5:R1:W-:Y:S02]  /*9a10*/  STS.128 [R60+0x800], R8 ;  /* 0x000800083c007388 */ /* 0x0203e40000000c00 */
.L_x_12822:
[----:B------:R-:W-:Y:S05]  /*9a20*/  BSYNC.RECONVERGENT B1 ;  /* 0x0000000000017941 */ /* 0x000fea0003800200 */
.L_x_12821:
        /* <DEDUP_REMOVED lines=47> */
.L_x_12826:
[----:B------:R-:W-:Y:S05]  /*9d20*/  BSYNC.RECONVERGENT B0 ;  /* 0x0000000000007941 */ /* 0x000fea0003800200 */
.L_x_12825:
[----:B-----5:R3:W-:Y:S02]  /*9d30*/  STS.128 [R60+0x2800], R8 ;  /* 0x002800083c007388 */ /* 0x0207e40000000c00 */
.L_x_12820:
[----:B------:R-:W-:Y:S05]  /*9d40*/  BSYNC.RECONVERGENT B2 ;  /* 0x0000000000027941 */ /* 0x000fea0003800200 */
.L_x_12819:
        /* <DEDUP_REMOVED lines=54> */
.L_x_12832:
[----:B------:R-:W-:Y:S05]  /*a0b0*/  BSYNC.RECONVERGENT B0 ;  /* 0x0000000000007941 */ /* 0x000fea0003800200 */
.L_x_12831:
[----:B-----5:R3:W-:Y:S02]  /*a0c0*/  STS.128 [R60+0x1000], R8 ;  /* 0x001000083c007388 */ /* 0x0207e40000000c00 */
.L_x_12830:
[----:B------:R-:W-:Y:S05]  /*a0d0*/  BSYNC.RECONVERGENT B1 ;  /* 0x0000000000017941 */ /* 0x000fea0003800200 */
.L_x_12829:
        /* <DEDUP_REMOVED lines=47> */
.L_x_12834:
[----:B------:R-:W-:Y:S05]  /*a3d0*/  BSYNC.RECONVERGENT B0 ;  /* 0x0000000000007941 */ /* 0x000fea0003800200 */
.L_x_12833:
[----:B-----5:R3:W-:Y:S02]  /*a3e0*/  STS.128 [R60+0x3000], R8 ;  /* 0x003000083c007388 */ /* 0x0207e40000000c00 */
.L_x_12828:
[----:B------:R-:W-:Y:S05]  /*a3f0*/  BSYNC.RECONVERGENT B2 ;  /* 0x0000000000027941 */ /* 0x000fea0003800200 */
.L_x_12827:
        /* <DEDUP_REMOVED lines=55> */
.L_x_12838:
[----:B------:R-:W-:Y:S05]  /*a770*/  BSYNC.RECONVERGENT B0 ;  /* 0x0000000000007941 */ /* 0x000fea0003800200 */
.L_x_12837:
[----:B-----5:R1:W-:Y:S02]  /*a780*/  STS.128 [R60+0x1800], R8 ;  /* 0x001800083c007388 */ /* 0x0203e40000000c00 */
.L_x_12836:
[----:B------:R-:W-:Y:S05]  /*a790*/  BSYNC.RECONVERGENT B1 ;  /* 0x0000000000017941 */ /* 0x000fea0003800200 */
.L_x_12835:
        /* <DEDUP_REMOVED lines=46> */
.L_x_12840:
[----:B------:R-:W-:Y:S05]  /*aa80*/  BSYNC.RECONVERGENT B0 ;  /* 0x0000000000007941 */ /* 0x000fea0003800200 */
.L_x_12839:
[----:B-----5:R3:W-:Y:S01]  /*aa90*/  STS.128 [R60+0x3800], R8 ;  /* 0x003800083c007388 */ /* 0x0207e20000000c00 */
[----:B------:R-:W-:Y:S05]  /*aaa0*/  BRA `(.L_x_12809) ;  /* 0x0000002c00607947 */ /* 0x000fea0003800000 */
.L_x_12810:
        /* <DEDUP_REMOVED lines=95> */
.L_x_12846:
[----:B------:R-:W-:Y:S05]  /*b0a0*/  BSYNC.RECONVERGENT B0 ;  /* 0x0000000000007941 */ /* 0x000fea0003800200 */
.L_x_12845:
[----:B--2--5:R-:W-:Y:S01]  /*b0b0*/  IMAD.MOV.U32 R6, RZ, RZ, R34 ;  /* 0x000000ffff067224 */ /* 0x024fe200078e0022 */
[----:B------:R-:W-:Y:S01]  /*b0c0*/  MOV R4, R32 ;  /* 0x0000002000047202 */ /* 0x000fe20000000f00 */
[----:B------:R-:W-:Y:S01]  /*b0d0*/  IMAD.MOV.U32 R7, RZ, RZ, R35 ;  /* 0x000000ffff077224 */ /* 0x000fe200078e0023 */
[----:B------:R-:W-:Y:S02]  /*b0e0*/  MOV R5, R33 ;  /* 0x0000002100057202 */ /* 0x000fe40000000f00 */
.L_x_12844:
[----:B------:R-:W-:Y:S05]  /*b0f0*/  BSYNC.RECONVERGENT B1 ;  /* 0x0000000000017941 */ /* 0x000fea0003800200 */
.L_x_12843:
        /* <DEDUP_REMOVED lines=86> */
.L_x_12848:
[----:B------:R-:W-:Y:S05]  /*b660*/  BSYNC.RECONVERGENT B0 ;  /* 0x0000000000007941 */ /* 0x000fea0003800200 */
.L_x_12847:
[----:B-----5:R3:W-:Y:S02]  /*b670*/  STS.128 [R60+0x2000], R32 ;  /* 0x002000203c007388 */ /* 0x0207e40000000c00 */
.L_x_12842:
[----:B------:R-:W-:Y:S05]  /*b680*/  BSYNC.RECONVERGENT B2 ;  /* 0x0000000000027941 */ /* 0x000fea0003800200 */
.L_x_12841:
        /* <DEDUP_REMOVED lines=90> */
.L_x_12854:
[----:B------:R-:W-:Y:S05]  /*bc30*/  BSYNC.RECONVERGENT B0 ;  /* 0x0000000000007941 */ /* 0x000fea0003800200 */
.L_x_12853:
[----:B-----5:R1:W-:Y:S02]  /*bc40*/  STS.128 [R60+0x800], R32 ;  /* 0x000800203c007388 */ /* 0x0203e40000000c00 */
.L_x_12852:
[----:B------:R-:W-:Y:S05]  /*bc50*/  BSYNC.RECONVERGENT B1 ;  /* 0x0000000000017941 */ /* 0x000fea0003800200 */
.L_x_12851:
        /* <DEDUP_REMOVED lines=83> */
.L_x_12856:
[----:B------:R-:W-:Y:S05]  /*c190*/  BSYNC.RECONVERGENT B0 ;  /* 0x0000000000007941 */ /* 0x000fea0003800200 */
.L_x_12855:
[----:B-----5:R3:W-:Y:S02]  /*c1a0*/  STS.128 [R60+0x2800], R32 ;  /* 0x002800203c007388 */ /* 0x0207e40000000c00 */
.L_x_12850:
[----:B------:R-:W-:Y:S05]  /*c1b0*/  BSYNC.RECONVERGENT B2 ;  /* 0x0000000000027941 */ /* 0x000fea0003800200 */
.L_x_12849:
        /* <DEDUP_REMOVED lines=90> */
.L_x_12862:
[----:B------:R-:W-:Y:S05]  /*c760*/  BSYNC.RECONVERGENT B0 ;  /* 0x0000000000007941 */ /* 0x000fea0003800200 */
.L_x_12861:
[----:B-----5:R3:W-:Y:S02]  /*c770*/  STS.128 [R60+0x1000], R32 ;  /* 0x001000203c007388 */ /* 0x0207e40000000c00 */
.L_x_12860:
[----:B------:R-:W-:Y:S05]  /*c780*/  BSYNC.RECONVERGENT B1 ;  /* 0x0000000000017941 */ /* 0x000fea0003800200 */
.L_x_12859:
        /* <DEDUP_REMOVED lines=83> */
.L_x_12864:
[----:B------:R-:W-:Y:S05]  /*ccc0*/  BSYNC.RECONVERGENT B0 ;  /* 0x0000000000007941 */ /* 0x000fea0003800200 */
.L_x_12863:
[----:B-----5:R3:W-:Y:S02]  /*ccd0*/  STS.128 [R60+0x3000], R32 ;  /* 0x003000203c007388 */ /* 0x0207e40000000c00 */
.L_x_12858:
[----:B------:R-:W-:Y:S05]  /*cce0*/  BSYNC.RECONVERGENT B2 ;  /* 0x0000000000027941 */ /* 0x000fea0003800200 */
.L_x_12857:
        /* <DEDUP_REMOVED lines=92> */
.L_x_12868:
[----:B------:R-:W-:Y:S05]  /*d2b0*/  BSYNC.RECONVERGENT B0 ;  /* 0x0000000000007941 */ /* 0x000fea0003800200 */
.L_x_12867:
[----:B-----5:R1:W-:Y:S02]  /*d2c0*/  STS.128 [R60+0x1800], R28 ;  /* 0x0018001c3c007388 */ /* 0x0203e40000000c00 */
.L_x_12866:
[----:B------:R-:W-:Y:S05]  /*d2d0*/  BSYNC.RECONVERGENT B1 ;  /* 0x0000000000017941 */ /* 0x000fea0003800200 */
.L_x_12865:
        /* <DEDUP_REMOVED lines=83> */
.L_x_12870:
[----:B------:R-:W-:Y:S05]  /*d810*/  BSYNC.RECONVERGENT B0 ;  /* 0x0000000000007941 */ /* 0x000fea0003800200 */
.L_x_12869:
[----:B-----5:R1:W-:Y:S02]  /*d820*/  STS.128 [R60+0x3800], R28 ;  /* 0x0038001c3c007388 */ /* 0x0203e40000000c00 */
.L_x_12809:
[----:B------:R-:W-:Y:S05]  /*d830*/  BSYNC.RECONVERGENT B3 ;  /* 0x0000000000037941 */ /* 0x000fea0003800200 */
.L_x_12801:
        /* <DEDUP_REMOVED lines=26> */
.L_x_12872:
[----:B------:R-:W-:Y:S05]  /*d9e0*/  BSYNC.RECONVERGENT B0 ;  /* 0x0000000000007941 */ /* 0x000fea0003800200 */
.L_x_12871:
        /* <DEDUP_REMOVED lines=14> */
.L_x_12874:
[----:B------:R-:W-:Y:S05]  /*dad0*/  BSYNC.RECONVERGENT B0 ;  /* 0x0000000000007941 */ /* 0x000fea0003800200 */
.L_x_12873:
        /* <DEDUP_REMOVED lines=16> */
.L_x_12876:
[----:B------:R-:W-:Y:S05]  /*dbe0*/  BSYNC.RECONVERGENT B0 ;  /* 0x0000000000007941 */ /* 0x000fea0003800200 */
.L_x_12875:
        /* <DEDUP_REMOVED lines=16> */
.L_x_12878:
[----:B------:R-:W-:Y:S05]  /*dcf0*/  BSYNC.RECONVERGENT B0 ;  /* 0x0000000000007941 */ /* 0x000fea0003800200 */
.L_x_12877:
        /* <DEDUP_REMOVED lines=32> */
.L_x_12880:
[----:B------:R2:W-:Y:S04]  /*df00*/  STS.128 [R60+0x8000], RZ ;  /* 0x008000ff3c007388 */ /* 0x0005e80000000c00 */
[----:B------:R2:W-:Y:S02]  /*df10*/  STS.128 [R60+0xa000], RZ ;  /* 0x00a000ff3c007388 */ /* 0x0005e40000000c00 */
.L_x_12881:
[----:B------:R-:W-:Y:S05]  /*df20*/  BSYNC.RECONVERGENT B0 ;  /* 0x0000000000007941 */ /* 0x000fea0003800200 */
.L_x_12879:
        /* <DEDUP_REMOVED lines=21> */
.L_x_12883:
[----:B------:R-:W-:Y:S05]  /*e080*/  BSYNC.RECONVERGENT B0 ;  /* 0x0000000000007941 */ /* 0x000fea0003800200 */
.L_x_12882:
        /* <DEDUP_REMOVED lines=18> */
.L_x_12885:
[----:B------:R-:W-:Y:S05]  /*e1b0*/  BSYNC.RECONVERGENT B0 ;  /* 0x0000000000007941 */ /* 0x000fea0003800200 */
.L_x_12884:
        /* <DEDUP_REMOVED lines=18> */
.L_x_12887:
[----:B------:R-:W-:Y:S05]  /*e2e0*/  BSYNC.RECONVERGENT B0 ;  /* 0x0000000000007941 */ /* 0x000fea0003800200 */
.L_x_12886:
[----:B------:R-:W5:Y:S01]  /*e2f0*/  LD.E R7, desc[UR4][R102.64+0x18c] ;  /* 0x00018c0466077980 */ /* 0x000f62000c101900 */
[----:B------:R-:W2:Y:S01]  /*e300*/  S2UR UR6, SR_CgaCtaId ;  /* 0x00000000000679c3 */ /* 0x000ea20000008800 */
[C---:B----4-:R-:W-:Y:S01]  /*e310*/  LOP3.LUT R3, R66.reuse, 0x8, R58, 0xf8, !PT ;  /* 0x0000000842037812 */ /* 0x050fe200078ef83a */
[----:B------:R-:W-:Y:S01]  /*e320*/  UMOV UR7, 0x400 ;  /* 0x0000040000077882 */ /* 0x000fe20000000000 */
[----:B------:R-:W-:Y:S01]  /*e330*/  LOP3.LUT R65, R65, 0x200, R68, 0xf8, !PT ;  /* 0x0000020041417812 */ /* 0x000fe200078ef844 */
[----:B------:R-:W0:Y:S01]  /*e340*/  LDGDEPBAR ;  /* 0x00000000000079af */ /* 0x000e220000000000 */
[----:B-1----:R-:W-:Y:S01]  /*e350*/  LOP3.LUT R9, R66, 0x8, R175, 0x78, !PT ;  /* 0x0000000842097812 */ /* 0x002fe200078e78af */
[----:B------:R-:W-:Y:S01]  /*e360*/  BSSY.RECONVERGENT B1, `(.L_x_12888) ;  /* 0x0000140000017945 */ /* 0x000fe20003800200 */
[----:B------:R-:W-:Y:S02]  /*e370*/  SHF.L.U32 R61, R61, 0xa, RZ ;  /* 0x0000000a3d3d7819 */ /* 0x000fe400000006ff */
[----:B------:R-:W-:-:S02]  /*e380*/  LOP3.LUT R14, R3, 0x38, R62, 0x78, !PT ;  /* 0x00000038030e7812 */ /* 0x000fc400078e783e */
[----:B------:R-:W-:Y:S02]  /*e390*/  LOP3.LUT R3, R9, 0x38, R62, 0x78, !PT ;  /* 0x0000003809037812 */ /* 0x000fe400078e783e */
[----:B------:R-:W-:Y:S02]  /*e3a0*/  LOP3.LUT R2, R61, 0x400, RZ, 0xc0, !PT ;  /* 0x000004003d027812 */ /* 0x000fe400078ec0ff */
[----:B------:R-:W-:Y:S02]  /*e3b0*/  IADD3 R159, PT, PT, R14, R65, RZ ;  /* 0x000000410e9f7210 */ /* 0x000fe40007ffe0ff */
[----:B------:R-:W-:Y:S02]  /*e3c0*/  LEA R3, R3, R2, 0x1 ;  /* 0x0000000203037211 */ /* 0x000fe400078e08ff */
[----:B------:R-:W-:Y:S02]  /*e3d0*/  R2P PR, R175, 0x6 ;  /* 0x00000006af007804 */ /* 0x000fe40000000000 */
[----:B------:R-:W-:-:S02]  /*e3e0*/  MOV R2, 0x20 ;  /* 0x0000002000027802 */ /* 0x000fc40000000f00 */
[----:B------:R-:W-:Y:S01]  /*e3f0*/  MOV R4, 0x40 ;  /* 0x0000004000047802 */ /* 0x000fe20000000f00 */
[----:B--2---:R-:W-:Y:S01]  /*e400*/  ULEA UR6, UR6, UR7, 0x18 ;  /* 0x0000000706067291 */ /* 0x004fe2000f8ec0ff */
[----:B------:R-:W-:Y:S02]  /*e410*/  SEL R2, R2, 0xffffffe0, !P1 ;  /* 0xffffffe002027807 */ /* 0x000fe40004800000 */
[----:B------:R-:W-:Y:S02]  /*e420*/  SEL R4, R4, 0xffffffc0, !P2 ;  /* 0xffffffc004047807 */ /* 0x000fe40005000000 */
[----:B------:R-:W-:Y:S02]  /*e430*/  ISETP.GT.AND P0, PT, R177, R168, PT ;  /* 0x000000a8b100720c */ /* 0x000fe40003f04270 */
[----:B------:R-:W-:Y:S02]  /*e440*/  LEA R159, R159, UR6, 0x1 ;  /* 0x000000069f9f7c11 */ /* 0x000fe4000f8e08ff */
[----:B------:R-:W-:Y:S01]  /*e450*/  LDSM.16.M88.4 R36, [R3+UR6+0x4000] ;  /* 0x004000060324783b */ /* 0x000fe20008000200 */
[----:B------:R-:W-:-:S02]  /*e460*/  IADD3 R158, PT, PT, R3, UR6, RZ ;  /* 0x00000006039e7c10 */ /* 0x000fc4000fffe0ff */
[CC--:B------:R-:W-:Y:S01]  /*e470*/  IADD3 R157, PT, PT, R159.reuse, R2.reuse, RZ ;  /* 0x000000029f9d7210 */ /* 0x0c0fe20007ffe0ff */
[----:B------:R-:W1:Y:S01]  /*e480*/  LDSM.16.M88.4 R48, [R159] ;  /* 0x000000009f30783b */ /* 0x000e620000000200 */
[C---:B------:R-:W-:Y:S02]  /*e490*/  IADD3 R154, PT, PT, R158.reuse, R2, RZ ;  /* 0x000000029e9a7210 */ /* 0x040fe40007ffe0ff */
[-C--:B------:R-:W-:Y:S01]  /*e4a0*/  IADD3 R156, PT, PT, R159, R4.reuse, RZ ;  /* 0x000000049f9c7210 */ /* 0x080fe20007ffe0ff */
[----:B------:R-:W2:Y:S01]  /*e4b0*/  LDSM.16.M88.4 R72, [R3+UR6+0x4800] ;  /* 0x004800060348783b */ /* 0x000ea20008000200 */
[----:B------:R-:W-:Y:S02]  /*e4c0*/  IADD3 R153, PT, PT, R158, R4, RZ ;  /* 0x000000049e997210 */ /* 0x000fe40007ffe0ff */
[C---:B------:R-:W-:Y:S01]  /*e4d0*/  IADD3 R155, PT, PT, R2.reuse, R156, RZ ;  /* 0x0000009c029b7210 */ /* 0x040fe20007ffe0ff */
[----:B------:R-:W4:Y:S01]  /*e4e0*/  LDSM.16.M88.4 R64, [R3+UR6+0x5000] ;  /* 0x005000060340783b */ /* 0x000f220008000200 */
[----:B------:R-:W-:-:S03]  /*e4f0*/  IADD3 R152, PT, PT, R2, R153, RZ ;  /* 0x0000009902987210 */ /* 0x000fc60007ffe0ff */
[----:B------:R-:W3:Y:S04]  /*e500*/  LDSM.16.M88.4 R16, [R3+UR6+0x5800] ;  /* 0x005800060310783b */ /* 0x000ee80008000200 */
[----:B------:R-:W-:Y:S04]  /*e510*/  LDSM.16.M88.4 R8, [R157] ;  /* 0x000000009d08783b */ /* 0x000fe80000000200 */
[----:B------:R-:W3:Y:S04]  /*e520*/  LDSM.16.M88.4 R40, [R154+0x4000] ;  /* 0x004000009a28783b */ /* 0x000ee80000000200 */
[----:B------:R-:W3:Y:S04]  /*e530*/  LDSM.16.M88.4 R44, [R154+0x5000] ;  /* 0x005000009a2c783b */ /* 0x000ee80000000200 */
[----:B------:R-:W3:Y:S04]  /*e540*/  LDSM.16.M88.4 R76, [R154+0x4800] ;  /* 0x004800009a4c783b */ /* 0x000ee80000000200 */
[----:B------:R-:W3:Y:S04]  /*e550*/  LDSM.16.M88.4 R28, [R154+0x5800] ;  /* 0x005800009a1c783b */ /* 0x000ee80000000200 */
[----:B------:R-:W-:Y:S01]  /*e560*/  LDSM.16.M88.4 R24, [R153+0x4000] ;  /* 0x004000009918783b */ /* 0x000fe20000000200 */
[C---:B-1----:R-:W-:Y:S03]  /*e570*/  HMMA.16816.F32 R20, R48.reuse, R36, RZ ;  /* 0x000000243014723c */ /* 0x042fe600000018ff */
[----:B------:R-:W-:Y:S04]  /*e580*/  LDSM.16.M88.4 R84, [R153+0x5000] ;  /* 0x005000009954783b */ /* 0x000fe80000000200 */
[----:B------:R-:W-:Y:S01]  /*e590*/  LDSM.16.M88.4 R80, [R159+0x2000] ;  /* 0x002000009f50783b */ /* 0x000fe20000000200 */
[C---:B------:R-:W-:Y:S03]  /*e5a0*/  HMMA.16816.F32 R36, R48.reuse, R38, RZ ;  /* 0x000000263024723c */ /* 0x040fe600000018ff */
[----:B------:R-:W-:Y:S05]  /*e5b0*/  LDSM.16.M88.4 R88, [R154+0x6000] ;  /* 0x006000009a58783b */ /* 0x000fea0000000200 */
[C---:B--2---:R-:W-:Y:S08]  /*e5c0*/  HMMA.16816.F32 R32, R48.reuse, R72, RZ ;  /* 0x000000483020723c */ /* 0x044ff000000018ff */
[C---:B----4-:R-:W-:Y:S08]  /*e5d0*/  HMMA.16816.F32 R68, R48.reuse, R64, RZ ;  /* 0x000000403044723c */ /* 0x050ff000000018ff */
[C---:B------:R-:W-:Y:S08]  /*e5e0*/  HMMA.16816.F32 R72, R48.reuse, R74, RZ ;  /* 0x0000004a3048723c */ /* 0x040ff000000018ff */
[C---:B------:R-:W-:Y:S08]  /*e5f0*/  HMMA.16816.F32 R64, R48.reuse, R66, RZ ;  /* 0x000000423040723c */ /* 0x040ff000000018ff */
[C---:B---3--:R-:W-:Y:S08]  /*e600*/  HMMA.16816.F32 R52, R48.reuse, R16, RZ ;  /* 0x000000103034723c */ /* 0x048ff000000018ff */
        /* <DEDUP_REMOVED lines=20> */
[----:B------:R-:W2:Y:S07]  /*e750*/  LDSM.16.M88.4 R40, [R3+UR6+0x6000] ;  /* 0x006000060328783b */ /* 0x000eae0008000200 */
[C---:B------:R-:W-:Y:S08]  /*e760*/  HMMA.16816.F32 R68, R16.reuse, R84, R68 ;  /* 0x000000541044723c */ /* 0x040ff00000001844 */
[C---:B------:R-:W-:Y:S01]  /*e770*/  HMMA.16816.F32 R64, R16.reuse, R86, R64 ;  /* 0x000000561040723c */ /* 0x040fe20000001840 */
[----:B------:R-:W-:Y:S07]  /*e780*/  LDSM.16.M88.4 R84, [R3+UR6+0x6800] ;  /* 0x006800060354783b */ /* 0x000fee0008000200 */
        /* <DEDUP_REMOVED lines=15> */
[----:B------:R-:W-:Y:S07]  /*e880*/  LDSM.16.M88.4 R76, [R3+UR6+0x7000] ;  /* 0x00700006034c783b */ /* 0x000fee0008000200 */
        /* <DEDUP_REMOVED lines=9> */
[----:B------:R-:W1:Y:S07]  /*e920*/  LDSM.16.M88.4 R24, [R3+UR6+0x7800] ;  /* 0x007800060318783b */ /* 0x000e6e0008000200 */
[----:B------:R-:W-:Y:S08]  /*e930*/  HMMA.16816.F32 R72, R80, R86, R72 ;  /* 0x000000565048723c */ /* 0x000ff00000001848 */
[C---:B--2---:R-:W-:Y:S08]  /*e940*/  HMMA.16816.F32 R20, R16.reuse, R8, R20 ;  /* 0x000000081014723c */ /* 0x044ff00000001814 */
[----:B------:R-:W-:Y:S01]  /*e950*/  HMMA.16816.F32 R36, R16, R10, R36 ;  /* 0x0000000a1024723c */ /* 0x000fe20000001824 */
[----:B------:R-:W2:Y:S07]  /*e960*/  LDSM.16.M88.4 R8, [R154+0x7000] ;  /* 0x007000009a08783b */ /* 0x000eae0000000200 */
[----:B------:R-:W-:Y:S01]  /*e970*/  HMMA.16816.F32 R84, R80, R76, R68 ;  /* 0x0000004c5054723c */ /* 0x000fe20000001844 */
[----:B------:R-:W3:Y:S04]  /*e980*/  LDSM.16.M88.4 R68, [R153+0x6800] ;  /* 0x006800009944783b */ /* 0x000ee80000000200 */
[-C--:B------:R-:W-:Y:S01]  /*e990*/  FMUL.FTZ R15, R20, R7.reuse ;  /* 0x00000007140f7220 */ /* 0x080fe20000410000 */
[-C--:B------:R-:W-:Y:S01]  /*e9a0*/  FMUL.FTZ R61, R21, R7.reuse ;  /* 0x00000007153d7220 */ /* 0x080fe20000410000 */
[-C--:B------:R-:W-:Y:S01]  /*e9b0*/  FMUL.FTZ R63, R22, R7.reuse ;  /* 0x00000007163f7220 */ /* 0x080fe20000410000 */
[-C--:B------:R-:W-:Y:S01]  /*e9c0*/  FMUL.FTZ R77, R23, R7.reuse ;  /* 0x00000007174d7220 */ /* 0x080fe20000410000 */
[----:B------:R-:W-:Y:S01]  /*e9d0*/  HMMA.16816.F32 R88, R44, R40, R32 ;  /* 0x000000282c58723c */ /* 0x000fe20000001820 */
[----:B------:R-:W4:Y:S01]  /*e9e0*/  LDSM.16.M88.4 R20, [R153+0x7000] ;  /* 0x007000009914783b */ /* 0x000f220000000200 */
[----:B------:R-:W1:Y:S03]  /*e9f0*/  MUFU.TANH R15, R15 ;  /* 0x0000000f000f7308 */ /* 0x000e660000002400 */
[-C--:B------:R-:W-:Y:S01]  /*ea00*/  FMUL.FTZ R39, R39, R7.reuse ;  /* 0x0000000727277220 */ /* 0x080fe20000410000 */
[----:B------:R-:W-:Y:S02]  /*ea10*/  LDSM.16.M88.4 R32, [R152+0x6800] ;  /* 0x006800009820783b */ /* 0x000fe40000000200 */
[----:B------:R-:W-:Y:S02]  /*ea20*/  HMMA.16816.F32 R64, R80, R78, R64 ;  /* 0x0000004e5040723c */ /* 0x000fe40000001840 */
[----:B------:R-:W2:Y:S06]  /*ea30*/  MUFU.TANH R61, R61 ;  /* 0x0000003d003d7308 */ /* 0x000eac0000002400 */
[----:B------:R-:W-:Y:S01]  /*ea40*/  HMMA.16816.F32 R72, R44, R42, R72 ;  /* 0x0000002a2c48723c */ /* 0x000fe20000001848 */
[----:B------:R-:W5:Y:S01]  /*ea50*/  LDSM.16.M88.4 R40, [R154+0x7800] ;  /* 0x007800009a28783b */ /* 0x000f620000000200 */
[----:B------:R-:W3:Y:S06]  /*ea60*/  MUFU.TANH R63, R63 ;  /* 0x0000003f003f7308 */ /* 0x000eec0000002400 */
[----:B-1----:R-:W-:Y:S02]  /*ea70*/  HMMA.16816.F32 R48, R80, R26, R48 ;  /* 0x0000001a5030723c */ /* 0x002fe40000001830 */
[----:B------:R-:W1:Y:S06]  /*ea80*/  MUFU.TANH R77, R77 ;  /* 0x0000004d004d7308 */ /* 0x000e6c0000002400 */
[C---:B--2---:R-:W-:Y:S02]  /*ea90*/  HMMA.16816.F32 R84, R44.reuse, R8, R84 ;  /* 0x000000082c54723c */ /* 0x044fe40000001854 */
[----:B------:R-:W2:Y:S06]  /*eaa0*/  MUFU.TANH R39, R39 ;  /* 0x0000002700277308 */ /* 0x000eac0000002400 */
[----:B------:R-:W-:Y:S01]  /*eab0*/  HMMA.16816.F32 R64, R44, R10, R64 ;  /* 0x0000000a2c40723c */ /* 0x000fe20000001840 */
[----:B------:R-:W1:Y:S07]  /*eac0*/  LDSM.16.M88.4 R8, [R153+0x7800] ;  /* 0x007800009908783b */ /* 0x000e6e0000000200 */
[----:B------:R-:W-:Y:S05]  /*ead0*/  HMMA.16816.F32 R52, R80, R24, R52 ;  /* 0x000000185034723c */ /* 0x000fea0000001834 */
[----:B------:R-:W-:-:S06]  /*eae0*/  FMUL.FTZ R25, R36, R7 ;  /* 0x0000000724197220 */ /* 0x000fcc0000410000 */
[----:B------:R-:W1:Y:S01]  /*eaf0*/  MUFU.TANH R25, R25 ;  /* 0x0000001900197308 */ /* 0x000e620000002400 */
[C---:B---3--:R-:W-:Y:S08]  /*eb00*/  HMMA.16816.F32 R88, R28.reuse, R68, R88 ;  /* 0x000000441c58723c */ /* 0x048ff00000001858 */
[C---:B------:R-:W-:Y:S01]  /*eb10*/  HMMA.16816.F32 R72, R28.reuse, R70, R72 ;  /* 0x000000461c48723c */ /* 0x040fe20000001848 */
[----:B------:R-:W3:Y:S07]  /*eb20*/  LDSM.16.M88.4 R68, [R152+0x7000] ;  /* 0x007000009844783b */ /* 0x000eee0000000200 */
[C---:B----4-:R-:W-:Y:S08]  /*eb30*/  HMMA.16816.F32 R84, R28.reuse, R20, R84 ;  /* 0x000000141c54723c */ /* 0x050ff00000001854 */
[----:B------:R-:W-:Y:S01]  /*eb40*/  HMMA.16816.F32 R64, R28, R22, R64 ;  /* 0x000000161c40723c */ /* 0x000fe20000001840 */
[----:B------:R-:W4:Y:S01]  /*eb50*/  LDSM.16.M88.4 R20, [R152+0x7800] ;  /* 0x007800009814783b */ /* 0x000f220000000200 */
[----:B------:R-:W-:-:S06]  /*eb60*/  DEPBAR.LE SB0, 0x0 ;  /* 0x000080000000791a */ /* 0x000fcc0000000000 */
[C---:B-----5:R-:W-:Y:S08]  /*eb70*/  HMMA.16816.F32 R48, R44.reuse, R42, R48 ;  /* 0x0000002a2c30723c */ /* 0x060ff00000001830 */
[----:B------:R-:W-:Y:S08]  /*eb80*/  HMMA.16816.F32 R52, R44, R40, R52 ;  /* 0x000000282c34723c */ /* 0x000ff00000001834 */
[----:B------:R-:W-:Y:S05]  /*eb90*/  HMMA.16816.F32 R88, R16, R32, R88 ;  /* 0x000000201058723c */ /* 0x000fea0000001858 */
[-C--:B------:R-:W-:Y:S01]  /*eba0*/  FMUL.FTZ R33, R37, R7.reuse ;  /* 0x0000000725217220 */ /* 0x080fe20000410000 */
[----:B------:R-:W-:-:S05]  /*ebb0*/  FMUL.FTZ R37, R38, R7 ;  /* 0x0000000726257220 */ /* 0x000fca0000410000 */
[----:B------:R-:W2:Y:S01]  /*ebc0*/  MUFU.TANH R33, R33 ;  /* 0x0000002100217308 */ /* 0x000ea20000002400 */
[C---:B-1----:R-:W-:Y:S07]  /*ebd0*/  HMMA.16816.F32 R48, R28.reuse, R10, R48 ;  /* 0x0000000a1c30723c */ /* 0x042fee0000001830 */
[----:B------:R-:W1:Y:S01]  /*ebe0*/  MUFU.TANH R37, R37 ;  /* 0x0000002500257308 */ /* 0x000e620000002400 */
[----:B------:R-:W-:Y:S03]  /*ebf0*/  HMMA.16816.F32 R52, R28, R8, R52 ;  /* 0x000000081c34723c */ /* 0x000fe60000001834 */
[-C--:B------:R-:W-:Y:S01]  /*ec00*/  FMUL.FTZ R79, R88, R7.reuse ;  /* 0x00000007584f7220 */ /* 0x080fe20000410000 */
[----:B------:R-:W-:-:S04]  /*ec10*/  FMUL.FTZ R41, R91, R7 ;  /* 0x000000075b297220 */ /* 0x000fc80000410000 */
[C---:B------:R-:W-:Y:S05]  /*ec20*/  HMMA.16816.F32 R72, R16.reuse, R34, R72 ;  /* 0x000000221048723c */ /* 0x040fea0000001848 */
[-C--:B------:R-:W-:Y:S01]  /*ec30*/  FMUL.FTZ R35, R89, R7.reuse ;  /* 0x0000000759237220 */ /* 0x080fe20000410000 */
[-C--:B------:R-:W-:Y:S01]  /*ec40*/  FMUL.FTZ R89, R90, R7.reuse ;  /* 0x000000075a597220 */ /* 0x080fe20000410000 */
[----:B------:R-:W1:Y:S01]  /*ec50*/  MUFU.TANH R79, R79 ;  /* 0x0000004f004f7308 */ /* 0x000e620000002400 */
[C---:B---3--:R-:W-:Y:S07]  /*ec60*/  HMMA.16816.F32 R64, R16.reuse, R70, R64 ;  /* 0x000000461040723c */ /* 0x048fee0000001840 */
[----:B------:R-:W3:Y:S01]  /*ec70*/  MUFU.TANH R35, R35 ;  /* 0x0000002300237308 */ /* 0x000ee20000002400 */
[----:B----4-:R-:W-:Y:S03]  /*ec80*/  HMMA.16816.F32 R48, R16, R22, R48 ;  /* 0x000000161030723c */ /* 0x010fe60000001830 */
[-C--:B------:R-:W-:Y:S01]  /*ec90*/  FMUL.FTZ R27, R74, R7.reuse ;  /* 0x000000074a1b7220 */ /* 0x080fe20000410000 */
[-C--:B------:R-:W-:Y:S01]  /*eca0*/  FMUL.FTZ R9, R75, R7.reuse ;  /* 0x000000074b097220 */ /* 0x080fe20000410000 */
[----:B------:R-:W-:-:S02]  /*ecb0*/  FMUL.FTZ R72, R72, R7 ;  /* 0x0000000748487220 */ /* 0x000fc40000410000 */
[----:B------:R-:W4:Y:S01]  /*ecc0*/  MUFU.TANH R89, R89 ;  /* 0x0000005900597308 */ /* 0x000f220000002400 */
[C---:B------:R-:W-:Y:S03]  /*ecd0*/  HMMA.16816.F32 R84, R16.reuse, R68, R84 ;  /* 0x000000441054723c */ /* 0x040fe60000001854 */
[-C--:B------:R-:W-:Y:S01]  /*ece0*/  FMUL.FTZ R69, R73, R7.reuse ;  /* 0x0000000749457220 */ /* 0x080fe20000410000 */
        /* <DEDUP_REMOVED lines=10> */
[----:B------:R1:W1:Y:S03]  /*ed90*/  MUFU.TANH R91, R72 ;  /* 0x00000048005b7308 */ /* 0x0002660000002400 */
[-C--:B------:R-:W-:Y:S01]  /*eda0*/  FMUL.FTZ R71, R84, R7.reuse ;  /* 0x0000000754477220 */ /* 0x080fe20000410000 */
[-C--:B------:R-:W-:Y:S01]  /*edb0*/  FMUL.FTZ R73, R86, R7.reuse ;  /* 0x0000000756497220 */ /* 0x080fe20000410000 */
[-C--:B------:R-:W-:Y:S01]  /*edc0*/  FMUL.FTZ R45, R87, R7.reuse ;  /* 0x00000007572d7220 */ /* 0x080fe20000410000 */
[----:B------:R-:W-:-:S02]  /*edd0*/  FMUL.FTZ R85, R85, R7 ;  /* 0x0000000755557220 */ /* 0x000fc40000410000 */
[----:B------:R-:W1:Y:S04]  /*ede0*/  MUFU.TANH R69, R69 ;  /* 0x0000004500457308 */ /* 0x000e680000002400 */
[-C--:B------:R-:W-:Y:S01]  /*edf0*/  FMUL.FTZ R53, R53, R7.reuse ;  /* 0x0000000735357220 */ /* 0x080fe20000410000 */
[-C--:B------:R-:W-:Y:S01]  /*ee00*/  FMUL.FTZ R23, R55, R7.reuse ;  /* 0x0000000737177220 */ /* 0x080fe20000410000 */
[-C--:B------:R-:W-:Y:S01]  /*ee10*/  FMUL.FTZ R52, R52, R7.reuse ;  /* 0x0000000734347220 */ /* 0x080fe20000410000 */
[----:B------:R-:W-:Y:S01]  /*ee20*/  FMUL.FTZ R54, R54, R7 ;  /* 0x0000000736367220 */ /* 0x000fe20000410000 */
        /* <DEDUP_REMOVED lines=33> */
.L_x_12891:
        /* <DEDUP_REMOVED lines=60> */
.L_x_12892:
[----:B------:R-:W-:Y:S05]  /*f400*/  BSYNC.RECONVERGENT B0 ;  /* 0x0000000000007941 */ /* 0x000fea0003800200 */
.L_x_12890:
        /* <DEDUP_REMOVED lines=53> */
.L_x_12889:
[----:B------:R-:W-:Y:S05]  /*f760*/  BSYNC.RECONVERGENT B1 ;  /* 0x0000000000017941 */ /* 0x000fea0003800200 */
.L_x_12888:
[----:B------:R-:W2:Y:S01]  /*f770*/  LD.E R115, desc[UR4][R102.64+0xdc] ;  /* 0x0000dc0466737980 */ /* 0x000ea2000c101900 */
[----:B------:R-:W-:Y:S01]  /*f780*/  SHF.R.U32.HI R3, RZ, 0x2, R175 ;  /* 0x00000002ff037819 */ /* 0x000fe200000116af */
[----:B---3--:R-:W-:-:S03]  /*f790*/  IMAD.SHL.U32 R6, R175, 0x2, RZ ;  /* 0x00000002af067824 */ /* 0x008fc600078e00ff */
[----:B------:R-:W-:Y:S02]  /*f7a0*/  LOP3.LUT R3, R3, 0x7, RZ, 0xc0, !PT ;  /* 0x0000000703037812 */ /* 0x000fe400078ec0ff */
[----:B------:R-:W-:Y:S02]  /*f7b0*/  LOP3.LUT R6, R6, 0x6, RZ, 0xc0, !PT ;  /* 0x0000000606067812 */ /* 0x000fe400078ec0ff */
[----:B------:R-:W-:-:S03]  /*f7c0*/  LOP3.LUT R5, R3, 0x1f0, R58, 0xf8, !PT ;  /* 0x000001f003057812 */ /* 0x000fc600078ef83a */
[----:B------:R-:W-:Y:S01]  /*f7d0*/  IMAD R17, R177, 0x40, R6 ;  /* 0x00000040b1117824 */ /* 0x000fe200078e0206 */
[----:B------:R-:W-:-:S03]  /*f7e0*/  IADD3 R5, PT, PT, -R181, R5, R176 ;  /* 0x00000005b5057210 */ /* 0x000fc60007ffe1b0 */
[----:B------:R-:W-:Y:S02]  /*f7f0*/  VIADD R13, R17, 0x1 ;  /* 0x00000001110d7836 */ /* 0x000fe40000000000 */
[----:B------:R-:W-:-:S04]  /*f800*/  IMAD.IADD R10, R5, 0x1, R106 ;  /* 0x00000001050a7824 */ /* 0x000fc800078e026a */
[----:B------:R-:W-:Y:S02]  /*f810*/  IMAD.IADD R6, R10, 0x1, -R13 ;  /* 0x000000010a067824 */ /* 0x000fe400078e0a0d */
[----:B------:R-:W-:-:S03]  /*f820*/  VIADD R51, R17, 0x11 ;  /* 0x0000001111337836 */ /* 0x000fc60000000000 */
[----:B------:R-:W-:Y:S01]  /*f830*/  IABS R6, R6 ;  /* 0x0000000600067213 */ /* 0x000fe20000000000 */
[----:B------:R-:W-:-:S03]  /*f840*/  VIADD R5, R17, 0x8 ;  /* 0x0000000811057836 */ /* 0x000fc60000000000 */
[----:B------:R-:W-:Y:S01]  /*f850*/  I2FP.F32.S32 R6, R6 ;  /* 0x0000000600067245 */ /* 0x000fe20000201400 */
[C---:B------:R-:W-:Y:S02]  /*f860*/  VIADD R21, R17.reuse, 0x18 ;  /* 0x0000001811157836 */ /* 0x040fe40000000000 */
[C---:B------:R-:W-:Y:S02]  /*f870*/  VIADD R19, R17.reuse, 0x19 ;  /* 0x0000001911137836 */ /* 0x040fe40000000000 */
[----:B------:R-:W-:Y:S02]  /*f880*/  IMAD.IADD R18, R10, 0x1, -R51 ;  /* 0x000000010a127824 */ /* 0x000fe400078e0a33 */
[----:B------:R-:W-:Y:S01]  /*f890*/  FFMA.FTZ R61, -R0, R6, R61 ;  /* 0x00000006003d7223 */ /* 0x000fe2000001013d */
[C---:B------:R-:W-:Y:S02]  /*f8a0*/  IMAD.IADD R8, R10.reuse, 0x1, -R5 ;  /* 0x000000010a087824 */ /* 0x040fe400078e0a05 */
[----:B------:R-:W-:Y:S01]  /*f8b0*/  VIADD R59, R17, 0x10 ;  /* 0x00000010113b7836 */ /* 0x000fe20000000000 */
[----:B------:R-:W-:Y:S01]  /*f8c0*/  IABS R18, R18 ;  /* 0x0000001200127213 */ /* 0x000fe20000000000 */
[----:B------:R-:W-:-:S02]  /*f8d0*/  IMAD.IADD R12, R10, 0x1, -R21 ;  /* 0x000000010a0c7824 */ /* 0x000fc400078e0a15 */
[C---:B------:R-:W-:Y:S01]  /*f8e0*/  IMAD.IADD R6, R10.reuse, 0x1, -R19 ;  /* 0x000000010a067824 */ /* 0x040fe200078e0a13 */
[----:B------:R-:W-:Y:S01]  /*f8f0*/  IABS R8, R8 ;  /* 0x0000000800087213 */ /* 0x000fe20000000000 */
[----:B------:R-:W-:Y:S01]  /*f900*/  IMAD.IADD R20, R10, 0x1, -R59 ;  /* 0x000000010a147824 */ /* 0x000fe200078e0a3b */
[----:B------:R-:W-:Y:S02]  /*f910*/  IABS R12, R12 ;  /* 0x0000000c000c7213 */ /* 0x000fe40000000000 */
[----:B------:R-:W-:Y:S02]  /*f920*/  IABS R6, R6 ;  /* 0x0000000600067213 */ /* 0x000fe40000000000 */
[----:B------:R-:W-:Y:S02]  /*f930*/  I2FP.F32.S32 R18, R18 ;  /* 0x0000001200127245 */ /* 0x000fe40000201400 */
[----:B------:R-:W-:Y:S02]  /*f940*/  I2FP.F32.S32 R8, R8 ;  /* 0x0000000800087245 */ /* 0x000fe40000201400 */
[----:B------:R-:W-:Y:S01]  /*f950*/  ISETP.GE.AND P6, PT, R5, R106, PT ;  /* 0x0000006a0500720c */ /* 0x000fe20003fc6270 */
[----:B------:R-:W-:Y:S01]  /*f960*/  FFMA.FTZ R5, -R0, R18, R35 ;  /* 0x0000001200057223 */ /* 0x000fe20000010123 */
[----:B------:R-:W-:-:S02]  /*f970*/  IABS R20, R20 ;  /* 0x0000001400147213 */ /* 0x000fc40000000000 */
[----:B------:R-:W-:Y:S02]  /*f980*/  I2FP.F32.S32 R12, R12 ;  /* 0x0000000c000c7245 */ /* 0x000fe40000201400 */
[----:B------:R-:W-:Y:S01]  /*f990*/  I2FP.F32.S32 R6, R6 ;  /* 0x0000000600067245 */ /* 0x000fe20000201400 */
[C---:B------:R-:W-:Y:S02]  /*f9a0*/  VIADD R35, R17.reuse, 0x20 ;  /* 0x0000002011237836 */ /* 0x040fe40000000000 */
[C---:B------:R-:W-:Y:S01]  /*f9b0*/  FFMA.FTZ R8, -R0.reuse, R8, R25 ;  /* 0x0000000800087223 */ /* 0x040fe20000010119 */
[----:B------:R-:W-:Y:S01]  /*f9c0*/  I2FP.F32.S32 R20, R20 ;  /* 0x0000001400147245 */ /* 0x000fe20000201400 */
[----:B-1----:R-:W-:Y:S02]  /*f9d0*/  VIADD R85, R17, 0x9 ;  /* 0x0000000911557836 */ /* 0x002fe40000000000 */
[C---:B------:R-:W-:Y:S01]  /*f9e0*/  FFMA.FTZ R25, -R0.reuse, R12, R91 ;  /* 0x0000000c00197223 */ /* 0x040fe2000001015b */
[----:B------:R-:W-:Y:S01]  /*f9f0*/  FFMA.FTZ R11, -R0, R6, R69 ;  /* 0x00000006000b7223 */ /* 0x000fe20000010145 */
[----:B------:R-:W-:-:S02]  /*fa00*/  IMAD.IADD R6, R10, 0x1, -R35 ;  /* 0x000000010a067824 */ /* 0x000fc400078e0a23 */
[----:B------:R-:W-:Y:S02]  /*fa10*/  VIADD R12, R10, 0x8 ;  /* 0x000000080a0c7836 */ /* 0x000fe40000000000 */
[----:B------:R-:W-:Y:S01]  /*fa20*/  FFMA.FTZ R7, -R0, R20, R79 ;  /* 0x0000001400077223 */ /* 0x000fe2000001014f */
[C---:B------:R-:W-:Y:S01]  /*fa30*/  IMAD.IADD R18, R10.reuse, 0x1, -R17 ;  /* 0x000000010a127824 */ /* 0x040fe200078e0a11 */
[-C--:B------:R-:W-:Y:S01]  /*fa40*/  ISETP.GE.AND P5, PT, R85, R106.reuse, PT ;  /* 0x0000006a5500720c */ /* 0x080fe20003fa6270 */
[----:B------:R-:W-:Y:S01]  /*fa50*/  IMAD.IADD R16, R10, 0x1, -R85 ;  /* 0x000000010a107824 */ /* 0x000fe200078e0a55 */
[----:B------:R-:W-:Y:S01]  /*fa60*/  ISETP.GE.AND P0, PT, R13, R106, PT ;  /* 0x0000006a0d00720c */ /* 0x000fe20003f06270 */
[C---:B------:R-:W-:Y:S01]  /*fa70*/  IMAD.IADD R20, R12.reuse, 0x1, -R17 ;  /* 0x000000010c147824 */ /* 0x040fe200078e0a11 */
[----:B------:R-:W-:Y:S01]  /*fa80*/  IABS R6, R6 ;  /* 0x0000000600067213 */ /* 0x000fe20000000000 */
[C---:B------:R-:W-:Y:S01]  /*fa90*/  IMAD.IADD R85, R12.reuse, 0x1, -R85 ;  /* 0x000000010c557824 */ /* 0x040fe200078e0a55 */
[----:B------:R-:W-:Y:S01]  /*faa0*/  IABS R18, R18 ;  /* 0x0000001200127213 */ /* 0x000fe20000000000 */
[----:B------:R-:W-:Y:S01]  /*fab0*/  IMAD.IADD R13, R12, 0x1, -R13 ;  /* 0x000000010c0d7824 */ /* 0x000fe200078e0a0d */
[----:B------:R-:W-:-:S02]  /*fac0*/  IABS R20, R20 ;  /* 0x0000001400147213 */ /* 0x000fc40000000000 */
[----:B------:R-:W-:Y:S02]  /*fad0*/  I2FP.F32.S32 R6, R6 ;  /* 0x0000000600067245 */ /* 0x000fe40000201400 */
[----:B------:R-:W-:Y:S02]  /*fae0*/  IABS R85, R85 ;  /* 0x0000005500557213 */ /* 0x000fe40000000000 */
[----:B------:R-:W-:Y:S02]  /*faf0*/  IABS R13, R13 ;  /* 0x0000000d000d7213 */ /* 0x000fe40000000000 */
[----:B------:R-:W-:Y:S01]  /*fb00*/  I2FP.F32.S32 R18, R18 ;  /* 0x0000001200127245 */ /* 0x000fe20000201400 */
[----:B------:R-:W-:Y:S01]  /*fb10*/  FFMA.FTZ R71, -R0, R6, R71 ;  /* 0x0000000600477223 */ /* 0x000fe20000010147 */
[----:B------:R-:W-:Y:S02]  /*fb20*/  IABS R16, R16 ;  /* 0x0000001000107213 */ /* 0x000fe40000000000 */
[----:B------:R-:W-:-:S02]  /*fb30*/  I2FP.F32.S32 R20, R20 ;  /* 0x0000001400147245 */ /* 0x000fc40000201400 */
[----:B------:R-:W-:Y:S02]  /*fb40*/  I2FP.F32.S32 R22, R85 ;  /* 0x0000005500167245 */ /* 0x000fe40000201400 */
[----:B------:R-:W-:Y:S01]  /*fb50*/  I2FP.F32.S32 R6, R13 ;  /* 0x0000000d00067245 */ /* 0x000fe20000201400 */
[C---:B------:R-:W-:Y:S01]  /*fb60*/  FFMA.FTZ R13, -R0.reuse, R18, R15 ;  /* 0x00000012000d7223 */ /* 0x040fe2000001010f */
[----:B------:R-:W-:Y:S01]  /*fb70*/  I2FP.F32.S32 R16, R16 ;  /* 0x0000001000107245 */ /* 0x000fe20000201400 */
[C---:B------:R-:W-:Y:S01]  /*fb80*/  FFMA.FTZ R15, -R0.reuse, R18, R37 ;  /* 0x00000012000f7223 */ /* 0x040fe20000010125 */
[----:B------:R-:W-:Y:S01]  /*fb90*/  FFMA.FTZ R63, -R0, R20, R63 ;  /* 0x00000014003f7223 */ /* 0x000fe2000001013f */
[----:B------:R-:W-:Y:S02]  /*fba0*/  IMAD.IADD R18, R12, 0x1, -R19 ;  /* 0x000000010c127824 */ /* 0x000fe400078e0a13 */
[----:B------:R-:W-:Y:S01]  /*fbb0*/  FFMA.FTZ R20, -R0, R22, R39 ;  /* 0x0000001600147223 */ /* 0x000fe20000010127 */
[-C--:B------:R-:W-:Y:S01]  /*fbc0*/  ISETP.GE.AND P1, PT, R17, R106.reuse, PT ;  /* 0x0000006a1100720c */ /* 0x080fe20003f26270 */
[----:B------:R-:W-:Y:S01]  /*fbd0*/  IMAD.IADD R26, R12, 0x1, -R51 ;  /* 0x000000010c1a7824 */ /* 0x000fe200078e0a33 */
[----:B------:R-:W-:Y:S01]  /*fbe0*/  ISETP.GE.AND P4, PT, R59, R106, PT ;  /* 0x0000006a3b00720c */ /* 0x000fe20003f86270 */
[----:B------:R-:W-:Y:S01]  /*fbf0*/  FFMA.FTZ R77, -R0, R6, R77 ;  /* 0x00000006004d7223 */ /* 0x000fe2000001014d */
[----:B------:R-:W-:-:S02]  /*fc00*/  IMAD.IADD R59, R12, 0x1, -R59 ;  /* 0x000000010c3b7824 */ /* 0x000fc400078e0a3b */
[----:B------:R-:W-:Y:S02]  /*fc10*/  IMAD.IADD R22, R12, 0x1, -R35 ;  /* 0x000000010c167824 */ /* 0x000fe400078e0a23 */
[----:B------:R-:W-:Y:S01]  /*fc20*/  FFMA.FTZ R16, -R0, R16, R33 ;  /* 0x0000001000107223 */ /* 0x000fe20000010121 */
[----:B------:R-:W-:Y:S01]  /*fc30*/  IMAD.IADD R24, R12, 0x1, -R21 ;  /* 0x000000010c187824 */ /* 0x000fe200078e0a15 */
[----:B------:R-:W-:Y:S01]  /*fc40*/  FSEL R37, R13, -INF , !P1 ;  /* 0xff8000000d257808 */ /* 0x000fe20004800000 */
[----:B------:R-:W-:Y:S01]  /*fc50*/  VIADD R39, R17, 0x38 ;  /* 0x0000003811277836 */ /* 0x000fe20000000000 */
[----:B------:R-:W-:Y:S02]  /*fc60*/  FSEL R6, R63, -INF , !P1 ;  /* 0xff8000003f067808 */ /* 0x000fe40004800000 */
[----:B------:R-:W-:Y:S02]  /*fc70*/  IABS R18, R18 ;  /* 0x0000001200127213 */ /* 0x000fe40000000000 */
[----:B------:R-:W-:-:S02]  /*fc80*/  ISETP.GE.AND P1, PT, R19, R106, PT ;  /* 0x0000006a1300720c */ /* 0x000fc40003f26270 */
[----:B------:R-:W-:Y:S02]  /*fc90*/  IABS R26, R26 ;  /* 0x0000001a001a7213 */ /* 0x000fe40000000000 */
[----:B------:R-:W-:Y:S02]  /*fca0*/  FSEL R33, R61, -INF , !P0 ;  /* 0xff8000003d217808 */ /* 0x000fe40004000000 */
[----:B------:R-:W-:Y:S02]  /*fcb0*/  FSEL R13, R77, -INF , !P0 ;  /* 0xff8000004d0d7808 */ /* 0x000fe40004000000 */
[----:B------:R-:W-:Y:S02]  /*fcc0*/  IABS R19, R59 ;  /* 0x0000003b00137213 */ /* 0x000fe40000000000 */
[----:B------:R-:W-:Y:S02]  /*fcd0*/  IABS R22, R22 ;  /* 0x0000001600167213 */ /* 0x000fe40000000000 */
[----:B------:R-:W-:-:S02]  /*fce0*/  ISETP.GE.AND P0, PT, R35, R106, PT ;  /* 0x0000006a2300720c */ /* 0x000fc40003f06270 */
[----:B------:R-:W-:Y:S02]  /*fcf0*/  IABS R24, R24 ;  /* 0x0000001800187213 */ /* 0x000fe40000000000 */
[----:B------:R-:W-:Y:S02]  /*fd00*/  I2FP.F32.S32 R18, R18 ;  /* 0x0000001200127245 */ /* 0x000fe40000201400 */
[----:B------:R-:W-:Y:S01]  /*fd10*/  FSEL R35, R16, -INF , !P5 ;  /* 0xff80000010237808 */ /* 0x000fe20006800000 */
[----:B------:R-:W-:Y:S01]  /*fd20*/  IMAD.IADD R16, R10, 0x1, -R39 ;  /* 0x000000010a107824 */ /* 0x000fe200078e0a27 */
[----:B------:R-:W-:Y:S02]  /*fd30*/  I2FP.F32.S32 R26, R26 ;  /* 0x0000001a001a7245 */ /* 0x000fe40000201400 */
[----:B------:R-:W-:Y:S02]  /*fd40*/  I2FP.F32.S32 R19, R19 ;  /* 0x0000001300137245 */ /* 0x000fe40000201400 */
[----:B------:R-:W-:Y:S01]  /*fd50*/  I2FP.F32.S32 R22, R22 ;  /* 0x0000001600167245 */ /* 0x000fe20000201400 */
[C---:B------:R-:W-:Y:S01]  /*fd60*/  VIADD R61, R17.reuse, 0x28 ;  /* 0x00000028113d7836 */ /* 0x040fe20000000000 */
[----:B------:R-:W-:Y:S01]  /*fd70*/  I2FP.F32.S32 R24, R24 ;  /* 0x0000001800187245 */ /* 0x000fe20000201400 */
[----:B------:R-:W-:Y:S01]  /*fd80*/  VIADD R59, R17, 0x29 ;  /* 0x00000029113b7836 */ /* 0x000fe20000000000 */
[----:B------:R-:W-:Y:S01]  /*fd90*/  ISETP.GE.AND P2, PT, R21, R106, PT ;  /* 0x0000006a1500720c */ /* 0x000fe20003f46270 */
[----:B------:R-:W-:Y:S01]  /*fda0*/  FFMA.FTZ R18, -R0, R18, R9 ;  /* 0x0000001200127223 */ /* 0x000fe20000010109 */
[----:B------:R-:W-:-:S02]  /*fdb0*/  VIADD R63, R17, 0x21 ;  /* 0x00000021113f7836 */ /* 0x000fc40000000000 */
[C---:B------:R-:W-:Y:S01]  /*fdc0*/  FFMA.FTZ R21, -R0.reuse, R26, R41 ;  /* 0x0000001a00157223 */ /* 0x040fe20000010129 */
[----:B------:R-:W-:Y:S01]  /*fdd0*/  IABS R16, R16 ;  /* 0x0000001000107213 */ /* 0x000fe20000000000 */
[C---:B------:R-:W-:Y:S01]  /*fde0*/  FFMA.FTZ R89, -R0.reuse, R19, R89 ;  /* 0x0000001300597223 */ /* 0x040fe20000010159 */
[----:B------:R-:W-:Y:S01]  /*fdf0*/  ISETP.GE.AND P3, PT, R51, R106, PT ;  /* 0x0000006a3300720c */ /* 0x000fe20003f66270 */
[C---:B------:R-:W-:Y:S01]  /*fe00*/  FFMA.FTZ R73, -R0.reuse, R22, R73 ;  /* 0x0000001600497223 */ /* 0x040fe20000010149 */
[C---:B------:R-:W-:Y:S02]  /*fe10*/  VIADD R41, R17.reuse, 0x31 ;  /* 0x0000003111297836 */ /* 0x040fe40000000000 */
[----:B------:R-:W-:Y:S01]  /*fe20*/  FFMA.FTZ R19, -R0, R24, R27 ;  /* 0x0000001800137223 */ /* 0x000fe2000001011b */
[C---:B------:R-:W-:Y:S02]  /*fe30*/  VIADD R51, R17.reuse, 0x30 ;  /* 0x0000003011337836 */ /* 0x040fe40000000000 */
[----:B------:R-:W-:-:S02]  /*fe40*/  VIADD R69, R17, 0x39 ;  /* 0x0000003911457836 */ /* 0x000fc40000000000 */
[C---:B------:R-:W-:Y:S02]  /*fe50*/  IMAD.IADD R28, R10.reuse, 0x1, -R61 ;  /* 0x000000010a1c7824 */ /* 0x040fe400078e0a3d */
[C---:B------:R-:W-:Y:S01]  /*fe60*/  IMAD.IADD R22, R10.reuse, 0x1, -R59 ;  /* 0x000000010a167824 */ /* 0x040fe200078e0a3b */
[----:B------:R-:W-:Y:S01]  /*fe70*/  FSEL R27, R15, -INF , !P6 ;  /* 0xff8000000f1b7808 */ /* 0x000fe20007000000 */
[----:B------:R-:W-:Y:S01]  /*fe80*/  IMAD.IADD R24, R10, 0x1, -R63 ;  /* 0x000000010a187824 */ /* 0x000fe200078e0a3f */
[----:B------:R-:W-:Y:S01]  /*fe90*/  FSEL R17, R18, -INF , !P1 ;  /* 0xff80000012117808 */ /* 0x000fe20004800000 */
[C---:B------:R-:W-:Y:S01]  /*fea0*/  IMAD.IADD R18, R10.reuse, 0x1, -R41 ;  /* 0x000000010a127824 */ /* 0x040fe200078e0a29 */
[----:B------:R-:W-:Y:S01]  /*feb0*/  I2FP.F32.S32 R16, R16 ;  /* 0x0000001000107245 */ /* 0x000fe20000201400 */
[----:B------:R-:W-:Y:S01]  /*fec0*/  IMAD.IADD R26, R10, 0x1, -R69 ;  /* 0x000000010a1a7824 */ /* 0x000fe200078e0a45 */
[----:B------:R-:W-:Y:S01]  /*fed0*/  FSEL R15, R20, -INF , !P5 ;  /* 0xff800000140f7808 */ /* 0x000fe20006800000 */
[----:B------:R-:W-:Y:S01]  /*fee0*/  IMAD.IADD R20, R10, 0x1, -R51 ;  /* 0x000000010a147824 */ /* 0x000fe200078e0a33 */
[----:B------:R-:W-:-:S02]  /*fef0*/  FSEL R8, R8, -INF , !P6 ;  /* 0xff80000008087808 */ /* 0x000fc40007000000 */
[-C--:B------:R-:W-:Y:S01]  /*ff00*/  ISETP.GE.AND P6, PT, R63, R106.reuse, PT ;  /* 0x0000006a3f00720c */ /* 0x080fe20003fc6270 */
[C---:B------:R-:W-:Y:S01]  /*ff10*/  IMAD.IADD R63, R12.reuse, 0x1, -R63 ;  /* 0x000000010c3f7824 */ /* 0x040fe200078e0a3f */
[----:B------:R-:W-:Y:S01]  /*ff20*/  ISETP.GE.AND P5, PT, R61, R106, PT ;  /* 0x0000006a3d00720c */ /* 0x000fe20003fa6270 */
[----:B------:R-:W-:Y:S01]  /*ff30*/  IMAD.IADD R61, R12, 0x1, -R61 ;  /* 0x000000010c3d7824 */ /* 0x000fe200078e0a3d */
[----:B------:R-:W-:Y:S02]  /*ff40*/  IABS R10, R28 ;  /* 0x0000001c000a7213 */ /* 0x000fe40000000000 */
[----:B------:R-:W-:Y:S01]  /*ff50*/  IABS R22, R22 ;  /* 0x0000001600167213 */ /* 0x000fe20000000000 */
[----:B------:R-:W-:Y:S01]  /*ff60*/  FFMA.FTZ R16, -R0, R16, R55 ;  /* 0x0000001000107223 */ /* 0x000fe20000010137 */
[----:B------:R-:W-:Y:S02]  /*ff70*/  IABS R24, R24 ;  /* 0x0000001800187213 */ /* 0x000fe40000000000 */
[----:B------:R-:W-:-:S02]  /*ff80*/  FSEL R11, R11, -INF , !P1 ;  /* 0xff8000000b0b7808 */ /* 0x000fc40004800000 */
[----:B------:R-:W-:Y:S02]  /*ff90*/  FSEL R7, R7, -INF , !P4 ;  /* 0xff80000007077808 */ /* 0x000fe40006000000 */
[----:B------:R-:W-:Y:S02]  /*ffa0*/  FSEL R9, R89, -INF , !P4 ;  /* 0xff80000059097808 */ /* 0x000fe40006000000 */
[----:B------:R-:W-:Y:S02]  /*ffb0*/  FSEL R5, R5, -INF , !P3 ;  /* 0xff80000005057808 */ /* 0x000fe40005800000 */
[----:B------:R-:W-:Y:S02]  /*ffc0*/  FSEL R21, R21, -INF , !P3 ;  /* 0xff80000015157808 */ /* 0x000fe40005800000 */
[----:B------:R-:W-:Y:S02]  /*ffd0*/  ISETP.GE.AND P1, PT, R39, R106, PT ;  /* 0x0000006a2700720c */ /* 0x000fe40003f26270 */
[----:B------:R-:W-:-:S02]  /*ffe0*/  IABS R18, R18 ;  /* 0x0000001200127213 */ /* 0x000fc40000000000 */
[----:B------:R-:W-:Y:S02]  /*fff0*/  FMNMX3.FTZ R32, R37, R33, R8, !PT ;  /* 0x0000002125207276 */ /* 0x000fe40007810008 */
[-C--:B------:R-:W-:Y:S01]  /*10000*/  ISETP.GE.AND P4, PT, R59, R106.reuse, PT ;  /* 0x0000006a3b00720c */ /* 0x080fe20003f86270 */
[C---:B------:R-:W-:Y:S01]  /*10010*/  IMAD.IADD R59, R12.reuse, 0x1, -R59 ;  /* 0x000000010c3b7824 */ /* 0x040fe200078e0a3b */
[----:B------:R-:W-:Y:S01]  /*10020*/  ISETP.GE.AND P3, PT, R51, R106, PT ;  /* 0x0000006a3300720c */ /* 0x000fe20003f66270 */
[----:B------:R-:W-:Y:S01]  /*10030*/  IMAD.IADD R51, R12, 0x1, -R51 ;  /* 0x000000010c337824 */ /* 0x000fe200078e0a33 */
[----:B------:R-:W-:Y:S02]  /*10040*/  I2FP.F32.S32 R10, R10 ;  /* 0x0000000a000a7245 */ /* 0x000fe40000201400 */
[----:B------:R-:W-:Y:S02]  /*10050*/  I2FP.F32.S32 R22, R22 ;  /* 0x0000001600167245 */ /* 0x000fe40000201400 */
[----:B------:R-:W-:-:S02]  /*10060*/  I2FP.F32.S32 R24, R24 ;  /* 0x0000001800187245 */ /* 0x000fc40000201400 */
[----:B------:R-:W-:Y:S02]  /*10070*/  IABS R20, R20 ;  /* 0x0000001400147213 */ /* 0x000fe40000000000 */
[----:B------:R-:W-:Y:S02]  /*10080*/  IABS R63, R63 ;  /* 0x0000003f003f7213 */ /* 0x000fe40000000000 */
[----:B------:R-:W-:Y:S02]  /*10090*/  IABS R61, R61 ;  /* 0x0000003d003d7213 */ /* 0x000fe40000000000 */
[----:B------:R-:W-:Y:S02]  /*100a0*/  FSEL R25, R25, -INF , !P2 ;  /* 0xff80000019197808 */ /* 0x000fe40005000000 */
[----:B------:R-:W-:Y:S02]  /*100b0*/  FSEL R19, R19, -INF , !P2 ;  /* 0xff80000013137808 */ /* 0x000fe40005000000 */
[----:B------:R-:W-:-:S02]  /*100c0*/  I2FP.F32.S32 R18, R18 ;  /* 0x0000001200127245 */ /* 0x000fc40000201400 */
[----:B------:R-:W-:Y:S02]  /*100d0*/  FMNMX3.FTZ R32, R32, R35, R7, !PT ;  /* 0x0000002320207276 */ /* 0x000fe40007810007 */
[----:B------:R-:W-:Y:S01]  /*100e0*/  FSEL R127, R16, -INF , !P1 ;  /* 0xff800000107f7808 */ /* 0x000fe20004800000 */
[C---:B------:R-:W-:Y:S01]  /*100f0*/  IMAD.IADD R39, R12.reuse, 0x1, -R39 ;  /* 0x000000010c277824 */ /* 0x040fe200078e0a27 */
[----:B------:R-:W-:Y:S01]  /*10100*/  ISETP.GE.AND P2, PT, R41, R106, PT ;  /* 0x0000006a2900720c */ /* 0x000fe20003f46270 */
[----:B------:R-:W-:Y:S01]  /*10110*/  IMAD.IADD R41, R12, 0x1, -R41 ;  /* 0x000000010c297824 */ /* 0x000fe200078e0a29 */
[----:B------:R-:W-:Y:S01]  /*10120*/  FMNMX3.FTZ R16, R6, R13, R27, !PT ;  /* 0x0000000d06107276 */ /* 0x000fe2000781001b */
[C---:B------:R-:W-:Y:S01]  /*10130*/  FFMA.FTZ R10, -R0.reuse, R10, R47 ;  /* 0x0000000a000a7223 */ /* 0x040fe2000001012f */
[----:B------:R-:W-:Y:S01]  /*10140*/  I2FP.F32.S32 R20, R20 ;  /* 0x0000001400147245 */ /* 0x000fe20000201400 */
[C---:B------:R-:W-:Y:S01]  /*10150*/  FFMA.FTZ R22, -R0.reuse, R22, R29 ;  /* 0x0000001600167223 */ /* 0x040fe2000001011d */
[----:B------:R-:W-:Y:S01]  /*10160*/  FFMA.FTZ R24, -R0, R24, R43 ;  /* 0x0000001800187223 */ /* 0x000fe2000001012b */
[----:B------:R-:W-:-:S02]  /*10170*/  IABS R30, R59 ;  /* 0x0000003b001e7213 */ /* 0x000fc40000000000 */
[----:B------:R-:W-:Y:S02]  /*10180*/  IABS R28, R51 ;  /* 0x00000033001c7213 */ /* 0x000fe40000000000 */
[----:B------:R-:W-:Y:S02]  /*10190*/  I2FP.F32.S32 R29, R63 ;  /* 0x0000003f001d7245 */ /* 0x000fe40000201400 */
[----:B------:R-:W-:Y:S01]  /*101a0*/  I2FP.F32.S32 R34, R61 ;  /* 0x0000003d00227245 */ /* 0x000fe20000201400 */
[----:B------:R-:W-:Y:S01]  /*101b0*/  FFMA.FTZ R18, -R0, R18, R75 ;  /* 0x0000001200127223 */ /* 0x000fe2000001014b */
[----:B------:R-:W-:Y:S02]  /*101c0*/  FSEL R141, R71, -INF , !P0 ;  /* 0xff800000478d7808 */ /* 0x000fe40004000000 */
[----:B------:R-:W-:Y:S01]  /*101d0*/  FMNMX3.FTZ R32, R32, R5, R25, !PT ;  /* 0x0000000520207276 */ /* 0x000fe20007810019 */
[----:B------:R-:W-:Y:S01]  /*101e0*/  IMAD.IADD R12, R12, 0x1, -R69 ;  /* 0x000000010c0c7824 */ /* 0x000fe200078e0a45 */
[----:B------:R-:W-:Y:S01]  /*101f0*/  FMNMX3.FTZ R16, R16, R15, R9, !PT ;  /* 0x0000000f10107276 */ /* 0x000fe20007810009 */
[C---:B------:R-:W-:Y:S01]  /*10200*/  FFMA.FTZ R20, -R0.reuse, R20, R67 ;  /* 0x0000001400147223 */ /* 0x040fe20000010143 */
[----:B------:R-:W-:Y:S01]  /*10210*/  IABS R26, R26 ;  /* 0x0000001a001a7213 */ /* 0x000fe20000000000 */
[C---:B------:R-:W-:Y:S01]  /*10220*/  FFMA.FTZ R45, -R0.reuse, R29, R45 ;  /* 0x0000001d002d7223 */ /* 0x040fe2000001012d */
[----:B------:R-:W-:Y:S01]  /*10230*/  I2FP.F32.S32 R30, R30 ;  /* 0x0000001e001e7245 */ /* 0x000fe20000201400 */
[----:B------:R-:W-:Y:S01]  /*10240*/  FFMA.FTZ R31, -R0, R34, R31 ;  /* 0x00000022001f7223 */ /* 0x000fe2000001011f */
[----:B------:R-:W-:-:S02]  /*10250*/  I2FP.F32.S32 R28, R28 ;  /* 0x0000001c001c7245 */ /* 0x000fc40000201400 */
[----:B------:R-:W-:Y:S02]  /*10260*/  IABS R41, R41 ;  /* 0x0000002900297213 */ /* 0x000fe40000000000 */
[----:B------:R-:W-:Y:S02]  /*10270*/  FSEL R139, R10, -INF , !P5 ;  /* 0xff8000000a8b7808 */ /* 0x000fe40006800000 */
[----:B------:R-:W-:Y:S02]  /*10280*/  IABS R39, R39 ;  /* 0x0000002700277213 */ /* 0x000fe40000000000 */
[----:B------:R-:W-:Y:S02]  /*10290*/  FSEL R113, R24, -INF , !P6 ;  /* 0xff80000018717808 */ /* 0x000fe40007000000 */
[----:B------:R-:W-:Y:S02]  /*102a0*/  FMNMX3.FTZ R10, R32, R11, R141, !PT ;  /* 0x0000000b200a7276 */ /* 0x000fe4000781008d */
[----:B------:R-:W-:-:S02]  /*102b0*/  FSEL R121, R73, -INF , !P0 ;  /* 0xff80000049797808 */ /* 0x000fc40004000000 */
[----:B------:R-:W-:Y:S02]  /*102c0*/  FMNMX3.FTZ R16, R16, R21, R19, !PT ;  /* 0x0000001510107276 */ /* 0x000fe40007810013 */
[----:B------:R-:W-:Y:S02]  /*102d0*/  I2FP.F32.S32 R26, R26 ;  /* 0x0000001a001a7245 */ /* 0x000fe40000201400 */
[----:B------:R-:W-:Y:S01]  /*102e0*/  FSEL R131, R18, -INF , !P2 ;  /* 0xff80000012837808 */ /* 0x000fe20005000000 */
[C---:B------:R-:W-:Y:S01]  /*102f0*/  FFMA.FTZ R65, -R0.reuse, R30, R65 ;  /* 0x0000001e00417223 */ /* 0x040fe20000010141 */
[----:B------:R-:W-:Y:S01]  /*10300*/  I2FP.F32.S32 R119, R41 ;  /* 0x0000002900777245 */ /* 0x000fe20000201400 */
[----:B------:R-:W-:Y:S01]  /*10310*/  FFMA.FTZ R81, -R0, R28, R81 ;  /* 0x0000001c00517223 */ /* 0x000fe20000010151 */
[----:B------:R-:W-:Y:S02]  /*10320*/  IABS R12, R12 ;  /* 0x0000000c000c7213 */ /* 0x000fe40000000000 */
[----:B------:R-:W-:-:S02]  /*10330*/  I2FP.F32.S32 R18, R39 ;  /* 0x0000002700127245 */ /* 0x000fc40000201400 */
[----:B------:R-:W-:Y:S02]  /*10340*/  FSEL R117, R22, -INF , !P4 ;  /* 0xff80000016757808 */ /* 0x000fe40006000000 */
[----:B------:R-:W-:Y:S02]  /*10350*/  FSEL R133, R20, -INF , !P3 ;  /* 0xff80000014857808 */ /* 0x000fe40005800000 */
[----:B------:R-:W-:Y:S02]  /*10360*/  FMNMX3.FTZ R10, R10, R113, R139, !PT ;  /* 0x000000710a0a7276 */ /* 0x000fe4000781008b */
[----:B------:R-:W-:Y:S02]  /*10370*/  FSEL R137, R45, -INF , !P6 ;  /* 0xff8000002d897808 */ /* 0x000fe40007000000 */
[----:B------:R-:W-:Y:S02]  /*10380*/  FSEL R129, R31, -INF , !P5 ;  /* 0xff8000001f817808 */ /* 0x000fe40006800000 */
[----:B------:R-:W-:Y:S01]  /*10390*/  FMNMX3.FTZ R16, R16, R17, R121, !PT ;  /* 0x0000001110107276 */ /* 0x000fe20007810079 */
[C---:B------:R-:W-:Y:S01]  /*103a0*/  FFMA.FTZ R26, -R0.reuse, R26, R83 ;  /* 0x0000001a001a7223 */ /* 0x040fe20000010153 */
[----:B------:R-:W-:Y:S01]  /*103b0*/  I2FP.F32.S32 R12, R12 ;  /* 0x0000000c000c7245 */ /* 0x000fe20000201400 */
[C---:B------:R-:W-:Y:S01]  /*103c0*/  FFMA.FTZ R119, -R0.reuse, R119, R23 ;  /* 0x0000007700777223 */ /* 0x040fe20000010117 */
[----:B------:R-:W-:Y:S01]  /*103d0*/  ISETP.GE.AND P0, PT, R69, R106, PT ;  /* 0x0000006a4500720c */ /* 0x000fe20003f06270 */
[----:B------:R-:W-:Y:S01]  /*103e0*/  FFMA.FTZ R18, -R0, R18, R53 ;  /* 0x0000001200127223 */ /* 0x000fe20000010135 */
[----:B------:R-:W-:-:S02]  /*103f0*/  FMNMX3.FTZ R10, R10, R117, R133, !PT ;  /* 0x000000750a0a7276 */ /* 0x000fc40007810085 */
[----:B------:R-:W-:Y:S02]  /*10400*/  FSEL R135, R65, -INF , !P4 ;  /* 0xff80000041877808 */ /* 0x000fe40006000000 */
[----:B------:R-:W-:Y:S02]  /*10410*/  FSEL R123, R81, -INF , !P3 ;  /* 0xff800000517b7808 */ /* 0x000fe40005800000 */
[----:B------:R-:W-:Y:S01]  /*10420*/  FMNMX3.FTZ R16, R16, R137, R129, !PT ;  /* 0x0000008910107276 */ /* 0x000fe20007810081 */
[----:B------:R-:W-:Y:S01]  /*10430*/  FFMA.FTZ R12, -R0, R12, R49 ;  /* 0x0000000c000c7223 */ /* 0x000fe20000010131 */
[----:B------:R-:W-:Y:S02]  /*10440*/  FSEL R125, R26, -INF , !P0 ;  /* 0xff8000001a7d7808 */ /* 0x000fe40004000000 */
[----:B------:R-:W-:Y:S02]  /*10450*/  FMNMX3.FTZ R10, R10, R131, R127, !PT ;  /* 0x000000830a0a7276 */ /* 0x000fe4000781007f */
[----:B------:R-:W-:-:S02]  /*10460*/  FSEL R119, R119, -INF , !P2 ;  /* 0xff80000077777808 */ /* 0x000fc40005000000 */
        /* <DEDUP_REMOVED lines=13> */
[----:B------:R-:W-:-:S05]  /*10540*/  LEA R163, R163, UR6, 0x1 ;  /* 0x00000006a3a37c11 */ /* 0x000fca000f8e08ff */
[----:B------:R-:W4:Y:S01]  /*10550*/  LDSM.16.MT88.4 R92, [R163+0x8000] ;  /* 0x00800000a35c783b */ /* 0x000f220000004200 */
[----:B-1----:R-:W-:-:S03]  /*10560*/  FMNMX.FTZ R104, R23, R104, !PT ;  /* 0x0000006817687209 */ /* 0x002fc60007810000 */
[----:B------:R-:W-:Y:S01]  /*10570*/  LDSM.16.MT88.4 R40, [R163+0xa000] ;  /* 0x00a00000a328783b */ /* 0x000fe20000004200 */
[----:B------:R-:W-:Y:S01]  /*10580*/  FSETP.NEU.FTZ.AND P0, PT, R104, -INF , PT ;  /* 0xff8000006800780b */ /* 0x000fe20003f1d000 */
[----:B--2---:R-:W-:Y:S01]  /*10590*/  FMUL.FTZ R124, R115, R104 ;  /* 0x00000068737c7220 */ /* 0x004fe20000410000 */
[----:B---3--:R-:W-:-:S04]  /*105a0*/  FMNMX.FTZ R101, R10, R101, !PT ;  /* 0x000000650a657209 */ /* 0x008fc80007810000 */
        /* <DEDUP_REMOVED lines=24> */
[-C--:B------:R-:W-:Y:S01]  /*10730*/  FFMA.FTZ R24, R11, R115.reuse, -R124 ;  /* 0x000000730b187223 */ /* 0x080fe2000001087c */
[----:B------:R-:W-:-:S06]  /*10740*/  FFMA.FTZ R26, R9, R115, -R120 ;  /* 0x00000073091a7223 */ /* 0x000fcc0000010878 */
[----:B------:R-:W-:Y:S01]  /*10750*/  MUFU.EX2 R30, R30 ;  /* 0x0000001e001e7308 */ /* 0x000fe20000000800 */
[----:B------:R-:W5:Y:S01]  /*10760*/  LDSM.16.MT88.4 R8, [R163+0x8800] ;  /* 0x00880000a308783b */ /* 0x000f620000004200 */
[-C--:B------:R-:W-:Y:S01]  /*10770*/  FFMA.FTZ R25, R25, R115.reuse, -R124 ;  /* 0x0000007319197223 */ /* 0x080fe2000001087c */
[-CC-:B------:R-:W-:Y:S01]  /*10780*/  FFMA.FTZ R33, R21, R115.reuse, -R120.reuse ;  /* 0x0000007315217223 */ /* 0x180fe20000010878 */
[-CC-:B------:R-:W-:Y:S01]  /*10790*/  FFMA.FTZ R2, R19, R115.reuse, -R120.reuse ;  /* 0x0000007313027223 */ /* 0x180fe20000010878 */
[----:B------:R-:W-:Y:S01]  /*107a0*/  FFMA.FTZ R31, R17, R115, -R120 ;  /* 0x00000073111f7223 */ /* 0x000fe20000010878 */
[----:B------:R-:W5:Y:S02]  /*107b0*/  LDSM.16.MT88.4 R12, [R162+0x8800] ;  /* 0x00880000a20c783b */ /* 0x000f640000004200 */
[----:B------:R-:W4:Y:S02]  /*107c0*/  MUFU.EX2 R110, R110 ;  /* 0x0000006e006e7308 */ /* 0x000f240000000800 */
[----:B------:R-:W5:Y:S04]  /*107d0*/  LDSM.16.MT88.4 R16, [R160+0x8800] ;  /* 0x00880000a010783b */ /* 0x000f680000004200 */
[----:B------:R-:W-:Y:S02]  /*107e0*/  LDSM.16.MT88.4 R20, [R161+0x8800] ;  /* 0x00880000a114783b */ /* 0x000fe40000004200 */
[----:B------:R-:W1:Y:S08]  /*107f0*/  MUFU.EX2 R29, R29 ;  /* 0x0000001d001d7308 */ /* 0x000e700000000800 */
        /* <DEDUP_REMOVED lines=60> */
[----:B------:R-:W3:Y:S01]  /*10bc0*/  MUFU.EX2 R113, R113 ;  /* 0x0000007100717308 */ /* 0x000ee20000000800 */
[C---:B-1----:R-:W-:Y:S07]  /*10bd0*/  HMMA.16816.F32 R52, R4.reuse, R8, R52 ;  /* 0x000000080434723c */ /* 0x042fee0000001834 */
[----:B------:R-:W-:Y:S01]  /*10be0*/  MUFU.EX2 R112, R112 ;  /* 0x0000007000707308 */ /* 0x000fe20000000800 */
[C---:B------:R-:W-:Y:S07]  /*10bf0*/  HMMA.16816.F32 R56, R4.reuse, R10, R56 ;  /* 0x0000000a0438723c */ /* 0x040fee0000001838 */
[----:B------:R-:W1:Y:S01]  /*10c00*/  MUFU.EX2 R117, R117 ;  /* 0x0000007500757308 */ /* 0x000e620000000800 */
[----:B------:R-:W4:Y:S07]  /*10c10*/  LDSM.16.MT88.4 R8, [R162+0x9000] ;  /* 0x00900000a208783b */ /* 0x000f2e0000004200 */
[----:B------:R-:W-:Y:S08]  /*10c20*/  MUFU.EX2 R121, R121 ;  /* 0x0000007900797308 */ /* 0x000ff00000000800 */
[----:B------:R-:W5:Y:S08]  /*10c30*/  MUFU.EX2 R122, R122 ;  /* 0x0000007a007a7308 */ /* 0x000f700000000800 */
[----:B------:R-:W-:Y:S08]  /*10c40*/  MUFU.EX2 R129, R129 ;  /* 0x0000008100817308 */ /* 0x000ff00000000800 */
[----:B------:R-:W2:Y:S01]  /*10c50*/  MUFU.EX2 R126, R126 ;  /* 0x0000007e007e7308 */ /* 0x000ea20000000800 */
[C---:B------:R-:W-:Y:S08]  /*10c60*/  HMMA.16816.F32 R60, R4.reuse, R16, R60 ;  /* 0x00000010043c723c */ /* 0x040ff0000000183c */
[C---:B------:R-:W-:Y:S01]  /*10c70*/  HMMA.16816.F32 R64, R4.reuse, R18, R64 ;  /* 0x000000120440723c */ /* 0x040fe20000001840 */
[----:B------:R-:W4:Y:S07]  /*10c80*/  LDSM.16.MT88.4 R16, [R160+0x9000] ;  /* 0x00900000a010783b */ /* 0x000f2e0000004200 */
[C---:B------:R-:W-:Y:S08]  /*10c90*/  HMMA.16816.F32 R80, R4.reuse, R20, R80 ;  /* 0x000000140450723c */ /* 0x040ff00000001850 */
[----:B------:R-:W-:Y:S03]  /*10ca0*/  HMMA.16816.F32 R76, R4, R22, R76 ;  /* 0x00000016044c723c */ /* 0x000fe6000000184c */
[----:B---3--:R-:W-:Y:S01]  /*10cb0*/  F2FP.F16.F32.PACK_AB R4, R113, R114 ;  /* 0x000000727104723e */ /* 0x008fe200000000ff */
[----:B------:R-:W-:Y:S01]  /*10cc0*/  LDSM.16.MT88.4 R20, [R161+0x9000] ;  /* 0x00900000a114783b */ /* 0x000fe20000004200 */
[----:B-1----:R-:W-:-:S02]  /*10cd0*/  F2FP.F16.F32.PACK_AB R6, R117, R112 ;  /* 0x000000707506723e */ /* 0x002fc400000000ff */
[----:B-----5:R-:W-:Y:S02]  /*10ce0*/  F2FP.F16.F32.PACK_AB R5, R122, R121 ;  /* 0x000000797a05723e */ /* 0x020fe400000000ff */
[----:B--2---:R-:W-:-:S07]  /*10cf0*/  F2FP.F16.F32.PACK_AB R7, R126, R129 ;  /* 0x000000817e07723e */ /* 0x004fce00000000ff */
[C---:B------:R-:W-:Y:S08]  /*10d00*/  HMMA.16816.F32 R96, R4.reuse, R12, R96 ;  /* 0x0000000c0460723c */ /* 0x040ff00000001860 */
[C---:B------:R-:W-:Y:S01]  /*10d10*/  HMMA.16816.F32 R92, R4.reuse, R14, R92 ;  /* 0x0000000e045c723c */ /* 0x040fe2000000185c */
[----:B------:R-:W1:Y:S07]  /*10d20*/  LDSM.16.MT88.4 R12, [R163+0xb000] ;  /* 0x00b00000a30c783b */ /* 0x000e6e0000004200 */
[C---:B----4-:R-:W-:Y:S08]  /*10d30*/  HMMA.16816.F32 R88, R4.reuse, R8, R88 ;  /* 0x000000080458723c */ /* 0x050ff00000001858 */
        /* <DEDUP_REMOVED lines=30> */
[C---:B-1----:R-:W-:Y:S08]  /*10f20*/  HMMA.16816.F32 R60, R4.reuse, R12, R60 ;  /* 0x0000000c043c723c */ /* 0x042ff0000000183c */
[C---:B------:R-:W-:Y:S01]  /*10f30*/  HMMA.16816.F32 R64, R4.reuse, R14, R64 ;  /* 0x0000000e0440723c */ /* 0x040fe20000001840 */
[----:B------:R-:W1:Y:S07]  /*10f40*/  LDSM.16.MT88.4 R12, [R160+0x9800] ;  /* 0x00980000a00c783b */ /* 0x000e6e0000004200 */
[C---:B------:R-:W-:Y:S08]  /*10f50*/  HMMA.16816.F32 R80, R4.reuse, R20, R80 ;  /* 0x000000140450723c */ /* 0x040ff00000001850 */
[----:B------:R-:W-:Y:S03]  /*10f60*/  HMMA.16816.F32 R76, R4, R22, R76 ;  /* 0x00000016044c723c */ /* 0x000fe6000000184c */
[----:B----4-:R-:W-:Y:S01]  /*10f70*/  F2FP.F16.F32.PACK_AB R4, R131, R128 ;  /* 0x000000808304723e */ /* 0x010fe200000000ff */
[----:B------:R-:W-:Y:S01]  /*10f80*/  LDSM.16.MT88.4 R20, [R162+0x9800] ;  /* 0x00980000a214783b */ /* 0x000fe20000004200 */
        /* <DEDUP_REMOVED lines=11> */
[----:B------:R-:W1:Y:S02]  /*11040*/  LDSM.16.MT88.4 R12, [R161+0xb800] ;  /* 0x00b80000a10c783b */ /* 0x000e640000004200 */
[----:B------:R-:W-:Y:S01]  /*11050*/  FADD.FTZ R110, R111, R110 ;  /* 0x0000006e6f6e7221 */ /* 0x000fe20000010000 */
[----:B------:R-:W-:-:S04]  /*11060*/  FADD.FTZ R34, R107, R34 ;  /* 0x000000226b227221 */ /* 0x000fc80000010000 */
        /* <DEDUP_REMOVED lines=25> */
[----:B------:R-:W-:Y:S03]  /*11200*/  HMMA.16816.F32 R48, R4, R18, R48 ;  /* 0x000000120430723c */ /* 0x000fe60000001830 */
[----:B------:R-:W-:Y:S01]  /*11210*/  FADD.FTZ R117, R117, R112 ;  /* 0x0000007075757221 */ /* 0x000fe20000010000 */
[----:B------:R-:W-:-:S04]  /*11220*/  FADD.FTZ R126, R126, R129 ;  /* 0x000000817e7e7221 */ /* 0x000fc80000010000 */
        /* <DEDUP_REMOVED lines=30> */
.L_x_12900:
        /* <DEDUP_REMOVED lines=77> */
.L_x_12895:
[----:B------:R-:W-:Y:S05]  /*118e0*/  BSYNC.RECONVERGENT B0 ;  /* 0x0000000000007941 */ /* 0x000fea0003800200 */
.L_x_12894:
[----:B------:R-:W1:Y:S01]  /*118f0*/  S2UR UR7, SR_CgaCtaId ;  /* 0x00000000000779c3 */ /* 0x000e620000008800 */
[----:B------:R-:W-:Y:S01]  /*11900*/  SHF.L.U32 R180, R175, 0x3, RZ ;  /* 0x00000003afb47819 */ /* 0x000fe200000006ff */
[----:B------:R-:W-:Y:S01]  /*11910*/  UMOV UR9, 0x400 ;  /* 0x0000040000097882 */ /* 0x000fe20000000000 */
[-C--:B------:R-:W-:Y:S01]  /*11920*/  ISETP.GE.AND P0, PT, R100, R179.reuse, PT ;  /* 0x000000b36400720c */ /* 0x080fe20003f06270 */
[----:B------:R-:W-:Y:S01]  /*11930*/  BSSY.RECONVERGENT B1, `(.L_x_12896) ;  /* 0x0000165000017945 */ /* 0x000fe20003800200 */
[C---:B------:R-:W-:Y:S02]  /*11940*/  LOP3.LUT R12, R180.reuse, 0x38, RZ, 0xc0, !PT ;  /* 0x00000038b40c7812 */ /* 0x040fe400078ec0ff */
[----:B------:R-:W-:Y:S02]  /*11950*/  LOP3.LUT R14, R180, 0x1c0, RZ, 0xc0, !PT ;  /* 0x000001c0b40e7812 */ /* 0x000fe400078ec0ff */
[----:B------:R-:W-:Y:S02]  /*11960*/  ISETP.GE.AND P1, PT, R12, R179, PT ;  /* 0x000000b30c00720c */ /* 0x000fe40003f26270 */
[----:B------:R-:W-:Y:S02]  /*11970*/  LOP3.LUT R14, R14, 0x38, R175, 0xf8, !PT ;  /* 0x000000380e0e7812 */ /* 0x000fe400078ef8af */
        /* <DEDUP_REMOVED lines=56> */
[----:B------:R-:W1:Y:S05]  /*11d00*/  LDSM.16.M88.4 R120, [R158+0x4800] ;  /* 0x004800009e78783b */ /* 0x000e6a0000000200 */
[----:B------:R-:W3:Y:S05]  /*11d10*/  LDSM.16.M88.4 R124, [R158+0x5000] ;  /* 0x005000009e7c783b */ /* 0x000eea0000000200 */
[----:B------:R-:W0:Y:S05]  /*11d20*/  LDGDEPBAR ;  /* 0x00000000000079af */ /* 0x000e2a0000000000 */
[----:B------:R-:W4:Y:S05]  /*11d30*/  LDSM.16.M88.4 R128, [R158+0x5800] ;  /* 0x005800009e80783b */ /* 0x000f2a0000000200 */
[----:B------:R-:W-:Y:S05]  /*11d40*/  LDSM.16.M88.4 R132, [R157] ;  /* 0x000000009d84783b */ /* 0x000fea0000000200 */
[----:B------:R-:W5:Y:S05]  /*11d50*/  LDSM.16.M88.4 R136, [R154+0x4000] ;  /* 0x004000009a88783b */ /* 0x000f6a0000000200 */
[----:B------:R-:W5:Y:S05]  /*11d60*/  LDSM.16.M88.4 R140, [R154+0x4800] ;  /* 0x004800009a8c783b */ /* 0x000f6a0000000200 */
[----:B------:R-:W5:Y:S01]  /*11d70*/  LDSM.16.M88.4 R144, [R154+0x5000] ;  /* 0x005000009a90783b */ /* 0x000f620000000200 */
[C---:B--2---:R-:W-:Y:S04]  /*11d80*/  HMMA.16816.F32 R4, R112.reuse, R116, RZ ;  /* 0x000000747004723c */ /* 0x044fe800000018ff */
[----:B------:R-:W2:Y:S04]  /*11d90*/  LDSM.16.M88.4 R148, [R154+0x5800] ;  /* 0x005800009a94783b */ /* 0x000ea80000000200 */
[C---:B------:R-:W-:Y:S01]  /*11da0*/  HMMA.16816.F32 R8, R112.reuse, R118, RZ ;  /* 0x000000767008723c */ /* 0x040fe200000018ff */
[----:B------:R-:W-:Y:S05]  /*11db0*/  LDSM.16.M88.4 R104, [R156] ;  /* 0x000000009c68783b */ /* 0x000fea0000000200 */
[----:B------:R-:W2:Y:S02]  /*11dc0*/  LDSM.16.M88.4 R108, [R153+0x4000] ;  /* 0x00400000996c783b */ /* 0x000ea40000000200 */
[C---:B-1----:R-:W-:Y:S03]  /*11dd0*/  HMMA.16816.F32 R12, R112.reuse, R120, RZ ;  /* 0x00000078700c723c */ /* 0x042fe600000018ff */
[----:B------:R-:W-:Y:S05]  /*11de0*/  LDSM.16.M88.4 R116, [R153+0x5000] ;  /* 0x005000009974783b */ /* 0x000fea0000000200 */
[C---:B------:R-:W-:Y:S01]  /*11df0*/  HMMA.16816.F32 R16, R112.reuse, R122, RZ ;  /* 0x0000007a7010723c */ /* 0x040fe200000018ff */
[----:B------:R-:W-:Y:S05]  /*11e00*/  LDSM.16.M88.4 R120, [R153+0x5800] ;  /* 0x005800009978783b */ /* 0x000fea0000000200 */
[----:B------:R-:W2:Y:S02]  /*11e10*/  LD.E R171, desc[UR4][R102.64+0x18c] ;  /* 0x00018c0466ab7980 */ /* 0x000ea4000c101900 */
[C---:B---3--:R-:W-:Y:S08]  /*11e20*/  HMMA.16816.F32 R20, R112.reuse, R124, RZ ;  /* 0x0000007c7014723c */ /* 0x048ff000000018ff */
[C---:B------:R-:W-:Y:S08]  /*11e30*/  HMMA.16816.F32 R24, R112.reuse, R126, RZ ;  /* 0x0000007e7018723c */ /* 0x040ff000000018ff */
[C---:B----4-:R-:W-:Y:S08]  /*11e40*/  HMMA.16816.F32 R28, R112.reuse, R128, RZ ;  /* 0x00000080701c723c */ /* 0x050ff000000018ff */
[----:B------:R-:W-:Y:S01]  /*11e50*/  HMMA.16816.F32 R32, R112, R130, RZ ;  /* 0x000000827020723c */ /* 0x000fe200000018ff */
[----:B------:R-:W1:Y:S07]  /*11e60*/  LDSM.16.M88.4 R112, [R153+0x4800] ;  /* 0x004800009970783b */ /* 0x000e6e0000000200 */
[C---:B-----5:R-:W-:Y:S08]  /*11e70*/  HMMA.16816.F32 R4, R132.reuse, R136, R4 ;  /* 0x000000888404723c */ /* 0x060ff00000001804 */
        /* <DEDUP_REMOVED lines=85> */
[C---:B------:R-:W-:Y:S09]  /*123d0*/  HMMA.16816.F32 R16, R112.reuse, R106, R16 ;  /* 0x0000006a7010723c */ /* 0x040ff20000001810 */
[----:B------:R-:W4:Y:S01]  /*123e0*/  MUFU.TANH R195, R195 ;  /* 0x000000c300c37308 */ /* 0x000f220000002400 */
[C---:B------:R-:W-:Y:S03]  /*123f0*/  HMMA.16816.F32 R20, R112.reuse, R108, R20 ;  /* 0x0000006c7014723c */ /* 0x040fe60000001814 */
[-C--:B------:R-:W-:Y:S01]  /*12400*/  FMUL.FTZ R105, R12, R171.reuse ;  /* 0x000000ab0c697220 */ /* 0x080fe20000410000 */
[-C--:B------:R-:W-:Y:S01]  /*12410*/  FMUL.FTZ R190, R13, R171.reuse ;  /* 0x000000ab0dbe7220 */ /* 0x080fe20000410000 */
[-C--:B------:R-:W-:Y:S01]  /*12420*/  FMUL.FTZ R107, R14, R171.reuse ;  /* 0x000000ab0e6b7220 */ /* 0x080fe20000410000 */
[-C--:B------:R-:W-:Y:S03]  /*12430*/  FMUL.FTZ R106, R15, R171.reuse ;  /* 0x000000ab0f6a7220 */ /* 0x080fe60000410000 */
[----:B------:R-:W1:Y:S01]  /*12440*/  MUFU.TANH R199, R199 ;  /* 0x000000c700c77308 */ /* 0x000e620000002400 */
[----:B------:R-:W5:Y:S01]  /*12450*/  LDSM.16.M88.4 R12, [R152+0x7800] ;  /* 0x00780000980c783b */ /* 0x000f620000000200 */
[----:B------:R-:W-:Y:S04]  /*12460*/  DEPBAR.LE SB0, 0x0 ;  /* 0x000080000000791a */ /* 0x000fe80000000000 */
[-C--:B------:R-:W-:Y:S01]  /*12470*/  FMUL.FTZ R104, R16, R171.reuse ;  /* 0x000000ab10687220 */ /* 0x080fe20000410000 */
[C---:B------:R-:W-:Y:S03]  /*12480*/  HMMA.16816.F32 R24, R112.reuse, R110, R24 ;  /* 0x0000006e7018723c */ /* 0x040fe60000001818 */
[----:B------:R1:W1:Y:S01]  /*12490*/  MUFU.TANH R119, R107 ;  /* 0x0000006b00777308 */ /* 0x0002620000002400 */
[----:B------:R-:W-:Y:S01]  /*124a0*/  BAR.SYNC.DEFER_BLOCKING 0x0 ;  /* 0x0000000000007b1d */ /* 0x000fe20000010000 */
[-C--:B------:R-:W-:Y:S01]  /*124b0*/  FMUL.FTZ R17, R17, R171.reuse ;  /* 0x000000ab11117220 */ /* 0x080fe20000410000 */
[-C--:B------:R-:W-:Y:S01]  /*124c0*/  FMUL.FTZ R18, R18, R171.reuse ;  /* 0x000000ab12127220 */ /* 0x080fe20000410000 */
[-C--:B------:R-:W-:Y:S01]  /*124d0*/  FMUL.FTZ R19, R19, R171.reuse ;  /* 0x000000ab13137220 */ /* 0x080fe20000410000 */
[-C--:B------:R-:W-:Y:S05]  /*124e0*/  FMUL.FTZ R20, R20, R171.reuse ;  /* 0x000000ab14147220 */ /* 0x080fea0000410000 */
[----:B------:R1:W1:Y:S01]  /*124f0*/  MUFU.TANH R151, R106 ;  /* 0x0000006a00977308 */ /* 0x0002620000002400 */
        /* <DEDUP_REMOVED lines=11> */
[----:B------:R1:W1:Y:S01]  /*125b0*/  MUFU.TANH R125, R105 ;  /* 0x00000069007d7308 */ /* 0x0002620000002400 */
[----:B------:R-:W-:Y:S09]  /*125c0*/  HMMA.16816.F32 R32, R112, R14, R32 ;  /* 0x0000000e7020723c */ /* 0x000ff20000001820 */
        /* <DEDUP_REMOVED lines=104> */
.L_x_12899:
[----:B------:R-:W-:Y:S05]  /*12c50*/  BSYNC.RECONVERGENT B0 ;  /* 0x0000000000007941 */ /* 0x000fea0003800200 */
.L_x_12898:
        /* <DEDUP_REMOVED lines=50> */
.L_x_12897:
[----:B------:R-:W-:Y:S05]  /*12f80*/  BSYNC.RECONVERGENT B1 ;  /* 0x0000000000017941 */ /* 0x000fea0003800200 */
.L_x_12896:
[----:B-1----:R-:W2:Y:S01]  /*12f90*/  LD.E R105, desc[UR4][R102.64+0xdc] ;  /* 0x0000dc0466697980 */ /* 0x002ea2000c101900 */
[C---:B---3--:R-:W-:Y:S02]  /*12fa0*/  IADD3 R4, PT, PT, R182.reuse, -0x10, RZ ;  /* 0xfffffff0b6047810 */ /* 0x048fe40007ffe0ff */
[----:B------:R-:W-:Y:S01]  /*12fb0*/  IABS R5, R182 ;  /* 0x000000b600057213 */ /* 0x000fe20000000000 */
[----:B------:R-:W-:Y:S01]  /*12fc0*/  LDSM.16.MT88.4 R12, [R163+0x8000] ;  /* 0x00800000a30c783b */ /* 0x000fe20000004200 */
[----:B------:R-:W-:Y:S02]  /*12fd0*/  IABS R4, R4 ;  /* 0x0000000400047213 */ /* 0x000fe40000000000 */
[----:B------:R-:W-:Y:S02]  /*12fe0*/  IADD3 R8, PT, PT, R182, -0x8, RZ ;  /* 0xfffffff8b6087810 */ /* 0x000fe40007ffe0ff */
[----:B------:R-:W-:Y:S02]  /*12ff0*/  I2FP.F32.S32 R4, R4 ;  /* 0x0000000400047245 */ /* 0x000fe40000201400 */
[----:B------:R-:W-:Y:S01]  /*13000*/  I2FP.F32.S32 R5, R5 ;  /* 0x0000000500057245 */ /* 0x000fe20000201400 */
[----:B------:R-:W-:Y:S01]  /*13010*/  LDSM.16.MT88.4 R20, [R162+0x8000] ;  /* 0x00800000a214783b */ /* 0x000fe20000004200 */
[----:B------:R-:W-:Y:S01]  /*13020*/  IABS R8, R8 ;  /* 0x0000000800087213 */ /* 0x000fe20000000000 */
[CC--:B------:R-:W-:Y:S01]  /*13030*/  FFMA.FTZ R199, -R0.reuse, R4.reuse, R199 ;  /* 0x0000000400c77223 */ /* 0x0c0fe200000101c7 */
[----:B------:R-:W-:Y:S01]  /*13040*/  FFMA.FTZ R119, -R0, R4, R119 ;  /* 0x0000000400777223 */ /* 0x000fe20000010177 */
[----:B------:R-:W-:Y:S01]  /*13050*/  IADD3 R4, PT, PT, R182, -0x18, RZ ;  /* 0xffffffe8b6047810 */ /* 0x000fe20007ffe0ff */
[----:B------:R-:W-:Y:S01]  /*13060*/  FFMA.FTZ R193, -R0, R5, R193 ;  /* 0x0000000500c17223 */ /* 0x000fe200000101c1 */
[----:B------:R-:W-:Y:S02]  /*13070*/  I2FP.F32.S32 R8, R8 ;  /* 0x0000000800087245 */ /* 0x000fe40000201400 */
[----:B------:R-:W-:Y:S01]  /*13080*/  IABS R4, R4 ;  /* 0x0000000400047213 */ /* 0x000fe20000000000 */
[----:B------:R-:W-:Y:S01]  /*13090*/  LDSM.16.MT88.4 R28, [R161+0x8000] ;  /* 0x00800000a11c783b */ /* 0x000fe20000004200 */
[----:B------:R-:W-:Y:S01]  /*130a0*/  IADD3 R5, PT, PT, R182, -0x21, RZ ;  /* 0xffffffdfb6057810 */ /* 0x000fe20007ffe0ff */
[-C--:B------:R-:W-:Y:S01]  /*130b0*/  FFMA.FTZ R189, -R0, R8.reuse, R189 ;  /* 0x0000000800bd7223 */ /* 0x080fe200000101bd */
[----:B------:R-:W-:Y:S01]  /*130c0*/  IADD3 R6, PT, PT, R182, -0x9, RZ ;  /* 0xfffffff7b6067810 */ /* 0x000fe20007ffe0ff */
[C---:B------:R-:W-:Y:S01]  /*130d0*/  FFMA.FTZ R201, -R0.reuse, R8, R201 ;  /* 0x0000000800c97223 */ /* 0x040fe200000101c9 */
[----:B------:R-:W-:Y:S02]  /*130e0*/  I2FP.F32.S32 R4, R4 ;  /* 0x0000000400047245 */ /* 0x000fe40000201400 */
[----:B------:R-:W-:Y:S02]  /*130f0*/  IABS R5, R5 ;  /* 0x0000000500057213 */ /* 0x000fe40000000000 */
[----:B------:R-:W-:Y:S01]  /*13100*/  IABS R6, R6 ;  /* 0x0000000600067213 */ /* 0x000fe20000000000 */
[-C--:B------:R-:W-:Y:S01]  /*13110*/  FFMA.FTZ R125, -R0, R4.reuse, R125 ;  /* 0x00000004007d7223 */ /* 0x080fe2000001017d */
        /* <DEDUP_REMOVED lines=22> */
[----:B------:R-:W-:Y:S02]  /*13280*/  IADD3 R5, PT, PT, R182, -0x29, RZ ;  /* 0xffffffd7b6057810 */ /* 0x000fe40007ffe0ff */
[----:B------:R-:W-:Y:S01]  /*13290*/  IABS R6, R6 ;  /* 0x0000000600067213 */ /* 0x000fe20000000000 */
[-C--:B------:R-:W-:Y:S01]  /*132a0*/  FFMA.FTZ R197, -R0, R7.reuse, R197 ;  /* 0x0000000700c57223 */ /* 0x080fe200000101c5 */
[----:B------:R-:W-:Y:S01]  /*132b0*/  IADD3 R8, PT, PT, R182, -0x28, RZ ;  /* 0xffffffd8b6087810 */ /* 0x000fe20007ffe0ff */
[C---:B------:R-:W-:Y:S01]  /*132c0*/  FFMA.FTZ R151, -R0.reuse, R7, R151 ;  /* 0x0000000700977223 */ /* 0x040fe20000010197 */
[----:B------:R-:W-:Y:S02]  /*132d0*/  I2FP.F32.S32 R4, R4 ;  /* 0x0000000400047245 */ /* 0x000fe40000201400 */
[----:B------:R-:W-:Y:S02]  /*132e0*/  IABS R5, R5 ;  /* 0x0000000500057213 */ /* 0x000fe40000000000 */
[----:B------:R-:W-:Y:S01]  /*132f0*/  I2FP.F32.S32 R6, R6 ;  /* 0x0000000600067245 */ /* 0x000fe20000201400 */
[C---:B------:R-:W-:Y:S01]  /*13300*/  FFMA.FTZ R108, -R0.reuse, R4, R108 ;  /* 0x00000004006c7223 */ /* 0x040fe2000001016c */
[----:B------:R-:W-:Y:S01]  /*13310*/  IABS R8, R8 ;  /* 0x0000000800087213 */ /* 0x000fe20000000000 */
[----:B------:R-:W-:Y:S01]  /*13320*/  FFMA.FTZ R129, -R0, R4, R129 ;  /* 0x0000000400817223 */ /* 0x000fe20000010181 */
[----:B------:R-:W-:Y:S01]  /*13330*/  IADD3 R7, PT, PT, R182, -0x38, RZ ;  /* 0xffffffc8b6077810 */ /* 0x000fe20007ffe0ff */
[CC--:B------:R-:W-:Y:S01]  /*13340*/  FFMA.FTZ R139, -R0.reuse, R6.reuse, R139 ;  /* 0x00000006008b7223 */ /* 0x0c0fe2000001018b */
[----:B------:R-:W-:Y:S01]  /*13350*/  I2FP.F32.S32 R5, R5 ;  /* 0x0000000500057245 */ /* 0x000fe20000201400 */
[----:B------:R-:W-:Y:S01]  /*13360*/  FFMA.FTZ R127, -R0, R6, R127 ;  /* 0x00000006007f7223 */ /* 0x000fe2000001017f */
[----:B------:R-:W-:Y:S02]  /*13370*/  I2FP.F32.S32 R8, R8 ;  /* 0x0000000800087245 */ /* 0x000fe40000201400 */
        /* <DEDUP_REMOVED lines=53> */
[----:B---3--:R-:W-:Y:S05]  /*136d0*/  FMNMX.FTZ R104, R9, R104, !PT ;  /* 0x0000006809687209 */ /* 0x008fea0007810000 */
[----:B------:R-:W-:Y:S01]  /*136e0*/  FADD.FTZ R4, -R104, R3 ;  /* 0x0000000368047221 */ /* 0x000fe20000010100 */
[C---:B--2---:R-:W-:Y:S01]  /*136f0*/  FMUL.FTZ R124, R105.reuse, R101 ;  /* 0x00000065697c7220 */ /* 0x044fe20000410000 */
[C---:B------:R-:W-:Y:S02]  /*13700*/  FMUL.FTZ R126, R105.reuse, R104 ;  /* 0x00000068697e7220 */ /* 0x040fe40000410000 */
[C---:B------:R-:W-:Y:S01]  /*13710*/  FMUL.FTZ R3, R105.reuse, R4 ;  /* 0x0000000469037220 */ /* 0x040fe20000410000 */
[----:B------:R-:W-:Y:S01]  /*13720*/  FMUL.FTZ R5, R105, R2 ;  /* 0x0000000269057220 */ /* 0x000fe20000410000 */
        /* <DEDUP_REMOVED lines=90> */
[-C--:B------:R-:W-:Y:S01]  /*13cd0*/  FFMA.FTZ R144, R108, R105.reuse, -R124 ;  /* 0x000000696c907223 */ /* 0x080fe2000001087c */
[-C--:B------:R-:W-:Y:S01]  /*13ce0*/  FFMA.FTZ R133, R111, R105.reuse, -R126 ;  /* 0x000000696f857223 */ /* 0x080fe2000001087e */
[--C-:B------:R-:W-:Y:S03]  /*13cf0*/  FFMA.FTZ R119, R119, R105, -R124.reuse ;  /* 0x0000006977777223 */ /* 0x100fe6000001087c */
        /* <DEDUP_REMOVED lines=51> */
[C---:B-1----:R-:W-:Y:S06]  /*14030*/  HMMA.16816.F32 R28, R96.reuse, R88, R28 ;  /* 0x00000058601c723c */ /* 0x042fec000000181c */
[----:B------:R-:W1:Y:S02]  /*14040*/  MUFU.EX2 R128, R128 ;  /* 0x0000008000807308 */ /* 0x000e640000000800 */
[C---:B------:R-:W-:Y:S08]  /*14050*/  HMMA.16816.F32 R32, R96.reuse, R90, R32 ;  /* 0x0000005a6020723c */ /* 0x040ff00000001820 */
        /* <DEDUP_REMOVED lines=14> */
[----:B------:R-:W-:Y:S01]  /*14140*/  FADD.FTZ R119, R119, R112 ;  /* 0x0000007077777221 */ /* 0x000fe20000010000 */
[----:B--2---:R-:W-:Y:S01]  /*14150*/  F2FP.F16.F32.PACK_AB R68, R132, R125 ;  /* 0x0000007d8444723e */ /* 0x004fe200000000ff */
[----:B------:R-:W-:Y:S03]  /*14160*/  FADD.FTZ R125, R125, R114 ;  /* 0x000000727d7d7221 */ /* 0x000fe60000010000 */
[----:B------:R-:W-:Y:S01]  /*14170*/  MUFU.EX2 R129, R129 ;  /* 0x0000008100817308 */ /* 0x000fe20000000800 */
[C---:B------:R-:W-:Y:S03]  /*14180*/  HMMA.16816.F32 R56, R96.reuse, R70, R56 ;  /* 0x000000466038723c */ /* 0x040fe60000001838 */
[----:B------:R-:W-:Y:S01]  /*14190*/  F2FP.F16.F32.PACK_AB R71, R130, R123 ;  /* 0x0000007b8247723e */ /* 0x000fe200000000ff */
[----:B------:R-:W-:Y:S01]  /*141a0*/  FADD.FTZ R132, R132, R125 ;  /* 0x0000007d84847221 */ /* 0x000fe20000010000 */
[----:B------:R-:W-:Y:S04]  /*141b0*/  FADD.FTZ R128, R128, R119 ;  /* 0x0000007780807221 */ /* 0x000fe80000010000 */
        /* <DEDUP_REMOVED lines=12> */
[C---:B---3--:R-:W-:Y:S05]  /*14280*/  HMMA.16816.F32 R4, R68.reuse, R72, R4 ;  /* 0x000000484404723c */ /* 0x048fea0000001804 */
[----:B------:R-:W-:Y:S03]  /*14290*/  FADD.FTZ R3, R139, R130 ;  /* 0x000000828b037221 */ /* 0x000fe60000010000 */
[----:B------:R-:W-:Y:S01]  /*142a0*/  MUFU.EX2 R133, R133 ;  /* 0x0000008500857308 */ /* 0x000fe20000000800 */
[C---:B------:R-:W-:Y:S01]  /*142b0*/  HMMA.16816.F32 R8, R68.reuse, R74, R8 ;  /* 0x0000004a4408723c */ /* 0x040fe20000001808 */
[----:B------:R-:W1:Y:S02]  /*142c0*/  LDSM.16.MT88.4 R72, [R163+0xa800] ;  /* 0x00a80000a348783b */ /* 0x000e640000004200 */
[----:B------:R-:W-:Y:S06]  /*142d0*/  FADD.FTZ R3, R136, R3 ;  /* 0x0000000388037221 */ /* 0x000fec0000010000 */
[----:B------:R-:W3:Y:S01]  /*142e0*/  MUFU.EX2 R126, R126 ;  /* 0x0000007e007e7308 */ /* 0x000ee20000000800 */
[----:B----4-:R-:W-:Y:S01]  /*142f0*/  F2FP.F16.F32.PACK_AB R108, R122, R121 ;  /* 0x000000797a6c723e */ /* 0x010fe200000000ff */
[C---:B------:R-:W-:Y:S03]  /*14300*/  HMMA.16816.F32 R12, R68.reuse, R80, R12 ;  /* 0x00000050440c723c */ /* 0x040fe6000000180c */
[----:B------:R-:W-:Y:S01]  /*14310*/  FADD.FTZ R2, R138, R3 ;  /* 0x000000038a027221 */ /* 0x000fe20000010000 */
[----:B------:R-:W-:Y:S04]  /*14320*/  MOV R3, R104 ;  /* 0x0000006800037202 */ /* 0x000fe80000000f00 */
[----:B------:R-:W-:Y:S01]  /*14330*/  MUFU.EX2 R107, R107 ;  /* 0x0000006b006b7308 */ /* 0x000fe20000000800 */
[----:B------:R-:W-:Y:S01]  /*14340*/  FADD.FTZ R2, R137, R2 ;  /* 0x0000000289027221 */ /* 0x000fe20000010000 */
[C---:B------:R-:W-:Y:S01]  /*14350*/  HMMA.16816.F32 R16, R68.reuse, R82, R16 ;  /* 0x000000524410723c */ /* 0x040fe20000001810 */
[----:B------:R-:W4:Y:S02]  /*14360*/  LDSM.16.MT88.4 R80, [R162+0xa800] ;  /* 0x00a80000a250783b */ /* 0x000f240000004200 */
[----:B------:R-:W-:Y:S01]  /*14370*/  FADD.FTZ R129, R129, R2 ;  /* 0x0000000281817221 */ /* 0x000fe20000010000 */
[----:B------:R-:W-:Y:S04]  /*14380*/  MOV R2, R101 ;  /* 0x0000006500027202 */ /* 0x000fe80000000f00 */
[----:B------:R-:W5:Y:S01]  /*14390*/  MUFU.EX2 R124, R124 ;  /* 0x0000007c007c7308 */ /* 0x000f620000000800 */
[----:B---3--:R-:W-:Y:S01]  /*143a0*/  F2FP.F16.F32.PACK_AB R110, R126, R133 ;  /* 0x000000857e6e723e */ /* 0x008fe200000000ff */
[C---:B--2---:R-:W-:Y:S03]  /*143b0*/  HMMA.16816.F32 R20, R68.reuse, R76, R20 ;  /* 0x0000004c4414723c */ /* 0x044fe60000001814 */
[----:B------:R-:W-:Y:S05]  /*143c0*/  FADD.FTZ R144, R144, R129 ;  /* 0x0000008190907221 */ /* 0x000fea0000010000 */
[C---:B------:R-:W-:Y:S01]  /*143d0*/  HMMA.16816.F32 R24, R68.reuse, R78, R24 ;  /* 0x0000004e4418723c */ /* 0x040fe20000001818 */
[----:B------:R-:W2:Y:S02]  /*143e0*/  LDSM.16.MT88.4 R76, [R161+0xa800] ;  /* 0x00a80000a14c783b */ /* 0x000ea40000004200 */
[C---:B-----5:R-:W-:Y:S05]  /*143f0*/  F2FP.F16.F32.PACK_AB R111, R124.reuse, R107 ;  /* 0x0000006b7c6f723e */ /* 0x060fea00000000ff */
[C---:B------:R-:W-:Y:S03]  /*14400*/  HMMA.16816.F32 R28, R68.reuse, R84, R28 ;  /* 0x00000054441c723c */ /* 0x040fe6000000181c */
[----:B------:R-:W-:Y:S04]  /*14410*/  FADD.FTZ R107, R107, R144 ;  /* 0x000000906b6b7221 */ /* 0x000fe80000010000 */
[----:B------:R-:W-:Y:S01]  /*14420*/  FADD.FTZ R187, R124, R107 ;  /* 0x0000006b7cbb7221 */ /* 0x000fe20000010000 */
        /* <DEDUP_REMOVED lines=20> */
[C---:B-1----:R-:W-:Y:S03]  /*14570*/  HMMA.16816.F32 R4, R68.reuse, R72, R4 ;  /* 0x000000484404723c */ /* 0x042fe60000001804 */
[----:B------:R-:W-:Y:S04]  /*14580*/  FADD.FTZ R131, R131, R140 ;  /* 0x0000008c83837221 */ /* 0x000fe80000010000 */
[----:B------:R-:W-:Y:S01]  /*14590*/  FADD.FTZ R142, R142, R131 ;  /* 0x000000838e8e7221 */ /* 0x000fe20000010000 */
[C---:B------:R-:W-:Y:S01]  /*145a0*/  HMMA.16816.F32 R8, R68.reuse, R74, R8 ;  /* 0x0000004a4408723c */ /* 0x040fe20000001808 */
[----:B------:R-:W1:Y:S02]  /*145b0*/  LDSM.16.MT88.4 R72, [R163+0xb000] ;  /* 0x00b00000a348783b */ /* 0x000e640000004200 */
[----:B------:R-:W-:Y:S04]  /*145c0*/  FADD.FTZ R121, R121, R142 ;  /* 0x0000008e79797221 */ /* 0x000fe80000010000 */
[----:B------:R-:W-:Y:S01]  /*145d0*/  FADD.FTZ R122, R122, R121 ;  /* 0x000000797a7a7221 */ /* 0x000fe20000010000 */
[C---:B----4-:R-:W-:Y:S03]  /*145e0*/  HMMA.16816.F32 R12, R68.reuse, R80, R12 ;  /* 0x00000050440c723c */ /* 0x050fe6000000180c */
[----:B------:R-:W-:Y:S04]  /*145f0*/  FADD.FTZ R133, R133, R122 ;  /* 0x0000007a85857221 */ /* 0x000fe80000010000 */
[----:B------:R-:W-:Y:S01]  /*14600*/  FADD.FTZ R188, R126, R133 ;  /* 0x000000857ebc7221 */ /* 0x000fe20000010000 */
        /* <DEDUP_REMOVED lines=41> */
.L_x_12893:
[----:B------:R1:W5:Y:S01]  /*148a0*/  LD.E R2, desc[UR4][R102.64+0xd8] ;  /* 0x0000d80466027980 */ /* 0x000362000c101900 */
[----:B------:R-:W-:Y:S01]  /*148b0*/  IMAD.SHL.U32 R7, R175, 0x20, RZ ;  /* 0x00000020af077824 */ /* 0x000fe200078e00ff */
[----:B------:R-:W-:Y:S01]  /*148c0*/  UMOV UR7, 0xffffffff ;  /* 0xffffffff00077882 */ /* 0x000fe20000000000 */
[----:B------:R-:W-:-:S03]  /*148d0*/  SHF.R.U32.HI R0, RZ, 0x1, R175 ;  /* 0x00000001ff007819 */ /* 0x000fc600000116af */
        /* <DEDUP_REMOVED lines=9> */
.L_x_12922:
[----:B------:R-:W2:Y:S01]  /*14970*/  MUFU.RCP R8, R4 ;  /* 0x0000000400087308 */ /* 0x000ea20000001000 */
[----:B----4-:R-:W-:Y:S01]  /*14980*/  FADD.FTZ R3, R9, R10 ;  /* 0x0000000a09037221 */ /* 0x010fe20000010000 */
[C---:B------:R-:W-:Y:S01]  /*14990*/  SHF.L.U32 R5, R175.reuse, 0x4, RZ ;  /* 0x00000004af057819 */ /* 0x040fe200000006ff */
[----:B------:R-:W-:Y:S01]  /*149a0*/  BAR.SYNC.DEFER_BLOCKING 0x0 ;  /* 0x0000000000007b1d */ /* 0x000fe20000010000 */
[----:B------:R-:W-:Y:S02]  /*149b0*/  SHF.L.U32 R10, R175, 0x1, RZ ;  /* 0x00000001af0a7819 */ /* 0x000fe400000006ff */
[----:B---3--:R-:W-:Y:S02]  /*149c0*/  LOP3.LUT R9, R5, 0x1c0, RZ, 0xc0, !PT ;  /* 0x000001c005097812 */ /* 0x008fe400078ec0ff */
        /* <DEDUP_REMOVED lines=123> */
[--C-:B----4-:R-:W-:Y:S01]  /*15180*/  SHF.R.U32.HI R10, RZ, 0x1, R175.reuse ;  /* 0x00000001ff0a7819 */ /* 0x110fe200000116af */
[----:B------:R4:W5:Y:S01]  /*15190*/  LD.E.64 R76, desc[UR4][R102.64+0x78] ;  /* 0x00007804664c7980 */ /* 0x000962000c101b00 */
[----:B------:R-:W1:Y:S01]  /*151a0*/  @P0 MUFU.LG2 R6, R3 ;  /* 0x0000000300060308 */ /* 0x000e620000000c00 */
[----:B------:R-:W-:Y:S02]  /*151b0*/  LOP3.LUT R71, R69, 0x1f8, RZ, 0xc0, !PT ;  /* 0x000001f845477812 */ /* 0x000fe400078ec0ff */
[----:B------:R4:W5:Y:S01]  /*151c0*/  LD.E.64 R74, desc[UR4][R102.64+0xa8] ;  /* 0x0000a804664a7980 */ /* 0x000962000c101b00 */
[----:B------:R-:W-:Y:S02]  /*151d0*/  SHF.R.U32.HI R9, RZ, 0x2, R175 ;  /* 0x00000002ff097819 */ /* 0x000fe400000116af */
[----:B------:R-:W-:Y:S02]  /*151e0*/  LOP3.LUT R10, R10, 0x30, RZ, 0xc0, !PT ;  /* 0x000000300a0a7812 */ /* 0x000fe400078ec0ff */
[----:B------:R-:W-:-:S02]  /*151f0*/  LOP3.LUT R71, R71, 0x38, R0, 0x78, !PT ;  /* 0x0000003847477812 */ /* 0x000fc400078e7800 */
[----:B------:R-:W-:Y:S01]  /*15200*/  LOP3.LUT R0, R10, 0x7, R9, 0xf8, !PT ;  /* 0x000000070a007812 */ /* 0x000fe200078ef809 */
[----:B-1----:R-:W-:Y:S01]  /*15210*/  @P1 FMUL.FTZ R9, R4, 0.69314718246459960938 ;  /* 0x3f31721804091820 */ /* 0x002fe20000410000 */
[----:B------:R-:W-:Y:S02]  /*15220*/  LOP3.LUT R4, R5, 0x10, RZ, 0xc0, !PT ;  /* 0x0000001005047812 */ /* 0x000fe400078ec0ff */
[----:B------:R-:W-:Y:S01]  /*15230*/  MOV R70, 0xff800000 ;  /* 0xff80000000467802 */ /* 0x000fe20000000f00 */
[----:B-----5:R-:W-:Y:S01]  /*15240*/  @P1 FFMA.FTZ R70, R2, R104, R9 ;  /* 0x0000006802461223 */ /* 0x020fe20000010009 */
[----:B------:R-:W-:Y:S01]  /*15250*/  LEA R71, R71, R4, 0x2 ;  /* 0x0000000447477211 */ /* 0x000fe200078e10ff */
[----:B------:R-:W-:Y:S01]  /*15260*/  BAR.SYNC.DEFER_BLOCKING 0x0 ;  /* 0x0000000000007b1d */ /* 0x000fe20000010000 */
[----:B------:R-:W-:Y:S01]  /*15270*/  @P0 FMUL.FTZ R6, R6, 0.69314718246459960938 ;  /* 0x3f31721806060820 */ /* 0x000fe20000410000 */
[----:B------:R-:W-:Y:S02]  /*15280*/  MOV R3, 0xff800000 ;  /* 0xff80000000037802 */ /* 0x000fe40000000f00 */
[----:B------:R-:W-:Y:S01]  /*15290*/  LOP3.LUT P2, RZ, R175, 0x3, RZ, 0xc0, !PT ;  /* 0x00000003afff7812 */ /* 0x000fe2000784c0ff */
[----:B------:R-:W-:Y:S01]  /*152a0*/  @P0 FFMA.FTZ R3, R2, R101, R6 ;  /* 0x0000006502030223 */ /* 0x000fe20000010006 */
        /* <DEDUP_REMOVED lines=31> */
.L_x_12903:
[----:B------:R-:W-:Y:S05]  /*154a0*/  BSYNC.RECONVERGENT B0 ;  /* 0x0000000000007941 */ /* 0x000fea0003800200 */
.L_x_12902:
[----:B----4-:R3:W5:Y:S01]  /*154b0*/  LD.E R102, desc[UR4][R102.64+0xc0] ;  /* 0x0000c00466667980 */ /* 0x010762000c101900 */
[----:B------:R-:W-:Y:S01]  /*154c0*/  IMAD.IADD R181, R181, 0x1, -R176 ;  /* 0x00000001b5b57824 */ /* 0x000fe200078e0ab0 */
[----:B------:R-:W-:Y:S01]  /*154d0*/  LOP3.LUT R180, R180, 0x1f80, RZ, 0xc0, !PT ;  /* 0x00001f80b4b47812 */ /* 0x000fe200078ec0ff */
[----:B------:R-:W-:Y:S01]  /*154e0*/  IMAD R68, R73, R68, RZ ;  /* 0x0000004449447224 */ /* 0x000fe200078e02ff */
[----:B------:R-:W4:Y:S01]  /*154f0*/  S2R R0, SR_TID.X ;  /* 0x0000000000007919 */ /* 0x000f220000002100 */
[----:B------:R-:W-:Y:S01]  /*15500*/  BSSY.RECONVERGENT B0, `(.L_x_12904) ;  /* 0x000001b000007945 */ /* 0x000fe20003800200 */
[----:B------:R-:W-:Y:S02]  /*15510*/  LOP3.LUT R71, R180, 0x3c, R69, 0xf8, !PT ;  /* 0x0000003cb4477812 */ /* 0x000fe400078ef845 */
[----:B------:R-:W-:Y:S02]  /*15520*/  LOP3.LUT R69, R69, 0x3c, RZ, 0xc0, !PT ;  /* 0x0000003c45457812 */ /* 0x000fe400078ec0ff */
[----:B----4-:R-:W-:-:S04]  /*15530*/  SHF.R.U32.HI R0, RZ, 0x4, R0 ;  /* 0x00000004ff007819 */ /* 0x010fc80000011600 */
[CC--:B------:R-:W-:Y:S01]  /*15540*/  ISETP.GE.AND P3, PT, R0.reuse, R181.reuse, PT ;  /* 0x000000b50000720c */ /* 0x0c0fe20003f66270 */
[C---:B------:R-:W-:Y:S02]  /*15550*/  VIADD R2, R0.reuse, 0x8 ;  /* 0x0000000800027836 */ /* 0x040fe40000000000 */
[C---:B-1----:R-:W-:Y:S02]  /*15560*/  VIADD R3, R0.reuse, 0x18 ;  /* 0x0000001800037836 */ /* 0x042fe40000000000 */
        /* <DEDUP_REMOVED lines=20> */
.L_x_12905:
[----:B------:R-:W-:Y:S05]  /*156b0*/  BSYNC.RECONVERGENT B0 ;  /* 0x0000000000007941 */ /* 0x000fea0003800200 */
.L_x_12904:
        /* <DEDUP_REMOVED lines=12> */
.L_x_12907:
[----:B------:R-:W-:Y:S05]  /*15780*/  BSYNC.RECONVERGENT B0 ;  /* 0x0000000000007941 */ /* 0x000fea0003800200 */
.L_x_12906:
        /* <DEDUP_REMOVED lines=11> */
.L_x_12909:
[----:B------:R-:W-:Y:S05]  /*15840*/  BSYNC.RECONVERGENT B0 ;  /* 0x0000000000007941 */ /* 0x000fea0003800200 */
.L_x_12908:
        /* <DEDUP_REMOVED lines=11> */
.L_x_12911:
[----:B------:R-:W-:Y:S05]  /*15900*/  BSYNC.RECONVERGENT B0 ;  /* 0x0000000000007941 */ /* 0x000fea0003800200 */
.L_x_12910:
        /* <DEDUP_REMOVED lines=10> */
.L_x_12913:
[----:B------:R-:W-:Y:S05]  /*159b0*/  BSYNC.RECONVERGENT B0 ;  /* 0x0000000000007941 */ /* 0x000fea0003800200 */
.L_x_12912:
        /* <DEDUP_REMOVED lines=10> */
.L_x_12915:
[----:B------:R-:W-:Y:S05]  /*15a60*/  BSYNC.RECONVERGENT B0 ;  /* 0x0000000000007941 */ /* 0x000fea0003800200 */
.L_x_12914:
        /* <DEDUP_REMOVED lines=10> */
.L_x_12917:
[----:B------:R-:W-:Y:S05]  /*15b10*/  BSYNC.RECONVERGENT B0 ;  /* 0x0000000000007941 */ /* 0x000fea0003800200 */
.L_x_12916:
[----:B------:R-:W-:-:S04]  /*15b20*/  MOV R175, 0x0 ;  /* 0x0000000000af7802 */ /* 0x000fc80000000f00 */
[----:B-12345:R-:W-:Y:S05]  /*15b30*/  @P3 RET.REL.NODEC R174 `(_ZN5flash24flash_fwd_splitkv_kernelI23Flash_fwd_kernel_traitsILi128ELi64ELi64ELi4ELb0ELb0EN7cutlass6half_tE19Flash_kernel_traitsILi128ELi64ELi64ELi4ES3_EELb0ELb0ELb1ELb0ELb0ELb1ELb1ELb1EEEvNS_16Flash_fwd_paramsE) ;  /* 0xfffffea4ae303950 */ /* 0x03efea0003c3ffff */
[-C--:B------:R-:W-:Y:S01]  /*15b40*/  ISETP.GE.AND P2, PT, R69, R102.reuse, PT ;  /* 0x000000664500720c */ /* 0x080fe20003f46270 */
[----:B------:R-:W-:Y:S01]  /*15b50*/  IMAD.MOV.U32 R175, RZ, RZ, 0x0 ;  /* 0x00000000ffaf7424 */ /* 0x000fe200078e00ff */
[----:B------:R-:W-:-:S11]  /*15b60*/  ISETP.GE.AND P0, PT, R71, R102, PT ;  /* 0x000000664700720c */ /* 0x000fd60003f06270 */
[----:B------:R-:W-:-:S04]  /*15b70*/  @!P2 LEA R2, P1, R73, R76, 0x2 ;  /* 0x0000004c4902a211 */ /* 0x000fc800078210ff */
[----:B------:R-:W-:-:S05]  /*15b80*/  @!P2 LEA.HI.X R3, R73, R77, R68, 0x2, P1 ;  /* 0x0000004d4903a211 */ /* 0x000fca00008f1444 */
[----:B------:R1:W-:Y:S02]  /*15b90*/  @!P2 ST.E.128 desc[UR4][R2.64+0x7000], R36 ;  /* 0x007000240200a985 */ /* 0x0003e4000c101d04 */
[----:B-1----:R-:W-:Y:S05]  /*15ba0*/  @P0 RET.REL.NODEC R174 `(_ZN5flash24flash_fwd_splitkv_kernelI23Flash_fwd_kernel_traitsILi128ELi64ELi64ELi4ELb0ELb0EN7cutlass6half_tE19Flash_kernel_traitsILi128ELi64ELi64ELi4ES3_EELb0ELb0ELb1ELb0ELb0ELb1ELb1ELb1EEEvNS_16Flash_fwd_paramsE) ;  /* 0xfffffea4ae140950 */ /* 0x002fea0003c3ffff */
[----:B------:R-:W-:Y:S01]  /*15bb0*/  LEA R2, P0, R73, R76, 0x2 ;  /* 0x0000004c49027211 */ /* 0x000fe200078010ff */
[----:B------:R-:W-:-:S03]  /*15bc0*/  IMAD.MOV.U32 R175, RZ, RZ, 0x0 ;  /* 0x00000000ffaf7424 */ /* 0x000fc600078e00ff */
[----:B------:R-:W-:-:S05]  /*15bd0*/  LEA.HI.X R3, R73, R77, R68, 0x2, P0 ;  /* 0x0000004d49037211 */ /* 0x000fca00000f1444 */
[----:B------:R1:W-:Y:S02]  /*15be0*/  ST.E.128 desc[UR4][R2.64+0x7100], R4 ;  /* 0x0071000402007985 */ /* 0x0003e4000c101d04 */
[----:B-1----:R-:W-:Y:S05]  /*15bf0*/  RET.REL.NODEC R174 `(_ZN5flash24flash_fwd_splitkv_kernelI23Flash_fwd_kernel_traitsILi128ELi64ELi64ELi4ELb0ELb0EN7cutlass6half_tE19Flash_kernel_traitsILi128ELi64ELi64ELi4ES3_EELb0ELb0ELb1ELb0ELb0ELb1ELb1ELb1EEEvNS_16Flash_fwd_paramsE) ;  /* 0xfffffea4ae007950 */ /* 0x002fea0003c3ffff */
.L_x_12901:
[----:B------:R-:W-:Y:S01]  /*15c00*/  MOV R6, 0x2 ;  /* 0x0000000200067802 */ /* 0x000fe20000000f00 */
[----:B------:R-:W-:Y:S01]  /*15c10*/  IMAD.MOV.U32 R5, RZ, RZ, -0x1 ;  /* 0xffffffffff057424 */ /* 0x000fe200078e00ff */
[----:B------:R-:W-:-:S07]  /*15c20*/  MOV R3, 0x1f ;  /* 0x0000001f00037802 */ /* 0x000fce0000000f00 */
[----:B-1---5:R-:W-:Y:S05]  /*15c30*/  WARPSYNC.COLLECTIVE R5, `(.L_x_12918) ;  /* 0x0000000005087348 */ /* 0x022fea0003c00000 */
[----:B------:R2:W3:Y:S02]  /*15c40*/  SHFL.BFLY P0, R8, R188, R6, R3 ;  /* 0x0c000006bc087389 */ /* 0x0004e40000000003 */
[----:B-123-5:R-:W-:Y:S05]  /*15c50*/  ENDCOLLECTIVE ;  /* 0x000000000000791b */ /* 0x02efea0003800000 */
.L_x_12918:
[----:B------:R-:W-:Y:S02]  /*15c60*/  MOV R11, R8 ;  /* 0x00000008000b7202 */ /* 0x000fe40000000f00 */
[----:B------:R-:W-:-:S03]  /*15c70*/  MOV R6, 0x1 ;  /* 0x0000000100067802 */ /* 0x000fc60000000f00 */
[----:B------:R-:W-:-:S04]  /*15c80*/  FADD.FTZ R11, R11, R188 ;  /* 0x000000bc0b0b7221 */ /* 0x000fc80000010000 */
[----:B------:R-:W-:-:S07]  /*15c90*/  IMAD.MOV.U32 R188, RZ, RZ, R11 ;  /* 0x000000ffffbc7224 */ /* 0x000fce00078e000b */
[----:B------:R-:W-:Y:S05]  /*15ca0*/  WARPSYNC.COLLECTIVE R5, `(.L_x_12919) ;  /* 0x0000000005087348 */ /* 0x000fea0003c00000 */
[----:B------:R1:W2:Y:S02]  /*15cb0*/  SHFL.BFLY P0, R8, R188, R6, R3 ;  /* 0x0c000006bc087389 */ /* 0x0002a40000000003 */
[----:B-12---:R-:W-:Y:S05]  /*15cc0*/  ENDCOLLECTIVE ;  /* 0x000000000000791b */ /* 0x006fea0003800000 */
.L_x_12919:
[----:B------:R-:W-:Y:S01]  /*15cd0*/  MOV R188, R187 ;  /* 0x000000bb00bc7202 */ /* 0x000fe20000000f00 */
[----:B------:R-:W-:Y:S01]  /*15ce0*/  IMAD.MOV.U32 R4, RZ, RZ, R8 ;  /* 0x000000ffff047224 */ /* 0x000fe200078e0008 */
[----:B------:R-:W-:-:S03]  /*15cf0*/  MOV R6, 0x2 ;  /* 0x0000000200067802 */ /* 0x000fc60000000f00 */
[----:B------:R-:W-:-:S07]  /*15d00*/  FADD.FTZ R4, R11, R4 ;  /* 0x000000040b047221 */ /* 0x000fce0000010000 */
[----:B------:R-:W-:Y:S05]  /*15d10*/  WARPSYNC.COLLECTIVE R5, `(.L_x_12920) ;  /* 0x0000000005087348 */ /* 0x000fea0003c00000 */
[----:B------:R1:W2:Y:S02]  /*15d20*/  SHFL.BFLY P0, R8, R188, R6, R3 ;  /* 0x0c000006bc087389 */ /* 0x0002a40000000003 */
[----:B-12---:R-:W-:Y:S05]  /*15d30*/  ENDCOLLECTIVE ;  /* 0x000000000000791b */ /* 0x006fea0003800000 */
.L_x_12920:
[----:B------:R-:W-:Y:S01]  /*15d40*/  FADD.FTZ R9, R8, R187 ;  /* 0x000000bb08097221 */ /* 0x000fe20000010000 */
[----:B------:R-:W-:-:S03]  /*15d50*/  MOV R6, 0x1 ;  /* 0x0000000100067802 */ /* 0x000fc60000000f00 */
[----:B------:R-:W-:-:S07]  /*15d60*/  IMAD.MOV.U32 R188, RZ, RZ, R9 ;  /* 0x000000ffffbc7224 */ /* 0x000fce00078e0009 */
[----:B------:R-:W-:Y:S05]  /*15d70*/  WARPSYNC.COLLECTIVE R5, `(.L_x_12921) ;  /* 0x0000000005087348 */ /* 0x000fea0003c00000 */
[----:B------:R1:W2:Y:S02]  /*15d80*/  SHFL.BFLY P0, R8, R188, R6, R3 ;  /* 0x0c000006bc087389 */ /* 0x0002a40000000003 */
[----:B-12---:R-:W-:Y:S05]  /*15d90*/  ENDCOLLECTIVE ;  /* 0x000000000000791b */ /* 0x006fea0003800000 */
.L_x_12921:
[----:B------:R-:W-:Y:S01]  /*15da0*/  MOV R10, R8 ;  /* 0x00000008000a7202 */ /* 0x000fe20000000f00 */
[----:B------:R-:W-:Y:S06]  /*15db0*/  BRA `(.L_x_12922) ;  /* 0xffffffe800ec7947 */ /* 0x000fec000383ffff */
.L_x_12923:
        /* <DEDUP_REMOVED lines=12> */
.L_x_14995:


//--------------------- .text._ZN5flash24flash_fwd_splitkv_kernelI23Flash_fwd_kernel_traitsILi128ELi64ELi64ELi4ELb0ELb0EN7cutlass6half_tE19Flash_kernel_traitsILi128ELi64ELi64ELi4ES3_EELb0ELb1ELb0ELb0ELb1ELb0ELb0ELb0EEEvNS_16Flash_fwd_paramsE --------------------------
	.section	.text._ZN5flash24flash_fwd_splitkv_kernelI23Flash_fwd_kernel_traitsILi128ELi64ELi64ELi4ELb0ELb0EN7cutlass6half_tE19Flash_kernel_traitsILi128ELi64ELi64ELi4ES3_EELb0ELb1ELb0ELb0ELb1ELb0ELb0ELb0EEEvNS_16Flash_fwd_paramsE,"ax",@progbits
	.align	128
        .global         _ZN5flash24flash_fwd_splitkv_kernelI23Flash_fwd_kernel_traitsILi128ELi64ELi64ELi4ELb0ELb0EN7cutlass6half_tE19Flash_kernel_traitsILi128ELi64ELi64ELi4ES3_EELb0ELb1ELb0ELb0ELb1ELb0ELb0ELb0EEEvNS_16Flash_fwd_paramsE
        .type           _ZN5flash24flash_fwd_splitkv_kernelI23Flash_fwd_kernel_traitsILi128ELi64ELi64ELi4ELb0ELb0EN7cutlass6half_tE19Flash_kernel_traitsILi128ELi64ELi64ELi4ES3_EELb0ELb1ELb0ELb0ELb1ELb0ELb0ELb0EEEvNS_16Flash_fwd_paramsE,@function
        .size           _ZN5flash24flash_fwd_splitkv_kernelI23Flash_fwd_kernel_traitsILi128ELi64ELi64ELi4ELb0ELb0EN7cutlass6half_tE19Flash_kernel_traitsILi128ELi64ELi64ELi4ES3_EELb0ELb1ELb0ELb0ELb1ELb0ELb0ELb0EEEvNS_16Flash_fwd_paramsE,(.L_x_14996 - _ZN5flash24flash_fwd_splitkv_kernelI23Flash_fwd_kernel_traitsILi128ELi64ELi64ELi4ELb0ELb0EN7cutlass6half_tE19Flash_kernel_traitsILi128ELi64ELi64ELi4ES3_EELb0ELb1ELb0ELb0ELb1ELb0ELb0ELb0EEEvNS_16Flash_fwd_paramsE)
        .other          _ZN5flash24flash_fwd_splitkv_kernelI23Flash_fwd_kernel_traitsILi128ELi64ELi64ELi4ELb0ELb0EN7cutlass6half_tE19Flash_kernel_traitsILi128ELi64ELi64ELi4ES3_EELb0ELb1ELb0ELb0ELb1ELb0ELb0ELb0EEEvNS_16Flash_fwd_paramsE,@"STO_CUDA_ENTRY STV_DEFAULT"
_ZN5flash24flash_fwd_splitkv_kernelI23Flash_fwd_kernel_traitsILi128ELi64ELi64ELi4ELb0ELb0EN7cutlass6half_tE19Flash_kernel_traitsILi128ELi64ELi64ELi4ES3_EELb0ELb1ELb0ELb0ELb1ELb0ELb0ELb0EEEvNS_16Flash_fwd_paramsE:
.text._ZN5flash24flash_fwd_splitkv_kernelI23Flash_fwd_kernel_traitsILi128ELi64ELi64ELi4ELb0ELb0EN7cutlass6half_tE19Flash_kernel_traitsILi128ELi64ELi64ELi4ES3_EELb0ELb1ELb0ELb0ELb1ELb0ELb0ELb0EEEvNS_16Flash_fwd_paramsE:
[----:B------:R-:W-:Y:S01]  /*0000*/  LDC R1, c[0x0][0x37c] ;  /* 0x0000df00ff017b82 */ /* 0x000fe20000000800 */
[----:B------:R-:W1:Y:S07]  /*0010*/  S2R R33, SR_CTAID.X ;  /* 0x0000000000217919 */ /* 0x000e6e0000002500 */
[----:B------:R-:W2:Y:S01]  /*0020*/  LDC.64 R2, c[0x0][0x348] ;  /* 0x0000d200ff027b82 */ /* 0x000ea20000000a00 */
[----:B------:R-:W-:Y:S01]  /*0030*/  BSSY.RECONVERGENT B3, `(.L_x_12924) ;  /* 0x0000005000037945 */ /* 0x000fe20003800200 */
[----:B------:R-:W-:Y:S01]  /*0040*/  MOV R148, 0x80 ;  /* 0x0000008000947802 */ /* 0x000fe20000000f00 */
[----:B------:R-:W3:Y:S01]  /*0050*/  S2R R151, SR_CTAID.Y ;  /* 0x0000000000977919 */ /* 0x000ee20000002600 */
[----:B------:R-:W4:Y:S05]  /*0060*/  S2R R150, SR_CTAID.Z ;  /* 0x0000000000967919 */ /* 0x000f2a0000002700 */
[----:B-1234-:R-:W-:Y:S05]  /*0070*/  CALL.REL.NOINC `($_ZN5flash24flash_fwd_splitkv_kernelI23Flash_fwd_kernel_traitsILi128ELi64ELi64ELi4ELb0ELb0EN7cutlass6half_tE19Flash_kernel_traitsILi128ELi64ELi64ELi4ES3_EELb0ELb1ELb0ELb0ELb1ELb0ELb0ELb0EEEvNS_16Flash_fwd_paramsE$_ZN5flash30compute_attn_1rowblock_splitkvI23Flash_fwd_kernel_traitsILi128ELi64ELi64ELi4ELb0ELb0EN7cutlass6half_tE19Flash_kernel_traitsILi128ELi64ELi64ELi4ES3_EELb0ELb1ELb0ELb0ELb1ELb0ELb0ELb0ENS_16Flash_fwd_paramsEEEvRKT8_iiiii) ;  /* 0x0000000000087944 */ /* 0x01efea0003c00000 */
[----:B------:R-:W-:Y:S05]  /*0080*/  BSYNC.RECONVERGENT B3 ;  /* 0x0000000000037941 */ /* 0x000fea0003800200 */
.L_x_12924:
[----:B------:R-:W-:Y:S05]  /*0090*/  EXIT ;  /* 0x000000000000794d */ /* 0x000fea0003800000 */
        .type           $_ZN5flash24flash_fwd_splitkv_kernelI23Flash_fwd_kernel_traitsILi128ELi64ELi64ELi4ELb0ELb0EN7cutlass6half_tE19Flash_kernel_traitsILi128ELi64ELi64ELi4ES3_EELb0ELb1ELb0ELb0ELb1ELb0ELb0ELb0EEEvNS_16Flash_fwd_paramsE$_ZN5flash30compute_attn_1rowblock_splitkvI23Flash_fwd_kernel_traitsILi128ELi64ELi64ELi4ELb0ELb0EN7cutlass6half_tE19Flash_kernel_traitsILi128ELi64ELi64ELi4ES3_EELb0ELb1ELb0ELb0ELb1ELb0ELb0ELb0ENS_16Flash_fwd_paramsEEEvRKT8_iiiii,@function
        .size           $_ZN5flash24flash_fwd_splitkv_kernelI23Flash_fwd_kernel_traitsILi128ELi64ELi64ELi4ELb0ELb0EN7cutlass6half_tE19Flash_kernel_traitsILi128ELi64ELi64ELi4ES3_EELb0ELb1ELb0ELb0ELb1ELb0ELb0ELb0EEEvNS_16Flash_fwd_paramsE$_ZN5flash30compute_attn_1rowblock_splitkvI23Flash_fwd_kernel_traitsILi128ELi64ELi64ELi4ELb0ELb0EN7cutlass6half_tE19Flash_kernel_traitsILi128ELi64ELi64ELi4ES3_EELb0ELb1ELb0ELb0ELb1ELb0ELb0ELb0ENS_16Flash_fwd_paramsEEEvRKT8_iiiii,(.L_x_14996 - $_ZN5flash24flash_fwd_splitkv_kernelI23Flash_fwd_kernel_traitsILi128ELi64ELi64ELi4ELb0ELb0EN7cutlass6half_tE19Flash_kernel_traitsILi128ELi64ELi64ELi4ES3_EELb0ELb1ELb0ELb0ELb1ELb0ELb0ELb0EEEvNS_16Flash_fwd_paramsE$_ZN5flash30compute_attn_1rowblock_splitkvI23Flash_fwd_kernel_traitsILi128ELi64ELi64ELi4ELb0ELb0EN7cutlass6half_tE19Flash_kernel_traitsILi128ELi64ELi64ELi4ES3_EELb0ELb1ELb0ELb0ELb1ELb0ELb0ELb0ENS_16Flash_fwd_paramsEEEvRKT8_iiiii)
$_ZN5flash24flash_fwd_splitkv_kernelI23Flash_fwd_kernel_traitsILi128ELi64ELi64ELi4ELb0ELb0EN7cutlass6half_tE19Flash_kernel_traitsILi128ELi64ELi64ELi4ES3_EELb0ELb1ELb0ELb0ELb1ELb0ELb0ELb0EEEvNS_16Flash_fwd_paramsE$_ZN5flash30compute_attn_1rowblock_splitkvI23Flash_fwd_kernel_traitsILi128ELi64ELi64ELi4ELb0ELb0EN7cutlass6half_tE19Flash_kernel_traitsILi128ELi64ELi64ELi4ES3_EELb0ELb1ELb0ELb0ELb1ELb0ELb0ELb0ENS_16Flash_fwd_paramsEEEvRKT8_iiiii:
        /* <DEDUP_REMOVED lines=39> */
.L_x_12926:
[----:B------:R-:W-:Y:S05]  /*0310*/  BSYNC.RECONVERGENT B0 ;  /* 0x0000000000007941 */ /* 0x000fea0003800200 */
.L_x_12925:
[----:B------:R-:W-:Y:S04]  /*0320*/  BSSY.RECONVERGENT B0, `(.L_x_12927) ;  /* 0x0000007000007945 */ /* 0x000fe80003800200 */
[----:B------:R-:W-:Y:S05]  /*0330*/  @!P3 BRA `(.L_x_12928) ;  /* 0x000000000014b947 */ /* 0x000fea0003800000 */
[----:B------:R-:W4:Y:S02]  /*0340*/  LD.E.U8 R6, desc[UR4][R2.64+0x1b2] ;  /* 0x0001b20402067980 */ /* 0x000f24000c101100 */
[----:B----4-:R-:W-:-:S13]  /*0350*/  ISETP.NE.AND P1, PT, R6, RZ, PT ;  /* 0x000000ff0600720c */ /* 0x010fda0003f25270 */
[----:B------:R-:W4:Y:S02]  /*0360*/  @P1 LD.E R6, desc[UR4][R10.64+0x4] ;  /* 0x000004040a061980 */ /* 0x000f24000c101900 */
[----:B----45:R-:W-:-:S06]  /*0370*/  @P1 IADD3 R29, PT, PT, R6, -R13, RZ ;  /* 0x8000000d061d1210 */ /* 0x030fcc0007ffe0ff */
[----:B------:R4:W5:Y:S02]  /*0380*/  @!P1 LD.E R29, desc[UR4][R10.64] ;  /* 0x000000040a1d9980 */ /* 0x000964000c101900 */
.L_x_12928:
[----:B------:R-:W-:Y:S05]  /*0390*/  BSYNC.RECONVERGENT B0 ;  /* 0x0000000000007941 */ /* 0x000fea0003800200 */
.L_x_12927:
        /* <DEDUP_REMOVED lines=8> */
.L_x_12930:
[----:B------:R-:W5:Y:S01]  /*0420*/  LD.E.64 R6, desc[UR4][R2.64+0x108] ;  /* 0x0001080402067980 */ /* 0x000f62000c101b00 */
[----:B------:R-:W-:Y:S01]  /*0430*/  BSSY.RECONVERGENT B0, `(.L_x_12932) ;  /* 0x0000006000007945 */ /* 0x000fe20003800200 */
[----:B------:R-:W-:Y:S01]  /*0440*/  IMAD.MOV.U32 R5, RZ, RZ, RZ ;  /* 0x000000ffff057224 */ /* 0x000fe200078e00ff */
[----:B-----5:R-:W-:-:S04]  /*0450*/  ISETP.NE.U32.AND P0, PT, R6, RZ, PT ;  /* 0x000000ff0600720c */ /* 0x020fc80003f05070 */
[----:B------:R-:W-:-:S13]  /*0460*/  ISETP.NE.AND.EX P0, PT, R7, RZ, PT, P0 ;  /* 0x000000ff0700720c */ /* 0x000fda0003f05300 */
[----:B------:R-:W-:Y:S05]  /*0470*/  @!P0 BRA `(.L_x_12933) ;  /* 0x0000000000048947 */ /* 0x000fea0003800000 */
[----:B------:R1:W5:Y:S02]  /*0480*/  LD.E R5, desc[UR4][R2.64+0xbc] ;  /* 0x0000bc0402057980 */ /* 0x000364000c101900 */
.L_x_12933:
[----:B------:R-:W-:Y:S05]  /*0490*/  BSYNC.RECONVERGENT B0 ;  /* 0x0000000000007941 */ /* 0x000fea0003800200 */
.L_x_12932:
[----:B-----5:R-:W-:Y:S02]  /*04a0*/  IADD3 R29, PT, PT, R5, R29, -R12 ;  /* 0x0000001d051d7210 */ /* 0x020fe40007ffe80c */
.L_x_12931:
[----:B------:R-:W-:Y:S05]  /*04b0*/  BSYNC.RECONVERGENT B1 ;  /* 0x0000000000017941 */ /* 0x000fea0003800200 */
.L_x_12929:
[----:B------:R-:W-:Y:S01]  /*04c0*/  IMAD.SHL.U32 R152, R33, 0x40, RZ ;  /* 0x0000004021987824 */ /* 0x000fe200078e00ff */
[----:B------:R-:W-:Y:S01]  /*04d0*/  MOV R6, R148 ;  /* 0x0000009400067202 */ /* 0x000fe20000000f00 */
[----:B------:R-:W-:-:S03]  /*04e0*/  IMAD.MOV.U32 R7, RZ, RZ, 0x0 ;  /* 0x00000000ff077424 */ /* 0x000fc600078e00ff */
[----:B------:R-:W-:-:S13]  /*04f0*/  ISETP.GT.AND P0, PT, R97, R152, PT ;  /* 0x000000986100720c */ /* 0x000fda0003f04270 */
[----:B-1234-:R-:W-:Y:S05]  /*0500*/  @!P0 RET.REL.NODEC R6 `(_ZN5flash24flash_fwd_splitkv_kernelI23Flash_fwd_kernel_traitsILi128ELi64ELi64ELi4ELb0ELb0EN7cutlass6half_tE19Flash_kernel_traitsILi128ELi64ELi64ELi4ES3_EELb0ELb1ELb0ELb0ELb1ELb0ELb0ELb0EEEvNS_16Flash_fwd_paramsE) ;  /* 0xfffffff806bc8950 */ /* 0x01efea0003c3ffff */
        /* <DEDUP_REMOVED lines=35> */
[----:B------:R-:W-:Y:S02]  /*0740*/  LOP3.LUT R18, R7, 0x38, RZ, 0xc0, !PT ;  /* 0x0000003807127812 */ /* 0x000fe400078ec0ff */
[----:B-1----:R-:W-:Y:S01]  /*0750*/  SHF.R.U32.HI R3, RZ, 0x3, R149 ;  /* 0x00000003ff037819 */ /* 0x002fe20000011695 */
[----:B------:R-:W-:-:S03]  /*0760*/  IMAD.IADD R2, R97, 0x1, -R152 ;  /* 0x0000000161027824 */ /* 0x000fc600078e0a98 */
        /* <DEDUP_REMOVED lines=15> */
[----:B------:R-:W-:Y:S02]  /*0860*/  VIADD R5, R3, 0x20 ;  /* 0x0000002003057836 */ /* 0x000fe40000000000 */
[----:B------:R-:W-:-:S03]  /*0870*/  IMAD R13, R15, R152, RZ ;  /* 0x000000980f0d7224 */ /* 0x000fc600078e02ff */
[-C--:B------:R-:W-:Y:S02]  /*0880*/  ISETP.GE.AND P2, PT, R5, R2.reuse, PT ;  /* 0x000000020500720c */ /* 0x080fe40003f46270 */
[----:B------:R-:W-:Y:S02]  /*0890*/  IADD3.X R13, PT, PT, R6, R19, R13, P3, !PT ;  /* 0x00000013060d7210 */ /* 0x000fe40001ffe40d */
[C---:B------:R-:W-:Y:S02]  /*08a0*/  IADD3 R5, P1, PT, R0.reuse, R3, RZ ;  /* 0x0000000300057210 */ /* 0x040fe40007f3e0ff */
[----:B------:R-:W-:Y:S02]  /*08b0*/  ISETP.GE.AND P3, PT, R3, R2, PT ;  /* 0x000000020300720c */ /* 0x000fe40003f66270 */
[----:B------:R-:W-:Y:S02]  /*08c0*/  LEA.HI.X.SX32 R0, R0, RZ, 0x1, P1 ;  /* 0x000000ff00007211 */ /* 0x000fe400008f0eff */
[----:B------:R-:W-:-:S02]  /*08d0*/  LEA R4, P4, R5, R8, 0x2 ;  /* 0x0000000805047211 */ /* 0x000fc400078810ff */
[----:B------:R-:W-:Y:S02]  /*08e0*/  ISETP.GE.AND P0, PT, R7, R2, PT ;  /* 0x000000020700720c */ /* 0x000fe40003f06270 */
[----:B------:R-:W-:Y:S01]  /*08f0*/  LEA.HI.X R5, R5, R9, R0, 0x2, P4 ;  /* 0x0000000905057211 */ /* 0x000fe200020f1400 */
[-C--:B------:R-:W-:Y:S02]  /*0900*/  IMAD R0, R11, R150.reuse, RZ ;  /* 0x000000960b007224 */ /* 0x080fe400078e02ff */
[----:B------:R-:W-:Y:S02]  /*0910*/  VIADD R7, R3, 0x30 ;  /* 0x0000003003077836 */ /* 0x000fe40000000000 */
[----:B------:R-:W-:Y:S01]  /*0920*/  IMAD.WIDE.U32 R150, R10, R150, R12 ;  /* 0x000000960a967225 */ /* 0x000fe200078e000c */
[----:B------:R-:W-:Y:S02]  /*0930*/  ISETP.NE.OR P5, PT, R149, RZ, P0 ;  /* 0x000000ff9500720c */ /* 0x000fe400007a5670 */
[----:B------:R-:W-:-:S02]  /*0940*/  ISETP.GE.AND P1, PT, R7, R2, PT ;  /* 0x000000020700720c */ /* 0x000fc40003f26270 */
        /* <DEDUP_REMOVED lines=11> */
.L_x_12936:
[----:B------:R-:W-:Y:S05]  /*0a00*/  BSYNC.RECONVERGENT B0 ;  /* 0x0000000000007941 */ /* 0x000fea0003800200 */
.L_x_12935:
        /* <DEDUP_REMOVED lines=18> */
.L_x_12938:
[----:B------:R-:W-:Y:S05]  /*0b30*/  BSYNC.RECONVERGENT B0 ;  /* 0x0000000000007941 */ /* 0x000fea0003800200 */
.L_x_12937:
        /* <DEDUP_REMOVED lines=14> */
.L_x_12940:
[----:B------:R-:W-:Y:S05]  /*0c20*/  BSYNC.RECONVERGENT B0 ;  /* 0x0000000000007941 */ /* 0x000fea0003800200 */
.L_x_12939:
        /* <DEDUP_REMOVED lines=14> */
.L_x_12942:
[----:B------:R-:W-:Y:S05]  /*0d10*/  BSYNC.RECONVERGENT B0 ;  /* 0x0000000000007941 */ /* 0x000fea0003800200 */
.L_x_12941:
[----:B------:R-:W-:Y:S01]  /*0d20*/  MOV R149, 0x0 ;  /* 0x0000000000957802 */ /* 0x000fe20000000f00 */
[----:B------:R-:W-:Y:S04]  /*0d30*/  @!P6 ST.E desc[UR4][R4.64], R11 ;  /* 0x0000000b0400e985 */ /* 0x000fe8000c101904 */
[----:B------:R-:W-:Y:S04]  /*0d40*/  @!P5 ST.E desc[UR4][R4.64+0x40], R9 ;  /* 0x000040090400d985 */ /* 0x000fe8000c101904 */
[----:B------:R1:W-:Y:S02]  /*0d50*/  @!P4 ST.E desc[UR4][R4.64+0x80], R7 ;  /* 0x000080070400c985 */ /* 0x0003e4000c101904 */
[----:B-123-5:R-:W-:Y:S05]  /*0d60*/  @P3 RET.REL.NODEC R148 `(_ZN5flash24flash_fwd_splitkv_kernelI23Flash_fwd_kernel_traitsILi128ELi64ELi64ELi4ELb0ELb0EN7cutlass6half_tE19Flash_kernel_traitsILi128ELi64ELi64ELi4ES3_EELb0ELb1ELb0ELb0ELb1ELb0ELb0ELb0EEEvNS_16Flash_fwd_paramsE) ;  /* 0xfffffff094a43950 */ /* 0x02efea0003c3ffff */
[----:B------:R-:W-:Y:S02]  /*0d70*/  MOV R3, 0x7f800000 ;  /* 0x7f80000000037802 */ /* 0x000fe40000000f00 */
[----:B------:R-:W-:-:S03]  /*0d80*/  MOV R149, 0x0 ;  /* 0x0000000000957802 */ /* 0x000fc60000000f00 */
[----:B------:R1:W-:Y:S02]  /*0d90*/  ST.E desc[UR4][R4.64+0xc0], R3 ;  /* 0x0000c00304007985 */ /* 0x0003e4000c101904 */
[----:B-1----:R-:W-:Y:S05]  /*0da0*/  RET.REL.NODEC R148 `(_ZN5flash24flash_fwd_splitkv_kernelI23Flash_fwd_kernel_traitsILi128ELi64ELi64ELi4ELb0ELb0EN7cutlass6half_tE19Flash_kernel_traitsILi128ELi64ELi64ELi4ES3_EELb0ELb1ELb0ELb0ELb1ELb0ELb0ELb0EEEvNS_16Flash_fwd_paramsE) ;  /* 0xfffffff094947950 */ /* 0x002fea0003c3ffff */
.L_x_12934:
        /* <DEDUP_REMOVED lines=76> */
[----:B------:R-:W-:-:S04]  /*1270*/  @P3 IADD3 R5, PT, PT, R5, 0x1, RZ ;  /* 0x0000000105053810 */ /* 0x000fc80007ffe0ff */
[----:B------:R-:W-:Y:S01]  /*1280*/  MOV R11, R5 ;  /* 0x00000005000b7202 */ /* 0x000fe20000000f00 */
[----:B------:R-:W-:-:S04]  /*1290*/  IMAD R5, R141, R0, RZ ;  /* 0x000000008d057224 */ /* 0x000fc800078e02ff */
[----:B------:R-:W-:Y:S01]  /*12a0*/  @!P1 IMAD.MOV R11, RZ, RZ, -R11 ;  /* 0x000000ffff0b9224 */ /* 0x000fe200078e0a0b */
[----:B------:R-:W-:Y:S02]  /*12b0*/  @!P2 LOP3.LUT R11, RZ, R7, RZ, 0x33, !PT ;  /* 0x00000007ff0ba212 */ /* 0x000fe400078e33ff */
[----:B--2---:R-:W-:Y:S01]  /*12c0*/  SHF.R.S32.HI R9, RZ, 0x1f, R4 ;  /* 0x0000001fff097819 */ /* 0x004fe20000011404 */
        /* <DEDUP_REMOVED lines=19> */
.L_x_12944:
        /* <DEDUP_REMOVED lines=9> */
[----:B------:R-:W-:-:S02]  /*1490*/  CS2R R158, SRZ ;  /* 0x00000000009e7805 */ /* 0x000fc4000001ff00 */
[----:B-1----:R-:W-:-:S04]  /*14a0*/  IABS R4, R7 ;  /* 0x0000000700047213 */ /* 0x002fc80000000000 */
[----:B------:R-:W1:Y:S08]  /*14b0*/  I2F.RP R8, R4 ;  /* 0x0000000400087306 */ /* 0x000e700000209400 */
[----:B-1----:R-:W1:Y:S02]  /*14c0*/  MUFU.RCP R6, R8 ;  /* 0x0000000800067308 */ /* 0x002e640000001000 */
[----:B-1----:R-:W-:-:S06]  /*14d0*/  IADD3 R6, PT, PT, R6, 0xffffffe, RZ ;  /* 0x0ffffffe06067810 */ /* 0x002fcc0007ffe0ff */
[----:B------:R-:W1:Y:S01]  /*14e0*/  F2I.FTZ.U32.TRUNC.NTZ R21, R6 ;  /* 0x0000000600157305 */ /* 0x000e62000021f000 */
        /* <DEDUP_REMOVED lines=13> */
[----:B-----5:R-:W-:-:S05]  /*15c0*/  @!P3 SHF.R.S32.HI R6, RZ, 0x1f, R11 ;  /* 0x0000001fff06b819 */ /* 0x020fca000001140b */
[-C--:B------:R-:W-:Y:S01]  /*15d0*/  @!P1 IADD3 R5, PT, PT, R5, -R4.reuse, RZ ;  /* 0x8000000405059210 */ /* 0x080fe20007ffe0ff */
[----:B------:R-:W-:Y:S01]  /*15e0*/  @!P3 IMAD.IADD R21, R21, 0x1, R0 ;  /* 0x000000011515b824 */ /* 0x000fe200078e0200 */
[----:B------:R-:W-:Y:S02]  /*15f0*/  @P3 IADD3 R0, PT, PT, R12, R13, RZ ;  /* 0x0000000d0c003210 */ /* 0x000fe40007ffe0ff */
[----:B------:R-:W-:Y:S01]  /*1600*/  ISETP.GE.U32.AND P4, PT, R5, R4, PT ;  /* 0x000000040500720c */ /* 0x000fe20003f86070 */
[----:B---3--:R-:W-:Y:S01]  /*1610*/  @!P3 IMAD R9, R19, R11, RZ ;  /* 0x0000000b1309b224 */ /* 0x008fe200078e02ff */
[----:B------:R-:W-:Y:S01]  /*1620*/  LOP3.LUT R5, R150, R7, RZ, 0x3c, !PT ;  /* 0x0000000796057212 */ /* 0x000fe200078e3cff */
[----:B------:R-:W-:Y:S01]  /*1630*/  @!P3 IMAD.WIDE.U32 R20, R18, R11, R20 ;  /* 0x0000000b1214b225 */ /* 0x000fe200078e0014 */
[----:B------:R-:W-:Y:S02]  /*1640*/  @!P1 IADD3 R10, PT, PT, R10, 0x1, RZ ;  /* 0x000000010a0a9810 */ /* 0x000fe40007ffe0ff */
[----:B------:R-:W-:Y:S01]  /*1650*/  ISETP.GE.AND P2, PT, R5, RZ, PT ;  /* 0x000000ff0500720c */ /* 0x000fe20003f46270 */
[----:B------:R-:W-:Y:S01]  /*1660*/  @!P3 IMAD R9, R18, R6, R9 ;  /* 0x000000061209b224 */ /* 0x000fe200078e0209 */
[----:B------:R-:W-:Y:S01]  /*1670*/  ISETP.NE.AND P1, PT, R7, RZ, PT ;  /* 0x000000ff0700720c */ /* 0x000fe20003f25270 */
[----:B------:R-:W-:-:S02]  /*1680*/  @P3 IMAD R4, R141, R0, RZ ;  /* 0x000000008d043224 */ /* 0x000fc400078e02ff */
[----:B------:R-:W-:Y:S01]  /*1690*/  @P3 IMAD.WIDE.U32 R18, R140, R0, RZ ;  /* 0x000000008c123225 */ /* 0x000fe200078e00ff */
[----:B------:R-:W-:Y:S02]  /*16a0*/  @!P3 MOV R8, R20 ;  /* 0x000000140008b202 */ /* 0x000fe40000000f00 */
[----:B------:R-:W-:Y:S01]  /*16b0*/  LEA R0, R160, 0xffffffc0, 0x6 ;  /* 0xffffffc0a0007811 */ /* 0x000fe200078e30ff */
[----:B------:R-:W-:Y:S01]  /*16c0*/  @!P3 IMAD.IADD R9, R21, 0x1, R9 ;  /* 0x000000011509b824 */ /* 0x000fe200078e0209 */
[----:B------:R-:W-:Y:S01]  /*16d0*/  @P3 IADD3 R9, PT, PT, R19, R4, RZ ;  /* 0x0000000413093210 */ /* 0x000fe20007ffe0ff */
[----:B------:R-:W-:Y:S01]  /*16e0*/  @P3 IMAD.MOV.U32 R8, RZ, RZ, R18 ;  /* 0x000000ffff083224 */ /* 0x000fe200078e0012 */
[----:B------:R-:W-:Y:S01]  /*16f0*/  @!P3 SHF.R.S32.HI R5, RZ, 0x1f, R12 ;  /* 0x0000001fff05b819 */ /* 0x000fe2000001140c */
[----:B------:R-:W-:Y:S01]  /*1700*/  @!P3 IMAD R4, R105, R12, RZ ;  /* 0x0000000c6904b224 */ /* 0x000fe200078e02ff */
        /* <DEDUP_REMOVED lines=12> */
[----:B----4-:R-:W-:Y:S01]  /*17d0*/  @!P3 IMAD R4, R15, R11, RZ ;  /* 0x0000000b0f04b224 */ /* 0x010fe200078e02ff */
[----:B------:R-:W-:Y:S01]  /*17e0*/  @!P3 MOV R20, R8 ;  /* 0x000000080014b202 */ /* 0x000fe20000000f00 */
[----:B------:R-:W-:Y:S02]  /*17f0*/  IMAD R9, R17, R10, RZ ;  /* 0x0000000a11097224 */ /* 0x000fe400078e02ff */
[----:B------:R-:W-:Y:S02]  /*1800*/  @!P3 IMAD R4, R14, R5, R4 ;  /* 0x000000050e04b224 */ /* 0x000fe400078e0204 */
[----:B------:R-:W-:-:S02]  /*1810*/  IMAD R5, R16, R6, R9 ;  /* 0x0000000610057224 */ /* 0x000fc400078e0209 */
        /* <DEDUP_REMOVED lines=11> */
.L_x_12945:
[----:B------:R-:W-:Y:S05]  /*18d0*/  BSYNC.RECONVERGENT B0 ;  /* 0x0000000000007941 */ /* 0x000fea0003800200 */
.L_x_12943:
        /* <DEDUP_REMOVED lines=29> */
[----:B-----5:R-:W-:Y:S02]  /*1ab0*/  IMAD R11, R17, R104, RZ ;  /* 0x00000068110b7224 */ /* 0x020fe400078e02ff */
[----:B------:R-:W-:Y:S02]  /*1ac0*/  IMAD.MOV.U32 R9, RZ, RZ, R16 ;  /* 0x000000ffff097224 */ /* 0x000fe400078e0010 */
[----:B------:R-:W-:Y:S02]  /*1ad0*/  IMAD.SHL.U32 R4, R149, 0x8, RZ ;  /* 0x0000000895047824 */ /* 0x000fe400078e00ff */
[----:B------:R-:W-:Y:S01]  /*1ae0*/  @!P2 IMAD.MOV R9, RZ, RZ, -R9 ;  /* 0x000000ffff09a224 */ /* 0x000fe200078e0a09 */
[----:B------:R-:W-:Y:S01]  /*1af0*/  @!P3 LOP3.LUT R9, RZ, R7, RZ, 0x33, !PT ;  /* 0x00000007ff09b212 */ /* 0x000fe200078e33ff */
[----:B------:R-:W-:-:S02]  /*1b00*/  IMAD R11, R0, R105, R11 ;  /* 0x00000069000b7224 */ /* 0x000fc400078e020b */
[----:B------:R-:W-:Y:S01]  /*1b10*/  IMAD.WIDE.U32 R30, R0, R104, RZ ;  /* 0x00000068001e7225 */ /* 0x000fe200078e00ff */
[----:B------:R-:W-:Y:S02]  /*1b20*/  LOP3.LUT R0, R4, 0x38, RZ, 0xc0, !PT ;  /* 0x0000003804007812 */ /* 0x000fe400078ec0ff */
[----:B------:R-:W-:Y:S01]  /*1b30*/  SHF.R.S32.HI R16, RZ, 0x1f, R9 ;  /* 0x0000001fff107819 */ /* 0x000fe20000011409 */
[----:B------:R-:W-:Y:S01]  /*1b40*/  IMAD.IADD R7, R31, 0x1, R11 ;  /* 0x000000011f077824 */ /* 0x000fe200078e020b */
[----:B------:R-:W-:Y:S01]  /*1b50*/  IADD3 R8, P4, PT, R0, R8, RZ ;  /* 0x0000000800087210 */ /* 0x000fe20007f9e0ff */
[-C--:B------:R-:W-:Y:S01]  /*1b60*/  IMAD R11, R27, R9.reuse, RZ ;  /* 0x000000091b0b7224 */ /* 0x080fe200078e02ff */
[----:B------:R-:W-:Y:S01]  /*1b70*/  IADD3 R10, P3, P2, R30, R10, R0 ;  /* 0x0000000a1e0a7210 */ /* 0x000fe20007a7e000 */
[----:B------:R-:W-:Y:S01]  /*1b80*/  IMAD.WIDE.U32 R30, R26, R9, RZ ;  /* 0x000000091a1e7225 */ /* 0x000fe200078e00ff */
[----:B------:R-:W-:-:S03]  /*1b90*/  IADD3.X R9, PT, PT, RZ, R5, RZ, P4, !PT ;  /* 0x00000005ff097210 */ /* 0x000fc600027fe4ff */
[----:B------:R-:W-:Y:S01]  /*1ba0*/  IMAD R11, R16, R26, R11 ;  /* 0x0000001a100b7224 */ /* 0x000fe200078e020b */
[----:B------:R-:W-:Y:S02]  /*1bb0*/  SHF.R.U32.HI R16, RZ, 0x3, R149 ;  /* 0x00000003ff107819 */ /* 0x000fe40000011695 */
[----:B------:R-:W-:Y:S01]  /*1bc0*/  IADD3.X R6, PT, PT, R7, R6, RZ, P3, P2 ;  /* 0x0000000607067210 */ /* 0x000fe20001fe44ff */
[----:B------:R-:W-:Y:S01]  /*1bd0*/  IMAD.IADD R11, R31, 0x1, R11 ;  /* 0x000000011f0b7824 */ /* 0x000fe200078e020b */
[----:B------:R-:W-:Y:S01]  /*1be0*/  IADD3 R10, P2, PT, R10, R30, RZ ;  /* 0x0000001e0a0a7210 */ /* 0x000fe20007f5e0ff */
[----:B------:R-:W-:Y:S02]  /*1bf0*/  IMAD R5, R141, R16, RZ ;  /* 0x000000108d057224 */ /* 0x000fe400078e02ff */
[----:B------:R-:W-:-:S04]  /*1c00*/  IMAD.WIDE.U32 R26, R16, R140, R8 ;  /* 0x0000008c101a7225 */ /* 0x000fc800078e0008 */
[----:B------:R-:W-:Y:S02]  /*1c10*/  IMAD.X R11, R6, 0x1, R11, P2 ;  /* 0x00000001060b7824 */ /* 0x000fe400010e060b */
[----:B------:R-:W-:Y:S01]  /*1c20*/  IMAD.IADD R5, R27, 0x1, R5 ;  /* 0x000000011b057824 */ /* 0x000fe200078e0205 */
[----:B------:R-:W1:Y:S01]  /*1c30*/  S2R R9, SR_CgaCtaId ;  /* 0x0000000000097919 */ /* 0x000e620000008800 */
[----:B------:R-:W-:Y:S02]  /*1c40*/  IMAD R147, R105, R16, RZ ;  /* 0x0000001069937224 */ /* 0x000fe400078e02ff */
[----:B------:R-:W-:-:S04]  /*1c50*/  IMAD.WIDE.U32 R10, R16, R104, R10 ;  /* 0x00000068100a7225 */ /* 0x000fc800078e000a */
[----:B------:R-:W-:Y:S02]  /*1c60*/  IMAD.IADD R147, R11, 0x1, R147 ;  /* 0x000000010b937824 */ /* 0x000fe400078e0293 */
[----:B------:R-:W-:Y:S02]  /*1c70*/  IMAD.IADD R142, R97, 0x1, -R152 ;  /* 0x00000001618e7824 */ /* 0x000fe400078e0a98 */
[----:B------:R-:W-:-:S05]  /*1c80*/  VIADD R11, R16, 0x10 ;  /* 0x00000010100b7836 */ /* 0x000fca0000000000 */
[-C--:B------:R-:W-:Y:S01]  /*1c90*/  ISETP.GE.AND P3, PT, R11, R142.reuse, PT ;  /* 0x0000008e0b00720c */ /* 0x080fe20003f66270 */
[----:B------:R-:W-:Y:S01]  /*1ca0*/  IMAD.MOV.U32 R17, RZ, RZ, RZ ;  /* 0x000000ffff117224 */ /* 0x000fe200078e00ff */
[----:B------:R-:W-:Y:S01]  /*1cb0*/  ISETP.GE.AND P5, PT, R16, R142, PT ;  /* 0x0000008e1000720c */ /* 0x000fe20003fa6270 */
[----:B------:R-:W-:Y:S01]  /*1cc0*/  IMAD.WIDE.U32 R32, R33, 0x40, R16 ;  /* 0x0000004021207825 */ /* 0x000fe200078e0010 */
[----:B------:R-:W-:Y:S02]  /*1cd0*/  LOP3.LUT R8, R4, 0x1c0, RZ, 0xc0, !PT ;  /* 0x000001c004087812 */ /* 0x000fe400078ec0ff */
[----:B------:R-:W-:-:S05]  /*1ce0*/  IADD3 R28, PT, PT, R160, -0x1, RZ ;  /* 0xffffffffa01c7810 */ /* 0x000fca0007ffe0ff */
[----:B------:R-:W-:Y:S01]  /*1cf0*/  IMAD.SHL.U32 R102, R28, 0x40, RZ ;  /* 0x000000401c667824 */ /* 0x000fe200078e00ff */
[----:B--2---:R-:W-:-:S04]  /*1d00*/  LEA R144, P2, R26, R24, 0x1 ;  /* 0x000000181a907211 */ /* 0x004fc800078408ff */
[----:B------:R-:W-:Y:S01]  /*1d10*/  LEA.HI.X R145, R26, R25, R5, 0x1, P2 ;  /* 0x000000191a917211 */ /* 0x000fe200010f0c05 */
[----:B---3--:R-:W-:-:S04]  /*1d20*/  @!P1 IMAD.WIDE.U32 R24, R18, R151, RZ ;  /* 0x0000009712189225 */ /* 0x008fc800078e00ff */
[----:B------:R-:W-:Y:S02]  /*1d30*/  @!P1 IMAD R6, R19, R151, RZ ;  /* 0x0000009713069224 */ /* 0x000fe400078e02ff */
[----:B------:R-:W-:-:S04]  /*1d40*/  @P1 IMAD.WIDE.U32 R18, R20, R154, RZ ;  /* 0x0000009a14121225 */ /* 0x000fc800078e00ff */
[----:B------:R-:W-:Y:S02]  /*1d50*/  @!P1 IMAD.MOV.U32 R5, RZ, RZ, R24 ;  /* 0x000000ffff059224 */ /* 0x000fe400078e0018 */
[----:B------:R-:W-:Y:S01]  /*1d60*/  @P1 IMAD.MOV.U32 R5, RZ, RZ, R18 ;  /* 0x000000ffff051224 */ /* 0x000fe200078e0012 */
[----:B----4-:R-:W-:Y:S01]  /*1d70*/  LEA R146, P2, R10, R12, 0x1 ;  /* 0x0000000c0a927211 */ /* 0x010fe200078408ff */
[----:B------:R-:W-:Y:S01]  /*1d80*/  @P1 IMAD R7, R21, R154, RZ ;  /* 0x0000009a15071224 */ /* 0x000fe200078e02ff */
[----:B------:R-:W-:Y:S02]  /*1d90*/  @!P1 IADD3 R6, PT, PT, R25, R6, RZ ;  /* 0x0000000619069210 */ /* 0x000fe40007ffe0ff */
[----:B------:R-:W-:Y:S01]  /*1da0*/  IADD3 R12, P6, PT, R0, R5, RZ ;  /* 0x00000005000c7210 */ /* 0x000fe20007fde0ff */
[----:B------:R-:W-:Y:S02]  /*1db0*/  VIADD R5, R16, 0x30 ;  /* 0x0000003010057836 */ /* 0x000fe40000000000 */
[----:B------:R-:W-:Y:S01]  /*1dc0*/  @P1 IMAD.IADD R6, R19, 0x1, R7 ;  /* 0x0000000113061824 */ /* 0x000fe200078e0207 */
[----:B------:R-:W-:-:S02]  /*1dd0*/  LEA.HI.X R147, R10, R13, R147, 0x1, P2 ;  /* 0x0000000d0a937211 */ /* 0x000fc400010f0c93 */
[----:B------:R-:W-:Y:S01]  /*1de0*/  IADD3 R7, PT, PT, R16, 0x20, RZ ;  /* 0x0000002010077810 */ /* 0x000fe20007ffe0ff */
[----:B------:R-:W-:Y:S01]  /*1df0*/  IMAD.X R13, RZ, RZ, R6, P6 ;  /* 0x000000ffff0d7224 */ /* 0x000fe200030e0606 */
[----:B------:R-:W-:Y:S01]  /*1e00*/  ISETP.GE.AND P2, PT, R5, R142, PT ;  /* 0x0000008e0500720c */ /* 0x000fe20003f46270 */
[----:B------:R-:W-:Y:S01]  /*1e10*/  IMAD R27, R15, R150, RZ ;  /* 0x000000960f1b7224 */ /* 0x000fe200078e02ff */
[----:B------:R-:W-:Y:S01]  /*1e20*/  ISETP.GE.AND P4, PT, R7, R142, PT ;  /* 0x0000008e0700720c */ /* 0x000fe20003f86270 */
[----:B------:R-:W-:Y:S01]  /*1e30*/  IMAD.WIDE.U32 R14, R14, R150, R12 ;  /* 0x000000960e0e7225 */ /* 0x000fe200078e000c */
[----:B------:R-:W-:Y:S02]  /*1e40*/  @!P3 IADD3 R25, P1, PT, R32, 0x10, RZ ;  /* 0x000000102019b810 */ /* 0x000fe40007f3e0ff */
[----:B------:R-:W-:Y:S01]  /*1e50*/  MOV R0, 0x400 ;  /* 0x0000040000007802 */ /* 0x000fe20000000f00 */
[----:B------:R-:W-:Y:S01]  /*1e60*/  @!P5 IMAD R19, R33, R20, RZ ;  /* 0x000000142113d224 */ /* 0x000fe200078e02ff */
[----:B------:R-:W-:Y:S01]  /*1e70*/  IADD3 R27, PT, PT, R15, R27, RZ ;  /* 0x0000001b0f1b7210 */ /* 0x000fe20007ffe0ff */
[----:B------:R-:W-:-:S02]  /*1e80*/  @!P3 IMAD.X R31, RZ, RZ, R33, P1 ;  /* 0x000000ffff1fb224 */ /* 0x000fc400008e0621 */
[----:B------:R-:W-:Y:S01]  /*1e90*/  @!P5 IMAD.MOV.U32 R26, RZ, RZ, R14 ;  /* 0x000000ffff1ad224 */ /* 0x000fe200078e000e */
[----:B-1----:R-:W-:Y:S01]  /*1ea0*/  LEA R9, R9, R0, 0x18 ;  /* 0x0000000009097211 */ /* 0x002fe200078ec0ff */
[-C--:B------:R-:W-:Y:S01]  /*1eb0*/  @!P3 IMAD R10, R31, R20.reuse, RZ ;  /* 0x000000141f0ab224 */ /* 0x080fe200078e02ff */
[C---:B------:R-:W-:Y:S01]  /*1ec0*/  @!P2 IADD3 R6, P1, PT, R32.reuse, 0x30, RZ ;  /* 0x000000302006a810 */ /* 0x040fe20007f3e0ff */
[C---:B------:R-:W-:Y:S02]  /*1ed0*/  @!P5 IMAD R0, R32.reuse, R21, R19 ;  /* 0x000000152000d224 */ /* 0x040fe400078e0213 */
[C---:B------:R-:W-:Y:S01]  /*1ee0*/  @!P5 IMAD.WIDE.U32 R30, R32.reuse, R20, R26 ;  /* 0x00000014201ed225 */ /* 0x040fe200078e001a */
[----:B------:R-:W-:-:S03]  /*1ef0*/  @!P4 IADD3 R12, P6, PT, R32, 0x20, RZ ;  /* 0x00000020200cc810 */ /* 0x000fc60007fde0ff */
[----:B------:R-:W-:Y:S02]  /*1f00*/  @!P3 IMAD.MOV.U32 R15, RZ, RZ, R27 ;  /* 0x000000ffff0fb224 */ /* 0x000fe400078e001b */
[----:B------:R-:W-:Y:S01]  /*1f10*/  @!P2 IMAD.X R13, RZ, RZ, R33, P1 ;  /* 0x000000ffff0da224 */ /* 0x000fe200008e0621 */
[-C--:B------:R-:W-:Y:S01]  /*1f20*/  @!P5 LEA R18, P1, R30, R22.reuse, 0x1 ;  /* 0x000000161e12d211 */ /* 0x080fe200078208ff */
[-C--:B------:R-:W-:Y:S02]  /*1f30*/  @!P3 IMAD R10, R21, R25.reuse, R10 ;  /* 0x00000019150ab224 */ /* 0x080fe400078e020a */
[----:B------:R-:W-:Y:S02]  /*1f40*/  @!P5 IMAD.IADD R0, R31, 0x1, R0 ;  /* 0x000000011f00d824 */ /* 0x000fe400078e0200 */
[----:B------:R-:W-:Y:S01]  /*1f50*/  @!P3 IMAD.WIDE.U32 R24, R20, R25, R14 ;  /* 0x000000191418b225 */ /* 0x000fe200078e000e */
[----:B------:R-:W-:Y:S02]  /*1f60*/  LOP3.LUT R15, R8, 0x38, R149, 0xf8, !PT ;  /* 0x00000038080f7812 */ /* 0x000fe400078ef895 */
[-C--:B------:R-:W-:Y:S01]  /*1f70*/  @!P5 LEA.HI.X R19, R30, R23.reuse, R0, 0x1, P1 ;  /* 0x000000171e13d211 */ /* 0x080fe200008f0c00 */
[----:B------:R-:W-:Y:S01]  /*1f80*/  @!P4 IMAD.X R17, RZ, RZ, R33, P6 ;  /* 0x000000ffff11c224 */ /* 0x000fe200030e0621 */
[C---:B------:R-:W-:Y:S01]  /*1f90*/  @!P3 LEA R30, P1, R24.reuse, R22, 0x1 ;  /* 0x00000016181eb211 */ /* 0x040fe200078208ff */
[----:B------:R-:W-:Y:S01]  /*1fa0*/  @!P3 IMAD.IADD R10, R25, 0x1, R10 ;  /* 0x00000001190ab824 */ /* 0x000fe200078e020a */
[----:B------:R-:W-:Y:S01]  /*1fb0*/  @!P4 MOV R32, R14 ;  /* 0x0000000e0020c202 */ /* 0x000fe20000000f00 */
[----:B------:R-:W-:Y:S01]  /*1fc0*/  @!P4 IMAD R17, R17, R20, RZ ;  /* 0x000000141111c224 */ /* 0x000fe200078e02ff */
[----:B------:R-:W-:Y:S01]  /*1fd0*/  LOP3.LUT R15, R15, 0x38, R4, 0x78, !PT ;  /* 0x000000380f0f7812 */ /* 0x000fe200078e7804 */
[----:B------:R-:W-:Y:S01]  /*1fe0*/  @!P4 IMAD.MOV.U32 R33, RZ, RZ, R27 ;  /* 0x000000ffff21c224 */ /* 0x000fe200078e001b */
[----:B------:R-:W-:Y:S01]  /*1ff0*/  @!P3 LEA.HI.X R31, R24, R23, R10, 0x1, P1 ;  /* 0x00000017181fb211 */ /* 0x000fe200008f0c0a */
[-C--:B------:R-:W-:Y:S01]  /*2000*/  @!P4 IMAD R8, R21, R12.reuse, R17 ;  /* 0x0000000c1508c224 */ /* 0x080fe200078e0211 */
[----:B------:R-:W-:Y:S01]  /*2010*/  LOP3.LUT R10, R15, 0x1e00, R4, 0xf8, !PT ;  /* 0x00001e000f0a7812 */ /* 0x000fe200078ef804 */
[----:B------:R-:W-:-:S04]  /*2020*/  @!P4 IMAD.WIDE.U32 R32, R20, R12, R32 ;  /* 0x0000000c1420c225 */ /* 0x000fc800078e0020 */
[----:B------:R-:W-:Y:S01]  /*2030*/  @!P2 IMAD.MOV.U32 R26, RZ, RZ, R14 ;  /* 0x000000ffff1aa224 */ /* 0x000fe200078e000e */
[----:B------:R-:W-:Y:S01]  /*2040*/  @!P4 LEA R14, P1, R32, R22, 0x1 ;  /* 0x00000016200ec211 */ /* 0x000fe200078208ff */
[----:B------:R-:W-:Y:S02]  /*2050*/  @!P4 IMAD.IADD R15, R33, 0x1, R8 ;  /* 0x00000001210fc824 */ /* 0x000fe400078e0208 */
[----:B------:R-:W-:Y:S02]  /*2060*/  IMAD R153, R10, 0x2, R9 ;  /* 0x000000020a997824 */ /* 0x000fe400078e0209 */
[----:B------:R-:W-:Y:S01]  /*2070*/  IMAD.IADD R0, R29, 0x1, -R102 ;  /* 0x000000011d007824 */ /* 0x000fe200078e0a66 */
[----:B------:R-:W-:Y:S01]  /*2080*/  @!P4 LEA.HI.X R15, R32, R23, R15, 0x1, P1 ;  /* 0x00000017200fc211 */ /* 0x000fe200008f0c0f */
[----:B------:R-:W-:Y:S01]  /*2090*/  @!P2 IMAD R13, R13, R20, RZ ;  /* 0x000000140d0da224 */ /* 0x000fe200078e02ff */
[----:B------:R-:W-:Y:S01]  /*20a0*/  @!PT LDS RZ, [RZ] ;  /* 0x00000000fffff984 */ /* 0x000fe20000000800 */
[----:B------:R-:W-:Y:S01]  /*20b0*/  @!PT LDS RZ, [RZ] ;  /* 0x00000000fffff984 */ /* 0x000fe20000000800 */
[----:B------:R-:W-:Y:S01]  /*20c0*/  @!PT LDS RZ, [RZ] ;  /* 0x00000000fffff984 */ /* 0x000fe20000000800 */
[----:B------:R-:W-:Y:S01]  /*20d0*/  @!P5 LDGSTS.E.BYPASS.LTC128B.128 [R153], desc[UR4][R18.64] ;  /* 0x000000001299dfae */ /* 0x000fe2000b981a04 */
[----:B------:R-:W-:-:S03]  /*20e0*/  @!P2 IMAD.WIDE.U32 R26, R20, R6, R26 ;  /* 0x00000006141aa225 */ /* 0x000fc600078e001a */
[----:B------:R1:W-:Y:S01]  /*20f0*/  @!P5 LDGSTS.E.BYPASS.LTC128B.128 [R153+0x2000], desc[UR4][R18.64+0x80] ;  /* 0x020000801299dfae */ /* 0x0003e2000b981a04 */
[----:B------:R-:W-:Y:S01]  /*2100*/  ISETP.GE.AND P5, PT, R11, R0, PT ;  /* 0x000000000b00720c */ /* 0x000fe20003fa6270 */
[----:B------:R-:W-:Y:S02]  /*2110*/  @!P2 IMAD R13, R21, R6, R13 ;  /* 0x00000006150da224 */ /* 0x000fe400078e020d */
[----:B------:R-:W-:Y:S01]  /*2120*/  @!P3 LDGSTS.E.BYPASS.LTC128B.128 [R153+0x800], desc[UR4][R30.64] ;  /* 0x008000001e99bfae */ /* 0x000fe2000b981a04 */
[----:B------:R-:W-:-:S03]  /*2130*/  ISETP.GE.AND P6, PT, R16, R0, PT ;  /* 0x000000001000720c */ /* 0x000fc60003fc6270 */
[----:B------:R-:W-:Y:S04]  /*2140*/  @!P3 LDGSTS.E.BYPASS.LTC128B.128 [R153+0x2800], desc[UR4][R30.64+0x80] ;  /* 0x028000801e99bfae */ /* 0x000fe8000b981a04 */
[----:B------:R-:W-:Y:S01]  /*2150*/  @!P4 LDGSTS.E.BYPASS.LTC128B.128 [R153+0x1000], desc[UR4][R14.64] ;  /* 0x010000000e99cfae */ /* 0x000fe2000b981a04 */
[----:B------:R-:W-:-:S03]  /*2160*/  ISETP.GE.AND P3, PT, R5, R0, PT ;  /* 0x000000000500720c */ /* 0x000fc60003f66270 */
[----:B------:R2:W-:Y:S01]  /*2170*/  @!P4 LDGSTS.E.BYPASS.LTC128B.128 [R153+0x3000], desc[UR4][R14.64+0x80] ;  /* 0x030000800e99cfae */ /* 0x0005e2000b981a04 */
[----:B------:R-:W-:Y:S01]  /*2180*/  ISETP.GE.AND P4, PT, R7, R0, PT ;  /* 0x000000000700720c */ /* 0x000fe20003f86270 */
[----:B------:R-:W-:Y:S01]  /*2190*/  IMAD.SHL.U32 R6, R140, 0x10, RZ ;  /* 0x000000108c067824 */ /* 0x000fe200078e00ff */
[----:B------:R-:W-:Y:S02]  /*21a0*/  @!P2 IADD3 R13, PT, PT, R27, R13, RZ ;  /* 0x0000000d1b0da210 */ /* 0x000fe40007ffe0ff */
[----:B------:R-:W-:Y:S02]  /*21b0*/  @!P2 LEA R12, P1, R26, R22, 0x1 ;  /* 0x000000161a0ca211 */ /* 0x000fe400078208ff */
[----:B------:R-:W-:Y:S02]  /*21c0*/  SHF.L.U64.HI R8, R140, 0x4, R141 ;  /* 0x000000048c087819 */ /* 0x000fe4000001028d */
[----:B------:R-:W-:Y:S02]  /*21d0*/  @!P2 LEA.HI.X R13, R26, R23, R13, 0x1, P1 ;  /* 0x000000171a0da211 */ /* 0x000fe400008f0c0d */
[----:B------:R-:W-:-:S03]  /*21e0*/  @!P5 LEA R16, P1, R6, R144, 0x1 ;  /* 0x000000900610d211 */ /* 0x000fc600078208ff */
[----:B------:R-:W-:Y:S01]  /*21f0*/  @!P2 LDGSTS.E.BYPASS.LTC128B.128 [R153+0x1800], desc[UR4][R12.64] ;  /* 0x018000000c99afae */ /* 0x000fe2000b981a04 */
[----:B------:R-:W-:-:S03]  /*2200*/  @!P5 LEA.HI.X R17, R6, R145, R8, 0x1, P1 ;  /* 0x000000910611d211 */ /* 0x000fc600008f0c08 */
[----:B------:R3:W-:Y:S01]  /*2210*/  @!P2 LDGSTS.E.BYPASS.LTC128B.128 [R153+0x3800], desc[UR4][R12.64+0x80] ;  /* 0x038000800c99afae */ /* 0x0007e2000b981a04 */
[----:B------:R-:W-:Y:S01]  /*2220*/  ISETP.GE.AND P2, PT, R11, R0, PT ;  /* 0x000000000b00720c */ /* 0x000fe20003f46270 */
[----:B------:R-:W-:Y:S01]  /*2230*/  @!P3 IMAD R10, R141, 0x60, RZ ;  /* 0x000000608d0ab824 */ /* 0x000fe200078e02ff */
[----:B------:R-:W-:Y:S01]  /*2240*/  SHF.L.U32 R11, R149, 0x6, RZ ;  /* 0x00000006950b7819 */ /* 0x000fe200000006ff */
[C---:B-1----:R-:W-:Y:S01]  /*2250*/  @!P3 IMAD.WIDE.U32 R18, R140.reuse, 0x60, R144 ;  /* 0x000000608c12b825 */ /* 0x042fe200078e0090 */
[----:B--2---:R-:W-:-:S03]  /*2260*/  @!P4 LEA R14, P1, R140, R144, 0x6 ;  /* 0x000000908c0ec211 */ /* 0x004fc600078230ff */
[----:B------:R-:W-:Y:S01]  /*2270*/  @!P3 IMAD.IADD R19, R19, 0x1, R10 ;  /* 0x000000011313b824 */ /* 0x000fe200078e020a */
[----:B------:R-:W-:Y:S02]  /*2280*/  @!P4 LEA.HI.X R15, R140, R145, R141, 0x6, P1 ;  /* 0x000000918c0fc211 */ /* 0x000fe400008f348d */
[----:B------:R-:W-:Y:S02]  /*2290*/  LOP3.LUT R10, R11, 0x1c0, RZ, 0xc0, !PT ;  /* 0x000001c00b0a7812 */ /* 0x000fe400078ec0ff */
[----:B------:R-:W-:Y:S01]  /*22a0*/  SHF.R.U32.HI R31, RZ, 0x1, R149 ;  /* 0x00000001ff1f7819 */ /* 0x000fe20000011695 */
[----:B---3--:R-:W-:Y:S02]  /*22b0*/  @!P6 IMAD.MOV.U32 R12, RZ, RZ, R144 ;  /* 0x000000ffff0ce224 */ /* 0x008fe400078e0090 */
[----:B------:R-:W-:-:S05]  /*22c0*/  @!P6 IMAD.MOV.U32 R13, RZ, RZ, R145 ;  /* 0x000000ffff0de224 */ /* 0x000fca00078e0091 */
[----:B------:R-:W-:Y:S04]  /*22d0*/  @!P6 LDGSTS.E.BYPASS.LTC128B.128 [R153+0x4000], desc[UR4][R12.64] ;  /* 0x040000000c99efae */ /* 0x000fe8000b981a04 */
[----:B------:R-:W-:Y:S04]  /*22e0*/  @!P6 LDGSTS.E.BYPASS.LTC128B.128 [R153+0x6000], desc[UR4][R12.64+0x80] ;  /* 0x060000800c99efae */ /* 0x000fe8000b981a04 */
[----:B------:R-:W-:Y:S04]  /*22f0*/  @!P5 LDGSTS.E.BYPASS.LTC128B.128 [R153+0x4800], desc[UR4][R16.64] ;  /* 0x048000001099dfae */ /* 0x000fe8000b981a04 */
[----:B------:R-:W-:Y:S01]  /*2300*/  @!P5 LDGSTS.E.BYPASS.LTC128B.128 [R153+0x6800], desc[UR4][R16.64+0x80] ;  /* 0x068000801099dfae */ /* 0x000fe2000b981a04 */
[----:B------:R-:W-:-:S03]  /*2310*/  ISETP.GE.AND P5, PT, R7, R0, PT ;  /* 0x000000000700720c */ /* 0x000fc60003fa6270 */
[----:B------:R-:W-:Y:S01]  /*2320*/  @!P4 LDGSTS.E.BYPASS.LTC128B.128 [R153+0x5000], desc[UR4][R14.64] ;  /* 0x050000000e99cfae */ /* 0x000fe2000b981a04 */
[----:B------:R-:W-:-:S03]  /*2330*/  LOP3.LUT R7, R10, 0x8, R149, 0x78, !PT ;  /* 0x000000080a077812 */ /* 0x000fc600078e7895 */
[----:B------:R1:W-:Y:S04]  /*2340*/  @!P4 LDGSTS.E.BYPASS.LTC128B.128 [R153+0x7000], desc[UR4][R14.64+0x80] ;  /* 0x070000800e99cfae */ /* 0x0003e8000b981a04 */
[----:B------:R2:W-:Y:S04]  /*2350*/  @!P3 LDGSTS.E.BYPASS.LTC128B.128 [R153+0x5800], desc[UR4][R18.64] ;  /* 0x058000001299bfae */ /* 0x0005e8000b981a04 */
[----:B------:R2:W-:Y:S04]  /*2360*/  @!P3 LDGSTS.E.BYPASS.LTC128B.128 [R153+0x7800], desc[UR4][R18.64+0x80] ;  /* 0x078000801299bfae */ /* 0x0005e8000b981a04 */
[----:B------:R2:W5:Y:S04]  /*2370*/  LD.E R30, desc[UR4][R2.64+0x184] ;  /* 0x00018404021e7980 */ /* 0x000568000c101900 */
[----:B------:R-:W0:Y:S01]  /*2380*/  LDGDEPBAR ;  /* 0x00000000000079af */ /* 0x000e220000000000 */
[----:B-1----:R-:W-:-:S03]  /*2390*/  LOP3.LUT R15, R10, 0x8, R31, 0xf8, !PT ;  /* 0x000000080a0f7812 */ /* 0x002fc600078ef81f */
[----:B------:R2:W5:Y:S01]  /*23a0*/  LD.E R10, desc[UR4][R2.64+0x188] ;  /* 0x00018804020a7980 */ /* 0x000562000c101900 */
[----:B------:R-:W-:Y:S01]  /*23b0*/  ISETP.GE.AND P1, PT, R5, R0, PT ;  /* 0x000000000500720c */ /* 0x000fe20003f26270 */
[----:B------:R-:W-:Y:S01]  /*23c0*/  IMAD.SHL.U32 R0, R104, 0x10, RZ ;  /* 0x0000001068007824 */ /* 0x000fe200078e00ff */
[----:B------:R-:W-:-:S11]  /*23d0*/  DEPBAR.LE SB0, 0x0 ;  /* 0x000080000000791a */ /* 0x000fd60000000000 */
[----:B------:R-:W-:Y:S05]  /*23e0*/  WARPSYNC.ALL ;  /* 0x0000000000007948 */ /* 0x000fea0003800000 */
[----:B------:R-:W-:Y:S01]  /*23f0*/  BAR.SYNC.DEFER_BLOCKING 0x0 ;  /* 0x0000000000007b1d */ /* 0x000fe20000010000 */
[----:B------:R-:W-:Y:S02]  /*2400*/  SHF.L.U64.HI R5, R104, 0x4, R105 ;  /* 0x0000000468057819 */ /* 0x000fe40000010269 */
[----:B------:R-:W-:Y:S01]  /*2410*/  @!P2 LEA R14, P3, R0, R146, 0x1 ;  /* 0x00000092000ea211 */ /* 0x000fe200078608ff */
[----:B------:R-:W-:Y:S01]  /*2420*/  @!P1 IMAD R12, R105, 0x60, RZ ;  /* 0x00000060690c9824 */ /* 0x000fe200078e02ff */
[----:B------:R-:W-:Y:S01]  /*2430*/  LOP3.LUT R7, R7, 0x38, R4, 0x78, !PT ;  /* 0x0000003807077812 */ /* 0x000fe200078e7804 */
[----:B------:R-:W-:Y:S01]  /*2440*/  @!P1 IMAD.WIDE.U32 R16, R104, 0x60, R146 ;  /* 0x0000006068109825 */ /* 0x000fe200078e0092 */
[----:B------:R-:W-:-:S02]  /*2450*/  LOP3.LUT R4, R15, 0x38, R4, 0x78, !PT ;  /* 0x000000380f047812 */ /* 0x000fc400078e7804 */
[----:B------:R-:W-:Y:S02]  /*2460*/  LOP3.LUT R138, R11, 0x400, RZ, 0xc0, !PT ;  /* 0x000004000b8a7812 */ /* 0x000fe400078ec0ff */
[----:B------:R-:W-:Y:S02]  /*2470*/  @!P2 LEA.HI.X R15, R0, R147, R5, 0x1, P3 ;  /* 0x00000093000fa211 */ /* 0x000fe400018f0c05 */
[----:B------:R-:W-:Y:S02]  /*2480*/  SHF.L.U32 R0, R149, 0x5, RZ ;  /* 0x0000000595007819 */ /* 0x000fe400000006ff */
[----:B------:R-:W-:Y:S01]  /*2490*/  LOP3.LUT R11, R11, 0x200, RZ, 0xc0, !PT ;  /* 0x000002000b0b7812 */ /* 0x000fe200078ec0ff */
[----:B------:R-:W-:Y:S02]  /*24a0*/  @!P1 IMAD.IADD R13, R17, 0x1, R12 ;  /* 0x00000001110d9824 */ /* 0x000fe400078e020c */
[----:B------:R-:W-:Y:S01]  /*24b0*/  @!P1 IMAD.MOV.U32 R12, RZ, RZ, R16 ;  /* 0x000000ffff0c9224 */ /* 0x000fe200078e0010 */
[----:B------:R-:W-:-:S02]  /*24c0*/  @!P5 LEA R16, P3, R104, R146, 0x6 ;  /* 0x000000926810d211 */ /* 0x000fc400078630ff */
[----:B------:R-:W-:Y:S01]  /*24d0*/  LOP3.LUT R5, R11, 0x7c00, R0, 0xf8, !PT ;  /* 0x00007c000b057812 */ /* 0x000fe200078ef800 */
[----:B------:R-:W-:Y:S01]  /*24e0*/  IMAD R138, R7, 0x2, R138 ;  /* 0x00000002078a7824 */ /* 0x000fe200078e028a */
[----:B------:R-:W-:Y:S01]  /*24f0*/  @!P5 LEA.HI.X R17, R104, R147, R105, 0x6, P3 ;  /* 0x000000936811d211 */ /* 0x000fe200018f3469 */
[----:B------:R-:W-:Y:S01]  /*2500*/  @!PT LDS RZ, [RZ] ;  /* 0x00000000fffff984 */ /* 0x000fe20000000800 */
[----:B------:R-:W-:Y:S01]  /*2510*/  @!PT LDS RZ, [RZ] ;  /* 0x00000000fffff984 */ /* 0x000fe20000000800 */
[----:B------:R-:W-:Y:S01]  /*2520*/  @!PT LDS RZ, [RZ] ;  /* 0x00000000fffff984 */ /* 0x000fe20000000800 */
[----:B------:R-:W-:Y:S02]  /*2530*/  @!P6 LDGSTS.E.BYPASS.LTC128B.128 [R153+0x8000], desc[UR4][R146.64] ;  /* 0x080000009299efae */ /* 0x000fe4000b981a04 */
[----:B------:R-:W-:Y:S02]  /*2540*/  IMAD.IADD R0, R4, 0x1, R5 ;  /* 0x0000000104007824 */ /* 0x000fe400078e0205 */
[----:B------:R-:W-:Y:S04]  /*2550*/  @!P6 LDGSTS.E.BYPASS.LTC128B.128 [R153+0xa000], desc[UR4][R146.64+0x80] ;  /* 0x0a0000809299efae */ /* 0x000fe8000b981a04 */
        /* <DEDUP_REMOVED lines=28> */
[----:B------:R-:W4:Y:S04]  /*2720*/  LDSM.16.M88.4 R40, [R138+0x5000] ;  /* 0x005000008a28783b */ /* 0x000f280000000200 */
[----:B--2---:R-:W2:Y:S01]  /*2730*/  LDSM.16.M88.4 R16, [R138+0x5800] ;  /* 0x005800008a10783b */ /* 0x004ea20000000200 */
[----:B------:R-:W-:Y:S01]  /*2740*/  R2P PR, R149, 0x6 ;  /* 0x0000000695007804 */ /* 0x000fe20000000000 */
[----:B------:R-:W-:-:S02]  /*2750*/  IMAD.MOV.U32 R5, RZ, RZ, 0x20 ;  /* 0x00000020ff057424 */ /* 0x000fc400078e00ff */
[----:B------:R-:W-:Y:S01]  /*2760*/  IMAD.MOV.U32 R7, RZ, RZ, 0x40 ;  /* 0x00000040ff077424 */ /* 0x000fe200078e00ff */
[----:B------:R-:W0:Y:S02]  /*2770*/  LDGDEPBAR ;  /* 0x00000000000079af */ /* 0x000e240000000000 */
[----:B------:R-:W-:-:S04]  /*2780*/  SEL R5, R5, 0xffffffe0, !P1 ;  /* 0xffffffe005057807 */ /* 0x000fc80004800000 */
[----:B------:R-:W-:Y:S01]  /*2790*/  IADD3 R137, PT, PT, R139, R5, RZ ;  /* 0x000000058b897210 */ /* 0x000fe20007ffe0ff */
[----:B------:R-:W-:-:S04]  /*27a0*/  IMAD.IADD R133, R138, 0x1, R5 ;  /* 0x000000018a857824 */ /* 0x000fc800078e0205 */
[----:B------:R-:W-:Y:S04]  /*27b0*/  LDSM.16.M88.4 R72, [R137] ;  /* 0x000000008948783b */ /* 0x000fe80000000200 */
[----:B-1----:R-:W1:Y:S04]  /*27c0*/  LDSM.16.M88.4 R12, [R133+0x4800] ;  /* 0x00480000850c783b */ /* 0x002e680000000200 */
[----:B------:R-:W1:Y:S01]  /*27d0*/  LDSM.16.M88.4 R20, [R133+0x4000] ;  /* 0x004000008514783b */ /* 0x000e620000000200 */
[----:B------:R-:W-:Y:S01]  /*27e0*/  SEL R7, R7, 0xffffffc0, !P2 ;  /* 0xffffffc007077807 */ /* 0x000fe20005000000 */
[----:B---3--:R-:W-:Y:S02]  /*27f0*/  HMMA.16816.F32 R60, R84, R56, RZ ;  /* 0x00000038543c723c */ /* 0x008fe400000018ff */
[----:B------:R-:W3:Y:S02]  /*2800*/  LDSM.16.M88.4 R92, [R133+0x5000] ;  /* 0x00500000855c783b */ /* 0x000ee40000000200 */
[----:B------:R-:W-:-:S02]  /*2810*/  IMAD.IADD R136, R139, 0x1, R7 ;  /* 0x000000018b887824 */ /* 0x000fc400078e0207 */
[----:B------:R-:W-:Y:S01]  /*2820*/  IMAD.IADD R132, R138, 0x1, R7 ;  /* 0x000000018a847824 */ /* 0x000fe200078e0207 */
[----:B------:R-:W-:Y:S01]  /*2830*/  LDSM.16.M88.4 R88, [R133+0x5800] ;  /* 0x005800008558783b */ /* 0x000fe20000000200 */
[C---:B----4-:R-:W-:Y:S03]  /*2840*/  HMMA.16816.F32 R52, R84.reuse, R48, RZ ;  /* 0x000000305434723c */ /* 0x050fe600000018ff */
[----:B------:R-:W-:Y:S04]  /*2850*/  LDSM.16.M88.4 R68, [R136] ;  /* 0x000000008844783b */ /* 0x000fe80000000200 */
[----:B------:R-:W-:Y:S01]  /*2860*/  LDSM.16.M88.4 R24, [R132+0x4000] ;  /* 0x004000008418783b */ /* 0x000fe20000000200 */
[C---:B------:R-:W-:Y:S08]  /*2870*/  HMMA.16816.F32 R44, R84.reuse, R40, RZ ;  /* 0x00000028542c723c */ /* 0x040ff000000018ff */
[C---:B------:R-:W-:Y:S08]  /*2880*/  HMMA.16816.F32 R56, R84.reuse, R58, RZ ;  /* 0x0000003a5438723c */ /* 0x040ff000000018ff */
[C---:B--2---:R-:W-:Y:S01]  /*2890*/  HMMA.16816.F32 R36, R84.reuse, R16, RZ ;  /* 0x000000105424723c */ /* 0x044fe200000018ff */
[C---:B------:R-:W-:Y:S01]  /*28a0*/  IADD3 R135, PT, PT, R5.reuse, R136, RZ ;  /* 0x0000008805877210 */ /* 0x040fe20007ffe0ff */
[----:B------:R-:W-:Y:S01]  /*28b0*/  IMAD.IADD R131, R5, 0x1, R132 ;  /* 0x0000000105837824 */ /* 0x000fe200078e0284 */
[----:B------:R-:W-:Y:S04]  /*28c0*/  LDSM.16.M88.4 R80, [R132+0x5000] ;  /* 0x005000008450783b */ /* 0x000fe80000000200 */
[----:B------:R-:W-:Y:S01]  /*28d0*/  LDSM.16.M88.4 R76, [R132+0x5800] ;  /* 0x00580000844c783b */ /* 0x000fe20000000200 */
[C---:B------:R-:W-:Y:S03]  /*28e0*/  HMMA.16816.F32 R48, R84.reuse, R50, RZ ;  /* 0x000000325430723c */ /* 0x040fe600000018ff */
[----:B------:R-:W-:Y:S04]  /*28f0*/  LDSM.16.M88.4 R64, [R131+0x4000] ;  /* 0x004000008340783b */ /* 0x000fe80000000200 */
[----:B------:R-:W-:Y:S01]  /*2900*/  LDSM.16.M88.4 R32, [R131+0x4800] ;  /* 0x004800008320783b */ /* 0x000fe20000000200 */
        /* <DEDUP_REMOVED lines=8> */
[----:B------:R-:W4:Y:S07]  /*2990*/  LDSM.16.M88.4 R20, [R131+0x5000] ;  /* 0x005000008314783b */ /* 0x000f2e0000000200 */
[----:B---3--:R-:W-:Y:S08]  /*29a0*/  HMMA.16816.F32 R44, R72, R92, R44 ;  /* 0x0000005c482c723c */ /* 0x008ff0000000182c */
        /* <DEDUP_REMOVED lines=27> */
[----:B------:R-:W-:Y:S07]  /*2b60*/  LDSM.16.M88.4 R20, [R133+0x6000] ;  /* 0x006000008514783b */ /* 0x000fee0000000200 */
[C---:B--2---:R-:W-:Y:S08]  /*2b70*/  HMMA.16816.F32 R36, R12.reuse, R16, R36 ;  /* 0x000000100c24723c */ /* 0x044ff00000001824 */
[----:B------:R-:W-:Y:S01]  /*2b80*/  HMMA.16816.F32 R84, R12, R18, R84 ;  /* 0x000000120c54723c */ /* 0x000fe20000001854 */
[----:B------:R-:W2:Y:S04]  /*2b90*/  LDSM.16.M88.4 R12, [R133+0x7000] ;  /* 0x00700000850c783b */ /* 0x000ea80000000200 */
[----:B------:R-:W4:Y:S03]  /*2ba0*/  LDSM.16.M88.4 R16, [R133+0x6800] ;  /* 0x006800008510783b */ /* 0x000f260000000200 */
[C---:B-1----:R-:W-:Y:S08]  /*2bb0*/  HMMA.16816.F32 R44, R24.reuse, R64, R44 ;  /* 0x00000040182c723c */ /* 0x042ff0000000182c */
[C---:B------:R-:W-:Y:S01]  /*2bc0*/  HMMA.16816.F32 R40, R24.reuse, R66, R40 ;  /* 0x000000421828723c */ /* 0x040fe20000001828 */
        /* <DEDUP_REMOVED lines=18> */
[C---:B----4-:R-:W-:Y:S08]  /*2cf0*/  HMMA.16816.F32 R52, R88.reuse, R16, R52 ;  /* 0x000000105834723c */ /* 0x050ff00000001834 */
[----:B------:R-:W-:Y:S01]  /*2d00*/  HMMA.16816.F32 R48, R88, R18, R48 ;  /* 0x000000125830723c */ /* 0x000fe20000001830 */
[----:B------:R-:W4:Y:S01]  /*2d10*/  LDSM.16.M88.4 R16, [R131+0x7000] ;  /* 0x007000008310783b */ /* 0x000f220000000200 */
[----:B------:R-:W-:Y:S01]  /*2d20*/  SHF.R.U32.HI R0, RZ, 0x2, R149 ;  /* 0x00000002ff007819 */ /* 0x000fe20000011695 */
[----:B------:R-:W-:-:S05]  /*2d30*/  DEPBAR.LE SB0, 0x0 ;  /* 0x000080000000791a */ /* 0x000fca0000000000 */
[----:B------:R-:W-:Y:S08]  /*2d40*/  HMMA.16816.F32 R84, R88, R94, R84 ;  /* 0x0000005e5854723c */ /* 0x000ff00000001854 */
[C---:B-1----:R-:W-:Y:S08]  /*2d50*/  HMMA.16816.F32 R36, R80.reuse, R64, R36 ;  /* 0x000000405024723c */ /* 0x042ff00000001824 */
[C---:B------:R-:W-:Y:S08]  /*2d60*/  HMMA.16816.F32 R60, R80.reuse, R76, R60 ;  /* 0x0000004c503c723c */ /* 0x040ff0000000183c */
[C---:B------:R-:W-:Y:S08]  /*2d70*/  HMMA.16816.F32 R56, R80.reuse, R78, R56 ;  /* 0x0000004e5038723c */ /* 0x040ff00000001838 */
[C---:B---3--:R-:W-:Y:S08]  /*2d80*/  HMMA.16816.F32 R52, R80.reuse, R72, R52 ;  /* 0x000000485034723c */ /* 0x048ff00000001834 */
[C---:B------:R-:W-:Y:S08]  /*2d90*/  HMMA.16816.F32 R48, R80.reuse, R74, R48 ;  /* 0x0000004a5030723c */ /* 0x040ff00000001830 */
[C---:B------:R-:W-:Y:S08]  /*2da0*/  HMMA.16816.F32 R44, R80.reuse, R68, R44 ;  /* 0x00000044502c723c */ /* 0x040ff0000000182c */
[C---:B------:R-:W-:Y:S08]  /*2db0*/  HMMA.16816.F32 R40, R80.reuse, R70, R40 ;  /* 0x000000465028723c */ /* 0x040ff00000001828 */
[----:B------:R-:W-:Y:S01]  /*2dc0*/  HMMA.16816.F32 R84, R80, R66, R84 ;  /* 0x000000425054723c */ /* 0x000fe20000001854 */
[----:B------:R-:W-:-:S02]  /*2dd0*/  ISETP.GT.U32.AND P1, PT, R28, R143, PT ;  /* 0x0000008f1c00720c */ /* 0x000fc40003f24070 */
[----:B------:R-:W-:Y:S02]  /*2de0*/  LOP3.LUT R31, R31, 0x1f0, RZ, 0xc0, !PT ;  /* 0x000001f01f1f7812 */ /* 0x000fe400078ec0ff */
[----:B------:R-:W-:-:S03]  /*2df0*/  LOP3.LUT R0, R0, 0x7, RZ, 0xc0, !PT ;  /* 0x0000000700007812 */ /* 0x000fc600078ec0ff */
[C---:B--2---:R-:W-:Y:S01]  /*2e00*/  HMMA.16816.F32 R36, R32.reuse, R12, R36 ;  /* 0x0000000c2024723c */ /* 0x044fe20000001824 */
[----:B------:R-:W-:Y:S02]  /*2e10*/  IADD3 R0, PT, PT, R152, R0, R31 ;  /* 0x0000000098007210 */ /* 0x000fe40007ffe01f */
[----:B-----5:R-:W-:Y:S02]  /*2e20*/  IADD3 R13, PT, PT, R10, R29, -R97 ;  /* 0x0000001d0a0d7210 */ /* 0x020fe40007ffe861 */
[----:B------:R-:W-:Y:S01]  /*2e30*/  IADD3 R97, PT, PT, R29, -R97, -R30 ;  /* 0x800000611d617210 */ /* 0x000fe20007ffe81e */
[----:B------:R-:W-:Y:S02]  /*2e40*/  BSSY.RECONVERGENT B1, `(.L_x_12946) ;  /* 0x000006c000017945 */ /* 0x000fe40003800200 */
[C---:B------:R-:W-:Y:S01]  /*2e50*/  IMAD.IADD R10, R0.reuse, 0x1, R13 ;  /* 0x00000001000a7824 */ /* 0x040fe200078e020d */
[----:B------:R-:W-:Y:S01]  /*2e60*/  HMMA.16816.F32 R60, R32, R24, R60 ;  /* 0x00000018203c723c */ /* 0x000fe2000000183c */
[----:B------:R-:W-:-:S03]  /*2e70*/  IMAD.IADD R106, R0, 0x1, R97 ;  /* 0x00000001006a7824 */ /* 0x000fc600078e0261 */
[----:B------:R-:W-:-:S04]  /*2e80*/  VIADDMNMX R156, R10, 0x1, R29, PT ;  /* 0x000000010a9c7846 */ /* 0x000fc8000380011d */
[----:B------:R-:W-:Y:S01]  /*2e90*/  HMMA.16816.F32 R56, R32, R26, R56 ;  /* 0x0000001a2038723c */ /* 0x000fe20000001838 */
[----:B------:R-:W-:-:S07]  /*2ea0*/  VIADDMNMX R155, R10, 0x9, R29, PT ;  /* 0x000000090a9b7846 */ /* 0x000fce000380011d */
[C---:B------:R-:W-:Y:S08]  /*2eb0*/  HMMA.16816.F32 R52, R32.reuse, R20, R52 ;  /* 0x000000142034723c */ /* 0x040ff00000001834 */
        /* <DEDUP_REMOVED lines=19> */
.L_x_12949:
        /* <DEDUP_REMOVED lines=60> */
.L_x_12950:
[----:B------:R-:W-:Y:S05]  /*33b0*/  BSYNC.RECONVERGENT B0 ;  /* 0x0000000000007941 */ /* 0x000fea0003800200 */
.L_x_12948:
        /* <DEDUP_REMOVED lines=20> */
.L_x_12947:
[----:B------:R-:W-:Y:S05]  /*3500*/  BSYNC.RECONVERGENT B1 ;  /* 0x0000000000017941 */ /* 0x000fea0003800200 */
.L_x_12946:
[----:B------:R-:W2:Y:S01]  /*3510*/  LD.E R116, desc[UR4][R2.64+0xdc] ;  /* 0x0000dc0402747980 */ /* 0x000ea2000c101900 */
[----:B------:R-:W-:Y:S01]  /*3520*/  IMAD.SHL.U32 R107, R149, 0x2, RZ ;  /* 0x00000002956b7824 */ /* 0x000fe200078e00ff */
[----:B------:R-:W-:Y:S01]  /*3530*/  BSSY B2, `(.L_x_12951) ;  /* 0x0000482000027945 */ /* 0x000fe20003800000 */
[----:B------:R-:W-:Y:S02]  /*3540*/  VIADD R103, R106, 0x8 ;  /* 0x000000086a677836 */ /* 0x000fe40000000000 */
[----:B------:R-:W-:Y:S01]  /*3550*/  IMAD.IADD R134, R11, 0x1, R4 ;  /* 0x000000010b867824 */ /* 0x000fe200078e0204 */
[----:B------:R-:W-:-:S03]  /*3560*/  LOP3.LUT R107, R107, 0x6, RZ, 0xc0, !PT ;  /* 0x000000066b6b7812 */ /* 0x000fc600078ec0ff */
[----:B------:R-:W-:Y:S01]  /*3570*/  IMAD R134, R134, 0x2, R9 ;  /* 0x0000000286867824 */ /* 0x000fe200078e0209 */
[----:B-1----:R-:W-:-:S03]  /*3580*/  LOP3.LUT R17, R102, R107, RZ, 0xfc, !PT ;  /* 0x0000006b66117212 */ /* 0x002fc600078efcff */
[--C-:B------:R-:W-:Y:S01]  /*3590*/  IMAD.IADD R129, R7, 0x1, R134.reuse ;  /* 0x0000000107817824 */ /* 0x100fe200078e0286 */
[----:B------:R-:W-:Y:S01]  /*35a0*/  ISETP.GT.AND P4, PT, R106, R17, PT ;  /* 0x000000116a00720c */ /* 0x000fe20003f84270 */
[C---:B------:R-:W-:Y:S01]  /*35b0*/  VIADD R29, R17.reuse, 0x1 ;  /* 0x00000001111d7836 */ /* 0x040fe20000000000 */
[C---:B------:R-:W-:Y:S01]  /*35c0*/  ISETP.GE.AND P2, PT, R17.reuse, R156, PT ;  /* 0x0000009c1100720c */ /* 0x040fe20003f46270 */
[C---:B------:R-:W-:Y:S01]  /*35d0*/  VIADD R15, R17.reuse, 0x8 ;  /* 0x00000008110f7836 */ /* 0x040fe20000000000 */
[----:B------:R-:W-:Y:S01]  /*35e0*/  FSEL R13, R60, -INF , !P4 ;  /* 0xff8000003c0d7808 */ /* 0x000fe20006000000 */
[C---:B------:R-:W-:Y:S01]  /*35f0*/  VIADD R20, R17.reuse, 0x9 ;  /* 0x0000000911147836 */ /* 0x040fe20000000000 */
[C---:B------:R-:W-:Y:S01]  /*3600*/  ISETP.GT.AND P1, PT, R106.reuse, R29, PT ;  /* 0x0000001d6a00720c */ /* 0x040fe20003f24270 */
[C---:B------:R-:W-:Y:S01]  /*3610*/  VIADD R16, R17.reuse, 0x10 ;  /* 0x0000001011107836 */ /* 0x040fe20000000000 */
[C---:B------:R-:W-:Y:S01]  /*3620*/  ISETP.GT.AND P4, PT, R106.reuse, R15, PT ;  /* 0x0000000f6a00720c */ /* 0x040fe20003f84270 */
[----:B------:R-:W-:Y:S01]  /*3630*/  VIADD R14, R17, 0x11 ;  /* 0x00000011110e7836 */ /* 0x000fe20000000000 */
[----:B------:R-:W-:Y:S01]  /*3640*/  FSEL R32, R61, -INF , !P1 ;  /* 0xff8000003d207808 */ /* 0x000fe20004800000 */
[C---:B------:R-:W-:Y:S01]  /*3650*/  VIADD R12, R17.reuse, 0x18 ;  /* 0x00000018110c7836 */ /* 0x040fe20000000000 */
[----:B------:R-:W-:Y:S01]  /*3660*/  ISETP.GT.AND P1, PT, R106, R20, PT ;  /* 0x000000146a00720c */ /* 0x000fe20003f24270 */
[----:B------:R-:W-:Y:S01]  /*3670*/  VIADD R10, R17, 0x19 ;  /* 0x00000019110a7836 */ /* 0x000fe20000000000 */
[----:B------:R-:W-:Y:S01]  /*3680*/  ISETP.GE.AND P6, PT, R29, R156, PT ;  /* 0x0000009c1d00720c */ /* 0x000fe20003fc6270 */
[C---:B------:R-:W-:Y:S01]  /*3690*/  VIADD R8, R17.reuse, 0x20 ;  /* 0x0000002011087836 */ /* 0x040fe20000000000 */
[----:B------:R-:W-:Y:S01]  /*36a0*/  FSEL R30, R56, -INF , !P4 ;  /* 0xff800000381e7808 */ /* 0x000fe20006000000 */
[C---:B------:R-:W-:Y:S01]  /*36b0*/  VIADD R27, R17.reuse, 0x21 ;  /* 0x00000021111b7836 */ /* 0x040fe20000000000 */
[----:B------:R-:W-:Y:S01]  /*36c0*/  ISETP.GT.AND P4, PT, R106, R16, PT ;  /* 0x000000106a00720c */ /* 0x000fe20003f84270 */
[----:B------:R-:W-:Y:S01]  /*36d0*/  VIADD R6, R17, 0x28 ;  /* 0x0000002811067836 */ /* 0x000fe20000000000 */
[----:B------:R-:W-:Y:S01]  /*36e0*/  FSEL R26, R57, -INF , !P1 ;  /* 0xff800000391a7808 */ /* 0x000fe20004800000 */
[----:B------:R-:W-:Y:S01]  /*36f0*/  VIADD R25, R17, 0x29 ;  /* 0x0000002911197836 */ /* 0x000fe20000000000 */
[----:B------:R-:W-:Y:S01]  /*3700*/  FSEL R13, R13, -INF , !P2 ;  /* 0xff8000000d0d7808 */ /* 0x000fe20005000000 */
[C---:B------:R-:W-:Y:S01]  /*3710*/  VIADD R23, R17.reuse, 0x30 ;  /* 0x0000003011177836 */ /* 0x040fe20000000000 */
[----:B------:R-:W-:Y:S01]  /*3720*/  FSEL R32, R32, -INF , !P6 ;  /* 0xff80000020207808 */ /* 0x000fe20007000000 */
[C---:B------:R-:W-:Y:S01]  /*3730*/  VIADD R21, R17.reuse, 0x31 ;  /* 0x0000003111157836 */ /* 0x040fe20000000000 */
[----:B------:R-:W-:Y:S01]  /*3740*/  ISETP.GT.AND P1, PT, R106, R14, PT ;  /* 0x0000000e6a00720c */ /* 0x000fe20003f24270 */
[----:B------:R-:W-:Y:S01]  /*3750*/  VIADD R19, R17, 0x38 ;  /* 0x0000003811137836 */ /* 0x000fe20000000000 */
[-C--:B------:R-:W-:Y:S01]  /*3760*/  ISETP.GE.AND P2, PT, R15, R156.reuse, PT ;  /* 0x0000009c0f00720c */ /* 0x080fe20003f46270 */
[----:B------:R-:W-:Y:S01]  /*3770*/  LDSM.16.MT88.4 R92, [R134+0x8000] ;  /* 0x00800000865c783b */ /* 0x000fe20000004200 */
[----:B------:R-:W-:Y:S01]  /*3780*/  ISETP.GE.AND P6, PT, R20, R156, PT ;  /* 0x0000009c1400720c */ /* 0x000fe20003fc6270 */
[C---:B------:R-:W-:Y:S01]  /*3790*/  IMAD.IADD R128, R5.reuse, 0x1, R129 ;  /* 0x0000000105807824 */ /* 0x040fe200078e0281 */
[----:B------:R-:W-:Y:S01]  /*37a0*/  FSEL R24, R52, -INF , !P4 ;  /* 0xff80000034187808 */ /* 0x000fe20006000000 */
[----:B------:R-:W-:Y:S01]  /*37b0*/  IMAD.IADD R130, R5, 0x1, R134 ;  /* 0x0000000105827824 */ /* 0x000fe200078e0286 */
[----:B------:R-:W-:Y:S01]  /*37c0*/  ISETP.GT.AND P4, PT, R106, R12, PT ;  /* 0x0000000c6a00720c */ /* 0x000fe20003f84270 */
[----:B------:R-:W-:Y:S01]  /*37d0*/  LDSM.16.MT88.4 R76, [R129+0x8000] ;  /* 0x00800000814c783b */ /* 0x000fe20000004200 */
[----:B------:R-:W-:-:S02]  /*37e0*/  FSEL R22, R53, -INF , !P1 ;  /* 0xff80000035167808 */ /* 0x000fc40004800000 */
[----:B------:R-:W-:Y:S01]  /*37f0*/  FSEL R30, R30, -INF , !P2 ;  /* 0xff8000001e1e7808 */ /* 0x000fe20005000000 */
[----:B------:R-:W-:Y:S01]  /*3800*/  LDSM.16.MT88.4 R68, [R128+0x8000] ;  /* 0x008000008044783b */ /* 0x000fe20000004200 */
[----:B------:R-:W-:Y:S02]  /*3810*/  FSEL R26, R26, -INF , !P6 ;  /* 0xff8000001a1a7808 */ /* 0x000fe40007000000 */
[----:B------:R-:W-:Y:S02]  /*3820*/  ISETP.GT.AND P1, PT, R106, R10, PT ;  /* 0x0000000a6a00720c */ /* 0x000fe40003f24270 */
[-C--:B------:R-:W-:Y:S02]  /*3830*/  ISETP.GE.AND P2, PT, R16, R156.reuse, PT ;  /* 0x0000009c1000720c */ /* 0x080fe40003f46270 */
[----:B------:R-:W-:Y:S02]  /*3840*/  ISETP.GE.AND P6, PT, R14, R156, PT ;  /* 0x0000009c0e00720c */ /* 0x000fe40003fc6270 */
[----:B------:R-:W-:-:S02]  /*3850*/  FSEL R18, R48, -INF , !P4 ;  /* 0xff80000030127808 */ /* 0x000fc40006000000 */
[----:B------:R-:W-:Y:S02]  /*3860*/  ISETP.GT.AND P4, PT, R106, R8, PT ;  /* 0x000000086a00720c */ /* 0x000fe40003f84270 */
[----:B------:R-:W-:Y:S02]  /*3870*/  FSEL R0, R49, -INF , !P1 ;  /* 0xff80000031007808 */ /* 0x000fe40004800000 */
[----:B------:R-:W-:Y:S02]  /*3880*/  FSEL R24, R24, -INF , !P2 ;  /* 0xff80000018187808 */ /* 0x000fe40005000000 */
[----:B------:R-:W-:Y:S02]  /*3890*/  FSEL R22, R22, -INF , !P6 ;  /* 0xff80000016167808 */ /* 0x000fe40007000000 */
[----:B------:R-:W-:Y:S02]  /*38a0*/  ISETP.GT.AND P1, PT, R106, R27, PT ;  /* 0x0000001b6a00720c */ /* 0x000fe40003f24270 */
[----:B------:R-:W-:-:S02]  /*38b0*/  ISETP.GE.AND P2, PT, R12, R156, PT ;  /* 0x0000009c0c00720c */ /* 0x000fc40003f46270 */
[----:B------:R-:W-:Y:S02]  /*38c0*/  ISETP.GE.AND P6, PT, R10, R156, PT ;  /* 0x0000009c0a00720c */ /* 0x000fe40003fc6270 */
[----:B------:R-:W-:Y:S02]  /*38d0*/  FSEL R44, R44, -INF , !P4 ;  /* 0xff8000002c2c7808 */ /* 0x000fe40006000000 */
[----:B------:R-:W-:Y:S02]  /*38e0*/  ISETP.GT.AND P4, PT, R106, R6, PT ;  /* 0x000000066a00720c */ /* 0x000fe40003f84270 */
[----:B------:R-:W-:Y:S02]  /*38f0*/  FSEL R45, R45, -INF , !P1 ;  /* 0xff8000002d2d7808 */ /* 0x000fe40004800000 */
[----:B------:R-:W-:Y:S02]  /*3900*/  FSEL R18, R18, -INF , !P2 ;  /* 0xff80000012127808 */ /* 0x000fe40005000000 */
[----:B------:R-:W-:-:S02]  /*3910*/  FSEL R0, R0, -INF , !P6 ;  /* 0xff80000000007808 */ /* 0x000fc40007000000 */
[----:B------:R-:W-:Y:S02]  /*3920*/  ISETP.GT.AND P1, PT, R106, R25, PT ;  /* 0x000000196a00720c */ /* 0x000fe40003f24270 */
[-C--:B------:R-:W-:Y:S02]  /*3930*/  ISETP.GE.AND P2, PT, R8, R156.reuse, PT ;  /* 0x0000009c0800720c */ /* 0x080fe40003f46270 */
[----:B------:R-:W-:Y:S02]  /*3940*/  ISETP.GE.AND P6, PT, R27, R156, PT ;  /* 0x0000009c1b00720c */ /* 0x000fe40003fc6270 */
[----:B------:R-:W-:Y:S02]  /*3950*/  FSEL R40, R40, -INF , !P4 ;  /* 0xff80000028287808 */ /* 0x000fe40006000000 */
[----:B------:R-:W-:Y:S02]  /*3960*/  ISETP.GT.AND P4, PT, R106, R23, PT ;  /* 0x000000176a00720c */ /* 0x000fe40003f84270 */
[----:B------:R-:W-:-:S02]  /*3970*/  ISETP.GT.AND P3, PT, R103, R17, PT ;  /* 0x000000116700720c */ /* 0x000fc40003f64270 */
[C---:B------:R-:W-:Y:S01]  /*3980*/  ISETP.GE.AND P5, PT, R17.reuse, R155, PT ;  /* 0x0000009b1100720c */ /* 0x040fe20003fa6270 */
[----:B------:R-:W-:Y:S01]  /*3990*/  VIADD R17, R17, 0x39 ;  /* 0x0000003911117836 */ /* 0x000fe20000000000 */
        /* <DEDUP_REMOVED lines=13> */
[-C--:B------:R-:W-:Y:S02]  /*3a70*/  ISETP.GE.AND P6, PT, R21, R156.reuse, PT ;  /* 0x0000009c1500720c */ /* 0x080fe40003fc6270 */
[----:B------:R-:W-:Y:S02]  /*3a80*/  FSEL R84, R84, -INF , !P4 ;  /* 0xff80000054547808 */ /* 0x000fe40006000000 */
[----:B------:R-:W-:Y:S02]  /*3a90*/  ISETP.GE.AND P4, PT, R19, R156, PT ;  /* 0x0000009c1300720c */ /* 0x000fe40003f86270 */
[----:B------:R-:W-:-:S02]  /*3aa0*/  FSEL R85, R85, -INF , !P1 ;  /* 0xff80000055557808 */ /* 0x000fc40004800000 */
[----:B------:R-:W-:Y:S02]  /*3ab0*/  FSEL R121, R36, -INF , !P2 ;  /* 0xff80000024797808 */ /* 0x000fe40005000000 */
[----:B------:R-:W-:Y:S02]  /*3ac0*/  FSEL R118, R37, -INF , !P6 ;  /* 0xff80000025767808 */ /* 0x000fe40007000000 */
[----:B------:R-:W-:Y:S02]  /*3ad0*/  ISETP.GE.AND P1, PT, R17, R156, PT ;  /* 0x0000009c1100720c */ /* 0x000fe40003f26270 */
[----:B------:R-:W-:Y:S02]  /*3ae0*/  FSEL R62, R62, -INF , !P3 ;  /* 0xff8000003e3e7808 */ /* 0x000fe40005800000 */
[----:B------:R-:W-:Y:S02]  /*3af0*/  ISETP.GT.AND P2, PT, R103, R29, PT ;  /* 0x0000001d6700720c */ /* 0x000fe40003f44270 */
[----:B------:R-:W-:-:S02]  /*3b00*/  ISETP.GE.AND P6, PT, R29, R155, PT ;  /* 0x0000009b1d00720c */ /* 0x000fc40003fc6270 */
[----:B------:R-:W-:Y:S02]  /*3b10*/  FSEL R119, R84, -INF , !P4 ;  /* 0xff80000054777808 */ /* 0x000fe40006000000 */
[----:B------:R-:W-:Y:S02]  /*3b20*/  FMNMX3.FTZ R29, R13, R32, R30, !PT ;  /* 0x000000200d1d7276 */ /* 0x000fe4000781001e */
[----:B------:R-:W-:Y:S02]  /*3b30*/  ISETP.GT.AND P4, PT, R103, R15, PT ;  /* 0x0000000f6700720c */ /* 0x000fe40003f84270 */
[----:B------:R-:W-:Y:S02]  /*3b40*/  ISETP.GE.AND P3, PT, R15, R155, PT ;  /* 0x0000009b0f00720c */ /* 0x000fe40003f66270 */
[----:B------:R-:W-:Y:S02]  /*3b50*/  FSEL R117, R85, -INF , !P1 ;  /* 0xff80000055757808 */ /* 0x000fe40004800000 */
[----:B------:R-:W-:-:S02]  /*3b60*/  FSEL R15, R62, -INF , !P5 ;  /* 0xff8000003e0f7808 */ /* 0x000fc40006800000 */
[----:B------:R-:W-:Y:S02]  /*3b70*/  ISETP.GT.AND P1, PT, R103, R20, PT ;  /* 0x000000146700720c */ /* 0x000fe40003f24270 */
[----:B------:R-:W-:Y:S02]  /*3b80*/  ISETP.GE.AND P5, PT, R20, R155, PT ;  /* 0x0000009b1400720c */ /* 0x000fe40003fa6270 */
[----:B------:R-:W-:Y:S02]  /*3b90*/  FSEL R20, R63, -INF , !P2 ;  /* 0xff8000003f147808 */ /* 0x000fe40005000000 */
[----:B------:R-:W-:Y:S02]  /*3ba0*/  FMNMX3.FTZ R29, R29, R26, R24, !PT ;  /* 0x0000001a1d1d7276 */ /* 0x000fe40007810018 */
[----:B------:R-:W-:Y:S02]  /*3bb0*/  FSEL R58, R58, -INF , !P4 ;  /* 0xff8000003a3a7808 */ /* 0x000fe40006000000 */
[----:B------:R-:W-:-:S02]  /*3bc0*/  FSEL R20, R20, -INF , !P6 ;  /* 0xff80000014147808 */ /* 0x000fc40007000000 */
[----:B------:R-:W-:Y:S02]  /*3bd0*/  FMNMX3.FTZ R29, R29, R22, R18, !PT ;  /* 0x000000161d1d7276 */ /* 0x000fe40007810012 */
[C---:B------:R-:W-:Y:S02]  /*3be0*/  ISETP.GT.AND P2, PT, R103.reuse, R16, PT ;  /* 0x000000106700720c */ /* 0x040fe40003f44270 */
[-C--:B------:R-:W-:Y:S02]  /*3bf0*/  ISETP.GE.AND P6, PT, R16, R155.reuse, PT ;  /* 0x0000009b1000720c */ /* 0x080fe40003fc6270 */
[----:B------:R-:W-:Y:S02]  /*3c00*/  FSEL R16, R58, -INF , !P3 ;  /* 0xff8000003a107808 */ /* 0x000fe40005800000 */
[----:B------:R-:W-:Y:S02]  /*3c10*/  ISETP.GT.AND P4, PT, R103, R14, PT ;  /* 0x0000000e6700720c */ /* 0x000fe40003f84270 */
[----:B------:R-:W-:-:S02]  /*3c20*/  ISETP.GE.AND P3, PT, R14, R155, PT ;  /* 0x0000009b0e00720c */ /* 0x000fc40003f66270 */
[----:B------:R-:W-:Y:S02]  /*3c30*/  FSEL R14, R59, -INF , !P1 ;  /* 0xff8000003b0e7808 */ /* 0x000fe40004800000 */
[----:B------:R-:W-:Y:S01]  /*3c40*/  FMNMX3.FTZ R29, R29, R0, R168, !PT ;  /* 0x000000001d1d7276 */ /* 0x000fe200078100a8 */
[----:B------:R-:W-:Y:S01]  /*3c50*/  LDSM.16.MT88.4 R56, [R129+0xa000] ;  /* 0x00a000008138783b */ /* 0x000fe20000004200 */
[----:B------:R-:W-:Y:S02]  /*3c60*/  FSEL R54, R54, -INF , !P2 ;  /* 0xff80000036367808 */ /* 0x000fe40005000000 */
[----:B------:R-:W-:Y:S02]  /*3c70*/  FSEL R14, R14, -INF , !P5 ;  /* 0xff8000000e0e7808 */ /* 0x000fe40006800000 */
[----:B------:R-:W-:Y:S02]  /*3c80*/  FMNMX3.FTZ R29, R29, R166, R164, !PT ;  /* 0x000000a61d1d7276 */ /* 0x000fe400078100a4 */
[----:B------:R-:W-:-:S02]  /*3c90*/  ISETP.GT.AND P1, PT, R103, R12, PT ;  /* 0x0000000c6700720c */ /* 0x000fc40003f24270 */
[-C--:B------:R-:W-:Y:S02]  /*3ca0*/  ISETP.GE.AND P5, PT, R12, R155.reuse, PT ;  /* 0x0000009b0c00720c */ /* 0x080fe40003fa6270 */
[----:B------:R-:W-:Y:S02]  /*3cb0*/  FSEL R12, R54, -INF , !P6 ;  /* 0xff800000360c7808 */ /* 0x000fe40007000000 */
[----:B------:R-:W-:Y:S02]  /*3cc0*/  ISETP.GT.AND P2, PT, R103, R10, PT ;  /* 0x0000000a6700720c */ /* 0x000fe40003f44270 */
[----:B------:R-:W-:Y:S02]  /*3cd0*/  ISETP.GE.AND P6, PT, R10, R155, PT ;  /* 0x0000009b0a00720c */ /* 0x000fe40003fc6270 */
[----:B------:R-:W-:Y:S02]  /*3ce0*/  FSEL R10, R55, -INF , !P4 ;  /* 0xff800000370a7808 */ /* 0x000fe40006000000 */
[----:B------:R-:W-:-:S02]  /*3cf0*/  FMNMX3.FTZ R29, R29, R124, R121, !PT ;  /* 0x0000007c1d1d7276 */ /* 0x000fc40007810079 */
[----:B------:R-:W-:Y:S02]  /*3d00*/  FSEL R50, R50, -INF , !P1 ;  /* 0xff80000032327808 */ /* 0x000fe40004800000 */
[----:B------:R-:W-:Y:S02]  /*3d10*/  FSEL R10, R10, -INF , !P3 ;  /* 0xff8000000a0a7808 */ /* 0x000fe40005800000 */
[----:B------:R-:W-:Y:S02]  /*3d20*/  FMNMX3.FTZ R34, R29, R118, R119, !PT ;  /* 0x000000761d227276 */ /* 0x000fe40007810077 */
[----:B------:R-:W-:Y:S02]  /*3d30*/  ISETP.GT.AND P4, PT, R103, R8, PT ;  /* 0x000000086700720c */ /* 0x000fe40003f84270 */
[----:B------:R-:W-:Y:S02]  /*3d40*/  ISETP.GE.AND P3, PT, R8, R155, PT ;  /* 0x0000009b0800720c */ /* 0x000fe40003f66270 */
[----:B------:R-:W-:-:S02]  /*3d50*/  FSEL R8, R50, -INF , !P5 ;  /* 0xff80000032087808 */ /* 0x000fc40006800000 */
[----:B------:R-:W-:Y:S02]  /*3d60*/  ISETP.GT.AND P1, PT, R103, R27, PT ;  /* 0x0000001b6700720c */ /* 0x000fe40003f24270 */
[----:B------:R-:W-:Y:S02]  /*3d70*/  ISETP.GE.AND P5, PT, R27, R155, PT ;  /* 0x0000009b1b00720c */ /* 0x000fe40003fa6270 */
[----:B------:R-:W-:Y:S02]  /*3d80*/  FMNMX.FTZ R27, R117, R34, !PT ;  /* 0x00000022751b7209 */ /* 0x000fe40007810000 */
[----:B------:R-:W-:Y:S02]  /*3d90*/  FSEL R51, R51, -INF , !P2 ;  /* 0xff80000033337808 */ /* 0x000fe40005000000 */
[----:B------:R-:W-:Y:S01]  /*3da0*/  ISETP.GT.AND P2, PT, R103, R6, PT ;  /* 0x000000066700720c */ /* 0x000fe20003f44270 */
[----:B------:R-:W1:Y:S01]  /*3db0*/  SHFL.BFLY PT, R34, R27, 0x2, 0x1f ;  /* 0x0c401f001b227f89 */ /* 0x000e6200000e0000 */
[----:B------:R-:W-:-:S02]  /*3dc0*/  FSEL R46, R46, -INF , !P4 ;  /* 0xff8000002e2e7808 */ /* 0x000fc40006000000 */
[----:B------:R-:W-:Y:S02]  /*3dd0*/  ISETP.GE.AND P4, PT, R6, R155, PT ;  /* 0x0000009b0600720c */ /* 0x000fe40003f86270 */
[----:B------:R-:W-:Y:S02]  /*3de0*/  FSEL R42, R42, -INF , !P2 ;  /* 0xff8000002a2a7808 */ /* 0x000fe40005000000 */
[----:B------:R-:W-:Y:S02]  /*3df0*/  ISETP.GT.AND P2, PT, R103, R21, PT ;  /* 0x000000156700720c */ /* 0x000fe40003f44270 */
[----:B------:R-:W-:Y:S02]  /*3e00*/  FSEL R126, R42, -INF , !P4 ;  /* 0xff8000002a7e7808 */ /* 0x000fe40006000000 */
[----:B------:R-:W-:Y:S02]  /*3e10*/  ISETP.GE.AND P4, PT, R21, R155, PT ;  /* 0x0000009b1500720c */ /* 0x000fe40003f86270 */
[----:B------:R-:W-:-:S02]  /*3e20*/  FSEL R47, R47, -INF , !P1 ;  /* 0xff8000002f2f7808 */ /* 0x000fc40004800000 */
[----:B------:R-:W-:Y:S02]  /*3e30*/  FMNMX3.FTZ R21, R15, R20, R16, !PT ;  /* 0x000000140f157276 */ /* 0x000fe40007810010 */
[C---:B------:R-:W-:Y:S02]  /*3e40*/  ISETP.GT.AND P1, PT, R103.reuse, R25, PT ;  /* 0x000000196700720c */ /* 0x040fe40003f24270 */
[----:B------:R-:W-:Y:S02]  /*3e50*/  FSEL R172, R46, -INF , !P3 ;  /* 0xff8000002eac7808 */ /* 0x000fe40005800000 */
[----:B------:R-:W-:Y:S02]  /*3e60*/  ISETP.GT.AND P3, PT, R103, R23, PT ;  /* 0x000000176700720c */ /* 0x000fe40003f64270 */
[----:B------:R-:W-:Y:S02]  /*3e70*/  FMNMX3.FTZ R21, R21, R14, R12, !PT ;  /* 0x0000000e15157276 */ /* 0x000fe4000781000c */
[----:B------:R-:W-:-:S02]  /*3e80*/  FSEL R43, R43, -INF , !P1 ;  /* 0xff8000002b2b7808 */ /* 0x000fc40004800000 */
[----:B------:R-:W-:Y:S02]  /*3e90*/  ISETP.GT.AND P1, PT, R103, R19, PT ;  /* 0x000000136700720c */ /* 0x000fe40003f24270 */
[----:B------:R-:W-:Y:S02]  /*3ea0*/  FSEL R38, R38, -INF , !P3 ;  /* 0xff80000026267808 */ /* 0x000fe40005800000 */
[----:B------:R-:W-:Y:S02]  /*3eb0*/  ISETP.GE.AND P3, PT, R19, R155, PT ;  /* 0x0000009b1300720c */ /* 0x000fe40003f66270 */
[----:B------:R-:W-:Y:S02]  /*3ec0*/  FSEL R6, R51, -INF , !P6 ;  /* 0xff80000033067808 */ /* 0x000fe40007000000 */
[----:B------:R-:W-:Y:S01]  /*3ed0*/  FMNMX3.FTZ R19, R21, R10, R8, !PT ;  /* 0x0000000a15137276 */ /* 0x000fe20007810008 */
[----:B------:R-:W-:Y:S01]  /*3ee0*/  LDSM.16.MT88.4 R48, [R130+0xa000] ;  /* 0x00a000008230783b */ /* 0x000fe20000004200 */
[----:B------:R-:W-:-:S02]  /*3ef0*/  FSEL R39, R39, -INF , !P2 ;  /* 0xff80000027277808 */ /* 0x000fc40005000000 */
[----:B------:R-:W-:Y:S02]  /*3f00*/  FSEL R86, R86, -INF , !P1 ;  /* 0xff80000056567808 */ /* 0x000fe40004800000 */
[----:B------:R-:W-:Y:S02]  /*3f10*/  FSEL R170, R47, -INF , !P5 ;  /* 0xff8000002faa7808 */ /* 0x000fe40006800000 */
[----:B------:R-:W-:Y:S02]  /*3f20*/  ISETP.GT.AND P2, PT, R103, R17, PT ;  /* 0x000000116700720c */ /* 0x000fe40003f44270 */
[-C--:B------:R-:W-:Y:S02]  /*3f30*/  ISETP.GE.AND P1, PT, R17, R155.reuse, PT ;  /* 0x0000009b1100720c */ /* 0x080fe40003f26270 */
[-C--:B------:R-:W-:Y:S02]  /*3f40*/  ISETP.GE.AND P6, PT, R25, R155.reuse, PT ;  /* 0x0000009b1900720c */ /* 0x080fe40003fc6270 */
[----:B------:R-:W-:-:S02]  /*3f50*/  ISETP.GE.AND P5, PT, R23, R155, PT ;  /* 0x0000009b1700720c */ /* 0x000fc40003fa6270 */
[----:B-1----:R-:W-:Y:S02]  /*3f60*/  FMNMX.FTZ R34, R27, R34, !PT ;  /* 0x000000221b227209 */ /* 0x002fe40007810000 */
[----:B------:R-:W-:Y:S02]  /*3f70*/  FMNMX3.FTZ R17, R19, R6, R172, !PT ;  /* 0x0000000613117276 */ /* 0x000fe400078100ac */
[----:B------:R-:W-:Y:S01]  /*3f80*/  FSEL R122, R43, -INF , !P6 ;  /* 0xff8000002b7a7808 */ /* 0x000fe20007000000 */
[----:B------:R-:W1:Y:S01]  /*3f90*/  SHFL.BFLY PT, R101, R34, 0x1, 0x1f ;  /* 0x0c201f0022657f89 */ /* 0x000e6200000e0000 */
[----:B------:R-:W-:Y:S02]  /*3fa0*/  FSEL R127, R38, -INF , !P5 ;  /* 0xff800000267f7808 */ /* 0x000fe40006800000 */
[----:B------:R-:W-:Y:S01]  /*3fb0*/  FMNMX3.FTZ R17, R17, R170, R126, !PT ;  /* 0x000000aa11117276 */ /* 0x000fe2000781007e */
[----:B------:R-:W-:Y:S01]  /*3fc0*/  LDSM.16.MT88.4 R40, [R134+0xa000] ;  /* 0x00a000008628783b */ /* 0x000fe20000004200 */
[----:B------:R-:W-:-:S02]  /*3fd0*/  FSEL R87, R87, -INF , !P2 ;  /* 0xff80000057577808 */ /* 0x000fc40005000000 */
[----:B------:R-:W-:Y:S02]  /*3fe0*/  FSEL R120, R39, -INF , !P4 ;  /* 0xff80000027787808 */ /* 0x000fe40006000000 */
[----:B------:R-:W-:Y:S02]  /*3ff0*/  FSEL R125, R86, -INF , !P3 ;  /* 0xff800000567d7808 */ /* 0x000fe40005800000 */
[----:B------:R-:W-:Y:S02]  /*4000*/  FMNMX3.FTZ R17, R17, R122, R127, !PT ;  /* 0x0000007a11117276 */ /* 0x000fe4000781007f */
[----:B------:R-:W-:Y:S02]  /*4010*/  FSEL R123, R87, -INF , !P1 ;  /* 0xff800000577b7808 */ /* 0x000fe40004800000 */
[----:B------:R-:W-:Y:S01]  /*4020*/  FMNMX3.FTZ R36, R17, R120, R125, !PT ;  /* 0x0000007811247276 */ /* 0x000fe2000781007d */
[----:B------:R-:W-:Y:S03]  /*4030*/  LDSM.16.MT88.4 R84, [R130+0x8000] ;  /* 0x008000008254783b */ /* 0x000fe60000004200 */
[----:B------:R-:W-:-:S05]  /*4040*/  FMNMX.FTZ R36, R123, R36, !PT ;  /* 0x000000247b247209 */ /* 0x000fca0007810000 */
[----:B------:R-:W3:Y:S01]  /*4050*/  SHFL.BFLY PT, R17, R36, 0x2, 0x1f ;  /* 0x0c401f0024117f89 */ /* 0x000ee200000e0000 */
[----:B-1----:R-:W-:-:S04]  /*4060*/  FMNMX.FTZ R101, R34, R101, !PT ;  /* 0x0000006522657209 */ /* 0x002fc80007810000 */
[----:B------:R-:W-:Y:S01]  /*4070*/  FSETP.NEU.FTZ.AND P1, PT, R101, -INF , PT ;  /* 0xff8000006500780b */ /* 0x000fe20003f3d000 */
[----:B--2---:R-:W-:-:S05]  /*4080*/  FMUL.FTZ R161, R116, R101 ;  /* 0x0000006574a17220 */ /* 0x004fca0000410000 */
        /* <DEDUP_REMOVED lines=9> */
[----:B---3--:R-:W-:Y:S01]  /*4120*/  FMNMX.FTZ R13, R36, R17, !PT ;  /* 0x00000011240d7209 */ /* 0x008fe20007810000 */
[-CC-:B------:R-:W-:Y:S01]  /*4130*/  FFMA.FTZ R0, R0, R116.reuse, -R161.reuse ;  /* 0x0000007400007223 */ /* 0x180fe200000108a1 */
[----:B------:R-:W-:Y:S01]  /*4140*/  LDSM.16.MT88.4 R24, [R129+0x8800] ;  /* 0x008800008118783b */ /* 0x000fe20000004200 */
[-CC-:B------:R-:W-:Y:S01]  /*4150*/  FFMA.FTZ R121, R121, R116.reuse, -R161.reuse ;  /* 0x0000007479797223 */ /* 0x180fe200000108a1 */
[-CC-:B------:R-:W-:Y:S01]  /*4160*/  FFMA.FTZ R118, R118, R116.reuse, -R161.reuse ;  /* 0x0000007476767223 */ /* 0x180fe200000108a1 */
[----:B------:R-:W-:Y:S01]  /*4170*/  FFMA.FTZ R119, R119, R116, -R161 ;  /* 0x0000007477777223 */ /* 0x000fe200000108a1 */
[----:B------:R-:W1:Y:S01]  /*4180*/  SHFL.BFLY PT, R100, R13, 0x1, 0x1f ;  /* 0x0c201f000d647f89 */ /* 0x000e6200000e0000 */
[----:B------:R-:W2:Y:S08]  /*4190*/  MUFU.EX2 R112, R112 ;  /* 0x0000007000707308 */ /* 0x000eb00000000800 */
[----:B------:R-:W-:Y:S08]  /*41a0*/  MUFU.EX2 R109, R109 ;  /* 0x0000006d006d7308 */ /* 0x000ff00000000800 */
        /* <DEDUP_REMOVED lines=11> */
[----:B------:R-:W-:Y:S01]  /*4260*/  ISETP.GT.U32.AND P1, PT, R28, R143, PT ;  /* 0x0000008f1c00720c */ /* 0x000fe20003f24070 */
[-CC-:B------:R-:W-:Y:S01]  /*4270*/  FFMA.FTZ R115, R15, R116.reuse, -R157.reuse ;  /* 0x000000740f737223 */ /* 0x180fe2000001089d */
[-CC-:B------:R-:W-:Y:S01]  /*4280*/  FFMA.FTZ R114, R20, R116.reuse, -R157.reuse ;  /* 0x0000007414727223 */ /* 0x180fe2000001089d */
[-CC-:B------:R-:W-:Y:S01]  /*4290*/  FFMA.FTZ R111, R16, R116.reuse, -R157.reuse ;  /* 0x00000074106f7223 */ /* 0x180fe2000001089d */
[-CC-:B------:R-:W-:Y:S01]  /*42a0*/  FFMA.FTZ R110, R14, R116.reuse, -R157.reuse ;  /* 0x000000740e6e7223 */ /* 0x180fe2000001089d */
[----:B------:R-:W2:Y:S01]  /*42b0*/  LDSM.16.MT88.4 R16, [R134+0x8800] ;  /* 0x008800008610783b */ /* 0x000ea20000004200 */
[-CC-:B------:R-:W-:Y:S01]  /*42c0*/  FFMA.FTZ R35, R10, R116.reuse, -R157.reuse ;  /* 0x000000740a237223 */ /* 0x180fe2000001089d */
[----:B------:R-:W-:Y:S01]  /*42d0*/  MUFU.EX2 R115, R115 ;  /* 0x0000007300737308 */ /* 0x000fe20000000800 */
[-CC-:B------:R-:W-:Y:S01]  /*42e0*/  FFMA.FTZ R31, R8, R116.reuse, -R157.reuse ;  /* 0x00000074081f7223 */ /* 0x180fe2000001089d */
[-CC-:B------:R-:W-:Y:S01]  /*42f0*/  FFMA.FTZ R34, R12, R116.reuse, -R157.reuse ;  /* 0x000000740c227223 */ /* 0x180fe2000001089d */
[----:B------:R-:W3:Y:S01]  /*4300*/  LDSM.16.MT88.4 R8, [R128+0x8800] ;  /* 0x008800008008783b */ /* 0x000ee20000004200 */
[-CC-:B------:R-:W-:Y:S01]  /*4310*/  FFMA.FTZ R30, R6, R116.reuse, -R157.reuse ;  /* 0x00000074061e7223 */ /* 0x180fe2000001089d */
[----:B-1----:R-:W-:Y:S01]  /*4320*/  F2FP.F16.F32.PACK_AB R4, R32, R33 ;  /* 0x000000212004723e */ /* 0x002fe200000000ff */
[-CC-:B------:R-:W-:Y:S01]  /*4330*/  FFMA.FTZ R167, R172, R116.reuse, -R157.reuse ;  /* 0x00000074aca77223 */ /* 0x180fe2000001089d */
[----:B------:R-:W1:Y:S01]  /*4340*/  LDSM.16.MT88.4 R12, [R130+0x8800] ;  /* 0x00880000820c783b */ /* 0x000e620000004200 */
[----:B------:R-:W4:Y:S01]  /*4350*/  MUFU.EX2 R114, R114 ;  /* 0x0000007200727308 */ /* 0x000f220000000800 */
[-CC-:B------:R-:W-:Y:S01]  /*4360*/  FFMA.FTZ R165, R126, R116.reuse, -R157.reuse ;  /* 0x000000747ea57223 */ /* 0x180fe2000001089d */
[-C--:B------:R-:W-:Y:S01]  /*4370*/  FFMA.FTZ R122, R122, R116.reuse, -R157 ;  /* 0x000000747a7a7223 */ /* 0x080fe2000001089d */
[----:B------:R-:W-:Y:S01]  /*4380*/  LDSM.16.MT88.4 R20, [R128+0xa000] ;  /* 0x00a000008014783b */ /* 0x000fe20000004200 */
[-C--:B------:R-:W-:Y:S01]  /*4390*/  FFMA.FTZ R126, R117, R116.reuse, -R161 ;  /* 0x00000074757e7223 */ /* 0x080fe200000108a1 */
[-CC-:B------:R-:W-:Y:S01]  /*43a0*/  FFMA.FTZ R117, R127, R116.reuse, -R157.reuse ;  /* 0x000000747f757223 */ /* 0x180fe2000001089d */
[-CC-:B------:R-:W-:Y:S01]  /*43b0*/  FFMA.FTZ R127, R120, R116.reuse, -R157.reuse ;  /* 0x00000074787f7223 */ /* 0x180fe2000001089d */
[-CC-:B------:R-:W-:Y:S01]  /*43c0*/  FFMA.FTZ R120, R125, R116.reuse, -R157.reuse ;  /* 0x000000747d787223 */ /* 0x180fe2000001089d */
[----:B------:R-:W-:Y:S01]  /*43d0*/  MUFU.EX2 R111, R111 ;  /* 0x0000006f006f7308 */ /* 0x000fe20000000800 */
[----:B------:R-:W-:Y:S01]  /*43e0*/  FFMA.FTZ R123, R123, R116, -R157 ;  /* 0x000000747b7b7223 */ /* 0x000fe2000001089d */
[----:B------:R-:W-:-:S04]  /*43f0*/  FADD.FTZ R108, R108, R109 ;  /* 0x0000006d6c6c7221 */ /* 0x000fc80000010000 */
[----:B------:R-:W-:Y:S02]  /*4400*/  FADD.FTZ R33, R33, R108 ;  /* 0x0000006c21217221 */ /* 0x000fe40000010000 */
[----:B------:R-:W5:Y:S01]  /*4410*/  MUFU.EX2 R110, R110 ;  /* 0x0000006e006e7308 */ /* 0x000f620000000800 */
[----:B----4-:R-:W-:Y:S01]  /*4420*/  F2FP.F16.F32.PACK_AB R65, R114, R115 ;  /* 0x000000737241723e */ /* 0x010fe200000000ff */
[----:B------:R-:W-:Y:S01]  /*4430*/  FADD.FTZ R114, R115, R114 ;  /* 0x0000007273727221 */ /* 0x000fe20000010000 */
[----:B------:R-:W-:-:S05]  /*4440*/  FADD.FTZ R32, R32, R33 ;  /* 0x0000002120207221 */ /* 0x000fca0000010000 */
[----:B------:R-:W-:Y:S08]  /*4450*/  MUFU.EX2 R29, R29 ;  /* 0x0000001d001d7308 */ /* 0x000ff00000000800 */
[----:B------:R-:W4:Y:S01]  /*4460*/  MUFU.EX2 R0, R0 ;  /* 0x0000000000007308 */ /* 0x000f220000000800 */
[----:B-----5:R-:W-:-:S07]  /*4470*/  F2FP.F16.F32.PACK_AB R67, R110, R111 ;  /* 0x0000006f6e43723e */ /* 0x020fce00000000ff */
[----:B------:R-:W-:Y:S01]  /*4480*/  MUFU.EX2 R34, R34 ;  /* 0x0000002200227308 */ /* 0x000fe20000000800 */
[C---:B------:R-:W-:Y:S07]  /*4490*/  HMMA.16816.F32 R96, R64.reuse, R92, RZ ;  /* 0x0000005c4060723c */ /* 0x040fee00000018ff */
[----:B------:R-:W5:Y:S01]  /*44a0*/  MUFU.EX2 R35, R35 ;  /* 0x0000002300237308 */ /* 0x000f620000000800 */
[----:B------:R-:W-:Y:S01]  /*44b0*/  HMMA.16816.F32 R92, R64, R94, RZ ;  /* 0x0000005e405c723c */ /* 0x000fe200000018ff */
[----:B----4-:R-:W-:-:S06]  /*44c0*/  F2FP.F16.F32.PACK_AB R6, R0, R29 ;  /* 0x0000001d0006723e */ /* 0x010fcc00000000ff */
[----:B------:R-:W-:Y:S01]  /*44d0*/  MUFU.EX2 R31, R31 ;  /* 0x0000001f001f7308 */ /* 0x000fe20000000800 */
[C---:B------:R-:W-:Y:S07]  /*44e0*/  HMMA.16816.F32 R72, R64.reuse, R68, RZ ;  /* 0x000000444048723c */ /* 0x040fee00000018ff */
[----:B------:R-:W4:Y:S01]  /*44f0*/  MUFU.EX2 R30, R30 ;  /* 0x0000001e001e7308 */ /* 0x000f220000000800 */
[----:B------:R-:W-:Y:S01]  /*4500*/  HMMA.16816.F32 R68, R64, R70, RZ ;  /* 0x000000464044723c */ /* 0x000fe200000018ff */
[----:B-----5:R-:W-:-:S06]  /*4510*/  F2FP.F16.F32.PACK_AB R5, R35, R34 ;  /* 0x000000222305723e */ /* 0x020fcc00000000ff */
[----:B------:R-:W-:Y:S01]  /*4520*/  MUFU.EX2 R167, R167 ;  /* 0x000000a700a77308 */ /* 0x000fe20000000800 */
[C---:B------:R-:W-:Y:S07]  /*4530*/  HMMA.16816.F32 R88, R64.reuse, R84, RZ ;  /* 0x000000544058723c */ /* 0x040fee00000018ff */
[----:B------:R-:W-:Y:S01]  /*4540*/  MUFU.EX2 R165, R165 ;  /* 0x000000a500a57308 */ /* 0x000fe20000000800 */
[----:B----4-:R-:W-:Y:S01]  /*4550*/  F2FP.F16.F32.PACK_AB R7, R30, R31 ;  /* 0x0000001f1e07723e */ /* 0x010fe200000000ff */
[----:B------:R-:W-:Y:S06]  /*4560*/  HMMA.16816.F32 R84, R64, R86, RZ ;  /* 0x000000564054723c */ /* 0x000fec00000018ff */
        /* <DEDUP_REMOVED lines=18> */
[C---:B------:R-:W-:Y:S08]  /*4690*/  HMMA.16816.F32 R40, R64.reuse, R42, RZ ;  /* 0x0000002a4028723c */ /* 0x040ff000000018ff */
[C---:B------:R-:W-:Y:S08]  /*46a0*/  HMMA.16816.F32 R52, R64.reuse, R56, RZ ;  /* 0x000000384034723c */ /* 0x040ff000000018ff */
[C---:B------:R-:W-:Y:S08]  /*46b0*/  HMMA.16816.F32 R56, R64.reuse, R58, RZ ;  /* 0x0000003a4038723c */ /* 0x040ff000000018ff */
[C---:B------:R-:W-:Y:S08]  /*46c0*/  HMMA.16816.F32 R44, R64.reuse, R48, RZ ;  /* 0x00000030402c723c */ /* 0x040ff000000018ff */
[C---:B------:R-:W-:Y:S08]  /*46d0*/  HMMA.16816.F32 R48, R64.reuse, R50, RZ ;  /* 0x000000324030723c */ /* 0x040ff000000018ff */
[C---:B------:R-:W-:Y:S08]  /*46e0*/  HMMA.16816.F32 R80, R64.reuse, R76, RZ ;  /* 0x0000004c4050723c */ /* 0x040ff000000018ff */
[----:B------:R-:W-:Y:S08]  /*46f0*/  HMMA.16816.F32 R76, R64, R78, RZ ;  /* 0x0000004e404c723c */ /* 0x000ff000000018ff */
        /* <DEDUP_REMOVED lines=16> */
[----:B------:R-:W-:-:S05]  /*4800*/  FFMA.FTZ R24, R164, R116, -R161 ;  /* 0x00000074a4187223 */ /* 0x000fca00000108a1 */
[----:B------:R-:W-:Y:S01]  /*4810*/  MUFU.EX2 R26, R26 ;  /* 0x0000001a001a7308 */ /* 0x000fe20000000800 */
[C---:B------:R-:W-:Y:S07]  /*4820*/  HMMA.16816.F32 R60, R64.reuse, R20, RZ ;  /* 0x00000014403c723c */ /* 0x040fee00000018ff */
[----:B------:R-:W4:Y:S01]  /*4830*/  MUFU.EX2 R25, R25 ;  /* 0x0000001900197308 */ /* 0x000f220000000800 */
[----:B------:R-:W-:Y:S01]  /*4840*/  HMMA.16816.F32 R64, R64, R22, RZ ;  /* 0x000000164040723c */ /* 0x000fe200000018ff */
[----:B------:R-:W-:Y:S06]  /*4850*/  LDSM.16.MT88.4 R20, [R129+0xb000] ;  /* 0x00b000008114783b */ /* 0x000fec0000004200 */
[----:B------:R-:W5:Y:S05]  /*4860*/  MUFU.EX2 R24, R24 ;  /* 0x0000001800187308 */ /* 0x000f6a0000000800 */
[C---:B--2---:R-:W-:Y:S03]  /*4870*/  HMMA.16816.F32 R60, R4.reuse, R16, R60 ;  /* 0x00000010043c723c */ /* 0x044fe6000000183c */
[----:B------:R-:W2:Y:S05]  /*4880*/  MUFU.EX2 R124, R124 ;  /* 0x0000007c007c7308 */ /* 0x000eaa0000000800 */
[----:B------:R-:W-:Y:S01]  /*4890*/  HMMA.16816.F32 R64, R4, R18, R64 ;  /* 0x000000120440723c */ /* 0x000fe20000001840 */
[----:B----4-:R-:W-:Y:S01]  /*48a0*/  F2FP.F16.F32.PACK_AB R4, R25, R26 ;  /* 0x0000001a1904723e */ /* 0x010fe200000000ff */
[----:B------:R-:W4:Y:S01]  /*48b0*/  LDSM.16.MT88.4 R16, [R129+0x9000] ;  /* 0x009000008110783b */ /* 0x000f220000004200 */
[----:B------:R-:W-:Y:S01]  /*48c0*/  F2FP.F16.F32.PACK_AB R7, R122, R165 ;  /* 0x000000a57a07723e */ /* 0x000fe200000000ff */
[----:B------:R-:W4:Y:S01]  /*48d0*/  MUFU.EX2 R116, R127 ;  /* 0x0000007f00747308 */ /* 0x000f220000000800 */
[----:B-----5:R-:W-:-:S02]  /*48e0*/  F2FP.F16.F32.PACK_AB R6, R27, R24 ;  /* 0x000000181b06723e */ /* 0x020fc400000000ff */
[----:B--2---:R-:W-:-:S07]  /*48f0*/  F2FP.F16.F32.PACK_AB R5, R124, R167 ;  /* 0x000000a77c05723e */ /* 0x004fce00000000ff */
[C---:B---3--:R-:W-:Y:S08]  /*4900*/  HMMA.16816.F32 R88, R4.reuse, R8, R88 ;  /* 0x000000080458723c */ /* 0x048ff00000001858 */
[C---:B------:R-:W-:Y:S01]  /*4910*/  HMMA.16816.F32 R84, R4.reuse, R10, R84 ;  /* 0x0000000a0454723c */ /* 0x040fe20000001854 */
[----:B------:R-:W2:Y:S07]  /*4920*/  LDSM.16.MT88.4 R8, [R128+0x9000] ;  /* 0x009000008008783b */ /* 0x000eae0000004200 */
[C---:B-1----:R-:W-:Y:S08]  /*4930*/  HMMA.16816.F32 R96, R4.reuse, R12, R96 ;  /* 0x0000000c0460723c */ /* 0x042ff00000001860 */
[C---:B------:R-:W-:Y:S01]  /*4940*/  HMMA.16816.F32 R92, R4.reuse, R14, R92 ;  /* 0x0000000e045c723c */ /* 0x040fe2000000185c */
[----:B------:R-:W1:Y:S07]  /*4950*/  LDSM.16.MT88.4 R12, [R134+0xb000] ;  /* 0x00b00000860c783b */ /* 0x000e6e0000004200 */
[C---:B----4-:R-:W-:Y:S08]  /*4960*/  HMMA.16816.F32 R80, R4.reuse, R16, R80 ;  /* 0x000000100450723c */ /* 0x050ff00000001850 */
[C---:B------:R-:W-:Y:S01]  /*4970*/  HMMA.16816.F32 R76, R4.reuse, R18, R76 ;  /* 0x00000012044c723c */ /* 0x040fe2000000184c */
[----:B------:R-:W-:Y:S07]  /*4980*/  LDSM.16.MT88.4 R16, [R130+0x9800] ;  /* 0x009800008210783b */ /* 0x000fee0000004200 */
[C---:B------:R-:W-:Y:S08]  /*4990*/  HMMA.16816.F32 R52, R4.reuse, R20, R52 ;  /* 0x000000140434723c */ /* 0x040ff00000001834 */
        /* <DEDUP_REMOVED lines=8> */
[C---:B--2---:R-:W-:Y:S08]  /*4a20*/  HMMA.16816.F32 R44, R4.reuse, R8, R44 ;  /* 0x00000008042c723c */ /* 0x044ff0000000182c */
[C---:B------:R-:W-:Y:S01]  /*4a30*/  HMMA.16816.F32 R48, R4.reuse, R10, R48 ;  /* 0x0000000a0430723c */ /* 0x040fe20000001830 */
[----:B------:R-:W2:Y:S07]  /*4a40*/  LDSM.16.MT88.4 R8, [R134+0x9800] ;  /* 0x009800008608783b */ /* 0x000eae0000004200 */
[C---:B-1----:R-:W-:Y:S08]  /*4a50*/  HMMA.16816.F32 R60, R4.reuse, R12, R60 ;  /* 0x0000000c043c723c */ /* 0x042ff0000000183c */
[----:B------:R-:W-:Y:S01]  /*4a60*/  HMMA.16816.F32 R64, R4, R14, R64 ;  /* 0x0000000e0440723c */ /* 0x000fe20000001840 */
[----:B------:R-:W1:Y:S01]  /*4a70*/  LDSM.16.MT88.4 R12, [R128+0x9800] ;  /* 0x00980000800c783b */ /* 0x000e620000004200 */
[----:B------:R-:W-:-:S02]  /*4a80*/  F2FP.F16.F32.PACK_AB R4, R118, R121 ;  /* 0x000000797604723e */ /* 0x000fc400000000ff */
[----:B------:R-:W-:Y:S02]  /*4a90*/  F2FP.F16.F32.PACK_AB R6, R126, R119 ;  /* 0x000000777e06723e */ /* 0x000fe400000000ff */
        /* <DEDUP_REMOVED lines=12> */
[----:B---3--:R-:W-:Y:S01]  /*4b60*/  HMMA.16816.F32 R44, R4, R16, R44 ;  /* 0x00000010042c723c */ /* 0x008fe2000000182c */
        /* <DEDUP_REMOVED lines=28> */
[----:B------:R-:W-:-:S04]  /*4d30*/  FADD.FTZ R118, R118, R121 ;  /* 0x0000007976767221 */ /* 0x000fc80000010000 */
[----:B------:R-:W-:Y:S01]  /*4d40*/  FADD.FTZ R119, R119, R118 ;  /* 0x0000007677777221 */ /* 0x000fe20000010000 */
[----:B--2---:R-:W-:Y:S03]  /*4d50*/  HMMA.16816.F32 R60, R4, R8, R60 ;  /* 0x00000008043c723c */ /* 0x004fe6000000183c */
[----:B------:R-:W-:-:S05]  /*4d60*/  FADD.FTZ R167, R126, R119 ;  /* 0x000000777ea77221 */ /* 0x000fca0000010000 */
        /* <DEDUP_REMOVED lines=70> */
.L_x_12954:
        /* <DEDUP_REMOVED lines=8> */
.L_x_12955:
[----:B------:R-:W-:Y:S05]  /*5250*/  BSYNC.RECONVERGENT B0 ;  /* 0x0000000000007941 */ /* 0x000fea0003800200 */
.L_x_12953:
[C---:B------:R-:W-:Y:S01]  /*5260*/  IMAD.SHL.U32 R5, R104.reuse, 0x20, RZ ;  /* 0x0000002068057824 */ /* 0x040fe200078e00ff */
[----:B------:R-:W-:Y:S01]  /*5270*/  SHF.L.U64.HI R4, R104, 0x5, R105 ;  /* 0x0000000568047819 */ /* 0x000fe20000010269 */
[----:B------:R-:W-:Y:S01]  /*5280*/  @!PT LDS RZ, [RZ] ;  /* 0x00000000fffff984 */ /* 0x000fe20000000800 */
[----:B------:R-:W-:Y:S01]  /*5290*/  @!PT LDS RZ, [RZ] ;  /* 0x00000000fffff984 */ /* 0x000fe20000000800 */
[----:B------:R-:W-:Y:S01]  /*52a0*/  @!PT LDS RZ, [RZ] ;  /* 0x00000000fffff984 */ /* 0x000fe20000000800 */
[----:B------:R-:W-:Y:S01]  /*52b0*/  LDGSTS.E.BYPASS.LTC128B.128 [R153+0x8000], desc[UR4][R146.64] ;  /* 0x0800000092997fae */ /* 0x000fe2000b981a04 */
[----:B------:R-:W-:Y:S01]  /*52c0*/  IMAD R107, R160, 0x40, R107 ;  /* 0x00000040a06b7824 */ /* 0x000fe200078e026b */
[----:B------:R-:W-:Y:S01]  /*52d0*/  BSSY.RECONVERGENT B1, `(.L_x_12956) ;  /* 0x0000168000017945 */ /* 0x000fe20003800200 */
[----:B------:R-:W-:Y:S01]  /*52e0*/  IADD3 R10, P1, PT, R5, R146, RZ ;  /* 0x00000092050a7210 */ /* 0x000fe20007f3e0ff */
[----:B------:R-:W-:Y:S03]  /*52f0*/  LDGSTS.E.BYPASS.LTC128B.128 [R153+0xa000], desc[UR4][R146.64+0x80] ;  /* 0x0a00008092997fae */ /* 0x000fe6000b981a04 */
[----:B------:R-:W-:Y:S01]  /*5300*/  IADD3 R8, P2, PT, R10, R5, RZ ;  /* 0x000000050a087210 */ /* 0x000fe20007f5e0ff */
[----:B------:R-:W-:-:S03]  /*5310*/  IMAD.X R11, R4, 0x1, R147, P1 ;  /* 0x00000001040b7824 */ /* 0x000fc600008e0693 */
[----:B------:R-:W-:Y:S01]  /*5320*/  IADD3 R112, P1, PT, R8, R5, RZ ;  /* 0x0000000508707210 */ /* 0x000fe20007f3e0ff */
[--C-:B------:R-:W-:Y:S01]  /*5330*/  IMAD.X R9, R11, 0x1, R4.reuse, P2 ;  /* 0x000000010b097824 */ /* 0x100fe200010e0604 */
[----:B------:R-:W-:Y:S03]  /*5340*/  LDGSTS.E.BYPASS.LTC128B.128 [R153+0x8800], desc[UR4][R10.64] ;  /* 0x088000000a997fae */ /* 0x000fe6000b981a04 */
[----:B------:R-:W-:Y:S01]  /*5350*/  IMAD.X R113, R9, 0x1, R4, P1 ;  /* 0x0000000109717824 */ /* 0x000fe200008e0604 */
        /* <DEDUP_REMOVED lines=10> */
[----:B------:R-:W-:Y:S04]  /*5400*/  LDSM.16.M88.4 R124, [R133+0x4000] ;  /* 0x00400000857c783b */ /* 0x000fe80000000200 */
[----:B------:R-:W-:Y:S04]  /*5410*/  LDSM.16.M88.4 R120, [R133+0x4800] ;  /* 0x004800008578783b */ /* 0x000fe80000000200 */
[----:B------:R-:W-:Y:S04]  /*5420*/  LDSM.16.M88.4 R116, [R133+0x5000] ;  /* 0x005000008574783b */ /* 0x000fe80000000200 */
[----:B-1----:R-:W-:Y:S04]  /*5430*/  LDSM.16.M88.4 R112, [R133+0x5800] ;  /* 0x005800008570783b */ /* 0x002fe80000000200 */
[----:B------:R-:W0:Y:S01]  /*5440*/  LDGDEPBAR ;  /* 0x00000000000079af */ /* 0x000e220000000000 */
[C---:B--2---:R-:W-:Y:S08]  /*5450*/  HMMA.16816.F32 R32, R4.reuse, R28, RZ ;  /* 0x0000001c0420723c */ /* 0x044ff000000018ff */
[C---:B---3--:R-:W-:Y:S08]  /*5460*/  HMMA.16816.F32 R24, R4.reuse, R20, RZ ;  /* 0x000000140418723c */ /* 0x048ff000000018ff */
[C---:B----4-:R-:W-:Y:S08]  /*5470*/  HMMA.16816.F32 R16, R4.reuse, R12, RZ ;  /* 0x0000000c0410723c */ /* 0x050ff000000018ff */
[C---:B------:R-:W-:Y:S08]  /*5480*/  HMMA.16816.F32 R28, R4.reuse, R30, RZ ;  /* 0x0000001e041c723c */ /* 0x040ff000000018ff */
[C---:B------:R-:W-:Y:S08]  /*5490*/  HMMA.16816.F32 R20, R4.reuse, R22, RZ ;  /* 0x000000160414723c */ /* 0x040ff000000018ff */
[C---:B------:R-:W-:Y:S08]  /*54a0*/  HMMA.16816.F32 R12, R4.reuse, R14, RZ ;  /* 0x0000000e040c723c */ /* 0x040ff000000018ff */
[C---:B-----5:R-:W-:Y:S08]  /*54b0*/  HMMA.16816.F32 R8, R4.reuse, R108, RZ ;  /* 0x0000006c0408723c */ /* 0x060ff000000018ff */
        /* <DEDUP_REMOVED lines=77> */
[----:B------:R-:W-:Y:S01]  /*5990*/  HMMA.16816.F32 R12, R108, R118, R12 ;  /* 0x000000766c0c723c */ /* 0x000fe2000000180c */
[----:B------:R-:W3:Y:S04]  /*59a0*/  LDSM.16.M88.4 R108, [R131+0x7800] ;  /* 0x00780000836c783b */ /* 0x000ee80000000200 */
[----:B------:R-:W4:Y:S01]  /*59b0*/  LDSM.16.M88.4 R116, [R131+0x6800] ;  /* 0x006800008374783b */ /* 0x000f220000000200 */
[----:B------:R-:W-:-:S04]  /*59c0*/  DEPBAR.LE SB0, 0x0 ;  /* 0x000080000000791a */ /* 0x000fc80000000000 */
[C---:B-1----:R-:W-:Y:S08]  /*59d0*/  HMMA.16816.F32 R32, R124.reuse, R120, R32 ;  /* 0x000000787c20723c */ /* 0x042ff00000001820 */
[C---:B------:R-:W-:Y:S08]  /*59e0*/  HMMA.16816.F32 R28, R124.reuse, R122, R28 ;  /* 0x0000007a7c1c723c */ /* 0x040ff0000000181c */
[----:B--2---:R-:W-:Y:S01]  /*59f0*/  HMMA.16816.F32 R16, R124, R112, R16 ;  /* 0x000000707c10723c */ /* 0x004fe20000001810 */
[----:B------:R-:W-:-:S05]  /*5a00*/  VIADD R112, R107, 0xffffff80 ;  /* 0xffffff806b707836 */ /* 0x000fca0000000000 */
[----:B------:R-:W-:Y:S02]  /*5a10*/  ISETP.GT.AND P1, PT, R106, R112, PT ;  /* 0x000000706a00720c */ /* 0x000fe40003f24270 */
[----:B------:R-:W-:Y:S01]  /*5a20*/  ISETP.GE.AND P3, PT, R112, R156, PT ;  /* 0x0000009c7000720c */ /* 0x000fe20003f66270 */
[C---:B------:R-:W-:Y:S01]  /*5a30*/  HMMA.16816.F32 R12, R124.reuse, R114, R12 ;  /* 0x000000727c0c723c */ /* 0x040fe2000000180c */
[----:B------:R-:W-:Y:S01]  /*5a40*/  FSEL R32, R32, -INF , !P1 ;  /* 0xff80000020207808 */ /* 0x000fe20004800000 */
[----:B------:R-:W-:Y:S01]  /*5a50*/  BAR.SYNC.DEFER_BLOCKING 0x0 ;  /* 0x0000000000007b1d */ /* 0x000fe20000010000 */
[----:B------:R-:W-:Y:S02]  /*5a60*/  ISETP.GE.AND P2, PT, R112, R155, PT ;  /* 0x0000009b7000720c */ /* 0x000fe40003f46270 */
[----:B------:R-:W-:Y:S02]  /*5a70*/  ISETP.GT.AND P6, PT, R103, R112, PT ;  /* 0x000000706700720c */ /* 0x000fe40003fc4270 */
[----:B------:R-:W-:Y:S01]  /*5a80*/  FSEL R112, R32, -INF , !P3 ;  /* 0xff80000020707808 */ /* 0x000fe20005800000 */
[----:B---3--:R-:W-:Y:S01]  /*5a90*/  HMMA.16816.F32 R8, R124, R108, R8 ;  /* 0x0000006c7c08723c */ /* 0x008fe20000001808 */
[----:B------:R-:W-:Y:S01]  /*5aa0*/  VIADD R108, R107, 0xffffff81 ;  /* 0xffffff816b6c7836 */ /* 0x000fe20000000000 */
[----:B------:R-:W-:-:S04]  /*5ab0*/  FSEL R32, R34, -INF , !P6 ;  /* 0xff80000022207808 */ /* 0x000fc80007000000 */
[----:B------:R-:W-:Y:S02]  /*5ac0*/  ISETP.GT.AND P5, PT, R106, R108, PT ;  /* 0x0000006c6a00720c */ /* 0x000fe40003fa4270 */
[C---:B------:R-:W-:Y:S01]  /*5ad0*/  ISETP.GE.AND P4, PT, R108.reuse, R156, PT ;  /* 0x0000009c6c00720c */ /* 0x040fe20003f86270 */
[C---:B----4-:R-:W-:Y:S01]  /*5ae0*/  HMMA.16816.F32 R24, R124.reuse, R116, R24 ;  /* 0x000000747c18723c */ /* 0x050fe20000001818 */
[----:B------:R-:W-:Y:S02]  /*5af0*/  ISETP.GE.AND P1, PT, R108, R155, PT ;  /* 0x0000009b6c00720c */ /* 0x000fe40003f26270 */
[----:B------:R-:W-:Y:S01]  /*5b00*/  ISETP.GT.AND P3, PT, R103, R108, PT ;  /* 0x0000006c6700720c */ /* 0x000fe20003f64270 */
[----:B------:R-:W-:Y:S01]  /*5b10*/  VIADD R108, R107, 0xffffff88 ;  /* 0xffffff886b6c7836 */ /* 0x000fe20000000000 */
[----:B------:R-:W-:Y:S02]  /*5b20*/  FSEL R33, R33, -INF , !P5 ;  /* 0xff80000021217808 */ /* 0x000fe40006800000 */
[----:B------:R-:W-:Y:S01]  /*5b30*/  FSEL R35, R35, -INF , !P3 ;  /* 0xff80000023237808 */ /* 0x000fe20005800000 */
[----:B------:R-:W-:Y:S01]  /*5b40*/  HMMA.16816.F32 R20, R124, R118, R20 ;  /* 0x000000767c14723c */ /* 0x000fe20000001814 */
[----:B------:R-:W-:-:S02]  /*5b50*/  ISETP.GT.AND P6, PT, R106, R108, PT ;  /* 0x0000006c6a00720c */ /* 0x000fc40003fc4270 */
[----:B------:R-:W-:Y:S01]  /*5b60*/  FSEL R34, R33, -INF , !P4 ;  /* 0xff80000021227808 */ /* 0x000fe20006000000 */
[----:B------:R-:W-:Y:S01]  /*5b70*/  VIADD R33, R107, 0xffffff89 ;  /* 0xffffff896b217836 */ /* 0x000fe20000000000 */
[----:B------:R-:W-:Y:S02]  /*5b80*/  ISETP.GE.AND P5, PT, R108, R156, PT ;  /* 0x0000009c6c00720c */ /* 0x000fe40003fa6270 */
[----:B------:R-:W-:Y:S01]  /*5b90*/  FSEL R170, R28, -INF , !P6 ;  /* 0xff8000001caa7808 */ /* 0x000fe20007000000 */
[----:B------:R-:W-:Y:S01]  /*5ba0*/  HMMA.16816.F32 R4, R124, R110, R4 ;  /* 0x0000006e7c04723c */ /* 0x000fe20000001804 */
[----:B------:R-:W-:Y:S02]  /*5bb0*/  FSEL R28, R35, -INF , !P1 ;  /* 0xff800000231c7808 */ /* 0x000fe40004800000 */
[----:B------:R-:W-:Y:S02]  /*5bc0*/  FSEL R170, R170, -INF , !P5 ;  /* 0xff800000aaaa7808 */ /* 0x000fe40006800000 */
[----:B------:R-:W-:-:S02]  /*5bd0*/  ISETP.GT.AND P3, PT, R106, R33, PT ;  /* 0x000000216a00720c */ /* 0x000fc40003f64270 */
[C---:B------:R-:W-:Y:S02]  /*5be0*/  ISETP.GE.AND P6, PT, R33.reuse, R156, PT ;  /* 0x0000009c2100720c */ /* 0x040fe40003fc6270 */
[----:B------:R-:W-:Y:S02]  /*5bf0*/  ISETP.GE.AND P1, PT, R33, R155, PT ;  /* 0x0000009b2100720c */ /* 0x000fe40003f26270 */
[----:B------:R-:W-:Y:S01]  /*5c00*/  ISETP.GT.AND P5, PT, R103, R33, PT ;  /* 0x000000216700720c */ /* 0x000fe20003fa4270 */
[----:B------:R-:W-:Y:S01]  /*5c10*/  VIADD R33, R107, 0xffffff90 ;  /* 0xffffff906b217836 */ /* 0x000fe20000000000 */
[----:B------:R-:W-:Y:S02]  /*5c20*/  ISETP.GT.AND P4, PT, R103, R108, PT ;  /* 0x0000006c6700720c */ /* 0x000fe40003f84270 */
[----:B------:R-:W-:Y:S02]  /*5c30*/  FSEL R29, R29, -INF , !P3 ;  /* 0xff8000001d1d7808 */ /* 0x000fe40005800000 */
[----:B------:R-:W-:-:S02]  /*5c40*/  FSEL R30, R30, -INF , !P4 ;  /* 0xff8000001e1e7808 */ /* 0x000fc40006000000 */
[----:B------:R-:W-:Y:S02]  /*5c50*/  ISETP.GT.AND P4, PT, R106, R33, PT ;  /* 0x000000216a00720c */ /* 0x000fe40003f84270 */
[----:B------:R-:W-:Y:S01]  /*5c60*/  FSEL R116, R29, -INF , !P6 ;  /* 0xff8000001d747808 */ /* 0x000fe20007000000 */
[----:B------:R-:W-:Y:S01]  /*5c70*/  VIADD R29, R107, 0xffffff91 ;  /* 0xffffff916b1d7836 */ /* 0x000fe20000000000 */
[----:B------:R-:W-:Y:S02]  /*5c80*/  ISETP.GE.AND P3, PT, R33, R156, PT ;  /* 0x0000009c2100720c */ /* 0x000fe40003f66270 */
        /* <DEDUP_REMOVED lines=17> */
[----:B------:R-:W-:Y:S02]  /*5da0*/  FSEL R20, R20, -INF , !P6 ;  /* 0xff80000014147808 */ /* 0x000fe40007000000 */
[----:B------:R-:W-:Y:S02]  /*5db0*/  FSEL R32, R32, -INF , !P2 ;  /* 0xff80000020207808 */ /* 0x000fe40005000000 */
[----:B------:R-:W-:Y:S02]  /*5dc0*/  FSEL R188, R27, -INF , !P4 ;  /* 0xff8000001bbc7808 */ /* 0x000fe40006000000 */
[----:B------:R-:W-:Y:S01]  /*5dd0*/  FSEL R196, R20, -INF , !P5 ;  /* 0xff80000014c47808 */ /* 0x000fe20006800000 */
[----:B------:R-:W-:Y:S01]  /*5de0*/  VIADD R20, R107, 0xffffffa1 ;  /* 0xffffffa16b147836 */ /* 0x000fe20000000000 */
[----:B------:R-:W-:Y:S02]  /*5df0*/  ISETP.GE.AND P2, PT, R108, R155, PT ;  /* 0x0000009b6c00720c */ /* 0x000fe40003f46270 */
        /* <DEDUP_REMOVED lines=8> */
[----:B------:R-:W-:Y:S02]  /*5e80*/  ISETP.GE.AND P2, PT, R33, R155, PT ;  /* 0x0000009b2100720c */ /* 0x000fe40003f46270 */
[----:B------:R-:W-:Y:S02]  /*5e90*/  FSEL R22, R22, -INF , !P1 ;  /* 0xff80000016167808 */ /* 0x000fe40004800000 */
[----:B------:R-:W-:Y:S02]  /*5ea0*/  ISETP.GT.AND P1, PT, R106, R25, PT ;  /* 0x000000196a00720c */ /* 0x000fe40003f24270 */
[----:B------:R-:W-:Y:S02]  /*5eb0*/  FSEL R198, R21, -INF , !P4 ;  /* 0xff80000015c67808 */ /* 0x000fe40006000000 */
[----:B------:R-:W-:Y:S02]  /*5ec0*/  FSEL R23, R23, -INF , !P5 ;  /* 0xff80000017177808 */ /* 0x000fe40006800000 */
[----:B------:R-:W-:-:S02]  /*5ed0*/  FSEL R164, R26, -INF , !P2 ;  /* 0xff8000001aa47808 */ /* 0x000fc40005000000 */
[----:B------:R-:W-:Y:S02]  /*5ee0*/  ISETP.GT.AND P4, PT, R103, R25, PT ;  /* 0x000000196700720c */ /* 0x000fe40003f84270 */
[----:B------:R-:W-:Y:S02]  /*5ef0*/  ISETP.GT.AND P5, PT, R106, R20, PT ;  /* 0x000000146a00720c */ /* 0x000fe40003fa4270 */
[----:B------:R-:W-:Y:S02]  /*5f00*/  ISETP.GE.AND P2, PT, R29, R155, PT ;  /* 0x0000009b1d00720c */ /* 0x000fe40003f46270 */
[----:B------:R-:W-:Y:S01]  /*5f10*/  FSEL R180, R16, -INF , !P1 ;  /* 0xff80000010b47808 */ /* 0x000fe20004800000 */
[----:B------:R-:W-:Y:S01]  /*5f20*/  VIADD R16, R107, 0xffffffa8 ;  /* 0xffffffa86b107836 */ /* 0x000fe20000000000 */
[----:B------:R-:W-:Y:S02]  /*5f30*/  FSEL R18, R18, -INF , !P4 ;  /* 0xff80000012127808 */ /* 0x000fe40006000000 */
[----:B------:R-:W-:Y:S01]  /*5f40*/  FSEL R178, R17, -INF , !P5 ;  /* 0xff80000011b27808 */ /* 0x000fe20006800000 */
[----:B------:R-:W-:Y:S01]  /*5f50*/  VIADD R17, R107, 0xffffffa9 ;  /* 0xffffffa96b117836 */ /* 0x000fe20000000000 */
[----:B------:R-:W-:-:S02]  /*5f60*/  FSEL R192, R22, -INF , !P2 ;  /* 0xff80000016c07808 */ /* 0x000fc40005000000 */
[----:B------:R-:W-:Y:S02]  /*5f70*/  ISETP.GE.AND P3, PT, R25, R155, PT ;  /* 0x0000009b1900720c */ /* 0x000fe40003f66270 */
[----:B------:R-:W-:Y:S02]  /*5f80*/  ISETP.GT.AND P4, PT, R103, R20, PT ;  /* 0x000000146700720c */ /* 0x000fe40003f84270 */
[-C--:B------:R-:W-:Y:S02]  /*5f90*/  ISETP.GE.AND P2, PT, R25, R156.reuse, PT ;  /* 0x0000009c1900720c */ /* 0x080fe40003f46270 */
        /* <DEDUP_REMOVED lines=9> */
[----:B------:R-:W-:Y:S02]  /*6030*/  ISETP.GE.AND P2, PT, R16, R156, PT ;  /* 0x0000009c1000720c */ /* 0x000fe40003f46270 */
[----:B------:R-:W-:Y:S02]  /*6040*/  ISETP.GT.AND P1, PT, R103, R16, PT ;  /* 0x000000106700720c */ /* 0x000fe40003f24270 */
[----:B------:R-:W-:Y:S02]  /*6050*/  FSEL R12, R12, -INF , !P6 ;  /* 0xff8000000c0c7808 */ /* 0x000fe40007000000 */
[----:B------:R-:W-:Y:S01]  /*6060*/  ISETP.GE.AND P4, PT, R16, R155, PT ;  /* 0x0000009b1000720c */ /* 0x000fe20003f86270 */
[----:B------:R-:W-:Y:S01]  /*6070*/  VIADD R16, R107, 0xffffffb0 ;  /* 0xffffffb06b107836 */ /* 0x000fe20000000000 */
[----:B------:R-:W-:Y:S02]  /*6080*/  FSEL R174, R19, -INF , !P5 ;  /* 0xff80000013ae7808 */ /* 0x000fe40006800000 */
[----:B------:R-:W-:-:S02]  /*6090*/  ISETP.GE.AND P5, PT, R17, R156, PT ;  /* 0x0000009c1100720c */ /* 0x000fc40003fa6270 */
[----:B------:R-:W-:Y:S02]  /*60a0*/  FSEL R13, R13, -INF , !P3 ;  /* 0xff8000000d0d7808 */ /* 0x000fe40005800000 */
[----:B------:R-:W-:Y:S02]  /*60b0*/  FSEL R14, R14, -INF , !P1 ;  /* 0xff8000000e0e7808 */ /* 0x000fe40004800000 */
[----:B------:R-:W-:Y:S01]  /*60c0*/  FSEL R184, R12, -INF , !P2 ;  /* 0xff8000000cb87808 */ /* 0x000fe20005000000 */
[----:B------:R-:W-:Y:S01]  /*60d0*/  VIADD R12, R107, 0xffffffb1 ;  /* 0xffffffb16b0c7836 */ /* 0x000fe20000000000 */
[----:B------:R-:W-:Y:S02]  /*60e0*/  ISETP.GT.AND P1, PT, R103, R17, PT ;  /* 0x000000116700720c */ /* 0x000fe40003f24270 */
[----:B------:R-:W-:Y:S02]  /*60f0*/  FSEL R186, R13, -INF , !P5 ;  /* 0xff8000000dba7808 */ /* 0x000fe40006800000 */
[----:B------:R-:W-:-:S02]  /*6100*/  ISETP.GT.AND P5, PT, R103, R16, PT ;  /* 0x000000106700720c */ /* 0x000fc40003fa4270 */
[----:B------:R-:W-:Y:S02]  /*6110*/  FSEL R15, R15, -INF , !P1 ;  /* 0xff8000000f0f7808 */ /* 0x000fe40004800000 */
[C---:B------:R-:W-:Y:S02]  /*6120*/  ISETP.GT.AND P2, PT, R106.reuse, R16, PT ;  /* 0x000000106a00720c */ /* 0x040fe40003f44270 */
[-C--:B------:R-:W-:Y:S02]  /*6130*/  ISETP.GT.AND P1, PT, R106, R12.reuse, PT ;  /* 0x0000000c6a00720c */ /* 0x080fe40003f24270 */
[----:B------:R-:W-:Y:S02]  /*6140*/  FSEL R10, R10, -INF , !P5 ;  /* 0xff8000000a0a7808 */ /* 0x000fe40006800000 */
[----:B------:R-:W-:Y:S02]  /*6150*/  ISETP.GT.AND P5, PT, R103, R12, PT ;  /* 0x0000000c6700720c */ /* 0x000fe40003fa4270 */
[----:B------:R-:W-:-:S02]  /*6160*/  FSEL R8, R8, -INF , !P2 ;  /* 0xff80000008087808 */ /* 0x000fc40005000000 */
[----:B------:R-:W-:Y:S02]  /*6170*/  FSEL R9, R9, -INF , !P1 ;  /* 0xff80000009097808 */ /* 0x000fe40004800000 */
[C---:B------:R-:W-:Y:S02]  /*6180*/  ISETP.GE.AND P2, PT, R12.reuse, R156, PT ;  /* 0x0000009c0c00720c */ /* 0x040fe40003f46270 */
[-C--:B------:R-:W-:Y:S01]  /*6190*/  ISETP.GE.AND P1, PT, R12, R155.reuse, PT ;  /* 0x0000009b0c00720c */ /* 0x080fe20003f26270 */
[----:B------:R-:W-:Y:S01]  /*61a0*/  VIADD R12, R107, 0xffffffb8 ;  /* 0xffffffb86b0c7836 */ /* 0x000fe20000000000 */
[----:B------:R-:W-:Y:S01]  /*61b0*/  FSEL R11, R11, -INF , !P5 ;  /* 0xff8000000b0b7808 */ /* 0x000fe20006800000 */
[----:B------:R-:W-:Y:S01]  /*61c0*/  VIADD R107, R107, 0xffffffb9 ;  /* 0xffffffb96b6b7836 */ /* 0x000fe20000000000 */
[----:B------:R-:W-:Y:S02]  /*61d0*/  ISETP.GE.AND P3, PT, R16, R155, PT ;  /* 0x0000009b1000720c */ /* 0x000fe40003f66270 */
[----:B------:R-:W-:-:S02]  /*61e0*/  FSEL R118, R11, -INF , !P1 ;  /* 0xff8000000b767808 */ /* 0x000fc40004800000 */
[----:B------:R-:W-:Y:S02]  /*61f0*/  ISETP.GT.AND P1, PT, R106, R107, PT ;  /* 0x0000006b6a00720c */ /* 0x000fe40003f24270 */
[----:B------:R-:W-:Y:S02]  /*6200*/  FSEL R172, R14, -INF , !P4 ;  /* 0xff8000000eac7808 */ /* 0x000fe40006000000 */
[----:B------:R-:W-:Y:S02]  /*6210*/  FSEL R5, R5, -INF , !P1 ;  /* 0xff80000005057808 */ /* 0x000fe40004800000 */
[----:B------:R-:W-:Y:S02]  /*6220*/  ISETP.GT.U32.AND P1, PT, R0, R143, PT ;  /* 0x0000008f0000720c */ /* 0x000fe40003f24070 */
[----:B------:R-:W-:Y:S02]  /*6230*/  FSEL R117, R10, -INF , !P3 ;  /* 0xff8000000a757808 */ /* 0x000fe40005800000 */
[----:B------:R-:W-:-:S02]  /*6240*/  ISETP.GE.AND P6, PT, R17, R155, PT ;  /* 0x0000009b1100720c */ /* 0x000fc40003fc6270 */
[----:B------:R-:W-:Y:S02]  /*6250*/  ISETP.GE.AND P4, PT, R16, R156, PT ;  /* 0x0000009c1000720c */ /* 0x000fe40003f86270 */
[-C--:B------:R-:W-:Y:S02]  /*6260*/  ISETP.GT.AND P5, PT, R106, R12.reuse, PT ;  /* 0x0000000c6a00720c */ /* 0x080fe40003fa4270 */
[----:B------:R-:W-:Y:S02]  /*6270*/  FSEL R119, R9, -INF , !P2 ;  /* 0xff80000009777808 */ /* 0x000fe40005000000 */
[C---:B------:R-:W-:Y:S02]  /*6280*/  ISETP.GT.AND P3, PT, R103.reuse, R12, PT ;  /* 0x0000000c6700720c */ /* 0x040fe40003f64270 */
[----:B------:R-:W-:Y:S02]  /*6290*/  ISETP.GT.AND P2, PT, R103, R107, PT ;  /* 0x0000006b6700720c */ /* 0x000fe40003f44270 */
[----:B------:R-:W-:-:S02]  /*62a0*/  FSEL R182, R15, -INF , !P6 ;  /* 0xff8000000fb67808 */ /* 0x000fc40007000000 */
[----:B------:R-:W-:Y:S02]  /*62b0*/  FSEL R123, R8, -INF , !P4 ;  /* 0xff800000087b7808 */ /* 0x000fe40006000000 */
[----:B------:R-:W-:Y:S02]  /*62c0*/  FSEL R4, R4, -INF , !P5 ;  /* 0xff80000004047808 */ /* 0x000fe40006800000 */
[----:B------:R-:W-:Y:S02]  /*62d0*/  FSEL R6, R6, -INF , !P3 ;  /* 0xff80000006067808 */ /* 0x000fe40005800000 */
[CC--:B------:R-:W-:Y:S02]  /*62e0*/  ISETP.GE.AND P6, PT, R12.reuse, R156.reuse, PT ;  /* 0x0000009c0c00720c */ /* 0x0c0fe40003fc6270 */
[----:B------:R-:W-:Y:S02]  /*62f0*/  ISETP.GE.AND P4, PT, R12, R155, PT ;  /* 0x0000009b0c00720c */ /* 0x000fe40003f86270 */
[----:B------:R-:W-:-:S02]  /*6300*/  ISETP.GE.AND P5, PT, R107, R156, PT ;  /* 0x0000009c6b00720c */ /* 0x000fc40003fa6270 */
[----:B------:R-:W-:Y:S02]  /*6310*/  ISETP.GE.AND P3, PT, R107, R155, PT ;  /* 0x0000009b6b00720c */ /* 0x000fe40003f66270 */
[----:B------:R-:W-:Y:S02]  /*6320*/  FSEL R7, R7, -INF , !P2 ;  /* 0xff80000007077808 */ /* 0x000fe40005000000 */
[----:B------:R-:W-:Y:S02]  /*6330*/  FSEL R124, R4, -INF , !P6 ;  /* 0xff800000047c7808 */ /* 0x000fe40007000000 */
[----:B------:R-:W-:Y:S02]  /*6340*/  FSEL R120, R6, -INF , !P4 ;  /* 0xff80000006787808 */ /* 0x000fe40006000000 */
[----:B------:R-:W-:Y:S02]  /*6350*/  FSEL R125, R5, -INF , !P5 ;  /* 0xff800000057d7808 */ /* 0x000fe40006800000 */
[----:B------:R-:W-:Y:S01]  /*6360*/  FSEL R103, R7, -INF , !P3 ;  /* 0xff80000007677808 */ /* 0x000fe20005800000 */
[----:B------:R-:W-:Y:S05]  /*6370*/  @!P1 BRA `(.L_x_12957) ;  /* 0x0000000400749947 */ /* 0x000fea0003800000 */
[----:B------:R-:W-:Y:S04]  /*6380*/  BSSY.RECONVERGENT B0, `(.L_x_12958) ;  /* 0x0000048000007945 */ /* 0x000fe80003800200 */
[----:B------:R-:W-:Y:S05]  /*6390*/  @!P0 BRA `(.L_x_12959) ;  /* 0x0000000000f88947 */ /* 0x000fea0003800000 */
[----:B------:R-:W2:Y:S01]  /*63a0*/  LD.E R5, desc[UR4][R2.64+0x170] ;  /* 0x0001700402057980 */ /* 0x000ea2000c101900 */
[----:B------:R-:W-:Y:S01]  /*63b0*/  IMAD.MOV.U32 R8, RZ, RZ, RZ ;  /* 0x000000ffff087224 */ /* 0x000fe200078e00ff */
[----:B------:R-:W-:Y:S01]  /*63c0*/  IADD3 R102, PT, PT, R102, -0x80, RZ ;  /* 0xffffff8066667810 */ /* 0x000fe20007ffe0ff */
[----:B------:R-:W-:Y:S01]  /*63d0*/  IMAD.SHL.U32 R6, R0, 0x40, RZ ;  /* 0x0000004000067824 */ /* 0x000fe200078e00ff */
[----:B--2---:R-:W-:-:S04]  /*63e0*/  IABS R4, R5 ;  /* 0x0000000500047213 */ /* 0x004fc80000000000 */
[----:B------:R-:W1:Y:S08]  /*63f0*/  I2F.RP R11, R4 ;  /* 0x00000004000b7306 */ /* 0x000e700000209400 */
[----:B-1----:R-:W1:Y:S02]  /*6400*/  MUFU.RCP R10, R11 ;  /* 0x0000000b000a7308 */ /* 0x002e640000001000 */
[----:B-1----:R-:W-:-:S06]  /*6410*/  VIADD R10, R10, 0xffffffe ;  /* 0x0ffffffe0a0a7836 */ /* 0x002fcc0000000000 */
[----:B------:R-:W1:Y:S02]  /*6420*/  F2I.FTZ.U32.TRUNC.NTZ R9, R10 ;  /* 0x0000000a00097305 */ /* 0x000e64000021f000 */
[----:B-1----:R-:W-:-:S04]  /*6430*/  IMAD.MOV R7, RZ, RZ, -R9 ;  /* 0x000000ffff077224 */ /* 0x002fc800078e0a09 */
        /* <DEDUP_REMOVED lines=8> */
[----:B------:R-:W-:-:S02]  /*64c0*/  LOP3.LUT R6, R6, R5, RZ, 0x3c, !PT ;  /* 0x0000000506067212 */ /* 0x000fc400078e3cff */
[----:B------:R-:W-:Y:S01]  /*64d0*/  ISETP.GE.AND P0, PT, R102, RZ, PT ;  /* 0x000000ff6600720c */ /* 0x000fe20003f06270 */
[----:B------:R-:W-:Y:S01]  /*64e0*/  IMAD.HI.U32 R11, R12, R9, RZ ;  /* 0x000000090c0b7227 */ /* 0x000fe200078e00ff */
[----:B------:R-:W-:Y:S01]  /*64f0*/  ISETP.GE.AND P3, PT, R6, RZ, PT ;  /* 0x000000ff0600720c */ /* 0x000fe20003f66270 */
[----:B------:R-:W2:Y:S02]  /*6500*/  LD.E.64 R12, desc[UR4][R2.64+0x20] ;  /* 0x00002004020c7980 */ /* 0x000ea4000c101b00 */
        /* <DEDUP_REMOVED lines=39> */
.L_x_12959:
        /* <DEDUP_REMOVED lines=8> */
.L_x_12960:
[----:B------:R-:W-:Y:S05]  /*6800*/  BSYNC.RECONVERGENT B0 ;  /* 0x0000000000007941 */ /* 0x000fea0003800200 */
.L_x_12958:
        /* <DEDUP_REMOVED lines=20> */
.L_x_12957:
[----:B------:R-:W-:Y:S05]  /*6950*/  BSYNC.RECONVERGENT B1 ;  /* 0x0000000000017941 */ /* 0x000fea0003800200 */
.L_x_12956:
[----:B------:R-:W2:Y:S01]  /*6960*/  LD.E R122, desc[UR4][R2.64+0xdc] ;  /* 0x0000dc04027a7980 */ /* 0x000ea2000c101900 */
[----:B------:R-:W-:Y:S02]  /*6970*/  FMNMX3.FTZ R5, R101, R112, R34, !PT ;  /* 0x0000007065057276 */ /* 0x000fe40007810022 */
[----:B-1----:R-:W-:Y:S01]  /*6980*/  FMNMX3.FTZ R7, R100, R32, R28, !PT ;  /* 0x0000002064077276 */ /* 0x002fe2000781001c */
        /* <DEDUP_REMOVED lines=22> */
[----:B-1----:R-:W-:Y:S02]  /*6af0*/  FMNMX.FTZ R108, R5, R108, !PT ;  /* 0x0000006c056c7209 */ /* 0x002fe40007810000 */
[----:B---3--:R-:W-:Y:S02]  /*6b00*/  FMNMX.FTZ R107, R4, R107, !PT ;  /* 0x0000006b046b7209 */ /* 0x008fe40007810000 */
[----:B------:R-:W-:Y:S02]  /*6b10*/  FSETP.NEU.FTZ.AND P2, PT, R108, -INF , PT ;  /* 0xff8000006c00780b */ /* 0x000fe40003f5d000 */
[----:B------:R-:W-:-:S02]  /*6b20*/  FSETP.NEU.FTZ.AND P0, PT, R107, -INF , PT ;  /* 0xff8000006b00780b */ /* 0x000fc40003f1d000 */
[----:B------:R-:W-:Y:S02]  /*6b30*/  FSEL R4, R108, RZ, P2 ;  /* 0x000000ff6c047208 */ /* 0x000fe40001000000 */
[----:B------:R-:W-:-:S03]  /*6b40*/  FSEL R5, R107, RZ, P0 ;  /* 0x000000ff6b057208 */ /* 0x000fc60000000000 */
[----:B------:R-:W-:Y:S02]  /*6b50*/  FADD.FTZ R7, R101, -R4 ;  /* 0x8000000465077221 */ /* 0x000fe40000010000 */
[----:B------:R-:W-:Y:S01]  /*6b60*/  FADD.FTZ R5, R100, -R5 ;  /* 0x8000000564057221 */ /* 0x000fe20000010000 */
[C---:B--2---:R-:W-:Y:S01]  /*6b70*/  FMUL.FTZ R127, R122.reuse, R108 ;  /* 0x0000006c7a7f7220 */ /* 0x044fe20000410000 */
[C---:B------:R-:W-:Y:S01]  /*6b80*/  FMUL.FTZ R121, R122.reuse, R107 ;  /* 0x0000006b7a797220 */ /* 0x040fe20000410000 */
[----:B------:R-:W-:-:S03]  /*6b90*/  FMUL.FTZ R12, R122, R7 ;  /* 0x000000077a0c7220 */ /* 0x000fc60000410000 */
[----:B------:R-:W-:Y:S01]  /*6ba0*/  FSEL R127, R127, RZ, P2 ;  /* 0x000000ff7f7f7208 */ /* 0x000fe20001000000 */
[----:B------:R-:W1:Y:S01]  /*6bb0*/  MUFU.EX2 R100, R12 ;  /* 0x0000000c00647308 */ /* 0x000e620000000800 */
[----:B------:R-:W-:-:S03]  /*6bc0*/  FSEL R121, R121, RZ, P0 ;  /* 0x000000ff79797208 */ /* 0x000fc60000000000 */
[-CC-:B------:R-:W-:Y:S01]  /*6bd0*/  FFMA.FTZ R114, R34, R122.reuse, -R127.reuse ;  /* 0x0000007a22727223 */ /* 0x180fe2000001087f */
[-C--:B------:R-:W-:Y:S01]  /*6be0*/  FFMA.FTZ R109, R116, R122.reuse, -R127 ;  /* 0x0000007a746d7223 */ /* 0x080fe2000001087f */
[-C--:B------:R-:W-:Y:S01]  /*6bf0*/  FFMA.FTZ R115, R32, R122.reuse, -R121 ;  /* 0x0000007a20737223 */ /* 0x080fe20000010879 */
[-CC-:B------:R-:W-:Y:S01]  /*6c00*/  FFMA.FTZ R102, R112, R122.reuse, -R127.reuse ;  /* 0x0000007a70667223 */ /* 0x180fe2000001087f */
[----:B------:R-:W2:Y:S01]  /*6c10*/  LDSM.16.MT88.4 R32, [R128+0x8000] ;  /* 0x008000008020783b */ /* 0x000ea20000004200 */
[----:B------:R-:W-:Y:S01]  /*6c20*/  FMUL.FTZ R116, R122, R5 ;  /* 0x000000057a747220 */ /* 0x000fe20000410000 */
[-C--:B------:R-:W-:Y:S01]  /*6c30*/  FFMA.FTZ R110, R170, R122.reuse, -R127 ;  /* 0x0000007aaa6e7223 */ /* 0x080fe2000001087f */
[-CC-:B------:R-:W-:Y:S01]  /*6c40*/  FFMA.FTZ R113, R28, R122.reuse, -R121.reuse ;  /* 0x0000007a1c717223 */ /* 0x180fe20000010879 */
[-CC-:B------:R-:W-:Y:S01]  /*6c50*/  FFMA.FTZ R111, R30, R122.reuse, -R121.reuse ;  /* 0x0000007a1e6f7223 */ /* 0x180fe20000010879 */
[-C--:B------:R-:W-:Y:S01]  /*6c60*/  FFMA.FTZ R112, R24, R122.reuse, -R121 ;  /* 0x0000007a18707223 */ /* 0x080fe20000010879 */
[----:B------:R-:W-:Y:S01]  /*6c70*/  MUFU.EX2 R102, R102 ;  /* 0x0000006600667308 */ /* 0x000fe20000000800 */
[-C--:B------:R-:W-:Y:S01]  /*6c80*/  FFMA.FTZ R170, R168, R122.reuse, -R127 ;  /* 0x0000007aa8aa7223 */ /* 0x080fe2000001087f */
[----:B------:R-:W-:Y:S01]  /*6c90*/  FFMA.FTZ R169, R164, R122, -R121 ;  /* 0x0000007aa4a97223 */ /* 0x000fe20000010879 */
[-C--:B-1----:R-:W-:Y:S01]  /*6ca0*/  FMUL.FTZ R4, R96, R100.reuse ;  /* 0x0000006460047220 */ /* 0x082fe20000410000 */
[-C--:B------:R-:W-:Y:S01]  /*6cb0*/  FMUL.FTZ R5, R97, R100.reuse ;  /* 0x0000006461057220 */ /* 0x080fe20000410000 */
        /* <DEDUP_REMOVED lines=15> */
[----:B------:R-:W-:Y:S01]  /*6db0*/  FMUL.FTZ R21, R81, R100 ;  /* 0x0000006451157220 */ /* 0x000fe20000410000 */
        /* <DEDUP_REMOVED lines=24> */
[-CC-:B------:R-:W-:Y:S01]  /*6f40*/  FFMA.FTZ R164, R188, R122.reuse, -R121.reuse ;  /* 0x0000007abca47223 */ /* 0x180fe20000010879 */
[----:B------:R-:W-:Y:S01]  /*6f50*/  LDSM.16.MT88.4 R80, [R130+0x8800] ;  /* 0x008800008250783b */ /* 0x000fe20000004200 */
[--C-:B------:R-:W-:Y:S01]  /*6f60*/  FFMA.FTZ R161, R192, R122, -R121.reuse ;  /* 0x0000007ac0a17223 */ /* 0x100fe20000010879 */
[----:B------:R-:W3:Y:S01]  /*6f70*/  MUFU.EX2 R113, R113 ;  /* 0x0000007100717308 */ /* 0x000ee20000000800 */
[----:B----4-:R-:W-:Y:S01]  /*6f80*/  F2FP.F16.F32.PACK_AB R98, R109, R110 ;  /* 0x0000006e6d62723e */ /* 0x010fe200000000ff */
[----:B------:R-:W-:Y:S01]  /*6f90*/  FFMA.FTZ R126, R190, R122, -R121 ;  /* 0x0000007abe7e7223 */ /* 0x000fe20000010879 */
        /* <DEDUP_REMOVED lines=14> */
[----:B---3--:R-:W-:Y:S01]  /*7080*/  F2FP.F16.F32.PACK_AB R97, R113, R115 ;  /* 0x000000737161723e */ /* 0x008fe200000000ff */
        /* <DEDUP_REMOVED lines=13> */
[----:B------:R-:W-:Y:S01]  /*7160*/  LDSM.16.MT88.4 R24, [R129+0x8000] ;  /* 0x008000008118783b */ /* 0x000fe20000004200 */
[----:B------:R-:W3:Y:S01]  /*7170*/  MUFU.EX2 R165, R165 ;  /* 0x000000a500a57308 */ /* 0x000ee20000000800 */
[----:B----4-:R-:W-:Y:S01]  /*7180*/  F2FP.F16.F32.PACK_AB R99, R112, R111 ;  /* 0x0000006f7063723e */ /* 0x010fe200000000ff */
[-C--:B------:R-:W-:Y:S01]  /*7190*/  FMUL.FTZ R92, R92, R100.reuse ;  /* 0x000000645c5c7220 */ /* 0x080fe20000410000 */
[----:B------:R-:W-:Y:S01]  /*71a0*/  FMUL.FTZ R93, R93, R100 ;  /* 0x000000645d5d7220 */ /* 0x000fe20000410000 */
[-C--:B------:R-:W-:Y:S01]  /*71b0*/  FMUL.FTZ R94, R94, R116.reuse ;  /* 0x000000745e5e7220 */ /* 0x080fe20000410000 */
[----:B------:R-:W-:Y:S01]  /*71c0*/  FMUL.FTZ R95, R95, R116 ;  /* 0x000000745f5f7220 */ /* 0x000fe20000410000 */
[-C--:B------:R-:W-:Y:S01]  /*71d0*/  FMUL.FTZ R76, R76, R100.reuse ;  /* 0x000000644c4c7220 */ /* 0x080fe20000410000 */
[----:B------:R-:W-:Y:S01]  /*71e0*/  FMUL.FTZ R77, R77, R100 ;  /* 0x000000644d4d7220 */ /* 0x000fe20000410000 */
[C---:B--2---:R-:W-:Y:S01]  /*71f0*/  HMMA.16816.F32 R28, R96.reuse, R32, R28 ;  /* 0x00000020601c723c */ /* 0x044fe2000000181c */
[----:B------:R-:W-:Y:S01]  /*7200*/  MUFU.EX2 R168, R168 ;  /* 0x000000a800a87308 */ /* 0x000fe20000000800 */
[-C--:B------:R-:W-:Y:S01]  /*7210*/  FMUL.FTZ R78, R78, R116.reuse ;  /* 0x000000744e4e7220 */ /* 0x080fe20000410000 */
[----:B------:R-:W-:Y:S01]  /*7220*/  FMUL.FTZ R79, R79, R116 ;  /* 0x000000744f4f7220 */ /* 0x000fe20000410000 */
        /* <DEDUP_REMOVED lines=12> */
[----:B-1----:R-:W-:Y:S01]  /*72f0*/  HMMA.16816.F32 R36, R96, R72, R36 ;  /* 0x000000486024723c */ /* 0x002fe20000001824 */
[-CC-:B------:R-:W-:Y:S01]  /*7300*/  FFMA.FTZ R123, R119, R122.reuse, -R127.reuse ;  /* 0x0000007a777b7223 */ /* 0x180fe2000001087f */
[----:B------:R-:W-:Y:S01]  /*7310*/  MUFU.EX2 R169, R169 ;  /* 0x000000a900a97308 */ /* 0x000fe20000000800 */
[-CC-:B------:R-:W-:Y:S01]  /*7320*/  FFMA.FTZ R119, R124, R122.reuse, -R127.reuse ;  /* 0x0000007a7c777223 */ /* 0x180fe2000001087f */
[----:B------:R-:W-:Y:S01]  /*7330*/  FFMA.FTZ R124, R125, R122, -R127 ;  /* 0x0000007a7d7c7223 */ /* 0x000fe2000001087f */
[----:B------:R-:W-:-:S03]  /*7340*/  FFMA.FTZ R167, R167, R100, R102 ;  /* 0x00000064a7a77223 */ /* 0x000fc60000010066 */
[----:B------:R-:W-:Y:S01]  /*7350*/  HMMA.16816.F32 R40, R96, R74, R40 ;  /* 0x0000004a6028723c */ /* 0x000fe20000001828 */
[----:B------:R-:W1:Y:S01]  /*7360*/  LDSM.16.MT88.4 R72, [R129+0xa000] ;  /* 0x00a000008148783b */ /* 0x000e620000004200 */
[----:B------:R-:W4:Y:S01]  /*7370*/  MUFU.EX2 R164, R164 ;  /* 0x000000a400a47308 */ /* 0x000f220000000800 */
[----:B------:R-:W-:-:S04]  /*7380*/  FADD.FTZ R167, R114, R167 ;  /* 0x000000a772a77221 */ /* 0x000fc80000010000 */
[----:B------:R-:W-:Y:S01]  /*7390*/  FADD.FTZ R110, R110, R167 ;  /* 0x000000a76e6e7221 */ /* 0x000fe20000010000 */
[----:B------:R-:W-:Y:S02]  /*73a0*/  HMMA.16816.F32 R12, R96, R16, R12 ;  /* 0x00000010600c723c */ /* 0x000fe4000000180c */
[----:B------:R-:W-:Y:S01]  /*73b0*/  MUFU.EX2 R161, R161 ;  /* 0x000000a100a17308 */ /* 0x000fe20000000800 */
[----:B------:R-:W-:-:S05]  /*73c0*/  FADD.FTZ R109, R109, R110 ;  /* 0x0000006e6d6d7221 */ /* 0x000fca0000010000 */
        /* <DEDUP_REMOVED lines=19> */
[----:B------:R-:W-:Y:S06]  /*7500*/  MUFU.EX2 R177, R177 ;  /* 0x000000b100b17308 */ /* 0x000fec0000000800 */
[C---:B------:R-:W-:Y:S01]  /*7510*/  HMMA.16816.F32 R24, R96.reuse, R26, R76 ;  /* 0x0000001a6018723c */ /* 0x040fe2000000184c */
[----:B------:R-:W1:Y:S01]  /*7520*/  LDSM.16.MT88.4 R76, [R129+0x8800] ;  /* 0x00880000814c783b */ /* 0x000e620000004200 */
[----:B------:R-:W-:Y:S06]  /*7530*/  MUFU.EX2 R172, R172 ;  /* 0x000000ac00ac7308 */ /* 0x000fec0000000800 */
[----:B--2---:R-:W-:Y:S01]  /*7540*/  HMMA.16816.F32 R60, R96, R68, R60 ;  /* 0x00000044603c723c */ /* 0x004fe2000000183c */
[----:B---3--:R-:W-:Y:S01]  /*7550*/  F2FP.F16.F32.PACK_AB R68, R165, R170 ;  /* 0x000000aaa544723e */ /* 0x008fe200000000ff */
[----:B------:R-:W-:Y:S01]  /*7560*/  MUFU.EX2 R176, R176 ;  /* 0x000000b000b07308 */ /* 0x000fe20000000800 */
[----:B----4-:R-:W-:Y:S01]  /*7570*/  F2FP.F16.F32.PACK_AB R69, R164, R169 ;  /* 0x000000a9a445723e */ /* 0x010fe200000000ff */
[----:B------:R-:W-:-:S04]  /*7580*/  FADD.FTZ R170, R170, R109 ;  /* 0x0000006daaaa7221 */ /* 0x000fc80000010000 */
[----:B------:R-:W-:Y:S01]  /*7590*/  HMMA.16816.F32 R64, R96, R70, R64 ;  /* 0x000000466040723c */ /* 0x000fe20000001840 */
[----:B------:R-:W-:Y:S01]  /*75a0*/  F2FP.F16.F32.PACK_AB R70, R157, R168 ;  /* 0x000000a89d46723e */ /* 0x000fe200000000ff */
[----:B------:R-:W2:Y:S01]  /*75b0*/  MUFU.EX2 R123, R123 ;  /* 0x0000007b007b7308 */ /* 0x000ea20000000800 */
[----:B-----5:R-:W-:Y:S01]  /*75c0*/  F2FP.F16.F32.PACK_AB R71, R126, R161 ;  /* 0x000000a17e47723e */ /* 0x020fe200000000ff */
[----:B------:R-:W-:-:S04]  /*75d0*/  FADD.FTZ R165, R165, R170 ;  /* 0x000000aaa5a57221 */ /* 0x000fc80000010000 */
[----:B------:R-:W-:Y:S02]  /*75e0*/  FADD.FTZ R168, R168, R165 ;  /* 0x000000a5a8a87221 */ /* 0x000fe40000010000 */
[----:B------:R-:W-:Y:S01]  /*75f0*/  HMMA.16816.F32 R12, R68, R80, R12 ;  /* 0x00000050440c723c */ /* 0x000fe2000000180c */
[----:B------:R-:W-:Y:S01]  /*7600*/  MUFU.EX2 R119, R119 ;  /* 0x0000007700777308 */ /* 0x000fe20000000800 */
[----:B------:R-:W-:-:S06]  /*7610*/  FADD.FTZ R157, R157, R168 ;  /* 0x000000a89d9d7221 */ /* 0x000fcc0000010000 */
[----:B------:R-:W-:Y:S01]  /*7620*/  HMMA.16816.F32 R16, R68, R82, R16 ;  /* 0x000000524410723c */ /* 0x000fe20000001810 */
[----:B------:R-:W3:Y:S01]  /*7630*/  LDSM.16.MT88.4 R80, [R134+0xa800] ;  /* 0x00a800008650783b */ /* 0x000ee20000004200 */
[----:B------:R-:W4:Y:S01]  /*7640*/  MUFU.EX2 R124, R124 ;  /* 0x0000007c007c7308 */ /* 0x000f220000000800 */
[----:B--2---:R-:W-:-:S05]  /*7650*/  F2FP.F16.F32.PACK_AB R100, R123, R176 ;  /* 0x000000b07b64723e */ /* 0x004fca00000000ff */
[C---:B-1----:R-:W-:Y:S08]  /*7660*/  HMMA.16816.F32 R4, R68.reuse, R72, R4 ;  /* 0x000000484404723c */ /* 0x042ff00000001804 */
[----:B------:R-:W-:Y:S01]  /*7670*/  HMMA.16816.F32 R8, R68, R74, R8 ;  /* 0x0000004a4408723c */ /* 0x000fe20000001808 */
[----:B------:R-:W1:Y:S01]  /*7680*/  LDSM.16.MT88.4 R72, [R128+0x8800] ;  /* 0x008800008048783b */ /* 0x000e620000004200 */
[----:B----4-:R-:W-:-:S06]  /*7690*/  F2FP.F16.F32.PACK_AB R102, R124, R119 ;  /* 0x000000777c66723e */ /* 0x010fcc00000000ff */
        /* <DEDUP_REMOVED lines=23> */
[----:B------:R-:W-:-:S03]  /*7810*/  F2FP.F16.F32.PACK_AB R71, R172, R177 ;  /* 0x000000b1ac47723e */ /* 0x000fc600000000ff */
[----:B------:R-:W-:-:S04]  /*7820*/  FADD.FTZ R178, R178, R173 ;  /* 0x000000adb2b27221 */ /* 0x000fc80000010000 */
[----:B--2---:R-:W-:Y:S01]  /*7830*/  HMMA.16816.F32 R4, R68, R76, R4 ;  /* 0x0000004c4404723c */ /* 0x004fe20000001804 */
[----:B------:R-:W-:-:S04]  /*7840*/  FADD.FTZ R171, R171, R178 ;  /* 0x000000b2abab7221 */ /* 0x000fc80000010000 */
[----:B------:R-:W-:-:S03]  /*7850*/  FADD.FTZ R176, R176, R171 ;  /* 0x000000abb0b07221 */ /* 0x000fc60000010000 */
[----:B------:R-:W-:Y:S01]  /*7860*/  HMMA.16816.F32 R8, R68, R78, R8 ;  /* 0x0000004e4408723c */ /* 0x000fe20000001808 */
[----:B------:R-:W2:Y:S01]  /*7870*/  LDSM.16.MT88.4 R76, [R128+0x9000] ;  /* 0x00900000804c783b */ /* 0x000ea20000004200 */
[----:B------:R-:W-:-:S04]  /*7880*/  FADD.FTZ R176, R123, R176 ;  /* 0x000000b07bb07221 */ /* 0x000fc80000010000 */
[----:B------:R-:W-:Y:S02]  /*7890*/  FADD.FTZ R119, R119, R176 ;  /* 0x000000b077777221 */ /* 0x000fe40000010000 */
[----:B---3--:R-:W-:Y:S02]  /*78a0*/  HMMA.16816.F32 R20, R68, R80, R20 ;  /* 0x000000504414723c */ /* 0x008fe40000001814 */
[----:B------:R-:W-:-:S06]  /*78b0*/  FADD.FTZ R167, R124, R119 ;  /* 0x000000777ca77221 */ /* 0x000fcc0000010000 */
        /* <DEDUP_REMOVED lines=9> */
[-CC-:B------:R-:W-:Y:S01]  /*7950*/  FFMA.FTZ R81, R117, R122.reuse, -R121.reuse ;  /* 0x0000007a75517223 */ /* 0x180fe20000010879 */
[-CC-:B------:R-:W-:Y:S01]  /*7960*/  FFMA.FTZ R117, R120, R122.reuse, -R121.reuse ;  /* 0x0000007a78757223 */ /* 0x180fe20000010879 */
[-CC-:B------:R-:W-:Y:S01]  /*7970*/  FFMA.FTZ R120, R103, R122.reuse, -R121.reuse ;  /* 0x0000007a67787223 */ /* 0x180fe20000010879 */
[----:B------:R-:W-:-:S02]  /*7980*/  FFMA.FTZ R80, R118, R122, -R121 ;  /* 0x0000007a76507223 */ /* 0x000fc40000010879 */
[----:B------:R-:W-:Y:S02]  /*7990*/  MUFU.EX2 R118, R81 ;  /* 0x0000005100767308 */ /* 0x000fe40000000800 */
[C---:B------:R-:W-:Y:S06]  /*79a0*/  HMMA.16816.F32 R48, R68.reuse, R82, R48 ;  /* 0x000000524430723c */ /* 0x040fec0000001830 */
[----:B------:R-:W3:Y:S02]  /*79b0*/  MUFU.EX2 R121, R80 ;  /* 0x0000005000797308 */ /* 0x000ee40000000800 */
[C---:B-1----:R-:W-:Y:S06]  /*79c0*/  HMMA.16816.F32 R36, R68.reuse, R72, R36 ;  /* 0x000000484424723c */ /* 0x042fec0000001824 */
[----:B------:R-:W-:Y:S02]  /*79d0*/  MUFU.EX2 R117, R117 ;  /* 0x0000007500757308 */ /* 0x000fe40000000800 */
[C---:B------:R-:W-:Y:S01]  /*79e0*/  HMMA.16816.F32 R40, R68.reuse, R74, R40 ;  /* 0x0000004a4428723c */ /* 0x040fe20000001828 */
[----:B------:R-:W1:Y:S05]  /*79f0*/  LDSM.16.MT88.4 R72, [R128+0xb000] ;  /* 0x00b000008048783b */ /* 0x000e6a0000004200 */
[----:B------:R-:W4:Y:S01]  /*7a00*/  MUFU.EX2 R120, R120 ;  /* 0x0000007800787308 */ /* 0x000f220000000800 */
[----:B---3--:R-:W-:Y:S01]  /*7a10*/  F2FP.F16.F32.PACK_AB R101, R121, R118 ;  /* 0x000000767965723e */ /* 0x008fe200000000ff */
[C---:B--2---:R-:W-:Y:S08]  /*7a20*/  HMMA.16816.F32 R52, R68.reuse, R76, R52 ;  /* 0x0000004c4434723c */ /* 0x044ff00000001834 */
[----:B------:R-:W-:Y:S01]  /*7a30*/  HMMA.16816.F32 R56, R68, R78, R56 ;  /* 0x0000004e4438723c */ /* 0x000fe20000001838 */
[----:B------:R-:W-:Y:S01]  /*7a40*/  LDSM.16.MT88.4 R76, [R129+0x9800] ;  /* 0x00980000814c783b */ /* 0x000fe20000004200 */
[----:B----4-:R-:W-:-:S07]  /*7a50*/  F2FP.F16.F32.PACK_AB R103, R120, R117 ;  /* 0x000000757867723e */ /* 0x010fce00000000ff */
[C---:B------:R-:W-:Y:S01]  /*7a60*/  HMMA.16816.F32 R96, R100.reuse, R92, R4 ;  /* 0x0000005c6460723c */ /* 0x040fe20000001804 */
[----:B------:R-:W2:Y:S07]  /*7a70*/  LDSM.16.MT88.4 R4, [R134+0xb800] ;  /* 0x00b800008604783b */ /* 0x000eae0000004200 */
[C---:B------:R-:W-:Y:S01]  /*7a80*/  HMMA.16816.F32 R88, R100.reuse, R84, R12 ;  /* 0x000000546458723c */ /* 0x040fe2000000180c */
[----:B------:R-:W-:Y:S07]  /*7a90*/  LDSM.16.MT88.4 R12, [R130+0xb800] ;  /* 0x00b80000820c783b */ /* 0x000fee0000004200 */
[----:B------:R-:W-:Y:S01]  /*7aa0*/  HMMA.16816.F32 R84, R100, R86, R16 ;  /* 0x000000566454723c */ /* 0x000fe20000001810 */
[----:B------:R-:W-:-:S04]  /*7ab0*/  FFMA.FTZ R16, R166, R116, R115 ;  /* 0x00000074a6107223 */ /* 0x000fc80000010073 */
        /* <DEDUP_REMOVED lines=8> */
[----:B------:R-:W-:Y:S01]  /*7b40*/  HMMA.16816.F32 R92, R100, R94, R8 ;  /* 0x0000005e645c723c */ /* 0x000fe20000001808 */
[----:B------:R-:W3:Y:S01]  /*7b50*/  LDSM.16.MT88.4 R8, [R129+0xb800] ;  /* 0x00b800008108783b */ /* 0x000ee20000004200 */
[----:B------:R-:W-:Y:S01]  /*7b60*/  FADD.FTZ R161, R161, R164 ;  /* 0x000000a4a1a17221 */ /* 0x000fe20000010000 */
[----:B------:R-:W-:-:S03]  /*7b70*/  @P1 IADD3 R164, PT, PT, R160, -0x3, RZ ;  /* 0xfffffffda0a41810 */ /* 0x000fc60007ffe0ff */
        /* <DEDUP_REMOVED lines=11> */
[----:B------:R-:W-:Y:S02]  /*7c30*/  HMMA.16816.F32 R76, R100, R78, R24 ;  /* 0x0000004e644c723c */ /* 0x000fe40000001818 */
[----:B------:R-:W-:-:S04]  /*7c40*/  FADD.FTZ R117, R117, R118 ;  /* 0x0000007675757221 */ /* 0x000fc80000010000 */
[----:B------:R-:W-:Y:S02]  /*7c50*/  FADD.FTZ R166, R120, R117 ;  /* 0x0000007578a67221 */ /* 0x000fe40000010000 */
[----:B-1----:R-:W-:Y:S01]  /*7c60*/  HMMA.16816.F32 R72, R100, R68, R28 ;  /* 0x000000446448723c */ /* 0x002fe2000000181c */
[----:B------:R-:W-:-:S07]  /*7c70*/  MOV R28, R0 ;  /* 0x00000000001c7202 */ /* 0x000fce0000000f00 */
[C---:B------:R-:W-:Y:S08]  /*7c80*/  HMMA.16816.F32 R68, R100.reuse, R70, R32 ;  /* 0x000000466444723c */ /* 0x040ff00000001820 */
[C---:B------:R-:W-:Y:S08]  /*7c90*/  HMMA.16816.F32 R44, R100.reuse, R12, R44 ;  /* 0x0000000c642c723c */ /* 0x040ff0000000182c */
[C---:B------:R-:W-:Y:S08]  /*7ca0*/  HMMA.16816.F32 R48, R100.reuse, R14, R48 ;  /* 0x0000000e6430723c */ /* 0x040ff00000001830 */
[C---:B---3--:R-:W-:Y:S08]  /*7cb0*/  HMMA.16816.F32 R52, R100.reuse, R8, R52 ;  /* 0x000000086434723c */ /* 0x048ff00000001834 */
[C---:B------:R-:W-:Y:S08]  /*7cc0*/  HMMA.16816.F32 R56, R100.reuse, R10, R56 ;  /* 0x0000000a6438723c */ /* 0x040ff00000001838 */
[C---:B--2---:R-:W-:Y:S08]  /*7cd0*/  HMMA.16816.F32 R60, R100.reuse, R4, R60 ;  /* 0x00000004643c723c */ /* 0x044ff0000000183c */
[----:B------:R-:W-:Y:S01]  /*7ce0*/  HMMA.16816.F32 R64, R100, R6, R64 ;  /* 0x000000066440723c */ /* 0x000fe20000001840 */
[----:B------:R-:W-:-:S02]  /*7cf0*/  MOV R100, R107 ;  /* 0x0000006b00647202 */ /* 0x000fc40000000f00 */
[-C--:B------:R-:W-:Y:S02]  /*7d00*/  MOV R101, R108.reuse ;  /* 0x0000006c00657202 */ /* 0x080fe40000000f00 */
[----:B------:R-:W-:Y:S02]  /*7d10*/  @P1 MOV R100, R107 ;  /* 0x0000006b00641202 */ /* 0x000fe40000000f00 */
[----:B------:R-:W-:Y:S01]  /*7d20*/  @P1 MOV R101, R108 ;  /* 0x0000006c00651202 */ /* 0x000fe20000000f00 */
[----:B------:R-:W-:-:S12]  /*7d30*/  @P1 BRA `(.L_x_12961) ;  /* 0x0000000000041947 */ /* 0x000fd80003800000 */
.L_x_12952:
[----:B------:R-:W-:-:S07]  /*7d40*/  IADD3 R164, PT, PT, R28, -0x1, RZ ;  /* 0xffffffff1ca47810 */ /* 0x000fce0007ffe0ff */
.L_x_12961:
[----:B------:R-:W-:Y:S05]  /*7d50*/  BSYNC B2 ;  /* 0x0000000000027941 */ /* 0x000fea0003800000 */
.L_x_12951:
[----:B------:R-:W-:-:S13]  /*7d60*/  ISETP.GE.AND P0, PT, R164, R143, PT ;  /* 0x0000008fa400720c */ /* 0x000fda0003f06270 */
[----:B------:R-:W-:Y:S05]  /*7d70*/  @!P0 BRA `(.L_x_12962) ;  /* 0x0000003000208947 */ /* 0x000fea0003800000 */
[----:B------:R-:W-:Y:S01]  /*7d80*/  ISETP.NE.U32.AND P2, PT, R162, RZ, PT ;  /* 0x000000ffa200720c */ /* 0x000fe20003f45070 */
[----:B------:R-:W-:Y:S01]  /*7d90*/  IMAD.SHL.U32 R4, R149, 0x2, RZ ;  /* 0x0000000295047824 */ /* 0x000fe200078e00ff */
[C---:B------:R-:W-:Y:S01]  /*7da0*/  SHF.L.U64.HI R160, R104.reuse, 0x5, R105 ;  /* 0x0000000568a07819 */ /* 0x040fe20000010269 */
[----:B------:R-:W-:Y:S01]  /*7db0*/  IMAD.SHL.U32 R157, R104, 0x20, RZ ;  /* 0x00000020689d7824 */ /* 0x000fe200078e00ff */
[----:B------:R-:W-:Y:S01]  /*7dc0*/  ISETP.NE.AND.EX P2, PT, R163, RZ, PT, P2 ;  /* 0x000000ffa300720c */ /* 0x000fe20003f45320 */
[----:B------:R-:W-:Y:S01]  /*7dd0*/  IMAD.SHL.U32 R163, R164, 0x40, RZ ;  /* 0x00000040a4a37824 */ /* 0x000fe200078e00ff */
[----:B------:R-:W-:Y:S01]  /*7de0*/  LOP3.LUT R4, R4, 0x6, RZ, 0xc0, !PT ;  /* 0x0000000604047812 */ /* 0x000fe200078ec0ff */
[----:B------:R-:W-:Y:S01]  /*7df0*/  IMAD.MOV.U32 R102, RZ, RZ, R100 ;  /* 0x000000ffff667224 */ /* 0x000fe200078e0064 */
[----:B------:R-:W-:Y:S01]  /*7e00*/  VIMNMX R162, PT, PT, RZ, R106, !PT ;  /* 0x0000006affa27248 */ /* 0x000fe20007fe0100 */
[----:B------:R-:W-:Y:S01]  /*7e10*/  IMAD.MOV.U32 R0, RZ, RZ, R101 ;  /* 0x000000ffff007224 */ /* 0x000fe200078e0065 */
[C---:B------:R-:W-:Y:S01]  /*7e20*/  LOP3.LUT R165, R163.reuse, 0x20, R4, 0xfe, !PT ;  /* 0x00000020a3a57812 */ /* 0x040fe200078efe04 */
[----:B------:R-:W-:Y:S01]  /*7e30*/  VIADD R164, R164, 0x1 ;  /* 0x00000001a4a47836 */ /* 0x000fe20000000000 */
[----:B------:R-:W-:Y:S01]  /*7e40*/  VIADDMNMX R161, R106, 0x8, RZ, !PT ;  /* 0x000000086aa17846 */ /* 0x000fe200078001ff */
[----:B------:R-:W-:-:S07]  /*7e50*/  VIADD R163, R163, 0x40 ;  /* 0x00000040a3a37836 */ /* 0x000fce0000000000 */
.L_x_12969:
        /* <DEDUP_REMOVED lines=77> */
.L_x_12964:
[----:B------:R-:W-:Y:S05]  /*8330*/  BSYNC.RECONVERGENT B0 ;  /* 0x0000000000007941 */ /* 0x000fea0003800200 */
.L_x_12963:
        /* <DEDUP_REMOVED lines=203> */
.L_x_12968:
[----:B------:R-:W-:Y:S05]  /*8ff0*/  BSYNC.RECONVERGENT B0 ;  /* 0x0000000000007941 */ /* 0x000fea0003800200 */
.L_x_12967:
        /* <DEDUP_REMOVED lines=19> */
.L_x_12966:
[----:B------:R-:W-:Y:S05]  /*9130*/  BSYNC.RECONVERGENT B1 ;  /* 0x0000000000017941 */ /* 0x000fea0003800200 */
.L_x_12965:
[----:B------:R-:W2:Y:S01]  /*9140*/  LD.E R103, desc[UR4][R2.64+0xdc] ;  /* 0x0000dc0402677980 */ /* 0x000ea2000c101900 */
[C---:B------:R-:W-:Y:S02]  /*9150*/  VIADD R100, R165.reuse, 0xffffffe0 ;  /* 0xffffffe0a5647836 */ /* 0x040fe40000000000 */
[C---:B-1----:R-:W-:Y:S02]  /*9160*/  VIADD R106, R165.reuse, 0xffffffe1 ;  /* 0xffffffe1a56a7836 */ /* 0x042fe40000000000 */
[C---:B------:R-:W-:Y:S01]  /*9170*/  VIADD R104, R165.reuse, 0xffffffe8 ;  /* 0xffffffe8a5687836 */ /* 0x040fe20000000000 */
[C---:B------:R-:W-:Y:S01]  /*9180*/  ISETP.GE.AND P6, PT, R100.reuse, R156, PT ;  /* 0x0000009c6400720c */ /* 0x040fe20003fc6270 */
[C---:B------:R-:W-:Y:S01]  /*9190*/  VIADD R101, R165.reuse, 0xfffffff0 ;  /* 0xfffffff0a5657836 */ /* 0x040fe20000000000 */
[C---:B------:R-:W-:Y:S01]  /*91a0*/  ISETP.GE.AND P3, PT, R100.reuse, R155, PT ;  /* 0x0000009b6400720c */ /* 0x040fe20003f66270 */
[----:B------:R-:W-:Y:S01]  /*91b0*/  VIADD R108, R165, 0x8 ;  /* 0x00000008a56c7836 */ /* 0x000fe20000000000 */
[CC--:B------:R-:W-:Y:S01]  /*91c0*/  ISETP.GE.AND P5, PT, R100.reuse, R162.reuse, PT ;  /* 0x000000a26400720c */ /* 0x0c0fe20003fa6270 */
[----:B------:R-:W-:Y:S01]  /*91d0*/  VIADD R163, R163, 0xffffffc0 ;  /* 0xffffffc0a3a37836 */ /* 0x000fe20000000000 */
[-C--:B------:R-:W-:Y:S01]  /*91e0*/  ISETP.GE.AND P1, PT, R100, R161.reuse, PT ;  /* 0x000000a16400720c */ /* 0x080fe20003f26270 */
[C---:B------:R-:W-:Y:S01]  /*91f0*/  VIADD R100, R165.reuse, 0xffffffe9 ;  /* 0xffffffe9a5647836 */ /* 0x040fe20000000000 */
[CC--:B------:R-:W-:Y:S02]  /*9200*/  ISETP.GE.AND P4, PT, R106.reuse, R162.reuse, PT ;  /* 0x000000a26a00720c */ /* 0x0c0fe40003f86270 */
[-C--:B------:R-:W-:Y:S02]  /*9210*/  ISETP.GE.AND P0, PT, R106, R161.reuse, PT ;  /* 0x000000a16a00720c */ /* 0x080fe40003f06270 */
[----:B------:R-:W-:Y:S01]  /*9220*/  FSEL R107, R4, -INF , P5 ;  /* 0xff800000046b7808 */ /* 0x000fe20002800000 */
[----:B------:R-:W-:Y:S01]  /*9230*/  VIADD R4, R165, 0xfffffff9 ;  /* 0xfffffff9a5047836 */ /* 0x000fe20000000000 */
[----:B------:R-:W-:Y:S01]  /*9240*/  FSEL R105, R5, -INF , P4 ;  /* 0xff80000005697808 */ /* 0x000fe20002000000 */
[----:B------:R-:W-:Y:S01]  /*9250*/  VIADD R5, R165, 0x1 ;  /* 0x00000001a5057836 */ /* 0x000fe20000000000 */
[----:B------:R-:W-:Y:S02]  /*9260*/  FSEL R7, R7, -INF , P0 ;  /* 0xff80000007077808 */ /* 0x000fe40000000000 */
[-C--:B------:R-:W-:Y:S02]  /*9270*/  ISETP.GE.AND P5, PT, R104, R162.reuse, PT ;  /* 0x000000a26800720c */ /* 0x080fe40003fa6270 */
[CC--:B------:R-:W-:Y:S02]  /*9280*/  ISETP.GE.AND P4, PT, R100.reuse, R162.reuse, PT ;  /* 0x000000a26400720c */ /* 0x0c0fe40003f86270 */
[-C--:B------:R-:W-:Y:S02]  /*9290*/  ISETP.GE.AND P0, PT, R100, R161.reuse, PT ;  /* 0x000000a16400720c */ /* 0x080fe40003f06270 */
[----:B------:R-:W-:Y:S01]  /*92a0*/  FSEL R110, R8, -INF , P5 ;  /* 0xff800000086e7808 */ /* 0x000fe20002800000 */
[----:B------:R-:W-:Y:S01]  /*92b0*/  VIADD R8, R165, 0xfffffff8 ;  /* 0xfffffff8a5087836 */ /* 0x000fe20000000000 */
        /* <DEDUP_REMOVED lines=12> */
[CC--:B------:R-:W-:Y:S02]  /*9380*/  ISETP.GE.AND P5, PT, R165.reuse, R162.reuse, PT ;  /* 0x000000a2a500720c */ /* 0x0c0fe40003fa6270 */
        /* <DEDUP_REMOVED lines=9> */
[-C--:B------:R-:W-:Y:S02]  /*9420*/  ISETP.GE.AND P0, PT, R11, R161.reuse, PT ;  /* 0x000000a10b00720c */ /* 0x080fe40003f06270 */
        /* <DEDUP_REMOVED lines=20> */
[----:B------:R-:W-:Y:S01]  /*9570*/  FSEL R181, R22, -INF , P1 ;  /* 0xff80000016b57808 */ /* 0x000fe20000800000 */
[----:B------:R-:W-:Y:S01]  /*9580*/  VIADD R22, R165, 0x19 ;  /* 0x00000019a5167836 */ /* 0x000fe20000000000 */
        /* <DEDUP_REMOVED lines=20> */
[CC--:B------:R-:W-:Y:S02]  /*96d0*/  ISETP.GE.AND P5, PT, R4.reuse, R156.reuse, PT ;  /* 0x0000009c0400720c */ /* 0x0c0fe40003fa6270 */
[----:B------:R-:W-:Y:S02]  /*96e0*/  ISETP.GE.AND P3, PT, R4, R155, PT ;  /* 0x0000009b0400720c */ /* 0x000fe40003f66270 */
[----:B------:R-:W-:Y:S02]  /*96f0*/  FSEL R31, R31, -INF , P0 ;  /* 0xff8000001f1f7808 */ /* 0x000fe40000000000 */
[----:B------:R-:W-:Y:S02]  /*9700*/  FMNMX3.FTZ R4, R0, R23, R21, !PT ;  /* 0x0000001700047276 */ /* 0x000fe40007810015 */
[----:B------:R-:W-:Y:S02]  /*9710*/  FSEL R17, R109, -INF , !P6 ;  /* 0xff8000006d117808 */ /* 0x000fe40007000000 */
[----:B------:R-:W-:Y:S02]  /*9720*/  ISETP.GE.AND P4, PT, R11, R156, PT ;  /* 0x0000009c0b00720c */ /* 0x000fe40003f86270 */
        /* <DEDUP_REMOVED lines=8> */
[-C--:B------:R-:W-:Y:S02]  /*97b0*/  ISETP.GE.AND P4, PT, R5, R156.reuse, PT ;  /* 0x0000009c0500720c */ /* 0x080fe40003f86270 */
        /* <DEDUP_REMOVED lines=9> */
[-C--:B------:R-:W-:Y:S02]  /*9850*/  ISETP.GE.AND P4, PT, R108, R156.reuse, PT ;  /* 0x0000009c6c00720c */ /* 0x080fe40003f86270 */
[----:B------:R-:W-:Y:S02]  /*9860*/  FMNMX3.FTZ R4, R4, R127, R195, !PT ;  /* 0x0000007f04047276 */ /* 0x000fe400078100c3 */
[----:B------:R-:W-:Y:S02]  /*9870*/  FSEL R13, R7, -INF , !P1 ;  /* 0xff800000070d7808 */ /* 0x000fe40004800000 */
[----:B------:R-:W-:Y:S02]  /*9880*/  ISETP.GE.AND P1, PT, R11, R155, PT ;  /* 0x0000009b0b00720c */ /* 0x000fe40003f26270 */
[----:B------:R-:W-:Y:S02]  /*9890*/  FSEL R11, R10, -INF , !P0 ;  /* 0xff8000000a0b7808 */ /* 0x000fe40004000000 */
[----:B------:R-:W-:Y:S02]  /*98a0*/  FSEL R9, R9, -INF , !P6 ;  /* 0xff80000009097808 */ /* 0x000fe40007000000 */
[-C--:B------:R-:W-:Y:S02]  /*98b0*/  ISETP.GE.AND P6, PT, R12, R156.reuse, PT ;  /* 0x0000009c0c00720c */ /* 0x080fe40003fc6270 */
[-C--:B------:R-:W-:Y:S02]  /*98c0*/  ISETP.GE.AND P0, PT, R16, R156.reuse, PT ;  /* 0x0000009c1000720c */ /* 0x080fe40003f06270 */
[----:B------:R-:W-:Y:S02]  /*98d0*/  FSEL R185, R185, -INF , !P4 ;  /* 0xff800000b9b97808 */ /* 0x000fe40006000000 */
[----:B------:R-:W-:Y:S02]  /*98e0*/  FMNMX3.FTZ R4, R4, R189, R187, !PT ;  /* 0x000000bd04047276 */ /* 0x000fe400078100bb */
[----:B------:R-:W-:Y:S02]  /*98f0*/  FMNMX3.FTZ R6, R102, R15, R13, !PT ;  /* 0x0000000f66067276 */ /* 0x000fe4000781000d */
        /* <DEDUP_REMOVED lines=101> */
[C---:B------:R-:W-:Y:S01]  /*9f50*/  FMUL.FTZ R26, R0.reuse, R78 ;  /* 0x0000004e001a7220 */ /* 0x040fe20000410000 */
[----:B------:R-:W-:Y:S01]  /*9f60*/  FMUL.FTZ R27, R0, R79 ;  /* 0x0000004f001b7220 */ /* 0x000fe20000410000 */
[----:B------:R-:W-:Y:S01]  /*9f70*/  LDSM.16.MT88.4 R92, [R134+0x9800] ;  /* 0x00980000865c783b */ /* 0x000fe20000004200 */
[C---:B------:R-:W-:Y:S01]  /*9f80*/  FMUL.FTZ R32, R102.reuse, R68 ;  /* 0x0000004466207220 */ /* 0x040fe20000410000 */
[----:B------:R-:W-:Y:S01]  /*9f90*/  FMUL.FTZ R33, R102, R69 ;  /* 0x0000004566217220 */ /* 0x000fe20000410000 */
[C---:B------:R-:W-:Y:S01]  /*9fa0*/  FMUL.FTZ R34, R0.reuse, R70 ;  /* 0x0000004600227220 */ /* 0x040fe20000410000 */
[----:B------:R-:W-:Y:S03]  /*9fb0*/  FMUL.FTZ R35, R0, R71 ;  /* 0x0000004700237220 */ /* 0x000fe60000410000 */
[----:B------:R-:W4:Y:S01]  /*9fc0*/  MUFU.EX2 R113, R113 ;  /* 0x0000007100717308 */ /* 0x000f220000000800 */
[----:B--2---:R-:W-:Y:S01]  /*9fd0*/  F2FP.F16.F32.PACK_AB R108, R118, R107 ;  /* 0x0000006b766c723e */ /* 0x004fe200000000ff */
[C---:B------:R-:W-:Y:S01]  /*9fe0*/  FMUL.FTZ R36, R102.reuse, R36 ;  /* 0x0000002466247220 */ /* 0x040fe20000410000 */
[----:B------:R-:W-:Y:S01]  /*9ff0*/  LDSM.16.MT88.4 R68, [R129+0xa000] ;  /* 0x00a000008144783b */ /* 0x000fe20000004200 */
[----:B------:R-:W-:Y:S01]  /*a000*/  FMUL.FTZ R37, R102, R37 ;  /* 0x0000002566257220 */ /* 0x000fe20000410000 */
[C---:B------:R-:W-:Y:S01]  /*a010*/  FMUL.FTZ R38, R0.reuse, R38 ;  /* 0x0000002600267220 */ /* 0x040fe20000410000 */
[----:B------:R-:W-:Y:S01]  /*a020*/  FMUL.FTZ R39, R0, R39 ;  /* 0x0000002700277220 */ /* 0x000fe20000410000 */
[C---:B------:R-:W-:Y:S03]  /*a030*/  FMUL.FTZ R40, R102.reuse, R40 ;  /* 0x0000002866287220 */ /* 0x040fe60000410000 */
[----:B------:R-:W-:Y:S01]  /*a040*/  MUFU.EX2 R117, R117 ;  /* 0x0000007500757308 */ /* 0x000fe20000000800 */
[----:B------:R-:W-:Y:S01]  /*a050*/  FMUL.FTZ R41, R102, R41 ;  /* 0x0000002966297220 */ /* 0x000fe20000410000 */
[C---:B------:R-:W-:Y:S01]  /*a060*/  FMUL.FTZ R42, R0.reuse, R42 ;  /* 0x0000002a002a7220 */ /* 0x040fe20000410000 */
[----:B------:R-:W-:Y:S01]  /*a070*/  LDSM.16.MT88.4 R76, [R128+0xa000] ;  /* 0x00a00000804c783b */ /* 0x000fe20000004200 */
[----:B------:R-:W-:Y:S01]  /*a080*/  FMUL.FTZ R43, R0, R43 ;  /* 0x0000002b002b7220 */ /* 0x000fe20000410000 */
[C---:B------:R-:W-:Y:S01]  /*a090*/  FMUL.FTZ R44, R102.reuse, R44 ;  /* 0x0000002c662c7220 */ /* 0x040fe20000410000 */
[----:B------:R-:W-:Y:S01]  /*a0a0*/  FMUL.FTZ R45, R102, R45 ;  /* 0x0000002d662d7220 */ /* 0x000fe20000410000 */
[C---:B------:R-:W-:Y:S03]  /*a0b0*/  FMUL.FTZ R46, R0.reuse, R46 ;  /* 0x0000002e002e7220 */ /* 0x040fe60000410000 */
[----:B------:R-:W2:Y:S01]  /*a0c0*/  MUFU.EX2 R116, R116 ;  /* 0x0000007400747308 */ /* 0x000ea20000000800 */
[----:B----4-:R-:W-:Y:S01]  /*a0d0*/  F2FP.F16.F32.PACK_AB R110, R113, R114 ;  /* 0x00000072716e723e */ /* 0x010fe200000000ff */
[----:B------:R-:W-:Y:S01]  /*a0e0*/  FMUL.FTZ R47, R0, R47 ;  /* 0x0000002f002f7220 */ /* 0x000fe20000410000 */
[----:B------:R-:W-:Y:S01]  /*a0f0*/  LDSM.16.MT88.4 R84, [R130+0x9800] ;  /* 0x009800008254783b */ /* 0x000fe20000004200 */
        /* <DEDUP_REMOVED lines=29> */
[----:B----4-:R-:W-:Y:S01]  /*a2d0*/  F2FP.F16.F32.PACK_AB R111, R115, R112 ;  /* 0x00000070736f723e */ /* 0x010fe200000000ff */
        /* <DEDUP_REMOVED lines=15> */
[----:B------:R-:W1:Y:S01]  /*a3d0*/  LDSM.16.MT88.4 R88, [R128+0x8000] ;  /* 0x008000008058783b */ /* 0x000e620000004200 */
[----:B------:R-:W-:Y:S05]  /*a3e0*/  FADD.FTZ R113, R113, R114 ;  /* 0x0000007271717221 */ /* 0x000fea0000010000 */
[----:B------:R-:W2:Y:S01]  /*a3f0*/  MUFU.EX2 R126, R126 ;  /* 0x0000007e007e7308 */ /* 0x000ea20000000800 */
[----:B------:R-:W-:Y:S01]  /*a400*/  FADD.FTZ R115, R115, R112 ;  /* 0x0000007073737221 */ /* 0x000fe20000010000 */
[C---:B---3--:R-:W-:Y:S03]  /*a410*/  HMMA.16816.F32 R12, R108.reuse, R20, R12 ;  /* 0x000000146c0c723c */ /* 0x048fe6000000180c */
[C---:B------:R-:W-:Y:S01]  /*a420*/  FMUL.FTZ R20, R102.reuse, R80 ;  /* 0x0000005066147220 */ /* 0x040fe20000410000 */
[----:B------:R-:W-:Y:S04]  /*a430*/  FMUL.FTZ R21, R102, R81 ;  /* 0x0000005166157220 */ /* 0x000fe80000410000 */
[----:B------:R-:W3:Y:S01]  /*a440*/  MUFU.EX2 R169, R169 ;  /* 0x000000a900a97308 */ /* 0x000ee20000000800 */
[C---:B------:R-:W-:Y:S03]  /*a450*/  HMMA.16816.F32 R16, R108.reuse, R22, R16 ;  /* 0x000000166c10723c */ /* 0x040fe60000001810 */
[C---:B------:R-:W-:Y:S01]  /*a460*/  FMUL.FTZ R22, R0.reuse, R82 ;  /* 0x0000005200167220 */ /* 0x040fe20000410000 */
[----:B------:R-:W-:Y:S02]  /*a470*/  FMUL.FTZ R23, R0, R83 ;  /* 0x0000005300177220 */ /* 0x000fe40000410000 */
[----:B------:R-:W4:Y:S03]  /*a480*/  LDSM.16.MT88.4 R80, [R134+0xa000] ;  /* 0x00a000008650783b */ /* 0x000f260000004200 */
        /* <DEDUP_REMOVED lines=10> */
[----:B------:R-:W5:Y:S01]  /*a530*/  LDSM.16.MT88.4 R72, [R130+0xa000] ;  /* 0x00a000008248783b */ /* 0x000f620000004200 */
[----:B--2---:R-:W-:Y:S01]  /*a540*/  FADD.FTZ R0, R126, R113 ;  /* 0x000000717e007221 */ /* 0x004fe20000010000 */
[C---:B-1----:R-:W-:Y:S07]  /*a550*/  HMMA.16816.F32 R28, R108.reuse, R88, R28 ;  /* 0x000000586c1c723c */ /* 0x042fee000000181c */
[----:B------:R-:W1:Y:S01]  /*a560*/  MUFU.EX2 R173, R173 ;  /* 0x000000ad00ad7308 */ /* 0x000e620000000800 */
[C---:B---3--:R-:W-:Y:S01]  /*a570*/  FADD.FTZ R0, R169.reuse, R0 ;  /* 0x00000000a9007221 */ /* 0x048fe20000010000 */
[C---:B------:R-:W-:Y:S08]  /*a580*/  HMMA.16816.F32 R32, R108.reuse, R90, R32 ;  /* 0x0000005a6c20723c */ /* 0x040ff00000001820 */
[----:B------:R-:W-:Y:S01]  /*a590*/  MUFU.EX2 R171, R171 ;  /* 0x000000ab00ab7308 */ /* 0x000fe20000000800 */
[C---:B----4-:R-:W-:Y:S09]  /*a5a0*/  HMMA.16816.F32 R36, R108.reuse, R80, R36 ;  /* 0x000000506c24723c */ /* 0x050ff20000001824 */
[----:B------:R-:W2:Y:S01]  /*a5b0*/  MUFU.EX2 R172, R172 ;  /* 0x000000ac00ac7308 */ /* 0x000ea20000000800 */
[C---:B------:R-:W-:Y:S01]  /*a5c0*/  HMMA.16816.F32 R40, R108.reuse, R82, R40 ;  /* 0x000000526c28723c */ /* 0x040fe20000001828 */
[----:B------:R-:W-:Y:S08]  /*a5d0*/  LDSM.16.MT88.4 R80, [R130+0x8800] ;  /* 0x008800008250783b */ /* 0x000ff00000004200 */
[----:B------:R-:W-:Y:S10]  /*a5e0*/  MUFU.EX2 R125, R125 ;  /* 0x0000007d007d7308 */ /* 0x000ff40000000800 */
[----:B------:R-:W-:Y:S01]  /*a5f0*/  MUFU.EX2 R178, R178 ;  /* 0x000000b200b27308 */ /* 0x000fe20000000800 */
[C---:B-----5:R-:W-:Y:S09]  /*a600*/  HMMA.16816.F32 R44, R108.reuse, R72, R44 ;  /* 0x000000486c2c723c */ /* 0x060ff2000000182c */
[----:B------:R-:W-:Y:S01]  /*a610*/  MUFU.EX2 R121, R121 ;  /* 0x0000007900797308 */ /* 0x000fe20000000800 */
[C---:B------:R-:W-:Y:S01]  /*a620*/  HMMA.16816.F32 R48, R108.reuse, R74, R48 ;  /* 0x0000004a6c30723c */ /* 0x040fe20000001830 */
[----:B------:R-:W3:Y:S08]  /*a630*/  LDSM.16.MT88.4 R72, [R134+0x8800] ;  /* 0x008800008648783b */ /* 0x000ef00000004200 */
[----:B------:R-:W-:Y:S01]  /*a640*/  MUFU.EX2 R119, R119 ;  /* 0x0000007700777308 */ /* 0x000fe20000000800 */
[C---:B------:R-:W-:Y:S03]  /*a650*/  HMMA.16816.F32 R52, R108.reuse, R68, R52 ;  /* 0x000000446c34723c */ /* 0x040fe60000001834 */
[----:B------:R-:W-:Y:S02]  /*a660*/  F2FP.F16.F32.PACK_AB R68, R169, R126 ;  /* 0x0000007ea944723e */ /* 0x000fe400000000ff */
[----:B-1----:R-:W-:Y:S04]  /*a670*/  F2FP.F16.F32.PACK_AB R69, R173, R170 ;  /* 0x000000aaad45723e */ /* 0x002fe800000000ff */
[----:B------:R-:W1:Y:S01]  /*a680*/  MUFU.EX2 R180, R180 ;  /* 0x000000b400b47308 */ /* 0x000e620000000800 */
[C---:B------:R-:W-:Y:S03]  /*a690*/  HMMA.16816.F32 R56, R108.reuse, R70, R56 ;  /* 0x000000466c38723c */ /* 0x040fe60000001838 */
[----:B------:R-:W-:Y:S02]  /*a6a0*/  F2FP.F16.F32.PACK_AB R70, R168, R127 ;  /* 0x0000007fa846723e */ /* 0x000fe400000000ff */
[----:B--2---:R-:W-:Y:S03]  /*a6b0*/  F2FP.F16.F32.PACK_AB R71, R172, R171 ;  /* 0x000000abac47723e */ /* 0x004fe600000000ff */
        /* <DEDUP_REMOVED lines=8> */
[--C-:B------:R-:W-:Y:S01]  /*a740*/  FFMA.FTZ R122, R105, R103, -R120.reuse ;  /* 0x00000067697a7223 */ /* 0x100fe20000010878 */
[C---:B---3--:R-:W-:Y:S01]  /*a750*/  HMMA.16816.F32 R4, R68.reuse, R72, R4 ;  /* 0x000000484404723c */ /* 0x048fe20000001804 */
[----:B------:R-:W-:Y:S04]  /*a760*/  MUFU.EX2 R108, R108 ;  /* 0x0000006c006c7308 */ /* 0x000fe80000000800 */
[----:B-1----:R-:W-:Y:S01]  /*a770*/  F2FP.F16.F32.PACK_AB R105, R180, R119 ;  /* 0x00000077b469723e */ /* 0x002fe200000000ff */
[----:B------:R-:W-:Y:S01]  /*a780*/  FFMA.FTZ R120, R104, R103, -R120 ;  /* 0x0000006768787223 */ /* 0x000fe20000010878 */
[----:B------:R-:W-:Y:S01]  /*a790*/  F2FP.F16.F32.PACK_AB R104, R178, R125 ;  /* 0x0000007db268723e */ /* 0x000fe200000000ff */
[C---:B------:R-:W-:Y:S01]  /*a7a0*/  HMMA.16816.F32 R8, R68.reuse, R74, R8 ;  /* 0x0000004a4408723c */ /* 0x040fe20000001808 */
[----:B------:R-:W1:Y:S02]  /*a7b0*/  LDSM.16.MT88.4 R72, [R128+0x8800] ;  /* 0x008800008048783b */ /* 0x000e640000004200 */
[----:B------:R-:W-:Y:S05]  /*a7c0*/  MUFU.EX2 R109, R109 ;  /* 0x0000006d006d7308 */ /* 0x000fea0000000800 */
[C---:B------:R-:W-:Y:S05]  /*a7d0*/  HMMA.16816.F32 R12, R68.reuse, R80, R12 ;  /* 0x00000050440c723c */ /* 0x040fea000000180c */
[----:B------:R-:W-:Y:S03]  /*a7e0*/  MUFU.EX2 R110, R110 ;  /* 0x0000006e006e7308 */ /* 0x000fe60000000800 */
[C---:B------:R-:W-:Y:S01]  /*a7f0*/  HMMA.16816.F32 R16, R68.reuse, R82, R16 ;  /* 0x000000524410723c */ /* 0x040fe20000001810 */
[----:B------:R-:W3:Y:S06]  /*a800*/  LDSM.16.MT88.4 R80, [R134+0xa800] ;  /* 0x00a800008650783b */ /* 0x000eec0000004200 */
        /* <DEDUP_REMOVED lines=8> */
[----:B--2---:R-:W-:Y:S01]  /*a890*/  F2FP.F16.F32.PACK_AB R106, R124, R121 ;  /* 0x000000797c6a723e */ /* 0x004fe200000000ff */
[C---:B------:R-:W-:Y:S01]  /*a8a0*/  HMMA.16816.F32 R32, R68.reuse, R74, R32 ;  /* 0x0000004a4420723c */ /* 0x040fe20000001820 */
[----:B------:R-:W2:Y:S07]  /*a8b0*/  LDSM.16.MT88.4 R72, [R129+0xa800] ;  /* 0x00a800008148783b */ /* 0x000eae0000004200 */
[C---:B---3--:R-:W-:Y:S03]  /*a8c0*/  HMMA.16816.F32 R36, R68.reuse, R80, R36 ;  /* 0x000000504424723c */ /* 0x048fe60000001824 */
[----:B-1----:R-:W-:Y:S05]  /*a8d0*/  F2FP.F16.F32.PACK_AB R107, R123, R122 ;  /* 0x0000007a7b6b723e */ /* 0x002fea00000000ff */
[C---:B------:R-:W-:Y:S01]  /*a8e0*/  HMMA.16816.F32 R40, R68.reuse, R82, R40 ;  /* 0x000000524428723c */ /* 0x040fe20000001828 */
[----:B------:R-:W-:Y:S07]  /*a8f0*/  LDSM.16.MT88.4 R80, [R130+0x9000] ;  /* 0x009000008250783b */ /* 0x000fee0000004200 */
[C---:B----4-:R-:W-:Y:S08]  /*a900*/  HMMA.16816.F32 R44, R68.reuse, R76, R44 ;  /* 0x0000004c442c723c */ /* 0x050ff0000000182c */
[C---:B------:R-:W-:Y:S01]  /*a910*/  HMMA.16816.F32 R48, R68.reuse, R78, R48 ;  /* 0x0000004e4430723c */ /* 0x040fe20000001830 */
[----:B------:R-:W1:Y:S07]  /*a920*/  LDSM.16.MT88.4 R76, [R128+0xa800] ;  /* 0x00a80000804c783b */ /* 0x000e6e0000004200 */
        /* <DEDUP_REMOVED lines=66> */
[----:B------:R-:W-:Y:S01]  /*ad50*/  FADD.FTZ R125, R125, R0 ;  /* 0x000000007d7d7221 */ /* 0x000fe20000010000 */
[----:B------:R-:W-:Y:S02]  /*ad60*/  IMAD.MOV.U32 R0, RZ, RZ, R101 ;  /* 0x000000ffff007224 */ /* 0x000fe400078e0065 */
        /* <DEDUP_REMOVED lines=9> */
.L_x_12962:
        /* <DEDUP_REMOVED lines=10> */
.L_x_12984:
        /* <DEDUP_REMOVED lines=9> */
[----:B------:R-:W-:-:S02]  /*af30*/  LOP3.LUT R11, R11, 0x1c0, RZ, 0xc0, !PT ;  /* 0x000001c00b0b7812 */ /* 0x000fc400078ec0ff */
[----:B------:R-:W-:Y:S02]  /*af40*/  FSETP.NE.FTZ.AND P0, PT, R8, RZ, PT ;  /* 0x000000ff0800720b */ /* 0x000fe40003f15000 */
        /* <DEDUP_REMOVED lines=9> */
[----:B------:R-:W-:Y:S01]  /*afe0*/  LOP3.LUT R4, R4, R11, RZ, 0xfc, !PT ;  /* 0x0000000b04047212 */ /* 0x000fe200078efcff */
[C---:B------:R-:W-:Y:S01]  /*aff0*/  FMUL.FTZ R92, R7.reuse, R92 ;  /* 0x0000005c075c7220 */ /* 0x040fe20000410000 */
[----:B----4-:R-:W-:Y:S01]  /*b000*/  FSEL R10, R10, 1, P0 ;  /* 0x3f8000000a0a7808 */ /* 0x010fe20000000000 */
        /* <DEDUP_REMOVED lines=17> */
[----:B------:R-:W-:Y:S01]  /*b120*/  FMUL.FTZ R87, R10, R87 ;  /* 0x000000570a577220 */ /* 0x000fe20000410000 */
[----:B------:R-:W-:-:S02]  /*b130*/  VIADD R17, R11, 0x40 ;  /* 0x000000400b117836 */ /* 0x000fc40000000000 */
        /* <DEDUP_REMOVED lines=122> */
[----:B------:R-:W2:Y:S04]  /*b8e0*/  LD.E.64 R14, desc[UR4][R2.64+0x90] ;  /* 0x00009004020e7980 */ /* 0x000ea8000c101b00 */
[----:B------:R1:W5:Y:S04]  /*b8f0*/  LD.E.64 R42, desc[UR4][R2.64+0xa0] ;  /* 0x0000a004022a7980 */ /* 0x000368000c101b00 */
[----:B---3--:R-:W3:Y:S04]  /*b900*/  @!P3 LD.E.64 R48, desc[UR4][R2.64+0x80] ;  /* 0x000080040230b980 */ /* 0x008ee8000c101b00 */
[----:B------:R1:W5:Y:S01]  /*b910*/  LD.E.64 R44, desc[UR4][R2.64+0x70] ;  /* 0x00007004022c7980 */ /* 0x000362000c101b00 */
[----:B----4-:R-:W4:Y:S01]  /*b920*/  S2R R5, SR_TID.X ;  /* 0x0000000000057919 */ /* 0x010f220000002100 */
[----:B------:R-:W-:-:S13]  /*b930*/  ISETP.NE.AND P6, PT, R4, RZ, PT ;  /* 0x000000ff0400720c */ /* 0x000fda0003fc5270 */
[----:B------:R-:W3:Y:S04]  /*b940*/  @!P6 LD.E R10, desc[UR4][R2.64+0x60] ;  /* 0x00006004020ae980 */ /* 0x000ee8000c101900 */
[----:B------:R-:W3:Y:S01]  /*b950*/  @!P6 LD.E R41, desc[UR4][R2.64+0xb4] ;  /* 0x0000b4040229e980 */ /* 0x000ee2000c101900 */
[----:B------:R1:W1:Y:S01]  /*b960*/  @P1 MUFU.LG2 R13, R9 ;  /* 0x00000009000d1308 */ /* 0x0002620000000c00 */
[----:B----4-:R-:W-:Y:S01]  /*b970*/  SHF.L.U32 R7, R5, 0x3, RZ ;  /* 0x0000000305077819 */ /* 0x010fe200000006ff */
[----:B--2---:R-:W-:Y:S01]  /*b980*/  @P3 IMAD.WIDE.U32 R16, R46, R154, RZ ;  /* 0x0000009a2e103225 */ /* 0x004fe200078e00ff */
[----:B------:R-:W-:Y:S02]  /*b990*/  MOV R19, RZ ;  /* 0x000000ff00137202 */ /* 0x000fe40000000f00 */
[----:B------:R-:W-:Y:S01]  /*b9a0*/  LOP3.LUT R18, R7, 0x38, RZ, 0xc0, !PT ;  /* 0x0000003807127812 */ /* 0x000fe200078ec0ff */
[----:B---3--:R-:W-:-:S02]  /*b9b0*/  @!P3 IMAD R6, R49, R151, RZ ;  /* 0x000000973106b224 */ /* 0x008fc400078e02ff */
[----:B------:R-:W2:Y:S01]  /*b9c0*/  @P0 MUFU.LG2 R8, R8 ;  /* 0x0000000800080308 */ /* 0x000ea20000000c00 */
[----:B------:R-:W-:Y:S01]  /*b9d0*/  @!P3 IMAD.WIDE.U32 R48, R48, R151, RZ ;  /* 0x000000973030b225 */ /* 0x000fe200078e00ff */
[----:B------:R-:W-:-:S03]  /*b9e0*/  @P3 MOV R48, R16 ;  /* 0x0000001000303202 */ /* 0x000fc60000000f00 */
[----:B------:R-:W-:Y:S02]  /*b9f0*/  @P3 IMAD R11, R47, R154, RZ ;  /* 0x0000009a2f0b3224 */ /* 0x000fe400078e02ff */
[----:B------:R-:W-:-:S04]  /*ba00*/  IMAD.WIDE.U32 R18, R152, R46, R18 ;  /* 0x0000002e98127225 */ /* 0x000fc800078e0012 */
[----:B-1----:R-:W-:Y:S02]  /*ba10*/  IMAD R9, R15, R150, RZ ;  /* 0x000000960f097224 */ /* 0x002fe400078e02ff */
[----:B------:R-:W-:Y:S02]  /*ba20*/  IMAD R7, R47, R152, RZ ;  /* 0x000000982f077224 */ /* 0x000fe400078e02ff */
[----:B------:R-:W-:Y:S01]  /*ba30*/  IMAD.WIDE.U32 R14, R14, R150, RZ ;  /* 0x000000960e0e7225 */ /* 0x000fe200078e00ff */
[----:B------:R-:W-:Y:S02]  /*ba40*/  @!P3 IADD3 R6, PT, PT, R49, R6, RZ ;  /* 0x000000063106b210 */ /* 0x000fe40007ffe0ff */
[----:B------:R-:W-:Y:S02]  /*ba50*/  @P3 IADD3 R6, PT, PT, R17, R11, RZ ;  /* 0x0000000b11063210 */ /* 0x000fe40007ffe0ff */
[----:B------:R-:W-:Y:S02]  /*ba60*/  IADD3 R7, PT, PT, R19, R7, RZ ;  /* 0x0000000713077210 */ /* 0x000fe40007ffe0ff */
[----:B------:R-:W-:-:S02]  /*ba70*/  IADD3 R9, PT, PT, R15, R9, RZ ;  /* 0x000000090f097210 */ /* 0x000fc40007ffe0ff */
[----:B------:R-:W-:Y:S01]  /*ba80*/  IADD3 R48, P5, P4, R14, R18, R48 ;  /* 0x000000120e307210 */ /* 0x000fe20007cbe030 */
[----:B------:R-:W-:Y:S01]  /*ba90*/  @P1 FMUL.FTZ R13, R13, 0.69314718246459960938 ;  /* 0x3f3172180d0d1820 */ /* 0x000fe20000410000 */
[----:B------:R-:W-:Y:S02]  /*baa0*/  SHF.R.U32.HI R5, RZ, 0x3, R5 ;  /* 0x00000003ff057819 */ /* 0x000fe40000011605 */
[----:B------:R-:W-:Y:S01]  /*bab0*/  IADD3.X R49, PT, PT, R9, R7, R6, P5, P4 ;  /* 0x0000000709317210 */ /* 0x000fe20002fe8406 */
[----:B------:R-:W-:Y:S01]  /*bac0*/  IMAD.MOV.U32 R4, RZ, RZ, 0x7f800000 ;  /* 0x7f800000ff047424 */ /* 0x000fe200078e00ff */
[----:B------:R-:W-:Y:S01]  /*bad0*/  SHF.R.U32.HI R7, RZ, 0x1, R149 ;  /* 0x00000001ff077819 */ /* 0x000fe20000011695 */
[----:B-----5:R-:W-:Y:S01]  /*bae0*/  @P1 FFMA.FTZ R4, R0, R101, R13 ;  /* 0x0000006500041223 */ /* 0x020fe2000001000d */
[----:B------:R-:W-:Y:S01]  /*baf0*/  VIADD R13, R5, 0x10 ;  /* 0x00000010050d7836 */ /* 0x000fe20000000000 */
[----:B------:R-:W-:Y:S01]  /*bb00*/  LOP3.LUT P5, RZ, R149, 0x3, RZ, 0xc0, !PT ;  /* 0x0000000395ff7812 */ /* 0x000fe200078ac0ff */
[----:B--2---:R-:W-:Y:S01]  /*bb10*/  @P0 FMUL.FTZ R9, R8, 0.69314718246459960938 ;  /* 0x3f31721808090820 */ /* 0x004fe20000410000 */
[----:B------:R-:W-:-:S02]  /*bb20*/  IADD3 R11, PT, PT, R5, 0x20, RZ ;  /* 0x00000020050b7810 */ /* 0x000fc40007ffe0ff */
[----:B------:R-:W-:Y:S02]  /*bb30*/  IADD3 R15, PT, PT, R5, 0x30, RZ ;  /* 0x00000030050f7810 */ /* 0x000fe40007ffe0ff */
[----:B------:R-:W-:Y:S02]  /*bb40*/  SHF.R.U32.HI R149, RZ, 0x2, R149 ;  /* 0x00000002ff957819 */ /* 0x000fe40000011695 */
[----:B------:R-:W-:Y:S02]  /*bb50*/  LOP3.LUT R12, R7, 0x30, RZ, 0xc0, !PT ;  /* 0x00000030070c7812 */ /* 0x000fe400078ec0ff */
[----:B------:R-:W-:Y:S01]  /*bb60*/  MOV R6, 0x7f800000 ;  /* 0x7f80000000067802 */ /* 0x000fe20000000f00 */
[----:B------:R-:W-:Y:S01]  /*bb70*/  @P0 FFMA.FTZ R6, R0, R100, R9 ;  /* 0x0000006400060223 */ /* 0x000fe20000010009 */
[-C--:B------:R-:W-:Y:S02]  /*bb80*/  ISETP.GE.AND P2, PT, R13, R142.reuse, PT ;  /* 0x0000008e0d00720c */ /* 0x080fe40003f46270 */
[----:B------:R-:W-:-:S02]  /*bb90*/  ISETP.GE.AND P1, PT, R11, R142, PT ;  /* 0x0000008e0b00720c */ /* 0x000fc40003f26270 */
[----:B------:R-:W-:Y:S02]  /*bba0*/  ISETP.GE.AND P4, PT, R15, R142, PT ;  /* 0x0000008e0f00720c */ /* 0x000fe40003f86270 */
[----:B------:R-:W-:Y:S01]  /*bbb0*/  LOP3.LUT R7, R12, 0x7, R149, 0xf8, !PT ;  /* 0x000000070c077812 */ /* 0x000fe200078ef895 */
[----:B------:R-:W-:-:S04]  /*bbc0*/  @!P6 IMAD R10, R151, R10, R150 ;  /* 0x0000000a970ae224 */ /* 0x000fc800078e0296 */
[----:B------:R-:W-:Y:S01]  /*bbd0*/  @!P6 IMAD R41, R10, R41, RZ ;  /* 0x000000290a29e224 */ /* 0x000fe200078e02ff */
[----:B------:R-:W-:Y:S06]  /*bbe0*/  @!P6 BRA `(.L_x_12971) ;  /* 0x000000000014e947 */ /* 0x000fec0003800000 */
[----:B------:R-:W2:Y:S04]  /*bbf0*/  @!P3 LD.E R0, desc[UR4][R2.64+0xb4] ;  /* 0x0000b4040200b980 */ /* 0x000ea8000c101900 */
[----:B------:R-:W3:Y:S01]  /*bc00*/  LD.E R9, desc[UR4][R2.64+0xd4] ;  /* 0x0000d40402097980 */ /* 0x000ee2000c101900 */
[----:B--2---:R-:W-:Y:S02]  /*bc10*/  @!P3 IMAD R154, R151, R0, RZ ;  /* 0x00000000979ab224 */ /* 0x004fe400078e02ff */
[----:B---3--:R-:W-:-:S05]  /*bc20*/  IMAD R9, R9, R150, RZ ;  /* 0x0000009609097224 */ /* 0x008fca00078e02ff */
[----:B------:R-:W-:-:S07]  /*bc30*/  IADD3 R41, PT, PT, R9, R154, RZ ;  /* 0x0000009a09297210 */ /* 0x000fce0007ffe0ff */
.L_x_12971:
        /* <DEDUP_REMOVED lines=23> */
.L_x_12973:
[----:B------:R-:W-:Y:S05]  /*bdb0*/  BSYNC.RECONVERGENT B0 ;  /* 0x0000000000007941 */ /* 0x000fea0003800200 */
.L_x_12972:
        /* <DEDUP_REMOVED lines=9> */
.L_x_12975:
[----:B------:R-:W-:Y:S05]  /*be50*/  BSYNC.RECONVERGENT B0 ;  /* 0x0000000000007941 */ /* 0x000fea0003800200 */
.L_x_12974:
        /* <DEDUP_REMOVED lines=14> */
.L_x_12977:
[----:B------:R-:W-:Y:S05]  /*bf40*/  BSYNC.RECONVERGENT B0 ;  /* 0x0000000000007941 */ /* 0x000fea0003800200 */
.L_x_12976:
        /* <DEDUP_REMOVED lines=14> */
.L_x_12979:
[----:B------:R-:W-:Y:S05]  /*c030*/  BSYNC.RECONVERGENT B0 ;  /* 0x0000000000007941 */ /* 0x000fea0003800200 */
.L_x_12978:
[----:B------:R-:W-:-:S04]  /*c040*/  MOV R149, 0x0 ;  /* 0x0000000000957802 */ /* 0x000fc80000000f00 */
[----:B-1234-:R-:W-:Y:S05]  /*c050*/  @P4 RET.REL.NODEC R148 `(_ZN5flash24flash_fwd_splitkv_kernelI23Flash_fwd_kernel_traitsILi128ELi64ELi64ELi4ELb0ELb0EN7cutlass6half_tE19Flash_kernel_traitsILi128ELi64ELi64ELi4ES3_EELb0ELb1ELb0ELb0ELb1ELb0ELb0ELb0EEEvNS_16Flash_fwd_paramsE) ;  /* 0xffffff3c94e84950 */ /* 0x01efea0003c3ffff */
        /* <DEDUP_REMOVED lines=13> */
[----:B-1----:R-:W-:Y:S05]  /*c130*/  RET.REL.NODEC R148 `(_ZN5flash24flash_fwd_splitkv_kernelI23Flash_fwd_kernel_traitsILi128ELi64ELi64ELi4ELb0ELb0EN7cutlass6half_tE19Flash_kernel_traitsILi128ELi64ELi64ELi4ES3_EELb0ELb1ELb0ELb0ELb1ELb0ELb0ELb0EEEvNS_16Flash_fwd_paramsE) ;  /* 0xffffff3c94b07950 */ /* 0x002fea0003c3ffff */
.L_x_12970:
[----:B------:R-:W-:Y:S01]  /*c140*/  MOV R5, 0x2 ;  /* 0x0000000200057802 */ /* 0x000fe20000000f00 */
[----:B------:R-:W-:Y:S01]  /*c150*/  IMAD.MOV.U32 R4, RZ, RZ, 0x1f ;  /* 0x0000001fff047424 */ /* 0x000fe200078e00ff */
[----:B------:R-:W-:-:S07]  /*c160*/  MOV R6, 0xffffffff ;  /* 0xffffffff00067802 */ /* 0x000fce0000000f00 */
[----:B-1---5:R-:W-:Y:S05]  /*c170*/  WARPSYNC.COLLECTIVE R6, `(.L_x_12980) ;  /* 0x0000000006087348 */ /* 0x022fea0003c00000 */
[----:B------:R2:W3:Y:S02]  /*c180*/  SHFL.BFLY P0, R10, R167, R5, R4 ;  /* 0x0c000005a70a7389 */ /* 0x0004e40000000004 */
[----:B-123-5:R-:W-:Y:S05]  /*c190*/  ENDCOLLECTIVE ;  /* 0x000000000000791b */ /* 0x02efea0003800000 */
.L_x_12980:
[----:B------:R-:W-:Y:S02]  /*c1a0*/  IMAD.MOV.U32 R8, RZ, RZ, R10 ;  /* 0x000000ffff087224 */ /* 0x000fe400078e000a */
[----:B------:R-:W-:Y:S02]  /*c1b0*/  IMAD.MOV.U32 R5, RZ, RZ, 0x1 ;  /* 0x00000001ff057424 */ /* 0x000fe400078e00ff */
[----:B------:R-:W-:-:S05]  /*c1c0*/  FADD.FTZ R8, R8, R167 ;  /* 0x000000a708087221 */ /* 0x000fca0000010000 */
[----:B------:R-:W-:-:S07]  /*c1d0*/  MOV R167, R8 ;  /* 0x0000000800a77202 */ /* 0x000fce0000000f00 */
[----:B------:R-:W-:Y:S05]  /*c1e0*/  WARPSYNC.COLLECTIVE R6, `(.L_x_12981) ;  /* 0x0000000006087348 */ /* 0x000fea0003c00000 */
[----:B------:R1:W2:Y:S02]  /*c1f0*/  SHFL.BFLY P0, R10, R167, R5, R4 ;  /* 0x0c000005a70a7389 */ /* 0x0002a40000000004 */
[----:B-12---:R-:W-:Y:S05]  /*c200*/  ENDCOLLECTIVE ;  /* 0x000000000000791b */ /* 0x006fea0003800000 */
.L_x_12981:
[----:B------:R-:W-:Y:S01]  /*c210*/  MOV R167, R166 ;  /* 0x000000a600a77202 */ /* 0x000fe20000000f00 */
[----:B------:R-:W-:Y:S01]  /*c220*/  IMAD.MOV.U32 R5, RZ, RZ, 0x2 ;  /* 0x00000002ff057424 */ /* 0x000fe200078e00ff */
[----:B------:R-:W-:-:S07]  /*c230*/  MOV R9, R10 ;  /* 0x0000000a00097202 */ /* 0x000fce0000000f00 */
[----:B------:R-:W-:Y:S05]  /*c240*/  WARPSYNC.COLLECTIVE R6, `(.L_x_12982) ;  /* 0x0000000006087348 */ /* 0x000fea0003c00000 */
[----:B------:R1:W2:Y:S02]  /*c250*/  SHFL.BFLY P0, R10, R167, R5, R4 ;  /* 0x0c000005a70a7389 */ /* 0x0002a40000000004 */
[----:B-12---:R-:W-:Y:S05]  /*c260*/  ENDCOLLECTIVE ;  /* 0x000000000000791b */ /* 0x006fea0003800000 */
.L_x_12982:
[----:B------:R-:W-:Y:S01]  /*c270*/  FADD.FTZ R9, R8, R9 ;  /* 0x0000000908097221 */ /* 0x000fe20000010000 */
[----:B------:R-:W-:Y:S01]  /*c280*/  FADD.FTZ R7, R10, R166 ;  /* 0x000000a60a077221 */ /* 0x000fe20000010000 */
[----:B------:R-:W-:-:S04]  /*c290*/  MOV R5, 0x1 ;  /* 0x0000000100057802 */ /* 0x000fc80000000f00 */
[----:B------:R-:W-:-:S07]  /*c2a0*/  MOV R167, R7 ;  /* 0x0000000700a77202 */ /* 0x000fce0000000f00 */
[----:B------:R-:W-:Y:S05]  /*c2b0*/  WARPSYNC.COLLECTIVE R6, `(.L_x_12983) ;  /* 0x0000000006087348 */ /* 0x000fea0003c00000 */
[----:B------:R1:W2:Y:S02]  /*c2c0*/  SHFL.BFLY P0, R10, R167, R5, R4 ;  /* 0x0c000005a70a7389 */ /* 0x0002a40000000004 */
[----:B-12---:R-:W-:Y:S05]  /*c2d0*/  ENDCOLLECTIVE ;  /* 0x000000000000791b */ /* 0x006fea0003800000 */
.L_x_12983:
[----:B------:R-:W-:Y:S05]  /*c2e0*/  BRA `(.L_x_12984) ;  /* 0xffffffe800ec7947 */ /* 0x000fea000383ffff */
.L_x_12985:
        /* <DEDUP_REMOVED lines=9> */
.L_x_14996:


//--------------------- .text._ZN5flash24flash_fwd_splitkv_kernelI23Flash_fwd_kernel_traitsILi128ELi64ELi64ELi4ELb0ELb0EN7cutlass6half_tE19Flash_kernel_traitsILi128ELi64ELi64ELi4ES3_EELb0ELb1ELb0ELb0ELb1ELb1ELb0ELb0EEEvNS_16Flash_fwd_paramsE --------------------------
	.section	.text._ZN5flash24flash_fwd_splitkv_kernelI23Flash_fwd_kernel_traitsILi128ELi64ELi64ELi4ELb0ELb0EN7cutlass6half_tE19Flash_kernel_traitsILi128ELi64ELi64ELi4ES3_EELb0ELb1ELb0ELb0ELb1ELb1ELb0ELb0EEEvNS_16Flash_fwd_paramsE,"ax",@progbits
	.align	128
        .global         _ZN5flash24flash_fwd_splitkv_kernelI23Flash_fwd_kernel_traitsILi128ELi64ELi64ELi4ELb0ELb0EN7cutlass6half_tE19Flash_kernel_traitsILi128ELi64ELi64ELi4ES3_EELb0ELb1ELb0ELb0ELb1ELb1ELb0ELb0EEEvNS_16Flash_fwd_paramsE
        .type           _ZN5flash24flash_fwd_splitkv_kernelI23Flash_fwd_kernel_traitsILi128ELi64ELi64ELi4ELb0ELb0EN7cutlass6half_tE19Flash_kernel_traitsILi128ELi64ELi64ELi4ES3_EELb0ELb1ELb0ELb0ELb1ELb1ELb0ELb0EEEvNS_16Flash_fwd_paramsE,@function
        .size           _ZN5flash24flash_fwd_splitkv_kernelI23Flash_fwd_kernel_traitsILi128ELi64ELi64ELi4ELb0ELb0EN7cutlass6half_tE19Flash_kernel_traitsILi128ELi64ELi64ELi4ES3_EELb0ELb1ELb0ELb0ELb1ELb1ELb0ELb0EEEvNS_16Flash_fwd_paramsE,(.L_x_14997 - _ZN5flash24flash_fwd_splitkv_kernelI23Flash_fwd_kernel_traitsILi128ELi64ELi64ELi4ELb0ELb0EN7cutlass6half_tE19Flash_kernel_traitsILi128ELi64ELi64ELi4ES3_EELb0ELb1ELb0ELb0ELb1ELb1ELb0ELb0EEEvNS_16Flash_fwd_paramsE)
        .other          _ZN5flash24flash_fwd_splitkv_kernelI23Flash_fwd_kernel_traitsILi128ELi64ELi64ELi4ELb0ELb0EN7cutlass6half_tE19Flash_kernel_traitsILi128ELi64ELi64ELi4ES3_EELb0ELb1ELb0ELb0ELb1ELb1ELb0ELb0EEEvNS_16Flash_fwd_paramsE,@"STO_CUDA_ENTRY STV_DEFAULT"
_ZN5flash24flash_fwd_splitkv_kernelI23Flash_fwd_kernel_traitsILi128ELi64ELi64ELi4ELb0ELb0EN7cutlass6half_tE19Flash_kernel_traitsILi128ELi64ELi64ELi4ES3_EELb0ELb1ELb0ELb0ELb1ELb1ELb0ELb0EEEvNS_16Flash_fwd_paramsE:
.text._ZN5flash24flash_fwd_splitkv_kernelI23Flash_fwd_kernel_traitsILi128ELi64ELi64ELi4ELb0ELb0EN7cutlass6half_tE19Flash_kernel_traitsILi128ELi64ELi64ELi4ES3_EELb0ELb1ELb0ELb0ELb1ELb1ELb0ELb0EEEvNS_16Flash_fwd_paramsE:
[----:B------:R-:W-:Y:S01]  /*0000*/  LDC R1, c[0x0][0x37c] ;  /* 0x0000df00ff017b82 */ /* 0x000fe20000000800 */
[----:B------:R-:W1:Y:S07]  /*0010*/  S2R R31, SR_CTAID.X ;  /* 0x00000000001f7919 */ /* 0x000e6e0000002500 */
[----:B------:R-:W2:Y:S01]  /*0020*/  LDC.64 R2, c[0x0][0x348] ;  /* 0x0000d200ff027b82 */ /* 0x000ea20000000a00 */
[----:B------:R-:W-:Y:S01]  /*0030*/  BSSY.RECONVERGENT B3, `(.L_x_12986) ;  /* 0x0000005000037945 */ /* 0x000fe20003800200 */
[----:B------:R-:W-:Y:S01]  /*0040*/  MOV R148, 0x80 ;  /* 0x0000008000947802 */ /* 0x000fe20000000f00 */
[----:B------:R-:W3:Y:S01]  /*0050*/  S2R R151, SR_CTAID.Y ;  /* 0x0000000000977919 */ /* 0x000ee20000002600 */
[----:B------:R-:W4:Y:S05]  /*0060*/  S2R R150, SR_CTAID.Z ;  /* 0x0000000000967919 */ /* 0x000f2a0000002700 */
[----:B-1234-:R-:W-:Y:S05]  /*0070*/  CALL.REL.NOINC `($_ZN5flash24flash_fwd_splitkv_kernelI23Flash_fwd_kernel_traitsILi128ELi64ELi64ELi4ELb0ELb0EN7cutlass6half_tE19Flash_kernel_traitsILi128ELi64ELi64ELi4ES3_EELb0ELb1ELb0ELb0ELb1ELb1ELb0ELb0EEEvNS_16Flash_fwd_paramsE$_ZN5flash30compute_attn_1rowblock_splitkvI23Flash_fwd_kernel_traitsILi128ELi64ELi64ELi4ELb0ELb0EN7cutlass6half_tE19Flash_kernel_traitsILi128ELi64ELi64ELi4ES3_EELb0ELb1ELb0ELb0ELb1ELb1ELb0ELb0ENS_16Flash_fwd_paramsEEEvRKT8_iiiii) ;  /* 0x0000000000087944 */ /* 0x01efea0003c00000 */
[----:B------:R-:W-:Y:S05]  /*0080*/  BSYNC.RECONVERGENT B3 ;  /* 0x0000000000037941 */ /* 0x000fea0003800200 */
.L_x_12986:
[----:B------:R-:W-:Y:S05]  /*0090*/  EXIT ;  /* 0x000000000000794d */ /* 0x000fea0003800000 */
        .type           $_ZN5flash24flash_fwd_splitkv_kernelI23Flash_fwd_kernel_traitsILi128ELi64ELi64ELi4ELb0ELb0EN7cutlass6half_tE19Flash_kernel_traitsILi128ELi64ELi64ELi4ES3_EELb0ELb1ELb0ELb0ELb1ELb1ELb0ELb0EEEvNS_16Flash_fwd_paramsE$_ZN5flash30compute_attn_1rowblock_splitkvI23Flash_fwd_kernel_traitsILi128ELi64ELi64ELi4ELb0ELb0EN7cutlass6half_tE19Flash_kernel_traitsILi128ELi64ELi64ELi4ES3_EELb0ELb1ELb0ELb0ELb1ELb1ELb0ELb0ENS_16Flash_fwd_paramsEEEvRKT8_iiiii,@function
        .size           $_ZN5flash24flash_fwd_splitkv_kernelI23Flash_fwd_kernel_traitsILi128ELi64ELi64ELi4ELb0ELb0EN7cutlass6half_tE19Flash_kernel_traitsILi128ELi64ELi64ELi4ES3_EELb0ELb1ELb0ELb0ELb1ELb1ELb0ELb0EEEvNS_16Flash_fwd_paramsE$_ZN5flash30compute_attn_1rowblock_splitkvI23Flash_fwd_kernel_traitsILi128ELi64ELi64ELi4ELb0ELb0EN7cutlass6half_tE19Flash_kernel_traitsILi128ELi64ELi64ELi4ES3_EELb0ELb1ELb0ELb0ELb1ELb1ELb0ELb0ENS_16Flash_fwd_paramsEEEvRKT8_iiiii,(.L_x_14997 - $_ZN5flash24flash_fwd_splitkv_kernelI23Flash_fwd_kernel_traitsILi128ELi64ELi64ELi4ELb0ELb0EN7cutlass6half_tE19Flash_kernel_traitsILi128ELi64ELi64ELi4ES3_EELb0ELb1ELb0ELb0ELb1ELb1ELb0ELb0EEEvNS_16Flash_fwd_paramsE$_ZN5flash30compute_attn_1rowblock_splitkvI23Flash_fwd_kernel_traitsILi128ELi64ELi64ELi4ELb0ELb0EN7cutlass6half_tE19Flash_kernel_traitsILi128ELi64ELi64ELi4ES3_EELb0ELb1ELb0ELb0ELb1ELb1ELb0ELb0ENS_16Flash_fwd_paramsEEEvRKT8_iiiii)
$_ZN5flash24flash_fwd_splitkv_kernelI23Flash_fwd_kernel_traitsILi128ELi64ELi64ELi4ELb0ELb0EN7cutlass6half_tE19Flash_kernel_traitsILi128ELi64ELi64ELi4ES3_EELb0ELb1ELb0ELb0ELb1ELb1ELb0ELb0EEEvNS_16Flash_fwd_paramsE$_ZN5flash30compute_attn_1rowblock_splitkvI23Flash_fwd_kernel_traitsILi128ELi64ELi64ELi4ELb0ELb0EN7cutlass6half_tE19Flash_kernel_traitsILi128ELi64ELi64ELi4ES3_EELb0ELb1ELb0ELb0ELb1ELb1ELb0ELb0ENS_16Flash_fwd_paramsEEEvRKT8_iiiii:
        /* <DEDUP_REMOVED lines=39> */
.L_x_12988:
[----:B------:R-:W-:Y:S05]  /*0310*/  BSYNC.RECONVERGENT B0 ;  /* 0x0000000000007941 */ /* 0x000fea0003800200 */
.L_x_12987:
[----:B------:R-:W-:Y:S04]  /*0320*/  BSSY.RECONVERGENT B0, `(.L_x_12989) ;  /* 0x0000007000007945 */ /* 0x000fe80003800200 */
[----:B------:R-:W-:Y:S05]  /*0330*/  @!P3 BRA `(.L_x_12990) ;  /* 0x000000000014b947 */ /* 0x000fea0003800000 */
[----:B------:R-:W4:Y:S02]  /*0340*/  LD.E.U8 R6, desc[UR4][R2.64+0x1b2] ;  /* 0x0001b20402067980 */ /* 0x000f24000c101100 */
[----:B----4-:R-:W-:-:S13]  /*0350*/  ISETP.NE.AND P1, PT, R6, RZ, PT ;  /* 0x000000ff0600720c */ /* 0x010fda0003f25270 */
[----:B------:R-:W4:Y:S02]  /*0360*/  @P1 LD.E R6, desc[UR4][R10.64+0x4] ;  /* 0x000004040a061980 */ /* 0x000f24000c101900 */
[----:B----45:R-:W-:-:S06]  /*0370*/  @P1 IADD3 R101, PT, PT, R6, -R13, RZ ;  /* 0x8000000d06651210 */ /* 0x030fcc0007ffe0ff */
[----:B------:R4:W5:Y:S02]  /*0380*/  @!P1 LD.E R101, desc[UR4][R10.64] ;  /* 0x000000040a659980 */ /* 0x000964000c101900 */
.L_x_12990:
[----:B------:R-:W-:Y:S05]  /*0390*/  BSYNC.RECONVERGENT B0 ;  /* 0x0000000000007941 */ /* 0x000fea0003800200 */
.L_x_12989:
        /* <DEDUP_REMOVED lines=8> */
.L_x_12992:
[----:B------:R-:W5:Y:S01]  /*0420*/  LD.E.64 R6, desc[UR4][R2.64+0x108] ;  /* 0x0001080402067980 */ /* 0x000f62000c101b00 */
[----:B------:R-:W-:Y:S01]  /*0430*/  BSSY.RECONVERGENT B0, `(.L_x_12994) ;  /* 0x0000006000007945 */ /* 0x000fe20003800200 */
[----:B------:R-:W-:Y:S01]  /*0440*/  IMAD.MOV.U32 R5, RZ, RZ, RZ ;  /* 0x000000ffff057224 */ /* 0x000fe200078e00ff */
[----:B-----5:R-:W-:-:S04]  /*0450*/  ISETP.NE.U32.AND P0, PT, R6, RZ, PT ;  /* 0x000000ff0600720c */ /* 0x020fc80003f05070 */
[----:B------:R-:W-:-:S13]  /*0460*/  ISETP.NE.AND.EX P0, PT, R7, RZ, PT, P0 ;  /* 0x000000ff0700720c */ /* 0x000fda0003f05300 */
[----:B------:R-:W-:Y:S05]  /*0470*/  @!P0 BRA `(.L_x_12995) ;  /* 0x0000000000048947 */ /* 0x000fea0003800000 */
[----:B------:R1:W5:Y:S02]  /*0480*/  LD.E R5, desc[UR4][R2.64+0xbc] ;  /* 0x0000bc0402057980 */ /* 0x000364000c101900 */
.L_x_12995:
[----:B------:R-:W-:Y:S05]  /*0490*/  BSYNC.RECONVERGENT B0 ;  /* 0x0000000000007941 */ /* 0x000fea0003800200 */
.L_x_12994:
[----:B-----5:R-:W-:Y:S02]  /*04a0*/  IADD3 R101, PT, PT, R5, R101, -R12 ;  /* 0x0000006505657210 */ /* 0x020fe40007ffe80c */
.L_x_12993:
[----:B------:R-:W-:Y:S05]  /*04b0*/  BSYNC.RECONVERGENT B1 ;  /* 0x0000000000017941 */ /* 0x000fea0003800200 */
.L_x_12991:
[----:B------:R-:W-:Y:S01]  /*04c0*/  IMAD.SHL.U32 R152, R31, 0x40, RZ ;  /* 0x000000401f987824 */ /* 0x000fe200078e00ff */
[----:B------:R-:W-:Y:S01]  /*04d0*/  MOV R6, R148 ;  /* 0x0000009400067202 */ /* 0x000fe20000000f00 */
[----:B------:R-:W-:-:S03]  /*04e0*/  IMAD.MOV.U32 R7, RZ, RZ, 0x0 ;  /* 0x00000000ff077424 */ /* 0x000fc600078e00ff */
[----:B------:R-:W-:-:S13]  /*04f0*/  ISETP.GT.AND P0, PT, R107, R152, PT ;  /* 0x000000986b00720c */ /* 0x000fda0003f04270 */
[----:B-1234-:R-:W-:Y:S05]  /*0500*/  @!P0 RET.REL.NODEC R6 `(_ZN5flash24flash_fwd_splitkv_kernelI23Flash_fwd_kernel_traitsILi128ELi64ELi64ELi4ELb0ELb0EN7cutlass6half_tE19Flash_kernel_traitsILi128ELi64ELi64ELi4ES3_EELb0ELb1ELb0ELb0ELb1ELb1ELb0ELb0EEEvNS_16Flash_fwd_paramsE) ;  /* 0xfffffff806bc8950 */ /* 0x01efea0003c3ffff */
        /* <DEDUP_REMOVED lines=79> */
.L_x_12998:
[----:B------:R-:W-:Y:S05]  /*0a00*/  BSYNC.RECONVERGENT B0 ;  /* 0x0000000000007941 */ /* 0x000fea0003800200 */
.L_x_12997:
        /* <DEDUP_REMOVED lines=18> */
.L_x_13000:
[----:B------:R-:W-:Y:S05]  /*0b30*/  BSYNC.RECONVERGENT B0 ;  /* 0x0000000000007941 */ /* 0x000fea0003800200 */
.L_x_12999:
        /* <DEDUP_REMOVED lines=14> */
.L_x_13002:
[----:B------:R-:W-:Y:S05]  /*0c20*/  BSYNC.RECONVERGENT B0 ;  /* 0x0000000000007941 */ /* 0x000fea0003800200 */
.L_x_13001:
        /* <DEDUP_REMOVED lines=14> */
.L_x_13004:
[----:B------:R-:W-:Y:S05]  /*0d10*/  BSYNC.RECONVERGENT B0 ;  /* 0x0000000000007941 */ /* 0x000fea0003800200 */
.L_x_13003:
[----:B------:R-:W-:Y:S01]  /*0d20*/  MOV R149, 0x0 ;  /* 0x0000000000957802 */ /* 0x000fe20000000f00 */
[----:B------:R-:W-:Y:S04]  /*0d30*/  @!P6 ST.E desc[UR4][R4.64], R11 ;  /* 0x0000000b0400e985 */ /* 0x000fe8000c101904 */
[----:B------:R-:W-:Y:S04]  /*0d40*/  @!P5 ST.E desc[UR4][R4.64+0x40], R9 ;  /* 0x000040090400d985 */ /* 0x000fe8000c101904 */
[----:B------:R1:W-:Y:S02]  /*0d50*/  @!P4 ST.E desc[UR4][R4.64+0x80], R7 ;  /* 0x000080070400c985 */ /* 0x0003e4000c101904 */
[----:B-123-5:R-:W-:Y:S05]  /*0d60*/  @P3 RET.REL.NODEC R148 `(_ZN5flash24flash_fwd_splitkv_kernelI23Flash_fwd_kernel_traitsILi128ELi64ELi64ELi4ELb0ELb0EN7cutlass6half_tE19Flash_kernel_traitsILi128ELi64ELi64ELi4ES3_EELb0ELb1ELb0ELb0ELb1ELb1ELb0ELb0EEEvNS_16Flash_fwd_paramsE) ;  /* 0xfffffff094a43950 */ /* 0x02efea0003c3ffff */
[----:B------:R-:W-:Y:S02]  /*0d70*/  MOV R3, 0x7f800000 ;  /* 0x7f80000000037802 */ /* 0x000fe40000000f00 */
[----:B------:R-:W-:-:S03]  /*0d80*/  MOV R149, 0x0 ;  /* 0x0000000000957802 */ /* 0x000fc60000000f00 */
[----:B------:R1:W-:Y:S02]  /*0d90*/  ST.E desc[UR4][R4.64+0xc0], R3 ;  /* 0x0000c00304007985 */ /* 0x0003e4000c101904 */
[----:B-1----:R-:W-:Y:S05]  /*0da0*/  RET.REL.NODEC R148 `(_ZN5flash24flash_fwd_splitkv_kernelI23Flash_fwd_kernel_traitsILi128ELi64ELi64ELi4ELb0ELb0EN7cutlass6half_tE19Flash_kernel_traitsILi128ELi64ELi64ELi4ES3_EELb0ELb1ELb0ELb0ELb1ELb1ELb0ELb0EEEvNS_16Flash_fwd_paramsE) ;  /* 0xfffffff094947950 */ /* 0x002fea0003c3ffff */
.L_x_12996:
        /* <DEDUP_REMOVED lines=101> */
.L_x_13006:
        /* <DEDUP_REMOVED lines=33> */
[----:B----4-:R-:W-:Y:S01]  /*1610*/  @!P3 IMAD R9, R19, R11, RZ ;  /* 0x0000000b1309b224 */ /* 0x010fe200078e02ff */
        /* <DEDUP_REMOVED lines=43> */
.L_x_13007:
[----:B------:R-:W-:Y:S05]  /*18d0*/  BSYNC.RECONVERGENT B0 ;  /* 0x0000000000007941 */ /* 0x000fea0003800200 */
.L_x_13005:
        /* <DEDUP_REMOVED lines=29> */
[-C--:B-----5:R-:W-:Y:S02]  /*1ab0*/  IMAD R11, R17, R104.reuse, RZ ;  /* 0x00000068110b7224 */ /* 0x0a0fe400078e02ff */
[----:B------:R-:W-:Y:S01]  /*1ac0*/  IMAD.MOV.U32 R9, RZ, RZ, R16 ;  /* 0x000000ffff097224 */ /* 0x000fe200078e0010 */
[----:B------:R-:W-:Y:S01]  /*1ad0*/  SHF.L.U32 R0, R149, 0x3, RZ ;  /* 0x0000000395007819 */ /* 0x000fe200000006ff */
[C---:B------:R-:W-:Y:S02]  /*1ae0*/  IMAD R11, R4.reuse, R105, R11 ;  /* 0x00000069040b7224 */ /* 0x040fe400078e020b */
[----:B------:R-:W-:Y:S01]  /*1af0*/  @!P2 IMAD.MOV R9, RZ, RZ, -R9 ;  /* 0x000000ffff09a224 */ /* 0x000fe200078e0a09 */
[----:B------:R-:W-:Y:S01]  /*1b00*/  @!P3 LOP3.LUT R9, RZ, R7, RZ, 0x33, !PT ;  /* 0x00000007ff09b212 */ /* 0x000fe200078e33ff */
[----:B------:R-:W-:Y:S01]  /*1b10*/  IMAD.WIDE.U32 R28, R4, R104, RZ ;  /* 0x00000068041c7225 */ /* 0x000fe200078e00ff */
[----:B------:R-:W-:-:S02]  /*1b20*/  LOP3.LUT R4, R0, 0x38, RZ, 0xc0, !PT ;  /* 0x0000003800047812 */ /* 0x000fc400078ec0ff */
        /* <DEDUP_REMOVED lines=14> */
[----:B------:R-:W-:Y:S01]  /*1c10*/  IMAD.X R11, R6, 0x1, R11, P2 ;  /* 0x00000001060b7824 */ /* 0x000fe200010e060b */
[----:B------:R-:W-:Y:S01]  /*1c20*/  IADD3 R5, PT, PT, R27, R5, RZ ;  /* 0x000000051b057210 */ /* 0x000fe20007ffe0ff */
[----:B------:R-:W1:Y:S01]  /*1c30*/  S2R R9, SR_CgaCtaId ;  /* 0x0000000000097919 */ /* 0x000e620000008800 */
[----:B------:R-:W-:Y:S02]  /*1c40*/  IMAD R147, R105, R16, RZ ;  /* 0x0000001069937224 */ /* 0x000fe400078e02ff */
[----:B------:R-:W-:-:S04]  /*1c50*/  IMAD.WIDE.U32 R10, R16, R104, R10 ;  /* 0x00000068100a7225 */ /* 0x000fc800078e000a */
[----:B------:R-:W-:Y:S01]  /*1c60*/  IMAD.IADD R147, R11, 0x1, R147 ;  /* 0x000000010b937824 */ /* 0x000fe200078e0293 */
[----:B------:R-:W-:Y:S01]  /*1c70*/  IADD3 R11, PT, PT, R16, 0x10, RZ ;  /* 0x00000010100b7810 */ /* 0x000fe20007ffe0ff */
[----:B------:R-:W-:-:S05]  /*1c80*/  IMAD.IADD R142, R107, 0x1, -R152 ;  /* 0x000000016b8e7824 */ /* 0x000fca00078e0a98 */
[-C--:B------:R-:W-:Y:S01]  /*1c90*/  ISETP.GE.AND P4, PT, R11, R142.reuse, PT ;  /* 0x0000008e0b00720c */ /* 0x080fe20003f86270 */
[----:B------:R-:W-:Y:S01]  /*1ca0*/  IMAD.MOV.U32 R17, RZ, RZ, RZ ;  /* 0x000000ffff117224 */ /* 0x000fe200078e00ff */
[----:B------:R-:W-:Y:S01]  /*1cb0*/  ISETP.GE.AND P5, PT, R16, R142, PT ;  /* 0x0000008e1000720c */ /* 0x000fe20003fa6270 */
[----:B------:R-:W-:Y:S01]  /*1cc0*/  IMAD.WIDE.U32 R30, R31, 0x40, R16 ;  /* 0x000000401f1e7825 */ /* 0x000fe200078e0010 */
[----:B------:R-:W-:Y:S02]  /*1cd0*/  LOP3.LUT R8, R0, 0x1c0, RZ, 0xc0, !PT ;  /* 0x000001c000087812 */ /* 0x000fe400078ec0ff */
[----:B------:R-:W-:-:S04]  /*1ce0*/  IADD3 R120, PT, PT, R160, -0x1, RZ ;  /* 0xffffffffa0787810 */ /* 0x000fc80007ffe0ff */
[----:B------:R-:W-:Y:S02]  /*1cf0*/  SHF.L.U32 R102, R120, 0x6, RZ ;  /* 0x0000000678667819 */ /* 0x000fe400000006ff */
[----:B--2---:R-:W-:-:S04]  /*1d00*/  LEA R144, P2, R26, R24, 0x1 ;  /* 0x000000181a907211 */ /* 0x004fc800078408ff */
[----:B------:R-:W-:Y:S01]  /*1d10*/  LEA.HI.X R145, R26, R25, R5, 0x1, P2 ;  /* 0x000000191a917211 */ /* 0x000fe200010f0c05 */
[----:B---3--:R-:W-:Y:S02]  /*1d20*/  @P1 IMAD R7, R21, R154, RZ ;  /* 0x0000009a15071224 */ /* 0x008fe400078e02ff */
[----:B----4-:R-:W-:-:S04]  /*1d30*/  @!P1 IMAD.WIDE.U32 R24, R18, R151, RZ ;  /* 0x0000009712189225 */ /* 0x010fc800078e00ff */
[----:B------:R-:W-:Y:S02]  /*1d40*/  @!P1 IMAD R6, R19, R151, RZ ;  /* 0x0000009713069224 */ /* 0x000fe400078e02ff */
[----:B------:R-:W-:-:S04]  /*1d50*/  @P1 IMAD.WIDE.U32 R18, R20, R154, RZ ;  /* 0x0000009a14121225 */ /* 0x000fc800078e00ff */
[----:B------:R-:W-:Y:S02]  /*1d60*/  @!P1 IMAD.MOV.U32 R5, RZ, RZ, R24 ;  /* 0x000000ffff059224 */ /* 0x000fe400078e0018 */
[----:B------:R-:W-:Y:S01]  /*1d70*/  @P1 IMAD.MOV.U32 R5, RZ, RZ, R18 ;  /* 0x000000ffff051224 */ /* 0x000fe200078e0012 */
[----:B------:R-:W-:Y:S02]  /*1d80*/  LEA R146, P2, R10, R12, 0x1 ;  /* 0x0000000c0a927211 */ /* 0x000fe400078408ff */
[----:B------:R-:W-:Y:S01]  /*1d90*/  @!P1 IADD3 R6, PT, PT, R25, R6, RZ ;  /* 0x0000000619069210 */ /* 0x000fe20007ffe0ff */
[----:B------:R-:W-:Y:S01]  /*1da0*/  @P1 IMAD.IADD R6, R19, 0x1, R7 ;  /* 0x0000000113061824 */ /* 0x000fe200078e0207 */
[----:B------:R-:W-:Y:S02]  /*1db0*/  IADD3 R12, P6, PT, R4, R5, RZ ;  /* 0x00000005040c7210 */ /* 0x000fe40007fde0ff */
[C---:B------:R-:W-:Y:S01]  /*1dc0*/  IADD3 R5, PT, PT, R16.reuse, 0x30, RZ ;  /* 0x0000003010057810 */ /* 0x040fe20007ffe0ff */
[----:B------:R-:W-:Y:S01]  /*1dd0*/  VIADD R7, R16, 0x20 ;  /* 0x0000002010077836 */ /* 0x000fe20000000000 */
[----:B------:R-:W-:Y:S01]  /*1de0*/  LEA.HI.X R147, R10, R13, R147, 0x1, P2 ;  /* 0x0000000d0a937211 */ /* 0x000fe200010f0c93 */
[----:B------:R-:W-:Y:S01]  /*1df0*/  IMAD.X R13, RZ, RZ, R6, P6 ;  /* 0x000000ffff0d7224 */ /* 0x000fe200030e0606 */
[----:B------:R-:W-:Y:S01]  /*1e00*/  ISETP.GE.AND P3, PT, R5, R142, PT ;  /* 0x0000008e0500720c */ /* 0x000fe20003f66270 */
[----:B------:R-:W-:Y:S01]  /*1e10*/  IMAD R27, R15, R150, RZ ;  /* 0x000000960f1b7224 */ /* 0x000fe200078e02ff */
[----:B------:R-:W-:Y:S01]  /*1e20*/  ISETP.GE.AND P2, PT, R7, R142, PT ;  /* 0x0000008e0700720c */ /* 0x000fe20003f46270 */
[----:B------:R-:W-:Y:S01]  /*1e30*/  IMAD.WIDE.U32 R14, R14, R150, R12 ;  /* 0x000000960e0e7225 */ /* 0x000fe200078e000c */
[----:B------:R-:W-:-:S02]  /*1e40*/  @!P4 IADD3 R25, P1, PT, R30, 0x10, RZ ;  /* 0x000000101e19c810 */ /* 0x000fc40007f3e0ff */
[----:B------:R-:W-:Y:S02]  /*1e50*/  MOV R4, 0x400 ;  /* 0x0000040000047802 */ /* 0x000fe40000000f00 */
[----:B------:R-:W-:Y:S01]  /*1e60*/  @!P4 IADD3.X R29, PT, PT, RZ, R31, RZ, P1, !PT ;  /* 0x0000001fff1dc210 */ /* 0x000fe20000ffe4ff */
[----:B------:R-:W-:Y:S01]  /*1e70*/  @!P5 IMAD R19, R31, R20, RZ ;  /* 0x000000141f13d224 */ /* 0x000fe200078e02ff */
[----:B------:R-:W-:Y:S01]  /*1e80*/  @!P5 MOV R26, R14 ;  /* 0x0000000e001ad202 */ /* 0x000fe20000000f00 */
[----:B------:R-:W-:Y:S01]  /*1e90*/  IMAD.IADD R27, R15, 0x1, R27 ;  /* 0x000000010f1b7824 */ /* 0x000fe200078e021b */
        /* <DEDUP_REMOVED lines=8> */
[----:B------:R-:W-:Y:S01]  /*1f20*/  @!P5 LEA R18, P1, R28, R22, 0x1 ;  /* 0x000000161c12d211 */ /* 0x000fe200078208ff */
[-C--:B------:R-:W-:Y:S02]  /*1f30*/  @!P4 IMAD R10, R21, R25.reuse, R10 ;  /* 0x00000019150ac224 */ /* 0x080fe400078e020a */
[----:B------:R-:W-:Y:S02]  /*1f40*/  @!P5 IMAD.IADD R4, R29, 0x1, R4 ;  /* 0x000000011d04d824 */ /* 0x000fe400078e0204 */
[----:B------:R-:W-:Y:S01]  /*1f50*/  @!P4 IMAD.WIDE.U32 R24, R20, R25, R14 ;  /* 0x000000191418c225 */ /* 0x000fe200078e000e */
[----:B------:R-:W-:Y:S02]  /*1f60*/  @!P2 IADD3.X R17, PT, PT, RZ, R31, RZ, P6, !PT ;  /* 0x0000001fff11a210 */ /* 0x000fe400037fe4ff */
[----:B------:R-:W-:-:S02]  /*1f70*/  LOP3.LUT R15, R8, 0x38, R149, 0xf8, !PT ;  /* 0x00000038080f7812 */ /* 0x000fc400078ef895 */
[----:B------:R-:W-:Y:S02]  /*1f80*/  @!P5 LEA.HI.X R19, R28, R23, R4, 0x1, P1 ;  /* 0x000000171c13d211 */ /* 0x000fe400008f0c04 */
[----:B------:R-:W-:Y:S02]  /*1f90*/  @!P4 IADD3 R10, PT, PT, R25, R10, RZ ;  /* 0x0000000a190ac210 */ /* 0x000fe40007ffe0ff */
[C---:B------:R-:W-:Y:S01]  /*1fa0*/  @!P4 LEA R28, P1, R24.reuse, R22, 0x1 ;  /* 0x00000016181cc211 */ /* 0x040fe200078208ff */
[----:B------:R-:W-:Y:S01]  /*1fb0*/  @!P2 IMAD R17, R17, R20, RZ ;  /* 0x000000141111a224 */ /* 0x000fe200078e02ff */
[----:B------:R-:W-:Y:S01]  /*1fc0*/  @!P2 MOV R31, R27 ;  /* 0x0000001b001fa202 */ /* 0x000fe20000000f00 */
[----:B------:R-:W-:Y:S01]  /*1fd0*/  @!P2 IMAD.MOV.U32 R30, RZ, RZ, R14 ;  /* 0x000000ffff1ea224 */ /* 0x000fe200078e000e */
[----:B------:R-:W-:Y:S02]  /*1fe0*/  LOP3.LUT R15, R15, 0x38, R0, 0x78, !PT ;  /* 0x000000380f0f7812 */ /* 0x000fe400078e7800 */
[----:B------:R-:W-:Y:S01]  /*1ff0*/  @!P4 LEA.HI.X R29, R24, R23, R10, 0x1, P1 ;  /* 0x00000017181dc211 */ /* 0x000fe200008f0c0a */
[-C--:B------:R-:W-:Y:S01]  /*2000*/  @!P2 IMAD R8, R21, R12.reuse, R17 ;  /* 0x0000000c1508a224 */ /* 0x080fe200078e0211 */
[----:B------:R-:W-:Y:S01]  /*2010*/  LOP3.LUT R10, R15, 0x1e00, R0, 0xf8, !PT ;  /* 0x00001e000f0a7812 */ /* 0x000fe200078ef800 */
[----:B------:R-:W-:-:S04]  /*2020*/  @!P2 IMAD.WIDE.U32 R30, R20, R12, R30 ;  /* 0x0000000c141ea225 */ /* 0x000fc800078e001e */
[----:B------:R-:W-:Y:S01]  /*2030*/  @!P3 IMAD.MOV.U32 R26, RZ, RZ, R14 ;  /* 0x000000ffff1ab224 */ /* 0x000fe200078e000e */
[----:B------:R-:W-:Y:S01]  /*2040*/  @!P2 IADD3 R15, PT, PT, R31, R8, RZ ;  /* 0x000000081f0fa210 */ /* 0x000fe20007ffe0ff */
[----:B------:R-:W-:Y:S01]  /*2050*/  IMAD R153, R10, 0x2, R9 ;  /* 0x000000020a997824 */ /* 0x000fe200078e0209 */
[C---:B------:R-:W-:Y:S01]  /*2060*/  @!P2 LEA R14, P1, R30.reuse, R22, 0x1 ;  /* 0x000000161e0ea211 */ /* 0x040fe200078208ff */
[----:B------:R-:W-:Y:S02]  /*2070*/  IMAD.IADD R4, R101, 0x1, -R102 ;  /* 0x0000000165047824 */ /* 0x000fe400078e0a66 */
[----:B------:R-:W-:Y:S01]  /*2080*/  @!P3 IMAD R13, R13, R20, RZ ;  /* 0x000000140d0db224 */ /* 0x000fe200078e02ff */
[----:B------:R-:W-:Y:S01]  /*2090*/  @!P2 LEA.HI.X R15, R30, R23, R15, 0x1, P1 ;  /* 0x000000171e0fa211 */ /* 0x000fe200008f0c0f */
        /* <DEDUP_REMOVED lines=10> */
[----:B------:R-:W-:Y:S01]  /*2140*/  @!P4 LDGSTS.E.BYPASS.LTC128B.128 [R153+0x2800], desc[UR4][R28.64+0x80] ;  /* 0x028000801c99cfae */ /* 0x000fe2000b981a04 */
[----:B------:R-:W-:-:S03]  /*2150*/  ISETP.GE.AND P1, PT, R5, R4, PT ;  /* 0x000000040500720c */ /* 0x000fc60003f26270 */
[----:B------:R-:W-:Y:S01]  /*2160*/  @!P2 LDGSTS.E.BYPASS.LTC128B.128 [R153+0x1000], desc[UR4][R14.64] ;  /* 0x010000000e99afae */ /* 0x000fe2000b981a04 */
[----:B------:R-:W-:-:S03]  /*2170*/  @!P3 IADD3 R13, PT, PT, R27, R13, RZ ;  /* 0x0000000d1b0db210 */ /* 0x000fc60007ffe0ff */
[----:B------:R2:W-:Y:S01]  /*2180*/  @!P2 LDGSTS.E.BYPASS.LTC128B.128 [R153+0x3000], desc[UR4][R14.64+0x80] ;  /* 0x030000800e99afae */ /* 0x0005e2000b981a04 */
[----:B------:R-:W-:Y:S01]  /*2190*/  ISETP.GE.AND P2, PT, R7, R4, PT ;  /* 0x000000040700720c */ /* 0x000fe20003f46270 */
[----:B------:R-:W-:Y:S01]  /*21a0*/  IMAD.SHL.U32 R6, R140, 0x10, RZ ;  /* 0x000000108c067824 */ /* 0x000fe200078e00ff */
[----:B------:R-:W-:Y:S02]  /*21b0*/  @!P3 LEA R12, P4, R26, R22, 0x1 ;  /* 0x000000161a0cb211 */ /* 0x000fe400078808ff */
[----:B------:R-:W-:Y:S02]  /*21c0*/  SHF.L.U64.HI R8, R140, 0x4, R141 ;  /* 0x000000048c087819 */ /* 0x000fe4000001028d */
[----:B------:R-:W-:Y:S02]  /*21d0*/  @!P3 LEA.HI.X R13, R26, R23, R13, 0x1, P4 ;  /* 0x000000171a0db211 */ /* 0x000fe400020f0c0d */
[----:B------:R-:W-:-:S03]  /*21e0*/  @!P5 LEA R16, P4, R6, R144, 0x1 ;  /* 0x000000900610d211 */ /* 0x000fc600078808ff */
[----:B------:R-:W-:Y:S01]  /*21f0*/  @!P3 LDGSTS.E.BYPASS.LTC128B.128 [R153+0x1800], desc[UR4][R12.64] ;  /* 0x018000000c99bfae */ /* 0x000fe2000b981a04 */
[----:B------:R-:W-:Y:S01]  /*2200*/  @!P5 LEA.HI.X R17, R6, R145, R8, 0x1, P4 ;  /* 0x000000910611d211 */ /* 0x000fe200020f0c08 */
[C---:B-1----:R-:W-:Y:S02]  /*2210*/  @!P1 IMAD.WIDE.U32 R18, R140.reuse, 0x60, R144 ;  /* 0x000000608c129825 */ /* 0x042fe400078e0090 */
[----:B------:R1:W-:Y:S01]  /*2220*/  @!P3 LDGSTS.E.BYPASS.LTC128B.128 [R153+0x3800], desc[UR4][R12.64+0x80] ;  /* 0x038000800c99bfae */ /* 0x0003e2000b981a04 */
[----:B------:R-:W-:Y:S01]  /*2230*/  ISETP.GE.AND P3, PT, R5, R4, PT ;  /* 0x000000040500720c */ /* 0x000fe20003f66270 */
[----:B------:R-:W-:Y:S01]  /*2240*/  @!P1 IMAD R5, R141, 0x60, RZ ;  /* 0x000000608d059824 */ /* 0x000fe200078e02ff */
[----:B--2---:R-:W-:-:S04]  /*2250*/  @!P2 LEA R14, P4, R140, R144, 0x6 ;  /* 0x000000908c0ea211 */ /* 0x004fc800078830ff */
[----:B------:R-:W-:Y:S02]  /*2260*/  @!P1 IADD3 R19, PT, PT, R19, R5, RZ ;  /* 0x0000000513139210 */ /* 0x000fe40007ffe0ff */
[----:B------:R-:W-:Y:S02]  /*2270*/  @!P2 LEA.HI.X R15, R140, R145, R141, 0x6, P4 ;  /* 0x000000918c0fa211 */ /* 0x000fe400020f348d */
[----:B-1----:R-:W-:Y:S01]  /*2280*/  @!P6 MOV R12, R144 ;  /* 0x00000090000ce202 */ /* 0x002fe20000000f00 */
[----:B------:R-:W-:-:S05]  /*2290*/  @!P6 IMAD.MOV.U32 R13, RZ, RZ, R145 ;  /* 0x000000ffff0de224 */ /* 0x000fca00078e0091 */
        /* <DEDUP_REMOVED lines=8> */
[----:B------:R-:W0:Y:S04]  /*2320*/  LDGDEPBAR ;  /* 0x00000000000079af */ /* 0x000e280000000000 */
[----:B------:R1:W5:Y:S04]  /*2330*/  LD.E R106, desc[UR4][R2.64+0x184] ;  /* 0x00018404026a7980 */ /* 0x000368000c101900 */
[----:B------:R1:W5:Y:S01]  /*2340*/  LD.E R100, desc[UR4][R2.64+0x188] ;  /* 0x0001880402647980 */ /* 0x000362000c101900 */
[----:B------:R-:W-:-:S02]  /*2350*/  ISETP.GE.AND P5, PT, R11, R4, PT ;  /* 0x000000040b00720c */ /* 0x000fc40003fa6270 */
[----:B------:R-:W-:Y:S01]  /*2360*/  ISETP.GE.AND P4, PT, R7, R4, PT ;  /* 0x000000040700720c */ /* 0x000fe20003f86270 */
[----:B------:R-:W-:-:S12]  /*2370*/  DEPBAR.LE SB0, 0x0 ;  /* 0x000080000000791a */ /* 0x000fd80000000000 */
[----:B------:R-:W-:Y:S05]  /*2380*/  WARPSYNC.ALL ;  /* 0x0000000000007948 */ /* 0x000fea0003800000 */
[----:B------:R-:W-:Y:S01]  /*2390*/  BAR.SYNC.DEFER_BLOCKING 0x0 ;  /* 0x0000000000007b1d */ /* 0x000fe20000010000 */
[C---:B------:R-:W-:Y:S01]  /*23a0*/  IMAD.SHL.U32 R4, R104.reuse, 0x10, RZ ;  /* 0x0000001068047824 */ /* 0x040fe200078e00ff */
[----:B------:R-:W-:-:S04]  /*23b0*/  SHF.L.U64.HI R5, R104, 0x4, R105 ;  /* 0x0000000468057819 */ /* 0x000fc80000010269 */
[-C--:B-1----:R-:W-:Y:S02]  /*23c0*/  @!P5 LEA R12, P2, R4, R146.reuse, 0x1 ;  /* 0x00000092040cd211 */ /* 0x082fe400078408ff */
[----:B------:R-:W-:Y:S01]  /*23d0*/  @!P4 LEA R14, P1, R104, R146, 0x6 ;  /* 0x00000092680ec211 */ /* 0x000fe200078230ff */
[----:B------:R-:W-:Y:S01]  /*23e0*/  @!P3 IMAD R7, R105, 0x60, RZ ;  /* 0x000000606907b824 */ /* 0x000fe200078e02ff */
[-C--:B------:R-:W-:Y:S01]  /*23f0*/  @!P5 LEA.HI.X R13, R4, R147.reuse, R5, 0x1, P2 ;  /* 0x00000093040dd211 */ /* 0x080fe200010f0c05 */
[C---:B------:R-:W-:Y:S01]  /*2400*/  @!P3 IMAD.WIDE.U32 R16, R104.reuse, 0x60, R146 ;  /* 0x000000606810b825 */ /* 0x040fe200078e0092 */
[----:B------:R-:W-:-:S04]  /*2410*/  @!P4 LEA.HI.X R15, R104, R147, R105, 0x6, P1 ;  /* 0x00000093680fc211 */ /* 0x000fc800008f3469 */
        /* <DEDUP_REMOVED lines=31> */
[----:B------:R-:W-:-:S02]  /*2610*/  SHF.R.U32.HI R103, RZ, 0x1, R149 ;  /* 0x00000001ff677819 */ /* 0x000fc40000011695 */
[----:B-1----:R-:W-:Y:S01]  /*2620*/  SHF.L.U32 R12, R149, 0x5, RZ ;  /* 0x00000005950c7819 */ /* 0x002fe200000006ff */
[----:B------:R-:W0:Y:S01]  /*2630*/  LDGDEPBAR ;  /* 0x00000000000079af */ /* 0x000e220000000000 */
[C---:B------:R-:W-:Y:S02]  /*2640*/  LOP3.LUT R4, R5.reuse, 0x1c0, RZ, 0xc0, !PT ;  /* 0x000001c005047812 */ /* 0x040fe400078ec0ff */
[----:B------:R-:W-:Y:S02]  /*2650*/  LOP3.LUT R11, R5, 0x200, RZ, 0xc0, !PT ;  /* 0x00000200050b7812 */ /* 0x000fe400078ec0ff */
[C---:B------:R-:W-:Y:S02]  /*2660*/  LOP3.LUT R7, R4.reuse, 0x8, R149, 0x78, !PT ;  /* 0x0000000804077812 */ /* 0x040fe400078e7895 */
[----:B------:R-:W-:Y:S02]  /*2670*/  LOP3.LUT R13, R4, 0x8, R103, 0xf8, !PT ;  /* 0x00000008040d7812 */ /* 0x000fe400078ef867 */
[----:B------:R-:W-:-:S02]  /*2680*/  LOP3.LUT R138, R7, 0x38, R0, 0x78, !PT ;  /* 0x00000038078a7812 */ /* 0x000fc400078e7800 */
[----:B------:R-:W-:Y:S02]  /*2690*/  LOP3.LUT R4, R13, 0x38, R0, 0x78, !PT ;  /* 0x000000380d047812 */ /* 0x000fe400078e7800 */
[----:B------:R-:W-:Y:S02]  /*26a0*/  LOP3.LUT R7, R11, 0x7c00, R12, 0xf8, !PT ;  /* 0x00007c000b077812 */ /* 0x000fe400078ef80c */
[----:B------:R-:W-:-:S03]  /*26b0*/  LOP3.LUT R5, R5, 0x400, RZ, 0xc0, !PT ;  /* 0x0000040005057812 */ /* 0x000fc600078ec0ff */
[----:B------:R-:W-:Y:S01]  /*26c0*/  IMAD.IADD R0, R4, 0x1, R7 ;  /* 0x0000000104007824 */ /* 0x000fe200078e0207 */
[----:B------:R-:W-:-:S03]  /*26d0*/  LEA R138, R138, R5, 0x1 ;  /* 0x000000058a8a7211 */ /* 0x000fc600078e08ff */
[----:B------:R-:W-:Y:S01]  /*26e0*/  IMAD R139, R0, 0x2, R9 ;  /* 0x00000002008b7824 */ /* 0x000fe200078e0209 */
[----:B------:R-:W-:-:S04]  /*26f0*/  IADD3 R138, PT, PT, R9, R138, RZ ;  /* 0x0000008a098a7210 */ /* 0x000fc80007ffe0ff */
[----:B------:R-:W-:Y:S04]  /*2700*/  LDSM.16.M88.4 R72, [R139] ;  /* 0x000000008b48783b */ /* 0x000fe80000000200 */
[----:B------:R-:W1:Y:S01]  /*2710*/  LDSM.16.M88.4 R32, [R138+0x4000] ;  /* 0x004000008a20783b */ /* 0x000e620000000200 */
[----:B------:R-:W-:Y:S01]  /*2720*/  R2P PR, R149, 0x6 ;  /* 0x0000000695007804 */ /* 0x000fe20000000000 */
[----:B------:R-:W-:Y:S02]  /*2730*/  IMAD.MOV.U32 R5, RZ, RZ, 0x20 ;  /* 0x00000020ff057424 */ /* 0x000fe400078e00ff */
[----:B------:R-:W-:Y:S03]  /*2740*/  LDSM.16.M88.4 R56, [R138+0x4800] ;  /* 0x004800008a38783b */ /* 0x000fe60000000200 */
[----:B------:R-:W-:Y:S01]  /*2750*/  SEL R5, R5, 0xffffffe0, !P1 ;  /* 0xffffffe005057807 */ /* 0x000fe20004800000 */
[----:B------:R-:W-:Y:S03]  /*2760*/  LDSM.16.M88.4 R80, [R138+0x5000] ;  /* 0x005000008a50783b */ /* 0x000fe60000000200 */
[----:B------:R-:W-:Y:S01]  /*2770*/  IADD3 R137, PT, PT, R139, R5, RZ ;  /* 0x000000058b897210 */ /* 0x000fe20007ffe0ff */
[----:B------:R-:W-:Y:S01]  /*2780*/  IMAD.IADD R133, R138, 0x1, R5 ;  /* 0x000000018a857824 */ /* 0x000fe200078e0205 */
[----:B------:R-:W-:Y:S01]  /*2790*/  MOV R7, 0x40 ;  /* 0x0000004000077802 */ /* 0x000fe20000000f00 */
[----:B------:R-:W-:Y:S04]  /*27a0*/  LDSM.16.M88.4 R40, [R139+0x2000] ;  /* 0x002000008b28783b */ /* 0x000fe80000000200 */
[----:B------:R-:W-:Y:S04]  /*27b0*/  LDSM.16.M88.4 R96, [R137] ;  /* 0x000000008960783b */ /* 0x000fe80000000200 */
[----:B--2---:R-:W2:Y:S01]  /*27c0*/  LDSM.16.M88.4 R12, [R133+0x4000] ;  /* 0x00400000850c783b */ /* 0x004ea20000000200 */
[----:B------:R-:W-:-:S03]  /*27d0*/  SEL R7, R7, 0xffffffc0, !P2 ;  /* 0xffffffc007077807 */ /* 0x000fc60005000000 */
[----:B------:R-:W-:Y:S01]  /*27e0*/  LDSM.16.M88.4 R116, [R133+0x4800] ;  /* 0x004800008574783b */ /* 0x000fe20000000200 */
[----:B------:R-:W-:Y:S01]  /*27f0*/  IADD3 R132, PT, PT, R138, R7, RZ ;  /* 0x000000078a847210 */ /* 0x000fe20007ffe0ff */
[----:B------:R-:W-:Y:S02]  /*2800*/  IMAD.IADD R136, R139, 0x1, R7 ;  /* 0x000000018b887824 */ /* 0x000fe400078e0207 */
[----:B------:R-:W-:Y:S04]  /*2810*/  LDSM.16.M88.4 R108, [R138+0x6000] ;  /* 0x006000008a6c783b */ /* 0x000fe80000000200 */
[----:B------:R-:W-:Y:S04]  /*2820*/  LDSM.16.M88.4 R68, [R136] ;  /* 0x000000008844783b */ /* 0x000fe80000000200 */
[----:B------:R-:W2:Y:S01]  /*2830*/  LDSM.16.M88.4 R24, [R132+0x4000] ;  /* 0x004000008418783b */ /* 0x000ea20000000200 */
[C---:B-1----:R-:W-:Y:S03]  /*2840*/  HMMA.16816.F32 R20, R72.reuse, R32, RZ ;  /* 0x000000204814723c */ /* 0x042fe600000018ff */
[----:B------:R-:W-:Y:S04]  /*2850*/  LDSM.16.M88.4 R112, [R132+0x4800] ;  /* 0x004800008470783b */ /* 0x000fe80000000200 */
[----:B------:R-:W-:Y:S01]  /*2860*/  LDSM.16.M88.4 R88, [R133+0x5800] ;  /* 0x005800008558783b */ /* 0x000fe20000000200 */
[----:B------:R-:W-:Y:S01]  /*2870*/  HMMA.16816.F32 R32, R72, R34, RZ ;  /* 0x000000224820723c */ /* 0x000fe200000018ff */
[C---:B------:R-:W-:Y:S01]  /*2880*/  IMAD.IADD R135, R5.reuse, 0x1, R136 ;  /* 0x0000000105877824 */ /* 0x040fe200078e0288 */
[----:B------:R-:W-:Y:S01]  /*2890*/  IADD3 R131, PT, PT, R5, R132, RZ ;  /* 0x0000008405837210 */ /* 0x000fe20007ffe0ff */
[----:B------:R-:W-:Y:S04]  /*28a0*/  LDSM.16.M88.4 R92, [R133+0x5000] ;  /* 0x00500000855c783b */ /* 0x000fe80000000200 */
[----:B------:R-:W-:Y:S04]  /*28b0*/  LDSM.16.M88.4 R52, [R135] ;  /* 0x000000008734783b */ /* 0x000fe80000000200 */
[----:B---3--:R-:W1:Y:S01]  /*28c0*/  LDSM.16.M88.4 R16, [R131+0x4000] ;  /* 0x004000008310783b */ /* 0x008e620000000200 */
[C---:B--2---:R-:W-:Y:S03]  /*28d0*/  HMMA.16816.F32 R20, R96.reuse, R12, R20 ;  /* 0x0000000c6014723c */ /* 0x044fe60000001814 */
[----:B------:R-:W-:Y:S04]  /*28e0*/  LDSM.16.M88.4 R48, [R131+0x4800] ;  /* 0x004800008330783b */ /* 0x000fe80000000200 */
[----:B------:R-:W-:Y:S01]  /*28f0*/  LDSM.16.M88.4 R28, [R137+0x2000] ;  /* 0x00200000891c783b */ /* 0x000fe20000000200 */
[----:B------:R-:W-:Y:S03]  /*2900*/  HMMA.16816.F32 R32, R96, R14, R32 ;  /* 0x0000000e6020723c */ /* 0x000fe60000001820 */
[----:B------:R-:W2:Y:S04]  /*2910*/  LDSM.16.M88.4 R12, [R138+0x5800] ;  /* 0x005800008a0c783b */ /* 0x000ea80000000200 */
[----:B------:R-:W-:Y:S01]  /*2920*/  LDSM.16.M88.4 R60, [R132+0x5800] ;  /* 0x00580000843c783b */ /* 0x000fe20000000200 */
[----:B------:R-:W-:Y:S03]  /*2930*/  HMMA.16816.F32 R44, R72, R56, RZ ;  /* 0x00000038482c723c */ /* 0x000fe600000018ff */
[----:B------:R-:W-:Y:S04]  /*2940*/  LDSM.16.M88.4 R36, [R138+0x6800] ;  /* 0x006800008a24783b */ /* 0x000fe80000000200 */
[----:B------:R-:W-:Y:S01]  /*2950*/  LDSM.16.M88.4 R64, [R132+0x5000] ;  /* 0x005000008440783b */ /* 0x000fe20000000200 */
[C---:B------:R-:W-:Y:S08]  /*2960*/  HMMA.16816.F32 R20, R68.reuse, R24, R20 ;  /* 0x000000184414723c */ /* 0x040ff00000001814 */
[----:B------:R-:W-:Y:S01]  /*2970*/  HMMA.16816.F32 R32, R68, R26, R32 ;  /* 0x0000001a4420723c */ /* 0x000fe20000001820 */
[----:B------:R-:W3:Y:S07]  /*2980*/  LDSM.16.M88.4 R24, [R133+0x6000] ;  /* 0x006000008518783b */ /* 0x000eee0000000200 */
[----:B------:R-:W-:Y:S08]  /*2990*/  HMMA.16816.F32 R56, R72, R58, RZ ;  /* 0x0000003a4838723c */ /* 0x000ff000000018ff */
        /* <DEDUP_REMOVED lines=39> */
[----:B--2---:R-:W-:Y:S08]  /*2c10*/  HMMA.16816.F32 R44, R28, R116, R44 ;  /* 0x000000741c2c723c */ /* 0x004ff0000000182c */
[C---:B----4-:R-:W-:Y:S08]  /*2c20*/  HMMA.16816.F32 R84, R52.reuse, R92, R84 ;  /* 0x0000005c3454723c */ /* 0x050ff00000001854 */
[----:B------:R-:W-:Y:S08]  /*2c30*/  HMMA.16816.F32 R80, R52, R94, R80 ;  /* 0x0000005e3450723c */ /* 0x000ff00000001850 */
[----:B---3--:R-:W-:Y:S08]  /*2c40*/  HMMA.16816.F32 R32, R96, R22, R32 ;  /* 0x000000166020723c */ /* 0x008ff00000001820 */
[----:B------:R-:W-:Y:S01]  /*2c50*/  HMMA.16816.F32 R108, R16, R12, R108 ;  /* 0x0000000c106c723c */ /* 0x000fe2000000186c */
[----:B------:R-:W2:Y:S07]  /*2c60*/  LDSM.16.M88.4 R12, [R133+0x7000] ;  /* 0x00700000850c783b */ /* 0x000eae0000000200 */
[C---:B------:R-:W-:Y:S08]  /*2c70*/  HMMA.16816.F32 R76, R52.reuse, R88, R76 ;  /* 0x00000058344c723c */ /* 0x040ff0000000184c */
[----:B------:R-:W-:Y:S08]  /*2c80*/  HMMA.16816.F32 R72, R52, R90, R72 ;  /* 0x0000005a3448723c */ /* 0x000ff00000001848 */
[----:B------:R-:W-:Y:S08]  /*2c90*/  HMMA.16816.F32 R44, R16, R60, R44 ;  /* 0x0000003c102c723c */ /* 0x000ff0000000182c */
[C---:B------:R-:W-:Y:S08]  /*2ca0*/  HMMA.16816.F32 R84, R40.reuse, R24, R84 ;  /* 0x000000182854723c */ /* 0x040ff00000001854 */
[----:B------:R-:W-:Y:S01]  /*2cb0*/  HMMA.16816.F32 R80, R40, R26, R80 ;  /* 0x0000001a2850723c */ /* 0x000fe20000001850 */
[----:B------:R-:W3:Y:S01]  /*2cc0*/  LDSM.16.M88.4 R24, [R133+0x7800] ;  /* 0x007800008518783b */ /* 0x000ee20000000200 */
[-C--:B------:R-:W-:Y:S01]  /*2cd0*/  FMUL.FTZ R32, R32, R10.reuse ;  /* 0x0000000a20207220 */ /* 0x080fe20000410000 */
[----:B------:R-:W-:-:S04]  /*2ce0*/  FMUL.FTZ R33, R33, R10 ;  /* 0x0000000a21217220 */ /* 0x000fc80000410000 */
[----:B------:R-:W4:Y:S01]  /*2cf0*/  MUFU.TANH R55, R33 ;  /* 0x0000002100377308 */ /* 0x000f220000002400 */
[----:B------:R-:W-:Y:S08]  /*2d00*/  HMMA.16816.F32 R76, R40, R64, R76 ;  /* 0x00000040284c723c */ /* 0x000ff0000000184c */
[----:B-1----:R-:W-:Y:S01]  /*2d10*/  HMMA.16816.F32 R44, R96, R36, R44 ;  /* 0x00000024602c723c */ /* 0x002fe2000000182c */
[----:B------:R1:W1:Y:S01]  /*2d20*/  MUFU.TANH R37, R32 ;  /* 0x0000002000257308 */ /* 0x0002620000002400 */
[----:B------:R-:W-:-:S06]  /*2d30*/  FMUL.FTZ R36, R34, R10 ;  /* 0x0000000a22247220 */ /* 0x000fcc0000410000 */
[----:B------:R-:W-:Y:S01]  /*2d40*/  HMMA.16816.F32 R72, R40, R66, R72 ;  /* 0x000000422848723c */ /* 0x000fe20000001848 */
[----:B------:R-:W-:-:S07]  /*2d50*/  FMUL.FTZ R40, R35, R10 ;  /* 0x0000000a23287220 */ /* 0x000fce0000410000 */
[----:B------:R-:W-:Y:S01]  /*2d60*/  HMMA.16816.F32 R108, R96, R20, R108 ;  /* 0x00000014606c723c */ /* 0x000fe2000000186c */
[----:B------:R-:W4:Y:S04]  /*2d70*/  LDSM.16.M88.4 R20, [R132+0x7000] ;  /* 0x007000008414783b */ /* 0x000f280000000200 */
[----:B-1----:R-:W1:Y:S03]  /*2d80*/  LDSM.16.M88.4 R32, [R132+0x7800] ;  /* 0x007800008420783b */ /* 0x002e660000000200 */
[C---:B--2---:R-:W-:Y:S08]  /*2d90*/  HMMA.16816.F32 R84, R28.reuse, R12, R84 ;  /* 0x0000000c1c54723c */ /* 0x044ff00000001854 */
[C---:B------:R-:W-:Y:S01]  /*2da0*/  HMMA.16816.F32 R80, R28.reuse, R14, R80 ;  /* 0x0000000e1c50723c */ /* 0x040fe20000001850 */
[----:B------:R-:W2:Y:S07]  /*2db0*/  LDSM.16.M88.4 R12, [R131+0x7800] ;  /* 0x00780000830c783b */ /* 0x000eae0000000200 */
[C---:B------:R-:W-:Y:S08]  /*2dc0*/  HMMA.16816.F32 R56, R28.reuse, R118, R56 ;  /* 0x000000761c38723c */ /* 0x040ff00000001838 */
[C---:B---3--:R-:W-:Y:S08]  /*2dd0*/  HMMA.16816.F32 R76, R28.reuse, R24, R76 ;  /* 0x000000181c4c723c */ /* 0x048ff0000000184c */
[----:B------:R-:W-:Y:S01]  /*2de0*/  HMMA.16816.F32 R72, R28, R26, R72 ;  /* 0x0000001a1c48723c */ /* 0x000fe20000001848 */
[-C--:B------:R-:W-:Y:S01]  /*2df0*/  FMUL.FTZ R0, R108, R10.reuse ;  /* 0x0000000a6c007220 */ /* 0x080fe20000410000 */
[-C--:B------:R-:W-:Y:S01]  /*2e00*/  FMUL.FTZ R52, R109, R10.reuse ;  /* 0x0000000a6d347220 */ /* 0x080fe20000410000 */
[-C--:B------:R-:W-:Y:S01]  /*2e10*/  FMUL.FTZ R53, R110, R10.reuse ;  /* 0x0000000a6e357220 */ /* 0x080fe20000410000 */
[----:B------:R-:W-:Y:S01]  /*2e20*/  FMUL.FTZ R54, R111, R10 ;  /* 0x0000000a6f367220 */ /* 0x000fe20000410000 */
[----:B------:R-:W-:-:S02]  /*2e30*/  LOP3.LUT R103, R103, 0x1f0, RZ, 0xc0, !PT ;  /* 0x000001f067677812 */ /* 0x000fc400078ec0ff */
[----:B------:R-:W-:Y:S01]  /*2e40*/  ISETP.GT.U32.AND P1, PT, R120, R143, PT ;  /* 0x0000008f7800720c */ /* 0x000fe20003f24070 */
[----:B------:R-:W-:Y:S01]  /*2e50*/  HMMA.16816.F32 R56, R16, R62, R56 ;  /* 0x0000003e1038723c */ /* 0x000fe20000001838 */
[----:B------:R-:W3:Y:S01]  /*2e60*/  MUFU.TANH R36, R36 ;  /* 0x0000002400247308 */ /* 0x000ee20000002400 */
[----:B------:R-:W-:-:S06]  /*2e70*/  DEPBAR.LE SB0, 0x0 ;  /* 0x000080000000791a */ /* 0x000fcc0000000000 */
[C---:B----4-:R-:W-:Y:S08]  /*2e80*/  HMMA.16816.F32 R84, R16.reuse, R20, R84 ;  /* 0x000000141054723c */ /* 0x050ff00000001854 */
[C---:B------:R-:W-:Y:S08]  /*2e90*/  HMMA.16816.F32 R80, R16.reuse, R22, R80 ;  /* 0x000000161050723c */ /* 0x040ff00000001850 */
[C---:B-1----:R-:W-:Y:S08]  /*2ea0*/  HMMA.16816.F32 R76, R16.reuse, R32, R76 ;  /* 0x00000020104c723c */ /* 0x042ff0000000184c */
[----:B------:R-:W-:Y:S08]  /*2eb0*/  HMMA.16816.F32 R72, R16, R34, R72 ;  /* 0x000000221048723c */ /* 0x000ff00000001848 */
[C---:B------:R-:W-:Y:S08]  /*2ec0*/  HMMA.16816.F32 R56, R96.reuse, R38, R56 ;  /* 0x000000266038723c */ /* 0x040ff00000001838 */
[C---:B------:R-:W-:Y:S08]  /*2ed0*/  HMMA.16816.F32 R84, R96.reuse, R48, R84 ;  /* 0x000000306054723c */ /* 0x040ff00000001854 */
[C---:B------:R-:W-:Y:S08]  /*2ee0*/  HMMA.16816.F32 R80, R96.reuse, R50, R80 ;  /* 0x000000326050723c */ /* 0x040ff00000001850 */
[C---:B--2---:R-:W-:Y:S08]  /*2ef0*/  HMMA.16816.F32 R76, R96.reuse, R12, R76 ;  /* 0x0000000c604c723c */ /* 0x044ff0000000184c */
[----:B------:R-:W-:Y:S01]  /*2f00*/  HMMA.16816.F32 R72, R96, R14, R72 ;  /* 0x0000000e6048723c */ /* 0x000fe20000001848 */
[----:B------:R-:W-:Y:S01]  /*2f10*/  SHF.R.U32.HI R31, RZ, 0x2, R149 ;  /* 0x00000002ff1f7819 */ /* 0x000fe20000011695 */
        /* <DEDUP_REMOVED lines=25> */
[----:B------:R-:W1:Y:S01]  /*30b0*/  MUFU.TANH R0, R0 ;  /* 0x0000000000007308 */ /* 0x000e620000002400 */
[----:B------:R-:W-:-:S02]  /*30c0*/  IADD3 R103, PT, PT, R152, R31, R103 ;  /* 0x0000001f98677210 */ /* 0x000fc40007ffe067 */
[----:B-----5:R-:W-:-:S05]  /*30d0*/  IADD3 R10, PT, PT, R100, R101, -R107 ;  /* 0x00000065640a7210 */ /* 0x020fca0007ffe86b */
[----:B------:R-:W2:Y:S01]  /*30e0*/  MUFU.TANH R52, R52 ;  /* 0x0000003400347308 */ /* 0x000ea20000002400 */
[----:B------:R-:W-:-:S07]  /*30f0*/  IMAD.IADD R10, R103, 0x1, R10 ;  /* 0x00000001670a7824 */ /* 0x000fce00078e020a */
        /* <DEDUP_REMOVED lines=29> */
[----:B------:R-:W-:-:S02]  /*32d0*/  VIADDMNMX R156, R10, 0x1, R101, PT ;  /* 0x000000010a9c7846 */ /* 0x000fc40003800165 */
[----:B------:R-:W-:Y:S02]  /*32e0*/  IADD3 R106, PT, PT, R103, R106, RZ ;  /* 0x0000006a676a7210 */ /* 0x000fe40007ffe0ff */
        /* <DEDUP_REMOVED lines=16> */
.L_x_13011:
        /* <DEDUP_REMOVED lines=60> */
.L_x_13012:
[----:B------:R-:W-:Y:S05]  /*37b0*/  BSYNC.RECONVERGENT B0 ;  /* 0x0000000000007941 */ /* 0x000fea0003800200 */
.L_x_13010:
        /* <DEDUP_REMOVED lines=20> */
.L_x_13009:
[----:B------:R-:W-:Y:S05]  /*3900*/  BSYNC.RECONVERGENT B1 ;  /* 0x0000000000017941 */ /* 0x000fea0003800200 */
.L_x_13008:
        /* <DEDUP_REMOVED lines=9> */
[----:B------:R-:W-:Y:S01]  /*39a0*/  ISETP.GT.AND P2, PT, R106, R39, PT ;  /* 0x000000276a00720c */ /* 0x000fe20003f44270 */
[C---:B------:R-:W-:Y:S01]  /*39b0*/  VIADD R60, R39.reuse, 0x1 ;  /* 0x00000001273c7836 */ /* 0x040fe20000000000 */
[C---:B------:R-:W-:Y:S01]  /*39c0*/  ISETP.GE.AND P4, PT, R39.reuse, R156, PT ;  /* 0x0000009c2700720c */ /* 0x040fe20003f86270 */
[C---:B------:R-:W-:Y:S01]  /*39d0*/  VIADD R59, R39.reuse, 0x8 ;  /* 0x00000008273b7836 */ /* 0x040fe20000000000 */
[----:B-1----:R-:W-:Y:S01]  /*39e0*/  FSEL R0, R0, -INF , !P2 ;  /* 0xff80000000007808 */ /* 0x002fe20005000000 */
[C---:B------:R-:W-:Y:S01]  /*39f0*/  VIADD R58, R39.reuse, 0x9 ;  /* 0x00000009273a7836 */ /* 0x040fe20000000000 */
[----:B------:R-:W-:Y:S01]  /*3a00*/  ISETP.GT.AND P2, PT, R106, R60, PT ;  /* 0x0000003c6a00720c */ /* 0x000fe20003f44270 */
[C---:B------:R-:W-:Y:S01]  /*3a10*/  VIADD R57, R39.reuse, 0x10 ;  /* 0x0000001027397836 */ /* 0x040fe20000000000 */
[----:B------:R-:W-:Y:S01]  /*3a20*/  ISETP.GE.AND P6, PT, R60, R156, PT ;  /* 0x0000009c3c00720c */ /* 0x000fe20003fc6270 */
[C---:B------:R-:W-:Y:S01]  /*3a30*/  VIADD R56, R39.reuse, 0x11 ;  /* 0x0000001127387836 */ /* 0x040fe20000000000 */
[----:B------:R-:W-:Y:S01]  /*3a40*/  ISETP.GT.AND P5, PT, R106, R59, PT ;  /* 0x0000003b6a00720c */ /* 0x000fe20003fa4270 */
[C---:B------:R-:W-:Y:S01]  /*3a50*/  VIADD R51, R39.reuse, 0x18 ;  /* 0x0000001827337836 */ /* 0x040fe20000000000 */
[----:B--2---:R-:W-:Y:S01]  /*3a60*/  FSEL R33, R52, -INF , !P2 ;  /* 0xff80000034217808 */ /* 0x004fe20005000000 */
        /* <DEDUP_REMOVED lines=9> */
[-C--:B------:R-:W-:Y:S01]  /*3b00*/  ISETP.GE.AND P6, PT, R58, R156.reuse, PT ;  /* 0x0000009c3a00720c */ /* 0x080fe20003fc6270 */
[C---:B------:R-:W-:Y:S01]  /*3b10*/  VIADD R45, R39.reuse, 0x30 ;  /* 0x00000030272d7836 */ /* 0x040fe20000000000 */
[C---:B------:R-:W-:Y:S01]  /*3b20*/  ISETP.GT.AND P5, PT, R106.reuse, R57, PT ;  /* 0x000000396a00720c */ /* 0x040fe20003fa4270 */
[----:B------:R-:W-:Y:S01]  /*3b30*/  VIADD R43, R39, 0x31 ;  /* 0x00000031272b7836 */ /* 0x000fe20000000000 */
[----:B------:R-:W-:Y:S01]  /*3b40*/  FSEL R44, R55, -INF , !P2 ;  /* 0xff800000372c7808 */ /* 0x000fe20005000000 */
[----:B------:R-:W-:Y:S01]  /*3b50*/  VIADD R41, R39, 0x38 ;  /* 0x0000003827297836 */ /* 0x000fe20000000000 */
[----:B------:R-:W-:Y:S01]  /*3b60*/  ISETP.GE.AND P4, PT, R59, R156, PT ;  /* 0x0000009c3b00720c */ /* 0x000fe20003f86270 */
[----:B------:R-:W-:Y:S01]  /*3b70*/  LDSM.16.MT88.4 R92, [R134+0x8000] ;  /* 0x00800000865c783b */ /* 0x000fe20000004200 */
[----:B------:R-:W-:Y:S01]  /*3b80*/  ISETP.GT.AND P2, PT, R106, R56, PT ;  /* 0x000000386a00720c */ /* 0x000fe20003f44270 */
[C---:B------:R-:W-:Y:S01]  /*3b90*/  IMAD.IADD R128, R5.reuse, 0x1, R129 ;  /* 0x0000000105807824 */ /* 0x040fe200078e0281 */
[----:B------:R-:W-:Y:S01]  /*3ba0*/  FSEL R20, R20, -INF , !P5 ;  /* 0xff80000014147808 */ /* 0x000fe20006800000 */
[----:B------:R-:W-:Y:S01]  /*3bb0*/  IMAD.IADD R130, R5, 0x1, R134 ;  /* 0x0000000105827824 */ /* 0x000fe200078e0286 */
[----:B------:R-:W-:Y:S01]  /*3bc0*/  FSEL R44, R44, -INF , !P6 ;  /* 0xff8000002c2c7808 */ /* 0x000fe20007000000 */
[----:B------:R-:W-:Y:S01]  /*3bd0*/  LDSM.16.MT88.4 R76, [R129+0x8000] ;  /* 0x00800000814c783b */ /* 0x000fe20000004200 */
[----:B------:R-:W-:-:S02]  /*3be0*/  FSEL R46, R37, -INF , !P4 ;  /* 0xff800000252e7808 */ /* 0x000fc40006000000 */
[-C--:B------:R-:W-:Y:S01]  /*3bf0*/  ISETP.GE.AND P6, PT, R56, R156.reuse, PT ;  /* 0x0000009c3800720c */ /* 0x080fe20003fc6270 */
[----:B------:R-:W-:Y:S01]  /*3c00*/  LDSM.16.MT88.4 R68, [R128+0x8000] ;  /* 0x008000008044783b */ /* 0x000fe20000004200 */
[----:B------:R-:W-:Y:S02]  /*3c10*/  ISETP.GT.AND P5, PT, R106, R51, PT ;  /* 0x000000336a00720c */ /* 0x000fe40003fa4270 */
[----:B------:R-:W-:Y:S01]  /*3c20*/  FSEL R38, R38, -INF , !P2 ;  /* 0xff80000026267808 */ /* 0x000fe20005000000 */
[----:B------:R-:W-:Y:S01]  /*3c30*/  LDSM.16.MT88.4 R84, [R130+0x8000] ;  /* 0x008000008254783b */ /* 0x000fe20000004200 */
[----:B------:R-:W-:Y:S02]  /*3c40*/  ISETP.GE.AND P4, PT, R57, R156, PT ;  /* 0x0000009c3900720c */ /* 0x000fe40003f86270 */
[----:B------:R-:W-:Y:S02]  /*3c50*/  ISETP.GT.AND P2, PT, R106, R10, PT ;  /* 0x0000000a6a00720c */ /* 0x000fe40003f44270 */
[----:B------:R-:W-:-:S02]  /*3c60*/  FSEL R25, R25, -INF , !P5 ;  /* 0xff80000019197808 */ /* 0x000fc40006800000 */
[----:B------:R-:W-:Y:S02]  /*3c70*/  FSEL R38, R38, -INF , !P6 ;  /* 0xff80000026267808 */ /* 0x000fe40007000000 */
[----:B------:R-:W-:Y:S02]  /*3c80*/  FSEL R42, R20, -INF , !P4 ;  /* 0xff800000142a7808 */ /* 0x000fe40006000000 */
[----:B------:R-:W-:Y:S02]  /*3c90*/  ISETP.GE.AND P6, PT, R10, R156, PT ;  /* 0x0000009c0a00720c */ /* 0x000fe40003fc6270 */
        /* <DEDUP_REMOVED lines=14> */
[----:B------:R-:W-:-:S02]  /*3d80*/  ISETP.GT.AND P1, PT, R103, R39, PT ;  /* 0x000000276700720c */ /* 0x000fc40003f24270 */
[C---:B------:R-:W-:Y:S01]  /*3d90*/  ISETP.GE.AND P3, PT, R39.reuse, R155, PT ;  /* 0x0000009b2700720c */ /* 0x040fe20003f66270 */
[----:B------:R-:W-:Y:S01]  /*3da0*/  VIADD R39, R39, 0x39 ;  /* 0x0000003927277836 */ /* 0x000fe20000000000 */
[----:B------:R-:W-:Y:S02]  /*3db0*/  FSEL R178, R28, -INF , !P4 ;  /* 0xff8000001cb27808 */ /* 0x000fe40006000000 */
[-C--:B------:R-:W-:Y:S02]  /*3dc0*/  ISETP.GE.AND P6, PT, R48, R156.reuse, PT ;  /* 0x0000009c3000720c */ /* 0x080fe40003fc6270 */
[----:B------:R-:W-:Y:S02]  /*3dd0*/  ISETP.GT.AND P5, PT, R106, R45, PT ;  /* 0x0000002d6a00720c */ /* 0x000fe40003fa4270 */
[----:B------:R-:W-:Y:S02]  /*3de0*/  FSEL R17, R17, -INF , !P2 ;  /* 0xff80000011117808 */ /* 0x000fe40005000000 */
[----:B------:R-:W-:-:S02]  /*3df0*/  ISETP.GE.AND P4, PT, R50, R156, PT ;  /* 0x0000009c3200720c */ /* 0x000fc40003f86270 */
[----:B------:R-:W-:Y:S02]  /*3e00*/  ISETP.GE.AND P2, PT, R45, R156, PT ;  /* 0x0000009c2d00720c */ /* 0x000fe40003f46270 */
[----:B------:R-:W-:Y:S02]  /*3e10*/  FSEL R35, R35, -INF , !P5 ;  /* 0xff80000023237808 */ /* 0x000fe40006800000 */
[----:B------:R-:W-:Y:S02]  /*3e20*/  FSEL R172, R17, -INF , !P6 ;  /* 0xff80000011ac7808 */ /* 0x000fe40007000000 */
[----:B------:R-:W-:Y:S02]  /*3e30*/  FSEL R174, R18, -INF , !P4 ;  /* 0xff80000012ae7808 */ /* 0x000fe40006000000 */
[C---:B------:R-:W-:Y:S02]  /*3e40*/  ISETP.GT.AND P6, PT, R106.reuse, R41, PT ;  /* 0x000000296a00720c */ /* 0x040fe40003fc4270 */
[----:B------:R-:W-:-:S02]  /*3e50*/  ISETP.GT.AND P4, PT, R106, R43, PT ;  /* 0x0000002b6a00720c */ /* 0x000fc40003f84270 */
[----:B------:R-:W-:Y:S02]  /*3e60*/  ISETP.GT.AND P5, PT, R106, R39, PT ;  /* 0x000000276a00720c */ /* 0x000fe40003fa4270 */
[----:B------:R-:W-:Y:S02]  /*3e70*/  FSEL R164, R35, -INF , !P2 ;  /* 0xff80000023a47808 */ /* 0x000fe40005000000 */
[----:B------:R-:W-:Y:S02]  /*3e80*/  ISETP.GT.AND P2, PT, R103, R60, PT ;  /* 0x0000003c6700720c */ /* 0x000fe40003f44270 */
[----:B------:R-:W-:Y:S02]  /*3e90*/  FSEL R47, R47, -INF , !P6 ;  /* 0xff8000002f2f7808 */ /* 0x000fe40007000000 */
[----:B------:R-:W-:Y:S02]  /*3ea0*/  FSEL R14, R14, -INF , !P4 ;  /* 0xff8000000e0e7808 */ /* 0x000fe40006000000 */
[----:B------:R-:W-:-:S02]  /*3eb0*/  ISETP.GE.AND P6, PT, R43, R156, PT ;  /* 0x0000009c2b00720c */ /* 0x000fc40003fc6270 */
[----:B------:R-:W-:Y:S02]  /*3ec0*/  FSEL R49, R49, -INF , !P5 ;  /* 0xff80000031317808 */ /* 0x000fe40006800000 */
[----:B------:R-:W-:Y:S02]  /*3ed0*/  FSEL R17, R53, -INF , !P1 ;  /* 0xff80000035117808 */ /* 0x000fe40004800000 */
[----:B------:R-:W-:Y:S02]  /*3ee0*/  ISETP.GE.AND P5, PT, R41, R156, PT ;  /* 0x0000009c2900720c */ /* 0x000fe40003fa6270 */
[----:B------:R-:W-:Y:S02]  /*3ef0*/  ISETP.GT.AND P1, PT, R103, R59, PT ;  /* 0x0000003b6700720c */ /* 0x000fe40003f24270 */
[----:B------:R-:W-:Y:S02]  /*3f00*/  ISETP.GE.AND P4, PT, R60, R155, PT ;  /* 0x0000009b3c00720c */ /* 0x000fe40003f86270 */
[----:B------:R-:W-:-:S02]  /*3f10*/  FSEL R28, R54, -INF , !P2 ;  /* 0xff800000361c7808 */ /* 0x000fc40005000000 */
[----:B------:R-:W-:Y:S02]  /*3f20*/  FSEL R126, R14, -INF , !P6 ;  /* 0xff8000000e7e7808 */ /* 0x000fe40007000000 */
[----:B------:R-:W-:Y:S02]  /*3f30*/  ISETP.GT.AND P2, PT, R103, R57, PT ;  /* 0x000000396700720c */ /* 0x000fe40003f44270 */
[----:B------:R-:W-:Y:S02]  /*3f40*/  FSEL R122, R47, -INF , !P5 ;  /* 0xff8000002f7a7808 */ /* 0x000fe40006800000 */
[----:B------:R-:W-:Y:S02]  /*3f50*/  ISETP.GE.AND P6, PT, R59, R155, PT ;  /* 0x0000009b3b00720c */ /* 0x000fe40003fc6270 */
[----:B------:R-:W-:Y:S02]  /*3f60*/  FSEL R20, R36, -INF , !P1 ;  /* 0xff80000024147808 */ /* 0x000fe40004800000 */
[----:B------:R-:W-:-:S02]  /*3f70*/  ISETP.GE.AND P5, PT, R39, R156, PT ;  /* 0x0000009c2700720c */ /* 0x000fc40003fa6270 */
[----:B------:R-:W-:Y:S02]  /*3f80*/  FSEL R17, R17, -INF , !P3 ;  /* 0xff80000011117808 */ /* 0x000fe40005800000 */
[C---:B------:R-:W-:Y:S02]  /*3f90*/  ISETP.GT.AND P1, PT, R103.reuse, R56, PT ;  /* 0x000000386700720c */ /* 0x040fe40003f24270 */
[----:B------:R-:W-:Y:S02]  /*3fa0*/  ISETP.GT.AND P3, PT, R103, R58, PT ;  /* 0x0000003a6700720c */ /* 0x000fe40003f64270 */
[----:B------:R-:W-:Y:S02]  /*3fb0*/  FSEL R28, R28, -INF , !P4 ;  /* 0xff8000001c1c7808 */ /* 0x000fe40006000000 */
[----:B------:R-:W-:Y:S02]  /*3fc0*/  ISETP.GE.AND P4, PT, R57, R155, PT ;  /* 0x0000009b3900720c */ /* 0x000fe40003f86270 */
[----:B------:R-:W-:-:S02]  /*3fd0*/  FSEL R18, R21, -INF , !P2 ;  /* 0xff80000015127808 */ /* 0x000fc40005000000 */
[----:B------:R-:W-:Y:S02]  /*3fe0*/  FSEL R20, R20, -INF , !P6 ;  /* 0xff80000014147808 */ /* 0x000fe40007000000 */
[----:B------:R-:W-:Y:S02]  /*3ff0*/  FSEL R118, R49, -INF , !P5 ;  /* 0xff80000031767808 */ /* 0x000fe40006800000 */
[-C--:B------:R-:W-:Y:S02]  /*4000*/  ISETP.GE.AND P6, PT, R56, R155.reuse, PT ;  /* 0x0000009b3800720c */ /* 0x080fe40003fc6270 */
[----:B------:R-:W-:Y:S02]  /*4010*/  FSEL R24, R24, -INF , !P1 ;  /* 0xff80000018187808 */ /* 0x000fe40004800000 */
[----:B------:R-:W-:Y:S02]  /*4020*/  ISETP.GE.AND P5, PT, R58, R155, PT ;  /* 0x0000009b3a00720c */ /* 0x000fe40003fa6270 */
[----:B------:R-:W-:Y:S01]  /*4030*/  FSEL R14, R40, -INF , !P3 ;  /* 0xff800000280e7808 */ /* 0x000fe20005800000 */
[----:B------:R-:W-:Y:S01]  /*4040*/  LDSM.16.MT88.4 R56, [R129+0xa000] ;  /* 0x00a000008138783b */ /* 0x000fe20000004200 */
[----:B------:R-:W-:-:S02]  /*4050*/  ISETP.GT.AND P3, PT, R103, R51, PT ;  /* 0x000000336700720c */ /* 0x000fc40003f64270 */
[----:B------:R-:W-:Y:S02]  /*4060*/  FSEL R18, R18, -INF , !P4 ;  /* 0xff80000012127808 */ /* 0x000fe40006000000 */
[C---:B------:R-:W-:Y:S02]  /*4070*/  ISETP.GT.AND P2, PT, R103.reuse, R10, PT ;  /* 0x0000000a6700720c */ /* 0x040fe40003f44270 */
[----:B------:R-:W-:Y:S02]  /*4080*/  ISETP.GE.AND P4, PT, R10, R155, PT ;  /* 0x0000009b0a00720c */ /* 0x000fe40003f86270 */
[----:B------:R-:W-:Y:S02]  /*4090*/  FSEL R10, R24, -INF , !P6 ;  /* 0xff800000180a7808 */ /* 0x000fe40007000000 */
[----:B------:R-:W-:Y:S02]  /*40a0*/  FSEL R14, R14, -INF , !P5 ;  /* 0xff8000000e0e7808 */ /* 0x000fe40006800000 */
[----:B------:R-:W-:-:S02]  /*40b0*/  ISETP.GT.AND P1, PT, R103, R8, PT ;  /* 0x000000086700720c */ /* 0x000fc40003f24270 */
[-C--:B------:R-:W-:Y:S02]  /*40c0*/  ISETP.GE.AND P6, PT, R8, R155.reuse, PT ;  /* 0x0000009b0800720c */ /* 0x080fe40003fc6270 */
[----:B------:R-:W-:Y:S02]  /*40d0*/  ISETP.GE.AND P5, PT, R51, R155, PT ;  /* 0x0000009b3300720c */ /* 0x000fe40003fa6270 */
[----:B------:R-:W-:Y:S02]  /*40e0*/  FSEL R8, R22, -INF , !P3 ;  /* 0xff80000016087808 */ /* 0x000fe40005800000 */
[----:B------:R-:W-:Y:S02]  /*40f0*/  FSEL R26, R26, -INF , !P2 ;  /* 0xff8000001a1a7808 */ /* 0x000fe40005000000 */
[----:B------:R-:W-:Y:S02]  /*4100*/  ISETP.GT.AND P2, PT, R103, R50, PT ;  /* 0x000000326700720c */ /* 0x000fe40003f44270 */
[----:B------:R-:W-:-:S02]  /*4110*/  FSEL R8, R8, -INF , !P5 ;  /* 0xff80000008087808 */ /* 0x000fc40006800000 */
[----:B------:R-:W-:Y:S02]  /*4120*/  ISETP.GT.AND P3, PT, R103, R6, PT ;  /* 0x000000066700720c */ /* 0x000fe40003f64270 */
[----:B------:R-:W-:Y:S02]  /*4130*/  ISETP.GE.AND P5, PT, R6, R155, PT ;  /* 0x0000009b0600720c */ /* 0x000fe40003fa6270 */
[----:B------:R-:W-:Y:S02]  /*4140*/  FSEL R6, R26, -INF , !P4 ;  /* 0xff8000001a067808 */ /* 0x000fe40006000000 */
[----:B------:R-:W-:Y:S02]  /*4150*/  FMNMX3.FTZ R23, R34, R33, R46, !PT ;  /* 0x0000002122177276 */ /* 0x000fe4000781002e */
[----:B------:R-:W-:Y:S02]  /*4160*/  ISETP.GE.AND P4, PT, R50, R155, PT ;  /* 0x0000009b3200720c */ /* 0x000fe40003f86270 */
[----:B------:R-:W-:-:S02]  /*4170*/  FSEL R13, R13, -INF , !P2 ;  /* 0xff8000000d0d7808 */ /* 0x000fc40005000000 */
[----:B------:R-:W-:Y:S02]  /*4180*/  FMNMX3.FTZ R23, R23, R44, R42, !PT ;  /* 0x0000002c17177276 */ /* 0x000fe4000781002a */
[----:B------:R-:W-:Y:S02]  /*4190*/  FSEL R168, R13, -INF , !P4 ;  /* 0xff8000000da87808 */ /* 0x000fe40006000000 */
[----:B------:R-:W-:Y:S02]  /*41a0*/  FMNMX3.FTZ R13, R17, R28, R20, !PT ;  /* 0x0000001c110d7276 */ /* 0x000fe40007810014 */
[----:B------:R-:W-:Y:S02]  /*41b0*/  FMNMX3.FTZ R23, R23, R38, R32, !PT ;  /* 0x0000002617177276 */ /* 0x000fe40007810020 */
[----:B------:R-:W-:Y:S02]  /*41c0*/  FSEL R27, R27, -INF , !P1 ;  /* 0xff8000001b1b7808 */ /* 0x000fe40004800000 */
[----:B------:R-:W-:-:S02]  /*41d0*/  FMNMX3.FTZ R13, R13, R14, R18, !PT ;  /* 0x0000000e0d0d7276 */ /* 0x000fc40007810012 */
[----:B------:R-:W-:Y:S02]  /*41e0*/  FMNMX3.FTZ R23, R23, R0, R178, !PT ;  /* 0x0000000017177276 */ /* 0x000fe400078100b2 */
[----:B------:R-:W-:Y:S02]  /*41f0*/  ISETP.GT.AND P1, PT, R103, R48, PT ;  /* 0x000000306700720c */ /* 0x000fe40003f24270 */
[----:B------:R-:W-:Y:S02]  /*4200*/  FSEL R16, R16, -INF , !P3 ;  /* 0xff80000010107808 */ /* 0x000fe40005800000 */
[----:B------:R-:W-:Y:S02]  /*4210*/  FSEL R166, R27, -INF , !P6 ;  /* 0xff8000001ba67808 */ /* 0x000fe40007000000 */
[----:B------:R-:W-:Y:S01]  /*4220*/  ISETP.GT.AND P3, PT, R103, R45, PT ;  /* 0x0000002d6700720c */ /* 0x000fe20003f64270 */
[----:B------:R-:W-:Y:S01]  /*4230*/  LDSM.16.MT88.4 R24, [R129+0x8800] ;  /* 0x008800008118783b */ /* 0x000fe20000004200 */
[----:B------:R-:W-:-:S02]  /*4240*/  FMNMX3.FTZ R13, R13, R10, R8, !PT ;  /* 0x0000000a0d0d7276 */ /* 0x000fc40007810008 */
[----:B------:R-:W-:Y:S02]  /*4250*/  FMNMX3.FTZ R23, R23, R176, R174, !PT ;  /* 0x000000b017177276 */ /* 0x000fe400078100ae */
[----:B------:R-:W-:Y:S02]  /*4260*/  ISETP.GE.AND P6, PT, R48, R155, PT ;  /* 0x0000009b3000720c */ /* 0x000fe40003fc6270 */
[----:B------:R-:W-:Y:S01]  /*4270*/  FSEL R170, R16, -INF , !P5 ;  /* 0xff80000010aa7808 */ /* 0x000fe20006800000 */
[----:B------:R-:W-:Y:S01]  /*4280*/  LDSM.16.MT88.4 R48, [R130+0xa000] ;  /* 0x00a000008230783b */ /* 0x000fe20000004200 */
[----:B------:R-:W-:Y:S02]  /*4290*/  ISETP.GT.AND P2, PT, R103, R43, PT ;  /* 0x0000002b6700720c */ /* 0x000fe40003f44270 */
[----:B------:R-:W-:Y:S02]  /*42a0*/  FSEL R12, R12, -INF , !P1 ;  /* 0xff8000000c0c7808 */ /* 0x000fe40004800000 */
[----:B------:R-:W-:-:S02]  /*42b0*/  ISETP.GE.AND P5, PT, R45, R155, PT ;  /* 0x0000009b2d00720c */ /* 0x000fc40003fa6270 */
[----:B------:R-:W-:Y:S02]  /*42c0*/  ISETP.GT.AND P1, PT, R103, R41, PT ;  /* 0x000000296700720c */ /* 0x000fe40003f24270 */
[----:B------:R-:W-:Y:S02]  /*42d0*/  FSEL R15, R15, -INF , !P3 ;  /* 0xff8000000f0f7808 */ /* 0x000fe40005800000 */
[----:B------:R-:W-:Y:S02]  /*42e0*/  FMNMX3.FTZ R13, R13, R6, R166, !PT ;  /* 0x000000060d0d7276 */ /* 0x000fe400078100a6 */
[----:B------:R-:W-:Y:S02]  /*42f0*/  FMNMX3.FTZ R23, R23, R172, R164, !PT ;  /* 0x000000ac17177276 */ /* 0x000fe400078100a4 */
[----:B------:R-:W-:Y:S02]  /*4300*/  FSEL R19, R19, -INF , !P2 ;  /* 0xff80000013137808 */ /* 0x000fe40005000000 */
[----:B------:R-:W-:-:S02]  /*4310*/  FSEL R124, R12, -INF , !P6 ;  /* 0xff8000000c7c7808 */ /* 0x000fc40007000000 */
[-C--:B------:R-:W-:Y:S02]  /*4320*/  ISETP.GE.AND P4, PT, R43, R155.reuse, PT ;  /* 0x0000009b2b00720c */ /* 0x080fe40003f86270 */
[----:B------:R-:W-:Y:S02]  /*4330*/  ISETP.GE.AND P3, PT, R41, R155, PT ;  /* 0x0000009b2900720c */ /* 0x000fe40003f66270 */
[----:B------:R-:W-:Y:S02]  /*4340*/  ISETP.GT.AND P2, PT, R103, R39, PT ;  /* 0x000000276700720c */ /* 0x000fe40003f44270 */
[----:B------:R-:W-:Y:S02]  /*4350*/  FSEL R30, R30, -INF , !P1 ;  /* 0xff8000001e1e7808 */ /* 0x000fe40004800000 */
[----:B------:R-:W-:Y:S02]  /*4360*/  FSEL R121, R15, -INF , !P5 ;  /* 0xff8000000f797808 */ /* 0x000fe40006800000 */
[----:B------:R-:W-:-:S02]  /*4370*/  FMNMX3.FTZ R12, R13, R170, R168, !PT ;  /* 0x000000aa0d0c7276 */ /* 0x000fc400078100a8 */
[----:B------:R-:W-:Y:S02]  /*4380*/  FMNMX3.FTZ R21, R23, R126, R122, !PT ;  /* 0x0000007e17157276 */ /* 0x000fe4000781007a */
[----:B------:R-:W-:Y:S02]  /*4390*/  ISETP.GE.AND P1, PT, R39, R155, PT ;  /* 0x0000009b2700720c */ /* 0x000fe40003f26270 */
[----:B------:R-:W-:Y:S02]  /*43a0*/  FSEL R31, R31, -INF , !P2 ;  /* 0xff8000001f1f7808 */ /* 0x000fe40005000000 */
        /* <DEDUP_REMOVED lines=33> */
[-CC-:B------:R-:W-:Y:S01]  /*45c0*/  FFMA.FTZ R35, R10, R114.reuse, -R123.reuse ;  /* 0x000000720a237223 */ /* 0x180fe2000001087b */
[----:B------:R-:W1:Y:S01]  /*45d0*/  MUFU.EX2 R110, R110 ;  /* 0x0000006e006e7308 */ /* 0x000e620000000800 */
[----:B------:R-:W-:Y:S01]  /*45e0*/  LDSM.16.MT88.4 R16, [R134+0x8800] ;  /* 0x008800008610783b */ /* 0x000fe20000004200 */
[-C--:B------:R-:W-:Y:S01]  /*45f0*/  FFMA.FTZ R31, R8, R114.reuse, -R123 ;  /* 0x00000072081f7223 */ /* 0x080fe2000001087b */
[-CC-:B------:R-:W-:Y:S01]  /*4600*/  FFMA.FTZ R30, R38, R114.reuse, -R125.reuse ;  /* 0x00000072261e7223 */ /* 0x180fe2000001087d */
[-C--:B------:R-:W-:Y:S01]  /*4610*/  FFMA.FTZ R0, R0, R114.reuse, -R125 ;  /* 0x0000007200007223 */ /* 0x080fe2000001087d */
[----:B------:R-:W-:Y:S01]  /*4620*/  LDSM.16.MT88.4 R8, [R128+0x8800] ;  /* 0x008800008008783b */ /* 0x000fe20000004200 */
[-CC-:B------:R-:W-:Y:S01]  /*4630*/  FFMA.FTZ R28, R6, R114.reuse, -R123.reuse ;  /* 0x00000072061c7223 */ /* 0x180fe2000001087b */
[-CC-:B------:R-:W-:Y:S01]  /*4640*/  FFMA.FTZ R166, R166, R114.reuse, -R123.reuse ;  /* 0x00000072a6a67223 */ /* 0x180fe2000001087b */
[----:B------:R-:W-:Y:S01]  /*4650*/  MUFU.EX2 R109, R109 ;  /* 0x0000006d006d7308 */ /* 0x000fe20000000800 */
[----:B------:R-:W2:Y:S01]  /*4660*/  LDSM.16.MT88.4 R40, [R134+0xa000] ;  /* 0x00a000008628783b */ /* 0x000ea20000004200 */
[-CC-:B------:R-:W-:Y:S01]  /*4670*/  FFMA.FTZ R157, R170, R114.reuse, -R123.reuse ;  /* 0x00000072aa9d7223 */ /* 0x180fe2000001087b */
[-CC-:B------:R-:W-:Y:S01]  /*4680*/  FFMA.FTZ R127, R168, R114.reuse, -R123.reuse ;  /* 0x00000072a87f7223 */ /* 0x180fe2000001087b */
[-C--:B------:R-:W-:Y:S01]  /*4690*/  FFMA.FTZ R124, R124, R114.reuse, -R123 ;  /* 0x000000727c7c7223 */ /* 0x080fe2000001087b */
[----:B------:R-:W3:Y:S01]  /*46a0*/  LDSM.16.MT88.4 R12, [R130+0x8800] ;  /* 0x00880000820c783b */ /* 0x000ee20000004200 */
[-C--:B------:R-:W-:Y:S01]  /*46b0*/  FFMA.FTZ R167, R118, R114.reuse, -R125 ;  /* 0x0000007276a77223 */ /* 0x080fe2000001087d */
[-CC-:B------:R-:W-:Y:S01]  /*46c0*/  FFMA.FTZ R118, R121, R114.reuse, -R123.reuse ;  /* 0x0000007279767223 */ /* 0x180fe2000001087b */
[----:B------:R-:W4:Y:S01]  /*46d0*/  MUFU.EX2 R34, R34 ;  /* 0x0000002200227308 */ /* 0x000f220000000800 */
[----:B-1----:R-:W-:Y:S01]  /*46e0*/  F2FP.F16.F32.PACK_AB R64, R110, R113 ;  /* 0x000000716e40723e */ /* 0x002fe200000000ff */
[----:B------:R-:W-:Y:S01]  /*46f0*/  LDSM.16.MT88.4 R20, [R128+0xa000] ;  /* 0x00a000008014783b */ /* 0x000fe20000004200 */
[-CC-:B------:R-:W-:Y:S01]  /*4700*/  FFMA.FTZ R121, R116, R114.reuse, -R123.reuse ;  /* 0x0000007274797223 */ /* 0x180fe2000001087b */
[-C--:B------:R-:W-:Y:S01]  /*4710*/  FFMA.FTZ R116, R119, R114.reuse, -R123 ;  /* 0x0000007277747223 */ /* 0x080fe2000001087b */
[-CC-:B------:R-:W-:Y:S01]  /*4720*/  FFMA.FTZ R161, R164, R114.reuse, -R125.reuse ;  /* 0x00000072a4a17223 */ /* 0x180fe2000001087d */
[-CC-:B------:R-:W-:Y:S01]  /*4730*/  FFMA.FTZ R126, R126, R114.reuse, -R125.reuse ;  /* 0x000000727e7e7223 */ /* 0x180fe2000001087d */
[-C--:B------:R-:W-:Y:S01]  /*4740*/  FFMA.FTZ R122, R122, R114.reuse, -R125 ;  /* 0x000000727a7a7223 */ /* 0x080fe2000001087d */
[----:B------:R-:W-:Y:S01]  /*4750*/  MUFU.EX2 R115, R115 ;  /* 0x0000007300737308 */ /* 0x000fe20000000800 */
[----:B------:R-:W-:Y:S01]  /*4760*/  FFMA.FTZ R119, R117, R114, -R123 ;  /* 0x0000007275777223 */ /* 0x000fe2000001087b */
[----:B------:R-:W-:Y:S01]  /*4770*/  FADD.FTZ R110, R113, R110 ;  /* 0x0000006e716e7221 */ /* 0x000fe20000010000 */
[----:B------:R-:W-:-:S05]  /*4780*/  ISETP.GT.U32.AND P1, PT, R120, R143, PT ;  /* 0x0000008f7800720c */ /* 0x000fca0003f24070 */
        /* <DEDUP_REMOVED lines=22> */
[----:B----4-:R-:W-:-:S06]  /*48f0*/  F2FP.F16.F32.PACK_AB R6, R0, R29 ;  /* 0x0000001d0006723e */ /* 0x010fcc00000000ff */
[----:B------:R-:W-:Y:S01]  /*4900*/  MUFU.EX2 R31, R31 ;  /* 0x0000001f001f7308 */ /* 0x000fe20000000800 */
[C---:B------:R-:W-:Y:S07]  /*4910*/  HMMA.16816.F32 R88, R64.reuse, R84, RZ ;  /* 0x000000544058723c */ /* 0x040fee00000018ff */
[----:B------:R-:W4:Y:S01]  /*4920*/  MUFU.EX2 R28, R28 ;  /* 0x0000001c001c7308 */ /* 0x000f220000000800 */
[----:B-1----:R-:W-:Y:S01]  /*4930*/  F2FP.F16.F32.PACK_AB R5, R35, R32 ;  /* 0x000000202305723e */ /* 0x002fe200000000ff */
[C---:B------:R-:W-:Y:S06]  /*4940*/  HMMA.16816.F32 R84, R64.reuse, R86, RZ ;  /* 0x000000564054723c */ /* 0x040fec00000018ff */
[----:B------:R-:W-:Y:S02]  /*4950*/  MUFU.EX2 R166, R166 ;  /* 0x000000a600a67308 */ /* 0x000fe40000000800 */
[C---:B--2---:R-:W-:Y:S06]  /*4960*/  HMMA.16816.F32 R36, R64.reuse, R40, RZ ;  /* 0x000000284024723c */ /* 0x044fec00000018ff */
[----:B------:R-:W-:Y:S01]  /*4970*/  MUFU.EX2 R157, R157 ;  /* 0x0000009d009d7308 */ /* 0x000fe20000000800 */
[----:B----4-:R-:W-:Y:S01]  /*4980*/  F2FP.F16.F32.PACK_AB R7, R28, R31 ;  /* 0x0000001f1c07723e */ /* 0x010fe200000000ff */
        /* <DEDUP_REMOVED lines=14> */
[----:B------:R-:W-:Y:S06]  /*4a70*/  HMMA.16816.F32 R56, R64, R58, RZ ;  /* 0x0000003a4038723c */ /* 0x000fec00000018ff */
[----:B------:R-:W-:Y:S02]  /*4a80*/  MUFU.EX2 R118, R118 ;  /* 0x0000007600767308 */ /* 0x000fe40000000800 */
[C---:B---3--:R-:W-:Y:S06]  /*4a90*/  HMMA.16816.F32 R88, R4.reuse, R12, R88 ;  /* 0x0000000c0458723c */ /* 0x048fec0000001858 */
[----:B------:R-:W-:Y:S02]  /*4aa0*/  MUFU.EX2 R117, R121 ;  /* 0x0000007900757308 */ /* 0x000fe40000000800 */
[----:B------:R-:W-:Y:S01]  /*4ab0*/  HMMA.16816.F32 R84, R4, R14, R84 ;  /* 0x0000000e0454723c */ /* 0x000fe20000001854 */
[----:B------:R-:W3:Y:S05]  /*4ac0*/  LDSM.16.MT88.4 R12, [R130+0xa800] ;  /* 0x00a80000820c783b */ /* 0x000eea0000004200 */
[----:B------:R-:W-:Y:S02]  /*4ad0*/  MUFU.EX2 R119, R119 ;  /* 0x0000007700777308 */ /* 0x000fe40000000800 */
        /* <DEDUP_REMOVED lines=9> */
[----:B------:R-:W-:Y:S08]  /*4b70*/  HMMA.16816.F32 R48, R64, R50, RZ ;  /* 0x000000324030723c */ /* 0x000ff000000018ff */
[----:B------:R-:W-:Y:S01]  /*4b80*/  HMMA.16816.F32 R80, R4, R24, R80 ;  /* 0x000000180450723c */ /* 0x000fe20000001850 */
[-CC-:B------:R-:W-:Y:S01]  /*4b90*/  FFMA.FTZ R25, R176, R114.reuse, -R125.reuse ;  /* 0x00000072b0197223 */ /* 0x180fe2000001087d */
[----:B------:R-:W-:-:S05]  /*4ba0*/  FFMA.FTZ R24, R174, R114, -R125 ;  /* 0x00000072ae187223 */ /* 0x000fca000001087d */
[----:B------:R-:W-:Y:S01]  /*4bb0*/  MUFU.EX2 R25, R25 ;  /* 0x0000001900197308 */ /* 0x000fe20000000800 */
[----:B------:R-:W-:Y:S01]  /*4bc0*/  HMMA.16816.F32 R76, R4, R26, R76 ;  /* 0x0000001a044c723c */ /* 0x000fe2000000184c */
[-CC-:B------:R-:W-:Y:S01]  /*4bd0*/  FFMA.FTZ R26, R178, R114.reuse, -R125.reuse ;  /* 0x00000072b21a7223 */ /* 0x180fe2000001087d */
[----:B------:R-:W-:-:S05]  /*4be0*/  FFMA.FTZ R27, R172, R114, -R125 ;  /* 0x00000072ac1b7223 */ /* 0x000fca000001087d */
[----:B------:R-:W4:Y:S01]  /*4bf0*/  MUFU.EX2 R26, R26 ;  /* 0x0000001a001a7308 */ /* 0x000f220000000800 */
[C---:B------:R-:W-:Y:S07]  /*4c00*/  HMMA.16816.F32 R60, R64.reuse, R20, RZ ;  /* 0x00000014403c723c */ /* 0x040fee00000018ff */
[----:B------:R-:W-:Y:S01]  /*4c10*/  MUFU.EX2 R24, R24 ;  /* 0x0000001800187308 */ /* 0x000fe20000000800 */
[----:B------:R-:W-:Y:S01]  /*4c20*/  HMMA.16816.F32 R64, R64, R22, RZ ;  /* 0x000000164040723c */ /* 0x000fe200000018ff */
[----:B------:R-:W-:Y:S06]  /*4c30*/  LDSM.16.MT88.4 R20, [R129+0xb000] ;  /* 0x00b000008114783b */ /* 0x000fec0000004200 */
[----:B------:R-:W5:Y:S01]  /*4c40*/  MUFU.EX2 R27, R27 ;  /* 0x0000001b001b7308 */ /* 0x000f620000000800 */
[C---:B---3--:R-:W-:Y:S07]  /*4c50*/  HMMA.16816.F32 R44, R4.reuse, R12, R44 ;  /* 0x0000000c042c723c */ /* 0x048fee000000182c */
[----:B------:R-:W3:Y:S01]  /*4c60*/  MUFU.EX2 R114, R116 ;  /* 0x0000007400727308 */ /* 0x000ee20000000800 */
[C---:B------:R-:W-:Y:S01]  /*4c70*/  HMMA.16816.F32 R48, R4.reuse, R14, R48 ;  /* 0x0000000e0430723c */ /* 0x040fe20000001830 */
[----:B------:R-:W3:Y:S07]  /*4c80*/  LDSM.16.MT88.4 R12, [R134+0x9000] ;  /* 0x00900000860c783b */ /* 0x000eee0000004200 */
[C---:B-1----:R-:W-:Y:S08]  /*4c90*/  HMMA.16816.F32 R60, R4.reuse, R16, R60 ;  /* 0x00000010043c723c */ /* 0x042ff0000000183c */
[----:B------:R-:W-:Y:S01]  /*4ca0*/  HMMA.16816.F32 R64, R4, R18, R64 ;  /* 0x000000120440723c */ /* 0x000fe20000001840 */
[----:B----4-:R-:W-:Y:S01]  /*4cb0*/  F2FP.F16.F32.PACK_AB R4, R25, R26 ;  /* 0x0000001a1904723e */ /* 0x010fe200000000ff */
[----:B------:R-:W1:Y:S01]  /*4cc0*/  LDSM.16.MT88.4 R16, [R129+0x9000] ;  /* 0x009000008110783b */ /* 0x000e620000004200 */
[----:B-----5:R-:W-:-:S02]  /*4cd0*/  F2FP.F16.F32.PACK_AB R6, R27, R24 ;  /* 0x000000181b06723e */ /* 0x020fc400000000ff */
        /* <DEDUP_REMOVED lines=12> */
[C---:B--2---:R-:W-:Y:S08]  /*4da0*/  HMMA.16816.F32 R72, R4.reuse, R8, R72 ;  /* 0x000000080448723c */ /* 0x044ff00000001848 */
[C---:B------:R-:W-:Y:S01]  /*4db0*/  HMMA.16816.F32 R68, R4.reuse, R10, R68 ;  /* 0x0000000a0444723c */ /* 0x040fe20000001844 */
[----:B------:R-:W1:Y:S07]  /*4dc0*/  LDSM.16.MT88.4 R8, [R130+0xb000] ;  /* 0x00b000008208783b */ /* 0x000e6e0000004200 */
[C---:B---3--:R-:W-:Y:S08]  /*4dd0*/  HMMA.16816.F32 R36, R4.reuse, R12, R36 ;  /* 0x0000000c0424723c */ /* 0x048ff00000001824 */
[C---:B------:R-:W-:Y:S01]  /*4de0*/  HMMA.16816.F32 R40, R4.reuse, R14, R40 ;  /* 0x0000000e0428723c */ /* 0x040fe20000001828 */
[----:B------:R-:W2:Y:S07]  /*4df0*/  LDSM.16.MT88.4 R12, [R128+0xb000] ;  /* 0x00b00000800c783b */ /* 0x000eae0000004200 */
        /* <DEDUP_REMOVED lines=8> */
[----:B------:R-:W-:-:S02]  /*4e80*/  F2FP.F16.F32.PACK_AB R4, R126, R161 ;  /* 0x000000a17e04723e */ /* 0x000fc400000000ff */
[----:B------:R-:W-:Y:S02]  /*4e90*/  F2FP.F16.F32.PACK_AB R6, R167, R122 ;  /* 0x0000007aa706723e */ /* 0x000fe400000000ff */
        /* <DEDUP_REMOVED lines=30> */
[----:B------:R-:W-:-:S03]  /*5080*/  FADD.FTZ R25, R25, R26 ;  /* 0x0000001a19197221 */ /* 0x000fc60000010000 */
[----:B------:R-:W-:Y:S01]  /*5090*/  HMMA.16816.F32 R56, R4, R14, R56 ;  /* 0x0000000e0438723c */ /* 0x000fe20000001838 */
[----:B------:R-:W-:-:S07]  /*50a0*/  FADD.FTZ R24, R24, R25 ;  /* 0x0000001918187221 */ /* 0x000fce0000010000 */
        /* <DEDUP_REMOVED lines=81> */
.L_x_13016:
        /* <DEDUP_REMOVED lines=8> */
.L_x_13017:
[----:B------:R-:W-:Y:S05]  /*5640*/  BSYNC.RECONVERGENT B0 ;  /* 0x0000000000007941 */ /* 0x000fea0003800200 */
.L_x_13015:
[C---:B------:R-:W-:Y:S01]  /*5650*/  IMAD.SHL.U32 R5, R104.reuse, 0x20, RZ ;  /* 0x0000002068057824 */ /* 0x040fe200078e00ff */
[----:B------:R-:W-:Y:S01]  /*5660*/  SHF.L.U64.HI R4, R104, 0x5, R105 ;  /* 0x0000000568047819 */ /* 0x000fe20000010269 */
[----:B------:R-:W-:Y:S01]  /*5670*/  @!PT LDS RZ, [RZ] ;  /* 0x00000000fffff984 */ /* 0x000fe20000000800 */
[----:B------:R-:W-:Y:S01]  /*5680*/  @!PT LDS RZ, [RZ] ;  /* 0x00000000fffff984 */ /* 0x000fe20000000800 */
[----:B------:R-:W-:Y:S01]  /*5690*/  @!PT LDS RZ, [RZ] ;  /* 0x00000000fffff984 */ /* 0x000fe20000000800 */
[----:B------:R-:W-:Y:S03]  /*56a0*/  LDGSTS.E.BYPASS.LTC128B.128 [R153+0x8000], desc[UR4][R146.64] ;  /* 0x0800000092997fae */ /* 0x000fe6000b981a04 */
        /* <DEDUP_REMOVED lines=21> */
[----:B-1----:R-:W-:Y:S01]  /*5800*/  LDSM.16.M88.4 R112, [R133+0x5800] ;  /* 0x005800008570783b */ /* 0x002fe20000000200 */
[----:B------:R-:W-:-:S03]  /*5810*/  IMAD R107, R160, 0x40, R107 ;  /* 0x00000040a06b7824 */ /* 0x000fc600078e026b */
        /* <DEDUP_REMOVED lines=19> */
[C---:B------:R-:W-:Y:S08]  /*5950*/  HMMA.16816.F32 R8, R108.reuse, R112, R8 ;  /* 0x000000706c08723c */ /* 0x040ff00000001808 */
[----:B------:R-:W-:Y:S01]  /*5960*/  HMMA.16816.F32 R4, R108, R114, R4 ;  /* 0x000000726c04723c */ /* 0x000fe20000001804 */
[----:B------:R-:W3:Y:S04]  /*5970*/  LDSM.16.M88.4 R112, [R132+0x5000] ;  /* 0x005000008470783b */ /* 0x000ee80000000200 */
[----:B------:R-:W4:Y:S03]  /*5980*/  LDSM.16.M88.4 R108, [R132+0x5800] ;  /* 0x00580000846c783b */ /* 0x000f260000000200 */
        /* <DEDUP_REMOVED lines=11> */
[----:B------:R-:W3:Y:S04]  /*5a40*/  LD.E R124, desc[UR4][R2.64+0x18c] ;  /* 0x00018c04027c7980 */ /* 0x000ee8000c101900 */
[----:B------:R-:W4:Y:S03]  /*5a50*/  LDSM.16.M88.4 R108, [R131+0x5000] ;  /* 0x00500000836c783b */ /* 0x000f260000000200 */
[C---:B-1----:R-:W-:Y:S08]  /*5a60*/  HMMA.16816.F32 R32, R120.reuse, R116, R32 ;  /* 0x000000747820723c */ /* 0x042ff00000001820 */
[C---:B------:R-:W-:Y:S01]  /*5a70*/  HMMA.16816.F32 R28, R120.reuse, R118, R28 ;  /* 0x00000076781c723c */ /* 0x040fe2000000181c */
[----:B------:R-:W1:Y:S07]  /*5a80*/  LDSM.16.M88.4 R116, [R131+0x5800] ;  /* 0x005800008374783b */ /* 0x000e6e0000000200 */
[C---:B--2---:R-:W-:Y:S08]  /*5a90*/  HMMA.16816.F32 R24, R120.reuse, R112, R24 ;  /* 0x000000707818723c */ /* 0x044ff00000001818 */
[C---:B------:R-:W-:Y:S01]  /*5aa0*/  HMMA.16816.F32 R20, R120.reuse, R114, R20 ;  /* 0x000000727814723c */ /* 0x040fe20000001814 */
[----:B------:R-:W-:Y:S07]  /*5ab0*/  LDSM.16.M88.4 R112, [R139+0x2000] ;  /* 0x002000008b70783b */ /* 0x000fee0000000200 */
[C---:B----4-:R-:W-:Y:S08]  /*5ac0*/  HMMA.16816.F32 R16, R120.reuse, R108, R16 ;  /* 0x0000006c7810723c */ /* 0x050ff00000001810 */
[C---:B------:R-:W-:Y:S01]  /*5ad0*/  HMMA.16816.F32 R12, R120.reuse, R110, R12 ;  /* 0x0000006e780c723c */ /* 0x040fe2000000180c */
[----:B------:R-:W2:Y:S07]  /*5ae0*/  LDSM.16.M88.4 R108, [R138+0x6000] ;  /* 0x006000008a6c783b */ /* 0x000eae0000000200 */
[C---:B-1----:R-:W-:Y:S08]  /*5af0*/  HMMA.16816.F32 R8, R120.reuse, R116, R8 ;  /* 0x000000747808723c */ /* 0x042ff00000001808 */
[----:B------:R-:W-:Y:S01]  /*5b00*/  HMMA.16816.F32 R4, R120, R118, R4 ;  /* 0x000000767804723c */ /* 0x000fe20000001804 */
[----:B------:R-:W1:Y:S04]  /*5b10*/  LDSM.16.M88.4 R120, [R138+0x6800] ;  /* 0x006800008a78783b */ /* 0x000e680000000200 */
[----:B------:R-:W4:Y:S03]  /*5b20*/  LDSM.16.M88.4 R116, [R138+0x7000] ;  /* 0x007000008a74783b */ /* 0x000f260000000200 */
[C---:B--2---:R-:W-:Y:S08]  /*5b30*/  HMMA.16816.F32 R32, R112.reuse, R108, R32 ;  /* 0x0000006c7020723c */ /* 0x044ff00000001820 */
[C---:B------:R-:W-:Y:S01]  /*5b40*/  HMMA.16816.F32 R28, R112.reuse, R110, R28 ;  /* 0x0000006e701c723c */ /* 0x040fe2000000181c */
[----:B------:R-:W2:Y:S07]  /*5b50*/  LDSM.16.M88.4 R108, [R138+0x7800] ;  /* 0x007800008a6c783b */ /* 0x000eae0000000200 */
[C---:B-1----:R-:W-:Y:S08]  /*5b60*/  HMMA.16816.F32 R24, R112.reuse, R120, R24 ;  /* 0x000000787018723c */ /* 0x042ff00000001818 */
[C---:B------:R-:W-:Y:S01]  /*5b70*/  HMMA.16816.F32 R20, R112.reuse, R122, R20 ;  /* 0x0000007a7014723c */ /* 0x040fe20000001814 */
[----:B------:R-:W-:Y:S07]  /*5b80*/  LDSM.16.M88.4 R120, [R137+0x2000] ;  /* 0x002000008978783b */ /* 0x000fee0000000200 */
[C---:B----4-:R-:W-:Y:S08]  /*5b90*/  HMMA.16816.F32 R16, R112.reuse, R116, R16 ;  /* 0x000000747010723c */ /* 0x050ff00000001810 */
[C---:B------:R-:W-:Y:S01]  /*5ba0*/  HMMA.16816.F32 R12, R112.reuse, R118, R12 ;  /* 0x00000076700c723c */ /* 0x040fe2000000180c */
[----:B------:R-:W1:Y:S07]  /*5bb0*/  LDSM.16.M88.4 R116, [R133+0x6000] ;  /* 0x006000008574783b */ /* 0x000e6e0000000200 */
[C---:B--2---:R-:W-:Y:S08]  /*5bc0*/  HMMA.16816.F32 R8, R112.reuse, R108, R8 ;  /* 0x0000006c7008723c */ /* 0x044ff00000001808 */
[----:B------:R-:W-:Y:S01]  /*5bd0*/  HMMA.16816.F32 R4, R112, R110, R4 ;  /* 0x0000006e7004723c */ /* 0x000fe20000001804 */
[----:B------:R-:W2:Y:S04]  /*5be0*/  LDSM.16.M88.4 R112, [R133+0x6800] ;  /* 0x006800008570783b */ /* 0x000ea80000000200 */
        /* <DEDUP_REMOVED lines=28> */
[C---:B------:R-:W-:Y:S08]  /*5db0*/  HMMA.16816.F32 R28, R120.reuse, R118, R28 ;  /* 0x00000076781c723c */ /* 0x040ff0000000181c */
[----:B--2---:R-:W-:Y:S03]  /*5dc0*/  HMMA.16816.F32 R16, R120, R108, R16 ;  /* 0x0000006c7810723c */ /* 0x004fe60000001810 */
[-C--:B---3--:R-:W-:Y:S01]  /*5dd0*/  FMUL.FTZ R108, R32, R124.reuse ;  /* 0x0000007c206c7220 */ /* 0x088fe20000410000 */
[-C--:B------:R-:W-:Y:S01]  /*5de0*/  FMUL.FTZ R109, R34, R124.reuse ;  /* 0x0000007c226d7220 */ /* 0x080fe20000410000 */
[----:B------:R-:W-:-:S04]  /*5df0*/  FMUL.FTZ R33, R33, R124 ;  /* 0x0000007c21217220 */ /* 0x000fc80000410000 */
[----:B------:R-:W1:Y:S01]  /*5e00*/  MUFU.TANH R108, R108 ;  /* 0x0000006c006c7308 */ /* 0x000e620000002400 */
[----:B----4-:R-:W-:Y:S01]  /*5e10*/  HMMA.16816.F32 R24, R120, R112, R24 ;  /* 0x000000707818723c */ /* 0x010fe20000001818 */
[-C--:B------:R-:W-:Y:S01]  /*5e20*/  FMUL.FTZ R32, R35, R124.reuse ;  /* 0x0000007c23207220 */ /* 0x080fe20000410000 */
[----:B------:R-:W-:Y:S01]  /*5e30*/  FMUL.FTZ R28, R28, R124 ;  /* 0x0000007c1c1c7220 */ /* 0x000fe20000410000 */
[----:B------:R-:W-:-:S04]  /*5e40*/  VIADD R35, R107, 0xffffff80 ;  /* 0xffffff806b237836 */ /* 0x000fc80000000000 */
[----:B------:R-:W2:Y:S01]  /*5e50*/  MUFU.TANH R109, R109 ;  /* 0x0000006d006d7308 */ /* 0x000ea20000002400 */
[----:B------:R-:W-:Y:S01]  /*5e60*/  HMMA.16816.F32 R20, R120, R114, R20 ;  /* 0x000000727814723c */ /* 0x000fe20000001814 */
[----:B------:R-:W3:Y:S01]  /*5e70*/  LDSM.16.M88.4 R112, [R131+0x7800] ;  /* 0x007800008370783b */ /* 0x000ee20000000200 */
[-C--:B------:R-:W-:Y:S01]  /*5e80*/  FMUL.FTZ R30, R30, R124.reuse ;  /* 0x0000007c1e1e7220 */ /* 0x080fe20000410000 */
[----:B------:R-:W-:-:S04]  /*5e90*/  FMUL.FTZ R29, R29, R124 ;  /* 0x0000007c1d1d7220 */ /* 0x000fc80000410000 */
[----:B------:R-:W4:Y:S01]  /*5ea0*/  MUFU.TANH R33, R33 ;  /* 0x0000002100217308 */ /* 0x000f220000002400 */
[----:B------:R-:W-:Y:S01]  /*5eb0*/  ISETP.GT.AND P1, PT, R106, R35, PT ;  /* 0x000000236a00720c */ /* 0x000fe20003f24270 */
[----:B------:R-:W-:Y:S01]  /*5ec0*/  HMMA.16816.F32 R12, R120, R110, R12 ;  /* 0x0000006e780c723c */ /* 0x000fe2000000180c */
[----:B------:R-:W-:-:S05]  /*5ed0*/  VIADD R110, R107, 0xffffff81 ;  /* 0xffffff816b6e7836 */ /* 0x000fca0000000000 */
[----:B------:R-:W5:Y:S01]  /*5ee0*/  MUFU.TANH R32, R32 ;  /* 0x0000002000207308 */ /* 0x000f620000002400 */
[----:B------:R-:W-:Y:S01]  /*5ef0*/  ISETP.GE.AND P6, PT, R35, R156, PT ;  /* 0x0000009c2300720c */ /* 0x000fe20003fc6270 */
[----:B------:R-:W-:-:S06]  /*5f00*/  FMUL.FTZ R31, R31, R124 ;  /* 0x0000007c1f1f7220 */ /* 0x000fcc0000410000 */
[----:B------:R1:W3:Y:S01]  /*5f10*/  MUFU.TANH R34, R28 ;  /* 0x0000001c00227308 */ /* 0x0002e20000002400 */
[----:B------:R-:W-:Y:S01]  /*5f20*/  ISETP.GT.AND P5, PT, R103, R35, PT ;  /* 0x000000236700720c */ /* 0x000fe20003fa4270 */
[----:B------:R-:W-:Y:S01]  /*5f30*/  FMUL.FTZ R25, R25, R124 ;  /* 0x0000007c19197220 */ /* 0x000fe20000410000 */
[----:B------:R-:W-:Y:S01]  /*5f40*/  ISETP.GT.AND P4, PT, R106, R110, PT ;  /* 0x0000006e6a00720c */ /* 0x000fe20003f84270 */
[-C--:B------:R-:W-:Y:S01]  /*5f50*/  FMUL.FTZ R27, R27, R124.reuse ;  /* 0x0000007c1b1b7220 */ /* 0x080fe20000410000 */
[----:B------:R-:W-:Y:S01]  /*5f60*/  ISETP.GE.AND P2, PT, R35, R155, PT ;  /* 0x0000009b2300720c */ /* 0x000fe20003f46270 */
[----:B------:R-:W-:Y:S01]  /*5f70*/  FMUL.FTZ R17, R17, R124 ;  /* 0x0000007c11117220 */ /* 0x000fe20000410000 */
[----:B------:R-:W-:-:S04]  /*5f80*/  DEPBAR.LE SB0, 0x0 ;  /* 0x000080000000791a */ /* 0x000fc80000000000 */
[----:B------:R-:W3:Y:S01]  /*5f90*/  MUFU.TANH R30, R30 ;  /* 0x0000001e001e7308 */ /* 0x000ee20000002400 */
[----:B------:R-:W-:Y:S01]  /*5fa0*/  FMUL.FTZ R35, R24, R124 ;  /* 0x0000007c18237220 */ /* 0x000fe20000410000 */
[----:B-1----:R-:W-:-:S06]  /*5fb0*/  FSEL R28, R108, -INF , !P1 ;  /* 0xff8000006c1c7808 */ /* 0x002fcc0004800000 */
[----:B------:R-:W1:Y:S01]  /*5fc0*/  MUFU.TANH R29, R29 ;  /* 0x0000001d001d7308 */ /* 0x000e620000002400 */
[----:B------:R-:W-:Y:S01]  /*5fd0*/  VIADD R108, R107, 0xffffff88 ;  /* 0xffffff886b6c7836 */ /* 0x000fe20000000000 */
[----:B------:R-:W-:Y:S02]  /*5fe0*/  FSEL R28, R28, -INF , !P6 ;  /* 0xff8000001c1c7808 */ /* 0x000fe40007000000 */
[C---:B------:R-:W-:Y:S02]  /*5ff0*/  ISETP.GE.AND P3, PT, R110.reuse, R156, PT ;  /* 0x0000009c6e00720c */ /* 0x040fe40003f66270 */
[----:B------:R-:W-:Y:S02]  /*6000*/  ISETP.GE.AND P1, PT, R110, R155, PT ;  /* 0x0000009b6e00720c */ /* 0x000fe40003f26270 */
[----:B------:R-:W-:Y:S01]  /*6010*/  ISETP.GT.AND P6, PT, R103, R110, PT ;  /* 0x0000006e6700720c */ /* 0x000fe20003fc4270 */
[----:B------:R-:W-:Y:S01]  /*6020*/  FMUL.FTZ R110, R26, R124 ;  /* 0x0000007c1a6e7220 */ /* 0x000fe20000410000 */
[----:B--2---:R-:W-:Y:S01]  /*6030*/  FSEL R24, R109, -INF , !P5 ;  /* 0xff8000006d187808 */ /* 0x004fe20006800000 */
[----:B------:R-:W-:Y:S01]  /*6040*/  VIADD R109, R107, 0xffffff89 ;  /* 0xffffff896b6d7836 */ /* 0x000fe20000000000 */
[----:B------:R-:W-:-:S02]  /*6050*/  ISETP.GT.AND P5, PT, R106, R108, PT ;  /* 0x0000006c6a00720c */ /* 0x000fc40003fa4270 */
[----:B----4-:R-:W-:Y:S01]  /*6060*/  FSEL R26, R33, -INF , !P4 ;  /* 0xff800000211a7808 */ /* 0x010fe20006000000 */
[----:B------:R-:W2:Y:S01]  /*6070*/  MUFU.TANH R31, R31 ;  /* 0x0000001f001f7308 */ /* 0x000ea20000002400 */
[----:B-----5:R-:W-:Y:S02]  /*6080*/  FSEL R32, R32, -INF , !P6 ;  /* 0xff80000020207808 */ /* 0x020fe40007000000 */
[----:B------:R-:W-:Y:S02]  /*6090*/  FSEL R24, R24, -INF , !P2 ;  /* 0xff80000018187808 */ /* 0x000fe40005000000 */
[----:B------:R-:W-:Y:S02]  /*60a0*/  ISETP.GE.AND P4, PT, R108, R156, PT ;  /* 0x0000009c6c00720c */ /* 0x000fe40003f86270 */
[----:B------:R-:W-:Y:S01]  /*60b0*/  FSEL R26, R26, -INF , !P3 ;  /* 0xff8000001a1a7808 */ /* 0x000fe20005800000 */
[----:B------:R-:W4:Y:S01]  /*60c0*/  MUFU.TANH R35, R35 ;  /* 0x0000002300237308 */ /* 0x000f220000002400 */
[----:B---3--:R-:W-:-:S02]  /*60d0*/  FSEL R34, R34, -INF , !P5 ;  /* 0xff80000022227808 */ /* 0x008fc40006800000 */
[----:B------:R-:W-:Y:S02]  /*60e0*/  ISETP.GE.AND P2, PT, R108, R155, PT ;  /* 0x0000009b6c00720c */ /* 0x000fe40003f46270 */
[----:B------:R-:W-:Y:S01]  /*60f0*/  ISETP.GT.AND P3, PT, R103, R108, PT ;  /* 0x0000006c6700720c */ /* 0x000fe20003f64270 */
[----:B------:R-:W-:Y:S01]  /*6100*/  FMUL.FTZ R108, R20, R124 ;  /* 0x0000007c146c7220 */ /* 0x000fe20000410000 */
[----:B------:R-:W-:Y:S01]  /*6110*/  ISETP.GT.AND P6, PT, R106, R109, PT ;  /* 0x0000006d6a00720c */ /* 0x000fe20003fc4270 */
[----:B------:R-:W-:Y:S01]  /*6120*/  MUFU.TANH R25, R25 ;  /* 0x0000001900197308 */ /* 0x000fe20000002400 */
[----:B------:R-:W-:Y:S02]  /*6130*/  FSEL R20, R32, -INF , !P1 ;  /* 0xff80000020147808 */ /* 0x000fe40004800000 */
[----:B------:R-:W-:Y:S02]  /*6140*/  FSEL R32, R34, -INF , !P4 ;  /* 0xff80000022207808 */ /* 0x000fe40006000000 */
[----:B------:R-:W-:-:S03]  /*6150*/  ISETP.GE.AND P5, PT, R109, R156, PT ;  /* 0x0000009c6d00720c */ /* 0x000fc60003fa6270 */
[----:B------:R3:W5:Y:S01]  /*6160*/  MUFU.TANH R33, R110 ;  /* 0x0000006e00217308 */ /* 0x0007620000002400 */
[----:B------:R-:W-:Y:S02]  /*6170*/  ISETP.GE.AND P1, PT, R109, R155, PT ;  /* 0x0000009b6d00720c */ /* 0x000fe40003f26270 */
[----:B------:R-:W-:Y:S02]  /*6180*/  ISETP.GT.AND P4, PT, R103, R109, PT ;  /* 0x0000006d6700720c */ /* 0x000fe40003f84270 */
[----:B------:R-:W-:Y:S02]  /*6190*/  FSEL R30, R30, -INF , !P3 ;  /* 0xff8000001e1e7808 */ /* 0x000fe40005800000 */
[----:B-1----:R-:W-:Y:S01]  /*61a0*/  FSEL R109, R29, -INF , !P6 ;  /* 0xff8000001d6d7808 */ /* 0x002fe20007000000 */
[-C--:B------:R-:W-:Y:S01]  /*61b0*/  FMUL.FTZ R34, R21, R124.reuse ;  /* 0x0000007c15227220 */ /* 0x080fe20000410000 */
[----:B------:R-:W-:Y:S01]  /*61c0*/  VIADD R21, R107, 0xffffff90 ;  /* 0xffffff906b157836 */ /* 0x000fe20000000000 */
[----:B------:R-:W1:Y:S01]  /*61d0*/  MUFU.TANH R27, R27 ;  /* 0x0000001b001b7308 */ /* 0x000e620000002400 */
[----:B---3--:R-:W-:Y:S01]  /*61e0*/  FMUL.FTZ R110, R22, R124 ;  /* 0x0000007c166e7220 */ /* 0x008fe20000410000 */
[----:B------:R-:W-:-:S02]  /*61f0*/  FSEL R22, R30, -INF , !P2 ;  /* 0xff8000001e167808 */ /* 0x000fc40005000000 */
[----:B------:R-:W-:Y:S01]  /*6200*/  FSEL R30, R109, -INF , !P5 ;  /* 0xff8000006d1e7808 */ /* 0x000fe20006800000 */
[----:B------:R-:W-:Y:S01]  /*6210*/  VIADD R109, R107, 0xffffff91 ;  /* 0xffffff916b6d7836 */ /* 0x000fe20000000000 */
[C---:B------:R-:W-:Y:S02]  /*6220*/  ISETP.GT.AND P3, PT, R106.reuse, R21, PT ;  /* 0x000000156a00720c */ /* 0x040fe40003f64270 */
[----:B------:R-:W3:Y:S01]  /*6230*/  MUFU.TANH R108, R108 ;  /* 0x0000006c006c7308 */ /* 0x000ee20000002400 */
[----:B--2---:R-:W-:Y:S02]  /*6240*/  FSEL R31, R31, -INF , !P4 ;  /* 0xff8000001f1f7808 */ /* 0x004fe40006000000 */
[C---:B------:R-:W-:Y:S02]  /*6250*/  ISETP.GE.AND P6, PT, R21.reuse, R156, PT ;  /* 0x0000009c1500720c */ /* 0x040fe40003fc6270 */
[----:B------:R-:W-:Y:S02]  /*6260*/  ISETP.GE.AND P2, PT, R21, R155, PT ;  /* 0x0000009b1500720c */ /* 0x000fe40003f46270 */
[----:B------:R-:W-:Y:S01]  /*6270*/  ISETP.GT.AND P5, PT, R103, R21, PT ;  /* 0x000000156700720c */ /* 0x000fe20003fa4270 */
[----:B------:R-:W2:Y:S01]  /*6280*/  MUFU.TANH R29, R110 ;  /* 0x0000006e001d7308 */ /* 0x000ea20000002400 */
[----:B------:R-:W-:Y:S01]  /*6290*/  ISETP.GT.AND P4, PT, R106, R109, PT ;  /* 0x0000006d6a00720c */ /* 0x000fe20003f84270 */
[-C--:B------:R-:W-:Y:S01]  /*62a0*/  FMUL.FTZ R21, R23, R124.reuse ;  /* 0x0000007c17157220 */ /* 0x080fe20000410000 */
[----:B------:R-:W-:Y:S01]  /*62b0*/  FMUL.FTZ R23, R16, R124 ;  /* 0x0000007c10177220 */ /* 0x000fe20000410000 */
[----:B----4-:R-:W-:-:S02]  /*62c0*/  FSEL R35, R35, -INF , !P3 ;  /* 0xff80000023237808 */ /* 0x010fc40005800000 */
[----:B------:R-:W-:Y:S02]  /*62d0*/  FSEL R16, R31, -INF , !P1 ;  /* 0xff8000001f107808 */ /* 0x000fe40004800000 */
[----:B------:R-:W4:Y:S01]  /*62e0*/  MUFU.TANH R34, R34 ;  /* 0x0000002200227308 */ /* 0x000f220000002400 */
[----:B------:R-:W-:Y:S01]  /*62f0*/  ISETP.GE.AND P3, PT, R109, R156, PT ;  /* 0x0000009c6d00720c */ /* 0x000fe20003f66270 */
[----:B------:R-:W-:Y:S01]  /*6300*/  VIADD R31, R107, 0xffffff98 ;  /* 0xffffff986b1f7836 */ /* 0x000fe20000000000 */
[----:B-----5:R-:W-:Y:S02]  /*6310*/  FSEL R33, R33, -INF , !P5 ;  /* 0xff80000021217808 */ /* 0x020fe40006800000 */
[----:B------:R-:W-:Y:S01]  /*6320*/  FSEL R170, R25, -INF , !P4 ;  /* 0xff80000019aa7808 */ /* 0x000fe20006000000 */
[----:B------:R-:W-:Y:S01]  /*6330*/  HMMA.16816.F32 R8, R120, R112, R8 ;  /* 0x000000707808723c */ /* 0x000fe20000001808 */
[----:B------:R-:W-:Y:S01]  /*6340*/  FSEL R168, R35, -INF , !P6 ;  /* 0xff80000023a87808 */ /* 0x000fe20007000000 */
[----:B------:R-:W5:Y:S01]  /*6350*/  MUFU.TANH R23, R23 ;  /* 0x0000001700177308 */ /* 0x000f620000002400 */
[----:B------:R-:W-:Y:S01]  /*6360*/  ISETP.GT.AND P6, PT, R103, R109, PT ;  /* 0x0000006d6700720c */ /* 0x000fe20003fc4270 */
[----:B------:R-:W-:Y:S01]  /*6370*/  FMUL.FTZ R35, R18, R124 ;  /* 0x0000007c12237220 */ /* 0x000fe20000410000 */
[----:B------:R-:W-:-:S02]  /*6380*/  FSEL R164, R33, -INF , !P2 ;  /* 0xff80000021a47808 */ /* 0x000fc40005000000 */
[----:B------:R-:W-:Y:S01]  /*6390*/  FSEL R170, R170, -INF , !P3 ;  /* 0xff800000aaaa7808 */ /* 0x000fe20005800000 */
[----:B------:R-:W-:Y:S01]  /*63a0*/  FMUL.FTZ R18, R19, R124 ;  /* 0x0000007c13127220 */ /* 0x000fe20000410000 */
[----:B------:R-:W-:Y:S01]  /*63b0*/  ISETP.GT.AND P5, PT, R106, R31, PT ;  /* 0x0000001f6a00720c */ /* 0x000fe20003fa4270 */
[----:B------:R-:W5:Y:S01]  /*63c0*/  MUFU.TANH R21, R21 ;  /* 0x0000001500157308 */ /* 0x000f620000002400 */
[C---:B------:R-:W-:Y:S02]  /*63d0*/  ISETP.GE.AND P4, PT, R31.reuse, R156, PT ;  /* 0x0000009c1f00720c */ /* 0x040fe40003f86270 */
[----:B------:R-:W-:Y:S02]  /*63e0*/  ISETP.GE.AND P2, PT, R31, R155, PT ;  /* 0x0000009b1f00720c */ /* 0x000fe40003f46270 */
[----:B------:R-:W-:Y:S01]  /*63f0*/  ISETP.GT.AND P3, PT, R103, R31, PT ;  /* 0x0000001f6700720c */ /* 0x000fe20003f64270 */
[----:B------:R-:W-:Y:S01]  /*6400*/  VIADD R31, R107, 0xffffff99 ;  /* 0xffffff996b1f7836 */ /* 0x000fe20000000000 */
[----:B------:R-:W-:Y:S01]  /*6410*/  ISETP.GE.AND P1, PT, R109, R155, PT ;  /* 0x0000009b6d00720c */ /* 0x000fe20003f26270 */
[----:B------:R-:W-:Y:S01]  /*6420*/  FMUL.FTZ R19, R12, R124 ;  /* 0x0000007c0c137220 */ /* 0x000fe20000410000 */
[----:B-1----:R-:W-:Y:S01]  /*6430*/  FSEL R27, R27, -INF , !P6 ;  /* 0xff8000001b1b7808 */ /* 0x002fe20007000000 */
[----:B------:R-:W1:Y:S01]  /*6440*/  MUFU.TANH R25, R35 ;  /* 0x0000002300197308 */ /* 0x000e620000002400 */
[----:B------:R-:W-:-:S02]  /*6450*/  ISETP.GT.AND P6, PT, R106, R31, PT ;  /* 0x0000001f6a00720c */ /* 0x000fc40003fc4270 */
[----:B------:R-:W-:Y:S01]  /*6460*/  FSEL R190, R27, -INF , !P1 ;  /* 0xff8000001bbe7808 */ /* 0x000fe20004800000 */
[----:B------:R-:W-:Y:S01]  /*6470*/  VIADD R27, R107, 0xffffffa0 ;  /* 0xffffffa06b1b7836 */ /* 0x000fe20000000000 */
[----:B---3--:R-:W-:-:S03]  /*6480*/  FSEL R108, R108, -INF , !P5 ;  /* 0xff8000006c6c7808 */ /* 0x008fc60006800000 */
[----:B------:R-:W3:Y:S01]  /*6490*/  MUFU.TANH R17, R17 ;  /* 0x0000001100117308 */ /* 0x000ee20000002400 */
[----:B--2---:R-:W-:Y:S01]  /*64a0*/  FSEL R29, R29, -INF , !P3 ;  /* 0xff8000001d1d7808 */ /* 0x004fe20005800000 */
[----:B------:R-:W-:Y:S01]  /*64b0*/  FMUL.FTZ R12, R13, R124 ;  /* 0x0000007c0d0c7220 */ /* 0x000fe20000410000 */
[----:B------:R-:W-:Y:S01]  /*64c0*/  ISETP.GE.AND P5, PT, R31, R156, PT ;  /* 0x0000009c1f00720c */ /* 0x000fe20003fa6270 */
[----:B------:R-:W-:Y:S01]  /*64d0*/  FMUL.FTZ R13, R14, R124 ;  /* 0x0000007c0e0d7220 */ /* 0x000fe20000410000 */
[----:B----4-:R-:W-:-:S03]  /*64e0*/  FSEL R34, R34, -INF , !P6 ;  /* 0xff80000022227808 */ /* 0x010fc60007000000 */
[----:B------:R-:W2:Y:S01]  /*64f0*/  MUFU.TANH R18, R18 ;  /* 0x0000001200127308 */ /* 0x000ea20000002400 */
[----:B------:R-:W-:Y:S02]  /*6500*/  FSEL R194, R108, -INF , !P4 ;  /* 0xff8000006cc27808 */ /* 0x000fe40006000000 */
[----:B------:R-:W-:-:S05]  /*6510*/  ISETP.GT.AND P3, PT, R106, R27, PT ;  /* 0x0000001b6a00720c */ /* 0x000fca0003f64270 */
[----:B------:R-:W4:Y:S01]  /*6520*/  MUFU.TANH R19, R19 ;  /* 0x0000001300137308 */ /* 0x000f220000002400 */
[----:B------:R-:W-:Y:S01]  /*6530*/  FSEL R192, R29, -INF , !P2 ;  /* 0xff8000001dc07808 */ /* 0x000fe20005000000 */
[----:B------:R-:W-:Y:S01]  /*6540*/  VIADD R29, R107, 0xffffffa1 ;  /* 0xffffffa16b1d7836 */ /* 0x000fe20000000000 */
[----:B------:R-:W-:Y:S01]  /*6550*/  ISETP.GT.AND P4, PT, R103, R31, PT ;  /* 0x0000001f6700720c */ /* 0x000fe20003f84270 */
[----:B------:R-:W-:Y:S01]  /*6560*/  HMMA.16816.F32 R4, R120, R114, R4 ;  /* 0x000000727804723c */ /* 0x000fe20000001804 */
[----:B------:R-:W-:Y:S01]  /*6570*/  FSEL R196, R34, -INF , !P5 ;  /* 0xff80000022c47808 */ /* 0x000fe20006800000 */
[----:B------:R-:W-:Y:S01]  /*6580*/  FMUL.FTZ R14, R15, R124 ;  /* 0x0000007c0f0e7220 */ /* 0x000fe20000410000 */
[C---:B------:R-:W-:Y:S01]  /*6590*/  ISETP.GE.AND P6, PT, R27.reuse, R156, PT ;  /* 0x0000009c1b00720c */ /* 0x040fe20003fc6270 */
[----:B------:R-:W-:Y:S01]  /*65a0*/  MUFU.TANH R12, R12 ;  /* 0x0000000c000c7308 */ /* 0x000fe20000002400 */
[----:B------:R-:W-:Y:S01]  /*65b0*/  ISETP.GE.AND P2, PT, R27, R155, PT ;  /* 0x0000009b1b00720c */ /* 0x000fe20003f46270 */
[----:B------:R-:W-:Y:S01]  /*65c0*/  FMUL.FTZ R15, R8, R124 ;  /* 0x0000007c080f7220 */ /* 0x000fe20000410000 */
[----:B------:R-:W-:Y:S01]  /*65d0*/  ISETP.GT.AND P5, PT, R103, R27, PT ;  /* 0x0000001b6700720c */ /* 0x000fe20003fa4270 */
[----:B------:R-:W-:Y:S01]  /*65e0*/  VIADD R27, R107, 0xffffffa8 ;  /* 0xffffffa86b1b7836 */ /* 0x000fe20000000000 */
[----:B-----5:R-:W-:-:S02]  /*65f0*/  FSEL R23, R23, -INF , !P3 ;  /* 0xff80000017177808 */ /* 0x020fc40005800000 */
[----:B------:R-:W-:Y:S01]  /*6600*/  FSEL R21, R21, -INF , !P4 ;  /* 0xff80000015157808 */ /* 0x000fe20006000000 */
[----:B------:R-:W5:Y:S01]  /*6610*/  MUFU.TANH R13, R13 ;  /* 0x0000000d000d7308 */ /* 0x000f620000002400 */
[----:B------:R-:W-:Y:S02]  /*6620*/  ISETP.GT.AND P4, PT, R106, R29, PT ;  /* 0x0000001d6a00720c */ /* 0x000fe40003f84270 */
[----:B------:R-:W-:Y:S02]  /*6630*/  ISETP.GE.AND P1, PT, R31, R155, PT ;  /* 0x0000009b1f00720c */ /* 0x000fe40003f26270 */
[----:B------:R-:W-:Y:S02]  /*6640*/  FSEL R178, R23, -INF , !P6 ;  /* 0xff80000017b27808 */ /* 0x000fe40007000000 */
[----:B-1----:R-:W-:Y:S01]  /*6650*/  FSEL R25, R25, -INF , !P5 ;  /* 0xff80000019197808 */ /* 0x002fe20006800000 */
[----:B------:R-:W1:Y:S01]  /*6660*/  MUFU.TANH R15, R15 ;  /* 0x0000000f000f7308 */ /* 0x000e620000002400 */
[----:B------:R-:W-:-:S02]  /*6670*/  ISETP.GT.AND P6, PT, R103, R29, PT ;  /* 0x0000001d6700720c */ /* 0x000fc40003fc4270 */
[----:B------:R-:W-:Y:S01]  /*6680*/  ISETP.GT.AND P5, PT, R106, R27, PT ;  /* 0x0000001b6a00720c */ /* 0x000fe20003fa4270 */
[----:B------:R-:W-:Y:S01]  /*6690*/  FMUL.FTZ R8, R9, R124 ;  /* 0x0000007c09087220 */ /* 0x000fe20000410000 */
[-C--:B------:R-:W-:Y:S02]  /*66a0*/  ISETP.GE.AND P3, PT, R29, R156.reuse, PT ;  /* 0x0000009c1d00720c */ /* 0x080fe40003f66270 */
[----:B---3--:R-:W-:Y:S01]  /*66b0*/  FSEL R17, R17, -INF , !P4 ;  /* 0xff80000011117808 */ /* 0x008fe20006000000 */
[----:B------:R-:W3:Y:S01]  /*66c0*/  MUFU.TANH R14, R14 ;  /* 0x0000000e000e7308 */ /* 0x000ee20000002400 */
[----:B------:R-:W-:Y:S01]  /*66d0*/  FSEL R198, R21, -INF , !P1 ;  /* 0xff80000015c67808 */ /* 0x000fe20004800000 */
[----:B------:R-:W-:Y:S01]  /*66e0*/  VIADD R9, R107, 0xffffffa9 ;  /* 0xffffffa96b097836 */ /* 0x000fe20000000000 */
[----:B------:R-:W-:Y:S02]  /*66f0*/  ISETP.GE.AND P1, PT, R29, R155, PT ;  /* 0x0000009b1d00720c */ /* 0x000fe40003f26270 */
[----:B------:R-:W-:-:S02]  /*6700*/  ISETP.GE.AND P4, PT, R27, R156, PT ;  /* 0x0000009c1b00720c */ /* 0x000fc40003f86270 */
[----:B--2---:R-:W-:Y:S02]  /*6710*/  FSEL R18, R18, -INF , !P6 ;  /* 0xff80000012127808 */ /* 0x004fe40007000000 */
[----:B----4-:R-:W-:Y:S02]  /*6720*/  FSEL R19, R19, -INF , !P5 ;  /* 0xff80000013137808 */ /* 0x010fe40006800000 */
[----:B------:R-:W-:Y:S01]  /*6730*/  FSEL R182, R17, -INF , !P3 ;  /* 0xff80000011b67808 */ /* 0x000fe20005800000 */
[----:B------:R-:W-:Y:S01]  /*6740*/  FMUL.FTZ R17, R11, R124 ;  /* 0x0000007c0b117220 */ /* 0x000fe20000410000 */
[----:B------:R-:W-:Y:S01]  /*6750*/  ISETP.GT.AND P3, PT, R103, R27, PT ;  /* 0x0000001b6700720c */ /* 0x000fe20003f64270 */
[----:B------:R-:W-:Y:S01]  /*6760*/  VIADD R11, R107, 0xffffffb0 ;  /* 0xffffffb06b0b7836 */ /* 0x000fe20000000000 */
[----:B------:R-:W-:Y:S02]  /*6770*/  ISETP.GT.AND P6, PT, R106, R9, PT ;  /* 0x000000096a00720c */ /* 0x000fe40003fc4270 */
[----:B------:R-:W-:-:S02]  /*6780*/  FSEL R184, R18, -INF , !P1 ;  /* 0xff80000012b87808 */ /* 0x000fc40004800000 */
[----:B------:R-:W-:Y:S02]  /*6790*/  FSEL R186, R19, -INF , !P4 ;  /* 0xff80000013ba7808 */ /* 0x000fe40006000000 */
[C---:B------:R-:W-:Y:S02]  /*67a0*/  ISETP.GE.AND P5, PT, R9.reuse, R156, PT ;  /* 0x0000009c0900720c */ /* 0x040fe40003fa6270 */
[----:B------:R-:W-:Y:S02]  /*67b0*/  ISETP.GE.AND P1, PT, R9, R155, PT ;  /* 0x0000009b0900720c */ /* 0x000fe40003f26270 */
[----:B------:R-:W-:Y:S02]  /*67c0*/  ISETP.GT.AND P4, PT, R103, R9, PT ;  /* 0x000000096700720c */ /* 0x000fe40003f84270 */
[----:B------:R-:W2:Y:S01]  /*67d0*/  MUFU.TANH R9, R17 ;  /* 0x0000001100097308 */ /* 0x000ea20000002400 */
[----:B------:R-:W-:Y:S01]  /*67e0*/  FSEL R180, R25, -INF , !P2 ;  /* 0xff80000019b47808 */ /* 0x000fe20005000000 */
[----:B------:R-:W-:Y:S01]  /*67f0*/  FMUL.FTZ R5, R5, R124 ;  /* 0x0000007c05057220 */ /* 0x000fe20000410000 */
[----:B------:R-:W-:-:S02]  /*6800*/  ISETP.GE.AND P2, PT, R27, R155, PT ;  /* 0x0000009b1b00720c */ /* 0x000fc40003f46270 */
[----:B-----5:R-:W-:Y:S02]  /*6810*/  FSEL R13, R13, -INF , !P3 ;  /* 0xff8000000d0d7808 */ /* 0x020fe40005800000 */
[----:B------:R-:W-:Y:S02]  /*6820*/  FSEL R12, R12, -INF , !P6 ;  /* 0xff8000000c0c7808 */ /* 0x000fe40007000000 */
[----:B------:R-:W-:Y:S02]  /*6830*/  ISETP.GT.AND P3, PT, R106, R11, PT ;  /* 0x0000000b6a00720c */ /* 0x000fe40003f64270 */
[----:B------:R-:W-:Y:S02]  /*6840*/  FSEL R176, R13, -INF , !P2 ;  /* 0xff8000000db07808 */ /* 0x000fe40005000000 */
[----:B------:R-:W-:Y:S02]  /*6850*/  FSEL R188, R12, -INF , !P5 ;  /* 0xff8000000cbc7808 */ /* 0x000fe40006800000 */
[----:B------:R-:W-:-:S02]  /*6860*/  ISETP.GE.AND P2, PT, R11, R156, PT ;  /* 0x0000009c0b00720c */ /* 0x000fc40003f46270 */
[----:B------:R-:W-:Y:S02]  /*6870*/  ISETP.GE.AND P6, PT, R11, R155, PT ;  /* 0x0000009b0b00720c */ /* 0x000fe40003fc6270 */
[----:B------:R-:W-:Y:S01]  /*6880*/  ISETP.GT.AND P5, PT, R103, R11, PT ;  /* 0x0000000b6700720c */ /* 0x000fe20003fa4270 */
[----:B------:R-:W-:Y:S01]  /*6890*/  VIADD R11, R107, 0xffffffb1 ;  /* 0xffffffb16b0b7836 */ /* 0x000fe20000000000 */
[----:B-1----:R-:W-:Y:S01]  /*68a0*/  FSEL R15, R15, -INF , !P3 ;  /* 0xff8000000f0f7808 */ /* 0x002fe20005800000 */
[-C--:B------:R-:W-:Y:S01]  /*68b0*/  FMUL.FTZ R10, R10, R124.reuse ;  /* 0x0000007c0a0a7220 */ /* 0x080fe20000410000 */
[----:B------:R-:W1:Y:S01]  /*68c0*/  MUFU.TANH R5, R5 ;  /* 0x0000000500057308 */ /* 0x000e620000002400 */
[----:B---3--:R-:W-:Y:S02]  /*68d0*/  FSEL R14, R14, -INF , !P4 ;  /* 0xff8000000e0e7808 */ /* 0x008fe40006000000 */
[----:B------:R-:W-:Y:S01]  /*68e0*/  FSEL R126, R15, -INF , !P2 ;  /* 0xff8000000f7e7808 */ /* 0x000fe20005000000 */
[----:B------:R-:W-:Y:S01]  /*68f0*/  FMUL.FTZ R4, R4, R124 ;  /* 0x0000007c04047220 */ /* 0x000fe20000410000 */
[----:B------:R-:W-:-:S03]  /*6900*/  ISETP.GT.AND P2, PT, R103, R11, PT ;  /* 0x0000000b6700720c */ /* 0x000fc60003f44270 */
[----:B------:R-:W3:Y:S01]  /*6910*/  MUFU.TANH R8, R8 ;  /* 0x0000000800087308 */ /* 0x000ee20000002400 */
[----:B------:R-:W-:Y:S01]  /*6920*/  FSEL R174, R14, -INF , !P1 ;  /* 0xff8000000eae7808 */ /* 0x000fe20004800000 */
[-C--:B------:R-:W-:Y:S01]  /*6930*/  FMUL.FTZ R6, R6, R124.reuse ;  /* 0x0000007c06067220 */ /* 0x080fe20000410000 */
[----:B------:R-:W-:Y:S01]  /*6940*/  ISETP.GT.AND P4, PT, R106, R11, PT ;  /* 0x0000000b6a00720c */ /* 0x000fe20003f84270 */
[----:B------:R-:W-:Y:S01]  /*6950*/  FMUL.FTZ R7, R7, R124 ;  /* 0x0000007c07077220 */ /* 0x000fe20000410000 */
[C---:B------:R-:W-:Y:S02]  /*6960*/  ISETP.GE.AND P3, PT, R11.reuse, R156, PT ;  /* 0x0000009c0b00720c */ /* 0x040fe40003f66270 */
[----:B------:R-:W-:Y:S01]  /*6970*/  ISETP.GE.AND P1, PT, R11, R155, PT ;  /* 0x0000009b0b00720c */ /* 0x000fe20003f26270 */
[----:B------:R-:W4:Y:S01]  /*6980*/  MUFU.TANH R10, R10 ;  /* 0x0000000a000a7308 */ /* 0x000f220000002400 */
[----:B------:R-:W-:Y:S01]  /*6990*/  VIADD R11, R107, 0xffffffb8 ;  /* 0xffffffb86b0b7836 */ /* 0x000fe20000000000 */
[----:B--2---:R-:W-:Y:S01]  /*69a0*/  FSEL R9, R9, -INF , !P2 ;  /* 0xff80000009097808 */ /* 0x004fe20005000000 */
[----:B------:R-:W-:-:S03]  /*69b0*/  VIADD R107, R107, 0xffffffb9 ;  /* 0xffffffb96b6b7836 */ /* 0x000fc60000000000 */
[----:B------:R-:W-:Y:S02]  /*69c0*/  FSEL R120, R9, -INF , !P1 ;  /* 0xff80000009787808 */ /* 0x000fe40004800000 */
[----:B------:R-:W2:Y:S01]  /*69d0*/  MUFU.TANH R4, R4 ;  /* 0x0000000400047308 */ /* 0x000ea20000002400 */
[----:B------:R-:W-:Y:S01]  /*69e0*/  BAR.SYNC.DEFER_BLOCKING 0x0 ;  /* 0x0000000000007b1d */ /* 0x000fe20000010000 */
[----:B------:R-:W-:-:S06]  /*69f0*/  ISETP.GT.AND P1, PT, R106, R107, PT ;  /* 0x0000006b6a00720c */ /* 0x000fcc0003f24270 */
[----:B------:R-:W5:Y:S01]  /*6a00*/  MUFU.TANH R6, R6 ;  /* 0x0000000600067308 */ /* 0x000f620000002400 */
[----:B-1----:R-:W-:-:S07]  /*6a10*/  FSEL R5, R5, -INF , !P1 ;  /* 0xff80000005057808 */ /* 0x002fce0004800000 */
[----:B------:R-:W1:Y:S01]  /*6a20*/  MUFU.TANH R7, R7 ;  /* 0x0000000700077308 */ /* 0x000e620000002400 */
[----:B------:R-:W-:Y:S02]  /*6a30*/  ISETP.GT.U32.AND P1, PT, R0, R143, PT ;  /* 0x0000008f0000720c */ /* 0x000fe40003f24070 */
[----:B---3--:R-:W-:Y:S02]  /*6a40*/  FSEL R8, R8, -INF , !P4 ;  /* 0xff80000008087808 */ /* 0x008fe40006000000 */
[----:B----4-:R-:W-:Y:S02]  /*6a50*/  FSEL R10, R10, -INF , !P5 ;  /* 0xff8000000a0a7808 */ /* 0x010fe40006800000 */
[----:B------:R-:W-:Y:S02]  /*6a60*/  FSEL R121, R8, -INF , !P3 ;  /* 0xff80000008797808 */ /* 0x000fe40005800000 */
[-C--:B------:R-:W-:Y:S02]  /*6a70*/  ISETP.GT.AND P5, PT, R106, R11.reuse, PT ;  /* 0x0000000b6a00720c */ /* 0x080fe40003fa4270 */
[----:B------:R-:W-:-:S02]  /*6a80*/  ISETP.GT.AND P3, PT, R103, R11, PT ;  /* 0x0000000b6700720c */ /* 0x000fc40003f64270 */
[----:B------:R-:W-:Y:S02]  /*6a90*/  ISETP.GT.AND P2, PT, R103, R107, PT ;  /* 0x0000006b6700720c */ /* 0x000fe40003f44270 */
[----:B------:R-:W-:Y:S02]  /*6aa0*/  FSEL R117, R10, -INF , !P6 ;  /* 0xff8000000a757808 */ /* 0x000fe40007000000 */
[----:B--2---:R-:W-:Y:S02]  /*6ab0*/  FSEL R4, R4, -INF , !P5 ;  /* 0xff80000004047808 */ /* 0x004fe40006800000 */
[----:B-----5:R-:W-:Y:S01]  /*6ac0*/  FSEL R6, R6, -INF , !P3 ;  /* 0xff80000006067808 */ /* 0x020fe20005800000 */
[----:B------:R-:W-:Y:S01]  /*6ad0*/  BSSY.RECONVERGENT B1, `(.L_x_13018) ;  /* 0x0000068000017945 */ /* 0x000fe20003800200 */
[C---:B------:R-:W-:Y:S02]  /*6ae0*/  ISETP.GE.AND P6, PT, R11.reuse, R156, PT ;  /* 0x0000009c0b00720c */ /* 0x040fe40003fc6270 */
[----:B------:R-:W-:-:S02]  /*6af0*/  ISETP.GE.AND P4, PT, R11, R155, PT ;  /* 0x0000009b0b00720c */ /* 0x000fc40003f86270 */
[C---:B------:R-:W-:Y:S02]  /*6b00*/  ISETP.GE.AND P5, PT, R107.reuse, R156, PT ;  /* 0x0000009c6b00720c */ /* 0x040fe40003fa6270 */
[----:B------:R-:W-:Y:S02]  /*6b10*/  ISETP.GE.AND P3, PT, R107, R155, PT ;  /* 0x0000009b6b00720c */ /* 0x000fe40003f66270 */
[----:B-1----:R-:W-:Y:S02]  /*6b20*/  FSEL R7, R7, -INF , !P2 ;  /* 0xff80000007077808 */ /* 0x002fe40005000000 */
[----:B------:R-:W-:Y:S02]  /*6b30*/  FSEL R124, R4, -INF , !P6 ;  /* 0xff800000047c7808 */ /* 0x000fe40007000000 */
[----:B------:R-:W-:Y:S02]  /*6b40*/  FSEL R118, R6, -INF , !P4 ;  /* 0xff80000006767808 */ /* 0x000fe40006000000 */
[----:B------:R-:W-:-:S02]  /*6b50*/  FSEL R123, R5, -INF , !P5 ;  /* 0xff800000057b7808 */ /* 0x000fc40006800000 */
        /* <DEDUP_REMOVED lines=66> */
.L_x_13021:
        /* <DEDUP_REMOVED lines=8> */
.L_x_13022:
[----:B------:R-:W-:Y:S05]  /*7000*/  BSYNC.RECONVERGENT B0 ;  /* 0x0000000000007941 */ /* 0x000fea0003800200 */
.L_x_13020:
        /* <DEDUP_REMOVED lines=20> */
.L_x_13019:
[----:B------:R-:W-:Y:S05]  /*7150*/  BSYNC.RECONVERGENT B1 ;  /* 0x0000000000017941 */ /* 0x000fea0003800200 */
.L_x_13018:
[----:B------:R-:W2:Y:S01]  /*7160*/  LD.E R122, desc[UR4][R2.64+0xdc] ;  /* 0x0000dc04027a7980 */ /* 0x000ea2000c101900 */
[----:B------:R-:W-:Y:S02]  /*7170*/  FMNMX3.FTZ R5, R101, R28, R26, !PT ;  /* 0x0000001c65057276 */ /* 0x000fe4000781001a */
[----:B-1----:R-:W-:Y:S01]  /*7180*/  FMNMX3.FTZ R7, R100, R24, R20, !PT ;  /* 0x0000001864077276 */ /* 0x002fe20007810014 */
        /* <DEDUP_REMOVED lines=31> */
[C---:B------:R-:W-:Y:S01]  /*7380*/  FMUL.FTZ R116, R122.reuse, R5 ;  /* 0x000000057a747220 */ /* 0x040fe20000410000 */
[----:B------:R-:W-:Y:S01]  /*7390*/  FMUL.FTZ R12, R122, R7 ;  /* 0x000000077a0c7220 */ /* 0x000fe20000410000 */
[----:B------:R-:W-:Y:S02]  /*73a0*/  FSEL R125, R125, RZ, P2 ;  /* 0x000000ff7d7d7208 */ /* 0x000fe40001000000 */
[----:B------:R-:W-:Y:S01]  /*73b0*/  FSEL R119, R119, RZ, P0 ;  /* 0x000000ff77777208 */ /* 0x000fe20000000000 */
[----:B------:R-:W1:Y:S02]  /*73c0*/  MUFU.EX2 R100, R12 ;  /* 0x0000000c00647308 */ /* 0x000e640000000800 */
        /* <DEDUP_REMOVED lines=9> */
[----:B------:R-:W3:Y:S01]  /*7460*/  MUFU.EX2 R116, R116 ;  /* 0x0000007400747308 */ /* 0x000ee20000000800 */
[----:B------:R-:W-:Y:S01]  /*7470*/  LDSM.16.MT88.4 R16, [R130+0x8000] ;  /* 0x008000008210783b */ /* 0x000fe20000004200 */
[-CC-:B------:R-:W-:Y:S01]  /*7480*/  FFMA.FTZ R165, R170, R122.reuse, -R125.reuse ;  /* 0x0000007aaaa57223 */ /* 0x180fe2000001087d */
[-C--:B------:R-:W-:Y:S01]  /*7490*/  FFMA.FTZ R172, R168, R122.reuse, -R125 ;  /* 0x0000007aa8ac7223 */ /* 0x080fe2000001087d */
[-C--:B------:R-:W-:Y:S01]  /*74a0*/  FFMA.FTZ R170, R164, R122.reuse, -R119 ;  /* 0x0000007aa4aa7223 */ /* 0x080fe20000010877 */
[--C-:B------:R-:W-:Y:S01]  /*74b0*/  FFMA.FTZ R168, R194, R122, -R125.reuse ;  /* 0x0000007ac2a87223 */ /* 0x100fe2000001087d */
[-C--:B-1----:R-:W-:Y:S01]  /*74c0*/  FMUL.FTZ R4, R96, R100.reuse ;  /* 0x0000006460047220 */ /* 0x082fe20000410000 */
        /* <DEDUP_REMOVED lines=10> */
[-C--:B---3--:R-:W-:Y:S01]  /*7570*/  FMUL.FTZ R6, R98, R116.reuse ;  /* 0x0000007462067220 */ /* 0x088fe20000410000 */
[-C--:B------:R-:W-:Y:S01]  /*7580*/  FMUL.FTZ R7, R99, R116.reuse ;  /* 0x0000007463077220 */ /* 0x080fe20000410000 */
[-C--:B------:R-:W-:Y:S01]  /*7590*/  FMUL.FTZ R30, R74, R116.reuse ;  /* 0x000000744a1e7220 */ /* 0x080fe20000410000 */
[-C--:B------:R-:W-:Y:S01]  /*75a0*/  FMUL.FTZ R31, R75, R116.reuse ;  /* 0x000000744b1f7220 */ /* 0x080fe20000410000 */
[-C--:B------:R-:W-:Y:S01]  /*75b0*/  FMUL.FTZ R70, R70, R116.reuse ;  /* 0x0000007446467220 */ /* 0x080fe20000410000 */
[-C--:B------:R-:W-:Y:S01]  /*75c0*/  FMUL.FTZ R71, R71, R116.reuse ;  /* 0x0000007447477220 */ /* 0x080fe20000410000 */
[----:B------:R-:W3:Y:S01]  /*75d0*/  LDSM.16.MT88.4 R72, [R134+0xa000] ;  /* 0x00a000008648783b */ /* 0x000ee20000004200 */
[----:B------:R-:W-:Y:S01]  /*75e0*/  MUFU.EX2 R110, R110 ;  /* 0x0000006e006e7308 */ /* 0x000fe20000000800 */
[-C--:B------:R-:W-:Y:S01]  /*75f0*/  FMUL.FTZ R38, R38, R116.reuse ;  /* 0x0000007426267220 */ /* 0x080fe20000410000 */
[----:B------:R-:W-:Y:S01]  /*7600*/  FMUL.FTZ R39, R39, R116 ;  /* 0x0000007427277220 */ /* 0x000fe20000410000 */
[----:B------:R-:W-:Y:S01]  /*7610*/  FMUL.FTZ R41, R41, R100 ;  /* 0x0000006429297220 */ /* 0x000fe20000410000 */
[-C--:B------:R-:W-:Y:S01]  /*7620*/  FMUL.FTZ R42, R42, R116.reuse ;  /* 0x000000742a2a7220 */ /* 0x080fe20000410000 */
[----:B------:R-:W-:Y:S01]  /*7630*/  FMUL.FTZ R43, R43, R116 ;  /* 0x000000742b2b7220 */ /* 0x000fe20000410000 */
[-C--:B------:R-:W-:Y:S01]  /*7640*/  FMUL.FTZ R44, R44, R100.reuse ;  /* 0x000000642c2c7220 */ /* 0x080fe20000410000 */
[----:B------:R-:W-:Y:S01]  /*7650*/  FMUL.FTZ R45, R45, R100 ;  /* 0x000000642d2d7220 */ /* 0x000fe20000410000 */
[----:B------:R-:W4:Y:S01]  /*7660*/  MUFU.EX2 R109, R109 ;  /* 0x0000006d006d7308 */ /* 0x000f220000000800 */
[----:B-1----:R-:W-:Y:S01]  /*7670*/  F2FP.F16.F32.PACK_AB R96, R114, R102 ;  /* 0x000000667260723e */ /* 0x002fe200000000ff */
        /* <DEDUP_REMOVED lines=11> */
[-C--:B------:R-:W-:Y:S01]  /*7730*/  FFMA.FTZ R157, R196, R122.reuse, -R125 ;  /* 0x0000007ac49d7223 */ /* 0x080fe2000001087d */
[----:B------:R-:W-:Y:S01]  /*7740*/  LDSM.16.MT88.4 R80, [R130+0x8800] ;  /* 0x008800008250783b */ /* 0x000fe20000004200 */
[--C-:B------:R-:W-:Y:S01]  /*7750*/  FFMA.FTZ R161, R190, R122, -R119.reuse ;  /* 0x0000007abea17223 */ /* 0x100fe20000010877 */
[----:B------:R-:W1:Y:S01]  /*7760*/  MUFU.EX2 R113, R113 ;  /* 0x0000007100717308 */ /* 0x000e620000000800 */
[----:B----4-:R-:W-:Y:S01]  /*7770*/  F2FP.F16.F32.PACK_AB R98, R109, R110 ;  /* 0x0000006e6d62723e */ /* 0x010fe200000000ff */
[-CC-:B------:R-:W-:Y:S01]  /*7780*/  FFMA.FTZ R164, R192, R122.reuse, -R119.reuse ;  /* 0x0000007ac0a47223 */ /* 0x180fe20000010877 */
[----:B------:R-:W-:Y:S01]  /*7790*/  FFMA.FTZ R127, R198, R122, -R119 ;  /* 0x0000007ac67f7223 */ /* 0x000fe20000010877 */
        /* <DEDUP_REMOVED lines=13> */
[----:B-1----:R-:W-:Y:S01]  /*7870*/  F2FP.F16.F32.PACK_AB R97, R113, R115 ;  /* 0x000000737161723e */ /* 0x002fe200000000ff */
        /* <DEDUP_REMOVED lines=14> */
[----:B------:R-:W1:Y:S01]  /*7960*/  MUFU.EX2 R165, R165 ;  /* 0x000000a500a57308 */ /* 0x000e620000000800 */
[----:B----4-:R-:W-:Y:S01]  /*7970*/  F2FP.F16.F32.PACK_AB R99, R112, R111 ;  /* 0x0000006f7063723e */ /* 0x010fe200000000ff */
[----:B------:R-:W-:Y:S01]  /*7980*/  LDSM.16.MT88.4 R24, [R129+0x8000] ;  /* 0x008000008118783b */ /* 0x000fe20000004200 */
[-C--:B------:R-:W-:Y:S01]  /*7990*/  FMUL.FTZ R92, R92, R100.reuse ;  /* 0x000000645c5c7220 */ /* 0x080fe20000410000 */
[----:B------:R-:W-:Y:S01]  /*79a0*/  FMUL.FTZ R93, R93, R100 ;  /* 0x000000645d5d7220 */ /* 0x000fe20000410000 */
[-C--:B------:R-:W-:Y:S01]  /*79b0*/  FMUL.FTZ R94, R94, R116.reuse ;  /* 0x000000745e5e7220 */ /* 0x080fe20000410000 */
[----:B------:R-:W-:Y:S01]  /*79c0*/  FMUL.FTZ R95, R95, R116 ;  /* 0x000000745f5f7220 */ /* 0x000fe20000410000 */
[-C--:B------:R-:W-:Y:S01]  /*79d0*/  FMUL.FTZ R76, R76, R100.reuse ;  /* 0x000000644c4c7220 */ /* 0x080fe20000410000 */
[C---:B--2---:R-:W-:Y:S01]  /*79e0*/  HMMA.16816.F32 R28, R96.reuse, R32, R28 ;  /* 0x00000020601c723c */ /* 0x044fe2000000181c */
[----:B------:R-:W-:Y:S01]  /*79f0*/  MUFU.EX2 R168, R168 ;  /* 0x000000a800a87308 */ /* 0x000fe20000000800 */
[----:B------:R-:W-:Y:S01]  /*7a00*/  FMUL.FTZ R77, R77, R100 ;  /* 0x000000644d4d7220 */ /* 0x000fe20000410000 */
[-C--:B------:R-:W-:Y:S01]  /*7a10*/  FMUL.FTZ R78, R78, R116.reuse ;  /* 0x000000744e4e7220 */ /* 0x080fe20000410000 */
[----:B------:R-:W-:Y:S01]  /*7a20*/  FMUL.FTZ R79, R79, R116 ;  /* 0x000000744f4f7220 */ /* 0x000fe20000410000 */
[-C--:B------:R-:W-:Y:S01]  /*7a30*/  FFMA.FTZ R190, R178, R122.reuse, -R125 ;  /* 0x0000007ab2be7223 */ /* 0x080fe2000001087d */
[-C--:B------:R-:W-:Y:S01]  /*7a40*/  FFMA.FTZ R173, R180, R122.reuse, -R119 ;  /* 0x0000007ab4ad7223 */ /* 0x080fe20000010877 */
[-CC-:B------:R-:W-:Y:S01]  /*7a50*/  FFMA.FTZ R171, R182, R122.reuse, -R125.reuse ;  /* 0x0000007ab6ab7223 */ /* 0x180fe2000001087d */
[C---:B------:R-:W-:Y:S01]  /*7a60*/  HMMA.16816.F32 R32, R96.reuse, R34, R68 ;  /* 0x000000226020723c */ /* 0x040fe20000001844 */
[----:B------:R-:W2:Y:S01]  /*7a70*/  LDSM.16.MT88.4 R68, [R130+0xa000] ;  /* 0x00a000008244783b */ /* 0x000ea20000004200 */
[----:B------:R-:W-:Y:S01]  /*7a80*/  MUFU.EX2 R157, R157 ;  /* 0x0000009d009d7308 */ /* 0x000fe20000000800 */
[-CC-:B------:R-:W-:Y:S01]  /*7a90*/  FFMA.FTZ R178, R186, R122.reuse, -R125.reuse ;  /* 0x0000007abab27223 */ /* 0x180fe2000001087d */
[-C--:B------:R-:W-:Y:S01]  /*7aa0*/  FFMA.FTZ R169, R188, R122.reuse, -R125 ;  /* 0x0000007abca97223 */ /* 0x080fe2000001087d */
[-CC-:B------:R-:W-:Y:S01]  /*7ab0*/  FFMA.FTZ R180, R184, R122.reuse, -R119.reuse ;  /* 0x0000007ab8b47223 */ /* 0x180fe20000010877 */
[-CC-:B------:R-:W-:Y:S01]  /*7ac0*/  FFMA.FTZ R175, R176, R122.reuse, -R119.reuse ;  /* 0x0000007ab0af7223 */ /* 0x180fe20000010877 */
[-C--:B------:R-:W-:Y:S01]  /*7ad0*/  FFMA.FTZ R174, R174, R122.reuse, -R119 ;  /* 0x0000007aaeae7223 */ /* 0x080fe20000010877 */
[----:B---3--:R-:W-:Y:S01]  /*7ae0*/  HMMA.16816.F32 R36, R96, R72, R36 ;  /* 0x000000486024723c */ /* 0x008fe20000001824 */
[-CC-:B------:R-:W-:Y:S01]  /*7af0*/  FFMA.FTZ R177, R126, R122.reuse, -R125.reuse ;  /* 0x0000007a7eb17223 */ /* 0x180fe2000001087d */
[----:B------:R-:W-:Y:S01]  /*7b00*/  MUFU.EX2 R170, R170 ;  /* 0x000000aa00aa7308 */ /* 0x000fe20000000800 */
[-CC-:B------:R-:W-:Y:S01]  /*7b10*/  FFMA.FTZ R126, R121, R122.reuse, -R125.reuse ;  /* 0x0000007a797e7223 */ /* 0x180fe2000001087d */
[-CC-:B------:R-:W-:Y:S01]  /*7b20*/  FFMA.FTZ R121, R124, R122.reuse, -R125.reuse ;  /* 0x0000007a7c797223 */ /* 0x180fe2000001087d */
[----:B------:R-:W-:Y:S01]  /*7b30*/  FFMA.FTZ R124, R123, R122, -R125 ;  /* 0x0000007a7b7c7223 */ /* 0x000fe2000001087d */
[----:B------:R-:W-:-:S02]  /*7b40*/  FFMA.FTZ R167, R167, R100, R102 ;  /* 0x00000064a7a77223 */ /* 0x000fc40000010066 */
[----:B------:R-:W-:Y:S01]  /*7b50*/  HMMA.16816.F32 R40, R96, R74, R40 ;  /* 0x0000004a6028723c */ /* 0x000fe20000001828 */
[----:B------:R-:W3:Y:S01]  /*7b60*/  LDSM.16.MT88.4 R72, [R129+0xa000] ;  /* 0x00a000008148783b */ /* 0x000ee20000004200 */
        /* <DEDUP_REMOVED lines=29> */
[----:B--2---:R-:W-:Y:S01]  /*7d40*/  HMMA.16816.F32 R60, R96, R68, R60 ;  /* 0x00000044603c723c */ /* 0x004fe2000000183c */
[----:B-1----:R-:W-:Y:S01]  /*7d50*/  F2FP.F16.F32.PACK_AB R68, R165, R172 ;  /* 0x000000aca544723e */ /* 0x002fe200000000ff */
[----:B------:R-:W-:Y:S01]  /*7d60*/  MUFU.EX2 R177, R177 ;  /* 0x000000b100b17308 */ /* 0x000fe20000000800 */
[----:B----4-:R-:W-:Y:S01]  /*7d70*/  F2FP.F16.F32.PACK_AB R69, R161, R170 ;  /* 0x000000aaa145723e */ /* 0x010fe200000000ff */
[----:B------:R-:W-:-:S04]  /*7d80*/  FADD.FTZ R172, R172, R109 ;  /* 0x0000006dacac7221 */ /* 0x000fc80000010000 */
[----:B------:R-:W-:Y:S01]  /*7d90*/  HMMA.16816.F32 R64, R96, R70, R64 ;  /* 0x000000466040723c */ /* 0x000fe20000001840 */
[----:B------:R-:W-:Y:S01]  /*7da0*/  F2FP.F16.F32.PACK_AB R70, R157, R168 ;  /* 0x000000a89d46723e */ /* 0x000fe200000000ff */
[----:B------:R-:W1:Y:S01]  /*7db0*/  MUFU.EX2 R126, R126 ;  /* 0x0000007e007e7308 */ /* 0x000e620000000800 */
[----:B-----5:R-:W-:Y:S01]  /*7dc0*/  F2FP.F16.F32.PACK_AB R71, R127, R164 ;  /* 0x000000a47f47723e */ /* 0x020fe200000000ff */
[----:B------:R-:W-:-:S04]  /*7dd0*/  FADD.FTZ R165, R165, R172 ;  /* 0x000000aca5a57221 */ /* 0x000fc80000010000 */
[----:B------:R-:W-:Y:S02]  /*7de0*/  FADD.FTZ R168, R168, R165 ;  /* 0x000000a5a8a87221 */ /* 0x000fe40000010000 */
[----:B------:R-:W-:Y:S01]  /*7df0*/  HMMA.16816.F32 R12, R68, R80, R12 ;  /* 0x00000050440c723c */ /* 0x000fe2000000180c */
[----:B------:R-:W-:Y:S01]  /*7e00*/  MUFU.EX2 R121, R121 ;  /* 0x0000007900797308 */ /* 0x000fe20000000800 */
[----:B------:R-:W-:-:S06]  /*7e10*/  FADD.FTZ R157, R157, R168 ;  /* 0x000000a89d9d7221 */ /* 0x000fcc0000010000 */
[----:B------:R-:W-:Y:S01]  /*7e20*/  HMMA.16816.F32 R16, R68, R82, R16 ;  /* 0x000000524410723c */ /* 0x000fe20000001810 */
[----:B------:R-:W2:Y:S01]  /*7e30*/  LDSM.16.MT88.4 R80, [R134+0xa800] ;  /* 0x00a800008650783b */ /* 0x000ea20000004200 */
[----:B------:R-:W4:Y:S01]  /*7e40*/  MUFU.EX2 R124, R124 ;  /* 0x0000007c007c7308 */ /* 0x000f220000000800 */
[----:B-1----:R-:W-:-:S05]  /*7e50*/  F2FP.F16.F32.PACK_AB R100, R126, R177 ;  /* 0x000000b17e64723e */ /* 0x002fca00000000ff */
[C---:B---3--:R-:W-:Y:S08]  /*7e60*/  HMMA.16816.F32 R4, R68.reuse, R72, R4 ;  /* 0x000000484404723c */ /* 0x048ff00000001804 */
[----:B------:R-:W-:Y:S01]  /*7e70*/  HMMA.16816.F32 R8, R68, R74, R8 ;  /* 0x0000004a4408723c */ /* 0x000fe20000001808 */
[----:B------:R-:W1:Y:S01]  /*7e80*/  LDSM.16.MT88.4 R72, [R128+0x8800] ;  /* 0x008800008048783b */ /* 0x000e620000004200 */
[----:B----4-:R-:W-:-:S06]  /*7e90*/  F2FP.F16.F32.PACK_AB R102, R124, R121 ;  /* 0x000000797c66723e */ /* 0x010fcc00000000ff */
        /* <DEDUP_REMOVED lines=25> */
[----:B---3--:R-:W-:Y:S01]  /*8030*/  HMMA.16816.F32 R4, R68, R76, R4 ;  /* 0x0000004c4404723c */ /* 0x008fe20000001804 */
[----:B------:R-:W-:-:S04]  /*8040*/  FADD.FTZ R178, R169, R178 ;  /* 0x000000b2a9b27221 */ /* 0x000fc80000010000 */
[----:B------:R-:W-:-:S03]  /*8050*/  FADD.FTZ R177, R177, R178 ;  /* 0x000000b2b1b17221 */ /* 0x000fc60000010000 */
[----:B------:R-:W-:Y:S01]  /*8060*/  HMMA.16816.F32 R8, R68, R78, R8 ;  /* 0x0000004e4408723c */ /* 0x000fe20000001808 */
[----:B------:R-:W3:Y:S01]  /*8070*/  LDSM.16.MT88.4 R76, [R128+0x9000] ;  /* 0x00900000804c783b */ /* 0x000ee20000004200 */
[----:B------:R-:W-:-:S04]  /*8080*/  FADD.FTZ R126, R126, R177 ;  /* 0x000000b17e7e7221 */ /* 0x000fc80000010000 */
[----:B------:R-:W-:Y:S02]  /*8090*/  FADD.FTZ R121, R121, R126 ;  /* 0x0000007e79797221 */ /* 0x000fe40000010000 */
[----:B--2---:R-:W-:Y:S02]  /*80a0*/  HMMA.16816.F32 R20, R68, R80, R20 ;  /* 0x000000504414723c */ /* 0x004fe40000001814 */
[----:B------:R-:W-:-:S06]  /*80b0*/  FADD.FTZ R167, R124, R121 ;  /* 0x000000797ca77221 */ /* 0x000fcc0000010000 */
        /* <DEDUP_REMOVED lines=8> */
[C---:B--2---:R-:W-:Y:S01]  /*8140*/  HMMA.16816.F32 R44, R68.reuse, R80, R44 ;  /* 0x00000050442c723c */ /* 0x044fe2000000182c */
[-CC-:B------:R-:W-:Y:S01]  /*8150*/  FFMA.FTZ R81, R117, R122.reuse, -R119.reuse ;  /* 0x0000007a75517223 */ /* 0x180fe20000010877 */
[-CC-:B------:R-:W-:Y:S01]  /*8160*/  FFMA.FTZ R80, R120, R122.reuse, -R119.reuse ;  /* 0x0000007a78507223 */ /* 0x180fe20000010877 */
[-CC-:B------:R-:W-:Y:S01]  /*8170*/  FFMA.FTZ R117, R118, R122.reuse, -R119.reuse ;  /* 0x0000007a76757223 */ /* 0x180fe20000010877 */
[----:B------:R-:W-:Y:S01]  /*8180*/  FFMA.FTZ R120, R103, R122, -R119 ;  /* 0x0000007a67787223 */ /* 0x000fe20000010877 */
[----:B------:R-:W-:Y:S03]  /*8190*/  MUFU.EX2 R118, R81 ;  /* 0x0000005100767308 */ /* 0x000fe60000000800 */
[C---:B------:R-:W-:Y:S05]  /*81a0*/  HMMA.16816.F32 R48, R68.reuse, R82, R48 ;  /* 0x000000524430723c */ /* 0x040fea0000001830 */
[----:B------:R-:W2:Y:S03]  /*81b0*/  MUFU.EX2 R119, R80 ;  /* 0x0000005000777308 */ /* 0x000ea60000000800 */
[C---:B-1----:R-:W-:Y:S05]  /*81c0*/  HMMA.16816.F32 R36, R68.reuse, R72, R36 ;  /* 0x000000484424723c */ /* 0x042fea0000001824 */
[----:B------:R-:W-:Y:S03]  /*81d0*/  MUFU.EX2 R117, R117 ;  /* 0x0000007500757308 */ /* 0x000fe60000000800 */
[----:B------:R-:W-:Y:S01]  /*81e0*/  HMMA.16816.F32 R40, R68, R74, R40 ;  /* 0x0000004a4428723c */ /* 0x000fe20000001828 */
[----:B------:R-:W1:Y:S04]  /*81f0*/  LDSM.16.MT88.4 R72, [R128+0xb000] ;  /* 0x00b000008048783b */ /* 0x000e680000004200 */
[----:B------:R-:W4:Y:S01]  /*8200*/  MUFU.EX2 R120, R120 ;  /* 0x0000007800787308 */ /* 0x000f220000000800 */
[----:B--2---:R-:W-:-:S02]  /*8210*/  F2FP.F16.F32.PACK_AB R101, R119, R118 ;  /* 0x000000767765723e */ /* 0x004fc400000000ff */
[C---:B---3--:R-:W-:Y:S08]  /*8220*/  HMMA.16816.F32 R52, R68.reuse, R76, R52 ;  /* 0x0000004c4434723c */ /* 0x048ff00000001834 */
        /* <DEDUP_REMOVED lines=14> */
[----:B------:R-:W-:Y:S01]  /*8310*/  FADD.FTZ R170, R170, R111 ;  /* 0x0000006faaaa7221 */ /* 0x000fe20000010000 */
[----:B------:R-:W1:Y:S03]  /*8320*/  LDSM.16.MT88.4 R68, [R128+0x9800] ;  /* 0x009800008044783b */ /* 0x000e660000004200 */
[----:B------:R-:W-:-:S03]  /*8330*/  FADD.FTZ R161, R161, R170 ;  /* 0x000000aaa1a17221 */ /* 0x000fc60000010000 */
[----:B------:R-:W-:Y:S01]  /*8340*/  HMMA.16816.F32 R92, R100, R94, R8 ;  /* 0x0000005e645c723c */ /* 0x000fe20000001808 */
[----:B------:R-:W3:Y:S01]  /*8350*/  LDSM.16.MT88.4 R8, [R129+0xb800] ;  /* 0x00b800008108783b */ /* 0x000ee20000004200 */
[----:B------:R-:W-:-:S04]  /*8360*/  FADD.FTZ R164, R164, R161 ;  /* 0x000000a1a4a47221 */ /* 0x000fc80000010000 */
[----:B------:R-:W-:Y:S02]  /*8370*/  FADD.FTZ R164, R127, R164 ;  /* 0x000000a47fa47221 */ /* 0x000fe40000010000 */
[----:B--2---:R-:W-:Y:S02]  /*8380*/  HMMA.16816.F32 R36, R100, R4, R36 ;  /* 0x000000046424723c */ /* 0x004fe40000001824 */
[----:B------:R-:W-:Y:S01]  /*8390*/  FADD.FTZ R173, R173, R164 ;  /* 0x000000a4adad7221 */ /* 0x000fe20000010000 */
[----:B------:R-:W-:-:S03]  /*83a0*/  @P1 IADD3 R164, PT, PT, R160, -0x3, RZ ;  /* 0xfffffffda0a41810 */ /* 0x000fc60007ffe0ff */
        /* <DEDUP_REMOVED lines=10> */
[----:B------:R-:W-:Y:S01]  /*8450*/  FADD.FTZ R166, R120, R117 ;  /* 0x0000007578a67221 */ /* 0x000fe20000010000 */
[----:B------:R-:W-:Y:S01]  /*8460*/  MOV R120, R0 ;  /* 0x0000000000787202 */ /* 0x000fe20000000f00 */
[C---:B-1----:R-:W-:Y:S08]  /*8470*/  HMMA.16816.F32 R72, R100.reuse, R68, R28 ;  /* 0x000000446448723c */ /* 0x042ff0000000181c */
        /* <DEDUP_REMOVED lines=12> */
.L_x_13014:
[----:B------:R-:W-:-:S05]  /*8540*/  IADD3 R164, PT, PT, R120, -0x1, RZ ;  /* 0xffffffff78a47810 */ /* 0x000fca0007ffe0ff */
.L_x_13023:
[----:B------:R-:W-:Y:S05]  /*8550*/  BSYNC B2 ;  /* 0x0000000000027941 */ /* 0x000fea0003800000 */
.L_x_13013:
        /* <DEDUP_REMOVED lines=16> */
.L_x_13031:
        /* <DEDUP_REMOVED lines=77> */
.L_x_13026:
[----:B------:R-:W-:Y:S05]  /*8b30*/  BSYNC.RECONVERGENT B0 ;  /* 0x0000000000007941 */ /* 0x000fea0003800200 */
.L_x_13025:
        /* <DEDUP_REMOVED lines=24> */
[----:B------:R-:W1:Y:S06]  /*8cc0*/  LD.E R100, desc[UR4][R2.64+0x18c] ;  /* 0x00018c0402647980 */ /* 0x000e6c000c101900 */
[----:B------:R-:W2:Y:S06]  /*8cd0*/  LDSM.16.M88.4 R120, [R138+0x5800] ;  /* 0x005800008a78783b */ /* 0x000eac0000000200 */
[----:B------:R-:W0:Y:S06]  /*8ce0*/  LDGDEPBAR ;  /* 0x00000000000079af */ /* 0x000e2c0000000000 */
[----:B------:R-:W-:Y:S01]  /*8cf0*/  LDSM.16.M88.4 R124, [R133+0x5000] ;  /* 0x00500000857c783b */ /* 0x000fe20000000200 */
[C---:B---3--:R-:W-:Y:S08]  /*8d00*/  HMMA.16816.F32 R4, R104.reuse, R108, RZ ;  /* 0x0000006c6804723c */ /* 0x048ff000000018ff */
[C---:B------:R-:W-:Y:S01]  /*8d10*/  HMMA.16816.F32 R8, R104.reuse, R110, RZ ;  /* 0x0000006e6808723c */ /* 0x040fe200000018ff */
[----:B------:R-:W-:Y:S07]  /*8d20*/  LDSM.16.M88.4 R108, [R137] ;  /* 0x00000000896c783b */ /* 0x000fee0000000200 */
[C---:B----4-:R-:W-:Y:S08]  /*8d30*/  HMMA.16816.F32 R12, R104.reuse, R112, RZ ;  /* 0x00000070680c723c */ /* 0x050ff000000018ff */
[C---:B------:R-:W-:Y:S01]  /*8d40*/  HMMA.16816.F32 R16, R104.reuse, R114, RZ ;  /* 0x000000726810723c */ /* 0x040fe200000018ff */
[----:B------:R-:W3:Y:S07]  /*8d50*/  LDSM.16.M88.4 R112, [R133+0x4000] ;  /* 0x004000008570783b */ /* 0x000eee0000000200 */
[C---:B-----5:R-:W-:Y:S08]  /*8d60*/  HMMA.16816.F32 R20, R104.reuse, R116, RZ ;  /* 0x000000746814723c */ /* 0x060ff000000018ff */
[C---:B------:R-:W-:Y:S01]  /*8d70*/  HMMA.16816.F32 R24, R104.reuse, R118, RZ ;  /* 0x000000766818723c */ /* 0x040fe200000018ff */
[----:B------:R-:W4:Y:S07]  /*8d80*/  LDSM.16.M88.4 R116, [R133+0x4800] ;  /* 0x004800008574783b */ /* 0x000f2e0000000200 */
[C---:B--2---:R-:W-:Y:S08]  /*8d90*/  HMMA.16816.F32 R28, R104.reuse, R120, RZ ;  /* 0x00000078681c723c */ /* 0x044ff000000018ff */
[----:B------:R-:W-:Y:S01]  /*8da0*/  HMMA.16816.F32 R32, R104, R122, RZ ;  /* 0x0000007a6820723c */ /* 0x000fe200000018ff */
[----:B------:R-:W2:Y:S06]  /*8db0*/  LDSM.16.M88.4 R104, [R133+0x5800] ;  /* 0x005800008568783b */ /* 0x000eac0000000200 */
[----:B------:R-:W-:Y:S01]  /*8dc0*/  LDSM.16.M88.4 R120, [R132+0x4800] ;  /* 0x004800008478783b */ /* 0x000fe20000000200 */
[C---:B---3--:R-:W-:Y:S08]  /*8dd0*/  HMMA.16816.F32 R4, R108.reuse, R112, R4 ;  /* 0x000000706c04723c */ /* 0x048ff00000001804 */
[C---:B------:R-:W-:Y:S01]  /*8de0*/  HMMA.16816.F32 R8, R108.reuse, R114, R8 ;  /* 0x000000726c08723c */ /* 0x040fe20000001808 */
[----:B------:R-:W-:Y:S07]  /*8df0*/  LDSM.16.M88.4 R112, [R136] ;  /* 0x000000008870783b */ /* 0x000fee0000000200 */
[C---:B----4-:R-:W-:Y:S08]  /*8e00*/  HMMA.16816.F32 R12, R108.reuse, R116, R12 ;  /* 0x000000746c0c723c */ /* 0x050ff0000000180c */
[C---:B------:R-:W-:Y:S01]  /*8e10*/  HMMA.16816.F32 R16, R108.reuse, R118, R16 ;  /* 0x000000766c10723c */ /* 0x040fe20000001810 */
[----:B------:R-:W3:Y:S07]  /*8e20*/  LDSM.16.M88.4 R116, [R132+0x4000] ;  /* 0x004000008474783b */ /* 0x000eee0000000200 */
[C---:B------:R-:W-:Y:S08]  /*8e30*/  HMMA.16816.F32 R20, R108.reuse, R124, R20 ;  /* 0x0000007c6c14723c */ /* 0x040ff00000001814 */
[C---:B------:R-:W-:Y:S08]  /*8e40*/  HMMA.16816.F32 R24, R108.reuse, R126, R24 ;  /* 0x0000007e6c18723c */ /* 0x040ff00000001818 */
[C---:B--2---:R-:W-:Y:S08]  /*8e50*/  HMMA.16816.F32 R28, R108.reuse, R104, R28 ;  /* 0x000000686c1c723c */ /* 0x044ff0000000181c */
[----:B------:R-:W-:Y:S01]  /*8e60*/  HMMA.16816.F32 R32, R108, R106, R32 ;  /* 0x0000006a6c20723c */ /* 0x000fe20000001820 */
[----:B------:R-:W2:Y:S06]  /*8e70*/  LDSM.16.M88.4 R104, [R132+0x5000] ;  /* 0x005000008468783b */ /* 0x000eac0000000200 */
[----:B------:R-:W4:Y:S01]  /*8e80*/  LDSM.16.M88.4 R108, [R132+0x5800] ;  /* 0x00580000846c783b */ /* 0x000f220000000200 */
        /* <DEDUP_REMOVED lines=8> */
[----:B------:R-:W2:Y:S07]  /*8f10*/  LDSM.16.M88.4 R104, [R135] ;  /* 0x000000008768783b */ /* 0x000eae0000000200 */
[C---:B----4-:R-:W-:Y:S08]  /*8f20*/  HMMA.16816.F32 R28, R112.reuse, R108, R28 ;  /* 0x0000006c701c723c */ /* 0x050ff0000000181c */
[----:B------:R-:W-:Y:S01]  /*8f30*/  HMMA.16816.F32 R32, R112, R110, R32 ;  /* 0x0000006e7020723c */ /* 0x000fe20000001820 */
[----:B------:R-:W3:Y:S06]  /*8f40*/  LDSM.16.M88.4 R108, [R131+0x5000] ;  /* 0x00500000836c783b */ /* 0x000eec0000000200 */
[----:B------:R-:W4:Y:S01]  /*8f50*/  LDSM.16.M88.4 R112, [R131+0x5800] ;  /* 0x005800008370783b */ /* 0x000f220000000200 */
        /* <DEDUP_REMOVED lines=37> */
[----:B------:R-:W4:Y:S06]  /*91b0*/  LDSM.16.M88.4 R104, [R132+0x7000] ;  /* 0x007000008468783b */ /* 0x000f2c0000000200 */
[----:B------:R-:W-:Y:S01]  /*91c0*/  LDSM.16.M88.4 R112, [R135+0x2000] ;  /* 0x002000008770783b */ /* 0x000fe20000000200 */
        /* <DEDUP_REMOVED lines=8> */
[----:B------:R-:W3:Y:S07]  /*9250*/  LDSM.16.M88.4 R104, [R131+0x6800] ;  /* 0x006800008368783b */ /* 0x000eee0000000200 */
[C---:B--2---:R-:W-:Y:S08]  /*9260*/  HMMA.16816.F32 R28, R116.reuse, R108, R28 ;  /* 0x0000006c741c723c */ /* 0x044ff0000000181c */
[----:B------:R-:W-:Y:S01]  /*9270*/  HMMA.16816.F32 R32, R116, R110, R32 ;  /* 0x0000006e7420723c */ /* 0x000fe20000001820 */
[----:B------:R-:W2:Y:S07]  /*9280*/  LDSM.16.M88.4 R108, [R131+0x7000] ;  /* 0x00700000836c783b */ /* 0x000eae0000000200 */
[C---:B------:R-:W-:Y:S08]  /*9290*/  HMMA.16816.F32 R4, R112.reuse, R120, R4 ;  /* 0x000000787004723c */ /* 0x040ff00000001804 */
[C---:B------:R-:W-:Y:S08]  /*92a0*/  HMMA.16816.F32 R8, R112.reuse, R122, R8 ;  /* 0x0000007a7008723c */ /* 0x040ff00000001808 */
[C---:B---3--:R-:W-:Y:S03]  /*92b0*/  HMMA.16816.F32 R12, R112.reuse, R104, R12 ;  /* 0x00000068700c723c */ /* 0x048fe6000000180c */
[-C--:B-1----:R-:W-:Y:S01]  /*92c0*/  FMUL.FTZ R101, R4, R100.reuse ;  /* 0x0000006404657220 */ /* 0x082fe20000410000 */
        /* <DEDUP_REMOVED lines=8> */
[-C--:B------:R-:W-:Y:S03]  /*9350*/  FMUL.FTZ R172, R9, R100.reuse ;  /* 0x0000006409ac7220 */ /* 0x080fe60000410000 */
[----:B------:R-:W4:Y:S01]  /*9360*/  MUFU.TANH R168, R168 ;  /* 0x000000a800a87308 */ /* 0x000f220000002400 */
        /* <DEDUP_REMOVED lines=22> */
[-C--:B------:R-:W-:Y:S05]  /*94d0*/  FMUL.FTZ R187, R26, R100.reuse ;  /* 0x000000641abb7220 */ /* 0x080fea0000410000 */
[----:B------:R-:W1:Y:S01]  /*94e0*/  MUFU.TANH R172, R172 ;  /* 0x000000ac00ac7308 */ /* 0x000e620000002400 */
[C---:B---3--:R-:W-:Y:S03]  /*94f0*/  HMMA.16816.F32 R28, R112.reuse, R104, R28 ;  /* 0x00000068701c723c */ /* 0x048fe6000000181c */
[-C--:B------:R-:W-:Y:S06]  /*9500*/  FMUL.FTZ R190, R27, R100.reuse ;  /* 0x000000641bbe7220 */ /* 0x080fec0000410000 */
        /* <DEDUP_REMOVED lines=110> */
.L_x_13030:
[----:B------:R-:W-:Y:S05]  /*9bf0*/  BSYNC.RECONVERGENT B0 ;  /* 0x0000000000007941 */ /* 0x000fea0003800200 */
.L_x_13029:
        /* <DEDUP_REMOVED lines=19> */
.L_x_13028:
[----:B------:R-:W-:Y:S05]  /*9d30*/  BSYNC.RECONVERGENT B1 ;  /* 0x0000000000017941 */ /* 0x000fea0003800200 */
.L_x_13027:
[----:B------:R-:W3:Y:S01]  /*9d40*/  LD.E R103, desc[UR4][R2.64+0xdc] ;  /* 0x0000dc0402677980 */ /* 0x000ee2000c101900 */
[C---:B------:R-:W-:Y:S01]  /*9d50*/  VIADD R24, R165.reuse, 0xffffffe1 ;  /* 0xffffffe1a5187836 */ /* 0x040fe20000000000 */
[CC--:B------:R-:W-:Y:S01]  /*9d60*/  ISETP.GE.AND P4, PT, R165.reuse, R161.reuse, PT ;  /* 0x000000a1a500720c */ /* 0x0c0fe20003f86270 */
[C---:B------:R-:W-:Y:S01]  /*9d70*/  VIADD R15, R165.reuse, 0xffffffe9 ;  /* 0xffffffe9a50f7836 */ /* 0x040fe20000000000 */
[CC--:B------:R-:W-:Y:S01]  /*9d80*/  ISETP.GE.AND P0, PT, R165.reuse, R162.reuse, PT ;  /* 0x000000a2a500720c */ /* 0x0c0fe20003f06270 */
[----:B------:R-:W-:Y:S01]  /*9d90*/  VIADD R4, R165, 0xffffffe0 ;  /* 0xffffffe0a5047836 */ /* 0x000fe20000000000 */
[----:B-1----:R-:W-:Y:S01]  /*9da0*/  FSEL R25, R193, -INF , P4 ;  /* 0xff800000c1197808 */ /* 0x002fe20002000000 */
[C---:B------:R-:W-:Y:S01]  /*9db0*/  VIADD R16, R165.reuse, 0xffffffe8 ;  /* 0xffffffe8a5107836 */ /* 0x040fe20000000000 */
[-C--:B------:R-:W-:Y:S01]  /*9dc0*/  ISETP.GE.AND P4, PT, R24, R162.reuse, PT ;  /* 0x000000a21800720c */ /* 0x080fe20003f86270 */
[C---:B------:R-:W-:Y:S01]  /*9dd0*/  VIADD R14, R165.reuse, 0xfffffff1 ;  /* 0xfffffff1a50e7836 */ /* 0x040fe20000000000 */
[-C--:B------:R-:W-:Y:S01]  /*9de0*/  ISETP.GE.AND P5, PT, R4, R162.reuse, PT ;  /* 0x000000a20400720c */ /* 0x080fe20003fa6270 */
[C---:B------:R-:W-:Y:S01]  /*9df0*/  VIADD R13, R165.reuse, 0xfffffff0 ;  /* 0xfffffff0a50d7836 */ /* 0x040fe20000000000 */
[----:B------:R-:W-:Y:S01]  /*9e00*/  FSEL R21, R168, -INF , P4 ;  /* 0xff800000a8157808 */ /* 0x000fe20002000000 */
[----:B--2---:R-:W-:Y:S01]  /*9e10*/  VIADD R9, R165, 0xfffffff9 ;  /* 0xfffffff9a5097836 */ /* 0x004fe20000000000 */
        /* <DEDUP_REMOVED lines=61> */
[CC--:B------:R-:W-:Y:S01]  /*a1f0*/  ISETP.GE.AND P0, PT, R165.reuse, R156.reuse, PT ;  /* 0x0000009ca500720c */ /* 0x0c0fe20003f06270 */
[----:B------:R-:W-:Y:S01]  /*a200*/  VIADD R165, R165, 0xffffffc0 ;  /* 0xffffffc0a5a57836 */ /* 0x000fe20000000000 */
[----:B------:R-:W-:Y:S02]  /*a210*/  FSEL R21, R21, -INF , !P5 ;  /* 0xff80000015157808 */ /* 0x000fe40006800000 */
[----:B------:R-:W-:Y:S02]  /*a220*/  FSEL R106, R192, -INF , P4 ;  /* 0xff800000c06a7808 */ /* 0x000fe40002000000 */
[-C--:B------:R-:W-:Y:S02]  /*a230*/  ISETP.GE.AND P4, PT, R16, R156.reuse, PT ;  /* 0x0000009c1000720c */ /* 0x080fe40003f86270 */
[-C--:B------:R-:W-:Y:S02]  /*a240*/  ISETP.GE.AND P5, PT, R13, R156.reuse, PT ;  /* 0x0000009c0d00720c */ /* 0x080fe40003fa6270 */
[----:B------:R-:W-:Y:S02]  /*a250*/  FSEL R189, R26, -INF , !P0 ;  /* 0xff8000001abd7808 */ /* 0x000fe40004000000 */
[----:B------:R-:W-:Y:S02]  /*a260*/  FSEL R179, R184, -INF , P1 ;  /* 0xff800000b8b37808 */ /* 0x000fe40000800000 */
        /* <DEDUP_REMOVED lines=19> */
[----:B------:R-:W-:Y:S02]  /*a3a0*/  FSEL R175, R190, -INF , P0 ;  /* 0xff800000beaf7808 */ /* 0x000fe40000000000 */
[----:B------:R-:W-:Y:S02]  /*a3b0*/  ISETP.GE.AND P1, PT, R14, R155, PT ;  /* 0x0000009b0e00720c */ /* 0x000fe40003f26270 */
[----:B------:R-:W-:Y:S02]  /*a3c0*/  ISETP.GE.AND P0, PT, R8, R161, PT ;  /* 0x000000a10800720c */ /* 0x000fe40003f06270 */
[----:B------:R-:W-:Y:S02]  /*a3d0*/  FSEL R187, R22, -INF , !P4 ;  /* 0xff80000016bb7808 */ /* 0x000fe40006000000 */
[----:B------:R-:W-:Y:S02]  /*a3e0*/  FSEL R127, R127, -INF , !P6 ;  /* 0xff8000007f7f7808 */ /* 0x000fe40007000000 */
[-C--:B------:R-:W-:Y:S02]  /*a3f0*/  ISETP.GE.AND P6, PT, R15, R155.reuse, PT ;  /* 0x0000009b0f00720c */ /* 0x080fe40003fc6270 */
[-C--:B------:R-:W-:Y:S02]  /*a400*/  ISETP.GE.AND P4, PT, R10, R156.reuse, PT ;  /* 0x0000009c0a00720c */ /* 0x080fe40003f86270 */
[----:B------:R-:W-:Y:S02]  /*a410*/  FSEL R15, R20, -INF , !P3 ;  /* 0xff800000140f7808 */ /* 0x000fe40005800000 */
[----:B------:R-:W-:Y:S02]  /*a420*/  FSEL R104, R100, -INF , P0 ;  /* 0xff80000064687808 */ /* 0x000fe40000000000 */
[----:B------:R-:W-:Y:S02]  /*a430*/  FSEL R173, R173, -INF , !P1 ;  /* 0xff800000adad7808 */ /* 0x000fe40004800000 */
[-C--:B------:R-:W-:Y:S02]  /*a440*/  ISETP.GE.AND P0, PT, R16, R155.reuse, PT ;  /* 0x0000009b1000720c */ /* 0x080fe40003f06270 */
[-C--:B------:R-:W-:Y:S02]  /*a450*/  ISETP.GE.AND P3, PT, R5, R156.reuse, PT ;  /* 0x0000009c0500720c */ /* 0x080fe40003f66270 */
[-C--:B------:R-:W-:Y:S02]  /*a460*/  ISETP.GE.AND P1, PT, R7, R156.reuse, PT ;  /* 0x0000009c0700720c */ /* 0x080fe40003f26270 */
[----:B------:R-:W-:Y:S02]  /*a470*/  FSEL R185, R185, -INF , !P4 ;  /* 0xff800000b9b97808 */ /* 0x000fe40006000000 */
[----:B------:R-:W-:Y:S02]  /*a480*/  ISETP.GE.AND P4, PT, R11, R155, PT ;  /* 0x0000009b0b00720c */ /* 0x000fe40003f86270 */
        /* <DEDUP_REMOVED lines=343> */
.L_x_13024:
        /* <DEDUP_REMOVED lines=10> */
.L_x_13046:
        /* <DEDUP_REMOVED lines=218> */
.L_x_13033:
        /* <DEDUP_REMOVED lines=23> */
.L_x_13035:
[----:B------:R-:W-:Y:S05]  /*c9b0*/  BSYNC.RECONVERGENT B0 ;  /* 0x0000000000007941 */ /* 0x000fea0003800200 */
.L_x_13034:
        /* <DEDUP_REMOVED lines=9> */
.L_x_13037:
[----:B------:R-:W-:Y:S05]  /*ca50*/  BSYNC.RECONVERGENT B0 ;  /* 0x0000000000007941 */ /* 0x000fea0003800200 */
.L_x_13036:
        /* <DEDUP_REMOVED lines=14> */
.L_x_13039:
[----:B------:R-:W-:Y:S05]  /*cb40*/  BSYNC.RECONVERGENT B0 ;  /* 0x0000000000007941 */ /* 0x000fea0003800200 */
.L_x_13038:
        /* <DEDUP_REMOVED lines=14> */
.L_x_13041:
[----:B------:R-:W-:Y:S05]  /*cc30*/  BSYNC.RECONVERGENT B0 ;  /* 0x0000000000007941 */ /* 0x000fea0003800200 */
.L_x_13040:
[----:B------:R-:W-:-:S04]  /*cc40*/  MOV R149, 0x0 ;  /* 0x0000000000957802 */ /* 0x000fc80000000f00 */
[----:B-1234-:R-:W-:Y:S05]  /*cc50*/  @P4 RET.REL.NODEC R148 `(_ZN5flash24flash_fwd_splitkv_kernelI23Flash_fwd_kernel_traitsILi128ELi64ELi64ELi4ELb0ELb0EN7cutlass6half_tE19Flash_kernel_traitsILi128ELi64ELi64ELi4ES3_EELb0ELb1ELb0ELb0ELb1ELb1ELb0ELb0EEEvNS_16Flash_fwd_paramsE) ;  /* 0xffffff3094e84950 */ /* 0x01efea0003c3ffff */
        /* <DEDUP_REMOVED lines=13> */
[----:B-1----:R-:W-:Y:S05]  /*cd30*/  RET.REL.NODEC R148 `(_ZN5flash24flash_fwd_splitkv_kernelI23Flash_fwd_kernel_traitsILi128ELi64ELi64ELi4ELb0ELb0EN7cutlass6half_tE19Flash_kernel_traitsILi128ELi64ELi64ELi4ES3_EELb0ELb1ELb0ELb0ELb1ELb1ELb0ELb0EEEvNS_16Flash_fwd_paramsE) ;  /* 0xffffff3094b07950 */ /* 0x002fea0003c3ffff */
.L_x_13032:
[----:B------:R-:W-:Y:S01]  /*cd40*/  MOV R5, 0x2 ;  /* 0x0000000200057802 */ /* 0x000fe20000000f00 */
[----:B------:R-:W-:Y:S01]  /*cd50*/  IMAD.MOV.U32 R4, RZ, RZ, 0x1f ;  /* 0x0000001fff047424 */ /* 0x000fe200078e00ff */
[----:B------:R-:W-:-:S07]  /*cd60*/  MOV R6, 0xffffffff ;  /* 0xffffffff00067802 */ /* 0x000fce0000000f00 */
[----:B-1---5:R-:W-:Y:S05]  /*cd70*/  WARPSYNC.COLLECTIVE R6, `(.L_x_13042) ;  /* 0x0000000006087348 */ /* 0x022fea0003c00000 */
[----:B------:R2:W3:Y:S02]  /*cd80*/  SHFL.BFLY P0, R10, R167, R5, R4 ;  /* 0x0c000005a70a7389 */ /* 0x0004e40000000004 */
[----:B-123-5:R-:W-:Y:S05]  /*cd90*/  ENDCOLLECTIVE ;  /* 0x000000000000791b */ /* 0x02efea0003800000 */
.L_x_13042:
[----:B------:R-:W-:Y:S02]  /*cda0*/  IMAD.MOV.U32 R8, RZ, RZ, R10 ;  /* 0x000000ffff087224 */ /* 0x000fe400078e000a */
[----:B------:R-:W-:Y:S02]  /*cdb0*/  IMAD.MOV.U32 R5, RZ, RZ, 0x1 ;  /* 0x00000001ff057424 */ /* 0x000fe400078e00ff */
[----:B------:R-:W-:-:S05]  /*cdc0*/  FADD.FTZ R8, R8, R167 ;  /* 0x000000a708087221 */ /* 0x000fca0000010000 */
[----:B------:R-:W-:-:S07]  /*cdd0*/  MOV R167, R8 ;  /* 0x0000000800a77202 */ /* 0x000fce0000000f00 */
[----:B------:R-:W-:Y:S05]  /*cde0*/  WARPSYNC.COLLECTIVE R6, `(.L_x_13043) ;  /* 0x0000000006087348 */ /* 0x000fea0003c00000 */
[----:B------:R1:W2:Y:S02]  /*cdf0*/  SHFL.BFLY P0, R10, R167, R5, R4 ;  /* 0x0c000005a70a7389 */ /* 0x0002a40000000004 */
[----:B-12---:R-:W-:Y:S05]  /*ce00*/  ENDCOLLECTIVE ;  /* 0x000000000000791b */ /* 0x006fea0003800000 */
.L_x_13043:
[----:B------:R-:W-:Y:S01]  /*ce10*/  MOV R167, R166 ;  /* 0x000000a600a77202 */ /* 0x000fe20000000f00 */
[----:B------:R-:W-:Y:S01]  /*ce20*/  IMAD.MOV.U32 R5, RZ, RZ, 0x2 ;  /* 0x00000002ff057424 */ /* 0x000fe200078e00ff */
[----:B------:R-:W-:-:S07]  /*ce30*/  MOV R9, R10 ;  /* 0x0000000a00097202 */ /* 0x000fce0000000f00 */
[----:B------:R-:W-:Y:S05]  /*ce40*/  WARPSYNC.COLLECTIVE R6, `(.L_x_13044) ;  /* 0x0000000006087348 */ /* 0x000fea0003c00000 */
[----:B------:R1:W2:Y:S02]  /*ce50*/  SHFL.BFLY P0, R10, R167, R5, R4 ;  /* 0x0c000005a70a7389 */ /* 0x0002a40000000004 */
[----:B-12---:R-:W-:Y:S05]  /*ce60*/  ENDCOLLECTIVE ;  /* 0x000000000000791b */ /* 0x006fea0003800000 */
.L_x_13044:
[----:B------:R-:W-:Y:S01]  /*ce70*/  FADD.FTZ R9, R8, R9 ;  /* 0x0000000908097221 */ /* 0x000fe20000010000 */
[----:B------:R-:W-:Y:S01]  /*ce80*/  FADD.FTZ R7, R10, R166 ;  /* 0x000000a60a077221 */ /* 0x000fe20000010000 */
[----:B------:R-:W-:-:S04]  /*ce90*/  MOV R5, 0x1 ;  /* 0x0000000100057802 */ /* 0x000fc80000000f00 */
[----:B------:R-:W-:-:S07]  /*cea0*/  MOV R167, R7 ;  /* 0x0000000700a77202 */ /* 0x000fce0000000f00 */
[----:B------:R-:W-:Y:S05]  /*ceb0*/  WARPSYNC.COLLECTIVE R6, `(.L_x_13045) ;  /* 0x0000000006087348 */ /* 0x000fea0003c00000 */
[----:B------:R1:W2:Y:S02]  /*cec0*/  SHFL.BFLY P0, R10, R167, R5, R4 ;  /* 0x0c000005a70a7389 */ /* 0x0002a40000000004 */
[----:B-12---:R-:W-:Y:S05]  /*ced0*/  ENDCOLLECTIVE ;  /* 0x000000000000791b */ /* 0x006fea0003800000 */
.L_x_13045:
[----:B------:R-:W-:Y:S05]  /*cee0*/  BRA `(.L_x_13046) ;  /* 0xffffffe800ec7947 */ /* 0x000fea000383ffff */
.L_x_13047:
        /* <DEDUP_REMOVED lines=9> */
.L_x_14997:


//--------------------- .text._ZN5flash24flash_fwd_splitkv_kernelI23Flash_fwd_kernel_traitsILi128ELi64ELi64ELi4ELb0ELb0EN7cutlass6half_tE19Flash_kernel_traitsILi128ELi64ELi64ELi4ES3_EELb0ELb1ELb1ELb0ELb0ELb0ELb0ELb0EEEvNS_16Flash_fwd_paramsE --------------------------
	.section	.text._ZN5flash24flash_fwd_splitkv_kernelI23Flash_fwd_kernel_traitsILi128ELi64ELi64ELi4ELb0ELb0EN7cutlass6half_tE19Flash_kernel_traitsILi128ELi64ELi64ELi4ES3_EELb0ELb1ELb1ELb0ELb0ELb0ELb0ELb0EEEvNS_16Flash_fwd_paramsE,"ax",@progbits
	.align	128
        .global         _ZN5flash24flash_fwd_splitkv_kernelI23Flash_fwd_kernel_traitsILi128ELi64ELi64ELi4ELb0ELb0EN7cutlass6half_tE19Flash_kernel_traitsILi128ELi64ELi64ELi4ES3_EELb0ELb1ELb1ELb0ELb0ELb0ELb0ELb0EEEvNS_16Flash_fwd_paramsE
        .type           _ZN5flash24flash_fwd_splitkv_kernelI23Flash_fwd_kernel_traitsILi128ELi64ELi64ELi4ELb0ELb0EN7cutlass6half_tE19Flash_kernel_traitsILi128ELi64ELi64ELi4ES3_EELb0ELb1ELb1ELb0ELb0ELb0ELb0ELb0EEEvNS_16Flash_fwd_paramsE,@function
        .size           _ZN5flash24flash_fwd_splitkv_kernelI23Flash_fwd_kernel_traitsILi128ELi64ELi64ELi4ELb0ELb0EN7cutlass6half_tE19Flash_kernel_traitsILi128ELi64ELi64ELi4ES3_EELb0ELb1ELb1ELb0ELb0ELb0ELb0ELb0EEEvNS_16Flash_fwd_paramsE,(.L_x_14998 - _ZN5flash24flash_fwd_splitkv_kernelI23Flash_fwd_kernel_traitsILi128ELi64ELi64ELi4ELb0ELb0EN7cutlass6half_tE19Flash_kernel_traitsILi128ELi64ELi64ELi4ES3_EELb0ELb1ELb1ELb0ELb0ELb0ELb0ELb0EEEvNS_16Flash_fwd_paramsE)
        .other          _ZN5flash24flash_fwd_splitkv_kernelI23Flash_fwd_kernel_traitsILi128ELi64ELi64ELi4ELb0ELb0EN7cutlass6half_tE19Flash_kernel_traitsILi128ELi64ELi64ELi4ES3_EELb0ELb1ELb1ELb0ELb0ELb0ELb0ELb0EEEvNS_16Flash_fwd_paramsE,@"STO_CUDA_ENTRY STV_DEFAULT"
_ZN5flash24flash_fwd_splitkv_kernelI23Flash_fwd_kernel_traitsILi128ELi64ELi64ELi4ELb0ELb0EN7cutlass6half_tE19Flash_kernel_traitsILi128ELi64ELi64ELi4ES3_EELb0ELb1ELb1ELb0ELb0ELb0ELb0ELb0EEEvNS_16Flash_fwd_paramsE:
.text._ZN5flash24flash_fwd_splitkv_kernelI23Flash_fwd_kernel_traitsILi128ELi64ELi64ELi4ELb0ELb0EN7cutlass6half_tE19Flash_kernel_traitsILi128ELi64ELi64ELi4ES3_EELb0ELb1ELb1ELb0ELb0ELb0ELb0ELb0EEEvNS_16Flash_fwd_paramsE:
[----:B------:R-:W-:Y:S01]  /*0000*/  LDC R1, c[0x0][0x37c] ;  /* 0x0000df00ff017b82 */ /* 0x000fe20000000800 */
[----:B------:R-:W1:Y:S07]  /*0010*/  S2R R29, SR_CTAID.X ;  /* 0x00000000001d7919 */ /* 0x000e6e0000002500 */
[----:B------:R-:W2:Y:S01]  /*0020*/  LDC.64 R2, c[0x0][0x348] ;  /* 0x0000d200ff027b82 */ /* 0x000ea20000000a00 */
[----:B------:R-:W-:Y:S01]  /*0030*/  BSSY.RECONVERGENT B3, `(.L_x_13048) ;  /* 0x0000005000037945 */ /* 0x000fe20003800200 */
[----:B------:R-:W-:Y:S01]  /*0040*/  MOV R156, 0x80 ;  /* 0x00000080009c7802 */ /* 0x000fe20000000f00 */
[----:B------:R-:W3:Y:S01]  /*0050*/  S2R R157, SR_CTAID.Y ;  /* 0x00000000009d7919 */ /* 0x000ee20000002600 */
[----:B------:R-:W4:Y:S05]  /*0060*/  S2R R158, SR_CTAID.Z ;  /* 0x00000000009e7919 */ /* 0x000f2a0000002700 */
[----:B-1234-:R-:W-:Y:S05]  /*0070*/  CALL.REL.NOINC `($_ZN5flash24flash_fwd_splitkv_kernelI23Flash_fwd_kernel_traitsILi128ELi64ELi64ELi4ELb0ELb0EN7cutlass6half_tE19Flash_kernel_traitsILi128ELi64ELi64ELi4ES3_EELb0ELb1ELb1ELb0ELb0ELb0ELb0ELb0EEEvNS_16Flash_fwd_paramsE$_ZN5flash30compute_attn_1rowblock_splitkvI23Flash_fwd_kernel_traitsILi128ELi64ELi64ELi4ELb0ELb0EN7cutlass6half_tE19Flash_kernel_traitsILi128ELi64ELi64ELi4ES3_EELb0ELb1ELb1ELb0ELb0ELb0ELb0ELb0ENS_16Flash_fwd_paramsEEEvRKT8_iiiii) ;  /* 0x0000000000087944 */ /* 0x01efea0003c00000 */
[----:B------:R-:W-:Y:S05]  /*0080*/  BSYNC.RECONVERGENT B3 ;  /* 0x0000000000037941 */ /* 0x000fea0003800200 */
.L_x_13048:
[----:B------:R-:W-:Y:S05]  /*0090*/  EXIT ;  /* 0x000000000000794d */ /* 0x000fea0003800000 */
        .type           $_ZN5flash24flash_fwd_splitkv_kernelI23Flash_fwd_kernel_traitsILi128ELi64ELi64ELi4ELb0ELb0EN7cutlass6half_tE19Flash_kernel_traitsILi128ELi64ELi64ELi4ES3_EELb0ELb1ELb1ELb0ELb0ELb0ELb0ELb0EEEvNS_16Flash_fwd_paramsE$_ZN5flash30compute_attn_1rowblock_splitkvI23Flash_fwd_kernel_traitsILi128ELi64ELi64ELi4ELb0ELb0EN7cutlass6half_tE19Flash_kernel_traitsILi128ELi64ELi64ELi4ES3_EELb0ELb1ELb1ELb0ELb0ELb0ELb0ELb0ENS_16Flash_fwd_paramsEEEvRKT8_iiiii,@function
        .size           $_ZN5flash24flash_fwd_splitkv_kernelI23Flash_fwd_kernel_traitsILi128ELi64ELi64ELi4ELb0ELb0EN7cutlass6half_tE19Flash_kernel_traitsILi128ELi64ELi64ELi4ES3_EELb0ELb1ELb1ELb0ELb0ELb0ELb0ELb0EEEvNS_16Flash_fwd_paramsE$_ZN5flash30compute_attn_1rowblock_splitkvI23Flash_fwd_kernel_traitsILi128ELi64ELi64ELi4ELb0ELb0EN7cutlass6half_tE19Flash_kernel_traitsILi128ELi64ELi64ELi4ES3_EELb0ELb1ELb1ELb0ELb0ELb0ELb0ELb0ENS_16Flash_fwd_paramsEEEvRKT8_iiiii,(.L_x_14998 - $_ZN5flash24flash_fwd_splitkv_kernelI23Flash_fwd_kernel_traitsILi128ELi64ELi64ELi4ELb0ELb0EN7cutlass6half_tE19Flash_kernel_traitsILi128ELi64ELi64ELi4ES3_EELb0ELb1ELb1ELb0ELb0ELb0ELb0ELb0EEEvNS_16Flash_fwd_paramsE$_ZN5flash30compute_attn_1rowblock_splitkvI23Flash_fwd_kernel_traitsILi128ELi64ELi64ELi4ELb0ELb0EN7cutlass6half_tE19Flash_kernel_traitsILi128ELi64ELi64ELi4ES3_EELb0ELb1ELb1ELb0ELb0ELb0ELb0ELb0ENS_16Flash_fwd_paramsEEEvRKT8_iiiii)
$_ZN5flash24flash_fwd_splitkv_kernelI23Flash_fwd_kernel_traitsILi128ELi64ELi64ELi4ELb0ELb0EN7cutlass6half_tE19Flash_kernel_traitsILi128ELi64ELi64ELi4ES3_EELb0ELb1ELb1ELb0ELb0ELb0ELb0ELb0EEEvNS_16Flash_fwd_paramsE$_ZN5flash30compute_attn_1rowblock_splitkvI23Flash_fwd_kernel_traitsILi128ELi64ELi64ELi4ELb0ELb0EN7cutlass6half_tE19Flash_kernel_traitsILi128ELi64ELi64ELi4ES3_EELb0ELb1ELb1ELb0ELb0ELb0ELb0ELb0ENS_16Flash_fwd_paramsEEEvRKT8_iiiii:
        /* <DEDUP_REMOVED lines=39> */
.L_x_13050:
[----:B------:R-:W-:Y:S05]  /*0310*/  BSYNC.RECONVERGENT B0 ;  /* 0x0000000000007941 */ /* 0x000fea0003800200 */
.L_x_13049:
[----:B------:R-:W-:Y:S04]  /*0320*/  BSSY.RECONVERGENT B0, `(.L_x_13051) ;  /* 0x0000007000007945 */ /* 0x000fe80003800200 */
[----:B------:R-:W-:Y:S05]  /*0330*/  @!P3 BRA `(.L_x_13052) ;  /* 0x000000000014b947 */ /* 0x000fea0003800000 */
[----:B-----5:R-:W4:Y:S02]  /*0340*/  LD.E.U8 R5, desc[UR4][R2.64+0x1b2] ;  /* 0x0001b20402057980 */ /* 0x020f24000c101100 */
[----:B----4-:R-:W-:-:S13]  /*0350*/  ISETP.NE.AND P1, PT, R5, RZ, PT ;  /* 0x000000ff0500720c */ /* 0x010fda0003f25270 */
[----:B------:R-:W4:Y:S02]  /*0360*/  @P1 LD.E R10, desc[UR4][R14.64+0x4] ;  /* 0x000004040e0a1980 */ /* 0x000f24000c101900 */
[----:B----4-:R-:W-:-:S06]  /*0370*/  @P1 IADD3 R5, PT, PT, R10, -R13, RZ ;  /* 0x8000000d0a051210 */ /* 0x010fcc0007ffe0ff */
[----:B------:R4:W5:Y:S02]  /*0380*/  @!P1 LD.E R5, desc[UR4][R14.64] ;  /* 0x000000040e059980 */ /* 0x000964000c101900 */
.L_x_13052:
[----:B------:R-:W-:Y:S05]  /*0390*/  BSYNC.RECONVERGENT B0 ;  /* 0x0000000000007941 */ /* 0x000fea0003800200 */
.L_x_13051:
        /* <DEDUP_REMOVED lines=8> */
.L_x_13054:
[----:B------:R-:W5:Y:S01]  /*0420*/  LD.E.64 R6, desc[UR4][R2.64+0x108] ;  /* 0x0001080402067980 */ /* 0x000f62000c101b00 */
[----:B------:R-:W-:Y:S01]  /*0430*/  BSSY.RECONVERGENT B0, `(.L_x_13056) ;  /* 0x0000006000007945 */ /* 0x000fe20003800200 */
[----:B------:R-:W-:Y:S01]  /*0440*/  IMAD.MOV.U32 R8, RZ, RZ, RZ ;  /* 0x000000ffff087224 */ /* 0x000fe200078e00ff */
[----:B-----5:R-:W-:-:S04]  /*0450*/  ISETP.NE.U32.AND P0, PT, R6, RZ, PT ;  /* 0x000000ff0600720c */ /* 0x020fc80003f05070 */
[----:B------:R-:W-:-:S13]  /*0460*/  ISETP.NE.AND.EX P0, PT, R7, RZ, PT, P0 ;  /* 0x000000ff0700720c */ /* 0x000fda0003f05300 */
[----:B------:R-:W-:Y:S05]  /*0470*/  @!P0 BRA `(.L_x_13057) ;  /* 0x0000000000048947 */ /* 0x000fea0003800000 */
[----:B------:R1:W5:Y:S02]  /*0480*/  LD.E R8, desc[UR4][R2.64+0xbc] ;  /* 0x0000bc0402087980 */ /* 0x000364000c101900 */
.L_x_13057:
[----:B------:R-:W-:Y:S05]  /*0490*/  BSYNC.RECONVERGENT B0 ;  /* 0x0000000000007941 */ /* 0x000fea0003800200 */
.L_x_13056:
[----:B-----5:R-:W-:Y:S02]  /*04a0*/  IADD3 R8, PT, PT, R8, R5, -R12 ;  /* 0x0000000508087210 */ /* 0x020fe40007ffe80c */
.L_x_13055:
[----:B------:R-:W-:Y:S05]  /*04b0*/  BSYNC.RECONVERGENT B1 ;  /* 0x0000000000017941 */ /* 0x000fea0003800200 */
.L_x_13053:
[----:B------:R-:W-:Y:S01]  /*04c0*/  IMAD.SHL.U32 R162, R29, 0x40, RZ ;  /* 0x000000401da27824 */ /* 0x000fe200078e00ff */
[----:B------:R-:W-:Y:S01]  /*04d0*/  MOV R6, R156 ;  /* 0x0000009c00067202 */ /* 0x000fe20000000f00 */
[----:B------:R-:W-:-:S03]  /*04e0*/  IMAD.MOV.U32 R7, RZ, RZ, 0x0 ;  /* 0x00000000ff077424 */ /* 0x000fc600078e00ff */
[----:B------:R-:W-:-:S13]  /*04f0*/  ISETP.GT.AND P0, PT, R119, R162, PT ;  /* 0x000000a27700720c */ /* 0x000fda0003f04270 */
[----:B-1234-:R-:W-:Y:S05]  /*0500*/  @!P0 RET.REL.NODEC R6 `(_ZN5flash24flash_fwd_splitkv_kernelI23Flash_fwd_kernel_traitsILi128ELi64ELi64ELi4ELb0ELb0EN7cutlass6half_tE19Flash_kernel_traitsILi128ELi64ELi64ELi4ES3_EELb0ELb1ELb1ELb0ELb0ELb0ELb0ELb0EEEvNS_16Flash_fwd_paramsE) ;  /* 0xfffffff806bc8950 */ /* 0x01efea0003c3ffff */
[----:B------:R-:W2:Y:S04]  /*0510*/  LD.E R16, desc[UR4][R2.64+0xb8] ;  /* 0x0000b80402107980 */ /* 0x000ea8000c101900 */
[----:B------:R-:W3:Y:S04]  /*0520*/  LD.E R14, desc[UR4][R2.64+0x184] ;  /* 0x00018404020e7980 */ /* 0x000ee8000c101900 */
[----:B------:R-:W4:Y:S01]  /*0530*/  LD.E R5, desc[UR4][R2.64+0x188] ;  /* 0x0001880402057980 */ /* 0x000f22000c101900 */
[----:B------:R-:W-:Y:S02]  /*0540*/  VIADD R10, R8, 0x3f ;  /* 0x0000003f080a7836 */ /* 0x000fe40000000000 */
[----:B------:R-:W-:-:S03]  /*0550*/  IMAD.IADD R118, R162, 0x1, R8 ;  /* 0x00000001a2767824 */ /* 0x000fc600078e0208 */
[----:B------:R-:W-:Y:S02]  /*0560*/  IADD3 R6, PT, PT, R10, R162, -R119 ;  /* 0x000000a20a067210 */ /* 0x000fe40007ffe877 */
[----:B------:R-:W-:-:S04]  /*0570*/  SHF.R.S32.HI R7, RZ, 0x1f, R10 ;  /* 0x0000001fff077819 */ /* 0x000fc8000001140a */
[----:B------:R-:W-:-:S04]  /*0580*/  LEA.HI R7, R7, R10, RZ, 0x6 ;  /* 0x0000000a07077211 */ /* 0x000fc800078f30ff */
[----:B------:R-:W-:Y:S01]  /*0590*/  SHF.R.S32.HI R7, RZ, 0x6, R7 ;  /* 0x00000006ff077819 */ /* 0x000fe20000011407 */
[----:B--2---:R-:W-:Y:S01]  /*05a0*/  VIADD R16, R16, 0x3f ;  /* 0x0000003f10107836 */ /* 0x004fe20000000000 */
[----:B---3--:R-:W-:-:S04]  /*05b0*/  IADD3 R14, PT, PT, R118, -R119, -R14 ;  /* 0x80000077760e7210 */ /* 0x008fc80007ffe80e */
[----:B------:R-:W-:Y:S02]  /*05c0*/  SHF.R.S32.HI R11, RZ, 0x1f, R16 ;  /* 0x0000001fff0b7819 */ /* 0x000fe40000011410 */
[----:B----4-:R-:W-:Y:S02]  /*05d0*/  IADD3 R6, PT, PT, R6, 0x40, R5 ;  /* 0x0000004006067810 */ /* 0x010fe40007ffe005 */
        /* <DEDUP_REMOVED lines=11> */
[----:B------:R-:W-:Y:S05]  /*0690*/  @!P0 BRA `(.L_x_13058) ;  /* 0x0000000400ec8947 */ /* 0x000fea0003800000 */
        /* <DEDUP_REMOVED lines=48> */
.L_x_13060:
[----:B------:R-:W-:Y:S05]  /*09a0*/  BSYNC.RECONVERGENT B0 ;  /* 0x0000000000007941 */ /* 0x000fea0003800200 */
.L_x_13059:
        /* <DEDUP_REMOVED lines=17> */
.L_x_13062:
[----:B------:R-:W-:Y:S05]  /*0ac0*/  BSYNC.RECONVERGENT B0 ;  /* 0x0000000000007941 */ /* 0x000fea0003800200 */
.L_x_13061:
        /* <DEDUP_REMOVED lines=20> */
.L_x_13064:
[----:B------:R-:W-:Y:S05]  /*0c10*/  BSYNC.RECONVERGENT B0 ;  /* 0x0000000000007941 */ /* 0x000fea0003800200 */
.L_x_13063:
        /* <DEDUP_REMOVED lines=25> */
.L_x_13066:
[----:B------:R-:W-:Y:S05]  /*0db0*/  BSYNC.RECONVERGENT B0 ;  /* 0x0000000000007941 */ /* 0x000fea0003800200 */
.L_x_13065:
[----:B------:R-:W-:Y:S01]  /*0dc0*/  MOV R157, 0x0 ;  /* 0x00000000009d7802 */ /* 0x000fe20000000f00 */
[----:B------:R-:W-:Y:S04]  /*0dd0*/  @!P5 ST.E desc[UR4][R10.64], R5 ;  /* 0x000000050a00d985 */ /* 0x000fe8000c101904 */
[----:B------:R-:W-:Y:S04]  /*0de0*/  @!P4 ST.E desc[UR4][R10.64+0x40], R4 ;  /* 0x000040040a00c985 */ /* 0x000fe8000c101904 */
[----:B------:R1:W-:Y:S02]  /*0df0*/  @!P3 ST.E desc[UR4][R10.64+0x80], R2 ;  /* 0x000080020a00b985 */ /* 0x0003e4000c101904 */
[----:B-12---:R-:W-:Y:S05]  /*0e00*/  @P6 RET.REL.NODEC R156 `(_ZN5flash24flash_fwd_splitkv_kernelI23Flash_fwd_kernel_traitsILi128ELi64ELi64ELi4ELb0ELb0EN7cutlass6half_tE19Flash_kernel_traitsILi128ELi64ELi64ELi4ES3_EELb0ELb1ELb1ELb0ELb0ELb0ELb0ELb0EEEvNS_16Flash_fwd_paramsE) ;  /* 0xfffffff09c7c6950 */ /* 0x006fea0003c3ffff */
[----:B------:R-:W-:Y:S02]  /*0e10*/  MOV R3, 0x7f800000 ;  /* 0x7f80000000037802 */ /* 0x000fe40000000f00 */
[----:B------:R-:W-:-:S03]  /*0e20*/  MOV R157, 0x0 ;  /* 0x00000000009d7802 */ /* 0x000fc60000000f00 */
[----:B------:R1:W-:Y:S02]  /*0e30*/  ST.E desc[UR4][R10.64+0xc0], R3 ;  /* 0x0000c0030a007985 */ /* 0x0003e4000c101904 */
[----:B-1----:R-:W-:Y:S05]  /*0e40*/  RET.REL.NODEC R156 `(_ZN5flash24flash_fwd_splitkv_kernelI23Flash_fwd_kernel_traitsILi128ELi64ELi64ELi4ELb0ELb0EN7cutlass6half_tE19Flash_kernel_traitsILi128ELi64ELi64ELi4ES3_EELb0ELb1ELb1ELb0ELb0ELb0ELb0ELb0EEEvNS_16Flash_fwd_paramsE) ;  /* 0xfffffff09c6c7950 */ /* 0x002fea0003c3ffff */
.L_x_13058:
        /* <DEDUP_REMOVED lines=101> */
.L_x_13068:
        /* <DEDUP_REMOVED lines=34> */
[----:B------:R-:W-:Y:S01]  /*16c0*/  @!P3 IMAD R7, R20, R6, R7 ;  /* 0x000000061407b224 */ /* 0x000fe200078e0207 */
        /* <DEDUP_REMOVED lines=11> */
[----:B------:R-:W-:Y:S01]  /*1780*/  @!P3 IMAD R0, R147, R12, RZ ;  /* 0x0000000c9300b224 */ /* 0x000fe200078e02ff */
[----:B------:R-:W-:Y:S01]  /*1790*/  LEA R4, R121, 0xffffffc0, 0x6 ;  /* 0xffffffc079047811 */ /* 0x000fe200078e30ff */
[----:B------:R-:W-:Y:S01]  /*17a0*/  @P4 VIADD R9, R9, 0x1 ;  /* 0x0000000109094836 */ /* 0x000fe20000000000 */
[----:B------:R-:W-:-:S02]  /*17b0*/  @!P3 SHF.R.S32.HI R5, RZ, 0x1f, R12 ;  /* 0x0000001fff05b819 */ /* 0x000fc4000001140c */
[----:B------:R-:W-:Y:S02]  /*17c0*/  MOV R20, R10 ;  /* 0x0000000a00147202 */ /* 0x000fe40000000f00 */
        /* <DEDUP_REMOVED lines=27> */
.L_x_13069:
[----:B------:R-:W-:Y:S05]  /*1980*/  BSYNC.RECONVERGENT B0 ;  /* 0x0000000000007941 */ /* 0x000fea0003800200 */
.L_x_13067:
        /* <DEDUP_REMOVED lines=14> */
[----:B------:R-:W-:Y:S01]  /*1a70*/  @!P1 IMAD.MOV.U32 R7, RZ, RZ, R18 ;  /* 0x000000ffff079224 */ /* 0x000fe200078e0012 */
[----:B------:R-:W-:Y:S01]  /*1a80*/  @P1 MOV R7, R16 ;  /* 0x0000001000071202 */ /* 0x000fe20000000f00 */
[----:B------:R-:W-:Y:S02]  /*1a90*/  @!P1 IMAD.IADD R5, R19, 0x1, R5 ;  /* 0x0000000113059824 */ /* 0x000fe400078e0205 */
[----:B------:R-:W-:Y:S01]  /*1aa0*/  @P1 IMAD.IADD R5, R17, 0x1, R13 ;  /* 0x0000000111051824 */ /* 0x000fe200078e020d */
        /* <DEDUP_REMOVED lines=9> */
[----:B------:R-:W-:Y:S01]  /*1b40*/  LOP3.LUT R17, R17, 0x38, R96, 0xf8, !PT ;  /* 0x0000003811117812 */ /* 0x000fe200078ef860 */
[----:B------:R-:W-:Y:S01]  /*1b50*/  VIADD R127, R121, 0xffffffff ;  /* 0xffffffff797f7836 */ /* 0x000fe20000000000 */
[----:B------:R-:W-:Y:S02]  /*1b60*/  MOV R16, 0x400 ;  /* 0x0000040000107802 */ /* 0x000fe40000000f00 */
[----:B------:R-:W-:Y:S01]  /*1b70*/  LOP3.LUT R17, R17, 0x38, R0, 0x78, !PT ;  /* 0x0000003811117812 */ /* 0x000fe200078e7800 */
[C---:B------:R-:W-:Y:S01]  /*1b80*/  VIADD R7, R20.reuse, 0x20 ;  /* 0x0000002014077836 */ /* 0x040fe20000000000 */
[----:B-1----:R-:W-:Y:S01]  /*1b90*/  LEA R9, R9, R16, 0x18 ;  /* 0x0000001009097211 */ /* 0x002fe200078ec0ff */
[----:B------:R-:W-:Y:S01]  /*1ba0*/  VIADD R5, R20, 0x30 ;  /* 0x0000003014057836 */ /* 0x000fe20000000000 */
[----:B------:R-:W-:-:S02]  /*1bb0*/  MOV R21, RZ ;  /* 0x000000ff00157202 */ /* 0x000fc40000000f00 */
[----:B------:R-:W-:Y:S02]  /*1bc0*/  SHF.L.U32 R95, R127, 0x6, RZ ;  /* 0x000000067f5f7819 */ /* 0x000fe400000006ff */
[----:B------:R-:W-:Y:S01]  /*1bd0*/  IADD3 R36, P4, PT, R164, R12, RZ ;  /* 0x0000000ca4247210 */ /* 0x000fe20007f9e0ff */
[----:B------:R-:W-:Y:S01]  /*1be0*/  BSSY.RECONVERGENT B0, `(.L_x_13070) ;  /* 0x0000020000007945 */ /* 0x000fe20003800200 */
[----:B------:R-:W-:Y:S02]  /*1bf0*/  IADD3 R13, PT, PT, R20, 0x10, RZ ;  /* 0x00000010140d7810 */ /* 0x000fe40007ffe0ff */
        /* <DEDUP_REMOVED lines=30> */
.L_x_13071:
[----:B------:R-:W-:Y:S05]  /*1de0*/  BSYNC.RECONVERGENT B0 ;  /* 0x0000000000007941 */ /* 0x000fea0003800200 */
.L_x_13070:
        /* <DEDUP_REMOVED lines=28> */
.L_x_13073:
[----:B------:R-:W-:Y:S05]  /*1fb0*/  BSYNC.RECONVERGENT B0 ;  /* 0x0000000000007941 */ /* 0x000fea0003800200 */
.L_x_13072:
        /* <DEDUP_REMOVED lines=29> */
.L_x_13075:
[----:B------:R-:W-:Y:S05]  /*2190*/  BSYNC.RECONVERGENT B0 ;  /* 0x0000000000007941 */ /* 0x000fea0003800200 */
.L_x_13074:
[----:B------:R-:W-:Y:S01]  /*21a0*/  LEA.HI.X R151, R36, R39, R151, 0x1, P1 ;  /* 0x0000002724977211 */ /* 0x000fe200008f0c97 */
[----:B------:R-:W-:Y:S01]  /*21b0*/  BSSY.RECONVERGENT B0, `(.L_x_13076) ;  /* 0x000001c000007945 */ /* 0x000fe20003800200 */
[----:B------:R-:W-:Y:S02]  /*21c0*/  IADD3 R32, P1, PT, R93, R152, RZ ;  /* 0x000000985d207210 */ /* 0x000fe40007f3e0ff */
[-C--:B------:R-:W-:Y:S02]  /*21d0*/  ISETP.GE.AND P5, PT, R13, R12.reuse, PT ;  /* 0x0000000c0d00720c */ /* 0x080fe40003fa6270 */
[-C--:B------:R-:W-:Y:S01]  /*21e0*/  ISETP.GE.AND P4, PT, R7, R12.reuse, PT ;  /* 0x0000000c0700720c */ /* 0x080fe20003f86270 */
[----:B------:R-:W-:Y:S01]  /*21f0*/  IMAD.X R33, R6, 0x1, R151, P1 ;  /* 0x0000000106217824 */ /* 0x000fe200008e0697 */
[----:B------:R-:W-:Y:S01]  /*2200*/  ISETP.GE.AND P3, PT, R5, R12, PT ;  /* 0x0000000c0500720c */ /* 0x000fe20003f66270 */
[----:B------:R-:W-:-:S12]  /*2210*/  @P2 BRA `(.L_x_13077) ;  /* 0x0000000000542947 */ /* 0x000fd80003800000 */
[----:B-12---:R-:W-:Y:S02]  /*2220*/  IADD3 R17, P1, PT, R28, 0x30, RZ ;  /* 0x000000301c117810 */ /* 0x006fe40007f3e0ff */
        /* <DEDUP_REMOVED lines=20> */
.L_x_13077:
[----:B------:R-:W-:Y:S05]  /*2370*/  BSYNC.RECONVERGENT B0 ;  /* 0x0000000000007941 */ /* 0x000fea0003800200 */
.L_x_13076:
[----:B------:R-:W-:Y:S04]  /*2380*/  BSSY.RECONVERGENT B0, `(.L_x_13078) ;  /* 0x0000011000007945 */ /* 0x000fe80003800200 */
[----:B------:R-:W-:Y:S05]  /*2390*/  @P6 BRA `(.L_x_13079) ;  /* 0x00000000003c6947 */ /* 0x000fea0003800000 */
[-C--:B------:R-:W-:Y:S02]  /*23a0*/  ISETP.GE.AND P2, PT, R164, R160.reuse, PT ;  /* 0x000000a0a400720c */ /* 0x080fe40003f46270 */
[----:B------:R-:W-:-:S11]  /*23b0*/  ISETP.GE.AND P1, PT, R149, R160, PT ;  /* 0x000000a09500720c */ /* 0x000fd60003f26270 */
[----:B-12---:R-:W-:Y:S01]  /*23c0*/  @!P2 IMAD.MOV.U32 R16, RZ, RZ, R152 ;  /* 0x000000ffff10a224 */ /* 0x006fe200078e0098 */
        /* <DEDUP_REMOVED lines=12> */
.L_x_13079:
[----:B------:R-:W-:Y:S05]  /*2490*/  BSYNC.RECONVERGENT B0 ;  /* 0x0000000000007941 */ /* 0x000fea0003800200 */
.L_x_13078:
        /* <DEDUP_REMOVED lines=16> */
.L_x_13081:
[----:B------:R-:W-:Y:S05]  /*25a0*/  BSYNC.RECONVERGENT B0 ;  /* 0x0000000000007941 */ /* 0x000fea0003800200 */
.L_x_13080:
        /* <DEDUP_REMOVED lines=16> */
.L_x_13083:
[----:B------:R-:W-:Y:S05]  /*26b0*/  BSYNC.RECONVERGENT B0 ;  /* 0x0000000000007941 */ /* 0x000fea0003800200 */
.L_x_13082:
        /* <DEDUP_REMOVED lines=16> */
.L_x_13085:
[----:B------:R-:W-:Y:S05]  /*27c0*/  BSYNC.RECONVERGENT B0 ;  /* 0x0000000000007941 */ /* 0x000fea0003800200 */
.L_x_13084:
[----:B-12---:R-:W4:Y:S04]  /*27d0*/  LD.E.64 R16, desc[UR4][R2.64+0x1c0] ;  /* 0x0001c00402107980 */ /* 0x006f28000c101b00 */
[----:B------:R-:W2:Y:S01]  /*27e0*/  LD.E.64 R28, desc[UR4][R2.64+0x1b8] ;  /* 0x0001b804021c7980 */ /* 0x000ea2000c101b00 */
[----:B------:R-:W-:-:S03]  /*27f0*/  IMAD.MOV.U32 R159, RZ, RZ, RZ ;  /* 0x000000ffff9f7224 */ /* 0x000fc600078e00ff */
[----:B------:R-:W3:Y:S01]  /*2800*/  LD.E R24, desc[UR4][R2.64+0xd8] ;  /* 0x0000d80402187980 */ /* 0x000ee2000c101900 */
[----:B------:R-:W-:Y:S01]  /*2810*/  IABS R21, R15 ;  /* 0x0000000f00157213 */ /* 0x000fe20000000000 */
[----:B------:R-:W-:Y:S02]  /*2820*/  IMAD R11, R11, R146, RZ ;  /* 0x000000920b0b7224 */ /* 0x000fe400078e02ff */
[----:B------:R-:W0:Y:S02]  /*2830*/  LDGDEPBAR ;  /* 0x00000000000079af */ /* 0x000e240000000000 */
[----:B------:R-:W-:Y:S02]  /*2840*/  IMAD R11, R4, R147, R11 ;  /* 0x00000093040b7224 */ /* 0x000fe400078e020b */
[----:B------:R1:W5:Y:S04]  /*2850*/  LD.E R94, desc[UR4][R2.64+0x184] ;  /* 0x00018404025e7980 */ /* 0x000368000c101900 */
[----:B------:R1:W5:Y:S01]  /*2860*/  LD.E R92, desc[UR4][R2.64+0x188] ;  /* 0x00018804025c7980 */ /* 0x000362000c101900 */
[----:B----4-:R-:W-:-:S04]  /*2870*/  IMAD.WIDE.U32 R26, R157, R16, R158 ;  /* 0x000000109d1a7225 */ /* 0x010fc800078e009e */
[----:B------:R-:W-:Y:S01]  /*2880*/  IMAD R16, R17, R157, RZ ;  /* 0x0000009d11107224 */ /* 0x000fe200078e02ff */
[----:B--2---:R-:W-:-:S03]  /*2890*/  LEA R30, P1, R26, R28, 0x2 ;  /* 0x0000001c1a1e7211 */ /* 0x004fc600078210ff */
[----:B------:R-:W-:-:S05]  /*28a0*/  IMAD.IADD R16, R27, 0x1, R16 ;  /* 0x000000011b107824 */ /* 0x000fca00078e0210 */
[----:B------:R-:W-:-:S05]  /*28b0*/  LEA.HI.X R31, R26, R29, R16, 0x2, P1 ;  /* 0x0000001d1a1f7211 */ /* 0x000fca00008f1410 */
[----:B------:R1:W5:Y:S01]  /*28c0*/  LD.E R159, desc[UR4][R30.64] ;  /* 0x000000041e9f7980 */ /* 0x000362000c101900 */
[----:B------:R-:W2:Y:S01]  /*28d0*/  I2F.RP R27, R21 ;  /* 0x00000015001b7306 */ /* 0x000ea20000209400 */
[----:B------:R-:W-:Y:S01]  /*28e0*/  IMAD.MOV.U32 R28, RZ, RZ, RZ ;  /* 0x000000ffff1c7224 */ /* 0x000fe200078e00ff */
[----:B------:R-:W-:Y:S01]  /*28f0*/  IABS R17, R158 ;  /* 0x0000009e00117213 */ /* 0x000fe20000000000 */
[----:B------:R-:W-:Y:S01]  /*2900*/  IMAD R155, R147, R20, RZ ;  /* 0x00000014939b7224 */ /* 0x000fe200078e02ff */
[----:B------:R-:W-:Y:S01]  /*2910*/  SHF.R.U32.HI R97, RZ, 0x1, R96 ;  /* 0x00000001ff617819 */ /* 0x000fe20000011660 */
[----:B------:R-:W-:-:S04]  /*2920*/  DEPBAR.LE SB0, 0x0 ;  /* 0x000080000000791a */ /* 0x000fc80000000000 */
[----:B--2---:R-:W2:Y:S02]  /*2930*/  MUFU.RCP R25, R27 ;  /* 0x0000001b00197308 */ /* 0x004ea40000001000 */
[----:B--2---:R-:W-:-:S06]  /*2940*/  VIADD R25, R25, 0xffffffe ;  /* 0x0ffffffe19197836 */ /* 0x004fcc0000000000 */
[----:B------:R-:W2:Y:S02]  /*2950*/  F2I.FTZ.U32.TRUNC.NTZ R29, R25 ;  /* 0x00000019001d7305 */ /* 0x000ea4000021f000 */
[----:B--2---:R-:W-:-:S05]  /*2960*/  IADD3 R16, PT, PT, RZ, -R29, RZ ;  /* 0x8000001dff107210 */ /* 0x004fca0007ffe0ff */
        /* <DEDUP_REMOVED lines=12> */
[----:B------:R-:W-:-:S07]  /*2a30*/  ISETP.GE.AND P1, PT, R16, RZ, PT ;  /* 0x000000ff1000720c */ /* 0x000fce0003f26270 */
[----:B------:R-:W-:Y:S02]  /*2a40*/  @P3 VIADD R26, R26, 0x1 ;  /* 0x000000011a1a3836 */ /* 0x000fe40000000000 */
[----:B------:R-:W-:-:S04]  /*2a50*/  IMAD.WIDE.U32 R16, R4, R146, RZ ;  /* 0x0000009204107225 */ /* 0x000fc800078e00ff */
[----:B------:R-:W-:Y:S02]  /*2a60*/  @!P1 IADD3 R26, PT, PT, -R26, RZ, RZ ;  /* 0x000000ff1a1a9210 */ /* 0x000fe40007ffe1ff */
[----:B------:R-:W-:-:S04]  /*2a70*/  @!P2 LOP3.LUT R26, RZ, R15, RZ, 0x33, !PT ;  /* 0x0000000fff1aa212 */ /* 0x000fc800078e33ff */
[----:B------:R-:W-:Y:S01]  /*2a80*/  SHF.R.S32.HI R4, RZ, 0x1f, R26 ;  /* 0x0000001fff047819 */ /* 0x000fe2000001141a */
[----:B------:R-:W-:Y:S01]  /*2a90*/  IMAD R15, R23, R26, RZ ;  /* 0x0000001a170f7224 */ /* 0x000fe200078e02ff */
[----:B------:R-:W-:Y:S01]  /*2aa0*/  IADD3 R14, P2, P1, R16, R14, R164 ;  /* 0x0000000e100e7210 */ /* 0x000fe2000795e0a4 */
[----:B------:R-:W-:Y:S02]  /*2ab0*/  IMAD.IADD R11, R17, 0x1, R11 ;  /* 0x00000001110b7824 */ /* 0x000fe400078e020b */
[----:B------:R-:W-:-:S04]  /*2ac0*/  IMAD.WIDE.U32 R26, R22, R26, RZ ;  /* 0x0000001a161a7225 */ /* 0x000fc800078e00ff */
[----:B------:R-:W-:Y:S01]  /*2ad0*/  IMAD R4, R4, R22, R15 ;  /* 0x0000001604047224 */ /* 0x000fe200078e020f */
[----:B------:R-:W-:Y:S02]  /*2ae0*/  IADD3.X R10, PT, PT, R11, R10, RZ, P2, P1 ;  /* 0x0000000a0b0a7210 */ /* 0x000fe400017e24ff */
[----:B------:R-:W-:Y:S01]  /*2af0*/  IADD3 R14, P1, PT, R14, R26, RZ ;  /* 0x0000001a0e0e7210 */ /* 0x000fe20007f3e0ff */
[----:B------:R-:W-:Y:S01]  /*2b00*/  IMAD.IADD R27, R27, 0x1, R4 ;  /* 0x000000011b1b7824 */ /* 0x000fe200078e0204 */
[----:B---3--:R-:W2:Y:S04]  /*2b10*/  MUFU.RCP R24, R24 ;  /* 0x0000001800187308 */ /* 0x008ea80000001000 */
[----:B------:R-:W-:-:S03]  /*2b20*/  IADD3.X R15, PT, PT, R10, R27, RZ, P1, !PT ;  /* 0x0000001b0a0f7210 */ /* 0x000fc60000ffe4ff */
[----:B------:R-:W-:-:S04]  /*2b30*/  IMAD.WIDE.U32 R10, R20, R146, R14 ;  /* 0x00000092140a7225 */ /* 0x000fc800078e000e */
[----:B------:R-:W-:Y:S01]  /*2b40*/  IMAD.SHL.U32 R14, R96, 0x40, RZ ;  /* 0x00000040600e7824 */ /* 0x000fe200078e00ff */
[----:B------:R-:W-:Y:S01]  /*2b50*/  LEA R154, P1, R10, R18, 0x1 ;  /* 0x000000120a9a7211 */ /* 0x000fe200078208ff */
[----:B------:R-:W-:-:S03]  /*2b60*/  IMAD.IADD R155, R11, 0x1, R155 ;  /* 0x000000010b9b7824 */ /* 0x000fc600078e029b */
[----:B-1----:R-:W-:-:S09]  /*2b70*/  LOP3.LUT R18, R14, 0x1c0, RZ, 0xc0, !PT ;  /* 0x000001c00e127812 */ /* 0x002fd200078ec0ff */
[----:B------:R-:W-:Y:S05]  /*2b80*/  WARPSYNC.ALL ;  /* 0x0000000000007948 */ /* 0x000fea0003800000 */
[----:B------:R-:W-:Y:S02]  /*2b90*/  LEA.HI.X R155, R10, R19, R155, 0x1, P1 ;  /* 0x000000130a9b7211 */ /* 0x000fe400008f0c9b */
[----:B------:R-:W-:Y:S02]  /*2ba0*/  SHF.L.U32 R4, R96, 0x5, RZ ;  /* 0x0000000560047819 */ /* 0x000fe400000006ff */
[----:B------:R-:W-:Y:S01]  /*2bb0*/  LOP3.LUT R11, R14, 0x200, RZ, 0xc0, !PT ;  /* 0x000002000e0b7812 */ /* 0x000fe200078ec0ff */
[----:B------:R-:W-:Y:S01]  /*2bc0*/  BSSY.RECONVERGENT B0, `(.L_x_13086) ;  /* 0x000001b000007945 */ /* 0x000fe20003800200 */
[----:B------:R-:W-:Y:S01]  /*2bd0*/  LOP3.LUT R19, R18, 0x8, R97, 0xf8, !PT ;  /* 0x0000000812137812 */ /* 0x000fe200078ef861 */
[----:B------:R-:W-:Y:S01]  /*2be0*/  IMAD.SHL.U32 R10, R96, 0x2, RZ ;  /* 0x00000002600a7824 */ /* 0x000fe200078e00ff */
[----:B------:R-:W-:-:S02]  /*2bf0*/  LOP3.LUT R17, R11, 0x7c00, R4, 0xf8, !PT ;  /* 0x00007c000b117812 */ /* 0x000fc400078ef804 */
[C---:B------:R-:W-:Y:S02]  /*2c00*/  SHF.L.U64.HI R16, R146.reuse, 0x4, R147 ;  /* 0x0000000492107819 */ /* 0x040fe40000010293 */
[----:B------:R-:W-:Y:S02]  /*2c10*/  SHF.L.U32 R15, R146, 0x4, RZ ;  /* 0x00000004920f7819 */ /* 0x000fe400000006ff */
[----:B------:R-:W-:Y:S01]  /*2c20*/  LOP3.LUT R4, R19, 0x38, R0, 0x78, !PT ;  /* 0x0000003813047812 */ /* 0x000fe200078e7800 */
[----:B--2--5:R-:W-:Y:S01]  /*2c30*/  FMUL.FTZ R159, R159, R24 ;  /* 0x000000189f9f7220 */ /* 0x024fe20000410000 */
        /* <DEDUP_REMOVED lines=17> */
.L_x_13087:
[----:B------:R2:W-:Y:S04]  /*2d50*/  STS.128 [R161+0x8000], RZ ;  /* 0x008000ffa1007388 */ /* 0x0005e80000000c00 */
[----:B------:R2:W-:Y:S02]  /*2d60*/  STS.128 [R161+0xa000], RZ ;  /* 0x00a000ffa1007388 */ /* 0x0005e40000000c00 */
.L_x_13088:
[----:B------:R-:W-:Y:S05]  /*2d70*/  BSYNC.RECONVERGENT B0 ;  /* 0x0000000000007941 */ /* 0x000fea0003800200 */
.L_x_13086:
[----:B------:R-:W-:Y:S01]  /*2d80*/  ISETP.GE.AND P2, PT, R13, R12, PT ;  /* 0x0000000c0d00720c */ /* 0x000fe20003f46270 */
[----:B------:R-:W-:Y:S01]  /*2d90*/  BSSY.RECONVERGENT B0, `(.L_x_13089) ;  /* 0x000001c000007945 */ /* 0x000fe20003800200 */
[----:B------:R-:W-:Y:S02]  /*2da0*/  LOP3.LUT R13, R18, 0x8, R96, 0x78, !PT ;  /* 0x00000008120d7812 */ /* 0x000fe400078e7860 */
[----:B------:R-:W-:Y:S02]  /*2db0*/  LOP3.LUT R142, R14, 0x400, RZ, 0xc0, !PT ;  /* 0x000004000e8e7812 */ /* 0x000fe400078ec0ff */
[----:B------:R-:W-:Y:S01]  /*2dc0*/  LOP3.LUT R13, R13, 0x38, R0, 0x78, !PT ;  /* 0x000000380d0d7812 */ /* 0x000fe200078e7800 */
[----:B------:R-:W-:Y:S01]  /*2dd0*/  IMAD.IADD R0, R4, 0x1, R17 ;  /* 0x0000000104007824 */ /* 0x000fe200078e0211 */
[----:B------:R-:W-:Y:S02]  /*2de0*/  LEA R18, P1, R15, R154, 0x1 ;  /* 0x0000009a0f127211 */ /* 0x000fe400078208ff */
[-C--:B------:R-:W-:Y:S01]  /*2df0*/  ISETP.GE.AND P3, PT, R7, R12.reuse, PT ;  /* 0x0000000c0700720c */ /* 0x080fe20003f66270 */
        /* <DEDUP_REMOVED lines=21> */
.L_x_13090:
[----:B------:R-:W-:Y:S05]  /*2f50*/  BSYNC.RECONVERGENT B0 ;  /* 0x0000000000007941 */ /* 0x000fea0003800200 */
.L_x_13089:
[----:B------:R1:W-:Y:S01]  /*2f60*/  @P3 STS.128 [R161+0x9000], RZ ;  /* 0x009000ffa1003388 */ /* 0x0003e20000000c00 */
[----:B------:R-:W-:Y:S01]  /*2f70*/  BSSY.RECONVERGENT B0, `(.L_x_13091) ;  /* 0x0000012000007945 */ /* 0x000fe20003800200 */
[----:B------:R-:W-:Y:S02]  /*2f80*/  IADD3 R142, PT, PT, R9, R142, RZ ;  /* 0x0000008e098e7210 */ /* 0x000fe40007ffe0ff */
        /* <DEDUP_REMOVED lines=16> */
.L_x_13092:
[----:B------:R-:W-:Y:S05]  /*3090*/  BSYNC.RECONVERGENT B0 ;  /* 0x0000000000007941 */ /* 0x000fea0003800200 */
.L_x_13091:
        /* <DEDUP_REMOVED lines=18> */
.L_x_13094:
[----:B------:R-:W-:Y:S05]  /*31c0*/  BSYNC.RECONVERGENT B0 ;  /* 0x0000000000007941 */ /* 0x000fea0003800200 */
.L_x_13093:
[----:B------:R-:W-:Y:S01]  /*31d0*/  LDSM.16.M88.4 R80, [R143] ;  /* 0x000000008f50783b */ /* 0x000fe20000000200 */
[----:B------:R-:W-:Y:S01]  /*31e0*/  R2P PR, R96, 0x6 ;  /* 0x0000000660007804 */ /* 0x000fe20000000000 */
[----:B------:R-:W-:Y:S01]  /*31f0*/  IMAD.MOV.U32 R5, RZ, RZ, 0x20 ;  /* 0x00000020ff057424 */ /* 0x000fe200078e00ff */
[----:B------:R-:W-:Y:S01]  /*3200*/  SHF.R.U32.HI R123, RZ, 0x2, R96 ;  /* 0x00000002ff7b7819 */ /* 0x000fe20000011660 */
[----:B------:R-:W5:Y:S01]  /*3210*/  LDSM.16.M88.4 R52, [R142+0x4000] ;  /* 0x004000008e34783b */ /* 0x000f620000000200 */
[----:B------:R-:W-:Y:S01]  /*3220*/  IMAD.MOV.U32 R7, RZ, RZ, 0x40 ;  /* 0x00000040ff077424 */ /* 0x000fe200078e00ff */
[----:B------:R-:W-:Y:S01]  /*3230*/  LOP3.LUT R120, R97, 0x1f0, RZ, 0xc0, !PT ;  /* 0x000001f061787812 */ /* 0x000fe200078ec0ff */
[----:B------:R-:W-:Y:S01]  /*3240*/  BSSY.RECONVERGENT B1, `(.L_x_13095) ;  /* 0x0000101000017945 */ /* 0x000fe20003800200 */
[----:B------:R-:W-:Y:S01]  /*3250*/  SEL R5, R5, 0xffffffe0, !P1 ;  /* 0xffffffe005057807 */ /* 0x000fe20004800000 */
[----:B------:R-:W2:Y:S01]  /*3260*/  LDSM.16.M88.4 R44, [R142+0x4800] ;  /* 0x004800008e2c783b */ /* 0x000ea20000000200 */
[----:B------:R-:W-:-:S02]  /*3270*/  SEL R7, R7, 0xffffffc0, !P2 ;  /* 0xffffffc007077807 */ /* 0x000fc40005000000 */
[----:B------:R-:W-:Y:S01]  /*3280*/  LOP3.LUT R123, R123, 0x7, RZ, 0xc0, !PT ;  /* 0x000000077b7b7812 */ /* 0x000fe200078ec0ff */
[--C-:B------:R-:W-:Y:S01]  /*3290*/  IMAD.IADD R141, R143, 0x1, R5.reuse ;  /* 0x000000018f8d7824 */ /* 0x100fe200078e0205 */
[----:B------:R-:W3:Y:S01]  /*32a0*/  LDSM.16.M88.4 R36, [R142+0x5000] ;  /* 0x005000008e24783b */ /* 0x000ee20000000200 */
[C---:B------:R-:W-:Y:S01]  /*32b0*/  IMAD.IADD R137, R142.reuse, 0x1, R5 ;  /* 0x000000018e897824 */ /* 0x040fe200078e0205 */
[----:B------:R-:W-:Y:S01]  /*32c0*/  ISETP.GT.U32.AND P1, PT, R127, R150, PT ;  /* 0x000000967f00720c */ /* 0x000fe20003f24070 */
[--C-:B------:R-:W-:Y:S01]  /*32d0*/  IMAD.IADD R140, R143, 0x1, R7.reuse ;  /* 0x000000018f8c7824 */ /* 0x100fe200078e0207 */
[----:B-1----:R-:W1:Y:S01]  /*32e0*/  LDSM.16.M88.4 R20, [R142+0x5800] ;  /* 0x005800008e14783b */ /* 0x002e620000000200 */
[----:B------:R-:W-:Y:S01]  /*32f0*/  IMAD.IADD R136, R142, 0x1, R7 ;  /* 0x000000018e887824 */ /* 0x000fe200078e0207 */
[----:B------:R-:W-:Y:S01]  /*3300*/  IADD3 R92, PT, PT, R92, R8, -R119 ;  /* 0x000000085c5c7210 */ /* 0x000fe20007ffe877 */
[----:B------:R-:W-:Y:S01]  /*3310*/  IMAD.IADD R139, R5, 0x1, R140 ;  /* 0x00000001058b7824 */ /* 0x000fe200078e028c */
[----:B----4-:R-:W-:Y:S01]  /*3320*/  LDSM.16.M88.4 R16, [R141] ;  /* 0x000000008d10783b */ /* 0x010fe20000000200 */
[----:B------:R-:W-:-:S02]  /*3330*/  LOP3.LUT R116, R10, 0x6, RZ, 0xc0, !PT ;  /* 0x000000060a747812 */ /* 0x000fc400078ec0ff */
[----:B------:R-:W-:Y:S01]  /*3340*/  IADD3 R135, PT, PT, R5, R136, RZ ;  /* 0x0000008805877210 */ /* 0x000fe20007ffe0ff */
[----:B------:R-:W4:Y:S01]  /*3350*/  LDSM.16.M88.4 R12, [R137+0x4000] ;  /* 0x00400000890c783b */ /* 0x000f220000000200 */
[----:B------:R-:W-:Y:S01]  /*3360*/  IADD3 R94, PT, PT, R8, -R119, -R94 ;  /* 0x80000077085e7210 */ /* 0x000fe20007ffe85e */
[----:B------:R-:W-:Y:S02]  /*3370*/  IMAD.IADD R102, R95, 0x1, R116 ;  /* 0x000000015f667824 */ /* 0x000fe400078e0274 */
[----:B------:R-:W4:Y:S04]  /*3380*/  LDSM.16.M88.4 R28, [R137+0x4800] ;  /* 0x00480000891c783b */ /* 0x000f280000000200 */
[----:B------:R-:W4:Y:S04]  /*3390*/  LDSM.16.M88.4 R64, [R137+0x5000] ;  /* 0x005000008940783b */ /* 0x000f280000000200 */
[----:B------:R-:W-:Y:S04]  /*33a0*/  LDSM.16.M88.4 R24, [R140] ;  /* 0x000000008c18783b */ /* 0x000fe80000000200 */
[----:B------:R-:W-:Y:S01]  /*33b0*/  LDSM.16.M88.4 R60, [R136+0x4800] ;  /* 0x00480000883c783b */ /* 0x000fe20000000200 */
[C---:B-----5:R-:W-:Y:S03]  /*33c0*/  HMMA.16816.F32 R56, R80.reuse, R52, RZ ;  /* 0x000000345038723c */ /* 0x060fe600000018ff */
[----:B------:R-:W-:Y:S04]  /*33d0*/  LDSM.16.M88.4 R84, [R141+0x2000] ;  /* 0x002000008d54783b */ /* 0x000fe80000000200 */
[----:B------:R-:W-:Y:S01]  /*33e0*/  LDSM.16.M88.4 R88, [R137+0x7800] ;  /* 0x007800008958783b */ /* 0x000fe20000000200 */
[C---:B------:R-:W-:Y:S03]  /*33f0*/  HMMA.16816.F32 R52, R80.reuse, R54, RZ ;  /* 0x000000365034723c */ /* 0x040fe600000018ff */
[----:B------:R-:W-:Y:S04]  /*3400*/  LDSM.16.M88.4 R76, [R140+0x2000] ;  /* 0x002000008c4c783b */ /* 0x000fe80000000200 */
[----:B------:R-:W-:Y:S01]  /*3410*/  LDSM.16.M88.4 R72, [R136+0x6000] ;  /* 0x006000008848783b */ /* 0x000fe20000000200 */
[C---:B--2---:R-:W-:Y:S03]  /*3420*/  HMMA.16816.F32 R48, R80.reuse, R44, RZ ;  /* 0x0000002c5030723c */ /* 0x044fe600000018ff */
[----:B------:R-:W-:Y:S04]  /*3430*/  LDSM.16.M88.4 R68, [R136+0x6800] ;  /* 0x006800008844783b */ /* 0x000fe80000000200 */
[----:B------:R-:W0:Y:S01]  /*3440*/  LDGDEPBAR ;  /* 0x00000000000079af */ /* 0x000e220000000000 */
[C---:B---3--:R-:W-:Y:S08]  /*3450*/  HMMA.16816.F32 R40, R80.reuse, R36, RZ ;  /* 0x000000245028723c */ /* 0x048ff000000018ff */
        /* <DEDUP_REMOVED lines=16> */
[----:B------:R-:W-:Y:S04]  /*3560*/  LDSM.16.M88.4 R20, [R139] ;  /* 0x000000008b14783b */ /* 0x000fe80000000200 */
[----:B------:R-:W1:Y:S03]  /*3570*/  LDSM.16.M88.4 R16, [R135+0x4000] ;  /* 0x004000008710783b */ /* 0x000e660000000200 */
[C---:B--2---:R-:W-:Y:S08]  /*3580*/  HMMA.16816.F32 R56, R24.reuse, R12, R56 ;  /* 0x0000000c1838723c */ /* 0x044ff00000001838 */
[C---:B------:R-:W-:Y:S01]  /*3590*/  HMMA.16816.F32 R52, R24.reuse, R14, R52 ;  /* 0x0000000e1834723c */ /* 0x040fe20000001834 */
[----:B------:R-:W2:Y:S07]  /*35a0*/  LDSM.16.M88.4 R12, [R135+0x4800] ;  /* 0x00480000870c783b */ /* 0x000eae0000000200 */
[C---:B------:R-:W-:Y:S08]  /*35b0*/  HMMA.16816.F32 R48, R24.reuse, R60, R48 ;  /* 0x0000003c1830723c */ /* 0x040ff00000001830 */
[C---:B------:R-:W-:Y:S01]  /*35c0*/  HMMA.16816.F32 R44, R24.reuse, R62, R44 ;  /* 0x0000003e182c723c */ /* 0x040fe2000000182c */
[----:B------:R-:W5:Y:S07]  /*35d0*/  LDSM.16.M88.4 R60, [R135+0x5000] ;  /* 0x00500000873c783b */ /* 0x000f6e0000000200 */
        /* <DEDUP_REMOVED lines=40> */
[C---:B------:R-:W-:Y:S08]  /*3860*/  HMMA.16816.F32 R56, R84.reuse, R20, R56 ;  /* 0x000000145438723c */ /* 0x040ff00000001838 */
[----:B------:R-:W-:Y:S01]  /*3870*/  HMMA.16816.F32 R52, R84, R22, R52 ;  /* 0x000000165434723c */ /* 0x000fe20000001834 */
[----:B------:R-:W2:Y:S01]  /*3880*/  LDSM.16.M88.4 R20, [R135+0x7000] ;  /* 0x007000008714783b */ /* 0x000ea20000000200 */
[----:B------:R-:W-:-:S06]  /*3890*/  DEPBAR.LE SB0, 0x0 ;  /* 0x000080000000791a */ /* 0x000fcc0000000000 */
[----:B------:R-:W-:Y:S08]  /*38a0*/  HMMA.16816.F32 R80, R84, R90, R80 ;  /* 0x0000005a5450723c */ /* 0x000ff00000001850 */
[C---:B----4-:R-:W-:Y:S08]  /*38b0*/  HMMA.16816.F32 R32, R76.reuse, R60, R32 ;  /* 0x0000003c4c20723c */ /* 0x050ff00000001820 */
        /* <DEDUP_REMOVED lines=8> */
[----:B------:R-:W-:-:S04]  /*3940*/  IMAD.IADD R17, R120, 0x1, R123 ;  /* 0x0000000178117824 */ /* 0x000fc800078e027b */
[----:B------:R-:W-:-:S03]  /*3950*/  IMAD.IADD R117, R162, 0x1, R17 ;  /* 0x00000001a2757824 */ /* 0x000fc600078e0211 */
[C---:B------:R-:W-:Y:S08]  /*3960*/  HMMA.16816.F32 R56, R12.reuse, R28, R56 ;  /* 0x0000001c0c38723c */ /* 0x040ff00000001838 */
[C---:B------:R-:W-:Y:S08]  /*3970*/  HMMA.16816.F32 R52, R12.reuse, R30, R52 ;  /* 0x0000001e0c34723c */ /* 0x040ff00000001834 */
[C---:B------:R-:W-:Y:S08]  /*3980*/  HMMA.16816.F32 R48, R12.reuse, R24, R48 ;  /* 0x000000180c30723c */ /* 0x040ff00000001830 */
[C---:B------:R-:W-:Y:S08]  /*3990*/  HMMA.16816.F32 R44, R12.reuse, R26, R44 ;  /* 0x0000001a0c2c723c */ /* 0x040ff0000000182c */
[C---:B--2---:R-:W-:Y:S08]  /*39a0*/  HMMA.16816.F32 R40, R12.reuse, R20, R40 ;  /* 0x000000140c28723c */ /* 0x044ff00000001828 */
[C---:B------:R-:W-:Y:S08]  /*39b0*/  HMMA.16816.F32 R36, R12.reuse, R22, R36 ;  /* 0x000000160c24723c */ /* 0x040ff00000001824 */
[----:B------:R-:W-:Y:S01]  /*39c0*/  HMMA.16816.F32 R80, R12, R18, R80 ;  /* 0x000000120c50723c */ /* 0x000fe20000001850 */
[C---:B------:R-:W-:Y:S01]  /*39d0*/  IMAD.IADD R13, R117.reuse, 0x1, R92 ;  /* 0x00000001750d7824 */ /* 0x040fe200078e025c */
[----:B------:R-:W-:Y:S01]  /*39e0*/  IADD3 R117, PT, PT, R117, R94, RZ ;  /* 0x0000005e75757210 */ /* 0x000fe20007ffe0ff */
[----:B------:R-:W-:-:S03]  /*39f0*/  IMAD.IADD R12, R118, 0x1, R17 ;  /* 0x00000001760c7824 */ /* 0x000fc600078e0211 */
[C-C-:B------:R-:W-:Y:S02]  /*3a00*/  VIADDMNMX R167, R13.reuse, 0x1, R8.reuse, PT ;  /* 0x000000010da77846 */ /* 0x140fe40003800108 */
[----:B------:R-:W-:Y:S01]  /*3a10*/  VIADDMNMX R166, R13, 0x9, R8, PT ;  /* 0x000000090da67846 */ /* 0x000fe20003800108 */
        /* <DEDUP_REMOVED lines=15> */
.L_x_13098:
        /* <DEDUP_REMOVED lines=9> */
[-C--:B------:R-:W-:Y:S02]  /*3ba0*/  LOP3.LUT R95, R95, R18.reuse, RZ, 0x3c, !PT ;  /* 0x000000125f5f7212 */ /* 0x080fe400078e3cff */
        /* <DEDUP_REMOVED lines=50> */
.L_x_13099:
[----:B------:R-:W-:Y:S05]  /*3ed0*/  BSYNC.RECONVERGENT B0 ;  /* 0x0000000000007941 */ /* 0x000fea0003800200 */
.L_x_13097:
        /* <DEDUP_REMOVED lines=55> */
.L_x_13096:
[----:B------:R-:W-:Y:S05]  /*4250*/  BSYNC.RECONVERGENT B1 ;  /* 0x0000000000017941 */ /* 0x000fea0003800200 */
.L_x_13095:
[----:B------:R-:W3:Y:S01]  /*4260*/  LD.E R107, desc[UR4][R2.64+0xdc] ;  /* 0x0000dc04026b7980 */ /* 0x000ee2000c101900 */
[----:B------:R-:W-:Y:S02]  /*4270*/  IMAD.IADD R65, R102, 0x1, R119 ;  /* 0x0000000166417824 */ /* 0x000fe400078e0277 */
[C---:B--2---:R-:W-:Y:S02]  /*4280*/  VIADD R16, R12.reuse, 0x8 ;  /* 0x000000080c107836 */ /* 0x044fe40000000000 */
[C-C-:B------:R-:W-:Y:S01]  /*4290*/  IMAD.IADD R27, R12.reuse, 0x1, -R65.reuse ;  /* 0x000000010c1b7824 */ /* 0x140fe200078e0a41 */
[--C-:B------:R-:W-:Y:S01]  /*42a0*/  IADD3 R21, PT, PT, R12, -0x1, -R65.reuse ;  /* 0xffffffff0c157810 */ /* 0x100fe20007ffe841 */
[----:B------:R-:W-:Y:S01]  /*42b0*/  VIADD R68, R102, 0x1 ;  /* 0x0000000166447836 */ /* 0x000fe20000000000 */
[C-C-:B------:R-:W-:Y:S01]  /*42c0*/  IADD3 R66, PT, PT, R16.reuse, -0x1, -R65.reuse ;  /* 0xffffffff10427810 */ /* 0x140fe20007ffe841 */
[----:B------:R-:W-:Y:S01]  /*42d0*/  VIADD R101, R117, 0x8 ;  /* 0x0000000875657836 */ /* 0x000fe20000000000 */
[----:B------:R-:W-:Y:S01]  /*42e0*/  IABS R21, R21 ;  /* 0x0000001500157213 */ /* 0x000fe20000000000 */
[----:B------:R-:W-:Y:S01]  /*42f0*/  IMAD.IADD R22, R16, 0x1, -R65 ;  /* 0x0000000110167824 */ /* 0x000fe200078e0a41 */
[----:B------:R-:W-:-:S02]  /*4300*/  IABS R66, R66 ;  /* 0x0000004200427213 */ /* 0x000fc40000000000 */
[----:B------:R-:W-:Y:S02]  /*4310*/  I2FP.F32.S32 R70, R21 ;  /* 0x0000001500467245 */ /* 0x000fe40000201400 */
[----:B------:R-:W-:Y:S02]  /*4320*/  I2FP.F32.S32 R66, R66 ;  /* 0x0000004200427245 */ /* 0x000fe40000201400 */
[C---:B------:R-:W-:Y:S01]  /*4330*/  IADD3 R14, PT, PT, R12.reuse, -0x9, -R65 ;  /* 0xfffffff70c0e7810 */ /* 0x040fe20007ffe841 */
[----:B------:R-:W-:Y:S01]  /*4340*/  FFMA.FTZ R21, -R159, R70, R57 ;  /* 0x000000469f157223 */ /* 0x000fe20000010139 */
[----:B------:R-:W-:Y:S01]  /*4350*/  VIADD R57, R27, 0xfffffff8 ;  /* 0xfffffff81b397836 */ /* 0x000fe20000000000 */
        /* <DEDUP_REMOVED lines=11> */
[----:B------:R-:W-:Y:S02]  /*4410*/  IADD3 R0, PT, PT, R12, -0x39, -R65 ;  /* 0xffffffc70c007810 */ /* 0x000fe40007ffe841 */
[----:B------:R-:W-:Y:S02]  /*4420*/  IABS R57, R57 ;  /* 0x0000003900397213 */ /* 0x000fe40000000000 */
[----:B------:R-:W-:Y:S01]  /*4430*/  IABS R27, R27 ;  /* 0x0000001b001b7213 */ /* 0x000fe20000000000 */
        /* <DEDUP_REMOVED lines=14> */
[----:B------:R-:W-:Y:S02]  /*4520*/  ISETP.GT.AND P3, PT, R101, R68, PT ;  /* 0x000000446500720c */ /* 0x000fe40003f64270 */
[----:B------:R-:W-:Y:S02]  /*4530*/  IABS R65, R14 ;  /* 0x0000000e00417213 */ /* 0x000fe40000000000 */
[----:B------:R-:W-:Y:S02]  /*4540*/  ISETP.GT.AND P1, PT, R117, R68, PT ;  /* 0x000000447500720c */ /* 0x000fe40003f24270 */
[C---:B------:R-:W-:Y:S02]  /*4550*/  ISETP.GE.AND P2, PT, R68.reuse, R167, PT ;  /* 0x000000a74400720c */ /* 0x040fe40003f46270 */
[----:B------:R-:W-:Y:S01]  /*4560*/  ISETP.GE.AND P5, PT, R68, R166, PT ;  /* 0x000000a64400720c */ /* 0x000fe20003fa6270 */
[----:B------:R-:W-:Y:S01]  /*4570*/  VIADD R68, R102, 0x8 ;  /* 0x0000000866447836 */ /* 0x000fe20000000000 */
[----:B------:R-:W-:-:S02]  /*4580*/  I2FP.F32.S32 R57, R57 ;  /* 0x0000003900397245 */ /* 0x000fc40000201400 */
[----:B------:R-:W-:Y:S02]  /*4590*/  I2FP.F32.S32 R14, R27 ;  /* 0x0000001b000e7245 */ /* 0x000fe40000201400 */
[----:B------:R-:W-:Y:S02]  /*45a0*/  FSEL R59, R59, -INF , !P3 ;  /* 0xff8000003b3b7808 */ /* 0x000fe40005800000 */
[----:B------:R-:W-:Y:S01]  /*45b0*/  IABS R12, R12 ;  /* 0x0000000c000c7213 */ /* 0x000fe20000000000 */
[----:B------:R-:W-:Y:S01]  /*45c0*/  FFMA.FTZ R57, -R159, R57, R52 ;  /* 0x000000399f397223 */ /* 0x000fe20000010134 */
[----:B------:R-:W-:Y:S01]  /*45d0*/  FSEL R21, R21, -INF , !P1 ;  /* 0xff80000015157808 */ /* 0x000fe20004800000 */
[----:B------:R-:W-:Y:S01]  /*45e0*/  FFMA.FTZ R54, -R159, R14, R54 ;  /* 0x0000000e9f367223 */ /* 0x000fe20000010136 */
[----:B------:R-:W-:Y:S01]  /*45f0*/  I2FP.F32.S32 R66, R65 ;  /* 0x0000004100427245 */ /* 0x000fe20000201400 */
[----:B------:R-:W-:Y:S01]  /*4600*/  VIADD R52, R102, 0x9 ;  /* 0x0000000966347836 */ /* 0x000fe20000000000 */
[----:B------:R-:W-:-:S02]  /*4610*/  ISETP.GT.AND P1, PT, R101, R68, PT ;  /* 0x000000446500720c */ /* 0x000fc40003f24270 */
[----:B------:R-:W-:Y:S01]  /*4620*/  FSEL R27, R59, -INF , !P5 ;  /* 0xff8000003b1b7808 */ /* 0x000fe20006800000 */
[----:B------:R-:W-:Y:S01]  /*4630*/  IMAD.MOV.U32 R59, RZ, RZ, R12 ;  /* 0x000000ffff3b7224 */ /* 0x000fe200078e000c */
[----:B------:R-:W-:Y:S01]  /*4640*/  ISETP.GT.AND P4, PT, R117, R68, PT ;  /* 0x000000447500720c */ /* 0x000fe20003f84270 */
[----:B------:R-:W-:Y:S01]  /*4650*/  FFMA.FTZ R53, -R159, R66, R53 ;  /* 0x000000429f357223 */ /* 0x000fe20000010135 */
[----:B------:R-:W-:Y:S02]  /*4660*/  FSEL R21, R21, -INF , !P2 ;  /* 0xff80000015157808 */ /* 0x000fe40005000000 */
[----:B------:R-:W-:Y:S02]  /*4670*/  ISETP.GE.AND P2, PT, R68, R166, PT ;  /* 0x000000a64400720c */ /* 0x000fe40003f46270 */
[----:B------:R-:W-:Y:S02]  /*4680*/  FSEL R54, R54, -INF , !P1 ;  /* 0xff80000036367808 */ /* 0x000fe40004800000 */
[----:B------:R-:W-:-:S02]  /*4690*/  ISETP.GT.AND P3, PT, R117, R52, PT ;  /* 0x000000347500720c */ /* 0x000fc40003f64270 */
[----:B------:R-:W-:Y:S02]  /*46a0*/  IABS R23, R23 ;  /* 0x0000001700177213 */ /* 0x000fe40000000000 */
[----:B------:R-:W-:Y:S02]  /*46b0*/  ISETP.GE.AND P6, PT, R68, R167, PT ;  /* 0x000000a74400720c */ /* 0x000fe40003fc6270 */
[----:B------:R-:W-:Y:S02]  /*46c0*/  FSEL R12, R57, -INF , !P4 ;  /* 0xff800000390c7808 */ /* 0x000fe40006000000 */
[----:B------:R-:W-:Y:S02]  /*46d0*/  I2FP.F32.S32 R68, R59 ;  /* 0x0000003b00447245 */ /* 0x000fe40000201400 */
[----:B------:R-:W-:Y:S02]  /*46e0*/  IABS R57, R29 ;  /* 0x0000001d00397213 */ /* 0x000fe40000000000 */
[----:B------:R-:W-:-:S02]  /*46f0*/  FSEL R29, R54, -INF , !P2 ;  /* 0xff800000361d7808 */ /* 0x000fc40005000000 */
[----:B------:R-:W-:Y:S01]  /*4700*/  FSEL R54, R53, -INF , !P3 ;  /* 0xff80000035367808 */ /* 0x000fe20005800000 */
[----:B------:R-:W-:Y:S01]  /*4710*/  IMAD.MOV.U32 R53, RZ, RZ, R23 ;  /* 0x000000ffff357224 */ /* 0x000fe200078e0017 */
[C---:B------:R-:W-:Y:S01]  /*4720*/  ISETP.GE.AND P5, PT, R52.reuse, R167, PT ;  /* 0x000000a73400720c */ /* 0x040fe20003fa6270 */
[----:B------:R-:W-:Y:S01]  /*4730*/  FFMA.FTZ R55, -R159, R68, R55 ;  /* 0x000000449f377223 */ /* 0x000fe20000010137 */
[----:B------:R-:W-:Y:S02]  /*4740*/  ISETP.GT.AND P4, PT, R101, R52, PT ;  /* 0x000000346500720c */ /* 0x000fe40003f84270 */
[----:B------:R-:W-:Y:S01]  /*4750*/  ISETP.GE.AND P1, PT, R52, R166, PT ;  /* 0x000000a63400720c */ /* 0x000fe20003f26270 */
[----:B------:R-:W-:Y:S01]  /*4760*/  VIADD R52, R102, 0x10 ;  /* 0x0000001066347836 */ /* 0x000fe20000000000 */
[----:B------:R-:W-:Y:S02]  /*4770*/  I2FP.F32.S32 R53, R53 ;  /* 0x0000003500357245 */ /* 0x000fe40000201400 */
[----:B------:R-:W-:-:S02]  /*4780*/  IABS R19, R19 ;  /* 0x0000001300137213 */ /* 0x000fc40000000000 */
[----:B------:R-:W-:Y:S02]  /*4790*/  FSEL R23, R54, -INF , !P5 ;  /* 0xff80000036177808 */ /* 0x000fe40006800000 */
[----:B------:R-:W-:Y:S02]  /*47a0*/  FSEL R55, R55, -INF , !P4 ;  /* 0xff80000037377808 */ /* 0x000fe40006000000 */
[-C--:B------:R-:W-:Y:S02]  /*47b0*/  ISETP.GT.AND P2, PT, R117, R52.reuse, PT ;  /* 0x000000347500720c */ /* 0x080fe40003f44270 */
[----:B------:R-:W-:Y:S02]  /*47c0*/  ISETP.GE.AND P3, PT, R52, R167, PT ;  /* 0x000000a73400720c */ /* 0x000fe40003f66270 */
[----:B------:R-:W-:Y:S02]  /*47d0*/  I2FP.F32.S32 R57, R57 ;  /* 0x0000003900397245 */ /* 0x000fe40000201400 */
[----:B------:R-:W-:-:S02]  /*47e0*/  ISETP.GT.AND P5, PT, R101, R52, PT ;  /* 0x000000346500720c */ /* 0x000fc40003fa4270 */
[----:B------:R-:W-:Y:S01]  /*47f0*/  ISETP.GE.AND P4, PT, R52, R166, PT ;  /* 0x000000a63400720c */ /* 0x000fe20003f86270 */
[C---:B------:R-:W-:Y:S01]  /*4800*/  FFMA.FTZ R50, -R159.reuse, R53, R50 ;  /* 0x000000359f327223 */ /* 0x040fe20000010132 */
[----:B------:R-:W-:Y:S01]  /*4810*/  IABS R52, R31 ;  /* 0x0000001f00347213 */ /* 0x000fe20000000000 */
[----:B------:R-:W-:Y:S02]  /*4820*/  IMAD.MOV.U32 R53, RZ, RZ, R19 ;  /* 0x000000ffff357224 */ /* 0x000fe400078e0013 */
[----:B------:R-:W-:Y:S01]  /*4830*/  FFMA.FTZ R57, -R159, R57, R48 ;  /* 0x000000399f397223 */ /* 0x000fe20000010130 */
[----:B------:R-:W-:Y:S01]  /*4840*/  VIADD R48, R102, 0x11 ;  /* 0x0000001166307836 */ /* 0x000fe20000000000 */
[----:B------:R-:W-:Y:S02]  /*4850*/  I2FP.F32.S32 R52, R52 ;  /* 0x0000003400347245 */ /* 0x000fe40000201400 */
[----:B------:R-:W-:Y:S02]  /*4860*/  I2FP.F32.S32 R54, R53 ;  /* 0x0000003500367245 */ /* 0x000fe40000201400 */
[----:B------:R-:W-:Y:S01]  /*4870*/  FSEL R31, R55, -INF , !P1 ;  /* 0xff800000371f7808 */ /* 0x000fe20004800000 */
[----:B------:R-:W-:Y:S01]  /*4880*/  FFMA.FTZ R49, -R159, R52, R49 ;  /* 0x000000349f317223 */ /* 0x000fe20000010131 */
[----:B------:R-:W-:-:S02]  /*4890*/  FSEL R57, R57, -INF , !P2 ;  /* 0xff80000039397808 */ /* 0x000fc40005000000 */
[----:B------:R-:W-:Y:S02]  /*48a0*/  FSEL R50, R50, -INF , !P5 ;  /* 0xff80000032327808 */ /* 0x000fe40006800000 */
[----:B------:R-:W-:Y:S02]  /*48b0*/  ISETP.GT.AND P1, PT, R117, R48, PT ;  /* 0x000000307500720c */ /* 0x000fe40003f24270 */
[----:B------:R-:W-:Y:S01]  /*48c0*/  IABS R17, R17 ;  /* 0x0000001100117213 */ /* 0x000fe20000000000 */
[----:B------:R-:W-:Y:S01]  /*48d0*/  FFMA.FTZ R54, -R159, R54, R51 ;  /* 0x000000369f367223 */ /* 0x000fe20000010133 */
[----:B------:R-:W-:Y:S02]  /*48e0*/  IABS R64, R64 ;  /* 0x0000004000407213 */ /* 0x000fe40000000000 */
[----:B------:R-:W-:Y:S02]  /*48f0*/  FSEL R19, R57, -INF , !P3 ;  /* 0xff80000039137808 */ /* 0x000fe40005800000 */
[----:B------:R-:W-:-:S02]  /*4900*/  FSEL R51, R50, -INF , !P4 ;  /* 0xff80000032337808 */ /* 0x000fc40006000000 */
[C---:B------:R-:W-:Y:S02]  /*4910*/  ISETP.GE.AND P2, PT, R48.reuse, R167, PT ;  /* 0x000000a73000720c */ /* 0x040fe40003f46270 */
[----:B------:R-:W-:Y:S02]  /*4920*/  ISETP.GT.AND P3, PT, R101, R48, PT ;  /* 0x000000306500720c */ /* 0x000fe40003f64270 */
[----:B------:R-:W-:Y:S01]  /*4930*/  ISETP.GE.AND P5, PT, R48, R166, PT ;  /* 0x000000a63000720c */ /* 0x000fe20003fa6270 */
[----:B------:R-:W-:Y:S01]  /*4940*/  VIADD R48, R102, 0x18 ;  /* 0x0000001866307836 */ /* 0x000fe20000000000 */
[----:B------:R-:W-:Y:S01]  /*4950*/  FSEL R50, R49, -INF , !P1 ;  /* 0xff80000031327808 */ /* 0x000fe20004800000 */
[----:B------:R-:W-:Y:S01]  /*4960*/  IMAD.MOV.U32 R49, RZ, RZ, R17 ;  /* 0x000000ffff317224 */ /* 0x000fe200078e0011 */
[----:B------:R-:W-:Y:S02]  /*4970*/  I2FP.F32.S32 R64, R64 ;  /* 0x0000004000407245 */ /* 0x000fe40000201400 */
[----:B------:R-:W-:-:S02]  /*4980*/  IABS R13, R13 ;  /* 0x0000000d000d7213 */ /* 0x000fc40000000000 */
[----:B------:R-:W-:Y:S02]  /*4990*/  IABS R63, R63 ;  /* 0x0000003f003f7213 */ /* 0x000fe40000000000 */
[----:B------:R-:W-:Y:S02]  /*49a0*/  FSEL R17, R50, -INF , !P2 ;  /* 0xff80000032117808 */ /* 0x000fe40005000000 */
[----:B------:R-:W-:Y:S01]  /*49b0*/  FSEL R54, R54, -INF , !P3 ;  /* 0xff80000036367808 */ /* 0x000fe20005800000 */
[----:B------:R-:W-:Y:S01]  /*49c0*/  FFMA.FTZ R64, -R159, R64, R44 ;  /* 0x000000409f407223 */ /* 0x000fe2000001012c */
[-C--:B------:R-:W-:Y:S02]  /*49d0*/  ISETP.GT.AND P4, PT, R117, R48.reuse, PT ;  /* 0x000000307500720c */ /* 0x080fe40003f84270 */
[----:B------:R-:W-:Y:S02]  /*49e0*/  ISETP.GE.AND P1, PT, R48, R167, PT ;  /* 0x000000a73000720c */ /* 0x000fe40003f26270 */
[----:B------:R-:W-:-:S02]  /*49f0*/  ISETP.GT.AND P2, PT, R101, R48, PT ;  /* 0x000000306500720c */ /* 0x000fc40003f44270 */
[----:B------:R-:W-:Y:S02]  /*4a00*/  I2FP.F32.S32 R49, R49 ;  /* 0x0000003100317245 */ /* 0x000fe40000201400 */
[----:B------:R-:W-:Y:S01]  /*4a10*/  ISETP.GE.AND P3, PT, R48, R166, PT ;  /* 0x000000a63000720c */ /* 0x000fe20003f66270 */
[----:B------:R-:W-:Y:S01]  /*4a20*/  IMAD.MOV.U32 R48, RZ, RZ, R13 ;  /* 0x000000ffff307224 */ /* 0x000fe200078e000d */
[----:B------:R-:W-:Y:S01]  /*4a30*/  I2FP.F32.S32 R50, R63 ;  /* 0x0000003f00327245 */ /* 0x000fe20000201400 */
[----:B------:R-:W-:Y:S02]  /*4a40*/  VIADD R44, R102, 0x19 ;  /* 0x00000019662c7836 */ /* 0x000fe40000000000 */
[C---:B------:R-:W-:Y:S01]  /*4a50*/  FFMA.FTZ R46, -R159.reuse, R49, R46 ;  /* 0x000000319f2e7223 */ /* 0x040fe2000001012e */
[----:B------:R-:W-:Y:S02]  /*4a60*/  FSEL R64, R64, -INF , !P4 ;  /* 0xff80000040407808 */ /* 0x000fe40006000000 */
[----:B------:R-:W-:Y:S01]  /*4a70*/  I2FP.F32.S32 R48, R48 ;  /* 0x0000003000307245 */ /* 0x000fe20000201400 */
[----:B------:R-:W-:Y:S01]  /*4a80*/  FFMA.FTZ R50, -R159, R50, R45 ;  /* 0x000000329f327223 */ /* 0x000fe2000001012d */
[----:B------:R-:W-:-:S02]  /*4a90*/  FSEL R49, R54, -INF , !P5 ;  /* 0xff80000036317808 */ /* 0x000fc40006800000 */
[----:B------:R-:W-:Y:S01]  /*4aa0*/  ISETP.GT.AND P5, PT, R117, R44, PT ;  /* 0x0000002c7500720c */ /* 0x000fe20003fa4270 */
[----:B------:R-:W-:Y:S01]  /*4ab0*/  FFMA.FTZ R47, -R159, R48, R47 ;  /* 0x000000309f2f7223 */ /* 0x000fe2000001012f */
[----:B------:R-:W-:Y:S02]  /*4ac0*/  FSEL R13, R64, -INF , !P1 ;  /* 0xff800000400d7808 */ /* 0x000fe40004800000 */
[----:B------:R-:W-:Y:S02]  /*4ad0*/  FSEL R46, R46, -INF , !P2 ;  /* 0xff8000002e2e7808 */ /* 0x000fe40005000000 */
[----:B------:R-:W-:Y:S02]  /*4ae0*/  IABS R15, R15 ;  /* 0x0000000f000f7213 */ /* 0x000fe40000000000 */
[----:B------:R-:W-:Y:S02]  /*4af0*/  ISETP.GE.AND P4, PT, R44, R167, PT ;  /* 0x000000a72c00720c */ /* 0x000fe40003f86270 */
[----:B------:R-:W-:-:S02]  /*4b00*/  ISETP.GT.AND P1, PT, R101, R44, PT ;  /* 0x0000002c6500720c */ /* 0x000fc40003f24270 */
[----:B------:R-:W-:Y:S01]  /*4b10*/  ISETP.GE.AND P2, PT, R44, R166, PT ;  /* 0x000000a62c00720c */ /* 0x000fe20003f46270 */
[----:B------:R-:W-:Y:S01]  /*4b20*/  VIADD R44, R102, 0x20 ;  /* 0x00000020662c7836 */ /* 0x000fe20000000000 */
[----:B------:R-:W-:Y:S02]  /*4b30*/  FSEL R50, R50, -INF , !P5 ;  /* 0xff80000032327808 */ /* 0x000fe40006800000 */
[----:B------:R-:W-:Y:S02]  /*4b40*/  IABS R62, R62 ;  /* 0x0000003e003e7213 */ /* 0x000fe40000000000 */
[----:B------:R-:W-:Y:S01]  /*4b50*/  FSEL R45, R46, -INF , !P3 ;  /* 0xff8000002e2d7808 */ /* 0x000fe20005800000 */
[----:B------:R-:W-:Y:S01]  /*4b60*/  IMAD.MOV.U32 R46, RZ, RZ, R15 ;  /* 0x000000ffff2e7224 */ /* 0x000fe200078e000f */
[----:B------:R-:W-:Y:S02]  /*4b70*/  FSEL R15, R50, -INF , !P4 ;  /* 0xff800000320f7808 */ /* 0x000fe40006000000 */
[----:B------:R-:W-:-:S02]  /*4b80*/  FSEL R47, R47, -INF , !P1 ;  /* 0xff8000002f2f7808 */ /* 0x000fc40004800000 */
[----:B------:R-:W-:Y:S02]  /*4b90*/  ISETP.GT.AND P3, PT, R117, R44, PT ;  /* 0x0000002c7500720c */ /* 0x000fe40003f64270 */
[C---:B------:R-:W-:Y:S02]  /*4ba0*/  ISETP.GE.AND P5, PT, R44.reuse, R167, PT ;  /* 0x000000a72c00720c */ /* 0x040fe40003fa6270 */
[----:B------:R-:W-:Y:S02]  /*4bb0*/  I2FP.F32.S32 R62, R62 ;  /* 0x0000003e003e7245 */ /* 0x000fe40000201400 */
[----:B------:R-:W-:Y:S02]  /*4bc0*/  ISETP.GT.AND P4, PT, R101, R44, PT ;  /* 0x0000002c6500720c */ /* 0x000fe40003f84270 */
[----:B------:R-:W-:Y:S02]  /*4bd0*/  ISETP.GE.AND P1, PT, R44, R166, PT ;  /* 0x000000a62c00720c */ /* 0x000fe40003f26270 */
[----:B------:R-:W-:Y:S01]  /*4be0*/  IABS R44, R25 ;  /* 0x00000019002c7213 */ /* 0x000fe20000000000 */
[----:B------:R-:W-:Y:S01]  /*4bf0*/  FFMA.FTZ R62, -R159, R62, R40 ;  /* 0x0000003e9f3e7223 */ /* 0x000fe20000010128 */
[----:B------:R-:W-:-:S02]  /*4c00*/  VIADD R40, R102, 0x21 ;  /* 0x0000002166287836 */ /* 0x000fc40000000000 */
[----:B------:R-:W-:Y:S02]  /*4c10*/  I2FP.F32.S32 R44, R44 ;  /* 0x0000002c002c7245 */ /* 0x000fe40000201400 */
[----:B------:R-:W-:Y:S02]  /*4c20*/  IABS R61, R61 ;  /* 0x0000003d003d7213 */ /* 0x000fe40000000000 */
[----:B------:R-:W-:Y:S01]  /*4c30*/  I2FP.F32.S32 R53, R46 ;  /* 0x0000002e00357245 */ /* 0x000fe20000201400 */
[----:B------:R-:W-:Y:S01]  /*4c40*/  FFMA.FTZ R41, -R159, R44, R41 ;  /* 0x0000002c9f297223 */ /* 0x000fe20000010129 */
[----:B------:R-:W-:Y:S02]  /*4c50*/  FSEL R25, R47, -INF , !P2 ;  /* 0xff8000002f197808 */ /* 0x000fe40005000000 */
[----:B------:R-:W-:Y:S02]  /*4c60*/  ISETP.GT.AND P2, PT, R117, R40, PT ;  /* 0x000000287500720c */ /* 0x000fe40003f44270 */
[----:B------:R-:W-:Y:S01]  /*4c70*/  I2FP.F32.S32 R46, R61 ;  /* 0x0000003d002e7245 */ /* 0x000fe20000201400 */
[----:B------:R-:W-:Y:S01]  /*4c80*/  FFMA.FTZ R42, -R159, R53, R42 ;  /* 0x000000359f2a7223 */ /* 0x000fe2000001012a */
[----:B------:R-:W-:-:S02]  /*4c90*/  FSEL R62, R62, -INF , !P3 ;  /* 0xff8000003e3e7808 */ /* 0x000fc40005800000 */
[----:B------:R-:W-:Y:S01]  /*4ca0*/  ISETP.GE.AND P3, PT, R40, R167, PT ;  /* 0x000000a72800720c */ /* 0x000fe20003f66270 */
[----:B------:R-:W-:Y:S01]  /*4cb0*/  FFMA.FTZ R43, -R159, R46, R43 ;  /* 0x0000002e9f2b7223 */ /* 0x000fe2000001012b */
[----:B------:R-:W-:Y:S02]  /*4cc0*/  IABS R60, R60 ;  /* 0x0000003c003c7213 */ /* 0x000fe40000000000 */
[----:B------:R-:W-:Y:S02]  /*4cd0*/  FSEL R41, R41, -INF , !P2 ;  /* 0xff80000029297808 */ /* 0x000fe40005000000 */
[----:B------:R-:W-:Y:S02]  /*4ce0*/  FSEL R131, R62, -INF , !P5 ;  /* 0xff8000003e837808 */ /* 0x000fe40006800000 */
[----:B------:R-:W-:Y:S02]  /*4cf0*/  IABS R30, R30 ;  /* 0x0000001e001e7213 */ /* 0x000fe40000000000 */
[----:B------:R-:W-:-:S02]  /*4d00*/  IABS R28, R28 ;  /* 0x0000001c001c7213 */ /* 0x000fc40000000000 */
[----:B------:R-:W-:Y:S02]  /*4d10*/  ISETP.GT.AND P5, PT, R101, R40, PT ;  /* 0x000000286500720c */ /* 0x000fe40003fa4270 */
[----:B------:R-:W-:Y:S02]  /*4d20*/  FSEL R42, R42, -INF , !P4 ;  /* 0xff8000002a2a7808 */ /* 0x000fe40006000000 */
[----:B------:R-:W-:Y:S01]  /*4d30*/  ISETP.GE.AND P4, PT, R40, R166, PT ;  /* 0x000000a62800720c */ /* 0x000fe20003f86270 */
[C---:B------:R-:W-:Y:S01]  /*4d40*/  VIADD R40, R102.reuse, 0x28 ;  /* 0x0000002866287836 */ /* 0x040fe20000000000 */
[----:B------:R-:W-:Y:S02]  /*4d50*/  I2FP.F32.S32 R60, R60 ;  /* 0x0000003c003c7245 */ /* 0x000fe40000201400 */
[----:B------:R-:W-:Y:S02]  /*4d60*/  FSEL R153, R41, -INF , !P3 ;  /* 0xff80000029997808 */ /* 0x000fe40005800000 */
[----:B------:R-:W-:Y:S01]  /*4d70*/  I2FP.F32.S32 R41, R30 ;  /* 0x0000001e00297245 */ /* 0x000fe20000201400 */
[----:B------:R-:W-:Y:S01]  /*4d80*/  VIADD R30, R102, 0x29 ;  /* 0x00000029661e7836 */ /* 0x000fe20000000000 */
[----:B------:R-:W-:-:S02]  /*4d90*/  I2FP.F32.S32 R28, R28 ;  /* 0x0000001c001c7245 */ /* 0x000fc40000201400 */
[----:B------:R-:W-:Y:S01]  /*4da0*/  FSEL R43, R43, -INF , !P5 ;  /* 0xff8000002b2b7808 */ /* 0x000fe20006800000 */
[C---:B------:R-:W-:Y:S01]  /*4db0*/  FFMA.FTZ R36, -R159.reuse, R60, R36 ;  /* 0x0000003c9f247223 */ /* 0x040fe20000010124 */
[----:B------:R-:W-:Y:S01]  /*4dc0*/  FSEL R173, R42, -INF , !P1 ;  /* 0xff8000002aad7808 */ /* 0x000fe20004800000 */
[----:B------:R-:W-:Y:S01]  /*4dd0*/  FFMA.FTZ R37, -R159, R28, R37 ;  /* 0x0000001c9f257223 */ /* 0x000fe20000010125 */
[----:B------:R-:W-:Y:S02]  /*4de0*/  ISETP.GT.AND P1, PT, R117, R40, PT ;  /* 0x000000287500720c */ /* 0x000fe40003f24270 */
[----:B------:R-:W-:Y:S02]  /*4df0*/  FSEL R175, R43, -INF , !P4 ;  /* 0xff8000002baf7808 */ /* 0x000fe40006000000 */
[----:B------:R-:W-:Y:S02]  /*4e00*/  IABS R24, R24 ;  /* 0x0000001800187213 */ /* 0x000fe40000000000 */
[----:B------:R-:W-:Y:S01]  /*4e10*/  ISETP.GT.AND P4, PT, R117, R30, PT ;  /* 0x0000001e7500720c */ /* 0x000fe20003f84270 */
[----:B------:R-:W-:Y:S01]  /*4e20*/  VIADD R28, R102, 0x30 ;  /* 0x00000030661c7836 */ /* 0x000fe20000000000 */
[----:B------:R-:W-:-:S02]  /*4e30*/  FSEL R36, R36, -INF , !P1 ;  /* 0xff80000024247808 */ /* 0x000fc40004800000 */
[----:B------:R-:W-:Y:S02]  /*4e40*/  I2FP.F32.S32 R24, R24 ;  /* 0x0000001800187245 */ /* 0x000fe40000201400 */
[----:B------:R-:W-:Y:S02]  /*4e50*/  ISETP.GE.AND P1, PT, R30, R167, PT ;  /* 0x000000a71e00720c */ /* 0x000fe40003f26270 */
[----:B------:R-:W-:Y:S02]  /*4e60*/  IABS R22, R22 ;  /* 0x0000001600167213 */ /* 0x000fe40000000000 */
[----:B------:R-:W-:Y:S01]  /*4e70*/  FSEL R37, R37, -INF , !P4 ;  /* 0xff80000025257808 */ /* 0x000fe20006000000 */
[----:B------:R-:W-:Y:S01]  /*4e80*/  FFMA.FTZ R24, -R159, R24, R34 ;  /* 0x000000189f187223 */ /* 0x000fe20000010122 */
[----:B------:R-:W-:Y:S02]  /*4e90*/  I2FP.F32.S32 R22, R22 ;  /* 0x0000001600167245 */ /* 0x000fe40000201400 */
[----:B------:R-:W-:-:S02]  /*4ea0*/  FSEL R129, R37, -INF , !P1 ;  /* 0xff80000025817808 */ /* 0x000fc40004800000 */
[----:B------:R-:W-:Y:S02]  /*4eb0*/  ISETP.GT.AND P1, PT, R101, R28, PT ;  /* 0x0000001c6500720c */ /* 0x000fe40003f24270 */
[----:B------:R-:W-:Y:S01]  /*4ec0*/  IABS R26, R26 ;  /* 0x0000001a001a7213 */ /* 0x000fe20000000000 */
[----:B------:R-:W-:Y:S01]  /*4ed0*/  FFMA.FTZ R22, -R159, R22, R58 ;  /* 0x000000169f167223 */ /* 0x000fe2000001013a */
[----:B------:R-:W-:Y:S02]  /*4ee0*/  IABS R16, R16 ;  /* 0x0000001000107213 */ /* 0x000fe40000000000 */
[----:B------:R-:W-:Y:S02]  /*4ef0*/  FSEL R114, R24, -INF , !P1 ;  /* 0xff80000018727808 */ /* 0x000fe40004800000 */
[----:B------:R-:W-:Y:S02]  /*4f00*/  I2FP.F32.S32 R26, R26 ;  /* 0x0000001a001a7245 */ /* 0x000fe40000201400 */
[----:B------:R-:W-:-:S02]  /*4f10*/  ISETP.GT.AND P1, PT, R101, R102, PT ;  /* 0x000000666500720c */ /* 0x000fc40003f24270 */
[----:B------:R-:W-:Y:S02]  /*4f20*/  ISETP.GE.AND P2, PT, R40, R167, PT ;  /* 0x000000a72800720c */ /* 0x000fe40003f46270 */
[----:B------:R-:W-:Y:S02]  /*4f30*/  IABS R20, R20 ;  /* 0x0000001400147213 */ /* 0x000fe40000000000 */
[----:B------:R-:W-:Y:S01]  /*4f40*/  I2FP.F32.S32 R16, R16 ;  /* 0x0000001000107245 */ /* 0x000fe20000201400 */
[----:B------:R-:W-:Y:S01]  /*4f50*/  FFMA.FTZ R26, -R159, R26, R39 ;  /* 0x0000001a9f1a7223 */ /* 0x000fe20000010127 */
[----:B------:R-:W-:Y:S02]  /*4f60*/  FSEL R22, R22, -INF , !P1 ;  /* 0xff80000016167808 */ /* 0x000fe40004800000 */
[----:B------:R-:W-:Y:S02]  /*4f70*/  FSEL R171, R36, -INF , !P2 ;  /* 0xff80000024ab7808 */ /* 0x000fe40005000000 */
[----:B------:R-:W-:-:S02]  /*4f80*/  I2FP.F32.S32 R20, R20 ;  /* 0x0000001400147245 */ /* 0x000fc40000201400 */
[----:B------:R-:W-:Y:S02]  /*4f90*/  ISETP.GE.AND P1, PT, R102, R166, PT ;  /* 0x000000a66600720c */ /* 0x000fe40003f26270 */
[----:B------:R-:W-:Y:S02]  /*4fa0*/  ISETP.GT.AND P2, PT, R101, R30, PT ;  /* 0x0000001e6500720c */ /* 0x000fe40003f44270 */
[----:B------:R-:W-:Y:S01]  /*4fb0*/  IABS R18, R18 ;  /* 0x0000001200127213 */ /* 0x000fe20000000000 */
[C---:B------:R-:W-:Y:S01]  /*4fc0*/  FFMA.FTZ R83, -R159.reuse, R16, R83 ;  /* 0x000000109f537223 */ /* 0x040fe20000010153 */
[C---:B------:R-:W-:Y:S01]  /*4fd0*/  FFMA.FTZ R38, -R159.reuse, R41, R38 ;  /* 0x000000299f267223 */ /* 0x040fe20000010126 */
[----:B------:R-:W-:Y:S01]  /*4fe0*/  FSEL R16, R22, -INF , !P1 ;  /* 0xff80000016107808 */ /* 0x000fe20004800000 */
[----:B------:R-:W-:Y:S01]  /*4ff0*/  FFMA.FTZ R35, -R159, R20, R35 ;  /* 0x000000149f237223 */ /* 0x000fe20000010123 */
[----:B------:R-:W-:Y:S01]  /*5000*/  ISETP.GT.AND P3, PT, R101, R40, PT ;  /* 0x000000286500720c */ /* 0x000fe20003f64270 */
[----:B------:R-:W-:Y:S01]  /*5010*/  VIADD R22, R102, 0x31 ;  /* 0x0000003166167836 */ /* 0x000fe20000000000 */
[----:B------:R-:W-:Y:S01]  /*5020*/  FSEL R26, R26, -INF , !P2 ;  /* 0xff8000001a1a7808 */ /* 0x000fe20005000000 */
[----:B------:R-:W-:Y:S01]  /*5030*/  VIADD R20, R102, 0x38 ;  /* 0x0000003866147836 */ /* 0x000fe20000000000 */
[----:B------:R-:W-:-:S02]  /*5040*/  I2FP.F32.S32 R37, R18 ;  /* 0x0000001200257245 */ /* 0x000fc40000201400 */
[-C--:B------:R-:W-:Y:S02]  /*5050*/  ISETP.GE.AND P2, PT, R28, R166.reuse, PT ;  /* 0x000000a61c00720c */ /* 0x080fe40003f46270 */
[----:B------:R-:W-:Y:S01]  /*5060*/  FSEL R38, R38, -INF , !P3 ;  /* 0xff80000026267808 */ /* 0x000fe20005800000 */
[----:B------:R-:W-:Y:S01]  /*5070*/  FFMA.FTZ R82, -R159, R37, R82 ;  /* 0x000000259f527223 */ /* 0x000fe20000010152 */
[----:B------:R-:W-:Y:S01]  /*5080*/  ISETP.GE.AND P3, PT, R30, R166, PT ;  /* 0x000000a61e00720c */ /* 0x000fe20003f66270 */
[----:B------:R-:W-:Y:S01]  /*5090*/  VIADD R18, R102, 0x39 ;  /* 0x0000003966127836 */ /* 0x000fe20000000000 */
[C---:B------:R-:W-:Y:S02]  /*50a0*/  ISETP.GT.AND P1, PT, R101.reuse, R22, PT ;  /* 0x000000166500720c */ /* 0x040fe40003f24270 */
[----:B------:R-:W-:Y:S02]  /*50b0*/  FSEL R114, R114, -INF , !P2 ;  /* 0xff80000072727808 */ /* 0x000fe40005000000 */
[----:B------:R-:W-:-:S02]  /*50c0*/  ISETP.GT.AND P2, PT, R101, R20, PT ;  /* 0x000000146500720c */ /* 0x000fc40003f44270 */
[----:B------:R-:W-:Y:S02]  /*50d0*/  FSEL R179, R26, -INF , !P3 ;  /* 0xff8000001ab37808 */ /* 0x000fe40005800000 */
[----:B------:R-:W-:Y:S02]  /*50e0*/  FSEL R35, R35, -INF , !P1 ;  /* 0xff80000023237808 */ /* 0x000fe40004800000 */
[-C--:B------:R-:W-:Y:S02]  /*50f0*/  ISETP.GE.AND P3, PT, R22, R166.reuse, PT ;  /* 0x000000a61600720c */ /* 0x080fe40003f66270 */
[----:B------:R-:W-:Y:S02]  /*5100*/  ISETP.GE.AND P1, PT, R20, R166, PT ;  /* 0x000000a61400720c */ /* 0x000fe40003f26270 */
[----:B------:R-:W-:Y:S02]  /*5110*/  FSEL R82, R82, -INF , !P2 ;  /* 0xff80000052527808 */ /* 0x000fe40005000000 */
[----:B------:R-:W-:Y:S01]  /*5120*/  ISETP.GT.AND P2, PT, R101, R18, PT ;  /* 0x000000126500720c */ /* 0x000fe20003f44270 */
[----:B------:R-:W-:Y:S01]  /*5130*/  FFMA.FTZ R56, -R159, R14, R56 ;  /* 0x0000000e9f387223 */ /* 0x000fe20000010138 */
[----:B------:R-:W-:-:S02]  /*5140*/  FSEL R113, R35, -INF , !P3 ;  /* 0xff80000023717808 */ /* 0x000fc40005800000 */
[----:B------:R-:W-:Y:S02]  /*5150*/  FSEL R112, R82, -INF , !P1 ;  /* 0xff80000052707808 */ /* 0x000fe40004800000 */
[----:B------:R-:W-:Y:S02]  /*5160*/  ISETP.GE.AND P1, PT, R18, R166, PT ;  /* 0x000000a61200720c */ /* 0x000fe40003f26270 */
[----:B------:R-:W-:Y:S02]  /*5170*/  FSEL R83, R83, -INF , !P2 ;  /* 0xff80000053537808 */ /* 0x000fe40005000000 */
[----:B------:R-:W-:Y:S02]  /*5180*/  FSEL R35, R12, -INF , !P6 ;  /* 0xff8000000c237808 */ /* 0x000fe40007000000 */
[----:B------:R-:W-:Y:S02]  /*5190*/  ISETP.GT.AND P6, PT, R117, R102, PT ;  /* 0x000000667500720c */ /* 0x000fe40003fc4270 */
[----:B------:R-:W-:-:S02]  /*51a0*/  IABS R12, R10 ;  /* 0x0000000a000c7213 */ /* 0x000fc40000000000 */
[----:B------:R-:W-:Y:S02]  /*51b0*/  IABS R6, R6 ;  /* 0x0000000600067213 */ /* 0x000fe40000000000 */
[----:B------:R-:W-:Y:S02]  /*51c0*/  FSEL R122, R83, -INF , !P1 ;  /* 0xff800000537a7808 */ /* 0x000fe40004800000 */
[----:B------:R-:W-:Y:S02]  /*51d0*/  ISETP.GE.AND P1, PT, R102, R167, PT ;  /* 0x000000a76600720c */ /* 0x000fe40003f26270 */
[----:B------:R-:W-:Y:S01]  /*51e0*/  FSEL R56, R56, -INF , !P6 ;  /* 0xff80000038387808 */ /* 0x000fe20007000000 */
[----:B------:R-:W-:Y:S01]  /*51f0*/  IMAD.MOV.U32 R14, RZ, RZ, R6 ;  /* 0x000000ffff0e7224 */ /* 0x000fe200078e0006 */
[----:B------:R-:W-:Y:S02]  /*5200*/  I2FP.F32.S32 R12, R12 ;  /* 0x0000000c000c7245 */ /* 0x000fe40000201400 */
[----:B------:R-:W-:-:S02]  /*5210*/  FMNMX3.FTZ R24, R16, R27, R29, !PT ;  /* 0x0000001b10187276 */ /* 0x000fc4000781001d */
[----:B------:R-:W-:Y:S01]  /*5220*/  FSEL R6, R56, -INF , !P1 ;  /* 0xff80000038067808 */ /* 0x000fe20004800000 */
[----:B------:R-:W-:Y:S01]  /*5230*/  FFMA.FTZ R32, -R159, R12, R32 ;  /* 0x0000000c9f207223 */ /* 0x000fe20000010120 */
[----:B------:R-:W-:Y:S02]  /*5240*/  FMNMX3.FTZ R24, R24, R31, R51, !PT ;  /* 0x0000001f18187276 */ /* 0x000fe40007810033 */
[----:B------:R-:W-:Y:S02]  /*5250*/  FMNMX3.FTZ R12, R6, R21, R35, !PT ;  /* 0x00000015060c7276 */ /* 0x000fe40007810023 */
[----:B------:R-:W-:Y:S02]  /*5260*/  IABS R8, R8 ;  /* 0x0000000800087213 */ /* 0x000fe40000000000 */
[----:B------:R-:W-:Y:S02]  /*5270*/  ISETP.GE.AND P5, PT, R40, R166, PT ;  /* 0x000000a62800720c */ /* 0x000fe40003fa6270 */
[----:B------:R-:W-:-:S02]  /*5280*/  FMNMX3.FTZ R24, R24, R49, R45, !PT ;  /* 0x0000003118187276 */ /* 0x000fc4000781002d */
[----:B------:R-:W-:Y:S02]  /*5290*/  FMNMX3.FTZ R12, R12, R23, R19, !PT ;  /* 0x000000170c0c7276 */ /* 0x000fe40007810013 */
[----:B------:R-:W-:Y:S02]  /*52a0*/  IABS R0, R0 ;  /* 0x0000000000007213 */ /* 0x000fe40000000000 */
[----:B------:R-:W-:Y:S02]  /*52b0*/  I2FP.F32.S32 R8, R8 ;  /* 0x0000000800087245 */ /* 0x000fe40000201400 */
[----:B------:R-:W-:Y:S02]  /*52c0*/  I2FP.F32.S32 R39, R14 ;  /* 0x0000000e00277245 */ /* 0x000fe40000201400 */
[----:B------:R-:W-:Y:S02]  /*52d0*/  FSEL R177, R38, -INF , !P5 ;  /* 0xff80000026b17808 */ /* 0x000fe40006800000 */
[----:B------:R-:W-:-:S02]  /*52e0*/  FMNMX3.FTZ R24, R24, R25, R173, !PT ;  /* 0x0000001918187276 */ /* 0x000fc400078100ad */
[----:B------:R-:W-:Y:S02]  /*52f0*/  ISETP.GT.AND P5, PT, R117, R28, PT ;  /* 0x0000001c7500720c */ /* 0x000fe40003fa4270 */
[----:B------:R-:W-:Y:S01]  /*5300*/  FMNMX3.FTZ R12, R12, R17, R13, !PT ;  /* 0x000000110c0c7276 */ /* 0x000fe2000781000d */
[C---:B------:R-:W-:Y:S01]  /*5310*/  FFMA.FTZ R8, -R159.reuse, R8, R33 ;  /* 0x000000089f087223 */ /* 0x040fe20000010121 */
[----:B------:R-:W-:Y:S01]  /*5320*/  I2FP.F32.S32 R0, R0 ;  /* 0x0000000000007245 */ /* 0x000fe20000201400 */
[----:B------:R-:W-:Y:S01]  /*5330*/  FFMA.FTZ R39, -R159, R39, R80 ;  /* 0x000000279f277223 */ /* 0x000fe20000010150 */
[----:B------:R-:W-:Y:S02]  /*5340*/  FMNMX3.FTZ R24, R24, R175, R177, !PT ;  /* 0x000000af18187276 */ /* 0x000fe400078100b1 */
[----:B------:R-:W-:Y:S02]  /*5350*/  ISETP.GE.AND P4, PT, R28, R167, PT ;  /* 0x000000a71c00720c */ /* 0x000fe40003f86270 */
[----:B------:R-:W-:-:S02]  /*5360*/  ISETP.GT.AND P3, PT, R117, R22, PT ;  /* 0x000000167500720c */ /* 0x000fc40003f64270 */
[----:B------:R-:W-:Y:S02]  /*5370*/  ISETP.GT.AND P6, PT, R117, R20, PT ;  /* 0x000000147500720c */ /* 0x000fe40003fc4270 */
[----:B------:R-:W-:Y:S02]  /*5380*/  FSEL R32, R32, -INF , !P5 ;  /* 0xff80000020207808 */ /* 0x000fe40006800000 */
[----:B------:R-:W-:Y:S01]  /*5390*/  FMNMX3.FTZ R12, R12, R15, R131, !PT ;  /* 0x0000000f0c0c7276 */ /* 0x000fe20007810083 */
[----:B------:R-:W-:Y:S01]  /*53a0*/  FFMA.FTZ R0, -R159, R0, R81 ;  /* 0x000000009f007223 */ /* 0x000fe20000010151 */
[----:B------:R-:W-:Y:S02]  /*53b0*/  ISETP.GE.AND P2, PT, R22, R167, PT ;  /* 0x000000a71600720c */ /* 0x000fe40003f46270 */
[----:B------:R-:W-:Y:S02]  /*53c0*/  FMNMX3.FTZ R22, R24, R179, R114, !PT ;  /* 0x000000b318167276 */ /* 0x000fe40007810072 */
[----:B------:R-:W-:-:S02]  /*53d0*/  ISETP.GE.AND P1, PT, R20, R167, PT ;  /* 0x000000a71400720c */ /* 0x000fc40003f26270 */
[----:B------:R-:W-:Y:S02]  /*53e0*/  ISETP.GT.AND P5, PT, R117, R18, PT ;  /* 0x000000127500720c */ /* 0x000fe40003fa4270 */
[----:B------:R-:W-:Y:S02]  /*53f0*/  FSEL R8, R8, -INF , !P3 ;  /* 0xff80000008087808 */ /* 0x000fe40005800000 */
[----:B------:R-:W-:Y:S02]  /*5400*/  FSEL R39, R39, -INF , !P6 ;  /* 0xff80000027277808 */ /* 0x000fe40007000000 */
[----:B------:R-:W-:Y:S02]  /*5410*/  FSEL R170, R32, -INF , !P4 ;  /* 0xff80000020aa7808 */ /* 0x000fe40006000000 */
[----:B------:R-:W-:Y:S02]  /*5420*/  FMNMX3.FTZ R12, R12, R153, R171, !PT ;  /* 0x000000990c0c7276 */ /* 0x000fe400078100ab */
[----:B------:R-:W-:-:S02]  /*5430*/  FMNMX3.FTZ R37, R22, R113, R112, !PT ;  /* 0x0000007116257276 */ /* 0x000fc40007810070 */
[----:B------:R-:W-:Y:S02]  /*5440*/  ISETP.GE.AND P3, PT, R18, R167, PT ;  /* 0x000000a71200720c */ /* 0x000fe40003f66270 */
[----:B------:R-:W-:Y:S02]  /*5450*/  FSEL R128, R0, -INF , !P5 ;  /* 0xff80000000807808 */ /* 0x000fe40006800000 */
        /* <DEDUP_REMOVED lines=16> */
[----:B-1----:R-:W-:Y:S02]  /*5560*/  FMNMX.FTZ R0, R37, R0, !PT ;  /* 0x0000000025007209 */ /* 0x002fe40007810000 */
[----:B--2---:R-:W-:-:S03]  /*5570*/  FMNMX.FTZ R100, R8, R33, !PT ;  /* 0x0000002108647209 */ /* 0x004fc60007810000 */
[----:B---3--:R-:W-:Y:S01]  /*5580*/  FMUL.FTZ R126, R107, R0 ;  /* 0x000000006b7e7220 */ /* 0x008fe20000410000 */
[----:B------:R-:W-:Y:S01]  /*5590*/  FSETP.NEU.FTZ.AND P1, PT, R0, -INF , PT ;  /* 0xff8000000000780b */ /* 0x000fe20003f3d000 */
[----:B------:R-:W-:Y:S01]  /*55a0*/  IMAD.IADD R133, R7, 0x1, R138 ;  /* 0x0000000107857824 */ /* 0x000fe200078e028a */
[----:B------:R-:W-:Y:S01]  /*55b0*/  LDSM.16.MT88.4 R8, [R138+0xa800] ;  /* 0x00a800008a08783b */ /* 0x000fe20000004200 */
[----:B------:R-:W-:Y:S01]  /*55c0*/  FMUL.FTZ R172, R107, R100 ;  /* 0x000000646bac7220 */ /* 0x000fe20000410000 */
[----:B------:R-:W-:Y:S02]  /*55d0*/  FSEL R126, R126, RZ, P1 ;  /* 0x000000ff7e7e7208 */ /* 0x000fe40000800000 */
[----:B------:R-:W-:Y:S01]  /*55e0*/  FSETP.NEU.FTZ.AND P1, PT, R100, -INF , PT ;  /* 0xff8000006400780b */ /* 0x000fe20003f3d000 */
[----:B------:R-:W-:Y:S01]  /*55f0*/  IMAD.IADD R132, R5, 0x1, R133 ;  /* 0x0000000105847824 */ /* 0x000fe200078e0285 */
[----:B------:R-:W-:Y:S02]  /*5600*/  LDSM.16.MT88.4 R76, [R133+0x8000] ;  /* 0x00800000854c783b */ /* 0x000fe40000004200 */
        /* <DEDUP_REMOVED lines=10> */
[----:B------:R-:W1:Y:S01]  /*56b0*/  LDSM.16.MT88.4 R68, [R132+0x8000] ;  /* 0x008000008444783b */ /* 0x000e620000004200 */
[-CC-:B------:R-:W-:Y:S01]  /*56c0*/  FFMA.FTZ R32, R51, R107.reuse, -R126.reuse ;  /* 0x0000006b33207223 */ /* 0x180fe2000001087e */
[-CC-:B------:R-:W-:Y:S01]  /*56d0*/  FFMA.FTZ R27, R49, R107.reuse, -R126.reuse ;  /* 0x0000006b311b7223 */ /* 0x180fe2000001087e */
[-CC-:B------:R-:W-:Y:S01]  /*56e0*/  FFMA.FTZ R24, R45, R107.reuse, -R126.reuse ;  /* 0x0000006b2d187223 */ /* 0x180fe2000001087e */
[-C--:B------:R-:W-:Y:S01]  /*56f0*/  FFMA.FTZ R25, R25, R107.reuse, -R126 ;  /* 0x0000006b19197223 */ /* 0x080fe2000001087e */
[-CC-:B------:R-:W-:Y:S01]  /*5700*/  FFMA.FTZ R34, R17, R107.reuse, -R172.reuse ;  /* 0x0000006b11227223 */ /* 0x180fe200000108ac */
[-CC-:B------:R-:W-:Y:S01]  /*5710*/  FFMA.FTZ R26, R13, R107.reuse, -R172.reuse ;  /* 0x0000006b0d1a7223 */ /* 0x180fe200000108ac */
[----:B------:R-:W2:Y:S01]  /*5720*/  MUFU.EX2 R108, R108 ;  /* 0x0000006c006c7308 */ /* 0x000ea20000000800 */
[-C--:B------:R-:W-:Y:S01]  /*5730*/  FFMA.FTZ R33, R15, R107.reuse, -R172 ;  /* 0x0000006b0f217223 */ /* 0x080fe200000108ac */
[----:B------:R-:W-:Y:S01]  /*5740*/  IMAD.IADD R134, R5, 0x1, R138 ;  /* 0x0000000105867824 */ /* 0x000fe200078e028a */
[----:B------:R-:W-:Y:S04]  /*5750*/  LDSM.16.MT88.4 R92, [R138+0x8000] ;  /* 0x008000008a5c783b */ /* 0x000fe80000004200 */
[----:B------:R-:W-:Y:S01]  /*5760*/  LDSM.16.MT88.4 R56, [R133+0xa000] ;  /* 0x00a000008538783b */ /* 0x000fe20000004200 */
[----:B------:R-:W-:Y:S03]  /*5770*/  MUFU.EX2 R106, R106 ;  /* 0x0000006a006a7308 */ /* 0x000fe60000000800 */
[----:B------:R-:W-:Y:S05]  /*5780*/  LDSM.16.MT88.4 R28, [R138+0x8800] ;  /* 0x008800008a1c783b */ /* 0x000fea0000004200 */
[----:B------:R-:W3:Y:S08]  /*5790*/  MUFU.EX2 R103, R103 ;  /* 0x0000006700677308 */ /* 0x000ef00000000800 */
[----:B------:R-:W-:Y:S08]  /*57a0*/  MUFU.EX2 R111, R111 ;  /* 0x0000006f006f7308 */ /* 0x000ff00000000800 */
[----:B------:R-:W5:Y:S08]  /*57b0*/  MUFU.EX2 R110, R110 ;  /* 0x0000006e006e7308 */ /* 0x000f700000000800 */
[----:B------:R-:W-:Y:S08]  /*57c0*/  MUFU.EX2 R105, R105 ;  /* 0x0000006900697308 */ /* 0x000ff00000000800 */
[----:B------:R-:W4:Y:S01]  /*57d0*/  MUFU.EX2 R104, R104 ;  /* 0x0000006800687308 */ /* 0x000f220000000800 */
[----:B------:R-:W-:Y:S01]  /*57e0*/  FFMA.FTZ R35, R19, R107, -R172 ;  /* 0x0000006b13237223 */ /* 0x000fe200000108ac */
[----:B--2---:R-:W-:Y:S01]  /*57f0*/  F2FP.F16.F32.PACK_AB R65, R108, R109 ;  /* 0x0000006d6c41723e */ /* 0x004fe200000000ff */
[----:B------:R-:W2:Y:S01]  /*5800*/  LDSM.16.MT88.4 R12, [R132+0x8800] ;  /* 0x00880000840c783b */ /* 0x000ea20000004200 */
[----:B---3--:R-:W-:-:S02]  /*5810*/  F2FP.F16.F32.PACK_AB R67, R103, R106 ;  /* 0x0000006a6743723e */ /* 0x008fc400000000ff */
[----:B-----5:R-:W-:Y:S01]  /*5820*/  F2FP.F16.F32.PACK_AB R64, R110, R111 ;  /* 0x0000006f6e40723e */ /* 0x020fe200000000ff */
[----:B------:R-:W3:Y:S01]  /*5830*/  LDSM.16.MT88.4 R84, [R134+0x8000] ;  /* 0x008000008654783b */ /* 0x000ee20000004200 */
[----:B------:R-:W-:Y:S03]  /*5840*/  MUFU.EX2 R32, R32 ;  /* 0x0000002000207308 */ /* 0x000fe60000000800 */
[----:B------:R-:W5:Y:S04]  /*5850*/  LDSM.16.MT88.4 R48, [R134+0xa000] ;  /* 0x00a000008630783b */ /* 0x000f680000004200 */
[----:B------:R-:W-:Y:S01]  /*5860*/  LDSM.16.MT88.4 R16, [R133+0x8800] ;  /* 0x008800008510783b */ /* 0x000fe20000004200 */
[----:B----4-:R-:W-:Y:S01]  /*5870*/  F2FP.F16.F32.PACK_AB R66, R104, R105 ;  /* 0x000000696842723e */ /* 0x010fe200000000ff */
[----:B------:R-:W4:Y:S02]  /*5880*/  MUFU.EX2 R27, R27 ;  /* 0x0000001b001b7308 */ /* 0x000f240000000800 */
[----:B------:R-:W-:Y:S06]  /*5890*/  LDSM.16.MT88.4 R20, [R134+0x8800] ;  /* 0x008800008614783b */ /* 0x000fec0000004200 */
[----:B------:R-:W-:Y:S01]  /*58a0*/  MUFU.EX2 R24, R24 ;  /* 0x0000001800187308 */ /* 0x000fe20000000800 */
[C---:B------:R-:W-:Y:S07]  /*58b0*/  HMMA.16816.F32 R36, R64.reuse, R40, RZ ;  /* 0x000000284024723c */ /* 0x040fee00000018ff */
[----:B------:R-:W1:Y:S01]  /*58c0*/  MUFU.EX2 R25, R25 ;  /* 0x0000001900197308 */ /* 0x000e620000000800 */
[----:B------:R-:W-:Y:S07]  /*58d0*/  HMMA.16816.F32 R40, R64, R42, RZ ;  /* 0x0000002a4028723c */ /* 0x000fee00000018ff */
[----:B------:R-:W-:Y:S08]  /*58e0*/  MUFU.EX2 R35, R35 ;  /* 0x0000002300237308 */ /* 0x000ff00000000800 */
[----:B------:R-:W2:Y:S08]  /*58f0*/  MUFU.EX2 R34, R34 ;  /* 0x0000002200227308 */ /* 0x000eb00000000800 */
[----:B------:R-:W-:Y:S08]  /*5900*/  MUFU.EX2 R26, R26 ;  /* 0x0000001a001a7308 */ /* 0x000ff00000000800 */
[----:B------:R-:W3:Y:S01]  /*5910*/  MUFU.EX2 R33, R33 ;  /* 0x0000002100217308 */ /* 0x000ee20000000800 */
[----:B----4-:R-:W-:-:S02]  /*5920*/  F2FP.F16.F32.PACK_AB R5, R27, R32 ;  /* 0x000000201b05723e */ /* 0x010fc400000000ff */
[----:B-1----:R-:W-:Y:S02]  /*5930*/  F2FP.F16.F32.PACK_AB R7, R25, R24 ;  /* 0x000000181907723e */ /* 0x002fe400000000ff */
[----:B--2---:R-:W-:Y:S02]  /*5940*/  F2FP.F16.F32.PACK_AB R4, R34, R35 ;  /* 0x000000232204723e */ /* 0x004fe400000000ff */
[----:B---3--:R-:W-:Y:S01]  /*5950*/  F2FP.F16.F32.PACK_AB R6, R33, R26 ;  /* 0x0000001a2106723e */ /* 0x008fe200000000ff */
[----:B------:R-:W-:Y:S08]  /*5960*/  HMMA.16816.F32 R72, R64, R68, RZ ;  /* 0x000000444048723c */ /* 0x000ff000000018ff */
[C---:B------:R-:W-:Y:S08]  /*5970*/  HMMA.16816.F32 R36, R4.reuse, R8, R36 ;  /* 0x000000080424723c */ /* 0x040ff00000001824 */
[----:B------:R-:W-:Y:S01]  /*5980*/  HMMA.16816.F32 R40, R4, R10, R40 ;  /* 0x0000000a0428723c */ /* 0x000fe20000001828 */
[----:B------:R-:W1:Y:S07]  /*5990*/  LDSM.16.MT88.4 R8, [R132+0xa000] ;  /* 0x00a000008408783b */ /* 0x000e6e0000004200 */
[----:B------:R-:W-:Y:S08]  /*59a0*/  HMMA.16816.F32 R68, R64, R70, RZ ;  /* 0x000000464044723c */ /* 0x000ff000000018ff */
[----:B------:R-:W-:-:S12]  /*59b0*/  HMMA.16816.F32 R72, R4, R12, R72 ;  /* 0x0000000c0448723c */ /* 0x000fd80000001848 */
[----:B------:R-:W-:Y:S01]  /*59c0*/  HMMA.16816.F32 R68, R4, R14, R68 ;  /* 0x0000000e0444723c */ /* 0x000fe20000001844 */
[----:B------:R-:W2:Y:S07]  /*59d0*/  LDSM.16.MT88.4 R12, [R133+0xa800] ;  /* 0x00a80000850c783b */ /* 0x000eae0000004200 */
        /* <DEDUP_REMOVED lines=10> */
[C---:B-1----:R-:W-:Y:S08]  /*5a80*/  HMMA.16816.F32 R60, R64.reuse, R8, RZ ;  /* 0x00000008403c723c */ /* 0x042ff000000018ff */
[----:B------:R-:W-:Y:S01]  /*5a90*/  HMMA.16816.F32 R64, R64, R10, RZ ;  /* 0x0000000a4040723c */ /* 0x000fe200000018ff */
        /* <DEDUP_REMOVED lines=9> */
[----:B------:R-:W-:-:S06]  /*5b30*/  FFMA.FTZ R28, R175, R107, -R126 ;  /* 0x0000006baf1c7223 */ /* 0x000fcc000001087e */
[----:B------:R-:W-:Y:S01]  /*5b40*/  HMMA.16816.F32 R92, R4, R30, R92 ;  /* 0x0000001e045c723c */ /* 0x000fe2000000185c */
[-CC-:B------:R-:W-:Y:S01]  /*5b50*/  FFMA.FTZ R31, R131, R107.reuse, -R172.reuse ;  /* 0x0000006b831f7223 */ /* 0x180fe200000108ac */
[----:B------:R-:W-:-:S06]  /*5b60*/  FFMA.FTZ R30, R153, R107, -R172 ;  /* 0x0000006b991e7223 */ /* 0x000fcc00000108ac */
[----:B------:R-:W-:Y:S01]  /*5b70*/  HMMA.16816.F32 R88, R4, R20, R88 ;  /* 0x000000140458723c */ /* 0x000fe20000001858 */
[-CC-:B------:R-:W-:Y:S01]  /*5b80*/  FFMA.FTZ R21, R177, R107.reuse, -R126.reuse ;  /* 0x0000006bb1157223 */ /* 0x180fe2000001087e */
[----:B------:R-:W-:-:S06]  /*5b90*/  FFMA.FTZ R20, R179, R107, -R126 ;  /* 0x0000006bb3147223 */ /* 0x000fcc000001087e */
[C---:B------:R-:W-:Y:S01]  /*5ba0*/  HMMA.16816.F32 R84, R4.reuse, R22, R84 ;  /* 0x000000160454723c */ /* 0x040fe20000001854 */
[-CC-:B------:R-:W-:Y:S01]  /*5bb0*/  FFMA.FTZ R23, R171, R107.reuse, -R172.reuse ;  /* 0x0000006bab177223 */ /* 0x180fe200000108ac */
[----:B------:R-:W-:Y:S01]  /*5bc0*/  FFMA.FTZ R22, R129, R107, -R172 ;  /* 0x0000006b81167223 */ /* 0x000fe200000108ac */
[----:B------:R-:W-:Y:S05]  /*5bd0*/  MUFU.EX2 R29, R29 ;  /* 0x0000001d001d7308 */ /* 0x000fea0000000800 */
[C---:B-1----:R-:W-:Y:S03]  /*5be0*/  HMMA.16816.F32 R60, R4.reuse, R8, R60 ;  /* 0x00000008043c723c */ /* 0x042fe6000000183c */
[----:B------:R-:W1:Y:S05]  /*5bf0*/  MUFU.EX2 R28, R28 ;  /* 0x0000001c001c7308 */ /* 0x000e6a0000000800 */
        /* <DEDUP_REMOVED lines=8> */
[C---:B---3--:R-:W-:Y:S08]  /*5c80*/  HMMA.16816.F32 R44, R4.reuse, R16, R44 ;  /* 0x00000010042c723c */ /* 0x048ff0000000182c */
[----:B------:R-:W-:Y:S01]  /*5c90*/  HMMA.16816.F32 R48, R4, R18, R48 ;  /* 0x000000120430723c */ /* 0x000fe20000001830 */
[----:B-1----:R-:W-:Y:S01]  /*5ca0*/  F2FP.F16.F32.PACK_AB R5, R28, R29 ;  /* 0x0000001d1c05723e */ /* 0x002fe200000000ff */
[--C-:B------:R-:W-:Y:S01]  /*5cb0*/  FFMA.FTZ R114, R114, R107, -R126.reuse ;  /* 0x0000006b72727223 */ /* 0x100fe2000001087e */
[----:B-----5:R-:W-:Y:S01]  /*5cc0*/  F2FP.F16.F32.PACK_AB R7, R20, R21 ;  /* 0x000000151407723e */ /* 0x020fe200000000ff */
[--C-:B------:R-:W-:Y:S01]  /*5cd0*/  FFMA.FTZ R113, R113, R107, -R126.reuse ;  /* 0x0000006b71717223 */ /* 0x100fe2000001087e */
[----:B--2---:R-:W-:Y:S01]  /*5ce0*/  F2FP.F16.F32.PACK_AB R4, R30, R31 ;  /* 0x0000001f1e04723e */ /* 0x004fe200000000ff */
[-CC-:B------:R-:W-:Y:S01]  /*5cf0*/  FFMA.FTZ R112, R112, R107.reuse, -R126.reuse ;  /* 0x0000006b70707223 */ /* 0x180fe2000001087e */
[----:B------:R-:W-:Y:S01]  /*5d00*/  FFMA.FTZ R129, R122, R107, -R126 ;  /* 0x0000006b7a817223 */ /* 0x000fe2000001087e */
[----:B----4-:R-:W-:Y:S01]  /*5d10*/  F2FP.F16.F32.PACK_AB R6, R22, R23 ;  /* 0x000000171606723e */ /* 0x010fe200000000ff */
[-CC-:B------:R-:W-:Y:S01]  /*5d20*/  FFMA.FTZ R115, R115, R107.reuse, -R172.reuse ;  /* 0x0000006b73737223 */ /* 0x180fe200000108ac */
[-CC-:B------:R-:W-:Y:S01]  /*5d30*/  FFMA.FTZ R177, R128, R107.reuse, -R172.reuse ;  /* 0x0000006b80b17223 */ /* 0x180fe200000108ac */
[----:B------:R-:W-:Y:S04]  /*5d40*/  LDSM.16.MT88.4 R16, [R133+0x9800] ;  /* 0x009800008510783b */ /* 0x000fe80000004200 */
[C---:B------:R-:W-:Y:S08]  /*5d50*/  HMMA.16816.F32 R96, R4.reuse, R12, R96 ;  /* 0x0000000c0460723c */ /* 0x040ff00000001860 */
        /* <DEDUP_REMOVED lines=16> */
[----:B------:R-:W2:Y:S01]  /*5e60*/  LDSM.16.MT88.4 R8, [R132+0xb000] ;  /* 0x00b000008408783b */ /* 0x000ea20000004200 */
[-CC-:B------:R-:W-:Y:S01]  /*5e70*/  FFMA.FTZ R122, R170, R107.reuse, -R172.reuse ;  /* 0x0000006baa7a7223 */ /* 0x180fe200000108ac */
[----:B------:R-:W-:Y:S01]  /*5e80*/  FFMA.FTZ R126, R130, R107, -R172 ;  /* 0x0000006b827e7223 */ /* 0x000fe200000108ac */
[----:B------:R-:W-:Y:S04]  /*5e90*/  MUFU.EX2 R114, R114 ;  /* 0x0000007200727308 */ /* 0x000fe80000000800 */
[C---:B-1----:R-:W-:Y:S08]  /*5ea0*/  HMMA.16816.F32 R52, R4.reuse, R12, R52 ;  /* 0x0000000c0434723c */ /* 0x042ff00000001834 */
[C---:B------:R-:W-:Y:S01]  /*5eb0*/  HMMA.16816.F32 R56, R4.reuse, R14, R56 ;  /* 0x0000000e0438723c */ /* 0x040fe20000001838 */
[----:B------:R-:W1:Y:S01]  /*5ec0*/  LDSM.16.MT88.4 R12, [R138+0x9800] ;  /* 0x009800008a0c783b */ /* 0x000e620000004200 */
[----:B------:R-:W3:Y:S06]  /*5ed0*/  MUFU.EX2 R113, R113 ;  /* 0x0000007100717308 */ /* 0x000eec0000000800 */
[C---:B--2---:R-:W-:Y:S02]  /*5ee0*/  HMMA.16816.F32 R60, R4.reuse, R8, R60 ;  /* 0x00000008043c723c */ /* 0x044fe4000000183c */
[----:B------:R-:W-:Y:S06]  /*5ef0*/  MUFU.EX2 R112, R112 ;  /* 0x0000007000707308 */ /* 0x000fec0000000800 */
[----:B------:R-:W-:Y:S01]  /*5f00*/  HMMA.16816.F32 R64, R4, R10, R64 ;  /* 0x0000000a0440723c */ /* 0x000fe20000001840 */
[----:B------:R-:W2:Y:S01]  /*5f10*/  LDSM.16.MT88.4 R8, [R134+0x9800] ;  /* 0x009800008608783b */ /* 0x000ea20000004200 */
[----:B------:R-:W4:Y:S08]  /*5f20*/  MUFU.EX2 R129, R129 ;  /* 0x0000008100817308 */ /* 0x000f300000000800 */
[----:B------:R-:W-:Y:S08]  /*5f30*/  MUFU.EX2 R122, R122 ;  /* 0x0000007a007a7308 */ /* 0x000ff00000000800 */
[----:B------:R-:W5:Y:S08]  /*5f40*/  MUFU.EX2 R115, R115 ;  /* 0x0000007300737308 */ /* 0x000f700000000800 */
[----:B------:R-:W-:Y:S08]  /*5f50*/  MUFU.EX2 R126, R126 ;  /* 0x0000007e007e7308 */ /* 0x000ff00000000800 */
[----:B------:R-:W1:Y:S01]  /*5f60*/  MUFU.EX2 R177, R177 ;  /* 0x000000b100b17308 */ /* 0x000e620000000800 */
[----:B---3--:R-:W-:-:S02]  /*5f70*/  F2FP.F16.F32.PACK_AB R5, R113, R114 ;  /* 0x000000727105723e */ /* 0x008fc400000000ff */
[----:B----4-:R-:W-:Y:S02]  /*5f80*/  F2FP.F16.F32.PACK_AB R7, R129, R112 ;  /* 0x000000708107723e */ /* 0x010fe400000000ff */
[----:B-----5:R-:W-:Y:S02]  /*5f90*/  F2FP.F16.F32.PACK_AB R4, R115, R122 ;  /* 0x0000007a7304723e */ /* 0x020fe400000000ff */
        /* <DEDUP_REMOVED lines=13> */
[----:B------:R-:W-:-:S06]  /*6070*/  FADD.FTZ R109, R109, R108 ;  /* 0x0000006c6d6d7221 */ /* 0x000fcc0000010000 */
[----:B--2---:R-:W-:Y:S01]  /*6080*/  HMMA.16816.F32 R36, R4, R8, R36 ;  /* 0x000000080424723c */ /* 0x004fe20000001824 */
[----:B------:R-:W-:-:S07]  /*6090*/  FADD.FTZ R110, R111, R110 ;  /* 0x0000006e6f6e7221 */ /* 0x000fce0000010000 */
        /* <DEDUP_REMOVED lines=23> */
[----:B------:R-:W-:Y:S01]  /*6210*/  FADD.FTZ R13, R22, R13 ;  /* 0x0000000d160d7221 */ /* 0x000fe20000010000 */
[----:B------:R-:W-:Y:S01]  /*6220*/  ISETP.GT.U32.AND P1, PT, R127, R150, PT ;  /* 0x000000967f00720c */ /* 0x000fe20003f24070 */
[----:B------:R-:W-:-:S02]  /*6230*/  FADD.FTZ R9, R20, R9 ;  /* 0x0000000914097221 */ /* 0x000fc40000010000 */
[----:B------:R-:W-:Y:S02]  /*6240*/  FADD.FTZ R122, R122, R13 ;  /* 0x0000000d7a7a7221 */ /* 0x000fe40000010000 */
[----:B------:R-:W-:Y:S02]  /*6250*/  FADD.FTZ R114, R114, R9 ;  /* 0x0000000972727221 */ /* 0x000fe40000010000 */
[----:B------:R-:W-:Y:S02]  /*6260*/  FADD.FTZ R115, R115, R122 ;  /* 0x0000007a73737221 */ /* 0x000fe40000010000 */
[----:B------:R-:W-:Y:S02]  /*6270*/  FADD.FTZ R113, R113, R114 ;  /* 0x0000007271717221 */ /* 0x000fe40000010000 */
[----:B------:R-:W-:Y:S01]  /*6280*/  FADD.FTZ R126, R126, R115 ;  /* 0x000000737e7e7221 */ /* 0x000fe20000010000 */
[----:B------:R-:W-:Y:S01]  /*6290*/  HMMA.16816.F32 R48, R4, R18, R48 ;  /* 0x000000120430723c */ /* 0x000fe20000001830 */
[----:B------:R-:W-:Y:S01]  /*62a0*/  BSSY B2, `(.L_x_13100) ;  /* 0x00003cc000027945 */ /* 0x000fe20003800000 */
[----:B------:R-:W-:Y:S01]  /*62b0*/  FADD.FTZ R112, R112, R113 ;  /* 0x0000007170707221 */ /* 0x000fe20000010000 */
[----:B------:R-:W-:-:S05]  /*62c0*/  FADD.FTZ R177, R177, R126 ;  /* 0x0000007eb1b17221 */ /* 0x000fca0000010000 */
[----:B------:R-:W-:Y:S01]  /*62d0*/  HMMA.16816.F32 R56, R4, R14, R56 ;  /* 0x0000000e0438723c */ /* 0x000fe20000001838 */
[----:B------:R-:W-:-:S07]  /*62e0*/  FADD.FTZ R176, R129, R112 ;  /* 0x0000007081b07221 */ /* 0x000fce0000010000 */
        /* <DEDUP_REMOVED lines=72> */
.L_x_13103:
        /* <DEDUP_REMOVED lines=8> */
.L_x_13104:
[----:B------:R-:W-:Y:S05]  /*67f0*/  BSYNC.RECONVERGENT B0 ;  /* 0x0000000000007941 */ /* 0x000fea0003800200 */
.L_x_13102:
[-C--:B------:R-:W-:Y:S01]  /*6800*/  ISETP.GE.AND P2, PT, R164, R160.reuse, PT ;  /* 0x000000a0a400720c */ /* 0x080fe20003f46270 */
[----:B------:R-:W-:Y:S01]  /*6810*/  IMAD.SHL.U32 R4, R146, 0x20, RZ ;  /* 0x0000002092047824 */ /* 0x000fe200078e00ff */
[----:B------:R-:W-:Y:S01]  /*6820*/  ISETP.GE.AND P1, PT, R149, R160, PT ;  /* 0x000000a09500720c */ /* 0x000fe20003f26270 */
[----:B------:R-:W-:Y:S01]  /*6830*/  IMAD.IADD R103, R120, 0x1, R123 ;  /* 0x0000000178677824 */ /* 0x000fe200078e027b */
[C---:B------:R-:W-:Y:S01]  /*6840*/  LEA R6, P3, R146.reuse, R154, 0x5 ;  /* 0x0000009a92067211 */ /* 0x040fe200078628ff */
[----:B------:R-:W-:Y:S01]  /*6850*/  BSSY.RECONVERGENT B1, `(.L_x_13105) ;  /* 0x0000231000017945 */ /* 0x000fe20003800200 */
        /* <DEDUP_REMOVED lines=49> */
[----:B------:R-:W-:Y:S04]  /*6b70*/  LDSM.16.M88.4 R104, [R141] ;  /* 0x000000008d68783b */ /* 0x000fe80000000200 */
[----:B------:R-:W4:Y:S04]  /*6b80*/  LDSM.16.M88.4 R16, [R137+0x4000] ;  /* 0x004000008910783b */ /* 0x000f280000000200 */
[----:B------:R-:W5:Y:S04]  /*6b90*/  LDSM.16.M88.4 R12, [R142+0x5000] ;  /* 0x005000008e0c783b */ /* 0x000f680000000200 */
[----:B--2---:R-:W2:Y:S04]  /*6ba0*/  LDSM.16.M88.4 R8, [R137+0x4800] ;  /* 0x004800008908783b */ /* 0x004ea80000000200 */
[----:B------:R-:W2:Y:S04]  /*6bb0*/  LDSM.16.M88.4 R108, [R142+0x5800] ;  /* 0x005800008e6c783b */ /* 0x000ea80000000200 */
[----:B------:R-:W2:Y:S04]  /*6bc0*/  LDSM.16.M88.4 R112, [R137+0x5000] ;  /* 0x005000008970783b */ /* 0x000ea80000000200 */
[----:B------:R-:W0:Y:S01]  /*6bd0*/  LDGDEPBAR ;  /* 0x00000000000079af */ /* 0x000e220000000000 */
[C---:B-1----:R-:W-:Y:S08]  /*6be0*/  HMMA.16816.F32 R32, R4.reuse, R28, RZ ;  /* 0x0000001c0420723c */ /* 0x042ff000000018ff */
[C---:B------:R-:W-:Y:S08]  /*6bf0*/  HMMA.16816.F32 R28, R4.reuse, R30, RZ ;  /* 0x0000001e041c723c */ /* 0x040ff000000018ff */
[C---:B---3--:R-:W-:Y:S08]  /*6c00*/  HMMA.16816.F32 R24, R4.reuse, R20, RZ ;  /* 0x000000140418723c */ /* 0x048ff000000018ff */
[----:B------:R-:W-:Y:S08]  /*6c10*/  HMMA.16816.F32 R20, R4, R22, RZ ;  /* 0x000000160414723c */ /* 0x000ff000000018ff */
[C---:B----4-:R-:W-:Y:S08]  /*6c20*/  HMMA.16816.F32 R32, R104.reuse, R16, R32 ;  /* 0x000000106820723c */ /* 0x050ff00000001820 */
[----:B------:R-:W-:Y:S08]  /*6c30*/  HMMA.16816.F32 R28, R104, R18, R28 ;  /* 0x00000012681c723c */ /* 0x000ff0000000181c */
[----:B-----5:R-:W-:Y:S08]  /*6c40*/  HMMA.16816.F32 R16, R4, R12, RZ ;  /* 0x0000000c0410723c */ /* 0x020ff000000018ff */
[C---:B--2---:R-:W-:Y:S08]  /*6c50*/  HMMA.16816.F32 R24, R104.reuse, R8, R24 ;  /* 0x000000086818723c */ /* 0x044ff00000001818 */
[----:B------:R-:W-:Y:S08]  /*6c60*/  HMMA.16816.F32 R20, R104, R10, R20 ;  /* 0x0000000a6814723c */ /* 0x000ff00000001814 */
[C---:B------:R-:W-:Y:S08]  /*6c70*/  HMMA.16816.F32 R12, R4.reuse, R14, RZ ;  /* 0x0000000e040c723c */ /* 0x040ff000000018ff */
[C---:B------:R-:W-:Y:S08]  /*6c80*/  HMMA.16816.F32 R8, R4.reuse, R108, RZ ;  /* 0x0000006c0408723c */ /* 0x040ff000000018ff */
[----:B------:R-:W-:Y:S01]  /*6c90*/  HMMA.16816.F32 R4, R4, R110, RZ ;  /* 0x0000006e0404723c */ /* 0x000fe200000018ff */
[----:B------:R-:W1:Y:S07]  /*6ca0*/  LDSM.16.M88.4 R108, [R137+0x5800] ;  /* 0x00580000896c783b */ /* 0x000e6e0000000200 */
[C---:B------:R-:W-:Y:S08]  /*6cb0*/  HMMA.16816.F32 R16, R104.reuse, R112, R16 ;  /* 0x000000706810723c */ /* 0x040ff00000001810 */
[C---:B------:R-:W-:Y:S01]  /*6cc0*/  HMMA.16816.F32 R12, R104.reuse, R114, R12 ;  /* 0x00000072680c723c */ /* 0x040fe2000000180c */
[----:B------:R-:W-:Y:S07]  /*6cd0*/  LDSM.16.M88.4 R112, [R136+0x4000] ;  /* 0x004000008870783b */ /* 0x000fee0000000200 */
[C---:B-1----:R-:W-:Y:S08]  /*6ce0*/  HMMA.16816.F32 R8, R104.reuse, R108, R8 ;  /* 0x0000006c6808723c */ /* 0x042ff00000001808 */
        /* <DEDUP_REMOVED lines=75> */
[----:B-1----:R-:W-:Y:S01]  /*71a0*/  HMMA.16816.F32 R8, R112, R104, R8 ;  /* 0x000000687008723c */ /* 0x002fe20000001808 */
[----:B------:R-:W-:-:S04]  /*71b0*/  VIADD R105, R121, 0xffffffff ;  /* 0xffffffff79697836 */ /* 0x000fc80000000000 */
[----:B------:R-:W-:-:S03]  /*71c0*/  IMAD.SHL.U32 R105, R105, 0x40, RZ ;  /* 0x0000004069697824 */ /* 0x000fc600078e00ff */
[C---:B------:R-:W-:Y:S01]  /*71d0*/  HMMA.16816.F32 R4, R112.reuse, R106, R4 ;  /* 0x0000006a7004723c */ /* 0x040fe20000001804 */
[----:B------:R-:W-:Y:S02]  /*71e0*/  IMAD.IADD R104, R105, 0x1, R116 ;  /* 0x0000000169687824 */ /* 0x000fe400078e0274 */
[----:B------:R-:W-:Y:S02]  /*71f0*/  IMAD.IADD R106, R118, 0x1, R103 ;  /* 0x00000001766a7824 */ /* 0x000fe400078e0267 */
[----:B------:R-:W-:Y:S02]  /*7200*/  IMAD.IADD R181, R104, 0x1, R119 ;  /* 0x0000000168b57824 */ /* 0x000fe400078e0277 */
[----:B------:R-:W-:Y:S01]  /*7210*/  VIADD R104, R106, 0x8 ;  /* 0x000000086a687836 */ /* 0x000fe20000000000 */
[----:B--2---:R-:W-:Y:S01]  /*7220*/  HMMA.16816.F32 R16, R112, R108, R16 ;  /* 0x0000006c7010723c */ /* 0x004fe20000001810 */
[----:B------:R-:W-:Y:S01]  /*7230*/  VIADD R108, R102, 0xffffffc0 ;  /* 0xffffffc0666c7836 */ /* 0x000fe20000000000 */
[----:B------:R-:W-:-:S02]  /*7240*/  IADD3 R109, PT, PT, R106, 0x40, -R181 ;  /* 0x000000406a6d7810 */ /* 0x000fc40007ffe8b5 */
[--C-:B------:R-:W-:Y:S02]  /*7250*/  IADD3 R103, PT, PT, R104, 0x40, -R181.reuse ;  /* 0x0000004068677810 */ /* 0x100fe40007ffe8b5 */
[----:B------:R-:W-:Y:S02]  /*7260*/  IABS R109, R109 ;  /* 0x0000006d006d7213 */ /* 0x000fe40000000000 */
[----:B------:R-:W-:Y:S01]  /*7270*/  IABS R103, R103 ;  /* 0x0000006700677213 */ /* 0x000fe20000000000 */
[----:B------:R-:W-:Y:S01]  /*7280*/  HMMA.16816.F32 R12, R112, R110, R12 ;  /* 0x0000006e700c723c */ /* 0x000fe2000000180c */
[----:B------:R-:W-:Y:S02]  /*7290*/  I2FP.F32.S32 R109, R109 ;  /* 0x0000006d006d7245 */ /* 0x000fe40000201400 */
[----:B------:R-:W-:Y:S02]  /*72a0*/  I2FP.F32.S32 R103, R103 ;  /* 0x0000006700677245 */ /* 0x000fe40000201400 */
[--C-:B------:R-:W-:Y:S01]  /*72b0*/  IADD3 R175, PT, PT, R106, 0x38, -R181.reuse ;  /* 0x000000386aaf7810 */ /* 0x100fe20007ffe8b5 */
[C---:B------:R-:W-:Y:S01]  /*72c0*/  FFMA.FTZ R109, -R159.reuse, R109, R32 ;  /* 0x0000006d9f6d7223 */ /* 0x040fe20000010120 */
[--C-:B------:R-:W-:Y:S01]  /*72d0*/  IADD3 R32, PT, PT, R104, 0x3f, -R181.reuse ;  /* 0x0000003f68207810 */ /* 0x100fe20007ffe8b5 */
[----:B------:R-:W-:Y:S01]  /*72e0*/  FFMA.FTZ R103, -R159, R103, R34 ;  /* 0x000000679f677223 */ /* 0x000fe20000010122 */
[----:B------:R-:W-:-:S02]  /*72f0*/  IADD3 R34, PT, PT, R106, 0x3f, -R181 ;  /* 0x0000003f6a227810 */ /* 0x000fc40007ffe8b5 */
[----:B------:R-:W-:Y:S02]  /*7300*/  IABS R32, R32 ;  /* 0x0000002000207213 */ /* 0x000fe40000000000 */
[----:B------:R-:W-:Y:S02]  /*7310*/  IABS R34, R34 ;  /* 0x0000002200227213 */ /* 0x000fe40000000000 */
[----:B------:R-:W-:Y:S02]  /*7320*/  I2FP.F32.S32 R32, R32 ;  /* 0x0000002000207245 */ /* 0x000fe40000201400 */
[----:B------:R-:W-:Y:S02]  /*7330*/  I2FP.F32.S32 R34, R34 ;  /* 0x0000002200227245 */ /* 0x000fe40000201400 */
[-C--:B------:R-:W-:Y:S02]  /*7340*/  ISETP.GT.AND P3, PT, R101, R108.reuse, PT ;  /* 0x0000006c6500720c */ /* 0x080fe40003f64270 */
[----:B------:R-:W-:Y:S01]  /*7350*/  ISETP.GT.AND P4, PT, R117, R108, PT ;  /* 0x0000006c7500720c */ /* 0x000fe20003f84270 */
[C---:B------:R-:W-:Y:S01]  /*7360*/  FFMA.FTZ R107, -R159.reuse, R34, R33 ;  /* 0x000000229f6b7223 */ /* 0x040fe20000010121 */
[----:B------:R-:W-:Y:S01]  /*7370*/  FFMA.FTZ R33, -R159, R32, R35 ;  /* 0x000000209f217223 */ /* 0x000fe20000010123 */
[----:B------:R-:W-:Y:S01]  /*7380*/  IADD3 R35, PT, PT, R104, 0x38, -R181 ;  /* 0x0000003868237810 */ /* 0x000fe20007ffe8b5 */
[----:B------:R-:W-:Y:S01]  /*7390*/  VIADD R32, R102, 0xffffffc8 ;  /* 0xffffffc866207836 */ /* 0x000fe20000000000 */
[----:B------:R-:W-:-:S02]  /*73a0*/  ISETP.GE.AND P6, PT, R108, R167, PT ;  /* 0x000000a76c00720c */ /* 0x000fc40003fc6270 */
[----:B------:R-:W-:Y:S02]  /*73b0*/  IABS R35, R35 ;  /* 0x0000002300237213 */ /* 0x000fe40000000000 */
[----:B------:R-:W-:Y:S01]  /*73c0*/  ISETP.GE.AND P5, PT, R108, R166, PT ;  /* 0x000000a66c00720c */ /* 0x000fe20003fa6270 */
[----:B------:R-:W-:Y:S01]  /*73d0*/  VIADD R108, R102, 0xffffffc1 ;  /* 0xffffffc1666c7836 */ /* 0x000fe20000000000 */
[----:B------:R-:W-:Y:S02]  /*73e0*/  IABS R175, R175 ;  /* 0x000000af00af7213 */ /* 0x000fe40000000000 */
[----:B------:R-:W-:Y:S02]  /*73f0*/  FSEL R103, R103, -INF , !P3 ;  /* 0xff80000067677808 */ /* 0x000fe40005800000 */
[----:B------:R-:W-:Y:S02]  /*7400*/  I2FP.F32.S32 R35, R35 ;  /* 0x0000002300237245 */ /* 0x000fe40000201400 */
[----:B------:R-:W-:-:S02]  /*7410*/  I2FP.F32.S32 R175, R175 ;  /* 0x000000af00af7245 */ /* 0x000fc40000201400 */
[----:B------:R-:W-:Y:S01]  /*7420*/  FSEL R103, R103, -INF , !P5 ;  /* 0xff80000067677808 */ /* 0x000fe20006800000 */
[----:B------:R-:W-:Y:S01]  /*7430*/  FFMA.FTZ R35, -R159, R35, R30 ;  /* 0x000000239f237223 */ /* 0x000fe2000001011e */
[-C--:B------:R-:W-:Y:S01]  /*7440*/  ISETP.GT.AND P5, PT, R101, R108.reuse, PT ;  /* 0x0000006c6500720c */ /* 0x080fe20003fa4270 */
[----:B------:R-:W-:Y:S01]  /*7450*/  FFMA.FTZ R175, -R159, R175, R28 ;  /* 0x000000af9faf7223 */ /* 0x000fe2000001011c */
[----:B------:R-:W-:Y:S02]  /*7460*/  FSEL R109, R109, -INF , !P4 ;  /* 0xff8000006d6d7808 */ /* 0x000fe40006000000 */
[----:B------:R-:W-:Y:S02]  /*7470*/  ISETP.GT.AND P4, PT, R117, R108, PT ;  /* 0x0000006c7500720c */ /* 0x000fe40003f84270 */
[----:B------:R-:W-:Y:S02]  /*7480*/  IADD3 R30, PT, PT, R106, 0x37, -R181 ;  /* 0x000000376a1e7810 */ /* 0x000fe40007ffe8b5 */
[----:B------:R-:W-:-:S02]  /*7490*/  ISETP.GE.AND P3, PT, R108, R166, PT ;  /* 0x000000a66c00720c */ /* 0x000fc40003f66270 */
[----:B------:R-:W-:Y:S02]  /*74a0*/  FSEL R33, R33, -INF , !P5 ;  /* 0xff80000021217808 */ /* 0x000fe40006800000 */
[----:B------:R-:W-:Y:S02]  /*74b0*/  IADD3 R28, PT, PT, R104, 0x37, -R181 ;  /* 0x00000037681c7810 */ /* 0x000fe40007ffe8b5 */
[----:B------:R-:W-:Y:S02]  /*74c0*/  FSEL R109, R109, -INF , !P6 ;  /* 0xff8000006d6d7808 */ /* 0x000fe40007000000 */
[----:B------:R-:W-:Y:S02]  /*74d0*/  ISETP.GE.AND P6, PT, R108, R167, PT ;  /* 0x000000a76c00720c */ /* 0x000fe40003fc6270 */
[----:B------:R-:W-:Y:S02]  /*74e0*/  FSEL R107, R107, -INF , !P4 ;  /* 0xff8000006b6b7808 */ /* 0x000fe40006000000 */
[----:B------:R-:W-:-:S02]  /*74f0*/  IABS R30, R30 ;  /* 0x0000001e001e7213 */ /* 0x000fc40000000000 */
[----:B------:R-:W-:Y:S02]  /*7500*/  FSEL R33, R33, -INF , !P3 ;  /* 0xff80000021217808 */ /* 0x000fe40005800000 */
[----:B------:R-:W-:Y:S02]  /*7510*/  IABS R28, R28 ;  /* 0x0000001c001c7213 */ /* 0x000fe40000000000 */
[----:B------:R-:W-:Y:S02]  /*7520*/  IADD3 R115, PT, PT, R106, 0x30, -R181 ;  /* 0x000000306a737810 */ /* 0x000fe40007ffe8b5 */
[----:B------:R-:W-:Y:S02]  /*7530*/  ISETP.GT.AND P3, PT, R101, R32, PT ;  /* 0x000000206500720c */ /* 0x000fe40003f64270 */
[----:B------:R-:W-:Y:S02]  /*7540*/  FSEL R107, R107, -INF , !P6 ;  /* 0xff8000006b6b7808 */ /* 0x000fe40007000000 */
[----:B------:R-:W-:-:S02]  /*7550*/  I2FP.F32.S32 R30, R30 ;  /* 0x0000001e001e7245 */ /* 0x000fc40000201400 */
[----:B------:R-:W-:Y:S02]  /*7560*/  IADD3 R113, PT, PT, R104, 0x30, -R181 ;  /* 0x0000003068717810 */ /* 0x000fe40007ffe8b5 */
[----:B------:R-:W-:Y:S01]  /*7570*/  ISETP.GT.AND P4, PT, R117, R32, PT ;  /* 0x000000207500720c */ /* 0x000fe20003f84270 */
[----:B------:R-:W-:Y:S01]  /*7580*/  FFMA.FTZ R30, -R159, R30, R29 ;  /* 0x0000001e9f1e7223 */ /* 0x000fe2000001011d */
[C---:B------:R-:W-:Y:S02]  /*7590*/  ISETP.GE.AND P6, PT, R32.reuse, R167, PT ;  /* 0x000000a72000720c */ /* 0x040fe40003fc6270 */
[----:B------:R-:W-:Y:S01]  /*75a0*/  ISETP.GE.AND P5, PT, R32, R166, PT ;  /* 0x000000a62000720c */ /* 0x000fe20003fa6270 */
[----:B------:R-:W-:Y:S01]  /*75b0*/  VIADD R32, R102, 0xffffffc9 ;  /* 0xffffffc966207836 */ /* 0x000fe20000000000 */
[----:B------:R-:W-:Y:S02]  /*75c0*/  I2FP.F32.S32 R28, R28 ;  /* 0x0000001c001c7245 */ /* 0x000fe40000201400 */
[----:B------:R-:W-:-:S02]  /*75d0*/  IABS R115, R115 ;  /* 0x0000007300737213 */ /* 0x000fc40000000000 */
[----:B------:R-:W-:Y:S01]  /*75e0*/  FSEL R35, R35, -INF , !P3 ;  /* 0xff80000023237808 */ /* 0x000fe20005800000 */
[----:B------:R-:W-:Y:S01]  /*75f0*/  FFMA.FTZ R29, -R159, R28, R31 ;  /* 0x0000001c9f1d7223 */ /* 0x000fe2000001011f */
[----:B------:R-:W-:Y:S01]  /*7600*/  IABS R113, R113 ;  /* 0x0000007100717213 */ /* 0x000fe20000000000 */
[----:B------:R-:W-:Y:S01]  /*7610*/  VIADD R28, R102, 0xffffffd0 ;  /* 0xffffffd0661c7836 */ /* 0x000fe20000000000 */
[----:B------:R-:W-:Y:S02]  /*7620*/  I2FP.F32.S32 R115, R115 ;  /* 0x0000007300737245 */ /* 0x000fe40000201400 */
[----:B------:R-:W-:Y:S02]  /*7630*/  FSEL R35, R35, -INF , !P5 ;  /* 0xff80000023237808 */ /* 0x000fe40006800000 */
[----:B------:R-:W-:Y:S01]  /*7640*/  ISETP.GT.AND P5, PT, R101, R32, PT ;  /* 0x000000206500720c */ /* 0x000fe20003fa4270 */
[----:B------:R-:W-:Y:S01]  /*7650*/  FFMA.FTZ R115, -R159, R115, R24 ;  /* 0x000000739f737223 */ /* 0x000fe20000010118 */
[----:B------:R-:W-:-:S02]  /*7660*/  I2FP.F32.S32 R113, R113 ;  /* 0x0000007100717245 */ /* 0x000fc40000201400 */
[----:B------:R-:W-:Y:S02]  /*7670*/  FSEL R175, R175, -INF , !P4 ;  /* 0xff800000afaf7808 */ /* 0x000fe40006000000 */
[----:B------:R-:W-:Y:S01]  /*7680*/  ISETP.GT.AND P4, PT, R117, R32, PT ;  /* 0x000000207500720c */ /* 0x000fe20003f84270 */
[----:B------:R-:W-:Y:S01]  /*7690*/  FFMA.FTZ R113, -R159, R113, R26 ;  /* 0x000000719f717223 */ /* 0x000fe2000001011a */
[--C-:B------:R-:W-:Y:S02]  /*76a0*/  IADD3 R191, PT, PT, R104, 0x28, -R181.reuse ;  /* 0x0000002868bf7810 */ /* 0x100fe40007ffe8b5 */
[----:B------:R-:W-:Y:S02]  /*76b0*/  ISETP.GE.AND P3, PT, R32, R166, PT ;  /* 0x000000a62000720c */ /* 0x000fe40003f66270 */
[----:B------:R-:W-:Y:S02]  /*76c0*/  FSEL R29, R29, -INF , !P5 ;  /* 0xff8000001d1d7808 */ /* 0x000fe40006800000 */
[----:B------:R-:W-:-:S02]  /*76d0*/  IADD3 R24, PT, PT, R104, 0x2f, -R181 ;  /* 0x0000002f68187810 */ /* 0x000fc40007ffe8b5 */
[----:B------:R-:W-:Y:S02]  /*76e0*/  FSEL R175, R175, -INF , !P6 ;  /* 0xff800000afaf7808 */ /* 0x000fe40007000000 */
[----:B------:R-:W-:Y:S02]  /*76f0*/  ISETP.GE.AND P6, PT, R32, R167, PT ;  /* 0x000000a72000720c */ /* 0x000fe40003fc6270 */
[----:B------:R-:W-:Y:S02]  /*7700*/  FSEL R31, R30, -INF , !P4 ;  /* 0xff8000001e1f7808 */ /* 0x000fe40006000000 */
[----:B------:R-:W-:Y:S02]  /*7710*/  IADD3 R26, PT, PT, R106, 0x2f, -R181 ;  /* 0x0000002f6a1a7810 */ /* 0x000fe40007ffe8b5 */
[----:B------:R-:W-:Y:S02]  /*7720*/  IABS R191, R191 ;  /* 0x000000bf00bf7213 */ /* 0x000fe40000000000 */
[----:B------:R-:W-:-:S02]  /*7730*/  FSEL R29, R29, -INF , !P3 ;  /* 0xff8000001d1d7808 */ /* 0x000fc40005800000 */
[----:B------:R-:W-:Y:S02]  /*7740*/  IABS R24, R24 ;  /* 0x0000001800187213 */ /* 0x000fe40000000000 */
[----:B------:R-:W-:Y:S02]  /*7750*/  IADD3 R193, PT, PT, R106, 0x28, -R181 ;  /* 0x000000286ac17810 */ /* 0x000fe40007ffe8b5 */
[----:B------:R-:W-:Y:S02]  /*7760*/  ISETP.GT.AND P3, PT, R101, R28, PT ;  /* 0x0000001c6500720c */ /* 0x000fe40003f64270 */
[----:B------:R-:W-:Y:S02]  /*7770*/  FSEL R31, R31, -INF , !P6 ;  /* 0xff8000001f1f7808 */ /* 0x000fe40007000000 */
[----:B------:R-:W-:Y:S02]  /*7780*/  IABS R26, R26 ;  /* 0x0000001a001a7213 */ /* 0x000fe40000000000 */
[----:B------:R-:W-:-:S02]  /*7790*/  I2FP.F32.S32 R191, R191 ;  /* 0x000000bf00bf7245 */ /* 0x000fc40000201400 */
[----:B------:R-:W-:Y:S02]  /*77a0*/  ISETP.GT.AND P4, PT, R117, R28, PT ;  /* 0x0000001c7500720c */ /* 0x000fe40003f84270 */
[C---:B------:R-:W-:Y:S01]  /*77b0*/  ISETP.GE.AND P6, PT, R28.reuse, R167, PT ;  /* 0x000000a71c00720c */ /* 0x040fe20003fc6270 */
[----:B------:R-:W-:Y:S01]  /*77c0*/  FFMA.FTZ R191, -R159, R191, R22 ;  /* 0x000000bf9fbf7223 */ /* 0x000fe20000010116 */
[----:B------:R-:W-:Y:S01]  /*77d0*/  ISETP.GE.AND P5, PT, R28, R166, PT ;  /* 0x000000a61c00720c */ /* 0x000fe20003fa6270 */
[C---:B------:R-:W-:Y:S01]  /*77e0*/  VIADD R28, R102.reuse, 0xffffffd1 ;  /* 0xffffffd1661c7836 */ /* 0x040fe20000000000 */
[----:B------:R-:W-:Y:S02]  /*77f0*/  I2FP.F32.S32 R24, R24 ;  /* 0x0000001800187245 */ /* 0x000fe40000201400 */
[----:B------:R-:W-:Y:S02]  /*7800*/  IABS R193, R193 ;  /* 0x000000c100c17213 */ /* 0x000fe40000000000 */
[----:B------:R-:W-:Y:S01]  /*7810*/  FSEL R113, R113, -INF , !P3 ;  /* 0xff80000071717808 */ /* 0x000fe20005800000 */
[----:B------:R-:W-:Y:S01]  /*7820*/  FFMA.FTZ R27, -R159, R24, R27 ;  /* 0x000000189f1b7223 */ /* 0x000fe2000001011b */
[----:B------:R-:W-:Y:S01]  /*7830*/  I2FP.F32.S32 R26, R26 ;  /* 0x0000001a001a7245 */ /* 0x000fe20000201400 */
[----:B------:R-:W-:Y:S01]  /*7840*/  VIADD R24, R102, 0xffffffd8 ;  /* 0xffffffd866187836 */ /* 0x000fe20000000000 */
[----:B------:R-:W-:-:S02]  /*7850*/  I2FP.F32.S32 R193, R193 ;  /* 0x000000c100c17245 */ /* 0x000fc40000201400 */
[----:B------:R-:W-:Y:S01]  /*7860*/  FSEL R113, R113, -INF , !P5 ;  /* 0xff80000071717808 */ /* 0x000fe20006800000 */
[C---:B------:R-:W-:Y:S01]  /*7870*/  FFMA.FTZ R25, -R159.reuse, R26, R25 ;  /* 0x0000001a9f197223 */ /* 0x040fe20000010119 */
[----:B------:R-:W-:Y:S01]  /*7880*/  IADD3 R22, PT, PT, R106, 0x27, -R181 ;  /* 0x000000276a167810 */ /* 0x000fe20007ffe8b5 */
[----:B------:R-:W-:Y:S01]  /*7890*/  FFMA.FTZ R193, -R159, R193, R20 ;  /* 0x000000c19fc17223 */ /* 0x000fe20000010114 */
[-C--:B------:R-:W-:Y:S02]  /*78a0*/  ISETP.GT.AND P5, PT, R101, R28.reuse, PT ;  /* 0x0000001c6500720c */ /* 0x080fe40003fa4270 */
[----:B------:R-:W-:Y:S02]  /*78b0*/  FSEL R115, R115, -INF , !P4 ;  /* 0xff80000073737808 */ /* 0x000fe40006000000 */
[----:B------:R-:W-:Y:S02]  /*78c0*/  ISETP.GT.AND P4, PT, R117, R28, PT ;  /* 0x0000001c7500720c */ /* 0x000fe40003f84270 */
[----:B------:R-:W-:-:S02]  /*78d0*/  IABS R22, R22 ;  /* 0x0000001600167213 */ /* 0x000fc40000000000 */
[----:B------:R-:W-:Y:S02]  /*78e0*/  ISETP.GE.AND P3, PT, R28, R166, PT ;  /* 0x000000a61c00720c */ /* 0x000fe40003f66270 */
[----:B------:R-:W-:Y:S02]  /*78f0*/  FSEL R189, R27, -INF , !P5 ;  /* 0xff8000001bbd7808 */ /* 0x000fe40006800000 */
[----:B------:R-:W-:Y:S02]  /*7900*/  IADD3 R20, PT, PT, R104, 0x27, -R181 ;  /* 0x0000002768147810 */ /* 0x000fe40007ffe8b5 */
[----:B------:R-:W-:Y:S02]  /*7910*/  FSEL R115, R115, -INF , !P6 ;  /* 0xff80000073737808 */ /* 0x000fe40007000000 */
[----:B------:R-:W-:Y:S02]  /*7920*/  ISETP.GE.AND P6, PT, R28, R167, PT ;  /* 0x000000a71c00720c */ /* 0x000fe40003fc6270 */
[----:B------:R-:W-:-:S02]  /*7930*/  FSEL R173, R25, -INF , !P4 ;  /* 0xff80000019ad7808 */ /* 0x000fc40006000000 */
[----:B------:R-:W-:Y:S02]  /*7940*/  I2FP.F32.S32 R22, R22 ;  /* 0x0000001600167245 */ /* 0x000fe40000201400 */
[C---:B------:R-:W-:Y:S02]  /*7950*/  IADD3 R130, PT, PT, R106.reuse, 0x1f, -R181 ;  /* 0x0000001f6a827810 */ /* 0x040fe40007ffe8b5 */
[----:B------:R-:W-:Y:S01]  /*7960*/  FSEL R189, R189, -INF , !P3 ;  /* 0xff800000bdbd7808 */ /* 0x000fe20005800000 */
[----:B------:R-:W-:Y:S01]  /*7970*/  FFMA.FTZ R195, -R159, R22, R21 ;  /* 0x000000169fc37223 */ /* 0x000fe20000010115 */
[----:B------:R-:W-:Y:S02]  /*7980*/  IABS R20, R20 ;  /* 0x0000001400147213 */ /* 0x000fe40000000000 */
[----:B------:R-:W-:Y:S02]  /*7990*/  IADD3 R129, PT, PT, R106, 0x20, -R181 ;  /* 0x000000206a817810 */ /* 0x000fe40007ffe8b5 */
[----:B------:R-:W-:-:S02]  /*79a0*/  ISETP.GT.AND P3, PT, R101, R24, PT ;  /* 0x000000186500720c */ /* 0x000fc40003f64270 */
[----:B------:R-:W-:Y:S02]  /*79b0*/  FSEL R173, R173, -INF , !P6 ;  /* 0xff800000adad7808 */ /* 0x000fe40007000000 */
[----:B------:R-:W-:Y:S02]  /*79c0*/  IABS R130, R130 ;  /* 0x0000008200827213 */ /* 0x000fe40000000000 */
[----:B------:R-:W-:Y:S02]  /*79d0*/  ISETP.GT.AND P4, PT, R117, R24, PT ;  /* 0x000000187500720c */ /* 0x000fe40003f84270 */
[C---:B------:R-:W-:Y:S02]  /*79e0*/  ISETP.GE.AND P6, PT, R24.reuse, R167, PT ;  /* 0x000000a71800720c */ /* 0x040fe40003fc6270 */
[----:B------:R-:W-:Y:S01]  /*79f0*/  ISETP.GE.AND P5, PT, R24, R166, PT ;  /* 0x000000a61800720c */ /* 0x000fe20003fa6270 */
[----:B------:R-:W-:Y:S01]  /*7a00*/  VIADD R24, R102, 0xffffffd9 ;  /* 0xffffffd966187836 */ /* 0x000fe20000000000 */
[----:B------:R-:W-:-:S02]  /*7a10*/  I2FP.F32.S32 R20, R20 ;  /* 0x0000001400147245 */ /* 0x000fc40000201400 */
[----:B------:R-:W-:Y:S02]  /*7a20*/  IABS R129, R129 ;  /* 0x0000008100817213 */ /* 0x000fe40000000000 */
[----:B------:R-:W-:Y:S01]  /*7a30*/  FSEL R191, R191, -INF , !P3 ;  /* 0xff800000bfbf7808 */ /* 0x000fe20005800000 */
[----:B------:R-:W-:Y:S01]  /*7a40*/  FFMA.FTZ R23, -R159, R20, R23 ;  /* 0x000000149f177223 */ /* 0x000fe20000010117 */
[----:B------:R-:W-:Y:S01]  /*7a50*/  IADD3 R21, PT, PT, R104, 0x20, -R181 ;  /* 0x0000002068157810 */ /* 0x000fe20007ffe8b5 */
[----:B------:R-:W-:Y:S01]  /*7a60*/  VIADD R20, R102, 0xffffffe0 ;  /* 0xffffffe066147836 */ /* 0x000fe20000000000 */
[----:B------:R-:W-:Y:S02]  /*7a70*/  I2FP.F32.S32 R130, R130 ;  /* 0x0000008200827245 */ /* 0x000fe40000201400 */
[----:B------:R-:W-:Y:S02]  /*7a80*/  I2FP.F32.S32 R129, R129 ;  /* 0x0000008100817245 */ /* 0x000fe40000201400 */
[----:B------:R-:W-:Y:S01]  /*7a90*/  FSEL R191, R191, -INF , !P5 ;  /* 0xff800000bfbf7808 */ /* 0x000fe20006800000 */
[C---:B------:R-:W-:Y:S01]  /*7aa0*/  FFMA.FTZ R130, -R159.reuse, R130, R17 ;  /* 0x000000829f827223 */ /* 0x040fe20000010111 */
[----:B------:R-:W-:Y:S01]  /*7ab0*/  IABS R21, R21 ;  /* 0x0000001500157213 */ /* 0x000fe20000000000 */
[----:B------:R-:W-:Y:S01]  /*7ac0*/  FFMA.FTZ R129, -R159, R129, R16 ;  /* 0x000000819f817223 */ /* 0x000fe20000010110 */
[----:B------:R-:W-:Y:S01]  /*7ad0*/  BAR.SYNC.DEFER_BLOCKING 0x0 ;  /* 0x0000000000007b1d */ /* 0x000fe20000010000 */
[----:B------:R-:W-:-:S02]  /*7ae0*/  ISETP.GT.AND P5, PT, R101, R24, PT ;  /* 0x000000186500720c */ /* 0x000fc40003fa4270 */
[----:B------:R-:W-:Y:S02]  /*7af0*/  I2FP.F32.S32 R21, R21 ;  /* 0x0000001500157245 */ /* 0x000fe40000201400 */
[--C-:B------:R-:W-:Y:S02]  /*7b00*/  IADD3 R172, PT, PT, R106, 0x18, -R181.reuse ;  /* 0x000000186aac7810 */ /* 0x100fe40007ffe8b5 */
[--C-:B------:R-:W-:Y:S01]  /*7b10*/  IADD3 R17, PT, PT, R104, 0x18, -R181.reuse ;  /* 0x0000001868117810 */ /* 0x100fe20007ffe8b5 */
[----:B------:R-:W-:Y:S01]  /*7b20*/  FFMA.FTZ R126, -R159, R21, R18 ;  /* 0x000000159f7e7223 */ /* 0x000fe20000010112 */
[----:B------:R-:W-:Y:S01]  /*7b30*/  ISETP.GE.AND P3, PT, R24, R166, PT ;  /* 0x000000a61800720c */ /* 0x000fe20003f66270 */
[----:B------:R-:W-:Y:S01]  /*7b40*/  VIADD R18, R102, 0xffffffe1 ;  /* 0xffffffe166127836 */ /* 0x000fe20000000000 */
[----:B------:R-:W-:Y:S02]  /*7b50*/  FSEL R187, R23, -INF , !P5 ;  /* 0xff80000017bb7808 */ /* 0x000fe40006800000 */
[----:B------:R-:W-:-:S02]  /*7b60*/  IADD3 R16, PT, PT, R104, 0x1f, -R181 ;  /* 0x0000001f68107810 */ /* 0x000fc40007ffe8b5 */
[----:B------:R-:W-:Y:S02]  /*7b70*/  IABS R172, R172 ;  /* 0x000000ac00ac7213 */ /* 0x000fe40000000000 */
[----:B------:R-:W-:Y:S02]  /*7b80*/  IABS R17, R17 ;  /* 0x0000001100117213 */ /* 0x000fe40000000000 */
[----:B------:R-:W-:Y:S02]  /*7b90*/  FSEL R187, R187, -INF , !P3 ;  /* 0xff800000bbbb7808 */ /* 0x000fe40005800000 */
[----:B------:R-:W-:Y:S02]  /*7ba0*/  IABS R16, R16 ;  /* 0x0000001000107213 */ /* 0x000fe40000000000 */
[----:B------:R-:W-:Y:S02]  /*7bb0*/  ISETP.GT.AND P3, PT, R101, R20, PT ;  /* 0x000000146500720c */ /* 0x000fe40003f64270 */
[----:B------:R-:W-:-:S02]  /*7bc0*/  FSEL R193, R193, -INF , !P4 ;  /* 0xff800000c1c17808 */ /* 0x000fc40006000000 */
[----:B------:R-:W-:Y:S02]  /*7bd0*/  ISETP.GT.AND P4, PT, R117, R24, PT ;  /* 0x000000187500720c */ /* 0x000fe40003f84270 */
[----:B------:R-:W-:Y:S02]  /*7be0*/  I2FP.F32.S32 R172, R172 ;  /* 0x000000ac00ac7245 */ /* 0x000fe40000201400 */
[----:B------:R-:W-:Y:S02]  /*7bf0*/  I2FP.F32.S32 R17, R17 ;  /* 0x0000001100117245 */ /* 0x000fe40000201400 */
[----:B------:R-:W-:Y:S01]  /*7c00*/  I2FP.F32.S32 R16, R16 ;  /* 0x0000001000107245 */ /* 0x000fe20000201400 */
[C---:B------:R-:W-:Y:S01]  /*7c10*/  FFMA.FTZ R172, -R159.reuse, R172, R12 ;  /* 0x000000ac9fac7223 */ /* 0x040fe2000001010c */
[----:B------:R-:W-:Y:S01]  /*7c20*/  ISETP.GE.AND P5, PT, R20, R166, PT ;  /* 0x000000a61400720c */ /* 0x000fe20003fa6270 */
[C---:B------:R-:W-:Y:S01]  /*7c30*/  FFMA.FTZ R170, -R159.reuse, R17, R14 ;  /* 0x000000119faa7223 */ /* 0x040fe2000001010e */
[----:B------:R-:W-:Y:S01]  /*7c40*/  FSEL R126, R126, -INF , !P3 ;  /* 0xff8000007e7e7808 */ /* 0x000fe20005800000 */
[----:B------:R-:W-:Y:S01]  /*7c50*/  FFMA.FTZ R19, -R159, R16, R19 ;  /* 0x000000109f137223 */ /* 0x000fe20000010113 */
[----:B------:R-:W-:Y:S01]  /*7c60*/  FSEL R193, R193, -INF , !P6 ;  /* 0xff800000c1c17808 */ /* 0x000fe20007000000 */
[----:B------:R-:W-:Y:S01]  /*7c70*/  VIADD R16, R102, 0xffffffe8 ;  /* 0xffffffe866107836 */ /* 0x000fe20000000000 */
[----:B------:R-:W-:-:S02]  /*7c80*/  ISETP.GE.AND P6, PT, R24, R167, PT ;  /* 0x000000a71800720c */ /* 0x000fc40003fc6270 */
[----:B------:R-:W-:Y:S02]  /*7c90*/  FSEL R195, R195, -INF , !P4 ;  /* 0xff800000c3c37808 */ /* 0x000fe40006000000 */
[----:B------:R-:W-:Y:S02]  /*7ca0*/  ISETP.GT.AND P4, PT, R117, R20, PT ;  /* 0x000000147500720c */ /* 0x000fe40003f84270 */
[----:B------:R-:W-:Y:S02]  /*7cb0*/  FSEL R126, R126, -INF , !P5 ;  /* 0xff8000007e7e7808 */ /* 0x000fe40006800000 */
[--C-:B------:R-:W-:Y:S02]  /*7cc0*/  IADD3 R14, PT, PT, R106, 0x17, -R181.reuse ;  /* 0x000000176a0e7810 */ /* 0x100fe40007ffe8b5 */
[----:B------:R-:W-:Y:S02]  /*7cd0*/  IADD3 R12, PT, PT, R104, 0x17, -R181 ;  /* 0x00000017680c7810 */ /* 0x000fe40007ffe8b5 */
[----:B------:R-:W-:-:S02]  /*7ce0*/  ISETP.GT.AND P5, PT, R101, R18, PT ;  /* 0x000000126500720c */ /* 0x000fc40003fa4270 */
[----:B------:R-:W-:Y:S02]  /*7cf0*/  FSEL R195, R195, -INF , !P6 ;  /* 0xff800000c3c37808 */ /* 0x000fe40007000000 */
[----:B------:R-:W-:Y:S02]  /*7d00*/  ISETP.GE.AND P6, PT, R20, R167, PT ;  /* 0x000000a71400720c */ /* 0x000fe40003fc6270 */
[----:B------:R-:W-:Y:S02]  /*7d10*/  FSEL R129, R129, -INF , !P4 ;  /* 0xff80000081817808 */ /* 0x000fe40006000000 */
[----:B------:R-:W-:Y:S02]  /*7d20*/  ISETP.GT.AND P4, PT, R117, R18, PT ;  /* 0x000000127500720c */ /* 0x000fe40003f84270 */
[----:B------:R-:W-:Y:S02]  /*7d30*/  IABS R14, R14 ;  /* 0x0000000e000e7213 */ /* 0x000fe40000000000 */
[----:B------:R-:W-:-:S02]  /*7d40*/  IABS R12, R12 ;  /* 0x0000000c000c7213 */ /* 0x000fc40000000000 */
[C---:B------:R-:W-:Y:S02]  /*7d50*/  ISETP.GE.AND P3, PT, R18.reuse, R166, PT ;  /* 0x000000a61200720c */ /* 0x040fe40003f66270 */
[----:B------:R-:W-:Y:S02]  /*7d60*/  FSEL R153, R19, -INF , !P5 ;  /* 0xff80000013997808 */ /* 0x000fe40006800000 */
[----:B------:R-:W-:Y:S02]  /*7d70*/  FSEL R129, R129, -INF , !P6 ;  /* 0xff80000081817808 */ /* 0x000fe40007000000 */
[----:B------:R-:W-:Y:S02]  /*7d80*/  ISETP.GE.AND P6, PT, R18, R167, PT ;  /* 0x000000a71200720c */ /* 0x000fe40003fc6270 */
[----:B------:R-:W-:Y:S02]  /*7d90*/  FSEL R130, R130, -INF , !P4 ;  /* 0xff80000082827808 */ /* 0x000fe40006000000 */
[----:B------:R-:W-:-:S02]  /*7da0*/  I2FP.F32.S32 R14, R14 ;  /* 0x0000000e000e7245 */ /* 0x000fc40000201400 */
[----:B------:R-:W-:Y:S02]  /*7db0*/  I2FP.F32.S32 R12, R12 ;  /* 0x0000000c000c7245 */ /* 0x000fe40000201400 */
[----:B------:R-:W-:Y:S01]  /*7dc0*/  FSEL R153, R153, -INF , !P3 ;  /* 0xff80000099997808 */ /* 0x000fe20005800000 */
[----:B------:R-:W-:Y:S01]  /*7dd0*/  FFMA.FTZ R179, -R159, R14, R13 ;  /* 0x0000000e9fb37223 */ /* 0x000fe2000001010d */
[----:B------:R-:W-:Y:S01]  /*7de0*/  ISETP.GT.AND P3, PT, R101, R16, PT ;  /* 0x000000106500720c */ /* 0x000fe20003f64270 */
[----:B------:R-:W-:Y:S01]  /*7df0*/  FFMA.FTZ R15, -R159, R12, R15 ;  /* 0x0000000c9f0f7223 */ /* 0x000fe2000001010f */
[----:B------:R-:W-:Y:S01]  /*7e00*/  FSEL R130, R130, -INF , !P6 ;  /* 0xff80000082827808 */ /* 0x000fe20007000000 */
[----:B------:R-:W-:Y:S01]  /*7e10*/  VIADD R14, R102, 0xfffffff0 ;  /* 0xfffffff0660e7836 */ /* 0x000fe20000000000 */
[----:B------:R-:W-:Y:S02]  /*7e20*/  ISETP.GT.AND P4, PT, R117, R16, PT ;  /* 0x000000107500720c */ /* 0x000fe40003f84270 */
[----:B------:R-:W-:-:S02]  /*7e30*/  ISETP.GE.AND P6, PT, R16, R167, PT ;  /* 0x000000a71000720c */ /* 0x000fc40003fc6270 */
[----:B------:R-:W-:Y:S01]  /*7e40*/  ISETP.GE.AND P5, PT, R16, R166, PT ;  /* 0x000000a61000720c */ /* 0x000fe20003fa6270 */
[----:B------:R-:W-:Y:S01]  /*7e50*/  VIADD R16, R102, 0xffffffe9 ;  /* 0xffffffe966107836 */ /* 0x000fe20000000000 */
[----:B------:R-:W-:Y:S02]  /*7e60*/  FSEL R170, R170, -INF , !P3 ;  /* 0xff800000aaaa7808 */ /* 0x000fe40005800000 */
[--C-:B------:R-:W-:Y:S02]  /*7e70*/  IADD3 R12, PT, PT, R106, 0x10, -R181.reuse ;  /* 0x000000106a0c7810 */ /* 0x100fe40007ffe8b5 */
[----:B------:R-:W-:Y:S02]  /*7e80*/  IADD3 R13, PT, PT, R104, 0x10, -R181 ;  /* 0x00000010680d7810 */ /* 0x000fe40007ffe8b5 */
[----:B------:R-:W-:Y:S02]  /*7e90*/  FSEL R170, R170, -INF , !P5 ;  /* 0xff800000aaaa7808 */ /* 0x000fe40006800000 */
[----:B------:R-:W-:-:S02]  /*7ea0*/  IABS R12, R12 ;  /* 0x0000000c000c7213 */ /* 0x000fc40000000000 */
[----:B------:R-:W-:Y:S02]  /*7eb0*/  IABS R13, R13 ;  /* 0x0000000d000d7213 */ /* 0x000fe40000000000 */
[----:B------:R-:W-:Y:S02]  /*7ec0*/  ISETP.GT.AND P5, PT, R101, R16, PT ;  /* 0x000000106500720c */ /* 0x000fe40003fa4270 */
[----:B------:R-:W-:Y:S02]  /*7ed0*/  FSEL R172, R172, -INF , !P4 ;  /* 0xff800000acac7808 */ /* 0x000fe40006000000 */
[----:B------:R-:W-:Y:S02]  /*7ee0*/  I2FP.F32.S32 R12, R12 ;  /* 0x0000000c000c7245 */ /* 0x000fe40000201400 */
[----:B------:R-:W-:Y:S02]  /*7ef0*/  I2FP.F32.S32 R13, R13 ;  /* 0x0000000d000d7245 */ /* 0x000fe40000201400 */
[----:B------:R-:W-:Y:S01]  /*7f00*/  ISETP.GT.AND P4, PT, R117, R16, PT ;  /* 0x000000107500720c */ /* 0x000fe20003f84270 */
[C---:B------:R-:W-:Y:S01]  /*7f10*/  FFMA.FTZ R12, -R159.reuse, R12, R8 ;  /* 0x0000000c9f0c7223 */ /* 0x040fe20000010108 */
[----:B------:R-:W-:Y:S01]  /*7f20*/  ISETP.GE.AND P3, PT, R16, R166, PT ;  /* 0x000000a61000720c */ /* 0x000fe20003f66270 */
[----:B------:R-:W-:Y:S01]  /*7f30*/  FFMA.FTZ R10, -R159, R13, R10 ;  /* 0x0000000d9f0a7223 */ /* 0x000fe2000001010a */
[----:B------:R-:W-:Y:S01]  /*7f40*/  FSEL R111, R15, -INF , !P5 ;  /* 0xff8000000f6f7808 */ /* 0x000fe20006800000 */
[----:B------:R-:W-:Y:S01]  /*7f50*/  VIADD R8, R102, 0xfffffff1 ;  /* 0xfffffff166087836 */ /* 0x000fe20000000000 */
[----:B------:R-:W-:-:S02]  /*7f60*/  FSEL R172, R172, -INF , !P6 ;  /* 0xff800000acac7808 */ /* 0x000fc40007000000 */
[----:B------:R-:W-:Y:S02]  /*7f70*/  ISETP.GE.AND P6, PT, R16, R167, PT ;  /* 0x000000a71000720c */ /* 0x000fe40003fc6270 */
[----:B------:R-:W-:Y:S02]  /*7f80*/  FSEL R179, R179, -INF , !P4 ;  /* 0xff800000b3b37808 */ /* 0x000fe40006000000 */
[----:B------:R-:W-:Y:S02]  /*7f90*/  FSEL R111, R111, -INF , !P3 ;  /* 0xff8000006f6f7808 */ /* 0x000fe40005800000 */
[-C--:B------:R-:W-:Y:S02]  /*7fa0*/  ISETP.GT.AND P4, PT, R117, R14.reuse, PT ;  /* 0x0000000e7500720c */ /* 0x080fe40003f84270 */
[----:B------:R-:W-:Y:S02]  /*7fb0*/  ISETP.GT.AND P3, PT, R101, R14, PT ;  /* 0x0000000e6500720c */ /* 0x000fe40003f64270 */
[----:B------:R-:W-:-:S02]  /*7fc0*/  FSEL R179, R179, -INF , !P6 ;  /* 0xff800000b3b37808 */ /* 0x000fc40007000000 */
[C---:B------:R-:W-:Y:S02]  /*7fd0*/  ISETP.GE.AND P6, PT, R14.reuse, R167, PT ;  /* 0x000000a70e00720c */ /* 0x040fe40003fc6270 */
[----:B------:R-:W-:Y:S02]  /*7fe0*/  ISETP.GE.AND P5, PT, R14, R166, PT ;  /* 0x000000a60e00720c */ /* 0x000fe40003fa6270 */
[----:B------:R-:W-:Y:S02]  /*7ff0*/  FSEL R128, R12, -INF , !P4 ;  /* 0xff8000000c807808 */ /* 0x000fe40006000000 */
[----:B------:R-:W-:Y:S02]  /*8000*/  FSEL R122, R10, -INF , !P3 ;  /* 0xff8000000a7a7808 */ /* 0x000fe40005800000 */
[----:B------:R-:W-:Y:S02]  /*8010*/  IADD3 R10, PT, PT, R106, 0xf, -R181 ;  /* 0x0000000f6a0a7810 */ /* 0x000fe40007ffe8b5 */
[----:B------:R-:W-:-:S02]  /*8020*/  FSEL R128, R128, -INF , !P6 ;  /* 0xff80000080807808 */ /* 0x000fc40007000000 */
[----:B------:R-:W-:Y:S02]  /*8030*/  FSEL R122, R122, -INF , !P5 ;  /* 0xff8000007a7a7808 */ /* 0x000fe40006800000 */
[----:B------:R-:W-:Y:S02]  /*8040*/  ISETP.GT.AND P4, PT, R117, R8, PT ;  /* 0x000000087500720c */ /* 0x000fe40003f84270 */
[C---:B------:R-:W-:Y:S02]  /*8050*/  ISETP.GE.AND P6, PT, R8.reuse, R167, PT ;  /* 0x000000a70800720c */ /* 0x040fe40003fc6270 */
[----:B------:R-:W-:Y:S02]  /*8060*/  IABS R10, R10 ;  /* 0x0000000a000a7213 */ /* 0x000fe40000000000 */
[----:B------:R-:W-:Y:S02]  /*8070*/  ISETP.GE.AND P3, PT, R8, R166, PT ;  /* 0x000000a60800720c */ /* 0x000fe40003f66270 */
[----:B------:R-:W-:-:S02]  /*8080*/  ISETP.GT.AND P5, PT, R101, R8, PT ;  /* 0x000000086500720c */ /* 0x000fc40003fa4270 */
[----:B------:R-:W-:Y:S02]  /*8090*/  IADD3 R8, PT, PT, R104, 0xf, -R181 ;  /* 0x0000000f68087810 */ /* 0x000fe40007ffe8b5 */
[----:B------:R-:W-:Y:S02]  /*80a0*/  I2FP.F32.S32 R10, R10 ;  /* 0x0000000a000a7245 */ /* 0x000fe40000201400 */
[----:B------:R-:W-:-:S03]  /*80b0*/  IABS R8, R8 ;  /* 0x0000000800087213 */ /* 0x000fc60000000000 */
[----:B------:R-:W-:Y:S02]  /*80c0*/  FFMA.FTZ R9, -R159, R10, R9 ;  /* 0x0000000a9f097223 */ /* 0x000fe40000010109 */
[----:B------:R-:W-:Y:S01]  /*80d0*/  IMAD.MOV.U32 R10, RZ, RZ, R8 ;  /* 0x000000ffff0a7224 */ /* 0x000fe200078e0008 */
[C-C-:B------:R-:W-:Y:S02]  /*80e0*/  IADD3 R8, PT, PT, R106.reuse, 0x8, -R181.reuse ;  /* 0x000000086a087810 */ /* 0x140fe40007ffe8b5 */
[----:B------:R-:W-:Y:S02]  /*80f0*/  IADD3 R106, PT, PT, R106, 0x7, -R181 ;  /* 0x000000076a6a7810 */ /* 0x000fe40007ffe8b5 */
[----:B------:R-:W-:Y:S02]  /*8100*/  IABS R8, R8 ;  /* 0x0000000800087213 */ /* 0x000fe40000000000 */
[----:B------:R-:W-:Y:S02]  /*8110*/  I2FP.F32.S32 R10, R10 ;  /* 0x0000000a000a7245 */ /* 0x000fe40000201400 */
[----:B------:R-:W-:-:S02]  /*8120*/  I2FP.F32.S32 R8, R8 ;  /* 0x0000000800087245 */ /* 0x000fc40000201400 */
[----:B------:R-:W-:Y:S01]  /*8130*/  IABS R106, R106 ;  /* 0x0000006a006a7213 */ /* 0x000fe20000000000 */
[C---:B------:R-:W-:Y:S01]  /*8140*/  FFMA.FTZ R11, -R159.reuse, R10, R11 ;  /* 0x0000000a9f0b7223 */ /* 0x040fe2000001010b */
[----:B------:R-:W-:Y:S02]  /*8150*/  VIADD R10, R102, 0xfffffff8 ;  /* 0xfffffff8660a7836 */ /* 0x000fe40000000000 */
[----:B------:R-:W-:Y:S01]  /*8160*/  FFMA.FTZ R4, -R159, R8, R4 ;  /* 0x000000089f047223 */ /* 0x000fe20000010104 */
[----:B------:R-:W-:Y:S01]  /*8170*/  IADD3 R8, PT, PT, R104, 0x8, -R181 ;  /* 0x0000000868087810 */ /* 0x000fe20007ffe8b5 */
[----:B------:R-:W-:Y:S01]  /*8180*/  VIADD R102, R102, 0xfffffff9 ;  /* 0xfffffff966667836 */ /* 0x000fe20000000000 */
[----:B------:R-:W-:Y:S02]  /*8190*/  FSEL R131, R11, -INF , !P5 ;  /* 0xff8000000b837808 */ /* 0x000fe40006800000 */
[----:B------:R-:W-:Y:S02]  /*81a0*/  IABS R8, R8 ;  /* 0x0000000800087213 */ /* 0x000fe40000000000 */
[----:B------:R-:W-:-:S02]  /*81b0*/  FSEL R131, R131, -INF , !P3 ;  /* 0xff80000083837808 */ /* 0x000fc40005800000 */
[----:B------:R-:W-:Y:S02]  /*81c0*/  I2FP.F32.S32 R8, R8 ;  /* 0x0000000800087245 */ /* 0x000fe40000201400 */
[----:B------:R-:W-:Y:S02]  /*81d0*/  I2FP.F32.S32 R106, R106 ;  /* 0x0000006a006a7245 */ /* 0x000fe40000201400 */
[----:B------:R-:W-:Y:S01]  /*81e0*/  ISETP.GT.AND P3, PT, R101, R10, PT ;  /* 0x0000000a6500720c */ /* 0x000fe20003f64270 */
[C---:B------:R-:W-:Y:S01]  /*81f0*/  FFMA.FTZ R6, -R159.reuse, R8, R6 ;  /* 0x000000089f067223 */ /* 0x040fe20000010106 */
[----:B------:R-:W-:Y:S01]  /*8200*/  IADD3 R104, PT, PT, R104, 0x7, -R181 ;  /* 0x0000000768687810 */ /* 0x000fe20007ffe8b5 */
[----:B------:R-:W-:Y:S01]  /*8210*/  FFMA.FTZ R5, -R159, R106, R5 ;  /* 0x0000006a9f057223 */ /* 0x000fe20000010105 */
[----:B------:R-:W-:Y:S02]  /*8220*/  FSEL R171, R9, -INF , !P4 ;  /* 0xff80000009ab7808 */ /* 0x000fe40006000000 */
[----:B------:R-:W-:-:S02]  /*8230*/  FSEL R6, R6, -INF , !P3 ;  /* 0xff80000006067808 */ /* 0x000fc40005800000 */
[----:B------:R-:W-:Y:S02]  /*8240*/  ISETP.GT.AND P3, PT, R117, R102, PT ;  /* 0x000000667500720c */ /* 0x000fe40003f64270 */
[----:B------:R-:W-:Y:S02]  /*8250*/  IABS R104, R104 ;  /* 0x0000006800687213 */ /* 0x000fe40000000000 */
[----:B------:R-:W-:Y:S02]  /*8260*/  FSEL R5, R5, -INF , !P3 ;  /* 0xff80000005057808 */ /* 0x000fe40005800000 */
[----:B------:R-:W-:Y:S02]  /*8270*/  ISETP.GT.U32.AND P3, PT, R127, R150, PT ;  /* 0x000000967f00720c */ /* 0x000fe40003f64070 */
[----:B------:R-:W-:Y:S02]  /*8280*/  I2FP.F32.S32 R104, R104 ;  /* 0x0000006800687245 */ /* 0x000fe40000201400 */
[----:B------:R-:W-:-:S02]  /*8290*/  ISETP.GT.AND P4, PT, R117, R10, PT ;  /* 0x0000000a7500720c */ /* 0x000fc40003f84270 */
[----:B------:R-:W-:Y:S01]  /*82a0*/  FSEL R171, R171, -INF , !P6 ;  /* 0xff800000abab7808 */ /* 0x000fe20007000000 */
[----:B------:R-:W-:Y:S01]  /*82b0*/  FFMA.FTZ R7, -R159, R104, R7 ;  /* 0x000000689f077223 */ /* 0x000fe20000010107 */
[C---:B------:R-:W-:Y:S02]  /*82c0*/  ISETP.GE.AND P6, PT, R10.reuse, R167, PT ;  /* 0x000000a70a00720c */ /* 0x040fe40003fc6270 */
[----:B------:R-:W-:Y:S02]  /*82d0*/  ISETP.GE.AND P5, PT, R10, R166, PT ;  /* 0x000000a60a00720c */ /* 0x000fe40003fa6270 */
[----:B------:R-:W-:Y:S02]  /*82e0*/  FSEL R4, R4, -INF , !P4 ;  /* 0xff80000004047808 */ /* 0x000fe40006000000 */
        /* <DEDUP_REMOVED lines=12> */
[----:B------:R-:W-:-:S05]  /*83b0*/  VIADD R105, R105, 0xffffff80 ;  /* 0xffffff8069697836 */ /* 0x000fca0000000000 */
[----:B------:R-:W-:Y:S02]  /*83c0*/  IABS R8, R105 ;  /* 0x0000006900087213 */ /* 0x000fe40000000000 */
[-C--:B--2---:R-:W-:Y:S02]  /*83d0*/  IABS R4, R6.reuse ;  /* 0x0000000600047213 */ /* 0x084fe40000000000 */
[-C--:B------:R-:W-:Y:S02]  /*83e0*/  IABS R9, R6.reuse ;  /* 0x0000000600097213 */ /* 0x080fe40000000000 */
[----:B------:R-:W1:Y:S01]  /*83f0*/  I2F.RP R7, R4 ;  /* 0x0000000400077306 */ /* 0x000e620000209400 */
[----:B------:R-:W-:Y:S02]  /*8400*/  LOP3.LUT R105, R105, R6, RZ, 0x3c, !PT ;  /* 0x0000000669697212 */ /* 0x000fe400078e3cff */
[----:B------:R-:W-:-:S05]  /*8410*/  IADD3 R9, PT, PT, RZ, -R9, RZ ;  /* 0x80000009ff097210 */ /* 0x000fca0007ffe0ff */
[----:B-1----:R-:W1:Y:S02]  /*8420*/  MUFU.RCP R10, R7 ;  /* 0x00000007000a7308 */ /* 0x002e640000001000 */
[----:B-1----:R-:W-:Y:S02]  /*8430*/  VIADD R10, R10, 0xffffffe ;  /* 0x0ffffffe0a0a7836 */ /* 0x002fe40000000000 */
[----:B------:R-:W-:-:S04]  /*8440*/  IMAD.SHL.U32 R7, R127, 0x40, RZ ;  /* 0x000000407f077824 */ /* 0x000fc800078e00ff */
[----:B------:R-:W1:Y:S02]  /*8450*/  F2I.FTZ.U32.TRUNC.NTZ R11, R10 ;  /* 0x0000000a000b7305 */ /* 0x000e64000021f000 */
[----:B-1----:R-:W-:Y:S01]  /*8460*/  IMAD.MOV R5, RZ, RZ, -R11 ;  /* 0x000000ffff057224 */ /* 0x002fe200078e0a0b */
[----:B------:R-:W-:-:S03]  /*8470*/  MOV R10, RZ ;  /* 0x000000ff000a7202 */ /* 0x000fc60000000f00 */
[----:B------:R-:W-:-:S04]  /*8480*/  IMAD R5, R5, R4, RZ ;  /* 0x0000000405057224 */ /* 0x000fc800078e02ff */
[----:B------:R-:W-:Y:S01]  /*8490*/  IMAD.HI.U32 R5, R11, R5, R10 ;  /* 0x000000050b057227 */ /* 0x000fe200078e000a */
[----:B------:R-:W-:Y:S02]  /*84a0*/  IABS R10, R7 ;  /* 0x00000007000a7213 */ /* 0x000fe40000000000 */
[----:B------:R-:W-:-:S03]  /*84b0*/  LOP3.LUT R7, R7, R6, RZ, 0x3c, !PT ;  /* 0x0000000607077212 */ /* 0x000fc600078e3cff */
        /* <DEDUP_REMOVED lines=44> */
.L_x_13108:
        /* <DEDUP_REMOVED lines=8> */
.L_x_13109:
[----:B------:R-:W-:Y:S05]  /*8800*/  BSYNC.RECONVERGENT B0 ;  /* 0x0000000000007941 */ /* 0x000fea0003800200 */
.L_x_13107:
[--C-:B------:R-:W-:Y:S01]  /*8810*/  @!P2 IMAD.MOV.U32 R6, RZ, RZ, R152.reuse ;  /* 0x000000ffff06a224 */ /* 0x100fe200078e0098 */
[C---:B------:R-:W-:Y:S01]  /*8820*/  LEA R8, P0, R144.reuse, R152, 0x5 ;  /* 0x0000009890087211 */ /* 0x040fe200078028ff */
[----:B------:R-:W-:Y:S01]  /*8830*/  @!P2 IMAD.MOV.U32 R7, RZ, RZ, R151 ;  /* 0x000000ffff07a224 */ /* 0x000fe200078e0097 */
[-C--:B------:R-:W-:Y:S01]  /*8840*/  @!P1 MOV R11, R151.reuse ;  /* 0x00000097000b9202 */ /* 0x080fe20000000f00 */
[C---:B------:R-:W-:Y:S01]  /*8850*/  IMAD.SHL.U32 R4, R144.reuse, 0x20, RZ ;  /* 0x0000002090047824 */ /* 0x040fe200078e00ff */
[C-C-:B------:R-:W-:Y:S01]  /*8860*/  LEA.HI.X R9, R144.reuse, R151, R145.reuse, 0x5, P0 ;  /* 0x0000009790097211 */ /* 0x140fe200000f2c91 */
[----:B------:R-:W-:Y:S01]  /*8870*/  @!P1 IMAD.MOV.U32 R10, RZ, RZ, R152 ;  /* 0x000000ffff0a9224 */ /* 0x000fe200078e0098 */
[----:B------:R-:W-:Y:S01]  /*8880*/  @!PT LDS RZ, [RZ] ;  /* 0x00000000fffff984 */ /* 0x000fe20000000800 */
[----:B------:R-:W-:Y:S01]  /*8890*/  @!PT LDS RZ, [RZ] ;  /* 0x00000000fffff984 */ /* 0x000fe20000000800 */
[----:B------:R-:W-:Y:S01]  /*88a0*/  @!PT LDS RZ, [RZ] ;  /* 0x00000000fffff984 */ /* 0x000fe20000000800 */
[----:B------:R1:W-:Y:S01]  /*88b0*/  @!P2 LDGSTS.E.BYPASS.LTC128B.128 [R161+0x4000], desc[UR4][R6.64] ;  /* 0x0400000006a1afae */ /* 0x0003e2000b981a04 */
[----:B------:R-:W-:-:S03]  /*88c0*/  SHF.L.U64.HI R5, R144, 0x5, R145 ;  /* 0x0000000590057819 */ /* 0x000fc60000010291 */
        /* <DEDUP_REMOVED lines=19> */
[----:B------:R-:W-:Y:S01]  /*8a00*/  IADD3.X R5, PT, PT, R7, R5, RZ, P0, !PT ;  /* 0x0000000507057210 */ /* 0x000fe200007fe4ff */
        /* <DEDUP_REMOVED lines=21> */
.L_x_13106:
[----:B------:R-:W-:Y:S05]  /*8b60*/  BSYNC.RECONVERGENT B1 ;  /* 0x0000000000017941 */ /* 0x000fea0003800200 */
.L_x_13105:
        /* <DEDUP_REMOVED lines=40> */
[----:B------:R-:W-:Y:S01]  /*8df0*/  FSEL R180, R180, RZ, P0 ;  /* 0x000000ffb4b47208 */ /* 0x000fe20000000000 */
[----:B------:R-:W1:Y:S02]  /*8e00*/  MUFU.EX2 R186, R186 ;  /* 0x000000ba00ba7308 */ /* 0x000e640000000800 */
[-CC-:B------:R-:W-:Y:S01]  /*8e10*/  FFMA.FTZ R182, R109, R185.reuse, -R184.reuse ;  /* 0x000000b96db67223 */ /* 0x180fe200000108b8 */
[-C--:B------:R-:W-:Y:S01]  /*8e20*/  FFMA.FTZ R106, R107, R185.reuse, -R184 ;  /* 0x000000b96b6a7223 */ /* 0x080fe200000108b8 */
[-CC-:B------:R-:W-:Y:S01]  /*8e30*/  FFMA.FTZ R101, R33, R185.reuse, -R180.reuse ;  /* 0x000000b921657223 */ /* 0x180fe200000108b4 */
[-C--:B------:R-:W-:Y:S01]  /*8e40*/  FFMA.FTZ R109, R35, R185.reuse, -R180 ;  /* 0x000000b9236d7223 */ /* 0x080fe200000108b4 */
[-CC-:B------:R-:W-:Y:S01]  /*8e50*/  FFMA.FTZ R107, R175, R185.reuse, -R184.reuse ;  /* 0x000000b9af6b7223 */ /* 0x180fe200000108b8 */
[----:B------:R-:W2:Y:S01]  /*8e60*/  LDSM.16.MT88.4 R32, [R132+0x8000] ;  /* 0x008000008420783b */ /* 0x000ea20000004200 */
[-C--:B------:R-:W-:Y:S01]  /*8e70*/  FFMA.FTZ R102, R31, R185.reuse, -R184 ;  /* 0x000000b91f667223 */ /* 0x080fe200000108b8 */
[-CC-:B------:R-:W-:Y:S01]  /*8e80*/  FFMA.FTZ R103, R103, R185.reuse, -R180.reuse ;  /* 0x000000b967677223 */ /* 0x180fe200000108b4 */
[-C--:B------:R-:W-:Y:S01]  /*8e90*/  FFMA.FTZ R0, R29, R185.reuse, -R180 ;  /* 0x000000b91d007223 */ /* 0x080fe200000108b4 */
[----:B------:R-:W3:Y:S01]  /*8ea0*/  MUFU.EX2 R100, R100 ;  /* 0x0000006400647308 */ /* 0x000ee20000000800 */
[-CC-:B------:R-:W-:Y:S01]  /*8eb0*/  FFMA.FTZ R114, R173, R185.reuse, -R184.reuse ;  /* 0x000000b9ad727223 */ /* 0x180fe200000108b8 */
[-C--:B------:R-:W-:Y:S01]  /*8ec0*/  FFMA.FTZ R175, R115, R185.reuse, -R184 ;  /* 0x000000b973af7223 */ /* 0x080fe200000108b8 */
[-C--:B------:R-:W-:Y:S01]  /*8ed0*/  FFMA.FTZ R173, R113, R185.reuse, -R180 ;  /* 0x000000b971ad7223 */ /* 0x080fe200000108b4 */
[-CC-:B------:R-:W-:Y:S01]  /*8ee0*/  FFMA.FTZ R115, R193, R185.reuse, -R184.reuse ;  /* 0x000000b9c1737223 */ /* 0x180fe200000108b8 */
[----:B------:R-:W-:Y:S01]  /*8ef0*/  FFMA.FTZ R110, R195, R185, -R184 ;  /* 0x000000b9c36e7223 */ /* 0x000fe200000108b8 */
        /* <DEDUP_REMOVED lines=20> */
[----:B------:R-:W-:Y:S01]  /*9040*/  FMUL.FTZ R41, R41, R186 ;  /* 0x000000ba29297220 */ /* 0x000fe20000410000 */
[-C--:B------:R-:W-:Y:S01]  /*9050*/  FMUL.FTZ R42, R42, R100.reuse ;  /* 0x000000642a2a7220 */ /* 0x080fe20000410000 */
[----:B------:R-:W-:Y:S01]  /*9060*/  FMUL.FTZ R43, R43, R100 ;  /* 0x000000642b2b7220 */ /* 0x000fe20000410000 */
[-C--:B------:R-:W-:Y:S01]  /*9070*/  FMUL.FTZ R44, R44, R186.reuse ;  /* 0x000000ba2c2c7220 */ /* 0x080fe20000410000 */
[----:B------:R-:W-:Y:S01]  /*9080*/  FMUL.FTZ R45, R45, R186 ;  /* 0x000000ba2d2d7220 */ /* 0x000fe20000410000 */
[----:B------:R-:W-:Y:S01]  /*9090*/  FMUL.FTZ R46, R46, R100 ;  /* 0x000000642e2e7220 */ /* 0x000fe20000410000 */
[----:B------:R-:W3:Y:S01]  /*90a0*/  MUFU.EX2 R102, R102 ;  /* 0x0000006600667308 */ /* 0x000ee20000000800 */
        /* <DEDUP_REMOVED lines=16> */
[----:B---3--:R-:W-:Y:S01]  /*91b0*/  F2FP.F16.F32.PACK_AB R98, R102, R107 ;  /* 0x0000006b6662723e */ /* 0x008fe200000000ff */
[----:B------:R-:W-:Y:S01]  /*91c0*/  LDSM.16.MT88.4 R72, [R138+0x8800] ;  /* 0x008800008a48783b */ /* 0x000fe20000004200 */
[-CC-:B------:R-:W-:Y:S01]  /*91d0*/  FFMA.FTZ R112, R189, R185.reuse, -R180.reuse ;  /* 0x000000b9bd707223 */ /* 0x180fe200000108b4 */
[-CC-:B------:R-:W-:Y:S01]  /*91e0*/  FFMA.FTZ R113, R191, R185.reuse, -R180.reuse ;  /* 0x000000b9bf717223 */ /* 0x180fe200000108b4 */
[----:B------:R-:W-:Y:S01]  /*91f0*/  FFMA.FTZ R108, R187, R185, -R180 ;  /* 0x000000b9bb6c7223 */ /* 0x000fe200000108b4 */
        /* <DEDUP_REMOVED lines=27> */
[----:B---3--:R-:W-:Y:S01]  /*93b0*/  F2FP.F16.F32.PACK_AB R99, R0, R109 ;  /* 0x0000006d0063723e */ /* 0x008fe200000000ff */
        /* <DEDUP_REMOVED lines=8> */
[-CC-:B------:R-:W-:Y:S01]  /*9440*/  FFMA.FTZ R187, R129, R185.reuse, -R184.reuse ;  /* 0x000000b981bb7223 */ /* 0x180fe200000108b8 */
[-C--:B------:R-:W-:Y:S01]  /*9450*/  FFMA.FTZ R129, R179, R185.reuse, -R184 ;  /* 0x000000b9b3817223 */ /* 0x080fe200000108b8 */
[-C--:B------:R-:W-:Y:S01]  /*9460*/  FFMA.FTZ R179, R126, R185.reuse, -R180 ;  /* 0x000000b97eb37223 */ /* 0x080fe200000108b4 */
[-CC-:B------:R-:W-:Y:S01]  /*9470*/  FFMA.FTZ R130, R130, R185.reuse, -R184.reuse ;  /* 0x000000b982827223 */ /* 0x180fe200000108b8 */
[-C--:B------:R-:W-:Y:S01]  /*9480*/  FFMA.FTZ R172, R172, R185.reuse, -R184 ;  /* 0x000000b9acac7223 */ /* 0x080fe200000108b8 */
[-CC-:B------:R-:W-:Y:S01]  /*9490*/  FFMA.FTZ R126, R153, R185.reuse, -R180.reuse ;  /* 0x000000b9997e7223 */ /* 0x180fe200000108b4 */
[C---:B------:R-:W-:Y:S01]  /*94a0*/  HMMA.16816.F32 R32, R96.reuse, R34, R68 ;  /* 0x000000226020723c */ /* 0x040fe20000001844 */
[----:B------:R-:W1:Y:S01]  /*94b0*/  LDSM.16.MT88.4 R68, [R138+0xa000] ;  /* 0x00a000008a44783b */ /* 0x000e620000004200 */
        /* <DEDUP_REMOVED lines=12> */
[----:B------:R-:W-:Y:S01]  /*9580*/  FFMA.FTZ R174, R174, R185, -R180 ;  /* 0x000000b9aeae7223 */ /* 0x000fe200000108b4 */
[----:B------:R-:W-:Y:S01]  /*9590*/  FFMA.FTZ R177, R177, R186, R182 ;  /* 0x000000bab1b17223 */ /* 0x000fe200000100b6 */
[----:B------:R-:W-:Y:S01]  /*95a0*/  HMMA.16816.F32 R8, R96, R10, R92 ;  /* 0x0000000a6008723c */ /* 0x000fe2000000185c */
[----:B------:R-:W-:Y:S01]  /*95b0*/  LDSM.16.MT88.4 R92, [R138+0x9800] ;  /* 0x009800008a5c783b */ /* 0x000fe20000004200 */
[----:B------:R-:W-:Y:S01]  /*95c0*/  MUFU.EX2 R112, R112 ;  /* 0x0000007000707308 */ /* 0x000fe20000000800 */
        /* <DEDUP_REMOVED lines=11> */
[----:B------:R-:W-:Y:S06]  /*9680*/  MUFU.EX2 R108, R108 ;  /* 0x0000006c006c7308 */ /* 0x000fec0000000800 */
[C---:B------:R-:W-:Y:S02]  /*9690*/  HMMA.16816.F32 R20, R96.reuse, R24, R20 ;  /* 0x000000186014723c */ /* 0x040fe40000001814 */
        /* <DEDUP_REMOVED lines=19> */
[----:B------:R-:W3:Y:S01]  /*97d0*/  MUFU.EX2 R178, R178 ;  /* 0x000000b200b27308 */ /* 0x000ee20000000800 */
[----:B--2---:R-:W-:-:S07]  /*97e0*/  F2FP.F16.F32.PACK_AB R100, R171, R128 ;  /* 0x00000080ab64723e */ /* 0x004fce00000000ff */
[----:B------:R-:W-:Y:S01]  /*97f0*/  MUFU.EX2 R122, R122 ;  /* 0x0000007a007a7308 */ /* 0x000fe20000000800 */
[C---:B-1----:R-:W-:Y:S07]  /*9800*/  HMMA.16816.F32 R52, R96.reuse, R68, R52 ;  /* 0x000000446034723c */ /* 0x042fee0000001834 */
[----:B------:R-:W1:Y:S01]  /*9810*/  MUFU.EX2 R131, R131 ;  /* 0x0000008300837308 */ /* 0x000e620000000800 */
[----:B---3--:R-:W-:Y:S01]  /*9820*/  F2FP.F16.F32.PACK_AB R102, R178, R183 ;  /* 0x000000b7b266723e */ /* 0x008fe200000000ff */
[----:B------:R-:W-:Y:S01]  /*9830*/  HMMA.16816.F32 R56, R96, R70, R56 ;  /* 0x000000466038723c */ /* 0x000fe20000001838 */
[----:B------:R-:W2:Y:S05]  /*9840*/  LDSM.16.MT88.4 R68, [R132+0xa000] ;  /* 0x00a000008444783b */ /* 0x000eaa0000004200 */
[----:B------:R-:W-:Y:S08]  /*9850*/  MUFU.EX2 R181, R181 ;  /* 0x000000b500b57308 */ /* 0x000ff00000000800 */
[----:B------:R-:W3:Y:S01]  /*9860*/  MUFU.EX2 R174, R174 ;  /* 0x000000ae00ae7308 */ /* 0x000ee20000000800 */
[----:B-1----:R-:W-:-:S02]  /*9870*/  F2FP.F16.F32.PACK_AB R101, R131, R122 ;  /* 0x0000007a8365723e */ /* 0x002fc400000000ff */
[----:B---3--:R-:W-:Y:S01]  /*9880*/  F2FP.F16.F32.PACK_AB R103, R174, R181 ;  /* 0x000000b5ae67723e */ /* 0x008fe200000000ff */
[C---:B--2---:R-:W-:Y:S01]  /*9890*/  HMMA.16816.F32 R60, R96.reuse, R68, R60 ;  /* 0x00000044603c723c */ /* 0x044fe2000000183c */
[----:B------:R-:W-:Y:S01]  /*98a0*/  F2FP.F16.F32.PACK_AB R68, R114, R175 ;  /* 0x000000af7244723e */ /* 0x000fe200000000ff */
[----:B------:R-:W-:Y:S01]  /*98b0*/  FADD.FTZ R175, R175, R106 ;  /* 0x0000006aafaf7221 */ /* 0x000fe20000010000 */
[----:B------:R-:W-:Y:S01]  /*98c0*/  F2FP.F16.F32.PACK_AB R69, R112, R173 ;  /* 0x000000ad7045723e */ /* 0x000fe200000000ff */
[----:B------:R-:W-:Y:S01]  /*98d0*/  FADD.FTZ R173, R173, R0 ;  /* 0x00000000adad7221 */ /* 0x000fe20000010000 */
[-C--:B------:R-:W-:Y:S01]  /*98e0*/  MOV R0, R104.reuse ;  /* 0x0000006800007202 */ /* 0x080fe20000000f00 */
[----:B------:R-:W-:Y:S01]  /*98f0*/  FADD.FTZ R114, R114, R175 ;  /* 0x000000af72727221 */ /* 0x000fe20000010000 */
[----:B------:R-:W-:Y:S01]  /*9900*/  @P3 MOV R0, R104 ;  /* 0x0000006800003202 */ /* 0x000fe20000000f00 */
[----:B------:R-:W-:Y:S01]  /*9910*/  HMMA.16816.F32 R64, R96, R70, R64 ;  /* 0x000000466040723c */ /* 0x000fe20000001840 */
[----:B------:R-:W-:Y:S01]  /*9920*/  F2FP.F16.F32.PACK_AB R70, R110, R115 ;  /* 0x000000736e46723e */ /* 0x000fe200000000ff */
[----:B------:R-:W-:Y:S01]  /*9930*/  FADD.FTZ R112, R112, R173 ;  /* 0x000000ad70707221 */ /* 0x000fe20000010000 */
[----:B------:R-:W-:Y:S01]  /*9940*/  F2FP.F16.F32.PACK_AB R71, R108, R113 ;  /* 0x000000716c47723e */ /* 0x000fe200000000ff */
[----:B------:R-:W-:-:S02]  /*9950*/  FADD.FTZ R115, R115, R114 ;  /* 0x0000007273737221 */ /* 0x000fc40000010000 */
[----:B------:R-:W-:Y:S02]  /*9960*/  FADD.FTZ R113, R113, R112 ;  /* 0x0000007071717221 */ /* 0x000fe40000010000 */
[----:B------:R-:W-:Y:S02]  /*9970*/  FADD.FTZ R110, R110, R115 ;  /* 0x000000736e6e7221 */ /* 0x000fe40000010000 */
[----:B------:R-:W-:Y:S01]  /*9980*/  HMMA.16816.F32 R4, R68, R72, R4 ;  /* 0x000000484404723c */ /* 0x000fe20000001804 */
[----:B------:R-:W-:-:S07]  /*9990*/  FADD.FTZ R108, R108, R113 ;  /* 0x000000716c6c7221 */ /* 0x000fce0000010000 */
        /* <DEDUP_REMOVED lines=33> */
[----:B------:R-:W-:Y:S01]  /*9bb0*/  HMMA.16816.F32 R4, R68, R76, R4 ;  /* 0x0000004c4404723c */ /* 0x000fe20000001804 */
[----:B------:R-:W-:Y:S01]  /*9bc0*/  FADD.FTZ R129, R129, R172 ;  /* 0x000000ac81817221 */ /* 0x000fe20000010000 */
[----:B------:R-:W-:-:S03]  /*9bd0*/  FADD.FTZ R111, R111, R170 ;  /* 0x000000aa6f6f7221 */ /* 0x000fc60000010000 */
[----:B------:R-:W-:Y:S01]  /*9be0*/  FADD.FTZ R128, R128, R129 ;  /* 0x0000008180807221 */ /* 0x000fe20000010000 */
[----:B------:R-:W-:Y:S02]  /*9bf0*/  FADD.FTZ R122, R122, R111 ;  /* 0x0000006f7a7a7221 */ /* 0x000fe40000010000 */
[----:B------:R-:W-:Y:S01]  /*9c00*/  HMMA.16816.F32 R8, R68, R78, R8 ;  /* 0x0000004e4408723c */ /* 0x000fe20000001808 */
[----:B------:R-:W2:Y:S01]  /*9c10*/  LDSM.16.MT88.4 R76, [R133+0x9000] ;  /* 0x00900000854c783b */ /* 0x000ea20000004200 */
[----:B------:R-:W-:Y:S01]  /*9c20*/  FADD.FTZ R128, R171, R128 ;  /* 0x00000080ab807221 */ /* 0x000fe20000010000 */
[----:B------:R-:W-:-:S03]  /*9c30*/  FADD.FTZ R122, R131, R122 ;  /* 0x0000007a837a7221 */ /* 0x000fc60000010000 */
[----:B------:R-:W-:Y:S01]  /*9c40*/  FADD.FTZ R177, R183, R128 ;  /* 0x00000080b7b17221 */ /* 0x000fe20000010000 */
[----:B------:R-:W-:-:S03]  /*9c50*/  FADD.FTZ R181, R181, R122 ;  /* 0x0000007ab5b57221 */ /* 0x000fc60000010000 */
[----:B------:R-:W-:Y:S01]  /*9c60*/  FADD.FTZ R177, R178, R177 ;  /* 0x000000b1b2b17221 */ /* 0x000fe20000010000 */
[----:B------:R-:W-:Y:S01]  /*9c70*/  FADD.FTZ R176, R174, R181 ;  /* 0x000000b5aeb07221 */ /* 0x000fe20000010000 */
[----:B------:R-:W-:Y:S01]  /*9c80*/  HMMA.16816.F32 R96, R100, R92, R4 ;  /* 0x0000005c6460723c */ /* 0x000fe20000001804 */
[----:B------:R-:W-:Y:S07]  /*9c90*/  LDSM.16.MT88.4 R4, [R134+0xb800] ;  /* 0x00b800008604783b */ /* 0x000fee0000004200 */
        /* <DEDUP_REMOVED lines=43> */
.L_x_13101:
[----:B------:R-:W-:-:S07]  /*9f50*/  IADD3 R121, PT, PT, R127, -0x1, RZ ;  /* 0xffffffff7f797810 */ /* 0x000fce0007ffe0ff */
.L_x_13110:
[----:B------:R-:W-:Y:S05]  /*9f60*/  BSYNC B2 ;  /* 0x0000000000027941 */ /* 0x000fea0003800000 */
.L_x_13100:
[----:B------:R-:W-:-:S13]  /*9f70*/  ISETP.GE.AND P0, PT, R121, R150, PT ;  /* 0x000000967900720c */ /* 0x000fda0003f06270 */
[----:B------:R-:W-:Y:S05]  /*9f80*/  @!P0 BRA `(.L_x_13111) ;  /* 0x00000038007c8947 */ /* 0x000fea0003800000 */
[----:B------:R-:W-:Y:S01]  /*9f90*/  IADD3 R118, PT, PT, R123, R118, R120 ;  /* 0x000000767b767210 */ /* 0x000fe20007ffe078 */
[C---:B------:R-:W-:Y:S01]  /*9fa0*/  IMAD.SHL.U32 R172, R121.reuse, 0x40, RZ ;  /* 0x0000004079ac7824 */ /* 0x040fe200078e00ff */
        /* <DEDUP_REMOVED lines=8> */
[----:B------:R-:W-:-:S02]  /*a030*/  ISETP.NE.AND.EX P2, PT, R125, RZ, PT, P2 ;  /* 0x000000ff7d00720c */ /* 0x000fc40003f45320 */
[----:B------:R-:W-:Y:S02]  /*a040*/  VIMNMX R171, PT, PT, RZ, R117, !PT ;  /* 0x00000075ffab7248 */ /* 0x000fe40007fe0100 */
[----:B------:R-:W-:-:S09]  /*a050*/  VIADDMNMX R170, R117, 0x8, RZ, !PT ;  /* 0x0000000875aa7846 */ /* 0x000fd200078001ff */
.L_x_13118:
        /* <DEDUP_REMOVED lines=79> */
.L_x_13113:
[----:B------:R-:W-:Y:S05]  /*a550*/  BSYNC.RECONVERGENT B0 ;  /* 0x0000000000007941 */ /* 0x000fea0003800200 */
.L_x_13112:
        /* <DEDUP_REMOVED lines=149> */
[----:B------:R-:W2:Y:S01]  /*aeb0*/  LDSM.16.M88.4 R116, [R135+0x7800] ;  /* 0x007800008774783b */ /* 0x000ea20000000200 */
[----:B------:R-:W-:Y:S04]  /*aec0*/  DEPBAR.LE SB0, 0x0 ;  /* 0x000080000000791a */ /* 0x000fe80000000000 */
[----:B------:R-:W-:Y:S02]  /*aed0*/  BAR.SYNC.DEFER_BLOCKING 0x0 ;  /* 0x0000000000007b1d */ /* 0x000fe40000010000 */
[C---:B-1----:R-:W-:Y:S08]  /*aee0*/  HMMA.16816.F32 R12, R112.reuse, R104, R12 ;  /* 0x00000068700c723c */ /* 0x042ff0000000180c */
        /* <DEDUP_REMOVED lines=81> */
.L_x_13117:
[----:B------:R-:W-:Y:S05]  /*b400*/  BSYNC.RECONVERGENT B0 ;  /* 0x0000000000007941 */ /* 0x000fea0003800200 */
.L_x_13116:
        /* <DEDUP_REMOVED lines=50> */
.L_x_13115:
[----:B------:R-:W-:Y:S05]  /*b730*/  BSYNC.RECONVERGENT B1 ;  /* 0x0000000000017941 */ /* 0x000fea0003800200 */
.L_x_13114:
[----:B------:R-:W3:Y:S01]  /*b740*/  LD.E R103, desc[UR4][R2.64+0xdc] ;  /* 0x0000dc0402677980 */ /* 0x000ee2000c101900 */
[----:B------:R-:W-:Y:S01]  /*b750*/  IABS R0, R174 ;  /* 0x000000ae00007213 */ /* 0x000fe20000000000 */
[C---:B------:R-:W-:Y:S02]  /*b760*/  VIADD R113, R174.reuse, 0x19 ;  /* 0x00000019ae717836 */ /* 0x040fe40000000000 */
[----:B------:R-:W-:Y:S01]  /*b770*/  VIADD R100, R175, 0x1 ;  /* 0x00000001af647836 */ /* 0x000fe20000000000 */
[----:B------:R-:W-:Y:S01]  /*b780*/  I2FP.F32.S32 R0, R0 ;  /* 0x0000000000007245 */ /* 0x000fe20000201400 */
[C---:B--2---:R-:W-:Y:S01]  /*b790*/  VIADD R109, R174.reuse, 0x1 ;  /* 0x00000001ae6d7836 */ /* 0x044fe20000000000 */
[----:B------:R-:W-:Y:S01]  /*b7a0*/  IABS R113, R113 ;  /* 0x0000007100717213 */ /* 0x000fe20000000000 */
[----:B------:R-:W-:Y:S01]  /*b7b0*/  VIADD R114, R174, 0x18 ;  /* 0x00000018ae727836 */ /* 0x000fe20000000000 */
[----:B------:R-:W-:Y:S01]  /*b7c0*/  ISETP.GE.AND P6, PT, R100, R170, PT ;  /* 0x000000aa6400720c */ /* 0x000fe20003fc6270 */
[C---:B------:R-:W-:Y:S02]  /*b7d0*/  VIADD R111, R174.reuse, 0x11 ;  /* 0x00000011ae6f7836 */ /* 0x040fe40000000000 */
[CC--:B------:R-:W-:Y:S01]  /*b7e0*/  FFMA.FTZ R23, -R159.reuse, R0.reuse, R23 ;  /* 0x000000009f177223 */ /* 0x0c0fe20000010117 */
[C---:B------:R-:W-:Y:S02]  /*b7f0*/  VIADD R112, R174.reuse, 0x10 ;  /* 0x00000010ae707836 */ /* 0x040fe40000000000 */
[----:B------:R-:W-:Y:S01]  /*b800*/  FFMA.FTZ R17, -R159, R0, R17 ;  /* 0x000000009f117223 */ /* 0x000fe20000010111 */
[----:B------:R-:W-:Y:S01]  /*b810*/  I2FP.F32.S32 R113, R113 ;  /* 0x0000007100717245 */ /* 0x000fe20000201400 */
[C---:B------:R-:W-:Y:S01]  /*b820*/  VIADD R0, R175.reuse, 0xfffffff9 ;  /* 0xfffffff9af007836 */ /* 0x040fe20000000000 */
[----:B------:R-:W-:Y:S01]  /*b830*/  IABS R109, R109 ;  /* 0x0000006d006d7213 */ /* 0x000fe20000000000 */
[----:B------:R-:W-:Y:S01]  /*b840*/  VIADD R115, R175, 0xffffffe0 ;  /* 0xffffffe0af737836 */ /* 0x000fe20000000000 */
[----:B------:R-:W-:Y:S01]  /*b850*/  IABS R114, R114 ;  /* 0x0000007200727213 */ /* 0x000fe20000000000 */
[C---:B------:R-:W-:Y:S01]  /*b860*/  VIADD R116, R174.reuse, 0x9 ;  /* 0x00000009ae747836 */ /* 0x040fe20000000000 */
[----:B------:R-:W-:Y:S01]  /*b870*/  IABS R111, R111 ;  /* 0x0000006f006f7213 */ /* 0x000fe20000000000 */
[----:B------:R-:W-:Y:S01]  /*b880*/  VIADD R110, R174, 0x8 ;  /* 0x00000008ae6e7836 */ /* 0x000fe20000000000 */
[----:B------:R-:W-:Y:S01]  /*b890*/  IABS R112, R112 ;  /* 0x0000007000707213 */ /* 0x000fe20000000000 */
[----:B------:R-:W-:Y:S01]  /*b8a0*/  FFMA.FTZ R4, -R159, R113, R4 ;  /* 0x000000719f047223 */ /* 0x000fe20000010104 */
[----:B------:R-:W-:Y:S01]  /*b8b0*/  FSEL R153, R23, -INF , P6 ;  /* 0xff80000017997808 */ /* 0x000fe20003000000 */
[----:B------:R-:W-:Y:S01]  /*b8c0*/  IMAD.MOV.U32 R23, RZ, RZ, R109 ;  /* 0x000000ffff177224 */ /* 0x000fe200078e006d */
[----:B------:R-:W-:Y:S01]  /*b8d0*/  I2FP.F32.S32 R114, R114 ;  /* 0x0000007200727245 */ /* 0x000fe20000201400 */
[C---:B------:R-:W-:Y:S01]  /*b8e0*/  VIADD R106, R175.reuse, 0xffffffe9 ;  /* 0xffffffe9af6a7836 */ /* 0x040fe20000000000 */
[----:B------:R-:W-:Y:S01]  /*b8f0*/  I2FP.F32.S32 R111, R111 ;  /* 0x0000006f006f7245 */ /* 0x000fe20000201400 */
[C---:B------:R-:W-:Y:S01]  /*b900*/  VIADD R108, R175.reuse, 0xffffffe1 ;  /* 0xffffffe1af6c7836 */ /* 0x040fe20000000000 */
[----:B------:R-:W-:Y:S01]  /*b910*/  I2FP.F32.S32 R112, R112 ;  /* 0x0000007000707245 */ /* 0x000fe20000201400 */
[----:B------:R-:W-:Y:S01]  /*b920*/  VIADD R107, R175, 0xffffffe8 ;  /* 0xffffffe8af6b7836 */ /* 0x000fe20000000000 */
[-C--:B------:R-:W-:Y:S01]  /*b930*/  ISETP.GE.AND P5, PT, R0, R171.reuse, PT ;  /* 0x000000ab0000720c */ /* 0x080fe20003fa6270 */
[----:B------:R-:W-:Y:S01]  /*b940*/  FFMA.FTZ R5, -R159, R114, R5 ;  /* 0x000000729f057223 */ /* 0x000fe20000010105 */
[----:B------:R-:W-:Y:S01]  /*b950*/  ISETP.GE.AND P3, PT, R115, R171, PT ;  /* 0x000000ab7300720c */ /* 0x000fe20003f66270 */
[C---:B------:R-:W-:Y:S01]  /*b960*/  FFMA.FTZ R8, -R159.reuse, R111, R8 ;  /* 0x0000006f9f087223 */ /* 0x040fe20000010108 */
[----:B------:R-:W-:Y:S01]  /*b970*/  IABS R116, R116 ;  /* 0x0000007400747213 */ /* 0x000fe20000000000 */
[----:B------:R-:W-:Y:S01]  /*b980*/  FFMA.FTZ R9, -R159, R112, R9 ;  /* 0x000000709f097223 */ /* 0x000fe20000010109 */
[----:B------:R-:W-:Y:S01]  /*b990*/  IABS R110, R110 ;  /* 0x0000006e006e7213 */ /* 0x000fe20000000000 */
[C---:B------:R-:W-:Y:S01]  /*b9a0*/  VIADD R105, R175.reuse, 0xfffffff0 ;  /* 0xfffffff0af697836 */ /* 0x040fe20000000000 */
[C---:B------:R-:W-:Y:S01]  /*b9b0*/  ISETP.GE.AND P1, PT, R100.reuse, R171, PT ;  /* 0x000000ab6400720c */ /* 0x040fe20003f26270 */
[----:B------:R-:W-:Y:S01]  /*b9c0*/  VIADD R104, R175, 0xfffffff1 ;  /* 0xfffffff1af687836 */ /* 0x000fe20000000000 */
[C---:B------:R-:W-:Y:S01]  /*b9d0*/  ISETP.GE.AND P0, PT, R100.reuse, R166, PT ;  /* 0x000000a66400720c */ /* 0x040fe20003f06270 */
[----:B------:R-:W-:Y:S01]  /*b9e0*/  FFMA.FTZ R14, -R159, R111, R14 ;  /* 0x0000006f9f0e7223 */ /* 0x000fe2000001010e */
[----:B------:R-:W-:Y:S01]  /*b9f0*/  ISETP.GE.AND P4, PT, R100, R167, PT ;  /* 0x000000a76400720c */ /* 0x000fe20003f86270 */
[----:B------:R-:W-:Y:S01]  /*ba00*/  VIADD R100, R175, 0xfffffff8 ;  /* 0xfffffff8af647836 */ /* 0x000fe20000000000 */
[----:B------:R-:W-:Y:S01]  /*ba10*/  FSEL R17, R17, -INF , P5 ;  /* 0xff80000011117808 */ /* 0x000fe20002800000 */
[----:B------:R-:W-:Y:S01]  /*ba20*/  VIADD R111, R174, 0xfffffff1 ;  /* 0xfffffff1ae6f7836 */ /* 0x000fe20000000000 */
[----:B------:R-:W-:Y:S01]  /*ba30*/  FSEL R4, R4, -INF , P3 ;  /* 0xff80000004047808 */ /* 0x000fe20001800000 */
[C---:B------:R-:W-:Y:S01]  /*ba40*/  FFMA.FTZ R10, -R159.reuse, R113, R10 ;  /* 0x000000719f0a7223 */ /* 0x040fe2000001010a */
[----:B------:R-:W-:Y:S01]  /*ba50*/  I2FP.F32.S32 R109, R116 ;  /* 0x00000074006d7245 */ /* 0x000fe20000201400 */
[----:B------:R-:W-:Y:S01]  /*ba60*/  VIADD R116, R174, 0x20 ;  /* 0x00000020ae747836 */ /* 0x000fe20000000000 */
[----:B------:R-:W-:Y:S01]  /*ba70*/  I2FP.F32.S32 R23, R23 ;  /* 0x0000001700177245 */ /* 0x000fe20000201400 */
[C---:B------:R-:W-:Y:S01]  /*ba80*/  FFMA.FTZ R15, -R159.reuse, R112, R15 ;  /* 0x000000709f0f7223 */ /* 0x040fe2000001010f */
[----:B------:R-:W-:Y:S01]  /*ba90*/  I2FP.F32.S32 R110, R110 ;  /* 0x0000006e006e7245 */ /* 0x000fe20000201400 */
[C---:B------:R-:W-:Y:S01]  /*baa0*/  FFMA.FTZ R12, -R159.reuse, R109, R12 ;  /* 0x0000006d9f0c7223 */ /* 0x040fe2000001010c */
[----:B------:R-:W-:Y:S01]  /*bab0*/  ISETP.GE.AND P3, PT, R106, R171, PT ;  /* 0x000000ab6a00720c */ /* 0x000fe20003f66270 */
[C---:B------:R-:W-:Y:S01]  /*bac0*/  FFMA.FTZ R16, -R159.reuse, R23, R16 ;  /* 0x000000179f107223 */ /* 0x040fe20000010110 */
[-C--:B------:R-:W-:Y:S01]  /*bad0*/  ISETP.GE.AND P5, PT, R108, R171.reuse, PT ;  /* 0x000000ab6c00720c */ /* 0x080fe20003fa6270 */
[-C--:B------:R-:W-:Y:S01]  /*bae0*/  FFMA.FTZ R13, -R159, R110.reuse, R13 ;  /* 0x0000006e9f0d7223 */ /* 0x080fe2000001010d */
[----:B------:R-:W-:Y:S01]  /*baf0*/  ISETP.GE.AND P6, PT, R107, R171, PT ;  /* 0x000000ab6b00720c */ /* 0x000fe20003fc6270 */
[----:B------:R-:W-:Y:S01]  /*bb00*/  FFMA.FTZ R19, -R159, R110, R19 ;  /* 0x0000006e9f137223 */ /* 0x000fe20000010113 */
[----:B------:R-:W-:Y:S01]  /*bb10*/  FSEL R5, R5, -INF , P5 ;  /* 0xff80000005057808 */ /* 0x000fe20002800000 */
[----:B------:R-:W-:Y:S01]  /*bb20*/  VIADD R110, R174, 0xfffffff8 ;  /* 0xfffffff8ae6e7836 */ /* 0x000fe20000000000 */
[----:B------:R-:W-:Y:S01]  /*bb30*/  FSEL R8, R8, -INF , P6 ;  /* 0xff80000008087808 */ /* 0x000fe20003000000 */
[----:B------:R-:W-:Y:S01]  /*bb40*/  FFMA.FTZ R18, -R159, R109, R18 ;  /* 0x0000006d9f127223 */ /* 0x000fe20000010112 */
[----:B------:R-:W-:Y:S01]  /*bb50*/  FSEL R9, R9, -INF , P3 ;  /* 0xff80000009097808 */ /* 0x000fe20001800000 */
[----:B------:R-:W-:Y:S01]  /*bb60*/  VIADD R109, R174, 0xfffffff9 ;  /* 0xfffffff9ae6d7836 */ /* 0x000fe20000000000 */
[----:B------:R-:W-:Y:S01]  /*bb70*/  ISETP.GE.AND P5, PT, R105, R171, PT ;  /* 0x000000ab6900720c */ /* 0x000fe20003fa6270 */
[C---:B------:R-:W-:Y:S01]  /*bb80*/  FFMA.FTZ R22, -R159.reuse, R23, R22 ;  /* 0x000000179f167223 */ /* 0x040fe20000010116 */
[-C--:B------:R-:W-:Y:S01]  /*bb90*/  ISETP.GE.AND P3, PT, R100, R171.reuse, PT ;  /* 0x000000ab6400720c */ /* 0x080fe20003f66270 */
[----:B------:R-:W-:Y:S01]  /*bba0*/  VIADD R112, R174, 0xffffffe8 ;  /* 0xffffffe8ae707836 */ /* 0x000fe20000000000 */
[----:B------:R-:W-:Y:S01]  /*bbb0*/  ISETP.GE.AND P6, PT, R104, R171, PT ;  /* 0x000000ab6800720c */ /* 0x000fe20003fc6270 */
[----:B------:R-:W-:Y:S01]  /*bbc0*/  FFMA.FTZ R11, -R159, R114, R11 ;  /* 0x000000729f0b7223 */ /* 0x000fe2000001010b */
[----:B------:R-:W-:Y:S01]  /*bbd0*/  FSEL R12, R12, -INF , P5 ;  /* 0xff8000000c0c7808 */ /* 0x000fe20002800000 */
[----:B------:R-:W-:Y:S01]  /*bbe0*/  VIADD R114, R174, 0xfffffff0 ;  /* 0xfffffff0ae727836 */ /* 0x000fe20000000000 */
[----:B------:R-:W-:Y:S01]  /*bbf0*/  FSEL R13, R13, -INF , P6 ;  /* 0xff8000000d0d7808 */ /* 0x000fe20003000000 */
[----:B------:R-:W-:Y:S01]  /*bc00*/  VIADD R172, R172, 0xffffffc0 ;  /* 0xffffffc0acac7836 */ /* 0x000fe20000000000 */
[----:B------:R-:W-:Y:S02]  /*bc10*/  FSEL R16, R16, -INF , P3 ;  /* 0xff80000010107808 */ /* 0x000fe40001800000 */
[C---:B------:R-:W-:Y:S02]  /*bc20*/  ISETP.GE.AND P3, PT, R115.reuse, R166, PT ;  /* 0x000000a67300720c */ /* 0x040fe40003f66270 */
[C---:B------:R-:W-:Y:S02]  /*bc30*/  ISETP.GE.AND P5, PT, R115.reuse, R170, PT ;  /* 0x000000aa7300720c */ /* 0x040fe40003fa6270 */
[----:B------:R-:W-:Y:S01]  /*bc40*/  ISETP.GE.AND P6, PT, R115, R167, PT ;  /* 0x000000a77300720c */ /* 0x000fe20003fc6270 */
[C---:B------:R-:W-:Y:S01]  /*bc50*/  VIADD R115, R174.reuse, 0x21 ;  /* 0x00000021ae737836 */ /* 0x040fe20000000000 */
[----:B------:R-:W-:Y:S02]  /*bc60*/  IABS R110, R110 ;  /* 0x0000006e006e7213 */ /* 0x000fe40000000000 */
[----:B------:R-:W-:Y:S02]  /*bc70*/  IABS R116, R116 ;  /* 0x0000007400747213 */ /* 0x000fe40000000000 */
[----:B------:R-:W-:Y:S02]  /*bc80*/  IABS R115, R115 ;  /* 0x0000007300737213 */ /* 0x000fe40000000000 */
[----:B------:R-:W-:Y:S02]  /*bc90*/  I2FP.F32.S32 R110, R110 ;  /* 0x0000006e006e7245 */ /* 0x000fe40000201400 */
[----:B------:R-:W-:Y:S02]  /*bca0*/  I2FP.F32.S32 R115, R115 ;  /* 0x0000007300737245 */ /* 0x000fe40000201400 */
[----:B------:R-:W-:Y:S01]  /*bcb0*/  IABS R109, R109 ;  /* 0x0000006d006d7213 */ /* 0x000fe20000000000 */
[C---:B------:R-:W-:Y:S01]  /*bcc0*/  FFMA.FTZ R21, -R159.reuse, R110, R21 ;  /* 0x0000006e9f157223 */ /* 0x040fe20000010115 */
[----:B------:R-:W-:Y:S01]  /*bcd0*/  I2FP.F32.S32 R116, R116 ;  /* 0x0000007400747245 */ /* 0x000fe20000201400 */
[C---:B------:R-:W-:Y:S01]  /*bce0*/  FFMA.FTZ R6, -R159.reuse, R115, R6 ;  /* 0x000000739f067223 */ /* 0x040fe20000010106 */
[C---:B------:R-:W-:Y:S01]  /*bcf0*/  VIADD R115, R174.reuse, 0xffffffe1 ;  /* 0xffffffe1ae737836 */ /* 0x040fe20000000000 */
[----:B------:R-:W-:Y:S01]  /*bd00*/  I2FP.F32.S32 R109, R109 ;  /* 0x0000006d006d7245 */ /* 0x000fe20000201400 */
[C---:B------:R-:W-:Y:S01]  /*bd10*/  FFMA.FTZ R27, -R159.reuse, R110, R27 ;  /* 0x0000006e9f1b7223 */ /* 0x040fe2000001011b */
[----:B------:R-:W-:Y:S01]  /*bd20*/  IABS R111, R111 ;  /* 0x0000006f006f7213 */ /* 0x000fe20000000000 */
[C---:B------:R-:W-:Y:S01]  /*bd30*/  FFMA.FTZ R7, -R159.reuse, R116, R7 ;  /* 0x000000749f077223 */ /* 0x040fe20000010107 */
[----:B------:R-:W-:Y:S01]  /*bd40*/  IABS R115, R115 ;  /* 0x0000007300737213 */ /* 0x000fe20000000000 */
[----:B------:R-:W-:Y:S01]  /*bd50*/  FFMA.FTZ R20, -R159, R109, R20 ;  /* 0x0000006d9f147223 */ /* 0x000fe20000010114 */
[----:B------:R-:W-:Y:S01]  /*bd60*/  FSEL R187, R21, -INF , P1 ;  /* 0xff80000015bb7808 */ /* 0x000fe20000800000 */
[C---:B------:R-:W-:Y:S01]  /*bd70*/  VIADD R116, R174.reuse, 0xffffffe0 ;  /* 0xffffffe0ae747836 */ /* 0x040fe20000000000 */
[----:B------:R-:W-:Y:S01]  /*bd80*/  I2FP.F32.S32 R113, R115 ;  /* 0x0000007300717245 */ /* 0x000fe20000201400 */
[----:B------:R-:W-:Y:S01]  /*bd90*/  VIADD R21, R174, 0xffffffe9 ;  /* 0xffffffe9ae157836 */ /* 0x000fe20000000000 */
[----:B------:R-:W-:Y:S01]  /*bda0*/  I2FP.F32.S32 R23, R111 ;  /* 0x0000006f00177245 */ /* 0x000fe20000201400 */
[C---:B------:R-:W-:Y:S01]  /*bdb0*/  VIADD R111, R175.reuse, 0x8 ;  /* 0x00000008af6f7836 */ /* 0x040fe20000000000 */
[----:B------:R-:W-:Y:S01]  /*bdc0*/  ISETP.GE.AND P1, PT, R175, R171, PT ;  /* 0x000000abaf00720c */ /* 0x000fe20003f26270 */
[C---:B------:R-:W-:Y:S01]  /*bdd0*/  FFMA.FTZ R32, -R159.reuse, R113, R32 ;  /* 0x000000719f207223 */ /* 0x040fe20000010120 */
[----:B------:R-:W-:Y:S01]  /*bde0*/  IABS R116, R116 ;  /* 0x0000007400747213 */ /* 0x000fe20000000000 */
[C---:B------:R-:W-:Y:S01]  /*bdf0*/  FFMA.FTZ R24, -R159.reuse, R23, R24 ;  /* 0x000000179f187223 */ /* 0x040fe20000010118 */
[----:B------:R-:W-:Y:S01]  /*be00*/  FSEL R189, R20, -INF , P1 ;  /* 0xff80000014bd7808 */ /* 0x000fe20000800000 */
[----:B------:R-:W-:Y:S01]  /*be10*/  FFMA.FTZ R26, -R159, R109, R26 ;  /* 0x0000006d9f1a7223 */ /* 0x000fe2000001011a */
[----:B------:R-:W-:Y:S01]  /*be20*/  FSEL R113, R6, -INF , P5 ;  /* 0xff80000006717808 */ /* 0x000fe20002800000 */
[C---:B------:R-:W-:Y:S01]  /*be30*/  VIADD R109, R175.reuse, 0x10 ;  /* 0x00000010af6d7836 */ /* 0x040fe20000000000 */
[----:B------:R-:W-:Y:S01]  /*be40*/  ISETP.GE.AND P1, PT, R108, R170, PT ;  /* 0x000000aa6c00720c */ /* 0x000fe20003f26270 */
[C---:B------:R-:W-:Y:S01]  /*be50*/  VIADD R110, R175.reuse, 0x9 ;  /* 0x00000009af6e7836 */ /* 0x040fe20000000000 */
[----:B------:R-:W-:Y:S01]  /*be60*/  IABS R21, R21 ;  /* 0x0000001500157213 */ /* 0x000fe20000000000 */
[----:B------:R-:W-:Y:S01]  /*be70*/  VIADD R6, R175, 0x18 ;  /* 0x00000018af067836 */ /* 0x000fe20000000000 */
[----:B------:R-:W-:Y:S01]  /*be80*/  ISETP.GE.AND P5, PT, R111, R171, PT ;  /* 0x000000ab6f00720c */ /* 0x000fe20003fa6270 */
[----:B------:R-:W-:Y:S01]  /*be90*/  FFMA.FTZ R30, -R159, R23, R30 ;  /* 0x000000179f1e7223 */ /* 0x000fe2000001011e */
[----:B------:R-:W-:Y:S01]  /*bea0*/  IABS R20, R112 ;  /* 0x0000007000147213 */ /* 0x000fe20000000000 */
[----:B------:R-:W-:Y:S01]  /*beb0*/  VIADD R23, R175, 0x11 ;  /* 0x00000011af177836 */ /* 0x000fe20000000000 */
[----:B------:R-:W-:Y:S01]  /*bec0*/  I2FP.F32.S32 R116, R116 ;  /* 0x0000007400747245 */ /* 0x000fe20000201400 */
[----:B------:R-:W-:Y:S01]  /*bed0*/  VIADD R174, R174, 0x40 ;  /* 0x00000040aeae7836 */ /* 0x000fe20000000000 */
[----:B------:R-:W-:Y:S02]  /*bee0*/  FSEL R112, R7, -INF , P1 ;  /* 0xff80000007707808 */ /* 0x000fe40000800000 */
[----:B------:R-:W-:Y:S01]  /*bef0*/  I2FP.F32.S32 R7, R21 ;  /* 0x0000001500077245 */ /* 0x000fe20000201400 */
[----:B------:R-:W-:Y:S01]  /*bf00*/  FFMA.FTZ R33, -R159, R116, R33 ;  /* 0x000000749f217223 */ /* 0x000fe20000010121 */
[----:B------:R-:W-:Y:S02]  /*bf10*/  FSEL R185, R24, -INF , P5 ;  /* 0xff80000018b97808 */ /* 0x000fe40002800000 */
[----:B------:R-:W-:Y:S01]  /*bf20*/  ISETP.GE.AND P5, PT, R107, R170, PT ;  /* 0x000000aa6b00720c */ /* 0x000fe20003fa6270 */
[CC--:B------:R-:W-:Y:S01]  /*bf30*/  FFMA.FTZ R28, -R159.reuse, R7.reuse, R28 ;  /* 0x000000079f1c7223 */ /* 0x0c0fe2000001011c */
[----:B------:R-:W-:Y:S01]  /*bf40*/  IABS R114, R114 ;  /* 0x0000007200727213 */ /* 0x000fe20000000000 */
[----:B------:R-:W-:Y:S01]  /*bf50*/  FFMA.FTZ R34, -R159, R7, R34 ;  /* 0x000000079f227223 */ /* 0x000fe20000010122 */
[----:B------:R-:W-:Y:S02]  /*bf60*/  I2FP.F32.S32 R116, R20 ;  /* 0x0000001400747245 */ /* 0x000fe40000201400 */
[----:B------:R-:W-:Y:S01]  /*bf70*/  FSEL R20, R10, -INF , P5 ;  /* 0xff8000000a147808 */ /* 0x000fe20002800000 */
[----:B------:R-:W-:Y:S01]  /*bf80*/  VIADD R10, R175, 0x19 ;  /* 0x00000019af0a7836 */ /* 0x000fe20000000000 */
[-C--:B------:R-:W-:Y:S01]  /*bf90*/  ISETP.GE.AND P5, PT, R109, R171.reuse, PT ;  /* 0x000000ab6d00720c */ /* 0x080fe20003fa6270 */
[C---:B------:R-:W-:Y:S01]  /*bfa0*/  FFMA.FTZ R29, -R159.reuse, R116, R29 ;  /* 0x000000749f1d7223 */ /* 0x040fe2000001011d */
[----:B------:R-:W-:Y:S01]  /*bfb0*/  I2FP.F32.S32 R114, R114 ;  /* 0x0000007200727245 */ /* 0x000fe20000201400 */
[----:B------:R-:W-:Y:S01]  /*bfc0*/  FFMA.FTZ R35, -R159, R116, R35 ;  /* 0x000000749f237223 */ /* 0x000fe20000010123 */
[----:B------:R-:W-:Y:S02]  /*bfd0*/  FSEL R28, R28, -INF , P5 ;  /* 0xff8000001c1c7808 */ /* 0x000fe40002800000 */
[----:B------:R-:W-:Y:S01]  /*bfe0*/  ISETP.GE.AND P5, PT, R105, R170, PT ;  /* 0x000000aa6900720c */ /* 0x000fe20003fa6270 */
[CC--:B------:R-:W-:Y:S01]  /*bff0*/  FFMA.FTZ R25, -R159.reuse, R114.reuse, R25 ;  /* 0x000000729f197223 */ /* 0x0c0fe20000010119 */
[----:B------:R-:W-:Y:S01]  /*c000*/  ISETP.GE.AND P1, PT, R110, R171, PT ;  /* 0x000000ab6e00720c */ /* 0x000fe20003f26270 */
[----:B------:R-:W-:Y:S01]  /*c010*/  FFMA.FTZ R31, -R159, R114, R31 ;  /* 0x000000729f1f7223 */ /* 0x000fe2000001011f */
        /* <DEDUP_REMOVED lines=25> */
[----:B------:R-:W-:Y:S02]  /*c1b0*/  FSEL R18, R18, -INF , P1 ;  /* 0xff80000012127808 */ /* 0x000fe40000800000 */
[----:B------:R-:W-:Y:S02]  /*c1c0*/  ISETP.GE.AND P1, PT, R175, R170, PT ;  /* 0x000000aaaf00720c */ /* 0x000fe40003f26270 */
[----:B------:R-:W-:Y:S02]  /*c1d0*/  FSEL R35, R35, -INF , P0 ;  /* 0xff80000023237808 */ /* 0x000fe40000000000 */
[-C--:B------:R-:W-:Y:S02]  /*c1e0*/  ISETP.GE.AND P3, PT, R110, R167.reuse, PT ;  /* 0x000000a76e00720c */ /* 0x080fe40003f66270 */
[----:B------:R-:W-:Y:S02]  /*c1f0*/  FSEL R4, R4, -INF , !P6 ;  /* 0xff80000004047808 */ /* 0x000fe40007000000 */
[-C--:B------:R-:W-:Y:S02]  /*c200*/  ISETP.GE.AND P0, PT, R107, R167.reuse, PT ;  /* 0x000000a76b00720c */ /* 0x080fe40003f06270 */
[----:B------:R-:W-:Y:S02]  /*c210*/  FSEL R21, R5, -INF , !P5 ;  /* 0xff80000005157808 */ /* 0x000fe40006800000 */
[-C--:B------:R-:W-:Y:S02]  /*c220*/  ISETP.GE.AND P6, PT, R106, R167.reuse, PT ;  /* 0x000000a76a00720c */ /* 0x080fe40003fc6270 */
[----:B------:R-:W-:Y:S02]  /*c230*/  FSEL R22, R22, -INF , P1 ;  /* 0xff80000016167808 */ /* 0x000fe40000800000 */
[----:B------:R-:W-:Y:S02]  /*c240*/  FSEL R183, R25, -INF , !P3 ;  /* 0xff80000019b77808 */ /* 0x000fe40005800000 */
[----:B------:R-:W-:Y:S02]  /*c250*/  FSEL R19, R8, -INF , !P0 ;  /* 0xff80000008137808 */ /* 0x000fe40004000000 */
[----:B------:R-:W-:Y:S02]  /*c260*/  ISETP.GE.AND P3, PT, R0, R166, PT ;  /* 0x000000a60000720c */ /* 0x000fe40003f66270 */
[----:B------:R-:W-:Y:S02]  /*c270*/  ISETP.GE.AND P1, PT, R110, R170, PT ;  /* 0x000000aa6e00720c */ /* 0x000fe40003f26270 */
[----:B------:R-:W-:Y:S02]  /*c280*/  FMNMX3.FTZ R0, R101, R4, R21, !PT ;  /* 0x0000000465007276 */ /* 0x000fe40007810015 */
[-C--:B------:R-:W-:Y:S02]  /*c290*/  ISETP.GE.AND P5, PT, R105, R167.reuse, PT ;  /* 0x000000a76900720c */ /* 0x080fe40003fa6270 */
[----:B------:R-:W-:Y:S02]  /*c2a0*/  FSEL R17, R9, -INF , !P6 ;  /* 0xff80000009117808 */ /* 0x000fe40007000000 */
[-C--:B------:R-:W-:Y:S02]  /*c2b0*/  ISETP.GE.AND P0, PT, R104, R167.reuse, PT ;  /* 0x000000a76800720c */ /* 0x080fe40003f06270 */
[----:B------:R-:W-:Y:S02]  /*c2c0*/  FSEL R27, R27, -INF , P1 ;  /* 0xff8000001b1b7808 */ /* 0x000fe40000800000 */
[----:B------:R-:W-:Y:S02]  /*c2d0*/  FSEL R123, R12, -INF , !P5 ;  /* 0xff8000000c7b7808 */ /* 0x000fe40006800000 */
[----:B------:R-:W-:Y:S02]  /*c2e0*/  ISETP.GE.AND P1, PT, R23, R170, PT ;  /* 0x000000aa1700720c */ /* 0x000fe40003f26270 */
[----:B------:R-:W-:Y:S02]  /*c2f0*/  ISETP.GE.AND P6, PT, R100, R167, PT ;  /* 0x000000a76400720c */ /* 0x000fe40003fc6270 */
[----:B------:R-:W-:Y:S02]  /*c300*/  FSEL R197, R13, -INF , !P0 ;  /* 0xff8000000dc57808 */ /* 0x000fe40004000000 */
[----:B------:R-:W-:Y:S02]  /*c310*/  FMNMX3.FTZ R0, R0, R19, R17, !PT ;  /* 0x0000001300007276 */ /* 0x000fe40007810011 */
[----:B------:R-:W-:Y:S02]  /*c320*/  ISETP.GE.AND P0, PT, R175, R167, PT ;  /* 0x000000a7af00720c */ /* 0x000fe40003f06270 */
[----:B------:R-:W-:Y:S02]  /*c330*/  FSEL R31, R31, -INF , P1 ;  /* 0xff8000001f1f7808 */ /* 0x000fe40000800000 */
[----:B------:R-:W-:Y:S02]  /*c340*/  FSEL R125, R16, -INF , !P6 ;  /* 0xff800000107d7808 */ /* 0x000fe40007000000 */
[----:B------:R-:W-:Y:S02]  /*c350*/  FMNMX3.FTZ R0, R0, R123, R197, !PT ;  /* 0x0000007b00007276 */ /* 0x000fe400078100c5 */
[-C--:B------:R-:W-:Y:S02]  /*c360*/  ISETP.GE.AND P1, PT, R108, R166.reuse, PT ;  /* 0x000000a66c00720c */ /* 0x080fe40003f26270 */
[-C--:B------:R-:W-:Y:S02]  /*c370*/  ISETP.GE.AND P5, PT, R107, R166.reuse, PT ;  /* 0x000000a66b00720c */ /* 0x080fe40003fa6270 */
[-C--:B------:R-:W-:Y:S02]  /*c380*/  ISETP.GE.AND P6, PT, R106, R166.reuse, PT ;  /* 0x000000a66a00720c */ /* 0x080fe40003fc6270 */
[----:B------:R-:W-:Y:S02]  /*c390*/  FSEL R189, R189, -INF , !P0 ;  /* 0xff800000bdbd7808 */ /* 0x000fe40004000000 */
[----:B------:R-:W-:Y:S02]  /*c3a0*/  FSEL R187, R187, -INF , !P4 ;  /* 0xff800000bbbb7808 */ /* 0x000fe40006000000 */
[----:B------:R-:W-:Y:S02]  /*c3b0*/  ISETP.GE.AND P0, PT, R111, R167, PT ;  /* 0x000000a76f00720c */ /* 0x000fe40003f06270 */
[----:B------:R-:W-:Y:S02]  /*c3c0*/  FMNMX3.FTZ R0, R0, R125, R195, !PT ;  /* 0x0000007d00007276 */ /* 0x000fe400078100c3 */
[----:B------:R-:W-:Y:S02]  /*c3d0*/  FSEL R13, R112, -INF , !P1 ;  /* 0xff800000700d7808 */ /* 0x000fe40004800000 */
        /* <DEDUP_REMOVED lines=8> */
[-C--:B------:R-:W-:Y:S02]  /*c460*/  ISETP.GE.AND P1, PT, R104, R166.reuse, PT ;  /* 0x000000a66800720c */ /* 0x080fe40003f26270 */
[-C--:B------:R-:W-:Y:S02]  /*c470*/  ISETP.GE.AND P0, PT, R100, R166.reuse, PT ;  /* 0x000000a66400720c */ /* 0x080fe40003f06270 */
[----:B------:R-:W-:Y:S02]  /*c480*/  FSEL R121, R28, -INF , !P5 ;  /* 0xff8000001c797808 */ /* 0x000fe40006800000 */
[----:B------:R-:W-:Y:S02]  /*c490*/  FSEL R126, R29, -INF , !P6 ;  /* 0xff8000001d7e7808 */ /* 0x000fe40007000000 */
[----:B------:R-:W-:Y:S02]  /*c4a0*/  FMNMX3.FTZ R0, R0, R185, R183, !PT ;  /* 0x000000b900007276 */ /* 0x000fe400078100b7 */
[----:B------:R-:W-:Y:S02]  /*c4b0*/  FSEL R127, R14, -INF , !P4 ;  /* 0xff8000000e7f7808 */ /* 0x000fe40006000000 */
[----:B------:R-:W-:Y:S02]  /*c4c0*/  FMNMX3.FTZ R8, R8, R11, R9, !PT ;  /* 0x0000000b08087276 */ /* 0x000fe40007810009 */
[----:B------:R-:W-:Y:S02]  /*c4d0*/  FSEL R193, R193, -INF , !P1 ;  /* 0xff800000c1c17808 */ /* 0x000fe40004800000 */
[----:B------:R-:W-:Y:S02]  /*c4e0*/  FSEL R129, R18, -INF , !P0 ;  /* 0xff80000012817808 */ /* 0x000fe40004000000 */
[C---:B------:R-:W-:Y:S02]  /*c4f0*/  ISETP.GE.AND P4, PT, R10.reuse, R167, PT ;  /* 0x000000a70a00720c */ /* 0x040fe40003f86270 */
[-C--:B------:R-:W-:Y:S02]  /*c500*/  ISETP.GE.AND P0, PT, R10, R166.reuse, PT ;  /* 0x000000a60a00720c */ /* 0x080fe40003f06270 */
[----:B------:R-:W-:Y:S02]  /*c510*/  FMNMX3.FTZ R10, R0, R121, R126, !PT ;  /* 0x00000079000a7276 */ /* 0x000fe4000781007e */
[----:B------:R-:W-:Y:S02]  /*c520*/  FSEL R191, R191, -INF , !P3 ;  /* 0xff800000bfbf7808 */ /* 0x000fe40005800000 */
[CC--:B------:R-:W-:Y:S01]  /*c530*/  ISETP.GE.AND P3, PT, R175.reuse, R166.reuse, PT ;  /* 0x000000a6af00720c */ /* 0x0c0fe20003f66270 */
[----:B------:R-:W-:Y:S01]  /*c540*/  VIADD R175, R175, 0xffffffc0 ;  /* 0xffffffc0afaf7836 */ /* 0x000fe20000000000 */
[----:B------:R-:W-:Y:S02]  /*c550*/  FMNMX3.FTZ R0, R8, R127, R193, !PT ;  /* 0x0000007f08007276 */ /* 0x000fe400078100c1 */
[----:B------:R-:W-:Y:S02]  /*c560*/  ISETP.GE.AND P1, PT, R6, R167, PT ;  /* 0x000000a70600720c */ /* 0x000fe40003f26270 */
[----:B------:R-:W-:Y:S02]  /*c570*/  FSEL R181, R22, -INF , !P3 ;  /* 0xff80000016b57808 */ /* 0x000fe40005800000 */
[-C--:B------:R-:W-:Y:S02]  /*c580*/  ISETP.GE.AND P5, PT, R111, R166.reuse, PT ;  /* 0x000000a66f00720c */ /* 0x080fe40003fa6270 */
[-C--:B------:R-:W-:Y:S02]  /*c590*/  ISETP.GE.AND P6, PT, R110, R166.reuse, PT ;  /* 0x000000a66e00720c */ /* 0x080fe40003fc6270 */
[----:B------:R-:W-:Y:S02]  /*c5a0*/  FMNMX3.FTZ R0, R0, R129, R191, !PT ;  /* 0x0000008100007276 */ /* 0x000fe400078100bf */
[----:B------:R-:W-:Y:S02]  /*c5b0*/  FSEL R124, R33, -INF , !P4 ;  /* 0xff800000217c7808 */ /* 0x000fe40006000000 */
[----:B------:R-:W-:Y:S02]  /*c5c0*/  FSEL R119, R32, -INF , !P1 ;  /* 0xff80000020777808 */ /* 0x000fe40004800000 */
[-C--:B------:R-:W-:Y:S02]  /*c5d0*/  ISETP.GE.AND P4, PT, R109, R166.reuse, PT ;  /* 0x000000a66d00720c */ /* 0x080fe40003f86270 */
[----:B------:R-:W-:Y:S02]  /*c5e0*/  ISETP.GE.AND P1, PT, R23, R166, PT ;  /* 0x000000a61700720c */ /* 0x000fe40003f26270 */
[----:B------:R-:W-:Y:S02]  /*c5f0*/  FSEL R179, R26, -INF , !P5 ;  /* 0xff8000001ab37808 */ /* 0x000fe40006800000 */
[----:B------:R-:W-:Y:S02]  /*c600*/  FSEL R131, R27, -INF , !P6 ;  /* 0xff8000001b837808 */ /* 0x000fe40007000000 */
[----:B------:R-:W-:Y:S02]  /*c610*/  ISETP.GE.AND P3, PT, R6, R170, PT ;  /* 0x000000aa0600720c */ /* 0x000fe40003f66270 */
[----:B------:R-:W-:Y:S02]  /*c620*/  FMNMX3.FTZ R0, R0, R181, R153, !PT ;  /* 0x000000b500007276 */ /* 0x000fe40007810099 */
[----:B------:R-:W-:Y:S02]  /*c630*/  FSEL R117, R30, -INF , !P4 ;  /* 0xff8000001e757808 */ /* 0x000fe40006000000 */
[----:B------:R-:W-:Y:S02]  /*c640*/  FSEL R120, R31, -INF , !P1 ;  /* 0xff8000001f787808 */ /* 0x000fe40004800000 */
[----:B------:R-:W-:Y:S01]  /*c650*/  FSEL R34, R34, -INF , P3 ;  /* 0xff80000022227808 */ /* 0x000fe20001800000 */
[----:B------:R-:W-:Y:S01]  /*c660*/  LDSM.16.MT88.4 R28, [R133+0x8000] ;  /* 0x00800000851c783b */ /* 0x000fe20000004200 */
[----:B------:R-:W-:Y:S02]  /*c670*/  ISETP.GE.AND P5, PT, R6, R166, PT ;  /* 0x000000a60600720c */ /* 0x000fe40003fa6270 */
        /* <DEDUP_REMOVED lines=33> */
[-C--:B------:R-:W-:Y:S01]  /*c890*/  FFMA.FTZ R115, R9, R103.reuse, -R122 ;  /* 0x0000006709737223 */ /* 0x080fe2000001087a */
        /* <DEDUP_REMOVED lines=11> */
[-CC-:B------:R-:W-:Y:S01]  /*c950*/  FFMA.FTZ R182, R191, R103.reuse, -R122.reuse ;  /* 0x00000067bfb67223 */ /* 0x180fe2000001087a */
        /* <DEDUP_REMOVED lines=21> */
[----:B------:R-:W-:Y:S01]  /*cab0*/  FMUL.FTZ R9, R102, R93 ;  /* 0x0000005d66097220 */ /* 0x000fe20000410000 */
[C---:B------:R-:W-:Y:S01]  /*cac0*/  FMUL.FTZ R10, R101.reuse, R94 ;  /* 0x0000005e650a7220 */ /* 0x040fe20000410000 */
[C---:B------:R-:W-:Y:S01]  /*cad0*/  FMUL.FTZ R11, R101.reuse, R95 ;  /* 0x0000005f650b7220 */ /* 0x040fe20000410000 */
[C---:B------:R-:W-:Y:S01]  /*cae0*/  FMUL.FTZ R18, R101.reuse, R86 ;  /* 0x0000005665127220 */ /* 0x040fe20000410000 */
[C---:B------:R-:W-:Y:S03]  /*caf0*/  FMUL.FTZ R19, R101.reuse, R87 ;  /* 0x0000005765137220 */ /* 0x040fe60000410000 */
        /* <DEDUP_REMOVED lines=10> */
[----:B------:R-:W5:Y:S01]  /*cba0*/  LDSM.16.MT88.4 R76, [R138+0xa000] ;  /* 0x00a000008a4c783b */ /* 0x000f620000004200 */
[C---:B------:R-:W-:Y:S01]  /*cbb0*/  FMUL.FTZ R36, R102.reuse, R36 ;  /* 0x0000002466247220 */ /* 0x040fe20000410000 */
[C---:B------:R-:W-:Y:S01]  /*cbc0*/  FMUL.FTZ R37, R102.reuse, R37 ;  /* 0x0000002566257220 */ /* 0x040fe20000410000 */
[C---:B------:R-:W-:Y:S01]  /*cbd0*/  FMUL.FTZ R38, R101.reuse, R38 ;  /* 0x0000002665267220 */ /* 0x040fe20000410000 */
[----:B------:R-:W-:Y:S01]  /*cbe0*/  FMUL.FTZ R39, R101, R39 ;  /* 0x0000002765277220 */ /* 0x000fe20000410000 */
[C---:B------:R-:W-:Y:S03]  /*cbf0*/  FMUL.FTZ R40, R102.reuse, R40 ;  /* 0x0000002866287220 */ /* 0x040fe60000410000 */
[----:B------:R-:W1:Y:S01]  /*cc00*/  MUFU.EX2 R116, R116 ;  /* 0x0000007400747308 */ /* 0x000e620000000800 */
[----:B---3--:R-:W-:Y:S01]  /*cc10*/  F2FP.F16.F32.PACK_AB R110, R113, R114 ;  /* 0x00000072716e723e */ /* 0x008fe200000000ff */
[----:B------:R-:W3:Y:S01]  /*cc20*/  LDSM.16.MT88.4 R68, [R134+0xa000] ;  /* 0x00a000008644783b */ /* 0x000ee20000004200 */
        /* <DEDUP_REMOVED lines=18> */
[C---:B------:R-:W-:Y:S01]  /*cd50*/  FMUL.FTZ R56, R102.reuse, R56 ;  /* 0x0000003866387220 */ /* 0x040fe20000410000 */
[C---:B------:R-:W-:Y:S01]  /*cd60*/  FMUL.FTZ R57, R102.reuse, R57 ;  /* 0x0000003966397220 */ /* 0x040fe20000410000 */
[C---:B------:R-:W-:Y:S01]  /*cd70*/  FMUL.FTZ R58, R101.reuse, R58 ;  /* 0x0000003a653a7220 */ /* 0x040fe20000410000 */
[C---:B------:R-:W-:Y:S02]  /*cd80*/  FMUL.FTZ R59, R101.reuse, R59 ;  /* 0x0000003b653b7220 */ /* 0x040fe40000410000 */
[----:B------:R-:W-:Y:S01]  /*cd90*/  MUFU.EX2 R123, R123 ;  /* 0x0000007b007b7308 */ /* 0x000fe20000000800 */
[C---:B------:R-:W-:Y:S01]  /*cda0*/  FMUL.FTZ R60, R102.reuse, R60 ;  /* 0x0000003c663c7220 */ /* 0x040fe20000410000 */
[C---:B------:R-:W-:Y:S01]  /*cdb0*/  FMUL.FTZ R61, R102.reuse, R61 ;  /* 0x0000003d663d7220 */ /* 0x040fe20000410000 */
[C---:B------:R-:W-:Y:S01]  /*cdc0*/  FMUL.FTZ R62, R101.reuse, R62 ;  /* 0x0000003e653e7220 */ /* 0x040fe20000410000 */
[C---:B------:R-:W-:Y:S01]  /*cdd0*/  FMUL.FTZ R63, R101.reuse, R63 ;  /* 0x0000003f653f7220 */ /* 0x040fe20000410000 */
[C---:B------:R-:W-:Y:S01]  /*cde0*/  FMUL.FTZ R64, R102.reuse, R64 ;  /* 0x0000004066407220 */ /* 0x040fe20000410000 */
[C---:B------:R-:W-:Y:S01]  /*cdf0*/  FMUL.FTZ R65, R102.reuse, R65 ;  /* 0x0000004166417220 */ /* 0x040fe20000410000 */
[----:B------:R-:W-:Y:S01]  /*ce00*/  FMUL.FTZ R66, R101, R66 ;  /* 0x0000004265427220 */ /* 0x000fe20000410000 */
[----:B--2---:R-:W-:Y:S01]  /*ce10*/  F2FP.F16.F32.PACK_AB R111, R115, R112 ;  /* 0x00000070736f723e */ /* 0x004fe200000000ff */
[----:B------:R-:W-:Y:S01]  /*ce20*/  LDSM.16.MT88.4 R92, [R138+0x9800] ;  /* 0x009800008a5c783b */ /* 0x000fe20000004200 */
[----:B------:R-:W-:Y:S01]  /*ce30*/  MUFU.EX2 R181, R181 ;  /* 0x000000b500b57308 */ /* 0x000fe20000000800 */
[C---:B------:R-:W-:Y:S01]  /*ce40*/  FMUL.FTZ R67, R101.reuse, R67 ;  /* 0x0000004365437220 */ /* 0x040fe20000410000 */
[C---:B------:R-:W-:Y:S01]  /*ce50*/  FFMA.FTZ R107, R102.reuse, R177, R107 ;  /* 0x000000b1666b7223 */ /* 0x040fe2000001006b */
[C---:B------:R-:W-:Y:S02]  /*ce60*/  FFMA.FTZ R131, R101.reuse, R176, R106 ;  /* 0x000000b065837223 */ /* 0x040fe4000001006a */
[C---:B------:R-:W-:Y:S05]  /*ce70*/  HMMA.16816.F32 R4, R108.reuse, R12, R4 ;  /* 0x0000000c6c04723c */ /* 0x040fea0000001804 */
[----:B------:R-:W-:Y:S01]  /*ce80*/  MUFU.EX2 R184, R184 ;  /* 0x000000b800b87308 */ /* 0x000fe20000000800 */
[C---:B------:R-:W-:Y:S01]  /*ce90*/  FMUL.FTZ R12, R102.reuse, R88 ;  /* 0x00000058660c7220 */ /* 0x040fe20000410000 */
[----:B------:R-:W-:Y:S01]  /*cea0*/  FMUL.FTZ R13, R102, R89 ;  /* 0x00000059660d7220 */ /* 0x000fe20000410000 */
[----:B------:R-:W-:Y:S01]  /*ceb0*/  FADD.FTZ R131, R116, R131 ;  /* 0x0000008374837221 */ /* 0x000fe20000010000 */
[C---:B------:R-:W-:Y:S03]  /*cec0*/  HMMA.16816.F32 R8, R108.reuse, R14, R8 ;  /* 0x0000000e6c08723c */ /* 0x040fe60000001808 */
[C---:B------:R-:W-:Y:S01]  /*ced0*/  FMUL.FTZ R14, R101.reuse, R90 ;  /* 0x0000005a650e7220 */ /* 0x040fe20000410000 */
[C---:B------:R-:W-:Y:S02]  /*cee0*/  FMUL.FTZ R15, R101.reuse, R91 ;  /* 0x0000005b650f7220 */ /* 0x040fe40000410000 */
[----:B------:R-:W-:Y:S05]  /*cef0*/  MUFU.EX2 R153, R153 ;  /* 0x0000009900997308 */ /* 0x000fea0000000800 */
[C---:B------:R-:W-:Y:S05]  /*cf00*/  HMMA.16816.F32 R12, R108.reuse, R20, R12 ;  /* 0x000000146c0c723c */ /* 0x040fea000000180c */
[----:B------:R-:W-:Y:S01]  /*cf10*/  MUFU.EX2 R186, R186 ;  /* 0x000000ba00ba7308 */ /* 0x000fe20000000800 */
[C---:B------:R-:W-:Y:S01]  /*cf20*/  FMUL.FTZ R20, R102.reuse, R80 ;  /* 0x0000005066147220 */ /* 0x040fe20000410000 */
[C---:B------:R-:W-:Y:S01]  /*cf30*/  FMUL.FTZ R21, R102.reuse, R81 ;  /* 0x0000005166157220 */ /* 0x040fe20000410000 */
[C---:B------:R-:W-:Y:S07]  /*cf40*/  HMMA.16816.F32 R16, R108.reuse, R22, R16 ;  /* 0x000000166c10723c */ /* 0x040fee0000001810 */
[----:B------:R-:W1:Y:S01]  /*cf50*/  MUFU.EX2 R130, R130 ;  /* 0x0000008200827308 */ /* 0x000e620000000800 */
[C---:B------:R-:W-:Y:S01]  /*cf60*/  FMUL.FTZ R22, R101.reuse, R82 ;  /* 0x0000005265167220 */ /* 0x040fe20000410000 */
[C---:B------:R-:W-:Y:S08]  /*cf70*/  FMUL.FTZ R23, R101.reuse, R83 ;  /* 0x0000005365177220 */ /* 0x040ff00000410000 */
[----:B------:R-:W-:Y:S01]  /*cf80*/  MUFU.EX2 R125, R125 ;  /* 0x0000007d007d7308 */ /* 0x000fe20000000800 */
[C---:B------:R-:W-:Y:S03]  /*cf90*/  HMMA.16816.F32 R20, R108.reuse, R28, R20 ;  /* 0x0000001c6c14723c */ /* 0x040fe60000001814 */
[C---:B------:R-:W-:Y:S01]  /*cfa0*/  FMUL.FTZ R28, R102.reuse, R72 ;  /* 0x00000048661c7220 */ /* 0x040fe20000410000 */
[----:B------:R-:W-:Y:S01]  /*cfb0*/  FMUL.FTZ R29, R102, R73 ;  /* 0x00000049661d7220 */ /* 0x000fe20000410000 */
[----:B------:R-:W-:Y:S04]  /*cfc0*/  IMAD.MOV.U32 R102, RZ, RZ, R0 ;  /* 0x000000ffff667224 */ /* 0x000fe800078e0000 */
[----:B------:R-:W-:Y:S01]  /*cfd0*/  MUFU.EX2 R178, R178 ;  /* 0x000000b200b27308 */ /* 0x000fe20000000800 */
[C---:B------:R-:W-:Y:S03]  /*cfe0*/  HMMA.16816.F32 R24, R108.reuse, R30, R24 ;  /* 0x0000001e6c18723c */ /* 0x040fe60000001818 */
[C---:B------:R-:W-:Y:S01]  /*cff0*/  FMUL.FTZ R30, R101.reuse, R74 ;  /* 0x0000004a651e7220 */ /* 0x040fe20000410000 */
[----:B------:R-:W-:Y:S01]  /*d000*/  FMUL.FTZ R31, R101, R75 ;  /* 0x0000004b651f7220 */ /* 0x000fe20000410000 */
[----:B------:R-:W-:Y:S01]  /*d010*/  FADD.FTZ R101, R118, R107 ;  /* 0x0000006b76657221 */ /* 0x000fe20000010000 */
[----:B------:R-:W2:Y:S03]  /*d020*/  LDSM.16.MT88.4 R72, [R133+0xa000] ;  /* 0x00a000008548783b */ /* 0x000ea60000004200 */
[----:B------:R-:W-:Y:S02]  /*d030*/  MUFU.EX2 R127, R127 ;  /* 0x0000007f007f7308 */ /* 0x000fe40000000800 */
[C---:B----4-:R-:W-:Y:S08]  /*d040*/  HMMA.16816.F32 R28, R108.reuse, R84, R28 ;  /* 0x000000546c1c723c */ /* 0x050ff0000000181c */
[----:B------:R-:W4:Y:S01]  /*d050*/  MUFU.EX2 R180, R180 ;  /* 0x000000b400b47308 */ /* 0x000f220000000800 */
[C---:B------:R-:W-:Y:S01]  /*d060*/  HMMA.16816.F32 R32, R108.reuse, R86, R32 ;  /* 0x000000566c20723c */ /* 0x040fe20000001820 */
[----:B------:R-:W-:Y:S08]  /*d070*/  LDSM.16.MT88.4 R84, [R134+0x9800] ;  /* 0x009800008654783b */ /* 0x000ff00000004200 */
[----:B------:R-:W-:Y:S01]  /*d080*/  MUFU.EX2 R129, R129 ;  /* 0x0000008100817308 */ /* 0x000fe20000000800 */
[C---:B-----5:R-:W-:Y:S09]  /*d090*/  HMMA.16816.F32 R36, R108.reuse, R76, R36 ;  /* 0x0000004c6c24723c */ /* 0x060ff20000001824 */
[----:B------:R-:W5:Y:S01]  /*d0a0*/  MUFU.EX2 R182, R182 ;  /* 0x000000b600b67308 */ /* 0x000f620000000800 */
[C---:B------:R-:W-:Y:S01]  /*d0b0*/  HMMA.16816.F32 R40, R108.reuse, R78, R40 ;  /* 0x0000004e6c28723c */ /* 0x040fe20000001828 */
[----:B------:R-:W-:Y:S08]  /*d0c0*/  LDSM.16.MT88.4 R76, [R134+0x8800] ;  /* 0x00880000864c783b */ /* 0x000ff00000004200 */
[----:B------:R-:W-:Y:S01]  /*d0d0*/  MUFU.EX2 R121, R121 ;  /* 0x0000007900797308 */ /* 0x000fe20000000800 */
[C---:B---3--:R-:W-:Y:S09]  /*d0e0*/  HMMA.16816.F32 R44, R108.reuse, R68, R44 ;  /* 0x000000446c2c723c */ /* 0x048ff2000000182c */
[----:B------:R-:W3:Y:S01]  /*d0f0*/  MUFU.EX2 R126, R126 ;  /* 0x0000007e007e7308 */ /* 0x000ee20000000800 */
[C---:B------:R-:W-:Y:S01]  /*d100*/  HMMA.16816.F32 R48, R108.reuse, R70, R48 ;  /* 0x000000466c30723c */ /* 0x040fe20000001830 */
[----:B------:R-:W1:Y:S08]  /*d110*/  LDSM.16.MT88.4 R68, [R132+0xa000] ;  /* 0x00a000008444783b */ /* 0x000e700000004200 */
[----:B------:R-:W-:Y:S01]  /*d120*/  MUFU.EX2 R119, R119 ;  /* 0x0000007700777308 */ /* 0x000fe20000000800 */
[C---:B--2---:R-:W-:Y:S09]  /*d130*/  HMMA.16816.F32 R52, R108.reuse, R72, R52 ;  /* 0x000000486c34723c */ /* 0x044ff20000001834 */
[----:B------:R-:W-:Y:S01]  /*d140*/  MUFU.EX2 R117, R117 ;  /* 0x0000007500757308 */ /* 0x000fe20000000800 */
[C---:B------:R-:W-:Y:S01]  /*d150*/  HMMA.16816.F32 R56, R108.reuse, R74, R56 ;  /* 0x0000004a6c38723c */ /* 0x040fe20000001838 */
[----:B------:R-:W2:Y:S07]  /*d160*/  LDSM.16.MT88.4 R72, [R138+0x8800] ;  /* 0x008800008a48783b */ /* 0x000eae0000004200 */
[C---:B-1----:R-:W-:Y:S03]  /*d170*/  HMMA.16816.F32 R60, R108.reuse, R68, R60 ;  /* 0x000000446c3c723c */ /* 0x042fe6000000183c */
[----:B------:R-:W-:Y:S02]  /*d180*/  F2FP.F16.F32.PACK_AB R68, R130, R123 ;  /* 0x0000007b8244723e */ /* 0x000fe400000000ff */
[----:B----4-:R-:W-:Y:S03]  /*d190*/  F2FP.F16.F32.PACK_AB R69, R180, R127 ;  /* 0x0000007fb445723e */ /* 0x010fe600000000ff */
[----:B------:R-:W-:Y:S03]  /*d1a0*/  HMMA.16816.F32 R64, R108, R70, R64 ;  /* 0x000000466c40723c */ /* 0x000fe60000001840 */
[----:B------:R-:W-:Y:S01]  /*d1b0*/  F2FP.F16.F32.PACK_AB R70, R178, R125 ;  /* 0x0000007db246723e */ /* 0x000fe200000000ff */
[--C-:B------:R-:W-:Y:S01]  /*d1c0*/  FFMA.FTZ R110, R189, R103, -R128.reuse ;  /* 0x00000067bd6e7223 */ /* 0x100fe20000010880 */
[----:B-----5:R-:W-:Y:S01]  /*d1d0*/  F2FP.F16.F32.PACK_AB R71, R182, R129 ;  /* 0x00000081b647723e */ /* 0x020fe200000000ff */
[-CC-:B------:R-:W-:Y:S01]  /*d1e0*/  FFMA.FTZ R111, R187, R103.reuse, -R128.reuse ;  /* 0x00000067bb6f7223 */ /* 0x180fe20000010880 */
[-CC-:B------:R-:W-:Y:S01]  /*d1f0*/  FFMA.FTZ R108, R185, R103.reuse, -R128.reuse ;  /* 0x00000067b96c7223 */ /* 0x180fe20000010880 */
[-CC-:B------:R-:W-:Y:S01]  /*d200*/  FFMA.FTZ R109, R183, R103.reuse, -R128.reuse ;  /* 0x00000067b76d7223 */ /* 0x180fe20000010880 */
[-C--:B------:R-:W-:Y:S01]  /*d210*/  FFMA.FTZ R128, R124, R103.reuse, -R128 ;  /* 0x000000677c807223 */ /* 0x080fe20000010880 */
[----:B------:R-:W-:Y:S01]  /*d220*/  MUFU.EX2 R110, R110 ;  /* 0x0000006e006e7308 */ /* 0x000fe20000000800 */
[-CC-:B------:R-:W-:Y:S01]  /*d230*/  FFMA.FTZ R124, R120, R103.reuse, -R122.reuse ;  /* 0x00000067787c7223 */ /* 0x180fe2000001087a */
[C---:B--2---:R-:W-:Y:S05]  /*d240*/  HMMA.16816.F32 R4, R68.reuse, R72, R4 ;  /* 0x000000484404723c */ /* 0x044fea0000001804 */
[-CC-:B------:R-:W-:Y:S03]  /*d250*/  FFMA.FTZ R120, R105, R103.reuse, -R122.reuse ;  /* 0x0000006769787223 */ /* 0x180fe6000001087a */
[----:B------:R-:W-:Y:S01]  /*d260*/  MUFU.EX2 R111, R111 ;  /* 0x0000006f006f7308 */ /* 0x000fe20000000800 */
[----:B------:R-:W-:Y:S01]  /*d270*/  FFMA.FTZ R122, R104, R103, -R122 ;  /* 0x00000067687a7223 */ /* 0x000fe2000001087a */
[C---:B------:R-:W-:Y:S01]  /*d280*/  HMMA.16816.F32 R8, R68.reuse, R74, R8 ;  /* 0x0000004a4408723c */ /* 0x040fe20000001808 */
[----:B------:R-:W1:Y:S02]  /*d290*/  LDSM.16.MT88.4 R72, [R133+0x8800] ;  /* 0x008800008548783b */ /* 0x000e640000004200 */
[----:B---3--:R-:W-:Y:S05]  /*d2a0*/  F2FP.F16.F32.PACK_AB R104, R126, R121 ;  /* 0x000000797e68723e */ /* 0x008fea00000000ff */
[----:B------:R-:W-:Y:S01]  /*d2b0*/  MUFU.EX2 R108, R108 ;  /* 0x0000006c006c7308 */ /* 0x000fe20000000800 */
[C---:B------:R-:W-:Y:S09]  /*d2c0*/  HMMA.16816.F32 R12, R68.reuse, R76, R12 ;  /* 0x0000004c440c723c */ /* 0x040ff2000000180c */
[----:B------:R-:W-:Y:S01]  /*d2d0*/  MUFU.EX2 R109, R109 ;  /* 0x0000006d006d7308 */ /* 0x000fe20000000800 */
[C---:B------:R-:W-:Y:S01]  /*d2e0*/  HMMA.16816.F32 R16, R68.reuse, R78, R16 ;  /* 0x0000004e4410723c */ /* 0x040fe20000001810 */
[----:B------:R-:W2:Y:S08]  /*d2f0*/  LDSM.16.MT88.4 R76, [R132+0x8800] ;  /* 0x00880000844c783b */ /* 0x000eb00000004200 */
[----:B------:R-:W3:Y:S10]  /*d300*/  MUFU.EX2 R128, R128 ;  /* 0x0000008000807308 */ /* 0x000ef40000000800 */
[----:B------:R-:W4:Y:S10]  /*d310*/  MUFU.EX2 R124, R124 ;  /* 0x0000007c007c7308 */ /* 0x000f340000000800 */
[----:B------:R-:W-:Y:S01]  /*d320*/  MUFU.EX2 R120, R120 ;  /* 0x0000007800787308 */ /* 0x000fe20000000800 */
[----:B---3--:R-:W-:Y:S01]  /*d330*/  F2FP.F16.F32.PACK_AB R106, R128, R119 ;  /* 0x00000077806a723e */ /* 0x008fe200000000ff */
[C---:B-1----:R-:W-:Y:S08]  /*d340*/  HMMA.16816.F32 R20, R68.reuse, R72, R20 ;  /* 0x000000484414723c */ /* 0x042ff00000001814 */
[----:B------:R-:W1:Y:S01]  /*d350*/  MUFU.EX2 R103, R122 ;  /* 0x0000007a00677308 */ /* 0x000e620000000800 */
[----:B----4-:R-:W-:Y:S01]  /*d360*/  F2FP.F16.F32.PACK_AB R105, R124, R117 ;  /* 0x000000757c69723e */ /* 0x010fe200000000ff */
[C---:B------:R-:W-:Y:S01]  /*d370*/  HMMA.16816.F32 R24, R68.reuse, R74, R24 ;  /* 0x0000004a4418723c */ /* 0x040fe20000001818 */
[----:B------:R-:W3:Y:S07]  /*d380*/  LDSM.16.MT88.4 R72, [R138+0xa800] ;  /* 0x00a800008a48783b */ /* 0x000eee0000004200 */
[C---:B--2---:R-:W-:Y:S03]  /*d390*/  HMMA.16816.F32 R28, R68.reuse, R76, R28 ;  /* 0x0000004c441c723c */ /* 0x044fe6000000181c */
[----:B-1----:R-:W-:Y:S05]  /*d3a0*/  F2FP.F16.F32.PACK_AB R107, R103, R120 ;  /* 0x00000078676b723e */ /* 0x002fea00000000ff */
[C---:B------:R-:W-:Y:S01]  /*d3b0*/  HMMA.16816.F32 R32, R68.reuse, R78, R32 ;  /* 0x0000004e4420723c */ /* 0x040fe20000001820 */
[----:B------:R-:W1:Y:S07]  /*d3c0*/  LDSM.16.MT88.4 R76, [R134+0xa800] ;  /* 0x00a80000864c783b */ /* 0x000e6e0000004200 */
        /* <DEDUP_REMOVED lines=55> */
[C---:B------:R-:W-:Y:S03]  /*d740*/  HMMA.16816.F32 R76, R104.reuse, R74, R24 ;  /* 0x0000004a684c723c */ /* 0x040fe60000001818 */
[----:B------:R-:W-:Y:S01]  /*d750*/  FADD.FTZ R130, R130, R123 ;  /* 0x0000007b82827221 */ /* 0x000fe20000010000 */
[----:B------:R-:W-:Y:S04]  /*d760*/  FADD.FTZ R180, R180, R127 ;  /* 0x0000007fb4b47221 */ /* 0x000fe80000010000 */
[C---:B-1----:R-:W-:Y:S03]  /*d770*/  HMMA.16816.F32 R72, R104.reuse, R68, R28 ;  /* 0x000000446848723c */ /* 0x042fe6000000181c */
        /* <DEDUP_REMOVED lines=32> */
.L_x_13111:
        /* <DEDUP_REMOVED lines=10> */
.L_x_13134:
        /* <DEDUP_REMOVED lines=194> */
.L_x_13121:
[----:B------:R-:W-:Y:S05]  /*e640*/  BSYNC.RECONVERGENT B0 ;  /* 0x0000000000007941 */ /* 0x000fea0003800200 */
.L_x_13120:
        /* <DEDUP_REMOVED lines=24> */
.L_x_13123:
[----:B------:R-:W-:Y:S05]  /*e7d0*/  BSYNC.RECONVERGENT B0 ;  /* 0x0000000000007941 */ /* 0x000fea0003800200 */
.L_x_13122:
        /* <DEDUP_REMOVED lines=36> */
.L_x_13125:
[----:B------:R-:W-:Y:S05]  /*ea20*/  BSYNC.RECONVERGENT B0 ;  /* 0x0000000000007941 */ /* 0x000fea0003800200 */
.L_x_13124:
        /* <DEDUP_REMOVED lines=16> */
.L_x_13127:
[----:B------:R-:W-:Y:S05]  /*eb30*/  BSYNC.RECONVERGENT B0 ;  /* 0x0000000000007941 */ /* 0x000fea0003800200 */
.L_x_13126:
        /* <DEDUP_REMOVED lines=16> */
.L_x_13129:
[----:B------:R-:W-:Y:S05]  /*ec40*/  BSYNC.RECONVERGENT B0 ;  /* 0x0000000000007941 */ /* 0x000fea0003800200 */
.L_x_13128:
[----:B------:R-:W-:-:S04]  /*ec50*/  MOV R157, 0x0 ;  /* 0x00000000009d7802 */ /* 0x000fc80000000f00 */
[----:B-12345:R-:W-:Y:S05]  /*ec60*/  @P0 RET.REL.NODEC R156 `(_ZN5flash24flash_fwd_splitkv_kernelI23Flash_fwd_kernel_traitsILi128ELi64ELi64ELi4ELb0ELb0EN7cutlass6half_tE19Flash_kernel_traitsILi128ELi64ELi64ELi4ES3_EELb0ELb1ELb1ELb0ELb0ELb0ELb0ELb0EEEvNS_16Flash_fwd_paramsE) ;  /* 0xffffff109ce40950 */ /* 0x03efea0003c3ffff */
        /* <DEDUP_REMOVED lines=14> */
[----:B-1----:R-:W-:Y:S05]  /*ed50*/  @P0 RET.REL.NODEC R156 `(_ZN5flash24flash_fwd_splitkv_kernelI23Flash_fwd_kernel_traitsILi128ELi64ELi64ELi4ELb0ELb0EN7cutlass6half_tE19Flash_kernel_traitsILi128ELi64ELi64ELi4ES3_EELb0ELb1ELb1ELb0ELb0ELb0ELb0ELb0EEEvNS_16Flash_fwd_paramsE) ;  /* 0xffffff109ca80950 */ /* 0x002fea0003c3ffff */
[----:B------:R-:W-:Y:S01]  /*ed60*/  MOV R157, 0x0 ;  /* 0x00000000009d7802 */ /* 0x000fe20000000f00 */
[----:B------:R1:W-:Y:S03]  /*ed70*/  ST.E.128 desc[UR4][R6.64+0x80], R32 ;  /* 0x0000802006007985 */ /* 0x0003e6000c101d04 */
[----:B-1----:R-:W-:Y:S05]  /*ed80*/  RET.REL.NODEC R156 `(_ZN5flash24flash_fwd_splitkv_kernelI23Flash_fwd_kernel_traitsILi128ELi64ELi64ELi4ELb0ELb0EN7cutlass6half_tE19Flash_kernel_traitsILi128ELi64ELi64ELi4ES3_EELb0ELb1ELb1ELb0ELb0ELb0ELb0ELb0EEEvNS_16Flash_fwd_paramsE) ;  /* 0xffffff109c9c7950 */ /* 0x002fea0003c3ffff */
.L_x_13119:
[----:B------:R-:W-:Y:S01]  /*ed90*/  MOV R5, 0x2 ;  /* 0x0000000200057802 */ /* 0x000fe20000000f00 */
[----:B------:R-:W-:Y:S01]  /*eda0*/  IMAD.MOV.U32 R4, RZ, RZ, 0x1f ;  /* 0x0000001fff047424 */ /* 0x000fe200078e00ff */
[----:B------:R-:W-:-:S07]  /*edb0*/  MOV R6, 0xffffffff ;  /* 0xffffffff00067802 */ /* 0x000fce0000000f00 */
[----:B-1---5:R-:W-:Y:S05]  /*edc0*/  WARPSYNC.COLLECTIVE R6, `(.L_x_13130) ;  /* 0x0000000006087348 */ /* 0x022fea0003c00000 */
[----:B------:R2:W3:Y:S02]  /*edd0*/  SHFL.BFLY P0, R11, R177, R5, R4 ;  /* 0x0c000005b10b7389 */ /* 0x0004e40000000004 */
[----:B-123-5:R-:W-:Y:S05]  /*ede0*/  ENDCOLLECTIVE ;  /* 0x000000000000791b */ /* 0x02efea0003800000 */
.L_x_13130:
[----:B------:R-:W-:Y:S02]  /*edf0*/  IMAD.MOV.U32 R8, RZ, RZ, R11 ;  /* 0x000000ffff087224 */ /* 0x000fe400078e000b */
[----:B------:R-:W-:Y:S02]  /*ee00*/  IMAD.MOV.U32 R5, RZ, RZ, 0x1 ;  /* 0x00000001ff057424 */ /* 0x000fe400078e00ff */
[----:B------:R-:W-:-:S05]  /*ee10*/  FADD.FTZ R9, R8, R177 ;  /* 0x000000b108097221 */ /* 0x000fca0000010000 */
[----:B------:R-:W-:-:S07]  /*ee20*/  MOV R177, R9 ;  /* 0x0000000900b17202 */ /* 0x000fce0000000f00 */
[----:B------:R-:W-:Y:S05]  /*ee30*/  WARPSYNC.COLLECTIVE R6, `(.L_x_13131) ;  /* 0x0000000006087348 */ /* 0x000fea0003c00000 */
[----:B------:R1:W2:Y:S02]  /*ee40*/  SHFL.BFLY P0, R11, R177, R5, R4 ;  /* 0x0c000005b10b7389 */ /* 0x0002a40000000004 */
[----:B-12---:R-:W-:Y:S05]  /*ee50*/  ENDCOLLECTIVE ;  /* 0x000000000000791b */ /* 0x006fea0003800000 */
.L_x_13131:
[----:B------:R-:W-:Y:S01]  /*ee60*/  MOV R177, R176 ;  /* 0x000000b000b17202 */ /* 0x000fe20000000f00 */
[----:B------:R-:W-:Y:S01]  /*ee70*/  IMAD.MOV.U32 R5, RZ, RZ, 0x2 ;  /* 0x00000002ff057424 */ /* 0x000fe200078e00ff */
[----:B------:R-:W-:-:S07]  /*ee80*/  MOV R8, R11 ;  /* 0x0000000b00087202 */ /* 0x000fce0000000f00 */
[----:B------:R-:W-:Y:S05]  /*ee90*/  WARPSYNC.COLLECTIVE R6, `(.L_x_13132) ;  /* 0x0000000006087348 */ /* 0x000fea0003c00000 */
[----:B------:R1:W2:Y:S02]  /*eea0*/  SHFL.BFLY P0, R11, R177, R5, R4 ;  /* 0x0c000005b10b7389 */ /* 0x0002a40000000004 */
[----:B-12---:R-:W-:Y:S05]  /*eeb0*/  ENDCOLLECTIVE ;  /* 0x000000000000791b */ /* 0x006fea0003800000 */
.L_x_13132:
[----:B------:R-:W-:Y:S01]  /*eec0*/  FADD.FTZ R8, R9, R8 ;  /* 0x0000000809087221 */ /* 0x000fe20000010000 */
[----:B------:R-:W-:Y:S01]  /*eed0*/  FADD.FTZ R10, R11, R176 ;  /* 0x000000b00b0a7221 */ /* 0x000fe20000010000 */
[----:B------:R-:W-:-:S04]  /*eee0*/  MOV R5, 0x1 ;  /* 0x0000000100057802 */ /* 0x000fc80000000f00 */
[----:B------:R-:W-:-:S07]  /*eef0*/  MOV R177, R10 ;  /* 0x0000000a00b17202 */ /* 0x000fce0000000f00 */
[----:B------:R-:W-:Y:S05]  /*ef00*/  WARPSYNC.COLLECTIVE R6, `(.L_x_13133) ;  /* 0x0000000006087348 */ /* 0x000fea0003c00000 */
[----:B------:R1:W2:Y:S02]  /*ef10*/  SHFL.BFLY P0, R11, R177, R5, R4 ;  /* 0x0c000005b10b7389 */ /* 0x0002a40000000004 */
[----:B-12---:R-:W-:Y:S05]  /*ef20*/  ENDCOLLECTIVE ;  /* 0x000000000000791b */ /* 0x006fea0003800000 */
.L_x_13133:
[----:B------:R-:W-:Y:S05]  /*ef30*/  BRA `(.L_x_13134) ;  /* 0xffffffe800b87947 */ /* 0x000fea000383ffff */
.L_x_13135:
        /* <DEDUP_REMOVED lines=12> */
.L_x_14998:


//--------------------- .text._ZN5flash24flash_fwd_splitkv_kernelI23Flash_fwd_kernel_traitsILi128ELi64ELi64ELi4ELb0ELb0EN7cutlass6half_tE19Flash_kernel_traitsILi128ELi64ELi64ELi4ES3_EELb0ELb1ELb1ELb0ELb0ELb1ELb0ELb0EEEvNS_16Flash_fwd_paramsE --------------------------
	.section	.text._ZN5flash24flash_fwd_splitkv_kernelI23Flash_fwd_kernel_traitsILi128ELi64ELi64ELi4ELb0ELb0EN7cutlass6half_tE19Flash_kernel_traitsILi128ELi64ELi64ELi4ES3_EELb0ELb1ELb1ELb0ELb0ELb1ELb0ELb0EEEvNS_16Flash_fwd_paramsE,"ax",@progbits
	.align	128
        .global         _ZN5flash24flash_fwd_splitkv_kernelI23Flash_fwd_kernel_traitsILi128ELi64ELi64ELi4ELb0ELb0EN7cutlass6half_tE19Flash_kernel_traitsILi128ELi64ELi64ELi4ES3_EELb0ELb1ELb1ELb0ELb0ELb1ELb0ELb0EEEvNS_16Flash_fwd_paramsE
        .type           _ZN5flash24flash_fwd_splitkv_kernelI23Flash_fwd_kernel_traitsILi128ELi64ELi64ELi4ELb0ELb0EN7cutlass6half_tE19Flash_kernel_traitsILi128ELi64ELi64ELi4ES3_EELb0ELb1ELb1ELb0ELb0ELb1ELb0ELb0EEEvNS_16Flash_fwd_paramsE,@function
        .size           _ZN5flash24flash_fwd_splitkv_kernelI23Flash_fwd_kernel_traitsILi128ELi64ELi64ELi4ELb0ELb0EN7cutlass6half_tE19Flash_kernel_traitsILi128ELi64ELi64ELi4ES3_EELb0ELb1ELb1ELb0ELb0ELb1ELb0ELb0EEEvNS_16Flash_fwd_paramsE,(.L_x_14999 - _ZN5flash24flash_fwd_splitkv_kernelI23Flash_fwd_kernel_traitsILi128ELi64ELi64ELi4ELb0ELb0EN7cutlass6half_tE19Flash_kernel_traitsILi128ELi64ELi64ELi4ES3_EELb0ELb1ELb1ELb0ELb0ELb1ELb0ELb0EEEvNS_16Flash_fwd_paramsE)
        .other          _ZN5flash24flash_fwd_splitkv_kernelI23Flash_fwd_kernel_traitsILi128ELi64ELi64ELi4ELb0ELb0EN7cutlass6half_tE19Flash_kernel_traitsILi128ELi64ELi64ELi4ES3_EELb0ELb1ELb1ELb0ELb0ELb1ELb0ELb0EEEvNS_16Flash_fwd_paramsE,@"STO_CUDA_ENTRY STV_DEFAULT"
_ZN5flash24flash_fwd_splitkv_kernelI23Flash_fwd_kernel_traitsILi128ELi64ELi64ELi4ELb0ELb0EN7cutlass6half_tE19Flash_kernel_traitsILi128ELi64ELi64ELi4ES3_EELb0ELb1ELb1ELb0ELb0ELb1ELb0ELb0EEEvNS_16Flash_fwd_paramsE:
.text._ZN5flash24flash_fwd_splitkv_kernelI23Flash_fwd_kernel_traitsILi128ELi64ELi64ELi4ELb0ELb0EN7cutlass6half_tE19Flash_kernel_traitsILi128ELi64ELi64ELi4ES3_EELb0ELb1ELb1ELb0ELb0ELb1ELb0ELb0EEEvNS_16Flash_fwd_paramsE:
[----:B------:R-:W-:Y:S01]  /*0000*/  LDC R1, c[0x0][0x37c] ;  /* 0x0000df00ff017b82 */ /* 0x000fe20000000800 */
[----:B------:R-:W1:Y:S07]  /*0010*/  S2R R29, SR_CTAID.X ;  /* 0x00000000001d7919 */ /* 0x000e6e0000002500 */
[----:B------:R-:W2:Y:S01]  /*0020*/  LDC.64 R2, c[0x0][0x348] ;  /* 0x0000d200ff027b82 */ /* 0x000ea20000000a00 */
[----:B------:R-:W-:Y:S01]  /*0030*/  BSSY.RECONVERGENT B3, `(.L_x_13136) ;  /* 0x0000005000037945 */ /* 0x000fe20003800200 */
[----:B------:R-:W-:Y:S01]  /*0040*/  MOV R156, 0x80 ;  /* 0x00000080009c7802 */ /* 0x000fe20000000f00 */
[----:B------:R-:W3:Y:S01]  /*0050*/  S2R R157, SR_CTAID.Y ;  /* 0x00000000009d7919 */ /* 0x000ee20000002600 */
[----:B------:R-:W4:Y:S05]  /*0060*/  S2R R158, SR_CTAID.Z ;  /* 0x00000000009e7919 */ /* 0x000f2a0000002700 */
[----:B-1234-:R-:W-:Y:S05]  /*0070*/  CALL.REL.NOINC `($_ZN5flash24flash_fwd_splitkv_kernelI23Flash_fwd_kernel_traitsILi128ELi64ELi64ELi4ELb0ELb0EN7cutlass6half_tE19Flash_kernel_traitsILi128ELi64ELi64ELi4ES3_EELb0ELb1ELb1ELb0ELb0ELb1ELb0ELb0EEEvNS_16Flash_fwd_paramsE$_ZN5flash30compute_attn_1rowblock_splitkvI23Flash_fwd_kernel_traitsILi128ELi64ELi64ELi4ELb0ELb0EN7cutlass6half_tE19Flash_kernel_traitsILi128ELi64ELi64ELi4ES3_EELb0ELb1ELb1ELb0ELb0ELb1ELb0ELb0ENS_16Flash_fwd_paramsEEEvRKT8_iiiii) ;  /* 0x0000000000087944 */ /* 0x01efea0003c00000 */
[----:B------:R-:W-:Y:S05]  /*0080*/  BSYNC.RECONVERGENT B3 ;  /* 0x0000000000037941 */ /* 0x000fea0003800200 */
.L_x_13136:
[----:B------:R-:W-:Y:S05]  /*0090*/  EXIT ;  /* 0x000000000000794d */ /* 0x000fea0003800000 */
        .type           $_ZN5flash24flash_fwd_splitkv_kernelI23Flash_fwd_kernel_traitsILi128ELi64ELi64ELi4ELb0ELb0EN7cutlass6half_tE19Flash_kernel_traitsILi128ELi64ELi64ELi4ES3_EELb0ELb1ELb1ELb0ELb0ELb1ELb0ELb0EEEvNS_16Flash_fwd_paramsE$_ZN5flash30compute_attn_1rowblock_splitkvI23Flash_fwd_kernel_traitsILi128ELi64ELi64ELi4ELb0ELb0EN7cutlass6half_tE19Flash_kernel_traitsILi128ELi64ELi64ELi4ES3_EELb0ELb1ELb1ELb0ELb0ELb1ELb0ELb0ENS_16Flash_fwd_paramsEEEvRKT8_iiiii,@function
        .size           $_ZN5flash24flash_fwd_splitkv_kernelI23Flash_fwd_kernel_traitsILi128ELi64ELi64ELi4ELb0ELb0EN7cutlass6half_tE19Flash_kernel_traitsILi128ELi64ELi64ELi4ES3_EELb0ELb1ELb1ELb0ELb0ELb1ELb0ELb0EEEvNS_16Flash_fwd_paramsE$_ZN5flash30compute_attn_1rowblock_splitkvI23Flash_fwd_kernel_traitsILi128ELi64ELi64ELi4ELb0ELb0EN7cutlass6half_tE19Flash_kernel_traitsILi128ELi64ELi64ELi4ES3_EELb0ELb1ELb1ELb0ELb0ELb1ELb0ELb0ENS_16Flash_fwd_paramsEEEvRKT8_iiiii,(.L_x_14999 - $_ZN5flash24flash_fwd_splitkv_kernelI23Flash_fwd_kernel_traitsILi128ELi64ELi64ELi4ELb0ELb0EN7cutlass6half_tE19Flash_kernel_traitsILi128ELi64ELi64ELi4ES3_EELb0ELb1ELb1ELb0ELb0ELb1ELb0ELb0EEEvNS_16Flash_fwd_paramsE$_ZN5flash30compute_attn_1rowblock_splitkvI23Flash_fwd_kernel_traitsILi128ELi64ELi64ELi4ELb0ELb0EN7cutlass6half_tE19Flash_kernel_traitsILi128ELi64ELi64ELi4ES3_EELb0ELb1ELb1ELb0ELb0ELb1ELb0ELb0ENS_16Flash_fwd_paramsEEEvRKT8_iiiii)
$_ZN5flash24flash_fwd_splitkv_kernelI23Flash_fwd_kernel_traitsILi128ELi64ELi64ELi4ELb0ELb0EN7cutlass6half_tE19Flash_kernel_traitsILi128ELi64ELi64ELi4ES3_EELb0ELb1ELb1ELb0ELb0ELb1ELb0ELb0EEEvNS_16Flash_fwd_paramsE$_ZN5flash30compute_attn_1rowblock_splitkvI23Flash_fwd_kernel_traitsILi128ELi64ELi64ELi4ELb0ELb0EN7cutlass6half_tE19Flash_kernel_traitsILi128ELi64ELi64ELi4ES3_EELb0ELb1ELb1ELb0ELb0ELb1ELb0ELb0ENS_16Flash_fwd_paramsEEEvRKT8_iiiii:
        /* <DEDUP_REMOVED lines=39> */
.L_x_13138:
[----:B------:R-:W-:Y:S05]  /*0310*/  BSYNC.RECONVERGENT B0 ;  /* 0x0000000000007941 */ /* 0x000fea0003800200 */
.L_x_13137:
[----:B------:R-:W-:Y:S04]  /*0320*/  BSSY.RECONVERGENT B0, `(.L_x_13139) ;  /* 0x0000007000007945 */ /* 0x000fe80003800200 */
[----:B------:R-:W-:Y:S05]  /*0330*/  @!P3 BRA `(.L_x_13140) ;  /* 0x000000000014b947 */ /* 0x000fea0003800000 */
[----:B-----5:R-:W4:Y:S02]  /*0340*/  LD.E.U8 R5, desc[UR4][R2.64+0x1b2] ;  /* 0x0001b20402057980 */ /* 0x020f24000c101100 */
[----:B----4-:R-:W-:-:S13]  /*0350*/  ISETP.NE.AND P1, PT, R5, RZ, PT ;  /* 0x000000ff0500720c */ /* 0x010fda0003f25270 */
[----:B------:R-:W4:Y:S02]  /*0360*/  @P1 LD.E R10, desc[UR4][R14.64+0x4] ;  /* 0x000004040e0a1980 */ /* 0x000f24000c101900 */
[----:B----4-:R-:W-:-:S06]  /*0370*/  @P1 IADD3 R5, PT, PT, R10, -R13, RZ ;  /* 0x8000000d0a051210 */ /* 0x010fcc0007ffe0ff */
[----:B------:R4:W5:Y:S02]  /*0380*/  @!P1 LD.E R5, desc[UR4][R14.64] ;  /* 0x000000040e059980 */ /* 0x000964000c101900 */
.L_x_13140:
[----:B------:R-:W-:Y:S05]  /*0390*/  BSYNC.RECONVERGENT B0 ;  /* 0x0000000000007941 */ /* 0x000fea0003800200 */
.L_x_13139:
        /* <DEDUP_REMOVED lines=8> */
.L_x_13142:
[----:B------:R-:W5:Y:S01]  /*0420*/  LD.E.64 R6, desc[UR4][R2.64+0x108] ;  /* 0x0001080402067980 */ /* 0x000f62000c101b00 */
[----:B------:R-:W-:Y:S01]  /*0430*/  BSSY.RECONVERGENT B0, `(.L_x_13144) ;  /* 0x0000006000007945 */ /* 0x000fe20003800200 */
[----:B------:R-:W-:Y:S01]  /*0440*/  IMAD.MOV.U32 R8, RZ, RZ, RZ ;  /* 0x000000ffff087224 */ /* 0x000fe200078e00ff */
[----:B-----5:R-:W-:-:S04]  /*0450*/  ISETP.NE.U32.AND P0, PT, R6, RZ, PT ;  /* 0x000000ff0600720c */ /* 0x020fc80003f05070 */
[----:B------:R-:W-:-:S13]  /*0460*/  ISETP.NE.AND.EX P0, PT, R7, RZ, PT, P0 ;  /* 0x000000ff0700720c */ /* 0x000fda0003f05300 */
[----:B------:R-:W-:Y:S05]  /*0470*/  @!P0 BRA `(.L_x_13145) ;  /* 0x0000000000048947 */ /* 0x000fea0003800000 */
[----:B------:R1:W5:Y:S02]  /*0480*/  LD.E R8, desc[UR4][R2.64+0xbc] ;  /* 0x0000bc0402087980 */ /* 0x000364000c101900 */
.L_x_13145:
[----:B------:R-:W-:Y:S05]  /*0490*/  BSYNC.RECONVERGENT B0 ;  /* 0x0000000000007941 */ /* 0x000fea0003800200 */
.L_x_13144:
[----:B-----5:R-:W-:Y:S02]  /*04a0*/  IADD3 R8, PT, PT, R8, R5, -R12 ;  /* 0x0000000508087210 */ /* 0x020fe40007ffe80c */
.L_x_13143:
[----:B------:R-:W-:Y:S05]  /*04b0*/  BSYNC.RECONVERGENT B1 ;  /* 0x0000000000017941 */ /* 0x000fea0003800200 */
.L_x_13141:
[----:B------:R-:W-:Y:S01]  /*04c0*/  IMAD.SHL.U32 R162, R29, 0x40, RZ ;  /* 0x000000401da27824 */ /* 0x000fe200078e00ff */
[----:B------:R-:W-:Y:S01]  /*04d0*/  MOV R6, R156 ;  /* 0x0000009c00067202 */ /* 0x000fe20000000f00 */
[----:B------:R-:W-:-:S03]  /*04e0*/  IMAD.MOV.U32 R7, RZ, RZ, 0x0 ;  /* 0x00000000ff077424 */ /* 0x000fc600078e00ff */
[----:B------:R-:W-:-:S13]  /*04f0*/  ISETP.GT.AND P0, PT, R119, R162, PT ;  /* 0x000000a27700720c */ /* 0x000fda0003f04270 */
[----:B-1234-:R-:W-:Y:S05]  /*0500*/  @!P0 RET.REL.NODEC R6 `(_ZN5flash24flash_fwd_splitkv_kernelI23Flash_fwd_kernel_traitsILi128ELi64ELi64ELi4ELb0ELb0EN7cutlass6half_tE19Flash_kernel_traitsILi128ELi64ELi64ELi4ES3_EELb0ELb1ELb1ELb0ELb0ELb1ELb0ELb0EEEvNS_16Flash_fwd_paramsE) ;  /* 0xfffffff806bc8950 */ /* 0x01efea0003c3ffff */
        /* <DEDUP_REMOVED lines=73> */
.L_x_13148:
[----:B------:R-:W-:Y:S05]  /*09a0*/  BSYNC.RECONVERGENT B0 ;  /* 0x0000000000007941 */ /* 0x000fea0003800200 */
.L_x_13147:
        /* <DEDUP_REMOVED lines=17> */
.L_x_13150:
[----:B------:R-:W-:Y:S05]  /*0ac0*/  BSYNC.RECONVERGENT B0 ;  /* 0x0000000000007941 */ /* 0x000fea0003800200 */
.L_x_13149:
        /* <DEDUP_REMOVED lines=20> */
.L_x_13152:
[----:B------:R-:W-:Y:S05]  /*0c10*/  BSYNC.RECONVERGENT B0 ;  /* 0x0000000000007941 */ /* 0x000fea0003800200 */
.L_x_13151:
        /* <DEDUP_REMOVED lines=25> */
.L_x_13154:
[----:B------:R-:W-:Y:S05]  /*0db0*/  BSYNC.RECONVERGENT B0 ;  /* 0x0000000000007941 */ /* 0x000fea0003800200 */
.L_x_13153:
[----:B------:R-:W-:Y:S01]  /*0dc0*/  MOV R157, 0x0 ;  /* 0x00000000009d7802 */ /* 0x000fe20000000f00 */
[----:B------:R-:W-:Y:S04]  /*0dd0*/  @!P5 ST.E desc[UR4][R6.64], R4 ;  /* 0x000000040600d985 */ /* 0x000fe8000c101904 */
[----:B------:R-:W-:Y:S04]  /*0de0*/  @!P4 ST.E desc[UR4][R6.64+0x40], R3 ;  /* 0x000040030600c985 */ /* 0x000fe8000c101904 */
[----:B------:R1:W-:Y:S02]  /*0df0*/  @!P3 ST.E desc[UR4][R6.64+0x80], R2 ;  /* 0x000080020600b985 */ /* 0x0003e4000c101904 */
[----:B-12---:R-:W-:Y:S05]  /*0e00*/  @P6 RET.REL.NODEC R156 `(_ZN5flash24flash_fwd_splitkv_kernelI23Flash_fwd_kernel_traitsILi128ELi64ELi64ELi4ELb0ELb0EN7cutlass6half_tE19Flash_kernel_traitsILi128ELi64ELi64ELi4ES3_EELb0ELb1ELb1ELb0ELb0ELb1ELb0ELb0EEEvNS_16Flash_fwd_paramsE) ;  /* 0xfffffff09c7c6950 */ /* 0x006fea0003c3ffff */
[----:B------:R-:W-:Y:S02]  /*0e10*/  MOV R3, 0x7f800000 ;  /* 0x7f80000000037802 */ /* 0x000fe40000000f00 */
[----:B------:R-:W-:-:S03]  /*0e20*/  MOV R157, 0x0 ;  /* 0x00000000009d7802 */ /* 0x000fc60000000f00 */
[----:B------:R1:W-:Y:S02]  /*0e30*/  ST.E desc[UR4][R6.64+0xc0], R3 ;  /* 0x0000c00306007985 */ /* 0x0003e4000c101904 */
[----:B-1----:R-:W-:Y:S05]  /*0e40*/  RET.REL.NODEC R156 `(_ZN5flash24flash_fwd_splitkv_kernelI23Flash_fwd_kernel_traitsILi128ELi64ELi64ELi4ELb0ELb0EN7cutlass6half_tE19Flash_kernel_traitsILi128ELi64ELi64ELi4ES3_EELb0ELb1ELb1ELb0ELb0ELb1ELb0ELb0EEEvNS_16Flash_fwd_paramsE) ;  /* 0xfffffff09c6c7950 */ /* 0x002fea0003c3ffff */
.L_x_13146:
        /* <DEDUP_REMOVED lines=83> */
[----:B---3--:R-:W-:Y:S01]  /*1380*/  SHF.R.S32.HI R7, RZ, 0x1f, R0 ;  /* 0x0000001fff077819 */ /* 0x008fe20000011400 */
        /* <DEDUP_REMOVED lines=13> */
[----:B------:R-:W-:Y:S01]  /*1460*/  MOV R14, R12 ;  /* 0x0000000c000e7202 */ /* 0x000fe20000000f00 */
[----:B------:R-:W-:Y:S01]  /*1470*/  IMAD.MOV.U32 R10, RZ, RZ, R18 ;  /* 0x000000ffff0a7224 */ /* 0x000fe200078e0012 */
[----:B------:R-:W-:Y:S01]  /*1480*/  IADD3 R6, PT, PT, R19, R6, RZ ;  /* 0x0000000613067210 */ /* 0x000fe20007ffe0ff */
[----:B------:R-:W-:Y:S01]  /*1490*/  IMAD.IADD R12, R13, 0x1, R5 ;  /* 0x000000010d0c7824 */ /* 0x000fe200078e0205 */
[----:B------:R-:W-:Y:S05]  /*14a0*/  BRA `(.L_x_13157) ;  /* 0x0000000400347947 */ /* 0x000fea0003800000 */
.L_x_13156:
        /* <DEDUP_REMOVED lines=63> */
[----:B------:R-:W-:Y:S02]  /*18a0*/  SHF.R.S32.HI R6, RZ, 0x1f, R9 ;  /* 0x0000001fff067819 */ /* 0x000fe40000011409 */
[----:B------:R-:W-:Y:S01]  /*18b0*/  @P3 IADD3 R12, PT, PT, R12, R13, RZ ;  /* 0x0000000d0c0c3210 */ /* 0x000fe20007ffe0ff */
        /* <DEDUP_REMOVED lines=12> */
.L_x_13157:
[----:B------:R-:W-:Y:S05]  /*1980*/  BSYNC.RECONVERGENT B0 ;  /* 0x0000000000007941 */ /* 0x000fea0003800200 */
.L_x_13155:
        /* <DEDUP_REMOVED lines=23> */
[----:B------:R-:W-:Y:S01]  /*1b00*/  MOV R16, 0x400 ;  /* 0x0000040000107802 */ /* 0x000fe20000000f00 */
[----:B------:R-:W-:Y:S01]  /*1b10*/  IMAD.IADD R148, R119, 0x1, -R162 ;  /* 0x0000000177947824 */ /* 0x000fe200078e0aa2 */
[--C-:B------:R-:W-:Y:S02]  /*1b20*/  SHF.R.U32.HI R20, RZ, 0x3, R89.reuse ;  /* 0x00000003ff147819 */ /* 0x100fe40000011659 */
[----:B-1----:R-:W-:Y:S02]  /*1b30*/  LEA R9, R9, R16, 0x18 ;  /* 0x0000001009097211 */ /* 0x002fe400078ec0ff */
[----:B------:R-:W-:Y:S02]  /*1b40*/  LOP3.LUT R16, R0, 0x1c0, RZ, 0xc0, !PT ;  /* 0x000001c000107812 */ /* 0x000fe400078ec0ff */
[----:B------:R-:W-:Y:S02]  /*1b50*/  ISETP.GE.AND P5, PT, R20, R148, PT ;  /* 0x000000941400720c */ /* 0x000fe40003fa6270 */
[----:B------:R-:W-:Y:S01]  /*1b60*/  LOP3.LUT R17, R16, 0x38, R89, 0xf8, !PT ;  /* 0x0000003810117812 */ /* 0x000fe200078ef859 */
[----:B------:R-:W-:-:S03]  /*1b70*/  VIADD R127, R121, 0xffffffff ;  /* 0xffffffff797f7836 */ /* 0x000fc60000000000 */
[--C-:B------:R-:W-:Y:S01]  /*1b80*/  LOP3.LUT R17, R17, 0x38, R0.reuse, 0x78, !PT ;  /* 0x0000003811117812 */ /* 0x100fe200078e7800 */
[C---:B------:R-:W-:Y:S01]  /*1b90*/  VIADD R7, R20.reuse, 0x20 ;  /* 0x0000002014077836 */ /* 0x040fe20000000000 */
[----:B------:R-:W-:Y:S01]  /*1ba0*/  MOV R21, RZ ;  /* 0x000000ff00157202 */ /* 0x000fe20000000f00 */
[----:B------:R-:W-:Y:S01]  /*1bb0*/  VIADD R5, R20, 0x30 ;  /* 0x0000003014057836 */ /* 0x000fe20000000000 */
[----:B------:R-:W-:Y:S02]  /*1bc0*/  SHF.L.U32 R87, R127, 0x6, RZ ;  /* 0x000000067f577819 */ /* 0x000fe400000006ff */
        /* <DEDUP_REMOVED lines=33> */
.L_x_13159:
[----:B------:R-:W-:Y:S05]  /*1de0*/  BSYNC.RECONVERGENT B0 ;  /* 0x0000000000007941 */ /* 0x000fea0003800200 */
.L_x_13158:
        /* <DEDUP_REMOVED lines=28> */
.L_x_13161:
[----:B------:R-:W-:Y:S05]  /*1fb0*/  BSYNC.RECONVERGENT B0 ;  /* 0x0000000000007941 */ /* 0x000fea0003800200 */
.L_x_13160:
        /* <DEDUP_REMOVED lines=29> */
.L_x_13163:
[----:B------:R-:W-:Y:S05]  /*2190*/  BSYNC.RECONVERGENT B0 ;  /* 0x0000000000007941 */ /* 0x000fea0003800200 */
.L_x_13162:
        /* <DEDUP_REMOVED lines=29> */
.L_x_13165:
[----:B------:R-:W-:Y:S05]  /*2370*/  BSYNC.RECONVERGENT B0 ;  /* 0x0000000000007941 */ /* 0x000fea0003800200 */
.L_x_13164:
        /* <DEDUP_REMOVED lines=17> */
.L_x_13167:
[----:B------:R-:W-:Y:S05]  /*2490*/  BSYNC.RECONVERGENT B0 ;  /* 0x0000000000007941 */ /* 0x000fea0003800200 */
.L_x_13166:
        /* <DEDUP_REMOVED lines=16> */
.L_x_13169:
[----:B------:R-:W-:Y:S05]  /*25a0*/  BSYNC.RECONVERGENT B0 ;  /* 0x0000000000007941 */ /* 0x000fea0003800200 */
.L_x_13168:
        /* <DEDUP_REMOVED lines=16> */
.L_x_13171:
[----:B------:R-:W-:Y:S05]  /*26b0*/  BSYNC.RECONVERGENT B0 ;  /* 0x0000000000007941 */ /* 0x000fea0003800200 */
.L_x_13170:
        /* <DEDUP_REMOVED lines=16> */
.L_x_13173:
[----:B------:R-:W-:Y:S05]  /*27c0*/  BSYNC.RECONVERGENT B0 ;  /* 0x0000000000007941 */ /* 0x000fea0003800200 */
.L_x_13172:
        /* <DEDUP_REMOVED lines=51> */
[----:B------:R-:W-:-:S05]  /*2b00*/  IMAD.IADD R4, R27, 0x1, R4 ;  /* 0x000000011b047824 */ /* 0x000fca00078e0204 */
[----:B------:R-:W-:Y:S01]  /*2b10*/  IADD3.X R15, PT, PT, R11, R4, RZ, P1, !PT ;  /* 0x000000040b0f7210 */ /* 0x000fe20000ffe4ff */
[----:B---3--:R-:W2:Y:S02]  /*2b20*/  MUFU.RCP R24, R24 ;  /* 0x0000001800187308 */ /* 0x008ea40000001000 */
[----:B------:R-:W-:-:S04]  /*2b30*/  IMAD.WIDE.U32 R14, R20, R146, R14 ;  /* 0x00000092140e7225 */ /* 0x000fc800078e000e */
[----:B------:R-:W-:Y:S01]  /*2b40*/  IMAD.IADD R155, R15, 0x1, R155 ;  /* 0x000000010f9b7824 */ /* 0x000fe200078e029b */
[----:B------:R-:W-:Y:S01]  /*2b50*/  LEA R154, P1, R14, R18, 0x1 ;  /* 0x000000120e9a7211 */ /* 0x000fe200078208ff */
[----:B------:R-:W-:-:S03]  /*2b60*/  IMAD.SHL.U32 R12, R89, 0x40, RZ ;  /* 0x00000040590c7824 */ /* 0x000fc600078e00ff */
[----:B------:R-:W-:Y:S02]  /*2b70*/  LEA.HI.X R155, R14, R19, R155, 0x1, P1 ;  /* 0x000000130e9b7211 */ /* 0x000fe400008f0c9b */
[----:B-1----:R-:W-:-:S07]  /*2b80*/  LOP3.LUT R14, R12, 0x1c0, RZ, 0xc0, !PT ;  /* 0x000001c00c0e7812 */ /* 0x002fce00078ec0ff */
[----:B------:R-:W-:Y:S05]  /*2b90*/  WARPSYNC.ALL ;  /* 0x0000000000007948 */ /* 0x000fea0003800000 */
[C---:B------:R-:W-:Y:S02]  /*2ba0*/  SHF.L.U32 R4, R89.reuse, 0x5, RZ ;  /* 0x0000000559047819 */ /* 0x040fe400000006ff */
        /* <DEDUP_REMOVED lines=26> */
.L_x_13175:
[----:B------:R2:W-:Y:S04]  /*2d50*/  STS.128 [R161+0x8000], RZ ;  /* 0x008000ffa1007388 */ /* 0x0005e80000000c00 */
[----:B------:R2:W-:Y:S02]  /*2d60*/  STS.128 [R161+0xa000], RZ ;  /* 0x00a000ffa1007388 */ /* 0x0005e40000000c00 */
.L_x_13176:
[----:B------:R-:W-:Y:S05]  /*2d70*/  BSYNC.RECONVERGENT B0 ;  /* 0x0000000000007941 */ /* 0x000fea0003800200 */
.L_x_13174:
[----:B------:R-:W-:Y:S01]  /*2d80*/  ISETP.GE.AND P2, PT, R13, R10, PT ;  /* 0x0000000a0d00720c */ /* 0x000fe20003f46270 */
[----:B------:R-:W-:Y:S01]  /*2d90*/  BSSY.RECONVERGENT B0, `(.L_x_13177) ;  /* 0x0000016000007945 */ /* 0x000fe20003800200 */
[C---:B-1----:R-:W-:Y:S02]  /*2da0*/  LEA R18, P1, R16.reuse, R154, 0x1 ;  /* 0x0000009a10127211 */ /* 0x042fe400078208ff */
        /* <DEDUP_REMOVED lines=20> */
.L_x_13178:
[----:B------:R-:W-:Y:S05]  /*2ef0*/  BSYNC.RECONVERGENT B0 ;  /* 0x0000000000007941 */ /* 0x000fea0003800200 */
.L_x_13177:
        /* <DEDUP_REMOVED lines=18> */
.L_x_13180:
[----:B------:R-:W-:Y:S05]  /*3020*/  BSYNC.RECONVERGENT B0 ;  /* 0x0000000000007941 */ /* 0x000fea0003800200 */
.L_x_13179:
        /* <DEDUP_REMOVED lines=18> */
.L_x_13182:
[----:B------:R-:W-:Y:S05]  /*3150*/  BSYNC.RECONVERGENT B0 ;  /* 0x0000000000007941 */ /* 0x000fea0003800200 */
.L_x_13181:
[----:B------:R-:W5:Y:S01]  /*3160*/  LD.E R10, desc[UR4][R2.64+0x18c] ;  /* 0x00018c04020a7980 */ /* 0x000f62000c101900 */
        /* <DEDUP_REMOVED lines=16> */
[----:B------:R-:W4:Y:S01]  /*3270*/  LDSM.16.M88.4 R64, [R142+0x4800] ;  /* 0x004800008e40783b */ /* 0x000f220000000200 */
[----:B------:R-:W-:-:S02]  /*3280*/  IADD3 R141, PT, PT, R143, R5, RZ ;  /* 0x000000058f8d7210 */ /* 0x000fc40007ffe0ff */
[C---:B------:R-:W-:Y:S01]  /*3290*/  IADD3 R137, PT, PT, R142.reuse, R5, RZ ;  /* 0x000000058e897210 */ /* 0x040fe20007ffe0ff */
[----:B------:R-:W1:Y:S01]  /*32a0*/  LDSM.16.M88.4 R56, [R142+0x5000] ;  /* 0x005000008e38783b */ /* 0x000e620000000200 */
[-C--:B------:R-:W-:Y:S02]  /*32b0*/  IADD3 R140, PT, PT, R143, R7.reuse, RZ ;  /* 0x000000078f8c7210 */ /* 0x080fe40007ffe0ff */
[----:B------:R-:W-:Y:S01]  /*32c0*/  IADD3 R136, PT, PT, R142, R7, RZ ;  /* 0x000000078e887210 */ /* 0x000fe20007ffe0ff */
[----:B---3--:R-:W3:Y:S01]  /*32d0*/  LDSM.16.M88.4 R16, [R142+0x5800] ;  /* 0x005800008e10783b */ /* 0x008ee20000000200 */
[C---:B------:R-:W-:Y:S02]  /*32e0*/  IADD3 R139, PT, PT, R5.reuse, R140, RZ ;  /* 0x0000008c058b7210 */ /* 0x040fe40007ffe0ff */
[----:B------:R-:W-:Y:S01]  /*32f0*/  IADD3 R135, PT, PT, R5, R136, RZ ;  /* 0x0000008805877210 */ /* 0x000fe20007ffe0ff */
[----:B------:R-:W-:Y:S01]  /*3300*/  LDSM.16.M88.4 R12, [R141] ;  /* 0x000000008d0c783b */ /* 0x000fe20000000200 */
[----:B------:R-:W-:-:S02]  /*3310*/  SHF.R.U32.HI R123, RZ, 0x2, R89 ;  /* 0x00000002ff7b7819 */ /* 0x000fc40000011659 */
[----:B------:R-:W-:Y:S01]  /*3320*/  LOP3.LUT R120, R90, 0x1f0, RZ, 0xc0, !PT ;  /* 0x000001f05a787812 */ /* 0x000fe200078ec0ff */
[----:B------:R-:W3:Y:S01]  /*3330*/  LDSM.16.M88.4 R40, [R137+0x4000] ;  /* 0x004000008928783b */ /* 0x000ee20000000200 */
[----:B------:R-:W-:Y:S02]  /*3340*/  LOP3.LUT R123, R123, 0x7, RZ, 0xc0, !PT ;  /* 0x000000077b7b7812 */ /* 0x000fe400078ec0ff */
[----:B------:R-:W-:Y:S01]  /*3350*/  ISETP.GT.U32.AND P1, PT, R127, R150, PT ;  /* 0x000000967f00720c */ /* 0x000fe20003f24070 */
[----:B------:R-:W3:Y:S01]  /*3360*/  LDSM.16.M88.4 R44, [R137+0x5000] ;  /* 0x00500000892c783b */ /* 0x000ee20000000200 */
[----:B------:R-:W-:Y:S02]  /*3370*/  IADD3 R86, PT, PT, R86, R8, -R119 ;  /* 0x0000000856567210 */ /* 0x000fe40007ffe877 */
[----:B------:R-:W-:Y:S01]  /*3380*/  IADD3 R88, PT, PT, R8, -R119, -R88 ;  /* 0x8000007708587210 */ /* 0x000fe20007ffe858 */
[----:B------:R-:W3:Y:S01]  /*3390*/  LDSM.16.M88.4 R68, [R137+0x4800] ;  /* 0x004800008944783b */ /* 0x000ee20000000200 */
[----:B------:R-:W-:-:S03]  /*33a0*/  LOP3.LUT R116, R84, 0x6, RZ, 0xc0, !PT ;  /* 0x0000000654747812 */ /* 0x000fc600078ec0ff */
[----:B------:R-:W3:Y:S01]  /*33b0*/  LDSM.16.M88.4 R28, [R137+0x5800] ;  /* 0x00580000891c783b */ /* 0x000ee20000000200 */
[----:B------:R-:W-:-:S03]  /*33c0*/  IADD3 R102, PT, PT, R87, R116, RZ ;  /* 0x0000007457667210 */ /* 0x000fc60007ffe0ff */
[----:B------:R-:W-:Y:S01]  /*33d0*/  LDSM.16.M88.4 R24, [R136+0x4000] ;  /* 0x004000008818783b */ /* 0x000fe20000000200 */
[C---:B--2---:R-:W-:Y:S03]  /*33e0*/  HMMA.16816.F32 R20, R48.reuse, R36, RZ ;  /* 0x000000243014723c */ /* 0x044fe600000018ff */
[----:B------:R-:W-:Y:S04]  /*33f0*/  LDSM.16.M88.4 R76, [R136+0x5000] ;  /* 0x00500000884c783b */ /* 0x000fe80000000200 */
[----:B------:R-:W-:Y:S01]  /*3400*/  LDSM.16.M88.4 R72, [R143+0x2000] ;  /* 0x002000008f48783b */ /* 0x000fe20000000200 */
[C---:B------:R-:W-:Y:S03]  /*3410*/  HMMA.16816.F32 R36, R48.reuse, R38, RZ ;  /* 0x000000263024723c */ /* 0x040fe600000018ff */
[----:B------:R-:W-:Y:S05]  /*3420*/  LDSM.16.M88.4 R80, [R137+0x6000] ;  /* 0x006000008950783b */ /* 0x000fea0000000200 */
[C---:B----4-:R-:W-:Y:S08]  /*3430*/  HMMA.16816.F32 R32, R48.reuse, R64, RZ ;  /* 0x000000403020723c */ /* 0x050ff000000018ff */
[C---:B-1----:R-:W-:Y:S08]  /*3440*/  HMMA.16816.F32 R60, R48.reuse, R56, RZ ;  /* 0x00000038303c723c */ /* 0x042ff000000018ff */
        /* <DEDUP_REMOVED lines=61> */
[----:B------:R-:W-:-:S03]  /*3820*/  FMUL.FTZ R92, R23, R10 ;  /* 0x0000000a175c7220 */ /* 0x000fc60000410000 */
[----:B------:R-:W-:Y:S01]  /*3830*/  HMMA.16816.F32 R56, R72, R70, R56 ;  /* 0x000000464838723c */ /* 0x000fe20000001838 */
[-C--:B------:R-:W-:Y:S01]  /*3840*/  FMUL.FTZ R70, R21, R10.reuse ;  /* 0x0000000a15467220 */ /* 0x080fe20000410000 */
[----:B------:R-:W4:Y:S01]  /*3850*/  MUFU.TANH R0, R0 ;  /* 0x0000000000007308 */ /* 0x000f220000002400 */
[----:B------:R-:W5:Y:S05]  /*3860*/  LDSM.16.M88.4 R20, [R136+0x7000] ;  /* 0x007000008814783b */ /* 0x000f6a0000000200 */
[C---:B------:R-:W-:Y:S01]  /*3870*/  HMMA.16816.F32 R80, R44.reuse, R40, R32 ;  /* 0x000000282c50723c */ /* 0x040fe20000001820 */
[----:B------:R-:W-:Y:S01]  /*3880*/  LDSM.16.M88.4 R32, [R135+0x6800] ;  /* 0x006800008720783b */ /* 0x000fe20000000200 */
[----:B------:R-:W2:Y:S06]  /*3890*/  MUFU.TANH R70, R70 ;  /* 0x0000004600467308 */ /* 0x000eac0000002400 */
[----:B------:R-:W-:Y:S01]  /*38a0*/  HMMA.16816.F32 R64, R44, R42, R64 ;  /* 0x0000002a2c40723c */ /* 0x000fe20000001840 */
[----:B------:R-:W4:Y:S01]  /*38b0*/  LDSM.16.M88.4 R40, [R137+0x7800] ;  /* 0x007800008928783b */ /* 0x000f220000000200 */
[----:B------:R-:W3:Y:S06]  /*38c0*/  MUFU.TANH R68, R68 ;  /* 0x0000004400447308 */ /* 0x000eec0000002400 */
[----:B-1----:R-:W-:Y:S01]  /*38d0*/  HMMA.16816.F32 R52, R72, R24, R52 ;  /* 0x000000184834723c */ /* 0x002fe20000001834 */
[-C--:B------:R-:W-:Y:S01]  /*38e0*/  FMUL.FTZ R24, R36, R10.reuse ;  /* 0x0000000a24187220 */ /* 0x080fe20000410000 */
[-C--:B------:R-:W-:Y:S01]  /*38f0*/  FMUL.FTZ R36, R38, R10.reuse ;  /* 0x0000000a26247220 */ /* 0x080fe20000410000 */
[----:B------:R-:W-:Y:S01]  /*3900*/  FMUL.FTZ R38, R39, R10 ;  /* 0x0000000a27267220 */ /* 0x000fe20000410000 */
[----:B------:R-:W1:Y:S04]  /*3910*/  MUFU.TANH R92, R92 ;  /* 0x0000005c005c7308 */ /* 0x000e680000002400 */
[C---:B--2---:R-:W-:Y:S04]  /*3920*/  HMMA.16816.F32 R76, R44.reuse, R12, R76 ;  /* 0x0000000c2c4c723c */ /* 0x044fe8000000184c */
[----:B------:R-:W2:Y:S04]  /*3930*/  MUFU.TANH R24, R24 ;  /* 0x0000001800187308 */ /* 0x000ea80000002400 */
[----:B------:R-:W-:Y:S01]  /*3940*/  HMMA.16816.F32 R56, R44, R14, R56 ;  /* 0x0000000e2c38723c */ /* 0x000fe20000001838 */
[----:B------:R-:W1:Y:S03]  /*3950*/  LDSM.16.M88.4 R12, [R136+0x7800] ;  /* 0x00780000880c783b */ /* 0x000e660000000200 */
[----:B------:R-:W1:Y:S04]  /*3960*/  MUFU.TANH R36, R36 ;  /* 0x0000002400247308 */ /* 0x000e680000002400 */
[----:B------:R-:W-:Y:S04]  /*3970*/  HMMA.16816.F32 R48, R72, R26, R48 ;  /* 0x0000001a4830723c */ /* 0x000fe80000001830 */
[----:B------:R-:W1:Y:S04]  /*3980*/  MUFU.TANH R38, R38 ;  /* 0x0000002600267308 */ /* 0x000e680000002400 */
[C---:B---3--:R-:W-:Y:S08]  /*3990*/  HMMA.16816.F32 R80, R28.reuse, R60, R80 ;  /* 0x0000003c1c50723c */ /* 0x048ff00000001850 */
[C---:B------:R-:W-:Y:S01]  /*39a0*/  HMMA.16816.F32 R64, R28.reuse, R62, R64 ;  /* 0x0000003e1c40723c */ /* 0x040fe20000001840 */
[----:B------:R-:W3:Y:S07]  /*39b0*/  LDSM.16.M88.4 R60, [R135+0x7000] ;  /* 0x00700000873c783b */ /* 0x000eee0000000200 */
[C---:B-----5:R-:W-:Y:S08]  /*39c0*/  HMMA.16816.F32 R76, R28.reuse, R20, R76 ;  /* 0x000000141c4c723c */ /* 0x060ff0000000184c */
[----:B------:R-:W-:Y:S01]  /*39d0*/  HMMA.16816.F32 R56, R28, R22, R56 ;  /* 0x000000161c38723c */ /* 0x000fe20000001838 */
[----:B------:R-:W5:Y:S01]  /*39e0*/  LDSM.16.M88.4 R20, [R135+0x7800] ;  /* 0x007800008714783b */ /* 0x000f620000000200 */
[----:B------:R-:W-:-:S06]  /*39f0*/  DEPBAR.LE SB0, 0x0 ;  /* 0x000080000000791a */ /* 0x000fcc0000000000 */
[C---:B----4-:R-:W-:Y:S08]  /*3a00*/  HMMA.16816.F32 R52, R44.reuse, R40, R52 ;  /* 0x000000282c34723c */ /* 0x050ff00000001834 */
[----:B------:R-:W-:Y:S08]  /*3a10*/  HMMA.16816.F32 R48, R44, R42, R48 ;  /* 0x0000002a2c30723c */ /* 0x000ff00000001830 */
[----:B------:R-:W-:Y:S01]  /*3a20*/  HMMA.16816.F32 R80, R16, R32, R80 ;  /* 0x000000201050723c */ /* 0x000fe20000001850 */
[----:B------:R-:W-:-:S06]  /*3a30*/  FMUL.FTZ R32, R37, R10 ;  /* 0x0000000a25207220 */ /* 0x000fcc0000410000 */
[----:B------:R-:W4:Y:S01]  /*3a40*/  MUFU.TANH R32, R32 ;  /* 0x0000002000207308 */ /* 0x000f220000002400 */
[C---:B-1----:R-:W-:Y:S08]  /*3a50*/  HMMA.16816.F32 R52, R28.reuse, R12, R52 ;  /* 0x0000000c1c34723c */ /* 0x042ff00000001834 */
[----:B------:R-:W-:Y:S03]  /*3a60*/  HMMA.16816.F32 R48, R28, R14, R48 ;  /* 0x0000000e1c30723c */ /* 0x000fe60000001830 */
[-C--:B------:R-:W-:Y:S01]  /*3a70*/  FMUL.FTZ R80, R80, R10.reuse ;  /* 0x0000000a50507220 */ /* 0x080fe20000410000 */
[-C--:B------:R-:W-:Y:S01]  /*3a80*/  FMUL.FTZ R82, R82, R10.reuse ;  /* 0x0000000a52527220 */ /* 0x080fe20000410000 */
[----:B------:R-:W-:-:S03]  /*3a90*/  FMUL.FTZ R40, R83, R10 ;  /* 0x0000000a53287220 */ /* 0x000fc60000410000 */
[C---:B---3--:R-:W-:Y:S01]  /*3aa0*/  HMMA.16816.F32 R56, R16.reuse, R62, R56 ;  /* 0x0000003e1038723c */ /* 0x048fe20000001838 */
[----:B------:R-:W1:Y:S07]  /*3ab0*/  MUFU.TANH R80, R80 ;  /* 0x0000005000507308 */ /* 0x000e6e0000002400 */
[C---:B-----5:R-:W-:Y:S01]  /*3ac0*/  HMMA.16816.F32 R52, R16.reuse, R20, R52 ;  /* 0x000000141034723c */ /* 0x060fe20000001834 */
[----:B------:R-:W3:Y:S07]  /*3ad0*/  MUFU.TANH R82, R82 ;  /* 0x0000005200527308 */ /* 0x000eee0000002400 */
[C---:B------:R-:W-:Y:S01]  /*3ae0*/  HMMA.16816.F32 R64, R16.reuse, R34, R64 ;  /* 0x000000221040723c */ /* 0x040fe20000001840 */
[-C--:B------:R-:W-:Y:S01]  /*3af0*/  FMUL.FTZ R34, R81, R10.reuse ;  /* 0x0000000a51227220 */ /* 0x080fe20000410000 */
[----:B------:R-:W1:Y:S01]  /*3b00*/  MUFU.TANH R40, R40 ;  /* 0x0000002800287308 */ /* 0x000e620000002400 */
[-C--:B------:R-:W-:Y:S01]  /*3b10*/  FMUL.FTZ R20, R56, R10.reuse ;  /* 0x0000000a38147220 */ /* 0x080fe20000410000 */
[-C--:B------:R-:W-:Y:S01]  /*3b20*/  FMUL.FTZ R56, R58, R10.reuse ;  /* 0x0000000a3a387220 */ /* 0x080fe20000410000 */
[-C--:B------:R-:W-:Y:S01]  /*3b30*/  FMUL.FTZ R28, R57, R10.reuse ;  /* 0x0000000a391c7220 */ /* 0x080fe20000410000 */
[-C--:B------:R-:W-:Y:S01]  /*3b40*/  FMUL.FTZ R30, R59, R10.reuse ;  /* 0x0000000a3b1e7220 */ /* 0x080fe20000410000 */
[----:B------:R-:W-:Y:S01]  /*3b50*/  IADD3 R57, PT, PT, R120, R123, RZ ;  /* 0x0000007b78397210 */ /* 0x000fe20007ffe0ff */
[C---:B------:R-:W-:Y:S02]  /*3b60*/  HMMA.16816.F32 R76, R16.reuse, R60, R76 ;  /* 0x0000003c104c723c */ /* 0x040fe4000000184c */
[----:B------:R-:W1:Y:S01]  /*3b70*/  MUFU.TANH R34, R34 ;  /* 0x0000002200227308 */ /* 0x000e620000002400 */
[-C--:B------:R-:W-:Y:S01]  /*3b80*/  FMUL.FTZ R14, R52, R10.reuse ;  /* 0x0000000a340e7220 */ /* 0x080fe20000410000 */
[-C--:B------:R-:W-:Y:S01]  /*3b90*/  FMUL.FTZ R52, R53, R10.reuse ;  /* 0x0000000a35347220 */ /* 0x080fe20000410000 */
[-C--:B------:R-:W-:Y:S01]  /*3ba0*/  FMUL.FTZ R58, R54, R10.reuse ;  /* 0x0000000a363a7220 */ /* 0x080fe20000410000 */
[-C--:B------:R-:W-:Y:S01]  /*3bb0*/  FMUL.FTZ R55, R55, R10.reuse ;  /* 0x0000000a37377220 */ /* 0x080fe20000410000 */
[-C--:B------:R-:W-:Y:S01]  /*3bc0*/  IADD3 R117, PT, PT, R162, R57.reuse, RZ ;  /* 0x00000039a2757210 */ /* 0x080fe20007ffe0ff */
[----:B------:R-:W-:Y:S01]  /*3bd0*/  HMMA.16816.F32 R48, R16, R22, R48 ;  /* 0x000000161030723c */ /* 0x000fe20000001830 */
[----:B------:R-:W-:Y:S01]  /*3be0*/  IADD3 R57, PT, PT, R118, R57, RZ ;  /* 0x0000003976397210 */ /* 0x000fe20007ffe0ff */
[----:B------:R-:W1:Y:S01]  /*3bf0*/  MUFU.TANH R20, R20 ;  /* 0x0000001400147308 */ /* 0x000e620000002400 */
[-C--:B------:R-:W-:Y:S01]  /*3c00*/  FMUL.FTZ R64, R64, R10.reuse ;  /* 0x0000000a40407220 */ /* 0x080fe20000410000 */
[-C--:B------:R-:W-:Y:S01]  /*3c10*/  FMUL.FTZ R60, R65, R10.reuse ;  /* 0x0000000a413c7220 */ /* 0x080fe20000410000 */
[-C--:B------:R-:W-:Y:S01]  /*3c20*/  FMUL.FTZ R26, R66, R10.reuse ;  /* 0x0000000a421a7220 */ /* 0x080fe20000410000 */
[----:B------:R-:W-:Y:S01]  /*3c30*/  FMUL.FTZ R12, R67, R10 ;  /* 0x0000000a430c7220 */ /* 0x000fe20000410000 */
[----:B------:R-:W-:-:S02]  /*3c40*/  IADD3 R13, PT, PT, R117, R86, RZ ;  /* 0x00000056750d7210 */ /* 0x000fc40007ffe0ff */
[----:B------:R-:W-:Y:S01]  /*3c50*/  IADD3 R117, PT, PT, R117, R88, RZ ;  /* 0x0000005875757210 */ /* 0x000fe20007ffe0ff */
[----:B------:R-:W1:Y:S01]  /*3c60*/  MUFU.TANH R64, R64 ;  /* 0x0000004000407308 */ /* 0x000e620000002400 */
[-C--:B------:R-:W-:Y:S01]  /*3c70*/  FMUL.FTZ R62, R76, R10.reuse ;  /* 0x0000000a4c3e7220 */ /* 0x080fe20000410000 */
[-C--:B------:R-:W-:Y:S01]  /*3c80*/  FMUL.FTZ R46, R78, R10.reuse ;  /* 0x0000000a4e2e7220 */ /* 0x080fe20000410000 */
[-C--:B------:R-:W-:Y:S01]  /*3c90*/  FMUL.FTZ R44, R79, R10.reuse ;  /* 0x0000000a4f2c7220 */ /* 0x080fe20000410000 */
[-C--:B------:R-:W-:Y:S01]  /*3ca0*/  FMUL.FTZ R77, R77, R10.reuse ;  /* 0x0000000a4d4d7220 */ /* 0x080fe20000410000 */
[C-C-:B------:R-:W-:Y:S02]  /*3cb0*/  VIADDMNMX R167, R13.reuse, 0x1, R8.reuse, PT ;  /* 0x000000010da77846 */ /* 0x140fe40003800108 */
[----:B------:R-:W-:Y:S01]  /*3cc0*/  VIADDMNMX R166, R13, 0x9, R8, PT ;  /* 0x000000090da67846 */ /* 0x000fe20003800108 */
[----:B------:R-:W1:Y:S01]  /*3cd0*/  MUFU.TANH R60, R60 ;  /* 0x0000003c003c7308 */ /* 0x000e620000002400 */
[-C--:B------:R-:W-:Y:S01]  /*3ce0*/  FMUL.FTZ R48, R48, R10.reuse ;  /* 0x0000000a30307220 */ /* 0x080fe20000410000 */
[-C--:B------:R-:W-:Y:S01]  /*3cf0*/  FMUL.FTZ R50, R50, R10.reuse ;  /* 0x0000000a32327220 */ /* 0x080fe20000410000 */
[-C--:B------:R-:W-:Y:S01]  /*3d00*/  FMUL.FTZ R49, R49, R10.reuse ;  /* 0x0000000a31317220 */ /* 0x080fe20000410000 */
[----:B------:R-:W-:-:S04]  /*3d10*/  FMUL.FTZ R51, R51, R10 ;  /* 0x0000000a33337220 */ /* 0x000fc80000410000 */
        /* <DEDUP_REMOVED lines=32> */
.L_x_13186:
[----:B------:R-:W2:Y:S01]  /*3f20*/  LD.E R22, desc[UR4][R2.64+0x170] ;  /* 0x0001700402167980 */ /* 0x000ea2000c101900 */
[C---:B------:R-:W-:Y:S02]  /*3f30*/  IADD3 R17, PT, PT, R87.reuse, -0x40, RZ ;  /* 0xffffffc057117810 */ /* 0x040fe40007ffe0ff */
        /* <DEDUP_REMOVED lines=36> */
[----:B------:R-:W-:Y:S01]  /*4180*/  SEL R15, R15, R18, !P2 ;  /* 0x000000120f0f7207 */ /* 0x000fe20005000000 */
[----:B------:R-:W2:Y:S02]  /*4190*/  LD.E.64 R16, desc[UR4][R2.64+0x38] ;  /* 0x0000380402107980 */ /* 0x000ea4000c101b00 */
[--C-:B-1----:R-:W-:Y:S02]  /*41a0*/  IMAD.WIDE R76, R10, 0x4, R168.reuse ;  /* 0x000000040a4c7825 */ /* 0x102fe400078e02a8 */
        /* <DEDUP_REMOVED lines=19> */
.L_x_13187:
[----:B------:R-:W-:Y:S05]  /*42e0*/  BSYNC.RECONVERGENT B0 ;  /* 0x0000000000007941 */ /* 0x000fea0003800200 */
.L_x_13185:
        /* <DEDUP_REMOVED lines=55> */
.L_x_13184:
[----:B------:R-:W-:Y:S05]  /*4660*/  BSYNC.RECONVERGENT B1 ;  /* 0x0000000000017941 */ /* 0x000fea0003800200 */
.L_x_13183:
[----:B------:R-:W2:Y:S01]  /*4670*/  LD.E R112, desc[UR4][R2.64+0xdc] ;  /* 0x0000dc0402707980 */ /* 0x000ea2000c101900 */
[C---:B------:R-:W-:Y:S02]  /*4680*/  IMAD.IADD R76, R102.reuse, 0x1, R119 ;  /* 0x00000001664c7824 */ /* 0x040fe400078e0277 */
[C---:B------:R-:W-:Y:S02]  /*4690*/  VIADD R25, R57.reuse, 0x8 ;  /* 0x0000000839197836 */ /* 0x040fe40000000000 */
[----:B------:R-:W-:Y:S01]  /*46a0*/  VIADD R74, R102, 0x1 ;  /* 0x00000001664a7836 */ /* 0x000fe20000000000 */
[--C-:B---3--:R-:W-:Y:S01]  /*46b0*/  IADD3 R18, PT, PT, R57, -0x1, -R76.reuse ;  /* 0xffffffff39127810 */ /* 0x108fe20007ffe84c */
[----:B------:R-:W-:Y:S01]  /*46c0*/  VIADD R101, R117, 0x8 ;  /* 0x0000000875657836 */ /* 0x000fe20000000000 */
[--C-:B------:R-:W-:Y:S01]  /*46d0*/  IADD3 R23, PT, PT, R57, -0x9, -R76.reuse ;  /* 0xfffffff739177810 */ /* 0x100fe20007ffe84c */
[--C-:B------:R-:W-:Y:S01]  /*46e0*/  IMAD.IADD R31, R25, 0x1, -R76.reuse ;  /* 0x00000001191f7824 */ /* 0x100fe200078e0a4c */
[----:B-1----:R-:W-:-:S02]  /*46f0*/  IADD3 R55, PT, PT, R57, -0x10, -R76 ;  /* 0xfffffff039377810 */ /* 0x002fc40007ffe84c */
        /* <DEDUP_REMOVED lines=10> */
[C-C-:B------:R-:W-:Y:S01]  /*47a0*/  IADD3 R13, PT, PT, R57.reuse, -0x39, -R76.reuse ;  /* 0xffffffc7390d7810 */ /* 0x140fe20007ffe84c */
[--C-:B------:R-:W-:Y:S01]  /*47b0*/  IMAD.IADD R57, R57, 0x1, -R76.reuse ;  /* 0x0000000139397824 */ /* 0x100fe200078e0a4c */
[----:B------:R-:W-:-:S02]  /*47c0*/  IADD3 R59, PT, PT, R25, -0x1, -R76 ;  /* 0xffffffff193b7810 */ /* 0x000fc40007ffe84c */
[----:B------:R-:W-:Y:S01]  /*47d0*/  IABS R18, R18 ;  /* 0x0000001200127213 */ /* 0x000fe20000000000 */
[----:B------:R-:W-:Y:S01]  /*47e0*/  VIADD R61, R57, 0xfffffff8 ;  /* 0xfffffff8393d7836 */ /* 0x000fe20000000000 */
[----:B------:R-:W-:Y:S02]  /*47f0*/  IABS R59, R59 ;  /* 0x0000003b003b7213 */ /* 0x000fe40000000000 */
[----:B------:R-:W-:Y:S02]  /*4800*/  I2FP.F32.S32 R18, R18 ;  /* 0x0000001200127245 */ /* 0x000fe40000201400 */
[----:B------:R-:W-:Y:S02]  /*4810*/  IABS R61, R61 ;  /* 0x0000003d003d7213 */ /* 0x000fe40000000000 */
[----:B------:R-:W-:Y:S01]  /*4820*/  I2FP.F32.S32 R59, R59 ;  /* 0x0000003b003b7245 */ /* 0x000fe20000201400 */
[----:B------:R-:W-:Y:S01]  /*4830*/  FFMA.FTZ R18, -R159, R18, R70 ;  /* 0x000000129f127223 */ /* 0x000fe20000010146 */
[----:B------:R-:W-:Y:S01]  /*4840*/  I2FP.F32.S32 R61, R61 ;  /* 0x0000003d003d7245 */ /* 0x000fe20000201400 */
[----:B------:R-:W-:Y:S01]  /*4850*/  VIADD R70, R102, 0x8 ;  /* 0x0000000866467836 */ /* 0x000fe20000000000 */
[----:B------:R-:W-:-:S02]  /*4860*/  ISETP.GT.AND P1, PT, R117, R74, PT ;  /* 0x0000004a7500720c */ /* 0x000fc40003f24270 */
[----:B------:R-:W-:Y:S01]  /*4870*/  IABS R57, R57 ;  /* 0x0000003900397213 */ /* 0x000fe20000000000 */
[C---:B------:R-:W-:Y:S01]  /*4880*/  FFMA.FTZ R61, -R159.reuse, R61, R24 ;  /* 0x0000003d9f3d7223 */ /* 0x040fe20000010118 */
[----:B------:R-:W-:Y:S01]  /*4890*/  IABS R24, R23 ;  /* 0x0000001700187213 */ /* 0x000fe20000000000 */
[----:B------:R-:W-:Y:S01]  /*48a0*/  FFMA.FTZ R59, -R159, R59, R92 ;  /* 0x0000003b9f3b7223 */ /* 0x000fe2000001015c */
[----:B------:R-:W-:Y:S02]  /*48b0*/  IADD3 R21, PT, PT, R25, -0x9, -R76 ;  /* 0xfffffff719157810 */ /* 0x000fe40007ffe84c */
[----:B------:R-:W-:Y:S02]  /*48c0*/  ISETP.GE.AND P2, PT, R74, R167, PT ;  /* 0x000000a74a00720c */ /* 0x000fe40003f46270 */
[----:B------:R-:W-:Y:S02]  /*48d0*/  ISETP.GT.AND P3, PT, R101, R74, PT ;  /* 0x0000004a6500720c */ /* 0x000fe40003f64270 */
[----:B------:R-:W-:-:S02]  /*48e0*/  FSEL R18, R18, -INF , !P1 ;  /* 0xff80000012127808 */ /* 0x000fc40004800000 */
[----:B------:R-:W-:Y:S01]  /*48f0*/  I2FP.F32.S32 R23, R57 ;  /* 0x0000003900177245 */ /* 0x000fe20000201400 */
[----:B------:R-:W-:Y:S01]  /*4900*/  IMAD.MOV.U32 R57, RZ, RZ, R24 ;  /* 0x000000ffff397224 */ /* 0x000fe200078e0018 */
[----:B------:R-:W-:Y:S02]  /*4910*/  ISETP.GE.AND P5, PT, R74, R166, PT ;  /* 0x000000a64a00720c */ /* 0x000fe40003fa6270 */
[----:B------:R-:W-:Y:S01]  /*4920*/  FSEL R18, R18, -INF , !P2 ;  /* 0xff80000012127808 */ /* 0x000fe20005000000 */
[----:B------:R-:W-:Y:S01]  /*4930*/  FFMA.FTZ R36, -R159, R23, R36 ;  /* 0x000000179f247223 */ /* 0x000fe20000010124 */
[----:B------:R-:W-:Y:S02]  /*4940*/  FSEL R59, R59, -INF , !P3 ;  /* 0xff8000003b3b7808 */ /* 0x000fe40005800000 */
[----:B------:R-:W-:Y:S02]  /*4950*/  IABS R21, R21 ;  /* 0x0000001500157213 */ /* 0x000fe40000000000 */
[----:B------:R-:W-:-:S02]  /*4960*/  ISETP.GT.AND P4, PT, R117, R70, PT ;  /* 0x000000467500720c */ /* 0x000fc40003f84270 */
[C---:B------:R-:W-:Y:S02]  /*4970*/  ISETP.GE.AND P6, PT, R70.reuse, R167, PT ;  /* 0x000000a74600720c */ /* 0x040fe40003fc6270 */
[----:B------:R-:W-:Y:S02]  /*4980*/  ISETP.GT.AND P1, PT, R101, R70, PT ;  /* 0x000000466500720c */ /* 0x000fe40003f24270 */
[----:B------:R-:W-:Y:S01]  /*4990*/  ISETP.GE.AND P2, PT, R70, R166, PT ;  /* 0x000000a64600720c */ /* 0x000fe20003f46270 */
[----:B------:R-:W-:Y:S01]  /*49a0*/  VIADD R70, R102, 0x9 ;  /* 0x0000000966467836 */ /* 0x000fe20000000000 */
[----:B------:R-:W-:Y:S02]  /*49b0*/  IABS R55, R55 ;  /* 0x0000003700377213 */ /* 0x000fe40000000000 */
[----:B------:R-:W-:Y:S01]  /*49c0*/  FSEL R24, R59, -INF , !P5 ;  /* 0xff8000003b187808 */ /* 0x000fe20006800000 */
[----:B------:R-:W-:Y:S01]  /*49d0*/  IMAD.MOV.U32 R59, RZ, RZ, R21 ;  /* 0x000000ffff3b7224 */ /* 0x000fe200078e0015 */
[----:B------:R-:W-:-:S02]  /*49e0*/  I2FP.F32.S32 R57, R57 ;  /* 0x0000003900397245 */ /* 0x000fc40000201400 */
[----:B------:R-:W-:Y:S02]  /*49f0*/  IADD3 R22, PT, PT, R25, -0x10, -R76 ;  /* 0xfffffff019167810 */ /* 0x000fe40007ffe84c */
[----:B------:R-:W-:Y:S02]  /*4a00*/  FSEL R21, R61, -INF , !P4 ;  /* 0xff8000003d157808 */ /* 0x000fe40006000000 */
[----:B------:R-:W-:Y:S02]  /*4a10*/  FSEL R36, R36, -INF , !P1 ;  /* 0xff80000024247808 */ /* 0x000fe40004800000 */
[-C--:B------:R-:W-:Y:S02]  /*4a20*/  ISETP.GT.AND P3, PT, R117, R70.reuse, PT ;  /* 0x000000467500720c */ /* 0x080fe40003f64270 */
[----:B------:R-:W-:Y:S02]  /*4a30*/  ISETP.GE.AND P5, PT, R70, R167, PT ;  /* 0x000000a74600720c */ /* 0x000fe40003fa6270 */
[----:B------:R-:W-:-:S02]  /*4a40*/  ISETP.GT.AND P4, PT, R101, R70, PT ;  /* 0x000000466500720c */ /* 0x000fc40003f84270 */
[----:B------:R-:W-:Y:S01]  /*4a50*/  ISETP.GE.AND P1, PT, R70, R166, PT ;  /* 0x000000a64600720c */ /* 0x000fe20003f26270 */
[----:B------:R-:W-:Y:S01]  /*4a60*/  VIADD R70, R102, 0x10 ;  /* 0x0000001066467836 */ /* 0x000fe20000000000 */
[----:B------:R-:W-:Y:S01]  /*4a70*/  I2FP.F32.S32 R55, R55 ;  /* 0x0000003700377245 */ /* 0x000fe20000201400 */
[----:B------:R-:W-:Y:S01]  /*4a80*/  FFMA.FTZ R57, -R159, R57, R32 ;  /* 0x000000399f397223 */ /* 0x000fe20000010120 */
[----:B------:R-:W-:Y:S02]  /*4a90*/  IADD3 R16, PT, PT, R25, -0x11, -R76 ;  /* 0xffffffef19107810 */ /* 0x000fe40007ffe84c */
[----:B------:R-:W-:Y:S01]  /*4aa0*/  IABS R22, R22 ;  /* 0x0000001600167213 */ /* 0x000fe20000000000 */
[----:B------:R-:W-:Y:S01]  /*4ab0*/  FFMA.FTZ R55, -R159, R55, R80 ;  /* 0x000000379f377223 */ /* 0x000fe20000010150 */
[----:B------:R-:W-:Y:S02]  /*4ac0*/  I2FP.F32.S32 R59, R59 ;  /* 0x0000003b003b7245 */ /* 0x000fe40000201400 */
[----:B------:R-:W-:Y:S01]  /*4ad0*/  FSEL R32, R36, -INF , !P2 ;  /* 0xff80000024207808 */ /* 0x000fe20005000000 */
[----:B------:R-:W-:Y:S01]  /*4ae0*/  IMAD.MOV.U32 R36, RZ, RZ, R22 ;  /* 0x000000ffff247224 */ /* 0x000fe200078e0016 */
[----:B------:R-:W-:-:S02]  /*4af0*/  ISETP.GT.AND P2, PT, R117, R70, PT ;  /* 0x000000467500720c */ /* 0x000fc40003f44270 */
[----:B------:R-:W-:Y:S02]  /*4b00*/  IABS R16, R16 ;  /* 0x0000001000107213 */ /* 0x000fe40000000000 */
[----:B------:R-:W-:Y:S01]  /*4b10*/  FSEL R57, R57, -INF , !P3 ;  /* 0xff80000039397808 */ /* 0x000fe20005800000 */
[----:B------:R-:W-:Y:S01]  /*4b20*/  FFMA.FTZ R38, -R159, R59, R38 ;  /* 0x0000003b9f267223 */ /* 0x000fe20000010126 */
[----:B------:R-:W-:Y:S02]  /*4b30*/  IABS R53, R53 ;  /* 0x0000003500357213 */ /* 0x000fe40000000000 */
[----:B------:R-:W-:Y:S01]  /*4b40*/  FSEL R59, R55, -INF , !P2 ;  /* 0xff800000373b7808 */ /* 0x000fe20005000000 */
[----:B------:R-:W-:Y:S01]  /*4b50*/  IMAD.MOV.U32 R55, RZ, RZ, R16 ;  /* 0x000000ffff377224 */ /* 0x000fe200078e0010 */
[----:B------:R-:W-:Y:S02]  /*4b60*/  FSEL R22, R57, -INF , !P5 ;  /* 0xff80000039167808 */ /* 0x000fe40006800000 */
[----:B------:R-:W-:-:S02]  /*4b70*/  I2FP.F32.S32 R57, R36 ;  /* 0x0000002400397245 */ /* 0x000fc40000201400 */
[----:B------:R-:W-:Y:S01]  /*4b80*/  FSEL R36, R38, -INF , !P4 ;  /* 0xff80000026247808 */ /* 0x000fe20006000000 */
[----:B------:R-:W-:Y:S01]  /*4b90*/  VIADD R38, R102, 0x11 ;  /* 0x0000001166267836 */ /* 0x000fe20000000000 */
[----:B------:R-:W-:Y:S01]  /*4ba0*/  I2FP.F32.S32 R53, R53 ;  /* 0x0000003500357245 */ /* 0x000fe20000201400 */
[C---:B------:R-:W-:Y:S01]  /*4bb0*/  FFMA.FTZ R57, -R159.reuse, R57, R82 ;  /* 0x000000399f397223 */ /* 0x040fe20000010152 */
[----:B------:R-:W-:Y:S02]  /*4bc0*/  I2FP.F32.S32 R55, R55 ;  /* 0x0000003700377245 */ /* 0x000fe40000201400 */
[----:B------:R-:W-:Y:S02]  /*4bd0*/  ISETP.GE.AND P3, PT, R70, R167, PT ;  /* 0x000000a74600720c */ /* 0x000fe40003f66270 */
[----:B------:R-:W-:Y:S01]  /*4be0*/  IABS R51, R51 ;  /* 0x0000003300337213 */ /* 0x000fe20000000000 */
[----:B------:R-:W-:Y:S01]  /*4bf0*/  FFMA.FTZ R53, -R159, R53, R34 ;  /* 0x000000359f357223 */ /* 0x000fe20000010122 */
[----:B------:R-:W-:-:S02]  /*4c00*/  IADD3 R10, PT, PT, R25, -0x18, -R76 ;  /* 0xffffffe8190a7810 */ /* 0x000fc40007ffe84c */
[----:B------:R-:W-:Y:S02]  /*4c10*/  ISETP.GT.AND P5, PT, R101, R70, PT ;  /* 0x000000466500720c */ /* 0x000fe40003fa4270 */
[----:B------:R-:W-:Y:S01]  /*4c20*/  FSEL R36, R36, -INF , !P1 ;  /* 0xff80000024247808 */ /* 0x000fe20004800000 */
[----:B------:R-:W-:Y:S01]  /*4c30*/  FFMA.FTZ R40, -R159, R55, R40 ;  /* 0x000000379f287223 */ /* 0x000fe20000010128 */
[----:B------:R-:W-:Y:S01]  /*4c40*/  ISETP.GT.AND P1, PT, R117, R38, PT ;  /* 0x000000267500720c */ /* 0x000fe20003f24270 */
[----:B------:R-:W-:Y:S01]  /*4c50*/  VIADD R34, R102, 0x18 ;  /* 0x0000001866227836 */ /* 0x000fe20000000000 */
[----:B------:R-:W-:Y:S02]  /*4c60*/  FSEL R16, R59, -INF , !P3 ;  /* 0xff8000003b107808 */ /* 0x000fe40005800000 */
[----:B------:R-:W-:Y:S02]  /*4c70*/  I2FP.F32.S32 R51, R51 ;  /* 0x0000003300337245 */ /* 0x000fe40000201400 */
[----:B------:R-:W-:-:S02]  /*4c80*/  IADD3 R6, PT, PT, R25, -0x19, -R76 ;  /* 0xffffffe719067810 */ /* 0x000fc40007ffe84c */
[----:B------:R-:W-:Y:S02]  /*4c90*/  ISETP.GE.AND P4, PT, R70, R166, PT ;  /* 0x000000a64600720c */ /* 0x000fe40003f86270 */
[----:B------:R-:W-:Y:S02]  /*4ca0*/  ISETP.GT.AND P3, PT, R101, R38, PT ;  /* 0x000000266500720c */ /* 0x000fe40003f64270 */
[----:B------:R-:W-:Y:S02]  /*4cb0*/  FSEL R57, R57, -INF , !P5 ;  /* 0xff80000039397808 */ /* 0x000fe40006800000 */
[----:B------:R-:W-:Y:S02]  /*4cc0*/  IABS R10, R10 ;  /* 0x0000000a000a7213 */ /* 0x000fe40000000000 */
[C---:B------:R-:W-:Y:S02]  /*4cd0*/  ISETP.GE.AND P2, PT, R38.reuse, R167, PT ;  /* 0x000000a72600720c */ /* 0x040fe40003f46270 */
[----:B------:R-:W-:Y:S01]  /*4ce0*/  FSEL R55, R53, -INF , !P1 ;  /* 0xff80000035377808 */ /* 0x000fe20004800000 */
[----:B------:R-:W-:Y:S01]  /*4cf0*/  FFMA.FTZ R51, -R159, R51, R64 ;  /* 0x000000339f337223 */ /* 0x000fe20000010140 */
[----:B------:R-:W-:Y:S01]  /*4d00*/  ISETP.GE.AND P5, PT, R38, R166, PT ;  /* 0x000000a62600720c */ /* 0x000fe20003fa6270 */
[----:B------:R-:W-:Y:S01]  /*4d10*/  IMAD.MOV.U32 R53, RZ, RZ, R10 ;  /* 0x000000ffff357224 */ /* 0x000fe200078e000a */
[----:B------:R-:W-:-:S02]  /*4d20*/  FSEL R38, R57, -INF , !P4 ;  /* 0xff80000039267808 */ /* 0x000fc40006000000 */
[----:B------:R-:W-:Y:S02]  /*4d30*/  FSEL R40, R40, -INF , !P3 ;  /* 0xff80000028287808 */ /* 0x000fe40005800000 */
[----:B------:R-:W-:Y:S02]  /*4d40*/  IABS R6, R6 ;  /* 0x0000000600067213 */ /* 0x000fe40000000000 */
[----:B------:R-:W-:Y:S02]  /*4d50*/  ISETP.GT.AND P4, PT, R117, R34, PT ;  /* 0x000000227500720c */ /* 0x000fe40003f84270 */
[----:B------:R-:W-:Y:S02]  /*4d60*/  FSEL R10, R55, -INF , !P2 ;  /* 0xff800000370a7808 */ /* 0x000fe40005000000 */
[----:B------:R-:W-:Y:S02]  /*4d70*/  IABS R49, R49 ;  /* 0x0000003100317213 */ /* 0x000fe40000000000 */
[----:B------:R-:W-:-:S02]  /*4d80*/  ISETP.GE.AND P1, PT, R34, R167, PT ;  /* 0x000000a72200720c */ /* 0x000fc40003f26270 */
[----:B------:R-:W-:Y:S02]  /*4d90*/  ISETP.GT.AND P2, PT, R101, R34, PT ;  /* 0x000000226500720c */ /* 0x000fe40003f44270 */
[----:B------:R-:W-:Y:S02]  /*4da0*/  ISETP.GE.AND P3, PT, R34, R166, PT ;  /* 0x000000a62200720c */ /* 0x000fe40003f66270 */
[----:B------:R-:W-:Y:S01]  /*4db0*/  FSEL R34, R40, -INF , !P5 ;  /* 0xff80000028227808 */ /* 0x000fe20006800000 */
[----:B------:R-:W-:Y:S01]  /*4dc0*/  IMAD.MOV.U32 R40, RZ, RZ, R6 ;  /* 0x000000ffff287224 */ /* 0x000fe200078e0006 */
[----:B------:R-:W-:Y:S01]  /*4dd0*/  FSEL R51, R51, -INF , !P4 ;  /* 0xff80000033337808 */ /* 0x000fe20006000000 */
[----:B------:R-:W-:Y:S01]  /*4de0*/  VIADD R64, R102, 0x19 ;  /* 0x0000001966407836 */ /* 0x000fe20000000000 */
[----:B------:R-:W-:Y:S02]  /*4df0*/  I2FP.F32.S32 R49, R49 ;  /* 0x0000003100317245 */ /* 0x000fe40000201400 */
[----:B------:R-:W-:-:S02]  /*4e00*/  IADD3 R8, PT, PT, R25, -0x20, -R76 ;  /* 0xffffffe019087810 */ /* 0x000fc40007ffe84c */
[----:B------:R-:W-:Y:S02]  /*4e10*/  I2FP.F32.S32 R53, R53 ;  /* 0x0000003500357245 */ /* 0x000fe40000201400 */
[----:B------:R-:W-:Y:S01]  /*4e20*/  FSEL R6, R51, -INF , !P1 ;  /* 0xff80000033067808 */ /* 0x000fe20004800000 */
[----:B------:R-:W-:Y:S01]  /*4e30*/  FFMA.FTZ R49, -R159, R49, R60 ;  /* 0x000000319f317223 */ /* 0x000fe2000001013c */
[----:B------:R-:W-:Y:S02]  /*4e40*/  I2FP.F32.S32 R51, R40 ;  /* 0x0000002800337245 */ /* 0x000fe40000201400 */
[----:B------:R-:W-:Y:S02]  /*4e50*/  ISETP.GT.AND P5, PT, R117, R64, PT ;  /* 0x000000407500720c */ /* 0x000fe40003fa4270 */
[----:B------:R-:W-:Y:S01]  /*4e60*/  IABS R8, R8 ;  /* 0x0000000800087213 */ /* 0x000fe20000000000 */
[C---:B------:R-:W-:Y:S01]  /*4e70*/  FFMA.FTZ R26, -R159.reuse, R53, R26 ;  /* 0x000000359f1a7223 */ /* 0x040fe2000001011a */
[----:B------:R-:W-:Y:S01]  /*4e80*/  IABS R47, R47 ;  /* 0x0000002f002f7213 */ /* 0x000fe20000000000 */
[----:B------:R-:W-:Y:S01]  /*4e90*/  FFMA.FTZ R12, -R159, R51, R12 ;  /* 0x000000339f0c7223 */ /* 0x000fe2000001010c */
[----:B------:R-:W-:Y:S01]  /*4ea0*/  FSEL R51, R49, -INF , !P5 ;  /* 0xff80000031337808 */ /* 0x000fe20006800000 */
[----:B------:R-:W-:Y:S01]  /*4eb0*/  IMAD.MOV.U32 R49, RZ, RZ, R8 ;  /* 0x000000ffff317224 */ /* 0x000fe200078e0008 */
[----:B------:R-:W-:Y:S01]  /*4ec0*/  I2FP.F32.S32 R47, R47 ;  /* 0x0000002f002f7245 */ /* 0x000fe20000201400 */
[----:B------:R-:W-:Y:S01]  /*4ed0*/  VIADD R40, R102, 0x20 ;  /* 0x0000002066287836 */ /* 0x000fe20000000000 */
[----:B------:R-:W-:-:S02]  /*4ee0*/  FSEL R26, R26, -INF , !P2 ;  /* 0xff8000001a1a7808 */ /* 0x000fc40005000000 */
[----:B------:R-:W-:Y:S01]  /*4ef0*/  IADD3 R43, PT, PT, R25, -0x21, -R76 ;  /* 0xffffffdf192b7810 */ /* 0x000fe20007ffe84c */
[----:B------:R-:W-:Y:S01]  /*4f00*/  FFMA.FTZ R47, -R159, R47, R62 ;  /* 0x0000002f9f2f7223 */ /* 0x000fe2000001013e */
[----:B------:R-:W-:Y:S02]  /*4f10*/  ISETP.GE.AND P4, PT, R64, R167, PT ;  /* 0x000000a74000720c */ /* 0x000fe40003f86270 */
[----:B------:R-:W-:Y:S02]  /*4f20*/  ISETP.GT.AND P1, PT, R101, R64, PT ;  /* 0x000000406500720c */ /* 0x000fe40003f24270 */
[----:B------:R-:W-:Y:S02]  /*4f30*/  I2FP.F32.S32 R49, R49 ;  /* 0x0000003100317245 */ /* 0x000fe40000201400 */
[----:B------:R-:W-:Y:S02]  /*4f40*/  FSEL R26, R26, -INF , !P3 ;  /* 0xff8000001a1a7808 */ /* 0x000fe40005800000 */
[----:B------:R-:W-:-:S02]  /*4f50*/  ISETP.GT.AND P3, PT, R117, R40, PT ;  /* 0x000000287500720c */ /* 0x000fc40003f64270 */
[----:B------:R-:W-:Y:S01]  /*4f60*/  IABS R45, R45 ;  /* 0x0000002d002d7213 */ /* 0x000fe20000000000 */
[----:B------:R-:W-:Y:S01]  /*4f70*/  FFMA.FTZ R46, -R159, R49, R46 ;  /* 0x000000319f2e7223 */ /* 0x000fe2000001012e */
[----:B------:R-:W-:Y:S02]  /*4f80*/  FSEL R8, R51, -INF , !P4 ;  /* 0xff80000033087808 */ /* 0x000fe40006000000 */
[----:B------:R-:W-:Y:S02]  /*4f90*/  FSEL R12, R12, -INF , !P1 ;  /* 0xff8000000c0c7808 */ /* 0x000fe40004800000 */
[----:B------:R-:W-:Y:S02]  /*4fa0*/  IABS R43, R43 ;  /* 0x0000002b002b7213 */ /* 0x000fe40000000000 */
[----:B------:R-:W-:Y:S02]  /*4fb0*/  ISETP.GE.AND P5, PT, R40, R167, PT ;  /* 0x000000a72800720c */ /* 0x000fe40003fa6270 */
[----:B------:R-:W-:-:S02]  /*4fc0*/  ISETP.GT.AND P4, PT, R101, R40, PT ;  /* 0x000000286500720c */ /* 0x000fc40003f84270 */
[-C--:B------:R-:W-:Y:S01]  /*4fd0*/  ISETP.GE.AND P1, PT, R40, R166.reuse, PT ;  /* 0x000000a62800720c */ /* 0x080fe20003f26270 */
[----:B------:R-:W-:Y:S01]  /*4fe0*/  VIADD R40, R102, 0x21 ;  /* 0x0000002166287836 */ /* 0x000fe20000000000 */
[----:B------:R-:W-:Y:S02]  /*4ff0*/  ISETP.GE.AND P2, PT, R64, R166, PT ;  /* 0x000000a64000720c */ /* 0x000fe40003f46270 */
[----:B------:R-:W-:Y:S02]  /*5000*/  FSEL R47, R47, -INF , !P3 ;  /* 0xff8000002f2f7808 */ /* 0x000fe40005800000 */
[----:B------:R-:W-:Y:S02]  /*5010*/  I2FP.F32.S32 R45, R45 ;  /* 0x0000002d002d7245 */ /* 0x000fe40000201400 */
[----:B------:R-:W-:Y:S02]  /*5020*/  IADD3 R39, PT, PT, R25, -0x28, -R76 ;  /* 0xffffffd819277810 */ /* 0x000fe40007ffe84c */
[----:B------:R-:W-:-:S02]  /*5030*/  IABS R41, R41 ;  /* 0x0000002900297213 */ /* 0x000fc40000000000 */
[----:B------:R-:W-:Y:S01]  /*5040*/  I2FP.F32.S32 R43, R43 ;  /* 0x0000002b002b7245 */ /* 0x000fe20000201400 */
[----:B------:R-:W-:Y:S01]  /*5050*/  FFMA.FTZ R42, -R159, R45, R42 ;  /* 0x0000002d9f2a7223 */ /* 0x000fe2000001012a */
[----:B------:R-:W-:Y:S02]  /*5060*/  FSEL R12, R12, -INF , !P2 ;  /* 0xff8000000c0c7808 */ /* 0x000fe40005000000 */
[----:B------:R-:W-:Y:S02]  /*5070*/  FSEL R174, R47, -INF , !P5 ;  /* 0xff8000002fae7808 */ /* 0x000fe40006800000 */
[----:B------:R-:W-:Y:S02]  /*5080*/  FSEL R46, R46, -INF , !P4 ;  /* 0xff8000002e2e7808 */ /* 0x000fe40006000000 */
[----:B------:R-:W-:Y:S02]  /*5090*/  ISETP.GT.AND P2, PT, R117, R40, PT ;  /* 0x000000287500720c */ /* 0x000fe40003f44270 */
[----:B------:R-:W-:-:S02]  /*50a0*/  ISETP.GE.AND P3, PT, R40, R167, PT ;  /* 0x000000a72800720c */ /* 0x000fc40003f66270 */
[----:B------:R-:W-:Y:S02]  /*50b0*/  ISETP.GT.AND P5, PT, R101, R40, PT ;  /* 0x000000286500720c */ /* 0x000fe40003fa4270 */
[----:B------:R-:W-:Y:S01]  /*50c0*/  ISETP.GE.AND P4, PT, R40, R166, PT ;  /* 0x000000a62800720c */ /* 0x000fe20003f86270 */
[----:B------:R-:W-:Y:S01]  /*50d0*/  VIADD R40, R102, 0x28 ;  /* 0x0000002866287836 */ /* 0x000fe20000000000 */
[----:B------:R-:W-:Y:S02]  /*50e0*/  IABS R39, R39 ;  /* 0x0000002700277213 */ /* 0x000fe40000000000 */
[----:B------:R-:W-:Y:S01]  /*50f0*/  I2FP.F32.S32 R41, R41 ;  /* 0x0000002900297245 */ /* 0x000fe20000201400 */
[C---:B------:R-:W-:Y:S01]  /*5100*/  FFMA.FTZ R43, -R159.reuse, R43, R44 ;  /* 0x0000002b9f2b7223 */ /* 0x040fe2000001012c */
[----:B------:R-:W-:Y:S02]  /*5110*/  IABS R37, R37 ;  /* 0x0000002500257213 */ /* 0x000fe40000000000 */
[----:B------:R-:W-:Y:S01]  /*5120*/  I2FP.F32.S32 R39, R39 ;  /* 0x0000002700277245 */ /* 0x000fe20000201400 */
[----:B------:R-:W-:Y:S01]  /*5130*/  FFMA.FTZ R41, -R159, R41, R20 ;  /* 0x000000299f297223 */ /* 0x000fe20000010114 */
[----:B------:R-:W-:-:S02]  /*5140*/  FSEL R182, R46, -INF , !P1 ;  /* 0xff8000002eb67808 */ /* 0x000fc40004800000 */
[----:B------:R-:W-:Y:S01]  /*5150*/  FSEL R42, R42, -INF , !P2 ;  /* 0xff8000002a2a7808 */ /* 0x000fe20005000000 */
[----:B------:R-:W-:Y:S01]  /*5160*/  VIADD R20, R102, 0x29 ;  /* 0x0000002966147836 */ /* 0x000fe20000000000 */
[----:B------:R-:W-:Y:S02]  /*5170*/  ISETP.GT.AND P1, PT, R117, R40, PT ;  /* 0x000000287500720c */ /* 0x000fe40003f24270 */
[----:B------:R-:W-:Y:S02]  /*5180*/  I2FP.F32.S32 R37, R37 ;  /* 0x0000002500257245 */ /* 0x000fe40000201400 */
[----:B------:R-:W-:Y:S02]  /*5190*/  IADD3 R33, PT, PT, R25, -0x30, -R76 ;  /* 0xffffffd019217810 */ /* 0x000fe40007ffe84c */
[----:B------:R-:W-:Y:S01]  /*51a0*/  FSEL R43, R43, -INF , !P5 ;  /* 0xff8000002b2b7808 */ /* 0x000fe20006800000 */
[C---:B------:R-:W-:Y:S01]  /*51b0*/  FFMA.FTZ R39, -R159.reuse, R39, R56 ;  /* 0x000000279f277223 */ /* 0x040fe20000010138 */
[----:B------:R-:W-:Y:S01]  /*51c0*/  FSEL R172, R42, -INF , !P3 ;  /* 0xff8000002aac7808 */ /* 0x000fe20005800000 */
[----:B------:R-:W-:Y:S01]  /*51d0*/  FFMA.FTZ R28, -R159, R37, R28 ;  /* 0x000000259f1c7223 */ /* 0x000fe2000001011c */
[----:B------:R-:W-:-:S02]  /*51e0*/  ISETP.GE.AND P2, PT, R40, R167, PT ;  /* 0x000000a72800720c */ /* 0x000fc40003f46270 */
[----:B------:R-:W-:Y:S02]  /*51f0*/  ISETP.GT.AND P3, PT, R101, R40, PT ;  /* 0x000000286500720c */ /* 0x000fe40003f64270 */
[----:B------:R-:W-:Y:S02]  /*5200*/  FSEL R41, R41, -INF , !P1 ;  /* 0xff80000029297808 */ /* 0x000fe40004800000 */
[----:B------:R-:W-:Y:S02]  /*5210*/  FSEL R180, R43, -INF , !P4 ;  /* 0xff8000002bb47808 */ /* 0x000fe40006000000 */
[----:B------:R-:W-:Y:S02]  /*5220*/  IABS R33, R33 ;  /* 0x0000002100217213 */ /* 0x000fe40000000000 */
[----:B------:R-:W-:Y:S02]  /*5230*/  ISETP.GT.AND P4, PT, R117, R20, PT ;  /* 0x000000147500720c */ /* 0x000fe40003f84270 */
[----:B------:R-:W-:-:S02]  /*5240*/  FSEL R170, R41, -INF , !P2 ;  /* 0xff80000029aa7808 */ /* 0x000fc40005000000 */
[----:B------:R-:W-:Y:S02]  /*5250*/  FSEL R39, R39, -INF , !P3 ;  /* 0xff80000027277808 */ /* 0x000fe40005800000 */
[C---:B------:R-:W-:Y:S02]  /*5260*/  ISETP.GE.AND P1, PT, R20.reuse, R167, PT ;  /* 0x000000a71400720c */ /* 0x040fe40003f26270 */
[----:B------:R-:W-:Y:S02]  /*5270*/  ISETP.GT.AND P2, PT, R101, R20, PT ;  /* 0x000000146500720c */ /* 0x000fe40003f44270 */
[----:B------:R-:W-:Y:S01]  /*5280*/  ISETP.GE.AND P3, PT, R20, R166, PT ;  /* 0x000000a61400720c */ /* 0x000fe20003f66270 */
[----:B------:R-:W-:Y:S01]  /*5290*/  VIADD R20, R102, 0x30 ;  /* 0x0000003066147836 */ /* 0x000fe20000000000 */
[----:B------:R-:W-:Y:S02]  /*52a0*/  I2FP.F32.S32 R33, R33 ;  /* 0x0000002100217245 */ /* 0x000fe40000201400 */
[----:B------:R-:W-:-:S02]  /*52b0*/  IABS R31, R31 ;  /* 0x0000001f001f7213 */ /* 0x000fc40000000000 */
[----:B------:R-:W-:Y:S01]  /*52c0*/  FSEL R28, R28, -INF , !P4 ;  /* 0xff8000001c1c7808 */ /* 0x000fe20006000000 */
[----:B------:R-:W-:Y:S01]  /*52d0*/  FFMA.FTZ R33, -R159, R33, R58 ;  /* 0x000000219f217223 */ /* 0x000fe2000001013a */
[C-C-:B------:R-:W-:Y:S02]  /*52e0*/  IADD3 R35, PT, PT, R25.reuse, -0x29, -R76.reuse ;  /* 0xffffffd719237810 */ /* 0x140fe40007ffe84c */
[C-C-:B------:R-:W-:Y:S02]  /*52f0*/  IADD3 R29, PT, PT, R25.reuse, -0x31, -R76.reuse ;  /* 0xffffffcf191d7810 */ /* 0x140fe40007ffe84c */
[----:B------:R-:W-:Y:S02]  /*5300*/  IADD3 R27, PT, PT, R25, -0x38, -R76 ;  /* 0xffffffc8191b7810 */ /* 0x000fe40007ffe84c */
[----:B------:R-:W-:Y:S02]  /*5310*/  FSEL R130, R28, -INF , !P1 ;  /* 0xff8000001c827808 */ /* 0x000fe40004800000 */
[----:B------:R-:W-:-:S02]  /*5320*/  I2FP.F32.S32 R31, R31 ;  /* 0x0000001f001f7245 */ /* 0x000fc40000201400 */
[----:B------:R-:W-:Y:S02]  /*5330*/  IADD3 R25, PT, PT, R25, -0x39, -R76 ;  /* 0xffffffc719197810 */ /* 0x000fe40007ffe84c */
[----:B------:R-:W-:Y:S01]  /*5340*/  ISETP.GT.AND P1, PT, R101, R20, PT ;  /* 0x000000146500720c */ /* 0x000fe20003f24270 */
[----:B------:R-:W-:Y:S01]  /*5350*/  FFMA.FTZ R31, -R159, R31, R68 ;  /* 0x0000001f9f1f7223 */ /* 0x000fe20000010144 */
[----:B------:R-:W-:Y:S02]  /*5360*/  IABS R25, R25 ;  /* 0x0000001900197213 */ /* 0x000fe40000000000 */
[----:B------:R-:W-:Y:S02]  /*5370*/  FSEL R128, R33, -INF , !P1 ;  /* 0xff80000021807808 */ /* 0x000fe40004800000 */
[----:B------:R-:W-:Y:S02]  /*5380*/  ISETP.GT.AND P1, PT, R101, R102, PT ;  /* 0x000000666500720c */ /* 0x000fe40003f24270 */
[----:B------:R-:W-:-:S02]  /*5390*/  IABS R35, R35 ;  /* 0x0000002300237213 */ /* 0x000fc40000000000 */
[----:B------:R-:W-:Y:S02]  /*53a0*/  IABS R27, R27 ;  /* 0x0000001b001b7213 */ /* 0x000fe40000000000 */
[----:B------:R-:W-:Y:S02]  /*53b0*/  I2FP.F32.S32 R25, R25 ;  /* 0x0000001900197245 */ /* 0x000fe40000201400 */
[----:B------:R-:W-:Y:S02]  /*53c0*/  FSEL R31, R31, -INF , !P1 ;  /* 0xff8000001f1f7808 */ /* 0x000fe40004800000 */
[----:B------:R-:W-:Y:S02]  /*53d0*/  ISETP.GE.AND P1, PT, R102, R166, PT ;  /* 0x000000a66600720c */ /* 0x000fe40003f26270 */
[----:B------:R-:W-:Y:S01]  /*53e0*/  I2FP.F32.S32 R35, R35 ;  /* 0x0000002300237245 */ /* 0x000fe20000201400 */
[----:B------:R-:W-:Y:S01]  /*53f0*/  FFMA.FTZ R72, -R159, R25, R72 ;  /* 0x000000199f487223 */ /* 0x000fe20000010148 */
[----:B------:R-:W-:-:S02]  /*5400*/  I2FP.F32.S32 R27, R27 ;  /* 0x0000001b001b7245 */ /* 0x000fc40000201400 */
[----:B------:R-:W-:Y:S01]  /*5410*/  FSEL R25, R31, -INF , !P1 ;  /* 0xff8000001f197808 */ /* 0x000fe20004800000 */
[C---:B------:R-:W-:Y:S01]  /*5420*/  FFMA.FTZ R30, -R159.reuse, R35, R30 ;  /* 0x000000239f1e7223 */ /* 0x040fe2000001011e */
[----:B------:R-:W-:Y:S01]  /*5430*/  ISETP.GE.AND P5, PT, R40, R166, PT ;  /* 0x000000a62800720c */ /* 0x000fe20003fa6270 */
[----:B------:R-:W-:Y:S01]  /*5440*/  FFMA.FTZ R50, -R159, R27, R50 ;  /* 0x0000001b9f327223 */ /* 0x000fe20000010132 */
[----:B------:R-:W-:Y:S02]  /*5450*/  IABS R29, R29 ;  /* 0x0000001d001d7213 */ /* 0x000fe40000000000 */
[----:B------:R-:W-:Y:S02]  /*5460*/  FMNMX3.FTZ R27, R25, R24, R32, !PT ;  /* 0x00000018191b7276 */ /* 0x000fe40007810020 */
[----:B------:R-:W-:Y:S02]  /*5470*/  FSEL R178, R39, -INF , !P5 ;  /* 0xff80000027b27808 */ /* 0x000fe40006800000 */
[----:B------:R-:W-:Y:S01]  /*5480*/  FSEL R30, R30, -INF , !P2 ;  /* 0xff8000001e1e7808 */ /* 0x000fe20005000000 */
[----:B------:R-:W-:Y:S01]  /*5490*/  VIADD R40, R102, 0x38 ;  /* 0x0000003866287836 */ /* 0x000fe20000000000 */
[----:B------:R-:W-:-:S02]  /*54a0*/  ISETP.GT.AND P5, PT, R117, R20, PT ;  /* 0x000000147500720c */ /* 0x000fc40003fa4270 */
[C---:B------:R-:W-:Y:S02]  /*54b0*/  ISETP.GE.AND P4, PT, R20.reuse, R167, PT ;  /* 0x000000a71400720c */ /* 0x040fe40003f86270 */
[----:B------:R-:W-:Y:S01]  /*54c0*/  ISETP.GE.AND P2, PT, R20, R166, PT ;  /* 0x000000a61400720c */ /* 0x000fe20003f46270 */
[C---:B------:R-:W-:Y:S01]  /*54d0*/  VIADD R20, R102.reuse, 0x31 ;  /* 0x0000003166147836 */ /* 0x040fe20000000000 */
[----:B------:R-:W-:Y:S02]  /*54e0*/  I2FP.F32.S32 R29, R29 ;  /* 0x0000001d001d7245 */ /* 0x000fe40000201400 */
[----:B------:R-:W-:Y:S01]  /*54f0*/  FMNMX3.FTZ R27, R27, R36, R38, !PT ;  /* 0x000000241b1b7276 */ /* 0x000fe20007810026 */
[----:B------:R-:W-:Y:S01]  /*5500*/  VIADD R28, R102, 0x39 ;  /* 0x00000039661c7836 */ /* 0x000fe20000000000 */
[----:B------:R-:W-:Y:S01]  /*5510*/  FSEL R128, R128, -INF , !P2 ;  /* 0xff80000080807808 */ /* 0x000fe20005000000 */
[----:B------:R-:W-:Y:S01]  /*5520*/  FFMA.FTZ R66, -R159, R29, R66 ;  /* 0x0000001d9f427223 */ /* 0x000fe20000010142 */
[----:B------:R-:W-:-:S02]  /*5530*/  FMNMX3.FTZ R27, R27, R34, R26, !PT ;  /* 0x000000221b1b7276 */ /* 0x000fc4000781001a */
[C---:B------:R-:W-:Y:S02]  /*5540*/  ISETP.GT.AND P1, PT, R101.reuse, R20, PT ;  /* 0x000000146500720c */ /* 0x040fe40003f24270 */
[----:B------:R-:W-:Y:S02]  /*5550*/  ISETP.GT.AND P2, PT, R101, R40, PT ;  /* 0x000000286500720c */ /* 0x000fe40003f44270 */
[----:B------:R-:W-:Y:S02]  /*5560*/  FMNMX3.FTZ R27, R27, R12, R182, !PT ;  /* 0x0000000c1b1b7276 */ /* 0x000fe400078100b6 */
[----:B------:R-:W-:Y:S02]  /*5570*/  FSEL R176, R30, -INF , !P3 ;  /* 0xff8000001eb07808 */ /* 0x000fe40005800000 */
[----:B------:R-:W-:Y:S02]  /*5580*/  FSEL R66, R66, -INF , !P1 ;  /* 0xff80000042427808 */ /* 0x000fe40004800000 */
[----:B------:R-:W-:-:S02]  /*5590*/  FSEL R50, R50, -INF , !P2 ;  /* 0xff80000032327808 */ /* 0x000fc40005000000 */
[-C--:B------:R-:W-:Y:S02]  /*55a0*/  ISETP.GE.AND P3, PT, R20, R166.reuse, PT ;  /* 0x000000a61400720c */ /* 0x080fe40003f66270 */
[----:B------:R-:W-:Y:S02]  /*55b0*/  ISETP.GE.AND P1, PT, R40, R166, PT ;  /* 0x000000a62800720c */ /* 0x000fe40003f26270 */
[----:B------:R-:W-:Y:S02]  /*55c0*/  ISETP.GT.AND P2, PT, R101, R28, PT ;  /* 0x0000001c6500720c */ /* 0x000fe40003f44270 */
[----:B------:R-:W-:Y:S02]  /*55d0*/  FMNMX3.FTZ R27, R27, R180, R178, !PT ;  /* 0x000000b41b1b7276 */ /* 0x000fe400078100b2 */
[----:B------:R-:W-:Y:S02]  /*55e0*/  FSEL R126, R66, -INF , !P3 ;  /* 0xff800000427e7808 */ /* 0x000fe40005800000 */
[----:B------:R-:W-:-:S02]  /*55f0*/  FSEL R122, R50, -INF , !P1 ;  /* 0xff800000327a7808 */ /* 0x000fc40004800000 */
[----:B------:R-:W-:Y:S01]  /*5600*/  FSEL R72, R72, -INF , !P2 ;  /* 0xff80000048487808 */ /* 0x000fe20005000000 */
[----:B------:R-:W-:Y:S01]  /*5610*/  FFMA.FTZ R0, -R159, R23, R0 ;  /* 0x000000179f007223 */ /* 0x000fe20000010100 */
[----:B------:R-:W-:Y:S02]  /*5620*/  ISETP.GT.AND P3, PT, R117, R20, PT ;  /* 0x000000147500720c */ /* 0x000fe40003f64270 */
[----:B------:R-:W-:Y:S02]  /*5630*/  ISETP.GE.AND P1, PT, R28, R166, PT ;  /* 0x000000a61c00720c */ /* 0x000fe40003f26270 */
[----:B------:R-:W-:Y:S02]  /*5640*/  ISETP.GE.AND P2, PT, R20, R167, PT ;  /* 0x000000a71400720c */ /* 0x000fe40003f46270 */
[----:B------:R-:W-:Y:S02]  /*5650*/  FMNMX3.FTZ R27, R27, R176, R128, !PT ;  /* 0x000000b01b1b7276 */ /* 0x000fe40007810080 */
[----:B------:R-:W-:-:S02]  /*5660*/  FSEL R20, R21, -INF , !P6 ;  /* 0xff80000015147808 */ /* 0x000fc40007000000 */
[----:B------:R-:W-:Y:S02]  /*5670*/  ISETP.GT.AND P6, PT, R117, R102, PT ;  /* 0x000000667500720c */ /* 0x000fe40003fc4270 */
[----:B------:R-:W-:Y:S02]  /*5680*/  FSEL R114, R72, -INF , !P1 ;  /* 0xff80000048727808 */ /* 0x000fe40004800000 */
[----:B------:R-:W-:Y:S02]  /*5690*/  FMNMX3.FTZ R27, R27, R126, R122, !PT ;  /* 0x0000007e1b1b7276 */ /* 0x000fe4000781007a */
[----:B------:R-:W-:Y:S02]  /*56a0*/  IABS R21, R19 ;  /* 0x0000001300157213 */ /* 0x000fe40000000000 */
[----:B------:R-:W-:Y:S02]  /*56b0*/  IABS R15, R15 ;  /* 0x0000000f000f7213 */ /* 0x000fe40000000000 */
[----:B------:R-:W-:-:S02]  /*56c0*/  ISETP.GE.AND P1, PT, R102, R167, PT ;  /* 0x000000a76600720c */ /* 0x000fc40003f26270 */
[----:B------:R-:W-:Y:S02]  /*56d0*/  FSEL R23, R0, -INF , !P6 ;  /* 0xff80000000177808 */ /* 0x000fe40007000000 */
[----:B------:R-:W-:Y:S01]  /*56e0*/  FMNMX.FTZ R19, R114, R27, !PT ;  /* 0x0000001b72137209 */ /* 0x000fe20007810000 */
[----:B------:R-:W-:Y:S01]  /*56f0*/  IMAD.MOV.U32 R27, RZ, RZ, R15 ;  /* 0x000000ffff1b7224 */ /* 0x000fe200078e000f */
[----:B------:R-:W-:Y:S02]  /*5700*/  I2FP.F32.S32 R21, R21 ;  /* 0x0000001500157245 */ /* 0x000fe40000201400 */
[----:B------:R-:W-:-:S03]  /*5710*/  FSEL R15, R23, -INF , !P1 ;  /* 0xff800000170f7808 */ /* 0x000fc60004800000 */
[----:B------:R-:W-:Y:S01]  /*5720*/  FFMA.FTZ R14, -R159, R21, R14 ;  /* 0x000000159f0e7223 */ /* 0x000fe2000001010e */
[----:B------:R-:W-:Y:S02]  /*5730*/  FMNMX3.FTZ R21, R15, R18, R20, !PT ;  /* 0x000000120f157276 */ /* 0x000fe40007810014 */
[----:B------:R-:W-:Y:S02]  /*5740*/  IABS R17, R17 ;  /* 0x0000001100117213 */ /* 0x000fe40000000000 */
[----:B------:R-:W-:Y:S02]  /*5750*/  FMNMX3.FTZ R21, R21, R22, R16, !PT ;  /* 0x0000001615157276 */ /* 0x000fe40007810010 */
[----:B------:R-:W-:Y:S02]  /*5760*/  IABS R13, R13 ;  /* 0x0000000d000d7213 */ /* 0x000fe40000000000 */
[----:B------:R-:W-:Y:S02]  /*5770*/  I2FP.F32.S32 R17, R17 ;  /* 0x0000001100117245 */ /* 0x000fe40000201400 */
[----:B------:R-:W-:-:S02]  /*5780*/  I2FP.F32.S32 R27, R27 ;  /* 0x0000001b001b7245 */ /* 0x000fc40000201400 */
[----:B------:R-:W-:Y:S01]  /*5790*/  FMNMX3.FTZ R21, R21, R10, R6, !PT ;  /* 0x0000000a15157276 */ /* 0x000fe20007810006 */
[C---:B------:R-:W-:Y:S01]  /*57a0*/  FFMA.FTZ R17, -R159.reuse, R17, R52 ;  /* 0x000000119f117223 */ /* 0x040fe20000010134 */
[----:B------:R-:W-:Y:S01]  /*57b0*/  I2FP.F32.S32 R13, R13 ;  /* 0x0000000d000d7245 */ /* 0x000fe20000201400 */
[----:B------:R-:W-:Y:S01]  /*57c0*/  FFMA.FTZ R27, -R159, R27, R48 ;  /* 0x0000001b9f1b7223 */ /* 0x000fe20000010130 */
[----:B------:R-:W-:Y:S02]  /*57d0*/  ISETP.GT.AND P6, PT, R117, R40, PT ;  /* 0x000000287500720c */ /* 0x000fe40003fc4270 */
[----:B------:R-:W-:Y:S02]  /*57e0*/  FSEL R14, R14, -INF , !P5 ;  /* 0xff8000000e0e7808 */ /* 0x000fe40006800000 */
[----:B------:R-:W-:Y:S01]  /*57f0*/  FMNMX3.FTZ R21, R21, R8, R174, !PT ;  /* 0x0000000815157276 */ /* 0x000fe200078100ae */
[----:B------:R-:W-:Y:S01]  /*5800*/  FFMA.FTZ R13, -R159, R13, R54 ;  /* 0x0000000d9f0d7223 */ /* 0x000fe20000010136 */
[----:B------:R-:W-:-:S02]  /*5810*/  ISETP.GE.AND P1, PT, R40, R167, PT ;  /* 0x000000a72800720c */ /* 0x000fc40003f26270 */
[----:B------:R-:W-:Y:S02]  /*5820*/  ISETP.GT.AND P5, PT, R117, R28, PT ;  /* 0x0000001c7500720c */ /* 0x000fe40003fa4270 */
[----:B------:R-:W-:Y:S02]  /*5830*/  FSEL R17, R17, -INF , !P3 ;  /* 0xff80000011117808 */ /* 0x000fe40005800000 */
[----:B------:R-:W-:Y:S02]  /*5840*/  FSEL R27, R27, -INF , !P6 ;  /* 0xff8000001b1b7808 */ /* 0x000fe40007000000 */
[----:B------:R-:W-:Y:S02]  /*5850*/  FSEL R131, R14, -INF , !P4 ;  /* 0xff8000000e837808 */ /* 0x000fe40006000000 */
[----:B------:R-:W-:Y:S02]  /*5860*/  FMNMX3.FTZ R21, R21, R172, R170, !PT ;  /* 0x000000ac15157276 */ /* 0x000fe400078100aa */
[----:B------:R-:W-:-:S02]  /*5870*/  ISETP.GE.AND P3, PT, R28, R167, PT ;  /* 0x000000a71c00720c */ /* 0x000fc40003f66270 */
[----:B------:R-:W-:Y:S02]  /*5880*/  FSEL R13, R13, -INF , !P5 ;  /* 0xff8000000d0d7808 */ /* 0x000fe40006800000 */
        /* <DEDUP_REMOVED lines=15> */
[----:B-1----:R-:W-:Y:S02]  /*5980*/  FMNMX.FTZ R0, R19, R0, !PT ;  /* 0x0000000013007209 */ /* 0x002fe40007810000 */
[----:B---3--:R-:W-:-:S03]  /*5990*/  FMNMX.FTZ R100, R13, R100, !PT ;  /* 0x000000640d647209 */ /* 0x008fc60007810000 */
[----:B--2---:R-:W-:Y:S01]  /*59a0*/  FMUL.FTZ R111, R112, R0 ;  /* 0x00000000706f7220 */ /* 0x004fe20000410000 */
[----:B------:R-:W-:Y:S01]  /*59b0*/  FSETP.NEU.FTZ.AND P1, PT, R0, -INF , PT ;  /* 0xff8000000000780b */ /* 0x000fe20003f3d000 */
[--C-:B------:R-:W-:Y:S01]  /*59c0*/  IMAD.IADD R133, R7, 0x1, R138.reuse ;  /* 0x0000000107857824 */ /* 0x100fe200078e028a */
        /* <DEDUP_REMOVED lines=18> */
[----:B------:R-:W-:Y:S01]  /*5af0*/  FFMA.FTZ R33, R8, R112, -R153 ;  /* 0x0000007008217223 */ /* 0x000fe20000010899 */
[----:B------:R-:W1:Y:S04]  /*5b00*/  LDSM.16.MT88.4 R68, [R132+0x8000] ;  /* 0x008000008444783b */ /* 0x000e680000004200 */
[----:B------:R-:W2:Y:S01]  /*5b10*/  MUFU.EX2 R107, R107 ;  /* 0x0000006b006b7308 */ /* 0x000ea20000000800 */
[----:B------:R-:W3:Y:S01]  /*5b20*/  LDSM.16.MT88.4 R8, [R138+0xa800] ;  /* 0x00a800008a08783b */ /* 0x000ee20000004200 */
[----:B------:R-:W-:-:S02]  /*5b30*/  IMAD.IADD R134, R5, 0x1, R138 ;  /* 0x0000000105867824 */ /* 0x000fc400078e028a */
[-CC-:B------:R-:W-:Y:S01]  /*5b40*/  FFMA.FTZ R24, R26, R112.reuse, -R111.reuse ;  /* 0x000000701a187223 */ /* 0x180fe2000001086f */
[----:B------:R-:W-:Y:S03]  /*5b50*/  LDSM.16.MT88.4 R56, [R133+0xa000] ;  /* 0x00a000008538783b */ /* 0x000fe60000004200 */
[----:B------:R-:W-:Y:S01]  /*5b60*/  MUFU.EX2 R106, R106 ;  /* 0x0000006a006a7308 */ /* 0x000fe20000000800 */
[----:B------:R-:W-:Y:S07]  /*5b70*/  LDSM.16.MT88.4 R28, [R138+0x8800] ;  /* 0x008800008a1c783b */ /* 0x000fee0000004200 */
[----:B------:R-:W5:Y:S08]  /*5b80*/  MUFU.EX2 R103, R103 ;  /* 0x0000006700677308 */ /* 0x000f700000000800 */
[----:B------:R-:W-:Y:S08]  /*5b90*/  MUFU.EX2 R110, R110 ;  /* 0x0000006e006e7308 */ /* 0x000ff00000000800 */
[----:B------:R-:W4:Y:S08]  /*5ba0*/  MUFU.EX2 R109, R109 ;  /* 0x0000006d006d7308 */ /* 0x000f300000000800 */
[----:B------:R-:W-:Y:S08]  /*5bb0*/  MUFU.EX2 R105, R105 ;  /* 0x0000006900697308 */ /* 0x000ff00000000800 */
[----:B------:R-:W1:Y:S01]  /*5bc0*/  MUFU.EX2 R104, R104 ;  /* 0x0000006800687308 */ /* 0x000e620000000800 */
[-CC-:B------:R-:W-:Y:S01]  /*5bd0*/  FFMA.FTZ R32, R38, R112.reuse, -R111.reuse ;  /* 0x0000007026207223 */ /* 0x180fe2000001086f */
[-C--:B------:R-:W-:Y:S01]  /*5be0*/  FFMA.FTZ R25, R12, R112.reuse, -R111 ;  /* 0x000000700c197223 */ /* 0x080fe2000001086f */
[-CC-:B------:R-:W-:Y:S01]  /*5bf0*/  FFMA.FTZ R35, R16, R112.reuse, -R153.reuse ;  /* 0x0000007010237223 */ /* 0x180fe20000010899 */
[----:B------:R-:W-:Y:S01]  /*5c00*/  FFMA.FTZ R26, R6, R112, -R153 ;  /* 0x00000070061a7223 */ /* 0x000fe20000010899 */
[----:B--2---:R-:W-:Y:S01]  /*5c10*/  F2FP.F16.F32.PACK_AB R65, R107, R108 ;  /* 0x0000006c6b41723e */ /* 0x004fe200000000ff */
[----:B------:R-:W2:Y:S01]  /*5c20*/  LDSM.16.MT88.4 R12, [R132+0x8800] ;  /* 0x00880000840c783b */ /* 0x000ea20000004200 */
[----:B-----5:R-:W-:-:S02]  /*5c30*/  F2FP.F16.F32.PACK_AB R67, R103, R106 ;  /* 0x0000006a6743723e */ /* 0x020fc400000000ff */
[----:B----4-:R-:W-:Y:S01]  /*5c40*/  F2FP.F16.F32.PACK_AB R64, R109, R110 ;  /* 0x0000006e6d40723e */ /* 0x010fe200000000ff */
[----:B------:R-:W-:Y:S01]  /*5c50*/  MUFU.EX2 R32, R32 ;  /* 0x0000002000207308 */ /* 0x000fe20000000800 */
[----:B------:R-:W4:Y:S04]  /*5c60*/  LDSM.16.MT88.4 R84, [R134+0x8000] ;  /* 0x008000008654783b */ /* 0x000f280000004200 */
[----:B------:R-:W5:Y:S01]  /*5c70*/  LDSM.16.MT88.4 R48, [R134+0xa000] ;  /* 0x00a000008630783b */ /* 0x000f620000004200 */
[----:B-1----:R-:W-:Y:S02]  /*5c80*/  F2FP.F16.F32.PACK_AB R66, R104, R105 ;  /* 0x000000696842723e */ /* 0x002fe400000000ff */
[----:B------:R-:W1:Y:S01]  /*5c90*/  MUFU.EX2 R27, R27 ;  /* 0x0000001b001b7308 */ /* 0x000e620000000800 */
[----:B------:R-:W-:Y:S04]  /*5ca0*/  LDSM.16.MT88.4 R16, [R133+0x8800] ;  /* 0x008800008510783b */ /* 0x000fe80000004200 */
[----:B------:R-:W-:Y:S03]  /*5cb0*/  LDSM.16.MT88.4 R20, [R134+0x8800] ;  /* 0x008800008614783b */ /* 0x000fe60000004200 */
[----:B------:R-:W-:Y:S01]  /*5cc0*/  MUFU.EX2 R24, R24 ;  /* 0x0000001800187308 */ /* 0x000fe20000000800 */
[C---:B------:R-:W-:Y:S07]  /*5cd0*/  HMMA.16816.F32 R36, R64.reuse, R40, RZ ;  /* 0x000000284024723c */ /* 0x040fee00000018ff */
[----:B------:R-:W3:Y:S01]  /*5ce0*/  MUFU.EX2 R25, R25 ;  /* 0x0000001900197308 */ /* 0x000ee20000000800 */
[----:B------:R-:W-:Y:S07]  /*5cf0*/  HMMA.16816.F32 R40, R64, R42, RZ ;  /* 0x0000002a4028723c */ /* 0x000fee00000018ff */
[----:B------:R-:W-:Y:S08]  /*5d00*/  MUFU.EX2 R35, R35 ;  /* 0x0000002300237308 */ /* 0x000ff00000000800 */
[----:B------:R-:W2:Y:S08]  /*5d10*/  MUFU.EX2 R34, R34 ;  /* 0x0000002200227308 */ /* 0x000eb00000000800 */
[----:B------:R-:W-:Y:S08]  /*5d20*/  MUFU.EX2 R26, R26 ;  /* 0x0000001a001a7308 */ /* 0x000ff00000000800 */
[----:B------:R-:W4:Y:S01]  /*5d30*/  MUFU.EX2 R33, R33 ;  /* 0x0000002100217308 */ /* 0x000f220000000800 */
[----:B-1----:R-:W-:-:S02]  /*5d40*/  F2FP.F16.F32.PACK_AB R5, R27, R32 ;  /* 0x000000201b05723e */ /* 0x002fc400000000ff */
[----:B---3--:R-:W-:Y:S02]  /*5d50*/  F2FP.F16.F32.PACK_AB R7, R25, R24 ;  /* 0x000000181907723e */ /* 0x008fe400000000ff */
[----:B--2---:R-:W-:Y:S02]  /*5d60*/  F2FP.F16.F32.PACK_AB R4, R34, R35 ;  /* 0x000000232204723e */ /* 0x004fe400000000ff */
[----:B----4-:R-:W-:Y:S01]  /*5d70*/  F2FP.F16.F32.PACK_AB R6, R33, R26 ;  /* 0x0000001a2106723e */ /* 0x010fe200000000ff */
        /* <DEDUP_REMOVED lines=38> */
[-C--:B------:R-:W-:Y:S01]  /*5fe0*/  FFMA.FTZ R22, R130, R112.reuse, -R153 ;  /* 0x0000007082167223 */ /* 0x080fe20000010899 */
        /* <DEDUP_REMOVED lines=14> */
[-CC-:B------:R-:W-:Y:S01]  /*60d0*/  FFMA.FTZ R128, R128, R112.reuse, -R111.reuse ;  /* 0x0000007080807223 */ /* 0x180fe2000001086f */
[----:B-----5:R-:W-:Y:S01]  /*60e0*/  F2FP.F16.F32.PACK_AB R7, R20, R21 ;  /* 0x000000151407723e */ /* 0x020fe200000000ff */
[-CC-:B------:R-:W-:Y:S01]  /*60f0*/  FFMA.FTZ R171, R126, R112.reuse, -R111.reuse ;  /* 0x000000707eab7223 */ /* 0x180fe2000001086f */
[----:B--2---:R-:W-:Y:S01]  /*6100*/  F2FP.F16.F32.PACK_AB R4, R30, R31 ;  /* 0x0000001f1e04723e */ /* 0x004fe200000000ff */
[-C--:B------:R-:W-:Y:S01]  /*6110*/  FFMA.FTZ R122, R122, R112.reuse, -R111 ;  /* 0x000000707a7a7223 */ /* 0x080fe2000001086f */
[----:B----4-:R-:W-:Y:S01]  /*6120*/  F2FP.F16.F32.PACK_AB R6, R22, R23 ;  /* 0x000000171606723e */ /* 0x010fe200000000ff */
[-CC-:B------:R-:W-:Y:S01]  /*6130*/  FFMA.FTZ R129, R129, R112.reuse, -R153.reuse ;  /* 0x0000007081817223 */ /* 0x180fe20000010899 */
[-CC-:B------:R-:W-:Y:S01]  /*6140*/  FFMA.FTZ R177, R113, R112.reuse, -R153.reuse ;  /* 0x0000007071b17223 */ /* 0x180fe20000010899 */
[-C--:B------:R-:W-:Y:S01]  /*6150*/  FFMA.FTZ R115, R115, R112.reuse, -R153 ;  /* 0x0000007073737223 */ /* 0x080fe20000010899 */
[----:B------:R-:W-:Y:S03]  /*6160*/  LDSM.16.MT88.4 R16, [R133+0x9800] ;  /* 0x009800008510783b */ /* 0x000fe60000004200 */
        /* <DEDUP_REMOVED lines=18> */
[-C--:B------:R-:W-:Y:S01]  /*6290*/  FFMA.FTZ R111, R114, R112.reuse, -R111 ;  /* 0x00000070726f7223 */ /* 0x080fe2000001086f */
        /* <DEDUP_REMOVED lines=143> */
.L_x_13191:
        /* <DEDUP_REMOVED lines=8> */
.L_x_13192:
[----:B------:R-:W-:Y:S05]  /*6c10*/  BSYNC.RECONVERGENT B0 ;  /* 0x0000000000007941 */ /* 0x000fea0003800200 */
.L_x_13190:
        /* <DEDUP_REMOVED lines=59> */
[----:B------:R-:W2:Y:S01]  /*6fd0*/  LD.E R103, desc[UR4][R2.64+0x18c] ;  /* 0x00018c0402677980 */ /* 0x000ea2000c101900 */
[----:B------:R-:W-:-:S03]  /*6fe0*/  IMAD.IADD R181, R120, 0x1, R123 ;  /* 0x0000000178b57824 */ /* 0x000fc600078e027b */
        /* <DEDUP_REMOVED lines=89> */
[----:B--2---:R-:W-:Y:S01]  /*7580*/  HMMA.16816.F32 R32, R112, R108, R32 ;  /* 0x0000006c7020723c */ /* 0x004fe20000001820 */
[----:B------:R-:W-:-:S07]  /*7590*/  IMAD.IADD R181, R118, 0x1, R181 ;  /* 0x0000000176b57824 */ /* 0x000fce00078e02b5 */
[C---:B------:R-:W-:Y:S01]  /*75a0*/  HMMA.16816.F32 R28, R112.reuse, R110, R28 ;  /* 0x0000006e701c723c */ /* 0x040fe2000000181c */
[----:B------:R-:W2:Y:S10]  /*75b0*/  LDSM.16.M88.4 R108, [R135+0x7000] ;  /* 0x00700000876c783b */ /* 0x000eb40000000200 */
[----:B------:R-:W-:Y:S01]  /*75c0*/  FMUL.FTZ R33, R33, R103 ;  /* 0x0000006721217220 */ /* 0x000fe20000410000 */
[----:B-1----:R-:W-:Y:S01]  /*75d0*/  HMMA.16816.F32 R8, R112, R104, R8 ;  /* 0x000000687008723c */ /* 0x002fe20000001808 */
[----:B------:R-:W-:Y:S01]  /*75e0*/  VIADD R105, R121, 0xffffffff ;  /* 0xffffffff79697836 */ /* 0x000fe20000000000 */
[----:B------:R-:W-:-:S04]  /*75f0*/  DEPBAR.LE SB0, 0x0 ;  /* 0x000080000000791a */ /* 0x000fc80000000000 */
[----:B------:R-:W-:Y:S02]  /*7600*/  IMAD.SHL.U32 R105, R105, 0x40, RZ ;  /* 0x0000004069697824 */ /* 0x000fe400078e00ff */
[----:B------:R-:W-:Y:S02]  /*7610*/  HMMA.16816.F32 R4, R112, R106, R4 ;  /* 0x0000006a7004723c */ /* 0x000fe40000001804 */
[----:B------:R-:W-:Y:S02]  /*7620*/  IMAD.IADD R104, R105, 0x1, R116 ;  /* 0x0000000169687824 */ /* 0x000fe400078e0274 */
[----:B------:R-:W-:Y:S01]  /*7630*/  FMUL.FTZ R106, R32, R103 ;  /* 0x00000067206a7220 */ /* 0x000fe20000410000 */
[----:B------:R-:W1:Y:S01]  /*7640*/  MUFU.TANH R33, R33 ;  /* 0x0000002100217308 */ /* 0x000e620000002400 */
[----:B------:R-:W-:-:S05]  /*7650*/  IMAD.IADD R32, R104, 0x1, R119 ;  /* 0x0000000168207824 */ /* 0x000fca00078e0277 */
[C-C-:B------:R-:W-:Y:S02]  /*7660*/  IADD3 R104, PT, PT, R181.reuse, 0x3f, -R32.reuse ;  /* 0x0000003fb5687810 */ /* 0x140fe40007ffe820 */
[----:B------:R-:W3:Y:S02]  /*7670*/  MUFU.TANH R106, R106 ;  /* 0x0000006a006a7308 */ /* 0x000ee40000002400 */
[----:B------:R-:W-:Y:S02]  /*7680*/  IABS R104, R104 ;  /* 0x0000006800687213 */ /* 0x000fe40000000000 */
[C---:B------:R-:W-:Y:S02]  /*7690*/  IADD3 R107, PT, PT, R181.reuse, 0x40, -R32 ;  /* 0x00000040b56b7810 */ /* 0x040fe40007ffe820 */
[----:B------:R-:W-:Y:S01]  /*76a0*/  I2FP.F32.S32 R104, R104 ;  /* 0x0000006800687245 */ /* 0x000fe20000201400 */
[----:B------:R-:W-:Y:S01]  /*76b0*/  VIADD R183, R181, 0x8 ;  /* 0x00000008b5b77836 */ /* 0x000fe20000000000 */
[----:B------:R-:W-:-:S03]  /*76c0*/  IABS R107, R107 ;  /* 0x0000006b006b7213 */ /* 0x000fc60000000000 */
[----:B-1----:R-:W-:Y:S01]  /*76d0*/  FFMA.FTZ R33, -R159, R104, R33 ;  /* 0x000000689f217223 */ /* 0x002fe20000010121 */
[----:B------:R-:W-:Y:S01]  /*76e0*/  FMUL.FTZ R104, R34, R103 ;  /* 0x0000006722687220 */ /* 0x000fe20000410000 */
[----:B------:R-:W-:Y:S02]  /*76f0*/  I2FP.F32.S32 R107, R107 ;  /* 0x0000006b006b7245 */ /* 0x000fe40000201400 */
[----:B------:R-:W-:-:S03]  /*7700*/  IADD3 R34, PT, PT, R183, 0x40, -R32 ;  /* 0x00000040b7227810 */ /* 0x000fc60007ffe820 */
[----:B------:R-:W1:Y:S01]  /*7710*/  MUFU.TANH R104, R104 ;  /* 0x0000006800687308 */ /* 0x000e620000002400 */
[----:B---3--:R-:W-:Y:S01]  /*7720*/  FFMA.FTZ R107, -R159, R107, R106 ;  /* 0x0000006b9f6b7223 */ /* 0x008fe2000001016a */
[----:B------:R-:W-:Y:S01]  /*7730*/  IABS R34, R34 ;  /* 0x0000002200227213 */ /* 0x000fe20000000000 */
[----:B------:R-:W-:-:S04]  /*7740*/  FMUL.FTZ R106, R35, R103 ;  /* 0x00000067236a7220 */ /* 0x000fc80000410000 */
[----:B------:R-:W-:Y:S02]  /*7750*/  IMAD.MOV.U32 R35, RZ, RZ, R34 ;  /* 0x000000ffff237224 */ /* 0x000fe400078e0022 */
[----:B------:R-:W3:Y:S01]  /*7760*/  MUFU.TANH R106, R106 ;  /* 0x0000006a006a7308 */ /* 0x000ee20000002400 */
[----:B--2---:R-:W-:Y:S01]  /*7770*/  HMMA.16816.F32 R16, R112, R108, R16 ;  /* 0x0000006c7010723c */ /* 0x004fe20000001810 */
[C---:B------:R-:W-:Y:S01]  /*7780*/  VIADD R108, R102.reuse, 0xffffffc0 ;  /* 0xffffffc0666c7836 */ /* 0x040fe20000000000 */
[----:B------:R-:W-:Y:S02]  /*7790*/  I2FP.F32.S32 R35, R35 ;  /* 0x0000002300237245 */ /* 0x000fe40000201400 */
[----:B------:R-:W-:Y:S02]  /*77a0*/  IADD3 R34, PT, PT, R183, 0x3f, -R32 ;  /* 0x0000003fb7227810 */ /* 0x000fe40007ffe820 */
[----:B------:R-:W-:Y:S01]  /*77b0*/  ISETP.GT.AND P3, PT, R101, R108, PT ;  /* 0x0000006c6500720c */ /* 0x000fe20003f64270 */
[----:B-1----:R-:W-:Y:S01]  /*77c0*/  FFMA.FTZ R35, -R159, R35, R104 ;  /* 0x000000239f237223 */ /* 0x002fe20000010168 */
[----:B------:R-:W-:Y:S01]  /*77d0*/  IABS R34, R34 ;  /* 0x0000002200227213 */ /* 0x000fe20000000000 */
[----:B------:R-:W-:Y:S01]  /*77e0*/  VIADD R104, R102, 0xffffffc1 ;  /* 0xffffffc166687836 */ /* 0x000fe20000000000 */
[----:B------:R-:W-:-:S02]  /*77f0*/  ISETP.GT.AND P4, PT, R117, R108, PT ;  /* 0x0000006c7500720c */ /* 0x000fc40003f84270 */
[----:B------:R-:W-:Y:S02]  /*7800*/  I2FP.F32.S32 R34, R34 ;  /* 0x0000002200227245 */ /* 0x000fe40000201400 */
[C---:B------:R-:W-:Y:S02]  /*7810*/  ISETP.GE.AND P5, PT, R108.reuse, R166, PT ;  /* 0x000000a66c00720c */ /* 0x040fe40003fa6270 */
[----:B------:R-:W-:Y:S01]  /*7820*/  FSEL R35, R35, -INF , !P3 ;  /* 0xff80000023237808 */ /* 0x000fe20005800000 */
[----:B---3--:R-:W-:Y:S01]  /*7830*/  FFMA.FTZ R106, -R159, R34, R106 ;  /* 0x000000229f6a7223 */ /* 0x008fe2000001016a */
[----:B------:R-:W-:Y:S02]  /*7840*/  ISETP.GE.AND P6, PT, R108, R167, PT ;  /* 0x000000a76c00720c */ /* 0x000fe40003fc6270 */
[----:B------:R-:W-:Y:S02]  /*7850*/  FSEL R107, R107, -INF , !P4 ;  /* 0xff8000006b6b7808 */ /* 0x000fe40006000000 */
[----:B------:R-:W-:-:S02]  /*7860*/  ISETP.GT.AND P4, PT, R117, R104, PT ;  /* 0x000000687500720c */ /* 0x000fc40003f84270 */
[----:B------:R-:W-:Y:S02]  /*7870*/  FSEL R35, R35, -INF , !P5 ;  /* 0xff80000023237808 */ /* 0x000fe40006800000 */
[----:B------:R-:W-:Y:S02]  /*7880*/  ISETP.GT.AND P5, PT, R101, R104, PT ;  /* 0x000000686500720c */ /* 0x000fe40003fa4270 */
[----:B------:R-:W-:Y:S01]  /*7890*/  FSEL R195, R107, -INF , !P6 ;  /* 0xff8000006bc37808 */ /* 0x000fe20007000000 */
[----:B------:R-:W-:Y:S01]  /*78a0*/  VIADD R34, R102, 0xffffffc8 ;  /* 0xffffffc866227836 */ /* 0x000fe20000000000 */
[----:B------:R-:W-:Y:S02]  /*78b0*/  FSEL R107, R33, -INF , !P4 ;  /* 0xff800000216b7808 */ /* 0x000fe40006000000 */
[C---:B------:R-:W-:Y:S02]  /*78c0*/  ISETP.GE.AND P6, PT, R104.reuse, R167, PT ;  /* 0x000000a76800720c */ /* 0x040fe40003fc6270 */
[----:B------:R-:W-:-:S02]  /*78d0*/  ISETP.GE.AND P3, PT, R104, R166, PT ;  /* 0x000000a66800720c */ /* 0x000fc40003f66270 */
[----:B------:R-:W-:Y:S01]  /*78e0*/  FSEL R33, R106, -INF , !P5 ;  /* 0xff8000006a217808 */ /* 0x000fe20006800000 */
[-C--:B------:R-:W-:Y:S01]  /*78f0*/  FMUL.FTZ R108, R29, R103.reuse ;  /* 0x000000671d6c7220 */ /* 0x080fe20000410000 */
[----:B------:R-:W-:Y:S01]  /*7900*/  FMUL.FTZ R104, R28, R103 ;  /* 0x000000671c687220 */ /* 0x000fe20000410000 */
[----:B------:R-:W-:Y:S02]  /*7910*/  FSEL R107, R107, -INF , !P6 ;  /* 0xff8000006b6b7808 */ /* 0x000fe40007000000 */
[----:B------:R-:W-:Y:S02]  /*7920*/  FSEL R33, R33, -INF , !P3 ;  /* 0xff80000021217808 */ /* 0x000fe40005800000 */
[----:B------:R-:W-:Y:S02]  /*7930*/  ISETP.GT.AND P4, PT, R117, R34, PT ;  /* 0x000000227500720c */ /* 0x000fe40003f84270 */
[C---:B------:R-:W-:Y:S02]  /*7940*/  ISETP.GE.AND P6, PT, R34.reuse, R167, PT ;  /* 0x000000a72200720c */ /* 0x040fe40003fc6270 */
[----:B------:R-:W-:-:S02]  /*7950*/  ISETP.GE.AND P5, PT, R34, R166, PT ;  /* 0x000000a62200720c */ /* 0x000fc40003fa6270 */
[----:B------:R-:W-:Y:S02]  /*7960*/  ISETP.GT.AND P3, PT, R101, R34, PT ;  /* 0x000000226500720c */ /* 0x000fe40003f64270 */
[----:B------:R-:W1:Y:S01]  /*7970*/  MUFU.TANH R34, R108 ;  /* 0x0000006c00227308 */ /* 0x000e620000002400 */
[C-C-:B------:R-:W-:Y:S02]  /*7980*/  IADD3 R28, PT, PT, R181.reuse, 0x37, -R32.reuse ;  /* 0x00000037b51c7810 */ /* 0x140fe40007ffe820 */
[----:B------:R-:W-:-:S05]  /*7990*/  IADD3 R29, PT, PT, R181, 0x38, -R32 ;  /* 0x00000038b51d7810 */ /* 0x000fca0007ffe820 */
[----:B------:R-:W2:Y:S01]  /*79a0*/  MUFU.TANH R104, R104 ;  /* 0x0000006800687308 */ /* 0x000ea20000002400 */
[----:B------:R-:W-:Y:S02]  /*79b0*/  IABS R28, R28 ;  /* 0x0000001c001c7213 */ /* 0x000fe40000000000 */
[----:B------:R-:W-:Y:S02]  /*79c0*/  IABS R29, R29 ;  /* 0x0000001d001d7213 */ /* 0x000fe40000000000 */
[----:B------:R-:W-:Y:S01]  /*79d0*/  I2FP.F32.S32 R109, R28 ;  /* 0x0000001c006d7245 */ /* 0x000fe20000201400 */
[----:B------:R-:W-:Y:S01]  /*79e0*/  FMUL.FTZ R106, R30, R103 ;  /* 0x000000671e6a7220 */ /* 0x000fe20000410000 */
[----:B------:R-:W-:Y:S02]  /*79f0*/  I2FP.F32.S32 R29, R29 ;  /* 0x0000001d001d7245 */ /* 0x000fe40000201400 */
[----:B------:R-:W-:Y:S01]  /*7a00*/  IADD3 R30, PT, PT, R183, 0x38, -R32 ;  /* 0x00000038b71e7810 */ /* 0x000fe20007ffe820 */
[----:B-1----:R-:W-:-:S02]  /*7a10*/  FFMA.FTZ R28, -R159, R109, R34 ;  /* 0x0000006d9f1c7223 */ /* 0x002fc40000010122 */
[----:B------:R-:W1:Y:S01]  /*7a20*/  MUFU.TANH R34, R106 ;  /* 0x0000006a00227308 */ /* 0x000e620000002400 */
[----:B------:R-:W-:Y:S01]  /*7a30*/  IABS R30, R30 ;  /* 0x0000001e001e7213 */ /* 0x000fe20000000000 */
[----:B--2---:R-:W-:Y:S01]  /*7a40*/  FFMA.FTZ R29, -R159, R29, R104 ;  /* 0x0000001d9f1d7223 */ /* 0x004fe20000010168 */
[----:B------:R-:W-:-:S03]  /*7a50*/  FMUL.FTZ R104, R31, R103 ;  /* 0x000000671f687220 */ /* 0x000fc60000410000 */
[----:B------:R-:W-:Y:S01]  /*7a60*/  IMAD.MOV.U32 R31, RZ, RZ, R30 ;  /* 0x000000ffff1f7224 */ /* 0x000fe200078e001e */
[----:B------:R-:W-:Y:S02]  /*7a70*/  IADD3 R30, PT, PT, R183, 0x37, -R32 ;  /* 0x00000037b71e7810 */ /* 0x000fe40007ffe820 */
[----:B------:R-:W2:Y:S02]  /*7a80*/  MUFU.TANH R104, R104 ;  /* 0x0000006800687308 */ /* 0x000ea40000002400 */
[----:B------:R-:W-:Y:S02]  /*7a90*/  I2FP.F32.S32 R31, R31 ;  /* 0x0000001f001f7245 */ /* 0x000fe40000201400 */
[----:B------:R-:W-:-:S03]  /*7aa0*/  IABS R30, R30 ;  /* 0x0000001e001e7213 */ /* 0x000fc60000000000 */
[----:B-1----:R-:W-:Y:S01]  /*7ab0*/  FFMA.FTZ R31, -R159, R31, R34 ;  /* 0x0000001f9f1f7223 */ /* 0x002fe20000010122 */
[----:B------:R-:W-:Y:S01]  /*7ac0*/  VIADD R34, R102, 0xffffffc9 ;  /* 0xffffffc966227836 */ /* 0x000fe20000000000 */
[----:B------:R-:W-:Y:S02]  /*7ad0*/  FSEL R29, R29, -INF , !P4 ;  /* 0xff8000001d1d7808 */ /* 0x000fe40006000000 */
[----:B------:R-:W-:Y:S02]  /*7ae0*/  I2FP.F32.S32 R30, R30 ;  /* 0x0000001e001e7245 */ /* 0x000fe40000201400 */
[----:B------:R-:W-:Y:S02]  /*7af0*/  FSEL R31, R31, -INF , !P3 ;  /* 0xff8000001f1f7808 */ /* 0x000fe40005800000 */
[----:B------:R-:W-:Y:S02]  /*7b00*/  ISETP.GT.AND P4, PT, R117, R34, PT ;  /* 0x000000227500720c */ /* 0x000fe40003f84270 */
[----:B------:R-:W-:Y:S01]  /*7b10*/  FSEL R197, R29, -INF , !P6 ;  /* 0xff8000001dc57808 */ /* 0x000fe20007000000 */
[----:B--2---:R-:W-:Y:S01]  /*7b20*/  FFMA.FTZ R29, -R159, R30, R104 ;  /* 0x0000001e9f1d7223 */ /* 0x004fe20000010168 */
[----:B------:R-:W-:-:S02]  /*7b30*/  FSEL R31, R31, -INF , !P5 ;  /* 0xff8000001f1f7808 */ /* 0x000fc40006800000 */
[----:B------:R-:W-:Y:S02]  /*7b40*/  ISETP.GT.AND P5, PT, R101, R34, PT ;  /* 0x000000226500720c */ /* 0x000fe40003fa4270 */
[----:B------:R-:W-:Y:S01]  /*7b50*/  FSEL R28, R28, -INF , !P4 ;  /* 0xff8000001c1c7808 */ /* 0x000fe20006000000 */
[----:B------:R-:W-:Y:S01]  /*7b60*/  FMUL.FTZ R104, R25, R103 ;  /* 0x0000006719687220 */ /* 0x000fe20000410000 */
[----:B------:R-:W-:Y:S01]  /*7b70*/  ISETP.GE.AND P6, PT, R34, R167, PT ;  /* 0x000000a72200720c */ /* 0x000fe20003fc6270 */
[----:B------:R-:W-:Y:S01]  /*7b80*/  VIADD R30, R102, 0xffffffd0 ;  /* 0xffffffd0661e7836 */ /* 0x000fe20000000000 */
[----:B------:R-:W-:Y:S02]  /*7b90*/  ISETP.GE.AND P3, PT, R34, R166, PT ;  /* 0x000000a62200720c */ /* 0x000fe40003f66270 */
[----:B------:R-:W-:Y:S01]  /*7ba0*/  FSEL R29, R29, -INF , !P5 ;  /* 0xff8000001d1d7808 */ /* 0x000fe20006800000 */
[----:B------:R-:W-:Y:S01]  /*7bb0*/  FMUL.FTZ R34, R24, R103 ;  /* 0x0000006718227220 */ /* 0x000fe20000410000 */
[----:B------:R-:W-:-:S02]  /*7bc0*/  FSEL R109, R28, -INF , !P6 ;  /* 0xff8000001c6d7808 */ /* 0x000fc40007000000 */
[----:B------:R-:W1:Y:S01]  /*7bd0*/  MUFU.TANH R28, R104 ;  /* 0x00000068001c7308 */ /* 0x000e620000002400 */
[----:B------:R-:W-:Y:S02]  /*7be0*/  FSEL R29, R29, -INF , !P3 ;  /* 0xff8000001d1d7808 */ /* 0x000fe40005800000 */
[----:B------:R-:W-:Y:S02]  /*7bf0*/  ISETP.GT.AND P4, PT, R117, R30, PT ;  /* 0x0000001e7500720c */ /* 0x000fe40003f84270 */
[C---:B------:R-:W-:Y:S02]  /*7c00*/  ISETP.GE.AND P6, PT, R30.reuse, R167, PT ;  /* 0x000000a71e00720c */ /* 0x040fe40003fc6270 */
[----:B------:R-:W-:Y:S02]  /*7c10*/  ISETP.GE.AND P5, PT, R30, R166, PT ;  /* 0x000000a61e00720c */ /* 0x000fe40003fa6270 */
[----:B------:R-:W-:Y:S02]  /*7c20*/  ISETP.GT.AND P3, PT, R101, R30, PT ;  /* 0x0000001e6500720c */ /* 0x000fe40003f64270 */
[----:B------:R2:W3:Y:S01]  /*7c30*/  MUFU.TANH R30, R34 ;  /* 0x00000022001e7308 */ /* 0x0004e20000002400 */
[----:B------:R-:W-:-:S02]  /*7c40*/  IADD3 R24, PT, PT, R181, 0x2f, -R32 ;  /* 0x0000002fb5187810 */ /* 0x000fc40007ffe820 */
[----:B------:R-:W-:Y:S02]  /*7c50*/  IADD3 R25, PT, PT, R181, 0x30, -R32 ;  /* 0x00000030b5197810 */ /* 0x000fe40007ffe820 */
[----:B------:R-:W-:Y:S01]  /*7c60*/  IABS R24, R24 ;  /* 0x0000001800187213 */ /* 0x000fe20000000000 */
[----:B------:R-:W-:Y:S01]  /*7c70*/  HMMA.16816.F32 R12, R112, R110, R12 ;  /* 0x0000006e700c723c */ /* 0x000fe2000000180c */
[----:B------:R-:W-:Y:S02]  /*7c80*/  IABS R25, R25 ;  /* 0x0000001900197213 */ /* 0x000fe40000000000 */
[----:B------:R-:W-:Y:S02]  /*7c90*/  I2FP.F32.S32 R111, R24 ;  /* 0x00000018006f7245 */ /* 0x000fe40000201400 */
[----:B------:R-:W-:-:S03]  /*7ca0*/  I2FP.F32.S32 R25, R25 ;  /* 0x0000001900197245 */ /* 0x000fc60000201400 */
[----:B-1----:R-:W-:Y:S01]  /*7cb0*/  FFMA.FTZ R24, -R159, R111, R28 ;  /* 0x0000006f9f187223 */ /* 0x002fe2000001011c */
[----:B--2---:R-:W-:Y:S01]  /*7cc0*/  FMUL.FTZ R34, R26, R103 ;  /* 0x000000671a227220 */ /* 0x004fe20000410000 */
[----:B------:R-:W-:Y:S01]  /*7cd0*/  IADD3 R26, PT, PT, R183, 0x30, -R32 ;  /* 0x00000030b71a7810 */ /* 0x000fe20007ffe820 */
[----:B---3--:R-:W-:Y:S02]  /*7ce0*/  FFMA.FTZ R25, -R159, R25, R30 ;  /* 0x000000199f197223 */ /* 0x008fe4000001011e */
[----:B------:R-:W1:Y:S01]  /*7cf0*/  MUFU.TANH R28, R34 ;  /* 0x00000022001c7308 */ /* 0x000e620000002400 */
[----:B------:R-:W-:Y:S01]  /*7d00*/  IABS R26, R26 ;  /* 0x0000001a001a7213 */ /* 0x000fe20000000000 */
[----:B------:R-:W-:-:S04]  /*7d10*/  FMUL.FTZ R30, R27, R103 ;  /* 0x000000671b1e7220 */ /* 0x000fc80000410000 */
[----:B------:R-:W-:Y:S02]  /*7d20*/  IMAD.MOV.U32 R27, RZ, RZ, R26 ;  /* 0x000000ffff1b7224 */ /* 0x000fe400078e001a */
[----:B------:R-:W2:Y:S01]  /*7d30*/  MUFU.TANH R30, R30 ;  /* 0x0000001e001e7308 */ /* 0x000ea20000002400 */
[----:B------:R-:W-:Y:S02]  /*7d40*/  IADD3 R26, PT, PT, R183, 0x2f, -R32 ;  /* 0x0000002fb71a7810 */ /* 0x000fe40007ffe820 */
[----:B------:R-:W-:Y:S02]  /*7d50*/  I2FP.F32.S32 R27, R27 ;  /* 0x0000001b001b7245 */ /* 0x000fe40000201400 */
[----:B------:R-:W-:-:S03]  /*7d60*/  IABS R26, R26 ;  /* 0x0000001a001a7213 */ /* 0x000fc60000000000 */
[----:B-1----:R-:W-:Y:S01]  /*7d70*/  FFMA.FTZ R27, -R159, R27, R28 ;  /* 0x0000001b9f1b7223 */ /* 0x002fe2000001011c */
[----:B------:R-:W-:Y:S01]  /*7d80*/  VIADD R28, R102, 0xffffffd1 ;  /* 0xffffffd1661c7836 */ /* 0x000fe20000000000 */
[----:B------:R-:W-:Y:S02]  /*7d90*/  I2FP.F32.S32 R26, R26 ;  /* 0x0000001a001a7245 */ /* 0x000fe40000201400 */
[----:B------:R-:W-:Y:S02]  /*7da0*/  FSEL R25, R25, -INF , !P4 ;  /* 0xff80000019197808 */ /* 0x000fe40006000000 */
[----:B------:R-:W-:Y:S02]  /*7db0*/  FSEL R27, R27, -INF , !P3 ;  /* 0xff8000001b1b7808 */ /* 0x000fe40005800000 */
[----:B------:R-:W-:Y:S01]  /*7dc0*/  ISETP.GT.AND P4, PT, R117, R28, PT ;  /* 0x0000001c7500720c */ /* 0x000fe20003f84270 */
[----:B--2---:R-:W-:Y:S01]  /*7dd0*/  FFMA.FTZ R30, -R159, R26, R30 ;  /* 0x0000001a9f1e7223 */ /* 0x004fe2000001011e */
[----:B------:R-:W-:-:S02]  /*7de0*/  FSEL R131, R27, -INF , !P5 ;  /* 0xff8000001b837808 */ /* 0x000fc40006800000 */
[----:B------:R-:W-:Y:S02]  /*7df0*/  ISETP.GT.AND P5, PT, R101, R28, PT ;  /* 0x0000001c6500720c */ /* 0x000fe40003fa4270 */
[----:B------:R-:W-:Y:S02]  /*7e00*/  FSEL R153, R25, -INF , !P6 ;  /* 0xff80000019997808 */ /* 0x000fe40007000000 */
[----:B------:R-:W-:Y:S02]  /*7e10*/  FSEL R24, R24, -INF , !P4 ;  /* 0xff80000018187808 */ /* 0x000fe40006000000 */
[C---:B------:R-:W-:Y:S02]  /*7e20*/  ISETP.GE.AND P6, PT, R28.reuse, R167, PT ;  /* 0x000000a71c00720c */ /* 0x040fe40003fc6270 */
[----:B------:R-:W-:Y:S01]  /*7e30*/  ISETP.GE.AND P3, PT, R28, R166, PT ;  /* 0x000000a61c00720c */ /* 0x000fe20003f66270 */
[-C--:B------:R-:W-:Y:S01]  /*7e40*/  FMUL.FTZ R28, R21, R103.reuse ;  /* 0x00000067151c7220 */ /* 0x080fe20000410000 */
[----:B------:R-:W-:Y:S01]  /*7e50*/  VIADD R26, R102, 0xffffffd8 ;  /* 0xffffffd8661a7836 */ /* 0x000fe20000000000 */
[----:B------:R-:W-:Y:S01]  /*7e60*/  FSEL R111, R30, -INF , !P5 ;  /* 0xff8000001e6f7808 */ /* 0x000fe20006800000 */
[----:B------:R-:W-:Y:S01]  /*7e70*/  FMUL.FTZ R25, R20, R103 ;  /* 0x0000006714197220 */ /* 0x000fe20000410000 */
[----:B------:R-:W-:-:S02]  /*7e80*/  FSEL R113, R24, -INF , !P6 ;  /* 0xff80000018717808 */ /* 0x000fc40007000000 */
[----:B------:R-:W-:Y:S01]  /*7e90*/  MUFU.TANH R24, R28 ;  /* 0x0000001c00187308 */ /* 0x000fe20000002400 */
[----:B------:R-:W-:Y:S02]  /*7ea0*/  FSEL R111, R111, -INF , !P3 ;  /* 0xff8000006f6f7808 */ /* 0x000fe40005800000 */
[----:B------:R-:W-:Y:S02]  /*7eb0*/  ISETP.GT.AND P4, PT, R117, R26, PT ;  /* 0x0000001a7500720c */ /* 0x000fe40003f84270 */
[C---:B------:R-:W-:Y:S02]  /*7ec0*/  ISETP.GE.AND P6, PT, R26.reuse, R167, PT ;  /* 0x000000a71a00720c */ /* 0x040fe40003fc6270 */
[----:B------:R-:W-:Y:S02]  /*7ed0*/  ISETP.GE.AND P5, PT, R26, R166, PT ;  /* 0x000000a61a00720c */ /* 0x000fe40003fa6270 */
[----:B------:R-:W-:Y:S02]  /*7ee0*/  ISETP.GT.AND P3, PT, R101, R26, PT ;  /* 0x0000001a6500720c */ /* 0x000fe40003f64270 */
[----:B------:R1:W2:Y:S01]  /*7ef0*/  MUFU.TANH R26, R25 ;  /* 0x00000019001a7308 */ /* 0x0002a20000002400 */
[----:B------:R-:W-:-:S02]  /*7f00*/  IADD3 R20, PT, PT, R181, 0x27, -R32 ;  /* 0x00000027b5147810 */ /* 0x000fc40007ffe820 */
[--C-:B------:R-:W-:Y:S02]  /*7f10*/  IADD3 R21, PT, PT, R181, 0x28, -R32.reuse ;  /* 0x00000028b5157810 */ /* 0x100fe40007ffe820 */
[----:B------:R-:W-:Y:S02]  /*7f20*/  IABS R20, R20 ;  /* 0x0000001400147213 */ /* 0x000fe40000000000 */
[----:B------:R-:W-:Y:S01]  /*7f30*/  IABS R21, R21 ;  /* 0x0000001500157213 */ /* 0x000fe20000000000 */
[----:B------:R-:W-:Y:S01]  /*7f40*/  FMUL.FTZ R27, R22, R103 ;  /* 0x00000067161b7220 */ /* 0x000fe20000410000 */
[----:B------:R-:W-:Y:S02]  /*7f50*/  IADD3 R22, PT, PT, R183, 0x28, -R32 ;  /* 0x00000028b7167810 */ /* 0x000fe40007ffe820 */
[----:B------:R-:W-:Y:S02]  /*7f60*/  I2FP.F32.S32 R21, R21 ;  /* 0x0000001500157245 */ /* 0x000fe40000201400 */
[----:B-1----:R-:W-:-:S03]  /*7f70*/  I2FP.F32.S32 R25, R20 ;  /* 0x0000001400197245 */ /* 0x002fc60000201400 */
[C---:B--2---:R-:W-:Y:S01]  /*7f80*/  FFMA.FTZ R21, -R159.reuse, R21, R26 ;  /* 0x000000159f157223 */ /* 0x044fe2000001011a */
[----:B------:R-:W-:Y:S01]  /*7f90*/  IABS R22, R22 ;  /* 0x0000001600167213 */ /* 0x000fe20000000000 */
[----:B------:R-:W-:Y:S02]  /*7fa0*/  FFMA.FTZ R20, -R159, R25, R24 ;  /* 0x000000199f147223 */ /* 0x000fe40000010118 */
[----:B------:R-:W1:Y:S01]  /*7fb0*/  MUFU.TANH R24, R27 ;  /* 0x0000001b00187308 */ /* 0x000e620000002400 */
[----:B------:R-:W-:Y:S01]  /*7fc0*/  FMUL.FTZ R26, R23, R103 ;  /* 0x00000067171a7220 */ /* 0x000fe20000410000 */
[----:B------:R-:W-:Y:S01]  /*7fd0*/  IMAD.MOV.U32 R23, RZ, RZ, R22 ;  /* 0x000000ffff177224 */ /* 0x000fe200078e0016 */
[----:B------:R-:W-:-:S05]  /*7fe0*/  IADD3 R22, PT, PT, R183, 0x27, -R32 ;  /* 0x00000027b7167810 */ /* 0x000fca0007ffe820 */
[----:B------:R-:W2:Y:S01]  /*7ff0*/  MUFU.TANH R26, R26 ;  /* 0x0000001a001a7308 */ /* 0x000ea20000002400 */
        /* <DEDUP_REMOVED lines=90> */
[----:B------:R-:W-:Y:S01]  /*85a0*/  I2FP.F32.S32 R14, R14 ;  /* 0x0000000e000e7245 */ /* 0x000fe20000201400 */
[----:B------:R-:W-:Y:S01]  /*85b0*/  FMUL.FTZ R8, R8, R103 ;  /* 0x0000006708087220 */ /* 0x000fe20000410000 */
[----:B------:R-:W-:Y:S02]  /*85c0*/  FSEL R13, R13, -INF , !P4 ;  /* 0xff8000000d0d7808 */ /* 0x000fe40006000000 */
[----:B------:R-:W-:Y:S02]  /*85d0*/  FSEL R15, R15, -INF , !P3 ;  /* 0xff8000000f0f7808 */ /* 0x000fe40005800000 */
[----:B------:R-:W-:Y:S01]  /*85e0*/  ISETP.GT.AND P4, PT, R117, R16, PT ;  /* 0x000000107500720c */ /* 0x000fe20003f84270 */
[----:B--2---:R-:W-:Y:S01]  /*85f0*/  FFMA.FTZ R18, -R159, R14, R18 ;  /* 0x0000000e9f127223 */ /* 0x004fe20000010112 */
[----:B------:R-:W-:-:S02]  /*8600*/  FSEL R170, R15, -INF , !P5 ;  /* 0xff8000000faa7808 */ /* 0x000fc40006800000 */
[----:B------:R-:W-:Y:S02]  /*8610*/  FSEL R179, R13, -INF , !P6 ;  /* 0xff8000000db37808 */ /* 0x000fe40007000000 */
[----:B------:R-:W-:Y:S01]  /*8620*/  ISETP.GT.AND P5, PT, R101, R16, PT ;  /* 0x000000106500720c */ /* 0x000fe20003fa4270 */
[----:B------:R-:W1:Y:S01]  /*8630*/  MUFU.TANH R8, R8 ;  /* 0x0000000800087308 */ /* 0x000e620000002400 */
[----:B------:R-:W-:Y:S02]  /*8640*/  ISETP.GE.AND P6, PT, R16, R167, PT ;  /* 0x000000a71000720c */ /* 0x000fe40003fc6270 */
[----:B------:R-:W-:Y:S01]  /*8650*/  FSEL R12, R12, -INF , !P4 ;  /* 0xff8000000c0c7808 */ /* 0x000fe20006000000 */
[----:B------:R-:W-:Y:S01]  /*8660*/  VIADD R14, R102, 0xfffffff0 ;  /* 0xfffffff0660e7836 */ /* 0x000fe20000000000 */
[----:B------:R-:W-:Y:S02]  /*8670*/  ISETP.GE.AND P3, PT, R16, R166, PT ;  /* 0x000000a61000720c */ /* 0x000fe40003f66270 */
[----:B------:R-:W-:-:S02]  /*8680*/  FSEL R115, R18, -INF , !P5 ;  /* 0xff80000012737808 */ /* 0x000fc40006800000 */
[----:B------:R-:W-:Y:S02]  /*8690*/  FSEL R172, R12, -INF , !P6 ;  /* 0xff8000000cac7808 */ /* 0x000fe40007000000 */
[----:B------:R-:W-:Y:S02]  /*86a0*/  IADD3 R12, PT, PT, R181, 0x10, -R32 ;  /* 0x00000010b50c7810 */ /* 0x000fe40007ffe820 */
[----:B------:R-:W-:Y:S02]  /*86b0*/  FSEL R115, R115, -INF , !P3 ;  /* 0xff80000073737808 */ /* 0x000fe40005800000 */
[----:B------:R-:W-:Y:S02]  /*86c0*/  ISETP.GT.AND P4, PT, R117, R14, PT ;  /* 0x0000000e7500720c */ /* 0x000fe40003f84270 */
[C---:B------:R-:W-:Y:S01]  /*86d0*/  ISETP.GE.AND P6, PT, R14.reuse, R167, PT ;  /* 0x000000a70e00720c */ /* 0x040fe20003fc6270 */
[----:B------:R-:W-:Y:S01]  /*86e0*/  BAR.SYNC.DEFER_BLOCKING 0x0 ;  /* 0x0000000000007b1d */ /* 0x000fe20000010000 */
[----:B------:R-:W-:-:S02]  /*86f0*/  ISETP.GE.AND P5, PT, R14, R166, PT ;  /* 0x000000a60e00720c */ /* 0x000fc40003fa6270 */
[----:B------:R-:W-:Y:S01]  /*8700*/  ISETP.GT.AND P3, PT, R101, R14, PT ;  /* 0x0000000e6500720c */ /* 0x000fe20003f64270 */
[-C--:B------:R-:W-:Y:S01]  /*8710*/  FMUL.FTZ R14, R10, R103.reuse ;  /* 0x000000670a0e7220 */ /* 0x080fe20000410000 */
[----:B------:R-:W-:Y:S02]  /*8720*/  IABS R12, R12 ;  /* 0x0000000c000c7213 */ /* 0x000fe40000000000 */
[----:B------:R-:W-:Y:S02]  /*8730*/  IADD3 R10, PT, PT, R183, 0x10, -R32 ;  /* 0x00000010b70a7810 */ /* 0x000fe40007ffe820 */
[----:B------:R-:W-:Y:S02]  /*8740*/  I2FP.F32.S32 R12, R12 ;  /* 0x0000000c000c7245 */ /* 0x000fe40000201400 */
[----:B------:R-:W-:Y:S01]  /*8750*/  IABS R10, R10 ;  /* 0x0000000a000a7213 */ /* 0x000fe20000000000 */
[----:B------:R-:W2:Y:S02]  /*8760*/  MUFU.TANH R14, R14 ;  /* 0x0000000e000e7308 */ /* 0x000ea40000002400 */
[----:B-1----:R-:W-:Y:S01]  /*8770*/  FFMA.FTZ R12, -R159, R12, R8 ;  /* 0x0000000c9f0c7223 */ /* 0x002fe20000010108 */
[----:B------:R-:W-:Y:S01]  /*8780*/  I2FP.F32.S32 R13, R10 ;  /* 0x0000000a000d7245 */ /* 0x000fe20000201400 */
[-C--:B------:R-:W-:Y:S01]  /*8790*/  FMUL.FTZ R8, R9, R103.reuse ;  /* 0x0000006709087220 */ /* 0x080fe20000410000 */
[----:B------:R-:W-:-:S02]  /*87a0*/  FMUL.FTZ R10, R11, R103 ;  /* 0x000000670b0a7220 */ /* 0x000fc40000410000 */
[----:B------:R-:W-:-:S03]  /*87b0*/  FSEL R12, R12, -INF , !P4 ;  /* 0xff8000000c0c7808 */ /* 0x000fc60006000000 */
[----:B------:R-:W1:Y:S01]  /*87c0*/  MUFU.TANH R8, R8 ;  /* 0x0000000800087308 */ /* 0x000e620000002400 */
[----:B------:R-:W-:Y:S01]  /*87d0*/  FSEL R126, R12, -INF , !P6 ;  /* 0xff8000000c7e7808 */ /* 0x000fe20007000000 */
[----:B------:R-:W-:Y:S01]  /*87e0*/  FMUL.FTZ R12, R4, R103 ;  /* 0x00000067040c7220 */ /* 0x000fe20000410000 */
[----:B------:R-:W-:-:S05]  /*87f0*/  IADD3 R11, PT, PT, R181, 0xf, -R32 ;  /* 0x0000000fb50b7810 */ /* 0x000fca0007ffe820 */
[----:B------:R-:W3:Y:S01]  /*8800*/  MUFU.TANH R10, R10 ;  /* 0x0000000a000a7308 */ /* 0x000ee20000002400 */
[----:B------:R-:W-:Y:S01]  /*8810*/  IADD3 R4, PT, PT, R183, 0xf, -R32 ;  /* 0x0000000fb7047810 */ /* 0x000fe20007ffe820 */
[----:B--2---:R-:W-:Y:S01]  /*8820*/  FFMA.FTZ R9, -R159, R13, R14 ;  /* 0x0000000d9f097223 */ /* 0x004fe2000001010e */
[----:B------:R-:W-:Y:S02]  /*8830*/  IABS R11, R11 ;  /* 0x0000000b000b7213 */ /* 0x000fe40000000000 */
[----:B------:R-:W-:Y:S01]  /*8840*/  IABS R4, R4 ;  /* 0x0000000400047213 */ /* 0x000fe20000000000 */
[----:B------:R-:W-:Y:S01]  /*8850*/  VIADD R14, R102, 0xfffffff1 ;  /* 0xfffffff1660e7836 */ /* 0x000fe20000000000 */
[----:B------:R-:W-:Y:S02]  /*8860*/  I2FP.F32.S32 R11, R11 ;  /* 0x0000000b000b7245 */ /* 0x000fe40000201400 */
[----:B------:R-:W-:Y:S02]  /*8870*/  I2FP.F32.S32 R13, R4 ;  /* 0x00000004000d7245 */ /* 0x000fe40000201400 */
[----:B------:R-:W-:Y:S01]  /*8880*/  FSEL R9, R9, -INF , !P3 ;  /* 0xff80000009097808 */ /* 0x000fe20005800000 */
[----:B-1----:R-:W-:Y:S01]  /*8890*/  FFMA.FTZ R8, -R159, R11, R8 ;  /* 0x0000000b9f087223 */ /* 0x002fe20000010108 */
[-C--:B------:R-:W-:Y:S01]  /*88a0*/  ISETP.GT.AND P4, PT, R117, R14.reuse, PT ;  /* 0x0000000e7500720c */ /* 0x080fe20003f84270 */
[----:B------:R-:W-:Y:S01]  /*88b0*/  FMUL.FTZ R6, R6, R103 ;  /* 0x0000006706067220 */ /* 0x000fe20000410000 */
[----:B------:R-:W-:Y:S01]  /*88c0*/  FSEL R171, R9, -INF , !P5 ;  /* 0xff80000009ab7808 */ /* 0x000fe20006800000 */
[----:B---3--:R-:W-:Y:S01]  /*88d0*/  FFMA.FTZ R10, -R159, R13, R10 ;  /* 0x0000000d9f0a7223 */ /* 0x008fe2000001010a */
[----:B------:R-:W-:Y:S01]  /*88e0*/  ISETP.GT.AND P5, PT, R101, R14, PT ;  /* 0x0000000e6500720c */ /* 0x000fe20003fa4270 */
[----:B------:R-:W-:Y:S01]  /*88f0*/  VIADD R4, R102, 0xfffffff8 ;  /* 0xfffffff866047836 */ /* 0x000fe20000000000 */
[----:B------:R-:W-:-:S02]  /*8900*/  ISETP.GE.AND P6, PT, R14, R167, PT ;  /* 0x000000a70e00720c */ /* 0x000fc40003fc6270 */
[----:B------:R-:W-:Y:S02]  /*8910*/  ISETP.GE.AND P3, PT, R14, R166, PT ;  /* 0x000000a60e00720c */ /* 0x000fe40003f66270 */
[----:B------:R-:W-:Y:S02]  /*8920*/  FSEL R8, R8, -INF , !P4 ;  /* 0xff80000008087808 */ /* 0x000fe40006000000 */
[----:B------:R-:W-:Y:S01]  /*8930*/  FSEL R130, R10, -INF , !P5 ;  /* 0xff8000000a827808 */ /* 0x000fe20006800000 */
[----:B------:R-:W1:Y:S01]  /*8940*/  MUFU.TANH R6, R6 ;  /* 0x0000000600067308 */ /* 0x000e620000002400 */
[----:B------:R-:W-:Y:S01]  /*8950*/  FMUL.FTZ R5, R5, R103 ;  /* 0x0000006705057220 */ /* 0x000fe20000410000 */
[----:B------:R-:W-:Y:S02]  /*8960*/  FSEL R175, R8, -INF , !P6 ;  /* 0xff80000008af7808 */ /* 0x000fe40007000000 */
[----:B------:R-:W-:Y:S02]  /*8970*/  FSEL R130, R130, -INF , !P3 ;  /* 0xff80000082827808 */ /* 0x000fe40005800000 */
[----:B------:R-:W-:-:S02]  /*8980*/  ISETP.GT.AND P4, PT, R117, R4, PT ;  /* 0x000000047500720c */ /* 0x000fc40003f84270 */
[C---:B------:R-:W-:Y:S02]  /*8990*/  ISETP.GE.AND P6, PT, R4.reuse, R167, PT ;  /* 0x000000a70400720c */ /* 0x040fe40003fc6270 */
[----:B------:R-:W-:Y:S02]  /*89a0*/  ISETP.GE.AND P5, PT, R4, R166, PT ;  /* 0x000000a60400720c */ /* 0x000fe40003fa6270 */
[----:B------:R-:W-:Y:S01]  /*89b0*/  ISETP.GT.AND P3, PT, R101, R4, PT ;  /* 0x000000046500720c */ /* 0x000fe20003f64270 */
[----:B------:R-:W2:Y:S01]  /*89c0*/  MUFU.TANH R8, R5 ;  /* 0x0000000500087308 */ /* 0x000ea20000002400 */
[--C-:B------:R-:W-:Y:S02]  /*89d0*/  IADD3 R4, PT, PT, R183, 0x8, -R32.reuse ;  /* 0x00000008b7047810 */ /* 0x100fe40007ffe820 */
[----:B------:R-:W-:Y:S02]  /*89e0*/  IADD3 R9, PT, PT, R181, 0x8, -R32 ;  /* 0x00000008b5097810 */ /* 0x000fe40007ffe820 */
[----:B------:R-:W-:-:S02]  /*89f0*/  IABS R4, R4 ;  /* 0x0000000400047213 */ /* 0x000fc40000000000 */
[----:B------:R-:W-:Y:S01]  /*8a00*/  IADD3 R181, PT, PT, R181, 0x7, -R32 ;  /* 0x00000007b5b57810 */ /* 0x000fe20007ffe820 */
[----:B------:R-:W3:Y:S01]  /*8a10*/  MUFU.TANH R12, R12 ;  /* 0x0000000c000c7308 */ /* 0x000ee20000002400 */
[----:B------:R-:W-:Y:S01]  /*8a20*/  I2FP.F32.S32 R4, R4 ;  /* 0x0000000400047245 */ /* 0x000fe20000201400 */
[----:B------:R-:W-:Y:S01]  /*8a30*/  FMUL.FTZ R7, R7, R103 ;  /* 0x0000006707077220 */ /* 0x000fe20000410000 */
[----:B------:R-:W-:Y:S01]  /*8a40*/  IABS R181, R181 ;  /* 0x000000b500b57213 */ /* 0x000fe20000000000 */
[----:B------:R-:W-:Y:S02]  /*8a50*/  VIADD R102, R102, 0xfffffff9 ;  /* 0xfffffff966667836 */ /* 0x000fe40000000000 */
[----:B-1----:R-:W-:Y:S01]  /*8a60*/  FFMA.FTZ R4, -R159, R4, R6 ;  /* 0x000000049f047223 */ /* 0x002fe20000010106 */
[----:B------:R-:W-:Y:S01]  /*8a70*/  I2FP.F32.S32 R181, R181 ;  /* 0x000000b500b57245 */ /* 0x000fe20000201400 */
[----:B------:R-:W1:Y:S01]  /*8a80*/  MUFU.TANH R10, R7 ;  /* 0x00000007000a7308 */ /* 0x000e620000002400 */
[----:B------:R-:W-:-:S02]  /*8a90*/  IABS R9, R9 ;  /* 0x0000000900097213 */ /* 0x000fc40000000000 */
[----:B------:R-:W-:Y:S01]  /*8aa0*/  IADD3 R32, PT, PT, R183, 0x7, -R32 ;  /* 0x00000007b7207810 */ /* 0x000fe20007ffe820 */
[----:B--2---:R-:W-:Y:S01]  /*8ab0*/  FFMA.FTZ R8, -R159, R181, R8 ;  /* 0x000000b59f087223 */ /* 0x004fe20000010108 */
[----:B------:R-:W-:Y:S02]  /*8ac0*/  FSEL R4, R4, -INF , !P3 ;  /* 0xff80000004047808 */ /* 0x000fe40005800000 */
[----:B------:R-:W-:Y:S02]  /*8ad0*/  ISETP.GT.AND P3, PT, R117, R102, PT ;  /* 0x000000667500720c */ /* 0x000fe40003f64270 */
[----:B------:R-:W-:Y:S02]  /*8ae0*/  I2FP.F32.S32 R9, R9 ;  /* 0x0000000900097245 */ /* 0x000fe40000201400 */
[----:B------:R-:W-:Y:S02]  /*8af0*/  IABS R32, R32 ;  /* 0x0000002000207213 */ /* 0x000fe40000000000 */
[----:B------:R-:W-:Y:S01]  /*8b00*/  FSEL R8, R8, -INF , !P3 ;  /* 0xff80000008087808 */ /* 0x000fe20005800000 */
[----:B---3--:R-:W-:Y:S01]  /*8b10*/  FFMA.FTZ R9, -R159, R9, R12 ;  /* 0x000000099f097223 */ /* 0x008fe2000001010c */
[----:B------:R-:W-:-:S02]  /*8b20*/  ISETP.GT.U32.AND P3, PT, R127, R150, PT ;  /* 0x000000967f00720c */ /* 0x000fc40003f64070 */
[----:B------:R-:W-:Y:S02]  /*8b30*/  I2FP.F32.S32 R32, R32 ;  /* 0x0000002000207245 */ /* 0x000fe40000201400 */
[----:B------:R-:W-:Y:S02]  /*8b40*/  FSEL R9, R9, -INF , !P4 ;  /* 0xff80000009097808 */ /* 0x000fe40006000000 */
[----:B------:R-:W-:Y:S01]  /*8b50*/  ISETP.GT.AND P4, PT, R101, R102, PT ;  /* 0x000000666500720c */ /* 0x000fe20003f84270 */
[----:B-1----:R-:W-:Y:S01]  /*8b60*/  FFMA.FTZ R10, -R159, R32, R10 ;  /* 0x000000209f0a7223 */ /* 0x002fe2000001010a */
[----:B------:R-:W-:Y:S02]  /*8b70*/  FSEL R183, R9, -INF , !P6 ;  /* 0xff80000009b77808 */ /* 0x000fe40007000000 */
[----:B------:R-:W-:Y:S01]  /*8b80*/  FSEL R181, R4, -INF , !P5 ;  /* 0xff80000004b57808 */ /* 0x000fe20006800000 */
[----:B------:R-:W-:Y:S01]  /*8b90*/  BSSY.RECONVERGENT B1, `(.L_x_13193) ;  /* 0x0000085000017945 */ /* 0x000fe20003800200 */
[----:B------:R-:W-:-:S02]  /*8ba0*/  ISETP.GE.AND P6, PT, R102, R167, PT ;  /* 0x000000a76600720c */ /* 0x000fc40003fc6270 */
        /* <DEDUP_REMOVED lines=69> */
.L_x_13196:
        /* <DEDUP_REMOVED lines=8> */
.L_x_13197:
[----:B------:R-:W-:Y:S05]  /*9080*/  BSYNC.RECONVERGENT B0 ;  /* 0x0000000000007941 */ /* 0x000fea0003800200 */
.L_x_13195:
        /* <DEDUP_REMOVED lines=53> */
.L_x_13194:
[----:B------:R-:W-:Y:S05]  /*93e0*/  BSYNC.RECONVERGENT B1 ;  /* 0x0000000000017941 */ /* 0x000fea0003800200 */
.L_x_13193:
        /* <DEDUP_REMOVED lines=30> */
[----:B------:R-:W-:-:S04]  /*95d0*/  FSETP.NEU.FTZ.AND P1, PT, R105, -INF , PT ;  /* 0xff8000006900780b */ /* 0x000fc80003f3d000 */
        /* <DEDUP_REMOVED lines=14> */
[----:B------:R-:W2:Y:S01]  /*96c0*/  LDSM.16.MT88.4 R32, [R132+0x8000] ;  /* 0x008000008420783b */ /* 0x000ea20000004200 */
[-CC-:B------:R-:W-:Y:S01]  /*96d0*/  FFMA.FTZ R102, R109, R185.reuse, -R184.reuse ;  /* 0x000000b96d667223 */ /* 0x180fe200000108b8 */
[-CC-:B------:R-:W-:Y:S01]  /*96e0*/  FFMA.FTZ R182, R195, R185.reuse, -R184.reuse ;  /* 0x000000b9c3b67223 */ /* 0x180fe200000108b8 */
[-C--:B------:R-:W-:Y:S01]  /*96f0*/  FFMA.FTZ R107, R197, R185.reuse, -R184 ;  /* 0x000000b9c56b7223 */ /* 0x080fe200000108b8 */
[-CC-:B------:R-:W-:Y:S01]  /*9700*/  FFMA.FTZ R109, R31, R185.reuse, -R180.reuse ;  /* 0x000000b91f6d7223 */ /* 0x180fe200000108b4 */
[-C--:B------:R-:W-:Y:S01]  /*9710*/  FFMA.FTZ R0, R29, R185.reuse, -R180 ;  /* 0x000000b91d007223 */ /* 0x080fe200000108b4 */
[----:B------:R-:W3:Y:S01]  /*9720*/  MUFU.EX2 R100, R100 ;  /* 0x0000006400647308 */ /* 0x000ee20000000800 */
[-C--:B------:R-:W-:Y:S01]  /*9730*/  FFMA.FTZ R114, R113, R185.reuse, -R184 ;  /* 0x000000b971727223 */ /* 0x080fe200000108b8 */
[-C--:B------:R-:W-:Y:S01]  /*9740*/  FFMA.FTZ R112, R111, R185.reuse, -R180 ;  /* 0x000000b96f707223 */ /* 0x080fe200000108b4 */
[-CC-:B------:R-:W-:Y:S01]  /*9750*/  FFMA.FTZ R153, R153, R185.reuse, -R184.reuse ;  /* 0x000000b999997223 */ /* 0x180fe200000108b8 */
        /* <DEDUP_REMOVED lines=263> */
.L_x_13189:
[----:B------:R-:W-:-:S07]  /*a7d0*/  IADD3 R121, PT, PT, R127, -0x1, RZ ;  /* 0xffffffff7f797810 */ /* 0x000fce0007ffe0ff */
.L_x_13198:
[----:B------:R-:W-:Y:S05]  /*a7e0*/  BSYNC B2 ;  /* 0x0000000000027941 */ /* 0x000fea0003800000 */
.L_x_13188:
        /* <DEDUP_REMOVED lines=15> */
.L_x_13206:
        /* <DEDUP_REMOVED lines=79> */
.L_x_13201:
[----:B------:R-:W-:Y:S05]  /*add0*/  BSYNC.RECONVERGENT B0 ;  /* 0x0000000000007941 */ /* 0x000fea0003800200 */
.L_x_13200:
        /* <DEDUP_REMOVED lines=86> */
[C---:B---3--:R-:W-:Y:S08]  /*b340*/  HMMA.16816.F32 R12, R104.reuse, R112, R12 ;  /* 0x00000070680c723c */ /* 0x048ff0000000180c */
[C---:B------:R-:W-:Y:S01]  /*b350*/  HMMA.16816.F32 R16, R104.reuse, R114, R16 ;  /* 0x000000726810723c */ /* 0x040fe20000001810 */
[----:B------:R-:W-:Y:S07]  /*b360*/  LDSM.16.M88.4 R112, [R139] ;  /* 0x000000008b70783b */ /* 0x000fee0000000200 */
[C---:B------:R-:W-:Y:S08]  /*b370*/  HMMA.16816.F32 R20, R104.reuse, R116, R20 ;  /* 0x000000746814723c */ /* 0x040ff00000001814 */
[C---:B------:R-:W-:Y:S01]  /*b380*/  HMMA.16816.F32 R24, R104.reuse, R118, R24 ;  /* 0x000000766818723c */ /* 0x040fe20000001818 */
[----:B------:R-:W3:Y:S07]  /*b390*/  LDSM.16.M88.4 R116, [R135+0x4000] ;  /* 0x004000008774783b */ /* 0x000eee0000000200 */
[C---:B-1----:R-:W-:Y:S08]  /*b3a0*/  HMMA.16816.F32 R28, R104.reuse, R108, R28 ;  /* 0x0000006c681c723c */ /* 0x042ff0000000181c */
[----:B------:R-:W-:Y:S01]  /*b3b0*/  HMMA.16816.F32 R32, R104, R110, R32 ;  /* 0x0000006e6820723c */ /* 0x000fe20000001820 */
[----:B------:R-:W1:Y:S05]  /*b3c0*/  LDSM.16.M88.4 R104, [R135+0x4800] ;  /* 0x004800008768783b */ /* 0x000e6a0000000200 */
[----:B------:R-:W4:Y:S02]  /*b3d0*/  LDSM.16.M88.4 R108, [R135+0x5000] ;  /* 0x00500000876c783b */ /* 0x000f240000000200 */
[C---:B---3--:R-:W-:Y:S08]  /*b3e0*/  HMMA.16816.F32 R4, R112.reuse, R116, R4 ;  /* 0x000000747004723c */ /* 0x048ff00000001804 */
[C---:B------:R-:W-:Y:S01]  /*b3f0*/  HMMA.16816.F32 R8, R112.reuse, R118, R8 ;  /* 0x000000767008723c */ /* 0x040fe20000001808 */
[----:B------:R-:W3:Y:S07]  /*b400*/  LDSM.16.M88.4 R116, [R135+0x5800] ;  /* 0x005800008774783b */ /* 0x000eee0000000200 */
[C---:B-1----:R-:W-:Y:S08]  /*b410*/  HMMA.16816.F32 R12, R112.reuse, R104, R12 ;  /* 0x00000068700c723c */ /* 0x042ff0000000180c */
[C---:B------:R-:W-:Y:S01]  /*b420*/  HMMA.16816.F32 R16, R112.reuse, R106, R16 ;  /* 0x0000006a7010723c */ /* 0x040fe20000001810 */
[----:B------:R-:W-:Y:S07]  /*b430*/  LDSM.16.M88.4 R104, [R143+0x2000] ;  /* 0x002000008f68783b */ /* 0x000fee0000000200 */
[C---:B----4-:R-:W-:Y:S08]  /*b440*/  HMMA.16816.F32 R20, R112.reuse, R108, R20 ;  /* 0x0000006c7014723c */ /* 0x050ff00000001814 */
[C---:B------:R-:W-:Y:S01]  /*b450*/  HMMA.16816.F32 R24, R112.reuse, R110, R24 ;  /* 0x0000006e7018723c */ /* 0x040fe20000001818 */
[----:B------:R-:W1:Y:S07]  /*b460*/  LDSM.16.M88.4 R108, [R142+0x6000] ;  /* 0x006000008e6c783b */ /* 0x000e6e0000000200 */
[C---:B---3--:R-:W-:Y:S08]  /*b470*/  HMMA.16816.F32 R28, R112.reuse, R116, R28 ;  /* 0x00000074701c723c */ /* 0x048ff0000000181c */
[----:B------:R-:W-:Y:S01]  /*b480*/  HMMA.16816.F32 R32, R112, R118, R32 ;  /* 0x000000767020723c */ /* 0x000fe20000001820 */
[----:B------:R-:W3:Y:S05]  /*b490*/  LDSM.16.M88.4 R112, [R142+0x6800] ;  /* 0x006800008e70783b */ /* 0x000eea0000000200 */
[----:B------:R-:W4:Y:S02]  /*b4a0*/  LDSM.16.M88.4 R116, [R142+0x7000] ;  /* 0x007000008e74783b */ /* 0x000f240000000200 */
[C---:B-1----:R-:W-:Y:S08]  /*b4b0*/  HMMA.16816.F32 R4, R104.reuse, R108, R4 ;  /* 0x0000006c6804723c */ /* 0x042ff00000001804 */
[C---:B------:R-:W-:Y:S01]  /*b4c0*/  HMMA.16816.F32 R8, R104.reuse, R110, R8 ;  /* 0x0000006e6808723c */ /* 0x040fe20000001808 */
[----:B------:R-:W1:Y:S07]  /*b4d0*/  LDSM.16.M88.4 R108, [R142+0x7800] ;  /* 0x007800008e6c783b */ /* 0x000e6e0000000200 */
[C---:B---3--:R-:W-:Y:S08]  /*b4e0*/  HMMA.16816.F32 R12, R104.reuse, R112, R12 ;  /* 0x00000070680c723c */ /* 0x048ff0000000180c */
[C---:B------:R-:W-:Y:S01]  /*b4f0*/  HMMA.16816.F32 R16, R104.reuse, R114, R16 ;  /* 0x000000726810723c */ /* 0x040fe20000001810 */
[----:B------:R-:W-:Y:S07]  /*b500*/  LDSM.16.M88.4 R112, [R141+0x2000] ;  /* 0x002000008d70783b */ /* 0x000fee0000000200 */
[C---:B----4-:R-:W-:Y:S08]  /*b510*/  HMMA.16816.F32 R20, R104.reuse, R116, R20 ;  /* 0x000000746814723c */ /* 0x050ff00000001814 */
        /* <DEDUP_REMOVED lines=182> */
.L_x_13205:
[----:B------:R-:W-:Y:S05]  /*c080*/  BSYNC.RECONVERGENT B0 ;  /* 0x0000000000007941 */ /* 0x000fea0003800200 */
.L_x_13204:
        /* <DEDUP_REMOVED lines=50> */
.L_x_13203:
[----:B------:R-:W-:Y:S05]  /*c3b0*/  BSYNC.RECONVERGENT B1 ;  /* 0x0000000000017941 */ /* 0x000fea0003800200 */
.L_x_13202:
[----:B-1----:R-:W3:Y:S01]  /*c3c0*/  LD.E R103, desc[UR4][R2.64+0xdc] ;  /* 0x0000dc0402677980 */ /* 0x002ee2000c101900 */
[C---:B------:R-:W-:Y:S01]  /*c3d0*/  VIADD R12, R174.reuse, 0x21 ;  /* 0x00000021ae0c7836 */ /* 0x040fe20000000000 */
[----:B------:R-:W-:Y:S01]  /*c3e0*/  IABS R0, R174 ;  /* 0x000000ae00007213 */ /* 0x000fe20000000000 */
[C---:B------:R-:W-:Y:S02]  /*c3f0*/  VIADD R15, R174.reuse, 0x10 ;  /* 0x00000010ae0f7836 */ /* 0x040fe40000000000 */
[C---:B------:R-:W-:Y:S01]  /*c400*/  VIADD R27, R174.reuse, 0x19 ;  /* 0x00000019ae1b7836 */ /* 0x040fe20000000000 */
[----:B------:R-:W-:Y:S01]  /*c410*/  IABS R12, R12 ;  /* 0x0000000c000c7213 */ /* 0x000fe20000000000 */
[C---:B--2---:R-:W-:Y:S01]  /*c420*/  VIADD R10, R174.reuse, 0x1 ;  /* 0x00000001ae0a7836 */ /* 0x044fe20000000000 */
        /* <DEDUP_REMOVED lines=8> */
[C---:B------:R-:W-:Y:S01]  /*c4b0*/  VIADD R12, R174.reuse, 0xffffffe0 ;  /* 0xffffffe0ae0c7836 */ /* 0x040fe20000000000 */
[----:B------:R-:W-:Y:S01]  /*c4c0*/  I2FP.F32.S32 R15, R15 ;  /* 0x0000000f000f7245 */ /* 0x000fe20000201400 */
[CC--:B------:R-:W-:Y:S01]  /*c4d0*/  FFMA.FTZ R204, -R159.reuse, R0.reuse, R204 ;  /* 0x000000009fcc7223 */ /* 0x0c0fe200000101cc */
[----:B------:R-:W-:Y:S01]  /*c4e0*/  I2FP.F32.S32 R27, R27 ;  /* 0x0000001b001b7245 */ /* 0x000fe20000201400 */
[----:B------:R-:W-:Y:S01]  /*c4f0*/  FFMA.FTZ R232, -R159, R0, R232 ;  /* 0x000000009fe87223 */ /* 0x000fe200000101e8 */
[C---:B------:R-:W-:Y:S01]  /*c500*/  VIADD R4, R175.reuse, 0x1 ;  /* 0x00000001af047836 */ /* 0x040fe20000000000 */
[----:B------:R-:W-:Y:S01]  /*c510*/  IABS R10, R10 ;  /* 0x0000000a000a7213 */ /* 0x000fe20000000000 */
[C---:B------:R-:W-:Y:S01]  /*c520*/  VIADD R0, R175.reuse, 0xfffffff9 ;  /* 0xfffffff9af007836 */ /* 0x040fe20000000000 */
[----:B------:R-:W-:Y:S01]  /*c530*/  IABS R12, R12 ;  /* 0x0000000c000c7213 */ /* 0x000fe20000000000 */
[----:B------:R-:W-:Y:S01]  /*c540*/  VIADD R14, R175, 0xffffffe0 ;  /* 0xffffffe0af0e7836 */ /* 0x000fe20000000000 */
[----:B------:R-:W-:Y:S01]  /*c550*/  IABS R25, R25 ;  /* 0x0000001900197213 */ /* 0x000fe20000000000 */
[CC--:B------:R-:W-:Y:S01]  /*c560*/  FFMA.FTZ R186, -R159.reuse, R15.reuse, R186 ;  /* 0x0000000f9fba7223 */ /* 0x0c0fe200000101ba */
[C---:B------:R-:W-:Y:S01]  /*c570*/  FFMA.FTZ R198, -R159.reuse, R15, R198 ;  /* 0x0000000f9fc67223 */ /* 0x040fe200000101c6 */
[C---:B------:R-:W-:Y:S01]  /*c580*/  VIADD R13, R174.reuse, 0x8 ;  /* 0x00000008ae0d7836 */ /* 0x040fe20000000000 */
[----:B------:R-:W-:Y:S01]  /*c590*/  IABS R23, R23 ;  /* 0x0000001700177213 */ /* 0x000fe20000000000 */
[----:B------:R-:W-:Y:S01]  /*c5a0*/  VIADD R15, R174, 0xfffffff8 ;  /* 0xfffffff8ae0f7836 */ /* 0x000fe20000000000 */
[----:B------:R-:W-:Y:S01]  /*c5b0*/  IABS R16, R16 ;  /* 0x0000001000107213 */ /* 0x000fe20000000000 */
[----:B------:R-:W-:Y:S01]  /*c5c0*/  FFMA.FTZ R100, -R159, R27, R100 ;  /* 0x0000001b9f647223 */ /* 0x000fe20000010164 */
[----:B------:R-:W-:Y:S01]  /*c5d0*/  I2FP.F32.S32 R12, R12 ;  /* 0x0000000c000c7245 */ /* 0x000fe20000201400 */
[----:B------:R-:W-:Y:S01]  /*c5e0*/  IMAD.MOV.U32 R11, RZ, RZ, R10 ;  /* 0x000000ffff0b7224 */ /* 0x000fe200078e000a */
[----:B------:R-:W-:Y:S01]  /*c5f0*/  I2FP.F32.S32 R25, R25 ;  /* 0x0000001900197245 */ /* 0x000fe20000201400 */
[C---:B------:R-:W-:Y:S01]  /*c600*/  VIADD R8, R175.reuse, 0xffffffe9 ;  /* 0xffffffe9af087836 */ /* 0x040fe20000000000 */
[C---:B------:R-:W-:Y:S01]  /*c610*/  ISETP.GE.AND P0, PT, R4.reuse, R166, PT ;  /* 0x000000a60400720c */ /* 0x040fe20003f06270 */
[----:B------:R-:W-:Y:S01]  /*c620*/  VIADD R9, R175, 0xffffffe8 ;  /* 0xffffffe8af097836 */ /* 0x000fe20000000000 */
[C---:B------:R-:W-:Y:S01]  /*c630*/  ISETP.GE.AND P6, PT, R4.reuse, R170, PT ;  /* 0x000000aa0400720c */ /* 0x040fe20003fc6270 */
[C---:B------:R-:W-:Y:S01]  /*c640*/  FFMA.FTZ R124, -R159.reuse, R12, R124 ;  /* 0x0000000c9f7c7223 */ /* 0x040fe2000001017c */
[C---:B------:R-:W-:Y:S01]  /*c650*/  ISETP.GE.AND P1, PT, R4.reuse, R171, PT ;  /* 0x000000ab0400720c */ /* 0x040fe20003f26270 */
[----:B------:R-:W-:Y:S01]  /*c660*/  FFMA.FTZ R184, -R159, R25, R184 ;  /* 0x000000199fb87223 */ /* 0x000fe200000101b8 */
[----:B------:R-:W-:Y:S01]  /*c670*/  ISETP.GE.AND P4, PT, R4, R167, PT ;  /* 0x000000a70400720c */ /* 0x000fe20003f86270 */
[C---:B------:R-:W-:Y:S01]  /*c680*/  VIADD R4, R175.reuse, 0xffffffe1 ;  /* 0xffffffe1af047836 */ /* 0x040fe20000000000 */
[----:B------:R-:W-:Y:S01]  /*c690*/  I2FP.F32.S32 R23, R23 ;  /* 0x0000001700177245 */ /* 0x000fe20000201400 */
[----:B------:R-:W-:Y:S01]  /*c6a0*/  VIADD R12, R174, 0xfffffff1 ;  /* 0xfffffff1ae0c7836 */ /* 0x000fe20000000000 */
[-C--:B------:R-:W-:Y:S01]  /*c6b0*/  ISETP.GE.AND P5, PT, R0, R171.reuse, PT ;  /* 0x000000ab0000720c */ /* 0x080fe20003fa6270 */
[----:B------:R-:W-:Y:S01]  /*c6c0*/  VIADD R6, R175, 0xfffffff1 ;  /* 0xfffffff1af067836 */ /* 0x000fe20000000000 */
[----:B------:R-:W-:Y:S01]  /*c6d0*/  ISETP.GE.AND P3, PT, R14, R171, PT ;  /* 0x000000ab0e00720c */ /* 0x000fe20003f66270 */
[----:B------:R-:W-:Y:S01]  /*c6e0*/  FFMA.FTZ R178, -R159, R23, R178 ;  /* 0x000000179fb27223 */ /* 0x000fe200000101b2 */
[----:B------:R-:W-:Y:S01]  /*c6f0*/  I2FP.F32.S32 R10, R16 ;  /* 0x00000010000a7245 */ /* 0x000fe20000201400 */
[----:B------:R-:W-:Y:S01]  /*c700*/  VIADD R16, R174, 0xfffffff9 ;  /* 0xfffffff9ae107836 */ /* 0x000fe20000000000 */
[----:B------:R-:W-:Y:S01]  /*c710*/  IABS R13, R13 ;  /* 0x0000000d000d7213 */ /* 0x000fe20000000000 */
[C---:B------:R-:W-:Y:S01]  /*c720*/  VIADD R5, R175.reuse, 0xfffffff8 ;  /* 0xfffffff8af057836 */ /* 0x040fe20000000000 */
[----:B------:R-:W-:Y:S01]  /*c730*/  IABS R15, R15 ;  /* 0x0000000f000f7213 */ /* 0x000fe20000000000 */
[----:B------:R-:W-:Y:S01]  /*c740*/  VIADD R7, R175, 0xfffffff0 ;  /* 0xfffffff0af077836 */ /* 0x000fe20000000000 */
[----:B------:R-:W-:Y:S01]  /*c750*/  FSEL R100, R100, -INF , P3 ;  /* 0xff80000064647808 */ /* 0x000fe20001800000 */
[----:B------:R-:W-:Y:S01]  /*c760*/  VIADD R29, R174, 0x20 ;  /* 0x00000020ae1d7836 */ /* 0x000fe20000000000 */
[----:B------:R-:W-:Y:S01]  /*c770*/  I2FP.F32.S32 R13, R13 ;  /* 0x0000000d000d7245 */ /* 0x000fe20000201400 */
[C---:B------:R-:W-:Y:S01]  /*c780*/  FFMA.FTZ R192, -R159.reuse, R10, R192 ;  /* 0x0000000a9fc07223 */ /* 0x040fe200000101c0 */
[----:B------:R-:W-:Y:S01]  /*c790*/  FSEL R195, R204, -INF , P5 ;  /* 0xff800000ccc37808 */ /* 0x000fe20002800000 */
[C---:B------:R-:W-:Y:S01]  /*c7a0*/  FFMA.FTZ R190, -R159.reuse, R23, R190 ;  /* 0x000000179fbe7223 */ /* 0x040fe200000101be */
[----:B------:R-:W-:Y:S01]  /*c7b0*/  FSEL R179, R232, -INF , P6 ;  /* 0xff800000e8b37808 */ /* 0x000fe20003000000 */
[----:B------:R-:W-:Y:S01]  /*c7c0*/  FFMA.FTZ R194, -R159, R13, R194 ;  /* 0x0000000d9fc27223 */ /* 0x000fe200000101c2 */
[----:B------:R-:W-:Y:S01]  /*c7d0*/  I2FP.F32.S32 R11, R11 ;  /* 0x0000000b000b7245 */ /* 0x000fe20000201400 */
[----:B------:R-:W-:Y:S01]  /*c7e0*/  VIADD R24, R174, 0xfffffff0 ;  /* 0xfffffff0ae187836 */ /* 0x000fe20000000000 */
[-C--:B------:R-:W-:Y:S01]  /*c7f0*/  ISETP.GE.AND P3, PT, R8, R171.reuse, PT ;  /* 0x000000ab0800720c */ /* 0x080fe20003f66270 */
[----:B------:R-:W-:Y:S01]  /*c800*/  VIADD R22, R175, 0x8 ;  /* 0x00000008af167836 */ /* 0x000fe20000000000 */
[----:B------:R-:W-:Y:S01]  /*c810*/  ISETP.GE.AND P5, PT, R4, R171, PT ;  /* 0x000000ab0400720c */ /* 0x000fe20003fa6270 */
[----:B------:R-:W-:Y:S01]  /*c820*/  FFMA.FTZ R200, -R159, R11, R200 ;  /* 0x0000000b9fc87223 */ /* 0x000fe200000101c8 */
[----:B------:R-:W-:Y:S01]  /*c830*/  ISETP.GE.AND P6, PT, R9, R171, PT ;  /* 0x000000ab0900720c */ /* 0x000fe20003fc6270 */
[----:B------:R-:W-:Y:S01]  /*c840*/  VIADD R20, R175, 0x9 ;  /* 0x00000009af147836 */ /* 0x000fe20000000000 */
[----:B------:R-:W-:Y:S01]  /*c850*/  I2FP.F32.S32 R15, R15 ;  /* 0x0000000f000f7245 */ /* 0x000fe20000201400 */
[C---:B------:R-:W-:Y:S01]  /*c860*/  FFMA.FTZ R206, -R159.reuse, R13, R206 ;  /* 0x0000000d9fce7223 */ /* 0x040fe200000101ce */
[----:B------:R-:W-:Y:S01]  /*c870*/  IABS R16, R16 ;  /* 0x0000001000107213 */ /* 0x000fe20000000000 */
[C---:B------:R-:W-:Y:S01]  /*c880*/  FFMA.FTZ R188, -R159.reuse, R27, R188 ;  /* 0x0000001b9fbc7223 */ /* 0x040fe200000101bc */
[----:B------:R-:W-:Y:S01]  /*c890*/  FSEL R21, R178, -INF , P5 ;  /* 0xff800000b2157808 */ /* 0x000fe20002800000 */
[CC--:B------:R-:W-:Y:S01]  /*c8a0*/  FFMA.FTZ R210, -R159.reuse, R15.reuse, R210 ;  /* 0x0000000f9fd27223 */ /* 0x0c0fe200000101d2 */
[----:B------:R-:W-:Y:S01]  /*c8b0*/  FSEL R19, R184, -INF , P6 ;  /* 0xff800000b8137808 */ /* 0x000fe20003000000 */
[C---:B------:R-:W-:Y:S01]  /*c8c0*/  FFMA.FTZ R222, -R159.reuse, R15, R222 ;  /* 0x0000000f9fde7223 */ /* 0x040fe200000101de */
[----:B------:R-:W-:Y:S01]  /*c8d0*/  FSEL R17, R186, -INF , P3 ;  /* 0xff800000ba117808 */ /* 0x000fe20001800000 */
[C---:B------:R-:W-:Y:S01]  /*c8e0*/  FFMA.FTZ R212, -R159.reuse, R11, R212 ;  /* 0x0000000b9fd47223 */ /* 0x040fe200000101d4 */
[----:B------:R-:W-:Y:S01]  /*c8f0*/  IABS R12, R12 ;  /* 0x0000000c000c7213 */ /* 0x000fe20000000000 */
[----:B------:R-:W-:Y:S01]  /*c900*/  FFMA.FTZ R196, -R159, R25, R196 ;  /* 0x000000199fc47223 */ /* 0x000fe200000101c4 */
[-C--:B------:R-:W-:Y:S01]  /*c910*/  ISETP.GE.AND P6, PT, R6, R171.reuse, PT ;  /* 0x000000ab0600720c */ /* 0x080fe20003fc6270 */
[----:B------:R-:W-:Y:S01]  /*c920*/  VIADD R18, R175, 0x19 ;  /* 0x00000019af127836 */ /* 0x000fe20000000000 */
[-C--:B------:R-:W-:Y:S01]  /*c930*/  ISETP.GE.AND P5, PT, R7, R171.reuse, PT ;  /* 0x000000ab0700720c */ /* 0x080fe20003fa6270 */
[----:B------:R-:W-:Y:S01]  /*c940*/  FFMA.FTZ R202, -R159, R10, R202 ;  /* 0x0000000a9fca7223 */ /* 0x000fe200000101ca */
[----:B------:R-:W-:Y:S01]  /*c950*/  ISETP.GE.AND P3, PT, R5, R171, PT ;  /* 0x000000ab0500720c */ /* 0x000fe20003f66270 */
[C---:B------:R-:W-:Y:S01]  /*c960*/  VIADD R10, R175.reuse, 0x18 ;  /* 0x00000018af0a7836 */ /* 0x040fe20000000000 */
[----:B------:R-:W-:Y:S01]  /*c970*/  I2FP.F32.S32 R23, R16 ;  /* 0x0000001000177245 */ /* 0x000fe20000201400 */
[----:B------:R-:W-:Y:S01]  /*c980*/  VIADD R16, R175, 0x10 ;  /* 0x00000010af107836 */ /* 0x000fe20000000000 */
[----:B------:R-:W-:Y:S01]  /*c990*/  IABS R29, R29 ;  /* 0x0000001d001d7213 */ /* 0x000fe20000000000 */
[----:B------:R-:W-:Y:S01]  /*c9a0*/  VIADD R172, R172, 0xffffffc0 ;  /* 0xffffffc0acac7836 */ /* 0x000fe20000000000 */
[----:B------:R-:W-:Y:S01]  /*c9b0*/  I2FP.F32.S32 R12, R12 ;  /* 0x0000000c000c7245 */ /* 0x000fe20000201400 */
[CC--:B------:R-:W-:Y:S01]  /*c9c0*/  FFMA.FTZ R208, -R159.reuse, R23.reuse, R208 ;  /* 0x000000179fd07223 */ /* 0x0c0fe200000101d0 */
[----:B------:R-:W-:Y:S01]  /*c9d0*/  FSEL R123, R192, -INF , P5 ;  /* 0xff800000c07b7808 */ /* 0x000fe20002800000 */
[C---:B------:R-:W-:Y:S01]  /*c9e0*/  FFMA.FTZ R220, -R159.reuse, R23, R220 ;  /* 0x000000179fdc7223 */ /* 0x040fe200000101dc */
[----:B------:R-:W-:Y:S01]  /*c9f0*/  FSEL R125, R200, -INF , P3 ;  /* 0xff800000c87d7808 */ /* 0x000fe20001800000 */
[CC--:B------:R-:W-:Y:S01]  /*ca00*/  FFMA.FTZ R214, -R159.reuse, R12.reuse, R214 ;  /* 0x0000000c9fd67223 */ /* 0x0c0fe200000101d6 */
[----:B------:R-:W-:Y:S01]  /*ca10*/  FSEL R194, R194, -INF , P6 ;  /* 0xff800000c2c27808 */ /* 0x000fe20003000000 */
[C---:B------:R-:W-:Y:S01]  /*ca20*/  FFMA.FTZ R117, -R159.reuse, R12, R117 ;  /* 0x0000000c9f757223 */ /* 0x040fe20000010175 */
[----:B------:R-:W-:Y:S01]  /*ca30*/  I2FP.F32.S32 R29, R29 ;  /* 0x0000001d001d7245 */ /* 0x000fe20000201400 */
[----:B------:R-:W-:Y:S01]  /*ca40*/  VIADD R12, R174, 0xffffffe9 ;  /* 0xffffffe9ae0c7836 */ /* 0x000fe20000000000 */
[----:B------:R-:W-:Y:S01]  /*ca50*/  ISETP.GE.AND P5, PT, R14, R170, PT ;  /* 0x000000aa0e00720c */ /* 0x000fe20003fa6270 */
[----:B------:R-:W-:Y:S01]  /*ca60*/  VIADD R23, R174, 0xffffffe8 ;  /* 0xffffffe8ae177836 */ /* 0x000fe20000000000 */
[C---:B------:R-:W-:Y:S01]  /*ca70*/  ISETP.GE.AND P3, PT, R14.reuse, R166, PT ;  /* 0x000000a60e00720c */ /* 0x040fe20003f66270 */
[----:B------:R-:W-:Y:S01]  /*ca80*/  FFMA.FTZ R182, -R159, R29, R182 ;  /* 0x0000001d9fb67223 */ /* 0x000fe200000101b6 */
[----:B------:R-:W-:Y:S01]  /*ca90*/  ISETP.GE.AND P6, PT, R14, R167, PT ;  /* 0x000000a70e00720c */ /* 0x000fe20003fc6270 */
[----:B------:R-:W-:Y:S01]  /*caa0*/  VIADD R14, R174, 0xffffffe1 ;  /* 0xffffffe1ae0e7836 */ /* 0x000fe20000000000 */
[----:B------:R-:W-:Y:S01]  /*cab0*/  FSEL R187, R210, -INF , P1 ;  /* 0xff800000d2bb7808 */ /* 0x000fe20000800000 */
[----:B------:R-:W-:Y:S01]  /*cac0*/  LDSM.16.MT88.4 R28, [R133+0x8000] ;  /* 0x00800000851c783b */ /* 0x000fe20000004200 */
[-C--:B------:R-:W-:Y:S01]  /*cad0*/  ISETP.GE.AND P1, PT, R175, R171.reuse, PT ;  /* 0x000000abaf00720c */ /* 0x080fe20003f26270 */
[----:B------:R-:W-:Y:S01]  /*cae0*/  VIADD R174, R174, 0x40 ;  /* 0x00000040aeae7836 */ /* 0x000fe20000000000 */
[----:B------:R-:W-:Y:S02]  /*caf0*/  IABS R24, R24 ;  /* 0x0000001800187213 */ /* 0x000fe40000000000 */
[----:B------:R-:W-:Y:S02]  /*cb00*/  FSEL R189, R208, -INF , P1 ;  /* 0xff800000d0bd7808 */ /* 0x000fe40000800000 */
[----:B------:R-:W-:Y:S02]  /*cb10*/  I2FP.F32.S32 R24, R24 ;  /* 0x0000001800187245 */ /* 0x000fe40000201400 */
[----:B------:R-:W-:Y:S02]  /*cb20*/  ISETP.GE.AND P1, PT, R4, R170, PT ;  /* 0x000000aa0400720c */ /* 0x000fe40003f26270 */
[----:B------:R-:W-:Y:S01]  /*cb30*/  IABS R14, R14 ;  /* 0x0000000e000e7213 */ /* 0x000fe20000000000 */
[CC--:B------:R-:W-:Y:S01]  /*cb40*/  FFMA.FTZ R218, -R159.reuse, R24.reuse, R218 ;  /* 0x000000189fda7223 */ /* 0x0c0fe200000101da */
[----:B------:R-:W-:Y:S01]  /*cb50*/  FSEL R15, R180, -INF , P5 ;  /* 0xff800000b40f7808 */ /* 0x000fe20002800000 */
[C---:B------:R-:W-:Y:S01]  /*cb60*/  FFMA.FTZ R226, -R159.reuse, R24, R226 ;  /* 0x000000189fe27223 */ /* 0x040fe200000101e2 */
[-C--:B------:R-:W-:Y:S02]  /*cb70*/  ISETP.GE.AND P5, PT, R22, R171.reuse, PT ;  /* 0x000000ab1600720c */ /* 0x080fe40003fa6270 */
[----:B------:R-:W-:Y:S02]  /*cb80*/  IABS R12, R12 ;  /* 0x0000000c000c7213 */ /* 0x000fe40000000000 */
[----:B------:R-:W-:Y:S02]  /*cb90*/  I2FP.F32.S32 R14, R14 ;  /* 0x0000000e000e7245 */ /* 0x000fe40000201400 */
[----:B------:R-:W-:Y:S02]  /*cba0*/  FSEL R13, R182, -INF , P1 ;  /* 0xff800000b60d7808 */ /* 0x000fe40000800000 */
[----:B------:R-:W-:Y:S01]  /*cbb0*/  ISETP.GE.AND P1, PT, R20, R171, PT ;  /* 0x000000ab1400720c */ /* 0x000fe20003f26270 */
[----:B------:R-:W-:Y:S01]  /*cbc0*/  FFMA.FTZ R119, -R159, R14, R119 ;  /* 0x0000000e9f777223 */ /* 0x000fe20000010177 */
[----:B------:R-:W-:Y:S01]  /*cbd0*/  IABS R23, R23 ;  /* 0x0000001700177213 */ /* 0x000fe20000000000 */
[----:B------:R-:W-:Y:S01]  /*cbe0*/  VIADD R14, R175, 0x11 ;  /* 0x00000011af0e7836 */ /* 0x000fe20000000000 */
[----:B------:R-:W-:Y:S02]  /*cbf0*/  I2FP.F32.S32 R12, R12 ;  /* 0x0000000c000c7245 */ /* 0x000fe40000201400 */
[----:B------:R-:W-:Y:S02]  /*cc00*/  FSEL R185, R214, -INF , P5 ;  /* 0xff800000d6b97808 */ /* 0x000fe40002800000 */
[----:B------:R-:W-:Y:S01]  /*cc10*/  ISETP.GE.AND P5, PT, R9, R170, PT ;  /* 0x000000aa0900720c */ /* 0x000fe20003fa6270 */
[CC--:B------:R-:W-:Y:S01]  /*cc20*/  FFMA.FTZ R224, -R159.reuse, R12.reuse, R224 ;  /* 0x0000000c9fe07223 */ /* 0x0c0fe200000101e0 */
[----:B------:R-:W-:Y:S01]  /*cc30*/  I2FP.F32.S32 R23, R23 ;  /* 0x0000001700177245 */ /* 0x000fe20000201400 */
[C---:B------:R-:W-:Y:S01]  /*cc40*/  FFMA.FTZ R216, -R159.reuse, R12, R216 ;  /* 0x0000000c9fd87223 */ /* 0x040fe200000101d8 */
[----:B------:R-:W-:Y:S02]  /*cc50*/  FSEL R183, R218, -INF , P1 ;  /* 0xff800000dab77808 */ /* 0x000fe40000800000 */
[-C--:B------:R-:W-:Y:S01]  /*cc60*/  ISETP.GE.AND P1, PT, R8, R170.reuse, PT ;  /* 0x000000aa0800720c */ /* 0x080fe20003f26270 */
[CC--:B------:R-:W-:Y:S01]  /*cc70*/  FFMA.FTZ R230, -R159.reuse, R23.reuse, R230 ;  /* 0x000000179fe67223 */ /* 0x0c0fe200000101e6 */
[----:B------:R-:W-:Y:S01]  /*cc80*/  FSEL R11, R188, -INF , P5 ;  /* 0xff800000bc0b7808 */ /* 0x000fe20002800000 */
[----:B------:R-:W-:Y:S01]  /*cc90*/  FFMA.FTZ R228, -R159, R23, R228 ;  /* 0x000000179fe47223 */ /* 0x000fe200000101e4 */
        /* <DEDUP_REMOVED lines=36> */
[----:B------:R-:W-:Y:S02]  /*cee0*/  FSEL R4, R100, -INF , !P6 ;  /* 0xff80000064047808 */ /* 0x000fe40007000000 */
[-C--:B------:R-:W-:Y:S02]  /*cef0*/  ISETP.GE.AND P0, PT, R9, R167.reuse, PT ;  /* 0x000000a70900720c */ /* 0x080fe40003f06270 */
[----:B------:R-:W-:Y:S02]  /*cf00*/  FSEL R21, R21, -INF , !P5 ;  /* 0xff80000015157808 */ /* 0x000fe40006800000 */
[-C--:B------:R-:W-:Y:S02]  /*cf10*/  ISETP.GE.AND P6, PT, R8, R167.reuse, PT ;  /* 0x000000a70800720c */ /* 0x080fe40003fc6270 */
[----:B------:R-:W-:Y:S02]  /*cf20*/  FSEL R183, R183, -INF , !P3 ;  /* 0xff800000b7b77808 */ /* 0x000fe40005800000 */
[----:B------:R-:W-:Y:S02]  /*cf30*/  FSEL R19, R19, -INF , !P0 ;  /* 0xff80000013137808 */ /* 0x000fe40004000000 */
[----:B------:R-:W-:Y:S02]  /*cf40*/  ISETP.GE.AND P3, PT, R0, R166, PT ;  /* 0x000000a60000720c */ /* 0x000fe40003f66270 */
[----:B------:R-:W-:Y:S02]  /*cf50*/  FMNMX3.FTZ R0, R101, R4, R21, !PT ;  /* 0x0000000465007276 */ /* 0x000fe40007810015 */
[-C--:B------:R-:W-:Y:S02]  /*cf60*/  ISETP.GE.AND P0, PT, R6, R167.reuse, PT ;  /* 0x000000a70600720c */ /* 0x080fe40003f06270 */
[----:B------:R-:W-:Y:S02]  /*cf70*/  FSEL R17, R17, -INF , !P6 ;  /* 0xff80000011117808 */ /* 0x000fe40007000000 */
[----:B------:R-:W-:Y:S02]  /*cf80*/  ISETP.GE.AND P5, PT, R7, R167, PT ;  /* 0x000000a70700720c */ /* 0x000fe40003fa6270 */
[----:B------:R-:W-:Y:S02]  /*cf90*/  FMNMX3.FTZ R0, R0, R19, R17, !PT ;  /* 0x0000001300007276 */ /* 0x000fe40007810011 */
[-C--:B------:R-:W-:Y:S02]  /*cfa0*/  ISETP.GE.AND P6, PT, R5, R167.reuse, PT ;  /* 0x000000a70500720c */ /* 0x080fe40003fc6270 */
        /* <DEDUP_REMOVED lines=9> */
[----:B------:R-:W-:Y:S02]  /*d040*/  FSEL R187, R187, -INF , !P4 ;  /* 0xff800000bbbb7808 */ /* 0x000fe40006000000 */
[----:B------:R-:W-:Y:S02]  /*d050*/  FMNMX3.FTZ R0, R0, R125, R195, !PT ;  /* 0x0000007d00007276 */ /* 0x000fe400078100c3 */
[----:B------:R-:W-:Y:S02]  /*d060*/  FSEL R13, R13, -INF , !P1 ;  /* 0xff8000000d0d7808 */ /* 0x000fe40004800000 */
[----:B------:R-:W-:Y:S02]  /*d070*/  FSEL R11, R11, -INF , !P5 ;  /* 0xff8000000b0b7808 */ /* 0x000fe40006800000 */
[----:B------:R-:W-:Y:S02]  /*d080*/  FSEL R9, R190, -INF , !P6 ;  /* 0xff800000be097808 */ /* 0x000fe40007000000 */
        /* <DEDUP_REMOVED lines=16> */
[----:B------:R-:W-:Y:S02]  /*d190*/  FSEL R129, R129, -INF , !P0 ;  /* 0xff80000081817808 */ /* 0x000fe40004000000 */
[CC--:B------:R-:W-:Y:S01]  /*d1a0*/  ISETP.GE.AND P3, PT, R175.reuse, R166.reuse, PT ;  /* 0x000000a6af00720c */ /* 0x0c0fe20003f66270 */
[----:B------:R-:W-:Y:S01]  /*d1b0*/  VIADD R175, R175, 0xffffffc0 ;  /* 0xffffffc0afaf7836 */ /* 0x000fe20000000000 */
[----:B------:R-:W-:Y:S02]  /*d1c0*/  FMNMX3.FTZ R0, R6, R127, R193, !PT ;  /* 0x0000007f06007276 */ /* 0x000fe400078100c1 */
[-C--:B------:R-:W-:Y:S02]  /*d1d0*/  ISETP.GE.AND P4, PT, R18, R167.reuse, PT ;  /* 0x000000a71200720c */ /* 0x080fe40003f86270 */
        /* <DEDUP_REMOVED lines=14> */
[----:B------:R-:W-:Y:S02]  /*d2c0*/  ISETP.GE.AND P5, PT, R10, R166, PT ;  /* 0x000000a60a00720c */ /* 0x000fe40003fa6270 */
[----:B------:R-:W-:Y:S02]  /*d2d0*/  FSEL R105, R216, -INF , P3 ;  /* 0xff800000d8697808 */ /* 0x000fe40001800000 */
[----:B------:R-:W-:Y:S02]  /*d2e0*/  FSEL R120, R120, -INF , !P1 ;  /* 0xff80000078787808 */ /* 0x000fe40004800000 */
[----:B------:R-:W-:Y:S02]  /*d2f0*/  FMNMX3.FTZ R0, R0, R153, R131, !PT ;  /* 0x0000009900007276 */ /* 0x000fe40007810083 */
[----:B------:R-:W-:Y:S02]  /*d300*/  FSEL R117, R117, -INF , !P4 ;  /* 0xff80000075757808 */ /* 0x000fe40006000000 */
        /* <DEDUP_REMOVED lines=303> */
.L_x_13199:
        /* <DEDUP_REMOVED lines=10> */
.L_x_13222:
        /* <DEDUP_REMOVED lines=194> */
.L_x_13209:
[----:B------:R-:W-:Y:S05]  /*f2c0*/  BSYNC.RECONVERGENT B0 ;  /* 0x0000000000007941 */ /* 0x000fea0003800200 */
.L_x_13208:
        /* <DEDUP_REMOVED lines=24> */
.L_x_13211:
[----:B------:R-:W-:Y:S05]  /*f450*/  BSYNC.RECONVERGENT B0 ;  /* 0x0000000000007941 */ /* 0x000fea0003800200 */
.L_x_13210:
        /* <DEDUP_REMOVED lines=36> */
.L_x_13213:
[----:B------:R-:W-:Y:S05]  /*f6a0*/  BSYNC.RECONVERGENT B0 ;  /* 0x0000000000007941 */ /* 0x000fea0003800200 */
.L_x_13212:
        /* <DEDUP_REMOVED lines=16> */
.L_x_13215:
[----:B------:R-:W-:Y:S05]  /*f7b0*/  BSYNC.RECONVERGENT B0 ;  /* 0x0000000000007941 */ /* 0x000fea0003800200 */
.L_x_13214:
        /* <DEDUP_REMOVED lines=16> */
.L_x_13217:
[----:B------:R-:W-:Y:S05]  /*f8c0*/  BSYNC.RECONVERGENT B0 ;  /* 0x0000000000007941 */ /* 0x000fea0003800200 */
.L_x_13216:
[----:B------:R-:W-:-:S04]  /*f8d0*/  MOV R157, 0x0 ;  /* 0x00000000009d7802 */ /* 0x000fc80000000f00 */
[----:B-12345:R-:W-:Y:S05]  /*f8e0*/  @P0 RET.REL.NODEC R156 `(_ZN5flash24flash_fwd_splitkv_kernelI23Flash_fwd_kernel_traitsILi128ELi64ELi64ELi4ELb0ELb0EN7cutlass6half_tE19Flash_kernel_traitsILi128ELi64ELi64ELi4ES3_EELb0ELb1ELb1ELb0ELb0ELb1ELb0ELb0EEEvNS_16Flash_fwd_paramsE) ;  /* 0xffffff049cc40950 */ /* 0x03efea0003c3ffff */
        /* <DEDUP_REMOVED lines=14> */
[----:B-1----:R-:W-:Y:S05]  /*f9d0*/  @P0 RET.REL.NODEC R156 `(_ZN5flash24flash_fwd_splitkv_kernelI23Flash_fwd_kernel_traitsILi128ELi64ELi64ELi4ELb0ELb0EN7cutlass6half_tE19Flash_kernel_traitsILi128ELi64ELi64ELi4ES3_EELb0ELb1ELb1ELb0ELb0ELb1ELb0ELb0EEEvNS_16Flash_fwd_paramsE) ;  /* 0xffffff049c880950 */ /* 0x002fea0003c3ffff */
[----:B------:R-:W-:Y:S01]  /*f9e0*/  MOV R157, 0x0 ;  /* 0x00000000009d7802 */ /* 0x000fe20000000f00 */
[----:B------:R1:W-:Y:S03]  /*f9f0*/  ST.E.128 desc[UR4][R6.64+0x80], R32 ;  /* 0x0000802006007985 */ /* 0x0003e6000c101d04 */
[----:B-1----:R-:W-:Y:S05]  /*fa00*/  RET.REL.NODEC R156 `(_ZN5flash24flash_fwd_splitkv_kernelI23Flash_fwd_kernel_traitsILi128ELi64ELi64ELi4ELb0ELb0EN7cutlass6half_tE19Flash_kernel_traitsILi128ELi64ELi64ELi4ES3_EELb0ELb1ELb1ELb0ELb0ELb1ELb0ELb0EEEvNS_16Flash_fwd_paramsE) ;  /* 0xffffff049c7c7950 */ /* 0x002fea0003c3ffff */
.L_x_13207:
[----:B------:R-:W-:Y:S01]  /*fa10*/  MOV R5, 0x2 ;  /* 0x0000000200057802 */ /* 0x000fe20000000f00 */
[----:B------:R-:W-:Y:S01]  /*fa20*/  IMAD.MOV.U32 R4, RZ, RZ, 0x1f ;  /* 0x0000001fff047424 */ /* 0x000fe200078e00ff */
[----:B------:R-:W-:-:S07]  /*fa30*/  MOV R6, 0xffffffff ;  /* 0xffffffff00067802 */ /* 0x000fce0000000f00 */
[----:B-1---5:R-:W-:Y:S05]  /*fa40*/  WARPSYNC.COLLECTIVE R6, `(.L_x_13218) ;  /* 0x0000000006087348 */ /* 0x022fea0003c00000 */
[----:B------:R2:W3:Y:S02]  /*fa50*/  SHFL.BFLY P0, R11, R177, R5, R4 ;  /* 0x0c000005b10b7389 */ /* 0x0004e40000000004 */
[----:B-123-5:R-:W-:Y:S05]  /*fa60*/  ENDCOLLECTIVE ;  /* 0x000000000000791b */ /* 0x02efea0003800000 */
.L_x_13218:
[----:B------:R-:W-:Y:S02]  /*fa70*/  IMAD.MOV.U32 R8, RZ, RZ, R11 ;  /* 0x000000ffff087224 */ /* 0x000fe400078e000b */
[----:B------:R-:W-:Y:S02]  /*fa80*/  IMAD.MOV.U32 R5, RZ, RZ, 0x1 ;  /* 0x00000001ff057424 */ /* 0x000fe400078e00ff */
[----:B------:R-:W-:-:S05]  /*fa90*/  FADD.FTZ R9, R8, R177 ;  /* 0x000000b108097221 */ /* 0x000fca0000010000 */
[----:B------:R-:W-:-:S07]  /*faa0*/  MOV R177, R9 ;  /* 0x0000000900b17202 */ /* 0x000fce0000000f00 */
[----:B------:R-:W-:Y:S05]  /*fab0*/  WARPSYNC.COLLECTIVE R6, `(.L_x_13219) ;  /* 0x0000000006087348 */ /* 0x000fea0003c00000 */
[----:B------:R1:W2:Y:S02]  /*fac0*/  SHFL.BFLY P0, R11, R177, R5, R4 ;  /* 0x0c000005b10b7389 */ /* 0x0002a40000000004 */
[----:B-12---:R-:W-:Y:S05]  /*fad0*/  ENDCOLLECTIVE ;  /* 0x000000000000791b */ /* 0x006fea0003800000 */
.L_x_13219:
[----:B------:R-:W-:Y:S01]  /*fae0*/  MOV R177, R176 ;  /* 0x000000b000b17202 */ /* 0x000fe20000000f00 */
[----:B------:R-:W-:Y:S01]  /*faf0*/  IMAD.MOV.U32 R5, RZ, RZ, 0x2 ;  /* 0x00000002ff057424 */ /* 0x000fe200078e00ff */
[----:B------:R-:W-:-:S07]  /*fb00*/  MOV R8, R11 ;  /* 0x0000000b00087202 */ /* 0x000fce0000000f00 */
[----:B------:R-:W-:Y:S05]  /*fb10*/  WARPSYNC.COLLECTIVE R6, `(.L_x_13220) ;  /* 0x0000000006087348 */ /* 0x000fea0003c00000 */
[----:B------:R1:W2:Y:S02]  /*fb20*/  SHFL.BFLY P0, R11, R177, R5, R4 ;  /* 0x0c000005b10b7389 */ /* 0x0002a40000000004 */
[----:B-12---:R-:W-:Y:S05]  /*fb30*/  ENDCOLLECTIVE ;  /* 0x000000000000791b */ /* 0x006fea0003800000 */
.L_x_13220:
[----:B------:R-:W-:Y:S01]  /*fb40*/  FADD.FTZ R8, R9, R8 ;  /* 0x0000000809087221 */ /* 0x000fe20000010000 */
[----:B------:R-:W-:Y:S01]  /*fb50*/  FADD.FTZ R10, R11, R176 ;  /* 0x000000b00b0a7221 */ /* 0x000fe20000010000 */
[----:B------:R-:W-:-:S04]  /*fb60*/  MOV R5, 0x1 ;  /* 0x0000000100057802 */ /* 0x000fc80000000f00 */
[----:B------:R-:W-:-:S07]  /*fb70*/  MOV R177, R10 ;  /* 0x0000000a00b17202 */ /* 0x000fce0000000f00 */
[----:B------:R-:W-:Y:S05]  /*fb80*/  WARPSYNC.COLLECTIVE R6, `(.L_x_13221) ;  /* 0x0000000006087348 */ /* 0x000fea0003c00000 */
[----:B------:R1:W2:Y:S02]  /*fb90*/  SHFL.BFLY P0, R11, R177, R5, R4 ;  /* 0x0c000005b10b7389 */ /* 0x0002a40000000004 */
[----:B-12---:R-:W-:Y:S05]  /*fba0*/  ENDCOLLECTIVE ;  /* 0x000000000000791b */ /* 0x006fea0003800000 */
.L_x_13221:
[----:B------:R-:W-:Y:S05]  /*fbb0*/  BRA `(.L_x_13222) ;  /* 0xffffffe800b87947 */ /* 0x000fea000383ffff */
.L_x_13223:
        /* <DEDUP_REMOVED lines=12> */
.L_x_14999:


//--------------------- .text._ZN5flash24flash_fwd_splitkv_kernelI23Flash_fwd_kernel_traitsILi128ELi64ELi64ELi4ELb0ELb0EN7cutlass6half_tE19Flash_kernel_traitsILi128ELi64ELi64ELi4ES3_EELb0ELb1ELb0ELb0ELb1ELb0ELb0ELb1EEEvNS_16Flash_fwd_paramsE --------------------------
	.section	.text._ZN5flash24flash_fwd_splitkv_kernelI23Flash_fwd_kernel_traitsILi128ELi64ELi64ELi4ELb0ELb0EN7cutlass6half_tE19Flash_kernel_traitsILi128ELi64ELi64ELi4ES3_EELb0ELb1ELb0ELb0ELb1ELb0ELb0ELb1EEEvNS_16Flash_fwd_paramsE,"ax",@progbits
	.align	128
        .global         _ZN5flash24flash_fwd_splitkv_kernelI23Flash_fwd_kernel_traitsILi128ELi64ELi64ELi4ELb0ELb0EN7cutlass6half_tE19Flash_kernel_traitsILi128ELi64ELi64ELi4ES3_EELb0ELb1ELb0ELb0ELb1ELb0ELb0ELb1EEEvNS_16Flash_fwd_paramsE
        .type           _ZN5flash24flash_fwd_splitkv_kernelI23Flash_fwd_kernel_traitsILi128ELi64ELi64ELi4ELb0ELb0EN7cutlass6half_tE19Flash_kernel_traitsILi128ELi64ELi64ELi4ES3_EELb0ELb1ELb0ELb0ELb1ELb0ELb0ELb1EEEvNS_16Flash_fwd_paramsE,@function
        .size           _ZN5flash24flash_fwd_splitkv_kernelI23Flash_fwd_kernel_traitsILi128ELi64ELi64ELi4ELb0ELb0EN7cutlass6half_tE19Flash_kernel_traitsILi128ELi64ELi64ELi4ES3_EELb0ELb1ELb0ELb0ELb1ELb0ELb0ELb1EEEvNS_16Flash_fwd_paramsE,(.L_x_15000 - _ZN5flash24flash_fwd_splitkv_kernelI23Flash_fwd_kernel_traitsILi128ELi64ELi64ELi4ELb0ELb0EN7cutlass6half_tE19Flash_kernel_traitsILi128ELi64ELi64ELi4ES3_EELb0ELb1ELb0ELb0ELb1ELb0ELb0ELb1EEEvNS_16Flash_fwd_paramsE)
        .other          _ZN5flash24flash_fwd_splitkv_kernelI23Flash_fwd_kernel_traitsILi128ELi64ELi64ELi4ELb0ELb0EN7cutlass6half_tE19Flash_kernel_traitsILi128ELi64ELi64ELi4ES3_EELb0ELb1ELb0ELb0ELb1ELb0ELb0ELb1EEEvNS_16Flash_fwd_paramsE,@"STO_CUDA_ENTRY STV_DEFAULT"
_ZN5flash24flash_fwd_splitkv_kernelI23Flash_fwd_kernel_traitsILi128ELi64ELi64ELi4ELb0ELb0EN7cutlass6half_tE19Flash_kernel_traitsILi128ELi64ELi64ELi4ES3_EELb0ELb1ELb0ELb0ELb1ELb0ELb0ELb1EEEvNS_16Flash_fwd_paramsE:
.text._ZN5flash24flash_fwd_splitkv_kernelI23Flash_fwd_kernel_traitsILi128ELi64ELi64ELi4ELb0ELb0EN7cutlass6half_tE19Flash_kernel_traitsILi128ELi64ELi64ELi4ES3_EELb0ELb1ELb0ELb0ELb1ELb0ELb0ELb1EEEvNS_16Flash_fwd_paramsE:
[----:B------:R-:W-:Y:S01]  /*0000*/  LDC R1, c[0x0][0x37c] ;  /* 0x0000df00ff017b82 */ /* 0x000fe20000000800 */
[----:B------:R-:W1:Y:S07]  /*0010*/  S2R R3, SR_CTAID.X ;  /* 0x0000000000037919 */ /* 0x000e6e0000002500 */
[----:B------:R-:W2:Y:S01]  /*0020*/  LDC.64 R100, c[0x0][0x348] ;  /* 0x0000d200ff647b82 */ /* 0x000ea20000000a00 */
[----:B------:R-:W-:Y:S01]  /*0030*/  BSSY.RECONVERGENT B3, `(.L_x_13224) ;  /* 0x0000005000037945 */ /* 0x000fe20003800200 */
[----:B------:R-:W-:Y:S01]  /*0040*/  MOV R144, 0x80 ;  /* 0x0000008000907802 */ /* 0x000fe20000000f00 */
[----:B------:R-:W3:Y:S01]  /*0050*/  S2R R147, SR_CTAID.Y ;  /* 0x0000000000937919 */ /* 0x000ee20000002600 */
[----:B------:R-:W4:Y:S05]  /*0060*/  S2R R146, SR_CTAID.Z ;  /* 0x0000000000927919 */ /* 0x000f2a0000002700 */
[----:B-1234-:R-:W-:Y:S05]  /*0070*/  CALL.REL.NOINC `($_ZN5flash24flash_fwd_splitkv_kernelI23Flash_fwd_kernel_traitsILi128ELi64ELi64ELi4ELb0ELb0EN7cutlass6half_tE19Flash_kernel_traitsILi128ELi64ELi64ELi4ES3_EELb0ELb1ELb0ELb0ELb1ELb0ELb0ELb1EEEvNS_16Flash_fwd_paramsE$_ZN5flash30compute_attn_1rowblock_splitkvI23Flash_fwd_kernel_traitsILi128ELi64ELi64ELi4ELb0ELb0EN7cutlass6half_tE19Flash_kernel_traitsILi128ELi64ELi64ELi4ES3_EELb0ELb1ELb0ELb0ELb1ELb0ELb0ELb1ENS_16Flash_fwd_paramsEEEvRKT8_iiiii) ;  /* 0x0000000000087944 */ /* 0x01efea0003c00000 */
[----:B------:R-:W-:Y:S05]  /*0080*/  BSYNC.RECONVERGENT B3 ;  /* 0x0000000000037941 */ /* 0x000fea0003800200 */
.L_x_13224:
[----:B------:R-:W-:Y:S05]  /*0090*/  EXIT ;  /* 0x000000000000794d */ /* 0x000fea0003800000 */
        .type           $_ZN5flash24flash_fwd_splitkv_kernelI23Flash_fwd_kernel_traitsILi128ELi64ELi64ELi4ELb0ELb0EN7cutlass6half_tE19Flash_kernel_traitsILi128ELi64ELi64ELi4ES3_EELb0ELb1ELb0ELb0ELb1ELb0ELb0ELb1EEEvNS_16Flash_fwd_paramsE$_ZN5flash30compute_attn_1rowblock_splitkvI23Flash_fwd_kernel_traitsILi128ELi64ELi64ELi4ELb0ELb0EN7cutlass6half_tE19Flash_kernel_traitsILi128ELi64ELi64ELi4ES3_EELb0ELb1ELb0ELb0ELb1ELb0ELb0ELb1ENS_16Flash_fwd_paramsEEEvRKT8_iiiii,@function
        .size           $_ZN5flash24flash_fwd_splitkv_kernelI23Flash_fwd_kernel_traitsILi128ELi64ELi64ELi4ELb0ELb0EN7cutlass6half_tE19Flash_kernel_traitsILi128ELi64ELi64ELi4ES3_EELb0ELb1ELb0ELb0ELb1ELb0ELb0ELb1EEEvNS_16Flash_fwd_paramsE$_ZN5flash30compute_attn_1rowblock_splitkvI23Flash_fwd_kernel_traitsILi128ELi64ELi64ELi4ELb0ELb0EN7cutlass6half_tE19Flash_kernel_traitsILi128ELi64ELi64ELi4ES3_EELb0ELb1ELb0ELb0ELb1ELb0ELb0ELb1ENS_16Flash_fwd_paramsEEEvRKT8_iiiii,(.L_x_15000 - $_ZN5flash24flash_fwd_splitkv_kernelI23Flash_fwd_kernel_traitsILi128ELi64ELi64ELi4ELb0ELb0EN7cutlass6half_tE19Flash_kernel_traitsILi128ELi64ELi64ELi4ES3_EELb0ELb1ELb0ELb0ELb1ELb0ELb0ELb1EEEvNS_16Flash_fwd_paramsE$_ZN5flash30compute_attn_1rowblock_splitkvI23Flash_fwd_kernel_traitsILi128ELi64ELi64ELi4ELb0ELb0EN7cutlass6half_tE19Flash_kernel_traitsILi128ELi64ELi64ELi4ES3_EELb0ELb1ELb0ELb0ELb1ELb0ELb0ELb1ENS_16Flash_fwd_paramsEEEvRKT8_iiiii)
$_ZN5flash24flash_fwd_splitkv_kernelI23Flash_fwd_kernel_traitsILi128ELi64ELi64ELi4ELb0ELb0EN7cutlass6half_tE19Flash_kernel_traitsILi128ELi64ELi64ELi4ES3_EELb0ELb1ELb0ELb0ELb1ELb0ELb0ELb1EEEvNS_16Flash_fwd_paramsE$_ZN5flash30compute_attn_1rowblock_splitkvI23Flash_fwd_kernel_traitsILi128ELi64ELi64ELi4ELb0ELb0EN7cutlass6half_tE19Flash_kernel_traitsILi128ELi64ELi64ELi4ES3_EELb0ELb1ELb0ELb0ELb1ELb0ELb0ELb1ENS_16Flash_fwd_paramsEEEvRKT8_iiiii:
        /* <DEDUP_REMOVED lines=39> */
.L_x_13226:
[----:B------:R-:W-:Y:S05]  /*0310*/  BSYNC.RECONVERGENT B0 ;  /* 0x0000000000007941 */ /* 0x000fea0003800200 */
.L_x_13225:
[----:B------:R-:W-:Y:S04]  /*0320*/  BSSY.RECONVERGENT B0, `(.L_x_13227) ;  /* 0x0000007000007945 */ /* 0x000fe80003800200 */
[----:B------:R-:W-:Y:S05]  /*0330*/  @!P3 BRA `(.L_x_13228) ;  /* 0x000000000014b947 */ /* 0x000fea0003800000 */
[----:B-----5:R-:W2:Y:S02]  /*0340*/  LD.E.U8 R0, desc[UR4][R100.64+0x1b2] ;  /* 0x0001b20464007980 */ /* 0x020ea4000c101100 */
[----:B--2---:R-:W-:-:S13]  /*0350*/  ISETP.NE.AND P1, PT, R0, RZ, PT ;  /* 0x000000ff0000720c */ /* 0x004fda0003f25270 */
[----:B------:R-:W2:Y:S02]  /*0360*/  @P1 LD.E R9, desc[UR4][R14.64+0x4] ;  /* 0x000004040e091980 */ /* 0x000ea4000c101900 */
[----:B--2---:R-:W-:-:S06]  /*0370*/  @P1 IADD3 R0, PT, PT, R9, -R12, RZ ;  /* 0x8000000c09001210 */ /* 0x004fcc0007ffe0ff */
[----:B------:R2:W5:Y:S02]  /*0380*/  @!P1 LD.E R0, desc[UR4][R14.64] ;  /* 0x000000040e009980 */ /* 0x000564000c101900 */
.L_x_13228:
[----:B------:R-:W-:Y:S05]  /*0390*/  BSYNC.RECONVERGENT B0 ;  /* 0x0000000000007941 */ /* 0x000fea0003800200 */
.L_x_13227:
        /* <DEDUP_REMOVED lines=9> */
.L_x_13230:
[----:B------:R-:W3:Y:S01]  /*0430*/  LD.E.64 R4, desc[UR4][R100.64+0x108] ;  /* 0x0001080464047980 */ /* 0x000ee2000c101b00 */
[----:B------:R-:W-:Y:S01]  /*0440*/  BSSY.RECONVERGENT B0, `(.L_x_13232) ;  /* 0x0000006000007945 */ /* 0x000fe20003800200 */
[----:B------:R-:W-:Y:S01]  /*0450*/  IMAD.MOV.U32 R76, RZ, RZ, RZ ;  /* 0x000000ffff4c7224 */ /* 0x000fe200078e00ff */
[----:B---3--:R-:W-:-:S04]  /*0460*/  ISETP.NE.U32.AND P0, PT, R4, RZ, PT ;  /* 0x000000ff0400720c */ /* 0x008fc80003f05070 */
[----:B------:R-:W-:-:S13]  /*0470*/  ISETP.NE.AND.EX P0, PT, R5, RZ, PT, P0 ;  /* 0x000000ff0500720c */ /* 0x000fda0003f05300 */
[----:B------:R-:W-:Y:S05]  /*0480*/  @!P0 BRA `(.L_x_13233) ;  /* 0x0000000000048947 */ /* 0x000fea0003800000 */
[----:B------:R3:W5:Y:S02]  /*0490*/  LD.E R76, desc[UR4][R100.64+0xbc] ;  /* 0x0000bc04644c7980 */ /* 0x000764000c101900 */
.L_x_13233:
[----:B------:R-:W-:Y:S05]  /*04a0*/  BSYNC.RECONVERGENT B0 ;  /* 0x0000000000007941 */ /* 0x000fea0003800200 */
.L_x_13232:
[----:B-----5:R-:W-:Y:S02]  /*04b0*/  IADD3 R76, PT, PT, R85, R76, RZ ;  /* 0x0000004c554c7210 */ /* 0x020fe40007ffe0ff */
.L_x_13231:
[----:B------:R-:W-:Y:S05]  /*04c0*/  BSYNC.RECONVERGENT B1 ;  /* 0x0000000000017941 */ /* 0x000fea0003800200 */
.L_x_13229:
[----:B------:R-:W-:Y:S01]  /*04d0*/  IMAD.SHL.U32 R148, R3, 0x40, RZ ;  /* 0x0000004003947824 */ /* 0x000fe200078e00ff */
[----:B------:R-:W-:Y:S01]  /*04e0*/  MOV R4, R144 ;  /* 0x0000009000047202 */ /* 0x000fe20000000f00 */
[----:B------:R-:W-:-:S03]  /*04f0*/  IMAD.MOV.U32 R5, RZ, RZ, 0x0 ;  /* 0x00000000ff057424 */ /* 0x000fc600078e00ff */
[----:B------:R-:W-:-:S13]  /*0500*/  ISETP.GT.AND P0, PT, R151, R148, PT ;  /* 0x000000949700720c */ /* 0x000fda0003f04270 */
[----:B-123--:R-:W-:Y:S05]  /*0510*/  @!P0 RET.REL.NODEC R4 `(_ZN5flash24flash_fwd_splitkv_kernelI23Flash_fwd_kernel_traitsILi128ELi64ELi64ELi4ELb0ELb0EN7cutlass6half_tE19Flash_kernel_traitsILi128ELi64ELi64ELi4ES3_EELb0ELb1ELb0ELb0ELb1ELb0ELb0ELb1EEEvNS_16Flash_fwd_paramsE) ;  /* 0xfffffff804b88950 */ /* 0x00efea0003c3ffff */
        /* <DEDUP_REMOVED lines=40> */
[----:B----4-:R-:W-:Y:S02]  /*07a0*/  IMAD R0, R3, R0, R148 ;  /* 0x0000000003007224 */ /* 0x010fe400078e0294 */
[-C--:B------:R-:W-:Y:S02]  /*07b0*/  @!P0 IMAD R4, R11, R147.reuse, RZ ;  /* 0x000000930b048224 */ /* 0x080fe400078e02ff */
[----:B------:R-:W-:Y:S01]  /*07c0*/  @!P0 IMAD.WIDE.U32 R10, R10, R147, RZ ;  /* 0x000000930a0a8225 */ /* 0x000fe200078e00ff */
[----:B------:R-:W-:Y:S02]  /*07d0*/  SHF.R.U32.HI R3, RZ, 0x3, R145 ;  /* 0x00000003ff037819 */ /* 0x000fe40000011691 */
[----:B------:R-:W-:Y:S01]  /*07e0*/  @P0 MOV R10, R16 ;  /* 0x00000010000a0202 */ /* 0x000fe20000000f00 */
[----:B------:R-:W-:-:S04]  /*07f0*/  IMAD.WIDE.U32 R18, R148, R12, R18 ;  /* 0x0000000c94127225 */ /* 0x000fc800078e0012 */
[----:B------:R-:W-:Y:S02]  /*0800*/  @!P0 IMAD.IADD R4, R11, 0x1, R4 ;  /* 0x000000010b048824 */ /* 0x000fe400078e0204 */
[----:B------:R-:W-:Y:S01]  /*0810*/  @P0 IMAD.IADD R4, R17, 0x1, R2 ;  /* 0x0000000111040824 */ /* 0x000fe200078e0202 */
[----:B------:R-:W-:Y:S01]  /*0820*/  IADD3 R11, PT, PT, R3, 0x10, RZ ;  /* 0x00000010030b7810 */ /* 0x000fe20007ffe0ff */
[----:B------:R-:W-:Y:S01]  /*0830*/  IMAD.IADD R2, R151, 0x1, -R148 ;  /* 0x0000000197027824 */ /* 0x000fe200078e0a94 */
[----:B------:R-:W-:Y:S01]  /*0840*/  IADD3 R10, P3, PT, R10, R18, RZ ;  /* 0x000000120a0a7210 */ /* 0x000fe20007f7e0ff */
[----:B------:R-:W-:Y:S02]  /*0850*/  VIADD R5, R3, 0x20 ;  /* 0x0000002003057836 */ /* 0x000fe40000000000 */
[----:B------:R-:W-:Y:S01]  /*0860*/  IMAD R17, R13, R148, RZ ;  /* 0x000000940d117224 */ /* 0x000fe200078e02ff */
[-C--:B------:R-:W-:Y:S02]  /*0870*/  ISETP.GE.AND P0, PT, R11, R2.reuse, PT ;  /* 0x000000020b00720c */ /* 0x080fe40003f06270 */
[----:B------:R-:W-:-:S02]  /*0880*/  ISETP.GE.AND P2, PT, R5, R2, PT ;  /* 0x000000020500720c */ /* 0x000fc40003f46270 */
[----:B------:R-:W-:Y:S02]  /*0890*/  IADD3.X R11, PT, PT, R4, R19, R17, P3, !PT ;  /* 0x00000013040b7210 */ /* 0x000fe40001ffe411 */
[C---:B------:R-:W-:Y:S02]  /*08a0*/  IADD3 R5, P1, PT, R0.reuse, R3, RZ ;  /* 0x0000000300057210 */ /* 0x040fe40007f3e0ff */
[----:B------:R-:W-:Y:S02]  /*08b0*/  ISETP.GE.AND P3, PT, R3, R2, PT ;  /* 0x000000020300720c */ /* 0x000fe40003f66270 */
[----:B------:R-:W-:Y:S02]  /*08c0*/  LEA.HI.X.SX32 R0, R0, RZ, 0x1, P1 ;  /* 0x000000ff00007211 */ /* 0x000fe400008f0eff */
[----:B------:R-:W-:Y:S01]  /*08d0*/  LEA R4, P4, R5, R6, 0x2 ;  /* 0x0000000605047211 */ /* 0x000fe200078810ff */
[----:B------:R-:W-:-:S03]  /*08e0*/  VIADD R17, R3, 0x30 ;  /* 0x0000003003117836 */ /* 0x000fc60000000000 */
[----:B------:R-:W-:Y:S01]  /*08f0*/  LEA.HI.X R5, R5, R7, R0, 0x2, P4 ;  /* 0x0000000705057211 */ /* 0x000fe200020f1400 */
[-C--:B------:R-:W-:Y:S01]  /*0900*/  IMAD R0, R9, R146.reuse, RZ ;  /* 0x0000009209007224 */ /* 0x080fe200078e02ff */
[----:B------:R-:W-:Y:S01]  /*0910*/  LOP3.LUT P6, R145, R145, 0x7, RZ, 0xc0, !PT ;  /* 0x0000000791917812 */ /* 0x000fe200078cc0ff */
[----:B------:R-:W-:Y:S01]  /*0920*/  IMAD.WIDE.U32 R146, R8, R146, R10 ;  /* 0x0000009208927225 */ /* 0x000fe200078e000a */
[-C--:B------:R-:W-:Y:S02]  /*0930*/  ISETP.GE.AND P1, PT, R17, R2.reuse, PT ;  /* 0x000000021100720c */ /* 0x080fe40003f26270 */
[----:B------:R-:W-:Y:S02]  /*0940*/  ISETP.GE.OR P6, PT, R3, R2, P6 ;  /* 0x000000020300720c */ /* 0x000fe400037c6670 */
[C---:B------:R-:W-:Y:S02]  /*0950*/  ISETP.NE.OR P5, PT, R145.reuse, RZ, P0 ;  /* 0x000000ff9100720c */ /* 0x040fe400007a5670 */
[----:B------:R-:W-:-:S02]  /*0960*/  ISETP.NE.OR P4, PT, R145, RZ, P2 ;  /* 0x000000ff9100720c */ /* 0x000fc40001785670 */
        /* <DEDUP_REMOVED lines=10> */
.L_x_13236:
[----:B------:R-:W-:Y:S05]  /*0a10*/  BSYNC.RECONVERGENT B0 ;  /* 0x0000000000007941 */ /* 0x000fea0003800200 */
.L_x_13235:
        /* <DEDUP_REMOVED lines=18> */
.L_x_13238:
[----:B------:R-:W-:Y:S05]  /*0b40*/  BSYNC.RECONVERGENT B0 ;  /* 0x0000000000007941 */ /* 0x000fea0003800200 */
.L_x_13237:
        /* <DEDUP_REMOVED lines=14> */
.L_x_13240:
[----:B------:R-:W-:Y:S05]  /*0c30*/  BSYNC.RECONVERGENT B0 ;  /* 0x0000000000007941 */ /* 0x000fea0003800200 */
.L_x_13239:
        /* <DEDUP_REMOVED lines=14> */
.L_x_13242:
[----:B------:R-:W-:Y:S05]  /*0d20*/  BSYNC.RECONVERGENT B0 ;  /* 0x0000000000007941 */ /* 0x000fea0003800200 */
.L_x_13241:
[----:B------:R-:W-:Y:S01]  /*0d30*/  MOV R145, 0x0 ;  /* 0x0000000000917802 */ /* 0x000fe20000000f00 */
[----:B------:R-:W-:Y:S04]  /*0d40*/  @!P6 ST.E desc[UR4][R4.64], R11 ;  /* 0x0000000b0400e985 */ /* 0x000fe8000c101904 */
[----:B------:R-:W-:Y:S04]  /*0d50*/  @!P5 ST.E desc[UR4][R4.64+0x40], R9 ;  /* 0x000040090400d985 */ /* 0x000fe8000c101904 */
[----:B------:R1:W-:Y:S02]  /*0d60*/  @!P4 ST.E desc[UR4][R4.64+0x80], R7 ;  /* 0x000080070400c985 */ /* 0x0003e4000c101904 */
[----:B-123-5:R-:W-:Y:S05]  /*0d70*/  @P3 RET.REL.NODEC R144 `(_ZN5flash24flash_fwd_splitkv_kernelI23Flash_fwd_kernel_traitsILi128ELi64ELi64ELi4ELb0ELb0EN7cutlass6half_tE19Flash_kernel_traitsILi128ELi64ELi64ELi4ES3_EELb0ELb1ELb0ELb0ELb1ELb0ELb0ELb1EEEvNS_16Flash_fwd_paramsE) ;  /* 0xfffffff090a03950 */ /* 0x02efea0003c3ffff */
[----:B------:R-:W-:Y:S02]  /*0d80*/  MOV R3, 0x7f800000 ;  /* 0x7f80000000037802 */ /* 0x000fe40000000f00 */
[----:B------:R-:W-:-:S03]  /*0d90*/  MOV R145, 0x0 ;  /* 0x0000000000917802 */ /* 0x000fc60000000f00 */
[----:B------:R1:W-:Y:S02]  /*0da0*/  ST.E desc[UR4][R4.64+0xc0], R3 ;  /* 0x0000c00304007985 */ /* 0x0003e4000c101904 */
[----:B-1----:R-:W-:Y:S05]  /*0db0*/  RET.REL.NODEC R144 `(_ZN5flash24flash_fwd_splitkv_kernelI23Flash_fwd_kernel_traitsILi128ELi64ELi64ELi4ELb0ELb0EN7cutlass6half_tE19Flash_kernel_traitsILi128ELi64ELi64ELi4ES3_EELb0ELb1ELb0ELb0ELb1ELb0ELb0ELb1EEEvNS_16Flash_fwd_paramsE) ;  /* 0xfffffff090907950 */ /* 0x002fea0003c3ffff */
.L_x_13234:
        /* <DEDUP_REMOVED lines=58> */
[----:B-1----:R-:W1:Y:S01]  /*1160*/  F2I.FTZ.U32.TRUNC.NTZ R21, R10 ;  /* 0x0000000a00157305 */ /* 0x002e62000021f000 */
        /* <DEDUP_REMOVED lines=44> */
.L_x_13244:
        /* <DEDUP_REMOVED lines=50> */
[-C--:B------:R-:W-:Y:S02]  /*1750*/  IMAD R2, R137, R6.reuse, RZ ;  /* 0x0000000689027224 */ /* 0x080fe400078e02ff */
[----:B------:R-:W-:Y:S01]  /*1760*/  IMAD.WIDE.U32 R8, R136, R6, R8 ;  /* 0x0000000688087225 */ /* 0x000fe200078e0008 */
[----:B------:R-:W-:Y:S02]  /*1770*/  @!P1 IADD3 R4, PT, PT, -R4, RZ, RZ ;  /* 0x000000ff04049210 */ /* 0x000fe40007ffe1ff */
[----:B------:R-:W-:Y:S01]  /*1780*/  @!P0 LOP3.LUT R4, RZ, R5, RZ, 0x33, !PT ;  /* 0x00000005ff048212 */ /* 0x000fe200078e33ff */
[----:B------:R-:W-:-:S02]  /*1790*/  @!P2 IMAD R0, R7, R102, R0 ;  /* 0x000000660700a224 */ /* 0x000fc400078e0200 */
[----:B------:R-:W-:Y:S01]  /*17a0*/  @!P2 IMAD.WIDE.U32 R18, R102, R11, RZ ;  /* 0x0000000b6612a225 */ /* 0x000fe200078e00ff */
[----:B------:R-:W-:Y:S02]  /*17b0*/  @P2 IADD3 R11, PT, PT, R11, R12, RZ ;  /* 0x0000000c0b0b2210 */ /* 0x000fe40007ffe0ff */
[----:B------:R-:W-:Y:S01]  /*17c0*/  @!P2 SHF.R.S32.HI R7, RZ, 0x1f, R10 ;  /* 0x0000001fff07a819 */ /* 0x000fe2000001140a */
[----:B------:R-:W-:Y:S01]  /*17d0*/  IMAD.IADD R13, R9, 0x1, R2 ;  /* 0x00000001090d7824 */ /* 0x000fe200078e0202 */
[----:B------:R-:W-:Y:S01]  /*17e0*/  SHF.R.S32.HI R2, RZ, 0x1f, R4 ;  /* 0x0000001fff027819 */ /* 0x000fe20000011404 */
[----:B------:R-:W-:Y:S01]  /*17f0*/  @!P2 IMAD.IADD R19, R19, 0x1, R0 ;  /* 0x000000011313a824 */ /* 0x000fe200078e0200 */
[----:B------:R-:W-:Y:S01]  /*1800*/  MOV R12, R8 ;  /* 0x00000008000c7202 */ /* 0x000fe20000000f00 */
[----:B------:R-:W-:Y:S02]  /*1810*/  @!P2 IMAD R0, R15, R10, RZ ;  /* 0x0000000a0f00a224 */ /* 0x000fe400078e02ff */
[----:B------:R-:W-:-:S02]  /*1820*/  IMAD R9, R17, R4, RZ ;  /* 0x0000000411097224 */ /* 0x000fc400078e02ff */
[C---:B------:R-:W-:Y:S02]  /*1830*/  @!P2 IMAD R0, R14.reuse, R7, R0 ;  /* 0x000000070e00a224 */ /* 0x040fe400078e0200 */
[----:B------:R-:W-:-:S04]  /*1840*/  @!P2 IMAD.WIDE.U32 R18, R14, R10, R18 ;  /* 0x0000000a0e12a225 */ /* 0x000fc800078e0012 */
[C---:B------:R-:W-:Y:S02]  /*1850*/  IMAD R2, R16.reuse, R2, R9 ;  /* 0x0000000210027224 */ /* 0x040fe400078e0209 */
[----:B------:R-:W-:-:S04]  /*1860*/  IMAD.WIDE.U32 R12, R16, R4, R12 ;  /* 0x00000004100c7225 */ /* 0x000fc800078e000c */
        /* <DEDUP_REMOVED lines=8> */
[----:B-1----:R-:W-:Y:S02]  /*18f0*/  MOV R15, RZ ;  /* 0x000000ff000f7202 */ /* 0x002fe40000000f00 */
.L_x_13245:
[----:B------:R-:W-:Y:S05]  /*1900*/  BSYNC.RECONVERGENT B0 ;  /* 0x0000000000007941 */ /* 0x000fea0003800200 */
.L_x_13243:
        /* <DEDUP_REMOVED lines=26> */
[----:B------:R-:W-:Y:S01]  /*1ab0*/  @!P3 IMAD.IADD R17, R17, 0x1, -R0 ;  /* 0x000000011111b824 */ /* 0x000fe200078e0a00 */
[----:B------:R-:W-:-:S04]  /*1ac0*/  LOP3.LUT R20, R79, 0x38, RZ, 0xc0, !PT ;  /* 0x000000384f147812 */ /* 0x000fc800078ec0ff */
[----:B------:R-:W-:Y:S02]  /*1ad0*/  ISETP.GE.U32.AND P4, PT, R17, R0, PT ;  /* 0x000000001100720c */ /* 0x000fe40003f86070 */
[----:B------:R-:W-:Y:S02]  /*1ae0*/  LOP3.LUT R0, R146, R5, RZ, 0x3c, !PT ;  /* 0x0000000592007212 */ /* 0x000fe400078e3cff */
[----:B------:R-:W-:Y:S01]  /*1af0*/  IADD3 R16, P1, PT, R20, R16, RZ ;  /* 0x0000001014107210 */ /* 0x000fe20007f3e0ff */
[----:B------:R-:W-:Y:S01]  /*1b00*/  @!P3 VIADD R18, R18, 0x1 ;  /* 0x000000011212b836 */ /* 0x000fe20000000000 */
[----:B------:R-:W-:Y:S01]  /*1b10*/  ISETP.GE.AND P2, PT, R0, RZ, PT ;  /* 0x000000ff0000720c */ /* 0x000fe20003f46270 */
[----:B------:R-:W-:Y:S01]  /*1b20*/  IMAD R0, R15, R102, RZ ;  /* 0x000000660f007224 */ /* 0x000fe200078e02ff */
[----:B------:R-:W-:Y:S02]  /*1b30*/  IADD3.X R17, PT, PT, RZ, R14, RZ, P1, !PT ;  /* 0x0000000eff117210 */ /* 0x000fe40000ffe4ff */
[----:B------:R-:W-:Y:S01]  /*1b40*/  ISETP.NE.AND P1, PT, R5, RZ, PT ;  /* 0x000000ff0500720c */ /* 0x000fe20003f25270 */
[----:B------:R-:W-:-:S02]  /*1b50*/  IMAD R0, R6, R103, R0 ;  /* 0x0000006706007224 */ /* 0x000fc400078e0200 */
[----:B------:R-:W-:Y:S02]  /*1b60*/  @P4 VIADD R18, R18, 0x1 ;  /* 0x0000000112124836 */ /* 0x000fe40000000000 */
[----:B------:R-:W-:Y:S01]  /*1b70*/  IMAD.WIDE.U32 R16, R6, R102, R16 ;  /* 0x0000006606107225 */ /* 0x000fe200078e0010 */
[----:B------:R-:W1:Y:S02]  /*1b80*/  S2R R57, SR_CgaCtaId ;  /* 0x0000000000397919 */ /* 0x000e640000008800 */
[----:B------:R-:W-:Y:S01]  /*1b90*/  MOV R6, R18 ;  /* 0x0000001200067202 */ /* 0x000fe20000000f00 */
[----:B------:R-:W-:-:S03]  /*1ba0*/  IMAD.IADD R17, R17, 0x1, R0 ;  /* 0x0000000111117824 */ /* 0x000fc600078e0200 */
[----:B------:R-:W-:Y:S02]  /*1bb0*/  @!P2 IADD3 R6, PT, PT, -R6, RZ, RZ ;  /* 0x000000ff0606a210 */ /* 0x000fe40007ffe1ff */
[----:B------:R-:W-:Y:S01]  /*1bc0*/  @!P1 LOP3.LUT R6, RZ, R5, RZ, 0x33, !PT ;  /* 0x00000005ff069212 */ /* 0x000fe200078e33ff */
[----:B------:R-:W-:Y:S01]  /*1bd0*/  IMAD.MOV.U32 R127, RZ, RZ, RZ ;  /* 0x000000ffff7f7224 */ /* 0x000fe200078e00ff */
[----:B------:R-:W-:-:S03]  /*1be0*/  SHF.R.U32.HI R126, RZ, 0x3, R145 ;  /* 0x00000003ff7e7819 */ /* 0x000fc60000011691 */
[----:B------:R-:W-:Y:S02]  /*1bf0*/  IMAD R5, R25, R6, RZ ;  /* 0x0000000619057224 */ /* 0x000fe400078e02ff */
[----:B------:R-:W-:-:S04]  /*1c00*/  IMAD.WIDE.U32 R16, R6, R24, R16 ;  /* 0x0000001806107225 */ /* 0x000fc800078e0010 */
[-C--:B------:R-:W-:Y:S02]  /*1c10*/  IMAD R143, R103, R126.reuse, RZ ;  /* 0x0000007e678f7224 */ /* 0x080fe400078e02ff */
[----:B------:R-:W-:Y:S01]  /*1c20*/  IMAD R139, R137, R126, RZ ;  /* 0x0000007e898b7224 */ /* 0x000fe200078e02ff */
[----:B------:R-:W-:Y:S01]  /*1c30*/  IADD3 R107, PT, PT, R105, -0x1, RZ ;  /* 0xffffffff696b7810 */ /* 0x000fe20007ffe0ff */
[C---:B------:R-:W-:Y:S02]  /*1c40*/  IMAD.SHL.U32 R121, R145.reuse, 0x4, RZ ;  /* 0x0000000491797824 */ /* 0x040fe400078e00ff */
[----:B------:R-:W-:Y:S01]  /*1c50*/  IMAD.SHL.U32 R81, R145, 0x40, RZ ;  /* 0x0000004091517824 */ /* 0x000fe200078e00ff */
[----:B------:R-:W-:Y:S01]  /*1c60*/  SHF.R.U32.HI R75, RZ, 0x1, R145 ;  /* 0x00000001ff4b7819 */ /* 0x000fe20000011691 */
[C---:B------:R-:W-:Y:S01]  /*1c70*/  IMAD.SHL.U32 R73, R136.reuse, 0x10, RZ ;  /* 0x0000001088497824 */ /* 0x040fe200078e00ff */
[----:B------:R-:W-:Y:S01]  /*1c80*/  SHF.L.U64.HI R74, R136, 0x4, R137 ;  /* 0x00000004884a7819 */ /* 0x000fe20000010289 */
[C---:B------:R-:W-:Y:S01]  /*1c90*/  IMAD.SHL.U32 R77, R102.reuse, 0x10, RZ ;  /* 0x00000010664d7824 */ /* 0x040fe200078e00ff */
[----:B------:R-:W-:-:S02]  /*1ca0*/  SHF.L.U64.HI R78, R102, 0x4, R103 ;  /* 0x00000004664e7819 */ /* 0x000fc40000010267 */
[----:B------:R-:W-:Y:S02]  /*1cb0*/  LOP3.LUT R121, R121, 0x1c, RZ, 0xc0, !PT ;  /* 0x0000001c79797812 */ /* 0x000fe400078ec0ff */
[C---:B------:R-:W-:Y:S02]  /*1cc0*/  LOP3.LUT R80, R81.reuse, 0x1c0, RZ, 0xc0, !PT ;  /* 0x000001c051507812 */ /* 0x040fe400078ec0ff */
[----:B------:R-:W-:Y:S02]  /*1cd0*/  LOP3.LUT R72, R81, 0x200, RZ, 0xc0, !PT ;  /* 0x0000020051487812 */ /* 0x000fe400078ec0ff */
[----:B------:R-:W-:Y:S01]  /*1ce0*/  SHF.L.U32 R104, R107, 0x6, RZ ;  /* 0x000000066b687819 */ /* 0x000fe200000006ff */
[----:B--2---:R-:W-:Y:S02]  /*1cf0*/  @P0 IMAD R0, R129, R150, RZ ;  /* 0x0000009681000224 */ /* 0x004fe400078e02ff */
[----:B---3--:R-:W-:-:S04]  /*1d00*/  @!P0 IMAD.WIDE.U32 R28, R26, R147, RZ ;  /* 0x000000931a1c8225 */ /* 0x008fc800078e00ff */
[----:B------:R-:W-:Y:S02]  /*1d10*/  @!P0 IMAD R14, R27, R147, RZ ;  /* 0x000000931b0e8224 */ /* 0x000fe400078e02ff */
[----:B------:R-:W-:-:S04]  /*1d20*/  @P0 IMAD.WIDE.U32 R26, R128, R150, RZ ;  /* 0x00000096801a0225 */ /* 0x000fc800078e00ff */
[----:B------:R-:W-:Y:S02]  /*1d30*/  @!P0 IMAD.MOV.U32 R15, RZ, RZ, R28 ;  /* 0x000000ffff0f8224 */ /* 0x000fe400078e001c */
[----:B------:R-:W-:Y:S02]  /*1d40*/  @P0 IMAD.MOV.U32 R15, RZ, RZ, R26 ;  /* 0x000000ffff0f0224 */ /* 0x000fe400078e001a */
[----:B------:R-:W-:Y:S01]  /*1d50*/  @!P0 IMAD.IADD R14, R29, 0x1, R14 ;  /* 0x000000011d0e8824 */ /* 0x000fe200078e020e */
[----:B------:R-:W-:Y:S02]  /*1d60*/  @P0 IADD3 R14, PT, PT, R27, R0, RZ ;  /* 0x000000001b0e0210 */ /* 0x000fe40007ffe0ff */
[----:B------:R-:W-:Y:S02]  /*1d70*/  IADD3 R18, P1, PT, R20, R15, RZ ;  /* 0x0000000f14127210 */ /* 0x000fe40007f3e0ff */
[----:B------:R-:W-:-:S03]  /*1d80*/  SHF.R.S32.HI R0, RZ, 0x1f, R6 ;  /* 0x0000001fff007819 */ /* 0x000fc60000011406 */
[----:B------:R-:W-:Y:S01]  /*1d90*/  IMAD.X R19, RZ, RZ, R14, P1 ;  /* 0x000000ffff137224 */ /* 0x000fe200008e060e */
[----:B------:R-:W-:Y:S01]  /*1da0*/  IADD3 R4, P1, PT, R20, R4, RZ ;  /* 0x0000000414047210 */ /* 0x000fe20007f3e0ff */
[----:B------:R-:W-:Y:S02]  /*1db0*/  IMAD R24, R0, R24, R5 ;  /* 0x0000001800187224 */ /* 0x000fe400078e0205 */
[-C--:B------:R-:W-:Y:S02]  /*1dc0*/  IMAD R5, R23, R146.reuse, RZ ;  /* 0x0000009217057224 */ /* 0x080fe400078e02ff */
[----:B------:R-:W-:-:S04]  /*1dd0*/  IMAD.WIDE.U32 R18, R22, R146, R18 ;  /* 0x0000009216127225 */ /* 0x000fc800078e0012 */
[----:B------:R-:W-:Y:S01]  /*1de0*/  IMAD.WIDE.U32 R14, R3, 0x40, R126 ;  /* 0x00000040030e7825 */ /* 0x000fe200078e007e */
[----:B------:R-:W-:-:S03]  /*1df0*/  IADD3 R25, PT, PT, R17, R24, RZ ;  /* 0x0000001811197210 */ /* 0x000fc60007ffe0ff */
[----:B------:R-:W-:Y:S02]  /*1e00*/  IMAD.IADD R19, R19, 0x1, R5 ;  /* 0x0000000113137824 */ /* 0x000fe400078e0205 */
[----:B------:R-:W-:Y:S02]  /*1e10*/  IMAD.X R5, RZ, RZ, R2, P1 ;  /* 0x000000ffff057224 */ /* 0x000fe400008e0602 */
        /* <DEDUP_REMOVED lines=19> */
[----:B------:R-:W-:Y:S02]  /*1f50*/  ISETP.GT.U32.AND P0, PT, R105, R86, PT ;  /* 0x000000566900720c */ /* 0x000fe40003f04070 */
        /* <DEDUP_REMOVED lines=22> */
[C---:B------:R-:W-:Y:S01]  /*20c0*/  IMAD R119, R105.reuse, -0x40, R85 ;  /* 0xffffffc069777824 */ /* 0x040fe200078e0255 */
[----:B------:R-:W-:Y:S01]  /*20d0*/  SHF.R.S32.HI R123, RZ, 0x1, R123 ;  /* 0x00000001ff7b7819 */ /* 0x000fe2000001147b */
[----:B------:R-:W-:Y:S01]  /*20e0*/  IMAD R117, R105, -0x40, R76 ;  /* 0xffffffc069757824 */ /* 0x000fe200078e024c */
[C---:B------:R-:W-:Y:S01]  /*20f0*/  IADD3 R84, PT, PT, R126.reuse, 0x10, RZ ;  /* 0x000000107e547810 */ /* 0x040fe20007ffe0ff */
[----:B------:R-:W-:Y:S01]  /*2100*/  IMAD.MOV.U32 R115, RZ, RZ, R105 ;  /* 0x000000ffff737224 */ /* 0x000fe200078e0069 */
[C---:B------:R-:W-:Y:S01]  /*2110*/  SHF.L.U32 R114, R123.reuse, 0x5, RZ ;  /* 0x000000057b727819 */ /* 0x040fe200000006ff */
[C---:B------:R-:W-:Y:S01]  /*2120*/  IMAD.SHL.U32 R118, R123.reuse, 0x10, RZ ;  /* 0x000000107b767824 */ /* 0x040fe200078e00ff */
[----:B------:R-:W-:Y:S01]  /*2130*/  IADD3 R82, PT, PT, R126, 0x30, RZ ;  /* 0x000000307e527810 */ /* 0x000fe20007ffe0ff */
        /* <DEDUP_REMOVED lines=13> */
[----:B------:R-:W-:Y:S01]  /*2210*/  SHF.R.S32.HI R11, RZ, 0x1f, R85 ;  /* 0x0000001fff0b7819 */ /* 0x000fe20000011455 */
[-C--:B----4-:R-:W-:Y:S01]  /*2220*/  IMAD R9, R131, R120.reuse, RZ ;  /* 0x0000007883097224 */ /* 0x090fe200078e02ff */
[C---:B------:R-:W-:Y:S01]  /*2230*/  SHF.L.U64.HI R98, R132.reuse, 0x4, R133 ;  /* 0x0000000484627819 */ /* 0x040fe20000010285 */
[----:B------:R-:W-:Y:S01]  /*2240*/  IMAD.IADD R23, R23, 0x1, R8 ;  /* 0x0000000117177824 */ /* 0x000fe200078e0208 */
[----:B------:R-:W-:Y:S01]  /*2250*/  SHF.L.U32 R99, R132, 0x4, RZ ;  /* 0x0000000484637819 */ /* 0x000fe200000006ff */
[----:B------:R-:W-:-:S04]  /*2260*/  IMAD.WIDE.U32 R14, R130, R120, R14 ;  /* 0x00000078820e7225 */ /* 0x000fc800078e000e */
[-C--:B------:R-:W-:Y:S01]  /*2270*/  IMAD R8, R133, R120.reuse, RZ ;  /* 0x0000007885087224 */ /* 0x080fe200078e02ff */
[----:B------:R-:W-:Y:S01]  /*2280*/  IADD3 R15, PT, PT, R15, R9, RZ ;  /* 0x000000090f0f7210 */ /* 0x000fe20007ffe0ff */
[----:B------:R-:W-:-:S04]  /*2290*/  IMAD.WIDE.U32 R22, R132, R120, R22 ;  /* 0x0000007884167225 */ /* 0x000fc800078e0016 */
[----:B-----5:R-:W-:Y:S01]  /*22a0*/  IMAD.IADD R10, R104, 0x1, R7 ;  /* 0x00000001680a7824 */ /* 0x020fe200078e0207 */
[----:B------:R-:W-:Y:S01]  /*22b0*/  IADD3 R23, PT, PT, R23, R8, RZ ;  /* 0x0000000817177210 */ /* 0x000fe20007ffe0ff */
[-C--:B------:R-:W-:Y:S02]  /*22c0*/  IMAD R7, R17, R6.reuse, RZ ;  /* 0x0000000611077224 */ /* 0x080fe400078e02ff */
[----:B------:R-:W-:Y:S02]  /*22d0*/  IMAD R9, R25, R6, RZ ;  /* 0x0000000619097224 */ /* 0x000fe400078e02ff */
[-C--:B------:R-:W-:Y:S02]  /*22e0*/  IMAD R7, R16, R0.reuse, R7 ;  /* 0x0000000010077224 */ /* 0x080fe400078e0207 */
[----:B------:R-:W-:Y:S02]  /*22f0*/  IMAD R8, R126, R123, R121 ;  /* 0x0000007b7e087224 */ /* 0x000fe400078e0279 */
[----:B------:R-:W-:Y:S01]  /*2300*/  IMAD R0, R24, R0, R9 ;  /* 0x0000000018007224 */ /* 0x000fe200078e0209 */
[----:B------:R-:W-:Y:S01]  /*2310*/  IADD3 R9, P0, PT, -R85, R126, RZ ;  /* 0x0000007e55097210 */ /* 0x000fe20007f1e1ff */
[----:B------:R-:W-:-:S03]  /*2320*/  IMAD.WIDE.U32 R16, R6, R16, R14 ;  /* 0x0000001006107225 */ /* 0x000fc600078e000e */
[----:B------:R-:W-:Y:S01]  /*2330*/  IADD3.X R11, PT, PT, RZ, ~R11, RZ, P0, !PT ;  /* 0x8000000bff0b7210 */ /* 0x000fe200007fe4ff */
[----:B------:R-:W-:-:S04]  /*2340*/  IMAD.WIDE.U32 R24, R6, R24, R22 ;  /* 0x0000001806187225 */ /* 0x000fc800078e0016 */
[----:B------:R-:W-:Y:S01]  /*2350*/  IMAD R15, R10, R123, RZ ;  /* 0x0000007b0a0f7224 */ /* 0x000fe200078e02ff */
[----:B------:R-:W-:Y:S01]  /*2360*/  IADD3 R25, PT, PT, R25, R0, RZ ;  /* 0x0000000019197210 */ /* 0x000fe20007ffe0ff */
[----:B------:R-:W-:Y:S02]  /*2370*/  IMAD.IADD R6, R121, 0x1, R8 ;  /* 0x0000000179067824 */ /* 0x000fe400078e0208 */
[----:B------:R-:W-:Y:S01]  /*2380*/  IMAD R87, R11, R130, RZ ;  /* 0x000000820b577224 */ /* 0x000fe200078e02ff */
[----:B------:R-:W-:Y:S01]  /*2390*/  SHF.R.S32.HI R93, RZ, 0x1f, R15 ;  /* 0x0000001fff5d7819 */ /* 0x000fe2000001140f */
[----:B------:R-:W-:Y:S01]  /*23a0*/  IMAD.MOV.U32 R14, RZ, RZ, R16 ;  /* 0x000000ffff0e7224 */ /* 0x000fe200078e0010 */
[----:B------:R-:W-:Y:S01]  /*23b0*/  IADD3 R22, P1, PT, R15, R8, RZ ;  /* 0x000000080f167210 */ /* 0x000fe20007f3e0ff */
[----:B------:R-:W-:Y:S01]  /*23c0*/  IMAD R87, R131, R9, R87 ;  /* 0x0000000983577224 */ /* 0x000fe200078e0257 */
[----:B------:R-:W-:Y:S01]  /*23d0*/  IADD3 R92, P0, PT, R15, R6, RZ ;  /* 0x000000060f5c7210 */ /* 0x000fe20007f1e0ff */
[----:B------:R-:W-:Y:S01]  /*23e0*/  IMAD.IADD R15, R17, 0x1, R7 ;  /* 0x00000001110f7824 */ /* 0x000fe200078e0207 */
[-C--:B------:R-:W-:Y:S01]  /*23f0*/  LEA.HI.X.SX32 R7, R8, R93.reuse, 0x1, P1 ;  /* 0x0000005d08077211 */ /* 0x080fe200008f0eff */
[----:B------:R-:W-:Y:S01]  /*2400*/  IMAD R17, R11, R132, RZ ;  /* 0x000000840b117224 */ /* 0x000fe200078e02ff */
[----:B------:R-:W-:Y:S01]  /*2410*/  LEA.HI.X.SX32 R93, R6, R93, 0x1, P0 ;  /* 0x0000005d065d7211 */ /* 0x000fe200000f0eff */
[----:B------:R-:W-:Y:S01]  /*2420*/  IMAD.WIDE.U32 R10, R130, R9, R14 ;  /* 0x00000009820a7225 */ /* 0x000fe200078e000e */
[----:B------:R-:W-:-:S02]  /*2430*/  SHF.L.U64.HI R0, R22, 0x1, R7 ;  /* 0x0000000116007819 */ /* 0x000fc40000010207 */
[----:B------:R-:W-:Y:S01]  /*2440*/  SHF.L.U64.HI R93, R92, 0x1, R93 ;  /* 0x000000015c5d7819 */ /* 0x000fe2000001025d */
[-C--:B------:R-:W-:Y:S01]  /*2450*/  IMAD R17, R133, R9.reuse, R17 ;  /* 0x0000000985117224 */ /* 0x080fe200078e0211 */
[----:B------:R-:W-:Y:S01]  /*2460*/  LEA R88, P1, R10, R18, 0x1 ;  /* 0x000000120a587211 */ /* 0x000fe200078208ff */
[----:B------:R-:W-:Y:S01]  /*2470*/  IMAD.WIDE.U32 R8, R132, R9, R24 ;  /* 0x0000000984087225 */ /* 0x000fe200078e0018 */
[----:B------:R-:W-:-:S03]  /*2480*/  SHF.L.U32 R22, R22, 0x1, RZ ;  /* 0x0000000116167819 */ /* 0x000fc600000006ff */
        /* <DEDUP_REMOVED lines=15> */
.L_x_13269:
        /* <DEDUP_REMOVED lines=92> */
.L_x_13248:
        /* <DEDUP_REMOVED lines=111> */
.L_x_13252:
[----:B------:R-:W-:Y:S05]  /*3230*/  BSYNC.RECONVERGENT B0 ;  /* 0x0000000000007941 */ /* 0x000fea0003800200 */
.L_x_13251:
        /* <DEDUP_REMOVED lines=104> */
.L_x_13254:
[----:B------:R-:W-:Y:S05]  /*38c0*/  BSYNC.RECONVERGENT B0 ;  /* 0x0000000000007941 */ /* 0x000fea0003800200 */
.L_x_13253:
        /* <DEDUP_REMOVED lines=108> */
.L_x_13256:
[----:B------:R-:W-:Y:S05]  /*3f90*/  BSYNC.RECONVERGENT B0 ;  /* 0x0000000000007941 */ /* 0x000fea0003800200 */
.L_x_13255:
        /* <DEDUP_REMOVED lines=112> */
.L_x_13258:
[----:B------:R-:W-:Y:S05]  /*46a0*/  BSYNC.RECONVERGENT B0 ;  /* 0x0000000000007941 */ /* 0x000fea0003800200 */
.L_x_13257:
[----:B------:R-:W5:Y:S02]  /*46b0*/  LD.E R3, desc[UR4][R100.64+0xd0] ;  /* 0x0000d00464037980 */ /* 0x000f64000c101900 */
[----:B-----5:R-:W-:Y:S05]  /*46c0*/  IMAD.U32 R3, R3, -0x20, RZ ;  /* 0xffffffe003037824 */ /* 0x020fea00078e00ff */
[C---:B------:R-:W-:Y:S02]  /*46d0*/  LEA R22, P1, R3.reuse, R22, 0x1 ;  /* 0x0000001603167211 */ /* 0x040fe400078208ff */
[C---:B------:R-:W-:Y:S02]  /*46e0*/  LEA R58, P0, R3.reuse, R58, 0x1 ;  /* 0x0000003a033a7211 */ /* 0x040fe400078008ff */
[C---:B------:R-:W-:Y:S02]  /*46f0*/  LEA.HI.X.SX32 R23, R3.reuse, R23, 0x1, P1 ;  /* 0x0000001703177211 */ /* 0x040fe400008f0eff */
[----:B------:R-:W-:Y:S01]  /*4700*/  LEA.HI.X.SX32 R59, R3, R59, 0x1, P0 ;  /* 0x0000003b033b7211 */ /* 0x000fe200000f0eff */
[----:B------:R-:W-:Y:S05]  /*4710*/  BRA `(.L_x_13249) ;  /* 0x0000002c00947947 */ /* 0x000fea0003800000 */
.L_x_13250:
        /* <DEDUP_REMOVED lines=182> */
.L_x_13260:
[----:B------:R-:W-:Y:S05]  /*5280*/  BSYNC.RECONVERGENT B0 ;  /* 0x0000000000007941 */ /* 0x000fea0003800200 */
.L_x_13259:
        /* <DEDUP_REMOVED lines=80> */
[--C-:B------:R-:W-:Y:S02]  /*5790*/  @!P0 HADD2.F32 R48, -RZ, R47.reuse.H0_H0 ;  /* 0x2000002fff308230 */ /* 0x100fe40000004100 */
[----:B------:R-:W-:Y:S01]  /*57a0*/  @!P0 FFMA.FTZ R6, R45, R51, R6 ;  /* 0x000000332d068223 */ /* 0x000fe20000010006 */
[----:B------:R-:W-:Y:S01]  /*57b0*/  @!P0 HADD2.F32 R47, -RZ, R47.H1_H1 ;  /* 0x3000002fff2f8230 */ /* 0x000fe20000004100 */
[----:B------:R-:W-:Y:S01]  /*57c0*/  @!P1 SEL R141, R25, RZ, !P2 ;  /* 0x000000ff198d9207 */ /* 0x000fe20005000000 */
[----:B------:R-:W-:Y:S01]  /*57d0*/  @!P0 FFMA.FTZ R7, R48, R52, R7 ;  /* 0x0000003430078223 */ /* 0x000fe20000010007 */
[----:B------:R-:W-:Y:S02]  /*57e0*/  @!P1 SEL R154, R89, RZ, !P2 ;  /* 0x000000ff599a9207 */ /* 0x000fe40005000000 */
[----:B------:R-:W-:Y:S01]  /*57f0*/  @!P0 FFMA.FTZ R8, R47, R53, R8 ;  /* 0x000000352f088223 */ /* 0x000fe20000010008 */
[----:B------:R-:W-:Y:S02]  /*5800*/  @!P1 IADD3 R141, P6, PT, R118, R141, RZ ;  /* 0x0000008d768d9210 */ /* 0x000fe40007fde0ff */
[----:B------:R-:W-:Y:S02]  /*5810*/  @!P0 F2FP.F16.F32.PACK_AB R134, R2, R0 ;  /* 0x000000000286823e */ /* 0x000fe400000000ff */
[----:B------:R-:W-:Y:S02]  /*5820*/  @!P1 IADD3.X R154, PT, PT, R111, R154, RZ, P6, !PT ;  /* 0x0000009a6f9a9210 */ /* 0x000fe400037fe4ff */
[----:B------:R-:W-:Y:S02]  /*5830*/  @!P0 MOV R64, R134 ;  /* 0x0000008600408202 */ /* 0x000fe40000000f00 */
[----:B------:R-:W-:Y:S02]  /*5840*/  @!P0 F2FP.F16.F32.PACK_AB R135, R4, R3 ;  /* 0x000000030487823e */ /* 0x000fe400000000ff */
[----:B------:R-:W-:Y:S02]  /*5850*/  @!P0 F2FP.F16.F32.PACK_AB R156, R8, R7 ;  /* 0x00000007089c823e */ /* 0x000fe400000000ff */
[----:B------:R-:W-:Y:S02]  /*5860*/  LEA R134, P6, R73, R94, 0x1 ;  /* 0x0000005e49867211 */ /* 0x000fe400078c08ff */
[----:B------:R-:W-:Y:S02]  /*5870*/  @!P0 F2FP.F16.F32.PACK_AB R155, R6, R5 ;  /* 0x00000005069b823e */ /* 0x000fe400000000ff */
[C---:B------:R-:W-:Y:S02]  /*5880*/  @!P1 SHF.L.U64.HI R154, R141.reuse, 0x1, R154 ;  /* 0x000000018d9a9819 */ /* 0x040fe4000001029a */
[----:B------:R-:W-:Y:S02]  /*5890*/  @!P0 MOV R65, R135 ;  /* 0x0000008700418202 */ /* 0x000fe40000000f00 */
        /* <DEDUP_REMOVED lines=85> */
.L_x_13262:
[----:B------:R-:W-:Y:S05]  /*5df0*/  BSYNC.RECONVERGENT B0 ;  /* 0x0000000000007941 */ /* 0x000fea0003800200 */
.L_x_13261:
        /* <DEDUP_REMOVED lines=182> */
.L_x_13264:
[----:B------:R-:W-:Y:S05]  /*6960*/  BSYNC.RECONVERGENT B0 ;  /* 0x0000000000007941 */ /* 0x000fea0003800200 */
.L_x_13263:
        /* <DEDUP_REMOVED lines=89> */
[----:B------:R-:W-:Y:S01]  /*6f00*/  @!P1 SEL R9, R28, R25, P2 ;  /* 0x000000191c099207 */ /* 0x000fe20001000000 */
[----:B------:R-:W-:Y:S01]  /*6f10*/  @!P0 FFMA.FTZ R7, R12, R32, R7 ;  /* 0x000000200c078223 */ /* 0x000fe20000010007 */
[----:B------:R-:W-:Y:S01]  /*6f20*/  @!P0 FFMA.FTZ R8, R15, R33, R8 ;  /* 0x000000210f088223 */ /* 0x000fe20000010008 */
        /* <DEDUP_REMOVED lines=13> */
[----:B------:R-:W-:Y:S02]  /*7000*/  @!P1 IADD3 R40, P0, PT, R15, R90, RZ ;  /* 0x0000005a0f289210 */ /* 0x000fe40007f1e0ff */
        /* <DEDUP_REMOVED lines=79> */
.L_x_13266:
[----:B------:R-:W-:Y:S05]  /*7500*/  BSYNC.RECONVERGENT B0 ;  /* 0x0000000000007941 */ /* 0x000fea0003800200 */
.L_x_13265:
[----:B------:R-:W5:Y:S02]  /*7510*/  LD.E R3, desc[UR4][R100.64+0xd0] ;  /* 0x0000d00464037980 */ /* 0x000f64000c101900 */
[----:B-----5:R-:W-:Y:S05]  /*7520*/  IMAD.U32 R3, R3, -0x20, RZ ;  /* 0xffffffe003037824 */ /* 0x020fea00078e00ff */
[C---:B------:R-:W-:Y:S02]  /*7530*/  LEA R92, P1, R3.reuse, R92, 0x1 ;  /* 0x0000005c035c7211 */ /* 0x040fe400078208ff */
[C---:B------:R-:W-:Y:S02]  /*7540*/  LEA R90, P0, R3.reuse, R90, 0x1 ;  /* 0x0000005a035a7211 */ /* 0x040fe400078008ff */
[C---:B------:R-:W-:Y:S02]  /*7550*/  LEA.HI.X.SX32 R93, R3.reuse, R93, 0x1, P1 ;  /* 0x0000005d035d7211 */ /* 0x040fe400008f0eff */
[----:B------:R-:W-:Y:S09]  /*7560*/  LEA.HI.X.SX32 R91, R3, R91, 0x1, P0 ;  /* 0x0000005b035b7211 */ /* 0x000ff200000f0eff */
.L_x_13249:
[----:B------:R-:W-:Y:S05]  /*7570*/  BSYNC.RECONVERGENT B1 ;  /* 0x0000000000017941 */ /* 0x000fea0003800200 */
.L_x_13247:
        /* <DEDUP_REMOVED lines=101> */
.L_x_13268:
[----:B------:R-:W-:Y:S05]  /*7bd0*/  BSYNC.RECONVERGENT B0 ;  /* 0x0000000000007941 */ /* 0x000fea0003800200 */
.L_x_13267:
[----:B------:R-:W-:Y:S05]  /*7be0*/  @P3 BRA `(.L_x_13269) ;  /* 0xffffffa800643947 */ /* 0x000fea000383ffff */
.L_x_13246:
        /* <DEDUP_REMOVED lines=34> */
.L_x_13273:
[----:B------:R-:W-:Y:S05]  /*7e10*/  BSYNC.RECONVERGENT B0 ;  /* 0x0000000000007941 */ /* 0x000fea0003800200 */
.L_x_13272:
        /* <DEDUP_REMOVED lines=10> */
.L_x_13271:
        /* <DEDUP_REMOVED lines=42> */
[--C-:B------:R-:W-:Y:S02]  /*8160*/  HADD2.F32 R10, -RZ, R13.reuse.H0_H0 ;  /* 0x2000000dff0a7230 */ /* 0x100fe40000004100 */
        /* <DEDUP_REMOVED lines=37> */
.L_x_13279:
[----:B------:R-:W-:Y:S05]  /*83c0*/  BSYNC.RECONVERGENT B0 ;  /* 0x0000000000007941 */ /* 0x000fea0003800200 */
.L_x_13278:
[----:B------:R2:W-:Y:S04]  /*83d0*/  STS.128 [R149], R12 ;  /* 0x0000000c95007388 */ /* 0x0005e80000000c00 */
        /* <DEDUP_REMOVED lines=45> */
.L_x_13281:
[----:B------:R-:W-:Y:S05]  /*86b0*/  BSYNC.RECONVERGENT B0 ;  /* 0x0000000000007941 */ /* 0x000fea0003800200 */
.L_x_13280:
[----:B-----5:R3:W-:Y:S02]  /*86c0*/  STS.128 [R149+0x2000], R8 ;  /* 0x0020000895007388 */ /* 0x0207e40000000c00 */
.L_x_13277:
[----:B------:R-:W-:Y:S05]  /*86d0*/  BSYNC.RECONVERGENT B1 ;  /* 0x0000000000017941 */ /* 0x000fea0003800200 */
.L_x_13276:
        /* <DEDUP_REMOVED lines=12> */
[C---:B-----5:R-:W-:Y:S02]  /*87a0*/  SHF.L.U32 R7, R5.reuse, 0x1, RZ ;  /* 0x0000000105077819 */ /* 0x060fe400000006ff */
[----:B------:R-:W-:Y:S02]  /*87b0*/  SHF.L.U64.HI R5, R5, 0x1, R0 ;  /* 0x0000000105057819 */ /* 0x000fe40000010200 */
[-C--:B------:R-:W-:Y:S02]  /*87c0*/  IADD3 R6, P1, PT, R16, R7.reuse, RZ ;  /* 0x0000000710067210 */ /* 0x080fe40007f3e0ff */
[----:B------:R-:W-:Y:S02]  /*87d0*/  IADD3 R4, P0, PT, R24, R7, RZ ;  /* 0x0000000718047210 */ /* 0x000fe40007f1e0ff */
[----:B------:R-:W-:-:S02]  /*87e0*/  IADD3.X R7, PT, PT, R17, R5, RZ, P1, !PT ;  /* 0x0000000511077210 */ /* 0x000fc40000ffe4ff */
[----:B------:R-:W-:-:S04]  /*87f0*/  IADD3.X R5, PT, PT, R25, R5, RZ, P0, !PT ;  /* 0x0000000519057210 */ /* 0x000fc800007fe4ff */
[----:B------:R-:W4:Y:S04]  /*8800*/  LD.E.64 R6, desc[UR4][R6.64] ;  /* 0x0000000406067980 */ /* 0x000f28000c101b00 */
[----:B------:R-:W2:Y:S01]  /*8810*/  LD.E.64 R4, desc[UR4][R4.64] ;  /* 0x0000000404047980 */ /* 0x000ea2000c101b00 */
[--C-:B---3--:R-:W-:Y:S02]  /*8820*/  HADD2.F32 R10, -RZ, R13.reuse.H0_H0 ;  /* 0x2000000dff0a7230 */ /* 0x108fe40000004100 */
[----:B------:R-:W-:Y:S02]  /*8830*/  HADD2.F32 R13, -RZ, R13.H1_H1 ;  /* 0x3000000dff0d7230 */ /* 0x000fe40000004100 */
[--C-:B------:R-:W-:Y:S02]  /*8840*/  HADD2.F32 R11, -RZ, R15.reuse.H1_H1 ;  /* 0x3000000fff0b7230 */ /* 0x100fe40000004100 */
[----:B------:R-:W-:-:S02]  /*8850*/  HADD2.F32 R26, -RZ, R15.H0_H0 ;  /* 0x2000000fff1a7230 */ /* 0x000fc40000004100 */
[----:B----4-:R-:W-:Y:S02]  /*8860*/  HADD2.F32 R9, -RZ, R6.H1_H1 ;  /* 0x30000006ff097230 */ /* 0x010fe40000004100 */
[----:B--2---:R-:W-:Y:S02]  /*8870*/  HADD2.F32 R2, -RZ, R4.H1_H1 ;  /* 0x30000004ff027230 */ /* 0x004fe40000004100 */
[----:B------:R-:W-:Y:S02]  /*8880*/  HADD2.F32 R0, -RZ, R5.H1_H1 ;  /* 0x30000005ff007230 */ /* 0x000fe40000004100 */
[C---:B------:R-:W-:Y:S01]  /*8890*/  FMUL.FTZ R15, R13.reuse, R9 ;  /* 0x000000090d0f7220 */ /* 0x040fe20000410000 */
[----:B------:R-:W-:Y:S02]  /*88a0*/  HADD2.F32 R8, -RZ, R7.H1_H1 ;  /* 0x30000007ff087230 */ /* 0x000fe40000004100 */
[----:B------:R-:W-:Y:S01]  /*88b0*/  FMUL.FTZ R27, R13, R2 ;  /* 0x000000020d1b7220 */ /* 0x000fe20000410000 */
[----:B------:R-:W-:Y:S01]  /*88c0*/  FMUL.FTZ R13, R11, R0 ;  /* 0x000000000b0d7220 */ /* 0x000fe20000410000 */
[----:B------:R-:W-:-:S02]  /*88d0*/  HADD2.F32 R6, -RZ, R6.H0_H0 ;  /* 0x20000006ff067230 */ /* 0x000fc40000004100 */
[----:B------:R-:W-:Y:S01]  /*88e0*/  FFMA.FTZ R27, R10, R9, -R27 ;  /* 0x000000090a1b7223 */ /* 0x000fe2000001081b */
[-C--:B------:R-:W-:Y:S01]  /*88f0*/  FMUL.FTZ R11, R11, R8.reuse ;  /* 0x000000080b0b7220 */ /* 0x080fe20000410000 */
[----:B------:R-:W-:Y:S01]  /*8900*/  FFMA.FTZ R13, R26, R8, -R13 ;  /* 0x000000081a0d7223 */ /* 0x000fe2000001080d */
[----:B------:R-:W-:Y:S02]  /*8910*/  HADD2.F32 R9, -RZ, R12.H1_H1 ;  /* 0x3000000cff097230 */ /* 0x000fe40000004100 */
[----:B------:R-:W-:Y:S02]  /*8920*/  HADD2.F32 R4, -RZ, R4.H0_H0 ;  /* 0x20000004ff047230 */ /* 0x000fe40000004100 */
[----:B------:R-:W-:Y:S02]  /*8930*/  HADD2.F32 R5, -RZ, R5.H0_H0 ;  /* 0x20000005ff057230 */ /* 0x000fe40000004100 */
[----:B------:R-:W-:Y:S02]  /*8940*/  HADD2.F32 R8, -RZ, R14.H1_H1 ;  /* 0x3000000eff087230 */ /* 0x000fe40000004100 */
[----:B------:R-:W-:-:S02]  /*8950*/  HADD2.F32 R7, -RZ, R7.H0_H0 ;  /* 0x20000007ff077230 */ /* 0x000fc40000004100 */
[----:B------:R-:W-:Y:S01]  /*8960*/  FFMA.FTZ R2, R10, R2, R15 ;  /* 0x000000020a027223 */ /* 0x000fe2000001000f */
        /* <DEDUP_REMOVED lines=16> */
[----:B------:R-:W-:Y:S02]  /*8a70*/  MOV R15, R0 ;  /* 0x00000000000f7202 */ /* 0x000fe40000000f00 */
.L_x_13285:
[----:B------:R-:W-:Y:S05]  /*8a80*/  BSYNC.RECONVERGENT B0 ;  /* 0x0000000000007941 */ /* 0x000fea0003800200 */
.L_x_13284:
        /* <DEDUP_REMOVED lines=17> */
[--C-:B------:R-:W-:Y:S02]  /*8ba0*/  HADD2.F32 R15, -RZ, R9.reuse.H0_H0 ;  /* 0x20000009ff0f7230 */ /* 0x100fe40000004100 */
[----:B--2---:R-:W-:Y:S02]  /*8bb0*/  HADD2.F32 R29, -RZ, R9.H1_H1 ;  /* 0x30000009ff1d7230 */ /* 0x004fe40000004100 */
[----:B------:R-:W-:-:S02]  /*8bc0*/  HADD2.F32 R12, -RZ, R11.H1_H1 ;  /* 0x3000000bff0c7230 */ /* 0x000fc40000004100 */
[----:B------:R-:W-:Y:S02]  /*8bd0*/  HADD2.F32 R27, -RZ, R11.H0_H0 ;  /* 0x2000000bff1b7230 */ /* 0x000fe40000004100 */
[----:B---3--:R-:W-:Y:S02]  /*8be0*/  HADD2.F32 R10, -RZ, R6.H1_H1 ;  /* 0x30000006ff0a7230 */ /* 0x008fe40000004100 */
[----:B------:R-:W-:Y:S02]  /*8bf0*/  HADD2.F32 R9, -RZ, R7.H1_H1 ;  /* 0x30000007ff097230 */ /* 0x000fe40000004100 */
[----:B------:R-:W-:Y:S02]  /*8c00*/  HADD2.F32 R2, -RZ, R4.H1_H1 ;  /* 0x30000004ff027230 */ /* 0x000fe40000004100 */
        /* <DEDUP_REMOVED lines=30> */
.L_x_13287:
[----:B------:R-:W-:Y:S05]  /*8df0*/  BSYNC.RECONVERGENT B0 ;  /* 0x0000000000007941 */ /* 0x000fea0003800200 */
.L_x_13286:
[----:B-----5:R3:W-:Y:S02]  /*8e00*/  STS.128 [R149+0x2800], R8 ;  /* 0x0028000895007388 */ /* 0x0207e40000000c00 */
.L_x_13283:
[----:B------:R-:W-:Y:S05]  /*8e10*/  BSYNC.RECONVERGENT B1 ;  /* 0x0000000000017941 */ /* 0x000fea0003800200 */
.L_x_13282:
        /* <DEDUP_REMOVED lines=8> */
[----:B--2-4-:R2:W5:Y:S01]  /*8ea0*/  LD.E.128 R12, desc[UR4][R30.64] ;  /* 0x000000041e0c7980 */ /* 0x014562000c101d00 */
        /* <DEDUP_REMOVED lines=50> */
.L_x_13291:
[----:B------:R-:W-:Y:S05]  /*91d0*/  BSYNC.RECONVERGENT B0 ;  /* 0x0000000000007941 */ /* 0x000fea0003800200 */
.L_x_13290:
        /* <DEDUP_REMOVED lines=17> */
[--C-:B------:R-:W-:Y:S02]  /*92f0*/  HADD2.F32 R15, -RZ, R9.reuse.H0_H0 ;  /* 0x20000009ff0f7230 */ /* 0x100fe40000004100 */
[----:B------:R-:W-:Y:S02]  /*9300*/  HADD2.F32 R29, -RZ, R9.H1_H1 ;  /* 0x30000009ff1d7230 */ /* 0x000fe40000004100 */
[----:B------:R-:W-:-:S02]  /*9310*/  HADD2.F32 R12, -RZ, R11.H1_H1 ;  /* 0x3000000bff0c7230 */ /* 0x000fc40000004100 */
[----:B------:R-:W-:Y:S02]  /*9320*/  HADD2.F32 R27, -RZ, R11.H0_H0 ;  /* 0x2000000bff1b7230 */ /* 0x000fe40000004100 */
[----:B---3--:R-:W-:Y:S02]  /*9330*/  HADD2.F32 R10, -RZ, R6.H1_H1 ;  /* 0x30000006ff0a7230 */ /* 0x008fe40000004100 */
[----:B------:R-:W-:Y:S02]  /*9340*/  HADD2.F32 R9, -RZ, R7.H1_H1 ;  /* 0x30000007ff097230 */ /* 0x000fe40000004100 */
[----:B--2---:R-:W-:Y:S02]  /*9350*/  HADD2.F32 R2, -RZ, R4.H1_H1 ;  /* 0x30000004ff027230 */ /* 0x004fe40000004100 */
        /* <DEDUP_REMOVED lines=30> */
.L_x_13293:
[----:B------:R-:W-:Y:S05]  /*9540*/  BSYNC.RECONVERGENT B0 ;  /* 0x0000000000007941 */ /* 0x000fea0003800200 */
.L_x_13292:
[----:B-----5:R3:W-:Y:S02]  /*9550*/  STS.128 [R149+0x3000], R8 ;  /* 0x0030000895007388 */ /* 0x0207e40000000c00 */
.L_x_13289:
[----:B------:R-:W-:Y:S05]  /*9560*/  BSYNC.RECONVERGENT B1 ;  /* 0x0000000000017941 */ /* 0x000fea0003800200 */
.L_x_13288:
        /* <DEDUP_REMOVED lines=60> */
.L_x_13295:
[----:B------:R-:W-:Y:S05]  /*9930*/  BSYNC.RECONVERGENT B0 ;  /* 0x0000000000007941 */ /* 0x000fea0003800200 */
.L_x_13294:
        /* <DEDUP_REMOVED lines=16> */
[----:B-----5:R-:W-:Y:S01]  /*9a40*/  MOV R7, R9 ;  /* 0x0000000900077202 */ /* 0x020fe20000000f00 */
[--C-:B----4-:R-:W-:Y:S02]  /*9a50*/  HADD2.F32 R12, -RZ, R8.reuse.H1_H1 ;  /* 0x30000008ff0c7230 */ /* 0x110fe40000004100 */
[----:B------:R-:W-:Y:S02]  /*9a60*/  HADD2.F32 R8, -RZ, R8.H0_H0 ;  /* 0x20000008ff087230 */ /* 0x000fe40000004100 */
[----:B------:R-:W-:-:S02]  /*9a70*/  HADD2.F32 R9, -RZ, R7.H0_H0 ;  /* 0x20000007ff097230 */ /* 0x000fc40000004100 */
[----:B------:R-:W-:Y:S02]  /*9a80*/  HADD2.F32 R7, -RZ, R7.H1_H1 ;  /* 0x30000007ff077230 */ /* 0x000fe40000004100 */
[--C-:B---3--:R-:W-:Y:S02]  /*9a90*/  HADD2.F32 R0, -RZ, R2.reuse.H1_H1 ;  /* 0x30000002ff007230 */ /* 0x108fe40000004100 */
[----:B------:R-:W-:Y:S02]  /*9aa0*/  HADD2.F32 R13, -RZ, R2.H0_H0 ;  /* 0x20000002ff0d7230 */ /* 0x000fe40000004100 */
[--C-:B--2---:R-:W-:Y:S02]  /*9ab0*/  HADD2.F32 R6, -RZ, R4.reuse.H1_H1 ;  /* 0x30000004ff067230 */ /* 0x104fe40000004100 */
        /* <DEDUP_REMOVED lines=30> */
.L_x_13297:
[----:B------:R-:W-:Y:S05]  /*9ca0*/  BSYNC.RECONVERGENT B0 ;  /* 0x0000000000007941 */ /* 0x000fea0003800200 */
.L_x_13296:
[----:B-----5:R3:W-:Y:S01]  /*9cb0*/  STS.128 [R149+0x3800], R8 ;  /* 0x0038000895007388 */ /* 0x0207e20000000c00 */
[----:B------:R-:W-:Y:S05]  /*9cc0*/  BRA `(.L_x_13274) ;  /* 0x0000002800f07947 */ /* 0x000fea0003800000 */
.L_x_13275:
        /* <DEDUP_REMOVED lines=89> */
.L_x_13301:
[----:B------:R-:W-:Y:S05]  /*a260*/  BSYNC.RECONVERGENT B0 ;  /* 0x0000000000007941 */ /* 0x000fea0003800200 */
.L_x_13300:
        /* <DEDUP_REMOVED lines=83> */
.L_x_13303:
[----:B------:R-:W-:Y:S05]  /*a7a0*/  BSYNC.RECONVERGENT B0 ;  /* 0x0000000000007941 */ /* 0x000fea0003800200 */
.L_x_13302:
[----:B-----5:R3:W-:Y:S02]  /*a7b0*/  STS.128 [R149+0x2000], R28 ;  /* 0x0020001c95007388 */ /* 0x0207e40000000c00 */
.L_x_13299:
[----:B------:R-:W-:Y:S05]  /*a7c0*/  BSYNC.RECONVERGENT B1 ;  /* 0x0000000000017941 */ /* 0x000fea0003800200 */
.L_x_13298:
        /* <DEDUP_REMOVED lines=13> */
[----:B-----5:R-:W-:Y:S02]  /*a8a0*/  SEL R7, R22, RZ, !P0 ;  /* 0x000000ff16077207 */ /* 0x020fe40004000000 */
[----:B------:R-:W-:Y:S02]  /*a8b0*/  IADD3 R9, P2, P1, R9, R2, R37 ;  /* 0x0000000209097210 */ /* 0x000fe4000795e025 */
[----:B------:R-:W-:-:S02]  /*a8c0*/  SEL R5, R19, R18, P0 ;  /* 0x0000001213057207 */ /* 0x000fc40000000000 */
[----:B------:R-:W-:Y:S02]  /*a8d0*/  IADD3.X R4, PT, PT, R7, R0, R4, P2, P1 ;  /* 0x0000000007047210 */ /* 0x000fe400017e2404 */
[----:B------:R-:W-:Y:S01]  /*a8e0*/  SHF.L.U32 R11, R9, 0x1, RZ ;  /* 0x00000001090b7819 */ /* 0x000fe200000006ff */
[----:B------:R-:W-:Y:S01]  /*a8f0*/  IMAD.WIDE R12, R5, 0x2, R38 ;  /* 0x00000002050c7825 */ /* 0x000fe200078e0226 */
[----:B------:R-:W-:Y:S02]  /*a900*/  SHF.L.U64.HI R9, R9, 0x1, R4 ;  /* 0x0000000109097819 */ /* 0x000fe40000010204 */
[----:B------:R-:W-:-:S03]  /*a910*/  IADD3 R4, P1, PT, R24, R11, RZ ;  /* 0x0000000b18047210 */ /* 0x000fc60007f3e0ff */
        /* <DEDUP_REMOVED lines=66> */
.L_x_13307:
[----:B------:R-:W-:Y:S05]  /*ad40*/  BSYNC.RECONVERGENT B0 ;  /* 0x0000000000007941 */ /* 0x000fea0003800200 */
.L_x_13306:
        /* <DEDUP_REMOVED lines=83> */
.L_x_13309:
[----:B------:R-:W-:Y:S05]  /*b280*/  BSYNC.RECONVERGENT B0 ;  /* 0x0000000000007941 */ /* 0x000fea0003800200 */
.L_x_13308:
[----:B-----5:R3:W-:Y:S02]  /*b290*/  STS.128 [R149+0x2800], R28 ;  /* 0x0028001c95007388 */ /* 0x0207e40000000c00 */
.L_x_13305:
[----:B------:R-:W-:Y:S05]  /*b2a0*/  BSYNC.RECONVERGENT B1 ;  /* 0x0000000000017941 */ /* 0x000fea0003800200 */
.L_x_13304:
[----:B------:R-:W-:Y:S01]  /*b2b0*/  IADD3 R155, PT, PT, R126, 0x20, RZ ;  /* 0x000000207e9b7810 */ /* 0x000fe20007ffe0ff */
[----:B------:R-:W-:Y:S03]  /*b2c0*/  BSSY.RECONVERGENT B1, `(.L_x_13310) ;  /* 0x00000ad000017945 */ /* 0x000fe60003800200 */
[----:B------:R-:W-:-:S13]  /*b2d0*/  ISETP.GE.AND P0, PT, R155, R27, PT ;  /* 0x0000001b9b00720c */ /* 0x000fda0003f06270 */
[----:B------:R-:W-:Y:S05]  /*b2e0*/  @P0 BRA `(.L_x_13311) ;  /* 0x0000000800a80947 */ /* 0x000fea0003800000 */
[----:B-12---:R-:W-:Y:S01]  /*b2f0*/  LEA R42, P1, R128, R124, 0x6 ;  /* 0x0000007c802a7211 */ /* 0x006fe200078230ff */
[----:B------:R-:W-:Y:S01]  /*b300*/  IMAD.SHL.U32 R37, R19, 0x20, RZ ;  /* 0x0000002013257824 */ /* 0x000fe200078e00ff */
[----:B------:R-:W-:Y:S02]  /*b310*/  ISETP.GE.AND P0, PT, R20, R3, PT ;  /* 0x000000031400720c */ /* 0x000fe40003f06270 */
[----:B------:R-:W-:-:S05]  /*b320*/  LEA.HI.X R43, R128, R125, R129, 0x6, P1 ;  /* 0x0000007d802b7211 */ /* 0x000fca00008f3481 */
[----:B----4-:R1:W5:Y:S01]  /*b330*/  LD.E.128 R32, desc[UR4][R42.64] ;  /* 0x000000042a207980 */ /* 0x010362000c101d00 */
        /* <DEDUP_REMOVED lines=79> */
.L_x_13313:
[----:B------:R-:W-:Y:S05]  /*b830*/  BSYNC.RECONVERGENT B0 ;  /* 0x0000000000007941 */ /* 0x000fea0003800200 */
.L_x_13312:
        /* <DEDUP_REMOVED lines=83> */
.L_x_13315:
[----:B------:R-:W-:Y:S05]  /*bd70*/  BSYNC.RECONVERGENT B0 ;  /* 0x0000000000007941 */ /* 0x000fea0003800200 */
.L_x_13314:
[----:B-----5:R3:W-:Y:S02]  /*bd80*/  STS.128 [R149+0x3000], R28 ;  /* 0x0030001c95007388 */ /* 0x0207e40000000c00 */
.L_x_13311:
[----:B------:R-:W-:Y:S05]  /*bd90*/  BSYNC.RECONVERGENT B1 ;  /* 0x0000000000017941 */ /* 0x000fea0003800200 */
.L_x_13310:
[----:B------:R-:W-:-:S04]  /*bda0*/  IADD3 R154, PT, PT, R126, 0x30, RZ ;  /* 0x000000307e9a7810 */ /* 0x000fc80007ffe0ff */
        /* <DEDUP_REMOVED lines=8> */
[----:B--2-4-:R2:W5:Y:S01]  /*be30*/  LD.E.128 R32, desc[UR4][R36.64] ;  /* 0x0000000424207980 */ /* 0x014562000c101d00 */
[----:B------:R-:W-:Y:S04]  /*be40*/  BSSY.RECONVERGENT B0, `(.L_x_13316) ;  /* 0x000004f000007945 */ /* 0x000fe80003800200 */
        /* <DEDUP_REMOVED lines=78> */
.L_x_13317:
[----:B------:R-:W-:Y:S05]  /*c330*/  BSYNC.RECONVERGENT B0 ;  /* 0x0000000000007941 */ /* 0x000fea0003800200 */
.L_x_13316:
        /* <DEDUP_REMOVED lines=83> */
.L_x_13319:
[----:B------:R-:W-:Y:S05]  /*c870*/  BSYNC.RECONVERGENT B0 ;  /* 0x0000000000007941 */ /* 0x000fea0003800200 */
.L_x_13318:
[----:B-----5:R3:W-:Y:S02]  /*c880*/  STS.128 [R149+0x3800], R28 ;  /* 0x0038001c95007388 */ /* 0x0207e40000000c00 */
.L_x_13274:
[----:B------:R-:W-:Y:S05]  /*c890*/  BSYNC.RECONVERGENT B2 ;  /* 0x0000000000027941 */ /* 0x000fea0003800200 */
.L_x_13270:
[----:B--2---:R-:W-:Y:S01]  /*c8a0*/  IMAD.IADD R3, R76, 0x1, -R104 ;  /* 0x000000014c037824 */ /* 0x004fe200078e0a68 */
[C---:B------:R-:W-:Y:S02]  /*c8b0*/  LOP3.LUT R2, R80.reuse, 0x8, R75, 0xf8, !PT ;  /* 0x0000000850027812 */ /* 0x040fe400078ef84b */
[----:B------:R-:W-:Y:S02]  /*c8c0*/  LOP3.LUT R80, R80, 0x8, R145, 0x78, !PT ;  /* 0x0000000850507812 */ /* 0x000fe400078e7891 */
[-C--:B------:R-:W-:Y:S02]  /*c8d0*/  ISETP.GE.AND P2, PT, R154, R3.reuse, PT ;  /* 0x000000039a00720c */ /* 0x080fe40003f46270 */
[-C--:B------:R-:W-:Y:S02]  /*c8e0*/  ISETP.GE.AND P4, PT, R156, R3.reuse, PT ;  /* 0x000000039c00720c */ /* 0x080fe40003f86270 */
[-C--:B------:R-:W-:Y:S02]  /*c8f0*/  ISETP.GE.AND P3, PT, R155, R3.reuse, PT ;  /* 0x000000039b00720c */ /* 0x080fe40003f66270 */
[----:B------:R-:W-:-:S02]  /*c900*/  ISETP.GE.AND P5, PT, R126, R3, PT ;  /* 0x000000037e00720c */ /* 0x000fc40003fa6270 */
[----:B------:R-:W-:-:S05]  /*c910*/  LOP3.LUT R134, R81, 0x400, RZ, 0xc0, !PT ;  /* 0x0000040051867812 */ /* 0x000fca00078ec0ff */
[----:B------:R-:W-:Y:S02]  /*c920*/  @!P2 IMAD.MOV.U32 R141, RZ, RZ, R139 ;  /* 0x000000ffff8da224 */ /* 0x000fe400078e008b */
[-C--:B---3--:R-:W-:Y:S01]  /*c930*/  @!P4 LEA R8, P1, R73, R140.reuse, 0x1 ;  /* 0x0000008c4908c211 */ /* 0x088fe200078208ff */
[----:B------:R-:W-:Y:S01]  /*c940*/  @!P2 IMAD R0, R137, 0x60, RZ ;  /* 0x000000608900a824 */ /* 0x000fe200078e02ff */
[C---:B------:R-:W-:Y:S01]  /*c950*/  @!P3 LEA R6, P0, R136.reuse, R140, 0x6 ;  /* 0x0000008c8806b211 */ /* 0x040fe200078030ff */
[C---:B-1----:R-:W-:Y:S01]  /*c960*/  @!P2 IMAD.WIDE.U32 R4, R136.reuse, 0x60, R140 ;  /* 0x000000608804a825 */ /* 0x042fe200078e008c */
[-C--:B------:R-:W-:Y:S02]  /*c970*/  @!P4 LEA.HI.X R9, R73, R139.reuse, R74, 0x1, P1 ;  /* 0x0000008b4909c211 */ /* 0x080fe400008f0c4a */
[----:B-----5:R-:W-:Y:S01]  /*c980*/  @!P3 LEA.HI.X R7, R136, R139, R137, 0x6, P0 ;  /* 0x0000008b8807b211 */ /* 0x020fe200000f3489 */
[----:B------:R-:W-:Y:S01]  /*c990*/  @!P5 IMAD.MOV.U32 R141, RZ, RZ, R139 ;  /* 0x000000ffff8dd224 */ /* 0x000fe200078e008b */
[-C--:B------:R-:W-:Y:S01]  /*c9a0*/  ISETP.GE.AND P0, PT, R154, R3.reuse, PT ;  /* 0x000000039a00720c */ /* 0x080fe20003f06270 */
[----:B------:R-:W-:Y:S01]  /*c9b0*/  @!P2 IMAD.IADD R5, R0, 0x1, R5 ;  /* 0x000000010005a824 */ /* 0x000fe200078e0205 */
[----:B------:R-:W-:-:S02]  /*c9c0*/  ISETP.GE.AND P1, PT, R156, R3, PT ;  /* 0x000000039c00720c */ /* 0x000fc40003f26270 */
[----:B------:R-:W-:Y:S01]  /*c9d0*/  @!PT LDS RZ, [RZ] ;  /* 0x00000000fffff984 */ /* 0x000fe20000000800 */
[----:B------:R-:W-:Y:S01]  /*c9e0*/  @!PT LDS RZ, [RZ] ;  /* 0x00000000fffff984 */ /* 0x000fe20000000800 */
[----:B------:R-:W-:Y:S01]  /*c9f0*/  @!PT LDS RZ, [RZ] ;  /* 0x00000000fffff984 */ /* 0x000fe20000000800 */
[----:B------:R-:W-:Y:S04]  /*ca00*/  @!P5 LDGSTS.E.BYPASS.LTC128B.128 [R149+0x4000], desc[UR4][R140.64] ;  /* 0x040000008c95dfae */ /* 0x000fe8000b981a04 */
[----:B------:R-:W-:Y:S04]  /*ca10*/  @!P5 LDGSTS.E.BYPASS.LTC128B.128 [R149+0x6000], desc[UR4][R140.64+0x80] ;  /* 0x060000808c95dfae */ /* 0x000fe8000b981a04 */
[----:B------:R-:W-:Y:S01]  /*ca20*/  @!P4 LDGSTS.E.BYPASS.LTC128B.128 [R149+0x4800], desc[UR4][R8.64] ;  /* 0x048000000895cfae */ /* 0x000fe2000b981a04 */
[----:B------:R-:W-:-:S03]  /*ca30*/  @!P0 IMAD R0, R103, 0x60, RZ ;  /* 0x0000006067008824 */ /* 0x000fc600078e02ff */
[----:B------:R1:W-:Y:S04]  /*ca40*/  @!P4 LDGSTS.E.BYPASS.LTC128B.128 [R149+0x6800], desc[UR4][R8.64+0x80] ;  /* 0x068000800895cfae */ /* 0x0003e8000b981a04 */
[----:B------:R-:W-:Y:S04]  /*ca50*/  @!P3 LDGSTS.E.BYPASS.LTC128B.128 [R149+0x5000], desc[UR4][R6.64] ;  /* 0x050000000695bfae */ /* 0x000fe8000b981a04 */
[----:B------:R2:W-:Y:S01]  /*ca60*/  @!P3 LDGSTS.E.BYPASS.LTC128B.128 [R149+0x7000], desc[UR4][R6.64+0x80] ;  /* 0x070000800695bfae */ /* 0x0005e2000b981a04 */
[----:B------:R-:W-:Y:S02]  /*ca70*/  ISETP.GE.AND P3, PT, R155, R3, PT ;  /* 0x000000039b00720c */ /* 0x000fe40003f66270 */
[----:B------:R-:W-:Y:S01]  /*ca80*/  LOP3.LUT R3, R80, 0x38, R79, 0x78, !PT ;  /* 0x0000003850037812 */ /* 0x000fe200078e784f */
[----:B------:R-:W-:Y:S04]  /*ca90*/  @!P2 LDGSTS.E.BYPASS.LTC128B.128 [R149+0x5800], desc[UR4][R4.64] ;  /* 0x058000000495afae */ /* 0x000fe8000b981a04 */
[----:B------:R-:W-:Y:S01]  /*caa0*/  @!P2 LDGSTS.E.BYPASS.LTC128B.128 [R149+0x7800], desc[UR4][R4.64+0x80] ;  /* 0x078000800495afae */ /* 0x000fe2000b981a04 */
[----:B------:R-:W-:Y:S01]  /*cab0*/  IMAD R134, R3, 0x2, R134 ;  /* 0x0000000203867824 */ /* 0x000fe200078e0286 */
[----:B------:R-:W-:-:S02]  /*cac0*/  @!P1 LEA R10, P2, R77, R142, 0x1 ;  /* 0x0000008e4d0a9211 */ /* 0x000fc400078408ff */
[----:B------:R-:W0:Y:S01]  /*cad0*/  LDGDEPBAR ;  /* 0x00000000000079af */ /* 0x000e220000000000 */
[----:B-1----:R-:W-:Y:S01]  /*cae0*/  @!P0 IMAD.WIDE.U32 R8, R102, 0x60, R142 ;  /* 0x0000006066088825 */ /* 0x002fe200078e008e */
[----:B------:R-:W-:Y:S02]  /*caf0*/  @!P1 LEA.HI.X R11, R77, R143, R78, 0x1, P2 ;  /* 0x0000008f4d0b9211 */ /* 0x000fe400010f0c4e */
[----:B--2---:R-:W-:Y:S01]  /*cb00*/  LOP3.LUT R7, R2, 0x38, R79, 0x78, !PT ;  /* 0x0000003802077812 */ /* 0x004fe200078e784f */
[----:B------:R-:W2:Y:S01]  /*cb10*/  LD.E R4, desc[UR4][R100.64+0x184] ;  /* 0x0001840464047980 */ /* 0x000ea2000c101900 */
[----:B------:R-:W-:Y:S02]  /*cb20*/  IMAD.SHL.U32 R3, R145, 0x20, RZ ;  /* 0x0000002091037824 */ /* 0x000fe400078e00ff */
[----:B----4-:R-:W-:Y:S01]  /*cb30*/  @!P0 IMAD.IADD R13, R0, 0x1, R9 ;  /* 0x00000001000d8824 */ /* 0x010fe200078e0209 */
[----:B------:R-:W3:Y:S01]  /*cb40*/  LD.E R2, desc[UR4][R100.64+0x188] ;  /* 0x0001880464027980 */ /* 0x000ee2000c101900 */
[----:B------:R-:W-:-:S04]  /*cb50*/  DEPBAR.LE SB0, 0x0 ;  /* 0x000080000000791a */ /* 0x000fc80000000000 */
[----:B------:R-:W-:Y:S01]  /*cb60*/  BAR.SYNC.DEFER_BLOCKING 0x0 ;  /* 0x0000000000007b1d */ /* 0x000fe20000010000 */
[----:B------:R-:W-:Y:S01]  /*cb70*/  @!P0 IMAD.MOV.U32 R12, RZ, RZ, R8 ;  /* 0x000000ffff0c8224 */ /* 0x000fe200078e0008 */
[----:B------:R-:W-:Y:S02]  /*cb80*/  @!P3 LEA R8, P2, R102, R142, 0x6 ;  /* 0x0000008e6608b211 */ /* 0x000fe400078430ff */
[----:B------:R-:W-:Y:S02]  /*cb90*/  LOP3.LUT R0, R72, 0x7c00, R3, 0xf8, !PT ;  /* 0x00007c0048007812 */ /* 0x000fe400078ef803 */
[----:B------:R-:W-:-:S03]  /*cba0*/  @!P3 LEA.HI.X R9, R102, R143, R103, 0x6, P2 ;  /* 0x0000008f6609b211 */ /* 0x000fc600010f3467 */
[----:B------:R-:W-:Y:S02]  /*cbb0*/  IMAD.IADD R0, R0, 0x1, R7 ;  /* 0x0000000100007824 */ /* 0x000fe400078e0207 */
[----:B------:R-:W-:Y:S02]  /*cbc0*/  IMAD.IADD R134, R57, 0x1, R134 ;  /* 0x0000000139867824 */ /* 0x000fe400078e0286 */
[----:B------:R-:W-:Y:S01]  /*cbd0*/  IMAD R135, R0, 0x2, R57 ;  /* 0x0000000200877824 */ /* 0x000fe200078e0239 */
        /* <DEDUP_REMOVED lines=29> */
[----:B------:R-:W4:Y:S04]  /*cdb0*/  LDSM.16.M88.4 R40, [R134+0x4000] ;  /* 0x004000008628783b */ /* 0x000f280000000200 */
[----:B------:R-:W4:Y:S04]  /*cdc0*/  LDSM.16.M88.4 R32, [R134+0x4800] ;  /* 0x004800008620783b */ /* 0x000f280000000200 */
[----:B------:R-:W4:Y:S04]  /*cdd0*/  LDSM.16.M88.4 R24, [R134+0x5000] ;  /* 0x005000008618783b */ /* 0x000f280000000200 */
[----:B-1----:R-:W1:Y:S01]  /*cde0*/  LDSM.16.M88.4 R8, [R134+0x5800] ;  /* 0x005800008608783b */ /* 0x002e620000000200 */
[----:B------:R-:W-:Y:S01]  /*cdf0*/  R2P PR, R145, 0x6 ;  /* 0x0000000691007804 */ /* 0x000fe20000000000 */
[----:B------:R-:W-:-:S02]  /*ce00*/  IMAD.MOV.U32 R3, RZ, RZ, 0x20 ;  /* 0x00000020ff037424 */ /* 0x000fc400078e00ff */
[----:B------:R-:W-:Y:S01]  /*ce10*/  IMAD.MOV.U32 R5, RZ, RZ, 0x40 ;  /* 0x00000040ff057424 */ /* 0x000fe200078e00ff */
[----:B------:R-:W-:Y:S01]  /*ce20*/  SHF.R.U32.HI R0, RZ, 0x2, R145 ;  /* 0x00000002ff007819 */ /* 0x000fe20000011691 */
[----:B------:R-:W-:Y:S01]  /*ce30*/  IMAD.SHL.U32 R6, R145, 0x2, RZ ;  /* 0x0000000291067824 */ /* 0x000fe200078e00ff */
[----:B------:R-:W-:Y:S01]  /*ce40*/  SEL R3, R3, 0xffffffe0, !P1 ;  /* 0xffffffe003037807 */ /* 0x000fe20004800000 */
[----:B------:R-:W0:Y:S04]  /*ce50*/  LDGDEPBAR ;  /* 0x00000000000079af */ /* 0x000e280000000000 */
[--C-:B------:R-:W-:Y:S02]  /*ce60*/  IMAD.IADD R133, R135, 0x1, R3.reuse ;  /* 0x0000000187857824 */ /* 0x100fe400078e0203 */
[----:B------:R-:W-:-:S03]  /*ce70*/  IMAD.IADD R129, R134, 0x1, R3 ;  /* 0x0000000186817824 */ /* 0x000fc600078e0203 */
[----:B------:R-:W-:Y:S04]  /*ce80*/  LDSM.16.M88.4 R60, [R133] ;  /* 0x00000000853c783b */ /* 0x000fe80000000200 */
[----:B------:R-:W1:Y:S04]  /*ce90*/  LDSM.16.M88.4 R68, [R129+0x4000] ;  /* 0x004000008144783b */ /* 0x000e680000000200 */
[----:B------:R-:W1:Y:S04]  /*cea0*/  LDSM.16.M88.4 R52, [R129+0x4800] ;  /* 0x004800008134783b */ /* 0x000e680000000200 */
[----:B------:R-:W1:Y:S01]  /*ceb0*/  LDSM.16.M88.4 R20, [R129+0x5000] ;  /* 0x005000008114783b */ /* 0x000e620000000200 */
[----:B------:R-:W-:Y:S01]  /*cec0*/  SEL R5, R5, 0xffffffc0, !P2 ;  /* 0xffffffc005057807 */ /* 0x000fe20005000000 */
[----:B----4-:R-:W-:Y:S02]  /*ced0*/  HMMA.16816.F32 R44, R80, R40, RZ ;  /* 0x00000028502c723c */ /* 0x010fe400000018ff */
[----:B------:R-:W-:Y:S02]  /*cee0*/  LDSM.16.M88.4 R64, [R129+0x5800] ;  /* 0x005800008140783b */ /* 0x000fe40000000200 */
[----:B------:R-:W-:-:S02]  /*cef0*/  IMAD.IADD R132, R135, 0x1, R5 ;  /* 0x0000000187847824 */ /* 0x000fc400078e0205 */
[----:B------:R-:W-:Y:S01]  /*cf00*/  IMAD.IADD R128, R134, 0x1, R5 ;  /* 0x0000000186807824 */ /* 0x000fe200078e0205 */
[----:B------:R-:W-:Y:S01]  /*cf10*/  LDSM.16.M88.4 R92, [R133+0x2000] ;  /* 0x00200000855c783b */ /* 0x000fe20000000200 */
[C---:B------:R-:W-:Y:S03]  /*cf20*/  HMMA.16816.F32 R36, R80.reuse, R32, RZ ;  /* 0x000000205024723c */ /* 0x040fe600000018ff */
[----:B------:R-:W-:Y:S04]  /*cf30*/  LDSM.16.M88.4 R48, [R132] ;  /* 0x000000008430783b */ /* 0x000fe80000000200 */
[----:B------:R-:W4:Y:S01]  /*cf40*/  LDSM.16.M88.4 R16, [R128+0x4000] ;  /* 0x004000008010783b */ /* 0x000f220000000200 */
[C---:B------:R-:W-:Y:S03]  /*cf50*/  HMMA.16816.F32 R28, R80.reuse, R24, RZ ;  /* 0x00000018501c723c */ /* 0x040fe600000018ff */
[----:B------:R-:W-:Y:S04]  /*cf60*/  LDSM.16.M88.4 R12, [R128+0x4800] ;  /* 0x00480000800c783b */ /* 0x000fe80000000200 */
[----:B------:R-:W-:Y:S01]  /*cf70*/  LDSM.16.M88.4 R96, [R129+0x7000] ;  /* 0x007000008160783b */ /* 0x000fe20000000200 */
[C---:B------:R-:W-:Y:S08]  /*cf80*/  HMMA.16816.F32 R40, R80.reuse, R42, RZ ;  /* 0x0000002a5028723c */ /* 0x040ff000000018ff */
[C---:B-1----:R-:W-:Y:S01]  /*cf90*/  HMMA.16816.F32 R84, R80.reuse, R8, RZ ;  /* 0x000000085054723c */ /* 0x042fe200000018ff */
[C---:B------:R-:W-:Y:S01]  /*cfa0*/  IMAD.IADD R131, R3.reuse, 0x1, R132 ;  /* 0x0000000103837824 */ /* 0x040fe200078e0284 */
[----:B------:R-:W-:Y:S06]  /*cfb0*/  LDSM.16.M88.4 R88, [R128+0x5800] ;  /* 0x005800008058783b */ /* 0x000fec0000000200 */
[C---:B------:R-:W-:Y:S08]  /*cfc0*/  HMMA.16816.F32 R32, R80.reuse, R34, RZ ;  /* 0x000000225020723c */ /* 0x040ff000000018ff */
[C---:B------:R-:W-:Y:S08]  /*cfd0*/  HMMA.16816.F32 R24, R80.reuse, R26, RZ ;  /* 0x0000001a5018723c */ /* 0x040ff000000018ff */
[----:B------:R-:W-:Y:S01]  /*cfe0*/  HMMA.16816.F32 R80, R80, R10, RZ ;  /* 0x0000000a5050723c */ /* 0x000fe200000018ff */
[----:B------:R-:W1:Y:S01]  /*cff0*/  LDSM.16.M88.4 R8, [R128+0x5000] ;  /* 0x005000008008783b */ /* 0x000e620000000200 */
[----:B------:R-:W-:-:S06]  /*d000*/  IMAD.IADD R127, R3, 0x1, R128 ;  /* 0x00000001037f7824 */ /* 0x000fcc00078e0280 */
[C---:B------:R-:W-:Y:S08]  /*d010*/  HMMA.16816.F32 R44, R60.reuse, R68, R44 ;  /* 0x000000443c2c723c */ /* 0x040ff0000000182c */
[C---:B------:R-:W-:Y:S01]  /*d020*/  HMMA.16816.F32 R40, R60.reuse, R70, R40 ;  /* 0x000000463c28723c */ /* 0x040fe20000001828 */
[----:B------:R-:W-:Y:S07]  /*d030*/  LDSM.16.M88.4 R68, [R127+0x4800] ;  /* 0x004800007f44783b */ /* 0x000fee0000000200 */
[C---:B------:R-:W-:Y:S08]  /*d040*/  HMMA.16816.F32 R36, R60.reuse, R52, R36 ;  /* 0x000000343c24723c */ /* 0x040ff00000001824 */
[C---:B------:R-:W-:Y:S01]  /*d050*/  HMMA.16816.F32 R32, R60.reuse, R54, R32 ;  /* 0x000000363c20723c */ /* 0x040fe20000001820 */
[----:B------:R-:W2:Y:S07]  /*d060*/  LDSM.16.M88.4 R52, [R131] ;  /* 0x000000008334783b */ /* 0x000eae0000000200 */
[C---:B------:R-:W-:Y:S08]  /*d070*/  HMMA.16816.F32 R28, R60.reuse, R20, R28 ;  /* 0x000000143c1c723c */ /* 0x040ff0000000181c */
[----:B------:R-:W-:Y:S01]  /*d080*/  HMMA.16816.F32 R24, R60, R22, R24 ;  /* 0x000000163c18723c */ /* 0x000fe20000001818 */
[----:B------:R-:W2:Y:S07]  /*d090*/  LDSM.16.M88.4 R20, [R127+0x4000] ;  /* 0x004000007f14783b */ /* 0x000eae0000000200 */
[C---:B----4-:R-:W-:Y:S08]  /*d0a0*/  HMMA.16816.F32 R44, R48.reuse, R16, R44 ;  /* 0x00000010302c723c */ /* 0x050ff0000000182c */
[C---:B------:R-:W-:Y:S01]  /*d0b0*/  HMMA.16816.F32 R40, R48.reuse, R18, R40 ;  /* 0x000000123028723c */ /* 0x040fe20000001828 */
[----:B------:R-:W-:Y:S07]  /*d0c0*/  LDSM.16.M88.4 R16, [R135+0x2000] ;  /* 0x002000008710783b */ /* 0x000fee0000000200 */
[C---:B-1----:R-:W-:Y:S08]  /*d0d0*/  HMMA.16816.F32 R28, R48.reuse, R8, R28 ;  /* 0x00000008301c723c */ /* 0x042ff0000000181c */
[C---:B------:R-:W-:Y:S01]  /*d0e0*/  HMMA.16816.F32 R24, R48.reuse, R10, R24 ;  /* 0x0000000a3018723c */ /* 0x040fe20000001818 */
[----:B------:R-:W1:Y:S07]  /*d0f0*/  LDSM.16.M88.4 R8, [R134+0x6800] ;  /* 0x006800008608783b */ /* 0x000e6e0000000200 */
[C---:B------:R-:W-:Y:S08]  /*d100*/  HMMA.16816.F32 R36, R48.reuse, R12, R36 ;  /* 0x0000000c3024723c */ /* 0x040ff00000001824 */
[----:B------:R-:W-:Y:S01]  /*d110*/  HMMA.16816.F32 R32, R48, R14, R32 ;  /* 0x0000000e3020723c */ /* 0x000fe20000001820 */
[----:B------:R-:W4:Y:S07]  /*d120*/  LDSM.16.M88.4 R12, [R134+0x6000] ;  /* 0x00600000860c783b */ /* 0x000f2e0000000200 */
[C---:B------:R-:W-:Y:S08]  /*d130*/  HMMA.16816.F32 R84, R60.reuse, R64, R84 ;  /* 0x000000403c54723c */ /* 0x040ff00000001854 */
[----:B------:R-:W-:Y:S01]  /*d140*/  HMMA.16816.F32 R80, R60, R66, R80 ;  /* 0x000000423c50723c */ /* 0x000fe20000001850 */
[----:B------:R-:W3:Y:S04]  /*d150*/  LDSM.16.M88.4 R64, [R127+0x5000] ;  /* 0x005000007f40783b */ /* 0x000ee80000000200 */
[----:B------:R-:W3:Y:S03]  /*d160*/  LDSM.16.M88.4 R60, [R127+0x5800] ;  /* 0x005800007f3c783b */ /* 0x000ee60000000200 */
[C---:B--2---:R-:W-:Y:S08]  /*d170*/  HMMA.16816.F32 R36, R52.reuse, R68, R36 ;  /* 0x000000443424723c */ /* 0x044ff00000001824 */
[C---:B------:R-:W-:Y:S01]  /*d180*/  HMMA.16816.F32 R32, R52.reuse, R70, R32 ;  /* 0x000000463420723c */ /* 0x040fe20000001820 */
[----:B------:R-:W-:Y:S07]  /*d190*/  LDSM.16.M88.4 R68, [R132+0x2000] ;  /* 0x002000008444783b */ /* 0x000fee0000000200 */
[C---:B------:R-:W-:Y:S08]  /*d1a0*/  HMMA.16816.F32 R44, R52.reuse, R20, R44 ;  /* 0x00000014342c723c */ /* 0x040ff0000000182c */
[----:B------:R-:W-:Y:S01]  /*d1b0*/  HMMA.16816.F32 R40, R52, R22, R40 ;  /* 0x000000163428723c */ /* 0x000fe20000001828 */
[----:B------:R-:W-:Y:S07]  /*d1c0*/  LDSM.16.M88.4 R20, [R134+0x7800] ;  /* 0x007800008614783b */ /* 0x000fee0000000200 */
[C---:B------:R-:W-:Y:S08]  /*d1d0*/  HMMA.16816.F32 R84, R48.reuse, R88, R84 ;  /* 0x000000583054723c */ /* 0x040ff00000001854 */
[----:B------:R-:W-:Y:S01]  /*d1e0*/  HMMA.16816.F32 R80, R48, R90, R80 ;  /* 0x0000005a3050723c */ /* 0x000fe20000001850 */
[----:B------:R-:W2:Y:S04]  /*d1f0*/  LDSM.16.M88.4 R48, [R134+0x7000] ;  /* 0x007000008630783b */ /* 0x000ea80000000200 */
[----:B------:R-:W-:Y:S03]  /*d200*/  LDSM.16.M88.4 R88, [R129+0x7800] ;  /* 0x007800008158783b */ /* 0x000fe60000000200 */
[C---:B-1----:R-:W-:Y:S08]  /*d210*/  HMMA.16816.F32 R36, R16.reuse, R8, R36 ;  /* 0x000000081024723c */ /* 0x042ff00000001824 */
[C---:B------:R-:W-:Y:S01]  /*d220*/  HMMA.16816.F32 R32, R16.reuse, R10, R32 ;  /* 0x0000000a1020723c */ /* 0x040fe20000001820 */
[----:B------:R-:W1:Y:S07]  /*d230*/  LDSM.16.M88.4 R8, [R129+0x6800] ;  /* 0x006800008108783b */ /* 0x000e6e0000000200 */
[C---:B----4-:R-:W-:Y:S08]  /*d240*/  HMMA.16816.F32 R44, R16.reuse, R12, R44 ;  /* 0x0000000c102c723c */ /* 0x050ff0000000182c */
[----:B------:R-:W-:Y:S01]  /*d250*/  HMMA.16816.F32 R40, R16, R14, R40 ;  /* 0x0000000e1028723c */ /* 0x000fe20000001828 */
        /* <DEDUP_REMOVED lines=9> */
[----:B------:R-:W-:Y:S01]  /*d2f0*/  HMMA.16816.F32 R28, R16, R48, R28 ;  /* 0x00000030101c723c */ /* 0x000fe2000000181c */
[----:B------:R-:W2:Y:S07]  /*d300*/  LDSM.16.M88.4 R48, [R128+0x7800] ;  /* 0x007800008030783b */ /* 0x000eae0000000200 */
[C---:B-1----:R-:W-:Y:S08]  /*d310*/  HMMA.16816.F32 R36, R92.reuse, R8, R36 ;  /* 0x000000085c24723c */ /* 0x042ff00000001824 */
[----:B------:R-:W-:Y:S01]  /*d320*/  HMMA.16816.F32 R32, R92, R10, R32 ;  /* 0x0000000a5c20723c */ /* 0x000fe20000001820 */
[----:B------:R-:W-:Y:S07]  /*d330*/  LDSM.16.M88.4 R8, [R131+0x2000] ;  /* 0x002000008308783b */ /* 0x000fee0000000200 */
[C---:B------:R-:W-:Y:S08]  /*d340*/  HMMA.16816.F32 R84, R16.reuse, R20, R84 ;  /* 0x000000141054723c */ /* 0x040ff00000001854 */
[----:B------:R-:W-:Y:S01]  /*d350*/  HMMA.16816.F32 R80, R16, R22, R80 ;  /* 0x000000161050723c */ /* 0x000fe20000001850 */
[----:B------:R-:W1:Y:S04]  /*d360*/  LDSM.16.M88.4 R20, [R127+0x6000] ;  /* 0x006000007f14783b */ /* 0x000e680000000200 */
[----:B------:R-:W-:Y:S03]  /*d370*/  LDSM.16.M88.4 R16, [R127+0x6800] ;  /* 0x006800007f10783b */ /* 0x000fe60000000200 */
[C---:B----4-:R-:W-:Y:S08]  /*d380*/  HMMA.16816.F32 R44, R92.reuse, R12, R44 ;  /* 0x0000000c5c2c723c */ /* 0x050ff0000000182c */
[C---:B------:R-:W-:Y:S01]  /*d390*/  HMMA.16816.F32 R40, R92.reuse, R14, R40 ;  /* 0x0000000e5c28723c */ /* 0x040fe20000001828 */
[----:B------:R-:W4:Y:S07]  /*d3a0*/  LDSM.16.M88.4 R12, [R127+0x7000] ;  /* 0x007000007f0c783b */ /* 0x000f2e0000000200 */
[C---:B------:R-:W-:Y:S08]  /*d3b0*/  HMMA.16816.F32 R24, R92.reuse, R98, R24 ;  /* 0x000000625c18723c */ /* 0x040ff00000001818 */
[----:B------:R-:W-:Y:S08]  /*d3c0*/  HMMA.16816.F32 R28, R92, R96, R28 ;  /* 0x000000605c1c723c */ /* 0x000ff0000000181c */
[C---:B---3--:R-:W-:Y:S08]  /*d3d0*/  HMMA.16816.F32 R36, R68.reuse, R60, R36 ;  /* 0x0000003c4424723c */ /* 0x048ff00000001824 */
[----:B------:R-:W-:Y:S01]  /*d3e0*/  HMMA.16816.F32 R60, R68, R62, R32 ;  /* 0x0000003e443c723c */ /* 0x000fe20000001820 */
[----:B------:R-:W3:Y:S02]  /*d3f0*/  LDSM.16.M88.4 R32, [R127+0x7800] ;  /* 0x007800007f20783b */ /* 0x000ee40000000200 */
[----:B------:R-:W-:Y:S01]  /*d400*/  LOP3.LUT R75, R75, 0x1f0, RZ, 0xc0, !PT ;  /* 0x000001f04b4b7812 */ /* 0x000fe200078ec0ff */
[----:B------:R-:W-:-:S04]  /*d410*/  DEPBAR.LE SB0, 0x0 ;  /* 0x000080000000791a */ /* 0x000fc80000000000 */
[C---:B------:R-:W-:Y:S08]  /*d420*/  HMMA.16816.F32 R84, R92.reuse, R88, R84 ;  /* 0x000000585c54723c */ /* 0x040ff00000001854 */
[----:B------:R-:W-:Y:S08]  /*d430*/  HMMA.16816.F32 R80, R92, R90, R80 ;  /* 0x0000005a5c50723c */ /* 0x000ff00000001850 */
[C---:B------:R-:W-:Y:S08]  /*d440*/  HMMA.16816.F32 R44, R68.reuse, R64, R44 ;  /* 0x00000040442c723c */ /* 0x040ff0000000182c */
[C---:B------:R-:W-:Y:S08]  /*d450*/  HMMA.16816.F32 R40, R68.reuse, R66, R40 ;  /* 0x000000424428723c */ /* 0x040ff00000001828 */
[C---:B------:R-:W-:Y:S08]  /*d460*/  HMMA.16816.F32 R24, R68.reuse, R54, R24 ;  /* 0x000000364418723c */ /* 0x040ff00000001818 */
[----:B------:R-:W-:Y:S03]  /*d470*/  HMMA.16816.F32 R28, R68, R52, R28 ;  /* 0x00000034441c723c */ /* 0x000fe6000000181c */
[----:B------:R-:W-:-:S05]  /*d480*/  LOP3.LUT R0, R0, 0x7, RZ, 0xc0, !PT ;  /* 0x0000000700007812 */ /* 0x000fca00078ec0ff */
[C---:B--2---:R-:W-:Y:S08]  /*d490*/  HMMA.16816.F32 R84, R68.reuse, R48, R84 ;  /* 0x000000304454723c */ /* 0x044ff00000001854 */
[----:B------:R-:W-:Y:S03]  /*d4a0*/  HMMA.16816.F32 R80, R68, R50, R80 ;  /* 0x000000324450723c */ /* 0x000fe60000001850 */
[----:B------:R-:W-:-:S05]  /*d4b0*/  IADD3 R0, PT, PT, R148, R0, R75 ;  /* 0x0000000094007210 */ /* 0x000fca0007ffe04b */
[----:B-1----:R-:W-:Y:S05]  /*d4c0*/  HMMA.16816.F32 R44, R8, R20, R44 ;  /* 0x00000014082c723c */ /* 0x002fea000000182c */
[----:B------:R-:W-:-:S03]  /*d4d0*/  IADD3 R157, PT, PT, R2, R76, -R151 ;  /* 0x0000004c029d7210 */ /* 0x000fc60007ffe897 */
[C---:B------:R-:W-:Y:S08]  /*d4e0*/  HMMA.16816.F32 R40, R8.reuse, R22, R40 ;  /* 0x000000160828723c */ /* 0x040ff00000001828 */
[----:B----4-:R-:W-:Y:S03]  /*d4f0*/  HMMA.16816.F32 R24, R8, R14, R24 ;  /* 0x0000000e0818723c */ /* 0x010fe60000001818 */
[----:B------:R-:W-:-:S05]  /*d500*/  LOP3.LUT R15, R6, 0x6, RZ, 0xc0, !PT ;  /* 0x00000006060f7812 */ /* 0x000fca00078ec0ff */
[----:B------:R-:W-:Y:S03]  /*d510*/  HMMA.16816.F32 R28, R8, R12, R28 ;  /* 0x0000000c081c723c */ /* 0x000fe6000000181c */
[----:B------:R-:W-:Y:S01]  /*d520*/  IADD3 R13, PT, PT, R76, -R151, -R4 ;  /* 0x800000974c0d7210 */ /* 0x000fe20007ffe804 */
[----:B------:R-:W-:-:S04]  /*d530*/  IMAD.IADD R106, R104, 0x1, R15 ;  /* 0x00000001686a7824 */ /* 0x000fc800078e020f */
[----:B------:R-:W-:Y:S03]  /*d540*/  HMMA.16816.F32 R36, R8, R16, R36 ;  /* 0x000000100824723c */ /* 0x000fe60000001824 */
[C---:B------:R-:W-:Y:S02]  /*d550*/  IMAD.IADD R13, R0.reuse, 0x1, R13 ;  /* 0x00000001000d7824 */ /* 0x040fe400078e020d */
[----:B------:R-:W-:-:S03]  /*d560*/  IMAD.IADD R157, R0, 0x1, R157 ;  /* 0x00000001009d7824 */ /* 0x000fc600078e029d */
[C---:B------:R-:W-:Y:S03]  /*d570*/  HMMA.16816.F32 R60, R8.reuse, R18, R60 ;  /* 0x00000012083c723c */ /* 0x040fe6000000183c */
[C---:B------:R-:W-:Y:S02]  /*d580*/  VIADD R16, R106.reuse, 0x9 ;  /* 0x000000096a107836 */ /* 0x040fe40000000000 */
[C---:B------:R-:W-:Y:S01]  /*d590*/  VIADD R0, R106.reuse, 0x1 ;  /* 0x000000016a007836 */ /* 0x040fe20000000000 */
[C---:B------:R-:W-:Y:S01]  /*d5a0*/  ISETP.GT.AND P2, PT, R13.reuse, R106, PT ;  /* 0x0000006a0d00720c */ /* 0x040fe20003f44270 */
[C---:B------:R-:W-:Y:S01]  /*d5b0*/  VIADD R54, R106.reuse, 0x8 ;  /* 0x000000086a367836 */ /* 0x040fe20000000000 */
[C---:B------:R-:W-:Y:S01]  /*d5c0*/  ISETP.GT.AND P0, PT, R13.reuse, R16, PT ;  /* 0x000000100d00720c */ /* 0x040fe20003f04270 */
[C---:B------:R-:W-:Y:S01]  /*d5d0*/  VIADD R14, R106.reuse, 0x10 ;  /* 0x000000106a0e7836 */ /* 0x040fe20000000000 */
[----:B---3--:R-:W-:Y:S03]  /*d5e0*/  HMMA.16816.F32 R84, R8, R32, R84 ;  /* 0x000000200854723c */ /* 0x008fe60000001854 */
[C---:B------:R-:W-:Y:S01]  /*d5f0*/  ISETP.GT.AND P6, PT, R13.reuse, R0, PT ;  /* 0x000000000d00720c */ /* 0x040fe20003fc4270 */
[----:B------:R-:W-:Y:S01]  /*d600*/  VIADD R12, R106, 0x11 ;  /* 0x000000116a0c7836 */ /* 0x000fe20000000000 */
[----:B------:R-:W-:-:S03]  /*d610*/  ISETP.GT.AND P5, PT, R13, R54, PT ;  /* 0x000000360d00720c */ /* 0x000fc60003fa4270 */
[----:B------:R-:W-:Y:S03]  /*d620*/  HMMA.16816.F32 R80, R8, R34, R80 ;  /* 0x000000220850723c */ /* 0x000fe60000001850 */
[----:B------:R-:W-:Y:S01]  /*d630*/  VIADD R8, R106, 0x19 ;  /* 0x000000196a087836 */ /* 0x000fe20000000000 */
[----:B------:R-:W-:Y:S01]  /*d640*/  FSEL R44, R44, -INF , !P2 ;  /* 0xff8000002c2c7808 */ /* 0x000fe20005000000 */
[C---:B------:R-:W-:Y:S01]  /*d650*/  VIADD R10, R106.reuse, 0x18 ;  /* 0x000000186a0a7836 */ /* 0x040fe20000000000 */
[--C-:B------:R-:W-:Y:S01]  /*d660*/  VIADDMNMX R159, R157, 0x1, R76.reuse, PT ;  /* 0x000000019d9f7846 */ /* 0x100fe2000380014c */
[C---:B------:R-:W-:Y:S01]  /*d670*/  VIADD R15, R13.reuse, 0x8 ;  /* 0x000000080d0f7836 */ /* 0x040fe20000000000 */
[----:B------:R-:W-:Y:S01]  /*d680*/  ISETP.GT.AND P2, PT, R13, R14, PT ;  /* 0x0000000e0d00720c */ /* 0x000fe20003f44270 */
[C---:B------:R-:W-:Y:S01]  /*d690*/  VIADD R6, R106.reuse, 0x20 ;  /* 0x000000206a067836 */ /* 0x040fe20000000000 */
[----:B------:R-:W-:Y:S01]  /*d6a0*/  FSEL R41, R41, -INF , !P0 ;  /* 0xff80000029297808 */ /* 0x000fe20004000000 */
[C---:B------:R-:W-:Y:S01]  /*d6b0*/  VIADD R50, R106.reuse, 0x29 ;  /* 0x000000296a327836 */ /* 0x040fe20000000000 */
[----:B------:R-:W-:Y:S01]  /*d6c0*/  VIADDMNMX R157, R157, 0x9, R76, PT ;  /* 0x000000099d9d7846 */ /* 0x000fe2000380014c */
[----:B------:R-:W-:Y:S01]  /*d6d0*/  VIADD R4, R106, 0x21 ;  /* 0x000000216a047836 */ /* 0x000fe20000000000 */
[----:B------:R-:W-:-:S02]  /*d6e0*/  FSEL R45, R45, -INF , !P6 ;  /* 0xff8000002d2d7808 */ /* 0x000fc40007000000 */
[C---:B------:R-:W-:Y:S02]  /*d6f0*/  ISETP.GT.AND P0, PT, R13.reuse, R8, PT ;  /* 0x000000080d00720c */ /* 0x040fe40003f04270 */
[C---:B------:R-:W-:Y:S01]  /*d700*/  ISETP.GT.AND P6, PT, R13.reuse, R12, PT ;  /* 0x0000000c0d00720c */ /* 0x040fe20003fc4270 */
[----:B------:R-:W-:Y:S01]  /*d710*/  VIADD R52, R106, 0x28 ;  /* 0x000000286a347836 */ /* 0x000fe20000000000 */
[----:B------:R-:W-:Y:S01]  /*d720*/  FSEL R34, R40, -INF , !P5 ;  /* 0xff80000028227808 */ /* 0x000fe20006800000 */
[----:B------:R-:W-:Y:S01]  /*d730*/  VIADD R48, R106, 0x30 ;  /* 0x000000306a307836 */ /* 0x000fe20000000000 */
[----:B------:R-:W-:Y:S02]  /*d740*/  ISETP.GT.AND P5, PT, R13, R10, PT ;  /* 0x0000000a0d00720c */ /* 0x000fe40003fa4270 */
[----:B------:R-:W-:Y:S02]  /*d750*/  FSEL R9, R36, -INF , !P2 ;  /* 0xff80000024097808 */ /* 0x000fe40005000000 */
[----:B------:R-:W-:-:S02]  /*d760*/  ISETP.GT.AND P1, PT, R15, R0, PT ;  /* 0x000000000f00720c */ /* 0x000fc40003f24270 */
[C---:B------:R-:W-:Y:S02]  /*d770*/  ISETP.GE.AND P4, PT, R0.reuse, R159, PT ;  /* 0x0000009f0000720c */ /* 0x040fe40003f86270 */
[----:B------:R-:W-:Y:S01]  /*d780*/  ISETP.GE.AND P3, PT, R0, R157, PT ;  /* 0x0000009d0000720c */ /* 0x000fe20003f66270 */
[C---:B------:R-:W-:Y:S01]  /*d790*/  VIADD R0, R106.reuse, 0x39 ;  /* 0x000000396a007836 */ /* 0x040fe20000000000 */
[----:B------:R-:W-:Y:S02]  /*d7a0*/  ISETP.GT.AND P2, PT, R13, R6, PT ;  /* 0x000000060d00720c */ /* 0x000fe40003f44270 */
[----:B------:R-:W-:Y:S01]  /*d7b0*/  FSEL R18, R61, -INF , !P0 ;  /* 0xff8000003d127808 */ /* 0x000fe20004000000 */
[----:B------:R-:W-:Y:S01]  /*d7c0*/  VIADD R32, R106, 0x31 ;  /* 0x000000316a207836 */ /* 0x000fe20000000000 */
[----:B------:R-:W-:Y:S02]  /*d7d0*/  FSEL R22, R37, -INF , !P6 ;  /* 0xff80000025167808 */ /* 0x000fe40007000000 */
[----:B------:R-:W-:-:S02]  /*d7e0*/  ISETP.GT.AND P0, PT, R13, R50, PT ;  /* 0x000000320d00720c */ /* 0x000fc40003f04270 */
[C---:B------:R-:W-:Y:S01]  /*d7f0*/  ISETP.GT.AND P6, PT, R13.reuse, R4, PT ;  /* 0x000000040d00720c */ /* 0x040fe20003fc4270 */
[----:B------:R-:W-:Y:S01]  /*d800*/  VIADD R2, R106, 0x38 ;  /* 0x000000386a027836 */ /* 0x000fe20000000000 */
[----:B------:R-:W-:Y:S02]  /*d810*/  FSEL R20, R60, -INF , !P5 ;  /* 0xff8000003c147808 */ /* 0x000fe40006800000 */
[C---:B------:R-:W-:Y:S02]  /*d820*/  ISETP.GT.AND P5, PT, R13.reuse, R52, PT ;  /* 0x000000340d00720c */ /* 0x040fe40003fa4270 */
[----:B------:R-:W-:Y:S02]  /*d830*/  FSEL R174, R28, -INF , !P2 ;  /* 0xff8000001cae7808 */ /* 0x000fe40005000000 */
[----:B------:R-:W-:Y:S02]  /*d840*/  ISETP.GT.AND P2, PT, R13, R48, PT ;  /* 0x000000300d00720c */ /* 0x000fe40003f44270 */
[----:B------:R-:W-:-:S02]  /*d850*/  FSEL R25, R25, -INF , !P0 ;  /* 0xff80000019197808 */ /* 0x000fc40004000000 */
[----:B------:R-:W-:Y:S02]  /*d860*/  FSEL R29, R29, -INF , !P6 ;  /* 0xff8000001d1d7808 */ /* 0x000fe40007000000 */
[C---:B------:R-:W-:Y:S02]  /*d870*/  ISETP.GT.AND P0, PT, R13.reuse, R0, PT ;  /* 0x000000000d00720c */ /* 0x040fe40003f04270 */
[C---:B------:R-:W-:Y:S02]  /*d880*/  ISETP.GT.AND P6, PT, R13.reuse, R32, PT ;  /* 0x000000200d00720c */ /* 0x040fe40003fc4270 */
[----:B------:R-:W-:Y:S02]  /*d890*/  FSEL R170, R24, -INF , !P5 ;  /* 0xff80000018aa7808 */ /* 0x000fe40006800000 */
[----:B------:R-:W-:Y:S02]  /*d8a0*/  ISETP.GT.AND P5, PT, R13, R2, PT ;  /* 0x000000020d00720c */ /* 0x000fe40003fa4270 */
        /* <DEDUP_REMOVED lines=8> */
[----:B------:R-:W-:Y:S02]  /*d930*/  ISETP.GE.AND P5, PT, R54, R157, PT ;  /* 0x0000009d3600720c */ /* 0x000fe40003fa6270 */
[----:B------:R-:W-:Y:S02]  /*d940*/  FSEL R36, R45, -INF , !P4 ;  /* 0xff8000002d247808 */ /* 0x000fe40006000000 */
[----:B------:R-:W-:Y:S02]  /*d950*/  ISETP.GE.AND P1, PT, R16, R159, PT ;  /* 0x0000009f1000720c */ /* 0x000fe40003f26270 */
[----:B------:R-:W-:Y:S02]  /*d960*/  FSEL R42, R42, -INF , !P2 ;  /* 0xff8000002a2a7808 */ /* 0x000fe40005000000 */
[----:B------:R-:W-:-:S02]  /*d970*/  ISETP.GE.AND P4, PT, R16, R157, PT ;  /* 0x0000009d1000720c */ /* 0x000fc40003f86270 */
[----:B------:R-:W-:Y:S02]  /*d980*/  FSEL R43, R43, -INF , !P0 ;  /* 0xff8000002b2b7808 */ /* 0x000fe40004000000 */
[----:B------:R-:W-:Y:S02]  /*d990*/  FSEL R16, R47, -INF , !P3 ;  /* 0xff8000002f107808 */ /* 0x000fe40005800000 */
[----:B------:R-:W-:Y:S02]  /*d9a0*/  FSEL R34, R34, -INF , !P6 ;  /* 0xff80000022227808 */ /* 0x000fe40007000000 */
[C---:B------:R-:W-:Y:S02]  /*d9b0*/  ISETP.GT.AND P0, PT, R15.reuse, R12, PT ;  /* 0x0000000c0f00720c */ /* 0x040fe40003f04270 */
[----:B------:R-:W-:Y:S02]  /*d9c0*/  ISETP.GT.AND P3, PT, R15, R14, PT ;  /* 0x0000000e0f00720c */ /* 0x000fe40003f64270 */
[----:B------:R-:W-:-:S02]  /*d9d0*/  ISETP.GE.AND P6, PT, R14, R159, PT ;  /* 0x0000009f0e00720c */ /* 0x000fc40003fc6270 */
[----:B------:R-:W-:Y:S02]  /*d9e0*/  ISETP.GE.AND P2, PT, R14, R157, PT ;  /* 0x0000009d0e00720c */ /* 0x000fe40003f46270 */
[----:B------:R-:W-:Y:S02]  /*d9f0*/  FSEL R14, R42, -INF , !P5 ;  /* 0xff8000002a0e7808 */ /* 0x000fe40006800000 */
[----:B------:R-:W-:Y:S02]  /*da00*/  FSEL R28, R41, -INF , !P1 ;  /* 0xff800000291c7808 */ /* 0x000fe40004800000 */
[C---:B------:R-:W-:Y:S02]  /*da10*/  ISETP.GE.AND P1, PT, R12.reuse, R159, PT ;  /* 0x0000009f0c00720c */ /* 0x040fe40003f26270 */
[----:B------:R-:W-:Y:S02]  /*da20*/  ISETP.GE.AND P5, PT, R12, R157, PT ;  /* 0x0000009d0c00720c */ /* 0x000fe40003fa6270 */
[----:B------:R-:W-:-:S02]  /*da30*/  FSEL R12, R43, -INF , !P4 ;  /* 0xff8000002b0c7808 */ /* 0x000fc40006000000 */
[----:B------:R-:W-:Y:S02]  /*da40*/  FSEL R39, R39, -INF , !P0 ;  /* 0xff80000027277808 */ /* 0x000fe40004000000 */
[C---:B------:R-:W-:Y:S02]  /*da50*/  ISETP.GT.AND P4, PT, R15.reuse, R10, PT ;  /* 0x0000000a0f00720c */ /* 0x040fe40003f84270 */
[----:B------:R-:W-:Y:S02]  /*da60*/  FSEL R38, R38, -INF , !P3 ;  /* 0xff80000026267808 */ /* 0x000fe40005800000 */
[----:B------:R-:W-:Y:S02]  /*da70*/  ISETP.GT.AND P0, PT, R15, R8, PT ;  /* 0x000000080f00720c */ /* 0x000fe40003f04270 */
[----:B------:R-:W-:Y:S02]  /*da80*/  FSEL R24, R9, -INF , !P6 ;  /* 0xff80000009187808 */ /* 0x000fe40007000000 */
[----:B------:R-:W-:-:S02]  /*da90*/  ISETP.GE.AND P6, PT, R10, R159, PT ;  /* 0x0000009f0a00720c */ /* 0x000fc40003fc6270 */
[----:B------:R-:W-:Y:S02]  /*daa0*/  ISETP.GE.AND P3, PT, R10, R157, PT ;  /* 0x0000009d0a00720c */ /* 0x000fe40003f66270 */
[----:B------:R-:W-:Y:S02]  /*dab0*/  FSEL R10, R38, -INF , !P2 ;  /* 0xff800000260a7808 */ /* 0x000fe40005000000 */
[----:B------:R-:W-:Y:S02]  /*dac0*/  FSEL R22, R22, -INF , !P1 ;  /* 0xff80000016167808 */ /* 0x000fe40004800000 */
[----:B------:R-:W-:Y:S02]  /*dad0*/  FSEL R62, R62, -INF , !P4 ;  /* 0xff8000003e3e7808 */ /* 0x000fe40006000000 */
[----:B------:R-:W-:Y:S02]  /*dae0*/  FSEL R63, R63, -INF , !P0 ;  /* 0xff8000003f3f7808 */ /* 0x000fe40004000000 */
[----:B------:R-:W-:-:S02]  /*daf0*/  ISETP.GE.AND P1, PT, R8, R159, PT ;  /* 0x0000009f0800720c */ /* 0x000fc40003f26270 */
[----:B------:R-:W-:Y:S02]  /*db00*/  ISETP.GE.AND P2, PT, R8, R157, PT ;  /* 0x0000009d0800720c */ /* 0x000fe40003f46270 */
[----:B------:R-:W-:Y:S02]  /*db10*/  ISETP.GT.AND P0, PT, R15, R4, PT ;  /* 0x000000040f00720c */ /* 0x000fe40003f04270 */
[----:B------:R-:W-:Y:S02]  /*db20*/  FSEL R8, R39, -INF , !P5 ;  /* 0xff80000027087808 */ /* 0x000fe40006800000 */
[----:B------:R-:W-:Y:S02]  /*db30*/  FSEL R20, R20, -INF , !P6 ;  /* 0xff80000014147808 */ /* 0x000fe40007000000 */
[----:B------:R-:W-:Y:S02]  /*db40*/  ISETP.GT.AND P5, PT, R15, R6, PT ;  /* 0x000000060f00720c */ /* 0x000fe40003fa4270 */
[----:B------:R-:W-:-:S02]  /*db50*/  ISETP.GE.AND P6, PT, R6, R159, PT ;  /* 0x0000009f0600720c */ /* 0x000fc40003fc6270 */
[----:B------:R-:W-:Y:S02]  /*db60*/  ISETP.GE.AND P4, PT, R6, R157, PT ;  /* 0x0000009d0600720c */ /* 0x000fe40003f86270 */
[----:B------:R-:W-:Y:S02]  /*db70*/  FSEL R6, R62, -INF , !P3 ;  /* 0xff8000003e067808 */ /* 0x000fe40005800000 */
[----:B------:R-:W-:Y:S02]  /*db80*/  ISETP.GE.AND P3, PT, R4, R159, PT ;  /* 0x0000009f0400720c */ /* 0x000fe40003f66270 */
[----:B------:R-:W-:Y:S02]  /*db90*/  FSEL R31, R31, -INF , !P0 ;  /* 0xff8000001f1f7808 */ /* 0x000fe40004000000 */
[----:B------:R-:W-:Y:S02]  /*dba0*/  ISETP.GT.AND P0, PT, R15, R50, PT ;  /* 0x000000320f00720c */ /* 0x000fe40003f04270 */
[----:B------:R-:W-:-:S02]  /*dbb0*/  FSEL R172, R29, -INF , !P3 ;  /* 0xff8000001dac7808 */ /* 0x000fc40005800000 */
[----:B------:R-:W-:Y:S02]  /*dbc0*/  ISETP.GE.AND P3, PT, R50, R157, PT ;  /* 0x0000009d3200720c */ /* 0x000fe40003f66270 */
[----:B------:R-:W-:-:S04]  /*dbd0*/  FSEL R27, R27, -INF , !P0 ;  /* 0xff8000001b1b7808 */ /* 0x000fc80004000000 */
[----:B------:R-:W-:Y:S02]  /*dbe0*/  FSEL R162, R27, -INF , !P3 ;  /* 0xff8000001ba27808 */ /* 0x000fe40005800000 */
[C---:B------:R-:W-:Y:S02]  /*dbf0*/  ISETP.GT.AND P3, PT, R15.reuse, R106, PT ;  /* 0x0000006a0f00720c */ /* 0x040fe40003f64270 */
[----:B------:R-:W-:Y:S02]  /*dc00*/  FSEL R18, R18, -INF , !P1 ;  /* 0xff80000012127808 */ /* 0x000fe40004800000 */
[----:B------:R-:W-:Y:S02]  /*dc10*/  FSEL R9, R46, -INF , !P3 ;  /* 0xff8000002e097808 */ /* 0x000fe40005800000 */
[----:B------:R-:W-:Y:S02]  /*dc20*/  ISETP.GT.AND P3, PT, R15, R0, PT ;  /* 0x000000000f00720c */ /* 0x000fe40003f64270 */
[----:B------:R-:W-:-:S02]  /*dc30*/  ISETP.GE.AND P1, PT, R4, R157, PT ;  /* 0x0000009d0400720c */ /* 0x000fc40003f26270 */
[----:B------:R-:W-:Y:S02]  /*dc40*/  FSEL R30, R30, -INF , !P5 ;  /* 0xff8000001e1e7808 */ /* 0x000fe40006800000 */
[----:B------:R-:W-:Y:S02]  /*dc50*/  FSEL R83, R83, -INF , !P3 ;  /* 0xff80000053537808 */ /* 0x000fe40005800000 */
[----:B------:R-:W-:Y:S02]  /*dc60*/  FSEL R4, R63, -INF , !P2 ;  /* 0xff8000003f047808 */ /* 0x000fe40005000000 */
[----:B------:R-:W-:Y:S02]  /*dc70*/  FSEL R174, R174, -INF , !P6 ;  /* 0xff800000aeae7808 */ /* 0x000fe40007000000 */
[----:B------:R-:W-:Y:S02]  /*dc80*/  FSEL R168, R30, -INF , !P4 ;  /* 0xff8000001ea87808 */ /* 0x000fe40006000000 */
[----:B------:R-:W-:-:S02]  /*dc90*/  FSEL R164, R31, -INF , !P1 ;  /* 0xff8000001fa47808 */ /* 0x000fc40004800000 */
[----:B------:R-:W-:Y:S02]  /*dca0*/  ISETP.GT.AND P3, PT, R107, R138, PT ;  /* 0x0000008a6b00720c */ /* 0x000fe40003f64270 */
[C---:B------:R-:W-:Y:S02]  /*dcb0*/  ISETP.GT.AND P2, PT, R15.reuse, R52, PT ;  /* 0x000000340f00720c */ /* 0x040fe40003f44270 */
[-C--:B------:R-:W-:Y:S02]  /*dcc0*/  ISETP.GE.AND P6, PT, R52, R159.reuse, PT ;  /* 0x0000009f3400720c */ /* 0x080fe40003fc6270 */
[----:B------:R-:W-:Y:S02]  /*dcd0*/  ISETP.GE.AND P4, PT, R50, R159, PT ;  /* 0x0000009f3200720c */ /* 0x000fe40003f86270 */
[C---:B------:R-:W-:Y:S02]  /*dce0*/  ISETP.GT.AND P1, PT, R15.reuse, R48, PT ;  /* 0x000000300f00720c */ /* 0x040fe40003f24270 */
[----:B------:R-:W-:-:S02]  /*dcf0*/  ISETP.GT.AND P0, PT, R15, R32, PT ;  /* 0x000000200f00720c */ /* 0x000fc40003f04270 */
[----:B------:R-:W-:Y:S02]  /*dd00*/  FSEL R26, R26, -INF , !P2 ;  /* 0xff8000001a1a7808 */ /* 0x000fe40005000000 */
[----:B------:R-:W-:Y:S02]  /*dd10*/  FSEL R170, R170, -INF , !P6 ;  /* 0xff800000aaaa7808 */ /* 0x000fe40007000000 */
[----:B------:R-:W-:Y:S02]  /*dd20*/  FSEL R86, R86, -INF , !P1 ;  /* 0xff80000056567808 */ /* 0x000fe40004800000 */
[----:B------:R-:W-:Y:S02]  /*dd30*/  FSEL R87, R87, -INF , !P0 ;  /* 0xff80000057577808 */ /* 0x000fe40004000000 */
[----:B------:R-:W-:Y:S02]  /*dd40*/  FSEL R176, R25, -INF , !P4 ;  /* 0xff80000019b07808 */ /* 0x000fe40006000000 */
[----:B------:R-:W-:-:S02]  /*dd50*/  ISETP.GE.AND P5, PT, R52, R157, PT ;  /* 0x0000009d3400720c */ /* 0x000fc40003fa6270 */
[C---:B------:R-:W-:Y:S02]  /*dd60*/  ISETP.GE.AND P6, PT, R48.reuse, R159, PT ;  /* 0x0000009f3000720c */ /* 0x040fe40003fc6270 */
[-C--:B------:R-:W-:Y:S02]  /*dd70*/  ISETP.GE.AND P2, PT, R48, R157.reuse, PT ;  /* 0x0000009d3000720c */ /* 0x080fe40003f46270 */
[----:B------:R-:W-:Y:S02]  /*dd80*/  ISETP.GE.AND P1, PT, R32, R157, PT ;  /* 0x0000009d2000720c */ /* 0x000fe40003f26270 */
[----:B------:R-:W-:Y:S02]  /*dd90*/  ISETP.GT.AND P0, PT, R15, R2, PT ;  /* 0x000000020f00720c */ /* 0x000fe40003f04270 */
[----:B------:R-:W-:Y:S02]  /*dda0*/  ISETP.GE.AND P4, PT, R2, R159, PT ;  /* 0x0000009f0200720c */ /* 0x000fe40003f86270 */
[----:B------:R-:W-:-:S02]  /*ddb0*/  FSEL R166, R26, -INF , !P5 ;  /* 0xff8000001aa67808 */ /* 0x000fc40006800000 */
[----:B------:R-:W-:Y:S02]  /*ddc0*/  FSEL R82, R82, -INF , !P0 ;  /* 0xff80000052527808 */ /* 0x000fe40004000000 */
[----:B------:R-:W-:Y:S02]  /*ddd0*/  FSEL R163, R84, -INF , !P6 ;  /* 0xff80000054a37808 */ /* 0x000fe40007000000 */
[----:B------:R-:W-:Y:S02]  /*dde0*/  FSEL R120, R86, -INF , !P2 ;  /* 0xff80000056787808 */ /* 0x000fe40005000000 */
[----:B------:R-:W-:Y:S02]  /*ddf0*/  FSEL R119, R87, -INF , !P1 ;  /* 0xff80000057777808 */ /* 0x000fe40004800000 */
[----:B------:R-:W-:Y:S01]  /*de00*/  FSEL R141, R80, -INF , !P4 ;  /* 0xff800000508d7808 */ /* 0x000fe20006000000 */
[----:B------:R-:W-:Y:S01]  /*de10*/  BSSY.RECONVERGENT B1, `(.L_x_13320) ;  /* 0x0000071000017945 */ /* 0x000fe20003800200 */
[----:B------:R-:W-:-:S02]  /*de20*/  ISETP.GE.AND P5, PT, R32, R159, PT ;  /* 0x0000009f2000720c */ /* 0x000fc40003fa6270 */
[----:B------:R-:W-:Y:S02]  /*de30*/  ISETP.GE.AND P0, PT, R2, R157, PT ;  /* 0x0000009d0200720c */ /* 0x000fe40003f06270 */
[C---:B------:R-:W-:Y:S02]  /*de40*/  ISETP.GE.AND P6, PT, R0.reuse, R159, PT ;  /* 0x0000009f0000720c */ /* 0x040fe40003fc6270 */
[----:B------:R-:W-:Y:S02]  /*de50*/  ISETP.GE.AND P2, PT, R0, R157, PT ;  /* 0x0000009d0000720c */ /* 0x000fe40003f46270 */
[C---:B------:R-:W-:Y:S02]  /*de60*/  ISETP.GE.AND P1, PT, R106.reuse, R159, PT ;  /* 0x0000009f6a00720c */ /* 0x040fe40003f26270 */
[----:B------:R-:W-:Y:S02]  /*de70*/  ISETP.GE.AND P4, PT, R106, R157, PT ;  /* 0x0000009d6a00720c */ /* 0x000fe40003f86270 */
[----:B------:R-:W-:-:S02]  /*de80*/  FSEL R161, R85, -INF , !P5 ;  /* 0xff80000055a17808 */ /* 0x000fc40006800000 */
[----:B------:R-:W-:Y:S02]  /*de90*/  VIMNMX R160, PT, PT, RZ, R13, !PT ;  /* 0x0000000dffa07248 */ /* 0x000fe40007fe0100 */
[----:B------:R-:W-:Y:S02]  /*dea0*/  VIMNMX R158, PT, PT, RZ, R15, !PT ;  /* 0x0000000fff9e7248 */ /* 0x000fe40007fe0100 */
        /* <DEDUP_REMOVED lines=20> */
.L_x_13323:
        /* <DEDUP_REMOVED lines=60> */
.L_x_13324:
[----:B------:R-:W-:Y:S05]  /*e3b0*/  BSYNC.RECONVERGENT B0 ;  /* 0x0000000000007941 */ /* 0x000fea0003800200 */
.L_x_13322:
[C---:B------:R-:W-:Y:S01]  /*e3c0*/  IMAD.SHL.U32 R2, R136.reuse, 0x20, RZ ;  /* 0x0000002088027824 */ /* 0x040fe200078e00ff */
[C---:B------:R-:W-:Y:S01]  /*e3d0*/  LEA R26, P0, R73.reuse, R140, 0x1 ;  /* 0x0000008c491a7211 */ /* 0x040fe200078008ff */
[----:B------:R-:W-:Y:S01]  /*e3e0*/  IMAD.MOV.U32 R32, RZ, RZ, R140 ;  /* 0x000000ffff207224 */ /* 0x000fe200078e008c */
[----:B------:R-:W-:Y:S01]  /*e3f0*/  SHF.L.U64.HI R0, R136, 0x5, R137 ;  /* 0x0000000588007819 */ /* 0x000fe20000010289 */
[----:B------:R-:W-:Y:S01]  /*e400*/  IMAD.MOV.U32 R33, RZ, RZ, R139 ;  /* 0x000000ffff217224 */ /* 0x000fe200078e008b */
[----:B------:R-:W-:Y:S02]  /*e410*/  IADD3 R30, P1, PT, R2, R26, RZ ;  /* 0x0000001a021e7210 */ /* 0x000fe40007f3e0ff */
[----:B------:R-:W-:Y:S02]  /*e420*/  LEA.HI.X R27, R73, R139, R74, 0x1, P0 ;  /* 0x0000008b491b7211 */ /* 0x000fe400000f0c4a */
[----:B------:R-:W-:Y:S01]  /*e430*/  IADD3 R38, P0, PT, R30, R2, RZ ;  /* 0x000000021e267210 */ /* 0x000fe20007f1e0ff */
[----:B------:R-:W-:Y:S01]  /*e440*/  @!PT LDS RZ, [RZ] ;  /* 0x00000000fffff984 */ /* 0x000fe20000000800 */
[----:B------:R-:W-:Y:S01]  /*e450*/  @!PT LDS RZ, [RZ] ;  /* 0x00000000fffff984 */ /* 0x000fe20000000800 */
[----:B------:R-:W-:Y:S01]  /*e460*/  @!PT LDS RZ, [RZ] ;  /* 0x00000000fffff984 */ /* 0x000fe20000000800 */
[----:B------:R1:W-:Y:S02]  /*e470*/  LDGSTS.E.BYPASS.LTC128B.128 [R149+0x4000], desc[UR4][R32.64] ;  /* 0x0400000020957fae */ /* 0x0003e4000b981a04 */
[----:B------:R-:W-:-:S02]  /*e480*/  IMAD.X R31, R0, 0x1, R27, P1 ;  /* 0x00000001001f7824 */ /* 0x000fc400008e061b */
[----:B------:R1:W-:Y:S02]  /*e490*/  LDGSTS.E.BYPASS.LTC128B.128 [R149+0x6000], desc[UR4][R32.64+0x80] ;  /* 0x0600008020957fae */ /* 0x0003e4000b981a04 */
[----:B------:R-:W-:Y:S02]  /*e4a0*/  IMAD.X R39, R31, 0x1, R0, P0 ;  /* 0x000000011f277824 */ /* 0x000fe400000e0600 */
[----:B------:R1:W-:Y:S04]  /*e4b0*/  LDGSTS.E.BYPASS.LTC128B.128 [R149+0x4800], desc[UR4][R26.64] ;  /* 0x048000001a957fae */ /* 0x0003e8000b981a04 */
[----:B------:R1:W-:Y:S04]  /*e4c0*/  LDGSTS.E.BYPASS.LTC128B.128 [R149+0x6800], desc[UR4][R26.64+0x80] ;  /* 0x068000801a957fae */ /* 0x0003e8000b981a04 */
[----:B------:R1:W-:Y:S04]  /*e4d0*/  LDGSTS.E.BYPASS.LTC128B.128 [R149+0x5000], desc[UR4][R30.64] ;  /* 0x050000001e957fae */ /* 0x0003e8000b981a04 */
[----:B------:R1:W-:Y:S04]  /*e4e0*/  LDGSTS.E.BYPASS.LTC128B.128 [R149+0x7000], desc[UR4][R30.64+0x80] ;  /* 0x070000801e957fae */ /* 0x0003e8000b981a04 */
[----:B------:R1:W-:Y:S04]  /*e4f0*/  LDGSTS.E.BYPASS.LTC128B.128 [R149+0x5800], desc[UR4][R38.64] ;  /* 0x0580000026957fae */ /* 0x0003e8000b981a04 */
[----:B------:R1:W-:Y:S04]  /*e500*/  LDGSTS.E.BYPASS.LTC128B.128 [R149+0x7800], desc[UR4][R38.64+0x80] ;  /* 0x0780008026957fae */ /* 0x0003e8000b981a04 */
[----:B------:R-:W0:Y:S02]  /*e510*/  LDGDEPBAR ;  /* 0x00000000000079af */ /* 0x000e240000000000 */
.L_x_13321:
[----:B------:R-:W-:Y:S05]  /*e520*/  BSYNC.RECONVERGENT B1 ;  /* 0x0000000000017941 */ /* 0x000fea0003800200 */
.L_x_13320:
[----:B------:R-:W2:Y:S01]  /*e530*/  LD.E R122, desc[UR4][R100.64+0xdc] ;  /* 0x0000dc04647a7980 */ /* 0x000ea2000c101900 */
[----:B------:R-:W-:Y:S01]  /*e540*/  FMNMX3.FTZ R11, R44, R36, R34, !PT ;  /* 0x000000242c0b7276 */ /* 0x000fe20007810022 */
[----:B------:R-:W-:Y:S01]  /*e550*/  BSSY B2, `(.L_x_13325) ;  /* 0x00003f2000027945 */ /* 0x000fe20003800000 */
        /* <DEDUP_REMOVED lines=21> */
[----:B------:R-:W-:Y:S02]  /*e6b0*/  IADD3 R124, PT, PT, R3, R125, RZ ;  /* 0x0000007d037c7210 */ /* 0x000fe40007ffe0ff */
[----:B------:R-:W-:Y:S01]  /*e6c0*/  FMNMX3.FTZ R11, R11, R164, R166, !PT ;  /* 0x000000a40b0b7276 */ /* 0x000fe200078100a6 */
[----:B------:R-:W3:Y:S03]  /*e6d0*/  SHFL.BFLY PT, R13, R0, 0x2, 0x1f ;  /* 0x0c401f00000d7f89 */ /* 0x000ee600000e0000 */
[----:B-1----:R-:W-:Y:S01]  /*e6e0*/  FMNMX3.FTZ R26, R11, R162, R120, !PT ;  /* 0x000000a20b1a7276 */ /* 0x002fe20007810078 */
[----:B------:R-:W-:Y:S03]  /*e6f0*/  LDSM.16.MT88.4 R68, [R124+0x8000] ;  /* 0x008000007c44783b */ /* 0x000fe60000004200 */
[----:B------:R-:W-:-:S04]  /*e700*/  FMNMX3.FTZ R26, R26, R119, R118, !PT ;  /* 0x000000771a1a7276 */ /* 0x000fc80007810076 */
[----:B------:R-:W-:-:S05]  /*e710*/  FMNMX.FTZ R26, R117, R26, !PT ;  /* 0x0000001a751a7209 */ /* 0x000fca0007810000 */
[----:B------:R-:W1:Y:S01]  /*e720*/  SHFL.BFLY PT, R11, R26, 0x2, 0x1f ;  /* 0x0c401f001a0b7f89 */ /* 0x000e6200000e0000 */
[----:B---3--:R-:W-:-:S05]  /*e730*/  FMNMX.FTZ R13, R0, R13, !PT ;  /* 0x0000000d000d7209 */ /* 0x008fca0007810000 */
        /* <DEDUP_REMOVED lines=24> */
[----:B------:R-:W1:Y:S01]  /*e8c0*/  LDSM.16.MT88.4 R8, [R130+0x8800] ;  /* 0x008800008208783b */ /* 0x000e620000004200 */
[-CC-:B------:R-:W-:Y:S01]  /*e8d0*/  FFMA.FTZ R29, R20, R122.reuse, -R165.reuse ;  /* 0x0000007a141d7223 */ /* 0x180fe200000108a5 */
[-C--:B------:R-:W-:Y:S01]  /*e8e0*/  FFMA.FTZ R28, R18, R122.reuse, -R165 ;  /* 0x0000007a121c7223 */ /* 0x080fe200000108a5 */
[-CC-:B------:R-:W-:Y:S01]  /*e8f0*/  FFMA.FTZ R30, R6, R122.reuse, -R121.reuse ;  /* 0x0000007a061e7223 */ /* 0x180fe20000010879 */
[----:B------:R-:W2:Y:S01]  /*e900*/  MUFU.EX2 R115, R115 ;  /* 0x0000007300737308 */ /* 0x000ea20000000800 */
[-C--:B------:R-:W-:Y:S01]  /*e910*/  FFMA.FTZ R16, R4, R122.reuse, -R121 ;  /* 0x0000007a04107223 */ /* 0x080fe20000010879 */
[----:B------:R-:W3:Y:S01]  /*e920*/  LDSM.16.MT88.4 R12, [R126+0x8800] ;  /* 0x008800007e0c783b */ /* 0x000ee20000004200 */
[-CC-:B------:R-:W-:Y:S01]  /*e930*/  FFMA.FTZ R161, R161, R122.reuse, -R165.reuse ;  /* 0x0000007aa1a17223 */ /* 0x180fe200000108a5 */
[-C--:B------:R-:W-:Y:S01]  /*e940*/  FFMA.FTZ R141, R141, R122.reuse, -R165 ;  /* 0x0000007a8d8d7223 */ /* 0x080fe200000108a5 */
[-CC-:B------:R-:W-:Y:S01]  /*e950*/  FFMA.FTZ R120, R120, R122.reuse, -R121.reuse ;  /* 0x0000007a78787223 */ /* 0x180fe20000010879 */
[----:B------:R-:W-:Y:S01]  /*e960*/  LDSM.16.MT88.4 R24, [R125+0x8800] ;  /* 0x008800007d18783b */ /* 0x000fe20000004200 */
[-CC-:B------:R-:W-:Y:S01]  /*e970*/  FFMA.FTZ R119, R119, R122.reuse, -R121.reuse ;  /* 0x0000007a77777223 */ /* 0x180fe20000010879 */
[----:B------:R-:W-:Y:S01]  /*e980*/  MUFU.EX2 R112, R112 ;  /* 0x0000007000707308 */ /* 0x000fe20000000800 */
[----:B------:R-:W-:Y:S01]  /*e990*/  FFMA.FTZ R118, R118, R122, -R121 ;  /* 0x0000007a76767223 */ /* 0x000fe20000010879 */
[----:B------:R-:W-:Y:S01]  /*e9a0*/  LDSM.16.MT88.4 R20, [R124+0x8800] ;  /* 0x008800007c14783b */ /* 0x000fe20000004200 */
[----:B------:R-:W-:-:S05]  /*e9b0*/  ISETP.GT.AND P0, PT, R107, R138, PT ;  /* 0x0000008a6b00720c */ /* 0x000fca0003f04270 */
[----:B------:R-:W4:Y:S01]  /*e9c0*/  MUFU.EX2 R35, R35 ;  /* 0x0000002300237308 */ /* 0x000f220000000800 */
[----:B--2---:R-:W-:Y:S01]  /*e9d0*/  F2FP.F16.F32.PACK_AB R64, R115, R116 ;  /* 0x000000747340723e */ /* 0x004fe200000000ff */
[----:B------:R-:W-:-:S06]  /*e9e0*/  FADD.FTZ R115, R116, R115 ;  /* 0x0000007374737221 */ /* 0x000fcc0000010000 */
[----:B------:R-:W-:Y:S08]  /*e9f0*/  MUFU.EX2 R113, R113 ;  /* 0x0000007100717308 */ /* 0x000ff00000000800 */
[----:B------:R-:W2:Y:S01]  /*ea00*/  MUFU.EX2 R114, R114 ;  /* 0x0000007200727308 */ /* 0x000ea20000000800 */
[----:B----4-:R-:W-:Y:S01]  /*ea10*/  F2FP.F16.F32.PACK_AB R66, R35, R112 ;  /* 0x000000702342723e */ /* 0x010fe200000000ff */
[----:B------:R-:W-:-:S04]  /*ea20*/  FADD.FTZ R112, R112, R115 ;  /* 0x0000007370707221 */ /* 0x000fc80000010000 */
[----:B------:R-:W-:Y:S02]  /*ea30*/  FADD.FTZ R35, R35, R112 ;  /* 0x0000007023237221 */ /* 0x000fe40000010000 */
[----:B------:R-:W-:Y:S08]  /*ea40*/  MUFU.EX2 R111, R111 ;  /* 0x0000006f006f7308 */ /* 0x000ff00000000800 */
[----:B------:R-:W4:Y:S01]  /*ea50*/  MUFU.EX2 R110, R110 ;  /* 0x0000006e006e7308 */ /* 0x000f220000000800 */
[----:B--2---:R-:W-:Y:S01]  /*ea60*/  F2FP.F16.F32.PACK_AB R65, R114, R113 ;  /* 0x000000717241723e */ /* 0x004fe200000000ff */
[----:B------:R-:W-:-:S06]  /*ea70*/  FADD.FTZ R114, R113, R114 ;  /* 0x0000007271727221 */ /* 0x000fcc0000010000 */
[----:B------:R-:W-:Y:S08]  /*ea80*/  MUFU.EX2 R32, R32 ;  /* 0x0000002000207308 */ /* 0x000ff00000000800 */
[----:B------:R-:W2:Y:S01]  /*ea90*/  MUFU.EX2 R31, R31 ;  /* 0x0000001f001f7308 */ /* 0x000ea20000000800 */
[----:B----4-:R-:W-:-:S07]  /*eaa0*/  F2FP.F16.F32.PACK_AB R67, R110, R111 ;  /* 0x0000006f6e43723e */ /* 0x010fce00000000ff */
[----:B------:R-:W-:Y:S01]  /*eab0*/  MUFU.EX2 R29, R29 ;  /* 0x0000001d001d7308 */ /* 0x000fe20000000800 */
[C---:B------:R-:W-:Y:S07]  /*eac0*/  HMMA.16816.F32 R96, R64.reuse, R92, RZ ;  /* 0x0000005c4060723c */ /* 0x040fee00000018ff */
[----:B------:R-:W4:Y:S01]  /*ead0*/  MUFU.EX2 R28, R28 ;  /* 0x0000001c001c7308 */ /* 0x000f220000000800 */
[----:B------:R-:W-:Y:S01]  /*eae0*/  HMMA.16816.F32 R92, R64, R94, RZ ;  /* 0x0000005e405c723c */ /* 0x000fe200000018ff */
[----:B--2---:R-:W-:-:S06]  /*eaf0*/  F2FP.F16.F32.PACK_AB R4, R31, R32 ;  /* 0x000000201f04723e */ /* 0x004fcc00000000ff */
[----:B------:R-:W-:Y:S01]  /*eb00*/  MUFU.EX2 R34, R34 ;  /* 0x0000002200227308 */ /* 0x000fe20000000800 */
[C---:B------:R-:W-:Y:S07]  /*eb10*/  HMMA.16816.F32 R36, R64.reuse, R40, RZ ;  /* 0x000000284024723c */ /* 0x040fee00000018ff */
[----:B------:R-:W2:Y:S01]  /*eb20*/  MUFU.EX2 R33, R33 ;  /* 0x0000002100217308 */ /* 0x000ea20000000800 */
[----:B----4-:R-:W-:Y:S01]  /*eb30*/  F2FP.F16.F32.PACK_AB R6, R28, R29 ;  /* 0x0000001d1c06723e */ /* 0x010fe200000000ff */
[C---:B------:R-:W-:Y:S06]  /*eb40*/  HMMA.16816.F32 R40, R64.reuse, R42, RZ ;  /* 0x0000002a4028723c */ /* 0x040fec00000018ff */
[----:B------:R-:W-:Y:S02]  /*eb50*/  MUFU.EX2 R30, R30 ;  /* 0x0000001e001e7308 */ /* 0x000fe40000000800 */
[C---:B------:R-:W-:Y:S06]  /*eb60*/  HMMA.16816.F32 R88, R64.reuse, R84, RZ ;  /* 0x000000544058723c */ /* 0x040fec00000018ff */
[----:B------:R-:W4:Y:S01]  /*eb70*/  MUFU.EX2 R3, R16 ;  /* 0x0000001000037308 */ /* 0x000f220000000800 */
[----:B--2---:R-:W-:Y:S01]  /*eb80*/  F2FP.F16.F32.PACK_AB R5, R33, R34 ;  /* 0x000000222105723e */ /* 0x004fe200000000ff */
[C---:B------:R-:W-:Y:S06]  /*eb90*/  HMMA.16816.F32 R84, R64.reuse, R86, RZ ;  /* 0x000000564054723c */ /* 0x040fec00000018ff */
[----:B------:R-:W-:Y:S02]  /*eba0*/  MUFU.EX2 R161, R161 ;  /* 0x000000a100a17308 */ /* 0x000fe40000000800 */
[C---:B------:R-:W-:Y:S06]  /*ebb0*/  HMMA.16816.F32 R52, R64.reuse, R56, RZ ;  /* 0x000000384034723c */ /* 0x040fec00000018ff */
[----:B------:R-:W-:Y:S01]  /*ebc0*/  MUFU.EX2 R141, R141 ;  /* 0x0000008d008d7308 */ /* 0x000fe20000000800 */
[----:B----4-:R-:W-:Y:S01]  /*ebd0*/  F2FP.F16.F32.PACK_AB R7, R3, R30 ;  /* 0x0000001e0307723e */ /* 0x010fe200000000ff */
[----:B------:R-:W-:Y:S01]  /*ebe0*/  LDSM.16.MT88.4 R16, [R124+0xa000] ;  /* 0x00a000007c10783b */ /* 0x000fe20000004200 */
[----:B------:R-:W-:Y:S05]  /*ebf0*/  HMMA.16816.F32 R56, R64, R58, RZ ;  /* 0x0000003a4038723c */ /* 0x000fea00000018ff */
[----:B------:R-:W-:Y:S03]  /*ec00*/  MUFU.EX2 R120, R120 ;  /* 0x0000007800787308 */ /* 0x000fe60000000800 */
[C---:B-1----:R-:W-:Y:S05]  /*ec10*/  HMMA.16816.F32 R96, R4.reuse, R8, R96 ;  /* 0x000000080460723c */ /* 0x042fea0000001860 */
[----:B------:R-:W-:Y:S03]  /*ec20*/  MUFU.EX2 R119, R119 ;  /* 0x0000007700777308 */ /* 0x000fe60000000800 */
[C---:B------:R-:W-:Y:S01]  /*ec30*/  HMMA.16816.F32 R92, R4.reuse, R10, R92 ;  /* 0x0000000a045c723c */ /* 0x040fe2000000185c */
[----:B------:R-:W1:Y:S07]  /*ec40*/  LDSM.16.MT88.4 R8, [R130+0xa800] ;  /* 0x00a800008208783b */ /* 0x000e6e0000004200 */
[C---:B---3--:R-:W-:Y:S08]  /*ec50*/  HMMA.16816.F32 R88, R4.reuse, R12, R88 ;  /* 0x0000000c0458723c */ /* 0x048ff00000001858 */
[----:B------:R-:W-:Y:S01]  /*ec60*/  HMMA.16816.F32 R84, R4, R14, R84 ;  /* 0x0000000e0454723c */ /* 0x000fe20000001854 */
[----:B------:R-:W-:Y:S07]  /*ec70*/  LDSM.16.MT88.4 R12, [R126+0xa800] ;  /* 0x00a800007e0c783b */ /* 0x000fee0000004200 */
        /* <DEDUP_REMOVED lines=11> */
[----:B------:R-:W2:Y:S07]  /*ed30*/  LDSM.16.MT88.4 R16, [R124+0xa800] ;  /* 0x00a800007c10783b */ /* 0x000eae0000004200 */
[C---:B-1----:R-:W-:Y:S08]  /*ed40*/  HMMA.16816.F32 R52, R4.reuse, R8, R52 ;  /* 0x000000080434723c */ /* 0x042ff00000001834 */
[C---:B------:R-:W-:Y:S01]  /*ed50*/  HMMA.16816.F32 R56, R4.reuse, R10, R56 ;  /* 0x0000000a0438723c */ /* 0x040fe20000001838 */
[----:B------:R-:W1:Y:S07]  /*ed60*/  LDSM.16.MT88.4 R8, [R130+0x9000] ;  /* 0x009000008208783b */ /* 0x000e6e0000004200 */
[----:B------:R-:W-:Y:S03]  /*ed70*/  HMMA.16816.F32 R80, R4, R24, R80 ;  /* 0x000000180450723c */ /* 0x000fe60000001850 */
[-CC-:B------:R-:W-:Y:S01]  /*ed80*/  FFMA.FTZ R25, R168, R122.reuse, -R121.reuse ;  /* 0x0000007aa8197223 */ /* 0x180fe20000010879 */
[-C--:B------:R-:W-:Y:S01]  /*ed90*/  FFMA.FTZ R24, R164, R122.reuse, -R121 ;  /* 0x0000007aa4187223 */ /* 0x080fe20000010879 */
[----:B------:R-:W-:-:S04]  /*eda0*/  FFMA.FTZ R164, R123, R122, -R165 ;  /* 0x0000007a7ba47223 */ /* 0x000fc800000108a5 */
[----:B------:R-:W-:Y:S01]  /*edb0*/  MUFU.EX2 R25, R25 ;  /* 0x0000001900197308 */ /* 0x000fe20000000800 */
[----:B------:R-:W-:Y:S03]  /*edc0*/  HMMA.16816.F32 R76, R4, R26, R76 ;  /* 0x0000001a044c723c */ /* 0x000fe6000000184c */
[-CC-:B------:R-:W-:Y:S01]  /*edd0*/  FFMA.FTZ R27, R174, R122.reuse, -R165.reuse ;  /* 0x0000007aae1b7223 */ /* 0x180fe200000108a5 */
[----:B------:R-:W-:-:S05]  /*ede0*/  FFMA.FTZ R26, R172, R122, -R165 ;  /* 0x0000007aac1a7223 */ /* 0x000fca00000108a5 */
[----:B------:R-:W-:Y:S01]  /*edf0*/  MUFU.EX2 R27, R27 ;  /* 0x0000001b001b7308 */ /* 0x000fe20000000800 */
[C---:B------:R-:W-:Y:S03]  /*ee00*/  HMMA.16816.F32 R72, R4.reuse, R20, R72 ;  /* 0x000000140448723c */ /* 0x040fe60000001848 */
[-CC-:B------:R-:W-:Y:S01]  /*ee10*/  FFMA.FTZ R21, R166, R122.reuse, -R121.reuse ;  /* 0x0000007aa6157223 */ /* 0x180fe20000010879 */
[-C--:B------:R-:W-:Y:S01]  /*ee20*/  FFMA.FTZ R20, R162, R122.reuse, -R121 ;  /* 0x0000007aa2147223 */ /* 0x080fe20000010879 */
[-C--:B------:R-:W-:Y:S01]  /*ee30*/  FFMA.FTZ R162, R163, R122.reuse, -R165 ;  /* 0x0000007aa3a27223 */ /* 0x080fe200000108a5 */
[-C--:B------:R-:W-:Y:S01]  /*ee40*/  FFMA.FTZ R166, R117, R122.reuse, -R121 ;  /* 0x0000007a75a67223 */ /* 0x080fe20000010879 */
[----:B------:R-:W3:Y:S01]  /*ee50*/  MUFU.EX2 R26, R26 ;  /* 0x0000001a001a7308 */ /* 0x000ee20000000800 */
[----:B------:R-:W-:Y:S03]  /*ee60*/  HMMA.16816.F32 R68, R4, R22, R68 ;  /* 0x000000160444723c */ /* 0x000fe60000001844 */
[-CC-:B------:R-:W-:Y:S01]  /*ee70*/  FFMA.FTZ R23, R170, R122.reuse, -R165.reuse ;  /* 0x0000007aaa177223 */ /* 0x180fe200000108a5 */
[----:B------:R-:W-:-:S05]  /*ee80*/  FFMA.FTZ R22, R176, R122, -R165 ;  /* 0x0000007ab0167223 */ /* 0x000fca00000108a5 */
[----:B------:R-:W-:Y:S01]  /*ee90*/  MUFU.EX2 R23, R23 ;  /* 0x0000001700177308 */ /* 0x000fe20000000800 */
[C---:B------:R-:W-:Y:S07]  /*eea0*/  HMMA.16816.F32 R44, R4.reuse, R12, R44 ;  /* 0x0000000c042c723c */ /* 0x040fee000000182c */
[----:B------:R-:W4:Y:S01]  /*eeb0*/  MUFU.EX2 R22, R22 ;  /* 0x0000001600167308 */ /* 0x000f220000000800 */
[C---:B------:R-:W-:Y:S01]  /*eec0*/  HMMA.16816.F32 R48, R4.reuse, R14, R48 ;  /* 0x0000000e0430723c */ /* 0x040fe20000001830 */
[----:B------:R-:W5:Y:S06]  /*eed0*/  LDSM.16.MT88.4 R12, [R126+0x9000] ;  /* 0x009000007e0c783b */ /* 0x000f6c0000004200 */
[----:B------:R-:W1:Y:S01]  /*eee0*/  MUFU.EX2 R24, R24 ;  /* 0x0000001800187308 */ /* 0x000e620000000800 */
[C---:B--2---:R-:W-:Y:S07]  /*eef0*/  HMMA.16816.F32 R60, R4.reuse, R16, R60 ;  /* 0x00000010043c723c */ /* 0x044fee000000183c */
[----:B------:R-:W-:Y:S01]  /*ef00*/  MUFU.EX2 R21, R21 ;  /* 0x0000001500157308 */ /* 0x000fe20000000800 */
[----:B------:R-:W-:Y:S03]  /*ef10*/  HMMA.16816.F32 R64, R4, R18, R64 ;  /* 0x000000120440723c */ /* 0x000fe60000001840 */
[----:B---3--:R-:W-:Y:S01]  /*ef20*/  F2FP.F16.F32.PACK_AB R4, R26, R27 ;  /* 0x0000001b1a04723e */ /* 0x008fe200000000ff */
[----:B------:R-:W2:Y:S01]  /*ef30*/  LDSM.16.MT88.4 R16, [R124+0x9000] ;  /* 0x009000007c10783b */ /* 0x000ea20000004200 */
[----:B----4-:R-:W-:-:S02]  /*ef40*/  F2FP.F16.F32.PACK_AB R6, R22, R23 ;  /* 0x000000171606723e */ /* 0x010fc400000000ff */
[----:B------:R-:W3:Y:S01]  /*ef50*/  MUFU.EX2 R20, R20 ;  /* 0x0000001400147308 */ /* 0x000ee20000000800 */
[----:B-1----:R-:W-:-:S07]  /*ef60*/  F2FP.F16.F32.PACK_AB R5, R24, R25 ;  /* 0x000000191805723e */ /* 0x002fce00000000ff */
[----:B------:R-:W1:Y:S08]  /*ef70*/  MUFU.EX2 R162, R162 ;  /* 0x000000a200a27308 */ /* 0x000e700000000800 */
[----:B------:R-:W4:Y:S01]  /*ef80*/  MUFU.EX2 R164, R164 ;  /* 0x000000a400a47308 */ /* 0x000f220000000800 */
[----:B---3--:R-:W-:-:S07]  /*ef90*/  F2FP.F16.F32.PACK_AB R7, R20, R21 ;  /* 0x000000151407723e */ /* 0x008fce00000000ff */
[C---:B------:R-:W-:Y:S01]  /*efa0*/  HMMA.16816.F32 R96, R4.reuse, R8, R96 ;  /* 0x000000080460723c */ /* 0x040fe20000001860 */
[----:B------:R-:W-:Y:S07]  /*efb0*/  MUFU.EX2 R117, R118 ;  /* 0x0000007600757308 */ /* 0x000fee0000000800 */
[C---:B------:R-:W-:Y:S01]  /*efc0*/  HMMA.16816.F32 R92, R4.reuse, R10, R92 ;  /* 0x0000000a045c723c */ /* 0x040fe2000000185c */
[----:B------:R-:W3:Y:S01]  /*efd0*/  LDSM.16.MT88.4 R8, [R125+0x9000] ;  /* 0x009000007d08783b */ /* 0x000ee20000004200 */
[----:B------:R-:W4:Y:S06]  /*efe0*/  MUFU.EX2 R166, R166 ;  /* 0x000000a600a67308 */ /* 0x000f2c0000000800 */
[C---:B-----5:R-:W-:Y:S08]  /*eff0*/  HMMA.16816.F32 R88, R4.reuse, R12, R88 ;  /* 0x0000000c0458723c */ /* 0x060ff00000001858 */
[C---:B------:R-:W-:Y:S01]  /*f000*/  HMMA.16816.F32 R84, R4.reuse, R14, R84 ;  /* 0x0000000e0454723c */ /* 0x040fe20000001854 */
[----:B------:R-:W5:Y:S07]  /*f010*/  LDSM.16.MT88.4 R12, [R130+0xb000] ;  /* 0x00b00000820c783b */ /* 0x000f6e0000004200 */
        /* <DEDUP_REMOVED lines=8> */
[----:B------:R-:W3:Y:S07]  /*f0a0*/  LDSM.16.MT88.4 R12, [R125+0xb000] ;  /* 0x00b000007d0c783b */ /* 0x000eee0000004200 */
[C---:B--2---:R-:W-:Y:S08]  /*f0b0*/  HMMA.16816.F32 R44, R4.reuse, R8, R44 ;  /* 0x00000008042c723c */ /* 0x044ff0000000182c */
[C---:B------:R-:W-:Y:S01]  /*f0c0*/  HMMA.16816.F32 R48, R4.reuse, R10, R48 ;  /* 0x0000000a0430723c */ /* 0x040fe20000001830 */
[----:B------:R-:W2:Y:S07]  /*f0d0*/  LDSM.16.MT88.4 R8, [R124+0xb000] ;  /* 0x00b000007c08783b */ /* 0x000eae0000004200 */
[C---:B---3--:R-:W-:Y:S08]  /*f0e0*/  HMMA.16816.F32 R52, R4.reuse, R12, R52 ;  /* 0x0000000c0434723c */ /* 0x048ff00000001834 */
[C---:B------:R-:W-:Y:S01]  /*f0f0*/  HMMA.16816.F32 R56, R4.reuse, R14, R56 ;  /* 0x0000000e0438723c */ /* 0x040fe20000001838 */
[----:B------:R-:W3:Y:S07]  /*f100*/  LDSM.16.MT88.4 R12, [R130+0x9800] ;  /* 0x00980000820c783b */ /* 0x000eee0000004200 */
[C---:B--2---:R-:W-:Y:S08]  /*f110*/  HMMA.16816.F32 R60, R4.reuse, R8, R60 ;  /* 0x00000008043c723c */ /* 0x044ff0000000183c */
[----:B------:R-:W-:Y:S01]  /*f120*/  HMMA.16816.F32 R64, R4, R10, R64 ;  /* 0x0000000a0440723c */ /* 0x000fe20000001840 */
[----:B------:R-:W2:Y:S02]  /*f130*/  LDSM.16.MT88.4 R8, [R126+0x9800] ;  /* 0x009800007e08783b */ /* 0x000ea40000004200 */
[----:B-1----:R-:W-:-:S02]  /*f140*/  F2FP.F16.F32.PACK_AB R4, R161, R162 ;  /* 0x000000a2a104723e */ /* 0x002fc400000000ff */
[----:B------:R-:W-:Y:S02]  /*f150*/  F2FP.F16.F32.PACK_AB R5, R119, R120 ;  /* 0x000000787705723e */ /* 0x000fe400000000ff */
[----:B----4-:R-:W-:Y:S02]  /*f160*/  F2FP.F16.F32.PACK_AB R6, R164, R141 ;  /* 0x0000008da406723e */ /* 0x010fe400000000ff */
[----:B------:R-:W-:-:S07]  /*f170*/  F2FP.F16.F32.PACK_AB R7, R166, R117 ;  /* 0x00000075a607723e */ /* 0x000fce00000000ff */
[C---:B---3--:R-:W-:Y:S08]  /*f180*/  HMMA.16816.F32 R96, R4.reuse, R12, R96 ;  /* 0x0000000c0460723c */ /* 0x048ff00000001860 */
        /* <DEDUP_REMOVED lines=24> */
[C---:B------:R-:W-:Y:S01]  /*f310*/  HMMA.16816.F32 R40, R4.reuse, R10, R40 ;  /* 0x0000000a0428723c */ /* 0x040fe20000001828 */
[----:B------:R-:W2:Y:S07]  /*f320*/  LDSM.16.MT88.4 R8, [R124+0xb800] ;  /* 0x00b800007c08783b */ /* 0x000eae0000004200 */
        /* <DEDUP_REMOVED lines=90> */
.L_x_13328:
        /* <DEDUP_REMOVED lines=8> */
.L_x_13329:
[----:B------:R-:W-:Y:S05]  /*f950*/  BSYNC.RECONVERGENT B0 ;  /* 0x0000000000007941 */ /* 0x000fea0003800200 */
.L_x_13327:
[C---:B------:R-:W-:Y:S01]  /*f960*/  IMAD.SHL.U32 R3, R102.reuse, 0x20, RZ ;  /* 0x0000002066037824 */ /* 0x040fe200078e00ff */
[----:B------:R-:W-:Y:S01]  /*f970*/  SHF.L.U64.HI R4, R102, 0x5, R103 ;  /* 0x0000000566047819 */ /* 0x000fe20000010267 */
[----:B------:R-:W-:Y:S01]  /*f980*/  @!PT LDS RZ, [RZ] ;  /* 0x00000000fffff984 */ /* 0x000fe20000000800 */
[----:B------:R-:W-:Y:S01]  /*f990*/  @!PT LDS RZ, [RZ] ;  /* 0x00000000fffff984 */ /* 0x000fe20000000800 */
[----:B------:R-:W-:Y:S01]  /*f9a0*/  @!PT LDS RZ, [RZ] ;  /* 0x00000000fffff984 */ /* 0x000fe20000000800 */
[----:B------:R-:W-:Y:S01]  /*f9b0*/  LDGSTS.E.BYPASS.LTC128B.128 [R149+0x8000], desc[UR4][R142.64] ;  /* 0x080000008e957fae */ /* 0x000fe2000b981a04 */
[----:B------:R-:W-:Y:S02]  /*f9c0*/  BSSY.RECONVERGENT B1, `(.L_x_13330) ;  /* 0x00000da000017945 */ /* 0x000fe40003800200 */
        /* <DEDUP_REMOVED lines=8> */
[----:B------:R1:W-:Y:S01]  /*fa50*/  LDGSTS.E.BYPASS.LTC128B.128 [R149+0xa800], desc[UR4][R12.64+0x80] ;  /* 0x0a8000800c957fae */ /* 0x0003e2000b981a04 */
[----:B------:R-:W-:-:S03]  /*fa60*/  ISETP.GT.AND P1, PT, R107, R138, PT ;  /* 0x0000008a6b00720c */ /* 0x000fc60003f24270 */
[----:B------:R-:W-:Y:S04]  /*fa70*/  LDGSTS.E.BYPASS.LTC128B.128 [R149+0x9000], desc[UR4][R6.64] ;  /* 0x0900000006957fae */ /* 0x000fe8000b981a04 */
[----:B------:R2:W-:Y:S04]  /*fa80*/  LDGSTS.E.BYPASS.LTC128B.128 [R149+0xb000], desc[UR4][R6.64+0x80] ;  /* 0x0b00008006957fae */ /* 0x0005e8000b981a04 */
[----:B------:R-:W-:Y:S04]  /*fa90*/  LDGSTS.E.BYPASS.LTC128B.128 [R149+0x9800], desc[UR4][R20.64] ;  /* 0x0980000014957fae */ /* 0x000fe8000b981a04 */
[----:B------:R3:W-:Y:S04]  /*faa0*/  LDGSTS.E.BYPASS.LTC128B.128 [R149+0xb800], desc[UR4][R20.64+0x80] ;  /* 0x0b80008014957fae */ /* 0x0007e8000b981a04 */
[----:B------:R-:W-:Y:S04]  /*fab0*/  LDSM.16.M88.4 R16, [R135] ;  /* 0x000000008710783b */ /* 0x000fe80000000200 */
[----:B------:R-:W1:Y:S04]  /*fac0*/  LDSM.16.M88.4 R8, [R134+0x4000] ;  /* 0x004000008608783b */ /* 0x000e680000000200 */
[----:B------:R-:W2:Y:S04]  /*fad0*/  LDSM.16.M88.4 R32, [R134+0x4800] ;  /* 0x004800008620783b */ /* 0x000ea80000000200 */
[----:B------:R-:W4:Y:S04]  /*fae0*/  LDSM.16.M88.4 R24, [R134+0x5000] ;  /* 0x005000008618783b */ /* 0x000f280000000200 */
[----:B------:R-:W3:Y:S04]  /*faf0*/  LDSM.16.M88.4 R120, [R134+0x5800] ;  /* 0x005800008678783b */ /* 0x000ee80000000200 */
[----:B------:R-:W-:Y:S04]  /*fb00*/  LDSM.16.M88.4 R112, [R133] ;  /* 0x000000008570783b */ /* 0x000fe80000000200 */
[----:B------:R-:W5:Y:S04]  /*fb10*/  LDSM.16.M88.4 R116, [R129+0x4000] ;  /* 0x004000008174783b */ /* 0x000f680000000200 */
[----:B------:R-:W5:Y:S04]  /*fb20*/  LDSM.16.M88.4 R168, [R129+0x4800] ;  /* 0x0048000081a8783b */ /* 0x000f680000000200 */
[----:B------:R-:W0:Y:S01]  /*fb30*/  LDGDEPBAR ;  /* 0x00000000000079af */ /* 0x000e220000000000 */
[C---:B-1----:R-:W-:Y:S08]  /*fb40*/  HMMA.16816.F32 R12, R16.reuse, R8, RZ ;  /* 0x00000008100c723c */ /* 0x042ff000000018ff */
[C---:B------:R-:W-:Y:S08]  /*fb50*/  HMMA.16816.F32 R8, R16.reuse, R10, RZ ;  /* 0x0000000a1008723c */ /* 0x040ff000000018ff */
[C---:B--2---:R-:W-:Y:S08]  /*fb60*/  HMMA.16816.F32 R4, R16.reuse, R32, RZ ;  /* 0x000000201004723c */ /* 0x044ff000000018ff */
        /* <DEDUP_REMOVED lines=20> */
[C---:B--2---:R-:W-:Y:S08]  /*fcb0*/  HMMA.16816.F32 R12, R112.reuse, R116, R12 ;  /* 0x00000074700c723c */ /* 0x044ff0000000180c */
[C---:B------:R-:W-:Y:S01]  /*fcc0*/  HMMA.16816.F32 R8, R112.reuse, R118, R8 ;  /* 0x000000767008723c */ /* 0x040fe20000001808 */
[----:B------:R-:W1:Y:S07]  /*fcd0*/  LDSM.16.M88.4 R116, [R128+0x5800] ;  /* 0x005800008074783b */ /* 0x000e6e0000000200 */
[C---:B------:R-:W-:Y:S01]  /*fce0*/  HMMA.16816.F32 R32, R112.reuse, R170, R32 ;  /* 0x000000aa7020723c */ /* 0x040fe20000001820 */
[----:B------:R-:W-:Y:S07]  /*fcf0*/  LDSM.16.M88.4 R168, [R127+0x4800] ;  /* 0x004800007fa8783b */ /* 0x000fee0000000200 */
        /* <DEDUP_REMOVED lines=60> */
[C---:B------:R-:W-:Y:S08]  /*100c0*/  HMMA.16816.F32 R32, R120.reuse, R170, R32 ;  /* 0x000000aa7820723c */ /* 0x040ff00000001820 */
[C---:B-1----:R-:W-:Y:S08]  /*100d0*/  HMMA.16816.F32 R12, R120.reuse, R112, R12 ;  /* 0x00000070780c723c */ /* 0x042ff0000000180c */
[----:B------:R-:W-:Y:S01]  /*100e0*/  HMMA.16816.F32 R8, R120, R114, R8 ;  /* 0x000000727808723c */ /* 0x000fe20000001808 */
[----:B------:R-:W1:Y:S01]  /*100f0*/  LDSM.16.M88.4 R112, [R127+0x7800] ;  /* 0x007800007f70783b */ /* 0x000e620000000200 */
[----:B------:R-:W-:-:S06]  /*10100*/  DEPBAR.LE SB0, 0x0 ;  /* 0x000080000000791a */ /* 0x000fcc0000000000 */
[C---:B---3--:R-:W-:Y:S08]  /*10110*/  HMMA.16816.F32 R28, R120.reuse, R116, R28 ;  /* 0x00000074781c723c */ /* 0x048ff0000000181c */
[C---:B------:R-:W-:Y:S08]  /*10120*/  HMMA.16816.F32 R24, R120.reuse, R118, R24 ;  /* 0x000000767818723c */ /* 0x040ff00000001818 */
[C---:B-1----:R-:W-:Y:S08]  /*10130*/  HMMA.16816.F32 R20, R120.reuse, R112, R20 ;  /* 0x000000707814723c */ /* 0x042ff00000001814 */
[----:B------:R-:W-:Y:S01]  /*10140*/  HMMA.16816.F32 R16, R120, R114, R16 ;  /* 0x000000727810723c */ /* 0x000fe20000001810 */
[----:B------:R-:W-:Y:S07]  /*10150*/  BAR.SYNC.DEFER_BLOCKING 0x0 ;  /* 0x0000000000007b1d */ /* 0x000fee0000010000 */
[----:B------:R-:W-:-:S12]  /*10160*/  @!P1 BRA `(.L_x_13331) ;  /* 0x00000004007c9947 */ /* 0x000fd80003800000 */
[----:B------:R-:W-:Y:S04]  /*10170*/  BSSY.RECONVERGENT B0, `(.L_x_13332) ;  /* 0x0000049000007945 */ /* 0x000fe80003800200 */
[----:B------:R-:W-:Y:S05]  /*10180*/  @!P0 BRA `(.L_x_13333) ;  /* 0x0000000000fc8947 */ /* 0x000fea0003800000 */
[----:B------:R-:W2:Y:S01]  /*10190*/  LD.E R111, desc[UR4][R100.64+0x170] ;  /* 0x00017004646f7980 */ /* 0x000ea2000c101900 */
[----:B------:R-:W-:Y:S02]  /*101a0*/  VIADD R114, R104, 0xffffff80 ;  /* 0xffffff8068727836 */ /* 0x000fe40000000000 */
[----:B------:R-:W-:Y:S01]  /*101b0*/  IMAD.SHL.U32 R116, R107, 0x40, RZ ;  /* 0x000000406b747824 */ /* 0x000fe200078e00ff */
        /* <DEDUP_REMOVED lines=12> */
[----:B------:R-:W-:Y:S01]  /*10280*/  IMAD.HI.U32 R110, R113, R110, R112 ;  /* 0x0000006e716e7227 */ /* 0x000fe200078e0070 */
[----:B------:R-:W-:Y:S02]  /*10290*/  IABS R113, R114 ;  /* 0x0000007200717213 */ /* 0x000fe40000000000 */
[----:B------:R-:W-:-:S03]  /*102a0*/  LOP3.LUT R114, R114, R111, RZ, 0x3c, !PT ;  /* 0x0000006f72727212 */ /* 0x000fc600078e3cff */
[----:B------:R-:W-:Y:S01]  /*102b0*/  IMAD.HI.U32 R112, R110, R113, RZ ;  /* 0x000000716e707227 */ /* 0x000fe200078e00ff */
[----:B------:R-:W-:-:S03]  /*102c0*/  ISETP.GE.AND P0, PT, R114, RZ, PT ;  /* 0x000000ff7200720c */ /* 0x000fc60003f06270 */
[----:B------:R-:W-:-:S04]  /*102d0*/  IMAD.HI.U32 R110, R110, R115, RZ ;  /* 0x000000736e6e7227 */ /* 0x000fc800078e00ff */
[-C--:B------:R-:W-:Y:S01]  /*102e0*/  IMAD R118, R112, R104.reuse, R113 ;  /* 0x0000006870767224 */ /* 0x080fe200078e0271 */
[----:B------:R-:W-:Y:S01]  /*102f0*/  LOP3.LUT R113, RZ, R111, RZ, 0x33, !PT ;  /* 0x0000006fff717212 */ /* 0x000fe200078e33ff */
[----:B------:R-:W-:Y:S02]  /*10300*/  IMAD R104, R110, R104, R115 ;  /* 0x000000686e687224 */ /* 0x000fe400078e0273 */
[----:B------:R-:W2:Y:S01]  /*10310*/  LD.E.64 R114, desc[UR4][R100.64+0x38] ;  /* 0x0000380464727980 */ /* 0x000ea2000c101b00 */
[C---:B------:R-:W-:Y:S02]  /*10320*/  ISETP.GT.U32.AND P1, PT, R3.reuse, R118, PT ;  /* 0x000000760300720c */ /* 0x040fe40003f24070 */
[----:B------:R-:W-:-:S11]  /*10330*/  ISETP.GT.U32.AND P2, PT, R3, R104, PT ;  /* 0x000000680300720c */ /* 0x000fd60003f44070 */
[--C-:B------:R-:W-:Y:S01]  /*10340*/  @!P1 IMAD.IADD R118, R118, 0x1, -R3.reuse ;  /* 0x0000000176769824 */ /* 0x100fe200078e0a03 */
[----:B------:R-:W-:Y:S01]  /*10350*/  @!P1 IADD3 R112, PT, PT, R112, 0x1, RZ ;  /* 0x0000000170709810 */ /* 0x000fe20007ffe0ff */
[----:B------:R-:W-:Y:S01]  /*10360*/  @!P2 IMAD.IADD R104, R104, 0x1, -R3 ;  /* 0x000000016868a824 */ /* 0x000fe200078e0a03 */
[----:B------:R-:W-:Y:S01]  /*10370*/  ISETP.GE.AND P1, PT, R116, RZ, PT ;  /* 0x000000ff7400720c */ /* 0x000fe20003f26270 */
[----:B------:R-:W-:Y:S01]  /*10380*/  @!P2 VIADD R110, R110, 0x1 ;  /* 0x000000016e6ea836 */ /* 0x000fe20000000000 */
[-C--:B------:R-:W-:Y:S01]  /*10390*/  ISETP.GE.U32.AND P3, PT, R118, R3.reuse, PT ;  /* 0x000000037600720c */ /* 0x080fe20003f66070 */
[----:B------:R-:W3:Y:S01]  /*103a0*/  LD.E.64 R116, desc[UR4][R100.64+0x20] ;  /* 0x0000200464747980 */ /* 0x000ee2000c101b00 */
[----:B------:R-:W-:Y:S02]  /*103b0*/  ISETP.GE.U32.AND P4, PT, R104, R3, PT ;  /* 0x000000036800720c */ /* 0x000fe40003f86070 */
[----:B------:R-:W-:-:S09]  /*103c0*/  ISETP.NE.AND P2, PT, R111, RZ, PT ;  /* 0x000000ff6f00720c */ /* 0x000fd20003f45270 */
[----:B------:R-:W-:Y:S02]  /*103d0*/  @P3 IADD3 R112, PT, PT, R112, 0x1, RZ ;  /* 0x0000000170703810 */ /* 0x000fe40007ffe0ff */
[----:B------:R-:W-:-:S03]  /*103e0*/  @P4 VIADD R110, R110, 0x1 ;  /* 0x000000016e6e4836 */ /* 0x000fc60000000000 */
[----:B------:R-:W-:Y:S02]  /*103f0*/  @!P0 IMAD.MOV R112, RZ, RZ, -R112 ;  /* 0x000000ffff708224 */ /* 0x000fe400078e0a70 */
[----:B------:R-:W-:-:S03]  /*10400*/  MOV R104, R110 ;  /* 0x0000006e00687202 */ /* 0x000fc60000000f00 */
[----:B------:R-:W-:Y:S02]  /*10410*/  SEL R110, R113, R112, !P2 ;  /* 0x00000070716e7207 */ /* 0x000fe40005000000 */
[----:B------:R-:W-:-:S03]  /*10420*/  @!P1 IADD3 R104, PT, PT, -R104, RZ, RZ ;  /* 0x000000ff68689210 */ /* 0x000fc60007ffe1ff */
[----:B------:R-:W-:Y:S01]  /*10430*/  IMAD.WIDE R120, R110, 0x4, R152 ;  /* 0x000000046e787825 */ /* 0x000fe200078e0298 */
[----:B------:R-:W-:-:S04]  /*10440*/  SEL R113, R113, R104, !P2 ;  /* 0x0000006871717207 */ /* 0x000fc80005000000 */
[----:B------:R-:W4:Y:S01]  /*10450*/  LD.E R104, desc[UR4][R120.64] ;  /* 0x0000000478687980 */ /* 0x000f22000c101900 */
[----:B------:R-:W-:-:S05]  /*10460*/  IMAD.WIDE R118, R113, 0x4, R152 ;  /* 0x0000000471767825 */ /* 0x000fca00078e0298 */
        /* <DEDUP_REMOVED lines=17> */
.L_x_13333:
        /* <DEDUP_REMOVED lines=8> */
.L_x_13334:
[----:B------:R-:W-:Y:S05]  /*10600*/  BSYNC.RECONVERGENT B0 ;  /* 0x0000000000007941 */ /* 0x000fea0003800200 */
.L_x_13332:
        /* <DEDUP_REMOVED lines=8> */
[----:B------:R-:W-:Y:S02]  /*10690*/  IADD3 R112, P1, PT, R110, R3, RZ ;  /* 0x000000036e707210 */ /* 0x000fe40007f3e0ff */
[----:B------:R-:W-:Y:S01]  /*106a0*/  IADD3.X R111, PT, PT, R104, R139, RZ, P0, !PT ;  /* 0x0000008b686f7210 */ /* 0x000fe200007fe4ff */
[----:B------:R1:W-:Y:S01]  /*106b0*/  LDGSTS.E.BYPASS.LTC128B.128 [R149+0x6000], desc[UR4][R140.64+0x80] ;  /* 0x060000808c957fae */ /* 0x0003e2000b981a04 */
[----:B------:R-:W-:-:S03]  /*106c0*/  IADD3 R114, P0, PT, R112, R3, RZ ;  /* 0x0000000370727210 */ /* 0x000fc60007f1e0ff */
[----:B------:R-:W-:Y:S01]  /*106d0*/  IMAD.X R113, R111, 0x1, R104, P1 ;  /* 0x000000016f717824 */ /* 0x000fe200008e0668 */
[----:B------:R1:W-:Y:S04]  /*106e0*/  LDGSTS.E.BYPASS.LTC128B.128 [R149+0x4800], desc[UR4][R110.64] ;  /* 0x048000006e957fae */ /* 0x0003e8000b981a04 */
[----:B------:R-:W-:Y:S01]  /*106f0*/  IADD3.X R115, PT, PT, R113, R104, RZ, P0, !PT ;  /* 0x0000006871737210 */ /* 0x000fe200007fe4ff */
[----:B------:R1:W-:Y:S04]  /*10700*/  LDGSTS.E.BYPASS.LTC128B.128 [R149+0x6800], desc[UR4][R110.64+0x80] ;  /* 0x068000806e957fae */ /* 0x0003e8000b981a04 */
[----:B------:R1:W-:Y:S04]  /*10710*/  LDGSTS.E.BYPASS.LTC128B.128 [R149+0x5000], desc[UR4][R112.64] ;  /* 0x0500000070957fae */ /* 0x0003e8000b981a04 */
[----:B------:R1:W-:Y:S04]  /*10720*/  LDGSTS.E.BYPASS.LTC128B.128 [R149+0x7000], desc[UR4][R112.64+0x80] ;  /* 0x0700008070957fae */ /* 0x0003e8000b981a04 */
[----:B------:R1:W-:Y:S04]  /*10730*/  LDGSTS.E.BYPASS.LTC128B.128 [R149+0x5800], desc[UR4][R114.64] ;  /* 0x0580000072957fae */ /* 0x0003e8000b981a04 */
[----:B------:R1:W-:Y:S04]  /*10740*/  LDGSTS.E.BYPASS.LTC128B.128 [R149+0x7800], desc[UR4][R114.64+0x80] ;  /* 0x0780008072957fae */ /* 0x0003e8000b981a04 */
[----:B------:R-:W0:Y:S02]  /*10750*/  LDGDEPBAR ;  /* 0x00000000000079af */ /* 0x000e240000000000 */
.L_x_13331:
[----:B------:R-:W-:Y:S05]  /*10760*/  BSYNC.RECONVERGENT B1 ;  /* 0x0000000000017941 */ /* 0x000fea0003800200 */
.L_x_13330:
[----:B------:R-:W2:Y:S01]  /*10770*/  LD.E R3, desc[UR4][R100.64+0xdc] ;  /* 0x0000dc0464037980 */ /* 0x000ea2000c101900 */
[C---:B-1----:R-:W-:Y:S02]  /*10780*/  VIADD R110, R106.reuse, 0xffffffc0 ;  /* 0xffffffc06a6e7836 */ /* 0x042fe40000000000 */
[----:B------:R-:W-:-:S03]  /*10790*/  VIADD R104, R106, 0xffffffc1 ;  /* 0xffffffc16a687836 */ /* 0x000fc60000000000 */
[-C--:B------:R-:W-:Y:S02]  /*107a0*/  ISETP.GE.AND P1, PT, R110, R160.reuse, PT ;  /* 0x000000a06e00720c */ /* 0x080fe40003f26270 */
[----:B------:R-:W-:Y:S02]  /*107b0*/  ISETP.GE.AND P3, PT, R104, R160, PT ;  /* 0x000000a06800720c */ /* 0x000fe40003f66270 */
[----:B------:R-:W-:Y:S01]  /*107c0*/  FSEL R111, R12, -INF , P1 ;  /* 0xff8000000c6f7808 */ /* 0x000fe20000800000 */
[----:B------:R-:W-:Y:S01]  /*107d0*/  VIADD R12, R106, 0xffffffc9 ;  /* 0xffffffc96a0c7836 */ /* 0x000fe20000000000 */
[C---:B------:R-:W-:Y:S02]  /*107e0*/  ISETP.GE.AND P6, PT, R104.reuse, R159, PT ;  /* 0x0000009f6800720c */ /* 0x040fe40003fc6270 */
[CC--:B------:R-:W-:Y:S02]  /*107f0*/  ISETP.GE.AND P2, PT, R104.reuse, R158.reuse, PT ;  /* 0x0000009e6800720c */ /* 0x0c0fe40003f46270 */
[----:B------:R-:W-:Y:S01]  /*10800*/  ISETP.GE.AND P1, PT, R104, R157, PT ;  /* 0x0000009d6800720c */ /* 0x000fe20003f26270 */
[----:B------:R-:W-:Y:S01]  /*10810*/  VIADD R104, R106, 0xffffffc8 ;  /* 0xffffffc86a687836 */ /* 0x000fe20000000000 */
[----:B------:R-:W-:-:S02]  /*10820*/  ISETP.GE.AND P0, PT, R110, R158, PT ;  /* 0x0000009e6e00720c */ /* 0x000fc40003f06270 */
[----:B------:R-:W-:Y:S02]  /*10830*/  FSEL R13, R13, -INF , P3 ;  /* 0xff8000000d0d7808 */ /* 0x000fe40001800000 */
[----:B------:R-:W-:Y:S02]  /*10840*/  FSEL R14, R14, -INF , P0 ;  /* 0xff8000000e0e7808 */ /* 0x000fe40000000000 */
[----:B------:R-:W-:Y:S02]  /*10850*/  ISETP.GE.AND P0, PT, R104, R160, PT ;  /* 0x000000a06800720c */ /* 0x000fe40003f06270 */
[----:B------:R-:W-:Y:S02]  /*10860*/  FSEL R15, R15, -INF , P2 ;  /* 0xff8000000f0f7808 */ /* 0x000fe40001000000 */
[----:B------:R-:W-:Y:S02]  /*10870*/  FSEL R141, R13, -INF , !P6 ;  /* 0xff8000000d8d7808 */ /* 0x000fe40007000000 */
[----:B------:R-:W-:-:S02]  /*10880*/  FSEL R117, R15, -INF , !P1 ;  /* 0xff8000000f757808 */ /* 0x000fc40004800000 */
[----:B------:R-:W-:Y:S01]  /*10890*/  FSEL R123, R8, -INF , P0 ;  /* 0xff800000087b7808 */ /* 0x000fe20000000000 */
[----:B------:R-:W-:Y:S01]  /*108a0*/  VIADD R8, R106, 0xffffffd1 ;  /* 0xffffffd16a087836 */ /* 0x000fe20000000000 */
[C---:B------:R-:W-:Y:S02]  /*108b0*/  ISETP.GE.AND P2, PT, R12.reuse, R160, PT ;  /* 0x000000a00c00720c */ /* 0x040fe40003f46270 */
[C---:B------:R-:W-:Y:S02]  /*108c0*/  ISETP.GE.AND P6, PT, R12.reuse, R159, PT ;  /* 0x0000009f0c00720c */ /* 0x040fe40003fc6270 */
[CC--:B------:R-:W-:Y:S02]  /*108d0*/  ISETP.GE.AND P1, PT, R12.reuse, R158.reuse, PT ;  /* 0x0000009e0c00720c */ /* 0x0c0fe40003f26270 */
[----:B------:R-:W-:Y:S01]  /*108e0*/  ISETP.GE.AND P0, PT, R12, R157, PT ;  /* 0x0000009d0c00720c */ /* 0x000fe20003f06270 */
        /* <DEDUP_REMOVED lines=8> */
[----:B------:R-:W-:Y:S02]  /*10970*/  ISETP.GE.AND P5, PT, R110, R159, PT ;  /* 0x0000009f6e00720c */ /* 0x000fe40003fa6270 */
[----:B------:R-:W-:Y:S02]  /*10980*/  ISETP.GE.AND P4, PT, R104, R157, PT ;  /* 0x0000009d6800720c */ /* 0x000fe40003f86270 */
[----:B------:R-:W-:Y:S02]  /*10990*/  ISETP.GE.AND P2, PT, R12, R158, PT ;  /* 0x0000009e0c00720c */ /* 0x000fe40003f46270 */
[----:B------:R-:W-:Y:S02]  /*109a0*/  ISETP.GE.AND P1, PT, R8, R160, PT ;  /* 0x000000a00800720c */ /* 0x000fe40003f26270 */
[----:B------:R-:W-:Y:S02]  /*109b0*/  FSEL R13, R11, -INF , !P0 ;  /* 0xff8000000b0d7808 */ /* 0x000fe40004000000 */
[----:B------:R-:W-:-:S02]  /*109c0*/  FSEL R9, R9, -INF , !P6 ;  /* 0xff80000009097808 */ /* 0x000fc40007000000 */
[----:B------:R-:W-:Y:S02]  /*109d0*/  ISETP.GE.AND P0, PT, R8, R158, PT ;  /* 0x0000009e0800720c */ /* 0x000fe40003f06270 */
[----:B------:R-:W-:Y:S01]  /*109e0*/  FSEL R165, R4, -INF , P3 ;  /* 0xff80000004a57808 */ /* 0x000fe20001800000 */
[----:B------:R-:W-:Y:S01]  /*109f0*/  VIADD R4, R106, 0xffffffd9 ;  /* 0xffffffd96a047836 */ /* 0x000fe20000000000 */
[C---:B------:R-:W-:Y:S02]  /*10a00*/  ISETP.GE.AND P6, PT, R8.reuse, R159, PT ;  /* 0x0000009f0800720c */ /* 0x040fe40003fc6270 */
[----:B------:R-:W-:Y:S01]  /*10a10*/  ISETP.GE.AND P3, PT, R8, R157, PT ;  /* 0x0000009d0800720c */ /* 0x000fe20003f66270 */
[----:B------:R-:W-:Y:S01]  /*10a20*/  VIADD R8, R106, 0xffffffd8 ;  /* 0xffffffd86a087836 */ /* 0x000fe20000000000 */
[----:B------:R-:W-:Y:S02]  /*10a30*/  FSEL R111, R111, -INF , !P5 ;  /* 0xff8000006f6f7808 */ /* 0x000fe40006800000 */
[----:B------:R-:W-:-:S02]  /*10a40*/  FSEL R15, R10, -INF , !P4 ;  /* 0xff8000000a0f7808 */ /* 0x000fc40006000000 */
[----:B------:R-:W-:Y:S02]  /*10a50*/  ISETP.GE.AND P5, PT, R104, R159, PT ;  /* 0x0000009f6800720c */ /* 0x000fe40003fa6270 */
[----:B------:R-:W-:Y:S02]  /*10a60*/  ISETP.GE.AND P4, PT, R12, R157, PT ;  /* 0x0000009d0c00720c */ /* 0x000fe40003f86270 */
[----:B------:R-:W-:Y:S02]  /*10a70*/  FSEL R6, R6, -INF , P2 ;  /* 0xff80000006067808 */ /* 0x000fe40001000000 */
[----:B------:R-:W-:Y:S02]  /*10a80*/  FSEL R5, R5, -INF , P1 ;  /* 0xff80000005057808 */ /* 0x000fe40000800000 */
[----:B------:R-:W-:Y:S02]  /*10a90*/  FSEL R7, R7, -INF , P0 ;  /* 0xff80000007077808 */ /* 0x000fe40000000000 */
[----:B------:R-:W-:-:S02]  /*10aa0*/  FSEL R123, R123, -INF , !P5 ;  /* 0xff8000007b7b7808 */ /* 0x000fc40006800000 */
[----:B------:R-:W-:Y:S02]  /*10ab0*/  ISETP.GE.AND P2, PT, R8, R160, PT ;  /* 0x000000a00800720c */ /* 0x000fe40003f46270 */
[----:B------:R-:W-:Y:S01]  /*10ac0*/  FSEL R177, R6, -INF , !P4 ;  /* 0xff80000006b17808 */ /* 0x000fe20006000000 */
[C---:B------:R-:W-:Y:S01]  /*10ad0*/  VIADD R6, R106.reuse, 0xfffffff0 ;  /* 0xfffffff06a067836 */ /* 0x040fe20000000000 */
[----:B------:R-:W-:Y:S01]  /*10ae0*/  FSEL R171, R5, -INF , !P6 ;  /* 0xff80000005ab7808 */ /* 0x000fe20007000000 */
[----:B------:R-:W-:Y:S01]  /*10af0*/  VIADD R5, R106, 0xffffffe0 ;  /* 0xffffffe06a057836 */ /* 0x000fe20000000000 */
[----:B------:R-:W-:Y:S02]  /*10b00*/  ISETP.GE.AND P5, PT, R12, R159, PT ;  /* 0x0000009f0c00720c */ /* 0x000fe40003fa6270 */
[----:B------:R-:W-:Y:S02]  /*10b10*/  ISETP.GE.AND P4, PT, R8, R158, PT ;  /* 0x0000009e0800720c */ /* 0x000fe40003f86270 */
[----:B------:R-:W-:-:S02]  /*10b20*/  FSEL R169, R7, -INF , !P3 ;  /* 0xff80000007a97808 */ /* 0x000fc40005800000 */
[C---:B------:R-:W-:Y:S02]  /*10b30*/  ISETP.GE.AND P0, PT, R4.reuse, R160, PT ;  /* 0x000000a00400720c */ /* 0x040fe40003f06270 */
[----:B------:R-:W-:Y:S02]  /*10b40*/  ISETP.GE.AND P3, PT, R4, R158, PT ;  /* 0x0000009e0400720c */ /* 0x000fe40003f66270 */
[----:B------:R-:W-:Y:S02]  /*10b50*/  FSEL R32, R32, -INF , P2 ;  /* 0xff80000020207808 */ /* 0x000fe40001000000 */
[----:B------:R-:W-:Y:S02]  /*10b60*/  FSEL R165, R165, -INF , !P5 ;  /* 0xff800000a5a57808 */ /* 0x000fe40006800000 */
[C---:B------:R-:W-:Y:S02]  /*10b70*/  ISETP.GE.AND P6, PT, R4.reuse, R159, PT ;  /* 0x0000009f0400720c */ /* 0x040fe40003fc6270 */
[----:B------:R-:W-:Y:S01]  /*10b80*/  ISETP.GE.AND P2, PT, R4, R157, PT ;  /* 0x0000009d0400720c */ /* 0x000fe20003f46270 */
[----:B------:R-:W-:Y:S01]  /*10b90*/  VIADD R4, R106, 0xffffffe1 ;  /* 0xffffffe16a047836 */ /* 0x000fe20000000000 */
[----:B------:R-:W-:-:S02]  /*10ba0*/  FSEL R34, R34, -INF , P4 ;  /* 0xff80000022227808 */ /* 0x000fc40002000000 */
[C---:B------:R-:W-:Y:S02]  /*10bb0*/  ISETP.GE.AND P5, PT, R8.reuse, R159, PT ;  /* 0x0000009f0800720c */ /* 0x040fe40003fa6270 */
[----:B------:R-:W-:Y:S02]  /*10bc0*/  ISETP.GE.AND P1, PT, R8, R157, PT ;  /* 0x0000009d0800720c */ /* 0x000fe40003f26270 */
[----:B------:R-:W-:Y:S02]  /*10bd0*/  ISETP.GE.AND P4, PT, R5, R160, PT ;  /* 0x000000a00500720c */ /* 0x000fe40003f86270 */
[----:B------:R-:W-:Y:S02]  /*10be0*/  FSEL R33, R33, -INF , P0 ;  /* 0xff80000021217808 */ /* 0x000fe40000000000 */
[----:B------:R-:W-:Y:S02]  /*10bf0*/  FSEL R35, R35, -INF , P3 ;  /* 0xff80000023237808 */ /* 0x000fe40001800000 */
[----:B------:R-:W-:-:S02]  /*10c00*/  ISETP.GE.AND P0, PT, R5, R158, PT ;  /* 0x0000009e0500720c */ /* 0x000fc40003f06270 */
[----:B------:R-:W-:Y:S02]  /*10c10*/  FSEL R195, R32, -INF , !P5 ;  /* 0xff80000020c37808 */ /* 0x000fe40006800000 */
[----:B------:R-:W-:Y:S02]  /*10c20*/  FSEL R193, R34, -INF , !P1 ;  /* 0xff80000022c17808 */ /* 0x000fe40004800000 */
[----:B------:R-:W-:Y:S02]  /*10c30*/  FSEL R197, R33, -INF , !P6 ;  /* 0xff80000021c57808 */ /* 0x000fe40007000000 */
[----:B------:R-:W-:Y:S02]  /*10c40*/  FSEL R191, R35, -INF , !P2 ;  /* 0xff80000023bf7808 */ /* 0x000fe40005000000 */
[----:B------:R-:W-:Y:S01]  /*10c50*/  FSEL R28, R28, -INF , P4 ;  /* 0xff8000001c1c7808 */ /* 0x000fe20002000000 */
[----:B------:R-:W-:Y:S01]  /*10c60*/  LDSM.16.MT88.4 R32, [R124+0x8000] ;  /* 0x008000007c20783b */ /* 0x000fe20000004200 */
[----:B------:R-:W-:-:S02]  /*10c70*/  ISETP.GE.AND P5, PT, R5, R159, PT ;  /* 0x0000009f0500720c */ /* 0x000fc40003fa6270 */
[----:B------:R-:W-:Y:S01]  /*10c80*/  ISETP.GE.AND P1, PT, R5, R157, PT ;  /* 0x0000009d0500720c */ /* 0x000fe20003f26270 */
[----:B------:R-:W-:Y:S01]  /*10c90*/  VIADD R5, R106, 0xffffffe8 ;  /* 0xffffffe86a057836 */ /* 0x000fe20000000000 */
        /* <DEDUP_REMOVED lines=9> */
[----:B------:R-:W-:Y:S02]  /*10d30*/  ISETP.GE.AND P1, PT, R5, R158, PT ;  /* 0x0000009e0500720c */ /* 0x000fe40003f26270 */
[----:B------:R-:W-:Y:S02]  /*10d40*/  ISETP.GE.AND P2, PT, R4, R160, PT ;  /* 0x000000a00400720c */ /* 0x000fe40003f46270 */
[----:B------:R-:W-:-:S02]  /*10d50*/  FSEL R24, R24, -INF , P0 ;  /* 0xff80000018187808 */ /* 0x000fc40000000000 */
[----:B------:R-:W-:Y:S02]  /*10d60*/  FSEL R26, R26, -INF , P1 ;  /* 0xff8000001a1a7808 */ /* 0x000fe40000800000 */
[----:B------:R-:W-:Y:S02]  /*10d70*/  FSEL R25, R25, -INF , P2 ;  /* 0xff80000019197808 */ /* 0x000fe40001000000 */
[----:B------:R-:W-:Y:S02]  /*10d80*/  FMNMX3.FTZ R8, R2, R111, R141, !PT ;  /* 0x0000006f02087276 */ /* 0x000fe4000781008d */
[C---:B------:R-:W-:Y:S02]  /*10d90*/  ISETP.GE.AND P0, PT, R4.reuse, R158, PT ;  /* 0x0000009e0400720c */ /* 0x040fe40003f06270 */
[C---:B------:R-:W-:Y:S02]  /*10da0*/  ISETP.GE.AND P1, PT, R4.reuse, R159, PT ;  /* 0x0000009f0400720c */ /* 0x040fe40003f26270 */
[----:B------:R-:W-:Y:S01]  /*10db0*/  ISETP.GE.AND P2, PT, R4, R157, PT ;  /* 0x0000009d0400720c */ /* 0x000fe20003f46270 */
[----:B------:R-:W-:Y:S01]  /*10dc0*/  VIADD R4, R106, 0xfffffff1 ;  /* 0xfffffff16a047836 */ /* 0x000fe20000000000 */
[----:B------:R-:W-:-:S02]  /*10dd0*/  FSEL R29, R29, -INF , P3 ;  /* 0xff8000001d1d7808 */ /* 0x000fc40001800000 */
[----:B------:R-:W-:Y:S02]  /*10de0*/  FSEL R175, R28, -INF , !P5 ;  /* 0xff8000001caf7808 */ /* 0x000fe40006800000 */
[----:B------:R-:W-:Y:S02]  /*10df0*/  FMNMX3.FTZ R8, R8, R123, R9, !PT ;  /* 0x0000007b08087276 */ /* 0x000fe40007810009 */
[----:B------:R-:W-:Y:S02]  /*10e00*/  ISETP.GE.AND P5, PT, R5, R159, PT ;  /* 0x0000009f0500720c */ /* 0x000fe40003fa6270 */
[----:B------:R-:W-:Y:S02]  /*10e10*/  FSEL R27, R27, -INF , P0 ;  /* 0xff8000001b1b7808 */ /* 0x000fe40000000000 */
[----:B------:R-:W-:Y:S02]  /*10e20*/  FSEL R185, R29, -INF , !P6 ;  /* 0xff8000001db97808 */ /* 0x000fe40007000000 */
[----:B------:R-:W-:-:S02]  /*10e30*/  ISETP.GE.AND P0, PT, R6, R160, PT ;  /* 0x000000a00600720c */ /* 0x000fc40003f06270 */
[----:B------:R-:W-:Y:S02]  /*10e40*/  ISETP.GE.AND P6, PT, R4, R160, PT ;  /* 0x000000a00400720c */ /* 0x000fe40003fc6270 */
[----:B------:R-:W-:Y:S02]  /*10e50*/  FMNMX3.FTZ R8, R8, R165, R171, !PT ;  /* 0x000000a508087276 */ /* 0x000fe400078100ab */
[----:B------:R-:W-:Y:S01]  /*10e60*/  ISETP.GE.AND P3, PT, R5, R157, PT ;  /* 0x0000009d0500720c */ /* 0x000fe20003f66270 */
[----:B------:R-:W-:Y:S01]  /*10e70*/  VIADD R5, R106, 0xfffffff8 ;  /* 0xfffffff86a057836 */ /* 0x000fe20000000000 */
[----:B------:R-:W-:Y:S01]  /*10e80*/  FSEL R183, R24, -INF , !P5 ;  /* 0xff80000018b77808 */ /* 0x000fe20006800000 */
[----:B------:R-:W-:Y:S01]  /*10e90*/  VIADD R106, R106, 0xfffffff9 ;  /* 0xfffffff96a6a7836 */ /* 0x000fe20000000000 */
        /* <DEDUP_REMOVED lines=8> */
[----:B------:R-:W-:Y:S02]  /*10f20*/  FSEL R181, R25, -INF , !P1 ;  /* 0xff80000019b57808 */ /* 0x000fe40004800000 */
[----:B------:R-:W-:Y:S02]  /*10f30*/  ISETP.GE.AND P0, PT, R106, R160, PT ;  /* 0x000000a06a00720c */ /* 0x000fe40003f06270 */
[----:B------:R-:W-:Y:S02]  /*10f40*/  FMNMX3.FTZ R8, R8, R175, R185, !PT ;  /* 0x000000af08087276 */ /* 0x000fe400078100b9 */
[-C--:B------:R-:W-:Y:S02]  /*10f50*/  ISETP.GE.AND P6, PT, R5, R159.reuse, PT ;  /* 0x0000009f0500720c */ /* 0x080fe40003fc6270 */
[----:B------:R-:W-:Y:S02]  /*10f60*/  FSEL R16, R16, -INF , P5 ;  /* 0xff80000010107808 */ /* 0x000fe40002800000 */
[----:B------:R-:W-:-:S02]  /*10f70*/  ISETP.GE.AND P5, PT, R106, R159, PT ;  /* 0x0000009f6a00720c */ /* 0x000fc40003fa6270 */
[----:B------:R-:W-:Y:S02]  /*10f80*/  FSEL R17, R17, -INF , P0 ;  /* 0xff80000011117808 */ /* 0x000fe40000000000 */
[----:B------:R-:W-:Y:S02]  /*10f90*/  FMNMX3.FTZ R7, R8, R183, R181, !PT ;  /* 0x000000b708077276 */ /* 0x000fe400078100b5 */
[----:B------:R-:W-:Y:S02]  /*10fa0*/  FSEL R122, R16, -INF , !P6 ;  /* 0xff800000107a7808 */ /* 0x000fe40007000000 */
[C---:B------:R-:W-:Y:S02]  /*10fb0*/  ISETP.GE.AND P1, PT, R6.reuse, R158, PT ;  /* 0x0000009e0600720c */ /* 0x040fe40003f26270 */
[----:B------:R-:W-:Y:S02]  /*10fc0*/  ISETP.GE.AND P6, PT, R6, R157, PT ;  /* 0x0000009d0600720c */ /* 0x000fe40003fc6270 */
[----:B------:R-:W-:-:S02]  /*10fd0*/  FSEL R120, R17, -INF , !P5 ;  /* 0xff80000011787808 */ /* 0x000fc40006800000 */
[----:B------:R-:W-:Y:S02]  /*10fe0*/  FMNMX3.FTZ R7, R7, R113, R112, !PT ;  /* 0x0000007107077276 */ /* 0x000fe40007810070 */
[----:B------:R-:W-:Y:S02]  /*10ff0*/  FMNMX3.FTZ R6, R0, R115, R117, !PT ;  /* 0x0000007300067276 */ /* 0x000fe40007810075 */
[C---:B------:R-:W-:Y:S02]  /*11000*/  ISETP.GE.AND P0, PT, R4.reuse, R158, PT ;  /* 0x0000009e0400720c */ /* 0x040fe40003f06270 */
[----:B------:R-:W-:Y:S02]  /*11010*/  ISETP.GE.AND P5, PT, R4, R157, PT ;  /* 0x0000009d0400720c */ /* 0x000fe40003fa6270 */
[----:B------:R-:W-:Y:S02]  /*11020*/  FMNMX3.FTZ R4, R7, R122, R120, !PT ;  /* 0x0000007a07047276 */ /* 0x000fe40007810078 */
[----:B------:R-:W-:-:S02]  /*11030*/  FMNMX3.FTZ R6, R6, R15, R13, !PT ;  /* 0x0000000f06067276 */ /* 0x000fc4000781000d */
[----:B------:R-:W-:Y:S02]  /*11040*/  FSEL R187, R31, -INF , !P4 ;  /* 0xff8000001fbb7808 */ /* 0x000fe40006000000 */
[----:B------:R-:W-:Y:S02]  /*11050*/  FSEL R22, R22, -INF , P1 ;  /* 0xff80000016167808 */ /* 0x000fe40000800000 */
[C---:B------:R-:W-:Y:S02]  /*11060*/  ISETP.GE.AND P4, PT, R5.reuse, R158, PT ;  /* 0x0000009e0500720c */ /* 0x040fe40003f86270 */
[----:B------:R-:W-:Y:S02]  /*11070*/  ISETP.GE.AND P1, PT, R5, R157, PT ;  /* 0x0000009d0500720c */ /* 0x000fe40003f26270 */
[----:B------:R-:W-:Y:S01]  /*11080*/  FMNMX3.FTZ R6, R6, R177, R169, !PT ;  /* 0x000000b106067276 */ /* 0x000fe200078100a9 */
[----:B------:R-:W1:Y:S01]  /*11090*/  SHFL.BFLY PT, R5, R4, 0x2, 0x1f ;  /* 0x0c401f0004057f89 */ /* 0x000e6200000e0000 */
[----:B------:R-:W-:-:S02]  /*110a0*/  FSEL R23, R23, -INF , P0 ;  /* 0xff80000017177808 */ /* 0x000fc40000000000 */
[----:B------:R-:W-:Y:S02]  /*110b0*/  FMNMX3.FTZ R6, R6, R193, R191, !PT ;  /* 0x000000c106067276 */ /* 0x000fe400078100bf */
[----:B------:R-:W-:Y:S02]  /*110c0*/  FSEL R189, R26, -INF , !P3 ;  /* 0xff8000001abd7808 */ /* 0x000fe40005800000 */
[----:B------:R-:W-:Y:S02]  /*110d0*/  ISETP.GE.AND P0, PT, R106, R158, PT ;  /* 0x0000009e6a00720c */ /* 0x000fe40003f06270 */
[----:B------:R-:W-:Y:S02]  /*110e0*/  FSEL R179, R27, -INF , !P2 ;  /* 0xff8000001bb37808 */ /* 0x000fe40005000000 */
[----:B------:R-:W-:Y:S01]  /*110f0*/  FMNMX3.FTZ R6, R6, R173, R187, !PT ;  /* 0x000000ad06067276 */ /* 0x000fe200078100bb */
[----:B------:R-:W-:Y:S01]  /*11100*/  LDSM.16.MT88.4 R24, [R125+0x8000] ;  /* 0x008000007d18783b */ /* 0x000fe20000004200 */
[----:B------:R-:W-:-:S02]  /*11110*/  ISETP.GE.AND P3, PT, R106, R157, PT ;  /* 0x0000009d6a00720c */ /* 0x000fc40003f66270 */
[----:B------:R-:W-:Y:S02]  /*11120*/  FSEL R18, R18, -INF , P4 ;  /* 0xff80000012127808 */ /* 0x000fe40002000000 */
[----:B------:R-:W-:Y:S02]  /*11130*/  FSEL R19, R19, -INF , P0 ;  /* 0xff80000013137808 */ /* 0x000fe40000000000 */
[----:B------:R-:W-:Y:S02]  /*11140*/  FSEL R163, R22, -INF , !P6 ;  /* 0xff80000016a37808 */ /* 0x000fe40007000000 */
[----:B------:R-:W-:Y:S02]  /*11150*/  FSEL R161, R23, -INF , !P5 ;  /* 0xff80000017a17808 */ /* 0x000fe40006800000 */
[----:B------:R-:W-:Y:S02]  /*11160*/  FMNMX3.FTZ R6, R6, R189, R179, !PT ;  /* 0x000000bd06067276 */ /* 0x000fe400078100b3 */
[----:B------:R-:W-:-:S02]  /*11170*/  FSEL R121, R18, -INF , !P1 ;  /* 0xff80000012797808 */ /* 0x000fc40004800000 */
[----:B------:R-:W-:Y:S02]  /*11180*/  FSEL R119, R19, -INF , !P3 ;  /* 0xff80000013777808 */ /* 0x000fe40005800000 */
[----:B------:R-:W-:Y:S01]  /*11190*/  FMNMX3.FTZ R6, R6, R163, R161, !PT ;  /* 0x000000a306067276 */ /* 0x000fe200078100a1 */
[----:B------:R-:W-:Y:S01]  /*111a0*/  LDSM.16.MT88.4 R16, [R126+0x8000] ;  /* 0x008000007e10783b */ /* 0x000fe20000004200 */
        /* <DEDUP_REMOVED lines=27> */
[----:B------:R-:W-:Y:S01]  /*11360*/  FFMA.FTZ R185, R120, R3, -R162 ;  /* 0x0000000378b97223 */ /* 0x000fe200000108a2 */
[----:B-1----:R-:W-:-:S02]  /*11370*/  FMNMX.FTZ R104, R5, R104, !PT ;  /* 0x0000006805687209 */ /* 0x002fc40007810000 */
[----:B------:R-:W-:Y:S02]  /*11380*/  FSEL R5, R106, RZ, P1 ;  /* 0x000000ff6a057208 */ /* 0x000fe40000800000 */
[----:B------:R-:W-:Y:S01]  /*11390*/  FSETP.NEU.FTZ.AND P0, PT, R104, -INF , PT ;  /* 0xff8000006800780b */ /* 0x000fe20003f1d000 */
[C---:B------:R-:W-:Y:S01]  /*113a0*/  FMUL.FTZ R114, R3.reuse, R104 ;  /* 0x0000006803727220 */ /* 0x040fe20000410000 */
[----:B------:R-:W-:Y:S01]  /*113b0*/  MUFU.EX2 R111, R111 ;  /* 0x0000006f006f7308 */ /* 0x000fe20000000800 */
[----:B------:R-:W-:Y:S01]  /*113c0*/  FADD.FTZ R4, R2, -R5 ;  /* 0x8000000502047221 */ /* 0x000fe20000010000 */
[----:B------:R-:W-:Y:S02]  /*113d0*/  FSEL R5, R104, RZ, P0 ;  /* 0x000000ff68057208 */ /* 0x000fe40000000000 */
[----:B------:R-:W-:Y:S01]  /*113e0*/  FSEL R114, R114, RZ, P0 ;  /* 0x000000ff72727208 */ /* 0x000fe20000000000 */
[----:B------:R-:W-:Y:S01]  /*113f0*/  FMUL.FTZ R141, R3, R4 ;  /* 0x00000004038d7220 */ /* 0x000fe20000410000 */
[----:B------:R-:W-:Y:S01]  /*11400*/  ISETP.GT.AND P0, PT, R107, R138, PT ;  /* 0x0000008a6b00720c */ /* 0x000fe20003f04270 */
[----:B------:R-:W-:Y:S01]  /*11410*/  FADD.FTZ R0, R0, -R5 ;  /* 0x8000000500007221 */ /* 0x000fe20000010000 */
[----:B------:R-:W-:Y:S01]  /*11420*/  MUFU.EX2 R110, R110 ;  /* 0x0000006e006e7308 */ /* 0x000fe20000000800 */
[-CC-:B------:R-:W-:Y:S01]  /*11430*/  FFMA.FTZ R2, R117, R3.reuse, -R114.reuse ;  /* 0x0000000375027223 */ /* 0x180fe20000010872 */
[-CC-:B------:R-:W-:Y:S01]  /*11440*/  FFMA.FTZ R115, R115, R3.reuse, -R114.reuse ;  /* 0x0000000373737223 */ /* 0x180fe20000010872 */
[----:B------:R-:W-:Y:S01]  /*11450*/  FMUL.FTZ R123, R3, R0 ;  /* 0x00000000037b7220 */ /* 0x000fe20000410000 */
[-CC-:B------:R-:W-:Y:S01]  /*11460*/  FFMA.FTZ R117, R15, R3.reuse, -R114.reuse ;  /* 0x000000030f757223 */ /* 0x180fe20000010872 */
[-CC-:B------:R-:W-:Y:S01]  /*11470*/  FFMA.FTZ R0, R13, R3.reuse, -R114.reuse ;  /* 0x000000030d007223 */ /* 0x180fe20000010872 */
[-CC-:B------:R-:W-:Y:S01]  /*11480*/  FFMA.FTZ R168, R169, R3.reuse, -R114.reuse ;  /* 0x00000003a9a87223 */ /* 0x180fe20000010872 */
[-CC-:B------:R-:W-:Y:S01]  /*11490*/  FFMA.FTZ R177, R177, R3.reuse, -R114.reuse ;  /* 0x00000003b1b17223 */ /* 0x180fe20000010872 */
[----:B------:R-:W1:Y:S01]  /*114a0*/  MUFU.EX2 R141, R141 ;  /* 0x0000008d008d7308 */ /* 0x000e620000000800 */
[-CC-:B------:R-:W-:Y:S01]  /*114b0*/  FFMA.FTZ R169, R193, R3.reuse, -R114.reuse ;  /* 0x00000003c1a97223 */ /* 0x180fe20000010872 */
[-CC-:B------:R-:W-:Y:S01]  /*114c0*/  FFMA.FTZ R164, R191, R3.reuse, -R114.reuse ;  /* 0x00000003bfa47223 */ /* 0x180fe20000010872 */
[-CC-:B------:R-:W-:Y:S01]  /*114d0*/  FFMA.FTZ R181, R173, R3.reuse, -R114.reuse ;  /* 0x00000003adb57223 */ /* 0x180fe20000010872 */
[-CC-:B------:R-:W-:Y:S01]  /*114e0*/  FFMA.FTZ R178, R187, R3.reuse, -R114.reuse ;  /* 0x00000003bbb27223 */ /* 0x180fe20000010872 */
[-CC-:B------:R-:W-:Y:S01]  /*114f0*/  FFMA.FTZ R180, R189, R3.reuse, -R114.reuse ;  /* 0x00000003bdb47223 */ /* 0x180fe20000010872 */
[-C--:B------:R-:W-:Y:S01]  /*11500*/  FFMA.FTZ R173, R179, R3.reuse, -R114 ;  /* 0x00000003b3ad7223 */ /* 0x080fe20000010872 */
[-C--:B------:R-:W-:Y:S01]  /*11510*/  FFMA.FTZ R179, R112, R3.reuse, -R162 ;  /* 0x0000000370b37223 */ /* 0x080fe200000108a2 */
[----:B------:R-:W2:Y:S01]  /*11520*/  MUFU.EX2 R123, R123 ;  /* 0x0000007b007b7308 */ /* 0x000ea20000000800 */
[-CC-:B------:R-:W-:Y:S01]  /*11530*/  FFMA.FTZ R162, R163, R3.reuse, -R114.reuse ;  /* 0x00000003a3a27223 */ /* 0x180fe20000010872 */
[-CC-:B------:R-:W-:Y:S01]  /*11540*/  FFMA.FTZ R161, R161, R3.reuse, -R114.reuse ;  /* 0x00000003a1a17223 */ /* 0x180fe20000010872 */
[-CC-:B------:R-:W-:Y:S01]  /*11550*/  FFMA.FTZ R120, R121, R3.reuse, -R114.reuse ;  /* 0x0000000379787223 */ /* 0x180fe20000010872 */
[----:B------:R-:W-:Y:S01]  /*11560*/  FFMA.FTZ R3, R119, R3, -R114 ;  /* 0x0000000377037223 */ /* 0x000fe20000010872 */
[----:B------:R-:W-:-:S03]  /*11570*/  @P0 VIADD R105, R105, 0xfffffffd ;  /* 0xfffffffd69690836 */ /* 0x000fc60000000000 */
[----:B------:R-:W-:Y:S01]  /*11580*/  MUFU.EX2 R115, R115 ;  /* 0x0000007300737308 */ /* 0x000fe20000000800 */
[-C--:B-1----:R-:W-:Y:S01]  /*11590*/  FMUL.FTZ R28, R72, R141.reuse ;  /* 0x0000008d481c7220 */ /* 0x082fe20000410000 */
[-C--:B------:R-:W-:Y:S01]  /*115a0*/  FMUL.FTZ R29, R73, R141.reuse ;  /* 0x0000008d491d7220 */ /* 0x080fe20000410000 */
[-C--:B------:R-:W-:Y:S01]  /*115b0*/  FMUL.FTZ R4, R96, R141.reuse ;  /* 0x0000008d60047220 */ /* 0x080fe20000410000 */
[-C--:B------:R-:W-:Y:S01]  /*115c0*/  FMUL.FTZ R5, R97, R141.reuse ;  /* 0x0000008d61057220 */ /* 0x080fe20000410000 */
[----:B------:R-:W-:Y:S01]  /*115d0*/  F2FP.F16.F32.PACK_AB R96, R116, R118 ;  /* 0x000000767460723e */ /* 0x000fe200000000ff */
[-C--:B------:R-:W-:Y:S01]  /*115e0*/  FMUL.FTZ R68, R68, R141.reuse ;  /* 0x0000008d44447220 */ /* 0x080fe20000410000 */
[----:B------:R-:W-:Y:S01]  /*115f0*/  FMUL.FTZ R69, R69, R141 ;  /* 0x0000008d45457220 */ /* 0x000fe20000410000 */
[----:B------:R-:W1:Y:S01]  /*11600*/  MUFU.EX2 R2, R2 ;  /* 0x0000000200027308 */ /* 0x000e620000000800 */
[-C--:B--2---:R-:W-:Y:S01]  /*11610*/  FMUL.FTZ R30, R74, R123.reuse ;  /* 0x0000007b4a1e7220 */ /* 0x084fe20000410000 */
[-C--:B------:R-:W-:Y:S01]  /*11620*/  FMUL.FTZ R31, R75, R123.reuse ;  /* 0x0000007b4b1f7220 */ /* 0x080fe20000410000 */
[-C--:B------:R-:W-:Y:S01]  /*11630*/  FMUL.FTZ R6, R98, R123.reuse ;  /* 0x0000007b62067220 */ /* 0x080fe20000410000 */
[----:B------:R-:W2:Y:S01]  /*11640*/  LDSM.16.MT88.4 R72, [R130+0xa000] ;  /* 0x00a000008248783b */ /* 0x000ea20000004200 */
[----:B------:R-:W-:Y:S01]  /*11650*/  FMUL.FTZ R7, R99, R123 ;  /* 0x0000007b63077220 */ /* 0x000fe20000410000 */
[----:B------:R-:W-:Y:S01]  /*11660*/  F2FP.F16.F32.PACK_AB R98, R110, R111 ;  /* 0x0000006f6e62723e */ /* 0x000fe200000000ff */
        /* <DEDUP_REMOVED lines=9> */
[----:B------:R-:W3:Y:S01]  /*11700*/  MUFU.EX2 R0, R0 ;  /* 0x0000000000007308 */ /* 0x000ee20000000800 */
[----:B-1----:R-:W-:Y:S01]  /*11710*/  F2FP.F16.F32.PACK_AB R97, R2, R115 ;  /* 0x000000730261723e */ /* 0x002fe200000000ff */
        /* <DEDUP_REMOVED lines=14> */
[----:B------:R-:W-:Y:S01]  /*11800*/  FMUL.FTZ R76, R76, R141 ;  /* 0x0000008d4c4c7220 */ /* 0x000fe20000410000 */
[----:B---3--:R-:W-:Y:S01]  /*11810*/  F2FP.F16.F32.PACK_AB R99, R0, R117 ;  /* 0x000000750063723e */ /* 0x008fe200000000ff */
[----:B------:R-:W-:Y:S01]  /*11820*/  FMUL.FTZ R77, R77, R141 ;  /* 0x0000008d4d4d7220 */ /* 0x000fe20000410000 */
[-C--:B------:R-:W-:Y:S01]  /*11830*/  FMUL.FTZ R78, R78, R123.reuse ;  /* 0x0000007b4e4e7220 */ /* 0x080fe20000410000 */
[----:B------:R-:W-:Y:S01]  /*11840*/  FMUL.FTZ R79, R79, R123 ;  /* 0x0000007b4f4f7220 */ /* 0x000fe20000410000 */
[-C--:B------:R-:W-:Y:S01]  /*11850*/  FMUL.FTZ R52, R52, R141.reuse ;  /* 0x0000008d34347220 */ /* 0x080fe20000410000 */
[----:B------:R-:W-:Y:S01]  /*11860*/  FMUL.FTZ R53, R53, R141 ;  /* 0x0000008d35357220 */ /* 0x000fe20000410000 */
[-C--:B------:R-:W-:Y:S01]  /*11870*/  FMUL.FTZ R54, R54, R123.reuse ;  /* 0x0000007b36367220 */ /* 0x080fe20000410000 */
[C---:B------:R-:W-:Y:S05]  /*11880*/  HMMA.16816.F32 R28, R96.reuse, R32, R28 ;  /* 0x00000020601c723c */ /* 0x040fea000000181c */
        /* <DEDUP_REMOVED lines=8> */
[----:B------:R-:W1:Y:S02]  /*11910*/  LDSM.16.MT88.4 R68, [R126+0xa000] ;  /* 0x00a000007e44783b */ /* 0x000e640000004200 */
[-C--:B------:R-:W-:Y:S01]  /*11920*/  FMUL.FTZ R14, R90, R123.reuse ;  /* 0x0000007b5a0e7220 */ /* 0x080fe20000410000 */
[----:B------:R-:W-:Y:S01]  /*11930*/  FMUL.FTZ R15, R91, R123 ;  /* 0x0000007b5b0f7220 */ /* 0x000fe20000410000 */
[-C--:B------:R-:W-:Y:S01]  /*11940*/  FMUL.FTZ R92, R92, R141.reuse ;  /* 0x0000008d5c5c7220 */ /* 0x080fe20000410000 */
[----:B------:R-:W-:Y:S01]  /*11950*/  FMUL.FTZ R93, R93, R141 ;  /* 0x0000008d5d5d7220 */ /* 0x000fe20000410000 */
[-C--:B------:R-:W-:Y:S01]  /*11960*/  FMUL.FTZ R94, R94, R123.reuse ;  /* 0x0000007b5e5e7220 */ /* 0x080fe20000410000 */
[----:B------:R-:W-:Y:S01]  /*11970*/  FMUL.FTZ R95, R95, R123 ;  /* 0x0000007b5f5f7220 */ /* 0x000fe20000410000 */
[C---:B--2---:R-:W-:Y:S03]  /*11980*/  HMMA.16816.F32 R36, R96.reuse, R72, R36 ;  /* 0x000000486024723c */ /* 0x044fe60000001824 */
[-C--:B------:R-:W-:Y:S01]  /*11990*/  FMUL.FTZ R84, R84, R141.reuse ;  /* 0x0000008d54547220 */ /* 0x080fe20000410000 */
[----:B------:R-:W-:Y:S01]  /*119a0*/  FMUL.FTZ R85, R85, R141 ;  /* 0x0000008d55557220 */ /* 0x000fe20000410000 */
[-C--:B------:R-:W-:Y:S01]  /*119b0*/  FMUL.FTZ R86, R86, R123.reuse ;  /* 0x0000007b56567220 */ /* 0x080fe20000410000 */
[----:B------:R-:W-:Y:S01]  /*119c0*/  FMUL.FTZ R87, R87, R123 ;  /* 0x0000007b57577220 */ /* 0x000fe20000410000 */
[----:B------:R-:W-:Y:S01]  /*119d0*/  MUFU.EX2 R172, R172 ;  /* 0x000000ac00ac7308 */ /* 0x000fe20000000800 */
[-C--:B------:R-:W-:Y:S01]  /*119e0*/  FMUL.FTZ R60, R60, R141.reuse ;  /* 0x0000008d3c3c7220 */ /* 0x080fe20000410000 */
[----:B------:R-:W-:Y:S01]  /*119f0*/  FMUL.FTZ R61, R61, R141 ;  /* 0x0000008d3d3d7220 */ /* 0x000fe20000410000 */
[C---:B------:R-:W-:Y:S01]  /*11a00*/  HMMA.16816.F32 R40, R96.reuse, R74, R40 ;  /* 0x0000004a6028723c */ /* 0x040fe20000001828 */
[----:B------:R-:W2:Y:S02]  /*11a10*/  LDSM.16.MT88.4 R72, [R125+0xa000] ;  /* 0x00a000007d48783b */ /* 0x000ea40000004200 */
[-C--:B------:R-:W-:Y:S01]  /*11a20*/  FMUL.FTZ R62, R62, R123.reuse ;  /* 0x0000007b3e3e7220 */ /* 0x080fe20000410000 */
[----:B------:R-:W-:Y:S01]  /*11a30*/  FMUL.FTZ R63, R63, R123 ;  /* 0x0000007b3f3f7220 */ /* 0x000fe20000410000 */
[-C--:B------:R-:W-:Y:S01]  /*11a40*/  FMUL.FTZ R64, R64, R141.reuse ;  /* 0x0000008d40407220 */ /* 0x080fe20000410000 */
[----:B------:R-:W3:Y:S01]  /*11a50*/  MUFU.EX2 R171, R171 ;  /* 0x000000ab00ab7308 */ /* 0x000ee20000000800 */
[----:B------:R-:W-:Y:S01]  /*11a60*/  FMUL.FTZ R65, R65, R141 ;  /* 0x0000008d41417220 */ /* 0x000fe20000410000 */
[-C--:B------:R-:W-:Y:S01]  /*11a70*/  FMUL.FTZ R66, R66, R123.reuse ;  /* 0x0000007b42427220 */ /* 0x080fe20000410000 */
[C---:B------:R-:W-:Y:S03]  /*11a80*/  HMMA.16816.F32 R20, R96.reuse, R24, R20 ;  /* 0x000000186014723c */ /* 0x040fe60000001814 */
[-C--:B------:R-:W-:Y:S01]  /*11a90*/  FMUL.FTZ R67, R67, R123.reuse ;  /* 0x0000007b43437220 */ /* 0x080fe20000410000 */
[----:B------:R-:W-:Y:S01]  /*11aa0*/  FFMA.FTZ R123, R166, R123, R115 ;  /* 0x0000007ba67b7223 */ /* 0x000fe20000010073 */
[----:B------:R-:W-:Y:S01]  /*11ab0*/  FFMA.FTZ R141, R167, R141, R118 ;  /* 0x0000008da78d7223 */ /* 0x000fe20000010076 */
[----:B------:R-:W-:Y:S02]  /*11ac0*/  MUFU.EX2 R170, R170 ;  /* 0x000000aa00aa7308 */ /* 0x000fe40000000800 */
[----:B------:R-:W-:Y:S01]  /*11ad0*/  FADD.FTZ R2, R2, R123 ;  /* 0x0000007b02027221 */ /* 0x000fe20000010000 */
[----:B------:R-:W-:Y:S01]  /*11ae0*/  FADD.FTZ R116, R116, R141 ;  /* 0x0000008d74747221 */ /* 0x000fe20000010000 */
[C---:B------:R-:W-:Y:S01]  /*11af0*/  HMMA.16816.F32 R24, R96.reuse, R26, R76 ;  /* 0x0000001a6018723c */ /* 0x040fe2000000184c */
[----:B------:R-:W-:Y:S02]  /*11b00*/  LDSM.16.MT88.4 R76, [R130+0x8800] ;  /* 0x00880000824c783b */ /* 0x000fe40000004200 */
[----:B------:R-:W-:Y:S01]  /*11b10*/  FADD.FTZ R117, R117, R2 ;  /* 0x0000000275757221 */ /* 0x000fe20000010000 */
[----:B------:R-:W-:Y:S01]  /*11b20*/  FADD.FTZ R111, R111, R116 ;  /* 0x000000746f6f7221 */ /* 0x000fe20000010000 */
[--C-:B------:R-:W-:Y:S01]  /*11b30*/  IMAD.MOV.U32 R2, RZ, RZ, R106.reuse ;  /* 0x000000ffff027224 */ /* 0x100fe200078e006a */
[----:B------:R-:W-:Y:S01]  /*11b40*/  MUFU.EX2 R165, R165 ;  /* 0x000000a500a57308 */ /* 0x000fe20000000800 */
[----:B------:R-:W-:Y:S01]  /*11b50*/  FADD.FTZ R0, R0, R117 ;  /* 0x0000007500007221 */ /* 0x000fe20000010000 */
[----:B------:R-:W-:Y:S01]  /*11b60*/  FADD.FTZ R111, R110, R111 ;  /* 0x0000006f6e6f7221 */ /* 0x000fe20000010000 */
[----:B------:R-:W-:Y:S03]  /*11b70*/  HMMA.16816.F32 R4, R96, R8, R4 ;  /* 0x000000086004723c */ /* 0x000fe60000001804 */
[----:B------:R-:W-:-:S02]  /*11b80*/  @P0 IMAD.MOV.U32 R2, RZ, RZ, R106 ;  /* 0x000000ffff020224 */ /* 0x000fc400078e006a */
[----:B------:R-:W-:Y:S03]  /*11b90*/  MUFU.EX2 R177, R177 ;  /* 0x000000b100b17308 */ /* 0x000fe60000000800 */
[C---:B-1----:R-:W-:Y:S05]  /*11ba0*/  HMMA.16816.F32 R44, R96.reuse, R68, R44 ;  /* 0x00000044602c723c */ /* 0x042fea000000182c */
[----:B------:R-:W1:Y:S03]  /*11bb0*/  MUFU.EX2 R168, R168 ;  /* 0x000000a800a87308 */ /* 0x000e660000000800 */
[C---:B------:R-:W-:Y:S01]  /*11bc0*/  HMMA.16816.F32 R48, R96.reuse, R70, R48 ;  /* 0x000000466030723c */ /* 0x040fe20000001830 */
[----:B------:R-:W4:Y:S04]  /*11bd0*/  LDSM.16.MT88.4 R68, [R124+0xa000] ;  /* 0x00a000007c44783b */ /* 0x000f280000004200 */
[----:B------:R-:W-:Y:S03]  /*11be0*/  MUFU.EX2 R169, R169 ;  /* 0x000000a900a97308 */ /* 0x000fe60000000800 */
[C---:B--2---:R-:W-:Y:S05]  /*11bf0*/  HMMA.16816.F32 R52, R96.reuse, R72, R52 ;  /* 0x000000486034723c */ /* 0x044fea0000001834 */
[----:B------:R-:W2:Y:S03]  /*11c00*/  MUFU.EX2 R164, R164 ;  /* 0x000000a400a47308 */ /* 0x000ea60000000800 */
[C---:B------:R-:W-:Y:S01]  /*11c10*/  HMMA.16816.F32 R56, R96.reuse, R74, R56 ;  /* 0x0000004a6038723c */ /* 0x040fe20000001838 */
[----:B------:R-:W5:Y:S04]  /*11c20*/  LDSM.16.MT88.4 R72, [R126+0x8800] ;  /* 0x008800007e48783b */ /* 0x000f680000004200 */
        /* <DEDUP_REMOVED lines=9> */
[C---:B----4-:R-:W-:Y:S03]  /*11cc0*/  HMMA.16816.F32 R60, R96.reuse, R68, R60 ;  /* 0x00000044603c723c */ /* 0x050fe6000000183c */
[----:B---3--:R-:W-:Y:S01]  /*11cd0*/  F2FP.F16.F32.PACK_AB R68, R171, R172 ;  /* 0x000000acab44723e */ /* 0x008fe200000000ff */
[----:B------:R-:W-:Y:S01]  /*11ce0*/  FADD.FTZ R172, R172, R111 ;  /* 0x0000006facac7221 */ /* 0x000fe20000010000 */
[C---:B-1----:R-:W-:Y:S01]  /*11cf0*/  F2FP.F16.F32.PACK_AB R69, R168.reuse, R177 ;  /* 0x000000b1a845723e */ /* 0x042fe200000000ff */
[----:B------:R-:W-:Y:S01]  /*11d00*/  FADD.FTZ R177, R177, R0 ;  /* 0x00000000b1b17221 */ /* 0x000fe20000010000 */
[----:B------:R-:W-:Y:S01]  /*11d10*/  MUFU.EX2 R181, R181 ;  /* 0x000000b500b57308 */ /* 0x000fe20000000800 */
[----:B------:R-:W-:Y:S01]  /*11d20*/  FADD.FTZ R171, R171, R172 ;  /* 0x000000acabab7221 */ /* 0x000fe20000010000 */
[----:B------:R-:W-:Y:S01]  /*11d30*/  IMAD.MOV.U32 R0, RZ, RZ, R104 ;  /* 0x000000ffff007224 */ /* 0x000fe200078e0068 */
[----:B------:R-:W-:Y:S03]  /*11d40*/  HMMA.16816.F32 R64, R96, R70, R64 ;  /* 0x000000466040723c */ /* 0x000fe60000001840 */
[----:B------:R-:W-:Y:S01]  /*11d50*/  F2FP.F16.F32.PACK_AB R70, R165, R170 ;  /* 0x000000aaa546723e */ /* 0x000fe200000000ff */
[----:B------:R-:W-:Y:S01]  /*11d60*/  FADD.FTZ R168, R168, R177 ;  /* 0x000000b1a8a87221 */ /* 0x000fe20000010000 */
[----:B--2---:R-:W-:Y:S01]  /*11d70*/  F2FP.F16.F32.PACK_AB R71, R164, R169 ;  /* 0x000000a9a447723e */ /* 0x004fe200000000ff */
[----:B------:R-:W-:Y:S01]  /*11d80*/  FADD.FTZ R170, R170, R171 ;  /* 0x000000abaaaa7221 */ /* 0x000fe20000010000 */
[----:B------:R-:W-:Y:S01]  /*11d90*/  MUFU.EX2 R178, R178 ;  /* 0x000000b200b27308 */ /* 0x000fe20000000800 */
        /* <DEDUP_REMOVED lines=8> */
[----:B------:R-:W-:Y:S02]  /*11e20*/  MUFU.EX2 R173, R173 ;  /* 0x000000ad00ad7308 */ /* 0x000fe40000000800 */
[C---:B-----5:R-:W-:Y:S06]  /*11e30*/  HMMA.16816.F32 R12, R68.reuse, R72, R12 ;  /* 0x00000048440c723c */ /* 0x060fec000000180c */
[----:B------:R-:W-:Y:S02]  /*11e40*/  MUFU.EX2 R182, R182 ;  /* 0x000000b600b67308 */ /* 0x000fe40000000800 */
[C---:B------:R-:W-:Y:S01]  /*11e50*/  HMMA.16816.F32 R16, R68.reuse, R74, R16 ;  /* 0x0000004a4410723c */ /* 0x040fe20000001810 */
[----:B------:R-:W2:Y:S05]  /*11e60*/  LDSM.16.MT88.4 R72, [R124+0x8800] ;  /* 0x008800007c48783b */ /* 0x000eaa0000004200 */
[----:B------:R-:W3:Y:S08]  /*11e70*/  MUFU.EX2 R179, R179 ;  /* 0x000000b300b37308 */ /* 0x000ef00000000800 */
[----:B------:R-:W-:Y:S08]  /*11e80*/  MUFU.EX2 R122, R122 ;  /* 0x0000007a007a7308 */ /* 0x000ff00000000800 */
[----:B------:R-:W4:Y:S01]  /*11e90*/  MUFU.EX2 R185, R185 ;  /* 0x000000b900b97308 */ /* 0x000f220000000800 */
[----:B---3--:R-:W-:Y:S01]  /*11ea0*/  F2FP.F16.F32.PACK_AB R112, R179, R182 ;  /* 0x000000b6b370723e */ /* 0x008fe200000000ff */
[C---:B-1----:R-:W-:Y:S06]  /*11eb0*/  HMMA.16816.F32 R20, R68.reuse, R76, R20 ;  /* 0x0000004c4414723c */ /* 0x042fec0000001814 */
[----:B------:R-:W-:Y:S02]  /*11ec0*/  MUFU.EX2 R162, R162 ;  /* 0x000000a200a27308 */ /* 0x000fe40000000800 */
[C---:B------:R-:W-:Y:S01]  /*11ed0*/  HMMA.16816.F32 R24, R68.reuse, R78, R24 ;  /* 0x0000004e4418723c */ /* 0x040fe20000001818 */
[----:B------:R-:W1:Y:S05]  /*11ee0*/  LDSM.16.MT88.4 R76, [R130+0xa800] ;  /* 0x00a80000824c783b */ /* 0x000e6a0000004200 */
[----:B------:R-:W3:Y:S01]  /*11ef0*/  MUFU.EX2 R161, R161 ;  /* 0x000000a100a17308 */ /* 0x000ee20000000800 */
[----:B----4-:R-:W-:Y:S01]  /*11f00*/  F2FP.F16.F32.PACK_AB R114, R185, R122 ;  /* 0x0000007ab972723e */ /* 0x010fe200000000ff */
[C---:B--2---:R-:W-:Y:S06]  /*11f10*/  HMMA.16816.F32 R28, R68.reuse, R72, R28 ;  /* 0x00000048441c723c */ /* 0x044fec000000181c */
[----:B------:R-:W-:Y:S02]  /*11f20*/  MUFU.EX2 R120, R120 ;  /* 0x0000007800787308 */ /* 0x000fe40000000800 */
[----:B------:R-:W-:Y:S01]  /*11f30*/  HMMA.16816.F32 R32, R68, R74, R32 ;  /* 0x0000004a4420723c */ /* 0x000fe20000001820 */
[----:B------:R-:W2:Y:S05]  /*11f40*/  LDSM.16.MT88.4 R72, [R126+0xa800] ;  /* 0x00a800007e48783b */ /* 0x000eaa0000004200 */
[----:B------:R-:W4:Y:S01]  /*11f50*/  MUFU.EX2 R3, R3 ;  /* 0x0000000300037308 */ /* 0x000f220000000800 */
[----:B---3--:R-:W-:-:S02]  /*11f60*/  F2FP.F16.F32.PACK_AB R113, R161, R162 ;  /* 0x000000a2a171723e */ /* 0x008fc400000000ff */
[----:B----4-:R-:W-:Y:S01]  /*11f70*/  F2FP.F16.F32.PACK_AB R115, R3, R120 ;  /* 0x000000780373723e */ /* 0x010fe200000000ff */
        /* <DEDUP_REMOVED lines=15> */
[C---:B------:R-:W-:Y:S01]  /*12070*/  F2FP.F16.F32.PACK_AB R69, R178.reuse, R181 ;  /* 0x000000b5b245723e */ /* 0x040fe200000000ff */
        /* <DEDUP_REMOVED lines=19> */
[C---:B--2---:R-:W-:Y:S08]  /*121b0*/  HMMA.16816.F32 R12, R68.reuse, R72, R12 ;  /* 0x00000048440c723c */ /* 0x044ff0000000180c */
[----:B------:R-:W-:Y:S01]  /*121c0*/  HMMA.16816.F32 R16, R68, R74, R16 ;  /* 0x0000004a4410723c */ /* 0x000fe20000001810 */
[----:B------:R-:W2:Y:S07]  /*121d0*/  LDSM.16.MT88.4 R72, [R124+0x9000] ;  /* 0x009000007c48783b */ /* 0x000eae0000004200 */
[C---:B------:R-:W-:Y:S01]  /*121e0*/  HMMA.16816.F32 R96, R112.reuse, R92, R4 ;  /* 0x0000005c7060723c */ /* 0x040fe20000001804 */
[----:B------:R-:W-:Y:S07]  /*121f0*/  LDSM.16.MT88.4 R4, [R130+0xb800] ;  /* 0x00b800008204783b */ /* 0x000fee0000004200 */
[C---:B------:R-:W-:Y:S01]  /*12200*/  HMMA.16816.F32 R92, R112.reuse, R94, R8 ;  /* 0x0000005e705c723c */ /* 0x040fe20000001808 */
[----:B------:R-:W-:Y:S07]  /*12210*/  LDSM.16.MT88.4 R8, [R125+0xb800] ;  /* 0x00b800007d08783b */ /* 0x000fee0000004200 */
        /* <DEDUP_REMOVED lines=8> */
[----:B------:R-:W-:Y:S08]  /*122a0*/  HMMA.16816.F32 R84, R112, R86, R16 ;  /* 0x000000567054723c */ /* 0x000ff00000001810 */
[C---:B-1----:R-:W-:Y:S08]  /*122b0*/  HMMA.16816.F32 R36, R68.reuse, R76, R36 ;  /* 0x0000004c4424723c */ /* 0x042ff00000001824 */
[C---:B------:R-:W-:Y:S01]  /*122c0*/  HMMA.16816.F32 R40, R68.reuse, R78, R40 ;  /* 0x0000004e4428723c */ /* 0x040fe20000001828 */
[----:B------:R-:W1:Y:S07]  /*122d0*/  LDSM.16.MT88.4 R76, [R125+0xb000] ;  /* 0x00b000007d4c783b */ /* 0x000e6e0000004200 */
[C---:B--2---:R-:W-:Y:S08]  /*122e0*/  HMMA.16816.F32 R44, R68.reuse, R72, R44 ;  /* 0x00000048442c723c */ /* 0x044ff0000000182c */
[----:B------:R-:W-:Y:S01]  /*122f0*/  HMMA.16816.F32 R48, R68, R74, R48 ;  /* 0x0000004a4430723c */ /* 0x000fe20000001830 */
[----:B------:R-:W2:Y:S07]  /*12300*/  LDSM.16.MT88.4 R72, [R124+0xb000] ;  /* 0x00b000007c48783b */ /* 0x000eae0000004200 */
[C---:B------:R-:W-:Y:S08]  /*12310*/  HMMA.16816.F32 R36, R112.reuse, R4, R36 ;  /* 0x000000047024723c */ /* 0x040ff00000001824 */
        /* <DEDUP_REMOVED lines=11> */
[C---:B------:R-:W-:Y:S08]  /*123d0*/  HMMA.16816.F32 R56, R112.reuse, R10, R56 ;  /* 0x0000000a7038723c */ /* 0x040ff00000001838 */
[C---:B-1----:R-:W-:Y:S08]  /*123e0*/  HMMA.16816.F32 R80, R112.reuse, R76, R20 ;  /* 0x0000004c7050723c */ /* 0x042ff00000001814 */
[C---:B------:R-:W-:Y:S08]  /*123f0*/  HMMA.16816.F32 R76, R112.reuse, R78, R24 ;  /* 0x0000004e704c723c */ /* 0x040ff00000001818 */
[C---:B--2---:R-:W-:Y:S08]  /*12400*/  HMMA.16816.F32 R72, R112.reuse, R68, R28 ;  /* 0x000000447048723c */ /* 0x044ff0000000181c */
[C---:B------:R-:W-:Y:S08]  /*12410*/  HMMA.16816.F32 R68, R112.reuse, R70, R32 ;  /* 0x000000467044723c */ /* 0x040ff00000001820 */
[C---:B------:R-:W-:Y:S08]  /*12420*/  HMMA.16816.F32 R60, R112.reuse, R4, R60 ;  /* 0x00000004703c723c */ /* 0x040ff0000000183c */
[----:B------:R-:W-:Y:S01]  /*12430*/  HMMA.16816.F32 R64, R112, R6, R64 ;  /* 0x000000067040723c */ /* 0x000fe20000001840 */
[----:B------:R-:W-:-:S04]  /*12440*/  NOP ;  /* 0x0000000000007918 */ /* 0x000fc80000000000 */
[----:B------:R-:W-:-:S15]  /*12450*/  @P0 BRA `(.L_x_13335) ;  /* 0x0000000000040947 */ /* 0x000fde0003800000 */
.L_x_13326:
[----:B------:R-:W-:-:S05]  /*12460*/  IADD3 R105, PT, PT, R107, -0x1, RZ ;  /* 0xffffffff6b697810 */ /* 0x000fca0007ffe0ff */
.L_x_13335:
[----:B------:R-:W-:Y:S05]  /*12470*/  BSYNC B2 ;  /* 0x0000000000027941 */ /* 0x000fea0003800000 */
.L_x_13325:
[----:B------:R-:W-:-:S13]  /*12480*/  ISETP.GE.AND P0, PT, R105, R138, PT ;  /* 0x0000008a6900720c */ /* 0x000fda0003f06270 */
[----:B------:R-:W-:Y:S05]  /*12490*/  @!P0 BRA `(.L_x_13336) ;  /* 0x0000003000208947 */ /* 0x000fea0003800000 */
[----:B------:R-:W-:Y:S01]  /*124a0*/  IMAD.SHL.U32 R165, R145, 0x2, RZ ;  /* 0x0000000291a57824 */ /* 0x000fe200078e00ff */
[----:B------:R-:W-:Y:S01]  /*124b0*/  ISETP.NE.U32.AND P2, PT, R108, RZ, PT ;  /* 0x000000ff6c00720c */ /* 0x000fe20003f45070 */
[----:B------:R-:W-:Y:S01]  /*124c0*/  IMAD.SHL.U32 R164, R105, 0x40, RZ ;  /* 0x0000004069a47824 */ /* 0x000fe200078e00ff */
[C---:B------:R-:W-:Y:S01]  /*124d0*/  SHF.L.U64.HI R162, R102.reuse, 0x5, R103 ;  /* 0x0000000566a27819 */ /* 0x040fe20000010267 */
[----:B------:R-:W-:Y:S01]  /*124e0*/  IMAD.SHL.U32 R161, R102, 0x20, RZ ;  /* 0x0000002066a17824 */ /* 0x000fe200078e00ff */
[----:B------:R-:W-:Y:S01]  /*124f0*/  LOP3.LUT R165, R165, 0x6, RZ, 0xc0, !PT ;  /* 0x00000006a5a57812 */ /* 0x000fe200078ec0ff */
[----:B------:R-:W-:Y:S01]  /*12500*/  IMAD.MOV.U32 R3, RZ, RZ, R2 ;  /* 0x000000ffff037224 */ /* 0x000fe200078e0002 */
[----:B------:R-:W-:Y:S01]  /*12510*/  ISETP.NE.AND.EX P2, PT, R109, RZ, PT, P2 ;  /* 0x000000ff6d00720c */ /* 0x000fe20003f45320 */
[----:B------:R-:W-:Y:S01]  /*12520*/  VIADD R163, R105, 0x1 ;  /* 0x0000000169a37836 */ /* 0x000fe20000000000 */
[----:B------:R-:W-:Y:S02]  /*12530*/  LOP3.LUT R165, R164, 0x20, R165, 0xfe, !PT ;  /* 0x00000020a4a57812 */ /* 0x000fe400078efea5 */
[----:B------:R-:W-:-:S02]  /*12540*/  MOV R102, R0 ;  /* 0x0000000000667202 */ /* 0x000fc40000000f00 */
[----:B------:R-:W-:-:S07]  /*12550*/  IADD3 R164, PT, PT, R164, 0x40, RZ ;  /* 0x00000040a4a47810 */ /* 0x000fce0007ffe0ff */
.L_x_13343:
        /* <DEDUP_REMOVED lines=77> */
.L_x_13338:
[----:B------:R-:W-:Y:S05]  /*12a30*/  BSYNC.RECONVERGENT B0 ;  /* 0x0000000000007941 */ /* 0x000fea0003800200 */
.L_x_13337:
[----:B------:R-:W-:Y:S01]  /*12a40*/  IADD3 R4, P0, PT, R161, R142, RZ ;  /* 0x0000008ea1047210 */ /* 0x000fe20007f1e0ff */
[----:B------:R-:W-:Y:S01]  /*12a50*/  @!PT LDS RZ, [RZ] ;  /* 0x00000000fffff984 */ /* 0x000fe20000000800 */
[----:B------:R-:W-:Y:S01]  /*12a60*/  @!PT LDS RZ, [RZ] ;  /* 0x00000000fffff984 */ /* 0x000fe20000000800 */
[----:B------:R-:W-:Y:S01]  /*12a70*/  @!PT LDS RZ, [RZ] ;  /* 0x00000000fffff984 */ /* 0x000fe20000000800 */
[----:B------:R-:W-:Y:S01]  /*12a80*/  LDGSTS.E.BYPASS.LTC128B.128 [R149+0x8000], desc[UR4][R142.64] ;  /* 0x080000008e957fae */ /* 0x000fe2000b981a04 */
[----:B------:R-:W-:Y:S01]  /*12a90*/  VIADD R163, R163, 0xffffffff ;  /* 0xffffffffa3a37836 */ /* 0x000fe20000000000 */
[----:B------:R-:W-:Y:S02]  /*12aa0*/  BSSY.RECONVERGENT B1, `(.L_x_13339) ;  /* 0x00000da000017945 */ /* 0x000fe40003800200 */
[----:B------:R-:W-:Y:S01]  /*12ab0*/  IMAD.X R5, R162, 0x1, R143, P0 ;  /* 0x00000001a2057824 */ /* 0x000fe200000e068f */
[----:B------:R-:W-:Y:S01]  /*12ac0*/  LDGSTS.E.BYPASS.LTC128B.128 [R149+0xa000], desc[UR4][R142.64+0x80] ;  /* 0x0a0000808e957fae */ /* 0x000fe2000b981a04 */
[-C--:B------:R-:W-:Y:S03]  /*12ad0*/  IADD3 R12, P0, PT, R4, R161.reuse, RZ ;  /* 0x000000a1040c7210 */ /* 0x080fe60007f1e0ff */
[----:B------:R-:W-:Y:S02]  /*12ae0*/  LDGSTS.E.BYPASS.LTC128B.128 [R149+0x8800], desc[UR4][R4.64] ;  /* 0x0880000004957fae */ /* 0x000fe4000b981a04 */
[--C-:B------:R-:W-:Y:S01]  /*12af0*/  IMAD.X R13, R5, 0x1, R162.reuse, P0 ;  /* 0x00000001050d7824 */ /* 0x100fe200000e06a2 */
[----:B------:R-:W-:Y:S01]  /*12b00*/  IADD3 R20, P0, PT, R12, R161, RZ ;  /* 0x000000a10c147210 */ /* 0x000fe20007f1e0ff */
[----:B------:R1:W-:Y:S04]  /*12b10*/  LDGSTS.E.BYPASS.LTC128B.128 [R149+0xa800], desc[UR4][R4.64+0x80] ;  /* 0x0a80008004957fae */ /* 0x0003e8000b981a04 */
[----:B------:R-:W-:Y:S01]  /*12b20*/  LDGSTS.E.BYPASS.LTC128B.128 [R149+0x9000], desc[UR4][R12.64] ;  /* 0x090000000c957fae */ /* 0x000fe2000b981a04 */
[----:B------:R-:W-:Y:S01]  /*12b30*/  IMAD.X R21, R13, 0x1, R162, P0 ;  /* 0x000000010d157824 */ /* 0x000fe200000e06a2 */
[----:B------:R-:W-:Y:S02]  /*12b40*/  ISETP.GT.AND P0, PT, R163, R138, PT ;  /* 0x0000008aa300720c */ /* 0x000fe40003f04270 */
        /* <DEDUP_REMOVED lines=11> */
[----:B------:R-:W-:Y:S04]  /*12c00*/  LDSM.16.M88.4 R116, [R129+0x5000] ;  /* 0x005000008174783b */ /* 0x000fe80000000200 */
[----:B------:R-:W-:Y:S01]  /*12c10*/  LDSM.16.M88.4 R120, [R129+0x5800] ;  /* 0x005800008178783b */ /* 0x000fe20000000200 */
        /* <DEDUP_REMOVED lines=8> */
[----:B------:R-:W1:Y:S07]  /*12ca0*/  LDSM.16.M88.4 R104, [R129+0x4800] ;  /* 0x004800008168783b */ /* 0x000e6e0000000200 */
[C---:B-----5:R-:W-:Y:S08]  /*12cb0*/  HMMA.16816.F32 R4, R108.reuse, R112, R4 ;  /* 0x000000706c04723c */ /* 0x060ff00000001804 */
        /* <DEDUP_REMOVED lines=20> */
[----:B------:R-:W-:Y:S07]  /*12e00*/  LDSM.16.M88.4 R108, [R127+0x5000] ;  /* 0x005000007f6c783b */ /* 0x000fee0000000200 */
[C---:B-1----:R-:W-:Y:S08]  /*12e10*/  HMMA.16816.F32 R28, R104.reuse, R112, R28 ;  /* 0x00000070681c723c */ /* 0x042ff0000000181c */
[----:B------:R-:W-:Y:S01]  /*12e20*/  HMMA.16816.F32 R32, R104, R114, R32 ;  /* 0x000000726820723c */ /* 0x000fe20000001820 */
[----:B------:R-:W1:Y:S04]  /*12e30*/  LDSM.16.M88.4 R104, [R127+0x4800] ;  /* 0x004800007f68783b */ /* 0x000e680000000200 */
[----:B------:R-:W3:Y:S03]  /*12e40*/  LDSM.16.M88.4 R112, [R127+0x5800] ;  /* 0x005800007f70783b */ /* 0x000ee60000000200 */
[C---:B--2---:R-:W-:Y:S08]  /*12e50*/  HMMA.16816.F32 R4, R116.reuse, R120, R4 ;  /* 0x000000787404723c */ /* 0x044ff00000001804 */
[C---:B------:R-:W-:Y:S01]  /*12e60*/  HMMA.16816.F32 R8, R116.reuse, R122, R8 ;  /* 0x0000007a7408723c */ /* 0x040fe20000001808 */
[----:B------:R-:W-:Y:S07]  /*12e70*/  LDSM.16.M88.4 R120, [R134+0x6800] ;  /* 0x006800008678783b */ /* 0x000fee0000000200 */
[C---:B-1----:R-:W-:Y:S08]  /*12e80*/  HMMA.16816.F32 R12, R116.reuse, R104, R12 ;  /* 0x00000068740c723c */ /* 0x042ff0000000180c */
[C---:B------:R-:W-:Y:S01]  /*12e90*/  HMMA.16816.F32 R16, R116.reuse, R106, R16 ;  /* 0x0000006a7410723c */ /* 0x040fe20000001810 */
[----:B------:R-:W-:Y:S07]  /*12ea0*/  LDSM.16.M88.4 R104, [R135+0x2000] ;  /* 0x002000008768783b */ /* 0x000fee0000000200 */
[C---:B------:R-:W-:Y:S08]  /*12eb0*/  HMMA.16816.F32 R20, R116.reuse, R108, R20 ;  /* 0x0000006c7414723c */ /* 0x040ff00000001814 */
[C---:B------:R-:W-:Y:S01]  /*12ec0*/  HMMA.16816.F32 R24, R116.reuse, R110, R24 ;  /* 0x0000006e7418723c */ /* 0x040fe20000001818 */
[----:B------:R-:W1:Y:S07]  /*12ed0*/  LDSM.16.M88.4 R108, [R134+0x6000] ;  /* 0x00600000866c783b */ /* 0x000e6e0000000200 */
[C---:B---3--:R-:W-:Y:S08]  /*12ee0*/  HMMA.16816.F32 R28, R116.reuse, R112, R28 ;  /* 0x00000070741c723c */ /* 0x048ff0000000181c */
        /* <DEDUP_REMOVED lines=128> */
.L_x_13342:
[----:B------:R-:W-:Y:S05]  /*136f0*/  BSYNC.RECONVERGENT B0 ;  /* 0x0000000000007941 */ /* 0x000fea0003800200 */
.L_x_13341:
        /* <DEDUP_REMOVED lines=20> */
.L_x_13340:
[----:B------:R-:W-:Y:S05]  /*13840*/  BSYNC.RECONVERGENT B1 ;  /* 0x0000000000017941 */ /* 0x000fea0003800200 */
.L_x_13339:
[----:B------:R-:W2:Y:S01]  /*13850*/  LD.E R103, desc[UR4][R100.64+0xdc] ;  /* 0x0000dc0464677980 */ /* 0x000ea2000c101900 */
[C---:B------:R-:W-:Y:S02]  /*13860*/  VIADD R0, R165.reuse, 0xffffffe0 ;  /* 0xffffffe0a5007836 */ /* 0x040fe40000000000 */
[C---:B-1----:R-:W-:Y:S02]  /*13870*/  VIADD R107, R165.reuse, 0xffffffe1 ;  /* 0xffffffe1a56b7836 */ /* 0x042fe40000000000 */
[C---:B------:R-:W-:Y:S01]  /*13880*/  VIADD R105, R165.reuse, 0xffffffe8 ;  /* 0xffffffe8a5697836 */ /* 0x040fe20000000000 */
[C---:B------:R-:W-:Y:S01]  /*13890*/  ISETP.GE.AND P3, PT, R0.reuse, R157, PT ;  /* 0x0000009d0000720c */ /* 0x040fe20003f66270 */
[C---:B------:R-:W-:Y:S01]  /*138a0*/  VIADD R104, R165.reuse, 0xfffffff0 ;  /* 0xfffffff0a5687836 */ /* 0x040fe20000000000 */
[C---:B------:R-:W-:Y:S01]  /*138b0*/  ISETP.GE.AND P5, PT, R0.reuse, R160, PT ;  /* 0x000000a00000720c */ /* 0x040fe20003fa6270 */
[C---:B------:R-:W-:Y:S01]  /*138c0*/  VIADD R2, R165.reuse, 0xfffffff9 ;  /* 0xfffffff9a5027836 */ /* 0x040fe20000000000 */
[C---:B------:R-:W-:Y:S01]  /*138d0*/  ISETP.GE.AND P1, PT, R0.reuse, R158, PT ;  /* 0x0000009e0000720c */ /* 0x040fe20003f26270 */
[C---:B------:R-:W-:Y:S01]  /*138e0*/  VIADD R108, R165.reuse, 0x8 ;  /* 0x00000008a56c7836 */ /* 0x040fe20000000000 */
[-C--:B------:R-:W-:Y:S01]  /*138f0*/  ISETP.GE.AND P6, PT, R0, R159.reuse, PT ;  /* 0x0000009f0000720c */ /* 0x080fe20003fc6270 */
[----:B------:R-:W-:Y:S01]  /*13900*/  VIADD R0, R165, 0xffffffe9 ;  /* 0xffffffe9a5007836 */ /* 0x000fe20000000000 */
[C---:B------:R-:W-:Y:S01]  /*13910*/  ISETP.GE.AND P4, PT, R107.reuse, R160, PT ;  /* 0x000000a06b00720c */ /* 0x040fe20003f86270 */
[----:B------:R-:W-:Y:S01]  /*13920*/  VIADD R164, R164, 0xffffffc0 ;  /* 0xffffffc0a4a47836 */ /* 0x000fe20000000000 */
[----:B------:R-:W-:Y:S02]  /*13930*/  ISETP.GE.AND P0, PT, R107, R158, PT ;  /* 0x0000009e6b00720c */ /* 0x000fe40003f06270 */
[----:B------:R-:W-:Y:S01]  /*13940*/  FSEL R106, R5, -INF , P4 ;  /* 0xff800000056a7808 */ /* 0x000fe20002000000 */
[----:B------:R-:W-:Y:S01]  /*13950*/  VIADD R5, R165, 0x1 ;  /* 0x00000001a5057836 */ /* 0x000fe20000000000 */
[----:B------:R-:W-:Y:S02]  /*13960*/  FSEL R7, R7, -INF , P0 ;  /* 0xff80000007077808 */ /* 0x000fe40000000000 */
[----:B------:R-:W-:Y:S02]  /*13970*/  ISETP.GE.AND P4, PT, R0, R160, PT ;  /* 0x000000a00000720c */ /* 0x000fe40003f86270 */
[----:B------:R-:W-:Y:S02]  /*13980*/  FSEL R4, R4, -INF , P5 ;  /* 0xff80000004047808 */ /* 0x000fe40002800000 */
[----:B------:R-:W-:Y:S02]  /*13990*/  ISETP.GE.AND P0, PT, R0, R158, PT ;  /* 0x0000009e0000720c */ /* 0x000fe40003f06270 */
[-C--:B------:R-:W-:Y:S02]  /*139a0*/  ISETP.GE.AND P5, PT, R105, R160.reuse, PT ;  /* 0x000000a06900720c */ /* 0x080fe40003fa6270 */
[----:B------:R-:W-:Y:S02]  /*139b0*/  FSEL R109, R9, -INF , P4 ;  /* 0xff800000096d7808 */ /* 0x000fe40002000000 */
[----:B------:R-:W-:Y:S01]  /*139c0*/  FSEL R110, R8, -INF , P5 ;  /* 0xff800000086e7808 */ /* 0x000fe20002800000 */
[----:B------:R-:W-:Y:S01]  /*139d0*/  VIADD R8, R165, 0xfffffff8 ;  /* 0xfffffff8a5087836 */ /* 0x000fe20000000000 */
        /* <DEDUP_REMOVED lines=12> */
[----:B------:R-:W-:Y:S02]  /*13aa0*/  ISETP.GE.AND P5, PT, R165, R160, PT ;  /* 0x000000a0a500720c */ /* 0x000fe40003fa6270 */
[----:B------:R-:W-:Y:S02]  /*13ab0*/  ISETP.GE.AND P1, PT, R105, R158, PT ;  /* 0x0000009e6900720c */ /* 0x000fe40003f26270 */
[----:B------:R-:W-:Y:S01]  /*13ac0*/  FSEL R189, R20, -INF , P5 ;  /* 0xff80000014bd7808 */ /* 0x000fe20002800000 */
[----:B------:R-:W-:Y:S01]  /*13ad0*/  VIADD R20, R165, 0x9 ;  /* 0x00000009a5147836 */ /* 0x000fe20000000000 */
[----:B------:R-:W-:Y:S02]  /*13ae0*/  FSEL R169, R17, -INF , P4 ;  /* 0xff80000011a97808 */ /* 0x000fe40002000000 */
[----:B------:R-:W-:Y:S02]  /*13af0*/  FSEL R10, R10, -INF , P1 ;  /* 0xff8000000a0a7808 */ /* 0x000fe40000800000 */
[----:B------:R-:W-:Y:S02]  /*13b00*/  ISETP.GE.AND P4, PT, R5, R160, PT ;  /* 0x000000a00500720c */ /* 0x000fe40003f86270 */
        /* <DEDUP_REMOVED lines=24> */
[----:B------:R-:W-:Y:S01]  /*13c90*/  VIADD R22, R165, 0x19 ;  /* 0x00000019a5167836 */ /* 0x000fe20000000000 */
        /* <DEDUP_REMOVED lines=19> */
[-C--:B------:R-:W-:Y:S02]  /*13dd0*/  ISETP.GE.AND P5, PT, R104, R159.reuse, PT ;  /* 0x0000009f6800720c */ /* 0x080fe40003fa6270 */
[----:B------:R-:W-:Y:S02]  /*13de0*/  FSEL R31, R31, -INF , P0 ;  /* 0xff8000001f1f7808 */ /* 0x000fe40000000000 */
[----:B------:R-:W-:Y:S02]  /*13df0*/  FMNMX3.FTZ R0, R3, R4, R21, !PT ;  /* 0x0000000403007276 */ /* 0x000fe40007810015 */
[-C--:B------:R-:W-:Y:S02]  /*13e00*/  ISETP.GE.AND P4, PT, R11, R159.reuse, PT ;  /* 0x0000009f0b00720c */ /* 0x080fe40003f86270 */
[-C--:B------:R-:W-:Y:S02]  /*13e10*/  ISETP.GE.AND P0, PT, R22, R160.reuse, PT ;  /* 0x000000a01600720c */ /* 0x080fe40003f06270 */
[----:B------:R-:W-:Y:S02]  /*13e20*/  FSEL R30, R30, -INF , P1 ;  /* 0xff8000001e1e7808 */ /* 0x000fe40000800000 */
[----:B------:R-:W-:Y:S02]  /*13e30*/  FSEL R141, R141, -INF , !P5 ;  /* 0xff8000008d8d7808 */ /* 0x000fe40006800000 */
[----:B------:R-:W-:Y:S02]  /*13e40*/  ISETP.GE.AND P1, PT, R24, R160, PT ;  /* 0x000000a01800720c */ /* 0x000fe40003f26270 */
[----:B------:R-:W-:Y:S02]  /*13e50*/  ISETP.GE.AND P5, PT, R2, R159, PT ;  /* 0x0000009f0200720c */ /* 0x000fe40003fa6270 */
[----:B------:R-:W-:Y:S02]  /*13e60*/  FSEL R197, R13, -INF , !P4 ;  /* 0xff8000000dc57808 */ /* 0x000fe40006000000 */
[----:B------:R-:W-:Y:S02]  /*13e70*/  FMNMX3.FTZ R0, R0, R19, R17, !PT ;  /* 0x0000001300007276 */ /* 0x000fe40007810011 */
[----:B------:R-:W-:Y:S02]  /*13e80*/  FSEL R33, R33, -INF , P0 ;  /* 0xff80000021217808 */ /* 0x000fe40000000000 */
[-C--:B------:R-:W-:Y:S02]  /*13e90*/  ISETP.GE.AND P0, PT, R22, R158.reuse, PT ;  /* 0x0000009e1600720c */ /* 0x080fe40003f06270 */
[----:B------:R-:W-:Y:S02]  /*13ea0*/  ISETP.GE.AND P4, PT, R5, R159, PT ;  /* 0x0000009f0500720c */ /* 0x000fe40003f86270 */
[----:B------:R-:W-:Y:S02]  /*13eb0*/  FSEL R32, R32, -INF , P1 ;  /* 0xff80000020207808 */ /* 0x000fe40000800000 */
[----:B------:R-:W-:Y:S02]  /*13ec0*/  FSEL R169, R169, -INF , !P5 ;  /* 0xff800000a9a97808 */ /* 0x000fe40006800000 */
[----:B------:R-:W-:Y:S02]  /*13ed0*/  FMNMX3.FTZ R0, R0, R141, R197, !PT ;  /* 0x0000008d00007276 */ /* 0x000fe400078100c5 */
[----:B------:R-:W-:Y:S02]  /*13ee0*/  ISETP.GE.AND P1, PT, R107, R157, PT ;  /* 0x0000009d6b00720c */ /* 0x000fe40003f26270 */
[----:B------:R-:W-:Y:S02]  /*13ef0*/  FSEL R15, R6, -INF , !P3 ;  /* 0xff800000060f7808 */ /* 0x000fe40005800000 */
[----:B------:R-:W-:Y:S02]  /*13f00*/  FSEL R35, R35, -INF , P0 ;  /* 0xff80000023237808 */ /* 0x000fe40000000000 */
[----:B------:R-:W-:Y:S02]  /*13f10*/  ISETP.GE.AND P3, PT, R20, R159, PT ;  /* 0x0000009f1400720c */ /* 0x000fe40003f66270 */
        /* <DEDUP_REMOVED lines=24> */
[----:B------:R-:W-:Y:S02]  /*140a0*/  ISETP.GE.AND P5, PT, R22, R159, PT ;  /* 0x0000009f1600720c */ /* 0x000fe40003fa6270 */
        /* <DEDUP_REMOVED lines=52> */
[-C--:B------:R-:W-:Y:S01]  /*143f0*/  FFMA.FTZ R113, R17, R103.reuse, -R170 ;  /* 0x0000006711717223 */ /* 0x080fe200000108aa */
[----:B------:R-:W-:Y:S01]  /*14400*/  FMUL.FTZ R7, R103, R4 ;  /* 0x0000000467077220 */ /* 0x000fe20000410000 */
[-CC-:B------:R-:W-:Y:S01]  /*14410*/  FFMA.FTZ R112, R11, R103.reuse, -R120.reuse ;  /* 0x000000670b707223 */ /* 0x180fe20000010878 */
[-C--:B------:R-:W-:Y:S01]  /*14420*/  FFMA.FTZ R115, R9, R103.reuse, -R120 ;  /* 0x0000006709737223 */ /* 0x080fe20000010878 */
[----:B------:R-:W-:Y:S01]  /*14430*/  FADD.FTZ R4, -R3, R102 ;  /* 0x0000006603047221 */ /* 0x000fe20000010100 */
[----:B------:R-:W-:Y:S01]  /*14440*/  MUFU.EX2 R107, R107 ;  /* 0x0000006b006b7308 */ /* 0x000fe20000000800 */
[----:B------:R-:W2:Y:S01]  /*14450*/  LDSM.16.MT88.4 R20, [R126+0x8000] ;  /* 0x008000007e14783b */ /* 0x000ea20000004200 */
[-CC-:B------:R-:W-:Y:S01]  /*14460*/  FFMA.FTZ R141, R141, R103.reuse, -R170.reuse ;  /* 0x000000678d8d7223 */ /* 0x180fe200000108aa */
[----:B------:R-:W-:Y:S01]  /*14470*/  FMUL.FTZ R9, R103, R4 ;  /* 0x0000000467097220 */ /* 0x000fe20000410000 */
[-CC-:B------:R-:W-:Y:S01]  /*14480*/  FFMA.FTZ R172, R197, R103.reuse, -R170.reuse ;  /* 0x00000067c5ac7223 */ /* 0x180fe200000108aa */
[-C--:B------:R-:W-:Y:S01]  /*14490*/  FFMA.FTZ R174, R169, R103.reuse, -R170 ;  /* 0x00000067a9ae7223 */ /* 0x080fe200000108aa */
[-CC-:B------:R-:W-:Y:S01]  /*144a0*/  FFMA.FTZ R176, R171, R103.reuse, -R120.reuse ;  /* 0x00000067abb07223 */ /* 0x180fe20000010878 */
[-CC-:B------:R-:W-:Y:S03]  /*144b0*/  FFMA.FTZ R173, R173, R103.reuse, -R120.reuse ;  /* 0x00000067adad7223 */ /* 0x180fe60000010878 */
[----:B------:R-:W3:Y:S01]  /*144c0*/  MUFU.EX2 R102, R7 ;  /* 0x0000000700667308 */ /* 0x000ee20000000800 */
[-C--:B------:R-:W-:Y:S01]  /*144d0*/  FFMA.FTZ R178, R191, R103.reuse, -R120 ;  /* 0x00000067bfb27223 */ /* 0x080fe20000010878 */
[-C--:B------:R-:W-:Y:S01]  /*144e0*/  FFMA.FTZ R195, R195, R103.reuse, -R170 ;  /* 0x00000067c3c37223 */ /* 0x080fe200000108aa */
        /* <DEDUP_REMOVED lines=79> */
[C---:B------:R-:W-:Y:S04]  /*149e0*/  FMUL.FTZ R67, R3.reuse, R67 ;  /* 0x0000004303437220 */ /* 0x040fe80000410000 */
[C---:B------:R-:W-:Y:S05]  /*149f0*/  HMMA.16816.F32 R4, R108.reuse, R12, R4 ;  /* 0x0000000c6c04723c */ /* 0x040fea0000001804 */
[----:B------:R-:W-:Y:S01]  /*14a00*/  MUFU.EX2 R179, R179 ;  /* 0x000000b300b37308 */ /* 0x000fe20000000800 */
[C---:B------:R-:W-:Y:S01]  /*14a10*/  FMUL.FTZ R12, R102.reuse, R88 ;  /* 0x00000058660c7220 */ /* 0x040fe20000410000 */
[C---:B------:R-:W-:Y:S01]  /*14a20*/  FMUL.FTZ R13, R102.reuse, R89 ;  /* 0x00000059660d7220 */ /* 0x040fe20000410000 */
[C---:B------:R-:W-:Y:S03]  /*14a30*/  HMMA.16816.F32 R8, R108.reuse, R14, R8 ;  /* 0x0000000e6c08723c */ /* 0x040fe60000001808 */
[C---:B------:R-:W-:Y:S01]  /*14a40*/  FMUL.FTZ R14, R3.reuse, R90 ;  /* 0x0000005a030e7220 */ /* 0x040fe20000410000 */
[C---:B------:R-:W-:Y:S03]  /*14a50*/  FMUL.FTZ R15, R3.reuse, R91 ;  /* 0x0000005b030f7220 */ /* 0x040fe60000410000 */
[----:B------:R-:W-:Y:S04]  /*14a60*/  MUFU.EX2 R177, R177 ;  /* 0x000000b100b17308 */ /* 0x000fe80000000800 */
[C---:B------:R-:W-:Y:S06]  /*14a70*/  HMMA.16816.F32 R12, R108.reuse, R20, R12 ;  /* 0x000000146c0c723c */ /* 0x040fec000000180c */
[----:B------:R-:W-:Y:S01]  /*14a80*/  MUFU.EX2 R182, R182 ;  /* 0x000000b600b67308 */ /* 0x000fe20000000800 */
[C---:B------:R-:W-:Y:S01]  /*14a90*/  FMUL.FTZ R20, R102.reuse, R80 ;  /* 0x0000005066147220 */ /* 0x040fe20000410000 */
[C---:B------:R-:W-:Y:S01]  /*14aa0*/  FMUL.FTZ R21, R102.reuse, R81 ;  /* 0x0000005166157220 */ /* 0x040fe20000410000 */
[C---:B------:R-:W-:Y:S07]  /*14ab0*/  HMMA.16816.F32 R16, R108.reuse, R22, R16 ;  /* 0x000000166c10723c */ /* 0x040fee0000001810 */
[----:B------:R-:W1:Y:S01]  /*14ac0*/  MUFU.EX2 R172, R172 ;  /* 0x000000ac00ac7308 */ /* 0x000e620000000800 */
[C---:B------:R-:W-:Y:S01]  /*14ad0*/  FMUL.FTZ R22, R3.reuse, R82 ;  /* 0x0000005203167220 */ /* 0x040fe20000410000 */
[C---:B------:R-:W-:Y:S02]  /*14ae0*/  FMUL.FTZ R23, R3.reuse, R83 ;  /* 0x0000005303177220 */ /* 0x040fe40000410000 */
[----:B------:R-:W-:Y:S06]  /*14af0*/  LDSM.16.MT88.4 R80, [R124+0xb000] ;  /* 0x00b000007c50783b */ /* 0x000fec0000004200 */
[----:B------:R-:W-:Y:S01]  /*14b00*/  MUFU.EX2 R169, R195 ;  /* 0x000000c300a97308 */ /* 0x000fe20000000800 */
[C---:B------:R-:W-:Y:S03]  /*14b10*/  HMMA.16816.F32 R20, R108.reuse, R28, R20 ;  /* 0x0000001c6c14723c */ /* 0x040fe60000001814 */
[C---:B------:R-:W-:Y:S01]  /*14b20*/  FMUL.FTZ R28, R102.reuse, R72 ;  /* 0x00000048661c7220 */ /* 0x040fe20000410000 */
[C---:B------:R-:W-:Y:S01]  /*14b30*/  FMUL.FTZ R29, R102.reuse, R73 ;  /* 0x00000049661d7220 */ /* 0x040fe20000410000 */
[----:B------:R-:W-:Y:S04]  /*14b40*/  FFMA.FTZ R102, R102, R167, R107 ;  /* 0x000000a766667223 */ /* 0x000fe8000001006b */
[----:B------:R-:W-:Y:S01]  /*14b50*/  MUFU.EX2 R174, R174 ;  /* 0x000000ae00ae7308 */ /* 0x000fe20000000800 */
[C---:B------:R-:W-:Y:S03]  /*14b60*/  HMMA.16816.F32 R24, R108.reuse, R30, R24 ;  /* 0x0000001e6c18723c */ /* 0x040fe60000001818 */
[C---:B------:R-:W-:Y:S01]  /*14b70*/  FMUL.FTZ R30, R3.reuse, R74 ;  /* 0x0000004a031e7220 */ /* 0x040fe20000410000 */
[C---:B------:R-:W-:Y:S01]  /*14b80*/  FMUL.FTZ R31, R3.reuse, R75 ;  /* 0x0000004b031f7220 */ /* 0x040fe20000410000 */
[----:B------:R-:W-:Y:S01]  /*14b90*/  FFMA.FTZ R3, R3, R166, R106 ;  /* 0x000000a603037223 */ /* 0x000fe2000001006a */
[----:B------:R-:W2:Y:S03]  /*14ba0*/  LDSM.16.MT88.4 R72, [R125+0xa000] ;  /* 0x00a000007d48783b */ /* 0x000ea60000004200 */
[----:B------:R-:W-:Y:S01]  /*14bb0*/  MUFU.EX2 R171, R193 ;  /* 0x000000c100ab7308 */ /* 0x000fe20000000800 */
[----:B------:R-:W-:Y:S01]  /*14bc0*/  FADD.FTZ R117, R117, R102 ;  /* 0x0000006675757221 */ /* 0x000fe20000010000 */
[----:B------:R-:W-:Y:S01]  /*14bd0*/  FADD.FTZ R3, R116, R3 ;  /* 0x0000000374037221 */ /* 0x000fe20000010000 */
[----:B------:R-:W-:Y:S01]  /*14be0*/  IMAD.MOV.U32 R102, RZ, RZ, R0 ;  /* 0x000000ffff667224 */ /* 0x000fe200078e0000 */
[C---:B----4-:R-:W-:Y:S06]  /*14bf0*/  HMMA.16816.F32 R28, R108.reuse, R84, R28 ;  /* 0x000000546c1c723c */ /* 0x050fec000000181c */
[----:B------:R-:W4:Y:S02]  /*14c00*/  MUFU.EX2 R176, R176 ;  /* 0x000000b000b07308 */ /* 0x000f240000000800 */
[C---:B------:R-:W-:Y:S01]  /*14c10*/  HMMA.16816.F32 R32, R108.reuse, R86, R32 ;  /* 0x000000566c20723c */ /* 0x040fe20000001820 */
[----:B------:R-:W-:Y:S07]  /*14c20*/  LDSM.16.MT88.4 R84, [R126+0x9800] ;  /* 0x009800007e54783b */ /* 0x000fee0000004200 */
        /* <DEDUP_REMOVED lines=89> */
[C---:B------:R-:W-:Y:S08]  /*151c0*/  HMMA.16816.F32 R60, R68.reuse, R80, R60 ;  /* 0x00000050443c723c */ /* 0x040ff0000000183c */
        /* <DEDUP_REMOVED lines=21> */
[----:B------:R-:W-:Y:S04]  /*15320*/  FADD.FTZ R3, R174, R3 ;  /* 0x00000003ae037221 */ /* 0x000fe80000010000 */
[----:B------:R-:W-:Y:S01]  /*15330*/  FADD.FTZ R108, R108, R3 ;  /* 0x000000036c6c7221 */ /* 0x000fe20000010000 */
[C---:B------:R-:W-:Y:S03]  /*15340*/  HMMA.16816.F32 R68, R104.reuse, R70, R32 ;  /* 0x000000466844723c */ /* 0x040fe60000001820 */
[----:B------:R-:W-:Y:S04]  /*15350*/  FADD.FTZ R109, R109, R108 ;  /* 0x0000006c6d6d7221 */ /* 0x000fe80000010000 */
[----:B------:R-:W-:Y:S01]  /*15360*/  FADD.FTZ R110, R110, R109 ;  /* 0x0000006d6e6e7221 */ /* 0x000fe20000010000 */
        /* <DEDUP_REMOVED lines=24> */
[----:B------:R-:W-:Y:S05]  /*154f0*/  FADD.FTZ R166, R175, R118 ;  /* 0x00000076afa67221 */ /* 0x000fea0000010000 */
[----:B------:R-:W-:Y:S01]  /*15500*/  @!UPT UIADD3 URZ, UPT, UPT, URZ, URZ, URZ ;  /* 0x000000fffffff290 */ /* 0x000fe2000fffe0ff */
[----:B------:R-:W-:Y:S11]  /*15510*/  @P0 BRA `(.L_x_13343) ;  /* 0xffffffd000100947 */ /* 0x000ff6000383ffff */
.L_x_13336:
        /* <DEDUP_REMOVED lines=10> */
.L_x_13358:
        /* <DEDUP_REMOVED lines=25> */
[----:B------:R-:W-:Y:S01]  /*15750*/  FMUL.FTZ R88, R7, R88 ;  /* 0x0000005807587220 */ /* 0x000fe20000410000 */
[----:B------:R-:W-:Y:S01]  /*15760*/  LEA R11, R4, UR6, 0x1 ;  /* 0x00000006040b7c11 */ /* 0x000fe2000f8e08ff */
[C---:B------:R-:W-:Y:S01]  /*15770*/  FMUL.FTZ R98, R10.reuse, R98 ;  /* 0x000000620a627220 */ /* 0x040fe20000410000 */
[----:B------:R-:W-:Y:S01]  /*15780*/  MOV R5, 0x10 ;  /* 0x0000001000057802 */ /* 0x000fe20000000f00 */
[----:B------:R-:W-:Y:S01]  /*15790*/  FMUL.FTZ R99, R10, R99 ;  /* 0x000000630a637220 */ /* 0x000fe20000410000 */
[----:B------:R-:W-:Y:S01]  /*157a0*/  SEL R6, R6, 0xffffffe0, !P3 ;  /* 0xffffffe006067807 */ /* 0x000fe20005800000 */
[C---:B------:R-:W-:Y:S01]  /*157b0*/  FMUL.FTZ R94, R10.reuse, R94 ;  /* 0x0000005e0a5e7220 */ /* 0x040fe20000410000 */
[C---:B------:R-:W-:Y:S01]  /*157c0*/  FMUL.FTZ R95, R10.reuse, R95 ;  /* 0x0000005f0a5f7220 */ /* 0x040fe20000410000 */
[----:B------:R-:W-:Y:S01]  /*157d0*/  IADD3 R17, PT, PT, R11, 0x40, RZ ;  /* 0x000000400b117810 */ /* 0x000fe20007ffe0ff */
[----:B------:R-:W-:Y:S01]  /*157e0*/  FMUL.FTZ R89, R7, R89 ;  /* 0x0000005907597220 */ /* 0x000fe20000410000 */
[C---:B------:R-:W-:Y:S01]  /*157f0*/  FMUL.FTZ R90, R10.reuse, R90 ;  /* 0x0000005a0a5a7220 */ /* 0x040fe20000410000 */
[C---:B------:R-:W-:Y:S01]  /*15800*/  FMUL.FTZ R91, R10.reuse, R91 ;  /* 0x0000005b0a5b7220 */ /* 0x040fe20000410000 */
[----:B------:R-:W-:Y:S01]  /*15810*/  SEL R5, R5, 0xfffffff0, !P2 ;  /* 0xfffffff005057807 */ /* 0x000fe20005000000 */
        /* <DEDUP_REMOVED lines=10> */
[C---:B------:R-:W-:Y:S01]  /*158c0*/  FMUL.FTZ R76, R7.reuse, R76 ;  /* 0x0000004c074c7220 */ /* 0x040fe20000410000 */
        /* <DEDUP_REMOVED lines=114> */
[----:B--2---:R-:W2:Y:S04]  /*15ff0*/  LD.E.64 R46, desc[UR4][R100.64+0x88] ;  /* 0x00008804642e7980 */ /* 0x004ea8000c101b00 */
[----:B---3--:R-:W3:Y:S04]  /*16000*/  LD.E.64 R16, desc[UR4][R100.64+0x90] ;  /* 0x0000900464107980 */ /* 0x008ee8000c101b00 */
[----:B------:R1:W5:Y:S04]  /*16010*/  LD.E.64 R42, desc[UR4][R100.64+0xa0] ;  /* 0x0000a004642a7980 */ /* 0x000368000c101b00 */
[----:B------:R-:W2:Y:S04]  /*16020*/  @!P2 LD.E.64 R48, desc[UR4][R100.64+0x80] ;  /* 0x000080046430a980 */ /* 0x000ea8000c101b00 */
[----:B------:R1:W5:Y:S01]  /*16030*/  LD.E.64 R44, desc[UR4][R100.64+0x70] ;  /* 0x00007004642c7980 */ /* 0x000362000c101b00 */
[----:B----4-:R-:W-:-:S13]  /*16040*/  ISETP.NE.AND P6, PT, R4, RZ, PT ;  /* 0x000000ff0400720c */ /* 0x010fda0003fc5270 */
[----:B------:R-:W4:Y:S04]  /*16050*/  @!P6 LD.E R11, desc[UR4][R100.64+0x60] ;  /* 0x00006004640be980 */ /* 0x000f28000c101900 */
[----:B------:R-:W4:Y:S01]  /*16060*/  @!P6 LD.E R10, desc[UR4][R100.64+0xb4] ;  /* 0x0000b404640ae980 */ /* 0x000f22000c101900 */
[----:B------:R-:W1:Y:S01]  /*16070*/  S2R R4, SR_TID.X ;  /* 0x0000000000047919 */ /* 0x000e620000002100 */
[-C--:B--2---:R-:W-:Y:S01]  /*16080*/  @!P2 IMAD R6, R49, R147.reuse, RZ ;  /* 0x000000933106a224 */ /* 0x084fe200078e02ff */
[----:B------:R-:W2:Y:S01]  /*16090*/  @P1 MUFU.LG2 R9, R9 ;  /* 0x0000000900091308 */ /* 0x000ea20000000c00 */
[----:B------:R-:W-:Y:S01]  /*160a0*/  @!P2 IMAD.WIDE.U32 R48, R48, R147, RZ ;  /* 0x000000933030a225 */ /* 0x000fe200078e00ff */
[----:B------:R-:W-:-:S03]  /*160b0*/  MOV R15, RZ ;  /* 0x000000ff000f7202 */ /* 0x000fc60000000f00 */
[----:B------:R-:W-:-:S03]  /*160c0*/  @P2 IMAD.WIDE.U32 R18, R46, R150, RZ ;  /* 0x000000962e122225 */ /* 0x000fc600078e00ff */
[----:B------:R-:W2:Y:S01]  /*160d0*/  @P0 MUFU.LG2 R8, R8 ;  /* 0x0000000800080308 */ /* 0x000ea20000000c00 */
[C---:B------:R-:W-:Y:S01]  /*160e0*/  @P2 IMAD R7, R47.reuse, R150, RZ ;  /* 0x000000962f072224 */ /* 0x040fe200078e02ff */
[----:B------:R-:W-:Y:S01]  /*160f0*/  @P2 MOV R48, R18 ;  /* 0x0000001200302202 */ /* 0x000fe20000000f00 */
[----:B------:R-:W-:Y:S01]  /*16100*/  IMAD R12, R47, R148, RZ ;  /* 0x000000942f0c7224 */ /* 0x000fe200078e02ff */
[----:B-1----:R-:W-:-:S04]  /*16110*/  SHF.L.U32 R5, R4, 0x3, RZ ;  /* 0x0000000304057819 */ /* 0x002fc800000006ff */
[----:B------:R-:W-:Y:S02]  /*16120*/  LOP3.LUT R14, R5, 0x38, RZ, 0xc0, !PT ;  /* 0x00000038050e7812 */ /* 0x000fe400078ec0ff */
[----:B------:R-:W-:Y:S01]  /*16130*/  @!P2 IADD3 R5, PT, PT, R49, R6, RZ ;  /* 0x000000063105a210 */ /* 0x000fe20007ffe0ff */
[----:B---3--:R-:W-:Y:S02]  /*16140*/  IMAD R6, R17, R146, RZ ;  /* 0x0000009211067224 */ /* 0x008fe400078e02ff */
[----:B------:R-:W-:-:S04]  /*16150*/  IMAD.WIDE.U32 R14, R148, R46, R14 ;  /* 0x0000002e940e7225 */ /* 0x000fc800078e000e */
[----:B------:R-:W-:Y:S01]  /*16160*/  IMAD.WIDE.U32 R16, R16, R146, RZ ;  /* 0x0000009210107225 */ /* 0x000fe200078e00ff */
[----:B------:R-:W-:-:S03]  /*16170*/  IADD3 R12, PT, PT, R15, R12, RZ ;  /* 0x0000000c0f0c7210 */ /* 0x000fc60007ffe0ff */
[----:B------:R-:W-:Y:S01]  /*16180*/  @P2 IMAD.IADD R5, R19, 0x1, R7 ;  /* 0x0000000113052824 */ /* 0x000fe200078e0207 */
[----:B------:R-:W-:Y:S02]  /*16190*/  IADD3 R6, PT, PT, R17, R6, RZ ;  /* 0x0000000611067210 */ /* 0x000fe40007ffe0ff */
[----:B------:R-:W-:-:S04]  /*161a0*/  IADD3 R48, P4, P3, R16, R14, R48 ;  /* 0x0000000e10307210 */ /* 0x000fc80007b9e030 */
[----:B------:R-:W-:Y:S01]  /*161b0*/  IADD3.X R49, PT, PT, R6, R12, R5, P4, P3 ;  /* 0x0000000c06317210 */ /* 0x000fe200027e6405 */
[----:B--2---:R-:W-:Y:S01]  /*161c0*/  @P1 FMUL.FTZ R12, R9, 0.69314718246459960938 ;  /* 0x3f317218090c1820 */ /* 0x004fe20000410000 */
[----:B------:R-:W-:Y:S01]  /*161d0*/  MOV R6, 0x7f800000 ;  /* 0x7f80000000067802 */ /* 0x000fe20000000f00 */
[----:B------:R-:W-:Y:S02]  /*161e0*/  @P0 FMUL.FTZ R9, R8, 0.69314718246459960938 ;  /* 0x3f31721808090820 */ /* 0x000fe40000410000 */
[C---:B-----5:R-:W-:Y:S01]  /*161f0*/  @P1 FFMA.FTZ R6, R3.reuse, R2, R12 ;  /* 0x0000000203061223 */ /* 0x060fe2000001000c */
[----:B------:R-:W-:Y:S02]  /*16200*/  SHF.R.U32.HI R2, RZ, 0x1, R145 ;  /* 0x00000001ff027819 */ /* 0x000fe40000011691 */
[----:B------:R-:W-:Y:S01]  /*16210*/  MOV R5, 0x7f800000 ;  /* 0x7f80000000057802 */ /* 0x000fe20000000f00 */
[----:B------:R-:W-:Y:S01]  /*16220*/  @P0 FFMA.FTZ R5, R3, R0, R9 ;  /* 0x0000000003050223 */ /* 0x000fe20000010009 */
[----:B------:R-:W-:-:S02]  /*16230*/  SHF.R.U32.HI R0, RZ, 0x2, R145 ;  /* 0x00000002ff007819 */ /* 0x000fc40000011691 */
[----:B------:R-:W-:Y:S02]  /*16240*/  LOP3.LUT R3, R2, 0x30, RZ, 0xc0, !PT ;  /* 0x0000003002037812 */ /* 0x000fe400078ec0ff */
[----:B------:R-:W-:Y:S02]  /*16250*/  IADD3 R7, PT, PT, -R148, R151, RZ ;  /* 0x0000009794077210 */ /* 0x000fe40007ffe1ff */
[----:B------:R-:W-:Y:S02]  /*16260*/  SHF.R.U32.HI R4, RZ, 0x3, R4 ;  /* 0x00000003ff047819 */ /* 0x000fe40000011604 */
[----:B------:R-:W-:Y:S02]  /*16270*/  LOP3.LUT R0, R3, 0x7, R0, 0xf8, !PT ;  /* 0x0000000703007812 */ /* 0x000fe400078ef800 */
[-C--:B------:R-:W-:Y:S02]  /*16280*/  ISETP.GE.AND P5, PT, R156, R7.reuse, PT ;  /* 0x000000079c00720c */ /* 0x080fe40003fa6270 */
[----:B------:R-:W-:-:S02]  /*16290*/  ISETP.GE.AND P4, PT, R155, R7, PT ;  /* 0x000000079b00720c */ /* 0x000fc40003f86270 */
[-C--:B------:R-:W-:Y:S02]  /*162a0*/  ISETP.GE.AND P3, PT, R154, R7.reuse, PT ;  /* 0x000000079a00720c */ /* 0x080fe40003f66270 */
[----:B------:R-:W-:Y:S02]  /*162b0*/  ISETP.GE.AND P1, PT, R4, R7, PT ;  /* 0x000000070400720c */ /* 0x000fe40003f26270 */
[----:B------:R-:W-:Y:S01]  /*162c0*/  LOP3.LUT P0, RZ, R145, 0x3, RZ, 0xc0, !PT ;  /* 0x0000000391ff7812 */ /* 0x000fe2000780c0ff */
[----:B----4-:R-:W-:-:S04]  /*162d0*/  @!P6 IMAD R11, R147, R11, R146 ;  /* 0x0000000b930be224 */ /* 0x010fc800078e0292 */
[----:B------:R-:W-:Y:S01]  /*162e0*/  @!P6 IMAD R3, R11, R10, RZ ;  /* 0x0000000a0b03e224 */ /* 0x000fe200078e02ff */
[----:B------:R-:W-:Y:S07]  /*162f0*/  @!P6 BRA `(.L_x_13345) ;  /* 0x000000000014e947 */ /* 0x000fee0003800000 */
[----:B------:R-:W2:Y:S04]  /*16300*/  @!P2 LD.E R2, desc[UR4][R100.64+0xb4] ;  /* 0x0000b4046402a980 */ /* 0x000ea8000c101900 */
[----:B------:R-:W3:Y:S01]  /*16310*/  LD.E R3, desc[UR4][R100.64+0xd4] ;  /* 0x0000d40464037980 */ /* 0x000ee2000c101900 */
[----:B--2---:R-:W-:Y:S02]  /*16320*/  @!P2 IMAD R150, R147, R2, RZ ;  /* 0x000000029396a224 */ /* 0x004fe400078e02ff */
[----:B---3--:R-:W-:-:S05]  /*16330*/  IMAD R3, R3, R146, RZ ;  /* 0x0000009203037224 */ /* 0x008fca00078e02ff */
[----:B------:R-:W-:Y:S02]  /*16340*/  IADD3 R3, PT, PT, R3, R150, RZ ;  /* 0x0000009603037210 */ /* 0x000fe40007ffe0ff */
.L_x_13345:
        /* <DEDUP_REMOVED lines=23> */
.L_x_13347:
[----:B------:R-:W-:Y:S05]  /*164c0*/  BSYNC.RECONVERGENT B0 ;  /* 0x0000000000007941 */ /* 0x000fea0003800200 */
.L_x_13346:
        /* <DEDUP_REMOVED lines=9> */
.L_x_13349:
[----:B------:R-:W-:Y:S05]  /*16560*/  BSYNC.RECONVERGENT B0 ;  /* 0x0000000000007941 */ /* 0x000fea0003800200 */
.L_x_13348:
        /* <DEDUP_REMOVED lines=14> */
.L_x_13351:
[----:B------:R-:W-:Y:S05]  /*16650*/  BSYNC.RECONVERGENT B0 ;  /* 0x0000000000007941 */ /* 0x000fea0003800200 */
.L_x_13350:
        /* <DEDUP_REMOVED lines=14> */
.L_x_13353:
[----:B------:R-:W-:Y:S05]  /*16740*/  BSYNC.RECONVERGENT B0 ;  /* 0x0000000000007941 */ /* 0x000fea0003800200 */
.L_x_13352:
[----:B------:R-:W-:-:S04]  /*16750*/  MOV R145, 0x0 ;  /* 0x0000000000917802 */ /* 0x000fc80000000f00 */
[----:B-1234-:R-:W-:Y:S05]  /*16760*/  @P3 RET.REL.NODEC R144 `(_ZN5flash24flash_fwd_splitkv_kernelI23Flash_fwd_kernel_traitsILi128ELi64ELi64ELi4ELb0ELb0EN7cutlass6half_tE19Flash_kernel_traitsILi128ELi64ELi64ELi4ES3_EELb0ELb1ELb0ELb0ELb1ELb0ELb0ELb1EEEvNS_16Flash_fwd_paramsE) ;  /* 0xfffffe9890243950 */ /* 0x01efea0003c3ffff */
        /* <DEDUP_REMOVED lines=13> */
[----:B-1----:R-:W-:Y:S05]  /*16840*/  RET.REL.NODEC R144 `(_ZN5flash24flash_fwd_splitkv_kernelI23Flash_fwd_kernel_traitsILi128ELi64ELi64ELi4ELb0ELb0EN7cutlass6half_tE19Flash_kernel_traitsILi128ELi64ELi64ELi4ES3_EELb0ELb1ELb0ELb0ELb1ELb0ELb0ELb1EEEvNS_16Flash_fwd_paramsE) ;  /* 0xfffffe9490ec7950 */ /* 0x002fea0003c3ffff */
.L_x_13344:
[----:B------:R-:W-:Y:S01]  /*16850*/  MOV R5, 0x2 ;  /* 0x0000000200057802 */ /* 0x000fe20000000f00 */
[----:B------:R-:W-:Y:S01]  /*16860*/  IMAD.MOV.U32 R4, RZ, RZ, 0x1f ;  /* 0x0000001fff047424 */ /* 0x000fe200078e00ff */
[----:B------:R-:W-:-:S07]  /*16870*/  MOV R6, 0xffffffff ;  /* 0xffffffff00067802 */ /* 0x000fce0000000f00 */
[----:B-1---5:R-:W-:Y:S05]  /*16880*/  WARPSYNC.COLLECTIVE R6, `(.L_x_13354) ;  /* 0x0000000006087348 */ /* 0x022fea0003c00000 */
[----:B------:R2:W3:Y:S02]  /*16890*/  SHFL.BFLY P0, R10, R167, R5, R4 ;  /* 0x0c000005a70a7389 */ /* 0x0004e40000000004 */
[----:B-123-5:R-:W-:Y:S05]  /*168a0*/  ENDCOLLECTIVE ;  /* 0x000000000000791b */ /* 0x02efea0003800000 */
.L_x_13354:
[----:B------:R-:W-:Y:S02]  /*168b0*/  IMAD.MOV.U32 R8, RZ, RZ, R10 ;  /* 0x000000ffff087224 */ /* 0x000fe400078e000a */
[----:B------:R-:W-:Y:S02]  /*168c0*/  IMAD.MOV.U32 R5, RZ, RZ, 0x1 ;  /* 0x00000001ff057424 */ /* 0x000fe400078e00ff */
[----:B------:R-:W-:-:S05]  /*168d0*/  FADD.FTZ R8, R8, R167 ;  /* 0x000000a708087221 */ /* 0x000fca0000010000 */
[----:B------:R-:W-:-:S07]  /*168e0*/  MOV R167, R8 ;  /* 0x0000000800a77202 */ /* 0x000fce0000000f00 */
[----:B------:R-:W-:Y:S05]  /*168f0*/  WARPSYNC.COLLECTIVE R6, `(.L_x_13355) ;  /* 0x0000000006087348 */ /* 0x000fea0003c00000 */
[----:B------:R1:W2:Y:S02]  /*16900*/  SHFL.BFLY P0, R10, R167, R5, R4 ;  /* 0x0c000005a70a7389 */ /* 0x0002a40000000004 */
[----:B-12---:R-:W-:Y:S05]  /*16910*/  ENDCOLLECTIVE ;  /* 0x000000000000791b */ /* 0x006fea0003800000 */
.L_x_13355:
[----:B------:R-:W-:Y:S01]  /*16920*/  MOV R167, R166 ;  /* 0x000000a600a77202 */ /* 0x000fe20000000f00 */
[----:B------:R-:W-:Y:S01]  /*16930*/  IMAD.MOV.U32 R5, RZ, RZ, 0x2 ;  /* 0x00000002ff057424 */ /* 0x000fe200078e00ff */
[----:B------:R-:W-:-:S07]  /*16940*/  MOV R9, R10 ;  /* 0x0000000a00097202 */ /* 0x000fce0000000f00 */
[----:B------:R-:W-:Y:S05]  /*16950*/  WARPSYNC.COLLECTIVE R6, `(.L_x_13356) ;  /* 0x0000000006087348 */ /* 0x000fea0003c00000 */
[----:B------:R1:W2:Y:S02]  /*16960*/  SHFL.BFLY P0, R10, R167, R5, R4 ;  /* 0x0c000005a70a7389 */ /* 0x0002a40000000004 */
[----:B-12---:R-:W-:Y:S05]  /*16970*/  ENDCOLLECTIVE ;  /* 0x000000000000791b */ /* 0x006fea0003800000 */
.L_x_13356:
[----:B------:R-:W-:Y:S01]  /*16980*/  FADD.FTZ R9, R8, R9 ;  /* 0x0000000908097221 */ /* 0x000fe20000010000 */
[----:B------:R-:W-:Y:S01]  /*16990*/  FADD.FTZ R7, R10, R166 ;  /* 0x000000a60a077221 */ /* 0x000fe20000010000 */
[----:B------:R-:W-:-:S04]  /*169a0*/  MOV R5, 0x1 ;  /* 0x0000000100057802 */ /* 0x000fc80000000f00 */
[----:B------:R-:W-:-:S07]  /*169b0*/  MOV R167, R7 ;  /* 0x0000000700a77202 */ /* 0x000fce0000000f00 */
[----:B------:R-:W-:Y:S05]  /*169c0*/  WARPSYNC.COLLECTIVE R6, `(.L_x_13357) ;  /* 0x0000000006087348 */ /* 0x000fea0003c00000 */
[----:B------:R1:W2:Y:S02]  /*169d0*/  SHFL.BFLY P0, R10, R167, R5, R4 ;  /* 0x0c000005a70a7389 */ /* 0x0002a40000000004 */
[----:B-12---:R-:W-:Y:S05]  /*169e0*/  ENDCOLLECTIVE ;  /* 0x000000000000791b */ /* 0x006fea0003800000 */
.L_x_13357:
[----:B------:R-:W-:Y:S05]  /*169f0*/  BRA `(.L_x_13358) ;  /* 0xffffffe800f07947 */ /* 0x000fea000383ffff */
.L_x_13359:
        /* <DEDUP_REMOVED lines=16> */
.L_x_15000:


//--------------------- .text._ZN5flash24flash_fwd_splitkv_kernelI23Flash_fwd_kernel_traitsILi128ELi64ELi64ELi4ELb0ELb0EN7cutlass6half_tE19Flash_kernel_traitsILi128ELi64ELi64ELi4ES3_EELb0ELb1ELb0ELb0ELb1ELb1ELb0ELb1EEEvNS_16Flash_fwd_paramsE --------------------------
	.section	.text._ZN5flash24flash_fwd_splitkv_kernelI23Flash_fwd_kernel_traitsILi128ELi64ELi64ELi4ELb0ELb0EN7cutlass6half_tE19Flash_kernel_traitsILi128ELi64ELi64ELi4ES3_EELb0ELb1ELb0ELb0ELb1ELb1ELb0ELb1EEEvNS_16Flash_fwd_paramsE,"ax",@progbits
	.align	128
        .global         _ZN5flash24flash_fwd_splitkv_kernelI23Flash_fwd_kernel_traitsILi128ELi64ELi64ELi4ELb0ELb0EN7cutlass6half_tE19Flash_kernel_traitsILi128ELi64ELi64ELi4ES3_EELb0ELb1ELb0ELb0ELb1ELb1ELb0ELb1EEEvNS_16Flash_fwd_paramsE
        .type           _ZN5flash24flash_fwd_splitkv_kernelI23Flash_fwd_kernel_traitsILi128ELi64ELi64ELi4ELb0ELb0EN7cutlass6half_tE19Flash_kernel_traitsILi128ELi64ELi64ELi4ES3_EELb0ELb1ELb0ELb0ELb1ELb1ELb0ELb1EEEvNS_16Flash_fwd_paramsE,@function
        .size           _ZN5flash24flash_fwd_splitkv_kernelI23Flash_fwd_kernel_traitsILi128ELi64ELi64ELi4ELb0ELb0EN7cutlass6half_tE19Flash_kernel_traitsILi128ELi64ELi64ELi4ES3_EELb0ELb1ELb0ELb0ELb1ELb1ELb0ELb1EEEvNS_16Flash_fwd_paramsE,(.L_x_15001 - _ZN5flash24flash_fwd_splitkv_kernelI23Flash_fwd_kernel_traitsILi128ELi64ELi64ELi4ELb0ELb0EN7cutlass6half_tE19Flash_kernel_traitsILi128ELi64ELi64ELi4ES3_EELb0ELb1ELb0ELb0ELb1ELb1ELb0ELb1EEEvNS_16Flash_fwd_paramsE)
        .other          _ZN5flash24flash_fwd_splitkv_kernelI23Flash_fwd_kernel_traitsILi128ELi64ELi64ELi4ELb0ELb0EN7cutlass6half_tE19Flash_kernel_traitsILi128ELi64ELi64ELi4ES3_EELb0ELb1ELb0ELb0ELb1ELb1ELb0ELb1EEEvNS_16Flash_fwd_paramsE,@"STO_CUDA_ENTRY STV_DEFAULT"
_ZN5flash24flash_fwd_splitkv_kernelI23Flash_fwd_kernel_traitsILi128ELi64ELi64ELi4ELb0ELb0EN7cutlass6half_tE19Flash_kernel_traitsILi128ELi64ELi64ELi4ES3_EELb0ELb1ELb0ELb0ELb1ELb1ELb0ELb1EEEvNS_16Flash_fwd_paramsE:
.text._ZN5flash24flash_fwd_splitkv_kernelI23Flash_fwd_kernel_traitsILi128ELi64ELi64ELi4ELb0ELb0EN7cutlass6half_tE19Flash_kernel_traitsILi128ELi64ELi64ELi4ES3_EELb0ELb1ELb0ELb0ELb1ELb1ELb0ELb1EEEvNS_16Flash_fwd_paramsE:
[----:B------:R-:W-:Y:S01]  /*0000*/  LDC R1, c[0x0][0x37c] ;  /* 0x0000df00ff017b82 */ /* 0x000fe20000000800 */
[----:B------:R-:W1:Y:S07]  /*0010*/  S2R R3, SR_CTAID.X ;  /* 0x0000000000037919 */ /* 0x000e6e0000002500 */
[----:B------:R-:W2:Y:S01]  /*0020*/  LDC.64 R100, c[0x0][0x348] ;  /* 0x0000d200ff647b82 */ /* 0x000ea20000000a00 */
[----:B------:R-:W-:Y:S01]  /*0030*/  BSSY.RECONVERGENT B3, `(.L_x_13360) ;  /* 0x0000005000037945 */ /* 0x000fe20003800200 */
[----:B------:R-:W-:Y:S01]  /*0040*/  MOV R144, 0x80 ;  /* 0x0000008000907802 */ /* 0x000fe20000000f00 */
[----:B------:R-:W3:Y:S01]  /*0050*/  S2R R147, SR_CTAID.Y ;  /* 0x0000000000937919 */ /* 0x000ee20000002600 */
[----:B------:R-:W4:Y:S05]  /*0060*/  S2R R146, SR_CTAID.Z ;  /* 0x0000000000927919 */ /* 0x000f2a0000002700 */
[----:B-1234-:R-:W-:Y:S05]  /*0070*/  CALL.REL.NOINC `($_ZN5flash24flash_fwd_splitkv_kernelI23Flash_fwd_kernel_traitsILi128ELi64ELi64ELi4ELb0ELb0EN7cutlass6half_tE19Flash_kernel_traitsILi128ELi64ELi64ELi4ES3_EELb0ELb1ELb0ELb0ELb1ELb1ELb0ELb1EEEvNS_16Flash_fwd_paramsE$_ZN5flash30compute_attn_1rowblock_splitkvI23Flash_fwd_kernel_traitsILi128ELi64ELi64ELi4ELb0ELb0EN7cutlass6half_tE19Flash_kernel_traitsILi128ELi64ELi64ELi4ES3_EELb0ELb1ELb0ELb0ELb1ELb1ELb0ELb1ENS_16Flash_fwd_paramsEEEvRKT8_iiiii) ;  /* 0x0000000000087944 */ /* 0x01efea0003c00000 */
[----:B------:R-:W-:Y:S05]  /*0080*/  BSYNC.RECONVERGENT B3 ;  /* 0x0000000000037941 */ /* 0x000fea0003800200 */
.L_x_13360:
[----:B------:R-:W-:Y:S05]  /*0090*/  EXIT ;  /* 0x000000000000794d */ /* 0x000fea0003800000 */
        .type           $_ZN5flash24flash_fwd_splitkv_kernelI23Flash_fwd_kernel_traitsILi128ELi64ELi64ELi4ELb0ELb0EN7cutlass6half_tE19Flash_kernel_traitsILi128ELi64ELi64ELi4ES3_EELb0ELb1ELb0ELb0ELb1ELb1ELb0ELb1EEEvNS_16Flash_fwd_paramsE$_ZN5flash30compute_attn_1rowblock_splitkvI23Flash_fwd_kernel_traitsILi128ELi64ELi64ELi4ELb0ELb0EN7cutlass6half_tE19Flash_kernel_traitsILi128ELi64ELi64ELi4ES3_EELb0ELb1ELb0ELb0ELb1ELb1ELb0ELb1ENS_16Flash_fwd_paramsEEEvRKT8_iiiii,@function
        .size           $_ZN5flash24flash_fwd_splitkv_kernelI23Flash_fwd_kernel_traitsILi128ELi64ELi64ELi4ELb0ELb0EN7cutlass6half_tE19Flash_kernel_traitsILi128ELi64ELi64ELi4ES3_EELb0ELb1ELb0ELb0ELb1ELb1ELb0ELb1EEEvNS_16Flash_fwd_paramsE$_ZN5flash30compute_attn_1rowblock_splitkvI23Flash_fwd_kernel_traitsILi128ELi64ELi64ELi4ELb0ELb0EN7cutlass6half_tE19Flash_kernel_traitsILi128ELi64ELi64ELi4ES3_EELb0ELb1ELb0ELb0ELb1ELb1ELb0ELb1ENS_16Flash_fwd_paramsEEEvRKT8_iiiii,(.L_x_15001 - $_ZN5flash24flash_fwd_splitkv_kernelI23Flash_fwd_kernel_traitsILi128ELi64ELi64ELi4ELb0ELb0EN7cutlass6half_tE19Flash_kernel_traitsILi128ELi64ELi64ELi4ES3_EELb0ELb1ELb0ELb0ELb1ELb1ELb0ELb1EEEvNS_16Flash_fwd_paramsE$_ZN5flash30compute_attn_1rowblock_splitkvI23Flash_fwd_kernel_traitsILi128ELi64ELi64ELi4ELb0ELb0EN7cutlass6half_tE19Flash_kernel_traitsILi128ELi64ELi64ELi4ES3_EELb0ELb1ELb0ELb0ELb1ELb1ELb0ELb1ENS_16Flash_fwd_paramsEEEvRKT8_iiiii)
$_ZN5flash24flash_fwd_splitkv_kernelI23Flash_fwd_kernel_traitsILi128ELi64ELi64ELi4ELb0ELb0EN7cutlass6half_tE19Flash_kernel_traitsILi128ELi64ELi64ELi4ES3_EELb0ELb1ELb0ELb0ELb1ELb1ELb0ELb1EEEvNS_16Flash_fwd_paramsE$_ZN5flash30compute_attn_1rowblock_splitkvI23Flash_fwd_kernel_traitsILi128ELi64ELi64ELi4ELb0ELb0EN7cutlass6half_tE19Flash_kernel_traitsILi128ELi64ELi64ELi4ES3_EELb0ELb1ELb0ELb0ELb1ELb1ELb0ELb1ENS_16Flash_fwd_paramsEEEvRKT8_iiiii:
        /* <DEDUP_REMOVED lines=39> */
.L_x_13362:
[----:B------:R-:W-:Y:S05]  /*0310*/  BSYNC.RECONVERGENT B0 ;  /* 0x0000000000007941 */ /* 0x000fea0003800200 */
.L_x_13361:
[----:B------:R-:W-:Y:S04]  /*0320*/  BSSY.RECONVERGENT B0, `(.L_x_13363) ;  /* 0x0000007000007945 */ /* 0x000fe80003800200 */
[----:B------:R-:W-:Y:S05]  /*0330*/  @!P3 BRA `(.L_x_13364) ;  /* 0x000000000014b947 */ /* 0x000fea0003800000 */
[----:B-----5:R-:W2:Y:S02]  /*0340*/  LD.E.U8 R0, desc[UR4][R100.64+0x1b2] ;  /* 0x0001b20464007980 */ /* 0x020ea4000c101100 */
[----:B--2---:R-:W-:-:S13]  /*0350*/  ISETP.NE.AND P1, PT, R0, RZ, PT ;  /* 0x000000ff0000720c */ /* 0x004fda0003f25270 */
[----:B------:R-:W2:Y:S02]  /*0360*/  @P1 LD.E R9, desc[UR4][R14.64+0x4] ;  /* 0x000004040e091980 */ /* 0x000ea4000c101900 */
[----:B--2---:R-:W-:-:S06]  /*0370*/  @P1 IADD3 R0, PT, PT, R9, -R12, RZ ;  /* 0x8000000c09001210 */ /* 0x004fcc0007ffe0ff */
[----:B------:R2:W5:Y:S02]  /*0380*/  @!P1 LD.E R0, desc[UR4][R14.64] ;  /* 0x000000040e009980 */ /* 0x000564000c101900 */
.L_x_13364:
[----:B------:R-:W-:Y:S05]  /*0390*/  BSYNC.RECONVERGENT B0 ;  /* 0x0000000000007941 */ /* 0x000fea0003800200 */
.L_x_13363:
        /* <DEDUP_REMOVED lines=9> */
.L_x_13366:
[----:B------:R-:W3:Y:S01]  /*0430*/  LD.E.64 R4, desc[UR4][R100.64+0x108] ;  /* 0x0001080464047980 */ /* 0x000ee2000c101b00 */
[----:B------:R-:W-:Y:S01]  /*0440*/  BSSY.RECONVERGENT B0, `(.L_x_13368) ;  /* 0x0000006000007945 */ /* 0x000fe20003800200 */
[----:B------:R-:W-:Y:S01]  /*0450*/  IMAD.MOV.U32 R76, RZ, RZ, RZ ;  /* 0x000000ffff4c7224 */ /* 0x000fe200078e00ff */
[----:B---3--:R-:W-:-:S04]  /*0460*/  ISETP.NE.U32.AND P0, PT, R4, RZ, PT ;  /* 0x000000ff0400720c */ /* 0x008fc80003f05070 */
[----:B------:R-:W-:-:S13]  /*0470*/  ISETP.NE.AND.EX P0, PT, R5, RZ, PT, P0 ;  /* 0x000000ff0500720c */ /* 0x000fda0003f05300 */
[----:B------:R-:W-:Y:S05]  /*0480*/  @!P0 BRA `(.L_x_13369) ;  /* 0x0000000000048947 */ /* 0x000fea0003800000 */
[----:B------:R3:W5:Y:S02]  /*0490*/  LD.E R76, desc[UR4][R100.64+0xbc] ;  /* 0x0000bc04644c7980 */ /* 0x000764000c101900 */
.L_x_13369:
[----:B------:R-:W-:Y:S05]  /*04a0*/  BSYNC.RECONVERGENT B0 ;  /* 0x0000000000007941 */ /* 0x000fea0003800200 */
.L_x_13368:
[----:B-----5:R-:W-:Y:S02]  /*04b0*/  IADD3 R76, PT, PT, R85, R76, RZ ;  /* 0x0000004c554c7210 */ /* 0x020fe40007ffe0ff */
.L_x_13367:
[----:B------:R-:W-:Y:S05]  /*04c0*/  BSYNC.RECONVERGENT B1 ;  /* 0x0000000000017941 */ /* 0x000fea0003800200 */
.L_x_13365:
[----:B------:R-:W-:Y:S01]  /*04d0*/  IMAD.SHL.U32 R148, R3, 0x40, RZ ;  /* 0x0000004003947824 */ /* 0x000fe200078e00ff */
[----:B------:R-:W-:Y:S01]  /*04e0*/  MOV R4, R144 ;  /* 0x0000009000047202 */ /* 0x000fe20000000f00 */
[----:B------:R-:W-:-:S03]  /*04f0*/  IMAD.MOV.U32 R5, RZ, RZ, 0x0 ;  /* 0x00000000ff057424 */ /* 0x000fc600078e00ff */
[----:B------:R-:W-:-:S13]  /*0500*/  ISETP.GT.AND P0, PT, R151, R148, PT ;  /* 0x000000949700720c */ /* 0x000fda0003f04270 */
[----:B-123--:R-:W-:Y:S05]  /*0510*/  @!P0 RET.REL.NODEC R4 `(_ZN5flash24flash_fwd_splitkv_kernelI23Flash_fwd_kernel_traitsILi128ELi64ELi64ELi4ELb0ELb0EN7cutlass6half_tE19Flash_kernel_traitsILi128ELi64ELi64ELi4ES3_EELb0ELb1ELb0ELb0ELb1ELb1ELb0ELb1EEEvNS_16Flash_fwd_paramsE) ;  /* 0xfffffff804b88950 */ /* 0x00efea0003c3ffff */
        /* <DEDUP_REMOVED lines=79> */
.L_x_13372:
[----:B------:R-:W-:Y:S05]  /*0a10*/  BSYNC.RECONVERGENT B0 ;  /* 0x0000000000007941 */ /* 0x000fea0003800200 */
.L_x_13371:
        /* <DEDUP_REMOVED lines=18> */
.L_x_13374:
[----:B------:R-:W-:Y:S05]  /*0b40*/  BSYNC.RECONVERGENT B0 ;  /* 0x0000000000007941 */ /* 0x000fea0003800200 */
.L_x_13373:
        /* <DEDUP_REMOVED lines=14> */
.L_x_13376:
[----:B------:R-:W-:Y:S05]  /*0c30*/  BSYNC.RECONVERGENT B0 ;  /* 0x0000000000007941 */ /* 0x000fea0003800200 */
.L_x_13375:
        /* <DEDUP_REMOVED lines=14> */
.L_x_13378:
[----:B------:R-:W-:Y:S05]  /*0d20*/  BSYNC.RECONVERGENT B0 ;  /* 0x0000000000007941 */ /* 0x000fea0003800200 */
.L_x_13377:
[----:B------:R-:W-:Y:S01]  /*0d30*/  MOV R145, 0x0 ;  /* 0x0000000000917802 */ /* 0x000fe20000000f00 */
[----:B------:R-:W-:Y:S04]  /*0d40*/  @!P6 ST.E desc[UR4][R4.64], R11 ;  /* 0x0000000b0400e985 */ /* 0x000fe8000c101904 */
[----:B------:R-:W-:Y:S04]  /*0d50*/  @!P5 ST.E desc[UR4][R4.64+0x40], R9 ;  /* 0x000040090400d985 */ /* 0x000fe8000c101904 */
[----:B------:R1:W-:Y:S02]  /*0d60*/  @!P4 ST.E desc[UR4][R4.64+0x80], R7 ;  /* 0x000080070400c985 */ /* 0x0003e4000c101904 */
[----:B-123-5:R-:W-:Y:S05]  /*0d70*/  @P3 RET.REL.NODEC R144 `(_ZN5flash24flash_fwd_splitkv_kernelI23Flash_fwd_kernel_traitsILi128ELi64ELi64ELi4ELb0ELb0EN7cutlass6half_tE19Flash_kernel_traitsILi128ELi64ELi64ELi4ES3_EELb0ELb1ELb0ELb0ELb1ELb1ELb0ELb1EEEvNS_16Flash_fwd_paramsE) ;  /* 0xfffffff090a03950 */ /* 0x02efea0003c3ffff */
[----:B------:R-:W-:Y:S02]  /*0d80*/  MOV R3, 0x7f800000 ;  /* 0x7f80000000037802 */ /* 0x000fe40000000f00 */
[----:B------:R-:W-:-:S03]  /*0d90*/  MOV R145, 0x0 ;  /* 0x0000000000917802 */ /* 0x000fc60000000f00 */
[----:B------:R1:W-:Y:S02]  /*0da0*/  ST.E desc[UR4][R4.64+0xc0], R3 ;  /* 0x0000c00304007985 */ /* 0x0003e4000c101904 */
[----:B-1----:R-:W-:Y:S05]  /*0db0*/  RET.REL.NODEC R144 `(_ZN5flash24flash_fwd_splitkv_kernelI23Flash_fwd_kernel_traitsILi128ELi64ELi64ELi4ELb0ELb0EN7cutlass6half_tE19Flash_kernel_traitsILi128ELi64ELi64ELi4ES3_EELb0ELb1ELb0ELb0ELb1ELb1ELb0ELb1EEEvNS_16Flash_fwd_paramsE) ;  /* 0xfffffff090907950 */ /* 0x002fea0003c3ffff */
.L_x_13370:
        /* <DEDUP_REMOVED lines=103> */
.L_x_13380:
        /* <DEDUP_REMOVED lines=77> */
.L_x_13381:
[----:B------:R-:W-:Y:S05]  /*1900*/  BSYNC.RECONVERGENT B0 ;  /* 0x0000000000007941 */ /* 0x000fea0003800200 */
.L_x_13379:
        /* <DEDUP_REMOVED lines=199> */
.L_x_13405:
        /* <DEDUP_REMOVED lines=92> */
.L_x_13384:
        /* <DEDUP_REMOVED lines=111> */
.L_x_13388:
[----:B------:R-:W-:Y:S05]  /*3230*/  BSYNC.RECONVERGENT B0 ;  /* 0x0000000000007941 */ /* 0x000fea0003800200 */
.L_x_13387:
        /* <DEDUP_REMOVED lines=104> */
.L_x_13390:
[----:B------:R-:W-:Y:S05]  /*38c0*/  BSYNC.RECONVERGENT B0 ;  /* 0x0000000000007941 */ /* 0x000fea0003800200 */
.L_x_13389:
        /* <DEDUP_REMOVED lines=108> */
.L_x_13392:
[----:B------:R-:W-:Y:S05]  /*3f90*/  BSYNC.RECONVERGENT B0 ;  /* 0x0000000000007941 */ /* 0x000fea0003800200 */
.L_x_13391:
        /* <DEDUP_REMOVED lines=112> */
.L_x_13394:
[----:B------:R-:W-:Y:S05]  /*46a0*/  BSYNC.RECONVERGENT B0 ;  /* 0x0000000000007941 */ /* 0x000fea0003800200 */
.L_x_13393:
[----:B------:R-:W5:Y:S02]  /*46b0*/  LD.E R3, desc[UR4][R100.64+0xd0] ;  /* 0x0000d00464037980 */ /* 0x000f64000c101900 */
[----:B-----5:R-:W-:Y:S05]  /*46c0*/  IMAD.U32 R3, R3, -0x20, RZ ;  /* 0xffffffe003037824 */ /* 0x020fea00078e00ff */
[C---:B------:R-:W-:Y:S02]  /*46d0*/  LEA R22, P1, R3.reuse, R22, 0x1 ;  /* 0x0000001603167211 */ /* 0x040fe400078208ff */
[C---:B------:R-:W-:Y:S02]  /*46e0*/  LEA R58, P0, R3.reuse, R58, 0x1 ;  /* 0x0000003a033a7211 */ /* 0x040fe400078008ff */
[C---:B------:R-:W-:Y:S02]  /*46f0*/  LEA.HI.X.SX32 R23, R3.reuse, R23, 0x1, P1 ;  /* 0x0000001703177211 */ /* 0x040fe400008f0eff */
[----:B------:R-:W-:Y:S01]  /*4700*/  LEA.HI.X.SX32 R59, R3, R59, 0x1, P0 ;  /* 0x0000003b033b7211 */ /* 0x000fe200000f0eff */
[----:B------:R-:W-:Y:S05]  /*4710*/  BRA `(.L_x_13385) ;  /* 0x0000002c00947947 */ /* 0x000fea0003800000 */
.L_x_13386:
        /* <DEDUP_REMOVED lines=182> */
.L_x_13396:
[----:B------:R-:W-:Y:S05]  /*5280*/  BSYNC.RECONVERGENT B0 ;  /* 0x0000000000007941 */ /* 0x000fea0003800200 */
.L_x_13395:
        /* <DEDUP_REMOVED lines=182> */
.L_x_13398:
[----:B------:R-:W-:Y:S05]  /*5df0*/  BSYNC.RECONVERGENT B0 ;  /* 0x0000000000007941 */ /* 0x000fea0003800200 */
.L_x_13397:
        /* <DEDUP_REMOVED lines=182> */
.L_x_13400:
[----:B------:R-:W-:Y:S05]  /*6960*/  BSYNC.RECONVERGENT B0 ;  /* 0x0000000000007941 */ /* 0x000fea0003800200 */
.L_x_13399:
        /* <DEDUP_REMOVED lines=185> */
.L_x_13402:
[----:B------:R-:W-:Y:S05]  /*7500*/  BSYNC.RECONVERGENT B0 ;  /* 0x0000000000007941 */ /* 0x000fea0003800200 */
.L_x_13401:
[----:B------:R-:W5:Y:S02]  /*7510*/  LD.E R3, desc[UR4][R100.64+0xd0] ;  /* 0x0000d00464037980 */ /* 0x000f64000c101900 */
[----:B-----5:R-:W-:Y:S05]  /*7520*/  IMAD.U32 R3, R3, -0x20, RZ ;  /* 0xffffffe003037824 */ /* 0x020fea00078e00ff */
[C---:B------:R-:W-:Y:S02]  /*7530*/  LEA R92, P1, R3.reuse, R92, 0x1 ;  /* 0x0000005c035c7211 */ /* 0x040fe400078208ff */
[C---:B------:R-:W-:Y:S02]  /*7540*/  LEA R90, P0, R3.reuse, R90, 0x1 ;  /* 0x0000005a035a7211 */ /* 0x040fe400078008ff */
[C---:B------:R-:W-:Y:S02]  /*7550*/  LEA.HI.X.SX32 R93, R3.reuse, R93, 0x1, P1 ;  /* 0x0000005d035d7211 */ /* 0x040fe400008f0eff */
[----:B------:R-:W-:Y:S09]  /*7560*/  LEA.HI.X.SX32 R91, R3, R91, 0x1, P0 ;  /* 0x0000005b035b7211 */ /* 0x000ff200000f0eff */
.L_x_13385:
[----:B------:R-:W-:Y:S05]  /*7570*/  BSYNC.RECONVERGENT B1 ;  /* 0x0000000000017941 */ /* 0x000fea0003800200 */
.L_x_13383:
        /* <DEDUP_REMOVED lines=101> */
.L_x_13404:
[----:B------:R-:W-:Y:S05]  /*7bd0*/  BSYNC.RECONVERGENT B0 ;  /* 0x0000000000007941 */ /* 0x000fea0003800200 */
.L_x_13403:
[----:B------:R-:W-:Y:S05]  /*7be0*/  @P3 BRA `(.L_x_13405) ;  /* 0xffffffa800643947 */ /* 0x000fea000383ffff */
.L_x_13382:
        /* <DEDUP_REMOVED lines=34> */
.L_x_13409:
[----:B------:R-:W-:Y:S05]  /*7e10*/  BSYNC.RECONVERGENT B0 ;  /* 0x0000000000007941 */ /* 0x000fea0003800200 */
.L_x_13408:
        /* <DEDUP_REMOVED lines=10> */
.L_x_13407:
        /* <DEDUP_REMOVED lines=80> */
.L_x_13415:
[----:B------:R-:W-:Y:S05]  /*83c0*/  BSYNC.RECONVERGENT B0 ;  /* 0x0000000000007941 */ /* 0x000fea0003800200 */
.L_x_13414:
        /* <DEDUP_REMOVED lines=46> */
.L_x_13417:
[----:B------:R-:W-:Y:S05]  /*86b0*/  BSYNC.RECONVERGENT B0 ;  /* 0x0000000000007941 */ /* 0x000fea0003800200 */
.L_x_13416:
[----:B-----5:R3:W-:Y:S02]  /*86c0*/  STS.128 [R149+0x2000], R8 ;  /* 0x0020000895007388 */ /* 0x0207e40000000c00 */
.L_x_13413:
[----:B------:R-:W-:Y:S05]  /*86d0*/  BSYNC.RECONVERGENT B1 ;  /* 0x0000000000017941 */ /* 0x000fea0003800200 */
.L_x_13412:
        /* <DEDUP_REMOVED lines=58> */
.L_x_13421:
[----:B------:R-:W-:Y:S05]  /*8a80*/  BSYNC.RECONVERGENT B0 ;  /* 0x0000000000007941 */ /* 0x000fea0003800200 */
.L_x_13420:
        /* <DEDUP_REMOVED lines=54> */
.L_x_13423:
[----:B------:R-:W-:Y:S05]  /*8df0*/  BSYNC.RECONVERGENT B0 ;  /* 0x0000000000007941 */ /* 0x000fea0003800200 */
.L_x_13422:
[----:B-----5:R3:W-:Y:S02]  /*8e00*/  STS.128 [R149+0x2800], R8 ;  /* 0x0028000895007388 */ /* 0x0207e40000000c00 */
.L_x_13419:
[----:B------:R-:W-:Y:S05]  /*8e10*/  BSYNC.RECONVERGENT B1 ;  /* 0x0000000000017941 */ /* 0x000fea0003800200 */
.L_x_13418:
        /* <DEDUP_REMOVED lines=59> */
.L_x_13427:
[----:B------:R-:W-:Y:S05]  /*91d0*/  BSYNC.RECONVERGENT B0 ;  /* 0x0000000000007941 */ /* 0x000fea0003800200 */
.L_x_13426:
        /* <DEDUP_REMOVED lines=54> */
.L_x_13429:
[----:B------:R-:W-:Y:S05]  /*9540*/  BSYNC.RECONVERGENT B0 ;  /* 0x0000000000007941 */ /* 0x000fea0003800200 */
.L_x_13428:
[----:B-----5:R3:W-:Y:S02]  /*9550*/  STS.128 [R149+0x3000], R8 ;  /* 0x0030000895007388 */ /* 0x0207e40000000c00 */
.L_x_13425:
[----:B------:R-:W-:Y:S05]  /*9560*/  BSYNC.RECONVERGENT B1 ;  /* 0x0000000000017941 */ /* 0x000fea0003800200 */
.L_x_13424:
        /* <DEDUP_REMOVED lines=60> */
.L_x_13431:
[----:B------:R-:W-:Y:S05]  /*9930*/  BSYNC.RECONVERGENT B0 ;  /* 0x0000000000007941 */ /* 0x000fea0003800200 */
.L_x_13430:
        /* <DEDUP_REMOVED lines=54> */
.L_x_13433:
[----:B------:R-:W-:Y:S05]  /*9ca0*/  BSYNC.RECONVERGENT B0 ;  /* 0x0000000000007941 */ /* 0x000fea0003800200 */
.L_x_13432:
[----:B-----5:R3:W-:Y:S01]  /*9cb0*/  STS.128 [R149+0x3800], R8 ;  /* 0x0038000895007388 */ /* 0x0207e20000000c00 */
[----:B------:R-:W-:Y:S05]  /*9cc0*/  BRA `(.L_x_13410) ;  /* 0x0000002800f07947 */ /* 0x000fea0003800000 */
.L_x_13411:
        /* <DEDUP_REMOVED lines=89> */
.L_x_13437:
[----:B------:R-:W-:Y:S05]  /*a260*/  BSYNC.RECONVERGENT B0 ;  /* 0x0000000000007941 */ /* 0x000fea0003800200 */
.L_x_13436:
        /* <DEDUP_REMOVED lines=83> */
.L_x_13439:
[----:B------:R-:W-:Y:S05]  /*a7a0*/  BSYNC.RECONVERGENT B0 ;  /* 0x0000000000007941 */ /* 0x000fea0003800200 */
.L_x_13438:
[----:B-----5:R3:W-:Y:S02]  /*a7b0*/  STS.128 [R149+0x2000], R28 ;  /* 0x0020001c95007388 */ /* 0x0207e40000000c00 */
.L_x_13435:
[----:B------:R-:W-:Y:S05]  /*a7c0*/  BSYNC.RECONVERGENT B1 ;  /* 0x0000000000017941 */ /* 0x000fea0003800200 */
.L_x_13434:
        /* <DEDUP_REMOVED lines=87> */
.L_x_13443:
[----:B------:R-:W-:Y:S05]  /*ad40*/  BSYNC.RECONVERGENT B0 ;  /* 0x0000000000007941 */ /* 0x000fea0003800200 */
.L_x_13442:
        /* <DEDUP_REMOVED lines=83> */
.L_x_13445:
[----:B------:R-:W-:Y:S05]  /*b280*/  BSYNC.RECONVERGENT B0 ;  /* 0x0000000000007941 */ /* 0x000fea0003800200 */
.L_x_13444:
[----:B-----5:R3:W-:Y:S02]  /*b290*/  STS.128 [R149+0x2800], R28 ;  /* 0x0028001c95007388 */ /* 0x0207e40000000c00 */
.L_x_13441:
[----:B------:R-:W-:Y:S05]  /*b2a0*/  BSYNC.RECONVERGENT B1 ;  /* 0x0000000000017941 */ /* 0x000fea0003800200 */
.L_x_13440:
        /* <DEDUP_REMOVED lines=88> */
.L_x_13449:
[----:B------:R-:W-:Y:S05]  /*b830*/  BSYNC.RECONVERGENT B0 ;  /* 0x0000000000007941 */ /* 0x000fea0003800200 */
.L_x_13448:
        /* <DEDUP_REMOVED lines=83> */
.L_x_13451:
[----:B------:R-:W-:Y:S05]  /*bd70*/  BSYNC.RECONVERGENT B0 ;  /* 0x0000000000007941 */ /* 0x000fea0003800200 */
.L_x_13450:
[----:B-----5:R3:W-:Y:S02]  /*bd80*/  STS.128 [R149+0x3000], R28 ;  /* 0x0030001c95007388 */ /* 0x0207e40000000c00 */
.L_x_13447:
[----:B------:R-:W-:Y:S05]  /*bd90*/  BSYNC.RECONVERGENT B1 ;  /* 0x0000000000017941 */ /* 0x000fea0003800200 */
.L_x_13446:
        /* <DEDUP_REMOVED lines=89> */
.L_x_13453:
[----:B------:R-:W-:Y:S05]  /*c330*/  BSYNC.RECONVERGENT B0 ;  /* 0x0000000000007941 */ /* 0x000fea0003800200 */
.L_x_13452:
        /* <DEDUP_REMOVED lines=83> */
.L_x_13455:
[----:B------:R-:W-:Y:S05]  /*c870*/  BSYNC.RECONVERGENT B0 ;  /* 0x0000000000007941 */ /* 0x000fea0003800200 */
.L_x_13454:
[----:B-----5:R3:W-:Y:S02]  /*c880*/  STS.128 [R149+0x3800], R28 ;  /* 0x0038001c95007388 */ /* 0x0207e40000000c00 */
.L_x_13410:
[----:B------:R-:W-:Y:S05]  /*c890*/  BSYNC.RECONVERGENT B2 ;  /* 0x0000000000027941 */ /* 0x000fea0003800200 */
.L_x_13406:
[----:B--2---:R-:W-:-:S05]  /*c8a0*/  IMAD.IADD R3, R76, 0x1, -R104 ;  /* 0x000000014c037824 */ /* 0x004fca00078e0a68 */
[-C--:B------:R-:W-:Y:S02]  /*c8b0*/  ISETP.GE.AND P2, PT, R154, R3.reuse, PT ;  /* 0x000000039a00720c */ /* 0x080fe40003f46270 */
[-C--:B------:R-:W-:Y:S02]  /*c8c0*/  ISETP.GE.AND P4, PT, R156, R3.reuse, PT ;  /* 0x000000039c00720c */ /* 0x080fe40003f86270 */
[-C--:B------:R-:W-:Y:S02]  /*c8d0*/  ISETP.GE.AND P3, PT, R155, R3.reuse, PT ;  /* 0x000000039b00720c */ /* 0x080fe40003f66270 */
[----:B------:R-:W-:-:S07]  /*c8e0*/  ISETP.GE.AND P5, PT, R126, R3, PT ;  /* 0x000000037e00720c */ /* 0x000fce0003fa6270 */
        /* <DEDUP_REMOVED lines=16> */
[----:B------:R-:W-:Y:S03]  /*c9f0*/  @!P4 LDGSTS.E.BYPASS.LTC128B.128 [R149+0x4800], desc[UR4][R8.64] ;  /* 0x048000000895cfae */ /* 0x000fe6000b981a04 */
[----:B------:R-:W-:Y:S01]  /*ca00*/  @!P0 IMAD R0, R103, 0x60, RZ ;  /* 0x0000006067008824 */ /* 0x000fe200078e02ff */
[----:B------:R1:W-:Y:S01]  /*ca10*/  @!P4 LDGSTS.E.BYPASS.LTC128B.128 [R149+0x6800], desc[UR4][R8.64+0x80] ;  /* 0x068000800895cfae */ /* 0x0003e2000b981a04 */
[----:B------:R-:W-:Y:S01]  /*ca20*/  ISETP.GE.AND P4, PT, R155, R3, PT ;  /* 0x000000039b00720c */ /* 0x000fe20003f86270 */
[----:B------:R-:W-:-:S02]  /*ca30*/  @!P0 IMAD.WIDE.U32 R10, R102, 0x60, R142 ;  /* 0x00000060660a8825 */ /* 0x000fc400078e008e */
[----:B------:R-:W-:Y:S02]  /*ca40*/  @!P3 LDGSTS.E.BYPASS.LTC128B.128 [R149+0x5000], desc[UR4][R6.64] ;  /* 0x050000000695bfae */ /* 0x000fe4000b981a04 */
[----:B------:R-:W-:Y:S02]  /*ca50*/  @!P0 IMAD.IADD R11, R0, 0x1, R11 ;  /* 0x00000001000b8824 */ /* 0x000fe400078e020b */
[----:B------:R-:W-:Y:S04]  /*ca60*/  @!P3 LDGSTS.E.BYPASS.LTC128B.128 [R149+0x7000], desc[UR4][R6.64+0x80] ;  /* 0x070000800695bfae */ /* 0x000fe8000b981a04 */
[----:B------:R-:W-:Y:S04]  /*ca70*/  @!P2 LDGSTS.E.BYPASS.LTC128B.128 [R149+0x5800], desc[UR4][R4.64] ;  /* 0x058000000495afae */ /* 0x000fe8000b981a04 */
[----:B------:R2:W-:Y:S01]  /*ca80*/  @!P2 LDGSTS.E.BYPASS.LTC128B.128 [R149+0x7800], desc[UR4][R4.64+0x80] ;  /* 0x078000800495afae */ /* 0x0005e2000b981a04 */
[----:B----4-:R-:W-:-:S03]  /*ca90*/  @!P4 LEA R12, P2, R102, R142, 0x6 ;  /* 0x0000008e660cc211 */ /* 0x010fc600078430ff */
[----:B------:R-:W0:Y:S01]  /*caa0*/  LDGDEPBAR ;  /* 0x00000000000079af */ /* 0x000e220000000000 */
[----:B------:R-:W-:Y:S02]  /*cab0*/  @!P4 LEA.HI.X R13, R102, R143, R103, 0x6, P2 ;  /* 0x0000008f660dc211 */ /* 0x000fe400010f3467 */
[----:B-1----:R-:W-:-:S04]  /*cac0*/  @!P1 LEA R8, P3, R78, R142, 0x1 ;  /* 0x0000008e4e089211 */ /* 0x002fc800078608ff */
[----:B------:R-:W-:Y:S01]  /*cad0*/  @!P1 LEA.HI.X R9, R78, R143, R79, 0x1, P3 ;  /* 0x0000008f4e099211 */ /* 0x000fe200018f0c4f */
[----:B------:R-:W3:Y:S04]  /*cae0*/  LD.E R6, desc[UR4][R100.64+0x184] ;  /* 0x0001840464067980 */ /* 0x000ee8000c101900 */
[----:B------:R-:W4:Y:S01]  /*caf0*/  LD.E R4, desc[UR4][R100.64+0x188] ;  /* 0x0001880464047980 */ /* 0x000f22000c101900 */
        /* <DEDUP_REMOVED lines=30> */
[----:B------:R-:W3:Y:S01]  /*cce0*/  LD.E R2, desc[UR4][R100.64+0x18c] ;  /* 0x00018c0464027980 */ /* 0x000ee2000c101900 */
[C---:B------:R-:W-:Y:S01]  /*ccf0*/  LOP3.LUT R0, R80.reuse, 0x8, R75, 0xf8, !PT ;  /* 0x0000000850007812 */ /* 0x040fe200078ef84b */
[----:B------:R-:W-:Y:S01]  /*cd00*/  IMAD.SHL.U32 R3, R145, 0x20, RZ ;  /* 0x0000002091037824 */ /* 0x000fe200078e00ff */
[----:B------:R-:W-:Y:S01]  /*cd10*/  LOP3.LUT R80, R80, 0x8, R145, 0x78, !PT ;  /* 0x0000000850507812 */ /* 0x000fe200078e7891 */
[----:B--2---:R-:W-:Y:S01]  /*cd20*/  IMAD.MOV.U32 R5, RZ, RZ, 0x40 ;  /* 0x00000040ff057424 */ /* 0x004fe200078e00ff */
[--C-:B------:R-:W-:Y:S01]  /*cd30*/  LOP3.LUT R7, R0, 0x38, R77.reuse, 0x78, !PT ;  /* 0x0000003800077812 */ /* 0x100fe200078e784d */
[----:B------:R-:W0:Y:S01]  /*cd40*/  LDGDEPBAR ;  /* 0x00000000000079af */ /* 0x000e220000000000 */
[----:B------:R-:W-:Y:S01]  /*cd50*/  LOP3.LUT R80, R80, 0x38, R77, 0x78, !PT ;  /* 0x0000003850507812 */ /* 0x000fe200078e784d */
[----:B------:R-:W-:Y:S01]  /*cd60*/  BSSY.RECONVERGENT B1, `(.L_x_13456) ;  /* 0x00001bc000017945 */ /* 0x000fe20003800200 */
[----:B------:R-:W-:Y:S01]  /*cd70*/  LOP3.LUT R0, R72, 0x7c00, R3, 0xf8, !PT ;  /* 0x00007c0048007812 */ /* 0x000fe200078ef803 */
[----:B------:R-:W-:Y:S01]  /*cd80*/  IMAD.MOV.U32 R3, RZ, RZ, 0x20 ;  /* 0x00000020ff037424 */ /* 0x000fe200078e00ff */
[----:B------:R-:W-:-:S02]  /*cd90*/  LOP3.LUT R81, R81, 0x400, RZ, 0xc0, !PT ;  /* 0x0000040051517812 */ /* 0x000fc400078ec0ff */
[----:B------:R-:W-:Y:S01]  /*cda0*/  R2P PR, R145, 0x6 ;  /* 0x0000000691007804 */ /* 0x000fe20000000000 */
[----:B------:R-:W-:Y:S02]  /*cdb0*/  IMAD.IADD R0, R0, 0x1, R7 ;  /* 0x0000000100007824 */ /* 0x000fe400078e0207 */
[----:B------:R-:W-:Y:S02]  /*cdc0*/  IMAD R134, R80, 0x2, R81 ;  /* 0x0000000250867824 */ /* 0x000fe400078e0251 */
[----:B------:R-:W-:Y:S01]  /*cdd0*/  IMAD R135, R0, 0x2, R57 ;  /* 0x0000000200877824 */ /* 0x000fe200078e0239 */
[----:B------:R-:W-:Y:S01]  /*cde0*/  SEL R3, R3, 0xffffffe0, !P1 ;  /* 0xffffffe003037807 */ /* 0x000fe20004800000 */
[----:B------:R-:W-:Y:S01]  /*cdf0*/  IMAD.IADD R134, R57, 0x1, R134 ;  /* 0x0000000139867824 */ /* 0x000fe200078e0286 */
[----:B------:R-:W-:Y:S02]  /*ce00*/  SEL R5, R5, 0xffffffc0, !P2 ;  /* 0xffffffc005057807 */ /* 0x000fe40005000000 */
[----:B------:R-:W-:Y:S01]  /*ce10*/  LDSM.16.M88.4 R96, [R135] ;  /* 0x000000008760783b */ /* 0x000fe20000000200 */
[----:B------:R-:W-:-:S02]  /*ce20*/  IMAD.IADD R133, R135, 0x1, R3 ;  /* 0x0000000187857824 */ /* 0x000fc400078e0203 */
[C---:B------:R-:W-:Y:S01]  /*ce30*/  IMAD.IADD R129, R134.reuse, 0x1, R3 ;  /* 0x0000000186817824 */ /* 0x040fe200078e0203 */
[----:B------:R-:W2:Y:S01]  /*ce40*/  LDSM.16.M88.4 R68, [R134+0x4000] ;  /* 0x004000008644783b */ /* 0x000ea20000000200 */
[--C-:B------:R-:W-:Y:S02]  /*ce50*/  IMAD.IADD R132, R135, 0x1, R5.reuse ;  /* 0x0000000187847824 */ /* 0x100fe400078e0205 */
[----:B------:R-:W-:Y:S01]  /*ce60*/  IMAD.IADD R128, R134, 0x1, R5 ;  /* 0x0000000186807824 */ /* 0x000fe200078e0205 */
[----:B------:R-:W2:Y:S01]  /*ce70*/  LDSM.16.M88.4 R48, [R134+0x5000] ;  /* 0x005000008630783b */ /* 0x000ea20000000200 */
[C---:B------:R-:W-:Y:S02]  /*ce80*/  IMAD.IADD R131, R3.reuse, 0x1, R132 ;  /* 0x0000000103837824 */ /* 0x040fe400078e0284 */
[----:B------:R-:W-:Y:S01]  /*ce90*/  IMAD.IADD R127, R3, 0x1, R128 ;  /* 0x00000001037f7824 */ /* 0x000fe200078e0280 */
[----:B------:R-:W2:Y:S04]  /*cea0*/  LDSM.16.M88.4 R60, [R134+0x4800] ;  /* 0x00480000863c783b */ /* 0x000ea80000000200 */
[----:B------:R-:W-:Y:S04]  /*ceb0*/  LDSM.16.M88.4 R112, [R133] ;  /* 0x000000008570783b */ /* 0x000fe80000000200 */
[----:B------:R-:W2:Y:S04]  /*cec0*/  LDSM.16.M88.4 R32, [R129+0x4000] ;  /* 0x004000008120783b */ /* 0x000ea80000000200 */
[----:B------:R-:W2:Y:S04]  /*ced0*/  LDSM.16.M88.4 R28, [R134+0x5800] ;  /* 0x00580000861c783b */ /* 0x000ea80000000200 */
[----:B-1----:R-:W1:Y:S04]  /*cee0*/  LDSM.16.M88.4 R8, [R129+0x5000] ;  /* 0x005000008108783b */ /* 0x002e680000000200 */
[----:B------:R-:W1:Y:S04]  /*cef0*/  LDSM.16.M88.4 R12, [R129+0x4800] ;  /* 0x00480000810c783b */ /* 0x000e680000000200 */
[----:B------:R-:W-:Y:S04]  /*cf00*/  LDSM.16.M88.4 R92, [R132] ;  /* 0x00000000845c783b */ /* 0x000fe80000000200 */
[----:B------:R-:W1:Y:S01]  /*cf10*/  LDSM.16.M88.4 R160, [R128+0x4000] ;  /* 0x0040000080a0783b */ /* 0x000e620000000200 */
[C---:B--2---:R-:W-:Y:S03]  /*cf20*/  HMMA.16816.F32 R16, R96.reuse, R68, RZ ;  /* 0x000000446010723c */ /* 0x044fe600000018ff */
[----:B------:R-:W2:Y:S04]  /*cf30*/  LDSM.16.M88.4 R120, [R129+0x5800] ;  /* 0x005800008178783b */ /* 0x000ea80000000200 */
[----:B------:R-:W2:Y:S01]  /*cf40*/  LDSM.16.M88.4 R84, [R128+0x5000] ;  /* 0x005000008054783b */ /* 0x000ea20000000200 */
[C---:B------:R-:W-:Y:S03]  /*cf50*/  HMMA.16816.F32 R68, R96.reuse, R70, RZ ;  /* 0x000000466044723c */ /* 0x040fe600000018ff */
[----:B------:R-:W2:Y:S04]  /*cf60*/  LDSM.16.M88.4 R88, [R128+0x4800] ;  /* 0x004800008058783b */ /* 0x000ea80000000200 */
[----:B------:R-:W-:Y:S01]  /*cf70*/  LDSM.16.M88.4 R40, [R131] ;  /* 0x000000008328783b */ /* 0x000fe20000000200 */
[C---:B------:R-:W-:Y:S03]  /*cf80*/  HMMA.16816.F32 R52, R96.reuse, R48, RZ ;  /* 0x000000306034723c */ /* 0x040fe600000018ff */
[----:B------:R-:W2:Y:S04]  /*cf90*/  LDSM.16.M88.4 R116, [R127+0x4000] ;  /* 0x004000007f74783b */ /* 0x000ea80000000200 */
[----:B------:R-:W2:Y:S01]  /*cfa0*/  LDSM.16.M88.4 R80, [R128+0x5800] ;  /* 0x005800008050783b */ /* 0x000ea20000000200 */
[C---:B------:R-:W-:Y:S03]  /*cfb0*/  HMMA.16816.F32 R48, R96.reuse, R50, RZ ;  /* 0x000000326030723c */ /* 0x040fe600000018ff */
[----:B------:R-:W-:Y:S04]  /*cfc0*/  LDSM.16.M88.4 R36, [R127+0x4800] ;  /* 0x004800007f24783b */ /* 0x000fe80000000200 */
[----:B------:R-:W-:Y:S01]  /*cfd0*/  LDSM.16.M88.4 R24, [R135+0x2000] ;  /* 0x002000008718783b */ /* 0x000fe20000000200 */
[C---:B------:R-:W-:Y:S03]  /*cfe0*/  HMMA.16816.F32 R64, R96.reuse, R60, RZ ;  /* 0x0000003c6040723c */ /* 0x040fe600000018ff */
[----:B------:R-:W-:Y:S05]  /*cff0*/  LDSM.16.M88.4 R20, [R134+0x6000] ;  /* 0x006000008614783b */ /* 0x000fea0000000200 */
[----:B------:R-:W-:Y:S08]  /*d000*/  HMMA.16816.F32 R60, R96, R62, RZ ;  /* 0x0000003e603c723c */ /* 0x000ff000000018ff */
[----:B------:R-:W-:Y:S08]  /*d010*/  HMMA.16816.F32 R16, R112, R32, R16 ;  /* 0x000000207010723c */ /* 0x000ff00000001810 */
[----:B------:R-:W-:Y:S08]  /*d020*/  HMMA.16816.F32 R44, R96, R28, RZ ;  /* 0x0000001c602c723c */ /* 0x000ff000000018ff */
[----:B------:R-:W-:Y:S01]  /*d030*/  HMMA.16816.F32 R68, R112, R34, R68 ;  /* 0x000000227044723c */ /* 0x000fe20000001844 */
[----:B------:R-:W4:Y:S07]  /*d040*/  LDSM.16.M88.4 R32, [R127+0x5000] ;  /* 0x005000007f20783b */ /* 0x000f2e0000000200 */
[----:B------:R-:W-:Y:S01]  /*d050*/  HMMA.16816.F32 R96, R96, R30, RZ ;  /* 0x0000001e6060723c */ /* 0x000fe200000018ff */
[----:B------:R-:W4:Y:S07]  /*d060*/  LDSM.16.M88.4 R28, [R127+0x5800] ;  /* 0x005800007f1c783b */ /* 0x000f2e0000000200 */
[C---:B-1----:R-:W-:Y:S08]  /*d070*/  HMMA.16816.F32 R52, R112.reuse, R8, R52 ;  /* 0x000000087034723c */ /* 0x042ff00000001834 */
[C---:B------:R-:W-:Y:S01]  /*d080*/  HMMA.16816.F32 R48, R112.reuse, R10, R48 ;  /* 0x0000000a7030723c */ /* 0x040fe20000001830 */
[----:B------:R-:W-:Y:S07]  /*d090*/  LDSM.16.M88.4 R8, [R129+0x6000] ;  /* 0x006000008108783b */ /* 0x000fee0000000200 */
[C---:B------:R-:W-:Y:S08]  /*d0a0*/  HMMA.16816.F32 R64, R112.reuse, R12, R64 ;  /* 0x0000000c7040723c */ /* 0x040ff00000001840 */
[----:B------:R-:W-:Y:S01]  /*d0b0*/  HMMA.16816.F32 R60, R112, R14, R60 ;  /* 0x0000000e703c723c */ /* 0x000fe2000000183c */
[----:B------:R-:W-:Y:S07]  /*d0c0*/  LDSM.16.M88.4 R12, [R133+0x2000] ;  /* 0x00200000850c783b */ /* 0x000fee0000000200 */
[----:B------:R-:W-:Y:S08]  /*d0d0*/  HMMA.16816.F32 R16, R92, R160, R16 ;  /* 0x000000a05c10723c */ /* 0x000ff00000001810 */
[C---:B--2---:R-:W-:Y:S08]  /*d0e0*/  HMMA.16816.F32 R44, R112.reuse, R120, R44 ;  /* 0x00000078702c723c */ /* 0x044ff0000000182c */
[----:B------:R-:W-:Y:S01]  /*d0f0*/  HMMA.16816.F32 R96, R112, R122, R96 ;  /* 0x0000007a7060723c */ /* 0x000fe20000001860 */
[----:B------:R-:W1:Y:S07]  /*d100*/  LDSM.16.M88.4 R112, [R134+0x6800] ;  /* 0x006800008670783b */ /* 0x000e6e0000000200 */
[C---:B------:R-:W-:Y:S08]  /*d110*/  HMMA.16816.F32 R68, R92.reuse, R162, R68 ;  /* 0x000000a25c44723c */ /* 0x040ff00000001844 */
[C---:B------:R-:W-:Y:S08]  /*d120*/  HMMA.16816.F32 R52, R92.reuse, R84, R52 ;  /* 0x000000545c34723c */ /* 0x040ff00000001834 */
[C---:B------:R-:W-:Y:S01]  /*d130*/  HMMA.16816.F32 R48, R92.reuse, R86, R48 ;  /* 0x000000565c30723c */ /* 0x040fe20000001830 */
[----:B------:R-:W-:Y:S07]  /*d140*/  LDSM.16.M88.4 R84, [R128+0x6000] ;  /* 0x006000008054783b */ /* 0x000fee0000000200 */
[C---:B------:R-:W-:Y:S08]  /*d150*/  HMMA.16816.F32 R64, R92.reuse, R88, R64 ;  /* 0x000000585c40723c */ /* 0x040ff00000001840 */
[----:B------:R-:W-:Y:S08]  /*d160*/  HMMA.16816.F32 R60, R92, R90, R60 ;  /* 0x0000005a5c3c723c */ /* 0x000ff0000000183c */
[----:B------:R-:W-:Y:S08]  /*d170*/  HMMA.16816.F32 R16, R40, R116, R16 ;  /* 0x000000742810723c */ /* 0x000ff00000001810 */
[C---:B------:R-:W-:Y:S08]  /*d180*/  HMMA.16816.F32 R44, R92.reuse, R80, R44 ;  /* 0x000000505c2c723c */ /* 0x040ff0000000182c */
[----:B------:R-:W-:Y:S01]  /*d190*/  HMMA.16816.F32 R96, R92, R82, R96 ;  /* 0x000000525c60723c */ /* 0x000fe20000001860 */
[----:B------:R-:W-:Y:S04]  /*d1a0*/  LDSM.16.M88.4 R92, [R129+0x6800] ;  /* 0x00680000815c783b */ /* 0x000fe80000000200 */
[----:B------:R-:W-:Y:S03]  /*d1b0*/  LDSM.16.M88.4 R80, [R127+0x6000] ;  /* 0x006000007f50783b */ /* 0x000fe60000000200 */
[C---:B------:R-:W-:Y:S01]  /*d1c0*/  HMMA.16816.F32 R68, R40.reuse, R118, R68 ;  /* 0x000000762844723c */ /* 0x040fe20000001844 */
[----:B------:R-:W-:Y:S07]  /*d1d0*/  LDSM.16.M88.4 R116, [R134+0x7800] ;  /* 0x007800008674783b */ /* 0x000fee0000000200 */
[C---:B----4-:R-:W-:Y:S08]  /*d1e0*/  HMMA.16816.F32 R52, R40.reuse, R32, R52 ;  /* 0x000000202834723c */ /* 0x050ff00000001834 */
[C---:B------:R-:W-:Y:S01]  /*d1f0*/  HMMA.16816.F32 R48, R40.reuse, R34, R48 ;  /* 0x000000222830723c */ /* 0x040fe20000001830 */
[----:B------:R-:W2:Y:S07]  /*d200*/  LDSM.16.M88.4 R32, [R134+0x7000] ;  /* 0x007000008620783b */ /* 0x000eae0000000200 */
[C---:B------:R-:W-:Y:S08]  /*d210*/  HMMA.16816.F32 R64, R40.reuse, R36, R64 ;  /* 0x000000242840723c */ /* 0x040ff00000001840 */
[----:B------:R-:W-:Y:S01]  /*d220*/  HMMA.16816.F32 R60, R40, R38, R60 ;  /* 0x00000026283c723c */ /* 0x000fe2000000183c */
[----:B------:R-:W-:Y:S07]  /*d230*/  LDSM.16.M88.4 R36, [R131+0x2000] ;  /* 0x002000008324783b */ /* 0x000fee0000000200 */
[----:B------:R-:W-:Y:S01]  /*d240*/  HMMA.16816.F32 R88, R24, R20, R16 ;  /* 0x000000141858723c */ /* 0x000fe20000001810 */
[----:B------:R-:W-:Y:S07]  /*d250*/  LDSM.16.M88.4 R16, [R132+0x2000] ;  /* 0x002000008410783b */ /* 0x000fee0000000200 */
[----:B------:R-:W-:Y:S08]  /*d260*/  HMMA.16816.F32 R44, R40, R28, R44 ;  /* 0x0000001c282c723c */ /* 0x000ff0000000182c */
[----:B------:R-:W-:Y:S01]  /*d270*/  HMMA.16816.F32 R68, R24, R22, R68 ;  /* 0x000000161844723c */ /* 0x000fe20000001844 */
[----:B------:R-:W4:Y:S07]  /*d280*/  LDSM.16.M88.4 R20, [R129+0x7000] ;  /* 0x007000008114783b */ /* 0x000f2e0000000200 */
[----:B------:R-:W-:Y:S01]  /*d290*/  HMMA.16816.F32 R96, R40, R30, R96 ;  /* 0x0000001e2860723c */ /* 0x000fe20000001860 */
[----:B------:R-:W3:Y:S04]  /*d2a0*/  LDSM.16.M88.4 R40, [R129+0x7800] ;  /* 0x007800008128783b */ /* 0x000ee80000000200 */
[----:B------:R-:W3:Y:S03]  /*d2b0*/  LDSM.16.M88.4 R28, [R128+0x6800] ;  /* 0x00680000801c783b */ /* 0x000ee60000000200 */
[C---:B-1----:R-:W-:Y:S08]  /*d2c0*/  HMMA.16816.F32 R64, R24.reuse, R112, R64 ;  /* 0x000000701840723c */ /* 0x042ff00000001840 */
[C---:B------:R-:W-:Y:S08]  /*d2d0*/  HMMA.16816.F32 R60, R24.reuse, R114, R60 ;  /* 0x00000072183c723c */ /* 0x040ff0000000183c */
[C---:B--2---:R-:W-:Y:S08]  /*d2e0*/  HMMA.16816.F32 R52, R24.reuse, R32, R52 ;  /* 0x000000201834723c */ /* 0x044ff00000001834 */
[C---:B------:R-:W-:Y:S08]  /*d2f0*/  HMMA.16816.F32 R48, R24.reuse, R34, R48 ;  /* 0x000000221830723c */ /* 0x040ff00000001830 */
[C---:B------:R-:W-:Y:S08]  /*d300*/  HMMA.16816.F32 R44, R24.reuse, R116, R44 ;  /* 0x00000074182c723c */ /* 0x040ff0000000182c */
[----:B------:R-:W-:Y:S01]  /*d310*/  HMMA.16816.F32 R96, R24, R118, R96 ;  /* 0x000000761860723c */ /* 0x000fe20000001860 */
[----:B------:R-:W1:Y:S07]  /*d320*/  LDSM.16.M88.4 R24, [R128+0x7000] ;  /* 0x007000008018783b */ /* 0x000e6e0000000200 */
[C---:B------:R-:W-:Y:S08]  /*d330*/  HMMA.16816.F32 R88, R12.reuse, R8, R88 ;  /* 0x000000080c58723c */ /* 0x040ff00000001858 */
[C---:B------:R-:W-:Y:S01]  /*d340*/  HMMA.16816.F32 R68, R12.reuse, R10, R68 ;  /* 0x0000000a0c44723c */ /* 0x040fe20000001844 */
[----:B------:R-:W2:Y:S07]  /*d350*/  LDSM.16.M88.4 R8, [R127+0x6800] ;  /* 0x006800007f08783b */ /* 0x000eae0000000200 */
[C---:B------:R-:W-:Y:S08]  /*d360*/  HMMA.16816.F32 R64, R12.reuse, R92, R64 ;  /* 0x0000005c0c40723c */ /* 0x040ff00000001840 */
[C---:B------:R-:W-:Y:S08]  /*d370*/  HMMA.16816.F32 R60, R12.reuse, R94, R60 ;  /* 0x0000005e0c3c723c */ /* 0x040ff0000000183c */
[C---:B----4-:R-:W-:Y:S08]  /*d380*/  HMMA.16816.F32 R52, R12.reuse, R20, R52 ;  /* 0x000000140c34723c */ /* 0x050ff00000001834 */
[C---:B------:R-:W-:Y:S01]  /*d390*/  HMMA.16816.F32 R48, R12.reuse, R22, R48 ;  /* 0x000000160c30723c */ /* 0x040fe20000001830 */
[----:B------:R-:W-:Y:S07]  /*d3a0*/  LDSM.16.M88.4 R20, [R128+0x7800] ;  /* 0x007800008014783b */ /* 0x000fee0000000200 */
[C---:B---3--:R-:W-:Y:S08]  /*d3b0*/  HMMA.16816.F32 R44, R12.reuse, R40, R44 ;  /* 0x000000280c2c723c */ /* 0x048ff0000000182c */
[----:B------:R-:W-:Y:S01]  /*d3c0*/  HMMA.16816.F32 R96, R12, R42, R96 ;  /* 0x0000002a0c60723c */ /* 0x000fe20000001860 */
[----:B------:R-:W3:Y:S07]  /*d3d0*/  LDSM.16.M88.4 R12, [R127+0x7000] ;  /* 0x007000007f0c783b */ /* 0x000eee0000000200 */
[C---:B------:R-:W-:Y:S08]  /*d3e0*/  HMMA.16816.F32 R64, R16.reuse, R28, R64 ;  /* 0x0000001c1040723c */ /* 0x040ff00000001840 */
[C---:B------:R-:W-:Y:S08]  /*d3f0*/  HMMA.16816.F32 R60, R16.reuse, R30, R60 ;  /* 0x0000001e103c723c */ /* 0x040ff0000000183c */
[C---:B------:R-:W-:Y:S08]  /*d400*/  HMMA.16816.F32 R88, R16.reuse, R84, R88 ;  /* 0x000000541058723c */ /* 0x040ff00000001858 */
[C---:B------:R-:W-:Y:S08]  /*d410*/  HMMA.16816.F32 R68, R16.reuse, R86, R68 ;  /* 0x000000561044723c */ /* 0x040ff00000001844 */
[----:B-1----:R-:W-:Y:S08]  /*d420*/  HMMA.16816.F32 R52, R16, R24, R52 ;  /* 0x000000181034723c */ /* 0x002ff00000001834 */
[C---:B--2---:R-:W-:Y:S08]  /*d430*/  HMMA.16816.F32 R64, R36.reuse, R8, R64 ;  /* 0x000000082440723c */ /* 0x044ff00000001840 */
[----:B------:R-:W-:Y:S01]  /*d440*/  HMMA.16816.F32 R60, R36, R10, R60 ;  /* 0x0000000a243c723c */ /* 0x000fe2000000183c */
[----:B------:R-:W1:Y:S01]  /*d450*/  LDSM.16.M88.4 R8, [R127+0x7800] ;  /* 0x007800007f08783b */ /* 0x000e620000000200 */
[----:B------:R-:W-:-:S06]  /*d460*/  DEPBAR.LE SB0, 0x0 ;  /* 0x000080000000791a */ /* 0x000fcc0000000000 */
[----:B------:R-:W-:Y:S08]  /*d470*/  HMMA.16816.F32 R88, R36, R80, R88 ;  /* 0x000000502458723c */ /* 0x000ff00000001858 */
[----:B------:R-:W-:Y:S05]  /*d480*/  HMMA.16816.F32 R48, R16, R26, R48 ;  /* 0x0000001a1030723c */ /* 0x000fea0000001830 */
[-C--:B------:R-:W-:Y:S01]  /*d490*/  FMUL.FTZ R26, R64, R2.reuse ;  /* 0x00000002401a7220 */ /* 0x080fe20000410000 */
[----:B------:R-:W-:-:S05]  /*d4a0*/  FMUL.FTZ R61, R61, R2 ;  /* 0x000000023d3d7220 */ /* 0x000fca0000410000 */
[----:B------:R-:W-:Y:S01]  /*d4b0*/  MUFU.TANH R26, R26 ;  /* 0x0000001a001a7308 */ /* 0x000fe20000002400 */
[C---:B------:R-:W-:Y:S05]  /*d4c0*/  HMMA.16816.F32 R68, R36.reuse, R82, R68 ;  /* 0x000000522444723c */ /* 0x040fea0000001844 */
[-C--:B------:R-:W-:Y:S01]  /*d4d0*/  FMUL.FTZ R28, R88, R2.reuse ;  /* 0x00000002581c7220 */ /* 0x080fe20000410000 */
[-C--:B------:R-:W-:Y:S01]  /*d4e0*/  FMUL.FTZ R29, R89, R2.reuse ;  /* 0x00000002591d7220 */ /* 0x080fe20000410000 */
[-C--:B------:R-:W-:Y:S01]  /*d4f0*/  FMUL.FTZ R30, R91, R2.reuse ;  /* 0x000000025b1e7220 */ /* 0x080fe20000410000 */
[-C--:B------:R-:W-:Y:S01]  /*d500*/  FMUL.FTZ R0, R90, R2.reuse ;  /* 0x000000025a007220 */ /* 0x080fe20000410000 */
[----:B---3--:R-:W-:Y:S03]  /*d510*/  HMMA.16816.F32 R52, R36, R12, R52 ;  /* 0x0000000c2434723c */ /* 0x008fe60000001834 */
[----:B------:R-:W-:Y:S01]  /*d520*/  SHF.R.U32.HI R13, RZ, 0x2, R145 ;  /* 0x00000002ff0d7819 */ /* 0x000fe20000011691 */
[----:B------:R-:W2:Y:S01]  /*d530*/  MUFU.TANH R28, R28 ;  /* 0x0000001c001c7308 */ /* 0x000ea20000002400 */
[----:B------:R-:W-:-:S02]  /*d540*/  FMUL.FTZ R12, R65, R2 ;  /* 0x00000002410c7220 */ /* 0x000fc40000410000 */
[----:B------:R-:W-:Y:S01]  /*d550*/  LOP3.LUT R27, R13, 0x7, RZ, 0xc0, !PT ;  /* 0x000000070d1b7812 */ /* 0x000fe200078ec0ff */
[----:B------:R-:W-:Y:S01]  /*d560*/  IMAD.SHL.U32 R13, R145, 0x2, RZ ;  /* 0x00000002910d7824 */ /* 0x000fe200078e00ff */
[C---:B------:R-:W-:Y:S05]  /*d570*/  HMMA.16816.F32 R44, R16.reuse, R20, R44 ;  /* 0x00000014102c723c */ /* 0x040fea000000182c */
[----:B------:R-:W-:Y:S01]  /*d580*/  LOP3.LUT R21, R75, 0x1f0, RZ, 0xc0, !PT ;  /* 0x000001f04b157812 */ /* 0x000fe200078ec0ff */
[----:B------:R-:W3:Y:S01]  /*d590*/  MUFU.TANH R29, R29 ;  /* 0x0000001d001d7308 */ /* 0x000ee20000002400 */
[----:B------:R-:W-:Y:S01]  /*d5a0*/  LOP3.LUT R13, R13, 0x6, RZ, 0xc0, !PT ;  /* 0x000000060d0d7812 */ /* 0x000fe200078ec0ff */
[-C--:B------:R-:W-:Y:S01]  /*d5b0*/  FMUL.FTZ R24, R68, R2.reuse ;  /* 0x0000000244187220 */ /* 0x080fe20000410000 */
[----:B------:R-:W-:Y:S01]  /*d5c0*/  IADD3 R21, PT, PT, R148, R27, R21 ;  /* 0x0000001b94157210 */ /* 0x000fe20007ffe015 */
[-C--:B------:R-:W-:Y:S01]  /*d5d0*/  FMUL.FTZ R25, R69, R2.reuse ;  /* 0x0000000245197220 */ /* 0x080fe20000410000 */
[-C--:B------:R-:W-:Y:S01]  /*d5e0*/  FMUL.FTZ R20, R60, R2.reuse ;  /* 0x000000023c147220 */ /* 0x080fe20000410000 */
[----:B------:R-:W-:Y:S03]  /*d5f0*/  HMMA.16816.F32 R96, R16, R22, R96 ;  /* 0x000000161060723c */ /* 0x000fe60000001860 */
[----:B------:R-:W-:Y:S01]  /*d600*/  IMAD.IADD R106, R104, 0x1, R13 ;  /* 0x00000001686a7824 */ /* 0x000fe200078e020d */
[----:B------:R-:W4:Y:S01]  /*d610*/  MUFU.TANH R24, R24 ;  /* 0x0000001800187308 */ /* 0x000f220000002400 */
[-C--:B------:R-:W-:Y:S01]  /*d620*/  FMUL.FTZ R53, R53, R2.reuse ;  /* 0x0000000235357220 */ /* 0x080fe20000410000 */
[----:B------:R-:W-:Y:S01]  /*d630*/  FMUL.FTZ R70, R70, R2 ;  /* 0x0000000246467220 */ /* 0x000fe20000410000 */
[----:B------:R-:W-:-:S02]  /*d640*/  VIADD R16, R106, 0x8 ;  /* 0x000000086a107836 */ /* 0x000fc40000000000 */
[----:B------:R-:W-:Y:S01]  /*d650*/  FMUL.FTZ R71, R71, R2 ;  /* 0x0000000247477220 */ /* 0x000fe20000410000 */
[----:B------:R-:W-:Y:S01]  /*d660*/  VIADD R58, R106, 0x10 ;  /* 0x000000106a3a7836 */ /* 0x000fe20000000000 */
[----:B------:R-:W-:Y:S05]  /*d670*/  HMMA.16816.F32 R48, R36, R14, R48 ;  /* 0x0000000e2430723c */ /* 0x000fea0000001830 */
[----:B------:R-:W-:Y:S01]  /*d680*/  IADD3 R14, PT, PT, R76, -R151, -R6 ;  /* 0x800000974c0e7210 */ /* 0x000fe20007ffe806 */
[----:B------:R-:W4:Y:S01]  /*d690*/  MUFU.TANH R25, R25 ;  /* 0x0000001900197308 */ /* 0x000f220000002400 */
[----:B------:R-:W-:Y:S01]  /*d6a0*/  IADD3 R6, PT, PT, R4, R76, -R151 ;  /* 0x0000004c04067210 */ /* 0x000fe20007ffe897 */
[----:B------:R-:W-:-:S02]  /*d6b0*/  VIADD R56, R106, 0x11 ;  /* 0x000000116a387836 */ /* 0x000fc40000000000 */
[-C--:B------:R-:W-:Y:S01]  /*d6c0*/  FMUL.FTZ R17, R63, R2.reuse ;  /* 0x000000023f117220 */ /* 0x080fe20000410000 */
[C---:B------:R-:W-:Y:S02]  /*d6d0*/  IMAD.IADD R13, R21.reuse, 0x1, R14 ;  /* 0x00000001150d7824 */ /* 0x040fe400078e020e */
[----:B------:R-:W-:Y:S01]  /*d6e0*/  FMUL.FTZ R54, R54, R2 ;  /* 0x0000000236367220 */ /* 0x000fe20000410000 */
[----:B------:R-:W-:Y:S01]  /*d6f0*/  VIADD R14, R106, 0x1 ;  /* 0x000000016a0e7836 */ /* 0x000fe20000000000 */
[C---:B-1----:R-:W-:Y:S03]  /*d700*/  HMMA.16816.F32 R44, R36.reuse, R8, R44 ;  /* 0x00000008242c723c */ /* 0x042fe6000000182c */
[----:B------:R-:W-:Y:S01]  /*d710*/  IMAD.IADD R21, R21, 0x1, R6 ;  /* 0x0000000115157824 */ /* 0x000fe200078e0206 */
[C---:B------:R-:W-:Y:S01]  /*d720*/  ISETP.GT.AND P6, PT, R13.reuse, R106, PT ;  /* 0x0000006a0d00720c */ /* 0x040fe20003fc4270 */
[C---:B------:R-:W-:Y:S01]  /*d730*/  VIADD R15, R13.reuse, 0x8 ;  /* 0x000000080d0f7836 */ /* 0x040fe20000000000 */
[----:B------:R-:W-:Y:S01]  /*d740*/  ISETP.GT.AND P1, PT, R13, R14, PT ;  /* 0x0000000e0d00720c */ /* 0x000fe20003f24270 */
[----:B------:R-:W1:Y:S01]  /*d750*/  MUFU.TANH R12, R12 ;  /* 0x0000000c000c7308 */ /* 0x000e620000002400 */
[C-C-:B------:R-:W-:Y:S01]  /*d760*/  VIADDMNMX R159, R21.reuse, 0x1, R76.reuse, PT ;  /* 0x00000001159f7846 */ /* 0x140fe2000380014c */
[-C--:B------:R-:W-:Y:S01]  /*d770*/  FMUL.FTZ R6, R52, R2.reuse ;  /* 0x0000000234067220 */ /* 0x080fe20000410000 */
[----:B------:R-:W-:Y:S01]  /*d780*/  VIADDMNMX R157, R21, 0x9, R76, PT ;  /* 0x00000009159d7846 */ /* 0x000fe2000380014c */
[----:B------:R-:W-:Y:S03]  /*d790*/  HMMA.16816.F32 R96, R36, R10, R96 ;  /* 0x0000000a2460723c */ /* 0x000fe60000001860 */
[----:B--2---:R-:W-:Y:S01]  /*d7a0*/  FSEL R28, R28, -INF , !P6 ;  /* 0xff8000001c1c7808 */ /* 0x004fe20007000000 */
[----:B------:R-:W-:Y:S01]  /*d7b0*/  FMUL.FTZ R8, R48, R2 ;  /* 0x0000000230087220 */ /* 0x000fe20000410000 */
[----:B---3--:R-:W-:Y:S01]  /*d7c0*/  FSEL R18, R29, -INF , !P1 ;  /* 0xff8000001d127808 */ /* 0x008fe20004800000 */
[----:B------:R-:W2:Y:S01]  /*d7d0*/  MUFU.TANH R20, R20 ;  /* 0x0000001400147308 */ /* 0x000ea20000002400 */
[----:B------:R-:W-:Y:S01]  /*d7e0*/  ISETP.GT.AND P2, PT, R13, R16, PT ;  /* 0x000000100d00720c */ /* 0x000fe20003f44270 */
[----:B------:R-:W-:Y:S01]  /*d7f0*/  FMUL.FTZ R49, R49, R2 ;  /* 0x0000000231317220 */ /* 0x000fe20000410000 */
[C---:B------:R-:W-:Y:S01]  /*d800*/  ISETP.GT.AND P4, PT, R15.reuse, R16, PT ;  /* 0x000000100f00720c */ /* 0x040fe20003f84270 */
[----:B------:R-:W-:Y:S01]  /*d810*/  VIADD R22, R106, 0x18 ;  /* 0x000000186a167836 */ /* 0x000fe20000000000 */
[----:B------:R-:W-:Y:S01]  /*d820*/  ISETP.GE.AND P6, PT, R16, R159, PT ;  /* 0x0000009f1000720c */ /* 0x000fe20003fc6270 */
[----:B------:R-:W-:Y:S01]  /*d830*/  VIADD R10, R106, 0x19 ;  /* 0x000000196a0a7836 */ /* 0x000fe20000000000 */
[----:B------:R-:W-:Y:S01]  /*d840*/  ISETP.GE.AND P1, PT, R16, R157, PT ;  /* 0x0000009d1000720c */ /* 0x000fe20003f26270 */
[----:B------:R-:W-:Y:S01]  /*d850*/  VIADD R16, R106, 0x9 ;  /* 0x000000096a107836 */ /* 0x000fe20000000000 */
[----:B------:R-:W-:Y:S01]  /*d860*/  ISETP.GE.AND P5, PT, R14, R159, PT ;  /* 0x0000009f0e00720c */ /* 0x000fe20003fa6270 */
[----:B------:R-:W3:Y:S01]  /*d870*/  MUFU.TANH R4, R61 ;  /* 0x0000003d00047308 */ /* 0x000ee20000002400 */
[----:B------:R-:W-:Y:S01]  /*d880*/  ISETP.GT.AND P0, PT, R15, R14, PT ;  /* 0x0000000e0f00720c */ /* 0x000fe20003f04270 */
[----:B------:R-:W-:Y:S01]  /*d890*/  FMUL.FTZ R44, R44, R2 ;  /* 0x000000022c2c7220 */ /* 0x000fe20000410000 */
[----:B------:R-:W-:Y:S01]  /*d8a0*/  FSEL R18, R18, -INF , !P5 ;  /* 0xff80000012127808 */ /* 0x000fe20006800000 */
[----:B------:R-:W-:Y:S01]  /*d8b0*/  VIADD R52, R106, 0x20 ;  /* 0x000000206a347836 */ /* 0x000fe20000000000 */
[----:B------:R-:W-:Y:S01]  /*d8c0*/  ISETP.GT.AND P5, PT, R13, R16, PT ;  /* 0x000000100d00720c */ /* 0x000fe20003fa4270 */
[----:B------:R-:W-:Y:S01]  /*d8d0*/  FMUL.FTZ R45, R45, R2 ;  /* 0x000000022d2d7220 */ /* 0x000fe20000410000 */
[----:B------:R-:W-:Y:S01]  /*d8e0*/  ISETP.GE.AND P3, PT, R14, R157, PT ;  /* 0x0000009d0e00720c */ /* 0x000fe20003f66270 */
[----:B------:R-:W3:Y:S01]  /*d8f0*/  MUFU.TANH R6, R6 ;  /* 0x0000000600067308 */ /* 0x000ee20000002400 */
[----:B----4-:R-:W-:Y:S01]  /*d900*/  FSEL R32, R24, -INF , !P2 ;  /* 0xff80000018207808 */ /* 0x010fe20005000000 */
[----:B------:R-:W-:Y:S01]  /*d910*/  VIADD R48, R106, 0x21 ;  /* 0x000000216a307836 */ /* 0x000fe20000000000 */
[----:B------:R-:W-:Y:S01]  /*d920*/  ISETP.GT.AND P2, PT, R13, R58, PT ;  /* 0x0000003a0d00720c */ /* 0x000fe20003f44270 */
[-C--:B------:R-:W-:Y:S01]  /*d930*/  FMUL.FTZ R96, R96, R2.reuse ;  /* 0x0000000260607220 */ /* 0x080fe20000410000 */
[----:B------:R-:W-:Y:S01]  /*d940*/  FSEL R25, R25, -INF , !P5 ;  /* 0xff80000019197808 */ /* 0x000fe20006800000 */
[----:B------:R-:W-:Y:S01]  /*d950*/  FMUL.FTZ R97, R97, R2 ;  /* 0x0000000261617220 */ /* 0x000fe20000410000 */
[C---:B------:R-:W-:Y:S01]  /*d960*/  ISETP.GT.AND P5, PT, R13.reuse, R56, PT ;  /* 0x000000380d00720c */ /* 0x040fe20003fa4270 */
[----:B------:R-:W4:Y:S01]  /*d970*/  MUFU.TANH R14, R53 ;  /* 0x00000035000e7308 */ /* 0x000f220000002400 */
[----:B------:R-:W-:Y:S01]  /*d980*/  FSEL R26, R26, -INF , !P2 ;  /* 0xff8000001a1a7808 */ /* 0x000fe20005000000 */
[C---:B------:R-:W-:Y:S01]  /*d990*/  VIADD R40, R106.reuse, 0x28 ;  /* 0x000000286a287836 */ /* 0x040fe20000000000 */
[C---:B------:R-:W-:Y:S01]  /*d9a0*/  ISETP.GT.AND P2, PT, R13.reuse, R22, PT ;  /* 0x000000160d00720c */ /* 0x040fe20003f44270 */
[----:B------:R-:W-:Y:S01]  /*d9b0*/  VIADD R38, R106, 0x29 ;  /* 0x000000296a267836 */ /* 0x000fe20000000000 */
[----:B-1----:R-:W-:Y:S01]  /*d9c0*/  FSEL R24, R12, -INF , !P5 ;  /* 0xff8000000c187808 */ /* 0x002fe20006800000 */
[----:B------:R-:W-:Y:S01]  /*d9d0*/  VIADD R36, R106, 0x30 ;  /* 0x000000306a247836 */ /* 0x000fe20000000000 */
[C---:B------:R-:W-:Y:S01]  /*d9e0*/  ISETP.GT.AND P5, PT, R13.reuse, R10, PT ;  /* 0x0000000a0d00720c */ /* 0x040fe20003fa4270 */
[----:B------:R-:W1:Y:S01]  /*d9f0*/  MUFU.TANH R8, R8 ;  /* 0x0000000800087308 */ /* 0x000e620000002400 */
[----:B--2---:R-:W-:Y:S01]  /*da00*/  FSEL R20, R20, -INF , !P2 ;  /* 0xff80000014147808 */ /* 0x004fe20005000000 */
[----:B------:R-:W-:Y:S01]  /*da10*/  VIADD R34, R106, 0x31 ;  /* 0x000000316a227836 */ /* 0x000fe20000000000 */
[----:B------:R-:W-:Y:S01]  /*da20*/  ISETP.GT.AND P2, PT, R13, R52, PT ;  /* 0x000000340d00720c */ /* 0x000fe20003f44270 */
[----:B------:R-:W-:Y:S01]  /*da30*/  FMUL.FTZ R9, R67, R2 ;  /* 0x0000000243097220 */ /* 0x000fe20000410000 */
[----:B---3--:R-:W-:Y:S01]  /*da40*/  FSEL R4, R4, -INF , !P5 ;  /* 0xff80000004047808 */ /* 0x008fe20006800000 */
[----:B------:R-:W-:Y:S01]  /*da50*/  VIADD R42, R106, 0x39 ;  /* 0x000000396a2a7836 */ /* 0x000fe20000000000 */
[C---:B------:R-:W-:Y:S01]  /*da60*/  ISETP.GT.AND P5, PT, R13.reuse, R48, PT ;  /* 0x000000300d00720c */ /* 0x040fe20003fa4270 */
[----:B------:R-:W2:Y:S01]  /*da70*/  MUFU.TANH R172, R49 ;  /* 0x0000003100ac7308 */ /* 0x000ea20000002400 */
[----:B------:R-:W-:Y:S01]  /*da80*/  FSEL R178, R6, -INF , !P2 ;  /* 0xff80000006b27808 */ /* 0x000fe20005000000 */
[-C--:B------:R-:W-:Y:S01]  /*da90*/  FMUL.FTZ R6, R66, R2.reuse ;  /* 0x0000000242067220 */ /* 0x080fe20000410000 */
[----:B----4-:R-:W-:Y:S01]  /*daa0*/  FSEL R176, R14, -INF , !P5 ;  /* 0xff8000000eb07808 */ /* 0x010fe20006800000 */
[----:B------:R-:W-:Y:S01]  /*dab0*/  FMUL.FTZ R11, R62, R2 ;  /* 0x000000023e0b7220 */ /* 0x000fe20000410000 */
[C---:B------:R-:W-:Y:S01]  /*dac0*/  ISETP.GT.AND P2, PT, R13.reuse, R40, PT ;  /* 0x000000280d00720c */ /* 0x040fe20003f44270 */
[----:B------:R-:W-:Y:S01]  /*dad0*/  FMUL.FTZ R50, R50, R2 ;  /* 0x0000000232327220 */ /* 0x000fe20000410000 */
[----:B------:R-:W-:Y:S01]  /*dae0*/  ISETP.GT.AND P5, PT, R13, R38, PT ;  /* 0x000000260d00720c */ /* 0x000fe20003fa4270 */
[----:B------:R3:W4:Y:S01]  /*daf0*/  MUFU.TANH R123, R44 ;  /* 0x0000002c007b7308 */ /* 0x0007220000002400 */
[----:B-1----:R-:W-:Y:S01]  /*db00*/  FSEL R174, R8, -INF , !P2 ;  /* 0xff80000008ae7808 */ /* 0x002fe20005000000 */
[----:B------:R-:W-:Y:S01]  /*db10*/  FMUL.FTZ R55, R55, R2 ;  /* 0x0000000237377220 */ /* 0x000fe20000410000 */
[----:B------:R-:W-:Y:S01]  /*db20*/  ISETP.GT.AND P2, PT, R13, R36, PT ;  /* 0x000000240d00720c */ /* 0x000fe20003f44270 */
[-C--:B------:R-:W-:Y:S01]  /*db30*/  FMUL.FTZ R51, R51, R2.reuse ;  /* 0x0000000233337220 */ /* 0x080fe20000410000 */
[----:B------:R-:W-:Y:S01]  /*db40*/  FSEL R32, R32, -INF , !P6 ;  /* 0xff80000020207808 */ /* 0x000fe20007000000 */
[-C--:B------:R-:W-:Y:S01]  /*db50*/  FMUL.FTZ R47, R47, R2.reuse ;  /* 0x000000022f2f7220 */ /* 0x080fe20000410000 */
[-C--:B------:R-:W-:Y:S01]  /*db60*/  ISETP.GE.AND P6, PT, R58, R159.reuse, PT ;  /* 0x0000009f3a00720c */ /* 0x080fe20003fc6270 */
[----:B------:R-:W1:Y:S01]  /*db70*/  MUFU.TANH R162, R45 ;  /* 0x0000002d00a27308 */ /* 0x000e620000002400 */
[----:B--2---:R-:W-:Y:S01]  /*db80*/  FSEL R172, R172, -INF , !P5 ;  /* 0xff800000acac7808 */ /* 0x004fe20006800000 */
[----:B------:R-:W-:Y:S01]  /*db90*/  FMUL.FTZ R46, R46, R2 ;  /* 0x000000022e2e7220 */ /* 0x000fe20000410000 */
[----:B------:R-:W-:Y:S01]  /*dba0*/  ISETP.GT.AND P5, PT, R13, R34, PT ;  /* 0x000000220d00720c */ /* 0x000fe20003fa4270 */
[-C--:B------:R-:W-:Y:S01]  /*dbb0*/  FMUL.FTZ R98, R98, R2.reuse ;  /* 0x0000000262627220 */ /* 0x080fe20000410000 */
[----:B------:R-:W-:Y:S01]  /*dbc0*/  FSEL R26, R26, -INF , !P6 ;  /* 0xff8000001a1a7808 */ /* 0x000fe20007000000 */
[----:B------:R-:W-:Y:S01]  /*dbd0*/  FMUL.FTZ R2, R99, R2 ;  /* 0x0000000263027220 */ /* 0x000fe20000410000 */
[----:B------:R-:W-:Y:S01]  /*dbe0*/  ISETP.GE.AND P6, PT, R22, R159, PT ;  /* 0x0000009f1600720c */ /* 0x000fe20003fc6270 */
[----:B------:R-:W2:Y:S01]  /*dbf0*/  MUFU.TANH R30, R30 ;  /* 0x0000001e001e7308 */ /* 0x000ea20000002400 */
[----:B---3--:R-:W-:Y:S01]  /*dc00*/  VIADD R44, R106, 0x38 ;  /* 0x000000386a2c7836 */ /* 0x008fe20000000000 */
[----:B----4-:R-:W-:-:S02]  /*dc10*/  FSEL R123, R123, -INF , !P2 ;  /* 0xff8000007b7b7808 */ /* 0x010fc40005000000 */
[----:B------:R-:W-:Y:S02]  /*dc20*/  VIMNMX R160, PT, PT, RZ, R13, !PT ;  /* 0x0000000dffa07248 */ /* 0x000fe40007fe0100 */
[C---:B------:R-:W-:Y:S02]  /*dc30*/  ISETP.GT.AND P2, PT, R13.reuse, R44, PT ;  /* 0x0000002c0d00720c */ /* 0x040fe40003f44270 */
[----:B------:R-:W3:Y:S01]  /*dc40*/  MUFU.TANH R161, R96 ;  /* 0x0000006000a17308 */ /* 0x000ee20000002400 */
[----:B-1----:R-:W-:Y:S02]  /*dc50*/  FSEL R162, R162, -INF , !P5 ;  /* 0xff800000a2a27808 */ /* 0x002fe40006800000 */
[----:B------:R-:W-:Y:S02]  /*dc60*/  ISETP.GT.AND P5, PT, R13, R42, PT ;  /* 0x0000002a0d00720c */ /* 0x000fe40003fa4270 */
[----:B------:R-:W-:-:S03]  /*dc70*/  VIMNMX R158, PT, PT, RZ, R15, !PT ;  /* 0x0000000fff9e7248 */ /* 0x000fc60007fe0100 */
[----:B------:R-:W1:Y:S01]  /*dc80*/  MUFU.TANH R141, R97 ;  /* 0x00000061008d7308 */ /* 0x000e620000002400 */
[----:B--2---:R-:W-:Y:S02]  /*dc90*/  FSEL R30, R30, -INF , !P0 ;  /* 0xff8000001e1e7808 */ /* 0x004fe40004000000 */
[----:B------:R-:W-:-:S05]  /*dca0*/  ISETP.GE.AND P0, PT, R16, R157, PT ;  /* 0x0000009d1000720c */ /* 0x000fca0003f06270 */
[----:B------:R-:W2:Y:S01]  /*dcb0*/  MUFU.TANH R70, R70 ;  /* 0x0000004600467308 */ /* 0x000ea20000002400 */
[----:B---3--:R-:W-:Y:S02]  /*dcc0*/  FSEL R161, R161, -INF , !P2 ;  /* 0xff800000a1a17808 */ /* 0x008fe40005000000 */
[----:B------:R-:W-:-:S05]  /*dcd0*/  ISETP.GT.AND P2, PT, R15, R16, PT ;  /* 0x000000100f00720c */ /* 0x000fca0003f44270 */
[----:B------:R-:W3:Y:S01]  /*dce0*/  MUFU.TANH R6, R6 ;  /* 0x0000000600067308 */ /* 0x000ee20000002400 */
[----:B-1----:R-:W-:Y:S02]  /*dcf0*/  FSEL R141, R141, -INF , !P5 ;  /* 0xff8000008d8d7808 */ /* 0x002fe40006800000 */
[----:B------:R-:W-:Y:S02]  /*dd00*/  ISETP.GE.AND P5, PT, R16, R159, PT ;  /* 0x0000009f1000720c */ /* 0x000fe40003fa6270 */
[----:B------:R-:W-:Y:S02]  /*dd10*/  FSEL R16, R30, -INF , !P3 ;  /* 0xff8000001e107808 */ /* 0x000fe40005800000 */
[----:B------:R-:W-:Y:S01]  /*dd20*/  ISETP.GT.AND P3, PT, R15, R58, PT ;  /* 0x0000003a0f00720c */ /* 0x000fe20003f64270 */
[----:B------:R-:W1:Y:S01]  /*dd30*/  MUFU.TANH R71, R71 ;  /* 0x0000004700477308 */ /* 0x000e620000002400 */
[----:B--2---:R-:W-:Y:S02]  /*dd40*/  FSEL R14, R70, -INF , !P4 ;  /* 0xff800000460e7808 */ /* 0x004fe40006000000 */
[----:B------:R-:W-:-:S02]  /*dd50*/  ISETP.GE.AND P4, PT, R58, R157, PT ;  /* 0x0000009d3a00720c */ /* 0x000fc40003f86270 */
[----:B------:R-:W-:Y:S02]  /*dd60*/  FSEL R14, R14, -INF , !P1 ;  /* 0xff8000000e0e7808 */ /* 0x000fe40004800000 */
[----:B------:R-:W-:Y:S01]  /*dd70*/  ISETP.GT.AND P1, PT, R15, R56, PT ;  /* 0x000000380f00720c */ /* 0x000fe20003f24270 */
[----:B------:R-:W2:Y:S01]  /*dd80*/  MUFU.TANH R9, R9 ;  /* 0x0000000900097308 */ /* 0x000ea20000002400 */
[----:B---3--:R-:W-:Y:S02]  /*dd90*/  FSEL R6, R6, -INF , !P3 ;  /* 0xff80000006067808 */ /* 0x008fe40005800000 */
[----:B------:R-:W-:Y:S02]  /*dda0*/  FSEL R30, R25, -INF , !P5 ;  /* 0xff800000191e7808 */ /* 0x000fe40006800000 */
[----:B------:R-:W-:Y:S02]  /*ddb0*/  ISETP.GE.AND P5, PT, R56, R159, PT ;  /* 0x0000009f3800720c */ /* 0x000fe40003fa6270 */
[----:B------:R-:W-:Y:S01]  /*ddc0*/  FSEL R8, R6, -INF , !P4 ;  /* 0xff80000006087808 */ /* 0x000fe20006000000 */
[----:B------:R-:W3:Y:S01]  /*ddd0*/  MUFU.TANH R17, R17 ;  /* 0x0000001100117308 */ /* 0x000ee20000002400 */
[----:B-1----:R-:W-:-:S02]  /*dde0*/  FSEL R12, R71, -INF , !P2 ;  /* 0xff800000470c7808 */ /* 0x002fc40005000000 */
[----:B------:R-:W-:Y:S02]  /*ddf0*/  FSEL R24, R24, -INF , !P5 ;  /* 0xff80000018187808 */ /* 0x000fe40006800000 */
[----:B------:R-:W-:Y:S02]  /*de00*/  ISETP.GE.AND P5, PT, R10, R159, PT ;  /* 0x0000009f0a00720c */ /* 0x000fe40003fa6270 */
[----:B------:R-:W-:Y:S01]  /*de10*/  FSEL R12, R12, -INF , !P0 ;  /* 0xff8000000c0c7808 */ /* 0x000fe20004000000 */
[----:B------:R-:W1:Y:S01]  /*de20*/  MUFU.TANH R11, R11 ;  /* 0x0000000b000b7308 */ /* 0x000e620000002400 */
[----:B--2---:R-:W-:Y:S02]  /*de30*/  FSEL R6, R9, -INF , !P1 ;  /* 0xff80000009067808 */ /* 0x004fe40004800000 */
[C---:B------:R-:W-:Y:S01]  /*de40*/  ISETP.GT.AND P4, PT, R15.reuse, R10, PT ;  /* 0x0000000a0f00720c */ /* 0x040fe20003f84270 */
[----:B------:R-:W-:Y:S01]  /*de50*/  BAR.SYNC.DEFER_BLOCKING 0x0 ;  /* 0x0000000000007b1d */ /* 0x000fe20000010000 */
[----:B------:R-:W-:-:S02]  /*de60*/  ISETP.GT.AND P0, PT, R15, R22, PT ;  /* 0x000000160f00720c */ /* 0x000fc40003f04270 */
[-C--:B------:R-:W-:Y:S02]  /*de70*/  ISETP.GE.AND P3, PT, R22, R157.reuse, PT ;  /* 0x0000009d1600720c */ /* 0x080fe40003f66270 */
[----:B------:R-:W-:Y:S01]  /*de80*/  FSEL R22, R20, -INF , !P6 ;  /* 0xff80000014167808 */ /* 0x000fe20007000000 */
[----:B------:R-:W2:Y:S01]  /*de90*/  MUFU.TANH R9, R54 ;  /* 0x0000003600097308 */ /* 0x000ea20000002400 */
[----:B------:R-:W-:Y:S02]  /*dea0*/  FSEL R20, R4, -INF , !P5 ;  /* 0xff80000004147808 */ /* 0x000fe40006800000 */
[----:B---3--:R-:W-:Y:S02]  /*deb0*/  FSEL R4, R17, -INF , !P4 ;  /* 0xff80000011047808 */ /* 0x008fe40006000000 */
[-C--:B------:R-:W-:Y:S02]  /*dec0*/  ISETP.GE.AND P2, PT, R56, R157.reuse, PT ;  /* 0x0000009d3800720c */ /* 0x080fe40003f46270 */
[----:B------:R-:W-:Y:S01]  /*ded0*/  ISETP.GE.AND P1, PT, R10, R157, PT ;  /* 0x0000009d0a00720c */ /* 0x000fe20003f26270 */
[----:B------:R-:W3:Y:S01]  /*dee0*/  MUFU.TANH R17, R50 ;  /* 0x0000003200117308 */ /* 0x000ee20000002400 */
[----:B------:R-:W-:-:S02]  /*def0*/  FSEL R10, R6, -INF , !P2 ;  /* 0xff800000060a7808 */ /* 0x000fc40005000000 */
[----:B------:R-:W-:Y:S02]  /*df00*/  ISETP.GT.AND P2, PT, R15, R52, PT ;  /* 0x000000340f00720c */ /* 0x000fe40003f44270 */
[----:B-1----:R-:W-:Y:S02]  /*df10*/  FSEL R6, R11, -INF , !P0 ;  /* 0xff8000000b067808 */ /* 0x002fe40004000000 */
[----:B------:R-:W-:Y:S01]  /*df20*/  ISETP.GE.AND P0, PT, R52, R157, PT ;  /* 0x0000009d3400720c */ /* 0x000fe20003f06270 */
[----:B------:R-:W1:Y:S01]  /*df30*/  MUFU.TANH R11, R55 ;  /* 0x00000037000b7308 */ /* 0x000e620000002400 */
[----:B--2---:R-:W-:Y:S02]  /*df40*/  FSEL R9, R9, -INF , !P2 ;  /* 0xff80000009097808 */ /* 0x004fe40005000000 */
[----:B------:R-:W-:Y:S02]  /*df50*/  FSEL R4, R4, -INF , !P1 ;  /* 0xff80000004047808 */ /* 0x000fe40004800000 */
[----:B------:R-:W-:-:S02]  /*df60*/  ISETP.GT.AND P1, PT, R15, R40, PT ;  /* 0x000000280f00720c */ /* 0x000fc40003f24270 */
[----:B------:R-:W-:Y:S01]  /*df70*/  FSEL R170, R9, -INF , !P0 ;  /* 0xff80000009aa7808 */ /* 0x000fe20004000000 */
[----:B------:R-:W-:Y:S01]  /*df80*/  MUFU.TANH R0, R0 ;  /* 0x0000000000007308 */ /* 0x000fe20000002400 */
[----:B---3--:R-:W-:Y:S02]  /*df90*/  FSEL R17, R17, -INF , !P1 ;  /* 0xff80000011117808 */ /* 0x008fe40004800000 */
[----:B------:R-:W-:Y:S02]  /*dfa0*/  ISETP.GE.AND P2, PT, R40, R157, PT ;  /* 0x0000009d2800720c */ /* 0x000fe40003f46270 */
[----:B------:R-:W-:Y:S02]  /*dfb0*/  FSEL R6, R6, -INF , !P3 ;  /* 0xff80000006067808 */ /* 0x000fe40005800000 */
[----:B------:R-:W-:Y:S01]  /*dfc0*/  ISETP.GT.AND P3, PT, R15, R48, PT ;  /* 0x000000300f00720c */ /* 0x000fe20003f64270 */
[----:B------:R-:W2:Y:S01]  /*dfd0*/  MUFU.TANH R9, R51 ;  /* 0x0000003300097308 */ /* 0x000ea20000002400 */
[----:B------:R-:W-:-:S02]  /*dfe0*/  FSEL R166, R17, -INF , !P2 ;  /* 0xff80000011a67808 */ /* 0x000fc40005000000 */
[----:B-1----:R-:W-:Y:S02]  /*dff0*/  FSEL R11, R11, -INF , !P3 ;  /* 0xff8000000b0b7808 */ /* 0x002fe40005800000 */
[----:B------:R-:W-:Y:S02]  /*e000*/  ISETP.GE.AND P4, PT, R48, R157, PT ;  /* 0x0000009d3000720c */ /* 0x000fe40003f86270 */
[----:B------:R-:W-:Y:S01]  /*e010*/  ISETP.GT.AND P0, PT, R15, R38, PT ;  /* 0x000000260f00720c */ /* 0x000fe20003f04270 */
[----:B------:R-:W1:Y:S01]  /*e020*/  MUFU.TANH R17, R47 ;  /* 0x0000002f00117308 */ /* 0x000e620000002400 */
[----:B------:R-:W-:Y:S02]  /*e030*/  FSEL R168, R11, -INF , !P4 ;  /* 0xff8000000ba87808 */ /* 0x000fe40006000000 */
[----:B------:R-:W-:Y:S02]  /*e040*/  ISETP.GE.AND P6, PT, R52, R159, PT ;  /* 0x0000009f3400720c */ /* 0x000fe40003fc6270 */
[----:B------:R-:W-:-:S02]  /*e050*/  ISETP.GE.AND P3, PT, R38, R157, PT ;  /* 0x0000009d2600720c */ /* 0x000fc40003f66270 */
[----:B------:R-:W-:Y:S01]  /*e060*/  FSEL R178, R178, -INF , !P6 ;  /* 0xff800000b2b27808 */ /* 0x000fe20007000000 */
[----:B------:R-:W3:Y:S01]  /*e070*/  MUFU.TANH R11, R46 ;  /* 0x0000002e000b7308 */ /* 0x000ee20000002400 */
[----:B--2---:R-:W-:Y:S02]  /*e080*/  FSEL R9, R9, -INF , !P0 ;  /* 0xff80000009097808 */ /* 0x004fe40004000000 */
[----:B------:R-:W-:Y:S02]  /*e090*/  ISETP.GE.AND P6, PT, R40, R159, PT ;  /* 0x0000009f2800720c */ /* 0x000fe40003fc6270 */
[----:B------:R-:W-:Y:S02]  /*e0a0*/  ISETP.GT.AND P2, PT, R15, R34, PT ;  /* 0x000000220f00720c */ /* 0x000fe40003f44270 */
[----:B------:R-:W-:Y:S01]  /*e0b0*/  FSEL R164, R9, -INF , !P3 ;  /* 0xff80000009a47808 */ /* 0x000fe20005800000 */
[----:B------:R-:W-:Y:S01]  /*e0c0*/  MUFU.TANH R2, R2 ;  /* 0x0000000200027308 */ /* 0x000fe20000002400 */
[----:B------:R-:W-:-:S02]  /*e0d0*/  FSEL R174, R174, -INF , !P6 ;  /* 0xff800000aeae7808 */ /* 0x000fc40007000000 */
[----:B------:R-:W-:Y:S02]  /*e0e0*/  ISETP.GE.AND P0, PT, R34, R157, PT ;  /* 0x0000009d2200720c */ /* 0x000fe40003f06270 */
[----:B-1----:R-:W-:Y:S02]  /*e0f0*/  FSEL R17, R17, -INF , !P2 ;  /* 0xff80000011117808 */ /* 0x002fe40005000000 */
[-C--:B------:R-:W-:Y:S01]  /*e100*/  ISETP.GE.AND P5, PT, R48, R159.reuse, PT ;  /* 0x0000009f3000720c */ /* 0x080fe20003fa6270 */
[----:B------:R-:W1:Y:S01]  /*e110*/  MUFU.TANH R9, R98 ;  /* 0x0000006200097308 */ /* 0x000e620000002400 */
[----:B------:R-:W-:Y:S02]  /*e120*/  ISETP.GE.AND P6, PT, R36, R159, PT ;  /* 0x0000009f2400720c */ /* 0x000fe40003fc6270 */
[----:B------:R-:W-:Y:S02]  /*e130*/  ISETP.GT.AND P4, PT, R15, R36, PT ;  /* 0x000000240f00720c */ /* 0x000fe40003f84270 */
[----:B------:R-:W-:-:S02]  /*e140*/  FSEL R119, R17, -INF , !P0 ;  /* 0xff80000011777808 */ /* 0x000fc40004000000 */
[----:B------:R-:W-:Y:S02]  /*e150*/  FSEL R176, R176, -INF , !P5 ;  /* 0xff800000b0b07808 */ /* 0x000fe40006800000 */
[----:B------:R-:W-:Y:S02]  /*e160*/  FSEL R123, R123, -INF , !P6 ;  /* 0xff8000007b7b7808 */ /* 0x000fe40007000000 */
[----:B------:R-:W-:Y:S02]  /*e170*/  ISETP.GT.AND P0, PT, R107, R138, PT ;  /* 0x0000008a6b00720c */ /* 0x000fe40003f04270 */
[-C--:B------:R-:W-:Y:S02]  /*e180*/  ISETP.GE.AND P5, PT, R38, R159.reuse, PT ;  /* 0x0000009f2600720c */ /* 0x080fe40003fa6270 */
[----:B------:R-:W-:Y:S02]  /*e190*/  ISETP.GE.AND P6, PT, R44, R159, PT ;  /* 0x0000009f2c00720c */ /* 0x000fe40003fc6270 */
[----:B------:R-:W-:-:S02]  /*e1a0*/  ISETP.GE.AND P1, PT, R36, R157, PT ;  /* 0x0000009d2400720c */ /* 0x000fc40003f26270 */
[----:B---3--:R-:W-:Y:S02]  /*e1b0*/  FSEL R11, R11, -INF , !P4 ;  /* 0xff8000000b0b7808 */ /* 0x008fe40006000000 */
[----:B------:R-:W-:Y:S02]  /*e1c0*/  FSEL R172, R172, -INF , !P5 ;  /* 0xff800000acac7808 */ /* 0x000fe40006800000 */
[----:B------:R-:W-:Y:S02]  /*e1d0*/  FSEL R161, R161, -INF , !P6 ;  /* 0xff800000a1a17808 */ /* 0x000fe40007000000 */
[----:B------:R-:W-:Y:S02]  /*e1e0*/  ISETP.GE.AND P5, PT, R34, R159, PT ;  /* 0x0000009f2200720c */ /* 0x000fe40003fa6270 */
[----:B------:R-:W-:Y:S02]  /*e1f0*/  ISETP.GT.AND P3, PT, R15, R44, PT ;  /* 0x0000002c0f00720c */ /* 0x000fe40003f64270 */
[----:B------:R-:W-:-:S02]  /*e200*/  FSEL R120, R11, -INF , !P1 ;  /* 0xff8000000b787808 */ /* 0x000fc40004800000 */
[C---:B------:R-:W-:Y:S02]  /*e210*/  ISETP.GT.AND P6, PT, R15.reuse, R106, PT ;  /* 0x0000006a0f00720c */ /* 0x040fe40003fc4270 */
[----:B------:R-:W-:Y:S02]  /*e220*/  ISETP.GT.AND P1, PT, R15, R42, PT ;  /* 0x0000002a0f00720c */ /* 0x000fe40003f24270 */
[----:B------:R-:W-:Y:S02]  /*e230*/  ISETP.GE.AND P4, PT, R44, R157, PT ;  /* 0x0000009d2c00720c */ /* 0x000fe40003f86270 */
[----:B------:R-:W-:Y:S02]  /*e240*/  FSEL R162, R162, -INF , !P5 ;  /* 0xff800000a2a27808 */ /* 0x000fe40006800000 */
[----:B-1----:R-:W-:Y:S02]  /*e250*/  FSEL R9, R9, -INF , !P3 ;  /* 0xff80000009097808 */ /* 0x002fe40005800000 */
[----:B------:R-:W-:-:S02]  /*e260*/  FSEL R0, R0, -INF , !P6 ;  /* 0xff80000000007808 */ /* 0x000fc40007000000 */
[C---:B------:R-:W-:Y:S02]  /*e270*/  ISETP.GE.AND P5, PT, R42.reuse, R159, PT ;  /* 0x0000009f2a00720c */ /* 0x040fe40003fa6270 */
[----:B------:R-:W-:Y:S02]  /*e280*/  ISETP.GE.AND P2, PT, R42, R157, PT ;  /* 0x0000009d2a00720c */ /* 0x000fe40003f46270 */
[C---:B------:R-:W-:Y:S02]  /*e290*/  ISETP.GE.AND P3, PT, R106.reuse, R159, PT ;  /* 0x0000009f6a00720c */ /* 0x040fe40003f66270 */
[----:B------:R-:W-:Y:S02]  /*e2a0*/  ISETP.GE.AND P6, PT, R106, R157, PT ;  /* 0x0000009d6a00720c */ /* 0x000fe40003fc6270 */
        /* <DEDUP_REMOVED lines=20> */
.L_x_13459:
        /* <DEDUP_REMOVED lines=60> */
.L_x_13460:
[----:B------:R-:W-:Y:S05]  /*e7b0*/  BSYNC.RECONVERGENT B0 ;  /* 0x0000000000007941 */ /* 0x000fea0003800200 */
.L_x_13458:
        /* <DEDUP_REMOVED lines=22> */
.L_x_13457:
[----:B------:R-:W-:Y:S05]  /*e920*/  BSYNC.RECONVERGENT B1 ;  /* 0x0000000000017941 */ /* 0x000fea0003800200 */
.L_x_13456:
        /* <DEDUP_REMOVED lines=11> */
[----:B-1----:R-:W-:Y:S01]  /*e9e0*/  LDSM.16.MT88.4 R40, [R130+0xa000] ;  /* 0x00a000008228783b */ /* 0x002fe20000004200 */
        /* <DEDUP_REMOVED lines=14> */
[----:B------:R-:W1:Y:S03]  /*ead0*/  SHFL.BFLY PT, R13, R0, 0x2, 0x1f ;  /* 0x0c401f00000d7f89 */ /* 0x000e6600000e0000 */
[----:B------:R-:W-:Y:S01]  /*eae0*/  FMNMX3.FTZ R34, R11, R164, R120, !PT ;  /* 0x000000a40b227276 */ /* 0x000fe20007810078 */
[----:B------:R-:W-:Y:S03]  /*eaf0*/  LDSM.16.MT88.4 R68, [R124+0x8000] ;  /* 0x008000007c44783b */ /* 0x000fe60000004200 */
        /* <DEDUP_REMOVED lines=36> */
[-CC-:B------:R-:W-:Y:S01]  /*ed40*/  FFMA.FTZ R162, R162, R122.reuse, -R163.reuse ;  /* 0x0000007aa2a27223 */ /* 0x180fe200000108a3 */
[-C--:B------:R-:W-:Y:S01]  /*ed50*/  FFMA.FTZ R161, R161, R122.reuse, -R163 ;  /* 0x0000007aa1a17223 */ /* 0x080fe200000108a3 */
[----:B------:R-:W-:Y:S01]  /*ed60*/  LDSM.16.MT88.4 R24, [R125+0x8800] ;  /* 0x008800007d18783b */ /* 0x000fe20000004200 */
[-CC-:B------:R-:W-:Y:S01]  /*ed70*/  FFMA.FTZ R120, R120, R122.reuse, -R121.reuse ;  /* 0x0000007a78787223 */ /* 0x180fe20000010879 */
[----:B------:R-:W-:Y:S01]  /*ed80*/  MUFU.EX2 R112, R112 ;  /* 0x0000007000707308 */ /* 0x000fe20000000800 */
[-CC-:B------:R-:W-:Y:S01]  /*ed90*/  FFMA.FTZ R119, R119, R122.reuse, -R121.reuse ;  /* 0x0000007a77777223 */ /* 0x180fe20000010879 */
[----:B------:R-:W-:Y:S01]  /*eda0*/  LDSM.16.MT88.4 R20, [R124+0x8800] ;  /* 0x008800007c14783b */ /* 0x000fe20000004200 */
[----:B------:R-:W-:Y:S01]  /*edb0*/  FFMA.FTZ R118, R118, R122, -R121 ;  /* 0x0000007a76767223 */ /* 0x000fe20000010879 */
[----:B------:R-:W-:-:S04]  /*edc0*/  ISETP.GT.AND P0, PT, R107, R138, PT ;  /* 0x0000008a6b00720c */ /* 0x000fc80003f04270 */
        /* <DEDUP_REMOVED lines=40> */
[----:B------:R-:W1:Y:S04]  /*f050*/  LDSM.16.MT88.4 R8, [R130+0xa800] ;  /* 0x00a800008208783b */ /* 0x000e680000004200 */
[----:B------:R-:W-:Y:S03]  /*f060*/  MUFU.EX2 R119, R119 ;  /* 0x0000007700777308 */ /* 0x000fe60000000800 */
        /* <DEDUP_REMOVED lines=18> */
[C---:B------:R-:W-:Y:S08]  /*f190*/  HMMA.16816.F32 R44, R4.reuse, R12, R44 ;  /* 0x0000000c042c723c */ /* 0x040ff0000000182c */
[C---:B------:R-:W-:Y:S01]  /*f1a0*/  HMMA.16816.F32 R48, R4.reuse, R14, R48 ;  /* 0x0000000e0430723c */ /* 0x040fe20000001830 */
[----:B------:R-:W3:Y:S07]  /*f1b0*/  LDSM.16.MT88.4 R12, [R126+0x9000] ;  /* 0x009000007e0c783b */ /* 0x000eee0000004200 */
[----:B------:R-:W-:Y:S03]  /*f1c0*/  HMMA.16816.F32 R80, R4, R24, R80 ;  /* 0x000000180450723c */ /* 0x000fe60000001850 */
[-CC-:B------:R-:W-:Y:S01]  /*f1d0*/  FFMA.FTZ R25, R170, R122.reuse, -R121.reuse ;  /* 0x0000007aaa197223 */ /* 0x180fe20000010879 */
[----:B------:R-:W-:-:S05]  /*f1e0*/  FFMA.FTZ R24, R168, R122, -R121 ;  /* 0x0000007aa8187223 */ /* 0x000fca0000010879 */
        /* <DEDUP_REMOVED lines=10> */
[----:B------:R-:W4:Y:S01]  /*f290*/  MUFU.EX2 R26, R26 ;  /* 0x0000001a001a7308 */ /* 0x000f220000000800 */
[----:B------:R-:W-:Y:S03]  /*f2a0*/  HMMA.16816.F32 R68, R4, R22, R68 ;  /* 0x000000160444723c */ /* 0x000fe60000001844 */
[-CC-:B------:R-:W-:Y:S01]  /*f2b0*/  FFMA.FTZ R23, R174, R122.reuse, -R163.reuse ;  /* 0x0000007aae177223 */ /* 0x180fe200000108a3 */
[----:B------:R-:W-:-:S05]  /*f2c0*/  FFMA.FTZ R22, R172, R122, -R163 ;  /* 0x0000007aac167223 */ /* 0x000fca00000108a3 */
[----:B------:R-:W-:Y:S01]  /*f2d0*/  MUFU.EX2 R23, R23 ;  /* 0x0000001700177308 */ /* 0x000fe20000000800 */
[C---:B--2---:R-:W-:Y:S07]  /*f2e0*/  HMMA.16816.F32 R60, R4.reuse, R16, R60 ;  /* 0x00000010043c723c */ /* 0x044fee000000183c */
[----:B------:R-:W2:Y:S01]  /*f2f0*/  MUFU.EX2 R22, R22 ;  /* 0x0000001600167308 */ /* 0x000ea20000000800 */
[----:B------:R-:W-:Y:S03]  /*f300*/  HMMA.16816.F32 R64, R4, R18, R64 ;  /* 0x000000120440723c */ /* 0x000fe60000001840 */
[----:B----4-:R-:W-:Y:S01]  /*f310*/  F2FP.F16.F32.PACK_AB R4, R26, R27 ;  /* 0x0000001b1a04723e */ /* 0x010fe200000000ff */
[----:B------:R-:W4:Y:S03]  /*f320*/  LDSM.16.MT88.4 R16, [R124+0x9000] ;  /* 0x009000007c10783b */ /* 0x000f260000004200 */
[----:B------:R-:W5:Y:S08]  /*f330*/  MUFU.EX2 R24, R24 ;  /* 0x0000001800187308 */ /* 0x000f700000000800 */
[----:B------:R-:W-:Y:S01]  /*f340*/  MUFU.EX2 R21, R21 ;  /* 0x0000001500157308 */ /* 0x000fe20000000800 */
[----:B--2---:R-:W-:-:S07]  /*f350*/  F2FP.F16.F32.PACK_AB R6, R22, R23 ;  /* 0x000000171606723e */ /* 0x004fce00000000ff */
[----:B------:R-:W2:Y:S01]  /*f360*/  MUFU.EX2 R20, R20 ;  /* 0x0000001400147308 */ /* 0x000ea20000000800 */
[----:B-----5:R-:W-:-:S07]  /*f370*/  F2FP.F16.F32.PACK_AB R5, R24, R25 ;  /* 0x000000191805723e */ /* 0x020fce00000000ff */
[----:B------:R-:W5:Y:S08]  /*f380*/  MUFU.EX2 R164, R164 ;  /* 0x000000a400a47308 */ /* 0x000f700000000800 */
[----:B------:R-:W-:Y:S01]  /*f390*/  MUFU.EX2 R117, R118 ;  /* 0x0000007600757308 */ /* 0x000fe20000000800 */
[----:B--2---:R-:W-:-:S07]  /*f3a0*/  F2FP.F16.F32.PACK_AB R7, R20, R21 ;  /* 0x000000151407723e */ /* 0x004fce00000000ff */
[C---:B-1----:R-:W-:Y:S01]  /*f3b0*/  HMMA.16816.F32 R96, R4.reuse, R8, R96 ;  /* 0x000000080460723c */ /* 0x042fe20000001860 */
[----:B------:R-:W1:Y:S07]  /*f3c0*/  MUFU.EX2 R166, R166 ;  /* 0x000000a600a67308 */ /* 0x000e6e0000000800 */
[C---:B------:R-:W-:Y:S01]  /*f3d0*/  HMMA.16816.F32 R92, R4.reuse, R10, R92 ;  /* 0x0000000a045c723c */ /* 0x040fe2000000185c */
[----:B------:R-:W2:Y:S07]  /*f3e0*/  LDSM.16.MT88.4 R8, [R125+0x9000] ;  /* 0x009000007d08783b */ /* 0x000eae0000004200 */
[C---:B---3--:R-:W-:Y:S08]  /*f3f0*/  HMMA.16816.F32 R88, R4.reuse, R12, R88 ;  /* 0x0000000c0458723c */ /* 0x048ff00000001858 */
        /* <DEDUP_REMOVED lines=18> */
[----:B------:R-:W-:Y:S03]  /*f520*/  HMMA.16816.F32 R64, R4, R10, R64 ;  /* 0x0000000a0440723c */ /* 0x000fe60000001840 */
[----:B------:R-:W-:Y:S01]  /*f530*/  F2FP.F16.F32.PACK_AB R4, R162, R123 ;  /* 0x0000007ba204723e */ /* 0x000fe200000000ff */
[----:B------:R-:W2:Y:S01]  /*f540*/  LDSM.16.MT88.4 R8, [R126+0x9800] ;  /* 0x009800007e08783b */ /* 0x000ea20000004200 */
[----:B------:R-:W-:-:S02]  /*f550*/  F2FP.F16.F32.PACK_AB R5, R119, R120 ;  /* 0x000000787705723e */ /* 0x000fc400000000ff */
[----:B-----5:R-:W-:Y:S02]  /*f560*/  F2FP.F16.F32.PACK_AB R6, R164, R161 ;  /* 0x000000a1a406723e */ /* 0x020fe400000000ff */
[----:B-1----:R-:W-:-:S07]  /*f570*/  F2FP.F16.F32.PACK_AB R7, R166, R117 ;  /* 0x00000075a607723e */ /* 0x002fce00000000ff */
        /* <DEDUP_REMOVED lines=26> */
[----:B------:R-:W2:Y:S02]  /*f720*/  LDSM.16.MT88.4 R8, [R124+0xb800] ;  /* 0x00b800007c08783b */ /* 0x000ea40000004200 */
        /* <DEDUP_REMOVED lines=91> */
.L_x_13464:
        /* <DEDUP_REMOVED lines=8> */
.L_x_13465:
[----:B------:R-:W-:Y:S05]  /*fd60*/  BSYNC.RECONVERGENT B0 ;  /* 0x0000000000007941 */ /* 0x000fea0003800200 */
.L_x_13463:
[C---:B------:R-:W-:Y:S01]  /*fd70*/  SHF.L.U32 R3, R102.reuse, 0x5, RZ ;  /* 0x0000000566037819 */ /* 0x040fe200000006ff */
[----:B------:R-:W-:Y:S01]  /*fd80*/  @!PT LDS RZ, [RZ] ;  /* 0x00000000fffff984 */ /* 0x000fe20000000800 */
[----:B------:R-:W-:Y:S01]  /*fd90*/  @!PT LDS RZ, [RZ] ;  /* 0x00000000fffff984 */ /* 0x000fe20000000800 */
[----:B------:R-:W-:Y:S01]  /*fda0*/  @!PT LDS RZ, [RZ] ;  /* 0x00000000fffff984 */ /* 0x000fe20000000800 */
[----:B------:R-:W-:Y:S01]  /*fdb0*/  LDGSTS.E.BYPASS.LTC128B.128 [R149+0x8000], desc[UR4][R142.64] ;  /* 0x080000008e957fae */ /* 0x000fe2000b981a04 */
[----:B------:R-:W-:Y:S02]  /*fdc0*/  SHF.L.U64.HI R4, R102, 0x5, R103 ;  /* 0x0000000566047819 */ /* 0x000fe40000010267 */
[----:B------:R-:W-:Y:S01]  /*fdd0*/  IADD3 R12, P1, PT, R3, R142, RZ ;  /* 0x0000008e030c7210 */ /* 0x000fe20007f3e0ff */
[----:B------:R-:W-:Y:S03]  /*fde0*/  LDGSTS.E.BYPASS.LTC128B.128 [R149+0xa000], desc[UR4][R142.64+0x80] ;  /* 0x0a0000808e957fae */ /* 0x000fe6000b981a04 */
[----:B------:R-:W-:Y:S02]  /*fdf0*/  IADD3 R6, P2, PT, R12, R3, RZ ;  /* 0x000000030c067210 */ /* 0x000fe40007f5e0ff */
[----:B------:R-:W-:-:S02]  /*fe00*/  IADD3.X R13, PT, PT, R4, R143, RZ, P1, !PT ;  /* 0x0000008f040d7210 */ /* 0x000fc40000ffe4ff */
[----:B------:R-:W-:Y:S02]  /*fe10*/  IADD3 R20, P1, PT, R6, R3, RZ ;  /* 0x0000000306147210 */ /* 0x000fe40007f3e0ff */
[-C--:B------:R-:W-:Y:S01]  /*fe20*/  IADD3.X R7, PT, PT, R13, R4.reuse, RZ, P2, !PT ;  /* 0x000000040d077210 */ /* 0x080fe200017fe4ff */
[----:B------:R-:W-:Y:S03]  /*fe30*/  LDGSTS.E.BYPASS.LTC128B.128 [R149+0x8800], desc[UR4][R12.64] ;  /* 0x088000000c957fae */ /* 0x000fe6000b981a04 */
[----:B------:R-:W-:Y:S01]  /*fe40*/  IADD3.X R21, PT, PT, R7, R4, RZ, P1, !PT ;  /* 0x0000000407157210 */ /* 0x000fe20000ffe4ff */
[----:B------:R1:W-:Y:S04]  /*fe50*/  LDGSTS.E.BYPASS.LTC128B.128 [R149+0xa800], desc[UR4][R12.64+0x80] ;  /* 0x0a8000800c957fae */ /* 0x0003e8000b981a04 */
        /* <DEDUP_REMOVED lines=12> */
[----:B------:R-:W5:Y:S04]  /*ff20*/  LD.E R3, desc[UR4][R100.64+0x18c] ;  /* 0x00018c0464037980 */ /* 0x000f68000c101900 */
        /* <DEDUP_REMOVED lines=89> */
[----:B------:R-:W-:Y:S01]  /*104c0*/  HMMA.16816.F32 R8, R120, R114, R8 ;  /* 0x000000727808723c */ /* 0x000fe20000001808 */
[----:B------:R-:W1:Y:S02]  /*104d0*/  LDSM.16.M88.4 R112, [R127+0x7800] ;  /* 0x007800007f70783b */ /* 0x000e640000000200 */
[----:B------:R-:W-:Y:S01]  /*104e0*/  ISETP.GT.AND P1, PT, R107, R138, PT ;  /* 0x0000008a6b00720c */ /* 0x000fe20003f24270 */
[----:B------:R-:W-:-:S04]  /*104f0*/  DEPBAR.LE SB0, 0x0 ;  /* 0x000080000000791a */ /* 0x000fc80000000000 */
[C---:B------:R-:W-:Y:S08]  /*10500*/  HMMA.16816.F32 R4, R120.reuse, R168, R4 ;  /* 0x000000a87804723c */ /* 0x040ff00000001804 */
[C---:B------:R-:W-:Y:S08]  /*10510*/  HMMA.16816.F32 R32, R120.reuse, R170, R32 ;  /* 0x000000aa7820723c */ /* 0x040ff00000001820 */
[C---:B--2---:R-:W-:Y:S08]  /*10520*/  HMMA.16816.F32 R28, R120.reuse, R116, R28 ;  /* 0x00000074781c723c */ /* 0x044ff0000000181c */
[C---:B------:R-:W-:Y:S08]  /*10530*/  HMMA.16816.F32 R24, R120.reuse, R118, R24 ;  /* 0x000000767818723c */ /* 0x040ff00000001818 */
[C---:B-1----:R-:W-:Y:S08]  /*10540*/  HMMA.16816.F32 R20, R120.reuse, R112, R20 ;  /* 0x000000707814723c */ /* 0x042ff00000001814 */
[----:B------:R-:W-:Y:S03]  /*10550*/  HMMA.16816.F32 R16, R120, R114, R16 ;  /* 0x000000727810723c */ /* 0x000fe60000001810 */
        /* <DEDUP_REMOVED lines=9> */
[----:B------:R-:W-:-:S03]  /*105f0*/  FMUL.FTZ R12, R12, R3 ;  /* 0x000000030c0c7220 */ /* 0x000fc60000410000 */
[----:B------:R3:W4:Y:S01]  /*10600*/  MUFU.TANH R116, R11 ;  /* 0x0000000b00747308 */ /* 0x0007220000002400 */
        /* <DEDUP_REMOVED lines=8> */
[----:B------:R1:W1:Y:S01]  /*10690*/  MUFU.TANH R112, R9 ;  /* 0x0000000900707308 */ /* 0x0002620000002400 */
[-C--:B------:R-:W-:Y:S01]  /*106a0*/  FMUL.FTZ R17, R18, R3.reuse ;  /* 0x0000000312117220 */ /* 0x080fe20000410000 */
[-C--:B------:R-:W-:Y:S01]  /*106b0*/  FMUL.FTZ R29, R31, R3.reuse ;  /* 0x000000031f1d7220 */ /* 0x080fe20000410000 */
[-C--:B------:R-:W-:Y:S01]  /*106c0*/  FMUL.FTZ R20, R20, R3.reuse ;  /* 0x0000000314147220 */ /* 0x080fe20000410000 */
[-C--:B------:R-:W-:Y:S01]  /*106d0*/  FMUL.FTZ R21, R21, R3.reuse ;  /* 0x0000000315157220 */ /* 0x080fe20000410000 */
[-C--:B---3--:R-:W-:Y:S01]  /*106e0*/  FMUL.FTZ R11, R24, R3.reuse ;  /* 0x00000003180b7220 */ /* 0x088fe20000410000 */
[----:B------:R-:W-:-:S02]  /*106f0*/  FMUL.FTZ R24, R25, R3 ;  /* 0x0000000319187220 */ /* 0x000fc40000410000 */
        /* <DEDUP_REMOVED lines=9> */
[----:B------:R-:W1:Y:S01]  /*10790*/  MUFU.TANH R12, R12 ;  /* 0x0000000c000c7308 */ /* 0x000e620000002400 */
[----:B---3--:R-:W-:-:S07]  /*107a0*/  FMUL.FTZ R7, R27, R3 ;  /* 0x000000031b077220 */ /* 0x008fce0000410000 */
[----:B------:R-:W3:Y:S08]  /*107b0*/  MUFU.TANH R13, R13 ;  /* 0x0000000d000d7308 */ /* 0x000ef00000002400 */
[----:B------:R-:W1:Y:S08]  /*107c0*/  MUFU.TANH R111, R111 ;  /* 0x0000006f006f7308 */ /* 0x000e700000002400 */
[----:B------:R-:W1:Y:S08]  /*107d0*/  MUFU.TANH R15, R15 ;  /* 0x0000000f000f7308 */ /* 0x000e700000002400 */
[----:B------:R1:W1:Y:S08]  /*107e0*/  MUFU.TANH R14, R8 ;  /* 0x00000008000e7308 */ /* 0x0002700000002400 */
[----:B------:R1:W1:Y:S08]  /*107f0*/  MUFU.TANH R115, R4 ;  /* 0x0000000400737308 */ /* 0x0002700000002400 */
        /* <DEDUP_REMOVED lines=27> */
[----:B-1----:R-:W2:Y:S01]  /*109b0*/  LD.E R5, desc[UR4][R100.64+0x170] ;  /* 0x0001700464057980 */ /* 0x002ea2000c101900 */
[----:B------:R-:W-:Y:S02]  /*109c0*/  VIADD R104, R104, 0xffffff80 ;  /* 0xffffff8068687836 */ /* 0x000fe40000000000 */
[----:B------:R-:W-:Y:S01]  /*109d0*/  IMAD.SHL.U32 R16, R107, 0x40, RZ ;  /* 0x000000406b107824 */ /* 0x000fe200078e00ff */
        /* <DEDUP_REMOVED lines=59> */
.L_x_13469:
        /* <DEDUP_REMOVED lines=8> */
.L_x_13470:
[----:B------:R-:W-:Y:S05]  /*10e10*/  BSYNC.RECONVERGENT B0 ;  /* 0x0000000000007941 */ /* 0x000fea0003800200 */
.L_x_13468:
        /* <DEDUP_REMOVED lines=21> */
.L_x_13467:
[----:B------:R-:W-:Y:S05]  /*10f70*/  BSYNC.RECONVERGENT B1 ;  /* 0x0000000000017941 */ /* 0x000fea0003800200 */
.L_x_13466:
[----:B------:R-:W3:Y:S01]  /*10f80*/  LD.E R110, desc[UR4][R100.64+0xdc] ;  /* 0x0000dc04646e7980 */ /* 0x000ee2000c101900 */
[C---:B-1----:R-:W-:Y:S02]  /*10f90*/  VIADD R4, R106.reuse, 0xffffffc0 ;  /* 0xffffffc06a047836 */ /* 0x042fe40000000000 */
[----:B------:R-:W-:-:S03]  /*10fa0*/  VIADD R3, R106, 0xffffffc1 ;  /* 0xffffffc16a037836 */ /* 0x000fc60000000000 */
[C---:B------:R-:W-:Y:S02]  /*10fb0*/  ISETP.GE.AND P3, PT, R4.reuse, R160, PT ;  /* 0x000000a00400720c */ /* 0x040fe40003f66270 */
[----:B------:R-:W-:Y:S02]  /*10fc0*/  ISETP.GE.AND P2, PT, R4, R158, PT ;  /* 0x0000009e0400720c */ /* 0x000fe40003f46270 */
[----:B------:R-:W-:Y:S02]  /*10fd0*/  FSEL R12, R12, -INF , P3 ;  /* 0xff8000000c0c7808 */ /* 0x000fe40001800000 */
[C---:B------:R-:W-:Y:S02]  /*10fe0*/  ISETP.GE.AND P1, PT, R3.reuse, R160, PT ;  /* 0x000000a00300720c */ /* 0x040fe40003f26270 */
[C---:B------:R-:W-:Y:S02]  /*10ff0*/  ISETP.GE.AND P4, PT, R3.reuse, R159, PT ;  /* 0x0000009f0300720c */ /* 0x040fe40003f86270 */
[----:B------:R-:W-:-:S02]  /*11000*/  ISETP.GE.AND P0, PT, R3, R158, PT ;  /* 0x0000009e0300720c */ /* 0x000fc40003f06270 */
[----:B------:R-:W-:Y:S01]  /*11010*/  ISETP.GE.AND P3, PT, R3, R157, PT ;  /* 0x0000009d0300720c */ /* 0x000fe20003f66270 */
[----:B------:R-:W-:Y:S01]  /*11020*/  VIADD R3, R106, 0xffffffc8 ;  /* 0xffffffc86a037836 */ /* 0x000fe20000000000 */
[C---:B------:R-:W-:Y:S02]  /*11030*/  ISETP.GE.AND P6, PT, R4.reuse, R159, PT ;  /* 0x0000009f0400720c */ /* 0x040fe40003fc6270 */
[----:B------:R-:W-:Y:S01]  /*11040*/  ISETP.GE.AND P5, PT, R4, R157, PT ;  /* 0x0000009d0400720c */ /* 0x000fe20003fa6270 */
[----:B------:R-:W-:Y:S01]  /*11050*/  VIADD R4, R106, 0xffffffc9 ;  /* 0xffffffc96a047836 */ /* 0x000fe20000000000 */
[----:B------:R-:W-:Y:S02]  /*11060*/  FSEL R5, R111, -INF , P2 ;  /* 0xff8000006f057808 */ /* 0x000fe40001000000 */
[----:B------:R-:W-:Y:S02]  /*11070*/  ISETP.GE.AND P2, PT, R3, R160, PT ;  /* 0x000000a00300720c */ /* 0x000fe40003f46270 */
[----:B------:R-:W-:-:S02]  /*11080*/  FSEL R13, R13, -INF , P1 ;  /* 0xff8000000d0d7808 */ /* 0x000fc40000800000 */
[----:B------:R-:W-:Y:S01]  /*11090*/  FSEL R8, R15, -INF , P0 ;  /* 0xff8000000f087808 */ /* 0x000fe20000000000 */
[----:B------:R-:W-:Y:S01]  /*110a0*/  VIADD R15, R106, 0xffffffd8 ;  /* 0xffffffd86a0f7836 */ /* 0x000fe20000000000 */
[----:B------:R-:W-:Y:S02]  /*110b0*/  FSEL R12, R12, -INF , !P6 ;  /* 0xff8000000c0c7808 */ /* 0x000fe40007000000 */
[----:B------:R-:W-:Y:S02]  /*110c0*/  FSEL R5, R5, -INF , !P5 ;  /* 0xff80000005057808 */ /* 0x000fe40006800000 */
[C---:B------:R-:W-:Y:S02]  /*110d0*/  ISETP.GE.AND P1, PT, R3.reuse, R158, PT ;  /* 0x0000009e0300720c */ /* 0x040fe40003f26270 */
[C---:B------:R-:W-:Y:S02]  /*110e0*/  ISETP.GE.AND P6, PT, R3.reuse, R159, PT ;  /* 0x0000009f0300720c */ /* 0x040fe40003fc6270 */
[----:B------:R-:W-:-:S02]  /*110f0*/  ISETP.GE.AND P5, PT, R3, R157, PT ;  /* 0x0000009d0300720c */ /* 0x000fc40003fa6270 */
[----:B------:R-:W-:Y:S01]  /*11100*/  FSEL R3, R13, -INF , !P4 ;  /* 0xff8000000d037808 */ /* 0x000fe20006000000 */
[----:B------:R-:W-:Y:S01]  /*11110*/  VIADD R13, R106, 0xffffffd1 ;  /* 0xffffffd16a0d7836 */ /* 0x000fe20000000000 */
[----:B------:R-:W-:Y:S02]  /*11120*/  FSEL R8, R8, -INF , !P3 ;  /* 0xff80000008087808 */ /* 0x000fe40005800000 */
[----:B------:R-:W-:Y:S02]  /*11130*/  FSEL R14, R14, -INF , P2 ;  /* 0xff8000000e0e7808 */ /* 0x000fe40001000000 */
[C---:B------:R-:W-:Y:S02]  /*11140*/  ISETP.GE.AND P0, PT, R4.reuse, R160, PT ;  /* 0x000000a00400720c */ /* 0x040fe40003f06270 */
[C---:B------:R-:W-:Y:S02]  /*11150*/  ISETP.GE.AND P4, PT, R4.reuse, R159, PT ;  /* 0x0000009f0400720c */ /* 0x040fe40003f86270 */
[----:B------:R-:W-:-:S02]  /*11160*/  ISETP.GE.AND P3, PT, R4, R158, PT ;  /* 0x0000009e0400720c */ /* 0x000fc40003f66270 */
[----:B------:R-:W-:Y:S01]  /*11170*/  ISETP.GE.AND P2, PT, R4, R157, PT ;  /* 0x0000009d0400720c */ /* 0x000fe20003f46270 */
[----:B------:R-:W-:Y:S01]  /*11180*/  VIADD R4, R106, 0xffffffd0 ;  /* 0xffffffd06a047836 */ /* 0x000fe20000000000 */
[----:B------:R-:W-:Y:S02]  /*11190*/  FSEL R6, R117, -INF , P1 ;  /* 0xff80000075067808 */ /* 0x000fe40000800000 */
[----:B------:R-:W-:Y:S02]  /*111a0*/  FSEL R14, R14, -INF , !P6 ;  /* 0xff8000000e0e7808 */ /* 0x000fe40007000000 */
[----:B------:R-:W-:Y:S02]  /*111b0*/  FSEL R16, R112, -INF , P0 ;  /* 0xff80000070107808 */ /* 0x000fe40000000000 */
[----:B------:R-:W-:Y:S02]  /*111c0*/  FSEL R6, R6, -INF , !P5 ;  /* 0xff80000006067808 */ /* 0x000fe40006800000 */
[----:B------:R-:W-:-:S02]  /*111d0*/  ISETP.GE.AND P1, PT, R4, R160, PT ;  /* 0x000000a00400720c */ /* 0x000fc40003f26270 */
[C---:B------:R-:W-:Y:S02]  /*111e0*/  ISETP.GE.AND P6, PT, R4.reuse, R159, PT ;  /* 0x0000009f0400720c */ /* 0x040fe40003fc6270 */
[C---:B------:R-:W-:Y:S02]  /*111f0*/  ISETP.GE.AND P0, PT, R4.reuse, R158, PT ;  /* 0x0000009e0400720c */ /* 0x040fe40003f06270 */
[----:B------:R-:W-:Y:S02]  /*11200*/  ISETP.GE.AND P5, PT, R4, R157, PT ;  /* 0x0000009d0400720c */ /* 0x000fe40003fa6270 */
[----:B------:R-:W-:Y:S02]  /*11210*/  FSEL R4, R116, -INF , P3 ;  /* 0xff80000074047808 */ /* 0x000fe40001800000 */
[----:B------:R-:W-:Y:S02]  /*11220*/  FSEL R16, R16, -INF , !P4 ;  /* 0xff80000010107808 */ /* 0x000fe40006000000 */
[----:B------:R-:W-:-:S02]  /*11230*/  FSEL R4, R4, -INF , !P2 ;  /* 0xff80000004047808 */ /* 0x000fc40005000000 */
[C---:B------:R-:W-:Y:S02]  /*11240*/  ISETP.GE.AND P2, PT, R13.reuse, R158, PT ;  /* 0x0000009e0d00720c */ /* 0x040fe40003f46270 */
        /* <DEDUP_REMOVED lines=8> */
[----:B------:R-:W-:Y:S02]  /*112d0*/  FSEL R114, R114, -INF , P3 ;  /* 0xff80000072727808 */ /* 0x000fe40001800000 */
[----:B------:R-:W-:Y:S02]  /*112e0*/  FSEL R178, R120, -INF , !P5 ;  /* 0xff80000078b27808 */ /* 0x000fe40006800000 */
        /* <DEDUP_REMOVED lines=9> */
[----:B------:R-:W-:-:S02]  /*11380*/  FSEL R113, R113, -INF , P0 ;  /* 0xff80000071717808 */ /* 0x000fc40000000000 */
[----:B------:R-:W-:Y:S02]  /*11390*/  FSEL R119, R119, -INF , P3 ;  /* 0xff80000077777808 */ /* 0x000fe40001800000 */
[C---:B------:R-:W-:Y:S02]  /*113a0*/  ISETP.GE.AND P4, PT, R13.reuse, R159, PT ;  /* 0x0000009f0d00720c */ /* 0x040fe40003f86270 */
[----:B------:R-:W-:Y:S01]  /*113b0*/  ISETP.GE.AND P0, PT, R13, R157, PT ;  /* 0x0000009d0d00720c */ /* 0x000fe20003f06270 */
[----:B------:R-:W-:Y:S01]  /*113c0*/  VIADD R13, R106, 0xffffffe1 ;  /* 0xffffffe16a0d7836 */ /* 0x000fe20000000000 */
[----:B------:R-:W-:Y:S02]  /*113d0*/  ISETP.GE.AND P3, PT, R15, R160, PT ;  /* 0x000000a00f00720c */ /* 0x000fe40003f66270 */
[----:B------:R-:W-:Y:S02]  /*113e0*/  FSEL R33, R33, -INF , P2 ;  /* 0xff80000021217808 */ /* 0x000fe40001000000 */
[----:B------:R-:W-:-:S02]  /*113f0*/  FSEL R34, R34, -INF , P1 ;  /* 0xff80000022227808 */ /* 0x000fc40000800000 */
[----:B------:R-:W-:Y:S02]  /*11400*/  FSEL R176, R113, -INF , !P6 ;  /* 0xff80000071b07808 */ /* 0x000fe40007000000 */
[----:B------:R-:W-:Y:S02]  /*11410*/  FSEL R174, R119, -INF , !P5 ;  /* 0xff80000077ae7808 */ /* 0x000fe40006800000 */
[C---:B------:R-:W-:Y:S02]  /*11420*/  ISETP.GE.AND P6, PT, R15.reuse, R159, PT ;  /* 0x0000009f0f00720c */ /* 0x040fe40003fc6270 */
[C---:B------:R-:W-:Y:S02]  /*11430*/  ISETP.GE.AND P5, PT, R15.reuse, R158, PT ;  /* 0x0000009e0f00720c */ /* 0x040fe40003fa6270 */
[----:B------:R-:W-:Y:S01]  /*11440*/  ISETP.GE.AND P2, PT, R15, R157, PT ;  /* 0x0000009d0f00720c */ /* 0x000fe20003f46270 */
[----:B------:R-:W-:Y:S01]  /*11450*/  VIADD R15, R106, 0xffffffe8 ;  /* 0xffffffe86a0f7836 */ /* 0x000fe20000000000 */
        /* <DEDUP_REMOVED lines=8> */
[----:B------:R-:W-:-:S02]  /*114e0*/  FSEL R190, R32, -INF , !P6 ;  /* 0xff80000020be7808 */ /* 0x000fc40007000000 */
[----:B------:R-:W-:Y:S01]  /*114f0*/  FSEL R30, R30, -INF , P5 ;  /* 0xff8000001e1e7808 */ /* 0x000fe20002800000 */
[----:B------:R-:W-:Y:S01]  /*11500*/  LDSM.16.MT88.4 R32, [R124+0x8000] ;  /* 0x008000007c20783b */ /* 0x000fe20000004200 */
[-C--:B------:R-:W-:Y:S02]  /*11510*/  ISETP.GE.AND P6, PT, R15, R160.reuse, PT ;  /* 0x000000a00f00720c */ /* 0x080fe40003fc6270 */
[----:B------:R-:W-:Y:S02]  /*11520*/  FSEL R28, R28, -INF , P1 ;  /* 0xff8000001c1c7808 */ /* 0x000fe40000800000 */
[----:B------:R-:W-:Y:S02]  /*11530*/  FSEL R29, R29, -INF , P0 ;  /* 0xff8000001d1d7808 */ /* 0x000fe40000000000 */
[----:B------:R-:W-:Y:S02]  /*11540*/  ISETP.GE.AND P0, PT, R13, R160, PT ;  /* 0x000000a00d00720c */ /* 0x000fe40003f06270 */
[----:B------:R-:W-:-:S02]  /*11550*/  FSEL R186, R30, -INF , !P2 ;  /* 0xff8000001eba7808 */ /* 0x000fc40005000000 */
[----:B------:R-:W-:Y:S02]  /*11560*/  FSEL R188, R28, -INF , !P4 ;  /* 0xff8000001cbc7808 */ /* 0x000fe40006000000 */
[----:B------:R-:W-:Y:S02]  /*11570*/  FSEL R184, R29, -INF , !P3 ;  /* 0xff8000001db87808 */ /* 0x000fe40005800000 */
[----:B------:R-:W-:Y:S01]  /*11580*/  FSEL R196, R11, -INF , P6 ;  /* 0xff8000000bc47808 */ /* 0x000fe20003000000 */
[C---:B------:R-:W-:Y:S01]  /*11590*/  VIADD R11, R106.reuse, 0xfffffff8 ;  /* 0xfffffff86a0b7836 */ /* 0x040fe20000000000 */
[C---:B------:R-:W-:Y:S02]  /*115a0*/  ISETP.GE.AND P5, PT, R15.reuse, R159, PT ;  /* 0x0000009f0f00720c */ /* 0x040fe40003fa6270 */
[C---:B------:R-:W-:Y:S02]  /*115b0*/  ISETP.GE.AND P2, PT, R15.reuse, R158, PT ;  /* 0x0000009e0f00720c */ /* 0x040fe40003f46270 */
[----:B------:R-:W-:Y:S01]  /*115c0*/  ISETP.GE.AND P1, PT, R15, R157, PT ;  /* 0x0000009d0f00720c */ /* 0x000fe20003f26270 */
[----:B------:R-:W-:Y:S01]  /*115d0*/  VIADD R15, R106, 0xfffffff0 ;  /* 0xfffffff06a0f7836 */ /* 0x000fe20000000000 */
[----:B------:R-:W-:-:S02]  /*115e0*/  ISETP.GE.AND P4, PT, R13, R159, PT ;  /* 0x0000009f0d00720c */ /* 0x000fc40003f86270 */
[C---:B------:R-:W-:Y:S02]  /*115f0*/  ISETP.GE.AND P3, PT, R13.reuse, R158, PT ;  /* 0x0000009e0d00720c */ /* 0x040fe40003f66270 */
[----:B------:R-:W-:Y:S01]  /*11600*/  ISETP.GE.AND P6, PT, R13, R157, PT ;  /* 0x0000009d0d00720c */ /* 0x000fe20003fc6270 */
[----:B------:R-:W-:Y:S01]  /*11610*/  VIADD R13, R106, 0xfffffff1 ;  /* 0xfffffff16a0d7836 */ /* 0x000fe20000000000 */
[----:B------:R-:W-:Y:S01]  /*11620*/  FSEL R24, R24, -INF , P0 ;  /* 0xff80000018187808 */ /* 0x000fe20000000000 */
[----:B------:R-:W-:Y:S01]  /*11630*/  VIADD R106, R106, 0xfffffff9 ;  /* 0xfffffff96a6a7836 */ /* 0x000fe20000000000 */
[----:B------:R-:W-:Y:S02]  /*11640*/  FSEL R25, R25, -INF , P2 ;  /* 0xff80000019197808 */ /* 0x000fe40001000000 */
[----:B------:R-:W-:Y:S02]  /*11650*/  FMNMX3.FTZ R19, R2, R12, R3, !PT ;  /* 0x0000000c02137276 */ /* 0x000fe40007810003 */
[----:B------:R-:W-:-:S02]  /*11660*/  FSEL R194, R24, -INF , !P4 ;  /* 0xff80000018c27808 */ /* 0x000fc40006000000 */
[-C--:B------:R-:W-:Y:S02]  /*11670*/  ISETP.GE.AND P2, PT, R15, R160.reuse, PT ;  /* 0x000000a00f00720c */ /* 0x080fe40003f46270 */
[----:B------:R-:W-:Y:S02]  /*11680*/  ISETP.GE.AND P4, PT, R13, R160, PT ;  /* 0x000000a00d00720c */ /* 0x000fe40003f86270 */
[----:B------:R-:W-:Y:S02]  /*11690*/  FSEL R196, R196, -INF , !P5 ;  /* 0xff800000c4c47808 */ /* 0x000fe40006800000 */
[----:B------:R-:W-:Y:S02]  /*116a0*/  FMNMX3.FTZ R19, R19, R14, R16, !PT ;  /* 0x0000000e13137276 */ /* 0x000fe40007810010 */
[----:B------:R-:W-:Y:S02]  /*116b0*/  ISETP.GE.AND P5, PT, R15, R159, PT ;  /* 0x0000009f0f00720c */ /* 0x000fe40003fa6270 */
[----:B------:R-:W-:-:S02]  /*116c0*/  FSEL R20, R20, -INF , P2 ;  /* 0xff80000014147808 */ /* 0x000fc40001000000 */
[----:B------:R-:W-:Y:S02]  /*116d0*/  FSEL R21, R21, -INF , P4 ;  /* 0xff80000015157808 */ /* 0x000fe40002000000 */
[----:B------:R-:W-:Y:S02]  /*116e0*/  ISETP.GE.AND P4, PT, R11, R160, PT ;  /* 0x000000a00b00720c */ /* 0x000fe40003f86270 */
[----:B------:R-:W-:Y:S02]  /*116f0*/  FMNMX3.FTZ R19, R19, R180, R204, !PT ;  /* 0x000000b413137276 */ /* 0x000fe400078100cc */
[----:B------:R-:W-:Y:S02]  /*11700*/  FSEL R172, R20, -INF , !P5 ;  /* 0xff80000014ac7808 */ /* 0x000fe40006800000 */
[----:B------:R-:W-:Y:S02]  /*11710*/  ISETP.GE.AND P5, PT, R11, R159, PT ;  /* 0x0000009f0b00720c */ /* 0x000fe40003fa6270 */
[----:B------:R-:W-:-:S02]  /*11720*/  FSEL R22, R22, -INF , P4 ;  /* 0xff80000016167808 */ /* 0x000fc40002000000 */
[----:B------:R-:W-:Y:S02]  /*11730*/  ISETP.GE.AND P2, PT, R13, R159, PT ;  /* 0x0000009f0d00720c */ /* 0x000fe40003f46270 */
[----:B------:R-:W-:Y:S02]  /*11740*/  FMNMX3.FTZ R19, R19, R176, R202, !PT ;  /* 0x000000b013137276 */ /* 0x000fe400078100ca */
[----:B------:R-:W-:Y:S02]  /*11750*/  FSEL R168, R22, -INF , !P5 ;  /* 0xff80000016a87808 */ /* 0x000fe40006800000 */
[----:B------:R-:W-:Y:S02]  /*11760*/  ISETP.GE.AND P0, PT, R15, R158, PT ;  /* 0x0000009e0f00720c */ /* 0x000fe40003f06270 */
[----:B------:R-:W-:Y:S02]  /*11770*/  FSEL R170, R21, -INF , !P2 ;  /* 0xff80000015aa7808 */ /* 0x000fe40005000000 */
[----:B------:R-:W-:-:S02]  /*11780*/  ISETP.GE.AND P5, PT, R15, R157, PT ;  /* 0x0000009d0f00720c */ /* 0x000fc40003fa6270 */
[----:B------:R-:W-:Y:S02]  /*11790*/  ISETP.GE.AND P2, PT, R106, R160, PT ;  /* 0x000000a06a00720c */ /* 0x000fe40003f46270 */
[----:B------:R-:W-:Y:S02]  /*117a0*/  FMNMX3.FTZ R19, R19, R190, R188, !PT ;  /* 0x000000be13137276 */ /* 0x000fe400078100bc */
[----:B------:R-:W-:Y:S02]  /*117b0*/  FMNMX3.FTZ R15, R0, R5, R8, !PT ;  /* 0x00000005000f7276 */ /* 0x000fe40007810008 */
[----:B------:R-:W-:Y:S02]  /*117c0*/  ISETP.GE.AND P4, PT, R106, R159, PT ;  /* 0x0000009f6a00720c */ /* 0x000fe40003f86270 */
[----:B------:R-:W-:Y:S02]  /*117d0*/  FSEL R23, R23, -INF , P2 ;  /* 0xff80000017177808 */ /* 0x000fe40001000000 */
[----:B------:R-:W-:-:S02]  /*117e0*/  FMNMX3.FTZ R19, R19, R196, R194, !PT ;  /* 0x000000c413137276 */ /* 0x000fc400078100c2 */
[----:B------:R-:W-:Y:S02]  /*117f0*/  FMNMX3.FTZ R15, R15, R6, R4, !PT ;  /* 0x000000060f0f7276 */ /* 0x000fe40007810004 */
[----:B------:R-:W-:Y:S02]  /*11800*/  FSEL R164, R23, -INF , !P4 ;  /* 0xff80000017a47808 */ /* 0x000fe40006000000 */
[----:B------:R-:W-:Y:S02]  /*11810*/  FMNMX3.FTZ R19, R19, R172, R170, !PT ;  /* 0x000000ac13137276 */ /* 0x000fe400078100aa */
[----:B------:R-:W-:Y:S02]  /*11820*/  FMNMX3.FTZ R15, R15, R178, R200, !PT ;  /* 0x000000b20f0f7276 */ /* 0x000fe400078100c8 */
[C---:B------:R-:W-:Y:S02]  /*11830*/  ISETP.GE.AND P2, PT, R13.reuse, R158, PT ;  /* 0x0000009e0d00720c */ /* 0x040fe40003f46270 */
[----:B------:R-:W-:-:S02]  /*11840*/  ISETP.GE.AND P4, PT, R13, R157, PT ;  /* 0x0000009d0d00720c */ /* 0x000fc40003f86270 */
[----:B------:R-:W-:Y:S02]  /*11850*/  FMNMX3.FTZ R13, R19, R168, R164, !PT ;  /* 0x000000a8130d7276 */ /* 0x000fe400078100a4 */
[----:B------:R-:W-:Y:S02]  /*11860*/  FSEL R7, R7, -INF , P3 ;  /* 0xff80000007077808 */ /* 0x000fe40001800000 */
[----:B------:R-:W-:Y:S01]  /*11870*/  FMNMX3.FTZ R15, R15, R174, R198, !PT ;  /* 0x000000ae0f0f7276 */ /* 0x000fe200078100c6 */
[----:B------:R-:W1:Y:S01]  /*11880*/  SHFL.BFLY PT, R20, R13, 0x2, 0x1f ;  /* 0x0c401f000d147f89 */ /* 0x000e6200000e0000 */
[----:B------:R-:W-:Y:S02]  /*11890*/  FSEL R192, R25, -INF , !P1 ;  /* 0xff80000019c07808 */ /* 0x000fe40004800000 */
[----:B------:R-:W-:Y:S01]  /*118a0*/  FSEL R9, R9, -INF , P0 ;  /* 0xff80000009097808 */ /* 0x000fe20000000000 */
[----:B--2---:R-:W-:Y:S01]  /*118b0*/  LDSM.16.MT88.4 R24, [R125+0x8000] ;  /* 0x008000007d18783b */ /* 0x004fe20000004200 */
[----:B------:R-:W-:-:S02]  /*118c0*/  ISETP.GE.AND P1, PT, R11, R158, PT ;  /* 0x0000009e0b00720c */ /* 0x000fc40003f26270 */
[----:B------:R-:W-:Y:S02]  /*118d0*/  ISETP.GE.AND P0, PT, R106, R158, PT ;  /* 0x0000009e6a00720c */ /* 0x000fe40003f06270 */
[----:B------:R-:W-:Y:S02]  /*118e0*/  FSEL R10, R10, -INF , P2 ;  /* 0xff8000000a0a7808 */ /* 0x000fe40001000000 */
[----:B------:R-:W-:Y:S02]  /*118f0*/  FSEL R182, R7, -INF , !P6 ;  /* 0xff80000007b67808 */ /* 0x000fe40007000000 */
[----:B------:R-:W-:Y:S02]  /*11900*/  FMNMX3.FTZ R15, R15, R186, R184, !PT ;  /* 0x000000ba0f0f7276 */ /* 0x000fe400078100b8 */
[-C--:B------:R-:W-:Y:S02]  /*11910*/  ISETP.GE.AND P3, PT, R11, R157.reuse, PT ;  /* 0x0000009d0b00720c */ /* 0x080fe40003f66270 */
        /* <DEDUP_REMOVED lines=8> */
[----:B------:R-:W-:Y:S02]  /*119a0*/  FMNMX3.FTZ R9, R15, R162, R122, !PT ;  /* 0x000000a20f097276 */ /* 0x000fe4000781007a */
[----:B-1----:R-:W-:Y:S02]  /*119b0*/  FMNMX.FTZ R13, R13, R20, !PT ;  /* 0x000000140d0d7209 */ /* 0x002fe40007810000 */
[----:B------:R-:W-:-:S03]  /*119c0*/  FMNMX3.FTZ R9, R9, R118, R116, !PT ;  /* 0x0000007609097276 */ /* 0x000fc60007810074 */
        /* <DEDUP_REMOVED lines=40> */
[----:B------:R-:W-:Y:S01]  /*11c50*/  LDSM.16.MT88.4 R8, [R130+0x8000] ;  /* 0x008000008208783b */ /* 0x000fe20000004200 */
[-C--:B------:R-:W-:Y:S01]  /*11c60*/  FFMA.FTZ R178, R178, R110.reuse, -R115 ;  /* 0x0000006eb2b27223 */ /* 0x080fe20000010873 */
[----:B------:R-:W-:Y:S01]  /*11c70*/  FADD.FTZ R5, R0, -R5 ;  /* 0x8000000500057221 */ /* 0x000fe20000010000 */
[----:B------:R-:W1:Y:S01]  /*11c80*/  MUFU.EX2 R120, R7 ;  /* 0x0000000700787308 */ /* 0x000e620000000800 */
[-CC-:B------:R-:W-:Y:S01]  /*11c90*/  FFMA.FTZ R0, R4, R110.reuse, -R115.reuse ;  /* 0x0000006e04007223 */ /* 0x180fe20000010873 */
[-CC-:B------:R-:W-:Y:S01]  /*11ca0*/  FFMA.FTZ R161, R200, R110.reuse, -R115.reuse ;  /* 0x0000006ec8a17223 */ /* 0x180fe20000010873 */
[----:B------:R-:W-:Y:S01]  /*11cb0*/  FMUL.FTZ R119, R110, R5 ;  /* 0x000000056e777220 */ /* 0x000fe20000410000 */
        /* <DEDUP_REMOVED lines=10> */
[----:B------:R-:W-:Y:S01]  /*11d60*/  FFMA.FTZ R177, R116, R110, -R115 ;  /* 0x0000006e74b17223 */ /* 0x000fe20000010873 */
[----:B------:R-:W-:Y:S01]  /*11d70*/  ISETP.GT.AND P0, PT, R107, R138, PT ;  /* 0x0000008a6b00720c */ /* 0x000fe20003f04270 */
[----:B------:R-:W2:Y:S01]  /*11d80*/  MUFU.EX2 R119, R119 ;  /* 0x0000007700777308 */ /* 0x000ea20000000800 */
[-C--:B-1----:R-:W-:Y:S01]  /*11d90*/  FMUL.FTZ R28, R72, R120.reuse ;  /* 0x00000078481c7220 */ /* 0x082fe20000410000 */
[-C--:B------:R-:W-:Y:S01]  /*11da0*/  FMUL.FTZ R29, R73, R120.reuse ;  /* 0x00000078491d7220 */ /* 0x080fe20000410000 */
[-C--:B------:R-:W-:Y:S01]  /*11db0*/  FMUL.FTZ R4, R96, R120.reuse ;  /* 0x0000007860047220 */ /* 0x080fe20000410000 */
[----:B------:R-:W-:Y:S01]  /*11dc0*/  FMUL.FTZ R5, R97, R120 ;  /* 0x0000007861057220 */ /* 0x000fe20000410000 */
[----:B------:R-:W-:Y:S01]  /*11dd0*/  F2FP.F16.F32.PACK_AB R96, R112, R114 ;  /* 0x000000727060723e */ /* 0x000fe200000000ff */
        /* <DEDUP_REMOVED lines=11> */
[-C--:B--2---:R-:W-:Y:S01]  /*11e90*/  FMUL.FTZ R30, R74, R119.reuse ;  /* 0x000000774a1e7220 */ /* 0x084fe20000410000 */
[-C--:B------:R-:W-:Y:S01]  /*11ea0*/  FMUL.FTZ R31, R75, R119.reuse ;  /* 0x000000774b1f7220 */ /* 0x080fe20000410000 */
[-C--:B------:R-:W-:Y:S01]  /*11eb0*/  FMUL.FTZ R6, R98, R119.reuse ;  /* 0x0000007762067220 */ /* 0x080fe20000410000 */
[----:B------:R-:W2:Y:S01]  /*11ec0*/  LDSM.16.MT88.4 R72, [R130+0xa000] ;  /* 0x00a000008248783b */ /* 0x000ea20000004200 */
[----:B------:R-:W-:Y:S01]  /*11ed0*/  FMUL.FTZ R7, R99, R119 ;  /* 0x0000007763077220 */ /* 0x000fe20000410000 */
[----:B------:R-:W-:Y:S01]  /*11ee0*/  F2FP.F16.F32.PACK_AB R98, R106, R111 ;  /* 0x0000006f6a62723e */ /* 0x000fe200000000ff */
        /* <DEDUP_REMOVED lines=17> */
[-C--:B------:R-:W-:Y:S01]  /*12000*/  FMUL.FTZ R76, R76, R120.reuse ;  /* 0x000000784c4c7220 */ /* 0x080fe20000410000 */
[----:B---3--:R-:W-:Y:S01]  /*12010*/  F2FP.F16.F32.PACK_AB R99, R0, R117 ;  /* 0x000000750063723e */ /* 0x008fe200000000ff */
[-C--:B------:R-:W-:Y:S01]  /*12020*/  FMUL.FTZ R77, R77, R120.reuse ;  /* 0x000000784d4d7220 */ /* 0x080fe20000410000 */
        /* <DEDUP_REMOVED lines=14> */
[----:B------:R-:W1:Y:S02]  /*12110*/  LDSM.16.MT88.4 R68, [R126+0xa000] ;  /* 0x00a000007e44783b */ /* 0x000e640000004200 */
[-C--:B------:R-:W-:Y:S01]  /*12120*/  FMUL.FTZ R14, R90, R119.reuse ;  /* 0x000000775a0e7220 */ /* 0x080fe20000410000 */
[-C--:B------:R-:W-:Y:S01]  /*12130*/  FMUL.FTZ R15, R91, R119.reuse ;  /* 0x000000775b0f7220 */ /* 0x080fe20000410000 */
[-C--:B------:R-:W-:Y:S01]  /*12140*/  FMUL.FTZ R92, R92, R120.reuse ;  /* 0x000000785c5c7220 */ /* 0x080fe20000410000 */
[-C--:B------:R-:W-:Y:S01]  /*12150*/  FMUL.FTZ R93, R93, R120.reuse ;  /* 0x000000785d5d7220 */ /* 0x080fe20000410000 */
[-C--:B------:R-:W-:Y:S01]  /*12160*/  FMUL.FTZ R94, R94, R119.reuse ;  /* 0x000000775e5e7220 */ /* 0x080fe20000410000 */
[-C--:B------:R-:W-:Y:S01]  /*12170*/  FMUL.FTZ R95, R95, R119.reuse ;  /* 0x000000775f5f7220 */ /* 0x080fe20000410000 */
[C---:B--2---:R-:W-:Y:S03]  /*12180*/  HMMA.16816.F32 R36, R96.reuse, R72, R36 ;  /* 0x000000486024723c */ /* 0x044fe60000001824 */
[-C--:B------:R-:W-:Y:S01]  /*12190*/  FMUL.FTZ R84, R84, R120.reuse ;  /* 0x0000007854547220 */ /* 0x080fe20000410000 */
[-C--:B------:R-:W-:Y:S01]  /*121a0*/  FMUL.FTZ R85, R85, R120.reuse ;  /* 0x0000007855557220 */ /* 0x080fe20000410000 */
[-C--:B------:R-:W-:Y:S01]  /*121b0*/  FMUL.FTZ R86, R86, R119.reuse ;  /* 0x0000007756567220 */ /* 0x080fe20000410000 */
[-C--:B------:R-:W-:Y:S01]  /*121c0*/  FMUL.FTZ R87, R87, R119.reuse ;  /* 0x0000007757577220 */ /* 0x080fe20000410000 */
[----:B------:R-:W-:Y:S01]  /*121d0*/  MUFU.EX2 R180, R180 ;  /* 0x000000b400b47308 */ /* 0x000fe20000000800 */
[-C--:B------:R-:W-:Y:S01]  /*121e0*/  FMUL.FTZ R60, R60, R120.reuse ;  /* 0x000000783c3c7220 */ /* 0x080fe20000410000 */
[-C--:B------:R-:W-:Y:S01]  /*121f0*/  FMUL.FTZ R61, R61, R120.reuse ;  /* 0x000000783d3d7220 */ /* 0x080fe20000410000 */
[C---:B------:R-:W-:Y:S01]  /*12200*/  HMMA.16816.F32 R40, R96.reuse, R74, R40 ;  /* 0x0000004a6028723c */ /* 0x040fe20000001828 */
[----:B------:R-:W2:Y:S02]  /*12210*/  LDSM.16.MT88.4 R72, [R125+0xa000] ;  /* 0x00a000007d48783b */ /* 0x000ea40000004200 */
[-C--:B------:R-:W-:Y:S01]  /*12220*/  FMUL.FTZ R62, R62, R119.reuse ;  /* 0x000000773e3e7220 */ /* 0x080fe20000410000 */
[-C--:B------:R-:W-:Y:S01]  /*12230*/  FMUL.FTZ R63, R63, R119.reuse ;  /* 0x000000773f3f7220 */ /* 0x080fe20000410000 */
[-C--:B------:R-:W-:Y:S01]  /*12240*/  FMUL.FTZ R64, R64, R120.reuse ;  /* 0x0000007840407220 */ /* 0x080fe20000410000 */
[----:B------:R-:W3:Y:S01]  /*12250*/  MUFU.EX2 R163, R163 ;  /* 0x000000a300a37308 */ /* 0x000ee20000000800 */
[-C--:B------:R-:W-:Y:S01]  /*12260*/  FMUL.FTZ R65, R65, R120.reuse ;  /* 0x0000007841417220 */ /* 0x080fe20000410000 */
[-C--:B------:R-:W-:Y:S01]  /*12270*/  FMUL.FTZ R66, R66, R119.reuse ;  /* 0x0000007742427220 */ /* 0x080fe20000410000 */
[C---:B------:R-:W-:Y:S03]  /*12280*/  HMMA.16816.F32 R20, R96.reuse, R24, R20 ;  /* 0x000000186014723c */ /* 0x040fe60000001814 */
[-C--:B------:R-:W-:Y:S01]  /*12290*/  FMUL.FTZ R67, R67, R119.reuse ;  /* 0x0000007743437220 */ /* 0x080fe20000410000 */
[----:B------:R-:W-:Y:S01]  /*122a0*/  FFMA.FTZ R167, R167, R120, R114 ;  /* 0x00000078a7a77223 */ /* 0x000fe20000010072 */
[----:B------:R-:W-:Y:S01]  /*122b0*/  FFMA.FTZ R119, R166, R119, R113 ;  /* 0x00000077a6777223 */ /* 0x000fe20000010071 */
[----:B------:R-:W-:Y:S01]  /*122c0*/  @P0 VIADD R105, R105, 0xfffffffd ;  /* 0xfffffffd69690836 */ /* 0x000fe20000000000 */
[----:B------:R-:W-:Y:S01]  /*122d0*/  MUFU.EX2 R176, R176 ;  /* 0x000000b000b07308 */ /* 0x000fe20000000800 */
[----:B------:R-:W-:Y:S01]  /*122e0*/  FADD.FTZ R110, R112, R167 ;  /* 0x000000a7706e7221 */ /* 0x000fe20000010000 */
[----:B------:R-:W-:Y:S01]  /*122f0*/  FADD.FTZ R2, R2, R119 ;  /* 0x0000007702027221 */ /* 0x000fe20000010000 */
[C---:B------:R-:W-:Y:S01]  /*12300*/  HMMA.16816.F32 R24, R96.reuse, R26, R76 ;  /* 0x0000001a6018723c */ /* 0x040fe2000000184c */
[----:B------:R-:W-:Y:S02]  /*12310*/  LDSM.16.MT88.4 R76, [R130+0x8800] ;  /* 0x00880000824c783b */ /* 0x000fe40000004200 */
[----:B------:R-:W-:Y:S01]  /*12320*/  FADD.FTZ R111, R111, R110 ;  /* 0x0000006e6f6f7221 */ /* 0x000fe20000010000 */
[----:B------:R-:W-:Y:S01]  /*12330*/  FADD.FTZ R117, R117, R2 ;  /* 0x0000000275757221 */ /* 0x000fe20000010000 */
[----:B------:R-:W-:Y:S01]  /*12340*/  IMAD.MOV.U32 R2, RZ, RZ, R104 ;  /* 0x000000ffff027224 */ /* 0x000fe200078e0068 */
[----:B------:R-:W-:Y:S01]  /*12350*/  MUFU.EX2 R141, R141 ;  /* 0x0000008d008d7308 */ /* 0x000fe20000000800 */
[----:B------:R-:W-:Y:S01]  /*12360*/  FADD.FTZ R111, R106, R111 ;  /* 0x0000006f6a6f7221 */ /* 0x000fe20000010000 */
[----:B------:R-:W-:Y:S01]  /*12370*/  FADD.FTZ R117, R0, R117 ;  /* 0x0000007500757221 */ /* 0x000fe20000010000 */
[----:B------:R-:W-:Y:S03]  /*12380*/  HMMA.16816.F32 R4, R96, R8, R4 ;  /* 0x000000086004723c */ /* 0x000fe60000001804 */
[----:B------:R-:W-:-:S02]  /*12390*/  IMAD.MOV.U32 R0, RZ, RZ, R3 ;  /* 0x000000ffff007224 */ /* 0x000fc400078e0003 */
[----:B------:R-:W-:Y:S01]  /*123a0*/  @P0 IMAD.MOV.U32 R0, RZ, RZ, R3 ;  /* 0x000000ffff000224 */ /* 0x000fe200078e0003 */
[----:B------:R-:W-:Y:S01]  /*123b0*/  MUFU.EX2 R178, R178 ;  /* 0x000000b200b27308 */ /* 0x000fe20000000800 */
[----:B------:R-:W-:Y:S01]  /*123c0*/  @P0 IMAD.MOV.U32 R2, RZ, RZ, R104 ;  /* 0x000000ffff020224 */ /* 0x000fe200078e0068 */
[C---:B-1----:R-:W-:Y:S06]  /*123d0*/  HMMA.16816.F32 R44, R96.reuse, R68, R44 ;  /* 0x00000044602c723c */ /* 0x042fec000000182c */
[----:B------:R-:W1:Y:S02]  /*123e0*/  MUFU.EX2 R161, R161 ;  /* 0x000000a100a17308 */ /* 0x000e640000000800 */
[C---:B------:R-:W-:Y:S01]  /*123f0*/  HMMA.16816.F32 R48, R96.reuse, R70, R48 ;  /* 0x000000466030723c */ /* 0x040fe20000001830 */
[----:B------:R-:W4:Y:S05]  /*12400*/  LDSM.16.MT88.4 R68, [R124+0xa000] ;  /* 0x00a000007c44783b */ /* 0x000f2a0000004200 */
[----:B------:R-:W-:Y:S02]  /*12410*/  MUFU.EX2 R174, R174 ;  /* 0x000000ae00ae7308 */ /* 0x000fe40000000800 */
[C---:B--2---:R-:W-:Y:S06]  /*12420*/  HMMA.16816.F32 R52, R96.reuse, R72, R52 ;  /* 0x000000486034723c */ /* 0x044fec0000001834 */
[----:B------:R-:W2:Y:S02]  /*12430*/  MUFU.EX2 R123, R123 ;  /* 0x0000007b007b7308 */ /* 0x000ea40000000800 */
[C---:B------:R-:W-:Y:S01]  /*12440*/  HMMA.16816.F32 R56, R96.reuse, R74, R56 ;  /* 0x0000004a6038723c */ /* 0x040fe20000001838 */
[----:B------:R-:W5:Y:S05]  /*12450*/  LDSM.16.MT88.4 R72, [R126+0x8800] ;  /* 0x008800007e48783b */ /* 0x000f6a0000004200 */
[----:B------:R-:W-:Y:S02]  /*12460*/  MUFU.EX2 R190, R190 ;  /* 0x000000be00be7308 */ /* 0x000fe40000000800 */
[C---:B------:R-:W-:Y:S06]  /*12470*/  HMMA.16816.F32 R12, R96.reuse, R16, R12 ;  /* 0x00000010600c723c */ /* 0x040fec000000180c */
[----:B------:R-:W-:Y:S02]  /*12480*/  MUFU.EX2 R169, R169 ;  /* 0x000000a900a97308 */ /* 0x000fe40000000800 */
[C---:B------:R-:W-:Y:S01]  /*12490*/  HMMA.16816.F32 R8, R96.reuse, R10, R92 ;  /* 0x0000000a6008723c */ /* 0x040fe2000000185c */
[----:B------:R-:W-:Y:S05]  /*124a0*/  LDSM.16.MT88.4 R92, [R130+0x9800] ;  /* 0x00980000825c783b */ /* 0x000fea0000004200 */
[----:B------:R-:W-:Y:S02]  /*124b0*/  MUFU.EX2 R188, R188 ;  /* 0x000000bc00bc7308 */ /* 0x000fe40000000800 */
[C---:B------:R-:W-:Y:S01]  /*124c0*/  HMMA.16816.F32 R16, R96.reuse, R18, R84 ;  /* 0x000000126010723c */ /* 0x040fe20000001854 */
[----:B------:R-:W-:Y:S05]  /*124d0*/  LDSM.16.MT88.4 R84, [R126+0x9800] ;  /* 0x009800007e54783b */ /* 0x000fea0000004200 */
[----:B------:R-:W-:Y:S02]  /*124e0*/  MUFU.EX2 R165, R165 ;  /* 0x000000a500a57308 */ /* 0x000fe40000000800 */
[C---:B----4-:R-:W-:Y:S03]  /*124f0*/  HMMA.16816.F32 R60, R96.reuse, R68, R60 ;  /* 0x00000044603c723c */ /* 0x050fe6000000183c */
[----:B---3--:R-:W-:Y:S01]  /*12500*/  F2FP.F16.F32.PACK_AB R68, R163, R180 ;  /* 0x000000b4a344723e */ /* 0x008fe200000000ff */
[----:B------:R-:W-:Y:S01]  /*12510*/  FADD.FTZ R180, R180, R111 ;  /* 0x0000006fb4b47221 */ /* 0x000fe20000010000 */
[----:B-1----:R-:W-:Y:S01]  /*12520*/  F2FP.F16.F32.PACK_AB R69, R161, R178 ;  /* 0x000000b2a145723e */ /* 0x002fe200000000ff */
[----:B------:R-:W-:Y:S01]  /*12530*/  FADD.FTZ R178, R178, R117 ;  /* 0x00000075b2b27221 */ /* 0x000fe20000010000 */
[----:B------:R-:W-:Y:S01]  /*12540*/  MUFU.EX2 R186, R186 ;  /* 0x000000ba00ba7308 */ /* 0x000fe20000000800 */
[----:B------:R-:W-:Y:S01]  /*12550*/  FADD.FTZ R163, R163, R180 ;  /* 0x000000b4a3a37221 */ /* 0x000fe20000010000 */
[----:B------:R-:W-:Y:S03]  /*12560*/  HMMA.16816.F32 R64, R96, R70, R64 ;  /* 0x000000466040723c */ /* 0x000fe60000001840 */
[----:B------:R-:W-:Y:S01]  /*12570*/  F2FP.F16.F32.PACK_AB R70, R141, R176 ;  /* 0x000000b08d46723e */ /* 0x000fe200000000ff */
[----:B------:R-:W-:Y:S01]  /*12580*/  FADD.FTZ R161, R161, R178 ;  /* 0x000000b2a1a17221 */ /* 0x000fe20000010000 */
[----:B--2---:R-:W-:Y:S01]  /*12590*/  F2FP.F16.F32.PACK_AB R71, R123, R174 ;  /* 0x000000ae7b47723e */ /* 0x004fe200000000ff */
[----:B------:R-:W-:Y:S01]  /*125a0*/  FADD.FTZ R176, R176, R163 ;  /* 0x000000a3b0b07221 */ /* 0x000fe20000010000 */
[----:B------:R-:W-:Y:S01]  /*125b0*/  MUFU.EX2 R173, R173 ;  /* 0x000000ad00ad7308 */ /* 0x000fe20000000800 */
[----:B------:R-:W-:-:S02]  /*125c0*/  FADD.FTZ R174, R174, R161 ;  /* 0x000000a1aeae7221 */ /* 0x000fc40000010000 */
[----:B------:R-:W-:Y:S02]  /*125d0*/  FADD.FTZ R141, R141, R176 ;  /* 0x000000b08d8d7221 */ /* 0x000fe40000010000 */
        /* <DEDUP_REMOVED lines=105> */
.L_x_13462:
[----:B------:R-:W-:-:S07]  /*12c70*/  IADD3 R105, PT, PT, R107, -0x1, RZ ;  /* 0xffffffff6b697810 */ /* 0x000fce0007ffe0ff */
.L_x_13471:
[----:B------:R-:W-:Y:S05]  /*12c80*/  BSYNC B2 ;  /* 0x0000000000027941 */ /* 0x000fea0003800000 */
.L_x_13461:
        /* <DEDUP_REMOVED lines=14> */
.L_x_13479:
        /* <DEDUP_REMOVED lines=77> */
.L_x_13474:
[----:B------:R-:W-:Y:S05]  /*13240*/  BSYNC.RECONVERGENT B0 ;  /* 0x0000000000007941 */ /* 0x000fea0003800200 */
.L_x_13473:
        /* <DEDUP_REMOVED lines=16> */
[----:B------:R-:W-:Y:S05]  /*13350*/  ISETP.GT.AND P0, PT, R163, R138, PT ;  /* 0x0000008aa300720c */ /* 0x000fea0003f04270 */
        /* <DEDUP_REMOVED lines=12> */
[----:B------:R-:W-:Y:S06]  /*13420*/  LDSM.16.M88.4 R116, [R129+0x5000] ;  /* 0x005000008174783b */ /* 0x000fec0000000200 */
[----:B------:R-:W-:Y:S01]  /*13430*/  LDSM.16.M88.4 R120, [R129+0x5800] ;  /* 0x005800008178783b */ /* 0x000fe20000000200 */
[C---:B------:R-:W-:Y:S05]  /*13440*/  HMMA.16816.F32 R8, R32.reuse, R10, RZ ;  /* 0x0000000a2008723c */ /* 0x040fea00000018ff */
[----:B------:R-:W5:Y:S03]  /*13450*/  LD.E R0, desc[UR4][R100.64+0x18c] ;  /* 0x00018c0464007980 */ /* 0x000f66000c101900 */
        /* <DEDUP_REMOVED lines=18> */
[----:B------:R-:W3:Y:S06]  /*13580*/  LDSM.16.M88.4 R108, [R128+0x5000] ;  /* 0x00500000806c783b */ /* 0x000eec0000000200 */
[----:B------:R-:W-:Y:S01]  /*13590*/  LDSM.16.M88.4 R120, [R127+0x4000] ;  /* 0x004000007f78783b */ /* 0x000fe20000000200 */
        /* <DEDUP_REMOVED lines=11> */
[----:B------:R-:W1:Y:S06]  /*13650*/  LDSM.16.M88.4 R104, [R127+0x4800] ;  /* 0x004800007f68783b */ /* 0x000e6c0000000200 */
[----:B------:R-:W3:Y:S01]  /*13660*/  LDSM.16.M88.4 R112, [R127+0x5800] ;  /* 0x005800007f70783b */ /* 0x000ee20000000200 */
[C---:B--2---:R-:W-:Y:S08]  /*13670*/  HMMA.16816.F32 R4, R116.reuse, R120, R4 ;  /* 0x000000787404723c */ /* 0x044ff00000001804 */
[C---:B------:R-:W-:Y:S08]  /*13680*/  HMMA.16816.F32 R8, R116.reuse, R122, R8 ;  /* 0x0000007a7408723c */ /* 0x040ff00000001808 */
        /* <DEDUP_REMOVED lines=8> */
[----:B------:R-:W2:Y:S06]  /*13710*/  LDSM.16.M88.4 R112, [R134+0x6800] ;  /* 0x006800008670783b */ /* 0x000eac0000000200 */
[----:B------:R-:W3:Y:S01]  /*13720*/  LDSM.16.M88.4 R116, [R134+0x7000] ;  /* 0x007000008674783b */ /* 0x000ee20000000200 */
        /* <DEDUP_REMOVED lines=11> */
[----:B------:R-:W1:Y:S06]  /*137e0*/  LDSM.16.M88.4 R104, [R129+0x6800] ;  /* 0x006800008168783b */ /* 0x000e6c0000000200 */
[----:B------:R-:W3:Y:S01]  /*137f0*/  LDSM.16.M88.4 R108, [R129+0x7000] ;  /* 0x00700000816c783b */ /* 0x000ee20000000200 */
        /* <DEDUP_REMOVED lines=24> */
[----:B------:R-:W1:Y:S07]  /*13980*/  LDSM.16.M88.4 R104, [R127+0x6800] ;  /* 0x006800007f68783b */ /* 0x000e6e0000000200 */
        /* <DEDUP_REMOVED lines=8> */
[----:B------:R-:W2:Y:S02]  /*13a10*/  MUFU.TANH R2, R2 ;  /* 0x0000000200027308 */ /* 0x000ea40000002400 */
[-C--:B------:R-:W-:Y:S01]  /*13a20*/  FMUL.FTZ R9, R9, R0.reuse ;  /* 0x0000000009097220 */ /* 0x080fe20000410000 */
[-C--:B------:R-:W-:Y:S01]  /*13a30*/  FMUL.FTZ R10, R10, R0.reuse ;  /* 0x000000000a0a7220 */ /* 0x080fe20000410000 */
[-C--:B------:R-:W-:Y:S01]  /*13a40*/  FMUL.FTZ R11, R11, R0.reuse ;  /* 0x000000000b0b7220 */ /* 0x080fe20000410000 */
[-C--:B------:R-:W-:Y:S01]  /*13a50*/  FMUL.FTZ R103, R8, R0.reuse ;  /* 0x0000000008677220 */ /* 0x080fe20000410000 */
[C---:B------:R-:W-:Y:S04]  /*13a60*/  HMMA.16816.F32 R16, R112.reuse, R106, R16 ;  /* 0x0000006a7010723c */ /* 0x040fe80000001810 */
[----:B------:R-:W3:Y:S01]  /*13a70*/  MUFU.TANH R105, R9 ;  /* 0x0000000900697308 */ /* 0x000ee20000002400 */
[-C--:B------:R-:W-:Y:S01]  /*13a80*/  FMUL.FTZ R13, R13, R0.reuse ;  /* 0x000000000d0d7220 */ /* 0x080fe20000410000 */
[-C--:B------:R-:W-:Y:S01]  /*13a90*/  FMUL.FTZ R14, R14, R0.reuse ;  /* 0x000000000e0e7220 */ /* 0x080fe20000410000 */
[-C--:B------:R-:W-:Y:S01]  /*13aa0*/  FMUL.FTZ R15, R15, R0.reuse ;  /* 0x000000000f0f7220 */ /* 0x080fe20000410000 */
[-C--:B------:R-:W-:Y:S06]  /*13ab0*/  FMUL.FTZ R117, R12, R0.reuse ;  /* 0x000000000c757220 */ /* 0x080fec0000410000 */
[----:B------:R-:W4:Y:S10]  /*13ac0*/  MUFU.TANH R111, R10 ;  /* 0x0000000a006f7308 */ /* 0x000f340000002400 */
[----:B------:R5:W2:Y:S10]  /*13ad0*/  MUFU.TANH R116, R11 ;  /* 0x0000000b00747308 */ /* 0x000ab40000002400 */
[----:B------:R-:W2:Y:S01]  /*13ae0*/  MUFU.TANH R108, R108 ;  /* 0x0000006c006c7308 */ /* 0x000ea20000002400 */
[C---:B-1----:R-:W-:Y:S09]  /*13af0*/  HMMA.16816.F32 R20, R112.reuse, R4, R20 ;  /* 0x000000047014723c */ /* 0x042ff20000001814 */
[----:B------:R-:W1:Y:S01]  /*13b00*/  MUFU.TANH R109, R109 ;  /* 0x0000006d006d7308 */ /* 0x000e620000002400 */
[----:B-----5:R-:W5:Y:S01]  /*13b10*/  LDSM.16.M88.4 R8, [R127+0x7800] ;  /* 0x007800007f08783b */ /* 0x020f620000000200 */
[----:B------:R-:W-:Y:S04]  /*13b20*/  DEPBAR.LE SB0, 0x0 ;  /* 0x000080000000791a */ /* 0x000fe80000000000 */
[-C--:B------:R-:W-:Y:S04]  /*13b30*/  FMUL.FTZ R4, R16, R0.reuse ;  /* 0x0000000010047220 */ /* 0x080fe80000410000 */
[----:B------:R-:W1:Y:S01]  /*13b40*/  MUFU.TANH R110, R110 ;  /* 0x0000006e006e7308 */ /* 0x000e620000002400 */
[----:B------:R-:W-:Y:S01]  /*13b50*/  BAR.SYNC.DEFER_BLOCKING 0x0 ;  /* 0x0000000000007b1d */ /* 0x000fe20000010000 */
[C---:B------:R-:W-:Y:S05]  /*13b60*/  HMMA.16816.F32 R24, R112.reuse, R6, R24 ;  /* 0x000000067018723c */ /* 0x040fea0000001818 */
        /* <DEDUP_REMOVED lines=11> */
[-C--:B------:R-:W-:Y:S07]  /*13c20*/  FMUL.FTZ R22, R24, R0.reuse ;  /* 0x0000000018167220 */ /* 0x080fee0000410000 */
[----:B------:R1:W1:Y:S10]  /*13c30*/  MUFU.TANH R12, R117 ;  /* 0x00000075000c7308 */ /* 0x0002740000002400 */
[----:B------:R-:W1:Y:S01]  /*13c40*/  MUFU.TANH R13, R13 ;  /* 0x0000000d000d7308 */ /* 0x000e620000002400 */
[C---:B-----5:R-:W-:Y:S03]  /*13c50*/  HMMA.16816.F32 R28, R112.reuse, R8, R28 ;  /* 0x00000008701c723c */ /* 0x060fe6000000181c */
[-C--:B---3--:R-:W-:Y:S06]  /*13c60*/  FMUL.FTZ R20, R27, R0.reuse ;  /* 0x000000001b147220 */ /* 0x088fec0000410000 */
        /* <DEDUP_REMOVED lines=105> */
.L_x_13478:
[----:B------:R-:W-:Y:S05]  /*14300*/  BSYNC.RECONVERGENT B0 ;  /* 0x0000000000007941 */ /* 0x000fea0003800200 */
.L_x_13477:
        /* <DEDUP_REMOVED lines=20> */
.L_x_13476:
[----:B------:R-:W-:Y:S05]  /*14450*/  BSYNC.RECONVERGENT B1 ;  /* 0x0000000000017941 */ /* 0x000fea0003800200 */
.L_x_13475:
[----:B------:R-:W3:Y:S01]  /*14460*/  LD.E R103, desc[UR4][R100.64+0xdc] ;  /* 0x0000dc0464677980 */ /* 0x000ee2000c101900 */
[C---:B------:R-:W-:Y:S01]  /*14470*/  VIADD R34, R165.reuse, 0xffffffe1 ;  /* 0xffffffe1a5227836 */ /* 0x040fe20000000000 */
[C---:B------:R-:W-:Y:S01]  /*14480*/  ISETP.GE.AND P4, PT, R165.reuse, R158, PT ;  /* 0x0000009ea500720c */ /* 0x040fe20003f86270 */
[C---:B------:R-:W-:Y:S01]  /*14490*/  VIADD R27, R165.reuse, 0xffffffe9 ;  /* 0xffffffe9a51b7836 */ /* 0x040fe20000000000 */
[CC--:B------:R-:W-:Y:S01]  /*144a0*/  ISETP.GE.AND P0, PT, R165.reuse, R160.reuse, PT ;  /* 0x000000a0a500720c */ /* 0x0c0fe20003f06270 */
[----:B--2---:R-:W-:Y:S01]  /*144b0*/  VIADD R25, R165, 0xfffffff1 ;  /* 0xfffffff1a5197836 */ /* 0x004fe20000000000 */
[----:B-1----:R-:W-:Y:S01]  /*144c0*/  FSEL R181, R181, -INF , P4 ;  /* 0xff800000b5b57808 */ /* 0x002fe20002000000 */
        /* <DEDUP_REMOVED lines=23> */
[----:B------:R-:W-:Y:S02]  /*14640*/  ISETP.GE.AND P5, PT, R26, R160, PT ;  /* 0x000000a01a00720c */ /* 0x000fe40003fa6270 */
[-C--:B------:R-:W-:Y:S02]  /*14650*/  ISETP.GE.AND P4, PT, R34, R158.reuse, PT ;  /* 0x0000009e2200720c */ /* 0x080fe40003f86270 */
[CC--:B------:R-:W-:Y:S02]  /*14660*/  ISETP.GE.AND P1, PT, R0.reuse, R158.reuse, PT ;  /* 0x0000009e0000720c */ /* 0x0c0fe40003f26270 */
[----:B------:R-:W-:Y:S02]  /*14670*/  ISETP.GE.AND P3, PT, R0, R157, PT ;  /* 0x0000009d0000720c */ /* 0x000fe40003f66270 */
[----:B------:R-:W-:Y:S01]  /*14680*/  FSEL R141, R12, -INF , P5 ;  /* 0xff8000000c8d7808 */ /* 0x000fe20002800000 */
[----:B------:R-:W-:Y:S01]  /*14690*/  VIADD R12, R165, 0x19 ;  /* 0x00000019a50c7836 */ /* 0x000fe20000000000 */
[----:B------:R-:W-:Y:S02]  /*146a0*/  FSEL R109, R109, -INF , P1 ;  /* 0xff8000006d6d7808 */ /* 0x000fe40000800000 */
[----:B------:R-:W-:Y:S02]  /*146b0*/  FSEL R13, R110, -INF , P4 ;  /* 0xff8000006e0d7808 */ /* 0x000fe40002000000 */
[-C--:B------:R-:W-:Y:S01]  /*146c0*/  ISETP.GE.AND P6, PT, R0, R159.reuse, PT ;  /* 0x0000009f0000720c */ /* 0x080fe20003fc6270 */
[C---:B------:R-:W-:Y:S01]  /*146d0*/  VIADD R0, R165.reuse, 0x10 ;  /* 0x00000010a5007836 */ /* 0x040fe20000000000 */
[----:B------:R-:W-:Y:S02]  /*146e0*/  ISETP.GE.AND P4, PT, R30, R158, PT ;  /* 0x0000009e1e00720c */ /* 0x000fe40003f86270 */
        /* <DEDUP_REMOVED lines=9> */
[----:B------:R-:W-:Y:S02]  /*14780*/  FSEL R187, R6, -INF , P5 ;  /* 0xff80000006bb7808 */ /* 0x000fe40002800000 */
[----:B------:R-:W-:Y:S02]  /*14790*/  FSEL R123, R21, -INF , P1 ;  /* 0xff800000157b7808 */ /* 0x000fe40000800000 */
[----:B------:R-:W-:Y:S02]  /*147a0*/  FSEL R168, R168, -INF , P4 ;  /* 0xff800000a8a87808 */ /* 0x000fe40002000000 */
[-C--:B------:R-:W-:Y:S02]  /*147b0*/  ISETP.GE.AND P5, PT, R22, R160.reuse, PT ;  /* 0x000000a01600720c */ /* 0x080fe40003fa6270 */
[----:B------:R-:W-:Y:S02]  /*147c0*/  ISETP.GE.AND P4, PT, R12, R160, PT ;  /* 0x000000a00c00720c */ /* 0x000fe40003f86270 */
[-C--:B------:R-:W-:Y:S02]  /*147d0*/  ISETP.GE.AND P1, PT, R25, R158.reuse, PT ;  /* 0x0000009e1900720c */ /* 0x080fe40003f26270 */
[----:B------:R-:W-:Y:S02]  /*147e0*/  FSEL R185, R9, -INF , P5 ;  /* 0xff80000009b97808 */ /* 0x000fe40002800000 */
[----:B------:R-:W-:Y:S02]  /*147f0*/  FSEL R171, R15, -INF , P1 ;  /* 0xff8000000fab7808 */ /* 0x000fe40000800000 */
[----:B------:R-:W-:Y:S02]  /*14800*/  FSEL R122, R122, -INF , P4 ;  /* 0xff8000007a7a7808 */ /* 0x000fe40002000000 */
[-C--:B------:R-:W-:Y:S02]  /*14810*/  ISETP.GE.AND P5, PT, R27, R158.reuse, PT ;  /* 0x0000009e1b00720c */ /* 0x080fe40003fa6270 */
[----:B------:R-:W-:Y:S02]  /*14820*/  ISETP.GE.AND P4, PT, R24, R158, PT ;  /* 0x0000009e1800720c */ /* 0x000fe40003f86270 */
[----:B------:R-:W-:Y:S02]  /*14830*/  ISETP.GE.AND P1, PT, R4, R160, PT ;  /* 0x000000a00400720c */ /* 0x000fe40003f26270 */
[----:B------:R-:W-:Y:S02]  /*14840*/  FSEL R9, R116, -INF , P5 ;  /* 0xff80000074097808 */ /* 0x000fe40002800000 */
[----:B------:R-:W-:Y:S02]  /*14850*/  FSEL R5, R5, -INF , P4 ;  /* 0xff80000005057808 */ /* 0x000fe40002000000 */
[----:B------:R-:W-:Y:S02]  /*14860*/  FSEL R121, R121, -INF , P1 ;  /* 0xff80000079797808 */ /* 0x000fe40000800000 */
[-C--:B------:R-:W-:Y:S02]  /*14870*/  ISETP.GE.AND P4, PT, R22, R158.reuse, PT ;  /* 0x0000009e1600720c */ /* 0x080fe40003f86270 */
[-C--:B------:R-:W-:Y:S02]  /*14880*/  ISETP.GE.AND P5, PT, R26, R158.reuse, PT ;  /* 0x0000009e1a00720c */ /* 0x080fe40003fa6270 */
[-C--:B------:R-:W-:Y:S02]  /*14890*/  ISETP.GE.AND P1, PT, R23, R158.reuse, PT ;  /* 0x0000009e1700720c */ /* 0x080fe40003f26270 */
[----:B------:R-:W-:Y:S02]  /*148a0*/  ISETP.GE.AND P0, PT, R165, R159, PT ;  /* 0x0000009fa500720c */ /* 0x000fe40003f06270 */
[----:B------:R-:W-:Y:S02]  /*148b0*/  FSEL R14, R14, -INF , P5 ;  /* 0xff8000000e0e7808 */ /* 0x000fe40002800000 */
[----:B------:R-:W-:Y:S02]  /*148c0*/  FSEL R18, R18, -INF , P4 ;  /* 0xff80000012127808 */ /* 0x000fe40002000000 */
[----:B------:R-:W-:Y:S02]  /*148d0*/  FSEL R7, R7, -INF , P1 ;  /* 0xff80000007077808 */ /* 0x000fe40000800000 */
[----:B------:R-:W-:Y:S02]  /*148e0*/  FSEL R189, R189, -INF , !P0 ;  /* 0xff800000bdbd7808 */ /* 0x000fe40004000000 */
[-C--:B------:R-:W-:Y:S02]  /*148f0*/  ISETP.GE.AND P1, PT, R0, R158.reuse, PT ;  /* 0x0000009e0000720c */ /* 0x080fe40003f26270 */
[-C--:B------:R-:W-:Y:S02]  /*14900*/  ISETP.GE.AND P4, PT, R2, R158.reuse, PT ;  /* 0x0000009e0200720c */ /* 0x080fe40003f86270 */
[C---:B------:R-:W-:Y:S01]  /*14910*/  ISETP.GE.AND P5, PT, R165.reuse, R157, PT ;  /* 0x0000009da500720c */ /* 0x040fe20003fa6270 */
[----:B------:R-:W-:Y:S01]  /*14920*/  VIADD R165, R165, 0xffffffc0 ;  /* 0xffffffc0a5a57836 */ /* 0x000fe20000000000 */
[-C--:B------:R-:W-:Y:S02]  /*14930*/  ISETP.GE.AND P0, PT, R11, R158.reuse, PT ;  /* 0x0000009e0b00720c */ /* 0x080fe40003f06270 */
[----:B------:R-:W-:Y:S02]  /*14940*/  FSEL R28, R28, -INF , P1 ;  /* 0xff8000001c1c7808 */ /* 0x000fe40000800000 */
[----:B------:R-:W-:Y:S02]  /*14950*/  FSEL R29, R29, -INF , P4 ;  /* 0xff8000001d1d7808 */ /* 0x000fe40002000000 */
[----:B------:R-:W-:Y:S02]  /*14960*/  FSEL R191, R17, -INF , P0 ;  /* 0xff80000011bf7808 */ /* 0x000fe40000000000 */
[----:B------:R-:W-:Y:S02]  /*14970*/  FSEL R181, R181, -INF , !P5 ;  /* 0xff800000b5b57808 */ /* 0x000fe40006800000 */
[-C--:B------:R-:W-:Y:S02]  /*14980*/  ISETP.GE.AND P4, PT, R30, R159.reuse, PT ;  /* 0x0000009f1e00720c */ /* 0x080fe40003f86270 */
[-C--:B------:R-:W-:Y:S02]  /*14990*/  ISETP.GE.AND P0, PT, R10, R158.reuse, PT ;  /* 0x0000009e0a00720c */ /* 0x080fe40003f06270 */
[C---:B------:R-:W-:Y:S02]  /*149a0*/  ISETP.GE.AND P5, PT, R34.reuse, R159, PT ;  /* 0x0000009f2200720c */ /* 0x040fe40003fa6270 */
[----:B------:R-:W-:Y:S02]  /*149b0*/  ISETP.GE.AND P1, PT, R34, R157, PT ;  /* 0x0000009d2200720c */ /* 0x000fe40003f26270 */
[----:B------:R-:W-:Y:S02]  /*149c0*/  FSEL R6, R32, -INF , !P6 ;  /* 0xff80000020067808 */ /* 0x000fe40007000000 */
[-C--:B------:R-:W-:Y:S02]  /*149d0*/  ISETP.GE.AND P6, PT, R27, R159.reuse, PT ;  /* 0x0000009f1b00720c */ /* 0x080fe40003fc6270 */
[----:B------:R-:W-:Y:S02]  /*149e0*/  FSEL R20, R20, -INF , P0 ;  /* 0xff80000014147808 */ /* 0x000fe40000000000 */
[----:B------:R-:W-:Y:S02]  /*149f0*/  FSEL R21, R108, -INF , !P5 ;  /* 0xff8000006c157808 */ /* 0x000fe40006800000 */
[----:B------:R-:W-:Y:S02]  /*14a00*/  FSEL R19, R31, -INF , !P4 ;  /* 0xff8000001f137808 */ /* 0x000fe40006000000 */
[----:B------:R-:W-:Y:S02]  /*14a10*/  FSEL R13, R13, -INF , !P1 ;  /* 0xff8000000d0d7808 */ /* 0x000fe40004800000 */
[----:B------:R-:W-:Y:S02]  /*14a20*/  ISETP.GE.AND P0, PT, R12, R158, PT ;  /* 0x0000009e0c00720c */ /* 0x000fe40003f06270 */
        /* <DEDUP_REMOVED lines=8> */
[----:B------:R-:W-:Y:S02]  /*14ab0*/  FSEL R197, R197, -INF , !P4 ;  /* 0xff800000c5c57808 */ /* 0x000fe40006000000 */
[----:B------:R-:W-:Y:S02]  /*14ac0*/  FSEL R141, R141, -INF , !P5 ;  /* 0xff8000008d8d7808 */ /* 0x000fe40006800000 */
[----:B------:R-:W-:Y:S02]  /*14ad0*/  FSEL R171, R171, -INF , !P1 ;  /* 0xff800000abab7808 */ /* 0x000fe40004800000 */
[----:B------:R-:W-:Y:S02]  /*14ae0*/  ISETP.GE.AND P0, PT, R30, R157, PT ;  /* 0x0000009d1e00720c */ /* 0x000fe40003f06270 */
[-C--:B------:R-:W-:Y:S02]  /*14af0*/  ISETP.GE.AND P4, PT, R23, R159.reuse, PT ;  /* 0x0000009f1700720c */ /* 0x080fe40003f86270 */
[-C--:B------:R-:W-:Y:S02]  /*14b00*/  ISETP.GE.AND P5, PT, R11, R159.reuse, PT ;  /* 0x0000009f0b00720c */ /* 0x080fe40003fa6270 */
[----:B------:R-:W-:Y:S02]  /*14b10*/  ISETP.GE.AND P1, PT, R4, R159, PT ;  /* 0x0000009f0400720c */ /* 0x000fe40003f26270 */
[----:B------:R-:W-:Y:S02]  /*14b20*/  FSEL R195, R195, -INF , !P6 ;  /* 0xff800000c3c37808 */ /* 0x000fe40007000000 */
[-C--:B------:R-:W-:Y:S02]  /*14b30*/  ISETP.GE.AND P6, PT, R27, R157.reuse, PT ;  /* 0x0000009d1b00720c */ /* 0x080fe40003fc6270 */
[----:B------:R-:W-:Y:S02]  /*14b40*/  FSEL R183, R183, -INF , !P3 ;  /* 0xff800000b7b77808 */ /* 0x000fe40005800000 */
[----:B------:R-:W-:Y:S02]  /*14b50*/  ISETP.GE.AND P3, PT, R11, R157, PT ;  /* 0x0000009d0b00720c */ /* 0x000fe40003f66270 */
[----:B------:R-:W-:Y:S02]  /*14b60*/  FSEL R169, R16, -INF , !P5 ;  /* 0xff80000010a97808 */ /* 0x000fe40006800000 */
[----:B------:R-:W-:Y:S02]  /*14b70*/  FSEL R187, R187, -INF , !P4 ;  /* 0xff800000bbbb7808 */ /* 0x000fe40006000000 */
[----:B------:R-:W-:Y:S02]  /*14b80*/  FSEL R11, R111, -INF , !P0 ;  /* 0xff8000006f0b7808 */ /* 0x000fe40004000000 */
[----:B------:R-:W-:Y:S02]  /*14b90*/  FSEL R121, R121, -INF , !P1 ;  /* 0xff80000079797808 */ /* 0x000fe40004800000 */
[-C--:B------:R-:W-:Y:S02]  /*14ba0*/  ISETP.GE.AND P4, PT, R22, R159.reuse, PT ;  /* 0x0000009f1600720c */ /* 0x080fe40003f86270 */
[----:B------:R-:W-:Y:S02]  /*14bb0*/  FMNMX3.FTZ R16, R3, R6, R21, !PT ;  /* 0x0000000603107276 */ /* 0x000fe40007810015 */
[C---:B------:R-:W-:Y:S02]  /*14bc0*/  ISETP.GE.AND P0, PT, R0.reuse, R159, PT ;  /* 0x0000009f0000720c */ /* 0x040fe40003f06270 */
        /* <DEDUP_REMOVED lines=29> */
[----:B------:R-:W-:Y:S02]  /*14da0*/  FMNMX3.FTZ R0, R0, R181, R179, !PT ;  /* 0x000000b500007276 */ /* 0x000fe400078100b3 */
[----:B------:R-:W-:Y:S02]  /*14db0*/  FMNMX3.FTZ R16, R16, R185, R183, !PT ;  /* 0x000000b910107276 */ /* 0x000fe400078100b7 */
[-C--:B------:R-:W-:Y:S02]  /*14dc0*/  ISETP.GE.AND P3, PT, R12, R157.reuse, PT ;  /* 0x0000009d0c00720c */ /* 0x080fe40003f66270 */
[----:B------:R-:W-:Y:S02]  /*14dd0*/  FSEL R119, R28, -INF , !P1 ;  /* 0xff8000001c777808 */ /* 0x000fe40004800000 */
[----:B------:R-:W-:Y:S02]  /*14de0*/  FSEL R118, R29, -INF , !P4 ;  /* 0xff8000001d767808 */ /* 0x000fe40006000000 */
[----:B------:R-:W-:Y:S01]  /*14df0*/  FSEL R8, R8, -INF , P0 ;  /* 0xff80000008087808 */ /* 0x000fe20000000000 */
[----:B------:R-:W-:Y:S01]  /*14e00*/  LDSM.16.MT88.4 R28, [R125+0x8000] ;  /* 0x008000007d1c783b */ /* 0x000fe20000004200 */
[----:B------:R-:W-:Y:S02]  /*14e10*/  ISETP.GE.AND P6, PT, R4, R157, PT ;  /* 0x0000009d0400720c */ /* 0x000fe40003fc6270 */
        /* <DEDUP_REMOVED lines=31> */
[-C--:B------:R-:W-:Y:S01]  /*15010*/  FFMA.FTZ R113, R17, R103.reuse, -R170 ;  /* 0x0000006711717223 */ /* 0x080fe200000108aa */
[-C--:B------:R-:W-:Y:S01]  /*15020*/  FFMA.FTZ R112, R11, R103.reuse, -R120 ;  /* 0x000000670b707223 */ /* 0x080fe20000010878 */
[-C--:B------:R-:W-:Y:S01]  /*15030*/  FFMA.FTZ R107, R6, R103.reuse, -R170 ;  /* 0x00000067066b7223 */ /* 0x080fe200000108aa */
[-C--:B------:R-:W-:Y:S01]  /*15040*/  FFMA.FTZ R115, R9, R103.reuse, -R120 ;  /* 0x0000006709737223 */ /* 0x080fe20000010878 */
[----:B------:R-:W-:Y:S01]  /*15050*/  FMUL.FTZ R9, R103, R4 ;  /* 0x0000000467097220 */ /* 0x000fe20000410000 */
[----:B------:R-:W2:Y:S01]  /*15060*/  MUFU.EX2 R102, R7 ;  /* 0x0000000700667308 */ /* 0x000ea20000000800 */
[----:B------:R-:W3:Y:S01]  /*15070*/  LDSM.16.MT88.4 R20, [R126+0x8000] ;  /* 0x008000007e14783b */ /* 0x000ee20000004200 */
[-CC-:B------:R-:W-:Y:S01]  /*15080*/  FFMA.FTZ R141, R141, R103.reuse, -R170.reuse ;  /* 0x000000678d8d7223 */ /* 0x180fe200000108aa */
[-CC-:B------:R-:W-:Y:S01]  /*15090*/  FFMA.FTZ R172, R197, R103.reuse, -R170.reuse ;  /* 0x00000067c5ac7223 */ /* 0x180fe200000108aa */
[-C--:B------:R-:W-:Y:S01]  /*150a0*/  FFMA.FTZ R174, R169, R103.reuse, -R170 ;  /* 0x00000067a9ae7223 */ /* 0x080fe200000108aa */
[-CC-:B------:R-:W-:Y:S01]  /*150b0*/  FFMA.FTZ R176, R171, R103.reuse, -R120.reuse ;  /* 0x00000067abb07223 */ /* 0x180fe20000010878 */
[-CC-:B------:R-:W-:Y:S01]  /*150c0*/  FFMA.FTZ R173, R173, R103.reuse, -R120.reuse ;  /* 0x00000067adad7223 */ /* 0x180fe20000010878 */
[-C--:B------:R-:W-:Y:S03]  /*150d0*/  FFMA.FTZ R178, R191, R103.reuse, -R120 ;  /* 0x00000067bfb27223 */ /* 0x080fe60000010878 */
[----:B------:R-:W4:Y:S01]  /*150e0*/  MUFU.EX2 R3, R9 ;  /* 0x0000000900037308 */ /* 0x000f220000000800 */
[-C--:B------:R-:W-:Y:S01]  /*150f0*/  FFMA.FTZ R195, R195, R103.reuse, -R170 ;  /* 0x00000067c3c37223 */ /* 0x080fe200000108aa */
[-CC-:B------:R-:W-:Y:S01]  /*15100*/  FFMA.FTZ R193, R193, R103.reuse, -R120.reuse ;  /* 0x00000067c1c17223 */ /* 0x180fe20000010878 */
        /* <DEDUP_REMOVED lines=31> */
[----:B------:R-:W2:Y:S01]  /*15300*/  LDSM.16.MT88.4 R76, [R130+0xa000] ;  /* 0x00a00000824c783b */ /* 0x000ea20000004200 */
[C---:B------:R-:W-:Y:S01]  /*15310*/  FMUL.FTZ R36, R102.reuse, R36 ;  /* 0x0000002466247220 */ /* 0x040fe20000410000 */
[C---:B------:R-:W-:Y:S01]  /*15320*/  FMUL.FTZ R37, R102.reuse, R37 ;  /* 0x0000002566257220 */ /* 0x040fe20000410000 */
[C---:B------:R-:W-:Y:S01]  /*15330*/  FMUL.FTZ R38, R3.reuse, R38 ;  /* 0x0000002603267220 */ /* 0x040fe20000410000 */
[C---:B------:R-:W-:Y:S01]  /*15340*/  FMUL.FTZ R39, R3.reuse, R39 ;  /* 0x0000002703277220 */ /* 0x040fe20000410000 */
[C---:B------:R-:W-:Y:S03]  /*15350*/  FMUL.FTZ R40, R102.reuse, R40 ;  /* 0x0000002866287220 */ /* 0x040fe60000410000 */
[----:B------:R-:W-:Y:S01]  /*15360*/  MUFU.EX2 R106, R106 ;  /* 0x0000006a006a7308 */ /* 0x000fe20000000800 */
[C---:B------:R-:W-:Y:S01]  /*15370*/  FMUL.FTZ R41, R102.reuse, R41 ;  /* 0x0000002966297220 */ /* 0x040fe20000410000 */
[----:B------:R-:W2:Y:S01]  /*15380*/  LDSM.16.MT88.4 R68, [R126+0xa000] ;  /* 0x00a000007e44783b */ /* 0x000ea20000004200 */
[C---:B------:R-:W-:Y:S01]  /*15390*/  FMUL.FTZ R42, R3.reuse, R42 ;  /* 0x0000002a032a7220 */ /* 0x040fe20000410000 */
[C---:B------:R-:W-:Y:S01]  /*153a0*/  FMUL.FTZ R43, R3.reuse, R43 ;  /* 0x0000002b032b7220 */ /* 0x040fe20000410000 */
[C---:B------:R-:W-:Y:S01]  /*153b0*/  FMUL.FTZ R44, R102.reuse, R44 ;  /* 0x0000002c662c7220 */ /* 0x040fe20000410000 */
[C---:B------:R-:W-:Y:S01]  /*153c0*/  FMUL.FTZ R45, R102.reuse, R45 ;  /* 0x0000002d662d7220 */ /* 0x040fe20000410000 */
[----:B------:R-:W-:Y:S03]  /*153d0*/  FMUL.FTZ R46, R3, R46 ;  /* 0x0000002e032e7220 */ /* 0x000fe60000410000 */
        /* <DEDUP_REMOVED lines=16> */
[----:B------:R-:W5:Y:S01]  /*154e0*/  MUFU.EX2 R115, R115 ;  /* 0x0000007300737308 */ /* 0x000f620000000800 */
[----:B-1----:R-:W-:Y:S01]  /*154f0*/  F2FP.F16.F32.PACK_AB R109, R116, R106 ;  /* 0x0000006a746d723e */ /* 0x002fe200000000ff */
[C---:B------:R-:W-:Y:S01]  /*15500*/  FMUL.FTZ R60, R102.reuse, R60 ;  /* 0x0000003c663c7220 */ /* 0x040fe20000410000 */
[C---:B------:R-:W-:Y:S01]  /*15510*/  FMUL.FTZ R61, R102.reuse, R61 ;  /* 0x0000003d663d7220 */ /* 0x040fe20000410000 */
[C---:B------:R-:W-:Y:S01]  /*15520*/  FMUL.FTZ R62, R3.reuse, R62 ;  /* 0x0000003e033e7220 */ /* 0x040fe20000410000 */
[C---:B------:R-:W-:Y:S01]  /*15530*/  FMUL.FTZ R63, R3.reuse, R63 ;  /* 0x0000003f033f7220 */ /* 0x040fe20000410000 */
[C---:B------:R-:W-:Y:S01]  /*15540*/  FMUL.FTZ R64, R102.reuse, R64 ;  /* 0x0000004066407220 */ /* 0x040fe20000410000 */
[----:B------:R-:W-:Y:S03]  /*15550*/  FMUL.FTZ R65, R102, R65 ;  /* 0x0000004166417220 */ /* 0x000fe60000410000 */
[----:B------:R-:W-:Y:S01]  /*15560*/  MUFU.EX2 R141, R141 ;  /* 0x0000008d008d7308 */ /* 0x000fe20000000800 */
[C---:B------:R-:W-:Y:S01]  /*15570*/  FMUL.FTZ R66, R3.reuse, R66 ;  /* 0x0000004203427220 */ /* 0x040fe20000410000 */
[----:B------:R-:W-:Y:S01]  /*15580*/  FMUL.FTZ R67, R3, R67 ;  /* 0x0000004303437220 */ /* 0x000fe20000410000 */
[----:B------:R-:W-:Y:S01]  /*15590*/  LDSM.16.MT88.4 R92, [R130+0x9800] ;  /* 0x00980000825c783b */ /* 0x000fe20000004200 */
[-CC-:B------:R-:W-:Y:S01]  /*155a0*/  FFMA.FTZ R168, R168, R103.reuse, -R170.reuse ;  /* 0x00000067a8a87223 */ /* 0x180fe200000108aa */
[-C--:B------:R-:W-:Y:S01]  /*155b0*/  FFMA.FTZ R121, R121, R103.reuse, -R170 ;  /* 0x0000006779797223 */ /* 0x080fe200000108aa */
[----:B------:R-:W-:Y:S01]  /*155c0*/  FFMA.FTZ R119, R119, R103, -R120 ;  /* 0x0000006777777223 */ /* 0x000fe20000010878 */
[----:B------:R-:W-:Y:S03]  /*155d0*/  ISETP.GT.AND P0, PT, R163, R138, PT ;  /* 0x0000008aa300720c */ /* 0x000fe60003f04270 */
[----:B------:R-:W1:Y:S01]  /*155e0*/  MUFU.EX2 R172, R172 ;  /* 0x000000ac00ac7308 */ /* 0x000e620000000800 */
[----:B-----5:R-:W-:Y:S07]  /*155f0*/  F2FP.F16.F32.PACK_AB R111, R115, R112 ;  /* 0x00000070736f723e */ /* 0x020fee00000000ff */
[C---:B------:R-:W-:Y:S02]  /*15600*/  HMMA.16816.F32 R4, R108.reuse, R12, R4 ;  /* 0x0000000c6c04723c */ /* 0x040fe40000001804 */
        /* <DEDUP_REMOVED lines=11> */
[----:B------:R-:W-:Y:S01]  /*156c0*/  MUFU.EX2 R177, R177 ;  /* 0x000000b100b17308 */ /* 0x000fe20000000800 */
[C---:B------:R-:W-:Y:S03]  /*156d0*/  HMMA.16816.F32 R16, R108.reuse, R22, R16 ;  /* 0x000000166c10723c */ /* 0x040fe60000001810 */
[C---:B------:R-:W-:Y:S01]  /*156e0*/  FMUL.FTZ R22, R3.reuse, R82 ;  /* 0x0000005203167220 */ /* 0x040fe20000410000 */
[C---:B------:R-:W-:Y:S02]  /*156f0*/  FMUL.FTZ R23, R3.reuse, R83 ;  /* 0x0000005303177220 */ /* 0x040fe40000410000 */
[----:B------:R-:W-:Y:S03]  /*15700*/  LDSM.16.MT88.4 R80, [R124+0xb000] ;  /* 0x00b000007c50783b */ /* 0x000fe60000004200 */
        /* <DEDUP_REMOVED lines=16> */
[----:B------:R-:W-:Y:S02]  /*15810*/  FADD.FTZ R3, R116, R3 ;  /* 0x0000000374037221 */ /* 0x000fe40000010000 */
[C---:B------:R-:W-:Y:S01]  /*15820*/  HMMA.16816.F32 R32, R108.reuse, R86, R32 ;  /* 0x000000566c20723c */ /* 0x040fe20000001820 */
[----:B------:R-:W-:Y:S06]  /*15830*/  LDSM.16.MT88.4 R84, [R126+0x9800] ;  /* 0x009800007e54783b */ /* 0x000fec0000004200 */
[----:B------:R-:W-:Y:S01]  /*15840*/  MUFU.EX2 R173, R173 ;  /* 0x000000ad00ad7308 */ /* 0x000fe20000000800 */
[C---:B--2---:R-:W-:Y:S09]  /*15850*/  HMMA.16816.F32 R36, R108.reuse, R76, R36 ;  /* 0x0000004c6c24723c */ /* 0x044ff20000001824 */
[----:B------:R-:W2:Y:S01]  /*15860*/  MUFU.EX2 R178, R178 ;  /* 0x000000b200b27308 */ /* 0x000ea20000000800 */
[C---:B------:R-:W-:Y:S01]  /*15870*/  HMMA.16816.F32 R40, R108.reuse, R78, R40 ;  /* 0x0000004e6c28723c */ /* 0x040fe20000001828 */
[----:B------:R-:W-:Y:S08]  /*15880*/  LDSM.16.MT88.4 R76, [R126+0x8800] ;  /* 0x008800007e4c783b */ /* 0x000ff00000004200 */
[----:B------:R-:W-:Y:S01]  /*15890*/  MUFU.EX2 R123, R123 ;  /* 0x0000007b007b7308 */ /* 0x000fe20000000800 */
[C---:B------:R-:W-:Y:S09]  /*158a0*/  HMMA.16816.F32 R44, R108.reuse, R68, R44 ;  /* 0x000000446c2c723c */ /* 0x040ff2000000182c */
[----:B------:R-:W5:Y:S01]  /*158b0*/  MUFU.EX2 R168, R168 ;  /* 0x000000a800a87308 */ /* 0x000f620000000800 */
[C---:B------:R-:W-:Y:S01]  /*158c0*/  HMMA.16816.F32 R48, R108.reuse, R70, R48 ;  /* 0x000000466c30723c */ /* 0x040fe20000001830 */
[----:B------:R-:W1:Y:S08]  /*158d0*/  LDSM.16.MT88.4 R68, [R124+0xa000] ;  /* 0x00a000007c44783b */ /* 0x000e700000004200 */
[----:B------:R-:W-:Y:S01]  /*158e0*/  MUFU.EX2 R121, R121 ;  /* 0x0000007900797308 */ /* 0x000fe20000000800 */
[C---:B---3--:R-:W-:Y:S09]  /*158f0*/  HMMA.16816.F32 R52, R108.reuse, R72, R52 ;  /* 0x000000486c34723c */ /* 0x048ff20000001834 */
[----:B------:R-:W-:Y:S01]  /*15900*/  MUFU.EX2 R119, R119 ;  /* 0x0000007700777308 */ /* 0x000fe20000000800 */
[C---:B------:R-:W-:Y:S01]  /*15910*/  HMMA.16816.F32 R56, R108.reuse, R74, R56 ;  /* 0x0000004a6c38723c */ /* 0x040fe20000001838 */
[----:B------:R-:W3:Y:S07]  /*15920*/  LDSM.16.MT88.4 R72, [R130+0x8800] ;  /* 0x008800008248783b */ /* 0x000eee0000004200 */
[C---:B-1----:R-:W-:Y:S03]  /*15930*/  HMMA.16816.F32 R60, R108.reuse, R68, R60 ;  /* 0x000000446c3c723c */ /* 0x042fe6000000183c */
[----:B------:R-:W-:Y:S02]  /*15940*/  F2FP.F16.F32.PACK_AB R68, R172, R141 ;  /* 0x0000008dac44723e */ /* 0x000fe400000000ff */
[----:B----4-:R-:W-:Y:S03]  /*15950*/  F2FP.F16.F32.PACK_AB R69, R176, R171 ;  /* 0x000000abb045723e */ /* 0x010fe600000000ff */
[----:B------:R-:W-:Y:S03]  /*15960*/  HMMA.16816.F32 R64, R108, R70, R64 ;  /* 0x000000466c40723c */ /* 0x000fe60000001840 */
[----:B------:R-:W-:Y:S01]  /*15970*/  F2FP.F16.F32.PACK_AB R70, R174, R169 ;  /* 0x000000a9ae46723e */ /* 0x000fe200000000ff */
[--C-:B------:R-:W-:Y:S01]  /*15980*/  FFMA.FTZ R108, R189, R103, -R170.reuse ;  /* 0x00000067bd6c7223 */ /* 0x100fe200000108aa */
[----:B--2---:R-:W-:Y:S01]  /*15990*/  F2FP.F16.F32.PACK_AB R71, R178, R173 ;  /* 0x000000adb247723e */ /* 0x004fe200000000ff */
[-CC-:B------:R-:W-:Y:S01]  /*159a0*/  FFMA.FTZ R109, R187, R103.reuse, -R170.reuse ;  /* 0x00000067bb6d7223 */ /* 0x180fe200000108aa */
[-CC-:B------:R-:W-:Y:S01]  /*159b0*/  FFMA.FTZ R110, R185, R103.reuse, -R170.reuse ;  /* 0x00000067b96e7223 */ /* 0x180fe200000108aa */
[-CC-:B------:R-:W-:Y:S01]  /*159c0*/  FFMA.FTZ R111, R183, R103.reuse, -R170.reuse ;  /* 0x00000067b76f7223 */ /* 0x180fe200000108aa */
[-C--:B------:R-:W-:Y:S01]  /*159d0*/  FFMA.FTZ R170, R122, R103.reuse, -R170 ;  /* 0x000000677aaa7223 */ /* 0x080fe200000108aa */
[----:B------:R-:W-:Y:S01]  /*159e0*/  MUFU.EX2 R108, R108 ;  /* 0x0000006c006c7308 */ /* 0x000fe20000000800 */
[-CC-:B------:R-:W-:Y:S01]  /*159f0*/  FFMA.FTZ R122, R118, R103.reuse, -R120.reuse ;  /* 0x00000067767a7223 */ /* 0x180fe20000010878 */
[C---:B---3--:R-:W-:Y:S05]  /*15a00*/  HMMA.16816.F32 R4, R68.reuse, R72, R4 ;  /* 0x000000484404723c */ /* 0x048fea0000001804 */
[-CC-:B------:R-:W-:Y:S03]  /*15a10*/  FFMA.FTZ R118, R105, R103.reuse, -R120.reuse ;  /* 0x0000006769767223 */ /* 0x180fe60000010878 */
[----:B------:R-:W-:Y:S01]  /*15a20*/  MUFU.EX2 R109, R109 ;  /* 0x0000006d006d7308 */ /* 0x000fe20000000800 */
[----:B------:R-:W-:Y:S01]  /*15a30*/  FFMA.FTZ R120, R104, R103, -R120 ;  /* 0x0000006768787223 */ /* 0x000fe20000010878 */
[C---:B------:R-:W-:Y:S01]  /*15a40*/  HMMA.16816.F32 R8, R68.reuse, R74, R8 ;  /* 0x0000004a4408723c */ /* 0x040fe20000001808 */
[----:B------:R-:W1:Y:S02]  /*15a50*/  LDSM.16.MT88.4 R72, [R125+0x8800] ;  /* 0x008800007d48783b */ /* 0x000e640000004200 */
[----:B-----5:R-:W-:Y:S05]  /*15a60*/  F2FP.F16.F32.PACK_AB R104, R168, R123 ;  /* 0x0000007ba868723e */ /* 0x020fea00000000ff */
        /* <DEDUP_REMOVED lines=108> */
.L_x_13472:
        /* <DEDUP_REMOVED lines=10> */
.L_x_13494:
        /* <DEDUP_REMOVED lines=217> */
.L_x_13481:
        /* <DEDUP_REMOVED lines=23> */
.L_x_13483:
[----:B------:R-:W-:Y:S05]  /*170d0*/  BSYNC.RECONVERGENT B0 ;  /* 0x0000000000007941 */ /* 0x000fea0003800200 */
.L_x_13482:
        /* <DEDUP_REMOVED lines=9> */
.L_x_13485:
[----:B------:R-:W-:Y:S05]  /*17170*/  BSYNC.RECONVERGENT B0 ;  /* 0x0000000000007941 */ /* 0x000fea0003800200 */
.L_x_13484:
        /* <DEDUP_REMOVED lines=14> */
.L_x_13487:
[----:B------:R-:W-:Y:S05]  /*17260*/  BSYNC.RECONVERGENT B0 ;  /* 0x0000000000007941 */ /* 0x000fea0003800200 */
.L_x_13486:
        /* <DEDUP_REMOVED lines=14> */
.L_x_13489:
[----:B------:R-:W-:Y:S05]  /*17350*/  BSYNC.RECONVERGENT B0 ;  /* 0x0000000000007941 */ /* 0x000fea0003800200 */
.L_x_13488:
[----:B------:R-:W-:-:S04]  /*17360*/  MOV R145, 0x0 ;  /* 0x0000000000917802 */ /* 0x000fc80000000f00 */
[----:B-1234-:R-:W-:Y:S05]  /*17370*/  @P3 RET.REL.NODEC R144 `(_ZN5flash24flash_fwd_splitkv_kernelI23Flash_fwd_kernel_traitsILi128ELi64ELi64ELi4ELb0ELb0EN7cutlass6half_tE19Flash_kernel_traitsILi128ELi64ELi64ELi4ES3_EELb0ELb1ELb0ELb0ELb1ELb1ELb0ELb1EEEvNS_16Flash_fwd_paramsE) ;  /* 0xfffffe8c90203950 */ /* 0x01efea0003c3ffff */
        /* <DEDUP_REMOVED lines=13> */
[----:B-1----:R-:W-:Y:S05]  /*17450*/  RET.REL.NODEC R144 `(_ZN5flash24flash_fwd_splitkv_kernelI23Flash_fwd_kernel_traitsILi128ELi64ELi64ELi4ELb0ELb0EN7cutlass6half_tE19Flash_kernel_traitsILi128ELi64ELi64ELi4ES3_EELb0ELb1ELb0ELb0ELb1ELb1ELb0ELb1EEEvNS_16Flash_fwd_paramsE) ;  /* 0xfffffe8890e87950 */ /* 0x002fea0003c3ffff */
.L_x_13480:
[----:B------:R-:W-:Y:S01]  /*17460*/  MOV R5, 0x2 ;  /* 0x0000000200057802 */ /* 0x000fe20000000f00 */
[----:B------:R-:W-:Y:S01]  /*17470*/  IMAD.MOV.U32 R4, RZ, RZ, 0x1f ;  /* 0x0000001fff047424 */ /* 0x000fe200078e00ff */
[----:B------:R-:W-:-:S07]  /*17480*/  MOV R6, 0xffffffff ;  /* 0xffffffff00067802 */ /* 0x000fce0000000f00 */
[----:B-1---5:R-:W-:Y:S05]  /*17490*/  WARPSYNC.COLLECTIVE R6, `(.L_x_13490) ;  /* 0x0000000006087348 */ /* 0x022fea0003c00000 */
[----:B------:R2:W3:Y:S02]  /*174a0*/  SHFL.BFLY P0, R10, R167, R5, R4 ;  /* 0x0c000005a70a7389 */ /* 0x0004e40000000004 */
[----:B-123-5:R-:W-:Y:S05]  /*174b0*/  ENDCOLLECTIVE ;  /* 0x000000000000791b */ /* 0x02efea0003800000 */
.L_x_13490:
[----:B------:R-:W-:Y:S02]  /*174c0*/  IMAD.MOV.U32 R8, RZ, RZ, R10 ;  /* 0x000000ffff087224 */ /* 0x000fe400078e000a */
[----:B------:R-:W-:Y:S02]  /*174d0*/  IMAD.MOV.U32 R5, RZ, RZ, 0x1 ;  /* 0x00000001ff057424 */ /* 0x000fe400078e00ff */
[----:B------:R-:W-:-:S05]  /*174e0*/  FADD.FTZ R8, R8, R167 ;  /* 0x000000a708087221 */ /* 0x000fca0000010000 */
[----:B------:R-:W-:-:S07]  /*174f0*/  MOV R167, R8 ;  /* 0x0000000800a77202 */ /* 0x000fce0000000f00 */
[----:B------:R-:W-:Y:S05]  /*17500*/  WARPSYNC.COLLECTIVE R6, `(.L_x_13491) ;  /* 0x0000000006087348 */ /* 0x000fea0003c00000 */
[----:B------:R1:W2:Y:S02]  /*17510*/  SHFL.BFLY P0, R10, R167, R5, R4 ;  /* 0x0c000005a70a7389 */ /* 0x0002a40000000004 */
[----:B-12---:R-:W-:Y:S05]  /*17520*/  ENDCOLLECTIVE ;  /* 0x000000000000791b */ /* 0x006fea0003800000 */
.L_x_13491:
[----:B------:R-:W-:Y:S01]  /*17530*/  MOV R167, R166 ;  /* 0x000000a600a77202 */ /* 0x000fe20000000f00 */
[----:B------:R-:W-:Y:S01]  /*17540*/  IMAD.MOV.U32 R5, RZ, RZ, 0x2 ;  /* 0x00000002ff057424 */ /* 0x000fe200078e00ff */
[----:B------:R-:W-:-:S07]  /*17550*/  MOV R9, R10 ;  /* 0x0000000a00097202 */ /* 0x000fce0000000f00 */
[----:B------:R-:W-:Y:S05]  /*17560*/  WARPSYNC.COLLECTIVE R6, `(.L_x_13492) ;  /* 0x0000000006087348 */ /* 0x000fea0003c00000 */
[----:B------:R1:W2:Y:S02]  /*17570*/  SHFL.BFLY P0, R10, R167, R5, R4 ;  /* 0x0c000005a70a7389 */ /* 0x0002a40000000004 */
[----:B-12---:R-:W-:Y:S05]  /*17580*/  ENDCOLLECTIVE ;  /* 0x000000000000791b */ /* 0x006fea0003800000 */
.L_x_13492:
[----:B------:R-:W-:Y:S01]  /*17590*/  FADD.FTZ R9, R8, R9 ;  /* 0x0000000908097221 */ /* 0x000fe20000010000 */
[----:B------:R-:W-:Y:S01]  /*175a0*/  FADD.FTZ R7, R10, R166 ;  /* 0x000000a60a077221 */ /* 0x000fe20000010000 */
[----:B------:R-:W-:-:S04]  /*175b0*/  MOV R5, 0x1 ;  /* 0x0000000100057802 */ /* 0x000fc80000000f00 */
[----:B------:R-:W-:-:S07]  /*175c0*/  MOV R167, R7 ;  /* 0x0000000700a77202 */ /* 0x000fce0000000f00 */
[----:B------:R-:W-:Y:S05]  /*175d0*/  WARPSYNC.COLLECTIVE R6, `(.L_x_13493) ;  /* 0x0000000006087348 */ /* 0x000fea0003c00000 */
[----:B------:R1:W2:Y:S02]  /*175e0*/  SHFL.BFLY P0, R10, R167, R5, R4 ;  /* 0x0c000005a70a7389 */ /* 0x0002a40000000004 */
[----:B-12---:R-:W-:Y:S05]  /*175f0*/  ENDCOLLECTIVE ;  /* 0x000000000000791b */ /* 0x006fea0003800000 */
.L_x_13493:
[----:B------:R-:W-:Y:S05]  /*17600*/  BRA `(.L_x_13494) ;  /* 0xffffffe800f07947 */ /* 0x000fea000383ffff */
.L_x_13495:
        /* <DEDUP_REMOVED lines=15> */
.L_x_15001:


//--------------------- .text._ZN5flash24flash_fwd_splitkv_kernelI23Flash_fwd_kernel_traitsILi128ELi64ELi64ELi4ELb0ELb0EN7cutlass6half_tE19Flash_kernel_traitsILi128ELi64ELi64ELi4ES3_EELb0ELb1ELb1ELb0ELb0ELb0ELb0ELb1EEEvNS_16Flash_fwd_paramsE --------------------------
	.section	.text._ZN5flash24flash_fwd_splitkv_kernelI23Flash_fwd_kernel_traitsILi128ELi64ELi64ELi4ELb0ELb0EN7cutlass6half_tE19Flash_kernel_traitsILi128ELi64ELi64ELi4ES3_EELb0ELb1ELb1ELb0ELb0ELb0ELb0ELb1EEEvNS_16Flash_fwd_paramsE,"ax",@progbits
	.align	128
        .global         _ZN5flash24flash_fwd_splitkv_kernelI23Flash_fwd_kernel_traitsILi128ELi64ELi64ELi4ELb0ELb0EN7cutlass6half_tE19Flash_kernel_traitsILi128ELi64ELi64ELi4ES3_EELb0ELb1ELb1ELb0ELb0ELb0ELb0ELb1EEEvNS_16Flash_fwd_paramsE
        .type           _ZN5flash24flash_fwd_splitkv_kernelI23Flash_fwd_kernel_traitsILi128ELi64ELi64ELi4ELb0ELb0EN7cutlass6half_tE19Flash_kernel_traitsILi128ELi64ELi64ELi4ES3_EELb0ELb1ELb1ELb0ELb0ELb0ELb0ELb1EEEvNS_16Flash_fwd_paramsE,@function
        .size           _ZN5flash24flash_fwd_splitkv_kernelI23Flash_fwd_kernel_traitsILi128ELi64ELi64ELi4ELb0ELb0EN7cutlass6half_tE19Flash_kernel_traitsILi128ELi64ELi64ELi4ES3_EELb0ELb1ELb1ELb0ELb0ELb0ELb0ELb1EEEvNS_16Flash_fwd_paramsE,(.L_x_15002 - _ZN5flash24flash_fwd_splitkv_kernelI23Flash_fwd_kernel_traitsILi128ELi64ELi64ELi4ELb0ELb0EN7cutlass6half_tE19Flash_kernel_traitsILi128ELi64ELi64ELi4ES3_EELb0ELb1ELb1ELb0ELb0ELb0ELb0ELb1EEEvNS_16Flash_fwd_paramsE)
        .other          _ZN5flash24flash_fwd_splitkv_kernelI23Flash_fwd_kernel_traitsILi128ELi64ELi64ELi4ELb0ELb0EN7cutlass6half_tE19Flash_kernel_traitsILi128ELi64ELi64ELi4ES3_EELb0ELb1ELb1ELb0ELb0ELb0ELb0ELb1EEEvNS_16Flash_fwd_paramsE,@"STO_CUDA_ENTRY STV_DEFAULT"
_ZN5flash24flash_fwd_splitkv_kernelI23Flash_fwd_kernel_traitsILi128ELi64ELi64ELi4ELb0ELb0EN7cutlass6half_tE19Flash_kernel_traitsILi128ELi64ELi64ELi4ES3_EELb0ELb1ELb1ELb0ELb0ELb0ELb0ELb1EEEvNS_16Flash_fwd_paramsE:
.text._ZN5flash24flash_fwd_splitkv_kernelI23Flash_fwd_kernel_traitsILi128ELi64ELi64ELi4ELb0ELb0EN7cutlass6half_tE19Flash_kernel_traitsILi128ELi64ELi64ELi4ES3_EELb0ELb1ELb1ELb0ELb0ELb0ELb0ELb1EEEvNS_16Flash_fwd_paramsE:
[----:B------:R-:W-:Y:S01]  /*0000*/  LDC R1, c[0x0][0x37c] ;  /* 0x0000df00ff017b82 */ /* 0x000fe20000000800 */
[----:B------:R-:W1:Y:S07]  /*0010*/  S2R R3, SR_CTAID.X ;  /* 0x0000000000037919 */ /* 0x000e6e0000002500 */
[----:B------:R-:W2:Y:S01]  /*0020*/  LDC.64 R102, c[0x0][0x348] ;  /* 0x0000d200ff667b82 */ /* 0x000ea20000000a00 */
[----:B------:R-:W-:Y:S01]  /*0030*/  BSSY.RECONVERGENT B4, `(.L_x_13496) ;  /* 0x0000005000047945 */ /* 0x000fe20003800200 */
[----:B------:R-:W-:Y:S01]  /*0040*/  MOV R146, 0x80 ;  /* 0x0000008000927802 */ /* 0x000fe20000000f00 */
[----:B------:R-:W3:Y:S01]  /*0050*/  S2R R149, SR_CTAID.Y ;  /* 0x0000000000957919 */ /* 0x000ee20000002600 */
[----:B------:R-:W4:Y:S05]  /*0060*/  S2R R148, SR_CTAID.Z ;  /* 0x0000000000947919 */ /* 0x000f2a0000002700 */
[----:B-1234-:R-:W-:Y:S05]  /*0070*/  CALL.REL.NOINC `($_ZN5flash24flash_fwd_splitkv_kernelI23Flash_fwd_kernel_traitsILi128ELi64ELi64ELi4ELb0ELb0EN7cutlass6half_tE19Flash_kernel_traitsILi128ELi64ELi64ELi4ES3_EELb0ELb1ELb1ELb0ELb0ELb0ELb0ELb1EEEvNS_16Flash_fwd_paramsE$_ZN5flash30compute_attn_1rowblock_splitkvI23Flash_fwd_kernel_traitsILi128ELi64ELi64ELi4ELb0ELb0EN7cutlass6half_tE19Flash_kernel_traitsILi128ELi64ELi64ELi4ES3_EELb0ELb1ELb1ELb0ELb0ELb0ELb0ELb1ENS_16Flash_fwd_paramsEEEvRKT8_iiiii) ;  /* 0x0000000000087944 */ /* 0x01efea0003c00000 */
[----:B------:R-:W-:Y:S05]  /*0080*/  BSYNC.RECONVERGENT B4 ;  /* 0x0000000000047941 */ /* 0x000fea0003800200 */
.L_x_13496:
[----:B------:R-:W-:Y:S05]  /*0090*/  EXIT ;  /* 0x000000000000794d */ /* 0x000fea0003800000 */
        .type           $_ZN5flash24flash_fwd_splitkv_kernelI23Flash_fwd_kernel_traitsILi128ELi64ELi64ELi4ELb0ELb0EN7cutlass6half_tE19Flash_kernel_traitsILi128ELi64ELi64ELi4ES3_EELb0ELb1ELb1ELb0ELb0ELb0ELb0ELb1EEEvNS_16Flash_fwd_paramsE$_ZN5flash30compute_attn_1rowblock_splitkvI23Flash_fwd_kernel_traitsILi128ELi64ELi64ELi4ELb0ELb0EN7cutlass6half_tE19Flash_kernel_traitsILi128ELi64ELi64ELi4ES3_EELb0ELb1ELb1ELb0ELb0ELb0ELb0ELb1ENS_16Flash_fwd_paramsEEEvRKT8_iiiii,@function
        .size           $_ZN5flash24flash_fwd_splitkv_kernelI23Flash_fwd_kernel_traitsILi128ELi64ELi64ELi4ELb0ELb0EN7cutlass6half_tE19Flash_kernel_traitsILi128ELi64ELi64ELi4ES3_EELb0ELb1ELb1ELb0ELb0ELb0ELb0ELb1EEEvNS_16Flash_fwd_paramsE$_ZN5flash30compute_attn_1rowblock_splitkvI23Flash_fwd_kernel_traitsILi128ELi64ELi64ELi4ELb0ELb0EN7cutlass6half_tE19Flash_kernel_traitsILi128ELi64ELi64ELi4ES3_EELb0ELb1ELb1ELb0ELb0ELb0ELb0ELb1ENS_16Flash_fwd_paramsEEEvRKT8_iiiii,(.L_x_15002 - $_ZN5flash24flash_fwd_splitkv_kernelI23Flash_fwd_kernel_traitsILi128ELi64ELi64ELi4ELb0ELb0EN7cutlass6half_tE19Flash_kernel_traitsILi128ELi64ELi64ELi4ES3_EELb0ELb1ELb1ELb0ELb0ELb0ELb0ELb1EEEvNS_16Flash_fwd_paramsE$_ZN5flash30compute_attn_1rowblock_splitkvI23Flash_fwd_kernel_traitsILi128ELi64ELi64ELi4ELb0ELb0EN7cutlass6half_tE19Flash_kernel_traitsILi128ELi64ELi64ELi4ES3_EELb0ELb1ELb1ELb0ELb0ELb0ELb0ELb1ENS_16Flash_fwd_paramsEEEvRKT8_iiiii)
$_ZN5flash24flash_fwd_splitkv_kernelI23Flash_fwd_kernel_traitsILi128ELi64ELi64ELi4ELb0ELb0EN7cutlass6half_tE19Flash_kernel_traitsILi128ELi64ELi64ELi4ES3_EELb0ELb1ELb1ELb0ELb0ELb0ELb0ELb1EEEvNS_16Flash_fwd_paramsE$_ZN5flash30compute_attn_1rowblock_splitkvI23Flash_fwd_kernel_traitsILi128ELi64ELi64ELi4ELb0ELb0EN7cutlass6half_tE19Flash_kernel_traitsILi128ELi64ELi64ELi4ES3_EELb0ELb1ELb1ELb0ELb0ELb0ELb0ELb1ENS_16Flash_fwd_paramsEEEvRKT8_iiiii:
        /* <DEDUP_REMOVED lines=39> */
.L_x_13498:
[----:B------:R-:W-:Y:S05]  /*0310*/  BSYNC.RECONVERGENT B0 ;  /* 0x0000000000007941 */ /* 0x000fea0003800200 */
.L_x_13497:
[----:B------:R-:W-:Y:S04]  /*0320*/  BSSY.RECONVERGENT B0, `(.L_x_13499) ;  /* 0x0000007000007945 */ /* 0x000fe80003800200 */
[----:B------:R-:W-:Y:S05]  /*0330*/  @!P3 BRA `(.L_x_13500) ;  /* 0x000000000014b947 */ /* 0x000fea0003800000 */
[----:B-----5:R-:W2:Y:S02]  /*0340*/  LD.E.U8 R4, desc[UR4][R102.64+0x1b2] ;  /* 0x0001b20466047980 */ /* 0x020ea4000c101100 */
[----:B--2---:R-:W-:-:S13]  /*0350*/  ISETP.NE.AND P1, PT, R4, RZ, PT ;  /* 0x000000ff0400720c */ /* 0x004fda0003f25270 */
[----:B------:R-:W2:Y:S02]  /*0360*/  @P1 LD.E R7, desc[UR4][R14.64+0x4] ;  /* 0x000004040e071980 */ /* 0x000ea4000c101900 */
[----:B--2---:R-:W-:-:S06]  /*0370*/  @P1 IADD3 R4, PT, PT, R7, -R12, RZ ;  /* 0x8000000c07041210 */ /* 0x004fcc0007ffe0ff */
[----:B------:R2:W5:Y:S02]  /*0380*/  @!P1 LD.E R4, desc[UR4][R14.64] ;  /* 0x000000040e049980 */ /* 0x000564000c101900 */
.L_x_13500:
[----:B------:R-:W-:Y:S05]  /*0390*/  BSYNC.RECONVERGENT B0 ;  /* 0x0000000000007941 */ /* 0x000fea0003800200 */
.L_x_13499:
        /* <DEDUP_REMOVED lines=9> */
.L_x_13502:
[----:B------:R-:W3:Y:S01]  /*0430*/  LD.E.64 R4, desc[UR4][R102.64+0x108] ;  /* 0x0001080466047980 */ /* 0x000ee2000c101b00 */
[----:B------:R-:W-:Y:S01]  /*0440*/  BSSY.RECONVERGENT B0, `(.L_x_13504) ;  /* 0x0000006000007945 */ /* 0x000fe20003800200 */
[----:B------:R-:W-:Y:S01]  /*0450*/  IMAD.MOV.U32 R58, RZ, RZ, RZ ;  /* 0x000000ffff3a7224 */ /* 0x000fe200078e00ff */
[----:B---3--:R-:W-:-:S04]  /*0460*/  ISETP.NE.U32.AND P0, PT, R4, RZ, PT ;  /* 0x000000ff0400720c */ /* 0x008fc80003f05070 */
[----:B------:R-:W-:-:S13]  /*0470*/  ISETP.NE.AND.EX P0, PT, R5, RZ, PT, P0 ;  /* 0x000000ff0500720c */ /* 0x000fda0003f05300 */
[----:B------:R-:W-:Y:S05]  /*0480*/  @!P0 BRA `(.L_x_13505) ;  /* 0x0000000000048947 */ /* 0x000fea0003800000 */
[----:B------:R3:W5:Y:S02]  /*0490*/  LD.E R58, desc[UR4][R102.64+0xbc] ;  /* 0x0000bc04663a7980 */ /* 0x000764000c101900 */
.L_x_13505:
[----:B------:R-:W-:Y:S05]  /*04a0*/  BSYNC.RECONVERGENT B0 ;  /* 0x0000000000007941 */ /* 0x000fea0003800200 */
.L_x_13504:
[----:B-----5:R-:W-:Y:S02]  /*04b0*/  IADD3 R58, PT, PT, R69, R58, RZ ;  /* 0x0000003a453a7210 */ /* 0x020fe40007ffe0ff */
.L_x_13503:
[----:B------:R-:W-:Y:S05]  /*04c0*/  BSYNC.RECONVERGENT B1 ;  /* 0x0000000000017941 */ /* 0x000fea0003800200 */
.L_x_13501:
[----:B------:R-:W-:Y:S01]  /*04d0*/  IMAD.SHL.U32 R150, R3, 0x40, RZ ;  /* 0x0000004003967824 */ /* 0x000fe200078e00ff */
[----:B------:R-:W-:Y:S01]  /*04e0*/  MOV R4, R146 ;  /* 0x0000009200047202 */ /* 0x000fe20000000f00 */
[----:B------:R-:W-:-:S03]  /*04f0*/  IMAD.MOV.U32 R5, RZ, RZ, 0x0 ;  /* 0x00000000ff057424 */ /* 0x000fc600078e00ff */
[----:B------:R-:W-:-:S13]  /*0500*/  ISETP.GT.AND P0, PT, R155, R150, PT ;  /* 0x000000969b00720c */ /* 0x000fda0003f04270 */
[----:B-123--:R-:W-:Y:S05]  /*0510*/  @!P0 RET.REL.NODEC R4 `(_ZN5flash24flash_fwd_splitkv_kernelI23Flash_fwd_kernel_traitsILi128ELi64ELi64ELi4ELb0ELb0EN7cutlass6half_tE19Flash_kernel_traitsILi128ELi64ELi64ELi4ES3_EELb0ELb1ELb1ELb0ELb0ELb0ELb0ELb1EEEvNS_16Flash_fwd_paramsE) ;  /* 0xfffffff804b88950 */ /* 0x00efea0003c3ffff */
        /* <DEDUP_REMOVED lines=74> */
.L_x_13508:
[----:B------:R-:W-:Y:S05]  /*09c0*/  BSYNC.RECONVERGENT B0 ;  /* 0x0000000000007941 */ /* 0x000fea0003800200 */
.L_x_13507:
        /* <DEDUP_REMOVED lines=17> */
.L_x_13510:
[----:B------:R-:W-:Y:S05]  /*0ae0*/  BSYNC.RECONVERGENT B0 ;  /* 0x0000000000007941 */ /* 0x000fea0003800200 */
.L_x_13509:
        /* <DEDUP_REMOVED lines=20> */
.L_x_13512:
[----:B------:R-:W-:Y:S05]  /*0c30*/  BSYNC.RECONVERGENT B0 ;  /* 0x0000000000007941 */ /* 0x000fea0003800200 */
.L_x_13511:
        /* <DEDUP_REMOVED lines=25> */
.L_x_13514:
[----:B------:R-:W-:Y:S05]  /*0dd0*/  BSYNC.RECONVERGENT B0 ;  /* 0x0000000000007941 */ /* 0x000fea0003800200 */
.L_x_13513:
[----:B------:R-:W-:Y:S01]  /*0de0*/  MOV R147, 0x0 ;  /* 0x0000000000937802 */ /* 0x000fe20000000f00 */
[----:B------:R-:W-:Y:S04]  /*0df0*/  @!P5 ST.E desc[UR4][R12.64], R4 ;  /* 0x000000040c00d985 */ /* 0x000fe8000c101904 */
[----:B------:R-:W-:Y:S04]  /*0e00*/  @!P4 ST.E desc[UR4][R12.64+0x40], R3 ;  /* 0x000040030c00c985 */ /* 0x000fe8000c101904 */
[----:B------:R1:W-:Y:S02]  /*0e10*/  @!P3 ST.E desc[UR4][R12.64+0x80], R2 ;  /* 0x000080020c00b985 */ /* 0x0003e4000c101904 */
[----:B-12---:R-:W-:Y:S05]  /*0e20*/  @P6 RET.REL.NODEC R146 `(_ZN5flash24flash_fwd_splitkv_kernelI23Flash_fwd_kernel_traitsILi128ELi64ELi64ELi4ELb0ELb0EN7cutlass6half_tE19Flash_kernel_traitsILi128ELi64ELi64ELi4ES3_EELb0ELb1ELb1ELb0ELb0ELb0ELb0ELb1EEEvNS_16Flash_fwd_paramsE) ;  /* 0xfffffff092746950 */ /* 0x006fea0003c3ffff */
[----:B------:R-:W-:Y:S02]  /*0e30*/  MOV R3, 0x7f800000 ;  /* 0x7f80000000037802 */ /* 0x000fe40000000f00 */
[----:B------:R-:W-:-:S03]  /*0e40*/  MOV R147, 0x0 ;  /* 0x0000000000937802 */ /* 0x000fc60000000f00 */
[----:B------:R1:W-:Y:S02]  /*0e50*/  ST.E desc[UR4][R12.64+0xc0], R3 ;  /* 0x0000c0030c007985 */ /* 0x0003e4000c101904 */
[----:B-1----:R-:W-:Y:S05]  /*0e60*/  RET.REL.NODEC R146 `(_ZN5flash24flash_fwd_splitkv_kernelI23Flash_fwd_kernel_traitsILi128ELi64ELi64ELi4ELb0ELb0EN7cutlass6half_tE19Flash_kernel_traitsILi128ELi64ELi64ELi4ES3_EELb0ELb1ELb1ELb0ELb0ELb0ELb0ELb1EEEvNS_16Flash_fwd_paramsE) ;  /* 0xfffffff092647950 */ /* 0x002fea0003c3ffff */
.L_x_13506:
        /* <DEDUP_REMOVED lines=102> */
.L_x_13516:
        /* <DEDUP_REMOVED lines=77> */
.L_x_13517:
[----:B------:R-:W-:Y:S05]  /*19a0*/  BSYNC.RECONVERGENT B0 ;  /* 0x0000000000007941 */ /* 0x000fea0003800200 */
.L_x_13515:
        /* <DEDUP_REMOVED lines=198> */
.L_x_13571:
        /* <DEDUP_REMOVED lines=20> */
.L_x_13520:
[----:B------:R-:W-:Y:S05]  /*2750*/  BSYNC.RECONVERGENT B0 ;  /* 0x0000000000007941 */ /* 0x000fea0003800200 */
.L_x_13519:
        /* <DEDUP_REMOVED lines=12> */
.L_x_13522:
[----:B------:R-:W-:Y:S05]  /*2820*/  BSYNC.RECONVERGENT B0 ;  /* 0x0000000000007941 */ /* 0x000fea0003800200 */
.L_x_13521:
        /* <DEDUP_REMOVED lines=12> */
.L_x_13524:
[----:B------:R-:W-:Y:S05]  /*28f0*/  BSYNC.RECONVERGENT B0 ;  /* 0x0000000000007941 */ /* 0x000fea0003800200 */
.L_x_13523:
        /* <DEDUP_REMOVED lines=15> */
.L_x_13526:
[----:B------:R-:W-:Y:S05]  /*29f0*/  BSYNC.RECONVERGENT B0 ;  /* 0x0000000000007941 */ /* 0x000fea0003800200 */
.L_x_13525:
        /* <DEDUP_REMOVED lines=26> */
.L_x_13530:
[----:B------:R-:W-:Y:S05]  /*2ba0*/  BSYNC.RECONVERGENT B0 ;  /* 0x0000000000007941 */ /* 0x000fea0003800200 */
.L_x_13529:
        /* <DEDUP_REMOVED lines=12> */
.L_x_13532:
[----:B------:R-:W-:Y:S05]  /*2c70*/  BSYNC.RECONVERGENT B0 ;  /* 0x0000000000007941 */ /* 0x000fea0003800200 */
.L_x_13531:
        /* <DEDUP_REMOVED lines=12> */
.L_x_13534:
[----:B------:R-:W-:Y:S05]  /*2d40*/  BSYNC.RECONVERGENT B0 ;  /* 0x0000000000007941 */ /* 0x000fea0003800200 */
.L_x_13533:
        /* <DEDUP_REMOVED lines=17> */
.L_x_13528:
        /* <DEDUP_REMOVED lines=61> */
.L_x_13540:
[----:B------:R-:W-:Y:S05]  /*3230*/  BSYNC.RECONVERGENT B0 ;  /* 0x0000000000007941 */ /* 0x000fea0003800200 */
.L_x_13539:
        /* <DEDUP_REMOVED lines=51> */
.L_x_13538:
[----:B------:R-:W-:Y:S05]  /*3570*/  BSYNC.RECONVERGENT B1 ;  /* 0x0000000000017941 */ /* 0x000fea0003800200 */
.L_x_13537:
        /* <DEDUP_REMOVED lines=66> */
.L_x_13544:
[----:B------:R-:W-:Y:S05]  /*39a0*/  BSYNC.RECONVERGENT B0 ;  /* 0x0000000000007941 */ /* 0x000fea0003800200 */
.L_x_13543:
        /* <DEDUP_REMOVED lines=51> */
.L_x_13542:
[----:B------:R-:W-:Y:S05]  /*3ce0*/  BSYNC.RECONVERGENT B1 ;  /* 0x0000000000017941 */ /* 0x000fea0003800200 */
.L_x_13541:
        /* <DEDUP_REMOVED lines=64> */
.L_x_13548:
[----:B------:R-:W-:Y:S05]  /*40f0*/  BSYNC.RECONVERGENT B0 ;  /* 0x0000000000007941 */ /* 0x000fea0003800200 */
.L_x_13547:
        /* <DEDUP_REMOVED lines=51> */
.L_x_13546:
[----:B------:R-:W-:Y:S05]  /*4430*/  BSYNC.RECONVERGENT B1 ;  /* 0x0000000000017941 */ /* 0x000fea0003800200 */
.L_x_13545:
        /* <DEDUP_REMOVED lines=67> */
.L_x_13552:
[----:B------:R-:W-:Y:S05]  /*4870*/  BSYNC.RECONVERGENT B0 ;  /* 0x0000000000007941 */ /* 0x000fea0003800200 */
.L_x_13551:
        /* <DEDUP_REMOVED lines=51> */
.L_x_13550:
[----:B------:R-:W-:Y:S05]  /*4bb0*/  BSYNC.RECONVERGENT B1 ;  /* 0x0000000000017941 */ /* 0x000fea0003800200 */
.L_x_13549:
[----:B------:R-:W2:Y:S02]  /*4bc0*/  LD.E R3, desc[UR4][R102.64+0xd0] ;  /* 0x0000d00466037980 */ /* 0x000ea4000c101900 */
[----:B--2---:R-:W-:Y:S05]  /*4bd0*/  IMAD.U32 R3, R3, -0x20, RZ ;  /* 0xffffffe003037824 */ /* 0x004fea00078e00ff */
[C---:B------:R-:W-:Y:S02]  /*4be0*/  LEA R14, P1, R3.reuse, R14, 0x1 ;  /* 0x0000000e030e7211 */ /* 0x040fe400078208ff */
[C---:B------:R-:W-:Y:S02]  /*4bf0*/  LEA R50, P0, R3.reuse, R50, 0x1 ;  /* 0x0000003203327211 */ /* 0x040fe400078008ff */
[C---:B------:R-:W-:Y:S02]  /*4c00*/  LEA.HI.X.SX32 R15, R3.reuse, R15, 0x1, P1 ;  /* 0x0000000f030f7211 */ /* 0x040fe400008f0eff */
[----:B------:R-:W-:Y:S01]  /*4c10*/  LEA.HI.X.SX32 R51, R3, R51, 0x1, P0 ;  /* 0x0000003303337211 */ /* 0x000fe200000f0eff */
[----:B------:R-:W-:Y:S05]  /*4c20*/  BRA `(.L_x_13535) ;  /* 0x0000003000247947 */ /* 0x000fea0003800000 */
.L_x_13536:
        /* <DEDUP_REMOVED lines=99> */
.L_x_13556:
[----:B------:R-:W-:Y:S05]  /*5260*/  BSYNC.RECONVERGENT B0 ;  /* 0x0000000000007941 */ /* 0x000fea0003800200 */
.L_x_13555:
        /* <DEDUP_REMOVED lines=92> */
.L_x_13554:
[----:B------:R-:W-:Y:S05]  /*5830*/  BSYNC.RECONVERGENT B1 ;  /* 0x0000000000017941 */ /* 0x000fea0003800200 */
.L_x_13553:
        /* <DEDUP_REMOVED lines=98> */
.L_x_13560:
[----:B------:R-:W-:Y:S05]  /*5e60*/  BSYNC.RECONVERGENT B0 ;  /* 0x0000000000007941 */ /* 0x000fea0003800200 */
.L_x_13559:
        /* <DEDUP_REMOVED lines=92> */
.L_x_13558:
[----:B------:R-:W-:Y:S05]  /*6430*/  BSYNC.RECONVERGENT B1 ;  /* 0x0000000000017941 */ /* 0x000fea0003800200 */
.L_x_13557:
        /* <DEDUP_REMOVED lines=98> */
.L_x_13564:
[----:B------:R-:W-:Y:S05]  /*6a60*/  BSYNC.RECONVERGENT B0 ;  /* 0x0000000000007941 */ /* 0x000fea0003800200 */
.L_x_13563:
        /* <DEDUP_REMOVED lines=92> */
.L_x_13562:
[----:B------:R-:W-:Y:S05]  /*7030*/  BSYNC.RECONVERGENT B1 ;  /* 0x0000000000017941 */ /* 0x000fea0003800200 */
.L_x_13561:
        /* <DEDUP_REMOVED lines=102> */
.L_x_13568:
[----:B------:R-:W-:Y:S05]  /*76a0*/  BSYNC.RECONVERGENT B0 ;  /* 0x0000000000007941 */ /* 0x000fea0003800200 */
.L_x_13567:
        /* <DEDUP_REMOVED lines=90> */
.L_x_13566:
[----:B------:R-:W-:Y:S05]  /*7c50*/  BSYNC.RECONVERGENT B1 ;  /* 0x0000000000017941 */ /* 0x000fea0003800200 */
.L_x_13565:
[----:B------:R-:W3:Y:S02]  /*7c60*/  LD.E R3, desc[UR4][R102.64+0xd0] ;  /* 0x0000d00466037980 */ /* 0x000ee4000c101900 */
[----:B---3--:R-:W-:Y:S05]  /*7c70*/  IMAD.U32 R3, R3, -0x20, RZ ;  /* 0xffffffe003037824 */ /* 0x008fea00078e00ff */
[C---:B------:R-:W-:Y:S02]  /*7c80*/  LEA R76, P1, R3.reuse, R76, 0x1 ;  /* 0x0000004c034c7211 */ /* 0x040fe400078208ff */
[C---:B------:R-:W-:Y:S02]  /*7c90*/  LEA R74, P0, R3.reuse, R74, 0x1 ;  /* 0x0000004a034a7211 */ /* 0x040fe400078008ff */
[C---:B------:R-:W-:Y:S02]  /*7ca0*/  LEA.HI.X.SX32 R77, R3.reuse, R77, 0x1, P1 ;  /* 0x0000004d034d7211 */ /* 0x040fe400008f0eff */
[----:B------:R-:W-:Y:S09]  /*7cb0*/  LEA.HI.X.SX32 R75, R3, R75, 0x1, P0 ;  /* 0x0000004b034b7211 */ /* 0x000ff200000f0eff */
.L_x_13535:
[----:B------:R-:W-:Y:S05]  /*7cc0*/  BSYNC.RECONVERGENT B2 ;  /* 0x0000000000027941 */ /* 0x000fea0003800200 */
.L_x_13527:
        /* <DEDUP_REMOVED lines=101> */
.L_x_13570:
[----:B------:R-:W-:Y:S05]  /*8320*/  BSYNC.RECONVERGENT B0 ;  /* 0x0000000000007941 */ /* 0x000fea0003800200 */
.L_x_13569:
[----:B------:R-:W-:Y:S05]  /*8330*/  @P2 BRA `(.L_x_13571) ;  /* 0xffffffa000b42947 */ /* 0x000fea000383ffff */
.L_x_13518:
        /* <DEDUP_REMOVED lines=34> */
.L_x_13575:
[----:B------:R-:W-:Y:S05]  /*8560*/  BSYNC.RECONVERGENT B0 ;  /* 0x0000000000007941 */ /* 0x000fea0003800200 */
.L_x_13574:
        /* <DEDUP_REMOVED lines=14> */
.L_x_13577:
[----:B------:R-:W-:Y:S05]  /*8650*/  BSYNC.RECONVERGENT B0 ;  /* 0x0000000000007941 */ /* 0x000fea0003800200 */
.L_x_13576:
        /* <DEDUP_REMOVED lines=16> */
.L_x_13579:
[----:B------:R-:W-:Y:S05]  /*8760*/  BSYNC.RECONVERGENT B0 ;  /* 0x0000000000007941 */ /* 0x000fea0003800200 */
.L_x_13578:
        /* <DEDUP_REMOVED lines=16> */
.L_x_13573:
        /* <DEDUP_REMOVED lines=86> */
.L_x_13587:
[----:B------:R-:W-:Y:S05]  /*8dd0*/  BSYNC.RECONVERGENT B0 ;  /* 0x0000000000007941 */ /* 0x000fea0003800200 */
.L_x_13586:
[----:B-----5:R-:W-:Y:S01]  /*8de0*/  IMAD.MOV.U32 R6, RZ, RZ, R10 ;  /* 0x000000ffff067224 */ /* 0x020fe200078e000a */
[----:B------:R-:W-:Y:S01]  /*8df0*/  MOV R4, R8 ;  /* 0x0000000800047202 */ /* 0x000fe20000000f00 */
[----:B------:R-:W-:Y:S01]  /*8e00*/  IMAD.MOV.U32 R7, RZ, RZ, R11 ;  /* 0x000000ffff077224 */ /* 0x000fe200078e000b */
[----:B------:R-:W-:Y:S02]  /*8e10*/  MOV R5, R9 ;  /* 0x0000000900057202 */ /* 0x000fe40000000f00 */
.L_x_13585:
[----:B------:R-:W-:Y:S05]  /*8e20*/  BSYNC.RECONVERGENT B1 ;  /* 0x0000000000017941 */ /* 0x000fea0003800200 */
.L_x_13584:
        /* <DEDUP_REMOVED lines=50> */
.L_x_13589:
[----:B------:R-:W-:Y:S05]  /*9150*/  BSYNC.RECONVERGENT B0 ;  /* 0x0000000000007941 */ /* 0x000fea0003800200 */
.L_x_13588:
[----:B-----5:R3:W-:Y:S02]  /*9160*/  STS.128 [R153+0x2000], R8 ;  /* 0x0020000899007388 */ /* 0x0207e40000000c00 */
.L_x_13583:
[----:B------:R-:W-:Y:S05]  /*9170*/  BSYNC.RECONVERGENT B2 ;  /* 0x0000000000027941 */ /* 0x000fea0003800200 */
.L_x_13582:
        /* <DEDUP_REMOVED lines=62> */
.L_x_13595:
[----:B------:R-:W-:Y:S05]  /*9560*/  BSYNC.RECONVERGENT B0 ;  /* 0x0000000000007941 */ /* 0x000fea0003800200 */
.L_x_13594:
[----:B-----5:R1:W-:Y:S02]  /*9570*/  STS.128 [R153+0x800], R8 ;  /* 0x0008000899007388 */ /* 0x0203e40000000c00 */
.L_x_13593:
[----:B------:R-:W-:Y:S05]  /*9580*/  BSYNC.RECONVERGENT B1 ;  /* 0x0000000000017941 */ /* 0x000fea0003800200 */
.L_x_13592:
        /* <DEDUP_REMOVED lines=55> */
.L_x_13597:
[----:B------:R-:W-:Y:S05]  /*9900*/  BSYNC.RECONVERGENT B0 ;  /* 0x0000000000007941 */ /* 0x000fea0003800200 */
.L_x_13596:
[----:B-----5:R3:W-:Y:S02]  /*9910*/  STS.128 [R153+0x2800], R8 ;  /* 0x0028000899007388 */ /* 0x0207e40000000c00 */
.L_x_13591:
[----:B------:R-:W-:Y:S05]  /*9920*/  BSYNC.RECONVERGENT B2 ;  /* 0x0000000000027941 */ /* 0x000fea0003800200 */
.L_x_13590:
        /* <DEDUP_REMOVED lines=63> */
.L_x_13603:
[----:B------:R-:W-:Y:S05]  /*9d20*/  BSYNC.RECONVERGENT B0 ;  /* 0x0000000000007941 */ /* 0x000fea0003800200 */
.L_x_13602:
[----:B-----5:R3:W-:Y:S02]  /*9d30*/  STS.128 [R153+0x1000], R8 ;  /* 0x0010000899007388 */ /* 0x0207e40000000c00 */
.L_x_13601:
[----:B------:R-:W-:Y:S05]  /*9d40*/  BSYNC.RECONVERGENT B1 ;  /* 0x0000000000017941 */ /* 0x000fea0003800200 */
.L_x_13600:
        /* <DEDUP_REMOVED lines=55> */
.L_x_13605:
[----:B------:R-:W-:Y:S05]  /*a0c0*/  BSYNC.RECONVERGENT B0 ;  /* 0x0000000000007941 */ /* 0x000fea0003800200 */
.L_x_13604:
[----:B-----5:R3:W-:Y:S02]  /*a0d0*/  STS.128 [R153+0x3000], R8 ;  /* 0x0030000899007388 */ /* 0x0207e40000000c00 */
.L_x_13599:
[----:B------:R-:W-:Y:S05]  /*a0e0*/  BSYNC.RECONVERGENT B2 ;  /* 0x0000000000027941 */ /* 0x000fea0003800200 */
.L_x_13598:
[----:B------:R-:W-:-:S04]  /*a0f0*/  IADD3 R154, PT, PT, R110, 0x30, RZ ;  /* 0x000000306e9a7810 */ /* 0x000fc80007ffe0ff */
[----:B------:R-:W-:-:S13]  /*a100*/  ISETP.GE.AND P0, PT, R154, R19, PT ;  /* 0x000000139a00720c */ /* 0x000fda0003f06270 */
[----:B------:R-:W-:Y:S05]  /*a110*/  @P0 BRA `(.L_x_13580) ;  /* 0x0000003400640947 */ /* 0x000fea0003800000 */
[----:B-----5:R-:W-:Y:S01]  /*a120*/  ISETP.GE.AND P0, PT, R12, R17, PT ;  /* 0x000000110c00720c */ /* 0x020fe20003f06270 */
[----:B-1----:R-:W-:Y:S01]  /*a130*/  IMAD R30, R113, 0x60, RZ ;  /* 0x00000060711e7824 */ /* 0x002fe200078e02ff */
        /* <DEDUP_REMOVED lines=59> */
.L_x_13609:
[----:B------:R-:W-:Y:S05]  /*a4f0*/  BSYNC.RECONVERGENT B0 ;  /* 0x0000000000007941 */ /* 0x000fea0003800200 */
.L_x_13608:
[----:B-----5:R1:W-:Y:S02]  /*a500*/  STS.128 [R153+0x1800], R8 ;  /* 0x0018000899007388 */ /* 0x0203e40000000c00 */
.L_x_13607:
[----:B------:R-:W-:Y:S05]  /*a510*/  BSYNC.RECONVERGENT B1 ;  /* 0x0000000000017941 */ /* 0x000fea0003800200 */
.L_x_13606:
        /* <DEDUP_REMOVED lines=17> */
[----:B-----5:R-:W-:-:S05]  /*a630*/  MOV R7, R9 ;  /* 0x0000000900077202 */ /* 0x020fca0000000f00 */
[--C-:B------:R-:W-:Y:S02]  /*a640*/  HADD2.F32 R9, -RZ, R7.reuse.H0_H0 ;  /* 0x20000007ff097230 */ /* 0x100fe40000004100 */
[----:B------:R-:W-:Y:S02]  /*a650*/  HADD2.F32 R7, -RZ, R7.H1_H1 ;  /* 0x30000007ff077230 */ /* 0x000fe40000004100 */
[--C-:B------:R-:W-:Y:S02]  /*a660*/  HADD2.F32 R14, -RZ, R8.reuse.H1_H1 ;  /* 0x30000008ff0e7230 */ /* 0x100fe40000004100 */
[----:B------:R-:W-:Y:S02]  /*a670*/  HADD2.F32 R8, -RZ, R8.H0_H0 ;  /* 0x20000008ff087230 */ /* 0x000fe40000004100 */
[----:B--2---:R-:W-:Y:S02]  /*a680*/  HADD2.F32 R6, -RZ, R4.H1_H1 ;  /* 0x30000004ff067230 */ /* 0x004fe40000004100 */
[----:B---3--:R-:W-:-:S02]  /*a690*/  HADD2.F32 R0, -RZ, R2.H1_H1 ;  /* 0x30000002ff007230 */ /* 0x008fc40000004100 */
        /* <DEDUP_REMOVED lines=31> */
.L_x_13611:
[----:B------:R-:W-:Y:S05]  /*a890*/  BSYNC.RECONVERGENT B0 ;  /* 0x0000000000007941 */ /* 0x000fea0003800200 */
.L_x_13610:
[----:B-----5:R3:W-:Y:S01]  /*a8a0*/  STS.128 [R153+0x3800], R8 ;  /* 0x0038000899007388 */ /* 0x0207e20000000c00 */
[----:B------:R-:W-:Y:S05]  /*a8b0*/  BRA `(.L_x_13580) ;  /* 0x0000002c007c7947 */ /* 0x000fea0003800000 */
.L_x_13581:
        /* <DEDUP_REMOVED lines=95> */
.L_x_13617:
[----:B------:R-:W-:Y:S05]  /*aeb0*/  BSYNC.RECONVERGENT B0 ;  /* 0x0000000000007941 */ /* 0x000fea0003800200 */
.L_x_13616:
[----:B--2--5:R-:W-:Y:S01]  /*aec0*/  IMAD.MOV.U32 R6, RZ, RZ, R34 ;  /* 0x000000ffff067224 */ /* 0x024fe200078e0022 */
[----:B------:R-:W-:Y:S01]  /*aed0*/  MOV R4, R32 ;  /* 0x0000002000047202 */ /* 0x000fe20000000f00 */
[----:B------:R-:W-:Y:S01]  /*aee0*/  IMAD.MOV.U32 R7, RZ, RZ, R35 ;  /* 0x000000ffff077224 */ /* 0x000fe200078e0023 */
[----:B------:R-:W-:Y:S02]  /*aef0*/  MOV R5, R33 ;  /* 0x0000002100057202 */ /* 0x000fe40000000f00 */
.L_x_13615:
[----:B------:R-:W-:Y:S05]  /*af00*/  BSYNC.RECONVERGENT B1 ;  /* 0x0000000000017941 */ /* 0x000fea0003800200 */
.L_x_13614:
        /* <DEDUP_REMOVED lines=86> */
.L_x_13619:
[----:B------:R-:W-:Y:S05]  /*b470*/  BSYNC.RECONVERGENT B0 ;  /* 0x0000000000007941 */ /* 0x000fea0003800200 */
.L_x_13618:
[----:B-----5:R3:W-:Y:S02]  /*b480*/  STS.128 [R153+0x2000], R32 ;  /* 0x0020002099007388 */ /* 0x0207e40000000c00 */
.L_x_13613:
[----:B------:R-:W-:Y:S05]  /*b490*/  BSYNC.RECONVERGENT B2 ;  /* 0x0000000000027941 */ /* 0x000fea0003800200 */
.L_x_13612:
        /* <DEDUP_REMOVED lines=55> */
[----:B---3--:R-:W-:Y:S02]  /*b810*/  HADD2.F32 R4, -RZ, R8.H0_H0 ;  /* 0x20000008ff047230 */ /* 0x008fe40000004100 */
        /* <DEDUP_REMOVED lines=35> */
.L_x_13625:
[----:B------:R-:W-:Y:S05]  /*ba50*/  BSYNC.RECONVERGENT B0 ;  /* 0x0000000000007941 */ /* 0x000fea0003800200 */
.L_x_13624:
[----:B-----5:R1:W-:Y:S02]  /*ba60*/  STS.128 [R153+0x800], R32 ;  /* 0x0008002099007388 */ /* 0x0203e40000000c00 */
.L_x_13623:
[----:B------:R-:W-:Y:S05]  /*ba70*/  BSYNC.RECONVERGENT B1 ;  /* 0x0000000000017941 */ /* 0x000fea0003800200 */
.L_x_13622:
        /* <DEDUP_REMOVED lines=33> */
[----:B-1----:R-:W-:Y:S02]  /*bc90*/  HADD2.F32 R39, -RZ, R4.H1_H1 ;  /* 0x30000004ff277230 */ /* 0x002fe40000004100 */
        /* <DEDUP_REMOVED lines=50> */
.L_x_13627:
[----:B------:R-:W-:Y:S05]  /*bfc0*/  BSYNC.RECONVERGENT B0 ;  /* 0x0000000000007941 */ /* 0x000fea0003800200 */
.L_x_13626:
[----:B-----5:R3:W-:Y:S02]  /*bfd0*/  STS.128 [R153+0x2800], R32 ;  /* 0x0028002099007388 */ /* 0x0207e40000000c00 */
.L_x_13621:
[----:B------:R-:W-:Y:S05]  /*bfe0*/  BSYNC.RECONVERGENT B2 ;  /* 0x0000000000027941 */ /* 0x000fea0003800200 */
.L_x_13620:
        /* <DEDUP_REMOVED lines=92> */
.L_x_13633:
[----:B------:R-:W-:Y:S05]  /*c5b0*/  BSYNC.RECONVERGENT B0 ;  /* 0x0000000000007941 */ /* 0x000fea0003800200 */
.L_x_13632:
[----:B-----5:R3:W-:Y:S02]  /*c5c0*/  STS.128 [R153+0x1000], R32 ;  /* 0x0010002099007388 */ /* 0x0207e40000000c00 */
.L_x_13631:
[----:B------:R-:W-:Y:S05]  /*c5d0*/  BSYNC.RECONVERGENT B1 ;  /* 0x0000000000017941 */ /* 0x000fea0003800200 */
.L_x_13630:
        /* <DEDUP_REMOVED lines=84> */
.L_x_13635:
[----:B------:R-:W-:Y:S05]  /*cb20*/  BSYNC.RECONVERGENT B0 ;  /* 0x0000000000007941 */ /* 0x000fea0003800200 */
.L_x_13634:
[----:B-----5:R3:W-:Y:S02]  /*cb30*/  STS.128 [R153+0x3000], R32 ;  /* 0x0030002099007388 */ /* 0x0207e40000000c00 */
.L_x_13629:
[----:B------:R-:W-:Y:S05]  /*cb40*/  BSYNC.RECONVERGENT B2 ;  /* 0x0000000000027941 */ /* 0x000fea0003800200 */
.L_x_13628:
[----:B------:R-:W-:-:S04]  /*cb50*/  IADD3 R154, PT, PT, R110, 0x30, RZ ;  /* 0x000000306e9a7810 */ /* 0x000fc80007ffe0ff */
[----:B------:R-:W-:-:S13]  /*cb60*/  ISETP.GE.AND P0, PT, R154, R29, PT ;  /* 0x0000001d9a00720c */ /* 0x000fda0003f06270 */
[----:B------:R-:W-:Y:S05]  /*cb70*/  @P0 BRA `(.L_x_13580) ;  /* 0x0000000800cc0947 */ /* 0x000fea0003800000 */
[----:B-----5:R-:W-:Y:S01]  /*cb80*/  ISETP.GE.AND P0, PT, R12, R27, PT ;  /* 0x0000001b0c00720c */ /* 0x020fe20003f06270 */
[----:B------:R-:W-:Y:S01]  /*cb90*/  IMAD R36, R113, 0x60, RZ ;  /* 0x0000006071247824 */ /* 0x000fe200078e02ff */
[----:B------:R-:W-:Y:S01]  /*cba0*/  BSSY.RECONVERGENT B1, `(.L_x_13636) ;  /* 0x000005a000017945 */ /* 0x000fe20003800200 */
[----:B------:R-:W-:-:S04]  /*cbb0*/  IMAD.WIDE.U32 R112, R112, 0x60, R98 ;  /* 0x0000006070707825 */ /* 0x000fc800078e0062 */
[----:B-1-3--:R-:W-:Y:S01]  /*cbc0*/  IMAD R33, R15, 0x30, RZ ;  /* 0x000000300f217824 */ /* 0x00afe200078e02ff */
        /* <DEDUP_REMOVED lines=85> */
.L_x_13639:
[----:B------:R-:W-:Y:S05]  /*d120*/  BSYNC.RECONVERGENT B0 ;  /* 0x0000000000007941 */ /* 0x000fea0003800200 */
.L_x_13638:
[----:B-----5:R1:W-:Y:S02]  /*d130*/  STS.128 [R153+0x1800], R28 ;  /* 0x0018001c99007388 */ /* 0x0203e40000000c00 */
.L_x_13637:
[----:B------:R-:W-:Y:S05]  /*d140*/  BSYNC.RECONVERGENT B1 ;  /* 0x0000000000017941 */ /* 0x000fea0003800200 */
.L_x_13636:
        /* <DEDUP_REMOVED lines=84> */
.L_x_13641:
[----:B------:R-:W-:Y:S05]  /*d690*/  BSYNC.RECONVERGENT B0 ;  /* 0x0000000000007941 */ /* 0x000fea0003800200 */
.L_x_13640:
[----:B-----5:R1:W-:Y:S02]  /*d6a0*/  STS.128 [R153+0x3800], R28 ;  /* 0x0038001c99007388 */ /* 0x0203e40000000c00 */
.L_x_13580:
[----:B------:R-:W-:Y:S05]  /*d6b0*/  BSYNC.RECONVERGENT B3 ;  /* 0x0000000000037941 */ /* 0x000fea0003800200 */
.L_x_13572:
[----:B--2-45:R-:W-:Y:S01]  /*d6c0*/  IMAD.IADD R3, R58, 0x1, -R101 ;  /* 0x000000013a037824 */ /* 0x034fe200078e0a65 */
        /* <DEDUP_REMOVED lines=25> */
.L_x_13643:
[----:B------:R-:W-:Y:S05]  /*d860*/  BSYNC.RECONVERGENT B0 ;  /* 0x0000000000007941 */ /* 0x000fea0003800200 */
.L_x_13642:
        /* <DEDUP_REMOVED lines=14> */
.L_x_13645:
[----:B------:R-:W-:Y:S05]  /*d950*/  BSYNC.RECONVERGENT B0 ;  /* 0x0000000000007941 */ /* 0x000fea0003800200 */
.L_x_13644:
        /* <DEDUP_REMOVED lines=16> */
.L_x_13647:
[----:B------:R-:W-:Y:S05]  /*da60*/  BSYNC.RECONVERGENT B0 ;  /* 0x0000000000007941 */ /* 0x000fea0003800200 */
.L_x_13646:
        /* <DEDUP_REMOVED lines=16> */
.L_x_13649:
[----:B------:R-:W-:Y:S05]  /*db70*/  BSYNC.RECONVERGENT B0 ;  /* 0x0000000000007941 */ /* 0x000fea0003800200 */
.L_x_13648:
[----:B------:R-:W3:Y:S04]  /*db80*/  LD.E.64 R14, desc[UR4][R102.64+0x1c0] ;  /* 0x0001c004660e7980 */ /* 0x000ee8000c101b00 */
[----:B------:R-:W3:Y:S01]  /*db90*/  LD.E.64 R10, desc[UR4][R102.64+0x1b8] ;  /* 0x0001b804660a7980 */ /* 0x000ee2000c101b00 */
[----:B--2-4-:R-:W-:Y:S02]  /*dba0*/  IMAD.MOV.U32 R6, RZ, RZ, R148 ;  /* 0x000000ffff067224 */ /* 0x014fe400078e0094 */
[----:B------:R-:W-:Y:S01]  /*dbb0*/  IMAD.MOV.U32 R7, RZ, RZ, RZ ;  /* 0x000000ffff077224 */ /* 0x000fe200078e00ff */
[----:B-1-3--:R-:W2:Y:S04]  /*dbc0*/  LD.E R8, desc[UR4][R102.64+0xd8] ;  /* 0x0000d80466087980 */ /* 0x00aea8000c101900 */
[----:B------:R-:W0:Y:S01]  /*dbd0*/  LDGDEPBAR ;  /* 0x00000000000079af */ /* 0x000e220000000000 */
[----:B------:R-:W-:-:S04]  /*dbe0*/  IMAD.WIDE.U32 R6, R149, R14, R6 ;  /* 0x0000000e95067225 */ /* 0x000fc800078e0006 */
[----:B------:R-:W-:Y:S01]  /*dbf0*/  IMAD R2, R15, R149, RZ ;  /* 0x000000950f027224 */ /* 0x000fe200078e02ff */
[----:B------:R-:W-:-:S04]  /*dc00*/  LEA R10, P0, R6, R10, 0x2 ;  /* 0x0000000a060a7211 */ /* 0x000fc800078010ff */
[----:B------:R-:W-:Y:S01]  /*dc10*/  IADD3 R2, PT, PT, R7, R2, RZ ;  /* 0x0000000207027210 */ /* 0x000fe20007ffe0ff */
[----:B--2---:R-:W1:Y:S01]  /*dc20*/  MUFU.RCP R161, R8 ;  /* 0x0000000800a17308 */ /* 0x004e620000001000 */
[----:B------:R2:W5:Y:S02]  /*dc30*/  LD.E R7, desc[UR4][R102.64+0x184] ;  /* 0x0001840466077980 */ /* 0x000564000c101900 */
[----:B------:R-:W-:Y:S01]  /*dc40*/  LEA.HI.X R11, R6, R11, R2, 0x2, P0 ;  /* 0x0000000b060b7211 */ /* 0x000fe200000f1402 */
[----:B------:R-:W-:Y:S01]  /*dc50*/  IMAD.SHL.U32 R4, R147, 0x20, RZ ;  /* 0x0000002093047824 */ /* 0x000fe200078e00ff */
[----:B------:R2:W5:Y:S04]  /*dc60*/  LD.E R2, desc[UR4][R102.64+0x188] ;  /* 0x0001880466027980 */ /* 0x000568000c101900 */
[----:B------:R-:W1:Y:S01]  /*dc70*/  LD.E R6, desc[UR4][R10.64] ;  /* 0x000000040a067980 */ /* 0x000e62000c101900 */
[----:B------:R-:W-:-:S04]  /*dc80*/  DEPBAR.LE SB0, 0x0 ;  /* 0x000080000000791a */ /* 0x000fc80000000000 */
[----:B------:R-:W-:Y:S01]  /*dc90*/  LOP3.LUT R14, R62, 0x8, R65, 0xf8, !PT ;  /* 0x000000083e0e7812 */ /* 0x000fe200078ef841 */
[----:B------:R-:W-:Y:S01]  /*dca0*/  BSSY.RECONVERGENT B0, `(.L_x_13650) ;  /* 0x0000017000007945 */ /* 0x000fe20003800200 */
[----:B------:R-:W-:Y:S02]  /*dcb0*/  LOP3.LUT R131, R57, 0x7c00, R4, 0xf8, !PT ;  /* 0x00007c0039837812 */ /* 0x000fe400078ef804 */
[----:B------:R-:W-:Y:S01]  /*dcc0*/  LOP3.LUT R14, R14, 0x38, R59, 0x78, !PT ;  /* 0x000000380e0e7812 */ /* 0x000fe200078e783b */
[----:B------:R-:W-:Y:S01]  /*dcd0*/  BAR.SYNC.DEFER_BLOCKING 0x0 ;  /* 0x0000000000007b1d */ /* 0x000fe20000010000 */
[----:B-1----:R-:W-:-:S05]  /*dce0*/  FMUL.FTZ R161, R6, R161 ;  /* 0x000000a106a17220 */ /* 0x002fca0000410000 */
[----:B--2---:R-:W-:Y:S05]  /*dcf0*/  @P5 BRA `(.L_x_13651) ;  /* 0x00000000003c5947 */ /* 0x004fea0003800000 */
        /* <DEDUP_REMOVED lines=15> */
.L_x_13651:
[----:B------:R1:W-:Y:S04]  /*ddf0*/  STS.128 [R153+0x8000], RZ ;  /* 0x008000ff99007388 */ /* 0x0003e80000000c00 */
[----:B------:R1:W-:Y:S02]  /*de00*/  STS.128 [R153+0xa000], RZ ;  /* 0x00a000ff99007388 */ /* 0x0003e40000000c00 */
.L_x_13652:
[----:B------:R-:W-:Y:S05]  /*de10*/  BSYNC.RECONVERGENT B0 ;  /* 0x0000000000007941 */ /* 0x000fea0003800200 */
.L_x_13650:
[-C--:B------:R-:W-:Y:S01]  /*de20*/  ISETP.GE.AND P1, PT, R159, R3.reuse, PT ;  /* 0x000000039f00720c */ /* 0x080fe20003f26270 */
        /* <DEDUP_REMOVED lines=20> */
.L_x_13654:
[----:B------:R-:W-:Y:S05]  /*df70*/  BSYNC.RECONVERGENT B0 ;  /* 0x0000000000007941 */ /* 0x000fea0003800200 */
.L_x_13653:
        /* <DEDUP_REMOVED lines=18> */
.L_x_13656:
[----:B------:R-:W-:Y:S05]  /*e0a0*/  BSYNC.RECONVERGENT B0 ;  /* 0x0000000000007941 */ /* 0x000fea0003800200 */
.L_x_13655:
        /* <DEDUP_REMOVED lines=18> */
.L_x_13658:
[----:B------:R-:W-:Y:S05]  /*e1d0*/  BSYNC.RECONVERGENT B0 ;  /* 0x0000000000007941 */ /* 0x000fea0003800200 */
.L_x_13657:
[----:B------:R-:W2:Y:S01]  /*e1e0*/  S2UR UR6, SR_CgaCtaId ;  /* 0x00000000000679c3 */ /* 0x000ea20000008800 */
[----:B------:R-:W-:Y:S01]  /*e1f0*/  IMAD.SHL.U32 R130, R147, 0x40, RZ ;  /* 0x0000004093827824 */ /* 0x000fe200078e00ff */
[----:B------:R-:W-:Y:S01]  /*e200*/  LOP3.LUT R62, R62, 0x8, R147, 0x78, !PT ;  /* 0x000000083e3e7812 */ /* 0x000fe200078e7893 */
[----:B------:R-:W-:Y:S01]  /*e210*/  UMOV UR7, 0x400 ;  /* 0x0000040000077882 */ /* 0x000fe20000000000 */
[----:B------:R-:W-:Y:S01]  /*e220*/  IMAD.IADD R131, R131, 0x1, R14 ;  /* 0x0000000183837824 */ /* 0x000fe200078e020e */
[C---:B------:R-:W-:Y:S01]  /*e230*/  R2P PR, R147.reuse, 0x6 ;  /* 0x0000000693007804 */ /* 0x040fe20000000000 */
        /* <DEDUP_REMOVED lines=9> */
[----:B------:R-:W-:Y:S01]  /*e2d0*/  SHF.R.U32.HI R15, RZ, 0x2, R147 ;  /* 0x00000002ff0f7819 */ /* 0x000fe20000011693 */
[----:B------:R-:W-:Y:S01]  /*e2e0*/  BSSY.RECONVERGENT B1, `(.L_x_13659) ;  /* 0x0000217000017945 */ /* 0x000fe20003800200 */
[----:B------:R-:W-:-:S02]  /*e2f0*/  LOP3.LUT R110, R110, 0x6, RZ, 0xc0, !PT ;  /* 0x000000066e6e7812 */ /* 0x000fc400078ec0ff */
[----:B------:R-:W-:-:S03]  /*e300*/  LOP3.LUT R15, R15, 0x7, RZ, 0xc0, !PT ;  /* 0x000000070f0f7812 */ /* 0x000fc600078ec0ff */
[----:B------:R-:W-:Y:S01]  /*e310*/  IMAD.IADD R106, R101, 0x1, R110 ;  /* 0x00000001656a7824 */ /* 0x000fe200078e026e */
        /* <DEDUP_REMOVED lines=8> */
[----:B------:R-:W4:Y:S01]  /*e3a0*/  LDSM.16.M88.4 R24, [R130+UR6+0x4800] ;  /* 0x004800068218783b */ /* 0x000f220008000200 */
[----:B------:R-:W-:Y:S01]  /*e3b0*/  IMAD.IADD R125, R3, 0x1, R6 ;  /* 0x00000001037d7824 */ /* 0x000fe200078e0206 */
[----:B------:R-:W-:Y:S01]  /*e3c0*/  SHF.R.U32.HI R3, RZ, 0x1, R147 ;  /* 0x00000001ff037819 */ /* 0x000fe20000011693 */
[C---:B------:R-:W-:Y:S01]  /*e3d0*/  IMAD.IADD R127, R4.reuse, 0x1, R128 ;  /* 0x00000001047f7824 */ /* 0x040fe200078e0280 */
[----:B------:R-:W4:Y:S01]  /*e3e0*/  LDSM.16.M88.4 R72, [R130+UR6+0x5000] ;  /* 0x005000068248783b */ /* 0x000f220008000200 */
[----:B------:R-:W-:-:S03]  /*e3f0*/  IMAD.IADD R124, R4, 0x1, R125 ;  /* 0x00000001047c7824 */ /* 0x000fc600078e027d */
[----:B------:R-:W4:Y:S04]  /*e400*/  LDSM.16.M88.4 R60, [R130+UR6+0x5800] ;  /* 0x00580006823c783b */ /* 0x000f280008000200 */
[----:B------:R-:W-:Y:S04]  /*e410*/  LDSM.16.M88.4 R64, [R129] ;  /* 0x000000008140783b */ /* 0x000fe80000000200 */
[----:B------:R-:W4:Y:S04]  /*e420*/  LDSM.16.M88.4 R48, [R126+0x4000] ;  /* 0x004000007e30783b */ /* 0x000f280000000200 */
[----:B------:R-:W4:Y:S04]  /*e430*/  LDSM.16.M88.4 R16, [R126+0x4800] ;  /* 0x004800007e10783b */ /* 0x000f280000000200 */
[----:B------:R-:W4:Y:S04]  /*e440*/  LDSM.16.M88.4 R52, [R126+0x5000] ;  /* 0x005000007e34783b */ /* 0x000f280000000200 */
[----:B------:R-:W4:Y:S04]  /*e450*/  LDSM.16.M88.4 R44, [R126+0x5800] ;  /* 0x005800007e2c783b */ /* 0x000f280000000200 */
[----:B------:R-:W-:Y:S01]  /*e460*/  LDSM.16.M88.4 R40, [R128] ;  /* 0x000000008028783b */ /* 0x000fe20000000200 */
[C---:B--2---:R-:W-:Y:S03]  /*e470*/  HMMA.16816.F32 R36, R20.reuse, R32, RZ ;  /* 0x000000201424723c */ /* 0x044fe600000018ff */
[----:B-1-3--:R-:W1:Y:S04]  /*e480*/  LDSM.16.M88.4 R8, [R125+0x4000] ;  /* 0x004000007d08783b */ /* 0x00ae680000000200 */
        /* <DEDUP_REMOVED lines=27> */
[----:B------:R-:W1:Y:S07]  /*e640*/  LDSM.16.M88.4 R8, [R127] ;  /* 0x000000007f08783b */ /* 0x000e6e0000000200 */
[C---:B--2---:R-:W-:Y:S08]  /*e650*/  HMMA.16816.F32 R28, R40.reuse, R48, R28 ;  /* 0x00000030281c723c */ /* 0x044ff0000000181c */
[C---:B------:R-:W-:Y:S01]  /*e660*/  HMMA.16816.F32 R24, R40.reuse, R50, R24 ;  /* 0x000000322818723c */ /* 0x040fe20000001818 */
[----:B------:R-:W-:Y:S07]  /*e670*/  LDSM.16.M88.4 R48, [R130+UR6+0x6000] ;  /* 0x006000068230783b */ /* 0x000fee0008000200 */
[C---:B---3--:R-:W-:Y:S08]  /*e680*/  HMMA.16816.F32 R76, R40.reuse, R16, R76 ;  /* 0x00000010284c723c */ /* 0x048ff0000000184c */
[C---:B------:R-:W-:Y:S01]  /*e690*/  HMMA.16816.F32 R72, R40.reuse, R18, R72 ;  /* 0x000000122848723c */ /* 0x040fe20000001848 */
[----:B------:R-:W2:Y:S07]  /*e6a0*/  LDSM.16.M88.4 R16, [R131+0x2000] ;  /* 0x002000008310783b */ /* 0x000eae0000000200 */
[C---:B----4-:R-:W-:Y:S08]  /*e6b0*/  HMMA.16816.F32 R68, R40.reuse, R44, R68 ;  /* 0x0000002c2844723c */ /* 0x050ff00000001844 */
[----:B------:R-:W-:Y:S01]  /*e6c0*/  HMMA.16816.F32 R64, R40, R46, R64 ;  /* 0x0000002e2840723c */ /* 0x000fe20000001840 */
[----:B------:R-:W3:Y:S04]  /*e6d0*/  LDSM.16.M88.4 R44, [R130+UR6+0x6800] ;  /* 0x00680006822c783b */ /* 0x000ee80008000200 */
[----:B------:R-:W4:Y:S03]  /*e6e0*/  LDSM.16.M88.4 R40, [R130+UR6+0x7000] ;  /* 0x007000068228783b */ /* 0x000f260008000200 */
        /* <DEDUP_REMOVED lines=11> */
[----:B------:R-:W1:Y:S04]  /*e7a0*/  LDSM.16.M88.4 R20, [R130+UR6+0x7800] ;  /* 0x007800068214783b */ /* 0x000e680008000200 */
[----:B------:R-:W1:Y:S03]  /*e7b0*/  LDSM.16.M88.4 R8, [R126+0x6000] ;  /* 0x006000007e08783b */ /* 0x000e660000000200 */
        /* <DEDUP_REMOVED lines=11> */
[----:B------:R-:W-:Y:S04]  /*e870*/  LDSM.16.M88.4 R16, [R124+0x6800] ;  /* 0x006800007c10783b */ /* 0x000fe80000000200 */
[----:B------:R-:W-:Y:S03]  /*e880*/  LDSM.16.M88.4 R20, [R124+0x6000] ;  /* 0x006000007c14783b */ /* 0x000fe60000000200 */
[C---:B------:R-:W-:Y:S08]  /*e890*/  HMMA.16816.F32 R36, R88.reuse, R8, R36 ;  /* 0x000000085824723c */ /* 0x040ff00000001824 */
[C---:B------:R-:W-:Y:S01]  /*e8a0*/  HMMA.16816.F32 R32, R88.reuse, R10, R32 ;  /* 0x0000000a5820723c */ /* 0x040fe20000001820 */
[----:B------:R-:W1:Y:S07]  /*e8b0*/  LDSM.16.M88.4 R8, [R127+0x2000] ;  /* 0x002000007f08783b */ /* 0x000e6e0000000200 */
[C---:B------:R-:W-:Y:S08]  /*e8c0*/  HMMA.16816.F32 R28, R88.reuse, R92, R28 ;  /* 0x0000005c581c723c */ /* 0x040ff0000000181c */
[----:B------:R-:W-:Y:S08]  /*e8d0*/  HMMA.16816.F32 R24, R88, R94, R24 ;  /* 0x0000005e5818723c */ /* 0x000ff00000001818 */
[C---:B------:R-:W-:Y:S08]  /*e8e0*/  HMMA.16816.F32 R36, R60.reuse, R52, R36 ;  /* 0x000000343c24723c */ /* 0x040ff00000001824 */
[C---:B--2---:R-:W-:Y:S08]  /*e8f0*/  HMMA.16816.F32 R28, R60.reuse, R48, R28 ;  /* 0x000000303c1c723c */ /* 0x044ff0000000181c */
[----:B------:R-:W-:Y:S08]  /*e900*/  HMMA.16816.F32 R24, R60, R50, R24 ;  /* 0x000000323c18723c */ /* 0x000ff00000001818 */
[----:B------:R-:W-:Y:S08]  /*e910*/  HMMA.16816.F32 R64, R88, R82, R64 ;  /* 0x000000525840723c */ /* 0x000ff00000001840 */
[----:B-1----:R-:W-:Y:S05]  /*e920*/  HMMA.16816.F32 R28, R8, R16, R28 ;  /* 0x00000010081c723c */ /* 0x002fea000000181c */
[----:B------:R-:W-:-:S05]  /*e930*/  LOP3.LUT R16, R3, 0x1f0, RZ, 0xc0, !PT ;  /* 0x000001f003107812 */ /* 0x000fca00078ec0ff */
[----:B------:R-:W-:Y:S01]  /*e940*/  IMAD.IADD R3, R15, 0x1, R16 ;  /* 0x000000010f037824 */ /* 0x000fe200078e0210 */
[----:B-----5:R-:W-:Y:S01]  /*e950*/  IADD3 R16, PT, PT, R2, R58, -R155 ;  /* 0x0000003a02107210 */ /* 0x020fe20007ffe89b */
[----:B------:R-:W-:Y:S03]  /*e960*/  HMMA.16816.F32 R24, R8, R18, R24 ;  /* 0x000000120818723c */ /* 0x000fe60000001818 */
[----:B------:R-:W-:Y:S01]  /*e970*/  IADD3 R18, PT, PT, R58, -R155, -R7 ;  /* 0x8000009b3a127210 */ /* 0x000fe20007ffe807 */
[--C-:B------:R-:W-:Y:S02]  /*e980*/  IMAD.IADD R83, R150, 0x1, R3.reuse ;  /* 0x0000000196537824 */ /* 0x100fe400078e0203 */
[----:B------:R-:W-:Y:S02]  /*e990*/  IMAD.IADD R7, R104, 0x1, R3 ;  /* 0x0000000168077824 */ /* 0x000fe400078e0203 */
[C---:B------:R-:W-:Y:S01]  /*e9a0*/  IMAD.IADD R3, R83.reuse, 0x1, R18 ;  /* 0x0000000153037824 */ /* 0x040fe200078e0212 */
[----:B------:R-:W-:Y:S01]  /*e9b0*/  HMMA.16816.F32 R52, R60, R54, R32 ;  /* 0x000000363c34723c */ /* 0x000fe20000001820 */
[----:B------:R-:W1:Y:S04]  /*e9c0*/  LDSM.16.M88.4 R32, [R124+0x7000] ;  /* 0x007000007c20783b */ /* 0x000e680000000200 */
[----:B------:R-:W-:Y:S01]  /*e9d0*/  IMAD.IADD R83, R83, 0x1, R16 ;  /* 0x0000000153537824 */ /* 0x000fe200078e0210 */
[----:B------:R-:W-:Y:S01]  /*e9e0*/  ISETP.GT.AND P5, PT, R3, R106, PT ;  /* 0x0000006a0300720c */ /* 0x000fe20003fa4270 */
[----:B------:R-:W-:Y:S01]  /*e9f0*/  IMAD.IADD R2, R106, 0x1, R155 ;  /* 0x000000016a027824 */ /* 0x000fe200078e029b */
[----:B------:R-:W2:Y:S01]  /*ea00*/  LDSM.16.M88.4 R16, [R124+0x7800] ;  /* 0x007800007c10783b */ /* 0x000ea20000000200 */
[----:B------:R-:W-:Y:S01]  /*ea10*/  VIMNMX R164, PT, PT, RZ, R3, !PT ;  /* 0x00000003ffa47248 */ /* 0x000fe20007fe0100 */
[----:B------:R-:W-:-:S04]  /*ea20*/  DEPBAR.LE SB0, 0x0 ;  /* 0x000080000000791a */ /* 0x000fc80000000000 */
[C---:B------:R-:W-:Y:S05]  /*ea30*/  HMMA.16816.F32 R76, R88.reuse, R84, R76 ;  /* 0x00000054584c723c */ /* 0x040fea000000184c */
[C-C-:B------:R-:W-:Y:S01]  /*ea40*/  IADD3 R59, PT, PT, R7.reuse, -0x21, -R2.reuse ;  /* 0xffffffdf073b7810 */ /* 0x140fe20007ffe802 */
[C-C-:B------:R-:W-:Y:S01]  /*ea50*/  IMAD.IADD R82, R7.reuse, 0x1, -R2.reuse ;  /* 0x0000000107527824 */ /* 0x140fe200078e0a02 */
[C---:B------:R-:W-:Y:S01]  /*ea60*/  IADD3 R56, PT, PT, R7.reuse, -0x28, -R2 ;  /* 0xffffffd807387810 */ /* 0x040fe20007ffe802 */
[----:B------:R-:W-:Y:S01]  /*ea70*/  VIADD R85, R7, 0x8 ;  /* 0x0000000807557836 */ /* 0x000fe20000000000 */
[----:B------:R-:W-:Y:S01]  /*ea80*/  IABS R59, R59 ;  /* 0x0000003b003b7213 */ /* 0x000fe20000000000 */
[C---:B------:R-:W-:Y:S01]  /*ea90*/  VIADD R84, R106.reuse, 0x8 ;  /* 0x000000086a547836 */ /* 0x040fe20000000000 */
[----:B------:R-:W-:Y:S01]  /*eaa0*/  IABS R56, R56 ;  /* 0x0000003800387213 */ /* 0x000fe20000000000 */
[----:B------:R-:W-:Y:S03]  /*eab0*/  HMMA.16816.F32 R72, R88, R86, R72 ;  /* 0x000000565848723c */ /* 0x000fe60000001848 */
[----:B------:R-:W-:Y:S01]  /*eac0*/  VIADDMNMX R163, R83, 0x1, R58, PT ;  /* 0x0000000153a37846 */ /* 0x000fe2000380013a */
[----:B------:R-:W-:Y:S01]  /*ead0*/  IMAD.IADD R15, R85, 0x1, -R2 ;  /* 0x00000001550f7824 */ /* 0x000fe200078e0a02 */
[----:B------:R-:W-:Y:S01]  /*eae0*/  VIADDMNMX R160, R83, 0x9, R58, PT ;  /* 0x0000000953a07846 */ /* 0x000fe2000380013a */
[----:B------:R-:W-:Y:S01]  /*eaf0*/  VIADD R58, R106, 0x1 ;  /* 0x000000016a3a7836 */ /* 0x000fe20000000000 */
[----:B------:R-:W-:-:S02]  /*eb00*/  IADD3 R51, PT, PT, R7, -0x29, -R2 ;  /* 0xffffffd707337810 */ /* 0x000fc40007ffe802 */
[C-C-:B------:R-:W-:Y:S01]  /*eb10*/  IADD3 R50, PT, PT, R7.reuse, -0x30, -R2.reuse ;  /* 0xffffffd007327810 */ /* 0x140fe20007ffe802 */
[----:B------:R-:W-:Y:S03]  /*eb20*/  HMMA.16816.F32 R68, R88, R80, R68 ;  /* 0x000000505844723c */ /* 0x000fe60000001844 */
[C-C-:B------:R-:W-:Y:S02]  /*eb30*/  IADD3 R81, PT, PT, R7.reuse, -0x9, -R2.reuse ;  /* 0xfffffff707517810 */ /* 0x140fe40007ffe802 */
[----:B------:R-:W-:Y:S02]  /*eb40*/  IADD3 R80, PT, PT, R7, -0x10, -R2 ;  /* 0xfffffff007507810 */ /* 0x000fe40007ffe802 */
[----:B------:R-:W-:Y:S02]  /*eb50*/  IABS R81, R81 ;  /* 0x0000005100517213 */ /* 0x000fe40000000000 */
[----:B------:R-:W-:Y:S01]  /*eb60*/  IABS R80, R80 ;  /* 0x0000005000507213 */ /* 0x000fe20000000000 */
[----:B------:R-:W-:Y:S05]  /*eb70*/  HMMA.16816.F32 R76, R60, R44, R76 ;  /* 0x0000002c3c4c723c */ /* 0x000fea000000184c */
[----:B------:R-:W-:-:S02]  /*eb80*/  ISETP.GT.AND P3, PT, R3, R58, PT ;  /* 0x0000003a0300720c */ /* 0x000fc40003f64270 */
[C---:B------:R-:W-:Y:S02]  /*eb90*/  ISETP.GE.AND P0, PT, R58.reuse, R163, PT ;  /* 0x000000a33a00720c */ /* 0x040fe40003f06270 */
[----:B------:R-:W-:Y:S02]  /*eba0*/  ISETP.GE.AND P6, PT, R58, R160, PT ;  /* 0x000000a03a00720c */ /* 0x000fe40003fc6270 */
[C-C-:B------:R-:W-:Y:S01]  /*ebb0*/  IADD3 R49, PT, PT, R7.reuse, -0x31, -R2.reuse ;  /* 0xffffffcf07317810 */ /* 0x140fe20007ffe802 */
[----:B------:R-:W-:Y:S03]  /*ebc0*/  HMMA.16816.F32 R72, R60, R46, R72 ;  /* 0x0000002e3c48723c */ /* 0x000fe60000001848 */
[----:B------:R-:W-:Y:S02]  /*ebd0*/  IADD3 R47, PT, PT, R7, -0x39, -R2 ;  /* 0xffffffc7072f7810 */ /* 0x000fe40007ffe802 */
[----:B------:R-:W-:-:S02]  /*ebe0*/  IABS R51, R51 ;  /* 0x0000003300337213 */ /* 0x000fc40000000000 */
[----:B------:R-:W-:Y:S02]  /*ebf0*/  IABS R50, R50 ;  /* 0x0000003200327213 */ /* 0x000fe40000000000 */
[--C-:B------:R-:W-:Y:S01]  /*ec00*/  IADD3 R46, PT, PT, R85, -0x1, -R2.reuse ;  /* 0xffffffff552e7810 */ /* 0x100fe20007ffe802 */
[----:B------:R-:W-:Y:S03]  /*ec10*/  HMMA.16816.F32 R68, R60, R40, R68 ;  /* 0x000000283c44723c */ /* 0x000fe60000001844 */
[--C-:B------:R-:W-:Y:S02]  /*ec20*/  IADD3 R48, PT, PT, R7, -0x38, -R2.reuse ;  /* 0xffffffc807307810 */ /* 0x100fe40007ffe802 */
[----:B------:R-:W-:Y:S02]  /*ec30*/  ISETP.GT.AND P2, PT, R3, R84, PT ;  /* 0x000000540300720c */ /* 0x000fe40003f44270 */
[----:B------:R-:W-:-:S02]  /*ec40*/  IADD3 R44, PT, PT, R85, -0x10, -R2 ;  /* 0xfffffff0552c7810 */ /* 0x000fc40007ffe802 */
[--C-:B------:R-:W-:Y:S01]  /*ec50*/  IADD3 R45, PT, PT, R85, -0x9, -R2.reuse ;  /* 0xfffffff7552d7810 */ /* 0x100fe20007ffe802 */
[----:B------:R-:W-:Y:S03]  /*ec60*/  HMMA.16816.F32 R64, R60, R42, R64 ;  /* 0x0000002a3c40723c */ /* 0x000fe60000001840 */
[C-C-:B------:R-:W-:Y:S02]  /*ec70*/  IADD3 R63, PT, PT, R7.reuse, -0x11, -R2.reuse ;  /* 0xffffffef073f7810 */ /* 0x140fe40007ffe802 */
[C-C-:B------:R-:W-:Y:S02]  /*ec80*/  IADD3 R61, PT, PT, R7.reuse, -0x19, -R2.reuse ;  /* 0xffffffe7073d7810 */ /* 0x140fe40007ffe802 */
[----:B------:R-:W-:Y:S02]  /*ec90*/  IABS R63, R63 ;  /* 0x0000003f003f7213 */ /* 0x000fe40000000000 */
[----:B------:R-:W-:Y:S01]  /*eca0*/  IADD3 R62, PT, PT, R7, -0x18, -R2 ;  /* 0xffffffe8073e7810 */ /* 0x000fe20007ffe802 */
[----:B------:R-:W-:Y:S05]  /*ecb0*/  HMMA.16816.F32 R52, R8, R22, R52 ;  /* 0x000000160834723c */ /* 0x000fea0000001834 */
[----:B------:R-:W-:-:S02]  /*ecc0*/  IABS R61, R61 ;  /* 0x0000003d003d7213 */ /* 0x000fc40000000000 */
[----:B------:R-:W-:Y:S02]  /*ecd0*/  IABS R62, R62 ;  /* 0x0000003e003e7213 */ /* 0x000fe40000000000 */
[--C-:B------:R-:W-:Y:S02]  /*ece0*/  IADD3 R60, PT, PT, R7, -0x20, -R2.reuse ;  /* 0xffffffe0073c7810 */ /* 0x100fe40007ffe802 */
[----:B------:R-:W-:Y:S01]  /*ecf0*/  IABS R45, R45 ;  /* 0x0000002d002d7213 */ /* 0x000fe20000000000 */
[----:B-1----:R-:W-:Y:S03]  /*ed00*/  HMMA.16816.F32 R76, R8, R32, R76 ;  /* 0x00000020084c723c */ /* 0x002fe6000000184c */
[----:B------:R-:W-:Y:S02]  /*ed10*/  IABS R60, R60 ;  /* 0x0000003c003c7213 */ /* 0x000fe40000000000 */
[----:B------:R-:W-:-:S02]  /*ed20*/  IADD3 R43, PT, PT, R85, -0x11, -R2 ;  /* 0xffffffef552b7810 */ /* 0x000fc40007ffe802 */
[----:B------:R-:W-:Y:S02]  /*ed30*/  I2FP.F32.S32 R60, R60 ;  /* 0x0000003c003c7245 */ /* 0x000fe40000201400 */
[----:B------:R-:W-:Y:S01]  /*ed40*/  IABS R43, R43 ;  /* 0x0000002b002b7213 */ /* 0x000fe20000000000 */
[----:B------:R-:W-:Y:S03]  /*ed50*/  HMMA.16816.F32 R72, R8, R34, R72 ;  /* 0x000000220848723c */ /* 0x000fe60000001848 */
[----:B------:R-:W-:Y:S02]  /*ed60*/  IABS R34, R82 ;  /* 0x0000005200227213 */ /* 0x000fe40000000000 */
[----:B------:R-:W-:Y:S02]  /*ed70*/  ISETP.GE.AND P4, PT, R84, R163, PT ;  /* 0x000000a35400720c */ /* 0x000fe40003f86270 */
[----:B------:R-:W-:-:S02]  /*ed80*/  I2FP.F32.S32 R34, R34 ;  /* 0x0000002200227245 */ /* 0x000fc40000201400 */
[--C-:B------:R-:W-:Y:S01]  /*ed90*/  IADD3 R42, PT, PT, R85, -0x18, -R2.reuse ;  /* 0xffffffe8552a7810 */ /* 0x100fe20007ffe802 */
[C---:B------:R-:W-:Y:S03]  /*eda0*/  HMMA.16816.F32 R36, R8.reuse, R20, R36 ;  /* 0x000000140824723c */ /* 0x040fe60000001824 */
[----:B------:R-:W-:Y:S01]  /*edb0*/  IADD3 R21, PT, PT, R7, -0x1, -R2 ;  /* 0xffffffff07157810 */ /* 0x000fe20007ffe802 */
[C---:B------:R-:W-:Y:S01]  /*edc0*/  FFMA.FTZ R54, -R161.reuse, R34, R54 ;  /* 0x00000022a1367223 */ /* 0x040fe20000010136 */
[----:B------:R-:W-:Y:S01]  /*edd0*/  FFMA.FTZ R76, -R161, R60, R76 ;  /* 0x0000003ca14c7223 */ /* 0x000fe2000001014c */
[----:B------:R-:W-:Y:S01]  /*ede0*/  VIADD R60, R106, 0x29 ;  /* 0x000000296a3c7836 */ /* 0x000fe20000000000 */
[----:B------:R-:W-:Y:S01]  /*edf0*/  IABS R35, R21 ;  /* 0x0000001500237213 */ /* 0x000fe20000000000 */
[----:B------:R-:W-:Y:S01]  /*ee00*/  VIADD R21, R3, 0x8 ;  /* 0x0000000803157836 */ /* 0x000fe20000000000 */
[----:B------:R-:W-:Y:S01]  /*ee10*/  IABS R42, R42 ;  /* 0x0000002a002a7213 */ /* 0x000fe20000000000 */
[----:B--2---:R-:W-:Y:S03]  /*ee20*/  HMMA.16816.F32 R68, R8, R16, R68 ;  /* 0x000000100844723c */ /* 0x004fe60000001844 */
[----:B------:R-:W-:-:S02]  /*ee30*/  IADD3 R22, PT, PT, R85, -0x21, -R2 ;  /* 0xffffffdf55167810 */ /* 0x000fc40007ffe802 */
[----:B------:R-:W-:Y:S02]  /*ee40*/  ISETP.GT.AND P1, PT, R21, R58, PT ;  /* 0x0000003a1500720c */ /* 0x000fe40003f24270 */
[----:B------:R-:W-:Y:S02]  /*ee50*/  I2FP.F32.S32 R58, R35 ;  /* 0x00000023003a7245 */ /* 0x000fe40000201400 */
[----:B------:R-:W-:Y:S01]  /*ee60*/  IADD3 R41, PT, PT, R85, -0x19, -R2 ;  /* 0xffffffe755297810 */ /* 0x000fe20007ffe802 */
[----:B------:R-:W-:Y:S03]  /*ee70*/  HMMA.16816.F32 R64, R8, R18, R64 ;  /* 0x000000120840723c */ /* 0x000fe60000001840 */
        /* <DEDUP_REMOVED lines=13> */
[----:B------:R-:W-:-:S02]  /*ef50*/  VIADD R11, R82, 0xfffffff8 ;  /* 0xfffffff8520b7836 */ /* 0x000fc40000000000 */
[C---:B------:R-:W-:Y:S01]  /*ef60*/  FFMA.FTZ R77, -R161.reuse, R18, R77 ;  /* 0x00000012a14d7223 */ /* 0x040fe2000001014d */
[----:B------:R-:W-:Y:S01]  /*ef70*/  IABS R18, R47 ;  /* 0x0000002f00127213 */ /* 0x000fe20000000000 */
[C---:B------:R-:W-:Y:S01]  /*ef80*/  FFMA.FTZ R24, -R161.reuse, R9, R24 ;  /* 0x00000009a1187223 */ /* 0x040fe20000010118 */
[----:B------:R-:W-:Y:S01]  /*ef90*/  I2FP.F32.S32 R10, R51 ;  /* 0x00000033000a7245 */ /* 0x000fe20000201400 */
[C---:B------:R-:W-:Y:S01]  /*efa0*/  FFMA.FTZ R16, -R161.reuse, R34, R36 ;  /* 0x00000022a1107223 */ /* 0x040fe20000010124 */
        /* <DEDUP_REMOVED lines=9> */
[C---:B------:R-:W-:Y:S01]  /*f040*/  VIADD R18, R106.reuse, 0x9 ;  /* 0x000000096a127836 */ /* 0x040fe20000000000 */
[----:B------:R-:W-:Y:S01]  /*f050*/  I2FP.F32.S32 R11, R11 ;  /* 0x0000000b000b7245 */ /* 0x000fe20000201400 */
[----:B------:R-:W-:Y:S01]  /*f060*/  FFMA.FTZ R116, -R161, R9, R68 ;  /* 0x00000009a1747223 */ /* 0x000fe20000010144 */
[----:B------:R-:W-:Y:S01]  /*f070*/  FSEL R17, R17, -INF , !P3 ;  /* 0xff80000011117808 */ /* 0x000fe20005800000 */
[C---:B------:R-:W-:Y:S01]  /*f080*/  FFMA.FTZ R69, -R161.reuse, R28, R69 ;  /* 0x0000001ca1457223 */ /* 0x040fe20000010145 */
[----:B------:R-:W-:Y:S01]  /*f090*/  IABS R10, R46 ;  /* 0x0000002e000a7213 */ /* 0x000fe20000000000 */
[----:B------:R-:W-:Y:S01]  /*f0a0*/  FFMA.FTZ R11, -R161, R11, R52 ;  /* 0x0000000ba10b7223 */ /* 0x000fe20000010134 */
[----:B------:R-:W-:Y:S01]  /*f0b0*/  IABS R9, R48 ;  /* 0x0000003000097213 */ /* 0x000fe20000000000 */
[C---:B------:R-:W-:Y:S01]  /*f0c0*/  VIADD R48, R106.reuse, 0x11 ;  /* 0x000000116a307836 */ /* 0x040fe20000000000 */
[----:B------:R-:W-:Y:S01]  /*f0d0*/  I2FP.F32.S32 R10, R10 ;  /* 0x0000000a000a7245 */ /* 0x000fe20000201400 */
[C---:B------:R-:W-:Y:S01]  /*f0e0*/  VIADD R68, R106.reuse, 0x20 ;  /* 0x000000206a447836 */ /* 0x040fe20000000000 */
[----:B------:R-:W-:Y:S01]  /*f0f0*/  FSEL R28, R17, -INF , !P0 ;  /* 0xff800000111c7808 */ /* 0x000fe20004000000 */
[C---:B------:R-:W-:Y:S01]  /*f100*/  VIADD R62, R106.reuse, 0x28 ;  /* 0x000000286a3e7836 */ /* 0x040fe20000000000 */
[----:B------:R-:W-:Y:S01]  /*f110*/  ISETP.GT.AND P0, PT, R3, R18, PT ;  /* 0x000000120300720c */ /* 0x000fe20003f04270 */
[----:B------:R-:W-:Y:S01]  /*f120*/  FFMA.FTZ R39, -R161, R10, R39 ;  /* 0x0000000aa1277223 */ /* 0x000fe20000010127 */
[----:B------:R-:W-:Y:S01]  /*f130*/  I2FP.F32.S32 R9, R9 ;  /* 0x0000000900097245 */ /* 0x000fe20000201400 */
[C---:B------:R-:W-:Y:S01]  /*f140*/  VIADD R10, R106.reuse, 0x18 ;  /* 0x000000186a0a7836 */ /* 0x040fe20000000000 */
[----:B------:R-:W-:Y:S01]  /*f150*/  FSEL R11, R11, -INF , !P2 ;  /* 0xff8000000b0b7808 */ /* 0x000fe20005000000 */
[C---:B------:R-:W-:Y:S01]  /*f160*/  VIADD R58, R106.reuse, 0x30 ;  /* 0x000000306a3a7836 */ /* 0x040fe20000000000 */
[----:B------:R-:W-:Y:S01]  /*f170*/  FSEL R46, R53, -INF , !P0 ;  /* 0xff800000352e7808 */ /* 0x000fe20004000000 */
[----:B------:R-:W-:Y:S01]  /*f180*/  FFMA.FTZ R122, -R161, R9, R64 ;  /* 0x00000009a17a7223 */ /* 0x000fe20000010140 */
[C---:B------:R-:W-:Y:S01]  /*f190*/  ISETP.GT.AND P2, PT, R3.reuse, R36, PT ;  /* 0x000000240300720c */ /* 0x040fe20003f44270 */
[C---:B------:R-:W-:Y:S01]  /*f1a0*/  VIADD R64, R106.reuse, 0x21 ;  /* 0x000000216a407836 */ /* 0x040fe20000000000 */
[----:B------:R-:W-:Y:S01]  /*f1b0*/  ISETP.GT.AND P0, PT, R3, R48, PT ;  /* 0x000000300300720c */ /* 0x000fe20003f04270 */
[----:B------:R-:W-:Y:S01]  /*f1c0*/  VIADD R56, R106, 0x31 ;  /* 0x000000316a387836 */ /* 0x000fe20000000000 */
[----:B------:R-:W-:Y:S01]  /*f1d0*/  FSEL R8, R8, -INF , !P2 ;  /* 0xff80000008087808 */ /* 0x000fe20005000000 */
[C---:B------:R-:W-:Y:S01]  /*f1e0*/  VIADD R52, R106.reuse, 0x38 ;  /* 0x000000386a347836 */ /* 0x040fe20000000000 */
[----:B------:R-:W-:Y:S01]  /*f1f0*/  FSEL R29, R29, -INF , !P0 ;  /* 0xff8000001d1d7808 */ /* 0x000fe20004000000 */
[----:B------:R-:W-:Y:S01]  /*f200*/  VIADD R50, R106, 0x39 ;  /* 0x000000396a327836 */ /* 0x000fe20000000000 */
        /* <DEDUP_REMOVED lines=12> */
[----:B------:R-:W-:-:S02]  /*f2d0*/  IABS R17, R44 ;  /* 0x0000002c00117213 */ /* 0x000fc40000000000 */
[C---:B------:R-:W-:Y:S02]  /*f2e0*/  ISETP.GT.AND P2, PT, R3.reuse, R58, PT ;  /* 0x0000003a0300720c */ /* 0x040fe40003f44270 */
[----:B------:R-:W-:Y:S02]  /*f2f0*/  ISETP.GT.AND P0, PT, R3, R56, PT ;  /* 0x000000380300720c */ /* 0x000fe40003f04270 */
[----:B------:R-:W-:Y:S02]  /*f300*/  I2FP.F32.S32 R17, R17 ;  /* 0x0000001100117245 */ /* 0x000fe40000201400 */
[----:B------:R-:W-:Y:S02]  /*f310*/  FSEL R116, R116, -INF , !P2 ;  /* 0xff80000074747808 */ /* 0x000fe40005000000 */
[----:B------:R-:W-:Y:S01]  /*f320*/  FSEL R115, R69, -INF , !P0 ;  /* 0xff80000045737808 */ /* 0x000fe20004000000 */
[----:B------:R-:W-:Y:S01]  /*f330*/  FFMA.FTZ R17, -R161, R17, R30 ;  /* 0x00000011a1117223 */ /* 0x000fe2000001011e */
[----:B------:R-:W-:-:S02]  /*f340*/  I2FP.F32.S32 R24, R45 ;  /* 0x0000002d00187245 */ /* 0x000fc40000201400 */
[C---:B------:R-:W-:Y:S02]  /*f350*/  ISETP.GT.AND P2, PT, R3.reuse, R52, PT ;  /* 0x000000340300720c */ /* 0x040fe40003f44270 */
[----:B------:R-:W-:Y:S01]  /*f360*/  ISETP.GT.AND P0, PT, R3, R50, PT ;  /* 0x000000320300720c */ /* 0x000fe20003f04270 */
[----:B------:R-:W-:Y:S01]  /*f370*/  FFMA.FTZ R24, -R161, R24, R55 ;  /* 0x00000018a1187223 */ /* 0x000fe20000010137 */
[----:B------:R-:W-:Y:S02]  /*f380*/  ISETP.GT.AND P3, PT, R21, R84, PT ;  /* 0x000000541500720c */ /* 0x000fe40003f64270 */
[----:B------:R-:W-:Y:S02]  /*f390*/  FSEL R39, R39, -INF , !P1 ;  /* 0xff80000027277808 */ /* 0x000fe40004800000 */
[----:B------:R-:W-:Y:S02]  /*f3a0*/  FSEL R16, R16, -INF , !P5 ;  /* 0xff80000010107808 */ /* 0x000fe40006800000 */
[----:B------:R-:W-:-:S02]  /*f3b0*/  FSEL R122, R122, -INF , !P2 ;  /* 0xff8000007a7a7808 */ /* 0x000fc40005000000 */
[----:B------:R-:W-:Y:S02]  /*f3c0*/  FSEL R120, R65, -INF , !P0 ;  /* 0xff80000041787808 */ /* 0x000fe40004000000 */
[----:B------:R-:W-:Y:S02]  /*f3d0*/  I2FP.F32.S32 R30, R43 ;  /* 0x0000002b001e7245 */ /* 0x000fe40000201400 */
[----:B------:R-:W-:Y:S02]  /*f3e0*/  ISETP.GE.AND P5, PT, R84, R160, PT ;  /* 0x000000a05400720c */ /* 0x000fe40003fa6270 */
[C---:B------:R-:W-:Y:S01]  /*f3f0*/  ISETP.GE.AND P2, PT, R18.reuse, R163, PT ;  /* 0x000000a31200720c */ /* 0x040fe20003f46270 */
[----:B------:R-:W-:Y:S01]  /*f400*/  FFMA.FTZ R30, -R161, R30, R31 ;  /* 0x0000001ea11e7223 */ /* 0x000fe2000001011f */
[----:B------:R-:W-:Y:S02]  /*f410*/  ISETP.GE.AND P0, PT, R18, R160, PT ;  /* 0x000000a01200720c */ /* 0x000fe40003f06270 */
[----:B------:R-:W-:-:S02]  /*f420*/  ISETP.GT.AND P1, PT, R21, R18, PT ;  /* 0x000000121500720c */ /* 0x000fc40003f24270 */
[----:B------:R-:W-:Y:S02]  /*f430*/  FSEL R54, R54, -INF , !P3 ;  /* 0xff80000036367808 */ /* 0x000fe40005800000 */
[----:B------:R-:W-:Y:S02]  /*f440*/  FSEL R18, R39, -INF , !P6 ;  /* 0xff80000027127808 */ /* 0x000fe40007000000 */
[C---:B------:R-:W-:Y:S02]  /*f450*/  ISETP.GE.AND P6, PT, R36.reuse, R163, PT ;  /* 0x000000a32400720c */ /* 0x040fe40003fc6270 */
[----:B------:R-:W-:Y:S02]  /*f460*/  FSEL R44, R11, -INF , !P4 ;  /* 0xff8000000b2c7808 */ /* 0x000fe40006000000 */
[----:B------:R-:W-:Y:S02]  /*f470*/  ISETP.GE.AND P4, PT, R36, R160, PT ;  /* 0x000000a02400720c */ /* 0x000fe40003f86270 */
[----:B------:R-:W-:-:S02]  /*f480*/  ISETP.GT.AND P3, PT, R21, R36, PT ;  /* 0x000000241500720c */ /* 0x000fc40003f64270 */
[----:B------:R-:W-:Y:S02]  /*f490*/  FSEL R36, R54, -INF , !P5 ;  /* 0xff80000036247808 */ /* 0x000fe40006800000 */
[----:B------:R-:W-:Y:S02]  /*f4a0*/  FSEL R46, R46, -INF , !P2 ;  /* 0xff8000002e2e7808 */ /* 0x000fe40005000000 */
[----:B------:R-:W-:Y:S02]  /*f4b0*/  FSEL R24, R24, -INF , !P1 ;  /* 0xff80000018187808 */ /* 0x000fe40004800000 */
[C---:B------:R-:W-:Y:S02]  /*f4c0*/  ISETP.GE.AND P5, PT, R48.reuse, R163, PT ;  /* 0x000000a33000720c */ /* 0x040fe40003fa6270 */
[----:B------:R-:W-:Y:S02]  /*f4d0*/  ISETP.GE.AND P2, PT, R48, R160, PT ;  /* 0x000000a03000720c */ /* 0x000fe40003f46270 */
[----:B------:R-:W-:-:S02]  /*f4e0*/  ISETP.GT.AND P1, PT, R21, R48, PT ;  /* 0x000000301500720c */ /* 0x000fc40003f24270 */
[----:B------:R-:W-:Y:S02]  /*f4f0*/  FSEL R48, R8, -INF , !P6 ;  /* 0xff80000008307808 */ /* 0x000fe40007000000 */
[----:B------:R-:W-:Y:S02]  /*f500*/  I2FP.F32.S32 R8, R42 ;  /* 0x0000002a00087245 */ /* 0x000fe40000201400 */
[----:B------:R-:W-:Y:S02]  /*f510*/  FSEL R24, R24, -INF , !P0 ;  /* 0xff80000018187808 */ /* 0x000fe40004000000 */
[----:B------:R-:W-:Y:S01]  /*f520*/  FSEL R30, R30, -INF , !P1 ;  /* 0xff8000001e1e7808 */ /* 0x000fe20004800000 */
[----:B------:R-:W-:Y:S01]  /*f530*/  FFMA.FTZ R26, -R161, R8, R26 ;  /* 0x00000008a11a7223 */ /* 0x000fe2000001011a */
[----:B------:R-:W-:Y:S02]  /*f540*/  ISETP.GE.AND P0, PT, R10, R163, PT ;  /* 0x000000a30a00720c */ /* 0x000fe40003f06270 */
[----:B------:R-:W-:-:S02]  /*f550*/  FSEL R8, R30, -INF , !P2 ;  /* 0xff8000001e087808 */ /* 0x000fc40005000000 */
[----:B------:R-:W-:Y:S02]  /*f560*/  FSEL R30, R9, -INF , !P0 ;  /* 0xff800000091e7808 */ /* 0x000fe40004000000 */
[----:B------:R-:W-:Y:S02]  /*f570*/  FSEL R17, R17, -INF , !P3 ;  /* 0xff80000011117808 */ /* 0x000fe40005800000 */
[----:B------:R-:W-:Y:S02]  /*f580*/  IABS R9, R22 ;  /* 0x0000001600097213 */ /* 0x000fe40000000000 */
[----:B------:R-:W-:Y:S02]  /*f590*/  ISETP.GT.AND P3, PT, R21, R10, PT ;  /* 0x0000000a1500720c */ /* 0x000fe40003f64270 */
[----:B------:R-:W-:Y:S02]  /*f5a0*/  IABS R41, R41 ;  /* 0x0000002900297213 */ /* 0x000fe40000000000 */
[----:B------:R-:W-:-:S02]  /*f5b0*/  ISETP.GE.AND P6, PT, R10, R160, PT ;  /* 0x000000a00a00720c */ /* 0x000fc40003fc6270 */
[----:B------:R-:W-:Y:S01]  /*f5c0*/  FSEL R10, R17, -INF , !P4 ;  /* 0xff800000110a7808 */ /* 0x000fe20006000000 */
[----:B------:R-:W-:Y:S01]  /*f5d0*/  IMAD.MOV.U32 R17, RZ, RZ, R9 ;  /* 0x000000ffff117224 */ /* 0x000fe200078e0009 */
[----:B------:R-:W-:Y:S02]  /*f5e0*/  I2FP.F32.S32 R34, R41 ;  /* 0x0000002900227245 */ /* 0x000fe40000201400 */
[----:B------:R-:W-:Y:S02]  /*f5f0*/  FSEL R26, R26, -INF , !P3 ;  /* 0xff8000001a1a7808 */ /* 0x000fe40005800000 */
[----:B------:R-:W-:Y:S01]  /*f600*/  IADD3 R40, PT, PT, R85, -0x20, -R2 ;  /* 0xffffffe055287810 */ /* 0x000fe20007ffe802 */
[----:B------:R-:W-:Y:S01]  /*f610*/  FFMA.FTZ R27, -R161, R34, R27 ;  /* 0x00000022a11b7223 */ /* 0x000fe2000001011b */
[----:B------:R-:W-:Y:S02]  /*f620*/  FSEL R22, R26, -INF , !P6 ;  /* 0xff8000001a167808 */ /* 0x000fe40007000000 */
[----:B------:R-:W-:-:S02]  /*f630*/  I2FP.F32.S32 R26, R17 ;  /* 0x00000011001a7245 */ /* 0x000fc40000201400 */
[----:B------:R-:W-:Y:S02]  /*f640*/  ISETP.GT.AND P1, PT, R21, R72, PT ;  /* 0x000000481500720c */ /* 0x000fe40003f24270 */
[----:B------:R-:W-:Y:S01]  /*f650*/  IABS R40, R40 ;  /* 0x0000002800287213 */ /* 0x000fe20000000000 */
[----:B------:R-:W-:Y:S01]  /*f660*/  FFMA.FTZ R26, -R161, R26, R79 ;  /* 0x0000001aa11a7223 */ /* 0x000fe2000001014f */
[----:B------:R-:W-:Y:S02]  /*f670*/  ISETP.GE.AND P4, PT, R72, R163, PT ;  /* 0x000000a34800720c */ /* 0x000fe40003f86270 */
[----:B------:R-:W-:Y:S02]  /*f680*/  FSEL R27, R27, -INF , !P1 ;  /* 0xff8000001b1b7808 */ /* 0x000fe40004800000 */
[----:B------:R-:W-:Y:S02]  /*f690*/  ISETP.GT.AND P1, PT, R21, R64, PT ;  /* 0x000000401500720c */ /* 0x000fe40003f24270 */
[----:B------:R-:W-:-:S02]  /*f6a0*/  IADD3 R33, PT, PT, R85, -0x29, -R2 ;  /* 0xffffffd755217810 */ /* 0x000fc40007ffe802 */
[----:B------:R-:W-:Y:S02]  /*f6b0*/  I2FP.F32.S32 R11, R40 ;  /* 0x00000028000b7245 */ /* 0x000fe40000201400 */
[----:B------:R-:W-:Y:S02]  /*f6c0*/  FSEL R40, R25, -INF , !P4 ;  /* 0xff80000019287808 */ /* 0x000fe40006000000 */
[----:B------:R-:W-:Y:S01]  /*f6d0*/  ISETP.GE.AND P4, PT, R64, R160, PT ;  /* 0x000000a04000720c */ /* 0x000fe20003f86270 */
[----:B------:R-:W-:Y:S01]  /*f6e0*/  FFMA.FTZ R11, -R161, R11, R78 ;  /* 0x0000000ba10b7223 */ /* 0x000fe2000001014e */
[----:B------:R-:W-:Y:S02]  /*f6f0*/  FSEL R26, R26, -INF , !P1 ;  /* 0xff8000001a1a7808 */ /* 0x000fe40004800000 */
[----:B------:R-:W-:Y:S02]  /*f700*/  IABS R33, R33 ;  /* 0x0000002100217213 */ /* 0x000fe40000000000 */
[----:B------:R-:W-:-:S02]  /*f710*/  FSEL R174, R26, -INF , !P4 ;  /* 0xff8000001aae7808 */ /* 0x000fc40006000000 */
[----:B------:R-:W-:Y:S02]  /*f720*/  I2FP.F32.S32 R26, R33 ;  /* 0x00000021001a7245 */ /* 0x000fe40000201400 */
[----:B------:R-:W-:Y:S02]  /*f730*/  ISETP.GE.AND P6, PT, R64, R163, PT ;  /* 0x000000a34000720c */ /* 0x000fe40003fc6270 */
[----:B------:R-:W-:Y:S01]  /*f740*/  ISETP.GT.AND P1, PT, R21, R60, PT ;  /* 0x0000003c1500720c */ /* 0x000fe20003f24270 */
[----:B------:R-:W-:Y:S01]  /*f750*/  FFMA.FTZ R26, -R161, R26, R75 ;  /* 0x0000001aa11a7223 */ /* 0x000fe2000001014b */
[----:B------:R-:W-:Y:S02]  /*f760*/  IADD3 R23, PT, PT, R85, -0x31, -R2 ;  /* 0xffffffcf55177810 */ /* 0x000fe40007ffe802 */
[----:B------:R-:W-:Y:S02]  /*f770*/  FSEL R182, R182, -INF , !P6 ;  /* 0xff800000b6b67808 */ /* 0x000fe40007000000 */
[----:B------:R-:W-:-:S02]  /*f780*/  ISETP.GE.AND P6, PT, R60, R160, PT ;  /* 0x000000a03c00720c */ /* 0x000fc40003fc6270 */
[----:B------:R-:W-:Y:S02]  /*f790*/  FSEL R26, R26, -INF , !P1 ;  /* 0xff8000001a1a7808 */ /* 0x000fe40004800000 */
[----:B------:R-:W-:Y:S02]  /*f7a0*/  ISETP.GT.AND P3, PT, R21, R68, PT ;  /* 0x000000441500720c */ /* 0x000fe40003f64270 */
[----:B------:R-:W-:Y:S02]  /*f7b0*/  IABS R23, R23 ;  /* 0x0000001700177213 */ /* 0x000fe40000000000 */
[----:B------:R-:W-:Y:S02]  /*f7c0*/  IADD3 R20, PT, PT, R85, -0x28, -R2 ;  /* 0xffffffd855147810 */ /* 0x000fe40007ffe802 */
[----:B------:R-:W-:Y:S02]  /*f7d0*/  FSEL R172, R26, -INF , !P6 ;  /* 0xff8000001aac7808 */ /* 0x000fe40007000000 */
[----:B------:R-:W-:-:S02]  /*f7e0*/  ISETP.GE.AND P0, PT, R68, R160, PT ;  /* 0x000000a04400720c */ /* 0x000fc40003f06270 */
[----:B------:R-:W-:Y:S02]  /*f7f0*/  FSEL R11, R11, -INF , !P3 ;  /* 0xff8000000b0b7808 */ /* 0x000fe40005800000 */
[----:B------:R-:W-:Y:S02]  /*f800*/  I2FP.F32.S32 R26, R23 ;  /* 0x00000017001a7245 */ /* 0x000fe40000201400 */
[----:B------:R-:W-:Y:S02]  /*f810*/  IABS R9, R20 ;  /* 0x0000001400097213 */ /* 0x000fe40000000000 */
[----:B------:R-:W-:Y:S01]  /*f820*/  IADD3 R32, PT, PT, R85, -0x30, -R2 ;  /* 0xffffffd055207810 */ /* 0x000fe20007ffe802 */
[----:B------:R-:W-:Y:S01]  /*f830*/  FFMA.FTZ R26, -R161, R26, R71 ;  /* 0x0000001aa11a7223 */ /* 0x000fe20000010147 */
[----:B------:R-:W-:Y:S02]  /*f840*/  FSEL R168, R11, -INF , !P0 ;  /* 0xff8000000ba87808 */ /* 0x000fe40004000000 */
[----:B------:R-:W-:-:S02]  /*f850*/  ISETP.GE.AND P0, PT, R60, R163, PT ;  /* 0x000000a33c00720c */ /* 0x000fc40003f06270 */
[----:B------:R-:W-:Y:S02]  /*f860*/  I2FP.F32.S32 R9, R9 ;  /* 0x0000000900097245 */ /* 0x000fe40000201400 */
[----:B------:R-:W-:Y:S02]  /*f870*/  IABS R32, R32 ;  /* 0x0000002000207213 */ /* 0x000fe40000000000 */
[----:B------:R-:W-:Y:S01]  /*f880*/  ISETP.GT.AND P1, PT, R21, R56, PT ;  /* 0x000000381500720c */ /* 0x000fe20003f24270 */
[----:B------:R-:W-:Y:S01]  /*f890*/  FFMA.FTZ R9, -R161, R9, R74 ;  /* 0x00000009a1097223 */ /* 0x000fe2000001014a */
[C-C-:B------:R-:W-:Y:S02]  /*f8a0*/  IADD3 R7, PT, PT, R85.reuse, -0x38, -R2.reuse ;  /* 0xffffffc855077810 */ /* 0x140fe40007ffe802 */
[----:B------:R-:W-:Y:S02]  /*f8b0*/  IADD3 R2, PT, PT, R85, -0x39, -R2 ;  /* 0xffffffc755027810 */ /* 0x000fe40007ffe802 */
[----:B------:R-:W-:-:S02]  /*f8c0*/  FSEL R178, R178, -INF , !P0 ;  /* 0xff800000b2b27808 */ /* 0x000fc40004000000 */
[----:B------:R-:W-:Y:S02]  /*f8d0*/  FSEL R42, R29, -INF , !P5 ;  /* 0xff8000001d2a7808 */ /* 0x000fe40006800000 */
[----:B------:R-:W-:Y:S02]  /*f8e0*/  I2FP.F32.S32 R32, R32 ;  /* 0x0000002000207245 */ /* 0x000fe40000201400 */
[----:B------:R-:W-:Y:S02]  /*f8f0*/  ISETP.GE.AND P0, PT, R56, R160, PT ;  /* 0x000000a03800720c */ /* 0x000fe40003f06270 */
[----:B------:R-:W-:Y:S01]  /*f900*/  FSEL R26, R26, -INF , !P1 ;  /* 0xff8000001a1a7808 */ /* 0x000fe20004800000 */
[----:B------:R-:W-:Y:S01]  /*f910*/  FFMA.FTZ R32, -R161, R32, R70 ;  /* 0x00000020a1207223 */ /* 0x000fe20000010146 */
[----:B------:R-:W-:Y:S02]  /*f920*/  ISETP.GE.AND P5, PT, R72, R160, PT ;  /* 0x000000a04800720c */ /* 0x000fe40003fa6270 */
[----:B------:R-:W-:-:S02]  /*f930*/  ISETP.GE.AND P2, PT, R68, R163, PT ;  /* 0x000000a34400720c */ /* 0x000fc40003f46270 */
[----:B------:R-:W-:Y:S02]  /*f940*/  ISETP.GT.AND P3, PT, R21, R62, PT ;  /* 0x0000003e1500720c */ /* 0x000fe40003f64270 */
[----:B------:R-:W-:Y:S02]  /*f950*/  IABS R15, R15 ;  /* 0x0000000f000f7213 */ /* 0x000fe40000000000 */
[----:B------:R-:W-:Y:S02]  /*f960*/  IABS R7, R7 ;  /* 0x0000000700077213 */ /* 0x000fe40000000000 */
[----:B------:R-:W-:Y:S02]  /*f970*/  IABS R2, R2 ;  /* 0x0000000200027213 */ /* 0x000fe40000000000 */
[----:B------:R-:W-:Y:S02]  /*f980*/  FSEL R119, R26, -INF , !P0 ;  /* 0xff8000001a777808 */ /* 0x000fe40004000000 */
[----:B------:R-:W-:-:S02]  /*f990*/  FSEL R20, R27, -INF , !P5 ;  /* 0xff8000001b147808 */ /* 0x000fc40006800000 */
[----:B------:R-:W-:Y:S02]  /*f9a0*/  FSEL R170, R170, -INF , !P2 ;  /* 0xff800000aaaa7808 */ /* 0x000fe40005000000 */
[----:B------:R-:W-:Y:S02]  /*f9b0*/  FSEL R9, R9, -INF , !P3 ;  /* 0xff80000009097808 */ /* 0x000fe40005800000 */
[----:B------:R-:W-:Y:S02]  /*f9c0*/  I2FP.F32.S32 R15, R15 ;  /* 0x0000000f000f7245 */ /* 0x000fe40000201400 */
[----:B------:R-:W-:Y:S02]  /*f9d0*/  I2FP.F32.S32 R7, R7 ;  /* 0x0000000700077245 */ /* 0x000fe40000201400 */
[----:B------:R-:W-:Y:S01]  /*f9e0*/  ISETP.GT.AND P0, PT, R107, R140, PT ;  /* 0x0000008c6b00720c */ /* 0x000fe20003f04270 */
[C---:B------:R-:W-:Y:S01]  /*f9f0*/  FFMA.FTZ R15, -R161.reuse, R15, R38 ;  /* 0x0000000fa10f7223 */ /* 0x040fe20000010126 */
[C---:B------:R-:W-:Y:S01]  /*fa00*/  ISETP.GE.AND P5, PT, R62.reuse, R163, PT ;  /* 0x000000a33e00720c */ /* 0x040fe20003fa6270 */
[----:B------:R-:W-:Y:S01]  /*fa10*/  FFMA.FTZ R7, -R161, R7, R66 ;  /* 0x00000007a1077223 */ /* 0x000fe20000010142 */
[----:B------:R-:W-:-:S02]  /*fa20*/  ISETP.GE.AND P2, PT, R62, R160, PT ;  /* 0x000000a03e00720c */ /* 0x000fc40003f46270 */
[----:B------:R-:W-:Y:S02]  /*fa30*/  ISETP.GT.AND P3, PT, R21, R58, PT ;  /* 0x0000003a1500720c */ /* 0x000fe40003f64270 */
[----:B------:R-:W-:Y:S02]  /*fa40*/  ISETP.GE.AND P6, PT, R52, R163, PT ;  /* 0x000000a33400720c */ /* 0x000fe40003fc6270 */
[----:B------:R-:W-:Y:S02]  /*fa50*/  I2FP.F32.S32 R2, R2 ;  /* 0x0000000200027245 */ /* 0x000fe40000201400 */
[----:B------:R-:W-:Y:S02]  /*fa60*/  FSEL R180, R180, -INF , !P5 ;  /* 0xff800000b4b47808 */ /* 0x000fe40006800000 */
[----:B------:R-:W-:Y:S01]  /*fa70*/  FSEL R176, R9, -INF , !P2 ;  /* 0xff80000009b07808 */ /* 0x000fe20005000000 */
[----:B------:R-:W-:Y:S01]  /*fa80*/  FFMA.FTZ R67, -R161, R2, R67 ;  /* 0x00000002a1437223 */ /* 0x000fe20000010143 */
[----:B------:R-:W-:-:S02]  /*fa90*/  FSEL R32, R32, -INF , !P3 ;  /* 0xff80000020207808 */ /* 0x000fc40005800000 */
[----:B------:R-:W-:Y:S01]  /*faa0*/  FSEL R122, R122, -INF , !P6 ;  /* 0xff8000007a7a7808 */ /* 0x000fe20007000000 */
[----:B------:R-:W-:Y:S01]  /*fab0*/  BAR.SYNC.DEFER_BLOCKING 0x0 ;  /* 0x0000000000007b1d */ /* 0x000fe20000010000 */
[CC--:B------:R-:W-:Y:S02]  /*fac0*/  ISETP.GE.AND P4, PT, R58.reuse, R163.reuse, PT ;  /* 0x000000a33a00720c */ /* 0x0c0fe40003f86270 */
[----:B------:R-:W-:Y:S02]  /*fad0*/  ISETP.GE.AND P5, PT, R58, R160, PT ;  /* 0x000000a03a00720c */ /* 0x000fe40003fa6270 */
[----:B------:R-:W-:Y:S02]  /*fae0*/  ISETP.GE.AND P2, PT, R56, R163, PT ;  /* 0x000000a33800720c */ /* 0x000fe40003f46270 */
[C---:B------:R-:W-:Y:S02]  /*faf0*/  ISETP.GT.AND P3, PT, R21.reuse, R52, PT ;  /* 0x000000341500720c */ /* 0x040fe40003f64270 */
[----:B------:R-:W-:-:S02]  /*fb00*/  ISETP.GT.AND P6, PT, R21, R106, PT ;  /* 0x0000006a1500720c */ /* 0x000fc40003fc4270 */
        /* <DEDUP_REMOVED lines=8> */
[-C--:B------:R-:W-:Y:S02]  /*fb90*/  ISETP.GE.AND P2, PT, R50, R160.reuse, PT ;  /* 0x000000a03200720c */ /* 0x080fe40003f46270 */
[C---:B------:R-:W-:Y:S02]  /*fba0*/  ISETP.GE.AND P3, PT, R106.reuse, R163, PT ;  /* 0x000000a36a00720c */ /* 0x040fe40003f66270 */
[----:B------:R-:W-:Y:S02]  /*fbb0*/  ISETP.GE.AND P6, PT, R106, R160, PT ;  /* 0x000000a06a00720c */ /* 0x000fe40003fc6270 */
[----:B------:R-:W-:-:S02]  /*fbc0*/  FSEL R67, R67, -INF , !P1 ;  /* 0xff80000043437808 */ /* 0x000fc40004800000 */
        /* <DEDUP_REMOVED lines=20> */
.L_x_13662:
        /* <DEDUP_REMOVED lines=60> */
.L_x_13663:
[----:B------:R-:W-:Y:S05]  /*100d0*/  BSYNC.RECONVERGENT B0 ;  /* 0x0000000000007941 */ /* 0x000fea0003800200 */
.L_x_13661:
        /* <DEDUP_REMOVED lines=55> */
.L_x_13660:
[----:B------:R-:W-:Y:S05]  /*10450*/  BSYNC.RECONVERGENT B1 ;  /* 0x0000000000017941 */ /* 0x000fea0003800200 */
.L_x_13659:
[----:B------:R-:W3:Y:S01]  /*10460*/  LD.E R166, desc[UR4][R102.64+0xdc] ;  /* 0x0000dc0466a67980 */ /* 0x000ee2000c101900 */
[----:B------:R-:W-:Y:S01]  /*10470*/  FMNMX3.FTZ R5, R16, R28, R44, !PT ;  /* 0x0000001c10057276 */ /* 0x000fe2000781002c */
[----:B------:R-:W-:Y:S01]  /*10480*/  BSSY B2, `(.L_x_13664) ;  /* 0x00004bc000027945 */ /* 0x000fe20003800000 */
[----:B------:R-:W-:Y:S02]  /*10490*/  IADD3 R135, PT, PT, R57, R14, RZ ;  /* 0x0000000e39877210 */ /* 0x000fe40007ffe0ff */
[----:B------:R-:W-:Y:S02]  /*104a0*/  FMNMX3.FTZ R5, R5, R46, R48, !PT ;  /* 0x0000002e05057276 */ /* 0x000fe40007810030 */
[----:B------:R-:W-:Y:S02]  /*104b0*/  LEA R135, R135, UR6, 0x1 ;  /* 0x0000000687877c11 */ /* 0x000fe4000f8e08ff */
        /* <DEDUP_REMOVED lines=9> */
[----:B------:R-:W-:-:S03]  /*10550*/  FMNMX3.FTZ R5, R5, R178, R116, !PT ;  /* 0x000000b205057276 */ /* 0x000fc60007810074 */
[----:B------:R-:W-:Y:S01]  /*10560*/  LDSM.16.MT88.4 R68, [R132+0x8000] ;  /* 0x008000008444783b */ /* 0x000fe20000004200 */
[----:B------:R-:W-:-:S03]  /*10570*/  FMNMX3.FTZ R5, R5, R115, R122, !PT ;  /* 0x0000007305057276 */ /* 0x000fc6000781007a */
[----:B------:R-:W-:Y:S01]  /*10580*/  LDSM.16.MT88.4 R76, [R133+0x8000] ;  /* 0x00800000854c783b */ /* 0x000fe20000004200 */
[----:B------:R-:W-:Y:S02]  /*10590*/  FMNMX.FTZ R0, R120, R5, !PT ;  /* 0x0000000578007209 */ /* 0x000fe40007810000 */
[----:B------:R-:W-:-:S03]  /*105a0*/  FMNMX3.FTZ R5, R3, R18, R36, !PT ;  /* 0x0000001203057276 */ /* 0x000fc60007810024 */
[----:B------:R-:W1:Y:S01]  /*105b0*/  SHFL.BFLY PT, R7, R0, 0x2, 0x1f ;  /* 0x0c401f0000077f89 */ /* 0x000e6200000e0000 */
[----:B------:R-:W-:-:S04]  /*105c0*/  FMNMX3.FTZ R5, R5, R24, R10, !PT ;  /* 0x0000001805057276 */ /* 0x000fc8000781000a */
[----:B------:R-:W-:-:S04]  /*105d0*/  FMNMX3.FTZ R5, R5, R8, R22, !PT ;  /* 0x0000000805057276 */ /* 0x000fc80007810016 */
[----:B------:R-:W-:-:S04]  /*105e0*/  FMNMX3.FTZ R5, R5, R20, R168, !PT ;  /* 0x0000001405057276 */ /* 0x000fc800078100a8 */
[----:B--2---:R-:W-:-:S04]  /*105f0*/  FMNMX3.FTZ R12, R5, R174, R176, !PT ;  /* 0x000000ae050c7276 */ /* 0x004fc800078100b0 */
[----:B------:R-:W-:-:S04]  /*10600*/  FMNMX3.FTZ R12, R12, R172, R113, !PT ;  /* 0x000000ac0c0c7276 */ /* 0x000fc80007810071 */
[----:B------:R-:W-:Y:S02]  /*10610*/  FMNMX3.FTZ R12, R12, R119, R118, !PT ;  /* 0x000000770c0c7276 */ /* 0x000fe40007810076 */
[----:B-1----:R-:W-:Y:S02]  /*10620*/  FMNMX.FTZ R7, R0, R7, !PT ;  /* 0x0000000700077209 */ /* 0x002fe40007810000 */
[----:B------:R-:W-:-:S03]  /*10630*/  FMNMX.FTZ R12, R117, R12, !PT ;  /* 0x0000000c750c7209 */ /* 0x000fc60007810000 */
[----:B------:R-:W1:Y:S04]  /*10640*/  SHFL.BFLY PT, R2, R7, 0x1, 0x1f ;  /* 0x0c201f0007027f89 */ /* 0x000e6800000e0000 */
[----:B------:R-:W2:Y:S01]  /*10650*/  SHFL.BFLY PT, R5, R12, 0x2, 0x1f ;  /* 0x0c401f000c057f89 */ /* 0x000ea200000e0000 */
[----:B-1----:R-:W-:Y:S02]  /*10660*/  FMNMX.FTZ R2, R7, R2, !PT ;  /* 0x0000000207027209 */ /* 0x002fe40007810000 */
[----:B--2---:R-:W-:Y:S02]  /*10670*/  FMNMX.FTZ R5, R12, R5, !PT ;  /* 0x000000050c057209 */ /* 0x004fe40007810000 */
[----:B------:R-:W-:Y:S01]  /*10680*/  FSETP.NEU.FTZ.AND P0, PT, R2, -INF , PT ;  /* 0xff8000000200780b */ /* 0x000fe20003f1d000 */
[----:B------:R-:W-:Y:S04]  /*10690*/  LDSM.16.MT88.4 R12, [R132+0x8800] ;  /* 0x00880000840c783b */ /* 0x000fe80000004200 */
[----:B------:R-:W1:Y:S02]  /*106a0*/  SHFL.BFLY PT, R0, R5, 0x1, 0x1f ;  /* 0x0c201f0005007f89 */ /* 0x000e6400000e0000 */
        /* <DEDUP_REMOVED lines=19> */
[----:B------:R-:W-:Y:S01]  /*107e0*/  LDSM.16.MT88.4 R8, [R134+0x8800] ;  /* 0x008800008608783b */ /* 0x000fe20000004200 */
[-CC-:B------:R-:W-:Y:S01]  /*107f0*/  FFMA.FTZ R30, R30, R166.reuse, -R121.reuse ;  /* 0x000000a61e1e7223 */ /* 0x180fe20000010879 */
        /* <DEDUP_REMOVED lines=8> */
[----:B------:R-:W-:Y:S01]  /*10880*/  LDSM.16.MT88.4 R48, [R134+0xa000] ;  /* 0x00a000008630783b */ /* 0x000fe20000004200 */
[-C--:B------:R-:W-:Y:S01]  /*10890*/  FFMA.FTZ R168, R168, R166.reuse, -R123 ;  /* 0x000000a6a8a87223 */ /* 0x080fe2000001087b */
[----:B------:R-:W-:Y:S01]  /*108a0*/  MUFU.EX2 R33, R33 ;  /* 0x0000002100217308 */ /* 0x000fe20000000800 */
[-C--:B------:R-:W-:Y:S01]  /*108b0*/  FFMA.FTZ R115, R115, R166.reuse, -R121 ;  /* 0x000000a673737223 */ /* 0x080fe20000010879 */
[----:B------:R-:W-:Y:S01]  /*108c0*/  LDSM.16.MT88.4 R16, [R135+0x8800] ;  /* 0x008800008710783b */ /* 0x000fe20000004200 */
[-CC-:B------:R-:W-:Y:S01]  /*108d0*/  FFMA.FTZ R113, R113, R166.reuse, -R123.reuse ;  /* 0x000000a671717223 */ /* 0x180fe2000001087b */
[-CC-:B------:R-:W-:Y:S01]  /*108e0*/  FFMA.FTZ R118, R118, R166.reuse, -R123.reuse ;  /* 0x000000a676767223 */ /* 0x180fe2000001087b */
[----:B------:R-:W-:Y:S01]  /*108f0*/  FFMA.FTZ R117, R117, R166, -R123 ;  /* 0x000000a675757223 */ /* 0x000fe2000001087b */
[----:B------:R-:W-:Y:S01]  /*10900*/  LDSM.16.MT88.4 R20, [R133+0x8800] ;  /* 0x008800008514783b */ /* 0x000fe20000004200 */
[----:B------:R-:W-:Y:S01]  /*10910*/  ISETP.GT.AND P0, PT, R107, R140, PT ;  /* 0x0000008c6b00720c */ /* 0x000fe20003f04270 */
        /* <DEDUP_REMOVED lines=25> */
[C---:B--2---:R-:W-:Y:S07]  /*10ab0*/  HMMA.16816.F32 R36, R64.reuse, R40, RZ ;  /* 0x000000284024723c */ /* 0x044fee00000018ff */
[----:B------:R-:W1:Y:S01]  /*10ac0*/  MUFU.EX2 R32, R32 ;  /* 0x0000002000207308 */ /* 0x000e620000000800 */
[----:B---3--:R-:W-:Y:S01]  /*10ad0*/  F2FP.F16.F32.PACK_AB R6, R3, R30 ;  /* 0x0000001e0306723e */ /* 0x008fe200000000ff */
[----:B------:R-:W-:Y:S01]  /*10ae0*/  HMMA.16816.F32 R40, R64, R42, RZ ;  /* 0x0000002a4028723c */ /* 0x000fe200000018ff */
[----:B------:R-:W-:-:S05]  /*10af0*/  FADD.FTZ R30, R30, R27 ;  /* 0x0000001b1e1e7221 */ /* 0x000fca0000010000 */
[----:B------:R-:W-:Y:S02]  /*10b00*/  MUFU.EX2 R25, R25 ;  /* 0x0000001900197308 */ /* 0x000fe40000000800 */
[C---:B------:R-:W-:Y:S06]  /*10b10*/  HMMA.16816.F32 R72, R64.reuse, R68, RZ ;  /* 0x000000444048723c */ /* 0x040fec00000018ff */
[----:B------:R-:W2:Y:S01]  /*10b20*/  MUFU.EX2 R24, R24 ;  /* 0x0000001800187308 */ /* 0x000ea20000000800 */
[----:B-1----:R-:W-:Y:S01]  /*10b30*/  F2FP.F16.F32.PACK_AB R5, R32, R29 ;  /* 0x0000001d2005723e */ /* 0x002fe200000000ff */
[----:B------:R-:W-:Y:S01]  /*10b40*/  HMMA.16816.F32 R68, R64, R70, RZ ;  /* 0x000000464044723c */ /* 0x000fe200000018ff */
[----:B------:R-:W-:-:S04]  /*10b50*/  FADD.FTZ R29, R29, R112 ;  /* 0x000000701d1d7221 */ /* 0x000fc80000010000 */
[----:B------:R-:W-:Y:S01]  /*10b60*/  FADD.FTZ R32, R32, R29 ;  /* 0x0000001d20207221 */ /* 0x000fe20000010000 */
[----:B------:R-:W-:Y:S02]  /*10b70*/  MUFU.EX2 R170, R170 ;  /* 0x000000aa00aa7308 */ /* 0x000fe40000000800 */
[C---:B------:R-:W-:Y:S06]  /*10b80*/  HMMA.16816.F32 R52, R64.reuse, R56, RZ ;  /* 0x000000384034723c */ /* 0x040fec00000018ff */
[----:B------:R-:W1:Y:S01]  /*10b90*/  MUFU.EX2 R165, R165 ;  /* 0x000000a500a57308 */ /* 0x000e620000000800 */
[----:B--2---:R-:W-:Y:S01]  /*10ba0*/  F2FP.F16.F32.PACK_AB R7, R24, R25 ;  /* 0x000000191807723e */ /* 0x004fe200000000ff */
[----:B------:R-:W-:Y:S01]  /*10bb0*/  HMMA.16816.F32 R56, R64, R58, RZ ;  /* 0x0000003a4038723c */ /* 0x000fe200000018ff */
[----:B------:R-:W-:-:S05]  /*10bc0*/  FADD.FTZ R25, R25, R32 ;  /* 0x0000002019197221 */ /* 0x000fca0000010000 */
        /* <DEDUP_REMOVED lines=8> */
[----:B------:R-:W-:Y:S01]  /*10c50*/  HMMA.16816.F32 R68, R4, R14, R68 ;  /* 0x0000000e0444723c */ /* 0x000fe20000001844 */
[----:B------:R-:W3:Y:S05]  /*10c60*/  LDSM.16.MT88.4 R12, [R132+0xa000] ;  /* 0x00a00000840c783b */ /* 0x000eea0000004200 */
[----:B------:R-:W-:Y:S02]  /*10c70*/  MUFU.EX2 R118, R118 ;  /* 0x0000007600767308 */ /* 0x000fe40000000800 */
[C---:B------:R-:W-:Y:S06]  /*10c80*/  HMMA.16816.F32 R96, R64.reuse, R92, RZ ;  /* 0x0000005c4060723c */ /* 0x040fec00000018ff */
[----:B------:R-:W-:Y:S02]  /*10c90*/  MUFU.EX2 R117, R117 ;  /* 0x0000007500757308 */ /* 0x000fe40000000800 */
[C---:B------:R-:W-:Y:S08]  /*10ca0*/  HMMA.16816.F32 R92, R64.reuse, R94, RZ ;  /* 0x0000005e405c723c */ /* 0x040ff000000018ff */
[----:B------:R-:W-:Y:S08]  /*10cb0*/  HMMA.16816.F32 R80, R64, R76, RZ ;  /* 0x0000004c4050723c */ /* 0x000ff000000018ff */
[C---:B--2---:R-:W-:Y:S08]  /*10cc0*/  HMMA.16816.F32 R36, R4.reuse, R8, R36 ;  /* 0x000000080424723c */ /* 0x044ff00000001824 */
[----:B------:R-:W-:Y:S01]  /*10cd0*/  HMMA.16816.F32 R40, R4, R10, R40 ;  /* 0x0000000a0428723c */ /* 0x000fe20000001828 */
[----:B------:R-:W2:Y:S07]  /*10ce0*/  LDSM.16.MT88.4 R8, [R133+0xa800] ;  /* 0x00a800008508783b */ /* 0x000eae0000004200 */
[C---:B------:R-:W-:Y:S08]  /*10cf0*/  HMMA.16816.F32 R44, R64.reuse, R48, RZ ;  /* 0x00000030402c723c */ /* 0x040ff000000018ff */
[C---:B------:R-:W-:Y:S08]  /*10d00*/  HMMA.16816.F32 R76, R64.reuse, R78, RZ ;  /* 0x0000004e404c723c */ /* 0x040ff000000018ff */
[C---:B------:R-:W-:Y:S08]  /*10d10*/  HMMA.16816.F32 R48, R64.reuse, R50, RZ ;  /* 0x000000324030723c */ /* 0x040ff000000018ff */
[C---:B---3--:R-:W-:Y:S08]  /*10d20*/  HMMA.16816.F32 R60, R64.reuse, R12, RZ ;  /* 0x0000000c403c723c */ /* 0x048ff000000018ff */
[----:B------:R-:W-:Y:S01]  /*10d30*/  HMMA.16816.F32 R64, R64, R14, RZ ;  /* 0x0000000e4040723c */ /* 0x000fe200000018ff */
[----:B------:R-:W-:Y:S07]  /*10d40*/  LDSM.16.MT88.4 R12, [R134+0x9800] ;  /* 0x00980000860c783b */ /* 0x000fee0000004200 */
[C---:B--2---:R-:W-:Y:S08]  /*10d50*/  HMMA.16816.F32 R52, R4.reuse, R8, R52 ;  /* 0x000000080434723c */ /* 0x044ff00000001834 */
[C---:B------:R-:W-:Y:S01]  /*10d60*/  HMMA.16816.F32 R56, R4.reuse, R10, R56 ;  /* 0x0000000a0438723c */ /* 0x040fe20000001838 */
[----:B------:R-:W2:Y:S07]  /*10d70*/  LDSM.16.MT88.4 R8, [R132+0xa800] ;  /* 0x00a800008408783b */ /* 0x000eae0000004200 */
[C---:B------:R-:W-:Y:S08]  /*10d80*/  HMMA.16816.F32 R96, R4.reuse, R16, R96 ;  /* 0x000000100460723c */ /* 0x040ff00000001860 */
[C---:B------:R-:W-:Y:S01]  /*10d90*/  HMMA.16816.F32 R92, R4.reuse, R18, R92 ;  /* 0x00000012045c723c */ /* 0x040fe2000000185c */
[----:B------:R-:W3:Y:S07]  /*10da0*/  LDSM.16.MT88.4 R16, [R134+0xa800] ;  /* 0x00a800008610783b */ /* 0x000eee0000004200 */
[----:B------:R-:W-:Y:S03]  /*10db0*/  HMMA.16816.F32 R80, R4, R20, R80 ;  /* 0x000000140450723c */ /* 0x000fe60000001850 */
[-CC-:B------:R-:W-:Y:S01]  /*10dc0*/  FFMA.FTZ R21, R176, R166.reuse, -R123.reuse ;  /* 0x000000a6b0157223 */ /* 0x180fe2000001087b */
[-C--:B------:R-:W-:Y:S01]  /*10dd0*/  FFMA.FTZ R20, R172, R166.reuse, -R123 ;  /* 0x000000a6ac147223 */ /* 0x080fe2000001087b */
[-CC-:B------:R-:W-:Y:S01]  /*10de0*/  FFMA.FTZ R172, R116, R166.reuse, -R121.reuse ;  /* 0x000000a674ac7223 */ /* 0x180fe20000010879 */
[----:B------:R-:W-:-:S03]  /*10df0*/  FFMA.FTZ R116, R122, R166, -R121 ;  /* 0x000000a67a747223 */ /* 0x000fc60000010879 */
[----:B------:R-:W-:Y:S01]  /*10e00*/  MUFU.EX2 R21, R21 ;  /* 0x0000001500157308 */ /* 0x000fe20000000800 */
[C---:B------:R-:W-:Y:S03]  /*10e10*/  HMMA.16816.F32 R76, R4.reuse, R22, R76 ;  /* 0x00000016044c723c */ /* 0x040fe6000000184c */
[-C--:B------:R-:W-:Y:S01]  /*10e20*/  FFMA.FTZ R22, R178, R166.reuse, -R121 ;  /* 0x000000a6b2167223 */ /* 0x080fe20000010879 */
[-C--:B------:R-:W-:Y:S01]  /*10e30*/  FFMA.FTZ R23, R174, R166.reuse, -R123 ;  /* 0x000000a6ae177223 */ /* 0x080fe2000001087b */
[-C--:B------:R-:W-:Y:S01]  /*10e40*/  FFMA.FTZ R121, R120, R166.reuse, -R121 ;  /* 0x000000a678797223 */ /* 0x080fe20000010879 */
[----:B------:R-:W-:Y:S01]  /*10e50*/  FFMA.FTZ R120, R119, R166, -R123 ;  /* 0x000000a677787223 */ /* 0x000fe2000001087b */
[----:B------:R-:W-:Y:S02]  /*10e60*/  SHF.L.U32 R166, R147, 0x3, RZ ;  /* 0x0000000393a67819 */ /* 0x000fe400000006ff */
[----:B------:R-:W-:Y:S01]  /*10e70*/  MUFU.EX2 R22, R22 ;  /* 0x0000001600167308 */ /* 0x000fe20000000800 */
[----:B--2---:R-:W-:Y:S03]  /*10e80*/  HMMA.16816.F32 R60, R4, R8, R60 ;  /* 0x00000008043c723c */ /* 0x004fe6000000183c */
[----:B------:R-:W-:-:S04]  /*10e90*/  LOP3.LUT R166, R166, 0x38, RZ, 0xc0, !PT ;  /* 0x00000038a6a67812 */ /* 0x000fc800078ec0ff */
[----:B------:R-:W2:Y:S01]  /*10ea0*/  MUFU.EX2 R23, R23 ;  /* 0x0000001700177308 */ /* 0x000ea20000000800 */
[C---:B------:R-:W-:Y:S01]  /*10eb0*/  HMMA.16816.F32 R64, R4.reuse, R10, R64 ;  /* 0x0000000a0440723c */ /* 0x040fe20000001840 */
[----:B------:R-:W4:Y:S06]  /*10ec0*/  LDSM.16.MT88.4 R8, [R135+0x9000] ;  /* 0x009000008708783b */ /* 0x000f2c0000004200 */
[----:B------:R-:W5:Y:S01]  /*10ed0*/  MUFU.EX2 R20, R20 ;  /* 0x0000001400147308 */ /* 0x000f620000000800 */
[C---:B---3--:R-:W-:Y:S07]  /*10ee0*/  HMMA.16816.F32 R44, R4.reuse, R16, R44 ;  /* 0x00000010042c723c */ /* 0x048fee000000182c */
[----:B------:R-:W3:Y:S01]  /*10ef0*/  MUFU.EX2 R172, R172 ;  /* 0x000000ac00ac7308 */ /* 0x000ee20000000800 */
[----:B------:R-:W-:Y:S03]  /*10f00*/  HMMA.16816.F32 R48, R4, R18, R48 ;  /* 0x000000120430723c */ /* 0x000fe60000001830 */
[----:B-1----:R-:W-:Y:S01]  /*10f10*/  F2FP.F16.F32.PACK_AB R4, R165, R170 ;  /* 0x000000aaa504723e */ /* 0x002fe200000000ff */
[----:B------:R-:W-:Y:S01]  /*10f20*/  LDSM.16.MT88.4 R16, [R135+0x9800] ;  /* 0x009800008710783b */ /* 0x000fe20000004200 */
[----:B--2---:R-:W-:-:S02]  /*10f30*/  F2FP.F16.F32.PACK_AB R5, R23, R168 ;  /* 0x000000a81705723e */ /* 0x004fc400000000ff */
[----:B------:R-:W-:Y:S01]  /*10f40*/  F2FP.F16.F32.PACK_AB R6, R22, R143 ;  /* 0x0000008f1606723e */ /* 0x000fe200000000ff */
[----:B------:R-:W-:Y:S01]  /*10f50*/  MUFU.EX2 R116, R116 ;  /* 0x0000007400747308 */ /* 0x000fe20000000800 */
[----:B-----5:R-:W-:-:S07]  /*10f60*/  F2FP.F16.F32.PACK_AB R7, R20, R21 ;  /* 0x000000151407723e */ /* 0x020fce00000000ff */
[----:B------:R-:W-:Y:S08]  /*10f70*/  MUFU.EX2 R121, R121 ;  /* 0x0000007900797308 */ /* 0x000ff00000000800 */
[----:B------:R-:W1:Y:S01]  /*10f80*/  MUFU.EX2 R120, R120 ;  /* 0x0000007800787308 */ /* 0x000e620000000800 */
[C---:B----4-:R-:W-:Y:S08]  /*10f90*/  HMMA.16816.F32 R96, R4.reuse, R8, R96 ;  /* 0x000000080460723c */ /* 0x050ff00000001860 */
[C---:B------:R-:W-:Y:S01]  /*10fa0*/  HMMA.16816.F32 R92, R4.reuse, R10, R92 ;  /* 0x0000000a045c723c */ /* 0x040fe2000000185c */
[----:B------:R-:W2:Y:S07]  /*10fb0*/  LDSM.16.MT88.4 R8, [R134+0x9000] ;  /* 0x009000008608783b */ /* 0x000eae0000004200 */
[C---:B--2---:R-:W-:Y:S08]  /*10fc0*/  HMMA.16816.F32 R88, R4.reuse, R8, R88 ;  /* 0x000000080458723c */ /* 0x044ff00000001858 */
        /* <DEDUP_REMOVED lines=18> */
[----:B------:R-:W-:Y:S01]  /*110f0*/  HMMA.16816.F32 R64, R4, R10, R64 ;  /* 0x0000000a0440723c */ /* 0x000fe20000001840 */
[----:B------:R-:W2:Y:S02]  /*11100*/  LDSM.16.MT88.4 R8, [R133+0x9800] ;  /* 0x009800008508783b */ /* 0x000ea40000004200 */
[----:B---3--:R-:W-:-:S02]  /*11110*/  F2FP.F16.F32.PACK_AB R4, R115, R172 ;  /* 0x000000ac7304723e */ /* 0x008fc400000000ff */
[----:B-1----:R-:W-:Y:S02]  /*11120*/  F2FP.F16.F32.PACK_AB R5, R120, R113 ;  /* 0x000000717805723e */ /* 0x002fe400000000ff */
[----:B------:R-:W-:Y:S02]  /*11130*/  F2FP.F16.F32.PACK_AB R6, R121, R116 ;  /* 0x000000747906723e */ /* 0x000fe400000000ff */
[----:B------:R-:W-:-:S07]  /*11140*/  F2FP.F16.F32.PACK_AB R7, R117, R118 ;  /* 0x000000767507723e */ /* 0x000fce00000000ff */
        /* <DEDUP_REMOVED lines=110> */
.L_x_13667:
        /* <DEDUP_REMOVED lines=8> */
.L_x_13668:
[----:B------:R-:W-:Y:S05]  /*118b0*/  BSYNC.RECONVERGENT B0 ;  /* 0x0000000000007941 */ /* 0x000fea0003800200 */
.L_x_13666:
[-C--:B------:R-:W-:Y:S01]  /*118c0*/  ISETP.GE.AND P1, PT, R166, R151.reuse, PT ;  /* 0x00000097a600720c */ /* 0x080fe20003f26270 */
[----:B------:R-:W-:Y:S01]  /*118d0*/  IMAD.SHL.U32 R3, R138, 0x20, RZ ;  /* 0x000000208a037824 */ /* 0x000fe200078e00ff */
[----:B------:R-:W-:Y:S01]  /*118e0*/  ISETP.GE.AND P0, PT, R100, R151, PT ;  /* 0x000000976400720c */ /* 0x000fe20003f06270 */
[----:B------:R-:W-:Y:S01]  /*118f0*/  IMAD.IADD R110, R101, 0x1, R110 ;  /* 0x00000001656e7824 */ /* 0x000fe200078e026e */
[C---:B------:R-:W-:Y:S01]  /*11900*/  LEA R6, P3, R138.reuse, R144, 0x5 ;  /* 0x000000908a067211 */ /* 0x040fe200078628ff */
[----:B------:R-:W-:Y:S01]  /*11910*/  BSSY.RECONVERGENT B1, `(.L_x_13669) ;  /* 0x0000233000017945 */ /* 0x000fe20003800200 */
[----:B------:R-:W-:Y:S01]  /*11920*/  SHF.L.U64.HI R4, R138, 0x5, R139 ;  /* 0x000000058a047819 */ /* 0x000fe2000001028b */
[----:B------:R-:W-:Y:S01]  /*11930*/  IMAD.IADD R107, R110, 0x1, R155 ;  /* 0x000000016e6b7824 */ /* 0x000fe200078e029b */
[----:B------:R-:W-:Y:S02]  /*11940*/  LEA.HI.X R7, R138, R145, R139, 0x5, P3 ;  /* 0x000000918a077211 */ /* 0x000fe400018f2c8b */
[----:B------:R-:W-:-:S03]  /*11950*/  IADD3 R8, P4, PT, R3, R6, RZ ;  /* 0x0000000603087210 */ /* 0x000fc60007f9e0ff */
[----:B------:R-:W-:Y:S01]  /*11960*/  @!PT LDS RZ, [RZ] ;  /* 0x00000000fffff984 */ /* 0x000fe20000000800 */
[----:B------:R-:W-:Y:S01]  /*11970*/  @!PT LDS RZ, [RZ] ;  /* 0x00000000fffff984 */ /* 0x000fe20000000800 */
[----:B------:R-:W-:Y:S01]  /*11980*/  @!PT LDS RZ, [RZ] ;  /* 0x00000000fffff984 */ /* 0x000fe20000000800 */
[----:B------:R-:W-:Y:S01]  /*11990*/  @!P1 LDGSTS.E.BYPASS.LTC128B.128 [R153+0x8000], desc[UR4][R144.64] ;  /* 0x0800000090999fae */ /* 0x000fe2000b981a04 */
[----:B------:R-:W-:Y:S01]  /*119a0*/  IADD3 R10, P3, PT, R8, R3, RZ ;  /* 0x00000003080a7210 */ /* 0x000fe20007f7e0ff */
[----:B------:R-:W-:Y:S01]  /*119b0*/  IMAD.X R9, R4, 0x1, R7, P4 ;  /* 0x0000000104097824 */ /* 0x000fe200020e0607 */
[----:B------:R-:W-:Y:S01]  /*119c0*/  SHF.R.U32.HI R3, RZ, 0x2, R147 ;  /* 0x00000002ff037819 */ /* 0x000fe20000011693 */
[----:B------:R-:W-:Y:S02]  /*119d0*/  @P1 STS.128 [R153+0x8000], RZ ;  /* 0x008000ff99001388 */ /* 0x000fe40000000c00 */
[----:B------:R-:W-:Y:S01]  /*119e0*/  IMAD.X R11, R9, 0x1, R4, P3 ;  /* 0x00000001090b7824 */ /* 0x000fe200018e0604 */
[----:B------:R-:W-:Y:S01]  /*119f0*/  LOP3.LUT R3, R3, 0x7, RZ, 0xc0, !PT ;  /* 0x0000000703037812 */ /* 0x000fe200078ec0ff */
        /* <DEDUP_REMOVED lines=38> */
[----:B------:R-:W-:Y:S04]  /*11c60*/  LDSM.16.M88.4 R112, [R129] ;  /* 0x000000008170783b */ /* 0x000fe80000000200 */
[----:B------:R-:W4:Y:S04]  /*11c70*/  LDSM.16.M88.4 R16, [R126+0x4000] ;  /* 0x004000007e10783b */ /* 0x000f280000000200 */
[----:B------:R-:W5:Y:S04]  /*11c80*/  LDSM.16.M88.4 R12, [R130+UR6+0x5000] ;  /* 0x00500006820c783b */ /* 0x000f680008000200 */
[----:B--2---:R-:W2:Y:S04]  /*11c90*/  LDSM.16.M88.4 R8, [R126+0x4800] ;  /* 0x004800007e08783b */ /* 0x004ea80000000200 */
[----:B------:R-:W2:Y:S04]  /*11ca0*/  LDSM.16.M88.4 R116, [R130+UR6+0x5800] ;  /* 0x005800068274783b */ /* 0x000ea80008000200 */
        /* <DEDUP_REMOVED lines=94> */
[----:B-1----:R-:W-:Y:S05]  /*12290*/  HMMA.16816.F32 R8, R120, R112, R8 ;  /* 0x000000707808723c */ /* 0x002fea0000001808 */
[----:B------:R-:W-:Y:S01]  /*122a0*/  SHF.R.U32.HI R112, RZ, 0x1, R147 ;  /* 0x00000001ff707819 */ /* 0x000fe20000011693 */
[----:B------:R-:W-:-:S03]  /*122b0*/  VIADD R113, R106, 0xffffffc0 ;  /* 0xffffffc06a717836 */ /* 0x000fc60000000000 */
[----:B------:R-:W-:Y:S02]  /*122c0*/  LOP3.LUT R112, R112, 0x1f0, RZ, 0xc0, !PT ;  /* 0x000001f070707812 */ /* 0x000fe400078ec0ff */
[----:B------:R-:W-:Y:S01]  /*122d0*/  ISETP.GE.AND P4, PT, R113, R164, PT ;  /* 0x000000a47100720c */ /* 0x000fe20003f86270 */
[C---:B------:R-:W-:Y:S03]  /*122e0*/  HMMA.16816.F32 R4, R120.reuse, R114, R4 ;  /* 0x000000727804723c */ /* 0x040fe60000001804 */
[----:B------:R-:W-:Y:S01]  /*122f0*/  LOP3.LUT R3, R3, R112, RZ, 0xfc, !PT ;  /* 0x0000007003037212 */ /* 0x000fe200078efcff */
[----:B------:R-:W-:Y:S01]  /*12300*/  VIADD R115, R106, 0xffffffc8 ;  /* 0xffffffc86a737836 */ /* 0x000fe20000000000 */
[----:B------:R-:W-:Y:S01]  /*12310*/  BAR.SYNC.DEFER_BLOCKING 0x0 ;  /* 0x0000000000007b1d */ /* 0x000fe20000010000 */
[C---:B------:R-:W-:Y:S02]  /*12320*/  ISETP.GE.AND P5, PT, R113.reuse, R162, PT ;  /* 0x000000a27100720c */ /* 0x040fe40003fa6270 */
[----:B------:R-:W-:Y:S01]  /*12330*/  IMAD.IADD R112, R104, 0x1, R3 ;  /* 0x0000000168707824 */ /* 0x000fe200078e0203 */
[C---:B------:R-:W-:Y:S01]  /*12340*/  ISETP.GE.AND P6, PT, R113.reuse, R163, PT ;  /* 0x000000a37100720c */ /* 0x040fe20003fc6270 */
[----:B--2---:R-:W-:Y:S03]  /*12350*/  HMMA.16816.F32 R16, R120, R116, R16 ;  /* 0x000000747810723c */ /* 0x004fe60000001810 */
[----:B------:R-:W-:Y:S01]  /*12360*/  ISETP.GE.AND P3, PT, R113, R160, PT ;  /* 0x000000a07100720c */ /* 0x000fe20003f66270 */
[C---:B------:R-:W-:Y:S01]  /*12370*/  VIADD R110, R112.reuse, 0x8 ;  /* 0x00000008706e7836 */ /* 0x040fe20000000000 */
[----:B------:R-:W-:-:S02]  /*12380*/  IADD3 R3, PT, PT, R112, 0x40, -R107 ;  /* 0x0000004070037810 */ /* 0x000fc40007ffe86b */
[--C-:B------:R-:W-:Y:S02]  /*12390*/  IADD3 R117, PT, PT, R112, 0x30, -R107.reuse ;  /* 0x0000003070757810 */ /* 0x100fe40007ffe86b */
[----:B------:R-:W-:Y:S01]  /*123a0*/  IADD3 R111, PT, PT, R110, 0x40, -R107 ;  /* 0x000000406e6f7810 */ /* 0x000fe20007ffe86b */
[----:B------:R-:W-:Y:S03]  /*123b0*/  HMMA.16816.F32 R12, R120, R118, R12 ;  /* 0x00000076780c723c */ /* 0x000fe6000000180c */
[----:B------:R-:W-:Y:S02]  /*123c0*/  IABS R3, R3 ;  /* 0x0000000300037213 */ /* 0x000fe40000000000 */
[----:B------:R-:W-:Y:S02]  /*123d0*/  IABS R111, R111 ;  /* 0x0000006f006f7213 */ /* 0x000fe40000000000 */
[----:B------:R-:W-:-:S02]  /*123e0*/  I2FP.F32.S32 R3, R3 ;  /* 0x0000000300037245 */ /* 0x000fc40000201400 */
[----:B------:R-:W-:Y:S02]  /*123f0*/  I2FP.F32.S32 R111, R111 ;  /* 0x0000006f006f7245 */ /* 0x000fe40000201400 */
[C-C-:B------:R-:W-:Y:S01]  /*12400*/  IADD3 R114, PT, PT, R110.reuse, 0x3f, -R107.reuse ;  /* 0x0000003f6e727810 */ /* 0x140fe20007ffe86b */
[C---:B------:R-:W-:Y:S01]  /*12410*/  FFMA.FTZ R3, -R161.reuse, R3, R32 ;  /* 0x00000003a1037223 */ /* 0x040fe20000010120 */
[--C-:B------:R-:W-:Y:S01]  /*12420*/  IADD3 R113, PT, PT, R110, 0x38, -R107.reuse ;  /* 0x000000386e717810 */ /* 0x100fe20007ffe86b */
[----:B------:R-:W-:Y:S01]  /*12430*/  FFMA.FTZ R32, -R161, R111, R34 ;  /* 0x0000006fa1207223 */ /* 0x000fe20000010122 */
[----:B------:R-:W-:Y:S01]  /*12440*/  VIADD R111, R106, 0xffffffc1 ;  /* 0xffffffc16a6f7836 */ /* 0x000fe20000000000 */
[----:B------:R-:W-:Y:S02]  /*12450*/  IADD3 R34, PT, PT, R112, 0x3f, -R107 ;  /* 0x0000003f70227810 */ /* 0x000fe40007ffe86b */
        /* <DEDUP_REMOVED lines=8> */
[----:B------:R-:W-:Y:S02]  /*124e0*/  IADD3 R111, PT, PT, R112, 0x38, -R107 ;  /* 0x00000038706f7810 */ /* 0x000fe40007ffe86b */
[----:B------:R-:W-:Y:S02]  /*124f0*/  IABS R34, R34 ;  /* 0x0000002200227213 */ /* 0x000fe40000000000 */
[----:B------:R-:W-:Y:S02]  /*12500*/  IABS R111, R111 ;  /* 0x0000006f006f7213 */ /* 0x000fe40000000000 */
[----:B------:R-:W-:Y:S02]  /*12510*/  IABS R114, R114 ;  /* 0x0000007200727213 */ /* 0x000fe40000000000 */
[----:B------:R-:W-:Y:S02]  /*12520*/  I2FP.F32.S32 R34, R34 ;  /* 0x0000002200227245 */ /* 0x000fe40000201400 */
[----:B------:R-:W-:-:S02]  /*12530*/  I2FP.F32.S32 R111, R111 ;  /* 0x0000006f006f7245 */ /* 0x000fc40000201400 */
[----:B------:R-:W-:Y:S01]  /*12540*/  I2FP.F32.S32 R114, R114 ;  /* 0x0000007200727245 */ /* 0x000fe20000201400 */
[C---:B------:R-:W-:Y:S01]  /*12550*/  FFMA.FTZ R34, -R161.reuse, R34, R33 ;  /* 0x00000022a1227223 */ /* 0x040fe20000010121 */
[----:B------:R-:W-:Y:S01]  /*12560*/  IABS R113, R113 ;  /* 0x0000007100717213 */ /* 0x000fe20000000000 */
[C---:B------:R-:W-:Y:S01]  /*12570*/  FFMA.FTZ R111, -R161.reuse, R111, R28 ;  /* 0x0000006fa16f7223 */ /* 0x040fe2000001011c */
[----:B------:R-:W-:Y:S01]  /*12580*/  IADD3 R28, PT, PT, R110, 0x37, -R107 ;  /* 0x000000376e1c7810 */ /* 0x000fe20007ffe86b */
[----:B------:R-:W-:Y:S01]  /*12590*/  FFMA.FTZ R33, -R161, R114, R35 ;  /* 0x00000072a1217223 */ /* 0x000fe20000010123 */
[----:B------:R-:W-:Y:S02]  /*125a0*/  I2FP.F32.S32 R113, R113 ;  /* 0x0000007100717245 */ /* 0x000fe40000201400 */
[----:B------:R-:W-:Y:S02]  /*125b0*/  IABS R28, R28 ;  /* 0x0000001c001c7213 */ /* 0x000fe40000000000 */
[----:B------:R-:W-:Y:S01]  /*125c0*/  FSEL R33, R33, -INF , P3 ;  /* 0xff80000021217808 */ /* 0x000fe20001800000 */
[----:B------:R-:W-:Y:S01]  /*125d0*/  FFMA.FTZ R30, -R161, R113, R30 ;  /* 0x00000071a11e7223 */ /* 0x000fe2000001011e */
[----:B------:R-:W-:Y:S01]  /*125e0*/  I2FP.F32.S32 R28, R28 ;  /* 0x0000001c001c7245 */ /* 0x000fe20000201400 */
[----:B------:R-:W-:Y:S01]  /*125f0*/  VIADD R113, R106, 0xffffffc9 ;  /* 0xffffffc96a717836 */ /* 0x000fe20000000000 */
[----:B------:R-:W-:-:S02]  /*12600*/  IABS R117, R117 ;  /* 0x0000007500757213 */ /* 0x000fc40000000000 */
[----:B------:R-:W-:Y:S01]  /*12610*/  FSEL R33, R33, -INF , !P5 ;  /* 0xff80000021217808 */ /* 0x000fe20006800000 */
[----:B------:R-:W-:Y:S01]  /*12620*/  FFMA.FTZ R28, -R161, R28, R31 ;  /* 0x0000001ca11c7223 */ /* 0x000fe2000001011f */
[C---:B------:R-:W-:Y:S02]  /*12630*/  ISETP.GE.AND P5, PT, R115.reuse, R162, PT ;  /* 0x000000a27300720c */ /* 0x040fe40003fa6270 */
[----:B------:R-:W-:Y:S02]  /*12640*/  FSEL R35, R34, -INF , P4 ;  /* 0xff80000022237808 */ /* 0x000fe40002000000 */
[----:B------:R-:W-:Y:S02]  /*12650*/  I2FP.F32.S32 R117, R117 ;  /* 0x0000007500757245 */ /* 0x000fe40000201400 */
[C---:B------:R-:W-:Y:S02]  /*12660*/  ISETP.GE.AND P4, PT, R115.reuse, R164, PT ;  /* 0x000000a47300720c */ /* 0x040fe40003f86270 */
[----:B------:R-:W-:Y:S01]  /*12670*/  ISETP.GE.AND P3, PT, R115, R160, PT ;  /* 0x000000a07300720c */ /* 0x000fe20003f66270 */
[----:B------:R-:W-:Y:S01]  /*12680*/  FFMA.FTZ R117, -R161, R117, R24 ;  /* 0x00000075a1757223 */ /* 0x000fe20000010118 */
[----:B------:R-:W-:-:S02]  /*12690*/  FSEL R30, R30, -INF , P5 ;  /* 0xff8000001e1e7808 */ /* 0x000fc40002800000 */
[----:B------:R-:W-:Y:S02]  /*126a0*/  IADD3 R31, PT, PT, R110, 0x30, -R107 ;  /* 0x000000306e1f7810 */ /* 0x000fe40007ffe86b */
[----:B------:R-:W-:Y:S02]  /*126b0*/  FSEL R35, R35, -INF , !P6 ;  /* 0xff80000023237808 */ /* 0x000fe40007000000 */
[----:B------:R-:W-:Y:S02]  /*126c0*/  ISETP.GE.AND P6, PT, R115, R163, PT ;  /* 0x000000a37300720c */ /* 0x000fe40003fc6270 */
[----:B------:R-:W-:Y:S02]  /*126d0*/  FSEL R111, R111, -INF , P4 ;  /* 0xff8000006f6f7808 */ /* 0x000fe40002000000 */
[----:B------:R-:W-:Y:S02]  /*126e0*/  FSEL R30, R30, -INF , !P3 ;  /* 0xff8000001e1e7808 */ /* 0x000fe40005800000 */
[----:B------:R-:W-:-:S02]  /*126f0*/  IABS R31, R31 ;  /* 0x0000001f001f7213 */ /* 0x000fc40000000000 */
[----:B------:R-:W-:Y:S02]  /*12700*/  IADD3 R24, PT, PT, R112, 0x2f, -R107 ;  /* 0x0000002f70187810 */ /* 0x000fe40007ffe86b */
[----:B------:R-:W-:Y:S02]  /*12710*/  ISETP.GE.AND P3, PT, R113, R162, PT ;  /* 0x000000a27100720c */ /* 0x000fe40003f66270 */
[----:B------:R-:W-:Y:S02]  /*12720*/  FSEL R111, R111, -INF , !P6 ;  /* 0xff8000006f6f7808 */ /* 0x000fe40007000000 */
[C---:B------:R-:W-:Y:S02]  /*12730*/  ISETP.GE.AND P4, PT, R113.reuse, R164, PT ;  /* 0x000000a47100720c */ /* 0x040fe40003f86270 */
[C---:B------:R-:W-:Y:S02]  /*12740*/  ISETP.GE.AND P6, PT, R113.reuse, R163, PT ;  /* 0x000000a37100720c */ /* 0x040fe40003fc6270 */
[----:B------:R-:W-:Y:S01]  /*12750*/  ISETP.GE.AND P5, PT, R113, R160, PT ;  /* 0x000000a07100720c */ /* 0x000fe20003fa6270 */
[----:B------:R-:W-:Y:S01]  /*12760*/  VIADD R113, R106, 0xffffffd0 ;  /* 0xffffffd06a717836 */ /* 0x000fe20000000000 */
[----:B------:R-:W-:-:S02]  /*12770*/  I2FP.F32.S32 R31, R31 ;  /* 0x0000001f001f7245 */ /* 0x000fc40000201400 */
[----:B------:R-:W-:Y:S02]  /*12780*/  IABS R24, R24 ;  /* 0x0000001800187213 */ /* 0x000fe40000000000 */
[--C-:B------:R-:W-:Y:S01]  /*12790*/  IADD3 R165, PT, PT, R112, 0x28, -R107.reuse ;  /* 0x0000002870a57810 */ /* 0x100fe20007ffe86b */
[----:B------:R-:W-:Y:S01]  /*127a0*/  FFMA.FTZ R26, -R161, R31, R26 ;  /* 0x0000001fa11a7223 */ /* 0x000fe2000001011a */
[----:B------:R-:W-:Y:S01]  /*127b0*/  FSEL R28, R28, -INF , P3 ;  /* 0xff8000001c1c7808 */ /* 0x000fe20001800000 */
[----:B------:R-:W-:Y:S01]  /*127c0*/  VIADD R31, R106, 0xffffffd1 ;  /* 0xffffffd16a1f7836 */ /* 0x000fe20000000000 */
[----:B------:R-:W-:Y:S02]  /*127d0*/  IADD3 R180, PT, PT, R110, 0x2f, -R107 ;  /* 0x0000002f6eb47810 */ /* 0x000fe40007ffe86b */
[----:B------:R-:W-:Y:S02]  /*127e0*/  I2FP.F32.S32 R24, R24 ;  /* 0x0000001800187245 */ /* 0x000fe40000201400 */
[----:B------:R-:W-:-:S02]  /*127f0*/  IABS R165, R165 ;  /* 0x000000a500a57213 */ /* 0x000fc40000000000 */
[----:B------:R-:W-:Y:S01]  /*12800*/  FSEL R28, R28, -INF , !P5 ;  /* 0xff8000001c1c7808 */ /* 0x000fe20006800000 */
[----:B------:R-:W-:Y:S01]  /*12810*/  FFMA.FTZ R119, -R161, R24, R25 ;  /* 0x00000018a1777223 */ /* 0x000fe20000010119 */
[----:B------:R-:W-:Y:S02]  /*12820*/  IABS R180, R180 ;  /* 0x000000b400b47213 */ /* 0x000fe40000000000 */
[C---:B------:R-:W-:Y:S02]  /*12830*/  ISETP.GE.AND P5, PT, R113.reuse, R162, PT ;  /* 0x000000a27100720c */ /* 0x040fe40003fa6270 */
[----:B------:R-:W-:Y:S02]  /*12840*/  I2FP.F32.S32 R165, R165 ;  /* 0x000000a500a57245 */ /* 0x000fe40000201400 */
[----:B------:R-:W-:Y:S02]  /*12850*/  I2FP.F32.S32 R180, R180 ;  /* 0x000000b400b47245 */ /* 0x000fe40000201400 */
[----:B------:R-:W-:Y:S01]  /*12860*/  ISETP.GE.AND P3, PT, R113, R160, PT ;  /* 0x000000a07100720c */ /* 0x000fe20003f66270 */
[C---:B------:R-:W-:Y:S01]  /*12870*/  FFMA.FTZ R165, -R161.reuse, R165, R20 ;  /* 0x000000a5a1a57223 */ /* 0x040fe20000010114 */
[----:B------:R-:W-:Y:S01]  /*12880*/  FSEL R118, R26, -INF , P5 ;  /* 0xff8000001a767808 */ /* 0x000fe20002800000 */
[----:B------:R-:W-:Y:S01]  /*12890*/  FFMA.FTZ R180, -R161, R180, R27 ;  /* 0x000000b4a1b47223 */ /* 0x000fe2000001011b */
[----:B------:R-:W-:Y:S01]  /*128a0*/  IADD3 R25, PT, PT, R110, 0x28, -R107 ;  /* 0x000000286e197810 */ /* 0x000fe20007ffe86b */
[----:B------:R-:W-:Y:S01]  /*128b0*/  VIADD R27, R106, 0xffffffd8 ;  /* 0xffffffd86a1b7836 */ /* 0x000fe20000000000 */
[----:B------:R-:W-:-:S02]  /*128c0*/  FSEL R118, R118, -INF , !P3 ;  /* 0xff80000076767808 */ /* 0x000fc40005800000 */
[----:B------:R-:W-:Y:S02]  /*128d0*/  IABS R25, R25 ;  /* 0x0000001900197213 */ /* 0x000fe40000000000 */
[C-C-:B------:R-:W-:Y:S02]  /*128e0*/  IADD3 R20, PT, PT, R112.reuse, 0x27, -R107.reuse ;  /* 0x0000002770147810 */ /* 0x140fe40007ffe86b */
[----:B------:R-:W-:Y:S02]  /*128f0*/  ISETP.GE.AND P3, PT, R31, R162, PT ;  /* 0x000000a21f00720c */ /* 0x000fe40003f66270 */
[----:B------:R-:W-:Y:S02]  /*12900*/  I2FP.F32.S32 R25, R25 ;  /* 0x0000001900197245 */ /* 0x000fe40000201400 */
[----:B------:R-:W-:Y:S02]  /*12910*/  IABS R20, R20 ;  /* 0x0000001400147213 */ /* 0x000fe40000000000 */
[----:B------:R-:W-:Y:S01]  /*12920*/  IADD3 R179, PT, PT, R112, 0x20, -R107 ;  /* 0x0000002070b37810 */ /* 0x000fe20007ffe86b */
[----:B------:R-:W-:Y:S01]  /*12930*/  FFMA.FTZ R22, -R161, R25, R22 ;  /* 0x00000019a1167223 */ /* 0x000fe20000010116 */
[----:B------:R-:W-:Y:S01]  /*12940*/  ISETP.GE.AND P5, PT, R31, R160, PT ;  /* 0x000000a01f00720c */ /* 0x000fe20003fa6270 */
[----:B------:R-:W-:Y:S01]  /*12950*/  VIADD R25, R106, 0xffffffd9 ;  /* 0xffffffd96a197836 */ /* 0x000fe20000000000 */
[----:B------:R-:W-:-:S02]  /*12960*/  FSEL R180, R180, -INF , P3 ;  /* 0xff800000b4b47808 */ /* 0x000fc40001800000 */
[--C-:B------:R-:W-:Y:S02]  /*12970*/  IADD3 R116, PT, PT, R110, 0x27, -R107.reuse ;  /* 0x000000276e747810 */ /* 0x100fe40007ffe86b */
[----:B------:R-:W-:Y:S02]  /*12980*/  I2FP.F32.S32 R20, R20 ;  /* 0x0000001400147245 */ /* 0x000fe40000201400 */
[----:B------:R-:W-:Y:S02]  /*12990*/  IABS R179, R179 ;  /* 0x000000b300b37213 */ /* 0x000fe40000000000 */
[----:B------:R-:W-:Y:S01]  /*129a0*/  IADD3 R34, PT, PT, R112, 0x37, -R107 ;  /* 0x0000003770227810 */ /* 0x000fe20007ffe86b */
[----:B------:R-:W-:Y:S01]  /*129b0*/  FFMA.FTZ R185, -R161, R20, R21 ;  /* 0x00000014a1b97223 */ /* 0x000fe20000010115 */
[----:B------:R-:W-:Y:S02]  /*129c0*/  FSEL R180, R180, -INF , !P5 ;  /* 0xff800000b4b47808 */ /* 0x000fe40006800000 */
[----:B------:R-:W-:-:S02]  /*129d0*/  IABS R116, R116 ;  /* 0x0000007400747213 */ /* 0x000fc40000000000 */
[----:B------:R-:W-:Y:S02]  /*129e0*/  ISETP.GE.AND P5, PT, R27, R162, PT ;  /* 0x000000a21b00720c */ /* 0x000fe40003fa6270 */
[----:B------:R-:W-:Y:S02]  /*129f0*/  I2FP.F32.S32 R179, R179 ;  /* 0x000000b300b37245 */ /* 0x000fe40000201400 */
[----:B------:R-:W-:Y:S02]  /*12a00*/  IABS R34, R34 ;  /* 0x0000002200227213 */ /* 0x000fe40000000000 */
[----:B------:R-:W-:Y:S01]  /*12a10*/  I2FP.F32.S32 R116, R116 ;  /* 0x0000007400747245 */ /* 0x000fe20000201400 */
[----:B------:R-:W-:Y:S01]  /*12a20*/  FFMA.FTZ R179, -R161, R179, R16 ;  /* 0x000000b3a1b37223 */ /* 0x000fe20000010110 */
[----:B------:R-:W-:Y:S02]  /*12a30*/  ISETP.GE.AND P3, PT, R27, R160, PT ;  /* 0x000000a01b00720c */ /* 0x000fe40003f66270 */
[----:B------:R-:W-:Y:S01]  /*12a40*/  FSEL R182, R22, -INF , P5 ;  /* 0xff80000016b67808 */ /* 0x000fe20002800000 */
[----:B------:R-:W-:Y:S01]  /*12a50*/  FFMA.FTZ R116, -R161, R116, R23 ;  /* 0x00000074a1747223 */ /* 0x000fe20000010117 */
[----:B------:R-:W-:Y:S01]  /*12a60*/  IADD3 R21, PT, PT, R110, 0x20, -R107 ;  /* 0x000000206e157810 */ /* 0x000fe20007ffe86b */
[----:B------:R-:W-:Y:S01]  /*12a70*/  VIADD R23, R106, 0xffffffe0 ;  /* 0xffffffe06a177836 */ /* 0x000fe20000000000 */
[----:B------:R-:W-:-:S02]  /*12a80*/  I2FP.F32.S32 R34, R34 ;  /* 0x0000002200227245 */ /* 0x000fc40000201400 */
[----:B------:R-:W-:Y:S02]  /*12a90*/  FSEL R182, R182, -INF , !P3 ;  /* 0xff800000b6b67808 */ /* 0x000fe40005800000 */
[----:B------:R-:W-:Y:S01]  /*12aa0*/  IABS R21, R21 ;  /* 0x0000001500157213 */ /* 0x000fe20000000000 */
[----:B------:R-:W-:Y:S01]  /*12ab0*/  FFMA.FTZ R29, -R161, R34, R29 ;  /* 0x00000022a11d7223 */ /* 0x000fe2000001011d */
[----:B------:R-:W-:Y:S02]  /*12ac0*/  IADD3 R16, PT, PT, R112, 0x1f, -R107 ;  /* 0x0000001f70107810 */ /* 0x000fe40007ffe86b */
[----:B------:R-:W-:Y:S02]  /*12ad0*/  ISETP.GE.AND P3, PT, R25, R162, PT ;  /* 0x000000a21900720c */ /* 0x000fe40003f66270 */
[----:B------:R-:W-:Y:S02]  /*12ae0*/  I2FP.F32.S32 R21, R21 ;  /* 0x0000001500157245 */ /* 0x000fe40000201400 */
[----:B------:R-:W-:-:S02]  /*12af0*/  IABS R16, R16 ;  /* 0x0000001000107213 */ /* 0x000fc40000000000 */
[----:B------:R-:W-:Y:S01]  /*12b00*/  ISETP.GE.AND P5, PT, R25, R160, PT ;  /* 0x000000a01900720c */ /* 0x000fe20003fa6270 */
[----:B------:R-:W-:Y:S01]  /*12b10*/  FFMA.FTZ R18, -R161, R21, R18 ;  /* 0x00000015a1127223 */ /* 0x000fe20000010112 */
[----:B------:R-:W-:Y:S01]  /*12b20*/  FSEL R116, R116, -INF , P3 ;  /* 0xff80000074747808 */ /* 0x000fe20001800000 */
[----:B------:R-:W-:Y:S01]  /*12b30*/  VIADD R21, R106, 0xffffffe1 ;  /* 0xffffffe16a157836 */ /* 0x000fe20000000000 */
[----:B------:R-:W-:Y:S02]  /*12b40*/  IADD3 R168, PT, PT, R110, 0x1f, -R107 ;  /* 0x0000001f6ea87810 */ /* 0x000fe40007ffe86b */
[----:B------:R-:W-:Y:S02]  /*12b50*/  I2FP.F32.S32 R16, R16 ;  /* 0x0000001000107245 */ /* 0x000fe40000201400 */
[----:B------:R-:W-:Y:S02]  /*12b60*/  FSEL R29, R29, -INF , P4 ;  /* 0xff8000001d1d7808 */ /* 0x000fe40002000000 */
[----:B------:R-:W-:Y:S01]  /*12b70*/  FSEL R116, R116, -INF , !P5 ;  /* 0xff80000074747808 */ /* 0x000fe20006800000 */
[----:B------:R-:W-:Y:S01]  /*12b80*/  FFMA.FTZ R181, -R161, R16, R17 ;  /* 0x00000010a1b57223 */ /* 0x000fe20000010111 */
[----:B------:R-:W-:-:S02]  /*12b90*/  IABS R168, R168 ;  /* 0x000000a800a87213 */ /* 0x000fc40000000000 */
[----:B------:R-:W-:Y:S02]  /*12ba0*/  ISETP.GE.AND P4, PT, R113, R164, PT ;  /* 0x000000a47100720c */ /* 0x000fe40003f86270 */
[----:B------:R-:W-:Y:S02]  /*12bb0*/  ISETP.GE.AND P5, PT, R23, R162, PT ;  /* 0x000000a21700720c */ /* 0x000fe40003fa6270 */
[----:B------:R-:W-:Y:S02]  /*12bc0*/  FSEL R29, R29, -INF , !P6 ;  /* 0xff8000001d1d7808 */ /* 0x000fe40007000000 */
[----:B------:R-:W-:Y:S02]  /*12bd0*/  I2FP.F32.S32 R168, R168 ;  /* 0x000000a800a87245 */ /* 0x000fe40000201400 */
[----:B------:R-:W-:Y:S02]  /*12be0*/  IADD3 R184, PT, PT, R112, 0x17, -R107 ;  /* 0x0000001770b87810 */ /* 0x000fe40007ffe86b */
[----:B------:R-:W-:Y:S01]  /*12bf0*/  ISETP.GE.AND P6, PT, R113, R163, PT ;  /* 0x000000a37100720c */ /* 0x000fe20003fc6270 */
[----:B------:R-:W-:Y:S01]  /*12c00*/  FFMA.FTZ R168, -R161, R168, R19 ;  /* 0x000000a8a1a87223 */ /* 0x000fe20000010113 */
[----:B------:R-:W-:Y:S01]  /*12c10*/  FSEL R117, R117, -INF , P4 ;  /* 0xff80000075757808 */ /* 0x000fe20002000000 */
[----:B------:R-:W-:Y:S01]  /*12c20*/  VIADD R19, R106, 0xffffffe8 ;  /* 0xffffffe86a137836 */ /* 0x000fe20000000000 */
[----:B------:R-:W-:-:S02]  /*12c30*/  ISETP.GE.AND P3, PT, R23, R160, PT ;  /* 0x000000a01700720c */ /* 0x000fc40003f66270 */
[----:B------:R-:W-:Y:S02]  /*12c40*/  FSEL R123, R18, -INF , P5 ;  /* 0xff800000127b7808 */ /* 0x000fe40002800000 */
[----:B------:R-:W-:Y:S02]  /*12c50*/  IADD3 R17, PT, PT, R110, 0x18, -R107 ;  /* 0x000000186e117810 */ /* 0x000fe40007ffe86b */
[----:B------:R-:W-:Y:S02]  /*12c60*/  ISETP.GE.AND P4, PT, R31, R164, PT ;  /* 0x000000a41f00720c */ /* 0x000fe40003f86270 */
[----:B------:R-:W-:Y:S02]  /*12c70*/  IABS R184, R184 ;  /* 0x000000b800b87213 */ /* 0x000fe40000000000 */
[----:B------:R-:W-:Y:S02]  /*12c80*/  FSEL R117, R117, -INF , !P6 ;  /* 0xff80000075757808 */ /* 0x000fe40007000000 */
[----:B------:R-:W-:-:S02]  /*12c90*/  FSEL R123, R123, -INF , !P3 ;  /* 0xff8000007b7b7808 */ /* 0x000fc40005800000 */
[----:B------:R-:W-:Y:S02]  /*12ca0*/  IABS R17, R17 ;  /* 0x0000001100117213 */ /* 0x000fe40000000000 */
[----:B------:R-:W-:Y:S02]  /*12cb0*/  ISETP.GE.AND P6, PT, R31, R163, PT ;  /* 0x000000a31f00720c */ /* 0x000fe40003fc6270 */
[----:B------:R-:W-:Y:S02]  /*12cc0*/  FSEL R119, R119, -INF , P4 ;  /* 0xff80000077777808 */ /* 0x000fe40002000000 */
[----:B------:R-:W-:Y:S02]  /*12cd0*/  ISETP.GE.AND P3, PT, R21, R162, PT ;  /* 0x000000a21500720c */ /* 0x000fe40003f66270 */
[----:B------:R-:W-:Y:S02]  /*12ce0*/  ISETP.GE.AND P4, PT, R27, R164, PT ;  /* 0x000000a41b00720c */ /* 0x000fe40003f86270 */
[----:B------:R-:W-:-:S02]  /*12cf0*/  I2FP.F32.S32 R184, R184 ;  /* 0x000000b800b87245 */ /* 0x000fc40000201400 */
[----:B------:R-:W-:Y:S02]  /*12d00*/  I2FP.F32.S32 R17, R17 ;  /* 0x0000001100117245 */ /* 0x000fe40000201400 */
[----:B------:R-:W-:Y:S01]  /*12d10*/  FSEL R119, R119, -INF , !P6 ;  /* 0xff80000077777808 */ /* 0x000fe20007000000 */
[----:B------:R-:W-:Y:S01]  /*12d20*/  FFMA.FTZ R184, -R161, R184, R13 ;  /* 0x000000b8a1b87223 */ /* 0x000fe2000001010d */
[----:B------:R-:W-:Y:S01]  /*12d30*/  ISETP.GE.AND P5, PT, R21, R160, PT ;  /* 0x000000a01500720c */ /* 0x000fe20003fa6270 */
[----:B------:R-:W-:Y:S01]  /*12d40*/  FFMA.FTZ R14, -R161, R17, R14 ;  /* 0x00000011a10e7223 */ /* 0x000fe2000001010e */
[----:B------:R-:W-:Y:S01]  /*12d50*/  FSEL R168, R168, -INF , P3 ;  /* 0xff800000a8a87808 */ /* 0x000fe20001800000 */
[----:B------:R-:W-:Y:S01]  /*12d60*/  VIADD R17, R106, 0xffffffe9 ;  /* 0xffffffe96a117836 */ /* 0x000fe20000000000 */
[----:B------:R-:W-:Y:S02]  /*12d70*/  IADD3 R114, PT, PT, R110, 0x17, -R107 ;  /* 0x000000176e727810 */ /* 0x000fe40007ffe86b */
[----:B------:R-:W-:-:S02]  /*12d80*/  ISETP.GE.AND P6, PT, R27, R163, PT ;  /* 0x000000a31b00720c */ /* 0x000fc40003fc6270 */
[----:B------:R-:W-:Y:S02]  /*12d90*/  FSEL R165, R165, -INF , P4 ;  /* 0xff800000a5a57808 */ /* 0x000fe40002000000 */
[----:B------:R-:W-:Y:S02]  /*12da0*/  ISETP.GE.AND P4, PT, R25, R164, PT ;  /* 0x000000a41900720c */ /* 0x000fe40003f86270 */
[--C-:B------:R-:W-:Y:S02]  /*12db0*/  IADD3 R16, PT, PT, R112, 0x18, -R107.reuse ;  /* 0x0000001870107810 */ /* 0x100fe40007ffe86b */
[----:B------:R-:W-:Y:S02]  /*12dc0*/  FSEL R168, R168, -INF , !P5 ;  /* 0xff800000a8a87808 */ /* 0x000fe40006800000 */
[----:B------:R-:W-:Y:S02]  /*12dd0*/  IABS R114, R114 ;  /* 0x0000007200727213 */ /* 0x000fe40000000000 */
[----:B------:R-:W-:-:S02]  /*12de0*/  IADD3 R187, PT, PT, R112, 0x10, -R107 ;  /* 0x0000001070bb7810 */ /* 0x000fc40007ffe86b */
[----:B------:R-:W-:Y:S02]  /*12df0*/  IADD3 R13, PT, PT, R110, 0x10, -R107 ;  /* 0x000000106e0d7810 */ /* 0x000fe40007ffe86b */
[----:B------:R-:W-:Y:S02]  /*12e00*/  FSEL R165, R165, -INF , !P6 ;  /* 0xff800000a5a57808 */ /* 0x000fe40007000000 */
[----:B------:R-:W-:Y:S02]  /*12e10*/  ISETP.GE.AND P5, PT, R19, R162, PT ;  /* 0x000000a21300720c */ /* 0x000fe40003fa6270 */
[----:B------:R-:W-:Y:S02]  /*12e20*/  ISETP.GE.AND P6, PT, R25, R163, PT ;  /* 0x000000a31900720c */ /* 0x000fe40003fc6270 */
[----:B------:R-:W-:Y:S02]  /*12e30*/  FSEL R185, R185, -INF , P4 ;  /* 0xff800000b9b97808 */ /* 0x000fe40002000000 */
[----:B------:R-:W-:-:S02]  /*12e40*/  ISETP.GE.AND P4, PT, R23, R164, PT ;  /* 0x000000a41700720c */ /* 0x000fc40003f86270 */
[----:B------:R-:W-:Y:S02]  /*12e50*/  IABS R16, R16 ;  /* 0x0000001000107213 */ /* 0x000fe40000000000 */
[----:B------:R-:W-:Y:S02]  /*12e60*/  I2FP.F32.S32 R114, R114 ;  /* 0x0000007200727245 */ /* 0x000fe40000201400 */
[----:B------:R-:W-:Y:S02]  /*12e70*/  IABS R187, R187 ;  /* 0x000000bb00bb7213 */ /* 0x000fe40000000000 */
[----:B------:R-:W-:Y:S01]  /*12e80*/  IABS R13, R13 ;  /* 0x0000000d000d7213 */ /* 0x000fe20000000000 */
[----:B------:R-:W-:Y:S01]  /*12e90*/  FFMA.FTZ R114, -R161, R114, R15 ;  /* 0x00000072a1727223 */ /* 0x000fe2000001010f */
[----:B------:R-:W-:Y:S01]  /*12ea0*/  ISETP.GE.AND P3, PT, R19, R160, PT ;  /* 0x000000a01300720c */ /* 0x000fe20003f66270 */
[----:B------:R-:W-:Y:S01]  /*12eb0*/  VIADD R15, R106, 0xfffffff0 ;  /* 0xfffffff06a0f7836 */ /* 0x000fe20000000000 */
[----:B------:R-:W-:-:S02]  /*12ec0*/  FSEL R169, R14, -INF , P5 ;  /* 0xff8000000ea97808 */ /* 0x000fc40002800000 */
[----:B------:R-:W-:Y:S02]  /*12ed0*/  FSEL R185, R185, -INF , !P6 ;  /* 0xff800000b9b97808 */ /* 0x000fe40007000000 */
[----:B------:R-:W-:Y:S02]  /*12ee0*/  ISETP.GE.AND P6, PT, R23, R163, PT ;  /* 0x000000a31700720c */ /* 0x000fe40003fc6270 */
[----:B------:R-:W-:Y:S02]  /*12ef0*/  FSEL R179, R179, -INF , P4 ;  /* 0xff800000b3b37808 */ /* 0x000fe40002000000 */
[----:B------:R-:W-:Y:S02]  /*12f00*/  I2FP.F32.S32 R16, R16 ;  /* 0x0000001000107245 */ /* 0x000fe40000201400 */
[----:B------:R-:W-:Y:S02]  /*12f10*/  ISETP.GE.AND P4, PT, R21, R164, PT ;  /* 0x000000a41500720c */ /* 0x000fe40003f86270 */
[----:B------:R-:W-:Y:S01]  /*12f20*/  I2FP.F32.S32 R187, R187 ;  /* 0x000000bb00bb7245 */ /* 0x000fe20000201400 */
[----:B------:R-:W-:Y:S01]  /*12f30*/  FFMA.FTZ R12, -R161, R16, R12 ;  /* 0x00000010a10c7223 */ /* 0x000fe2000001010c */
[----:B------:R-:W-:-:S02]  /*12f40*/  I2FP.F32.S32 R13, R13 ;  /* 0x0000000d000d7245 */ /* 0x000fc40000201400 */
[----:B------:R-:W-:Y:S01]  /*12f50*/  FSEL R169, R169, -INF , !P3 ;  /* 0xff800000a9a97808 */ /* 0x000fe20005800000 */
[----:B------:R-:W-:Y:S01]  /*12f60*/  FFMA.FTZ R187, -R161, R187, R8 ;  /* 0x000000bba1bb7223 */ /* 0x000fe20000010108 */
[----:B------:R-:W-:Y:S01]  /*12f70*/  ISETP.GE.AND P3, PT, R17, R162, PT ;  /* 0x000000a21100720c */ /* 0x000fe20003f66270 */
[----:B------:R-:W-:Y:S01]  /*12f80*/  FFMA.FTZ R122, -R161, R13, R10 ;  /* 0x0000000da17a7223 */ /* 0x000fe2000001010a */
[----:B------:R-:W-:Y:S01]  /*12f90*/  FSEL R179, R179, -INF , !P6 ;  /* 0xff800000b3b37808 */ /* 0x000fe20007000000 */
[----:B------:R-:W-:Y:S01]  /*12fa0*/  VIADD R13, R106, 0xfffffff1 ;  /* 0xfffffff16a0d7836 */ /* 0x000fe20000000000 */
[----:B------:R-:W-:Y:S02]  /*12fb0*/  ISETP.GE.AND P6, PT, R21, R163, PT ;  /* 0x000000a31500720c */ /* 0x000fe40003fc6270 */
[----:B------:R-:W-:Y:S02]  /*12fc0*/  FSEL R181, R181, -INF , P4 ;  /* 0xff800000b5b57808 */ /* 0x000fe40002000000 */
[----:B------:R-:W-:-:S02]  /*12fd0*/  ISETP.GE.AND P4, PT, R19, R164, PT ;  /* 0x000000a41300720c */ /* 0x000fc40003f86270 */
[----:B------:R-:W-:Y:S02]  /*12fe0*/  ISETP.GE.AND P5, PT, R17, R160, PT ;  /* 0x000000a01100720c */ /* 0x000fe40003fa6270 */
[----:B------:R-:W-:Y:S02]  /*12ff0*/  FSEL R114, R114, -INF , P3 ;  /* 0xff80000072727808 */ /* 0x000fe40001800000 */
[--C-:B------:R-:W-:Y:S02]  /*13000*/  IADD3 R10, PT, PT, R112, 0xf, -R107.reuse ;  /* 0x0000000f700a7810 */ /* 0x100fe40007ffe86b */
[----:B------:R-:W-:Y:S02]  /*13010*/  IADD3 R8, PT, PT, R110, 0xf, -R107 ;  /* 0x0000000f6e087810 */ /* 0x000fe40007ffe86b */
[----:B------:R-:W-:Y:S02]  /*13020*/  FSEL R181, R181, -INF , !P6 ;  /* 0xff800000b5b57808 */ /* 0x000fe40007000000 */
[----:B------:R-:W-:-:S02]  /*13030*/  ISETP.GE.AND P6, PT, R19, R163, PT ;  /* 0x000000a31300720c */ /* 0x000fc40003fc6270 */
[----:B------:R-:W-:Y:S02]  /*13040*/  FSEL R183, R12, -INF , P4 ;  /* 0xff8000000cb77808 */ /* 0x000fe40002000000 */
[----:B------:R-:W-:Y:S02]  /*13050*/  ISETP.GE.AND P4, PT, R17, R164, PT ;  /* 0x000000a41100720c */ /* 0x000fe40003f86270 */
[----:B------:R-:W-:Y:S02]  /*13060*/  FSEL R114, R114, -INF , !P5 ;  /* 0xff80000072727808 */ /* 0x000fe40006800000 */
[----:B------:R-:W-:Y:S02]  /*13070*/  IABS R10, R10 ;  /* 0x0000000a000a7213 */ /* 0x000fe40000000000 */
[----:B------:R-:W-:Y:S02]  /*13080*/  IABS R8, R8 ;  /* 0x0000000800087213 */ /* 0x000fe40000000000 */
[----:B------:R-:W-:-:S02]  /*13090*/  ISETP.GE.AND P5, PT, R15, R162, PT ;  /* 0x000000a20f00720c */ /* 0x000fc40003fa6270 */
[----:B------:R-:W-:Y:S02]  /*130a0*/  FSEL R183, R183, -INF , !P6 ;  /* 0xff800000b7b77808 */ /* 0x000fe40007000000 */
[----:B------:R-:W-:Y:S02]  /*130b0*/  ISETP.GE.AND P6, PT, R17, R163, PT ;  /* 0x000000a31100720c */ /* 0x000fe40003fc6270 */
[----:B------:R-:W-:Y:S02]  /*130c0*/  FSEL R184, R184, -INF , P4 ;  /* 0xff800000b8b87808 */ /* 0x000fe40002000000 */
[----:B------:R-:W-:Y:S02]  /*130d0*/  I2FP.F32.S32 R10, R10 ;  /* 0x0000000a000a7245 */ /* 0x000fe40000201400 */
[----:B------:R-:W-:Y:S02]  /*130e0*/  I2FP.F32.S32 R8, R8 ;  /* 0x0000000800087245 */ /* 0x000fe40000201400 */
[----:B------:R-:W-:Y:S01]  /*130f0*/  ISETP.GE.AND P4, PT, R15, R164, PT ;  /* 0x000000a40f00720c */ /* 0x000fe20003f86270 */
[----:B------:R-:W-:Y:S01]  /*13100*/  FFMA.FTZ R10, -R161, R10, R9 ;  /* 0x0000000aa10a7223 */ /* 0x000fe20000010109 */
[----:B------:R-:W-:Y:S01]  /*13110*/  ISETP.GE.AND P3, PT, R15, R160, PT ;  /* 0x000000a00f00720c */ /* 0x000fe20003f66270 */
[----:B------:R-:W-:Y:S01]  /*13120*/  FFMA.FTZ R8, -R161, R8, R11 ;  /* 0x00000008a1087223 */ /* 0x000fe2000001010b */
[----:B------:R-:W-:Y:S01]  /*13130*/  FSEL R122, R122, -INF , P5 ;  /* 0xff8000007a7a7808 */ /* 0x000fe20002800000 */
[----:B------:R-:W-:Y:S01]  /*13140*/  VIADD R9, R106, 0xfffffff8 ;  /* 0xfffffff86a097836 */ /* 0x000fe20000000000 */
[----:B------:R-:W-:-:S02]  /*13150*/  FSEL R184, R184, -INF , !P6 ;  /* 0xff800000b8b87808 */ /* 0x000fc40007000000 */
[----:B------:R-:W-:Y:S02]  /*13160*/  ISETP.GE.AND P6, PT, R15, R163, PT ;  /* 0x000000a30f00720c */ /* 0x000fe40003fc6270 */
[----:B------:R-:W-:Y:S02]  /*13170*/  FSEL R187, R187, -INF , P4 ;  /* 0xff800000bbbb7808 */ /* 0x000fe40002000000 */
[----:B------:R-:W-:Y:S02]  /*13180*/  FSEL R122, R122, -INF , !P3 ;  /* 0xff8000007a7a7808 */ /* 0x000fe40005800000 */
[C---:B------:R-:W-:Y:S02]  /*13190*/  ISETP.GE.AND P4, PT, R13.reuse, R164, PT ;  /* 0x000000a40d00720c */ /* 0x040fe40003f86270 */
[----:B------:R-:W-:Y:S02]  /*131a0*/  ISETP.GE.AND P3, PT, R13, R162, PT ;  /* 0x000000a20d00720c */ /* 0x000fe40003f66270 */
[----:B------:R-:W-:-:S02]  /*131b0*/  FSEL R187, R187, -INF , !P6 ;  /* 0xff800000bbbb7808 */ /* 0x000fc40007000000 */
[C---:B------:R-:W-:Y:S02]  /*131c0*/  ISETP.GE.AND P6, PT, R13.reuse, R163, PT ;  /* 0x000000a30d00720c */ /* 0x040fe40003fc6270 */
[----:B------:R-:W-:Y:S02]  /*131d0*/  ISETP.GE.AND P5, PT, R13, R160, PT ;  /* 0x000000a00d00720c */ /* 0x000fe40003fa6270 */
[----:B------:R-:W-:Y:S02]  /*131e0*/  FSEL R186, R10, -INF , P4 ;  /* 0xff8000000aba7808 */ /* 0x000fe40002000000 */
[----:B------:R-:W-:Y:S02]  /*131f0*/  FSEL R143, R8, -INF , P3 ;  /* 0xff800000088f7808 */ /* 0x000fe40001800000 */
[----:B------:R-:W-:Y:S02]  /*13200*/  FSEL R186, R186, -INF , !P6 ;  /* 0xff800000baba7808 */ /* 0x000fe40007000000 */
[----:B------:R-:W-:-:S02]  /*13210*/  FSEL R143, R143, -INF , !P5 ;  /* 0xff8000008f8f7808 */ /* 0x000fc40006800000 */
[C---:B------:R-:W-:Y:S02]  /*13220*/  ISETP.GE.AND P4, PT, R9.reuse, R164, PT ;  /* 0x000000a40900720c */ /* 0x040fe40003f86270 */
[C---:B------:R-:W-:Y:S02]  /*13230*/  ISETP.GE.AND P6, PT, R9.reuse, R163, PT ;  /* 0x000000a30900720c */ /* 0x040fe40003fc6270 */
[C---:B------:R-:W-:Y:S02]  /*13240*/  ISETP.GE.AND P3, PT, R9.reuse, R160, PT ;  /* 0x000000a00900720c */ /* 0x040fe40003f66270 */
[----:B------:R-:W-:Y:S02]  /*13250*/  ISETP.GE.AND P5, PT, R9, R162, PT ;  /* 0x000000a20900720c */ /* 0x000fe40003fa6270 */
[--C-:B------:R-:W-:Y:S02]  /*13260*/  IADD3 R8, PT, PT, R112, 0x8, -R107.reuse ;  /* 0x0000000870087810 */ /* 0x100fe40007ffe86b */
[----:B------:R-:W-:-:S02]  /*13270*/  IADD3 R9, PT, PT, R110, 0x8, -R107 ;  /* 0x000000086e097810 */ /* 0x000fc40007ffe86b */
[----:B------:R-:W-:Y:S02]  /*13280*/  IABS R8, R8 ;  /* 0x0000000800087213 */ /* 0x000fe40000000000 */
[----:B------:R-:W-:Y:S02]  /*13290*/  IABS R9, R9 ;  /* 0x0000000900097213 */ /* 0x000fe40000000000 */
[--C-:B------:R-:W-:Y:S02]  /*132a0*/  IADD3 R112, PT, PT, R112, 0x7, -R107.reuse ;  /* 0x0000000770707810 */ /* 0x100fe40007ffe86b */
[----:B------:R-:W-:Y:S02]  /*132b0*/  I2FP.F32.S32 R8, R8 ;  /* 0x0000000800087245 */ /* 0x000fe40000201400 */
[----:B------:R-:W-:Y:S02]  /*132c0*/  I2FP.F32.S32 R9, R9 ;  /* 0x0000000900097245 */ /* 0x000fe40000201400 */
[----:B------:R-:W-:Y:S01]  /*132d0*/  IABS R112, R112 ;  /* 0x0000007000707213 */ /* 0x000fe20000000000 */
[C---:B------:R-:W-:Y:S01]  /*132e0*/  FFMA.FTZ R4, -R161.reuse, R8, R4 ;  /* 0x00000008a1047223 */ /* 0x040fe20000010104 */
[----:B------:R-:W-:Y:S01]  /*132f0*/  IADD3 R107, PT, PT, R110, 0x7, -R107 ;  /* 0x000000076e6b7810 */ /* 0x000fe20007ffe86b */
[----:B------:R-:W-:Y:S01]  /*13300*/  FFMA.FTZ R6, -R161, R9, R6 ;  /* 0x00000009a1067223 */ /* 0x000fe20000010106 */
[----:B------:R-:W-:Y:S01]  /*13310*/  I2FP.F32.S32 R112, R112 ;  /* 0x0000007000707245 */ /* 0x000fe20000201400 */
[----:B------:R-:W-:Y:S01]  /*13320*/  VIADD R9, R106, 0xfffffff9 ;  /* 0xfffffff96a097836 */ /* 0x000fe20000000000 */
[----:B------:R-:W-:-:S02]  /*13330*/  IABS R107, R107 ;  /* 0x0000006b006b7213 */ /* 0x000fc40000000000 */
[----:B------:R-:W-:Y:S01]  /*13340*/  FSEL R4, R4, -INF , P4 ;  /* 0xff80000004047808 */ /* 0x000fe20002000000 */
[----:B------:R-:W-:Y:S01]  /*13350*/  FFMA.FTZ R5, -R161, R112, R5 ;  /* 0x00000070a1057223 */ /* 0x000fe20000010105 */
[----:B------:R-:W-:Y:S01]  /*13360*/  I2FP.F32.S32 R8, R107 ;  /* 0x0000006b00087245 */ /* 0x000fe20000201400 */
[----:B------:R-:W-:Y:S01]  /*13370*/  VIADD R107, R105, 0xfffffffe ;  /* 0xfffffffe696b7836 */ /* 0x000fe20000000000 */
[----:B------:R-:W-:Y:S02]  /*13380*/  ISETP.GE.AND P4, PT, R9, R164, PT ;  /* 0x000000a40900720c */ /* 0x000fe40003f86270 */
[----:B------:R-:W-:Y:S01]  /*13390*/  FSEL R6, R6, -INF , P5 ;  /* 0xff80000006067808 */ /* 0x000fe20002800000 */
[----:B------:R-:W-:Y:S01]  /*133a0*/  FFMA.FTZ R7, -R161, R8, R7 ;  /* 0x00000008a1077223 */ /* 0x000fe20000010107 */
[----:B------:R-:W-:Y:S02]  /*133b0*/  FSEL R5, R5, -INF , P4 ;  /* 0xff80000005057808 */ /* 0x000fe40002000000 */
[----:B------:R-:W-:-:S02]  /*133c0*/  ISETP.GT.AND P4, PT, R107, R140, PT ;  /* 0x0000008c6b00720c */ /* 0x000fc40003f84270 */
[----:B------:R-:W-:Y:S02]  /*133d0*/  FSEL R176, R6, -INF , !P3 ;  /* 0xff80000006b07808 */ /* 0x000fe40005800000 */
[C---:B------:R-:W-:Y:S02]  /*133e0*/  ISETP.GE.AND P3, PT, R9.reuse, R162, PT ;  /* 0x000000a20900720c */ /* 0x040fe40003f66270 */
[----:B------:R-:W-:Y:S02]  /*133f0*/  FSEL R188, R4, -INF , !P6 ;  /* 0xff80000004bc7808 */ /* 0x000fe40007000000 */
        /* <DEDUP_REMOVED lines=70> */
.L_x_13672:
        /* <DEDUP_REMOVED lines=8> */
.L_x_13673:
[----:B------:R-:W-:Y:S05]  /*138e0*/  BSYNC.RECONVERGENT B0 ;  /* 0x0000000000007941 */ /* 0x000fea0003800200 */
.L_x_13671:
[--C-:B------:R-:W-:Y:S01]  /*138f0*/  @!P1 IMAD.MOV.U32 R4, RZ, RZ, R142.reuse ;  /* 0x000000ffff049224 */ /* 0x100fe200078e008e */
[C---:B------:R-:W-:Y:S01]  /*13900*/  LEA R8, P2, R136.reuse, R142, 0x5 ;  /* 0x0000008e88087211 */ /* 0x040fe200078428ff */
[----:B------:R-:W-:Y:S01]  /*13910*/  @!P1 IMAD.MOV.U32 R5, RZ, RZ, R141 ;  /* 0x000000ffff059224 */ /* 0x000fe200078e008d */
[-C--:B------:R-:W-:Y:S01]  /*13920*/  @!P0 MOV R11, R141.reuse ;  /* 0x0000008d000b8202 */ /* 0x080fe20000000f00 */
[----:B------:R-:W-:Y:S01]  /*13930*/  @!P0 IMAD.MOV.U32 R10, RZ, RZ, R142 ;  /* 0x000000ffff0a8224 */ /* 0x000fe200078e008e */
[C-C-:B------:R-:W-:Y:S02]  /*13940*/  LEA.HI.X R9, R136.reuse, R141, R137.reuse, 0x5, P2 ;  /* 0x0000008d88097211 */ /* 0x140fe400010f2c89 */
        /* <DEDUP_REMOVED lines=19> */
[C---:B-1----:R-:W-:Y:S01]  /*13a80*/  IMAD.SHL.U32 R4, R136.reuse, 0x20, RZ ;  /* 0x0000002088047824 */ /* 0x042fe200078e00ff */
[----:B------:R-:W-:-:S02]  /*13a90*/  SHF.L.U64.HI R5, R136, 0x5, R137 ;  /* 0x0000000588057819 */ /* 0x000fc40000010289 */
[----:B------:R2:W-:Y:S02]  /*13aa0*/  @P0 STS.128 [R153+0x6800], RZ ;  /* 0x006800ff99000388 */ /* 0x0005e40000000c00 */
[----:B------:R-:W-:-:S05]  /*13ab0*/  IADD3 R6, P2, PT, R4, R8, RZ ;  /* 0x0000000804067210 */ /* 0x000fca0007f5e0ff */
        /* <DEDUP_REMOVED lines=24> */
.L_x_13670:
[----:B------:R-:W-:Y:S05]  /*13c40*/  BSYNC.RECONVERGENT B1 ;  /* 0x0000000000017941 */ /* 0x000fea0003800200 */
.L_x_13669:
        /* <DEDUP_REMOVED lines=25> */
[----:B------:R-:W2:Y:S04]  /*13de0*/  SHFL.BFLY PT, R4, R5, 0x1, 0x1f ;  /* 0x0c201f0005047f89 */ /* 0x000ea800000e0000 */
[----:B------:R-:W-:Y:S01]  /*13df0*/  LDSM.16.MT88.4 R8, [R135+0x8000] ;  /* 0x008000008708783b */ /* 0x000fe20000004200 */
[----:B-1----:R-:W-:-:S04]  /*13e00*/  FMNMX.FTZ R101, R6, R101, !PT ;  /* 0x0000006506657209 */ /* 0x002fc80007810000 */
[----:B------:R-:W-:Y:S01]  /*13e10*/  FSETP.NEU.FTZ.AND P1, PT, R101, -INF , PT ;  /* 0xff8000006500780b */ /* 0x000fe20003f3d000 */
[----:B---3--:R-:W-:-:S05]  /*13e20*/  FMUL.FTZ R190, R178, R101 ;  /* 0x00000065b2be7220 */ /* 0x008fca0000410000 */
[----:B------:R-:W-:-:S05]  /*13e30*/  FSEL R190, R190, RZ, P1 ;  /* 0x000000ffbebe7208 */ /* 0x000fca0000800000 */
[--C-:B------:R-:W-:Y:S01]  /*13e40*/  FFMA.FTZ R175, R3, R178, -R190.reuse ;  /* 0x000000b203af7223 */ /* 0x100fe200000108be */
[----:B--2---:R-:W-:Y:S01]  /*13e50*/  FMNMX.FTZ R3, R5, R4, !PT ;  /* 0x0000000405037209 */ /* 0x004fe20007810000 */
[-CC-:B------:R-:W-:Y:S01]  /*13e60*/  FFMA.FTZ R113, R111, R178.reuse, -R190.reuse ;  /* 0x000000b26f717223 */ /* 0x180fe200000108be */
[-CC-:B------:R-:W-:Y:S01]  /*13e70*/  FFMA.FTZ R112, R35, R178.reuse, -R190.reuse ;  /* 0x000000b223707223 */ /* 0x180fe200000108be */
[----:B------:R-:W-:Y:S01]  /*13e80*/  FSEL R5, R101, RZ, P1 ;  /* 0x000000ff65057208 */ /* 0x000fe20000800000 */
[-CC-:B------:R-:W-:Y:S01]  /*13e90*/  FFMA.FTZ R110, R29, R178.reuse, -R190.reuse ;  /* 0x000000b21d6e7223 */ /* 0x180fe200000108be */
[----:B------:R-:W-:Y:S01]  /*13ea0*/  FMUL.FTZ R173, R178, R3 ;  /* 0x00000003b2ad7220 */ /* 0x000fe20000410000 */
[----:B------:R-:W-:Y:S01]  /*13eb0*/  FSETP.NEU.FTZ.AND P0, PT, R3, -INF , PT ;  /* 0xff8000000300780b */ /* 0x000fe20003f1d000 */
[----:B------:R-:W-:Y:S01]  /*13ec0*/  MUFU.EX2 R175, R175 ;  /* 0x000000af00af7308 */ /* 0x000fe20000000800 */
[----:B------:R-:W-:Y:S01]  /*13ed0*/  FADD.FTZ R5, R2, -R5 ;  /* 0x8000000502057221 */ /* 0x000fe20000010000 */
[-CC-:B------:R-:W-:Y:S01]  /*13ee0*/  FFMA.FTZ R120, R165, R178.reuse, -R190.reuse ;  /* 0x000000b2a5787223 */ /* 0x180fe200000108be */
[----:B------:R-:W-:Y:S01]  /*13ef0*/  FSEL R173, R173, RZ, P0 ;  /* 0x000000ffadad7208 */ /* 0x000fe20000000000 */
[-CC-:B------:R-:W-:Y:S01]  /*13f00*/  FFMA.FTZ R174, R117, R178.reuse, -R190.reuse ;  /* 0x000000b275ae7223 */ /* 0x180fe200000108be */
[----:B------:R-:W-:Y:S01]  /*13f10*/  FSEL R7, R3, RZ, P0 ;  /* 0x000000ff03077208 */ /* 0x000fe20000000000 */
[----:B------:R-:W-:Y:S01]  /*13f20*/  FMUL.FTZ R177, R178, R5 ;  /* 0x00000005b2b17220 */ /* 0x000fe20000410000 */
[-CC-:B------:R-:W-:Y:S01]  /*13f30*/  FFMA.FTZ R121, R119, R178.reuse, -R190.reuse ;  /* 0x000000b277797223 */ /* 0x180fe200000108be */
[-CC-:B------:R-:W-:Y:S01]  /*13f40*/  FFMA.FTZ R111, R32, R178.reuse, -R173.reuse ;  /* 0x000000b2206f7223 */ /* 0x180fe200000108ad */
[-C--:B------:R-:W-:Y:S01]  /*13f50*/  FFMA.FTZ R106, R33, R178.reuse, -R173 ;  /* 0x000000b2216a7223 */ /* 0x080fe200000108ad */
[----:B------:R-:W-:Y:S01]  /*13f60*/  FADD.FTZ R7, R0, -R7 ;  /* 0x8000000700077221 */ /* 0x000fe20000010000 */
[----:B------:R-:W1:Y:S01]  /*13f70*/  LDSM.16.MT88.4 R32, [R132+0x8000] ;  /* 0x008000008420783b */ /* 0x000e620000004200 */
[-CC-:B------:R-:W-:Y:S01]  /*13f80*/  FFMA.FTZ R2, R30, R178.reuse, -R173.reuse ;  /* 0x000000b21e027223 */ /* 0x180fe200000108ad */
[-CC-:B------:R-:W-:Y:S01]  /*13f90*/  FFMA.FTZ R115, R28, R178.reuse, -R173.reuse ;  /* 0x000000b21c737223 */ /* 0x180fe200000108ad */
[----:B------:R-:W-:Y:S01]  /*13fa0*/  FMUL.FTZ R0, R178, R7 ;  /* 0x00000007b2007220 */ /* 0x000fe20000410000 */
[----:B------:R-:W2:Y:S01]  /*13fb0*/  MUFU.EX2 R177, R177 ;  /* 0x000000b100b17308 */ /* 0x000ea20000000800 */
[-CC-:B------:R-:W-:Y:S01]  /*13fc0*/  FFMA.FTZ R165, R118, R178.reuse, -R173.reuse ;  /* 0x000000b276a57223 */ /* 0x180fe200000108ad */
[-CC-:B------:R-:W-:Y:S01]  /*13fd0*/  FFMA.FTZ R117, R185, R178.reuse, -R190.reuse ;  /* 0x000000b2b9757223 */ /* 0x180fe200000108be */
[-CC-:B------:R-:W-:Y:S01]  /*13fe0*/  FFMA.FTZ R118, R180, R178.reuse, -R173.reuse ;  /* 0x000000b2b4767223 */ /* 0x180fe200000108ad */
        /* <DEDUP_REMOVED lines=19> */
[-C--:B------:R-:W-:Y:S01]  /*14120*/  FMUL.FTZ R36, R36, R177.reuse ;  /* 0x000000b124247220 */ /* 0x080fe20000410000 */
[----:B------:R-:W-:Y:S01]  /*14130*/  MUFU.EX2 R113, R113 ;  /* 0x0000007100717308 */ /* 0x000fe20000000800 */
[-C--:B---3--:R-:W-:Y:S01]  /*14140*/  FMUL.FTZ R6, R98, R0.reuse ;  /* 0x0000000062067220 */ /* 0x088fe20000410000 */
[-C--:B------:R-:W-:Y:S01]  /*14150*/  FMUL.FTZ R7, R99, R0.reuse ;  /* 0x0000000063077220 */ /* 0x080fe20000410000 */
[-C--:B------:R-:W-:Y:S01]  /*14160*/  FMUL.FTZ R30, R74, R0.reuse ;  /* 0x000000004a1e7220 */ /* 0x080fe20000410000 */
        /* <DEDUP_REMOVED lines=34> */
[----:B------:R-:W-:Y:S01]  /*14390*/  FMUL.FTZ R93, R93, R177 ;  /* 0x000000b15d5d7220 */ /* 0x000fe20000410000 */
        /* <DEDUP_REMOVED lines=18> */
[----:B--2---:R-:W-:Y:S01]  /*144c0*/  F2FP.F16.F32.PACK_AB R99, R115, R2 ;  /* 0x000000027363723e */ /* 0x004fe200000000ff */
[-C--:B------:R-:W-:Y:S01]  /*144d0*/  FMUL.FTZ R84, R84, R177.reuse ;  /* 0x000000b154547220 */ /* 0x080fe20000410000 */
[-C--:B------:R-:W-:Y:S01]  /*144e0*/  FMUL.FTZ R85, R85, R177.reuse ;  /* 0x000000b155557220 */ /* 0x080fe20000410000 */
[-C--:B------:R-:W-:Y:S01]  /*144f0*/  FMUL.FTZ R86, R86, R0.reuse ;  /* 0x0000000056567220 */ /* 0x080fe20000410000 */
[-C--:B------:R-:W-:Y:S01]  /*14500*/  FMUL.FTZ R87, R87, R0.reuse ;  /* 0x0000000057577220 */ /* 0x080fe20000410000 */
[-C--:B------:R-:W-:Y:S01]  /*14510*/  FMUL.FTZ R20, R80, R177.reuse ;  /* 0x000000b150147220 */ /* 0x080fe20000410000 */
[-C--:B------:R-:W-:Y:S01]  /*14520*/  FMUL.FTZ R21, R81, R177.reuse ;  /* 0x000000b151157220 */ /* 0x080fe20000410000 */
[C---:B-1----:R-:W-:Y:S01]  /*14530*/  HMMA.16816.F32 R28, R96.reuse, R32, R28 ;  /* 0x00000020601c723c */ /* 0x042fe2000000181c */
[----:B------:R-:W-:Y:S04]  /*14540*/  MUFU.EX2 R120, R120 ;  /* 0x0000007800787308 */ /* 0x000fe80000000800 */
[-C--:B------:R-:W-:Y:S01]  /*14550*/  FMUL.FTZ R22, R82, R0.reuse ;  /* 0x0000000052167220 */ /* 0x080fe20000410000 */
[-C--:B------:R-:W-:Y:S01]  /*14560*/  FMUL.FTZ R23, R83, R0.reuse ;  /* 0x0000000053177220 */ /* 0x080fe20000410000 */
[-C--:B------:R-:W-:Y:S01]  /*14570*/  FMUL.FTZ R76, R76, R177.reuse ;  /* 0x000000b14c4c7220 */ /* 0x080fe20000410000 */
[-C--:B------:R-:W-:Y:S01]  /*14580*/  FMUL.FTZ R77, R77, R177.reuse ;  /* 0x000000b14d4d7220 */ /* 0x080fe20000410000 */
[-C--:B------:R-:W-:Y:S01]  /*14590*/  FMUL.FTZ R78, R78, R0.reuse ;  /* 0x000000004e4e7220 */ /* 0x080fe20000410000 */
[----:B------:R-:W-:Y:S01]  /*145a0*/  FMUL.FTZ R79, R79, R0 ;  /* 0x000000004f4f7220 */ /* 0x000fe20000410000 */
[C---:B------:R-:W-:Y:S01]  /*145b0*/  HMMA.16816.F32 R32, R96.reuse, R34, R68 ;  /* 0x000000226020723c */ /* 0x040fe20000001844 */
[----:B------:R-:W1:Y:S01]  /*145c0*/  LDSM.16.MT88.4 R68, [R135+0xa000] ;  /* 0x00a000008744783b */ /* 0x000e620000004200 */
[----:B------:R-:W-:Y:S01]  /*145d0*/  MUFU.EX2 R117, R117 ;  /* 0x0000007500757308 */ /* 0x000fe20000000800 */
[-C--:B------:R-:W-:Y:S01]  /*145e0*/  FFMA.FTZ R171, R171, R178.reuse, -R173 ;  /* 0x000000b2abab7223 */ /* 0x080fe200000108ad */
[-CC-:B------:R-:W-:Y:S01]  /*145f0*/  FFMA.FTZ R83, R187, R178.reuse, -R190.reuse ;  /* 0x000000b2bb537223 */ /* 0x180fe200000108be */
[-CC-:B------:R-:W-:Y:S01]  /*14600*/  FFMA.FTZ R82, R186, R178.reuse, -R190.reuse ;  /* 0x000000b2ba527223 */ /* 0x180fe200000108be */
[-CC-:B------:R-:W-:Y:S01]  /*14610*/  FFMA.FTZ R81, R188, R178.reuse, -R190.reuse ;  /* 0x000000b2bc517223 */ /* 0x180fe200000108be */
[----:B------:R-:W-:Y:S01]  /*14620*/  FFMA.FTZ R80, R189, R178, -R190 ;  /* 0x000000b2bd507223 */ /* 0x000fe200000108be */
[----:B------:R-:W-:Y:S03]  /*14630*/  HMMA.16816.F32 R4, R96, R8, R4 ;  /* 0x000000086004723c */ /* 0x000fe60000001804 */
[----:B------:R-:W-:Y:S01]  /*14640*/  FFMA.FTZ R175, R172, R177, R175 ;  /* 0x000000b1acaf7223 */ /* 0x000fe200000100af */
[----:B------:R-:W-:Y:S01]  /*14650*/  MUFU.EX2 R165, R165 ;  /* 0x000000a500a57308 */ /* 0x000fe20000000800 */
[----:B------:R-:W-:-:S02]  /*14660*/  FFMA.FTZ R111, R170, R0, R111 ;  /* 0x00000000aa6f7223 */ /* 0x000fc4000001006f */
[----:B------:R-:W-:Y:S02]  /*14670*/  FADD.FTZ R112, R112, R175 ;  /* 0x000000af70707221 */ /* 0x000fe40000010000 */
[----:B------:R-:W-:Y:S01]  /*14680*/  FADD.FTZ R111, R106, R111 ;  /* 0x0000006f6a6f7221 */ /* 0x000fe20000010000 */
[C---:B------:R-:W-:Y:S01]  /*14690*/  HMMA.16816.F32 R8, R96.reuse, R10, R92 ;  /* 0x0000000a6008723c */ /* 0x040fe2000000185c */
[----:B------:R-:W-:Y:S01]  /*146a0*/  LDSM.16.MT88.4 R92, [R135+0x9800] ;  /* 0x00980000875c783b */ /* 0x000fe20000004200 */
[----:B------:R-:W-:Y:S01]  /*146b0*/  MUFU.EX2 R118, R118 ;  /* 0x0000007600767308 */ /* 0x000fe20000000800 */
[----:B------:R-:W-:Y:S01]  /*146c0*/  FADD.FTZ R113, R113, R112 ;  /* 0x0000007071717221 */ /* 0x000fe20000010000 */
[----:B------:R-:W-:Y:S01]  /*146d0*/  FADD.FTZ R0, R2, R111 ;  /* 0x0000006f02007221 */ /* 0x000fe20000010000 */
[-C--:B------:R-:W-:Y:S02]  /*146e0*/  MOV R2, R101.reuse ;  /* 0x0000006500027202 */ /* 0x080fe40000000f00 */
[----:B------:R-:W-:Y:S01]  /*146f0*/  FADD.FTZ R111, R110, R113 ;  /* 0x000000716e6f7221 */ /* 0x000fe20000010000 */
[----:B------:R-:W-:Y:S03]  /*14700*/  HMMA.16816.F32 R12, R96, R16, R12 ;  /* 0x00000010600c723c */ /* 0x000fe6000000180c */
[----:B------:R-:W-:Y:S01]  /*14710*/  FADD.FTZ R0, R115, R0 ;  /* 0x0000000073007221 */ /* 0x000fe20000010000 */
[----:B------:R-:W-:Y:S01]  /*14720*/  MUFU.EX2 R119, R119 ;  /* 0x0000007700777308 */ /* 0x000fe20000000800 */
[----:B------:R-:W-:-:S03]  /*14730*/  @P4 MOV R2, R101 ;  /* 0x0000006500024202 */ /* 0x000fc60000000f00 */
[----:B------:R-:W-:Y:S03]  /*14740*/  HMMA.16816.F32 R16, R96, R18, R84 ;  /* 0x000000126010723c */ /* 0x000fe60000001854 */
[-CC-:B------:R-:W-:Y:S01]  /*14750*/  FFMA.FTZ R84, R179, R178.reuse, -R190.reuse ;  /* 0x000000b2b3547223 */ /* 0x180fe200000108be */
[----:B------:R-:W-:Y:S01]  /*14760*/  MUFU.EX2 R116, R116 ;  /* 0x0000007400747308 */ /* 0x000fe20000000800 */
[----:B------:R-:W-:-:S03]  /*14770*/  FFMA.FTZ R179, R184, R178, -R190 ;  /* 0x000000b2b8b37223 */ /* 0x000fc600000108be */
[C---:B------:R-:W-:Y:S04]  /*14780*/  HMMA.16816.F32 R20, R96.reuse, R24, R20 ;  /* 0x000000186014723c */ /* 0x040fe80000001814 */
[----:B------:R2:W-:Y:S04]  /*14790*/  MUFU.EX2 R184, R84 ;  /* 0x0000005400b87308 */ /* 0x0005e80000000800 */
[C---:B-1----:R-:W-:Y:S04]  /*147a0*/  HMMA.16816.F32 R36, R96.reuse, R68, R36 ;  /* 0x000000446024723c */ /* 0x042fe80000001824 */
[----:B------:R-:W-:Y:S04]  /*147b0*/  MUFU.EX2 R181, R181 ;  /* 0x000000b500b57308 */ /* 0x000fe80000000800 */
[C---:B------:R-:W-:Y:S01]  /*147c0*/  HMMA.16816.F32 R40, R96.reuse, R70, R40 ;  /* 0x000000466028723c */ /* 0x040fe20000001828 */
[----:B------:R-:W1:Y:S03]  /*147d0*/  LDSM.16.MT88.4 R68, [R134+0xa000] ;  /* 0x00a000008644783b */ /* 0x000e660000004200 */
[----:B------:R-:W-:Y:S01]  /*147e0*/  MUFU.EX2 R180, R180 ;  /* 0x000000b400b47308 */ /* 0x000fe20000000800 */
[----:B--2---:R-:W-:Y:S03]  /*147f0*/  LDSM.16.MT88.4 R84, [R134+0x9800] ;  /* 0x009800008654783b */ /* 0x004fe60000004200 */
        /* <DEDUP_REMOVED lines=25> */
[C---:B--2---:R-:W-:Y:S03]  /*14990*/  HMMA.16816.F32 R60, R96.reuse, R68, R60 ;  /* 0x00000044603c723c */ /* 0x044fe6000000183c */
[----:B------:R-:W-:Y:S01]  /*149a0*/  F2FP.F16.F32.PACK_AB R68, R121, R174 ;  /* 0x000000ae7944723e */ /* 0x000fe200000000ff */
[----:B------:R-:W-:Y:S01]  /*149b0*/  FADD.FTZ R174, R174, R111 ;  /* 0x0000006faeae7221 */ /* 0x000fe20000010000 */
[C---:B------:R-:W-:Y:S01]  /*149c0*/  F2FP.F16.F32.PACK_AB R69, R118.reuse, R165 ;  /* 0x000000a57645723e */ /* 0x040fe200000000ff */
[----:B------:R-:W-:Y:S01]  /*149d0*/  FADD.FTZ R165, R165, R0 ;  /* 0x00000000a5a57221 */ /* 0x000fe20000010000 */
[-C--:B------:R-:W-:Y:S01]  /*149e0*/  MOV R0, R3.reuse ;  /* 0x0000000300007202 */ /* 0x080fe20000000f00 */
[----:B------:R-:W-:Y:S01]  /*149f0*/  FADD.FTZ R121, R121, R174 ;  /* 0x000000ae79797221 */ /* 0x000fe20000010000 */
[----:B------:R-:W-:Y:S01]  /*14a00*/  @P4 MOV R0, R3 ;  /* 0x0000000300004202 */ /* 0x000fe20000000f00 */
[----:B------:R-:W-:Y:S03]  /*14a10*/  HMMA.16816.F32 R64, R96, R70, R64 ;  /* 0x000000466040723c */ /* 0x000fe60000001840 */
[----:B------:R-:W-:Y:S01]  /*14a20*/  F2FP.F16.F32.PACK_AB R70, R117, R120 ;  /* 0x000000787546723e */ /* 0x000fe200000000ff */
[----:B------:R-:W-:Y:S01]  /*14a30*/  FADD.FTZ R118, R118, R165 ;  /* 0x000000a576767221 */ /* 0x000fe20000010000 */
[----:B------:R-:W-:Y:S01]  /*14a40*/  F2FP.F16.F32.PACK_AB R71, R116, R119 ;  /* 0x000000777447723e */ /* 0x000fe200000000ff */
[----:B------:R-:W-:-:S02]  /*14a50*/  FADD.FTZ R120, R120, R121 ;  /* 0x0000007978787221 */ /* 0x000fc40000010000 */
[----:B------:R-:W-:Y:S02]  /*14a60*/  FADD.FTZ R119, R119, R118 ;  /* 0x0000007677777221 */ /* 0x000fe40000010000 */
        /* <DEDUP_REMOVED lines=92> */
.L_x_13665:
[----:B------:R-:W-:-:S07]  /*15030*/  IADD3 R105, PT, PT, R107, -0x1, RZ ;  /* 0xffffffff6b697810 */ /* 0x000fce0007ffe0ff */
.L_x_13674:
[----:B------:R-:W-:Y:S05]  /*15040*/  BSYNC B2 ;  /* 0x0000000000027941 */ /* 0x000fea0003800000 */
.L_x_13664:
[----:B------:R-:W-:-:S13]  /*15050*/  ISETP.GE.AND P0, PT, R105, R140, PT ;  /* 0x0000008c6900720c */ /* 0x000fda0003f06270 */
[----:B------:R-:W-:Y:S05]  /*15060*/  @!P0 BRA `(.L_x_13675) ;  /* 0x00000038009c8947 */ /* 0x000fea0003800000 */
[--C-:B------:R-:W-:Y:S01]  /*15070*/  SHF.R.U32.HI R5, RZ, 0x1, R147.reuse ;  /* 0x00000001ff057819 */ /* 0x100fe20000011693 */
[----:B------:R-:W-:Y:S01]  /*15080*/  IMAD.SHL.U32 R4, R147, 0x2, RZ ;  /* 0x0000000293047824 */ /* 0x000fe200078e00ff */
[----:B------:R-:W-:Y:S01]  /*15090*/  SHF.R.U32.HI R3, RZ, 0x2, R147 ;  /* 0x00000002ff037819 */ /* 0x000fe20000011693 */
[----:B------:R-:W-:Y:S01]  /*150a0*/  IMAD.MOV.U32 R101, RZ, RZ, R0 ;  /* 0x000000ffff657224 */ /* 0x000fe200078e0000 */
[----:B------:R-:W-:Y:S01]  /*150b0*/  LOP3.LUT R5, R5, 0x1f0, RZ, 0xc0, !PT ;  /* 0x000001f005057812 */ /* 0x000fe200078ec0ff */
[----:B------:R-:W-:Y:S01]  /*150c0*/  VIADD R165, R105, 0x1 ;  /* 0x0000000169a57836 */ /* 0x000fe20000000000 */
[----:B------:R-:W-:Y:S02]  /*150d0*/  LOP3.LUT R3, R3, 0x7, RZ, 0xc0, !PT ;  /* 0x0000000703037812 */ /* 0x000fe400078ec0ff */
[----:B------:R-:W-:Y:S02]  /*150e0*/  LOP3.LUT R4, R4, 0x6, RZ, 0xc0, !PT ;  /* 0x0000000604047812 */ /* 0x000fe400078ec0ff */
[----:B------:R-:W-:Y:S01]  /*150f0*/  IADD3 R3, PT, PT, R3, R104, R5 ;  /* 0x0000006803037210 */ /* 0x000fe20007ffe005 */
[----:B------:R-:W-:Y:S01]  /*15100*/  IMAD.SHL.U32 R5, R105, 0x40, RZ ;  /* 0x0000004069057824 */ /* 0x000fe200078e00ff */
[----:B------:R-:W-:-:S02]  /*15110*/  ISETP.NE.U32.AND P2, PT, R108, RZ, PT ;  /* 0x000000ff6c00720c */ /* 0x000fc40003f45070 */
[----:B------:R-:W-:Y:S01]  /*15120*/  IADD3 R0, PT, PT, -R4, R3, -R155 ;  /* 0x0000000304007210 */ /* 0x000fe20007ffe99b */
[----:B------:R-:W-:Y:S01]  /*15130*/  IMAD.MOV.U32 R3, RZ, RZ, R2 ;  /* 0x000000ffff037224 */ /* 0x000fe200078e0002 */
[----:B------:R-:W-:Y:S01]  /*15140*/  ISETP.NE.AND.EX P2, PT, R109, RZ, PT, P2 ;  /* 0x000000ff6d00720c */ /* 0x000fe20003f45320 */
[C---:B------:R-:W-:Y:S01]  /*15150*/  VIADD R168, R5.reuse, 0x40 ;  /* 0x0000004005a87836 */ /* 0x040fe20000000000 */
[----:B------:R-:W-:Y:S02]  /*15160*/  LOP3.LUT R171, R5, 0x20, R4, 0xfe, !PT ;  /* 0x0000002005ab7812 */ /* 0x000fe400078efe04 */
[----:B------:R-:W-:-:S09]  /*15170*/  IADD3 R169, PT, PT, R0, -0x19, -R5 ;  /* 0xffffffe700a97810 */ /* 0x000fd20007ffe805 */
.L_x_13682:
        /* <DEDUP_REMOVED lines=79> */
.L_x_13677:
[----:B------:R-:W-:Y:S05]  /*15670*/  BSYNC.RECONVERGENT B0 ;  /* 0x0000000000007941 */ /* 0x000fea0003800200 */
.L_x_13676:
        /* <DEDUP_REMOVED lines=56> */
[----:B------:R-:W5:Y:S01]  /*15a00*/  LDSM.16.M88.4 R120, [R130+UR6+0x5800] ;  /* 0x005800068278783b */ /* 0x000f620008000200 */
[C---:B--2---:R-:W-:Y:S08]  /*15a10*/  HMMA.16816.F32 R4, R104.reuse, R108, RZ ;  /* 0x0000006c6804723c */ /* 0x044ff000000018ff */
[C---:B------:R-:W-:Y:S01]  /*15a20*/  HMMA.16816.F32 R8, R104.reuse, R110, RZ ;  /* 0x0000006e6808723c */ /* 0x040fe200000018ff */
[----:B------:R-:W-:Y:S07]  /*15a30*/  LDSM.16.M88.4 R108, [R129] ;  /* 0x00000000816c783b */ /* 0x000fee0000000200 */
[C---:B---3--:R-:W-:Y:S08]  /*15a40*/  HMMA.16816.F32 R12, R104.reuse, R112, RZ ;  /* 0x00000070680c723c */ /* 0x048ff000000018ff */
[C---:B------:R-:W-:Y:S01]  /*15a50*/  HMMA.16816.F32 R16, R104.reuse, R114, RZ ;  /* 0x000000726810723c */ /* 0x040fe200000018ff */
[----:B------:R-:W2:Y:S07]  /*15a60*/  LDSM.16.M88.4 R112, [R126+0x4000] ;  /* 0x004000007e70783b */ /* 0x000eae0000000200 */
[C---:B----4-:R-:W-:Y:S08]  /*15a70*/  HMMA.16816.F32 R20, R104.reuse, R116, RZ ;  /* 0x000000746814723c */ /* 0x050ff000000018ff */
[C---:B------:R-:W-:Y:S08]  /*15a80*/  HMMA.16816.F32 R24, R104.reuse, R118, RZ ;  /* 0x000000766818723c */ /* 0x040ff000000018ff */
[C---:B-----5:R-:W-:Y:S08]  /*15a90*/  HMMA.16816.F32 R28, R104.reuse, R120, RZ ;  /* 0x00000078681c723c */ /* 0x060ff000000018ff */
[----:B------:R-:W-:Y:S01]  /*15aa0*/  HMMA.16816.F32 R32, R104, R122, RZ ;  /* 0x0000007a6820723c */ /* 0x000fe200000018ff */
[----:B------:R-:W3:Y:S07]  /*15ab0*/  LDSM.16.M88.4 R104, [R126+0x4800] ;  /* 0x004800007e68783b */ /* 0x000eee0000000200 */
[C---:B--2---:R-:W-:Y:S08]  /*15ac0*/  HMMA.16816.F32 R4, R108.reuse, R112, R4 ;  /* 0x000000706c04723c */ /* 0x044ff00000001804 */
[C---:B------:R-:W-:Y:S01]  /*15ad0*/  HMMA.16816.F32 R8, R108.reuse, R114, R8 ;  /* 0x000000726c08723c */ /* 0x040fe20000001808 */
[----:B------:R-:W2:Y:S07]  /*15ae0*/  LDSM.16.M88.4 R112, [R126+0x5000] ;  /* 0x005000007e70783b */ /* 0x000eae0000000200 */
[C---:B---3--:R-:W-:Y:S08]  /*15af0*/  HMMA.16816.F32 R12, R108.reuse, R104, R12 ;  /* 0x000000686c0c723c */ /* 0x048ff0000000180c */
[C---:B------:R-:W-:Y:S01]  /*15b00*/  HMMA.16816.F32 R16, R108.reuse, R106, R16 ;  /* 0x0000006a6c10723c */ /* 0x040fe20000001810 */
[----:B------:R-:W3:Y:S07]  /*15b10*/  LDSM.16.M88.4 R104, [R126+0x5800] ;  /* 0x005800007e68783b */ /* 0x000eee0000000200 */
[C---:B--2---:R-:W-:Y:S08]  /*15b20*/  HMMA.16816.F32 R20, R108.reuse, R112, R20 ;  /* 0x000000706c14723c */ /* 0x044ff00000001814 */
[C---:B------:R-:W-:Y:S01]  /*15b30*/  HMMA.16816.F32 R24, R108.reuse, R114, R24 ;  /* 0x000000726c18723c */ /* 0x040fe20000001818 */
[----:B------:R-:W-:Y:S07]  /*15b40*/  LDSM.16.M88.4 R112, [R128] ;  /* 0x000000008070783b */ /* 0x000fee0000000200 */
[C---:B---3--:R-:W-:Y:S08]  /*15b50*/  HMMA.16816.F32 R28, R108.reuse, R104, R28 ;  /* 0x000000686c1c723c */ /* 0x048ff0000000181c */
[----:B------:R-:W-:Y:S01]  /*15b60*/  HMMA.16816.F32 R32, R108, R106, R32 ;  /* 0x0000006a6c20723c */ /* 0x000fe20000001820 */
[----:B------:R-:W2:Y:S04]  /*15b70*/  LDSM.16.M88.4 R104, [R125+0x4000] ;  /* 0x004000007d68783b */ /* 0x000ea80000000200 */
[----:B------:R-:W3:Y:S03]  /*15b80*/  LDSM.16.M88.4 R108, [R125+0x4800] ;  /* 0x004800007d6c783b */ /* 0x000ee60000000200 */
        /* <DEDUP_REMOVED lines=21> */
[----:B------:R-:W-:Y:S07]  /*15ce0*/  LDSM.16.M88.4 R108, [R131+0x2000] ;  /* 0x00200000836c783b */ /* 0x000fee0000000200 */
[C---:B---3--:R-:W-:Y:S08]  /*15cf0*/  HMMA.16816.F32 R28, R104.reuse, R112, R28 ;  /* 0x00000070681c723c */ /* 0x048ff0000000181c */
[----:B------:R-:W-:Y:S01]  /*15d00*/  HMMA.16816.F32 R32, R104, R114, R32 ;  /* 0x000000726820723c */ /* 0x000fe20000001820 */
[----:B------:R-:W2:Y:S04]  /*15d10*/  LDSM.16.M88.4 R104, [R130+UR6+0x6000] ;  /* 0x006000068268783b */ /* 0x000ea80008000200 */
[----:B------:R-:W3:Y:S03]  /*15d20*/  LDSM.16.M88.4 R112, [R130+UR6+0x6800] ;  /* 0x006800068270783b */ /* 0x000ee60008000200 */
[C---:B--2---:R-:W-:Y:S08]  /*15d30*/  HMMA.16816.F32 R4, R108.reuse, R104, R4 ;  /* 0x000000686c04723c */ /* 0x044ff00000001804 */
[C---:B------:R-:W-:Y:S01]  /*15d40*/  HMMA.16816.F32 R8, R108.reuse, R106, R8 ;  /* 0x0000006a6c08723c */ /* 0x040fe20000001808 */
[----:B------:R-:W2:Y:S07]  /*15d50*/  LDSM.16.M88.4 R104, [R130+UR6+0x7000] ;  /* 0x007000068268783b */ /* 0x000eae0008000200 */
[C---:B---3--:R-:W-:Y:S08]  /*15d60*/  HMMA.16816.F32 R12, R108.reuse, R112, R12 ;  /* 0x000000706c0c723c */ /* 0x048ff0000000180c */
[C---:B------:R-:W-:Y:S01]  /*15d70*/  HMMA.16816.F32 R16, R108.reuse, R114, R16 ;  /* 0x000000726c10723c */ /* 0x040fe20000001810 */
[----:B------:R-:W3:Y:S07]  /*15d80*/  LDSM.16.M88.4 R112, [R130+UR6+0x7800] ;  /* 0x007800068270783b */ /* 0x000eee0008000200 */
[C---:B--2---:R-:W-:Y:S08]  /*15d90*/  HMMA.16816.F32 R20, R108.reuse, R104, R20 ;  /* 0x000000686c14723c */ /* 0x044ff00000001814 */
[C---:B------:R-:W-:Y:S01]  /*15da0*/  HMMA.16816.F32 R24, R108.reuse, R106, R24 ;  /* 0x0000006a6c18723c */ /* 0x040fe20000001818 */
[----:B------:R-:W-:Y:S07]  /*15db0*/  LDSM.16.M88.4 R104, [R129+0x2000] ;  /* 0x002000008168783b */ /* 0x000fee0000000200 */
        /* <DEDUP_REMOVED lines=35> */
[----:B------:R-:W3:Y:S01]  /*15ff0*/  LDSM.16.M88.4 R112, [R124+0x7800] ;  /* 0x007800007c70783b */ /* 0x000ee20000000200 */
[----:B------:R-:W-:Y:S04]  /*16000*/  DEPBAR.LE SB0, 0x0 ;  /* 0x000080000000791a */ /* 0x000fe80000000000 */
[----:B------:R-:W-:Y:S02]  /*16010*/  BAR.SYNC.DEFER_BLOCKING 0x0 ;  /* 0x0000000000007b1d */ /* 0x000fe40000010000 */
[C---:B--2---:R-:W-:Y:S08]  /*16020*/  HMMA.16816.F32 R20, R104.reuse, R108, R20 ;  /* 0x0000006c6814723c */ /* 0x044ff00000001814 */
[C---:B------:R-:W-:Y:S08]  /*16030*/  HMMA.16816.F32 R24, R104.reuse, R110, R24 ;  /* 0x0000006e6818723c */ /* 0x040ff00000001818 */
[C---:B---3--:R-:W-:Y:S08]  /*16040*/  HMMA.16816.F32 R28, R104.reuse, R112, R28 ;  /* 0x00000070681c723c */ /* 0x048ff0000000181c */
        /* <DEDUP_REMOVED lines=76> */
.L_x_13681:
[----:B------:R-:W-:Y:S05]  /*16510*/  BSYNC.RECONVERGENT B0 ;  /* 0x0000000000007941 */ /* 0x000fea0003800200 */
.L_x_13680:
[----:B------:R-:W-:Y:S01]  /*16520*/  @!P1 IMAD.MOV.U32 R143, RZ, RZ, R141 ;  /* 0x000000ffff8f9224 */ /* 0x000fe200078e008d */
[C---:B------:R-:W-:Y:S01]  /*16530*/  LEA R106, P3, R136.reuse, R142, 0x5 ;  /* 0x0000008e886a7211 */ /* 0x040fe200078628ff */
[C---:B------:R-:W-:Y:S01]  /*16540*/  IMAD.SHL.U32 R0, R136.reuse, 0x20, RZ ;  /* 0x0000002088007824 */ /* 0x040fe200078e00ff */
        /* <DEDUP_REMOVED lines=48> */
.L_x_13679:
[----:B------:R-:W-:Y:S05]  /*16850*/  BSYNC.RECONVERGENT B1 ;  /* 0x0000000000017941 */ /* 0x000fea0003800200 */
.L_x_13678:
[----:B------:R-:W-:Y:S01]  /*16860*/  IABS R2, R169 ;  /* 0x000000a900027213 */ /* 0x000fe20000000000 */
[----:B--2---:R-:W-:Y:S01]  /*16870*/  VIADD R106, R169, 0x18 ;  /* 0x00000018a96a7836 */ /* 0x004fe20000000000 */
[----:B------:R-:W-:Y:S01]  /*16880*/  P2R R0, PR, RZ, 0x4 ;  /* 0x00000004ff007803 */ /* 0x000fe20000000000 */
[C---:B------:R-:W-:Y:S01]  /*16890*/  VIADD R107, R171.reuse, 0xfffffff9 ;  /* 0xfffffff9ab6b7836 */ /* 0x040fe20000000000 */
[----:B------:R-:W-:Y:S01]  /*168a0*/  I2FP.F32.S32 R2, R2 ;  /* 0x0000000200027245 */ /* 0x000fe20000201400 */
[----:B------:R-:W-:Y:S01]  /*168b0*/  VIADD R117, R171, 0xffffffe1 ;  /* 0xffffffe1ab757836 */ /* 0x000fe20000000000 */
[----:B------:R-:W-:Y:S01]  /*168c0*/  IABS R106, R106 ;  /* 0x0000006a006a7213 */ /* 0x000fe20000000000 */
[----:B------:R-:W-:Y:S01]  /*168d0*/  VIADD R110, R169, 0x19 ;  /* 0x00000019a96e7836 */ /* 0x000fe20000000000 */
[----:B------:R-:W-:Y:S01]  /*168e0*/  ISETP.GE.AND P4, PT, R107, R164, PT ;  /* 0x000000a46b00720c */ /* 0x000fe20003f86270 */
[C---:B------:R-:W-:Y:S01]  /*168f0*/  FFMA.FTZ R17, -R161.reuse, R2, R17 ;  /* 0x00000002a1117223 */ /* 0x040fe20000010111 */
[----:B------:R-:W-:Y:S01]  /*16900*/  I2FP.F32.S32 R106, R106 ;  /* 0x0000006a006a7245 */ /* 0x000fe20000201400 */
[----:B------:R-:W-:Y:S01]  /*16910*/  FFMA.FTZ R23, -R161, R2, R23 ;  /* 0x00000002a1177223 */ /* 0x000fe20000010117 */
[C---:B------:R-:W-:Y:S01]  /*16920*/  VIADD R116, R169.reuse, 0x11 ;  /* 0x00000011a9747836 */ /* 0x040fe20000000000 */
[----:B------:R-:W-:Y:S01]  /*16930*/  IABS R110, R110 ;  /* 0x0000006e006e7213 */ /* 0x000fe20000000000 */
[----:B------:R-:W-:Y:S01]  /*16940*/  VIADD R114, R169, 0x10 ;  /* 0x00000010a9727836 */ /* 0x000fe20000000000 */
[----:B------:R-:W-:Y:S01]  /*16950*/  FSEL R193, R17, -INF , P4 ;  /* 0xff80000011c17808 */ /* 0x000fe20002000000 */
[----:B------:R-:W-:Y:S01]  /*16960*/  FFMA.FTZ R5, -R161, R106, R5 ;  /* 0x0000006aa1057223 */ /* 0x000fe20000010105 */
[----:B------:R-:W-:Y:S01]  /*16970*/  ISETP.GE.AND P4, PT, R117, R164, PT ;  /* 0x000000a47500720c */ /* 0x000fe20003f86270 */
[C---:B------:R-:W-:Y:S01]  /*16980*/  VIADD R105, R171.reuse, 0xffffffe0 ;  /* 0xffffffe0ab697836 */ /* 0x040fe20000000000 */
[----:B------:R-:W-:Y:S01]  /*16990*/  IABS R116, R116 ;  /* 0x0000007400747213 */ /* 0x000fe20000000000 */
[----:B------:R-:W-:Y:S01]  /*169a0*/  VIADD R119, R171, 0x1 ;  /* 0x00000001ab777836 */ /* 0x000fe20000000000 */
[----:B------:R-:W-:Y:S01]  /*169b0*/  FSEL R2, R5, -INF , P4 ;  /* 0xff80000005027808 */ /* 0x000fe20002000000 */
[C---:B------:R-:W-:Y:S01]  /*169c0*/  VIADD R5, R169.reuse, 0x21 ;  /* 0x00000021a9057836 */ /* 0x040fe20000000000 */
[----:B------:R-:W-:Y:S01]  /*169d0*/  I2FP.F32.S32 R110, R110 ;  /* 0x0000006e006e7245 */ /* 0x000fe20000201400 */
[----:B------:R-:W-:Y:S01]  /*169e0*/  VIADD R108, R169, 0x8 ;  /* 0x00000008a96c7836 */ /* 0x000fe20000000000 */
[----:B------:R-:W-:Y:S01]  /*169f0*/  IABS R114, R114 ;  /* 0x0000007200727213 */ /* 0x000fe20000000000 */
[----:B------:R-:W-:Y:S01]  /*16a00*/  VIADD R113, R171, 0xffffffe9 ;  /* 0xffffffe9ab717836 */ /* 0x000fe20000000000 */
[----:B------:R-:W-:Y:S01]  /*16a10*/  IABS R5, R5 ;  /* 0x0000000500057213 */ /* 0x000fe20000000000 */
[----:B------:R-:W-:Y:S01]  /*16a20*/  FFMA.FTZ R4, -R161, R110, R4 ;  /* 0x0000006ea1047223 */ /* 0x000fe20000010104 */
[----:B------:R-:W-:Y:S01]  /*16a30*/  ISETP.GE.AND P0, PT, R105, R164, PT ;  /* 0x000000a46900720c */ /* 0x000fe20003f06270 */
[----:B------:R-:W-:Y:S01]  /*16a40*/  VIADD R109, R171, 0xfffffff1 ;  /* 0xfffffff1ab6d7836 */ /* 0x000fe20000000000 */
[----:B------:R-:W-:Y:S01]  /*16a50*/  I2FP.F32.S32 R5, R5 ;  /* 0x0000000500057245 */ /* 0x000fe20000201400 */
[----:B------:R-:W-:Y:S01]  /*16a60*/  FFMA.FTZ R11, -R161, R106, R11 ;  /* 0x0000006aa10b7223 */ /* 0x000fe2000001010b */
[----:B------:R-:W-:Y:S01]  /*16a70*/  ISETP.GE.AND P1, PT, R105, R162, PT ;  /* 0x000000a26900720c */ /* 0x000fe20003f26270 */
[----:B------:R-:W-:Y:S01]  /*16a80*/  VIADD R115, R169, 0x9 ;  /* 0x00000009a9737836 */ /* 0x000fe20000000000 */
[----:B------:R-:W-:Y:S01]  /*16a90*/  ISETP.GE.AND P2, PT, R105, R163, PT ;  /* 0x000000a36900720c */ /* 0x000fe20003f46270 */
[----:B------:R-:W-:Y:S01]  /*16aa0*/  FFMA.FTZ R6, -R161, R5, R6 ;  /* 0x00000005a1067223 */ /* 0x000fe20000010106 */
[----:B------:R-:W-:Y:S01]  /*16ab0*/  VIADD R5, R169, 0x20 ;  /* 0x00000020a9057836 */ /* 0x000fe20000000000 */
[----:B------:R-:W-:Y:S01]  /*16ac0*/  ISETP.GE.AND P6, PT, R105, R160, PT ;  /* 0x000000a06900720c */ /* 0x000fe20003fc6270 */
[----:B------:R-:W-:Y:S01]  /*16ad0*/  VIADD R105, R171, 0xffffffe8 ;  /* 0xffffffe8ab697836 */ /* 0x000fe20000000000 */
[----:B------:R-:W-:Y:S01]  /*16ae0*/  I2FP.F32.S32 R116, R116 ;  /* 0x0000007400747245 */ /* 0x000fe20000201400 */
[----:B------:R-:W-:Y:S01]  /*16af0*/  FFMA.FTZ R10, -R161, R110, R10 ;  /* 0x0000006ea10a7223 */ /* 0x000fe2000001010a */
[----:B------:R-:W-:Y:S01]  /*16b00*/  IABS R5, R5 ;  /* 0x0000000500057213 */ /* 0x000fe20000000000 */
[----:B------:R-:W-:Y:S01]  /*16b10*/  VIADD R173, R171, 0x11 ;  /* 0x00000011abad7836 */ /* 0x000fe20000000000 */
[----:B------:R-:W-:Y:S01]  /*16b20*/  ISETP.GE.AND P3, PT, R119, R162, PT ;  /* 0x000000a27700720c */ /* 0x000fe20003f66270 */
[----:B------:R-:W-:Y:S01]  /*16b30*/  FFMA.FTZ R8, -R161, R116, R8 ;  /* 0x00000074a1087223 */ /* 0x000fe20000010108 */
[----:B------:R-:W-:Y:S01]  /*16b40*/  I2FP.F32.S32 R118, R5 ;  /* 0x0000000500767245 */ /* 0x000fe20000201400 */
[----:B------:R-:W-:Y:S01]  /*16b50*/  VIADD R5, R169, 0x1 ;  /* 0x00000001a9057836 */ /* 0x000fe20000000000 */
[----:B------:R-:W-:Y:S01]  /*16b60*/  I2FP.F32.S32 R114, R114 ;  /* 0x0000007200727245 */ /* 0x000fe20000201400 */
[----:B------:R-:W-:Y:S01]  /*16b70*/  VIADD R111, R171, 0xfffffff0 ;  /* 0xfffffff0ab6f7836 */ /* 0x000fe20000000000 */
[----:B------:R-:W-:Y:S01]  /*16b80*/  IABS R108, R108 ;  /* 0x0000006c006c7213 */ /* 0x000fe20000000000 */
[----:B------:R-:W-:Y:S01]  /*16b90*/  FFMA.FTZ R7, -R161, R118, R7 ;  /* 0x00000076a1077223 */ /* 0x000fe20000010107 */
[----:B------:R-:W-:Y:S01]  /*16ba0*/  FSEL R184, R23, -INF , P3 ;  /* 0xff80000017b87808 */ /* 0x000fe20001800000 */
[C---:B------:R-:W-:Y:S01]  /*16bb0*/  FFMA.FTZ R9, -R161.reuse, R114, R9 ;  /* 0x00000072a1097223 */ /* 0x040fe20000010109 */
[----:B------:R-:W-:Y:S01]  /*16bc0*/  I2FP.F32.S32 R108, R108 ;  /* 0x0000006c006c7245 */ /* 0x000fe20000201400 */
[----:B------:R-:W-:Y:S01]  /*16bd0*/  FFMA.FTZ R14, -R161, R116, R14 ;  /* 0x00000074a10e7223 */ /* 0x000fe2000001010e */
[----:B------:R-:W-:Y:S01]  /*16be0*/  ISETP.GE.AND P3, PT, R105, R164, PT ;  /* 0x000000a46900720c */ /* 0x000fe20003f66270 */
[C---:B------:R-:W-:Y:S01]  /*16bf0*/  FFMA.FTZ R15, -R161.reuse, R114, R15 ;  /* 0x00000072a10f7223 */ /* 0x040fe2000001010f */
[----:B------:R-:W-:Y:S01]  /*16c00*/  FSEL R4, R4, -INF , P0 ;  /* 0xff80000004047808 */ /* 0x000fe20000000000 */
[CC--:B------:R-:W-:Y:S01]  /*16c10*/  FFMA.FTZ R13, -R161.reuse, R108.reuse, R13 ;  /* 0x0000006ca10d7223 */ /* 0x0c0fe2000001010d */
[----:B------:R-:W-:Y:S01]  /*16c20*/  IABS R5, R5 ;  /* 0x0000000500057213 */ /* 0x000fe20000000000 */
[----:B------:R-:W-:Y:S01]  /*16c30*/  FFMA.FTZ R19, -R161, R108, R19 ;  /* 0x0000006ca1137223 */ /* 0x000fe20000010113 */
[-C--:B------:R-:W-:Y:S01]  /*16c40*/  ISETP.GE.AND P0, PT, R113, R164.reuse, PT ;  /* 0x000000a47100720c */ /* 0x080fe20003f06270 */
[----:B------:R-:W-:Y:S01]  /*16c50*/  VIADD R168, R168, 0xffffffc0 ;  /* 0xffffffc0a8a87836 */ /* 0x000fe20000000000 */
[----:B------:R-:W-:Y:S02]  /*16c60*/  FSEL R104, R8, -INF , P3 ;  /* 0xff80000008687808 */ /* 0x000fe40001800000 */
[----:B------:R-:W-:Y:S01]  /*16c70*/  I2FP.F32.S32 R23, R5 ;  /* 0x0000000500177245 */ /* 0x000fe20000201400 */
[----:B------:R-:W-:Y:S01]  /*16c80*/  VIADD R5, R171, 0xfffffff8 ;  /* 0xfffffff8ab057836 */ /* 0x000fe20000000000 */
[-C--:B------:R-:W-:Y:S02]  /*16c90*/  ISETP.GE.AND P3, PT, R109, R164.reuse, PT ;  /* 0x000000a46d00720c */ /* 0x080fe40003f66270 */
[----:B------:R-:W-:Y:S01]  /*16ca0*/  FSEL R17, R9, -INF , P0 ;  /* 0xff80000009117808 */ /* 0x000fe20000000000 */
[----:B------:R-:W-:Y:S01]  /*16cb0*/  VIADD R9, R169, 0xfffffff8 ;  /* 0xfffffff8a9097836 */ /* 0x000fe20000000000 */
[----:B------:R-:W-:Y:S01]  /*16cc0*/  FSEL R13, R13, -INF , P3 ;  /* 0xff8000000d0d7808 */ /* 0x000fe20001800000 */
[-C--:B------:R-:W-:Y:S01]  /*16cd0*/  FFMA.FTZ R16, -R161, R23.reuse, R16 ;  /* 0x00000017a1107223 */ /* 0x080fe20000010110 */
[----:B------:R-:W-:Y:S01]  /*16ce0*/  ISETP.GE.AND P3, PT, R5, R164, PT ;  /* 0x000000a40500720c */ /* 0x000fe20003f66270 */
[----:B------:R-:W-:Y:S01]  /*16cf0*/  FFMA.FTZ R22, -R161, R23, R22 ;  /* 0x00000017a1167223 */ /* 0x000fe20000010116 */
[----:B------:R-:W-:Y:S01]  /*16d00*/  IABS R9, R9 ;  /* 0x0000000900097213 */ /* 0x000fe20000000000 */
[----:B------:R-:W-:Y:S01]  /*16d10*/  VIADD R23, R171, 0x10 ;  /* 0x00000010ab177836 */ /* 0x000fe20000000000 */
[----:B------:R-:W-:Y:S02]  /*16d20*/  P2R R112, PR, RZ, 0x4 ;  /* 0x00000004ff707803 */ /* 0x000fe40000000000 */
[C---:B------:R-:W-:Y:S02]  /*16d30*/  ISETP.GE.AND P5, PT, R117.reuse, R160, PT ;  /* 0x000000a07500720c */ /* 0x040fe40003fa6270 */
[C---:B------:R-:W-:Y:S02]  /*16d40*/  ISETP.GE.AND P0, PT, R117.reuse, R162, PT ;  /* 0x000000a27500720c */ /* 0x040fe40003f06270 */
[----:B------:R-:W-:Y:S02]  /*16d50*/  ISETP.GE.AND P2, PT, R117, R163, PT ;  /* 0x000000a37500720c */ /* 0x000fe40003f46270 */
[----:B------:R-:W-:Y:S02]  /*16d60*/  FSEL R117, R16, -INF , P3 ;  /* 0xff80000010757808 */ /* 0x000fe40001800000 */
[----:B------:R-:W-:Y:S01]  /*16d70*/  FSEL R16, R6, -INF , P1 ;  /* 0xff80000006107808 */ /* 0x000fe20000800000 */
[C---:B------:R-:W-:Y:S01]  /*16d80*/  VIADD R6, R169.reuse, 0xffffffe0 ;  /* 0xffffffe0a9067836 */ /* 0x040fe20000000000 */
[----:B------:R-:W-:Y:S01]  /*16d90*/  I2FP.F32.S32 R106, R9 ;  /* 0x00000009006a7245 */ /* 0x000fe20000201400 */
[----:B------:R-:W-:Y:S01]  /*16da0*/  VIADD R9, R169, 0xfffffff9 ;  /* 0xfffffff9a9097836 */ /* 0x000fe20000000000 */
[----:B------:R-:W-:Y:S02]  /*16db0*/  ISETP.GE.AND P3, PT, R119, R164, PT ;  /* 0x000000a47700720c */ /* 0x000fe40003f66270 */
[----:B------:R-:W-:Y:S01]  /*16dc0*/  IABS R6, R6 ;  /* 0x0000000600067213 */ /* 0x000fe20000000000 */
[CC--:B------:R-:W-:Y:S01]  /*16dd0*/  FFMA.FTZ R21, -R161.reuse, R106.reuse, R21 ;  /* 0x0000006aa1157223 */ /* 0x0c0fe20000010115 */
[----:B------:R-:W-:Y:S01]  /*16de0*/  IABS R9, R9 ;  /* 0x0000000900097213 */ /* 0x000fe20000000000 */
[----:B------:R-:W-:Y:S01]  /*16df0*/  FFMA.FTZ R27, -R161, R106, R27 ;  /* 0x0000006aa11b7223 */ /* 0x000fe2000001011b */
[----:B------:R-:W-:Y:S02]  /*16e00*/  I2FP.F32.S32 R6, R6 ;  /* 0x0000000600067245 */ /* 0x000fe40000201400 */
[----:B------:R-:W-:Y:S01]  /*16e10*/  FSEL R183, R21, -INF , P3 ;  /* 0xff80000015b77808 */ /* 0x000fe20001800000 */
[----:B------:R-:W-:Y:S01]  /*16e20*/  VIADD R21, R169, 0xfffffff1 ;  /* 0xfffffff1a9157836 */ /* 0x000fe20000000000 */
[----:B------:R-:W-:Y:S01]  /*16e30*/  I2FP.F32.S32 R110, R9 ;  /* 0x00000009006e7245 */ /* 0x000fe20000201400 */
[----:B------:R-:W-:Y:S01]  /*16e40*/  FFMA.FTZ R33, -R161, R6, R33 ;  /* 0x00000006a1217223 */ /* 0x000fe20000010121 */
[----:B------:R-:W-:Y:S01]  /*16e50*/  IABS R115, R115 ;  /* 0x0000007300737213 */ /* 0x000fe20000000000 */
[----:B------:R-:W-:Y:S01]  /*16e60*/  VIADD R6, R169, 0xfffffff0 ;  /* 0xfffffff0a9067836 */ /* 0x000fe20000000000 */
[----:B------:R-:W-:Y:S01]  /*16e70*/  IABS R21, R21 ;  /* 0x0000001500157213 */ /* 0x000fe20000000000 */
[----:B------:R-:W-:Y:S01]  /*16e80*/  FFMA.FTZ R20, -R161, R110, R20 ;  /* 0x0000006ea1147223 */ /* 0x000fe20000010114 */
[C---:B------:R-:W-:Y:S01]  /*16e90*/  ISETP.GE.AND P3, PT, R171.reuse, R164, PT ;  /* 0x000000a4ab00720c */ /* 0x040fe20003f66270 */
[----:B------:R-:W-:Y:S01]  /*16ea0*/  VIADD R9, R171, 0x8 ;  /* 0x00000008ab097836 */ /* 0x000fe20000000000 */
[----:B------:R-:W-:Y:S01]  /*16eb0*/  I2FP.F32.S32 R21, R21 ;  /* 0x0000001500157245 */ /* 0x000fe20000201400 */
[C---:B------:R-:W-:Y:S01]  /*16ec0*/  FFMA.FTZ R26, -R161.reuse, R110, R26 ;  /* 0x0000006ea11a7223 */ /* 0x040fe2000001011a */
[----:B------:R-:W-:Y:S02]  /*16ed0*/  I2FP.F32.S32 R115, R115 ;  /* 0x0000007300737245 */ /* 0x000fe40000201400 */
[----:B------:R-:W-:Y:S01]  /*16ee0*/  P2R R8, PR, RZ, 0x4 ;  /* 0x00000004ff087803 */ /* 0x000fe20000000000 */
[C---:B------:R-:W-:Y:S01]  /*16ef0*/  FFMA.FTZ R24, -R161.reuse, R21, R24 ;  /* 0x00000015a1187223 */ /* 0x040fe20000010118 */
[----:B------:R-:W-:Y:S01]  /*16f00*/  IABS R6, R6 ;  /* 0x0000000600067213 */ /* 0x000fe20000000000 */
[CC--:B------:R-:W-:Y:S01]  /*16f10*/  FFMA.FTZ R12, -R161.reuse, R115.reuse, R12 ;  /* 0x00000073a10c7223 */ /* 0x0c0fe2000001010c */
[----:B------:R-:W-:Y:S01]  /*16f20*/  FSEL R20, R20, -INF , P3 ;  /* 0xff80000014147808 */ /* 0x000fe20001800000 */
[----:B------:R-:W-:Y:S01]  /*16f30*/  FFMA.FTZ R18, -R161, R115, R18 ;  /* 0x00000073a1127223 */ /* 0x000fe20000010112 */
[----:B------:R-:W-:Y:S01]  /*16f40*/  ISETP.NE.AND P3, PT, R8, RZ, PT ;  /* 0x000000ff0800720c */ /* 0x000fe20003f65270 */
[----:B------:R-:W-:Y:S01]  /*16f50*/  VIADD R115, R171, 0x9 ;  /* 0x00000009ab737836 */ /* 0x000fe20000000000 */
[----:B------:R-:W-:Y:S01]  /*16f60*/  FSEL R8, R7, -INF , P0 ;  /* 0xff80000007087808 */ /* 0x000fe20000000000 */
[----:B------:R-:W-:Y:S01]  /*16f70*/  VIADD R7, R169, 0xffffffe9 ;  /* 0xffffffe9a9077836 */ /* 0x000fe20000000000 */
[----:B------:R-:W-:Y:S01]  /*16f80*/  I2FP.F32.S32 R6, R6 ;  /* 0x0000000600067245 */ /* 0x000fe20000201400 */
[----:B------:R-:W-:Y:S01]  /*16f90*/  FFMA.FTZ R30, -R161, R21, R30 ;  /* 0x00000015a11e7223 */ /* 0x000fe2000001011e */
[----:B------:R-:W-:Y:S02]  /*16fa0*/  ISETP.GE.AND P0, PT, R9, R164, PT ;  /* 0x000000a40900720c */ /* 0x000fe40003f06270 */
[----:B------:R-:W-:Y:S01]  /*16fb0*/  IABS R7, R7 ;  /* 0x0000000700077213 */ /* 0x000fe20000000000 */
[CC--:B------:R-:W-:Y:S01]  /*16fc0*/  FFMA.FTZ R25, -R161.reuse, R6.reuse, R25 ;  /* 0x00000006a1197223 */ /* 0x0c0fe20000010119 */
[----:B------:R-:W-:Y:S01]  /*16fd0*/  FSEL R24, R24, -INF , P0 ;  /* 0xff80000018187808 */ /* 0x000fe20000000000 */
[----:B------:R-:W-:Y:S01]  /*16fe0*/  FFMA.FTZ R31, -R161, R6, R31 ;  /* 0x00000006a11f7223 */ /* 0x000fe2000001011f */
[----:B------:R-:W-:Y:S01]  /*16ff0*/  ISETP.GE.AND P0, PT, R115, R164, PT ;  /* 0x000000a47300720c */ /* 0x000fe20003f06270 */
[----:B------:R-:W-:Y:S01]  /*17000*/  VIADD R6, R169, 0xffffffe1 ;  /* 0xffffffe1a9067836 */ /* 0x000fe20000000000 */
[----:B------:R-:W-:Y:S02]  /*17010*/  I2FP.F32.S32 R7, R7 ;  /* 0x0000000700077245 */ /* 0x000fe40000201400 */
[----:B------:R-:W-:Y:S01]  /*17020*/  FSEL R179, R25, -INF , P0 ;  /* 0xff80000019b37808 */ /* 0x000fe20000000000 */
[----:B------:R-:W-:Y:S01]  /*17030*/  VIADD R25, R169, 0xffffffe8 ;  /* 0xffffffe8a9197836 */ /* 0x000fe20000000000 */
[----:B------:R-:W-:Y:S01]  /*17040*/  ISETP.GE.AND P0, PT, R105, R162, PT ;  /* 0x000000a26900720c */ /* 0x000fe20003f06270 */
[CC--:B------:R-:W-:Y:S01]  /*17050*/  FFMA.FTZ R28, -R161.reuse, R7.reuse, R28 ;  /* 0x00000007a11c7223 */ /* 0x0c0fe2000001011c */
[----:B------:R-:W-:Y:S01]  /*17060*/  IABS R6, R6 ;  /* 0x0000000600067213 */ /* 0x000fe20000000000 */
[----:B------:R-:W-:Y:S01]  /*17070*/  FFMA.FTZ R34, -R161, R7, R34 ;  /* 0x00000007a1227223 */ /* 0x000fe20000010122 */
[----:B------:R-:W-:Y:S01]  /*17080*/  FSEL R10, R10, -INF , P0 ;  /* 0xff8000000a0a7808 */ /* 0x000fe20000000000 */
[----:B------:R-:W-:Y:S01]  /*17090*/  VIADD R169, R169, 0x40 ;  /* 0x00000040a9a97836 */ /* 0x000fe20000000000 */
[----:B------:R-:W-:Y:S02]  /*170a0*/  ISETP.GE.AND P0, PT, R113, R162, PT ;  /* 0x000000a27100720c */ /* 0x000fe40003f06270 */
[----:B------:R-:W-:Y:S02]  /*170b0*/  IABS R25, R25 ;  /* 0x0000001900197213 */ /* 0x000fe40000000000 */
[----:B------:R-:W-:Y:S02]  /*170c0*/  FSEL R11, R11, -INF , P0 ;  /* 0xff8000000b0b7808 */ /* 0x000fe40000000000 */
[----:B------:R-:W-:Y:S01]  /*170d0*/  I2FP.F32.S32 R106, R25 ;  /* 0x00000019006a7245 */ /* 0x000fe20000201400 */
[----:B------:R-:W-:Y:S01]  /*170e0*/  VIADD R25, R171, 0x18 ;  /* 0x00000018ab197836 */ /* 0x000fe20000000000 */
[----:B------:R-:W-:Y:S02]  /*170f0*/  ISETP.GE.AND P0, PT, R23, R164, PT ;  /* 0x000000a41700720c */ /* 0x000fe40003f06270 */
[----:B------:R-:W-:Y:S01]  /*17100*/  I2FP.F32.S32 R6, R6 ;  /* 0x0000000600067245 */ /* 0x000fe20000201400 */
[CC--:B------:R-:W-:Y:S01]  /*17110*/  FFMA.FTZ R29, -R161.reuse, R106.reuse, R29 ;  /* 0x0000006aa11d7223 */ /* 0x0c0fe2000001011d */
[----:B------:R-:W-:Y:S01]  /*17120*/  FSEL R28, R28, -INF , P0 ;  /* 0xff8000001c1c7808 */ /* 0x000fe20000000000 */
[----:B------:R-:W-:Y:S01]  /*17130*/  FFMA.FTZ R35, -R161, R106, R35 ;  /* 0x0000006aa1237223 */ /* 0x000fe20000010123 */
[----:B------:R-:W-:Y:S01]  /*17140*/  ISETP.GE.AND P0, PT, R173, R164, PT ;  /* 0x000000a4ad00720c */ /* 0x000fe20003f06270 */
[----:B------:R-:W-:Y:S01]  /*17150*/  FFMA.FTZ R32, -R161, R6, R32 ;  /* 0x00000006a1207223 */ /* 0x000fe20000010120 */
[----:B------:R-:W-:Y:S02]  /*17160*/  ISETP.NE.AND P1, PT, R112, RZ, PT ;  /* 0x000000ff7000720c */ /* 0x000fe40003f25270 */
[----:B------:R-:W-:Y:S01]  /*17170*/  FSEL R176, R29, -INF , P0 ;  /* 0xff8000001db07808 */ /* 0x000fe20000000000 */
[----:B------:R-:W-:Y:S01]  /*17180*/  VIADD R29, R171, 0x19 ;  /* 0x00000019ab1d7836 */ /* 0x000fe20000000000 */
[-C--:B------:R-:W-:Y:S02]  /*17190*/  ISETP.GE.AND P0, PT, R111, R162.reuse, PT ;  /* 0x000000a26f00720c */ /* 0x080fe40003f06270 */
[----:B------:R-:W-:Y:S02]  /*171a0*/  FSEL R6, R4, -INF , !P1 ;  /* 0xff80000004067808 */ /* 0x000fe40004800000 */
[----:B------:R-:W-:Y:S02]  /*171b0*/  FSEL R14, R14, -INF , P0 ;  /* 0xff8000000e0e7808 */ /* 0x000fe40000000000 */
[----:B------:R-:W-:Y:S02]  /*171c0*/  ISETP.GE.AND P0, PT, R109, R162, PT ;  /* 0x000000a26d00720c */ /* 0x000fe40003f06270 */
[----:B------:R-:W-:Y:S02]  /*171d0*/  ISETP.GE.AND P1, PT, R105, R160, PT ;  /* 0x000000a06900720c */ /* 0x000fe40003f26270 */
[----:B------:R-:W-:Y:S02]  /*171e0*/  FSEL R191, R15, -INF , P0 ;  /* 0xff8000000fbf7808 */ /* 0x000fe40000000000 */
[-C--:B------:R-:W-:Y:S02]  /*171f0*/  ISETP.GE.AND P0, PT, R107, R163.reuse, PT ;  /* 0x000000a36b00720c */ /* 0x080fe40003f06270 */
[----:B------:R-:W-:Y:S02]  /*17200*/  FSEL R21, R2, -INF , !P3 ;  /* 0xff80000002157808 */ /* 0x000fe40005800000 */
[----:B------:R-:W-:Y:S02]  /*17210*/  FSEL R193, R193, -INF , !P0 ;  /* 0xff800000c1c17808 */ /* 0x000fe40004000000 */
[-C--:B------:R-:W-:Y:S02]  /*17220*/  ISETP.GE.AND P0, PT, R29, R164.reuse, PT ;  /* 0x000000a41d00720c */ /* 0x080fe40003f06270 */
[-C--:B------:R-:W-:Y:S02]  /*17230*/  ISETP.GE.AND P2, PT, R119, R163.reuse, PT ;  /* 0x000000a37700720c */ /* 0x080fe40003f46270 */
[----:B------:R-:W-:Y:S02]  /*17240*/  FSEL R33, R33, -INF , P0 ;  /* 0xff80000021217808 */ /* 0x000fe40000000000 */
[-C--:B------:R-:W-:Y:S02]  /*17250*/  ISETP.GE.AND P0, PT, R25, R164.reuse, PT ;  /* 0x000000a41900720c */ /* 0x080fe40003f06270 */
[----:B------:R-:W-:Y:S02]  /*17260*/  ISETP.GE.AND P4, PT, R111, R164, PT ;  /* 0x000000a46f00720c */ /* 0x000fe40003f86270 */
[----:B------:R-:W-:Y:S02]  /*17270*/  FSEL R32, R32, -INF , P0 ;  /* 0xff80000020207808 */ /* 0x000fe40000000000 */
[-C--:B------:R-:W-:Y:S02]  /*17280*/  ISETP.GE.AND P0, PT, R5, R162.reuse, PT ;  /* 0x000000a20500720c */ /* 0x080fe40003f06270 */
[-C--:B------:R-:W-:Y:S02]  /*17290*/  ISETP.GE.AND P3, PT, R113, R163.reuse, PT ;  /* 0x000000a37100720c */ /* 0x080fe40003f66270 */
[----:B------:R-:W-:Y:S02]  /*172a0*/  FSEL R18, R18, -INF , P0 ;  /* 0xff80000012127808 */ /* 0x000fe40000000000 */
[-C--:B------:R-:W-:Y:S02]  /*172b0*/  ISETP.GE.AND P0, PT, R107, R162.reuse, PT ;  /* 0x000000a26b00720c */ /* 0x080fe40003f06270 */
[----:B------:R-:W-:Y:S02]  /*172c0*/  FSEL R183, R183, -INF , !P2 ;  /* 0xff800000b7b77808 */ /* 0x000fe40005000000 */
[----:B------:R-:W-:Y:S02]  /*172d0*/  FSEL R187, R19, -INF , P0 ;  /* 0xff80000013bb7808 */ /* 0x000fe40000000000 */
[-C--:B------:R-:W-:Y:S02]  /*172e0*/  ISETP.GE.AND P0, PT, R171, R162.reuse, PT ;  /* 0x000000a2ab00720c */ /* 0x080fe40003f06270 */
[----:B------:R-:W-:Y:S02]  /*172f0*/  FSEL R12, R12, -INF , P4 ;  /* 0xff8000000c0c7808 */ /* 0x000fe40002000000 */
[----:B------:R-:W-:Y:S02]  /*17300*/  FSEL R22, R22, -INF , P0 ;  /* 0xff80000016167808 */ /* 0x000fe40000000000 */
[-C--:B------:R-:W-:Y:S02]  /*17310*/  ISETP.GE.AND P0, PT, R9, R162.reuse, PT ;  /* 0x000000a20900720c */ /* 0x080fe40003f06270 */
[----:B------:R-:W-:Y:S02]  /*17320*/  FSEL R17, R17, -INF , !P3 ;  /* 0xff80000011117808 */ /* 0x000fe40005800000 */
[----:B------:R-:W-:Y:S02]  /*17330*/  FSEL R26, R26, -INF , P0 ;  /* 0xff8000001a1a7808 */ /* 0x000fe40000000000 */
[-C--:B------:R-:W-:Y:S02]  /*17340*/  ISETP.GE.AND P0, PT, R115, R162.reuse, PT ;  /* 0x000000a27300720c */ /* 0x080fe40003f06270 */
[----:B------:R-:W-:Y:S02]  /*17350*/  ISETP.NE.AND P2, PT, R0, RZ, PT ;  /* 0x000000ff0000720c */ /* 0x000fe40003f45270 */
[----:B------:R-:W-:Y:S02]  /*17360*/  FSEL R27, R27, -INF , P0 ;  /* 0xff8000001b1b7808 */ /* 0x000fe40000000000 */
[----:B------:R-:W-:Y:S02]  /*17370*/  ISETP.GE.AND P0, PT, R23, R162, PT ;  /* 0x000000a21700720c */ /* 0x000fe40003f06270 */
[----:B------:R-:W-:Y:S02]  /*17380*/  FMNMX3.FTZ R0, R3, R6, R21, !PT ;  /* 0x0000000603007276 */ /* 0x000fe40007810015 */
[----:B------:R-:W-:Y:S02]  /*17390*/  FSEL R30, R30, -INF , P0 ;  /* 0xff8000001e1e7808 */ /* 0x000fe40000000000 */
[-C--:B------:R-:W-:Y:S02]  /*173a0*/  ISETP.GE.AND P0, PT, R173, R162.reuse, PT ;  /* 0x000000a2ad00720c */ /* 0x080fe40003f06270 */
[-C--:B------:R-:W-:Y:S02]  /*173b0*/  ISETP.GE.AND P3, PT, R109, R163.reuse, PT ;  /* 0x000000a36d00720c */ /* 0x080fe40003f66270 */
[----:B------:R-:W-:Y:S02]  /*173c0*/  FSEL R31, R31, -INF , P0 ;  /* 0xff8000001f1f7808 */ /* 0x000fe40000000000 */
[----:B------:R-:W-:Y:S02]  /*173d0*/  ISETP.GE.AND P0, PT, R29, R162, PT ;  /* 0x000000a21d00720c */ /* 0x000fe40003f06270 */
[-C--:B------:R-:W-:Y:S02]  /*173e0*/  ISETP.GE.AND P4, PT, R119, R160.reuse, PT ;  /* 0x000000a07700720c */ /* 0x080fe40003f86270 */
[----:B------:R-:W-:Y:S02]  /*173f0*/  FSEL R35, R35, -INF , P0 ;  /* 0xff80000023237808 */ /* 0x000fe40000000000 */
[-C--:B------:R-:W-:Y:S02]  /*17400*/  ISETP.GE.AND P0, PT, R105, R163.reuse, PT ;  /* 0x000000a36900720c */ /* 0x080fe40003f06270 */
[----:B------:R-:W2:Y:S01]  /*17410*/  LD.E R105, desc[UR4][R102.64+0xdc] ;  /* 0x0000dc0466697980 */ /* 0x000ea2000c101900 */
[----:B------:R-:W-:Y:S02]  /*17420*/  FSEL R119, R13, -INF , !P3 ;  /* 0xff8000000d777808 */ /* 0x000fe40005800000 */
[----:B------:R-:W-:Y:S02]  /*17430*/  FSEL R19, R104, -INF , !P0 ;  /* 0xff80000068137808 */ /* 0x000fe40004000000 */
[----:B------:R-:W-:Y:S02]  /*17440*/  ISETP.GE.AND P0, PT, R111, R163, PT ;  /* 0x000000a36f00720c */ /* 0x000fe40003f06270 */
        /* <DEDUP_REMOVED lines=13> */
[----:B------:R-:W-:Y:S02]  /*17520*/  FSEL R13, R10, -INF , !P1 ;  /* 0xff8000000a0d7808 */ /* 0x000fe40004800000 */
[----:B------:R-:W-:Y:S02]  /*17530*/  FSEL R11, R11, -INF , !P0 ;  /* 0xff8000000b0b7808 */ /* 0x000fe40004000000 */
[----:B------:R-:W-:Y:S02]  /*17540*/  FSEL R181, R24, -INF , !P3 ;  /* 0xff80000018b57808 */ /* 0x000fe40005800000 */
[-C--:B------:R-:W-:Y:S02]  /*17550*/  ISETP.GE.AND P1, PT, R23, R163.reuse, PT ;  /* 0x000000a31700720c */ /* 0x080fe40003f26270 */
[----:B------:R-:W-:Y:S02]  /*17560*/  ISETP.GE.AND P0, PT, R173, R163, PT ;  /* 0x000000a3ad00720c */ /* 0x000fe40003f06270 */
[----:B------:R-:W-:Y:S02]  /*17570*/  FSEL R184, R184, -INF , !P4 ;  /* 0xff800000b8b87808 */ /* 0x000fe40006000000 */
[----:B------:R-:W-:Y:S02]  /*17580*/  FSEL R179, R179, -INF , !P6 ;  /* 0xff800000b3b37808 */ /* 0x000fe40007000000 */
[----:B------:R-:W-:Y:S02]  /*17590*/  FMNMX3.FTZ R0, R0, R185, R183, !PT ;  /* 0x000000b900007276 */ /* 0x000fe400078100b7 */
[----:B------:R-:W-:Y:S02]  /*175a0*/  FMNMX3.FTZ R2, R101, R4, R15, !PT ;  /* 0x0000000465027276 */ /* 0x000fe4000781000f */
[-C--:B------:R-:W-:Y:S02]  /*175b0*/  ISETP.GE.AND P4, PT, R111, R160.reuse, PT ;  /* 0x000000a06f00720c */ /* 0x080fe40003f86270 */
[-C--:B------:R-:W-:Y:S02]  /*175c0*/  ISETP.GE.AND P5, PT, R109, R160.reuse, PT ;  /* 0x000000a06d00720c */ /* 0x080fe40003fa6270 */
[----:B------:R-:W-:Y:S02]  /*175d0*/  FSEL R143, R28, -INF , !P1 ;  /* 0xff8000001c8f7808 */ /* 0x000fe40004800000 */
[-C--:B------:R-:W-:Y:S02]  /*175e0*/  ISETP.GE.AND P6, PT, R107, R160.reuse, PT ;  /* 0x000000a06b00720c */ /* 0x080fe40003fc6270 */
[----:B------:R-:W-:Y:S02]  /*175f0*/  FSEL R176, R176, -INF , !P0 ;  /* 0xff800000b0b07808 */ /* 0x000fe40004000000 */
[----:B------:R-:W-:Y:S02]  /*17600*/  FMNMX3.FTZ R0, R0, R181, R179, !PT ;  /* 0x000000b500007276 */ /* 0x000fe400078100b3 */
[----:B------:R-:W-:Y:S02]  /*17610*/  FSEL R121, R14, -INF , !P4 ;  /* 0xff8000000e797808 */ /* 0x000fe40006000000 */
[----:B------:R-:W-:Y:S02]  /*17620*/  FMNMX3.FTZ R8, R2, R13, R11, !PT ;  /* 0x0000000d02087276 */ /* 0x000fe4000781000b */
[-C--:B------:R-:W-:Y:S02]  /*17630*/  ISETP.GE.AND P3, PT, R5, R160.reuse, PT ;  /* 0x000000a00500720c */ /* 0x080fe40003f66270 */
[----:B------:R-:W-:Y:S02]  /*17640*/  FSEL R191, R191, -INF , !P5 ;  /* 0xff800000bfbf7808 */ /* 0x000fe40006800000 */
[----:B------:R-:W-:Y:S02]  /*17650*/  FSEL R187, R187, -INF , !P6 ;  /* 0xff800000bbbb7808 */ /* 0x000fe40007000000 */
[----:B------:R-:W-:Y:S02]  /*17660*/  FMNMX3.FTZ R5, R0, R143, R176, !PT ;  /* 0x0000008f00057276 */ /* 0x000fe400078100b0 */
[----:B------:R-:W-:Y:S02]  /*17670*/  FSEL R189, R18, -INF , !P3 ;  /* 0xff80000012bd7808 */ /* 0x000fe40005800000 */
[CC--:B------:R-:W-:Y:S01]  /*17680*/  ISETP.GE.AND P6, PT, R171.reuse, R160.reuse, PT ;  /* 0x000000a0ab00720c */ /* 0x0c0fe20003fc6270 */
[----:B------:R-:W-:Y:S01]  /*17690*/  VIADD R171, R171, 0xffffffc0 ;  /* 0xffffffc0abab7836 */ /* 0x000fe20000000000 */
[----:B------:R-:W-:Y:S02]  /*176a0*/  FMNMX3.FTZ R0, R8, R121, R191, !PT ;  /* 0x0000007908007276 */ /* 0x000fe400078100bf */
[-C--:B------:R-:W-:Y:S02]  /*176b0*/  ISETP.GE.AND P4, PT, R29, R163.reuse, PT ;  /* 0x000000a31d00720c */ /* 0x080fe40003f86270 */
        /* <DEDUP_REMOVED lines=32> */
[----:B---3--:R-:W-:Y:S02]  /*178c0*/  FMNMX.FTZ R0, R5, R0, !PT ;  /* 0x0000000005007209 */ /* 0x008fe40007810000 */
[----:B------:R-:W-:Y:S02]  /*178d0*/  FSETP.NEU.FTZ.AND P1, PT, R2, -INF , PT ;  /* 0xff8000000200780b */ /* 0x000fe40003f3d000 */
[----:B------:R-:W-:Y:S01]  /*178e0*/  FSETP.NEU.FTZ.AND P0, PT, R0, -INF , PT ;  /* 0xff8000000000780b */ /* 0x000fe20003f1d000 */
[C---:B--2---:R-:W-:Y:S01]  /*178f0*/  FMUL.FTZ R188, R105.reuse, R0 ;  /* 0x0000000069bc7220 */ /* 0x044fe20000410000 */
[----:B------:R-:W-:Y:S04]  /*17900*/  FMUL.FTZ R182, R105, R2 ;  /* 0x0000000269b67220 */ /* 0x000fe80000410000 */
[----:B------:R-:W-:Y:S02]  /*17910*/  FSEL R188, R188, RZ, P0 ;  /* 0x000000ffbcbc7208 */ /* 0x000fe40000000000 */
[----:B------:R-:W-:Y:S03]  /*17920*/  FSEL R182, R182, RZ, P1 ;  /* 0x000000ffb6b67208 */ /* 0x000fe60000800000 */
[-CC-:B------:R-:W-:Y:S01]  /*17930*/  FFMA.FTZ R114, R15, R105.reuse, -R188.reuse ;  /* 0x000000690f727223 */ /* 0x180fe200000108bc */
[-CC-:B------:R-:W-:Y:S01]  /*17940*/  FFMA.FTZ R113, R13, R105.reuse, -R188.reuse ;  /* 0x000000690d717223 */ /* 0x180fe200000108bc */
[-C--:B------:R-:W-:Y:S01]  /*17950*/  FFMA.FTZ R118, R4, R105.reuse, -R188 ;  /* 0x0000006904767223 */ /* 0x080fe200000108bc */
[----:B------:R-:W1:Y:S01]  /*17960*/  LDSM.16.MT88.4 R12, [R135+0x8000] ;  /* 0x00800000870c783b */ /* 0x000e620000004200 */
[----:B------:R-:W-:Y:S01]  /*17970*/  FSEL R4, R0, RZ, P0 ;  /* 0x000000ff00047208 */ /* 0x000fe20000000000 */
[-CC-:B------:R-:W-:Y:S01]  /*17980*/  FFMA.FTZ R180, R6, R105.reuse, -R182.reuse ;  /* 0x0000006906b47223 */ /* 0x180fe200000108b6 */
[----:B------:R-:W-:Y:S01]  /*17990*/  FSEL R6, R2, RZ, P1 ;  /* 0x000000ff02067208 */ /* 0x000fe20000800000 */
[-CC-:B------:R-:W-:Y:S01]  /*179a0*/  FFMA.FTZ R115, R21, R105.reuse, -R182.reuse ;  /* 0x0000006915737223 */ /* 0x180fe200000108b6 */
[-CC-:B------:R-:W-:Y:S01]  /*179b0*/  FFMA.FTZ R116, R19, R105.reuse, -R182.reuse ;  /* 0x0000006913747223 */ /* 0x180fe200000108b6 */
[----:B------:R-:W-:Y:S01]  /*179c0*/  FADD.FTZ R4, -R4, R101 ;  /* 0x0000006504047221 */ /* 0x000fe20000010100 */
[-C--:B------:R-:W-:Y:S01]  /*179d0*/  FFMA.FTZ R107, R17, R105.reuse, -R182 ;  /* 0x00000069116b7223 */ /* 0x080fe200000108b6 */
[----:B------:R-:W-:Y:S01]  /*179e0*/  FADD.FTZ R6, -R6, R3 ;  /* 0x0000000306067221 */ /* 0x000fe20000010100 */
[-C--:B------:R-:W-:Y:S01]  /*179f0*/  FFMA.FTZ R112, R11, R105.reuse, -R188 ;  /* 0x000000690b707223 */ /* 0x080fe200000108bc */
[C---:B------:R-:W-:Y:S01]  /*17a00*/  FMUL.FTZ R3, R105.reuse, R4 ;  /* 0x0000000469037220 */ /* 0x040fe20000410000 */
[----:B------:R-:W2:Y:S01]  /*17a10*/  LDSM.16.MT88.4 R20, [R134+0x8000] ;  /* 0x008000008614783b */ /* 0x000ea20000004200 */
[----:B------:R-:W-:Y:S01]  /*17a20*/  FMUL.FTZ R8, R105, R6 ;  /* 0x0000000669087220 */ /* 0x000fe20000410000 */
[----:B------:R-:W-:Y:S01]  /*17a30*/  MUFU.EX2 R180, R180 ;  /* 0x000000b400b47308 */ /* 0x000fe20000000800 */
        /* <DEDUP_REMOVED lines=8> */
[-CC-:B------:R-:W-:Y:S01]  /*17ac0*/  FFMA.FTZ R192, R183, R105.reuse, -R182.reuse ;  /* 0x00000069b7c07223 */ /* 0x180fe200000108b6 */
[-C--:B------:R-:W-:Y:S01]  /*17ad0*/  FFMA.FTZ R190, R179, R105.reuse, -R182 ;  /* 0x00000069b3be7223 */ /* 0x080fe200000108b6 */
[-CC-:B------:R-:W-:Y:S01]  /*17ae0*/  FFMA.FTZ R177, R177, R105.reuse, -R188.reuse ;  /* 0x00000069b1b17223 */ /* 0x180fe200000108bc */
[-CC-:B------:R-:W-:Y:S01]  /*17af0*/  FFMA.FTZ R175, R175, R105.reuse, -R188.reuse ;  /* 0x00000069afaf7223 */ /* 0x180fe200000108bc */
[-C--:B------:R-:W-:Y:S01]  /*17b00*/  FFMA.FTZ R184, R186, R105.reuse, -R188 ;  /* 0x00000069bab87223 */ /* 0x080fe200000108bc */
[-C--:B------:R-:W-:Y:S01]  /*17b10*/  FFMA.FTZ R176, R176, R105.reuse, -R182 ;  /* 0x00000069b0b07223 */ /* 0x080fe200000108b6 */
[-CC-:B------:R-:W-:Y:S03]  /*17b20*/  FFMA.FTZ R173, R173, R105.reuse, -R188.reuse ;  /* 0x00000069adad7223 */ /* 0x180fe600000108bc */
[----:B------:R-:W4:Y:S01]  /*17b30*/  MUFU.EX2 R3, R3 ;  /* 0x0000000300037308 */ /* 0x000f220000000800 */
[----:B------:R-:W-:Y:S01]  /*17b40*/  FFMA.FTZ R106, R106, R105, -R188 ;  /* 0x000000696a6a7223 */ /* 0x000fe200000108bc */
[----:B------:R-:W-:Y:S08]  /*17b50*/  ISETP.GT.AND P0, PT, R165, R140, PT ;  /* 0x0000008ca500720c */ /* 0x000ff00003f04270 */
        /* <DEDUP_REMOVED lines=18> */
[----:B------:R-:W4:Y:S01]  /*17c80*/  LDSM.16.MT88.4 R76, [R132+0x8000] ;  /* 0x00800000844c783b */ /* 0x000f220000004200 */
        /* <DEDUP_REMOVED lines=8> */
[----:B------:R-:W5:Y:S01]  /*17d10*/  LDSM.16.MT88.4 R68, [R135+0xa000] ;  /* 0x00a000008744783b */ /* 0x000f620000004200 */
[----:B------:R-:W-:Y:S01]  /*17d20*/  FMUL.FTZ R37, R101, R37 ;  /* 0x0000002565257220 */ /* 0x000fe20000410000 */
[C---:B------:R-:W-:Y:S01]  /*17d30*/  FMUL.FTZ R38, R3.reuse, R38 ;  /* 0x0000002603267220 */ /* 0x040fe20000410000 */
[----:B------:R-:W-:Y:S01]  /*17d40*/  FMUL.FTZ R39, R3, R39 ;  /* 0x0000002703277220 */ /* 0x000fe20000410000 */
[----:B------:R-:W-:Y:S03]  /*17d50*/  FMUL.FTZ R40, R101, R40 ;  /* 0x0000002865287220 */ /* 0x000fe60000410000 */
[----:B------:R-:W1:Y:S01]  /*17d60*/  MUFU.EX2 R114, R114 ;  /* 0x0000007200727308 */ /* 0x000e620000000800 */
[----:B---3--:R-:W-:Y:S01]  /*17d70*/  F2FP.F16.F32.PACK_AB R110, R107, R116 ;  /* 0x000000746b6e723e */ /* 0x008fe200000000ff */
        /* <DEDUP_REMOVED lines=14> */
[----:B------:R-:W3:Y:S01]  /*17e60*/  MUFU.EX2 R112, R112 ;  /* 0x0000007000707308 */ /* 0x000ee20000000800 */
[----:B-1----:R-:W-:Y:S01]  /*17e70*/  F2FP.F16.F32.PACK_AB R109, R114, R118 ;  /* 0x00000076726d723e */ /* 0x002fe200000000ff */
        /* <DEDUP_REMOVED lines=15> */
[----:B---3--:R-:W-:Y:S01]  /*17f70*/  F2FP.F16.F32.PACK_AB R111, R112, R113 ;  /* 0x00000071706f723e */ /* 0x008fe200000000ff */
[----:B------:R-:W-:Y:S01]  /*17f80*/  LDSM.16.MT88.4 R92, [R135+0x9800] ;  /* 0x00980000875c783b */ /* 0x000fe20000004200 */
[----:B------:R-:W-:Y:S01]  /*17f90*/  FFMA.FTZ R180, R101, R172, R180 ;  /* 0x000000ac65b47223 */ /* 0x000fe200000100b4 */
[----:B------:R-:W-:Y:S03]  /*17fa0*/  FFMA.FTZ R118, R3, R170, R118 ;  /* 0x000000aa03767223 */ /* 0x000fe60000010076 */
[----:B------:R-:W-:Y:S01]  /*17fb0*/  FADD.FTZ R115, R115, R180 ;  /* 0x000000b473737221 */ /* 0x000fe20000010000 */
[C---:B------:R-:W-:Y:S02]  /*17fc0*/  HMMA.16816.F32 R4, R108.reuse, R12, R4 ;  /* 0x0000000c6c04723c */ /* 0x040fe40000001804 */
[----:B------:R-:W-:Y:S01]  /*17fd0*/  MUFU.EX2 R185, R185 ;  /* 0x000000b900b97308 */ /* 0x000fe20000000800 */
[----:B------:R-:W-:Y:S02]  /*17fe0*/  LDSM.16.MT88.4 R84, [R134+0x9800] ;  /* 0x009800008654783b */ /* 0x000fe40000004200 */
[C---:B------:R-:W-:Y:S01]  /*17ff0*/  FMUL.FTZ R12, R101.reuse, R88 ;  /* 0x00000058650c7220 */ /* 0x040fe20000410000 */
[----:B------:R-:W-:Y:S01]  /*18000*/  FMUL.FTZ R13, R101, R89 ;  /* 0x00000059650d7220 */ /* 0x000fe20000410000 */
[----:B------:R-:W-:Y:S01]  /*18010*/  FADD.FTZ R116, R116, R115 ;  /* 0x0000007374747221 */ /* 0x000fe20000010000 */
[C---:B------:R-:W-:Y:S04]  /*18020*/  HMMA.16816.F32 R8, R108.reuse, R14, R8 ;  /* 0x0000000e6c08723c */ /* 0x040fe80000001808 */
[----:B------:R-:W1:Y:S01]  /*18030*/  MUFU.EX2 R119, R119 ;  /* 0x0000007700777308 */ /* 0x000e620000000800 */
[C---:B------:R-:W-:Y:S01]  /*18040*/  FMUL.FTZ R14, R3.reuse, R90 ;  /* 0x0000005a030e7220 */ /* 0x040fe20000410000 */
[----:B------:R-:W-:Y:S01]  /*18050*/  FMUL.FTZ R15, R3, R91 ;  /* 0x0000005b030f7220 */ /* 0x000fe20000410000 */
[----:B------:R-:W-:Y:S07]  /*18060*/  FADD.FTZ R118, R114, R118 ;  /* 0x0000007672767221 */ /* 0x000fee0000010000 */
[----:B------:R-:W-:Y:S01]  /*18070*/  MUFU.EX2 R192, R192 ;  /* 0x000000c000c07308 */ /* 0x000fe20000000800 */
[----:B------:R-:W-:Y:S01]  /*18080*/  FADD.FTZ R115, R113, R118 ;  /* 0x0000007671737221 */ /* 0x000fe20000010000 */
[C---:B--2---:R-:W-:Y:S03]  /*18090*/  HMMA.16816.F32 R12, R108.reuse, R20, R12 ;  /* 0x000000146c0c723c */ /* 0x044fe6000000180c */
        /* <DEDUP_REMOVED lines=8> */
[----:B------:R-:W-:Y:S03]  /*18120*/  FFMA.FTZ R143, R178, R105, -R188 ;  /* 0x00000069b28f7223 */ /* 0x000fe600000108bc */
[----:B------:R-:W-:Y:S01]  /*18130*/  MUFU.EX2 R177, R177 ;  /* 0x000000b100b17308 */ /* 0x000fe20000000800 */
[----:B------:R-:W-:Y:S01]  /*18140*/  FADD.FTZ R113, R107, R116 ;  /* 0x000000746b717221 */ /* 0x000fe20000010000 */
[----:B------:R-:W-:Y:S01]  /*18150*/  FADD.FTZ R112, R112, R115 ;  /* 0x0000007370707221 */ /* 0x000fe20000010000 */
        /* <DEDUP_REMOVED lines=8> */
[----:B------:R-:W-:Y:S01]  /*181e0*/  LDSM.16.MT88.4 R72, [R135+0x8800] ;  /* 0x008800008748783b */ /* 0x000fe20000004200 */
[C---:B----4-:R-:W-:Y:S08]  /*181f0*/  HMMA.16816.F32 R28, R108.reuse, R76, R28 ;  /* 0x0000004c6c1c723c */ /* 0x050ff0000000181c */
[----:B------:R-:W-:Y:S01]  /*18200*/  MUFU.EX2 R184, R184 ;  /* 0x000000b800b87308 */ /* 0x000fe20000000800 */
[C---:B------:R-:W-:Y:S01]  /*18210*/  HMMA.16816.F32 R32, R108.reuse, R78, R32 ;  /* 0x0000004e6c20723c */ /* 0x040fe20000001820 */
[----:B------:R-:W-:Y:S08]  /*18220*/  LDSM.16.MT88.4 R76, [R134+0x9000] ;  /* 0x00900000864c783b */ /* 0x000ff00000004200 */
[----:B------:R-:W-:Y:S01]  /*18230*/  MUFU.EX2 R117, R117 ;  /* 0x0000007500757308 */ /* 0x000fe20000000800 */
[C---:B-----5:R-:W-:Y:S09]  /*18240*/  HMMA.16816.F32 R36, R108.reuse, R68, R36 ;  /* 0x000000446c24723c */ /* 0x060ff20000001824 */
[----:B------:R-:W2:Y:S01]  /*18250*/  MUFU.EX2 R122, R122 ;  /* 0x0000007a007a7308 */ /* 0x000ea20000000800 */
[C---:B------:R-:W-:Y:S01]  /*18260*/  HMMA.16816.F32 R40, R108.reuse, R70, R40 ;  /* 0x000000466c28723c */ /* 0x040fe20000001828 */
[----:B------:R-:W3:Y:S08]  /*18270*/  LDSM.16.MT88.4 R68, [R134+0xa000] ;  /* 0x00a000008644783b */ /* 0x000ef00000004200 */
[----:B------:R-:W-:Y:S10]  /*18280*/  MUFU.EX2 R121, R121 ;  /* 0x0000007900797308 */ /* 0x000ff40000000800 */
[----:B------:R-:W-:Y:S10]  /*18290*/  MUFU.EX2 R172, R81 ;  /* 0x0000005100ac7308 */ /* 0x000ff40000000800 */
[----:B------:R-:W4:Y:S10]  /*182a0*/  MUFU.EX2 R123, R176 ;  /* 0x000000b0007b7308 */ /* 0x000f340000000800 */
[----:B------:R-:W-:Y:S10]  /*182b0*/  MUFU.EX2 R101, R80 ;  /* 0x0000005000657308 */ /* 0x000ff40000000800 */
[----:B------:R-:W-:Y:S01]  /*182c0*/  MUFU.EX2 R170, R173 ;  /* 0x000000ad00aa7308 */ /* 0x000fe20000000800 */
[C---:B---3--:R-:W-:Y:S09]  /*182d0*/  HMMA.16816.F32 R44, R108.reuse, R68, R44 ;  /* 0x000000446c2c723c */ /* 0x048ff2000000182c */
[----:B------:R-:W3:Y:S01]  /*182e0*/  MUFU.EX2 R143, R143 ;  /* 0x0000008f008f7308 */ /* 0x000ee20000000800 */
[C---:B------:R-:W-:Y:S01]  /*182f0*/  HMMA.16816.F32 R48, R108.reuse, R70, R48 ;  /* 0x000000466c30723c */ /* 0x040fe20000001830 */
[----:B------:R-:W5:Y:S08]  /*18300*/  LDSM.16.MT88.4 R68, [R133+0xa000] ;  /* 0x00a000008544783b */ /* 0x000f700000004200 */
[----:B------:R-:W-:Y:S01]  /*18310*/  MUFU.EX2 R3, R106 ;  /* 0x0000006a00037308 */ /* 0x000fe20000000800 */
[C---:B-----5:R-:W-:Y:S08]  /*18320*/  HMMA.16816.F32 R52, R108.reuse, R68, R52 ;  /* 0x000000446c34723c */ /* 0x060ff00000001834 */
[C---:B------:R-:W-:Y:S01]  /*18330*/  HMMA.16816.F32 R56, R108.reuse, R70, R56 ;  /* 0x000000466c38723c */ /* 0x040fe20000001838 */
[----:B------:R-:W5:Y:S07]  /*18340*/  LDSM.16.MT88.4 R68, [R132+0xa000] ;  /* 0x00a000008444783b */ /* 0x000f6e0000004200 */
[C---:B-----5:R-:W-:Y:S03]  /*18350*/  HMMA.16816.F32 R60, R108.reuse, R68, R60 ;  /* 0x000000446c3c723c */ /* 0x060fe6000000183c */
[----:B-1----:R-:W-:Y:S05]  /*18360*/  F2FP.F16.F32.PACK_AB R68, R119, R120 ;  /* 0x000000787744723e */ /* 0x002fea00000000ff */
[----:B------:R-:W-:Y:S03]  /*18370*/  HMMA.16816.F32 R64, R108, R70, R64 ;  /* 0x000000466c40723c */ /* 0x000fe60000001840 */
[-CC-:B------:R-:W-:Y:S01]  /*18380*/  FFMA.FTZ R110, R191, R105.reuse, -R188.reuse ;  /* 0x00000069bf6e7223 */ /* 0x180fe200000108bc */
[-CC-:B------:R-:W-:Y:S01]  /*18390*/  FFMA.FTZ R109, R189, R105.reuse, -R188.reuse ;  /* 0x00000069bd6d7223 */ /* 0x180fe200000108bc */
[----:B------:R-:W-:Y:S01]  /*183a0*/  FFMA.FTZ R108, R187, R105, -R188 ;  /* 0x00000069bb6c7223 */ /* 0x000fe200000108bc */
[----:B--2---:R-:W-:Y:S01]  /*183b0*/  F2FP.F16.F32.PACK_AB R70, R122, R117 ;  /* 0x000000757a46723e */ /* 0x004fe200000000ff */
[-CC-:B------:R-:W-:Y:S01]  /*183c0*/  FFMA.FTZ R111, R181, R105.reuse, -R182.reuse ;  /* 0x00000069b56f7223 */ /* 0x180fe200000108b6 */
[-C--:B------:R-:W-:Y:S01]  /*183d0*/  FFMA.FTZ R182, R174, R105.reuse, -R182 ;  /* 0x00000069aeb67223 */ /* 0x080fe200000108b6 */
[----:B------:R-:W1:Y:S01]  /*183e0*/  MUFU.EX2 R110, R110 ;  /* 0x0000006e006e7308 */ /* 0x000e620000000800 */
[----:B------:R-:W-:Y:S01]  /*183f0*/  FFMA.FTZ R188, R104, R105, -R188 ;  /* 0x0000006968bc7223 */ /* 0x000fe200000108bc */
[----:B----4-:R-:W-:Y:S02]  /*18400*/  F2FP.F16.F32.PACK_AB R104, R123, R172 ;  /* 0x000000ac7b68723e */ /* 0x010fe400000000ff */
[----:B---3--:R-:W-:Y:S06]  /*18410*/  F2FP.F16.F32.PACK_AB R105, R143, R170 ;  /* 0x000000aa8f69723e */ /* 0x008fec00000000ff */
[----:B------:R-:W-:Y:S10]  /*18420*/  MUFU.EX2 R109, R109 ;  /* 0x0000006d006d7308 */ /* 0x000ff40000000800 */
[----:B------:R-:W2:Y:S01]  /*18430*/  MUFU.EX2 R108, R108 ;  /* 0x0000006c006c7308 */ /* 0x000ea20000000800 */
[C---:B-1----:R-:W-:Y:S01]  /*18440*/  F2FP.F16.F32.PACK_AB R69, R110.reuse, R121 ;  /* 0x000000796e45723e */ /* 0x042fe200000000ff */
[----:B------:R-:W-:Y:S04]  /*18450*/  FADD.FTZ R121, R121, R112 ;  /* 0x0000007079797221 */ /* 0x000fe80000010000 */
[----:B------:R-:W-:Y:S04]  /*18460*/  FADD.FTZ R110, R110, R121 ;  /* 0x000000796e6e7221 */ /* 0x000fe80000010000 */
[----:B------:R-:W-:Y:S10]  /*18470*/  MUFU.EX2 R111, R111 ;  /* 0x0000006f006f7308 */ /* 0x000ff40000000800 */
[----:B------:R-:W1:Y:S01]  /*18480*/  MUFU.EX2 R182, R182 ;  /* 0x000000b600b67308 */ /* 0x000e620000000800 */
[C---:B--2---:R-:W-:Y:S01]  /*18490*/  F2FP.F16.F32.PACK_AB R71, R108.reuse, R109 ;  /* 0x0000006d6c47723e */ /* 0x044fe200000000ff */
[----:B------:R-:W-:Y:S04]  /*184a0*/  FADD.FTZ R109, R109, R110 ;  /* 0x0000006e6d6d7221 */ /* 0x000fe80000010000 */
[----:B------:R-:W-:Y:S02]  /*184b0*/  FADD.FTZ R108, R108, R109 ;  /* 0x0000006d6c6c7221 */ /* 0x000fe40000010000 */
[C---:B------:R-:W-:Y:S02]  /*184c0*/  HMMA.16816.F32 R4, R68.reuse, R72, R4 ;  /* 0x000000484404723c */ /* 0x040fe40000001804 */
[----:B------:R-:W2:Y:S06]  /*184d0*/  MUFU.EX2 R188, R188 ;  /* 0x000000bc00bc7308 */ /* 0x000eac0000000800 */
[C---:B------:R-:W-:Y:S01]  /*184e0*/  HMMA.16816.F32 R8, R68.reuse, R74, R8 ;  /* 0x0000004a4408723c */ /* 0x040fe20000001808 */
[----:B------:R-:W3:Y:S02]  /*184f0*/  LDSM.16.MT88.4 R72, [R134+0x8800] ;  /* 0x008800008648783b */ /* 0x000ee40000004200 */
[----:B-1----:R-:W-:Y:S02]  /*18500*/  F2FP.F16.F32.PACK_AB R106, R182, R101 ;  /* 0x00000065b66a723e */ /* 0x002fe400000000ff */
[----:B--2---:R-:W-:Y:S03]  /*18510*/  F2FP.F16.F32.PACK_AB R107, R188, R3 ;  /* 0x00000003bc6b723e */ /* 0x004fe600000000ff */
[C---:B---3--:R-:W-:Y:S08]  /*18520*/  HMMA.16816.F32 R12, R68.reuse, R72, R12 ;  /* 0x00000048440c723c */ /* 0x048ff0000000180c */
        /* <DEDUP_REMOVED lines=20> */
[----:B------:R-:W-:Y:S02]  /*18670*/  F2FP.F16.F32.PACK_AB R68, R192, R185 ;  /* 0x000000b9c044723e */ /* 0x000fe400000000ff */
[----:B------:R-:W-:Y:S02]  /*18680*/  F2FP.F16.F32.PACK_AB R70, R190, R111 ;  /* 0x0000006fbe46723e */ /* 0x000fe400000000ff */
[----:B------:R-:W-:Y:S01]  /*18690*/  F2FP.F16.F32.PACK_AB R69, R194, R177 ;  /* 0x000000b1c245723e */ /* 0x000fe200000000ff */
[----:B------:R-:W-:Y:S01]  /*186a0*/  FADD.FTZ R177, R177, R108 ;  /* 0x0000006cb1b17221 */ /* 0x000fe20000010000 */
[----:B------:R-:W-:Y:S03]  /*186b0*/  F2FP.F16.F32.PACK_AB R71, R184, R175 ;  /* 0x000000afb847723e */ /* 0x000fe600000000ff */
[----:B------:R-:W-:Y:S04]  /*186c0*/  FADD.FTZ R194, R194, R177 ;  /* 0x000000b1c2c27221 */ /* 0x000fe80000010000 */
[C---:B-1----:R-:W-:Y:S08]  /*186d0*/  HMMA.16816.F32 R4, R68.reuse, R72, R4 ;  /* 0x000000484404723c */ /* 0x042ff00000001804 */
        /* <DEDUP_REMOVED lines=59> */
[----:B------:R-:W-:Y:S01]  /*18a90*/  FADD.FTZ R170, R188, R3 ;  /* 0x00000003bcaa7221 */ /* 0x000fe20000010000 */
[----:B------:R-:W-:Y:S02]  /*18aa0*/  IMAD.MOV.U32 R3, RZ, RZ, R2 ;  /* 0x000000ffff037224 */ /* 0x000fe400078e0002 */
[----:B------:R-:W-:Y:S01]  /*18ab0*/  FADD.FTZ R172, R182, R101 ;  /* 0x00000065b6ac7221 */ /* 0x000fe20000010000 */
[----:B------:R-:W-:Y:S01]  /*18ac0*/  IMAD.MOV.U32 R101, RZ, RZ, R0 ;  /* 0x000000ffff657224 */ /* 0x000fe200078e0000 */
[----:B------:R-:W-:Y:S11]  /*18ad0*/  @P0 BRA `(.L_x_13682) ;  /* 0xffffffc400a80947 */ /* 0x000ff6000383ffff */
.L_x_13675:
        /* <DEDUP_REMOVED lines=10> */
.L_x_13698:
        /* <DEDUP_REMOVED lines=193> */
.L_x_13685:
[----:B------:R-:W-:Y:S05]  /*19790*/  BSYNC.RECONVERGENT B0 ;  /* 0x0000000000007941 */ /* 0x000fea0003800200 */
.L_x_13684:
        /* <DEDUP_REMOVED lines=25> */
.L_x_13687:
[----:B------:R-:W-:Y:S05]  /*19930*/  BSYNC.RECONVERGENT B0 ;  /* 0x0000000000007941 */ /* 0x000fea0003800200 */
.L_x_13686:
        /* <DEDUP_REMOVED lines=33> */
.L_x_13689:
[----:B------:R-:W-:Y:S05]  /*19b50*/  BSYNC.RECONVERGENT B0 ;  /* 0x0000000000007941 */ /* 0x000fea0003800200 */
.L_x_13688:
        /* <DEDUP_REMOVED lines=16> */
.L_x_13691:
[----:B------:R-:W-:Y:S05]  /*19c60*/  BSYNC.RECONVERGENT B0 ;  /* 0x0000000000007941 */ /* 0x000fea0003800200 */
.L_x_13690:
        /* <DEDUP_REMOVED lines=16> */
.L_x_13693:
[----:B------:R-:W-:Y:S05]  /*19d70*/  BSYNC.RECONVERGENT B0 ;  /* 0x0000000000007941 */ /* 0x000fea0003800200 */
.L_x_13692:
[----:B------:R-:W-:-:S04]  /*19d80*/  MOV R147, 0x0 ;  /* 0x0000000000937802 */ /* 0x000fc80000000f00 */
[----:B-12345:R-:W-:Y:S05]  /*19d90*/  @P1 RET.REL.NODEC R146 `(_ZN5flash24flash_fwd_splitkv_kernelI23Flash_fwd_kernel_traitsILi128ELi64ELi64ELi4ELb0ELb0EN7cutlass6half_tE19Flash_kernel_traitsILi128ELi64ELi64ELi4ES3_EELb0ELb1ELb1ELb0ELb0ELb0ELb0ELb1EEEvNS_16Flash_fwd_paramsE) ;  /* 0xfffffe6092981950 */ /* 0x03efea0003c3ffff */
        /* <DEDUP_REMOVED lines=14> */
[----:B-1----:R-:W-:Y:S05]  /*19e80*/  @P0 RET.REL.NODEC R146 `(_ZN5flash24flash_fwd_splitkv_kernelI23Flash_fwd_kernel_traitsILi128ELi64ELi64ELi4ELb0ELb0EN7cutlass6half_tE19Flash_kernel_traitsILi128ELi64ELi64ELi4ES3_EELb0ELb1ELb1ELb0ELb0ELb0ELb0ELb1EEEvNS_16Flash_fwd_paramsE) ;  /* 0xfffffe60925c0950 */ /* 0x002fea0003c3ffff */
[----:B------:R-:W-:Y:S01]  /*19e90*/  MOV R147, 0x0 ;  /* 0x0000000000937802 */ /* 0x000fe20000000f00 */
[----:B------:R1:W-:Y:S03]  /*19ea0*/  ST.E.128 desc[UR4][R2.64+0x80], R32 ;  /* 0x0000802002007985 */ /* 0x0003e6000c101d04 */
[----:B-1----:R-:W-:Y:S05]  /*19eb0*/  RET.REL.NODEC R146 `(_ZN5flash24flash_fwd_splitkv_kernelI23Flash_fwd_kernel_traitsILi128ELi64ELi64ELi4ELb0ELb0EN7cutlass6half_tE19Flash_kernel_traitsILi128ELi64ELi64ELi4ES3_EELb0ELb1ELb1ELb0ELb0ELb0ELb0ELb1EEEvNS_16Flash_fwd_paramsE) ;  /* 0xfffffe6092507950 */ /* 0x002fea0003c3ffff */
.L_x_13683:
[----:B------:R-:W-:Y:S01]  /*19ec0*/  MOV R5, 0x2 ;  /* 0x0000000200057802 */ /* 0x000fe20000000f00 */
[----:B------:R-:W-:Y:S01]  /*19ed0*/  IMAD.MOV.U32 R4, RZ, RZ, 0x1f ;  /* 0x0000001fff047424 */ /* 0x000fe200078e00ff */
[----:B------:R-:W-:-:S07]  /*19ee0*/  MOV R6, 0xffffffff ;  /* 0xffffffff00067802 */ /* 0x000fce0000000f00 */
[----:B-1---5:R-:W-:Y:S05]  /*19ef0*/  WARPSYNC.COLLECTIVE R6, `(.L_x_13694) ;  /* 0x0000000006087348 */ /* 0x022fea0003c00000 */
[----:B------:R2:W3:Y:S02]  /*19f00*/  SHFL.BFLY P0, R10, R172, R5, R4 ;  /* 0x0c000005ac0a7389 */ /* 0x0004e40000000004 */
[----:B-123-5:R-:W-:Y:S05]  /*19f10*/  ENDCOLLECTIVE ;  /* 0x000000000000791b */ /* 0x02efea0003800000 */
.L_x_13694:
[----:B------:R-:W-:Y:S02]  /*19f20*/  IMAD.MOV.U32 R7, RZ, RZ, R10 ;  /* 0x000000ffff077224 */ /* 0x000fe400078e000a */
[----:B------:R-:W-:Y:S02]  /*19f30*/  IMAD.MOV.U32 R5, RZ, RZ, 0x1 ;  /* 0x00000001ff057424 */ /* 0x000fe400078e00ff */
[----:B------:R-:W-:-:S05]  /*19f40*/  FADD.FTZ R8, R7, R172 ;  /* 0x000000ac07087221 */ /* 0x000fca0000010000 */
[----:B------:R-:W-:-:S07]  /*19f50*/  MOV R172, R8 ;  /* 0x0000000800ac7202 */ /* 0x000fce0000000f00 */
[----:B------:R-:W-:Y:S05]  /*19f60*/  WARPSYNC.COLLECTIVE R6, `(.L_x_13695) ;  /* 0x0000000006087348 */ /* 0x000fea0003c00000 */
[----:B------:R1:W2:Y:S02]  /*19f70*/  SHFL.BFLY P0, R10, R172, R5, R4 ;  /* 0x0c000005ac0a7389 */ /* 0x0002a40000000004 */
[----:B-12---:R-:W-:Y:S05]  /*19f80*/  ENDCOLLECTIVE ;  /* 0x000000000000791b */ /* 0x006fea0003800000 */
.L_x_13695:
[----:B------:R-:W-:Y:S01]  /*19f90*/  MOV R172, R170 ;  /* 0x000000aa00ac7202 */ /* 0x000fe20000000f00 */
[----:B------:R-:W-:Y:S01]  /*19fa0*/  IMAD.MOV.U32 R5, RZ, RZ, 0x2 ;  /* 0x00000002ff057424 */ /* 0x000fe200078e00ff */
[----:B------:R-:W-:-:S07]  /*19fb0*/  MOV R9, R10 ;  /* 0x0000000a00097202 */ /* 0x000fce0000000f00 */
[----:B------:R-:W-:Y:S05]  /*19fc0*/  WARPSYNC.COLLECTIVE R6, `(.L_x_13696) ;  /* 0x0000000006087348 */ /* 0x000fea0003c00000 */
[----:B------:R1:W2:Y:S02]  /*19fd0*/  SHFL.BFLY P0, R10, R172, R5, R4 ;  /* 0x0c000005ac0a7389 */ /* 0x0002a40000000004 */
[----:B-12---:R-:W-:Y:S05]  /*19fe0*/  ENDCOLLECTIVE ;  /* 0x000000000000791b */ /* 0x006fea0003800000 */
.L_x_13696:
[----:B------:R-:W-:Y:S01]  /*19ff0*/  FADD.FTZ R9, R8, R9 ;  /* 0x0000000908097221 */ /* 0x000fe20000010000 */
[----:B------:R-:W-:Y:S01]  /*1a000*/  FADD.FTZ R7, R10, R170 ;  /* 0x000000aa0a077221 */ /* 0x000fe20000010000 */
[----:B------:R-:W-:-:S04]  /*1a010*/  MOV R5, 0x1 ;  /* 0x0000000100057802 */ /* 0x000fc80000000f00 */
[----:B------:R-:W-:-:S07]  /*1a020*/  MOV R172, R7 ;  /* 0x0000000700ac7202 */ /* 0x000fce0000000f00 */
[----:B------:R-:W-:Y:S05]  /*1a030*/  WARPSYNC.COLLECTIVE R6, `(.L_x_13697) ;  /* 0x0000000006087348 */ /* 0x000fea0003c00000 */
[----:B------:R1:W2:Y:S02]  /*1a040*/  SHFL.BFLY P0, R10, R172, R5, R4 ;  /* 0x0c000005ac0a7389 */ /* 0x0002a40000000004 */
[----:B-12---:R-:W-:Y:S05]  /*1a050*/  ENDCOLLECTIVE ;  /* 0x000000000000791b */ /* 0x006fea0003800000 */
.L_x_13697:
[----:B------:R-:W-:Y:S05]  /*1a060*/  BRA `(.L_x_13698) ;  /* 0xffffffe800c47947 */ /* 0x000fea000383ffff */
.L_x_13699:
        /* <DEDUP_REMOVED lines=9> */
.L_x_15002:


//--------------------- .text._ZN5flash24flash_fwd_splitkv_kernelI23Flash_fwd_kernel_traitsILi128ELi64ELi64ELi4ELb0ELb0EN7cutlass6half_tE19Flash_kernel_traitsILi128ELi64ELi64ELi4ES3_EELb0ELb1ELb1ELb0ELb0ELb1ELb0ELb1EEEvNS_16Flash_fwd_paramsE --------------------------
	.section	.text._ZN5flash24flash_fwd_splitkv_kernelI23Flash_fwd_kernel_traitsILi128ELi64ELi64ELi4ELb0ELb0EN7cutlass6half_tE19Flash_kernel_traitsILi128ELi64ELi64ELi4ES3_EELb0ELb1ELb1ELb0ELb0ELb1ELb0ELb1EEEvNS_16Flash_fwd_paramsE,"ax",@progbits
	.align	128
        .global         _ZN5flash24flash_fwd_splitkv_kernelI23Flash_fwd_kernel_traitsILi128ELi64ELi64ELi4ELb0ELb0EN7cutlass6half_tE19Flash_kernel_traitsILi128ELi64ELi64ELi4ES3_EELb0ELb1ELb1ELb0ELb0ELb1ELb0ELb1EEEvNS_16Flash_fwd_paramsE
        .type           _ZN5flash24flash_fwd_splitkv_kernelI23Flash_fwd_kernel_traitsILi128ELi64ELi64ELi4ELb0ELb0EN7cutlass6half_tE19Flash_kernel_traitsILi128ELi64ELi64ELi4ES3_EELb0ELb1ELb1ELb0ELb0ELb1ELb0ELb1EEEvNS_16Flash_fwd_paramsE,@function
        .size           _ZN5flash24flash_fwd_splitkv_kernelI23Flash_fwd_kernel_traitsILi128ELi64ELi64ELi4ELb0ELb0EN7cutlass6half_tE19Flash_kernel_traitsILi128ELi64ELi64ELi4ES3_EELb0ELb1ELb1ELb0ELb0ELb1ELb0ELb1EEEvNS_16Flash_fwd_paramsE,(.L_x_15003 - _ZN5flash24flash_fwd_splitkv_kernelI23Flash_fwd_kernel_traitsILi128ELi64ELi64ELi4ELb0ELb0EN7cutlass6half_tE19Flash_kernel_traitsILi128ELi64ELi64ELi4ES3_EELb0ELb1ELb1ELb0ELb0ELb1ELb0ELb1EEEvNS_16Flash_fwd_paramsE)
        .other          _ZN5flash24flash_fwd_splitkv_kernelI23Flash_fwd_kernel_traitsILi128ELi64ELi64ELi4ELb0ELb0EN7cutlass6half_tE19Flash_kernel_traitsILi128ELi64ELi64ELi4ES3_EELb0ELb1ELb1ELb0ELb0ELb1ELb0ELb1EEEvNS_16Flash_fwd_paramsE,@"STO_CUDA_ENTRY STV_DEFAULT"
_ZN5flash24flash_fwd_splitkv_kernelI23Flash_fwd_kernel_traitsILi128ELi64ELi64ELi4ELb0ELb0EN7cutlass6half_tE19Flash_kernel_traitsILi128ELi64ELi64ELi4ES3_EELb0ELb1ELb1ELb0ELb0ELb1ELb0ELb1EEEvNS_16Flash_fwd_paramsE:
.text._ZN5flash24flash_fwd_splitkv_kernelI23Flash_fwd_kernel_traitsILi128ELi64ELi64ELi4ELb0ELb0EN7cutlass6half_tE19Flash_kernel_traitsILi128ELi64ELi64ELi4ES3_EELb0ELb1ELb1ELb0ELb0ELb1ELb0ELb1EEEvNS_16Flash_fwd_paramsE:
[----:B------:R-:W-:Y:S01]  /*0000*/  LDC R1, c[0x0][0x37c] ;  /* 0x0000df00ff017b82 */ /* 0x000fe20000000800 */
[----:B------:R-:W1:Y:S07]  /*0010*/  S2R R3, SR_CTAID.X ;  /* 0x0000000000037919 */ /* 0x000e6e0000002500 */
[----:B------:R-:W2:Y:S01]  /*0020*/  LDC.64 R102, c[0x0][0x348] ;  /* 0x0000d200ff667b82 */ /* 0x000ea20000000a00 */
[----:B------:R-:W-:Y:S01]  /*0030*/  BSSY.RECONVERGENT B4, `(.L_x_13700) ;  /* 0x0000005000047945 */ /* 0x000fe20003800200 */
[----:B------:R-:W-:Y:S01]  /*0040*/  MOV R146, 0x80 ;  /* 0x0000008000927802 */ /* 0x000fe20000000f00 */
[----:B------:R-:W3:Y:S01]  /*0050*/  S2R R149, SR_CTAID.Y ;  /* 0x0000000000957919 */ /* 0x000ee20000002600 */
[----:B------:R-:W4:Y:S05]  /*0060*/  S2R R148, SR_CTAID.Z ;  /* 0x0000000000947919 */ /* 0x000f2a0000002700 */
[----:B-1234-:R-:W-:Y:S05]  /*0070*/  CALL.REL.NOINC `($_ZN5flash24flash_fwd_splitkv_kernelI23Flash_fwd_kernel_traitsILi128ELi64ELi64ELi4ELb0ELb0EN7cutlass6half_tE19Flash_kernel_traitsILi128ELi64ELi64ELi4ES3_EELb0ELb1ELb1ELb0ELb0ELb1ELb0ELb1EEEvNS_16Flash_fwd_paramsE$_ZN5flash30compute_attn_1rowblock_splitkvI23Flash_fwd_kernel_traitsILi128ELi64ELi64ELi4ELb0ELb0EN7cutlass6half_tE19Flash_kernel_traitsILi128ELi64ELi64ELi4ES3_EELb0ELb1ELb1ELb0ELb0ELb1ELb0ELb1ENS_16Flash_fwd_paramsEEEvRKT8_iiiii) ;  /* 0x0000000000087944 */ /* 0x01efea0003c00000 */
[----:B------:R-:W-:Y:S05]  /*0080*/  BSYNC.RECONVERGENT B4 ;  /* 0x0000000000047941 */ /* 0x000fea0003800200 */
.L_x_13700:
[----:B------:R-:W-:Y:S05]  /*0090*/  EXIT ;  /* 0x000000000000794d */ /* 0x000fea0003800000 */
        .type           $_ZN5flash24flash_fwd_splitkv_kernelI23Flash_fwd_kernel_traitsILi128ELi64ELi64ELi4ELb0ELb0EN7cutlass6half_tE19Flash_kernel_traitsILi128ELi64ELi64ELi4ES3_EELb0ELb1ELb1ELb0ELb0ELb1ELb0ELb1EEEvNS_16Flash_fwd_paramsE$_ZN5flash30compute_attn_1rowblock_splitkvI23Flash_fwd_kernel_traitsILi128ELi64ELi64ELi4ELb0ELb0EN7cutlass6half_tE19Flash_kernel_traitsILi128ELi64ELi64ELi4ES3_EELb0ELb1ELb1ELb0ELb0ELb1ELb0ELb1ENS_16Flash_fwd_paramsEEEvRKT8_iiiii,@function
        .size           $_ZN5flash24flash_fwd_splitkv_kernelI23Flash_fwd_kernel_traitsILi128ELi64ELi64ELi4ELb0ELb0EN7cutlass6half_tE19Flash_kernel_traitsILi128ELi64ELi64ELi4ES3_EELb0ELb1ELb1ELb0ELb0ELb1ELb0ELb1EEEvNS_16Flash_fwd_paramsE$_ZN5flash30compute_attn_1rowblock_splitkvI23Flash_fwd_kernel_traitsILi128ELi64ELi64ELi4ELb0ELb0EN7cutlass6half_tE19Flash_kernel_traitsILi128ELi64ELi64ELi4ES3_EELb0ELb1ELb1ELb0ELb0ELb1ELb0ELb1ENS_16Flash_fwd_paramsEEEvRKT8_iiiii,(.L_x_15003 - $_ZN5flash24flash_fwd_splitkv_kernelI23Flash_fwd_kernel_traitsILi128ELi64ELi64ELi4ELb0ELb0EN7cutlass6half_tE19Flash_kernel_traitsILi128ELi64ELi64ELi4ES3_EELb0ELb1ELb1ELb0ELb0ELb1ELb0ELb1EEEvNS_16Flash_fwd_paramsE$_ZN5flash30compute_attn_1rowblock_splitkvI23Flash_fwd_kernel_traitsILi128ELi64ELi64ELi4ELb0ELb0EN7cutlass6half_tE19Flash_kernel_traitsILi128ELi64ELi64ELi4ES3_EELb0ELb1ELb1ELb0ELb0ELb1ELb0ELb1ENS_16Flash_fwd_paramsEEEvRKT8_iiiii)
$_ZN5flash24flash_fwd_splitkv_kernelI23Flash_fwd_kernel_traitsILi128ELi64ELi64ELi4ELb0ELb0EN7cutlass6half_tE19Flash_kernel_traitsILi128ELi64ELi64ELi4ES3_EELb0ELb1ELb1ELb0ELb0ELb1ELb0ELb1EEEvNS_16Flash_fwd_paramsE$_ZN5flash30compute_attn_1rowblock_splitkvI23Flash_fwd_kernel_traitsILi128ELi64ELi64ELi4ELb0ELb0EN7cutlass6half_tE19Flash_kernel_traitsILi128ELi64ELi64ELi4ES3_EELb0ELb1ELb1ELb0ELb0ELb1ELb0ELb1ENS_16Flash_fwd_paramsEEEvRKT8_iiiii:
        /* <DEDUP_REMOVED lines=39> */
.L_x_13702:
[----:B------:R-:W-:Y:S05]  /*0310*/  BSYNC.RECONVERGENT B0 ;  /* 0x0000000000007941 */ /* 0x000fea0003800200 */
.L_x_13701:
[----:B------:R-:W-:Y:S04]  /*0320*/  BSSY.RECONVERGENT B0, `(.L_x_13703) ;  /* 0x0000007000007945 */ /* 0x000fe80003800200 */
[----:B------:R-:W-:Y:S05]  /*0330*/  @!P3 BRA `(.L_x_13704) ;  /* 0x000000000014b947 */ /* 0x000fea0003800000 */
[----:B-----5:R-:W2:Y:S02]  /*0340*/  LD.E.U8 R4, desc[UR4][R102.64+0x1b2] ;  /* 0x0001b20466047980 */ /* 0x020ea4000c101100 */
[----:B--2---:R-:W-:-:S13]  /*0350*/  ISETP.NE.AND P1, PT, R4, RZ, PT ;  /* 0x000000ff0400720c */ /* 0x004fda0003f25270 */
[----:B------:R-:W2:Y:S02]  /*0360*/  @P1 LD.E R7, desc[UR4][R14.64+0x4] ;  /* 0x000004040e071980 */ /* 0x000ea4000c101900 */
[----:B--2---:R-:W-:-:S06]  /*0370*/  @P1 IADD3 R4, PT, PT, R7, -R12, RZ ;  /* 0x8000000c07041210 */ /* 0x004fcc0007ffe0ff */
[----:B------:R2:W5:Y:S02]  /*0380*/  @!P1 LD.E R4, desc[UR4][R14.64] ;  /* 0x000000040e049980 */ /* 0x000564000c101900 */
.L_x_13704:
[----:B------:R-:W-:Y:S05]  /*0390*/  BSYNC.RECONVERGENT B0 ;  /* 0x0000000000007941 */ /* 0x000fea0003800200 */
.L_x_13703:
        /* <DEDUP_REMOVED lines=9> */
.L_x_13706:
[----:B------:R-:W3:Y:S01]  /*0430*/  LD.E.64 R4, desc[UR4][R102.64+0x108] ;  /* 0x0001080466047980 */ /* 0x000ee2000c101b00 */
[----:B------:R-:W-:Y:S01]  /*0440*/  BSSY.RECONVERGENT B0, `(.L_x_13708) ;  /* 0x0000006000007945 */ /* 0x000fe20003800200 */
[----:B------:R-:W-:Y:S01]  /*0450*/  IMAD.MOV.U32 R58, RZ, RZ, RZ ;  /* 0x000000ffff3a7224 */ /* 0x000fe200078e00ff */
[----:B---3--:R-:W-:-:S04]  /*0460*/  ISETP.NE.U32.AND P0, PT, R4, RZ, PT ;  /* 0x000000ff0400720c */ /* 0x008fc80003f05070 */
[----:B------:R-:W-:-:S13]  /*0470*/  ISETP.NE.AND.EX P0, PT, R5, RZ, PT, P0 ;  /* 0x000000ff0500720c */ /* 0x000fda0003f05300 */
[----:B------:R-:W-:Y:S05]  /*0480*/  @!P0 BRA `(.L_x_13709) ;  /* 0x0000000000048947 */ /* 0x000fea0003800000 */
[----:B------:R3:W5:Y:S02]  /*0490*/  LD.E R58, desc[UR4][R102.64+0xbc] ;  /* 0x0000bc04663a7980 */ /* 0x000764000c101900 */
.L_x_13709:
[----:B------:R-:W-:Y:S05]  /*04a0*/  BSYNC.RECONVERGENT B0 ;  /* 0x0000000000007941 */ /* 0x000fea0003800200 */
.L_x_13708:
[----:B-----5:R-:W-:Y:S02]  /*04b0*/  IADD3 R58, PT, PT, R69, R58, RZ ;  /* 0x0000003a453a7210 */ /* 0x020fe40007ffe0ff */
.L_x_13707:
[----:B------:R-:W-:Y:S05]  /*04c0*/  BSYNC.RECONVERGENT B1 ;  /* 0x0000000000017941 */ /* 0x000fea0003800200 */
.L_x_13705:
[----:B------:R-:W-:Y:S01]  /*04d0*/  IMAD.SHL.U32 R150, R3, 0x40, RZ ;  /* 0x0000004003967824 */ /* 0x000fe200078e00ff */
[----:B------:R-:W-:Y:S01]  /*04e0*/  MOV R4, R146 ;  /* 0x0000009200047202 */ /* 0x000fe20000000f00 */
[----:B------:R-:W-:-:S03]  /*04f0*/  IMAD.MOV.U32 R5, RZ, RZ, 0x0 ;  /* 0x00000000ff057424 */ /* 0x000fc600078e00ff */
[----:B------:R-:W-:-:S13]  /*0500*/  ISETP.GT.AND P0, PT, R155, R150, PT ;  /* 0x000000969b00720c */ /* 0x000fda0003f04270 */
[----:B-123--:R-:W-:Y:S05]  /*0510*/  @!P0 RET.REL.NODEC R4 `(_ZN5flash24flash_fwd_splitkv_kernelI23Flash_fwd_kernel_traitsILi128ELi64ELi64ELi4ELb0ELb0EN7cutlass6half_tE19Flash_kernel_traitsILi128ELi64ELi64ELi4ES3_EELb0ELb1ELb1ELb0ELb0ELb1ELb0ELb1EEEvNS_16Flash_fwd_paramsE) ;  /* 0xfffffff804b88950 */ /* 0x00efea0003c3ffff */
        /* <DEDUP_REMOVED lines=74> */
.L_x_13712:
[----:B------:R-:W-:Y:S05]  /*09c0*/  BSYNC.RECONVERGENT B0 ;  /* 0x0000000000007941 */ /* 0x000fea0003800200 */
.L_x_13711:
        /* <DEDUP_REMOVED lines=17> */
.L_x_13714:
[----:B------:R-:W-:Y:S05]  /*0ae0*/  BSYNC.RECONVERGENT B0 ;  /* 0x0000000000007941 */ /* 0x000fea0003800200 */
.L_x_13713:
        /* <DEDUP_REMOVED lines=20> */
.L_x_13716:
[----:B------:R-:W-:Y:S05]  /*0c30*/  BSYNC.RECONVERGENT B0 ;  /* 0x0000000000007941 */ /* 0x000fea0003800200 */
.L_x_13715:
        /* <DEDUP_REMOVED lines=25> */
.L_x_13718:
[----:B------:R-:W-:Y:S05]  /*0dd0*/  BSYNC.RECONVERGENT B0 ;  /* 0x0000000000007941 */ /* 0x000fea0003800200 */
.L_x_13717:
[----:B------:R-:W-:Y:S01]  /*0de0*/  MOV R147, 0x0 ;  /* 0x0000000000937802 */ /* 0x000fe20000000f00 */
[----:B------:R-:W-:Y:S04]  /*0df0*/  @!P5 ST.E desc[UR4][R12.64], R4 ;  /* 0x000000040c00d985 */ /* 0x000fe8000c101904 */
[----:B------:R-:W-:Y:S04]  /*0e00*/  @!P4 ST.E desc[UR4][R12.64+0x40], R3 ;  /* 0x000040030c00c985 */ /* 0x000fe8000c101904 */
[----:B------:R1:W-:Y:S02]  /*0e10*/  @!P3 ST.E desc[UR4][R12.64+0x80], R2 ;  /* 0x000080020c00b985 */ /* 0x0003e4000c101904 */
[----:B-12---:R-:W-:Y:S05]  /*0e20*/  @P6 RET.REL.NODEC R146 `(_ZN5flash24flash_fwd_splitkv_kernelI23Flash_fwd_kernel_traitsILi128ELi64ELi64ELi4ELb0ELb0EN7cutlass6half_tE19Flash_kernel_traitsILi128ELi64ELi64ELi4ES3_EELb0ELb1ELb1ELb0ELb0ELb1ELb0ELb1EEEvNS_16Flash_fwd_paramsE) ;  /* 0xfffffff092746950 */ /* 0x006fea0003c3ffff */
[----:B------:R-:W-:Y:S02]  /*0e30*/  MOV R3, 0x7f800000 ;  /* 0x7f80000000037802 */ /* 0x000fe40000000f00 */
[----:B------:R-:W-:-:S03]  /*0e40*/  MOV R147, 0x0 ;  /* 0x0000000000937802 */ /* 0x000fc60000000f00 */
[----:B------:R1:W-:Y:S02]  /*0e50*/  ST.E desc[UR4][R12.64+0xc0], R3 ;  /* 0x0000c0030c007985 */ /* 0x0003e4000c101904 */
[----:B-1----:R-:W-:Y:S05]  /*0e60*/  RET.REL.NODEC R146 `(_ZN5flash24flash_fwd_splitkv_kernelI23Flash_fwd_kernel_traitsILi128ELi64ELi64ELi4ELb0ELb0EN7cutlass6half_tE19Flash_kernel_traitsILi128ELi64ELi64ELi4ES3_EELb0ELb1ELb1ELb0ELb0ELb1ELb0ELb1EEEvNS_16Flash_fwd_paramsE) ;  /* 0xfffffff092647950 */ /* 0x002fea0003c3ffff */
.L_x_13710:
        /* <DEDUP_REMOVED lines=102> */
.L_x_13720:
        /* <DEDUP_REMOVED lines=77> */
.L_x_13721:
[----:B------:R-:W-:Y:S05]  /*19a0*/  BSYNC.RECONVERGENT B0 ;  /* 0x0000000000007941 */ /* 0x000fea0003800200 */
.L_x_13719:
        /* <DEDUP_REMOVED lines=198> */
.L_x_13775:
        /* <DEDUP_REMOVED lines=20> */
.L_x_13724:
[----:B------:R-:W-:Y:S05]  /*2750*/  BSYNC.RECONVERGENT B0 ;  /* 0x0000000000007941 */ /* 0x000fea0003800200 */
.L_x_13723:
        /* <DEDUP_REMOVED lines=12> */
.L_x_13726:
[----:B------:R-:W-:Y:S05]  /*2820*/  BSYNC.RECONVERGENT B0 ;  /* 0x0000000000007941 */ /* 0x000fea0003800200 */
.L_x_13725:
        /* <DEDUP_REMOVED lines=12> */
.L_x_13728:
[----:B------:R-:W-:Y:S05]  /*28f0*/  BSYNC.RECONVERGENT B0 ;  /* 0x0000000000007941 */ /* 0x000fea0003800200 */
.L_x_13727:
        /* <DEDUP_REMOVED lines=15> */
.L_x_13730:
[----:B------:R-:W-:Y:S05]  /*29f0*/  BSYNC.RECONVERGENT B0 ;  /* 0x0000000000007941 */ /* 0x000fea0003800200 */
.L_x_13729:
        /* <DEDUP_REMOVED lines=26> */
.L_x_13734:
[----:B------:R-:W-:Y:S05]  /*2ba0*/  BSYNC.RECONVERGENT B0 ;  /* 0x0000000000007941 */ /* 0x000fea0003800200 */
.L_x_13733:
        /* <DEDUP_REMOVED lines=12> */
.L_x_13736:
[----:B------:R-:W-:Y:S05]  /*2c70*/  BSYNC.RECONVERGENT B0 ;  /* 0x0000000000007941 */ /* 0x000fea0003800200 */
.L_x_13735:
        /* <DEDUP_REMOVED lines=12> */
.L_x_13738:
[----:B------:R-:W-:Y:S05]  /*2d40*/  BSYNC.RECONVERGENT B0 ;  /* 0x0000000000007941 */ /* 0x000fea0003800200 */
.L_x_13737:
        /* <DEDUP_REMOVED lines=17> */
.L_x_13732:
        /* <DEDUP_REMOVED lines=61> */
.L_x_13744:
[----:B------:R-:W-:Y:S05]  /*3230*/  BSYNC.RECONVERGENT B0 ;  /* 0x0000000000007941 */ /* 0x000fea0003800200 */
.L_x_13743:
        /* <DEDUP_REMOVED lines=51> */
.L_x_13742:
[----:B------:R-:W-:Y:S05]  /*3570*/  BSYNC.RECONVERGENT B1 ;  /* 0x0000000000017941 */ /* 0x000fea0003800200 */
.L_x_13741:
        /* <DEDUP_REMOVED lines=66> */
.L_x_13748:
[----:B------:R-:W-:Y:S05]  /*39a0*/  BSYNC.RECONVERGENT B0 ;  /* 0x0000000000007941 */ /* 0x000fea0003800200 */
.L_x_13747:
        /* <DEDUP_REMOVED lines=51> */
.L_x_13746:
[----:B------:R-:W-:Y:S05]  /*3ce0*/  BSYNC.RECONVERGENT B1 ;  /* 0x0000000000017941 */ /* 0x000fea0003800200 */
.L_x_13745:
        /* <DEDUP_REMOVED lines=64> */
.L_x_13752:
[----:B------:R-:W-:Y:S05]  /*40f0*/  BSYNC.RECONVERGENT B0 ;  /* 0x0000000000007941 */ /* 0x000fea0003800200 */
.L_x_13751:
        /* <DEDUP_REMOVED lines=51> */
.L_x_13750:
[----:B------:R-:W-:Y:S05]  /*4430*/  BSYNC.RECONVERGENT B1 ;  /* 0x0000000000017941 */ /* 0x000fea0003800200 */
.L_x_13749:
        /* <DEDUP_REMOVED lines=67> */
.L_x_13756:
[----:B------:R-:W-:Y:S05]  /*4870*/  BSYNC.RECONVERGENT B0 ;  /* 0x0000000000007941 */ /* 0x000fea0003800200 */
.L_x_13755:
        /* <DEDUP_REMOVED lines=51> */
.L_x_13754:
[----:B------:R-:W-:Y:S05]  /*4bb0*/  BSYNC.RECONVERGENT B1 ;  /* 0x0000000000017941 */ /* 0x000fea0003800200 */
.L_x_13753:
[----:B------:R-:W2:Y:S02]  /*4bc0*/  LD.E R3, desc[UR4][R102.64+0xd0] ;  /* 0x0000d00466037980 */ /* 0x000ea4000c101900 */
[----:B--2---:R-:W-:Y:S05]  /*4bd0*/  IMAD.U32 R3, R3, -0x20, RZ ;  /* 0xffffffe003037824 */ /* 0x004fea00078e00ff */
[C---:B------:R-:W-:Y:S02]  /*4be0*/  LEA R14, P1, R3.reuse, R14, 0x1 ;  /* 0x0000000e030e7211 */ /* 0x040fe400078208ff */
[C---:B------:R-:W-:Y:S02]  /*4bf0*/  LEA R50, P0, R3.reuse, R50, 0x1 ;  /* 0x0000003203327211 */ /* 0x040fe400078008ff */
[C---:B------:R-:W-:Y:S02]  /*4c00*/  LEA.HI.X.SX32 R15, R3.reuse, R15, 0x1, P1 ;  /* 0x0000000f030f7211 */ /* 0x040fe400008f0eff */
[----:B------:R-:W-:Y:S01]  /*4c10*/  LEA.HI.X.SX32 R51, R3, R51, 0x1, P0 ;  /* 0x0000003303337211 */ /* 0x000fe200000f0eff */
[----:B------:R-:W-:Y:S05]  /*4c20*/  BRA `(.L_x_13739) ;  /* 0x0000003000247947 */ /* 0x000fea0003800000 */
.L_x_13740:
        /* <DEDUP_REMOVED lines=99> */
.L_x_13760:
[----:B------:R-:W-:Y:S05]  /*5260*/  BSYNC.RECONVERGENT B0 ;  /* 0x0000000000007941 */ /* 0x000fea0003800200 */
.L_x_13759:
        /* <DEDUP_REMOVED lines=92> */
.L_x_13758:
[----:B------:R-:W-:Y:S05]  /*5830*/  BSYNC.RECONVERGENT B1 ;  /* 0x0000000000017941 */ /* 0x000fea0003800200 */
.L_x_13757:
        /* <DEDUP_REMOVED lines=98> */
.L_x_13764:
[----:B------:R-:W-:Y:S05]  /*5e60*/  BSYNC.RECONVERGENT B0 ;  /* 0x0000000000007941 */ /* 0x000fea0003800200 */
.L_x_13763:
        /* <DEDUP_REMOVED lines=92> */
.L_x_13762:
[----:B------:R-:W-:Y:S05]  /*6430*/  BSYNC.RECONVERGENT B1 ;  /* 0x0000000000017941 */ /* 0x000fea0003800200 */
.L_x_13761:
        /* <DEDUP_REMOVED lines=98> */
.L_x_13768:
[----:B------:R-:W-:Y:S05]  /*6a60*/  BSYNC.RECONVERGENT B0 ;  /* 0x0000000000007941 */ /* 0x000fea0003800200 */
.L_x_13767:
        /* <DEDUP_REMOVED lines=92> */
.L_x_13766:
[----:B------:R-:W-:Y:S05]  /*7030*/  BSYNC.RECONVERGENT B1 ;  /* 0x0000000000017941 */ /* 0x000fea0003800200 */
.L_x_13765:
        /* <DEDUP_REMOVED lines=102> */
.L_x_13772:
[----:B------:R-:W-:Y:S05]  /*76a0*/  BSYNC.RECONVERGENT B0 ;  /* 0x0000000000007941 */ /* 0x000fea0003800200 */
.L_x_13771:
        /* <DEDUP_REMOVED lines=90> */
.L_x_13770:
[----:B------:R-:W-:Y:S05]  /*7c50*/  BSYNC.RECONVERGENT B1 ;  /* 0x0000000000017941 */ /* 0x000fea0003800200 */
.L_x_13769:
[----:B------:R-:W3:Y:S02]  /*7c60*/  LD.E R3, desc[UR4][R102.64+0xd0] ;  /* 0x0000d00466037980 */ /* 0x000ee4000c101900 */
[----:B---3--:R-:W-:Y:S05]  /*7c70*/  IMAD.U32 R3, R3, -0x20, RZ ;  /* 0xffffffe003037824 */ /* 0x008fea00078e00ff */
[C---:B------:R-:W-:Y:S02]  /*7c80*/  LEA R76, P1, R3.reuse, R76, 0x1 ;  /* 0x0000004c034c7211 */ /* 0x040fe400078208ff */
[C---:B------:R-:W-:Y:S02]  /*7c90*/  LEA R74, P0, R3.reuse, R74, 0x1 ;  /* 0x0000004a034a7211 */ /* 0x040fe400078008ff */
[C---:B------:R-:W-:Y:S02]  /*7ca0*/  LEA.HI.X.SX32 R77, R3.reuse, R77, 0x1, P1 ;  /* 0x0000004d034d7211 */ /* 0x040fe400008f0eff */
[----:B------:R-:W-:Y:S09]  /*7cb0*/  LEA.HI.X.SX32 R75, R3, R75, 0x1, P0 ;  /* 0x0000004b034b7211 */ /* 0x000ff200000f0eff */
.L_x_13739:
[----:B------:R-:W-:Y:S05]  /*7cc0*/  BSYNC.RECONVERGENT B2 ;  /* 0x0000000000027941 */ /* 0x000fea0003800200 */
.L_x_13731:
        /* <DEDUP_REMOVED lines=101> */
.L_x_13774:
[----:B------:R-:W-:Y:S05]  /*8320*/  BSYNC.RECONVERGENT B0 ;  /* 0x0000000000007941 */ /* 0x000fea0003800200 */
.L_x_13773:
[----:B------:R-:W-:Y:S05]  /*8330*/  @P2 BRA `(.L_x_13775) ;  /* 0xffffffa000b42947 */ /* 0x000fea000383ffff */
.L_x_13722:
        /* <DEDUP_REMOVED lines=34> */
.L_x_13779:
[----:B------:R-:W-:Y:S05]  /*8560*/  BSYNC.RECONVERGENT B0 ;  /* 0x0000000000007941 */ /* 0x000fea0003800200 */
.L_x_13778:
        /* <DEDUP_REMOVED lines=14> */
.L_x_13781:
[----:B------:R-:W-:Y:S05]  /*8650*/  BSYNC.RECONVERGENT B0 ;  /* 0x0000000000007941 */ /* 0x000fea0003800200 */
.L_x_13780:
        /* <DEDUP_REMOVED lines=16> */
.L_x_13783:
[----:B------:R-:W-:Y:S05]  /*8760*/  BSYNC.RECONVERGENT B0 ;  /* 0x0000000000007941 */ /* 0x000fea0003800200 */
.L_x_13782:
        /* <DEDUP_REMOVED lines=16> */
.L_x_13777:
        /* <DEDUP_REMOVED lines=86> */
.L_x_13791:
[----:B------:R-:W-:Y:S05]  /*8dd0*/  BSYNC.RECONVERGENT B0 ;  /* 0x0000000000007941 */ /* 0x000fea0003800200 */
.L_x_13790:
[----:B-----5:R-:W-:Y:S01]  /*8de0*/  IMAD.MOV.U32 R6, RZ, RZ, R10 ;  /* 0x000000ffff067224 */ /* 0x020fe200078e000a */
[----:B------:R-:W-:Y:S01]  /*8df0*/  MOV R4, R8 ;  /* 0x0000000800047202 */ /* 0x000fe20000000f00 */
[----:B------:R-:W-:Y:S01]  /*8e00*/  IMAD.MOV.U32 R7, RZ, RZ, R11 ;  /* 0x000000ffff077224 */ /* 0x000fe200078e000b */
[----:B------:R-:W-:Y:S02]  /*8e10*/  MOV R5, R9 ;  /* 0x0000000900057202 */ /* 0x000fe40000000f00 */
.L_x_13789:
[----:B------:R-:W-:Y:S05]  /*8e20*/  BSYNC.RECONVERGENT B1 ;  /* 0x0000000000017941 */ /* 0x000fea0003800200 */
.L_x_13788:
        /* <DEDUP_REMOVED lines=50> */
.L_x_13793:
[----:B------:R-:W-:Y:S05]  /*9150*/  BSYNC.RECONVERGENT B0 ;  /* 0x0000000000007941 */ /* 0x000fea0003800200 */
.L_x_13792:
[----:B-----5:R3:W-:Y:S02]  /*9160*/  STS.128 [R153+0x2000], R8 ;  /* 0x0020000899007388 */ /* 0x0207e40000000c00 */
.L_x_13787:
[----:B------:R-:W-:Y:S05]  /*9170*/  BSYNC.RECONVERGENT B2 ;  /* 0x0000000000027941 */ /* 0x000fea0003800200 */
.L_x_13786:
        /* <DEDUP_REMOVED lines=62> */
.L_x_13799:
[----:B------:R-:W-:Y:S05]  /*9560*/  BSYNC.RECONVERGENT B0 ;  /* 0x0000000000007941 */ /* 0x000fea0003800200 */
.L_x_13798:
[----:B-----5:R1:W-:Y:S02]  /*9570*/  STS.128 [R153+0x800], R8 ;  /* 0x0008000899007388 */ /* 0x0203e40000000c00 */
.L_x_13797:
[----:B------:R-:W-:Y:S05]  /*9580*/  BSYNC.RECONVERGENT B1 ;  /* 0x0000000000017941 */ /* 0x000fea0003800200 */
.L_x_13796:
        /* <DEDUP_REMOVED lines=55> */
.L_x_13801:
[----:B------:R-:W-:Y:S05]  /*9900*/  BSYNC.RECONVERGENT B0 ;  /* 0x0000000000007941 */ /* 0x000fea0003800200 */
.L_x_13800:
[----:B-----5:R3:W-:Y:S02]  /*9910*/  STS.128 [R153+0x2800], R8 ;  /* 0x0028000899007388 */ /* 0x0207e40000000c00 */
.L_x_13795:
[----:B------:R-:W-:Y:S05]  /*9920*/  BSYNC.RECONVERGENT B2 ;  /* 0x0000000000027941 */ /* 0x000fea0003800200 */
.L_x_13794:
        /* <DEDUP_REMOVED lines=63> */
.L_x_13807:
[----:B------:R-:W-:Y:S05]  /*9d20*/  BSYNC.RECONVERGENT B0 ;  /* 0x0000000000007941 */ /* 0x000fea0003800200 */
.L_x_13806:
[----:B-----5:R3:W-:Y:S02]  /*9d30*/  STS.128 [R153+0x1000], R8 ;  /* 0x0010000899007388 */ /* 0x0207e40000000c00 */
.L_x_13805:
[----:B------:R-:W-:Y:S05]  /*9d40*/  BSYNC.RECONVERGENT B1 ;  /* 0x0000000000017941 */ /* 0x000fea0003800200 */
.L_x_13804:
        /* <DEDUP_REMOVED lines=55> */
.L_x_13809:
[----:B------:R-:W-:Y:S05]  /*a0c0*/  BSYNC.RECONVERGENT B0 ;  /* 0x0000000000007941 */ /* 0x000fea0003800200 */
.L_x_13808:
[----:B-----5:R3:W-:Y:S02]  /*a0d0*/  STS.128 [R153+0x3000], R8 ;  /* 0x0030000899007388 */ /* 0x0207e40000000c00 */
.L_x_13803:
[----:B------:R-:W-:Y:S05]  /*a0e0*/  BSYNC.RECONVERGENT B2 ;  /* 0x0000000000027941 */ /* 0x000fea0003800200 */
.L_x_13802:
        /* <DEDUP_REMOVED lines=64> */
.L_x_13813:
[----:B------:R-:W-:Y:S05]  /*a4f0*/  BSYNC.RECONVERGENT B0 ;  /* 0x0000000000007941 */ /* 0x000fea0003800200 */
.L_x_13812:
[----:B-----5:R1:W-:Y:S02]  /*a500*/  STS.128 [R153+0x1800], R8 ;  /* 0x0018000899007388 */ /* 0x0203e40000000c00 */
.L_x_13811:
[----:B------:R-:W-:Y:S05]  /*a510*/  BSYNC.RECONVERGENT B1 ;  /* 0x0000000000017941 */ /* 0x000fea0003800200 */
.L_x_13810:
        /* <DEDUP_REMOVED lines=55> */
.L_x_13815:
[----:B------:R-:W-:Y:S05]  /*a890*/  BSYNC.RECONVERGENT B0 ;  /* 0x0000000000007941 */ /* 0x000fea0003800200 */
.L_x_13814:
[----:B-----5:R3:W-:Y:S01]  /*a8a0*/  STS.128 [R153+0x3800], R8 ;  /* 0x0038000899007388 */ /* 0x0207e20000000c00 */
[----:B------:R-:W-:Y:S05]  /*a8b0*/  BRA `(.L_x_13784) ;  /* 0x0000002c007c7947 */ /* 0x000fea0003800000 */
.L_x_13785:
        /* <DEDUP_REMOVED lines=95> */
.L_x_13821:
[----:B------:R-:W-:Y:S05]  /*aeb0*/  BSYNC.RECONVERGENT B0 ;  /* 0x0000000000007941 */ /* 0x000fea0003800200 */
.L_x_13820:
[----:B--2--5:R-:W-:Y:S01]  /*aec0*/  IMAD.MOV.U32 R6, RZ, RZ, R34 ;  /* 0x000000ffff067224 */ /* 0x024fe200078e0022 */
[----:B------:R-:W-:Y:S01]  /*aed0*/  MOV R4, R32 ;  /* 0x0000002000047202 */ /* 0x000fe20000000f00 */
[----:B------:R-:W-:Y:S01]  /*aee0*/  IMAD.MOV.U32 R7, RZ, RZ, R35 ;  /* 0x000000ffff077224 */ /* 0x000fe200078e0023 */
[----:B------:R-:W-:Y:S02]  /*aef0*/  MOV R5, R33 ;  /* 0x0000002100057202 */ /* 0x000fe40000000f00 */
.L_x_13819:
[----:B------:R-:W-:Y:S05]  /*af00*/  BSYNC.RECONVERGENT B1 ;  /* 0x0000000000017941 */ /* 0x000fea0003800200 */
.L_x_13818:
        /* <DEDUP_REMOVED lines=86> */
.L_x_13823:
[----:B------:R-:W-:Y:S05]  /*b470*/  BSYNC.RECONVERGENT B0 ;  /* 0x0000000000007941 */ /* 0x000fea0003800200 */
.L_x_13822:
[----:B-----5:R3:W-:Y:S02]  /*b480*/  STS.128 [R153+0x2000], R32 ;  /* 0x0020002099007388 */ /* 0x0207e40000000c00 */
.L_x_13817:
[----:B------:R-:W-:Y:S05]  /*b490*/  BSYNC.RECONVERGENT B2 ;  /* 0x0000000000027941 */ /* 0x000fea0003800200 */
.L_x_13816:
        /* <DEDUP_REMOVED lines=91> */
.L_x_13829:
[----:B------:R-:W-:Y:S05]  /*ba50*/  BSYNC.RECONVERGENT B0 ;  /* 0x0000000000007941 */ /* 0x000fea0003800200 */
.L_x_13828:
[----:B-----5:R1:W-:Y:S02]  /*ba60*/  STS.128 [R153+0x800], R32 ;  /* 0x0008002099007388 */ /* 0x0203e40000000c00 */
.L_x_13827:
[----:B------:R-:W-:Y:S05]  /*ba70*/  BSYNC.RECONVERGENT B1 ;  /* 0x0000000000017941 */ /* 0x000fea0003800200 */
.L_x_13826:
        /* <DEDUP_REMOVED lines=84> */
.L_x_13831:
[----:B------:R-:W-:Y:S05]  /*bfc0*/  BSYNC.RECONVERGENT B0 ;  /* 0x0000000000007941 */ /* 0x000fea0003800200 */
.L_x_13830:
[----:B-----5:R3:W-:Y:S02]  /*bfd0*/  STS.128 [R153+0x2800], R32 ;  /* 0x0028002099007388 */ /* 0x0207e40000000c00 */
.L_x_13825:
[----:B------:R-:W-:Y:S05]  /*bfe0*/  BSYNC.RECONVERGENT B2 ;  /* 0x0000000000027941 */ /* 0x000fea0003800200 */
.L_x_13824:
        /* <DEDUP_REMOVED lines=92> */
.L_x_13837:
[----:B------:R-:W-:Y:S05]  /*c5b0*/  BSYNC.RECONVERGENT B0 ;  /* 0x0000000000007941 */ /* 0x000fea0003800200 */
.L_x_13836:
[----:B-----5:R3:W-:Y:S02]  /*c5c0*/  STS.128 [R153+0x1000], R32 ;  /* 0x0010002099007388 */ /* 0x0207e40000000c00 */
.L_x_13835:
[----:B------:R-:W-:Y:S05]  /*c5d0*/  BSYNC.RECONVERGENT B1 ;  /* 0x0000000000017941 */ /* 0x000fea0003800200 */
.L_x_13834:
        /* <DEDUP_REMOVED lines=84> */
.L_x_13839:
[----:B------:R-:W-:Y:S05]  /*cb20*/  BSYNC.RECONVERGENT B0 ;  /* 0x0000000000007941 */ /* 0x000fea0003800200 */
.L_x_13838:
[----:B-----5:R3:W-:Y:S02]  /*cb30*/  STS.128 [R153+0x3000], R32 ;  /* 0x0030002099007388 */ /* 0x0207e40000000c00 */
.L_x_13833:
[----:B------:R-:W-:Y:S05]  /*cb40*/  BSYNC.RECONVERGENT B2 ;  /* 0x0000000000027941 */ /* 0x000fea0003800200 */
.L_x_13832:
        /* <DEDUP_REMOVED lines=93> */
.L_x_13843:
[----:B------:R-:W-:Y:S05]  /*d120*/  BSYNC.RECONVERGENT B0 ;  /* 0x0000000000007941 */ /* 0x000fea0003800200 */
.L_x_13842:
[----:B-----5:R1:W-:Y:S02]  /*d130*/  STS.128 [R153+0x1800], R28 ;  /* 0x0018001c99007388 */ /* 0x0203e40000000c00 */
.L_x_13841:
[----:B------:R-:W-:Y:S05]  /*d140*/  BSYNC.RECONVERGENT B1 ;  /* 0x0000000000017941 */ /* 0x000fea0003800200 */
.L_x_13840:
        /* <DEDUP_REMOVED lines=84> */
.L_x_13845:
[----:B------:R-:W-:Y:S05]  /*d690*/  BSYNC.RECONVERGENT B0 ;  /* 0x0000000000007941 */ /* 0x000fea0003800200 */
.L_x_13844:
[----:B-----5:R1:W-:Y:S02]  /*d6a0*/  STS.128 [R153+0x3800], R28 ;  /* 0x0038001c99007388 */ /* 0x0203e40000000c00 */
.L_x_13784:
[----:B------:R-:W-:Y:S05]  /*d6b0*/  BSYNC.RECONVERGENT B3 ;  /* 0x0000000000037941 */ /* 0x000fea0003800200 */
.L_x_13776:
        /* <DEDUP_REMOVED lines=26> */
.L_x_13847:
[----:B------:R-:W-:Y:S05]  /*d860*/  BSYNC.RECONVERGENT B0 ;  /* 0x0000000000007941 */ /* 0x000fea0003800200 */
.L_x_13846:
        /* <DEDUP_REMOVED lines=14> */
.L_x_13849:
[----:B------:R-:W-:Y:S05]  /*d950*/  BSYNC.RECONVERGENT B0 ;  /* 0x0000000000007941 */ /* 0x000fea0003800200 */
.L_x_13848:
        /* <DEDUP_REMOVED lines=16> */
.L_x_13851:
[----:B------:R-:W-:Y:S05]  /*da60*/  BSYNC.RECONVERGENT B0 ;  /* 0x0000000000007941 */ /* 0x000fea0003800200 */
.L_x_13850:
        /* <DEDUP_REMOVED lines=16> */
.L_x_13853:
[----:B------:R-:W-:Y:S05]  /*db70*/  BSYNC.RECONVERGENT B0 ;  /* 0x0000000000007941 */ /* 0x000fea0003800200 */
.L_x_13852:
[----:B------:R-:W2:Y:S04]  /*db80*/  LD.E.64 R14, desc[UR4][R102.64+0x1c0] ;  /* 0x0001c004660e7980 */ /* 0x000ea8000c101b00 */
[----:B------:R-:W2:Y:S01]  /*db90*/  LD.E.64 R10, desc[UR4][R102.64+0x1b8] ;  /* 0x0001b804660a7980 */ /* 0x000ea2000c101b00 */
[----:B-1-3--:R-:W-:Y:S02]  /*dba0*/  IMAD.MOV.U32 R8, RZ, RZ, R148 ;  /* 0x000000ffff087224 */ /* 0x00afe400078e0094 */
[----:B------:R-:W-:Y:S01]  /*dbb0*/  IMAD.MOV.U32 R9, RZ, RZ, RZ ;  /* 0x000000ffff097224 */ /* 0x000fe200078e00ff */
[----:B--2-4-:R-:W2:Y:S04]  /*dbc0*/  LD.E R6, desc[UR4][R102.64+0xd8] ;  /* 0x0000d80466067980 */ /* 0x014ea8000c101900 */
[----:B------:R-:W0:Y:S01]  /*dbd0*/  LDGDEPBAR ;  /* 0x00000000000079af */ /* 0x000e220000000000 */
[----:B------:R-:W-:-:S04]  /*dbe0*/  IMAD.WIDE.U32 R8, R149, R14, R8 ;  /* 0x0000000e95087225 */ /* 0x000fc800078e0008 */
[----:B------:R-:W-:Y:S01]  /*dbf0*/  IMAD R2, R15, R149, RZ ;  /* 0x000000950f027224 */ /* 0x000fe200078e02ff */
[----:B------:R-:W-:Y:S01]  /*dc00*/  LEA R10, P0, R8, R10, 0x2 ;  /* 0x0000000a080a7211 */ /* 0x000fe200078010ff */
[----:B------:R1:W5:Y:S03]  /*dc10*/  LD.E R15, desc[UR4][R102.64+0x184] ;  /* 0x00018404660f7980 */ /* 0x000366000c101900 */
[----:B------:R-:W-:-:S04]  /*dc20*/  IADD3 R2, PT, PT, R9, R2, RZ ;  /* 0x0000000209027210 */ /* 0x000fc80007ffe0ff */
[----:B------:R-:W-:Y:S01]  /*dc30*/  LEA.HI.X R11, R8, R11, R2, 0x2, P0 ;  /* 0x0000000b080b7211 */ /* 0x000fe200000f1402 */
[----:B--2---:R-:W2:Y:S01]  /*dc40*/  MUFU.RCP R160, R6 ;  /* 0x0000000600a07308 */ /* 0x004ea20000001000 */
[----:B------:R1:W5:Y:S04]  /*dc50*/  LD.E R2, desc[UR4][R102.64+0x188] ;  /* 0x0001880466027980 */ /* 0x000368000c101900 */
[----:B------:R-:W2:Y:S01]  /*dc60*/  LD.E R7, desc[UR4][R10.64] ;  /* 0x000000040a077980 */ /* 0x000ea2000c101900 */
[----:B------:R-:W-:Y:S01]  /*dc70*/  IMAD.SHL.U32 R4, R147, 0x20, RZ ;  /* 0x0000002093047824 */ /* 0x000fe200078e00ff */
[----:B------:R-:W-:-:S04]  /*dc80*/  DEPBAR.LE SB0, 0x0 ;  /* 0x000080000000791a */ /* 0x000fc80000000000 */
[----:B------:R-:W-:Y:S01]  /*dc90*/  LOP3.LUT R14, R62, 0x8, R65, 0xf8, !PT ;  /* 0x000000083e0e7812 */ /* 0x000fe200078ef841 */
[----:B------:R-:W-:Y:S01]  /*dca0*/  BSSY.RECONVERGENT B0, `(.L_x_13854) ;  /* 0x0000017000007945 */ /* 0x000fe20003800200 */
[----:B------:R-:W-:Y:S02]  /*dcb0*/  LOP3.LUT R131, R57, 0x7c00, R4, 0xf8, !PT ;  /* 0x00007c0039837812 */ /* 0x000fe400078ef804 */
[----:B------:R-:W-:Y:S01]  /*dcc0*/  LOP3.LUT R14, R14, 0x38, R59, 0x78, !PT ;  /* 0x000000380e0e7812 */ /* 0x000fe200078e783b */
        /* <DEDUP_REMOVED lines=18> */
.L_x_13855:
[----:B------:R1:W-:Y:S04]  /*ddf0*/  STS.128 [R153+0x8000], RZ ;  /* 0x008000ff99007388 */ /* 0x0003e80000000c00 */
[----:B------:R1:W-:Y:S02]  /*de00*/  STS.128 [R153+0xa000], RZ ;  /* 0x00a000ff99007388 */ /* 0x0003e40000000c00 */
.L_x_13856:
[----:B------:R-:W-:Y:S05]  /*de10*/  BSYNC.RECONVERGENT B0 ;  /* 0x0000000000007941 */ /* 0x000fea0003800200 */
.L_x_13854:
        /* <DEDUP_REMOVED lines=21> */
.L_x_13858:
[----:B------:R-:W-:Y:S05]  /*df70*/  BSYNC.RECONVERGENT B0 ;  /* 0x0000000000007941 */ /* 0x000fea0003800200 */
.L_x_13857:
        /* <DEDUP_REMOVED lines=18> */
.L_x_13860:
[----:B------:R-:W-:Y:S05]  /*e0a0*/  BSYNC.RECONVERGENT B0 ;  /* 0x0000000000007941 */ /* 0x000fea0003800200 */
.L_x_13859:
        /* <DEDUP_REMOVED lines=18> */
.L_x_13862:
[----:B------:R-:W-:Y:S05]  /*e1d0*/  BSYNC.RECONVERGENT B0 ;  /* 0x0000000000007941 */ /* 0x000fea0003800200 */
.L_x_13861:
[----:B---3--:R-:W3:Y:S01]  /*e1e0*/  LD.E R7, desc[UR4][R102.64+0x18c] ;  /* 0x00018c0466077980 */ /* 0x008ee2000c101900 */
        /* <DEDUP_REMOVED lines=11> */
[----:B-----5:R-:W-:Y:S01]  /*e2a0*/  IADD3 R2, PT, PT, R2, R58, -R155 ;  /* 0x0000003a02027210 */ /* 0x020fe20007ffe89b */
[----:B------:R-:W0:Y:S02]  /*e2b0*/  LDGDEPBAR ;  /* 0x00000000000079af */ /* 0x000e240000000000 */
[----:B------:R-:W-:Y:S01]  /*e2c0*/  IMAD R130, R3, 0x2, R130 ;  /* 0x0000000203827824 */ /* 0x000fe200078e0282 */
[----:B--2---:R-:W-:-:S06]  /*e2d0*/  ULEA UR6, UR6, UR7, 0x18 ;  /* 0x0000000706067291 */ /* 0x004fcc000f8ec0ff */
[----:B------:R-:W-:-:S03]  /*e2e0*/  LEA R131, R131, UR6, 0x1 ;  /* 0x0000000683837c11 */ /* 0x000fc6000f8e08ff */
[----:B------:R-:W-:Y:S04]  /*e2f0*/  LDSM.16.M88.4 R32, [R130+UR6+0x4000] ;  /* 0x004000068220783b */ /* 0x000fe80008000200 */
[----:B------:R-:W2:Y:S04]  /*e300*/  LDSM.16.M88.4 R20, [R131] ;  /* 0x000000008314783b */ /* 0x000ea80000000200 */
[----:B------:R-:W4:Y:S04]  /*e310*/  LDSM.16.M88.4 R24, [R130+UR6+0x4800] ;  /* 0x004800068218783b */ /* 0x000f280008000200 */
[----:B------:R-:W1:Y:S04]  /*e320*/  LDSM.16.M88.4 R72, [R130+UR6+0x5000] ;  /* 0x005000068248783b */ /* 0x000e680008000200 */
[----:B------:R-:W1:Y:S01]  /*e330*/  LDSM.16.M88.4 R60, [R130+UR6+0x5800] ;  /* 0x00580006823c783b */ /* 0x000e620008000200 */
[----:B------:R-:W-:Y:S01]  /*e340*/  SEL R4, R4, 0xffffffe0, !P1 ;  /* 0xffffffe004047807 */ /* 0x000fe20004800000 */
[----:B------:R-:W-:-:S04]  /*e350*/  VIADD R3, R130, UR6 ;  /* 0x0000000682037c36 */ /* 0x000fc80008000000 */
        /* <DEDUP_REMOVED lines=8> */
[----:B--2---:R-:W-:Y:S02]  /*e3e0*/  HMMA.16816.F32 R36, R20, R32, RZ ;  /* 0x000000201424723c */ /* 0x004fe400000018ff */
[----:B------:R-:W-:Y:S02]  /*e3f0*/  LDSM.16.M88.4 R88, [R129+0x2000] ;  /* 0x002000008158783b */ /* 0x000fe40000000200 */
[----:B------:R-:W-:-:S02]  /*e400*/  IMAD.IADD R128, R131, 0x1, R6 ;  /* 0x0000000183807824 */ /* 0x000fc400078e0206 */
[----:B------:R-:W-:Y:S01]  /*e410*/  IMAD.IADD R125, R3, 0x1, R6 ;  /* 0x00000001037d7824 */ /* 0x000fe200078e0206 */
[----:B------:R-:W-:Y:S01]  /*e420*/  LDSM.16.M88.4 R92, [R126+0x6800] ;  /* 0x006800007e5c783b */ /* 0x000fe20000000200 */
[C---:B----4-:R-:W-:Y:S03]  /*e430*/  HMMA.16816.F32 R28, R20.reuse, R24, RZ ;  /* 0x00000018141c723c */ /* 0x050fe600000018ff */
[----:B------:R-:W-:Y:S04]  /*e440*/  LDSM.16.M88.4 R40, [R128] ;  /* 0x000000008028783b */ /* 0x000fe80000000200 */
[----:B-1----:R-:W1:Y:S01]  /*e450*/  LDSM.16.M88.4 R8, [R125+0x4000] ;  /* 0x004000007d08783b */ /* 0x002e620000000200 */
[C---:B------:R-:W-:Y:S03]  /*e460*/  HMMA.16816.F32 R76, R20.reuse, R72, RZ ;  /* 0x00000048144c723c */ /* 0x040fe600000018ff */
[----:B------:R-:W-:Y:S05]  /*e470*/  LDSM.16.M88.4 R84, [R126+0x7000] ;  /* 0x007000007e54783b */ /* 0x000fea0000000200 */
[C---:B------:R-:W-:Y:S08]  /*e480*/  HMMA.16816.F32 R32, R20.reuse, R34, RZ ;  /* 0x000000221420723c */ /* 0x040ff000000018ff */
[C---:B------:R-:W-:Y:S08]  /*e490*/  HMMA.16816.F32 R24, R20.reuse, R26, RZ ;  /* 0x0000001a1418723c */ /* 0x040ff000000018ff */
[C---:B------:R-:W-:Y:S08]  /*e4a0*/  HMMA.16816.F32 R72, R20.reuse, R74, RZ ;  /* 0x0000004a1448723c */ /* 0x040ff000000018ff */
[C---:B------:R-:W-:Y:S08]  /*e4b0*/  HMMA.16816.F32 R68, R20.reuse, R60, RZ ;  /* 0x0000003c1444723c */ /* 0x040ff000000018ff */
[----:B------:R-:W-:Y:S08]  /*e4c0*/  HMMA.16816.F32 R20, R20, R62, RZ ;  /* 0x0000003e1414723c */ /* 0x000ff000000018ff */
[C---:B------:R-:W-:Y:S08]  /*e4d0*/  HMMA.16816.F32 R36, R64.reuse, R48, R36 ;  /* 0x000000304024723c */ /* 0x040ff00000001824 */
[C---:B------:R-:W-:Y:S01]  /*e4e0*/  HMMA.16816.F32 R32, R64.reuse, R50, R32 ;  /* 0x000000324020723c */ /* 0x040fe20000001820 */
[----:B------:R-:W2:Y:S07]  /*e4f0*/  LDSM.16.M88.4 R48, [R125+0x4800] ;  /* 0x004800007d30783b */ /* 0x000eae0000000200 */
[C---:B------:R-:W-:Y:S08]  /*e500*/  HMMA.16816.F32 R28, R64.reuse, R16, R28 ;  /* 0x00000010401c723c */ /* 0x040ff0000000181c */
[C---:B------:R-:W-:Y:S01]  /*e510*/  HMMA.16816.F32 R24, R64.reuse, R18, R24 ;  /* 0x000000124018723c */ /* 0x040fe20000001818 */
[----:B------:R-:W4:Y:S07]  /*e520*/  LDSM.16.M88.4 R16, [R125+0x5000] ;  /* 0x005000007d10783b */ /* 0x000f2e0000000200 */
[C---:B------:R-:W-:Y:S08]  /*e530*/  HMMA.16816.F32 R76, R64.reuse, R52, R76 ;  /* 0x00000034404c723c */ /* 0x040ff0000000184c */
[C---:B------:R-:W-:Y:S08]  /*e540*/  HMMA.16816.F32 R72, R64.reuse, R54, R72 ;  /* 0x000000364048723c */ /* 0x040ff00000001848 */
[C---:B------:R-:W-:Y:S08]  /*e550*/  HMMA.16816.F32 R68, R64.reuse, R44, R68 ;  /* 0x0000002c4044723c */ /* 0x040ff00000001844 */
[----:B------:R-:W-:Y:S01]  /*e560*/  HMMA.16816.F32 R64, R64, R46, R20 ;  /* 0x0000002e4040723c */ /* 0x000fe20000001814 */
[----:B------:R-:W4:Y:S02]  /*e570*/  LDSM.16.M88.4 R44, [R125+0x5800] ;  /* 0x005800007d2c783b */ /* 0x000f240000000200 */
[----:B------:R-:W-:-:S02]  /*e580*/  IMAD.IADD R127, R4, 0x1, R128 ;  /* 0x00000001047f7824 */ /* 0x000fc400078e0280 */
[----:B------:R-:W-:-:S03]  /*e590*/  IMAD.IADD R124, R4, 0x1, R125 ;  /* 0x00000001047c7824 */ /* 0x000fc600078e027d */
[C---:B-1----:R-:W-:Y:S02]  /*e5a0*/  HMMA.16816.F32 R36, R40.reuse, R8, R36 ;  /* 0x000000082824723c */ /* 0x042fe40000001824 */
[----:B------:R-:W-:Y:S04]  /*e5b0*/  LDSM.16.M88.4 R80, [R124+0x4000] ;  /* 0x004000007c50783b */ /* 0x000fe80000000200 */
[----:B------:R-:W-:Y:S02]  /*e5c0*/  LDSM.16.M88.4 R60, [R124+0x4800] ;  /* 0x004800007c3c783b */ /* 0x000fe40000000200 */
[C---:B------:R-:W-:Y:S02]  /*e5d0*/  HMMA.16816.F32 R32, R40.reuse, R10, R32 ;  /* 0x0000000a2820723c */ /* 0x040fe40000001820 */
[----:B------:R-:W1:Y:S04]  /*e5e0*/  LDSM.16.M88.4 R8, [R127] ;  /* 0x000000007f08783b */ /* 0x000e680000000200 */
[----:B------:R-:W1:Y:S04]  /*e5f0*/  LDSM.16.M88.4 R52, [R124+0x5000] ;  /* 0x005000007c34783b */ /* 0x000e680000000200 */
[----:B------:R-:W3:Y:S01]  /*e600*/  LDSM.16.M88.4 R20, [R124+0x5800] ;  /* 0x005800007c14783b */ /* 0x000ee20000000200 */
        /* <DEDUP_REMOVED lines=8> */
[----:B------:R-:W4:Y:S04]  /*e690*/  LDSM.16.M88.4 R44, [R130+UR6+0x6800] ;  /* 0x00680006822c783b */ /* 0x000f280008000200 */
[----:B------:R-:W-:Y:S03]  /*e6a0*/  LDSM.16.M88.4 R40, [R130+UR6+0x7000] ;  /* 0x007000068228783b */ /* 0x000fe60008000200 */
        /* <DEDUP_REMOVED lines=11> */
[----:B------:R-:W1:Y:S04]  /*e760*/  LDSM.16.M88.4 R20, [R130+UR6+0x7800] ;  /* 0x007800068214783b */ /* 0x000e680008000200 */
[----:B------:R-:W3:Y:S03]  /*e770*/  LDSM.16.M88.4 R8, [R126+0x6000] ;  /* 0x006000007e08783b */ /* 0x000ee60000000200 */
[C---:B--2---:R-:W-:Y:S08]  /*e780*/  HMMA.16816.F32 R36, R16.reuse, R48, R36 ;  /* 0x000000301024723c */ /* 0x044ff00000001824 */
[C---:B------:R-:W-:Y:S01]  /*e790*/  HMMA.16816.F32 R32, R16.reuse, R50, R32 ;  /* 0x000000321020723c */ /* 0x040fe20000001820 */
[----:B------:R-:W2:Y:S07]  /*e7a0*/  LDSM.16.M88.4 R48, [R125+0x6800] ;  /* 0x006800007d30783b */ /* 0x000eae0000000200 */
[C---:B----4-:R-:W-:Y:S08]  /*e7b0*/  HMMA.16816.F32 R28, R16.reuse, R44, R28 ;  /* 0x0000002c101c723c */ /* 0x050ff0000000181c */
[C---:B------:R-:W-:Y:S01]  /*e7c0*/  HMMA.16816.F32 R24, R16.reuse, R46, R24 ;  /* 0x0000002e1018723c */ /* 0x040fe20000001818 */
[----:B------:R-:W-:Y:S07]  /*e7d0*/  LDSM.16.M88.4 R44, [R125+0x7000] ;  /* 0x007000007d2c783b */ /* 0x000fee0000000200 */
[C---:B-1----:R-:W-:Y:S08]  /*e7e0*/  HMMA.16816.F32 R68, R16.reuse, R20, R68 ;  /* 0x000000141044723c */ /* 0x042ff00000001844 */
[----:B------:R-:W-:Y:S01]  /*e7f0*/  HMMA.16816.F32 R64, R16, R22, R64 ;  /* 0x000000161040723c */ /* 0x000fe20000001840 */
[----:B------:R-:W-:Y:S07]  /*e800*/  LDSM.16.M88.4 R20, [R124+0x6000] ;  /* 0x006000007c14783b */ /* 0x000fee0000000200 */
[C---:B---3--:R-:W-:Y:S08]  /*e810*/  HMMA.16816.F32 R36, R88.reuse, R8, R36 ;  /* 0x000000085824723c */ /* 0x048ff00000001824 */
[----:B------:R-:W-:Y:S01]  /*e820*/  HMMA.16816.F32 R32, R88, R10, R32 ;  /* 0x0000000a5820723c */ /* 0x000fe20000001820 */
[----:B------:R-:W1:Y:S07]  /*e830*/  LDSM.16.M88.4 R8, [R127+0x2000] ;  /* 0x002000007f08783b */ /* 0x000e6e0000000200 */
[C---:B------:R-:W-:Y:S08]  /*e840*/  HMMA.16816.F32 R72, R16.reuse, R42, R72 ;  /* 0x0000002a1048723c */ /* 0x040ff00000001848 */
[----:B------:R-:W-:Y:S01]  /*e850*/  HMMA.16816.F32 R76, R16, R40, R76 ;  /* 0x00000028104c723c */ /* 0x000fe2000000184c */
[----:B------:R-:W3:Y:S02]  /*e860*/  LDSM.16.M88.4 R16, [R124+0x6800] ;  /* 0x006800007c10783b */ /* 0x000ee40000000200 */
[----:B------:R-:W-:-:S02]  /*e870*/  SHF.R.U32.HI R3, RZ, 0x1, R147 ;  /* 0x00000001ff037819 */ /* 0x000fc40000011693 */
[----:B------:R-:W-:Y:S03]  /*e880*/  LDSM.16.M88.4 R40, [R125+0x7800] ;  /* 0x007800007d28783b */ /* 0x000fe60000000200 */
[C---:B------:R-:W-:Y:S08]  /*e890*/  HMMA.16816.F32 R28, R88.reuse, R92, R28 ;  /* 0x0000005c581c723c */ /* 0x040ff0000000181c */
[----:B------:R-:W-:Y:S08]  /*e8a0*/  HMMA.16816.F32 R24, R88, R94, R24 ;  /* 0x0000005e5818723c */ /* 0x000ff00000001818 */
[----:B------:R-:W-:Y:S08]  /*e8b0*/  HMMA.16816.F32 R36, R60, R52, R36 ;  /* 0x000000343c24723c */ /* 0x000ff00000001824 */
[----:B------:R-:W-:Y:S08]  /*e8c0*/  HMMA.16816.F32 R72, R88, R86, R72 ;  /* 0x000000565848723c */ /* 0x000ff00000001848 */
[----:B--2---:R-:W-:Y:S05]  /*e8d0*/  HMMA.16816.F32 R28, R60, R48, R28 ;  /* 0x000000303c1c723c */ /* 0x004fea000000181c */
[----:B------:R-:W-:-:S03]  /*e8e0*/  LOP3.LUT R3, R3, 0x1f0, RZ, 0xc0, !PT ;  /* 0x000001f003037812 */ /* 0x000fc600078ec0ff */
[----:B------:R-:W-:Y:S08]  /*e8f0*/  HMMA.16816.F32 R24, R60, R50, R24 ;  /* 0x000000323c18723c */ /* 0x000ff00000001818 */
[----:B-1----:R-:W-:Y:S05]  /*e900*/  HMMA.16816.F32 R36, R8, R20, R36 ;  /* 0x000000140824723c */ /* 0x002fea0000001824 */
[----:B------:R-:W-:-:S04]  /*e910*/  SHF.R.U32.HI R20, RZ, 0x2, R147 ;  /* 0x00000002ff147819 */ /* 0x000fc80000011693 */
[----:B------:R-:W-:Y:S01]  /*e920*/  LOP3.LUT R20, R20, 0x7, RZ, 0xc0, !PT ;  /* 0x0000000714147812 */ /* 0x000fe200078ec0ff */
[----:B------:R-:W-:Y:S05]  /*e930*/  HMMA.16816.F32 R72, R60, R46, R72 ;  /* 0x0000002e3c48723c */ /* 0x000fea0000001848 */
[----:B------:R-:W-:-:S04]  /*e940*/  IMAD.IADD R47, R20, 0x1, R3 ;  /* 0x00000001142f7824 */ /* 0x000fc800078e0203 */
[----:B------:R-:W-:Y:S01]  /*e950*/  IMAD.IADD R161, R150, 0x1, R47 ;  /* 0x0000000196a17824 */ /* 0x000fe200078e022f */
[----:B---3--:R-:W-:Y:S05]  /*e960*/  HMMA.16816.F32 R28, R8, R16, R28 ;  /* 0x00000010081c723c */ /* 0x008fea000000181c */
[----:B------:R-:W-:-:S03]  /*e970*/  IADD3 R16, PT, PT, R58, -R155, -R15 ;  /* 0x8000009b3a107210 */ /* 0x000fc60007ffe80f */
[----:B------:R-:W-:Y:S01]  /*e980*/  HMMA.16816.F32 R52, R60, R54, R32 ;  /* 0x000000363c34723c */ /* 0x000fe20000001820 */
[----:B------:R-:W1:Y:S04]  /*e990*/  LDSM.16.M88.4 R32, [R124+0x7000] ;  /* 0x007000007c20783b */ /* 0x000e680000000200 */
[----:B------:R-:W-:-:S03]  /*e9a0*/  IMAD.IADD R3, R161, 0x1, R16 ;  /* 0x00000001a1037824 */ /* 0x000fc600078e0210 */
[----:B------:R-:W-:Y:S08]  /*e9b0*/  HMMA.16816.F32 R76, R88, R84, R76 ;  /* 0x00000054584c723c */ /* 0x000ff0000000184c */
[----:B------:R-:W-:Y:S01]  /*e9c0*/  HMMA.16816.F32 R24, R8, R18, R24 ;  /* 0x000000120818723c */ /* 0x000fe20000001818 */
[----:B------:R-:W2:Y:S07]  /*e9d0*/  LDSM.16.M88.4 R16, [R124+0x7800] ;  /* 0x007800007c10783b */ /* 0x000eae0000000200 */
[C---:B------:R-:W-:Y:S08]  /*e9e0*/  HMMA.16816.F32 R64, R88.reuse, R82, R64 ;  /* 0x000000525840723c */ /* 0x040ff00000001840 */
[----:B------:R-:W-:Y:S03]  /*e9f0*/  HMMA.16816.F32 R68, R88, R80, R68 ;  /* 0x000000505844723c */ /* 0x000fe60000001844 */
[----:B------:R-:W-:Y:S01]  /*ea00*/  LOP3.LUT R110, R110, 0x6, RZ, 0xc0, !PT ;  /* 0x000000066e6e7812 */ /* 0x000fe200078ec0ff */
[----:B------:R-:W-:-:S04]  /*ea10*/  IMAD.IADD R47, R104, 0x1, R47 ;  /* 0x00000001682f7824 */ /* 0x000fc800078e022f */
[----:B------:R-:W-:Y:S05]  /*ea20*/  HMMA.16816.F32 R76, R60, R44, R76 ;  /* 0x0000002c3c4c723c */ /* 0x000fea000000184c */
[----:B------:R-:W-:-:S03]  /*ea30*/  FMUL.FTZ R85, R37, R7 ;  /* 0x0000000725557220 */ /* 0x000fc60000410000 */
[C---:B-1----:R-:W-:Y:S08]  /*ea40*/  HMMA.16816.F32 R72, R8.reuse, R34, R72 ;  /* 0x000000220848723c */ /* 0x042ff00000001848 */
[----:B------:R-:W-:Y:S03]  /*ea50*/  HMMA.16816.F32 R52, R8, R22, R52 ;  /* 0x000000160834723c */ /* 0x000fe60000001834 */
[----:B------:R-:W-:Y:S01]  /*ea60*/  FMUL.FTZ R87, R24, R7 ;  /* 0x0000000718577220 */ /* 0x000fe20000410000 */
[----:B------:R-:W-:-:S02]  /*ea70*/  IMAD.IADD R161, R161, 0x1, R2 ;  /* 0x00000001a1a17824 */ /* 0x000fc400078e0202 */
[-C--:B------:R-:W-:Y:S01]  /*ea80*/  FMUL.FTZ R25, R25, R7.reuse ;  /* 0x0000000719197220 */ /* 0x080fe20000410000 */
[-C--:B------:R-:W-:Y:S01]  /*ea90*/  FMUL.FTZ R84, R28, R7.reuse ;  /* 0x000000071c547220 */ /* 0x080fe20000410000 */
[-C--:B------:R-:W-:Y:S01]  /*eaa0*/  FMUL.FTZ R59, R39, R7.reuse ;  /* 0x00000007273b7220 */ /* 0x080fe20000410000 */
[-C--:B------:R-:W-:Y:S01]  /*eab0*/  FMUL.FTZ R27, R27, R7.reuse ;  /* 0x000000071b1b7220 */ /* 0x080fe20000410000 */
[----:B------:R-:W-:Y:S01]  /*eac0*/  FMUL.FTZ R38, R38, R7 ;  /* 0x0000000726267220 */ /* 0x000fe20000410000 */
[----:B------:R-:W-:Y:S05]  /*ead0*/  HMMA.16816.F32 R64, R60, R42, R64 ;  /* 0x0000002a3c40723c */ /* 0x000fea0000001840 */
[----:B------:R-:W-:-:S02]  /*eae0*/  IMAD.IADD R106, R101, 0x1, R110 ;  /* 0x00000001656a7824 */ /* 0x000fc400078e026e */
[----:B------:R-:W-:Y:S01]  /*eaf0*/  FMUL.FTZ R83, R36, R7 ;  /* 0x0000000724537220 */ /* 0x000fe20000410000 */
[----:B------:R-:W-:-:S04]  /*eb00*/  DEPBAR.LE SB0, 0x0 ;  /* 0x000080000000791a */ /* 0x000fc80000000000 */
[----:B------:R-:W-:Y:S05]  /*eb10*/  HMMA.16816.F32 R68, R60, R40, R68 ;  /* 0x000000283c44723c */ /* 0x000fea0000001844 */
[----:B------:R-:W-:Y:S01]  /*eb20*/  IMAD.IADD R20, R106, 0x1, R155 ;  /* 0x000000016a147824 */ /* 0x000fe200078e029b */
[----:B------:R-:W1:Y:S02]  /*eb30*/  MUFU.TANH R83, R83 ;  /* 0x0000005300537308 */ /* 0x000e640000002400 */
[C---:B------:R-:W-:Y:S05]  /*eb40*/  HMMA.16816.F32 R76, R8.reuse, R32, R76 ;  /* 0x00000020084c723c */ /* 0x040fea000000184c */
[C-C-:B------:R-:W-:Y:S01]  /*eb50*/  IADD3 R82, PT, PT, R47.reuse, -0x1, -R20.reuse ;  /* 0xffffffff2f527810 */ /* 0x140fe20007ffe814 */
[C---:B------:R-:W-:Y:S01]  /*eb60*/  VIADD R81, R47.reuse, 0x8 ;  /* 0x000000082f517836 */ /* 0x040fe20000000000 */
[C-C-:B------:R-:W-:Y:S01]  /*eb70*/  IADD3 R80, PT, PT, R47.reuse, -0x9, -R20.reuse ;  /* 0xfffffff72f507810 */ /* 0x140fe20007ffe814 */
[----:B--2---:R-:W-:Y:S03]  /*eb80*/  HMMA.16816.F32 R64, R8, R18, R64 ;  /* 0x000000120840723c */ /* 0x004fe60000001840 */
        /* <DEDUP_REMOVED lines=12> */
[----:B------:R-:W-:Y:S01]  /*ec50*/  IMAD.IADD R47, R47, 0x1, -R20 ;  /* 0x000000012f2f7824 */ /* 0x000fe200078e0a14 */
[----:B------:R-:W-:Y:S04]  /*ec60*/  HMMA.16816.F32 R68, R8, R16, R68 ;  /* 0x000000100844723c */ /* 0x000fe80000001844 */
[----:B------:R-:W-:Y:S01]  /*ec70*/  IABS R34, R47 ;  /* 0x0000002f00227213 */ /* 0x000fe20000000000 */
[----:B------:R-:W-:-:S03]  /*ec80*/  FMUL.FTZ R76, R76, R7 ;  /* 0x000000074c4c7220 */ /* 0x000fc60000410000 */
[----:B------:R-:W-:Y:S01]  /*ec90*/  I2FP.F32.S32 R17, R34 ;  /* 0x0000002200117245 */ /* 0x000fe20000201400 */
[-C--:B------:R-:W-:Y:S01]  /*eca0*/  FMUL.FTZ R9, R64, R7.reuse ;  /* 0x0000000740097220 */ /* 0x080fe20000410000 */
[----:B------:R-:W-:-:S03]  /*ecb0*/  FMUL.FTZ R72, R72, R7 ;  /* 0x0000000748487220 */ /* 0x000fc60000410000 */
[----:B-1----:R-:W-:Y:S02]  /*ecc0*/  FFMA.FTZ R16, -R160, R17, R83 ;  /* 0x00000011a0107223 */ /* 0x002fe40000010153 */
[----:B------:R-:W1:Y:S01]  /*ecd0*/  MUFU.TANH R83, R76 ;  /* 0x0000004c00537308 */ /* 0x000e620000002400 */
[----:B------:R-:W-:Y:S01]  /*ece0*/  IABS R43, R43 ;  /* 0x0000002b002b7213 */ /* 0x000fe20000000000 */
[-C--:B------:R-:W-:Y:S01]  /*ecf0*/  FMUL.FTZ R52, R52, R7.reuse ;  /* 0x0000000734347220 */ /* 0x080fe20000410000 */
[----:B------:R-:W-:-:S05]  /*ed00*/  FMUL.FTZ R63, R53, R7 ;  /* 0x00000007353f7220 */ /* 0x000fca0000410000 */
[----:B------:R-:W2:Y:S01]  /*ed10*/  MUFU.TANH R9, R9 ;  /* 0x0000000900097308 */ /* 0x000ea20000002400 */
[----:B------:R-:W-:Y:S01]  /*ed20*/  FMUL.FTZ R69, R69, R7 ;  /* 0x0000000745457220 */ /* 0x000fe20000410000 */
[----:B------:R-:W-:-:S06]  /*ed30*/  I2FP.F32.S32 R8, R43 ;  /* 0x0000002b00087245 */ /* 0x000fcc0000201400 */
[----:B------:R-:W3:Y:S01]  /*ed40*/  MUFU.TANH R143, R72 ;  /* 0x00000048008f7308 */ /* 0x000ee20000002400 */
[----:B------:R-:W-:-:S07]  /*ed50*/  IABS R45, R45 ;  /* 0x0000002d002d7213 */ /* 0x000fce0000000000 */
[----:B------:R-:W4:Y:S01]  /*ed60*/  MUFU.TANH R85, R85 ;  /* 0x0000005500557308 */ /* 0x000f220000002400 */
[----:B------:R-:W-:Y:S01]  /*ed70*/  IABS R41, R41 ;  /* 0x0000002900297213 */ /* 0x000fe20000000000 */
[C-C-:B------:R-:W-:Y:S01]  /*ed80*/  IMAD.IADD R2, R81.reuse, 0x1, -R20.reuse ;  /* 0x0000000151027824 */ /* 0x140fe200078e0a14 */
[----:B------:R-:W-:-:S05]  /*ed90*/  IADD3 R56, PT, PT, R81, -0x1, -R20 ;  /* 0xffffffff51387810 */ /* 0x000fca0007ffe814 */
[----:B------:R-:W4:Y:S01]  /*eda0*/  MUFU.TANH R87, R87 ;  /* 0x0000005700577308 */ /* 0x000f220000002400 */
[--C-:B------:R-:W-:Y:S01]  /*edb0*/  IADD3 R51, PT, PT, R81, -0x9, -R20.reuse ;  /* 0xfffffff751337810 */ /* 0x100fe20007ffe814 */
[----:B------:R-:W-:Y:S01]  /*edc0*/  FMUL.FTZ R77, R77, R7 ;  /* 0x000000074d4d7220 */ /* 0x000fe20000410000 */
[--C-:B------:R-:W-:Y:S01]  /*edd0*/  IADD3 R50, PT, PT, R81, -0x10, -R20.reuse ;  /* 0xfffffff051327810 */ /* 0x100fe20007ffe814 */
[----:B------:R-:W-:Y:S01]  /*ede0*/  VIADD R47, R47, 0xfffffff8 ;  /* 0xfffffff82f2f7836 */ /* 0x000fe20000000000 */
[----:B------:R-:W-:-:S03]  /*edf0*/  IADD3 R49, PT, PT, R81, -0x11, -R20 ;  /* 0xffffffef51317810 */ /* 0x000fc60007ffe814 */
[----:B------:R-:W4:Y:S01]  /*ee00*/  MUFU.TANH R43, R52 ;  /* 0x00000034002b7308 */ /* 0x000f220000002400 */
[C-C-:B------:R-:W-:Y:S02]  /*ee10*/  IADD3 R48, PT, PT, R81.reuse, -0x18, -R20.reuse ;  /* 0xffffffe851307810 */ /* 0x140fe40007ffe814 */
[C-C-:B------:R-:W-:Y:S02]  /*ee20*/  IADD3 R61, PT, PT, R81.reuse, -0x19, -R20.reuse ;  /* 0xffffffe7513d7810 */ /* 0x140fe40007ffe814 */
[C-C-:B------:R-:W-:Y:S02]  /*ee30*/  IADD3 R60, PT, PT, R81.reuse, -0x20, -R20.reuse ;  /* 0xffffffe0513c7810 */ /* 0x140fe40007ffe814 */
[C-C-:B------:R-:W-:Y:S01]  /*ee40*/  IADD3 R53, PT, PT, R81.reuse, -0x21, -R20.reuse ;  /* 0xffffffdf51357810 */ /* 0x140fe20007ffe814 */
[----:B------:R-:W4:Y:S01]  /*ee50*/  MUFU.TANH R63, R63 ;  /* 0x0000003f003f7308 */ /* 0x000f220000002400 */
[C-C-:B------:R-:W-:Y:S02]  /*ee60*/  IADD3 R39, PT, PT, R81.reuse, -0x28, -R20.reuse ;  /* 0xffffffd851277810 */ /* 0x140fe40007ffe814 */
[----:B------:R-:W-:-:S02]  /*ee70*/  IADD3 R33, PT, PT, R81, -0x29, -R20 ;  /* 0xffffffd751217810 */ /* 0x000fc40007ffe814 */
[C-C-:B------:R-:W-:Y:S02]  /*ee80*/  IADD3 R32, PT, PT, R81.reuse, -0x30, -R20.reuse ;  /* 0xffffffd051207810 */ /* 0x140fe40007ffe814 */
[C-C-:B------:R-:W-:Y:S01]  /*ee90*/  IADD3 R23, PT, PT, R81.reuse, -0x31, -R20.reuse ;  /* 0xffffffcf51177810 */ /* 0x140fe20007ffe814 */
[----:B------:R-:W4:Y:S01]  /*eea0*/  MUFU.TANH R69, R69 ;  /* 0x0000004500457308 */ /* 0x000f220000002400 */
[----:B------:R-:W-:Y:S02]  /*eeb0*/  IADD3 R22, PT, PT, R81, -0x38, -R20 ;  /* 0xffffffc851167810 */ /* 0x000fe40007ffe814 */
[----:B------:R-:W-:Y:S02]  /*eec0*/  VIADDMNMX R163, R161, 0x1, R58, PT ;  /* 0x00000001a1a37846 */ /* 0x000fe4000380013a */
[----:B------:R-:W-:Y:S01]  /*eed0*/  IABS R82, R82 ;  /* 0x0000005200527213 */ /* 0x000fe20000000000 */
[----:B-1----:R-:W-:Y:S01]  /*eee0*/  FFMA.FTZ R83, -R160, R8, R83 ;  /* 0x00000008a0537223 */ /* 0x002fe20000010153 */
[----:B------:R-:W-:Y:S01]  /*eef0*/  IADD3 R20, PT, PT, R81, -0x39, -R20 ;  /* 0xffffffc751147810 */ /* 0x000fe20007ffe814 */
[----:B------:R-:W-:Y:S01]  /*ef00*/  MUFU.TANH R25, R25 ;  /* 0x0000001900197308 */ /* 0x000fe20000002400 */
[----:B------:R-:W-:Y:S01]  /*ef10*/  VIADDMNMX R161, R161, 0x9, R58, PT ;  /* 0x00000009a1a17846 */ /* 0x000fe2000380013a */
[----:B------:R-:W-:Y:S01]  /*ef20*/  FMUL.FTZ R58, R29, R7 ;  /* 0x000000071d3a7220 */ /* 0x000fe20000410000 */
[----:B------:R-:W-:Y:S01]  /*ef30*/  I2FP.F32.S32 R120, R45 ;  /* 0x0000002d00787245 */ /* 0x000fe20000201400 */
[----:B------:R-:W-:Y:S01]  /*ef40*/  VIADD R28, R106, 0x1 ;  /* 0x000000016a1c7836 */ /* 0x000fe20000000000 */
[----:B------:R-:W-:Y:S01]  /*ef50*/  IABS R15, R15 ;  /* 0x0000000f000f7213 */ /* 0x000fe20000000000 */
[----:B------:R-:W-:-:S02]  /*ef60*/  VIADD R29, R3, 0x8 ;  /* 0x00000008031d7836 */ /* 0x000fc40000000000 */
[----:B------:R-:W-:Y:S01]  /*ef70*/  FMUL.FTZ R73, R73, R7 ;  /* 0x0000000749497220 */ /* 0x000fe20000410000 */
[----:B------:R-:W1:Y:S01]  /*ef80*/  MUFU.TANH R81, R84 ;  /* 0x0000005400517308 */ /* 0x000e620000002400 */
[----:B------:R-:W-:Y:S01]  /*ef90*/  I2FP.F32.S32 R8, R41 ;  /* 0x0000002900087245 */ /* 0x000fe20000201400 */
[----:B------:R-:W-:Y:S01]  /*efa0*/  FMUL.FTZ R54, R54, R7 ;  /* 0x0000000736367220 */ /* 0x000fe20000410000 */
[----:B------:R-:W-:Y:S02]  /*efb0*/  I2FP.F32.S32 R24, R82 ;  /* 0x0000005200187245 */ /* 0x000fe40000201400 */
[----:B------:R-:W-:Y:S01]  /*efc0*/  IABS R47, R47 ;  /* 0x0000002f002f7213 */ /* 0x000fe20000000000 */
[C---:B--2---:R-:W-:Y:S01]  /*efd0*/  FFMA.FTZ R120, -R160.reuse, R120, R9 ;  /* 0x00000078a0787223 */ /* 0x044fe20000010109 */
[----:B------:R-:W-:Y:S01]  /*efe0*/  I2FP.F32.S32 R10, R15 ;  /* 0x0000000f000a7245 */ /* 0x000fe20000201400 */
[----:B------:R-:W2:Y:S01]  /*eff0*/  MUFU.TANH R35, R58 ;  /* 0x0000003a00237308 */ /* 0x000ea20000002400 */
[----:B------:R-:W-:Y:S01]  /*f000*/  ISETP.GT.AND P3, PT, R3, R28, PT ;  /* 0x0000001c0300720c */ /* 0x000fe20003f64270 */
[----:B---3--:R-:W-:Y:S01]  /*f010*/  FFMA.FTZ R143, -R160, R8, R143 ;  /* 0x00000008a08f7223 */ /* 0x008fe2000001018f */
[----:B------:R-:W-:-:S02]  /*f020*/  ISETP.GE.AND P0, PT, R28, R163, PT ;  /* 0x000000a31c00720c */ /* 0x000fc40003f06270 */
[----:B------:R-:W-:-:S03]  /*f030*/  ISETP.GE.AND P6, PT, R28, R161, PT ;  /* 0x000000a11c00720c */ /* 0x000fc60003fc6270 */
[----:B------:R-:W3:Y:S01]  /*f040*/  MUFU.TANH R77, R77 ;  /* 0x0000004d004d7308 */ /* 0x000ee20000002400 */
[----:B------:R-:W-:Y:S01]  /*f050*/  ISETP.GT.AND P1, PT, R29, R28, PT ;  /* 0x0000001c1d00720c */ /* 0x000fe20003f24270 */
[----:B----4-:R-:W-:Y:S01]  /*f060*/  FFMA.FTZ R28, -R160, R24, R85 ;  /* 0x00000018a01c7223 */ /* 0x010fe20000010155 */
[----:B------:R-:W-:Y:S01]  /*f070*/  IABS R80, R80 ;  /* 0x0000005000507213 */ /* 0x000fe20000000000 */
[----:B------:R-:W-:Y:S01]  /*f080*/  VIADD R24, R106, 0x8 ;  /* 0x000000086a187836 */ /* 0x000fe20000000000 */
[----:B------:R-:W-:-:S03]  /*f090*/  IABS R46, R46 ;  /* 0x0000002e002e7213 */ /* 0x000fc60000000000 */
[----:B------:R-:W4:Y:S01]  /*f0a0*/  MUFU.TANH R175, R73 ;  /* 0x0000004900af7308 */ /* 0x000f220000002400 */
[----:B------:R-:W-:Y:S02]  /*f0b0*/  IABS R56, R56 ;  /* 0x0000003800387213 */ /* 0x000fe40000000000 */
[----:B------:R-:W-:Y:S02]  /*f0c0*/  I2FP.F32.S32 R8, R47 ;  /* 0x0000002f00087245 */ /* 0x000fe40000201400 */
[----:B------:R-:W-:-:S03]  /*f0d0*/  IABS R62, R62 ;  /* 0x0000003e003e7213 */ /* 0x000fc60000000000 */
[----:B------:R-:W4:Y:S01]  /*f0e0*/  MUFU.TANH R9, R54 ;  /* 0x0000003600097308 */ /* 0x000f220000002400 */
[----:B------:R-:W-:Y:S01]  /*f0f0*/  IABS R44, R44 ;  /* 0x0000002c002c7213 */ /* 0x000fe20000000000 */
[C---:B------:R-:W-:Y:S01]  /*f100*/  FFMA.FTZ R87, -R160.reuse, R10, R87 ;  /* 0x0000000aa0577223 */ /* 0x040fe20000010157 */
[----:B------:R-:W-:Y:S01]  /*f110*/  I2FP.F32.S32 R80, R80 ;  /* 0x0000005000507245 */ /* 0x000fe20000201400 */
[----:B------:R-:W-:Y:S01]  /*f120*/  FFMA.FTZ R43, -R160, R8, R43 ;  /* 0x00000008a02b7223 */ /* 0x000fe2000001012b */
[----:B------:R-:W-:Y:S02]  /*f130*/  I2FP.F32.S32 R46, R46 ;  /* 0x0000002e002e7245 */ /* 0x000fe40000201400 */
[----:B------:R-:W-:Y:S01]  /*f140*/  I2FP.F32.S32 R10, R56 ;  /* 0x00000038000a7245 */ /* 0x000fe20000201400 */
[----:B------:R-:W-:Y:S01]  /*f150*/  VIADD R56, R106, 0x9 ;  /* 0x000000096a387836 */ /* 0x000fe20000000000 */
[----:B------:R-:W-:Y:S01]  /*f160*/  FSEL R28, R28, -INF , !P3 ;  /* 0xff8000001c1c7808 */ /* 0x000fe20005800000 */
[----:B------:R-:W-:Y:S01]  /*f170*/  VIADD R52, R106, 0x10 ;  /* 0x000000106a347836 */ /* 0x000fe20000000000 */
[----:B------:R-:W-:-:S02]  /*f180*/  I2FP.F32.S32 R62, R62 ;  /* 0x0000003e003e7245 */ /* 0x000fc40000201400 */
[----:B------:R-:W-:Y:S02]  /*f190*/  IABS R21, R21 ;  /* 0x0000001500157213 */ /* 0x000fe40000000000 */
[----:B------:R-:W-:Y:S02]  /*f1a0*/  I2FP.F32.S32 R44, R44 ;  /* 0x0000002c002c7245 */ /* 0x000fe40000201400 */
[----:B------:R-:W-:Y:S02]  /*f1b0*/  IABS R42, R42 ;  /* 0x0000002a002a7213 */ /* 0x000fe40000000000 */
[C---:B------:R-:W-:Y:S02]  /*f1c0*/  ISETP.GT.AND P2, PT, R3.reuse, R24, PT ;  /* 0x000000180300720c */ /* 0x040fe40003f44270 */
[----:B------:R-:W-:Y:S01]  /*f1d0*/  IABS R40, R40 ;  /* 0x0000002800287213 */ /* 0x000fe20000000000 */
[----:B------:R-:W-:Y:S01]  /*f1e0*/  FFMA.FTZ R63, -R160, R80, R63 ;  /* 0x00000050a03f7223 */ /* 0x000fe2000001013f */
[----:B------:R-:W-:Y:S01]  /*f1f0*/  FMUL.FTZ R68, R68, R7 ;  /* 0x0000000744447220 */ /* 0x000fe20000410000 */
[----:B------:R-:W-:Y:S01]  /*f200*/  I2FP.F32.S32 R21, R21 ;  /* 0x0000001500157245 */ /* 0x000fe20000201400 */
[C---:B------:R-:W-:Y:S01]  /*f210*/  FFMA.FTZ R121, -R160.reuse, R46, R69 ;  /* 0x0000002ea0797223 */ /* 0x040fe20000010145 */
[----:B------:R-:W-:Y:S01]  /*f220*/  I2FP.F32.S32 R42, R42 ;  /* 0x0000002a002a7245 */ /* 0x000fe20000201400 */
[----:B-1----:R-:W-:Y:S01]  /*f230*/  FFMA.FTZ R81, -R160, R62, R81 ;  /* 0x0000003ea0517223 */ /* 0x002fe20000010151 */
[----:B------:R-:W-:Y:S01]  /*f240*/  FSEL R41, R28, -INF , !P0 ;  /* 0xff8000001c297808 */ /* 0x000fe20004000000 */
[----:B------:R-:W-:Y:S01]  /*f250*/  FFMA.FTZ R25, -R160, R44, R25 ;  /* 0x0000002ca0197223 */ /* 0x000fe20000010119 */
[----:B------:R-:W-:Y:S01]  /*f260*/  I2FP.F32.S32 R40, R40 ;  /* 0x0000002800287245 */ /* 0x000fe20000201400 */
[C---:B------:R-:W-:Y:S01]  /*f270*/  VIADD R46, R106.reuse, 0x11 ;  /* 0x000000116a2e7836 */ /* 0x040fe20000000000 */
[----:B------:R-:W-:Y:S01]  /*f280*/  ISETP.GT.AND P0, PT, R3, R56, PT ;  /* 0x000000380300720c */ /* 0x000fe20003f04270 */
[----:B------:R-:W-:Y:S01]  /*f290*/  VIADD R44, R106, 0x18 ;  /* 0x000000186a2c7836 */ /* 0x000fe20000000000 */
[----:B------:R-:W-:Y:S01]  /*f2a0*/  FSEL R43, R43, -INF , !P2 ;  /* 0xff8000002b2b7808 */ /* 0x000fe20005000000 */
[----:B------:R-:W-:Y:S01]  /*f2b0*/  FMUL.FTZ R55, R55, R7 ;  /* 0x0000000737377220 */ /* 0x000fe20000410000 */
[----:B------:R-:W-:Y:S01]  /*f2c0*/  ISETP.GT.AND P2, PT, R3, R52, PT ;  /* 0x000000340300720c */ /* 0x000fe20003f44270 */
[----:B------:R-:W-:Y:S01]  /*f2d0*/  MUFU.TANH R59, R59 ;  /* 0x0000003b003b7308 */ /* 0x000fe20000002400 */
[C---:B--2---:R-:W-:Y:S01]  /*f2e0*/  FFMA.FTZ R35, -R160.reuse, R21, R35 ;  /* 0x00000015a0237223 */ /* 0x044fe20000010123 */
[C---:B---3--:R-:W-:Y:S01]  /*f2f0*/  FFMA.FTZ R165, -R160.reuse, R42, R77 ;  /* 0x0000002aa0a57223 */ /* 0x048fe2000001014d */
[----:B------:R-:W-:Y:S01]  /*f300*/  FSEL R63, R63, -INF , !P0 ;  /* 0xff8000003f3f7808 */ /* 0x000fe20004000000 */
[----:B----4-:R-:W-:Y:S01]  /*f310*/  FFMA.FTZ R175, -R160, R40, R175 ;  /* 0x00000028a0af7223 */ /* 0x010fe200000101af */
[----:B------:R-:W-:Y:S01]  /*f320*/  VIADD R42, R106, 0x19 ;  /* 0x000000196a2a7836 */ /* 0x000fe20000000000 */
[----:B------:R-:W-:-:S02]  /*f330*/  ISETP.GT.AND P0, PT, R3, R46, PT ;  /* 0x0000002e0300720c */ /* 0x000fc40003f04270 */
[----:B------:R-:W1:Y:S01]  /*f340*/  MUFU.TANH R113, R68 ;  /* 0x0000004400717308 */ /* 0x000e620000002400 */
[----:B------:R-:W-:Y:S01]  /*f350*/  FSEL R81, R81, -INF , !P2 ;  /* 0xff80000051517808 */ /* 0x000fe20005000000 */
[----:B------:R-:W-:Y:S01]  /*f360*/  VIADD R40, R106, 0x20 ;  /* 0x000000206a287836 */ /* 0x000fe20000000000 */
[C---:B------:R-:W-:Y:S01]  /*f370*/  ISETP.GT.AND P5, PT, R3.reuse, R106, PT ;  /* 0x0000006a0300720c */ /* 0x040fe20003fa4270 */
[----:B------:R-:W-:Y:S01]  /*f380*/  FFMA.FTZ R9, -R160, R17, R9 ;  /* 0x00000011a0097223 */ /* 0x000fe20000010109 */
[----:B------:R-:W-:Y:S01]  /*f390*/  ISETP.GT.AND P2, PT, R3, R44, PT ;  /* 0x0000002c0300720c */ /* 0x000fe20003f44270 */
[----:B------:R-:W-:Y:S01]  /*f3a0*/  FMUL.FTZ R15, R31, R7 ;  /* 0x000000071f0f7220 */ /* 0x000fe20000410000 */
[----:B------:R-:W-:Y:S01]  /*f3b0*/  ISETP.GT.AND P3, PT, R29, R24, PT ;  /* 0x000000181d00720c */ /* 0x000fe20003f64270 */
[----:B------:R-:W2:Y:S01]  /*f3c0*/  MUFU.TANH R55, R55 ;  /* 0x0000003700377308 */ /* 0x000ea20000002400 */
[----:B------:R-:W-:Y:S02]  /*f3d0*/  IABS R37, R37 ;  /* 0x0000002500257213 */ /* 0x000fe40000000000 */
[----:B------:R-:W-:Y:S01]  /*f3e0*/  FSEL R47, R35, -INF , !P0 ;  /* 0xff800000232f7808 */ /* 0x000fe20004000000 */
[----:B------:R-:W-:Y:S01]  /*f3f0*/  VIADD R34, R106, 0x28 ;  /* 0x000000286a227836 */ /* 0x000fe20000000000 */
[----:B------:R-:W-:-:S02]  /*f400*/  FSEL R16, R16, -INF , !P5 ;  /* 0xff80000010107808 */ /* 0x000fc40006800000 */
[----:B------:R-:W-:Y:S02]  /*f410*/  ISETP.GT.AND P0, PT, R3, R42, PT ;  /* 0x0000002a0300720c */ /* 0x000fe40003f04270 */
[----:B------:R-:W-:Y:S02]  /*f420*/  FSEL R45, R87, -INF , !P2 ;  /* 0xff800000572d7808 */ /* 0x000fe40005000000 */
[----:B------:R-:W-:Y:S02]  /*f430*/  ISETP.GE.AND P5, PT, R24, R161, PT ;  /* 0x000000a11800720c */ /* 0x000fe40003fa6270 */
[----:B------:R-:W-:Y:S02]  /*f440*/  IABS R36, R36 ;  /* 0x0000002400247213 */ /* 0x000fe40000000000 */
[----:B------:R-:W-:Y:S02]  /*f450*/  ISETP.GT.AND P2, PT, R3, R40, PT ;  /* 0x000000280300720c */ /* 0x000fe40003f44270 */
[----:B------:R-:W-:Y:S01]  /*f460*/  FSEL R9, R9, -INF , !P3 ;  /* 0xff80000009097808 */ /* 0x000fe20005800000 */
[----:B------:R-:W3:Y:S01]  /*f470*/  MUFU.TANH R15, R15 ;  /* 0x0000000f000f7308 */ /* 0x000ee20000002400 */
[----:B------:R-:W-:-:S02]  /*f480*/  I2FP.F32.S32 R18, R37 ;  /* 0x0000002500127245 */ /* 0x000fc40000201400 */
[----:B------:R-:W-:Y:S02]  /*f490*/  FSEL R37, R25, -INF , !P0 ;  /* 0xff80000019257808 */ /* 0x000fe40004000000 */
[----:B------:R-:W-:Y:S01]  /*f4a0*/  ISETP.GE.AND P4, PT, R24, R163, PT ;  /* 0x000000a31800720c */ /* 0x000fe20003f86270 */
[----:B------:R-:W-:Y:S01]  /*f4b0*/  VIADD R24, R106, 0x30 ;  /* 0x000000306a187836 */ /* 0x000fe20000000000 */
[----:B------:R-:W-:Y:S02]  /*f4c0*/  I2FP.F32.S32 R36, R36 ;  /* 0x0000002400247245 */ /* 0x000fe40000201400 */
[----:B------:R-:W-:Y:S02]  /*f4d0*/  FSEL R177, R83, -INF , !P2 ;  /* 0xff80000053b17808 */ /* 0x000fe40005000000 */
[----:B------:R-:W-:Y:S01]  /*f4e0*/  FSEL R25, R9, -INF , !P5 ;  /* 0xff80000009197808 */ /* 0x000fe20006800000 */
[----:B------:R-:W-:Y:S01]  /*f4f0*/  FMUL.FTZ R9, R26, R7 ;  /* 0x000000071a097220 */ /* 0x000fe20000410000 */
[----:B------:R-:W-:-:S02]  /*f500*/  ISETP.GT.AND P2, PT, R3, R34, PT ;  /* 0x000000220300720c */ /* 0x000fc40003f44270 */
[----:B------:R-:W-:Y:S01]  /*f510*/  IABS R51, R51 ;  /* 0x0000003300337213 */ /* 0x000fe20000000000 */
[C---:B-1----:R-:W-:Y:S01]  /*f520*/  FFMA.FTZ R113, -R160.reuse, R36, R113 ;  /* 0x00000024a0717223 */ /* 0x042fe20000010171 */
[----:B------:R-:W-:Y:S01]  /*f530*/  FFMA.FTZ R59, -R160, R10, R59 ;  /* 0x0000000aa03b7223 */ /* 0x000fe2000001013b */
[----:B------:R-:W-:Y:S01]  /*f540*/  FSEL R143, R143, -INF , !P2 ;  /* 0xff8000008f8f7808 */ /* 0x000fe20005000000 */
[----:B------:R-:W-:Y:S01]  /*f550*/  VIADD R10, R106, 0x38 ;  /* 0x000000386a0a7836 */ /* 0x000fe20000000000 */
[----:B------:R-:W-:Y:S01]  /*f560*/  I2FP.F32.S32 R51, R51 ;  /* 0x0000003300337245 */ /* 0x000fe20000201400 */
[----:B------:R-:W1:Y:S01]  /*f570*/  MUFU.TANH R9, R9 ;  /* 0x0000000900097308 */ /* 0x000e620000002400 */
[----:B------:R-:W-:Y:S02]  /*f580*/  ISETP.GT.AND P2, PT, R3, R24, PT ;  /* 0x000000180300720c */ /* 0x000fe40003f44270 */
[----:B------:R-:W-:Y:S01]  /*f590*/  IABS R49, R49 ;  /* 0x0000003100317213 */ /* 0x000fe20000000000 */
[----:B--2---:R-:W-:Y:S01]  /*f5a0*/  FFMA.FTZ R51, -R160, R51, R55 ;  /* 0x00000033a0337223 */ /* 0x004fe20000010137 */
[----:B------:R-:W-:-:S02]  /*f5b0*/  FSEL R113, R113, -INF , !P2 ;  /* 0xff80000071717808 */ /* 0x000fc40005000000 */
[----:B------:R-:W-:Y:S02]  /*f5c0*/  FSEL R59, R59, -INF , !P1 ;  /* 0xff8000003b3b7808 */ /* 0x000fe40004800000 */
[----:B------:R-:W-:Y:S02]  /*f5d0*/  I2FP.F32.S32 R21, R49 ;  /* 0x0000003100157245 */ /* 0x000fe40000201400 */
[----:B------:R-:W-:Y:S02]  /*f5e0*/  ISETP.GT.AND P2, PT, R3, R10, PT ;  /* 0x0000000a0300720c */ /* 0x000fe40003f44270 */
[----:B------:R-:W-:Y:S01]  /*f5f0*/  ISETP.GT.AND P1, PT, R29, R56, PT ;  /* 0x000000381d00720c */ /* 0x000fe20003f24270 */
[----:B------:R-:W-:Y:S01]  /*f600*/  FMUL.FTZ R65, R65, R7 ;  /* 0x0000000741417220 */ /* 0x000fe20000410000 */
[----:B------:R-:W-:Y:S01]  /*f610*/  FSEL R120, R120, -INF , !P2 ;  /* 0xff80000078787808 */ /* 0x000fe20005000000 */
[----:B---3--:R-:W-:Y:S01]  /*f620*/  FFMA.FTZ R15, -R160, R21, R15 ;  /* 0x00000015a00f7223 */ /* 0x008fe2000001010f */
[----:B------:R-:W-:-:S02]  /*f630*/  FSEL R19, R51, -INF , !P1 ;  /* 0xff80000033137808 */ /* 0x000fc40004800000 */
[----:B------:R-:W-:Y:S01]  /*f640*/  IABS R48, R48 ;  /* 0x0000003000307213 */ /* 0x000fe20000000000 */
[----:B------:R-:W2:Y:S01]  /*f650*/  MUFU.TANH R27, R27 ;  /* 0x0000001b001b7308 */ /* 0x000ea20000002400 */
[----:B------:R-:W-:Y:S02]  /*f660*/  ISETP.GE.AND P2, PT, R56, R163, PT ;  /* 0x000000a33800720c */ /* 0x000fe40003f46270 */
[----:B------:R-:W-:Y:S02]  /*f670*/  ISETP.GT.AND P1, PT, R29, R46, PT ;  /* 0x0000002e1d00720c */ /* 0x000fe40003f24270 */
[----:B------:R-:W-:Y:S02]  /*f680*/  I2FP.F32.S32 R48, R48 ;  /* 0x0000003000307245 */ /* 0x000fe40000201400 */
[----:B------:R-:W-:Y:S01]  /*f690*/  FSEL R31, R63, -INF , !P2 ;  /* 0xff8000003f1f7808 */ /* 0x000fe20005000000 */
[----:B------:R-:W3:Y:S01]  /*f6a0*/  MUFU.TANH R119, R65 ;  /* 0x0000004100777308 */ /* 0x000ee20000002400 */
[----:B------:R-:W-:Y:S01]  /*f6b0*/  FSEL R15, R15, -INF , !P1 ;  /* 0xff8000000f0f7808 */ /* 0x000fe20004800000 */
[----:B------:R-:W-:Y:S01]  /*f6c0*/  FMUL.FTZ R78, R78, R7 ;  /* 0x000000074e4e7220 */ /* 0x000fe20000410000 */
[----:B------:R-:W-:Y:S01]  /*f6d0*/  ISETP.GE.AND P2, PT, R46, R161, PT ;  /* 0x000000a12e00720c */ /* 0x000fe20003f46270 */
[----:B------:R-:W-:Y:S01]  /*f6e0*/  FMUL.FTZ R11, R30, R7 ;  /* 0x000000071e0b7220 */ /* 0x000fe20000410000 */
[----:B-1----:R-:W-:Y:S01]  /*f6f0*/  FFMA.FTZ R48, -R160, R48, R9 ;  /* 0x00000030a0307223 */ /* 0x002fe20000010109 */
[----:B------:R-:W-:-:S02]  /*f700*/  IABS R61, R61 ;  /* 0x0000003d003d7213 */ /* 0x000fc40000000000 */
[----:B------:R-:W-:Y:S01]  /*f710*/  FSEL R9, R15, -INF , !P2 ;  /* 0xff8000000f097808 */ /* 0x000fe20005000000 */
[C---:B------:R-:W-:Y:S01]  /*f720*/  VIADD R36, R106.reuse, 0x21 ;  /* 0x000000216a247836 */ /* 0x040fe20000000000 */
[----:B------:R-:W1:Y:S01]  /*f730*/  MUFU.TANH R15, R78 ;  /* 0x0000004e000f7308 */ /* 0x000e620000002400 */
[----:B------:R-:W-:Y:S01]  /*f740*/  I2FP.F32.S32 R61, R61 ;  /* 0x0000003d003d7245 */ /* 0x000fe20000201400 */
[----:B------:R-:W-:Y:S02]  /*f750*/  VIADD R28, R106, 0x29 ;  /* 0x000000296a1c7836 */ /* 0x000fe40000000000 */
[----:B------:R-:W-:-:S04]  /*f760*/  ISETP.GT.AND P0, PT, R3, R36, PT ;  /* 0x000000240300720c */ /* 0x000fc80003f04270 */
[----:B------:R-:W4:Y:S01]  /*f770*/  MUFU.TANH R11, R11 ;  /* 0x0000000b000b7308 */ /* 0x000f220000002400 */
[----:B------:R-:W-:Y:S01]  /*f780*/  IABS R60, R60 ;  /* 0x0000003c003c7213 */ /* 0x000fe20000000000 */
[----:B--2---:R-:W-:Y:S01]  /*f790*/  FFMA.FTZ R27, -R160, R61, R27 ;  /* 0x0000003da01b7223 */ /* 0x004fe2000001011b */
[----:B------:R-:W-:Y:S01]  /*f7a0*/  ISETP.GE.AND P5, PT, R46, R163, PT ;  /* 0x000000a32e00720c */ /* 0x000fe20003fa6270 */
[----:B---3--:R-:W-:Y:S01]  /*f7b0*/  FFMA.FTZ R119, -R160, R18, R119 ;  /* 0x00000012a0777223 */ /* 0x008fe20000010177 */
[----:B------:R-:W-:Y:S01]  /*f7c0*/  ISETP.GT.AND P1, PT, R29, R42, PT ;  /* 0x0000002a1d00720c */ /* 0x000fe20003f24270 */
[----:B------:R-:W-:Y:S01]  /*f7d0*/  VIADD R18, R106, 0x31 ;  /* 0x000000316a127836 */ /* 0x000fe20000000000 */
[----:B------:R-:W-:Y:S01]  /*f7e0*/  FSEL R165, R165, -INF , !P0 ;  /* 0xff800000a5a57808 */ /* 0x000fe20004000000 */
[----:B------:R-:W-:Y:S01]  /*f7f0*/  FMUL.FTZ R79, R79, R7 ;  /* 0x000000074f4f7220 */ /* 0x000fe20000410000 */
[----:B------:R-:W-:Y:S02]  /*f800*/  ISETP.GT.AND P0, PT, R3, R28, PT ;  /* 0x0000001c0300720c */ /* 0x000fe40003f04270 */
[----:B------:R-:W-:-:S02]  /*f810*/  IABS R50, R50 ;  /* 0x0000003200327213 */ /* 0x000fc40000000000 */
[----:B------:R-:W-:Y:S02]  /*f820*/  I2FP.F32.S32 R60, R60 ;  /* 0x0000003c003c7245 */ /* 0x000fe40000201400 */
[----:B------:R-:W-:Y:S02]  /*f830*/  FSEL R47, R47, -INF , !P5 ;  /* 0xff8000002f2f7808 */ /* 0x000fe40006800000 */
[----:B------:R-:W-:Y:S01]  /*f840*/  FSEL R27, R27, -INF , !P1 ;  /* 0xff8000001b1b7808 */ /* 0x000fe20004800000 */
[----:B------:R-:W-:Y:S01]  /*f850*/  FMUL.FTZ R74, R74, R7 ;  /* 0x000000074a4a7220 */ /* 0x000fe20000410000 */
[----:B------:R-:W-:Y:S01]  /*f860*/  ISETP.GE.AND P5, PT, R42, R161, PT ;  /* 0x000000a12a00720c */ /* 0x000fe20003fa6270 */
[----:B------:R-:W-:Y:S01]  /*f870*/  VIADD R8, R106, 0x39 ;  /* 0x000000396a087836 */ /* 0x000fe20000000000 */
[----:B------:R-:W-:Y:S01]  /*f880*/  FSEL R175, R175, -INF , !P0 ;  /* 0xff800000afaf7808 */ /* 0x000fe20004000000 */
[----:B-1----:R-:W-:Y:S01]  /*f890*/  FFMA.FTZ R60, -R160, R60, R15 ;  /* 0x0000003ca03c7223 */ /* 0x002fe2000001010f */
[----:B------:R-:W-:Y:S01]  /*f8a0*/  ISETP.GT.AND P0, PT, R3, R18, PT ;  /* 0x000000120300720c */ /* 0x000fe20003f04270 */
[----:B------:R-:W-:Y:S01]  /*f8b0*/  FMUL.FTZ R75, R75, R7 ;  /* 0x000000074b4b7220 */ /* 0x000fe20000410000 */
[----:B------:R-:W-:Y:S01]  /*f8c0*/  I2FP.F32.S32 R50, R50 ;  /* 0x0000003200327245 */ /* 0x000fe20000201400 */
[----:B------:R-:W1:Y:S01]  /*f8d0*/  MUFU.TANH R79, R79 ;  /* 0x0000004f004f7308 */ /* 0x000e620000002400 */
[----:B------:R-:W-:-:S02]  /*f8e0*/  FSEL R15, R27, -INF , !P5 ;  /* 0xff8000001b0f7808 */ /* 0x000fc40006800000 */
[----:B------:R-:W-:Y:S01]  /*f8f0*/  FSEL R121, R121, -INF , !P0 ;  /* 0xff80000079797808 */ /* 0x000fe20004000000 */
[----:B----4-:R-:W-:Y:S01]  /*f900*/  FFMA.FTZ R11, -R160, R50, R11 ;  /* 0x00000032a00b7223 */ /* 0x010fe2000001010b */
[----:B------:R-:W-:-:S03]  /*f910*/  ISETP.GT.AND P0, PT, R3, R8, PT ;  /* 0x000000080300720c */ /* 0x000fc60003f04270 */
[----:B------:R-:W2:Y:S01]  /*f920*/  MUFU.TANH R27, R74 ;  /* 0x0000004a001b7308 */ /* 0x000ea20000002400 */
[----:B------:R-:W-:Y:S02]  /*f930*/  ISETP.GT.AND P3, PT, R29, R52, PT ;  /* 0x000000341d00720c */ /* 0x000fe40003f64270 */
[----:B------:R-:W-:Y:S02]  /*f940*/  FSEL R119, R119, -INF , !P0 ;  /* 0xff80000077777808 */ /* 0x000fe40004000000 */
[----:B------:R-:W-:-:S03]  /*f950*/  ISETP.GE.AND P0, PT, R56, R161, PT ;  /* 0x000000a13800720c */ /* 0x000fc60003f06270 */
[----:B------:R-:W3:Y:S01]  /*f960*/  MUFU.TANH R75, R75 ;  /* 0x0000004b004b7308 */ /* 0x000ee20000002400 */
[----:B------:R-:W-:Y:S02]  /*f970*/  FSEL R11, R11, -INF , !P3 ;  /* 0xff8000000b0b7808 */ /* 0x000fe40005800000 */
[----:B------:R-:W-:Y:S02]  /*f980*/  IABS R53, R53 ;  /* 0x0000003500357213 */ /* 0x000fe40000000000 */
[----:B------:R-:W-:Y:S02]  /*f990*/  ISETP.GT.AND P3, PT, R29, R44, PT ;  /* 0x0000002c1d00720c */ /* 0x000fe40003f64270 */
[----:B------:R-:W-:Y:S02]  /*f9a0*/  IABS R39, R39 ;  /* 0x0000002700277213 */ /* 0x000fe40000000000 */
[----:B------:R-:W-:Y:S02]  /*f9b0*/  FSEL R19, R19, -INF , !P0 ;  /* 0xff80000013137808 */ /* 0x000fe40004000000 */
[----:B------:R-:W-:-:S02]  /*f9c0*/  I2FP.F32.S32 R53, R53 ;  /* 0x0000003500357245 */ /* 0x000fc40000201400 */
[----:B------:R-:W-:Y:S02]  /*f9d0*/  ISETP.GE.AND P0, PT, R44, R163, PT ;  /* 0x000000a32c00720c */ /* 0x000fe40003f06270 */
[----:B------:R-:W-:Y:S02]  /*f9e0*/  FSEL R21, R48, -INF , !P3 ;  /* 0xff80000030157808 */ /* 0x000fe40005800000 */
[----:B------:R-:W-:Y:S02]  /*f9f0*/  IABS R33, R33 ;  /* 0x0000002100217213 */ /* 0x000fe40000000000 */
[----:B------:R-:W-:Y:S02]  /*fa00*/  I2FP.F32.S32 R39, R39 ;  /* 0x0000002700277245 */ /* 0x000fe40000201400 */
[----:B------:R-:W-:Y:S01]  /*fa10*/  ISETP.GT.AND P3, PT, R29, R40, PT ;  /* 0x000000281d00720c */ /* 0x000fe20003f64270 */
[----:B------:R-:W-:Y:S01]  /*fa20*/  FMUL.FTZ R71, R71, R7 ;  /* 0x0000000747477220 */ /* 0x000fe20000410000 */
[----:B------:R-:W-:Y:S01]  /*fa30*/  FSEL R45, R45, -INF , !P0 ;  /* 0xff8000002d2d7808 */ /* 0x000fe20004000000 */
[C---:B-1----:R-:W-:Y:S01]  /*fa40*/  FFMA.FTZ R53, -R160.reuse, R53, R79 ;  /* 0x00000035a0357223 */ /* 0x042fe2000001014f */
[----:B------:R-:W-:Y:S01]  /*fa50*/  I2FP.F32.S32 R26, R33 ;  /* 0x00000021001a7245 */ /* 0x000fe20000201400 */
[----:B--2---:R-:W-:Y:S01]  /*fa60*/  FFMA.FTZ R27, -R160, R39, R27 ;  /* 0x00000027a01b7223 */ /* 0x004fe2000001011b */
[----:B------:R-:W-:-:S02]  /*fa70*/  ISETP.GE.AND P2, PT, R40, R163, PT ;  /* 0x000000a32800720c */ /* 0x000fc40003f46270 */
[----:B------:R-:W-:Y:S02]  /*fa80*/  ISETP.GE.AND P0, PT, R40, R161, PT ;  /* 0x000000a12800720c */ /* 0x000fe40003f06270 */
[C---:B------:R-:W-:Y:S02]  /*fa90*/  ISETP.GT.AND P1, PT, R29.reuse, R36, PT ;  /* 0x000000241d00720c */ /* 0x040fe40003f24270 */
[----:B------:R-:W-:Y:S02]  /*faa0*/  FSEL R60, R60, -INF , !P3 ;  /* 0xff8000003c3c7808 */ /* 0x000fe40005800000 */
[----:B------:R-:W-:Y:S01]  /*fab0*/  ISETP.GT.AND P3, PT, R29, R34, PT ;  /* 0x000000221d00720c */ /* 0x000fe20003f64270 */
[----:B---3--:R-:W-:Y:S01]  /*fac0*/  FFMA.FTZ R26, -R160, R26, R75 ;  /* 0x0000001aa01a7223 */ /* 0x008fe2000001014b */
[----:B------:R-:W-:Y:S01]  /*fad0*/  FSEL R177, R177, -INF , !P2 ;  /* 0xff800000b1b17808 */ /* 0x000fe20005000000 */
[----:B------:R-:W1:Y:S01]  /*fae0*/  MUFU.TANH R71, R71 ;  /* 0x0000004700477308 */ /* 0x000e620000002400 */
[----:B------:R-:W-:-:S02]  /*faf0*/  FSEL R171, R60, -INF , !P0 ;  /* 0xff8000003cab7808 */ /* 0x000fc40004000000 */
[----:B------:R-:W-:Y:S02]  /*fb00*/  FSEL R53, R53, -INF , !P1 ;  /* 0xff80000035357808 */ /* 0x000fe40004800000 */
[----:B------:R-:W-:Y:S02]  /*fb10*/  ISETP.GE.AND P2, PT, R34, R161, PT ;  /* 0x000000a12200720c */ /* 0x000fe40003f46270 */
[----:B------:R-:W-:Y:S02]  /*fb20*/  ISETP.GE.AND P0, PT, R28, R163, PT ;  /* 0x000000a31c00720c */ /* 0x000fe40003f06270 */
[----:B------:R-:W-:Y:S02]  /*fb30*/  ISETP.GT.AND P1, PT, R29, R28, PT ;  /* 0x0000001c1d00720c */ /* 0x000fe40003f24270 */
[----:B------:R-:W-:Y:S02]  /*fb40*/  FSEL R27, R27, -INF , !P3 ;  /* 0xff8000001b1b7808 */ /* 0x000fe40005800000 */
[----:B------:R-:W-:Y:S01]  /*fb50*/  IABS R23, R23 ;  /* 0x0000001700177213 */ /* 0x000fe20000000000 */
[----:B------:R-:W-:Y:S01]  /*fb60*/  FMUL.FTZ R70, R70, R7 ;  /* 0x0000000746467220 */ /* 0x000fe20000410000 */
[----:B------:R-:W-:-:S02]  /*fb70*/  FSEL R173, R27, -INF , !P2 ;  /* 0xff8000001bad7808 */ /* 0x000fc40005000000 */
[----:B------:R-:W-:Y:S02]  /*fb80*/  FSEL R175, R175, -INF , !P0 ;  /* 0xff800000afaf7808 */ /* 0x000fe40004000000 */
[----:B------:R-:W-:Y:S02]  /*fb90*/  FSEL R26, R26, -INF , !P1 ;  /* 0xff8000001a1a7808 */ /* 0x000fe40004800000 */
[C---:B------:R-:W-:Y:S02]  /*fba0*/  ISETP.GE.AND P2, PT, R18.reuse, R163, PT ;  /* 0x000000a31200720c */ /* 0x040fe40003f46270 */
[----:B------:R-:W-:Y:S02]  /*fbb0*/  ISETP.GE.AND P0, PT, R18, R161, PT ;  /* 0x000000a11200720c */ /* 0x000fe40003f06270 */
[----:B------:R-:W-:Y:S01]  /*fbc0*/  ISETP.GT.AND P1, PT, R29, R18, PT ;  /* 0x000000121d00720c */ /* 0x000fe20003f24270 */
[----:B------:R-:W-:Y:S01]  /*fbd0*/  IMAD.MOV.U32 R18, RZ, RZ, R23 ;  /* 0x000000ffff127224 */ /* 0x000fe200078e0017 */
[----:B------:R-:W-:-:S02]  /*fbe0*/  FSEL R17, R59, -INF , !P6 ;  /* 0xff8000003b117808 */ /* 0x000fc40007000000 */
[----:B------:R-:W-:Y:S01]  /*fbf0*/  ISETP.GE.AND P6, PT, R52, R163, PT ;  /* 0x000000a33400720c */ /* 0x000fe20003fc6270 */
[----:B------:R-:W2:Y:S01]  /*fc00*/  MUFU.TANH R33, R70 ;  /* 0x0000004600217308 */ /* 0x000ea20000002400 */
[-C--:B------:R-:W-:Y:S01]  /*fc10*/  FMUL.FTZ R67, R67, R7.reuse ;  /* 0x0000000743437220 */ /* 0x080fe20000410000 */
[----:B------:R-:W-:Y:S01]  /*fc20*/  FMUL.FTZ R66, R66, R7 ;  /* 0x0000000742427220 */ /* 0x000fe20000410000 */
[----:B------:R-:W-:Y:S02]  /*fc30*/  FSEL R49, R81, -INF , !P6 ;  /* 0xff80000051317808 */ /* 0x000fe40007000000 */
[----:B------:R-:W-:Y:S02]  /*fc40*/  I2FP.F32.S32 R18, R18 ;  /* 0x0000001200127245 */ /* 0x000fe40000201400 */
[----:B------:R-:W-:Y:S01]  /*fc50*/  ISETP.GE.AND P6, PT, R44, R161, PT ;  /* 0x000000a12c00720c */ /* 0x000fe20003fc6270 */
[----:B------:R-:W3:Y:S01]  /*fc60*/  MUFU.TANH R23, R38 ;  /* 0x0000002600177308 */ /* 0x000ee20000002400 */
[----:B------:R-:W-:Y:S01]  /*fc70*/  FSEL R43, R43, -INF , !P4 ;  /* 0xff8000002b2b7808 */ /* 0x000fe20006000000 */
[----:B-1----:R-:W-:Y:S01]  /*fc80*/  FFMA.FTZ R18, -R160, R18, R71 ;  /* 0x00000012a0127223 */ /* 0x002fe20000010147 */
[----:B------:R-:W-:-:S02]  /*fc90*/  FSEL R21, R21, -INF , !P6 ;  /* 0xff80000015157808 */ /* 0x000fc40007000000 */
[----:B------:R-:W-:-:S03]  /*fca0*/  ISETP.GE.AND P4, PT, R52, R161, PT ;  /* 0x000000a13400720c */ /* 0x000fc60003f86270 */
[----:B------:R-:W1:Y:S01]  /*fcb0*/  MUFU.TANH R7, R66 ;  /* 0x0000004200077308 */ /* 0x000e620000002400 */
[----:B------:R-:W-:Y:S02]  /*fcc0*/  ISETP.GE.AND P6, PT, R36, R163, PT ;  /* 0x000000a32400720c */ /* 0x000fe40003fc6270 */
[----:B------:R-:W-:-:S05]  /*fcd0*/  IABS R32, R32 ;  /* 0x0000002000207213 */ /* 0x000fca0000000000 */
[----:B------:R-:W4:Y:S01]  /*fce0*/  MUFU.TANH R67, R67 ;  /* 0x0000004300437308 */ /* 0x000f220000002400 */
[----:B------:R-:W-:Y:S02]  /*fcf0*/  FSEL R11, R11, -INF , !P4 ;  /* 0xff8000000b0b7808 */ /* 0x000fe40006000000 */
[----:B------:R-:W-:Y:S02]  /*fd00*/  FSEL R165, R165, -INF , !P6 ;  /* 0xff800000a5a57808 */ /* 0x000fe40007000000 */
[----:B------:R-:W-:Y:S02]  /*fd10*/  I2FP.F32.S32 R32, R32 ;  /* 0x0000002000207245 */ /* 0x000fe40000201400 */
[----:B------:R-:W-:Y:S02]  /*fd20*/  FSEL R18, R18, -INF , !P1 ;  /* 0xff80000012127808 */ /* 0x000fe40004800000 */
[----:B------:R-:W-:Y:S02]  /*fd30*/  ISETP.GE.AND P4, PT, R42, R163, PT ;  /* 0x000000a32a00720c */ /* 0x000fe40003f86270 */
[----:B------:R-:W-:-:S02]  /*fd40*/  ISETP.GE.AND P6, PT, R28, R161, PT ;  /* 0x000000a11c00720c */ /* 0x000fc40003fc6270 */
[----:B------:R-:W-:Y:S02]  /*fd50*/  IABS R2, R2 ;  /* 0x0000000200027213 */ /* 0x000fe40000000000 */
[----:B------:R-:W-:Y:S02]  /*fd60*/  IABS R22, R22 ;  /* 0x0000001600167213 */ /* 0x000fe40000000000 */
[----:B------:R-:W-:Y:S01]  /*fd70*/  IABS R20, R20 ;  /* 0x0000001400147213 */ /* 0x000fe20000000000 */
[----:B--2---:R-:W-:Y:S01]  /*fd80*/  FFMA.FTZ R32, -R160, R32, R33 ;  /* 0x00000020a0207223 */ /* 0x004fe20000010121 */
[----:B------:R-:W-:Y:S02]  /*fd90*/  FSEL R117, R18, -INF , !P0 ;  /* 0xff80000012757808 */ /* 0x000fe40004000000 */
[----:B------:R-:W-:Y:S02]  /*fda0*/  FSEL R37, R37, -INF , !P4 ;  /* 0xff80000025257808 */ /* 0x000fe40006000000 */
[----:B------:R-:W-:-:S02]  /*fdb0*/  FSEL R167, R26, -INF , !P6 ;  /* 0xff8000001aa77808 */ /* 0x000fc40007000000 */
[----:B------:R-:W-:Y:S02]  /*fdc0*/  I2FP.F32.S32 R2, R2 ;  /* 0x0000000200027245 */ /* 0x000fe40000201400 */
[----:B------:R-:W-:Y:S02]  /*fdd0*/  I2FP.F32.S32 R22, R22 ;  /* 0x0000001600167245 */ /* 0x000fe40000201400 */
[----:B------:R-:W-:Y:S02]  /*fde0*/  ISETP.GT.AND P0, PT, R107, R140, PT ;  /* 0x0000008c6b00720c */ /* 0x000fe40003f04270 */
[----:B------:R-:W-:Y:S02]  /*fdf0*/  ISETP.GE.AND P4, PT, R36, R161, PT ;  /* 0x000000a12400720c */ /* 0x000fe40003f86270 */
[----:B------:R-:W-:Y:S02]  /*fe00*/  ISETP.GE.AND P5, PT, R34, R163, PT ;  /* 0x000000a32200720c */ /* 0x000fe40003fa6270 */
[----:B------:R-:W-:-:S02]  /*fe10*/  ISETP.GT.AND P3, PT, R29, R24, PT ;  /* 0x000000181d00720c */ /* 0x000fc40003f64270 */
[----:B------:R-:W-:Y:S02]  /*fe20*/  ISETP.GE.AND P6, PT, R10, R163, PT ;  /* 0x000000a30a00720c */ /* 0x000fe40003fc6270 */
[----:B------:R-:W-:Y:S01]  /*fe30*/  I2FP.F32.S32 R20, R20 ;  /* 0x0000001400147245 */ /* 0x000fe20000201400 */
[C---:B---3--:R-:W-:Y:S01]  /*fe40*/  FFMA.FTZ R2, -R160.reuse, R2, R23 ;  /* 0x00000002a0027223 */ /* 0x048fe20000010117 */
[----:B------:R-:W-:Y:S01]  /*fe50*/  FSEL R169, R53, -INF , !P4 ;  /* 0xff80000035a97808 */ /* 0x000fe20006000000 */
[C---:B-1----:R-:W-:Y:S01]  /*fe60*/  FFMA.FTZ R7, -R160.reuse, R22, R7 ;  /* 0x00000016a0077223 */ /* 0x042fe20000010107 */
[----:B------:R-:W-:Y:S01]  /*fe70*/  FSEL R143, R143, -INF , !P5 ;  /* 0xff8000008f8f7808 */ /* 0x000fe20006800000 */
[----:B----4-:R-:W-:Y:S01]  /*fe80*/  FFMA.FTZ R67, -R160, R20, R67 ;  /* 0x00000014a0437223 */ /* 0x010fe20000010143 */
[----:B------:R-:W-:Y:S02]  /*fe90*/  FSEL R32, R32, -INF , !P3 ;  /* 0xff80000020207808 */ /* 0x000fe40005800000 */
[----:B------:R-:W-:-:S02]  /*fea0*/  FSEL R120, R120, -INF , !P6 ;  /* 0xff80000078787808 */ /* 0x000fc40007000000 */
[C---:B------:R-:W-:Y:S02]  /*feb0*/  ISETP.GE.AND P4, PT, R24.reuse, R163, PT ;  /* 0x000000a31800720c */ /* 0x040fe40003f86270 */
[----:B------:R-:W-:Y:S02]  /*fec0*/  ISETP.GE.AND P5, PT, R24, R161, PT ;  /* 0x000000a11800720c */ /* 0x000fe40003fa6270 */
[C---:B------:R-:W-:Y:S02]  /*fed0*/  ISETP.GT.AND P3, PT, R29.reuse, R10, PT ;  /* 0x0000000a1d00720c */ /* 0x040fe40003f64270 */
[C---:B------:R-:W-:Y:S02]  /*fee0*/  ISETP.GT.AND P6, PT, R29.reuse, R106, PT ;  /* 0x0000006a1d00720c */ /* 0x040fe40003fc4270 */
[----:B------:R-:W-:Y:S02]  /*fef0*/  ISETP.GT.AND P1, PT, R29, R8, PT ;  /* 0x000000081d00720c */ /* 0x000fe40003f24270 */
[----:B------:R-:W-:-:S02]  /*ff00*/  FSEL R113, R113, -INF , !P4 ;  /* 0xff80000071717808 */ /* 0x000fc40006000000 */
[----:B------:R-:W-:Y:S02]  /*ff10*/  FSEL R118, R32, -INF , !P5 ;  /* 0xff80000020767808 */ /* 0x000fe40006800000 */
[----:B------:R-:W-:Y:S02]  /*ff20*/  FSEL R121, R121, -INF , !P2 ;  /* 0xff80000079797808 */ /* 0x000fe40005000000 */
[----:B------:R-:W-:Y:S02]  /*ff30*/  FSEL R7, R7, -INF , !P3 ;  /* 0xff80000007077808 */ /* 0x000fe40005800000 */
[----:B------:R-:W-:Y:S01]  /*ff40*/  FSEL R2, R2, -INF , !P6 ;  /* 0xff80000002027808 */ /* 0x000fe20007000000 */
[----:B------:R-:W-:Y:S01]  /*ff50*/  BSSY.RECONVERGENT B1, `(.L_x_13863) ;  /* 0x0000093000017945 */ /* 0x000fe20003800200 */
[----:B------:R-:W-:Y:S02]  /*ff60*/  ISETP.GE.AND P4, PT, R10, R161, PT ;  /* 0x000000a10a00720c */ /* 0x000fe40003f86270 */
[----:B------:R-:W-:-:S02]  /*ff70*/  ISETP.GE.AND P5, PT, R8, R163, PT ;  /* 0x000000a30800720c */ /* 0x000fc40003fa6270 */
[----:B------:R-:W-:Y:S01]  /*ff80*/  ISETP.GE.AND P2, PT, R8, R161, PT ;  /* 0x000000a10800720c */ /* 0x000fe20003f46270 */
[----:B------:R-:W-:Y:S01]  /*ff90*/  BAR.SYNC.DEFER_BLOCKING 0x0 ;  /* 0x0000000000007b1d */ /* 0x000fe20000010000 */
        /* <DEDUP_REMOVED lines=24> */
.L_x_13866:
        /* <DEDUP_REMOVED lines=60> */
.L_x_13867:
[----:B------:R-:W-:Y:S05]  /*104e0*/  BSYNC.RECONVERGENT B0 ;  /* 0x0000000000007941 */ /* 0x000fea0003800200 */
.L_x_13865:
        /* <DEDUP_REMOVED lines=9> */
[----:B------:R-:W-:Y:S02]  /*10580*/  @!P1 MOV R23, R141 ;  /* 0x0000008d00179202 */ /* 0x000fe40000000f00 */
[----:B------:R-:W-:-:S03]  /*10590*/  IADD3.X R27, PT, PT, R5, R13, RZ, P3, !PT ;  /* 0x0000000d051b7210 */ /* 0x000fc60001ffe4ff */
[----:B------:R-:W-:Y:S01]  /*105a0*/  @!PT LDS RZ, [RZ] ;  /* 0x00000000fffff984 */ /* 0x000fe20000000800 */
[----:B------:R-:W-:Y:S01]  /*105b0*/  @!PT LDS RZ, [RZ] ;  /* 0x00000000fffff984 */ /* 0x000fe20000000800 */
[----:B------:R-:W-:Y:S01]  /*105c0*/  @!PT LDS RZ, [RZ] ;  /* 0x00000000fffff984 */ /* 0x000fe20000000800 */
[----:B------:R1:W-:Y:S02]  /*105d0*/  @!P1 LDGSTS.E.BYPASS.LTC128B.128 [R153+0x4000], desc[UR4][R22.64] ;  /* 0x0400000016999fae */ /* 0x0003e4000b981a04 */
[----:B------:R-:W-:Y:S02]  /*105e0*/  IMAD.X R29, R27, 0x1, R5, P2 ;  /* 0x000000011b1d7824 */ /* 0x000fe400010e0605 */
[----:B------:R2:W-:Y:S01]  /*105f0*/  @P1 STS.128 [R153+0x4000], RZ ;  /* 0x004000ff99001388 */ /* 0x0005e20000000c00 */
[----:B-1----:R-:W-:Y:S02]  /*10600*/  @!P0 IMAD.MOV.U32 R22, RZ, RZ, R142 ;  /* 0x000000ffff168224 */ /* 0x002fe400078e008e */
[----:B------:R-:W-:-:S05]  /*10610*/  @!P0 IMAD.MOV.U32 R23, RZ, RZ, R141 ;  /* 0x000000ffff178224 */ /* 0x000fca00078e008d */
        /* <DEDUP_REMOVED lines=38> */
.L_x_13864:
[----:B------:R-:W-:Y:S05]  /*10880*/  BSYNC.RECONVERGENT B1 ;  /* 0x0000000000017941 */ /* 0x000fea0003800200 */
.L_x_13863:
        /* <DEDUP_REMOVED lines=20> */
[----:B------:R-:W-:Y:S01]  /*109d0*/  LEA R135, R135, UR6, 0x1 ;  /* 0x0000000687877c11 */ /* 0x000fe2000f8e08ff */
[----:B------:R-:W4:Y:S03]  /*109e0*/  SHFL.BFLY PT, R5, R8, 0x2, 0x1f ;  /* 0x0c401f0008057f89 */ /* 0x000f2600000e0000 */
        /* <DEDUP_REMOVED lines=9> */
[----:B----4-:R-:W-:-:S03]  /*10a80*/  FMNMX.FTZ R5, R8, R5, !PT ;  /* 0x0000000508057209 */ /* 0x010fc60007810000 */
[----:B------:R-:W1:Y:S04]  /*10a90*/  SHFL.BFLY PT, R2, R7, 0x1, 0x1f ;  /* 0x0c201f0007027f89 */ /* 0x000e6800000e0000 */
[----:B------:R-:W4:Y:S01]  /*10aa0*/  SHFL.BFLY PT, R0, R5, 0x1, 0x1f ;  /* 0x0c201f0005007f89 */ /* 0x000f2200000e0000 */
[----:B-1----:R-:W-:Y:S02]  /*10ab0*/  FMNMX.FTZ R2, R7, R2, !PT ;  /* 0x0000000207027209 */ /* 0x002fe40007810000 */
[----:B----4-:R-:W-:Y:S02]  /*10ac0*/  FMNMX.FTZ R0, R5, R0, !PT ;  /* 0x0000000005007209 */ /* 0x010fe40007810000 */
[----:B------:R-:W-:Y:S01]  /*10ad0*/  FSETP.NEU.FTZ.AND P0, PT, R2, -INF , PT ;  /* 0xff8000000200780b */ /* 0x000fe20003f1d000 */
[----:B---3--:R-:W-:-:S02]  /*10ae0*/  FMUL.FTZ R122, R123, R2 ;  /* 0x000000027b7a7220 */ /* 0x008fc40000410000 */
[----:B------:R-:W-:-:S03]  /*10af0*/  FMUL.FTZ R166, R123, R0 ;  /* 0x000000007ba67220 */ /* 0x000fc60000410000 */
[----:B------:R-:W-:Y:S02]  /*10b00*/  FSEL R122, R122, RZ, P0 ;  /* 0x000000ff7a7a7208 */ /* 0x000fe40000000000 */
[----:B------:R-:W-:-:S03]  /*10b10*/  FSETP.NEU.FTZ.AND P0, PT, R0, -INF , PT ;  /* 0xff8000000000780b */ /* 0x000fc60003f1d000 */
[-CC-:B--2---:R-:W-:Y:S01]  /*10b20*/  FFMA.FTZ R28, R31, R123.reuse, -R122.reuse ;  /* 0x0000007b1f1c7223 */ /* 0x184fe2000001087a */
        /* <DEDUP_REMOVED lines=23> */
[----:B------:R-:W3:Y:S01]  /*10ca0*/  LDSM.16.MT88.4 R12, [R132+0x8800] ;  /* 0x00880000840c783b */ /* 0x000ee20000004200 */
[-C--:B------:R-:W-:Y:S01]  /*10cb0*/  FFMA.FTZ R168, R171, R123.reuse, -R166 ;  /* 0x0000007baba87223 */ /* 0x080fe200000108a6 */
[----:B------:R-:W-:Y:S01]  /*10cc0*/  MUFU.EX2 R33, R33 ;  /* 0x0000002100217308 */ /* 0x000fe20000000800 */
[-CC-:B------:R-:W-:Y:S01]  /*10cd0*/  FFMA.FTZ R172, R113, R123.reuse, -R122.reuse ;  /* 0x0000007b71ac7223 */ /* 0x180fe2000001087a */
[----:B------:R-:W-:Y:S01]  /*10ce0*/  LDSM.16.MT88.4 R48, [R134+0xa000] ;  /* 0x00a000008630783b */ /* 0x000fe20000004200 */
[-CC-:B------:R-:W-:Y:S01]  /*10cf0*/  FFMA.FTZ R113, R121, R123.reuse, -R122.reuse ;  /* 0x0000007b79717223 */ /* 0x180fe2000001087a */
[-CC-:B------:R-:W-:Y:S01]  /*10d00*/  FFMA.FTZ R120, R120, R123.reuse, -R122.reuse ;  /* 0x0000007b78787223 */ /* 0x180fe2000001087a */
[-C--:B------:R-:W-:Y:S01]  /*10d10*/  FFMA.FTZ R119, R119, R123.reuse, -R122 ;  /* 0x0000007b77777223 */ /* 0x080fe2000001087a */
[----:B------:R-:W-:Y:S01]  /*10d20*/  LDSM.16.MT88.4 R16, [R135+0x8800] ;  /* 0x008800008710783b */ /* 0x000fe20000004200 */
[--C-:B------:R-:W-:Y:S01]  /*10d30*/  FFMA.FTZ R118, R118, R123, -R166.reuse ;  /* 0x0000007b76767223 */ /* 0x100fe200000108a6 */
[----:B------:R-:W4:Y:S01]  /*10d40*/  MUFU.EX2 R28, R28 ;  /* 0x0000001c001c7308 */ /* 0x000f220000000800 */
[----:B-1----:R-:W-:Y:S01]  /*10d50*/  F2FP.F16.F32.PACK_AB R64, R34, R35 ;  /* 0x000000232240723e */ /* 0x002fe200000000ff */
[----:B------:R-:W-:Y:S01]  /*10d60*/  LDSM.16.MT88.4 R20, [R133+0x8800] ;  /* 0x008800008514783b */ /* 0x000fe20000004200 */
[-CC-:B------:R-:W-:Y:S01]  /*10d70*/  FFMA.FTZ R117, R117, R123.reuse, -R166.reuse ;  /* 0x0000007b75757223 */ /* 0x180fe200000108a6 */
[-CC-:B------:R-:W-:Y:S01]  /*10d80*/  FFMA.FTZ R116, R116, R123.reuse, -R166.reuse ;  /* 0x0000007b74747223 */ /* 0x180fe200000108a6 */
[----:B------:R-:W-:Y:S01]  /*10d90*/  FFMA.FTZ R115, R115, R123, -R166 ;  /* 0x0000007b73737223 */ /* 0x000fe200000108a6 */
[----:B------:R-:W-:Y:S01]  /*10da0*/  FADD.FTZ R34, R35, R34 ;  /* 0x0000002223227221 */ /* 0x000fe20000010000 */
[----:B------:R-:W-:Y:S01]  /*10db0*/  ISETP.GT.AND P0, PT, R107, R140, PT ;  /* 0x0000008c6b00720c */ /* 0x000fe20003f04270 */
        /* <DEDUP_REMOVED lines=11> */
[----:B----4-:R-:W-:Y:S01]  /*10e70*/  F2FP.F16.F32.PACK_AB R67, R31, R112 ;  /* 0x000000701f43723e */ /* 0x010fe200000000ff */
[----:B------:R-:W-:-:S04]  /*10e80*/  FADD.FTZ R112, R112, R111 ;  /* 0x0000006f70707221 */ /* 0x000fc80000010000 */
[----:B------:R-:W-:Y:S02]  /*10e90*/  FADD.FTZ R112, R31, R112 ;  /* 0x000000701f707221 */ /* 0x000fe40000010000 */
        /* <DEDUP_REMOVED lines=37> */
[C---:B------:R-:W-:Y:S06]  /*110f0*/  HMMA.16816.F32 R96, R64.reuse, R92, RZ ;  /* 0x0000005c4060723c */ /* 0x040fec00000018ff */
[----:B------:R-:W-:Y:S02]  /*11100*/  MUFU.EX2 R119, R119 ;  /* 0x0000007700777308 */ /* 0x000fe40000000800 */
[C---:B------:R-:W-:Y:S06]  /*11110*/  HMMA.16816.F32 R92, R64.reuse, R94, RZ ;  /* 0x0000005e405c723c */ /* 0x040fec00000018ff */
[----:B------:R-:W-:Y:S02]  /*11120*/  MUFU.EX2 R118, R118 ;  /* 0x0000007600767308 */ /* 0x000fe40000000800 */
[----:B------:R-:W-:Y:S06]  /*11130*/  HMMA.16816.F32 R80, R64, R76, RZ ;  /* 0x0000004c4050723c */ /* 0x000fec00000018ff */
[----:B------:R-:W-:Y:S02]  /*11140*/  MUFU.EX2 R117, R117 ;  /* 0x0000007500757308 */ /* 0x000fe40000000800 */
[C---:B--2---:R-:W-:Y:S06]  /*11150*/  HMMA.16816.F32 R36, R4.reuse, R8, R36 ;  /* 0x000000080424723c */ /* 0x044fec0000001824 */
[----:B------:R-:W-:Y:S02]  /*11160*/  MUFU.EX2 R116, R116 ;  /* 0x0000007400747308 */ /* 0x000fe40000000800 */
[----:B------:R-:W-:Y:S01]  /*11170*/  HMMA.16816.F32 R40, R4, R10, R40 ;  /* 0x0000000a0428723c */ /* 0x000fe20000001828 */
[----:B------:R-:W2:Y:S05]  /*11180*/  LDSM.16.MT88.4 R8, [R133+0xa800] ;  /* 0x00a800008508783b */ /* 0x000eaa0000004200 */
[----:B------:R-:W-:Y:S02]  /*11190*/  MUFU.EX2 R115, R115 ;  /* 0x0000007300737308 */ /* 0x000fe40000000800 */
        /* <DEDUP_REMOVED lines=18> */
[----:B------:R-:W-:Y:S01]  /*112c0*/  FFMA.FTZ R23, R169, R123, -R166 ;  /* 0x0000007ba9177223 */ /* 0x000fe200000108a6 */
[----:B------:R-:W-:-:S04]  /*112d0*/  SHF.L.U32 R166, R147, 0x3, RZ ;  /* 0x0000000393a67819 */ /* 0x000fc800000006ff */
[----:B------:R-:W-:Y:S01]  /*112e0*/  MUFU.EX2 R22, R22 ;  /* 0x0000001600167308 */ /* 0x000fe20000000800 */
[----:B------:R-:W-:Y:S01]  /*112f0*/  LOP3.LUT R166, R166, 0x38, RZ, 0xc0, !PT ;  /* 0x00000038a6a67812 */ /* 0x000fe200078ec0ff */
[C---:B--2---:R-:W-:Y:S06]  /*11300*/  HMMA.16816.F32 R60, R4.reuse, R8, R60 ;  /* 0x00000008043c723c */ /* 0x044fec000000183c */
[----:B------:R-:W2:Y:S02]  /*11310*/  MUFU.EX2 R23, R23 ;  /* 0x0000001700177308 */ /* 0x000ea40000000800 */
[C---:B------:R-:W-:Y:S01]  /*11320*/  HMMA.16816.F32 R64, R4.reuse, R10, R64 ;  /* 0x0000000a0440723c */ /* 0x040fe20000001840 */
[----:B------:R-:W4:Y:S05]  /*11330*/  LDSM.16.MT88.4 R8, [R135+0x9000] ;  /* 0x009000008708783b */ /* 0x000f2a0000004200 */
[----:B------:R-:W5:Y:S02]  /*11340*/  MUFU.EX2 R20, R20 ;  /* 0x0000001400147308 */ /* 0x000f640000000800 */
[C---:B---3--:R-:W-:Y:S08]  /*11350*/  HMMA.16816.F32 R44, R4.reuse, R16, R44 ;  /* 0x00000010042c723c */ /* 0x048ff0000000182c */
[----:B------:R-:W-:Y:S03]  /*11360*/  HMMA.16816.F32 R48, R4, R18, R48 ;  /* 0x000000120430723c */ /* 0x000fe60000001830 */
[----:B-1----:R-:W-:Y:S01]  /*11370*/  F2FP.F16.F32.PACK_AB R4, R165, R170 ;  /* 0x000000aaa504723e */ /* 0x002fe200000000ff */
[----:B------:R-:W-:Y:S01]  /*11380*/  LDSM.16.MT88.4 R16, [R135+0x9800] ;  /* 0x009800008710783b */ /* 0x000fe20000004200 */
[----:B--2---:R-:W-:-:S02]  /*11390*/  F2FP.F16.F32.PACK_AB R5, R23, R168 ;  /* 0x000000a81705723e */ /* 0x004fc400000000ff */
[----:B------:R-:W-:Y:S02]  /*113a0*/  F2FP.F16.F32.PACK_AB R6, R22, R143 ;  /* 0x0000008f1606723e */ /* 0x000fe400000000ff */
[----:B-----5:R-:W-:-:S07]  /*113b0*/  F2FP.F16.F32.PACK_AB R7, R20, R21 ;  /* 0x000000151407723e */ /* 0x020fce00000000ff */
[C---:B----4-:R-:W-:Y:S08]  /*113c0*/  HMMA.16816.F32 R96, R4.reuse, R8, R96 ;  /* 0x000000080460723c */ /* 0x050ff00000001860 */
        /* <DEDUP_REMOVED lines=25> */
[----:B------:R-:W-:Y:S02]  /*11560*/  F2FP.F16.F32.PACK_AB R6, R119, R120 ;  /* 0x000000787706723e */ /* 0x000fe400000000ff */
[----:B------:R-:W-:-:S07]  /*11570*/  F2FP.F16.F32.PACK_AB R7, R115, R116 ;  /* 0x000000747307723e */ /* 0x000fce00000000ff */
        /* <DEDUP_REMOVED lines=14> */
[C---:B-1----:R-:W-:Y:S08]  /*11660*/  HMMA.16816.F32 R44, R4.reuse, R8, R44 ;  /* 0x00000008042c723c */ /* 0x042ff0000000182c */
[C---:B------:R-:W-:Y:S01]  /*11670*/  HMMA.16816.F32 R48, R4.reuse, R10, R48 ;  /* 0x0000000a0430723c */ /* 0x040fe20000001830 */
[----:B------:R-:W1:Y:S07]  /*11680*/  LDSM.16.MT88.4 R8, [R132+0xb800] ;  /* 0x00b800008408783b */ /* 0x000e6e0000004200 */
        /* <DEDUP_REMOVED lines=93> */
.L_x_13871:
        /* <DEDUP_REMOVED lines=8> */
.L_x_13872:
[----:B------:R-:W-:Y:S05]  /*11ce0*/  BSYNC.RECONVERGENT B0 ;  /* 0x0000000000007941 */ /* 0x000fea0003800200 */
.L_x_13870:
[-C--:B------:R-:W-:Y:S01]  /*11cf0*/  ISETP.GE.AND P1, PT, R166, R151.reuse, PT ;  /* 0x00000097a600720c */ /* 0x080fe20003f26270 */
[----:B------:R-:W-:Y:S01]  /*11d00*/  IMAD.SHL.U32 R3, R138, 0x20, RZ ;  /* 0x000000208a037824 */ /* 0x000fe200078e00ff */
        /* <DEDUP_REMOVED lines=57> */
[----:B------:R-:W2:Y:S01]  /*120a0*/  LD.E R3, desc[UR4][R102.64+0x18c] ;  /* 0x00018c0466037980 */ /* 0x000ea2000c101900 */
[----:B------:R-:W-:Y:S01]  /*120b0*/  SHF.R.U32.HI R107, RZ, 0x1, R147 ;  /* 0x00000001ff6b7819 */ /* 0x000fe20000011693 */
[----:B------:R-:W-:-:S02]  /*120c0*/  IMAD.IADD R110, R101, 0x1, R110 ;  /* 0x00000001656e7824 */ /* 0x000fc400078e026e */
        /* <DEDUP_REMOVED lines=72> */
[C---:B-1----:R-:W-:Y:S08]  /*12550*/  HMMA.16816.F32 R32, R116.reuse, R112, R32 ;  /* 0x000000707420723c */ /* 0x042ff00000001820 */
[C---:B------:R-:W-:Y:S01]  /*12560*/  HMMA.16816.F32 R28, R116.reuse, R114, R28 ;  /* 0x00000072741c723c */ /* 0x040fe2000000181c */
        /* <DEDUP_REMOVED lines=8> */
[----:B------:R-:W-:Y:S01]  /*125f0*/  HMMA.16816.F32 R4, R116, R114, R4 ;  /* 0x000000727404723c */ /* 0x000fe20000001804 */
[----:B------:R-:W-:Y:S04]  /*12600*/  LDSM.16.M88.4 R116, [R127+0x2000] ;  /* 0x002000007f74783b */ /* 0x000fe80000000200 */
[----:B------:R-:W1:Y:S03]  /*12610*/  LDSM.16.M88.4 R112, [R124+0x6000] ;  /* 0x006000007c70783b */ /* 0x000e660000000200 */
        /* <DEDUP_REMOVED lines=8> */
[----:B------:R-:W1:Y:S02]  /*126a0*/  LDSM.16.M88.4 R112, [R124+0x7800] ;  /* 0x007800007c70783b */ /* 0x000e640000000200 */
[----:B------:R-:W-:Y:S01]  /*126b0*/  LOP3.LUT R107, R107, 0x1f0, RZ, 0xc0, !PT ;  /* 0x000001f06b6b7812 */ /* 0x000fe200078ec0ff */
[----:B------:R-:W-:-:S04]  /*126c0*/  FMUL.FTZ R23, R23, R3 ;  /* 0x0000000317177220 */ /* 0x000fc80000410000 */
[----:B------:R-:W-:-:S04]  /*126d0*/  DEPBAR.LE SB0, 0x0 ;  /* 0x000080000000791a */ /* 0x000fc80000000000 */
[----:B-1----:R-:W-:Y:S05]  /*126e0*/  HMMA.16816.F32 R8, R116, R112, R8 ;  /* 0x000000707408723c */ /* 0x002fea0000001808 */
[----:B------:R-:W-:-:S04]  /*126f0*/  SHF.R.U32.HI R112, RZ, 0x2, R147 ;  /* 0x00000002ff707819 */ /* 0x000fc80000011693 */
[----:B------:R-:W-:-:S04]  /*12700*/  LOP3.LUT R112, R112, 0x7, RZ, 0xc0, !PT ;  /* 0x0000000770707812 */ /* 0x000fc800078ec0ff */
[----:B------:R-:W-:Y:S01]  /*12710*/  LOP3.LUT R111, R112, R107, RZ, 0xfc, !PT ;  /* 0x0000006b706f7212 */ /* 0x000fe200078efcff */
[----:B------:R-:W-:Y:S02]  /*12720*/  IMAD.IADD R107, R110, 0x1, R155 ;  /* 0x000000016e6b7824 */ /* 0x000fe400078e029b */
[-C--:B------:R-:W-:Y:S01]  /*12730*/  FMUL.FTZ R110, R33, R3.reuse ;  /* 0x00000003216e7220 */ /* 0x080fe20000410000 */
[----:B------:R-:W-:Y:S03]  /*12740*/  HMMA.16816.F32 R4, R116, R114, R4 ;  /* 0x000000727404723c */ /* 0x000fe60000001804 */
[----:B------:R-:W-:Y:S01]  /*12750*/  FMUL.FTZ R114, R32, R3 ;  /* 0x0000000320727220 */ /* 0x000fe20000410000 */
[----:B------:R-:W-:Y:S01]  /*12760*/  IMAD.IADD R112, R104, 0x1, R111 ;  /* 0x0000000168707824 */ /* 0x000fe200078e026f */
[----:B------:R-:W1:Y:S04]  /*12770*/  MUFU.TANH R110, R110 ;  /* 0x0000006e006e7308 */ /* 0x000e680000002400 */
[--C-:B------:R-:W-:Y:S01]  /*12780*/  IADD3 R33, PT, PT, R112, 0x3f, -R107.reuse ;  /* 0x0000003f70217810 */ /* 0x100fe20007ffe86b */
[----:B------:R-:W-:Y:S01]  /*12790*/  VIADD R113, R106, 0xffffffc0 ;  /* 0xffffffc06a717836 */ /* 0x000fe20000000000 */
[----:B------:R-:W-:-:S02]  /*127a0*/  IADD3 R32, PT, PT, R112, 0x40, -R107 ;  /* 0x0000004070207810 */ /* 0x000fc40007ffe86b */
[----:B------:R-:W2:Y:S01]  /*127b0*/  MUFU.TANH R111, R114 ;  /* 0x00000072006f7308 */ /* 0x000ea20000002400 */
[----:B------:R-:W-:Y:S02]  /*127c0*/  IABS R33, R33 ;  /* 0x0000002100217213 */ /* 0x000fe40000000000 */
[----:B------:R-:W-:Y:S02]  /*127d0*/  IABS R32, R32 ;  /* 0x0000002000207213 */ /* 0x000fe40000000000 */
[----:B------:R-:W-:Y:S02]  /*127e0*/  I2FP.F32.S32 R33, R33 ;  /* 0x0000002100217245 */ /* 0x000fe40000201400 */
[C---:B------:R-:W-:Y:S02]  /*127f0*/  ISETP.GE.AND P4, PT, R113.reuse, R164, PT ;  /* 0x000000a47100720c */ /* 0x040fe40003f86270 */
[C---:B------:R-:W-:Y:S02]  /*12800*/  ISETP.GE.AND P6, PT, R113.reuse, R163, PT ;  /* 0x000000a37100720c */ /* 0x040fe40003fc6270 */
[----:B------:R-:W-:-:S02]  /*12810*/  ISETP.GE.AND P3, PT, R113, R161, PT ;  /* 0x000000a17100720c */ /* 0x000fc40003f66270 */
[----:B------:R-:W-:Y:S01]  /*12820*/  ISETP.GE.AND P5, PT, R113, R162, PT ;  /* 0x000000a27100720c */ /* 0x000fe20003fa6270 */
[----:B------:R-:W-:Y:S01]  /*12830*/  FMUL.FTZ R113, R34, R3 ;  /* 0x0000000322717220 */ /* 0x000fe20000410000 */
[----:B------:R-:W-:Y:S01]  /*12840*/  I2FP.F32.S32 R32, R32 ;  /* 0x0000002000207245 */ /* 0x000fe20000201400 */
[----:B-1----:R-:W-:Y:S01]  /*12850*/  FFMA.FTZ R110, -R160, R33, R110 ;  /* 0x00000021a06e7223 */ /* 0x002fe2000001016e */
[----:B------:R-:W-:Y:S01]  /*12860*/  VIADD R176, R112, 0x8 ;  /* 0x0000000870b07836 */ /* 0x000fe20000000000 */
[----:B------:R-:W1:Y:S02]  /*12870*/  MUFU.TANH R33, R113 ;  /* 0x0000007100217308 */ /* 0x000e640000002400 */
[----:B--2---:R-:W-:Y:S01]  /*12880*/  FFMA.FTZ R32, -R160, R32, R111 ;  /* 0x00000020a0207223 */ /* 0x004fe2000001016f */
[----:B------:R-:W-:Y:S01]  /*12890*/  FMUL.FTZ R111, R35, R3 ;  /* 0x00000003236f7220 */ /* 0x000fe20000410000 */
[----:B------:R-:W-:-:S04]  /*128a0*/  IADD3 R34, PT, PT, R176, 0x40, -R107 ;  /* 0x00000040b0227810 */ /* 0x000fc80007ffe86b */
[----:B------:R-:W-:Y:S01]  /*128b0*/  IABS R34, R34 ;  /* 0x0000002200227213 */ /* 0x000fe20000000000 */
[----:B------:R-:W2:Y:S01]  /*128c0*/  MUFU.TANH R111, R111 ;  /* 0x0000006f006f7308 */ /* 0x000ea20000002400 */
[----:B------:R-:W-:Y:S02]  /*128d0*/  IADD3 R35, PT, PT, R176, 0x3f, -R107 ;  /* 0x0000003fb0237810 */ /* 0x000fe40007ffe86b */
[----:B------:R-:W-:Y:S02]  /*128e0*/  I2FP.F32.S32 R34, R34 ;  /* 0x0000002200227245 */ /* 0x000fe40000201400 */
[----:B------:R-:W-:-:S03]  /*128f0*/  IABS R35, R35 ;  /* 0x0000002300237213 */ /* 0x000fc60000000000 */
[----:B-1----:R-:W-:Y:S01]  /*12900*/  FFMA.FTZ R33, -R160, R34, R33 ;  /* 0x00000022a0217223 */ /* 0x002fe20000010121 */
[----:B------:R-:W-:Y:S01]  /*12910*/  VIADD R34, R106, 0xffffffc1 ;  /* 0xffffffc16a227836 */ /* 0x000fe20000000000 */
[----:B------:R-:W-:Y:S02]  /*12920*/  FSEL R32, R32, -INF , P4 ;  /* 0xff80000020207808 */ /* 0x000fe40002000000 */
[----:B------:R-:W-:Y:S02]  /*12930*/  I2FP.F32.S32 R35, R35 ;  /* 0x0000002300237245 */ /* 0x000fe40000201400 */
[----:B------:R-:W-:Y:S02]  /*12940*/  FSEL R113, R33, -INF , P5 ;  /* 0xff80000021717808 */ /* 0x000fe40002800000 */
[----:B------:R-:W-:Y:S01]  /*12950*/  FSEL R33, R32, -INF , !P6 ;  /* 0xff80000020217808 */ /* 0x000fe20007000000 */
[----:B--2---:R-:W-:Y:S01]  /*12960*/  FFMA.FTZ R111, -R160, R35, R111 ;  /* 0x00000023a06f7223 */ /* 0x004fe2000001016f */
[----:B------:R-:W-:-:S02]  /*12970*/  ISETP.GE.AND P4, PT, R34, R164, PT ;  /* 0x000000a42200720c */ /* 0x000fc40003f86270 */
[----:B------:R-:W-:Y:S02]  /*12980*/  FSEL R32, R113, -INF , !P3 ;  /* 0xff80000071207808 */ /* 0x000fe40005800000 */
[C---:B------:R-:W-:Y:S02]  /*12990*/  ISETP.GE.AND P3, PT, R34.reuse, R162, PT ;  /* 0x000000a22200720c */ /* 0x040fe40003f66270 */
[C---:B------:R-:W-:Y:S02]  /*129a0*/  ISETP.GE.AND P6, PT, R34.reuse, R163, PT ;  /* 0x000000a32200720c */ /* 0x040fe40003fc6270 */
[----:B------:R-:W-:Y:S01]  /*129b0*/  ISETP.GE.AND P5, PT, R34, R161, PT ;  /* 0x000000a12200720c */ /* 0x000fe20003fa6270 */
[----:B------:R-:W-:Y:S01]  /*129c0*/  VIADD R35, R106, 0xffffffc8 ;  /* 0xffffffc86a237836 */ /* 0x000fe20000000000 */
[----:B------:R-:W-:Y:S02]  /*129d0*/  FSEL R34, R110, -INF , P4 ;  /* 0xff8000006e227808 */ /* 0x000fe40002000000 */
[----:B------:R-:W-:Y:S01]  /*129e0*/  FSEL R110, R111, -INF , P3 ;  /* 0xff8000006f6e7808 */ /* 0x000fe20001800000 */
[-C--:B------:R-:W-:Y:S01]  /*129f0*/  FMUL.FTZ R115, R29, R3.reuse ;  /* 0x000000031d737220 */ /* 0x080fe20000410000 */
[----:B------:R-:W-:Y:S01]  /*12a00*/  FMUL.FTZ R111, R28, R3 ;  /* 0x000000031c6f7220 */ /* 0x000fe20000410000 */
[----:B------:R-:W-:-:S02]  /*12a10*/  FSEL R34, R34, -INF , !P6 ;  /* 0xff80000022227808 */ /* 0x000fc40007000000 */
[----:B------:R-:W-:Y:S02]  /*12a20*/  FSEL R28, R110, -INF , !P5 ;  /* 0xff8000006e1c7808 */ /* 0x000fe40006800000 */
[C---:B------:R-:W-:Y:S02]  /*12a30*/  ISETP.GE.AND P4, PT, R35.reuse, R164, PT ;  /* 0x000000a42300720c */ /* 0x040fe40003f86270 */
[C---:B------:R-:W-:Y:S02]  /*12a40*/  ISETP.GE.AND P6, PT, R35.reuse, R163, PT ;  /* 0x000000a32300720c */ /* 0x040fe40003fc6270 */
[C---:B------:R-:W-:Y:S02]  /*12a50*/  ISETP.GE.AND P3, PT, R35.reuse, R161, PT ;  /* 0x000000a12300720c */ /* 0x040fe40003f66270 */
[----:B------:R-:W-:Y:S02]  /*12a60*/  ISETP.GE.AND P5, PT, R35, R162, PT ;  /* 0x000000a22300720c */ /* 0x000fe40003fa6270 */
[----:B------:R-:W1:Y:S01]  /*12a70*/  MUFU.TANH R35, R115 ;  /* 0x0000007300237308 */ /* 0x000e620000002400 */
[----:B------:R-:W-:-:S02]  /*12a80*/  IADD3 R29, PT, PT, R112, 0x37, -R107 ;  /* 0x00000037701d7810 */ /* 0x000fc40007ffe86b */
[----:B------:R-:W-:-:S05]  /*12a90*/  IADD3 R110, PT, PT, R112, 0x38, -R107 ;  /* 0x00000038706e7810 */ /* 0x000fca0007ffe86b */
[----:B------:R-:W2:Y:S01]  /*12aa0*/  MUFU.TANH R111, R111 ;  /* 0x0000006f006f7308 */ /* 0x000ea20000002400 */
[----:B------:R-:W-:Y:S02]  /*12ab0*/  IABS R29, R29 ;  /* 0x0000001d001d7213 */ /* 0x000fe40000000000 */
[----:B------:R-:W-:Y:S02]  /*12ac0*/  IABS R110, R110 ;  /* 0x0000006e006e7213 */ /* 0x000fe40000000000 */
[----:B------:R-:W-:Y:S01]  /*12ad0*/  I2FP.F32.S32 R114, R29 ;  /* 0x0000001d00727245 */ /* 0x000fe20000201400 */
[----:B------:R-:W-:Y:S01]  /*12ae0*/  FMUL.FTZ R113, R30, R3 ;  /* 0x000000031e717220 */ /* 0x000fe20000410000 */
[----:B------:R-:W-:-:S03]  /*12af0*/  I2FP.F32.S32 R110, R110 ;  /* 0x0000006e006e7245 */ /* 0x000fc60000201400 */
[----:B-1----:R-:W-:Y:S02]  /*12b00*/  FFMA.FTZ R29, -R160, R114, R35 ;  /* 0x00000072a01d7223 */ /* 0x002fe40000010123 */
[----:B------:R-:W1:Y:S01]  /*12b10*/  MUFU.TANH R35, R113 ;  /* 0x0000007100237308 */ /* 0x000e620000002400 */
[----:B------:R-:W-:Y:S01]  /*12b20*/  IADD3 R30, PT, PT, R176, 0x38, -R107 ;  /* 0x00000038b01e7810 */ /* 0x000fe20007ffe86b */
[----:B--2---:R-:W-:Y:S01]  /*12b30*/  FFMA.FTZ R110, -R160, R110, R111 ;  /* 0x0000006ea06e7223 */ /* 0x004fe2000001016f */
[----:B------:R-:W-:Y:S02]  /*12b40*/  FMUL.FTZ R111, R31, R3 ;  /* 0x000000031f6f7220 */ /* 0x000fe40000410000 */
[----:B------:R-:W-:-:S04]  /*12b50*/  IABS R30, R30 ;  /* 0x0000001e001e7213 */ /* 0x000fc80000000000 */
[----:B------:R-:W2:Y:S01]  /*12b60*/  MUFU.TANH R111, R111 ;  /* 0x0000006f006f7308 */ /* 0x000ea20000002400 */
[----:B------:R-:W-:Y:S02]  /*12b70*/  I2FP.F32.S32 R30, R30 ;  /* 0x0000001e001e7245 */ /* 0x000fe40000201400 */
[----:B------:R-:W-:-:S03]  /*12b80*/  IADD3 R31, PT, PT, R176, 0x37, -R107 ;  /* 0x00000037b01f7810 */ /* 0x000fc60007ffe86b */
[----:B-1----:R-:W-:Y:S01]  /*12b90*/  FFMA.FTZ R30, -R160, R30, R35 ;  /* 0x0000001ea01e7223 */ /* 0x002fe20000010123 */
[----:B------:R-:W-:Y:S01]  /*12ba0*/  IABS R31, R31 ;  /* 0x0000001f001f7213 */ /* 0x000fe20000000000 */
[----:B------:R-:W-:-:S03]  /*12bb0*/  VIADD R35, R106, 0xffffffc9 ;  /* 0xffffffc96a237836 */ /* 0x000fc60000000000 */
[----:B------:R-:W-:Y:S02]  /*12bc0*/  I2FP.F32.S32 R31, R31 ;  /* 0x0000001f001f7245 */ /* 0x000fe40000201400 */
[----:B------:R-:W-:Y:S02]  /*12bd0*/  FSEL R30, R30, -INF , P5 ;  /* 0xff8000001e1e7808 */ /* 0x000fe40002800000 */
[----:B------:R-:W-:Y:S02]  /*12be0*/  FSEL R110, R110, -INF , P4 ;  /* 0xff8000006e6e7808 */ /* 0x000fe40002000000 */
[C---:B------:R-:W-:Y:S01]  /*12bf0*/  ISETP.GE.AND P4, PT, R35.reuse, R164, PT ;  /* 0x000000a42300720c */ /* 0x040fe20003f86270 */
[----:B--2---:R-:W-:Y:S01]  /*12c00*/  FFMA.FTZ R111, -R160, R31, R111 ;  /* 0x0000001fa06f7223 */ /* 0x004fe2000001016f */
[----:B------:R-:W-:Y:S02]  /*12c10*/  FSEL R30, R30, -INF , !P3 ;  /* 0xff8000001e1e7808 */ /* 0x000fe40005800000 */
[----:B------:R-:W-:-:S02]  /*12c20*/  ISETP.GE.AND P3, PT, R35, R162, PT ;  /* 0x000000a22300720c */ /* 0x000fc40003f66270 */
[----:B------:R-:W-:Y:S02]  /*12c30*/  FSEL R168, R110, -INF , !P6 ;  /* 0xff8000006ea87808 */ /* 0x000fe40007000000 */
[----:B------:R-:W-:Y:S02]  /*12c40*/  FSEL R110, R29, -INF , P4 ;  /* 0xff8000001d6e7808 */ /* 0x000fe40002000000 */
[----:B------:R-:W-:Y:S02]  /*12c50*/  ISETP.GE.AND P5, PT, R35, R161, PT ;  /* 0x000000a12300720c */ /* 0x000fe40003fa6270 */
[----:B------:R-:W-:Y:S01]  /*12c60*/  FSEL R29, R111, -INF , P3 ;  /* 0xff8000006f1d7808 */ /* 0x000fe20001800000 */
[----:B------:R-:W-:Y:S01]  /*12c70*/  VIADD R31, R106, 0xffffffd0 ;  /* 0xffffffd06a1f7836 */ /* 0x000fe20000000000 */
[----:B------:R-:W-:Y:S01]  /*12c80*/  ISETP.GE.AND P6, PT, R35, R163, PT ;  /* 0x000000a32300720c */ /* 0x000fe20003fc6270 */
        /* <DEDUP_REMOVED lines=8> */
[----:B------:R1:W2:Y:S01]  /*12d10*/  MUFU.TANH R31, R111 ;  /* 0x0000006f001f7308 */ /* 0x0002a20000002400 */
[C-C-:B------:R-:W-:Y:S02]  /*12d20*/  IADD3 R35, PT, PT, R112.reuse, 0x30, -R107.reuse ;  /* 0x0000003070237810 */ /* 0x140fe40007ffe86b */
[----:B------:R-:W-:-:S05]  /*12d30*/  IADD3 R25, PT, PT, R112, 0x2f, -R107 ;  /* 0x0000002f70197810 */ /* 0x000fca0007ffe86b */
[----:B------:R-:W3:Y:S01]  /*12d40*/  MUFU.TANH R29, R29 ;  /* 0x0000001d001d7308 */ /* 0x000ee20000002400 */
[----:B------:R-:W-:Y:S02]  /*12d50*/  IABS R35, R35 ;  /* 0x0000002300237213 */ /* 0x000fe40000000000 */
[----:B------:R-:W-:Y:S02]  /*12d60*/  IABS R25, R25 ;  /* 0x0000001900197213 */ /* 0x000fe40000000000 */
[----:B------:R-:W-:Y:S02]  /*12d70*/  I2FP.F32.S32 R35, R35 ;  /* 0x0000002300237245 */ /* 0x000fe40000201400 */
[----:B------:R-:W-:Y:S01]  /*12d80*/  I2FP.F32.S32 R114, R25 ;  /* 0x0000001900727245 */ /* 0x000fe20000201400 */
[----:B-1----:R-:W-:Y:S02]  /*12d90*/  FMUL.FTZ R111, R26, R3 ;  /* 0x000000031a6f7220 */ /* 0x002fe40000410000 */
[----:B--2---:R-:W-:-:S02]  /*12da0*/  FFMA.FTZ R31, -R160, R35, R31 ;  /* 0x00000023a01f7223 */ /* 0x004fc4000001011f */
[----:B------:R-:W1:Y:S01]  /*12db0*/  MUFU.TANH R35, R111 ;  /* 0x0000006f00237308 */ /* 0x000e620000002400 */
[----:B------:R-:W-:Y:S01]  /*12dc0*/  IADD3 R26, PT, PT, R176, 0x30, -R107 ;  /* 0x00000030b01a7810 */ /* 0x000fe20007ffe86b */
[----:B---3--:R-:W-:Y:S01]  /*12dd0*/  FFMA.FTZ R25, -R160, R114, R29 ;  /* 0x00000072a0197223 */ /* 0x008fe2000001011d */
        /* <DEDUP_REMOVED lines=11> */
[----:B------:R-:W-:Y:S01]  /*12e90*/  FSEL R180, R35, -INF , !P3 ;  /* 0xff80000023b47808 */ /* 0x000fe20005800000 */
[----:B--2---:R-:W-:Y:S01]  /*12ea0*/  FFMA.FTZ R27, -R160, R27, R29 ;  /* 0x0000001ba01b7223 */ /* 0x004fe2000001011d */
[C---:B------:R-:W-:Y:S02]  /*12eb0*/  ISETP.GE.AND P3, PT, R26.reuse, R162, PT ;  /* 0x000000a21a00720c */ /* 0x040fe40003f66270 */
[----:B------:R-:W-:-:S02]  /*12ec0*/  ISETP.GE.AND P4, PT, R26, R164, PT ;  /* 0x000000a41a00720c */ /* 0x000fc40003f86270 */
[----:B------:R-:W-:Y:S02]  /*12ed0*/  FSEL R119, R31, -INF , !P6 ;  /* 0xff8000001f777808 */ /* 0x000fe40007000000 */
[C---:B------:R-:W-:Y:S02]  /*12ee0*/  ISETP.GE.AND P6, PT, R26.reuse, R163, PT ;  /* 0x000000a31a00720c */ /* 0x040fe40003fc6270 */
[----:B------:R-:W-:Y:S01]  /*12ef0*/  ISETP.GE.AND P5, PT, R26, R161, PT ;  /* 0x000000a11a00720c */ /* 0x000fe20003fa6270 */
[----:B------:R-:W-:Y:S01]  /*12f00*/  VIADD R26, R106, 0xffffffd8 ;  /* 0xffffffd86a1a7836 */ /* 0x000fe20000000000 */
[----:B------:R-:W-:Y:S01]  /*12f10*/  FSEL R118, R27, -INF , P3 ;  /* 0xff8000001b767808 */ /* 0x000fe20001800000 */
[----:B------:R-:W-:Y:S01]  /*12f20*/  FMUL.FTZ R27, R20, R3 ;  /* 0x00000003141b7220 */ /* 0x000fe20000410000 */
[----:B------:R-:W-:Y:S02]  /*12f30*/  FSEL R25, R25, -INF , P4 ;  /* 0xff80000019197808 */ /* 0x000fe40002000000 */
[----:B------:R-:W-:-:S02]  /*12f40*/  FSEL R118, R118, -INF , !P5 ;  /* 0xff80000076767808 */ /* 0x000fc40006800000 */
[----:B------:R-:W-:Y:S01]  /*12f50*/  FSEL R117, R25, -INF , !P6 ;  /* 0xff80000019757808 */ /* 0x000fe20007000000 */
[----:B------:R-:W1:Y:S01]  /*12f60*/  MUFU.TANH R27, R27 ;  /* 0x0000001b001b7308 */ /* 0x000e620000002400 */
[C---:B------:R-:W-:Y:S02]  /*12f70*/  ISETP.GE.AND P4, PT, R26.reuse, R164, PT ;  /* 0x000000a41a00720c */ /* 0x040fe40003f86270 */
[C---:B------:R-:W-:Y:S02]  /*12f80*/  ISETP.GE.AND P6, PT, R26.reuse, R163, PT ;  /* 0x000000a31a00720c */ /* 0x040fe40003fc6270 */
[C---:B------:R-:W-:Y:S02]  /*12f90*/  ISETP.GE.AND P3, PT, R26.reuse, R161, PT ;  /* 0x000000a11a00720c */ /* 0x040fe40003f66270 */
[----:B------:R-:W-:Y:S01]  /*12fa0*/  ISETP.GE.AND P5, PT, R26, R162, PT ;  /* 0x000000a21a00720c */ /* 0x000fe20003fa6270 */
[----:B------:R-:W-:Y:S01]  /*12fb0*/  FMUL.FTZ R26, R21, R3 ;  /* 0x00000003151a7220 */ /* 0x000fe20000410000 */
[----:B------:R-:W-:-:S03]  /*12fc0*/  IADD3 R21, PT, PT, R112, 0x28, -R107 ;  /* 0x0000002870157810 */ /* 0x000fc60007ffe86b */
[----:B------:R-:W2:Y:S01]  /*12fd0*/  MUFU.TANH R25, R26 ;  /* 0x0000001a00197308 */ /* 0x000ea20000002400 */
[----:B------:R-:W-:Y:S02]  /*12fe0*/  IABS R21, R21 ;  /* 0x0000001500157213 */ /* 0x000fe40000000000 */
[----:B------:R-:W-:Y:S02]  /*12ff0*/  IADD3 R20, PT, PT, R112, 0x27, -R107 ;  /* 0x0000002770147810 */ /* 0x000fe40007ffe86b */
[----:B------:R-:W-:Y:S02]  /*13000*/  I2FP.F32.S32 R21, R21 ;  /* 0x0000001500157245 */ /* 0x000fe40000201400 */
[----:B------:R-:W-:-:S03]  /*13010*/  IABS R20, R20 ;  /* 0x0000001400147213 */ /* 0x000fc60000000000 */
[----:B-1----:R-:W-:Y:S01]  /*13020*/  FFMA.FTZ R21, -R160, R21, R27 ;  /* 0x00000015a0157223 */ /* 0x002fe2000001011b */
[----:B------:R-:W-:Y:S01]  /*13030*/  I2FP.F32.S32 R20, R20 ;  /* 0x0000001400147245 */ /* 0x000fe20000201400 */
[----:B------:R-:W-:-:S04]  /*13040*/  FMUL.FTZ R27, R22, R3 ;  /* 0x00000003161b7220 */ /* 0x000fc80000410000 */
[----:B--2---:R-:W-:Y:S02]  /*13050*/  FFMA.FTZ R20, -R160, R20, R25 ;  /* 0x00000014a0147223 */ /* 0x004fe40000010119 */
[----:B------:R-:W1:Y:S01]  /*13060*/  MUFU.TANH R25, R27 ;  /* 0x0000001b00197308 */ /* 0x000e620000002400 */
[----:B------:R-:W-:-:S04]  /*13070*/  IADD3 R22, PT, PT, R176, 0x28, -R107 ;  /* 0x00000028b0167810 */ /* 0x000fc80007ffe86b */
[----:B------:R-:W-:-:S03]  /*13080*/  IABS R22, R22 ;  /* 0x0000001600167213 */ /* 0x000fc60000000000 */
[----:B------:R-:W2:Y:S01]  /*13090*/  MUFU.TANH R23, R23 ;  /* 0x0000001700177308 */ /* 0x000ea20000002400 */
[----:B------:R-:W-:Y:S02]  /*130a0*/  I2FP.F32.S32 R22, R22 ;  /* 0x0000001600167245 */ /* 0x000fe40000201400 */
[----:B------:R-:W-:-:S04]  /*130b0*/  IADD3 R26, PT, PT, R176, 0x27, -R107 ;  /* 0x00000027b01a7810 */ /* 0x000fc80007ffe86b */
[----:B------:R-:W-:Y:S01]  /*130c0*/  IABS R26, R26 ;  /* 0x0000001a001a7213 */ /* 0x000fe20000000000 */
[----:B-1----:R-:W-:Y:S01]  /*130d0*/  FFMA.FTZ R25, -R160, R22, R25 ;  /* 0x00000016a0197223 */ /* 0x002fe20000010119 */
[----:B------:R-:W-:Y:S01]  /*130e0*/  FSEL R120, R21, -INF , P4 ;  /* 0xff80000015787808 */ /* 0x000fe20002000000 */
[----:B------:R-:W-:Y:S01]  /*130f0*/  VIADD R22, R106, 0xffffffd9 ;  /* 0xffffffd96a167836 */ /* 0x000fe20000000000 */
[----:B------:R-:W-:Y:S02]  /*13100*/  I2FP.F32.S32 R21, R26 ;  /* 0x0000001a00157245 */ /* 0x000fe40000201400 */
[----:B------:R-:W-:-:S03]  /*13110*/  FSEL R25, R25, -INF , P5 ;  /* 0xff80000019197808 */ /* 0x000fc60002800000 */
[----:B--2---:R-:W-:Y:S01]  /*13120*/  FFMA.FTZ R23, -R160, R21, R23 ;  /* 0x00000015a0177223 */ /* 0x004fe20000010117 */
[----:B------:R-:W-:Y:S02]  /*13130*/  FSEL R182, R25, -INF , !P3 ;  /* 0xff80000019b67808 */ /* 0x000fe40005800000 */
[C---:B------:R-:W-:Y:S02]  /*13140*/  ISETP.GE.AND P3, PT, R22.reuse, R162, PT ;  /* 0x000000a21600720c */ /* 0x040fe40003f66270 */
[----:B------:R-:W-:Y:S02]  /*13150*/  ISETP.GE.AND P4, PT, R22, R164, PT ;  /* 0x000000a41600720c */ /* 0x000fe40003f86270 */
[----:B------:R-:W-:Y:S01]  /*13160*/  FSEL R116, R23, -INF , P3 ;  /* 0xff80000017747808 */ /* 0x000fe20001800000 */
[----:B------:R-:W-:Y:S01]  /*13170*/  FMUL.FTZ R23, R16, R3 ;  /* 0x0000000310177220 */ /* 0x000fe20000410000 */
[----:B------:R-:W-:Y:S01]  /*13180*/  FSEL R120, R120, -INF , !P6 ;  /* 0xff80000078787808 */ /* 0x000fe20007000000 */
[----:B------:R-:W-:Y:S01]  /*13190*/  VIADD R21, R106, 0xffffffe0 ;  /* 0xffffffe06a157836 */ /* 0x000fe20000000000 */
[----:B------:R-:W-:-:S02]  /*131a0*/  ISETP.GE.AND P6, PT, R22, R163, PT ;  /* 0x000000a31600720c */ /* 0x000fc40003fc6270 */
[----:B------:R-:W-:Y:S02]  /*131b0*/  ISETP.GE.AND P5, PT, R22, R161, PT ;  /* 0x000000a11600720c */ /* 0x000fe40003fa6270 */
[----:B------:R-:W-:Y:S01]  /*131c0*/  FSEL R20, R20, -INF , P4 ;  /* 0xff80000014147808 */ /* 0x000fe20002000000 */
[----:B------:R-:W1:Y:S01]  /*131d0*/  MUFU.TANH R23, R23 ;  /* 0x0000001700177308 */ /* 0x000e620000002400 */
[----:B------:R-:W-:Y:S02]  /*131e0*/  FSEL R116, R116, -INF , !P5 ;  /* 0xff80000074747808 */ /* 0x000fe40006800000 */
[----:B------:R-:W-:Y:S02]  /*131f0*/  FSEL R143, R20, -INF , !P6 ;  /* 0xff800000148f7808 */ /* 0x000fe40007000000 */
[C---:B------:R-:W-:Y:S02]  /*13200*/  ISETP.GE.AND P4, PT, R21.reuse, R164, PT ;  /* 0x000000a41500720c */ /* 0x040fe40003f86270 */
[----:B------:R-:W-:-:S02]  /*13210*/  ISETP.GE.AND P6, PT, R21, R163, PT ;  /* 0x000000a31500720c */ /* 0x000fc40003fc6270 */
[C---:B------:R-:W-:Y:S02]  /*13220*/  ISETP.GE.AND P3, PT, R21.reuse, R161, PT ;  /* 0x000000a11500720c */ /* 0x040fe40003f66270 */
[----:B------:R-:W-:Y:S01]  /*13230*/  ISETP.GE.AND P5, PT, R21, R162, PT ;  /* 0x000000a21500720c */ /* 0x000fe20003fa6270 */
[----:B------:R-:W-:Y:S01]  /*13240*/  FMUL.FTZ R21, R17, R3 ;  /* 0x0000000311157220 */ /* 0x000fe20000410000 */
[----:B------:R-:W-:-:S04]  /*13250*/  IADD3 R17, PT, PT, R112, 0x20, -R107 ;  /* 0x0000002070117810 */ /* 0x000fc80007ffe86b */
[----:B------:R-:W-:-:S04]  /*13260*/  IABS R17, R17 ;  /* 0x0000001100117213 */ /* 0x000fc80000000000 */
[----:B------:R-:W-:Y:S01]  /*13270*/  I2FP.F32.S32 R17, R17 ;  /* 0x0000001100117245 */ /* 0x000fe20000201400 */
[----:B------:R-:W2:Y:S04]  /*13280*/  MUFU.TANH R21, R21 ;  /* 0x0000001500157308 */ /* 0x000ea80000002400 */
[----:B-1----:R-:W-:Y:S01]  /*13290*/  FFMA.FTZ R17, -R160, R17, R23 ;  /* 0x00000011a0117223 */ /* 0x002fe20000010117 */
[-C--:B------:R-:W-:Y:S01]  /*132a0*/  FMUL.FTZ R23, R18, R3.reuse ;  /* 0x0000000312177220 */ /* 0x080fe20000410000 */
[----:B------:R-:W-:Y:S01]  /*132b0*/  IADD3 R16, PT, PT, R112, 0x1f, -R107 ;  /* 0x0000001f70107810 */ /* 0x000fe20007ffe86b */
[----:B------:R-:W-:-:S04]  /*132c0*/  FMUL.FTZ R19, R19, R3 ;  /* 0x0000000313137220 */ /* 0x000fc80000410000 */
[----:B------:R-:W1:Y:S01]  /*132d0*/  MUFU.TANH R23, R23 ;  /* 0x0000001700177308 */ /* 0x000e620000002400 */
[----:B------:R-:W-:Y:S02]  /*132e0*/  IABS R16, R16 ;  /* 0x0000001000107213 */ /* 0x000fe40000000000 */
[----:B------:R-:W-:Y:S02]  /*132f0*/  IADD3 R18, PT, PT, R176, 0x20, -R107 ;  /* 0x00000020b0127810 */ /* 0x000fe40007ffe86b */
[----:B------:R-:W-:Y:S02]  /*13300*/  I2FP.F32.S32 R16, R16 ;  /* 0x0000001000107245 */ /* 0x000fe40000201400 */
[----:B------:R-:W-:Y:S01]  /*13310*/  IABS R18, R18 ;  /* 0x0000001200127213 */ /* 0x000fe20000000000 */
[----:B------:R-:W3:Y:S02]  /*13320*/  MUFU.TANH R19, R19 ;  /* 0x0000001300137308 */ /* 0x000ee40000002400 */
[----:B--2---:R-:W-:Y:S01]  /*13330*/  FFMA.FTZ R16, -R160, R16, R21 ;  /* 0x00000010a0107223 */ /* 0x004fe20000010115 */
[----:B------:R-:W-:-:S02]  /*13340*/  I2FP.F32.S32 R20, R18 ;  /* 0x0000001200147245 */ /* 0x000fc40000201400 */
[----:B------:R-:W-:-:S04]  /*13350*/  IADD3 R21, PT, PT, R176, 0x1f, -R107 ;  /* 0x0000001fb0157810 */ /* 0x000fc80007ffe86b */
[----:B------:R-:W-:Y:S01]  /*13360*/  IABS R21, R21 ;  /* 0x0000001500157213 */ /* 0x000fe20000000000 */
[----:B-1----:R-:W-:Y:S01]  /*13370*/  FFMA.FTZ R20, -R160, R20, R23 ;  /* 0x00000014a0147223 */ /* 0x002fe20000010117 */
[----:B------:R-:W-:Y:S01]  /*13380*/  FSEL R181, R17, -INF , P4 ;  /* 0xff80000011b57808 */ /* 0x000fe20002000000 */
[----:B------:R-:W-:Y:S01]  /*13390*/  VIADD R18, R106, 0xffffffe1 ;  /* 0xffffffe16a127836 */ /* 0x000fe20000000000 */
[----:B------:R-:W-:Y:S02]  /*133a0*/  I2FP.F32.S32 R17, R21 ;  /* 0x0000001500117245 */ /* 0x000fe40000201400 */
[----:B------:R-:W-:-:S03]  /*133b0*/  FSEL R20, R20, -INF , P5 ;  /* 0xff80000014147808 */ /* 0x000fc60002800000 */
[----:B---3--:R-:W-:Y:S01]  /*133c0*/  FFMA.FTZ R19, -R160, R17, R19 ;  /* 0x00000011a0137223 */ /* 0x008fe20000010113 */
        /* <DEDUP_REMOVED lines=15> */
[C---:B------:R-:W-:Y:S01]  /*134c0*/  ISETP.GE.AND P3, PT, R17.reuse, R161, PT ;  /* 0x000000a11100720c */ /* 0x040fe20003f66270 */
[----:B------:R-:W-:Y:S01]  /*134d0*/  BAR.SYNC.DEFER_BLOCKING 0x0 ;  /* 0x0000000000007b1d */ /* 0x000fe20000010000 */
        /* <DEDUP_REMOVED lines=60> */
[----:B------:R-:W-:Y:S01]  /*138a0*/  IADD3 R13, PT, PT, R176, 0xf, -R107 ;  /* 0x0000000fb00d7810 */ /* 0x000fe20007ffe86b */
[----:B------:R-:W-:-:S03]  /*138b0*/  VIADD R10, R106, 0xfffffff1 ;  /* 0xfffffff16a0a7836 */ /* 0x000fc60000000000 */
[----:B------:R-:W-:Y:S01]  /*138c0*/  IABS R13, R13 ;  /* 0x0000000d000d7213 */ /* 0x000fe20000000000 */
[----:B-1----:R-:W-:Y:S01]  /*138d0*/  FFMA.FTZ R12, -R160, R12, R15 ;  /* 0x0000000ca00c7223 */ /* 0x002fe2000001010f */
[----:B------:R-:W-:Y:S02]  /*138e0*/  FSEL R186, R9, -INF , P4 ;  /* 0xff80000009ba7808 */ /* 0x000fe40002000000 */
[----:B------:R-:W-:Y:S02]  /*138f0*/  I2FP.F32.S32 R9, R13 ;  /* 0x0000000d00097245 */ /* 0x000fe40000201400 */
[----:B------:R-:W-:Y:S02]  /*13900*/  FSEL R12, R12, -INF , P5 ;  /* 0xff8000000c0c7808 */ /* 0x000fe40002800000 */
[----:B------:R-:W-:Y:S01]  /*13910*/  ISETP.GE.AND P4, PT, R10, R164, PT ;  /* 0x000000a40a00720c */ /* 0x000fe20003f86270 */
[----:B---3--:R-:W-:Y:S01]  /*13920*/  FFMA.FTZ R11, -R160, R9, R11 ;  /* 0x00000009a00b7223 */ /* 0x008fe2000001010b */
[----:B------:R-:W-:-:S02]  /*13930*/  FSEL R122, R12, -INF , !P3 ;  /* 0xff8000000c7a7808 */ /* 0x000fc40005800000 */
[----:B------:R-:W-:Y:S02]  /*13940*/  FSEL R186, R186, -INF , !P6 ;  /* 0xff800000baba7808 */ /* 0x000fe40007000000 */
[C---:B------:R-:W-:Y:S02]  /*13950*/  ISETP.GE.AND P3, PT, R10.reuse, R162, PT ;  /* 0x000000a20a00720c */ /* 0x040fe40003f66270 */
[----:B------:R-:W-:Y:S02]  /*13960*/  ISETP.GE.AND P6, PT, R10, R163, PT ;  /* 0x000000a30a00720c */ /* 0x000fe40003fc6270 */
[----:B------:R-:W-:Y:S01]  /*13970*/  FSEL R8, R8, -INF , P4 ;  /* 0xff80000008087808 */ /* 0x000fe20002000000 */
[----:B------:R-:W-:Y:S01]  /*13980*/  VIADD R9, R106, 0xfffffff8 ;  /* 0xfffffff86a097836 */ /* 0x000fe20000000000 */
[----:B------:R-:W-:Y:S02]  /*13990*/  ISETP.GE.AND P5, PT, R10, R161, PT ;  /* 0x000000a10a00720c */ /* 0x000fe40003fa6270 */
[----:B------:R-:W-:-:S02]  /*139a0*/  FSEL R165, R11, -INF , P3 ;  /* 0xff8000000ba57808 */ /* 0x000fc40001800000 */
[----:B------:R-:W-:Y:S01]  /*139b0*/  FSEL R185, R8, -INF , !P6 ;  /* 0xff80000008b97808 */ /* 0x000fe20007000000 */
[-C--:B------:R-:W-:Y:S01]  /*139c0*/  FMUL.FTZ R8, R4, R3.reuse ;  /* 0x0000000304087220 */ /* 0x080fe20000410000 */
[----:B------:R-:W-:Y:S01]  /*139d0*/  FSEL R165, R165, -INF , !P5 ;  /* 0xff800000a5a57808 */ /* 0x000fe20006800000 */
[----:B------:R-:W-:Y:S01]  /*139e0*/  FMUL.FTZ R5, R5, R3 ;  /* 0x0000000305057220 */ /* 0x000fe20000410000 */
[C---:B------:R-:W-:Y:S02]  /*139f0*/  ISETP.GE.AND P4, PT, R9.reuse, R164, PT ;  /* 0x000000a40900720c */ /* 0x040fe40003f86270 */
[C---:B------:R-:W-:Y:S02]  /*13a00*/  ISETP.GE.AND P6, PT, R9.reuse, R163, PT ;  /* 0x000000a30900720c */ /* 0x040fe40003fc6270 */
[C---:B------:R-:W-:Y:S02]  /*13a10*/  ISETP.GE.AND P3, PT, R9.reuse, R161, PT ;  /* 0x000000a10900720c */ /* 0x040fe40003f66270 */
[----:B------:R-:W-:-:S02]  /*13a20*/  ISETP.GE.AND P5, PT, R9, R162, PT ;  /* 0x000000a20900720c */ /* 0x000fc40003fa6270 */
[----:B------:R-:W1:Y:S01]  /*13a30*/  MUFU.TANH R9, R8 ;  /* 0x0000000800097308 */ /* 0x000e620000002400 */
[----:B------:R-:W-:Y:S01]  /*13a40*/  FMUL.FTZ R11, R6, R3 ;  /* 0x00000003060b7220 */ /* 0x000fe20000410000 */
[C-C-:B------:R-:W-:Y:S02]  /*13a50*/  IADD3 R4, PT, PT, R112.reuse, 0x8, -R107.reuse ;  /* 0x0000000870047810 */ /* 0x140fe40007ffe86b */
[----:B------:R-:W-:-:S04]  /*13a60*/  IADD3 R112, PT, PT, R112, 0x7, -R107 ;  /* 0x0000000770707810 */ /* 0x000fc80007ffe86b */
[----:B------:R-:W2:Y:S01]  /*13a70*/  MUFU.TANH R5, R5 ;  /* 0x0000000500057308 */ /* 0x000ea20000002400 */
[----:B------:R-:W-:Y:S01]  /*13a80*/  IABS R4, R4 ;  /* 0x0000000400047213 */ /* 0x000fe20000000000 */
[----:B------:R-:W-:Y:S01]  /*13a90*/  FMUL.FTZ R7, R7, R3 ;  /* 0x0000000307077220 */ /* 0x000fe20000410000 */
[----:B------:R-:W-:-:S05]  /*13aa0*/  IADD3 R6, PT, PT, R176, 0x8, -R107 ;  /* 0x00000008b0067810 */ /* 0x000fca0007ffe86b */
[----:B------:R-:W3:Y:S01]  /*13ab0*/  MUFU.TANH R11, R11 ;  /* 0x0000000b000b7308 */ /* 0x000ee20000002400 */
[----:B------:R-:W-:Y:S02]  /*13ac0*/  I2FP.F32.S32 R4, R4 ;  /* 0x0000000400047245 */ /* 0x000fe40000201400 */
[----:B------:R-:W-:Y:S02]  /*13ad0*/  IABS R112, R112 ;  /* 0x0000007000707213 */ /* 0x000fe40000000000 */
[----:B------:R-:W-:Y:S01]  /*13ae0*/  IADD3 R107, PT, PT, R176, 0x7, -R107 ;  /* 0x00000007b06b7810 */ /* 0x000fe20007ffe86b */
[----:B-1----:R-:W-:Y:S01]  /*13af0*/  FFMA.FTZ R4, -R160, R4, R9 ;  /* 0x00000004a0047223 */ /* 0x002fe20000010109 */
[----:B------:R-:W-:Y:S01]  /*13b00*/  IABS R6, R6 ;  /* 0x0000000600067213 */ /* 0x000fe20000000000 */
[----:B------:R-:W1:Y:S01]  /*13b10*/  MUFU.TANH R7, R7 ;  /* 0x0000000700077308 */ /* 0x000e620000002400 */
[----:B------:R-:W-:Y:S01]  /*13b20*/  I2FP.F32.S32 R112, R112 ;  /* 0x0000007000707245 */ /* 0x000fe20000201400 */
[----:B------:R-:W-:Y:S01]  /*13b30*/  VIADD R106, R106, 0xfffffff9 ;  /* 0xfffffff96a6a7836 */ /* 0x000fe20000000000 */
[----:B------:R-:W-:-:S02]  /*13b40*/  IABS R107, R107 ;  /* 0x0000006b006b7213 */ /* 0x000fc40000000000 */
[----:B------:R-:W-:Y:S01]  /*13b50*/  I2FP.F32.S32 R6, R6 ;  /* 0x0000000600067245 */ /* 0x000fe20000201400 */
[----:B--2---:R-:W-:Y:S01]  /*13b60*/  FFMA.FTZ R5, -R160, R112, R5 ;  /* 0x00000070a0057223 */ /* 0x004fe20000010105 */
[----:B------:R-:W-:Y:S01]  /*13b70*/  I2FP.F32.S32 R8, R107 ;  /* 0x0000006b00087245 */ /* 0x000fe20000201400 */
[----:B------:R-:W-:Y:S01]  /*13b80*/  VIADD R107, R105, 0xfffffffe ;  /* 0xfffffffe696b7836 */ /* 0x000fe20000000000 */
[----:B------:R-:W-:Y:S02]  /*13b90*/  FSEL R4, R4, -INF , P4 ;  /* 0xff80000004047808 */ /* 0x000fe40002000000 */
[----:B------:R-:W-:Y:S01]  /*13ba0*/  ISETP.GE.AND P4, PT, R106, R164, PT ;  /* 0x000000a46a00720c */ /* 0x000fe20003f86270 */
[----:B---3--:R-:W-:-:S03]  /*13bb0*/  FFMA.FTZ R6, -R160, R6, R11 ;  /* 0x00000006a0067223 */ /* 0x008fc6000001010b */
[----:B------:R-:W-:Y:S02]  /*13bc0*/  FSEL R5, R5, -INF , P4 ;  /* 0xff80000005057808 */ /* 0x000fe40002000000 */
[----:B------:R-:W-:Y:S02]  /*13bd0*/  ISETP.GT.AND P4, PT, R107, R140, PT ;  /* 0x0000008c6b00720c */ /* 0x000fe40003f84270 */
[----:B------:R-:W-:Y:S01]  /*13be0*/  FSEL R6, R6, -INF , P5 ;  /* 0xff80000006067808 */ /* 0x000fe20002800000 */
[----:B-1----:R-:W-:-:S03]  /*13bf0*/  FFMA.FTZ R7, -R160, R8, R7 ;  /* 0x00000008a0077223 */ /* 0x002fc60000010107 */
        /* <DEDUP_REMOVED lines=13> */
[----:B------:R-:W-:Y:S01]  /*13cd0*/  MOV R8, RZ ;  /* 0x000000ff00087202 */ /* 0x000fe20000000f00 */
[----:B------:R-:W-:-:S05]  /*13ce0*/  VIADD R12, R101, 0xffffff80 ;  /* 0xffffff80650c7836 */ /* 0x000fca0000000000 */
[----:B------:R-:W-:Y:S02]  /*13cf0*/  IABS R7, R12 ;  /* 0x0000000c00077213 */ /* 0x000fe40000000000 */
[-C--:B--2---:R-:W-:Y:S02]  /*13d00*/  IABS R3, R5.reuse ;  /* 0x0000000500037213 */ /* 0x084fe40000000000 */
[----:B------:R-:W-:Y:S02]  /*13d10*/  LOP3.LUT R12, R12, R5, RZ, 0x3c, !PT ;  /* 0x000000050c0c7212 */ /* 0x000fe400078e3cff */
[----:B------:R-:W1:Y:S08]  /*13d20*/  I2F.RP R6, R3 ;  /* 0x0000000300067306 */ /* 0x000e700000209400 */
[----:B-1----:R-:W1:Y:S02]  /*13d30*/  MUFU.RCP R9, R6 ;  /* 0x0000000600097308 */ /* 0x002e640000001000 */
[----:B-1----:R-:W-:-:S02]  /*13d40*/  VIADD R9, R9, 0xffffffe ;  /* 0x0ffffffe09097836 */ /* 0x002fc40000000000 */
[----:B------:R-:W-:-:S04]  /*13d50*/  IMAD.SHL.U32 R6, R107, 0x40, RZ ;  /* 0x000000406b067824 */ /* 0x000fc800078e00ff */
[----:B------:R-:W1:Y:S02]  /*13d60*/  F2I.FTZ.U32.TRUNC.NTZ R9, R9 ;  /* 0x0000000900097305 */ /* 0x000e64000021f000 */
[----:B-1----:R-:W-:-:S04]  /*13d70*/  IMAD.MOV R4, RZ, RZ, -R9 ;  /* 0x000000ffff047224 */ /* 0x002fc800078e0a09 */
[----:B------:R-:W-:-:S04]  /*13d80*/  IMAD R4, R4, R3, RZ ;  /* 0x0000000304047224 */ /* 0x000fc800078e02ff */
[----:B------:R-:W-:Y:S01]  /*13d90*/  IMAD.HI.U32 R4, R9, R4, R8 ;  /* 0x0000000409047227 */ /* 0x000fe200078e0008 */
[----:B------:R-:W-:Y:S02]  /*13da0*/  IABS R8, R5 ;  /* 0x0000000500087213 */ /* 0x000fe40000000000 */
[----:B------:R-:W-:Y:S02]  /*13db0*/  IABS R9, R6 ;  /* 0x0000000600097213 */ /* 0x000fe40000000000 */
[----:B------:R-:W-:Y:S01]  /*13dc0*/  IADD3 R8, PT, PT, RZ, -R8, RZ ;  /* 0x80000008ff087210 */ /* 0x000fe20007ffe0ff */
[----:B------:R-:W-:Y:S01]  /*13dd0*/  IMAD.HI.U32 R10, R4, R7, RZ ;  /* 0x00000007040a7227 */ /* 0x000fe200078e00ff */
[----:B------:R-:W-:-:S03]  /*13de0*/  LOP3.LUT R6, R6, R5, RZ, 0x3c, !PT ;  /* 0x0000000506067212 */ /* 0x000fc600078e3cff */
[----:B------:R-:W-:-:S04]  /*13df0*/  IMAD.HI.U32 R4, R4, R9, RZ ;  /* 0x0000000904047227 */ /* 0x000fc800078e00ff */
[-C--:B------:R-:W-:Y:S01]  /*13e00*/  IMAD R14, R10, R8.reuse, R7 ;  /* 0x000000080a0e7224 */ /* 0x080fe200078e0207 */
        /* <DEDUP_REMOVED lines=41> */
.L_x_13876:
        /* <DEDUP_REMOVED lines=8> */
.L_x_13877:
[----:B------:R-:W-:Y:S05]  /*14120*/  BSYNC.RECONVERGENT B0 ;  /* 0x0000000000007941 */ /* 0x000fea0003800200 */
.L_x_13875:
        /* <DEDUP_REMOVED lines=10> */
[----:B------:R1:W-:Y:S02]  /*141d0*/  @!P1 LDGSTS.E.BYPASS.LTC128B.128 [R153+0x4000], desc[UR4][R4.64] ;  /* 0x0400000004999fae */ /* 0x0003e4000b981a04 */
[----:B------:R-:W-:Y:S02]  /*141e0*/  IADD3 R6, P2, PT, R3, R10, RZ ;  /* 0x0000000a03067210 */ /* 0x000fe40007f5e0ff */
        /* <DEDUP_REMOVED lines=15> */
[----:B-1----:R-:W-:-:S03]  /*142e0*/  SHF.L.U64.HI R4, R136, 0x5, R137 ;  /* 0x0000000588047819 */ /* 0x002fc60000010289 */
[----:B------:R2:W-:Y:S02]  /*142f0*/  @P0 STS.128 [R153+0x6800], RZ ;  /* 0x006800ff99000388 */ /* 0x0005e40000000c00 */
[----:B------:R-:W-:Y:S01]  /*14300*/  IMAD.X R7, R4, 0x1, R11, P2 ;  /* 0x0000000104077824 */ /* 0x000fe200010e060b */
[----:B---3--:R-:W-:-:S04]  /*14310*/  IADD3 R8, P2, PT, R6, R3, RZ ;  /* 0x0000000306087210 */ /* 0x008fc80007f5e0ff */
[----:B------:R-:W-:Y:S01]  /*14320*/  @!PT LDS RZ, [RZ] ;  /* 0x00000000fffff984 */ /* 0x000fe20000000800 */
[----:B------:R-:W-:Y:S01]  /*14330*/  @!PT LDS RZ, [RZ] ;  /* 0x00000000fffff984 */ /* 0x000fe20000000800 */
[----:B------:R-:W-:Y:S01]  /*14340*/  @!PT LDS RZ, [RZ] ;  /* 0x00000000fffff984 */ /* 0x000fe20000000800 */
[----:B------:R2:W-:Y:S01]  /*14350*/  @!P1 LDGSTS.E.BYPASS.LTC128B.128 [R153+0x5000], desc[UR4][R6.64] ;  /* 0x0500000006999fae */ /* 0x0005e2000b981a04 */
[----:B------:R-:W-:-:S03]  /*14360*/  IADD3.X R9, PT, PT, R7, R4, RZ, P2, !PT ;  /* 0x0000000407097210 */ /* 0x000fc600017fe4ff */
        /* <DEDUP_REMOVED lines=17> */
.L_x_13874:
[----:B------:R-:W-:Y:S05]  /*14480*/  BSYNC.RECONVERGENT B1 ;  /* 0x0000000000017941 */ /* 0x000fea0003800200 */
.L_x_13873:
[----:B------:R-:W3:Y:S01]  /*14490*/  LD.E R178, desc[UR4][R102.64+0xdc] ;  /* 0x0000dc0466b27980 */ /* 0x000ee2000c101900 */
[----:B------:R-:W-:Y:S02]  /*144a0*/  FMNMX3.FTZ R3, R2, R33, R34, !PT ;  /* 0x0000002102037276 */ /* 0x000fe40007810022 */
[----:B------:R-:W-:Y:S01]  /*144b0*/  FMNMX3.FTZ R5, R0, R32, R28, !PT ;  /* 0x0000002000057276 */ /* 0x000fe2000781001c */
[----:B--2---:R-:W-:Y:S01]  /*144c0*/  LDSM.16.MT88.4 R8, [R135+0x8000] ;  /* 0x008000008708783b */ /* 0x004fe20000004200 */
        /* <DEDUP_REMOVED lines=26> */
[----:B------:R-:W-:Y:S02]  /*14670*/  FSEL R5, R101, RZ, P1 ;  /* 0x000000ff65057208 */ /* 0x000fe40000800000 */
[----:B------:R-:W-:-:S03]  /*14680*/  FSEL R7, R3, RZ, P0 ;  /* 0x000000ff03077208 */ /* 0x000fc60000000000 */
[----:B------:R-:W-:Y:S02]  /*14690*/  FADD.FTZ R5, R2, -R5 ;  /* 0x8000000502057221 */ /* 0x000fe40000010000 */
        /* <DEDUP_REMOVED lines=10> */
[-C--:B------:R-:W-:Y:S01]  /*14740*/  FFMA.FTZ R111, R32, R178.reuse, -R173 ;  /* 0x000000b2206f7223 */ /* 0x080fe200000108ad */
[-CC-:B------:R-:W-:Y:S01]  /*14750*/  FFMA.FTZ R113, R168, R178.reuse, -R189.reuse ;  /* 0x000000b2a8717223 */ /* 0x180fe200000108bd */
[----:B------:R-:W2:Y:S01]  /*14760*/  LDSM.16.MT88.4 R32, [R132+0x8000] ;  /* 0x008000008420783b */ /* 0x000ea20000004200 */
[-C--:B------:R-:W-:Y:S01]  /*14770*/  FFMA.FTZ R110, R110, R178.reuse, -R189 ;  /* 0x000000b26e6e7223 */ /* 0x080fe200000108bd */
[-CC-:B------:R-:W-:Y:S01]  /*14780*/  FFMA.FTZ R106, R28, R178.reuse, -R173.reuse ;  /* 0x000000b21c6a7223 */ /* 0x180fe200000108ad */
[-CC-:B------:R-:W-:Y:S01]  /*14790*/  FFMA.FTZ R2, R30, R178.reuse, -R173.reuse ;  /* 0x000000b21e027223 */ /* 0x180fe200000108ad */
[-C--:B------:R-:W-:Y:S01]  /*147a0*/  FFMA.FTZ R115, R24, R178.reuse, -R173 ;  /* 0x000000b218737223 */ /* 0x080fe200000108ad */
[----:B------:R-:W3:Y:S01]  /*147b0*/  MUFU.EX2 R0, R0 ;  /* 0x0000000000007308 */ /* 0x000ee20000000800 */
[-CC-:B------:R-:W-:Y:S01]  /*147c0*/  FFMA.FTZ R121, R117, R178.reuse, -R189.reuse ;  /* 0x000000b275797223 */ /* 0x180fe200000108bd */
[-CC-:B------:R-:W-:Y:S01]  /*147d0*/  FFMA.FTZ R168, R119, R178.reuse, -R189.reuse ;  /* 0x000000b277a87223 */ /* 0x180fe200000108bd */
[-CC-:B------:R-:W-:Y:S01]  /*147e0*/  FFMA.FTZ R117, R143, R178.reuse, -R189.reuse ;  /* 0x000000b28f757223 */ /* 0x180fe200000108bd */
        /* <DEDUP_REMOVED lines=74> */
[----:B------:R-:W1:Y:S01]  /*14c90*/  LDSM.16.MT88.4 R24, [R133+0x8000] ;  /* 0x008000008518783b */ /* 0x000e620000004200 */
[-C--:B------:R-:W-:Y:S01]  /*14ca0*/  FMUL.FTZ R20, R80, R177.reuse ;  /* 0x000000b150147220 */ /* 0x080fe20000410000 */
[----:B------:R-:W-:Y:S01]  /*14cb0*/  MUFU.EX2 R121, R121 ;  /* 0x0000007900797308 */ /* 0x000fe20000000800 */
[----:B---3--:R-:W-:Y:S01]  /*14cc0*/  F2FP.F16.F32.PACK_AB R99, R115, R2 ;  /* 0x000000027363723e */ /* 0x008fe200000000ff */
[-C--:B------:R-:W-:Y:S01]  /*14cd0*/  FMUL.FTZ R21, R81, R177.reuse ;  /* 0x000000b151157220 */ /* 0x080fe20000410000 */
[-C--:B------:R-:W-:Y:S01]  /*14ce0*/  FMUL.FTZ R22, R82, R0.reuse ;  /* 0x0000000052167220 */ /* 0x080fe20000410000 */
[-C--:B------:R-:W-:Y:S01]  /*14cf0*/  FMUL.FTZ R23, R83, R0.reuse ;  /* 0x0000000053177220 */ /* 0x080fe20000410000 */
[-C--:B------:R-:W-:Y:S01]  /*14d00*/  FMUL.FTZ R76, R76, R177.reuse ;  /* 0x000000b14c4c7220 */ /* 0x080fe20000410000 */
[-C--:B------:R-:W-:Y:S01]  /*14d10*/  FMUL.FTZ R77, R77, R177.reuse ;  /* 0x000000b14d4d7220 */ /* 0x080fe20000410000 */
[-C--:B------:R-:W-:Y:S01]  /*14d20*/  FMUL.FTZ R78, R78, R0.reuse ;  /* 0x000000004e4e7220 */ /* 0x080fe20000410000 */
[C---:B--2---:R-:W-:Y:S01]  /*14d30*/  HMMA.16816.F32 R28, R96.reuse, R32, R28 ;  /* 0x00000020601c723c */ /* 0x044fe2000000181c */
[----:B------:R-:W-:Y:S04]  /*14d40*/  MUFU.EX2 R120, R120 ;  /* 0x0000007800787308 */ /* 0x000fe80000000800 */
[----:B------:R-:W-:Y:S01]  /*14d50*/  FMUL.FTZ R79, R79, R0 ;  /* 0x000000004f4f7220 */ /* 0x000fe20000410000 */
[-C--:B------:R-:W-:Y:S01]  /*14d60*/  FFMA.FTZ R180, R184, R178.reuse, -R189 ;  /* 0x000000b2b8b47223 */ /* 0x080fe200000108bd */
[-CC-:B------:R-:W-:Y:S01]  /*14d70*/  FFMA.FTZ R170, R170, R178.reuse, -R173.reuse ;  /* 0x000000b2aaaa7223 */ /* 0x180fe200000108ad */
[-CC-:B------:R-:W-:Y:S01]  /*14d80*/  FFMA.FTZ R182, R169, R178.reuse, -R173.reuse ;  /* 0x000000b2a9b67223 */ /* 0x180fe200000108ad */
[-CC-:B------:R-:W-:Y:S01]  /*14d90*/  FFMA.FTZ R122, R122, R178.reuse, -R173.reuse ;  /* 0x000000b27a7a7223 */ /* 0x180fe200000108ad */
        /* <DEDUP_REMOVED lines=8> */
[-CC-:B------:R-:W-:Y:S01]  /*14e20*/  FFMA.FTZ R81, R188, R178.reuse, -R189.reuse ;  /* 0x000000b2bc517223 */ /* 0x180fe200000108bd */
[----:B------:R-:W-:Y:S03]  /*14e30*/  HMMA.16816.F32 R4, R96, R8, R4 ;  /* 0x000000086004723c */ /* 0x000fe60000001804 */
[----:B------:R-:W-:Y:S01]  /*14e40*/  FFMA.FTZ R80, R187, R178, -R189 ;  /* 0x000000b2bb507223 */ /* 0x000fe200000108bd */
[----:B------:R-:W-:Y:S01]  /*14e50*/  MUFU.EX2 R143, R143 ;  /* 0x0000008f008f7308 */ /* 0x000fe20000000800 */
[----:B------:R-:W-:Y:S01]  /*14e60*/  FFMA.FTZ R175, R174, R177, R175 ;  /* 0x000000b1aeaf7223 */ /* 0x000fe200000100af */
[----:B------:R-:W-:-:S03]  /*14e70*/  FFMA.FTZ R111, R172, R0, R111 ;  /* 0x00000000ac6f7223 */ /* 0x000fc6000001006f */
[----:B------:R-:W-:Y:S01]  /*14e80*/  FADD.FTZ R112, R112, R175 ;  /* 0x000000af70707221 */ /* 0x000fe20000010000 */
[----:B------:R-:W-:Y:S01]  /*14e90*/  HMMA.16816.F32 R8, R96, R10, R92 ;  /* 0x0000000a6008723c */ /* 0x000fe2000000185c */
[----:B------:R-:W-:Y:S01]  /*14ea0*/  LDSM.16.MT88.4 R92, [R135+0x9800] ;  /* 0x00980000875c783b */ /* 0x000fe20000004200 */
[----:B------:R-:W-:Y:S01]  /*14eb0*/  MUFU.EX2 R118, R118 ;  /* 0x0000007600767308 */ /* 0x000fe20000000800 */
[----:B------:R-:W-:Y:S01]  /*14ec0*/  FADD.FTZ R111, R106, R111 ;  /* 0x0000006f6a6f7221 */ /* 0x000fe20000010000 */
[----:B------:R-:W-:-:S03]  /*14ed0*/  FADD.FTZ R113, R113, R112 ;  /* 0x0000007071717221 */ /* 0x000fc60000010000 */
[----:B------:R-:W-:Y:S01]  /*14ee0*/  FADD.FTZ R0, R2, R111 ;  /* 0x0000006f02007221 */ /* 0x000fe20000010000 */
[C---:B------:R-:W-:Y:S03]  /*14ef0*/  HMMA.16816.F32 R12, R96.reuse, R16, R12 ;  /* 0x00000010600c723c */ /* 0x040fe6000000180c */
[----:B------:R-:W-:Y:S01]  /*14f00*/  FADD.FTZ R111, R110, R113 ;  /* 0x000000716e6f7221 */ /* 0x000fe20000010000 */
[----:B------:R-:W-:Y:S01]  /*14f10*/  MUFU.EX2 R119, R119 ;  /* 0x0000007700777308 */ /* 0x000fe20000000800 */
[----:B------:R-:W-:Y:S01]  /*14f20*/  FADD.FTZ R0, R115, R0 ;  /* 0x0000000073007221 */ /* 0x000fe20000010000 */
[-C--:B------:R-:W-:Y:S02]  /*14f30*/  MOV R2, R101.reuse ;  /* 0x0000006500027202 */ /* 0x080fe40000000f00 */
[----:B------:R-:W-:Y:S01]  /*14f40*/  @P4 MOV R2, R101 ;  /* 0x0000006500024202 */ /* 0x000fe20000000f00 */
[C---:B------:R-:W-:Y:S03]  /*14f50*/  HMMA.16816.F32 R16, R96.reuse, R18, R84 ;  /* 0x000000126010723c */ /* 0x040fe60000001854 */
[-CC-:B------:R-:W-:Y:S01]  /*14f60*/  FFMA.FTZ R84, R181, R178.reuse, -R189.reuse ;  /* 0x000000b2b5547223 */ /* 0x180fe200000108bd */
[----:B------:R-:W-:Y:S01]  /*14f70*/  MUFU.EX2 R116, R116 ;  /* 0x0000007400747308 */ /* 0x000fe20000000800 */
[-CC-:B------:R-:W-:Y:S01]  /*14f80*/  FFMA.FTZ R181, R179, R178.reuse, -R189.reuse ;  /* 0x000000b2b3b57223 */ /* 0x180fe200000108bd */
[-C--:B------:R-:W-:Y:S01]  /*14f90*/  FFMA.FTZ R179, R183, R178.reuse, -R189 ;  /* 0x000000b2b7b37223 */ /* 0x080fe200000108bd */
[-CC-:B------:R-:W-:Y:S01]  /*14fa0*/  FFMA.FTZ R183, R123, R178.reuse, -R173.reuse ;  /* 0x000000b27bb77223 */ /* 0x180fe200000108ad */
[----:B------:R-:W-:Y:S01]  /*14fb0*/  FFMA.FTZ R123, R114, R178, -R173 ;  /* 0x000000b2727b7223 */ /* 0x000fe200000108ad */
[C---:B-1----:R-:W-:Y:S03]  /*14fc0*/  HMMA.16816.F32 R20, R96.reuse, R24, R20 ;  /* 0x000000186014723c */ /* 0x042fe60000001814 */
[----:B------:R1:W-:Y:S05]  /*14fd0*/  MUFU.EX2 R184, R84 ;  /* 0x0000005400b87308 */ /* 0x0003ea0000000800 */
[C---:B--2---:R-:W-:Y:S03]  /*14fe0*/  HMMA.16816.F32 R36, R96.reuse, R68, R36 ;  /* 0x000000446024723c */ /* 0x044fe60000001824 */
[----:B------:R-:W-:Y:S05]  /*14ff0*/  MUFU.EX2 R181, R181 ;  /* 0x000000b500b57308 */ /* 0x000fea0000000800 */
[C---:B------:R-:W-:Y:S01]  /*15000*/  HMMA.16816.F32 R40, R96.reuse, R70, R40 ;  /* 0x000000466028723c */ /* 0x040fe20000001828 */
[----:B------:R-:W2:Y:S02]  /*15010*/  LDSM.16.MT88.4 R68, [R134+0xa000] ;  /* 0x00a000008644783b */ /* 0x000ea40000004200 */
[----:B------:R-:W-:Y:S02]  /*15020*/  MUFU.EX2 R180, R180 ;  /* 0x000000b400b47308 */ /* 0x000fe40000000800 */
[----:B-1----:R-:W-:Y:S03]  /*15030*/  LDSM.16.MT88.4 R84, [R134+0x9800] ;  /* 0x009800008654783b */ /* 0x002fe60000004200 */
[C---:B------:R-:W-:Y:S01]  /*15040*/  HMMA.16816.F32 R24, R96.reuse, R26, R76 ;  /* 0x0000001a6018723c */ /* 0x040fe2000000184c */
[----:B------:R-:W-:Y:S02]  /*15050*/  LDSM.16.MT88.4 R76, [R135+0x9000] ;  /* 0x00900000874c783b */ /* 0x000fe40000004200 */
[----:B------:R-:W-:Y:S08]  /*15060*/  MUFU.EX2 R179, R179 ;  /* 0x000000b300b37308 */ /* 0x000ff00000000800 */
[----:B------:R-:W-:Y:S08]  /*15070*/  MUFU.EX2 R183, R183 ;  /* 0x000000b700b77308 */ /* 0x000ff00000000800 */
[----:B------:R-:W-:Y:S08]  /*15080*/  MUFU.EX2 R170, R170 ;  /* 0x000000aa00aa7308 */ /* 0x000ff00000000800 */
[----:B------:R-:W-:Y:S01]  /*15090*/  MUFU.EX2 R182, R182 ;  /* 0x000000b600b67308 */ /* 0x000fe20000000800 */
[C---:B--2---:R-:W-:Y:S07]  /*150a0*/  HMMA.16816.F32 R44, R96.reuse, R68, R44 ;  /* 0x00000044602c723c */ /* 0x044fee000000182c */
        /* <DEDUP_REMOVED lines=124> */
.L_x_13869:
[----:B------:R-:W-:-:S07]  /*15870*/  IADD3 R105, PT, PT, R107, -0x1, RZ ;  /* 0xffffffff6b697810 */ /* 0x000fce0007ffe0ff */
.L_x_13878:
[----:B------:R-:W-:Y:S05]  /*15880*/  BSYNC B2 ;  /* 0x0000000000027941 */ /* 0x000fea0003800000 */
.L_x_13868:
[----:B------:R-:W-:-:S13]  /*15890*/  ISETP.GE.AND P0, PT, R105, R140, PT ;  /* 0x0000008c6900720c */ /* 0x000fda0003f06270 */
[----:B------:R-:W-:Y:S05]  /*158a0*/  @!P0 BRA `(.L_x_13879) ;  /* 0x0000003c009c8947 */ /* 0x000fea0003800000 */
[--C-:B------:R-:W-:Y:S01]  /*158b0*/  SHF.R.U32.HI R4, RZ, 0x1, R147.reuse ;  /* 0x00000001ff047819 */ /* 0x100fe20000011693 */
[----:B------:R-:W-:Y:S01]  /*158c0*/  IMAD.SHL.U32 R170, R147, 0x2, RZ ;  /* 0x0000000293aa7824 */ /* 0x000fe200078e00ff */
[----:B------:R-:W-:Y:S01]  /*158d0*/  SHF.R.U32.HI R3, RZ, 0x2, R147 ;  /* 0x00000002ff037819 */ /* 0x000fe20000011693 */
[----:B------:R-:W-:Y:S01]  /*158e0*/  IMAD.MOV.U32 R101, RZ, RZ, R0 ;  /* 0x000000ffff657224 */ /* 0x000fe200078e0000 */
[----:B------:R-:W-:Y:S01]  /*158f0*/  LOP3.LUT R4, R4, 0x1f0, RZ, 0xc0, !PT ;  /* 0x000001f004047812 */ /* 0x000fe200078ec0ff */
[----:B------:R-:W-:Y:S01]  /*15900*/  IMAD.SHL.U32 R5, R105, 0x40, RZ ;  /* 0x0000004069057824 */ /* 0x000fe200078e00ff */
[----:B------:R-:W-:Y:S01]  /*15910*/  LOP3.LUT R3, R3, 0x7, RZ, 0xc0, !PT ;  /* 0x0000000703037812 */ /* 0x000fe200078ec0ff */
[----:B------:R-:W-:Y:S01]  /*15920*/  VIADD R165, R105, 0x1 ;  /* 0x0000000169a57836 */ /* 0x000fe20000000000 */
[----:B------:R-:W-:Y:S01]  /*15930*/  LOP3.LUT R170, R170, 0x6, RZ, 0xc0, !PT ;  /* 0x00000006aaaa7812 */ /* 0x000fe200078ec0ff */
[----:B------:R-:W-:Y:S01]  /*15940*/  VIADD R168, R5, 0x40 ;  /* 0x0000004005a87836 */ /* 0x000fe20000000000 */
[----:B------:R-:W-:-:S02]  /*15950*/  IADD3 R3, PT, PT, R3, R104, R4 ;  /* 0x0000006803037210 */ /* 0x000fc40007ffe004 */
[----:B------:R-:W-:Y:S02]  /*15960*/  ISETP.NE.U32.AND P2, PT, R108, RZ, PT ;  /* 0x000000ff6c00720c */ /* 0x000fe40003f45070 */
[----:B------:R-:W-:Y:S01]  /*15970*/  IADD3 R0, PT, PT, -R170, R3, -R155 ;  /* 0x00000003aa007210 */ /* 0x000fe20007ffe99b */
[----:B------:R-:W-:Y:S01]  /*15980*/  IMAD.MOV.U32 R3, RZ, RZ, R2 ;  /* 0x000000ffff037224 */ /* 0x000fe200078e0002 */
[----:B------:R-:W-:Y:S02]  /*15990*/  ISETP.NE.AND.EX P2, PT, R109, RZ, PT, P2 ;  /* 0x000000ff6d00720c */ /* 0x000fe40003f45320 */
[----:B------:R-:W-:Y:S02]  /*159a0*/  LOP3.LUT R170, R5, 0x20, R170, 0xfe, !PT ;  /* 0x0000002005aa7812 */ /* 0x000fe400078efeaa */
[----:B------:R-:W-:-:S09]  /*159b0*/  IADD3 R169, PT, PT, R0, -0x19, -R5 ;  /* 0xffffffe700a97810 */ /* 0x000fd20007ffe805 */
.L_x_13886:
        /* <DEDUP_REMOVED lines=79> */
.L_x_13881:
[----:B------:R-:W-:Y:S05]  /*15eb0*/  BSYNC.RECONVERGENT B0 ;  /* 0x0000000000007941 */ /* 0x000fea0003800200 */
.L_x_13880:
        /* <DEDUP_REMOVED lines=57> */
[----:B------:R-:W0:Y:S01]  /*16250*/  LDGDEPBAR ;  /* 0x00000000000079af */ /* 0x000e220000000000 */
[C---:B---3--:R-:W-:Y:S08]  /*16260*/  HMMA.16816.F32 R4, R104.reuse, R108, RZ ;  /* 0x0000006c6804723c */ /* 0x048ff000000018ff */
[C---:B------:R-:W-:Y:S01]  /*16270*/  HMMA.16816.F32 R8, R104.reuse, R110, RZ ;  /* 0x0000006e6808723c */ /* 0x040fe200000018ff */
[----:B------:R-:W-:Y:S07]  /*16280*/  LDSM.16.M88.4 R108, [R129] ;  /* 0x00000000816c783b */ /* 0x000fee0000000200 */
[C---:B----4-:R-:W-:Y:S08]  /*16290*/  HMMA.16816.F32 R12, R104.reuse, R112, RZ ;  /* 0x00000070680c723c */ /* 0x050ff000000018ff */
[C---:B------:R-:W-:Y:S01]  /*162a0*/  HMMA.16816.F32 R16, R104.reuse, R114, RZ ;  /* 0x000000726810723c */ /* 0x040fe200000018ff */
[----:B------:R-:W3:Y:S07]  /*162b0*/  LDSM.16.M88.4 R112, [R126+0x4000] ;  /* 0x004000007e70783b */ /* 0x000eee0000000200 */
[C---:B-----5:R-:W-:Y:S08]  /*162c0*/  HMMA.16816.F32 R20, R104.reuse, R116, RZ ;  /* 0x000000746814723c */ /* 0x060ff000000018ff */
[C---:B------:R-:W-:Y:S08]  /*162d0*/  HMMA.16816.F32 R24, R104.reuse, R118, RZ ;  /* 0x000000766818723c */ /* 0x040ff000000018ff */
[C---:B-1----:R-:W-:Y:S08]  /*162e0*/  HMMA.16816.F32 R28, R104.reuse, R120, RZ ;  /* 0x00000078681c723c */ /* 0x042ff000000018ff */
[----:B------:R-:W-:Y:S01]  /*162f0*/  HMMA.16816.F32 R32, R104, R122, RZ ;  /* 0x0000007a6820723c */ /* 0x000fe200000018ff */
[----:B------:R-:W1:Y:S07]  /*16300*/  LDSM.16.M88.4 R104, [R126+0x4800] ;  /* 0x004800007e68783b */ /* 0x000e6e0000000200 */
[C---:B---3--:R-:W-:Y:S08]  /*16310*/  HMMA.16816.F32 R4, R108.reuse, R112, R4 ;  /* 0x000000706c04723c */ /* 0x048ff00000001804 */
[C---:B------:R-:W-:Y:S01]  /*16320*/  HMMA.16816.F32 R8, R108.reuse, R114, R8 ;  /* 0x000000726c08723c */ /* 0x040fe20000001808 */
[----:B------:R-:W3:Y:S07]  /*16330*/  LDSM.16.M88.4 R112, [R126+0x5000] ;  /* 0x005000007e70783b */ /* 0x000eee0000000200 */
[C---:B-1----:R-:W-:Y:S08]  /*16340*/  HMMA.16816.F32 R12, R108.reuse, R104, R12 ;  /* 0x000000686c0c723c */ /* 0x042ff0000000180c */
[C---:B------:R-:W-:Y:S01]  /*16350*/  HMMA.16816.F32 R16, R108.reuse, R106, R16 ;  /* 0x0000006a6c10723c */ /* 0x040fe20000001810 */
[----:B------:R-:W1:Y:S07]  /*16360*/  LDSM.16.M88.4 R104, [R126+0x5800] ;  /* 0x005800007e68783b */ /* 0x000e6e0000000200 */
[C---:B---3--:R-:W-:Y:S08]  /*16370*/  HMMA.16816.F32 R20, R108.reuse, R112, R20 ;  /* 0x000000706c14723c */ /* 0x048ff00000001814 */
[C---:B------:R-:W-:Y:S01]  /*16380*/  HMMA.16816.F32 R24, R108.reuse, R114, R24 ;  /* 0x000000726c18723c */ /* 0x040fe20000001818 */
[----:B------:R-:W-:Y:S07]  /*16390*/  LDSM.16.M88.4 R112, [R128] ;  /* 0x000000008070783b */ /* 0x000fee0000000200 */
[C---:B-1----:R-:W-:Y:S08]  /*163a0*/  HMMA.16816.F32 R28, R108.reuse, R104, R28 ;  /* 0x000000686c1c723c */ /* 0x042ff0000000181c */
[----:B------:R-:W-:Y:S01]  /*163b0*/  HMMA.16816.F32 R32, R108, R106, R32 ;  /* 0x0000006a6c20723c */ /* 0x000fe20000001820 */
[----:B------:R-:W1:Y:S05]  /*163c0*/  LDSM.16.M88.4 R104, [R125+0x4000] ;  /* 0x004000007d68783b */ /* 0x000e6a0000000200 */
[----:B------:R-:W3:Y:S02]  /*163d0*/  LDSM.16.M88.4 R108, [R125+0x4800] ;  /* 0x004800007d6c783b */ /* 0x000ee40000000200 */
[C---:B-1----:R-:W-:Y:S08]  /*163e0*/  HMMA.16816.F32 R4, R112.reuse, R104, R4 ;  /* 0x000000687004723c */ /* 0x042ff00000001804 */
[C---:B------:R-:W-:Y:S01]  /*163f0*/  HMMA.16816.F32 R8, R112.reuse, R106, R8 ;  /* 0x0000006a7008723c */ /* 0x040fe20000001808 */
[----:B------:R-:W1:Y:S07]  /*16400*/  LDSM.16.M88.4 R104, [R125+0x5000] ;  /* 0x005000007d68783b */ /* 0x000e6e0000000200 */
[C---:B---3--:R-:W-:Y:S08]  /*16410*/  HMMA.16816.F32 R12, R112.reuse, R108, R12 ;  /* 0x0000006c700c723c */ /* 0x048ff0000000180c */
[C---:B------:R-:W-:Y:S01]  /*16420*/  HMMA.16816.F32 R16, R112.reuse, R110, R16 ;  /* 0x0000006e7010723c */ /* 0x040fe20000001810 */
[----:B------:R-:W3:Y:S07]  /*16430*/  LDSM.16.M88.4 R108, [R125+0x5800] ;  /* 0x005800007d6c783b */ /* 0x000eee0000000200 */
[C---:B-1----:R-:W-:Y:S08]  /*16440*/  HMMA.16816.F32 R20, R112.reuse, R104, R20 ;  /* 0x000000687014723c */ /* 0x042ff00000001814 */
[C---:B------:R-:W-:Y:S01]  /*16450*/  HMMA.16816.F32 R24, R112.reuse, R106, R24 ;  /* 0x0000006a7018723c */ /* 0x040fe20000001818 */
[----:B------:R-:W-:Y:S07]  /*16460*/  LDSM.16.M88.4 R104, [R127] ;  /* 0x000000007f68783b */ /* 0x000fee0000000200 */
[C---:B---3--:R-:W-:Y:S08]  /*16470*/  HMMA.16816.F32 R28, R112.reuse, R108, R28 ;  /* 0x0000006c701c723c */ /* 0x048ff0000000181c */
        /* <DEDUP_REMOVED lines=11> */
[----:B------:R-:W-:Y:S07]  /*16530*/  LDSM.16.M88.4 R108, [R131+0x2000] ;  /* 0x00200000836c783b */ /* 0x000fee0000000200 */
[C---:B---3--:R-:W-:Y:S08]  /*16540*/  HMMA.16816.F32 R28, R104.reuse, R112, R28 ;  /* 0x00000070681c723c */ /* 0x048ff0000000181c */
[----:B------:R-:W-:Y:S01]  /*16550*/  HMMA.16816.F32 R32, R104, R114, R32 ;  /* 0x000000726820723c */ /* 0x000fe20000001820 */
[----:B------:R-:W1:Y:S05]  /*16560*/  LDSM.16.M88.4 R104, [R130+UR6+0x6000] ;  /* 0x006000068268783b */ /* 0x000e6a0008000200 */
[----:B------:R-:W3:Y:S02]  /*16570*/  LDSM.16.M88.4 R112, [R130+UR6+0x6800] ;  /* 0x006800068270783b */ /* 0x000ee40008000200 */
[C---:B-1----:R-:W-:Y:S08]  /*16580*/  HMMA.16816.F32 R4, R108.reuse, R104, R4 ;  /* 0x000000686c04723c */ /* 0x042ff00000001804 */
[C---:B------:R-:W-:Y:S01]  /*16590*/  HMMA.16816.F32 R8, R108.reuse, R106, R8 ;  /* 0x0000006a6c08723c */ /* 0x040fe20000001808 */
[----:B------:R-:W1:Y:S07]  /*165a0*/  LDSM.16.M88.4 R104, [R130+UR6+0x7000] ;  /* 0x007000068268783b */ /* 0x000e6e0008000200 */
[C---:B---3--:R-:W-:Y:S08]  /*165b0*/  HMMA.16816.F32 R12, R108.reuse, R112, R12 ;  /* 0x000000706c0c723c */ /* 0x048ff0000000180c */
[C---:B------:R-:W-:Y:S01]  /*165c0*/  HMMA.16816.F32 R16, R108.reuse, R114, R16 ;  /* 0x000000726c10723c */ /* 0x040fe20000001810 */
[----:B------:R-:W3:Y:S07]  /*165d0*/  LDSM.16.M88.4 R112, [R130+UR6+0x7800] ;  /* 0x007800068270783b */ /* 0x000eee0008000200 */
[C---:B-1----:R-:W-:Y:S08]  /*165e0*/  HMMA.16816.F32 R20, R108.reuse, R104, R20 ;  /* 0x000000686c14723c */ /* 0x042ff00000001814 */
[C---:B------:R-:W-:Y:S01]  /*165f0*/  HMMA.16816.F32 R24, R108.reuse, R106, R24 ;  /* 0x0000006a6c18723c */ /* 0x040fe20000001818 */
[----:B------:R-:W-:Y:S07]  /*16600*/  LDSM.16.M88.4 R104, [R129+0x2000] ;  /* 0x002000008168783b */ /* 0x000fee0000000200 */
        /* <DEDUP_REMOVED lines=33> */
[C---:B---3--:R-:W-:Y:S03]  /*16820*/  HMMA.16816.F32 R12, R104.reuse, R112, R12 ;  /* 0x00000070680c723c */ /* 0x048fe6000000180c */
[-C--:B--2---:R-:W-:Y:S01]  /*16830*/  FMUL.FTZ R171, R4, R0.reuse ;  /* 0x0000000004ab7220 */ /* 0x084fe20000410000 */
        /* <DEDUP_REMOVED lines=145> */
.L_x_13885:
[----:B------:R-:W-:Y:S05]  /*17150*/  BSYNC.RECONVERGENT B0 ;  /* 0x0000000000007941 */ /* 0x000fea0003800200 */
.L_x_13884:
        /* <DEDUP_REMOVED lines=51> */
.L_x_13883:
[----:B------:R-:W-:Y:S05]  /*17490*/  BSYNC.RECONVERGENT B1 ;  /* 0x0000000000017941 */ /* 0x000fea0003800200 */
.L_x_13882:
[C---:B---3--:R-:W-:Y:S01]  /*174a0*/  VIADD R9, R169.reuse, 0x19 ;  /* 0x00000019a9097836 */ /* 0x048fe20000000000 */
[----:B------:R-:W-:Y:S01]  /*174b0*/  IABS R0, R169 ;  /* 0x000000a900007213 */ /* 0x000fe20000000000 */
[C---:B------:R-:W-:Y:S01]  /*174c0*/  VIADD R16, R169.reuse, 0x10 ;  /* 0x00000010a9107836 */ /* 0x040fe20000000000 */
[----:B------:R-:W-:Y:S01]  /*174d0*/  P2R R4, PR, RZ, 0x4 ;  /* 0x00000004ff047803 */ /* 0x000fe20000000000 */
[C---:B------:R-:W-:Y:S01]  /*174e0*/  VIADD R2, R170.reuse, 0xffffffe0 ;  /* 0xffffffe0aa027836 */ /* 0x040fe20000000000 */
[----:B------:R-:W-:Y:S01]  /*174f0*/  IABS R9, R9 ;  /* 0x0000000900097213 */ /* 0x000fe20000000000 */
[C---:B------:R-:W-:Y:S01]  /*17500*/  VIADD R7, R170.reuse, 0xffffffe9 ;  /* 0xffffffe9aa077836 */ /* 0x040fe20000000000 */
[----:B------:R-:W-:Y:S01]  /*17510*/  I2FP.F32.S32 R0, R0 ;  /* 0x0000000000007245 */ /* 0x000fe20000201400 */
[----:B------:R-:W2:Y:S01]  /*17520*/  LD.E R105, desc[UR4][R102.64+0xdc] ;  /* 0x0000dc0466697980 */ /* 0x000ea2000c101900 */
[----:B------:R-:W-:Y:S01]  /*17530*/  I2FP.F32.S32 R9, R9 ;  /* 0x0000000900097245 */ /* 0x000fe20000201400 */
[----:B------:R-:W-:Y:S01]  /*17540*/  VIADD R8, R170, 0xffffffe1 ;  /* 0xffffffe1aa087836 */ /* 0x000fe20000000000 */
[----:B------:R-:W-:Y:S01]  /*17550*/  IABS R16, R16 ;  /* 0x0000001000107213 */ /* 0x000fe20000000000 */
[CC--:B-1----:R-:W-:Y:S01]  /*17560*/  FFMA.FTZ R197, -R160.reuse, R0.reuse, R197 ;  /* 0x00000000a0c57223 */ /* 0x0c2fe200000101c5 */
[C---:B------:R-:W-:Y:S01]  /*17570*/  FFMA.FTZ R227, -R160.reuse, R0, R227 ;  /* 0x00000000a0e37223 */ /* 0x040fe200000101e3 */
[----:B------:R-:W-:Y:S01]  /*17580*/  FFMA.FTZ R171, -R160, R9, R171 ;  /* 0x00000009a0ab7223 */ /* 0x000fe200000101ab */
[----:B------:R-:W-:Y:S01]  /*17590*/  I2FP.F32.S32 R16, R16 ;  /* 0x0000001000107245 */ /* 0x000fe20000201400 */
[----:B------:R-:W-:Y:S01]  /*175a0*/  VIADD R0, R170, 0xfffffff9 ;  /* 0xfffffff9aa007836 */ /* 0x000fe20000000000 */
[C---:B------:R-:W-:Y:S01]  /*175b0*/  ISETP.GE.AND P0, PT, R2.reuse, R164, PT ;  /* 0x000000a40200720c */ /* 0x040fe20003f06270 */
[----:B------:R-:W-:Y:S01]  /*175c0*/  VIADD R20, R169, 0x11 ;  /* 0x00000011a9147836 */ /* 0x000fe20000000000 */
[----:B------:R-:W-:Y:S01]  /*175d0*/  ISETP.GE.AND P2, PT, R2, R163, PT ;  /* 0x000000a30200720c */ /* 0x000fe20003f46270 */
[----:B------:R-:W-:Y:S01]  /*175e0*/  FFMA.FTZ R181, -R160, R16, R181 ;  /* 0x00000010a0b57223 */ /* 0x000fe200000101b5 */
[----:B------:R-:W-:Y:S01]  /*175f0*/  FSEL R6, R171, -INF , P0 ;  /* 0xff800000ab067808 */ /* 0x000fe20000000000 */
[----:B------:R-:W-:Y:S01]  /*17600*/  VIADD R15, R170, 0x1 ;  /* 0x00000001aa0f7836 */ /* 0x000fe20000000000 */
[-C--:B------:R-:W-:Y:S01]  /*17610*/  ISETP.GE.AND P4, PT, R0, R164.reuse, PT ;  /* 0x000000a40000720c */ /* 0x080fe20003f86270 */
[----:B------:R-:W-:Y:S01]  /*17620*/  VIADD R14, R169, 0x8 ;  /* 0x00000008a90e7836 */ /* 0x000fe20000000000 */
[-C--:B------:R-:W-:Y:S01]  /*17630*/  ISETP.GE.AND P0, PT, R7, R164.reuse, PT ;  /* 0x000000a40700720c */ /* 0x080fe20003f06270 */
[----:B------:R-:W-:Y:S01]  /*17640*/  VIADD R18, R169, 0x18 ;  /* 0x00000018a9127836 */ /* 0x000fe20000000000 */
[----:B------:R-:W-:Y:S01]  /*17650*/  P2R R12, PR, RZ, 0x4 ;  /* 0x00000004ff0c7803 */ /* 0x000fe20000000000 */
[----:B------:R-:W-:Y:S01]  /*17660*/  VIADD R11, R170, 0xffffffe8 ;  /* 0xffffffe8aa0b7836 */ /* 0x000fe20000000000 */
[----:B------:R-:W-:Y:S01]  /*17670*/  FSEL R17, R181, -INF , P0 ;  /* 0xff800000b5117808 */ /* 0x000fe20000000000 */
[----:B------:R-:W-:Y:S01]  /*17680*/  VIADD R10, R169, 0x9 ;  /* 0x00000009a90a7836 */ /* 0x000fe20000000000 */
[----:B------:R-:W-:Y:S01]  /*17690*/  FSEL R197, R197, -INF , P4 ;  /* 0xff800000c5c57808 */ /* 0x000fe20002000000 */
[----:B------:R-:W-:Y:S01]  /*176a0*/  FFMA.FTZ R183, -R160, R9, R183 ;  /* 0x00000009a0b77223 */ /* 0x000fe200000101b7 */
[----:B------:R-:W-:Y:S01]  /*176b0*/  ISETP.GE.AND P5, PT, R8, R161, PT ;  /* 0x000000a10800720c */ /* 0x000fe20003fa6270 */
[----:B------:R-:W-:Y:S01]  /*176c0*/  VIADD R5, R170, 0xfffffff0 ;  /* 0xfffffff0aa057836 */ /* 0x000fe20000000000 */
[----:B------:R-:W-:Y:S01]  /*176d0*/  ISETP.GE.AND P4, PT, R8, R164, PT ;  /* 0x000000a40800720c */ /* 0x000fe20003f86270 */
[----:B------:R-:W-:Y:S01]  /*176e0*/  VIADD R9, R170, 0xfffffff8 ;  /* 0xfffffff8aa097836 */ /* 0x000fe20000000000 */
[----:B------:R-:W-:Y:S01]  /*176f0*/  ISETP.GE.AND P0, PT, R8, R162, PT ;  /* 0x000000a20800720c */ /* 0x000fe20003f06270 */
[----:B------:R-:W-:Y:S01]  /*17700*/  FFMA.FTZ R193, -R160, R16, R193 ;  /* 0x00000010a0c17223 */ /* 0x000fe200000101c1 */
[----:B------:R-:W-:Y:S01]  /*17710*/  ISETP.GE.AND P2, PT, R8, R163, PT ;  /* 0x000000a30800720c */ /* 0x000fe20003f46270 */
[----:B------:R-:W-:Y:S01]  /*17720*/  VIADD R8, R169, 0x21 ;  /* 0x00000021a9087836 */ /* 0x000fe20000000000 */
[----:B------:R-:W-:Y:S01]  /*17730*/  IABS R20, R20 ;  /* 0x0000001400147213 */ /* 0x000fe20000000000 */
[----:B------:R-:W-:Y:S01]  /*17740*/  VIADD R16, R170, 0x9 ;  /* 0x00000009aa107836 */ /* 0x000fe20000000000 */
[----:B------:R-:W-:Y:S01]  /*17750*/  IABS R14, R14 ;  /* 0x0000000e000e7213 */ /* 0x000fe20000000000 */
[----:B------:R-:W-:Y:S01]  /*17760*/  LDSM.16.MT88.4 R28, [R133+0x8000] ;  /* 0x00800000851c783b */ /* 0x000fe20000004200 */
[----:B------:R-:W-:Y:S01]  /*17770*/  IABS R8, R8 ;  /* 0x0000000800087213 */ /* 0x000fe20000000000 */
[----:B------:R-:W-:Y:S01]  /*17780*/  VIADD R168, R168, 0xffffffc0 ;  /* 0xffffffc0a8a87836 */ /* 0x000fe20000000000 */
[----:B------:R-:W-:Y:S02]  /*17790*/  I2FP.F32.S32 R20, R20 ;  /* 0x0000001400147245 */ /* 0x000fe40000201400 */
[----:B------:R-:W-:Y:S02]  /*177a0*/  I2FP.F32.S32 R8, R8 ;  /* 0x0000000800087245 */ /* 0x000fe40000201400 */
[----:B------:R-:W-:Y:S01]  /*177b0*/  ISETP.GE.AND P3, PT, R15, R162, PT ;  /* 0x000000a20f00720c */ /* 0x000fe20003f66270 */
[C---:B------:R-:W-:Y:S01]  /*177c0*/  FFMA.FTZ R179, -R160.reuse, R20, R179 ;  /* 0x00000014a0b37223 */ /* 0x040fe200000101b3 */
[----:B------:R-:W-:Y:S01]  /*177d0*/  IABS R18, R18 ;  /* 0x0000001200127213 */ /* 0x000fe20000000000 */
[----:B------:R-:W-:Y:S01]  /*177e0*/  FFMA.FTZ R175, -R160, R8, R175 ;  /* 0x00000008a0af7223 */ /* 0x000fe200000101af */
[C---:B------:R-:W-:Y:S01]  /*177f0*/  VIADD R8, R169.reuse, 0x20 ;  /* 0x00000020a9087836 */ /* 0x040fe20000000000 */
[----:B------:R-:W-:Y:S01]  /*17800*/  ISETP.GE.AND P1, PT, R2, R162, PT ;  /* 0x000000a20200720c */ /* 0x000fe20003f26270 */
[----:B------:R-:W-:Y:S01]  /*17810*/  FFMA.FTZ R191, -R160, R20, R191 ;  /* 0x00000014a0bf7223 */ /* 0x000fe200000101bf */
[----:B------:R-:W-:Y:S01]  /*17820*/  ISETP.GE.AND P6, PT, R2, R161, PT ;  /* 0x000000a10200720c */ /* 0x000fe20003fc6270 */
[----:B------:R-:W-:Y:S01]  /*17830*/  VIADD R2, R170, 0xfffffff1 ;  /* 0xfffffff1aa027836 */ /* 0x000fe20000000000 */
[----:B------:R-:W-:Y:S01]  /*17840*/  IABS R8, R8 ;  /* 0x0000000800087213 */ /* 0x000fe20000000000 */
[----:B------:R-:W-:Y:S01]  /*17850*/  VIADD R20, R169, 0xfffffff1 ;  /* 0xfffffff1a9147836 */ /* 0x000fe20000000000 */
[----:B------:R-:W-:Y:S02]  /*17860*/  I2FP.F32.S32 R14, R14 ;  /* 0x0000000e000e7245 */ /* 0x000fe40000201400 */
[----:B------:R-:W-:Y:S02]  /*17870*/  I2FP.F32.S32 R8, R8 ;  /* 0x0000000800087245 */ /* 0x000fe40000201400 */
[----:B------:R-:W-:Y:S01]  /*17880*/  FSEL R188, R227, -INF , P3 ;  /* 0xff800000e3bc7808 */ /* 0x000fe20001800000 */
[C---:B------:R-:W-:Y:S01]  /*17890*/  FFMA.FTZ R189, -R160.reuse, R14, R189 ;  /* 0x0000000ea0bd7223 */ /* 0x040fe200000101bd */
[----:B------:R-:W-:Y:S01]  /*178a0*/  I2FP.F32.S32 R18, R18 ;  /* 0x0000001200127245 */ /* 0x000fe20000201400 */
[C---:B------:R-:W-:Y:S01]  /*178b0*/  FFMA.FTZ R177, -R160.reuse, R8, R177 ;  /* 0x00000008a0b17223 */ /* 0x040fe200000101b1 */
[----:B------:R-:W-:Y:S01]  /*178c0*/  VIADD R8, R169, 0x1 ;  /* 0x00000001a9087836 */ /* 0x000fe20000000000 */
[----:B------:R-:W-:Y:S01]  /*178d0*/  ISETP.GE.AND P3, PT, R11, R164, PT ;  /* 0x000000a40b00720c */ /* 0x000fe20003f66270 */
[C---:B------:R-:W-:Y:S01]  /*178e0*/  FFMA.FTZ R201, -R160.reuse, R14, R201 ;  /* 0x0000000ea0c97223 */ /* 0x040fe200000101c9 */
[----:B------:R-:W-:Y:S01]  /*178f0*/  IABS R10, R10 ;  /* 0x0000000a000a7213 */ /* 0x000fe20000000000 */
[C---:B------:R-:W-:Y:S01]  /*17900*/  FFMA.FTZ R173, -R160.reuse, R18, R173 ;  /* 0x00000012a0ad7223 */ /* 0x040fe200000101ad */
[----:B------:R-:W-:Y:S01]  /*17910*/  IABS R8, R8 ;  /* 0x0000000800087213 */ /* 0x000fe20000000000 */
[----:B------:R-:W-:Y:S01]  /*17920*/  FFMA.FTZ R185, -R160, R18, R185 ;  /* 0x00000012a0b97223 */ /* 0x000fe200000101b9 */
[----:B------:R-:W-:Y:S01]  /*17930*/  FSEL R19, R179, -INF , P3 ;  /* 0xff800000b3137808 */ /* 0x000fe20001800000 */
[----:B------:R-:W-:Y:S01]  /*17940*/  VIADD R18, R169, 0xfffffff8 ;  /* 0xfffffff8a9127836 */ /* 0x000fe20000000000 */
[----:B------:R-:W-:Y:S01]  /*17950*/  I2FP.F32.S32 R10, R10 ;  /* 0x0000000a000a7245 */ /* 0x000fe20000201400 */
[----:B------:R-:W-:Y:S01]  /*17960*/  VIADD R14, R170, 0x10 ;  /* 0x00000010aa0e7836 */ /* 0x000fe20000000000 */
[----:B------:R-:W-:Y:S02]  /*17970*/  I2FP.F32.S32 R8, R8 ;  /* 0x0000000800087245 */ /* 0x000fe40000201400 */
[----:B------:R-:W-:Y:S01]  /*17980*/  ISETP.GE.AND P3, PT, R2, R164, PT ;  /* 0x000000a40200720c */ /* 0x000fe20003f66270 */
[C---:B------:R-:W-:Y:S01]  /*17990*/  FFMA.FTZ R187, -R160.reuse, R10, R187 ;  /* 0x0000000aa0bb7223 */ /* 0x040fe200000101bb */
[----:B------:R-:W-:Y:S01]  /*179a0*/  FSEL R21, R173, -INF , P4 ;  /* 0xff800000ad157808 */ /* 0x000fe20002000000 */
[C---:B------:R-:W-:Y:S01]  /*179b0*/  FFMA.FTZ R195, -R160.reuse, R8, R195 ;  /* 0x00000008a0c37223 */ /* 0x040fe200000101c3 */
[----:B------:R-:W-:Y:S01]  /*179c0*/  FSEL R119, R189, -INF , P3 ;  /* 0xff800000bd777808 */ /* 0x000fe20001800000 */
[C---:B------:R-:W-:Y:S01]  /*179d0*/  FFMA.FTZ R199, -R160.reuse, R10, R199 ;  /* 0x0000000aa0c77223 */ /* 0x040fe200000101c7 */
[-C--:B------:R-:W-:Y:S01]  /*179e0*/  ISETP.GE.AND P4, PT, R5, R164.reuse, PT ;  /* 0x000000a40500720c */ /* 0x080fe20003f86270 */
[----:B------:R-:W-:Y:S01]  /*179f0*/  VIADD R10, R169, 0xfffffff0 ;  /* 0xfffffff0a90a7836 */ /* 0x000fe20000000000 */
[----:B------:R-:W-:Y:S01]  /*17a00*/  ISETP.GE.AND P3, PT, R9, R164, PT ;  /* 0x000000a40900720c */ /* 0x000fe20003f66270 */
[C---:B------:R-:W-:Y:S01]  /*17a10*/  FFMA.FTZ R207, -R160.reuse, R8, R207 ;  /* 0x00000008a0cf7223 */ /* 0x040fe200000101cf */
[----:B------:R-:W-:Y:S01]  /*17a20*/  FSEL R13, R187, -INF , P4 ;  /* 0xff800000bb0d7808 */ /* 0x000fe20002000000 */
[----:B------:R-:W-:Y:S01]  /*17a30*/  VIADD R8, R169, 0xffffffe9 ;  /* 0xffffffe9a9087836 */ /* 0x000fe20000000000 */
[----:B------:R-:W-:Y:S02]  /*17a40*/  P2R R22, PR, RZ, 0x4 ;  /* 0x00000004ff167803 */ /* 0x000fe40000000000 */
[----:B------:R-:W-:Y:S02]  /*17a50*/  FSEL R117, R195, -INF , P3 ;  /* 0xff800000c3757808 */ /* 0x000fe40001800000 */
[C---:B------:R-:W-:Y:S02]  /*17a60*/  ISETP.GE.AND P2, PT, R15.reuse, R163, PT ;  /* 0x000000a30f00720c */ /* 0x040fe40003f46270 */
[C---:B------:R-:W-:Y:S02]  /*17a70*/  ISETP.GE.AND P3, PT, R15.reuse, R164, PT ;  /* 0x000000a40f00720c */ /* 0x040fe40003f66270 */
[----:B------:R-:W-:Y:S01]  /*17a80*/  ISETP.GE.AND P4, PT, R15, R161, PT ;  /* 0x000000a10f00720c */ /* 0x000fe20003f86270 */
[----:B------:R-:W-:Y:S01]  /*17a90*/  VIADD R15, R169, 0xfffffff9 ;  /* 0xfffffff9a90f7836 */ /* 0x000fe20000000000 */
[----:B------:R-:W-:Y:S02]  /*17aa0*/  IABS R18, R18 ;  /* 0x0000001200127213 */ /* 0x000fe40000000000 */
[----:B------:R-:W-:Y:S02]  /*17ab0*/  IABS R20, R20 ;  /* 0x0000001400147213 */ /* 0x000fe40000000000 */
        /* <DEDUP_REMOVED lines=8> */
[----:B------:R-:W-:Y:S01]  /*17b40*/  FSEL R181, R205, -INF , P3 ;  /* 0xff800000cdb57808 */ /* 0x000fe20001800000 */
[-C--:B------:R-:W-:Y:S01]  /*17b50*/  FFMA.FTZ R203, -R160, R25.reuse, R203 ;  /* 0x00000019a0cb7223 */ /* 0x080fe200000101cb */
[----:B------:R-:W-:Y:S01]  /*17b60*/  ISETP.GE.AND P3, PT, R170, R164, PT ;  /* 0x000000a4aa00720c */ /* 0x000fe20003f66270 */
[----:B------:R-:W-:Y:S01]  /*17b70*/  VIADD R18, R169, 0xffffffe8 ;  /* 0xffffffe8a9127836 */ /* 0x000fe20000000000 */
[----:B------:R-:W-:Y:S01]  /*17b80*/  FSEL R15, R177, -INF , P0 ;  /* 0xff800000b10f7808 */ /* 0x000fe20000000000 */
[----:B------:R-:W-:Y:S01]  /*17b90*/  FFMA.FTZ R225, -R160, R20, R225 ;  /* 0x00000014a0e17223 */ /* 0x000fe200000101e1 */
[----:B------:R-:W-:Y:S01]  /*17ba0*/  FSEL R203, R203, -INF , P3 ;  /* 0xff800000cbcb7808 */ /* 0x000fe20001800000 */
[----:B------:R-:W-:Y:S01]  /*17bb0*/  VIADD R20, R170, 0x11 ;  /* 0x00000011aa147836 */ /* 0x000fe20000000000 */
[----:B------:R-:W-:Y:S01]  /*17bc0*/  ISETP.NE.AND P3, PT, R22, RZ, PT ;  /* 0x000000ff1600720c */ /* 0x000fe20003f65270 */
[----:B------:R-:W-:Y:S01]  /*17bd0*/  FFMA.FTZ R213, -R160, R25, R213 ;  /* 0x00000019a0d57223 */ /* 0x000fe200000101d5 */
[----:B------:R-:W-:Y:S02]  /*17be0*/  FSEL R22, R175, -INF , P1 ;  /* 0xff800000af167808 */ /* 0x000fe40000800000 */
[----:B------:R-:W-:Y:S01]  /*17bf0*/  ISETP.NE.AND P1, PT, R12, RZ, PT ;  /* 0x000000ff0c00720c */ /* 0x000fe20003f25270 */
[C---:B------:R-:W-:Y:S01]  /*17c00*/  VIADD R12, R169.reuse, 0xffffffe0 ;  /* 0xffffffe0a90c7836 */ /* 0x040fe20000000000 */
[----:B------:R-:W-:Y:S02]  /*17c10*/  I2FP.F32.S32 R10, R10 ;  /* 0x0000000a000a7245 */ /* 0x000fe40000201400 */
[----:B------:R-:W-:Y:S02]  /*17c20*/  IABS R8, R8 ;  /* 0x0000000800087213 */ /* 0x000fe40000000000 */
[----:B------:R-:W-:Y:S01]  /*17c30*/  IABS R23, R12 ;  /* 0x0000000c00177213 */ /* 0x000fe20000000000 */
[----:B------:R-:W-:Y:S02]  /*17c40*/  VIADD R12, R170, 0x8 ;  /* 0x00000008aa0c7836 */ /* 0x000fe40000000000 */
[C---:B------:R-:W-:Y:S01]  /*17c50*/  FFMA.FTZ R211, -R160.reuse, R10, R211 ;  /* 0x0000000aa0d37223 */ /* 0x040fe200000101d3 */
[----:B------:R-:W-:Y:S01]  /*17c60*/  I2FP.F32.S32 R8, R8 ;  /* 0x0000000800087245 */ /* 0x000fe20000201400 */
[----:B------:R-:W-:Y:S01]  /*17c70*/  FFMA.FTZ R221, -R160, R10, R221 ;  /* 0x0000000aa0dd7223 */ /* 0x000fe200000101dd */
[----:B------:R-:W-:Y:S01]  /*17c80*/  I2FP.F32.S32 R23, R23 ;  /* 0x0000001700177245 */ /* 0x000fe20000201400 */
[----:B------:R-:W-:Y:S01]  /*17c90*/  VIADD R10, R169, 0xffffffe1 ;  /* 0xffffffe1a90a7836 */ /* 0x000fe20000000000 */
[----:B------:R-:W-:Y:S01]  /*17ca0*/  ISETP.GE.AND P0, PT, R12, R164, PT ;  /* 0x000000a40c00720c */ /* 0x000fe20003f06270 */
[C---:B------:R-:W-:Y:S01]  /*17cb0*/  FFMA.FTZ R217, -R160.reuse, R8, R217 ;  /* 0x00000008a0d97223 */ /* 0x040fe200000101d9 */
[----:B------:R-:W-:Y:S01]  /*17cc0*/  IABS R18, R18 ;  /* 0x0000001200127213 */ /* 0x000fe20000000000 */
[C---:B------:R-:W-:Y:S01]  /*17cd0*/  FFMA.FTZ R178, -R160.reuse, R23, R178 ;  /* 0x00000017a0b27223 */ /* 0x040fe200000101b2 */
[----:B------:R-:W-:Y:S01]  /*17ce0*/  FSEL R179, R209, -INF , P0 ;  /* 0xff800000d1b37808 */ /* 0x000fe20000000000 */
[----:B------:R-:W-:Y:S01]  /*17cf0*/  FFMA.FTZ R33, -R160, R8, R33 ;  /* 0x00000008a0217223 */ /* 0x000fe20000010121 */
[----:B------:R-:W-:Y:S01]  /*17d00*/  ISETP.GE.AND P0, PT, R16, R164, PT ;  /* 0x000000a41000720c */ /* 0x000fe20003f06270 */
[----:B------:R-:W-:Y:S01]  /*17d10*/  VIADD R169, R169, 0x40 ;  /* 0x00000040a9a97836 */ /* 0x000fe20000000000 */
[----:B------:R-:W-:Y:S01]  /*17d20*/  I2FP.F32.S32 R26, R18 ;  /* 0x00000012001a7245 */ /* 0x000fe20000201400 */
[----:B------:R-:W-:Y:S01]  /*17d30*/  VIADD R18, R170, 0x19 ;  /* 0x00000019aa127836 */ /* 0x000fe20000000000 */
[----:B------:R-:W-:Y:S02]  /*17d40*/  FSEL R177, R211, -INF , P0 ;  /* 0xff800000d3b17808 */ /* 0x000fe40000000000 */
[----:B------:R-:W-:Y:S01]  /*17d50*/  ISETP.GE.AND P0, PT, R11, R162, PT ;  /* 0x000000a20b00720c */ /* 0x000fe20003f06270 */
[C---:B------:R-:W-:Y:S01]  /*17d60*/  FFMA.FTZ R223, -R160.reuse, R26, R223 ;  /* 0x0000001aa0df7223 */ /* 0x040fe200000101df */
[----:B------:R-:W-:Y:S01]  /*17d70*/  IABS R10, R10 ;  /* 0x0000000a000a7213 */ /* 0x000fe20000000000 */
[----:B------:R-:W-:Y:S01]  /*17d80*/  FFMA.FTZ R35, -R160, R26, R35 ;  /* 0x0000001aa0237223 */ /* 0x000fe20000010123 */
[----:B------:R-:W-:Y:S02]  /*17d90*/  FSEL R24, R183, -INF , P0 ;  /* 0xff800000b7187808 */ /* 0x000fe40000000000 */
[----:B------:R-:W-:Y:S02]  /*17da0*/  ISETP.GE.AND P0, PT, R7, R162, PT ;  /* 0x000000a20700720c */ /* 0x000fe40003f06270 */
[----:B------:R-:W-:Y:S02]  /*17db0*/  I2FP.F32.S32 R10, R10 ;  /* 0x0000000a000a7245 */ /* 0x000fe40000201400 */
[----:B------:R-:W-:Y:S02]  /*17dc0*/  FSEL R23, R185, -INF , P0 ;  /* 0xff800000b9177808 */ /* 0x000fe40000000000 */
[----:B------:R-:W-:Y:S01]  /*17dd0*/  ISETP.GE.AND P0, PT, R14, R164, PT ;  /* 0x000000a40e00720c */ /* 0x000fe20003f06270 */
[----:B------:R-:W-:Y:S01]  /*17de0*/  FFMA.FTZ R219, -R160, R10, R219 ;  /* 0x0000000aa0db7223 */ /* 0x000fe200000101db */
[----:B------:R-:W-:Y:S01]  /*17df0*/  VIADD R10, R170, 0x18 ;  /* 0x00000018aa0a7836 */ /* 0x000fe20000000000 */
[----:B------:R-:W-:Y:S02]  /*17e00*/  FSEL R181, R181, -INF , !P2 ;  /* 0xff800000b5b57808 */ /* 0x000fe40005000000 */
[----:B------:R-:W-:Y:S02]  /*17e10*/  FSEL R171, R217, -INF , P0 ;  /* 0xff800000d9ab7808 */ /* 0x000fe40000000000 */
[----:B------:R-:W-:Y:S02]  /*17e20*/  ISETP.GE.AND P0, PT, R20, R164, PT ;  /* 0x000000a41400720c */ /* 0x000fe40003f06270 */
[----:B------:R-:W-:Y:S02]  /*17e30*/  ISETP.NE.AND P2, PT, R4, RZ, PT ;  /* 0x000000ff0400720c */ /* 0x000fe40003f45270 */
[----:B------:R-:W-:Y:S02]  /*17e40*/  FSEL R180, R223, -INF , P0 ;  /* 0xff800000dfb47808 */ /* 0x000fe40000000000 */
[-C--:B------:R-:W-:Y:S02]  /*17e50*/  ISETP.GE.AND P0, PT, R5, R162.reuse, PT ;  /* 0x000000a20500720c */ /* 0x080fe40003f06270 */
[----:B------:R-:W-:Y:S02]  /*17e60*/  FSEL R4, R22, -INF , !P6 ;  /* 0xff80000016047808 */ /* 0x000fe40007000000 */
[----:B------:R-:W-:Y:S02]  /*17e70*/  FSEL R121, R191, -INF , P0 ;  /* 0xff800000bf797808 */ /* 0x000fe40000000000 */
[----:B------:R-:W-:Y:S02]  /*17e80*/  ISETP.GE.AND P0, PT, R2, R162, PT ;  /* 0x000000a20200720c */ /* 0x000fe40003f06270 */
[----:B------:R-:W-:Y:S02]  /*17e90*/  FSEL R21, R21, -INF , !P3 ;  /* 0xff80000015157808 */ /* 0x000fe40005800000 */
[----:B------:R-:W-:Y:S02]  /*17ea0*/  FSEL R189, R193, -INF , P0 ;  /* 0xff800000c1bd7808 */ /* 0x000fe40000000000 */
[-C--:B------:R-:W-:Y:S02]  /*17eb0*/  ISETP.GE.AND P0, PT, R0, R163.reuse, PT ;  /* 0x000000a30000720c */ /* 0x080fe40003f06270 */
[-C--:B------:R-:W-:Y:S02]  /*17ec0*/  ISETP.GE.AND P6, PT, R16, R163.reuse, PT ;  /* 0x000000a31000720c */ /* 0x080fe40003fc6270 */
[----:B------:R-:W-:Y:S02]  /*17ed0*/  FSEL R191, R197, -INF , !P0 ;  /* 0xff800000c5bf7808 */ /* 0x000fe40004000000 */
[-C--:B------:R-:W-:Y:S02]  /*17ee0*/  ISETP.GE.AND P0, PT, R18, R164.reuse, PT ;  /* 0x000000a41200720c */ /* 0x080fe40003f06270 */
[----:B------:R-:W-:Y:S02]  /*17ef0*/  ISETP.GE.AND P3, PT, R7, R163, PT ;  /* 0x000000a30700720c */ /* 0x000fe40003f66270 */
[----:B------:R-:W-:Y:S02]  /*17f00*/  FSEL R178, R178, -INF , P0 ;  /* 0xff800000b2b27808 */ /* 0x000fe40000000000 */
[----:B------:R-:W-:Y:S02]  /*17f10*/  ISETP.GE.AND P0, PT, R10, R164, PT ;  /* 0x000000a40a00720c */ /* 0x000fe40003f06270 */
[----:B------:R-:W-:Y:S02]  /*17f20*/  FSEL R6, R6, -INF , !P1 ;  /* 0xff80000006067808 */ /* 0x000fe40004800000 */
[----:B------:R-:W-:Y:S02]  /*17f30*/  FSEL R143, R219, -INF , P0 ;  /* 0xff800000db8f7808 */ /* 0x000fe40000000000 */
[-C--:B------:R-:W-:Y:S02]  /*17f40*/  ISETP.GE.AND P0, PT, R9, R162.reuse, PT ;  /* 0x000000a20900720c */ /* 0x080fe40003f06270 */
[----:B------:R-:W-:Y:S02]  /*17f50*/  FSEL R177, R177, -INF , !P6 ;  /* 0xff800000b1b17808 */ /* 0x000fe40007000000 */
[----:B------:R-:W-:Y:S02]  /*17f60*/  FSEL R187, R199, -INF , P0 ;  /* 0xff800000c7bb7808 */ /* 0x000fe40000000000 */
[-C--:B------:R-:W-:Y:S02]  /*17f70*/  ISETP.GE.AND P0, PT, R0, R162.reuse, PT ;  /* 0x000000a20000720c */ /* 0x080fe40003f06270 */
[----:B------:R-:W-:Y:S02]  /*17f80*/  FSEL R17, R17, -INF , !P3 ;  /* 0xff80000011117808 */ /* 0x000fe40005800000 */
[----:B------:R-:W-:Y:S02]  /*17f90*/  FSEL R185, R201, -INF , P0 ;  /* 0xff800000c9b97808 */ /* 0x000fe40000000000 */
[-C--:B------:R-:W-:Y:S02]  /*17fa0*/  ISETP.GE.AND P0, PT, R170, R162.reuse, PT ;  /* 0x000000a2aa00720c */ /* 0x080fe40003f06270 */
[----:B------:R-:W-:Y:S02]  /*17fb0*/  ISETP.GE.AND P6, PT, R0, R161, PT ;  /* 0x000000a10000720c */ /* 0x000fe40003fc6270 */
[----:B------:R-:W-:Y:S02]  /*17fc0*/  FSEL R175, R207, -INF , P0 ;  /* 0xff800000cfaf7808 */ /* 0x000fe40000000000 */
[----:B------:R-:W-:Y:S02]  /*17fd0*/  ISETP.GE.AND P0, PT, R12, R162, PT ;  /* 0x000000a20c00720c */ /* 0x000fe40003f06270 */
[----:B------:R-:W-:Y:S02]  /*17fe0*/  FMNMX3.FTZ R0, R3, R6, R21, !PT ;  /* 0x0000000603007276 */ /* 0x000fe40007810015 */
        /* <DEDUP_REMOVED lines=11> */
[----:B------:R-:W-:Y:S02]  /*180a0*/  ISETP.GE.AND P1, PT, R11, R161, PT ;  /* 0x000000a10b00720c */ /* 0x000fe40003f26270 */
[----:B------:R-:W-:Y:S02]  /*180b0*/  FSEL R104, R35, -INF , P0 ;  /* 0xff80000023687808 */ /* 0x000fe40000000000 */
[-C--:B------:R-:W-:Y:S02]  /*180c0*/  ISETP.GE.AND P0, PT, R11, R163.reuse, PT ;  /* 0x000000a30b00720c */ /* 0x080fe40003f06270 */
        /* <DEDUP_REMOVED lines=34> */
[C---:B------:R-:W-:Y:S01]  /*182f0*/  ISETP.GE.AND P6, PT, R170.reuse, R161, PT ;  /* 0x000000a1aa00720c */ /* 0x040fe20003fc6270 */
[----:B------:R-:W-:Y:S01]  /*18300*/  VIADD R170, R170, 0xffffffc0 ;  /* 0xffffffc0aaaa7836 */ /* 0x000fe20000000000 */
[-C--:B------:R-:W-:Y:S02]  /*18310*/  ISETP.GE.AND P4, PT, R18, R163.reuse, PT ;  /* 0x000000a31200720c */ /* 0x080fe40003f86270 */
[----:B------:R-:W-:Y:S02]  /*18320*/  ISETP.GE.AND P5, PT, R10, R163, PT ;  /* 0x000000a30a00720c */ /* 0x000fe40003fa6270 */
[----:B------:R-:W-:Y:S02]  /*18330*/  ISETP.GE.AND P0, PT, R16, R161, PT ;  /* 0x000000a11000720c */ /* 0x000fe40003f06270 */
        /* <DEDUP_REMOVED lines=14> */
[----:B------:R-:W-:Y:S02]  /*18420*/  FSEL R176, R176, -INF , !P5 ;  /* 0xff800000b0b07808 */ /* 0x000fe40006800000 */
[----:B------:R-:W-:Y:S02]  /*18430*/  FMNMX3.FTZ R0, R0, R173, R186, !PT ;  /* 0x000000ad00007276 */ /* 0x000fe400078100ba */
[----:B------:R-:W-:Y:S02]  /*18440*/  FSEL R106, R33, -INF , !P1 ;  /* 0xff800000216a7808 */ /* 0x000fe40004800000 */
[----:B------:R-:W-:Y:S02]  /*18450*/  FMNMX3.FTZ R9, R0, R123, R176, !PT ;  /* 0x0000007b00097276 */ /* 0x000fe400078100b0 */
[----:B------:R-:W-:Y:S02]  /*18460*/  FSEL R104, R104, -INF , !P3 ;  /* 0xff80000068687808 */ /* 0x000fe40005800000 */
        /* <DEDUP_REMOVED lines=38> */
[-C--:B------:R-:W-:Y:S01]  /*186d0*/  FFMA.FTZ R121, R121, R105.reuse, -R190 ;  /* 0x0000006979797223 */ /* 0x080fe200000108be */
        /* <DEDUP_REMOVED lines=260> */
.L_x_13879:
        /* <DEDUP_REMOVED lines=10> */
.L_x_13902:
        /* <DEDUP_REMOVED lines=193> */
.L_x_13889:
[----:B------:R-:W-:Y:S05]  /*1a3d0*/  BSYNC.RECONVERGENT B0 ;  /* 0x0000000000007941 */ /* 0x000fea0003800200 */
.L_x_13888:
        /* <DEDUP_REMOVED lines=25> */
.L_x_13891:
[----:B------:R-:W-:Y:S05]  /*1a570*/  BSYNC.RECONVERGENT B0 ;  /* 0x0000000000007941 */ /* 0x000fea0003800200 */
.L_x_13890:
        /* <DEDUP_REMOVED lines=33> */
.L_x_13893:
[----:B------:R-:W-:Y:S05]  /*1a790*/  BSYNC.RECONVERGENT B0 ;  /* 0x0000000000007941 */ /* 0x000fea0003800200 */
.L_x_13892:
        /* <DEDUP_REMOVED lines=16> */
.L_x_13895:
[----:B------:R-:W-:Y:S05]  /*1a8a0*/  BSYNC.RECONVERGENT B0 ;  /* 0x0000000000007941 */ /* 0x000fea0003800200 */
.L_x_13894:
        /* <DEDUP_REMOVED lines=16> */
.L_x_13897:
[----:B------:R-:W-:Y:S05]  /*1a9b0*/  BSYNC.RECONVERGENT B0 ;  /* 0x0000000000007941 */ /* 0x000fea0003800200 */
.L_x_13896:
[----:B------:R-:W-:-:S04]  /*1a9c0*/  MOV R147, 0x0 ;  /* 0x0000000000937802 */ /* 0x000fc80000000f00 */
[----:B-12345:R-:W-:Y:S05]  /*1a9d0*/  @P1 RET.REL.NODEC R146 `(_ZN5flash24flash_fwd_splitkv_kernelI23Flash_fwd_kernel_traitsILi128ELi64ELi64ELi4ELb0ELb0EN7cutlass6half_tE19Flash_kernel_traitsILi128ELi64ELi64ELi4ES3_EELb0ELb1ELb1ELb0ELb0ELb1ELb0ELb1EEEvNS_16Flash_fwd_paramsE) ;  /* 0xfffffe5492881950 */ /* 0x03efea0003c3ffff */
        /* <DEDUP_REMOVED lines=14> */
[----:B-1----:R-:W-:Y:S05]  /*1aac0*/  @P0 RET.REL.NODEC R146 `(_ZN5flash24flash_fwd_splitkv_kernelI23Flash_fwd_kernel_traitsILi128ELi64ELi64ELi4ELb0ELb0EN7cutlass6half_tE19Flash_kernel_traitsILi128ELi64ELi64ELi4ES3_EELb0ELb1ELb1ELb0ELb0ELb1ELb0ELb1EEEvNS_16Flash_fwd_paramsE) ;  /* 0xfffffe54924c0950 */ /* 0x002fea0003c3ffff */
[----:B------:R-:W-:Y:S01]  /*1aad0*/  MOV R147, 0x0 ;  /* 0x0000000000937802 */ /* 0x000fe20000000f00 */
[----:B------:R1:W-:Y:S03]  /*1aae0*/  ST.E.128 desc[UR4][R2.64+0x80], R32 ;  /* 0x0000802002007985 */ /* 0x0003e6000c101d04 */
[----:B-1----:R-:W-:Y:S05]  /*1aaf0*/  RET.REL.NODEC R146 `(_ZN5flash24flash_fwd_splitkv_kernelI23Flash_fwd_kernel_traitsILi128ELi64ELi64ELi4ELb0ELb0EN7cutlass6half_tE19Flash_kernel_traitsILi128ELi64ELi64ELi4ES3_EELb0ELb1ELb1ELb0ELb0ELb1ELb0ELb1EEEvNS_16Flash_fwd_paramsE) ;  /* 0xfffffe5492407950 */ /* 0x002fea0003c3ffff */
.L_x_13887:
[----:B------:R-:W-:Y:S01]  /*1ab00*/  MOV R5, 0x2 ;  /* 0x0000000200057802 */ /* 0x000fe20000000f00 */
[----:B------:R-:W-:Y:S01]  /*1ab10*/  IMAD.MOV.U32 R4, RZ, RZ, 0x1f ;  /* 0x0000001fff047424 */ /* 0x000fe200078e00ff */
[----:B------:R-:W-:-:S07]  /*1ab20*/  MOV R6, 0xffffffff ;  /* 0xffffffff00067802 */ /* 0x000fce0000000f00 */
[----:B-1---5:R-:W-:Y:S05]  /*1ab30*/  WARPSYNC.COLLECTIVE R6, `(.L_x_13898) ;  /* 0x0000000006087348 */ /* 0x022fea0003c00000 */
[----:B------:R2:W3:Y:S02]  /*1ab40*/  SHFL.BFLY P0, R10, R174, R5, R4 ;  /* 0x0c000005ae0a7389 */ /* 0x0004e40000000004 */
[----:B-123-5:R-:W-:Y:S05]  /*1ab50*/  ENDCOLLECTIVE ;  /* 0x000000000000791b */ /* 0x02efea0003800000 */
.L_x_13898:
[----:B------:R-:W-:Y:S02]  /*1ab60*/  IMAD.MOV.U32 R7, RZ, RZ, R10 ;  /* 0x000000ffff077224 */ /* 0x000fe400078e000a */
[----:B------:R-:W-:Y:S02]  /*1ab70*/  IMAD.MOV.U32 R5, RZ, RZ, 0x1 ;  /* 0x00000001ff057424 */ /* 0x000fe400078e00ff */
[----:B------:R-:W-:-:S05]  /*1ab80*/  FADD.FTZ R8, R7, R174 ;  /* 0x000000ae07087221 */ /* 0x000fca0000010000 */
[----:B------:R-:W-:-:S07]  /*1ab90*/  MOV R174, R8 ;  /* 0x0000000800ae7202 */ /* 0x000fce0000000f00 */
[----:B------:R-:W-:Y:S05]  /*1aba0*/  WARPSYNC.COLLECTIVE R6, `(.L_x_13899) ;  /* 0x0000000006087348 */ /* 0x000fea0003c00000 */
[----:B------:R1:W2:Y:S02]  /*1abb0*/  SHFL.BFLY P0, R10, R174, R5, R4 ;  /* 0x0c000005ae0a7389 */ /* 0x0002a40000000004 */
[----:B-12---:R-:W-:Y:S05]  /*1abc0*/  ENDCOLLECTIVE ;  /* 0x000000000000791b */ /* 0x006fea0003800000 */
.L_x_13899:
[----:B------:R-:W-:Y:S01]  /*1abd0*/  MOV R174, R172 ;  /* 0x000000ac00ae7202 */ /* 0x000fe20000000f00 */
[----:B------:R-:W-:Y:S01]  /*1abe0*/  IMAD.MOV.U32 R5, RZ, RZ, 0x2 ;  /* 0x00000002ff057424 */ /* 0x000fe200078e00ff */
[----:B------:R-:W-:-:S07]  /*1abf0*/  MOV R9, R10 ;  /* 0x0000000a00097202 */ /* 0x000fce0000000f00 */
[----:B------:R-:W-:Y:S05]  /*1ac00*/  WARPSYNC.COLLECTIVE R6, `(.L_x_13900) ;  /* 0x0000000006087348 */ /* 0x000fea0003c00000 */
[----:B------:R1:W2:Y:S02]  /*1ac10*/  SHFL.BFLY P0, R10, R174, R5, R4 ;  /* 0x0c000005ae0a7389 */ /* 0x0002a40000000004 */
[----:B-12---:R-:W-:Y:S05]  /*1ac20*/  ENDCOLLECTIVE ;  /* 0x000000000000791b */ /* 0x006fea0003800000 */
.L_x_13900:
[----:B------:R-:W-:Y:S01]  /*1ac30*/  FADD.FTZ R9, R8, R9 ;  /* 0x0000000908097221 */ /* 0x000fe20000010000 */
[----:B------:R-:W-:Y:S01]  /*1ac40*/  FADD.FTZ R7, R10, R172 ;  /* 0x000000ac0a077221 */ /* 0x000fe20000010000 */
[----:B------:R-:W-:-:S04]  /*1ac50*/  MOV R5, 0x1 ;  /* 0x0000000100057802 */ /* 0x000fc80000000f00 */
[----:B------:R-:W-:-:S07]  /*1ac60*/  MOV R174, R7 ;  /* 0x0000000700ae7202 */ /* 0x000fce0000000f00 */
[----:B------:R-:W-:Y:S05]  /*1ac70*/  WARPSYNC.COLLECTIVE R6, `(.L_x_13901) ;  /* 0x0000000006087348 */ /* 0x000fea0003c00000 */
[----:B------:R1:W2:Y:S02]  /*1ac80*/  SHFL.BFLY P0, R10, R174, R5, R4 ;  /* 0x0c000005ae0a7389 */ /* 0x0002a40000000004 */
[----:B-12---:R-:W-:Y:S05]  /*1ac90*/  ENDCOLLECTIVE ;  /* 0x000000000000791b */ /* 0x006fea0003800000 */
.L_x_13901:
[----:B------:R-:W-:Y:S05]  /*1aca0*/  BRA `(.L_x_13902) ;  /* 0xffffffe800c47947 */ /* 0x000fea000383ffff */
.L_x_13903:
        /* <DEDUP_REMOVED lines=13> */
.L_x_15003:


//--------------------- .text._ZN5flash24flash_fwd_splitkv_kernelI23Flash_fwd_kernel_traitsILi128ELi64ELi64ELi4ELb0ELb0EN7cutlass6half_tE19Flash_kernel_traitsILi128ELi64ELi64ELi4ES3_EELb0ELb1ELb0ELb0ELb1ELb0ELb1ELb0EEEvNS_16Flash_fwd_paramsE --------------------------
	.section	.text._ZN5flash24flash_fwd_splitkv_kernelI23Flash_fwd_kernel_traitsILi128ELi64ELi64ELi4ELb0ELb0EN7cutlass6half_tE19Flash_kernel_traitsILi128ELi64ELi64ELi4ES3_EELb0ELb1ELb0ELb0ELb1ELb0ELb1ELb0EEEvNS_16Flash_fwd_paramsE,"ax",@progbits
	.align	128
        .global         _ZN5flash24flash_fwd_splitkv_kernelI23Flash_fwd_kernel_traitsILi128ELi64ELi64ELi4ELb0ELb0EN7cutlass6half_tE19Flash_kernel_traitsILi128ELi64ELi64ELi4ES3_EELb0ELb1ELb0ELb0ELb1ELb0ELb1ELb0EEEvNS_16Flash_fwd_paramsE
        .type           _ZN5flash24flash_fwd_splitkv_kernelI23Flash_fwd_kernel_traitsILi128ELi64ELi64ELi4ELb0ELb0EN7cutlass6half_tE19Flash_kernel_traitsILi128ELi64ELi64ELi4ES3_EELb0ELb1ELb0ELb0ELb1ELb0ELb1ELb0EEEvNS_16Flash_fwd_paramsE,@function
        .size           _ZN5flash24flash_fwd_splitkv_kernelI23Flash_fwd_kernel_traitsILi128ELi64ELi64ELi4ELb0ELb0EN7cutlass6half_tE19Flash_kernel_traitsILi128ELi64ELi64ELi4ES3_EELb0ELb1ELb0ELb0ELb1ELb0ELb1ELb0EEEvNS_16Flash_fwd_paramsE,(.L_x_15004 - _ZN5flash24flash_fwd_splitkv_kernelI23Flash_fwd_kernel_traitsILi128ELi64ELi64ELi4ELb0ELb0EN7cutlass6half_tE19Flash_kernel_traitsILi128ELi64ELi64ELi4ES3_EELb0ELb1ELb0ELb0ELb1ELb0ELb1ELb0EEEvNS_16Flash_fwd_paramsE)
        .other          _ZN5flash24flash_fwd_splitkv_kernelI23Flash_fwd_kernel_traitsILi128ELi64ELi64ELi4ELb0ELb0EN7cutlass6half_tE19Flash_kernel_traitsILi128ELi64ELi64ELi4ES3_EELb0ELb1ELb0ELb0ELb1ELb0ELb1ELb0EEEvNS_16Flash_fwd_paramsE,@"STO_CUDA_ENTRY STV_DEFAULT"
_ZN5flash24flash_fwd_splitkv_kernelI23Flash_fwd_kernel_traitsILi128ELi64ELi64ELi4ELb0ELb0EN7cutlass6half_tE19Flash_kernel_traitsILi128ELi64ELi64ELi4ES3_EELb0ELb1ELb0ELb0ELb1ELb0ELb1ELb0EEEvNS_16Flash_fwd_paramsE:
.text._ZN5flash24flash_fwd_splitkv_kernelI23Flash_fwd_kernel_traitsILi128ELi64ELi64ELi4ELb0ELb0EN7cutlass6half_tE19Flash_kernel_traitsILi128ELi64ELi64ELi4ES3_EELb0ELb1ELb0ELb0ELb1ELb0ELb1ELb0EEEvNS_16Flash_fwd_paramsE:
        /* <DEDUP_REMOVED lines=29> */
[----:B-1----:R-:W-:Y:S05]  /*01d0*/  CALL.REL.NOINC `($_ZN5flash24flash_fwd_splitkv_kernelI23Flash_fwd_kernel_traitsILi128ELi64ELi64ELi4ELb0ELb0EN7cutlass6half_tE19Flash_kernel_traitsILi128ELi64ELi64ELi4ES3_EELb0ELb1ELb0ELb0ELb1ELb0ELb1ELb0EEEvNS_16Flash_fwd_paramsE$_ZN5flash30compute_attn_1rowblock_splitkvI23Flash_fwd_kernel_traitsILi128ELi64ELi64ELi4ELb0ELb0EN7cutlass6half_tE19Flash_kernel_traitsILi128ELi64ELi64ELi4ES3_EELb0ELb1ELb0ELb0ELb1ELb0ELb1ELb0ENS_16Flash_fwd_paramsEEEvRKT8_iiiii) ;  /* 0x0000000000087944 */ /* 0x002fea0003c00000 */
[----:B------:R-:W-:Y:S05]  /*01e0*/  BSYNC.RECONVERGENT B3 ;  /* 0x0000000000037941 */ /* 0x000fea0003800200 */
.L_x_13904:
[----:B------:R-:W-:Y:S05]  /*01f0*/  EXIT ;  /* 0x000000000000794d */ /* 0x000fea0003800000 */
        .type           $_ZN5flash24flash_fwd_splitkv_kernelI23Flash_fwd_kernel_traitsILi128ELi64ELi64ELi4ELb0ELb0EN7cutlass6half_tE19Flash_kernel_traitsILi128ELi64ELi64ELi4ES3_EELb0ELb1ELb0ELb0ELb1ELb0ELb1ELb0EEEvNS_16Flash_fwd_paramsE$_ZN5flash30compute_attn_1rowblock_splitkvI23Flash_fwd_kernel_traitsILi128ELi64ELi64ELi4ELb0ELb0EN7cutlass6half_tE19Flash_kernel_traitsILi128ELi64ELi64ELi4ES3_EELb0ELb1ELb0ELb0ELb1ELb0ELb1ELb0ENS_16Flash_fwd_paramsEEEvRKT8_iiiii,@function
        .size           $_ZN5flash24flash_fwd_splitkv_kernelI23Flash_fwd_kernel_traitsILi128ELi64ELi64ELi4ELb0ELb0EN7cutlass6half_tE19Flash_kernel_traitsILi128ELi64ELi64ELi4ES3_EELb0ELb1ELb0ELb0ELb1ELb0ELb1ELb0EEEvNS_16Flash_fwd_paramsE$_ZN5flash30compute_attn_1rowblock_splitkvI23Flash_fwd_kernel_traitsILi128ELi64ELi64ELi4ELb0ELb0EN7cutlass6half_tE19Flash_kernel_traitsILi128ELi64ELi64ELi4ES3_EELb0ELb1ELb0ELb0ELb1ELb0ELb1ELb0ENS_16Flash_fwd_paramsEEEvRKT8_iiiii,(.L_x_15004 - $_ZN5flash24flash_fwd_splitkv_kernelI23Flash_fwd_kernel_traitsILi128ELi64ELi64ELi4ELb0ELb0EN7cutlass6half_tE19Flash_kernel_traitsILi128ELi64ELi64ELi4ES3_EELb0ELb1ELb0ELb0ELb1ELb0ELb1ELb0EEEvNS_16Flash_fwd_paramsE$_ZN5flash30compute_attn_1rowblock_splitkvI23Flash_fwd_kernel_traitsILi128ELi64ELi64ELi4ELb0ELb0EN7cutlass6half_tE19Flash_kernel_traitsILi128ELi64ELi64ELi4ES3_EELb0ELb1ELb0ELb0ELb1ELb0ELb1ELb0ENS_16Flash_fwd_paramsEEEvRKT8_iiiii)
$_ZN5flash24flash_fwd_splitkv_kernelI23Flash_fwd_kernel_traitsILi128ELi64ELi64ELi4ELb0ELb0EN7cutlass6half_tE19Flash_kernel_traitsILi128ELi64ELi64ELi4ES3_EELb0ELb1ELb0ELb0ELb1ELb0ELb1ELb0EEEvNS_16Flash_fwd_paramsE$_ZN5flash30compute_attn_1rowblock_splitkvI23Flash_fwd_kernel_traitsILi128ELi64ELi64ELi4ELb0ELb0EN7cutlass6half_tE19Flash_kernel_traitsILi128ELi64ELi64ELi4ES3_EELb0ELb1ELb0ELb0ELb1ELb0ELb1ELb0ENS_16Flash_fwd_paramsEEEvRKT8_iiiii:
        /* <DEDUP_REMOVED lines=39> */
.L_x_13906:
[----:B------:R-:W-:Y:S05]  /*0470*/  BSYNC.RECONVERGENT B0 ;  /* 0x0000000000007941 */ /* 0x000fea0003800200 */
.L_x_13905:
[----:B------:R-:W-:Y:S04]  /*0480*/  BSSY.RECONVERGENT B0, `(.L_x_13907) ;  /* 0x0000007000007945 */ /* 0x000fe80003800200 */
[----:B------:R-:W-:Y:S05]  /*0490*/  @!P3 BRA `(.L_x_13908) ;  /* 0x000000000014b947 */ /* 0x000fea0003800000 */
[----:B-----5:R-:W4:Y:S02]  /*04a0*/  LD.E.U8 R7, desc[UR4][R2.64+0x1b2] ;  /* 0x0001b20402077980 */ /* 0x020f24000c101100 */
[----:B----4-:R-:W-:-:S13]  /*04b0*/  ISETP.NE.AND P1, PT, R7, RZ, PT ;  /* 0x000000ff0700720c */ /* 0x010fda0003f25270 */
[----:B------:R-:W4:Y:S02]  /*04c0*/  @P1 LD.E R8, desc[UR4][R12.64+0x4] ;  /* 0x000004040c081980 */ /* 0x000f24000c101900 */
[----:B----4-:R-:W-:-:S06]  /*04d0*/  @P1 IADD3 R7, PT, PT, R8, -R15, RZ ;  /* 0x8000000f08071210 */ /* 0x010fcc0007ffe0ff */
[----:B------:R4:W5:Y:S02]  /*04e0*/  @!P1 LD.E R7, desc[UR4][R12.64] ;  /* 0x000000040c079980 */ /* 0x000964000c101900 */
.L_x_13908:
[----:B------:R-:W-:Y:S05]  /*04f0*/  BSYNC.RECONVERGENT B0 ;  /* 0x0000000000007941 */ /* 0x000fea0003800200 */
.L_x_13907:
        /* <DEDUP_REMOVED lines=8> */
.L_x_13910:
[----:B------:R-:W5:Y:S01]  /*0580*/  LD.E.64 R10, desc[UR4][R2.64+0x108] ;  /* 0x00010804020a7980 */ /* 0x000f62000c101b00 */
[----:B------:R-:W-:Y:S01]  /*0590*/  BSSY.RECONVERGENT B0, `(.L_x_13912) ;  /* 0x0000006000007945 */ /* 0x000fe20003800200 */
[----:B------:R-:W-:Y:S01]  /*05a0*/  IMAD.MOV.U32 R90, RZ, RZ, RZ ;  /* 0x000000ffff5a7224 */ /* 0x000fe200078e00ff */
[----:B-----5:R-:W-:-:S04]  /*05b0*/  ISETP.NE.U32.AND P0, PT, R10, RZ, PT ;  /* 0x000000ff0a00720c */ /* 0x020fc80003f05070 */
[----:B------:R-:W-:-:S13]  /*05c0*/  ISETP.NE.AND.EX P0, PT, R11, RZ, PT, P0 ;  /* 0x000000ff0b00720c */ /* 0x000fda0003f05300 */
[----:B------:R-:W-:Y:S05]  /*05d0*/  @!P0 BRA `(.L_x_13913) ;  /* 0x0000000000048947 */ /* 0x000fea0003800000 */
[----:B------:R1:W5:Y:S02]  /*05e0*/  LD.E R90, desc[UR4][R2.64+0xbc] ;  /* 0x0000bc04025a7980 */ /* 0x000364000c101900 */
.L_x_13913:
[----:B------:R-:W-:Y:S05]  /*05f0*/  BSYNC.RECONVERGENT B0 ;  /* 0x0000000000007941 */ /* 0x000fea0003800200 */
.L_x_13912:
[----:B-----5:R-:W-:Y:S02]  /*0600*/  IADD3 R90, PT, PT, R90, R7, -R14 ;  /* 0x000000075a5a7210 */ /* 0x020fe40007ffe80e */
.L_x_13911:
[----:B------:R-:W-:Y:S05]  /*0610*/  BSYNC.RECONVERGENT B1 ;  /* 0x0000000000017941 */ /* 0x000fea0003800200 */
.L_x_13909:
[----:B------:R-:W-:Y:S01]  /*0620*/  IMAD.SHL.U32 R158, R27, 0x40, RZ ;  /* 0x000000401b9e7824 */ /* 0x000fe200078e00ff */
[----:B------:R-:W-:Y:S01]  /*0630*/  MOV R6, R156 ;  /* 0x0000009c00067202 */ /* 0x000fe20000000f00 */
[----:B------:R-:W-:-:S03]  /*0640*/  IMAD.MOV.U32 R7, RZ, RZ, 0x0 ;  /* 0x00000000ff077424 */ /* 0x000fc600078e00ff */
[----:B------:R-:W-:-:S13]  /*0650*/  ISETP.GT.AND P0, PT, R95, R158, PT ;  /* 0x0000009e5f00720c */ /* 0x000fda0003f04270 */
[----:B-1234-:R-:W-:Y:S05]  /*0660*/  @!P0 RET.REL.NODEC R6 `(_ZN5flash24flash_fwd_splitkv_kernelI23Flash_fwd_kernel_traitsILi128ELi64ELi64ELi4ELb0ELb0EN7cutlass6half_tE19Flash_kernel_traitsILi128ELi64ELi64ELi4ES3_EELb0ELb1ELb0ELb0ELb1ELb0ELb1ELb0EEEvNS_16Flash_fwd_paramsE) ;  /* 0xfffffff806648950 */ /* 0x01efea0003c3ffff */
        /* <DEDUP_REMOVED lines=8> */
[----:B------:R-:W1:Y:S01]  /*06f0*/  F2I.FTZ.U32.TRUNC.NTZ R19, R18 ;  /* 0x0000001200137305 */ /* 0x000e62000021f000 */
[----:B------:R-:W-:Y:S02]  /*0700*/  IMAD.MOV R6, RZ, RZ, -R6 ;  /* 0x000000ffff067224 */ /* 0x000fe400078e0a06 */
        /* <DEDUP_REMOVED lines=16> */
[----:B------:R-:W-:-:S04]  /*0810*/  IADD3 R13, PT, PT, R6, R158, -R95 ;  /* 0x0000009e060d7210 */ /* 0x000fc80007ffe85f */
[----:B----4-:R-:W-:Y:S02]  /*0820*/  IADD3 R10, PT, PT, R13, 0x40, R10 ;  /* 0x000000400d0a7810 */ /* 0x010fe40007ffe00a */
[----:B------:R-:W-:-:S04]  /*0830*/  SHF.R.S32.HI R13, RZ, 0x1f, R6 ;  /* 0x0000001fff0d7819 */ /* 0x000fc80000011406 */
[----:B------:R-:W-:Y:S01]  /*0840*/  LEA.HI R13, R13, R6, RZ, 0x6 ;  /* 0x000000060d0d7211 */ /* 0x000fe200078f30ff */
[----:B------:R-:W-:Y:S02]  /*0850*/  @!P1 IMAD.IADD R7, R7, 0x1, -R8 ;  /* 0x0000000107079824 */ /* 0x000fe400078e0a08 */
[----:B------:R-:W-:Y:S01]  /*0860*/  @!P1 VIADD R11, R11, 0x1 ;  /* 0x000000010b0b9836 */ /* 0x000fe20000000000 */
[----:B------:R-:W-:Y:S02]  /*0870*/  ISETP.NE.AND P1, PT, R9, RZ, PT ;  /* 0x000000ff0900720c */ /* 0x000fe40003f25270 */
[----:B------:R-:W-:Y:S01]  /*0880*/  ISETP.GE.U32.AND P2, PT, R7, R8, PT ;  /* 0x000000080700720c */ /* 0x000fe20003f46070 */
[----:B---3--:R-:W-:Y:S01]  /*0890*/  IMAD.IADD R7, R12, 0x1, R95 ;  /* 0x000000010c077824 */ /* 0x008fe200078e025f */
[----:B------:R-:W-:-:S04]  /*08a0*/  SHF.R.S32.HI R13, RZ, 0x6, R13 ;  /* 0x00000006ff0d7819 */ /* 0x000fc8000001140d */
[----:B------:R-:W-:-:S04]  /*08b0*/  IADD3 R7, PT, PT, -R7, R158, R90 ;  /* 0x0000009e07077210 */ /* 0x000fc80007ffe15a */
[----:B------:R-:W-:-:S03]  /*08c0*/  SHF.R.S32.HI R8, RZ, 0x1f, R7 ;  /* 0x0000001fff087819 */ /* 0x000fc60000011407 */
        /* <DEDUP_REMOVED lines=8> */
[----:B------:R-:W-:Y:S02]  /*0950*/  SHF.R.S32.HI R9, RZ, 0x6, R9 ;  /* 0x00000006ff097819 */ /* 0x000fe40000011409 */
        /* <DEDUP_REMOVED lines=23> */
[C---:B------:R-:W-:Y:S01]  /*0ad0*/  VIADD R6, R4.reuse, 0x8 ;  /* 0x0000000804067836 */ /* 0x040fe20000000000 */
[----:B------:R-:W-:Y:S01]  /*0ae0*/  LEA.HI.X.SX32 R5, R5, RZ, 0x1, P0 ;  /* 0x000000ff05057211 */ /* 0x000fe200000f0eff */
[----:B------:R-:W-:Y:S01]  /*0af0*/  VIADD R0, R4, 0x18 ;  /* 0x0000001804007836 */ /* 0x000fe20000000000 */
        /* <DEDUP_REMOVED lines=59> */
[----:B-1----:R-:W-:Y:S05]  /*0eb0*/  @P0 RET.REL.NODEC R156 `(_ZN5flash24flash_fwd_splitkv_kernelI23Flash_fwd_kernel_traitsILi128ELi64ELi64ELi4ELb0ELb0EN7cutlass6half_tE19Flash_kernel_traitsILi128ELi64ELi64ELi4ES3_EELb0ELb1ELb0ELb0ELb1ELb0ELb1ELb0EEEvNS_16Flash_fwd_paramsE) ;  /* 0xfffffff09c500950 */ /* 0x002fea0003c3ffff */
[----:B------:R-:W-:Y:S02]  /*0ec0*/  MOV R3, 0xff800000 ;  /* 0xff80000000037802 */ /* 0x000fe40000000f00 */
[----:B------:R-:W-:-:S03]  /*0ed0*/  MOV R157, 0x0 ;  /* 0x00000000009d7802 */ /* 0x000fc60000000f00 */
[----:B------:R1:W-:Y:S02]  /*0ee0*/  ST.E desc[UR4][R8.64+0xe0], R3 ;  /* 0x0000e00308007985 */ /* 0x0003e4000c101904 */
[----:B-1----:R-:W-:Y:S05]  /*0ef0*/  RET.REL.NODEC R156 `(_ZN5flash24flash_fwd_splitkv_kernelI23Flash_fwd_kernel_traitsILi128ELi64ELi64ELi4ELb0ELb0EN7cutlass6half_tE19Flash_kernel_traitsILi128ELi64ELi64ELi4ES3_EELb0ELb1ELb0ELb0ELb1ELb0ELb1ELb0EEEvNS_16Flash_fwd_paramsE) ;  /* 0xfffffff09c407950 */ /* 0x002fea0003c3ffff */
.L_x_13914:
        /* <DEDUP_REMOVED lines=83> */
[----:B--2---:R-:W-:Y:S01]  /*1430*/  IMAD R11, R17, R9, RZ ;  /* 0x00000009110b7224 */ /* 0x004fe200078e02ff */
        /* <DEDUP_REMOVED lines=17> */
.L_x_13916:
        /* <DEDUP_REMOVED lines=28> */
[----:B------:R-:W-:-:S03]  /*1710*/  @P4 IADD3 R6, PT, PT, R14, R15, RZ ;  /* 0x0000000f0e064210 */ /* 0x000fc60007ffe0ff */
[----:B------:R-:W-:Y:S01]  /*1720*/  @!P4 IMAD.IADD R23, R23, 0x1, R0 ;  /* 0x000000011717c824 */ /* 0x000fe200078e0200 */
[----:B-----5:R-:W-:Y:S01]  /*1730*/  @!P4 SHF.R.S32.HI R0, RZ, 0x1f, R11 ;  /* 0x0000001fff00c819 */ /* 0x020fe2000001140b */
[----:B----4-:R-:W-:-:S04]  /*1740*/  @!P4 IMAD R9, R21, R11, RZ ;  /* 0x0000000b1509c224 */ /* 0x010fc800078e02ff */
[----:B------:R-:W-:Y:S02]  /*1750*/  @!P3 IMAD.IADD R7, R7, 0x1, -R4 ;  /* 0x000000010707b824 */ /* 0x000fe400078e0a04 */
[C---:B------:R-:W-:Y:S02]  /*1760*/  @!P4 IMAD R9, R20.reuse, R0, R9 ;  /* 0x000000001409c224 */ /* 0x040fe400078e0209 */
[----:B------:R-:W-:Y:S01]  /*1770*/  @!P4 IMAD.WIDE.U32 R22, R20, R11, R22 ;  /* 0x0000000b1416c225 */ /* 0x000fe200078e0016 */
[----:B------:R-:W-:-:S03]  /*1780*/  ISETP.GE.U32.AND P5, PT, R7, R4, PT ;  /* 0x000000040700720c */ /* 0x000fc60003fa6070 */
[-C--:B------:R-:W-:Y:S02]  /*1790*/  @P4 IMAD R0, R147, R6.reuse, RZ ;  /* 0x0000000693004224 */ /* 0x080fe400078e02ff */
[----:B------:R-:W-:Y:S01]  /*17a0*/  @P4 IMAD.WIDE.U32 R20, R146, R6, RZ ;  /* 0x0000000692144225 */ /* 0x000fe200078e00ff */
[----:B------:R-:W-:Y:S02]  /*17b0*/  LOP3.LUT R6, R159, R12, RZ, 0x3c, !PT ;  /* 0x0000000c9f067212 */ /* 0x000fe400078e3cff */
[----:B------:R-:W-:Y:S02]  /*17c0*/  ISETP.NE.AND P1, PT, R12, RZ, PT ;  /* 0x000000ff0c00720c */ /* 0x000fe40003f25270 */
[----:B------:R-:W-:Y:S02]  /*17d0*/  ISETP.GE.AND P2, PT, R6, RZ, PT ;  /* 0x000000ff0600720c */ /* 0x000fe40003f46270 */
[----:B------:R-:W-:Y:S02]  /*17e0*/  @!P4 MOV R8, R22 ;  /* 0x000000160008c202 */ /* 0x000fe40000000f00 */
[----:B------:R-:W-:-:S02]  /*17f0*/  LEA R4, R107, 0xffffffc0, 0x6 ;  /* 0xffffffc06b047811 */ /* 0x000fc400078e30ff */
[----:B------:R-:W-:Y:S02]  /*1800*/  @!P3 IADD3 R10, PT, PT, R10, 0x1, RZ ;  /* 0x000000010a0ab810 */ /* 0x000fe40007ffe0ff */
[----:B------:R-:W-:Y:S01]  /*1810*/  @!P4 IADD3 R9, PT, PT, R23, R9, RZ ;  /* 0x000000091709c210 */ /* 0x000fe20007ffe0ff */
[----:B------:R-:W-:Y:S01]  /*1820*/  @P4 IMAD.IADD R9, R21, 0x1, R0 ;  /* 0x0000000115094824 */ /* 0x000fe200078e0200 */
[----:B------:R-:W-:Y:S01]  /*1830*/  @P4 MOV R8, R20 ;  /* 0x0000001400084202 */ /* 0x000fe20000000f00 */
[----:B------:R-:W-:Y:S01]  /*1840*/  @!P4 IMAD R0, R105, R14, RZ ;  /* 0x0000000e6900c224 */ /* 0x000fe200078e02ff */
[----:B------:R-:W-:Y:S01]  /*1850*/  @!P4 SHF.R.S32.HI R7, RZ, 0x1f, R14 ;  /* 0x0000001fff07c819 */ /* 0x000fe2000001140e */
[-C--:B------:R-:W-:Y:S01]  /*1860*/  IMAD R6, R147, R4.reuse, RZ ;  /* 0x0000000493067224 */ /* 0x080fe200078e02ff */
[----:B------:R-:W-:Y:S01]  /*1870*/  SHF.R.S32.HI R13, RZ, 0x1f, R4 ;  /* 0x0000001fff0d7819 */ /* 0x000fe20000011404 */
[----:B------:R-:W-:Y:S02]  /*1880*/  @P5 VIADD R10, R10, 0x1 ;  /* 0x000000010a0a5836 */ /* 0x000fe40000000000 */
[----:B------:R-:W-:-:S04]  /*1890*/  IMAD.WIDE.U32 R20, R146, R4, R8 ;  /* 0x0000000492147225 */ /* 0x000fc800078e0008 */
[----:B------:R-:W-:Y:S02]  /*18a0*/  @!P4 IMAD R0, R7, R104, R0 ;  /* 0x000000680700c224 */ /* 0x000fe400078e0200 */
[----:B------:R-:W-:Y:S01]  /*18b0*/  @!P4 IMAD.WIDE.U32 R8, R104, R14, RZ ;  /* 0x0000000e6808c225 */ /* 0x000fe200078e00ff */
[----:B------:R-:W-:-:S03]  /*18c0*/  @!P2 IADD3 R10, PT, PT, -R10, RZ, RZ ;  /* 0x000000ff0a0aa210 */ /* 0x000fc60007ffe1ff */
[----:B------:R-:W-:Y:S01]  /*18d0*/  IMAD R6, R13, R146, R6 ;  /* 0x000000920d067224 */ /* 0x000fe200078e0206 */
[----:B------:R-:W-:Y:S02]  /*18e0*/  @!P1 LOP3.LUT R10, RZ, R12, RZ, 0x33, !PT ;  /* 0x0000000cff0a9212 */ /* 0x000fe400078e33ff */
[----:B------:R-:W-:Y:S01]  /*18f0*/  @!P4 IADD3 R23, PT, PT, R9, R0, RZ ;  /* 0x000000000917c210 */ /* 0x000fe20007ffe0ff */
[----:B------:R-:W-:Y:S01]  /*1900*/  @!P4 IMAD R0, R17, R11, RZ ;  /* 0x0000000b1100c224 */ /* 0x000fe200078e02ff */
[----:B------:R-:W-:Y:S01]  /*1910*/  @!P4 SHF.R.S32.HI R7, RZ, 0x1f, R11 ;  /* 0x0000001fff07c819 */ /* 0x000fe2000001140b */
[----:B------:R-:W-:Y:S01]  /*1920*/  @P4 IMAD.IADD R14, R14, 0x1, R15 ;  /* 0x000000010e0e4824 */ /* 0x000fe200078e020f */
[----:B------:R-:W-:Y:S02]  /*1930*/  @!P4 MOV R22, R8 ;  /* 0x000000080016c202 */ /* 0x000fe40000000f00 */
[----:B------:R-:W-:Y:S01]  /*1940*/  IADD3 R21, PT, PT, R21, R6, RZ ;  /* 0x0000000615157210 */ /* 0x000fe20007ffe0ff */
        /* <DEDUP_REMOVED lines=14> */
.L_x_13917:
[----:B------:R-:W-:Y:S05]  /*1a30*/  BSYNC.RECONVERGENT B0 ;  /* 0x0000000000007941 */ /* 0x000fea0003800200 */
.L_x_13915:
        /* <DEDUP_REMOVED lines=27> */
[----:B------:R-:W-:-:S07]  /*1bf0*/  ISETP.NE.AND P2, PT, R12, RZ, PT ;  /* 0x000000ff0c00720c */ /* 0x000fce0003f45270 */
[----:B------:R-:W-:-:S04]  /*1c00*/  @P3 VIADD R20, R20, 0x1 ;  /* 0x0000000114143836 */ /* 0x000fc80000000000 */
[----:B------:R-:W-:Y:S02]  /*1c10*/  IMAD.MOV.U32 R7, RZ, RZ, R20 ;  /* 0x000000ffff077224 */ /* 0x000fe400078e0014 */
[----:B-----5:R-:W-:Y:S02]  /*1c20*/  IMAD R9, R13, R104, RZ ;  /* 0x000000680d097224 */ /* 0x020fe400078e02ff */
[----:B------:R-:W-:Y:S02]  /*1c30*/  IMAD.SHL.U32 R149, R157, 0x8, RZ ;  /* 0x000000089d957824 */ /* 0x000fe400078e00ff */
[----:B------:R-:W-:Y:S01]  /*1c40*/  @!P1 IMAD.MOV R7, RZ, RZ, -R7 ;  /* 0x000000ffff079224 */ /* 0x000fe200078e0a07 */
[----:B------:R-:W-:Y:S01]  /*1c50*/  @!P2 LOP3.LUT R7, RZ, R12, RZ, 0x33, !PT ;  /* 0x0000000cff07a212 */ /* 0x000fe200078e33ff */
[C---:B------:R-:W-:Y:S02]  /*1c60*/  IMAD R9, R4.reuse, R105, R9 ;  /* 0x0000006904097224 */ /* 0x040fe400078e0209 */
[----:B------:R-:W-:Y:S01]  /*1c70*/  IMAD.WIDE.U32 R20, R4, R104, RZ ;  /* 0x0000006804147225 */ /* 0x000fe200078e00ff */
[----:B------:R-:W-:-:S02]  /*1c80*/  LOP3.LUT R4, R149, 0x38, RZ, 0xc0, !PT ;  /* 0x0000003895047812 */ /* 0x000fc400078ec0ff */
[----:B------:R-:W-:Y:S01]  /*1c90*/  SHF.R.S32.HI R12, RZ, 0x1f, R7 ;  /* 0x0000001fff0c7819 */ /* 0x000fe20000011407 */
[----:B------:R-:W-:Y:S01]  /*1ca0*/  IMAD R11, R29, R7, RZ ;  /* 0x000000071d0b7224 */ /* 0x000fe200078e02ff */
[----:B------:R-:W-:Y:S01]  /*1cb0*/  IADD3 R9, PT, PT, R21, R9, RZ ;  /* 0x0000000915097210 */ /* 0x000fe20007ffe0ff */
[----:B------:R-:W-:Y:S01]  /*1cc0*/  IMAD.WIDE.U32 R34, R28, R7, RZ ;  /* 0x000000071c227225 */ /* 0x000fe200078e00ff */
[----:B------:R-:W-:-:S03]  /*1cd0*/  IADD3 R10, P2, P1, R20, R10, R4 ;  /* 0x0000000a140a7210 */ /* 0x000fc6000795e004 */
[----:B------:R-:W-:Y:S01]  /*1ce0*/  IMAD R11, R12, R28, R11 ;  /* 0x0000001c0c0b7224 */ /* 0x000fe200078e020b */
[----:B------:R-:W-:Y:S02]  /*1cf0*/  IADD3.X R6, PT, PT, R9, R6, RZ, P2, P1 ;  /* 0x0000000609067210 */ /* 0x000fe400017e24ff */
[----:B------:R-:W-:Y:S01]  /*1d00*/  IADD3 R28, P1, PT, R10, R34, RZ ;  /* 0x000000220a1c7210 */ /* 0x000fe20007f3e0ff */
[----:B------:R-:W-:Y:S01]  /*1d10*/  IMAD.IADD R11, R35, 0x1, R11 ;  /* 0x00000001230b7824 */ /* 0x000fe200078e020b */
[----:B------:R-:W-:Y:S02]  /*1d20*/  IADD3 R32, P3, PT, R4, R8, RZ ;  /* 0x0000000804207210 */ /* 0x000fe40007f7e0ff */
[----:B------:R-:W-:Y:S01]  /*1d30*/  SHF.R.U32.HI R20, RZ, 0x3, R157 ;  /* 0x00000003ff147819 */ /* 0x000fe2000001169d */
[----:B------:R-:W-:Y:S02]  /*1d40*/  IMAD.X R29, R6, 0x1, R11, P1 ;  /* 0x00000001061d7824 */ /* 0x000fe400008e060b */
[----:B------:R-:W-:Y:S01]  /*1d50*/  IMAD.X R33, RZ, RZ, R0, P3 ;  /* 0x000000ffff217224 */ /* 0x000fe200018e0600 */
[----:B------:R-:W-:Y:S01]  /*1d60*/  IADD3 R12, PT, PT, R20, 0x10, RZ ;  /* 0x00000010140c7810 */ /* 0x000fe20007ffe0ff */
[----:B------:R-:W-:-:S02]  /*1d70*/  IMAD.IADD R145, R95, 0x1, -R158 ;  /* 0x000000015f917824 */ /* 0x000fc400078e0a9e */
[----:B------:R-:W-:Y:S02]  /*1d80*/  IMAD R151, R147, R20, RZ ;  /* 0x0000001493977224 */ /* 0x000fe400078e02ff */
[----:B------:R-:W-:Y:S01]  /*1d90*/  IMAD.WIDE.U32 R32, R20, R146, R32 ;  /* 0x0000009214207225 */ /* 0x000fe200078e0020 */
[----:B------:R-:W-:-:S03]  /*1da0*/  ISETP.GE.AND P3, PT, R12, R145, PT ;  /* 0x000000910c00720c */ /* 0x000fc60003f66270 */
[----:B------:R-:W-:Y:S02]  /*1db0*/  VIADD R10, R20, 0x20 ;  /* 0x00000020140a7836 */ /* 0x000fe40000000000 */
[----:B------:R-:W-:Y:S02]  /*1dc0*/  IMAD.IADD R151, R33, 0x1, R151 ;  /* 0x0000000121977824 */ /* 0x000fe400078e0297 */
[----:B------:R-:W-:Y:S01]  /*1dd0*/  IMAD.MOV.U32 R21, RZ, RZ, RZ ;  /* 0x000000ffff157224 */ /* 0x000fe200078e00ff */
[-C--:B------:R-:W-:Y:S01]  /*1de0*/  ISETP.GE.AND P4, PT, R10, R145.reuse, PT ;  /* 0x000000910a00720c */ /* 0x080fe20003f86270 */
[----:B------:R-:W1:Y:S01]  /*1df0*/  S2UR UR6, SR_CgaCtaId ;  /* 0x00000000000679c3 */ /* 0x000e620000008800 */
[----:B------:R-:W-:Y:S01]  /*1e00*/  ISETP.GE.AND P5, PT, R20, R145, PT ;  /* 0x000000911400720c */ /* 0x000fe20003fa6270 */
[----:B------:R-:W-:-:S04]  /*1e10*/  IMAD.WIDE.U32 R26, R27, 0x40, R20 ;  /* 0x000000401b1a7825 */ /* 0x000fc800078e0014 */
[----:B------:R-:W-:Y:S02]  /*1e20*/  IMAD R155, R105, R20, RZ ;  /* 0x00000014699b7224 */ /* 0x000fe400078e02ff */
[----:B------:R-:W-:Y:S01]  /*1e30*/  IMAD.WIDE.U32 R28, R20, R104, R28 ;  /* 0x00000068141c7225 */ /* 0x000fe200078e001c */
[----:B------:R-:W-:-:S03]  /*1e40*/  IADD3 R127, PT, PT, R107, -0x1, RZ ;  /* 0xffffffff6b7f7810 */ /* 0x000fc60007ffe0ff */
[----:B------:R-:W-:Y:S01]  /*1e50*/  IMAD.IADD R155, R29, 0x1, R155 ;  /* 0x000000011d9b7824 */ /* 0x000fe200078e029b */
[----:B------:R-:W-:Y:S01]  /*1e60*/  UMOV UR7, 0x400 ;  /* 0x0000040000077882 */ /* 0x000fe20000000000 */
[----:B------:R-:W-:Y:S01]  /*1e70*/  IMAD.SHL.U32 R103, R127, 0x40, RZ ;  /* 0x000000407f677824 */ /* 0x000fe200078e00ff */
[----:B-1----:R-:W-:-:S06]  /*1e80*/  ULEA UR6, UR6, UR7, 0x18 ;  /* 0x0000000706067291 */ /* 0x002fcc000f8ec0ff */
[----:B------:R-:W-:Y:S01]  /*1e90*/  IMAD.U32 R144, RZ, RZ, UR6 ;  /* 0x00000006ff907e24 */ /* 0x000fe2000f8e00ff */
[----:B------:R-:W-:Y:S01]  /*1ea0*/  SHF.L.U64.HI R88, R146, 0x4, R147 ;  /* 0x0000000492587819 */ /* 0x000fe20000010293 */
[----:B--2---:R-:W-:-:S04]  /*1eb0*/  @P6 IMAD.WIDE.U32 R8, R16, R5, RZ ;  /* 0x0000000510086225 */ /* 0x004fc800078e00ff */
[-C--:B---3--:R-:W-:Y:S02]  /*1ec0*/  @!P6 IMAD R6, R25, R161.reuse, RZ ;  /* 0x000000a11906e224 */ /* 0x088fe400078e02ff */
[----:B------:R-:W-:-:S04]  /*1ed0*/  @!P6 IMAD.WIDE.U32 R24, R24, R161, RZ ;  /* 0x000000a11818e225 */ /* 0x000fc800078e00ff */
[----:B------:R-:W-:Y:S02]  /*1ee0*/  @!P6 IMAD.MOV.U32 R7, RZ, RZ, R24 ;  /* 0x000000ffff07e224 */ /* 0x000fe400078e0018 */
[----:B------:R-:W-:Y:S02]  /*1ef0*/  @P6 IMAD.MOV.U32 R7, RZ, RZ, R8 ;  /* 0x000000ffff076224 */ /* 0x000fe400078e0008 */
[----:B------:R-:W-:Y:S01]  /*1f00*/  VIADD R8, R20, 0x30 ;  /* 0x0000003014087836 */ /* 0x000fe20000000000 */
[----:B------:R-:W-:Y:S01]  /*1f10*/  LEA R152, P1, R32, R14, 0x1 ;  /* 0x0000000e20987211 */ /* 0x000fe200078208ff */
[----:B------:R-:W-:Y:S01]  /*1f20*/  @P6 IMAD R0, R17, R5, RZ ;  /* 0x0000000511006224 */ /* 0x000fe200078e02ff */
[----:B------:R-:W-:Y:S02]  /*1f30*/  @!P6 IADD3 R6, PT, PT, R25, R6, RZ ;  /* 0x000000061906e210 */ /* 0x000fe40007ffe0ff */
[----:B------:R-:W-:Y:S02]  /*1f40*/  ISETP.GE.AND P2, PT, R8, R145, PT ;  /* 0x000000910800720c */ /* 0x000fe40003f46270 */
[----:B------:R-:W-:Y:S01]  /*1f50*/  LEA.HI.X R151, R32, R15, R151, 0x1, P1 ;  /* 0x0000000f20977211 */ /* 0x000fe200008f0c97 */
[----:B------:R-:W-:Y:S01]  /*1f60*/  @P6 IMAD.IADD R6, R9, 0x1, R0 ;  /* 0x0000000109066824 */ /* 0x000fe200078e0200 */
[----:B------:R-:W-:Y:S01]  /*1f70*/  IADD3 R32, P1, PT, R4, R7, RZ ;  /* 0x0000000704207210 */ /* 0x000fe20007f3e0ff */
[----:B----4-:R-:W-:Y:S01]  /*1f80*/  IMAD R25, R23, R159, RZ ;  /* 0x0000009f17197224 */ /* 0x010fe200078e02ff */
[----:B------:R-:W-:-:S02]  /*1f90*/  SHF.R.S32.HI R0, RZ, 0x1f, R159 ;  /* 0x0000001fff007819 */ /* 0x000fc4000001149f */
[C---:B------:R-:W-:Y:S01]  /*1fa0*/  LOP3.LUT R14, R149.reuse, 0x1c0, RZ, 0xc0, !PT ;  /* 0x000001c0950e7812 */ /* 0x040fe200078ec0ff */
[----:B------:R-:W-:Y:S01]  /*1fb0*/  IMAD.X R33, RZ, RZ, R6, P1 ;  /* 0x000000ffff217224 */ /* 0x000fe200008e0606 */
[----:B------:R-:W-:Y:S01]  /*1fc0*/  @!P3 IADD3 R15, P1, PT, R26, 0x10, RZ ;  /* 0x000000101a0fb810 */ /* 0x000fe20007f3e0ff */
[----:B------:R-:W-:Y:S01]  /*1fd0*/  IMAD R25, R22, R0, R25 ;  /* 0x0000000016197224 */ /* 0x000fe200078e0219 */
[----:B------:R-:W-:Y:S02]  /*1fe0*/  LOP3.LUT R5, R149, 0x1e00, RZ, 0xc0, !PT ;  /* 0x00001e0095057812 */ /* 0x000fe400078ec0ff */
[----:B------:R-:W-:Y:S01]  /*1ff0*/  LOP3.LUT R9, R14, 0x38, R157, 0xf8, !PT ;  /* 0x000000380e097812 */ /* 0x000fe200078ef89d */
[----:B------:R-:W-:Y:S01]  /*2000*/  IMAD.WIDE.U32 R22, R159, R22, R32 ;  /* 0x000000169f167225 */ /* 0x000fe200078e0020 */
[----:B------:R-:W-:Y:S02]  /*2010*/  @!P3 IADD3.X R11, PT, PT, RZ, R27, RZ, P1, !PT ;  /* 0x0000001bff0bb210 */ /* 0x000fe40000ffe4ff */
[----:B------:R-:W-:Y:S01]  /*2020*/  LOP3.LUT R9, R5, R9, R4, 0xf6, !PT ;  /* 0x0000000905097212 */ /* 0x000fe200078ef604 */
[----:B------:R-:W-:Y:S01]  /*2030*/  @!P5 IMAD R5, R27, R16, RZ ;  /* 0x000000101b05d224 */ /* 0x000fe200078e02ff */
[----:B------:R-:W-:-:S02]  /*2040*/  @!P4 IADD3 R13, P6, PT, R26, 0x20, RZ ;  /* 0x000000201a0dc810 */ /* 0x000fc40007fde0ff */
[----:B------:R-:W-:Y:S01]  /*2050*/  @!P2 IADD3 R6, P1, PT, R26, 0x30, RZ ;  /* 0x000000301a06a810 */ /* 0x000fe20007f3e0ff */
[----:B------:R-:W-:Y:S02]  /*2060*/  IMAD.IADD R23, R23, 0x1, R25 ;  /* 0x0000000117177824 */ /* 0x000fe400078e0219 */
[--C-:B------:R-:W-:Y:S02]  /*2070*/  @!P4 IMAD.X R21, RZ, RZ, R27.reuse, P6 ;  /* 0x000000ffff15c224 */ /* 0x100fe400030e061b */
[----:B------:R-:W-:Y:S01]  /*2080*/  @!P2 IMAD.X R7, RZ, RZ, R27, P1 ;  /* 0x000000ffff07a224 */ /* 0x000fe200008e061b */
[----:B------:R-:W-:Y:S01]  /*2090*/  LEA R154, P1, R28, R30, 0x1 ;  /* 0x0000001e1c9a7211 */ /* 0x000fe200078208ff */
[C---:B------:R-:W-:Y:S02]  /*20a0*/  @!P5 IMAD R5, R26.reuse, R17, R5 ;  /* 0x000000111a05d224 */ /* 0x040fe400078e0205 */
[----:B------:R-:W-:Y:S01]  /*20b0*/  @!P5 IMAD.WIDE.U32 R26, R26, R16, R22 ;  /* 0x000000101a1ad225 */ /* 0x000fe200078e0016 */
[----:B------:R-:W-:-:S03]  /*20c0*/  LEA.HI.X R155, R28, R31, R155, 0x1, P1 ;  /* 0x0000001f1c9b7211 */ /* 0x000fc600008f0c9b */
[----:B------:R-:W-:Y:S02]  /*20d0*/  @!P3 IMAD R11, R11, R16, RZ ;  /* 0x000000100b0bb224 */ /* 0x000fe400078e02ff */
[----:B------:R-:W-:Y:S02]  /*20e0*/  @!P3 IMAD.MOV.U32 R24, RZ, RZ, R22 ;  /* 0x000000ffff18b224 */ /* 0x000fe400078e0016 */
[----:B------:R-:W-:Y:S01]  /*20f0*/  @!P3 IMAD.MOV.U32 R25, RZ, RZ, R23 ;  /* 0x000000ffff19b224 */ /* 0x000fe200078e0017 */
[----:B------:R-:W-:Y:S01]  /*2100*/  @!P5 LEA R14, P1, R26, R18, 0x1 ;  /* 0x000000121a0ed211 */ /* 0x000fe200078208ff */
[----:B------:R-:W-:Y:S02]  /*2110*/  @!P5 IMAD.IADD R5, R27, 0x1, R5 ;  /* 0x000000011b05d824 */ /* 0x000fe400078e0205 */
[-C--:B------:R-:W-:Y:S02]  /*2120*/  @!P3 IMAD R11, R17, R15.reuse, R11 ;  /* 0x0000000f110bb224 */ /* 0x080fe400078e020b */
[----:B------:R-:W-:Y:S01]  /*2130*/  @!P3 IMAD.WIDE.U32 R24, R16, R15, R24 ;  /* 0x0000000f1018b225 */ /* 0x000fe200078e0018 */
[----:B------:R-:W-:-:S03]  /*2140*/  @!P5 LEA.HI.X R15, R26, R19, R5, 0x1, P1 ;  /* 0x000000131a0fd211 */ /* 0x000fc600008f0c05 */
[----:B------:R-:W-:Y:S02]  /*2150*/  @!P4 IMAD R0, R21, R16, RZ ;  /* 0x000000101500c224 */ /* 0x000fe400078e02ff */
[----:B------:R-:W-:Y:S02]  /*2160*/  @!P4 IMAD.MOV.U32 R28, RZ, RZ, R22 ;  /* 0x000000ffff1cc224 */ /* 0x000fe400078e0016 */
[----:B------:R-:W-:Y:S01]  /*2170*/  @!P4 IMAD.MOV.U32 R29, RZ, RZ, R23 ;  /* 0x000000ffff1dc224 */ /* 0x000fe200078e0017 */
[----:B------:R-:W-:Y:S01]  /*2180*/  @!P3 LEA R26, P1, R24, R18, 0x1 ;  /* 0x00000012181ab211 */ /* 0x000fe200078208ff */
[----:B------:R-:W-:Y:S02]  /*2190*/  @!P3 IMAD.IADD R11, R25, 0x1, R11 ;  /* 0x00000001190bb824 */ /* 0x000fe400078e020b */
[-C--:B------:R-:W-:Y:S02]  /*21a0*/  @!P4 IMAD R0, R17, R13.reuse, R0 ;  /* 0x0000000d1100c224 */ /* 0x080fe400078e0200 */
[----:B------:R-:W-:Y:S01]  /*21b0*/  @!P4 IMAD.WIDE.U32 R28, R16, R13, R28 ;  /* 0x0000000d101cc225 */ /* 0x000fe200078e001c */
[----:B------:R-:W-:-:S02]  /*21c0*/  IADD3 R5, PT, PT, -R103, R90, RZ ;  /* 0x0000005a67057210 */ /* 0x000fc40007ffe1ff */
[----:B------:R-:W-:Y:S02]  /*21d0*/  @!P3 LEA.HI.X R27, R24, R19, R11, 0x1, P1 ;  /* 0x00000013181bb211 */ /* 0x000fe400008f0c0b */
[----:B------:R-:W-:Y:S01]  /*21e0*/  @!P4 IADD3 R11, PT, PT, R29, R0, RZ ;  /* 0x000000001d0bc210 */ /* 0x000fe20007ffe0ff */
[----:B------:R-:W-:Y:S01]  /*21f0*/  IMAD R0, R9, 0x2, R144 ;  /* 0x0000000209007824 */ /* 0x000fe200078e0290 */
[----:B------:R-:W-:Y:S02]  /*2200*/  ISETP.GE.AND P6, PT, R20, R5, PT ;  /* 0x000000051400720c */ /* 0x000fe40003fc6270 */
[C---:B------:R-:W-:Y:S01]  /*2210*/  @!P4 LEA R20, P1, R28.reuse, R18, 0x1 ;  /* 0x000000121c14c211 */ /* 0x040fe200078208ff */
[----:B------:R-:W-:Y:S01]  /*2220*/  @!P2 IMAD R7, R7, R16, RZ ;  /* 0x000000100707a224 */ /* 0x000fe200078e02ff */
[----:B------:R-:W-:Y:S01]  /*2230*/  @!PT LDS RZ, [RZ] ;  /* 0x00000000fffff984 */ /* 0x000fe20000000800 */
[----:B------:R-:W-:Y:S01]  /*2240*/  @!PT LDS RZ, [RZ] ;  /* 0x00000000fffff984 */ /* 0x000fe20000000800 */
[----:B------:R-:W-:Y:S01]  /*2250*/  @!PT LDS RZ, [RZ] ;  /* 0x00000000fffff984 */ /* 0x000fe20000000800 */
[----:B------:R-:W-:Y:S02]  /*2260*/  @!P5 LDGSTS.E.BYPASS.LTC128B.128 [R0], desc[UR4][R14.64] ;  /* 0x000000000e00dfae */ /* 0x000fe4000b981a04 */
[----:B------:R-:W-:-:S02]  /*2270*/  @!P4 LEA.HI.X R21, R28, R19, R11, 0x1, P1 ;  /* 0x000000131c15c211 */ /* 0x000fc400008f0c0b */
[----:B------:R1:W-:Y:S01]  /*2280*/  @!P5 LDGSTS.E.BYPASS.LTC128B.128 [R0+0x2000], desc[UR4][R14.64+0x80] ;  /* 0x020000800e00dfae */ /* 0x0003e2000b981a04 */
[-C--:B------:R-:W-:Y:S01]  /*2290*/  ISETP.GE.AND P5, PT, R12, R5.reuse, PT ;  /* 0x000000050c00720c */ /* 0x080fe20003fa6270 */
[-C--:B------:R-:W-:Y:S02]  /*22a0*/  @!P2 IMAD R7, R17, R6.reuse, R7 ;  /* 0x000000061107a224 */ /* 0x080fe400078e0207 */
[----:B------:R-:W-:Y:S01]  /*22b0*/  @!P2 IMAD.WIDE.U32 R22, R16, R6, R22 ;  /* 0x000000061016a225 */ /* 0x000fe200078e0016 */
[----:B------:R-:W-:Y:S04]  /*22c0*/  @!P3 LDGSTS.E.BYPASS.LTC128B.128 [R0+0x800], desc[UR4][R26.64] ;  /* 0x008000001a00bfae */ /* 0x000fe8000b981a04 */
[----:B------:R-:W-:Y:S01]  /*22d0*/  @!P3 LDGSTS.E.BYPASS.LTC128B.128 [R0+0x2800], desc[UR4][R26.64+0x80] ;  /* 0x028000801a00bfae */ /* 0x000fe2000b981a04 */
[----:B------:R-:W-:Y:S01]  /*22e0*/  ISETP.GE.AND P3, PT, R8, R5, PT ;  /* 0x000000050800720c */ /* 0x000fe20003f66270 */
[----:B------:R-:W-:-:S02]  /*22f0*/  @!P2 IMAD.IADD R7, R23, 0x1, R7 ;  /* 0x000000011707a824 */ /* 0x000fc400078e0207 */
[----:B------:R-:W-:Y:S01]  /*2300*/  @!P4 LDGSTS.E.BYPASS.LTC128B.128 [R0+0x1000], desc[UR4][R20.64] ;  /* 0x010000001400cfae */ /* 0x000fe2000b981a04 */
[----:B------:R-:W-:-:S03]  /*2310*/  @!P2 LEA R16, P1, R22, R18, 0x1 ;  /* 0x000000121610a211 */ /* 0x000fc600078208ff */
[----:B------:R2:W-:Y:S01]  /*2320*/  @!P4 LDGSTS.E.BYPASS.LTC128B.128 [R0+0x3000], desc[UR4][R20.64+0x80] ;  /* 0x030000801400cfae */ /* 0x0005e2000b981a04 */
[----:B------:R-:W-:Y:S01]  /*2330*/  ISETP.GE.AND P4, PT, R10, R5, PT ;  /* 0x000000050a00720c */ /* 0x000fe20003f86270 */
[----:B------:R-:W-:Y:S01]  /*2340*/  IMAD.SHL.U32 R6, R146, 0x10, RZ ;  /* 0x0000001092067824 */ /* 0x000fe200078e00ff */
[----:B------:R-:W-:-:S03]  /*2350*/  @!P2 LEA.HI.X R17, R22, R19, R7, 0x1, P1 ;  /* 0x000000131611a211 */ /* 0x000fc600008f0c07 */
[----:B------:R-:W-:Y:S02]  /*2360*/  @!P3 IMAD.MOV.U32 R153, RZ, RZ, R151 ;  /* 0x000000ffff99b224 */ /* 0x000fe400078e0097 */
[----:B------:R-:W-:Y:S01]  /*2370*/  @!P2 LDGSTS.E.BYPASS.LTC128B.128 [R0+0x1800], desc[UR4][R16.64] ;  /* 0x018000001000afae */ /* 0x000fe2000b981a04 */
[----:B-1----:R-:W-:-:S03]  /*2380*/  @!P5 LEA R14, P1, R6, R152, 0x1 ;  /* 0x00000098060ed211 */ /* 0x002fc600078208ff */
[----:B------:R-:W-:Y:S01]  /*2390*/  @!P2 LDGSTS.E.BYPASS.LTC128B.128 [R0+0x3800], desc[UR4][R16.64+0x80] ;  /* 0x038000801000afae */ /* 0x000fe2000b981a04 */
[----:B------:R-:W-:Y:S01]  /*23a0*/  ISETP.GE.AND P2, PT, R12, R5, PT ;  /* 0x000000050c00720c */ /* 0x000fe20003f46270 */
[----:B------:R-:W-:Y:S01]  /*23b0*/  @!P6 IMAD.MOV.U32 R12, RZ, RZ, R152 ;  /* 0x000000ffff0ce224 */ /* 0x000fe200078e0098 */
[-C--:B------:R-:W-:Y:S02]  /*23c0*/  @!P5 LEA.HI.X R15, R6, R151.reuse, R88, 0x1, P1 ;  /* 0x00000097060fd211 */ /* 0x080fe400008f0c58 */
[C---:B------:R-:W-:Y:S02]  /*23d0*/  @!P4 LEA R18, P1, R146.reuse, R152, 0x6 ;  /* 0x000000989212c211 */ /* 0x040fe400078230ff */
[-C--:B------:R-:W-:Y:S01]  /*23e0*/  @!P6 MOV R13, R151.reuse ;  /* 0x00000097000de202 */ /* 0x080fe20000000f00 */
[----:B------:R-:W-:Y:S01]  /*23f0*/  @!P3 IMAD R7, R147, 0x60, RZ ;  /* 0x000000609307b824 */ /* 0x000fe200078e02ff */
[----:B------:R-:W-:-:S03]  /*2400*/  @!P4 LEA.HI.X R19, R146, R151, R147, 0x6, P1 ;  /* 0x000000979213c211 */ /* 0x000fc600008f3493 */
[----:B------:R-:W-:Y:S01]  /*2410*/  @!P6 LDGSTS.E.BYPASS.LTC128B.128 [R0+0x4000], desc[UR4][R12.64] ;  /* 0x040000000c00efae */ /* 0x000fe2000b981a04 */
[----:B--2---:R-:W-:-:S03]  /*2420*/  @!P3 IMAD.WIDE.U32 R20, R146, 0x60, R152 ;  /* 0x000000609214b825 */ /* 0x004fc600078e0098 */
[----:B------:R1:W-:Y:S01]  /*2430*/  @!P6 LDGSTS.E.BYPASS.LTC128B.128 [R0+0x6000], desc[UR4][R12.64+0x80] ;  /* 0x060000800c00efae */ /* 0x0003e2000b981a04 */
[----:B------:R-:W-:-:S03]  /*2440*/  @!P3 IMAD.IADD R21, R21, 0x1, R7 ;  /* 0x000000011515b824 */ /* 0x000fc600078e0207 */
[----:B------:R2:W-:Y:S04]  /*2450*/  @!P5 LDGSTS.E.BYPASS.LTC128B.128 [R0+0x4800], desc[UR4][R14.64] ;  /* 0x048000000e00dfae */ /* 0x0005e8000b981a04 */
[----:B------:R2:W-:Y:S04]  /*2460*/  @!P5 LDGSTS.E.BYPASS.LTC128B.128 [R0+0x6800], desc[UR4][R14.64+0x80] ;  /* 0x068000800e00dfae */ /* 0x0005e8000b981a04 */
[----:B------:R2:W-:Y:S04]  /*2470*/  @!P4 LDGSTS.E.BYPASS.LTC128B.128 [R0+0x5000], desc[UR4][R18.64] ;  /* 0x050000001200cfae */ /* 0x0005e8000b981a04 */
[----:B------:R2:W-:Y:S04]  /*2480*/  @!P4 LDGSTS.E.BYPASS.LTC128B.128 [R0+0x7000], desc[UR4][R18.64+0x80] ;  /* 0x070000801200cfae */ /* 0x0005e8000b981a04 */
[----:B------:R2:W-:Y:S04]  /*2490*/  @!P3 LDGSTS.E.BYPASS.LTC128B.128 [R0+0x5800], desc[UR4][R20.64] ;  /* 0x058000001400bfae */ /* 0x0005e8000b981a04 */
[----:B------:R2:W-:Y:S04]  /*24a0*/  @!P3 LDGSTS.E.BYPASS.LTC128B.128 [R0+0x7800], desc[UR4][R20.64+0x80] ;  /* 0x078000801400bfae */ /* 0x0005e8000b981a04 */
[----:B------:R2:W5:Y:S04]  /*24b0*/  LD.E R93, desc[UR4][R2.64+0x184] ;  /* 0x00018404025d7980 */ /* 0x000568000c101900 */
[----:B------:R2:W5:Y:S04]  /*24c0*/  LD.E R91, desc[UR4][R2.64+0x188] ;  /* 0x00018804025b7980 */ /* 0x000568000c101900 */
[----:B------:R-:W0:Y:S01]  /*24d0*/  LDGDEPBAR ;  /* 0x00000000000079af */ /* 0x000e220000000000 */
[----:B------:R-:W-:Y:S01]  /*24e0*/  ISETP.GE.AND P5, PT, R10, R5, PT ;  /* 0x000000050a00720c */ /* 0x000fe20003fa6270 */
[C---:B------:R-:W-:Y:S01]  /*24f0*/  IMAD.SHL.U32 R89, R157.reuse, 0x40, RZ ;  /* 0x000000409d597824 */ /* 0x040fe200078e00ff */
[----:B------:R-:W-:-:S02]  /*2500*/  LOP3.LUT R10, R157, 0x8, RZ, 0xc0, !PT ;  /* 0x000000089d0a7812 */ /* 0x000fc400078ec0ff */
[----:B------:R-:W-:Y:S02]  /*2510*/  SHF.R.U32.HI R148, RZ, 0x4, R157 ;  /* 0x00000004ff947819 */ /* 0x000fe4000001169d */
[----:B------:R-:W-:Y:S02]  /*2520*/  ISETP.GE.AND P1, PT, R8, R5, PT ;  /* 0x000000050800720c */ /* 0x000fe40003f26270 */
[----:B-1----:R-:W-:Y:S02]  /*2530*/  LOP3.LUT R13, R10, 0x1c0, R89, 0x78, !PT ;  /* 0x000001c00a0d7812 */ /* 0x002fe400078e7859 */
[----:B------:R-:W-:Y:S01]  /*2540*/  SHF.L.U32 R5, R148, 0xa, RZ ;  /* 0x0000000a94057819 */ /* 0x000fe200000006ff */
[----:B------:R-:W-:Y:S01]  /*2550*/  IMAD.SHL.U32 R7, R104, 0x10, RZ ;  /* 0x0000001068077824 */ /* 0x000fe200078e00ff */
[----:B------:R-:W-:-:S07]  /*2560*/  DEPBAR.LE SB0, 0x0 ;  /* 0x000080000000791a */ /* 0x000fce0000000000 */
[----:B------:R-:W-:Y:S05]  /*2570*/  WARPSYNC.ALL ;  /* 0x0000000000007948 */ /* 0x000fea0003800000 */
[----:B------:R-:W-:Y:S01]  /*2580*/  BAR.SYNC.DEFER_BLOCKING 0x0 ;  /* 0x0000000000007b1d */ /* 0x000fe20000010000 */
[----:B------:R-:W-:Y:S02]  /*2590*/  LOP3.LUT R10, R13, R4, RZ, 0x3c, !PT ;  /* 0x000000040d0a7212 */ /* 0x000fe400078e3cff */
[----:B------:R-:W-:Y:S02]  /*25a0*/  LOP3.LUT R5, R5, 0x400, RZ, 0xc0, !PT ;  /* 0x0000040005057812 */ /* 0x000fe400078ec0ff */
[----:B------:R-:W-:-:S02]  /*25b0*/  SHF.R.U32.HI R92, RZ, 0x1, R157 ;  /* 0x00000001ff5c7819 */ /* 0x000fc4000001169d */
[----:B------:R-:W-:Y:S01]  /*25c0*/  LOP3.LUT R11, R89, 0x1c0, RZ, 0xc0, !PT ;  /* 0x000001c0590b7812 */ /* 0x000fe200078ec0ff */
[----:B------:R-:W-:Y:S01]  /*25d0*/  IMAD R5, R10, 0x2, R5 ;  /* 0x000000020a057824 */ /* 0x000fe200078e0205 */
[C---:B------:R-:W-:Y:S01]  /*25e0*/  SHF.L.U64.HI R8, R104.reuse, 0x4, R105 ;  /* 0x0000000468087819 */ /* 0x040fe20000010269 */
[----:B--2---:R-:W-:Y:S01]  /*25f0*/  @!P1 IMAD.WIDE.U32 R14, R104, 0x60, R154 ;  /* 0x00000060680e9825 */ /* 0x004fe200078e009a */
[----:B------:R-:W-:Y:S02]  /*2600*/  @!P2 LEA R12, P3, R7, R154, 0x1 ;  /* 0x0000009a070ca211 */ /* 0x000fe400078608ff */
[----:B------:R-:W-:Y:S01]  /*2610*/  LOP3.LUT R11, R11, 0x8, R92, 0xf8, !PT ;  /* 0x000000080b0b7812 */ /* 0x000fe200078ef85c */
[----:B------:R-:W-:Y:S01]  /*2620*/  IMAD.SHL.U32 R10, R157, 0x20, RZ ;  /* 0x000000209d0a7824 */ /* 0x000fe200078e00ff */
[----:B------:R-:W-:Y:S01]  /*2630*/  LOP3.LUT R89, R89, 0x200, RZ, 0xc0, !PT ;  /* 0x0000020059597812 */ /* 0x000fe200078ec0ff */
[----:B------:R-:W-:Y:S01]  /*2640*/  @!P1 IMAD R9, R105, 0x60, RZ ;  /* 0x0000006069099824 */ /* 0x000fe200078e02ff */
[----:B------:R-:W-:Y:S01]  /*2650*/  @!P2 LEA.HI.X R13, R7, R155, R8, 0x1, P3 ;  /* 0x0000009b070da211 */ /* 0x000fe200018f0c08 */
[----:B------:R-:W-:Y:S01]  /*2660*/  @!P1 IMAD.MOV.U32 R8, RZ, RZ, R14 ;  /* 0x000000ffff089224 */ /* 0x000fe200078e000e */
[----:B------:R-:W-:-:S02]  /*2670*/  LOP3.LUT R4, R11, R4, RZ, 0x3c, !PT ;  /* 0x000000040b047212 */ /* 0x000fc400078e3cff */
[C---:B------:R-:W-:Y:S02]  /*2680*/  @!P5 LEA R14, P3, R104.reuse, R154, 0x6 ;  /* 0x0000009a680ed211 */ /* 0x040fe400078630ff */
[----:B------:R-:W-:Y:S01]  /*2690*/  LOP3.LUT R143, R89, 0x7c00, R10, 0xf8, !PT ;  /* 0x00007c00598f7812 */ /* 0x000fe200078ef80a */
[----:B------:R-:W-:Y:S01]  /*26a0*/  @!P1 IMAD.IADD R9, R15, 0x1, R9 ;  /* 0x000000010f099824 */ /* 0x000fe200078e0209 */
[----:B------:R-:W-:Y:S01]  /*26b0*/  @!PT LDS RZ, [RZ] ;  /* 0x00000000fffff984 */ /* 0x000fe20000000800 */
[----:B------:R-:W-:Y:S01]  /*26c0*/  @!PT LDS RZ, [RZ] ;  /* 0x00000000fffff984 */ /* 0x000fe20000000800 */
[----:B------:R-:W-:Y:S01]  /*26d0*/  @!PT LDS RZ, [RZ] ;  /* 0x00000000fffff984 */ /* 0x000fe20000000800 */
[----:B------:R-:W-:Y:S01]  /*26e0*/  @!P6 LDGSTS.E.BYPASS.LTC128B.128 [R0+0x8000], desc[UR4][R154.64] ;  /* 0x080000009a00efae */ /* 0x000fe2000b981a04 */
[----:B------:R-:W-:Y:S02]  /*26f0*/  @!P5 LEA.HI.X R15, R104, R155, R105, 0x6, P3 ;  /* 0x0000009b680fd211 */ /* 0x000fe400018f3469 */
[----:B------:R-:W-:Y:S01]  /*2700*/  IADD3 R143, PT, PT, R4, R143, RZ ;  /* 0x0000008f048f7210 */ /* 0x000fe20007ffe0ff */
        /* <DEDUP_REMOVED lines=27> */
[----:B------:R-:W3:Y:S01]  /*28c0*/  LDSM.16.M88.4 R48, [R142+0x4000] ;  /* 0x004000008e30783b */ /* 0x000ee20000000200 */
[----:B------:R-:W-:Y:S01]  /*28d0*/  R2P PR, R157, 0x6 ;  /* 0x000000069d007804 */ /* 0x000fe20000000000 */
[----:B------:R-:W-:-:S02]  /*28e0*/  IMAD.MOV.U32 R5, RZ, RZ, 0x20 ;  /* 0x00000020ff057424 */ /* 0x000fc400078e00ff */
[----:B------:R-:W4:Y:S03]  /*28f0*/  LDSM.16.M88.4 R40, [R142+0x4800] ;  /* 0x004800008e28783b */ /* 0x000f260000000200 */
[----:B------:R-:W-:Y:S01]  /*2900*/  SEL R5, R5, 0xffffffe0, !P1 ;  /* 0xffffffe005057807 */ /* 0x000fe20004800000 */
[----:B------:R-:W4:Y:S03]  /*2910*/  LDSM.16.M88.4 R32, [R142+0x5000] ;  /* 0x005000008e20783b */ /* 0x000f260000000200 */
[----:B------:R-:W-:Y:S01]  /*2920*/  IADD3 R137, PT, PT, R142, R5, RZ ;  /* 0x000000058e897210 */ /* 0x000fe20007ffe0ff */
[----:B------:R-:W-:Y:S01]  /*2930*/  IMAD.IADD R141, R143, 0x1, R5 ;  /* 0x000000018f8d7824 */ /* 0x000fe200078e0205 */
[----:B-1----:R-:W1:Y:S04]  /*2940*/  LDSM.16.M88.4 R12, [R142+0x5800] ;  /* 0x005800008e0c783b */ /* 0x002e680000000200 */
[----:B------:R-:W-:Y:S04]  /*2950*/  LDSM.16.M88.4 R60, [R141] ;  /* 0x000000008d3c783b */ /* 0x000fe80000000200 */
[----:B------:R-:W1:Y:S01]  /*2960*/  LDSM.16.M88.4 R20, [R137+0x4000] ;  /* 0x004000008914783b */ /* 0x000e620000000200 */
[----:B------:R-:W-:-:S03]  /*2970*/  IMAD.MOV.U32 R7, RZ, RZ, 0x40 ;  /* 0x00000040ff077424 */ /* 0x000fc600078e00ff */
[----:B------:R-:W1:Y:S02]  /*2980*/  LDSM.16.M88.4 R24, [R137+0x4800] ;  /* 0x004800008918783b */ /* 0x000e640000000200 */
[----:B------:R-:W-:Y:S02]  /*2990*/  SEL R7, R7, 0xffffffc0, !P2 ;  /* 0xffffffc007077807 */ /* 0x000fe40005000000 */
[----:B------:R-:W1:Y:S03]  /*29a0*/  LDSM.16.M88.4 R72, [R137+0x5000] ;  /* 0x005000008948783b */ /* 0x000e660000000200 */
[--C-:B------:R-:W-:Y:S01]  /*29b0*/  IMAD.IADD R140, R143, 0x1, R7.reuse ;  /* 0x000000018f8c7824 */ /* 0x100fe200078e0207 */
[----:B------:R-:W1:Y:S01]  /*29c0*/  LDSM.16.M88.4 R68, [R137+0x5800] ;  /* 0x005800008944783b */ /* 0x000e620000000200 */
[----:B------:R-:W-:-:S03]  /*29d0*/  IMAD.IADD R136, R142, 0x1, R7 ;  /* 0x000000018e887824 */ /* 0x000fc600078e0207 */
[----:B--2---:R-:W-:Y:S01]  /*29e0*/  LDSM.16.M88.4 R8, [R140] ;  /* 0x000000008c08783b */ /* 0x004fe20000000200 */
[C---:B---3--:R-:W-:Y:S03]  /*29f0*/  HMMA.16816.F32 R52, R76.reuse, R48, RZ ;  /* 0x000000304c34723c */ /* 0x048fe600000018ff */
[----:B------:R-:W2:Y:S04]  /*2a00*/  LDSM.16.M88.4 R16, [R136+0x4000] ;  /* 0x004000008810783b */ /* 0x000ea80000000200 */
[----:B------:R-:W-:Y:S01]  /*2a10*/  LDSM.16.M88.4 R56, [R136+0x5000] ;  /* 0x005000008838783b */ /* 0x000fe20000000200 */
[C---:B------:R-:W-:Y:S03]  /*2a20*/  HMMA.16816.F32 R48, R76.reuse, R50, RZ ;  /* 0x000000324c30723c */ /* 0x040fe600000018ff */
[----:B------:R-:W-:Y:S04]  /*2a30*/  LDSM.16.M88.4 R80, [R141+0x2000] ;  /* 0x002000008d50783b */ /* 0x000fe80000000200 */
[----:B------:R-:W-:Y:S01]  /*2a40*/  LDSM.16.M88.4 R84, [R137+0x7800] ;  /* 0x007800008954783b */ /* 0x000fe20000000200 */
[C---:B----4-:R-:W-:Y:S03]  /*2a50*/  HMMA.16816.F32 R44, R76.reuse, R40, RZ ;  /* 0x000000284c2c723c */ /* 0x050fe600000018ff */
[----:B------:R-:W0:Y:S05]  /*2a60*/  LDGDEPBAR ;  /* 0x00000000000079af */ /* 0x000e2a0000000000 */
        /* <DEDUP_REMOVED lines=9> */
[C---:B------:R-:W-:Y:S01]  /*2b00*/  IMAD.IADD R139, R5.reuse, 0x1, R140 ;  /* 0x00000001058b7824 */ /* 0x040fe200078e028c */
[----:B------:R-:W-:-:S04]  /*2b10*/  IADD3 R135, PT, PT, R5, R136, RZ ;  /* 0x0000008805877210 */ /* 0x000fc80007ffe0ff */
[----:B------:R-:W-:Y:S01]  /*2b20*/  LDSM.16.M88.4 R64, [R139] ;  /* 0x000000008b40783b */ /* 0x000fe20000000200 */
        /* <DEDUP_REMOVED lines=56> */
[C---:B------:R-:W-:Y:S08]  /*2eb0*/  HMMA.16816.F32 R76, R80.reuse, R86, R76 ;  /* 0x00000056504c723c */ /* 0x040ff0000000184c */
[C---:B------:R-:W-:Y:S08]  /*2ec0*/  HMMA.16816.F32 R52, R80.reuse, R16, R52 ;  /* 0x000000105034723c */ /* 0x040ff00000001834 */
[----:B------:R-:W-:Y:S01]  /*2ed0*/  HMMA.16816.F32 R48, R80, R18, R48 ;  /* 0x000000125030723c */ /* 0x000fe20000001830 */
[----:B------:R-:W3:Y:S01]  /*2ee0*/  LDSM.16.M88.4 R16, [R135+0x6800] ;  /* 0x006800008710783b */ /* 0x000ee20000000200 */
[----:B------:R-:W-:Y:S01]  /*2ef0*/  ISETP.GT.AND P1, PT, R127, R150, PT ;  /* 0x000000967f00720c */ /* 0x000fe20003f24270 */
[----:B------:R-:W-:-:S05]  /*2f00*/  DEPBAR.LE SB0, 0x0 ;  /* 0x000080000000791a */ /* 0x000fca0000000000 */
[C---:B----4-:R-:W-:Y:S08]  /*2f10*/  HMMA.16816.F32 R36, R72.reuse, R60, R36 ;  /* 0x0000003c4824723c */ /* 0x050ff00000001824 */
        /* <DEDUP_REMOVED lines=11> */
[----:B------:R-:W-:Y:S02]  /*2fd0*/  LOP3.LUT R9, R9, 0x1f0, R92, 0xf8, !PT ;  /* 0x000001f009097812 */ /* 0x000fe400078ef85c */
[----:B-----5:R-:W-:Y:S02]  /*2fe0*/  IADD3 R162, PT, PT, R90, -R95, -R93 ;  /* 0x8000005f5aa27210 */ /* 0x020fe40007ffe85d */
[----:B------:R-:W-:Y:S01]  /*2ff0*/  IADD3 R8, PT, PT, R91, R90, -R95 ;  /* 0x0000005a5b087210 */ /* 0x000fe20007ffe85f */
[----:B------:R-:W-:Y:S01]  /*3000*/  IMAD.IADD R9, R158, 0x1, R9 ;  /* 0x000000019e097824 */ /* 0x000fe200078e0209 */
[C---:B------:R-:W-:Y:S03]  /*3010*/  HMMA.16816.F32 R76, R24.reuse, R10, R76 ;  /* 0x0000000a184c723c */ /* 0x040fe6000000184c */
[C---:B------:R-:W-:Y:S02]  /*3020*/  IMAD.IADD R162, R9.reuse, 0x1, R162 ;  /* 0x0000000109a27824 */ /* 0x040fe400078e02a2 */
[----:B------:R-:W-:Y:S01]  /*3030*/  IMAD.IADD R11, R9, 0x1, R8 ;  /* 0x00000001090b7824 */ /* 0x000fe200078e0208 */
[----:B------:R-:W-:Y:S02]  /*3040*/  BSSY.RECONVERGENT B1, `(.L_x_13918) ;  /* 0x000006b000017945 */ /* 0x000fe40003800200 */
[----:B------:R-:W-:Y:S01]  /*3050*/  HMMA.16816.F32 R52, R24, R20, R52 ;  /* 0x000000141834723c */ /* 0x000fe20000001834 */
[----:B------:R-:W-:-:S02]  /*3060*/  VIMNMX R164, PT, PT, RZ, R162, !PT ;  /* 0x000000a2ffa47248 */ /* 0x000fc40007fe0100 */
[C-C-:B------:R-:W-:Y:S02]  /*3070*/  VIADDMNMX R163, R11.reuse, 0x1, R90.reuse, PT ;  /* 0x000000010ba37846 */ /* 0x140fe4000380015a */
[----:B------:R-:W-:-:S03]  /*3080*/  VIADDMNMX R160, R11, 0x9, R90, PT ;  /* 0x000000090ba07846 */ /* 0x000fc6000380015a */
[----:B------:R-:W-:Y:S01]  /*3090*/  HMMA.16816.F32 R48, R24, R22, R48 ;  /* 0x000000161830723c */ /* 0x000fe20000001830 */
[----:B------:R-:W-:-:S07]  /*30a0*/  VIADDMNMX R162, R162, 0x8, RZ, !PT ;  /* 0x00000008a2a27846 */ /* 0x000fce00078001ff */
        /* <DEDUP_REMOVED lines=18> */
.L_x_13921:
        /* <DEDUP_REMOVED lines=60> */
.L_x_13922:
[----:B------:R-:W-:Y:S05]  /*3590*/  BSYNC.RECONVERGENT B0 ;  /* 0x0000000000007941 */ /* 0x000fea0003800200 */
.L_x_13920:
        /* <DEDUP_REMOVED lines=21> */
.L_x_13919:
[----:B------:R-:W-:Y:S05]  /*36f0*/  BSYNC.RECONVERGENT B1 ;  /* 0x0000000000017941 */ /* 0x000fea0003800200 */
.L_x_13918:
[----:B------:R-:W2:Y:S01]  /*3700*/  LD.E R114, desc[UR4][R2.64+0xdc] ;  /* 0x0000dc0402727980 */ /* 0x000ea2000c101900 */
[----:B------:R-:W-:Y:S01]  /*3710*/  IMAD.SHL.U32 R106, R157, 0x2, RZ ;  /* 0x000000029d6a7824 */ /* 0x000fe200078e00ff */
[----:B------:R-:W-:Y:S04]  /*3720*/  BSSY B2, `(.L_x_13923) ;  /* 0x0000483000027945 */ /* 0x000fe80003800000 */
[----:B------:R-:W-:-:S04]  /*3730*/  LOP3.LUT R106, R106, 0x6, RZ, 0xc0, !PT ;  /* 0x000000066a6a7812 */ /* 0x000fc800078ec0ff */
[----:B-1----:R-:W-:-:S04]  /*3740*/  LOP3.LUT R13, R103, R106, RZ, 0xfc, !PT ;  /* 0x0000006a670d7212 */ /* 0x002fc800078efcff */
        /* <DEDUP_REMOVED lines=14> */
[----:B------:R-:W-:Y:S01]  /*3830*/  FSEL R52, R52, -INF , !P5 ;  /* 0xff80000034347808 */ /* 0x000fe20006800000 */
[----:B------:R-:W-:Y:S01]  /*3840*/  VIADD R25, R13, 0x21 ;  /* 0x000000210d197836 */ /* 0x000fe20000000000 */
[-C--:B------:R-:W-:Y:S01]  /*3850*/  ISETP.GE.AND P5, PT, R65, R163.reuse, PT ;  /* 0x000000a34100720c */ /* 0x080fe20003fa6270 */
[----:B------:R-:W-:Y:S01]  /*3860*/  VIADD R27, R13, 0x20 ;  /* 0x000000200d1b7836 */ /* 0x000fe20000000000 */
[----:B------:R-:W-:Y:S01]  /*3870*/  FSEL R26, R49, -INF , P4 ;  /* 0xff800000311a7808 */ /* 0x000fe20002000000 */
[----:B------:R-:W-:Y:S01]  /*3880*/  VIADD R21, R13, 0x29 ;  /* 0x000000290d157836 */ /* 0x000fe20000000000 */
[-C--:B------:R-:W-:Y:S01]  /*3890*/  ISETP.GE.AND P3, PT, R11, R164.reuse, PT ;  /* 0x000000a40b00720c */ /* 0x080fe20003f66270 */
[----:B------:R-:W-:Y:S01]  /*38a0*/  VIADD R23, R13, 0x28 ;  /* 0x000000280d177836 */ /* 0x000fe20000000000 */
[----:B------:R-:W-:Y:S01]  /*38b0*/  ISETP.GE.AND P4, PT, R61, R164, PT ;  /* 0x000000a43d00720c */ /* 0x000fe20003f86270 */
[----:B------:R-:W-:Y:S01]  /*38c0*/  VIADD R19, R13, 0x30 ;  /* 0x000000300d137836 */ /* 0x000fe20000000000 */
[----:B------:R-:W-:Y:S01]  /*38d0*/  FSEL R9, R9, -INF , !P6 ;  /* 0xff80000009097808 */ /* 0x000fe20007000000 */
[C---:B------:R-:W-:Y:S01]  /*38e0*/  VIADD R17, R13.reuse, 0x31 ;  /* 0x000000310d117836 */ /* 0x040fe20000000000 */
[----:B------:R-:W-:Y:S01]  /*38f0*/  FSEL R26, R26, -INF , !P5 ;  /* 0xff8000001a1a7808 */ /* 0x000fe20006800000 */
[----:B------:R-:W-:Y:S01]  /*3900*/  VIADD R15, R13, 0x38 ;  /* 0x000000380d0f7836 */ /* 0x000fe20000000000 */
        /* <DEDUP_REMOVED lines=22> */
[C---:B------:R-:W-:Y:S02]  /*3a70*/  ISETP.GE.AND P2, PT, R13.reuse, R162, PT ;  /* 0x000000a20d00720c */ /* 0x040fe40003f46270 */
[C---:B------:R-:W-:Y:S01]  /*3a80*/  ISETP.GE.AND P1, PT, R13.reuse, R160, PT ;  /* 0x000000a00d00720c */ /* 0x040fe20003f26270 */
[----:B------:R-:W-:Y:S01]  /*3a90*/  VIADD R13, R13, 0x39 ;  /* 0x000000390d0d7836 */ /* 0x000fe20000000000 */
[----:B------:R-:W-:-:S02]  /*3aa0*/  FSEL R20, R20, -INF , !P6 ;  /* 0xff80000014147808 */ /* 0x000fc40007000000 */
[----:B------:R-:W-:Y:S02]  /*3ab0*/  FSEL R130, R37, -INF , !P5 ;  /* 0xff80000025827808 */ /* 0x000fe40006800000 */
[-C--:B------:R-:W-:Y:S02]  /*3ac0*/  ISETP.GE.AND P6, PT, R27, R163.reuse, PT ;  /* 0x000000a31b00720c */ /* 0x080fe40003fc6270 */
[----:B------:R-:W-:Y:S02]  /*3ad0*/  FSEL R36, R36, -INF , P3 ;  /* 0xff80000024247808 */ /* 0x000fe40001800000 */
[----:B------:R-:W-:Y:S02]  /*3ae0*/  ISETP.GE.AND P5, PT, R21, R163, PT ;  /* 0x000000a31500720c */ /* 0x000fe40003fa6270 */
[----:B------:R-:W-:Y:S02]  /*3af0*/  FSEL R33, R33, -INF , P4 ;  /* 0xff80000021217808 */ /* 0x000fe40002000000 */
[----:B------:R-:W-:-:S02]  /*3b00*/  ISETP.GE.AND P3, PT, R23, R164, PT ;  /* 0x000000a41700720c */ /* 0x000fc40003f66270 */
[----:B------:R-:W-:Y:S02]  /*3b10*/  FSEL R170, R36, -INF , !P6 ;  /* 0xff80000024aa7808 */ /* 0x000fe40007000000 */
[----:B------:R-:W-:Y:S02]  /*3b20*/  FSEL R128, R33, -INF , !P5 ;  /* 0xff80000021807808 */ /* 0x000fe40006800000 */
[----:B------:R-:W-:Y:S02]  /*3b30*/  ISETP.GE.AND P6, PT, R23, R163, PT ;  /* 0x000000a31700720c */ /* 0x000fe40003fc6270 */
[----:B------:R-:W-:Y:S02]  /*3b40*/  FSEL R32, R32, -INF , P3 ;  /* 0xff80000020207808 */ /* 0x000fe40001800000 */
[-C--:B------:R-:W-:Y:S02]  /*3b50*/  ISETP.GE.AND P5, PT, R13, R164.reuse, PT ;  /* 0x000000a40d00720c */ /* 0x080fe40003fa6270 */
[----:B------:R-:W-:-:S02]  /*3b60*/  ISETP.GE.AND P3, PT, R19, R164, PT ;  /* 0x000000a41300720c */ /* 0x000fc40003f66270 */
[-C--:B------:R-:W-:Y:S02]  /*3b70*/  ISETP.GE.AND P4, PT, R17, R164.reuse, PT ;  /* 0x000000a41100720c */ /* 0x080fe40003f86270 */
[----:B------:R-:W-:Y:S02]  /*3b80*/  FSEL R168, R32, -INF , !P6 ;  /* 0xff80000020a87808 */ /* 0x000fe40007000000 */
[----:B------:R-:W-:Y:S02]  /*3b90*/  FSEL R77, R77, -INF , P5 ;  /* 0xff8000004d4d7808 */ /* 0x000fe40002800000 */
[----:B------:R-:W-:Y:S02]  /*3ba0*/  ISETP.GE.AND P6, PT, R15, R164, PT ;  /* 0x000000a40f00720c */ /* 0x000fe40003fc6270 */
[----:B------:R-:W-:Y:S02]  /*3bb0*/  FSEL R28, R28, -INF , P3 ;  /* 0xff8000001c1c7808 */ /* 0x000fe40001800000 */
[----:B------:R-:W-:-:S02]  /*3bc0*/  FSEL R29, R29, -INF , P4 ;  /* 0xff8000001d1d7808 */ /* 0x000fc40002000000 */
[-C--:B------:R-:W-:Y:S02]  /*3bd0*/  ISETP.GE.AND P5, PT, R17, R163.reuse, PT ;  /* 0x000000a31100720c */ /* 0x080fe40003fa6270 */
[----:B------:R-:W-:Y:S02]  /*3be0*/  ISETP.GE.AND P3, PT, R67, R162, PT ;  /* 0x000000a24300720c */ /* 0x000fe40003f66270 */
[----:B------:R-:W-:Y:S02]  /*3bf0*/  FSEL R76, R76, -INF , P6 ;  /* 0xff8000004c4c7808 */ /* 0x000fe40003000000 */
[----:B------:R-:W-:Y:S02]  /*3c00*/  FSEL R119, R29, -INF , !P5 ;  /* 0xff8000001d777808 */ /* 0x000fe40006800000 */
[-C--:B------:R-:W-:Y:S02]  /*3c10*/  ISETP.GE.AND P6, PT, R19, R163.reuse, PT ;  /* 0x000000a31300720c */ /* 0x080fe40003fc6270 */
[----:B------:R-:W-:-:S02]  /*3c20*/  ISETP.GE.AND P5, PT, R15, R163, PT ;  /* 0x000000a30f00720c */ /* 0x000fc40003fa6270 */
[----:B------:R-:W-:Y:S02]  /*3c30*/  FSEL R36, R55, -INF , P3 ;  /* 0xff80000037247808 */ /* 0x000fe40001800000 */
[----:B------:R-:W-:Y:S02]  /*3c40*/  ISETP.GE.AND P3, PT, R65, R162, PT ;  /* 0x000000a24100720c */ /* 0x000fe40003f66270 */
[----:B------:R-:W-:Y:S02]  /*3c50*/  FMNMX3.FTZ R29, R9, R52, R48, !PT ;  /* 0x00000034091d7276 */ /* 0x000fe40007810030 */
[----:B------:R-:W-:Y:S02]  /*3c60*/  FSEL R54, R54, -INF , P2 ;  /* 0xff80000036367808 */ /* 0x000fe40001000000 */
[----:B------:R-:W-:Y:S02]  /*3c70*/  FSEL R121, R28, -INF , !P6 ;  /* 0xff8000001c797808 */ /* 0x000fe40007000000 */
[----:B------:R-:W-:-:S02]  /*3c80*/  FSEL R120, R76, -INF , !P5 ;  /* 0xff8000004c787808 */ /* 0x000fc40006800000 */
[C---:B------:R-:W-:Y:S02]  /*3c90*/  ISETP.GE.AND P2, PT, R11.reuse, R162, PT ;  /* 0x000000a20b00720c */ /* 0x040fe40003f46270 */
[-C--:B------:R-:W-:Y:S02]  /*3ca0*/  ISETP.GE.AND P6, PT, R11, R160.reuse, PT ;  /* 0x000000a00b00720c */ /* 0x080fe40003fc6270 */
[----:B------:R-:W-:Y:S02]  /*3cb0*/  ISETP.GE.AND P5, PT, R65, R160, PT ;  /* 0x000000a04100720c */ /* 0x000fe40003fa6270 */
[----:B------:R-:W-:Y:S02]  /*3cc0*/  FSEL R16, R51, -INF , P3 ;  /* 0xff80000033107808 */ /* 0x000fe40001800000 */
[----:B------:R-:W-:Y:S02]  /*3cd0*/  FMNMX3.FTZ R29, R29, R26, R24, !PT ;  /* 0x0000001a1d1d7276 */ /* 0x000fe40007810018 */
[----:B------:R-:W-:-:S02]  /*3ce0*/  FSEL R11, R54, -INF , !P1 ;  /* 0xff800000360b7808 */ /* 0x000fc40004800000 */
[----:B------:R-:W-:Y:S02]  /*3cf0*/  ISETP.GE.AND P3, PT, R59, R162, PT ;  /* 0x000000a23b00720c */ /* 0x000fe40003f66270 */
[----:B------:R-:W-:Y:S02]  /*3d00*/  ISETP.GE.AND P1, PT, R13, R163, PT ;  /* 0x000000a30d00720c */ /* 0x000fe40003f26270 */
[----:B------:R-:W-:Y:S02]  /*3d10*/  FSEL R16, R16, -INF , !P5 ;  /* 0xff80000010107808 */ /* 0x000fe40006800000 */
[----:B------:R-:W-:Y:S02]  /*3d20*/  FMNMX3.FTZ R29, R29, R22, R20, !PT ;  /* 0x000000161d1d7276 */ /* 0x000fe40007810014 */
[----:B------:R-:W-:Y:S02]  /*3d30*/  ISETP.GE.AND P5, PT, R59, R160, PT ;  /* 0x000000a03b00720c */ /* 0x000fe40003fa6270 */
[----:B------:R-:W-:-:S02]  /*3d40*/  FSEL R12, R42, -INF , P3 ;  /* 0xff8000002a0c7808 */ /* 0x000fc40001800000 */
[----:B------:R-:W-:Y:S02]  /*3d50*/  FSEL R123, R77, -INF , !P1 ;  /* 0xff8000004d7b7808 */ /* 0x000fe40004800000 */
[----:B------:R-:W-:Y:S02]  /*3d60*/  FSEL R18, R50, -INF , P2 ;  /* 0xff80000032127808 */ /* 0x000fe40001000000 */
[----:B------:R-:W-:Y:S02]  /*3d70*/  ISETP.GE.AND P3, PT, R25, R162, PT ;  /* 0x000000a21900720c */ /* 0x000fe40003f66270 */
[----:B------:R-:W-:Y:S02]  /*3d80*/  ISETP.GE.AND P4, PT, R67, R160, PT ;  /* 0x000000a04300720c */ /* 0x000fe40003f86270 */
[-C--:B------:R-:W-:Y:S02]  /*3d90*/  ISETP.GE.AND P1, PT, R63, R162.reuse, PT ;  /* 0x000000a23f00720c */ /* 0x080fe40003f26270 */
[----:B------:R-:W-:-:S02]  /*3da0*/  ISETP.GE.AND P2, PT, R61, R162, PT ;  /* 0x000000a23d00720c */ /* 0x000fc40003f46270 */
[----:B------:R-:W-:Y:S02]  /*3db0*/  FMNMX3.FTZ R29, R29, R14, R170, !PT ;  /* 0x0000000e1d1d7276 */ /* 0x000fe400078100aa */
[----:B------:R-:W-:Y:S02]  /*3dc0*/  FSEL R12, R12, -INF , !P5 ;  /* 0xff8000000c0c7808 */ /* 0x000fe40006800000 */
[----:B------:R-:W-:Y:S02]  /*3dd0*/  ISETP.GE.AND P5, PT, R25, R160, PT ;  /* 0x000000a01900720c */ /* 0x000fe40003fa6270 */
[----:B------:R-:W-:Y:S02]  /*3de0*/  FSEL R39, R39, -INF , P3 ;  /* 0xff80000027277808 */ /* 0x000fe40001800000 */
[----:B------:R-:W-:Y:S02]  /*3df0*/  FSEL R36, R36, -INF , !P4 ;  /* 0xff80000024247808 */ /* 0x000fe40006000000 */
[----:B------:R-:W-:-:S02]  /*3e00*/  FSEL R8, R46, -INF , P1 ;  /* 0xff8000002e087808 */ /* 0x000fc40000800000 */
[----:B------:R-:W-:Y:S02]  /*3e10*/  FSEL R10, R47, -INF , P2 ;  /* 0xff8000002f0a7808 */ /* 0x000fe40001000000 */
[----:B------:R-:W-:Y:S02]  /*3e20*/  ISETP.GE.AND P4, PT, R63, R160, PT ;  /* 0x000000a03f00720c */ /* 0x000fe40003f86270 */
[----:B------:R-:W-:Y:S02]  /*3e30*/  FSEL R18, R18, -INF , !P6 ;  /* 0xff80000012127808 */ /* 0x000fe40007000000 */
[-C--:B------:R-:W-:Y:S02]  /*3e40*/  ISETP.GE.AND P1, PT, R57, R162.reuse, PT ;  /* 0x000000a23900720c */ /* 0x080fe40003f26270 */
[----:B------:R-:W-:Y:S02]  /*3e50*/  ISETP.GE.AND P2, PT, R27, R162, PT ;  /* 0x000000a21b00720c */ /* 0x000fe40003f46270 */
[----:B------:R-:W-:-:S02]  /*3e60*/  FMNMX3.FTZ R29, R29, R130, R168, !PT ;  /* 0x000000821d1d7276 */ /* 0x000fc400078100a8 */
[----:B------:R-:W-:Y:S02]  /*3e70*/  FSEL R178, R39, -INF , !P5 ;  /* 0xff80000027b27808 */ /* 0x000fe40006800000 */
[----:B------:R-:W-:Y:S02]  /*3e80*/  ISETP.GE.AND P6, PT, R61, R160, PT ;  /* 0x000000a03d00720c */ /* 0x000fe40003fc6270 */
[C---:B------:R-:W-:Y:S02]  /*3e90*/  ISETP.GE.AND P3, PT, R19.reuse, R162, PT ;  /* 0x000000a21300720c */ /* 0x040fe40003f66270 */
[----:B------:R-:W-:Y:S02]  /*3ea0*/  ISETP.GE.AND P5, PT, R19, R160, PT ;  /* 0x000000a01300720c */ /* 0x000fe40003fa6270 */
[----:B------:R-:W-:Y:S02]  /*3eb0*/  FSEL R8, R8, -INF , !P4 ;  /* 0xff80000008087808 */ /* 0x000fe40006000000 */
[----:B------:R-:W-:-:S02]  /*3ec0*/  FMNMX3.FTZ R29, R29, R128, R121, !PT ;  /* 0x000000801d1d7276 */ /* 0x000fc40007810079 */
[----:B------:R-:W-:Y:S02]  /*3ed0*/  FSEL R6, R43, -INF , P1 ;  /* 0xff8000002b067808 */ /* 0x000fe40000800000 */
[----:B------:R-:W-:Y:S02]  /*3ee0*/  FSEL R38, R38, -INF , P2 ;  /* 0xff80000026267808 */ /* 0x000fe40001000000 */
[----:B------:R-:W-:Y:S02]  /*3ef0*/  FMNMX3.FTZ R19, R11, R36, R18, !PT ;  /* 0x000000240b137276 */ /* 0x000fe40007810012 */
[-C--:B------:R-:W-:Y:S02]  /*3f00*/  ISETP.GE.AND P1, PT, R23, R162.reuse, PT ;  /* 0x000000a21700720c */ /* 0x080fe40003f26270 */
[----:B------:R-:W-:Y:S02]  /*3f10*/  ISETP.GE.AND P2, PT, R21, R162, PT ;  /* 0x000000a21500720c */ /* 0x000fe40003f46270 */
[----:B------:R-:W-:-:S02]  /*3f20*/  ISETP.GE.AND P4, PT, R57, R160, PT ;  /* 0x000000a03900720c */ /* 0x000fc40003f86270 */
[----:B------:R-:W-:Y:S02]  /*3f30*/  FSEL R10, R10, -INF , !P6 ;  /* 0xff8000000a0a7808 */ /* 0x000fe40007000000 */
[----:B------:R-:W-:Y:S02]  /*3f40*/  ISETP.GE.AND P6, PT, R27, R160, PT ;  /* 0x000000a01b00720c */ /* 0x000fe40003fc6270 */
[----:B------:R-:W-:Y:S02]  /*3f50*/  FMNMX3.FTZ R28, R29, R119, R120, !PT ;  /* 0x000000771d1c7276 */ /* 0x000fe40007810078 */
[----:B------:R-:W-:Y:S02]  /*3f60*/  FMNMX3.FTZ R19, R19, R16, R8, !PT ;  /* 0x0000001013137276 */ /* 0x000fe40007810008 */
[----:B------:R-:W-:Y:S02]  /*3f70*/  FSEL R34, R34, -INF , P1 ;  /* 0xff80000022227808 */ /* 0x000fe40000800000 */
[----:B------:R-:W-:-:S02]  /*3f80*/  FSEL R35, R35, -INF , P2 ;  /* 0xff80000023237808 */ /* 0x000fc40001000000 */
[----:B------:R-:W-:Y:S02]  /*3f90*/  FSEL R6, R6, -INF , !P4 ;  /* 0xff80000006067808 */ /* 0x000fe40006000000 */
[-C--:B------:R-:W-:Y:S02]  /*3fa0*/  ISETP.GE.AND P1, PT, R17, R162.reuse, PT ;  /* 0x000000a21100720c */ /* 0x080fe40003f26270 */
[----:B------:R-:W-:Y:S02]  /*3fb0*/  ISETP.GE.AND P2, PT, R15, R162, PT ;  /* 0x000000a20f00720c */ /* 0x000fe40003f46270 */
[----:B------:R-:W-:Y:S02]  /*3fc0*/  ISETP.GE.AND P4, PT, R23, R160, PT ;  /* 0x000000a01700720c */ /* 0x000fe40003f86270 */
[----:B------:R-:W-:Y:S02]  /*3fd0*/  FMNMX.FTZ R23, R123, R28, !PT ;  /* 0x0000001c7b177209 */ /* 0x000fe40007810000 */
[----:B------:R-:W-:-:S02]  /*3fe0*/  FSEL R176, R38, -INF , !P6 ;  /* 0xff80000026b07808 */ /* 0x000fc40007000000 */
[----:B------:R-:W-:Y:S01]  /*3ff0*/  FMNMX3.FTZ R19, R19, R10, R12, !PT ;  /* 0x0000000a13137276 */ /* 0x000fe2000781000c */
[----:B------:R-:W1:Y:S01]  /*4000*/  SHFL.BFLY PT, R28, R23, 0x2, 0x1f ;  /* 0x0c401f00171c7f89 */ /* 0x000e6200000e0000 */
[----:B------:R-:W-:Y:S02]  /*4010*/  FSEL R31, R31, -INF , P1 ;  /* 0xff8000001f1f7808 */ /* 0x000fe40000800000 */
[----:B------:R-:W-:Y:S02]  /*4020*/  FSEL R78, R78, -INF , P2 ;  /* 0xff8000004e4e7808 */ /* 0x000fe40001000000 */
[C---:B------:R-:W-:Y:S02]  /*4030*/  ISETP.GE.AND P1, PT, R13.reuse, R162, PT ;  /* 0x000000a20d00720c */ /* 0x040fe40003f26270 */
[-C--:B------:R-:W-:Y:S02]  /*4040*/  ISETP.GE.AND P2, PT, R13, R160.reuse, PT ;  /* 0x000000a00d00720c */ /* 0x080fe40003f46270 */
[----:B------:R-:W-:-:S02]  /*4050*/  ISETP.GE.AND P6, PT, R21, R160, PT ;  /* 0x000000a01500720c */ /* 0x000fc40003fc6270 */
[----:B------:R-:W-:Y:S02]  /*4060*/  FSEL R174, R34, -INF , !P4 ;  /* 0xff80000022ae7808 */ /* 0x000fe40006000000 */
[----:B------:R-:W-:Y:S02]  /*4070*/  FSEL R30, R30, -INF , P3 ;  /* 0xff8000001e1e7808 */ /* 0x000fe40001800000 */
[----:B------:R-:W-:Y:S02]  /*4080*/  FMNMX3.FTZ R13, R19, R6, R176, !PT ;  /* 0x00000006130d7276 */ /* 0x000fe400078100b0 */
[-C--:B------:R-:W-:Y:S02]  /*4090*/  ISETP.GE.AND P4, PT, R17, R160.reuse, PT ;  /* 0x000000a01100720c */ /* 0x080fe40003f86270 */
[----:B------:R-:W-:Y:S02]  /*40a0*/  ISETP.GE.AND P3, PT, R15, R160, PT ;  /* 0x000000a00f00720c */ /* 0x000fe40003f66270 */
[----:B------:R-:W-:-:S02]  /*40b0*/  FSEL R172, R35, -INF , !P6 ;  /* 0xff80000023ac7808 */ /* 0x000fc40007000000 */
[----:B------:R-:W-:Y:S02]  /*40c0*/  FSEL R126, R30, -INF , !P5 ;  /* 0xff8000001e7e7808 */ /* 0x000fe40006800000 */
[----:B------:R-:W-:Y:S02]  /*40d0*/  FMNMX3.FTZ R13, R13, R178, R174, !PT ;  /* 0x000000b20d0d7276 */ /* 0x000fe400078100ae */
[----:B------:R-:W-:Y:S02]  /*40e0*/  FSEL R79, R79, -INF , P1 ;  /* 0xff8000004f4f7808 */ /* 0x000fe40000800000 */
        /* <DEDUP_REMOVED lines=16> */
[----:B------:R-:W-:Y:S02]  /*41f0*/  IMAD.IADD R9, R89, 0x1, R4 ;  /* 0x0000000159097824 */ /* 0x000fe400078e0204 */
[-CC-:B------:R-:W-:Y:S01]  /*4200*/  FFMA.FTZ R112, R52, R114.reuse, -R129.reuse ;  /* 0x0000007234707223 */ /* 0x180fe20000010881 */
[-CC-:B------:R-:W-:Y:S01]  /*4210*/  FFMA.FTZ R111, R48, R114.reuse, -R129.reuse ;  /* 0x00000072306f7223 */ /* 0x180fe20000010881 */
[-CC-:B------:R-:W-:Y:S01]  /*4220*/  FFMA.FTZ R102, R26, R114.reuse, -R129.reuse ;  /* 0x000000721a667223 */ /* 0x180fe20000010881 */
[----:B------:R-:W-:Y:S01]  /*4230*/  IMAD R138, R9, 0x2, R144 ;  /* 0x00000002098a7824 */ /* 0x000fe200078e0290 */
[----:B------:R-:W-:Y:S01]  /*4240*/  MUFU.EX2 R115, R115 ;  /* 0x0000007300737308 */ /* 0x000fe20000000800 */
[-CC-:B------:R-:W-:Y:S01]  /*4250*/  FFMA.FTZ R33, R24, R114.reuse, -R129.reuse ;  /* 0x0000007218217223 */ /* 0x180fe20000010881 */
[-CC-:B------:R-:W-:Y:S01]  /*4260*/  FFMA.FTZ R32, R22, R114.reuse, -R129.reuse ;  /* 0x0000007216207223 */ /* 0x180fe20000010881 */
[-CC-:B------:R-:W-:Y:S01]  /*4270*/  FFMA.FTZ R29, R20, R114.reuse, -R129.reuse ;  /* 0x00000072141d7223 */ /* 0x180fe20000010881 */
[----:B------:R-:W2:Y:S01]  /*4280*/  LDSM.16.MT88.4 R92, [R138+0x8000] ;  /* 0x008000008a5c783b */ /* 0x000ea20000004200 */
[----:B------:R-:W-:Y:S01]  /*4290*/  FFMA.FTZ R28, R14, R114, -R129 ;  /* 0x000000720e1c7223 */ /* 0x000fe20000010881 */
[----:B------:R-:W-:-:S02]  /*42a0*/  IMAD.IADD R133, R7, 0x1, R138 ;  /* 0x0000000107857824 */ /* 0x000fc400078e028a */
[-CC-:B------:R-:W-:Y:S01]  /*42b0*/  FFMA.FTZ R153, R170, R114.reuse, -R129.reuse ;  /* 0x00000072aa997223 */ /* 0x180fe20000010881 */
[----:B------:R-:W3:Y:S01]  /*42c0*/  MUFU.EX2 R112, R112 ;  /* 0x0000007000707308 */ /* 0x000ee20000000800 */
[----:B------:R-:W4:Y:S01]  /*42d0*/  LDSM.16.MT88.4 R40, [R138+0xa000] ;  /* 0x00a000008a28783b */ /* 0x000f220000004200 */
[----:B------:R-:W-:Y:S02]  /*42e0*/  IMAD.IADD R134, R5, 0x1, R138 ;  /* 0x0000000105867824 */ /* 0x000fe400078e028a */
[----:B------:R-:W-:Y:S01]  /*42f0*/  FFMA.FTZ R130, R130, R114, -R129 ;  /* 0x0000007282827223 */ /* 0x000fe20000010881 */
[----:B-1----:R-:W-:Y:S01]  /*4300*/  FMNMX.FTZ R100, R13, R100, !PT ;  /* 0x000000640d647209 */ /* 0x002fe20007810000 */
[----:B------:R-:W-:Y:S01]  /*4310*/  IMAD.IADD R132, R5, 0x1, R133 ;  /* 0x0000000105847824 */ /* 0x000fe200078e0285 */
[----:B------:R-:W-:Y:S01]  /*4320*/  LDSM.16.MT88.4 R56, [R133+0xa000] ;  /* 0x00a000008538783b */ /* 0x000fe20000004200 */
[----:B------:R-:W-:Y:S01]  /*4330*/  FFMA.FTZ R121, R121, R114, -R129 ;  /* 0x0000007279797223 */ /* 0x000fe20000010881 */
[----:B------:R-:W-:Y:S01]  /*4340*/  FSETP.NEU.FTZ.AND P1, PT, R100, -INF , PT ;  /* 0xff8000006400780b */ /* 0x000fe20003f3d000 */
[----:B------:R-:W-:Y:S01]  /*4350*/  FMUL.FTZ R117, R114, R100 ;  /* 0x0000006472757220 */ /* 0x000fe20000410000 */
[----:B------:R-:W-:Y:S01]  /*4360*/  MUFU.EX2 R111, R111 ;  /* 0x0000006f006f7308 */ /* 0x000fe20000000800 */
[----:B------:R-:W1:Y:S03]  /*4370*/  LDSM.16.MT88.4 R84, [R134+0x8000] ;  /* 0x008000008654783b */ /* 0x000e660000004200 */
[----:B------:R-:W-:Y:S01]  /*4380*/  FSEL R117, R117, RZ, P1 ;  /* 0x000000ff75757208 */ /* 0x000fe20000800000 */
[----:B------:R-:W-:Y:S01]  /*4390*/  LDSM.16.MT88.4 R76, [R133+0x8000] ;  /* 0x00800000854c783b */ /* 0x000fe20000004200 */
[----:B------:R-:W-:-:S02]  /*43a0*/  ISETP.GT.AND P1, PT, R127, R150, PT ;  /* 0x000000967f00720c */ /* 0x000fc40003f24270 */
[----:B------:R-:W5:Y:S01]  /*43b0*/  MUFU.EX2 R102, R102 ;  /* 0x0000006600667308 */ /* 0x000f620000000800 */
        /* <DEDUP_REMOVED lines=10> */
[----:B---3--:R-:W-:Y:S01]  /*4460*/  F2FP.F16.F32.PACK_AB R64, R112, R115 ;  /* 0x000000737040723e */ /* 0x008fe200000000ff */
[-CC-:B------:R-:W-:Y:S01]  /*4470*/  FFMA.FTZ R131, R176, R114.reuse, -R117.reuse ;  /* 0x00000072b0837223 */ /* 0x180fe20000010875 */
[----:B------:R-:W3:Y:S01]  /*4480*/  LDSM.16.MT88.4 R68, [R132+0x8000] ;  /* 0x008000008444783b */ /* 0x000ee20000004200 */
[-CC-:B------:R-:W-:Y:S01]  /*4490*/  FFMA.FTZ R122, R122, R114.reuse, -R117.reuse ;  /* 0x000000727a7a7223 */ /* 0x180fe20000010875 */
[-CC-:B------:R-:W-:Y:S01]  /*44a0*/  FFMA.FTZ R173, R116, R114.reuse, -R117.reuse ;  /* 0x0000007274ad7223 */ /* 0x180fe20000010875 */
[----:B------:R-:W2:Y:S01]  /*44b0*/  MUFU.EX2 R113, R113 ;  /* 0x0000007100717308 */ /* 0x000ea20000000800 */
[----:B-----5:R-:W-:Y:S01]  /*44c0*/  F2FP.F16.F32.PACK_AB R66, R102, R111 ;  /* 0x0000006f6642723e */ /* 0x020fe200000000ff */
[----:B------:R-:W5:Y:S01]  /*44d0*/  LDSM.16.MT88.4 R48, [R134+0xa000] ;  /* 0x00a000008630783b */ /* 0x000f620000004200 */
[----:B------:R-:W-:Y:S01]  /*44e0*/  FFMA.FTZ R118, R118, R114, -R117 ;  /* 0x0000007276767223 */ /* 0x000fe20000010875 */
[----:B------:R-:W-:-:S02]  /*44f0*/  FADD.FTZ R112, R115, R112 ;  /* 0x0000007073707221 */ /* 0x000fc40000010000 */
[----:B------:R-:W-:Y:S02]  /*4500*/  LDSM.16.MT88.4 R12, [R132+0xa000] ;  /* 0x00a00000840c783b */ /* 0x000fe40000004200 */
[----:B------:R-:W-:Y:S01]  /*4510*/  MUFU.EX2 R109, R109 ;  /* 0x0000006d006d7308 */ /* 0x000fe20000000800 */
[----:B------:R-:W-:Y:S01]  /*4520*/  FADD.FTZ R111, R111, R112 ;  /* 0x000000706f6f7221 */ /* 0x000fe20000010000 */
[----:B------:R-:W-:Y:S03]  /*4530*/  LDSM.16.MT88.4 R16, [R134+0x8800] ;  /* 0x008800008610783b */ /* 0x000fe60000004200 */
[----:B------:R-:W-:Y:S01]  /*4540*/  FADD.FTZ R102, R102, R111 ;  /* 0x0000006f66667221 */ /* 0x000fe20000010000 */
[----:B------:R-:W-:Y:S02]  /*4550*/  LDSM.16.MT88.4 R24, [R133+0x8800] ;  /* 0x008800008518783b */ /* 0x000fe40000004200 */
[----:B------:R-:W4:Y:S01]  /*4560*/  MUFU.EX2 R108, R108 ;  /* 0x0000006c006c7308 */ /* 0x000f220000000800 */
[----:B--2---:R-:W-:Y:S01]  /*4570*/  F2FP.F16.F32.PACK_AB R65, R113, R110 ;  /* 0x0000006e7141723e */ /* 0x004fe200000000ff */
[----:B------:R-:W-:Y:S01]  /*4580*/  LDSM.16.MT88.4 R20, [R132+0x8800] ;  /* 0x008800008414783b */ /* 0x000fe20000004200 */
[----:B------:R-:W-:-:S05]  /*4590*/  FADD.FTZ R110, R110, R113 ;  /* 0x000000716e6e7221 */ /* 0x000fca0000010000 */
[----:B------:R-:W-:Y:S08]  /*45a0*/  MUFU.EX2 R33, R33 ;  /* 0x0000002100217308 */ /* 0x000ff00000000800 */
[----:B------:R-:W2:Y:S01]  /*45b0*/  MUFU.EX2 R32, R32 ;  /* 0x0000002000207308 */ /* 0x000ea20000000800 */
[----:B----4-:R-:W-:Y:S01]  /*45c0*/  F2FP.F16.F32.PACK_AB R67, R108, R109 ;  /* 0x0000006d6c43723e */ /* 0x010fe200000000ff */
[----:B------:R-:W-:-:S04]  /*45d0*/  FADD.FTZ R109, R109, R110 ;  /* 0x0000006e6d6d7221 */ /* 0x000fc80000010000 */
[----:B------:R-:W-:Y:S02]  /*45e0*/  FADD.FTZ R108, R108, R109 ;  /* 0x0000006d6c6c7221 */ /* 0x000fe40000010000 */
[----:B------:R-:W-:Y:S01]  /*45f0*/  MUFU.EX2 R29, R29 ;  /* 0x0000001d001d7308 */ /* 0x000fe20000000800 */
[C---:B------:R-:W-:Y:S07]  /*4600*/  HMMA.16816.F32 R96, R64.reuse, R92, RZ ;  /* 0x0000005c4060723c */ /* 0x040fee00000018ff */
[----:B------:R-:W4:Y:S01]  /*4610*/  MUFU.EX2 R28, R28 ;  /* 0x0000001c001c7308 */ /* 0x000f220000000800 */
[----:B------:R-:W-:Y:S01]  /*4620*/  HMMA.16816.F32 R92, R64, R94, RZ ;  /* 0x0000005e405c723c */ /* 0x000fe200000018ff */
[----:B--2---:R-:W-:Y:S01]  /*4630*/  F2FP.F16.F32.PACK_AB R4, R32, R33 ;  /* 0x000000212004723e */ /* 0x004fe200000000ff */
[----:B------:R-:W-:-:S04]  /*4640*/  FADD.FTZ R33, R33, R102 ;  /* 0x0000006621217221 */ /* 0x000fc80000010000 */
[----:B------:R-:W-:Y:S01]  /*4650*/  FADD.FTZ R32, R32, R33 ;  /* 0x0000002120207221 */ /* 0x000fe20000010000 */
[----:B------:R-:W-:Y:S01]  /*4660*/  MUFU.EX2 R35, R35 ;  /* 0x0000002300237308 */ /* 0x000fe20000000800 */
[C---:B------:R-:W-:Y:S07]  /*4670*/  HMMA.16816.F32 R36, R64.reuse, R40, RZ ;  /* 0x000000284024723c */ /* 0x040fee00000018ff */
[----:B------:R-:W2:Y:S01]  /*4680*/  MUFU.EX2 R34, R34 ;  /* 0x0000002200227308 */ /* 0x000ea20000000800 */
[----:B----4-:R-:W-:Y:S01]  /*4690*/  F2FP.F16.F32.PACK_AB R6, R28, R29 ;  /* 0x0000001d1c06723e */ /* 0x010fe200000000ff */
[----:B------:R-:W-:Y:S01]  /*46a0*/  HMMA.16816.F32 R40, R64, R42, RZ ;  /* 0x0000002a4028723c */ /* 0x000fe200000018ff */
[----:B------:R-:W-:-:S04]  /*46b0*/  FADD.FTZ R29, R29, R32 ;  /* 0x000000201d1d7221 */ /* 0x000fc80000010000 */
[----:B------:R-:W-:Y:S01]  /*46c0*/  FADD.FTZ R28, R28, R29 ;  /* 0x0000001d1c1c7221 */ /* 0x000fe20000010000 */
[----:B------:R-:W-:Y:S02]  /*46d0*/  MUFU.EX2 R30, R30 ;  /* 0x0000001e001e7308 */ /* 0x000fe40000000800 */
[C---:B-1----:R-:W-:Y:S06]  /*46e0*/  HMMA.16816.F32 R88, R64.reuse, R84, RZ ;  /* 0x000000544058723c */ /* 0x042fec00000018ff */
[----:B------:R-:W1:Y:S01]  /*46f0*/  MUFU.EX2 R31, R31 ;  /* 0x0000001f001f7308 */ /* 0x000e620000000800 */
[----:B--2---:R-:W-:Y:S01]  /*4700*/  F2FP.F16.F32.PACK_AB R5, R34, R35 ;  /* 0x000000232205723e */ /* 0x004fe200000000ff */
[C---:B------:R-:W-:Y:S06]  /*4710*/  HMMA.16816.F32 R84, R64.reuse, R86, RZ ;  /* 0x000000564054723c */ /* 0x040fec00000018ff */
[----:B------:R-:W-:Y:S02]  /*4720*/  MUFU.EX2 R153, R153 ;  /* 0x0000009900997308 */ /* 0x000fe40000000800 */
[C---:B------:R-:W-:Y:S06]  /*4730*/  HMMA.16816.F32 R52, R64.reuse, R56, RZ ;  /* 0x000000384034723c */ /* 0x040fec00000018ff */
[----:B------:R-:W2:Y:S01]  /*4740*/  MUFU.EX2 R130, R130 ;  /* 0x0000008200827308 */ /* 0x000ea20000000800 */
[----:B-1----:R-:W-:Y:S01]  /*4750*/  F2FP.F16.F32.PACK_AB R7, R31, R30 ;  /* 0x0000001e1f07723e */ /* 0x002fe200000000ff */
        /* <DEDUP_REMOVED lines=9> */
[C---:B------:R-:W-:Y:S08]  /*47f0*/  HMMA.16816.F32 R76, R64.reuse, R78, RZ ;  /* 0x0000004e404c723c */ /* 0x040ff000000018ff */
[C---:B---3--:R-:W-:Y:S08]  /*4800*/  HMMA.16816.F32 R72, R64.reuse, R68, RZ ;  /* 0x000000444048723c */ /* 0x048ff000000018ff */
[C---:B-----5:R-:W-:Y:S08]  /*4810*/  HMMA.16816.F32 R44, R64.reuse, R48, RZ ;  /* 0x00000030402c723c */ /* 0x060ff000000018ff */
        /* <DEDUP_REMOVED lines=19> */
[-CC-:B------:R-:W-:Y:S01]  /*4950*/  FFMA.FTZ R119, R120, R114.reuse, -R129.reuse ;  /* 0x0000007278777223 */ /* 0x180fe20000010881 */
[-C--:B------:R-:W-:Y:S01]  /*4960*/  FFMA.FTZ R120, R123, R114.reuse, -R129 ;  /* 0x000000727b787223 */ /* 0x080fe20000010881 */
[----:B------:R-:W-:Y:S01]  /*4970*/  MUFU.EX2 R26, R26 ;  /* 0x0000001a001a7308 */ /* 0x000fe20000000800 */
[----:B------:R-:W-:Y:S01]  /*4980*/  HMMA.16816.F32 R80, R4, R24, R80 ;  /* 0x000000180450723c */ /* 0x000fe20000001850 */
[-CC-:B------:R-:W-:Y:S01]  /*4990*/  FFMA.FTZ R25, R174, R114.reuse, -R117.reuse ;  /* 0x00000072ae197223 */ /* 0x180fe20000010875 */
[-CC-:B------:R-:W-:Y:S01]  /*49a0*/  FFMA.FTZ R24, R172, R114.reuse, -R117.reuse ;  /* 0x00000072ac187223 */ /* 0x180fe20000010875 */
[----:B------:R-:W-:-:S04]  /*49b0*/  FFMA.FTZ R123, R126, R114, -R117 ;  /* 0x000000727e7b7223 */ /* 0x000fc80000010875 */
        /* <DEDUP_REMOVED lines=16> */
[----:B-----5:R-:W-:Y:S01]  /*4ac0*/  F2FP.F16.F32.PACK_AB R6, R26, R27 ;  /* 0x0000001b1a06723e */ /* 0x020fe200000000ff */
[----:B------:R-:W-:Y:S01]  /*4ad0*/  FADD.FTZ R153, R153, R28 ;  /* 0x0000001c99997221 */ /* 0x000fe20000010000 */
[----:B-1----:R-:W-:-:S02]  /*4ae0*/  F2FP.F16.F32.PACK_AB R5, R128, R131 ;  /* 0x000000838005723e */ /* 0x002fc400000000ff */
[----:B---3--:R-:W-:Y:S01]  /*4af0*/  F2FP.F16.F32.PACK_AB R7, R24, R25 ;  /* 0x000000191807723e */ /* 0x008fe200000000ff */
[----:B------:R-:W1:Y:S01]  /*4b00*/  MUFU.EX2 R120, R120 ;  /* 0x0000007800787308 */ /* 0x000e620000000800 */
[----:B------:R-:W-:-:S04]  /*4b10*/  FADD.FTZ R130, R130, R153 ;  /* 0x0000009982827221 */ /* 0x000fc80000010000 */
[----:B------:R-:W-:Y:S01]  /*4b20*/  FADD.FTZ R27, R27, R130 ;  /* 0x000000821b1b7221 */ /* 0x000fe20000010000 */
[----:B------:R-:W-:Y:S02]  /*4b30*/  HMMA.16816.F32 R96, R4, R8, R96 ;  /* 0x000000080460723c */ /* 0x000fe40000001860 */
[----:B------:R-:W3:Y:S01]  /*4b40*/  MUFU.EX2 R123, R123 ;  /* 0x0000007b007b7308 */ /* 0x000ee20000000800 */
[----:B------:R-:W-:-:S05]  /*4b50*/  FADD.FTZ R26, R26, R27 ;  /* 0x0000001b1a1a7221 */ /* 0x000fca0000010000 */
[C---:B------:R-:W-:Y:S01]  /*4b60*/  HMMA.16816.F32 R92, R4.reuse, R10, R92 ;  /* 0x0000000a045c723c */ /* 0x040fe2000000185c */
[----:B------:R-:W4:Y:S01]  /*4b70*/  LDSM.16.MT88.4 R8, [R133+0x9000] ;  /* 0x009000008508783b */ /* 0x000f220000004200 */
[----:B------:R-:W5:Y:S06]  /*4b80*/  MUFU.EX2 R114, R118 ;  /* 0x0000007600727308 */ /* 0x000f6c0000000800 */
        /* <DEDUP_REMOVED lines=18> */
[C---:B-1----:R-:W-:Y:S08]  /*4cb0*/  HMMA.16816.F32 R60, R4.reuse, R8, R60 ;  /* 0x00000008043c723c */ /* 0x042ff0000000183c */
[----:B------:R-:W-:Y:S01]  /*4cc0*/  HMMA.16816.F32 R64, R4, R10, R64 ;  /* 0x0000000a0440723c */ /* 0x000fe20000001840 */
[----:B------:R-:W-:Y:S01]  /*4cd0*/  F2FP.F16.F32.PACK_AB R4, R168, R121 ;  /* 0x00000079a804723e */ /* 0x000fe200000000ff */
[----:B------:R-:W1:Y:S01]  /*4ce0*/  LDSM.16.MT88.4 R8, [R134+0x9800] ;  /* 0x009800008608783b */ /* 0x000e620000004200 */
[----:B------:R-:W-:Y:S01]  /*4cf0*/  F2FP.F16.F32.PACK_AB R6, R120, R119 ;  /* 0x000000777806723e */ /* 0x000fe200000000ff */
[----:B------:R-:W-:Y:S01]  /*4d00*/  FADD.FTZ R121, R121, R26 ;  /* 0x0000001a79797221 */ /* 0x000fe20000010000 */
[----:B---3--:R-:W-:-:S02]  /*4d10*/  F2FP.F16.F32.PACK_AB R5, R122, R123 ;  /* 0x0000007b7a05723e */ /* 0x008fc400000000ff */
[----:B-----5:R-:W-:Y:S01]  /*4d20*/  F2FP.F16.F32.PACK_AB R7, R173, R114 ;  /* 0x00000072ad07723e */ /* 0x020fe200000000ff */
[----:B------:R-:W-:-:S04]  /*4d30*/  FADD.FTZ R168, R168, R121 ;  /* 0x00000079a8a87221 */ /* 0x000fc80000010000 */
[----:B------:R-:W-:Y:S02]  /*4d40*/  FADD.FTZ R119, R119, R168 ;  /* 0x000000a877777221 */ /* 0x000fe40000010000 */
[----:B------:R-:W-:Y:S02]  /*4d50*/  HMMA.16816.F32 R96, R4, R12, R96 ;  /* 0x0000000c0460723c */ /* 0x000fe40000001860 */
[----:B------:R-:W-:-:S06]  /*4d60*/  FADD.FTZ R175, R120, R119 ;  /* 0x0000007778af7221 */ /* 0x000fcc0000010000 */
[C---:B------:R-:W-:Y:S01]  /*4d70*/  HMMA.16816.F32 R92, R4.reuse, R14, R92 ;  /* 0x0000000e045c723c */ /* 0x040fe2000000185c */
[----:B------:R-:W2:Y:S07]  /*4d80*/  LDSM.16.MT88.4 R12, [R132+0x9800] ;  /* 0x00980000840c783b */ /* 0x000eae0000004200 */
[----:B------:R-:W-:Y:S01]  /*4d90*/  HMMA.16816.F32 R44, R4, R16, R44 ;  /* 0x00000010042c723c */ /* 0x000fe2000000182c */
[----:B------:R-:W-:-:S04]  /*4da0*/  FADD.FTZ R17, R35, R108 ;  /* 0x0000006c23117221 */ /* 0x000fc80000010000 */
[----:B------:R-:W-:-:S03]  /*4db0*/  FADD.FTZ R17, R34, R17 ;  /* 0x0000001122117221 */ /* 0x000fc60000010000 */
        /* <DEDUP_REMOVED lines=21> */
[----:B-1----:R-:W-:Y:S03]  /*4f10*/  HMMA.16816.F32 R60, R4, R8, R60 ;  /* 0x00000008043c723c */ /* 0x002fe6000000183c */
        /* <DEDUP_REMOVED lines=73> */
.L_x_13926:
        /* <DEDUP_REMOVED lines=8> */
.L_x_13927:
[----:B------:R-:W-:Y:S05]  /*5430*/  BSYNC.RECONVERGENT B0 ;  /* 0x0000000000007941 */ /* 0x000fea0003800200 */
.L_x_13925:
        /* <DEDUP_REMOVED lines=18> */
[----:B------:R-:W-:Y:S04]  /*5560*/  LDGSTS.E.BYPASS.LTC128B.128 [R0+0xb000], desc[UR4][R16.64+0x80] ;  /* 0x0b00008010007fae */ /* 0x000fe8000b981a04 */
[----:B------:R-:W-:Y:S04]  /*5570*/  LDGSTS.E.BYPASS.LTC128B.128 [R0+0x9800], desc[UR4][R18.64] ;  /* 0x0980000012007fae */ /* 0x000fe8000b981a04 */
[----:B------:R2:W-:Y:S04]  /*5580*/  LDGSTS.E.BYPASS.LTC128B.128 [R0+0xb800], desc[UR4][R18.64+0x80] ;  /* 0x0b80008012007fae */ /* 0x0005e8000b981a04 */
[----:B------:R-:W-:Y:S04]  /*5590*/  LDSM.16.M88.4 R12, [R143] ;  /* 0x000000008f0c783b */ /* 0x000fe80000000200 */
[----:B------:R-:W1:Y:S04]  /*55a0*/  LDSM.16.M88.4 R4, [R142+0x4000] ;  /* 0x004000008e04783b */ /* 0x000e680000000200 */
[----:B------:R-:W3:Y:S04]  /*55b0*/  LDSM.16.M88.4 R28, [R142+0x4800] ;  /* 0x004800008e1c783b */ /* 0x000ee80000000200 */
[----:B------:R-:W4:Y:S04]  /*55c0*/  LDSM.16.M88.4 R20, [R142+0x5000] ;  /* 0x005000008e14783b */ /* 0x000f280000000200 */
[----:B------:R-:W2:Y:S04]  /*55d0*/  LDSM.16.M88.4 R116, [R142+0x5800] ;  /* 0x005800008e74783b */ /* 0x000ea80000000200 */
        /* <DEDUP_REMOVED lines=112> */
[----:B------:R-:W1:Y:S02]  /*5ce0*/  I2F.RP R114, R102 ;  /* 0x0000006600727306 */ /* 0x000e640000209400 */
[----:B------:R-:W-:-:S06]  /*5cf0*/  ISETP.GE.AND P0, PT, R113, RZ, PT ;  /* 0x000000ff7100720c */ /* 0x000fcc0003f06270 */
        /* <DEDUP_REMOVED lines=8> */
[----:B------:R-:W-:-:S04]  /*5d80*/  IABS R110, R108 ;  /* 0x0000006c006e7213 */ /* 0x000fc80000000000 */
[----:B------:R-:W-:Y:S01]  /*5d90*/  IADD3 R110, PT, PT, RZ, -R110, RZ ;  /* 0x8000006eff6e7210 */ /* 0x000fe20007ffe0ff */
[----:B------:R-:W-:-:S04]  /*5da0*/  IMAD.HI.U32 R111, R112, R103, RZ ;  /* 0x00000067706f7227 */ /* 0x000fc800078e00ff */
[----:B------:R-:W-:-:S04]  /*5db0*/  IMAD.HI.U32 R112, R112, R109, RZ ;  /* 0x0000006d70707227 */ /* 0x000fc800078e00ff */
[-C--:B------:R-:W-:Y:S02]  /*5dc0*/  IMAD R109, R112, R110.reuse, R109 ;  /* 0x0000006e706d7224 */ /* 0x080fe400078e026d */
[----:B------:R-:W-:-:S03]  /*5dd0*/  IMAD R103, R111, R110, R103 ;  /* 0x0000006e6f677224 */ /* 0x000fc600078e0267 */
[C---:B------:R-:W-:Y:S02]  /*5de0*/  ISETP.GT.U32.AND P2, PT, R102.reuse, R109, PT ;  /* 0x0000006d6600720c */ /* 0x040fe40003f44070 */
[----:B------:R-:W-:-:S11]  /*5df0*/  ISETP.GT.U32.AND P1, PT, R102, R103, PT ;  /* 0x000000676600720c */ /* 0x000fd60003f24070 */
[--C-:B------:R-:W-:Y:S02]  /*5e00*/  @!P2 IMAD.IADD R109, R109, 0x1, -R102.reuse ;  /* 0x000000016d6da824 */ /* 0x100fe400078e0a66 */
[----:B------:R-:W-:Y:S01]  /*5e10*/  @!P1 IMAD.IADD R103, R103, 0x1, -R102 ;  /* 0x0000000167679824 */ /* 0x000fe200078e0a66 */
[----:B------:R-:W-:Y:S01]  /*5e20*/  @!P1 IADD3 R111, PT, PT, R111, 0x1, RZ ;  /* 0x000000016f6f9810 */ /* 0x000fe20007ffe0ff */
[----:B------:R-:W-:Y:S01]  /*5e30*/  @!P2 VIADD R112, R112, 0x1 ;  /* 0x000000017070a836 */ /* 0x000fe20000000000 */
[-C--:B------:R-:W-:Y:S02]  /*5e40*/  ISETP.GE.U32.AND P4, PT, R109, R102.reuse, PT ;  /* 0x000000666d00720c */ /* 0x080fe40003f86070 */
[----:B------:R-:W-:Y:S02]  /*5e50*/  ISETP.GE.U32.AND P3, PT, R103, R102, PT ;  /* 0x000000666700720c */ /* 0x000fe40003f66070 */
[----:B------:R-:W-:Y:S02]  /*5e60*/  ISETP.GE.AND P1, PT, R115, RZ, PT ;  /* 0x000000ff7300720c */ /* 0x000fe40003f26270 */
[----:B------:R-:W-:Y:S01]  /*5e70*/  ISETP.NE.AND P2, PT, R108, RZ, PT ;  /* 0x000000ff6c00720c */ /* 0x000fe20003f45270 */
[----:B------:R-:W2:Y:S01]  /*5e80*/  LD.E.64 R114, desc[UR4][R2.64+0x20] ;  /* 0x0000200402727980 */ /* 0x000ea2000c101b00 */
[----:B------:R-:W-:-:S05]  /*5e90*/  LOP3.LUT R109, RZ, R108, RZ, 0x33, !PT ;  /* 0x0000006cff6d7212 */ /* 0x000fca00078e33ff */
[----:B------:R-:W-:Y:S02]  /*5ea0*/  @P4 VIADD R112, R112, 0x1 ;  /* 0x0000000170704836 */ /* 0x000fe40000000000 */
[----:B------:R-:W-:-:S03]  /*5eb0*/  @P3 IADD3 R111, PT, PT, R111, 0x1, RZ ;  /* 0x000000016f6f3810 */ /* 0x000fc60007ffe0ff */
[----:B------:R-:W-:Y:S02]  /*5ec0*/  MOV R102, R112 ;  /* 0x0000007000667202 */ /* 0x000fe40000000f00 */
[----:B------:R-:W-:Y:S01]  /*5ed0*/  @!P0 IMAD.MOV R111, RZ, RZ, -R111 ;  /* 0x000000ffff6f8224 */ /* 0x000fe200078e0a6f */
[----:B------:R-:W3:Y:S01]  /*5ee0*/  LD.E.64 R112, desc[UR4][R2.64+0x38] ;  /* 0x0000380402707980 */ /* 0x000ee2000c101b00 */
        /* <DEDUP_REMOVED lines=12> */
[----:B------:R-:W-:-:S05]  /*5fb0*/  IMAD R108, R112, R109, R108 ;  /* 0x0000006d706c7224 */ /* 0x000fca00078e026c */
[----:B------:R-:W-:Y:S01]  /*5fc0*/  IADD3 R111, PT, PT, R111, R108, RZ ;  /* 0x0000006c6f6f7210 */ /* 0x000fe20007ffe0ff */
[----:B----4-:R-:W-:-:S04]  /*5fd0*/  IMAD.IADD R109, R103, 0x1, -R102 ;  /* 0x00000001676d7824 */ /* 0x010fc800078e0a66 */
[----:B--2---:R-:W-:Y:S01]  /*5fe0*/  IMAD R103, R115, R109, RZ ;  /* 0x0000006d73677224 */ /* 0x004fe200078e02ff */
[----:B------:R-:W-:Y:S01]  /*5ff0*/  SHF.R.S32.HI R102, RZ, 0x1f, R109 ;  /* 0x0000001fff667819 */ /* 0x000fe2000001146d */
[----:B------:R-:W-:-:S04]  /*6000*/  IMAD.WIDE.U32 R110, R109, R114, R110 ;  /* 0x000000726d6e7225 */ /* 0x000fc800078e006e */
[----:B------:R-:W-:Y:S01]  /*6010*/  IMAD R102, R114, R102, R103 ;  /* 0x0000006672667224 */ /* 0x000fe200078e0267 */
[----:B------:R-:W-:-:S04]  /*6020*/  LEA R152, P0, R110, R152, 0x1 ;  /* 0x000000986e987211 */ /* 0x000fc800078008ff */
[----:B------:R-:W-:-:S04]  /*6030*/  IADD3 R102, PT, PT, R111, R102, RZ ;  /* 0x000000666f667210 */ /* 0x000fc80007ffe0ff */
[----:B------:R-:W-:Y:S01]  /*6040*/  LEA.HI.X R151, R110, R151, R102, 0x1, P0 ;  /* 0x000000976e977211 */ /* 0x000fe200000f0c66 */
[----:B------:R-:W-:Y:S05]  /*6050*/  BRA `(.L_x_13932) ;  /* 0x0000000000207947 */ /* 0x000fea0003800000 */
.L_x_13931:
        /* <DEDUP_REMOVED lines=8> */
.L_x_13932:
[----:B------:R-:W-:Y:S05]  /*60e0*/  BSYNC.RECONVERGENT B0 ;  /* 0x0000000000007941 */ /* 0x000fea0003800200 */
.L_x_13930:
        /* <DEDUP_REMOVED lines=21> */
.L_x_13929:
[----:B------:R-:W-:Y:S05]  /*6240*/  BSYNC.RECONVERGENT B1 ;  /* 0x0000000000017941 */ /* 0x000fea0003800200 */
.L_x_13928:
[----:B------:R-:W2:Y:S01]  /*6250*/  LD.E R103, desc[UR4][R2.64+0xdc] ;  /* 0x0000dc0402677980 */ /* 0x000ea2000c101900 */
[----:B------:R-:W-:-:S04]  /*6260*/  IMAD R102, R107, 0x40, R106 ;  /* 0x000000406b667824 */ /* 0x000fc800078e026a */
[C---:B-1----:R-:W-:Y:S02]  /*6270*/  VIADD R111, R102.reuse, 0xffffff80 ;  /* 0xffffff80666f7836 */ /* 0x042fe40000000000 */
[C---:B------:R-:W-:Y:S02]  /*6280*/  VIADD R109, R102.reuse, 0xffffff81 ;  /* 0xffffff81666d7836 */ /* 0x040fe40000000000 */
[C---:B------:R-:W-:Y:S01]  /*6290*/  VIADD R115, R102.reuse, 0xffffff88 ;  /* 0xffffff8866737836 */ /* 0x040fe20000000000 */
[C---:B------:R-:W-:Y:S01]  /*62a0*/  ISETP.GE.AND P1, PT, R111.reuse, R164, PT ;  /* 0x000000a46f00720c */ /* 0x040fe20003f26270 */
[----:B------:R-:W-:Y:S01]  /*62b0*/  VIADD R117, R102, 0xffffff90 ;  /* 0xffffff9066757836 */ /* 0x000fe20000000000 */
[----:B------:R-:W-:Y:S02]  /*62c0*/  ISETP.GE.AND P0, PT, R111, R162, PT ;  /* 0x000000a26f00720c */ /* 0x000fe40003f06270 */
[C---:B------:R-:W-:Y:S02]  /*62d0*/  ISETP.GE.AND P3, PT, R109.reuse, R164, PT ;  /* 0x000000a46d00720c */ /* 0x040fe40003f66270 */
[----:B------:R-:W-:-:S02]  /*62e0*/  ISETP.GE.AND P2, PT, R109, R162, PT ;  /* 0x000000a26d00720c */ /* 0x000fc40003f46270 */
[C---:B------:R-:W-:Y:S02]  /*62f0*/  ISETP.GE.AND P5, PT, R111.reuse, R163, PT ;  /* 0x000000a36f00720c */ /* 0x040fe40003fa6270 */
[-C--:B------:R-:W-:Y:S01]  /*6300*/  ISETP.GE.AND P4, PT, R111, R160.reuse, PT ;  /* 0x000000a06f00720c */ /* 0x080fe20003f86270 */
[----:B------:R-:W-:Y:S01]  /*6310*/  VIADD R111, R102, 0xffffff89 ;  /* 0xffffff89666f7836 */ /* 0x000fe20000000000 */
[----:B------:R-:W-:Y:S02]  /*6320*/  FSEL R8, R8, -INF , P1 ;  /* 0xff80000008087808 */ /* 0x000fe40000800000 */
[----:B------:R-:W-:Y:S02]  /*6330*/  FSEL R10, R10, -INF , P0 ;  /* 0xff8000000a0a7808 */ /* 0x000fe40000000000 */
[----:B------:R-:W-:Y:S02]  /*6340*/  FSEL R0, R9, -INF , P3 ;  /* 0xff80000009007808 */ /* 0x000fe40001800000 */
[----:B------:R-:W-:-:S02]  /*6350*/  ISETP.GE.AND P1, PT, R109, R160, PT ;  /* 0x000000a06d00720c */ /* 0x000fc40003f26270 */
[-C--:B------:R-:W-:Y:S02]  /*6360*/  ISETP.GE.AND P0, PT, R115, R164.reuse, PT ;  /* 0x000000a47300720c */ /* 0x080fe40003f06270 */
[----:B------:R-:W-:Y:S02]  /*6370*/  FSEL R9, R11, -INF , P2 ;  /* 0xff8000000b097808 */ /* 0x000fe40001000000 */
[-C--:B------:R-:W-:Y:S02]  /*6380*/  ISETP.GE.AND P6, PT, R109, R163.reuse, PT ;  /* 0x000000a36d00720c */ /* 0x080fe40003fc6270 */
[----:B------:R-:W-:Y:S02]  /*6390*/  FSEL R109, R8, -INF , !P5 ;  /* 0xff800000086d7808 */ /* 0x000fe40006800000 */
[----:B------:R-:W-:Y:S02]  /*63a0*/  ISETP.GE.AND P5, PT, R115, R163, PT ;  /* 0x000000a37300720c */ /* 0x000fe40003fa6270 */
[----:B------:R-:W-:-:S02]  /*63b0*/  ISETP.GE.AND P2, PT, R111, R164, PT ;  /* 0x000000a46f00720c */ /* 0x000fc40003f46270 */
[----:B------:R-:W-:Y:S02]  /*63c0*/  FSEL R9, R9, -INF , !P1 ;  /* 0xff80000009097808 */ /* 0x000fe40004800000 */
[----:B------:R-:W-:Y:S02]  /*63d0*/  FSEL R4, R4, -INF , P0 ;  /* 0xff80000004047808 */ /* 0x000fe40000000000 */
[-C--:B------:R-:W-:Y:S02]  /*63e0*/  ISETP.GE.AND P1, PT, R111, R162.reuse, PT ;  /* 0x000000a26f00720c */ /* 0x080fe40003f26270 */
[----:B------:R-:W-:Y:S02]  /*63f0*/  ISETP.GE.AND P3, PT, R115, R162, PT ;  /* 0x000000a27300720c */ /* 0x000fe40003f66270 */
[----:B------:R-:W-:Y:S02]  /*6400*/  FSEL R0, R0, -INF , !P6 ;  /* 0xff80000000007808 */ /* 0x000fe40007000000 */
[----:B------:R-:W-:-:S02]  /*6410*/  ISETP.GE.AND P6, PT, R111, R163, PT ;  /* 0x000000a36f00720c */ /* 0x000fc40003fc6270 */
[-C--:B------:R-:W-:Y:S01]  /*6420*/  ISETP.GE.AND P0, PT, R111, R160.reuse, PT ;  /* 0x000000a06f00720c */ /* 0x080fe20003f06270 */
[----:B------:R-:W-:Y:S01]  /*6430*/  VIADD R111, R102, 0xffffff91 ;  /* 0xffffff91666f7836 */ /* 0x000fe20000000000 */
[----:B------:R-:W-:Y:S02]  /*6440*/  FSEL R11, R4, -INF , !P5 ;  /* 0xff800000040b7808 */ /* 0x000fe40006800000 */
[----:B------:R-:W-:Y:S02]  /*6450*/  FSEL R5, R5, -INF , P2 ;  /* 0xff80000005057808 */ /* 0x000fe40001000000 */
[----:B------:R-:W-:Y:S02]  /*6460*/  FSEL R4, R7, -INF , P1 ;  /* 0xff80000007047808 */ /* 0x000fe40000800000 */
[----:B------:R-:W-:Y:S02]  /*6470*/  FSEL R113, R10, -INF , !P4 ;  /* 0xff8000000a717808 */ /* 0x000fe40006000000 */
[----:B------:R-:W-:-:S02]  /*6480*/  ISETP.GE.AND P4, PT, R115, R160, PT ;  /* 0x000000a07300720c */ /* 0x000fc40003f86270 */
[----:B------:R-:W-:Y:S02]  /*6490*/  FSEL R6, R6, -INF , P3 ;  /* 0xff80000006067808 */ /* 0x000fe40001800000 */
[----:B------:R-:W-:Y:S02]  /*64a0*/  ISETP.GE.AND P3, PT, R117, R164, PT ;  /* 0x000000a47500720c */ /* 0x000fe40003f66270 */
[----:B------:R-:W-:Y:S02]  /*64b0*/  FSEL R7, R5, -INF , !P6 ;  /* 0xff80000005077808 */ /* 0x000fe40007000000 */
[----:B------:R-:W-:Y:S02]  /*64c0*/  FSEL R5, R4, -INF , !P0 ;  /* 0xff80000004057808 */ /* 0x000fe40004000000 */
[-C--:B------:R-:W-:Y:S02]  /*64d0*/  ISETP.GE.AND P2, PT, R117, R162.reuse, PT ;  /* 0x000000a27500720c */ /* 0x080fe40003f46270 */
[----:B------:R-:W-:-:S02]  /*64e0*/  ISETP.GE.AND P0, PT, R111, R162, PT ;  /* 0x000000a26f00720c */ /* 0x000fc40003f06270 */
[----:B------:R-:W-:Y:S02]  /*64f0*/  FSEL R115, R6, -INF , !P4 ;  /* 0xff80000006737808 */ /* 0x000fe40006000000 */
[CC--:B------:R-:W-:Y:S02]  /*6500*/  ISETP.GE.AND P5, PT, R117.reuse, R163.reuse, PT ;  /* 0x000000a37500720c */ /* 0x0c0fe40003fa6270 */
[----:B------:R-:W-:Y:S01]  /*6510*/  ISETP.GE.AND P4, PT, R117, R160, PT ;  /* 0x000000a07500720c */ /* 0x000fe20003f86270 */
[----:B------:R-:W-:Y:S01]  /*6520*/  VIADD R117, R102, 0xffffff98 ;  /* 0xffffff9866757836 */ /* 0x000fe20000000000 */
[----:B------:R-:W-:Y:S02]  /*6530*/  FSEL R32, R32, -INF , P3 ;  /* 0xff80000020207808 */ /* 0x000fe40001800000 */
[C---:B------:R-:W-:Y:S02]  /*6540*/  ISETP.GE.AND P1, PT, R111.reuse, R164, PT ;  /* 0x000000a46f00720c */ /* 0x040fe40003f26270 */
[----:B------:R-:W-:-:S02]  /*6550*/  ISETP.GE.AND P6, PT, R111, R163, PT ;  /* 0x000000a36f00720c */ /* 0x000fc40003fc6270 */
[----:B------:R-:W-:Y:S01]  /*6560*/  ISETP.GE.AND P3, PT, R111, R160, PT ;  /* 0x000000a06f00720c */ /* 0x000fe20003f66270 */
[----:B------:R-:W-:Y:S01]  /*6570*/  VIADD R111, R102, 0xffffff99 ;  /* 0xffffff99666f7836 */ /* 0x000fe20000000000 */
[----:B------:R-:W-:Y:S02]  /*6580*/  FSEL R34, R34, -INF , P2 ;  /* 0xff80000022227808 */ /* 0x000fe40001000000 */
[----:B------:R-:W-:Y:S02]  /*6590*/  FSEL R35, R35, -INF , P0 ;  /* 0xff80000023237808 */ /* 0x000fe40000000000 */
[----:B------:R-:W-:Y:S02]  /*65a0*/  ISETP.GE.AND P2, PT, R117, R164, PT ;  /* 0x000000a47500720c */ /* 0x000fe40003f46270 */
[----:B------:R-:W-:Y:S02]  /*65b0*/  FSEL R33, R33, -INF , P1 ;  /* 0xff80000021217808 */ /* 0x000fe40000800000 */
[----:B------:R-:W-:-:S02]  /*65c0*/  FSEL R189, R34, -INF , !P4 ;  /* 0xff80000022bd7808 */ /* 0x000fc40006000000 */
[----:B------:R-:W-:Y:S01]  /*65d0*/  FSEL R131, R35, -INF , !P3 ;  /* 0xff80000023837808 */ /* 0x000fe20005800000 */
[C---:B------:R-:W-:Y:S01]  /*65e0*/  VIADD R35, R102.reuse, 0xffffffa0 ;  /* 0xffffffa066237836 */ /* 0x040fe20000000000 */
[----:B------:R-:W-:Y:S02]  /*65f0*/  ISETP.GE.AND P4, PT, R117, R162, PT ;  /* 0x000000a27500720c */ /* 0x000fe40003f86270 */
[C---:B------:R-:W-:Y:S02]  /*6600*/  ISETP.GE.AND P0, PT, R111.reuse, R164, PT ;  /* 0x000000a46f00720c */ /* 0x040fe40003f06270 */
[----:B------:R-:W-:Y:S02]  /*6610*/  ISETP.GE.AND P3, PT, R111, R162, PT ;  /* 0x000000a26f00720c */ /* 0x000fe40003f66270 */
[----:B------:R-:W-:Y:S01]  /*6620*/  FSEL R165, R33, -INF , !P6 ;  /* 0xff80000021a57808 */ /* 0x000fe20007000000 */
[----:B------:R-:W-:Y:S01]  /*6630*/  VIADD R33, R102, 0xffffffa1 ;  /* 0xffffffa166217836 */ /* 0x000fe20000000000 */
[----:B------:R-:W-:-:S02]  /*6640*/  FSEL R28, R28, -INF , P2 ;  /* 0xff8000001c1c7808 */ /* 0x000fc40001000000 */
[-C--:B------:R-:W-:Y:S02]  /*6650*/  ISETP.GE.AND P1, PT, R117, R160.reuse, PT ;  /* 0x000000a07500720c */ /* 0x080fe40003f26270 */
[C---:B------:R-:W-:Y:S02]  /*6660*/  ISETP.GE.AND P6, PT, R111.reuse, R163, PT ;  /* 0x000000a36f00720c */ /* 0x040fe40003fc6270 */
[----:B------:R-:W-:Y:S02]  /*6670*/  ISETP.GE.AND P2, PT, R111, R160, PT ;  /* 0x000000a06f00720c */ /* 0x000fe40003f46270 */
[----:B------:R-:W-:Y:S02]  /*6680*/  FSEL R30, R30, -INF , P4 ;  /* 0xff8000001e1e7808 */ /* 0x000fe40002000000 */
[----:B------:R-:W-:Y:S02]  /*6690*/  FSEL R29, R29, -INF , P0 ;  /* 0xff8000001d1d7808 */ /* 0x000fe40000000000 */
[----:B------:R-:W-:-:S02]  /*66a0*/  FSEL R31, R31, -INF , P3 ;  /* 0xff8000001f1f7808 */ /* 0x000fc40001800000 */
[----:B------:R-:W-:Y:S02]  /*66b0*/  ISETP.GE.AND P0, PT, R35, R162, PT ;  /* 0x000000a22300720c */ /* 0x000fe40003f06270 */
[----:B------:R-:W-:Y:S02]  /*66c0*/  FSEL R153, R32, -INF , !P5 ;  /* 0xff80000020997808 */ /* 0x000fe40006800000 */
[----:B------:R-:W-:Y:S02]  /*66d0*/  ISETP.GE.AND P5, PT, R117, R163, PT ;  /* 0x000000a37500720c */ /* 0x000fe40003fa6270 */
[----:B------:R-:W-:Y:S02]  /*66e0*/  FSEL R191, R30, -INF , !P1 ;  /* 0xff8000001ebf7808 */ /* 0x000fe40004800000 */
[----:B------:R-:W-:Y:S01]  /*66f0*/  FSEL R195, R29, -INF , !P6 ;  /* 0xff8000001dc37808 */ /* 0x000fe20007000000 */
[C---:B------:R-:W-:Y:S01]  /*6700*/  VIADD R29, R102.reuse, 0xffffffa9 ;  /* 0xffffffa9661d7836 */ /* 0x040fe20000000000 */
[----:B------:R-:W-:Y:S01]  /*6710*/  FSEL R129, R31, -INF , !P2 ;  /* 0xff8000001f817808 */ /* 0x000fe20005000000 */
[----:B------:R-:W-:Y:S01]  /*6720*/  VIADD R31, R102, 0xffffffa8 ;  /* 0xffffffa8661f7836 */ /* 0x000fe20000000000 */
[----:B------:R-:W-:-:S02]  /*6730*/  ISETP.GE.AND P4, PT, R35, R164, PT ;  /* 0x000000a42300720c */ /* 0x000fc40003f86270 */
[----:B------:R-:W-:Y:S02]  /*6740*/  ISETP.GE.AND P1, PT, R35, R160, PT ;  /* 0x000000a02300720c */ /* 0x000fe40003f26270 */
[----:B------:R-:W-:Y:S02]  /*6750*/  ISETP.GE.AND P2, PT, R33, R162, PT ;  /* 0x000000a22100720c */ /* 0x000fe40003f46270 */
[----:B------:R-:W-:Y:S02]  /*6760*/  FSEL R26, R26, -INF , P0 ;  /* 0xff8000001a1a7808 */ /* 0x000fe40000000000 */
[----:B------:R-:W-:Y:S02]  /*6770*/  FSEL R193, R28, -INF , !P5 ;  /* 0xff8000001cc17808 */ /* 0x000fe40006800000 */
[----:B------:R-:W-:Y:S02]  /*6780*/  ISETP.GE.AND P5, PT, R35, R163, PT ;  /* 0x000000a32300720c */ /* 0x000fe40003fa6270 */
[----:B------:R-:W-:-:S02]  /*6790*/  ISETP.GE.AND P3, PT, R33, R164, PT ;  /* 0x000000a42100720c */ /* 0x000fc40003f66270 */
[----:B------:R-:W-:Y:S02]  /*67a0*/  FSEL R24, R24, -INF , P4 ;  /* 0xff80000018187808 */ /* 0x000fe40002000000 */
[----:B------:R-:W-:Y:S02]  /*67b0*/  FSEL R169, R26, -INF , !P1 ;  /* 0xff8000001aa97808 */ /* 0x000fe40004800000 */
[----:B------:R-:W-:Y:S02]  /*67c0*/  FSEL R27, R27, -INF , P2 ;  /* 0xff8000001b1b7808 */ /* 0x000fe40001000000 */
[C---:B------:R-:W-:Y:S02]  /*67d0*/  ISETP.GE.AND P0, PT, R31.reuse, R164, PT ;  /* 0x000000a41f00720c */ /* 0x040fe40003f06270 */
[----:B------:R-:W-:Y:S02]  /*67e0*/  ISETP.GE.AND P1, PT, R31, R162, PT ;  /* 0x000000a21f00720c */ /* 0x000fe40003f26270 */
[----:B------:R-:W-:-:S02]  /*67f0*/  ISETP.GE.AND P2, PT, R29, R164, PT ;  /* 0x000000a41d00720c */ /* 0x000fc40003f46270 */
[----:B------:R-:W-:Y:S02]  /*6800*/  FSEL R171, R24, -INF , !P5 ;  /* 0xff80000018ab7808 */ /* 0x000fe40006800000 */
[----:B------:R-:W-:Y:S01]  /*6810*/  FSEL R183, R25, -INF , P3 ;  /* 0xff80000019b77808 */ /* 0x000fe20001800000 */
[C---:B------:R-:W-:Y:S01]  /*6820*/  VIADD R25, R102.reuse, 0xffffffb8 ;  /* 0xffffffb866197836 */ /* 0x040fe20000000000 */
[C---:B------:R-:W-:Y:S02]  /*6830*/  ISETP.GE.AND P5, PT, R31.reuse, R163, PT ;  /* 0x000000a31f00720c */ /* 0x040fe40003fa6270 */
[----:B------:R-:W-:Y:S01]  /*6840*/  ISETP.GE.AND P3, PT, R31, R160, PT ;  /* 0x000000a01f00720c */ /* 0x000fe20003f66270 */
[----:B------:R-:W-:Y:S01]  /*6850*/  VIADD R31, R102, 0xffffffb0 ;  /* 0xffffffb0661f7836 */ /* 0x000fe20000000000 */
[----:B------:R-:W-:Y:S02]  /*6860*/  FSEL R20, R20, -INF , P0 ;  /* 0xff80000014147808 */ /* 0x000fe40000000000 */
[----:B------:R-:W-:-:S02]  /*6870*/  FSEL R22, R22, -INF , P1 ;  /* 0xff80000016167808 */ /* 0x000fc40000800000 */
[----:B------:R-:W-:Y:S01]  /*6880*/  FSEL R179, R21, -INF , P2 ;  /* 0xff80000015b37808 */ /* 0x000fe20001000000 */
[C---:B------:R-:W-:Y:S01]  /*6890*/  VIADD R21, R102.reuse, 0xffffffb9 ;  /* 0xffffffb966157836 */ /* 0x040fe20000000000 */
[C---:B------:R-:W-:Y:S02]  /*68a0*/  ISETP.GE.AND P0, PT, R29.reuse, R162, PT ;  /* 0x000000a21d00720c */ /* 0x040fe40003f06270 */
[C---:B------:R-:W-:Y:S02]  /*68b0*/  ISETP.GE.AND P1, PT, R29.reuse, R163, PT ;  /* 0x000000a31d00720c */ /* 0x040fe40003f26270 */
[----:B------:R-:W-:Y:S01]  /*68c0*/  ISETP.GE.AND P2, PT, R29, R160, PT ;  /* 0x000000a01d00720c */ /* 0x000fe20003f46270 */
[----:B------:R-:W-:Y:S01]  /*68d0*/  VIADD R29, R102, 0xffffffb1 ;  /* 0xffffffb1661d7836 */ /* 0x000fe20000000000 */
[----:B------:R-:W-:Y:S02]  /*68e0*/  FMNMX3.FTZ R4, R101, R109, R0, !PT ;  /* 0x0000006d65047276 */ /* 0x000fe40007810000 */
[----:B------:R-:W-:-:S02]  /*68f0*/  ISETP.GE.AND P6, PT, R33, R163, PT ;  /* 0x000000a32100720c */ /* 0x000fc40003fc6270 */
[----:B------:R-:W-:Y:S02]  /*6900*/  FSEL R23, R23, -INF , P0 ;  /* 0xff80000017177808 */ /* 0x000fe40000000000 */
[----:B------:R-:W-:Y:S02]  /*6910*/  FMNMX3.FTZ R4, R4, R11, R7, !PT ;  /* 0x0000000b04047276 */ /* 0x000fe40007810007 */
[----:B------:R-:W-:Y:S02]  /*6920*/  FSEL R183, R183, -INF , !P6 ;  /* 0xff800000b7b77808 */ /* 0x000fe40007000000 */
[-C--:B------:R-:W-:Y:S02]  /*6930*/  ISETP.GE.AND P0, PT, R31, R164.reuse, PT ;  /* 0x000000a41f00720c */ /* 0x080fe40003f06270 */
[----:B------:R-:W-:Y:S02]  /*6940*/  ISETP.GE.AND P6, PT, R29, R164, PT ;  /* 0x000000a41d00720c */ /* 0x000fe40003fc6270 */
[----:B------:R-:W-:-:S02]  /*6950*/  FMNMX3.FTZ R4, R4, R153, R165, !PT ;  /* 0x0000009904047276 */ /* 0x000fc400078100a5 */
[----:B------:R-:W-:Y:S02]  /*6960*/  FSEL R181, R20, -INF , !P5 ;  /* 0xff80000014b57808 */ /* 0x000fe40006800000 */
[----:B------:R-:W-:Y:S02]  /*6970*/  FSEL R16, R16, -INF , P0 ;  /* 0xff80000010107808 */ /* 0x000fe40000000000 */
[-C--:B------:R-:W-:Y:S02]  /*6980*/  ISETP.GE.AND P5, PT, R31, R163.reuse, PT ;  /* 0x000000a31f00720c */ /* 0x080fe40003fa6270 */
[----:B------:R-:W-:Y:S02]  /*6990*/  ISETP.GE.AND P0, PT, R29, R163, PT ;  /* 0x000000a31d00720c */ /* 0x000fe40003f06270 */
[----:B------:R-:W-:Y:S02]  /*69a0*/  FSEL R17, R17, -INF , P6 ;  /* 0xff80000011117808 */ /* 0x000fe40003000000 */
[----:B------:R-:W-:-:S02]  /*69b0*/  FMNMX3.FTZ R4, R4, R193, R195, !PT ;  /* 0x000000c104047276 */ /* 0x000fc400078100c3 */
[----:B------:R-:W-:Y:S02]  /*69c0*/  FSEL R120, R16, -INF , !P5 ;  /* 0xff80000010787808 */ /* 0x000fe40006800000 */
[----:B------:R-:W-:Y:S02]  /*69d0*/  FSEL R118, R17, -INF , !P0 ;  /* 0xff80000011767808 */ /* 0x000fe40004000000 */
[-C--:B------:R-:W-:Y:S02]  /*69e0*/  ISETP.GE.AND P5, PT, R25, R164.reuse, PT ;  /* 0x000000a41900720c */ /* 0x080fe40003fa6270 */
[----:B------:R-:W-:Y:S02]  /*69f0*/  ISETP.GE.AND P0, PT, R21, R164, PT ;  /* 0x000000a41500720c */ /* 0x000fe40003f06270 */
[----:B------:R-:W-:Y:S02]  /*6a00*/  FSEL R179, R179, -INF , !P1 ;  /* 0xff800000b3b37808 */ /* 0x000fe40004800000 */
[----:B------:R-:W-:-:S02]  /*6a10*/  FMNMX3.FTZ R4, R4, R171, R183, !PT ;  /* 0x000000ab04047276 */ /* 0x000fc400078100b7 */
[----:B------:R-:W-:Y:S02]  /*6a20*/  FSEL R12, R12, -INF , P5 ;  /* 0xff8000000c0c7808 */ /* 0x000fe40002800000 */
[----:B------:R-:W-:Y:S02]  /*6a30*/  FSEL R122, R13, -INF , P0 ;  /* 0xff8000000d7a7808 */ /* 0x000fe40000000000 */
[-C--:B------:R-:W-:Y:S02]  /*6a40*/  ISETP.GE.AND P6, PT, R25, R163.reuse, PT ;  /* 0x000000a31900720c */ /* 0x080fe40003fc6270 */
[----:B------:R-:W-:Y:S02]  /*6a50*/  ISETP.GE.AND P5, PT, R21, R163, PT ;  /* 0x000000a31500720c */ /* 0x000fe40003fa6270 */
[----:B------:R-:W-:Y:S02]  /*6a60*/  FMNMX3.FTZ R13, R4, R181, R179, !PT ;  /* 0x000000b5040d7276 */ /* 0x000fe400078100b3 */
[----:B------:R-:W-:-:S02]  /*6a70*/  FSEL R126, R12, -INF , !P6 ;  /* 0xff8000000c7e7808 */ /* 0x000fc40007000000 */
[----:B------:R-:W-:Y:S02]  /*6a80*/  FSEL R122, R122, -INF , !P5 ;  /* 0xff8000007a7a7808 */ /* 0x000fe40006800000 */
[----:B------:R-:W-:Y:S02]  /*6a90*/  FMNMX3.FTZ R13, R13, R120, R118, !PT ;  /* 0x000000780d0d7276 */ /* 0x000fe40007810076 */
[----:B------:R-:W-:Y:S02]  /*6aa0*/  FMNMX3.FTZ R6, R100, R113, R9, !PT ;  /* 0x0000007164067276 */ /* 0x000fe40007810009 */
[----:B------:R-:W-:Y:S02]  /*6ab0*/  FMNMX3.FTZ R4, R13, R126, R122, !PT ;  /* 0x0000007e0d047276 */ /* 0x000fe4000781007a */
[----:B------:R-:W-:Y:S02]  /*6ac0*/  FMNMX3.FTZ R6, R6, R115, R5, !PT ;  /* 0x0000007306067276 */ /* 0x000fe40007810005 */
[----:B------:R-:W-:Y:S01]  /*6ad0*/  ISETP.GE.AND P4, PT, R33, R160, PT ;  /* 0x000000a02100720c */ /* 0x000fe20003f86270 */
[----:B------:R-:W1:Y:S01]  /*6ae0*/  SHFL.BFLY PT, R13, R4, 0x2, 0x1f ;  /* 0x0c401f00040d7f89 */ /* 0x000e6200000e0000 */
[----:B------:R-:W-:-:S02]  /*6af0*/  FMNMX3.FTZ R6, R6, R189, R131, !PT ;  /* 0x000000bd06067276 */ /* 0x000fc40007810083 */
[-C--:B------:R-:W-:Y:S01]  /*6b00*/  ISETP.GE.AND P0, PT, R29, R162.reuse, PT ;  /* 0x000000a21d00720c */ /* 0x080fe20003f06270 */
[----:B------:R-:W-:Y:S01]  /*6b10*/  LDSM.16.MT88.4 R32, [R132+0x8000] ;  /* 0x008000008420783b */ /* 0x000fe20000004200 */
[----:B------:R-:W-:Y:S02]  /*6b20*/  ISETP.GE.AND P1, PT, R31, R162, PT ;  /* 0x000000a21f00720c */ /* 0x000fe40003f26270 */
[----:B------:R-:W-:Y:S02]  /*6b30*/  FSEL R185, R27, -INF , !P4 ;  /* 0xff8000001bb97808 */ /* 0x000fe40006000000 */
[----:B------:R-:W-:Y:S02]  /*6b40*/  FMNMX3.FTZ R6, R6, R191, R129, !PT ;  /* 0x000000bf06067276 */ /* 0x000fe40007810081 */
[----:B------:R-:W-:Y:S02]  /*6b50*/  FSEL R19, R19, -INF , P0 ;  /* 0xff80000013137808 */ /* 0x000fe40000000000 */
[----:B------:R-:W-:-:S02]  /*6b60*/  ISETP.GE.AND P6, PT, R31, R160, PT ;  /* 0x000000a01f00720c */ /* 0x000fc40003fc6270 */
[----:B------:R-:W-:Y:S02]  /*6b70*/  ISETP.GE.AND P5, PT, R29, R160, PT ;  /* 0x000000a01d00720c */ /* 0x000fe40003fa6270 */
[-C--:B------:R-:W-:Y:S02]  /*6b80*/  ISETP.GE.AND P4, PT, R25, R162.reuse, PT ;  /* 0x000000a21900720c */ /* 0x080fe40003f86270 */
[----:B------:R-:W-:Y:S02]  /*6b90*/  FSEL R18, R18, -INF , P1 ;  /* 0xff80000012127808 */ /* 0x000fe40000800000 */
[----:B------:R-:W-:Y:S02]  /*6ba0*/  FSEL R187, R22, -INF , !P3 ;  /* 0xff80000016bb7808 */ /* 0x000fe40005800000 */
[----:B------:R-:W-:Y:S02]  /*6bb0*/  ISETP.GE.AND P0, PT, R21, R162, PT ;  /* 0x000000a21500720c */ /* 0x000fe40003f06270 */
[----:B------:R-:W-:-:S02]  /*6bc0*/  FSEL R177, R23, -INF , !P2 ;  /* 0xff80000017b17808 */ /* 0x000fc40005000000 */
[----:B------:R-:W-:Y:S02]  /*6bd0*/  FMNMX3.FTZ R6, R6, R169, R185, !PT ;  /* 0x000000a906067276 */ /* 0x000fe400078100b9 */
[-C--:B------:R-:W-:Y:S02]  /*6be0*/  ISETP.GE.AND P1, PT, R25, R160.reuse, PT ;  /* 0x000000a01900720c */ /* 0x080fe40003f26270 */
[----:B------:R-:W-:Y:S01]  /*6bf0*/  ISETP.GE.AND P3, PT, R21, R160, PT ;  /* 0x000000a01500720c */ /* 0x000fe20003f66270 */
[----:B------:R-:W-:Y:S01]  /*6c00*/  LDSM.16.MT88.4 R24, [R133+0x8000] ;  /* 0x008000008518783b */ /* 0x000fe20000004200 */
[----:B------:R-:W-:Y:S02]  /*6c10*/  FSEL R14, R14, -INF , P4 ;  /* 0xff8000000e0e7808 */ /* 0x000fe40002000000 */
[----:B------:R-:W-:Y:S02]  /*6c20*/  FSEL R15, R15, -INF , P0 ;  /* 0xff8000000f0f7808 */ /* 0x000fe40000000000 */
[----:B------:R-:W-:-:S02]  /*6c30*/  FSEL R123, R18, -INF , !P6 ;  /* 0xff800000127b7808 */ /* 0x000fc40007000000 */
[----:B------:R-:W-:Y:S02]  /*6c40*/  FSEL R121, R19, -INF , !P5 ;  /* 0xff80000013797808 */ /* 0x000fe40006800000 */
[----:B------:R-:W-:Y:S01]  /*6c50*/  FMNMX3.FTZ R6, R6, R187, R177, !PT ;  /* 0x000000bb06067276 */ /* 0x000fe200078100b1 */
[----:B------:R-:W-:Y:S01]  /*6c60*/  LDSM.16.MT88.4 R16, [R134+0x8000] ;  /* 0x008000008610783b */ /* 0x000fe20000004200 */
[----:B------:R-:W-:Y:S02]  /*6c70*/  FSEL R119, R14, -INF , !P1 ;  /* 0xff8000000e777808 */ /* 0x000fe40004800000 */
[----:B------:R-:W-:Y:S02]  /*6c80*/  FSEL R117, R15, -INF , !P3 ;  /* 0xff8000000f757808 */ /* 0x000fe40005800000 */
[----:B------:R-:W-:Y:S02]  /*6c90*/  FMNMX3.FTZ R6, R6, R123, R121, !PT ;  /* 0x0000007b06067276 */ /* 0x000fe40007810079 */
[----:B-1----:R-:W-:-:S02]  /*6ca0*/  FMNMX.FTZ R15, R4, R13, !PT ;  /* 0x0000000d040f7209 */ /* 0x002fc40007810000 */
        /* <DEDUP_REMOVED lines=23> */
[----:B-1----:R-:W-:Y:S02]  /*6e20*/  FMNMX.FTZ R0, R13, R4, !PT ;  /* 0x000000040d007209 */ /* 0x002fe40007810000 */
[----:B------:R-:W-:Y:S02]  /*6e30*/  FSEL R4, R108, RZ, P1 ;  /* 0x000000ff6c047208 */ /* 0x000fe40000800000 */
[C---:B------:R-:W-:Y:S01]  /*6e40*/  FSETP.NEU.FTZ.AND P0, PT, R0.reuse, -INF , PT ;  /* 0xff8000000000780b */ /* 0x040fe20003f1d000 */
[----:B------:R-:W-:Y:S02]  /*6e50*/  FMUL.FTZ R116, R103, R0 ;  /* 0x0000000067747220 */ /* 0x000fe40000410000 */
[----:B------:R-:W-:Y:S01]  /*6e60*/  MUFU.EX2 R112, R112 ;  /* 0x0000007000707308 */ /* 0x000fe20000000800 */
[----:B------:R-:W-:Y:S01]  /*6e70*/  FADD.FTZ R4, R101, -R4 ;  /* 0x8000000465047221 */ /* 0x000fe20000010000 */
[----:B------:R-:W-:-:S02]  /*6e80*/  FSEL R7, R0, RZ, P0 ;  /* 0x000000ff00077208 */ /* 0x000fc40000000000 */
        /* <DEDUP_REMOVED lines=10> */
[----:B------:R-:W-:Y:S01]  /*6f30*/  LDSM.16.MT88.4 R8, [R138+0x8000] ;  /* 0x008000008a08783b */ /* 0x000fe20000004200 */
[-CC-:B------:R-:W-:Y:S01]  /*6f40*/  FFMA.FTZ R170, R189, R103.reuse, -R116.reuse ;  /* 0x00000067bdaa7223 */ /* 0x180fe20000010874 */
[----:B------:R-:W1:Y:S01]  /*6f50*/  MUFU.EX2 R101, R101 ;  /* 0x0000006500657308 */ /* 0x000e620000000800 */
[-CC-:B------:R-:W-:Y:S01]  /*6f60*/  FFMA.FTZ R131, R131, R103.reuse, -R116.reuse ;  /* 0x0000006783837223 */ /* 0x180fe20000010874 */
[-CC-:B------:R-:W-:Y:S01]  /*6f70*/  FFMA.FTZ R168, R191, R103.reuse, -R116.reuse ;  /* 0x00000067bfa87223 */ /* 0x180fe20000010874 */
[-C--:B------:R-:W-:Y:S01]  /*6f80*/  FFMA.FTZ R129, R129, R103.reuse, -R116 ;  /* 0x0000006781817223 */ /* 0x080fe20000010874 */
[-CC-:B------:R-:W-:Y:S01]  /*6f90*/  FFMA.FTZ R189, R171, R103.reuse, -R128.reuse ;  /* 0x00000067abbd7223 */ /* 0x180fe20000010880 */
[-C--:B------:R-:W-:Y:S01]  /*6fa0*/  FFMA.FTZ R171, R179, R103.reuse, -R128 ;  /* 0x00000067b3ab7223 */ /* 0x080fe20000010880 */
[-CC-:B------:R-:W-:Y:S01]  /*6fb0*/  FFMA.FTZ R179, R169, R103.reuse, -R116.reuse ;  /* 0x00000067a9b37223 */ /* 0x180fe20000010874 */
[-CC-:B------:R-:W-:Y:S01]  /*6fc0*/  FFMA.FTZ R178, R185, R103.reuse, -R116.reuse ;  /* 0x00000067b9b27223 */ /* 0x180fe20000010874 */
[----:B------:R-:W2:Y:S01]  /*6fd0*/  MUFU.EX2 R100, R100 ;  /* 0x0000006400647308 */ /* 0x000ea20000000800 */
[-CC-:B------:R-:W-:Y:S01]  /*6fe0*/  FFMA.FTZ R180, R187, R103.reuse, -R116.reuse ;  /* 0x00000067bbb47223 */ /* 0x180fe20000010874 */
[-C--:B------:R-:W-:Y:S01]  /*6ff0*/  FFMA.FTZ R169, R177, R103.reuse, -R116 ;  /* 0x00000067b1a97223 */ /* 0x080fe20000010874 */
[-CC-:B------:R-:W-:Y:S01]  /*7000*/  FFMA.FTZ R177, R120, R103.reuse, -R128.reuse ;  /* 0x0000006778b17223 */ /* 0x180fe20000010880 */
[-C--:B------:R-:W-:Y:S01]  /*7010*/  FFMA.FTZ R120, R126, R103.reuse, -R128 ;  /* 0x000000677e787223 */ /* 0x080fe20000010880 */
[-CC-:B------:R-:W-:Y:S01]  /*7020*/  FFMA.FTZ R122, R123, R103.reuse, -R116.reuse ;  /* 0x000000677b7a7223 */ /* 0x180fe20000010874 */
[----:B------:R-:W-:Y:S01]  /*7030*/  FFMA.FTZ R121, R121, R103, -R116 ;  /* 0x0000006779797223 */ /* 0x000fe20000010874 */
[----:B------:R-:W-:Y:S01]  /*7040*/  @P0 VIADD R107, R107, 0xfffffffd ;  /* 0xfffffffd6b6b0836 */ /* 0x000fe20000000000 */
[----:B------:R-:W-:Y:S01]  /*7050*/  MUFU.EX2 R102, R102 ;  /* 0x0000006600667308 */ /* 0x000fe20000000800 */
[-C--:B-1----:R-:W-:Y:S01]  /*7060*/  FMUL.FTZ R4, R96, R101.reuse ;  /* 0x0000006560047220 */ /* 0x082fe20000410000 */
[-C--:B------:R-:W-:Y:S01]  /*7070*/  FMUL.FTZ R5, R97, R101.reuse ;  /* 0x0000006561057220 */ /* 0x080fe20000410000 */
        /* <DEDUP_REMOVED lines=55> */
[----:B------:R-:W3:Y:S01]  /*73f0*/  MUFU.EX2 R165, R165 ;  /* 0x000000a500a57308 */ /* 0x000ee20000000800 */
[-C--:B------:R-:W-:Y:S01]  /*7400*/  FMUL.FTZ R57, R57, R101.reuse ;  /* 0x0000006539397220 */ /* 0x080fe20000410000 */
[-C--:B------:R-:W-:Y:S01]  /*7410*/  FMUL.FTZ R58, R58, R100.reuse ;  /* 0x000000643a3a7220 */ /* 0x080fe20000410000 */
[-C--:B------:R-:W-:Y:S01]  /*7420*/  FMUL.FTZ R59, R59, R100.reuse ;  /* 0x000000643b3b7220 */ /* 0x080fe20000410000 */
[-C--:B------:R-:W-:Y:S01]  /*7430*/  FMUL.FTZ R60, R60, R101.reuse ;  /* 0x000000653c3c7220 */ /* 0x080fe20000410000 */
[-C--:B------:R-:W-:Y:S01]  /*7440*/  FMUL.FTZ R61, R61, R101.reuse ;  /* 0x000000653d3d7220 */ /* 0x080fe20000410000 */
[C---:B--2---:R-:W-:Y:S01]  /*7450*/  HMMA.16816.F32 R36, R96.reuse, R72, R36 ;  /* 0x000000486024723c */ /* 0x044fe20000001824 */
        /* <DEDUP_REMOVED lines=15> */
[----:B------:R-:W-:Y:S01]  /*7550*/  HMMA.16816.F32 R20, R96, R24, R20 ;  /* 0x000000186014723c */ /* 0x000fe20000001814 */
[-C--:B------:R-:W-:Y:S01]  /*7560*/  FMUL.FTZ R85, R85, R101.reuse ;  /* 0x0000006555557220 */ /* 0x080fe20000410000 */
[----:B------:R-:W-:Y:S01]  /*7570*/  MUFU.EX2 R170, R170 ;  /* 0x000000aa00aa7308 */ /* 0x000fe20000000800 */
[-C--:B------:R-:W-:Y:S01]  /*7580*/  FMUL.FTZ R86, R86, R100.reuse ;  /* 0x0000006456567220 */ /* 0x080fe20000410000 */
[-C--:B------:R-:W-:Y:S01]  /*7590*/  FMUL.FTZ R87, R87, R100.reuse ;  /* 0x0000006457577220 */ /* 0x080fe20000410000 */
[----:B------:R-:W-:Y:S01]  /*75a0*/  FFMA.FTZ R114, R175, R101, R114 ;  /* 0x00000065af727223 */ /* 0x000fe20000010072 */
[----:B------:R-:W-:-:S02]  /*75b0*/  FFMA.FTZ R126, R173, R100, R102 ;  /* 0x00000064ad7e7223 */ /* 0x000fc40000010066 */
[----:B------:R-:W-:Y:S01]  /*75c0*/  HMMA.16816.F32 R24, R96, R26, R76 ;  /* 0x0000001a6018723c */ /* 0x000fe2000000184c */
[----:B------:R-:W-:Y:S01]  /*75d0*/  LDSM.16.MT88.4 R76, [R138+0x8800] ;  /* 0x008800008a4c783b */ /* 0x000fe20000004200 */
[----:B------:R-:W4:Y:S01]  /*75e0*/  MUFU.EX2 R131, R131 ;  /* 0x0000008300837308 */ /* 0x000f220000000800 */
[----:B------:R-:W-:Y:S01]  /*75f0*/  FADD.FTZ R111, R111, R114 ;  /* 0x000000726f6f7221 */ /* 0x000fe20000010000 */
[----:B------:R-:W-:-:S03]  /*7600*/  FADD.FTZ R126, R113, R126 ;  /* 0x0000007e717e7221 */ /* 0x000fc60000010000 */
[----:B------:R-:W-:Y:S01]  /*7610*/  FADD.FTZ R112, R112, R111 ;  /* 0x0000006f70707221 */ /* 0x000fe20000010000 */
[----:B------:R-:W-:Y:S01]  /*7620*/  HMMA.16816.F32 R4, R96, R8, R4 ;  /* 0x000000086004723c */ /* 0x000fe20000001804 */
[----:B------:R-:W-:Y:S01]  /*7630*/  FADD.FTZ R115, R115, R126 ;  /* 0x0000007e73737221 */ /* 0x000fe20000010000 */
[----:B------:R-:W-:Y:S01]  /*7640*/  MUFU.EX2 R168, R168 ;  /* 0x000000a800a87308 */ /* 0x000fe20000000800 */
[----:B------:R-:W-:Y:S02]  /*7650*/  FADD.FTZ R109, R109, R112 ;  /* 0x000000706d6d7221 */ /* 0x000fe40000010000 */
[----:B------:R-:W-:-:S03]  /*7660*/  FADD.FTZ R115, R110, R115 ;  /* 0x000000736e737221 */ /* 0x000fc60000010000 */
[C---:B-1----:R-:W-:Y:S02]  /*7670*/  HMMA.16816.F32 R44, R96.reuse, R68, R44 ;  /* 0x00000044602c723c */ /* 0x042fe4000000182c */
[----:B------:R-:W1:Y:S06]  /*7680*/  MUFU.EX2 R129, R129 ;  /* 0x0000008100817308 */ /* 0x000e6c0000000800 */
[C---:B------:R-:W-:Y:S01]  /*7690*/  HMMA.16816.F32 R48, R96.reuse, R70, R48 ;  /* 0x000000466030723c */ /* 0x040fe20000001830 */
[----:B------:R-:W5:Y:S01]  /*76a0*/  LDSM.16.MT88.4 R68, [R132+0xa000] ;  /* 0x00a000008444783b */ /* 0x000f620000004200 */
[----:B------:R-:W-:Y:S06]  /*76b0*/  MUFU.EX2 R189, R189 ;  /* 0x000000bd00bd7308 */ /* 0x000fec0000000800 */
[C---:B------:R-:W-:Y:S01]  /*76c0*/  HMMA.16816.F32 R8, R96.reuse, R10, R92 ;  /* 0x0000000a6008723c */ /* 0x040fe2000000185c */
[----:B------:R-:W-:Y:S01]  /*76d0*/  LDSM.16.MT88.4 R92, [R138+0x9800] ;  /* 0x009800008a5c783b */ /* 0x000fe20000004200 */
        /* <DEDUP_REMOVED lines=11> */
[----:B-----5:R-:W-:Y:S01]  /*7790*/  HMMA.16816.F32 R60, R96, R68, R60 ;  /* 0x00000044603c723c */ /* 0x020fe2000000183c */
[----:B---3--:R-:W-:Y:S01]  /*77a0*/  F2FP.F16.F32.PACK_AB R68, R165, R172 ;  /* 0x000000aca544723e */ /* 0x008fe200000000ff */
[----:B------:R-:W-:Y:S01]  /*77b0*/  MUFU.EX2 R180, R180 ;  /* 0x000000b400b47308 */ /* 0x000fe20000000800 */
[----:B----4-:R-:W-:Y:S01]  /*77c0*/  F2FP.F16.F32.PACK_AB R69, R131, R170 ;  /* 0x000000aa8345723e */ /* 0x010fe200000000ff */
[----:B------:R-:W-:Y:S01]  /*77d0*/  FADD.FTZ R172, R172, R109 ;  /* 0x0000006dacac7221 */ /* 0x000fe20000010000 */
[----:B------:R-:W-:-:S03]  /*77e0*/  FADD.FTZ R170, R170, R115 ;  /* 0x00000073aaaa7221 */ /* 0x000fc60000010000 */
[----:B------:R-:W-:Y:S01]  /*77f0*/  HMMA.16816.F32 R64, R96, R70, R64 ;  /* 0x000000466040723c */ /* 0x000fe20000001840 */
[----:B------:R-:W-:Y:S01]  /*7800*/  F2FP.F16.F32.PACK_AB R70, R130, R153 ;  /* 0x000000998246723e */ /* 0x000fe200000000ff */
[----:B------:R-:W-:Y:S01]  /*7810*/  MUFU.EX2 R169, R169 ;  /* 0x000000a900a97308 */ /* 0x000fe20000000800 */
[----:B-1----:R-:W-:Y:S01]  /*7820*/  F2FP.F16.F32.PACK_AB R71, R129, R168 ;  /* 0x000000a88147723e */ /* 0x002fe200000000ff */
        /* <DEDUP_REMOVED lines=10> */
[----:B------:R-:W3:Y:S06]  /*78d0*/  MUFU.EX2 R118, R118 ;  /* 0x0000007600767308 */ /* 0x000eec0000000800 */
[C---:B--2---:R-:W-:Y:S02]  /*78e0*/  HMMA.16816.F32 R12, R68.reuse, R72, R12 ;  /* 0x00000048440c723c */ /* 0x044fe4000000180c */
[----:B------:R-:W-:Y:S06]  /*78f0*/  MUFU.EX2 R120, R120 ;  /* 0x0000007800787308 */ /* 0x000fec0000000800 */
[----:B------:R-:W-:Y:S01]  /*7900*/  HMMA.16816.F32 R16, R68, R74, R16 ;  /* 0x0000004a4410723c */ /* 0x000fe20000001810 */
[----:B------:R-:W2:Y:S01]  /*7910*/  LDSM.16.MT88.4 R72, [R132+0x8800] ;  /* 0x008800008448783b */ /* 0x000ea20000004200 */
[----:B------:R-:W4:Y:S01]  /*7920*/  MUFU.EX2 R181, R181 ;  /* 0x000000b500b57308 */ /* 0x000f220000000800 */
[----:B---3--:R-:W-:-:S07]  /*7930*/  F2FP.F16.F32.PACK_AB R100, R118, R177 ;  /* 0x000000b17664723e */ /* 0x008fce00000000ff */
[----:B------:R-:W-:Y:S01]  /*7940*/  MUFU.EX2 R122, R122 ;  /* 0x0000007a007a7308 */ /* 0x000fe20000000800 */
        /* <DEDUP_REMOVED lines=31> */
[----:B------:R-:W-:-:S04]  /*7b40*/  FADD.FTZ R177, R177, R176 ;  /* 0x000000b0b1b17221 */ /* 0x000fc80000010000 */
[----:B------:R-:W-:Y:S01]  /*7b50*/  FADD.FTZ R177, R118, R177 ;  /* 0x000000b176b17221 */ /* 0x000fe20000010000 */
[----:B-1----:R-:W-:Y:S03]  /*7b60*/  HMMA.16816.F32 R4, R68, R76, R4 ;  /* 0x0000004c4404723c */ /* 0x002fe60000001804 */
[----:B------:R-:W-:-:S04]  /*7b70*/  FADD.FTZ R120, R120, R177 ;  /* 0x000000b178787221 */ /* 0x000fc80000010000 */
[----:B------:R-:W-:Y:S01]  /*7b80*/  FADD.FTZ R175, R181, R120 ;  /* 0x00000078b5af7221 */ /* 0x000fe20000010000 */
        /* <DEDUP_REMOVED lines=17> */
[----:B-1----:R-:W-:Y:S01]  /*7ca0*/  HMMA.16816.F32 R52, R68, R76, R52 ;  /* 0x0000004c4434723c */ /* 0x002fe20000001834 */
[-CC-:B------:R-:W-:Y:S01]  /*7cb0*/  FFMA.FTZ R76, R119, R103.reuse, -R116.reuse ;  /* 0x00000067774c7223 */ /* 0x180fe20000010874 */
[----:B------:R-:W-:-:S02]  /*7cc0*/  FFMA.FTZ R119, R117, R103, -R116 ;  /* 0x0000006775777223 */ /* 0x000fc40000010874 */
[----:B------:R-:W1:Y:S04]  /*7cd0*/  MUFU.EX2 R117, R121 ;  /* 0x0000007900757308 */ /* 0x000e680000000800 */
[C---:B------:R-:W-:Y:S04]  /*7ce0*/  HMMA.16816.F32 R56, R68.reuse, R78, R56 ;  /* 0x0000004e4438723c */ /* 0x040fe80000001838 */
[----:B------:R3:W-:Y:S04]  /*7cf0*/  MUFU.EX2 R116, R76 ;  /* 0x0000004c00747308 */ /* 0x0007e80000000800 */
[----:B--2---:R-:W-:Y:S04]  /*7d00*/  HMMA.16816.F32 R60, R68, R72, R60 ;  /* 0x00000048443c723c */ /* 0x004fe8000000183c */
[----:B------:R-:W2:Y:S01]  /*7d10*/  MUFU.EX2 R119, R119 ;  /* 0x0000007700777308 */ /* 0x000ea20000000800 */
[----:B-1----:R-:W-:Y:S01]  /*7d20*/  F2FP.F16.F32.PACK_AB R101, R117, R122 ;  /* 0x0000007a7565723e */ /* 0x002fe200000000ff */
[----:B------:R-:W-:-:S02]  /*7d30*/  FADD.FTZ R122, R122, R169 ;  /* 0x000000a97a7a7221 */ /* 0x000fc40000010000 */
[----:B------:R-:W-:Y:S01]  /*7d40*/  HMMA.16816.F32 R64, R68, R74, R64 ;  /* 0x0000004a4440723c */ /* 0x000fe20000001840 */
[----:B------:R-:W1:Y:S01]  /*7d50*/  LDSM.16.MT88.4 R68, [R132+0x9800] ;  /* 0x009800008444783b */ /* 0x000e620000004200 */
[----:B------:R-:W-:-:S03]  /*7d60*/  FADD.FTZ R117, R117, R122 ;  /* 0x0000007a75757221 */ /* 0x000fc60000010000 */
[----:B---3--:R-:W3:Y:S01]  /*7d70*/  LDSM.16.MT88.4 R76, [R133+0x9800] ;  /* 0x00980000854c783b */ /* 0x008ee20000004200 */
[----:B--2---:R-:W-:Y:S01]  /*7d80*/  F2FP.F16.F32.PACK_AB R103, R119, R116 ;  /* 0x000000747767723e */ /* 0x004fe200000000ff */
[----:B------:R-:W-:-:S04]  /*7d90*/  FADD.FTZ R116, R116, R117 ;  /* 0x0000007574747221 */ /* 0x000fc80000010000 */
[----:B------:R-:W-:Y:S02]  /*7da0*/  FADD.FTZ R173, R119, R116 ;  /* 0x0000007477ad7221 */ /* 0x000fe40000010000 */
[C---:B------:R-:W-:Y:S01]  /*7db0*/  HMMA.16816.F32 R96, R100.reuse, R92, R4 ;  /* 0x0000005c6460723c */ /* 0x040fe20000001804 */
[----:B------:R-:W2:Y:S07]  /*7dc0*/  LDSM.16.MT88.4 R4, [R138+0xb800] ;  /* 0x00b800008a04783b */ /* 0x000eae0000004200 */
[C---:B------:R-:W-:Y:S01]  /*7dd0*/  HMMA.16816.F32 R92, R100.reuse, R94, R8 ;  /* 0x0000005e645c723c */ /* 0x040fe20000001808 */
[----:B------:R-:W-:Y:S07]  /*7de0*/  LDSM.16.MT88.4 R8, [R133+0xb800] ;  /* 0x00b800008508783b */ /* 0x000fee0000004200 */
[C---:B------:R-:W-:Y:S01]  /*7df0*/  HMMA.16816.F32 R88, R100.reuse, R84, R12 ;  /* 0x000000546458723c */ /* 0x040fe2000000180c */
[----:B------:R-:W4:Y:S07]  /*7e00*/  LDSM.16.MT88.4 R12, [R134+0xb800] ;  /* 0x00b80000860c783b */ /* 0x000f2e0000004200 */
[C---:B-1----:R-:W-:Y:S08]  /*7e10*/  HMMA.16816.F32 R72, R100.reuse, R68, R28 ;  /* 0x000000446448723c */ /* 0x042ff0000000181c */
[C---:B---3--:R-:W-:Y:S08]  /*7e20*/  HMMA.16816.F32 R80, R100.reuse, R76, R20 ;  /* 0x0000004c6450723c */ /* 0x048ff00000001814 */
[C---:B------:R-:W-:Y:S08]  /*7e30*/  HMMA.16816.F32 R84, R100.reuse, R86, R16 ;  /* 0x000000566454723c */ /* 0x040ff00000001810 */
[C---:B--2---:R-:W-:Y:S08]  /*7e40*/  HMMA.16816.F32 R36, R100.reuse, R4, R36 ;  /* 0x000000046424723c */ /* 0x044ff00000001824 */
        /* <DEDUP_REMOVED lines=10> */
[----:B------:R-:W-:-:S02]  /*7ef0*/  IMAD.MOV.U32 R100, RZ, RZ, R0 ;  /* 0x000000ffff647224 */ /* 0x000fc400078e0000 */
[----:B------:R-:W-:Y:S02]  /*7f00*/  IMAD.MOV.U32 R101, RZ, RZ, R108 ;  /* 0x000000ffff657224 */ /* 0x000fe400078e006c */
[----:B------:R-:W-:Y:S02]  /*7f10*/  @P0 IMAD.MOV.U32 R100, RZ, RZ, R0 ;  /* 0x000000ffff640224 */ /* 0x000fe400078e0000 */
[----:B------:R-:W-:Y:S01]  /*7f20*/  @P0 IMAD.MOV.U32 R101, RZ, RZ, R108 ;  /* 0x000000ffff650224 */ /* 0x000fe200078e006c */
[----:B------:R-:W-:-:S12]  /*7f30*/  @P0 BRA `(.L_x_13933) ;  /* 0x0000000000040947 */ /* 0x000fd80003800000 */
.L_x_13924:
[----:B------:R-:W-:-:S07]  /*7f40*/  IADD3 R107, PT, PT, R127, -0x1, RZ ;  /* 0xffffffff7f6b7810 */ /* 0x000fce0007ffe0ff */
.L_x_13933:
[----:B------:R-:W-:Y:S05]  /*7f50*/  BSYNC B2 ;  /* 0x0000000000027941 */ /* 0x000fea0003800000 */
.L_x_13923:
        /* <DEDUP_REMOVED lines=12> */
.L_x_13941:
        /* <DEDUP_REMOVED lines=78> */
.L_x_13936:
[----:B------:R-:W-:Y:S05]  /*8500*/  BSYNC.RECONVERGENT B0 ;  /* 0x0000000000007941 */ /* 0x000fea0003800200 */
.L_x_13935:
[----:B------:R-:W1:Y:S01]  /*8510*/  S2UR UR6, SR_CgaCtaId ;  /* 0x00000000000679c3 */ /* 0x000e620000008800 */
[C---:B------:R-:W-:Y:S01]  /*8520*/  IMAD.SHL.U32 R149, R157.reuse, 0x8, RZ ;  /* 0x000000089d957824 */ /* 0x040fe200078e00ff */
[----:B------:R-:W-:Y:S01]  /*8530*/  LOP3.LUT R101, R157, 0x38, RZ, 0xc0, !PT ;  /* 0x000000389d657812 */ /* 0x000fe200078ec0ff */
[----:B------:R-:W-:Y:S01]  /*8540*/  UMOV UR7, 0x400 ;  /* 0x0000040000077882 */ /* 0x000fe20000000000 */
[----:B------:R-:W-:Y:S01]  /*8550*/  IADD3 R178, P0, PT, R165, R154, RZ ;  /* 0x0000009aa5b27210 */ /* 0x000fe20007f1e0ff */
[----:B------:R-:W-:Y:S01]  /*8560*/  VIADD R169, R169, 0xffffffff ;  /* 0xffffffffa9a97836 */ /* 0x000fe20000000000 */
[C---:B------:R-:W-:Y:S01]  /*8570*/  LOP3.LUT R103, R149.reuse, 0x1c0, RZ, 0xc0, !PT ;  /* 0x000001c095677812 */ /* 0x040fe200078ec0ff */
[----:B------:R-:W-:Y:S01]  /*8580*/  BSSY.RECONVERGENT B1, `(.L_x_13937) ;  /* 0x00000e5000017945 */ /* 0x000fe20003800200 */
[C---:B------:R-:W-:Y:S01]  /*8590*/  LOP3.LUT R100, R149.reuse, 0x38, RZ, 0xc0, !PT ;  /* 0x0000003895647812 */ /* 0x040fe200078ec0ff */
[----:B------:R-:W-:Y:S01]  /*85a0*/  IMAD.X R179, R168, 0x1, R155, P0 ;  /* 0x00000001a8b37824 */ /* 0x000fe200000e069b */
[----:B------:R-:W-:Y:S02]  /*85b0*/  IADD3 R176, P0, PT, R178, R165, RZ ;  /* 0x000000a5b2b07210 */ /* 0x000fe40007f1e0ff */
[----:B------:R-:W-:Y:S02]  /*85c0*/  LOP3.LUT R100, R100, R103, R101, 0x1e, !PT ;  /* 0x0000006764647212 */ /* 0x000fe400078e1e65 */
[----:B------:R-:W-:Y:S01]  /*85d0*/  LOP3.LUT R103, R149, 0x1e00, RZ, 0xc0, !PT ;  /* 0x00001e0095677812 */ /* 0x000fe200078ec0ff */
[--C-:B------:R-:W-:Y:S01]  /*85e0*/  IMAD.X R177, R179, 0x1, R168.reuse, P0 ;  /* 0x00000001b3b17824 */ /* 0x100fe200000e06a8 */
[----:B------:R-:W-:Y:S02]  /*85f0*/  IADD3 R180, P0, PT, R176, R165, RZ ;  /* 0x000000a5b0b47210 */ /* 0x000fe40007f1e0ff */
[----:B------:R-:W-:Y:S03]  /*8600*/  LOP3.LUT R103, R100, R103, RZ, 0xfc, !PT ;  /* 0x0000006764677212 */ /* 0x000fe600078efcff */
[----:B------:R-:W-:Y:S01]  /*8610*/  IMAD.X R181, R177, 0x1, R168, P0 ;  /* 0x00000001b1b57824 */ /* 0x000fe200000e06a8 */
[----:B------:R-:W-:Y:S01]  /*8620*/  ISETP.GT.AND P0, PT, R169, R150, PT ;  /* 0x00000096a900720c */ /* 0x000fe20003f04270 */
[----:B-1----:R-:W-:Y:S06]  /*8630*/  ULEA UR6, UR6, UR7, 0x18 ;  /* 0x0000000706067291 */ /* 0x002fec000f8ec0ff */
        /* <DEDUP_REMOVED lines=196> */
.L_x_13940:
[----:B------:R-:W-:Y:S05]  /*9280*/  BSYNC.RECONVERGENT B0 ;  /* 0x0000000000007941 */ /* 0x000fea0003800200 */
.L_x_13939:
        /* <DEDUP_REMOVED lines=20> */
.L_x_13938:
[----:B------:R-:W-:Y:S05]  /*93d0*/  BSYNC.RECONVERGENT B1 ;  /* 0x0000000000017941 */ /* 0x000fea0003800200 */
.L_x_13937:
[----:B------:R-:W2:Y:S01]  /*93e0*/  LD.E R103, desc[UR4][R2.64+0xdc] ;  /* 0x0000dc0402677980 */ /* 0x000ea2000c101900 */
[C---:B-1----:R-:W-:Y:S02]  /*93f0*/  VIADD R101, R171.reuse, 0xffffffe0 ;  /* 0xffffffe0ab657836 */ /* 0x042fe40000000000 */
[C---:B------:R-:W-:Y:S02]  /*9400*/  VIADD R119, R171.reuse, 0xffffffe1 ;  /* 0xffffffe1ab777836 */ /* 0x040fe40000000000 */
[----:B------:R-:W-:Y:S01]  /*9410*/  VIADD R117, R171, 0xffffffe8 ;  /* 0xffffffe8ab757836 */ /* 0x000fe20000000000 */
[-C--:B------:R-:W-:Y:S01]  /*9420*/  ISETP.GE.AND P6, PT, R101, R163.reuse, PT ;  /* 0x000000a36500720c */ /* 0x080fe20003fc6270 */
        /* <DEDUP_REMOVED lines=10> */
[C---:B------:R-:W-:Y:S01]  /*94d0*/  VIADD R113, R171.reuse, 0x9 ;  /* 0x00000009ab717836 */ /* 0x040fe20000000000 */
[----:B------:R-:W-:Y:S01]  /*94e0*/  FSEL R100, R4, -INF , P5 ;  /* 0xff80000004647808 */ /* 0x000fe20002800000 */
[----:B------:R-:W-:Y:S01]  /*94f0*/  VIADD R111, R171, 0x10 ;  /* 0x00000010ab6f7836 */ /* 0x000fe20000000000 */
[----:B------:R-:W-:Y:S01]  /*9500*/  FSEL R4, R5, -INF , P4 ;  /* 0xff80000005047808 */ /* 0x000fe20002000000 */
[----:B------:R-:W-:Y:S01]  /*9510*/  VIADD R5, R171, 0xfffffff9 ;  /* 0xfffffff9ab057836 */ /* 0x000fe20000000000 */
[-C--:B------:R-:W-:Y:S01]  /*9520*/  ISETP.GE.AND P5, PT, R117, R164.reuse, PT ;  /* 0x000000a47500720c */ /* 0x080fe20003fa6270 */
[----:B------:R-:W-:Y:S01]  /*9530*/  VIADD R109, R171, 0x11 ;  /* 0x00000011ab6d7836 */ /* 0x000fe20000000000 */
[----:B------:R-:W-:Y:S01]  /*9540*/  FSEL R7, R7, -INF , P0 ;  /* 0xff80000007077808 */ /* 0x000fe20000000000 */
[----:B------:R-:W-:Y:S01]  /*9550*/  VIADD R170, R170, 0xffffffc0 ;  /* 0xffffffc0aaaa7836 */ /* 0x000fe20000000000 */
[C---:B------:R-:W-:Y:S02]  /*9560*/  ISETP.GE.AND P4, PT, R101.reuse, R164, PT ;  /* 0x000000a46500720c */ /* 0x040fe40003f86270 */
[----:B------:R-:W-:Y:S02]  /*9570*/  ISETP.GE.AND P0, PT, R101, R162, PT ;  /* 0x000000a26500720c */ /* 0x000fe40003f06270 */
[----:B------:R-:W-:Y:S02]  /*9580*/  FSEL R104, R8, -INF , P5 ;  /* 0xff80000008687808 */ /* 0x000fe40002800000 */
        /* <DEDUP_REMOVED lines=19> */
[-C--:B------:R-:W-:Y:S02]  /*96c0*/  ISETP.GE.AND P5, PT, R123, R164.reuse, PT ;  /* 0x000000a47b00720c */ /* 0x080fe40003fa6270 */
[----:B------:R-:W-:Y:S02]  /*96d0*/  FSEL R187, R21, -INF , P4 ;  /* 0xff80000015bb7808 */ /* 0x000fe40002000000 */
[----:B------:R-:W-:Y:S02]  /*96e0*/  FSEL R14, R14, -INF , P1 ;  /* 0xff8000000e0e7808 */ /* 0x000fe40000800000 */
[----:B------:R-:W-:Y:S02]  /*96f0*/  ISETP.GE.AND P4, PT, R113, R164, PT ;  /* 0x000000a47100720c */ /* 0x000fe40003f86270 */
[----:B------:R-:W-:Y:S02]  /*9700*/  FSEL R193, R15, -INF , P0 ;  /* 0xff8000000fc17808 */ /* 0x000fe40000000000 */
[-C--:B------:R-:W-:Y:S02]  /*9710*/  ISETP.GE.AND P1, PT, R11, R162.reuse, PT ;  /* 0x000000a20b00720c */ /* 0x080fe40003f26270 */
        /* <DEDUP_REMOVED lines=13> */
[C---:B------:R-:W-:Y:S01]  /*97f0*/  VIADD R29, R171.reuse, 0x18 ;  /* 0x00000018ab1d7836 */ /* 0x040fe20000000000 */
[----:B------:R-:W-:Y:S02]  /*9800*/  FSEL R22, R22, -INF , P1 ;  /* 0xff80000016167808 */ /* 0x000fe40000800000 */
[C---:B------:R-:W-:Y:S01]  /*9810*/  ISETP.GE.AND P4, PT, R171.reuse, R160, PT ;  /* 0x000000a0ab00720c */ /* 0x040fe20003f86270 */
[----:B------:R-:W-:Y:S01]  /*9820*/  VIADD R171, R171, 0xffffffc0 ;  /* 0xffffffc0abab7836 */ /* 0x000fe20000000000 */
[----:B------:R-:W-:Y:S02]  /*9830*/  FSEL R179, R23, -INF , P0 ;  /* 0xff80000017b37808 */ /* 0x000fe40000000000 */
[----:B------:R-:W-:Y:S02]  /*9840*/  FSEL R189, R20, -INF , !P5 ;  /* 0xff80000014bd7808 */ /* 0x000fe40006800000 */
[-C--:B------:R-:W-:Y:S02]  /*9850*/  ISETP.GE.AND P0, PT, R113, R162.reuse, PT ;  /* 0x000000a27100720c */ /* 0x080fe40003f06270 */
[-C--:B------:R-:W-:Y:S02]  /*9860*/  ISETP.GE.AND P5, PT, R119, R163.reuse, PT ;  /* 0x000000a37700720c */ /* 0x080fe40003fa6270 */
        /* <DEDUP_REMOVED lines=8> */
[----:B------:R-:W-:Y:S02]  /*98f0*/  FSEL R26, R26, -INF , P1 ;  /* 0xff8000001a1a7808 */ /* 0x000fe40000800000 */
[----:B------:R-:W-:Y:S02]  /*9900*/  FSEL R19, R104, -INF , !P4 ;  /* 0xff80000068137808 */ /* 0x000fe40006000000 */
[----:B------:R-:W-:Y:S02]  /*9910*/  ISETP.GE.AND P1, PT, R111, R162, PT ;  /* 0x000000a26f00720c */ /* 0x000fe40003f26270 */
[-C--:B------:R-:W-:Y:S02]  /*9920*/  ISETP.GE.AND P5, PT, R115, R163.reuse, PT ;  /* 0x000000a37300720c */ /* 0x080fe40003fa6270 */
[----:B------:R-:W-:Y:S02]  /*9930*/  ISETP.GE.AND P4, PT, R107, R163, PT ;  /* 0x000000a36b00720c */ /* 0x000fe40003f86270 */
[----:B------:R-:W-:Y:S02]  /*9940*/  FSEL R31, R31, -INF , P0 ;  /* 0xff8000001f1f7808 */ /* 0x000fe40000000000 */
[----:B------:R-:W-:Y:S02]  /*9950*/  FMNMX3.FTZ R4, R0, R23, R21, !PT ;  /* 0x0000001700047276 */ /* 0x000fe40007810015 */
[----:B------:R-:W-:Y:S02]  /*9960*/  FSEL R17, R8, -INF , !P6 ;  /* 0xff80000008117808 */ /* 0x000fe40007000000 */
        /* <DEDUP_REMOVED lines=8> */
[----:B------:R-:W-:Y:S02]  /*99f0*/  ISETP.GE.AND P4, PT, R105, R163, PT ;  /* 0x000000a36900720c */ /* 0x000fe40003f86270 */
[----:B------:R-:W-:Y:S02]  /*9a00*/  FSEL R33, R33, -INF , P0 ;  /* 0xff80000021217808 */ /* 0x000fe40000000000 */
[----:B------:R-:W-:Y:S02]  /*9a10*/  ISETP.GE.AND P0, PT, R25, R162, PT ;  /* 0x000000a21900720c */ /* 0x000fe40003f06270 */
[----:B------:R-:W-:Y:S02]  /*9a20*/  FSEL R32, R32, -INF , P1 ;  /* 0xff80000020207808 */ /* 0x000fe40000800000 */
[----:B------:R-:W-:Y:S02]  /*9a30*/  FSEL R125, R16, -INF , !P6 ;  /* 0xff800000107d7808 */ /* 0x000fe40007000000 */
[----:B------:R-:W-:Y:S02]  /*9a40*/  FSEL R195, R195, -INF , !P5 ;  /* 0xff800000c3c37808 */ /* 0x000fe40006800000 */
[----:B------:R-:W-:Y:S02]  /*9a50*/  FSEL R187, R187, -INF , !P4 ;  /* 0xff800000bbbb7808 */ /* 0x000fe40006000000 */
[----:B------:R-:W-:Y:S02]  /*9a60*/  FMNMX3.FTZ R4, R4, R121, R197, !PT ;  /* 0x0000007904047276 */ /* 0x000fe400078100c5 */
[-C--:B------:R-:W-:Y:S02]  /*9a70*/  ISETP.GE.AND P1, PT, R119, R160.reuse, PT ;  /* 0x000000a07700720c */ /* 0x080fe40003f26270 */
[-C--:B------:R-:W-:Y:S02]  /*9a80*/  ISETP.GE.AND P4, PT, R123, R163.reuse, PT ;  /* 0x000000a37b00720c */ /* 0x080fe40003f86270 */
[----:B------:R-:W-:Y:S02]  /*9a90*/  FSEL R35, R35, -INF , P0 ;  /* 0xff80000023237808 */ /* 0x000fe40000000000 */
[----:B------:R-:W-:Y:S02]  /*9aa0*/  FSEL R15, R6, -INF , !P3 ;  /* 0xff800000060f7808 */ /* 0x000fe40005800000 */
[-C--:B------:R-:W-:Y:S02]  /*9ab0*/  ISETP.GE.AND P0, PT, R117, R160.reuse, PT ;  /* 0x000000a07500720c */ /* 0x080fe40003f06270 */
[-C--:B------:R-:W-:Y:S02]  /*9ac0*/  ISETP.GE.AND P6, PT, R101, R160.reuse, PT ;  /* 0x000000a06500720c */ /* 0x080fe40003fc6270 */
[----:B------:R-:W-:Y:S02]  /*9ad0*/  ISETP.GE.AND P3, PT, R113, R163, PT ;  /* 0x000000a37100720c */ /* 0x000fe40003f66270 */
[----:B------:R-:W-:Y:S02]  /*9ae0*/  FMNMX3.FTZ R4, R4, R125, R195, !PT ;  /* 0x0000007d04047276 */ /* 0x000fe400078100c3 */
[----:B------:R-:W-:Y:S02]  /*9af0*/  FSEL R13, R7, -INF , !P1 ;  /* 0xff800000070d7808 */ /* 0x000fe40004800000 */
[----:B------:R-:W-:Y:S02]  /*9b00*/  FSEL R185, R24, -INF , !P4 ;  /* 0xff80000018b97808 */ /* 0x000fe40006000000 */
[-C--:B------:R-:W-:Y:S02]  /*9b10*/  ISETP.GE.AND P4, PT, R11, R160.reuse, PT ;  /* 0x000000a00b00720c */ /* 0x080fe40003f86270 */
        /* <DEDUP_REMOVED lines=17> */
[----:B------:R-:W-:Y:S02]  /*9c30*/  FMNMX3.FTZ R7, R4, R127, R126, !PT ;  /* 0x0000007f04077276 */ /* 0x000fe4000781007e */
[-C--:B------:R-:W-:Y:S02]  /*9c40*/  ISETP.GE.AND P0, PT, R105, R160.reuse, PT ;  /* 0x000000a06900720c */ /* 0x080fe40003f06270 */
        /* <DEDUP_REMOVED lines=10> */
[----:B------:R-:W-:Y:S02]  /*9cf0*/  ISETP.GE.AND P0, PT, R29, R162, PT ;  /* 0x000000a21d00720c */ /* 0x000fe40003f06270 */
[-C--:B------:R-:W-:Y:S02]  /*9d00*/  ISETP.GE.AND P1, PT, R111, R160.reuse, PT ;  /* 0x000000a06f00720c */ /* 0x080fe40003f26270 */
[-C--:B------:R-:W-:Y:S02]  /*9d10*/  ISETP.GE.AND P4, PT, R109, R160.reuse, PT ;  /* 0x000000a06d00720c */ /* 0x080fe40003f86270 */
        /* <DEDUP_REMOVED lines=312> */
.L_x_13934:
        /* <DEDUP_REMOVED lines=10> */
.L_x_13949:
[----:B------:R-:W2:Y:S01]  /*b140*/  MUFU.RCP R8, R5 ;  /* 0x0000000500087308 */ /* 0x000ea20000001000 */
[----:B----4-:R-:W-:Y:S01]  /*b150*/  FADD.FTZ R4, R9, R10 ;  /* 0x0000000a09047221 */ /* 0x010fe20000010000 */
[C---:B------:R-:W-:Y:S01]  /*b160*/  SHF.L.U32 R7, R157.reuse, 0x1, RZ ;  /* 0x000000019d077819 */ /* 0x040fe200000006ff */
[----:B------:R-:W-:Y:S01]  /*b170*/  BAR.SYNC.DEFER_BLOCKING 0x0 ;  /* 0x0000000000007b1d */ /* 0x000fe20000010000 */
[----:B------:R-:W-:Y:S02]  /*b180*/  SHF.L.U32 R6, R157, 0x4, RZ ;  /* 0x000000049d067819 */ /* 0x000fe400000006ff */
[----:B------:R-:W-:Y:S02]  /*b190*/  FSETP.NE.FTZ.AND P1, PT, R5, RZ, PT ;  /* 0x000000ff0500720b */ /* 0x000fe40003f35000 */
[----:B---3--:R-:W-:Y:S01]  /*b1a0*/  SHF.L.U32 R9, R157, 0x5, RZ ;  /* 0x000000059d097819 */ /* 0x008fe200000006ff */
[----:B------:R-:W3:Y:S01]  /*b1b0*/  MUFU.RCP R11, R4 ;  /* 0x00000004000b7308 */ /* 0x000ee20000001000 */
[----:B------:R-:W-:-:S02]  /*b1c0*/  LOP3.LUT R12, R7, 0x6, RZ, 0xc0, !PT ;  /* 0x00000006070c7812 */ /* 0x000fc400078ec0ff */
        /* <DEDUP_REMOVED lines=118> */
[----:B------:R-:W4:Y:S04]  /*b930*/  LD.E R14, desc[UR4][R2.64+0x60] ;  /* 0x00006004020e7980 */ /* 0x000f28000c101900 */
[----:B--2---:R-:W2:Y:S04]  /*b940*/  LD.E R71, desc[UR4][R2.64+0xcc] ;  /* 0x0000cc0402477980 */ /* 0x004ea8000c101900 */
[----:B------:R-:W2:Y:S01]  /*b950*/  LD.E.64 R68, desc[UR4][R2.64+0x78] ;  /* 0x0000780402447980 */ /* 0x000ea2000c101b00 */
[----:B------:R-:W1:Y:S03]  /*b960*/  @P1 MUFU.LG2 R5, R5 ;  /* 0x0000000500051308 */ /* 0x000e660000000c00 */
[----:B------:R1:W5:Y:S01]  /*b970*/  LD.E.64 R72, desc[UR4][R2.64+0xa8] ;  /* 0x0000a80402487980 */ /* 0x000362000c101b00 */
[----:B---3--:R-:W-:Y:S01]  /*b980*/  LOP3.LUT R12, R149, 0x1f80, RZ, 0xc0, !PT ;  /* 0x00001f80950c7812 */ /* 0x008fe200078ec0ff */
[----:B------:R-:W-:Y:S01]  /*b990*/  BSSY.RECONVERGENT B0, `(.L_x_13943) ;  /* 0x0000042000007945 */ /* 0x000fe20003800200 */
[----:B------:R-:W-:-:S02]  /*b9a0*/  SHF.L.U32 R7, R157, 0x2, RZ ;  /* 0x000000029d077819 */ /* 0x000fc400000006ff */
[----:B----4-:R-:W3:Y:S01]  /*b9b0*/  @P0 MUFU.LG2 R61, R4 ;  /* 0x00000004003d0308 */ /* 0x010ee20000000c00 */
[----:B------:R-:W-:Y:S02]  /*b9c0*/  SHF.R.U32.HI R70, RZ, 0x1, R157 ;  /* 0x00000001ff467819 */ /* 0x000fe4000001169d */
[----:B------:R-:W-:Y:S02]  /*b9d0*/  LOP3.LUT R60, R12, 0x3c, R7, 0xf8, !PT ;  /* 0x0000003c0c3c7812 */ /* 0x000fe400078ef807 */
[----:B------:R-:W-:Y:S02]  /*b9e0*/  LOP3.LUT R7, R7, 0x1f8, RZ, 0xc0, !PT ;  /* 0x000001f807077812 */ /* 0x000fe400078ec0ff */
[----:B------:R-:W-:Y:S02]  /*b9f0*/  LOP3.LUT R6, R6, 0x10, RZ, 0xc0, !PT ;  /* 0x0000001006067812 */ /* 0x000fe400078ec0ff */
[----:B------:R-:W-:Y:S01]  /*ba00*/  LOP3.LUT R7, R7, 0x38, R70, 0x78, !PT ;  /* 0x0000003807077812 */ /* 0x000fe200078e7846 */
[----:B-1----:R-:W-:Y:S01]  /*ba10*/  @P1 FMUL.FTZ R63, R5, 0.69314718246459960938 ;  /* 0x3f317218053f1820 */ /* 0x002fe20000410000 */
[----:B------:R-:W-:-:S02]  /*ba20*/  IADD3 R8, PT, PT, R148, 0x10, RZ ;  /* 0x0000001094087810 */ /* 0x000fc40007ffe0ff */
[----:B------:R-:W-:Y:S02]  /*ba30*/  LEA R7, R7, R6, 0x2 ;  /* 0x0000000607077211 */ /* 0x000fe400078e10ff */
[----:B------:R-:W-:Y:S02]  /*ba40*/  ISETP.GE.AND P4, PT, R8, R145, PT ;  /* 0x000000910800720c */ /* 0x000fe40003f86270 */
[C---:B------:R-:W-:Y:S01]  /*ba50*/  IADD3 R10, PT, PT, R148.reuse, 0x8, RZ ;  /* 0x00000008940a7810 */ /* 0x040fe20007ffe0ff */
        /* <DEDUP_REMOVED lines=53> */
.L_x_13944:
[----:B------:R-:W-:Y:S05]  /*bdb0*/  BSYNC.RECONVERGENT B0 ;  /* 0x0000000000007941 */ /* 0x000fea0003800200 */
.L_x_13943:
        /* <DEDUP_REMOVED lines=19> */
[----:B--23--:R-:W-:Y:S05]  /*bef0*/  @P1 RET.REL.NODEC R156 `(_ZN5flash24flash_fwd_splitkv_kernelI23Flash_fwd_kernel_traitsILi128ELi64ELi64ELi4ELb0ELb0EN7cutlass6half_tE19Flash_kernel_traitsILi128ELi64ELi64ELi4ES3_EELb0ELb1ELb0ELb0ELb1ELb0ELb1ELb0EEEvNS_16Flash_fwd_paramsE) ;  /* 0xffffff409c401950 */ /* 0x00cfea0003c3ffff */
[----:B------:R-:W-:Y:S01]  /*bf00*/  MOV R157, 0x0 ;  /* 0x00000000009d7802 */ /* 0x000fe20000000f00 */
[----:B------:R-:W-:Y:S04]  /*bf10*/  ST.E.128 desc[UR4][R68.64+0x7000], R64 ;  /* 0x0070004044007985 */ /* 0x000fe8000c101d04 */
[----:B------:R1:W-:Y:S02]  /*bf20*/  ST.E.128 desc[UR4][R68.64+0x7100], R60 ;  /* 0x0071003c44007985 */ /* 0x0003e4000c101d04 */
[----:B-1----:R-:W-:Y:S05]  /*bf30*/  RET.REL.NODEC R156 `(_ZN5flash24flash_fwd_splitkv_kernelI23Flash_fwd_kernel_traitsILi128ELi64ELi64ELi4ELb0ELb0EN7cutlass6half_tE19Flash_kernel_traitsILi128ELi64ELi64ELi4ES3_EELb0ELb1ELb0ELb0ELb1ELb0ELb1ELb0EEEvNS_16Flash_fwd_paramsE) ;  /* 0xffffff409c307950 */ /* 0x002fea0003c3ffff */
.L_x_13942:
[----:B------:R-:W-:Y:S01]  /*bf40*/  MOV R7, 0x2 ;  /* 0x0000000200077802 */ /* 0x000fe20000000f00 */
[----:B------:R-:W-:Y:S01]  /*bf50*/  IMAD.MOV.U32 R4, RZ, RZ, 0x1f ;  /* 0x0000001fff047424 */ /* 0x000fe200078e00ff */
[----:B------:R-:W-:-:S07]  /*bf60*/  MOV R6, 0xffffffff ;  /* 0xffffffff00067802 */ /* 0x000fce0000000f00 */
[----:B-1---5:R-:W-:Y:S05]  /*bf70*/  WARPSYNC.COLLECTIVE R6, `(.L_x_13945) ;  /* 0x0000000006087348 */ /* 0x022fea0003c00000 */
[----:B------:R2:W3:Y:S02]  /*bf80*/  SHFL.BFLY P0, R10, R175, R7, R4 ;  /* 0x0c000007af0a7389 */ /* 0x0004e40000000004 */
[----:B-123-5:R-:W-:Y:S05]  /*bf90*/  ENDCOLLECTIVE ;  /* 0x000000000000791b */ /* 0x02efea0003800000 */
.L_x_13945:
[----:B------:R-:W-:Y:S02]  /*bfa0*/  IMAD.MOV.U32 R8, RZ, RZ, R10 ;  /* 0x000000ffff087224 */ /* 0x000fe400078e000a */
[----:B------:R-:W-:Y:S02]  /*bfb0*/  IMAD.MOV.U32 R7, RZ, RZ, 0x1 ;  /* 0x00000001ff077424 */ /* 0x000fe400078e00ff */
[----:B------:R-:W-:-:S05]  /*bfc0*/  FADD.FTZ R8, R8, R175 ;  /* 0x000000af08087221 */ /* 0x000fca0000010000 */
[----:B------:R-:W-:-:S07]  /*bfd0*/  MOV R175, R8 ;  /* 0x0000000800af7202 */ /* 0x000fce0000000f00 */
[----:B------:R-:W-:Y:S05]  /*bfe0*/  WARPSYNC.COLLECTIVE R6, `(.L_x_13946) ;  /* 0x0000000006087348 */ /* 0x000fea0003c00000 */
[----:B------:R1:W2:Y:S02]  /*bff0*/  SHFL.BFLY P0, R10, R175, R7, R4 ;  /* 0x0c000007af0a7389 */ /* 0x0002a40000000004 */
[----:B-12---:R-:W-:Y:S05]  /*c000*/  ENDCOLLECTIVE ;  /* 0x000000000000791b */ /* 0x006fea0003800000 */
.L_x_13946:
[----:B------:R-:W-:Y:S01]  /*c010*/  MOV R175, R173 ;  /* 0x000000ad00af7202 */ /* 0x000fe20000000f00 */
[----:B------:R-:W-:Y:S01]  /*c020*/  IMAD.MOV.U32 R7, RZ, RZ, 0x2 ;  /* 0x00000002ff077424 */ /* 0x000fe200078e00ff */
[----:B------:R-:W-:-:S07]  /*c030*/  MOV R5, R10 ;  /* 0x0000000a00057202 */ /* 0x000fce0000000f00 */
[----:B------:R-:W-:Y:S05]  /*c040*/  WARPSYNC.COLLECTIVE R6, `(.L_x_13947) ;  /* 0x0000000006087348 */ /* 0x000fea0003c00000 */
[----:B------:R1:W2:Y:S02]  /*c050*/  SHFL.BFLY P0, R10, R175, R7, R4 ;  /* 0x0c000007af0a7389 */ /* 0x0002a40000000004 */
[----:B-12---:R-:W-:Y:S05]  /*c060*/  ENDCOLLECTIVE ;  /* 0x000000000000791b */ /* 0x006fea0003800000 */
.L_x_13947:
[----:B------:R-:W-:Y:S01]  /*c070*/  FADD.FTZ R5, R8, R5 ;  /* 0x0000000508057221 */ /* 0x000fe20000010000 */
[----:B------:R-:W-:Y:S01]  /*c080*/  FADD.FTZ R9, R10, R173 ;  /* 0x000000ad0a097221 */ /* 0x000fe20000010000 */
[----:B------:R-:W-:-:S04]  /*c090*/  MOV R7, 0x1 ;  /* 0x0000000100077802 */ /* 0x000fc80000000f00 */
[----:B------:R-:W-:-:S07]  /*c0a0*/  MOV R175, R9 ;  /* 0x0000000900af7202 */ /* 0x000fce0000000f00 */
[----:B------:R-:W-:Y:S05]  /*c0b0*/  WARPSYNC.COLLECTIVE R6, `(.L_x_13948) ;  /* 0x0000000006087348 */ /* 0x000fea0003c00000 */
[----:B------:R1:W2:Y:S02]  /*c0c0*/  SHFL.BFLY P0, R10, R175, R7, R4 ;  /* 0x0c000007af0a7389 */ /* 0x0002a40000000004 */
[----:B-12---:R-:W-:Y:S05]  /*c0d0*/  ENDCOLLECTIVE ;  /* 0x000000000000791b */ /* 0x006fea0003800000 */
.L_x_13948:
[----:B------:R-:W-:Y:S05]  /*c0e0*/  BRA `(.L_x_13949) ;  /* 0xfffffff000147947 */ /* 0x000fea000383ffff */
.L_x_13950:
        /* <DEDUP_REMOVED lines=9> */
.L_x_15004:


//--------------------- .text._ZN5flash24flash_fwd_splitkv_kernelI23Flash_fwd_kernel_traitsILi128ELi64ELi64ELi4ELb0ELb0EN7cutlass6half_tE19Flash_kernel_traitsILi128ELi64ELi64ELi4ES3_EELb0ELb1ELb0ELb0ELb1ELb1ELb1ELb0EEEvNS_16Flash_fwd_paramsE --------------------------
	.section	.text._ZN5flash24flash_fwd_splitkv_kernelI23Flash_fwd_kernel_traitsILi128ELi64ELi64ELi4ELb0ELb0EN7cutlass6half_tE19Flash_kernel_traitsILi128ELi64ELi64ELi4ES3_EELb0ELb1ELb0ELb0ELb1ELb1ELb1ELb0EEEvNS_16Flash_fwd_paramsE,"ax",@progbits
	.align	128
        .global         _ZN5flash24flash_fwd_splitkv_kernelI23Flash_fwd_kernel_traitsILi128ELi64ELi64ELi4ELb0ELb0EN7cutlass6half_tE19Flash_kernel_traitsILi128ELi64ELi64ELi4ES3_EELb0ELb1ELb0ELb0ELb1ELb1ELb1ELb0EEEvNS_16Flash_fwd_paramsE
        .type           _ZN5flash24flash_fwd_splitkv_kernelI23Flash_fwd_kernel_traitsILi128ELi64ELi64ELi4ELb0ELb0EN7cutlass6half_tE19Flash_kernel_traitsILi128ELi64ELi64ELi4ES3_EELb0ELb1ELb0ELb0ELb1ELb1ELb1ELb0EEEvNS_16Flash_fwd_paramsE,@function
        .size           _ZN5flash24flash_fwd_splitkv_kernelI23Flash_fwd_kernel_traitsILi128ELi64ELi64ELi4ELb0ELb0EN7cutlass6half_tE19Flash_kernel_traitsILi128ELi64ELi64ELi4ES3_EELb0ELb1ELb0ELb0ELb1ELb1ELb1ELb0EEEvNS_16Flash_fwd_paramsE,(.L_x_15005 - _ZN5flash24flash_fwd_splitkv_kernelI23Flash_fwd_kernel_traitsILi128ELi64ELi64ELi4ELb0ELb0EN7cutlass6half_tE19Flash_kernel_traitsILi128ELi64ELi64ELi4ES3_EELb0ELb1ELb0ELb0ELb1ELb1ELb1ELb0EEEvNS_16Flash_fwd_paramsE)
        .other          _ZN5flash24flash_fwd_splitkv_kernelI23Flash_fwd_kernel_traitsILi128ELi64ELi64ELi4ELb0ELb0EN7cutlass6half_tE19Flash_kernel_traitsILi128ELi64ELi64ELi4ES3_EELb0ELb1ELb0ELb0ELb1ELb1ELb1ELb0EEEvNS_16Flash_fwd_paramsE,@"STO_CUDA_ENTRY STV_DEFAULT"
_ZN5flash24flash_fwd_splitkv_kernelI23Flash_fwd_kernel_traitsILi128ELi64ELi64ELi4ELb0ELb0EN7cutlass6half_tE19Flash_kernel_traitsILi128ELi64ELi64ELi4ES3_EELb0ELb1ELb0ELb0ELb1ELb1ELb1ELb0EEEvNS_16Flash_fwd_paramsE:
.text._ZN5flash24flash_fwd_splitkv_kernelI23Flash_fwd_kernel_traitsILi128ELi64ELi64ELi4ELb0ELb0EN7cutlass6half_tE19Flash_kernel_traitsILi128ELi64ELi64ELi4ES3_EELb0ELb1ELb0ELb0ELb1ELb1ELb1ELb0EEEvNS_16Flash_fwd_paramsE:
        /* <DEDUP_REMOVED lines=29> */
[----:B-1----:R-:W-:Y:S05]  /*01d0*/  CALL.REL.NOINC `($_ZN5flash24flash_fwd_splitkv_kernelI23Flash_fwd_kernel_traitsILi128ELi64ELi64ELi4ELb0ELb0EN7cutlass6half_tE19Flash_kernel_traitsILi128ELi64ELi64ELi4ES3_EELb0ELb1ELb0ELb0ELb1ELb1ELb1ELb0EEEvNS_16Flash_fwd_paramsE$_ZN5flash30compute_attn_1rowblock_splitkvI23Flash_fwd_kernel_traitsILi128ELi64ELi64ELi4ELb0ELb0EN7cutlass6half_tE19Flash_kernel_traitsILi128ELi64ELi64ELi4ES3_EELb0ELb1ELb0ELb0ELb1ELb1ELb1ELb0ENS_16Flash_fwd_paramsEEEvRKT8_iiiii) ;  /* 0x0000000000087944 */ /* 0x002fea0003c00000 */
[----:B------:R-:W-:Y:S05]  /*01e0*/  BSYNC.RECONVERGENT B3 ;  /* 0x0000000000037941 */ /* 0x000fea0003800200 */
.L_x_13951:
[----:B------:R-:W-:Y:S05]  /*01f0*/  EXIT ;  /* 0x000000000000794d */ /* 0x000fea0003800000 */
        .type           $_ZN5flash24flash_fwd_splitkv_kernelI23Flash_fwd_kernel_traitsILi128ELi64ELi64ELi4ELb0ELb0EN7cutlass6half_tE19Flash_kernel_traitsILi128ELi64ELi64ELi4ES3_EELb0ELb1ELb0ELb0ELb1ELb1ELb1ELb0EEEvNS_16Flash_fwd_paramsE$_ZN5flash30compute_attn_1rowblock_splitkvI23Flash_fwd_kernel_traitsILi128ELi64ELi64ELi4ELb0ELb0EN7cutlass6half_tE19Flash_kernel_traitsILi128ELi64ELi64ELi4ES3_EELb0ELb1ELb0ELb0ELb1ELb1ELb1ELb0ENS_16Flash_fwd_paramsEEEvRKT8_iiiii,@function
        .size           $_ZN5flash24flash_fwd_splitkv_kernelI23Flash_fwd_kernel_traitsILi128ELi64ELi64ELi4ELb0ELb0EN7cutlass6half_tE19Flash_kernel_traitsILi128ELi64ELi64ELi4ES3_EELb0ELb1ELb0ELb0ELb1ELb1ELb1ELb0EEEvNS_16Flash_fwd_paramsE$_ZN5flash30compute_attn_1rowblock_splitkvI23Flash_fwd_kernel_traitsILi128ELi64ELi64ELi4ELb0ELb0EN7cutlass6half_tE19Flash_kernel_traitsILi128ELi64ELi64ELi4ES3_EELb0ELb1ELb0ELb0ELb1ELb1ELb1ELb0ENS_16Flash_fwd_paramsEEEvRKT8_iiiii,(.L_x_15005 - $_ZN5flash24flash_fwd_splitkv_kernelI23Flash_fwd_kernel_traitsILi128ELi64ELi64ELi4ELb0ELb0EN7cutlass6half_tE19Flash_kernel_traitsILi128ELi64ELi64ELi4ES3_EELb0ELb1ELb0ELb0ELb1ELb1ELb1ELb0EEEvNS_16Flash_fwd_paramsE$_ZN5flash30compute_attn_1rowblock_splitkvI23Flash_fwd_kernel_traitsILi128ELi64ELi64ELi4ELb0ELb0EN7cutlass6half_tE19Flash_kernel_traitsILi128ELi64ELi64ELi4ES3_EELb0ELb1ELb0ELb0ELb1ELb1ELb1ELb0ENS_16Flash_fwd_paramsEEEvRKT8_iiiii)
$_ZN5flash24flash_fwd_splitkv_kernelI23Flash_fwd_kernel_traitsILi128ELi64ELi64ELi4ELb0ELb0EN7cutlass6half_tE19Flash_kernel_traitsILi128ELi64ELi64ELi4ES3_EELb0ELb1ELb0ELb0ELb1ELb1ELb1ELb0EEEvNS_16Flash_fwd_paramsE$_ZN5flash30compute_attn_1rowblock_splitkvI23Flash_fwd_kernel_traitsILi128ELi64ELi64ELi4ELb0ELb0EN7cutlass6half_tE19Flash_kernel_traitsILi128ELi64ELi64ELi4ES3_EELb0ELb1ELb0ELb0ELb1ELb1ELb1ELb0ENS_16Flash_fwd_paramsEEEvRKT8_iiiii:
        /* <DEDUP_REMOVED lines=39> */
.L_x_13953:
[----:B------:R-:W-:Y:S05]  /*0470*/  BSYNC.RECONVERGENT B0 ;  /* 0x0000000000007941 */ /* 0x000fea0003800200 */
.L_x_13952:
[----:B------:R-:W-:Y:S04]  /*0480*/  BSSY.RECONVERGENT B0, `(.L_x_13954) ;  /* 0x0000007000007945 */ /* 0x000fe80003800200 */
[----:B------:R-:W-:Y:S05]  /*0490*/  @!P3 BRA `(.L_x_13955) ;  /* 0x000000000014b947 */ /* 0x000fea0003800000 */
[----:B------:R-:W4:Y:S02]  /*04a0*/  LD.E.U8 R7, desc[UR4][R2.64+0x1b2] ;  /* 0x0001b20402077980 */ /* 0x000f24000c101100 */
[----:B----4-:R-:W-:-:S13]  /*04b0*/  ISETP.NE.AND P1, PT, R7, RZ, PT ;  /* 0x000000ff0700720c */ /* 0x010fda0003f25270 */
[----:B------:R-:W4:Y:S02]  /*04c0*/  @P1 LD.E R8, desc[UR4][R12.64+0x4] ;  /* 0x000004040c081980 */ /* 0x000f24000c101900 */
[----:B----45:R-:W-:-:S06]  /*04d0*/  @P1 IADD3 R101, PT, PT, R8, -R15, RZ ;  /* 0x8000000f08651210 */ /* 0x030fcc0007ffe0ff */
[----:B------:R4:W5:Y:S02]  /*04e0*/  @!P1 LD.E R101, desc[UR4][R12.64] ;  /* 0x000000040c659980 */ /* 0x000964000c101900 */
.L_x_13955:
[----:B------:R-:W-:Y:S05]  /*04f0*/  BSYNC.RECONVERGENT B0 ;  /* 0x0000000000007941 */ /* 0x000fea0003800200 */
.L_x_13954:
        /* <DEDUP_REMOVED lines=8> */
.L_x_13957:
[----:B------:R-:W5:Y:S01]  /*0580*/  LD.E.64 R6, desc[UR4][R2.64+0x108] ;  /* 0x0001080402067980 */ /* 0x000f62000c101b00 */
[----:B------:R-:W-:Y:S01]  /*0590*/  BSSY.RECONVERGENT B0, `(.L_x_13959) ;  /* 0x0000006000007945 */ /* 0x000fe20003800200 */
[----:B-----5:R-:W-:Y:S01]  /*05a0*/  ISETP.NE.U32.AND P0, PT, R6, RZ, PT ;  /* 0x000000ff0600720c */ /* 0x020fe20003f05070 */
[----:B------:R-:W-:-:S03]  /*05b0*/  IMAD.MOV.U32 R6, RZ, RZ, RZ ;  /* 0x000000ffff067224 */ /* 0x000fc600078e00ff */
[----:B------:R-:W-:-:S13]  /*05c0*/  ISETP.NE.AND.EX P0, PT, R7, RZ, PT, P0 ;  /* 0x000000ff0700720c */ /* 0x000fda0003f05300 */
[----:B------:R-:W-:Y:S05]  /*05d0*/  @!P0 BRA `(.L_x_13960) ;  /* 0x0000000000048947 */ /* 0x000fea0003800000 */
[----:B------:R1:W5:Y:S02]  /*05e0*/  LD.E R6, desc[UR4][R2.64+0xbc] ;  /* 0x0000bc0402067980 */ /* 0x000364000c101900 */
.L_x_13960:
[----:B------:R-:W-:Y:S05]  /*05f0*/  BSYNC.RECONVERGENT B0 ;  /* 0x0000000000007941 */ /* 0x000fea0003800200 */
.L_x_13959:
[----:B-----5:R-:W-:Y:S02]  /*0600*/  IADD3 R101, PT, PT, R6, R101, -R14 ;  /* 0x0000006506657210 */ /* 0x020fe40007ffe80e */
.L_x_13958:
[----:B------:R-:W-:Y:S05]  /*0610*/  BSYNC.RECONVERGENT B1 ;  /* 0x0000000000017941 */ /* 0x000fea0003800200 */
.L_x_13956:
[----:B------:R-:W-:Y:S01]  /*0620*/  IMAD.SHL.U32 R158, R27, 0x40, RZ ;  /* 0x000000401b9e7824 */ /* 0x000fe200078e00ff */
[----:B------:R-:W-:Y:S01]  /*0630*/  MOV R6, R156 ;  /* 0x0000009c00067202 */ /* 0x000fe20000000f00 */
[----:B------:R-:W-:-:S03]  /*0640*/  IMAD.MOV.U32 R7, RZ, RZ, 0x0 ;  /* 0x00000000ff077424 */ /* 0x000fc600078e00ff */
[----:B------:R-:W-:-:S13]  /*0650*/  ISETP.GT.AND P0, PT, R119, R158, PT ;  /* 0x0000009e7700720c */ /* 0x000fda0003f04270 */
[----:B-1234-:R-:W-:Y:S05]  /*0660*/  @!P0 RET.REL.NODEC R6 `(_ZN5flash24flash_fwd_splitkv_kernelI23Flash_fwd_kernel_traitsILi128ELi64ELi64ELi4ELb0ELb0EN7cutlass6half_tE19Flash_kernel_traitsILi128ELi64ELi64ELi4ES3_EELb0ELb1ELb0ELb0ELb1ELb1ELb1ELb0EEEvNS_16Flash_fwd_paramsE) ;  /* 0xfffffff806648950 */ /* 0x01efea0003c3ffff */
        /* <DEDUP_REMOVED lines=132> */
[----:B-1----:R-:W-:Y:S05]  /*0eb0*/  @P0 RET.REL.NODEC R156 `(_ZN5flash24flash_fwd_splitkv_kernelI23Flash_fwd_kernel_traitsILi128ELi64ELi64ELi4ELb0ELb0EN7cutlass6half_tE19Flash_kernel_traitsILi128ELi64ELi64ELi4ES3_EELb0ELb1ELb0ELb0ELb1ELb1ELb1ELb0EEEvNS_16Flash_fwd_paramsE) ;  /* 0xfffffff09c500950 */ /* 0x002fea0003c3ffff */
[----:B------:R-:W-:Y:S02]  /*0ec0*/  MOV R3, 0xff800000 ;  /* 0xff80000000037802 */ /* 0x000fe40000000f00 */
[----:B------:R-:W-:-:S03]  /*0ed0*/  MOV R157, 0x0 ;  /* 0x00000000009d7802 */ /* 0x000fc60000000f00 */
[----:B------:R1:W-:Y:S02]  /*0ee0*/  ST.E desc[UR4][R8.64+0xe0], R3 ;  /* 0x0000e00308007985 */ /* 0x0003e4000c101904 */
[----:B-1----:R-:W-:Y:S05]  /*0ef0*/  RET.REL.NODEC R156 `(_ZN5flash24flash_fwd_splitkv_kernelI23Flash_fwd_kernel_traitsILi128ELi64ELi64ELi4ELb0ELb0EN7cutlass6half_tE19Flash_kernel_traitsILi128ELi64ELi64ELi4ES3_EELb0ELb1ELb0ELb0ELb1ELb1ELb1ELb0EEEvNS_16Flash_fwd_paramsE) ;  /* 0xfffffff09c407950 */ /* 0x002fea0003c3ffff */
.L_x_13961:
        /* <DEDUP_REMOVED lines=101> */
.L_x_13963:
        /* <DEDUP_REMOVED lines=78> */
.L_x_13964:
[----:B------:R-:W-:Y:S05]  /*1a30*/  BSYNC.RECONVERGENT B0 ;  /* 0x0000000000007941 */ /* 0x000fea0003800200 */
.L_x_13962:
        /* <DEDUP_REMOVED lines=29> */
[----:B------:R-:W-:Y:S01]  /*1c10*/  IMAD.MOV.U32 R7, RZ, RZ, R20 ;  /* 0x000000ffff077224 */ /* 0x000fe200078e0014 */
[----:B------:R-:W-:Y:S01]  /*1c20*/  SHF.L.U32 R149, R157, 0x3, RZ ;  /* 0x000000039d957819 */ /* 0x000fe200000006ff */
[----:B-----5:R-:W-:Y:S02]  /*1c30*/  IMAD R9, R13, R104, RZ ;  /* 0x000000680d097224 */ /* 0x020fe400078e02ff */
[----:B------:R-:W-:Y:S01]  /*1c40*/  @!P1 IMAD.MOV R7, RZ, RZ, -R7 ;  /* 0x000000ffff079224 */ /* 0x000fe200078e0a07 */
[----:B------:R-:W-:Y:S01]  /*1c50*/  @!P2 LOP3.LUT R7, RZ, R12, RZ, 0x33, !PT ;  /* 0x0000000cff07a212 */ /* 0x000fe200078e33ff */
[C---:B------:R-:W-:Y:S02]  /*1c60*/  IMAD R9, R4.reuse, R105, R9 ;  /* 0x0000006904097224 */ /* 0x040fe400078e0209 */
[----:B------:R-:W-:Y:S01]  /*1c70*/  IMAD.WIDE.U32 R20, R4, R104, RZ ;  /* 0x0000006804147225 */ /* 0x000fe200078e00ff */
[----:B------:R-:W-:Y:S02]  /*1c80*/  LOP3.LUT R4, R149, 0x38, RZ, 0xc0, !PT ;  /* 0x0000003895047812 */ /* 0x000fe400078ec0ff */
[----:B------:R-:W-:Y:S01]  /*1c90*/  SHF.R.S32.HI R12, RZ, 0x1f, R7 ;  /* 0x0000001fff0c7819 */ /* 0x000fe20000011407 */
[----:B------:R-:W-:Y:S01]  /*1ca0*/  IMAD R11, R29, R7, RZ ;  /* 0x000000071d0b7224 */ /* 0x000fe200078e02ff */
[----:B------:R-:W-:Y:S01]  /*1cb0*/  IADD3 R10, P2, P1, R20, R10, R4 ;  /* 0x0000000a140a7210 */ /* 0x000fe2000795e004 */
[----:B------:R-:W-:-:S02]  /*1cc0*/  IMAD.IADD R9, R21, 0x1, R9 ;  /* 0x0000000115097824 */ /* 0x000fc400078e0209 */
[----:B------:R-:W-:Y:S01]  /*1cd0*/  IMAD.WIDE.U32 R34, R28, R7, RZ ;  /* 0x000000071c227225 */ /* 0x000fe200078e00ff */
[----:B------:R-:W-:-:S03]  /*1ce0*/  IADD3 R32, P3, PT, R4, R8, RZ ;  /* 0x0000000804207210 */ /* 0x000fc60007f7e0ff */
[----:B------:R-:W-:Y:S01]  /*1cf0*/  IMAD R11, R12, R28, R11 ;  /* 0x0000001c0c0b7224 */ /* 0x000fe200078e020b */
[----:B------:R-:W-:Y:S02]  /*1d00*/  IADD3.X R6, PT, PT, R9, R6, RZ, P2, P1 ;  /* 0x0000000609067210 */ /* 0x000fe400017e24ff */
[----:B------:R-:W-:Y:S01]  /*1d10*/  IADD3 R28, P1, PT, R10, R34, RZ ;  /* 0x000000220a1c7210 */ /* 0x000fe20007f3e0ff */
[----:B------:R-:W-:Y:S01]  /*1d20*/  IMAD.IADD R11, R35, 0x1, R11 ;  /* 0x00000001230b7824 */ /* 0x000fe200078e020b */
[----:B------:R-:W-:Y:S02]  /*1d30*/  SHF.R.U32.HI R20, RZ, 0x3, R157 ;  /* 0x00000003ff147819 */ /* 0x000fe4000001169d */
[----:B------:R-:W-:Y:S01]  /*1d40*/  IADD3.X R33, PT, PT, RZ, R0, RZ, P3, !PT ;  /* 0x00000000ff217210 */ /* 0x000fe20001ffe4ff */
[----:B------:R-:W-:Y:S01]  /*1d50*/  IMAD.X R29, R6, 0x1, R11, P1 ;  /* 0x00000001061d7824 */ /* 0x000fe200008e060b */
[----:B------:R-:W-:Y:S01]  /*1d60*/  IADD3 R145, PT, PT, -R158, R119, RZ ;  /* 0x000000779e917210 */ /* 0x000fe20007ffe1ff */
[----:B------:R-:W-:Y:S01]  /*1d70*/  IMAD R151, R147, R20, RZ ;  /* 0x0000001493977224 */ /* 0x000fe200078e02ff */
[C---:B------:R-:W-:Y:S01]  /*1d80*/  IADD3 R12, PT, PT, R20.reuse, 0x10, RZ ;  /* 0x00000010140c7810 */ /* 0x040fe20007ffe0ff */
[----:B------:R-:W-:-:S03]  /*1d90*/  IMAD.WIDE.U32 R32, R20, R146, R32 ;  /* 0x0000009214207225 */ /* 0x000fc600078e0020 */
[----:B------:R-:W-:Y:S01]  /*1da0*/  ISETP.GE.AND P4, PT, R12, R145, PT ;  /* 0x000000910c00720c */ /* 0x000fe20003f86270 */
[C---:B------:R-:W-:Y:S01]  /*1db0*/  VIADD R10, R20.reuse, 0x20 ;  /* 0x00000020140a7836 */ /* 0x040fe20000000000 */
[----:B------:R-:W-:Y:S02]  /*1dc0*/  IADD3 R151, PT, PT, R33, R151, RZ ;  /* 0x0000009721977210 */ /* 0x000fe40007ffe0ff */
[----:B------:R-:W-:Y:S01]  /*1dd0*/  MOV R21, RZ ;  /* 0x000000ff00157202 */ /* 0x000fe20000000f00 */
[----:B------:R-:W1:Y:S01]  /*1de0*/  S2UR UR6, SR_CgaCtaId ;  /* 0x00000000000679c3 */ /* 0x000e620000008800 */
[-C--:B------:R-:W-:Y:S02]  /*1df0*/  ISETP.GE.AND P5, PT, R20, R145.reuse, PT ;  /* 0x000000911400720c */ /* 0x080fe40003fa6270 */
[----:B------:R-:W-:Y:S01]  /*1e00*/  ISETP.GE.AND P2, PT, R10, R145, PT ;  /* 0x000000910a00720c */ /* 0x000fe20003f46270 */
[----:B------:R-:W-:-:S04]  /*1e10*/  IMAD.WIDE.U32 R26, R27, 0x40, R20 ;  /* 0x000000401b1a7825 */ /* 0x000fc800078e0014 */
[----:B------:R-:W-:Y:S02]  /*1e20*/  IMAD R155, R105, R20, RZ ;  /* 0x00000014699b7224 */ /* 0x000fe400078e02ff */
[----:B------:R-:W-:Y:S01]  /*1e30*/  IMAD.WIDE.U32 R28, R20, R104, R28 ;  /* 0x00000068141c7225 */ /* 0x000fe200078e001c */
[----:B------:R-:W-:-:S04]  /*1e40*/  UMOV UR7, 0x400 ;  /* 0x0000040000077882 */ /* 0x000fc80000000000 */
[----:B------:R-:W-:Y:S01]  /*1e50*/  IADD3 R155, PT, PT, R29, R155, RZ ;  /* 0x0000009b1d9b7210 */ /* 0x000fe20007ffe0ff */
[----:B------:R-:W-:-:S04]  /*1e60*/  VIADD R127, R107, 0xffffffff ;  /* 0xffffffff6b7f7836 */ /* 0x000fc80000000000 */
[----:B------:R-:W-:Y:S01]  /*1e70*/  IMAD.SHL.U32 R103, R127, 0x40, RZ ;  /* 0x000000407f677824 */ /* 0x000fe200078e00ff */
[----:B-1----:R-:W-:-:S06]  /*1e80*/  ULEA UR6, UR6, UR7, 0x18 ;  /* 0x0000000706067291 */ /* 0x002fcc000f8ec0ff */
[----:B------:R-:W-:Y:S02]  /*1e90*/  MOV R144, UR6 ;  /* 0x0000000600907c02 */ /* 0x000fe40008000f00 */
[----:B------:R-:W-:Y:S01]  /*1ea0*/  SHF.L.U64.HI R100, R146, 0x4, R147 ;  /* 0x0000000492647819 */ /* 0x000fe20000010293 */
[----:B--2---:R-:W-:Y:S01]  /*1eb0*/  @P6 IMAD.WIDE.U32 R8, R16, R5, RZ ;  /* 0x0000000510086225 */ /* 0x004fe200078e00ff */
[----:B---3--:R-:W-:-:S03]  /*1ec0*/  LEA R152, P1, R32, R14, 0x1 ;  /* 0x0000000e20987211 */ /* 0x008fc600078208ff */
[-C--:B----4-:R-:W-:Y:S02]  /*1ed0*/  @!P6 IMAD R6, R25, R161.reuse, RZ ;  /* 0x000000a11906e224 */ /* 0x090fe400078e02ff */
[----:B------:R-:W-:-:S04]  /*1ee0*/  @!P6 IMAD.WIDE.U32 R24, R24, R161, RZ ;  /* 0x000000a11818e225 */ /* 0x000fc800078e00ff */
[----:B------:R-:W-:Y:S02]  /*1ef0*/  @!P6 IMAD.MOV.U32 R7, RZ, RZ, R24 ;  /* 0x000000ffff07e224 */ /* 0x000fe400078e0018 */
[----:B------:R-:W-:Y:S02]  /*1f00*/  @P6 IMAD.MOV.U32 R7, RZ, RZ, R8 ;  /* 0x000000ffff076224 */ /* 0x000fe400078e0008 */
[----:B------:R-:W-:Y:S02]  /*1f10*/  VIADD R8, R20, 0x30 ;  /* 0x0000003014087836 */ /* 0x000fe40000000000 */
[----:B------:R-:W-:Y:S01]  /*1f20*/  @P6 IMAD R0, R17, R5, RZ ;  /* 0x0000000511006224 */ /* 0x000fe200078e02ff */
[----:B------:R-:W-:Y:S01]  /*1f30*/  LEA.HI.X R151, R32, R15, R151, 0x1, P1 ;  /* 0x0000000f20977211 */ /* 0x000fe200008f0c97 */
[----:B------:R-:W-:Y:S01]  /*1f40*/  @!P6 IMAD.IADD R6, R25, 0x1, R6 ;  /* 0x000000011906e824 */ /* 0x000fe200078e0206 */
[----:B------:R-:W-:Y:S01]  /*1f50*/  ISETP.GE.AND P3, PT, R8, R145, PT ;  /* 0x000000910800720c */ /* 0x000fe20003f66270 */
[----:B------:R-:W-:Y:S01]  /*1f60*/  @P6 IMAD.IADD R6, R9, 0x1, R0 ;  /* 0x0000000109066824 */ /* 0x000fe200078e0200 */
[----:B------:R-:W-:Y:S01]  /*1f70*/  IADD3 R32, P1, PT, R4, R7, RZ ;  /* 0x0000000704207210 */ /* 0x000fe20007f3e0ff */
[----:B------:R-:W-:Y:S01]  /*1f80*/  IMAD R25, R23, R159, RZ ;  /* 0x0000009f17197224 */ /* 0x000fe200078e02ff */
        /* <DEDUP_REMOVED lines=8> */
[C---:B------:R-:W-:Y:S02]  /*2010*/  @!P2 IADD3 R13, P6, PT, R26.reuse, 0x20, RZ ;  /* 0x000000201a0da810 */ /* 0x040fe40007fde0ff */
[----:B------:R-:W-:Y:S01]  /*2020*/  LOP3.LUT R9, R5, R9, R4, 0xf6, !PT ;  /* 0x0000000905097212 */ /* 0x000fe200078ef604 */
[----:B------:R-:W-:Y:S01]  /*2030*/  @!P4 IMAD.X R11, RZ, RZ, R27, P1 ;  /* 0x000000ffff0bc224 */ /* 0x000fe200008e061b */
[----:B------:R-:W-:Y:S01]  /*2040*/  @!P3 IADD3 R6, P1, PT, R26, 0x30, RZ ;  /* 0x000000301a06b810 */ /* 0x000fe20007f3e0ff */
[----:B------:R-:W-:-:S02]  /*2050*/  @!P5 IMAD R5, R27, R16, RZ ;  /* 0x000000101b05d224 */ /* 0x000fc400078e02ff */
[----:B------:R-:W-:Y:S01]  /*2060*/  IMAD.IADD R23, R23, 0x1, R25 ;  /* 0x0000000117177824 */ /* 0x000fe200078e0219 */
[----:B------:R-:W-:Y:S01]  /*2070*/  @!P2 IADD3.X R21, PT, PT, RZ, R27, RZ, P6, !PT ;  /* 0x0000001bff15a210 */ /* 0x000fe200037fe4ff */
[----:B------:R-:W-:Y:S01]  /*2080*/  @!P3 IMAD.X R7, RZ, RZ, R27, P1 ;  /* 0x000000ffff07b224 */ /* 0x000fe200008e061b */
[----:B------:R-:W-:Y:S01]  /*2090*/  LEA R154, P1, R28, R30, 0x1 ;  /* 0x0000001e1c9a7211 */ /* 0x000fe200078208ff */
[C---:B------:R-:W-:Y:S01]  /*20a0*/  @!P5 IMAD R5, R26.reuse, R17, R5 ;  /* 0x000000111a05d224 */ /* 0x040fe200078e0205 */
[----:B------:R-:W-:Y:S01]  /*20b0*/  @!P4 MOV R24, R22 ;  /* 0x000000160018c202 */ /* 0x000fe20000000f00 */
[----:B------:R-:W-:Y:S01]  /*20c0*/  @!P5 IMAD.WIDE.U32 R26, R26, R16, R22 ;  /* 0x000000101a1ad225 */ /* 0x000fe200078e0016 */
[----:B------:R-:W-:-:S03]  /*20d0*/  LEA.HI.X R155, R28, R31, R155, 0x1, P1 ;  /* 0x0000001f1c9b7211 */ /* 0x000fc600008f0c9b */
[----:B------:R-:W-:Y:S02]  /*20e0*/  @!P4 IMAD R11, R11, R16, RZ ;  /* 0x000000100b0bc224 */ /* 0x000fe400078e02ff */
[----:B------:R-:W-:Y:S01]  /*20f0*/  @!P4 IMAD.MOV.U32 R25, RZ, RZ, R23 ;  /* 0x000000ffff19c224 */ /* 0x000fe200078e0017 */
[----:B------:R-:W-:Y:S01]  /*2100*/  @!P5 IADD3 R5, PT, PT, R27, R5, RZ ;  /* 0x000000051b05d210 */ /* 0x000fe20007ffe0ff */
[-C--:B------:R-:W-:Y:S01]  /*2110*/  @!P4 IMAD R11, R17, R15.reuse, R11 ;  /* 0x0000000f110bc224 */ /* 0x080fe200078e020b */
[----:B------:R-:W-:Y:S01]  /*2120*/  @!P5 LEA R14, P1, R26, R18, 0x1 ;  /* 0x000000121a0ed211 */ /* 0x000fe200078208ff */
[----:B------:R-:W-:Y:S01]  /*2130*/  @!P4 IMAD.WIDE.U32 R24, R16, R15, R24 ;  /* 0x0000000f1018c225 */ /* 0x000fe200078e0018 */
[----:B------:R-:W-:-:S03]  /*2140*/  @!P2 MOV R28, R22 ;  /* 0x00000016001ca202 */ /* 0x000fc60000000f00 */
[----:B------:R-:W-:Y:S02]  /*2150*/  @!P2 IMAD R0, R21, R16, RZ ;  /* 0x000000101500a224 */ /* 0x000fe400078e02ff */
[----:B------:R-:W-:Y:S01]  /*2160*/  @!P2 IMAD.MOV.U32 R29, RZ, RZ, R23 ;  /* 0x000000ffff1da224 */ /* 0x000fe200078e0017 */
[----:B------:R-:W-:Y:S01]  /*2170*/  @!P5 LEA.HI.X R15, R26, R19, R5, 0x1, P1 ;  /* 0x000000131a0fd211 */ /* 0x000fe200008f0c05 */
[----:B------:R-:W-:Y:S01]  /*2180*/  @!P4 IMAD.IADD R11, R25, 0x1, R11 ;  /* 0x00000001190bc824 */ /* 0x000fe200078e020b */
[----:B------:R-:W-:Y:S01]  /*2190*/  @!P4 LEA R26, P1, R24, R18, 0x1 ;  /* 0x00000012181ac211 */ /* 0x000fe200078208ff */
[----:B------:R-:W-:Y:S01]  /*21a0*/  @!P2 IMAD R0, R17, R13, R0 ;  /* 0x0000000d1100a224 */ /* 0x000fe200078e0200 */
[----:B------:R-:W-:Y:S01]  /*21b0*/  IADD3 R5, PT, PT, -R103, R101, RZ ;  /* 0x0000006567057210 */ /* 0x000fe20007ffe1ff */
[----:B------:R-:W-:Y:S01]  /*21c0*/  @!P2 IMAD.WIDE.U32 R28, R16, R13, R28 ;  /* 0x0000000d101ca225 */ /* 0x000fe200078e001c */
[----:B------:R-:W-:Y:S02]  /*21d0*/  @!P4 LEA.HI.X R27, R24, R19, R11, 0x1, P1 ;  /* 0x00000013181bc211 */ /* 0x000fe400008f0c0b */
[----:B------:R-:W-:Y:S01]  /*21e0*/  ISETP.GE.AND P6, PT, R20, R5, PT ;  /* 0x000000051400720c */ /* 0x000fe20003fc6270 */
[----:B------:R-:W-:Y:S01]  /*21f0*/  @!P2 IMAD.IADD R11, R29, 0x1, R0 ;  /* 0x000000011d0ba824 */ /* 0x000fe200078e0200 */
[----:B------:R-:W-:-:S02]  /*2200*/  LEA R0, R9, R144, 0x1 ;  /* 0x0000009009007211 */ /* 0x000fc400078e08ff */
[C---:B------:R-:W-:Y:S01]  /*2210*/  @!P2 LEA R20, P1, R28.reuse, R18, 0x1 ;  /* 0x000000121c14a211 */ /* 0x040fe200078208ff */
[----:B------:R-:W-:Y:S02]  /*2220*/  @!P3 IMAD R7, R7, R16, RZ ;  /* 0x000000100707b224 */ /* 0x000fe400078e02ff */
[----:B------:R-:W-:Y:S01]  /*2230*/  @!PT LDS RZ, [RZ] ;  /* 0x00000000fffff984 */ /* 0x000fe20000000800 */
[----:B------:R-:W-:Y:S01]  /*2240*/  @!PT LDS RZ, [RZ] ;  /* 0x00000000fffff984 */ /* 0x000fe20000000800 */
[----:B------:R-:W-:Y:S01]  /*2250*/  @!PT LDS RZ, [RZ] ;  /* 0x00000000fffff984 */ /* 0x000fe20000000800 */
[----:B------:R-:W-:Y:S01]  /*2260*/  @!P5 LDGSTS.E.BYPASS.LTC128B.128 [R0], desc[UR4][R14.64] ;  /* 0x000000000e00dfae */ /* 0x000fe2000b981a04 */
[----:B------:R-:W-:Y:S01]  /*2270*/  @!P2 LEA.HI.X R21, R28, R19, R11, 0x1, P1 ;  /* 0x000000131c15a211 */ /* 0x000fe200008f0c0b */
[-C--:B------:R-:W-:Y:S02]  /*2280*/  @!P3 IMAD R7, R17, R6.reuse, R7 ;  /* 0x000000061107b224 */ /* 0x080fe400078e0207 */
[----:B------:R1:W-:Y:S01]  /*2290*/  @!P5 LDGSTS.E.BYPASS.LTC128B.128 [R0+0x2000], desc[UR4][R14.64+0x80] ;  /* 0x020000800e00dfae */ /* 0x0003e2000b981a04 */
[-C--:B------:R-:W-:Y:S01]  /*22a0*/  ISETP.GE.AND P5, PT, R12, R5.reuse, PT ;  /* 0x000000050c00720c */ /* 0x080fe20003fa6270 */
[----:B------:R-:W-:Y:S01]  /*22b0*/  @!P3 IMAD.WIDE.U32 R22, R16, R6, R22 ;  /* 0x000000061016b225 */ /* 0x000fe200078e0016 */
[----:B------:R-:W-:Y:S01]  /*22c0*/  ISETP.GE.AND P1, PT, R8, R5, PT ;  /* 0x000000050800720c */ /* 0x000fe20003f26270 */
[----:B------:R-:W-:Y:S04]  /*22d0*/  @!P4 LDGSTS.E.BYPASS.LTC128B.128 [R0+0x800], desc[UR4][R26.64] ;  /* 0x008000001a00cfae */ /* 0x000fe8000b981a04 */
[----:B------:R-:W-:Y:S01]  /*22e0*/  @!P4 LDGSTS.E.BYPASS.LTC128B.128 [R0+0x2800], desc[UR4][R26.64+0x80] ;  /* 0x028000801a00cfae */ /* 0x000fe2000b981a04 */
[----:B------:R-:W-:-:S03]  /*22f0*/  @!P3 IMAD.IADD R7, R23, 0x1, R7 ;  /* 0x000000011707b824 */ /* 0x000fc600078e0207 */
[----:B------:R-:W-:Y:S01]  /*2300*/  @!P2 LDGSTS.E.BYPASS.LTC128B.128 [R0+0x1000], desc[UR4][R20.64] ;  /* 0x010000001400afae */ /* 0x000fe2000b981a04 */
[----:B------:R-:W-:-:S03]  /*2310*/  @!P3 LEA R16, P4, R22, R18, 0x1 ;  /* 0x000000121610b211 */ /* 0x000fc600078808ff */
[----:B------:R2:W-:Y:S01]  /*2320*/  @!P2 LDGSTS.E.BYPASS.LTC128B.128 [R0+0x3000], desc[UR4][R20.64+0x80] ;  /* 0x030000801400afae */ /* 0x0005e2000b981a04 */
[----:B------:R-:W-:Y:S02]  /*2330*/  ISETP.GE.AND P2, PT, R10, R5, PT ;  /* 0x000000050a00720c */ /* 0x000fe40003f46270 */
[----:B------:R-:W-:Y:S02]  /*2340*/  SHF.L.U32 R6, R146, 0x4, RZ ;  /* 0x0000000492067819 */ /* 0x000fe400000006ff */
[----:B------:R-:W-:Y:S01]  /*2350*/  @!P3 LEA.HI.X R17, R22, R19, R7, 0x1, P4 ;  /* 0x000000131611b211 */ /* 0x000fe200020f0c07 */
[----:B------:R-:W-:Y:S01]  /*2360*/  @!P1 IMAD.MOV.U32 R153, RZ, RZ, R151 ;  /* 0x000000ffff999224 */ /* 0x000fe200078e0097 */
[----:B------:R-:W-:-:S03]  /*2370*/  @!P6 MOV R9, R151 ;  /* 0x000000970009e202 */ /* 0x000fc60000000f00 */
[----:B------:R3:W-:Y:S01]  /*2380*/  @!P3 LDGSTS.E.BYPASS.LTC128B.128 [R0+0x1800], desc[UR4][R16.64] ;  /* 0x018000001000bfae */ /* 0x0007e2000b981a04 */
[----:B-1----:R-:W-:-:S03]  /*2390*/  @!P5 LEA R14, P4, R6, R152, 0x1 ;  /* 0x00000098060ed211 */ /* 0x002fc600078808ff */
[----:B------:R3:W-:Y:S01]  /*23a0*/  @!P3 LDGSTS.E.BYPASS.LTC128B.128 [R0+0x3800], desc[UR4][R16.64+0x80] ;  /* 0x038000801000bfae */ /* 0x0007e2000b981a04 */
[----:B------:R-:W-:Y:S01]  /*23b0*/  ISETP.GE.AND P3, PT, R8, R5, PT ;  /* 0x000000050800720c */ /* 0x000fe20003f66270 */
[----:B------:R-:W-:Y:S01]  /*23c0*/  @!P6 IMAD.MOV.U32 R8, RZ, RZ, R152 ;  /* 0x000000ffff08e224 */ /* 0x000fe200078e0098 */
[-C--:B------:R-:W-:Y:S01]  /*23d0*/  @!P5 LEA.HI.X R15, R6, R151.reuse, R100, 0x1, P4 ;  /* 0x00000097060fd211 */ /* 0x080fe200020f0c64 */
[----:B------:R-:W-:Y:S01]  /*23e0*/  @!P1 IMAD R7, R147, 0x60, RZ ;  /* 0x0000006093079824 */ /* 0x000fe200078e02ff */
[C---:B------:R-:W-:Y:S02]  /*23f0*/  @!P2 LEA R18, P4, R146.reuse, R152, 0x6 ;  /* 0x000000989212a211 */ /* 0x040fe400078830ff */
[----:B------:R3:W-:Y:S02]  /*2400*/  @!P6 LDGSTS.E.BYPASS.LTC128B.128 [R0+0x4000], desc[UR4][R8.64] ;  /* 0x040000000800efae */ /* 0x0007e4000b981a04 */
[C---:B------:R-:W-:Y:S02]  /*2410*/  @!P2 LEA.HI.X R19, R146.reuse, R151, R147, 0x6, P4 ;  /* 0x000000979213a211 */ /* 0x040fe400020f3493 */
[----:B------:R3:W-:Y:S01]  /*2420*/  @!P6 LDGSTS.E.BYPASS.LTC128B.128 [R0+0x6000], desc[UR4][R8.64+0x80] ;  /* 0x060000800800efae */ /* 0x0007e2000b981a04 */
[----:B--2---:R-:W-:-:S03]  /*2430*/  @!P1 IMAD.WIDE.U32 R20, R146, 0x60, R152 ;  /* 0x0000006092149825 */ /* 0x004fc600078e0098 */
[----:B------:R3:W-:Y:S02]  /*2440*/  @!P5 LDGSTS.E.BYPASS.LTC128B.128 [R0+0x4800], desc[UR4][R14.64] ;  /* 0x048000000e00dfae */ /* 0x0007e4000b981a04 */
[----:B------:R-:W-:Y:S02]  /*2450*/  @!P1 IADD3 R21, PT, PT, R21, R7, RZ ;  /* 0x0000000715159210 */ /* 0x000fe40007ffe0ff */
        /* <DEDUP_REMOVED lines=14> */
[----:B---3--:R-:W-:-:S04]  /*2540*/  SHF.L.U64.HI R8, R104, 0x4, R105 ;  /* 0x0000000468087819 */ /* 0x008fc80000010269 */
[-C--:B------:R-:W-:Y:S02]  /*2550*/  @!P5 LEA R10, P2, R5, R154.reuse, 0x1 ;  /* 0x0000009a050ad211 */ /* 0x080fe400078408ff */
[C---:B------:R-:W-:Y:S01]  /*2560*/  @!P4 LEA R14, P1, R104.reuse, R154, 0x6 ;  /* 0x0000009a680ec211 */ /* 0x040fe200078230ff */
        /* <DEDUP_REMOVED lines=34> */
[C---:B------:R-:W-:Y:S01]  /*2790*/  IMAD.SHL.U32 R117, R157.reuse, 0x40, RZ ;  /* 0x000000409d757824 */ /* 0x040fe200078e00ff */
[----:B-1----:R-:W-:-:S02]  /*27a0*/  LOP3.LUT R10, R157, 0x8, RZ, 0xc0, !PT ;  /* 0x000000089d0a7812 */ /* 0x002fc400078ec0ff */
[--C-:B------:R-:W-:Y:S01]  /*27b0*/  SHF.R.U32.HI R148, RZ, 0x4, R157.reuse ;  /* 0x00000004ff947819 */ /* 0x100fe2000001169d */
[----:B------:R-:W0:Y:S01]  /*27c0*/  LDGDEPBAR ;  /* 0x00000000000079af */ /* 0x000e220000000000 */
[----:B------:R-:W-:Y:S02]  /*27d0*/  SHF.R.U32.HI R118, RZ, 0x1, R157 ;  /* 0x00000001ff767819 */ /* 0x000fe4000001169d */
[----:B------:R-:W-:Y:S01]  /*27e0*/  LOP3.LUT R9, R117, 0x1c0, RZ, 0xc0, !PT ;  /* 0x000001c075097812 */ /* 0x000fe200078ec0ff */
[----:B------:R-:W-:Y:S01]  /*27f0*/  IMAD.SHL.U32 R7, R148, 0x400, RZ ;  /* 0x0000040094077824 */ /* 0x000fe200078e00ff */
[----:B------:R-:W-:Y:S02]  /*2800*/  LOP3.LUT R5, R10, 0x1c0, R117, 0x78, !PT ;  /* 0x000001c00a057812 */ /* 0x000fe400078e7875 */
[----:B------:R-:W-:Y:S02]  /*2810*/  SHF.L.U32 R8, R157, 0x5, RZ ;  /* 0x000000059d087819 */ /* 0x000fe400000006ff */
[----:B------:R-:W-:-:S02]  /*2820*/  LOP3.LUT R117, R117, 0x200, RZ, 0xc0, !PT ;  /* 0x0000020075757812 */ /* 0x000fc400078ec0ff */
[----:B------:R-:W-:Y:S02]  /*2830*/  LOP3.LUT R9, R9, 0x8, R118, 0xf8, !PT ;  /* 0x0000000809097812 */ /* 0x000fe400078ef876 */
[----:B------:R-:W-:Y:S02]  /*2840*/  LOP3.LUT R143, R117, 0x7c00, R8, 0xf8, !PT ;  /* 0x00007c00758f7812 */ /* 0x000fe400078ef808 */
[-C--:B------:R-:W-:Y:S02]  /*2850*/  LOP3.LUT R5, R5, R4.reuse, RZ, 0x3c, !PT ;  /* 0x0000000405057212 */ /* 0x080fe400078e3cff */
[----:B------:R-:W-:Y:S02]  /*2860*/  LOP3.LUT R8, R7, 0x400, RZ, 0xc0, !PT ;  /* 0x0000040007087812 */ /* 0x000fe400078ec0ff */
[----:B------:R-:W-:-:S03]  /*2870*/  LOP3.LUT R4, R9, R4, RZ, 0x3c, !PT ;  /* 0x0000000409047212 */ /* 0x000fc600078e3cff */
[----:B------:R-:W-:Y:S01]  /*2880*/  IMAD R5, R5, 0x2, R8 ;  /* 0x0000000205057824 */ /* 0x000fe200078e0208 */
[----:B------:R-:W-:-:S03]  /*2890*/  IADD3 R143, PT, PT, R4, R143, RZ ;  /* 0x0000008f048f7210 */ /* 0x000fc60007ffe0ff */
[----:B------:R-:W-:Y:S01]  /*28a0*/  IMAD.IADD R142, R144, 0x1, R5 ;  /* 0x00000001908e7824 */ /* 0x000fe200078e0205 */
[----:B------:R-:W-:-:S04]  /*28b0*/  LEA R143, R143, R144, 0x1 ;  /* 0x000000908f8f7211 */ /* 0x000fc800078e08ff */
[----:B------:R-:W-:Y:S04]  /*28c0*/  LDSM.16.M88.4 R28, [R142+0x4000] ;  /* 0x004000008e1c783b */ /* 0x000fe80000000200 */
[----:B------:R-:W1:Y:S01]  /*28d0*/  LDSM.16.M88.4 R68, [R143] ;  /* 0x000000008f44783b */ /* 0x000e620000000200 */
[----:B------:R-:W-:Y:S02]  /*28e0*/  R2P PR, R157, 0x6 ;  /* 0x000000069d007804 */ /* 0x000fe40000000000 */
[----:B------:R-:W-:Y:S01]  /*28f0*/  MOV R5, 0x20 ;  /* 0x0000002000057802 */ /* 0x000fe20000000f00 */
[----:B------:R-:W4:Y:S03]  /*2900*/  LDSM.16.M88.4 R52, [R142+0x4800] ;  /* 0x004800008e34783b */ /* 0x000f260000000200 */
[----:B------:R-:W-:Y:S01]  /*2910*/  SEL R5, R5, 0xffffffe0, !P1 ;  /* 0xffffffe005057807 */ /* 0x000fe20004800000 */
[----:B------:R-:W-:Y:S01]  /*2920*/  IMAD.MOV.U32 R7, RZ, RZ, 0x40 ;  /* 0x00000040ff077424 */ /* 0x000fe200078e00ff */
[----:B------:R-:W-:Y:S02]  /*2930*/  LDSM.16.M88.4 R76, [R142+0x5000] ;  /* 0x005000008e4c783b */ /* 0x000fe40000000200 */
[----:B------:R-:W-:Y:S01]  /*2940*/  IADD3 R137, PT, PT, R142, R5, RZ ;  /* 0x000000058e897210 */ /* 0x000fe20007ffe0ff */
[----:B------:R-:W-:Y:S01]  /*2950*/  IMAD.IADD R141, R143, 0x1, R5 ;  /* 0x000000018f8d7824 */ /* 0x000fe200078e0205 */
[----:B------:R-:W-:Y:S04]  /*2960*/  LDSM.16.M88.4 R36, [R143+0x2000] ;  /* 0x002000008f24783b */ /* 0x000fe80000000200 */
[----:B------:R-:W-:Y:S04]  /*2970*/  LDSM.16.M88.4 R92, [R141] ;  /* 0x000000008d5c783b */ /* 0x000fe80000000200 */
[----:B------:R-:W4:Y:S01]  /*2980*/  LDSM.16.M88.4 R8, [R137+0x4000] ;  /* 0x004000008908783b */ /* 0x000f220000000200 */
[----:B------:R-:W-:-:S03]  /*2990*/  SEL R7, R7, 0xffffffc0, !P2 ;  /* 0xffffffc007077807 */ /* 0x000fc60005000000 */
[----:B------:R-:W-:Y:S01]  /*29a0*/  LDSM.16.M88.4 R112, [R137+0x4800] ;  /* 0x004800008970783b */ /* 0x000fe20000000200 */
[----:B------:R-:W-:Y:S01]  /*29b0*/  IADD3 R140, PT, PT, R143, R7, RZ ;  /* 0x000000078f8c7210 */ /* 0x000fe20007ffe0ff */
[----:B------:R-:W-:Y:S02]  /*29c0*/  IMAD.IADD R136, R142, 0x1, R7 ;  /* 0x000000018e887824 */ /* 0x000fe400078e0207 */
[----:B------:R-:W-:Y:S04]  /*29d0*/  LDSM.16.M88.4 R96, [R142+0x6000] ;  /* 0x006000008e60783b */ /* 0x000fe80000000200 */
[----:B------:R-:W-:Y:S04]  /*29e0*/  LDSM.16.M88.4 R64, [R140] ;  /* 0x000000008c40783b */ /* 0x000fe80000000200 */
[----:B------:R-:W4:Y:S01]  /*29f0*/  LDSM.16.M88.4 R20, [R136+0x4000] ;  /* 0x004000008814783b */ /* 0x000f220000000200 */
[C---:B-1----:R-:W-:Y:S01]  /*2a00*/  HMMA.16816.F32 R16, R68.reuse, R28, RZ ;  /* 0x0000001c4410723c */ /* 0x042fe200000018ff */
[C---:B------:R-:W-:Y:S01]  /*2a10*/  IADD3 R139, PT, PT, R5.reuse, R140, RZ ;  /* 0x0000008c058b7210 */ /* 0x040fe20007ffe0ff */
[----:B------:R-:W-:Y:S01]  /*2a20*/  IMAD.IADD R135, R5, 0x1, R136 ;  /* 0x0000000105877824 */ /* 0x000fe200078e0288 */
[----:B------:R-:W-:Y:S04]  /*2a30*/  LDSM.16.M88.4 R108, [R136+0x4800] ;  /* 0x00480000886c783b */ /* 0x000fe80000000200 */
[----:B------:R-:W-:Y:S01]  /*2a40*/  LDSM.16.M88.4 R48, [R139] ;  /* 0x000000008b30783b */ /* 0x000fe20000000200 */
[C---:B------:R-:W-:Y:S03]  /*2a50*/  HMMA.16816.F32 R28, R68.reuse, R30, RZ ;  /* 0x0000001e441c723c */ /* 0x040fe600000018ff */
[----:B--2---:R-:W1:Y:S04]  /*2a60*/  LDSM.16.M88.4 R12, [R135+0x4000] ;  /* 0x00400000870c783b */ /* 0x004e680000000200 */
[----:B------:R-:W-:Y:S01]  /*2a70*/  LDSM.16.M88.4 R84, [R137+0x5800] ;  /* 0x005800008954783b */ /* 0x000fe20000000200 */
[----:B----4-:R-:W-:Y:S03]  /*2a80*/  HMMA.16816.F32 R40, R68, R52, RZ ;  /* 0x000000344428723c */ /* 0x010fe600000018ff */
        /* <DEDUP_REMOVED lines=12> */
[----:B------:R-:W4:Y:S07]  /*2b50*/  LDSM.16.M88.4 R20, [R137+0x6000] ;  /* 0x006000008914783b */ /* 0x000f2e0000000200 */
        /* <DEDUP_REMOVED lines=20> */
[----:B------:R-:W3:Y:S04]  /*2ca0*/  LDSM.16.M88.4 R88, [R135+0x5000] ;  /* 0x005000008758783b */ /* 0x000ee80000000200 */
[----:B------:R-:W-:Y:S03]  /*2cb0*/  LDSM.16.M88.4 R92, [R139+0x2000] ;  /* 0x002000008b5c783b */ /* 0x000fe60000000200 */
[----:B------:R-:W-:Y:S08]  /*2cc0*/  HMMA.16816.F32 R40, R48, R44, R40 ;  /* 0x0000002c3028723c */ /* 0x000ff00000001828 */
[C---:B----4-:R-:W-:Y:S01]  /*2cd0*/  HMMA.16816.F32 R96, R24.reuse, R20, R16 ;  /* 0x000000141860723c */ /* 0x050fe20000001810 */
[----:B------:R-:W4:Y:S07]  /*2ce0*/  LDSM.16.M88.4 R16, [R135+0x6000] ;  /* 0x006000008710783b */ /* 0x000f2e0000000200 */
        /* <DEDUP_REMOVED lines=15> */
[C---:B---3--:R-:W-:Y:S08]  /*2de0*/  HMMA.16816.F32 R80, R48.reuse, R88, R80 ;  /* 0x000000583050723c */ /* 0x048ff00000001850 */
[----:B------:R-:W-:Y:S08]  /*2df0*/  HMMA.16816.F32 R76, R48, R90, R76 ;  /* 0x0000005a304c723c */ /* 0x000ff0000000184c */
[----:B----4-:R-:W-:Y:S08]  /*2e00*/  HMMA.16816.F32 R28, R92, R18, R28 ;  /* 0x000000125c1c723c */ /* 0x010ff0000000181c */
        /* <DEDUP_REMOVED lines=30> */
[----:B------:R-:W-:Y:S01]  /*2ff0*/  ISETP.GT.AND P1, PT, R127, R150, PT ;  /* 0x000000967f00720c */ /* 0x000fe20003f24270 */
[----:B------:R-:W3:Y:S01]  /*3000*/  MUFU.TANH R32, R32 ;  /* 0x0000002000207308 */ /* 0x000ee20000002400 */
[----:B-----5:R-:W-:Y:S01]  /*3010*/  IADD3 R106, PT, PT, R106, R101, -R119 ;  /* 0x000000656a6a7210 */ /* 0x020fe20007ffe877 */
[----:B------:R-:W-:Y:S01]  /*3020*/  HMMA.16816.F32 R52, R12, R58, R52 ;  /* 0x0000003a0c34723c */ /* 0x000fe20000001834 */
[----:B------:R-:W-:Y:S01]  /*3030*/  IADD3 R116, PT, PT, R101, -R119, -R116 ;  /* 0x8000007765747210 */ /* 0x000fe20007ffe874 */
        /* <DEDUP_REMOVED lines=36> */
[----:B------:R-:W-:Y:S01]  /*3280*/  LOP3.LUT R29, R29, 0x1f0, R118, 0xf8, !PT ;  /* 0x000001f01d1d7812 */ /* 0x000fe200078ef876 */
[----:B------:R-:W1:Y:S03]  /*3290*/  MUFU.TANH R48, R48 ;  /* 0x0000003000307308 */ /* 0x000e660000002400 */
[----:B------:R-:W-:-:S05]  /*32a0*/  IADD3 R29, PT, PT, R158, R29, RZ ;  /* 0x0000001d9e1d7210 */ /* 0x000fca0007ffe0ff */
        /* <DEDUP_REMOVED lines=50> */
.L_x_13968:
        /* <DEDUP_REMOVED lines=49> */
[----:B-1----:R-:W-:-:S04]  /*38e0*/  IMAD.WIDE.U32 R52, R44, R31, RZ ;  /* 0x0000001f2c347225 */ /* 0x002fc800078e00ff */
        /* <DEDUP_REMOVED lines=10> */
.L_x_13969:
[----:B------:R-:W-:Y:S05]  /*3990*/  BSYNC.RECONVERGENT B0 ;  /* 0x0000000000007941 */ /* 0x000fea0003800200 */
.L_x_13967:
        /* <DEDUP_REMOVED lines=21> */
.L_x_13966:
[----:B------:R-:W-:Y:S05]  /*3af0*/  BSYNC.RECONVERGENT B1 ;  /* 0x0000000000017941 */ /* 0x000fea0003800200 */
.L_x_13965:
[----:B------:R-:W3:Y:S01]  /*3b00*/  LD.E R119, desc[UR4][R2.64+0xdc] ;  /* 0x0000dc0402777980 */ /* 0x000ee2000c101900 */
[----:B------:R-:W-:Y:S01]  /*3b10*/  IMAD.SHL.U32 R106, R157, 0x2, RZ ;  /* 0x000000029d6a7824 */ /* 0x000fe200078e00ff */
[----:B------:R-:W-:Y:S04]  /*3b20*/  BSSY B2, `(.L_x_13970) ;  /* 0x00004c2000027945 */ /* 0x000fe80003800000 */
[----:B------:R-:W-:-:S04]  /*3b30*/  LOP3.LUT R106, R106, 0x6, RZ, 0xc0, !PT ;  /* 0x000000066a6a7812 */ /* 0x000fc800078ec0ff */
[----:B--2---:R-:W-:-:S04]  /*3b40*/  LOP3.LUT R43, R103, R106, RZ, 0xfc, !PT ;  /* 0x0000006a672b7212 */ /* 0x004fc800078efcff */
[CC--:B------:R-:W-:Y:S01]  /*3b50*/  ISETP.GE.AND P3, PT, R43.reuse, R164.reuse, PT ;  /* 0x000000a42b00720c */ /* 0x0c0fe20003f66270 */
[C---:B------:R-:W-:Y:S01]  /*3b60*/  VIADD R75, R43.reuse, 0x1 ;  /* 0x000000012b4b7836 */ /* 0x040fe20000000000 */
[CC--:B------:R-:W-:Y:S01]  /*3b70*/  ISETP.GE.AND P5, PT, R43.reuse, R163.reuse, PT ;  /* 0x000000a32b00720c */ /* 0x0c0fe20003fa6270 */
[C---:B------:R-:W-:Y:S01]  /*3b80*/  VIADD R73, R43.reuse, 0x8 ;  /* 0x000000082b497836 */ /* 0x040fe20000000000 */
[----:B-1----:R-:W-:Y:S01]  /*3b90*/  FSEL R37, R48, -INF , P3 ;  /* 0xff80000030257808 */ /* 0x002fe20001800000 */
        /* <DEDUP_REMOVED lines=16> */
[C---:B------:R-:W-:Y:S01]  /*3ca0*/  VIADD R55, R43.reuse, 0x29 ;  /* 0x000000292b377836 */ /* 0x040fe20000000000 */
[----:B------:R-:W-:Y:S01]  /*3cb0*/  FSEL R39, R56, -INF , P3 ;  /* 0xff80000038277808 */ /* 0x000fe20001800000 */
[----:B------:R-:W-:Y:S01]  /*3cc0*/  VIADD R53, R43, 0x30 ;  /* 0x000000302b357836 */ /* 0x000fe20000000000 */
[----:B------:R-:W-:Y:S01]  /*3cd0*/  FSEL R37, R37, -INF , !P5 ;  /* 0xff80000025257808 */ /* 0x000fe20006800000 */
[----:B------:R-:W-:Y:S01]  /*3ce0*/  VIADD R45, R43, 0x38 ;  /* 0x000000382b2d7836 */ /* 0x000fe20000000000 */
[----:B------:R-:W-:Y:S01]  /*3cf0*/  ISETP.GE.AND P6, PT, R71, R163, PT ;  /* 0x000000a34700720c */ /* 0x000fe20003fc6270 */
[----:B------:R-:W-:Y:S01]  /*3d00*/  VIADD R47, R43, 0x31 ;  /* 0x000000312b2f7836 */ /* 0x000fe20000000000 */
[----:B------:R-:W-:-:S02]  /*3d10*/  ISETP.GE.AND P3, PT, R67, R164, PT ;  /* 0x000000a44300720c */ /* 0x000fc40003f66270 */
[----:B------:R-:W-:Y:S02]  /*3d20*/  FSEL R16, R16, -INF , P4 ;  /* 0xff80000010107808 */ /* 0x000fe40002000000 */
[----:B------:R-:W-:Y:S02]  /*3d30*/  ISETP.GE.AND P5, PT, R73, R163, PT ;  /* 0x000000a34900720c */ /* 0x000fe40003fa6270 */
[----:B------:R-:W-:Y:S02]  /*3d40*/  ISETP.GE.AND P4, PT, R65, R164, PT ;  /* 0x000000a44100720c */ /* 0x000fe40003f86270 */
[----:B------:R-:W-:Y:S02]  /*3d50*/  FSEL R39, R39, -INF , !P6 ;  /* 0xff80000027277808 */ /* 0x000fe40007000000 */
[----:B------:R-:W-:Y:S02]  /*3d60*/  FSEL R34, R34, -INF , P3 ;  /* 0xff80000022227808 */ /* 0x000fe40001800000 */
[----:B------:R-:W-:-:S02]  /*3d70*/  FSEL R41, R33, -INF , !P5 ;  /* 0xff80000021297808 */ /* 0x000fc40006800000 */
[-C--:B------:R-:W-:Y:S02]  /*3d80*/  ISETP.GE.AND P6, PT, R67, R163.reuse, PT ;  /* 0x000000a34300720c */ /* 0x080fe40003fc6270 */
[-C--:B------:R-:W-:Y:S02]  /*3d90*/  ISETP.GE.AND P3, PT, R63, R164.reuse, PT ;  /* 0x000000a43f00720c */ /* 0x080fe40003f66270 */
[----:B------:R-:W-:Y:S02]  /*3da0*/  FSEL R21, R21, -INF , P4 ;  /* 0xff80000015157808 */ /* 0x000fe40002000000 */
[----:B------:R-:W-:Y:S02]  /*3db0*/  ISETP.GE.AND P5, PT, R69, R163, PT ;  /* 0x000000a34500720c */ /* 0x000fe40003fa6270 */
[----:B------:R-:W-:Y:S02]  /*3dc0*/  ISETP.GE.AND P4, PT, R61, R164, PT ;  /* 0x000000a43d00720c */ /* 0x000fe40003f86270 */
[----:B------:R-:W-:-:S02]  /*3dd0*/  FSEL R35, R34, -INF , !P6 ;  /* 0xff80000022237808 */ /* 0x000fc40007000000 */
[----:B------:R-:W-:Y:S02]  /*3de0*/  FSEL R19, R19, -INF , P3 ;  /* 0xff80000013137808 */ /* 0x000fe40001800000 */
[----:B------:R-:W-:Y:S02]  /*3df0*/  FSEL R33, R16, -INF , !P5 ;  /* 0xff80000010217808 */ /* 0x000fe40006800000 */
[-C--:B------:R-:W-:Y:S02]  /*3e00*/  ISETP.GE.AND P6, PT, R63, R163.reuse, PT ;  /* 0x000000a33f00720c */ /* 0x080fe40003fc6270 */
[----:B------:R-:W-:Y:S02]  /*3e10*/  ISETP.GE.AND P3, PT, R59, R164, PT ;  /* 0x000000a43b00720c */ /* 0x000fe40003f66270 */
[----:B------:R-:W-:Y:S02]  /*3e20*/  FSEL R24, R24, -INF , P4 ;  /* 0xff80000018187808 */ /* 0x000fe40002000000 */
[----:B------:R-:W-:-:S02]  /*3e30*/  ISETP.GE.AND P5, PT, R65, R163, PT ;  /* 0x000000a34100720c */ /* 0x000fc40003fa6270 */
[-C--:B------:R-:W-:Y:S02]  /*3e40*/  ISETP.GE.AND P4, PT, R57, R164.reuse, PT ;  /* 0x000000a43900720c */ /* 0x080fe40003f86270 */
[----:B------:R-:W-:Y:S02]  /*3e50*/  FSEL R31, R19, -INF , !P6 ;  /* 0xff800000131f7808 */ /* 0x000fe40007000000 */
[----:B------:R-:W-:Y:S02]  /*3e60*/  FSEL R25, R25, -INF , P3 ;  /* 0xff80000019197808 */ /* 0x000fe40001800000 */
[----:B------:R-:W-:Y:S02]  /*3e70*/  FSEL R29, R21, -INF , !P5 ;  /* 0xff800000151d7808 */ /* 0x000fe40006800000 */
[----:B------:R-:W-:Y:S02]  /*3e80*/  ISETP.GE.AND P6, PT, R59, R163, PT ;  /* 0x000000a33b00720c */ /* 0x000fe40003fc6270 */
        /* <DEDUP_REMOVED lines=10> */
[C---:B------:R-:W-:Y:S02]  /*3f30*/  ISETP.GE.AND P2, PT, R43.reuse, R162, PT ;  /* 0x000000a22b00720c */ /* 0x040fe40003f46270 */
[C---:B------:R-:W-:Y:S01]  /*3f40*/  ISETP.GE.AND P1, PT, R43.reuse, R160, PT ;  /* 0x000000a02b00720c */ /* 0x040fe20003f26270 */
[----:B------:R-:W-:Y:S01]  /*3f50*/  VIADD R43, R43, 0x39 ;  /* 0x000000392b2b7836 */ /* 0x000fe20000000000 */
[----:B------:R-:W-:-:S02]  /*3f60*/  ISETP.GE.AND P5, PT, R57, R163, PT ;  /* 0x000000a33900720c */ /* 0x000fc40003fa6270 */
[----:B------:R-:W-:Y:S02]  /*3f70*/  FSEL R183, R13, -INF , !P6 ;  /* 0xff8000000db77808 */ /* 0x000fe40007000000 */
[----:B------:R-:W-:Y:S02]  /*3f80*/  FSEL R171, R15, -INF , !P3 ;  /* 0xff8000000fab7808 */ /* 0x000fe40005800000 */
[----:B------:R-:W-:Y:S02]  /*3f90*/  FSEL R185, R14, -INF , !P5 ;  /* 0xff8000000eb97808 */ /* 0x000fe40006800000 */
[----:B------:R-:W-:Y:S02]  /*3fa0*/  ISETP.GE.AND P6, PT, R45, R164, PT ;  /* 0x000000a42d00720c */ /* 0x000fe40003fc6270 */
[----:B------:R-:W-:Y:S02]  /*3fb0*/  ISETP.GE.AND P3, PT, R75, R162, PT ;  /* 0x000000a24b00720c */ /* 0x000fe40003f66270 */
        /* <DEDUP_REMOVED lines=8> */
[----:B------:R-:W-:Y:S02]  /*4040*/  FSEL R14, R50, -INF , P2 ;  /* 0xff800000320e7808 */ /* 0x000fe40001000000 */
[----:B------:R-:W-:Y:S02]  /*4050*/  ISETP.GE.AND P4, PT, R45, R163, PT ;  /* 0x000000a32d00720c */ /* 0x000fe40003f86270 */
[----:B------:R-:W-:Y:S02]  /*4060*/  ISETP.GE.AND P2, PT, R73, R162, PT ;  /* 0x000000a24900720c */ /* 0x000fe40003f46270 */
[----:B------:R-:W-:Y:S02]  /*4070*/  FSEL R169, R11, -INF , !P6 ;  /* 0xff8000000ba97808 */ /* 0x000fe40007000000 */
[----:B------:R-:W-:-:S02]  /*4080*/  FSEL R17, R17, -INF , P3 ;  /* 0xff80000011117808 */ /* 0x000fc40001800000 */
[----:B------:R-:W-:Y:S02]  /*4090*/  ISETP.GE.AND P6, PT, R43, R163, PT ;  /* 0x000000a32b00720c */ /* 0x000fe40003fc6270 */
[----:B------:R-:W-:Y:S02]  /*40a0*/  FSEL R14, R14, -INF , !P1 ;  /* 0xff8000000e0e7808 */ /* 0x000fe40004800000 */
[----:B------:R-:W-:Y:S02]  /*40b0*/  ISETP.GE.AND P3, PT, R63, R162, PT ;  /* 0x000000a23f00720c */ /* 0x000fe40003f66270 */
[----:B------:R-:W-:Y:S02]  /*40c0*/  ISETP.GE.AND P5, PT, R75, R160, PT ;  /* 0x000000a04b00720c */ /* 0x000fe40003fa6270 */
[----:B------:R-:W-:Y:S02]  /*40d0*/  FSEL R165, R30, -INF , !P4 ;  /* 0xff8000001ea57808 */ /* 0x000fe40006000000 */
[----:B------:R-:W-:-:S02]  /*40e0*/  ISETP.GE.AND P1, PT, R71, R162, PT ;  /* 0x000000a24700720c */ /* 0x000fc40003f26270 */
[-C--:B------:R-:W-:Y:S02]  /*40f0*/  ISETP.GE.AND P4, PT, R73, R160.reuse, PT ;  /* 0x000000a04900720c */ /* 0x080fe40003f86270 */
[----:B------:R-:W-:Y:S02]  /*4100*/  FSEL R21, R32, -INF , P2 ;  /* 0xff80000020157808 */ /* 0x000fe40001000000 */
[----:B------:R-:W-:Y:S02]  /*4110*/  FSEL R153, R38, -INF , !P6 ;  /* 0xff80000026997808 */ /* 0x000fe40007000000 */
[----:B------:R-:W-:Y:S02]  /*4120*/  FSEL R13, R22, -INF , P3 ;  /* 0xff800000160d7808 */ /* 0x000fe40001800000 */
[----:B------:R-:W-:Y:S02]  /*4130*/  ISETP.GE.AND P6, PT, R71, R160, PT ;  /* 0x000000a04700720c */ /* 0x000fe40003fc6270 */
[----:B------:R-:W-:-:S02]  /*4140*/  FSEL R25, R25, -INF , !P5 ;  /* 0xff80000019197808 */ /* 0x000fc40006800000 */
[-C--:B------:R-:W-:Y:S02]  /*4150*/  ISETP.GE.AND P2, PT, R67, R162.reuse, PT ;  /* 0x000000a24300720c */ /* 0x080fe40003f46270 */
[----:B------:R-:W-:Y:S02]  /*4160*/  FSEL R19, R36, -INF , P1 ;  /* 0xff80000024137808 */ /* 0x000fe40000800000 */
[----:B------:R-:W-:Y:S02]  /*4170*/  ISETP.GE.AND P3, PT, R57, R162, PT ;  /* 0x000000a23900720c */ /* 0x000fe40003f66270 */
[----:B------:R-:W-:Y:S02]  /*4180*/  ISETP.GE.AND P5, PT, R69, R160, PT ;  /* 0x000000a04500720c */ /* 0x000fe40003fa6270 */
[----:B------:R-:W-:Y:S02]  /*4190*/  FSEL R21, R21, -INF , !P4 ;  /* 0xff80000015157808 */ /* 0x000fe40006000000 */
[----:B------:R-:W-:-:S02]  /*41a0*/  ISETP.GE.AND P1, PT, R65, R162, PT ;  /* 0x000000a24100720c */ /* 0x000fc40003f26270 */
[----:B------:R-:W-:Y:S02]  /*41b0*/  ISETP.GE.AND P4, PT, R67, R160, PT ;  /* 0x000000a04300720c */ /* 0x000fe40003f86270 */
[----:B------:R-:W-:Y:S02]  /*41c0*/  FSEL R19, R19, -INF , !P6 ;  /* 0xff80000013137808 */ /* 0x000fe40007000000 */
[----:B------:R-:W-:Y:S02]  /*41d0*/  FSEL R11, R20, -INF , P2 ;  /* 0xff800000140b7808 */ /* 0x000fe40001000000 */
        /* <DEDUP_REMOVED lines=10> */
[----:B------:R-:W-:Y:S02]  /*4280*/  FMNMX3.FTZ R16, R16, R39, R33, !PT ;  /* 0x0000002710107276 */ /* 0x000fe40007810021 */
[----:B------:R-:W-:Y:S02]  /*4290*/  ISETP.GE.AND P4, PT, R61, R160, PT ;  /* 0x000000a03d00720c */ /* 0x000fe40003f86270 */
[----:B------:R-:W-:Y:S02]  /*42a0*/  FSEL R15, R15, -INF , !P6 ;  /* 0xff8000000f0f7808 */ /* 0x000fe40007000000 */
[----:B------:R-:W-:Y:S02]  /*42b0*/  FSEL R181, R23, -INF , P2 ;  /* 0xff80000017b57808 */ /* 0x000fe40001000000 */
[----:B------:R-:W-:-:S02]  /*42c0*/  FMNMX3.FTZ R8, R8, R19, R17, !PT ;  /* 0x0000001308087276 */ /* 0x000fc40007810011 */
[----:B------:R-:W-:Y:S02]  /*42d0*/  ISETP.GE.AND P6, PT, R59, R160, PT ;  /* 0x000000a03b00720c */ /* 0x000fe40003fc6270 */
[----:B------:R-:W-:Y:S02]  /*42e0*/  FSEL R13, R13, -INF , !P5 ;  /* 0xff8000000d0d7808 */ /* 0x000fe40006800000 */
[----:B------:R-:W-:Y:S02]  /*42f0*/  ISETP.GE.AND P2, PT, R55, R162, PT ;  /* 0x000000a23700720c */ /* 0x000fe40003f46270 */
[----:B------:R-:W-:Y:S02]  /*4300*/  FSEL R12, R12, -INF , P1 ;  /* 0xff8000000c0c7808 */ /* 0x000fe40000800000 */
[----:B------:R-:W-:Y:S02]  /*4310*/  FMNMX3.FTZ R16, R16, R35, R29, !PT ;  /* 0x0000002310107276 */ /* 0x000fe4000781001d */
[----:B------:R-:W-:-:S02]  /*4320*/  ISETP.GE.AND P5, PT, R57, R160, PT ;  /* 0x000000a03900720c */ /* 0x000fc40003fa6270 */
[----:B------:R-:W-:Y:S02]  /*4330*/  FSEL R181, R181, -INF , !P4 ;  /* 0xff800000b5b57808 */ /* 0x000fe40006000000 */
[----:B------:R-:W-:Y:S02]  /*4340*/  ISETP.GE.AND P1, PT, R53, R162, PT ;  /* 0x000000a23500720c */ /* 0x000fe40003f26270 */
[----:B------:R-:W-:Y:S02]  /*4350*/  FMNMX3.FTZ R8, R8, R11, R15, !PT ;  /* 0x0000000b08087276 */ /* 0x000fe4000781000f */
[----:B------:R-:W-:Y:S02]  /*4360*/  ISETP.GE.AND P4, PT, R55, R160, PT ;  /* 0x000000a03700720c */ /* 0x000fe40003f86270 */
[----:B------:R-:W-:Y:S02]  /*4370*/  FSEL R179, R12, -INF , !P6 ;  /* 0xff8000000cb37808 */ /* 0x000fe40007000000 */
[----:B------:R-:W-:-:S02]  /*4380*/  FSEL R9, R9, -INF , P2 ;  /* 0xff80000009097808 */ /* 0x000fc40001000000 */
[----:B------:R-:W-:Y:S02]  /*4390*/  FMNMX3.FTZ R16, R16, R31, R173, !PT ;  /* 0x0000001f10107276 */ /* 0x000fe400078100ad */
[----:B------:R-:W-:Y:S02]  /*43a0*/  ISETP.GE.AND P6, PT, R53, R160, PT ;  /* 0x000000a03500720c */ /* 0x000fe40003fc6270 */
[-C--:B------:R-:W-:Y:S02]  /*43b0*/  ISETP.GE.AND P3, PT, R47, R162.reuse, PT ;  /* 0x000000a22f00720c */ /* 0x080fe40003f66270 */
[----:B------:R-:W-:Y:S02]  /*43c0*/  FSEL R177, R177, -INF , !P5 ;  /* 0xff800000b1b17808 */ /* 0x000fe40006800000 */
[----:B------:R-:W-:Y:S02]  /*43d0*/  ISETP.GE.AND P2, PT, R45, R162, PT ;  /* 0x000000a22d00720c */ /* 0x000fe40003f46270 */
[----:B------:R-:W-:-:S02]  /*43e0*/  FSEL R10, R10, -INF , P1 ;  /* 0xff8000000a0a7808 */ /* 0x000fc40000800000 */
[----:B------:R-:W-:Y:S02]  /*43f0*/  FMNMX3.FTZ R8, R8, R13, R181, !PT ;  /* 0x0000000d08087276 */ /* 0x000fe400078100b5 */
[----:B------:R-:W-:Y:S02]  /*4400*/  FSEL R175, R9, -INF , !P4 ;  /* 0xff80000009af7808 */ /* 0x000fe40006000000 */
[----:B------:R-:W-:Y:S02]  /*4410*/  FMNMX3.FTZ R16, R16, R187, R185, !PT ;  /* 0x000000bb10107276 */ /* 0x000fe400078100b9 */
[-C--:B------:R-:W-:Y:S02]  /*4420*/  ISETP.GE.AND P5, PT, R47, R160.reuse, PT ;  /* 0x000000a02f00720c */ /* 0x080fe40003fa6270 */
[----:B------:R-:W-:Y:S02]  /*4430*/  ISETP.GE.AND P4, PT, R45, R160, PT ;  /* 0x000000a02d00720c */ /* 0x000fe40003f86270 */
[----:B------:R-:W-:-:S02]  /*4440*/  ISETP.GE.AND P1, PT, R43, R162, PT ;  /* 0x000000a22b00720c */ /* 0x000fc40003f26270 */
[----:B------:R-:W-:Y:S02]  /*4450*/  FSEL R26, R26, -INF , P3 ;  /* 0xff8000001a1a7808 */ /* 0x000fe40001800000 */
[----:B------:R-:W-:Y:S02]  /*4460*/  FSEL R27, R27, -INF , P2 ;  /* 0xff8000001b1b7808 */ /* 0x000fe40001000000 */
[----:B------:R-:W-:Y:S02]  /*4470*/  FSEL R131, R10, -INF , !P6 ;  /* 0xff8000000a837808 */ /* 0x000fe40007000000 */
[----:B------:R-:W-:Y:S02]  /*4480*/  FMNMX3.FTZ R8, R8, R179, R177, !PT ;  /* 0x000000b308087276 */ /* 0x000fe400078100b1 */
[----:B------:R-:W-:Y:S02]  /*4490*/  FMNMX3.FTZ R16, R16, R183, R171, !PT ;  /* 0x000000b710107276 */ /* 0x000fe400078100ab */
[----:B------:R-:W-:-:S02]  /*44a0*/  ISETP.GE.AND P3, PT, R43, R160, PT ;  /* 0x000000a02b00720c */ /* 0x000fc40003f66270 */
[----:B------:R-:W-:Y:S02]  /*44b0*/  FSEL R28, R28, -INF , P1 ;  /* 0xff8000001c1c7808 */ /* 0x000fe40000800000 */
[----:B------:R-:W-:Y:S02]  /*44c0*/  FSEL R129, R26, -INF , !P5 ;  /* 0xff8000001a817808 */ /* 0x000fe40006800000 */
[----:B------:R-:W-:Y:S02]  /*44d0*/  FSEL R123, R27, -INF , !P4 ;  /* 0xff8000001b7b7808 */ /* 0x000fe40006000000 */
[----:B------:R-:W-:Y:S02]  /*44e0*/  FMNMX3.FTZ R8, R8, R175, R131, !PT ;  /* 0x000000af08087276 */ /* 0x000fe40007810083 */
[----:B------:R-:W-:Y:S02]  /*44f0*/  FMNMX3.FTZ R16, R16, R169, R165, !PT ;  /* 0x000000a910107276 */ /* 0x000fe400078100a5 */
[----:B------:R-:W-:-:S02]  /*4500*/  FSEL R121, R28, -INF , !P3 ;  /* 0xff8000001c797808 */ /* 0x000fc40005800000 */
[----:B------:R-:W-:Y:S02]  /*4510*/  FMNMX3.FTZ R8, R8, R129, R123, !PT ;  /* 0x0000008108087276 */ /* 0x000fe4000781007b */
[----:B------:R-:W-:Y:S02]  /*4520*/  FMNMX.FTZ R16, R153, R16, !PT ;  /* 0x0000001099107209 */ /* 0x000fe40007810000 */
[----:B------:R-:W-:-:S03]  /*4530*/  FMNMX.FTZ R27, R121, R8, !PT ;  /* 0x00000008791b7209 */ /* 0x000fc60007810000 */
[----:B------:R-:W1:Y:S04]  /*4540*/  SHFL.BFLY PT, R23, R16, 0x2, 0x1f ;  /* 0x0c401f0010177f89 */ /* 0x000e6800000e0000 */
[----:B------:R-:W2:Y:S01]  /*4550*/  SHFL.BFLY PT, R8, R27, 0x2, 0x1f ;  /* 0x0c401f001b087f89 */ /* 0x000ea200000e0000 */
[----:B-1----:R-:W-:Y:S02]  /*4560*/  FMNMX.FTZ R23, R16, R23, !PT ;  /* 0x0000001710177209 */ /* 0x002fe40007810000 */
[----:B--2---:R-:W-:-:S03]  /*4570*/  FMNMX.FTZ R8, R27, R8, !PT ;  /* 0x000000081b087209 */ /* 0x004fc60007810000 */
[----:B------:R-:W1:Y:S04]  /*4580*/  SHFL.BFLY PT, R10, R23, 0x1, 0x1f ;  /* 0x0c201f00170a7f89 */ /* 0x000e6800000e0000 */
[----:B------:R-:W2:Y:S01]  /*4590*/  SHFL.BFLY PT, R9, R8, 0x1, 0x1f ;  /* 0x0c201f0008097f89 */ /* 0x000ea200000e0000 */
[----:B-1----:R-:W-:Y:S02]  /*45a0*/  FMNMX.FTZ R101, R23, R10, !PT ;  /* 0x0000000a17657209 */ /* 0x002fe40007810000 */
[----:B--2---:R-:W-:Y:S01]  /*45b0*/  FMNMX.FTZ R100, R8, R9, !PT ;  /* 0x0000000908647209 */ /* 0x004fe20007810000 */
[----:B------:R-:W-:Y:S02]  /*45c0*/  IMAD.IADD R9, R117, 0x1, R4 ;  /* 0x0000000175097824 */ /* 0x000fe400078e0204 */
[----:B---3--:R-:W-:Y:S01]  /*45d0*/  FMUL.FTZ R116, R119, R101 ;  /* 0x0000006577747220 */ /* 0x008fe20000410000 */
[----:B------:R-:W-:Y:S01]  /*45e0*/  FSETP.NEU.FTZ.AND P1, PT, R101, -INF , PT ;  /* 0xff8000006500780b */ /* 0x000fe20003f3d000 */
[----:B------:R-:W-:-:S02]  /*45f0*/  IMAD R138, R9, 0x2, R144 ;  /* 0x00000002098a7824 */ /* 0x000fc400078e0290 */
[----:B------:R-:W-:Y:S01]  /*4600*/  FMUL.FTZ R114, R119, R100 ;  /* 0x0000006477727220 */ /* 0x000fe20000410000 */
[----:B------:R-:W-:Y:S02]  /*4610*/  FSEL R116, R116, RZ, P1 ;  /* 0x000000ff74747208 */ /* 0x000fe40000800000 */
[----:B------:R-:W-:Y:S01]  /*4620*/  FSETP.NEU.FTZ.AND P1, PT, R100, -INF , PT ;  /* 0xff8000006400780b */ /* 0x000fe20003f3d000 */
[----:B------:R-:W1:Y:S01]  /*4630*/  LDSM.16.MT88.4 R92, [R138+0x8000] ;  /* 0x008000008a5c783b */ /* 0x000e620000004200 */
[----:B------:R-:W-:Y:S02]  /*4640*/  IMAD.IADD R133, R7, 0x1, R138 ;  /* 0x0000000107857824 */ /* 0x000fe400078e028a */
        /* <DEDUP_REMOVED lines=18> */
[----:B------:R-:W2:Y:S01]  /*4770*/  MUFU.EX2 R112, R112 ;  /* 0x0000007000707308 */ /* 0x000ea20000000800 */
[----:B------:R-:W-:Y:S01]  /*4780*/  FFMA.FTZ R31, R13, R119, -R114 ;  /* 0x000000770d1f7223 */ /* 0x000fe20000010872 */
[----:B------:R-:W3:Y:S01]  /*4790*/  LDSM.16.MT88.4 R40, [R138+0xa000] ;  /* 0x00a000008a28783b */ /* 0x000ee20000004200 */
[----:B------:R-:W-:-:S02]  /*47a0*/  IMAD.IADD R134, R5, 0x1, R138 ;  /* 0x0000000105867824 */ /* 0x000fc400078e028a */
[-CC-:B------:R-:W-:Y:S01]  /*47b0*/  FFMA.FTZ R173, R173, R119.reuse, -R116.reuse ;  /* 0x00000077adad7223 */ /* 0x180fe20000010874 */
[----:B------:R-:W-:Y:S01]  /*47c0*/  IMAD.IADD R132, R5, 0x1, R133 ;  /* 0x0000000105847824 */ /* 0x000fe200078e0285 */
[----:B------:R-:W-:Y:S01]  /*47d0*/  LDSM.16.MT88.4 R56, [R133+0xa000] ;  /* 0x00a000008538783b */ /* 0x000fe20000004200 */
[-C--:B------:R-:W-:Y:S01]  /*47e0*/  FFMA.FTZ R120, R187, R119.reuse, -R116 ;  /* 0x00000077bb787223 */ /* 0x080fe20000010874 */
[----:B------:R-:W-:Y:S01]  /*47f0*/  MUFU.EX2 R111, R111 ;  /* 0x0000006f006f7308 */ /* 0x000fe20000000800 */
[-CC-:B------:R-:W-:Y:S01]  /*4800*/  FFMA.FTZ R118, R181, R119.reuse, -R114.reuse ;  /* 0x00000077b5767223 */ /* 0x180fe20000010872 */
[----:B------:R-:W4:Y:S01]  /*4810*/  LDSM.16.MT88.4 R84, [R134+0x8000] ;  /* 0x008000008654783b */ /* 0x000f220000004200 */
[-C--:B------:R-:W-:Y:S01]  /*4820*/  FFMA.FTZ R117, R179, R119.reuse, -R114 ;  /* 0x00000077b3757223 */ /* 0x080fe20000010872 */
[-CC-:B------:R-:W-:Y:S01]  /*4830*/  FFMA.FTZ R122, R171, R119.reuse, -R116.reuse ;  /* 0x00000077ab7a7223 */ /* 0x180fe20000010874 */
[-CC-:B------:R-:W-:Y:S01]  /*4840*/  FFMA.FTZ R169, R169, R119.reuse, -R116.reuse ;  /* 0x00000077a9a97223 */ /* 0x180fe20000010874 */
[----:B------:R-:W5:Y:S01]  /*4850*/  LDSM.16.MT88.4 R76, [R133+0x8000] ;  /* 0x00800000854c783b */ /* 0x000f620000004200 */
[----:B------:R-:W-:Y:S01]  /*4860*/  FFMA.FTZ R126, R165, R119, -R116 ;  /* 0x00000077a57e7223 */ /* 0x000fe20000010874 */
[----:B------:R-:W1:Y:S01]  /*4870*/  MUFU.EX2 R102, R102 ;  /* 0x0000006600667308 */ /* 0x000e620000000800 */
[----:B--2---:R-:W-:Y:S01]  /*4880*/  F2FP.F16.F32.PACK_AB R64, R112, R115 ;  /* 0x000000737040723e */ /* 0x004fe200000000ff */
[----:B------:R-:W2:Y:S01]  /*4890*/  LDSM.16.MT88.4 R68, [R132+0x8000] ;  /* 0x008000008444783b */ /* 0x000ea20000004200 */
[-CC-:B------:R-:W-:Y:S01]  /*48a0*/  FFMA.FTZ R131, R131, R119.reuse, -R114.reuse ;  /* 0x0000007783837223 */ /* 0x180fe20000010872 */
[----:B------:R-:W-:Y:S01]  /*48b0*/  FFMA.FTZ R123, R123, R119, -R114 ;  /* 0x000000777b7b7223 */ /* 0x000fe20000010872 */
[----:B------:R-:W-:Y:S01]  /*48c0*/  FADD.FTZ R112, R115, R112 ;  /* 0x0000007073707221 */ /* 0x000fe20000010000 */
[----:B------:R-:W2:Y:S01]  /*48d0*/  LDSM.16.MT88.4 R48, [R134+0xa000] ;  /* 0x00a000008630783b */ /* 0x000ea20000004200 */
[----:B------:R-:W-:Y:S01]  /*48e0*/  ISETP.GT.AND P1, PT, R127, R150, PT ;  /* 0x000000967f00720c */ /* 0x000fe20003f24270 */
[----:B------:R-:W-:Y:S02]  /*48f0*/  MUFU.EX2 R110, R110 ;  /* 0x0000006e006e7308 */ /* 0x000fe40000000800 */
[----:B------:R-:W-:Y:S04]  /*4900*/  LDSM.16.MT88.4 R12, [R132+0xa000] ;  /* 0x00a00000840c783b */ /* 0x000fe80000004200 */
[----:B------:R-:W-:Y:S02]  /*4910*/  LDSM.16.MT88.4 R16, [R134+0x8800] ;  /* 0x008800008610783b */ /* 0x000fe40000004200 */
[----:B------:R-:W3:Y:S01]  /*4920*/  MUFU.EX2 R113, R113 ;  /* 0x0000007100717308 */ /* 0x000ee20000000800 */
[----:B-1----:R-:W-:Y:S01]  /*4930*/  F2FP.F16.F32.PACK_AB R66, R102, R111 ;  /* 0x0000006f6642723e */ /* 0x002fe200000000ff */
[----:B------:R-:W-:Y:S01]  /*4940*/  LDSM.16.MT88.4 R24, [R133+0x8800] ;  /* 0x008800008518783b */ /* 0x000fe20000004200 */
[----:B------:R-:W-:-:S03]  /*4950*/  FADD.FTZ R111, R111, R112 ;  /* 0x000000706f6f7221 */ /* 0x000fc60000010000 */
[----:B------:R-:W-:Y:S01]  /*4960*/  LDSM.16.MT88.4 R20, [R132+0x8800] ;  /* 0x008800008414783b */ /* 0x000fe20000004200 */
[----:B------:R-:W-:Y:S01]  /*4970*/  FADD.FTZ R102, R102, R111 ;  /* 0x0000006f66667221 */ /* 0x000fe20000010000 */
        /* <DEDUP_REMOVED lines=20> */
[----:B------:R-:W-:Y:S01]  /*4ac0*/  HMMA.16816.F32 R40, R64, R42, RZ ;  /* 0x0000002a4028723c */ /* 0x000fe200000018ff */
[----:B------:R-:W-:-:S04]  /*4ad0*/  FADD.FTZ R29, R29, R32 ;  /* 0x000000201d1d7221 */ /* 0x000fc80000010000 */
[----:B------:R-:W-:Y:S01]  /*4ae0*/  FADD.FTZ R28, R28, R29 ;  /* 0x0000001d1c1c7221 */ /* 0x000fe20000010000 */
[----:B------:R-:W-:Y:S02]  /*4af0*/  MUFU.EX2 R30, R30 ;  /* 0x0000001e001e7308 */ /* 0x000fe40000000800 */
[C---:B----4-:R-:W-:Y:S06]  /*4b00*/  HMMA.16816.F32 R88, R64.reuse, R84, RZ ;  /* 0x000000544058723c */ /* 0x050fec00000018ff */
[----:B------:R-:W1:Y:S01]  /*4b10*/  MUFU.EX2 R31, R31 ;  /* 0x0000001f001f7308 */ /* 0x000e620000000800 */
[----:B---3--:R-:W-:Y:S01]  /*4b20*/  F2FP.F16.F32.PACK_AB R5, R34, R35 ;  /* 0x000000232205723e */ /* 0x008fe200000000ff */
[C---:B------:R-:W-:Y:S06]  /*4b30*/  HMMA.16816.F32 R84, R64.reuse, R86, RZ ;  /* 0x000000564054723c */ /* 0x040fec00000018ff */
[----:B------:R-:W-:Y:S02]  /*4b40*/  MUFU.EX2 R173, R173 ;  /* 0x000000ad00ad7308 */ /* 0x000fe40000000800 */
[C---:B------:R-:W-:Y:S06]  /*4b50*/  HMMA.16816.F32 R52, R64.reuse, R56, RZ ;  /* 0x000000384034723c */ /* 0x040fec00000018ff */
[----:B------:R-:W3:Y:S01]  /*4b60*/  MUFU.EX2 R120, R120 ;  /* 0x0000007800787308 */ /* 0x000ee20000000800 */
        /* <DEDUP_REMOVED lines=8> */
[C---:B-----5:R-:W-:Y:S06]  /*4bf0*/  HMMA.16816.F32 R80, R64.reuse, R76, RZ ;  /* 0x0000004c4050723c */ /* 0x060fec00000018ff */
[----:B------:R-:W-:Y:S02]  /*4c00*/  MUFU.EX2 R169, R169 ;  /* 0x000000a900a97308 */ /* 0x000fe40000000800 */
[C---:B------:R-:W-:Y:S06]  /*4c10*/  HMMA.16816.F32 R76, R64.reuse, R78, RZ ;  /* 0x0000004e404c723c */ /* 0x040fec00000018ff */
[----:B------:R-:W-:Y:S02]  /*4c20*/  MUFU.EX2 R126, R126 ;  /* 0x0000007e007e7308 */ /* 0x000fe40000000800 */
[C---:B--2---:R-:W-:Y:S08]  /*4c30*/  HMMA.16816.F32 R72, R64.reuse, R68, RZ ;  /* 0x000000444048723c */ /* 0x044ff000000018ff */
        /* <DEDUP_REMOVED lines=9> */
[----:B------:R-:W2:Y:S07]  /*4cd0*/  LDSM.16.MT88.4 R16, [R134+0xa800] ;  /* 0x00a800008610783b */ /* 0x000eae0000004200 */
        /* <DEDUP_REMOVED lines=17> */
[----:B------:R-:W5:Y:S01]  /*4df0*/  MUFU.EX2 R26, R26 ;  /* 0x0000001a001a7308 */ /* 0x000f620000000800 */
[C---:B------:R-:W-:Y:S01]  /*4e00*/  HMMA.16816.F32 R68, R4.reuse, R22, R68 ;  /* 0x000000160444723c */ /* 0x040fe20000001844 */
[----:B------:R-:W-:Y:S06]  /*4e10*/  LDSM.16.MT88.4 R20, [R133+0x9800] ;  /* 0x009800008514783b */ /* 0x000fec0000004200 */
[----:B------:R-:W1:Y:S01]  /*4e20*/  MUFU.EX2 R24, R24 ;  /* 0x0000001800187308 */ /* 0x000e620000000800 */
[C---:B--2---:R-:W-:Y:S07]  /*4e30*/  HMMA.16816.F32 R44, R4.reuse, R16, R44 ;  /* 0x00000010042c723c */ /* 0x044fee000000182c */
[----:B------:R-:W2:Y:S01]  /*4e40*/  MUFU.EX2 R175, R175 ;  /* 0x000000af00af7308 */ /* 0x000ea20000000800 */
[C---:B------:R-:W-:Y:S01]  /*4e50*/  HMMA.16816.F32 R48, R4.reuse, R18, R48 ;  /* 0x000000120430723c */ /* 0x040fe20000001830 */
[----:B------:R-:W2:Y:S06]  /*4e60*/  LDSM.16.MT88.4 R16, [R134+0x9000] ;  /* 0x009000008610783b */ /* 0x000eac0000004200 */
[----:B------:R-:W-:Y:S01]  /*4e70*/  MUFU.EX2 R129, R131 ;  /* 0x0000008300817308 */ /* 0x000fe20000000800 */
[C---:B----4-:R-:W-:Y:S07]  /*4e80*/  HMMA.16816.F32 R60, R4.reuse, R12, R60 ;  /* 0x0000000c043c723c */ /* 0x050fee000000183c */
[----:B------:R-:W4:Y:S01]  /*4e90*/  MUFU.EX2 R116, R116 ;  /* 0x0000007400747308 */ /* 0x000f220000000800 */
[----:B------:R-:W-:Y:S01]  /*4ea0*/  HMMA.16816.F32 R64, R4, R14, R64 ;  /* 0x0000000e0440723c */ /* 0x000fe20000001840 */
[----:B---3--:R-:W-:Y:S01]  /*4eb0*/  F2FP.F16.F32.PACK_AB R4, R120, R173 ;  /* 0x000000ad7804723e */ /* 0x008fe200000000ff */
[----:B------:R-:W3:Y:S01]  /*4ec0*/  LDSM.16.MT88.4 R12, [R132+0x9000] ;  /* 0x00900000840c783b */ /* 0x000ee20000004200 */
[----:B-----5:R-:W-:Y:S01]  /*4ed0*/  F2FP.F16.F32.PACK_AB R6, R26, R27 ;  /* 0x0000001b1a06723e */ /* 0x020fe200000000ff */
[----:B------:R-:W-:Y:S01]  /*4ee0*/  FADD.FTZ R173, R173, R28 ;  /* 0x0000001cadad7221 */ /* 0x000fe20000010000 */
[----:B------:R-:W-:-:S02]  /*4ef0*/  F2FP.F16.F32.PACK_AB R5, R117, R118 ;  /* 0x000000767505723e */ /* 0x000fc400000000ff */
[----:B-1----:R-:W-:Y:S01]  /*4f00*/  F2FP.F16.F32.PACK_AB R7, R24, R25 ;  /* 0x000000191807723e */ /* 0x002fe200000000ff */
[----:B------:R-:W-:Y:S01]  /*4f10*/  MUFU.EX2 R119, R123 ;  /* 0x0000007b00777308 */ /* 0x000fe20000000800 */
[----:B------:R-:W-:-:S05]  /*4f20*/  FADD.FTZ R120, R120, R173 ;  /* 0x000000ad78787221 */ /* 0x000fca0000010000 */
[C---:B------:R-:W-:Y:S02]  /*4f30*/  HMMA.16816.F32 R96, R4.reuse, R8, R96 ;  /* 0x000000080460723c */ /* 0x040fe40000001860 */
[----:B------:R-:W1:Y:S06]  /*4f40*/  MUFU.EX2 R114, R114 ;  /* 0x0000007200727308 */ /* 0x000e6c0000000800 */
        /* <DEDUP_REMOVED lines=133> */
.L_x_13973:
        /* <DEDUP_REMOVED lines=8> */
.L_x_13974:
[----:B------:R-:W-:Y:S05]  /*5820*/  BSYNC.RECONVERGENT B0 ;  /* 0x0000000000007941 */ /* 0x000fea0003800200 */
.L_x_13972:
        /* <DEDUP_REMOVED lines=119> */
[----:B------:R-:W-:Y:S01]  /*5fa0*/  ISETP.GT.AND P1, PT, R127, R150, PT ;  /* 0x000000967f00720c */ /* 0x000fe20003f24270 */
[----:B------:R-:W-:-:S05]  /*5fb0*/  DEPBAR.LE SB0, 0x0 ;  /* 0x000080000000791a */ /* 0x000fca0000000000 */
[C---:B------:R-:W-:Y:S08]  /*5fc0*/  HMMA.16816.F32 R32, R112.reuse, R108, R32 ;  /* 0x0000006c7020723c */ /* 0x040ff00000001820 */
        /* <DEDUP_REMOVED lines=37> */
[----:B------:R-:W-:Y:S01]  /*6220*/  FMUL.FTZ R12, R12, R102 ;  /* 0x000000660c0c7220 */ /* 0x000fe20000410000 */
[----:B------:R-:W1:Y:S08]  /*6230*/  MUFU.TANH R8, R8 ;  /* 0x0000000800087308 */ /* 0x000e700000002400 */
[----:B------:R-:W3:Y:S08]  /*6240*/  MUFU.TANH R9, R9 ;  /* 0x0000000900097308 */ /* 0x000ef00000002400 */
[----:B------:R-:W4:Y:S08]  /*6250*/  MUFU.TANH R108, R108 ;  /* 0x0000006c006c7308 */ /* 0x000f300000002400 */
        /* <DEDUP_REMOVED lines=34> */
[----:B------:R-:W-:Y:S02]  /*6480*/  IADD3 R103, PT, PT, R103, -0x80, RZ ;  /* 0xffffff8067677810 */ /* 0x000fe40007ffe0ff */
        /* <DEDUP_REMOVED lines=13> */
[----:B------:R-:W-:Y:S01]  /*6560*/  ISETP.GE.AND P0, PT, R103, RZ, PT ;  /* 0x000000ff6700720c */ /* 0x000fe20003f06270 */
[----:B------:R-:W-:Y:S02]  /*6570*/  IMAD.SHL.U32 R115, R127, 0x40, RZ ;  /* 0x000000407f737824 */ /* 0x000fe400078e00ff */
[----:B------:R-:W-:-:S03]  /*6580*/  IMAD.HI.U32 R27, R113, R14, RZ ;  /* 0x0000000e711b7227 */ /* 0x000fc600078e00ff */
[----:B------:R-:W-:Y:S01]  /*6590*/  IABS R102, R115 ;  /* 0x0000007300667213 */ /* 0x000fe20000000000 */
[----:B------:R-:W-:Y:S01]  /*65a0*/  IMAD R14, R27, R23, R14 ;  /* 0x000000171b0e7224 */ /* 0x000fe200078e020e */
[----:B------:R-:W-:-:S03]  /*65b0*/  LOP3.LUT R115, R115, R12, RZ, 0x3c, !PT ;  /* 0x0000000c73737212 */ /* 0x000fc600078e3cff */
[----:B------:R-:W-:Y:S01]  /*65c0*/  IMAD.HI.U32 R113, R113, R102, RZ ;  /* 0x0000006671717227 */ /* 0x000fe200078e00ff */
[----:B------:R-:W-:-:S03]  /*65d0*/  ISETP.GT.U32.AND P1, PT, R5, R14, PT ;  /* 0x0000000e0500720c */ /* 0x000fc60003f24070 */
[----:B------:R-:W-:Y:S01]  /*65e0*/  IMAD R102, R113, R23, R102 ;  /* 0x0000001771667224 */ /* 0x000fe200078e0266 */
[----:B------:R-:W-:-:S04]  /*65f0*/  LOP3.LUT R23, RZ, R12, RZ, 0x33, !PT ;  /* 0x0000000cff177212 */ /* 0x000fc800078e33ff */
[----:B------:R-:W-:-:S05]  /*6600*/  ISETP.GT.U32.AND P2, PT, R5, R102, PT ;  /* 0x000000660500720c */ /* 0x000fca0003f44070 */
[----:B------:R-:W-:Y:S02]  /*6610*/  @!P1 IMAD.IADD R14, R14, 0x1, -R5 ;  /* 0x000000010e0e9824 */ /* 0x000fe400078e0a05 */
[----:B------:R-:W-:Y:S01]  /*6620*/  @!P1 VIADD R27, R27, 0x1 ;  /* 0x000000011b1b9836 */ /* 0x000fe20000000000 */
[----:B------:R-:W-:Y:S02]  /*6630*/  ISETP.GE.AND P1, PT, R115, RZ, PT ;  /* 0x000000ff7300720c */ /* 0x000fe40003f26270 */
[-C--:B------:R-:W-:Y:S01]  /*6640*/  ISETP.GE.U32.AND P3, PT, R14, R5.reuse, PT ;  /* 0x000000050e00720c */ /* 0x080fe20003f66070 */
[----:B------:R-:W2:Y:S02]  /*6650*/  LD.E.64 R114, desc[UR4][R2.64+0x20] ;  /* 0x0000200402727980 */ /* 0x000ea4000c101b00 */
[----:B------:R-:W-:Y:S02]  /*6660*/  @!P2 IADD3 R102, PT, PT, R102, -R5, RZ ;  /* 0x800000056666a210 */ /* 0x000fe40007ffe0ff */
[----:B------:R-:W-:-:S02]  /*6670*/  @!P2 IADD3 R113, PT, PT, R113, 0x1, RZ ;  /* 0x000000017171a810 */ /* 0x000fc40007ffe0ff */
[----:B------:R-:W-:Y:S02]  /*6680*/  ISETP.GE.U32.AND P4, PT, R102, R5, PT ;  /* 0x000000056600720c */ /* 0x000fe40003f86070 */
[----:B------:R-:W-:Y:S01]  /*6690*/  ISETP.NE.AND P2, PT, R12, RZ, PT ;  /* 0x000000ff0c00720c */ /* 0x000fe20003f45270 */
[----:B------:R-:W3:Y:S03]  /*66a0*/  LD.E.64 R102, desc[UR4][R2.64+0x38] ;  /* 0x0000380402667980 */ /* 0x000ee6000c101b00 */
[----:B------:R-:W-:-:S04]  /*66b0*/  @P3 VIADD R27, R27, 0x1 ;  /* 0x000000011b1b3836 */ /* 0x000fc80000000000 */
[----:B------:R-:W-:-:S03]  /*66c0*/  @!P0 IMAD.MOV R27, RZ, RZ, -R27 ;  /* 0x000000ffff1b8224 */ /* 0x000fc600078e0a1b */
[----:B------:R-:W-:Y:S02]  /*66d0*/  @P4 IADD3 R113, PT, PT, R113, 0x1, RZ ;  /* 0x0000000171714810 */ /* 0x000fe40007ffe0ff */
        /* <DEDUP_REMOVED lines=12> */
[----:B------:R-:W-:-:S05]  /*67a0*/  IMAD.WIDE.U32 R102, R102, R27, RZ ;  /* 0x0000001b66667225 */ /* 0x000fca00078e00ff */
        /* <DEDUP_REMOVED lines=10> */
.L_x_13978:
        /* <DEDUP_REMOVED lines=8> */
.L_x_13979:
[----:B------:R-:W-:Y:S05]  /*68d0*/  BSYNC.RECONVERGENT B0 ;  /* 0x0000000000007941 */ /* 0x000fea0003800200 */
.L_x_13977:
        /* <DEDUP_REMOVED lines=21> */
.L_x_13976:
[----:B------:R-:W-:Y:S05]  /*6a30*/  BSYNC.RECONVERGENT B1 ;  /* 0x0000000000017941 */ /* 0x000fea0003800200 */
.L_x_13975:
[----:B--2---:R-:W2:Y:S01]  /*6a40*/  LD.E R116, desc[UR4][R2.64+0xdc] ;  /* 0x0000dc0402747980 */ /* 0x004ea2000c101900 */
[----:B------:R-:W-:-:S04]  /*6a50*/  IMAD R23, R107, 0x40, R106 ;  /* 0x000000406b177824 */ /* 0x000fc800078e026a */
[C---:B------:R-:W-:Y:S02]  /*6a60*/  VIADD R27, R23.reuse, 0xffffff80 ;  /* 0xffffff80171b7836 */ /* 0x040fe40000000000 */
[C---:B-1----:R-:W-:Y:S02]  /*6a70*/  VIADD R5, R23.reuse, 0xffffff81 ;  /* 0xffffff8117057836 */ /* 0x042fe40000000000 */
[----:B------:R-:W-:Y:S01]  /*6a80*/  VIADD R103, R23, 0xffffff88 ;  /* 0xffffff8817677836 */ /* 0x000fe20000000000 */
[C---:B------:R-:W-:Y:S02]  /*6a90*/  ISETP.GE.AND P3, PT, R27.reuse, R164, PT ;  /* 0x000000a41b00720c */ /* 0x040fe40003f66270 */
[-C--:B------:R-:W-:Y:S02]  /*6aa0*/  ISETP.GE.AND P2, PT, R27, R162.reuse, PT ;  /* 0x000000a21b00720c */ /* 0x080fe40003f46270 */
[C---:B------:R-:W-:Y:S02]  /*6ab0*/  ISETP.GE.AND P0, PT, R5.reuse, R162, PT ;  /* 0x000000a20500720c */ /* 0x040fe40003f06270 */
[----:B------:R-:W-:-:S02]  /*6ac0*/  ISETP.GE.AND P1, PT, R5, R164, PT ;  /* 0x000000a40500720c */ /* 0x000fc40003f26270 */
[----:B------:R-:W-:Y:S02]  /*6ad0*/  FSEL R0, R8, -INF , P3 ;  /* 0xff80000008007808 */ /* 0x000fe40001800000 */
[CC--:B------:R-:W-:Y:S02]  /*6ae0*/  ISETP.GE.AND P4, PT, R5.reuse, R163.reuse, PT ;  /* 0x000000a30500720c */ /* 0x0c0fe40003f86270 */
[-C--:B------:R-:W-:Y:S02]  /*6af0*/  ISETP.GE.AND P3, PT, R5, R160.reuse, PT ;  /* 0x000000a00500720c */ /* 0x080fe40003f66270 */
[C---:B------:R-:W-:Y:S02]  /*6b00*/  ISETP.GE.AND P6, PT, R27.reuse, R163, PT ;  /* 0x000000a31b00720c */ /* 0x040fe40003fc6270 */
[----:B------:R-:W-:Y:S01]  /*6b10*/  ISETP.GE.AND P5, PT, R27, R160, PT ;  /* 0x000000a01b00720c */ /* 0x000fe20003fa6270 */
[----:B------:R-:W-:Y:S01]  /*6b20*/  VIADD R27, R23, 0xffffff89 ;  /* 0xffffff89171b7836 */ /* 0x000fe20000000000 */
[----:B------:R-:W-:-:S02]  /*6b30*/  FSEL R5, R108, -INF , P2 ;  /* 0xff8000006c057808 */ /* 0x000fc40001000000 */
[----:B------:R-:W-:Y:S02]  /*6b40*/  ISETP.GE.AND P2, PT, R103, R164, PT ;  /* 0x000000a46700720c */ /* 0x000fe40003f46270 */
[----:B------:R-:W-:Y:S02]  /*6b50*/  FSEL R8, R10, -INF , P0 ;  /* 0xff8000000a087808 */ /* 0x000fe40000000000 */
[----:B------:R-:W-:Y:S02]  /*6b60*/  FSEL R9, R9, -INF , P1 ;  /* 0xff80000009097808 */ /* 0x000fe40000800000 */
[----:B------:R-:W-:Y:S02]  /*6b70*/  FSEL R0, R0, -INF , !P6 ;  /* 0xff80000000007808 */ /* 0x000fe40007000000 */
[----:B------:R-:W-:Y:S02]  /*6b80*/  ISETP.GE.AND P6, PT, R103, R163, PT ;  /* 0x000000a36700720c */ /* 0x000fe40003fc6270 */
[----:B------:R-:W-:-:S02]  /*6b90*/  FSEL R8, R8, -INF , !P3 ;  /* 0xff80000008087808 */ /* 0x000fc40005800000 */
[----:B------:R-:W-:Y:S02]  /*6ba0*/  FSEL R4, R4, -INF , P2 ;  /* 0xff80000004047808 */ /* 0x000fe40001000000 */
[----:B------:R-:W-:Y:S01]  /*6bb0*/  FSEL R12, R9, -INF , !P4 ;  /* 0xff800000090c7808 */ /* 0x000fe20006000000 */
[----:B------:R-:W-:Y:S01]  /*6bc0*/  VIADD R9, R23, 0xffffff91 ;  /* 0xffffff9117097836 */ /* 0x000fe20000000000 */
[-C--:B------:R-:W-:Y:S02]  /*6bd0*/  ISETP.GE.AND P3, PT, R27, R162.reuse, PT ;  /* 0x000000a21b00720c */ /* 0x080fe40003f66270 */
[----:B------:R-:W-:Y:S02]  /*6be0*/  ISETP.GE.AND P1, PT, R103, R162, PT ;  /* 0x000000a26700720c */ /* 0x000fe40003f26270 */
[C---:B------:R-:W-:Y:S02]  /*6bf0*/  ISETP.GE.AND P0, PT, R27.reuse, R164, PT ;  /* 0x000000a41b00720c */ /* 0x040fe40003f06270 */
[----:B------:R-:W-:-:S02]  /*6c00*/  ISETP.GE.AND P4, PT, R27, R163, PT ;  /* 0x000000a31b00720c */ /* 0x000fc40003f86270 */
[-C--:B------:R-:W-:Y:S01]  /*6c10*/  ISETP.GE.AND P2, PT, R27, R160.reuse, PT ;  /* 0x000000a01b00720c */ /* 0x080fe20003f46270 */
[----:B------:R-:W-:Y:S01]  /*6c20*/  VIADD R27, R23, 0xffffff90 ;  /* 0xffffff90171b7836 */ /* 0x000fe20000000000 */
[----:B------:R-:W-:Y:S02]  /*6c30*/  FSEL R10, R4, -INF , !P6 ;  /* 0xff800000040a7808 */ /* 0x000fe40007000000 */
[----:B------:R-:W-:Y:S02]  /*6c40*/  FSEL R5, R5, -INF , !P5 ;  /* 0xff80000005057808 */ /* 0x000fe40006800000 */
[----:B------:R-:W-:Y:S02]  /*6c50*/  FSEL R4, R111, -INF , P3 ;  /* 0xff8000006f047808 */ /* 0x000fe40001800000 */
[----:B------:R-:W-:Y:S02]  /*6c60*/  ISETP.GE.AND P5, PT, R103, R160, PT ;  /* 0x000000a06700720c */ /* 0x000fe40003fa6270 */
[----:B------:R-:W-:-:S02]  /*6c70*/  FSEL R6, R6, -INF , P1 ;  /* 0xff80000006067808 */ /* 0x000fc40000800000 */
[----:B------:R-:W-:Y:S02]  /*6c80*/  FSEL R14, R109, -INF , P0 ;  /* 0xff8000006d0e7808 */ /* 0x000fe40000000000 */
[C---:B------:R-:W-:Y:S02]  /*6c90*/  ISETP.GE.AND P1, PT, R27.reuse, R164, PT ;  /* 0x000000a41b00720c */ /* 0x040fe40003f26270 */
[-C--:B------:R-:W-:Y:S02]  /*6ca0*/  ISETP.GE.AND P0, PT, R27, R162.reuse, PT ;  /* 0x000000a21b00720c */ /* 0x080fe40003f06270 */
[----:B------:R-:W-:Y:S02]  /*6cb0*/  FSEL R4, R4, -INF , !P2 ;  /* 0xff80000004047808 */ /* 0x000fe40005000000 */
[----:B------:R-:W-:Y:S02]  /*6cc0*/  FSEL R6, R6, -INF , !P5 ;  /* 0xff80000006067808 */ /* 0x000fe40006800000 */
[----:B------:R-:W-:-:S02]  /*6cd0*/  ISETP.GE.AND P2, PT, R9, R162, PT ;  /* 0x000000a20900720c */ /* 0x000fc40003f46270 */
[C---:B------:R-:W-:Y:S02]  /*6ce0*/  ISETP.GE.AND P6, PT, R27.reuse, R163, PT ;  /* 0x000000a31b00720c */ /* 0x040fe40003fc6270 */
[----:B------:R-:W-:Y:S01]  /*6cf0*/  ISETP.GE.AND P5, PT, R27, R160, PT ;  /* 0x000000a01b00720c */ /* 0x000fe20003fa6270 */
[----:B------:R-:W-:Y:S01]  /*6d00*/  VIADD R27, R23, 0xffffff98 ;  /* 0xffffff98171b7836 */ /* 0x000fe20000000000 */
[----:B------:R-:W-:Y:S02]  /*6d10*/  FSEL R14, R14, -INF , !P4 ;  /* 0xff8000000e0e7808 */ /* 0x000fe40006000000 */
[----:B------:R-:W-:Y:S02]  /*6d20*/  ISETP.GE.AND P3, PT, R9, R164, PT ;  /* 0x000000a40900720c */ /* 0x000fe40003f66270 */
[----:B------:R-:W-:Y:S02]  /*6d30*/  FSEL R110, R110, -INF , P1 ;  /* 0xff8000006e6e7808 */ /* 0x000fe40000800000 */
[----:B------:R-:W-:-:S02]  /*6d40*/  FSEL R112, R112, -INF , P0 ;  /* 0xff80000070707808 */ /* 0x000fc40000000000 */
[C---:B------:R-:W-:Y:S02]  /*6d50*/  ISETP.GE.AND P4, PT, R9.reuse, R163, PT ;  /* 0x000000a30900720c */ /* 0x040fe40003f86270 */
[----:B------:R-:W-:Y:S01]  /*6d60*/  ISETP.GE.AND P1, PT, R9, R160, PT ;  /* 0x000000a00900720c */ /* 0x000fe20003f26270 */
[----:B------:R-:W-:Y:S01]  /*6d70*/  VIADD R9, R23, 0xffffff99 ;  /* 0xffffff9917097836 */ /* 0x000fe20000000000 */
[----:B------:R-:W-:Y:S02]  /*6d80*/  FSEL R34, R34, -INF , P2 ;  /* 0xff80000022227808 */ /* 0x000fe40001000000 */
        /* <DEDUP_REMOVED lines=8> */
[----:B------:R-:W-:Y:S02]  /*6e10*/  FSEL R198, R34, -INF , !P1 ;  /* 0xff80000022c67808 */ /* 0x000fe40004800000 */
[----:B------:R-:W-:-:S02]  /*6e20*/  ISETP.GE.AND P2, PT, R9, R164, PT ;  /* 0x000000a40900720c */ /* 0x000fc40003f46270 */
[----:B------:R-:W-:Y:S02]  /*6e30*/  ISETP.GE.AND P1, PT, R9, R162, PT ;  /* 0x000000a20900720c */ /* 0x000fe40003f26270 */
[----:B------:R-:W-:Y:S02]  /*6e40*/  FSEL R202, R33, -INF , !P4 ;  /* 0xff80000021ca7808 */ /* 0x000fe40006000000 */
[----:B------:R-:W-:Y:S02]  /*6e50*/  FSEL R32, R32, -INF , P0 ;  /* 0xff80000020207808 */ /* 0x000fe40000000000 */
        /* <DEDUP_REMOVED lines=8> */
[----:B------:R-:W-:Y:S02]  /*6ee0*/  FSEL R196, R30, -INF , !P0 ;  /* 0xff8000001ec47808 */ /* 0x000fe40004000000 */
[----:B------:R-:W-:-:S02]  /*6ef0*/  FSEL R28, R28, -INF , P3 ;  /* 0xff8000001c1c7808 */ /* 0x000fc40001800000 */
[C---:B------:R-:W-:Y:S02]  /*6f00*/  ISETP.GE.AND P1, PT, R9.reuse, R164, PT ;  /* 0x000000a40900720c */ /* 0x040fe40003f26270 */
[C---:B------:R-:W-:Y:S02]  /*6f10*/  ISETP.GE.AND P4, PT, R9.reuse, R163, PT ;  /* 0x000000a30900720c */ /* 0x040fe40003f86270 */
[C---:B------:R-:W-:Y:S02]  /*6f20*/  ISETP.GE.AND P0, PT, R9.reuse, R162, PT ;  /* 0x000000a20900720c */ /* 0x040fe40003f06270 */
[----:B------:R-:W-:Y:S01]  /*6f30*/  ISETP.GE.AND P3, PT, R9, R160, PT ;  /* 0x000000a00900720c */ /* 0x000fe20003f66270 */
[----:B------:R-:W-:Y:S01]  /*6f40*/  VIADD R9, R23, 0xffffffa9 ;  /* 0xffffffa917097836 */ /* 0x000fe20000000000 */
[----:B------:R-:W-:Y:S02]  /*6f50*/  FSEL R172, R35, -INF , !P5 ;  /* 0xff80000023ac7808 */ /* 0x000fe40006800000 */
[----:B------:R-:W-:-:S02]  /*6f60*/  ISETP.GE.AND P5, PT, R27, R162, PT ;  /* 0x000000a21b00720c */ /* 0x000fc40003fa6270 */
[----:B------:R-:W-:Y:S02]  /*6f70*/  FSEL R174, R32, -INF , !P6 ;  /* 0xff80000020ae7808 */ /* 0x000fe40007000000 */
[C---:B------:R-:W-:Y:S01]  /*6f80*/  ISETP.GE.AND P6, PT, R27.reuse, R163, PT ;  /* 0x000000a31b00720c */ /* 0x040fe20003fc6270 */
[----:B------:R-:W-:Y:S01]  /*6f90*/  LDSM.16.MT88.4 R32, [R132+0x8000] ;  /* 0x008000008420783b */ /* 0x000fe20000004200 */
[----:B------:R-:W-:Y:S01]  /*6fa0*/  ISETP.GE.AND P2, PT, R27, R160, PT ;  /* 0x000000a01b00720c */ /* 0x000fe20003f46270 */
[----:B------:R-:W-:Y:S01]  /*6fb0*/  VIADD R27, R23, 0xffffffa8 ;  /* 0xffffffa8171b7836 */ /* 0x000fe20000000000 */
[----:B------:R-:W-:Y:S02]  /*6fc0*/  FSEL R24, R24, -INF , P1 ;  /* 0xff80000018187808 */ /* 0x000fe40000800000 */
[----:B------:R-:W-:Y:S02]  /*6fd0*/  FSEL R25, R25, -INF , P0 ;  /* 0xff80000019197808 */ /* 0x000fe40000000000 */
[----:B------:R-:W-:-:S02]  /*6fe0*/  FSEL R31, R31, -INF , P5 ;  /* 0xff8000001f1f7808 */ /* 0x000fc40002800000 */
[----:B------:R-:W-:Y:S02]  /*6ff0*/  ISETP.GE.AND P0, PT, R9, R164, PT ;  /* 0x000000a40900720c */ /* 0x000fe40003f06270 */
[----:B------:R-:W-:Y:S02]  /*7000*/  FSEL R192, R24, -INF , !P4 ;  /* 0xff80000018c07808 */ /* 0x000fe40006000000 */
[----:B------:R-:W-:Y:S01]  /*7010*/  FSEL R184, R25, -INF , !P3 ;  /* 0xff80000019b87808 */ /* 0x000fe20005800000 */
[----:B------:R-:W-:Y:S01]  /*7020*/  VIADD R25, R23, 0xffffffb1 ;  /* 0xffffffb117197836 */ /* 0x000fe20000000000 */
[----:B------:R-:W-:Y:S02]  /*7030*/  FSEL R194, R28, -INF , !P6 ;  /* 0xff8000001cc27808 */ /* 0x000fe40007000000 */
[----:B------:R-:W-:Y:S02]  /*7040*/  FSEL R186, R31, -INF , !P2 ;  /* 0xff8000001fba7808 */ /* 0x000fe40005000000 */
[----:B------:R-:W-:-:S02]  /*7050*/  ISETP.GE.AND P4, PT, R9, R163, PT ;  /* 0x000000a30900720c */ /* 0x000fc40003f86270 */
[----:B------:R-:W-:Y:S02]  /*7060*/  FSEL R188, R21, -INF , P0 ;  /* 0xff80000015bc7808 */ /* 0x000fe40000000000 */
[C---:B------:R-:W-:Y:S02]  /*7070*/  ISETP.GE.AND P6, PT, R27.reuse, R164, PT ;  /* 0x000000a41b00720c */ /* 0x040fe40003fc6270 */
[C---:B------:R-:W-:Y:S02]  /*7080*/  ISETP.GE.AND P5, PT, R27.reuse, R163, PT ;  /* 0x000000a31b00720c */ /* 0x040fe40003fa6270 */
[C---:B------:R-:W-:Y:S02]  /*7090*/  ISETP.GE.AND P2, PT, R27.reuse, R162, PT ;  /* 0x000000a21b00720c */ /* 0x040fe40003f46270 */
[----:B------:R-:W-:Y:S01]  /*70a0*/  ISETP.GE.AND P1, PT, R27, R160, PT ;  /* 0x000000a01b00720c */ /* 0x000fe20003f26270 */
[----:B------:R-:W-:Y:S01]  /*70b0*/  VIADD R27, R23, 0xffffffb0 ;  /* 0xffffffb0171b7836 */ /* 0x000fe20000000000 */
[----:B------:R-:W-:-:S02]  /*70c0*/  FMNMX3.FTZ R21, R101, R0, R12, !PT ;  /* 0x0000000065157276 */ /* 0x000fc4000781000c */
[----:B------:R-:W-:Y:S02]  /*70d0*/  FSEL R188, R188, -INF , !P4 ;  /* 0xff800000bcbc7808 */ /* 0x000fe40006000000 */
[----:B------:R-:W-:Y:S02]  /*70e0*/  ISETP.GE.AND P4, PT, R25, R164, PT ;  /* 0x000000a41900720c */ /* 0x000fe40003f86270 */
[----:B------:R-:W-:Y:S02]  /*70f0*/  FSEL R26, R26, -INF , P2 ;  /* 0xff8000001a1a7808 */ /* 0x000fe40001000000 */
[----:B------:R-:W-:Y:S02]  /*7100*/  FMNMX3.FTZ R21, R21, R10, R14, !PT ;  /* 0x0000000a15157276 */ /* 0x000fe4000781000e */
[----:B------:R-:W-:Y:S02]  /*7110*/  ISETP.GE.AND P2, PT, R27, R164, PT ;  /* 0x000000a41b00720c */ /* 0x000fe40003f46270 */
[----:B------:R-:W-:-:S02]  /*7120*/  FSEL R20, R20, -INF , P6 ;  /* 0xff80000014147808 */ /* 0x000fc40003000000 */
[----:B------:R-:W-:Y:S02]  /*7130*/  FSEL R168, R17, -INF , P4 ;  /* 0xff80000011a87808 */ /* 0x000fe40002000000 */
[C---:B------:R-:W-:Y:S02]  /*7140*/  ISETP.GE.AND P3, PT, R9.reuse, R162, PT ;  /* 0x000000a20900720c */ /* 0x040fe40003f66270 */
[----:B------:R-:W-:Y:S01]  /*7150*/  ISETP.GE.AND P6, PT, R9, R160, PT ;  /* 0x000000a00900720c */ /* 0x000fe20003fc6270 */
[----:B------:R-:W-:Y:S01]  /*7160*/  VIADD R9, R23, 0xffffffb8 ;  /* 0xffffffb817097836 */ /* 0x000fe20000000000 */
[----:B------:R-:W-:Y:S01]  /*7170*/  FMNMX3.FTZ R17, R21, R178, R202, !PT ;  /* 0x000000b215117276 */ /* 0x000fe200078100ca */
[----:B------:R-:W-:Y:S01]  /*7180*/  VIADD R23, R23, 0xffffffb9 ;  /* 0xffffffb917177836 */ /* 0x000fe20000000000 */
[----:B------:R-:W-:Y:S02]  /*7190*/  FSEL R22, R22, -INF , P2 ;  /* 0xff80000016167808 */ /* 0x000fe40001000000 */
[----:B------:R-:W-:-:S02]  /*71a0*/  ISETP.GE.AND P2, PT, R25, R163, PT ;  /* 0x000000a31900720c */ /* 0x000fc40003f46270 */
[----:B------:R-:W-:Y:S02]  /*71b0*/  FMNMX3.FTZ R17, R17, R174, R200, !PT ;  /* 0x000000ae11117276 */ /* 0x000fe400078100c8 */
[----:B------:R-:W-:Y:S02]  /*71c0*/  FSEL R168, R168, -INF , !P2 ;  /* 0xff800000a8a87808 */ /* 0x000fe40005000000 */
[----:B------:R-:W-:Y:S02]  /*71d0*/  ISETP.GE.AND P2, PT, R23, R164, PT ;  /* 0x000000a41700720c */ /* 0x000fe40003f46270 */
[----:B------:R-:W-:Y:S02]  /*71e0*/  FSEL R190, R20, -INF , !P5 ;  /* 0xff80000014be7808 */ /* 0x000fe40006800000 */
[----:B------:R-:W-:Y:S02]  /*71f0*/  FMNMX3.FTZ R17, R17, R194, R192, !PT ;  /* 0x000000c211117276 */ /* 0x000fe400078100c0 */
        /* <DEDUP_REMOVED lines=14> */
[-C--:B------:R-:W-:Y:S02]  /*72e0*/  ISETP.GE.AND P0, PT, R27, R162.reuse, PT ;  /* 0x000000a21b00720c */ /* 0x080fe40003f06270 */
[----:B------:R-:W-:Y:S02]  /*72f0*/  ISETP.GE.AND P2, PT, R25, R162, PT ;  /* 0x000000a21900720c */ /* 0x000fe40003f46270 */
[----:B------:R-:W-:Y:S02]  /*7300*/  FMNMX3.FTZ R17, R19, R130, R128, !PT ;  /* 0x0000008213117276 */ /* 0x000fe40007810080 */
[----:B------:R-:W-:Y:S02]  /*7310*/  FSEL R7, R7, -INF , P3 ;  /* 0xff80000007077808 */ /* 0x000fe40001800000 */
[----:B------:R-:W-:Y:S01]  /*7320*/  FMNMX3.FTZ R21, R21, R172, R196, !PT ;  /* 0x000000ac15157276 */ /* 0x000fe200078100c4 */
[----:B------:R-:W1:Y:S01]  /*7330*/  SHFL.BFLY PT, R18, R17, 0x2, 0x1f ;  /* 0x0c401f0011127f89 */ /* 0x000e6200000e0000 */
[----:B------:R-:W-:-:S02]  /*7340*/  FSEL R182, R26, -INF , !P1 ;  /* 0xff8000001ab67808 */ /* 0x000fc40004800000 */
[----:B------:R-:W-:Y:S02]  /*7350*/  FSEL R11, R11, -INF , P0 ;  /* 0xff8000000b0b7808 */ /* 0x000fe40000000000 */
[-C--:B------:R-:W-:Y:S02]  /*7360*/  ISETP.GE.AND P5, PT, R27, R160.reuse, PT ;  /* 0x000000a01b00720c */ /* 0x080fe40003fa6270 */
[----:B------:R-:W-:Y:S02]  /*7370*/  ISETP.GE.AND P4, PT, R25, R160, PT ;  /* 0x000000a01900720c */ /* 0x000fe40003f86270 */
[-C--:B------:R-:W-:Y:S01]  /*7380*/  ISETP.GE.AND P1, PT, R9, R162.reuse, PT ;  /* 0x000000a20900720c */ /* 0x080fe20003f26270 */
[----:B------:R-:W-:Y:S01]  /*7390*/  LDSM.16.MT88.4 R24, [R133+0x8000] ;  /* 0x008000008518783b */ /* 0x000fe20000004200 */
[----:B------:R-:W-:Y:S02]  /*73a0*/  ISETP.GE.AND P0, PT, R23, R162, PT ;  /* 0x000000a21700720c */ /* 0x000fe40003f06270 */
[----:B------:R-:W-:-:S02]  /*73b0*/  FSEL R16, R16, -INF , P2 ;  /* 0xff80000010107808 */ /* 0x000fc40001000000 */
[----:B------:R-:W-:Y:S02]  /*73c0*/  FSEL R180, R7, -INF , !P6 ;  /* 0xff80000007b47808 */ /* 0x000fe40007000000 */
[----:B------:R-:W-:Y:S02]  /*73d0*/  FMNMX3.FTZ R21, R21, R186, R184, !PT ;  /* 0x000000ba15157276 */ /* 0x000fe400078100b8 */
[-C--:B------:R-:W-:Y:S02]  /*73e0*/  ISETP.GE.AND P3, PT, R9, R160.reuse, PT ;  /* 0x000000a00900720c */ /* 0x080fe40003f66270 */
[----:B------:R-:W-:Y:S02]  /*73f0*/  ISETP.GE.AND P2, PT, R23, R160, PT ;  /* 0x000000a01700720c */ /* 0x000fe40003f46270 */
[----:B------:R-:W-:Y:S02]  /*7400*/  FSEL R13, R13, -INF , P1 ;  /* 0xff8000000d0d7808 */ /* 0x000fe40000800000 */
[----:B------:R-:W-:-:S02]  /*7410*/  FSEL R15, R15, -INF , P0 ;  /* 0xff8000000f0f7808 */ /* 0x000fc40000000000 */
[----:B------:R-:W-:Y:S02]  /*7420*/  FSEL R126, R11, -INF , !P5 ;  /* 0xff8000000b7e7808 */ /* 0x000fe40006800000 */
[----:B------:R-:W-:Y:S02]  /*7430*/  FSEL R122, R16, -INF , !P4 ;  /* 0xff800000107a7808 */ /* 0x000fe40006000000 */
[----:B------:R-:W-:Y:S02]  /*7440*/  FMNMX3.FTZ R21, R21, R182, R180, !PT ;  /* 0x000000b615157276 */ /* 0x000fe400078100b4 */
[----:B------:R-:W-:Y:S02]  /*7450*/  FSEL R120, R13, -INF , !P3 ;  /* 0xff8000000d787808 */ /* 0x000fe40005800000 */
[----:B------:R-:W-:Y:S02]  /*7460*/  FSEL R118, R15, -INF , !P2 ;  /* 0xff8000000f767808 */ /* 0x000fe40005000000 */
[----:B------:R-:W-:-:S02]  /*7470*/  FMNMX3.FTZ R9, R21, R126, R122, !PT ;  /* 0x0000007e15097276 */ /* 0x000fc4000781007a */
        /* <DEDUP_REMOVED lines=30> */
[----:B------:R-:W-:Y:S02]  /*7660*/  LDSM.16.MT88.4 R16, [R134+0x8000] ;  /* 0x008000008610783b */ /* 0x000fe40000004200 */
[----:B------:R-:W-:Y:S01]  /*7670*/  FSETP.NEU.FTZ.AND P0, PT, R0, -INF , PT ;  /* 0xff8000000000780b */ /* 0x000fe20003f1d000 */
[----:B------:R-:W-:Y:S01]  /*7680*/  FMUL.FTZ R103, R116, R0 ;  /* 0x0000000074677220 */ /* 0x000fe20000410000 */
[----:B------:R-:W-:Y:S02]  /*7690*/  MUFU.EX2 R112, R112 ;  /* 0x0000007000707308 */ /* 0x000fe40000000800 */
[----:B------:R-:W-:-:S02]  /*76a0*/  FSEL R7, R0, RZ, P0 ;  /* 0x000000ff00077208 */ /* 0x000fc40000000000 */
[----:B------:R-:W-:Y:S02]  /*76b0*/  FSEL R103, R103, RZ, P0 ;  /* 0x000000ff67677208 */ /* 0x000fe40000000000 */
[----:B------:R-:W-:Y:S01]  /*76c0*/  ISETP.GT.AND P0, PT, R127, R150, PT ;  /* 0x000000967f00720c */ /* 0x000fe20003f04270 */
[----:B------:R-:W-:Y:S01]  /*76d0*/  FADD.FTZ R7, R100, -R7 ;  /* 0x8000000764077221 */ /* 0x000fe20000010000 */
[----:B------:R-:W-:Y:S01]  /*76e0*/  MUFU.EX2 R109, R109 ;  /* 0x0000006d006d7308 */ /* 0x000fe20000000800 */
[-CC-:B------:R-:W-:Y:S01]  /*76f0*/  FFMA.FTZ R102, R5, R116.reuse, -R103.reuse ;  /* 0x0000007405667223 */ /* 0x180fe20000010867 */
[----:B------:R-:W-:Y:S01]  /*7700*/  FADD.FTZ R5, R101, -R10 ;  /* 0x8000000a65057221 */ /* 0x000fe20000010000 */
[----:B------:R-:W-:Y:S01]  /*7710*/  FMUL.FTZ R100, R116, R7 ;  /* 0x0000000774647220 */ /* 0x000fe20000410000 */
[-CC-:B------:R-:W-:Y:S01]  /*7720*/  FFMA.FTZ R113, R8, R116.reuse, -R103.reuse ;  /* 0x0000007408717223 */ /* 0x180fe20000010867 */
[-CC-:B------:R-:W-:Y:S01]  /*7730*/  FFMA.FTZ R115, R6, R116.reuse, -R103.reuse ;  /* 0x0000007406737223 */ /* 0x180fe20000010867 */
[----:B------:R-:W-:Y:S01]  /*7740*/  FMUL.FTZ R101, R116, R5 ;  /* 0x0000000574657220 */ /* 0x000fe20000410000 */
[-CC-:B------:R-:W-:Y:S01]  /*7750*/  FFMA.FTZ R110, R4, R116.reuse, -R103.reuse ;  /* 0x00000074046e7223 */ /* 0x180fe20000010867 */
[----:B------:R-:W-:Y:S01]  /*7760*/  MUFU.EX2 R102, R102 ;  /* 0x0000006600667308 */ /* 0x000fe20000000800 */
[----:B------:R-:W-:Y:S01]  /*7770*/  LDSM.16.MT88.4 R8, [R138+0x8000] ;  /* 0x008000008a08783b */ /* 0x000fe20000004200 */
        /* <DEDUP_REMOVED lines=12> */
[----:B------:R-:W-:Y:S01]  /*7840*/  FFMA.FTZ R120, R120, R116, -R103 ;  /* 0x0000007478787223 */ /* 0x000fe20000010867 */
[----:B------:R-:W-:Y:S01]  /*7850*/  @P0 VIADD R107, R107, 0xfffffffd ;  /* 0xfffffffd6b6b0836 */ /* 0x000fe20000000000 */
[----:B------:R-:W2:Y:S08]  /*7860*/  MUFU.EX2 R100, R100 ;  /* 0x0000006400647308 */ /* 0x000eb00000000800 */
[----:B------:R-:W3:Y:S01]  /*7870*/  MUFU.EX2 R113, R113 ;  /* 0x0000007100717308 */ /* 0x000ee20000000800 */
[-C--:B-1----:R-:W-:Y:S01]  /*7880*/  FMUL.FTZ R28, R72, R101.reuse ;  /* 0x00000065481c7220 */ /* 0x082fe20000410000 */
[-C--:B------:R-:W-:Y:S01]  /*7890*/  FMUL.FTZ R29, R73, R101.reuse ;  /* 0x00000065491d7220 */ /* 0x080fe20000410000 */
[-C--:B------:R-:W-:Y:S01]  /*78a0*/  FMUL.FTZ R4, R96, R101.reuse ;  /* 0x0000006560047220 */ /* 0x080fe20000410000 */
[-C--:B------:R-:W-:Y:S01]  /*78b0*/  FMUL.FTZ R5, R97, R101.reuse ;  /* 0x0000006561057220 */ /* 0x080fe20000410000 */
[----:B------:R-:W-:Y:S01]  /*78c0*/  F2FP.F16.F32.PACK_AB R96, R111, R114 ;  /* 0x000000726f60723e */ /* 0x000fe200000000ff */
[-C--:B------:R-:W-:Y:S01]  /*78d0*/  FMUL.FTZ R68, R68, R101.reuse ;  /* 0x0000006544447220 */ /* 0x080fe20000410000 */
[-C--:B------:R-:W-:Y:S01]  /*78e0*/  FMUL.FTZ R69, R69, R101.reuse ;  /* 0x0000006545457220 */ /* 0x080fe20000410000 */
[----:B------:R-:W-:Y:S01]  /*78f0*/  MUFU.EX2 R115, R115 ;  /* 0x0000007300737308 */ /* 0x000fe20000000800 */
[-C--:B--2---:R-:W-:Y:S01]  /*7900*/  FMUL.FTZ R30, R74, R100.reuse ;  /* 0x000000644a1e7220 */ /* 0x084fe20000410000 */
[-C--:B------:R-:W-:Y:S01]  /*7910*/  FMUL.FTZ R31, R75, R100.reuse ;  /* 0x000000644b1f7220 */ /* 0x080fe20000410000 */
[-C--:B------:R-:W-:Y:S01]  /*7920*/  FMUL.FTZ R6, R98, R100.reuse ;  /* 0x0000006462067220 */ /* 0x080fe20000410000 */
[----:B------:R-:W1:Y:S01]  /*7930*/  LDSM.16.MT88.4 R72, [R138+0xa000] ;  /* 0x00a000008a48783b */ /* 0x000e620000004200 */
[----:B------:R-:W-:Y:S01]  /*7940*/  FMUL.FTZ R7, R99, R100 ;  /* 0x0000006463077220 */ /* 0x000fe20000410000 */
[----:B------:R-:W-:Y:S01]  /*7950*/  F2FP.F16.F32.PACK_AB R98, R109, R112 ;  /* 0x000000706d62723e */ /* 0x000fe200000000ff */
[----:B------:R-:W-:Y:S01]  /*7960*/  FMUL.FTZ R70, R70, R100 ;  /* 0x0000006446467220 */ /* 0x000fe20000410000 */
        /* <DEDUP_REMOVED lines=17> */
[----:B--2---:R-:W-:Y:S01]  /*7a80*/  F2FP.F16.F32.PACK_AB R99, R110, R115 ;  /* 0x000000736e63723e */ /* 0x004fe200000000ff */
        /* <DEDUP_REMOVED lines=36> */
[----:B------:R-:W-:Y:S01]  /*7cd0*/  MUFU.EX2 R178, R178 ;  /* 0x000000b200b27308 */ /* 0x000fe20000000800 */
[-C--:B------:R-:W-:Y:S01]  /*7ce0*/  FMUL.FTZ R60, R60, R101.reuse ;  /* 0x000000653c3c7220 */ /* 0x080fe20000410000 */
[C---:B------:R-:W-:Y:S01]  /*7cf0*/  HMMA.16816.F32 R20, R96.reuse, R24, R20 ;  /* 0x000000186014723c */ /* 0x040fe20000001814 */
[-C--:B------:R-:W-:Y:S01]  /*7d00*/  FMUL.FTZ R61, R61, R101.reuse ;  /* 0x000000653d3d7220 */ /* 0x080fe20000410000 */
[-C--:B------:R-:W-:Y:S01]  /*7d10*/  FMUL.FTZ R62, R62, R100.reuse ;  /* 0x000000643e3e7220 */ /* 0x080fe20000410000 */
[-C--:B------:R-:W-:Y:S01]  /*7d20*/  FMUL.FTZ R63, R63, R100.reuse ;  /* 0x000000643f3f7220 */ /* 0x080fe20000410000 */
[-C--:B------:R-:W-:Y:S01]  /*7d30*/  FMUL.FTZ R64, R64, R101.reuse ;  /* 0x0000006540407220 */ /* 0x080fe20000410000 */
[-C--:B------:R-:W-:Y:S01]  /*7d40*/  FMUL.FTZ R65, R65, R101.reuse ;  /* 0x0000006541417220 */ /* 0x080fe20000410000 */
[----:B------:R-:W3:Y:S01]  /*7d50*/  MUFU.EX2 R129, R129 ;  /* 0x0000008100817308 */ /* 0x000ee20000000800 */
[-C--:B------:R-:W-:Y:S01]  /*7d60*/  FMUL.FTZ R66, R66, R100.reuse ;  /* 0x0000006442427220 */ /* 0x080fe20000410000 */
[----:B------:R-:W-:Y:S01]  /*7d70*/  HMMA.16816.F32 R24, R96, R26, R76 ;  /* 0x0000001a6018723c */ /* 0x000fe2000000184c */
[----:B------:R-:W-:Y:S01]  /*7d80*/  LDSM.16.MT88.4 R76, [R138+0x8800] ;  /* 0x008800008a4c783b */ /* 0x000fe20000004200 */
[-C--:B------:R-:W-:Y:S01]  /*7d90*/  FMUL.FTZ R67, R67, R100.reuse ;  /* 0x0000006443437220 */ /* 0x080fe20000410000 */
[----:B------:R-:W-:Y:S01]  /*7da0*/  FFMA.FTZ R114, R175, R101, R114 ;  /* 0x00000065af727223 */ /* 0x000fe20000010072 */
[----:B------:R-:W-:-:S02]  /*7db0*/  FFMA.FTZ R118, R173, R100, R102 ;  /* 0x00000064ad767223 */ /* 0x000fc40000010066 */
[----:B------:R-:W-:Y:S01]  /*7dc0*/  MUFU.EX2 R174, R174 ;  /* 0x000000ae00ae7308 */ /* 0x000fe20000000800 */
[----:B------:R-:W-:Y:S01]  /*7dd0*/  FADD.FTZ R111, R111, R114 ;  /* 0x000000726f6f7221 */ /* 0x000fe20000010000 */
[C---:B------:R-:W-:Y:S01]  /*7de0*/  HMMA.16816.F32 R4, R96.reuse, R8, R4 ;  /* 0x000000086004723c */ /* 0x040fe20000001804 */
[----:B------:R-:W-:Y:S02]  /*7df0*/  FADD.FTZ R118, R113, R118 ;  /* 0x0000007671767221 */ /* 0x000fe40000010000 */
[----:B------:R-:W-:Y:S02]  /*7e00*/  FADD.FTZ R112, R112, R111 ;  /* 0x0000006f70707221 */ /* 0x000fe40000010000 */
[----:B------:R-:W-:Y:S01]  /*7e10*/  FADD.FTZ R115, R115, R118 ;  /* 0x0000007673737221 */ /* 0x000fe20000010000 */
[----:B------:R-:W-:Y:S01]  /*7e20*/  MUFU.EX2 R121, R121 ;  /* 0x0000007900797308 */ /* 0x000fe20000000800 */
[----:B------:R-:W-:Y:S01]  /*7e30*/  FADD.FTZ R109, R109, R112 ;  /* 0x000000706d6d7221 */ /* 0x000fe20000010000 */
[----:B--2---:R-:W-:Y:S01]  /*7e40*/  HMMA.16816.F32 R44, R96, R68, R44 ;  /* 0x00000044602c723c */ /* 0x004fe2000000182c */
[----:B------:R-:W-:-:S05]  /*7e50*/  FADD.FTZ R115, R110, R115 ;  /* 0x000000736e737221 */ /* 0x000fca0000010000 */
[----:B------:R-:W-:Y:S02]  /*7e60*/  MUFU.EX2 R176, R176 ;  /* 0x000000b000b07308 */ /* 0x000fe40000000800 */
[C---:B------:R-:W-:Y:S01]  /*7e70*/  HMMA.16816.F32 R48, R96.reuse, R70, R48 ;  /* 0x000000466030723c */ /* 0x040fe20000001830 */
[----:B------:R-:W2:Y:S05]  /*7e80*/  LDSM.16.MT88.4 R68, [R132+0xa000] ;  /* 0x00a000008444783b */ /* 0x000eaa0000004200 */
[----:B------:R-:W4:Y:S02]  /*7e90*/  MUFU.EX2 R123, R123 ;  /* 0x0000007b007b7308 */ /* 0x000f240000000800 */
[C---:B-1----:R-:W-:Y:S06]  /*7ea0*/  HMMA.16816.F32 R52, R96.reuse, R72, R52 ;  /* 0x000000486034723c */ /* 0x042fec0000001834 */
[----:B------:R-:W-:Y:S02]  /*7eb0*/  MUFU.EX2 R172, R172 ;  /* 0x000000ac00ac7308 */ /* 0x000fe40000000800 */
[C---:B------:R-:W-:Y:S01]  /*7ec0*/  HMMA.16816.F32 R56, R96.reuse, R74, R56 ;  /* 0x0000004a6038723c */ /* 0x040fe20000001838 */
[----:B------:R-:W1:Y:S05]  /*7ed0*/  LDSM.16.MT88.4 R72, [R134+0x8800] ;  /* 0x008800008648783b */ /* 0x000e6a0000004200 */
[----:B------:R-:W5:Y:S02]  /*7ee0*/  MUFU.EX2 R119, R119 ;  /* 0x0000007700777308 */ /* 0x000f640000000800 */
        /* <DEDUP_REMOVED lines=8> */
[----:B--2---:R-:W-:Y:S01]  /*7f70*/  HMMA.16816.F32 R60, R96, R68, R60 ;  /* 0x00000044603c723c */ /* 0x004fe2000000183c */
[----:B---3--:R-:W-:Y:S01]  /*7f80*/  F2FP.F16.F32.PACK_AB R68, R129, R178 ;  /* 0x000000b28144723e */ /* 0x008fe200000000ff */
[----:B------:R-:W-:Y:S01]  /*7f90*/  FADD.FTZ R178, R178, R109 ;  /* 0x0000006db2b27221 */ /* 0x000fe20000010000 */
[----:B----4-:R-:W-:Y:S01]  /*7fa0*/  F2FP.F16.F32.PACK_AB R69, R123, R176 ;  /* 0x000000b07b45723e */ /* 0x010fe200000000ff */
[----:B------:R-:W-:-:S02]  /*7fb0*/  FADD.FTZ R176, R176, R115 ;  /* 0x00000073b0b07221 */ /* 0x000fc40000010000 */
[----:B------:R-:W-:Y:S01]  /*7fc0*/  MUFU.EX2 R131, R131 ;  /* 0x0000008300837308 */ /* 0x000fe20000000800 */
[----:B------:R-:W-:Y:S01]  /*7fd0*/  FADD.FTZ R129, R129, R178 ;  /* 0x000000b281817221 */ /* 0x000fe20000010000 */
[----:B------:R-:W-:Y:S01]  /*7fe0*/  HMMA.16816.F32 R64, R96, R70, R64 ;  /* 0x000000466040723c */ /* 0x000fe20000001840 */
[----:B------:R-:W-:Y:S01]  /*7ff0*/  F2FP.F16.F32.PACK_AB R70, R121, R174 ;  /* 0x000000ae7946723e */ /* 0x000fe200000000ff */
[----:B------:R-:W-:Y:S01]  /*8000*/  FADD.FTZ R123, R123, R176 ;  /* 0x000000b07b7b7221 */ /* 0x000fe20000010000 */
[----:B-----5:R-:W-:Y:S01]  /*8010*/  F2FP.F16.F32.PACK_AB R71, R119, R172 ;  /* 0x000000ac7747723e */ /* 0x020fe200000000ff */
[----:B------:R-:W-:Y:S02]  /*8020*/  FADD.FTZ R174, R174, R129 ;  /* 0x00000081aeae7221 */ /* 0x000fe40000010000 */
[----:B------:R-:W-:Y:S01]  /*8030*/  MUFU.EX2 R186, R186 ;  /* 0x000000ba00ba7308 */ /* 0x000fe20000000800 */
[----:B------:R-:W-:Y:S01]  /*8040*/  FADD.FTZ R172, R172, R123 ;  /* 0x0000007bacac7221 */ /* 0x000fe20000010000 */
[----:B------:R-:W-:-:S02]  /*8050*/  FADD.FTZ R121, R121, R174 ;  /* 0x000000ae79797221 */ /* 0x000fc40000010000 */
[----:B------:R-:W-:Y:S01]  /*8060*/  HMMA.16816.F32 R4, R68, R76, R4 ;  /* 0x0000004c4404723c */ /* 0x000fe20000001804 */
[----:B------:R-:W-:-:S03]  /*8070*/  FADD.FTZ R119, R119, R172 ;  /* 0x000000ac77777221 */ /* 0x000fc60000010000 */
[----:B------:R-:W-:Y:S04]  /*8080*/  MUFU.EX2 R169, R169 ;  /* 0x000000a900a97308 */ /* 0x000fe80000000800 */
[C---:B------:R-:W-:Y:S01]  /*8090*/  HMMA.16816.F32 R8, R68.reuse, R78, R8 ;  /* 0x0000004e4408723c */ /* 0x040fe20000001808 */
[----:B------:R-:W2:Y:S03]  /*80a0*/  LDSM.16.MT88.4 R76, [R133+0x8800] ;  /* 0x00880000854c783b */ /* 0x000ea60000004200 */
[----:B------:R-:W-:Y:S04]  /*80b0*/  MUFU.EX2 R182, R182 ;  /* 0x000000b600b67308 */ /* 0x000fe80000000800 */
[C---:B-1----:R-:W-:Y:S04]  /*80c0*/  HMMA.16816.F32 R12, R68.reuse, R72, R12 ;  /* 0x00000048440c723c */ /* 0x042fe8000000180c */
[----:B------:R-:W-:Y:S04]  /*80d0*/  MUFU.EX2 R165, R165 ;  /* 0x000000a500a57308 */ /* 0x000fe80000000800 */
[C---:B------:R-:W-:Y:S01]  /*80e0*/  HMMA.16816.F32 R16, R68.reuse, R74, R16 ;  /* 0x0000004a4410723c */ /* 0x040fe20000001810 */
[----:B------:R-:W1:Y:S03]  /*80f0*/  LDSM.16.MT88.4 R72, [R132+0x8800] ;  /* 0x008800008448783b */ /* 0x000e660000004200 */
[----:B------:R-:W-:Y:S08]  /*8100*/  MUFU.EX2 R171, R171 ;  /* 0x000000ab00ab7308 */ /* 0x000ff00000000800 */
[----:B------:R-:W3:Y:S08]  /*8110*/  MUFU.EX2 R168, R168 ;  /* 0x000000a800a87308 */ /* 0x000ef00000000800 */
[----:B------:R-:W-:Y:S01]  /*8120*/  MUFU.EX2 R117, R130 ;  /* 0x0000008200757308 */ /* 0x000fe20000000800 */
[C---:B--2---:R-:W-:Y:S07]  /*8130*/  HMMA.16816.F32 R20, R68.reuse, R76, R20 ;  /* 0x0000004c4414723c */ /* 0x044fee0000001814 */
[----:B------:R-:W2:Y:S01]  /*8140*/  MUFU.EX2 R128, R128 ;  /* 0x0000008000807308 */ /* 0x000ea20000000800 */
[----:B---3--:R-:W-:Y:S01]  /*8150*/  F2FP.F16.F32.PACK_AB R100, R168, R171 ;  /* 0x000000aba864723e */ /* 0x008fe200000000ff */
[C---:B------:R-:W-:Y:S01]  /*8160*/  HMMA.16816.F32 R24, R68.reuse, R78, R24 ;  /* 0x0000004e4418723c */ /* 0x040fe20000001818 */
[----:B------:R-:W3:Y:S05]  /*8170*/  LDSM.16.MT88.4 R76, [R138+0xa800] ;  /* 0x00a800008a4c783b */ /* 0x000eea0000004200 */
[----:B------:R-:W-:Y:S02]  /*8180*/  MUFU.EX2 R126, R126 ;  /* 0x0000007e007e7308 */ /* 0x000fe40000000800 */
[C---:B-1----:R-:W-:Y:S06]  /*8190*/  HMMA.16816.F32 R28, R68.reuse, R72, R28 ;  /* 0x00000048441c723c */ /* 0x042fec000000181c */
[----:B------:R-:W1:Y:S01]  /*81a0*/  MUFU.EX2 R177, R177 ;  /* 0x000000b100b17308 */ /* 0x000e620000000800 */
[----:B--2---:R-:W-:Y:S01]  /*81b0*/  F2FP.F16.F32.PACK_AB R102, R128, R117 ;  /* 0x000000758066723e */ /* 0x004fe200000000ff */
[C---:B------:R-:W-:Y:S01]  /*81c0*/  HMMA.16816.F32 R32, R68.reuse, R74, R32 ;  /* 0x0000004a4420723c */ /* 0x040fe20000001820 */
[----:B------:R-:W2:Y:S05]  /*81d0*/  LDSM.16.MT88.4 R72, [R134+0xa800] ;  /* 0x00a800008648783b */ /* 0x000eaa0000004200 */
[----:B------:R-:W-:Y:S08]  /*81e0*/  MUFU.EX2 R116, R120 ;  /* 0x0000007800747308 */ /* 0x000ff00000000800 */
[----:B------:R-:W4:Y:S01]  /*81f0*/  MUFU.EX2 R179, R179 ;  /* 0x000000b300b37308 */ /* 0x000f220000000800 */
[----:B-1----:R-:W-:Y:S01]  /*8200*/  F2FP.F16.F32.PACK_AB R101, R177, R126 ;  /* 0x0000007eb165723e */ /* 0x002fe200000000ff */
[----:B---3--:R-:W-:Y:S01]  /*8210*/  HMMA.16816.F32 R36, R68, R76, R36 ;  /* 0x0000004c4424723c */ /* 0x008fe20000001824 */
[----:B----4-:R-:W-:-:S07]  /*8220*/  F2FP.F16.F32.PACK_AB R103, R179, R116 ;  /* 0x00000074b367723e */ /* 0x010fce00000000ff */
        /* <DEDUP_REMOVED lines=10> */
[----:B------:R-:W2:Y:S01]  /*82d0*/  LDSM.16.MT88.4 R72, [R134+0x9000] ;  /* 0x009000008648783b */ /* 0x000ea20000004200 */
        /* <DEDUP_REMOVED lines=14> */
[----:B-1----:R-:W-:Y:S01]  /*83c0*/  HMMA.16816.F32 R4, R68, R76, R4 ;  /* 0x0000004c4404723c */ /* 0x002fe20000001804 */
[----:B------:R-:W-:Y:S02]  /*83d0*/  FADD.FTZ R168, R168, R171 ;  /* 0x000000aba8a87221 */ /* 0x000fe40000010000 */
[----:B------:R-:W-:Y:S02]  /*83e0*/  FADD.FTZ R177, R177, R126 ;  /* 0x0000007eb1b17221 */ /* 0x000fe40000010000 */
[----:B------:R-:W-:-:S02]  /*83f0*/  FADD.FTZ R117, R117, R168 ;  /* 0x000000a875757221 */ /* 0x000fc40000010000 */
[----:B------:R-:W-:Y:S01]  /*8400*/  FADD.FTZ R116, R116, R177 ;  /* 0x000000b174747221 */ /* 0x000fe20000010000 */
[----:B------:R-:W-:Y:S01]  /*8410*/  HMMA.16816.F32 R8, R68, R78, R8 ;  /* 0x0000004e4408723c */ /* 0x000fe20000001808 */
[----:B------:R-:W1:Y:S01]  /*8420*/  LDSM.16.MT88.4 R76, [R133+0x9000] ;  /* 0x00900000854c783b */ /* 0x000e620000004200 */
[----:B------:R-:W-:Y:S01]  /*8430*/  FADD.FTZ R175, R128, R117 ;  /* 0x0000007580af7221 */ /* 0x000fe20000010000 */
[----:B------:R-:W-:-:S05]  /*8440*/  FADD.FTZ R173, R179, R116 ;  /* 0x00000074b3ad7221 */ /* 0x000fca0000010000 */
        /* <DEDUP_REMOVED lines=41> */
[----:B------:R-:W-:-:S02]  /*86e0*/  IMAD.MOV.U32 R100, RZ, RZ, R0 ;  /* 0x000000ffff647224 */ /* 0x000fc400078e0000 */
[----:B------:R-:W-:Y:S02]  /*86f0*/  IMAD.MOV.U32 R101, RZ, RZ, R108 ;  /* 0x000000ffff657224 */ /* 0x000fe400078e006c */
[----:B------:R-:W-:Y:S02]  /*8700*/  @P0 IMAD.MOV.U32 R100, RZ, RZ, R0 ;  /* 0x000000ffff640224 */ /* 0x000fe400078e0000 */
[----:B------:R-:W-:Y:S01]  /*8710*/  @P0 IMAD.MOV.U32 R101, RZ, RZ, R108 ;  /* 0x000000ffff650224 */ /* 0x000fe200078e006c */
[----:B------:R-:W-:-:S12]  /*8720*/  @P0 BRA `(.L_x_13980) ;  /* 0x0000000000040947 */ /* 0x000fd80003800000 */
.L_x_13971:
[----:B------:R-:W-:-:S05]  /*8730*/  IADD3 R107, PT, PT, R127, -0x1, RZ ;  /* 0xffffffff7f6b7810 */ /* 0x000fca0007ffe0ff */
.L_x_13980:
[----:B------:R-:W-:Y:S05]  /*8740*/  BSYNC B2 ;  /* 0x0000000000027941 */ /* 0x000fea0003800000 */
.L_x_13970:
        /* <DEDUP_REMOVED lines=12> */
.L_x_13988:
        /* <DEDUP_REMOVED lines=78> */
.L_x_13983:
[----:B------:R-:W-:Y:S05]  /*8cf0*/  BSYNC.RECONVERGENT B0 ;  /* 0x0000000000007941 */ /* 0x000fea0003800200 */
.L_x_13982:
        /* <DEDUP_REMOVED lines=13> */
[----:B------:R-:W-:Y:S02]  /*8dd0*/  IADD3 R169, PT, PT, R169, -0x1, RZ ;  /* 0xffffffffa9a97810 */ /* 0x000fe40007ffe0ff */
[-C--:B------:R-:W-:Y:S01]  /*8de0*/  IADD3.X R177, PT, PT, R179, R168.reuse, RZ, P0, !PT ;  /* 0x000000a8b3b17210 */ /* 0x080fe200007fe4ff */
[----:B-1----:R-:W-:Y:S01]  /*8df0*/  ULEA UR6, UR6, UR7, 0x18 ;  /* 0x0000000706067291 */ /* 0x002fe2000f8ec0ff */
[----:B------:R-:W-:Y:S04]  /*8e00*/  IADD3 R180, P0, PT, R176, R165, RZ ;  /* 0x000000a5b0b47210 */ /* 0x000fe80007f1e0ff */
[----:B------:R-:W-:Y:S02]  /*8e10*/  IADD3.X R181, PT, PT, R177, R168, RZ, P0, !PT ;  /* 0x000000a8b1b57210 */ /* 0x000fe400007fe4ff */
[----:B------:R-:W-:Y:S02]  /*8e20*/  MOV R144, UR6 ;  /* 0x0000000600907c02 */ /* 0x000fe40008000f00 */
[----:B------:R-:W-:Y:S02]  /*8e30*/  ISETP.GT.AND P0, PT, R169, R150, PT ;  /* 0x00000096a900720c */ /* 0x000fe40003f04270 */
[----:B------:R-:W-:Y:S05]  /*8e40*/  LEA R101, R103, R144, 0x1 ;  /* 0x0000009067657211 */ /* 0x000fea00078e08ff */
        /* <DEDUP_REMOVED lines=31> */
[----:B------:R-:W1:Y:S06]  /*9040*/  LDSM.16.M88.4 R104, [R137+0x4800] ;  /* 0x004800008968783b */ /* 0x000e6c0000000200 */
[----:B------:R-:W-:Y:S01]  /*9050*/  LDSM.16.M88.4 R120, [R135+0x4000] ;  /* 0x004000008778783b */ /* 0x000fe20000000200 */
        /* <DEDUP_REMOVED lines=35> */
[----:B------:R-:W3:Y:S06]  /*9290*/  LDSM.16.M88.4 R112, [R142+0x7000] ;  /* 0x007000008e70783b */ /* 0x000eec0000000200 */
[----:B------:R-:W-:Y:S01]  /*92a0*/  LDSM.16.M88.4 R116, [R141+0x2000] ;  /* 0x002000008d74783b */ /* 0x000fe20000000200 */
        /* <DEDUP_REMOVED lines=36> */
[----:B------:R-:W1:Y:S06]  /*94f0*/  LDSM.16.M88.4 R104, [R135+0x6800] ;  /* 0x006800008768783b */ /* 0x000e6c0000000200 */
[----:B------:R-:W3:Y:S01]  /*9500*/  LDSM.16.M88.4 R108, [R135+0x7000] ;  /* 0x00700000876c783b */ /* 0x000ee20000000200 */
        /* <DEDUP_REMOVED lines=150> */
.L_x_13987:
[----:B------:R-:W-:Y:S05]  /*9e70*/  BSYNC.RECONVERGENT B0 ;  /* 0x0000000000007941 */ /* 0x000fea0003800200 */
.L_x_13986:
        /* <DEDUP_REMOVED lines=20> */
.L_x_13985:
[----:B------:R-:W-:Y:S05]  /*9fc0*/  BSYNC.RECONVERGENT B1 ;  /* 0x0000000000017941 */ /* 0x000fea0003800200 */
.L_x_13984:
[----:B------:R-:W3:Y:S01]  /*9fd0*/  LD.E R103, desc[UR4][R2.64+0xdc] ;  /* 0x0000dc0402677980 */ /* 0x000ee2000c101900 */
[C---:B------:R-:W-:Y:S01]  /*9fe0*/  ISETP.GE.AND P4, PT, R171.reuse, R162, PT ;  /* 0x000000a2ab00720c */ /* 0x040fe20003f86270 */
[C---:B--2---:R-:W-:Y:S01]  /*9ff0*/  VIADD R101, R171.reuse, 0xffffffe1 ;  /* 0xffffffe1ab657836 */ /* 0x044fe20000000000 */
[CC--:B------:R-:W-:Y:S01]  /*a000*/  ISETP.GE.AND P0, PT, R171.reuse, R164.reuse, PT ;  /* 0x000000a4ab00720c */ /* 0x0c0fe20003f06270 */
[----:B------:R-:W-:Y:S01]  /*a010*/  VIADD R15, R171, 0xffffffe9 ;  /* 0xffffffe9ab0f7836 */ /* 0x000fe20000000000 */
[----:B-1----:R-:W-:Y:S01]  /*a020*/  FSEL R16, R201, -INF , P4 ;  /* 0xff800000c9107808 */ /* 0x002fe20002000000 */
        /* <DEDUP_REMOVED lines=21> */
[----:B------:R-:W-:Y:S01]  /*a180*/  ISETP.GE.AND P5, PT, R19, R164, PT ;  /* 0x000000a41300720c */ /* 0x000fe20003fa6270 */
        /* <DEDUP_REMOVED lines=10> */
[----:B------:R-:W-:Y:S02]  /*a230*/  FSEL R180, R180, -INF , P4 ;  /* 0xff800000b4b47808 */ /* 0x000fe40002000000 */
[----:B------:R-:W-:Y:S02]  /*a240*/  FSEL R125, R186, -INF , P5 ;  /* 0xff800000ba7d7808 */ /* 0x000fe40002800000 */
[-C--:B------:R-:W-:Y:S02]  /*a250*/  ISETP.GE.AND P4, PT, R17, R164.reuse, PT ;  /* 0x000000a41100720c */ /* 0x080fe40003f86270 */
[----:B------:R-:W-:Y:S02]  /*a260*/  ISETP.GE.AND P5, PT, R29, R164, PT ;  /* 0x000000a41d00720c */ /* 0x000fe40003fa6270 */
[----:B------:R-:W-:Y:S02]  /*a270*/  ISETP.GE.AND P1, PT, R5, R162, PT ;  /* 0x000000a20500720c */ /* 0x000fe40003f26270 */
[----:B------:R-:W-:Y:S02]  /*a280*/  FSEL R126, R202, -INF , P4 ;  /* 0xff800000ca7e7808 */ /* 0x000fe40002000000 */
[-C--:B------:R-:W-:Y:S02]  /*a290*/  ISETP.GE.AND P4, PT, R23, R164.reuse, PT ;  /* 0x000000a41700720c */ /* 0x080fe40003f86270 */
[----:B------:R-:W-:Y:S02]  /*a2a0*/  FSEL R10, R189, -INF , P5 ;  /* 0xff800000bd0a7808 */ /* 0x000fe40002800000 */
[----:B------:R-:W-:Y:S02]  /*a2b0*/  ISETP.GE.AND P5, PT, R25, R164, PT ;  /* 0x000000a41900720c */ /* 0x000fe40003fa6270 */
[C---:B------:R-:W-:Y:S02]  /*a2c0*/  ISETP.GE.AND P3, PT, R5.reuse, R160, PT ;  /* 0x000000a00500720c */ /* 0x040fe40003f66270 */
[----:B------:R-:W-:Y:S02]  /*a2d0*/  FSEL R176, R176, -INF , P1 ;  /* 0xff800000b0b07808 */ /* 0x000fe40000800000 */
[-C--:B------:R-:W-:Y:S01]  /*a2e0*/  ISETP.GE.AND P6, PT, R5, R163.reuse, PT ;  /* 0x000000a30500720c */ /* 0x080fe20003fc6270 */
[----:B------:R-:W-:Y:S01]  /*a2f0*/  VIADD R5, R171, 0x10 ;  /* 0x00000010ab057836 */ /* 0x000fe20000000000 */
        /* <DEDUP_REMOVED lines=8> */
[----:B------:R-:W-:Y:S02]  /*a380*/  FSEL R189, R18, -INF , !P0 ;  /* 0xff80000012bd7808 */ /* 0x000fe40004000000 */
[----:B------:R-:W-:Y:S02]  /*a390*/  FSEL R131, R187, -INF , P4 ;  /* 0xff800000bb837808 */ /* 0x000fe40002000000 */
[----:B------:R-:W-:Y:S02]  /*a3a0*/  FSEL R4, R181, -INF , P5 ;  /* 0xff800000b5047808 */ /* 0x000fe40002800000 */
[-C--:B------:R-:W-:Y:S02]  /*a3b0*/  ISETP.GE.AND P4, PT, R25, R162.reuse, PT ;  /* 0x000000a21900720c */ /* 0x080fe40003f86270 */
        /* <DEDUP_REMOVED lines=12> */
[----:B------:R-:W-:Y:S02]  /*a480*/  ISETP.GE.AND P1, PT, R21, R164, PT ;  /* 0x000000a41500720c */ /* 0x000fe40003f26270 */
[----:B------:R-:W-:Y:S02]  /*a490*/  FSEL R153, R196, -INF , P0 ;  /* 0xff800000c4997808 */ /* 0x000fe40000000000 */
[----:B------:R-:W-:Y:S02]  /*a4a0*/  FSEL R106, R199, -INF , P4 ;  /* 0xff800000c76a7808 */ /* 0x000fe40002000000 */
[-C--:B------:R-:W-:Y:S02]  /*a4b0*/  ISETP.GE.AND P0, PT, R23, R162.reuse, PT ;  /* 0x000000a21700720c */ /* 0x080fe40003f06270 */
[----:B------:R-:W-:Y:S02]  /*a4c0*/  FSEL R181, R16, -INF , !P5 ;  /* 0xff80000010b57808 */ /* 0x000fe40006800000 */
[-C--:B------:R-:W-:Y:S02]  /*a4d0*/  ISETP.GE.AND P4, PT, R19, R163.reuse, PT ;  /* 0x000000a31300720c */ /* 0x080fe40003f86270 */
[-C--:B------:R-:W-:Y:S02]  /*a4e0*/  ISETP.GE.AND P5, PT, R101, R163.reuse, PT ;  /* 0x000000a36500720c */ /* 0x080fe40003fa6270 */
[----:B------:R-:W-:Y:S02]  /*a4f0*/  FSEL R33, R33, -INF , !P6 ;  /* 0xff80000021217808 */ /* 0x000fe40007000000 */
[----:B------:R-:W-:Y:S02]  /*a500*/  FSEL R123, R200, -INF , P1 ;  /* 0xff800000c87b7808 */ /* 0x000fe40000800000 */
[-C--:B------:R-:W-:Y:S02]  /*a510*/  ISETP.GE.AND P6, PT, R15, R163.reuse, PT ;  /* 0x000000a30f00720c */ /* 0x080fe40003fc6270 */
[----:B------:R-:W-:Y:S02]  /*a520*/  ISETP.GE.AND P1, PT, R29, R162, PT ;  /* 0x000000a21d00720c */ /* 0x000fe40003f26270 */
[----:B------:R-:W-:Y:S02]  /*a530*/  FSEL R27, R27, -INF , !P4 ;  /* 0xff8000001b1b7808 */ /* 0x000fe40006000000 */
[----:B------:R-:W-:Y:S02]  /*a540*/  FSEL R104, R100, -INF , P0 ;  /* 0xff80000064687808 */ /* 0x000fe40000000000 */
[----:B------:R-:W-:Y:S02]  /*a550*/  FSEL R31, R31, -INF , !P5 ;  /* 0xff8000001f1f7808 */ /* 0x000fe40006800000 */
[----:B------:R-:W-:Y:S02]  /*a560*/  ISETP.GE.AND P0, PT, R19, R160, PT ;  /* 0x000000a01300720c */ /* 0x000fe40003f06270 */
[-C--:B------:R-:W-:Y:S02]  /*a570*/  ISETP.GE.AND P4, PT, R35, R163.reuse, PT ;  /* 0x000000a32300720c */ /* 0x080fe40003f86270 */
[----:B------:R-:W-:Y:S02]  /*a580*/  FSEL R19, R14, -INF , !P6 ;  /* 0xff8000000e137808 */ /* 0x000fe40007000000 */
[-C--:B------:R-:W-:Y:S02]  /*a590*/  ISETP.GE.AND P5, PT, R13, R163.reuse, PT ;  /* 0x000000a30d00720c */ /* 0x080fe40003fa6270 */
[----:B------:R-:W-:Y:S02]  /*a5a0*/  FSEL R179, R191, -INF , P1 ;  /* 0xff800000bfb37808 */ /* 0x000fe40000800000 */
[-C--:B------:R-:W-:Y:S02]  /*a5b0*/  ISETP.GE.AND P6, PT, R11, R163.reuse, PT ;  /* 0x000000a30b00720c */ /* 0x080fe40003fc6270 */
        /* <DEDUP_REMOVED lines=19> */
[----:B------:R-:W-:Y:S02]  /*a6f0*/  FMNMX3.FTZ R6, R0, R33, R31, !PT ;  /* 0x0000002100067276 */ /* 0x000fe4000781001f */
[----:B------:R-:W-:Y:S02]  /*a700*/  FSEL R9, R4, -INF , !P6 ;  /* 0xff80000004097808 */ /* 0x000fe40007000000 */
[-C--:B------:R-:W-:Y:S02]  /*a710*/  ISETP.GE.AND P4, PT, R11, R160.reuse, PT ;  /* 0x000000a00b00720c */ /* 0x080fe40003f86270 */
        /* <DEDUP_REMOVED lines=12> */
[-C--:B------:R-:W-:Y:S02]  /*a7e0*/  ISETP.GE.AND P0, PT, R29, R160.reuse, PT ;  /* 0x000000a01d00720c */ /* 0x080fe40003f06270 */
[----:B------:R-:W-:Y:S02]  /*a7f0*/  FSEL R191, R190, -INF , !P3 ;  /* 0xff800000bebf7808 */ /* 0x000fe40005800000 */
        /* <DEDUP_REMOVED lines=12> */
[----:B------:R-:W-:Y:S02]  /*a8c0*/  ISETP.GE.AND P0, PT, R21, R162, PT ;  /* 0x000000a21500720c */ /* 0x000fe40003f06270 */
        /* <DEDUP_REMOVED lines=161> */
[C---:B---3--:R-:W-:Y:S03]  /*b2e0*/  HMMA.16816.F32 R20, R108.reuse, R28, R20 ;  /* 0x0000001c6c14723c */ /* 0x048fe60000001814 */
        /* <DEDUP_REMOVED lines=154> */
.L_x_13981:
        /* <DEDUP_REMOVED lines=10> */
.L_x_13996:
        /* <DEDUP_REMOVED lines=199> */
.L_x_13991:
[----:B------:R-:W-:Y:S05]  /*c9a0*/  BSYNC.RECONVERGENT B0 ;  /* 0x0000000000007941 */ /* 0x000fea0003800200 */
.L_x_13990:
        /* <DEDUP_REMOVED lines=19> */
[----:B--23--:R-:W-:Y:S05]  /*cae0*/  @P1 RET.REL.NODEC R156 `(_ZN5flash24flash_fwd_splitkv_kernelI23Flash_fwd_kernel_traitsILi128ELi64ELi64ELi4ELb0ELb0EN7cutlass6half_tE19Flash_kernel_traitsILi128ELi64ELi64ELi4ES3_EELb0ELb1ELb0ELb0ELb1ELb1ELb1ELb0EEEvNS_16Flash_fwd_paramsE) ;  /* 0xffffff349c441950 */ /* 0x00cfea0003c3ffff */
[----:B------:R-:W-:Y:S01]  /*caf0*/  MOV R157, 0x0 ;  /* 0x00000000009d7802 */ /* 0x000fe20000000f00 */
[----:B------:R-:W-:Y:S04]  /*cb00*/  ST.E.128 desc[UR4][R68.64+0x7000], R64 ;  /* 0x0070004044007985 */ /* 0x000fe8000c101d04 */
[----:B------:R1:W-:Y:S02]  /*cb10*/  ST.E.128 desc[UR4][R68.64+0x7100], R60 ;  /* 0x0071003c44007985 */ /* 0x0003e4000c101d04 */
[----:B-1----:R-:W-:Y:S05]  /*cb20*/  RET.REL.NODEC R156 `(_ZN5flash24flash_fwd_splitkv_kernelI23Flash_fwd_kernel_traitsILi128ELi64ELi64ELi4ELb0ELb0EN7cutlass6half_tE19Flash_kernel_traitsILi128ELi64ELi64ELi4ES3_EELb0ELb1ELb0ELb0ELb1ELb1ELb1ELb0EEEvNS_16Flash_fwd_paramsE) ;  /* 0xffffff349c347950 */ /* 0x002fea0003c3ffff */
.L_x_13989:
[----:B------:R-:W-:Y:S01]  /*cb30*/  MOV R7, 0x2 ;  /* 0x0000000200077802 */ /* 0x000fe20000000f00 */
[----:B------:R-:W-:Y:S01]  /*cb40*/  IMAD.MOV.U32 R4, RZ, RZ, 0x1f ;  /* 0x0000001fff047424 */ /* 0x000fe200078e00ff */
[----:B------:R-:W-:-:S07]  /*cb50*/  MOV R6, 0xffffffff ;  /* 0xffffffff00067802 */ /* 0x000fce0000000f00 */
[----:B-1---5:R-:W-:Y:S05]  /*cb60*/  WARPSYNC.COLLECTIVE R6, `(.L_x_13992) ;  /* 0x0000000006087348 */ /* 0x022fea0003c00000 */
[----:B------:R2:W3:Y:S02]  /*cb70*/  SHFL.BFLY P0, R10, R175, R7, R4 ;  /* 0x0c000007af0a7389 */ /* 0x0004e40000000004 */
[----:B-123-5:R-:W-:Y:S05]  /*cb80*/  ENDCOLLECTIVE ;  /* 0x000000000000791b */ /* 0x02efea0003800000 */
.L_x_13992:
[----:B------:R-:W-:Y:S02]  /*cb90*/  IMAD.MOV.U32 R8, RZ, RZ, R10 ;  /* 0x000000ffff087224 */ /* 0x000fe400078e000a */
[----:B------:R-:W-:Y:S02]  /*cba0*/  IMAD.MOV.U32 R7, RZ, RZ, 0x1 ;  /* 0x00000001ff077424 */ /* 0x000fe400078e00ff */
[----:B------:R-:W-:-:S05]  /*cbb0*/  FADD.FTZ R8, R8, R175 ;  /* 0x000000af08087221 */ /* 0x000fca0000010000 */
[----:B------:R-:W-:-:S07]  /*cbc0*/  MOV R175, R8 ;  /* 0x0000000800af7202 */ /* 0x000fce0000000f00 */
[----:B------:R-:W-:Y:S05]  /*cbd0*/  WARPSYNC.COLLECTIVE R6, `(.L_x_13993) ;  /* 0x0000000006087348 */ /* 0x000fea0003c00000 */
[----:B------:R1:W2:Y:S02]  /*cbe0*/  SHFL.BFLY P0, R10, R175, R7, R4 ;  /* 0x0c000007af0a7389 */ /* 0x0002a40000000004 */
[----:B-12---:R-:W-:Y:S05]  /*cbf0*/  ENDCOLLECTIVE ;  /* 0x000000000000791b */ /* 0x006fea0003800000 */
.L_x_13993:
[----:B------:R-:W-:Y:S01]  /*cc00*/  MOV R175, R173 ;  /* 0x000000ad00af7202 */ /* 0x000fe20000000f00 */
[----:B------:R-:W-:Y:S01]  /*cc10*/  IMAD.MOV.U32 R7, RZ, RZ, 0x2 ;  /* 0x00000002ff077424 */ /* 0x000fe200078e00ff */
[----:B------:R-:W-:-:S07]  /*cc20*/  MOV R5, R10 ;  /* 0x0000000a00057202 */ /* 0x000fce0000000f00 */
[----:B------:R-:W-:Y:S05]  /*cc30*/  WARPSYNC.COLLECTIVE R6, `(.L_x_13994) ;  /* 0x0000000006087348 */ /* 0x000fea0003c00000 */
[----:B------:R1:W2:Y:S02]  /*cc40*/  SHFL.BFLY P0, R10, R175, R7, R4 ;  /* 0x0c000007af0a7389 */ /* 0x0002a40000000004 */
[----:B-12---:R-:W-:Y:S05]  /*cc50*/  ENDCOLLECTIVE ;  /* 0x000000000000791b */ /* 0x006fea0003800000 */
.L_x_13994:
[----:B------:R-:W-:Y:S01]  /*cc60*/  FADD.FTZ R5, R8, R5 ;  /* 0x0000000508057221 */ /* 0x000fe20000010000 */
[----:B------:R-:W-:Y:S01]  /*cc70*/  FADD.FTZ R9, R10, R173 ;  /* 0x000000ad0a097221 */ /* 0x000fe20000010000 */
[----:B------:R-:W-:-:S04]  /*cc80*/  MOV R7, 0x1 ;  /* 0x0000000100077802 */ /* 0x000fc80000000f00 */
[----:B------:R-:W-:-:S07]  /*cc90*/  MOV R175, R9 ;  /* 0x0000000900af7202 */ /* 0x000fce0000000f00 */
[----:B------:R-:W-:Y:S05]  /*cca0*/  WARPSYNC.COLLECTIVE R6, `(.L_x_13995) ;  /* 0x0000000006087348 */ /* 0x000fea0003c00000 */
[----:B------:R1:W2:Y:S02]  /*ccb0*/  SHFL.BFLY P0, R10, R175, R7, R4 ;  /* 0x0c000007af0a7389 */ /* 0x0002a40000000004 */
[----:B-12---:R-:W-:Y:S05]  /*ccc0*/  ENDCOLLECTIVE ;  /* 0x000000000000791b */ /* 0x006fea0003800000 */
.L_x_13995:
[----:B------:R-:W-:Y:S05]  /*ccd0*/  BRA `(.L_x_13996) ;  /* 0xfffffff000147947 */ /* 0x000fea000383ffff */
.L_x_13997:
        /* <DEDUP_REMOVED lines=10> */
.L_x_15005:


//--------------------- .text._ZN5flash24flash_fwd_splitkv_kernelI23Flash_fwd_kernel_traitsILi128ELi64ELi64ELi4ELb0ELb0EN7cutlass6half_tE19Flash_kernel_traitsILi128ELi64ELi64ELi4ES3_EELb0ELb1ELb1ELb0ELb0ELb0ELb1ELb0EEEvNS_16Flash_fwd_paramsE --------------------------
	.section	.text._ZN5flash24flash_fwd_splitkv_kernelI23Flash_fwd_kernel_traitsILi128ELi64ELi64ELi4ELb0ELb0EN7cutlass6half_tE19Flash_kernel_traitsILi128ELi64ELi64ELi4ES3_EELb0ELb1ELb1ELb0ELb0ELb0ELb1ELb0EEEvNS_16Flash_fwd_paramsE,"ax",@progbits
	.align	128
        .global         _ZN5flash24flash_fwd_splitkv_kernelI23Flash_fwd_kernel_traitsILi128ELi64ELi64ELi4ELb0ELb0EN7cutlass6half_tE19Flash_kernel_traitsILi128ELi64ELi64ELi4ES3_EELb0ELb1ELb1ELb0ELb0ELb0ELb1ELb0EEEvNS_16Flash_fwd_paramsE
        .type           _ZN5flash24flash_fwd_splitkv_kernelI23Flash_fwd_kernel_traitsILi128ELi64ELi64ELi4ELb0ELb0EN7cutlass6half_tE19Flash_kernel_traitsILi128ELi64ELi64ELi4ES3_EELb0ELb1ELb1ELb0ELb0ELb0ELb1ELb0EEEvNS_16Flash_fwd_paramsE,@function
        .size           _ZN5flash24flash_fwd_splitkv_kernelI23Flash_fwd_kernel_traitsILi128ELi64ELi64ELi4ELb0ELb0EN7cutlass6half_tE19Flash_kernel_traitsILi128ELi64ELi64ELi4ES3_EELb0ELb1ELb1ELb0ELb0ELb0ELb1ELb0EEEvNS_16Flash_fwd_paramsE,(.L_x_15006 - _ZN5flash24flash_fwd_splitkv_kernelI23Flash_fwd_kernel_traitsILi128ELi64ELi64ELi4ELb0ELb0EN7cutlass6half_tE19Flash_kernel_traitsILi128ELi64ELi64ELi4ES3_EELb0ELb1ELb1ELb0ELb0ELb0ELb1ELb0EEEvNS_16Flash_fwd_paramsE)
        .other          _ZN5flash24flash_fwd_splitkv_kernelI23Flash_fwd_kernel_traitsILi128ELi64ELi64ELi4ELb0ELb0EN7cutlass6half_tE19Flash_kernel_traitsILi128ELi64ELi64ELi4ES3_EELb0ELb1ELb1ELb0ELb0ELb0ELb1ELb0EEEvNS_16Flash_fwd_paramsE,@"STO_CUDA_ENTRY STV_DEFAULT"
_ZN5flash24flash_fwd_splitkv_kernelI23Flash_fwd_kernel_traitsILi128ELi64ELi64ELi4ELb0ELb0EN7cutlass6half_tE19Flash_kernel_traitsILi128ELi64ELi64ELi4ES3_EELb0ELb1ELb1ELb0ELb0ELb0ELb1ELb0EEEvNS_16Flash_fwd_paramsE:
.text._ZN5flash24flash_fwd_splitkv_kernelI23Flash_fwd_kernel_traitsILi128ELi64ELi64ELi4ELb0ELb0EN7cutlass6half_tE19Flash_kernel_traitsILi128ELi64ELi64ELi4ES3_EELb0ELb1ELb1ELb0ELb0ELb0ELb1ELb0EEEvNS_16Flash_fwd_paramsE:
        /* <DEDUP_REMOVED lines=29> */
[----:B------:R-:W-:Y:S05]  /*01d0*/  CALL.REL.NOINC `($_ZN5flash24flash_fwd_splitkv_kernelI23Flash_fwd_kernel_traitsILi128ELi64ELi64ELi4ELb0ELb0EN7cutlass6half_tE19Flash_kernel_traitsILi128ELi64ELi64ELi4ES3_EELb0ELb1ELb1ELb0ELb0ELb0ELb1ELb0EEEvNS_16Flash_fwd_paramsE$_ZN5flash30compute_attn_1rowblock_splitkvI23Flash_fwd_kernel_traitsILi128ELi64ELi64ELi4ELb0ELb0EN7cutlass6half_tE19Flash_kernel_traitsILi128ELi64ELi64ELi4ES3_EELb0ELb1ELb1ELb0ELb0ELb0ELb1ELb0ENS_16Flash_fwd_paramsEEEvRKT8_iiiii) ;  /* 0x0000000000087944 */ /* 0x000fea0003c00000 */
[----:B------:R-:W-:Y:S05]  /*01e0*/  BSYNC.RECONVERGENT B3 ;  /* 0x0000000000037941 */ /* 0x000fea0003800200 */
.L_x_13998:
[----:B------:R-:W-:Y:S05]  /*01f0*/  EXIT ;  /* 0x000000000000794d */ /* 0x000fea0003800000 */
        .type           $_ZN5flash24flash_fwd_splitkv_kernelI23Flash_fwd_kernel_traitsILi128ELi64ELi64ELi4ELb0ELb0EN7cutlass6half_tE19Flash_kernel_traitsILi128ELi64ELi64ELi4ES3_EELb0ELb1ELb1ELb0ELb0ELb0ELb1ELb0EEEvNS_16Flash_fwd_paramsE$_ZN5flash30compute_attn_1rowblock_splitkvI23Flash_fwd_kernel_traitsILi128ELi64ELi64ELi4ELb0ELb0EN7cutlass6half_tE19Flash_kernel_traitsILi128ELi64ELi64ELi4ES3_EELb0ELb1ELb1ELb0ELb0ELb0ELb1ELb0ENS_16Flash_fwd_paramsEEEvRKT8_iiiii,@function
        .size           $_ZN5flash24flash_fwd_splitkv_kernelI23Flash_fwd_kernel_traitsILi128ELi64ELi64ELi4ELb0ELb0EN7cutlass6half_tE19Flash_kernel_traitsILi128ELi64ELi64ELi4ES3_EELb0ELb1ELb1ELb0ELb0ELb0ELb1ELb0EEEvNS_16Flash_fwd_paramsE$_ZN5flash30compute_attn_1rowblock_splitkvI23Flash_fwd_kernel_traitsILi128ELi64ELi64ELi4ELb0ELb0EN7cutlass6half_tE19Flash_kernel_traitsILi128ELi64ELi64ELi4ES3_EELb0ELb1ELb1ELb0ELb0ELb0ELb1ELb0ENS_16Flash_fwd_paramsEEEvRKT8_iiiii,(.L_x_15006 - $_ZN5flash24flash_fwd_splitkv_kernelI23Flash_fwd_kernel_traitsILi128ELi64ELi64ELi4ELb0ELb0EN7cutlass6half_tE19Flash_kernel_traitsILi128ELi64ELi64ELi4ES3_EELb0ELb1ELb1ELb0ELb0ELb0ELb1ELb0EEEvNS_16Flash_fwd_paramsE$_ZN5flash30compute_attn_1rowblock_splitkvI23Flash_fwd_kernel_traitsILi128ELi64ELi64ELi4ELb0ELb0EN7cutlass6half_tE19Flash_kernel_traitsILi128ELi64ELi64ELi4ES3_EELb0ELb1ELb1ELb0ELb0ELb0ELb1ELb0ENS_16Flash_fwd_paramsEEEvRKT8_iiiii)
$_ZN5flash24flash_fwd_splitkv_kernelI23Flash_fwd_kernel_traitsILi128ELi64ELi64ELi4ELb0ELb0EN7cutlass6half_tE19Flash_kernel_traitsILi128ELi64ELi64ELi4ES3_EELb0ELb1ELb1ELb0ELb0ELb0ELb1ELb0EEEvNS_16Flash_fwd_paramsE$_ZN5flash30compute_attn_1rowblock_splitkvI23Flash_fwd_kernel_traitsILi128ELi64ELi64ELi4ELb0ELb0EN7cutlass6half_tE19Flash_kernel_traitsILi128ELi64ELi64ELi4ES3_EELb0ELb1ELb1ELb0ELb0ELb0ELb1ELb0ENS_16Flash_fwd_paramsEEEvRKT8_iiiii:
        /* <DEDUP_REMOVED lines=39> */
.L_x_14000:
[----:B------:R-:W-:Y:S05]  /*0470*/  BSYNC.RECONVERGENT B0 ;  /* 0x0000000000007941 */ /* 0x000fea0003800200 */
.L_x_13999:
[----:B------:R-:W-:Y:S04]  /*0480*/  BSSY.RECONVERGENT B0, `(.L_x_14001) ;  /* 0x0000007000007945 */ /* 0x000fe80003800200 */
[----:B------:R-:W-:Y:S05]  /*0490*/  @!P3 BRA `(.L_x_14002) ;  /* 0x000000000014b947 */ /* 0x000fea0003800000 */
[----:B------:R-:W4:Y:S02]  /*04a0*/  LD.E.U8 R7, desc[UR4][R2.64+0x1b2] ;  /* 0x0001b20402077980 */ /* 0x000f24000c101100 */
[----:B----4-:R-:W-:-:S13]  /*04b0*/  ISETP.NE.AND P1, PT, R7, RZ, PT ;  /* 0x000000ff0700720c */ /* 0x010fda0003f25270 */
[----:B------:R-:W4:Y:S02]  /*04c0*/  @P1 LD.E R7, desc[UR4][R18.64+0x4] ;  /* 0x0000040412071980 */ /* 0x000f24000c101900 */
[----:B----45:R-:W-:-:S06]  /*04d0*/  @P1 IADD3 R8, PT, PT, R7, -R16, RZ ;  /* 0x8000001007081210 */ /* 0x030fcc0007ffe0ff */
[----:B------:R4:W5:Y:S02]  /*04e0*/  @!P1 LD.E R8, desc[UR4][R18.64] ;  /* 0x0000000412089980 */ /* 0x000964000c101900 */
.L_x_14002:
[----:B------:R-:W-:Y:S05]  /*04f0*/  BSYNC.RECONVERGENT B0 ;  /* 0x0000000000007941 */ /* 0x000fea0003800200 */
.L_x_14001:
        /* <DEDUP_REMOVED lines=8> */
.L_x_14004:
[----:B------:R-:W5:Y:S01]  /*0580*/  LD.E.64 R6, desc[UR4][R2.64+0x108] ;  /* 0x0001080402067980 */ /* 0x000f62000c101b00 */
[----:B------:R-:W-:Y:S01]  /*0590*/  BSSY.RECONVERGENT B0, `(.L_x_14006) ;  /* 0x0000006000007945 */ /* 0x000fe20003800200 */
[----:B-----5:R-:W-:Y:S01]  /*05a0*/  ISETP.NE.U32.AND P0, PT, R6, RZ, PT ;  /* 0x000000ff0600720c */ /* 0x020fe20003f05070 */
[----:B------:R-:W-:-:S03]  /*05b0*/  IMAD.MOV.U32 R6, RZ, RZ, RZ ;  /* 0x000000ffff067224 */ /* 0x000fc600078e00ff */
[----:B------:R-:W-:-:S13]  /*05c0*/  ISETP.NE.AND.EX P0, PT, R7, RZ, PT, P0 ;  /* 0x000000ff0700720c */ /* 0x000fda0003f05300 */
[----:B------:R-:W-:Y:S05]  /*05d0*/  @!P0 BRA `(.L_x_14007) ;  /* 0x0000000000048947 */ /* 0x000fea0003800000 */
[----:B------:R1:W5:Y:S02]  /*05e0*/  LD.E R6, desc[UR4][R2.64+0xbc] ;  /* 0x0000bc0402067980 */ /* 0x000364000c101900 */
.L_x_14007:
[----:B------:R-:W-:Y:S05]  /*05f0*/  BSYNC.RECONVERGENT B0 ;  /* 0x0000000000007941 */ /* 0x000fea0003800200 */
.L_x_14006:
[----:B-----5:R-:W-:Y:S02]  /*0600*/  IADD3 R8, PT, PT, R6, R8, -R15 ;  /* 0x0000000806087210 */ /* 0x020fe40007ffe80f */
.L_x_14005:
[----:B------:R-:W-:Y:S05]  /*0610*/  BSYNC.RECONVERGENT B1 ;  /* 0x0000000000017941 */ /* 0x000fea0003800200 */
.L_x_14003:
[----:B------:R-:W-:Y:S01]  /*0620*/  IMAD.SHL.U32 R160, R33, 0x40, RZ ;  /* 0x0000004021a07824 */ /* 0x000fe200078e00ff */
[----:B------:R-:W-:-:S04]  /*0630*/  MOV R155, 0x0 ;  /* 0x00000000009b7802 */ /* 0x000fc80000000f00 */
[----:B------:R-:W-:-:S13]  /*0640*/  ISETP.GT.AND P0, PT, R119, R160, PT ;  /* 0x000000a07700720c */ /* 0x000fda0003f04270 */
[----:B-1234-:R-:W-:Y:S05]  /*0650*/  @!P0 RET.REL.NODEC R154 `(_ZN5flash24flash_fwd_splitkv_kernelI23Flash_fwd_kernel_traitsILi128ELi64ELi64ELi4ELb0ELb0EN7cutlass6half_tE19Flash_kernel_traitsILi128ELi64ELi64ELi4ES3_EELb0ELb1ELb1ELb0ELb0ELb0ELb1ELb0EEEvNS_16Flash_fwd_paramsE) ;  /* 0xfffffff89a688950 */ /* 0x01efea0003c3ffff */
        /* <DEDUP_REMOVED lines=13> */
[----:B--2---:R-:W-:Y:S01]  /*0730*/  VIADD R7, R7, 0x3f ;  /* 0x0000003f07077836 */ /* 0x004fe20000000000 */
[----:B---3--:R-:W-:-:S04]  /*0740*/  IADD3 R10, PT, PT, R117, -R119, -R10 ;  /* 0x80000077750a7210 */ /* 0x008fc80007ffe80a */
        /* <DEDUP_REMOVED lines=13> */
[----:B------:R-:W-:Y:S02]  /*0820*/  IADD3 R9, PT, PT, R7, R160, -R119 ;  /* 0x000000a007097210 */ /* 0x000fe40007ffe877 */
[----:B------:R-:W-:Y:S02]  /*0830*/  SHF.R.S32.HI R14, RZ, 0x1f, R7 ;  /* 0x0000001fff0e7819 */ /* 0x000fe40000011407 */
[----:B----4-:R-:W-:Y:S02]  /*0840*/  IADD3 R6, PT, PT, R9, 0x40, R6 ;  /* 0x0000004009067810 */ /* 0x010fe40007ffe006 */
[----:B------:R-:W-:Y:S02]  /*0850*/  SHF.R.S32.HI R9, RZ, 0x1f, R10 ;  /* 0x0000001fff097819 */ /* 0x000fe4000001140a */
[----:B------:R-:W-:-:S02]  /*0860*/  LEA.HI R14, R14, R7, RZ, 0x6 ;  /* 0x000000070e0e7211 */ /* 0x000fc400078f30ff */
[----:B------:R-:W-:Y:S01]  /*0870*/  LEA.HI R9, R9, R10, RZ, 0x6 ;  /* 0x0000000a09097211 */ /* 0x000fe200078f30ff */
[----:B------:R-:W-:Y:S01]  /*0880*/  @!P1 IMAD.IADD R18, R18, 0x1, -R11 ;  /* 0x0000000112129824 */ /* 0x000fe200078e0a0b */
[----:B------:R-:W-:Y:S01]  /*0890*/  SHF.R.S32.HI R14, RZ, 0x6, R14 ;  /* 0x00000006ff0e7819 */ /* 0x000fe2000001140e */
[----:B------:R-:W-:Y:S01]  /*08a0*/  @!P1 VIADD R12, R12, 0x1 ;  /* 0x000000010c0c9836 */ /* 0x000fe20000000000 */
[----:B------:R-:W-:Y:S02]  /*08b0*/  ISETP.NE.AND P1, PT, R5, RZ, PT ;  /* 0x000000ff0500720c */ /* 0x000fe40003f25270 */
[----:B------:R-:W-:-:S13]  /*08c0*/  ISETP.GE.U32.AND P2, PT, R18, R11, PT ;  /* 0x0000000b1200720c */ /* 0x000fda0003f46070 */
[----:B------:R-:W-:-:S04]  /*08d0*/  @P2 VIADD R12, R12, 0x1 ;  /* 0x000000010c0c2836 */ /* 0x000fc80000000000 */
[----:B------:R-:W-:Y:S01]  /*08e0*/  @!P0 IMAD.MOV R12, RZ, RZ, -R12 ;  /* 0x000000ffff0c8224 */ /* 0x000fe200078e0a0c */
[----:B------:R-:W-:Y:S02]  /*08f0*/  @!P1 LOP3.LUT R12, RZ, R5, RZ, 0x33, !PT ;  /* 0x00000005ff0c9212 */ /* 0x000fe400078e33ff */
[----:B------:R-:W-:-:S03]  /*0900*/  SHF.R.S32.HI R5, RZ, 0x1f, R6 ;  /* 0x0000001fff057819 */ /* 0x000fc60000011406 */
[----:B------:R-:W-:Y:S01]  /*0910*/  IMAD R149, R12, UR8, RZ ;  /* 0x000000080c957c24 */ /* 0x000fe2000f8e02ff */
[----:B------:R-:W-:Y:S02]  /*0920*/  LEA.HI R5, R5, R6, RZ, 0x6 ;  /* 0x0000000605057211 */ /* 0x000fe400078f30ff */
[----:B------:R-:W-:Y:S02]  /*0930*/  SHF.R.S32.HI R6, RZ, 0x6, R9 ;  /* 0x00000006ff067819 */ /* 0x000fe40000011409 */
        /* <DEDUP_REMOVED lines=41> */
.L_x_14010:
[----:B------:R-:W-:Y:S05]  /*0bd0*/  BSYNC.RECONVERGENT B0 ;  /* 0x0000000000007941 */ /* 0x000fea0003800200 */
.L_x_14009:
        /* <DEDUP_REMOVED lines=12> */
.L_x_14012:
[----:B------:R-:W-:Y:S05]  /*0ca0*/  BSYNC.RECONVERGENT B0 ;  /* 0x0000000000007941 */ /* 0x000fea0003800200 */
.L_x_14011:
        /* <DEDUP_REMOVED lines=12> */
.L_x_14014:
[----:B------:R-:W-:Y:S05]  /*0d70*/  BSYNC.RECONVERGENT B0 ;  /* 0x0000000000007941 */ /* 0x000fea0003800200 */
.L_x_14013:
        /* <DEDUP_REMOVED lines=12> */
.L_x_14016:
[----:B------:R-:W-:Y:S05]  /*0e40*/  BSYNC.RECONVERGENT B0 ;  /* 0x0000000000007941 */ /* 0x000fea0003800200 */
.L_x_14015:
        /* <DEDUP_REMOVED lines=11> */
.L_x_14018:
[----:B------:R-:W-:Y:S05]  /*0f00*/  BSYNC.RECONVERGENT B0 ;  /* 0x0000000000007941 */ /* 0x000fea0003800200 */
.L_x_14017:
        /* <DEDUP_REMOVED lines=11> */
.L_x_14020:
[----:B------:R-:W-:Y:S05]  /*0fc0*/  BSYNC.RECONVERGENT B0 ;  /* 0x0000000000007941 */ /* 0x000fea0003800200 */
.L_x_14019:
        /* <DEDUP_REMOVED lines=12> */
.L_x_14022:
[----:B------:R-:W-:Y:S05]  /*1090*/  BSYNC.RECONVERGENT B0 ;  /* 0x0000000000007941 */ /* 0x000fea0003800200 */
.L_x_14021:
        /* <DEDUP_REMOVED lines=15> */
.L_x_14024:
[----:B------:R-:W-:Y:S05]  /*1190*/  BSYNC.RECONVERGENT B0 ;  /* 0x0000000000007941 */ /* 0x000fea0003800200 */
.L_x_14023:
        /* <DEDUP_REMOVED lines=20> */
[----:B--234-:R-:W-:Y:S05]  /*12e0*/  @P6 RET.REL.NODEC R154 `(_ZN5flash24flash_fwd_splitkv_kernelI23Flash_fwd_kernel_traitsILi128ELi64ELi64ELi4ELb0ELb0EN7cutlass6half_tE19Flash_kernel_traitsILi128ELi64ELi64ELi4ES3_EELb0ELb1ELb1ELb0ELb0ELb0ELb1ELb0EEEvNS_16Flash_fwd_paramsE) ;  /* 0xffffffec9a446950 */ /* 0x01cfea0003c3ffff */
[----:B------:R-:W-:Y:S02]  /*12f0*/  MOV R3, 0xff800000 ;  /* 0xff80000000037802 */ /* 0x000fe40000000f00 */
[----:B------:R-:W-:-:S03]  /*1300*/  MOV R155, 0x0 ;  /* 0x00000000009b7802 */ /* 0x000fc60000000f00 */
[----:B------:R1:W-:Y:S02]  /*1310*/  ST.E desc[UR4][R10.64+0xe0], R3 ;  /* 0x0000e0030a007985 */ /* 0x0003e4000c101904 */
[----:B-1----:R-:W-:Y:S05]  /*1320*/  RET.REL.NODEC R154 `(_ZN5flash24flash_fwd_splitkv_kernelI23Flash_fwd_kernel_traitsILi128ELi64ELi64ELi4ELb0ELb0EN7cutlass6half_tE19Flash_kernel_traitsILi128ELi64ELi64ELi4ES3_EELb0ELb1ELb1ELb0ELb0ELb0ELb1ELb0EEEvNS_16Flash_fwd_paramsE) ;  /* 0xffffffec9a347950 */ /* 0x002fea0003c3ffff */
.L_x_14008:
        /* <DEDUP_REMOVED lines=100> */
.L_x_14026:
        /* <DEDUP_REMOVED lines=29> */
[----:B---3-5:R-:W-:Y:S02]  /*1b40*/  @!P4 IMAD R9, R23, R14, RZ ;  /* 0x0000000e1709c224 */ /* 0x028fe400078e02ff */
        /* <DEDUP_REMOVED lines=33> */
[----:B----4-:R-:W-:Y:S01]  /*1d60*/  @!P4 IMAD R0, R19, R14, RZ ;  /* 0x0000000e1300c224 */ /* 0x010fe200078e02ff */
[----:B------:R-:W-:Y:S01]  /*1d70*/  MOV R16, R22 ;  /* 0x0000001600107202 */ /* 0x000fe20000000f00 */
[----:B------:R-:W-:Y:S01]  /*1d80*/  IMAD.IADD R17, R23, 0x1, R6 ;  /* 0x0000000117117824 */ /* 0x000fe200078e0206 */
[----:B------:R-:W-:Y:S01]  /*1d90*/  SHF.R.S32.HI R6, RZ, 0x1f, R12 ;  /* 0x0000001fff067819 */ /* 0x000fe2000001140c */
[----:B------:R-:W-:-:S02]  /*1da0*/  IMAD R9, R21, R12, RZ ;  /* 0x0000000c15097224 */ /* 0x000fc400078e02ff */
[C---:B------:R-:W-:Y:S02]  /*1db0*/  @!P4 IMAD R0, R18.reuse, R5, R0 ;  /* 0x000000051200c224 */ /* 0x040fe400078e0200 */
[----:B------:R-:W-:-:S04]  /*1dc0*/  @!P4 IMAD.WIDE.U32 R18, R18, R14, R24 ;  /* 0x0000000e1212c225 */ /* 0x000fc800078e0018 */
[-C--:B------:R-:W-:Y:S02]  /*1dd0*/  @P4 IMAD R5, R147, R15.reuse, RZ ;  /* 0x0000000f93054224 */ /* 0x080fe400078e02ff */
[----:B------:R-:W-:Y:S01]  /*1de0*/  @P4 IMAD.WIDE.U32 R14, R146, R15, RZ ;  /* 0x0000000f920e4225 */ /* 0x000fe200078e00ff */
[----:B------:R-:W-:-:S03]  /*1df0*/  @!P4 IADD3 R10, PT, PT, R19, R0, RZ ;  /* 0x00000000130ac210 */ /* 0x000fc60007ffe0ff */
[----:B------:R-:W-:-:S04]  /*1e00*/  IMAD.WIDE.U32 R22, R20, R12, R16 ;  /* 0x0000000c14167225 */ /* 0x000fc800078e0010 */
[----:B------:R-:W-:Y:S01]  /*1e10*/  IMAD R6, R20, R6, R9 ;  /* 0x0000000614067224 */ /* 0x000fe200078e0209 */
[----:B------:R-:W-:Y:S02]  /*1e20*/  @P4 IADD3 R10, PT, PT, R15, R5, RZ ;  /* 0x000000050f0a4210 */ /* 0x000fe40007ffe0ff */
[----:B------:R-:W-:Y:S01]  /*1e30*/  @P4 MOV R18, R14 ;  /* 0x0000000e00124202 */ /* 0x000fe20000000f00 */
[----:B------:R-:W-:Y:S02]  /*1e40*/  IMAD.IADD R6, R23, 0x1, R6 ;  /* 0x0000000117067824 */ /* 0x000fe400078e0206 */
.L_x_14027:
[----:B------:R-:W-:Y:S05]  /*1e50*/  BSYNC.RECONVERGENT B0 ;  /* 0x0000000000007941 */ /* 0x000fea0003800200 */
.L_x_14025:
        /* <DEDUP_REMOVED lines=15> */
[----:B--2---:R-:W-:-:S04]  /*1f50*/  @P2 IMAD.WIDE.U32 R16, R34, R13, RZ ;  /* 0x0000000d22102225 */ /* 0x004fc800078e00ff */
[----:B------:R-:W-:Y:S01]  /*1f60*/  @P2 IMAD R13, R35, R13, RZ ;  /* 0x0000000d230d2224 */ /* 0x000fe200078e02ff */
[----:B------:R-:W-:Y:S01]  /*1f70*/  @P2 MOV R12, R16 ;  /* 0x00000010000c2202 */ /* 0x000fe20000000f00 */
[----:B------:R-:W-:Y:S02]  /*1f80*/  IMAD.IADD R148, R119, 0x1, -R160 ;  /* 0x0000000177947824 */ /* 0x000fe400078e0aa0 */
[----:B------:R-:W-:Y:S01]  /*1f90*/  @P2 IMAD.IADD R5, R17, 0x1, R13 ;  /* 0x0000000111052824 */ /* 0x000fe200078e020d */
        /* <DEDUP_REMOVED lines=17> */
[----:B------:R-:W-:Y:S01]  /*20b0*/  VIADD R12, R24, 0x30 ;  /* 0x00000030180c7836 */ /* 0x000fe20000000000 */
        /* <DEDUP_REMOVED lines=33> */
.L_x_14029:
[----:B------:R-:W-:Y:S05]  /*22d0*/  BSYNC.RECONVERGENT B0 ;  /* 0x0000000000007941 */ /* 0x000fea0003800200 */
.L_x_14028:
        /* <DEDUP_REMOVED lines=28> */
.L_x_14031:
[----:B------:R-:W-:Y:S05]  /*24a0*/  BSYNC.RECONVERGENT B0 ;  /* 0x0000000000007941 */ /* 0x000fea0003800200 */
.L_x_14030:
        /* <DEDUP_REMOVED lines=29> */
.L_x_14033:
[----:B------:R-:W-:Y:S05]  /*2680*/  BSYNC.RECONVERGENT B0 ;  /* 0x0000000000007941 */ /* 0x000fea0003800200 */
.L_x_14032:
        /* <DEDUP_REMOVED lines=29> */
.L_x_14035:
[----:B------:R-:W-:Y:S05]  /*2860*/  BSYNC.RECONVERGENT B0 ;  /* 0x0000000000007941 */ /* 0x000fea0003800200 */
.L_x_14034:
        /* <DEDUP_REMOVED lines=16> */
.L_x_14037:
[----:B------:R-:W-:Y:S05]  /*2970*/  BSYNC.RECONVERGENT B0 ;  /* 0x0000000000007941 */ /* 0x000fea0003800200 */
.L_x_14036:
        /* <DEDUP_REMOVED lines=14> */
.L_x_14039:
[----:B------:R-:W-:Y:S05]  /*2a60*/  BSYNC.RECONVERGENT B0 ;  /* 0x0000000000007941 */ /* 0x000fea0003800200 */
.L_x_14038:
        /* <DEDUP_REMOVED lines=16> */
.L_x_14041:
[----:B------:R-:W-:Y:S05]  /*2b70*/  BSYNC.RECONVERGENT B0 ;  /* 0x0000000000007941 */ /* 0x000fea0003800200 */
.L_x_14040:
        /* <DEDUP_REMOVED lines=16> */
.L_x_14043:
[----:B------:R-:W-:Y:S05]  /*2c80*/  BSYNC.RECONVERGENT B0 ;  /* 0x0000000000007941 */ /* 0x000fea0003800200 */
.L_x_14042:
[----:B---3--:R-:W4:Y:S04]  /*2c90*/  LD.E.64 R30, desc[UR4][R2.64+0x1c0] ;  /* 0x0001c004021e7980 */ /* 0x008f28000c101b00 */
[----:B-1----:R-:W3:Y:S04]  /*2ca0*/  LD.E.64 R22, desc[UR4][R2.64+0x1b8] ;  /* 0x0001b80402167980 */ /* 0x002ee8000c101b00 */
[----:B------:R-:W2:Y:S01]  /*2cb0*/  LD.E R13, desc[UR4][R2.64+0xd8] ;  /* 0x0000d804020d7980 */ /* 0x000ea2000c101900 */
[----:B------:R-:W-:Y:S02]  /*2cc0*/  IABS R19, R11 ;  /* 0x0000000b00137213 */ /* 0x000fe40000000000 */
[----:B------:R-:W-:Y:S01]  /*2cd0*/  IABS R17, R162 ;  /* 0x000000a200117213 */ /* 0x000fe20000000000 */
[----:B------:R-:W-:Y:S01]  /*2ce0*/  IMAD R7, R7, R146, RZ ;  /* 0x0000009207077224 */ /* 0x000fe200078e02ff */
[----:B------:R-:W0:Y:S03]  /*2cf0*/  LDGDEPBAR ;  /* 0x00000000000079af */ /* 0x000e260000000000 */
[----:B------:R-:W-:Y:S01]  /*2d00*/  IMAD R7, R4, R147, R7 ;  /* 0x0000009304077224 */ /* 0x000fe200078e0207 */
[----:B------:R1:W5:Y:S04]  /*2d10*/  LD.E R94, desc[UR4][R2.64+0x184] ;  /* 0x00018404025e7980 */ /* 0x000368000c101900 */
[----:B------:R1:W5:Y:S01]  /*2d20*/  LD.E R92, desc[UR4][R2.64+0x188] ;  /* 0x00018804025c7980 */ /* 0x000362000c101900 */
[----:B----4-:R-:W-:-:S04]  /*2d30*/  IMAD.WIDE.U32 R28, R161, R30, R162 ;  /* 0x0000001ea11c7225 */ /* 0x010fc800078e00a2 */
[----:B------:R-:W-:Y:S01]  /*2d40*/  IMAD R15, R31, R161, RZ ;  /* 0x000000a11f0f7224 */ /* 0x000fe200078e02ff */
[----:B---3--:R-:W-:-:S03]  /*2d50*/  LEA R30, P1, R28, R22, 0x2 ;  /* 0x000000161c1e7211 */ /* 0x008fc600078210ff */
[----:B------:R-:W-:-:S05]  /*2d60*/  IMAD.IADD R15, R29, 0x1, R15 ;  /* 0x000000011d0f7824 */ /* 0x000fca00078e020f */
[----:B------:R-:W-:-:S05]  /*2d70*/  LEA.HI.X R31, R28, R23, R15, 0x2, P1 ;  /* 0x000000171c1f7211 */ /* 0x000fca00008f140f */
[----:B------:R1:W5:Y:S01]  /*2d80*/  LD.E R155, desc[UR4][R30.64] ;  /* 0x000000041e9b7980 */ /* 0x000362000c101900 */
[----:B------:R-:W3:Y:S01]  /*2d90*/  I2F.RP R23, R19 ;  /* 0x0000001300177306 */ /* 0x000ee20000209400 */
[----:B------:R-:W-:Y:S01]  /*2da0*/  IMAD R153, R147, R24, RZ ;  /* 0x0000001893997224 */ /* 0x000fe200078e02ff */
[----:B------:R-:W-:Y:S01]  /*2db0*/  SHF.R.U32.HI R97, RZ, 0x1, R96 ;  /* 0x00000001ff617819 */ /* 0x000fe20000011660 */
[----:B------:R-:W-:-:S05]  /*2dc0*/  DEPBAR.LE SB0, 0x0 ;  /* 0x000080000000791a */ /* 0x000fca0000000000 */
[----:B---3--:R-:W3:Y:S02]  /*2dd0*/  MUFU.RCP R28, R23 ;  /* 0x00000017001c7308 */ /* 0x008ee40000001000 */
[----:B---3--:R-:W-:-:S06]  /*2de0*/  VIADD R28, R28, 0xffffffe ;  /* 0x0ffffffe1c1c7836 */ /* 0x008fcc0000000000 */
[----:B------:R-:W3:Y:S02]  /*2df0*/  F2I.FTZ.U32.TRUNC.NTZ R29, R28 ;  /* 0x0000001c001d7305 */ /* 0x000ee4000021f000 */
        /* <DEDUP_REMOVED lines=15> */
[----:B------:R-:W-:-:S08]  /*2ef0*/  IMAD.WIDE.U32 R28, R4, R146, RZ ;  /* 0x00000092041c7225 */ /* 0x000fd000078e00ff */
[----:B------:R-:W-:-:S04]  /*2f00*/  @P3 VIADD R22, R22, 0x1 ;  /* 0x0000000116163836 */ /* 0x000fc80000000000 */
[----:B------:R-:W-:Y:S01]  /*2f10*/  @!P1 IMAD.MOV R22, RZ, RZ, -R22 ;  /* 0x000000ffff169224 */ /* 0x000fe200078e0a16 */
[----:B------:R-:W-:-:S04]  /*2f20*/  @!P2 LOP3.LUT R22, RZ, R11, RZ, 0x33, !PT ;  /* 0x0000000bff16a212 */ /* 0x000fc800078e33ff */
[----:B------:R-:W-:Y:S01]  /*2f30*/  SHF.R.S32.HI R4, RZ, 0x1f, R22 ;  /* 0x0000001fff047819 */ /* 0x000fe20000011416 */
[-C--:B------:R-:W-:Y:S01]  /*2f40*/  IMAD R11, R27, R22.reuse, RZ ;  /* 0x000000161b0b7224 */ /* 0x080fe200078e02ff */
[----:B------:R-:W-:Y:S01]  /*2f50*/  IADD3 R7, PT, PT, R29, R7, RZ ;  /* 0x000000071d077210 */ /* 0x000fe20007ffe0ff */
[----:B------:R-:W-:Y:S01]  /*2f60*/  IMAD.WIDE.U32 R22, R26, R22, RZ ;  /* 0x000000161a167225 */ /* 0x000fe200078e00ff */
[----:B------:R-:W-:-:S03]  /*2f70*/  IADD3 R18, P2, P1, R28, R18, R158 ;  /* 0x000000121c127210 */ /* 0x000fc6000795e09e */
[----:B------:R-:W-:Y:S01]  /*2f80*/  IMAD R4, R4, R26, R11 ;  /* 0x0000001a04047224 */ /* 0x000fe200078e020b */
[----:B------:R-:W-:Y:S02]  /*2f90*/  IADD3.X R7, PT, PT, R7, R10, RZ, P2, P1 ;  /* 0x0000000a07077210 */ /* 0x000fe400017e24ff */
[----:B------:R-:W-:Y:S01]  /*2fa0*/  IADD3 R10, P1, PT, R18, R22, RZ ;  /* 0x00000016120a7210 */ /* 0x000fe20007f3e0ff */
[----:B------:R-:W-:-:S04]  /*2fb0*/  IMAD.IADD R4, R23, 0x1, R4 ;  /* 0x0000000117047824 */ /* 0x000fc800078e0204 */
[----:B------:R-:W-:Y:S02]  /*2fc0*/  IMAD.X R11, R7, 0x1, R4, P1 ;  /* 0x00000001070b7824 */ /* 0x000fe400008e0604 */
[----:B--2---:R1:W2:Y:S01]  /*2fd0*/  MUFU.RCP R4, R13 ;  /* 0x0000000d00047308 */ /* 0x0042a20000001000 */
[----:B------:R-:W-:-:S05]  /*2fe0*/  IMAD.WIDE.U32 R10, R24, R146, R10 ;  /* 0x00000092180a7225 */ /* 0x000fca00078e000a */
[----:B------:R-:W-:Y:S01]  /*2ff0*/  IADD3 R153, PT, PT, R11, R153, RZ ;  /* 0x000000990b997210 */ /* 0x000fe20007ffe0ff */
[----:B------:R-:W-:Y:S01]  /*3000*/  IMAD.SHL.U32 R11, R96, 0x40, RZ ;  /* 0x00000040600b7824 */ /* 0x000fe200078e00ff */
[----:B------:R-:W-:-:S04]  /*3010*/  LEA R152, P1, R10, R20, 0x1 ;  /* 0x000000140a987211 */ /* 0x000fc800078208ff */
[----:B------:R-:W-:-:S09]  /*3020*/  LOP3.LUT R17, R11, 0x1c0, RZ, 0xc0, !PT ;  /* 0x000001c00b117812 */ /* 0x000fd200078ec0ff */
[----:B------:R-:W-:Y:S05]  /*3030*/  WARPSYNC.ALL ;  /* 0x0000000000007948 */ /* 0x000fea0003800000 */
[----:B------:R-:W-:Y:S01]  /*3040*/  LOP3.LUT R11, R11, 0x200, RZ, 0xc0, !PT ;  /* 0x000002000b0b7812 */ /* 0x000fe200078ec0ff */
[----:B------:R-:W-:Y:S01]  /*3050*/  BSSY.RECONVERGENT B0, `(.L_x_14044) ;  /* 0x000001e000007945 */ /* 0x000fe20003800200 */
[----:B------:R-:W-:Y:S01]  /*3060*/  LOP3.LUT R19, R17, 0x8, R97, 0xf8, !PT ;  /* 0x0000000811137812 */ /* 0x000fe200078ef861 */
[----:B------:R-:W-:Y:S01]  /*3070*/  IMAD.SHL.U32 R7, R146, 0x10, RZ ;  /* 0x0000001092077824 */ /* 0x000fe200078e00ff */
[----:B------:R-:W-:Y:S02]  /*3080*/  LEA.HI.X R153, R10, R21, R153, 0x1, P1 ;  /* 0x000000150a997211 */ /* 0x000fe400008f0c99 */
[----:B------:R-:W-:-:S02]  /*3090*/  SHF.R.U32.HI R15, RZ, 0x4, R96 ;  /* 0x00000004ff0f7819 */ /* 0x000fc40000011660 */
[----:B------:R-:W-:Y:S02]  /*30a0*/  SHF.L.U32 R10, R96, 0x1, RZ ;  /* 0x00000001600a7819 */ /* 0x000fe400000006ff */
[----:B------:R-:W-:Y:S01]  /*30b0*/  SHF.L.U64.HI R18, R146, 0x4, R147 ;  /* 0x0000000492127819 */ /* 0x000fe20000010293 */
[----:B--2--5:R-:W-:Y:S01]  /*30c0*/  FMUL.FTZ R155, R155, R4 ;  /* 0x000000049b9b7220 */ /* 0x024fe20000410000 */
[----:B------:R-:W-:-:S05]  /*30d0*/  IMAD.SHL.U32 R4, R96, 0x20, RZ ;  /* 0x0000002060047824 */ /* 0x000fca00078e00ff */
[----:B-1----:R-:W-:Y:S02]  /*30e0*/  LOP3.LUT R13, R11, 0x7c00, R4, 0xf8, !PT ;  /* 0x00007c000b0d7812 */ /* 0x002fe400078ef804 */
        /* <DEDUP_REMOVED lines=18> */
.L_x_14045:
[----:B------:R2:W-:Y:S04]  /*3210*/  STS.128 [R159+0x8000], RZ ;  /* 0x008000ff9f007388 */ /* 0x0005e80000000c00 */
[----:B------:R2:W-:Y:S02]  /*3220*/  STS.128 [R159+0xa000], RZ ;  /* 0x00a000ff9f007388 */ /* 0x0005e40000000c00 */
.L_x_14046:
[----:B------:R-:W-:Y:S05]  /*3230*/  BSYNC.RECONVERGENT B0 ;  /* 0x0000000000007941 */ /* 0x000fea0003800200 */
.L_x_14044:
        /* <DEDUP_REMOVED lines=28> */
.L_x_14048:
[----:B------:R-:W-:Y:S05]  /*3400*/  BSYNC.RECONVERGENT B0 ;  /* 0x0000000000007941 */ /* 0x000fea0003800200 */
.L_x_14047:
        /* <DEDUP_REMOVED lines=19> */
.L_x_14050:
[----:B------:R-:W-:Y:S05]  /*3540*/  BSYNC.RECONVERGENT B0 ;  /* 0x0000000000007941 */ /* 0x000fea0003800200 */
.L_x_14049:
        /* <DEDUP_REMOVED lines=18> */
.L_x_14052:
[----:B------:R-:W-:Y:S05]  /*3670*/  BSYNC.RECONVERGENT B0 ;  /* 0x0000000000007941 */ /* 0x000fea0003800200 */
.L_x_14051:
        /* <DEDUP_REMOVED lines=8> */
[----:B------:R-:W2:Y:S01]  /*3700*/  LDSM.16.M88.4 R36, [R142+0x4800] ;  /* 0x004800008e24783b */ /* 0x000ea20000000200 */
[----:B------:R-:W-:Y:S02]  /*3710*/  SEL R5, R5, 0xffffffe0, !P1 ;  /* 0xffffffe005057807 */ /* 0x000fe40004800000 */
[----:B------:R-:W-:Y:S01]  /*3720*/  SEL R7, R7, 0xffffffc0, !P2 ;  /* 0xffffffc007077807 */ /* 0x000fe20005000000 */
[----:B------:R-:W3:Y:S01]  /*3730*/  LDSM.16.M88.4 R28, [R142+0x5000] ;  /* 0x005000008e1c783b */ /* 0x000ee20000000200 */
[----:B------:R-:W-:Y:S01]  /*3740*/  LOP3.LUT R120, R120, 0x7, RZ, 0xc0, !PT ;  /* 0x0000000778787812 */ /* 0x000fe200078ec0ff */
[C-C-:B------:R-:W-:Y:S01]  /*3750*/  IMAD.IADD R141, R143.reuse, 0x1, R5.reuse ;  /* 0x000000018f8d7824 */ /* 0x140fe200078e0205 */
[----:B------:R-:W-:Y:S01]  /*3760*/  ISETP.GT.AND P1, PT, R104, R149, PT ;  /* 0x000000956800720c */ /* 0x000fe20003f24270 */
[----:B-1----:R-:W1:Y:S01]  /*3770*/  LDSM.16.M88.4 R20, [R142+0x5800] ;  /* 0x005800008e14783b */ /* 0x002e620000000200 */
[----:B------:R-:W-:Y:S01]  /*3780*/  IMAD.IADD R137, R142, 0x1, R5 ;  /* 0x000000018e897824 */ /* 0x000fe200078e0205 */
[----:B------:R-:W-:Y:S01]  /*3790*/  IADD3 R163, PT, PT, R92, R8, -R119 ;  /* 0x000000085ca37210 */ /* 0x000fe20007ffe877 */
[--C-:B------:R-:W-:Y:S01]  /*37a0*/  IMAD.IADD R140, R143, 0x1, R7.reuse ;  /* 0x000000018f8c7824 */ /* 0x100fe200078e0207 */
[----:B------:R-:W-:Y:S01]  /*37b0*/  LDSM.16.M88.4 R64, [R141] ;  /* 0x000000008d40783b */ /* 0x000fe20000000200 */
[----:B------:R-:W-:Y:S01]  /*37c0*/  IMAD.IADD R136, R142, 0x1, R7 ;  /* 0x000000018e887824 */ /* 0x000fe200078e0207 */
[----:B------:R-:W-:Y:S01]  /*37d0*/  LOP3.LUT R116, R10, 0x6, RZ, 0xc0, !PT ;  /* 0x000000060a747812 */ /* 0x000fe200078ec0ff */
[C---:B------:R-:W-:Y:S01]  /*37e0*/  IMAD.IADD R139, R5.reuse, 0x1, R140 ;  /* 0x00000001058b7824 */ /* 0x040fe200078e028c */
[----:B------:R-:W1:Y:S01]  /*37f0*/  LDSM.16.M88.4 R24, [R137+0x4000] ;  /* 0x004000008918783b */ /* 0x000e620000000200 */
[----:B------:R-:W-:-:S02]  /*3800*/  IMAD.IADD R135, R5, 0x1, R136 ;  /* 0x0000000105877824 */ /* 0x000fc400078e0288 */
[----:B------:R-:W-:Y:S01]  /*3810*/  IMAD.IADD R102, R95, 0x1, R116 ;  /* 0x000000015f667824 */ /* 0x000fe200078e0274 */
[----:B------:R-:W1:Y:S04]  /*3820*/  LDSM.16.M88.4 R16, [R137+0x4800] ;  /* 0x004800008910783b */ /* 0x000e680000000200 */
[----:B----4-:R-:W4:Y:S04]  /*3830*/  LDSM.16.M88.4 R12, [R137+0x5000] ;  /* 0x00500000890c783b */ /* 0x010f280000000200 */
[----:B------:R-:W4:Y:S04]  /*3840*/  LDSM.16.M88.4 R68, [R137+0x5800] ;  /* 0x005800008944783b */ /* 0x000f280000000200 */
[----:B------:R-:W-:Y:S01]  /*3850*/  LDSM.16.M88.4 R60, [R136+0x4000] ;  /* 0x00400000883c783b */ /* 0x000fe20000000200 */
[C---:B-----5:R-:W-:Y:S03]  /*3860*/  HMMA.16816.F32 R48, R72.reuse, R44, RZ ;  /* 0x0000002c4830723c */ /* 0x060fe600000018ff */
[----:B------:R-:W-:Y:S04]  /*3870*/  LDSM.16.M88.4 R56, [R136+0x4800] ;  /* 0x004800008838783b */ /* 0x000fe80000000200 */
[----:B------:R-:W-:Y:S01]  /*3880*/  LDSM.16.M88.4 R52, [R136+0x5000] ;  /* 0x005000008834783b */ /* 0x000fe20000000200 */
[C---:B--2---:R-:W-:Y:S03]  /*3890*/  HMMA.16816.F32 R40, R72.reuse, R36, RZ ;  /* 0x000000244828723c */ /* 0x044fe600000018ff */
        /* <DEDUP_REMOVED lines=23> */
[----:B------:R-:W5:Y:S03]  /*3a10*/  LDSM.16.M88.4 R64, [R142+0x6000] ;  /* 0x006000008e40783b */ /* 0x000f660000000200 */
[C---:B-1----:R-:W-:Y:S08]  /*3a20*/  HMMA.16816.F32 R48, R20.reuse, R60, R48 ;  /* 0x0000003c1430723c */ /* 0x042ff00000001830 */
[C---:B------:R-:W-:Y:S01]  /*3a30*/  HMMA.16816.F32 R44, R20.reuse, R62, R44 ;  /* 0x0000003e142c723c */ /* 0x040fe2000000182c */
[----:B------:R-:W1:Y:S07]  /*3a40*/  LDSM.16.M88.4 R60, [R142+0x6800] ;  /* 0x006800008e3c783b */ /* 0x000e6e0000000200 */
[C---:B------:R-:W-:Y:S08]  /*3a50*/  HMMA.16816.F32 R40, R20.reuse, R56, R40 ;  /* 0x000000381428723c */ /* 0x040ff00000001828 */
[C---:B------:R-:W-:Y:S01]  /*3a60*/  HMMA.16816.F32 R36, R20.reuse, R58, R36 ;  /* 0x0000003a1424723c */ /* 0x040fe20000001824 */
[----:B------:R-:W1:Y:S07]  /*3a70*/  LDSM.16.M88.4 R56, [R142+0x7000] ;  /* 0x007000008e38783b */ /* 0x000e6e0000000200 */
[C---:B------:R-:W-:Y:S08]  /*3a80*/  HMMA.16816.F32 R32, R20.reuse, R52, R32 ;  /* 0x000000341420723c */ /* 0x040ff00000001820 */
[C---:B--2---:R-:W-:Y:S08]  /*3a90*/  HMMA.16816.F32 R76, R20.reuse, R24, R76 ;  /* 0x00000018144c723c */ /* 0x044ff0000000184c */
[C---:B------:R-:W-:Y:S01]  /*3aa0*/  HMMA.16816.F32 R72, R20.reuse, R26, R72 ;  /* 0x0000001a1448723c */ /* 0x040fe20000001848 */
[----:B------:R-:W-:Y:S07]  /*3ab0*/  LDSM.16.M88.4 R24, [R141+0x2000] ;  /* 0x002000008d18783b */ /* 0x000fee0000000200 */
[----:B------:R-:W-:Y:S01]  /*3ac0*/  HMMA.16816.F32 R28, R20, R54, R28 ;  /* 0x00000036141c723c */ /* 0x000fe2000000181c */
[----:B------:R-:W2:Y:S04]  /*3ad0*/  LDSM.16.M88.4 R52, [R142+0x7800] ;  /* 0x007800008e34783b */ /* 0x000ea80000000200 */
[----:B------:R-:W2:Y:S03]  /*3ae0*/  LDSM.16.M88.4 R20, [R137+0x6000] ;  /* 0x006000008914783b */ /* 0x000ea60000000200 */
[C---:B---3--:R-:W-:Y:S08]  /*3af0*/  HMMA.16816.F32 R48, R84.reuse, R16, R48 ;  /* 0x000000105430723c */ /* 0x048ff00000001830 */
[C---:B------:R-:W-:Y:S01]  /*3b00*/  HMMA.16816.F32 R44, R84.reuse, R18, R44 ;  /* 0x00000012542c723c */ /* 0x040fe2000000182c */
[----:B------:R-:W3:Y:S07]  /*3b10*/  LDSM.16.M88.4 R16, [R137+0x6800] ;  /* 0x006800008910783b */ /* 0x000eee0000000200 */
[C---:B----4-:R-:W-:Y:S08]  /*3b20*/  HMMA.16816.F32 R40, R84.reuse, R12, R40 ;  /* 0x0000000c5428723c */ /* 0x050ff00000001828 */
[C---:B------:R-:W-:Y:S01]  /*3b30*/  HMMA.16816.F32 R36, R84.reuse, R14, R36 ;  /* 0x0000000e5424723c */ /* 0x040fe20000001824 */
[----:B------:R-:W4:Y:S07]  /*3b40*/  LDSM.16.M88.4 R12, [R137+0x7000] ;  /* 0x00700000890c783b */ /* 0x000f2e0000000200 */
[C---:B------:R-:W-:Y:S08]  /*3b50*/  HMMA.16816.F32 R32, R84.reuse, R88, R32 ;  /* 0x000000585420723c */ /* 0x040ff00000001820 */
[C---:B------:R-:W-:Y:S08]  /*3b60*/  HMMA.16816.F32 R76, R84.reuse, R80, R76 ;  /* 0x00000050544c723c */ /* 0x040ff0000000184c */
[----:B------:R-:W-:Y:S08]  /*3b70*/  HMMA.16816.F32 R72, R84, R82, R72 ;  /* 0x000000525448723c */ /* 0x000ff00000001848 */
[C---:B-----5:R-:W-:Y:S08]  /*3b80*/  HMMA.16816.F32 R48, R68.reuse, R64, R48 ;  /* 0x000000404430723c */ /* 0x060ff00000001830 */
[C---:B------:R-:W-:Y:S01]  /*3b90*/  HMMA.16816.F32 R44, R68.reuse, R66, R44 ;  /* 0x00000042442c723c */ /* 0x040fe2000000182c */
[----:B------:R-:W-:Y:S07]  /*3ba0*/  LDSM.16.M88.4 R64, [R140+0x2000] ;  /* 0x002000008c40783b */ /* 0x000fee0000000200 */
[C---:B-1----:R-:W-:Y:S08]  /*3bb0*/  HMMA.16816.F32 R40, R68.reuse, R60, R40 ;  /* 0x0000003c4428723c */ /* 0x042ff00000001828 */
[C---:B------:R-:W-:Y:S01]  /*3bc0*/  HMMA.16816.F32 R36, R68.reuse, R62, R36 ;  /* 0x0000003e4424723c */ /* 0x040fe20000001824 */
[----:B------:R-:W1:Y:S07]  /*3bd0*/  LDSM.16.M88.4 R60, [R137+0x7800] ;  /* 0x00780000893c783b */ /* 0x000e6e0000000200 */
[----:B------:R-:W-:Y:S01]  /*3be0*/  HMMA.16816.F32 R80, R68, R56, R32 ;  /* 0x000000384450723c */ /* 0x000fe20000001820 */
[----:B------:R-:W5:Y:S07]  /*3bf0*/  LDSM.16.M88.4 R32, [R136+0x6000] ;  /* 0x006000008820783b */ /* 0x000f6e0000000200 */
[----:B------:R-:W-:Y:S08]  /*3c00*/  HMMA.16816.F32 R28, R84, R90, R28 ;  /* 0x0000005a541c723c */ /* 0x000ff0000000181c */
[C---:B--2---:R-:W-:Y:S08]  /*3c10*/  HMMA.16816.F32 R76, R68.reuse, R52, R76 ;  /* 0x00000034444c723c */ /* 0x044ff0000000184c */
        /* <DEDUP_REMOVED lines=11> */
[----:B------:R-:W-:Y:S04]  /*3cd0*/  LDSM.16.M88.4 R12, [R139+0x2000] ;  /* 0x002000008b0c783b */ /* 0x000fe80000000200 */
[----:B------:R-:W4:Y:S03]  /*3ce0*/  LDSM.16.M88.4 R28, [R135+0x6000] ;  /* 0x00600000871c783b */ /* 0x000f260000000200 */
[C---:B-1----:R-:W-:Y:S08]  /*3cf0*/  HMMA.16816.F32 R76, R24.reuse, R60, R76 ;  /* 0x0000003c184c723c */ /* 0x042ff0000000184c */
[----:B------:R-:W-:Y:S01]  /*3d00*/  HMMA.16816.F32 R72, R24, R62, R72 ;  /* 0x0000003e1848723c */ /* 0x000fe20000001848 */
[----:B------:R-:W1:Y:S04]  /*3d10*/  LDSM.16.M88.4 R24, [R135+0x6800] ;  /* 0x006800008718783b */ /* 0x000e680000000200 */
[----:B------:R-:W1:Y:S03]  /*3d20*/  LDSM.16.M88.4 R60, [R135+0x7000] ;  /* 0x00700000873c783b */ /* 0x000e660000000200 */
[C---:B-----5:R-:W-:Y:S08]  /*3d30*/  HMMA.16816.F32 R48, R64.reuse, R32, R48 ;  /* 0x000000204030723c */ /* 0x060ff00000001830 */
[----:B------:R-:W-:Y:S01]  /*3d40*/  HMMA.16816.F32 R44, R64, R34, R44 ;  /* 0x00000022402c723c */ /* 0x000fe2000000182c */
[----:B------:R-:W5:Y:S01]  /*3d50*/  LDSM.16.M88.4 R32, [R135+0x7800] ;  /* 0x007800008720783b */ /* 0x000f620000000200 */
[----:B------:R-:W-:-:S06]  /*3d60*/  DEPBAR.LE SB0, 0x0 ;  /* 0x000080000000791a */ /* 0x000fcc0000000000 */
[C---:B--2---:R-:W-:Y:S08]  /*3d70*/  HMMA.16816.F32 R40, R64.reuse, R20, R40 ;  /* 0x000000144028723c */ /* 0x044ff00000001828 */
[C---:B------:R-:W-:Y:S08]  /*3d80*/  HMMA.16816.F32 R36, R64.reuse, R22, R36 ;  /* 0x000000164024723c */ /* 0x040ff00000001824 */
[----:B---3--:R-:W-:Y:S01]  /*3d90*/  HMMA.16816.F32 R80, R64, R16, R80 ;  /* 0x000000104050723c */ /* 0x008fe20000001850 */
[----:B------:R-:W-:-:S04]  /*3da0*/  IMAD.IADD R16, R121, 0x1, R120 ;  /* 0x0000000179107824 */ /* 0x000fc800078e0278 */
[--C-:B------:R-:W-:Y:S02]  /*3db0*/  IMAD.IADD R166, R160, 0x1, R16.reuse ;  /* 0x00000001a0a67824 */ /* 0x100fe400078e0210 */
[----:B------:R-:W-:Y:S01]  /*3dc0*/  IMAD.IADD R16, R117, 0x1, R16 ;  /* 0x0000000175107824 */ /* 0x000fe200078e0210 */
[----:B------:R-:W-:Y:S01]  /*3dd0*/  HMMA.16816.F32 R52, R64, R18, R52 ;  /* 0x000000124034723c */ /* 0x000fe20000001834 */
[----:B------:R-:W-:-:S05]  /*3de0*/  IMAD.IADD R163, R166, 0x1, R163 ;  /* 0x00000001a6a37824 */ /* 0x000fca00078e02a3 */
[C-C-:B------:R-:W-:Y:S02]  /*3df0*/  VIADDMNMX R167, R163.reuse, 0x1, R8.reuse, PT ;  /* 0x00000001a3a77846 */ /* 0x140fe40003800108 */
[----:B------:R-:W-:Y:S01]  /*3e00*/  HMMA.16816.F32 R76, R64, R56, R76 ;  /* 0x00000038404c723c */ /* 0x000fe2000000184c */
[----:B------:R-:W-:-:S07]  /*3e10*/  VIADDMNMX R163, R163, 0x9, R8, PT ;  /* 0x00000009a3a37846 */ /* 0x000fce0003800108 */
[----:B------:R-:W-:Y:S08]  /*3e20*/  HMMA.16816.F32 R72, R64, R58, R72 ;  /* 0x0000003a4048723c */ /* 0x000ff00000001848 */
[C---:B----4-:R-:W-:Y:S08]  /*3e30*/  HMMA.16816.F32 R48, R12.reuse, R28, R48 ;  /* 0x0000001c0c30723c */ /* 0x050ff00000001830 */
[C---:B------:R-:W-:Y:S08]  /*3e40*/  HMMA.16816.F32 R44, R12.reuse, R30, R44 ;  /* 0x0000001e0c2c723c */ /* 0x040ff0000000182c */
[C---:B-1----:R-:W-:Y:S08]  /*3e50*/  HMMA.16816.F32 R40, R12.reuse, R24, R40 ;  /* 0x000000180c28723c */ /* 0x042ff00000001828 */
[C---:B------:R-:W-:Y:S08]  /*3e60*/  HMMA.16816.F32 R36, R12.reuse, R26, R36 ;  /* 0x0000001a0c24723c */ /* 0x040ff00000001824 */
[C---:B------:R-:W-:Y:S08]  /*3e70*/  HMMA.16816.F32 R80, R12.reuse, R60, R80 ;  /* 0x0000003c0c50723c */ /* 0x040ff00000001850 */
[C---:B------:R-:W-:Y:S08]  /*3e80*/  HMMA.16816.F32 R52, R12.reuse, R62, R52 ;  /* 0x0000003e0c34723c */ /* 0x040ff00000001834 */
[C---:B-----5:R-:W-:Y:S08]  /*3e90*/  HMMA.16816.F32 R76, R12.reuse, R32, R76 ;  /* 0x000000200c4c723c */ /* 0x060ff0000000184c */
[----:B------:R-:W-:Y:S01]  /*3ea0*/  HMMA.16816.F32 R72, R12, R34, R72 ;  /* 0x000000220c48723c */ /* 0x000fe20000001848 */
[----:B------:R-:W-:-:S05]  /*3eb0*/  IADD3 R13, PT, PT, R8, -R119, -R94 ;  /* 0x80000077080d7210 */ /* 0x000fca0007ffe85e */
[----:B------:R-:W-:-:S05]  /*3ec0*/  IMAD.IADD R166, R166, 0x1, R13 ;  /* 0x00000001a6a67824 */ /* 0x000fca00078e020d */
[----:B------:R-:W-:Y:S02]  /*3ed0*/  VIMNMX R168, PT, PT, RZ, R166, !PT ;  /* 0x000000a6ffa87248 */ /* 0x000fe40007fe0100 */
[----:B------:R-:W-:Y:S01]  /*3ee0*/  VIADDMNMX R166, R166, 0x8, RZ, !PT ;  /* 0x00000008a6a67846 */ /* 0x000fe200078001ff */
        /* <DEDUP_REMOVED lines=15> */
.L_x_14056:
        /* <DEDUP_REMOVED lines=61> */
.L_x_14057:
[----:B------:R-:W-:Y:S05]  /*43b0*/  BSYNC.RECONVERGENT B0 ;  /* 0x0000000000007941 */ /* 0x000fea0003800200 */
.L_x_14055:
        /* <DEDUP_REMOVED lines=53> */
.L_x_14054:
[----:B------:R-:W-:Y:S05]  /*4710*/  BSYNC.RECONVERGENT B1 ;  /* 0x0000000000017941 */ /* 0x000fea0003800200 */
.L_x_14053:
[----:B------:R-:W2:Y:S01]  /*4720*/  LD.E R105, desc[UR4][R2.64+0xdc] ;  /* 0x0000dc0402697980 */ /* 0x000ea2000c101900 */
[----:B------:R-:W-:Y:S02]  /*4730*/  IMAD.IADD R21, R102, 0x1, R119 ;  /* 0x0000000166157824 */ /* 0x000fe400078e0277 */
[C---:B-1----:R-:W-:Y:S02]  /*4740*/  VIADD R14, R16.reuse, 0x8 ;  /* 0x00000008100e7836 */ /* 0x042fe40000000000 */
[C-C-:B------:R-:W-:Y:S01]  /*4750*/  IMAD.IADD R57, R16.reuse, 0x1, -R21.reuse ;  /* 0x0000000110397824 */ /* 0x140fe200078e0a15 */
[--C-:B------:R-:W-:Y:S01]  /*4760*/  IADD3 R60, PT, PT, R16, -0x1, -R21.reuse ;  /* 0xffffffff103c7810 */ /* 0x100fe20007ffe815 */
[C-C-:B------:R-:W-:Y:S01]  /*4770*/  IMAD.IADD R24, R14.reuse, 0x1, -R21.reuse ;  /* 0x000000010e187824 */ /* 0x140fe200078e0a15 */
[--C-:B------:R-:W-:Y:S01]  /*4780*/  IADD3 R58, PT, PT, R14, -0x1, -R21.reuse ;  /* 0xffffffff0e3a7810 */ /* 0x100fe20007ffe815 */
        /* <DEDUP_REMOVED lines=26> */
[----:B------:R-:W-:Y:S01]  /*4930*/  IADD3 R14, PT, PT, R14, -0x39, -R21 ;  /* 0xffffffc70e0e7810 */ /* 0x000fe20007ffe815 */
[----:B------:R-:W-:Y:S01]  /*4940*/  VIADD R21, R57, 0xfffffff8 ;  /* 0xfffffff839157836 */ /* 0x000fe20000000000 */
[----:B------:R-:W-:Y:S02]  /*4950*/  IABS R60, R60 ;  /* 0x0000003c003c7213 */ /* 0x000fe40000000000 */
[----:B------:R-:W-:Y:S02]  /*4960*/  IABS R58, R58 ;  /* 0x0000003a003a7213 */ /* 0x000fe40000000000 */
[----:B------:R-:W-:Y:S02]  /*4970*/  I2FP.F32.S32 R60, R60 ;  /* 0x0000003c003c7245 */ /* 0x000fe40000201400 */
[----:B------:R-:W-:Y:S02]  /*4980*/  I2FP.F32.S32 R58, R58 ;  /* 0x0000003a003a7245 */ /* 0x000fe40000201400 */
[----:B------:R-:W-:Y:S01]  /*4990*/  IABS R21, R21 ;  /* 0x0000001500157213 */ /* 0x000fe20000000000 */
[----:B------:R-:W-:Y:S01]  /*49a0*/  FFMA.FTZ R49, -R155, R60, R49 ;  /* 0x0000003c9b317223 */ /* 0x000fe20000010131 */
[----:B------:R-:W-:Y:S01]  /*49b0*/  ISETP.GE.AND P4, PT, R27, R168, PT ;  /* 0x000000a81b00720c */ /* 0x000fe20003f86270 */
[----:B------:R-:W-:-:S02]  /*49c0*/  FFMA.FTZ R51, -R155, R58, R51 ;  /* 0x0000003a9b337223 */ /* 0x000fc40000010133 */
[----:B------:R-:W-:Y:S01]  /*49d0*/  IMAD.MOV.U32 R58, RZ, RZ, R21 ;  /* 0x000000ffff3a7224 */ /* 0x000fe200078e0015 */
[----:B------:R-:W-:Y:S02]  /*49e0*/  ISETP.GE.AND P1, PT, R27, R166, PT ;  /* 0x000000a61b00720c */ /* 0x000fe40003f26270 */
[----:B------:R-:W-:Y:S02]  /*49f0*/  FSEL R21, R49, -INF , P4 ;  /* 0xff80000031157808 */ /* 0x000fe40002000000 */
[----:B------:R-:W-:Y:S02]  /*4a00*/  I2FP.F32.S32 R49, R58 ;  /* 0x0000003a00317245 */ /* 0x000fe40000201400 */
[C---:B------:R-:W-:Y:S02]  /*4a10*/  ISETP.GE.AND P3, PT, R27.reuse, R167, PT ;  /* 0x000000a71b00720c */ /* 0x040fe40003f66270 */
[----:B------:R-:W-:Y:S01]  /*4a20*/  ISETP.GE.AND P5, PT, R27, R163, PT ;  /* 0x000000a31b00720c */ /* 0x000fe20003fa6270 */
[----:B------:R-:W-:Y:S01]  /*4a30*/  VIADD R27, R102, 0x8 ;  /* 0x00000008661b7836 */ /* 0x000fe20000000000 */
[----:B------:R-:W-:-:S02]  /*4a40*/  IABS R57, R57 ;  /* 0x0000003900397213 */ /* 0x000fc40000000000 */
[----:B------:R-:W-:Y:S02]  /*4a50*/  FSEL R51, R51, -INF , P1 ;  /* 0xff80000033337808 */ /* 0x000fe40000800000 */
[----:B------:R-:W-:Y:S01]  /*4a60*/  IABS R26, R26 ;  /* 0x0000001a001a7213 */ /* 0x000fe20000000000 */
[----:B------:R-:W-:Y:S01]  /*4a70*/  FFMA.FTZ R44, -R155, R49, R44 ;  /* 0x000000319b2c7223 */ /* 0x000fe2000001012c */
[----:B------:R-:W-:Y:S02]  /*4a80*/  IABS R58, R25 ;  /* 0x00000019003a7213 */ /* 0x000fe40000000000 */
[----:B------:R-:W-:Y:S02]  /*4a90*/  I2FP.F32.S32 R49, R57 ;  /* 0x0000003900317245 */ /* 0x000fe40000201400 */
[----:B------:R-:W-:Y:S01]  /*4aa0*/  FSEL R25, R51, -INF , !P5 ;  /* 0xff80000033197808 */ /* 0x000fe20006800000 */
[----:B------:R-:W-:Y:S01]  /*4ab0*/  IMAD.MOV.U32 R51, RZ, RZ, R26 ;  /* 0x000000ffff337224 */ /* 0x000fe200078e001a */
[----:B------:R-:W-:Y:S01]  /*4ac0*/  ISETP.GE.AND P6, PT, R27, R168, PT ;  /* 0x000000a81b00720c */ /* 0x000fe20003fc6270 */
[----:B------:R-:W-:Y:S01]  /*4ad0*/  FFMA.FTZ R46, -R155, R49, R46 ;  /* 0x000000319b2e7223 */ /* 0x000fe2000001012e */
[----:B------:R-:W-:-:S02]  /*4ae0*/  ISETP.GE.AND P4, PT, R27, R166, PT ;  /* 0x000000a61b00720c */ /* 0x000fc40003f86270 */
[----:B------:R-:W-:Y:S02]  /*4af0*/  FSEL R26, R44, -INF , P6 ;  /* 0xff8000002c1a7808 */ /* 0x000fe40003000000 */
[----:B------:R-:W-:Y:S02]  /*4b00*/  I2FP.F32.S32 R44, R51 ;  /* 0x00000033002c7245 */ /* 0x000fe40000201400 */
[----:B------:R-:W-:Y:S02]  /*4b10*/  IABS R29, R29 ;  /* 0x0000001d001d7213 */ /* 0x000fe40000000000 */
[----:B------:R-:W-:Y:S02]  /*4b20*/  FSEL R21, R21, -INF , !P3 ;  /* 0xff80000015157808 */ /* 0x000fe40005800000 */
[----:B------:R-:W-:Y:S02]  /*4b30*/  IABS R23, R23 ;  /* 0x0000001700177213 */ /* 0x000fe40000000000 */
[----:B------:R-:W-:-:S02]  /*4b40*/  ISETP.GE.AND P2, PT, R27, R167, PT ;  /* 0x000000a71b00720c */ /* 0x000fc40003f46270 */
[----:B------:R-:W-:Y:S01]  /*4b50*/  ISETP.GE.AND P3, PT, R27, R163, PT ;  /* 0x000000a31b00720c */ /* 0x000fe20003f66270 */
[----:B------:R-:W-:Y:S01]  /*4b60*/  VIADD R27, R102, 0x9 ;  /* 0x00000009661b7836 */ /* 0x000fe20000000000 */
[----:B------:R-:W-:Y:S01]  /*4b70*/  FSEL R51, R46, -INF , P4 ;  /* 0xff8000002e337808 */ /* 0x000fe20002000000 */
[----:B------:R-:W-:Y:S01]  /*4b80*/  VIADD R46, R102, 0x10 ;  /* 0x00000010662e7836 */ /* 0x000fe20000000000 */
[----:B------:R-:W-:Y:S01]  /*4b90*/  I2FP.F32.S32 R29, R29 ;  /* 0x0000001d001d7245 */ /* 0x000fe20000201400 */
[----:B------:R-:W-:Y:S01]  /*4ba0*/  FFMA.FTZ R44, -R155, R44, R45 ;  /* 0x0000002c9b2c7223 */ /* 0x000fe2000001012d */
[----:B------:R-:W-:Y:S01]  /*4bb0*/  IMAD.MOV.U32 R45, RZ, RZ, R23 ;  /* 0x000000ffff2d7224 */ /* 0x000fe200078e0017 */
[C---:B------:R-:W-:Y:S02]  /*4bc0*/  ISETP.GE.AND P1, PT, R27.reuse, R168, PT ;  /* 0x000000a81b00720c */ /* 0x040fe40003f26270 */
[----:B------:R-:W-:Y:S01]  /*4bd0*/  ISETP.GE.AND P5, PT, R27, R167, PT ;  /* 0x000000a71b00720c */ /* 0x000fe20003fa6270 */
[----:B------:R-:W-:Y:S01]  /*4be0*/  FFMA.FTZ R40, -R155, R29, R40 ;  /* 0x0000001d9b287223 */ /* 0x000fe20000010128 */
[----:B------:R-:W-:-:S02]  /*4bf0*/  ISETP.GE.AND P6, PT, R27, R166, PT ;  /* 0x000000a61b00720c */ /* 0x000fc40003fc6270 */
[----:B------:R-:W-:Y:S02]  /*4c00*/  ISETP.GE.AND P4, PT, R27, R163, PT ;  /* 0x000000a31b00720c */ /* 0x000fe40003f86270 */
[----:B------:R-:W-:Y:S02]  /*4c10*/  FSEL R27, R51, -INF , !P3 ;  /* 0xff800000331b7808 */ /* 0x000fe40005800000 */
[----:B------:R-:W-:Y:S02]  /*4c20*/  I2FP.F32.S32 R58, R58 ;  /* 0x0000003a003a7245 */ /* 0x000fe40000201400 */
[----:B------:R-:W-:Y:S02]  /*4c30*/  ISETP.GE.AND P3, PT, R46, R168, PT ;  /* 0x000000a82e00720c */ /* 0x000fe40003f66270 */
[----:B------:R-:W-:Y:S02]  /*4c40*/  I2FP.F32.S32 R45, R45 ;  /* 0x0000002d002d7245 */ /* 0x000fe40000201400 */
[----:B------:R-:W-:-:S02]  /*4c50*/  IABS R17, R17 ;  /* 0x0000001100117213 */ /* 0x000fc40000000000 */
[----:B------:R-:W-:Y:S01]  /*4c60*/  FSEL R44, R44, -INF , P1 ;  /* 0xff8000002c2c7808 */ /* 0x000fe20000800000 */
[C---:B------:R-:W-:Y:S01]  /*4c70*/  FFMA.FTZ R47, -R155.reuse, R58, R47 ;  /* 0x0000003a9b2f7223 */ /* 0x040fe2000001012f */
[----:B------:R-:W-:Y:S02]  /*4c80*/  ISETP.GE.AND P1, PT, R46, R167, PT ;  /* 0x000000a72e00720c */ /* 0x000fe40003f26270 */
[----:B------:R-:W-:Y:S01]  /*4c90*/  FSEL R40, R40, -INF , P3 ;  /* 0xff80000028287808 */ /* 0x000fe20001800000 */
[----:B------:R-:W-:Y:S01]  /*4ca0*/  FFMA.FTZ R42, -R155, R45, R42 ;  /* 0x0000002d9b2a7223 */ /* 0x000fe2000001012a */
[----:B------:R-:W-:Y:S01]  /*4cb0*/  IABS R31, R31 ;  /* 0x0000001f001f7213 */ /* 0x000fe20000000000 */
[----:B------:R-:W-:Y:S01]  /*4cc0*/  IMAD.MOV.U32 R45, RZ, RZ, R17 ;  /* 0x000000ffff2d7224 */ /* 0x000fe200078e0011 */
[----:B------:R-:W-:Y:S02]  /*4cd0*/  FSEL R23, R44, -INF , !P5 ;  /* 0xff8000002c177808 */ /* 0x000fe40006800000 */
[----:B------:R-:W-:-:S02]  /*4ce0*/  ISETP.GE.AND P5, PT, R46, R166, PT ;  /* 0x000000a62e00720c */ /* 0x000fc40003fa6270 */
[----:B------:R-:W-:Y:S02]  /*4cf0*/  FSEL R17, R40, -INF , !P1 ;  /* 0xff80000028117808 */ /* 0x000fe40004800000 */
[----:B------:R-:W-:Y:S01]  /*4d00*/  IABS R56, R56 ;  /* 0x0000003800387213 */ /* 0x000fe20000000000 */
[----:B------:R-:W-:Y:S01]  /*4d10*/  VIADD R44, R102, 0x11 ;  /* 0x00000011662c7836 */ /* 0x000fe20000000000 */
[----:B------:R-:W-:Y:S02]  /*4d20*/  I2FP.F32.S32 R40, R31 ;  /* 0x0000001f00287245 */ /* 0x000fe40000201400 */
[----:B------:R-:W-:Y:S02]  /*4d30*/  FSEL R47, R47, -INF , P6 ;  /* 0xff8000002f2f7808 */ /* 0x000fe40003000000 */
[----:B------:R-:W-:Y:S02]  /*4d40*/  ISETP.GE.AND P6, PT, R46, R163, PT ;  /* 0x000000a32e00720c */ /* 0x000fe40003fc6270 */
[----:B------:R-:W-:Y:S01]  /*4d50*/  FSEL R31, R42, -INF , P5 ;  /* 0xff8000002a1f7808 */ /* 0x000fe20002800000 */
[----:B------:R-:W-:Y:S01]  /*4d60*/  VIADD R42, R102, 0x18 ;  /* 0x00000018662a7836 */ /* 0x000fe20000000000 */
[----:B------:R-:W-:Y:S01]  /*4d70*/  I2FP.F32.S32 R56, R56 ;  /* 0x0000003800387245 */ /* 0x000fe20000201400 */
[----:B------:R-:W-:Y:S01]  /*4d80*/  FFMA.FTZ R40, -R155, R40, R41 ;  /* 0x000000289b287223 */ /* 0x000fe20000010129 */
[----:B------:R-:W-:-:S02]  /*4d90*/  I2FP.F32.S32 R46, R45 ;  /* 0x0000002d002e7245 */ /* 0x000fc40000201400 */
[----:B------:R-:W-:Y:S02]  /*4da0*/  FSEL R29, R47, -INF , !P4 ;  /* 0xff8000002f1d7808 */ /* 0x000fe40006000000 */
[----:B------:R-:W-:Y:S01]  /*4db0*/  ISETP.GE.AND P4, PT, R44, R168, PT ;  /* 0x000000a82c00720c */ /* 0x000fe20003f86270 */
[----:B------:R-:W-:Y:S01]  /*4dc0*/  FFMA.FTZ R36, -R155, R56, R36 ;  /* 0x000000389b247223 */ /* 0x000fe20000010124 */
[----:B------:R-:W-:Y:S01]  /*4dd0*/  FSEL R31, R31, -INF , !P6 ;  /* 0xff8000001f1f7808 */ /* 0x000fe20007000000 */
[----:B------:R-:W-:Y:S01]  /*4de0*/  FFMA.FTZ R43, -R155, R46, R43 ;  /* 0x0000002e9b2b7223 */ /* 0x000fe2000001012b */
[----:B------:R-:W-:Y:S02]  /*4df0*/  IABS R19, R19 ;  /* 0x0000001300137213 */ /* 0x000fe40000000000 */
[----:B------:R-:W-:Y:S02]  /*4e00*/  ISETP.GE.AND P6, PT, R42, R168, PT ;  /* 0x000000a82a00720c */ /* 0x000fe40003fc6270 */
[----:B------:R-:W-:-:S02]  /*4e10*/  ISETP.GE.AND P3, PT, R44, R167, PT ;  /* 0x000000a72c00720c */ /* 0x000fc40003f66270 */
[----:B------:R-:W-:Y:S02]  /*4e20*/  ISETP.GE.AND P1, PT, R44, R166, PT ;  /* 0x000000a62c00720c */ /* 0x000fe40003f26270 */
[----:B------:R-:W-:Y:S02]  /*4e30*/  FSEL R40, R40, -INF , P4 ;  /* 0xff80000028287808 */ /* 0x000fe40002000000 */
[----:B------:R-:W-:Y:S01]  /*4e40*/  IABS R15, R15 ;  /* 0x0000000f000f7213 */ /* 0x000fe20000000000 */
[----:B------:R-:W-:Y:S01]  /*4e50*/  IMAD.MOV.U32 R41, RZ, RZ, R19 ;  /* 0x000000ffff297224 */ /* 0x000fe200078e0013 */
[----:B------:R-:W-:Y:S02]  /*4e60*/  ISETP.GE.AND P4, PT, R42, R167, PT ;  /* 0x000000a72a00720c */ /* 0x000fe40003f86270 */
[----:B------:R-:W-:Y:S02]  /*4e70*/  FSEL R36, R36, -INF , P6 ;  /* 0xff80000024247808 */ /* 0x000fe40003000000 */
[----:B------:R-:W-:-:S02]  /*4e80*/  FSEL R19, R40, -INF , !P3 ;  /* 0xff80000028137808 */ /* 0x000fc40005800000 */
[----:B------:R-:W-:Y:S02]  /*4e90*/  FSEL R43, R43, -INF , P1 ;  /* 0xff8000002b2b7808 */ /* 0x000fe40000800000 */
[----:B------:R-:W-:Y:S02]  /*4ea0*/  IABS R35, R35 ;  /* 0x0000002300237213 */ /* 0x000fe40000000000 */
[C---:B------:R-:W-:Y:S02]  /*4eb0*/  ISETP.GE.AND P3, PT, R42.reuse, R166, PT ;  /* 0x000000a62a00720c */ /* 0x040fe40003f66270 */
[----:B------:R-:W-:Y:S01]  /*4ec0*/  ISETP.GE.AND P1, PT, R42, R163, PT ;  /* 0x000000a32a00720c */ /* 0x000fe20003f26270 */
[----:B------:R-:W-:Y:S01]  /*4ed0*/  IMAD.MOV.U32 R42, RZ, RZ, R15 ;  /* 0x000000ffff2a7224 */ /* 0x000fe200078e000f */
[----:B------:R-:W-:Y:S02]  /*4ee0*/  FSEL R15, R36, -INF , !P4 ;  /* 0xff800000240f7808 */ /* 0x000fe40006000000 */
[----:B------:R-:W-:-:S02]  /*4ef0*/  I2FP.F32.S32 R36, R35 ;  /* 0x0000002300247245 */ /* 0x000fc40000201400 */
[----:B------:R-:W-:Y:S02]  /*4f00*/  I2FP.F32.S32 R41, R41 ;  /* 0x0000002900297245 */ /* 0x000fe40000201400 */
[----:B------:R-:W-:Y:S01]  /*4f10*/  IABS R13, R13 ;  /* 0x0000000d000d7213 */ /* 0x000fe20000000000 */
[----:B------:R-:W-:Y:S01]  /*4f20*/  VIADD R40, R102, 0x19 ;  /* 0x0000001966287836 */ /* 0x000fe20000000000 */
[----:B------:R-:W-:Y:S01]  /*4f30*/  ISETP.GE.AND P5, PT, R44, R163, PT ;  /* 0x000000a32c00720c */ /* 0x000fe20003fa6270 */
[C---:B------:R-:W-:Y:S01]  /*4f40*/  FFMA.FTZ R36, -R155.reuse, R36, R37 ;  /* 0x000000249b247223 */ /* 0x040fe20000010125 */
[----:B------:R-:W-:Y:S01]  /*4f50*/  I2FP.F32.S32 R42, R42 ;  /* 0x0000002a002a7245 */ /* 0x000fe20000201400 */
[----:B------:R-:W-:Y:S01]  /*4f60*/  FFMA.FTZ R38, -R155, R41, R38 ;  /* 0x000000299b267223 */ /* 0x000fe20000010126 */
[----:B------:R-:W-:Y:S01]  /*4f70*/  IMAD.MOV.U32 R37, RZ, RZ, R13 ;  /* 0x000000ffff257224 */ /* 0x000fe200078e000d */
[----:B------:R-:W-:Y:S02]  /*4f80*/  FSEL R41, R43, -INF , !P5 ;  /* 0xff8000002b297808 */ /* 0x000fe40006800000 */
[----:B------:R-:W-:-:S02]  /*4f90*/  IABS R33, R33 ;  /* 0x0000002100217213 */ /* 0x000fc40000000000 */
[C---:B------:R-:W-:Y:S01]  /*4fa0*/  ISETP.GE.AND P5, PT, R40.reuse, R168, PT ;  /* 0x000000a82800720c */ /* 0x040fe20003fa6270 */
[----:B------:R-:W-:Y:S01]  /*4fb0*/  FFMA.FTZ R39, -R155, R42, R39 ;  /* 0x0000002a9b277223 */ /* 0x000fe20000010127 */
[----:B------:R-:W-:Y:S02]  /*4fc0*/  ISETP.GE.AND P4, PT, R40, R166, PT ;  /* 0x000000a62800720c */ /* 0x000fe40003f86270 */
[----:B------:R-:W-:Y:S01]  /*4fd0*/  FSEL R35, R38, -INF , P3 ;  /* 0xff80000026237808 */ /* 0x000fe20001800000 */
[----:B------:R-:W-:Y:S01]  /*4fe0*/  VIADD R38, R102, 0x20 ;  /* 0x0000002066267836 */ /* 0x000fe20000000000 */
[----:B------:R-:W-:Y:S02]  /*4ff0*/  I2FP.F32.S32 R33, R33 ;  /* 0x0000002100217245 */ /* 0x000fe40000201400 */
[----:B------:R-:W-:Y:S02]  /*5000*/  I2FP.F32.S32 R37, R37 ;  /* 0x0000002500257245 */ /* 0x000fe40000201400 */
[----:B------:R-:W-:-:S02]  /*5010*/  ISETP.GE.AND P6, PT, R40, R167, PT ;  /* 0x000000a72800720c */ /* 0x000fc40003fc6270 */
[----:B------:R-:W-:Y:S01]  /*5020*/  FSEL R36, R36, -INF , P5 ;  /* 0xff80000024247808 */ /* 0x000fe20002800000 */
[C---:B------:R-:W-:Y:S01]  /*5030*/  FFMA.FTZ R80, -R155.reuse, R33, R80 ;  /* 0x000000219b507223 */ /* 0x040fe20000010150 */
[----:B------:R-:W-:Y:S01]  /*5040*/  ISETP.GE.AND P3, PT, R40, R163, PT ;  /* 0x000000a32800720c */ /* 0x000fe20003f66270 */
[----:B------:R-:W-:Y:S01]  /*5050*/  FFMA.FTZ R37, -R155, R37, R82 ;  /* 0x000000259b257223 */ /* 0x000fe20000010152 */
[----:B------:R-:W-:Y:S02]  /*5060*/  FSEL R39, R39, -INF , P4 ;  /* 0xff80000027277808 */ /* 0x000fe40002000000 */
[----:B------:R-:W-:Y:S02]  /*5070*/  IABS R34, R34 ;  /* 0x0000002200227213 */ /* 0x000fe40000000000 */
[----:B------:R-:W-:Y:S02]  /*5080*/  FSEL R35, R35, -INF , !P1 ;  /* 0xff80000023237808 */ /* 0x000fe40004800000 */
[----:B------:R-:W-:-:S02]  /*5090*/  FSEL R13, R36, -INF , !P6 ;  /* 0xff800000240d7808 */ /* 0x000fc40007000000 */
[----:B------:R-:W-:Y:S02]  /*50a0*/  IABS R32, R32 ;  /* 0x0000002000207213 */ /* 0x000fe40000000000 */
[----:B------:R-:W-:Y:S02]  /*50b0*/  IABS R30, R30 ;  /* 0x0000001e001e7213 */ /* 0x000fe40000000000 */
[C---:B------:R-:W-:Y:S02]  /*50c0*/  ISETP.GE.AND P1, PT, R38.reuse, R168, PT ;  /* 0x000000a82600720c */ /* 0x040fe40003f26270 */
[----:B------:R-:W-:Y:S01]  /*50d0*/  ISETP.GE.AND P6, PT, R38, R166, PT ;  /* 0x000000a62600720c */ /* 0x000fe20003fc6270 */
[----:B------:R-:W-:Y:S01]  /*50e0*/  VIADD R36, R102, 0x21 ;  /* 0x0000002166247836 */ /* 0x000fe20000000000 */
[----:B------:R-:W-:Y:S02]  /*50f0*/  FSEL R33, R39, -INF , !P3 ;  /* 0xff80000027217808 */ /* 0x000fe40005800000 */
[----:B------:R-:W-:-:S02]  /*5100*/  I2FP.F32.S32 R34, R34 ;  /* 0x0000002200227245 */ /* 0x000fc40000201400 */
[----:B------:R-:W-:Y:S01]  /*5110*/  I2FP.F32.S32 R39, R32 ;  /* 0x0000002000277245 */ /* 0x000fe20000201400 */
[----:B------:R-:W-:Y:S01]  /*5120*/  VIADD R32, R102, 0x28 ;  /* 0x0000002866207836 */ /* 0x000fe20000000000 */
[----:B------:R-:W-:Y:S02]  /*5130*/  I2FP.F32.S32 R30, R30 ;  /* 0x0000001e001e7245 */ /* 0x000fe40000201400 */
[C---:B------:R-:W-:Y:S02]  /*5140*/  ISETP.GE.AND P5, PT, R38.reuse, R167, PT ;  /* 0x000000a72600720c */ /* 0x040fe40003fa6270 */
[----:B------:R-:W-:Y:S02]  /*5150*/  ISETP.GE.AND P4, PT, R38, R163, PT ;  /* 0x000000a32600720c */ /* 0x000fe40003f86270 */
[----:B------:R-:W-:Y:S02]  /*5160*/  FSEL R80, R80, -INF , P1 ;  /* 0xff80000050507808 */ /* 0x000fe40000800000 */
[----:B------:R-:W-:Y:S01]  /*5170*/  FSEL R37, R37, -INF , P6 ;  /* 0xff80000025257808 */ /* 0x000fe20003000000 */
[C---:B------:R-:W-:Y:S01]  /*5180*/  FFMA.FTZ R34, -R155.reuse, R34, R81 ;  /* 0x000000229b227223 */ /* 0x040fe20000010151 */
[----:B------:R-:W-:Y:S01]  /*5190*/  ISETP.GE.AND P3, PT, R36, R168, PT ;  /* 0x000000a82400720c */ /* 0x000fe20003f66270 */
[C---:B------:R-:W-:Y:S01]  /*51a0*/  FFMA.FTZ R39, -R155.reuse, R39, R52 ;  /* 0x000000279b277223 */ /* 0x040fe20000010134 */
[----:B------:R-:W-:Y:S01]  /*51b0*/  FSEL R115, R80, -INF , !P5 ;  /* 0xff80000050737808 */ /* 0x000fe20006800000 */
[----:B------:R-:W-:Y:S01]  /*51c0*/  FFMA.FTZ R30, -R155, R30, R83 ;  /* 0x0000001e9b1e7223 */ /* 0x000fe20000010153 */
[----:B------:R-:W-:-:S02]  /*51d0*/  IABS R28, R28 ;  /* 0x0000001c001c7213 */ /* 0x000fc40000000000 */
[----:B------:R-:W-:Y:S02]  /*51e0*/  FSEL R131, R37, -INF , !P4 ;  /* 0xff80000025837808 */ /* 0x000fe40006000000 */
[----:B------:R-:W-:Y:S02]  /*51f0*/  ISETP.GE.AND P5, PT, R36, R166, PT ;  /* 0x000000a62400720c */ /* 0x000fe40003fa6270 */
[----:B------:R-:W-:Y:S02]  /*5200*/  ISETP.GE.AND P4, PT, R32, R168, PT ;  /* 0x000000a82000720c */ /* 0x000fe40003f86270 */
[----:B------:R-:W-:Y:S02]  /*5210*/  IABS R22, R22 ;  /* 0x0000001600167213 */ /* 0x000fe40000000000 */
[----:B------:R-:W-:Y:S02]  /*5220*/  FSEL R34, R34, -INF , P3 ;  /* 0xff80000022227808 */ /* 0x000fe40001800000 */
[----:B------:R-:W-:-:S02]  /*5230*/  I2FP.F32.S32 R28, R28 ;  /* 0x0000001c001c7245 */ /* 0x000fc40000201400 */
[-C--:B------:R-:W-:Y:S02]  /*5240*/  ISETP.GE.AND P1, PT, R36, R167.reuse, PT ;  /* 0x000000a72400720c */ /* 0x080fe40003f26270 */
[----:B------:R-:W-:Y:S02]  /*5250*/  ISETP.GE.AND P3, PT, R32, R167, PT ;  /* 0x000000a72000720c */ /* 0x000fe40003f66270 */
[----:B------:R-:W-:Y:S01]  /*5260*/  FSEL R129, R30, -INF , P5 ;  /* 0xff8000001e817808 */ /* 0x000fe20002800000 */
[----:B------:R-:W-:Y:S01]  /*5270*/  VIADD R30, R102, 0x29 ;  /* 0x00000029661e7836 */ /* 0x000fe20000000000 */
[----:B------:R-:W-:Y:S02]  /*5280*/  FSEL R39, R39, -INF , P4 ;  /* 0xff80000027277808 */ /* 0x000fe40002000000 */
[----:B------:R-:W-:Y:S02]  /*5290*/  I2FP.F32.S32 R22, R22 ;  /* 0x0000001600167245 */ /* 0x000fe40000201400 */
[----:B------:R-:W-:Y:S01]  /*52a0*/  IABS R20, R20 ;  /* 0x0000001400147213 */ /* 0x000fe20000000000 */
[C---:B------:R-:W-:Y:S01]  /*52b0*/  FFMA.FTZ R28, -R155.reuse, R28, R54 ;  /* 0x0000001c9b1c7223 */ /* 0x040fe20000010136 */
[----:B------:R-:W-:Y:S01]  /*52c0*/  FSEL R125, R34, -INF , !P1 ;  /* 0xff800000227d7808 */ /* 0x000fe20004800000 */
[----:B------:R-:W-:Y:S01]  /*52d0*/  FFMA.FTZ R22, -R155, R22, R55 ;  /* 0x000000169b167223 */ /* 0x000fe20000010137 */
[----:B------:R-:W-:-:S02]  /*52e0*/  FSEL R127, R39, -INF , !P3 ;  /* 0xff800000277f7808 */ /* 0x000fc40005800000 */
[----:B------:R-:W-:Y:S02]  /*52f0*/  ISETP.GE.AND P1, PT, R32, R166, PT ;  /* 0x000000a62000720c */ /* 0x000fe40003f26270 */
[----:B------:R-:W-:Y:S01]  /*5300*/  I2FP.F32.S32 R39, R20 ;  /* 0x0000001400277245 */ /* 0x000fe20000201400 */
[----:B------:R-:W-:Y:S01]  /*5310*/  VIADD R20, R102, 0x30 ;  /* 0x0000003066147836 */ /* 0x000fe20000000000 */
[----:B------:R-:W-:Y:S02]  /*5320*/  ISETP.GE.AND P3, PT, R30, R166, PT ;  /* 0x000000a61e00720c */ /* 0x000fe40003f66270 */
[----:B------:R-:W-:Y:S01]  /*5330*/  IABS R24, R24 ;  /* 0x0000001800187213 */ /* 0x000fe20000000000 */
[----:B------:R-:W-:Y:S01]  /*5340*/  FFMA.FTZ R39, -R155, R39, R78 ;  /* 0x000000279b277223 */ /* 0x000fe2000001014e */
[----:B------:R-:W-:Y:S02]  /*5350*/  FSEL R28, R28, -INF , P1 ;  /* 0xff8000001c1c7808 */ /* 0x000fe40000800000 */
[----:B------:R-:W-:-:S02]  /*5360*/  I2FP.F32.S32 R37, R24 ;  /* 0x0000001800257245 */ /* 0x000fc40000201400 */
[-C--:B------:R-:W-:Y:S02]  /*5370*/  ISETP.GE.AND P1, PT, R30, R163.reuse, PT ;  /* 0x000000a31e00720c */ /* 0x080fe40003f26270 */
[----:B------:R-:W-:Y:S02]  /*5380*/  FSEL R22, R22, -INF , P3 ;  /* 0xff80000016167808 */ /* 0x000fe40001800000 */
[----:B------:R-:W-:Y:S02]  /*5390*/  ISETP.GE.AND P5, PT, R32, R163, PT ;  /* 0x000000a32000720c */ /* 0x000fe40003fa6270 */
[----:B------:R-:W-:Y:S01]  /*53a0*/  ISETP.GE.AND P3, PT, R20, R166, PT ;  /* 0x000000a61400720c */ /* 0x000fe20003f66270 */
[----:B------:R-:W-:Y:S01]  /*53b0*/  FFMA.FTZ R37, -R155, R37, R50 ;  /* 0x000000259b257223 */ /* 0x000fe20000010132 */
[----:B------:R-:W-:Y:S02]  /*53c0*/  FSEL R169, R22, -INF , !P1 ;  /* 0xff80000016a97808 */ /* 0x000fe40004800000 */
[----:B------:R-:W-:-:S02]  /*53d0*/  IABS R14, R14 ;  /* 0x0000000e000e7213 */ /* 0x000fc40000000000 */
[----:B------:R-:W-:Y:S02]  /*53e0*/  FSEL R173, R28, -INF , !P5 ;  /* 0xff8000001cad7808 */ /* 0x000fe40006800000 */
[----:B------:R-:W-:Y:S02]  /*53f0*/  ISETP.GE.AND P1, PT, R20, R163, PT ;  /* 0x000000a31400720c */ /* 0x000fe40003f26270 */
[----:B------:R-:W-:Y:S02]  /*5400*/  FSEL R39, R39, -INF , P3 ;  /* 0xff80000027277808 */ /* 0x000fe40001800000 */
[----:B------:R-:W-:Y:S02]  /*5410*/  ISETP.GE.AND P5, PT, R102, R166, PT ;  /* 0x000000a66600720c */ /* 0x000fe40003fa6270 */
[----:B------:R-:W-:Y:S02]  /*5420*/  IABS R18, R18 ;  /* 0x0000001200127213 */ /* 0x000fe40000000000 */
[----:B------:R-:W-:-:S02]  /*5430*/  IABS R16, R16 ;  /* 0x0000001000107213 */ /* 0x000fc40000000000 */
[----:B------:R-:W-:Y:S02]  /*5440*/  I2FP.F32.S32 R14, R14 ;  /* 0x0000000e000e7245 */ /* 0x000fe40000201400 */
[----:B------:R-:W-:Y:S02]  /*5450*/  FSEL R126, R39, -INF , !P1 ;  /* 0xff800000277e7808 */ /* 0x000fe40004800000 */
[----:B------:R-:W-:Y:S02]  /*5460*/  ISETP.GE.AND P1, PT, R102, R163, PT ;  /* 0x000000a36600720c */ /* 0x000fe40003f26270 */
[----:B------:R-:W-:Y:S02]  /*5470*/  FSEL R37, R37, -INF , P5 ;  /* 0xff80000025257808 */ /* 0x000fe40002800000 */
[----:B------:R-:W-:Y:S01]  /*5480*/  I2FP.F32.S32 R18, R18 ;  /* 0x0000001200127245 */ /* 0x000fe20000201400 */
[----:B------:R-:W-:Y:S01]  /*5490*/  FFMA.FTZ R75, -R155, R14, R75 ;  /* 0x0000000e9b4b7223 */ /* 0x000fe2000001014b */
[----:B------:R-:W-:-:S02]  /*54a0*/  I2FP.F32.S32 R16, R16 ;  /* 0x0000001000107245 */ /* 0x000fc40000201400 */
[----:B------:R-:W-:Y:S01]  /*54b0*/  FSEL R14, R37, -INF , !P1 ;  /* 0xff800000250e7808 */ /* 0x000fe20004800000 */
[C---:B------:R-:W-:Y:S01]  /*54c0*/  FFMA.FTZ R79, -R155.reuse, R18, R79 ;  /* 0x000000129b4f7223 */ /* 0x040fe2000001014f */
[C---:B------:R-:W-:Y:S02]  /*54d0*/  VIADD R18, R102.reuse, 0x31 ;  /* 0x0000003166127836 */ /* 0x040fe40000000000 */
[----:B------:R-:W-:Y:S01]  /*54e0*/  FFMA.FTZ R74, -R155, R16, R74 ;  /* 0x000000109b4a7223 */ /* 0x000fe2000001014a */
[----:B------:R-:W-:Y:S01]  /*54f0*/  VIADD R16, R102, 0x38 ;  /* 0x0000003866107836 */ /* 0x000fe20000000000 */
[----:B------:R-:W-:Y:S02]  /*5500*/  FMNMX3.FTZ R22, R14, R25, R27, !PT ;  /* 0x000000190e167276 */ /* 0x000fe4000781001b */
[----:B------:R-:W-:Y:S02]  /*5510*/  ISETP.GE.AND P3, PT, R18, R166, PT ;  /* 0x000000a61200720c */ /* 0x000fe40003f66270 */
[----:B------:R-:W-:-:S02]  /*5520*/  FMNMX3.FTZ R22, R22, R29, R31, !PT ;  /* 0x0000001d16167276 */ /* 0x000fc4000781001f */
[----:B------:R-:W-:Y:S02]  /*5530*/  ISETP.GE.AND P1, PT, R16, R166, PT ;  /* 0x000000a61000720c */ /* 0x000fe40003f26270 */
[----:B------:R-:W-:Y:S02]  /*5540*/  ISETP.GE.AND P6, PT, R36, R163, PT ;  /* 0x000000a32400720c */ /* 0x000fe40003fc6270 */
[----:B------:R-:W-:Y:S02]  /*5550*/  FSEL R79, R79, -INF , P3 ;  /* 0xff8000004f4f7808 */ /* 0x000fe40001800000 */
[----:B------:R-:W-:Y:S02]  /*5560*/  FMNMX3.FTZ R22, R22, R41, R35, !PT ;  /* 0x0000002916167276 */ /* 0x000fe40007810023 */
[C---:B------:R-:W-:Y:S02]  /*5570*/  ISETP.GE.AND P3, PT, R20.reuse, R168, PT ;  /* 0x000000a81400720c */ /* 0x040fe40003f66270 */
[----:B------:R-:W-:Y:S01]  /*5580*/  ISETP.GE.AND P5, PT, R20, R167, PT ;  /* 0x000000a71400720c */ /* 0x000fe20003fa6270 */
[----:B------:R-:W-:Y:S01]  /*5590*/  VIADD R20, R102, 0x39 ;  /* 0x0000003966147836 */ /* 0x000fe20000000000 */
[----:B------:R-:W-:-:S02]  /*55a0*/  FSEL R74, R74, -INF , P1 ;  /* 0xff8000004a4a7808 */ /* 0x000fc40000800000 */
[----:B------:R-:W-:Y:S02]  /*55b0*/  ISETP.GE.AND P1, PT, R16, R163, PT ;  /* 0x000000a31000720c */ /* 0x000fe40003f26270 */
[----:B------:R-:W-:Y:S02]  /*55c0*/  FSEL R129, R129, -INF , !P6 ;  /* 0xff80000081817808 */ /* 0x000fe40007000000 */
[----:B------:R-:W-:Y:S02]  /*55d0*/  IABS R12, R12 ;  /* 0x0000000c000c7213 */ /* 0x000fe40000000000 */
[----:B------:R-:W-:Y:S02]  /*55e0*/  FMNMX3.FTZ R22, R22, R33, R131, !PT ;  /* 0x0000002116167276 */ /* 0x000fe40007810083 */
[----:B------:R-:W-:Y:S02]  /*55f0*/  FSEL R124, R74, -INF , !P1 ;  /* 0xff8000004a7c7808 */ /* 0x000fe40004800000 */
[----:B------:R-:W-:-:S02]  /*5600*/  FSEL R37, R26, -INF , !P2 ;  /* 0xff8000001a257808 */ /* 0x000fc40005000000 */
[----:B------:R-:W-:Y:S02]  /*5610*/  ISETP.GE.AND P1, PT, R20, R166, PT ;  /* 0x000000a61400720c */ /* 0x000fe40003f26270 */
[----:B------:R-:W-:Y:S02]  /*5620*/  ISETP.GE.AND P2, PT, R18, R163, PT ;  /* 0x000000a31200720c */ /* 0x000fe40003f46270 */
[----:B------:R-:W-:Y:S02]  /*5630*/  FMNMX3.FTZ R22, R22, R129, R173, !PT ;  /* 0x0000008116167276 */ /* 0x000fe400078100ad */
[----:B------:R-:W-:Y:S02]  /*5640*/  I2FP.F32.S32 R12, R12 ;  /* 0x0000000c000c7245 */ /* 0x000fe40000201400 */
[----:B------:R-:W-:Y:S02]  /*5650*/  FSEL R75, R75, -INF , P1 ;  /* 0xff8000004b4b7808 */ /* 0x000fe40000800000 */
[----:B------:R-:W-:Y:S01]  /*5660*/  FSEL R111, R79, -INF , !P2 ;  /* 0xff8000004f6f7808 */ /* 0x000fe20005000000 */
[----:B------:R-:W-:Y:S01]  /*5670*/  FFMA.FTZ R12, -R155, R12, R53 ;  /* 0x0000000c9b0c7223 */ /* 0x000fe20000010135 */
[----:B------:R-:W-:-:S02]  /*5680*/  ISETP.GE.AND P1, PT, R20, R163, PT ;  /* 0x000000a31400720c */ /* 0x000fc40003f26270 */
[----:B------:R-:W-:Y:S02]  /*5690*/  FMNMX3.FTZ R22, R22, R169, R126, !PT ;  /* 0x000000a916167276 */ /* 0x000fe4000781007e */
[----:B------:R-:W-:Y:S02]  /*56a0*/  ISETP.GE.AND P4, PT, R30, R168, PT ;  /* 0x000000a81e00720c */ /* 0x000fe40003f86270 */
[----:B------:R-:W-:Y:S02]  /*56b0*/  FSEL R114, R75, -INF , !P1 ;  /* 0xff8000004b727808 */ /* 0x000fe40004800000 */
[----:B------:R-:W-:Y:S01]  /*56c0*/  FMNMX3.FTZ R43, R22, R111, R124, !PT ;  /* 0x0000006f162b7276 */ /* 0x000fe2000781007c */
[----:B------:R-:W-:Y:S01]  /*56d0*/  FFMA.FTZ R48, -R155, R49, R48 ;  /* 0x000000319b307223 */ /* 0x000fe20000010130 */
[----:B------:R-:W-:Y:S02]  /*56e0*/  FSEL R12, R12, -INF , P4 ;  /* 0xff8000000c0c7808 */ /* 0x000fe40002000000 */
[----:B------:R-:W-:-:S02]  /*56f0*/  IABS R10, R10 ;  /* 0x0000000a000a7213 */ /* 0x000fc40000000000 */
[----:B------:R-:W-:Y:S02]  /*5700*/  ISETP.GE.AND P4, PT, R102, R168, PT ;  /* 0x000000a86600720c */ /* 0x000fe40003f86270 */
[----:B------:R-:W-:Y:S02]  /*5710*/  FMNMX.FTZ R43, R114, R43, !PT ;  /* 0x0000002b722b7209 */ /* 0x000fe40007810000 */
[----:B------:R-:W-:Y:S02]  /*5720*/  IABS R6, R6 ;  /* 0x0000000600067213 */ /* 0x000fe40000000000 */
[----:B------:R-:W-:Y:S02]  /*5730*/  FSEL R48, R48, -INF , P4 ;  /* 0xff80000030307808 */ /* 0x000fe40002000000 */
[----:B------:R-:W-:Y:S02]  /*5740*/  I2FP.F32.S32 R39, R10 ;  /* 0x0000000a00277245 */ /* 0x000fe40000201400 */
[----:B------:R-:W-:Y:S01]  /*5750*/  ISETP.GE.AND P4, PT, R102, R167, PT ;  /* 0x000000a76600720c */ /* 0x000fe20003f86270 */
[----:B------:R-:W1:Y:S01]  /*5760*/  SHFL.BFLY PT, R10, R43, 0x2, 0x1f ;  /* 0x0c401f002b0a7f89 */ /* 0x000e6200000e0000 */
[----:B------:R-:W-:-:S02]  /*5770*/  ISETP.GE.AND P2, PT, R18, R168, PT ;  /* 0x000000a81200720c */ /* 0x000fc40003f46270 */
[----:B------:R-:W-:Y:S01]  /*5780*/  ISETP.GE.AND P1, PT, R18, R167, PT ;  /* 0x000000a71200720c */ /* 0x000fe20003f26270 */
[----:B------:R-:W-:Y:S01]  /*5790*/  IMAD.MOV.U32 R18, RZ, RZ, R6 ;  /* 0x000000ffff127224 */ /* 0x000fe200078e0006 */
[----:B------:R-:W-:Y:S02]  /*57a0*/  IABS R0, R0 ;  /* 0x0000000000007213 */ /* 0x000fe40000000000 */
[----:B------:R-:W-:Y:S02]  /*57b0*/  FSEL R6, R48, -INF , !P4 ;  /* 0xff80000030067808 */ /* 0x000fe40006000000 */
[----:B------:R-:W-:Y:S02]  /*57c0*/  I2FP.F32.S32 R22, R0 ;  /* 0x0000000000167245 */ /* 0x000fe40000201400 */
[----:B------:R-:W-:Y:S02]  /*57d0*/  FMNMX3.FTZ R0, R6, R21, R37, !PT ;  /* 0x0000001506007276 */ /* 0x000fe40007810025 */
[----:B------:R-:W-:-:S02]  /*57e0*/  IABS R8, R8 ;  /* 0x0000000800087213 */ /* 0x000fc40000000000 */
[----:B------:R-:W-:Y:S02]  /*57f0*/  FMNMX3.FTZ R0, R0, R23, R17, !PT ;  /* 0x0000001700007276 */ /* 0x000fe40007810011 */
[----:B------:R-:W-:Y:S01]  /*5800*/  I2FP.F32.S32 R8, R8 ;  /* 0x0000000800087245 */ /* 0x000fe20000201400 */
[C---:B------:R-:W-:Y:S01]  /*5810*/  FFMA.FTZ R39, -R155.reuse, R39, R76 ;  /* 0x000000279b277223 */ /* 0x040fe2000001014c */
[----:B------:R-:W-:Y:S02]  /*5820*/  I2FP.F32.S32 R18, R18 ;  /* 0x0000001200127245 */ /* 0x000fe40000201400 */
[----:B------:R-:W-:Y:S01]  /*5830*/  FMNMX3.FTZ R0, R0, R19, R15, !PT ;  /* 0x0000001300007276 */ /* 0x000fe2000781000f */
[C---:B------:R-:W-:Y:S01]  /*5840*/  FFMA.FTZ R8, -R155.reuse, R8, R77 ;  /* 0x000000089b087223 */ /* 0x040fe2000001014d */
[----:B------:R-:W-:Y:S01]  /*5850*/  ISETP.GE.AND P6, PT, R30, R167, PT ;  /* 0x000000a71e00720c */ /* 0x000fe20003fc6270 */
[----:B------:R-:W-:Y:S01]  /*5860*/  FFMA.FTZ R18, -R155, R18, R72 ;  /* 0x000000129b127223 */ /* 0x000fe20000010148 */
[----:B------:R-:W-:-:S02]  /*5870*/  ISETP.GE.AND P4, PT, R16, R168, PT ;  /* 0x000000a81000720c */ /* 0x000fc40003f86270 */
[----:B------:R-:W-:Y:S02]  /*5880*/  FSEL R39, R39, -INF , P3 ;  /* 0xff80000027277808 */ /* 0x000fe40001800000 */
[----:B------:R-:W-:Y:S01]  /*5890*/  FMNMX3.FTZ R0, R0, R13, R115, !PT ;  /* 0x0000000d00007276 */ /* 0x000fe20007810073 */
[----:B------:R-:W-:Y:S01]  /*58a0*/  FFMA.FTZ R22, -R155, R22, R73 ;  /* 0x000000169b167223 */ /* 0x000fe20000010149 */
[----:B------:R-:W-:Y:S02]  /*58b0*/  FSEL R8, R8, -INF , P2 ;  /* 0xff80000008087808 */ /* 0x000fe40001000000 */
[----:B------:R-:W-:Y:S02]  /*58c0*/  ISETP.GE.AND P3, PT, R16, R167, PT ;  /* 0x000000a71000720c */ /* 0x000fe40003f66270 */
[----:B------:R-:W-:Y:S02]  /*58d0*/  ISETP.GE.AND P2, PT, R20, R168, PT ;  /* 0x000000a81400720c */ /* 0x000fe40003f46270 */
[----:B------:R-:W-:-:S02]  /*58e0*/  FSEL R18, R18, -INF , P4 ;  /* 0xff80000012127808 */ /* 0x000fc40002000000 */
[----:B------:R-:W-:Y:S02]  /*58f0*/  FSEL R171, R12, -INF , !P6 ;  /* 0xff8000000cab7808 */ /* 0x000fe40007000000 */
[----:B------:R-:W-:Y:S02]  /*5900*/  FSEL R172, R39, -INF , !P5 ;  /* 0xff80000027ac7808 */ /* 0x000fe40006800000 */
[----:B------:R-:W-:Y:S02]  /*5910*/  FMNMX3.FTZ R0, R0, R125, R127, !PT ;  /* 0x0000007d00007276 */ /* 0x000fe4000781007f */
[----:B-1----:R-:W-:Y:S02]  /*5920*/  FMNMX.FTZ R10, R43, R10, !PT ;  /* 0x0000000a2b0a7209 */ /* 0x002fe40007810000 */
[----:B------:R-:W-:Y:S02]  /*5930*/  ISETP.GE.AND P4, PT, R20, R167, PT ;  /* 0x000000a71400720c */ /* 0x000fe40003f86270 */
[----:B------:R-:W-:-:S02]  /*5940*/  FSEL R22, R22, -INF , P2 ;  /* 0xff80000016167808 */ /* 0x000fc40001000000 */
        /* <DEDUP_REMOVED lines=8> */
[----:B-1----:R-:W-:-:S04]  /*59d0*/  FMNMX.FTZ R0, R10, R39, !PT ;  /* 0x000000270a007209 */ /* 0x002fc80007810000 */
[----:B------:R-:W-:Y:S01]  /*59e0*/  FSETP.NEU.FTZ.AND P1, PT, R0, -INF , PT ;  /* 0xff8000000000780b */ /* 0x000fe20003f3d000 */
[----:B--2---:R-:W-:-:S05]  /*59f0*/  FMUL.FTZ R128, R105, R0 ;  /* 0x0000000069807220 */ /* 0x004fca0000410000 */
[----:B------:R-:W-:Y:S02]  /*5a00*/  FSEL R128, R128, RZ, P1 ;  /* 0x000000ff80807208 */ /* 0x000fe40000800000 */
[----:B---3--:R-:W-:-:S03]  /*5a10*/  FMNMX.FTZ R8, R43, R8, !PT ;  /* 0x000000082b087209 */ /* 0x008fc60007810000 */
[-C--:B------:R-:W-:Y:S02]  /*5a20*/  FFMA.FTZ R107, R25, R105.reuse, -R128 ;  /* 0x00000069196b7223 */ /* 0x080fe40000010880 */
[----:B------:R-:W1:Y:S01]  /*5a30*/  SHFL.BFLY PT, R25, R8, 0x1, 0x1f ;  /* 0x0c201f0008197f89 */ /* 0x000e6200000e0000 */
[----:B------:R-:W-:Y:S02]  /*5a40*/  IMAD.IADD R138, R11, 0x1, R4 ;  /* 0x000000010b8a7824 */ /* 0x000fe400078e0204 */
[-CC-:B------:R-:W-:Y:S02]  /*5a50*/  FFMA.FTZ R106, R27, R105.reuse, -R128.reuse ;  /* 0x000000691b6a7223 */ /* 0x180fe40000010880 */
[----:B------:R-:W-:Y:S02]  /*5a60*/  IMAD R138, R138, 0x2, R9 ;  /* 0x000000028a8a7824 */ /* 0x000fe400078e0209 */
[----:B------:R-:W-:-:S03]  /*5a70*/  FFMA.FTZ R27, R41, R105, -R128 ;  /* 0x00000069291b7223 */ /* 0x000fc60000010880 */
[----:B------:R-:W2:Y:S01]  /*5a80*/  LDSM.16.MT88.4 R40, [R138+0xa000] ;  /* 0x00a000008a28783b */ /* 0x000ea20000004200 */
[----:B-1----:R-:W-:Y:S01]  /*5a90*/  FMNMX.FTZ R100, R8, R25, !PT ;  /* 0x0000001908647209 */ /* 0x002fe20007810000 */
[-CC-:B------:R-:W-:Y:S01]  /*5aa0*/  FFMA.FTZ R110, R14, R105.reuse, -R128.reuse ;  /* 0x000000690e6e7223 */ /* 0x180fe20000010880 */
[----:B------:R-:W-:Y:S01]  /*5ab0*/  FFMA.FTZ R101, R29, R105, -R128 ;  /* 0x000000691d657223 */ /* 0x000fe20000010880 */
[----:B------:R-:W-:Y:S01]  /*5ac0*/  MUFU.EX2 R107, R107 ;  /* 0x0000006b006b7308 */ /* 0x000fe20000000800 */
[----:B------:R-:W-:Y:S01]  /*5ad0*/  FSETP.NEU.FTZ.AND P1, PT, R100, -INF , PT ;  /* 0xff8000006400780b */ /* 0x000fe20003f3d000 */
[----:B------:R-:W-:Y:S01]  /*5ae0*/  FMUL.FTZ R174, R105, R100 ;  /* 0x0000006469ae7220 */ /* 0x000fe20000410000 */
[----:B------:R-:W-:Y:S01]  /*5af0*/  IMAD.IADD R133, R7, 0x1, R138 ;  /* 0x0000000107857824 */ /* 0x000fe200078e028a */
[----:B------:R-:W-:Y:S03]  /*5b00*/  LDSM.16.MT88.4 R8, [R138+0xa800] ;  /* 0x00a800008a08783b */ /* 0x000fe60000004200 */
[----:B------:R-:W-:Y:S01]  /*5b10*/  FSEL R174, R174, RZ, P1 ;  /* 0x000000ffaeae7208 */ /* 0x000fe20000800000 */
[----:B------:R-:W1:Y:S01]  /*5b20*/  MUFU.EX2 R110, R110 ;  /* 0x0000006e006e7308 */ /* 0x000e620000000800 */
[----:B------:R-:W-:-:S07]  /*5b30*/  IMAD.IADD R132, R5, 0x1, R133 ;  /* 0x0000000105847824 */ /* 0x000fce00078e0285 */
[----:B------:R-:W-:Y:S01]  /*5b40*/  MUFU.EX2 R106, R106 ;  /* 0x0000006a006a7308 */ /* 0x000fe20000000800 */
[-CC-:B------:R-:W-:Y:S01]  /*5b50*/  FFMA.FTZ R112, R6, R105.reuse, -R174.reuse ;  /* 0x0000006906707223 */ /* 0x180fe200000108ae */
[-CC-:B------:R-:W-:Y:S01]  /*5b60*/  FFMA.FTZ R109, R21, R105.reuse, -R174.reuse ;  /* 0x00000069156d7223 */ /* 0x180fe200000108ae */
[-CC-:B------:R-:W-:Y:S01]  /*5b70*/  FFMA.FTZ R108, R37, R105.reuse, -R174.reuse ;  /* 0x00000069256c7223 */ /* 0x180fe200000108ae */
[-C--:B------:R-:W-:Y:S01]  /*5b80*/  FFMA.FTZ R103, R23, R105.reuse, -R174 ;  /* 0x0000006917677223 */ /* 0x080fe200000108ae */
[----:B------:R-:W3:Y:S03]  /*5b90*/  LDSM.16.MT88.4 R68, [R132+0x8000] ;  /* 0x008000008444783b */ /* 0x000ee60000004200 */
[----:B------:R-:W4:Y:S01]  /*5ba0*/  MUFU.EX2 R101, R101 ;  /* 0x0000006500657308 */ /* 0x000f220000000800 */
[-CC-:B------:R-:W-:Y:S01]  /*5bb0*/  FFMA.FTZ R25, R35, R105.reuse, -R128.reuse ;  /* 0x0000006923197223 */ /* 0x180fe20000010880 */
[-CC-:B------:R-:W-:Y:S01]  /*5bc0*/  FFMA.FTZ R24, R33, R105.reuse, -R128.reuse ;  /* 0x0000006921187223 */ /* 0x180fe20000010880 */
[-C--:B------:R-:W-:Y:S01]  /*5bd0*/  FFMA.FTZ R32, R31, R105.reuse, -R128 ;  /* 0x000000691f207223 */ /* 0x080fe20000010880 */
[----:B------:R-:W-:Y:S01]  /*5be0*/  IMAD.IADD R134, R5, 0x1, R138 ;  /* 0x0000000105867824 */ /* 0x000fe200078e028a */
[----:B------:R-:W-:Y:S03]  /*5bf0*/  LDSM.16.MT88.4 R76, [R133+0x8000] ;  /* 0x00800000854c783b */ /* 0x000fe60000004200 */
[----:B------:R-:W-:Y:S01]  /*5c00*/  MUFU.EX2 R112, R112 ;  /* 0x0000007000707308 */ /* 0x000fe20000000800 */
[----:B------:R-:W-:Y:S04]  /*5c10*/  LDSM.16.MT88.4 R92, [R138+0x8000] ;  /* 0x008000008a5c783b */ /* 0x000fe80000004200 */
[----:B------:R-:W-:Y:S03]  /*5c20*/  LDSM.16.MT88.4 R56, [R133+0xa000] ;  /* 0x00a000008538783b */ /* 0x000fe60000004200 */
[----:B------:R-:W5:Y:S08]  /*5c30*/  MUFU.EX2 R109, R109 ;  /* 0x0000006d006d7308 */ /* 0x000f700000000800 */
[----:B------:R-:W-:Y:S08]  /*5c40*/  MUFU.EX2 R108, R108 ;  /* 0x0000006c006c7308 */ /* 0x000ff00000000800 */
[----:B------:R-:W2:Y:S01]  /*5c50*/  MUFU.EX2 R103, R103 ;  /* 0x0000006700677308 */ /* 0x000ea20000000800 */
[-CC-:B------:R-:W-:Y:S01]  /*5c60*/  FFMA.FTZ R34, R17, R105.reuse, -R174.reuse ;  /* 0x0000006911227223 */ /* 0x180fe200000108ae */
[-CC-:B------:R-:W-:Y:S01]  /*5c70*/  FFMA.FTZ R35, R19, R105.reuse, -R174.reuse ;  /* 0x0000006913237223 */ /* 0x180fe200000108ae */
[-CC-:B------:R-:W-:Y:S01]  /*5c80*/  FFMA.FTZ R26, R15, R105.reuse, -R174.reuse ;  /* 0x000000690f1a7223 */ /* 0x180fe200000108ae */
[----:B------:R-:W-:Y:S01]  /*5c90*/  FFMA.FTZ R33, R13, R105, -R174 ;  /* 0x000000690d217223 */ /* 0x000fe200000108ae */
[----:B-1----:R-:W-:Y:S01]  /*5ca0*/  F2FP.F16.F32.PACK_AB R65, R107, R110 ;  /* 0x0000006e6b41723e */ /* 0x002fe200000000ff */
[----:B------:R-:W1:Y:S01]  /*5cb0*/  LDSM.16.MT88.4 R12, [R132+0x8800] ;  /* 0x00880000840c783b */ /* 0x000e620000004200 */
[----:B----4-:R-:W-:-:S02]  /*5cc0*/  F2FP.F16.F32.PACK_AB R67, R101, R106 ;  /* 0x0000006a6543723e */ /* 0x010fc400000000ff */
[----:B-----5:R-:W-:Y:S01]  /*5cd0*/  F2FP.F16.F32.PACK_AB R64, R109, R112 ;  /* 0x000000706d40723e */ /* 0x020fe200000000ff */
[----:B------:R-:W-:Y:S01]  /*5ce0*/  MUFU.EX2 R32, R32 ;  /* 0x0000002000207308 */ /* 0x000fe20000000800 */
[----:B------:R-:W4:Y:S04]  /*5cf0*/  LDSM.16.MT88.4 R84, [R134+0x8000] ;  /* 0x008000008654783b */ /* 0x000f280000004200 */
[----:B------:R-:W5:Y:S01]  /*5d00*/  LDSM.16.MT88.4 R48, [R134+0xa000] ;  /* 0x00a000008630783b */ /* 0x000f620000004200 */
[----:B--2---:R-:W-:Y:S02]  /*5d10*/  F2FP.F16.F32.PACK_AB R66, R103, R108 ;  /* 0x0000006c6742723e */ /* 0x004fe400000000ff */
[----:B------:R-:W2:Y:S01]  /*5d20*/  MUFU.EX2 R27, R27 ;  /* 0x0000001b001b7308 */ /* 0x000ea20000000800 */
[----:B------:R-:W-:Y:S04]  /*5d30*/  LDSM.16.MT88.4 R16, [R133+0x8800] ;  /* 0x008800008510783b */ /* 0x000fe80000004200 */
[----:B------:R-:W-:Y:S03]  /*5d40*/  LDSM.16.MT88.4 R28, [R138+0x8800] ;  /* 0x008800008a1c783b */ /* 0x000fe60000004200 */
[----:B------:R-:W-:Y:S01]  /*5d50*/  MUFU.EX2 R25, R25 ;  /* 0x0000001900197308 */ /* 0x000fe20000000800 */
[C---:B------:R-:W-:Y:S01]  /*5d60*/  HMMA.16816.F32 R36, R64.reuse, R40, RZ ;  /* 0x000000284024723c */ /* 0x040fe200000018ff */
[----:B------:R-:W-:Y:S06]  /*5d70*/  LDSM.16.MT88.4 R20, [R134+0x8800] ;  /* 0x008800008614783b */ /* 0x000fec0000004200 */
[----:B------:R-:W3:Y:S01]  /*5d80*/  MUFU.EX2 R24, R24 ;  /* 0x0000001800187308 */ /* 0x000ee20000000800 */
[----:B------:R-:W-:Y:S07]  /*5d90*/  HMMA.16816.F32 R40, R64, R42, RZ ;  /* 0x0000002a4028723c */ /* 0x000fee00000018ff */
[----:B------:R-:W-:Y:S08]  /*5da0*/  MUFU.EX2 R34, R34 ;  /* 0x0000002200227308 */ /* 0x000ff00000000800 */
[----:B------:R-:W1:Y:S08]  /*5db0*/  MUFU.EX2 R35, R35 ;  /* 0x0000002300237308 */ /* 0x000e700000000800 */
[----:B------:R-:W-:Y:S08]  /*5dc0*/  MUFU.EX2 R26, R26 ;  /* 0x0000001a001a7308 */ /* 0x000ff00000000800 */
[----:B------:R-:W4:Y:S01]  /*5dd0*/  MUFU.EX2 R33, R33 ;  /* 0x0000002100217308 */ /* 0x000f220000000800 */
[----:B--2---:R-:W-:-:S02]  /*5de0*/  F2FP.F16.F32.PACK_AB R5, R27, R32 ;  /* 0x000000201b05723e */ /* 0x004fc400000000ff */
[----:B---3--:R-:W-:Y:S02]  /*5df0*/  F2FP.F16.F32.PACK_AB R7, R24, R25 ;  /* 0x000000191807723e */ /* 0x008fe400000000ff */
[----:B-1----:R-:W-:Y:S02]  /*5e00*/  F2FP.F16.F32.PACK_AB R4, R35, R34 ;  /* 0x000000222304723e */ /* 0x002fe400000000ff */
        /* <DEDUP_REMOVED lines=54> */
[----:B------:R-:W-:Y:S01]  /*6170*/  FFMA.FTZ R115, R126, R105, -R128 ;  /* 0x000000697e737223 */ /* 0x000fe20000010880 */
[----:B-----5:R-:W-:-:S02]  /*6180*/  F2FP.F16.F32.PACK_AB R7, R20, R21 ;  /* 0x000000151407723e */ /* 0x020fc400000000ff */
[----:B--2---:R-:W-:Y:S02]  /*6190*/  F2FP.F16.F32.PACK_AB R4, R30, R31 ;  /* 0x0000001f1e04723e */ /* 0x004fe400000000ff */
[----:B----4-:R-:W-:Y:S01]  /*61a0*/  F2FP.F16.F32.PACK_AB R6, R22, R23 ;  /* 0x000000171606723e */ /* 0x010fe200000000ff */
[-C--:B------:R-:W-:Y:S01]  /*61b0*/  FFMA.FTZ R114, R114, R105.reuse, -R128 ;  /* 0x0000006972727223 */ /* 0x080fe20000010880 */
        /* <DEDUP_REMOVED lines=22> */
[-C--:B------:R-:W-:Y:S01]  /*6320*/  FFMA.FTZ R111, R124, R105.reuse, -R128 ;  /* 0x000000697c6f7223 */ /* 0x080fe20000010880 */
[-CC-:B------:R-:W-:Y:S01]  /*6330*/  FFMA.FTZ R124, R172, R105.reuse, -R174.reuse ;  /* 0x00000069ac7c7223 */ /* 0x180fe200000108ae */
[----:B------:R-:W-:Y:S01]  /*6340*/  FFMA.FTZ R128, R170, R105, -R174 ;  /* 0x00000069aa807223 */ /* 0x000fe200000108ae */
[----:B------:R-:W-:Y:S02]  /*6350*/  MUFU.EX2 R115, R115 ;  /* 0x0000007300737308 */ /* 0x000fe40000000800 */
        /* <DEDUP_REMOVED lines=42> */
[----:B------:R-:W-:-:S03]  /*6600*/  FADD.FTZ R35, R35, R34 ;  /* 0x0000002223237221 */ /* 0x000fc60000010000 */
        /* <DEDUP_REMOVED lines=13> */
[----:B------:R-:W-:Y:S01]  /*66e0*/  ISETP.GT.AND P1, PT, R104, R149, PT ;  /* 0x000000956800720c */ /* 0x000fe20003f24270 */
        /* <DEDUP_REMOVED lines=22> */
[----:B------:R-:W-:Y:S01]  /*6850*/  VIADD R4, R118, 0xffffffff ;  /* 0xffffffff76047836 */ /* 0x000fe20000000000 */
[----:B------:R-:W-:-:S03]  /*6860*/  SHF.L.U32 R5, R5, 0x6, RZ ;  /* 0x0000000605057819 */ /* 0x000fc600000006ff */
        /* <DEDUP_REMOVED lines=60> */
.L_x_14061:
        /* <DEDUP_REMOVED lines=8> */
.L_x_14062:
[----:B------:R-:W-:Y:S05]  /*6cb0*/  BSYNC.RECONVERGENT B0 ;  /* 0x0000000000007941 */ /* 0x000fea0003800200 */
.L_x_14060:
[-C--:B------:R-:W-:Y:S01]  /*6cc0*/  ISETP.GE.AND P2, PT, R158, R157.reuse, PT ;  /* 0x0000009d9e00720c */ /* 0x080fe20003f46270 */
[----:B------:R-:W-:Y:S01]  /*6cd0*/  IMAD.SHL.U32 R4, R146, 0x20, RZ ;  /* 0x0000002092047824 */ /* 0x000fe200078e00ff */
[----:B------:R-:W-:Y:S01]  /*6ce0*/  ISETP.GE.AND P1, PT, R156, R157, PT ;  /* 0x0000009d9c00720c */ /* 0x000fe20003f26270 */
[----:B------:R-:W-:Y:S01]  /*6cf0*/  VIADD R103, R118, 0xffffffff ;  /* 0xffffffff76677836 */ /* 0x000fe20000000000 */
[C---:B------:R-:W-:Y:S01]  /*6d00*/  LEA R6, P3, R146.reuse, R152, 0x5 ;  /* 0x0000009892067211 */ /* 0x040fe200078628ff */
[----:B------:R-:W-:Y:S01]  /*6d10*/  BSSY.RECONVERGENT B1, `(.L_x_14063) ;  /* 0x000022d000017945 */ /* 0x000fe20003800200 */
[C-C-:B------:R-:W-:Y:S01]  /*6d20*/  SHF.L.U64.HI R5, R146.reuse, 0x5, R147.reuse ;  /* 0x0000000592057819 */ /* 0x140fe20000010293 */
[----:B------:R-:W-:Y:S01]  /*6d30*/  IMAD.SHL.U32 R103, R103, 0x40, RZ ;  /* 0x0000004067677824 */ /* 0x000fe200078e00ff */
        /* <DEDUP_REMOVED lines=148> */
[----:B------:R-:W-:-:S04]  /*7680*/  IMAD.IADD R106, R121, 0x1, R120 ;  /* 0x00000001796a7824 */ /* 0x000fc800078e0278 */
[----:B------:R-:W-:-:S03]  /*7690*/  IMAD.IADD R106, R117, 0x1, R106 ;  /* 0x00000001756a7824 */ /* 0x000fc600078e026a */
[----:B------:R-:W-:Y:S01]  /*76a0*/  HMMA.16816.F32 R8, R112, R104, R8 ;  /* 0x000000687008723c */ /* 0x000fe20000001808 */
[----:B------:R-:W-:-:S04]  /*76b0*/  IMAD.IADD R104, R103, 0x1, R116 ;  /* 0x0000000167687824 */ /* 0x000fc800078e0274 */
[----:B------:R-:W-:Y:S02]  /*76c0*/  IMAD.IADD R105, R104, 0x1, R119 ;  /* 0x0000000168697824 */ /* 0x000fe400078e0277 */
[----:B------:R-:W-:Y:S01]  /*76d0*/  VIADD R104, R106, 0x8 ;  /* 0x000000086a687836 */ /* 0x000fe20000000000 */
[C---:B--2---:R-:W-:Y:S01]  /*76e0*/  HMMA.16816.F32 R16, R112.reuse, R108, R16 ;  /* 0x0000006c7010723c */ /* 0x044fe20000001810 */
[----:B------:R-:W-:Y:S01]  /*76f0*/  VIADD R108, R102, 0xffffffc0 ;  /* 0xffffffc0666c7836 */ /* 0x000fe20000000000 */
[--C-:B------:R-:W-:Y:S02]  /*7700*/  IADD3 R101, PT, PT, R106, 0x40, -R105.reuse ;  /* 0x000000406a657810 */ /* 0x100fe40007ffe869 */
[----:B------:R-:W-:Y:S02]  /*7710*/  IADD3 R107, PT, PT, R104, 0x40, -R105 ;  /* 0x00000040686b7810 */ /* 0x000fe40007ffe869 */
[----:B------:R-:W-:Y:S02]  /*7720*/  IABS R101, R101 ;  /* 0x0000006500657213 */ /* 0x000fe40000000000 */
[----:B------:R-:W-:Y:S01]  /*7730*/  IABS R107, R107 ;  /* 0x0000006b006b7213 */ /* 0x000fe20000000000 */
[----:B------:R-:W-:Y:S01]  /*7740*/  HMMA.16816.F32 R12, R112, R110, R12 ;  /* 0x0000006e700c723c */ /* 0x000fe2000000180c */
[----:B------:R-:W-:-:S02]  /*7750*/  I2FP.F32.S32 R101, R101 ;  /* 0x0000006500657245 */ /* 0x000fc40000201400 */
[----:B------:R-:W-:Y:S02]  /*7760*/  I2FP.F32.S32 R107, R107 ;  /* 0x0000006b006b7245 */ /* 0x000fe40000201400 */
[C---:B------:R-:W-:Y:S01]  /*7770*/  ISETP.GE.AND P3, PT, R108.reuse, R168, PT ;  /* 0x000000a86c00720c */ /* 0x040fe20003f66270 */
[C---:B------:R-:W-:Y:S01]  /*7780*/  FFMA.FTZ R101, -R155.reuse, R101, R32 ;  /* 0x000000659b657223 */ /* 0x040fe20000010120 */
[C---:B------:R-:W-:Y:S01]  /*7790*/  ISETP.GE.AND P6, PT, R108.reuse, R167, PT ;  /* 0x000000a76c00720c */ /* 0x040fe20003fc6270 */
[----:B------:R-:W-:Y:S01]  /*77a0*/  FFMA.FTZ R32, -R155, R107, R34 ;  /* 0x0000006b9b207223 */ /* 0x000fe20000010122 */
[----:B------:R-:W-:Y:S01]  /*77b0*/  ISETP.GE.AND P4, PT, R108, R163, PT ;  /* 0x000000a36c00720c */ /* 0x000fe20003f86270 */
[----:B------:R-:W-:Y:S01]  /*77c0*/  VIADD R107, R102, 0xffffffc1 ;  /* 0xffffffc1666b7836 */ /* 0x000fe20000000000 */
[----:B------:R-:W-:Y:S02]  /*77d0*/  ISETP.GE.AND P5, PT, R108, R166, PT ;  /* 0x000000a66c00720c */ /* 0x000fe40003fa6270 */
[----:B------:R-:W-:-:S02]  /*77e0*/  IADD3 R34, PT, PT, R106, 0x3f, -R105 ;  /* 0x0000003f6a227810 */ /* 0x000fc40007ffe869 */
[--C-:B------:R-:W-:Y:S02]  /*77f0*/  IADD3 R108, PT, PT, R104, 0x3f, -R105.reuse ;  /* 0x0000003f686c7810 */ /* 0x100fe40007ffe869 */
[----:B------:R-:W-:Y:S02]  /*7800*/  IABS R34, R34 ;  /* 0x0000002200227213 */ /* 0x000fe40000000000 */
[----:B------:R-:W-:Y:S02]  /*7810*/  IABS R108, R108 ;  /* 0x0000006c006c7213 */ /* 0x000fe40000000000 */
[----:B------:R-:W-:Y:S02]  /*7820*/  I2FP.F32.S32 R34, R34 ;  /* 0x0000002200227245 */ /* 0x000fe40000201400 */
[----:B------:R-:W-:Y:S02]  /*7830*/  I2FP.F32.S32 R108, R108 ;  /* 0x0000006c006c7245 */ /* 0x000fe40000201400 */
[----:B------:R-:W-:Y:S01]  /*7840*/  IADD3 R196, PT, PT, R106, 0x38, -R105 ;  /* 0x000000386ac47810 */ /* 0x000fe20007ffe869 */
[C---:B------:R-:W-:Y:S01]  /*7850*/  FFMA.FTZ R34, -R155.reuse, R34, R33 ;  /* 0x000000229b227223 */ /* 0x040fe20000010121 */
[----:B------:R-:W-:Y:S01]  /*7860*/  FSEL R32, R32, -INF , P5 ;  /* 0xff80000020207808 */ /* 0x000fe20002800000 */
[----:B------:R-:W-:Y:S01]  /*7870*/  FFMA.FTZ R33, -R155, R108, R35 ;  /* 0x0000006c9b217223 */ /* 0x000fe20000010123 */
[----:B------:R-:W-:-:S02]  /*7880*/  IABS R196, R196 ;  /* 0x000000c400c47213 */ /* 0x000fc40000000000 */
[--C-:B------:R-:W-:Y:S02]  /*7890*/  IADD3 R35, PT, PT, R104, 0x38, -R105.reuse ;  /* 0x0000003868237810 */ /* 0x100fe40007ffe869 */
[----:B------:R-:W-:Y:S02]  /*78a0*/  FSEL R101, R101, -INF , P3 ;  /* 0xff80000065657808 */ /* 0x000fe40001800000 */
[----:B------:R-:W-:Y:S02]  /*78b0*/  I2FP.F32.S32 R196, R196 ;  /* 0x000000c400c47245 */ /* 0x000fe40000201400 */
[----:B------:R-:W-:Y:S02]  /*78c0*/  FSEL R32, R32, -INF , !P4 ;  /* 0xff80000020207808 */ /* 0x000fe40006000000 */
[----:B------:R-:W-:Y:S01]  /*78d0*/  IABS R35, R35 ;  /* 0x0000002300237213 */ /* 0x000fe20000000000 */
[----:B------:R-:W-:Y:S01]  /*78e0*/  FFMA.FTZ R196, -R155, R196, R28 ;  /* 0x000000c49bc47223 */ /* 0x000fe2000001011c */
[----:B------:R-:W-:-:S02]  /*78f0*/  IADD3 R130, PT, PT, R106, 0x37, -R105 ;  /* 0x000000376a827810 */ /* 0x000fc40007ffe869 */
        /* <DEDUP_REMOVED lines=8> */
[----:B------:R-:W-:Y:S01]  /*7980*/  FSEL R33, R33, -INF , P4 ;  /* 0xff80000021217808 */ /* 0x000fe20002000000 */
[----:B------:R-:W-:Y:S01]  /*7990*/  FFMA.FTZ R30, -R155, R35, R30 ;  /* 0x000000239b1e7223 */ /* 0x000fe2000001011e */
[----:B------:R-:W-:Y:S01]  /*79a0*/  IADD3 R28, PT, PT, R104, 0x37, -R105 ;  /* 0x00000037681c7810 */ /* 0x000fe20007ffe869 */
[----:B------:R-:W-:Y:S01]  /*79b0*/  VIADD R35, R102, 0xffffffc9 ;  /* 0xffffffc966237836 */ /* 0x000fe20000000000 */
[----:B------:R-:W-:Y:S02]  /*79c0*/  I2FP.F32.S32 R130, R130 ;  /* 0x0000008200827245 */ /* 0x000fe40000201400 */
[----:B------:R-:W-:Y:S02]  /*79d0*/  FSEL R33, R33, -INF , !P5 ;  /* 0xff80000021217808 */ /* 0x000fe40006800000 */
[----:B------:R-:W-:Y:S01]  /*79e0*/  IABS R28, R28 ;  /* 0x0000001c001c7213 */ /* 0x000fe20000000000 */
[----:B------:R-:W-:Y:S01]  /*79f0*/  FFMA.FTZ R130, -R155, R130, R29 ;  /* 0x000000829b827223 */ /* 0x000fe2000001011d */
[----:B------:R-:W-:-:S02]  /*7a00*/  IADD3 R114, PT, PT, R106, 0x30, -R105 ;  /* 0x000000306a727810 */ /* 0x000fc40007ffe869 */
[C---:B------:R-:W-:Y:S02]  /*7a10*/  ISETP.GE.AND P5, PT, R107.reuse, R166, PT ;  /* 0x000000a66b00720c */ /* 0x040fe40003fa6270 */
[----:B------:R-:W-:Y:S02]  /*7a20*/  I2FP.F32.S32 R28, R28 ;  /* 0x0000001c001c7245 */ /* 0x000fe40000201400 */
[----:B------:R-:W-:Y:S02]  /*7a30*/  IABS R114, R114 ;  /* 0x0000007200727213 */ /* 0x000fe40000000000 */
[----:B------:R-:W-:Y:S01]  /*7a40*/  ISETP.GE.AND P4, PT, R107, R163, PT ;  /* 0x000000a36b00720c */ /* 0x000fe20003f86270 */
[----:B------:R-:W-:Y:S01]  /*7a50*/  FFMA.FTZ R28, -R155, R28, R31 ;  /* 0x0000001c9b1c7223 */ /* 0x000fe2000001011f */
[----:B------:R-:W-:Y:S01]  /*7a60*/  FSEL R30, R30, -INF , P5 ;  /* 0xff8000001e1e7808 */ /* 0x000fe20002800000 */
[----:B------:R-:W-:Y:S01]  /*7a70*/  VIADD R31, R102, 0xffffffd0 ;  /* 0xffffffd0661f7836 */ /* 0x000fe20000000000 */
[----:B------:R-:W-:-:S02]  /*7a80*/  IADD3 R29, PT, PT, R104, 0x30, -R105 ;  /* 0x00000030681d7810 */ /* 0x000fc40007ffe869 */
[----:B------:R-:W-:Y:S02]  /*7a90*/  I2FP.F32.S32 R114, R114 ;  /* 0x0000007200727245 */ /* 0x000fe40000201400 */
[----:B------:R-:W-:Y:S02]  /*7aa0*/  FSEL R30, R30, -INF , !P4 ;  /* 0xff8000001e1e7808 */ /* 0x000fe40006000000 */
[----:B------:R-:W-:Y:S01]  /*7ab0*/  IABS R29, R29 ;  /* 0x0000001d001d7213 */ /* 0x000fe20000000000 */
[----:B------:R-:W-:Y:S01]  /*7ac0*/  FFMA.FTZ R114, -R155, R114, R24 ;  /* 0x000000729b727223 */ /* 0x000fe20000010118 */
[----:B------:R-:W-:Y:S02]  /*7ad0*/  IADD3 R190, PT, PT, R106, 0x2f, -R105 ;  /* 0x0000002f6abe7810 */ /* 0x000fe40007ffe869 */
[----:B------:R-:W-:Y:S02]  /*7ae0*/  ISETP.GE.AND P4, PT, R35, R166, PT ;  /* 0x000000a62300720c */ /* 0x000fe40003f86270 */
[----:B------:R-:W-:-:S02]  /*7af0*/  I2FP.F32.S32 R29, R29 ;  /* 0x0000001d001d7245 */ /* 0x000fc40000201400 */
[----:B------:R-:W-:Y:S02]  /*7b00*/  IABS R190, R190 ;  /* 0x000000be00be7213 */ /* 0x000fe40000000000 */
[----:B------:R-:W-:Y:S01]  /*7b10*/  ISETP.GE.AND P5, PT, R35, R163, PT ;  /* 0x000000a32300720c */ /* 0x000fe20003fa6270 */
[----:B------:R-:W-:Y:S01]  /*7b20*/  FFMA.FTZ R112, -R155, R29, R26 ;  /* 0x0000001d9b707223 */ /* 0x000fe2000001011a */
[----:B------:R-:W-:Y:S01]  /*7b30*/  FSEL R28, R28, -INF , P4 ;  /* 0xff8000001c1c7808 */ /* 0x000fe20002000000 */
[----:B------:R-:W-:Y:S01]  /*7b40*/  VIADD R26, R102, 0xffffffd1 ;  /* 0xffffffd1661a7836 */ /* 0x000fe20000000000 */
[----:B------:R-:W-:Y:S02]  /*7b50*/  IADD3 R24, PT, PT, R104, 0x2f, -R105 ;  /* 0x0000002f68187810 */ /* 0x000fe40007ffe869 */
[----:B------:R-:W-:Y:S02]  /*7b60*/  I2FP.F32.S32 R190, R190 ;  /* 0x000000be00be7245 */ /* 0x000fe40000201400 */
[----:B------:R-:W-:-:S02]  /*7b70*/  FSEL R28, R28, -INF , !P5 ;  /* 0xff8000001c1c7808 */ /* 0x000fc40006800000 */
[----:B------:R-:W-:Y:S01]  /*7b80*/  IABS R24, R24 ;  /* 0x0000001800187213 */ /* 0x000fe20000000000 */
[----:B------:R-:W-:Y:S01]  /*7b90*/  FFMA.FTZ R190, -R155, R190, R25 ;  /* 0x000000be9bbe7223 */ /* 0x000fe20000010119 */
[----:B------:R-:W-:Y:S02]  /*7ba0*/  IADD3 R192, PT, PT, R106, 0x28, -R105 ;  /* 0x000000286ac07810 */ /* 0x000fe40007ffe869 */
[----:B------:R-:W-:Y:S02]  /*7bb0*/  ISETP.GE.AND P5, PT, R31, R166, PT ;  /* 0x000000a61f00720c */ /* 0x000fe40003fa6270 */
[----:B------:R-:W-:Y:S02]  /*7bc0*/  I2FP.F32.S32 R24, R24 ;  /* 0x0000001800187245 */ /* 0x000fe40000201400 */
[----:B------:R-:W-:Y:S02]  /*7bd0*/  IABS R192, R192 ;  /* 0x000000c000c07213 */ /* 0x000fe40000000000 */
[----:B------:R-:W-:Y:S01]  /*7be0*/  FSEL R34, R34, -INF , P3 ;  /* 0xff80000022227808 */ /* 0x000fe20001800000 */
[----:B------:R-:W-:Y:S01]  /*7bf0*/  FFMA.FTZ R27, -R155, R24, R27 ;  /* 0x000000189b1b7223 */ /* 0x000fe2000001011b */
[----:B------:R-:W-:Y:S01]  /*7c00*/  ISETP.GE.AND P4, PT, R31, R163, PT ;  /* 0x000000a31f00720c */ /* 0x000fe20003f86270 */
[----:B------:R-:W-:Y:S01]  /*7c10*/  VIADD R24, R102, 0xffffffd8 ;  /* 0xffffffd866187836 */ /* 0x000fe20000000000 */
[----:B------:R-:W-:-:S02]  /*7c20*/  FSEL R112, R112, -INF , P5 ;  /* 0xff80000070707808 */ /* 0x000fc40002800000 */
[--C-:B------:R-:W-:Y:S02]  /*7c30*/  IADD3 R25, PT, PT, R104, 0x28, -R105.reuse ;  /* 0x0000002868197810 */ /* 0x100fe40007ffe869 */
[----:B------:R-:W-:Y:S02]  /*7c40*/  ISETP.GE.AND P3, PT, R107, R168, PT ;  /* 0x000000a86b00720c */ /* 0x000fe40003f66270 */
[----:B------:R-:W-:Y:S02]  /*7c50*/  IADD3 R194, PT, PT, R106, 0x27, -R105 ;  /* 0x000000276ac27810 */ /* 0x000fe40007ffe869 */
[----:B------:R-:W-:Y:S02]  /*7c60*/  I2FP.F32.S32 R192, R192 ;  /* 0x000000c000c07245 */ /* 0x000fe40000201400 */
[----:B------:R-:W-:Y:S02]  /*7c70*/  FSEL R34, R34, -INF , !P6 ;  /* 0xff80000022227808 */ /* 0x000fe40007000000 */
[----:B------:R-:W-:Y:S01]  /*7c80*/  FSEL R112, R112, -INF , !P4 ;  /* 0xff80000070707808 */ /* 0x000fe20006000000 */
[----:B------:R-:W-:Y:S01]  /*7c90*/  FFMA.FTZ R192, -R155, R192, R20 ;  /* 0x000000c09bc07223 */ /* 0x000fe20000010114 */
[----:B------:R-:W-:-:S02]  /*7ca0*/  IABS R25, R25 ;  /* 0x0000001900197213 */ /* 0x000fc40000000000 */
[----:B------:R-:W-:Y:S02]  /*7cb0*/  ISETP.GE.AND P6, PT, R107, R167, PT ;  /* 0x000000a76b00720c */ /* 0x000fe40003fc6270 */
[----:B------:R-:W-:Y:S02]  /*7cc0*/  FSEL R196, R196, -INF , P3 ;  /* 0xff800000c4c47808 */ /* 0x000fe40001800000 */
[----:B------:R-:W-:Y:S02]  /*7cd0*/  ISETP.GE.AND P4, PT, R26, R166, PT ;  /* 0x000000a61a00720c */ /* 0x000fe40003f86270 */
[----:B------:R-:W-:Y:S02]  /*7ce0*/  ISETP.GE.AND P3, PT, R35, R168, PT ;  /* 0x000000a82300720c */ /* 0x000fe40003f66270 */
[----:B------:R-:W-:Y:S02]  /*7cf0*/  IABS R194, R194 ;  /* 0x000000c200c27213 */ /* 0x000fe40000000000 */
[----:B------:R-:W-:-:S02]  /*7d00*/  I2FP.F32.S32 R25, R25 ;  /* 0x0000001900197245 */ /* 0x000fc40000201400 */
[----:B------:R-:W-:Y:S02]  /*7d10*/  FSEL R196, R196, -INF , !P6 ;  /* 0xff800000c4c47808 */ /* 0x000fe40007000000 */
[----:B------:R-:W-:Y:S01]  /*7d20*/  ISETP.GE.AND P5, PT, R26, R163, PT ;  /* 0x000000a31a00720c */ /* 0x000fe20003fa6270 */
[----:B------:R-:W-:Y:S01]  /*7d30*/  FFMA.FTZ R188, -R155, R25, R22 ;  /* 0x000000199bbc7223 */ /* 0x000fe20000010116 */
[----:B------:R-:W-:Y:S01]  /*7d40*/  FSEL R186, R27, -INF , P4 ;  /* 0xff8000001bba7808 */ /* 0x000fe20002000000 */
[----:B------:R-:W-:Y:S01]  /*7d50*/  VIADD R22, R102, 0xffffffd9 ;  /* 0xffffffd966167836 */ /* 0x000fe20000000000 */
[----:B------:R-:W-:Y:S02]  /*7d60*/  IADD3 R20, PT, PT, R104, 0x27, -R105 ;  /* 0x0000002768147810 */ /* 0x000fe40007ffe869 */
[----:B------:R-:W-:Y:S02]  /*7d70*/  ISETP.GE.AND P6, PT, R35, R167, PT ;  /* 0x000000a72300720c */ /* 0x000fe40003fc6270 */
[----:B------:R-:W-:-:S02]  /*7d80*/  FSEL R130, R130, -INF , P3 ;  /* 0xff80000082827808 */ /* 0x000fc40001800000 */
[----:B------:R-:W-:Y:S02]  /*7d90*/  I2FP.F32.S32 R194, R194 ;  /* 0x000000c200c27245 */ /* 0x000fe40000201400 */
[----:B------:R-:W-:Y:S02]  /*7da0*/  ISETP.GE.AND P3, PT, R31, R168, PT ;  /* 0x000000a81f00720c */ /* 0x000fe40003f66270 */
[----:B------:R-:W-:Y:S01]  /*7db0*/  FSEL R186, R186, -INF , !P5 ;  /* 0xff800000baba7808 */ /* 0x000fe20006800000 */
[----:B------:R-:W-:Y:S01]  /*7dc0*/  FFMA.FTZ R194, -R155, R194, R21 ;  /* 0x000000c29bc27223 */ /* 0x000fe20000010115 */
[----:B------:R-:W-:Y:S02]  /*7dd0*/  IABS R20, R20 ;  /* 0x0000001400147213 */ /* 0x000fe40000000000 */
[----:B------:R-:W-:Y:S02]  /*7de0*/  IADD3 R128, PT, PT, R106, 0x20, -R105 ;  /* 0x000000206a807810 */ /* 0x000fe40007ffe869 */
[----:B------:R-:W-:-:S02]  /*7df0*/  FSEL R130, R130, -INF , !P6 ;  /* 0xff80000082827808 */ /* 0x000fc40007000000 */
[----:B------:R-:W-:Y:S02]  /*7e00*/  ISETP.GE.AND P5, PT, R24, R166, PT ;  /* 0x000000a61800720c */ /* 0x000fe40003fa6270 */
[----:B------:R-:W-:Y:S02]  /*7e10*/  ISETP.GE.AND P6, PT, R31, R167, PT ;  /* 0x000000a71f00720c */ /* 0x000fe40003fc6270 */
[----:B------:R-:W-:Y:S02]  /*7e20*/  FSEL R114, R114, -INF , P3 ;  /* 0xff80000072727808 */ /* 0x000fe40001800000 */
[----:B------:R-:W-:Y:S02]  /*7e30*/  ISETP.GE.AND P3, PT, R26, R168, PT ;  /* 0x000000a81a00720c */ /* 0x000fe40003f66270 */
[----:B------:R-:W-:Y:S02]  /*7e40*/  IADD3 R21, PT, PT, R104, 0x20, -R105 ;  /* 0x0000002068157810 */ /* 0x000fe40007ffe869 */
[----:B------:R-:W-:-:S02]  /*7e50*/  I2FP.F32.S32 R20, R20 ;  /* 0x0000001400147245 */ /* 0x000fc40000201400 */
[----:B------:R-:W-:Y:S02]  /*7e60*/  IABS R128, R128 ;  /* 0x0000008000807213 */ /* 0x000fe40000000000 */
[----:B------:R-:W-:Y:S01]  /*7e70*/  ISETP.GE.AND P4, PT, R24, R163, PT ;  /* 0x000000a31800720c */ /* 0x000fe20003f86270 */
[----:B------:R-:W-:Y:S01]  /*7e80*/  FFMA.FTZ R23, -R155, R20, R23 ;  /* 0x000000149b177223 */ /* 0x000fe20000010117 */
[----:B------:R-:W-:Y:S01]  /*7e90*/  FSEL R188, R188, -INF , P5 ;  /* 0xff800000bcbc7808 */ /* 0x000fe20002800000 */
[----:B------:R-:W-:Y:S01]  /*7ea0*/  VIADD R20, R102, 0xffffffe0 ;  /* 0xffffffe066147836 */ /* 0x000fe20000000000 */
[----:B------:R-:W-:Y:S02]  /*7eb0*/  FSEL R114, R114, -INF , !P6 ;  /* 0xff80000072727808 */ /* 0x000fe40007000000 */
[----:B------:R-:W-:Y:S02]  /*7ec0*/  ISETP.GE.AND P6, PT, R26, R167, PT ;  /* 0x000000a71a00720c */ /* 0x000fe40003fc6270 */
[----:B------:R-:W-:-:S02]  /*7ed0*/  FSEL R190, R190, -INF , P3 ;  /* 0xff800000bebe7808 */ /* 0x000fc40001800000 */
[----:B------:R-:W-:Y:S02]  /*7ee0*/  IABS R21, R21 ;  /* 0x0000001500157213 */ /* 0x000fe40000000000 */
[----:B------:R-:W-:Y:S02]  /*7ef0*/  ISETP.GE.AND P3, PT, R24, R168, PT ;  /* 0x000000a81800720c */ /* 0x000fe40003f66270 */
[----:B------:R-:W-:Y:S02]  /*7f00*/  I2FP.F32.S32 R128, R128 ;  /* 0x0000008000807245 */ /* 0x000fe40000201400 */
[----:B------:R-:W-:Y:S02]  /*7f10*/  FSEL R188, R188, -INF , !P4 ;  /* 0xff800000bcbc7808 */ /* 0x000fe40006000000 */
[----:B------:R-:W-:Y:S01]  /*7f20*/  ISETP.GE.AND P4, PT, R22, R166, PT ;  /* 0x000000a61600720c */ /* 0x000fe20003f86270 */
[----:B------:R-:W-:Y:S01]  /*7f30*/  FFMA.FTZ R128, -R155, R128, R16 ;  /* 0x000000809b807223 */ /* 0x000fe20000010110 */
[----:B------:R-:W-:-:S02]  /*7f40*/  FSEL R190, R190, -INF , !P6 ;  /* 0xff800000bebe7808 */ /* 0x000fc40007000000 */
[----:B------:R-:W-:Y:S02]  /*7f50*/  I2FP.F32.S32 R21, R21 ;  /* 0x0000001500157245 */ /* 0x000fe40000201400 */
[----:B------:R-:W-:Y:S02]  /*7f60*/  ISETP.GE.AND P6, PT, R24, R167, PT ;  /* 0x000000a71800720c */ /* 0x000fe40003fc6270 */
[----:B------:R-:W-:Y:S01]  /*7f70*/  FSEL R192, R192, -INF , P3 ;  /* 0xff800000c0c07808 */ /* 0x000fe20001800000 */
[----:B------:R-:W-:Y:S01]  /*7f80*/  FFMA.FTZ R126, -R155, R21, R18 ;  /* 0x000000159b7e7223 */ /* 0x000fe20000010112 */
[C---:B------:R-:W-:Y:S02]  /*7f90*/  ISETP.GE.AND P3, PT, R22.reuse, R168, PT ;  /* 0x000000a81600720c */ /* 0x040fe40003f66270 */
[----:B------:R-:W-:Y:S02]  /*7fa0*/  ISETP.GE.AND P5, PT, R22, R163, PT ;  /* 0x000000a31600720c */ /* 0x000fe40003fa6270 */
[----:B------:R-:W-:-:S02]  /*7fb0*/  FSEL R110, R23, -INF , P4 ;  /* 0xff800000176e7808 */ /* 0x000fc40002000000 */
[--C-:B------:R-:W-:Y:S02]  /*7fc0*/  IADD3 R16, PT, PT, R104, 0x1f, -R105.reuse ;  /* 0x0000001f68107810 */ /* 0x100fe40007ffe869 */
[----:B------:R-:W-:Y:S02]  /*7fd0*/  FSEL R192, R192, -INF , !P6 ;  /* 0xff800000c0c07808 */ /* 0x000fe40007000000 */
[----:B------:R-:W-:Y:S02]  /*7fe0*/  ISETP.GE.AND P6, PT, R22, R167, PT ;  /* 0x000000a71600720c */ /* 0x000fe40003fc6270 */
[----:B------:R-:W-:Y:S02]  /*7ff0*/  FSEL R194, R194, -INF , P3 ;  /* 0xff800000c2c27808 */ /* 0x000fe40001800000 */
[----:B------:R-:W-:Y:S02]  /*8000*/  IADD3 R18, PT, PT, R106, 0x1f, -R105 ;  /* 0x0000001f6a127810 */ /* 0x000fe40007ffe869 */
[----:B------:R-:W-:-:S02]  /*8010*/  FSEL R110, R110, -INF , !P5 ;  /* 0xff8000006e6e7808 */ /* 0x000fc40006800000 */
[----:B------:R-:W-:Y:S02]  /*8020*/  IABS R16, R16 ;  /* 0x0000001000107213 */ /* 0x000fe40000000000 */
[--C-:B------:R-:W-:Y:S02]  /*8030*/  IADD3 R175, PT, PT, R106, 0x18, -R105.reuse ;  /* 0x000000186aaf7810 */ /* 0x100fe40007ffe869 */
[----:B------:R-:W-:Y:S02]  /*8040*/  ISETP.GE.AND P5, PT, R20, R166, PT ;  /* 0x000000a61400720c */ /* 0x000fe40003fa6270 */
[----:B------:R-:W-:Y:S02]  /*8050*/  FSEL R194, R194, -INF , !P6 ;  /* 0xff800000c2c27808 */ /* 0x000fe40007000000 */
[----:B------:R-:W-:Y:S02]  /*8060*/  IABS R18, R18 ;  /* 0x0000001200127213 */ /* 0x000fe40000000000 */
[----:B------:R-:W-:-:S02]  /*8070*/  IADD3 R171, PT, PT, R104, 0x18, -R105 ;  /* 0x0000001868ab7810 */ /* 0x000fc40007ffe869 */
[C---:B------:R-:W-:Y:S02]  /*8080*/  ISETP.GE.AND P3, PT, R20.reuse, R168, PT ;  /* 0x000000a81400720c */ /* 0x040fe40003f66270 */
[C---:B------:R-:W-:Y:S02]  /*8090*/  ISETP.GE.AND P6, PT, R20.reuse, R167, PT ;  /* 0x000000a71400720c */ /* 0x040fe40003fc6270 */
[----:B------:R-:W-:Y:S01]  /*80a0*/  ISETP.GE.AND P4, PT, R20, R163, PT ;  /* 0x000000a31400720c */ /* 0x000fe20003f86270 */
[----:B------:R-:W-:Y:S01]  /*80b0*/  VIADD R20, R102, 0xffffffe1 ;  /* 0xffffffe166147836 */ /* 0x000fe20000000000 */
[----:B------:R-:W-:Y:S02]  /*80c0*/  I2FP.F32.S32 R16, R16 ;  /* 0x0000001000107245 */ /* 0x000fe40000201400 */
[----:B------:R-:W-:Y:S02]  /*80d0*/  IABS R175, R175 ;  /* 0x000000af00af7213 */ /* 0x000fe40000000000 */
[----:B------:R-:W-:Y:S01]  /*80e0*/  FSEL R126, R126, -INF , P5 ;  /* 0xff8000007e7e7808 */ /* 0x000fe20002800000 */
[----:B------:R-:W-:Y:S01]  /*80f0*/  FFMA.FTZ R19, -R155, R16, R19 ;  /* 0x000000109b137223 */ /* 0x000fe20000010113 */
[----:B------:R-:W-:Y:S01]  /*8100*/  I2FP.F32.S32 R18, R18 ;  /* 0x0000001200127245 */ /* 0x000fe20000201400 */
[----:B------:R-:W-:Y:S01]  /*8110*/  VIADD R16, R102, 0xffffffe8 ;  /* 0xffffffe866107836 */ /* 0x000fe20000000000 */
[----:B------:R-:W-:-:S02]  /*8120*/  IABS R171, R171 ;  /* 0x000000ab00ab7213 */ /* 0x000fc40000000000 */
[----:B------:R-:W-:Y:S01]  /*8130*/  I2FP.F32.S32 R175, R175 ;  /* 0x000000af00af7245 */ /* 0x000fe20000201400 */
[C---:B------:R-:W-:Y:S01]  /*8140*/  FFMA.FTZ R17, -R155.reuse, R18, R17 ;  /* 0x000000129b117223 */ /* 0x040fe20000010111 */
[----:B------:R-:W-:Y:S01]  /*8150*/  FSEL R126, R126, -INF , !P4 ;  /* 0xff8000007e7e7808 */ /* 0x000fe20006000000 */
[----:B------:R-:W-:Y:S01]  /*8160*/  BAR.SYNC.DEFER_BLOCKING 0x0 ;  /* 0x0000000000007b1d */ /* 0x000fe20000010000 */
[----:B------:R-:W-:Y:S01]  /*8170*/  ISETP.GE.AND P4, PT, R20, R166, PT ;  /* 0x000000a61400720c */ /* 0x000fe20003f86270 */
[C---:B------:R-:W-:Y:S01]  /*8180*/  FFMA.FTZ R175, -R155.reuse, R175, R12 ;  /* 0x000000af9baf7223 */ /* 0x040fe2000001010c */
[----:B------:R-:W-:Y:S02]  /*8190*/  I2FP.F32.S32 R171, R171 ;  /* 0x000000ab00ab7245 */ /* 0x000fe40000201400 */
[----:B------:R-:W-:Y:S02]  /*81a0*/  FSEL R128, R128, -INF , P3 ;  /* 0xff80000080807808 */ /* 0x000fe40001800000 */
[C---:B------:R-:W-:Y:S01]  /*81b0*/  ISETP.GE.AND P3, PT, R20.reuse, R168, PT ;  /* 0x000000a81400720c */ /* 0x040fe20003f66270 */
[----:B------:R-:W-:Y:S01]  /*81c0*/  FFMA.FTZ R171, -R155, R171, R14 ;  /* 0x000000ab9bab7223 */ /* 0x000fe2000001010e */
[----:B------:R-:W-:-:S02]  /*81d0*/  ISETP.GE.AND P5, PT, R20, R163, PT ;  /* 0x000000a31400720c */ /* 0x000fc40003fa6270 */
[----:B------:R-:W-:Y:S02]  /*81e0*/  FSEL R131, R19, -INF , P4 ;  /* 0xff80000013837808 */ /* 0x000fe40002000000 */
[--C-:B------:R-:W-:Y:S02]  /*81f0*/  IADD3 R12, PT, PT, R104, 0x17, -R105.reuse ;  /* 0x00000017680c7810 */ /* 0x100fe40007ffe869 */
[----:B------:R-:W-:Y:S02]  /*8200*/  FSEL R128, R128, -INF , !P6 ;  /* 0xff80000080807808 */ /* 0x000fe40007000000 */
[----:B------:R-:W-:Y:S02]  /*8210*/  ISETP.GE.AND P6, PT, R20, R167, PT ;  /* 0x000000a71400720c */ /* 0x000fe40003fc6270 */
[----:B------:R-:W-:Y:S02]  /*8220*/  FSEL R169, R17, -INF , P3 ;  /* 0xff80000011a97808 */ /* 0x000fe40001800000 */
[----:B------:R-:W-:-:S02]  /*8230*/  IADD3 R14, PT, PT, R106, 0x17, -R105 ;  /* 0x000000176a0e7810 */ /* 0x000fc40007ffe869 */
[----:B------:R-:W-:Y:S02]  /*8240*/  FSEL R131, R131, -INF , !P5 ;  /* 0xff80000083837808 */ /* 0x000fe40006800000 */
[----:B------:R-:W-:Y:S02]  /*8250*/  IABS R12, R12 ;  /* 0x0000000c000c7213 */ /* 0x000fe40000000000 */
[--C-:B------:R-:W-:Y:S02]  /*8260*/  IADD3 R127, PT, PT, R106, 0x10, -R105.reuse ;  /* 0x000000106a7f7810 */ /* 0x100fe40007ffe869 */
[----:B------:R-:W-:Y:S02]  /*8270*/  IADD3 R125, PT, PT, R104, 0x10, -R105 ;  /* 0x00000010687d7810 */ /* 0x000fe40007ffe869 */
[----:B------:R-:W-:Y:S02]  /*8280*/  ISETP.GE.AND P5, PT, R16, R166, PT ;  /* 0x000000a61000720c */ /* 0x000fe40003fa6270 */
[----:B------:R-:W-:-:S02]  /*8290*/  FSEL R169, R169, -INF , !P6 ;  /* 0xff800000a9a97808 */ /* 0x000fc40007000000 */
[----:B------:R-:W-:Y:S02]  /*82a0*/  IABS R14, R14 ;  /* 0x0000000e000e7213 */ /* 0x000fe40000000000 */
[C---:B------:R-:W-:Y:S02]  /*82b0*/  ISETP.GE.AND P3, PT, R16.reuse, R168, PT ;  /* 0x000000a81000720c */ /* 0x040fe40003f66270 */
[C---:B------:R-:W-:Y:S02]  /*82c0*/  ISETP.GE.AND P6, PT, R16.reuse, R167, PT ;  /* 0x000000a71000720c */ /* 0x040fe40003fc6270 */
[----:B------:R-:W-:Y:S01]  /*82d0*/  ISETP.GE.AND P4, PT, R16, R163, PT ;  /* 0x000000a31000720c */ /* 0x000fe20003f86270 */
[----:B------:R-:W-:Y:S01]  /*82e0*/  VIADD R16, R102, 0xffffffe9 ;  /* 0xffffffe966107836 */ /* 0x000fe20000000000 */
[----:B------:R-:W-:Y:S02]  /*82f0*/  I2FP.F32.S32 R12, R12 ;  /* 0x0000000c000c7245 */ /* 0x000fe40000201400 */
[----:B------:R-:W-:-:S02]  /*8300*/  IABS R127, R127 ;  /* 0x0000007f007f7213 */ /* 0x000fc40000000000 */
[----:B------:R-:W-:Y:S01]  /*8310*/  IABS R125, R125 ;  /* 0x0000007d007d7213 */ /* 0x000fe20000000000 */
[----:B------:R-:W-:Y:S01]  /*8320*/  FFMA.FTZ R15, -R155, R12, R15 ;  /* 0x0000000c9b0f7223 */ /* 0x000fe2000001010f */
[----:B------:R-:W-:Y:S01]  /*8330*/  FSEL R171, R171, -INF , P5 ;  /* 0xff800000abab7808 */ /* 0x000fe20002800000 */
[----:B------:R-:W-:Y:S01]  /*8340*/  VIADD R12, R102, 0xfffffff0 ;  /* 0xfffffff0660c7836 */ /* 0x000fe20000000000 */
[----:B------:R-:W-:Y:S02]  /*8350*/  I2FP.F32.S32 R14, R14 ;  /* 0x0000000e000e7245 */ /* 0x000fe40000201400 */
[----:B------:R-:W-:Y:S02]  /*8360*/  I2FP.F32.S32 R127, R127 ;  /* 0x0000007f007f7245 */ /* 0x000fe40000201400 */
[----:B------:R-:W-:Y:S01]  /*8370*/  I2FP.F32.S32 R125, R125 ;  /* 0x0000007d007d7245 */ /* 0x000fe20000201400 */
[----:B------:R-:W-:Y:S01]  /*8380*/  FFMA.FTZ R13, -R155, R14, R13 ;  /* 0x0000000e9b0d7223 */ /* 0x000fe2000001010d */
[----:B------:R-:W-:Y:S01]  /*8390*/  FSEL R171, R171, -INF , !P4 ;  /* 0xff800000abab7808 */ /* 0x000fe20006000000 */
[C---:B------:R-:W-:Y:S01]  /*83a0*/  FFMA.FTZ R127, -R155.reuse, R127, R8 ;  /* 0x0000007f9b7f7223 */ /* 0x040fe20000010108 */
[----:B------:R-:W-:Y:S01]  /*83b0*/  ISETP.GE.AND P4, PT, R16, R166, PT ;  /* 0x000000a61000720c */ /* 0x000fe20003f86270 */
[----:B------:R-:W-:Y:S01]  /*83c0*/  FFMA.FTZ R125, -R155, R125, R10 ;  /* 0x0000007d9b7d7223 */ /* 0x000fe2000001010a */
[----:B------:R-:W-:-:S02]  /*83d0*/  FSEL R175, R175, -INF , P3 ;  /* 0xff800000afaf7808 */ /* 0x000fc40001800000 */
[C---:B------:R-:W-:Y:S02]  /*83e0*/  ISETP.GE.AND P3, PT, R16.reuse, R168, PT ;  /* 0x000000a81000720c */ /* 0x040fe40003f66270 */
[----:B------:R-:W-:Y:S02]  /*83f0*/  ISETP.GE.AND P5, PT, R16, R163, PT ;  /* 0x000000a31000720c */ /* 0x000fe40003fa6270 */
[----:B------:R-:W-:Y:S02]  /*8400*/  FSEL R124, R15, -INF , P4 ;  /* 0xff8000000f7c7808 */ /* 0x000fe40002000000 */
[--C-:B------:R-:W-:Y:S02]  /*8410*/  IADD3 R10, PT, PT, R106, 0xf, -R105.reuse ;  /* 0x0000000f6a0a7810 */ /* 0x100fe40007ffe869 */
[----:B------:R-:W-:Y:S02]  /*8420*/  IADD3 R8, PT, PT, R104, 0xf, -R105 ;  /* 0x0000000f68087810 */ /* 0x000fe40007ffe869 */
[----:B------:R-:W-:-:S02]  /*8430*/  FSEL R175, R175, -INF , !P6 ;  /* 0xff800000afaf7808 */ /* 0x000fc40007000000 */
[----:B------:R-:W-:Y:S02]  /*8440*/  ISETP.GE.AND P6, PT, R16, R167, PT ;  /* 0x000000a71000720c */ /* 0x000fe40003fc6270 */
[----:B------:R-:W-:Y:S02]  /*8450*/  FSEL R176, R13, -INF , P3 ;  /* 0xff8000000db07808 */ /* 0x000fe40001800000 */
[----:B------:R-:W-:Y:S02]  /*8460*/  FSEL R124, R124, -INF , !P5 ;  /* 0xff8000007c7c7808 */ /* 0x000fe40006800000 */
[----:B------:R-:W-:Y:S02]  /*8470*/  IABS R10, R10 ;  /* 0x0000000a000a7213 */ /* 0x000fe40000000000 */
[----:B------:R-:W-:Y:S02]  /*8480*/  IABS R8, R8 ;  /* 0x0000000800087213 */ /* 0x000fe40000000000 */
[----:B------:R-:W-:-:S02]  /*8490*/  ISETP.GE.AND P5, PT, R12, R166, PT ;  /* 0x000000a60c00720c */ /* 0x000fc40003fa6270 */
[----:B------:R-:W-:Y:S02]  /*84a0*/  FSEL R176, R176, -INF , !P6 ;  /* 0xff800000b0b07808 */ /* 0x000fe40007000000 */
        /* <DEDUP_REMOVED lines=10> */
[----:B------:R-:W-:Y:S01]  /*8550*/  FSEL R125, R125, -INF , !P4 ;  /* 0xff8000007d7d7808 */ /* 0x000fe20006000000 */
[----:B------:R-:W-:Y:S01]  /*8560*/  VIADD R9, R102, 0xfffffff8 ;  /* 0xfffffff866097836 */ /* 0x000fe20000000000 */
[----:B------:R-:W-:Y:S01]  /*8570*/  ISETP.GE.AND P3, PT, R12, R168, PT ;  /* 0x000000a80c00720c */ /* 0x000fe20003f66270 */
[----:B------:R-:W-:Y:S01]  /*8580*/  VIADD R102, R102, 0xfffffff9 ;  /* 0xfffffff966667836 */ /* 0x000fe20000000000 */
[----:B------:R-:W-:Y:S02]  /*8590*/  ISETP.GE.AND P4, PT, R12, R166, PT ;  /* 0x000000a60c00720c */ /* 0x000fe40003f86270 */
[----:B------:R-:W-:-:S02]  /*85a0*/  FSEL R127, R127, -INF , !P6 ;  /* 0xff8000007f7f7808 */ /* 0x000fc40007000000 */
[C---:B------:R-:W-:Y:S02]  /*85b0*/  ISETP.GE.AND P6, PT, R12.reuse, R167, PT ;  /* 0x000000a70c00720c */ /* 0x040fe40003fc6270 */
[----:B------:R-:W-:Y:S02]  /*85c0*/  ISETP.GE.AND P5, PT, R12, R163, PT ;  /* 0x000000a30c00720c */ /* 0x000fe40003fa6270 */
[----:B------:R-:W-:Y:S02]  /*85d0*/  FSEL R172, R10, -INF , P3 ;  /* 0xff8000000aac7808 */ /* 0x000fe40001800000 */
[----:B------:R-:W-:Y:S02]  /*85e0*/  FSEL R170, R8, -INF , P4 ;  /* 0xff80000008aa7808 */ /* 0x000fe40002000000 */
[----:B------:R-:W-:Y:S02]  /*85f0*/  IADD3 R8, PT, PT, R106, 0x8, -R105 ;  /* 0x000000086a087810 */ /* 0x000fe40007ffe869 */
[----:B------:R-:W-:-:S02]  /*8600*/  FSEL R172, R172, -INF , !P6 ;  /* 0xff800000acac7808 */ /* 0x000fc40007000000 */
[----:B------:R-:W-:Y:S02]  /*8610*/  FSEL R170, R170, -INF , !P5 ;  /* 0xff800000aaaa7808 */ /* 0x000fe40006800000 */
[C---:B------:R-:W-:Y:S02]  /*8620*/  ISETP.GE.AND P3, PT, R9.reuse, R168, PT ;  /* 0x000000a80900720c */ /* 0x040fe40003f66270 */
[C---:B------:R-:W-:Y:S02]  /*8630*/  ISETP.GE.AND P6, PT, R9.reuse, R167, PT ;  /* 0x000000a70900720c */ /* 0x040fe40003fc6270 */
[C---:B------:R-:W-:Y:S02]  /*8640*/  ISETP.GE.AND P4, PT, R9.reuse, R163, PT ;  /* 0x000000a30900720c */ /* 0x040fe40003f86270 */
[----:B------:R-:W-:Y:S02]  /*8650*/  ISETP.GE.AND P5, PT, R9, R166, PT ;  /* 0x000000a60900720c */ /* 0x000fe40003fa6270 */
[----:B------:R-:W-:-:S02]  /*8660*/  IABS R8, R8 ;  /* 0x0000000800087213 */ /* 0x000fc40000000000 */
[--C-:B------:R-:W-:Y:S02]  /*8670*/  IADD3 R9, PT, PT, R104, 0x8, -R105.reuse ;  /* 0x0000000868097810 */ /* 0x100fe40007ffe869 */
[--C-:B------:R-:W-:Y:S02]  /*8680*/  IADD3 R106, PT, PT, R106, 0x7, -R105.reuse ;  /* 0x000000076a6a7810 */ /* 0x100fe40007ffe869 */
[----:B------:R-:W-:Y:S02]  /*8690*/  IADD3 R104, PT, PT, R104, 0x7, -R105 ;  /* 0x0000000768687810 */ /* 0x000fe40007ffe869 */
[----:B------:R-:W-:Y:S02]  /*86a0*/  I2FP.F32.S32 R8, R8 ;  /* 0x0000000800087245 */ /* 0x000fe40000201400 */
[----:B------:R-:W-:Y:S02]  /*86b0*/  IABS R106, R106 ;  /* 0x0000006a006a7213 */ /* 0x000fe40000000000 */
[----:B------:R-:W-:Y:S01]  /*86c0*/  IABS R104, R104 ;  /* 0x0000006800687213 */ /* 0x000fe20000000000 */
[----:B------:R-:W-:Y:S01]  /*86d0*/  FFMA.FTZ R4, -R155, R8, R4 ;  /* 0x000000089b047223 */ /* 0x000fe20000010104 */
[----:B------:R-:W-:-:S02]  /*86e0*/  IABS R9, R9 ;  /* 0x0000000900097213 */ /* 0x000fc40000000000 */
[----:B------:R-:W-:Y:S02]  /*86f0*/  I2FP.F32.S32 R106, R106 ;  /* 0x0000006a006a7245 */ /* 0x000fe40000201400 */
[----:B------:R-:W-:Y:S02]  /*8700*/  I2FP.F32.S32 R104, R104 ;  /* 0x0000006800687245 */ /* 0x000fe40000201400 */
[----:B------:R-:W-:Y:S01]  /*8710*/  I2FP.F32.S32 R9, R9 ;  /* 0x0000000900097245 */ /* 0x000fe20000201400 */
[C---:B------:R-:W-:Y:S01]  /*8720*/  FFMA.FTZ R5, -R155.reuse, R106, R5 ;  /* 0x0000006a9b057223 */ /* 0x040fe20000010105 */
[----:B------:R-:W-:Y:S01]  /*8730*/  FSEL R4, R4, -INF , P3 ;  /* 0xff80000004047808 */ /* 0x000fe20001800000 */
[C---:B------:R-:W-:Y:S01]  /*8740*/  FFMA.FTZ R7, -R155.reuse, R104, R7 ;  /* 0x000000689b077223 */ /* 0x040fe20000010107 */
[----:B------:R-:W-:Y:S01]  /*8750*/  VIADD R104, R118, 0xfffffffe ;  /* 0xfffffffe76687836 */ /* 0x000fe20000000000 */
[----:B------:R-:W-:Y:S01]  /*8760*/  ISETP.GE.AND P3, PT, R102, R168, PT ;  /* 0x000000a86600720c */ /* 0x000fe20003f66270 */
[----:B------:R-:W-:Y:S01]  /*8770*/  FFMA.FTZ R6, -R155, R9, R6 ;  /* 0x000000099b067223 */ /* 0x000fe20000010106 */
[----:B------:R-:W-:-:S02]  /*8780*/  FSEL R180, R4, -INF , !P6 ;  /* 0xff80000004b47808 */ /* 0x000fc40007000000 */
[----:B------:R-:W-:Y:S02]  /*8790*/  FSEL R5, R5, -INF , P3 ;  /* 0xff80000005057808 */ /* 0x000fe40001800000 */
[----:B------:R-:W-:Y:S02]  /*87a0*/  ISETP.GT.AND P3, PT, R104, R149, PT ;  /* 0x000000956800720c */ /* 0x000fe40003f64270 */
[----:B------:R-:W-:Y:S02]  /*87b0*/  FSEL R6, R6, -INF , P5 ;  /* 0xff80000006067808 */ /* 0x000fe40002800000 */
[----:B------:R-:W-:Y:S02]  /*87c0*/  ISETP.GE.AND P6, PT, R102, R167, PT ;  /* 0x000000a76600720c */ /* 0x000fe40003fc6270 */
[----:B------:R-:W-:Y:S02]  /*87d0*/  FSEL R178, R6, -INF , !P4 ;  /* 0xff80000006b27808 */ /* 0x000fe40006000000 */
        /* <DEDUP_REMOVED lines=9> */
[----:B------:R-:W-:Y:S01]  /*8870*/  MOV R8, RZ ;  /* 0x000000ff00087202 */ /* 0x000fe20000000f00 */
[----:B------:R-:W-:Y:S01]  /*8880*/  VIADD R103, R103, 0xffffff80 ;  /* 0xffffff8067677836 */ /* 0x000fe20000000000 */
[----:B--2---:R-:W-:-:S04]  /*8890*/  IABS R4, R6 ;  /* 0x0000000600047213 */ /* 0x004fc80000000000 */
[----:B------:R-:W1:Y:S08]  /*88a0*/  I2F.RP R7, R4 ;  /* 0x0000000400077306 */ /* 0x000e700000209400 */
[----:B-1----:R-:W1:Y:S02]  /*88b0*/  MUFU.RCP R10, R7 ;  /* 0x00000007000a7308 */ /* 0x002e640000001000 */
[----:B-1----:R-:W-:-:S02]  /*88c0*/  VIADD R10, R10, 0xffffffe ;  /* 0x0ffffffe0a0a7836 */ /* 0x002fc40000000000 */
[----:B------:R-:W-:-:S04]  /*88d0*/  IMAD.SHL.U32 R7, R104, 0x40, RZ ;  /* 0x0000004068077824 */ /* 0x000fc800078e00ff */
[----:B------:R-:W1:Y:S02]  /*88e0*/  F2I.FTZ.U32.TRUNC.NTZ R9, R10 ;  /* 0x0000000a00097305 */ /* 0x000e64000021f000 */
[----:B-1----:R-:W-:Y:S01]  /*88f0*/  IMAD.MOV R5, RZ, RZ, -R9 ;  /* 0x000000ffff057224 */ /* 0x002fe200078e0a09 */
[----:B------:R-:W-:Y:S02]  /*8900*/  IABS R10, R7 ;  /* 0x00000007000a7213 */ /* 0x000fe40000000000 */
[----:B------:R-:W-:Y:S01]  /*8910*/  LOP3.LUT R7, R7, R6, RZ, 0x3c, !PT ;  /* 0x0000000607077212 */ /* 0x000fe200078e3cff */
[----:B------:R-:W-:-:S04]  /*8920*/  IMAD R5, R5, R4, RZ ;  /* 0x0000000405057224 */ /* 0x000fc800078e02ff */
[----:B------:R-:W-:Y:S01]  /*8930*/  IMAD.HI.U32 R5, R9, R5, R8 ;  /* 0x0000000509057227 */ /* 0x000fe200078e0008 */
[----:B------:R-:W-:Y:S02]  /*8940*/  IABS R8, R103 ;  /* 0x0000006700087213 */ /* 0x000fe40000000000 */
[-C--:B------:R-:W-:Y:S02]  /*8950*/  IABS R9, R6.reuse ;  /* 0x0000000600097213 */ /* 0x080fe40000000000 */
[----:B------:R-:W-:Y:S01]  /*8960*/  LOP3.LUT R103, R103, R6, RZ, 0x3c, !PT ;  /* 0x0000000667677212 */ /* 0x000fe200078e3cff */
[----:B------:R-:W-:Y:S01]  /*8970*/  IMAD.HI.U32 R11, R5, R8, RZ ;  /* 0x00000008050b7227 */ /* 0x000fe200078e00ff */
[----:B------:R-:W-:-:S03]  /*8980*/  IADD3 R9, PT, PT, RZ, -R9, RZ ;  /* 0x80000009ff097210 */ /* 0x000fc60007ffe0ff */
        /* <DEDUP_REMOVED lines=43> */
.L_x_14066:
        /* <DEDUP_REMOVED lines=8> */
.L_x_14067:
[----:B------:R-:W-:Y:S05]  /*8cc0*/  BSYNC.RECONVERGENT B0 ;  /* 0x0000000000007941 */ /* 0x000fea0003800200 */
.L_x_14065:
[C---:B------:R-:W-:Y:S01]  /*8cd0*/  LEA R8, P0, R144.reuse, R150, 0x5 ;  /* 0x0000009690087211 */ /* 0x040fe200078028ff */
[C---:B------:R-:W-:Y:S01]  /*8ce0*/  IMAD.SHL.U32 R4, R144.reuse, 0x20, RZ ;  /* 0x0000002090047824 */ /* 0x040fe200078e00ff */
[C-C-:B------:R-:W-:Y:S01]  /*8cf0*/  SHF.L.U64.HI R5, R144.reuse, 0x5, R145.reuse ;  /* 0x0000000590057819 */ /* 0x140fe20000010291 */
[----:B------:R-:W-:Y:S01]  /*8d00*/  @!PT LDS RZ, [RZ] ;  /* 0x00000000fffff984 */ /* 0x000fe20000000800 */
[----:B------:R-:W-:Y:S01]  /*8d10*/  @!PT LDS RZ, [RZ] ;  /* 0x00000000fffff984 */ /* 0x000fe20000000800 */
[----:B------:R-:W-:Y:S01]  /*8d20*/  @!PT LDS RZ, [RZ] ;  /* 0x00000000fffff984 */ /* 0x000fe20000000800 */
[----:B------:R1:W-:Y:S01]  /*8d30*/  @!P2 LDGSTS.E.BYPASS.LTC128B.128 [R159+0x4000], desc[UR4][R150.64] ;  /* 0x04000000969fafae */ /* 0x0003e2000b981a04 */
[----:B------:R-:W-:Y:S02]  /*8d40*/  LEA.HI.X R9, R144, R151, R145, 0x5, P0 ;  /* 0x0000009790097211 */ /* 0x000fe400000f2c91 */
[----:B------:R-:W-:Y:S01]  /*8d50*/  IADD3 R6, P0, PT, R4, R8, RZ ;  /* 0x0000000804067210 */ /* 0x000fe20007f1e0ff */
[----:B------:R1:W-:Y:S04]  /*8d60*/  @P2 STS.128 [R159+0x4000], RZ ;  /* 0x004000ff9f002388 */ /* 0x0003e80000000c00 */
[----:B------:R-:W-:Y:S01]  /*8d70*/  IMAD.X R7, R5, 0x1, R9, P0 ;  /* 0x0000000105077824 */ /* 0x000fe200000e0609 */
[----:B------:R-:W-:Y:S01]  /*8d80*/  @!PT LDS RZ, [RZ] ;  /* 0x00000000fffff984 */ /* 0x000fe20000000800 */
[----:B------:R-:W-:Y:S01]  /*8d90*/  @!PT LDS RZ, [RZ] ;  /* 0x00000000fffff984 */ /* 0x000fe20000000800 */
[----:B------:R-:W-:Y:S01]  /*8da0*/  @!PT LDS RZ, [RZ] ;  /* 0x00000000fffff984 */ /* 0x000fe20000000800 */
[----:B------:R1:W-:Y:S01]  /*8db0*/  @!P1 LDGSTS.E.BYPASS.LTC128B.128 [R159+0x6000], desc[UR4][R150.64+0x80] ;  /* 0x06000080969f9fae */ /* 0x0003e2000b981a04 */
[----:B------:R-:W-:-:S03]  /*8dc0*/  IADD3 R4, P0, PT, R6, R4, RZ ;  /* 0x0000000406047210 */ /* 0x000fc60007f1e0ff */
        /* <DEDUP_REMOVED lines=33> */
.L_x_14064:
[----:B------:R-:W-:Y:S05]  /*8fe0*/  BSYNC.RECONVERGENT B1 ;  /* 0x0000000000017941 */ /* 0x000fea0003800200 */
.L_x_14063:
        /* <DEDUP_REMOVED lines=104> */
[--C-:B------:R-:W-:Y:S01]  /*9670*/  FFMA.FTZ R110, R110, R184, -R181.reuse ;  /* 0x000000b86e6e7223 */ /* 0x100fe200000108b5 */
        /* <DEDUP_REMOVED lines=27> */
[----:B---3--:R-:W-:Y:S01]  /*9830*/  F2FP.F16.F32.PACK_AB R99, R0, R109 ;  /* 0x0000006d0063723e */ /* 0x008fe200000000ff */
        /* <DEDUP_REMOVED lines=8> */
[-C--:B------:R-:W-:Y:S01]  /*98c0*/  FFMA.FTZ R187, R126, R184.reuse, -R181 ;  /* 0x000000b87ebb7223 */ /* 0x080fe200000108b5 */
[-C--:B------:R-:W-:Y:S01]  /*98d0*/  FFMA.FTZ R186, R128, R184.reuse, -R183 ;  /* 0x000000b880ba7223 */ /* 0x080fe200000108b7 */
[-C--:B------:R-:W-:Y:S01]  /*98e0*/  FFMA.FTZ R126, R131, R184.reuse, -R181 ;  /* 0x000000b8837e7223 */ /* 0x080fe200000108b5 */
[-CC-:B------:R-:W-:Y:S01]  /*98f0*/  FFMA.FTZ R169, R169, R184.reuse, -R183.reuse ;  /* 0x000000b8a9a97223 */ /* 0x180fe200000108b7 */
[-CC-:B------:R-:W-:Y:S01]  /*9900*/  FFMA.FTZ R175, R175, R184.reuse, -R183.reuse ;  /* 0x000000b8afaf7223 */ /* 0x180fe200000108b7 */
[-C--:B------:R-:W-:Y:S01]  /*9910*/  FFMA.FTZ R128, R176, R184.reuse, -R183 ;  /* 0x000000b8b0807223 */ /* 0x080fe200000108b7 */
        /* <DEDUP_REMOVED lines=66> */
[C---:B------:R-:W-:Y:S01]  /*9d40*/  F2FP.F16.F32.PACK_AB R69, R112.reuse, R129 ;  /* 0x000000817045723e */ /* 0x040fe200000000ff */
        /* <DEDUP_REMOVED lines=104> */
.L_x_14059:
[----:B------:R-:W-:-:S07]  /*a3d0*/  IADD3 R118, PT, PT, R104, -0x1, RZ ;  /* 0xffffffff68767810 */ /* 0x000fce0007ffe0ff */
.L_x_14068:
[----:B------:R-:W-:Y:S05]  /*a3e0*/  BSYNC B2 ;  /* 0x0000000000027941 */ /* 0x000fea0003800000 */
.L_x_14058:
        /* <DEDUP_REMOVED lines=13> */
.L_x_14076:
        /* <DEDUP_REMOVED lines=79> */
.L_x_14071:
[----:B------:R-:W-:Y:S05]  /*a9b0*/  BSYNC.RECONVERGENT B0 ;  /* 0x0000000000007941 */ /* 0x000fea0003800200 */
.L_x_14070:
        /* <DEDUP_REMOVED lines=234> */
.L_x_14075:
[----:B------:R-:W-:Y:S05]  /*b860*/  BSYNC.RECONVERGENT B0 ;  /* 0x0000000000007941 */ /* 0x000fea0003800200 */
.L_x_14074:
        /* <DEDUP_REMOVED lines=48> */
.L_x_14073:
[----:B------:R-:W-:Y:S05]  /*bb70*/  BSYNC.RECONVERGENT B1 ;  /* 0x0000000000017941 */ /* 0x000fea0003800200 */
.L_x_14072:
[----:B------:R-:W2:Y:S01]  /*bb80*/  LD.E R103, desc[UR4][R2.64+0xdc] ;  /* 0x0000dc0402677980 */ /* 0x000ea2000c101900 */
[----:B------:R-:W-:Y:S01]  /*bb90*/  IABS R0, R171 ;  /* 0x000000ab00007213 */ /* 0x000fe20000000000 */
[----:B------:R-:W-:Y:S02]  /*bba0*/  VIADD R100, R172, 0x1 ;  /* 0x00000001ac647836 */ /* 0x000fe40000000000 */
[C---:B------:R-:W-:Y:S01]  /*bbb0*/  VIADD R112, R171.reuse, 0x9 ;  /* 0x00000009ab707836 */ /* 0x040fe20000000000 */
[----:B------:R-:W-:Y:S01]  /*bbc0*/  I2FP.F32.S32 R0, R0 ;  /* 0x0000000000007245 */ /* 0x000fe20000201400 */
[C---:B------:R-:W-:Y:S01]  /*bbd0*/  VIADD R114, R171.reuse, 0x18 ;  /* 0x00000018ab727836 */ /* 0x040fe20000000000 */
[----:B------:R-:W-:Y:S01]  /*bbe0*/  ISETP.GE.AND P6, PT, R100, R166, PT ;  /* 0x000000a66400720c */ /* 0x000fe20003fc6270 */
[----:B------:R-:W-:Y:S01]  /*bbf0*/  VIADD R111, R171, 0x19 ;  /* 0x00000019ab6f7836 */ /* 0x000fe20000000000 */
[----:B------:R-:W-:Y:S01]  /*bc00*/  IABS R112, R112 ;  /* 0x0000007000707213 */ /* 0x000fe20000000000 */
[CC--:B------:R-:W-:Y:S01]  /*bc10*/  FFMA.FTZ R23, -R155.reuse, R0.reuse, R23 ;  /* 0x000000009b177223 */ /* 0x0c0fe20000010117 */
[----:B------:R-:W-:Y:S01]  /*bc20*/  FFMA.FTZ R17, -R155, R0, R17 ;  /* 0x000000009b117223 */ /* 0x000fe20000010111 */
[C---:B------:R-:W-:Y:S01]  /*bc30*/  VIADD R0, R172.reuse, 0xfffffff9 ;  /* 0xfffffff9ac007836 */ /* 0x040fe20000000000 */
[----:B------:R-:W-:Y:S01]  /*bc40*/  IABS R114, R114 ;  /* 0x0000007200727213 */ /* 0x000fe20000000000 */
[----:B-1----:R-:W-:Y:S01]  /*bc50*/  VIADD R108, R172, 0xffffffe1 ;  /* 0xffffffe1ac6c7836 */ /* 0x002fe20000000000 */
[----:B------:R-:W-:Y:S01]  /*bc60*/  FSEL R175, R23, -INF , P6 ;  /* 0xff80000017af7808 */ /* 0x000fe20003000000 */
[----:B------:R-:W-:Y:S01]  /*bc70*/  IMAD.MOV.U32 R23, RZ, RZ, R112 ;  /* 0x000000ffff177224 */ /* 0x000fe200078e0070 */
[----:B------:R-:W-:Y:S01]  /*bc80*/  I2FP.F32.S32 R114, R114 ;  /* 0x0000007200727245 */ /* 0x000fe20000201400 */
[C---:B------:R-:W-:Y:S01]  /*bc90*/  VIADD R110, R171.reuse, 0x1 ;  /* 0x00000001ab6e7836 */ /* 0x040fe20000000000 */
[----:B------:R-:W-:Y:S01]  /*bca0*/  ISETP.GE.AND P5, PT, R0, R168, PT ;  /* 0x000000a80000720c */ /* 0x000fe20003fa6270 */
[----:B------:R-:W-:Y:S01]  /*bcb0*/  VIADD R118, R171, 0x10 ;  /* 0x00000010ab767836 */ /* 0x000fe20000000000 */
[----:B------:R-:W-:Y:S01]  /*bcc0*/  I2FP.F32.S32 R23, R23 ;  /* 0x0000001700177245 */ /* 0x000fe20000201400 */
[----:B------:R-:W-:Y:S01]  /*bcd0*/  FFMA.FTZ R5, -R155, R114, R5 ;  /* 0x000000729b057223 */ /* 0x000fe20000010105 */
[----:B------:R-:W-:Y:S01]  /*bce0*/  FSEL R127, R17, -INF , P5 ;  /* 0xff800000117f7808 */ /* 0x000fe20002800000 */
[C---:B------:R-:W-:Y:S01]  /*bcf0*/  VIADD R109, R171.reuse, 0x11 ;  /* 0x00000011ab6d7836 */ /* 0x040fe20000000000 */
[----:B------:R-:W-:Y:S01]  /*bd00*/  IABS R111, R111 ;  /* 0x0000006f006f7213 */ /* 0x000fe20000000000 */
[----:B------:R-:W-:Y:S01]  /*bd10*/  VIADD R105, R172, 0xfffffff0 ;  /* 0xfffffff0ac697836 */ /* 0x000fe20000000000 */
[----:B------:R-:W-:Y:S01]  /*bd20*/  ISETP.GE.AND P5, PT, R108, R168, PT ;  /* 0x000000a86c00720c */ /* 0x000fe20003fa6270 */
[C---:B------:R-:W-:Y:S01]  /*bd30*/  VIADD R115, R172.reuse, 0xffffffe0 ;  /* 0xffffffe0ac737836 */ /* 0x040fe20000000000 */
[----:B------:R-:W-:Y:S01]  /*bd40*/  IABS R110, R110 ;  /* 0x0000006e006e7213 */ /* 0x000fe20000000000 */
[----:B------:R-:W-:Y:S01]  /*bd50*/  VIADD R117, R171, 0x8 ;  /* 0x00000008ab757836 */ /* 0x000fe20000000000 */
[----:B------:R-:W-:Y:S01]  /*bd60*/  I2FP.F32.S32 R111, R111 ;  /* 0x0000006f006f7245 */ /* 0x000fe20000201400 */
[----:B------:R-:W-:Y:S01]  /*bd70*/  FFMA.FTZ R12, -R155, R23, R12 ;  /* 0x000000179b0c7223 */ /* 0x000fe2000001010c */
[----:B------:R-:W-:Y:S01]  /*bd80*/  IABS R118, R118 ;  /* 0x0000007600767213 */ /* 0x000fe20000000000 */
[C---:B------:R-:W-:Y:S01]  /*bd90*/  VIADD R106, R172.reuse, 0xffffffe9 ;  /* 0xffffffe9ac6a7836 */ /* 0x040fe20000000000 */
[----:B------:R-:W-:Y:S01]  /*bda0*/  FSEL R17, R5, -INF , P5 ;  /* 0xff80000005117808 */ /* 0x000fe20002800000 */
[----:B------:R-:W-:Y:S01]  /*bdb0*/  IMAD.MOV.U32 R5, RZ, RZ, R110 ;  /* 0x000000ffff057224 */ /* 0x000fe200078e006e */
[----:B------:R-:W-:Y:S01]  /*bdc0*/  IABS R109, R109 ;  /* 0x0000006d006d7213 */ /* 0x000fe20000000000 */
[----:B------:R-:W-:Y:S01]  /*bdd0*/  FFMA.FTZ R4, -R155, R111, R4 ;  /* 0x0000006f9b047223 */ /* 0x000fe20000010104 */
[----:B------:R-:W-:Y:S01]  /*bde0*/  ISETP.GE.AND P5, PT, R105, R168, PT ;  /* 0x000000a86900720c */ /* 0x000fe20003fa6270 */
[C---:B------:R-:W-:Y:S01]  /*bdf0*/  VIADD R107, R172.reuse, 0xffffffe8 ;  /* 0xffffffe8ac6b7836 */ /* 0x040fe20000000000 */
[----:B------:R-:W-:Y:S01]  /*be00*/  I2FP.F32.S32 R112, R118 ;  /* 0x0000007600707245 */ /* 0x000fe20000201400 */
[----:B------:R-:W-:Y:S01]  /*be10*/  VIADD R104, R172, 0xfffffff1 ;  /* 0xfffffff1ac687836 */ /* 0x000fe20000000000 */
[----:B------:R-:W-:Y:S01]  /*be20*/  I2FP.F32.S32 R109, R109 ;  /* 0x0000006d006d7245 */ /* 0x000fe20000201400 */
[----:B------:R-:W-:Y:S01]  /*be30*/  VIADD R116, R171, 0x21 ;  /* 0x00000021ab747836 */ /* 0x000fe20000000000 */
[----:B------:R-:W-:Y:S01]  /*be40*/  IABS R117, R117 ;  /* 0x0000007500757213 */ /* 0x000fe20000000000 */
[----:B------:R-:W-:Y:S01]  /*be50*/  FFMA.FTZ R9, -R155, R112, R9 ;  /* 0x000000709b097223 */ /* 0x000fe20000010109 */
[-C--:B------:R-:W-:Y:S01]  /*be60*/  ISETP.GE.AND P3, PT, R115, R168.reuse, PT ;  /* 0x000000a87300720c */ /* 0x080fe20003f66270 */
[----:B------:R-:W-:Y:S01]  /*be70*/  FFMA.FTZ R8, -R155, R109, R8 ;  /* 0x0000006d9b087223 */ /* 0x000fe20000010108 */
[----:B------:R-:W-:Y:S01]  /*be80*/  FSEL R125, R12, -INF , P5 ;  /* 0xff8000000c7d7808 */ /* 0x000fe20002800000 */
[C---:B------:R-:W-:Y:S01]  /*be90*/  VIADD R12, R171.reuse, 0xffffffe0 ;  /* 0xffffffe0ab0c7836 */ /* 0x040fe20000000000 */
[----:B------:R-:W-:Y:S01]  /*bea0*/  I2FP.F32.S32 R110, R117 ;  /* 0x00000075006e7245 */ /* 0x000fe20000201400 */
[----:B------:R-:W-:Y:S01]  /*beb0*/  VIADD R113, R171, 0x20 ;  /* 0x00000020ab717836 */ /* 0x000fe20000000000 */
[C---:B------:R-:W-:Y:S01]  /*bec0*/  ISETP.GE.AND P1, PT, R100.reuse, R168, PT ;  /* 0x000000a86400720c */ /* 0x040fe20003f26270 */
[C---:B------:R-:W-:Y:S01]  /*bed0*/  FFMA.FTZ R18, -R155.reuse, R23, R18 ;  /* 0x000000179b127223 */ /* 0x040fe20000010112 */
[C---:B------:R-:W-:Y:S01]  /*bee0*/  ISETP.GE.AND P0, PT, R100.reuse, R163, PT ;  /* 0x000000a36400720c */ /* 0x040fe20003f06270 */
[----:B------:R-:W-:Y:S01]  /*bef0*/  FFMA.FTZ R13, -R155, R110, R13 ;  /* 0x0000006e9b0d7223 */ /* 0x000fe2000001010d */
[----:B------:R-:W-:Y:S01]  /*bf00*/  ISETP.GE.AND P4, PT, R100, R167, PT ;  /* 0x000000a76400720c */ /* 0x000fe20003f86270 */
[----:B------:R-:W-:Y:S01]  /*bf10*/  VIADD R100, R172, 0xfffffff8 ;  /* 0xfffffff8ac647836 */ /* 0x000fe20000000000 */
[----:B------:R-:W-:Y:S01]  /*bf20*/  FSEL R4, R4, -INF , P3 ;  /* 0xff80000004047808 */ /* 0x000fe20001800000 */
[----:B------:R-:W-:Y:S01]  /*bf30*/  VIADD R23, R171, 0xfffffff9 ;  /* 0xfffffff9ab177836 */ /* 0x000fe20000000000 */
[----:B------:R-:W-:Y:S01]  /*bf40*/  I2FP.F32.S32 R5, R5 ;  /* 0x0000000500057245 */ /* 0x000fe20000201400 */
[C---:B------:R-:W-:Y:S01]  /*bf50*/  FFMA.FTZ R10, -R155.reuse, R111, R10 ;  /* 0x0000006f9b0a7223 */ /* 0x040fe2000001010a */
[----:B------:R-:W-:Y:S01]  /*bf60*/  ISETP.GE.AND P3, PT, R106, R168, PT ;  /* 0x000000a86a00720c */ /* 0x000fe20003f66270 */
[----:B------:R-:W-:Y:S01]  /*bf70*/  FFMA.FTZ R19, -R155, R110, R19 ;  /* 0x0000006e9b137223 */ /* 0x000fe20000010113 */
[----:B------:R-:W-:Y:S01]  /*bf80*/  ISETP.GE.AND P6, PT, R107, R168, PT ;  /* 0x000000a86b00720c */ /* 0x000fe20003fc6270 */
[CC--:B------:R-:W-:Y:S01]  /*bf90*/  FFMA.FTZ R16, -R155.reuse, R5.reuse, R16 ;  /* 0x000000059b107223 */ /* 0x0c0fe20000010110 */
[----:B------:R-:W-:Y:S01]  /*bfa0*/  IABS R12, R12 ;  /* 0x0000000c000c7213 */ /* 0x000fe20000000000 */
[----:B------:R-:W-:Y:S01]  /*bfb0*/  VIADD R110, R172, 0x8 ;  /* 0x00000008ac6e7836 */ /* 0x000fe20000000000 */
[----:B------:R-:W-:Y:S01]  /*bfc0*/  FSEL R8, R8, -INF , P6 ;  /* 0xff80000008087808 */ /* 0x000fe20003000000 */
[----:B------:R-:W-:Y:S01]  /*bfd0*/  FFMA.FTZ R15, -R155, R112, R15 ;  /* 0x000000709b0f7223 */ /* 0x000fe2000001010f */
[----:B------:R-:W-:Y:S01]  /*bfe0*/  FSEL R9, R9, -INF , P3 ;  /* 0xff80000009097808 */ /* 0x000fe20001800000 */
[----:B------:R-:W-:Y:S01]  /*bff0*/  FFMA.FTZ R11, -R155, R114, R11 ;  /* 0x000000729b0b7223 */ /* 0x000fe2000001010b */
[-C--:B------:R-:W-:Y:S01]  /*c000*/  ISETP.GE.AND P3, PT, R100, R168.reuse, PT ;  /* 0x000000a86400720c */ /* 0x080fe20003f66270 */
[----:B------:R-:W-:Y:S01]  /*c010*/  VIADD R114, R171, 0xfffffff0 ;  /* 0xfffffff0ab727836 */ /* 0x000fe20000000000 */
[----:B------:R-:W-:Y:S01]  /*c020*/  ISETP.GE.AND P6, PT, R104, R168, PT ;  /* 0x000000a86800720c */ /* 0x000fe20003fc6270 */
[----:B------:R-:W-:Y:S01]  /*c030*/  FFMA.FTZ R22, -R155, R5, R22 ;  /* 0x000000059b167223 */ /* 0x000fe20000010116 */
[----:B------:R-:W-:Y:S01]  /*c040*/  I2FP.F32.S32 R12, R12 ;  /* 0x0000000c000c7245 */ /* 0x000fe20000201400 */
[----:B------:R-:W-:Y:S01]  /*c050*/  VIADD R5, R171, 0xffffffe8 ;  /* 0xffffffe8ab057836 */ /* 0x000fe20000000000 */
[----:B------:R-:W-:Y:S01]  /*c060*/  IABS R116, R116 ;  /* 0x0000007400747213 */ /* 0x000fe20000000000 */
[----:B------:R-:W-:Y:S01]  /*c070*/  FFMA.FTZ R14, -R155, R109, R14 ;  /* 0x0000006d9b0e7223 */ /* 0x000fe2000001010e */
[----:B------:R-:W-:Y:S01]  /*c080*/  FSEL R13, R13, -INF , P6 ;  /* 0xff8000000d0d7808 */ /* 0x000fe20003000000 */
[----:B------:R-:W-:Y:S01]  /*c090*/  FFMA.FTZ R33, -R155, R12, R33 ;  /* 0x0000000c9b217223 */ /* 0x000fe20000010121 */
[----:B------:R-:W-:Y:S01]  /*c0a0*/  FSEL R16, R16, -INF , P3 ;  /* 0xff80000010107808 */ /* 0x000fe20001800000 */
[----:B------:R-:W-:Y:S01]  /*c0b0*/  VIADD R12, R171, 0xfffffff8 ;  /* 0xfffffff8ab0c7836 */ /* 0x000fe20000000000 */
[----:B------:R-:W-:Y:S01]  /*c0c0*/  I2FP.F32.S32 R116, R116 ;  /* 0x0000007400747245 */ /* 0x000fe20000201400 */
[----:B------:R-:W-:Y:S01]  /*c0d0*/  VIADD R109, R172, 0x9 ;  /* 0x00000009ac6d7836 */ /* 0x000fe20000000000 */
[----:B------:R-:W-:Y:S01]  /*c0e0*/  ISETP.GE.AND P3, PT, R115, R163, PT ;  /* 0x000000a37300720c */ /* 0x000fe20003f66270 */
[----:B------:R-:W-:Y:S01]  /*c0f0*/  VIADD R169, R169, 0xffffffc0 ;  /* 0xffffffc0a9a97836 */ /* 0x000fe20000000000 */
[----:B------:R-:W-:Y:S01]  /*c100*/  ISETP.GE.AND P5, PT, R115, R166, PT ;  /* 0x000000a67300720c */ /* 0x000fe20003fa6270 */
[----:B------:R-:W-:Y:S01]  /*c110*/  FFMA.FTZ R6, -R155, R116, R6 ;  /* 0x000000749b067223 */ /* 0x000fe20000010106 */
[----:B------:R-:W-:Y:S01]  /*c120*/  ISETP.GE.AND P6, PT, R115, R167, PT ;  /* 0x000000a77300720c */ /* 0x000fe20003fc6270 */
[C---:B------:R-:W-:Y:S01]  /*c130*/  VIADD R115, R171.reuse, 0xffffffe1 ;  /* 0xffffffe1ab737836 */ /* 0x040fe20000000000 */
[----:B------:R-:W-:Y:S02]  /*c140*/  IABS R113, R113 ;  /* 0x0000007100717213 */ /* 0x000fe40000000000 */
[----:B------:R-:W-:Y:S02]  /*c150*/  IABS R12, R12 ;  /* 0x0000000c000c7213 */ /* 0x000fe40000000000 */
[----:B------:R-:W-:Y:S01]  /*c160*/  IABS R23, R23 ;  /* 0x0000001700177213 */ /* 0x000fe20000000000 */
[----:B------:R-:W-:Y:S01]  /*c170*/  IMAD.MOV.U32 R116, RZ, RZ, R113 ;  /* 0x000000ffff747224 */ /* 0x000fe200078e0071 */
[----:B------:R-:W-:Y:S02]  /*c180*/  IABS R113, R115 ;  /* 0x0000007300717213 */ /* 0x000fe40000000000 */
[----:B------:R-:W-:Y:S02]  /*c190*/  I2FP.F32.S32 R12, R12 ;  /* 0x0000000c000c7245 */ /* 0x000fe40000201400 */
[----:B------:R-:W-:Y:S01]  /*c1a0*/  I2FP.F32.S32 R111, R113 ;  /* 0x00000071006f7245 */ /* 0x000fe20000201400 */
[----:B------:R-:W-:Y:S01]  /*c1b0*/  VIADD R113, R171, 0xfffffff1 ;  /* 0xfffffff1ab717836 */ /* 0x000fe20000000000 */
[----:B------:R-:W-:Y:S01]  /*c1c0*/  I2FP.F32.S32 R23, R23 ;  /* 0x0000001700177245 */ /* 0x000fe20000201400 */
[C---:B------:R-:W-:Y:S01]  /*c1d0*/  FFMA.FTZ R21, -R155.reuse, R12, R21 ;  /* 0x0000000c9b157223 */ /* 0x040fe20000010115 */
[----:B------:R-:W-:Y:S01]  /*c1e0*/  FSEL R112, R6, -INF , P5 ;  /* 0xff80000006707808 */ /* 0x000fe20002800000 */
[C---:B------:R-:W-:Y:S01]  /*c1f0*/  FFMA.FTZ R32, -R155.reuse, R111, R32 ;  /* 0x0000006f9b207223 */ /* 0x040fe20000010120 */
[----:B------:R-:W-:Y:S01]  /*c200*/  IABS R113, R113 ;  /* 0x0000007100717213 */ /* 0x000fe20000000000 */
[----:B------:R-:W-:Y:S01]  /*c210*/  FFMA.FTZ R20, -R155, R23, R20 ;  /* 0x000000179b147223 */ /* 0x000fe20000010114 */
[----:B------:R-:W-:Y:S01]  /*c220*/  FSEL R187, R21, -INF , P1 ;  /* 0xff80000015bb7808 */ /* 0x000fe20000800000 */
[----:B------:R-:W-:Y:S01]  /*c230*/  VIADD R21, R171, 0xffffffe9 ;  /* 0xffffffe9ab157836 */ /* 0x000fe20000000000 */
[----:B------:R-:W-:Y:S01]  /*c240*/  I2FP.F32.S32 R113, R113 ;  /* 0x0000007100717245 */ /* 0x000fe20000201400 */
[C---:B------:R-:W-:Y:S01]  /*c250*/  FFMA.FTZ R26, -R155.reuse, R23, R26 ;  /* 0x000000179b1a7223 */ /* 0x040fe2000001011a */
[CC--:B------:R-:W-:Y:S01]  /*c260*/  ISETP.GE.AND P1, PT, R172.reuse, R168.reuse, PT ;  /* 0x000000a8ac00720c */ /* 0x0c0fe20003f26270 */
[----:B------:R-:W-:Y:S01]  /*c270*/  VIADD R23, R172, 0x10 ;  /* 0x00000010ac177836 */ /* 0x000fe20000000000 */
[----:B------:R-:W-:Y:S01]  /*c280*/  ISETP.GE.AND P5, PT, R110, R168, PT ;  /* 0x000000a86e00720c */ /* 0x000fe20003fa6270 */
[C---:B------:R-:W-:Y:S01]  /*c290*/  FFMA.FTZ R24, -R155.reuse, R113, R24 ;  /* 0x000000719b187223 */ /* 0x040fe20000010118 */
[----:B------:R-:W-:Y:S01]  /*c2a0*/  FSEL R189, R20, -INF , P1 ;  /* 0xff80000014bd7808 */ /* 0x000fe20000800000 */
[C---:B------:R-:W-:Y:S01]  /*c2b0*/  FFMA.FTZ R27, -R155.reuse, R12, R27 ;  /* 0x0000000c9b1b7223 */ /* 0x040fe2000001011b */
[----:B------:R-:W-:Y:S01]  /*c2c0*/  IABS R20, R21 ;  /* 0x0000001500147213 */ /* 0x000fe20000000000 */
[----:B------:R-:W-:Y:S01]  /*c2d0*/  VIADD R12, R172, 0x11 ;  /* 0x00000011ac0c7836 */ /* 0x000fe20000000000 */
[----:B------:R-:W-:Y:S01]  /*c2e0*/  FSEL R24, R24, -INF , P5 ;  /* 0xff80000018187808 */ /* 0x000fe20002800000 */
[----:B------:R-:W-:Y:S01]  /*c2f0*/  FFMA.FTZ R30, -R155, R113, R30 ;  /* 0x000000719b1e7223 */ /* 0x000fe2000001011e */
[----:B------:R-:W-:Y:S01]  /*c300*/  I2FP.F32.S32 R6, R20 ;  /* 0x0000001400067245 */ /* 0x000fe20000201400 */
[----:B------:R-:W-:Y:S01]  /*c310*/  VIADD R171, R171, 0x40 ;  /* 0x00000040abab7836 */ /* 0x000fe20000000000 */
[----:B------:R-:W-:Y:S02]  /*c320*/  ISETP.GE.AND P5, PT, R107, R166, PT ;  /* 0x000000a66b00720c */ /* 0x000fe40003fa6270 */
[----:B------:R-:W-:Y:S01]  /*c330*/  I2FP.F32.S32 R116, R116 ;  /* 0x0000007400747245 */ /* 0x000fe20000201400 */
[C---:B------:R-:W-:Y:S01]  /*c340*/  FFMA.FTZ R28, -R155.reuse, R6, R28 ;  /* 0x000000069b1c7223 */ /* 0x040fe2000001011c */
[----:B------:R-:W-:Y:S01]  /*c350*/  IABS R114, R114 ;  /* 0x0000007200727213 */ /* 0x000fe20000000000 */
[C---:B------:R-:W-:Y:S01]  /*c360*/  FFMA.FTZ R34, -R155.reuse, R6, R34 ;  /* 0x000000069b227223 */ /* 0x040fe20000010122 */
[----:B------:R-:W-:Y:S01]  /*c370*/  FSEL R10, R10, -INF , P5 ;  /* 0xff8000000a0a7808 */ /* 0x000fe20002800000 */
[----:B------:R-:W-:Y:S01]  /*c380*/  FFMA.FTZ R7, -R155, R116, R7 ;  /* 0x000000749b077223 */ /* 0x000fe20000010107 */
[----:B------:R-:W-:Y:S02]  /*c390*/  ISETP.GE.AND P5, PT, R23, R168, PT ;  /* 0x000000a81700720c */ /* 0x000fe40003fa6270 */
[----:B------:R-:W-:Y:S02]  /*c3a0*/  I2FP.F32.S32 R114, R114 ;  /* 0x0000007200727245 */ /* 0x000fe40000201400 */
[----:B------:R-:W-:Y:S02]  /*c3b0*/  ISETP.GE.AND P1, PT, R108, R166, PT ;  /* 0x000000a66c00720c */ /* 0x000fe40003f26270 */
[----:B------:R-:W-:Y:S01]  /*c3c0*/  FSEL R28, R28, -INF , P5 ;  /* 0xff8000001c1c7808 */ /* 0x000fe20002800000 */
[----:B------:R-:W-:Y:S01]  /*c3d0*/  FFMA.FTZ R25, -R155, R114, R25 ;  /* 0x000000729b197223 */ /* 0x000fe20000010119 */
[----:B------:R-:W-:Y:S01]  /*c3e0*/  ISETP.GE.AND P5, PT, R105, R166, PT ;  /* 0x000000a66900720c */ /* 0x000fe20003fa6270 */
[----:B------:R-:W-:Y:S01]  /*c3f0*/  FFMA.FTZ R31, -R155, R114, R31 ;  /* 0x000000729b1f7223 */ /* 0x000fe2000001011f */
[----:B------:R-:W-:Y:S02]  /*c400*/  IABS R5, R5 ;  /* 0x0000000500057213 */ /* 0x000fe40000000000 */
[----:B------:R-:W-:Y:S01]  /*c410*/  FSEL R111, R7, -INF , P1 ;  /* 0xff800000076f7808 */ /* 0x000fe20000800000 */
[----:B------:R-:W-:Y:S01]  /*c420*/  VIADD R7, R172, 0x19 ;  /* 0x00000019ac077836 */ /* 0x000fe20000000000 */
[----:B------:R-:W-:Y:S02]  /*c430*/  ISETP.GE.AND P1, PT, R109, R168, PT ;  /* 0x000000a86d00720c */ /* 0x000fe40003f26270 */
[----:B------:R-:W-:Y:S02]  /*c440*/  FSEL R14, R14, -INF , P5 ;  /* 0xff8000000e0e7808 */ /* 0x000fe40002800000 */
[----:B------:R-:W-:Y:S01]  /*c450*/  I2FP.F32.S32 R116, R5 ;  /* 0x0000000500747245 */ /* 0x000fe20000201400 */
[----:B------:R-:W-:Y:S01]  /*c460*/  VIADD R5, R172, 0x18 ;  /* 0x00000018ac057836 */ /* 0x000fe20000000000 */
[-C--:B------:R-:W-:Y:S02]  /*c470*/  ISETP.GE.AND P5, PT, R0, R167.reuse, PT ;  /* 0x000000a70000720c */ /* 0x080fe40003fa6270 */
[----:B------:R-:W-:Y:S01]  /*c480*/  FSEL R25, R25, -INF , P1 ;  /* 0xff80000019197808 */ /* 0x000fe20000800000 */
[C---:B------:R-:W-:Y:S01]  /*c490*/  FFMA.FTZ R29, -R155.reuse, R116, R29 ;  /* 0x000000749b1d7223 */ /* 0x040fe2000001011d */
[----:B------:R-:W-:Y:S01]  /*c4a0*/  ISETP.GE.AND P1, PT, R106, R166, PT ;  /* 0x000000a66a00720c */ /* 0x000fe20003f26270 */
[----:B------:R-:W-:Y:S01]  /*c4b0*/  FFMA.FTZ R35, -R155, R116, R35 ;  /* 0x000000749b237223 */ /* 0x000fe20000010123 */
[----:B------:R-:W-:Y:S02]  /*c4c0*/  FSEL R127, R127, -INF , !P5 ;  /* 0xff8000007f7f7808 */ /* 0x000fe40006800000 */
        /* <DEDUP_REMOVED lines=24> */
[----:B------:R-:W-:Y:S02]  /*c650*/  FSEL R4, R4, -INF , !P6 ;  /* 0xff80000004047808 */ /* 0x000fe40007000000 */
[-C--:B------:R-:W-:Y:S02]  /*c660*/  ISETP.GE.AND P0, PT, R107, R167.reuse, PT ;  /* 0x000000a76b00720c */ /* 0x080fe40003f06270 */
[----:B------:R-:W-:Y:S02]  /*c670*/  FSEL R21, R17, -INF , !P5 ;  /* 0xff80000011157808 */ /* 0x000fe40006800000 */
[----:B------:R-:W-:Y:S02]  /*c680*/  ISETP.GE.AND P6, PT, R106, R167, PT ;  /* 0x000000a76a00720c */ /* 0x000fe40003fc6270 */
[----:B------:R-:W-:Y:S02]  /*c690*/  FSEL R22, R22, -INF , P1 ;  /* 0xff80000016167808 */ /* 0x000fe40000800000 */
[----:B------:R-:W-:Y:S02]  /*c6a0*/  FSEL R183, R25, -INF , !P3 ;  /* 0xff80000019b77808 */ /* 0x000fe40005800000 */
[----:B------:R-:W-:Y:S02]  /*c6b0*/  ISETP.GE.AND P1, PT, R109, R166, PT ;  /* 0x000000a66d00720c */ /* 0x000fe40003f26270 */
[----:B------:R-:W-:Y:S02]  /*c6c0*/  FSEL R19, R8, -INF , !P0 ;  /* 0xff80000008137808 */ /* 0x000fe40004000000 */
[----:B------:R-:W-:Y:S02]  /*c6d0*/  ISETP.GE.AND P3, PT, R0, R163, PT ;  /* 0x000000a30000720c */ /* 0x000fe40003f66270 */
[----:B------:R-:W-:Y:S02]  /*c6e0*/  FMNMX3.FTZ R0, R101, R4, R21, !PT ;  /* 0x0000000465007276 */ /* 0x000fe40007810015 */
[----:B------:R-:W-:Y:S02]  /*c6f0*/  FSEL R17, R9, -INF , !P6 ;  /* 0xff80000009117808 */ /* 0x000fe40007000000 */
[-C--:B------:R-:W-:Y:S02]  /*c700*/  ISETP.GE.AND P5, PT, R105, R167.reuse, PT ;  /* 0x000000a76900720c */ /* 0x080fe40003fa6270 */
[-C--:B------:R-:W-:Y:S02]  /*c710*/  ISETP.GE.AND P0, PT, R104, R167.reuse, PT ;  /* 0x000000a76800720c */ /* 0x080fe40003f06270 */
[----:B------:R-:W-:Y:S02]  /*c720*/  FSEL R27, R27, -INF , P1 ;  /* 0xff8000001b1b7808 */ /* 0x000fe40000800000 */
[-C--:B------:R-:W-:Y:S02]  /*c730*/  ISETP.GE.AND P1, PT, R12, R166.reuse, PT ;  /* 0x000000a60c00720c */ /* 0x080fe40003f26270 */
[----:B------:R-:W-:Y:S02]  /*c740*/  ISETP.GE.AND P6, PT, R100, R167, PT ;  /* 0x000000a76400720c */ /* 0x000fe40003fc6270 */
[----:B------:R-:W-:Y:S02]  /*c750*/  FSEL R197, R13, -INF , !P0 ;  /* 0xff8000000dc57808 */ /* 0x000fe40004000000 */
[----:B------:R-:W-:Y:S02]  /*c760*/  FMNMX3.FTZ R0, R0, R19, R17, !PT ;  /* 0x0000001300007276 */ /* 0x000fe40007810011 */
[----:B------:R-:W-:Y:S02]  /*c770*/  FSEL R125, R125, -INF , !P5 ;  /* 0xff8000007d7d7808 */ /* 0x000fe40006800000 */
[----:B------:R-:W-:Y:S02]  /*c780*/  ISETP.GE.AND P0, PT, R172, R167, PT ;  /* 0x000000a7ac00720c */ /* 0x000fe40003f06270 */
[----:B------:R-:W-:Y:S02]  /*c790*/  FSEL R31, R31, -INF , P1 ;  /* 0xff8000001f1f7808 */ /* 0x000fe40000800000 */
[----:B------:R-:W-:Y:S02]  /*c7a0*/  FSEL R195, R16, -INF , !P6 ;  /* 0xff80000010c37808 */ /* 0x000fe40007000000 */
[----:B------:R-:W-:Y:S02]  /*c7b0*/  FMNMX3.FTZ R0, R0, R125, R197, !PT ;  /* 0x0000007d00007276 */ /* 0x000fe400078100c5 */
[-C--:B------:R-:W-:Y:S02]  /*c7c0*/  ISETP.GE.AND P1, PT, R108, R163.reuse, PT ;  /* 0x000000a36c00720c */ /* 0x080fe40003f26270 */
        /* <DEDUP_REMOVED lines=12> */
[----:B------:R-:W-:Y:S02]  /*c890*/  FMNMX3.FTZ R0, R0, R189, R187, !PT ;  /* 0x000000bd00007276 */ /* 0x000fe400078100bb */
[----:B------:R-:W-:Y:S02]  /*c8a0*/  FMNMX3.FTZ R8, R102, R15, R13, !PT ;  /* 0x0000000f66087276 */ /* 0x000fe4000781000d */
[-C--:B------:R-:W-:Y:S02]  /*c8b0*/  ISETP.GE.AND P4, PT, R105, R163.reuse, PT ;  /* 0x000000a36900720c */ /* 0x080fe40003f86270 */
[-C--:B------:R-:W-:Y:S02]  /*c8c0*/  ISETP.GE.AND P1, PT, R104, R163.reuse, PT ;  /* 0x000000a36800720c */ /* 0x080fe40003f26270 */
[----:B------:R-:W-:Y:S02]  /*c8d0*/  ISETP.GE.AND P0, PT, R100, R163, PT ;  /* 0x000000a36400720c */ /* 0x000fe40003f06270 */
        /* <DEDUP_REMOVED lines=10> */
[----:B------:R-:W-:Y:S02]  /*c980*/  FMNMX3.FTZ R7, R0, R123, R124, !PT ;  /* 0x0000007b00077276 */ /* 0x000fe4000781007c */
[C---:B------:R-:W-:Y:S01]  /*c990*/  ISETP.GE.AND P3, PT, R172.reuse, R163, PT ;  /* 0x000000a3ac00720c */ /* 0x040fe20003f66270 */
[----:B------:R-:W-:Y:S01]  /*c9a0*/  VIADD R172, R172, 0xffffffc0 ;  /* 0xffffffc0acac7836 */ /* 0x000fe20000000000 */
[----:B------:R-:W-:Y:S02]  /*c9b0*/  FMNMX3.FTZ R0, R8, R193, R129, !PT ;  /* 0x000000c108007276 */ /* 0x000fe40007810081 */
[----:B------:R-:W-:Y:S02]  /*c9c0*/  ISETP.GE.AND P1, PT, R5, R167, PT ;  /* 0x000000a70500720c */ /* 0x000fe40003f26270 */
[----:B------:R-:W-:Y:S02]  /*c9d0*/  FSEL R181, R22, -INF , !P3 ;  /* 0xff80000016b57808 */ /* 0x000fe40005800000 */
[-C--:B------:R-:W-:Y:S02]  /*c9e0*/  ISETP.GE.AND P5, PT, R110, R163.reuse, PT ;  /* 0x000000a36e00720c */ /* 0x080fe40003fa6270 */
        /* <DEDUP_REMOVED lines=21> */
[----:B------:R-:W-:Y:S08]  /*cb40*/  SHFL.BFLY PT, R23, R6, 0x2, 0x1f ;  /* 0x0c401f0006177f89 */ /* 0x000ff000000e0000 */
[----:B------:R-:W1:Y:S02]  /*cb50*/  SHFL.BFLY PT, R0, R7, 0x2, 0x1f ;  /* 0x0c401f0007007f89 */ /* 0x000e6400000e0000 */
[----:B-1----:R-:W-:Y:S02]  /*cb60*/  FMNMX.FTZ R5, R7, R0, !PT ;  /* 0x0000000007057209 */ /* 0x002fe40007810000 */
[----:B------:R-:W-:Y:S04]  /*cb70*/  FMNMX.FTZ R23, R6, R23, !PT ;  /* 0x0000001706177209 */ /* 0x000fe80007810000 */
        /* <DEDUP_REMOVED lines=12> */
[-CC-:B------:R-:W-:Y:S01]  /*cc40*/  FFMA.FTZ R116, R13, R103.reuse, -R120.reuse ;  /* 0x000000670d747223 */ /* 0x180fe20000010878 */
[-C--:B------:R-:W-:Y:S01]  /*cc50*/  FFMA.FTZ R112, R11, R103.reuse, -R120 ;  /* 0x000000670b707223 */ /* 0x080fe20000010878 */
[----:B------:R-:W1:Y:S01]  /*cc60*/  LDSM.16.MT88.4 R12, [R138+0x8000] ;  /* 0x008000008a0c783b */ /* 0x000e620000004200 */
[-CC-:B------:R-:W-:Y:S01]  /*cc70*/  FFMA.FTZ R107, R4, R103.reuse, -R126.reuse ;  /* 0x00000067046b7223 */ /* 0x180fe2000001087e */
[----:B------:R-:W-:Y:S01]  /*cc80*/  FSEL R4, R100, RZ, P1 ;  /* 0x000000ff64047208 */ /* 0x000fe20000800000 */
[-CC-:B------:R-:W-:Y:S01]  /*cc90*/  FFMA.FTZ R117, R21, R103.reuse, -R126.reuse ;  /* 0x0000006715757223 */ /* 0x180fe2000001087e */
[-CC-:B------:R-:W-:Y:S01]  /*cca0*/  FFMA.FTZ R114, R19, R103.reuse, -R126.reuse ;  /* 0x0000006713727223 */ /* 0x180fe2000001087e */
[-C--:B------:R-:W-:Y:S01]  /*ccb0*/  FFMA.FTZ R113, R17, R103.reuse, -R126 ;  /* 0x0000006711717223 */ /* 0x080fe2000001087e */
[-C--:B------:R-:W-:Y:S01]  /*ccc0*/  FFMA.FTZ R115, R9, R103.reuse, -R120 ;  /* 0x0000006709737223 */ /* 0x080fe20000010878 */
[----:B------:R-:W-:Y:S01]  /*ccd0*/  FADD.FTZ R4, -R4, R101 ;  /* 0x0000006504047221 */ /* 0x000fe20000010100 */
[----:B------:R-:W2:Y:S01]  /*cce0*/  LDSM.16.MT88.4 R20, [R134+0x8000] ;  /* 0x008000008614783b */ /* 0x000ea20000004200 */
[----:B------:R-:W-:Y:S01]  /*ccf0*/  MUFU.EX2 R107, R107 ;  /* 0x0000006b006b7308 */ /* 0x000fe20000000800 */
[-C--:B------:R-:W-:Y:S01]  /*cd00*/  FFMA.FTZ R125, R125, R103.reuse, -R126 ;  /* 0x000000677d7d7223 */ /* 0x080fe2000001087e */
[----:B------:R-:W-:Y:S01]  /*cd10*/  FMUL.FTZ R7, R103, R4 ;  /* 0x0000000467077220 */ /* 0x000fe20000410000 */
[----:B------:R-:W-:Y:S01]  /*cd20*/  FADD.FTZ R4, -R5, R102 ;  /* 0x0000006605047221 */ /* 0x000fe20000010100 */
[-CC-:B------:R-:W-:Y:S01]  /*cd30*/  FFMA.FTZ R128, R197, R103.reuse, -R126.reuse ;  /* 0x00000067c5807223 */ /* 0x180fe2000001087e */
[-C--:B------:R-:W-:Y:S01]  /*cd40*/  FFMA.FTZ R130, R127, R103.reuse, -R126 ;  /* 0x000000677f827223 */ /* 0x080fe2000001087e */
[-CC-:B------:R-:W-:Y:S01]  /*cd50*/  FFMA.FTZ R176, R129, R103.reuse, -R120.reuse ;  /* 0x0000006781b07223 */ /* 0x180fe20000010878 */
[----:B------:R-:W-:Y:S03]  /*cd60*/  FMUL.FTZ R9, R103, R4 ;  /* 0x0000000467097220 */ /* 0x000fe60000410000 */
[----:B------:R-:W3:Y:S01]  /*cd70*/  MUFU.EX2 R102, R7 ;  /* 0x0000000700667308 */ /* 0x000ee20000000800 */
[-CC-:B------:R-:W-:Y:S01]  /*cd80*/  FFMA.FTZ R131, R131, R103.reuse, -R120.reuse ;  /* 0x0000006783837223 */ /* 0x180fe20000010878 */
[-C--:B------:R-:W-:Y:S01]  /*cd90*/  FFMA.FTZ R178, R191, R103.reuse, -R120 ;  /* 0x00000067bfb27223 */ /* 0x080fe20000010878 */
[-C--:B------:R-:W-:Y:S01]  /*cda0*/  FFMA.FTZ R195, R195, R103.reuse, -R126 ;  /* 0x00000067c3c37223 */ /* 0x080fe2000001087e */
[-CC-:B------:R-:W-:Y:S01]  /*cdb0*/  FFMA.FTZ R193, R193, R103.reuse, -R120.reuse ;  /* 0x00000067c1c17223 */ /* 0x180fe20000010878 */
[-CC-:B------:R-:W-:Y:S01]  /*cdc0*/  FFMA.FTZ R180, R181, R103.reuse, -R120.reuse ;  /* 0x00000067b5b47223 */ /* 0x180fe20000010878 */
[-CC-:B------:R-:W-:Y:S01]  /*cdd0*/  FFMA.FTZ R181, R175, R103.reuse, -R120.reuse ;  /* 0x00000067afb57223 */ /* 0x180fe20000010878 */
[-CC-:B------:R-:W-:Y:S03]  /*cde0*/  FFMA.FTZ R175, R179, R103.reuse, -R120.reuse ;  /* 0x00000067b3af7223 */ /* 0x180fe60000010878 */
[----:B------:R-:W4:Y:S01]  /*cdf0*/  MUFU.EX2 R101, R9 ;  /* 0x0000000900657308 */ /* 0x000f220000000800 */
[-C--:B------:R-:W-:Y:S01]  /*ce00*/  FFMA.FTZ R182, R177, R103.reuse, -R120 ;  /* 0x00000067b1b67223 */ /* 0x080fe20000010878 */
        /* <DEDUP_REMOVED lines=213> */
[C---:B-1----:R-:W-:Y:S03]  /*db60*/  HMMA.16816.F32 R80, R104.reuse, R76, R20 ;  /* 0x0000004c6850723c */ /* 0x042fe60000001814 */
[----:B------:R-:W-:Y:S01]  /*db70*/  FADD.FTZ R18, R115, R18 ;  /* 0x0000001273127221 */ /* 0x000fe20000010000 */
[----:B------:R-:W-:Y:S03]  /*db80*/  FADD.FTZ R125, R125, R16 ;  /* 0x000000107d7d7221 */ /* 0x000fe60000010000 */
[----:B------:R-:W-:Y:S01]  /*db90*/  FADD.FTZ R129, R129, R18 ;  /* 0x0000001281817221 */ /* 0x000fe20000010000 */
[C---:B------:R-:W-:Y:S03]  /*dba0*/  HMMA.16816.F32 R76, R104.reuse, R78, R24 ;  /* 0x0000004e684c723c */ /* 0x040fe60000001818 */
[----:B------:R-:W-:Y:S01]  /*dbb0*/  FADD.FTZ R128, R128, R125 ;  /* 0x0000007d80807221 */ /* 0x000fe20000010000 */
[----:B------:R-:W-:Y:S04]  /*dbc0*/  FADD.FTZ R176, R176, R129 ;  /* 0x00000081b0b07221 */ /* 0x000fe80000010000 */
        /* <DEDUP_REMOVED lines=32> */
.L_x_14069:
        /* <DEDUP_REMOVED lines=10> */
.L_x_14098:
        /* <DEDUP_REMOVED lines=131> */
[----:B------:R-:W3:Y:S01]  /*e6a0*/  LD.E R15, desc[UR4][R2.64+0x60] ;  /* 0x00006004020f7980 */ /* 0x000ee2000c101900 */
[----:B-1----:R-:W1:Y:S03]  /*e6b0*/  @P1 MUFU.LG2 R8, R6 ;  /* 0x0000000600081308 */ /* 0x002e660000000c00 */
[----:B------:R3:W5:Y:S01]  /*e6c0*/  LD.E R68, desc[UR4][R2.64+0xcc] ;  /* 0x0000cc0402447980 */ /* 0x000762000c101900 */
[----:B------:R-:W-:-:S02]  /*e6d0*/  SHF.L.U32 R69, R101, 0x2, RZ ;  /* 0x0000000265457819 */ /* 0x000fc400000006ff */
[----:B------:R-:W-:Y:S01]  /*e6e0*/  MOV R70, 0xff800000 ;  /* 0xff80000000467802 */ /* 0x000fe20000000f00 */
[----:B------:R3:W5:Y:S01]  /*e6f0*/  LD.E.64 R78, desc[UR4][R2.64+0x78] ;  /* 0x00007804024e7980 */ /* 0x000762000c101b00 */
[----:B------:R-:W1:Y:S01]  /*e700*/  @P0 MUFU.LG2 R4, R4 ;  /* 0x0000000400040308 */ /* 0x000e620000000c00 */
[----:B------:R-:W-:Y:S02]  /*e710*/  MOV R71, 0xff800000 ;  /* 0xff80000000477802 */ /* 0x000fe40000000f00 */
[----:B------:R3:W5:Y:S01]  /*e720*/  LD.E.64 R76, desc[UR4][R2.64+0xa8] ;  /* 0x0000a804024c7980 */ /* 0x000762000c101b00 */
[----:B--2---:R-:W-:Y:S02]  /*e730*/  LOP3.LUT R9, R69, 0x1f8, RZ, 0xc0, !PT ;  /* 0x000001f845097812 */ /* 0x004fe400078ec0ff */
[----:B------:R-:W-:Y:S01]  /*e740*/  SHF.R.U32.HI R73, RZ, 0x2, R101 ;  /* 0x00000002ff497819 */ /* 0x000fe20000011665 */
[----:B-1----:R-:W-:Y:S01]  /*e750*/  @P1 FMUL.FTZ R8, R8, 0.69314718246459960938 ;  /* 0x3f31721808081820 */ /* 0x002fe20000410000 */
[----:B------:R-:W-:-:S03]  /*e760*/  LOP3.LUT R6, R7, 0x10, RZ, 0xc0, !PT ;  /* 0x0000001007067812 */ /* 0x000fc600078ec0ff */
[----:B-----5:R-:W-:Y:S01]  /*e770*/  @P1 FFMA.FTZ R70, R5, R100, R8 ;  /* 0x0000006405461223 */ /* 0x020fe20000010008 */
[----:B------:R-:W-:Y:S01]  /*e780*/  SHF.R.U32.HI R8, RZ, 0x1, R101 ;  /* 0x00000001ff087819 */ /* 0x000fe20000011665 */
[----:B------:R-:W-:-:S03]  /*e790*/  @P0 FMUL.FTZ R4, R4, 0.69314718246459960938 ;  /* 0x3f31721804040820 */ /* 0x000fc60000410000 */
        /* <DEDUP_REMOVED lines=37> */
.L_x_14079:
[----:B------:R-:W-:Y:S05]  /*e9f0*/  BSYNC.RECONVERGENT B0 ;  /* 0x0000000000007941 */ /* 0x000fea0003800200 */
.L_x_14078:
[----:B--2---:R-:W2:Y:S01]  /*ea00*/  S2R R71, SR_TID.X ;  /* 0x0000000000477919 */ /* 0x004ea20000002100 */
[----:B------:R-:W-:Y:S02]  /*ea10*/  IMAD.SHL.U32 R101, R101, 0x8, RZ ;  /* 0x0000000865657824 */ /* 0x000fe400078e00ff */
[----:B------:R-:W-:Y:S01]  /*ea20*/  IMAD R68, R160, R68, RZ ;  /* 0x00000044a0447224 */ /* 0x000fe200078e02ff */
[----:B------:R4:W5:Y:S01]  /*ea30*/  LD.E R2, desc[UR4][R2.64+0xc0] ;  /* 0x0000c00402027980 */ /* 0x000962000c101900 */
[----:B------:R-:W-:Y:S01]  /*ea40*/  BSSY.RECONVERGENT B0, `(.L_x_14080) ;  /* 0x000001c000007945 */ /* 0x000fe20003800200 */
[----:B-1-3--:R-:W-:Y:S02]  /*ea50*/  LOP3.LUT R0, R101, 0x1f80, RZ, 0xc0, !PT ;  /* 0x00001f8065007812 */ /* 0x00afe400078ec0ff */
[----:B--2---:R-:W-:-:S04]  /*ea60*/  SHF.R.U32.HI R71, RZ, 0x4, R71 ;  /* 0x00000004ff477819 */ /* 0x004fc80000011647 */
[CC--:B------:R-:W-:Y:S01]  /*ea70*/  ISETP.GE.AND P3, PT, R71.reuse, R148.reuse, PT ;  /* 0x000000944700720c */ /* 0x0c0fe20003f66270 */
[C---:B------:R-:W-:Y:S02]  /*ea80*/  VIADD R73, R71.reuse, 0x8 ;  /* 0x0000000847497836 */ /* 0x040fe40000000000 */
[C---:B------:R-:W-:Y:S02]  /*ea90*/  VIADD R75, R71.reuse, 0x18 ;  /* 0x00000018474b7836 */ /* 0x040fe40000000000 */
[----:B----4-:R-:W-:Y:S01]  /*eaa0*/  VIADD R3, R71, 0x28 ;  /* 0x0000002847037836 */ /* 0x010fe20000000000 */
        /* <DEDUP_REMOVED lines=21> */
.L_x_14081:
[----:B------:R-:W-:Y:S05]  /*ec00*/  BSYNC.RECONVERGENT B0 ;  /* 0x0000000000007941 */ /* 0x000fea0003800200 */
.L_x_14080:
        /* <DEDUP_REMOVED lines=12> */
.L_x_14083:
[----:B------:R-:W-:Y:S05]  /*ecd0*/  BSYNC.RECONVERGENT B0 ;  /* 0x0000000000007941 */ /* 0x000fea0003800200 */
.L_x_14082:
        /* <DEDUP_REMOVED lines=11> */
.L_x_14085:
[----:B------:R-:W-:Y:S05]  /*ed90*/  BSYNC.RECONVERGENT B0 ;  /* 0x0000000000007941 */ /* 0x000fea0003800200 */
.L_x_14084:
        /* <DEDUP_REMOVED lines=11> */
.L_x_14087:
[----:B------:R-:W-:Y:S05]  /*ee50*/  BSYNC.RECONVERGENT B0 ;  /* 0x0000000000007941 */ /* 0x000fea0003800200 */
.L_x_14086:
        /* <DEDUP_REMOVED lines=10> */
.L_x_14089:
[----:B------:R-:W-:Y:S05]  /*ef00*/  BSYNC.RECONVERGENT B0 ;  /* 0x0000000000007941 */ /* 0x000fea0003800200 */
.L_x_14088:
        /* <DEDUP_REMOVED lines=10> */
.L_x_14091:
[----:B------:R-:W-:Y:S05]  /*efb0*/  BSYNC.RECONVERGENT B0 ;  /* 0x0000000000007941 */ /* 0x000fea0003800200 */
.L_x_14090:
        /* <DEDUP_REMOVED lines=10> */
.L_x_14093:
[----:B------:R-:W-:Y:S05]  /*f060*/  BSYNC.RECONVERGENT B0 ;  /* 0x0000000000007941 */ /* 0x000fea0003800200 */
.L_x_14092:
[----:B------:R-:W-:-:S04]  /*f070*/  MOV R155, 0x0 ;  /* 0x00000000009b7802 */ /* 0x000fc80000000f00 */
[----:B-12345:R-:W-:Y:S05]  /*f080*/  @P3 RET.REL.NODEC R154 `(_ZN5flash24flash_fwd_splitkv_kernelI23Flash_fwd_kernel_traitsILi128ELi64ELi64ELi4ELb0ELb0EN7cutlass6half_tE19Flash_kernel_traitsILi128ELi64ELi64ELi4ES3_EELb0ELb1ELb1ELb0ELb0ELb0ELb1ELb0EEEvNS_16Flash_fwd_paramsE) ;  /* 0xffffff0c9adc3950 */ /* 0x03efea0003c3ffff */
[-C--:B------:R-:W-:Y:S01]  /*f090*/  ISETP.GE.AND P2, PT, R69, R2.reuse, PT ;  /* 0x000000024500720c */ /* 0x080fe20003f46270 */
[----:B------:R-:W-:Y:S01]  /*f0a0*/  IMAD.MOV.U32 R155, RZ, RZ, 0x0 ;  /* 0x00000000ff9b7424 */ /* 0x000fe200078e00ff */
[----:B------:R-:W-:-:S11]  /*f0b0*/  ISETP.GE.AND P0, PT, R73, R2, PT ;  /* 0x000000024900720c */ /* 0x000fd60003f06270 */
[----:B------:R-:W-:-:S04]  /*f0c0*/  @!P2 LEA R8, P1, R75, R78, 0x2 ;  /* 0x0000004e4b08a211 */ /* 0x000fc800078210ff */
[----:B------:R-:W-:-:S05]  /*f0d0*/  @!P2 LEA.HI.X R9, R75, R79, R68, 0x2, P1 ;  /* 0x0000004f4b09a211 */ /* 0x000fca00008f1444 */
[----:B------:R1:W-:Y:S02]  /*f0e0*/  @!P2 ST.E.128 desc[UR4][R8.64+0x7000], R36 ;  /* 0x007000240800a985 */ /* 0x0003e4000c101d04 */
[----:B-1----:R-:W-:Y:S05]  /*f0f0*/  @P0 RET.REL.NODEC R154 `(_ZN5flash24flash_fwd_splitkv_kernelI23Flash_fwd_kernel_traitsILi128ELi64ELi64ELi4ELb0ELb0EN7cutlass6half_tE19Flash_kernel_traitsILi128ELi64ELi64ELi4ES3_EELb0ELb1ELb1ELb0ELb0ELb0ELb1ELb0EEEvNS_16Flash_fwd_paramsE) ;  /* 0xffffff0c9ac00950 */ /* 0x002fea0003c3ffff */
[----:B------:R-:W-:Y:S01]  /*f100*/  LEA R2, P0, R75, R78, 0x2 ;  /* 0x0000004e4b027211 */ /* 0x000fe200078010ff */
[----:B------:R-:W-:-:S03]  /*f110*/  IMAD.MOV.U32 R155, RZ, RZ, 0x0 ;  /* 0x00000000ff9b7424 */ /* 0x000fc600078e00ff */
[----:B------:R-:W-:-:S05]  /*f120*/  LEA.HI.X R3, R75, R79, R68, 0x2, P0 ;  /* 0x0000004f4b037211 */ /* 0x000fca00000f1444 */
[----:B------:R1:W-:Y:S02]  /*f130*/  ST.E.128 desc[UR4][R2.64+0x7100], R4 ;  /* 0x0071000402007985 */ /* 0x0003e4000c101d04 */
[----:B-1----:R-:W-:Y:S05]  /*f140*/  RET.REL.NODEC R154 `(_ZN5flash24flash_fwd_splitkv_kernelI23Flash_fwd_kernel_traitsILi128ELi64ELi64ELi4ELb0ELb0EN7cutlass6half_tE19Flash_kernel_traitsILi128ELi64ELi64ELi4ES3_EELb0ELb1ELb1ELb0ELb0ELb0ELb1ELb0EEEvNS_16Flash_fwd_paramsE) ;  /* 0xffffff0c9aac7950 */ /* 0x002fea0003c3ffff */
.L_x_14077:
[----:B------:R-:W-:Y:S01]  /*f150*/  MOV R7, 0x2 ;  /* 0x0000000200077802 */ /* 0x000fe20000000f00 */
[----:B------:R-:W-:Y:S01]  /*f160*/  IMAD.MOV.U32 R4, RZ, RZ, 0x1f ;  /* 0x0000001fff047424 */ /* 0x000fe200078e00ff */
[----:B------:R-:W-:-:S07]  /*f170*/  MOV R8, 0xffffffff ;  /* 0xffffffff00087802 */ /* 0x000fce0000000f00 */
[----:B-1---5:R-:W-:Y:S05]  /*f180*/  WARPSYNC.COLLECTIVE R8, `(.L_x_14094) ;  /* 0x0000000008087348 */ /* 0x022fea0003c00000 */
[----:B------:R2:W3:Y:S02]  /*f190*/  SHFL.BFLY P0, R10, R173, R7, R4 ;  /* 0x0c000007ad0a7389 */ /* 0x0004e40000000004 */
[----:B-123-5:R-:W-:Y:S05]  /*f1a0*/  ENDCOLLECTIVE ;  /* 0x000000000000791b */ /* 0x02efea0003800000 */
.L_x_14094:
[----:B------:R-:W-:Y:S02]  /*f1b0*/  IMAD.MOV.U32 R6, RZ, RZ, R10 ;  /* 0x000000ffff067224 */ /* 0x000fe400078e000a */
[----:B------:R-:W-:Y:S02]  /*f1c0*/  IMAD.MOV.U32 R7, RZ, RZ, 0x1 ;  /* 0x00000001ff077424 */ /* 0x000fe400078e00ff */
[----:B------:R-:W-:-:S05]  /*f1d0*/  FADD.FTZ R11, R6, R173 ;  /* 0x000000ad060b7221 */ /* 0x000fca0000010000 */
[----:B------:R-:W-:-:S07]  /*f1e0*/  MOV R173, R11 ;  /* 0x0000000b00ad7202 */ /* 0x000fce0000000f00 */
[----:B------:R-:W-:Y:S05]  /*f1f0*/  WARPSYNC.COLLECTIVE R8, `(.L_x_14095) ;  /* 0x0000000008087348 */ /* 0x000fea0003c00000 */
[----:B------:R1:W2:Y:S02]  /*f200*/  SHFL.BFLY P0, R10, R173, R7, R4 ;  /* 0x0c000007ad0a7389 */ /* 0x0002a40000000004 */
[----:B-12---:R-:W-:Y:S05]  /*f210*/  ENDCOLLECTIVE ;  /* 0x000000000000791b */ /* 0x006fea0003800000 */
.L_x_14095:
[----:B------:R-:W-:Y:S01]  /*f220*/  MOV R173, R174 ;  /* 0x000000ae00ad7202 */ /* 0x000fe20000000f00 */
[----:B------:R-:W-:Y:S01]  /*f230*/  IMAD.MOV.U32 R7, RZ, RZ, 0x2 ;  /* 0x00000002ff077424 */ /* 0x000fe200078e00ff */
[----:B------:R-:W-:-:S07]  /*f240*/  MOV R6, R10 ;  /* 0x0000000a00067202 */ /* 0x000fce0000000f00 */
[----:B------:R-:W-:Y:S05]  /*f250*/  WARPSYNC.COLLECTIVE R8, `(.L_x_14096) ;  /* 0x0000000008087348 */ /* 0x000fea0003c00000 */
[----:B------:R1:W2:Y:S02]  /*f260*/  SHFL.BFLY P0, R10, R173, R7, R4 ;  /* 0x0c000007ad0a7389 */ /* 0x0002a40000000004 */
[----:B-12---:R-:W-:Y:S05]  /*f270*/  ENDCOLLECTIVE ;  /* 0x000000000000791b */ /* 0x006fea0003800000 */
.L_x_14096:
[----:B------:R-:W-:Y:S01]  /*f280*/  FADD.FTZ R6, R11, R6 ;  /* 0x000000060b067221 */ /* 0x000fe20000010000 */
[----:B------:R-:W-:Y:S01]  /*f290*/  FADD.FTZ R9, R10, R174 ;  /* 0x000000ae0a097221 */ /* 0x000fe20000010000 */
[----:B------:R-:W-:-:S04]  /*f2a0*/  MOV R7, 0x1 ;  /* 0x0000000100077802 */ /* 0x000fc80000000f00 */
[----:B------:R-:W-:-:S07]  /*f2b0*/  MOV R173, R9 ;  /* 0x0000000900ad7202 */ /* 0x000fce0000000f00 */
[----:B------:R-:W-:Y:S05]  /*f2c0*/  WARPSYNC.COLLECTIVE R8, `(.L_x_14097) ;  /* 0x0000000008087348 */ /* 0x000fea0003c00000 */
[----:B------:R1:W2:Y:S02]  /*f2d0*/  SHFL.BFLY P0, R10, R173, R7, R4 ;  /* 0x0c000007ad0a7389 */ /* 0x0002a40000000004 */
[----:B-12---:R-:W-:Y:S05]  /*f2e0*/  ENDCOLLECTIVE ;  /* 0x000000000000791b */ /* 0x006fea0003800000 */
.L_x_14097:
[----:B------:R-:W-:Y:S05]  /*f2f0*/  BRA `(.L_x_14098) ;  /* 0xffffffe800dc7947 */ /* 0x000fea000383ffff */
.L_x_14099:
        /* <DEDUP_REMOVED lines=16> */
.L_x_15006:


//--------------------- .text._ZN5flash24flash_fwd_splitkv_kernelI23Flash_fwd_kernel_traitsILi128ELi64ELi64ELi4ELb0ELb0EN7cutlass6half_tE19Flash_kernel_traitsILi128ELi64ELi64ELi4ES3_EELb0ELb1ELb1ELb0ELb0ELb1ELb1ELb0EEEvNS_16Flash_fwd_paramsE --------------------------
	.section	.text._ZN5flash24flash_fwd_splitkv_kernelI23Flash_fwd_kernel_traitsILi128ELi64ELi64ELi4ELb0ELb0EN7cutlass6half_tE19Flash_kernel_traitsILi128ELi64ELi64ELi4ES3_EELb0ELb1ELb1ELb0ELb0ELb1ELb1ELb0EEEvNS_16Flash_fwd_paramsE,"ax",@progbits
	.align	128
        .global         _ZN5flash24flash_fwd_splitkv_kernelI23Flash_fwd_kernel_traitsILi128ELi64ELi64ELi4ELb0ELb0EN7cutlass6half_tE19Flash_kernel_traitsILi128ELi64ELi64ELi4ES3_EELb0ELb1ELb1ELb0ELb0ELb1ELb1ELb0EEEvNS_16Flash_fwd_paramsE
        .type           _ZN5flash24flash_fwd_splitkv_kernelI23Flash_fwd_kernel_traitsILi128ELi64ELi64ELi4ELb0ELb0EN7cutlass6half_tE19Flash_kernel_traitsILi128ELi64ELi64ELi4ES3_EELb0ELb1ELb1ELb0ELb0ELb1ELb1ELb0EEEvNS_16Flash_fwd_paramsE,@function
        .size           _ZN5flash24flash_fwd_splitkv_kernelI23Flash_fwd_kernel_traitsILi128ELi64ELi64ELi4ELb0ELb0EN7cutlass6half_tE19Flash_kernel_traitsILi128ELi64ELi64ELi4ES3_EELb0ELb1ELb1ELb0ELb0ELb1ELb1ELb0EEEvNS_16Flash_fwd_paramsE,(.L_x_15007 - _ZN5flash24flash_fwd_splitkv_kernelI23Flash_fwd_kernel_traitsILi128ELi64ELi64ELi4ELb0ELb0EN7cutlass6half_tE19Flash_kernel_traitsILi128ELi64ELi64ELi4ES3_EELb0ELb1ELb1ELb0ELb0ELb1ELb1ELb0EEEvNS_16Flash_fwd_paramsE)
        .other          _ZN5flash24flash_fwd_splitkv_kernelI23Flash_fwd_kernel_traitsILi128ELi64ELi64ELi4ELb0ELb0EN7cutlass6half_tE19Flash_kernel_traitsILi128ELi64ELi64ELi4ES3_EELb0ELb1ELb1ELb0ELb0ELb1ELb1ELb0EEEvNS_16Flash_fwd_paramsE,@"STO_CUDA_ENTRY STV_DEFAULT"
_ZN5flash24flash_fwd_splitkv_kernelI23Flash_fwd_kernel_traitsILi128ELi64ELi64ELi4ELb0ELb0EN7cutlass6half_tE19Flash_kernel_traitsILi128ELi64ELi64ELi4ES3_EELb0ELb1ELb1ELb0ELb0ELb1ELb1ELb0EEEvNS_16Flash_fwd_paramsE:
.text._ZN5flash24flash_fwd_splitkv_kernelI23Flash_fwd_kernel_traitsILi128ELi64ELi64ELi4ELb0ELb0EN7cutlass6half_tE19Flash_kernel_traitsILi128ELi64ELi64ELi4ES3_EELb0ELb1ELb1ELb0ELb0ELb1ELb1ELb0EEEvNS_16Flash_fwd_paramsE:
        /* <DEDUP_REMOVED lines=29> */
[----:B------:R-:W-:Y:S05]  /*01d0*/  CALL.REL.NOINC `($_ZN5flash24flash_fwd_splitkv_kernelI23Flash_fwd_kernel_traitsILi128ELi64ELi64ELi4ELb0ELb0EN7cutlass6half_tE19Flash_kernel_traitsILi128ELi64ELi64ELi4ES3_EELb0ELb1ELb1ELb0ELb0ELb1ELb1ELb0EEEvNS_16Flash_fwd_paramsE$_ZN5flash30compute_attn_1rowblock_splitkvI23Flash_fwd_kernel_traitsILi128ELi64ELi64ELi4ELb0ELb0EN7cutlass6half_tE19Flash_kernel_traitsILi128ELi64ELi64ELi4ES3_EELb0ELb1ELb1ELb0ELb0ELb1ELb1ELb0ENS_16Flash_fwd_paramsEEEvRKT8_iiiii) ;  /* 0x0000000000087944 */ /* 0x000fea0003c00000 */
[----:B------:R-:W-:Y:S05]  /*01e0*/  BSYNC.RECONVERGENT B3 ;  /* 0x0000000000037941 */ /* 0x000fea0003800200 */
.L_x_14100:
[----:B------:R-:W-:Y:S05]  /*01f0*/  EXIT ;  /* 0x000000000000794d */ /* 0x000fea0003800000 */
        .type           $_ZN5flash24flash_fwd_splitkv_kernelI23Flash_fwd_kernel_traitsILi128ELi64ELi64ELi4ELb0ELb0EN7cutlass6half_tE19Flash_kernel_traitsILi128ELi64ELi64ELi4ES3_EELb0ELb1ELb1ELb0ELb0ELb1ELb1ELb0EEEvNS_16Flash_fwd_paramsE$_ZN5flash30compute_attn_1rowblock_splitkvI23Flash_fwd_kernel_traitsILi128ELi64ELi64ELi4ELb0ELb0EN7cutlass6half_tE19Flash_kernel_traitsILi128ELi64ELi64ELi4ES3_EELb0ELb1ELb1ELb0ELb0ELb1ELb1ELb0ENS_16Flash_fwd_paramsEEEvRKT8_iiiii,@function
        .size           $_ZN5flash24flash_fwd_splitkv_kernelI23Flash_fwd_kernel_traitsILi128ELi64ELi64ELi4ELb0ELb0EN7cutlass6half_tE19Flash_kernel_traitsILi128ELi64ELi64ELi4ES3_EELb0ELb1ELb1ELb0ELb0ELb1ELb1ELb0EEEvNS_16Flash_fwd_paramsE$_ZN5flash30compute_attn_1rowblock_splitkvI23Flash_fwd_kernel_traitsILi128ELi64ELi64ELi4ELb0ELb0EN7cutlass6half_tE19Flash_kernel_traitsILi128ELi64ELi64ELi4ES3_EELb0ELb1ELb1ELb0ELb0ELb1ELb1ELb0ENS_16Flash_fwd_paramsEEEvRKT8_iiiii,(.L_x_15007 - $_ZN5flash24flash_fwd_splitkv_kernelI23Flash_fwd_kernel_traitsILi128ELi64ELi64ELi4ELb0ELb0EN7cutlass6half_tE19Flash_kernel_traitsILi128ELi64ELi64ELi4ES3_EELb0ELb1ELb1ELb0ELb0ELb1ELb1ELb0EEEvNS_16Flash_fwd_paramsE$_ZN5flash30compute_attn_1rowblock_splitkvI23Flash_fwd_kernel_traitsILi128ELi64ELi64ELi4ELb0ELb0EN7cutlass6half_tE19Flash_kernel_traitsILi128ELi64ELi64ELi4ES3_EELb0ELb1ELb1ELb0ELb0ELb1ELb1ELb0ENS_16Flash_fwd_paramsEEEvRKT8_iiiii)
$_ZN5flash24flash_fwd_splitkv_kernelI23Flash_fwd_kernel_traitsILi128ELi64ELi64ELi4ELb0ELb0EN7cutlass6half_tE19Flash_kernel_traitsILi128ELi64ELi64ELi4ES3_EELb0ELb1ELb1ELb0ELb0ELb1ELb1ELb0EEEvNS_16Flash_fwd_paramsE$_ZN5flash30compute_attn_1rowblock_splitkvI23Flash_fwd_kernel_traitsILi128ELi64ELi64ELi4ELb0ELb0EN7cutlass6half_tE19Flash_kernel_traitsILi128ELi64ELi64ELi4ES3_EELb0ELb1ELb1ELb0ELb0ELb1ELb1ELb0ENS_16Flash_fwd_paramsEEEvRKT8_iiiii:
        /* <DEDUP_REMOVED lines=14> */
[----:B------:R-:W-:-:S05]  /*02e0*/  @P1 IADD3 R18, P0, PT, R6, R4, RZ ;  /* 0x0000000406121210 */ /* 0x000fca0007f1e0ff */
[----:B------:R-:W-:Y:S01]  /*02f0*/  @P1 IMAD.X R19, R7, 0x1, R0, P0 ;  /* 0x0000000107131824 */ /* 0x000fe200000e0600 */
[----:B------:R-:W5:Y:S04]  /*0300*/  @!P4 LD.E R119, desc[UR4][R2.64+0xb4] ;  /* 0x0000b4040277c980 */ /* 0x000f68000c101900 */
[----:B------:R-:W5:Y:S01]  /*0310*/  @!P3 LD.E R7, desc[UR4][R2.64+0xb8] ;  /* 0x0000b8040207b980 */ /* 0x000f62000c101900 */
[----:B------:R-:W-:Y:S01]  /*0320*/  ISETP.NE.AND.EX P2, PT, R17, RZ, PT, P2 ;  /* 0x000000ff1100720c */ /* 0x000fe20003f45320 */
[----:B------:R-:W-:Y:S02]  /*0330*/  IMAD.MOV.U32 R15, RZ, RZ, -0x1 ;  /* 0xffffffffff0f7424 */ /* 0x000fe400078e00ff */
[----:B------:R-:W-:Y:S01]  /*0340*/  IMAD.WIDE.U32 R16, R161, 0x4, R16 ;  /* 0x00000004a1107825 */ /* 0x000fe200078e0010 */
[----:B------:R-:W1:Y:S03]  /*0350*/  S2R R89, SR_TID.X ;  /* 0x0000000000597919 */ /* 0x000e660000002100 */
[----:B------:R-:W-:Y:S01]  /*0360*/  IMAD.MOV.U32 R14, RZ, RZ, RZ ;  /* 0x000000ffff0e7224 */ /* 0x000fe200078e00ff */
[----:B------:R-:W-:Y:S01]  /*0370*/  ISETP.NE.U32.AND P0, PT, R10, RZ, PT ;  /* 0x000000ff0a00720c */ /* 0x000fe20003f05070 */
[----:B------:R-:W-:Y:S01]  /*0380*/  BSSY.RECONVERGENT B0, `(.L_x_14101) ;  /* 0x000000f000007945 */ /* 0x000fe20003800200 */
[----:B------:R-:W5:Y:S04]  /*0390*/  @P4 LD.E R6, desc[UR4][R16.64+0x4] ;  /* 0x0000040410064980 */ /* 0x000f68000c101900 */
[----:B------:R2:W5:Y:S01]  /*03a0*/  @P2 LD.E R15, desc[UR4][R16.64] ;  /* 0x00000004100f2980 */ /* 0x000562000c101900 */
[----:B------:R-:W-:-:S03]  /*03b0*/  ISETP.NE.U32.AND P2, PT, R8, RZ, PT ;  /* 0x000000ff0800720c */ /* 0x000fc60003f45070 */
[----:B------:R3:W5:Y:S01]  /*03c0*/  @P1 LD.E R14, desc[UR4][R18.64] ;  /* 0x00000004120e1980 */ /* 0x000762000c101900 */
[----:B------:R-:W-:Y:S02]  /*03d0*/  ISETP.NE.AND.EX P2, PT, R9, RZ, PT, P2 ;  /* 0x000000ff0900720c */ /* 0x000fe40003f45320 */
[----:B------:R-:W-:Y:S02]  /*03e0*/  IADD3 R12, P1, PT, R8, R4, RZ ;  /* 0x00000004080c7210 */ /* 0x000fe40007f3e0ff */
[----:B------:R-:W-:-:S03]  /*03f0*/  ISETP.NE.AND.EX P0, PT, R11, RZ, PT, P0 ;  /* 0x000000ff0b00720c */ /* 0x000fc60003f05300 */
[----:B------:R-:W-:Y:S02]  /*0400*/  IMAD.X R13, R9, 0x1, R0, P1 ;  /* 0x00000001090d7824 */ /* 0x000fe400008e0600 */
[----:B--2---:R-:W-:-:S04]  /*0410*/  IMAD.MOV.U32 R17, RZ, RZ, -0x1 ;  /* 0xffffffffff117424 */ /* 0x004fc800078e00ff */
[----:B-1----:R-:W-:Y:S05]  /*0420*/  @!P2 BRA `(.L_x_14102) ;  /* 0x000000000010a947 */ /* 0x002fea0003800000 */
[----:B------:R-:W2:Y:S02]  /*0430*/  LD.E.U8 R8, desc[UR4][R2.64+0x1b2] ;  /* 0x0001b20402087980 */ /* 0x000ea4000c101100 */
[----:B--2---:R-:W-:-:S13]  /*0440*/  ISETP.NE.AND P1, PT, R8, RZ, PT ;  /* 0x000000ff0800720c */ /* 0x004fda0003f25270 */
[----:B------:R-:W-:Y:S05]  /*0450*/  @!P1 BRA `(.L_x_14102) ;  /* 0x0000000000049947 */ /* 0x000fea0003800000 */
[----:B------:R1:W5:Y:S02]  /*0460*/  LD.E R17, desc[UR4][R12.64] ;  /* 0x000000040c117980 */ /* 0x000364000c101900 */
.L_x_14102:
[----:B------:R-:W-:Y:S05]  /*0470*/  BSYNC.RECONVERGENT B0 ;  /* 0x0000000000007941 */ /* 0x000fea0003800200 */
.L_x_14101:
[----:B------:R-:W-:Y:S04]  /*0480*/  BSSY.RECONVERGENT B0, `(.L_x_14103) ;  /* 0x0000007000007945 */ /* 0x000fe80003800200 */
[----:B------:R-:W-:Y:S05]  /*0490*/  @!P3 BRA `(.L_x_14104) ;  /* 0x000000000014b947 */ /* 0x000fea0003800000 */
[----:B-----5:R-:W2:Y:S02]  /*04a0*/  LD.E.U8 R7, desc[UR4][R2.64+0x1b2] ;  /* 0x0001b20402077980 */ /* 0x020ea4000c101100 */
[----:B--2---:R-:W-:-:S13]  /*04b0*/  ISETP.NE.AND P1, PT, R7, RZ, PT ;  /* 0x000000ff0700720c */ /* 0x004fda0003f25270 */
[----:B------:R-:W2:Y:S02]  /*04c0*/  @P1 LD.E R8, desc[UR4][R12.64+0x4] ;  /* 0x000004040c081980 */ /* 0x000ea4000c101900 */
[----:B--2---:R-:W-:-:S06]  /*04d0*/  @P1 IADD3 R7, PT, PT, R8, -R17, RZ ;  /* 0x8000001108071210 */ /* 0x004fcc0007ffe0ff */
[----:B------:R2:W5:Y:S02]  /*04e0*/  @!P1 LD.E R7, desc[UR4][R12.64] ;  /* 0x000000040c079980 */ /* 0x000564000c101900 */
.L_x_14104:
[----:B------:R-:W-:Y:S05]  /*04f0*/  BSYNC.RECONVERGENT B0 ;  /* 0x0000000000007941 */ /* 0x000fea0003800200 */
.L_x_14103:
[----:B------:R-:W-:Y:S01]  /*0500*/  BSSY.RECONVERGENT B1, `(.L_x_14105) ;  /* 0x0000011000017945 */ /* 0x000fe20003800200 */
[----:B-----5:R-:W-:-:S03]  /*0510*/  @P4 IADD3 R119, PT, PT, R6, -R15, RZ ;  /* 0x8000000f06774210 */ /* 0x020fc60007ffe0ff */
[----:B------:R-:W-:Y:S05]  /*0520*/  @!P0 BRA `(.L_x_14106) ;  /* 0x0000000000148947 */ /* 0x000fea0003800000 */
[----:B------:R-:W-:-:S05]  /*0530*/  IADD3 R6, P0, PT, R10, R4, RZ ;  /* 0x000000040a067210 */ /* 0x000fca0007f1e0ff */
[----:B------:R-:W-:-:S06]  /*0540*/  IMAD.X R7, R11, 0x1, R0, P0 ;  /* 0x000000010b077824 */ /* 0x000fcc00000e0600 */
[----:B------:R-:W4:Y:S02]  /*0550*/  LD.E R7, desc[UR4][R6.64] ;  /* 0x0000000406077980 */ /* 0x000f24000c101900 */
[----:B----4-:R-:W-:Y:S01]  /*0560*/  IADD3 R8, PT, PT, R7, -R14, RZ ;  /* 0x8000000e07087210 */ /* 0x010fe20007ffe0ff */
[----:B------:R-:W-:Y:S05]  /*0570*/  BRA `(.L_x_14107) ;  /* 0x0000000000247947 */ /* 0x000fea0003800000 */
.L_x_14106:
[----:B------:R-:W4:Y:S01]  /*0580*/  LD.E.64 R8, desc[UR4][R2.64+0x108] ;  /* 0x0001080402087980 */ /* 0x000f22000c101b00 */
[----:B------:R-:W-:Y:S01]  /*0590*/  BSSY.RECONVERGENT B0, `(.L_x_14108) ;  /* 0x0000006000007945 */ /* 0x000fe20003800200 */
[----:B----4-:R-:W-:Y:S01]  /*05a0*/  ISETP.NE.U32.AND P0, PT, R8, RZ, PT ;  /* 0x000000ff0800720c */ /* 0x010fe20003f05070 */
[----:B------:R-:W-:-:S03]  /*05b0*/  IMAD.MOV.U32 R8, RZ, RZ, RZ ;  /* 0x000000ffff087224 */ /* 0x000fc600078e00ff */
[----:B------:R-:W-:-:S13]  /*05c0*/  ISETP.NE.AND.EX P0, PT, R9, RZ, PT, P0 ;  /* 0x000000ff0900720c */ /* 0x000fda0003f05300 */
[----:B------:R-:W-:Y:S05]  /*05d0*/  @!P0 BRA `(.L_x_14109) ;  /* 0x0000000000048947 */ /* 0x000fea0003800000 */
[----:B------:R4:W5:Y:S02]  /*05e0*/  LD.E R8, desc[UR4][R2.64+0xbc] ;  /* 0x0000bc0402087980 */ /* 0x000964000c101900 */
.L_x_14109:
[----:B------:R-:W-:Y:S05]  /*05f0*/  BSYNC.RECONVERGENT B0 ;  /* 0x0000000000007941 */ /* 0x000fea0003800200 */
.L_x_14108:
[----:B-----5:R-:W-:Y:S02]  /*0600*/  IADD3 R8, PT, PT, R8, R7, -R14 ;  /* 0x0000000708087210 */ /* 0x020fe40007ffe80e */
.L_x_14107:
[----:B------:R-:W-:Y:S05]  /*0610*/  BSYNC.RECONVERGENT B1 ;  /* 0x0000000000017941 */ /* 0x000fea0003800200 */
.L_x_14105:
[----:B------:R-:W-:Y:S01]  /*0620*/  IMAD.SHL.U32 R160, R31, 0x40, RZ ;  /* 0x000000401fa07824 */ /* 0x000fe200078e00ff */
[----:B------:R-:W-:-:S04]  /*0630*/  MOV R155, 0x0 ;  /* 0x00000000009b7802 */ /* 0x000fc80000000f00 */
[----:B------:R-:W-:-:S13]  /*0640*/  ISETP.GT.AND P0, PT, R119, R160, PT ;  /* 0x000000a07700720c */ /* 0x000fda0003f04270 */
[----:B-1234-:R-:W-:Y:S05]  /*0650*/  @!P0 RET.REL.NODEC R154 `(_ZN5flash24flash_fwd_splitkv_kernelI23Flash_fwd_kernel_traitsILi128ELi64ELi64ELi4ELb0ELb0EN7cutlass6half_tE19Flash_kernel_traitsILi128ELi64ELi64ELi4ES3_EELb0ELb1ELb1ELb0ELb0ELb1ELb1ELb0EEEvNS_16Flash_fwd_paramsE) ;  /* 0xfffffff89a688950 */ /* 0x01efea0003c3ffff */
        /* <DEDUP_REMOVED lines=87> */
.L_x_14112:
[----:B------:R-:W-:Y:S05]  /*0bd0*/  BSYNC.RECONVERGENT B0 ;  /* 0x0000000000007941 */ /* 0x000fea0003800200 */
.L_x_14111:
        /* <DEDUP_REMOVED lines=12> */
.L_x_14114:
[----:B------:R-:W-:Y:S05]  /*0ca0*/  BSYNC.RECONVERGENT B0 ;  /* 0x0000000000007941 */ /* 0x000fea0003800200 */
.L_x_14113:
        /* <DEDUP_REMOVED lines=12> */
.L_x_14116:
[----:B------:R-:W-:Y:S05]  /*0d70*/  BSYNC.RECONVERGENT B0 ;  /* 0x0000000000007941 */ /* 0x000fea0003800200 */
.L_x_14115:
        /* <DEDUP_REMOVED lines=12> */
.L_x_14118:
[----:B------:R-:W-:Y:S05]  /*0e40*/  BSYNC.RECONVERGENT B0 ;  /* 0x0000000000007941 */ /* 0x000fea0003800200 */
.L_x_14117:
        /* <DEDUP_REMOVED lines=11> */
.L_x_14120:
[----:B------:R-:W-:Y:S05]  /*0f00*/  BSYNC.RECONVERGENT B0 ;  /* 0x0000000000007941 */ /* 0x000fea0003800200 */
.L_x_14119:
        /* <DEDUP_REMOVED lines=11> */
.L_x_14122:
[----:B------:R-:W-:Y:S05]  /*0fc0*/  BSYNC.RECONVERGENT B0 ;  /* 0x0000000000007941 */ /* 0x000fea0003800200 */
.L_x_14121:
        /* <DEDUP_REMOVED lines=12> */
.L_x_14124:
[----:B------:R-:W-:Y:S05]  /*1090*/  BSYNC.RECONVERGENT B0 ;  /* 0x0000000000007941 */ /* 0x000fea0003800200 */
.L_x_14123:
        /* <DEDUP_REMOVED lines=15> */
.L_x_14126:
[----:B------:R-:W-:Y:S05]  /*1190*/  BSYNC.RECONVERGENT B0 ;  /* 0x0000000000007941 */ /* 0x000fea0003800200 */
.L_x_14125:
        /* <DEDUP_REMOVED lines=20> */
[----:B--234-:R-:W-:Y:S05]  /*12e0*/  @P6 RET.REL.NODEC R154 `(_ZN5flash24flash_fwd_splitkv_kernelI23Flash_fwd_kernel_traitsILi128ELi64ELi64ELi4ELb0ELb0EN7cutlass6half_tE19Flash_kernel_traitsILi128ELi64ELi64ELi4ES3_EELb0ELb1ELb1ELb0ELb0ELb1ELb1ELb0EEEvNS_16Flash_fwd_paramsE) ;  /* 0xffffffec9a446950 */ /* 0x01cfea0003c3ffff */
[----:B------:R-:W-:Y:S02]  /*12f0*/  MOV R3, 0xff800000 ;  /* 0xff80000000037802 */ /* 0x000fe40000000f00 */
[----:B------:R-:W-:-:S03]  /*1300*/  MOV R155, 0x0 ;  /* 0x00000000009b7802 */ /* 0x000fc60000000f00 */
[----:B------:R1:W-:Y:S02]  /*1310*/  ST.E desc[UR4][R10.64+0xe0], R3 ;  /* 0x0000e0030a007985 */ /* 0x0003e4000c101904 */
[----:B-1----:R-:W-:Y:S05]  /*1320*/  RET.REL.NODEC R154 `(_ZN5flash24flash_fwd_splitkv_kernelI23Flash_fwd_kernel_traitsILi128ELi64ELi64ELi4ELb0ELb0EN7cutlass6half_tE19Flash_kernel_traitsILi128ELi64ELi64ELi4ES3_EELb0ELb1ELb1ELb0ELb0ELb1ELb1ELb0EEEvNS_16Flash_fwd_paramsE) ;  /* 0xffffffec9a347950 */ /* 0x002fea0003c3ffff */
.L_x_14110:
        /* <DEDUP_REMOVED lines=62> */
[----:B-----5:R-:W-:-:S04]  /*1710*/  IMAD R12, R5, R9, RZ ;  /* 0x00000009050c7224 */ /* 0x020fc800078e02ff */
        /* <DEDUP_REMOVED lines=38> */
.L_x_14128:
        /* <DEDUP_REMOVED lines=63> */
[----:B------:R-:W-:Y:S01]  /*1d70*/  IMAD.IADD R23, R23, 0x1, R6 ;  /* 0x0000000117177824 */ /* 0x000fe200078e0206 */
[----:B------:R-:W-:Y:S01]  /*1d80*/  SHF.R.S32.HI R6, RZ, 0x1f, R11 ;  /* 0x0000001fff067819 */ /* 0x000fe2000001140b */
[----:B------:R-:W-:-:S02]  /*1d90*/  @!P4 IMAD R0, R19, R12, RZ ;  /* 0x0000000c1300c224 */ /* 0x000fc400078e02ff */
        /* <DEDUP_REMOVED lines=11> */
[----:B------:R-:W-:Y:S02]  /*1e50*/  @P4 MOV R16, R18 ;  /* 0x0000001200104202 */ /* 0x000fe40000000f00 */
.L_x_14129:
[----:B------:R-:W-:Y:S05]  /*1e60*/  BSYNC.RECONVERGENT B0 ;  /* 0x0000000000007941 */ /* 0x000fea0003800200 */
.L_x_14127:
        /* <DEDUP_REMOVED lines=9> */
[----:B--2---:R-:W-:Y:S02]  /*1f00*/  @P2 IMAD R12, R33, R15, RZ ;  /* 0x0000000f210c2224 */ /* 0x004fe400078e02ff */
[----:B----4-:R-:W-:-:S04]  /*1f10*/  @!P2 IMAD.WIDE.U32 R22, R18, R161, RZ ;  /* 0x000000a11216a225 */ /* 0x010fc800078e00ff */
[----:B------:R-:W-:Y:S02]  /*1f20*/  @!P2 IMAD R5, R19, R161, RZ ;  /* 0x000000a11305a224 */ /* 0x000fe400078e02ff */
[----:B------:R-:W-:-:S04]  /*1f30*/  @P2 IMAD.WIDE.U32 R18, R32, R15, RZ ;  /* 0x0000000f20122225 */ /* 0x000fc800078e00ff */
[----:B------:R-:W-:Y:S01]  /*1f40*/  @!P2 IMAD.MOV.U32 R10, RZ, RZ, R22 ;  /* 0x000000ffff0aa224 */ /* 0x000fe200078e0016 */
[----:B------:R-:W-:Y:S01]  /*1f50*/  @P2 MOV R10, R18 ;  /* 0x00000012000a2202 */ /* 0x000fe20000000f00 */
[----:B------:R-:W-:Y:S02]  /*1f60*/  @!P2 IMAD.IADD R5, R23, 0x1, R5 ;  /* 0x000000011705a824 */ /* 0x000fe400078e0205 */
[----:B------:R-:W-:Y:S02]  /*1f70*/  @P2 IMAD.IADD R5, R19, 0x1, R12 ;  /* 0x0000000113052824 */ /* 0x000fe400078e020c */
[----:B------:R2:W5:Y:S01]  /*1f80*/  LD.E.64 R18, desc[UR4][R2.64+0x10] ;  /* 0x0000100402127980 */ /* 0x000562000c101b00 */
[----:B------:R-:W-:Y:S02]  /*1f90*/  MOV R14, 0x400 ;  /* 0x00000400000e7802 */ /* 0x000fe40000000f00 */
[----:B------:R-:W-:Y:S01]  /*1fa0*/  LOP3.LUT R158, R0, 0x38, RZ, 0xc0, !PT ;  /* 0x00000038009e7812 */ /* 0x000fe200078ec0ff */
[----:B------:R-:W-:Y:S01]  /*1fb0*/  IMAD.IADD R148, R119, 0x1, -R160 ;  /* 0x0000000177947824 */ /* 0x000fe200078e0aa0 */
[----:B-1----:R-:W-:-:S02]  /*1fc0*/  LEA R9, R9, R14, 0x18 ;  /* 0x0000000e09097211 */ /* 0x002fc400078ec0ff */
[----:B------:R-:W-:Y:S02]  /*1fd0*/  SHF.R.U32.HI R22, RZ, 0x3, R89 ;  /* 0x00000003ff167819 */ /* 0x000fe40000011659 */
[----:B------:R-:W-:Y:S02]  /*1fe0*/  IADD3 R14, P1, PT, R158, R10, RZ ;  /* 0x0000000a9e0e7210 */ /* 0x000fe40007f3e0ff */
[----:B------:R-:W-:Y:S02]  /*1ff0*/  LOP3.LUT R10, R0, 0x1c0, RZ, 0xc0, !PT ;  /* 0x000001c0000a7812 */ /* 0x000fe400078ec0ff */
[----:B------:R-:W-:Y:S01]  /*2000*/  ISETP.GE.AND P5, PT, R22, R148, PT ;  /* 0x000000941600720c */ /* 0x000fe20003fa6270 */
[----:B------:R-:W-:Y:S01]  /*2010*/  IMAD.X R15, RZ, RZ, R5, P1 ;  /* 0x000000ffff0f7224 */ /* 0x000fe200008e0605 */
[----:B------:R-:W-:Y:S01]  /*2020*/  LOP3.LUT R5, R10, 0x38, R89, 0xf8, !PT ;  /* 0x000000380a057812 */ /* 0x000fe200078ef859 */
[----:B---3--:R-:W-:Y:S01]  /*2030*/  IMAD R29, R27, R162, RZ ;  /* 0x000000a21b1d7224 */ /* 0x008fe200078e02ff */
[----:B------:R-:W-:Y:S01]  /*2040*/  SHF.R.S32.HI R163, RZ, 0x1f, R162 ;  /* 0x0000001fffa37819 */ /* 0x000fe200000114a2 */
[----:B------:R-:W-:Y:S01]  /*2050*/  VIADD R104, R118, 0xffffffff ;  /* 0xffffffff76687836 */ /* 0x000fe20000000000 */
[----:B------:R-:W-:Y:S01]  /*2060*/  LOP3.LUT R5, R5, 0x38, R0, 0x78, !PT ;  /* 0x0000003805057812 */ /* 0x000fe200078e7800 */
[----:B------:R-:W-:Y:S01]  /*2070*/  VIADD R12, R22, 0x20 ;  /* 0x00000020160c7836 */ /* 0x000fe20000000000 */
[----:B------:R-:W-:Y:S01]  /*2080*/  MOV R23, RZ ;  /* 0x000000ff00177202 */ /* 0x000fe20000000f00 */
[----:B------:R-:W-:Y:S01]  /*2090*/  IMAD R29, R26, R163, R29 ;  /* 0x000000a31a1d7224 */ /* 0x000fe200078e021d */
[----:B------:R-:W-:Y:S01]  /*20a0*/  SHF.L.U32 R87, R104, 0x6, RZ ;  /* 0x0000000668577819 */ /* 0x000fe200000006ff */
[----:B------:R-:W-:Y:S01]  /*20b0*/  IMAD.WIDE.U32 R26, R162, R26, R14 ;  /* 0x0000001aa21a7225 */ /* 0x000fe200078e000e */
[----:B------:R-:W-:Y:S01]  /*20c0*/  IADD3 R36, P4, PT, R158, R20, RZ ;  /* 0x000000149e247210 */ /* 0x000fe20007f9e0ff */
[----:B------:R-:W-:Y:S01]  /*20d0*/  BSSY.RECONVERGENT B0, `(.L_x_14130) ;  /* 0x0000021000007945 */ /* 0x000fe20003800200 */
[C---:B------:R-:W-:Y:S01]  /*20e0*/  IADD3 R14, PT, PT, R22.reuse, 0x10, RZ ;  /* 0x00000010160e7810 */ /* 0x040fe20007ffe0ff */
[----:B------:R-:W-:Y:S01]  /*20f0*/  VIADD R10, R22, 0x30 ;  /* 0x00000030160a7836 */ /* 0x000fe20000000000 */
        /* <DEDUP_REMOVED lines=30> */
.L_x_14131:
[----:B------:R-:W-:Y:S05]  /*22e0*/  BSYNC.RECONVERGENT B0 ;  /* 0x0000000000007941 */ /* 0x000fea0003800200 */
.L_x_14130:
        /* <DEDUP_REMOVED lines=28> */
.L_x_14133:
[----:B------:R-:W-:Y:S05]  /*24b0*/  BSYNC.RECONVERGENT B0 ;  /* 0x0000000000007941 */ /* 0x000fea0003800200 */
.L_x_14132:
        /* <DEDUP_REMOVED lines=29> */
.L_x_14135:
[----:B------:R-:W-:Y:S05]  /*2690*/  BSYNC.RECONVERGENT B0 ;  /* 0x0000000000007941 */ /* 0x000fea0003800200 */
.L_x_14134:
        /* <DEDUP_REMOVED lines=29> */
.L_x_14137:
[----:B------:R-:W-:Y:S05]  /*2870*/  BSYNC.RECONVERGENT B0 ;  /* 0x0000000000007941 */ /* 0x000fea0003800200 */
.L_x_14136:
        /* <DEDUP_REMOVED lines=16> */
.L_x_14139:
[----:B------:R-:W-:Y:S05]  /*2980*/  BSYNC.RECONVERGENT B0 ;  /* 0x0000000000007941 */ /* 0x000fea0003800200 */
.L_x_14138:
        /* <DEDUP_REMOVED lines=14> */
.L_x_14141:
[----:B------:R-:W-:Y:S05]  /*2a70*/  BSYNC.RECONVERGENT B0 ;  /* 0x0000000000007941 */ /* 0x000fea0003800200 */
.L_x_14140:
        /* <DEDUP_REMOVED lines=16> */
.L_x_14143:
[----:B------:R-:W-:Y:S05]  /*2b80*/  BSYNC.RECONVERGENT B0 ;  /* 0x0000000000007941 */ /* 0x000fea0003800200 */
.L_x_14142:
        /* <DEDUP_REMOVED lines=16> */
.L_x_14145:
[----:B------:R-:W-:Y:S05]  /*2c90*/  BSYNC.RECONVERGENT B0 ;  /* 0x0000000000007941 */ /* 0x000fea0003800200 */
.L_x_14144:
[----:B---3--:R-:W4:Y:S04]  /*2ca0*/  LD.E.64 R28, desc[UR4][R2.64+0x1c0] ;  /* 0x0001c004021c7980 */ /* 0x008f28000c101b00 */
[----:B-1----:R-:W3:Y:S04]  /*2cb0*/  LD.E.64 R20, desc[UR4][R2.64+0x1b8] ;  /* 0x0001b80402147980 */ /* 0x002ee8000c101b00 */
[----:B------:R-:W2:Y:S01]  /*2cc0*/  LD.E R15, desc[UR4][R2.64+0xd8] ;  /* 0x0000d804020f7980 */ /* 0x000ea2000c101900 */
[----:B------:R-:W-:-:S03]  /*2cd0*/  IMAD R7, R7, R146, RZ ;  /* 0x0000009207077224 */ /* 0x000fc600078e02ff */
[----:B------:R-:W0:Y:S01]  /*2ce0*/  LDGDEPBAR ;  /* 0x00000000000079af */ /* 0x000e220000000000 */
[----:B------:R-:W-:-:S03]  /*2cf0*/  IMAD R7, R4, R147, R7 ;  /* 0x0000009304077224 */ /* 0x000fc600078e0207 */
        /* <DEDUP_REMOVED lines=8> */
[----:B------:R-:W-:Y:S01]  /*2d80*/  IABS R21, R13 ;  /* 0x0000000d00157213 */ /* 0x000fe20000000000 */
[----:B------:R-:W-:Y:S01]  /*2d90*/  IMAD R153, R147, R22, RZ ;  /* 0x0000001693997224 */ /* 0x000fe200078e02ff */
[----:B------:R-:W-:Y:S01]  /*2da0*/  IABS R20, R162 ;  /* 0x000000a200147213 */ /* 0x000fe20000000000 */
[----:B------:R-:W-:-:S04]  /*2db0*/  DEPBAR.LE SB0, 0x0 ;  /* 0x000080000000791a */ /* 0x000fc80000000000 */
[----:B------:R-:W3:Y:S08]  /*2dc0*/  I2F.RP R28, R21 ;  /* 0x00000015001c7306 */ /* 0x000ef00000209400 */
        /* <DEDUP_REMOVED lines=23> */
[----:B------:R-:W-:Y:S01]  /*2f40*/  IMAD R13, R25, R23, RZ ;  /* 0x00000017190d7224 */ /* 0x000fe200078e02ff */
[----:B------:R-:W-:Y:S02]  /*2f50*/  IADD3 R20, PT, PT, R27, R7, RZ ;  /* 0x000000071b147210 */ /* 0x000fe40007ffe0ff */
[----:B------:R-:W-:Y:S01]  /*2f60*/  IADD3 R16, P2, P1, R26, R16, R158 ;  /* 0x000000101a107210 */ /* 0x000fe2000795e09e */
[----:B------:R-:W-:-:S04]  /*2f70*/  IMAD.WIDE.U32 R26, R24, R23, RZ ;  /* 0x00000017181a7225 */ /* 0x000fc800078e00ff */
[----:B------:R-:W-:Y:S01]  /*2f80*/  IMAD R4, R4, R24, R13 ;  /* 0x0000001804047224 */ /* 0x000fe200078e020d */
[----:B------:R-:W-:Y:S02]  /*2f90*/  IADD3.X R11, PT, PT, R20, R11, RZ, P2, P1 ;  /* 0x0000000b140b7210 */ /* 0x000fe400017e24ff */
[----:B------:R-:W-:Y:S01]  /*2fa0*/  IADD3 R16, P1, PT, R16, R26, RZ ;  /* 0x0000001a10107210 */ /* 0x000fe20007f3e0ff */
[----:B------:R-:W-:-:S04]  /*2fb0*/  IMAD.IADD R4, R27, 0x1, R4 ;  /* 0x000000011b047824 */ /* 0x000fc800078e0204 */
[----:B------:R-:W-:Y:S02]  /*2fc0*/  IMAD.X R17, R11, 0x1, R4, P1 ;  /* 0x000000010b117824 */ /* 0x000fe400008e0604 */
[----:B--2---:R1:W2:Y:S01]  /*2fd0*/  MUFU.RCP R4, R15 ;  /* 0x0000000f00047308 */ /* 0x0042a20000001000 */
[----:B------:R-:W-:-:S04]  /*2fe0*/  IMAD.WIDE.U32 R16, R22, R146, R16 ;  /* 0x0000009216107225 */ /* 0x000fc800078e0010 */
[----:B------:R-:W-:Y:S01]  /*2ff0*/  IMAD.SHL.U32 R11, R89, 0x40, RZ ;  /* 0x00000040590b7824 */ /* 0x000fe200078e00ff */
[----:B------:R-:W-:Y:S02]  /*3000*/  IADD3 R153, PT, PT, R17, R153, RZ ;  /* 0x0000009911997210 */ /* 0x000fe40007ffe0ff */
[C---:B------:R-:W-:Y:S02]  /*3010*/  LEA R152, P1, R16.reuse, R18, 0x1 ;  /* 0x0000001210987211 */ /* 0x040fe400078208ff */
[----:B------:R-:W-:Y:S02]  /*3020*/  SHF.R.U32.HI R90, RZ, 0x1, R89 ;  /* 0x00000001ff5a7819 */ /* 0x000fe40000011659 */
[----:B------:R-:W-:Y:S02]  /*3030*/  LEA.HI.X R153, R16, R19, R153, 0x1, P1 ;  /* 0x0000001310997211 */ /* 0x000fe400008f0c99 */
[----:B------:R-:W-:-:S07]  /*3040*/  LOP3.LUT R16, R11, 0x1c0, RZ, 0xc0, !PT ;  /* 0x000001c00b107812 */ /* 0x000fce00078ec0ff */
[----:B------:R-:W-:Y:S05]  /*3050*/  WARPSYNC.ALL ;  /* 0x0000000000007948 */ /* 0x000fea0003800000 */
[----:B------:R-:W-:Y:S01]  /*3060*/  LOP3.LUT R11, R11, 0x200, RZ, 0xc0, !PT ;  /* 0x000002000b0b7812 */ /* 0x000fe200078ec0ff */
[----:B------:R-:W-:Y:S01]  /*3070*/  BSSY.RECONVERGENT B0, `(.L_x_14146) ;  /* 0x000001d000007945 */ /* 0x000fe20003800200 */
[----:B------:R-:W-:Y:S01]  /*3080*/  LOP3.LUT R17, R16, 0x8, R90, 0xf8, !PT ;  /* 0x0000000810117812 */ /* 0x000fe200078ef85a */
[----:B-1----:R-:W-:Y:S01]  /*3090*/  IMAD.SHL.U32 R15, R146, 0x10, RZ ;  /* 0x00000010920f7824 */ /* 0x002fe200078e00ff */
[----:B------:R-:W-:Y:S02]  /*30a0*/  SHF.R.U32.HI R7, RZ, 0x4, R89 ;  /* 0x00000004ff077819 */ /* 0x000fe40000011659 */
[----:B------:R-:W-:-:S02]  /*30b0*/  SHF.L.U32 R84, R89, 0x1, RZ ;  /* 0x0000000159547819 */ /* 0x000fc400000006ff */
[----:B------:R-:W-:Y:S01]  /*30c0*/  SHF.L.U64.HI R18, R146, 0x4, R147 ;  /* 0x0000000492127819 */ /* 0x000fe20000010293 */
[----:B--2--5:R-:W-:Y:S01]  /*30d0*/  FMUL.FTZ R155, R155, R4 ;  /* 0x000000049b9b7220 */ /* 0x024fe20000410000 */
[----:B------:R-:W-:-:S05]  /*30e0*/  IMAD.SHL.U32 R4, R89, 0x20, RZ ;  /* 0x0000002059047824 */ /* 0x000fca00078e00ff */
[----:B------:R-:W-:Y:S02]  /*30f0*/  LOP3.LUT R13, R11, 0x7c00, R4, 0xf8, !PT ;  /* 0x00007c000b0d7812 */ /* 0x000fe400078ef804 */
        /* <DEDUP_REMOVED lines=18> */
.L_x_14147:
[----:B------:R2:W-:Y:S04]  /*3220*/  STS.128 [R159+0x8000], RZ ;  /* 0x008000ff9f007388 */ /* 0x0005e80000000c00 */
[----:B------:R2:W-:Y:S02]  /*3230*/  STS.128 [R159+0xa000], RZ ;  /* 0x00a000ff9f007388 */ /* 0x0005e40000000c00 */
.L_x_14148:
[----:B------:R-:W-:Y:S05]  /*3240*/  BSYNC.RECONVERGENT B0 ;  /* 0x0000000000007941 */ /* 0x000fea0003800200 */
.L_x_14146:
        /* <DEDUP_REMOVED lines=21> */
.L_x_14150:
[----:B------:R-:W-:Y:S05]  /*33a0*/  BSYNC.RECONVERGENT B0 ;  /* 0x0000000000007941 */ /* 0x000fea0003800200 */
.L_x_14149:
        /* <DEDUP_REMOVED lines=18> */
.L_x_14152:
[----:B------:R-:W-:Y:S05]  /*34d0*/  BSYNC.RECONVERGENT B0 ;  /* 0x0000000000007941 */ /* 0x000fea0003800200 */
.L_x_14151:
        /* <DEDUP_REMOVED lines=18> */
.L_x_14154:
[----:B------:R-:W-:Y:S05]  /*3600*/  BSYNC.RECONVERGENT B0 ;  /* 0x0000000000007941 */ /* 0x000fea0003800200 */
.L_x_14153:
[----:B------:R-:W5:Y:S01]  /*3610*/  LD.E R10, desc[UR4][R2.64+0x18c] ;  /* 0x00018c04020a7980 */ /* 0x000f62000c101900 */
[----:B------:R-:W-:Y:S01]  /*3620*/  LOP3.LUT R5, R16, 0x8, R89, 0x78, !PT ;  /* 0x0000000810057812 */ /* 0x000fe200078e7859 */
[----:B------:R-:W-:Y:S01]  /*3630*/  BSSY.RECONVERGENT B1, `(.L_x_14155) ;  /* 0x000014f000017945 */ /* 0x000fe20003800200 */
[----:B------:R-:W-:Y:S01]  /*3640*/  SHF.L.U32 R7, R7, 0xa, RZ ;  /* 0x0000000a07077819 */ /* 0x000fe200000006ff */
[----:B------:R-:W0:Y:S01]  /*3650*/  LDGDEPBAR ;  /* 0x00000000000079af */ /* 0x000e220000000000 */
[----:B------:R-:W-:Y:S02]  /*3660*/  LOP3.LUT R5, R5, 0x38, R0, 0x78, !PT ;  /* 0x0000003805057812 */ /* 0x000fe400078e7800 */
[----:B------:R-:W-:Y:S01]  /*3670*/  LOP3.LUT R142, R7, 0x400, RZ, 0xc0, !PT ;  /* 0x00000400078e7812 */ /* 0x000fe200078ec0ff */
[----:B------:R-:W-:Y:S01]  /*3680*/  IMAD.MOV.U32 R7, RZ, RZ, 0x40 ;  /* 0x00000040ff077424 */ /* 0x000fe200078e00ff */
[----:B------:R-:W-:Y:S02]  /*3690*/  IADD3 R0, PT, PT, R4, R13, RZ ;  /* 0x0000000d04007210 */ /* 0x000fe40007ffe0ff */
[----:B------:R-:W-:-:S02]  /*36a0*/  LEA R142, R5, R142, 0x1 ;  /* 0x0000008e058e7211 */ /* 0x000fc400078e08ff */
[----:B------:R-:W-:Y:S02]  /*36b0*/  LEA R143, R0, R9, 0x1 ;  /* 0x00000009008f7211 */ /* 0x000fe400078e08ff */
[----:B------:R-:W-:Y:S02]  /*36c0*/  IADD3 R142, PT, PT, R9, R142, RZ ;  /* 0x0000008e098e7210 */ /* 0x000fe40007ffe0ff */
[----:B------:R-:W-:Y:S01]  /*36d0*/  R2P PR, R89, 0x6 ;  /* 0x0000000659007804 */ /* 0x000fe20000000000 */
[----:B------:R-:W-:Y:S01]  /*36e0*/  LDSM.16.M88.4 R48, [R143] ;  /* 0x000000008f30783b */ /* 0x000fe20000000200 */
[----:B------:R-:W-:Y:S02]  /*36f0*/  MOV R5, 0x20 ;  /* 0x0000002000057802 */ /* 0x000fe40000000f00 */
[----:B------:R-:W-:Y:S01]  /*3700*/  SHF.R.U32.HI R120, RZ, 0x2, R89 ;  /* 0x00000002ff787819 */ /* 0x000fe20000011659 */
[----:B------:R-:W2:Y:S01]  /*3710*/  LDSM.16.M88.4 R36, [R142+0x4000] ;  /* 0x004000008e24783b */ /* 0x000ea20000000200 */
[----:B------:R-:W-:-:S02]  /*3720*/  SEL R5, R5, 0xffffffe0, !P1 ;  /* 0xffffffe005057807 */ /* 0x000fc40004800000 */
[----:B------:R-:W-:Y:S01]  /*3730*/  SEL R7, R7, 0xffffffc0, !P2 ;  /* 0xffffffc007077807 */ /* 0x000fe20005000000 */
[----:B------:R-:W3:Y:S01]  /*3740*/  LDSM.16.M88.4 R64, [R142+0x4800] ;  /* 0x004800008e40783b */ /* 0x000ee20000000200 */
[CC--:B------:R-:W-:Y:S02]  /*3750*/  IADD3 R141, PT, PT, R143.reuse, R5.reuse, RZ ;  /* 0x000000058f8d7210 */ /* 0x0c0fe40007ffe0ff */
[C---:B------:R-:W-:Y:S01]  /*3760*/  IADD3 R137, PT, PT, R142.reuse, R5, RZ ;  /* 0x000000058e897210 */ /* 0x040fe20007ffe0ff */
[----:B------:R-:W3:Y:S01]  /*3770*/  LDSM.16.M88.4 R56, [R142+0x5000] ;  /* 0x005000008e38783b */ /* 0x000ee20000000200 */
[-C--:B------:R-:W-:Y:S02]  /*3780*/  IADD3 R140, PT, PT, R143, R7.reuse, RZ ;  /* 0x000000078f8c7210 */ /* 0x080fe40007ffe0ff */
[----:B------:R-:W-:Y:S01]  /*3790*/  IADD3 R136, PT, PT, R142, R7, RZ ;  /* 0x000000078e887210 */ /* 0x000fe20007ffe0ff */
[----:B-1----:R-:W1:Y:S01]  /*37a0*/  LDSM.16.M88.4 R16, [R142+0x5800] ;  /* 0x005800008e10783b */ /* 0x002e620000000200 */
[----:B------:R-:W-:-:S02]  /*37b0*/  IADD3 R139, PT, PT, R5, R140, RZ ;  /* 0x0000008c058b7210 */ /* 0x000fc40007ffe0ff */
[----:B------:R-:W-:Y:S01]  /*37c0*/  IADD3 R135, PT, PT, R5, R136, RZ ;  /* 0x0000008805877210 */ /* 0x000fe20007ffe0ff */
[----:B----4-:R-:W-:Y:S01]  /*37d0*/  LDSM.16.M88.4 R12, [R141] ;  /* 0x000000008d0c783b */ /* 0x010fe20000000200 */
[----:B------:R-:W-:Y:S02]  /*37e0*/  LOP3.LUT R121, R90, 0x1f0, RZ, 0xc0, !PT ;  /* 0x000001f05a797812 */ /* 0x000fe400078ec0ff */
[----:B------:R-:W-:Y:S01]  /*37f0*/  LOP3.LUT R120, R120, 0x7, RZ, 0xc0, !PT ;  /* 0x0000000778787812 */ /* 0x000fe200078ec0ff */
[----:B------:R-:W4:Y:S01]  /*3800*/  LDSM.16.M88.4 R40, [R137+0x4000] ;  /* 0x004000008928783b */ /* 0x000f220000000200 */
[----:B------:R-:W-:Y:S02]  /*3810*/  ISETP.GT.AND P1, PT, R104, R149, PT ;  /* 0x000000956800720c */ /* 0x000fe40003f24270 */
[----:B------:R-:W-:Y:S01]  /*3820*/  IADD3 R163, PT, PT, R86, R8, -R119 ;  /* 0x0000000856a37210 */ /* 0x000fe20007ffe877 */
[----:B------:R-:W4:Y:S01]  /*3830*/  LDSM.16.M88.4 R44, [R137+0x5000] ;  /* 0x00500000892c783b */ /* 0x000f220000000200 */
[----:B------:R-:W-:-:S03]  /*3840*/  LOP3.LUT R116, R84, 0x6, RZ, 0xc0, !PT ;  /* 0x0000000654747812 */ /* 0x000fc600078ec0ff */
[----:B------:R-:W4:Y:S01]  /*3850*/  LDSM.16.M88.4 R68, [R137+0x4800] ;  /* 0x004800008944783b */ /* 0x000f220000000200 */
[----:B------:R-:W-:-:S03]  /*3860*/  IADD3 R102, PT, PT, R87, R116, RZ ;  /* 0x0000007457667210 */ /* 0x000fc60007ffe0ff */
[----:B------:R-:W4:Y:S04]  /*3870*/  LDSM.16.M88.4 R28, [R137+0x5800] ;  /* 0x00580000891c783b */ /* 0x000f280000000200 */
        /* <DEDUP_REMOVED lines=104> */
[----:B-1----:R-:W-:Y:S01]  /*3f00*/  HMMA.16816.F32 R52, R28, R12, R52 ;  /* 0x0000000c1c34723c */ /* 0x002fe20000001834 */
[----:B------:R-:W-:-:S07]  /*3f10*/  IADD3 R13, PT, PT, R8, -R119, -R88 ;  /* 0x80000077080d7210 */ /* 0x000fce0007ffe858 */
[----:B------:R-:W-:Y:S03]  /*3f20*/  HMMA.16816.F32 R48, R28, R14, R48 ;  /* 0x0000000e1c30723c */ /* 0x000fe60000001830 */
[-C--:B------:R-:W-:Y:S01]  /*3f30*/  FMUL.FTZ R80, R80, R10.reuse ;  /* 0x0000000a50507220 */ /* 0x080fe20000410000 */
[-C--:B------:R-:W-:Y:S01]  /*3f40*/  FMUL.FTZ R82, R82, R10.reuse ;  /* 0x0000000a52527220 */ /* 0x080fe20000410000 */
[----:B------:R-:W-:-:S03]  /*3f50*/  FMUL.FTZ R40, R83, R10 ;  /* 0x0000000a53287220 */ /* 0x000fc60000410000 */
[C---:B---3--:R-:W-:Y:S01]  /*3f60*/  HMMA.16816.F32 R56, R16.reuse, R62, R56 ;  /* 0x0000003e1038723c */ /* 0x048fe20000001838 */
[----:B------:R-:W-:Y:S01]  /*3f70*/  IMAD.IADD R63, R121, 0x1, R120 ;  /* 0x00000001793f7824 */ /* 0x000fe200078e0278 */
[----:B------:R-:W1:Y:S04]  /*3f80*/  MUFU.TANH R80, R80 ;  /* 0x0000005000507308 */ /* 0x000e680000002400 */
[-C--:B------:R-:W-:Y:S02]  /*3f90*/  IADD3 R166, PT, PT, R160, R63.reuse, RZ ;  /* 0x0000003fa0a67210 */ /* 0x080fe40007ffe0ff */
[----:B-----5:R-:W-:Y:S01]  /*3fa0*/  HMMA.16816.F32 R52, R16, R20, R52 ;  /* 0x000000141034723c */ /* 0x020fe20000001834 */
[----:B------:R-:W-:Y:S01]  /*3fb0*/  IADD3 R63, PT, PT, R117, R63, RZ ;  /* 0x0000003f753f7210 */ /* 0x000fe20007ffe0ff */
[----:B------:R-:W3:Y:S01]  /*3fc0*/  MUFU.TANH R82, R82 ;  /* 0x0000005200527308 */ /* 0x000ee20000002400 */
[----:B------:R-:W-:-:S02]  /*3fd0*/  IADD3 R163, PT, PT, R166, R163, RZ ;  /* 0x000000a3a6a37210 */ /* 0x000fc40007ffe0ff */
[----:B------:R-:W-:Y:S02]  /*3fe0*/  IADD3 R166, PT, PT, R166, R13, RZ ;  /* 0x0000000da6a67210 */ /* 0x000fe40007ffe0ff */
[--C-:B------:R-:W-:Y:S01]  /*3ff0*/  VIADDMNMX R167, R163, 0x1, R8.reuse, PT ;  /* 0x00000001a3a77846 */ /* 0x100fe20003800108 */
[C---:B------:R-:W-:Y:S01]  /*4000*/  HMMA.16816.F32 R64, R16.reuse, R34, R64 ;  /* 0x000000221040723c */ /* 0x040fe20000001840 */
[-C--:B------:R-:W-:Y:S01]  /*4010*/  FMUL.FTZ R34, R81, R10.reuse ;  /* 0x0000000a51227220 */ /* 0x080fe20000410000 */
[----:B------:R-:W1:Y:S01]  /*4020*/  MUFU.TANH R40, R40 ;  /* 0x0000002800287308 */ /* 0x000e620000002400 */
[-C--:B------:R-:W-:Y:S01]  /*4030*/  FMUL.FTZ R20, R56, R10.reuse ;  /* 0x0000000a38147220 */ /* 0x080fe20000410000 */
[-C--:B------:R-:W-:Y:S01]  /*4040*/  FMUL.FTZ R56, R58, R10.reuse ;  /* 0x0000000a3a387220 */ /* 0x080fe20000410000 */
[-C--:B------:R-:W-:Y:S01]  /*4050*/  FMUL.FTZ R14, R57, R10.reuse ;  /* 0x0000000a390e7220 */ /* 0x080fe20000410000 */
[----:B------:R-:W-:Y:S01]  /*4060*/  FMUL.FTZ R30, R59, R10 ;  /* 0x0000000a3b1e7220 */ /* 0x000fe20000410000 */
[----:B------:R-:W-:Y:S01]  /*4070*/  VIMNMX R168, PT, PT, RZ, R166, !PT ;  /* 0x000000a6ffa87248 */ /* 0x000fe20007fe0100 */
[C---:B------:R-:W-:Y:S01]  /*4080*/  HMMA.16816.F32 R76, R16.reuse, R60, R76 ;  /* 0x0000003c104c723c */ /* 0x040fe2000000184c */
[----:B------:R-:W-:Y:S01]  /*4090*/  VIADDMNMX R163, R163, 0x9, R8, PT ;  /* 0x00000009a3a37846 */ /* 0x000fe20003800108 */
[----:B------:R-:W1:Y:S01]  /*40a0*/  MUFU.TANH R34, R34 ;  /* 0x0000002200227308 */ /* 0x000e620000002400 */
[-C--:B------:R-:W-:Y:S01]  /*40b0*/  FMUL.FTZ R28, R52, R10.reuse ;  /* 0x0000000a341c7220 */ /* 0x080fe20000410000 */
[-C--:B------:R-:W-:Y:S01]  /*40c0*/  FMUL.FTZ R52, R53, R10.reuse ;  /* 0x0000000a35347220 */ /* 0x080fe20000410000 */
[-C--:B------:R-:W-:Y:S01]  /*40d0*/  FMUL.FTZ R58, R54, R10.reuse ;  /* 0x0000000a363a7220 */ /* 0x080fe20000410000 */
[-C--:B------:R-:W-:Y:S01]  /*40e0*/  FMUL.FTZ R55, R55, R10.reuse ;  /* 0x0000000a37377220 */ /* 0x080fe20000410000 */
[----:B------:R-:W-:Y:S01]  /*40f0*/  VIADDMNMX R166, R166, 0x8, RZ, !PT ;  /* 0x00000008a6a67846 */ /* 0x000fe200078001ff */
[----:B------:R-:W-:Y:S02]  /*4100*/  HMMA.16816.F32 R48, R16, R22, R48 ;  /* 0x000000161030723c */ /* 0x000fe40000001830 */
        /* <DEDUP_REMOVED lines=47> */
.L_x_14158:
        /* <DEDUP_REMOVED lines=60> */
.L_x_14159:
[----:B------:R-:W-:Y:S05]  /*47c0*/  BSYNC.RECONVERGENT B0 ;  /* 0x0000000000007941 */ /* 0x000fea0003800200 */
.L_x_14157:
        /* <DEDUP_REMOVED lines=53> */
.L_x_14156:
[----:B------:R-:W-:Y:S05]  /*4b20*/  BSYNC.RECONVERGENT B1 ;  /* 0x0000000000017941 */ /* 0x000fea0003800200 */
.L_x_14155:
[----:B------:R-:W3:Y:S01]  /*4b30*/  LD.E R114, desc[UR4][R2.64+0xdc] ;  /* 0x0000dc0402727980 */ /* 0x000ee2000c101900 */
[C---:B--2---:R-:W-:Y:S02]  /*4b40*/  IMAD.IADD R18, R102.reuse, 0x1, R119 ;  /* 0x0000000166127824 */ /* 0x044fe400078e0277 */
[C---:B------:R-:W-:Y:S02]  /*4b50*/  VIADD R25, R63.reuse, 0x8 ;  /* 0x000000083f197836 */ /* 0x040fe40000000000 */
[----:B------:R-:W-:Y:S01]  /*4b60*/  VIADD R57, R102, 0x1 ;  /* 0x0000000166397836 */ /* 0x000fe20000000000 */
[--C-:B------:R-:W-:Y:S01]  /*4b70*/  IADD3 R61, PT, PT, R63, -0x1, -R18.reuse ;  /* 0xffffffff3f3d7810 */ /* 0x100fe20007ffe812 */
[--C-:B------:R-:W-:Y:S01]  /*4b80*/  IMAD.IADD R35, R25, 0x1, -R18.reuse ;  /* 0x0000000119237824 */ /* 0x100fe200078e0a12 */
[C-C-:B------:R-:W-:Y:S02]  /*4b90*/  IADD3 R37, PT, PT, R63.reuse, -0x9, -R18.reuse ;  /* 0xfffffff73f257810 */ /* 0x140fe40007ffe812 */
        /* <DEDUP_REMOVED lines=28> */
[----:B------:R-:W-:-:S04]  /*4d60*/  IABS R61, R61 ;  /* 0x0000003d003d7213 */ /* 0x000fc80000000000 */
[----:B------:R-:W-:Y:S02]  /*4d70*/  I2FP.F32.S32 R61, R61 ;  /* 0x0000003d003d7245 */ /* 0x000fe40000201400 */
[----:B------:R-:W-:Y:S02]  /*4d80*/  IABS R18, R18 ;  /* 0x0000001200127213 */ /* 0x000fe40000000000 */
[----:B------:R-:W-:Y:S01]  /*4d90*/  IABS R59, R59 ;  /* 0x0000003b003b7213 */ /* 0x000fe20000000000 */
[----:B------:R-:W-:Y:S01]  /*4da0*/  FFMA.FTZ R61, -R155, R61, R68 ;  /* 0x0000003d9b3d7223 */ /* 0x000fe20000010144 */
[----:B------:R-:W-:Y:S01]  /*4db0*/  ISETP.GE.AND P4, PT, R57, R168, PT ;  /* 0x000000a83900720c */ /* 0x000fe20003f86270 */
[----:B------:R-:W-:Y:S01]  /*4dc0*/  IMAD.MOV.U32 R65, RZ, RZ, R18 ;  /* 0x000000ffff417224 */ /* 0x000fe200078e0012 */
[----:B------:R-:W-:Y:S02]  /*4dd0*/  I2FP.F32.S32 R59, R59 ;  /* 0x0000003b003b7245 */ /* 0x000fe40000201400 */
[----:B------:R-:W-:-:S02]  /*4de0*/  FSEL R18, R61, -INF , P4 ;  /* 0xff8000003d127808 */ /* 0x000fc40002000000 */
[----:B------:R-:W-:Y:S01]  /*4df0*/  I2FP.F32.S32 R61, R65 ;  /* 0x00000041003d7245 */ /* 0x000fe20000201400 */
[----:B------:R-:W-:Y:S01]  /*4e00*/  FFMA.FTZ R59, -R155, R59, R92 ;  /* 0x0000003b9b3b7223 */ /* 0x000fe2000001015c */
[----:B------:R-:W-:Y:S02]  /*4e10*/  ISETP.GE.AND P1, PT, R57, R166, PT ;  /* 0x000000a63900720c */ /* 0x000fe40003f26270 */
[----:B------:R-:W-:Y:S01]  /*4e20*/  IABS R63, R63 ;  /* 0x0000003f003f7213 */ /* 0x000fe20000000000 */
[----:B------:R-:W-:Y:S01]  /*4e30*/  FFMA.FTZ R61, -R155, R61, R24 ;  /* 0x0000003d9b3d7223 */ /* 0x000fe20000010118 */
[----:B------:R-:W-:Y:S02]  /*4e40*/  IABS R37, R37 ;  /* 0x0000002500257213 */ /* 0x000fe40000000000 */
[----:B------:R-:W-:Y:S02]  /*4e50*/  FSEL R24, R59, -INF , P1 ;  /* 0xff8000003b187808 */ /* 0x000fe40000800000 */
[----:B------:R-:W-:-:S02]  /*4e60*/  IABS R59, R23 ;  /* 0x00000017003b7213 */ /* 0x000fc40000000000 */
[C---:B------:R-:W-:Y:S02]  /*4e70*/  ISETP.GE.AND P3, PT, R57.reuse, R167, PT ;  /* 0x000000a73900720c */ /* 0x040fe40003f66270 */
[----:B------:R-:W-:Y:S01]  /*4e80*/  ISETP.GE.AND P5, PT, R57, R163, PT ;  /* 0x000000a33900720c */ /* 0x000fe20003fa6270 */
[----:B------:R-:W-:Y:S01]  /*4e90*/  VIADD R57, R102, 0x8 ;  /* 0x0000000866397836 */ /* 0x000fe20000000000 */
[----:B------:R-:W-:Y:S01]  /*4ea0*/  I2FP.F32.S32 R23, R63 ;  /* 0x0000003f00177245 */ /* 0x000fe20000201400 */
[----:B------:R-:W-:Y:S01]  /*4eb0*/  IMAD.MOV.U32 R63, RZ, RZ, R37 ;  /* 0x000000ffff3f7224 */ /* 0x000fe200078e0025 */
[----:B------:R-:W-:Y:S02]  /*4ec0*/  FSEL R18, R18, -INF , !P3 ;  /* 0xff80000012127808 */ /* 0x000fe40005800000 */
[C---:B------:R-:W-:Y:S02]  /*4ed0*/  ISETP.GE.AND P6, PT, R57.reuse, R168, PT ;  /* 0x000000a83900720c */ /* 0x040fe40003fc6270 */
[----:B------:R-:W-:-:S02]  /*4ee0*/  ISETP.GE.AND P2, PT, R57, R167, PT ;  /* 0x000000a73900720c */ /* 0x000fc40003f46270 */
[C---:B------:R-:W-:Y:S02]  /*4ef0*/  ISETP.GE.AND P4, PT, R57.reuse, R166, PT ;  /* 0x000000a63900720c */ /* 0x040fe40003f86270 */
[----:B------:R-:W-:Y:S01]  /*4f00*/  ISETP.GE.AND P3, PT, R57, R163, PT ;  /* 0x000000a33900720c */ /* 0x000fe20003f66270 */
[----:B------:R-:W-:Y:S01]  /*4f10*/  VIADD R57, R102, 0x9 ;  /* 0x0000000966397836 */ /* 0x000fe20000000000 */
[----:B------:R-:W-:Y:S02]  /*4f20*/  I2FP.F32.S32 R63, R63 ;  /* 0x0000003f003f7245 */ /* 0x000fe40000201400 */
[----:B------:R-:W-:Y:S01]  /*4f30*/  I2FP.F32.S32 R59, R59 ;  /* 0x0000003b003b7245 */ /* 0x000fe20000201400 */
[----:B------:R-:W-:Y:S01]  /*4f40*/  FFMA.FTZ R36, -R155, R23, R36 ;  /* 0x000000179b247223 */ /* 0x000fe20000010124 */
[----:B------:R-:W-:Y:S01]  /*4f50*/  ISETP.GE.AND P1, PT, R57, R168, PT ;  /* 0x000000a83900720c */ /* 0x000fe20003f26270 */
[----:B------:R-:W-:Y:S01]  /*4f60*/  FFMA.FTZ R63, -R155, R63, R32 ;  /* 0x0000003f9b3f7223 */ /* 0x000fe20000010120 */
[----:B------:R-:W-:Y:S01]  /*4f70*/  FSEL R37, R61, -INF , P6 ;  /* 0xff8000003d257808 */ /* 0x000fe20003000000 */
[----:B------:R-:W-:Y:S01]  /*4f80*/  FFMA.FTZ R38, -R155, R59, R38 ;  /* 0x0000003b9b267223 */ /* 0x000fe20000010126 */
[----:B------:R-:W-:-:S02]  /*4f90*/  IABS R22, R22 ;  /* 0x0000001600167213 */ /* 0x000fc40000000000 */
[C---:B------:R-:W-:Y:S02]  /*4fa0*/  ISETP.GE.AND P6, PT, R57.reuse, R166, PT ;  /* 0x000000a63900720c */ /* 0x040fe40003fc6270 */
[----:B------:R-:W-:Y:S02]  /*4fb0*/  FSEL R24, R24, -INF , !P5 ;  /* 0xff80000018187808 */ /* 0x000fe40006800000 */
[----:B------:R-:W-:Y:S01]  /*4fc0*/  FSEL R61, R36, -INF , P4 ;  /* 0xff800000243d7808 */ /* 0x000fe20002000000 */
[----:B------:R-:W-:Y:S01]  /*4fd0*/  VIADD R36, R102, 0x10 ;  /* 0x0000001066247836 */ /* 0x000fe20000000000 */
[----:B------:R-:W-:Y:S02]  /*4fe0*/  IABS R55, R55 ;  /* 0x0000003700377213 */ /* 0x000fe40000000000 */
[----:B------:R-:W-:Y:S02]  /*4ff0*/  ISETP.GE.AND P5, PT, R57, R167, PT ;  /* 0x000000a73900720c */ /* 0x000fe40003fa6270 */
[----:B------:R-:W-:-:S02]  /*5000*/  FSEL R63, R63, -INF , P1 ;  /* 0xff8000003f3f7808 */ /* 0x000fc40000800000 */
[----:B------:R-:W-:Y:S01]  /*5010*/  ISETP.GE.AND P4, PT, R57, R163, PT ;  /* 0x000000a33900720c */ /* 0x000fe20003f86270 */
[----:B------:R-:W-:Y:S01]  /*5020*/  IMAD.MOV.U32 R57, RZ, RZ, R22 ;  /* 0x000000ffff397224 */ /* 0x000fe200078e0016 */
[----:B------:R-:W-:Y:S02]  /*5030*/  FSEL R59, R38, -INF , P6 ;  /* 0xff800000263b7808 */ /* 0x000fe40003000000 */
[----:B------:R-:W-:Y:S02]  /*5040*/  IABS R10, R10 ;  /* 0x0000000a000a7213 */ /* 0x000fe40000000000 */
[----:B------:R-:W-:Y:S02]  /*5050*/  I2FP.F32.S32 R55, R55 ;  /* 0x0000003700377245 */ /* 0x000fe40000201400 */
[----:B------:R-:W-:Y:S02]  /*5060*/  IABS R53, R53 ;  /* 0x0000003500357213 */ /* 0x000fe40000000000 */
[----:B------:R-:W-:-:S02]  /*5070*/  FSEL R32, R61, -INF , !P3 ;  /* 0xff8000003d207808 */ /* 0x000fc40005800000 */
[----:B------:R-:W-:Y:S02]  /*5080*/  FSEL R22, R63, -INF , !P5 ;  /* 0xff8000003f167808 */ /* 0x000fe40006800000 */
[C---:B------:R-:W-:Y:S02]  /*5090*/  ISETP.GE.AND P3, PT, R36.reuse, R168, PT ;  /* 0x000000a82400720c */ /* 0x040fe40003f66270 */
[C---:B------:R-:W-:Y:S02]  /*50a0*/  ISETP.GE.AND P1, PT, R36.reuse, R167, PT ;  /* 0x000000a72400720c */ /* 0x040fe40003f26270 */
[C---:B------:R-:W-:Y:S02]  /*50b0*/  ISETP.GE.AND P5, PT, R36.reuse, R166, PT ;  /* 0x000000a62400720c */ /* 0x040fe40003fa6270 */
[----:B------:R-:W-:Y:S02]  /*50c0*/  ISETP.GE.AND P6, PT, R36, R163, PT ;  /* 0x000000a32400720c */ /* 0x000fe40003fc6270 */
[----:B------:R-:W-:Y:S01]  /*50d0*/  FSEL R36, R59, -INF , !P4 ;  /* 0xff8000003b247808 */ /* 0x000fe20006000000 */
[----:B------:R-:W-:Y:S01]  /*50e0*/  IMAD.MOV.U32 R59, RZ, RZ, R10 ;  /* 0x000000ffff3b7224 */ /* 0x000fe200078e000a */
[----:B------:R-:W-:Y:S01]  /*50f0*/  I2FP.F32.S32 R57, R57 ;  /* 0x0000003900397245 */ /* 0x000fe20000201400 */
[----:B------:R-:W-:Y:S01]  /*5100*/  VIADD R38, R102, 0x11 ;  /* 0x0000001166267836 */ /* 0x000fe20000000000 */
[----:B------:R-:W-:Y:S01]  /*5110*/  I2FP.F32.S32 R53, R53 ;  /* 0x0000003500357245 */ /* 0x000fe20000201400 */
[C---:B------:R-:W-:Y:S01]  /*5120*/  FFMA.FTZ R55, -R155.reuse, R55, R80 ;  /* 0x000000379b377223 */ /* 0x040fe20000010150 */
[----:B------:R-:W-:Y:S01]  /*5130*/  I2FP.F32.S32 R59, R59 ;  /* 0x0000003b003b7245 */ /* 0x000fe20000201400 */
[C---:B------:R-:W-:Y:S01]  /*5140*/  FFMA.FTZ R57, -R155.reuse, R57, R82 ;  /* 0x000000399b397223 */ /* 0x040fe20000010152 */
[----:B------:R-:W-:Y:S01]  /*5150*/  ISETP.GE.AND P4, PT, R38, R168, PT ;  /* 0x000000a82600720c */ /* 0x000fe20003f86270 */
[----:B------:R-:W-:Y:S01]  /*5160*/  FFMA.FTZ R53, -R155, R53, R34 ;  /* 0x000000359b357223 */ /* 0x000fe20000010122 */
[----:B------:R-:W-:-:S02]  /*5170*/  FSEL R55, R55, -INF , P3 ;  /* 0xff80000037377808 */ /* 0x000fc40001800000 */
[----:B------:R-:W-:Y:S02]  /*5180*/  IABS R16, R16 ;  /* 0x0000001000107213 */ /* 0x000fe40000000000 */
[----:B------:R-:W-:Y:S01]  /*5190*/  IABS R51, R51 ;  /* 0x0000003300337213 */ /* 0x000fe20000000000 */
[----:B------:R-:W-:Y:S01]  /*51a0*/  FFMA.FTZ R40, -R155, R59, R40 ;  /* 0x0000003b9b287223 */ /* 0x000fe20000010128 */
[----:B------:R-:W-:Y:S02]  /*51b0*/  ISETP.GE.AND P3, PT, R38, R167, PT ;  /* 0x000000a72600720c */ /* 0x000fe40003f66270 */
[----:B------:R-:W-:Y:S01]  /*51c0*/  FSEL R10, R55, -INF , !P1 ;  /* 0xff800000370a7808 */ /* 0x000fe20004800000 */
[----:B------:R-:W-:Y:S01]  /*51d0*/  IMAD.MOV.U32 R55, RZ, RZ, R16 ;  /* 0x000000ffff377224 */ /* 0x000fe200078e0010 */
[----:B------:R-:W-:Y:S02]  /*51e0*/  FSEL R57, R57, -INF , P5 ;  /* 0xff80000039397808 */ /* 0x000fe40002800000 */
[----:B------:R-:W-:-:S02]  /*51f0*/  FSEL R53, R53, -INF , P4 ;  /* 0xff80000035357808 */ /* 0x000fc40002000000 */
[C---:B------:R-:W-:Y:S02]  /*5200*/  ISETP.GE.AND P1, PT, R38.reuse, R166, PT ;  /* 0x000000a62600720c */ /* 0x040fe40003f26270 */
[----:B------:R-:W-:Y:S01]  /*5210*/  ISETP.GE.AND P5, PT, R38, R163, PT ;  /* 0x000000a32600720c */ /* 0x000fe20003fa6270 */
[----:B------:R-:W-:Y:S01]  /*5220*/  VIADD R38, R102, 0x18 ;  /* 0x0000001866267836 */ /* 0x000fe20000000000 */
[----:B------:R-:W-:Y:S02]  /*5230*/  I2FP.F32.S32 R51, R51 ;  /* 0x0000003300337245 */ /* 0x000fe40000201400 */
[----:B------:R-:W-:Y:S02]  /*5240*/  FSEL R16, R53, -INF , !P3 ;  /* 0xff80000035107808 */ /* 0x000fe40005800000 */
[----:B------:R-:W-:Y:S01]  /*5250*/  FSEL R53, R40, -INF , P1 ;  /* 0xff80000028357808 */ /* 0x000fe20000800000 */
[----:B------:R-:W-:Y:S01]  /*5260*/  FFMA.FTZ R51, -R155, R51, R64 ;  /* 0x000000339b337223 */ /* 0x000fe20000010140 */
[----:B------:R-:W-:-:S02]  /*5270*/  IABS R8, R8 ;  /* 0x0000000800087213 */ /* 0x000fc40000000000 */
[----:B------:R-:W-:Y:S02]  /*5280*/  FSEL R34, R57, -INF , !P6 ;  /* 0xff80000039227808 */ /* 0x000fe40007000000 */
[----:B------:R-:W-:Y:S02]  /*5290*/  I2FP.F32.S32 R55, R55 ;  /* 0x0000003700377245 */ /* 0x000fe40000201400 */
[C---:B------:R-:W-:Y:S02]  /*52a0*/  ISETP.GE.AND P6, PT, R38.reuse, R168, PT ;  /* 0x000000a82600720c */ /* 0x040fe40003fc6270 */
[----:B------:R-:W-:Y:S02]  /*52b0*/  IABS R49, R49 ;  /* 0x0000003100317213 */ /* 0x000fe40000000000 */
[C---:B------:R-:W-:Y:S02]  /*52c0*/  ISETP.GE.AND P4, PT, R38.reuse, R167, PT ;  /* 0x000000a72600720c */ /* 0x040fe40003f86270 */
[----:B------:R-:W-:-:S02]  /*52d0*/  ISETP.GE.AND P3, PT, R38, R166, PT ;  /* 0x000000a62600720c */ /* 0x000fc40003f66270 */
[----:B------:R-:W-:Y:S02]  /*52e0*/  ISETP.GE.AND P1, PT, R38, R163, PT ;  /* 0x000000a32600720c */ /* 0x000fe40003f26270 */
[----:B------:R-:W-:Y:S01]  /*52f0*/  FSEL R38, R53, -INF , !P5 ;  /* 0xff80000035267808 */ /* 0x000fe20006800000 */
[----:B------:R-:W-:Y:S02]  /*5300*/  IMAD.MOV.U32 R53, RZ, RZ, R8 ;  /* 0x000000ffff357224 */ /* 0x000fe400078e0008 */
[----:B------:R-:W-:Y:S01]  /*5310*/  FFMA.FTZ R26, -R155, R55, R26 ;  /* 0x000000379b1a7223 */ /* 0x000fe2000001011a */
[----:B------:R-:W-:Y:S01]  /*5320*/  FSEL R51, R51, -INF , P6 ;  /* 0xff80000033337808 */ /* 0x000fe20003000000 */
[----:B------:R-:W-:Y:S01]  /*5330*/  VIADD R40, R102, 0x19 ;  /* 0x0000001966287836 */ /* 0x000fe20000000000 */
[----:B------:R-:W-:Y:S02]  /*5340*/  I2FP.F32.S32 R49, R49 ;  /* 0x0000003100317245 */ /* 0x000fe40000201400 */
[----:B------:R-:W-:-:S02]  /*5350*/  IABS R6, R6 ;  /* 0x0000000600067213 */ /* 0x000fc40000000000 */
[----:B------:R-:W-:Y:S01]  /*5360*/  IABS R47, R47 ;  /* 0x0000002f002f7213 */ /* 0x000fe20000000000 */
[----:B------:R-:W-:Y:S01]  /*5370*/  FFMA.FTZ R49, -R155, R49, R60 ;  /* 0x000000319b317223 */ /* 0x000fe2000001013c */
[----:B------:R-:W-:Y:S01]  /*5380*/  FSEL R8, R51, -INF , !P4 ;  /* 0xff80000033087808 */ /* 0x000fe20006000000 */
[----:B------:R-:W-:Y:S01]  /*5390*/  IMAD.MOV.U32 R51, RZ, RZ, R6 ;  /* 0x000000ffff337224 */ /* 0x000fe200078e0006 */
[----:B------:R-:W-:Y:S02]  /*53a0*/  I2FP.F32.S32 R53, R53 ;  /* 0x0000003500357245 */ /* 0x000fe40000201400 */
[----:B------:R-:W-:Y:S02]  /*53b0*/  FSEL R26, R26, -INF , P3 ;  /* 0xff8000001a1a7808 */ /* 0x000fe40001800000 */
[C---:B------:R-:W-:Y:S02]  /*53c0*/  ISETP.GE.AND P5, PT, R40.reuse, R168, PT ;  /* 0x000000a82800720c */ /* 0x040fe40003fa6270 */
[----:B------:R-:W-:-:S02]  /*53d0*/  ISETP.GE.AND P6, PT, R40, R167, PT ;  /* 0x000000a72800720c */ /* 0x000fc40003fc6270 */
[C---:B------:R-:W-:Y:S02]  /*53e0*/  ISETP.GE.AND P4, PT, R40.reuse, R166, PT ;  /* 0x000000a62800720c */ /* 0x040fe40003f86270 */
[----:B------:R-:W-:Y:S01]  /*53f0*/  ISETP.GE.AND P3, PT, R40, R163, PT ;  /* 0x000000a32800720c */ /* 0x000fe20003f66270 */
[----:B------:R-:W-:Y:S01]  /*5400*/  VIADD R40, R102, 0x20 ;  /* 0x0000002066287836 */ /* 0x000fe20000000000 */
[----:B------:R-:W-:Y:S01]  /*5410*/  I2FP.F32.S32 R47, R47 ;  /* 0x0000002f002f7245 */ /* 0x000fe20000201400 */
[----:B------:R-:W-:Y:S01]  /*5420*/  FFMA.FTZ R12, -R155, R53, R12 ;  /* 0x000000359b0c7223 */ /* 0x000fe2000001010c */
[----:B------:R-:W-:Y:S02]  /*5430*/  FSEL R49, R49, -INF , P5 ;  /* 0xff80000031317808 */ /* 0x000fe40002800000 */
[----:B------:R-:W-:Y:S01]  /*5440*/  I2FP.F32.S32 R51, R51 ;  /* 0x0000003300337245 */ /* 0x000fe20000201400 */
[----:B------:R-:W-:Y:S01]  /*5450*/  FFMA.FTZ R47, -R155, R47, R62 ;  /* 0x0000002f9b2f7223 */ /* 0x000fe2000001013e */
[----:B------:R-:W-:-:S02]  /*5460*/  FSEL R26, R26, -INF , !P1 ;  /* 0xff8000001a1a7808 */ /* 0x000fc40004800000 */
[----:B------:R-:W-:Y:S02]  /*5470*/  IABS R45, R45 ;  /* 0x0000002d002d7213 */ /* 0x000fe40000000000 */
[----:B------:R-:W-:Y:S01]  /*5480*/  ISETP.GE.AND P1, PT, R40, R168, PT ;  /* 0x000000a82800720c */ /* 0x000fe20003f26270 */
[----:B------:R-:W-:Y:S01]  /*5490*/  FFMA.FTZ R46, -R155, R51, R46 ;  /* 0x000000339b2e7223 */ /* 0x000fe2000001012e */
[----:B------:R-:W-:Y:S02]  /*54a0*/  FSEL R6, R49, -INF , !P6 ;  /* 0xff80000031067808 */ /* 0x000fe40007000000 */
[----:B------:R-:W-:Y:S02]  /*54b0*/  FSEL R12, R12, -INF , P4 ;  /* 0xff8000000c0c7808 */ /* 0x000fe40002000000 */
[C---:B------:R-:W-:Y:S02]  /*54c0*/  ISETP.GE.AND P5, PT, R40.reuse, R167, PT ;  /* 0x000000a72800720c */ /* 0x040fe40003fa6270 */
[----:B------:R-:W-:-:S02]  /*54d0*/  ISETP.GE.AND P6, PT, R40, R166, PT ;  /* 0x000000a62800720c */ /* 0x000fc40003fc6270 */
[----:B------:R-:W-:Y:S01]  /*54e0*/  ISETP.GE.AND P4, PT, R40, R163, PT ;  /* 0x000000a32800720c */ /* 0x000fe20003f86270 */
[----:B------:R-:W-:Y:S01]  /*54f0*/  VIADD R40, R102, 0x21 ;  /* 0x0000002166287836 */ /* 0x000fe20000000000 */
[----:B------:R-:W-:Y:S02]  /*5500*/  IABS R41, R41 ;  /* 0x0000002900297213 */ /* 0x000fe40000000000 */
[----:B------:R-:W-:Y:S02]  /*5510*/  I2FP.F32.S32 R45, R45 ;  /* 0x0000002d002d7245 */ /* 0x000fe40000201400 */
[----:B------:R-:W-:Y:S02]  /*5520*/  FSEL R47, R47, -INF , P1 ;  /* 0xff8000002f2f7808 */ /* 0x000fe40000800000 */
[----:B------:R-:W-:Y:S01]  /*5530*/  IABS R43, R43 ;  /* 0x0000002b002b7213 */ /* 0x000fe20000000000 */
[----:B------:R-:W-:Y:S01]  /*5540*/  FFMA.FTZ R42, -R155, R45, R42 ;  /* 0x0000002d9b2a7223 */ /* 0x000fe2000001012a */
[----:B------:R-:W-:-:S02]  /*5550*/  I2FP.F32.S32 R41, R41 ;  /* 0x0000002900297245 */ /* 0x000fc40000201400 */
[----:B------:R-:W-:Y:S02]  /*5560*/  FSEL R12, R12, -INF , !P3 ;  /* 0xff8000000c0c7808 */ /* 0x000fe40005800000 */
[----:B------:R-:W-:Y:S02]  /*5570*/  FSEL R176, R47, -INF , !P5 ;  /* 0xff8000002fb07808 */ /* 0x000fe40006800000 */
[----:B------:R-:W-:Y:S02]  /*5580*/  FSEL R46, R46, -INF , P6 ;  /* 0xff8000002e2e7808 */ /* 0x000fe40003000000 */
[C---:B------:R-:W-:Y:S02]  /*5590*/  ISETP.GE.AND P3, PT, R40.reuse, R168, PT ;  /* 0x000000a82800720c */ /* 0x040fe40003f66270 */
[C---:B------:R-:W-:Y:S02]  /*55a0*/  ISETP.GE.AND P1, PT, R40.reuse, R167, PT ;  /* 0x000000a72800720c */ /* 0x040fe40003f26270 */
[----:B------:R-:W-:-:S02]  /*55b0*/  ISETP.GE.AND P5, PT, R40, R166, PT ;  /* 0x000000a62800720c */ /* 0x000fc40003fa6270 */
[----:B------:R-:W-:Y:S02]  /*55c0*/  I2FP.F32.S32 R43, R43 ;  /* 0x0000002b002b7245 */ /* 0x000fe40000201400 */
[----:B------:R-:W-:Y:S01]  /*55d0*/  ISETP.GE.AND P6, PT, R40, R163, PT ;  /* 0x000000a32800720c */ /* 0x000fe20003fc6270 */
[----:B------:R-:W-:Y:S02]  /*55e0*/  VIADD R40, R102, 0x28 ;  /* 0x0000002866287836 */ /* 0x000fe40000000000 */
[C---:B------:R-:W-:Y:S01]  /*55f0*/  FFMA.FTZ R41, -R155.reuse, R41, R44 ;  /* 0x000000299b297223 */ /* 0x040fe2000001012c */
[----:B------:R-:W-:Y:S01]  /*5600*/  IABS R39, R39 ;  /* 0x0000002700277213 */ /* 0x000fe20000000000 */
[----:B------:R-:W-:Y:S01]  /*5610*/  FFMA.FTZ R20, -R155, R43, R20 ;  /* 0x0000002b9b147223 */ /* 0x000fe20000010114 */
[----:B------:R-:W-:Y:S02]  /*5620*/  FSEL R42, R42, -INF , P3 ;  /* 0xff8000002a2a7808 */ /* 0x000fe40001800000 */
[----:B------:R-:W-:-:S02]  /*5630*/  FSEL R184, R46, -INF , !P4 ;  /* 0xff8000002eb87808 */ /* 0x000fc40006000000 */
[----:B------:R-:W-:Y:S02]  /*5640*/  IABS R33, R33 ;  /* 0x0000002100217213 */ /* 0x000fe40000000000 */
[----:B------:R-:W-:Y:S02]  /*5650*/  ISETP.GE.AND P4, PT, R40, R168, PT ;  /* 0x000000a82800720c */ /* 0x000fe40003f86270 */
[----:B------:R-:W-:Y:S02]  /*5660*/  I2FP.F32.S32 R39, R39 ;  /* 0x0000002700277245 */ /* 0x000fe40000201400 */
[----:B------:R-:W-:Y:S02]  /*5670*/  FSEL R174, R42, -INF , !P1 ;  /* 0xff8000002aae7808 */ /* 0x000fe40004800000 */
[----:B------:R-:W-:Y:S02]  /*5680*/  FSEL R41, R41, -INF , P5 ;  /* 0xff80000029297808 */ /* 0x000fe40002800000 */
[----:B------:R-:W-:-:S02]  /*5690*/  ISETP.GE.AND P3, PT, R40, R167, PT ;  /* 0x000000a72800720c */ /* 0x000fc40003f66270 */
[CC--:B------:R-:W-:Y:S02]  /*56a0*/  ISETP.GE.AND P1, PT, R40.reuse, R166.reuse, PT ;  /* 0x000000a62800720c */ /* 0x0c0fe40003f26270 */
[----:B------:R-:W-:Y:S01]  /*56b0*/  ISETP.GE.AND P5, PT, R40, R163, PT ;  /* 0x000000a32800720c */ /* 0x000fe20003fa6270 */
[----:B------:R-:W-:Y:S01]  /*56c0*/  VIADD R40, R102, 0x29 ;  /* 0x0000002966287836 */ /* 0x000fe20000000000 */
[----:B------:R-:W-:Y:S02]  /*56d0*/  I2FP.F32.S32 R33, R33 ;  /* 0x0000002100217245 */ /* 0x000fe40000201400 */
[----:B------:R-:W-:Y:S02]  /*56e0*/  FSEL R20, R20, -INF , P4 ;  /* 0xff80000014147808 */ /* 0x000fe40002000000 */
[----:B------:R-:W-:Y:S01]  /*56f0*/  IABS R31, R31 ;  /* 0x0000001f001f7213 */ /* 0x000fe20000000000 */
[C---:B------:R-:W-:Y:S01]  /*5700*/  FFMA.FTZ R39, -R155.reuse, R39, R56 ;  /* 0x000000279b277223 */ /* 0x040fe20000010138 */
[----:B------:R-:W-:Y:S01]  /*5710*/  FSEL R172, R20, -INF , !P3 ;  /* 0xff80000014ac7808 */ /* 0x000fe20005800000 */
[----:B------:R-:W-:Y:S01]  /*5720*/  FFMA.FTZ R30, -R155, R33, R30 ;  /* 0x000000219b1e7223 */ /* 0x000fe2000001011e */
[----:B------:R-:W-:Y:S01]  /*5730*/  I2FP.F32.S32 R31, R31 ;  /* 0x0000001f001f7245 */ /* 0x000fe20000201400 */
[----:B------:R-:W-:Y:S01]  /*5740*/  VIADD R20, R102, 0x30 ;  /* 0x0000003066147836 */ /* 0x000fe20000000000 */
[----:B------:R-:W-:-:S02]  /*5750*/  ISETP.GE.AND P3, PT, R40, R166, PT ;  /* 0x000000a62800720c */ /* 0x000fc40003f66270 */
[----:B------:R-:W-:Y:S01]  /*5760*/  IABS R35, R35 ;  /* 0x0000002300237213 */ /* 0x000fe20000000000 */
[----:B------:R-:W-:Y:S01]  /*5770*/  FFMA.FTZ R31, -R155, R31, R58 ;  /* 0x0000001f9b1f7223 */ /* 0x000fe2000001013a */
[----:B------:R-:W-:Y:S02]  /*5780*/  FSEL R39, R39, -INF , P1 ;  /* 0xff80000027277808 */ /* 0x000fe40000800000 */
[----:B------:R-:W-:Y:S02]  /*5790*/  I2FP.F32.S32 R35, R35 ;  /* 0x0000002300237245 */ /* 0x000fe40000201400 */
[----:B------:R-:W-:Y:S02]  /*57a0*/  ISETP.GE.AND P1, PT, R40, R163, PT ;  /* 0x000000a32800720c */ /* 0x000fe40003f26270 */
[----:B------:R-:W-:Y:S02]  /*57b0*/  FSEL R30, R30, -INF , P3 ;  /* 0xff8000001e1e7808 */ /* 0x000fe40001800000 */
[----:B------:R-:W-:Y:S01]  /*57c0*/  ISETP.GE.AND P3, PT, R20, R166, PT ;  /* 0x000000a61400720c */ /* 0x000fe20003f66270 */
[----:B------:R-:W-:Y:S01]  /*57d0*/  FFMA.FTZ R35, -R155, R35, R70 ;  /* 0x000000239b237223 */ /* 0x000fe20000010146 */
[----:B------:R-:W-:-:S02]  /*57e0*/  FSEL R178, R30, -INF , !P1 ;  /* 0xff8000001eb27808 */ /* 0x000fc40004800000 */
[----:B------:R-:W-:Y:S02]  /*57f0*/  IABS R25, R25 ;  /* 0x0000001900197213 */ /* 0x000fe40000000000 */
[----:B------:R-:W-:Y:S02]  /*5800*/  FSEL R180, R39, -INF , !P5 ;  /* 0xff80000027b47808 */ /* 0x000fe40006800000 */
[----:B------:R-:W-:Y:S02]  /*5810*/  ISETP.GE.AND P1, PT, R20, R163, PT ;  /* 0x000000a31400720c */ /* 0x000fe40003f26270 */
[----:B------:R-:W-:Y:S02]  /*5820*/  FSEL R31, R31, -INF , P3 ;  /* 0xff8000001f1f7808 */ /* 0x000fe40001800000 */
[----:B------:R-:W-:Y:S02]  /*5830*/  ISETP.GE.AND P5, PT, R102, R166, PT ;  /* 0x000000a66600720c */ /* 0x000fe40003fa6270 */
[----:B------:R-:W-:-:S02]  /*5840*/  IABS R27, R27 ;  /* 0x0000001b001b7213 */ /* 0x000fc40000000000 */
[----:B------:R-:W-:Y:S02]  /*5850*/  I2FP.F32.S32 R25, R25 ;  /* 0x0000001900197245 */ /* 0x000fe40000201400 */
[----:B------:R-:W-:Y:S02]  /*5860*/  FSEL R130, R31, -INF , !P1 ;  /* 0xff8000001f827808 */ /* 0x000fe40004800000 */
[----:B------:R-:W-:Y:S02]  /*5870*/  ISETP.GE.AND P1, PT, R102, R163, PT ;  /* 0x000000a36600720c */ /* 0x000fe40003f26270 */
[----:B------:R-:W-:Y:S01]  /*5880*/  FSEL R35, R35, -INF , P5 ;  /* 0xff80000023237808 */ /* 0x000fe20002800000 */
[----:B------:R-:W-:Y:S01]  /*5890*/  FFMA.FTZ R72, -R155, R25, R72 ;  /* 0x000000199b487223 */ /* 0x000fe20000010148 */
[----:B------:R-:W-:Y:S02]  /*58a0*/  IABS R29, R29 ;  /* 0x0000001d001d7213 */ /* 0x000fe40000000000 */
[----:B------:R-:W-:-:S02]  /*58b0*/  I2FP.F32.S32 R27, R27 ;  /* 0x0000001b001b7245 */ /* 0x000fc40000201400 */
[----:B------:R-:W-:Y:S02]  /*58c0*/  FSEL R25, R35, -INF , !P1 ;  /* 0xff80000023197808 */ /* 0x000fe40004800000 */
[----:B------:R-:W-:Y:S01]  /*58d0*/  I2FP.F32.S32 R29, R29 ;  /* 0x0000001d001d7245 */ /* 0x000fe20000201400 */
[----:B------:R-:W-:Y:S01]  /*58e0*/  FFMA.FTZ R50, -R155, R27, R50 ;  /* 0x0000001b9b327223 */ /* 0x000fe20000010132 */
[C---:B------:R-:W-:Y:S01]  /*58f0*/  VIADD R27, R102.reuse, 0x38 ;  /* 0x00000038661b7836 */ /* 0x040fe20000000000 */
[----:B------:R-:W-:Y:S02]  /*5900*/  FMNMX3.FTZ R31, R25, R24, R32, !PT ;  /* 0x00000018191f7276 */ /* 0x000fe40007810020 */
[----:B------:R-:W-:Y:S01]  /*5910*/  IABS R21, R21 ;  /* 0x0000001500157213 */ /* 0x000fe20000000000 */
[----:B------:R-:W-:Y:S01]  /*5920*/  FFMA.FTZ R66, -R155, R29, R66 ;  /* 0x0000001d9b427223 */ /* 0x000fe20000010142 */
[----:B------:R-:W-:Y:S01]  /*5930*/  VIADD R29, R102, 0x31 ;  /* 0x00000031661d7836 */ /* 0x000fe20000000000 */
[----:B------:R-:W-:-:S02]  /*5940*/  FMNMX3.FTZ R31, R31, R36, R34, !PT ;  /* 0x000000241f1f7276 */ /* 0x000fc40007810022 */
[----:B------:R-:W-:Y:S02]  /*5950*/  ISETP.GE.AND P1, PT, R27, R166, PT ;  /* 0x000000a61b00720c */ /* 0x000fe40003f26270 */
[----:B------:R-:W-:Y:S02]  /*5960*/  I2FP.F32.S32 R21, R21 ;  /* 0x0000001500157245 */ /* 0x000fe40000201400 */
[----:B------:R-:W-:Y:S01]  /*5970*/  FMNMX3.FTZ R31, R31, R38, R26, !PT ;  /* 0x000000261f1f7276 */ /* 0x000fe2000781001a */
[----:B------:R-:W-:Y:S01]  /*5980*/  VIADD R30, R102, 0x39 ;  /* 0x00000039661e7836 */ /* 0x000fe20000000000 */
[----:B------:R-:W-:Y:S02]  /*5990*/  ISETP.GE.AND P3, PT, R29, R166, PT ;  /* 0x000000a61d00720c */ /* 0x000fe40003f66270 */
[----:B------:R-:W-:Y:S01]  /*59a0*/  FSEL R50, R50, -INF , P1 ;  /* 0xff80000032327808 */ /* 0x000fe20000800000 */
[----:B------:R-:W-:Y:S01]  /*59b0*/  FFMA.FTZ R14, -R155, R21, R14 ;  /* 0x000000159b0e7223 */ /* 0x000fe2000001010e */
[----:B------:R-:W-:-:S02]  /*59c0*/  ISETP.GE.AND P1, PT, R27, R163, PT ;  /* 0x000000a31b00720c */ /* 0x000fc40003f26270 */
[----:B------:R-:W-:Y:S02]  /*59d0*/  FSEL R182, R41, -INF , !P6 ;  /* 0xff80000029b67808 */ /* 0x000fe40007000000 */
[----:B------:R-:W-:Y:S02]  /*59e0*/  ISETP.GE.AND P4, PT, R40, R168, PT ;  /* 0x000000a82800720c */ /* 0x000fe40003f86270 */
[----:B------:R-:W-:Y:S02]  /*59f0*/  FMNMX3.FTZ R31, R31, R12, R184, !PT ;  /* 0x0000000c1f1f7276 */ /* 0x000fe400078100b8 */
[----:B------:R-:W-:Y:S02]  /*5a00*/  FSEL R66, R66, -INF , P3 ;  /* 0xff80000042427808 */ /* 0x000fe40001800000 */
[C---:B------:R-:W-:Y:S02]  /*5a10*/  ISETP.GE.AND P3, PT, R20.reuse, R168, PT ;  /* 0x000000a81400720c */ /* 0x040fe40003f66270 */
[----:B------:R-:W-:-:S02]  /*5a20*/  ISETP.GE.AND P5, PT, R20, R167, PT ;  /* 0x000000a71400720c */ /* 0x000fc40003fa6270 */
[----:B------:R-:W-:Y:S01]  /*5a30*/  FSEL R126, R50, -INF , !P1 ;  /* 0xff800000327e7808 */ /* 0x000fe20004800000 */
[----:B------:R-:W-:Y:S01]  /*5a40*/  FFMA.FTZ R0, -R155, R23, R0 ;  /* 0x000000179b007223 */ /* 0x000fe20000010100 */
[----:B------:R-:W-:Y:S02]  /*5a50*/  FSEL R20, R37, -INF , !P2 ;  /* 0xff80000025147808 */ /* 0x000fe40005000000 */
[----:B------:R-:W-:Y:S02]  /*5a60*/  ISETP.GE.AND P1, PT, R30, R166, PT ;  /* 0x000000a61e00720c */ /* 0x000fe40003f26270 */
[----:B------:R-:W-:Y:S02]  /*5a70*/  ISETP.GE.AND P2, PT, R29, R163, PT ;  /* 0x000000a31d00720c */ /* 0x000fe40003f46270 */
[----:B------:R-:W-:Y:S02]  /*5a80*/  FMNMX3.FTZ R31, R31, R182, R180, !PT ;  /* 0x000000b61f1f7276 */ /* 0x000fe400078100b4 */
[----:B------:R-:W-:-:S02]  /*5a90*/  FSEL R170, R14, -INF , P4 ;  /* 0xff8000000eaa7808 */ /* 0x000fc40002000000 */
[----:B------:R-:W-:Y:S02]  /*5aa0*/  ISETP.GE.AND P4, PT, R102, R168, PT ;  /* 0x000000a86600720c */ /* 0x000fe40003f86270 */
[----:B------:R-:W-:Y:S02]  /*5ab0*/  FSEL R72, R72, -INF , P1 ;  /* 0xff80000048487808 */ /* 0x000fe40000800000 */
[----:B------:R-:W-:Y:S02]  /*5ac0*/  IABS R13, R13 ;  /* 0x0000000d000d7213 */ /* 0x000fe40000000000 */
[----:B------:R-:W-:Y:S02]  /*5ad0*/  FSEL R128, R66, -INF , !P2 ;  /* 0xff80000042807808 */ /* 0x000fe40005000000 */
[----:B------:R-:W-:Y:S02]  /*5ae0*/  ISETP.GE.AND P1, PT, R30, R163, PT ;  /* 0x000000a31e00720c */ /* 0x000fe40003f26270 */
[----:B------:R-:W-:-:S02]  /*5af0*/  FMNMX3.FTZ R31, R31, R178, R130, !PT ;  /* 0x000000b21f1f7276 */ /* 0x000fc40007810082 */
[----:B------:R-:W-:Y:S02]  /*5b00*/  FSEL R0, R0, -INF , P4 ;  /* 0xff80000000007808 */ /* 0x000fe40002000000 */
[----:B------:R-:W-:Y:S01]  /*5b10*/  ISETP.GE.AND P4, PT, R102, R167, PT ;  /* 0x000000a76600720c */ /* 0x000fe20003f86270 */
[----:B------:R-:W-:Y:S01]  /*5b20*/  IMAD.MOV.U32 R21, RZ, RZ, R13 ;  /* 0x000000ffff157224 */ /* 0x000fe200078e000d */
[----:B------:R-:W-:Y:S02]  /*5b30*/  FSEL R124, R72, -INF , !P1 ;  /* 0xff800000487c7808 */ /* 0x000fe40004800000 */
[----:B------:R-:W-:Y:S02]  /*5b40*/  FMNMX3.FTZ R31, R31, R128, R126, !PT ;  /* 0x000000801f1f7276 */ /* 0x000fe4000781007e */
[----:B------:R-:W-:Y:S02]  /*5b50*/  FSEL R13, R0, -INF , !P4 ;  /* 0xff800000000d7808 */ /* 0x000fe40006000000 */
[----:B------:R-:W-:-:S02]  /*5b60*/  IABS R19, R19 ;  /* 0x0000001300137213 */ /* 0x000fc40000000000 */
[----:B------:R-:W-:Y:S02]  /*5b70*/  FMNMX.FTZ R31, R124, R31, !PT ;  /* 0x0000001f7c1f7209 */ /* 0x000fe40007810000 */
[----:B------:R-:W-:Y:S02]  /*5b80*/  I2FP.F32.S32 R23, R21 ;  /* 0x0000001500177245 */ /* 0x000fe40000201400 */
[----:B------:R-:W-:Y:S02]  /*5b90*/  FMNMX3.FTZ R21, R13, R18, R20, !PT ;  /* 0x000000120d157276 */ /* 0x000fe40007810014 */
[----:B------:R-:W-:Y:S01]  /*5ba0*/  IABS R17, R17 ;  /* 0x0000001100117213 */ /* 0x000fe20000000000 */
[----:B------:R-:W1:Y:S01]  /*5bb0*/  SHFL.BFLY PT, R14, R31, 0x2, 0x1f ;  /* 0x0c401f001f0e7f89 */ /* 0x000e6200000e0000 */
[----:B------:R-:W-:Y:S02]  /*5bc0*/  I2FP.F32.S32 R19, R19 ;  /* 0x0000001300137245 */ /* 0x000fe40000201400 */
[----:B------:R-:W-:-:S02]  /*5bd0*/  IABS R15, R15 ;  /* 0x0000000f000f7213 */ /* 0x000fc40000000000 */
[----:B------:R-:W-:Y:S02]  /*5be0*/  FMNMX3.FTZ R21, R21, R22, R10, !PT ;  /* 0x0000001615157276 */ /* 0x000fe4000781000a */
[----:B------:R-:W-:Y:S01]  /*5bf0*/  I2FP.F32.S32 R17, R17 ;  /* 0x0000001100117245 */ /* 0x000fe20000201400 */
[----:B------:R-:W-:Y:S01]  /*5c00*/  FFMA.FTZ R19, -R155, R19, R28 ;  /* 0x000000139b137223 */ /* 0x000fe2000001011c */
[----:B------:R-:W-:Y:S02]  /*5c10*/  I2FP.F32.S32 R15, R15 ;  /* 0x0000000f000f7245 */ /* 0x000fe40000201400 */
[----:B------:R-:W-:Y:S01]  /*5c20*/  FMNMX3.FTZ R21, R21, R16, R8, !PT ;  /* 0x0000001015157276 */ /* 0x000fe20007810008 */
[----:B------:R-:W-:Y:S01]  /*5c30*/  FFMA.FTZ R17, -R155, R17, R52 ;  /* 0x000000119b117223 */ /* 0x000fe20000010134 */
[----:B------:R-:W-:Y:S01]  /*5c40*/  ISETP.GE.AND P2, PT, R29, R168, PT ;  /* 0x000000a81d00720c */ /* 0x000fe20003f46270 */
[----:B------:R-:W-:Y:S01]  /*5c50*/  FFMA.FTZ R15, -R155, R15, R48 ;  /* 0x0000000f9b0f7223 */ /* 0x000fe20000010130 */
[----:B------:R-:W-:-:S02]  /*5c60*/  ISETP.GE.AND P6, PT, R40, R167, PT ;  /* 0x000000a72800720c */ /* 0x000fc40003fc6270 */
[----:B------:R-:W-:Y:S02]  /*5c70*/  ISETP.GE.AND P4, PT, R27, R168, PT ;  /* 0x000000a81b00720c */ /* 0x000fe40003f86270 */
[----:B------:R-:W-:Y:S02]  /*5c80*/  FSEL R19, R19, -INF , P3 ;  /* 0xff80000013137808 */ /* 0x000fe40001800000 */
[----:B------:R-:W-:Y:S01]  /*5c90*/  FMNMX3.FTZ R21, R21, R6, R176, !PT ;  /* 0x0000000615157276 */ /* 0x000fe200078100b0 */
[----:B------:R-:W-:Y:S01]  /*5ca0*/  FFMA.FTZ R23, -R155, R23, R54 ;  /* 0x000000179b177223 */ /* 0x000fe20000010136 */
[----:B------:R-:W-:Y:S02]  /*5cb0*/  FSEL R17, R17, -INF , P2 ;  /* 0xff80000011117808 */ /* 0x000fe40001000000 */
[-C--:B------:R-:W-:Y:S02]  /*5cc0*/  ISETP.GE.AND P1, PT, R29, R167.reuse, PT ;  /* 0x000000a71d00720c */ /* 0x080fe40003f26270 */
[----:B------:R-:W-:-:S02]  /*5cd0*/  ISETP.GE.AND P3, PT, R27, R167, PT ;  /* 0x000000a71b00720c */ /* 0x000fc40003f66270 */
[----:B------:R-:W-:Y:S02]  /*5ce0*/  ISETP.GE.AND P2, PT, R30, R168, PT ;  /* 0x000000a81e00720c */ /* 0x000fe40003f46270 */
        /* <DEDUP_REMOVED lines=10> */
[----:B------:R-:W-:-:S02]  /*5d90*/  FMNMX3.FTZ R0, R0, R115, R113, !PT ;  /* 0x0000007300007276 */ /* 0x000fc40007810071 */
[----:B-1----:R-:W-:Y:S02]  /*5da0*/  FMNMX.FTZ R14, R31, R14, !PT ;  /* 0x0000000e1f0e7209 */ /* 0x002fe40007810000 */
[----:B------:R-:W-:-:S03]  /*5db0*/  FMNMX.FTZ R28, R111, R0, !PT ;  /* 0x000000006f1c7209 */ /* 0x000fc60007810000 */
[----:B------:R-:W1:Y:S04]  /*5dc0*/  SHFL.BFLY PT, R19, R14, 0x1, 0x1f ;  /* 0x0c201f000e137f89 */ /* 0x000e6800000e0000 */
[----:B------:R-:W2:Y:S01]  /*5dd0*/  SHFL.BFLY PT, R15, R28, 0x2, 0x1f ;  /* 0x0c401f001c0f7f89 */ /* 0x000ea200000e0000 */
[----:B-1----:R-:W-:Y:S02]  /*5de0*/  FMNMX.FTZ R0, R14, R19, !PT ;  /* 0x000000130e007209 */ /* 0x002fe40007810000 */
[----:B--2---:R-:W-:-:S05]  /*5df0*/  FMNMX.FTZ R14, R28, R15, !PT ;  /* 0x0000000f1c0e7209 */ /* 0x004fca0007810000 */
[----:B------:R-:W1:Y:S01]  /*5e00*/  SHFL.BFLY PT, R15, R14, 0x1, 0x1f ;  /* 0x0c201f000e0f7f89 */ /* 0x000e6200000e0000 */
[----:B------:R-:W-:Y:S02]  /*5e10*/  IMAD.IADD R138, R11, 0x1, R4 ;  /* 0x000000010b8a7824 */ /* 0x000fe400078e0204 */
[----:B---3--:R-:W-:Y:S01]  /*5e20*/  FMUL.FTZ R109, R114, R0 ;  /* 0x00000000726d7220 */ /* 0x008fe20000410000 */
[----:B------:R-:W-:Y:S01]  /*5e30*/  FSETP.NEU.FTZ.AND P1, PT, R0, -INF , PT ;  /* 0xff8000000000780b */ /* 0x000fe20003f3d000 */
[----:B------:R-:W-:-:S03]  /*5e40*/  IMAD R138, R138, 0x2, R9 ;  /* 0x000000028a8a7824 */ /* 0x000fc600078e0209 */
[----:B------:R-:W-:Y:S02]  /*5e50*/  FSEL R109, R109, RZ, P1 ;  /* 0x000000ff6d6d7208 */ /* 0x000fe40000800000 */
[----:B------:R-:W2:Y:S01]  /*5e60*/  LDSM.16.MT88.4 R40, [R138+0xa000] ;  /* 0x00a000008a28783b */ /* 0x000ea20000004200 */
[----:B-1----:R-:W-:Y:S01]  /*5e70*/  FMNMX.FTZ R100, R14, R15, !PT ;  /* 0x0000000f0e647209 */ /* 0x002fe20007810000 */
[----:B------:R-:W-:Y:S02]  /*5e80*/  IMAD.IADD R133, R7, 0x1, R138 ;  /* 0x0000000107857824 */ /* 0x000fe400078e028a */
[----:B------:R-:W-:Y:S01]  /*5e90*/  LDSM.16.MT88.4 R92, [R138+0x8000] ;  /* 0x008000008a5c783b */ /* 0x000fe20000004200 */
[----:B------:R-:W-:Y:S01]  /*5ea0*/  FSETP.NEU.FTZ.AND P1, PT, R100, -INF , PT ;  /* 0xff8000006400780b */ /* 0x000fe20003f3d000 */
[----:B------:R-:W-:Y:S01]  /*5eb0*/  FMUL.FTZ R127, R114, R100 ;  /* 0x00000064727f7220 */ /* 0x000fe20000410000 */
[-CC-:B------:R-:W-:Y:S01]  /*5ec0*/  FFMA.FTZ R110, R25, R114.reuse, -R109.reuse ;  /* 0x00000072196e7223 */ /* 0x180fe2000001086d */
[-CC-:B------:R-:W-:Y:S01]  /*5ed0*/  FFMA.FTZ R105, R24, R114.reuse, -R109.reuse ;  /* 0x0000007218697223 */ /* 0x180fe2000001086d */
[-CC-:B------:R-:W-:Y:S01]  /*5ee0*/  FFMA.FTZ R106, R32, R114.reuse, -R109.reuse ;  /* 0x00000072206a7223 */ /* 0x180fe2000001086d */
[----:B------:R-:W-:Y:S01]  /*5ef0*/  FFMA.FTZ R101, R36, R114, -R109 ;  /* 0x0000007224657223 */ /* 0x000fe2000001086d */
[----:B------:R-:W-:Y:S01]  /*5f00*/  FSEL R127, R127, RZ, P1 ;  /* 0x000000ff7f7f7208 */ /* 0x000fe20000800000 */
[----:B------:R-:W-:-:S02]  /*5f10*/  IMAD.IADD R132, R5, 0x1, R133 ;  /* 0x0000000105847824 */ /* 0x000fc400078e0285 */
[-C--:B------:R-:W-:Y:S01]  /*5f20*/  FFMA.FTZ R27, R38, R114.reuse, -R109 ;  /* 0x00000072261b7223 */ /* 0x080fe2000001086d */
[----:B------:R-:W-:Y:S01]  /*5f30*/  IMAD.IADD R134, R5, 0x1, R138 ;  /* 0x0000000105867824 */ /* 0x000fe200078e028a */
[----:B------:R-:W-:Y:S01]  /*5f40*/  LDSM.16.MT88.4 R76, [R133+0x8000] ;  /* 0x00800000854c783b */ /* 0x000fe20000004200 */
[-CC-:B------:R-:W-:Y:S01]  /*5f50*/  FFMA.FTZ R112, R13, R114.reuse, -R127.reuse ;  /* 0x000000720d707223 */ /* 0x180fe2000001087f */
[-CC-:B------:R-:W-:Y:S01]  /*5f60*/  FFMA.FTZ R107, R18, R114.reuse, -R127.reuse ;  /* 0x00000072126b7223 */ /* 0x180fe2000001087f */
[-CC-:B------:R-:W-:Y:S01]  /*5f70*/  FFMA.FTZ R108, R20, R114.reuse, -R127.reuse ;  /* 0x00000072146c7223 */ /* 0x180fe2000001087f */
[-C--:B------:R-:W-:Y:S01]  /*5f80*/  FFMA.FTZ R103, R22, R114.reuse, -R127 ;  /* 0x0000007216677223 */ /* 0x080fe2000001087f */
[----:B------:R-:W-:Y:S01]  /*5f90*/  MUFU.EX2 R110, R110 ;  /* 0x0000006e006e7308 */ /* 0x000fe20000000800 */
[-CC-:B------:R-:W-:Y:S01]  /*5fa0*/  FFMA.FTZ R32, R34, R114.reuse, -R109.reuse ;  /* 0x0000007222207223 */ /* 0x180fe2000001086d */
[-C--:B------:R-:W-:Y:S01]  /*5fb0*/  FFMA.FTZ R25, R26, R114.reuse, -R109 ;  /* 0x000000721a197223 */ /* 0x080fe2000001086d */
[-CC-:B------:R-:W-:Y:S01]  /*5fc0*/  FFMA.FTZ R34, R10, R114.reuse, -R127.reuse ;  /* 0x000000720a227223 */ /* 0x180fe2000001087f */
[-C--:B------:R-:W-:Y:S01]  /*5fd0*/  FFMA.FTZ R26, R8, R114.reuse, -R127 ;  /* 0x00000072081a7223 */ /* 0x080fe2000001087f */
[----:B------:R-:W1:Y:S03]  /*5fe0*/  LDSM.16.MT88.4 R68, [R132+0x8000] ;  /* 0x008000008444783b */ /* 0x000e660000004200 */
[----:B------:R-:W3:Y:S01]  /*5ff0*/  MUFU.EX2 R105, R105 ;  /* 0x0000006900697308 */ /* 0x000ee20000000800 */
[----:B------:R-:W4:Y:S04]  /*6000*/  LDSM.16.MT88.4 R8, [R138+0xa800] ;  /* 0x00a800008a08783b */ /* 0x000f280000004200 */
[----:B------:R-:W-:Y:S03]  /*6010*/  LDSM.16.MT88.4 R56, [R133+0xa000] ;  /* 0x00a000008538783b */ /* 0x000fe60000004200 */
[----:B------:R-:W-:Y:S01]  /*6020*/  MUFU.EX2 R106, R106 ;  /* 0x0000006a006a7308 */ /* 0x000fe20000000800 */
[----:B------:R-:W-:Y:S07]  /*6030*/  LDSM.16.MT88.4 R28, [R138+0x8800] ;  /* 0x008800008a1c783b */ /* 0x000fee0000004200 */
[----:B------:R-:W5:Y:S01]  /*6040*/  MUFU.EX2 R101, R101 ;  /* 0x0000006500657308 */ /* 0x000f620000000800 */
[-C--:B------:R-:W-:Y:S01]  /*6050*/  FFMA.FTZ R24, R12, R114.reuse, -R109 ;  /* 0x000000720c187223 */ /* 0x080fe2000001086d */
[-CC-:B------:R-:W-:Y:S01]  /*6060*/  FFMA.FTZ R35, R16, R114.reuse, -R127.reuse ;  /* 0x0000007210237223 */ /* 0x180fe2000001087f */
[----:B------:R-:W-:Y:S01]  /*6070*/  FFMA.FTZ R33, R6, R114, -R127 ;  /* 0x0000007206217223 */ /* 0x000fe2000001087f */
[----:B------:R-:W-:Y:S04]  /*6080*/  LDSM.16.MT88.4 R84, [R134+0x8000] ;  /* 0x008000008654783b */ /* 0x000fe80000004200 */
[----:B------:R-:W-:Y:S01]  /*6090*/  MUFU.EX2 R112, R112 ;  /* 0x0000007000707308 */ /* 0x000fe20000000800 */
[----:B------:R-:W-:Y:S04]  /*60a0*/  LDSM.16.MT88.4 R48, [R134+0xa000] ;  /* 0x00a000008630783b */ /* 0x000fe80000004200 */
[----:B------:R-:W-:Y:S03]  /*60b0*/  LDSM.16.MT88.4 R20, [R134+0x8800] ;  /* 0x008800008614783b */ /* 0x000fe60000004200 */
[----:B------:R-:W2:Y:S08]  /*60c0*/  MUFU.EX2 R107, R107 ;  /* 0x0000006b006b7308 */ /* 0x000eb00000000800 */
[----:B------:R-:W-:Y:S08]  /*60d0*/  MUFU.EX2 R108, R108 ;  /* 0x0000006c006c7308 */ /* 0x000ff00000000800 */
[----:B------:R-:W1:Y:S01]  /*60e0*/  MUFU.EX2 R103, R103 ;  /* 0x0000006700677308 */ /* 0x000e620000000800 */
[----:B---3--:R-:W-:Y:S01]  /*60f0*/  F2FP.F16.F32.PACK_AB R65, R105, R110 ;  /* 0x0000006e6941723e */ /* 0x008fe200000000ff */
[----:B------:R-:W3:Y:S01]  /*6100*/  LDSM.16.MT88.4 R12, [R132+0x8800] ;  /* 0x00880000840c783b */ /* 0x000ee20000004200 */
[----:B-----5:R-:W-:-:S02]  /*6110*/  F2FP.F16.F32.PACK_AB R67, R101, R106 ;  /* 0x0000006a6543723e */ /* 0x020fc400000000ff */
[----:B--2---:R-:W-:Y:S01]  /*6120*/  F2FP.F16.F32.PACK_AB R64, R107, R112 ;  /* 0x000000706b40723e */ /* 0x004fe200000000ff */
[----:B------:R-:W-:Y:S02]  /*6130*/  LDSM.16.MT88.4 R16, [R133+0x8800] ;  /* 0x008800008510783b */ /* 0x000fe40000004200 */
[----:B------:R-:W-:Y:S01]  /*6140*/  MUFU.EX2 R32, R32 ;  /* 0x0000002000207308 */ /* 0x000fe20000000800 */
[----:B-1----:R-:W-:-:S07]  /*6150*/  F2FP.F16.F32.PACK_AB R66, R103, R108 ;  /* 0x0000006c6742723e */ /* 0x002fce00000000ff */
[----:B------:R-:W1:Y:S08]  /*6160*/  MUFU.EX2 R27, R27 ;  /* 0x0000001b001b7308 */ /* 0x000e700000000800 */
[----:B------:R-:W-:Y:S01]  /*6170*/  MUFU.EX2 R25, R25 ;  /* 0x0000001900197308 */ /* 0x000fe20000000800 */
[C---:B------:R-:W-:Y:S07]  /*6180*/  HMMA.16816.F32 R36, R64.reuse, R40, RZ ;  /* 0x000000284024723c */ /* 0x040fee00000018ff */
[----:B------:R-:W2:Y:S01]  /*6190*/  MUFU.EX2 R24, R24 ;  /* 0x0000001800187308 */ /* 0x000ea20000000800 */
[----:B------:R-:W-:Y:S07]  /*61a0*/  HMMA.16816.F32 R40, R64, R42, RZ ;  /* 0x0000002a4028723c */ /* 0x000fee00000018ff */
[----:B------:R-:W-:Y:S08]  /*61b0*/  MUFU.EX2 R34, R34 ;  /* 0x0000002200227308 */ /* 0x000ff00000000800 */
[----:B------:R-:W5:Y:S08]  /*61c0*/  MUFU.EX2 R35, R35 ;  /* 0x0000002300237308 */ /* 0x000f700000000800 */
[----:B------:R-:W-:Y:S08]  /*61d0*/  MUFU.EX2 R26, R26 ;  /* 0x0000001a001a7308 */ /* 0x000ff00000000800 */
[----:B------:R-:W4:Y:S01]  /*61e0*/  MUFU.EX2 R33, R33 ;  /* 0x0000002100217308 */ /* 0x000f220000000800 */
[----:B-1----:R-:W-:-:S02]  /*61f0*/  F2FP.F16.F32.PACK_AB R5, R27, R32 ;  /* 0x000000201b05723e */ /* 0x002fc400000000ff */
[----:B--2---:R-:W-:Y:S02]  /*6200*/  F2FP.F16.F32.PACK_AB R7, R24, R25 ;  /* 0x000000191807723e */ /* 0x004fe400000000ff */
[----:B-----5:R-:W-:Y:S02]  /*6210*/  F2FP.F16.F32.PACK_AB R4, R35, R34 ;  /* 0x000000222304723e */ /* 0x020fe400000000ff */
[----:B----4-:R-:W-:Y:S01]  /*6220*/  F2FP.F16.F32.PACK_AB R6, R33, R26 ;  /* 0x0000001a2106723e */ /* 0x010fe200000000ff */
[----:B------:R-:W-:Y:S08]  /*6230*/  HMMA.16816.F32 R72, R64, R68, RZ ;  /* 0x000000444048723c */ /* 0x000ff000000018ff */
[C---:B------:R-:W-:Y:S08]  /*6240*/  HMMA.16816.F32 R36, R4.reuse, R8, R36 ;  /* 0x000000080424723c */ /* 0x040ff00000001824 */
[----:B------:R-:W-:Y:S01]  /*6250*/  HMMA.16816.F32 R40, R4, R10, R40 ;  /* 0x0000000a0428723c */ /* 0x000fe20000001828 */
[----:B------:R-:W1:Y:S07]  /*6260*/  LDSM.16.MT88.4 R8, [R132+0xa000] ;  /* 0x00a000008408783b */ /* 0x000e6e0000004200 */
[----:B------:R-:W-:Y:S08]  /*6270*/  HMMA.16816.F32 R68, R64, R70, RZ ;  /* 0x000000464044723c */ /* 0x000ff000000018ff */
[----:B---3--:R-:W-:-:S12]  /*6280*/  HMMA.16816.F32 R72, R4, R12, R72 ;  /* 0x0000000c0448723c */ /* 0x008fd80000001848 */
[----:B------:R-:W-:Y:S01]  /*6290*/  HMMA.16816.F32 R68, R4, R14, R68 ;  /* 0x0000000e0444723c */ /* 0x000fe20000001844 */
[----:B------:R-:W2:Y:S07]  /*62a0*/  LDSM.16.MT88.4 R12, [R133+0xa800] ;  /* 0x00a80000850c783b */ /* 0x000eae0000004200 */
        /* <DEDUP_REMOVED lines=217> */
.L_x_14163:
        /* <DEDUP_REMOVED lines=8> */
.L_x_14164:
[----:B------:R-:W-:Y:S05]  /*70c0*/  BSYNC.RECONVERGENT B0 ;  /* 0x0000000000007941 */ /* 0x000fea0003800200 */
.L_x_14162:
        /* <DEDUP_REMOVED lines=58> */
[----:B------:R-:W5:Y:S01]  /*7470*/  LD.E R101, desc[UR4][R2.64+0x18c] ;  /* 0x00018c0402657980 */ /* 0x000f62000c101900 */
[----:B------:R-:W-:-:S03]  /*7480*/  VIADD R103, R118, 0xffffffff ;  /* 0xffffffff76677836 */ /* 0x000fc60000000000 */
        /* <DEDUP_REMOVED lines=93> */
[----:B------:R-:W-:Y:S01]  /*7a60*/  IMAD.SHL.U32 R103, R103, 0x40, RZ ;  /* 0x0000004067677824 */ /* 0x000fe200078e00ff */
[----:B------:R-:W-:-:S08]  /*7a70*/  DEPBAR.LE SB0, 0x0 ;  /* 0x000080000000791a */ /* 0x000fd00000000000 */
[-C--:B------:R-:W-:Y:S01]  /*7a80*/  FMUL.FTZ R32, R32, R101.reuse ;  /* 0x0000006520207220 */ /* 0x080fe20000410000 */
[----:B------:R-:W-:-:S05]  /*7a90*/  FMUL.FTZ R33, R33, R101 ;  /* 0x0000006521217220 */ /* 0x000fca0000410000 */
[----:B------:R-:W3:Y:S01]  /*7aa0*/  MUFU.TANH R32, R32 ;  /* 0x0000002000207308 */ /* 0x000ee20000002400 */
[----:B-1----:R-:W-:Y:S01]  /*7ab0*/  HMMA.16816.F32 R8, R112, R104, R8 ;  /* 0x000000687008723c */ /* 0x002fe20000001808 */
[----:B------:R-:W-:-:S07]  /*7ac0*/  IMAD.IADD R104, R103, 0x1, R116 ;  /* 0x0000000167687824 */ /* 0x000fce00078e0274 */
[----:B------:R-:W-:Y:S01]  /*7ad0*/  HMMA.16816.F32 R4, R112, R106, R4 ;  /* 0x0000006a7004723c */ /* 0x000fe20000001804 */
[----:B------:R-:W-:Y:S02]  /*7ae0*/  IMAD.IADD R106, R121, 0x1, R120 ;  /* 0x00000001796a7824 */ /* 0x000fe400078e0278 */
[----:B------:R-:W-:Y:S02]  /*7af0*/  IMAD.IADD R104, R104, 0x1, R119 ;  /* 0x0000000168687824 */ /* 0x000fe400078e0277 */
[----:B------:R-:W-:Y:S01]  /*7b00*/  IMAD.IADD R105, R117, 0x1, R106 ;  /* 0x0000000175697824 */ /* 0x000fe200078e026a */
[----:B------:R-:W1:Y:S04]  /*7b10*/  MUFU.TANH R33, R33 ;  /* 0x0000002100217308 */ /* 0x000e680000002400 */
[----:B------:R-:W-:-:S02]  /*7b20*/  IADD3 R107, PT, PT, R105, 0x40, -R104 ;  /* 0x00000040696b7810 */ /* 0x000fc40007ffe868 */
[----:B------:R-:W-:Y:S02]  /*7b30*/  IADD3 R106, PT, PT, R105, 0x3f, -R104 ;  /* 0x0000003f696a7810 */ /* 0x000fe40007ffe868 */
[----:B------:R-:W-:Y:S01]  /*7b40*/  IABS R107, R107 ;  /* 0x0000006b006b7213 */ /* 0x000fe20000000000 */
[----:B--2---:R-:W-:Y:S01]  /*7b50*/  HMMA.16816.F32 R12, R112, R110, R12 ;  /* 0x0000006e700c723c */ /* 0x004fe2000000180c */
[----:B------:R-:W-:Y:S01]  /*7b60*/  IABS R106, R106 ;  /* 0x0000006a006a7213 */ /* 0x000fe20000000000 */
[----:B------:R-:W-:Y:S01]  /*7b70*/  FMUL.FTZ R110, R34, R101 ;  /* 0x00000065226e7220 */ /* 0x000fe20000410000 */
[----:B------:R-:W-:Y:S02]  /*7b80*/  I2FP.F32.S32 R107, R107 ;  /* 0x0000006b006b7245 */ /* 0x000fe40000201400 */
[----:B------:R-:W-:-:S03]  /*7b90*/  I2FP.F32.S32 R106, R106 ;  /* 0x0000006a006a7245 */ /* 0x000fc60000201400 */
[----:B------:R-:W-:Y:S01]  /*7ba0*/  HMMA.16816.F32 R16, R112, R108, R16 ;  /* 0x0000006c7010723c */ /* 0x000fe20000001810 */
[----:B------:R-:W-:Y:S02]  /*7bb0*/  VIADD R108, R102, 0xffffffc0 ;  /* 0xffffffc0666c7836 */ /* 0x000fe40000000000 */
[----:B---3--:R-:W-:Y:S01]  /*7bc0*/  FFMA.FTZ R32, -R155, R107, R32 ;  /* 0x0000006b9b207223 */ /* 0x008fe20000010120 */
[----:B------:R-:W-:Y:S01]  /*7bd0*/  VIADD R107, R105, 0x8 ;  /* 0x00000008696b7836 */ /* 0x000fe20000000000 */
[----:B------:R-:W2:Y:S01]  /*7be0*/  MUFU.TANH R110, R110 ;  /* 0x0000006e006e7308 */ /* 0x000ea20000002400 */
[----:B-1----:R-:W-:Y:S01]  /*7bf0*/  FFMA.FTZ R106, -R155, R106, R33 ;  /* 0x0000006a9b6a7223 */ /* 0x002fe20000010121 */
[C---:B------:R-:W-:Y:S02]  /*7c00*/  ISETP.GE.AND P3, PT, R108.reuse, R168, PT ;  /* 0x000000a86c00720c */ /* 0x040fe40003f66270 */
[C---:B------:R-:W-:Y:S02]  /*7c10*/  ISETP.GE.AND P6, PT, R108.reuse, R167, PT ;  /* 0x000000a76c00720c */ /* 0x040fe40003fc6270 */
[----:B------:R-:W-:-:S02]  /*7c20*/  ISETP.GE.AND P4, PT, R108, R163, PT ;  /* 0x000000a36c00720c */ /* 0x000fc40003f86270 */
[----:B------:R-:W-:Y:S01]  /*7c30*/  ISETP.GE.AND P5, PT, R108, R166, PT ;  /* 0x000000a66c00720c */ /* 0x000fe20003fa6270 */
[----:B------:R-:W-:Y:S01]  /*7c40*/  FMUL.FTZ R108, R35, R101 ;  /* 0x00000065236c7220 */ /* 0x000fe20000410000 */
[----:B------:R-:W-:-:S04]  /*7c50*/  IADD3 R33, PT, PT, R107, 0x40, -R104 ;  /* 0x000000406b217810 */ /* 0x000fc80007ffe868 */
[----:B------:R-:W-:Y:S01]  /*7c60*/  IABS R33, R33 ;  /* 0x0000002100217213 */ /* 0x000fe20000000000 */
[----:B------:R-:W1:Y:S01]  /*7c70*/  MUFU.TANH R108, R108 ;  /* 0x0000006c006c7308 */ /* 0x000e620000002400 */
[----:B------:R-:W-:Y:S02]  /*7c80*/  IADD3 R34, PT, PT, R107, 0x3f, -R104 ;  /* 0x0000003f6b227810 */ /* 0x000fe40007ffe868 */
[----:B------:R-:W-:Y:S02]  /*7c90*/  I2FP.F32.S32 R33, R33 ;  /* 0x0000002100217245 */ /* 0x000fe40000201400 */
[----:B------:R-:W-:-:S03]  /*7ca0*/  IABS R34, R34 ;  /* 0x0000002200227213 */ /* 0x000fc60000000000 */
[----:B--2---:R-:W-:Y:S01]  /*7cb0*/  FFMA.FTZ R33, -R155, R33, R110 ;  /* 0x000000219b217223 */ /* 0x004fe2000001016e */
[----:B------:R-:W-:Y:S01]  /*7cc0*/  VIADD R35, R102, 0xffffffc1 ;  /* 0xffffffc166237836 */ /* 0x000fe20000000000 */
[----:B------:R-:W-:Y:S02]  /*7cd0*/  FSEL R32, R32, -INF , P3 ;  /* 0xff80000020207808 */ /* 0x000fe40001800000 */
[----:B------:R-:W-:Y:S02]  /*7ce0*/  I2FP.F32.S32 R34, R34 ;  /* 0x0000002200227245 */ /* 0x000fe40000201400 */
[----:B------:R-:W-:Y:S02]  /*7cf0*/  FSEL R109, R33, -INF , P5 ;  /* 0xff800000216d7808 */ /* 0x000fe40002800000 */
[----:B------:R-:W-:Y:S01]  /*7d00*/  ISETP.GE.AND P3, PT, R35, R168, PT ;  /* 0x000000a82300720c */ /* 0x000fe20003f66270 */
[----:B-1----:R-:W-:Y:S01]  /*7d10*/  FFMA.FTZ R34, -R155, R34, R108 ;  /* 0x000000229b227223 */ /* 0x002fe2000001016c */
[----:B------:R-:W-:-:S02]  /*7d20*/  FSEL R33, R32, -INF , !P6 ;  /* 0xff80000020217808 */ /* 0x000fc40007000000 */
[----:B------:R-:W-:Y:S02]  /*7d30*/  FSEL R32, R109, -INF , !P4 ;  /* 0xff8000006d207808 */ /* 0x000fe40006000000 */
[C---:B------:R-:W-:Y:S02]  /*7d40*/  ISETP.GE.AND P4, PT, R35.reuse, R166, PT ;  /* 0x000000a62300720c */ /* 0x040fe40003f86270 */
[C---:B------:R-:W-:Y:S02]  /*7d50*/  ISETP.GE.AND P6, PT, R35.reuse, R167, PT ;  /* 0x000000a72300720c */ /* 0x040fe40003fc6270 */
[----:B------:R-:W-:Y:S01]  /*7d60*/  FSEL R108, R106, -INF , P3 ;  /* 0xff8000006a6c7808 */ /* 0x000fe20001800000 */
[----:B------:R-:W-:Y:S01]  /*7d70*/  BAR.SYNC.DEFER_BLOCKING 0x0 ;  /* 0x0000000000007b1d */ /* 0x000fe20000010000 */
[----:B------:R-:W-:Y:S02]  /*7d80*/  ISETP.GE.AND P5, PT, R35, R163, PT ;  /* 0x000000a32300720c */ /* 0x000fe40003fa6270 */
[----:B------:R-:W-:-:S02]  /*7d90*/  FSEL R106, R34, -INF , P4 ;  /* 0xff800000226a7808 */ /* 0x000fc40002000000 */
[----:B------:R-:W-:Y:S01]  /*7da0*/  FSEL R34, R108, -INF , !P6 ;  /* 0xff8000006c227808 */ /* 0x000fe20007000000 */
[-C--:B------:R-:W-:Y:S01]  /*7db0*/  FMUL.FTZ R108, R28, R101.reuse ;  /* 0x000000651c6c7220 */ /* 0x080fe20000410000 */
[----:B------:R-:W-:Y:S01]  /*7dc0*/  FSEL R28, R106, -INF , !P5 ;  /* 0xff8000006a1c7808 */ /* 0x000fe20006800000 */
[----:B------:R-:W-:Y:S01]  /*7dd0*/  FMUL.FTZ R106, R29, R101 ;  /* 0x000000651d6a7220 */ /* 0x000fe20000410000 */
[----:B------:R-:W-:Y:S01]  /*7de0*/  VIADD R35, R102, 0xffffffc8 ;  /* 0xffffffc866237836 */ /* 0x000fe20000000000 */
[----:B------:R-:W-:-:S04]  /*7df0*/  IADD3 R29, PT, PT, R105, 0x37, -R104 ;  /* 0x00000037691d7810 */ /* 0x000fc80007ffe868 */
[----:B------:R-:W1:Y:S01]  /*7e00*/  MUFU.TANH R106, R106 ;  /* 0x0000006a006a7308 */ /* 0x000e620000002400 */
[C---:B------:R-:W-:Y:S02]  /*7e10*/  ISETP.GE.AND P3, PT, R35.reuse, R168, PT ;  /* 0x000000a82300720c */ /* 0x040fe40003f66270 */
[C---:B------:R-:W-:Y:S02]  /*7e20*/  ISETP.GE.AND P6, PT, R35.reuse, R167, PT ;  /* 0x000000a72300720c */ /* 0x040fe40003fc6270 */
[----:B------:R-:W-:-:S03]  /*7e30*/  ISETP.GE.AND P4, PT, R35, R163, PT ;  /* 0x000000a32300720c */ /* 0x000fc60003f86270 */
[----:B------:R-:W2:Y:S01]  /*7e40*/  MUFU.TANH R108, R108 ;  /* 0x0000006c006c7308 */ /* 0x000ea20000002400 */
[----:B------:R-:W-:Y:S02]  /*7e50*/  ISETP.GE.AND P5, PT, R35, R166, PT ;  /* 0x000000a62300720c */ /* 0x000fe40003fa6270 */
[----:B------:R-:W-:Y:S02]  /*7e60*/  IADD3 R35, PT, PT, R105, 0x38, -R104 ;  /* 0x0000003869237810 */ /* 0x000fe40007ffe868 */
[----:B------:R-:W-:Y:S02]  /*7e70*/  IABS R29, R29 ;  /* 0x0000001d001d7213 */ /* 0x000fe40000000000 */
[----:B------:R-:W-:Y:S02]  /*7e80*/  IABS R35, R35 ;  /* 0x0000002300237213 */ /* 0x000fe40000000000 */
[----:B------:R-:W-:Y:S01]  /*7e90*/  I2FP.F32.S32 R29, R29 ;  /* 0x0000001d001d7245 */ /* 0x000fe20000201400 */
[----:B------:R-:W-:Y:S01]  /*7ea0*/  FMUL.FTZ R109, R30, R101 ;  /* 0x000000651e6d7220 */ /* 0x000fe20000410000 */
[----:B------:R-:W-:-:S03]  /*7eb0*/  I2FP.F32.S32 R35, R35 ;  /* 0x0000002300237245 */ /* 0x000fc60000201400 */
[----:B-1----:R-:W-:Y:S01]  /*7ec0*/  FFMA.FTZ R29, -R155, R29, R106 ;  /* 0x0000001d9b1d7223 */ /* 0x002fe2000001016a */
[----:B------:R-:W-:Y:S01]  /*7ed0*/  IADD3 R106, PT, PT, R107, 0x38, -R104 ;  /* 0x000000386b6a7810 */ /* 0x000fe20007ffe868 */
[----:B------:R-:W1:Y:S01]  /*7ee0*/  MUFU.TANH R30, R109 ;  /* 0x0000006d001e7308 */ /* 0x000e620000002400 */
[----:B--2---:R-:W-:Y:S01]  /*7ef0*/  FFMA.FTZ R35, -R155, R35, R108 ;  /* 0x000000239b237223 */ /* 0x004fe2000001016c */
[----:B------:R-:W-:Y:S01]  /*7f00*/  FMUL.FTZ R108, R31, R101 ;  /* 0x000000651f6c7220 */ /* 0x000fe20000410000 */
[----:B------:R-:W-:-:S05]  /*7f10*/  IABS R106, R106 ;  /* 0x0000006a006a7213 */ /* 0x000fca0000000000 */
[----:B------:R-:W-:Y:S01]  /*7f20*/  IMAD.MOV.U32 R31, RZ, RZ, R106 ;  /* 0x000000ffff1f7224 */ /* 0x000fe200078e006a */
[----:B------:R-:W2:Y:S01]  /*7f30*/  MUFU.TANH R108, R108 ;  /* 0x0000006c006c7308 */ /* 0x000ea20000002400 */
[----:B------:R-:W-:-:S03]  /*7f40*/  IADD3 R106, PT, PT, R107, 0x37, -R104 ;  /* 0x000000376b6a7810 */ /* 0x000fc60007ffe868 */
[----:B------:R-:W-:Y:S02]  /*7f50*/  I2FP.F32.S32 R31, R31 ;  /* 0x0000001f001f7245 */ /* 0x000fe40000201400 */
[----:B------:R-:W-:-:S03]  /*7f60*/  IABS R106, R106 ;  /* 0x0000006a006a7213 */ /* 0x000fc60000000000 */
[----:B-1----:R-:W-:Y:S01]  /*7f70*/  FFMA.FTZ R30, -R155, R31, R30 ;  /* 0x0000001f9b1e7223 */ /* 0x002fe2000001011e */
[----:B------:R-:W-:Y:S01]  /*7f80*/  I2FP.F32.S32 R106, R106 ;  /* 0x0000006a006a7245 */ /* 0x000fe20000201400 */
[----:B------:R-:W-:-:S03]  /*7f90*/  VIADD R31, R102, 0xffffffc9 ;  /* 0xffffffc9661f7836 */ /* 0x000fc60000000000 */
[----:B------:R-:W-:Y:S02]  /*7fa0*/  FSEL R30, R30, -INF , P5 ;  /* 0xff8000001e1e7808 */ /* 0x000fe40002800000 */
[----:B------:R-:W-:Y:S01]  /*7fb0*/  FSEL R35, R35, -INF , P3 ;  /* 0xff80000023237808 */ /* 0x000fe20001800000 */
[----:B--2---:R-:W-:Y:S01]  /*7fc0*/  FFMA.FTZ R106, -R155, R106, R108 ;  /* 0x0000006a9b6a7223 */ /* 0x004fe2000001016c */
[C---:B------:R-:W-:Y:S01]  /*7fd0*/  ISETP.GE.AND P3, PT, R31.reuse, R168, PT ;  /* 0x000000a81f00720c */ /* 0x040fe20003f66270 */
[----:B------:R-:W-:Y:S01]  /*7fe0*/  FMUL.FTZ R108, R24, R101 ;  /* 0x00000065186c7220 */ /* 0x000fe20000410000 */
[----:B------:R-:W-:Y:S02]  /*7ff0*/  FSEL R30, R30, -INF , !P4 ;  /* 0xff8000001e1e7808 */ /* 0x000fe40006000000 */
[----:B------:R-:W-:Y:S02]  /*8000*/  ISETP.GE.AND P4, PT, R31, R166, PT ;  /* 0x000000a61f00720c */ /* 0x000fe40003f86270 */
[----:B------:R-:W-:Y:S01]  /*8010*/  FSEL R194, R29, -INF , P3 ;  /* 0xff8000001dc27808 */ /* 0x000fe20001800000 */
[----:B------:R-:W1:Y:S01]  /*8020*/  MUFU.TANH R108, R108 ;  /* 0x0000006c006c7308 */ /* 0x000e620000002400 */
[----:B------:R-:W-:-:S02]  /*8030*/  ISETP.GE.AND P5, PT, R31, R163, PT ;  /* 0x000000a31f00720c */ /* 0x000fc40003fa6270 */
[----:B------:R-:W-:Y:S01]  /*8040*/  FSEL R29, R106, -INF , P4 ;  /* 0xff8000006a1d7808 */ /* 0x000fe20002000000 */
[----:B------:R-:W-:-:S03]  /*8050*/  FMUL.FTZ R106, R25, R101 ;  /* 0x00000065196a7220 */ /* 0x000fc60000410000 */
[----:B------:R-:W-:Y:S02]  /*8060*/  FSEL R24, R29, -INF , !P5 ;  /* 0xff8000001d187808 */ /* 0x000fe40006800000 */
[C-C-:B------:R-:W-:Y:S01]  /*8070*/  IADD3 R29, PT, PT, R105.reuse, 0x30, -R104.reuse ;  /* 0x00000030691d7810 */ /* 0x140fe20007ffe868 */
[----:B------:R-:W2:Y:S03]  /*8080*/  MUFU.TANH R106, R106 ;  /* 0x0000006a006a7308 */ /* 0x000ea60000002400 */
[----:B------:R-:W-:Y:S02]  /*8090*/  IABS R29, R29 ;  /* 0x0000001d001d7213 */ /* 0x000fe40000000000 */
[----:B------:R-:W-:Y:S02]  /*80a0*/  IADD3 R25, PT, PT, R105, 0x2f, -R104 ;  /* 0x0000002f69197810 */ /* 0x000fe40007ffe868 */
[----:B------:R-:W-:-:S02]  /*80b0*/  I2FP.F32.S32 R29, R29 ;  /* 0x0000001d001d7245 */ /* 0x000fc40000201400 */
[----:B------:R-:W-:-:S03]  /*80c0*/  IABS R25, R25 ;  /* 0x0000001900197213 */ /* 0x000fc60000000000 */
[----:B-1----:R-:W-:Y:S01]  /*80d0*/  FFMA.FTZ R29, -R155, R29, R108 ;  /* 0x0000001d9b1d7223 */ /* 0x002fe2000001016c */
[----:B------:R-:W-:Y:S01]  /*80e0*/  FMUL.FTZ R108, R26, R101 ;  /* 0x000000651a6c7220 */ /* 0x000fe20000410000 */
[----:B------:R-:W-:Y:S02]  /*80f0*/  I2FP.F32.S32 R25, R25 ;  /* 0x0000001900197245 */ /* 0x000fe40000201400 */
[----:B------:R-:W-:Y:S02]  /*8100*/  IADD3 R26, PT, PT, R107, 0x30, -R104 ;  /* 0x000000306b1a7810 */ /* 0x000fe40007ffe868 */
[----:B------:R-:W-:Y:S01]  /*8110*/  FSEL R196, R35, -INF , !P6 ;  /* 0xff80000023c47808 */ /* 0x000fe20007000000 */
[----:B------:R-:W1:Y:S01]  /*8120*/  MUFU.TANH R108, R108 ;  /* 0x0000006c006c7308 */ /* 0x000e620000002400 */
[----:B------:R-:W-:Y:S01]  /*8130*/  ISETP.GE.AND P6, PT, R31, R167, PT ;  /* 0x000000a71f00720c */ /* 0x000fe20003fc6270 */
[----:B------:R-:W-:Y:S02]  /*8140*/  VIADD R31, R102, 0xffffffd0 ;  /* 0xffffffd0661f7836 */ /* 0x000fe40000000000 */
[----:B--2---:R-:W-:Y:S01]  /*8150*/  FFMA.FTZ R25, -R155, R25, R106 ;  /* 0x000000199b197223 */ /* 0x004fe2000001016a */
[----:B------:R-:W-:Y:S01]  /*8160*/  IABS R26, R26 ;  /* 0x0000001a001a7213 */ /* 0x000fe20000000000 */
[----:B------:R-:W-:Y:S01]  /*8170*/  FMUL.FTZ R106, R27, R101 ;  /* 0x000000651b6a7220 */ /* 0x000fe20000410000 */
[----:B------:R-:W-:-:S02]  /*8180*/  FSEL R194, R194, -INF , !P6 ;  /* 0xff800000c2c27808 */ /* 0x000fc40007000000 */
[C---:B------:R-:W-:Y:S02]  /*8190*/  ISETP.GE.AND P3, PT, R31.reuse, R168, PT ;  /* 0x000000a81f00720c */ /* 0x040fe40003f66270 */
[C---:B------:R-:W-:Y:S02]  /*81a0*/  ISETP.GE.AND P6, PT, R31.reuse, R167, PT ;  /* 0x000000a71f00720c */ /* 0x040fe40003fc6270 */
[C---:B------:R-:W-:Y:S02]  /*81b0*/  ISETP.GE.AND P4, PT, R31.reuse, R163, PT ;  /* 0x000000a31f00720c */ /* 0x040fe40003f86270 */
[----:B------:R-:W-:Y:S01]  /*81c0*/  ISETP.GE.AND P5, PT, R31, R166, PT ;  /* 0x000000a61f00720c */ /* 0x000fe20003fa6270 */
        /* <DEDUP_REMOVED lines=8> */
[----:B------:R-:W-:Y:S01]  /*8250*/  FSEL R31, R31, -INF , P5 ;  /* 0xff8000001f1f7808 */ /* 0x000fe20002800000 */
[----:B--2---:R-:W-:-:S03]  /*8260*/  FFMA.FTZ R106, -R155, R26, R106 ;  /* 0x0000001a9b6a7223 */ /* 0x004fc6000001016a */
[----:B------:R-:W-:Y:S02]  /*8270*/  FSEL R186, R31, -INF , !P4 ;  /* 0xff8000001fba7808 */ /* 0x000fe40006000000 */
[----:B------:R-:W-:Y:S02]  /*8280*/  ISETP.GE.AND P4, PT, R27, R166, PT ;  /* 0x000000a61b00720c */ /* 0x000fe40003f86270 */
[----:B------:R-:W-:Y:S02]  /*8290*/  FSEL R29, R29, -INF , P3 ;  /* 0xff8000001d1d7808 */ /* 0x000fe40001800000 */
        /* <DEDUP_REMOVED lines=23> */
[----:B------:R-:W-:Y:S01]  /*8410*/  FMUL.FTZ R106, R22, R101 ;  /* 0x00000065166a7220 */ /* 0x000fe20000410000 */
[----:B------:R-:W-:-:S05]  /*8420*/  I2FP.F32.S32 R21, R20 ;  /* 0x0000001400157245 */ /* 0x000fca0000201400 */
[----:B------:R-:W1:Y:S01]  /*8430*/  MUFU.TANH R106, R106 ;  /* 0x0000006a006a7308 */ /* 0x000e620000002400 */
        /* <DEDUP_REMOVED lines=9> */
[----:B------:R-:W-:Y:S01]  /*84d0*/  I2FP.F32.S32 R22, R22 ;  /* 0x0000001600167245 */ /* 0x000fe20000201400 */
[----:B------:R-:W-:-:S03]  /*84e0*/  VIADD R21, R102, 0xffffffd9 ;  /* 0xffffffd966157836 */ /* 0x000fc60000000000 */
[----:B------:R-:W-:-:S04]  /*84f0*/  FSEL R23, R23, -INF , P5 ;  /* 0xff80000017177808 */ /* 0x000fc80002800000 */
[----:B------:R-:W-:Y:S01]  /*8500*/  FSEL R188, R23, -INF , !P4 ;  /* 0xff80000017bc7808 */ /* 0x000fe20006000000 */
[----:B--2---:R-:W-:Y:S01]  /*8510*/  FFMA.FTZ R22, -R155, R22, R26 ;  /* 0x000000169b167223 */ /* 0x004fe2000001011a */
[----:B------:R-:W-:Y:S02]  /*8520*/  ISETP.GE.AND P4, PT, R21, R166, PT ;  /* 0x000000a61500720c */ /* 0x000fe40003f86270 */
[----:B------:R-:W-:Y:S02]  /*8530*/  FSEL R25, R25, -INF , P3 ;  /* 0xff80000019197808 */ /* 0x000fe40001800000 */
[----:B------:R-:W-:Y:S01]  /*8540*/  FSEL R110, R22, -INF , P4 ;  /* 0xff800000166e7808 */ /* 0x000fe20002000000 */
[----:B------:R-:W-:Y:S01]  /*8550*/  FMUL.FTZ R22, R16, R101 ;  /* 0x0000006510167220 */ /* 0x000fe20000410000 */
[----:B------:R-:W-:Y:S02]  /*8560*/  ISETP.GE.AND P3, PT, R21, R168, PT ;  /* 0x000000a81500720c */ /* 0x000fe40003f66270 */
[----:B------:R-:W-:-:S02]  /*8570*/  FSEL R192, R25, -INF , !P6 ;  /* 0xff80000019c07808 */ /* 0x000fc40007000000 */
[C---:B------:R-:W-:Y:S02]  /*8580*/  ISETP.GE.AND P6, PT, R21.reuse, R167, PT ;  /* 0x000000a71500720c */ /* 0x040fe40003fc6270 */
[----:B------:R-:W-:Y:S01]  /*8590*/  ISETP.GE.AND P5, PT, R21, R163, PT ;  /* 0x000000a31500720c */ /* 0x000fe20003fa6270 */
[----:B------:R-:W-:Y:S01]  /*85a0*/  VIADD R21, R102, 0xffffffe0 ;  /* 0xffffffe066157836 */ /* 0x000fe20000000000 */
[----:B------:R-:W-:Y:S01]  /*85b0*/  FSEL R20, R20, -INF , P3 ;  /* 0xff80000014147808 */ /* 0x000fe20001800000 */
[----:B------:R-:W1:Y:S01]  /*85c0*/  MUFU.TANH R22, R22 ;  /* 0x0000001600167308 */ /* 0x000e620000002400 */
[----:B------:R-:W-:Y:S02]  /*85d0*/  FSEL R110, R110, -INF , !P5 ;  /* 0xff8000006e6e7808 */ /* 0x000fe40006800000 */
[----:B------:R-:W-:Y:S01]  /*85e0*/  FSEL R190, R20, -INF , !P6 ;  /* 0xff80000014be7808 */ /* 0x000fe20007000000 */
[----:B------:R-:W-:Y:S01]  /*85f0*/  FMUL.FTZ R20, R17, R101 ;  /* 0x0000006511147220 */ /* 0x000fe20000410000 */
[----:B------:R-:W-:-:S02]  /*8600*/  ISETP.GE.AND P3, PT, R21, R168, PT ;  /* 0x000000a81500720c */ /* 0x000fc40003f66270 */
[C---:B------:R-:W-:Y:S02]  /*8610*/  ISETP.GE.AND P6, PT, R21.reuse, R167, PT ;  /* 0x000000a71500720c */ /* 0x040fe40003fc6270 */
[C---:B------:R-:W-:Y:S02]  /*8620*/  ISETP.GE.AND P4, PT, R21.reuse, R163, PT ;  /* 0x000000a31500720c */ /* 0x040fe40003f86270 */
[----:B------:R-:W-:Y:S02]  /*8630*/  ISETP.GE.AND P5, PT, R21, R166, PT ;  /* 0x000000a61500720c */ /* 0x000fe40003fa6270 */
[----:B------:R-:W-:Y:S01]  /*8640*/  IADD3 R21, PT, PT, R105, 0x20, -R104 ;  /* 0x0000002069157810 */ /* 0x000fe20007ffe868 */
[----:B------:R-:W2:Y:S03]  /*8650*/  MUFU.TANH R20, R20 ;  /* 0x0000001400147308 */ /* 0x000ea60000002400 */
[----:B------:R-:W-:-:S02]  /*8660*/  IABS R21, R21 ;  /* 0x0000001500157213 */ /* 0x000fc40000000000 */
        /* <DEDUP_REMOVED lines=97> */
[----:B------:R-:W-:Y:S01]  /*8c80*/  I2FP.F32.S32 R11, R9 ;  /* 0x00000009000b7245 */ /* 0x000fe20000201400 */
[----:B------:R-:W-:Y:S01]  /*8c90*/  VIADD R9, R102, 0xfffffff1 ;  /* 0xfffffff166097836 */ /* 0x000fe20000000000 */
[----:B------:R-:W-:-:S03]  /*8ca0*/  IABS R10, R10 ;  /* 0x0000000a000a7213 */ /* 0x000fc60000000000 */
[----:B-1----:R-:W-:Y:S01]  /*8cb0*/  FFMA.FTZ R11, -R155, R11, R14 ;  /* 0x0000000b9b0b7223 */ /* 0x002fe2000001010e */
[----:B------:R-:W-:Y:S02]  /*8cc0*/  FSEL R13, R13, -INF , P3 ;  /* 0xff8000000d0d7808 */ /* 0x000fe40001800000 */
[----:B------:R-:W-:Y:S02]  /*8cd0*/  ISETP.GE.AND P3, PT, R9, R168, PT ;  /* 0x000000a80900720c */ /* 0x000fe40003f66270 */
[----:B------:R-:W-:Y:S02]  /*8ce0*/  I2FP.F32.S32 R10, R10 ;  /* 0x0000000a000a7245 */ /* 0x000fe40000201400 */
[----:B------:R-:W-:Y:S01]  /*8cf0*/  FSEL R11, R11, -INF , P5 ;  /* 0xff8000000b0b7808 */ /* 0x000fe20002800000 */
[----:B------:R-:W-:Y:S01]  /*8d00*/  FMUL.FTZ R4, R4, R101 ;  /* 0x0000006504047220 */ /* 0x000fe20000410000 */
[----:B------:R-:W-:Y:S01]  /*8d10*/  FSEL R130, R13, -INF , !P6 ;  /* 0xff8000000d827808 */ /* 0x000fe20007000000 */
[----:B--2---:R-:W-:Y:S01]  /*8d20*/  FFMA.FTZ R10, -R155, R10, R12 ;  /* 0x0000000a9b0a7223 */ /* 0x004fe2000001010c */
[----:B------:R-:W-:-:S02]  /*8d30*/  ISETP.GE.AND P6, PT, R9, R167, PT ;  /* 0x000000a70900720c */ /* 0x000fc40003fc6270 */
[----:B------:R-:W-:Y:S02]  /*8d40*/  FSEL R8, R8, -INF , P3 ;  /* 0xff80000008087808 */ /* 0x000fe40001800000 */
[----:B------:R-:W-:Y:S02]  /*8d50*/  FSEL R127, R11, -INF , !P4 ;  /* 0xff8000000b7f7808 */ /* 0x000fe40006000000 */
[----:B------:R-:W-:Y:S02]  /*8d60*/  ISETP.GE.AND P4, PT, R9, R166, PT ;  /* 0x000000a60900720c */ /* 0x000fe40003f86270 */
[----:B------:R-:W-:Y:S01]  /*8d70*/  FSEL R129, R8, -INF , !P6 ;  /* 0xff80000008817808 */ /* 0x000fe20007000000 */
[----:B------:R-:W1:Y:S01]  /*8d80*/  MUFU.TANH R4, R4 ;  /* 0x0000000400047308 */ /* 0x000e620000002400 */
[----:B------:R-:W-:Y:S02]  /*8d90*/  IADD3 R8, PT, PT, R105, 0x8, -R104 ;  /* 0x0000000869087810 */ /* 0x000fe40007ffe868 */
[----:B------:R-:W-:Y:S01]  /*8da0*/  FSEL R172, R10, -INF , P4 ;  /* 0xff8000000aac7808 */ /* 0x000fe20002000000 */
[-C--:B------:R-:W-:Y:S01]  /*8db0*/  FMUL.FTZ R10, R5, R101.reuse ;  /* 0x00000065050a7220 */ /* 0x080fe20000410000 */
[----:B------:R-:W-:Y:S01]  /*8dc0*/  FMUL.FTZ R6, R6, R101 ;  /* 0x0000006506067220 */ /* 0x000fe20000410000 */
[----:B------:R-:W-:-:S02]  /*8dd0*/  IABS R5, R8 ;  /* 0x0000000800057213 */ /* 0x000fc40000000000 */
[----:B------:R-:W-:Y:S01]  /*8de0*/  ISETP.GE.AND P5, PT, R9, R163, PT ;  /* 0x000000a30900720c */ /* 0x000fe20003fa6270 */
[----:B------:R-:W2:Y:S01]  /*8df0*/  MUFU.TANH R8, R10 ;  /* 0x0000000a00087308 */ /* 0x000ea20000002400 */
[----:B------:R-:W-:Y:S01]  /*8e00*/  VIADD R9, R102, 0xfffffff8 ;  /* 0xfffffff866097836 */ /* 0x000fe20000000000 */
[----:B------:R-:W-:Y:S02]  /*8e10*/  IADD3 R105, PT, PT, R105, 0x7, -R104 ;  /* 0x0000000769697810 */ /* 0x000fe40007ffe868 */
[----:B------:R-:W-:-:S04]  /*8e20*/  FSEL R172, R172, -INF , !P5 ;  /* 0xff800000acac7808 */ /* 0x000fc80006800000 */
[----:B------:R-:W3:Y:S01]  /*8e30*/  MUFU.TANH R6, R6 ;  /* 0x0000000600067308 */ /* 0x000ee20000002400 */
[C---:B------:R-:W-:Y:S02]  /*8e40*/  ISETP.GE.AND P3, PT, R9.reuse, R168, PT ;  /* 0x000000a80900720c */ /* 0x040fe40003f66270 */
[C---:B------:R-:W-:Y:S02]  /*8e50*/  ISETP.GE.AND P6, PT, R9.reuse, R167, PT ;  /* 0x000000a70900720c */ /* 0x040fe40003fc6270 */
[C---:B------:R-:W-:Y:S02]  /*8e60*/  ISETP.GE.AND P4, PT, R9.reuse, R163, PT ;  /* 0x000000a30900720c */ /* 0x040fe40003f86270 */
[----:B------:R-:W-:Y:S01]  /*8e70*/  ISETP.GE.AND P5, PT, R9, R166, PT ;  /* 0x000000a60900720c */ /* 0x000fe20003fa6270 */
[----:B------:R-:W-:Y:S01]  /*8e80*/  FMUL.FTZ R7, R7, R101 ;  /* 0x0000006507077220 */ /* 0x000fe20000410000 */
[----:B------:R-:W-:Y:S02]  /*8e90*/  I2FP.F32.S32 R5, R5 ;  /* 0x0000000500057245 */ /* 0x000fe40000201400 */
[----:B------:R-:W-:-:S02]  /*8ea0*/  IADD3 R9, PT, PT, R107, 0x8, -R104 ;  /* 0x000000086b097810 */ /* 0x000fc40007ffe868 */
[----:B------:R-:W-:Y:S02]  /*8eb0*/  IABS R105, R105 ;  /* 0x0000006900697213 */ /* 0x000fe40000000000 */
[----:B------:R-:W-:Y:S01]  /*8ec0*/  IADD3 R104, PT, PT, R107, 0x7, -R104 ;  /* 0x000000076b687810 */ /* 0x000fe20007ffe868 */
[C---:B-1----:R-:W-:Y:S01]  /*8ed0*/  FFMA.FTZ R4, -R155.reuse, R5, R4 ;  /* 0x000000059b047223 */ /* 0x042fe20000010104 */
[----:B------:R-:W-:Y:S01]  /*8ee0*/  IABS R9, R9 ;  /* 0x0000000900097213 */ /* 0x000fe20000000000 */
[----:B------:R-:W1:Y:S01]  /*8ef0*/  MUFU.TANH R10, R7 ;  /* 0x00000007000a7308 */ /* 0x000e620000002400 */
[----:B------:R-:W-:Y:S01]  /*8f00*/  I2FP.F32.S32 R105, R105 ;  /* 0x0000006900697245 */ /* 0x000fe20000201400 */
[----:B------:R-:W-:Y:S01]  /*8f10*/  VIADD R102, R102, 0xfffffff9 ;  /* 0xfffffff966667836 */ /* 0x000fe20000000000 */
[----:B------:R-:W-:Y:S02]  /*8f20*/  IABS R104, R104 ;  /* 0x0000006800687213 */ /* 0x000fe40000000000 */
[----:B------:R-:W-:Y:S01]  /*8f30*/  I2FP.F32.S32 R9, R9 ;  /* 0x0000000900097245 */ /* 0x000fe20000201400 */
[----:B--2---:R-:W-:Y:S01]  /*8f40*/  FFMA.FTZ R8, -R155, R105, R8 ;  /* 0x000000699b087223 */ /* 0x004fe20000010108 */
[----:B------:R-:W-:Y:S01]  /*8f50*/  I2FP.F32.S32 R5, R104 ;  /* 0x0000006800057245 */ /* 0x000fe20000201400 */
[----:B------:R-:W-:Y:S01]  /*8f60*/  VIADD R104, R118, 0xfffffffe ;  /* 0xfffffffe76687836 */ /* 0x000fe20000000000 */
[----:B------:R-:W-:-:S02]  /*8f70*/  FSEL R4, R4, -INF , P3 ;  /* 0xff80000004047808 */ /* 0x000fc40001800000 */
        /* <DEDUP_REMOVED lines=80> */
.L_x_14168:
        /* <DEDUP_REMOVED lines=8> */
.L_x_14169:
[----:B------:R-:W-:Y:S05]  /*9500*/  BSYNC.RECONVERGENT B0 ;  /* 0x0000000000007941 */ /* 0x000fea0003800200 */
.L_x_14167:
        /* <DEDUP_REMOVED lines=49> */
.L_x_14166:
[----:B------:R-:W-:Y:S05]  /*9820*/  BSYNC.RECONVERGENT B1 ;  /* 0x0000000000017941 */ /* 0x000fea0003800200 */
.L_x_14165:
        /* <DEDUP_REMOVED lines=128> */
[----:B------:R-:W1:Y:S01]  /*a030*/  LDSM.16.MT88.4 R24, [R133+0x8000] ;  /* 0x008000008518783b */ /* 0x000e620000004200 */
        /* <DEDUP_REMOVED lines=10> */
[----:B------:R-:W-:Y:S01]  /*a0e0*/  MUFU.EX2 R114, R114 ;  /* 0x0000007200727308 */ /* 0x000fe20000000800 */
[----:B------:R-:W-:Y:S01]  /*a0f0*/  FMUL.FTZ R79, R79, R100 ;  /* 0x000000644f4f7220 */ /* 0x000fe20000410000 */
[-CC-:B------:R-:W-:Y:S01]  /*a100*/  FFMA.FTZ R187, R170, R184.reuse, -R183.reuse ;  /* 0x000000b8aabb7223 */ /* 0x180fe200000108b7 */
[-CC-:B------:R-:W-:Y:S01]  /*a110*/  FFMA.FTZ R170, R131, R184.reuse, -R183.reuse ;  /* 0x000000b883aa7223 */ /* 0x180fe200000108b7 */
[-C--:B------:R-:W-:Y:S01]  /*a120*/  FFMA.FTZ R131, R175, R184.reuse, -R183 ;  /* 0x000000b8af837223 */ /* 0x080fe200000108b7 */
[-CC-:B------:R-:W-:Y:S01]  /*a130*/  FFMA.FTZ R175, R128, R184.reuse, -R181.reuse ;  /* 0x000000b880af7223 */ /* 0x180fe200000108b5 */
[-C--:B------:R-:W-:Y:S01]  /*a140*/  FFMA.FTZ R128, R169, R184.reuse, -R181 ;  /* 0x000000b8a9807223 */ /* 0x080fe200000108b5 */
[C---:B------:R-:W-:Y:S01]  /*a150*/  HMMA.16816.F32 R32, R96.reuse, R34, R68 ;  /* 0x000000226020723c */ /* 0x040fe20000001844 */
[----:B------:R-:W2:Y:S01]  /*a160*/  LDSM.16.MT88.4 R68, [R138+0xa000] ;  /* 0x00a000008a44783b */ /* 0x000ea20000004200 */
[----:B------:R-:W-:Y:S01]  /*a170*/  MUFU.EX2 R111, R111 ;  /* 0x0000006f006f7308 */ /* 0x000fe20000000800 */
[-C--:B------:R-:W-:Y:S01]  /*a180*/  FFMA.FTZ R176, R176, R184.reuse, -R183 ;  /* 0x000000b8b0b07223 */ /* 0x080fe200000108b7 */
[-CC-:B------:R-:W-:Y:S01]  /*a190*/  FFMA.FTZ R169, R171, R184.reuse, -R181.reuse ;  /* 0x000000b8aba97223 */ /* 0x180fe200000108b5 */
[-C--:B------:R-:W-:Y:S01]  /*a1a0*/  FFMA.FTZ R124, R124, R184.reuse, -R181 ;  /* 0x000000b87c7c7223 */ /* 0x080fe200000108b5 */
[-CC-:B------:R-:W-:Y:S01]  /*a1b0*/  FFMA.FTZ R130, R130, R184.reuse, -R183.reuse ;  /* 0x000000b882827223 */ /* 0x180fe200000108b7 */
[-CC-:B------:R-:W-:Y:S01]  /*a1c0*/  FFMA.FTZ R129, R129, R184.reuse, -R183.reuse ;  /* 0x000000b881817223 */ /* 0x180fe200000108b7 */
[C---:B------:R-:W-:Y:S01]  /*a1d0*/  HMMA.16816.F32 R4, R96.reuse, R8, R4 ;  /* 0x000000086004723c */ /* 0x040fe20000001804 */
[-CC-:B------:R-:W-:Y:S01]  /*a1e0*/  FFMA.FTZ R180, R180, R184.reuse, -R183.reuse ;  /* 0x000000b8b4b47223 */ /* 0x180fe200000108b7 */
[----:B------:R-:W-:Y:S01]  /*a1f0*/  MUFU.EX2 R125, R125 ;  /* 0x0000007d007d7308 */ /* 0x000fe20000000800 */
[-C--:B------:R-:W-:Y:S01]  /*a200*/  FFMA.FTZ R179, R179, R184.reuse, -R183 ;  /* 0x000000b8b3b37223 */ /* 0x080fe200000108b7 */
[-CC-:B------:R-:W-:Y:S01]  /*a210*/  FFMA.FTZ R127, R127, R184.reuse, -R181.reuse ;  /* 0x000000b87f7f7223 */ /* 0x180fe200000108b5 */
[-CC-:B------:R-:W-:Y:S01]  /*a220*/  FFMA.FTZ R172, R172, R184.reuse, -R181.reuse ;  /* 0x000000b8acac7223 */ /* 0x180fe200000108b5 */
[-CC-:B------:R-:W-:Y:S01]  /*a230*/  FFMA.FTZ R178, R178, R184.reuse, -R181.reuse ;  /* 0x000000b8b2b27223 */ /* 0x180fe200000108b5 */
[----:B------:R-:W-:Y:S01]  /*a240*/  FFMA.FTZ R177, R177, R184, -R181 ;  /* 0x000000b8b1b17223 */ /* 0x000fe200000108b5 */
[----:B------:R-:W-:Y:S01]  /*a250*/  HMMA.16816.F32 R8, R96, R10, R92 ;  /* 0x0000000a6008723c */ /* 0x000fe2000000185c */
[----:B------:R-:W-:Y:S01]  /*a260*/  LDSM.16.MT88.4 R92, [R138+0x9800] ;  /* 0x009800008a5c783b */ /* 0x000fe20000004200 */
[----:B------:R-:W-:Y:S01]  /*a270*/  MUFU.EX2 R112, R112 ;  /* 0x0000007000707308 */ /* 0x000fe20000000800 */
[----:B------:R-:W-:Y:S01]  /*a280*/  FFMA.FTZ R173, R173, R185, R182 ;  /* 0x000000b9adad7223 */ /* 0x000fe200000100b6 */
[----:B------:R-:W-:-:S03]  /*a290*/  FFMA.FTZ R100, R174, R100, R103 ;  /* 0x00000064ae647223 */ /* 0x000fc60000010067 */
[----:B------:R-:W-:Y:S01]  /*a2a0*/  FADD.FTZ R108, R108, R173 ;  /* 0x000000ad6c6c7221 */ /* 0x000fe20000010000 */
[C---:B------:R-:W-:Y:S01]  /*a2b0*/  HMMA.16816.F32 R12, R96.reuse, R16, R12 ;  /* 0x00000010600c723c */ /* 0x040fe2000000180c */
[----:B------:R-:W-:Y:S01]  /*a2c0*/  FADD.FTZ R100, R101, R100 ;  /* 0x0000006465647221 */ /* 0x000fe20000010000 */
[----:B------:R-:W-:Y:S01]  /*a2d0*/  MUFU.EX2 R113, R113 ;  /* 0x0000007100717308 */ /* 0x000fe20000000800 */
[----:B------:R-:W-:Y:S02]  /*a2e0*/  FADD.FTZ R107, R107, R108 ;  /* 0x0000006c6b6b7221 */ /* 0x000fe40000010000 */
[----:B------:R-:W-:Y:S02]  /*a2f0*/  FADD.FTZ R109, R109, R100 ;  /* 0x000000646d6d7221 */ /* 0x000fe40000010000 */
[----:B------:R-:W-:Y:S01]  /*a300*/  FADD.FTZ R107, R102, R107 ;  /* 0x0000006b666b7221 */ /* 0x000fe20000010000 */
[----:B------:R-:W-:Y:S01]  /*a310*/  HMMA.16816.F32 R16, R96, R18, R84 ;  /* 0x000000126010723c */ /* 0x000fe20000001854 */
[----:B------:R-:W-:Y:S01]  /*a320*/  LDSM.16.MT88.4 R84, [R134+0x9800] ;  /* 0x009800008654783b */ /* 0x000fe20000004200 */
[----:B------:R-:W-:Y:S01]  /*a330*/  MUFU.EX2 R110, R110 ;  /* 0x0000006e006e7308 */ /* 0x000fe20000000800 */
[----:B------:R-:W-:-:S05]  /*a340*/  FADD.FTZ R0, R0, R109 ;  /* 0x0000006d00007221 */ /* 0x000fca0000010000 */
[C---:B-1----:R-:W-:Y:S02]  /*a350*/  HMMA.16816.F32 R20, R96.reuse, R24, R20 ;  /* 0x000000186014723c */ /* 0x042fe40000001814 */
[----:B------:R-:W-:Y:S06]  /*a360*/  MUFU.EX2 R187, R187 ;  /* 0x000000bb00bb7308 */ /* 0x000fec0000000800 */
[C---:B--2---:R-:W-:Y:S02]  /*a370*/  HMMA.16816.F32 R36, R96.reuse, R68, R36 ;  /* 0x000000446024723c */ /* 0x044fe40000001824 */
        /* <DEDUP_REMOVED lines=137> */
.L_x_14161:
[----:B------:R-:W-:-:S07]  /*ac10*/  IADD3 R118, PT, PT, R104, -0x1, RZ ;  /* 0xffffffff68767810 */ /* 0x000fce0007ffe0ff */
.L_x_14170:
[----:B------:R-:W-:Y:S05]  /*ac20*/  BSYNC B2 ;  /* 0x0000000000027941 */ /* 0x000fea0003800000 */
.L_x_14160:
        /* <DEDUP_REMOVED lines=13> */
.L_x_14178:
        /* <DEDUP_REMOVED lines=79> */
.L_x_14173:
[----:B------:R-:W-:Y:S05]  /*b1f0*/  BSYNC.RECONVERGENT B0 ;  /* 0x0000000000007941 */ /* 0x000fea0003800200 */
.L_x_14172:
        /* <DEDUP_REMOVED lines=98> */
[C---:B------:R-:W-:Y:S08]  /*b820*/  HMMA.16816.F32 R8, R116.reuse, R122, R8 ;  /* 0x0000007a7408723c */ /* 0x040ff00000001808 */
        /* <DEDUP_REMOVED lines=199> */
.L_x_14177:
[----:B------:R-:W-:Y:S05]  /*c4a0*/  BSYNC.RECONVERGENT B0 ;  /* 0x0000000000007941 */ /* 0x000fea0003800200 */
.L_x_14176:
        /* <DEDUP_REMOVED lines=48> */
.L_x_14175:
[----:B------:R-:W-:Y:S05]  /*c7b0*/  BSYNC.RECONVERGENT B1 ;  /* 0x0000000000017941 */ /* 0x000fea0003800200 */
.L_x_14174:
[----:B-1----:R-:W3:Y:S01]  /*c7c0*/  LD.E R103, desc[UR4][R2.64+0xdc] ;  /* 0x0000dc0402677980 */ /* 0x002ee2000c101900 */
[----:B------:R-:W-:Y:S01]  /*c7d0*/  IABS R0, R171 ;  /* 0x000000ab00007213 */ /* 0x000fe20000000000 */
[C---:B------:R-:W-:Y:S02]  /*c7e0*/  VIADD R27, R171.reuse, 0x19 ;  /* 0x00000019ab1b7836 */ /* 0x040fe40000000000 */
[C---:B--2---:R-:W-:Y:S01]  /*c7f0*/  VIADD R10, R171.reuse, 0x10 ;  /* 0x00000010ab0a7836 */ /* 0x044fe20000000000 */
        /* <DEDUP_REMOVED lines=8> */
[C---:B------:R-:W-:Y:S01]  /*c880*/  VIADD R4, R172.reuse, 0x1 ;  /* 0x00000001ac047836 */ /* 0x040fe20000000000 */
[----:B------:R-:W-:Y:S01]  /*c890*/  IABS R25, R25 ;  /* 0x0000001900197213 */ /* 0x000fe20000000000 */
[C---:B------:R-:W-:Y:S01]  /*c8a0*/  VIADD R0, R172.reuse, 0xfffffff9 ;  /* 0xfffffff9ac007836 */ /* 0x040fe20000000000 */
[----:B------:R-:W-:Y:S01]  /*c8b0*/  IABS R23, R23 ;  /* 0x0000001700177213 */ /* 0x000fe20000000000 */
[----:B------:R-:W-:Y:S02]  /*c8c0*/  VIADD R12, R172, 0xffffffe0 ;  /* 0xffffffe0ac0c7836 */ /* 0x000fe40000000000 */
[----:B------:R-:W-:Y:S01]  /*c8d0*/  FFMA.FTZ R100, -R155, R27, R100 ;  /* 0x0000001b9b647223 */ /* 0x000fe20000010164 */
[C---:B------:R-:W-:Y:S01]  /*c8e0*/  VIADD R15, R171.reuse, 0x9 ;  /* 0x00000009ab0f7836 */ /* 0x040fe20000000000 */
[C---:B------:R-:W-:Y:S01]  /*c8f0*/  ISETP.GE.AND P0, PT, R4.reuse, R163, PT ;  /* 0x000000a30400720c */ /* 0x040fe20003f06270 */
[C---:B------:R-:W-:Y:S01]  /*c900*/  VIADD R13, R171.reuse, 0x8 ;  /* 0x00000008ab0d7836 */ /* 0x040fe20000000000 */
[----:B------:R-:W-:Y:S01]  /*c910*/  I2FP.F32.S32 R10, R10 ;  /* 0x0000000a000a7245 */ /* 0x000fe20000201400 */
[C---:B------:R-:W-:Y:S01]  /*c920*/  VIADD R11, R171.reuse, 0x1 ;  /* 0x00000001ab0b7836 */ /* 0x040fe20000000000 */
[----:B------:R-:W-:Y:S01]  /*c930*/  ISETP.GE.AND P6, PT, R4, R166, PT ;  /* 0x000000a60400720c */ /* 0x000fe20003fc6270 */
[----:B------:R-:W-:Y:S01]  /*c940*/  VIADD R8, R172, 0xffffffe9 ;  /* 0xffffffe9ac087836 */ /* 0x000fe20000000000 */
[----:B------:R-:W-:Y:S01]  /*c950*/  ISETP.GE.AND P1, PT, R4, R168, PT ;  /* 0x000000a80400720c */ /* 0x000fe20003f26270 */
[----:B------:R-:W-:Y:S01]  /*c960*/  VIADD R9, R172, 0xffffffe8 ;  /* 0xffffffe8ac097836 */ /* 0x000fe20000000000 */
[----:B------:R-:W-:Y:S01]  /*c970*/  ISETP.GE.AND P4, PT, R4, R167, PT ;  /* 0x000000a70400720c */ /* 0x000fe20003f86270 */
[----:B------:R-:W-:Y:S01]  /*c980*/  VIADD R4, R172, 0xffffffe1 ;  /* 0xffffffe1ac047836 */ /* 0x000fe20000000000 */
[----:B------:R-:W-:Y:S01]  /*c990*/  I2FP.F32.S32 R25, R25 ;  /* 0x0000001900197245 */ /* 0x000fe20000201400 */
[----:B------:R-:W-:Y:S01]  /*c9a0*/  VIADD R14, R171, 0x21 ;  /* 0x00000021ab0e7836 */ /* 0x000fe20000000000 */
[----:B------:R-:W-:Y:S01]  /*c9b0*/  I2FP.F32.S32 R23, R23 ;  /* 0x0000001700177245 */ /* 0x000fe20000201400 */
[C---:B------:R-:W-:Y:S01]  /*c9c0*/  FFMA.FTZ R184, -R155.reuse, R10, R184 ;  /* 0x0000000a9bb87223 */ /* 0x040fe200000101b8 */
[-C--:B------:R-:W-:Y:S01]  /*c9d0*/  ISETP.GE.AND P5, PT, R0, R168.reuse, PT ;  /* 0x000000a80000720c */ /* 0x080fe20003fa6270 */
[C---:B------:R-:W-:Y:S01]  /*c9e0*/  FFMA.FTZ R176, -R155.reuse, R25, R176 ;  /* 0x000000199bb07223 */ /* 0x040fe200000101b0 */
[----:B------:R-:W-:Y:S01]  /*c9f0*/  ISETP.GE.AND P3, PT, R12, R168, PT ;  /* 0x000000a80c00720c */ /* 0x000fe20003f66270 */
[C---:B------:R-:W-:Y:S01]  /*ca00*/  FFMA.FTZ R182, -R155.reuse, R23, R182 ;  /* 0x000000179bb67223 */ /* 0x040fe200000101b6 */
[----:B------:R-:W-:Y:S01]  /*ca10*/  IABS R15, R15 ;  /* 0x0000000f000f7213 */ /* 0x000fe20000000000 */
[C---:B------:R-:W-:Y:S01]  /*ca20*/  VIADD R6, R172.reuse, 0xfffffff1 ;  /* 0xfffffff1ac067836 */ /* 0x040fe20000000000 */
[----:B------:R-:W-:Y:S01]  /*ca30*/  IABS R13, R13 ;  /* 0x0000000d000d7213 */ /* 0x000fe20000000000 */
[C---:B------:R-:W-:Y:S01]  /*ca40*/  VIADD R5, R172.reuse, 0xfffffff8 ;  /* 0xfffffff8ac057836 */ /* 0x040fe20000000000 */
[----:B------:R-:W-:Y:S01]  /*ca50*/  IABS R11, R11 ;  /* 0x0000000b000b7213 */ /* 0x000fe20000000000 */
[----:B------:R-:W-:Y:S01]  /*ca60*/  VIADD R7, R172, 0xfffffff0 ;  /* 0xfffffff0ac077836 */ /* 0x000fe20000000000 */
[----:B------:R-:W-:Y:S01]  /*ca70*/  FSEL R100, R100, -INF , P3 ;  /* 0xff80000064647808 */ /* 0x000fe20001800000 */
[C---:B------:R-:W-:Y:S01]  /*ca80*/  FFMA.FTZ R188, -R155.reuse, R25, R188 ;  /* 0x000000199bbc7223 */ /* 0x040fe200000101bc */
[----:B------:R-:W-:Y:S01]  /*ca90*/  I2FP.F32.S32 R15, R15 ;  /* 0x0000000f000f7245 */ /* 0x000fe20000201400 */
[----:B------:R-:W-:Y:S01]  /*caa0*/  FFMA.FTZ R194, -R155, R23, R194 ;  /* 0x000000179bc27223 */ /* 0x000fe200000101c2 */
[----:B------:R-:W-:Y:S01]  /*cab0*/  I2FP.F32.S32 R13, R13 ;  /* 0x0000000d000d7245 */ /* 0x000fe20000201400 */
[----:B------:R-:W-:Y:S01]  /*cac0*/  VIADD R23, R171, 0xfffffff8 ;  /* 0xfffffff8ab177836 */ /* 0x000fe20000000000 */
[----:B------:R-:W-:Y:S01]  /*cad0*/  FSEL R127, R202, -INF , P5 ;  /* 0xff800000ca7f7808 */ /* 0x000fe20002800000 */
[C---:B------:R-:W-:Y:S01]  /*cae0*/  FFMA.FTZ R190, -R155.reuse, R15, R190 ;  /* 0x0000000f9bbe7223 */ /* 0x040fe200000101be */
[----:B------:R-:W-:Y:S01]  /*caf0*/  FSEL R179, R232, -INF , P6 ;  /* 0xff800000e8b37808 */ /* 0x000fe20003000000 */
[C---:B------:R-:W-:Y:S01]  /*cb00*/  FFMA.FTZ R192, -R155.reuse, R13, R192 ;  /* 0x0000000d9bc07223 */ /* 0x040fe200000101c0 */
[----:B------:R-:W-:Y:S01]  /*cb10*/  I2FP.F32.S32 R11, R11 ;  /* 0x0000000b000b7245 */ /* 0x000fe20000201400 */
[----:B------:R-:W-:Y:S01]  /*cb20*/  FFMA.FTZ R196, -R155, R10, R196 ;  /* 0x0000000a9bc47223 */ /* 0x000fe200000101c4 */
[-C--:B------:R-:W-:Y:S01]  /*cb30*/  ISETP.GE.AND P3, PT, R8, R168.reuse, PT ;  /* 0x000000a80800720c */ /* 0x080fe20003f66270 */
[----:B------:R-:W-:Y:S01]  /*cb40*/  VIADD R29, R171, 0x20 ;  /* 0x00000020ab1d7836 */ /* 0x000fe20000000000 */
[-C--:B------:R-:W-:Y:S01]  /*cb50*/  ISETP.GE.AND P5, PT, R4, R168.reuse, PT ;  /* 0x000000a80400720c */ /* 0x080fe20003fa6270 */
[-C--:B------:R-:W-:Y:S01]  /*cb60*/  FFMA.FTZ R198, -R155, R11.reuse, R198 ;  /* 0x0000000b9bc67223 */ /* 0x080fe200000101c6 */
[----:B------:R-:W-:Y:S01]  /*cb70*/  ISETP.GE.AND P6, PT, R9, R168, PT ;  /* 0x000000a80900720c */ /* 0x000fe20003fc6270 */
[----:B------:R-:W-:Y:S01]  /*cb80*/  VIADD R24, R171, 0xfffffff0 ;  /* 0xfffffff0ab187836 */ /* 0x000fe20000000000 */
[----:B------:R-:W-:Y:S01]  /*cb90*/  IABS R14, R14 ;  /* 0x0000000e000e7213 */ /* 0x000fe20000000000 */
[----:B------:R-:W-:Y:S01]  /*cba0*/  FFMA.FTZ R210, -R155, R11, R210 ;  /* 0x0000000b9bd27223 */ /* 0x000fe200000101d2 */
[----:B------:R-:W-:Y:S01]  /*cbb0*/  FSEL R21, R176, -INF , P5 ;  /* 0xff800000b0157808 */ /* 0x000fe20002800000 */
[----:B------:R-:W-:Y:S01]  /*cbc0*/  VIADD R22, R172, 0x8 ;  /* 0x00000008ac167836 */ /* 0x000fe20000000000 */
[----:B------:R-:W-:Y:S01]  /*cbd0*/  FSEL R19, R182, -INF , P6 ;  /* 0xff800000b6137808 */ /* 0x000fe20003000000 */
[----:B------:R-:W-:Y:S01]  /*cbe0*/  VIADD R11, R171, 0xffffffe9 ;  /* 0xffffffe9ab0b7836 */ /* 0x000fe20000000000 */
[----:B------:R-:W-:Y:S01]  /*cbf0*/  FSEL R17, R184, -INF , P3 ;  /* 0xff800000b8117808 */ /* 0x000fe20001800000 */
[----:B------:R-:W-:Y:S01]  /*cc00*/  VIADD R20, R172, 0x9 ;  /* 0x00000009ac147836 */ /* 0x000fe20000000000 */
[-C--:B------:R-:W-:Y:S01]  /*cc10*/  ISETP.GE.AND P6, PT, R6, R168.reuse, PT ;  /* 0x000000a80600720c */ /* 0x080fe20003fc6270 */
[----:B------:R-:W-:Y:S01]  /*cc20*/  FFMA.FTZ R200, -R155, R15, R200 ;  /* 0x0000000f9bc87223 */ /* 0x000fe200000101c8 */
[-C--:B------:R-:W-:Y:S01]  /*cc30*/  ISETP.GE.AND P5, PT, R7, R168.reuse, PT ;  /* 0x000000a80700720c */ /* 0x080fe20003fa6270 */
[----:B------:R-:W-:Y:S01]  /*cc40*/  FFMA.FTZ R204, -R155, R13, R204 ;  /* 0x0000000d9bcc7223 */ /* 0x000fe200000101cc */
[----:B------:R-:W-:Y:S01]  /*cc50*/  ISETP.GE.AND P3, PT, R5, R168, PT ;  /* 0x000000a80500720c */ /* 0x000fe20003f66270 */
[C---:B------:R-:W-:Y:S01]  /*cc60*/  FFMA.FTZ R186, -R155.reuse, R27, R186 ;  /* 0x0000001b9bba7223 */ /* 0x040fe200000101ba */
[----:B------:R-:W-:Y:S01]  /*cc70*/  I2FP.F32.S32 R14, R14 ;  /* 0x0000000e000e7245 */ /* 0x000fe20000201400 */
[----:B------:R-:W-:Y:S01]  /*cc80*/  VIADD R16, R172, 0x10 ;  /* 0x00000010ac107836 */ /* 0x000fe20000000000 */
[----:B------:R-:W-:Y:S01]  /*cc90*/  FSEL R125, R190, -INF , P5 ;  /* 0xff800000be7d7808 */ /* 0x000fe20002800000 */
[----:B------:R-:W-:Y:S01]  /*cca0*/  VIADD R18, R172, 0x19 ;  /* 0x00000019ac127836 */ /* 0x000fe20000000000 */
[----:B------:R-:W-:Y:S01]  /*ccb0*/  FSEL R195, R198, -INF , P3 ;  /* 0xff800000c6c37808 */ /* 0x000fe20001800000 */
[----:B------:R-:W-:Y:S01]  /*ccc0*/  FFMA.FTZ R178, -R155, R14, R178 ;  /* 0x0000000e9bb27223 */ /* 0x000fe200000101b2 */
[----:B------:R-:W-:Y:S01]  /*ccd0*/  FSEL R192, R192, -INF , P6 ;  /* 0xff800000c0c07808 */ /* 0x000fe20003000000 */
[----:B------:R-:W-:Y:S01]  /*cce0*/  VIADD R14, R171, 0xffffffe1 ;  /* 0xffffffe1ab0e7836 */ /* 0x000fe20000000000 */
[C---:B------:R-:W-:Y:S01]  /*ccf0*/  ISETP.GE.AND P5, PT, R12.reuse, R166, PT ;  /* 0x000000a60c00720c */ /* 0x040fe20003fa6270 */
[----:B------:R-:W-:Y:S01]  /*cd00*/  VIADD R169, R169, 0xffffffc0 ;  /* 0xffffffc0a9a97836 */ /* 0x000fe20000000000 */
[C---:B------:R-:W-:Y:S02]  /*cd10*/  ISETP.GE.AND P3, PT, R12.reuse, R163, PT ;  /* 0x000000a30c00720c */ /* 0x040fe40003f66270 */
[----:B------:R-:W-:Y:S01]  /*cd20*/  ISETP.GE.AND P6, PT, R12, R167, PT ;  /* 0x000000a70c00720c */ /* 0x000fe20003fc6270 */
[C---:B------:R-:W-:Y:S01]  /*cd30*/  VIADD R12, R171.reuse, 0xffffffe0 ;  /* 0xffffffe0ab0c7836 */ /* 0x040fe20000000000 */
[----:B------:R-:W-:Y:S02]  /*cd40*/  IABS R23, R23 ;  /* 0x0000001700177213 */ /* 0x000fe40000000000 */
[----:B------:R-:W-:Y:S02]  /*cd50*/  IABS R29, R29 ;  /* 0x0000001d001d7213 */ /* 0x000fe40000000000 */
[----:B------:R-:W-:Y:S02]  /*cd60*/  IABS R25, R12 ;  /* 0x0000000c00197213 */ /* 0x000fe40000000000 */
[----:B------:R-:W-:Y:S01]  /*cd70*/  IABS R12, R14 ;  /* 0x0000000e000c7213 */ /* 0x000fe20000000000 */
[----:B------:R-:W-:Y:S01]  /*cd80*/  VIADD R14, R171, 0xfffffff9 ;  /* 0xfffffff9ab0e7836 */ /* 0x000fe20000000000 */
[----:B------:R-:W-:Y:S02]  /*cd90*/  I2FP.F32.S32 R25, R25 ;  /* 0x0000001900197245 */ /* 0x000fe40000201400 */
[----:B------:R-:W-:Y:S02]  /*cda0*/  I2FP.F32.S32 R23, R23 ;  /* 0x0000001700177245 */ /* 0x000fe40000201400 */
[----:B------:R-:W-:Y:S01]  /*cdb0*/  IABS R14, R14 ;  /* 0x0000000e000e7213 */ /* 0x000fe20000000000 */
[C---:B------:R-:W-:Y:S01]  /*cdc0*/  FFMA.FTZ R122, -R155.reuse, R25, R122 ;  /* 0x000000199b7a7223 */ /* 0x040fe2000001017a */
[----:B------:R-:W-:Y:S01]  /*cdd0*/  I2FP.F32.S32 R29, R29 ;  /* 0x0000001d001d7245 */ /* 0x000fe20000201400 */
[C---:B------:R-:W-:Y:S01]  /*cde0*/  FFMA.FTZ R208, -R155.reuse, R23, R208 ;  /* 0x000000179bd07223 */ /* 0x040fe200000101d0 */
[----:B------:R-:W-:Y:S01]  /*cdf0*/  IABS R24, R24 ;  /* 0x0000001800187213 */ /* 0x000fe20000000000 */
[----:B------:R-:W-:Y:S01]  /*ce00*/  IMAD.MOV.U32 R10, RZ, RZ, R14 ;  /* 0x000000ffff0a7224 */ /* 0x000fe200078e000e */
[----:B------:R-:W-:Y:S01]  /*ce10*/  FSEL R15, R178, -INF , P5 ;  /* 0xff800000b20f7808 */ /* 0x000fe20002800000 */
[C---:B------:R-:W-:Y:S01]  /*ce20*/  FFMA.FTZ R180, -R155.reuse, R29, R180 ;  /* 0x0000001d9bb47223 */ /* 0x040fe200000101b4 */
[----:B------:R-:W-:Y:S01]  /*ce30*/  FSEL R187, R208, -INF , P1 ;  /* 0xff800000d0bb7808 */ /* 0x000fe20000800000 */
[----:B------:R-:W-:Y:S01]  /*ce40*/  FFMA.FTZ R220, -R155, R23, R220 ;  /* 0x000000179bdc7223 */ /* 0x000fe200000101dc */
[----:B------:R-:W-:Y:S01]  /*ce50*/  I2FP.F32.S32 R25, R10 ;  /* 0x0000000a00197245 */ /* 0x000fe20000201400 */
[----:B------:R-:W-:Y:S01]  /*ce60*/  VIADD R10, R171, 0xffffffe8 ;  /* 0xffffffe8ab0a7836 */ /* 0x000fe20000000000 */
[----:B------:R-:W-:Y:S01]  /*ce70*/  ISETP.GE.AND P1, PT, R172, R168, PT ;  /* 0x000000a8ac00720c */ /* 0x000fe20003f26270 */
[----:B------:R-:W-:Y:S01]  /*ce80*/  LDSM.16.MT88.4 R28, [R133+0x8000] ;  /* 0x00800000851c783b */ /* 0x000fe20000004200 */
[----:B------:R-:W-:Y:S01]  /*ce90*/  I2FP.F32.S32 R24, R24 ;  /* 0x0000001800187245 */ /* 0x000fe20000201400 */
[CC--:B------:R-:W-:Y:S01]  /*cea0*/  FFMA.FTZ R206, -R155.reuse, R25.reuse, R206 ;  /* 0x000000199bce7223 */ /* 0x0c0fe200000101ce */
[----:B------:R-:W-:Y:S01]  /*ceb0*/  FFMA.FTZ R218, -R155, R25, R218 ;  /* 0x000000199bda7223 */ /* 0x000fe200000101da */
[----:B------:R-:W-:Y:S01]  /*cec0*/  VIADD R25, R171, 0xfffffff1 ;  /* 0xfffffff1ab197836 */ /* 0x000fe20000000000 */
[----:B------:R-:W-:Y:S01]  /*ced0*/  ISETP.GE.AND P5, PT, R22, R168, PT ;  /* 0x000000a81600720c */ /* 0x000fe20003fa6270 */
[CC--:B------:R-:W-:Y:S01]  /*cee0*/  FFMA.FTZ R216, -R155.reuse, R24.reuse, R216 ;  /* 0x000000189bd87223 */ /* 0x0c0fe200000101d8 */
[----:B------:R-:W-:Y:S01]  /*cef0*/  FSEL R189, R206, -INF , P1 ;  /* 0xff800000cebd7808 */ /* 0x000fe20000800000 */
[----:B------:R-:W-:Y:S01]  /*cf00*/  FFMA.FTZ R226, -R155, R24, R226 ;  /* 0x000000189be27223 */ /* 0x000fe200000101e2 */
[----:B------:R-:W-:Y:S01]  /*cf10*/  IABS R25, R25 ;  /* 0x0000001900197213 */ /* 0x000fe20000000000 */
[----:B------:R-:W-:Y:S01]  /*cf20*/  VIADD R171, R171, 0x40 ;  /* 0x00000040abab7836 */ /* 0x000fe20000000000 */
[----:B------:R-:W-:Y:S02]  /*cf30*/  ISETP.GE.AND P1, PT, R4, R166, PT ;  /* 0x000000a60400720c */ /* 0x000fe40003f26270 */
[----:B------:R-:W-:Y:S02]  /*cf40*/  I2FP.F32.S32 R25, R25 ;  /* 0x0000001900197245 */ /* 0x000fe40000201400 */
[----:B------:R-:W-:Y:S02]  /*cf50*/  IABS R11, R11 ;  /* 0x0000000b000b7213 */ /* 0x000fe40000000000 */
[----:B------:R-:W-:Y:S01]  /*cf60*/  I2FP.F32.S32 R12, R12 ;  /* 0x0000000c000c7245 */ /* 0x000fe20000201400 */
[CC--:B------:R-:W-:Y:S01]  /*cf70*/  FFMA.FTZ R212, -R155.reuse, R25.reuse, R212 ;  /* 0x000000199bd47223 */ /* 0x0c0fe200000101d4 */
[----:B------:R-:W-:Y:S01]  /*cf80*/  FSEL R13, R180, -INF , P1 ;  /* 0xff800000b40d7808 */ /* 0x000fe20000800000 */
[C---:B------:R-:W-:Y:S01]  /*cf90*/  FFMA.FTZ R224, -R155.reuse, R25, R224 ;  /* 0x000000199be07223 */ /* 0x040fe200000101e0 */
[----:B------:R-:W-:Y:S01]  /*cfa0*/  ISETP.GE.AND P1, PT, R20, R168, PT ;  /* 0x000000a81400720c */ /* 0x000fe20003f26270 */
[----:B------:R-:W-:Y:S01]  /*cfb0*/  FFMA.FTZ R121, -R155, R12, R121 ;  /* 0x0000000c9b797223 */ /* 0x000fe20000010179 */
[----:B------:R-:W-:Y:S01]  /*cfc0*/  IABS R10, R10 ;  /* 0x0000000a000a7213 */ /* 0x000fe20000000000 */
[----:B------:R-:W-:Y:S01]  /*cfd0*/  VIADD R12, R172, 0x11 ;  /* 0x00000011ac0c7836 */ /* 0x000fe20000000000 */
[----:B------:R-:W-:Y:S02]  /*cfe0*/  I2FP.F32.S32 R14, R11 ;  /* 0x0000000b000e7245 */ /* 0x000fe40000201400 */
[----:B------:R-:W-:Y:S02]  /*cff0*/  FSEL R185, R212, -INF , P5 ;  /* 0xff800000d4b97808 */ /* 0x000fe40002800000 */
[----:B------:R-:W-:Y:S01]  /*d000*/  ISETP.GE.AND P5, PT, R9, R166, PT ;  /* 0x000000a60900720c */ /* 0x000fe20003fa6270 */
[C---:B------:R-:W-:Y:S01]  /*d010*/  FFMA.FTZ R222, -R155.reuse, R14, R222 ;  /* 0x0000000e9bde7223 */ /* 0x040fe200000101de */
[----:B------:R-:W-:Y:S01]  /*d020*/  I2FP.F32.S32 R23, R10 ;  /* 0x0000000a00177245 */ /* 0x000fe20000201400 */
[----:B------:R-:W-:Y:S01]  /*d030*/  VIADD R10, R172, 0x18 ;  /* 0x00000018ac0a7836 */ /* 0x000fe20000000000 */
[----:B------:R-:W-:Y:S01]  /*d040*/  FSEL R183, R216, -INF , P1 ;  /* 0xff800000d8b77808 */ /* 0x000fe20000800000 */
[C---:B------:R-:W-:Y:S01]  /*d050*/  FFMA.FTZ R214, -R155.reuse, R14, R214 ;  /* 0x0000000e9bd67223 */ /* 0x040fe200000101d6 */
[----:B------:R-:W-:Y:S01]  /*d060*/  ISETP.GE.AND P1, PT, R8, R166, PT ;  /* 0x000000a60800720c */ /* 0x000fe20003f26270 */
        /* <DEDUP_REMOVED lines=36> */
[----:B------:R-:W-:Y:S02]  /*d2b0*/  ISETP.GE.AND P3, PT, R20, R167, PT ;  /* 0x000000a71400720c */ /* 0x000fe40003f66270 */
[----:B------:R-:W-:Y:S02]  /*d2c0*/  ISETP.GE.AND P1, PT, R4, R163, PT ;  /* 0x000000a30400720c */ /* 0x000fe40003f26270 */
[----:B------:R-:W-:Y:S02]  /*d2d0*/  FSEL R104, R228, -INF , P0 ;  /* 0xff800000e4687808 */ /* 0x000fe40000000000 */
[----:B------:R-:W-:Y:S02]  /*d2e0*/  FSEL R4, R100, -INF , !P6 ;  /* 0xff80000064047808 */ /* 0x000fe40007000000 */
[-C--:B------:R-:W-:Y:S02]  /*d2f0*/  ISETP.GE.AND P0, PT, R9, R167.reuse, PT ;  /* 0x000000a70900720c */ /* 0x080fe40003f06270 */
[----:B------:R-:W-:Y:S02]  /*d300*/  FSEL R21, R21, -INF , !P5 ;  /* 0xff80000015157808 */ /* 0x000fe40006800000 */
[----:B------:R-:W-:Y:S02]  /*d310*/  ISETP.GE.AND P6, PT, R8, R167, PT ;  /* 0x000000a70800720c */ /* 0x000fe40003fc6270 */
        /* <DEDUP_REMOVED lines=39> */
[----:B------:R-:W-:Y:S02]  /*d590*/  FSEL R131, R131, -INF , !P0 ;  /* 0xff80000083837808 */ /* 0x000fe40004000000 */
[C---:B------:R-:W-:Y:S01]  /*d5a0*/  ISETP.GE.AND P3, PT, R172.reuse, R163, PT ;  /* 0x000000a3ac00720c */ /* 0x040fe20003f66270 */
[----:B------:R-:W-:Y:S01]  /*d5b0*/  VIADD R172, R172, 0xffffffc0 ;  /* 0xffffffc0acac7836 */ /* 0x000fe20000000000 */
[----:B------:R-:W-:Y:S02]  /*d5c0*/  FMNMX3.FTZ R0, R6, R193, R129, !PT ;  /* 0x000000c106007276 */ /* 0x000fe40007810081 */
[-C--:B------:R-:W-:Y:S02]  /*d5d0*/  ISETP.GE.AND P4, PT, R18, R167.reuse, PT ;  /* 0x000000a71200720c */ /* 0x080fe40003f86270 */
[----:B------:R-:W-:Y:S02]  /*d5e0*/  ISETP.GE.AND P1, PT, R10, R167, PT ;  /* 0x000000a70a00720c */ /* 0x000fe40003f26270 */
[-C--:B------:R-:W-:Y:S02]  /*d5f0*/  ISETP.GE.AND P5, PT, R22, R163.reuse, PT ;  /* 0x000000a31600720c */ /* 0x080fe40003fa6270 */
        /* <DEDUP_REMOVED lines=319> */
.L_x_14171:
        /* <DEDUP_REMOVED lines=10> */
.L_x_14200:
        /* <DEDUP_REMOVED lines=184> */
.L_x_14181:
[----:B------:R-:W-:Y:S05]  /*f610*/  BSYNC.RECONVERGENT B0 ;  /* 0x0000000000007941 */ /* 0x000fea0003800200 */
.L_x_14180:
        /* <DEDUP_REMOVED lines=32> */
.L_x_14183:
[----:B------:R-:W-:Y:S05]  /*f820*/  BSYNC.RECONVERGENT B0 ;  /* 0x0000000000007941 */ /* 0x000fea0003800200 */
.L_x_14182:
        /* <DEDUP_REMOVED lines=12> */
.L_x_14185:
[----:B------:R-:W-:Y:S05]  /*f8f0*/  BSYNC.RECONVERGENT B0 ;  /* 0x0000000000007941 */ /* 0x000fea0003800200 */
.L_x_14184:
        /* <DEDUP_REMOVED lines=11> */
.L_x_14187:
[----:B------:R-:W-:Y:S05]  /*f9b0*/  BSYNC.RECONVERGENT B0 ;  /* 0x0000000000007941 */ /* 0x000fea0003800200 */
.L_x_14186:
        /* <DEDUP_REMOVED lines=11> */
.L_x_14189:
[----:B------:R-:W-:Y:S05]  /*fa70*/  BSYNC.RECONVERGENT B0 ;  /* 0x0000000000007941 */ /* 0x000fea0003800200 */
.L_x_14188:
        /* <DEDUP_REMOVED lines=10> */
.L_x_14191:
[----:B------:R-:W-:Y:S05]  /*fb20*/  BSYNC.RECONVERGENT B0 ;  /* 0x0000000000007941 */ /* 0x000fea0003800200 */
.L_x_14190:
        /* <DEDUP_REMOVED lines=10> */
.L_x_14193:
[----:B------:R-:W-:Y:S05]  /*fbd0*/  BSYNC.RECONVERGENT B0 ;  /* 0x0000000000007941 */ /* 0x000fea0003800200 */
.L_x_14192:
        /* <DEDUP_REMOVED lines=10> */
.L_x_14195:
[----:B------:R-:W-:Y:S05]  /*fc80*/  BSYNC.RECONVERGENT B0 ;  /* 0x0000000000007941 */ /* 0x000fea0003800200 */
.L_x_14194:
[----:B------:R-:W-:-:S04]  /*fc90*/  MOV R155, 0x0 ;  /* 0x00000000009b7802 */ /* 0x000fc80000000f00 */
[----:B-12345:R-:W-:Y:S05]  /*fca0*/  @P3 RET.REL.NODEC R154 `(_ZN5flash24flash_fwd_splitkv_kernelI23Flash_fwd_kernel_traitsILi128ELi64ELi64ELi4ELb0ELb0EN7cutlass6half_tE19Flash_kernel_traitsILi128ELi64ELi64ELi4ES3_EELb0ELb1ELb1ELb0ELb0ELb1ELb1ELb0EEEvNS_16Flash_fwd_paramsE) ;  /* 0xffffff009ad43950 */ /* 0x03efea0003c3ffff */
[-C--:B------:R-:W-:Y:S01]  /*fcb0*/  ISETP.GE.AND P2, PT, R69, R2.reuse, PT ;  /* 0x000000024500720c */ /* 0x080fe20003f46270 */
[----:B------:R-:W-:Y:S01]  /*fcc0*/  IMAD.MOV.U32 R155, RZ, RZ, 0x0 ;  /* 0x00000000ff9b7424 */ /* 0x000fe200078e00ff */
[----:B------:R-:W-:-:S11]  /*fcd0*/  ISETP.GE.AND P0, PT, R73, R2, PT ;  /* 0x000000024900720c */ /* 0x000fd60003f06270 */
[----:B------:R-:W-:-:S04]  /*fce0*/  @!P2 LEA R8, P1, R75, R78, 0x2 ;  /* 0x0000004e4b08a211 */ /* 0x000fc800078210ff */
[----:B------:R-:W-:-:S05]  /*fcf0*/  @!P2 LEA.HI.X R9, R75, R79, R68, 0x2, P1 ;  /* 0x0000004f4b09a211 */ /* 0x000fca00008f1444 */
[----:B------:R1:W-:Y:S02]  /*fd00*/  @!P2 ST.E.128 desc[UR4][R8.64+0x7000], R36 ;  /* 0x007000240800a985 */ /* 0x0003e4000c101d04 */
[----:B-1----:R-:W-:Y:S05]  /*fd10*/  @P0 RET.REL.NODEC R154 `(_ZN5flash24flash_fwd_splitkv_kernelI23Flash_fwd_kernel_traitsILi128ELi64ELi64ELi4ELb0ELb0EN7cutlass6half_tE19Flash_kernel_traitsILi128ELi64ELi64ELi4ES3_EELb0ELb1ELb1ELb0ELb0ELb1ELb1ELb0EEEvNS_16Flash_fwd_paramsE) ;  /* 0xffffff009ab80950 */ /* 0x002fea0003c3ffff */
[----:B------:R-:W-:Y:S01]  /*fd20*/  LEA R2, P0, R75, R78, 0x2 ;  /* 0x0000004e4b027211 */ /* 0x000fe200078010ff */
[----:B------:R-:W-:-:S03]  /*fd30*/  IMAD.MOV.U32 R155, RZ, RZ, 0x0 ;  /* 0x00000000ff9b7424 */ /* 0x000fc600078e00ff */
[----:B------:R-:W-:-:S05]  /*fd40*/  LEA.HI.X R3, R75, R79, R68, 0x2, P0 ;  /* 0x0000004f4b037211 */ /* 0x000fca00000f1444 */
[----:B------:R1:W-:Y:S02]  /*fd50*/  ST.E.128 desc[UR4][R2.64+0x7100], R4 ;  /* 0x0071000402007985 */ /* 0x0003e4000c101d04 */
[----:B-1----:R-:W-:Y:S05]  /*fd60*/  RET.REL.NODEC R154 `(_ZN5flash24flash_fwd_splitkv_kernelI23Flash_fwd_kernel_traitsILi128ELi64ELi64ELi4ELb0ELb0EN7cutlass6half_tE19Flash_kernel_traitsILi128ELi64ELi64ELi4ES3_EELb0ELb1ELb1ELb0ELb0ELb1ELb1ELb0EEEvNS_16Flash_fwd_paramsE) ;  /* 0xffffff009aa47950 */ /* 0x002fea0003c3ffff */
.L_x_14179:
[----:B------:R-:W-:Y:S01]  /*fd70*/  MOV R7, 0x2 ;  /* 0x0000000200077802 */ /* 0x000fe20000000f00 */
[----:B------:R-:W-:Y:S01]  /*fd80*/  IMAD.MOV.U32 R4, RZ, RZ, 0x1f ;  /* 0x0000001fff047424 */ /* 0x000fe200078e00ff */
[----:B------:R-:W-:-:S07]  /*fd90*/  MOV R8, 0xffffffff ;  /* 0xffffffff00087802 */ /* 0x000fce0000000f00 */
[----:B-1---5:R-:W-:Y:S05]  /*fda0*/  WARPSYNC.COLLECTIVE R8, `(.L_x_14196) ;  /* 0x0000000008087348 */ /* 0x022fea0003c00000 */
[----:B------:R2:W3:Y:S02]  /*fdb0*/  SHFL.BFLY P0, R10, R173, R7, R4 ;  /* 0x0c000007ad0a7389 */ /* 0x0004e40000000004 */
[----:B-123-5:R-:W-:Y:S05]  /*fdc0*/  ENDCOLLECTIVE ;  /* 0x000000000000791b */ /* 0x02efea0003800000 */
.L_x_14196:
[----:B------:R-:W-:Y:S02]  /*fdd0*/  IMAD.MOV.U32 R6, RZ, RZ, R10 ;  /* 0x000000ffff067224 */ /* 0x000fe400078e000a */
[----:B------:R-:W-:Y:S02]  /*fde0*/  IMAD.MOV.U32 R7, RZ, RZ, 0x1 ;  /* 0x00000001ff077424 */ /* 0x000fe400078e00ff */
[----:B------:R-:W-:-:S05]  /*fdf0*/  FADD.FTZ R11, R6, R173 ;  /* 0x000000ad060b7221 */ /* 0x000fca0000010000 */
[----:B------:R-:W-:-:S07]  /*fe00*/  MOV R173, R11 ;  /* 0x0000000b00ad7202 */ /* 0x000fce0000000f00 */
[----:B------:R-:W-:Y:S05]  /*fe10*/  WARPSYNC.COLLECTIVE R8, `(.L_x_14197) ;  /* 0x0000000008087348 */ /* 0x000fea0003c00000 */
[----:B------:R1:W2:Y:S02]  /*fe20*/  SHFL.BFLY P0, R10, R173, R7, R4 ;  /* 0x0c000007ad0a7389 */ /* 0x0002a40000000004 */
[----:B-12---:R-:W-:Y:S05]  /*fe30*/  ENDCOLLECTIVE ;  /* 0x000000000000791b */ /* 0x006fea0003800000 */
.L_x_14197:
[----:B------:R-:W-:Y:S01]  /*fe40*/  MOV R173, R174 ;  /* 0x000000ae00ad7202 */ /* 0x000fe20000000f00 */
[----:B------:R-:W-:Y:S01]  /*fe50*/  IMAD.MOV.U32 R7, RZ, RZ, 0x2 ;  /* 0x00000002ff077424 */ /* 0x000fe200078e00ff */
[----:B------:R-:W-:-:S07]  /*fe60*/  MOV R6, R10 ;  /* 0x0000000a00067202 */ /* 0x000fce0000000f00 */
[----:B------:R-:W-:Y:S05]  /*fe70*/  WARPSYNC.COLLECTIVE R8, `(.L_x_14198) ;  /* 0x0000000008087348 */ /* 0x000fea0003c00000 */
[----:B------:R1:W2:Y:S02]  /*fe80*/  SHFL.BFLY P0, R10, R173, R7, R4 ;  /* 0x0c000007ad0a7389 */ /* 0x0002a40000000004 */
[----:B-12---:R-:W-:Y:S05]  /*fe90*/  ENDCOLLECTIVE ;  /* 0x000000000000791b */ /* 0x006fea0003800000 */
.L_x_14198:
[----:B------:R-:W-:Y:S01]  /*fea0*/  FADD.FTZ R6, R11, R6 ;  /* 0x000000060b067221 */ /* 0x000fe20000010000 */
[----:B------:R-:W-:Y:S01]  /*feb0*/  FADD.FTZ R9, R10, R174 ;  /* 0x000000ae0a097221 */ /* 0x000fe20000010000 */
[----:B------:R-:W-:-:S04]  /*fec0*/  MOV R7, 0x1 ;  /* 0x0000000100077802 */ /* 0x000fc80000000f00 */
[----:B------:R-:W-:-:S07]  /*fed0*/  MOV R173, R9 ;  /* 0x0000000900ad7202 */ /* 0x000fce0000000f00 */
[----:B------:R-:W-:Y:S05]  /*fee0*/  WARPSYNC.COLLECTIVE R8, `(.L_x_14199) ;  /* 0x0000000008087348 */ /* 0x000fea0003c00000 */
[----:B------:R1:W2:Y:S02]  /*fef0*/  SHFL.BFLY P0, R10, R173, R7, R4 ;  /* 0x0c000007ad0a7389 */ /* 0x0002a40000000004 */
[----:B-12---:R-:W-:Y:S05]  /*ff00*/  ENDCOLLECTIVE ;  /* 0x000000000000791b */ /* 0x006fea0003800000 */
.L_x_14199:
[----:B------:R-:W-:Y:S05]  /*ff10*/  BRA `(.L_x_14200) ;  /* 0xffffffe800dc7947 */ /* 0x000fea000383ffff */
.L_x_14201:
        /* <DEDUP_REMOVED lines=14> */
.L_x_15007:


//--------------------- .text._ZN5flash24flash_fwd_splitkv_kernelI23Flash_fwd_kernel_traitsILi128ELi64ELi64ELi4ELb0ELb0EN7cutlass6half_tE19Flash_kernel_traitsILi128ELi64ELi64ELi4ES3_EELb0ELb1ELb0ELb0ELb1ELb0ELb1ELb1EEEvNS_16Flash_fwd_paramsE --------------------------
	.section	.text._ZN5flash24flash_fwd_splitkv_kernelI23Flash_fwd_kernel_traitsILi128ELi64ELi64ELi4ELb0ELb0EN7cutlass6half_tE19Flash_kernel_traitsILi128ELi64ELi64ELi4ES3_EELb0ELb1ELb0ELb0ELb1ELb0ELb1ELb1EEEvNS_16Flash_fwd_paramsE,"ax",@progbits
	.align	128
        .global         _ZN5flash24flash_fwd_splitkv_kernelI23Flash_fwd_kernel_traitsILi128ELi64ELi64ELi4ELb0ELb0EN7cutlass6half_tE19Flash_kernel_traitsILi128ELi64ELi64ELi4ES3_EELb0ELb1ELb0ELb0ELb1ELb0ELb1ELb1EEEvNS_16Flash_fwd_paramsE
        .type           _ZN5flash24flash_fwd_splitkv_kernelI23Flash_fwd_kernel_traitsILi128ELi64ELi64ELi4ELb0ELb0EN7cutlass6half_tE19Flash_kernel_traitsILi128ELi64ELi64ELi4ES3_EELb0ELb1ELb0ELb0ELb1ELb0ELb1ELb1EEEvNS_16Flash_fwd_paramsE,@function
        .size           _ZN5flash24flash_fwd_splitkv_kernelI23Flash_fwd_kernel_traitsILi128ELi64ELi64ELi4ELb0ELb0EN7cutlass6half_tE19Flash_kernel_traitsILi128ELi64ELi64ELi4ES3_EELb0ELb1ELb0ELb0ELb1ELb0ELb1ELb1EEEvNS_16Flash_fwd_paramsE,(.L_x_15008 - _ZN5flash24flash_fwd_splitkv_kernelI23Flash_fwd_kernel_traitsILi128ELi64ELi64ELi4ELb0ELb0EN7cutlass6half_tE19Flash_kernel_traitsILi128ELi64ELi64ELi4ES3_EELb0ELb1ELb0ELb0ELb1ELb0ELb1ELb1EEEvNS_16Flash_fwd_paramsE)
        .other          _ZN5flash24flash_fwd_splitkv_kernelI23Flash_fwd_kernel_traitsILi128ELi64ELi64ELi4ELb0ELb0EN7cutlass6half_tE19Flash_kernel_traitsILi128ELi64ELi64ELi4ES3_EELb0ELb1ELb0ELb0ELb1ELb0ELb1ELb1EEEvNS_16Flash_fwd_paramsE,@"STO_CUDA_ENTRY STV_DEFAULT"
_ZN5flash24flash_fwd_splitkv_kernelI23Flash_fwd_kernel_traitsILi128ELi64ELi64ELi4ELb0ELb0EN7cutlass6half_tE19Flash_kernel_traitsILi128ELi64ELi64ELi4ES3_EELb0ELb1ELb0ELb0ELb1ELb0ELb1ELb1EEEvNS_16Flash_fwd_paramsE:
.text._ZN5flash24flash_fwd_splitkv_kernelI23Flash_fwd_kernel_traitsILi128ELi64ELi64ELi4ELb0ELb0EN7cutlass6half_tE19Flash_kernel_traitsILi128ELi64ELi64ELi4ES3_EELb0ELb1ELb0ELb0ELb1ELb0ELb1ELb1EEEvNS_16Flash_fwd_paramsE:
        /* <DEDUP_REMOVED lines=29> */
[----:B------:R-:W-:Y:S05]  /*01d0*/  CALL.REL.NOINC `($_ZN5flash24flash_fwd_splitkv_kernelI23Flash_fwd_kernel_traitsILi128ELi64ELi64ELi4ELb0ELb0EN7cutlass6half_tE19Flash_kernel_traitsILi128ELi64ELi64ELi4ES3_EELb0ELb1ELb0ELb0ELb1ELb0ELb1ELb1EEEvNS_16Flash_fwd_paramsE$_ZN5flash30compute_attn_1rowblock_splitkvI23Flash_fwd_kernel_traitsILi128ELi64ELi64ELi4ELb0ELb0EN7cutlass6half_tE19Flash_kernel_traitsILi128ELi64ELi64ELi4ES3_EELb0ELb1ELb0ELb0ELb1ELb0ELb1ELb1ENS_16Flash_fwd_paramsEEEvRKT8_iiiii) ;  /* 0x0000000000087944 */ /* 0x000fea0003c00000 */
[----:B------:R-:W-:Y:S05]  /*01e0*/  BSYNC.RECONVERGENT B3 ;  /* 0x0000000000037941 */ /* 0x000fea0003800200 */
.L_x_14202:
[----:B------:R-:W-:Y:S05]  /*01f0*/  EXIT ;  /* 0x000000000000794d */ /* 0x000fea0003800000 */
        .type           $_ZN5flash24flash_fwd_splitkv_kernelI23Flash_fwd_kernel_traitsILi128ELi64ELi64ELi4ELb0ELb0EN7cutlass6half_tE19Flash_kernel_traitsILi128ELi64ELi64ELi4ES3_EELb0ELb1ELb0ELb0ELb1ELb0ELb1ELb1EEEvNS_16Flash_fwd_paramsE$_ZN5flash30compute_attn_1rowblock_splitkvI23Flash_fwd_kernel_traitsILi128ELi64ELi64ELi4ELb0ELb0EN7cutlass6half_tE19Flash_kernel_traitsILi128ELi64ELi64ELi4ES3_EELb0ELb1ELb0ELb0ELb1ELb0ELb1ELb1ENS_16Flash_fwd_paramsEEEvRKT8_iiiii,@function
        .size           $_ZN5flash24flash_fwd_splitkv_kernelI23Flash_fwd_kernel_traitsILi128ELi64ELi64ELi4ELb0ELb0EN7cutlass6half_tE19Flash_kernel_traitsILi128ELi64ELi64ELi4ES3_EELb0ELb1ELb0ELb0ELb1ELb0ELb1ELb1EEEvNS_16Flash_fwd_paramsE$_ZN5flash30compute_attn_1rowblock_splitkvI23Flash_fwd_kernel_traitsILi128ELi64ELi64ELi4ELb0ELb0EN7cutlass6half_tE19Flash_kernel_traitsILi128ELi64ELi64ELi4ES3_EELb0ELb1ELb0ELb0ELb1ELb0ELb1ELb1ENS_16Flash_fwd_paramsEEEvRKT8_iiiii,(.L_x_15008 - $_ZN5flash24flash_fwd_splitkv_kernelI23Flash_fwd_kernel_traitsILi128ELi64ELi64ELi4ELb0ELb0EN7cutlass6half_tE19Flash_kernel_traitsILi128ELi64ELi64ELi4ES3_EELb0ELb1ELb0ELb0ELb1ELb0ELb1ELb1EEEvNS_16Flash_fwd_paramsE$_ZN5flash30compute_attn_1rowblock_splitkvI23Flash_fwd_kernel_traitsILi128ELi64ELi64ELi4ELb0ELb0EN7cutlass6half_tE19Flash_kernel_traitsILi128ELi64ELi64ELi4ES3_EELb0ELb1ELb0ELb0ELb1ELb0ELb1ELb1ENS_16Flash_fwd_paramsEEEvRKT8_iiiii)
$_ZN5flash24flash_fwd_splitkv_kernelI23Flash_fwd_kernel_traitsILi128ELi64ELi64ELi4ELb0ELb0EN7cutlass6half_tE19Flash_kernel_traitsILi128ELi64ELi64ELi4ES3_EELb0ELb1ELb0ELb0ELb1ELb0ELb1ELb1EEEvNS_16Flash_fwd_paramsE$_ZN5flash30compute_attn_1rowblock_splitkvI23Flash_fwd_kernel_traitsILi128ELi64ELi64ELi4ELb0ELb0EN7cutlass6half_tE19Flash_kernel_traitsILi128ELi64ELi64ELi4ES3_EELb0ELb1ELb0ELb0ELb1ELb0ELb1ELb1ENS_16Flash_fwd_paramsEEEvRKT8_iiiii:
        /* <DEDUP_REMOVED lines=39> */
.L_x_14204:
[----:B------:R-:W-:Y:S05]  /*0470*/  BSYNC.RECONVERGENT B0 ;  /* 0x0000000000007941 */ /* 0x000fea0003800200 */
.L_x_14203:
[----:B------:R-:W-:Y:S04]  /*0480*/  BSSY.RECONVERGENT B0, `(.L_x_14205) ;  /* 0x0000007000007945 */ /* 0x000fe80003800200 */
[----:B------:R-:W-:Y:S05]  /*0490*/  @!P3 BRA `(.L_x_14206) ;  /* 0x000000000014b947 */ /* 0x000fea0003800000 */
[----:B------:R-:W2:Y:S02]  /*04a0*/  LD.E.U8 R2, desc[UR4][R100.64+0x1b2] ;  /* 0x0001b20464027980 */ /* 0x000ea4000c101100 */
[----:B--2---:R-:W-:-:S13]  /*04b0*/  ISETP.NE.AND P1, PT, R2, RZ, PT ;  /* 0x000000ff0200720c */ /* 0x004fda0003f25270 */
[----:B------:R-:W2:Y:S02]  /*04c0*/  @P1 LD.E R2, desc[UR4][R10.64+0x4] ;  /* 0x000004040a021980 */ /* 0x000ea4000c101900 */
[----:B--2--5:R-:W-:-:S06]  /*04d0*/  @P1 IADD3 R83, PT, PT, R2, -R15, RZ ;  /* 0x8000000f02531210 */ /* 0x024fcc0007ffe0ff */
[----:B------:R2:W5:Y:S02]  /*04e0*/  @!P1 LD.E R83, desc[UR4][R10.64] ;  /* 0x000000040a539980 */ /* 0x000564000c101900 */
.L_x_14206:
[----:B------:R-:W-:Y:S05]  /*04f0*/  BSYNC.RECONVERGENT B0 ;  /* 0x0000000000007941 */ /* 0x000fea0003800200 */
.L_x_14205:
        /* <DEDUP_REMOVED lines=9> */
.L_x_14208:
[----:B------:R-:W3:Y:S01]  /*0590*/  LD.E.64 R4, desc[UR4][R100.64+0x108] ;  /* 0x0001080464047980 */ /* 0x000ee2000c101b00 */
[----:B------:R-:W-:Y:S01]  /*05a0*/  BSSY.RECONVERGENT B0, `(.L_x_14210) ;  /* 0x0000006000007945 */ /* 0x000fe20003800200 */
[----:B------:R-:W-:Y:S01]  /*05b0*/  IMAD.MOV.U32 R78, RZ, RZ, RZ ;  /* 0x000000ffff4e7224 */ /* 0x000fe200078e00ff */
[----:B---3--:R-:W-:-:S04]  /*05c0*/  ISETP.NE.U32.AND P0, PT, R4, RZ, PT ;  /* 0x000000ff0400720c */ /* 0x008fc80003f05070 */
[----:B------:R-:W-:-:S13]  /*05d0*/  ISETP.NE.AND.EX P0, PT, R5, RZ, PT, P0 ;  /* 0x000000ff0500720c */ /* 0x000fda0003f05300 */
[----:B------:R-:W-:Y:S05]  /*05e0*/  @!P0 BRA `(.L_x_14211) ;  /* 0x0000000000048947 */ /* 0x000fea0003800000 */
[----:B------:R3:W5:Y:S02]  /*05f0*/  LD.E R78, desc[UR4][R100.64+0xbc] ;  /* 0x0000bc04644e7980 */ /* 0x000764000c101900 */
.L_x_14211:
[----:B------:R-:W-:Y:S05]  /*0600*/  BSYNC.RECONVERGENT B0 ;  /* 0x0000000000007941 */ /* 0x000fea0003800200 */
.L_x_14210:
[----:B-----5:R-:W-:Y:S02]  /*0610*/  IADD3 R78, PT, PT, R83, R78, RZ ;  /* 0x0000004e534e7210 */ /* 0x020fe40007ffe0ff */
.L_x_14209:
[----:B------:R-:W-:Y:S05]  /*0620*/  BSYNC.RECONVERGENT B1 ;  /* 0x0000000000017941 */ /* 0x000fea0003800200 */
.L_x_14207:
[----:B------:R-:W-:Y:S01]  /*0630*/  IMAD.SHL.U32 R150, R3, 0x40, RZ ;  /* 0x0000004003967824 */ /* 0x000fe200078e00ff */
[----:B------:R-:W-:Y:S01]  /*0640*/  MOV R4, R148 ;  /* 0x0000009400047202 */ /* 0x000fe20000000f00 */
[----:B------:R-:W-:-:S03]  /*0650*/  IMAD.MOV.U32 R5, RZ, RZ, 0x0 ;  /* 0x00000000ff057424 */ /* 0x000fc600078e00ff */
[----:B------:R-:W-:-:S13]  /*0660*/  ISETP.GT.AND P0, PT, R151, R150, PT ;  /* 0x000000969700720c */ /* 0x000fda0003f04270 */
[----:B-123--:R-:W-:Y:S05]  /*0670*/  @!P0 RET.REL.NODEC R4 `(_ZN5flash24flash_fwd_splitkv_kernelI23Flash_fwd_kernel_traitsILi128ELi64ELi64ELi4ELb0ELb0EN7cutlass6half_tE19Flash_kernel_traitsILi128ELi64ELi64ELi4ES3_EELb0ELb1ELb0ELb0ELb1ELb0ELb1ELb1EEEvNS_16Flash_fwd_paramsE) ;  /* 0xfffffff804608950 */ /* 0x00efea0003c3ffff */
        /* <DEDUP_REMOVED lines=132> */
[----:B-1----:R-:W-:Y:S05]  /*0ec0*/  @P0 RET.REL.NODEC R148 `(_ZN5flash24flash_fwd_splitkv_kernelI23Flash_fwd_kernel_traitsILi128ELi64ELi64ELi4ELb0ELb0EN7cutlass6half_tE19Flash_kernel_traitsILi128ELi64ELi64ELi4ES3_EELb0ELb1ELb0ELb0ELb1ELb0ELb1ELb1EEEvNS_16Flash_fwd_paramsE) ;  /* 0xfffffff0944c0950 */ /* 0x002fea0003c3ffff */
[----:B------:R-:W-:Y:S02]  /*0ed0*/  MOV R3, 0xff800000 ;  /* 0xff80000000037802 */ /* 0x000fe40000000f00 */
[----:B------:R-:W-:-:S03]  /*0ee0*/  MOV R149, 0x0 ;  /* 0x0000000000957802 */ /* 0x000fc60000000f00 */
[----:B------:R1:W-:Y:S02]  /*0ef0*/  ST.E desc[UR4][R6.64+0xe0], R3 ;  /* 0x0000e00306007985 */ /* 0x0003e4000c101904 */
[----:B-1----:R-:W-:Y:S05]  /*0f00*/  RET.REL.NODEC R148 `(_ZN5flash24flash_fwd_splitkv_kernelI23Flash_fwd_kernel_traitsILi128ELi64ELi64ELi4ELb0ELb0EN7cutlass6half_tE19Flash_kernel_traitsILi128ELi64ELi64ELi4ES3_EELb0ELb1ELb0ELb0ELb1ELb0ELb1ELb1EEEvNS_16Flash_fwd_paramsE) ;  /* 0xfffffff0943c7950 */ /* 0x002fea0003c3ffff */
.L_x_14212:
        /* <DEDUP_REMOVED lines=102> */
.L_x_14214:
        /* <DEDUP_REMOVED lines=36> */
[C---:B------:R-:W-:Y:S02]  /*17b0*/  @!P3 IMAD R11, R20.reuse, R2, R11 ;  /* 0x00000002140bb224 */ /* 0x040fe400078e020b */
[----:B------:R-:W-:Y:S01]  /*17c0*/  @!P3 IMAD.WIDE.U32 R22, R20, R8, R22 ;  /* 0x000000081416b225 */ /* 0x000fe200078e0016 */
[----:B------:R-:W-:-:S02]  /*17d0*/  ISETP.GE.AND P1, PT, R4, RZ, PT ;  /* 0x000000ff0400720c */ /* 0x000fc40003f26270 */
[----:B------:R-:W-:Y:S01]  /*17e0*/  ISETP.NE.AND P0, PT, R5, RZ, PT ;  /* 0x000000ff0500720c */ /* 0x000fe20003f05270 */
[----:B------:R-:W-:Y:S01]  /*17f0*/  @P3 IMAD.WIDE.U32 R20, R140, R9, RZ ;  /* 0x000000098c143225 */ /* 0x000fe200078e00ff */
[----:B------:R-:W-:-:S03]  /*1800*/  @!P2 IADD3 R6, PT, PT, R6, 0x1, RZ ;  /* 0x000000010606a810 */ /* 0x000fc60007ffe0ff */
        /* <DEDUP_REMOVED lines=36> */
.L_x_14215:
[----:B------:R-:W-:Y:S05]  /*1a50*/  BSYNC.RECONVERGENT B0 ;  /* 0x0000000000007941 */ /* 0x000fea0003800200 */
.L_x_14213:
        /* <DEDUP_REMOVED lines=31> */
[----:B-----5:R-:W-:Y:S01]  /*1c50*/  IMAD R18, R7, R104, RZ ;  /* 0x0000006807127224 */ /* 0x020fe200078e02ff */
[----:B------:R-:W-:Y:S01]  /*1c60*/  IADD3.X R29, PT, PT, RZ, R16, RZ, P1, !PT ;  /* 0x00000010ff1d7210 */ /* 0x000fe20000ffe4ff */
[----:B------:R-:W-:Y:S01]  /*1c70*/  @!P2 VIADD R19, R19, 0x1 ;  /* 0x000000011313a836 */ /* 0x000fe20000000000 */
[----:B------:R-:W-:Y:S02]  /*1c80*/  ISETP.GE.AND P1, PT, R6, RZ, PT ;  /* 0x000000ff0600720c */ /* 0x000fe40003f26270 */
[----:B------:R-:W-:Y:S01]  /*1c90*/  ISETP.NE.AND P2, PT, R5, RZ, PT ;  /* 0x000000ff0500720c */ /* 0x000fe20003f45270 */
[C---:B------:R-:W-:Y:S02]  /*1ca0*/  IMAD R18, R13.reuse, R105, R18 ;  /* 0x000000690d127224 */ /* 0x040fe400078e0212 */
[----:B------:R-:W-:Y:S01]  /*1cb0*/  IMAD.WIDE.U32 R28, R13, R104, R28 ;  /* 0x000000680d1c7225 */ /* 0x000fe200078e001c */
[----:B------:R-:W1:Y:S03]  /*1cc0*/  S2R R57, SR_CgaCtaId ;  /* 0x0000000000397919 */ /* 0x000e660000008800 */
[----:B------:R-:W-:-:S04]  /*1cd0*/  @P3 VIADD R19, R19, 0x1 ;  /* 0x0000000113133836 */ /* 0x000fc80000000000 */
[----:B------:R-:W-:-:S04]  /*1ce0*/  IMAD.MOV.U32 R6, RZ, RZ, R19 ;  /* 0x000000ffff067224 */ /* 0x000fc800078e0013 */
[----:B------:R-:W-:Y:S01]  /*1cf0*/  @!P1 IMAD.MOV R6, RZ, RZ, -R6 ;  /* 0x000000ffff069224 */ /* 0x000fe200078e0a06 */
[----:B------:R-:W-:Y:S02]  /*1d00*/  @!P2 LOP3.LUT R6, RZ, R5, RZ, 0x33, !PT ;  /* 0x00000005ff06a212 */ /* 0x000fe400078e33ff */
[----:B------:R-:W-:Y:S02]  /*1d10*/  IADD3 R19, PT, PT, R29, R18, RZ ;  /* 0x000000121d137210 */ /* 0x000fe40007ffe0ff */
[----:B------:R-:W-:Y:S01]  /*1d20*/  MOV R18, R28 ;  /* 0x0000001c00127202 */ /* 0x000fe20000000f00 */
[----:B------:R-:W-:Y:S01]  /*1d30*/  IMAD R5, R25, R6, RZ ;  /* 0x0000000619057224 */ /* 0x000fe200078e02ff */
[----:B------:R-:W-:Y:S02]  /*1d40*/  SHF.R.U32.HI R128, RZ, 0x3, R149 ;  /* 0x00000003ff807819 */ /* 0x000fe40000011695 */
[----:B------:R-:W-:Y:S01]  /*1d50*/  MOV R129, RZ ;  /* 0x000000ff00817202 */ /* 0x000fe20000000f00 */
[----:B------:R-:W-:-:S04]  /*1d60*/  IMAD.WIDE.U32 R18, R6, R24, R18 ;  /* 0x0000001806127225 */ /* 0x000fc800078e0012 */
[----:B------:R-:W-:Y:S01]  /*1d70*/  IMAD R147, R105, R128, RZ ;  /* 0x0000008069937224 */ /* 0x000fe200078e02ff */
[----:B------:R-:W-:Y:S01]  /*1d80*/  LOP3.LUT R106, R81, 0x1c0, RZ, 0xc0, !PT ;  /* 0x000001c0516a7812 */ /* 0x000fe200078ec0ff */
[----:B------:R-:W-:-:S03]  /*1d90*/  IMAD.SHL.U32 R73, R149, 0x40, RZ ;  /* 0x0000004095497824 */ /* 0x000fc600078e00ff */
[--C-:B------:R-:W-:Y:S01]  /*1da0*/  LOP3.LUT R106, R106, 0x38, R149.reuse, 0xf8, !PT ;  /* 0x000000386a6a7812 */ /* 0x100fe200078ef895 */
[----:B------:R-:W-:Y:S01]  /*1db0*/  IMAD R143, R141, R128, RZ ;  /* 0x000000808d8f7224 */ /* 0x000fe200078e02ff */
[----:B------:R-:W-:Y:S02]  /*1dc0*/  SHF.R.U32.HI R76, RZ, 0x1, R149 ;  /* 0x00000001ff4c7819 */ /* 0x000fe40000011695 */
[--C-:B------:R-:W-:Y:S02]  /*1dd0*/  LOP3.LUT R106, R106, 0x38, R81.reuse, 0x78, !PT ;  /* 0x000000386a6a7812 */ /* 0x100fe400078e7851 */
[----:B------:R-:W-:Y:S01]  /*1de0*/  LOP3.LUT R120, R73, 0x1c0, RZ, 0xc0, !PT ;  /* 0x000001c049787812 */ /* 0x000fe200078ec0ff */
[----:B------:R-:W-:Y:S01]  /*1df0*/  IMAD.SHL.U32 R118, R149, 0x4, RZ ;  /* 0x0000000495767824 */ /* 0x000fe200078e00ff */
[----:B------:R-:W-:Y:S02]  /*1e00*/  LOP3.LUT R106, R106, 0x1e00, R81, 0xf8, !PT ;  /* 0x00001e006a6a7812 */ /* 0x000fe400078ef851 */
[----:B------:R-:W-:-:S02]  /*1e10*/  IADD3 R109, PT, PT, R107, -0x1, RZ ;  /* 0xffffffff6b6d7810 */ /* 0x000fc40007ffe0ff */
[----:B------:R-:W-:Y:S01]  /*1e20*/  LOP3.LUT R72, R120, 0x8, R76, 0xf8, !PT ;  /* 0x0000000878487812 */ /* 0x000fe200078ef84c */
[----:B------:R-:W-:Y:S01]  /*1e30*/  IMAD.SHL.U32 R74, R140, 0x10, RZ ;  /* 0x000000108c4a7824 */ /* 0x000fe200078e00ff */
[----:B------:R-:W-:Y:S01]  /*1e40*/  SHF.R.U32.HI R79, RZ, 0x4, R149 ;  /* 0x00000004ff4f7819 */ /* 0x000fe20000011695 */
[----:B------:R-:W-:Y:S01]  /*1e50*/  IMAD.SHL.U32 R77, R104, 0x10, RZ ;  /* 0x00000010684d7824 */ /* 0x000fe200078e00ff */
[----:B------:R-:W-:Y:S02]  /*1e60*/  SHF.L.U64.HI R75, R140, 0x4, R141 ;  /* 0x000000048c4b7819 */ /* 0x000fe4000001028d */
[----:B------:R-:W-:Y:S02]  /*1e70*/  SHF.L.U64.HI R80, R104, 0x4, R105 ;  /* 0x0000000468507819 */ /* 0x000fe40000010269 */
[----:B------:R-:W-:Y:S02]  /*1e80*/  LOP3.LUT R73, R73, 0x200, RZ, 0xc0, !PT ;  /* 0x0000020049497812 */ /* 0x000fe400078ec0ff */
[----:B------:R-:W-:-:S02]  /*1e90*/  LOP3.LUT R118, R118, 0x1c, RZ, 0xc0, !PT ;  /* 0x0000001c76767812 */ /* 0x000fc400078ec0ff */
[----:B------:R-:W-:Y:S02]  /*1ea0*/  SHF.L.U32 R103, R109, 0x6, RZ ;  /* 0x000000066d677819 */ /* 0x000fe400000006ff */
[----:B------:R-:W-:Y:S01]  /*1eb0*/  LOP3.LUT R72, R72, 0x38, R81, 0x78, !PT ;  /* 0x0000003848487812 */ /* 0x000fe200078e7851 */
        /* <DEDUP_REMOVED lines=38> */
[----:B------:R-:W-:Y:S02]  /*2120*/  LEA.HI.X R147, R16, R11, R147, 0x1, P0 ;  /* 0x0000000b10937211 */ /* 0x000fe400000f0c93 */
[----:B------:R-:W-:Y:S01]  /*2130*/  ISETP.GT.AND P0, PT, R107, R82, PT ;  /* 0x000000526b00720c */ /* 0x000fe20003f04270 */
[----:B------:R-:W-:Y:S01]  /*2140*/  IMAD.IADD R143, R19, 0x1, R143 ;  /* 0x00000001138f7824 */ /* 0x000fe200078e028f */
[----:B------:R-:W-:Y:S01]  /*2150*/  LEA R144, P1, R18, R14, 0x1 ;  /* 0x0000000e12907211 */ /* 0x000fe200078208ff */
[----:B------:R-:W-:Y:S01]  /*2160*/  IMAD R106, R106, 0x2, R57 ;  /* 0x000000026a6a7824 */ /* 0x000fe200078e0239 */
[----:B------:R-:W-:-:S02]  /*2170*/  LEA.HI R125, R125, R125, RZ, 0x1 ;  /* 0x0000007d7d7d7211 */ /* 0x000fc400078f08ff */
[----:B------:R-:W-:-:S07]  /*2180*/  LEA.HI.X R143, R18, R15, R143, 0x1, P1 ;  /* 0x0000000f128f7211 */ /* 0x000fce00008f0c8f */
[----:B------:R-:W-:Y:S05]  /*2190*/  @!P0 BRA `(.L_x_14216) ;  /* 0x0000005c00008947 */ /* 0x000fea0003800000 */
        /* <DEDUP_REMOVED lines=47> */
[----:B------:R-:W-:Y:S01]  /*2490*/  IMAD R9, R17, R6, RZ ;  /* 0x0000000611097224 */ /* 0x000fe200078e02ff */
[----:B------:R-:W-:Y:S01]  /*24a0*/  SHF.R.S32.HI R17, RZ, 0x1f, R83 ;  /* 0x0000001fff117819 */ /* 0x000fe20000011453 */
[----:B------:R-:W-:Y:S02]  /*24b0*/  IMAD.IADD R23, R23, 0x1, R7 ;  /* 0x0000000117177824 */ /* 0x000fe400078e0207 */
[-C--:B------:R-:W-:Y:S02]  /*24c0*/  IMAD R7, R18, R0.reuse, R13 ;  /* 0x0000000012077224 */ /* 0x080fe400078e020d */
[----:B------:R-:W-:Y:S01]  /*24d0*/  IMAD R0, R16, R0, R9 ;  /* 0x0000000010007224 */ /* 0x000fe200078e0209 */
[----:B------:R-:W-:Y:S01]  /*24e0*/  IADD3 R9, P0, PT, -R83, R128, RZ ;  /* 0x0000008053097210 */ /* 0x000fe20007f1e1ff */
[----:B------:R-:W-:-:S04]  /*24f0*/  IMAD.WIDE.U32 R24, R6, R18, R24 ;  /* 0x0000001206187225 */ /* 0x000fc800078e0018 */
        /* <DEDUP_REMOVED lines=8> */
[C---:B------:R-:W-:Y:S01]  /*2580*/  IMAD R85, R17.reuse, R130, RZ ;  /* 0x0000008211557224 */ /* 0x040fe200078e02ff */
[----:B------:R-:W-:Y:S01]  /*2590*/  IADD3 R0, PT, PT, R118, R6, RZ ;  /* 0x0000000676007210 */ /* 0x000fe20007ffe0ff */
        /* <DEDUP_REMOVED lines=25> */
[----:B------:R-:W-:Y:S02]  /*2730*/  IADD3.X R89, PT, PT, R3, R89, RZ, P2, !PT ;  /* 0x0000005903597210 */ /* 0x000fe400017fe4ff */
[----:B------:R-:W-:-:S07]  /*2740*/  LOP3.LUT R19, R20, 0x40, RZ, 0xfc, !PT ;  /* 0x0000004014137812 */ /* 0x000fce00078efcff */
.L_x_14239:
[----:B------:R-:W-:Y:S01]  /*2750*/  VIADD R108, R108, 0x40 ;  /* 0x000000406c6c7836 */ /* 0x000fe20000000000 */
[----:B------:R-:W-:Y:S01]  /*2760*/  UMOV UR6, URZ ;  /* 0x000000ff00067c82 */ /* 0x000fe20008000000 */
[----:B------:R-:W-:Y:S01]  /*2770*/  VIADD R112, R112, 0x40 ;  /* 0x0000004070707836 */ /* 0x000fe20000000000 */
[----:B------:R-:W-:Y:S01]  /*2780*/  BSSY.RECONVERGENT B1, `(.L_x_14217) ;  /* 0x00004fa000017945 */ /* 0x000fe20003800200 */
[----:B------:R-:W-:Y:S01]  /*2790*/  VIADD R113, R113, 0xffffffff ;  /* 0xffffffff71717836 */ /* 0x000fe20000000000 */
[-C--:B------:R-:W-:Y:S01]  /*27a0*/  ISETP.GE.AND P0, PT, R128, R108.reuse, PT ;  /* 0x0000006c8000720c */ /* 0x080fe20003f06270 */
[----:B------:R-:W-:Y:S01]  /*27b0*/  IMAD.MOV.U32 R122, RZ, RZ, R116 ;  /* 0x000000ffff7a7224 */ /* 0x000fe200078e0074 */
[C---:B------:R-:W-:Y:S01]  /*27c0*/  ISETP.GE.AND P6, PT, R121.reuse, R108, PT ;  /* 0x0000006c7900720c */ /* 0x040fe20003fc6270 */
[----:B------:R-:W-:Y:S01]  /*27d0*/  VIADD R116, R116, 0xffffffc0 ;  /* 0xffffffc074747836 */ /* 0x000fe20000000000 */
[-C--:B------:R-:W-:Y:S02]  /*27e0*/  ISETP.GE.AND P0, PT, R128, R112.reuse, !P0 ;  /* 0x000000708000720c */ /* 0x080fe40004706270 */
[----:B------:R-:W-:Y:S02]  /*27f0*/  ISETP.GE.AND P6, PT, R121, R112, !P6 ;  /* 0x000000707900720c */ /* 0x000fe400077c6270 */
[-C--:B------:R-:W-:Y:S02]  /*2800*/  ISETP.GE.AND P5, PT, R119, R108.reuse, PT ;  /* 0x0000006c7700720c */ /* 0x080fe40003fa6270 */
[----:B------:R-:W-:Y:S02]  /*2810*/  ISETP.GE.AND P4, PT, R117, R108, PT ;  /* 0x0000006c7500720c */ /* 0x000fe40003f86270 */
[-C--:B------:R-:W-:Y:S02]  /*2820*/  ISETP.GE.AND P5, PT, R119, R112.reuse, !P5 ;  /* 0x000000707700720c */ /* 0x080fe40006fa6270 */
[----:B------:R-:W-:Y:S02]  /*2830*/  ISETP.GE.AND P4, PT, R117, R112, !P4 ;  /* 0x000000707500720c */ /* 0x000fe40006786270 */
[----:B------:R-:W-:Y:S01]  /*2840*/  ISETP.GT.AND P3, PT, R113, R82, PT ;  /* 0x000000527100720c */ /* 0x000fe20003f64270 */
[----:B------:R-:W2:Y:S02]  /*2850*/  @P0 LD.E.128 R8, desc[UR4][R84.64] ;  /* 0x0000000454080980 */ /* 0x000ea4000c101d00 */
[C---:B----4-:R-:W-:Y:S04]  /*2860*/  @P6 LEA R26, P1, R130.reuse, R84, 0x5 ;  /* 0x00000054821a6211 */ /* 0x050fe800078228ff */
        /* <DEDUP_REMOVED lines=9> */
[----:B------:R-:W2:Y:S04]  /*2900*/  @P0 LD.E.128 R4, desc[UR4][R84.64+0x80] ;  /* 0x0000800454040980 */ /* 0x000ea8000c101d00 */
[----:B--2---:R2:W-:Y:S04]  /*2910*/  @P0 ST.E.128 desc[UR4][R92.64+0x80], R4 ;  /* 0x000080045c000985 */ /* 0x0045e8000c101d04 */
        /* <DEDUP_REMOVED lines=61> */
.L_x_14218:
        /* <DEDUP_REMOVED lines=111> */
.L_x_14222:
[----:B------:R-:W-:Y:S05]  /*33e0*/  BSYNC.RECONVERGENT B0 ;  /* 0x0000000000007941 */ /* 0x000fea0003800200 */
.L_x_14221:
        /* <DEDUP_REMOVED lines=104> */
.L_x_14224:
[----:B------:R-:W-:Y:S05]  /*3a70*/  BSYNC.RECONVERGENT B0 ;  /* 0x0000000000007941 */ /* 0x000fea0003800200 */
.L_x_14223:
        /* <DEDUP_REMOVED lines=108> */
.L_x_14226:
[----:B------:R-:W-:Y:S05]  /*4140*/  BSYNC.RECONVERGENT B0 ;  /* 0x0000000000007941 */ /* 0x000fea0003800200 */
.L_x_14225:
        /* <DEDUP_REMOVED lines=112> */
.L_x_14228:
[----:B------:R-:W-:Y:S05]  /*4850*/  BSYNC.RECONVERGENT B0 ;  /* 0x0000000000007941 */ /* 0x000fea0003800200 */
.L_x_14227:
[----:B------:R-:W5:Y:S02]  /*4860*/  LD.E R3, desc[UR4][R100.64+0xd0] ;  /* 0x0000d00464037980 */ /* 0x000f64000c101900 */
[----:B-----5:R-:W-:Y:S05]  /*4870*/  IMAD.U32 R3, R3, -0x20, RZ ;  /* 0xffffffe003037824 */ /* 0x020fea00078e00ff */
[C---:B------:R-:W-:Y:S02]  /*4880*/  LEA R22, P1, R3.reuse, R22, 0x1 ;  /* 0x0000001603167211 */ /* 0x040fe400078208ff */
[C---:B------:R-:W-:Y:S02]  /*4890*/  LEA R58, P0, R3.reuse, R58, 0x1 ;  /* 0x0000003a033a7211 */ /* 0x040fe400078008ff */
[C---:B------:R-:W-:Y:S02]  /*48a0*/  LEA.HI.X.SX32 R23, R3.reuse, R23, 0x1, P1 ;  /* 0x0000001703177211 */ /* 0x040fe400008f0eff */
[----:B------:R-:W-:Y:S01]  /*48b0*/  LEA.HI.X.SX32 R59, R3, R59, 0x1, P0 ;  /* 0x0000003b033b7211 */ /* 0x000fe200000f0eff */
[----:B------:R-:W-:Y:S05]  /*48c0*/  BRA `(.L_x_14219) ;  /* 0x0000002c00947947 */ /* 0x000fea0003800000 */
.L_x_14220:
        /* <DEDUP_REMOVED lines=43> */
[--C-:B------:R-:W-:Y:S02]  /*4b80*/  @!P0 HADD2.F32 R43, -RZ, R45.reuse.H0_H0 ;  /* 0x2000002dff2b8230 */ /* 0x100fe40000004100 */
[----:B-1----:R-:W-:Y:S02]  /*4b90*/  @!P0 HADD2.F32 R47, -RZ, R45.H1_H1 ;  /* 0x3000002dff2f8230 */ /* 0x002fe40000004100 */
[----:B------:R-:W-:Y:S01]  /*4ba0*/  @P1 FADD.FTZ R42, -R42, -RZ ;  /* 0x800000ff2a2a1221 */ /* 0x000fe20000010100 */
[----:B------:R-:W-:Y:S02]  /*4bb0*/  @!P0 HADD2.F32 R35, -RZ, R69.H1_H1 ;  /* 0x30000045ff238230 */ /* 0x000fe40000004100 */
[--C-:B------:R-:W-:Y:S02]  /*4bc0*/  @!P0 HADD2.F32 R38, -RZ, R70.reuse.H0_H0 ;  /* 0x20000046ff268230 */ /* 0x100fe40000004100 */
[----:B------:R-:W-:Y:S01]  /*4bd0*/  @!P0 FMUL.FTZ R3, R37, R42 ;  /* 0x0000002a25038220 */ /* 0x000fe20000410000 */
[----:B------:R-:W-:Y:S02]  /*4be0*/  @!P0 HADD2.F32 R34, -RZ, R70.H1_H1 ;  /* 0x30000046ff228230 */ /* 0x000fe40000004100 */
[----:B------:R-:W-:Y:S01]  /*4bf0*/  @P1 FADD.FTZ R35, -R35, -RZ ;  /* 0x800000ff23231221 */ /* 0x000fe20000010100 */
        /* <DEDUP_REMOVED lines=8> */
[----:B------:R-:W-:Y:S02]  /*4c80*/  @!P0 HADD2.F32 R49, -RZ, R54.H0_H0 ;  /* 0x20000036ff318230 */ /* 0x000fe40000004100 */
[----:B------:R-:W-:Y:S01]  /*4c90*/  @!P0 FFMA.FTZ R0, R43, R45, R0 ;  /* 0x0000002d2b008223 */ /* 0x000fe20000010000 */
[--C-:B------:R-:W-:Y:S01]  /*4ca0*/  @!P0 HADD2.F32 R43, -RZ, R53.reuse.H0_H0 ;  /* 0x20000035ff2b8230 */ /* 0x100fe20000004100 */
[----:B------:R-:W-:Y:S01]  /*4cb0*/  ISETP.GE.AND P1, PT, R19, R24, PT ;  /* 0x000000181300720c */ /* 0x000fe20003f26270 */
[--C-:B------:R-:W-:Y:S02]  /*4cc0*/  @!P0 HADD2.F32 R45, -RZ, R48.reuse.H1_H1 ;  /* 0x30000030ff2d8230 */ /* 0x100fe40000004100 */
[----:B------:R-:W-:Y:S01]  /*4cd0*/  @!P0 FFMA.FTZ R2, R47, R46, R2 ;  /* 0x0000002e2f028223 */ /* 0x000fe20000010002 */
[----:B------:R-:W-:Y:S02]  /*4ce0*/  @!P0 HADD2.F32 R46, -RZ, R48.H0_H0 ;  /* 0x20000030ff2e8230 */ /* 0x000fe40000004100 */
[----:B------:R-:W-:Y:S01]  /*4cf0*/  @!P0 FMUL.FTZ R4, R36, R35 ;  /* 0x0000002324048220 */ /* 0x000fe20000410000 */
        /* <DEDUP_REMOVED lines=20> */
[----:B------:R-:W-:Y:S01]  /*4e40*/  @!P1 ISETP.GT.AND P2, PT, R26, 0x40, PT ;  /* 0x000000401a00980c */ /* 0x000fe20003f44270 */
[----:B------:R-:W-:Y:S01]  /*4e50*/  @!P0 FFMA.FTZ R8, R45, R52, R8 ;  /* 0x000000342d088223 */ /* 0x000fe20000010008 */
[----:B------:R-:W-:Y:S02]  /*4e60*/  @!P0 F2FP.F16.F32.PACK_AB R68, R2, R0 ;  /* 0x000000000244823e */ /* 0x000fe400000000ff */
[----:B------:R-:W-:Y:S02]  /*4e70*/  @!P1 SEL R70, R70, 0x40, !P2 ;  /* 0x0000004046469807 */ /* 0x000fe40005000000 */
[----:B------:R-:W-:Y:S02]  /*4e80*/  @!P1 SEL R137, R71, RZ, !P2 ;  /* 0x000000ff47899207 */ /* 0x000fe40005000000 */
[----:B------:R-:W-:Y:S02]  /*4e90*/  @!P0 F2FP.F16.F32.PACK_AB R71, R8, R7 ;  /* 0x000000070847823e */ /* 0x000fe400000000ff */
[----:B------:R-:W-:Y:S02]  /*4ea0*/  @!P0 F2FP.F16.F32.PACK_AB R69, R4, R3 ;  /* 0x000000030445823e */ /* 0x000fe400000000ff */
[----:B------:R-:W-:Y:S02]  /*4eb0*/  @!P0 F2FP.F16.F32.PACK_AB R138, R6, R5 ;  /* 0x00000005068a823e */ /* 0x000fe400000000ff */
[C---:B------:R-:W-:Y:S02]  /*4ec0*/  @!P1 SHF.L.U64.HI R136, R70.reuse, 0x1, R137 ;  /* 0x0000000146889819 */ /* 0x040fe40000010289 */
[----:B------:R-:W-:Y:S02]  /*4ed0*/  @!P1 SHF.L.U32 R137, R70, 0x1, RZ ;  /* 0x0000000146899819 */ /* 0x000fe400000006ff */
[----:B------:R-:W-:Y:S02]  /*4ee0*/  @!P0 MOV R60, R68 ;  /* 0x00000044003c8202 */ /* 0x000fe40000000f00 */
[----:B------:R-:W-:Y:S02]  /*4ef0*/  @!P0 MOV R61, R69 ;  /* 0x00000045003d8202 */ /* 0x000fe40000000f00 */
[----:B------:R-:W-:Y:S02]  /*4f00*/  @!P0 MOV R62, R138 ;  /* 0x0000008a003e8202 */ /* 0x000fe40000000f00 */
[----:B------:R-:W-:Y:S02]  /*4f10*/  @!P0 MOV R63, R71 ;  /* 0x00000047003f8202 */ /* 0x000fe40000000f00 */
        /* <DEDUP_REMOVED lines=9> */
[----:B------:R-:W3:Y:S08]  /*4fb0*/  LD.E.128 R64, desc[UR4][R16.64+0x80] ;  /* 0x0000800410407980 */ /* 0x000ef0000c101d00 */
[----:B------:R-:W4:Y:S08]  /*4fc0*/  @!P1 LD.E.128 R32, desc[UR4][R30.64+0x80] ;  /* 0x000080041e209980 */ /* 0x000f30000c101d00 */
[----:B------:R5:W4:Y:S01]  /*4fd0*/  @!P1 LD.E.128 R52, desc[UR4][R46.64] ;  /* 0x000000042e349980 */ /* 0x000b22000c101d00 */
[--C-:B--2---:R-:W-:Y:S02]  /*4fe0*/  @!P1 HADD2.F32 R41, -RZ, R68.reuse.H0_H0 ;  /* 0x20000044ff299230 */ /* 0x104fe40000004100 */
[----:B------:R-:W-:Y:S02]  /*4ff0*/  @!P1 HADD2.F32 R44, -RZ, R68.H1_H1 ;  /* 0x30000044ff2c9230 */ /* 0x000fe40000004100 */
[----:B------:R-:W-:Y:S02]  /*5000*/  @!P1 HADD2.F32 R42, -RZ, R69.H0_H0 ;  /* 0x20000045ff2a9230 */ /* 0x000fe40000004100 */
[----:B------:R-:W-:Y:S01]  /*5010*/  @P0 FADD.FTZ R41, -R41, -RZ ;  /* 0x800000ff29290221 */ /* 0x000fe20000010100 */
[----:B------:R-:W-:Y:S02]  /*5020*/  @!P1 HADD2.F32 R38, -RZ, R70.H0_H0 ;  /* 0x20000046ff269230 */ /* 0x000fe40000004100 */
[----:B------:R-:W-:Y:S01]  /*5030*/  @P0 FADD.FTZ R44, -R44, -RZ ;  /* 0x800000ff2c2c0221 */ /* 0x000fe20000010100 */
[----:B------:R-:W-:Y:S01]  /*5040*/  @!P1 HADD2.F32 R27, -RZ, R71.H1_H1 ;  /* 0x30000047ff1b9230 */ /* 0x000fe20000004100 */
[----:B---3--:R-:W-:Y:S01]  /*5050*/  @!P1 MOV R45, R64 ;  /* 0x00000040002d9202 */ /* 0x008fe20000000f00 */
[----:B------:R-:W-:Y:S01]  /*5060*/  @P0 FADD.FTZ R42, -R42, -RZ ;  /* 0x800000ff2a2a0221 */ /* 0x000fe20000010100 */
[----:B------:R-:W-:Y:S01]  /*5070*/  @!P1 MOV R56, R65 ;  /* 0x0000004100389202 */ /* 0x000fe20000000f00 */
[----:B------:R-:W-:Y:S01]  /*5080*/  @P0 FADD.FTZ R38, -R38, -RZ ;  /* 0x800000ff26260221 */ /* 0x000fe20000010100 */
[----:B------:R-:W-:Y:S01]  /*5090*/  @P0 FADD.FTZ R27, -R27, -RZ ;  /* 0x800000ff1b1b0221 */ /* 0x000fe20000010100 */
[----:B-----5:R-:W-:Y:S02]  /*50a0*/  @!P1 HADD2.F32 R46, -RZ, R45.H0_H0 ;  /* 0x2000002dff2e9230 */ /* 0x020fe40000004100 */
[--C-:B----4-:R-:W-:Y:S02]  /*50b0*/  @!P1 HADD2.F32 R40, -RZ, R32.reuse.H0_H0 ;  /* 0x20000020ff289230 */ /* 0x110fe40000004100 */
[----:B------:R-:W-:Y:S02]  /*50c0*/  @!P1 HADD2.F32 R39, -RZ, R32.H1_H1 ;  /* 0x30000020ff279230 */ /* 0x000fe40000004100 */
[--C-:B------:R-:W-:Y:S02]  /*50d0*/  @!P1 HADD2.F32 R29, -RZ, R35.reuse.H0_H0 ;  /* 0x20000023ff1d9230 */ /* 0x100fe40000004100 */
[----:B------:R-:W-:Y:S01]  /*50e0*/  @!P1 FMUL.FTZ R9, R40, R41 ;  /* 0x0000002928099220 */ /* 0x000fe20000410000 */
[----:B------:R-:W-:Y:S02]  /*50f0*/  @!P1 HADD2.F32 R30, -RZ, R35.H1_H1 ;  /* 0x30000023ff1e9230 */ /* 0x000fe40000004100 */
[----:B------:R-:W-:Y:S01]  /*5100*/  @!P1 FMUL.FTZ R10, R39, R44 ;  /* 0x0000002c270a9220 */ /* 0x000fe20000410000 */
[--C-:B------:R-:W-:Y:S02]  /*5110*/  @!P1 HADD2.F32 R43, -RZ, R52.reuse.H0_H0 ;  /* 0x20000034ff2b9230 */ /* 0x100fe40000004100 */
[--C-:B------:R-:W-:Y:S02]  /*5120*/  @!P1 HADD2.F32 R37, -RZ, R33.reuse.H0_H0 ;  /* 0x20000021ff259230 */ /* 0x100fe40000004100 */
[----:B------:R-:W-:Y:S01]  /*5130*/  @!P1 FMUL.FTZ R16, R30, R27 ;  /* 0x0000001b1e109220 */ /* 0x000fe20000410000 */
[----:B------:R-:W-:Y:S02]  /*5140*/  @!P1 HADD2.F32 R36, -RZ, R33.H1_H1 ;  /* 0x30000021ff249230 */ /* 0x000fe40000004100 */
[----:B------:R-:W-:Y:S01]  /*5150*/  @!P1 FFMA.FTZ R9, R46, R43, R9 ;  /* 0x0000002b2e099223 */ /* 0x000fe20000010009 */
[----:B------:R-:W-:Y:S02]  /*5160*/  @!P1 HADD2.F32 R35, -RZ, R69.H1_H1 ;  /* 0x30000045ff239230 */ /* 0x000fe40000004100 */
[----:B------:R-:W-:Y:S01]  /*5170*/  @!P1 FMUL.FTZ R11, R37, R42 ;  /* 0x0000002a250b9220 */ /* 0x000fe20000410000 */
[----:B------:R-:W-:Y:S02]  /*5180*/  @!P1 HADD2.F32 R47, -RZ, R52.H1_H1 ;  /* 0x30000034ff2f9230 */ /* 0x000fe40000004100 */
[----:B------:R-:W-:Y:S02]  /*5190*/  @!P1 HADD2.F32 R45, -RZ, R45.H1_H1 ;  /* 0x3000002dff2d9230 */ /* 0x000fe40000004100 */
[----:B------:R-:W-:Y:S01]  /*51a0*/  @P0 FADD.FTZ R35, -R35, -RZ ;  /* 0x800000ff23230221 */ /* 0x000fe20000010100 */
[--C-:B------:R-:W-:Y:S02]  /*51b0*/  @!P1 HADD2.F32 R33, -RZ, R34.reuse.H0_H0 ;  /* 0x20000022ff219230 */ /* 0x100fe40000004100 */
        /* <DEDUP_REMOVED lines=17> */
[--C-:B------:R-:W-:Y:S02]  /*52d0*/  @!P1 HADD2.F32 R48, -RZ, R56.reuse.H0_H0 ;  /* 0x20000038ff309230 */ /* 0x100fe40000004100 */
        /* <DEDUP_REMOVED lines=21> */
.L_x_14230:
[----:B------:R-:W-:Y:S05]  /*5430*/  BSYNC.RECONVERGENT B0 ;  /* 0x0000000000007941 */ /* 0x000fea0003800200 */
.L_x_14229:
        /* <DEDUP_REMOVED lines=86> */
[----:B------:R-:W-:Y:S01]  /*59a0*/  @!P1 IADD3 R137, P6, PT, R123, R138, RZ ;  /* 0x0000008a7b899210 */ /* 0x000fe20007fde0ff */
[----:B------:R-:W-:Y:S01]  /*59b0*/  @!P0 FFMA.FTZ R8, R47, R53, R8 ;  /* 0x000000352f088223 */ /* 0x000fe20000010008 */
[----:B------:R-:W-:Y:S02]  /*59c0*/  @!P0 F2FP.F16.F32.PACK_AB R139, R4, R3 ;  /* 0x00000003048b823e */ /* 0x000fe400000000ff */
[----:B------:R-:W-:Y:S02]  /*59d0*/  @!P1 SEL R145, R124, RZ, !P2 ;  /* 0x000000ff7c919207 */ /* 0x000fe40005000000 */
[----:B------:R-:W-:Y:S02]  /*59e0*/  @!P0 MOV R64, R136 ;  /* 0x0000008800408202 */ /* 0x000fe40000000f00 */
[----:B------:R-:W-:Y:S02]  /*59f0*/  @!P0 MOV R65, R139 ;  /* 0x0000008b00418202 */ /* 0x000fe40000000f00 */
[----:B------:R-:W-:Y:S02]  /*5a00*/  @!P1 IADD3.X R158, PT, PT, R98, R145, RZ, P6, !PT ;  /* 0x00000091629e9210 */ /* 0x000fe400037fe4ff */
[----:B------:R-:W-:Y:S02]  /*5a10*/  @!P0 F2FP.F16.F32.PACK_AB R139, R8, R7 ;  /* 0x00000007088b823e */ /* 0x000fe400000000ff */
[----:B------:R-:W-:Y:S02]  /*5a20*/  LEA R156, P6, R74, R90, 0x1 ;  /* 0x0000005a4a9c7211 */ /* 0x000fe400078c08ff */
[----:B------:R-:W-:Y:S02]  /*5a30*/  @!P0 F2FP.F16.F32.PACK_AB R136, R6, R5 ;  /* 0x000000050688823e */ /* 0x000fe400000000ff */
        /* <DEDUP_REMOVED lines=86> */
.L_x_14232:
[----:B------:R-:W-:Y:S05]  /*5fa0*/  BSYNC.RECONVERGENT B0 ;  /* 0x0000000000007941 */ /* 0x000fea0003800200 */
.L_x_14231:
        /* <DEDUP_REMOVED lines=20> */
[----:B------:R-:W4:Y:S01]  /*60f0*/  @!P0 LD.E.128 R136, desc[UR4][R138.64] ;  /* 0x000000048a888980 */ /* 0x000f22000c101d00 */
[----:B------:R-:W-:Y:S02]  /*6100*/  ISETP.GT.AND P1, PT, R26, RZ, !P0 ;  /* 0x000000ff1a00720c */ /* 0x000fe40004724270 */
[C---:B------:R-:W-:Y:S04]  /*6110*/  LEA R156, P5, R140.reuse, R90, 0x6 ;  /* 0x0000005a8c9c7211 */ /* 0x040fe800078a30ff */
[----:B------:R-:W-:Y:S01]  /*6120*/  LEA.HI.X R157, R140, R91, R141, 0x6, P5 ;  /* 0x0000005b8c9d7211 */ /* 0x000fe200028f348d */
        /* <DEDUP_REMOVED lines=58> */
[--C-:B------:R-:W-:Y:S01]  /*64d0*/  @!P0 HADD2.F32 R48, -RZ, R47.reuse.H0_H0 ;  /* 0x2000002fff308230 */ /* 0x100fe20000004100 */
[----:B------:R-:W-:Y:S01]  /*64e0*/  @!P0 F2FP.F16.F32.PACK_AB R136, R2, R0 ;  /* 0x000000000288823e */ /* 0x000fe200000000ff */
[----:B------:R-:W-:Y:S02]  /*64f0*/  @!P0 HADD2.F32 R45, -RZ, R47.H1_H1 ;  /* 0x3000002fff2d8230 */ /* 0x000fe40000004100 */
[----:B------:R-:W-:Y:S01]  /*6500*/  @!P0 FMUL.FTZ R8, R32, R27 ;  /* 0x0000001b20088220 */ /* 0x000fe20000410000 */
[----:B------:R-:W-:Y:S01]  /*6510*/  @!P1 SEL R139, R25, RZ, !P2 ;  /* 0x000000ff198b9207 */ /* 0x000fe20005000000 */
[----:B------:R-:W-:Y:S01]  /*6520*/  @!P0 FFMA.FTZ R7, R48, R52, R7 ;  /* 0x0000003430078223 */ /* 0x000fe20000010007 */
[----:B------:R-:W-:Y:S01]  /*6530*/  @!P0 MOV R64, R136 ;  /* 0x0000008800408202 */ /* 0x000fe20000000f00 */
[----:B------:R-:W-:Y:S01]  /*6540*/  @!P0 FFMA.FTZ R8, R45, R53, R8 ;  /* 0x000000352d088223 */ /* 0x000fe20000010008 */
[----:B------:R-:W-:Y:S02]  /*6550*/  @!P0 F2FP.F16.F32.PACK_AB R137, R4, R3 ;  /* 0x000000030489823e */ /* 0x000fe400000000ff */
[----:B------:R-:W-:Y:S02]  /*6560*/  @!P1 SEL R136, R124, RZ, !P2 ;  /* 0x000000ff7c889207 */ /* 0x000fe40005000000 */
[----:B------:R-:W-:Y:S02]  /*6570*/  @!P1 IADD3 R139, P6, PT, R114, R139, RZ ;  /* 0x0000008b728b9210 */ /* 0x000fe40007fde0ff */
[----:B------:R-:W-:Y:S02]  /*6580*/  @!P0 MOV R65, R137 ;  /* 0x0000008900418202 */ /* 0x000fe40000000f00 */
[----:B------:R-:W-:Y:S02]  /*6590*/  @!P1 IADD3.X R158, PT, PT, R97, R136, RZ, P6, !PT ;  /* 0x00000088619e9210 */ /* 0x000fe400037fe4ff */
[----:B------:R-:W-:Y:S02]  /*65a0*/  @!P0 F2FP.F16.F32.PACK_AB R137, R6, R5 ;  /* 0x000000050689823e */ /* 0x000fe400000000ff */
[----:B------:R-:W-:Y:S02]  /*65b0*/  @!P0 F2FP.F16.F32.PACK_AB R136, R8, R7 ;  /* 0x000000070888823e */ /* 0x000fe400000000ff */
[----:B------:R-:W-:Y:S02]  /*65c0*/  @!P1 SHF.L.U32 R145, R139, 0x1, RZ ;  /* 0x000000018b919819 */ /* 0x000fe400000006ff */
[----:B------:R-:W-:Y:S02]  /*65d0*/  @!P0 MOV R66, R137 ;  /* 0x0000008900428202 */ /* 0x000fe40000000f00 */
[----:B------:R-:W-:Y:S02]  /*65e0*/  @!P0 MOV R67, R136 ;  /* 0x0000008800438202 */ /* 0x000fe40000000f00 */
        /* <DEDUP_REMOVED lines=82> */
.L_x_14234:
[----:B------:R-:W-:Y:S05]  /*6b10*/  BSYNC.RECONVERGENT B0 ;  /* 0x0000000000007941 */ /* 0x000fea0003800200 */
.L_x_14233:
        /* <DEDUP_REMOVED lines=185> */
.L_x_14236:
[----:B------:R-:W-:Y:S05]  /*76b0*/  BSYNC.RECONVERGENT B0 ;  /* 0x0000000000007941 */ /* 0x000fea0003800200 */
.L_x_14235:
[----:B------:R-:W5:Y:S02]  /*76c0*/  LD.E R3, desc[UR4][R100.64+0xd0] ;  /* 0x0000d00464037980 */ /* 0x000f64000c101900 */
[----:B-----5:R-:W-:Y:S05]  /*76d0*/  IMAD.U32 R3, R3, -0x20, RZ ;  /* 0xffffffe003037824 */ /* 0x020fea00078e00ff */
[C---:B------:R-:W-:Y:S02]  /*76e0*/  LEA R88, P1, R3.reuse, R88, 0x1 ;  /* 0x0000005803587211 */ /* 0x040fe400078208ff */
[C---:B------:R-:W-:Y:S02]  /*76f0*/  LEA R86, P0, R3.reuse, R86, 0x1 ;  /* 0x0000005603567211 */ /* 0x040fe400078008ff */
[C---:B------:R-:W-:Y:S02]  /*7700*/  LEA.HI.X.SX32 R89, R3.reuse, R89, 0x1, P1 ;  /* 0x0000005903597211 */ /* 0x040fe400008f0eff */
[----:B------:R-:W-:Y:S09]  /*7710*/  LEA.HI.X.SX32 R87, R3, R87, 0x1, P0 ;  /* 0x0000005703577211 */ /* 0x000ff200000f0eff */
.L_x_14219:
[----:B------:R-:W-:Y:S05]  /*7720*/  BSYNC.RECONVERGENT B1 ;  /* 0x0000000000017941 */ /* 0x000fea0003800200 */
.L_x_14217:
        /* <DEDUP_REMOVED lines=101> */
.L_x_14238:
[----:B------:R-:W-:Y:S05]  /*7d80*/  BSYNC.RECONVERGENT B0 ;  /* 0x0000000000007941 */ /* 0x000fea0003800200 */
.L_x_14237:
[----:B------:R-:W-:Y:S05]  /*7d90*/  @P3 BRA `(.L_x_14239) ;  /* 0xffffffa8006c3947 */ /* 0x000fea000383ffff */
.L_x_14216:
        /* <DEDUP_REMOVED lines=34> */
.L_x_14243:
[----:B------:R-:W-:Y:S05]  /*7fc0*/  BSYNC.RECONVERGENT B0 ;  /* 0x0000000000007941 */ /* 0x000fea0003800200 */
.L_x_14242:
        /* <DEDUP_REMOVED lines=10> */
.L_x_14241:
[----:B------:R-:W2:Y:S01]  /*8070*/  LD.E.64 R4, desc[UR4][R100.64+0xf0] ;  /* 0x0000f00464047980 */ /* 0x000ea2000c101b00 */
[----:B------:R-:W-:-:S03]  /*8080*/  IMAD.MOV.U32 R2, RZ, RZ, RZ ;  /* 0x000000ffff027224 */ /* 0x000fc600078e00ff */
[----:B------:R-:W3:Y:S04]  /*8090*/  LD.E.U8 R0, desc[UR4][R100.64+0x1b3] ;  /* 0x0001b30464007980 */ /* 0x000ee8000c101100 */
[----:B------:R1:W5:Y:S04]  /*80a0*/  LD.E.64 R16, desc[UR4][R100.64+0x148] ;  /* 0x0001480464107980 */ /* 0x000368000c101b00 */
[----:B----4-:R1:W5:Y:S01]  /*80b0*/  LD.E.64 R24, desc[UR4][R100.64+0x150] ;  /* 0x0001500464187980 */ /* 0x010362000c101b00 */
        /* <DEDUP_REMOVED lines=75> */
.L_x_14249:
[----:B------:R-:W-:Y:S05]  /*8570*/  BSYNC.RECONVERGENT B0 ;  /* 0x0000000000007941 */ /* 0x000fea0003800200 */
.L_x_14248:
        /* <DEDUP_REMOVED lines=10> */
[----:B-1----:R-:W-:Y:S02]  /*8620*/  HADD2.F32 R33, -RZ, R9.H1_H1 ;  /* 0x30000009ff217230 */ /* 0x002fe40000004100 */
[--C-:B------:R-:W-:Y:S02]  /*8630*/  HADD2.F32 R12, -RZ, R11.reuse.H1_H1 ;  /* 0x3000000bff0c7230 */ /* 0x100fe40000004100 */
[----:B------:R-:W-:-:S02]  /*8640*/  HADD2.F32 R27, -RZ, R11.H0_H0 ;  /* 0x2000000bff1b7230 */ /* 0x000fc40000004100 */
        /* <DEDUP_REMOVED lines=33> */
.L_x_14251:
[----:B------:R-:W-:Y:S05]  /*8860*/  BSYNC.RECONVERGENT B0 ;  /* 0x0000000000007941 */ /* 0x000fea0003800200 */
.L_x_14250:
[----:B-----5:R3:W-:Y:S02]  /*8870*/  STS.128 [R106+0x2000], R8 ;  /* 0x002000086a007388 */ /* 0x0207e40000000c00 */
.L_x_14247:
[----:B------:R-:W-:Y:S05]  /*8880*/  BSYNC.RECONVERGENT B1 ;  /* 0x0000000000017941 */ /* 0x000fea0003800200 */
.L_x_14246:
        /* <DEDUP_REMOVED lines=58> */
.L_x_14255:
[----:B------:R-:W-:Y:S05]  /*8c30*/  BSYNC.RECONVERGENT B0 ;  /* 0x0000000000007941 */ /* 0x000fea0003800200 */
.L_x_14254:
        /* <DEDUP_REMOVED lines=54> */
.L_x_14257:
[----:B------:R-:W-:Y:S05]  /*8fa0*/  BSYNC.RECONVERGENT B0 ;  /* 0x0000000000007941 */ /* 0x000fea0003800200 */
.L_x_14256:
[----:B-----5:R3:W-:Y:S02]  /*8fb0*/  STS.128 [R106+0x2800], R8 ;  /* 0x002800086a007388 */ /* 0x0207e40000000c00 */
.L_x_14253:
[----:B------:R-:W-:Y:S05]  /*8fc0*/  BSYNC.RECONVERGENT B1 ;  /* 0x0000000000017941 */ /* 0x000fea0003800200 */
.L_x_14252:
        /* <DEDUP_REMOVED lines=59> */
.L_x_14261:
[----:B------:R-:W-:Y:S05]  /*9380*/  BSYNC.RECONVERGENT B0 ;  /* 0x0000000000007941 */ /* 0x000fea0003800200 */
.L_x_14260:
        /* <DEDUP_REMOVED lines=54> */
.L_x_14263:
[----:B------:R-:W-:Y:S05]  /*96f0*/  BSYNC.RECONVERGENT B0 ;  /* 0x0000000000007941 */ /* 0x000fea0003800200 */
.L_x_14262:
[----:B-----5:R3:W-:Y:S02]  /*9700*/  STS.128 [R106+0x3000], R8 ;  /* 0x003000086a007388 */ /* 0x0207e40000000c00 */
.L_x_14259:
[----:B------:R-:W-:Y:S05]  /*9710*/  BSYNC.RECONVERGENT B1 ;  /* 0x0000000000017941 */ /* 0x000fea0003800200 */
.L_x_14258:
        /* <DEDUP_REMOVED lines=60> */
.L_x_14265:
[----:B------:R-:W-:Y:S05]  /*9ae0*/  BSYNC.RECONVERGENT B0 ;  /* 0x0000000000007941 */ /* 0x000fea0003800200 */
.L_x_14264:
        /* <DEDUP_REMOVED lines=54> */
.L_x_14267:
[----:B------:R-:W-:Y:S05]  /*9e50*/  BSYNC.RECONVERGENT B0 ;  /* 0x0000000000007941 */ /* 0x000fea0003800200 */
.L_x_14266:
[----:B-----5:R3:W-:Y:S01]  /*9e60*/  STS.128 [R106+0x3800], R8 ;  /* 0x003800086a007388 */ /* 0x0207e20000000c00 */
[----:B------:R-:W-:Y:S05]  /*9e70*/  BRA `(.L_x_14244) ;  /* 0x0000002800f47947 */ /* 0x000fea0003800000 */
.L_x_14245:
        /* <DEDUP_REMOVED lines=89> */
.L_x_14271:
[----:B------:R-:W-:Y:S05]  /*a410*/  BSYNC.RECONVERGENT B0 ;  /* 0x0000000000007941 */ /* 0x000fea0003800200 */
.L_x_14270:
        /* <DEDUP_REMOVED lines=82> */
.L_x_14273:
[----:B------:R-:W-:Y:S05]  /*a940*/  BSYNC.RECONVERGENT B0 ;  /* 0x0000000000007941 */ /* 0x000fea0003800200 */
.L_x_14272:
[----:B-----5:R3:W-:Y:S02]  /*a950*/  STS.128 [R106+0x2000], R28 ;  /* 0x0020001c6a007388 */ /* 0x0207e40000000c00 */
.L_x_14269:
[----:B------:R-:W-:Y:S05]  /*a960*/  BSYNC.RECONVERGENT B1 ;  /* 0x0000000000017941 */ /* 0x000fea0003800200 */
.L_x_14268:
        /* <DEDUP_REMOVED lines=87> */
.L_x_14277:
[----:B------:R-:W-:Y:S05]  /*aee0*/  BSYNC.RECONVERGENT B0 ;  /* 0x0000000000007941 */ /* 0x000fea0003800200 */
.L_x_14276:
        /* <DEDUP_REMOVED lines=84> */
.L_x_14279:
[----:B------:R-:W-:Y:S05]  /*b430*/  BSYNC.RECONVERGENT B0 ;  /* 0x0000000000007941 */ /* 0x000fea0003800200 */
.L_x_14278:
[----:B-----5:R3:W-:Y:S02]  /*b440*/  STS.128 [R106+0x2800], R28 ;  /* 0x0028001c6a007388 */ /* 0x0207e40000000c00 */
.L_x_14275:
[----:B------:R-:W-:Y:S05]  /*b450*/  BSYNC.RECONVERGENT B1 ;  /* 0x0000000000017941 */ /* 0x000fea0003800200 */
.L_x_14274:
        /* <DEDUP_REMOVED lines=88> */
.L_x_14283:
[----:B------:R-:W-:Y:S05]  /*b9e0*/  BSYNC.RECONVERGENT B0 ;  /* 0x0000000000007941 */ /* 0x000fea0003800200 */
.L_x_14282:
        /* <DEDUP_REMOVED lines=84> */
.L_x_14285:
[----:B------:R-:W-:Y:S05]  /*bf30*/  BSYNC.RECONVERGENT B0 ;  /* 0x0000000000007941 */ /* 0x000fea0003800200 */
.L_x_14284:
[----:B-----5:R3:W-:Y:S02]  /*bf40*/  STS.128 [R106+0x3000], R28 ;  /* 0x0030001c6a007388 */ /* 0x0207e40000000c00 */
.L_x_14281:
[----:B------:R-:W-:Y:S05]  /*bf50*/  BSYNC.RECONVERGENT B1 ;  /* 0x0000000000017941 */ /* 0x000fea0003800200 */
.L_x_14280:
        /* <DEDUP_REMOVED lines=89> */
.L_x_14287:
[----:B------:R-:W-:Y:S05]  /*c4f0*/  BSYNC.RECONVERGENT B0 ;  /* 0x0000000000007941 */ /* 0x000fea0003800200 */
.L_x_14286:
        /* <DEDUP_REMOVED lines=83> */
.L_x_14289:
[----:B------:R-:W-:Y:S05]  /*ca30*/  BSYNC.RECONVERGENT B0 ;  /* 0x0000000000007941 */ /* 0x000fea0003800200 */
.L_x_14288:
[----:B-----5:R3:W-:Y:S02]  /*ca40*/  STS.128 [R106+0x3800], R28 ;  /* 0x0038001c6a007388 */ /* 0x0207e40000000c00 */
.L_x_14244:
[----:B------:R-:W-:Y:S05]  /*ca50*/  BSYNC.RECONVERGENT B2 ;  /* 0x0000000000027941 */ /* 0x000fea0003800200 */
.L_x_14240:
[----:B--2---:R-:W-:Y:S01]  /*ca60*/  IMAD.IADD R3, R78, 0x1, -R103 ;  /* 0x000000014e037824 */ /* 0x004fe200078e0a67 */
[----:B------:R-:W-:Y:S01]  /*ca70*/  LOP3.LUT R120, R120, 0x8, R149, 0x78, !PT ;  /* 0x0000000878787812 */ /* 0x000fe200078e7895 */
[----:B------:R-:W-:-:S03]  /*ca80*/  IMAD.SHL.U32 R79, R79, 0x400, RZ ;  /* 0x000004004f4f7824 */ /* 0x000fc600078e00ff */
[-C--:B------:R-:W-:Y:S02]  /*ca90*/  ISETP.GE.AND P5, PT, R26, R3.reuse, PT ;  /* 0x000000031a00720c */ /* 0x080fe40003fa6270 */
[-C--:B------:R-:W-:Y:S02]  /*caa0*/  ISETP.GE.AND P3, PT, R38, R3.reuse, PT ;  /* 0x000000032600720c */ /* 0x080fe40003f66270 */
[-C--:B------:R-:W-:Y:S02]  /*cab0*/  ISETP.GE.AND P4, PT, R36, R3.reuse, PT ;  /* 0x000000032400720c */ /* 0x080fe40003f86270 */
[-C--:B------:R-:W-:Y:S02]  /*cac0*/  ISETP.GE.AND P6, PT, R128, R3.reuse, PT ;  /* 0x000000038000720c */ /* 0x080fe40003fc6270 */
[-C--:B------:R-:W-:Y:S02]  /*cad0*/  ISETP.GE.AND P1, PT, R38, R3.reuse, PT ;  /* 0x000000032600720c */ /* 0x080fe40003f26270 */
[----:B------:R-:W-:-:S02]  /*cae0*/  ISETP.GE.AND P2, PT, R26, R3, PT ;  /* 0x000000031a00720c */ /* 0x000fc40003f46270 */
[----:B------:R-:W-:Y:S02]  /*caf0*/  LOP3.LUT R81, R120, 0x38, R81, 0x78, !PT ;  /* 0x0000003878517812 */ /* 0x000fe400078e7851 */
[CC--:B-1----:R-:W-:Y:S01]  /*cb00*/  @!P5 LEA R4, P0, R74.reuse, R144.reuse, 0x1 ;  /* 0x000000904a04d211 */ /* 0x0c2fe200078008ff */
[----:B------:R-:W-:Y:S01]  /*cb10*/  @!P3 IMAD.MOV.U32 R145, RZ, RZ, R143 ;  /* 0x000000ffff91b224 */ /* 0x000fe200078e008f */
[----:B------:R-:W-:Y:S01]  /*cb20*/  LOP3.LUT R138, R79, 0x400, RZ, 0xc0, !PT ;  /* 0x000004004f8a7812 */ /* 0x000fe200078ec0ff */
[----:B------:R-:W-:Y:S01]  /*cb30*/  @!P3 IMAD R0, R141, 0x60, RZ ;  /* 0x000000608d00b824 */ /* 0x000fe200078e02ff */
[----:B------:R-:W-:Y:S01]  /*cb40*/  @!P5 LEA.HI.X R5, R74, R143, R75, 0x1, P0 ;  /* 0x0000008f4a05d211 */ /* 0x000fe200000f0c4b */
[C---:B------:R-:W-:Y:S01]  /*cb50*/  @!P3 IMAD.WIDE.U32 R6, R140.reuse, 0x60, R144 ;  /* 0x000000608c06b825 */ /* 0x040fe200078e0090 */
[----:B---3--:R-:W-:-:S03]  /*cb60*/  @!P4 LEA R8, P0, R140, R144, 0x6 ;  /* 0x000000908c08c211 */ /* 0x008fc600078030ff */
[----:B------:R-:W-:Y:S01]  /*cb70*/  @!P6 IMAD.MOV.U32 R145, RZ, RZ, R143 ;  /* 0x000000ffff91e224 */ /* 0x000fe200078e008f */
[----:B------:R-:W-:Y:S01]  /*cb80*/  @!P4 LEA.HI.X R9, R140, R143, R141, 0x6, P0 ;  /* 0x0000008f8c09c211 */ /* 0x000fe200000f348d */
[----:B------:R-:W-:Y:S01]  /*cb90*/  @!P3 IMAD.IADD R11, R0, 0x1, R7 ;  /* 0x00000001000bb824 */ /* 0x000fe200078e0207 */
[----:B------:R-:W-:Y:S01]  /*cba0*/  ISETP.GE.AND P0, PT, R36, R3, PT ;  /* 0x000000032400720c */ /* 0x000fe20003f06270 */
[----:B------:R-:W-:Y:S01]  /*cbb0*/  @!P3 IMAD.MOV.U32 R10, RZ, RZ, R6 ;  /* 0x000000ffff0ab224 */ /* 0x000fe200078e0006 */
[----:B------:R-:W-:Y:S01]  /*cbc0*/  @!PT LDS RZ, [RZ] ;  /* 0x00000000fffff984 */ /* 0x000fe20000000800 */
[----:B------:R-:W-:Y:S01]  /*cbd0*/  @!PT LDS RZ, [RZ] ;  /* 0x00000000fffff984 */ /* 0x000fe20000000800 */
[----:B------:R-:W-:Y:S01]  /*cbe0*/  @!PT LDS RZ, [RZ] ;  /* 0x00000000fffff984 */ /* 0x000fe20000000800 */
[----:B------:R-:W-:Y:S01]  /*cbf0*/  @!P6 LDGSTS.E.BYPASS.LTC128B.128 [R106+0x4000], desc[UR4][R144.64] ;  /* 0x04000000906aefae */ /* 0x000fe2000b981a04 */
[----:B------:R-:W-:Y:S02]  /*cc00*/  @!P1 IMAD R6, R105, 0x60, RZ ;  /* 0x0000006069069824 */ /* 0x000fe400078e02ff */
[----:B------:R-:W-:Y:S01]  /*cc10*/  @!P1 IMAD.WIDE.U32 R2, R104, 0x60, R146 ;  /* 0x0000006068029825 */ /* 0x000fe200078e0092 */
[----:B------:R-:W-:Y:S03]  /*cc20*/  @!P6 LDGSTS.E.BYPASS.LTC128B.128 [R106+0x6000], desc[UR4][R144.64+0x80] ;  /* 0x06000080906aefae */ /* 0x000fe6000b981a04 */
[----:B------:R-:W-:Y:S01]  /*cc30*/  @!P1 IMAD.IADD R7, R6, 0x1, R3 ;  /* 0x0000000106079824 */ /* 0x000fe200078e0203 */
[----:B------:R-:W-:Y:S01]  /*cc40*/  @!P5 LDGSTS.E.BYPASS.LTC128B.128 [R106+0x4800], desc[UR4][R4.64] ;  /* 0x04800000046adfae */ /* 0x000fe2000b981a04 */
[----:B------:R-:W-:-:S02]  /*cc50*/  @!P1 IMAD.MOV.U32 R6, RZ, RZ, R2 ;  /* 0x000000ffff069224 */ /* 0x000fc400078e0002 */
[----:B------:R-:W-:Y:S01]  /*cc60*/  IMAD.SHL.U32 R0, R149, 0x20, RZ ;  /* 0x0000002095007824 */ /* 0x000fe200078e00ff */
[----:B------:R1:W-:Y:S01]  /*cc70*/  @!P5 LDGSTS.E.BYPASS.LTC128B.128 [R106+0x6800], desc[UR4][R4.64+0x80] ;  /* 0x06800080046adfae */ /* 0x0003e2000b981a04 */
[----:B------:R-:W-:-:S03]  /*cc80*/  IMAD R138, R81, 0x2, R138 ;  /* 0x00000002518a7824 */ /* 0x000fc600078e028a */
[----:B------:R-:W-:Y:S04]  /*cc90*/  @!P4 LDGSTS.E.BYPASS.LTC128B.128 [R106+0x5000], desc[UR4][R8.64] ;  /* 0x05000000086acfae */ /* 0x000fe8000b981a04 */
[----:B------:R2:W-:Y:S04]  /*cca0*/  @!P4 LDGSTS.E.BYPASS.LTC128B.128 [R106+0x7000], desc[UR4][R8.64+0x80] ;  /* 0x07000080086acfae */ /* 0x0005e8000b981a04 */
[----:B------:R-:W-:Y:S04]  /*ccb0*/  @!P3 LDGSTS.E.BYPASS.LTC128B.128 [R106+0x5800], desc[UR4][R10.64] ;  /* 0x058000000a6abfae */ /* 0x000fe8000b981a04 */
[----:B------:R3:W-:Y:S04]  /*ccc0*/  @!P3 LDGSTS.E.BYPASS.LTC128B.128 [R106+0x7800], desc[UR4][R10.64+0x80] ;  /* 0x078000800a6abfae */ /* 0x0007e8000b981a04 */
[----:B------:R-:W4:Y:S04]  /*ccd0*/  LD.E R3, desc[UR4][R100.64+0x184] ;  /* 0x0001840464037980 */ /* 0x000f28000c101900 */
[----:B------:R-:W4:Y:S01]  /*cce0*/  LD.E R2, desc[UR4][R100.64+0x188] ;  /* 0x0001880464027980 */ /* 0x000f22000c101900 */
[----:B-1----:R-:W-:-:S03]  /*ccf0*/  @!P2 LEA R4, P3, R77, R146, 0x1 ;  /* 0x000000924d04a211 */ /* 0x002fc600078608ff */
[----:B------:R-:W0:Y:S01]  /*cd00*/  LDGDEPBAR ;  /* 0x00000000000079af */ /* 0x000e220000000000 */
[----:B------:R-:W-:Y:S02]  /*cd10*/  @!P2 LEA.HI.X R5, R77, R147, R80, 0x1, P3 ;  /* 0x000000934d05a211 */ /* 0x000fe400018f0c50 */
[----:B--2---:R-:W-:Y:S02]  /*cd20*/  LOP3.LUT R9, R73, 0x7c00, R0, 0xf8, !PT ;  /* 0x00007c0049097812 */ /* 0x004fe400078ef800 */
[----:B---3--:R-:W-:Y:S01]  /*cd30*/  @!P0 LEA R10, P3, R104, R146, 0x6 ;  /* 0x00000092680a8211 */ /* 0x008fe200078630ff */
[----:B------:R-:W-:-:S04]  /*cd40*/  DEPBAR.LE SB0, 0x0 ;  /* 0x000080000000791a */ /* 0x000fc80000000000 */
[----:B------:R-:W-:Y:S01]  /*cd50*/  BAR.SYNC.DEFER_BLOCKING 0x0 ;  /* 0x0000000000007b1d */ /* 0x000fe20000010000 */
[----:B------:R-:W-:Y:S01]  /*cd60*/  @!P0 LEA.HI.X R11, R104, R147, R105, 0x6, P3 ;  /* 0x00000093680b8211 */ /* 0x000fe200018f3469 */
        /* <DEDUP_REMOVED lines=34> */
[----:B-1----:R-:W-:-:S02]  /*cf90*/  IMAD.MOV.U32 R5, RZ, RZ, 0x20 ;  /* 0x00000020ff057424 */ /* 0x002fc400078e00ff */
[----:B----4-:R-:W1:Y:S03]  /*cfa0*/  LDSM.16.M88.4 R40, [R138+0x4800] ;  /* 0x004800008a28783b */ /* 0x010e660000000200 */
[----:B------:R-:W-:Y:S01]  /*cfb0*/  SEL R5, R5, 0xffffffe0, !P1 ;  /* 0xffffffe005057807 */ /* 0x000fe20004800000 */
[----:B------:R-:W4:Y:S04]  /*cfc0*/  LDSM.16.M88.4 R32, [R138+0x5000] ;  /* 0x005000008a20783b */ /* 0x000f280000000200 */
[--C-:B------:R-:W-:Y:S01]  /*cfd0*/  IMAD.IADD R137, R139, 0x1, R5.reuse ;  /* 0x000000018b897824 */ /* 0x100fe200078e0205 */
[----:B------:R-:W4:Y:S01]  /*cfe0*/  LDSM.16.M88.4 R12, [R138+0x5800] ;  /* 0x005800008a0c783b */ /* 0x000f220000000200 */
[----:B------:R-:W-:-:S03]  /*cff0*/  IMAD.IADD R133, R138, 0x1, R5 ;  /* 0x000000018a857824 */ /* 0x000fc600078e0205 */
[----:B------:R-:W-:Y:S04]  /*d000*/  LDSM.16.M88.4 R64, [R137] ;  /* 0x000000008940783b */ /* 0x000fe80000000200 */
[----:B------:R-:W4:Y:S01]  /*d010*/  LDSM.16.M88.4 R20, [R133+0x4000] ;  /* 0x004000008514783b */ /* 0x000f220000000200 */
[----:B--2---:R-:W-:-:S03]  /*d020*/  IMAD.MOV.U32 R7, RZ, RZ, 0x40 ;  /* 0x00000040ff077424 */ /* 0x004fc600078e00ff */
[----:B-----5:R-:W2:Y:S02]  /*d030*/  LDSM.16.M88.4 R24, [R133+0x4800] ;  /* 0x004800008518783b */ /* 0x020ea40000000200 */
[----:B------:R-:W-:Y:S02]  /*d040*/  SEL R7, R7, 0xffffffc0, !P2 ;  /* 0xffffffc007077807 */ /* 0x000fe40005000000 */
[----:B------:R-:W2:Y:S03]  /*d050*/  LDSM.16.M88.4 R84, [R133+0x5000] ;  /* 0x005000008554783b */ /* 0x000ea60000000200 */
[--C-:B------:R-:W-:Y:S01]  /*d060*/  IMAD.IADD R136, R139, 0x1, R7.reuse ;  /* 0x000000018b887824 */ /* 0x100fe200078e0207 */
[----:B------:R-:W2:Y:S01]  /*d070*/  LDSM.16.M88.4 R80, [R133+0x5800] ;  /* 0x005800008550783b */ /* 0x000ea20000000200 */
[----:B------:R-:W-:-:S03]  /*d080*/  IMAD.IADD R132, R138, 0x1, R7 ;  /* 0x000000018a847824 */ /* 0x000fc600078e0207 */
[----:B------:R-:W-:Y:S01]  /*d090*/  LDSM.16.M88.4 R8, [R136] ;  /* 0x000000008808783b */ /* 0x000fe20000000200 */
[C---:B---3--:R-:W-:Y:S03]  /*d0a0*/  HMMA.16816.F32 R52, R88.reuse, R48, RZ ;  /* 0x000000305834723c */ /* 0x048fe600000018ff */
[----:B------:R-:W3:Y:S04]  /*d0b0*/  LDSM.16.M88.4 R16, [R132+0x4000] ;  /* 0x004000008410783b */ /* 0x000ee80000000200 */
[----:B------:R-:W-:Y:S01]  /*d0c0*/  LDSM.16.M88.4 R60, [R132+0x5000] ;  /* 0x00500000843c783b */ /* 0x000fe20000000200 */
[C---:B------:R-:W-:Y:S03]  /*d0d0*/  HMMA.16816.F32 R48, R88.reuse, R50, RZ ;  /* 0x000000325830723c */ /* 0x040fe600000018ff */
[----:B------:R-:W-:Y:S04]  /*d0e0*/  LDSM.16.M88.4 R92, [R137+0x2000] ;  /* 0x00200000895c783b */ /* 0x000fe80000000200 */
[----:B------:R-:W-:Y:S01]  /*d0f0*/  LDSM.16.M88.4 R96, [R133+0x7800] ;  /* 0x007800008560783b */ /* 0x000fe20000000200 */
[C---:B-1----:R-:W-:Y:S03]  /*d100*/  HMMA.16816.F32 R44, R88.reuse, R40, RZ ;  /* 0x00000028582c723c */ /* 0x042fe600000018ff */
[----:B------:R-:W0:Y:S05]  /*d110*/  LDGDEPBAR ;  /* 0x00000000000079af */ /* 0x000e2a0000000000 */
[C---:B----4-:R-:W-:Y:S08]  /*d120*/  HMMA.16816.F32 R36, R88.reuse, R32, RZ ;  /* 0x000000205824723c */ /* 0x050ff000000018ff */
[C---:B------:R-:W-:Y:S08]  /*d130*/  HMMA.16816.F32 R40, R88.reuse, R42, RZ ;  /* 0x0000002a5828723c */ /* 0x040ff000000018ff */
[C---:B------:R-:W-:Y:S08]  /*d140*/  HMMA.16816.F32 R32, R88.reuse, R34, RZ ;  /* 0x000000225820723c */ /* 0x040ff000000018ff */
[C---:B------:R-:W-:Y:S08]  /*d150*/  HMMA.16816.F32 R28, R88.reuse, R12, RZ ;  /* 0x0000000c581c723c */ /* 0x040ff000000018ff */
[----:B------:R-:W-:Y:S01]  /*d160*/  HMMA.16816.F32 R88, R88, R14, RZ ;  /* 0x0000000e5858723c */ /* 0x000fe200000018ff */
[----:B------:R-:W1:Y:S07]  /*d170*/  LDSM.16.M88.4 R12, [R132+0x4800] ;  /* 0x00480000840c783b */ /* 0x000e6e0000000200 */
[C---:B------:R-:W-:Y:S08]  /*d180*/  HMMA.16816.F32 R52, R64.reuse, R20, R52 ;  /* 0x000000144034723c */ /* 0x040ff00000001834 */
[----:B------:R-:W-:Y:S01]  /*d190*/  HMMA.16816.F32 R48, R64, R22, R48 ;  /* 0x000000164030723c */ /* 0x000fe20000001830 */
[----:B------:R-:W4:Y:S02]  /*d1a0*/  LDSM.16.M88.4 R20, [R132+0x5800] ;  /* 0x005800008414783b */ /* 0x000f240000000200 */
[----:B------:R-:W-:-:S02]  /*d1b0*/  IMAD.IADD R135, R5, 0x1, R136 ;  /* 0x0000000105877824 */ /* 0x000fc400078e0288 */
[----:B------:R-:W-:-:S03]  /*d1c0*/  IMAD.IADD R131, R5, 0x1, R132 ;  /* 0x0000000105837824 */ /* 0x000fc600078e0284 */
[----:B------:R-:W-:Y:S01]  /*d1d0*/  LDSM.16.M88.4 R68, [R135] ;  /* 0x000000008744783b */ /* 0x000fe20000000200 */
        /* <DEDUP_REMOVED lines=29> */
[----:B-1----:R-:W-:Y:S08]  /*d3b0*/  HMMA.16816.F32 R36, R68, R12, R36 ;  /* 0x0000000c4424723c */ /* 0x002ff00000001824 */
[C---:B---3--:R-:W-:Y:S08]  /*d3c0*/  HMMA.16816.F32 R44, R20.reuse, R8, R44 ;  /* 0x00000008142c723c */ /* 0x048ff0000000182c */
[----:B------:R-:W-:Y:S01]  /*d3d0*/  HMMA.16816.F32 R40, R20, R10, R40 ;  /* 0x0000000a1428723c */ /* 0x000fe20000001828 */
[----:B------:R-:W1:Y:S07]  /*d3e0*/  LDSM.16.M88.4 R8, [R133+0x7000] ;  /* 0x007000008508783b */ /* 0x000e6e0000000200 */
        /* <DEDUP_REMOVED lines=9> */
[C---:B--2---:R-:W-:Y:S08]  /*d480*/  HMMA.16816.F32 R28, R20.reuse, R24, R28 ;  /* 0x00000018141c723c */ /* 0x044ff0000000181c */
[C---:B------:R-:W-:Y:S08]  /*d490*/  HMMA.16816.F32 R52, R20.reuse, R64, R52 ;  /* 0x000000401434723c */ /* 0x040ff00000001834 */
[C---:B------:R-:W-:Y:S01]  /*d4a0*/  HMMA.16816.F32 R48, R20.reuse, R66, R48 ;  /* 0x000000421430723c */ /* 0x040fe20000001830 */
[----:B------:R-:W2:Y:S07]  /*d4b0*/  LDSM.16.M88.4 R64, [R132+0x7000] ;  /* 0x007000008440783b */ /* 0x000eae0000000200 */
[----:B------:R-:W-:Y:S01]  /*d4c0*/  HMMA.16816.F32 R88, R20, R26, R88 ;  /* 0x0000001a1458723c */ /* 0x000fe20000001858 */
[----:B------:R-:W-:Y:S04]  /*d4d0*/  LDSM.16.M88.4 R24, [R135+0x2000] ;  /* 0x002000008718783b */ /* 0x000fe80000000200 */
[----:B------:R-:W-:Y:S03]  /*d4e0*/  LDSM.16.M88.4 R20, [R131+0x6000] ;  /* 0x006000008314783b */ /* 0x000fe60000000200 */
[C---:B-1----:R-:W-:Y:S08]  /*d4f0*/  HMMA.16816.F32 R36, R92.reuse, R8, R36 ;  /* 0x000000085c24723c */ /* 0x042ff00000001824 */
[C---:B------:R-:W-:Y:S01]  /*d500*/  HMMA.16816.F32 R32, R92.reuse, R10, R32 ;  /* 0x0000000a5c20723c */ /* 0x040fe20000001820 */
[----:B------:R-:W1:Y:S07]  /*d510*/  LDSM.16.M88.4 R8, [R131+0x7800] ;  /* 0x007800008308783b */ /* 0x000e6e0000000200 */
[C---:B------:R-:W-:Y:S08]  /*d520*/  HMMA.16816.F32 R28, R92.reuse, R96, R28 ;  /* 0x000000605c1c723c */ /* 0x040ff0000000181c */
[C---:B------:R-:W-:Y:S08]  /*d530*/  HMMA.16816.F32 R52, R92.reuse, R16, R52 ;  /* 0x000000105c34723c */ /* 0x040ff00000001834 */
[C---:B------:R-:W-:Y:S01]  /*d540*/  HMMA.16816.F32 R48, R92.reuse, R18, R48 ;  /* 0x000000125c30723c */ /* 0x040fe20000001830 */
[----:B------:R-:W1:Y:S07]  /*d550*/  LDSM.16.M88.4 R16, [R131+0x6800] ;  /* 0x006800008310783b */ /* 0x000e6e0000000200 */
[C---:B---3--:R-:W-:Y:S08]  /*d560*/  HMMA.16816.F32 R44, R92.reuse, R12, R44 ;  /* 0x0000000c5c2c723c */ /* 0x048ff0000000182c */
[----:B------:R-:W-:Y:S01]  /*d570*/  HMMA.16816.F32 R40, R92, R14, R40 ;  /* 0x0000000e5c28723c */ /* 0x000fe20000001828 */
[----:B------:R-:W3:Y:S02]  /*d580*/  LDSM.16.M88.4 R12, [R131+0x7000] ;  /* 0x00700000830c783b */ /* 0x000ee40000000200 */
[----:B------:R-:W-:Y:S01]  /*d590*/  SHF.R.U32.HI R0, RZ, 0x2, R149 ;  /* 0x00000002ff007819 */ /* 0x000fe20000011695 */
[----:B------:R-:W-:-:S04]  /*d5a0*/  DEPBAR.LE SB0, 0x0 ;  /* 0x000080000000791a */ /* 0x000fc80000000000 */
[----:B------:R-:W-:Y:S08]  /*d5b0*/  HMMA.16816.F32 R88, R92, R98, R88 ;  /* 0x000000625c58723c */ /* 0x000ff00000001858 */
[C---:B----4-:R-:W-:Y:S08]  /*d5c0*/  HMMA.16816.F32 R28, R84.reuse, R60, R28 ;  /* 0x0000003c541c723c */ /* 0x050ff0000000181c */
[C---:B------:R-:W-:Y:S08]  /*d5d0*/  HMMA.16816.F32 R52, R84.reuse, R80, R52 ;  /* 0x000000505434723c */ /* 0x040ff00000001834 */
[C---:B------:R-:W-:Y:S08]  /*d5e0*/  HMMA.16816.F32 R48, R84.reuse, R82, R48 ;  /* 0x000000525430723c */ /* 0x040ff00000001830 */
[C---:B------:R-:W-:Y:S08]  /*d5f0*/  HMMA.16816.F32 R44, R84.reuse, R68, R44 ;  /* 0x00000044542c723c */ /* 0x040ff0000000182c */
[C---:B------:R-:W-:Y:S08]  /*d600*/  HMMA.16816.F32 R40, R84.reuse, R70, R40 ;  /* 0x000000465428723c */ /* 0x040ff00000001828 */
[C---:B--2---:R-:W-:Y:S08]  /*d610*/  HMMA.16816.F32 R36, R84.reuse, R64, R36 ;  /* 0x000000405424723c */ /* 0x044ff00000001824 */
[C---:B------:R-:W-:Y:S08]  /*d620*/  HMMA.16816.F32 R32, R84.reuse, R66, R32 ;  /* 0x000000425420723c */ /* 0x040ff00000001820 */
[----:B------:R-:W-:Y:S03]  /*d630*/  HMMA.16816.F32 R88, R84, R62, R88 ;  /* 0x0000003e5458723c */ /* 0x000fe60000001858 */
[----:B------:R-:W-:-:S05]  /*d640*/  ISETP.GT.AND P0, PT, R109, R142, PT ;  /* 0x0000008e6d00720c */ /* 0x000fca0003f04270 */
[----:B-1----:R-:W-:Y:S05]  /*d650*/  HMMA.16816.F32 R28, R24, R8, R28 ;  /* 0x00000008181c723c */ /* 0x002fea000000181c */
[----:B------:R-:W-:-:S04]  /*d660*/  LOP3.LUT R9, R0, 0x7, RZ, 0xc0, !PT ;  /* 0x0000000700097812 */ /* 0x000fc800078ec0ff */
[----:B------:R-:W-:Y:S02]  /*d670*/  LOP3.LUT R9, R9, 0x1f0, R76, 0xf8, !PT ;  /* 0x000001f009097812 */ /* 0x000fe400078ef84c */
[----:B------:R-:W-:Y:S02]  /*d680*/  IADD3 R2, PT, PT, R2, R78, -R151 ;  /* 0x0000004e02027210 */ /* 0x000fe40007ffe897 */
[----:B------:R-:W-:Y:S01]  /*d690*/  IADD3 R158, PT, PT, R78, -R151, -R3 ;  /* 0x800000974e9e7210 */ /* 0x000fe20007ffe803 */
[----:B------:R-:W-:Y:S01]  /*d6a0*/  IMAD.IADD R9, R150, 0x1, R9 ;  /* 0x0000000196097824 */ /* 0x000fe200078e0209 */
[C---:B------:R-:W-:Y:S03]  /*d6b0*/  HMMA.16816.F32 R52, R24.reuse, R20, R52 ;  /* 0x000000141834723c */ /* 0x040fe60000001834 */
[C---:B------:R-:W-:Y:S02]  /*d6c0*/  IMAD.IADD R157, R9.reuse, 0x1, R2 ;  /* 0x00000001099d7824 */ /* 0x040fe400078e0202 */
[----:B------:R-:W-:Y:S01]  /*d6d0*/  IMAD.IADD R158, R9, 0x1, R158 ;  /* 0x00000001099e7824 */ /* 0x000fe200078e029e */
[----:B------:R-:W-:Y:S02]  /*d6e0*/  BSSY.RECONVERGENT B1, `(.L_x_14290) ;  /* 0x000006c000017945 */ /* 0x000fe40003800200 */
[----:B------:R-:W-:Y:S03]  /*d6f0*/  HMMA.16816.F32 R48, R24, R22, R48 ;  /* 0x000000161830723c */ /* 0x000fe60000001830 */
[----:B------:R-:W-:-:S02]  /*d700*/  VIADDMNMX R156, R157, 0x1, R78, PT ;  /* 0x000000019d9c7846 */ /* 0x000fc4000380014e */
        /* <DEDUP_REMOVED lines=23> */
.L_x_14293:
        /* <DEDUP_REMOVED lines=60> */
.L_x_14294:
[----:B------:R-:W-:Y:S05]  /*dc40*/  BSYNC.RECONVERGENT B0 ;  /* 0x0000000000007941 */ /* 0x000fea0003800200 */
.L_x_14292:
        /* <DEDUP_REMOVED lines=21> */
.L_x_14291:
[----:B------:R-:W-:Y:S05]  /*dda0*/  BSYNC.RECONVERGENT B1 ;  /* 0x0000000000017941 */ /* 0x000fea0003800200 */
.L_x_14290:
[----:B------:R-:W2:Y:S01]  /*ddb0*/  LD.E R20, desc[UR4][R100.64+0xdc] ;  /* 0x0000dc0464147980 */ /* 0x000ea2000c101900 */
        /* <DEDUP_REMOVED lines=10> */
[C---:B-1----:R-:W-:Y:S01]  /*de60*/  VIADD R2, R27.reuse, 0x1 ;  /* 0x000000011b027836 */ /* 0x042fe20000000000 */
[CC--:B------:R-:W-:Y:S01]  /*de70*/  ISETP.GE.AND P6, PT, R27.reuse, R156.reuse, PT ;  /* 0x0000009c1b00720c */ /* 0x0c0fe20003fc6270 */
        /* <DEDUP_REMOVED lines=9> */
[-C--:B------:R-:W-:Y:S01]  /*df10*/  ISETP.GE.AND P2, PT, R9, R159.reuse, PT ;  /* 0x0000009f0900720c */ /* 0x080fe20003f46270 */
[----:B------:R-:W-:Y:S01]  /*df20*/  VIADD R14, R27, 0x19 ;  /* 0x000000191b0e7836 */ /* 0x000fe20000000000 */
[----:B------:R-:W-:Y:S01]  /*df30*/  FSEL R56, R53, -INF , !P5 ;  /* 0xff80000035387808 */ /* 0x000fe20006800000 */
[----:B------:R-:W-:Y:S01]  /*df40*/  VIADD R10, R27, 0x20 ;  /* 0x000000201b0a7836 */ /* 0x000fe20000000000 */
[-C--:B------:R-:W-:Y:S01]  /*df50*/  ISETP.GE.AND P5, PT, R25, R159.reuse, PT ;  /* 0x0000009f1900720c */ /* 0x080fe20003fa6270 */
[C---:B------:R-:W-:Y:S01]  /*df60*/  VIADD R8, R27.reuse, 0x21 ;  /* 0x000000211b087836 */ /* 0x040fe20000000000 */
[----:B------:R-:W-:Y:S01]  /*df70*/  FSEL R48, R48, -INF , P2 ;  /* 0xff80000030307808 */ /* 0x000fe20001000000 */
        /* <DEDUP_REMOVED lines=9> */
[----:B------:R-:W-:Y:S01]  /*e010*/  ISETP.GE.AND P2, PT, R19, R159, PT ;  /* 0x0000009f1300720c */ /* 0x000fe20003f46270 */
[----:B------:R-:W-:Y:S01]  /*e020*/  IMAD.IADD R128, R5, 0x1, R129 ;  /* 0x0000000105807824 */ /* 0x000fe200078e0281 */
[----:B------:R-:W-:Y:S01]  /*e030*/  FSEL R6, R44, -INF , P5 ;  /* 0xff8000002c067808 */ /* 0x000fe20002800000 */
[----:B------:R-:W-:Y:S01]  /*e040*/  LDSM.16.MT88.4 R84, [R130+0x8000] ;  /* 0x008000008254783b */ /* 0x000fe20000004200 */
[----:B------:R-:W-:-:S02]  /*e050*/  ISETP.GE.AND P5, PT, R19, R156, PT ;  /* 0x0000009c1300720c */ /* 0x000fc40003fa6270 */
[----:B------:R-:W-:Y:S01]  /*e060*/  FSEL R4, R45, -INF , P2 ;  /* 0xff8000002d047808 */ /* 0x000fe20001000000 */
[----:B------:R-:W-:Y:S01]  /*e070*/  LDSM.16.MT88.4 R76, [R129+0x8000] ;  /* 0x00800000814c783b */ /* 0x000fe20000004200 */
[-C--:B------:R-:W-:Y:S02]  /*e080*/  ISETP.GE.AND P2, PT, R16, R159.reuse, PT ;  /* 0x0000009f1000720c */ /* 0x080fe40003f46270 */
[----:B------:R-:W-:Y:S01]  /*e090*/  FSEL R4, R4, -INF , !P5 ;  /* 0xff80000004047808 */ /* 0x000fe20006800000 */
[----:B------:R-:W-:Y:S01]  /*e0a0*/  LDSM.16.MT88.4 R68, [R128+0x8000] ;  /* 0x008000008044783b */ /* 0x000fe20000004200 */
[----:B------:R-:W-:Y:S02]  /*e0b0*/  ISETP.GE.AND P5, PT, R14, R159, PT ;  /* 0x0000009f0e00720c */ /* 0x000fe40003fa6270 */
[----:B------:R-:W-:Y:S02]  /*e0c0*/  FSEL R3, R3, -INF , !P6 ;  /* 0xff80000003037808 */ /* 0x000fe40007000000 */
[----:B------:R-:W-:-:S02]  /*e0d0*/  ISETP.GE.AND P0, PT, R2, R158, PT ;  /* 0x0000009e0200720c */ /* 0x000fc40003f06270 */
[----:B------:R-:W-:Y:S02]  /*e0e0*/  ISETP.GE.AND P4, PT, R2, R157, PT ;  /* 0x0000009d0200720c */ /* 0x000fe40003f86270 */
[-C--:B------:R-:W-:Y:S02]  /*e0f0*/  ISETP.GE.AND P6, PT, R9, R156.reuse, PT ;  /* 0x0000009c0900720c */ /* 0x080fe40003fc6270 */
[----:B------:R-:W-:Y:S02]  /*e100*/  FSEL R12, R40, -INF , P2 ;  /* 0xff800000280c7808 */ /* 0x000fe40001000000 */
[----:B------:R-:W-:Y:S02]  /*e110*/  ISETP.GE.AND P2, PT, R14, R156, PT ;  /* 0x0000009c0e00720c */ /* 0x000fe40003f46270 */
[----:B------:R-:W-:Y:S02]  /*e120*/  FSEL R2, R41, -INF , P5 ;  /* 0xff80000029027808 */ /* 0x000fe40002800000 */
[----:B------:R-:W-:-:S02]  /*e130*/  FSEL R48, R48, -INF , !P6 ;  /* 0xff80000030307808 */ /* 0x000fc40007000000 */
[----:B------:R-:W-:Y:S02]  /*e140*/  ISETP.GE.AND P6, PT, R21, R156, PT ;  /* 0x0000009c1500720c */ /* 0x000fe40003fc6270 */
[-C--:B------:R-:W-:Y:S02]  /*e150*/  ISETP.GE.AND P5, PT, R10, R159.reuse, PT ;  /* 0x0000009f0a00720c */ /* 0x080fe40003fa6270 */
[----:B------:R-:W-:Y:S02]  /*e160*/  FSEL R2, R2, -INF , !P2 ;  /* 0xff80000002027808 */ /* 0x000fe40005000000 */
[----:B------:R-:W-:Y:S02]  /*e170*/  ISETP.GE.AND P2, PT, R8, R159, PT ;  /* 0x0000009f0800720c */ /* 0x000fe40003f46270 */
[----:B------:R-:W-:Y:S02]  /*e180*/  FSEL R6, R6, -INF , !P6 ;  /* 0xff80000006067808 */ /* 0x000fe40007000000 */
        /* <DEDUP_REMOVED lines=8> */
[C---:B------:R-:W-:Y:S02]  /*e210*/  ISETP.GE.AND P5, PT, R13.reuse, R159, PT ;  /* 0x0000009f0d00720c */ /* 0x040fe40003fa6270 */
[----:B------:R-:W-:Y:S02]  /*e220*/  FSEL R32, R32, -INF , P2 ;  /* 0xff80000020207808 */ /* 0x000fe40001000000 */
[----:B------:R-:W-:Y:S02]  /*e230*/  FSEL R122, R36, -INF , !P6 ;  /* 0xff800000247a7808 */ /* 0x000fe40007000000 */
[----:B------:R-:W-:Y:S02]  /*e240*/  ISETP.GE.AND P2, PT, R13, R156, PT ;  /* 0x0000009c0d00720c */ /* 0x000fe40003f46270 */
[----:B------:R-:W-:-:S02]  /*e250*/  FSEL R18, R33, -INF , P5 ;  /* 0xff80000021127808 */ /* 0x000fc40002800000 */
[----:B------:R-:W-:Y:S02]  /*e260*/  ISETP.GE.AND P6, PT, R11, R156, PT ;  /* 0x0000009c0b00720c */ /* 0x000fe40003fc6270 */
[----:B------:R-:W-:Y:S02]  /*e270*/  ISETP.GE.AND P5, PT, R15, R159, PT ;  /* 0x0000009f0f00720c */ /* 0x000fe40003fa6270 */
[----:B------:R-:W-:Y:S02]  /*e280*/  FSEL R18, R18, -INF , !P2 ;  /* 0xff80000012127808 */ /* 0x000fe40005000000 */
[C---:B------:R-:W-:Y:S02]  /*e290*/  ISETP.GE.AND P1, PT, R27.reuse, R158, PT ;  /* 0x0000009e1b00720c */ /* 0x040fe40003f26270 */
[C---:B------:R-:W-:Y:S01]  /*e2a0*/  ISETP.GE.AND P3, PT, R27.reuse, R157, PT ;  /* 0x0000009d1b00720c */ /* 0x040fe20003f66270 */
[----:B------:R-:W-:Y:S01]  /*e2b0*/  VIADD R27, R27, 0x39 ;  /* 0x000000391b1b7836 */ /* 0x000fe20000000000 */
[----:B------:R-:W-:-:S02]  /*e2c0*/  FSEL R124, R32, -INF , !P6 ;  /* 0xff800000207c7808 */ /* 0x000fc40007000000 */
[----:B------:R-:W-:Y:S02]  /*e2d0*/  ISETP.GE.AND P2, PT, R17, R159, PT ;  /* 0x0000009f1100720c */ /* 0x000fe40003f46270 */
[-C--:B------:R-:W-:Y:S02]  /*e2e0*/  ISETP.GE.AND P6, PT, R15, R156.reuse, PT ;  /* 0x0000009c0f00720c */ /* 0x080fe40003fc6270 */
[----:B------:R-:W-:Y:S02]  /*e2f0*/  FSEL R28, R28, -INF , P5 ;  /* 0xff8000001c1c7808 */ /* 0x000fe40002800000 */
[----:B------:R-:W-:Y:S02]  /*e300*/  ISETP.GE.AND P5, PT, R17, R156, PT ;  /* 0x0000009c1100720c */ /* 0x000fe40003fa6270 */
[----:B------:R-:W-:Y:S02]  /*e310*/  FSEL R23, R29, -INF , P2 ;  /* 0xff8000001d177808 */ /* 0x000fe40001000000 */
[----:B------:R-:W-:-:S02]  /*e320*/  FSEL R117, R28, -INF , !P6 ;  /* 0xff8000001c757808 */ /* 0x000fc40007000000 */
[CC--:B------:R-:W-:Y:S02]  /*e330*/  ISETP.GE.AND P2, PT, R22.reuse, R159.reuse, PT ;  /* 0x0000009f1600720c */ /* 0x0c0fe40003f46270 */
[----:B------:R-:W-:Y:S02]  /*e340*/  ISETP.GE.AND P6, PT, R27, R159, PT ;  /* 0x0000009f1b00720c */ /* 0x000fe40003fc6270 */
[----:B------:R-:W-:Y:S02]  /*e350*/  FSEL R23, R23, -INF , !P5 ;  /* 0xff80000017177808 */ /* 0x000fe40006800000 */
[----:B------:R-:W-:Y:S02]  /*e360*/  ISETP.GE.AND P5, PT, R22, R156, PT ;  /* 0x0000009c1600720c */ /* 0x000fe40003fa6270 */
[----:B------:R-:W-:Y:S02]  /*e370*/  FSEL R88, R88, -INF , P2 ;  /* 0xff80000058587808 */ /* 0x000fe40001000000 */
[----:B------:R-:W-:-:S02]  /*e380*/  FSEL R89, R89, -INF , P6 ;  /* 0xff80000059597808 */ /* 0x000fc40003000000 */
[CC--:B------:R-:W-:Y:S02]  /*e390*/  ISETP.GE.AND P2, PT, R9.reuse, R158.reuse, PT ;  /* 0x0000009e0900720c */ /* 0x0c0fe40003f46270 */
        /* <DEDUP_REMOVED lines=11> */
[----:B------:R-:W-:Y:S02]  /*e450*/  FSEL R32, R32, -INF , !P4 ;  /* 0xff80000020207808 */ /* 0x000fe40006000000 */
[----:B------:R-:W-:Y:S02]  /*e460*/  ISETP.GE.AND P5, PT, R21, R157, PT ;  /* 0x0000009d1500720c */ /* 0x000fe40003fa6270 */
[-C--:B------:R-:W-:Y:S02]  /*e470*/  ISETP.GE.AND P4, PT, R19, R158.reuse, PT ;  /* 0x0000009e1300720c */ /* 0x080fe40003f86270 */
[----:B------:R-:W-:Y:S02]  /*e480*/  FSEL R46, R46, -INF , P0 ;  /* 0xff8000002e2e7808 */ /* 0x000fe40000000000 */
[----:B------:R-:W-:Y:S02]  /*e490*/  FSEL R28, R50, -INF , P2 ;  /* 0xff800000321c7808 */ /* 0x000fe40001000000 */
[----:B------:R-:W-:-:S02]  /*e4a0*/  ISETP.GE.AND P1, PT, R16, R158, PT ;  /* 0x0000009e1000720c */ /* 0x000fc40003f26270 */
[----:B------:R-:W-:Y:S02]  /*e4b0*/  FSEL R26, R26, -INF , !P3 ;  /* 0xff8000001a1a7808 */ /* 0x000fe40005800000 */
[C---:B------:R-:W-:Y:S02]  /*e4c0*/  ISETP.GE.AND P3, PT, R14.reuse, R158, PT ;  /* 0x0000009e0e00720c */ /* 0x040fe40003f66270 */
[-C--:B------:R-:W-:Y:S02]  /*e4d0*/  ISETP.GE.AND P0, PT, R14, R157.reuse, PT ;  /* 0x0000009d0e00720c */ /* 0x080fe40003f06270 */
[----:B------:R-:W-:Y:S02]  /*e4e0*/  ISETP.GE.AND P2, PT, R19, R157, PT ;  /* 0x0000009d1300720c */ /* 0x000fe40003f46270 */
[----:B------:R-:W-:Y:S02]  /*e4f0*/  FSEL R47, R47, -INF , P4 ;  /* 0xff8000002f2f7808 */ /* 0x000fe40002000000 */
[----:B------:R-:W-:-:S02]  /*e500*/  FSEL R14, R46, -INF , !P5 ;  /* 0xff8000002e0e7808 */ /* 0x000fc40006800000 */
[----:B------:R-:W-:Y:S02]  /*e510*/  FSEL R28, R28, -INF , !P6 ;  /* 0xff8000001c1c7808 */ /* 0x000fe40007000000 */
[C---:B------:R-:W-:Y:S02]  /*e520*/  ISETP.GE.AND P5, PT, R10.reuse, R158, PT ;  /* 0x0000009e0a00720c */ /* 0x040fe40003fa6270 */
[-C--:B------:R-:W-:Y:S02]  /*e530*/  ISETP.GE.AND P4, PT, R10, R157.reuse, PT ;  /* 0x0000009d0a00720c */ /* 0x080fe40003f86270 */
[----:B------:R-:W-:Y:S02]  /*e540*/  ISETP.GE.AND P6, PT, R16, R157, PT ;  /* 0x0000009d1000720c */ /* 0x000fe40003fc6270 */
[----:B------:R-:W-:Y:S02]  /*e550*/  FSEL R10, R42, -INF , P1 ;  /* 0xff8000002a0a7808 */ /* 0x000fe40000800000 */
[----:B------:R-:W-:-:S02]  /*e560*/  FSEL R52, R47, -INF , !P2 ;  /* 0xff8000002f347808 */ /* 0x000fc40005000000 */
[CC--:B------:R-:W-:Y:S02]  /*e570*/  ISETP.GE.AND P2, PT, R8.reuse, R158.reuse, PT ;  /* 0x0000009e0800720c */ /* 0x0c0fe40003f46270 */
[-C--:B------:R-:W-:Y:S02]  /*e580*/  ISETP.GE.AND P1, PT, R8, R157.reuse, PT ;  /* 0x0000009d0800720c */ /* 0x080fe40003f26270 */
[----:B------:R-:W-:Y:S02]  /*e590*/  FSEL R8, R43, -INF , P3 ;  /* 0xff8000002b087808 */ /* 0x000fe40001800000 */
[----:B------:R-:W-:Y:S01]  /*e5a0*/  FSEL R10, R10, -INF , !P6 ;  /* 0xff8000000a0a7808 */ /* 0x000fe20007000000 */
[----:B------:R-:W-:Y:S01]  /*e5b0*/  LDSM.16.MT88.4 R40, [R134+0xa000] ;  /* 0x00a000008628783b */ /* 0x000fe20000004200 */
[C---:B------:R-:W-:Y:S02]  /*e5c0*/  ISETP.GE.AND P3, PT, R11.reuse, R158, PT ;  /* 0x0000009e0b00720c */ /* 0x040fe40003f66270 */
[----:B------:R-:W-:-:S02]  /*e5d0*/  ISETP.GE.AND P6, PT, R11, R157, PT ;  /* 0x0000009d0b00720c */ /* 0x000fc40003fc6270 */
[----:B------:R-:W-:Y:S02]  /*e5e0*/  FMNMX3.FTZ R11, R3, R56, R48, !PT ;  /* 0x00000038030b7276 */ /* 0x000fe40007810030 */
[----:B------:R-:W-:Y:S02]  /*e5f0*/  FSEL R8, R8, -INF , !P0 ;  /* 0xff80000008087808 */ /* 0x000fe40004000000 */
[----:B------:R-:W-:Y:S02]  /*e600*/  FMNMX3.FTZ R11, R11, R24, R6, !PT ;  /* 0x000000180b0b7276 */ /* 0x000fe40007810006 */
[----:B------:R-:W-:Y:S02]  /*e610*/  FSEL R38, R38, -INF , P5 ;  /* 0xff80000026267808 */ /* 0x000fe40002800000 */
[----:B------:R-:W-:Y:S02]  /*e620*/  FMNMX3.FTZ R11, R11, R4, R12, !PT ;  /* 0x000000040b0b7276 */ /* 0x000fe4000781000c */
[----:B------:R-:W-:-:S02]  /*e630*/  ISETP.GE.AND P0, PT, R13, R158, PT ;  /* 0x0000009e0d00720c */ /* 0x000fc40003f06270 */
[----:B------:R-:W-:Y:S02]  /*e640*/  FMNMX3.FTZ R11, R11, R2, R122, !PT ;  /* 0x000000020b0b7276 */ /* 0x000fe4000781007a */
[----:B------:R-:W-:Y:S02]  /*e650*/  ISETP.GE.AND P5, PT, R13, R157, PT ;  /* 0x0000009d0d00720c */ /* 0x000fe40003fa6270 */
[----:B------:R-:W-:Y:S02]  /*e660*/  FMNMX3.FTZ R13, R11, R120, R124, !PT ;  /* 0x000000780b0d7276 */ /* 0x000fe4000781007c */
[----:B------:R-:W-:Y:S02]  /*e670*/  FMNMX3.FTZ R11, R9, R32, R28, !PT ;  /* 0x00000020090b7276 */ /* 0x000fe4000781001c */
[----:B------:R-:W-:Y:S02]  /*e680*/  FSEL R16, R39, -INF , P2 ;  /* 0xff80000027107808 */ /* 0x000fe40001000000 */
[----:B------:R-:W-:-:S02]  /*e690*/  ISETP.GE.AND P2, PT, R15, R158, PT ;  /* 0x0000009e0f00720c */ /* 0x000fc40003f46270 */
[----:B------:R-:W-:Y:S02]  /*e6a0*/  FMNMX3.FTZ R13, R13, R18, R117, !PT ;  /* 0x000000120d0d7276 */ /* 0x000fe40007810075 */
[----:B------:R-:W-:Y:S02]  /*e6b0*/  FMNMX3.FTZ R11, R11, R26, R14, !PT ;  /* 0x0000001a0b0b7276 */ /* 0x000fe4000781000e */
[----:B------:R-:W-:Y:S02]  /*e6c0*/  FSEL R35, R35, -INF , P0 ;  /* 0xff80000023237808 */ /* 0x000fe40000000000 */
[----:B------:R-:W-:Y:S02]  /*e6d0*/  FSEL R30, R30, -INF , P2 ;  /* 0xff8000001e1e7808 */ /* 0x000fe40001000000 */
[C---:B------:R-:W-:Y:S02]  /*e6e0*/  ISETP.GE.AND P0, PT, R22.reuse, R158, PT ;  /* 0x0000009e1600720c */ /* 0x040fe40003f06270 */
[----:B------:R-:W-:-:S02]  /*e6f0*/  ISETP.GE.AND P2, PT, R22, R157, PT ;  /* 0x0000009d1600720c */ /* 0x000fc40003f46270 */
[----:B------:R-:W-:Y:S02]  /*e700*/  FSEL R162, R38, -INF , !P4 ;  /* 0xff80000026a27808 */ /* 0x000fe40006000000 */
[----:B------:R-:W-:Y:S02]  /*e710*/  FSEL R34, R34, -INF , P3 ;  /* 0xff80000022227808 */ /* 0x000fe40001800000 */
[----:B------:R-:W-:Y:S02]  /*e720*/  FMNMX3.FTZ R22, R13, R23, R114, !PT ;  /* 0x000000170d167276 */ /* 0x000fe40007810072 */
[----:B------:R-:W-:Y:S02]  /*e730*/  FMNMX3.FTZ R11, R11, R52, R10, !PT ;  /* 0x000000340b0b7276 */ /* 0x000fe4000781000a */
[----:B------:R-:W-:Y:S02]  /*e740*/  FSEL R16, R16, -INF , !P1 ;  /* 0xff80000010107808 */ /* 0x000fe40004800000 */
[----:B------:R-:W-:-:S02]  /*e750*/  ISETP.GE.AND P1, PT, R17, R158, PT ;  /* 0x0000009e1100720c */ /* 0x000fc40003f26270 */
[-C--:B------:R-:W-:Y:S02]  /*e760*/  ISETP.GE.AND P4, PT, R15, R157.reuse, PT ;  /* 0x0000009d0f00720c */ /* 0x080fe40003f86270 */
[----:B------:R-:W-:Y:S02]  /*e770*/  FSEL R160, R34, -INF , !P6 ;  /* 0xff80000022a07808 */ /* 0x000fe40007000000 */
[----:B------:R-:W-:Y:S02]  /*e780*/  FMNMX.FTZ R13, R119, R22, !PT ;  /* 0x00000016770d7209 */ /* 0x000fe40007810000 */
[----:B------:R-:W-:Y:S02]  /*e790*/  FMNMX3.FTZ R11, R11, R8, R162, !PT ;  /* 0x000000080b0b7276 */ /* 0x000fe400078100a2 */
[----:B------:R-:W-:Y:S01]  /*e7a0*/  FSEL R31, R31, -INF , P1 ;  /* 0xff8000001f1f7808 */ /* 0x000fe20000800000 */
[----:B------:R-:W1:Y:S01]  /*e7b0*/  SHFL.BFLY PT, R34, R13, 0x2, 0x1f ;  /* 0x0c401f000d227f89 */ /* 0x000e6200000e0000 */
        /* <DEDUP_REMOVED lines=33> */
[-CC-:B------:R-:W-:Y:S01]  /*e9d0*/  FFMA.FTZ R125, R122, R20.reuse, -R121.reuse ;  /* 0x000000147a7d7223 */ /* 0x180fe20000010879 */
[-CC-:B------:R-:W-:Y:S01]  /*e9e0*/  FFMA.FTZ R122, R120, R20.reuse, -R121.reuse ;  /* 0x00000014787a7223 */ /* 0x180fe20000010879 */
[-CC-:B------:R-:W-:Y:S01]  /*e9f0*/  FFMA.FTZ R123, R124, R20.reuse, -R121.reuse ;  /* 0x000000147c7b7223 */ /* 0x180fe20000010879 */
[-CC-:B------:R-:W-:Y:S01]  /*ea00*/  FFMA.FTZ R120, R18, R20.reuse, -R121.reuse ;  /* 0x0000001412787223 */ /* 0x180fe20000010879 */
[----:B------:R-:W4:Y:S01]  /*ea10*/  MUFU.EX2 R33, R33 ;  /* 0x0000002100217308 */ /* 0x000f220000000800 */
[-CC-:B------:R-:W-:Y:S01]  /*ea20*/  FFMA.FTZ R163, R119, R20.reuse, -R121.reuse ;  /* 0x0000001477a37223 */ /* 0x180fe20000010879 */
[-CC-:B------:R-:W-:Y:S01]  /*ea30*/  FFMA.FTZ R117, R117, R20.reuse, -R121.reuse ;  /* 0x0000001475757223 */ /* 0x180fe20000010879 */
[----:B------:R-:W-:Y:S01]  /*ea40*/  FFMA.FTZ R114, R114, R20, -R121 ;  /* 0x0000001472727223 */ /* 0x000fe20000010879 */
[----:B-1----:R-:W-:-:S04]  /*ea50*/  FMNMX.FTZ R3, R30, R11, !PT ;  /* 0x0000000b1e037209 */ /* 0x002fc80007810000 */
[----:B------:R-:W-:Y:S01]  /*ea60*/  FSETP.NEU.FTZ.AND P0, PT, R3, -INF , PT ;  /* 0xff8000000300780b */ /* 0x000fe20003f1d000 */
[----:B------:R-:W-:Y:S01]  /*ea70*/  FMUL.FTZ R21, R20, R3 ;  /* 0x0000000314157220 */ /* 0x000fe20000410000 */
[----:B------:R-:W-:Y:S04]  /*ea80*/  MUFU.EX2 R27, R27 ;  /* 0x0000001b001b7308 */ /* 0x000fe80000000800 */
[----:B------:R-:W-:Y:S02]  /*ea90*/  FSEL R21, R21, RZ, P0 ;  /* 0x000000ff15157208 */ /* 0x000fe40000000000 */
[----:B------:R-:W-:Y:S02]  /*eaa0*/  ISETP.GT.AND P0, PT, R109, R142, PT ;  /* 0x0000008e6d00720c */ /* 0x000fe40003f04270 */
[----:B------:R-:W1:Y:S01]  /*eab0*/  MUFU.EX2 R24, R24 ;  /* 0x0000001800187308 */ /* 0x000e620000000800 */
[-CC-:B------:R-:W-:Y:S01]  /*eac0*/  FFMA.FTZ R108, R9, R20.reuse, -R21.reuse ;  /* 0x00000014096c7223 */ /* 0x180fe20000010815 */
[-CC-:B------:R-:W-:Y:S01]  /*ead0*/  FFMA.FTZ R115, R32, R20.reuse, -R21.reuse ;  /* 0x0000001420737223 */ /* 0x180fe20000010815 */
[-CC-:B------:R-:W-:Y:S01]  /*eae0*/  FFMA.FTZ R28, R28, R20.reuse, -R21.reuse ;  /* 0x000000141c1c7223 */ /* 0x180fe20000010815 */
[-C--:B------:R-:W-:Y:S01]  /*eaf0*/  FFMA.FTZ R31, R26, R20.reuse, -R21 ;  /* 0x000000141a1f7223 */ /* 0x080fe20000010815 */
[-C--:B------:R-:W-:Y:S01]  /*eb00*/  FFMA.FTZ R26, R4, R20.reuse, -R121 ;  /* 0x00000014041a7223 */ /* 0x080fe20000010879 */
[-CC-:B------:R-:W-:Y:S01]  /*eb10*/  FFMA.FTZ R32, R14, R20.reuse, -R21.reuse ;  /* 0x000000140e207223 */ /* 0x180fe20000010815 */
[----:B------:R-:W5:Y:S01]  /*eb20*/  LDSM.16.MT88.4 R4, [R128+0xa000] ;  /* 0x00a000008004783b */ /* 0x000f620000004200 */
[----:B------:R-:W-:Y:S01]  /*eb30*/  MUFU.EX2 R108, R108 ;  /* 0x0000006c006c7308 */ /* 0x000fe20000000800 */
[-CC-:B------:R-:W-:Y:S01]  /*eb40*/  FFMA.FTZ R30, R10, R20.reuse, -R21.reuse ;  /* 0x000000140a1e7223 */ /* 0x180fe20000010815 */
[-CC-:B------:R-:W-:Y:S01]  /*eb50*/  FFMA.FTZ R35, R8, R20.reuse, -R21.reuse ;  /* 0x0000001408237223 */ /* 0x180fe20000010815 */
[----:B------:R-:W5:Y:S01]  /*eb60*/  LDSM.16.MT88.4 R12, [R134+0x8800] ;  /* 0x00880000860c783b */ /* 0x000f620000004200 */
[--C-:B------:R-:W-:Y:S01]  /*eb70*/  FFMA.FTZ R113, R52, R20, -R21.reuse ;  /* 0x0000001434717223 */ /* 0x100fe20000010815 */
[----:B----4-:R-:W-:Y:S01]  /*eb80*/  F2FP.F16.F32.PACK_AB R64, R33, R34 ;  /* 0x000000222140723e */ /* 0x010fe200000000ff */
[-CC-:B------:R-:W-:Y:S01]  /*eb90*/  FFMA.FTZ R124, R162, R20.reuse, -R21.reuse ;  /* 0x00000014a27c7223 */ /* 0x180fe20000010815 */
[----:B------:R-:W4:Y:S01]  /*eba0*/  LDSM.16.MT88.4 R8, [R130+0x8800] ;  /* 0x008800008208783b */ /* 0x000f220000004200 */
[----:B------:R-:W2:Y:S01]  /*ebb0*/  MUFU.EX2 R115, R115 ;  /* 0x0000007300737308 */ /* 0x000ea20000000800 */
[----:B-1----:R-:W-:Y:S01]  /*ebc0*/  F2FP.F16.F32.PACK_AB R66, R24, R27 ;  /* 0x0000001b1842723e */ /* 0x002fe200000000ff */
[-CC-:B------:R-:W-:Y:S01]  /*ebd0*/  FFMA.FTZ R145, R16, R20.reuse, -R21.reuse ;  /* 0x0000001410917223 */ /* 0x180fe20000010815 */
[-CC-:B------:R-:W-:Y:S01]  /*ebe0*/  FFMA.FTZ R127, R160, R20.reuse, -R21.reuse ;  /* 0x00000014a07f7223 */ /* 0x180fe20000010815 */
[-C--:B------:R-:W-:Y:S01]  /*ebf0*/  FFMA.FTZ R126, R126, R20.reuse, -R21 ;  /* 0x000000147e7e7223 */ /* 0x080fe20000010815 */
[----:B------:R-:W-:Y:S01]  /*ec00*/  LDSM.16.MT88.4 R16, [R129+0xb000] ;  /* 0x00b000008110783b */ /* 0x000fe20000004200 */
[-C--:B------:R-:W-:Y:S01]  /*ec10*/  FFMA.FTZ R160, R23, R20.reuse, -R121 ;  /* 0x0000001417a07223 */ /* 0x080fe20000010879 */
[-CC-:B------:R-:W-:Y:S01]  /*ec20*/  FFMA.FTZ R118, R118, R20.reuse, -R21.reuse ;  /* 0x0000001476767223 */ /* 0x180fe20000010815 */
[----:B------:R-:W-:Y:S01]  /*ec30*/  MUFU.EX2 R28, R28 ;  /* 0x0000001c001c7308 */ /* 0x000fe20000000800 */
[-CC-:B------:R-:W-:Y:S01]  /*ec40*/  FFMA.FTZ R119, R116, R20.reuse, -R21.reuse ;  /* 0x0000001474777223 */ /* 0x180fe20000010815 */
[-CC-:B------:R-:W-:Y:S01]  /*ec50*/  FFMA.FTZ R112, R112, R20.reuse, -R21.reuse ;  /* 0x0000001470707223 */ /* 0x180fe20000010815 */
[----:B------:R-:W-:Y:S01]  /*ec60*/  FFMA.FTZ R161, R22, R20, -R21 ;  /* 0x0000001416a17223 */ /* 0x000fe20000010815 */
[----:B------:R-:W-:Y:S01]  /*ec70*/  FADD.FTZ R34, R34, R33 ;  /* 0x0000002122227221 */ /* 0x000fe20000010000 */
[----:B------:R-:W-:Y:S03]  /*ec80*/  LDSM.16.MT88.4 R20, [R130+0x9800] ;  /* 0x009800008214783b */ /* 0x000fe60000004200 */
[----:B------:R-:W1:Y:S01]  /*ec90*/  MUFU.EX2 R31, R31 ;  /* 0x0000001f001f7308 */ /* 0x000e620000000800 */
[----:B--2---:R-:W-:Y:S01]  /*eca0*/  F2FP.F16.F32.PACK_AB R65, R115, R108 ;  /* 0x0000006c7341723e */ /* 0x004fe200000000ff */
[----:B------:R-:W-:Y:S01]  /*ecb0*/  FADD.FTZ R115, R108, R115 ;  /* 0x000000736c737221 */ /* 0x000fe20000010000 */
[----:B------:R-:W-:-:S04]  /*ecc0*/  FADD.FTZ R27, R27, R34 ;  /* 0x000000221b1b7221 */ /* 0x000fc80000010000 */
[----:B------:R-:W-:Y:S01]  /*ecd0*/  FADD.FTZ R24, R24, R27 ;  /* 0x0000001b18187221 */ /* 0x000fe20000010000 */
[----:B------:R-:W-:Y:S08]  /*ece0*/  MUFU.EX2 R29, R29 ;  /* 0x0000001d001d7308 */ /* 0x000ff00000000800 */
[----:B------:R-:W2:Y:S01]  /*ecf0*/  MUFU.EX2 R26, R26 ;  /* 0x0000001a001a7308 */ /* 0x000ea20000000800 */
        /* <DEDUP_REMOVED lines=20> */
[C---:B---3--:R-:W-:Y:S07]  /*ee40*/  HMMA.16816.F32 R52, R64.reuse, R56, RZ ;  /* 0x000000384034723c */ /* 0x048fee00000018ff */
[----:B------:R-:W3:Y:S01]  /*ee50*/  MUFU.EX2 R120, R120 ;  /* 0x0000007800787308 */ /* 0x000ee20000000800 */
[C---:B------:R-:W-:Y:S07]  /*ee60*/  HMMA.16816.F32 R76, R64.reuse, R78, RZ ;  /* 0x0000004e404c723c */ /* 0x040fee00000018ff */
[----:B------:R-:W3:Y:S01]  /*ee70*/  MUFU.EX2 R124, R124 ;  /* 0x0000007c007c7308 */ /* 0x000ee20000000800 */
        /* <DEDUP_REMOVED lines=8> */
[----:B-----5:R-:W-:Y:S01]  /*ef00*/  HMMA.16816.F32 R60, R64, R4, RZ ;  /* 0x00000004403c723c */ /* 0x020fe200000018ff */
[----:B--2---:R-:W-:Y:S01]  /*ef10*/  F2FP.F16.F32.PACK_AB R4, R26, R29 ;  /* 0x0000001d1a04723e */ /* 0x004fe200000000ff */
        /* <DEDUP_REMOVED lines=8> */
[----:B----4-:R-:W-:Y:S01]  /*efa0*/  F2FP.F16.F32.PACK_AB R7, R35, R30 ;  /* 0x0000001e2307723e */ /* 0x010fe200000000ff */
[----:B------:R-:W-:Y:S02]  /*efb0*/  FADD.FTZ R25, R25, R26 ;  /* 0x0000001a19197221 */ /* 0x000fe40000010000 */
[----:B------:R-:W-:Y:S01]  /*efc0*/  FADD.FTZ R30, R30, R113 ;  /* 0x000000711e1e7221 */ /* 0x000fe20000010000 */
[----:B------:R-:W-:Y:S01]  /*efd0*/  MUFU.EX2 R114, R114 ;  /* 0x0000007200727308 */ /* 0x000fe20000000800 */
[----:B------:R-:W-:-:S02]  /*efe0*/  FADD.FTZ R2, R2, R25 ;  /* 0x0000001902027221 */ /* 0x000fc40000010000 */
[C---:B------:R-:W-:Y:S05]  /*eff0*/  HMMA.16816.F32 R96, R4.reuse, R12, R96 ;  /* 0x0000000c0460723c */ /* 0x040fea0000001860 */
[----:B------:R-:W-:Y:S01]  /*f000*/  FADD.FTZ R35, R35, R30 ;  /* 0x0000001e23237221 */ /* 0x000fe20000010000 */
[----:B------:R-:W2:Y:S02]  /*f010*/  MUFU.EX2 R163, R163 ;  /* 0x000000a300a37308 */ /* 0x000ea40000000800 */
[C---:B------:R-:W-:Y:S01]  /*f020*/  HMMA.16816.F32 R92, R4.reuse, R14, R92 ;  /* 0x0000000e045c723c */ /* 0x040fe2000000185c */
[----:B------:R-:W4:Y:S05]  /*f030*/  LDSM.16.MT88.4 R12, [R129+0x8800] ;  /* 0x00880000810c783b */ /* 0x000f2a0000004200 */
[----:B------:R-:W-:Y:S02]  /*f040*/  MUFU.EX2 R118, R118 ;  /* 0x0000007600767308 */ /* 0x000fe40000000800 */
[C---:B------:R-:W-:Y:S06]  /*f050*/  HMMA.16816.F32 R88, R4.reuse, R8, R88 ;  /* 0x000000080458723c */ /* 0x040fec0000001858 */
[----:B------:R-:W5:Y:S02]  /*f060*/  MUFU.EX2 R119, R119 ;  /* 0x0000007700777308 */ /* 0x000f640000000800 */
[C---:B------:R-:W-:Y:S01]  /*f070*/  HMMA.16816.F32 R84, R4.reuse, R10, R84 ;  /* 0x0000000a0454723c */ /* 0x040fe20000001854 */
[----:B------:R-:W3:Y:S05]  /*f080*/  LDSM.16.MT88.4 R8, [R128+0x8800] ;  /* 0x008800008008783b */ /* 0x000eea0000004200 */
[----:B------:R-:W-:Y:S08]  /*f090*/  MUFU.EX2 R112, R112 ;  /* 0x0000007000707308 */ /* 0x000ff00000000800 */
[----:B------:R-:W5:Y:S01]  /*f0a0*/  MUFU.EX2 R161, R161 ;  /* 0x000000a100a17308 */ /* 0x000f620000000800 */
[C---:B----4-:R-:W-:Y:S08]  /*f0b0*/  HMMA.16816.F32 R80, R4.reuse, R12, R80 ;  /* 0x0000000c0450723c */ /* 0x050ff00000001850 */
[C---:B------:R-:W-:Y:S01]  /*f0c0*/  HMMA.16816.F32 R76, R4.reuse, R14, R76 ;  /* 0x0000000e044c723c */ /* 0x040fe2000000184c */
[----:B------:R-:W4:Y:S07]  /*f0d0*/  LDSM.16.MT88.4 R12, [R134+0xa800] ;  /* 0x00a80000860c783b */ /* 0x000f2e0000004200 */
[C---:B---3--:R-:W-:Y:S08]  /*f0e0*/  HMMA.16816.F32 R72, R4.reuse, R8, R72 ;  /* 0x000000080448723c */ /* 0x048ff00000001848 */
[C---:B------:R-:W-:Y:S01]  /*f0f0*/  HMMA.16816.F32 R68, R4.reuse, R10, R68 ;  /* 0x0000000a0444723c */ /* 0x040fe20000001844 */
[----:B------:R-:W3:Y:S07]  /*f100*/  LDSM.16.MT88.4 R8, [R130+0xa800] ;  /* 0x00a800008208783b */ /* 0x000eee0000004200 */
        /* <DEDUP_REMOVED lines=10> */
[----:B------:R-:W-:Y:S01]  /*f1b0*/  HMMA.16816.F32 R64, R4, R10, R64 ;  /* 0x0000000a0440723c */ /* 0x000fe20000001840 */
[----:B------:R-:W3:Y:S02]  /*f1c0*/  LDSM.16.MT88.4 R8, [R130+0x9000] ;  /* 0x009000008208783b */ /* 0x000ee40000004200 */
[----:B------:R-:W-:Y:S01]  /*f1d0*/  F2FP.F16.F32.PACK_AB R4, R122, R125 ;  /* 0x0000007d7a04723e */ /* 0x000fe200000000ff */
[----:B------:R-:W-:Y:S01]  /*f1e0*/  FADD.FTZ R125, R125, R2 ;  /* 0x000000027d7d7221 */ /* 0x000fe20000010000 */
[----:B------:R-:W-:Y:S01]  /*f1f0*/  F2FP.F16.F32.PACK_AB R6, R120, R123 ;  /* 0x0000007b7806723e */ /* 0x000fe200000000ff */
[----:B------:R-:W-:Y:S01]  /*f200*/  FADD.FTZ R2, R124, R35 ;  /* 0x000000237c027221 */ /* 0x000fe20000010000 */
[C---:B------:R-:W-:Y:S01]  /*f210*/  F2FP.F16.F32.PACK_AB R5, R145.reuse, R124 ;  /* 0x0000007c9105723e */ /* 0x040fe200000000ff */
[----:B------:R-:W-:Y:S01]  /*f220*/  FADD.FTZ R122, R122, R125 ;  /* 0x0000007d7a7a7221 */ /* 0x000fe20000010000 */
[----:B------:R-:W-:Y:S01]  /*f230*/  F2FP.F16.F32.PACK_AB R7, R126, R127 ;  /* 0x0000007f7e07723e */ /* 0x000fe200000000ff */
[----:B------:R-:W-:-:S02]  /*f240*/  FADD.FTZ R2, R145, R2 ;  /* 0x0000000291027221 */ /* 0x000fc40000010000 */
[----:B------:R-:W-:-:S04]  /*f250*/  FADD.FTZ R123, R123, R122 ;  /* 0x0000007a7b7b7221 */ /* 0x000fc80000010000 */
[----:B------:R-:W-:Y:S03]  /*f260*/  HMMA.16816.F32 R52, R4, R16, R52 ;  /* 0x000000100434723c */ /* 0x000fe60000001834 */
[----:B------:R-:W-:-:S05]  /*f270*/  FADD.FTZ R120, R120, R123 ;  /* 0x0000007b78787221 */ /* 0x000fca0000010000 */
[C---:B------:R-:W-:Y:S01]  /*f280*/  HMMA.16816.F32 R56, R4.reuse, R18, R56 ;  /* 0x000000120438723c */ /* 0x040fe20000001838 */
[----:B------:R-:W-:Y:S07]  /*f290*/  LDSM.16.MT88.4 R16, [R129+0x9800] ;  /* 0x009800008110783b */ /* 0x000fee0000004200 */
        /* <DEDUP_REMOVED lines=19> */
[----:B------:R-:W-:Y:S03]  /*f3d0*/  HMMA.16816.F32 R64, R4, R14, R64 ;  /* 0x0000000e0440723c */ /* 0x000fe60000001840 */
[----:B-1----:R-:W-:Y:S01]  /*f3e0*/  F2FP.F16.F32.PACK_AB R4, R160, R117 ;  /* 0x00000075a004723e */ /* 0x002fe200000000ff */
[----:B------:R-:W1:Y:S01]  /*f3f0*/  LDSM.16.MT88.4 R12, [R128+0x9800] ;  /* 0x00980000800c783b */ /* 0x000e620000004200 */
[----:B--2---:R-:W-:Y:S01]  /*f400*/  F2FP.F16.F32.PACK_AB R6, R163, R114 ;  /* 0x00000072a306723e */ /* 0x004fe200000000ff */
[----:B------:R-:W-:Y:S01]  /*f410*/  FADD.FTZ R117, R117, R120 ;  /* 0x0000007875757221 */ /* 0x000fe20000010000 */
[----:B-----5:R-:W-:-:S02]  /*f420*/  F2FP.F16.F32.PACK_AB R5, R119, R118 ;  /* 0x000000767705723e */ /* 0x020fc400000000ff */
[----:B------:R-:W-:Y:S01]  /*f430*/  F2FP.F16.F32.PACK_AB R7, R161, R112 ;  /* 0x00000070a107723e */ /* 0x000fe200000000ff */
[----:B------:R-:W-:-:S04]  /*f440*/  FADD.FTZ R117, R160, R117 ;  /* 0x00000075a0757221 */ /* 0x000fc80000010000 */
[----:B------:R-:W-:Y:S02]  /*f450*/  FADD.FTZ R114, R114, R117 ;  /* 0x0000007572727221 */ /* 0x000fe40000010000 */
[----:B---3--:R-:W-:Y:S03]  /*f460*/  HMMA.16816.F32 R96, R4, R8, R96 ;  /* 0x000000080460723c */ /* 0x008fe60000001860 */
[----:B------:R-:W-:-:S05]  /*f470*/  FADD.FTZ R163, R163, R114 ;  /* 0x00000072a3a37221 */ /* 0x000fca0000010000 */
        /* <DEDUP_REMOVED lines=13> */
[C---:B---3--:R-:W-:Y:S08]  /*f550*/  HMMA.16816.F32 R44, R4.reuse, R16, R44 ;  /* 0x00000010042c723c */ /* 0x048ff0000000182c */
[C---:B------:R-:W-:Y:S08]  /*f560*/  HMMA.16816.F32 R48, R4.reuse, R18, R48 ;  /* 0x000000120430723c */ /* 0x040ff00000001830 */
[C---:B-1----:R-:W-:Y:S08]  /*f570*/  HMMA.16816.F32 R52, R4.reuse, R12, R52 ;  /* 0x0000000c0434723c */ /* 0x042ff00000001834 */
        /* <DEDUP_REMOVED lines=79> */
.L_x_14298:
        /* <DEDUP_REMOVED lines=8> */
.L_x_14299:
[----:B------:R-:W-:Y:S05]  /*faf0*/  BSYNC.RECONVERGENT B0 ;  /* 0x0000000000007941 */ /* 0x000fea0003800200 */
.L_x_14297:
        /* <DEDUP_REMOVED lines=15> */
[----:B------:R-:W-:Y:S01]  /*fbf0*/  LDGSTS.E.BYPASS.LTC128B.128 [R106+0xa800], desc[UR4][R10.64+0x80] ;  /* 0x0a8000800a6a7fae */ /* 0x000fe2000b981a04 */
[----:B------:R-:W-:-:S03]  /*fc00*/  ISETP.GT.AND P1, PT, R109, R142, PT ;  /* 0x0000008e6d00720c */ /* 0x000fc60003f24270 */
        /* <DEDUP_REMOVED lines=123> */
[----:B-1----:R-:W-:Y:S01]  /*103c0*/  VIADD R118, R118, 0xffffffe ;  /* 0x0ffffffe76767836 */ /* 0x002fe20000000000 */
[----:B------:R-:W-:-:S05]  /*103d0*/  IABS R112, R108 ;  /* 0x0000006c00707213 */ /* 0x000fca0000000000 */
[----:B------:R-:W1:Y:S01]  /*103e0*/  F2I.FTZ.U32.TRUNC.NTZ R119, R118 ;  /* 0x0000007600777305 */ /* 0x000e62000021f000 */
[----:B------:R-:W-:Y:S01]  /*103f0*/  IADD3 R112, PT, PT, RZ, -R112, RZ ;  /* 0x80000070ff707210 */ /* 0x000fe20007ffe0ff */
        /* <DEDUP_REMOVED lines=13> */
[--C-:B------:R-:W-:Y:S01]  /*104d0*/  @!P1 IMAD.IADD R103, R103, 0x1, -R2.reuse ;  /* 0x0000000167679824 */ /* 0x100fe200078e0a02 */
[----:B------:R-:W-:Y:S01]  /*104e0*/  @!P1 IADD3 R114, PT, PT, R114, 0x1, RZ ;  /* 0x0000000172729810 */ /* 0x000fe20007ffe0ff */
[----:B------:R-:W-:Y:S01]  /*104f0*/  @!P3 IMAD.IADD R113, R113, 0x1, -R2 ;  /* 0x000000017171b824 */ /* 0x000fe200078e0a02 */
[----:B------:R-:W-:Y:S01]  /*10500*/  ISETP.NE.AND P1, PT, R108, RZ, PT ;  /* 0x000000ff6c00720c */ /* 0x000fe20003f25270 */
[----:B------:R-:W-:Y:S01]  /*10510*/  @!P3 VIADD R116, R116, 0x1 ;  /* 0x000000017474b836 */ /* 0x000fe20000000000 */
[-C--:B------:R-:W-:Y:S02]  /*10520*/  ISETP.GE.U32.AND P4, PT, R103, R2.reuse, PT ;  /* 0x000000026700720c */ /* 0x080fe40003f86070 */
[----:B------:R-:W-:Y:S02]  /*10530*/  ISETP.GE.U32.AND P5, PT, R113, R2, PT ;  /* 0x000000027100720c */ /* 0x000fe40003fa6070 */
[----:B------:R-:W-:-:S09]  /*10540*/  LOP3.LUT R113, RZ, R108, RZ, 0x33, !PT ;  /* 0x0000006cff717212 */ /* 0x000fd200078e33ff */
[----:B------:R-:W-:Y:S02]  /*10550*/  @P4 IADD3 R114, PT, PT, R114, 0x1, RZ ;  /* 0x0000000172724810 */ /* 0x000fe40007ffe0ff */
[----:B------:R-:W-:Y:S02]  /*10560*/  @P5 VIADD R116, R116, 0x1 ;  /* 0x0000000174745836 */ /* 0x000fe40000000000 */
[----:B------:R-:W-:Y:S02]  /*10570*/  @!P0 IADD3 R114, PT, PT, -R114, RZ, RZ ;  /* 0x000000ff72728210 */ /* 0x000fe40007ffe1ff */
[----:B------:R-:W-:Y:S02]  /*10580*/  @!P2 IMAD.MOV R116, RZ, RZ, -R116 ;  /* 0x000000ffff74a224 */ /* 0x000fe400078e0a74 */
[C---:B------:R-:W-:Y:S02]  /*10590*/  SEL R112, R113.reuse, R114, !P1 ;  /* 0x0000007271707207 */ /* 0x040fe40004800000 */
[----:B------:R-:W2:Y:S01]  /*105a0*/  LD.E.64 R114, desc[UR4][R100.64+0x38] ;  /* 0x0000380464727980 */ /* 0x000ea2000c101b00 */
[----:B------:R-:W-:-:S02]  /*105b0*/  SEL R113, R113, R116, !P1 ;  /* 0x0000007471717207 */ /* 0x000fc40004800000 */
[--C-:B------:R-:W-:Y:S01]  /*105c0*/  IMAD.WIDE R120, R112, 0x4, R154.reuse ;  /* 0x0000000470787825 */ /* 0x100fe200078e029a */
[----:B------:R-:W3:Y:S03]  /*105d0*/  LD.E.64 R116, desc[UR4][R100.64+0x20] ;  /* 0x0000200464747980 */ /* 0x000ee6000c101b00 */
[C---:B------:R-:W-:Y:S01]  /*105e0*/  IMAD.WIDE R118, R113.reuse, 0x4, R154 ;  /* 0x0000000471767825 */ /* 0x040fe200078e029a */
[----:B------:R-:W4:Y:S04]  /*105f0*/  LD.E R103, desc[UR4][R120.64] ;  /* 0x0000000478677980 */ /* 0x000f28000c101900 */
[----:B------:R-:W4:Y:S01]  /*10600*/  LD.E R2, desc[UR4][R118.64] ;  /* 0x0000000476027980 */ /* 0x000f22000c101900 */
[----:B------:R-:W-:-:S05]  /*10610*/  IADD3 R113, PT, PT, R113, -R112, RZ ;  /* 0x8000007071717210 */ /* 0x000fca0007ffe0ff */
[----:B------:R-:W-:-:S05]  /*10620*/  IMAD R112, R108, R113, -0x40 ;  /* 0xffffffc06c707424 */ /* 0x000fca00078e0271 */
[----:B------:R-:W-:Y:S01]  /*10630*/  SHF.R.S32.HI R113, RZ, 0x1f, R112 ;  /* 0x0000001fff717819 */ /* 0x000fe20000011470 */
[----:B--2---:R-:W-:-:S04]  /*10640*/  IMAD R108, R115, R112, RZ ;  /* 0x00000070736c7224 */ /* 0x004fc800078e02ff */
[C---:B------:R-:W-:Y:S02]  /*10650*/  IMAD R108, R114.reuse, R113, R108 ;  /* 0x00000071726c7224 */ /* 0x040fe400078e026c */
[----:B------:R-:W-:-:S04]  /*10660*/  IMAD.WIDE.U32 R112, R114, R112, RZ ;  /* 0x0000007072707225 */ /* 0x000fc800078e00ff */
[----:B----4-:R-:W-:Y:S01]  /*10670*/  IMAD.IADD R103, R103, 0x1, -R2 ;  /* 0x0000000167677824 */ /* 0x010fe200078e0a02 */
[----:B------:R-:W-:Y:S01]  /*10680*/  IADD3 R115, PT, PT, R113, R108, RZ ;  /* 0x0000006c71737210 */ /* 0x000fe20007ffe0ff */
[----:B------:R-:W-:Y:S02]  /*10690*/  IMAD.MOV.U32 R114, RZ, RZ, R112 ;  /* 0x000000ffff727224 */ /* 0x000fe400078e0070 */
[----:B---3--:R-:W-:Y:S01]  /*106a0*/  IMAD R113, R117, R103, RZ ;  /* 0x0000006775717224 */ /* 0x008fe200078e02ff */
[----:B------:R-:W-:Y:S01]  /*106b0*/  SHF.R.S32.HI R2, RZ, 0x1f, R103 ;  /* 0x0000001fff027819 */ /* 0x000fe20000011467 */
[----:B------:R-:W-:-:S04]  /*106c0*/  IMAD.WIDE.U32 R114, R103, R116, R114 ;  /* 0x0000007467727225 */ /* 0x000fc800078e0072 */
[----:B------:R-:W-:Y:S01]  /*106d0*/  IMAD R2, R116, R2, R113 ;  /* 0x0000000274027224 */ /* 0x000fe200078e0271 */
[----:B------:R-:W-:-:S04]  /*106e0*/  LEA R144, P0, R114, R144, 0x1 ;  /* 0x0000009072907211 */ /* 0x000fc800078008ff */
[----:B------:R-:W-:-:S04]  /*106f0*/  IADD3 R2, PT, PT, R115, R2, RZ ;  /* 0x0000000273027210 */ /* 0x000fc80007ffe0ff */
[----:B------:R-:W-:Y:S01]  /*10700*/  LEA.HI.X R143, R114, R143, R2, 0x1, P0 ;  /* 0x0000008f728f7211 */ /* 0x000fe200000f0c02 */
[----:B------:R-:W-:Y:S05]  /*10710*/  BRA `(.L_x_14304) ;  /* 0x0000000000207947 */ /* 0x000fea0003800000 */
.L_x_14303:
        /* <DEDUP_REMOVED lines=8> */
.L_x_14304:
[----:B------:R-:W-:Y:S05]  /*107a0*/  BSYNC.RECONVERGENT B0 ;  /* 0x0000000000007941 */ /* 0x000fea0003800200 */
.L_x_14302:
        /* <DEDUP_REMOVED lines=11> */
[----:B------:R-:W-:Y:S02]  /*10860*/  IADD3 R116, P0, PT, R112, R103, RZ ;  /* 0x0000006770747210 */ /* 0x000fe40007f1e0ff */
[-C--:B------:R-:W-:Y:S01]  /*10870*/  IADD3.X R113, PT, PT, R115, R2.reuse, RZ, P1, !PT ;  /* 0x0000000273717210 */ /* 0x080fe20000ffe4ff */
[----:B------:R1:W-:Y:S03]  /*10880*/  LDGSTS.E.BYPASS.LTC128B.128 [R106+0x4800], desc[UR4][R114.64] ;  /* 0x04800000726a7fae */ /* 0x0003e6000b981a04 */
[----:B------:R-:W-:Y:S01]  /*10890*/  IADD3.X R117, PT, PT, R113, R2, RZ, P0, !PT ;  /* 0x0000000271757210 */ /* 0x000fe200007fe4ff */
[----:B------:R1:W-:Y:S04]  /*108a0*/  LDGSTS.E.BYPASS.LTC128B.128 [R106+0x6800], desc[UR4][R114.64+0x80] ;  /* 0x06800080726a7fae */ /* 0x0003e8000b981a04 */
[----:B------:R1:W-:Y:S04]  /*108b0*/  LDGSTS.E.BYPASS.LTC128B.128 [R106+0x5000], desc[UR4][R112.64] ;  /* 0x05000000706a7fae */ /* 0x0003e8000b981a04 */
[----:B------:R1:W-:Y:S04]  /*108c0*/  LDGSTS.E.BYPASS.LTC128B.128 [R106+0x7000], desc[UR4][R112.64+0x80] ;  /* 0x07000080706a7fae */ /* 0x0003e8000b981a04 */
[----:B------:R1:W-:Y:S04]  /*108d0*/  LDGSTS.E.BYPASS.LTC128B.128 [R106+0x5800], desc[UR4][R116.64] ;  /* 0x05800000746a7fae */ /* 0x0003e8000b981a04 */
[----:B------:R1:W-:Y:S04]  /*108e0*/  LDGSTS.E.BYPASS.LTC128B.128 [R106+0x7800], desc[UR4][R116.64+0x80] ;  /* 0x07800080746a7fae */ /* 0x0003e8000b981a04 */
[----:B------:R-:W0:Y:S02]  /*108f0*/  LDGDEPBAR ;  /* 0x00000000000079af */ /* 0x000e240000000000 */
.L_x_14301:
[----:B------:R-:W-:Y:S05]  /*10900*/  BSYNC.RECONVERGENT B1 ;  /* 0x0000000000017941 */ /* 0x000fea0003800200 */
.L_x_14300:
[----:B------:R-:W2:Y:S01]  /*10910*/  LD.E R103, desc[UR4][R100.64+0xdc] ;  /* 0x0000dc0464677980 */ /* 0x000ea2000c101900 */
[----:B------:R-:W-:-:S04]  /*10920*/  IMAD R0, R107, 0x40, R0 ;  /* 0x000000406b007824 */ /* 0x000fc800078e0200 */
[C---:B-1----:R-:W-:Y:S02]  /*10930*/  VIADD R106, R0.reuse, 0xffffff80 ;  /* 0xffffff80006a7836 */ /* 0x042fe40000000000 */
[----:B------:R-:W-:-:S03]  /*10940*/  VIADD R2, R0, 0xffffff81 ;  /* 0xffffff8100027836 */ /* 0x000fc60000000000 */
[CC--:B------:R-:W-:Y:S02]  /*10950*/  ISETP.GE.AND P1, PT, R106.reuse, R159.reuse, PT ;  /* 0x0000009f6a00720c */ /* 0x0c0fe40003f26270 */
[-C--:B------:R-:W-:Y:S02]  /*10960*/  ISETP.GE.AND P0, PT, R106, R158.reuse, PT ;  /* 0x0000009e6a00720c */ /* 0x080fe40003f06270 */
[----:B------:R-:W-:Y:S01]  /*10970*/  FSEL R189, R32, -INF , P1 ;  /* 0xff80000020bd7808 */ /* 0x000fe20000800000 */
[----:B------:R-:W-:Y:S01]  /*10980*/  VIADD R32, R0, 0xffffff88 ;  /* 0xffffff8800207836 */ /* 0x000fe20000000000 */
[----:B------:R-:W-:Y:S02]  /*10990*/  ISETP.GE.AND P3, PT, R2, R158, PT ;  /* 0x0000009e0200720c */ /* 0x000fe40003f66270 */
[----:B------:R-:W-:Y:S02]  /*109a0*/  FSEL R34, R34, -INF , P0 ;  /* 0xff80000022227808 */ /* 0x000fe40000000000 */
[----:B------:R-:W-:-:S02]  /*109b0*/  ISETP.GE.AND P2, PT, R2, R159, PT ;  /* 0x0000009f0200720c */ /* 0x000fc40003f46270 */
[----:B------:R-:W-:Y:S02]  /*109c0*/  ISETP.GE.AND P0, PT, R32, R159, PT ;  /* 0x0000009f2000720c */ /* 0x000fe40003f06270 */
[C---:B------:R-:W-:Y:S02]  /*109d0*/  ISETP.GE.AND P4, PT, R2.reuse, R156, PT ;  /* 0x0000009c0200720c */ /* 0x040fe40003f86270 */
[----:B------:R-:W-:Y:S01]  /*109e0*/  ISETP.GE.AND P1, PT, R2, R157, PT ;  /* 0x0000009d0200720c */ /* 0x000fe20003f26270 */
[----:B------:R-:W-:Y:S01]  /*109f0*/  VIADD R2, R0, 0xffffff89 ;  /* 0xffffff8900027836 */ /* 0x000fe20000000000 */
[----:B------:R-:W-:Y:S02]  /*10a00*/  FSEL R35, R35, -INF , P3 ;  /* 0xff80000023237808 */ /* 0x000fe40001800000 */
[----:B------:R-:W-:Y:S02]  /*10a10*/  FSEL R33, R33, -INF , P2 ;  /* 0xff80000021217808 */ /* 0x000fe40001000000 */
[----:B------:R-:W-:Y:S01]  /*10a20*/  FSEL R191, R28, -INF , P0 ;  /* 0xff8000001cbf7808 */ /* 0x000fe20000000000 */
[----:B------:R-:W-:Y:S01]  /*10a30*/  VIADD R28, R0, 0xffffff90 ;  /* 0xffffff90001c7836 */ /* 0x000fe20000000000 */
[----:B------:R-:W-:-:S02]  /*10a40*/  ISETP.GE.AND P2, PT, R32, R158, PT ;  /* 0x0000009e2000720c */ /* 0x000fc40003f46270 */
[----:B------:R-:W-:Y:S02]  /*10a50*/  FSEL R183, R35, -INF , !P1 ;  /* 0xff80000023b77808 */ /* 0x000fe40004800000 */
[----:B------:R-:W-:Y:S02]  /*10a60*/  ISETP.GE.AND P5, PT, R106, R157, PT ;  /* 0x0000009d6a00720c */ /* 0x000fe40003fa6270 */
[C---:B------:R-:W-:Y:S02]  /*10a70*/  ISETP.GE.AND P1, PT, R2.reuse, R158, PT ;  /* 0x0000009e0200720c */ /* 0x040fe40003f26270 */
[----:B------:R-:W-:Y:S02]  /*10a80*/  ISETP.GE.AND P3, PT, R2, R159, PT ;  /* 0x0000009f0200720c */ /* 0x000fe40003f66270 */
[----:B------:R-:W-:Y:S02]  /*10a90*/  FSEL R30, R30, -INF , P2 ;  /* 0xff8000001e1e7808 */ /* 0x000fe40001000000 */
[----:B------:R-:W-:-:S02]  /*10aa0*/  FSEL R187, R33, -INF , !P4 ;  /* 0xff80000021bb7808 */ /* 0x000fc40006000000 */
[----:B------:R-:W-:Y:S02]  /*10ab0*/  ISETP.GE.AND P2, PT, R28, R159, PT ;  /* 0x0000009f1c00720c */ /* 0x000fe40003f46270 */
[C---:B------:R-:W-:Y:S02]  /*10ac0*/  ISETP.GE.AND P4, PT, R2.reuse, R156, PT ;  /* 0x0000009c0200720c */ /* 0x040fe40003f86270 */
[-C--:B------:R-:W-:Y:S01]  /*10ad0*/  ISETP.GE.AND P0, PT, R2, R157.reuse, PT ;  /* 0x0000009d0200720c */ /* 0x080fe20003f06270 */
[----:B------:R-:W-:Y:S01]  /*10ae0*/  VIADD R2, R0, 0xffffff91 ;  /* 0xffffff9100027836 */ /* 0x000fe20000000000 */
[----:B------:R-:W-:Y:S02]  /*10af0*/  FSEL R112, R34, -INF , !P5 ;  /* 0xff80000022707808 */ /* 0x000fe40006800000 */
[----:B------:R-:W-:Y:S02]  /*10b00*/  FSEL R117, R31, -INF , P1 ;  /* 0xff8000001f757808 */ /* 0x000fe40000800000 */
[----:B------:R-:W-:-:S02]  /*10b10*/  ISETP.GE.AND P5, PT, R32, R157, PT ;  /* 0x0000009d2000720c */ /* 0x000fc40003fa6270 */
[----:B------:R-:W-:Y:S02]  /*10b20*/  FSEL R29, R29, -INF , P3 ;  /* 0xff8000001d1d7808 */ /* 0x000fe40001800000 */
[----:B------:R-:W-:Y:S02]  /*10b30*/  ISETP.GE.AND P3, PT, R28, R158, PT ;  /* 0x0000009e1c00720c */ /* 0x000fe40003f66270 */
[----:B------:R-:W-:Y:S01]  /*10b40*/  FSEL R115, R24, -INF , P2 ;  /* 0xff80000018737808 */ /* 0x000fe20001000000 */
[----:B------:R-:W-:Y:S01]  /*10b50*/  VIADD R24, R0, 0xffffff98 ;  /* 0xffffff9800187836 */ /* 0x000fe20000000000 */
[----:B------:R-:W-:Y:S02]  /*10b60*/  ISETP.GE.AND P6, PT, R106, R156, PT ;  /* 0x0000009c6a00720c */ /* 0x000fe40003fc6270 */
[----:B------:R-:W-:Y:S02]  /*10b70*/  FSEL R117, R117, -INF , !P0 ;  /* 0xff80000075757808 */ /* 0x000fe40004000000 */
[----:B------:R-:W-:-:S02]  /*10b80*/  FSEL R185, R30, -INF , !P5 ;  /* 0xff8000001eb97808 */ /* 0x000fc40006800000 */
[----:B------:R-:W-:Y:S02]  /*10b90*/  ISETP.GE.AND P0, PT, R2, R158, PT ;  /* 0x0000009e0200720c */ /* 0x000fe40003f06270 */
[----:B------:R-:W-:Y:S02]  /*10ba0*/  ISETP.GE.AND P5, PT, R28, R157, PT ;  /* 0x0000009d1c00720c */ /* 0x000fe40003fa6270 */
[----:B------:R-:W-:Y:S02]  /*10bb0*/  FSEL R26, R26, -INF , P3 ;  /* 0xff8000001a1a7808 */ /* 0x000fe40001800000 */
[----:B------:R-:W-:Y:S02]  /*10bc0*/  FSEL R31, R29, -INF , !P4 ;  /* 0xff8000001d1f7808 */ /* 0x000fe40006000000 */
[----:B------:R-:W-:Y:S02]  /*10bd0*/  FSEL R189, R189, -INF , !P6 ;  /* 0xff800000bdbd7808 */ /* 0x000fe40007000000 */
[----:B------:R-:W-:-:S02]  /*10be0*/  ISETP.GE.AND P1, PT, R2, R159, PT ;  /* 0x0000009f0200720c */ /* 0x000fc40003f26270 */
[CC--:B------:R-:W-:Y:S02]  /*10bf0*/  ISETP.GE.AND P4, PT, R2.reuse, R156.reuse, PT ;  /* 0x0000009c0200720c */ /* 0x0c0fe40003f86270 */
[----:B------:R-:W-:Y:S01]  /*10c00*/  ISETP.GE.AND P2, PT, R2, R157, PT ;  /* 0x0000009d0200720c */ /* 0x000fe20003f46270 */
[----:B------:R-:W-:Y:S01]  /*10c10*/  VIADD R2, R0, 0xffffff99 ;  /* 0xffffff9900027836 */ /* 0x000fe20000000000 */
[----:B------:R-:W-:Y:S02]  /*10c20*/  ISETP.GE.AND P3, PT, R24, R159, PT ;  /* 0x0000009f1800720c */ /* 0x000fe40003f66270 */
[----:B------:R-:W-:Y:S02]  /*10c30*/  ISETP.GE.AND P6, PT, R32, R156, PT ;  /* 0x0000009c2000720c */ /* 0x000fe40003fc6270 */
[----:B------:R-:W-:Y:S02]  /*10c40*/  FSEL R27, R27, -INF , P0 ;  /* 0xff8000001b1b7808 */ /* 0x000fe40000000000 */
[----:B------:R-:W-:-:S02]  /*10c50*/  FSEL R175, R26, -INF , !P5 ;  /* 0xff8000001aaf7808 */ /* 0x000fc40006800000 */
[----:B------:R-:W-:Y:S02]  /*10c60*/  ISETP.GE.AND P5, PT, R24, R158, PT ;  /* 0x0000009e1800720c */ /* 0x000fe40003fa6270 */
[----:B------:R-:W-:Y:S02]  /*10c70*/  FSEL R25, R25, -INF , P1 ;  /* 0xff80000019197808 */ /* 0x000fe40000800000 */
[----:B------:R-:W-:Y:S01]  /*10c80*/  FSEL R179, R20, -INF , P3 ;  /* 0xff80000014b37808 */ /* 0x000fe20001800000 */
[----:B------:R-:W-:Y:S01]  /*10c90*/  VIADD R20, R0, 0xffffffa0 ;  /* 0xffffffa000147836 */ /* 0x000fe20000000000 */
[----:B------:R-:W-:Y:S02]  /*10ca0*/  FSEL R191, R191, -INF , !P6 ;  /* 0xff800000bfbf7808 */ /* 0x000fe40007000000 */
[----:B------:R-:W-:Y:S02]  /*10cb0*/  FSEL R121, R27, -INF , !P2 ;  /* 0xff8000001b797808 */ /* 0x000fe40005000000 */
[----:B------:R-:W-:-:S02]  /*10cc0*/  ISETP.GE.AND P6, PT, R28, R156, PT ;  /* 0x0000009c1c00720c */ /* 0x000fc40003fc6270 */
[C---:B------:R-:W-:Y:S02]  /*10cd0*/  ISETP.GE.AND P0, PT, R2.reuse, R159, PT ;  /* 0x0000009f0200720c */ /* 0x040fe40003f06270 */
[----:B------:R-:W-:Y:S02]  /*10ce0*/  ISETP.GE.AND P2, PT, R2, R158, PT ;  /* 0x0000009e0200720c */ /* 0x000fe40003f46270 */
[----:B------:R-:W-:Y:S02]  /*10cf0*/  ISETP.GE.AND P1, PT, R24, R157, PT ;  /* 0x0000009d1800720c */ /* 0x000fe40003f26270 */
[----:B------:R-:W-:Y:S02]  /*10d00*/  FSEL R22, R22, -INF , P5 ;  /* 0xff80000016167808 */ /* 0x000fe40002800000 */
[----:B------:R-:W-:Y:S02]  /*10d10*/  FSEL R177, R25, -INF , !P4 ;  /* 0xff80000019b17808 */ /* 0x000fe40006000000 */
[----:B------:R-:W-:-:S02]  /*10d20*/  ISETP.GE.AND P4, PT, R2, R156, PT ;  /* 0x0000009c0200720c */ /* 0x000fc40003f86270 */
[----:B------:R-:W-:Y:S01]  /*10d30*/  ISETP.GE.AND P3, PT, R2, R157, PT ;  /* 0x0000009d0200720c */ /* 0x000fe20003f66270 */
[----:B------:R-:W-:Y:S01]  /*10d40*/  VIADD R2, R0, 0xffffffa1 ;  /* 0xffffffa100027836 */ /* 0x000fe20000000000 */
[----:B------:R-:W-:Y:S02]  /*10d50*/  FSEL R115, R115, -INF , !P6 ;  /* 0xff80000073737808 */ /* 0x000fe40007000000 */
[----:B------:R-:W-:Y:S02]  /*10d60*/  ISETP.GE.AND P5, PT, R20, R159, PT ;  /* 0x0000009f1400720c */ /* 0x000fe40003fa6270 */
[----:B------:R-:W-:Y:S02]  /*10d70*/  FSEL R21, R21, -INF , P0 ;  /* 0xff80000015157808 */ /* 0x000fe40000000000 */
[----:B------:R-:W-:Y:S02]  /*10d80*/  FSEL R23, R23, -INF , P2 ;  /* 0xff80000017177808 */ /* 0x000fe40001000000 */
[----:B------:R-:W-:-:S02]  /*10d90*/  ISETP.GE.AND P6, PT, R24, R156, PT ;  /* 0x0000009c1800720c */ /* 0x000fc40003fc6270 */
[----:B------:R-:W-:Y:S02]  /*10da0*/  FSEL R119, R22, -INF , !P1 ;  /* 0xff80000016777808 */ /* 0x000fe40004800000 */
[----:B------:R-:W-:Y:S02]  /*10db0*/  ISETP.GE.AND P1, PT, R20, R158, PT ;  /* 0x0000009e1400720c */ /* 0x000fe40003f26270 */
[----:B------:R-:W-:Y:S02]  /*10dc0*/  FSEL R181, R21, -INF , !P4 ;  /* 0xff80000015b57808 */ /* 0x000fe40006000000 */
[----:B------:R-:W-:Y:S02]  /*10dd0*/  FSEL R173, R23, -INF , !P3 ;  /* 0xff80000017ad7808 */ /* 0x000fe40005800000 */
[----:B------:R-:W-:Y:S01]  /*10de0*/  FSEL R145, R16, -INF , P5 ;  /* 0xff80000010917808 */ /* 0x000fe20002800000 */
[----:B------:R-:W-:Y:S01]  /*10df0*/  VIADD R16, R0, 0xffffffa8 ;  /* 0xffffffa800107836 */ /* 0x000fe20000000000 */
[----:B------:R-:W-:-:S02]  /*10e00*/  FSEL R179, R179, -INF , !P6 ;  /* 0xff800000b3b37808 */ /* 0x000fc40007000000 */
[C---:B------:R-:W-:Y:S02]  /*10e10*/  ISETP.GE.AND P4, PT, R2.reuse, R159, PT ;  /* 0x0000009f0200720c */ /* 0x040fe40003f86270 */
[C---:B------:R-:W-:Y:S02]  /*10e20*/  ISETP.GE.AND P2, PT, R2.reuse, R156, PT ;  /* 0x0000009c0200720c */ /* 0x040fe40003f46270 */
[C---:B------:R-:W-:Y:S02]  /*10e30*/  ISETP.GE.AND P3, PT, R2.reuse, R158, PT ;  /* 0x0000009e0200720c */ /* 0x040fe40003f66270 */
[-C--:B------:R-:W-:Y:S01]  /*10e40*/  ISETP.GE.AND P5, PT, R2, R157.reuse, PT ;  /* 0x0000009d0200720c */ /* 0x080fe20003fa6270 */
[----:B------:R-:W-:Y:S01]  /*10e50*/  VIADD R2, R0, 0xffffffa9 ;  /* 0xffffffa900027836 */ /* 0x000fe20000000000 */
[C---:B------:R-:W-:Y:S02]  /*10e60*/  ISETP.GE.AND P6, PT, R20.reuse, R156, PT ;  /* 0x0000009c1400720c */ /* 0x040fe40003fc6270 */
[----:B------:R-:W-:-:S02]  /*10e70*/  ISETP.GE.AND P0, PT, R20, R157, PT ;  /* 0x0000009d1400720c */ /* 0x000fc40003f06270 */
[----:B------:R-:W-:Y:S02]  /*10e80*/  FSEL R18, R18, -INF , P1 ;  /* 0xff80000012127808 */ /* 0x000fe40000800000 */
[----:B------:R-:W-:Y:S02]  /*10e90*/  FSEL R145, R145, -INF , !P6 ;  /* 0xff80000091917808 */ /* 0x000fe40007000000 */
[----:B------:R-:W-:Y:S02]  /*10ea0*/  FSEL R125, R18, -INF , !P0 ;  /* 0xff800000127d7808 */ /* 0x000fe40004000000 */
[----:B------:R-:W-:Y:S02]  /*10eb0*/  FSEL R19, R19, -INF , P3 ;  /* 0xff80000013137808 */ /* 0x000fe40001800000 */
[C---:B------:R-:W-:Y:S02]  /*10ec0*/  ISETP.GE.AND P6, PT, R16.reuse, R159, PT ;  /* 0x0000009f1000720c */ /* 0x040fe40003fc6270 */
[----:B------:R-:W-:-:S02]  /*10ed0*/  ISETP.GE.AND P0, PT, R16, R158, PT ;  /* 0x0000009e1000720c */ /* 0x000fc40003f06270 */
[----:B------:R-:W-:Y:S02]  /*10ee0*/  ISETP.GE.AND P3, PT, R2, R159, PT ;  /* 0x0000009f0200720c */ /* 0x000fe40003f66270 */
[----:B------:R-:W-:Y:S01]  /*10ef0*/  FSEL R169, R12, -INF , P6 ;  /* 0xff8000000ca97808 */ /* 0x000fe20003000000 */
[----:B------:R-:W-:Y:S01]  /*10f00*/  VIADD R12, R0, 0xffffffb1 ;  /* 0xffffffb1000c7836 */ /* 0x000fe20000000000 */
[----:B------:R-:W-:Y:S02]  /*10f10*/  FSEL R14, R14, -INF , P0 ;  /* 0xff8000000e0e7808 */ /* 0x000fe40000000000 */
[----:B------:R-:W-:Y:S02]  /*10f20*/  FSEL R13, R13, -INF , P3 ;  /* 0xff8000000d0d7808 */ /* 0x000fe40001800000 */
[C---:B------:R-:W-:Y:S02]  /*10f30*/  ISETP.GE.AND P6, PT, R2.reuse, R156, PT ;  /* 0x0000009c0200720c */ /* 0x040fe40003fc6270 */
[----:B------:R-:W-:-:S02]  /*10f40*/  ISETP.GE.AND P0, PT, R2, R158, PT ;  /* 0x0000009e0200720c */ /* 0x000fc40003f06270 */
[----:B------:R-:W-:Y:S01]  /*10f50*/  ISETP.GE.AND P3, PT, R2, R157, PT ;  /* 0x0000009d0200720c */ /* 0x000fe20003f66270 */
[----:B------:R-:W-:Y:S01]  /*10f60*/  VIADD R2, R0, 0xffffffb0 ;  /* 0xffffffb000027836 */ /* 0x000fe20000000000 */
[----:B------:R-:W-:Y:S02]  /*10f70*/  FSEL R15, R15, -INF , P0 ;  /* 0xff8000000f0f7808 */ /* 0x000fe40000000000 */
[----:B------:R-:W-:Y:S02]  /*10f80*/  ISETP.GE.AND P1, PT, R16, R156, PT ;  /* 0x0000009c1000720c */ /* 0x000fe40003f26270 */
[----:B------:R-:W-:Y:S02]  /*10f90*/  ISETP.GE.AND P0, PT, R2, R159, PT ;  /* 0x0000009f0200720c */ /* 0x000fe40003f06270 */
[----:B------:R-:W-:Y:S02]  /*10fa0*/  FSEL R17, R17, -INF , P4 ;  /* 0xff80000011117808 */ /* 0x000fe40002000000 */
[----:B------:R-:W-:Y:S01]  /*10fb0*/  FSEL R113, R8, -INF , P0 ;  /* 0xff80000008717808 */ /* 0x000fe20000000000 */
[----:B------:R-:W-:Y:S01]  /*10fc0*/  VIADD R8, R0, 0xffffffb8 ;  /* 0xffffffb800087836 */ /* 0x000fe20000000000 */
[----:B------:R-:W-:-:S02]  /*10fd0*/  ISETP.GE.AND P0, PT, R12, R158, PT ;  /* 0x0000009e0c00720c */ /* 0x000fc40003f06270 */
[----:B------:R-:W-:Y:S02]  /*10fe0*/  FSEL R171, R17, -INF , !P2 ;  /* 0xff80000011ab7808 */ /* 0x000fe40005000000 */
[----:B------:R-:W-:Y:S02]  /*10ff0*/  FSEL R169, R169, -INF , !P1 ;  /* 0xff800000a9a97808 */ /* 0x000fe40004800000 */
[----:B------:R-:W-:Y:S02]  /*11000*/  FSEL R11, R11, -INF , P0 ;  /* 0xff8000000b0b7808 */ /* 0x000fe40000000000 */
[----:B------:R-:W-:Y:S02]  /*11010*/  ISETP.GE.AND P1, PT, R2, R158, PT ;  /* 0x0000009e0200720c */ /* 0x000fe40003f26270 */
[-C--:B------:R-:W-:Y:S02]  /*11020*/  ISETP.GE.AND P2, PT, R12, R159.reuse, PT ;  /* 0x0000009f0c00720c */ /* 0x080fe40003f46270 */
[----:B------:R-:W-:-:S02]  /*11030*/  ISETP.GE.AND P0, PT, R8, R159, PT ;  /* 0x0000009f0800720c */ /* 0x000fc40003f06270 */
[----:B------:R-:W-:Y:S02]  /*11040*/  FSEL R167, R13, -INF , !P6 ;  /* 0xff8000000da77808 */ /* 0x000fe40007000000 */
[----:B------:R-:W-:Y:S02]  /*11050*/  FSEL R10, R10, -INF , P1 ;  /* 0xff8000000a0a7808 */ /* 0x000fe40000800000 */
[----:B------:R-:W-:Y:S02]  /*11060*/  FSEL R9, R9, -INF , P2 ;  /* 0xff80000009097808 */ /* 0x000fe40001000000 */
[-C--:B------:R-:W-:Y:S02]  /*11070*/  ISETP.GE.AND P6, PT, R8, R156.reuse, PT ;  /* 0x0000009c0800720c */ /* 0x080fe40003fc6270 */
[----:B------:R-:W-:Y:S02]  /*11080*/  FSEL R4, R4, -INF , P0 ;  /* 0xff80000004047808 */ /* 0x000fe40000000000 */
[----:B------:R-:W-:-:S02]  /*11090*/  ISETP.GE.AND P1, PT, R2, R156, PT ;  /* 0x0000009c0200720c */ /* 0x000fc40003f26270 */
[-C--:B------:R-:W-:Y:S01]  /*110a0*/  ISETP.GE.AND P2, PT, R2, R157.reuse, PT ;  /* 0x0000009d0200720c */ /* 0x080fe20003f46270 */
[----:B------:R-:W-:Y:S01]  /*110b0*/  VIADD R2, R0, 0xffffffb9 ;  /* 0xffffffb900027836 */ /* 0x000fe20000000000 */
[----:B------:R-:W-:Y:S02]  /*110c0*/  ISETP.GE.AND P4, PT, R16, R157, PT ;  /* 0x0000009d1000720c */ /* 0x000fe40003f86270 */
[----:B------:R-:W-:Y:S02]  /*110d0*/  FMNMX3.FTZ R16, R102, R189, R187, !PT ;  /* 0x000000bd66107276 */ /* 0x000fe400078100bb */
[----:B------:R-:W-:Y:S02]  /*110e0*/  FSEL R22, R4, -INF , !P6 ;  /* 0xff80000004167808 */ /* 0x000fe40007000000 */
[----:B------:R-:W-:Y:S02]  /*110f0*/  FMNMX3.FTZ R4, R3, R112, R183, !PT ;  /* 0x0000007003047276 */ /* 0x000fe400078100b7 */
[----:B------:R-:W-:-:S02]  /*11100*/  ISETP.GE.AND P0, PT, R2, R159, PT ;  /* 0x0000009f0200720c */ /* 0x000fc40003f06270 */
[----:B------:R-:W-:Y:S02]  /*11110*/  FMNMX3.FTZ R0, R16, R191, R31, !PT ;  /* 0x000000bf10007276 */ /* 0x000fe4000781001f */
[----:B------:R-:W-:Y:S02]  /*11120*/  FMNMX3.FTZ R4, R4, R185, R117, !PT ;  /* 0x000000b904047276 */ /* 0x000fe40007810075 */
[----:B------:R-:W-:Y:S02]  /*11130*/  ISETP.GE.AND P6, PT, R2, R156, PT ;  /* 0x0000009c0200720c */ /* 0x000fe40003fc6270 */
[----:B------:R-:W-:Y:S02]  /*11140*/  FSEL R106, R5, -INF , P0 ;  /* 0xff800000056a7808 */ /* 0x000fe40000000000 */
[----:B------:R-:W-:Y:S02]  /*11150*/  FMNMX3.FTZ R0, R0, R115, R177, !PT ;  /* 0x0000007300007276 */ /* 0x000fe400078100b1 */
[----:B------:R-:W-:-:S02]  /*11160*/  FMNMX3.FTZ R4, R4, R175, R121, !PT ;  /* 0x000000af04047276 */ /* 0x000fc40007810079 */
[----:B------:R-:W-:Y:S02]  /*11170*/  FSEL R113, R113, -INF , !P1 ;  /* 0xff80000071717808 */ /* 0x000fe40004800000 */
[----:B------:R-:W-:Y:S02]  /*11180*/  FSEL R106, R106, -INF , !P6 ;  /* 0xff8000006a6a7808 */ /* 0x000fe40007000000 */
[----:B------:R-:W-:Y:S02]  /*11190*/  FSEL R127, R14, -INF , !P4 ;  /* 0xff8000000e7f7808 */ /* 0x000fe40006000000 */
[----:B------:R-:W-:Y:S02]  /*111a0*/  ISETP.GE.AND P1, PT, R12, R156, PT ;  /* 0x0000009c0c00720c */ /* 0x000fe40003f26270 */
[----:B------:R-:W-:Y:S02]  /*111b0*/  FMNMX3.FTZ R0, R0, R179, R181, !PT ;  /* 0x000000b300007276 */ /* 0x000fe400078100b5 */
[----:B------:R-:W-:-:S02]  /*111c0*/  ISETP.GE.AND P4, PT, R2, R158, PT ;  /* 0x0000009e0200720c */ /* 0x000fc40003f86270 */
[----:B------:R-:W-:Y:S02]  /*111d0*/  ISETP.GE.AND P6, PT, R2, R157, PT ;  /* 0x0000009d0200720c */ /* 0x000fe40003fc6270 */
[----:B------:R-:W-:Y:S02]  /*111e0*/  FSEL R165, R19, -INF , !P5 ;  /* 0xff80000013a57808 */ /* 0x000fe40006800000 */
[----:B------:R-:W-:Y:S01]  /*111f0*/  FMNMX3.FTZ R2, R4, R119, R173, !PT ;  /* 0x0000007704027276 */ /* 0x000fe200078100ad */
[----:B------:R-:W-:Y:S01]  /*11200*/  LDSM.16.MT88.4 R16, [R130+0x8800] ;  /* 0x008800008210783b */ /* 0x000fe20000004200 */
[----:B------:R-:W-:Y:S02]  /*11210*/  FSEL R34, R9, -INF , !P1 ;  /* 0xff80000009227808 */ /* 0x000fe40004800000 */
[----:B------:R-:W-:Y:S02]  /*11220*/  FMNMX3.FTZ R0, R0, R145, R171, !PT ;  /* 0x0000009100007276 */ /* 0x000fe400078100ab */
[----:B------:R-:W-:-:S02]  /*11230*/  ISETP.GE.AND P1, PT, R12, R157, PT ;  /* 0x0000009d0c00720c */ /* 0x000fc40003f26270 */
[----:B------:R-:W-:Y:S02]  /*11240*/  ISETP.GE.AND P0, PT, R8, R158, PT ;  /* 0x0000009e0800720c */ /* 0x000fe40003f06270 */
[----:B------:R-:W-:Y:S02]  /*11250*/  FSEL R123, R15, -INF , !P3 ;  /* 0xff8000000f7b7808 */ /* 0x000fe40005800000 */
[----:B------:R-:W-:Y:S01]  /*11260*/  FMNMX3.FTZ R2, R2, R125, R165, !PT ;  /* 0x0000007d02027276 */ /* 0x000fe200078100a5 */
[----:B------:R-:W-:Y:S01]  /*11270*/  LDSM.16.MT88.4 R12, [R130+0x8000] ;  /* 0x00800000820c783b */ /* 0x000fe20000004200 */
[----:B------:R-:W-:Y:S02]  /*11280*/  FMNMX3.FTZ R5, R0, R169, R167, !PT ;  /* 0x000000a900057276 */ /* 0x000fe400078100a7 */
        /* <DEDUP_REMOVED lines=17> */
[----:B------:R-:W3:Y:S04]  /*113a0*/  SHFL.BFLY PT, R0, R5, 0x1, 0x1f ;  /* 0x0c201f0005007f89 */ /* 0x000ee800000e0000 */
[----:B------:R-:W4:Y:S01]  /*113b0*/  LDSM.16.MT88.4 R8, [R134+0x8000] ;  /* 0x008000008608783b */ /* 0x000f220000004200 */
[----:B-1----:R-:W-:Y:S02]  /*113c0*/  FMNMX.FTZ R2, R7, R4, !PT ;  /* 0x0000000407027209 */ /* 0x002fe40007810000 */
[----:B---3--:R-:W-:-:S03]  /*113d0*/  FMNMX.FTZ R0, R5, R0, !PT ;  /* 0x0000000005007209 */ /* 0x008fc60007810000 */
[C---:B--2---:R-:W-:Y:S01]  /*113e0*/  FMUL.FTZ R108, R103.reuse, R2 ;  /* 0x00000002676c7220 */ /* 0x044fe20000410000 */
[----:B------:R-:W-:Y:S02]  /*113f0*/  FSETP.NEU.FTZ.AND P1, PT, R2, -INF , PT ;  /* 0xff8000000200780b */ /* 0x000fe40003f3d000 */
        /* <DEDUP_REMOVED lines=9> */
[-CC-:B------:R-:W-:Y:S01]  /*11490*/  FFMA.FTZ R24, R31, R103.reuse, -R108.reuse ;  /* 0x000000671f187223 */ /* 0x180fe2000001086c */
[-CC-:B------:R-:W-:Y:S01]  /*114a0*/  FFMA.FTZ R32, R189, R103.reuse, -R108.reuse ;  /* 0x00000067bd207223 */ /* 0x180fe2000001086c */
[-CC-:B------:R-:W-:Y:S01]  /*114b0*/  FFMA.FTZ R29, R187, R103.reuse, -R108.reuse ;  /* 0x00000067bb1d7223 */ /* 0x180fe2000001086c */
[-C--:B------:R-:W-:Y:S01]  /*114c0*/  FFMA.FTZ R25, R191, R103.reuse, -R108 ;  /* 0x00000067bf197223 */ /* 0x080fe2000001086c */
[-CC-:B------:R-:W-:Y:S01]  /*114d0*/  FFMA.FTZ R28, R112, R103.reuse, -R20.reuse ;  /* 0x00000067701c7223 */ /* 0x180fe20000010814 */
[-CC-:B------:R-:W-:Y:S01]  /*114e0*/  FFMA.FTZ R27, R183, R103.reuse, -R20.reuse ;  /* 0x00000067b71b7223 */ /* 0x180fe20000010814 */
[-CC-:B------:R-:W-:Y:S01]  /*114f0*/  FFMA.FTZ R26, R185, R103.reuse, -R20.reuse ;  /* 0x00000067b91a7223 */ /* 0x180fe20000010814 */
[C---:B------:R-:W-:Y:S01]  /*11500*/  FMUL.FTZ R31, R103.reuse, R6 ;  /* 0x00000006671f7220 */ /* 0x040fe20000410000 */
        /* <DEDUP_REMOVED lines=10> */
[----:B------:R-:W1:Y:S01]  /*115b0*/  MUFU.EX2 R29, R29 ;  /* 0x0000001d001d7308 */ /* 0x000e620000000800 */
[-C--:B------:R-:W-:Y:S01]  /*115c0*/  FFMA.FTZ R116, R173, R103.reuse, -R20 ;  /* 0x00000067ad747223 */ /* 0x080fe20000010814 */
        /* <DEDUP_REMOVED lines=14> */
[----:B------:R-:W2:Y:S01]  /*116b0*/  MUFU.EX2 R24, R24 ;  /* 0x0000001800187308 */ /* 0x000ea20000000800 */
[----:B-1----:R-:W-:Y:S01]  /*116c0*/  F2FP.F16.F32.PACK_AB R4, R29, R32 ;  /* 0x000000201d04723e */ /* 0x002fe200000000ff */
[-CC-:B------:R-:W-:Y:S01]  /*116d0*/  FFMA.FTZ R35, R35, R103.reuse, -R20.reuse ;  /* 0x0000006723237223 */ /* 0x180fe20000010814 */
[-CC-:B------:R-:W-:Y:S01]  /*116e0*/  FFMA.FTZ R33, R23, R103.reuse, -R20.reuse ;  /* 0x0000006717217223 */ /* 0x180fe20000010814 */
[----:B------:R-:W-:Y:S01]  /*116f0*/  FFMA.FTZ R108, R21, R103, -R20 ;  /* 0x00000067156c7223 */ /* 0x000fe20000010814 */
[----:B------:R-:W-:Y:S01]  /*11700*/  @P0 VIADD R107, R107, 0xfffffffd ;  /* 0xfffffffd6b6b0836 */ /* 0x000fe20000000000 */
[----:B------:R-:W-:Y:S02]  /*11710*/  LDSM.16.MT88.4 R20, [R130+0x9800] ;  /* 0x009800008214783b */ /* 0x000fe40000004200 */
[----:B------:R-:W-:Y:S08]  /*11720*/  MUFU.EX2 R28, R28 ;  /* 0x0000001c001c7308 */ /* 0x000ff00000000800 */
[----:B------:R-:W1:Y:S01]  /*11730*/  MUFU.EX2 R27, R27 ;  /* 0x0000001b001b7308 */ /* 0x000e620000000800 */
[----:B--2---:R-:W-:-:S07]  /*11740*/  F2FP.F16.F32.PACK_AB R6, R24, R25 ;  /* 0x000000191806723e */ /* 0x004fce00000000ff */
[----:B------:R-:W-:Y:S08]  /*11750*/  MUFU.EX2 R26, R26 ;  /* 0x0000001a001a7308 */ /* 0x000ff00000000800 */
[----:B------:R-:W2:Y:S01]  /*11760*/  MUFU.EX2 R31, R31 ;  /* 0x0000001f001f7308 */ /* 0x000ea20000000800 */
[----:B-1----:R-:W-:-:S07]  /*11770*/  F2FP.F16.F32.PACK_AB R5, R27, R28 ;  /* 0x0000001c1b05723e */ /* 0x002fce00000000ff */
[----:B------:R-:W1:Y:S08]  /*11780*/  MUFU.EX2 R30, R30 ;  /* 0x0000001e001e7308 */ /* 0x000e700000000800 */
[----:B------:R-:W3:Y:S01]  /*11790*/  MUFU.EX2 R3, R3 ;  /* 0x0000000300037308 */ /* 0x000ee20000000800 */
        /* <DEDUP_REMOVED lines=23> */
[C---:B----4-:R-:W-:Y:S05]  /*11910*/  HMMA.16816.F32 R96, R4.reuse, R8, R96 ;  /* 0x000000080460723c */ /* 0x050fea0000001860 */
        /* <DEDUP_REMOVED lines=15> */
[C---:B------:R-:W-:Y:S03]  /*11a10*/  HMMA.16816.F32 R88, R4.reuse, R12, R88 ;  /* 0x0000000c0458723c */ /* 0x040fe60000001858 */
        /* <DEDUP_REMOVED lines=8> */
[----:B------:R-:W2:Y:S02]  /*11aa0*/  LDSM.16.MT88.4 R12, [R128+0x8000] ;  /* 0x00800000800c783b */ /* 0x000ea40000004200 */
        /* <DEDUP_REMOVED lines=23> */
[----:B-1----:R-:W-:Y:S03]  /*11c20*/  HMMA.16816.F32 R80, R4, R8, R80 ;  /* 0x000000080450723c */ /* 0x002fe60000001850 */
[----:B------:R-:W-:Y:S01]  /*11c30*/  FFMA.FTZ R32, R163, R31, R32 ;  /* 0x0000001fa3207223 */ /* 0x000fe20000010020 */
[----:B------:R-:W-:-:S03]  /*11c40*/  FFMA.FTZ R28, R161, R30, R28 ;  /* 0x0000001ea11c7223 */ /* 0x000fc6000001001c */
[----:B------:R-:W-:Y:S01]  /*11c50*/  FADD.FTZ R32, R29, R32 ;  /* 0x000000201d207221 */ /* 0x000fe20000010000 */
[----:B------:R-:W-:Y:S01]  /*11c60*/  FADD.FTZ R27, R27, R28 ;  /* 0x0000001c1b1b7221 */ /* 0x000fe20000010000 */
[----:B------:R-:W1:Y:S01]  /*11c70*/  MUFU.EX2 R112, R112 ;  /* 0x0000007000707308 */ /* 0x000e620000000800 */
[----:B------:R-:W-:Y:S01]  /*11c80*/  HMMA.16816.F32 R76, R4, R10, R76 ;  /* 0x0000000a044c723c */ /* 0x000fe2000000184c */
[----:B------:R-:W3:Y:S02]  /*11c90*/  LDSM.16.MT88.4 R8, [R134+0xa000] ;  /* 0x00a000008608783b */ /* 0x000ee40000004200 */
[----:B------:R-:W-:Y:S01]  /*11ca0*/  FADD.FTZ R25, R25, R32 ;  /* 0x0000002019197221 */ /* 0x000fe20000010000 */
[----:B------:R-:W-:-:S03]  /*11cb0*/  FADD.FTZ R26, R26, R27 ;  /* 0x0000001b1a1a7221 */ /* 0x000fc60000010000 */
[----:B------:R-:W-:Y:S01]  /*11cc0*/  FADD.FTZ R24, R24, R25 ;  /* 0x0000001918187221 */ /* 0x000fe20000010000 */
[----:B------:R-:W-:Y:S01]  /*11cd0*/  MUFU.EX2 R115, R115 ;  /* 0x0000007300737308 */ /* 0x000fe20000000800 */
[----:B--2---:R-:W-:Y:S03]  /*11ce0*/  HMMA.16816.F32 R72, R4, R12, R72 ;  /* 0x0000000c0448723c */ /* 0x004fe60000001848 */
[----:B------:R-:W-:-:S04]  /*11cf0*/  FADD.FTZ R3, R3, R26 ;  /* 0x0000001a03037221 */ /* 0x000fc80000010000 */
[----:B------:R-:W2:Y:S01]  /*11d00*/  MUFU.EX2 R102, R102 ;  /* 0x0000006600667308 */ /* 0x000ea20000000800 */
[C---:B------:R-:W-:Y:S01]  /*11d10*/  HMMA.16816.F32 R68, R4.reuse, R14, R68 ;  /* 0x0000000e0444723c */ /* 0x040fe20000001844 */
[----:B------:R-:W4:Y:S06]  /*11d20*/  LDSM.16.MT88.4 R12, [R130+0xa000] ;  /* 0x00a00000820c783b */ /* 0x000f2c0000004200 */
[----:B------:R-:W-:Y:S08]  /*11d30*/  MUFU.EX2 R114, R114 ;  /* 0x0000007200727308 */ /* 0x000ff00000000800 */
[----:B------:R-:W5:Y:S08]  /*11d40*/  MUFU.EX2 R121, R121 ;  /* 0x0000007900797308 */ /* 0x000f700000000800 */
[----:B------:R-:W-:Y:S01]  /*11d50*/  MUFU.EX2 R119, R119 ;  /* 0x0000007700777308 */ /* 0x000fe20000000800 */
[C---:B---3--:R-:W-:Y:S07]  /*11d60*/  HMMA.16816.F32 R36, R4.reuse, R8, R36 ;  /* 0x000000080424723c */ /* 0x048fee0000001824 */
[----:B------:R-:W3:Y:S01]  /*11d70*/  MUFU.EX2 R116, R116 ;  /* 0x0000007400747308 */ /* 0x000ee20000000800 */
[C---:B------:R-:W-:Y:S01]  /*11d80*/  HMMA.16816.F32 R40, R4.reuse, R10, R40 ;  /* 0x0000000a0428723c */ /* 0x040fe20000001828 */
[----:B------:R-:W1:Y:S06]  /*11d90*/  LDSM.16.MT88.4 R8, [R129+0xa000] ;  /* 0x00a000008108783b */ /* 0x000e6c0000004200 */
[----:B------:R-:W-:Y:S01]  /*11da0*/  MUFU.EX2 R145, R145 ;  /* 0x0000009100917308 */ /* 0x000fe20000000800 */
[C---:B----4-:R-:W-:Y:S07]  /*11db0*/  HMMA.16816.F32 R44, R4.reuse, R12, R44 ;  /* 0x0000000c042c723c */ /* 0x050fee000000182c */
[----:B------:R-:W4:Y:S01]  /*11dc0*/  MUFU.EX2 R118, R118 ;  /* 0x0000007600767308 */ /* 0x000f220000000800 */
[C---:B------:R-:W-:Y:S01]  /*11dd0*/  HMMA.16816.F32 R48, R4.reuse, R14, R48 ;  /* 0x0000000e0430723c */ /* 0x040fe20000001830 */
[----:B------:R-:W2:Y:S06]  /*11de0*/  LDSM.16.MT88.4 R12, [R128+0xa000] ;  /* 0x00a00000800c783b */ /* 0x000eac0000004200 */
[----:B------:R-:W-:Y:S08]  /*11df0*/  MUFU.EX2 R120, R120 ;  /* 0x0000007800787308 */ /* 0x000ff00000000800 */
[----:B------:R-:W4:Y:S08]  /*11e00*/  MUFU.EX2 R167, R167 ;  /* 0x000000a700a77308 */ /* 0x000f300000000800 */
[----:B------:R-:W-:Y:S01]  /*11e10*/  MUFU.EX2 R169, R169 ;  /* 0x000000a900a97308 */ /* 0x000fe20000000800 */
[C---:B-1----:R-:W-:Y:S07]  /*11e20*/  HMMA.16816.F32 R52, R4.reuse, R8, R52 ;  /* 0x000000080434723c */ /* 0x042fee0000001834 */
[----:B------:R-:W1:Y:S01]  /*11e30*/  MUFU.EX2 R124, R124 ;  /* 0x0000007c007c7308 */ /* 0x000e620000000800 */
[C---:B------:R-:W-:Y:S01]  /*11e40*/  HMMA.16816.F32 R56, R4.reuse, R10, R56 ;  /* 0x0000000a0438723c */ /* 0x040fe20000001838 */
[----:B------:R-:W4:Y:S06]  /*11e50*/  LDSM.16.MT88.4 R8, [R134+0x8800] ;  /* 0x008800008608783b */ /* 0x000f2c0000004200 */
[----:B------:R-:W-:Y:S01]  /*11e60*/  MUFU.EX2 R125, R125 ;  /* 0x0000007d007d7308 */ /* 0x000fe20000000800 */
[C---:B--2---:R-:W-:Y:S07]  /*11e70*/  HMMA.16816.F32 R60, R4.reuse, R12, R60 ;  /* 0x0000000c043c723c */ /* 0x044fee000000183c */
[----:B------:R-:W2:Y:S01]  /*11e80*/  MUFU.EX2 R122, R122 ;  /* 0x0000007a007a7308 */ /* 0x000ea20000000800 */
[----:B------:R-:W-:Y:S01]  /*11e90*/  HMMA.16816.F32 R64, R4, R14, R64 ;  /* 0x0000000e0440723c */ /* 0x000fe20000001840 */
[----:B------:R-:W1:Y:S02]  /*11ea0*/  LDSM.16.MT88.4 R12, [R129+0x8800] ;  /* 0x00880000810c783b */ /* 0x000e640000004200 */
[----:B------:R-:W-:Y:S01]  /*11eb0*/  F2FP.F16.F32.PACK_AB R4, R112, R117 ;  /* 0x000000757004723e */ /* 0x000fe200000000ff */
[----:B------:R-:W-:Y:S01]  /*11ec0*/  FADD.FTZ R117, R117, R24 ;  /* 0x0000001875757221 */ /* 0x000fe20000010000 */
[----:B------:R-:W-:-:S02]  /*11ed0*/  F2FP.F16.F32.PACK_AB R6, R102, R115 ;  /* 0x000000736606723e */ /* 0x000fc400000000ff */
[----:B------:R-:W-:Y:S01]  /*11ee0*/  MUFU.EX2 R126, R126 ;  /* 0x0000007e007e7308 */ /* 0x000fe20000000800 */
[C---:B-----5:R-:W-:Y:S01]  /*11ef0*/  F2FP.F16.F32.PACK_AB R5, R121.reuse, R114 ;  /* 0x000000727905723e */ /* 0x060fe200000000ff */
[----:B------:R-:W-:Y:S01]  /*11f00*/  FADD.FTZ R114, R114, R3 ;  /* 0x0000000372727221 */ /* 0x000fe20000010000 */
[----:B---3--:R-:W-:Y:S01]  /*11f10*/  F2FP.F16.F32.PACK_AB R7, R116, R119 ;  /* 0x000000777407723e */ /* 0x008fe200000000ff */
[----:B------:R-:W-:Y:S01]  /*11f20*/  FADD.FTZ R112, R112, R117 ;  /* 0x0000007570707221 */ /* 0x000fe20000010000 */
[----:B------:R-:W-:Y:S02]  /*11f30*/  IMAD.MOV.U32 R3, RZ, RZ, R0 ;  /* 0x000000ffff037224 */ /* 0x000fe400078e0000 */
[----:B------:R-:W-:Y:S01]  /*11f40*/  FADD.FTZ R114, R121, R114 ;  /* 0x0000007279727221 */ /* 0x000fe20000010000 */
[----:B------:R-:W-:Y:S01]  /*11f50*/  @P0 IMAD.MOV.U32 R3, RZ, RZ, R0 ;  /* 0x000000ffff030224 */ /* 0x000fe200078e0000 */
[----:B------:R-:W3:Y:S01]  /*11f60*/  MUFU.EX2 R113, R113 ;  /* 0x0000007100717308 */ /* 0x000ee20000000800 */
[----:B------:R-:W-:Y:S01]  /*11f70*/  FADD.FTZ R115, R115, R112 ;  /* 0x0000007073737221 */ /* 0x000fe20000010000 */
[----:B------:R-:W-:Y:S03]  /*11f80*/  HMMA.16816.F32 R88, R4, R16, R88 ;  /* 0x000000100458723c */ /* 0x000fe60000001858 */
[----:B------:R-:W-:Y:S01]  /*11f90*/  FADD.FTZ R119, R119, R114 ;  /* 0x0000007277777221 */ /* 0x000fe20000010000 */
[----:B------:R-:W-:-:S03]  /*11fa0*/  FADD.FTZ R102, R102, R115 ;  /* 0x0000007366667221 */ /* 0x000fc60000010000 */
[----:B------:R-:W-:Y:S01]  /*11fb0*/  FADD.FTZ R116, R116, R119 ;  /* 0x0000007774747221 */ /* 0x000fe20000010000 */
[----:B------:R-:W-:Y:S01]  /*11fc0*/  MUFU.EX2 R34, R34 ;  /* 0x0000002200227308 */ /* 0x000fe20000000800 */
[C---:B------:R-:W-:Y:S01]  /*11fd0*/  HMMA.16816.F32 R84, R4.reuse, R18, R84 ;  /* 0x000000120454723c */ /* 0x040fe20000001854 */
[----:B------:R-:W5:Y:S06]  /*11fe0*/  LDSM.16.MT88.4 R16, [R134+0xa800] ;  /* 0x00a800008610783b */ /* 0x000f6c0000004200 */
[----:B------:R-:W3:Y:S01]  /*11ff0*/  MUFU.EX2 R123, R123 ;  /* 0x0000007b007b7308 */ /* 0x000ee20000000800 */
[C---:B----4-:R-:W-:Y:S07]  /*12000*/  HMMA.16816.F32 R96, R4.reuse, R8, R96 ;  /* 0x000000080460723c */ /* 0x050fee0000001860 */
[----:B------:R-:W-:Y:S01]  /*12010*/  MUFU.EX2 R35, R35 ;  /* 0x0000002300237308 */ /* 0x000fe20000000800 */
[C---:B------:R-:W-:Y:S01]  /*12020*/  HMMA.16816.F32 R92, R4.reuse, R10, R92 ;  /* 0x0000000a045c723c */ /* 0x040fe2000000185c */
[----:B------:R-:W4:Y:S06]  /*12030*/  LDSM.16.MT88.4 R8, [R128+0x8800] ;  /* 0x008800008008783b */ /* 0x000f2c0000004200 */
[----:B------:R-:W3:Y:S01]  /*12040*/  MUFU.EX2 R106, R106 ;  /* 0x0000006a006a7308 */ /* 0x000ee20000000800 */
[C---:B-1----:R-:W-:Y:S07]  /*12050*/  HMMA.16816.F32 R80, R4.reuse, R12, R80 ;  /* 0x0000000c0450723c */ /* 0x042fee0000001850 */
[----:B------:R-:W-:Y:S01]  /*12060*/  MUFU.EX2 R33, R33 ;  /* 0x0000002100217308 */ /* 0x000fe20000000800 */
[C---:B------:R-:W-:Y:S01]  /*12070*/  HMMA.16816.F32 R76, R4.reuse, R14, R76 ;  /* 0x0000000e044c723c */ /* 0x040fe2000000184c */
[----:B------:R-:W1:Y:S06]  /*12080*/  LDSM.16.MT88.4 R12, [R130+0xa800] ;  /* 0x00a80000820c783b */ /* 0x000e6c0000004200 */
[----:B------:R-:W3:Y:S01]  /*12090*/  MUFU.EX2 R108, R108 ;  /* 0x0000006c006c7308 */ /* 0x000ee20000000800 */
        /* <DEDUP_REMOVED lines=13> */
[----:B------:R-:W-:Y:S03]  /*12170*/  HMMA.16816.F32 R56, R4, R10, R56 ;  /* 0x0000000a0438723c */ /* 0x000fe60000001838 */
[----:B------:R-:W-:Y:S01]  /*12180*/  F2FP.F16.F32.PACK_AB R4, R118, R145 ;  /* 0x000000917604723e */ /* 0x000fe200000000ff */
[----:B------:R-:W4:Y:S01]  /*12190*/  LDSM.16.MT88.4 R8, [R130+0x9000] ;  /* 0x009000008208783b */ /* 0x000f220000004200 */
[----:B------:R-:W-:Y:S01]  /*121a0*/  F2FP.F16.F32.PACK_AB R6, R167, R120 ;  /* 0x00000078a706723e */ /* 0x000fe200000000ff */
[----:B------:R-:W-:Y:S01]  /*121b0*/  FADD.FTZ R145, R145, R102 ;  /* 0x0000006691917221 */ /* 0x000fe20000010000 */
[----:B------:R-:W-:Y:S01]  /*121c0*/  F2FP.F16.F32.PACK_AB R5, R124, R169 ;  /* 0x000000a97c05723e */ /* 0x000fe200000000ff */
[----:B------:R-:W-:Y:S01]  /*121d0*/  FADD.FTZ R169, R169, R116 ;  /* 0x00000074a9a97221 */ /* 0x000fe20000010000 */
[----:B--2---:R-:W-:Y:S01]  /*121e0*/  F2FP.F16.F32.PACK_AB R7, R122, R125 ;  /* 0x0000007d7a07723e */ /* 0x004fe200000000ff */
[----:B------:R-:W-:Y:S01]  /*121f0*/  FADD.FTZ R145, R118, R145 ;  /* 0x0000009176917221 */ /* 0x000fe20000010000 */
[----:B------:R-:W-:-:S02]  /*12200*/  IMAD.MOV.U32 R102, RZ, RZ, R2 ;  /* 0x000000ffff667224 */ /* 0x000fc400078e0002 */
[----:B------:R-:W-:Y:S01]  /*12210*/  FADD.FTZ R124, R124, R169 ;  /* 0x000000a97c7c7221 */ /* 0x000fe20000010000 */
[----:B------:R-:W-:Y:S02]  /*12220*/  @P0 IMAD.MOV.U32 R102, RZ, RZ, R2 ;  /* 0x000000ffff660224 */ /* 0x000fe400078e0002 */
[----:B------:R-:W-:Y:S01]  /*12230*/  FADD.FTZ R120, R120, R145 ;  /* 0x0000009178787221 */ /* 0x000fe20000010000 */
[----:B-1----:R-:W-:Y:S03]  /*12240*/  HMMA.16816.F32 R96, R4, R12, R96 ;  /* 0x0000000c0460723c */ /* 0x002fe60000001860 */
[----:B------:R-:W-:Y:S01]  /*12250*/  FADD.FTZ R125, R125, R124 ;  /* 0x0000007c7d7d7221 */ /* 0x000fe20000010000 */
[----:B------:R-:W-:-:S03]  /*12260*/  FADD.FTZ R167, R167, R120 ;  /* 0x00000078a7a77221 */ /* 0x000fc60000010000 */
[----:B------:R-:W-:Y:S01]  /*12270*/  FADD.FTZ R122, R122, R125 ;  /* 0x0000007d7a7a7221 */ /* 0x000fe20000010000 */
[C---:B------:R-:W-:Y:S01]  /*12280*/  HMMA.16816.F32 R92, R4.reuse, R14, R92 ;  /* 0x0000000e045c723c */ /* 0x040fe2000000185c */
[----:B------:R-:W1:Y:S07]  /*12290*/  LDSM.16.MT88.4 R12, [R128+0x9000] ;  /* 0x00900000800c783b */ /* 0x000e6e0000004200 */
[C---:B-----5:R-:W-:Y:S08]  /*122a0*/  HMMA.16816.F32 R80, R4.reuse, R16, R80 ;  /* 0x000000100450723c */ /* 0x060ff00000001850 */
        /* <DEDUP_REMOVED lines=10> */
[----:B------:R-:W-:Y:S07]  /*12350*/  LDSM.16.MT88.4 R16, [R129+0x9800] ;  /* 0x009800008110783b */ /* 0x000fee0000004200 */
[C---:B----4-:R-:W-:Y:S08]  /*12360*/  HMMA.16816.F32 R36, R4.reuse, R8, R36 ;  /* 0x000000080424723c */ /* 0x050ff00000001824 */
[C---:B------:R-:W-:Y:S01]  /*12370*/  HMMA.16816.F32 R40, R4.reuse, R10, R40 ;  /* 0x0000000a0428723c */ /* 0x040fe20000001828 */
[----:B------:R-:W-:Y:S07]  /*12380*/  LDSM.16.MT88.4 R8, [R134+0x9800] ;  /* 0x009800008608783b */ /* 0x000fee0000004200 */
[C---:B-1----:R-:W-:Y:S08]  /*12390*/  HMMA.16816.F32 R44, R4.reuse, R12, R44 ;  /* 0x0000000c042c723c */ /* 0x042ff0000000182c */
[C---:B------:R-:W-:Y:S01]  /*123a0*/  HMMA.16816.F32 R48, R4.reuse, R14, R48 ;  /* 0x0000000e0430723c */ /* 0x040fe20000001830 */
[----:B------:R-:W1:Y:S07]  /*123b0*/  LDSM.16.MT88.4 R12, [R128+0xb000] ;  /* 0x00b00000800c783b */ /* 0x000e6e0000004200 */
[C---:B-1----:R-:W-:Y:S08]  /*123c0*/  HMMA.16816.F32 R60, R4.reuse, R12, R60 ;  /* 0x0000000c043c723c */ /* 0x042ff0000000183c */
[----:B------:R-:W-:Y:S03]  /*123d0*/  HMMA.16816.F32 R64, R4, R14, R64 ;  /* 0x0000000e0440723c */ /* 0x000fe60000001840 */
[----:B---3--:R-:W-:Y:S01]  /*123e0*/  F2FP.F16.F32.PACK_AB R4, R113, R126 ;  /* 0x0000007e7104723e */ /* 0x008fe200000000ff */
        /* <DEDUP_REMOVED lines=30> */
[C---:B--2---:R-:W-:Y:S08]  /*125d0*/  HMMA.16816.F32 R60, R4.reuse, R8, R60 ;  /* 0x00000008043c723c */ /* 0x044ff0000000183c */
[----:B------:R-:W-:Y:S01]  /*125e0*/  HMMA.16816.F32 R64, R4, R10, R64 ;  /* 0x0000000a0440723c */ /* 0x000fe20000001840 */
[----:B------:R-:W-:-:S04]  /*125f0*/  NOP ;  /* 0x0000000000007918 */ /* 0x000fc80000000000 */
[----:B------:R-:W-:-:S15]  /*12600*/  @P0 BRA `(.L_x_14305) ;  /* 0x0000000000040947 */ /* 0x000fde0003800000 */
.L_x_14296:
[----:B------:R-:W-:-:S05]  /*12610*/  IADD3 R107, PT, PT, R109, -0x1, RZ ;  /* 0xffffffff6d6b7810 */ /* 0x000fca0007ffe0ff */
.L_x_14305:
[----:B------:R-:W-:Y:S05]  /*12620*/  BSYNC B2 ;  /* 0x0000000000027941 */ /* 0x000fea0003800000 */
.L_x_14295:
        /* <DEDUP_REMOVED lines=14> */
.L_x_14313:
        /* <DEDUP_REMOVED lines=77> */
.L_x_14308:
[----:B------:R-:W-:Y:S05]  /*12be0*/  BSYNC.RECONVERGENT B0 ;  /* 0x0000000000007941 */ /* 0x000fea0003800200 */
.L_x_14307:
        /* <DEDUP_REMOVED lines=212> */
.L_x_14312:
[----:B------:R-:W-:Y:S05]  /*13930*/  BSYNC.RECONVERGENT B0 ;  /* 0x0000000000007941 */ /* 0x000fea0003800200 */
.L_x_14311:
        /* <DEDUP_REMOVED lines=20> */
.L_x_14310:
[----:B------:R-:W-:Y:S05]  /*13a80*/  BSYNC.RECONVERGENT B1 ;  /* 0x0000000000017941 */ /* 0x000fea0003800200 */
.L_x_14309:
[----:B------:R-:W2:Y:S01]  /*13a90*/  LD.E R103, desc[UR4][R100.64+0xdc] ;  /* 0x0000dc0464677980 */ /* 0x000ea2000c101900 */
[C---:B-1----:R-:W-:Y:S02]  /*13aa0*/  VIADD R106, R166.reuse, 0xffffffe1 ;  /* 0xffffffe1a66a7836 */ /* 0x042fe40000000000 */
[C---:B------:R-:W-:Y:S02]  /*13ab0*/  VIADD R3, R166.reuse, 0xffffffe0 ;  /* 0xffffffe0a6037836 */ /* 0x040fe40000000000 */
[----:B------:R-:W-:Y:S01]  /*13ac0*/  VIADD R104, R166, 0xffffffe8 ;  /* 0xffffffe8a6687836 */ /* 0x000fe20000000000 */
[----:B------:R-:W-:Y:S01]  /*13ad0*/  ISETP.GE.AND P4, PT, R106, R159, PT ;  /* 0x0000009f6a00720c */ /* 0x000fe20003f86270 */
[C---:B------:R-:W-:Y:S01]  /*13ae0*/  VIADD R108, R166.reuse, 0x8 ;  /* 0x00000008a66c7836 */ /* 0x040fe20000000000 */
[C---:B------:R-:W-:Y:S01]  /*13af0*/  ISETP.GE.AND P6, PT, R3.reuse, R156, PT ;  /* 0x0000009c0300720c */ /* 0x040fe20003fc6270 */
[----:B------:R-:W-:Y:S01]  /*13b00*/  VIADD R102, R166, 0xfffffff1 ;  /* 0xfffffff1a6667836 */ /* 0x000fe20000000000 */
[C---:B------:R-:W-:Y:S01]  /*13b10*/  ISETP.GE.AND P3, PT, R3.reuse, R157, PT ;  /* 0x0000009d0300720c */ /* 0x040fe20003f66270 */
[----:B------:R-:W-:Y:S01]  /*13b20*/  VIADD R164, R164, 0xffffffc0 ;  /* 0xffffffc0a4a47836 */ /* 0x000fe20000000000 */
[CC--:B------:R-:W-:Y:S02]  /*13b30*/  ISETP.GE.AND P5, PT, R3.reuse, R159.reuse, PT ;  /* 0x0000009f0300720c */ /* 0x0c0fe40003fa6270 */
[-C--:B------:R-:W-:Y:S01]  /*13b40*/  ISETP.GE.AND P1, PT, R3, R158.reuse, PT ;  /* 0x0000009e0300720c */ /* 0x080fe20003f26270 */
[----:B------:R-:W-:Y:S01]  /*13b50*/  VIADD R3, R166, 0xffffffe9 ;  /* 0xffffffe9a6037836 */ /* 0x000fe20000000000 */
[-C--:B------:R-:W-:Y:S02]  /*13b60*/  ISETP.GE.AND P0, PT, R106, R158.reuse, PT ;  /* 0x0000009e6a00720c */ /* 0x080fe40003f06270 */
[----:B------:R-:W-:Y:S02]  /*13b70*/  FSEL R105, R5, -INF , P4 ;  /* 0xff80000005697808 */ /* 0x000fe40002000000 */
[----:B------:R-:W-:Y:S02]  /*13b80*/  FSEL R5, R7, -INF , P0 ;  /* 0xff80000007057808 */ /* 0x000fe40000000000 */
[CC--:B------:R-:W-:Y:S02]  /*13b90*/  ISETP.GE.AND P0, PT, R3.reuse, R158.reuse, PT ;  /* 0x0000009e0300720c */ /* 0x0c0fe40003f06270 */
[----:B------:R-:W-:Y:S01]  /*13ba0*/  FSEL R107, R4, -INF , P5 ;  /* 0xff800000046b7808 */ /* 0x000fe20002800000 */
[----:B------:R-:W-:Y:S01]  /*13bb0*/  VIADD R4, R166, 0xfffffff9 ;  /* 0xfffffff9a6047836 */ /* 0x000fe20000000000 */
[----:B------:R-:W-:Y:S02]  /*13bc0*/  FSEL R6, R6, -INF , P1 ;  /* 0xff80000006067808 */ /* 0x000fe40000800000 */
[-C--:B------:R-:W-:Y:S02]  /*13bd0*/  ISETP.GE.AND P4, PT, R3, R159.reuse, PT ;  /* 0x0000009f0300720c */ /* 0x080fe40003f86270 */
[----:B------:R-:W-:Y:S01]  /*13be0*/  FSEL R7, R11, -INF , P0 ;  /* 0xff8000000b077808 */ /* 0x000fe20000000000 */
[----:B------:R-:W-:Y:S01]  /*13bf0*/  VIADD R11, R166, 0xfffffff0 ;  /* 0xfffffff0a60b7836 */ /* 0x000fe20000000000 */
[CC--:B------:R-:W-:Y:S02]  /*13c00*/  ISETP.GE.AND P5, PT, R104.reuse, R159.reuse, PT ;  /* 0x0000009f6800720c */ /* 0x0c0fe40003fa6270 */
        /* <DEDUP_REMOVED lines=12> */
[----:B------:R-:W-:Y:S01]  /*13cd0*/  FSEL R123, R16, -INF , P5 ;  /* 0xff800000107b7808 */ /* 0x000fe20002800000 */
[C---:B------:R-:W-:Y:S01]  /*13ce0*/  VIADD R16, R166.reuse, 0x10 ;  /* 0x00000010a6107836 */ /* 0x040fe20000000000 */
[-C--:B------:R-:W-:Y:S02]  /*13cf0*/  ISETP.GE.AND P5, PT, R166, R159.reuse, PT ;  /* 0x0000009fa600720c */ /* 0x080fe40003fa6270 */
[-C--:B------:R-:W-:Y:S02]  /*13d00*/  ISETP.GE.AND P4, PT, R4, R159.reuse, PT ;  /* 0x0000009f0400720c */ /* 0x080fe40003f86270 */
[----:B------:R-:W-:Y:S01]  /*13d10*/  FSEL R185, R20, -INF , P5 ;  /* 0xff80000014b97808 */ /* 0x000fe20002800000 */
[----:B------:R-:W-:Y:S01]  /*13d20*/  VIADD R20, R166, 0x9 ;  /* 0x00000009a6147836 */ /* 0x000fe20000000000 */
[-C--:B------:R-:W-:Y:S02]  /*13d30*/  ISETP.GE.AND P5, PT, R108, R159.reuse, PT ;  /* 0x0000009f6c00720c */ /* 0x080fe40003fa6270 */
[-C--:B------:R-:W-:Y:S02]  /*13d40*/  ISETP.GE.AND P0, PT, R102, R158.reuse, PT ;  /* 0x0000009e6600720c */ /* 0x080fe40003f06270 */
[----:B------:R-:W-:Y:S01]  /*13d50*/  FSEL R181, R24, -INF , P5 ;  /* 0xff80000018b57808 */ /* 0x000fe20002800000 */
[----:B------:R-:W-:Y:S01]  /*13d60*/  VIADD R24, R166, 0x18 ;  /* 0x00000018a6187836 */ /* 0x000fe20000000000 */
[-C--:B------:R-:W-:Y:S02]  /*13d70*/  ISETP.GE.AND P5, PT, R16, R159.reuse, PT ;  /* 0x0000009f1000720c */ /* 0x080fe40003fa6270 */
[----:B------:R-:W-:Y:S02]  /*13d80*/  ISETP.GE.AND P1, PT, R11, R158, PT ;  /* 0x0000009e0b00720c */ /* 0x000fe40003f26270 */
[----:B------:R-:W-:Y:S02]  /*13d90*/  FSEL R28, R28, -INF , P5 ;  /* 0xff8000001c1c7808 */ /* 0x000fe40002800000 */
[----:B------:R-:W-:Y:S02]  /*13da0*/  FSEL R191, R17, -INF , P4 ;  /* 0xff80000011bf7808 */ /* 0x000fe40002000000 */
[----:B------:R-:W-:Y:S02]  /*13db0*/  ISETP.GE.AND P5, PT, R166, R156, PT ;  /* 0x0000009ca600720c */ /* 0x000fe40003fa6270 */
[-C--:B------:R-:W-:Y:S02]  /*13dc0*/  ISETP.GE.AND P4, PT, R8, R159.reuse, PT ;  /* 0x0000009f0800720c */ /* 0x080fe40003f86270 */
[----:B------:R-:W-:Y:S02]  /*13dd0*/  FSEL R189, R15, -INF , P0 ;  /* 0xff8000000fbd7808 */ /* 0x000fe40000000000 */
[----:B------:R-:W-:Y:S02]  /*13de0*/  FSEL R14, R14, -INF , P1 ;  /* 0xff8000000e0e7808 */ /* 0x000fe40000800000 */
[-C--:B------:R-:W-:Y:S02]  /*13df0*/  ISETP.GE.AND P0, PT, R4, R158.reuse, PT ;  /* 0x0000009e0400720c */ /* 0x080fe40003f06270 */
[----:B------:R-:W-:Y:S02]  /*13e00*/  ISETP.GE.AND P1, PT, R10, R158, PT ;  /* 0x0000009e0a00720c */ /* 0x000fe40003f26270 */
[----:B------:R-:W-:Y:S02]  /*13e10*/  FSEL R185, R185, -INF , !P5 ;  /* 0xff800000b9b97808 */ /* 0x000fe40006800000 */
[----:B------:R-:W-:Y:S02]  /*13e20*/  FSEL R183, R21, -INF , P4 ;  /* 0xff80000015b77808 */ /* 0x000fe40002000000 */
[----:B------:R-:W-:Y:S02]  /*13e30*/  ISETP.GE.AND P5, PT, R106, R156, PT ;  /* 0x0000009c6a00720c */ /* 0x000fe40003fa6270 */
[-C--:B------:R-:W-:Y:S02]  /*13e40*/  ISETP.GE.AND P4, PT, R20, R159.reuse, PT ;  /* 0x0000009f1400720c */ /* 0x080fe40003f86270 */
[----:B------:R-:W-:Y:S02]  /*13e50*/  FSEL R19, R19, -INF , P0 ;  /* 0xff80000013137808 */ /* 0x000fe40000000000 */
[----:B------:R-:W-:Y:S02]  /*13e60*/  FSEL R18, R18, -INF , P1 ;  /* 0xff80000012127808 */ /* 0x000fe40000800000 */
[-C--:B------:R-:W-:Y:S02]  /*13e70*/  ISETP.GE.AND P0, PT, R8, R158.reuse, PT ;  /* 0x0000009e0800720c */ /* 0x080fe40003f06270 */
[----:B------:R-:W-:Y:S02]  /*13e80*/  FSEL R17, R105, -INF , !P5 ;  /* 0xff80000069117808 */ /* 0x000fe40006800000 */
[----:B------:R-:W-:Y:S02]  /*13e90*/  ISETP.GE.AND P1, PT, R166, R158, PT ;  /* 0x0000009ea600720c */ /* 0x000fe40003f26270 */
[----:B------:R-:W-:Y:S02]  /*13ea0*/  FSEL R25, R25, -INF , P4 ;  /* 0xff80000019197808 */ /* 0x000fe40002000000 */
[----:B------:R-:W-:Y:S02]  /*13eb0*/  ISETP.GE.AND P5, PT, R11, R156, PT ;  /* 0x0000009c0b00720c */ /* 0x000fe40003fa6270 */
[----:B------:R-:W-:Y:S02]  /*13ec0*/  ISETP.GE.AND P4, PT, R12, R159, PT ;  /* 0x0000009f0c00720c */ /* 0x000fe40003f86270 */
[----:B------:R-:W-:Y:S02]  /*13ed0*/  FSEL R23, R23, -INF , P0 ;  /* 0xff80000017177808 */ /* 0x000fe40000000000 */
[-C--:B------:R-:W-:Y:S02]  /*13ee0*/  ISETP.GE.AND P0, PT, R20, R158.reuse, PT ;  /* 0x0000009e1400720c */ /* 0x080fe40003f06270 */
[----:B------:R-:W-:Y:S01]  /*13ef0*/  FSEL R177, R22, -INF , P1 ;  /* 0xff80000016b17808 */ /* 0x000fe20000800000 */
[----:B------:R-:W-:Y:S01]  /*13f00*/  VIADD R22, R166, 0x19 ;  /* 0x00000019a6167836 */ /* 0x000fe20000000000 */
[----:B------:R-:W-:Y:S02]  /*13f10*/  ISETP.GE.AND P1, PT, R108, R158, PT ;  /* 0x0000009e6c00720c */ /* 0x000fe40003f26270 */
[----:B------:R-:W-:Y:S02]  /*13f20*/  FSEL R121, R121, -INF , !P5 ;  /* 0xff80000079797808 */ /* 0x000fe40006800000 */
[----:B------:R-:W-:Y:S02]  /*13f30*/  FSEL R29, R29, -INF , P4 ;  /* 0xff8000001d1d7808 */ /* 0x000fe40002000000 */
[----:B------:R-:W-:Y:S02]  /*13f40*/  ISETP.GE.AND P5, PT, R4, R156, PT ;  /* 0x0000009c0400720c */ /* 0x000fe40003fa6270 */
[CC--:B------:R-:W-:Y:S01]  /*13f50*/  ISETP.GE.AND P4, PT, R166.reuse, R157.reuse, PT ;  /* 0x0000009da600720c */ /* 0x0c0fe20003f86270 */
[----:B------:R-:W-:Y:S01]  /*13f60*/  VIADD R166, R166, 0xffffffc0 ;  /* 0xffffffc0a6a67836 */ /* 0x000fe20000000000 */
[----:B------:R-:W-:Y:S02]  /*13f70*/  FSEL R27, R27, -INF , P0 ;  /* 0xff8000001b1b7808 */ /* 0x000fe40000000000 */
[-C--:B------:R-:W-:Y:S02]  /*13f80*/  ISETP.GE.AND P0, PT, R12, R158.reuse, PT ;  /* 0x0000009e0c00720c */ /* 0x080fe40003f06270 */
[----:B------:R-:W-:Y:S02]  /*13f90*/  FSEL R26, R26, -INF , P1 ;  /* 0xff8000001a1a7808 */ /* 0x000fe40000800000 */
[----:B------:R-:W-:Y:S02]  /*13fa0*/  ISETP.GE.AND P1, PT, R16, R158, PT ;  /* 0x0000009e1000720c */ /* 0x000fe40003f26270 */
[----:B------:R-:W-:Y:S02]  /*13fb0*/  FSEL R191, R191, -INF , !P5 ;  /* 0xff800000bfbf7808 */ /* 0x000fe40006800000 */
[----:B------:R-:W-:Y:S02]  /*13fc0*/  ISETP.GE.AND P5, PT, R11, R157, PT ;  /* 0x0000009d0b00720c */ /* 0x000fe40003fa6270 */
[----:B------:R-:W-:Y:S02]  /*13fd0*/  FSEL R177, R177, -INF , !P4 ;  /* 0xff800000b1b17808 */ /* 0x000fe40006000000 */
[-C--:B------:R-:W-:Y:S02]  /*13fe0*/  ISETP.GE.AND P4, PT, R104, R156.reuse, PT ;  /* 0x0000009c6800720c */ /* 0x080fe40003f86270 */
[----:B------:R-:W-:Y:S02]  /*13ff0*/  FSEL R11, R6, -INF , !P3 ;  /* 0xff800000060b7808 */ /* 0x000fe40005800000 */
[----:B------:R-:W-:Y:S02]  /*14000*/  FSEL R31, R31, -INF , P0 ;  /* 0xff8000001f1f7808 */ /* 0x000fe40000000000 */
[----:B------:R-:W-:Y:S02]  /*14010*/  FSEL R21, R107, -INF , !P6 ;  /* 0xff8000006b157808 */ /* 0x000fe40007000000 */
[-C--:B------:R-:W-:Y:S02]  /*14020*/  ISETP.GE.AND P3, PT, R20, R156.reuse, PT ;  /* 0x0000009c1400720c */ /* 0x080fe40003f66270 */
[----:B------:R-:W-:Y:S02]  /*14030*/  FSEL R30, R30, -INF , P1 ;  /* 0xff8000001e1e7808 */ /* 0x000fe40000800000 */
[-C--:B------:R-:W-:Y:S02]  /*14040*/  ISETP.GE.AND P0, PT, R22, R159.reuse, PT ;  /* 0x0000009f1600720c */ /* 0x080fe40003f06270 */
[-C--:B------:R-:W-:Y:S02]  /*14050*/  ISETP.GE.AND P6, PT, R3, R156.reuse, PT ;  /* 0x0000009c0300720c */ /* 0x080fe40003fc6270 */
[----:B------:R-:W-:Y:S02]  /*14060*/  ISETP.GE.AND P1, PT, R24, R159, PT ;  /* 0x0000009f1800720c */ /* 0x000fe40003f26270 */
[----:B------:R-:W-:Y:S02]  /*14070*/  FSEL R15, R110, -INF , !P4 ;  /* 0xff8000006e0f7808 */ /* 0x000fe40006000000 */
[----:B------:R-:W-:Y:S02]  /*14080*/  FSEL R179, R25, -INF , !P3 ;  /* 0xff80000019b37808 */ /* 0x000fe40005800000 */
[----:B------:R-:W-:Y:S02]  /*14090*/  ISETP.GE.AND P4, PT, R102, R156, PT ;  /* 0x0000009c6600720c */ /* 0x000fe40003f86270 */
[----:B------:R-:W-:Y:S02]  /*140a0*/  FSEL R13, R109, -INF , !P6 ;  /* 0xff8000006d0d7808 */ /* 0x000fe40007000000 */
[----:B------:R-:W-:Y:S02]  /*140b0*/  FSEL R33, R33, -INF , P0 ;  /* 0xff80000021217808 */ /* 0x000fe40000000000 */
[----:B------:R-:W-:Y:S02]  /*140c0*/  ISETP.GE.AND P3, PT, R4, R157, PT ;  /* 0x0000009d0400720c */ /* 0x000fe40003f66270 */
[----:B------:R-:W-:Y:S02]  /*140d0*/  ISETP.GE.AND P0, PT, R22, R158, PT ;  /* 0x0000009e1600720c */ /* 0x000fe40003f06270 */
[----:B------:R-:W-:Y:S02]  /*140e0*/  FMNMX3.FTZ R4, R0, R21, R17, !PT ;  /* 0x0000001500047276 */ /* 0x000fe40007810011 */
[----:B------:R-:W-:Y:S02]  /*140f0*/  FSEL R32, R32, -INF , P1 ;  /* 0xff80000020207808 */ /* 0x000fe40000800000 */
[-C--:B------:R-:W-:Y:S02]  /*14100*/  ISETP.GE.AND P6, PT, R10, R156.reuse, PT ;  /* 0x0000009c0a00720c */ /* 0x080fe40003fc6270 */
[----:B------:R-:W-:Y:S02]  /*14110*/  ISETP.GE.AND P1, PT, R106, R157, PT ;  /* 0x0000009d6a00720c */ /* 0x000fe40003f26270 */
[----:B------:R-:W-:Y:S02]  /*14120*/  FSEL R193, R193, -INF , !P4 ;  /* 0xff800000c1c17808 */ /* 0x000fe40006000000 */
[-C--:B------:R-:W-:Y:S02]  /*14130*/  ISETP.GE.AND P4, PT, R8, R156.reuse, PT ;  /* 0x0000009c0800720c */ /* 0x080fe40003f86270 */
[----:B------:R-:W-:Y:S02]  /*14140*/  FMNMX3.FTZ R4, R4, R15, R13, !PT ;  /* 0x0000000f04047276 */ /* 0x000fe4000781000d */
[----:B------:R-:W-:Y:S02]  /*14150*/  FSEL R35, R35, -INF , P0 ;  /* 0xff80000023237808 */ /* 0x000fe40000000000 */
[----:B------:R-:W-:Y:S02]  /*14160*/  FSEL R123, R123, -INF , !P6 ;  /* 0xff8000007b7b7808 */ /* 0x000fe40007000000 */
[-C--:B------:R-:W-:Y:S02]  /*14170*/  ISETP.GE.AND P6, PT, R3, R157.reuse, PT ;  /* 0x0000009d0300720c */ /* 0x080fe40003fc6270 */
[----:B------:R-:W-:Y:S02]  /*14180*/  ISETP.GE.AND P0, PT, R104, R157, PT ;  /* 0x0000009d6800720c */ /* 0x000fe40003f06270 */
[----:B------:R-:W-:Y:S02]  /*14190*/  FSEL R5, R5, -INF , !P1 ;  /* 0xff80000005057808 */ /* 0x000fe40004800000 */
[----:B------:R-:W-:Y:S02]  /*141a0*/  FSEL R183, R183, -INF , !P4 ;  /* 0xff800000b7b77808 */ /* 0x000fe40006000000 */
[-C--:B------:R-:W-:Y:S02]  /*141b0*/  ISETP.GE.AND P4, PT, R108, R156.reuse, PT ;  /* 0x0000009c6c00720c */ /* 0x080fe40003f86270 */
[----:B------:R-:W-:Y:S02]  /*141c0*/  FMNMX3.FTZ R4, R4, R121, R193, !PT ;  /* 0x0000007904047276 */ /* 0x000fe400078100c1 */
[----:B------:R-:W-:Y:S02]  /*141d0*/  FSEL R9, R9, -INF , !P0 ;  /* 0xff80000009097808 */ /* 0x000fe40004000000 */
[----:B------:R-:W-:Y:S02]  /*141e0*/  FSEL R7, R7, -INF , !P6 ;  /* 0xff80000007077808 */ /* 0x000fe40007000000 */
[----:B------:R-:W-:Y:S02]  /*141f0*/  FMNMX3.FTZ R6, R2, R11, R5, !PT ;  /* 0x0000000b02067276 */ /* 0x000fe40007810005 */
[----:B------:R-:W-:Y:S02]  /*14200*/  ISETP.GE.AND P1, PT, R102, R157, PT ;  /* 0x0000009d6600720c */ /* 0x000fe40003f26270 */
[-C--:B------:R-:W-:Y:S02]  /*14210*/  ISETP.GE.AND P0, PT, R16, R156.reuse, PT ;  /* 0x0000009c1000720c */ /* 0x080fe40003f06270 */
[----:B------:R-:W-:Y:S02]  /*14220*/  FSEL R181, R181, -INF , !P4 ;  /* 0xff800000b5b57808 */ /* 0x000fe40006000000 */
[----:B------:R-:W-:Y:S02]  /*14230*/  FMNMX3.FTZ R4, R4, R123, R191, !PT ;  /* 0x0000007b04047276 */ /* 0x000fe400078100bf */
[----:B------:R-:W-:Y:S02]  /*14240*/  FSEL R167, R14, -INF , !P5 ;  /* 0xff8000000ea77808 */ /* 0x000fe40006800000 */
[----:B------:R-:W-:Y:S02]  /*14250*/  ISETP.GE.AND P4, PT, R10, R157, PT ;  /* 0x0000009d0a00720c */ /* 0x000fe40003f86270 */
[----:B------:R-:W-:Y:S02]  /*14260*/  FMNMX3.FTZ R6, R6, R9, R7, !PT ;  /* 0x0000000906067276 */ /* 0x000fe40007810007 */
[----:B------:R-:W-:Y:S02]  /*14270*/  FSEL R189, R189, -INF , !P1 ;  /* 0xff800000bdbd7808 */ /* 0x000fe40004800000 */
[-C--:B------:R-:W-:Y:S02]  /*14280*/  ISETP.GE.AND P6, PT, R12, R156.reuse, PT ;  /* 0x0000009c0c00720c */ /* 0x080fe40003fc6270 */
[----:B------:R-:W-:Y:S02]  /*14290*/  FSEL R145, R28, -INF , !P0 ;  /* 0xff8000001c917808 */ /* 0x000fe40004000000 */
[-C--:B------:R-:W-:Y:S02]  /*142a0*/  ISETP.GE.AND P5, PT, R22, R156.reuse, PT ;  /* 0x0000009c1600720c */ /* 0x080fe40003fa6270 */
[----:B------:R-:W-:Y:S02]  /*142b0*/  FMNMX3.FTZ R4, R4, R185, R183, !PT ;  /* 0x000000b904047276 */ /* 0x000fe400078100b7 */
[----:B------:R-:W-:Y:S02]  /*142c0*/  ISETP.GE.AND P0, PT, R8, R157, PT ;  /* 0x0000009d0800720c */ /* 0x000fe40003f06270 */
        /* <DEDUP_REMOVED lines=13> */
[-C--:B------:R-:W-:Y:S02]  /*143a0*/  ISETP.GE.AND P4, PT, R12, R157.reuse, PT ;  /* 0x0000009d0c00720c */ /* 0x080fe40003f86270 */
[----:B------:R-:W-:Y:S02]  /*143b0*/  ISETP.GE.AND P1, PT, R16, R157, PT ;  /* 0x0000009d1000720c */ /* 0x000fe40003f26270 */
[----:B------:R-:W-:Y:S02]  /*143c0*/  ISETP.GE.AND P0, PT, R24, R158, PT ;  /* 0x0000009e1800720c */ /* 0x000fe40003f06270 */
[----:B------:R-:W-:Y:S02]  /*143d0*/  FSEL R173, R26, -INF , !P6 ;  /* 0xff8000001aad7808 */ /* 0x000fe40007000000 */
[----:B------:R-:W-:Y:S02]  /*143e0*/  FSEL R171, R27, -INF , !P5 ;  /* 0xff8000001bab7808 */ /* 0x000fe40006800000 */
[----:B------:R-:W-:Y:S02]  /*143f0*/  FMNMX3.FTZ R8, R6, R177, R175, !PT ;  /* 0x000000b106087276 */ /* 0x000fe400078100af */
[----:B------:R-:W-:Y:S02]  /*14400*/  FMNMX3.FTZ R4, R3, R125, R122, !PT ;  /* 0x0000007d03047276 */ /* 0x000fe4000781007a */
[-C--:B------:R-:W-:Y:S02]  /*14410*/  ISETP.GE.AND P3, PT, R22, R157.reuse, PT ;  /* 0x0000009d1600720c */ /* 0x080fe40003f66270 */
[----:B------:R-:W-:Y:S01]  /*14420*/  FSEL R107, R30, -INF , !P1 ;  /* 0xff8000001e6b7808 */ /* 0x000fe20004800000 */
[----:B------:R-:W1:Y:S01]  /*14430*/  SHFL.BFLY PT, R19, R4, 0x2, 0x1f ;  /* 0x0c401f0004137f89 */ /* 0x000e6200000e0000 */
[----:B------:R-:W-:Y:S02]  /*14440*/  FSEL R106, R31, -INF , !P4 ;  /* 0xff8000001f6a7808 */ /* 0x000fe40006000000 */
[----:B------:R-:W-:Y:S05]  /*14450*/  ISETP.GE.AND P6, PT, R24, R157, PT ;  /* 0x0000009d1800720c */ /* 0x000fea0003fc6270 */
[----:B------:R-:W-:Y:S01]  /*14460*/  LDSM.16.MT88.4 R28, [R129+0x8000] ;  /* 0x00800000811c783b */ /* 0x000fe20000004200 */
[----:B------:R-:W-:Y:S02]  /*14470*/  FSEL R34, R34, -INF , P0 ;  /* 0xff80000022227808 */ /* 0x000fe40000000000 */
[----:B------:R-:W-:Y:S02]  /*14480*/  FMNMX3.FTZ R3, R8, R173, R171, !PT ;  /* 0x000000ad08037276 */ /* 0x000fe400078100ab */
[----:B------:R-:W-:Y:S02]  /*14490*/  FSEL R104, R35, -INF , !P3 ;  /* 0xff80000023687808 */ /* 0x000fe40005800000 */
[----:B------:R-:W-:Y:S02]  /*144a0*/  FSEL R105, R34, -INF , !P6 ;  /* 0xff80000022697808 */ /* 0x000fe40007000000 */
        /* <DEDUP_REMOVED lines=14> */
[----:B------:R-:W1:Y:S01]  /*14590*/  LDSM.16.MT88.4 R12, [R134+0x8000] ;  /* 0x00800000860c783b */ /* 0x000e620000004200 */
[-CC-:B------:R-:W-:Y:S01]  /*145a0*/  FFMA.FTZ R118, R17, R103.reuse, -R126.reuse ;  /* 0x0000006711767223 */ /* 0x180fe2000001087e */
[--C-:B------:R-:W-:Y:S01]  /*145b0*/  FFMA.FTZ R121, R121, R103, -R126.reuse ;  /* 0x0000006779797223 */ /* 0x100fe2000001087e */
[----:B------:R-:W-:Y:S01]  /*145c0*/  MUFU.EX2 R114, R114 ;  /* 0x0000007200727308 */ /* 0x000fe20000000800 */
[----:B---3--:R-:W-:Y:S01]  /*145d0*/  FMNMX.FTZ R3, R4, R3, !PT ;  /* 0x0000000304037209 */ /* 0x008fe20007810000 */
[-CC-:B------:R-:W-:Y:S01]  /*145e0*/  FFMA.FTZ R124, R193, R103.reuse, -R126.reuse ;  /* 0x00000067c17c7223 */ /* 0x180fe2000001087e */
[-CC-:B------:R-:W-:Y:S01]  /*145f0*/  FFMA.FTZ R123, R123, R103.reuse, -R126.reuse ;  /* 0x000000677b7b7223 */ /* 0x180fe2000001087e */
[--C-:B------:R-:W-:Y:S01]  /*14600*/  FFMA.FTZ R168, R191, R103, -R126.reuse ;  /* 0x00000067bfa87223 */ /* 0x100fe2000001087e */
[----:B------:R-:W-:Y:S01]  /*14610*/  FSETP.NEU.FTZ.AND P0, PT, R3, -INF , PT ;  /* 0xff8000000300780b */ /* 0x000fe20003f1d000 */
[----:B------:R-:W-:Y:S01]  /*14620*/  FMUL.FTZ R120, R103, R3 ;  /* 0x0000000367787220 */ /* 0x000fe20000410000 */
[----:B------:R-:W2:Y:S03]  /*14630*/  LDSM.16.MT88.4 R20, [R130+0x8000] ;  /* 0x008000008214783b */ /* 0x000ea60000004200 */
[----:B------:R-:W-:Y:S01]  /*14640*/  MUFU.EX2 R117, R117 ;  /* 0x0000007500757308 */ /* 0x000fe20000000800 */
[-CC-:B------:R-:W-:Y:S01]  /*14650*/  FFMA.FTZ R145, R145, R103.reuse, -R126.reuse ;  /* 0x0000006791917223 */ /* 0x180fe2000001087e */
[-CC-:B------:R-:W-:Y:S01]  /*14660*/  FFMA.FTZ R178, R127, R103.reuse, -R126.reuse ;  /* 0x000000677fb27223 */ /* 0x180fe2000001087e */
[----:B------:R-:W-:Y:S01]  /*14670*/  FSEL R120, R120, RZ, P0 ;  /* 0x000000ff78787208 */ /* 0x000fe20000000000 */
[-C--:B------:R-:W-:Y:S04]  /*14680*/  FFMA.FTZ R125, R125, R103.reuse, -R126 ;  /* 0x000000677d7d7223 */ /* 0x080fe8000001087e */
[-CC-:B------:R-:W-:Y:S01]  /*14690*/  FFMA.FTZ R116, R5, R103.reuse, -R120.reuse ;  /* 0x0000006705747223 */ /* 0x180fe20000010878 */
[----:B------:R-:W-:Y:S01]  /*146a0*/  FSEL R5, R102, RZ, P1 ;  /* 0x000000ff66057208 */ /* 0x000fe20000800000 */
[-CC-:B------:R-:W-:Y:S01]  /*146b0*/  FFMA.FTZ R115, R7, R103.reuse, -R120.reuse ;  /* 0x0000006707737223 */ /* 0x180fe20000010878 */
[-CC-:B------:R-:W-:Y:S01]  /*146c0*/  FFMA.FTZ R119, R11, R103.reuse, -R120.reuse ;  /* 0x000000670b777223 */ /* 0x180fe20000010878 */
[-C--:B------:R-:W-:Y:S01]  /*146d0*/  FFMA.FTZ R112, R9, R103.reuse, -R120 ;  /* 0x0000006709707223 */ /* 0x080fe20000010878 */
[----:B------:R-:W3:Y:S01]  /*146e0*/  MUFU.EX2 R118, R118 ;  /* 0x0000007600767308 */ /* 0x000ee20000000800 */
[----:B------:R-:W-:Y:S01]  /*146f0*/  FADD.FTZ R0, -R5, R0 ;  /* 0x0000000005007221 */ /* 0x000fe20000010100 */
[----:B------:R-:W-:Y:S01]  /*14700*/  FSEL R5, R3, RZ, P0 ;  /* 0x000000ff03057208 */ /* 0x000fe20000000000 */
[-CC-:B------:R-:W-:Y:S01]  /*14710*/  FFMA.FTZ R174, R177, R103.reuse, -R120.reuse ;  /* 0x00000067b1ae7223 */ /* 0x180fe20000010878 */
[-CC-:B------:R-:W-:Y:S01]  /*14720*/  FFMA.FTZ R175, R175, R103.reuse, -R120.reuse ;  /* 0x00000067afaf7223 */ /* 0x180fe20000010878 */
[----:B------:R-:W-:Y:S01]  /*14730*/  FMUL.FTZ R7, R103, R0 ;  /* 0x0000000067077220 */ /* 0x000fe20000410000 */
[-C--:B------:R-:W-:Y:S01]  /*14740*/  FFMA.FTZ R173, R173, R103.reuse, -R120 ;  /* 0x00000067adad7223 */ /* 0x080fe20000010878 */
[----:B------:R-:W-:Y:S03]  /*14750*/  FADD.FTZ R0, -R5, R2 ;  /* 0x0000000205007221 */ /* 0x000fe60000010100 */
[----:B------:R-:W4:Y:S01]  /*14760*/  MUFU.EX2 R113, R113 ;  /* 0x0000007100717308 */ /* 0x000f220000000800 */
[-CC-:B------:R-:W-:Y:S01]  /*14770*/  FFMA.FTZ R176, R171, R103.reuse, -R120.reuse ;  /* 0x00000067abb07223 */ /* 0x180fe20000010878 */
[-CC-:B------:R-:W-:Y:S01]  /*14780*/  FFMA.FTZ R171, R106, R103.reuse, -R120.reuse ;  /* 0x000000676aab7223 */ /* 0x180fe20000010878 */
[----:B------:R-:W-:Y:S01]  /*14790*/  FMUL.FTZ R8, R103, R0 ;  /* 0x0000000067087220 */ /* 0x000fe20000410000 */
[-CC-:B------:R-:W-:Y:S01]  /*147a0*/  FFMA.FTZ R127, R105, R103.reuse, -R120.reuse ;  /* 0x00000067697f7223 */ /* 0x180fe20000010878 */
[-CC-:B------:R-:W-:Y:S01]  /*147b0*/  FFMA.FTZ R167, R167, R103.reuse, -R120.reuse ;  /* 0x00000067a7a77223 */ /* 0x180fe20000010878 */
[-CC-:B------:R-:W-:Y:S01]  /*147c0*/  FFMA.FTZ R170, R189, R103.reuse, -R120.reuse ;  /* 0x00000067bdaa7223 */ /* 0x180fe20000010878 */
[--C-:B------:R-:W-:Y:S03]  /*147d0*/  FFMA.FTZ R169, R169, R103, -R120.reuse ;  /* 0x00000067a9a97223 */ /* 0x100fe60000010878 */
[----:B------:R-:W5:Y:S01]  /*147e0*/  MUFU.EX2 R2, R7 ;  /* 0x0000000700027308 */ /* 0x000f620000000800 */
[----:B---3--:R-:W-:Y:S01]  /*147f0*/  F2FP.F16.F32.PACK_AB R108, R118, R117 ;  /* 0x00000075766c723e */ /* 0x008fe200000000ff */
[----:B------:R-:W-:Y:S01]  /*14800*/  FFMA.FTZ R172, R187, R103, -R120 ;  /* 0x00000067bbac7223 */ /* 0x000fe20000010878 */
[----:B------:R-:W-:Y:S07]  /*14810*/  ISETP.GT.AND P0, PT, R162, R142, PT ;  /* 0x0000008ea200720c */ /* 0x000fee0003f04270 */
[----:B------:R-:W3:Y:S01]  /*14820*/  MUFU.EX2 R0, R8 ;  /* 0x0000000800007308 */ /* 0x000ee20000000800 */
[----:B----4-:R-:W-:Y:S09]  /*14830*/  F2FP.F16.F32.PACK_AB R110, R113, R114 ;  /* 0x00000072716e723e */ /* 0x010ff200000000ff */
[----:B------:R-:W-:Y:S01]  /*14840*/  MUFU.EX2 R119, R119 ;  /* 0x0000007700777308 */ /* 0x000fe20000000800 */
[C---:B-----5:R-:W-:Y:S01]  /*14850*/  FMUL.FTZ R4, R2.reuse, R96 ;  /* 0x0000006002047220 */ /* 0x060fe20000410000 */
[C---:B------:R-:W-:Y:S01]  /*14860*/  FMUL.FTZ R5, R2.reuse, R97 ;  /* 0x0000006102057220 */ /* 0x040fe20000410000 */
[C---:B------:R-:W-:Y:S01]  /*14870*/  FMUL.FTZ R9, R2.reuse, R93 ;  /* 0x0000005d02097220 */ /* 0x040fe20000410000 */
[C---:B------:R-:W-:Y:S01]  /*14880*/  FMUL.FTZ R16, R2.reuse, R84 ;  /* 0x0000005402107220 */ /* 0x040fe20000410000 */
[C---:B------:R-:W-:Y:S01]  /*14890*/  FMUL.FTZ R17, R2.reuse, R85 ;  /* 0x0000005502117220 */ /* 0x040fe20000410000 */
[C---:B------:R-:W-:Y:S01]  /*148a0*/  FMUL.FTZ R24, R2.reuse, R76 ;  /* 0x0000004c02187220 */ /* 0x040fe20000410000 */
[----:B------:R-:W-:Y:S03]  /*148b0*/  FMUL.FTZ R25, R2, R77 ;  /* 0x0000004d02197220 */ /* 0x000fe60000410000 */
[----:B------:R-:W4:Y:S01]  /*148c0*/  MUFU.EX2 R116, R116 ;  /* 0x0000007400747308 */ /* 0x000f220000000800 */
[C---:B---3--:R-:W-:Y:S01]  /*148d0*/  FMUL.FTZ R6, R0.reuse, R98 ;  /* 0x0000006200067220 */ /* 0x048fe20000410000 */
[----:B------:R-:W-:Y:S01]  /*148e0*/  FMUL.FTZ R7, R0, R99 ;  /* 0x0000006300077220 */ /* 0x000fe20000410000 */
[----:B------:R-:W-:Y:S01]  /*148f0*/  FMUL.FTZ R8, R2, R92 ;  /* 0x0000005c02087220 */ /* 0x000fe20000410000 */
[C---:B------:R-:W-:Y:S01]  /*14900*/  FMUL.FTZ R10, R0.reuse, R94 ;  /* 0x0000005e000a7220 */ /* 0x040fe20000410000 */
[C---:B------:R-:W-:Y:S01]  /*14910*/  FMUL.FTZ R11, R0.reuse, R95 ;  /* 0x0000005f000b7220 */ /* 0x040fe20000410000 */
[C---:B------:R-:W-:Y:S01]  /*14920*/  FMUL.FTZ R18, R0.reuse, R86 ;  /* 0x0000005600127220 */ /* 0x040fe20000410000 */
[C---:B------:R-:W-:Y:S03]  /*14930*/  FMUL.FTZ R19, R0.reuse, R87 ;  /* 0x0000005700137220 */ /* 0x040fe60000410000 */
        /* <DEDUP_REMOVED lines=8> */
[----:B------:R-:W3:Y:S01]  /*149c0*/  MUFU.EX2 R115, R115 ;  /* 0x0000007300737308 */ /* 0x000ee20000000800 */
[----:B----4-:R-:W-:Y:S01]  /*149d0*/  F2FP.F16.F32.PACK_AB R109, R116, R119 ;  /* 0x00000077746d723e */ /* 0x010fe200000000ff */
[----:B------:R-:W-:Y:S01]  /*149e0*/  LDSM.16.MT88.4 R68, [R130+0xa000] ;  /* 0x00a000008244783b */ /* 0x000fe20000004200 */
[C---:B------:R-:W-:Y:S01]  /*149f0*/  FMUL.FTZ R36, R2.reuse, R36 ;  /* 0x0000002402247220 */ /* 0x040fe20000410000 */
[----:B------:R-:W-:Y:S01]  /*14a00*/  FMUL.FTZ R37, R2, R37 ;  /* 0x0000002502257220 */ /* 0x000fe20000410000 */
[C---:B------:R-:W-:Y:S01]  /*14a10*/  FMUL.FTZ R38, R0.reuse, R38 ;  /* 0x0000002600267220 */ /* 0x040fe20000410000 */
[----:B------:R-:W-:Y:S01]  /*14a20*/  FMUL.FTZ R39, R0, R39 ;  /* 0x0000002700277220 */ /* 0x000fe20000410000 */
[C---:B------:R-:W-:Y:S01]  /*14a30*/  FMUL.FTZ R40, R2.reuse, R40 ;  /* 0x0000002802287220 */ /* 0x040fe20000410000 */
[----:B------:R-:W-:Y:S01]  /*14a40*/  FMUL.FTZ R41, R2, R41 ;  /* 0x0000002902297220 */ /* 0x000fe20000410000 */
[C---:B------:R-:W-:Y:S01]  /*14a50*/  FMUL.FTZ R42, R0.reuse, R42 ;  /* 0x0000002a002a7220 */ /* 0x040fe20000410000 */
[----:B------:R-:W-:Y:S01]  /*14a60*/  LDSM.16.MT88.4 R76, [R128+0xa000] ;  /* 0x00a00000804c783b */ /* 0x000fe20000004200 */
[----:B------:R-:W-:Y:S01]  /*14a70*/  FMUL.FTZ R43, R0, R43 ;  /* 0x0000002b002b7220 */ /* 0x000fe20000410000 */
[C---:B------:R-:W-:Y:S01]  /*14a80*/  FMUL.FTZ R52, R2.reuse, R52 ;  /* 0x0000003402347220 */ /* 0x040fe20000410000 */
[----:B------:R-:W-:Y:S01]  /*14a90*/  FMUL.FTZ R53, R2, R53 ;  /* 0x0000003502357220 */ /* 0x000fe20000410000 */
[C---:B------:R-:W-:Y:S01]  /*14aa0*/  FMUL.FTZ R54, R0.reuse, R54 ;  /* 0x0000003600367220 */ /* 0x040fe20000410000 */
[----:B------:R-:W-:Y:S01]  /*14ab0*/  FMUL.FTZ R55, R0, R55 ;  /* 0x0000003700377220 */ /* 0x000fe20000410000 */
[C---:B------:R-:W-:Y:S01]  /*14ac0*/  FMUL.FTZ R56, R2.reuse, R56 ;  /* 0x0000003802387220 */ /* 0x040fe20000410000 */
[----:B---3--:R-:W-:Y:S01]  /*14ad0*/  F2FP.F16.F32.PACK_AB R111, R115, R112 ;  /* 0x00000070736f723e */ /* 0x008fe200000000ff */
[----:B------:R-:W-:Y:S01]  /*14ae0*/  LDSM.16.MT88.4 R92, [R134+0x9800] ;  /* 0x00980000865c783b */ /* 0x000fe20000004200 */
[----:B------:R-:W-:Y:S01]  /*14af0*/  FMUL.FTZ R57, R2, R57 ;  /* 0x0000003902397220 */ /* 0x000fe20000410000 */
[C---:B------:R-:W-:Y:S01]  /*14b00*/  FMUL.FTZ R58, R0.reuse, R58 ;  /* 0x0000003a003a7220 */ /* 0x040fe20000410000 */
[----:B------:R-:W-:Y:S01]  /*14b10*/  FMUL.FTZ R59, R0, R59 ;  /* 0x0000003b003b7220 */ /* 0x000fe20000410000 */
[C---:B------:R-:W-:Y:S01]  /*14b20*/  FMUL.FTZ R60, R2.reuse, R60 ;  /* 0x0000003c023c7220 */ /* 0x040fe20000410000 */
[C---:B------:R-:W-:Y:S01]  /*14b30*/  FMUL.FTZ R61, R2.reuse, R61 ;  /* 0x0000003d023d7220 */ /* 0x040fe20000410000 */
[C---:B-1----:R-:W-:Y:S01]  /*14b40*/  HMMA.16816.F32 R4, R108.reuse, R12, R4 ;  /* 0x0000000c6c04723c */ /* 0x042fe20000001804 */
[----:B------:R-:W-:Y:S04]  /*14b50*/  MUFU.EX2 R174, R174 ;  /* 0x000000ae00ae7308 */ /* 0x000fe80000000800 */
[C---:B------:R-:W-:Y:S01]  /*14b60*/  FMUL.FTZ R12, R2.reuse, R88 ;  /* 0x00000058020c7220 */ /* 0x040fe20000410000 */
[----:B------:R-:W-:Y:S01]  /*14b70*/  FMUL.FTZ R13, R2, R89 ;  /* 0x00000059020d7220 */ /* 0x000fe20000410000 */
[C---:B------:R-:W-:Y:S01]  /*14b80*/  FMUL.FTZ R62, R0.reuse, R62 ;  /* 0x0000003e003e7220 */ /* 0x040fe20000410000 */
[C---:B------:R-:W-:Y:S03]  /*14b90*/  HMMA.16816.F32 R8, R108.reuse, R14, R8 ;  /* 0x0000000e6c08723c */ /* 0x040fe60000001808 */
[----:B------:R-:W-:Y:S01]  /*14ba0*/  MUFU.EX2 R175, R175 ;  /* 0x000000af00af7308 */ /* 0x000fe20000000800 */
[C---:B------:R-:W-:Y:S01]  /*14bb0*/  FMUL.FTZ R14, R0.reuse, R90 ;  /* 0x0000005a000e7220 */ /* 0x040fe20000410000 */
[C---:B------:R-:W-:Y:S01]  /*14bc0*/  FMUL.FTZ R15, R0.reuse, R91 ;  /* 0x0000005b000f7220 */ /* 0x040fe20000410000 */
[----:B------:R-:W-:Y:S01]  /*14bd0*/  FMUL.FTZ R63, R0, R63 ;  /* 0x0000003f003f7220 */ /* 0x000fe20000410000 */
[----:B------:R-:W1:Y:S01]  /*14be0*/  LDSM.16.MT88.4 R88, [R128+0x8000] ;  /* 0x008000008058783b */ /* 0x000e620000004200 */
[C---:B------:R-:W-:Y:S01]  /*14bf0*/  FMUL.FTZ R64, R2.reuse, R64 ;  /* 0x0000004002407220 */ /* 0x040fe20000410000 */
[----:B------:R-:W-:Y:S01]  /*14c00*/  FMUL.FTZ R65, R2, R65 ;  /* 0x0000004102417220 */ /* 0x000fe20000410000 */
[C---:B------:R-:W-:Y:S01]  /*14c10*/  FMUL.FTZ R66, R0.reuse, R66 ;  /* 0x0000004200427220 */ /* 0x040fe20000410000 */
[----:B------:R-:W-:Y:S01]  /*14c20*/  FMUL.FTZ R67, R0, R67 ;  /* 0x0000004300437220 */ /* 0x000fe20000410000 */
[C---:B--2---:R-:W-:Y:S01]  /*14c30*/  HMMA.16816.F32 R12, R108.reuse, R20, R12 ;  /* 0x000000146c0c723c */ /* 0x044fe2000000180c */
[----:B------:R-:W-:Y:S02]  /*14c40*/  MUFU.EX2 R173, R173 ;  /* 0x000000ad00ad7308 */ /* 0x000fe40000000800 */
[C---:B------:R-:W-:Y:S01]  /*14c50*/  FMUL.FTZ R20, R2.reuse, R80 ;  /* 0x0000005002147220 */ /* 0x040fe20000410000 */
[C---:B------:R-:W-:Y:S01]  /*14c60*/  FMUL.FTZ R21, R2.reuse, R81 ;  /* 0x0000005102157220 */ /* 0x040fe20000410000 */
        /* <DEDUP_REMOVED lines=8> */
[----:B------:R-:W2:Y:S01]  /*14cf0*/  LDSM.16.MT88.4 R80, [R134+0xa000] ;  /* 0x00a000008650783b */ /* 0x000ea20000004200 */
[C---:B------:R-:W-:Y:S01]  /*14d00*/  FMUL.FTZ R48, R2.reuse, R48 ;  /* 0x0000003002307220 */ /* 0x040fe20000410000 */
[----:B------:R-:W-:Y:S01]  /*14d10*/  FMUL.FTZ R49, R2, R49 ;  /* 0x0000003102317220 */ /* 0x000fe20000410000 */
[C---:B------:R-:W-:Y:S01]  /*14d20*/  FMUL.FTZ R50, R0.reuse, R50 ;  /* 0x0000003200327220 */ /* 0x040fe20000410000 */
[----:B------:R-:W-:Y:S01]  /*14d30*/  FMUL.FTZ R51, R0, R51 ;  /* 0x0000003300337220 */ /* 0x000fe20000410000 */
[C---:B------:R-:W-:Y:S01]  /*14d40*/  HMMA.16816.F32 R20, R108.reuse, R28, R20 ;  /* 0x0000001c6c14723c */ /* 0x040fe20000001814 */
[----:B------:R-:W-:Y:S02]  /*14d50*/  MUFU.EX2 R121, R121 ;  /* 0x0000007900797308 */ /* 0x000fe40000000800 */
[C---:B------:R-:W-:Y:S01]  /*14d60*/  FMUL.FTZ R28, R2.reuse, R72 ;  /* 0x00000048021c7220 */ /* 0x040fe20000410000 */
[C---:B------:R-:W-:Y:S01]  /*14d70*/  FMUL.FTZ R29, R2.reuse, R73 ;  /* 0x00000049021d7220 */ /* 0x040fe20000410000 */
[----:B------:R-:W-:Y:S01]  /*14d80*/  FFMA.FTZ R117, R2, R163, R117 ;  /* 0x000000a302757223 */ /* 0x000fe20000010075 */
[C---:B------:R-:W-:Y:S02]  /*14d90*/  FFMA.FTZ R119, R0.reuse, R161, R119 ;  /* 0x000000a100777223 */ /* 0x040fe40000010077 */
[C---:B------:R-:W-:Y:S03]  /*14da0*/  HMMA.16816.F32 R24, R108.reuse, R30, R24 ;  /* 0x0000001e6c18723c */ /* 0x040fe60000001818 */
[----:B------:R-:W3:Y:S01]  /*14db0*/  MUFU.EX2 R124, R124 ;  /* 0x0000007c007c7308 */ /* 0x000ee20000000800 */
[C---:B------:R-:W-:Y:S01]  /*14dc0*/  FMUL.FTZ R30, R0.reuse, R74 ;  /* 0x0000004a001e7220 */ /* 0x040fe20000410000 */
[----:B------:R-:W-:Y:S01]  /*14dd0*/  FMUL.FTZ R31, R0, R75 ;  /* 0x0000004b001f7220 */ /* 0x000fe20000410000 */
[----:B------:R-:W-:Y:S01]  /*14de0*/  FADD.FTZ R117, R118, R117 ;  /* 0x0000007576757221 */ /* 0x000fe20000010000 */
[----:B------:R-:W4:Y:S01]  /*14df0*/  LDSM.16.MT88.4 R72, [R129+0xa000] ;  /* 0x00a000008148783b */ /* 0x000f220000004200 */
[----:B------:R-:W-:Y:S05]  /*14e00*/  FADD.FTZ R119, R116, R119 ;  /* 0x0000007774777221 */ /* 0x000fea0000010000 */
[----:B------:R-:W-:Y:S01]  /*14e10*/  MUFU.EX2 R123, R123 ;  /* 0x0000007b007b7308 */ /* 0x000fe20000000800 */
[----:B------:R-:W-:Y:S01]  /*14e20*/  FADD.FTZ R0, R114, R117 ;  /* 0x0000007572007221 */ /* 0x000fe20000010000 */
[C---:B-1----:R-:W-:Y:S03]  /*14e30*/  HMMA.16816.F32 R28, R108.reuse, R88, R28 ;  /* 0x000000586c1c723c */ /* 0x042fe6000000181c */
[----:B------:R-:W-:Y:S01]  /*14e40*/  FADD.FTZ R2, R112, R119 ;  /* 0x0000007770027221 */ /* 0x000fe20000010000 */
[----:B------:R-:W-:Y:S04]  /*14e50*/  FADD.FTZ R0, R113, R0 ;  /* 0x0000000071007221 */ /* 0x000fe80000010000 */
[----:B------:R-:W-:Y:S01]  /*14e60*/  MUFU.EX2 R168, R168 ;  /* 0x000000a800a87308 */ /* 0x000fe20000000800 */
[----:B------:R-:W-:Y:S01]  /*14e70*/  FADD.FTZ R2, R115, R2 ;  /* 0x0000000273027221 */ /* 0x000fe20000010000 */
[C---:B------:R-:W-:Y:S08]  /*14e80*/  HMMA.16816.F32 R32, R108.reuse, R90, R32 ;  /* 0x0000005a6c20723c */ /* 0x040ff00000001820 */
[----:B------:R-:W-:Y:S01]  /*14e90*/  MUFU.EX2 R167, R167 ;  /* 0x000000a700a77308 */ /* 0x000fe20000000800 */
[C---:B--2---:R-:W-:Y:S09]  /*14ea0*/  HMMA.16816.F32 R36, R108.reuse, R80, R36 ;  /* 0x000000506c24723c */ /* 0x044ff20000001824 */
[----:B------:R-:W1:Y:S01]  /*14eb0*/  MUFU.EX2 R170, R170 ;  /* 0x000000aa00aa7308 */ /* 0x000e620000000800 */
[C---:B------:R-:W-:Y:S01]  /*14ec0*/  HMMA.16816.F32 R40, R108.reuse, R82, R40 ;  /* 0x000000526c28723c */ /* 0x040fe20000001828 */
[----:B------:R-:W2:Y:S08]  /*14ed0*/  LDSM.16.MT88.4 R80, [R134+0x8800] ;  /* 0x008800008650783b */ /* 0x000eb00000004200 */
[----:B------:R-:W-:Y:S01]  /*14ee0*/  MUFU.EX2 R169, R169 ;  /* 0x000000a900a97308 */ /* 0x000fe20000000800 */
[C---:B------:R-:W-:Y:S03]  /*14ef0*/  HMMA.16816.F32 R44, R108.reuse, R68, R44 ;  /* 0x000000446c2c723c */ /* 0x040fe6000000182c */
[----:B---3--:R-:W-:Y:S01]  /*14f00*/  F2FP.F16.F32.PACK_AB R68, R124, R121 ;  /* 0x000000797c44723e */ /* 0x008fe200000000ff */
[----:B------:R-:W-:Y:S05]  /*14f10*/  FADD.FTZ R121, R121, R0 ;  /* 0x0000000079797221 */ /* 0x000fea0000010000 */
[----:B------:R-:W3:Y:S01]  /*14f20*/  MUFU.EX2 R172, R172 ;  /* 0x000000ac00ac7308 */ /* 0x000ee20000000800 */
[----:B-1----:R-:W-:Y:S01]  /*14f30*/  F2FP.F16.F32.PACK_AB R69, R170, R167 ;  /* 0x000000a7aa45723e */ /* 0x002fe200000000ff */
[C---:B------:R-:W-:Y:S03]  /*14f40*/  HMMA.16816.F32 R48, R108.reuse, R70, R48 ;  /* 0x000000466c30723c */ /* 0x040fe60000001830 */
[----:B------:R-:W-:Y:S01]  /*14f50*/  F2FP.F16.F32.PACK_AB R70, R168, R123 ;  /* 0x0000007ba846723e */ /* 0x000fe200000000ff */
[----:B------:R-:W-:Y:S01]  /*14f60*/  FADD.FTZ R167, R167, R2 ;  /* 0x00000002a7a77221 */ /* 0x000fe20000010000 */
[----:B------:R-:W-:Y:S03]  /*14f70*/  FADD.FTZ R124, R124, R121 ;  /* 0x000000797c7c7221 */ /* 0x000fe60000010000 */
[----:B------:R-:W-:Y:S01]  /*14f80*/  MUFU.EX2 R145, R145 ;  /* 0x0000009100917308 */ /* 0x000fe20000000800 */
[----:B------:R-:W-:Y:S01]  /*14f90*/  IMAD.MOV.U32 R2, RZ, RZ, R3 ;  /* 0x000000ffff027224 */ /* 0x000fe200078e0003 */
[C---:B----4-:R-:W-:Y:S03]  /*14fa0*/  HMMA.16816.F32 R52, R108.reuse, R72, R52 ;  /* 0x000000486c34723c */ /* 0x050fe60000001834 */
[----:B------:R-:W-:Y:S01]  /*14fb0*/  FADD.FTZ R170, R170, R167 ;  /* 0x000000a7aaaa7221 */ /* 0x000fe20000010000 */
[----:B------:R-:W-:Y:S04]  /*14fc0*/  FADD.FTZ R123, R123, R124 ;  /* 0x0000007c7b7b7221 */ /* 0x000fe80000010000 */
[----:B------:R-:W1:Y:S01]  /*14fd0*/  MUFU.EX2 R178, R178 ;  /* 0x000000b200b27308 */ /* 0x000e620000000800 */
[----:B---3--:R-:W-:Y:S01]  /*14fe0*/  F2FP.F16.F32.PACK_AB R71, R172, R169 ;  /* 0x000000a9ac47723e */ /* 0x008fe200000000ff */
[C---:B------:R-:W-:Y:S01]  /*14ff0*/  HMMA.16816.F32 R56, R108.reuse, R74, R56 ;  /* 0x0000004a6c38723c */ /* 0x040fe20000001838 */
[----:B------:R-:W3:Y:S02]  /*15000*/  LDSM.16.MT88.4 R72, [R130+0x8800] ;  /* 0x008800008248783b */ /* 0x000ee40000004200 */
[----:B------:R-:W-:Y:S05]  /*15010*/  FADD.FTZ R168, R168, R123 ;  /* 0x0000007ba8a87221 */ /* 0x000fea0000010000 */
[----:B------:R-:W-:Y:S01]  /*15020*/  MUFU.EX2 R125, R125 ;  /* 0x0000007d007d7308 */ /* 0x000fe20000000800 */
[C---:B------:R-:W-:Y:S09]  /*15030*/  HMMA.16816.F32 R60, R108.reuse, R76, R60 ;  /* 0x0000004c6c3c723c */ /* 0x040ff2000000183c */
[----:B------:R-:W-:Y:S01]  /*15040*/  MUFU.EX2 R171, R171 ;  /* 0x000000ab00ab7308 */ /* 0x000fe20000000800 */
[----:B------:R-:W-:Y:S01]  /*15050*/  HMMA.16816.F32 R64, R108, R78, R64 ;  /* 0x0000004e6c40723c */ /* 0x000fe20000001840 */
[----:B------:R-:W4:Y:S02]  /*15060*/  LDSM.16.MT88.4 R76, [R129+0x8800] ;  /* 0x00880000814c783b */ /* 0x000f240000004200 */
[-CC-:B------:R-:W-:Y:S01]  /*15070*/  FFMA.FTZ R109, R185, R103.reuse, -R126.reuse ;  /* 0x00000067b96d7223 */ /* 0x180fe2000001087e */
[-CC-:B------:R-:W-:Y:S01]  /*15080*/  FFMA.FTZ R108, R183, R103.reuse, -R126.reuse ;  /* 0x00000067b76c7223 */ /* 0x180fe2000001087e */
[-CC-:B------:R-:W-:Y:S01]  /*15090*/  FFMA.FTZ R110, R181, R103.reuse, -R126.reuse ;  /* 0x00000067b56e7223 */ /* 0x180fe2000001087e */
[-CC-:B------:R-:W-:Y:S03]  /*150a0*/  FFMA.FTZ R111, R179, R103.reuse, -R126.reuse ;  /* 0x00000067b36f7223 */ /* 0x180fe6000001087e */
[----:B------:R-:W-:Y:S01]  /*150b0*/  MUFU.EX2 R127, R127 ;  /* 0x0000007f007f7308 */ /* 0x000fe20000000800 */
[C---:B--2---:R-:W-:Y:S05]  /*150c0*/  HMMA.16816.F32 R4, R68.reuse, R80, R4 ;  /* 0x000000504404723c */ /* 0x044fea0000001804 */
[-C--:B------:R-:W-:Y:S01]  /*150d0*/  FFMA.FTZ R126, R122, R103.reuse, -R126 ;  /* 0x000000677a7e7223 */ /* 0x080fe2000001087e */
[-CC-:B------:R-:W-:Y:S03]  /*150e0*/  FFMA.FTZ R122, R107, R103.reuse, -R120.reuse ;  /* 0x000000676b7a7223 */ /* 0x180fe60000010878 */
[----:B------:R-:W-:Y:S01]  /*150f0*/  MUFU.EX2 R109, R109 ;  /* 0x0000006d006d7308 */ /* 0x000fe20000000800 */
[C---:B------:R-:W-:Y:S01]  /*15100*/  HMMA.16816.F32 R8, R68.reuse, R82, R8 ;  /* 0x000000524408723c */ /* 0x040fe20000001808 */
[----:B------:R-:W2:Y:S02]  /*15110*/  LDSM.16.MT88.4 R80, [R134+0xa800] ;  /* 0x00a800008650783b */ /* 0x000ea40000004200 */
[----:B------:R-:W-:Y:S01]  /*15120*/  FFMA.FTZ R120, R104, R103, -R120 ;  /* 0x0000006768787223 */ /* 0x000fe20000010878 */
[----:B-1----:R-:W-:Y:S05]  /*15130*/  F2FP.F16.F32.PACK_AB R104, R178, R145 ;  /* 0x00000091b268723e */ /* 0x002fea00000000ff */
[----:B------:R-:W-:Y:S01]  /*15140*/  MUFU.EX2 R108, R108 ;  /* 0x0000006c006c7308 */ /* 0x000fe20000000800 */
[C---:B---3--:R-:W-:Y:S09]  /*15150*/  HMMA.16816.F32 R12, R68.reuse, R72, R12 ;  /* 0x00000048440c723c */ /* 0x048ff2000000180c */
[----:B------:R-:W-:Y:S01]  /*15160*/  MUFU.EX2 R110, R110 ;  /* 0x0000006e006e7308 */ /* 0x000fe20000000800 */
[C---:B------:R-:W-:Y:S01]  /*15170*/  HMMA.16816.F32 R16, R68.reuse, R74, R16 ;  /* 0x0000004a4410723c */ /* 0x040fe20000001810 */
[----:B------:R-:W1:Y:S08]  /*15180*/  LDSM.16.MT88.4 R72, [R130+0xa800] ;  /* 0x00a800008248783b */ /* 0x000e700000004200 */
[----:B------:R-:W-:Y:S01]  /*15190*/  MUFU.EX2 R111, R111 ;  /* 0x0000006f006f7308 */ /* 0x000fe20000000800 */
[C---:B----4-:R-:W-:Y:S09]  /*151a0*/  HMMA.16816.F32 R20, R68.reuse, R76, R20 ;  /* 0x0000004c4414723c */ /* 0x050ff20000001814 */
[----:B------:R-:W3:Y:S01]  /*151b0*/  MUFU.EX2 R126, R126 ;  /* 0x0000007e007e7308 */ /* 0x000ee20000000800 */
[C---:B------:R-:W-:Y:S01]  /*151c0*/  HMMA.16816.F32 R24, R68.reuse, R78, R24 ;  /* 0x0000004e4418723c */ /* 0x040fe20000001818 */
[----:B------:R-:W4:Y:S08]  /*151d0*/  LDSM.16.MT88.4 R76, [R129+0xa800] ;  /* 0x00a80000814c783b */ /* 0x000f300000004200 */
[----:B------:R-:W5:Y:S01]  /*151e0*/  MUFU.EX2 R122, R122 ;  /* 0x0000007a007a7308 */ /* 0x000f620000000800 */
[C---:B------:R-:W-:Y:S09]  /*151f0*/  HMMA.16816.F32 R28, R68.reuse, R84, R28 ;  /* 0x00000054441c723c */ /* 0x040ff2000000181c */
[----:B------:R-:W1:Y:S01]  /*15200*/  MUFU.EX2 R120, R120 ;  /* 0x0000007800787308 */ /* 0x000e620000000800 */
[----:B---3--:R-:W-:Y:S01]  /*15210*/  F2FP.F16.F32.PACK_AB R106, R126, R125 ;  /* 0x0000007d7e6a723e */ /* 0x008fe200000000ff */
[C---:B------:R-:W-:Y:S01]  /*15220*/  HMMA.16816.F32 R32, R68.reuse, R86, R32 ;  /* 0x000000564420723c */ /* 0x040fe20000001820 */
[----:B------:R-:W3:Y:S02]  /*15230*/  LDSM.16.MT88.4 R84, [R128+0xa800] ;  /* 0x00a800008054783b */ /* 0x000ee40000004200 */
[----:B-----5:R-:W-:Y:S05]  /*15240*/  F2FP.F16.F32.PACK_AB R105, R171, R122 ;  /* 0x0000007aab69723e */ /* 0x020fea00000000ff */
[C---:B--2---:R-:W-:Y:S03]  /*15250*/  HMMA.16816.F32 R36, R68.reuse, R80, R36 ;  /* 0x000000504424723c */ /* 0x044fe60000001824 */
[----:B-1----:R-:W-:Y:S05]  /*15260*/  F2FP.F16.F32.PACK_AB R107, R120, R127 ;  /* 0x0000007f786b723e */ /* 0x002fea00000000ff */
[C---:B------:R-:W-:Y:S01]  /*15270*/  HMMA.16816.F32 R40, R68.reuse, R82, R40 ;  /* 0x000000524428723c */ /* 0x040fe20000001828 */
[----:B------:R-:W1:Y:S07]  /*15280*/  LDSM.16.MT88.4 R80, [R134+0x9000] ;  /* 0x009000008650783b */ /* 0x000e6e0000004200 */
[C---:B------:R-:W-:Y:S08]  /*15290*/  HMMA.16816.F32 R44, R68.reuse, R72, R44 ;  /* 0x00000048442c723c */ /* 0x040ff0000000182c */
        /* <DEDUP_REMOVED lines=10> */
[----:B------:R-:W-:Y:S02]  /*15340*/  F2FP.F16.F32.PACK_AB R70, R111, R110 ;  /* 0x0000006e6f46723e */ /* 0x000fe400000000ff */
[----:B------:R-:W-:Y:S02]  /*15350*/  F2FP.F16.F32.PACK_AB R69, R175, R174 ;  /* 0x000000aeaf45723e */ /* 0x000fe400000000ff */
[----:B------:R-:W-:Y:S07]  /*15360*/  F2FP.F16.F32.PACK_AB R71, R176, R173 ;  /* 0x000000adb047723e */ /* 0x000fee00000000ff */
        /* <DEDUP_REMOVED lines=17> */
[C---:B----4-:R-:W-:Y:S08]  /*15480*/  HMMA.16816.F32 R52, R68.reuse, R76, R52 ;  /* 0x0000004c4434723c */ /* 0x050ff00000001834 */
        /* <DEDUP_REMOVED lines=19> */
[C---:B-----5:R-:W-:Y:S03]  /*155c0*/  HMMA.16816.F32 R44, R104.reuse, R8, R44 ;  /* 0x00000008682c723c */ /* 0x060fe6000000182c */
        /* <DEDUP_REMOVED lines=19> */
[----:B------:R-:W-:Y:S03]  /*15700*/  HMMA.16816.F32 R64, R104, R6, R64 ;  /* 0x000000066840723c */ /* 0x000fe60000001840 */
[----:B------:R-:W-:Y:S01]  /*15710*/  FADD.FTZ R163, R126, R125 ;  /* 0x0000007d7ea37221 */ /* 0x000fe20000010000 */
[----:B------:R-:W-:Y:S02]  /*15720*/  IMAD.MOV.U32 R0, RZ, RZ, R102 ;  /* 0x000000ffff007224 */ /* 0x000fe400078e0066 */
[----:B------:R-:W-:Y:S02]  /*15730*/  FADD.FTZ R161, R120, R127 ;  /* 0x0000007f78a17221 */ /* 0x000fe40000010000 */
[----:B------:R-:W-:Y:S01]  /*15740*/  @!UPT UIADD3 URZ, UPT, UPT, URZ, URZ, URZ ;  /* 0x000000fffffff290 */ /* 0x000fe2000fffe0ff */
[----:B------:R-:W-:Y:S11]  /*15750*/  @P0 BRA `(.L_x_14313) ;  /* 0xffffffcc00ec0947 */ /* 0x000ff6000383ffff */
.L_x_14306:
        /* <DEDUP_REMOVED lines=10> */
.L_x_14321:
        /* <DEDUP_REMOVED lines=155> */
[----:B------:R-:W-:-:S02]  /*161b0*/  LOP3.LUT R68, R68, 0x30, RZ, 0xc0, !PT ;  /* 0x0000003044447812 */ /* 0x000fc400078ec0ff */
[----:B--2---:R-:W-:-:S04]  /*161c0*/  SHF.R.U32.HI R72, RZ, 0x4, R72 ;  /* 0x00000004ff487819 */ /* 0x004fc80000011648 */
[C---:B------:R-:W-:Y:S02]  /*161d0*/  IADD3 R10, PT, PT, R72.reuse, 0x8, RZ ;  /* 0x00000008480a7810 */ /* 0x040fe40007ffe0ff */
[C---:B------:R-:W-:Y:S02]  /*161e0*/  IADD3 R8, PT, PT, R72.reuse, 0x10, RZ ;  /* 0x0000001048087810 */ /* 0x040fe40007ffe0ff */
[C---:B------:R-:W-:Y:S02]  /*161f0*/  IADD3 R4, PT, PT, R72.reuse, 0x18, RZ ;  /* 0x0000001848047810 */ /* 0x040fe40007ffe0ff */
[C---:B------:R-:W-:Y:S02]  /*16200*/  IADD3 R62, PT, PT, R72.reuse, 0x20, RZ ;  /* 0x00000020483e7810 */ /* 0x040fe40007ffe0ff */
[----:B------:R-:W-:Y:S02]  /*16210*/  IADD3 R60, PT, PT, R72, 0x28, RZ ;  /* 0x00000028483c7810 */ /* 0x000fe40007ffe0ff */
[----:B------:R-:W-:-:S02]  /*16220*/  ISETP.GE.AND P5, PT, R10, R73, PT ;  /* 0x000000490a00720c */ /* 0x000fc40003fa6270 */
[-C--:B------:R-:W-:Y:S01]  /*16230*/  ISETP.GE.AND P4, PT, R8, R73.reuse, PT ;  /* 0x000000490800720c */ /* 0x080fe20003f86270 */
[----:B------:R3:W1:Y:S01]  /*16240*/  LDS.128 R56, [R75+UR6] ;  /* 0x000000064b387984 */ /* 0x0006620008000c00 */
[-C--:B------:R-:W-:Y:S02]  /*16250*/  ISETP.GE.AND P3, PT, R4, R73.reuse, PT ;  /* 0x000000490400720c */ /* 0x080fe40003f66270 */
[-C--:B------:R-:W-:Y:S01]  /*16260*/  ISETP.GE.AND P2, PT, R62, R73.reuse, PT ;  /* 0x000000493e00720c */ /* 0x080fe20003f46270 */
[----:B------:R3:W2:Y:S01]  /*16270*/  LDS.128 R52, [R75+UR6+0x800] ;  /* 0x000800064b347984 */ /* 0x0006a20008000c00 */
[-C--:B------:R-:W-:Y:S02]  /*16280*/  ISETP.GE.AND P0, PT, R60, R73.reuse, PT ;  /* 0x000000493c00720c */ /* 0x080fe40003f06270 */
        /* <DEDUP_REMOVED lines=24> */
[----:B------:R3:W1:Y:S01]  /*16410*/  LDS.128 R60, [R75+UR6+0x7800] ;  /* 0x007800064b3c7984 */ /* 0x0006620008000c00 */
[----:B------:R-:W-:-:S04]  /*16420*/  SHF.R.U32.HI R149, RZ, 0x2, R149 ;  /* 0x00000002ff957819 */ /* 0x000fc80000011695 */
[----:B------:R-:W-:-:S07]  /*16430*/  LOP3.LUT R149, R68, 0x7, R149, 0xf8, !PT ;  /* 0x0000000744957812 */ /* 0x000fce00078ef895 */
        /* <DEDUP_REMOVED lines=11> */
.L_x_14316:
[----:B------:R-:W-:Y:S05]  /*164f0*/  BSYNC.RECONVERGENT B0 ;  /* 0x0000000000007941 */ /* 0x000fea0003800200 */
.L_x_14315:
        /* <DEDUP_REMOVED lines=18> */
[----:B--23--:R-:W-:Y:S05]  /*16620*/  @P6 RET.REL.NODEC R148 `(_ZN5flash24flash_fwd_splitkv_kernelI23Flash_fwd_kernel_traitsILi128ELi64ELi64ELi4ELb0ELb0EN7cutlass6half_tE19Flash_kernel_traitsILi128ELi64ELi64ELi4ES3_EELb0ELb1ELb0ELb0ELb1ELb0ELb1ELb1EEEvNS_16Flash_fwd_paramsE) ;  /* 0xfffffe9894746950 */ /* 0x00cfea0003c3ffff */
[----:B------:R-:W-:Y:S01]  /*16630*/  MOV R149, 0x0 ;  /* 0x0000000000957802 */ /* 0x000fe20000000f00 */
[----:B------:R-:W-:Y:S04]  /*16640*/  ST.E.128 desc[UR4][R76.64+0x7000], R64 ;  /* 0x007000404c007985 */ /* 0x000fe8000c101d04 */
[----:B------:R1:W-:Y:S02]  /*16650*/  ST.E.128 desc[UR4][R76.64+0x7100], R60 ;  /* 0x0071003c4c007985 */ /* 0x0003e4000c101d04 */
[----:B-1----:R-:W-:Y:S05]  /*16660*/  RET.REL.NODEC R148 `(_ZN5flash24flash_fwd_splitkv_kernelI23Flash_fwd_kernel_traitsILi128ELi64ELi64ELi4ELb0ELb0EN7cutlass6half_tE19Flash_kernel_traitsILi128ELi64ELi64ELi4ES3_EELb0ELb1ELb0ELb0ELb1ELb0ELb1ELb1EEEvNS_16Flash_fwd_paramsE) ;  /* 0xfffffe9894647950 */ /* 0x002fea0003c3ffff */
.L_x_14314:
[----:B------:R-:W-:Y:S01]  /*16670*/  MOV R5, 0x2 ;  /* 0x0000000200057802 */ /* 0x000fe20000000f00 */
[----:B------:R-:W-:Y:S01]  /*16680*/  IMAD.MOV.U32 R6, RZ, RZ, -0x1 ;  /* 0xffffffffff067424 */ /* 0x000fe200078e00ff */
[----:B------:R-:W-:-:S07]  /*16690*/  MOV R2, 0x1f ;  /* 0x0000001f00027802 */ /* 0x000fce0000000f00 */
[----:B-1---5:R-:W-:Y:S05]  /*166a0*/  WARPSYNC.COLLECTIVE R6, `(.L_x_14317) ;  /* 0x0000000006087348 */ /* 0x022fea0003c00000 */
[----:B------:R2:W3:Y:S02]  /*166b0*/  SHFL.BFLY P0, R8, R163, R5, R2 ;  /* 0x0c000005a3087389 */ /* 0x0004e40000000002 */
[----:B-123-5:R-:W-:Y:S05]  /*166c0*/  ENDCOLLECTIVE ;  /* 0x000000000000791b */ /* 0x02efea0003800000 */
.L_x_14317:
[----:B------:R-:W-:Y:S02]  /*166d0*/  MOV R4, R8 ;  /* 0x0000000800047202 */ /* 0x000fe40000000f00 */
[----:B------:R-:W-:-:S03]  /*166e0*/  MOV R5, 0x1 ;  /* 0x0000000100057802 */ /* 0x000fc60000000f00 */
[----:B------:R-:W-:-:S04]  /*166f0*/  FADD.FTZ R9, R4, R163 ;  /* 0x000000a304097221 */ /* 0x000fc80000010000 */
[----:B------:R-:W-:-:S07]  /*16700*/  IMAD.MOV.U32 R163, RZ, RZ, R9 ;  /* 0x000000ffffa37224 */ /* 0x000fce00078e0009 */
[----:B------:R-:W-:Y:S05]  /*16710*/  WARPSYNC.COLLECTIVE R6, `(.L_x_14318) ;  /* 0x0000000006087348 */ /* 0x000fea0003c00000 */
[----:B------:R1:W2:Y:S02]  /*16720*/  SHFL.BFLY P0, R8, R163, R5, R2 ;  /* 0x0c000005a3087389 */ /* 0x0002a40000000002 */
[----:B-12---:R-:W-:Y:S05]  /*16730*/  ENDCOLLECTIVE ;  /* 0x000000000000791b */ /* 0x006fea0003800000 */
.L_x_14318:
[----:B------:R-:W-:Y:S01]  /*16740*/  MOV R163, R161 ;  /* 0x000000a100a37202 */ /* 0x000fe20000000f00 */
[----:B------:R-:W-:Y:S01]  /*16750*/  IMAD.MOV.U32 R4, RZ, RZ, R8 ;  /* 0x000000ffff047224 */ /* 0x000fe200078e0008 */
[----:B------:R-:W-:-:S03]  /*16760*/  MOV R5, 0x2 ;  /* 0x0000000200057802 */ /* 0x000fc60000000f00 */
[----:B------:R-:W-:-:S07]  /*16770*/  FADD.FTZ R4, R9, R4 ;  /* 0x0000000409047221 */ /* 0x000fce0000010000 */
[----:B------:R-:W-:Y:S05]  /*16780*/  WARPSYNC.COLLECTIVE R6, `(.L_x_14319) ;  /* 0x0000000006087348 */ /* 0x000fea0003c00000 */
[----:B------:R1:W2:Y:S02]  /*16790*/  SHFL.BFLY P0, R8, R163, R5, R2 ;  /* 0x0c000005a3087389 */ /* 0x0002a40000000002 */
[----:B-12---:R-:W-:Y:S05]  /*167a0*/  ENDCOLLECTIVE ;  /* 0x000000000000791b */ /* 0x006fea0003800000 */
.L_x_14319:
[----:B------:R-:W-:Y:S01]  /*167b0*/  FADD.FTZ R7, R8, R161 ;  /* 0x000000a108077221 */ /* 0x000fe20000010000 */
[----:B------:R-:W-:-:S03]  /*167c0*/  MOV R5, 0x1 ;  /* 0x0000000100057802 */ /* 0x000fc60000000f00 */
[----:B------:R-:W-:-:S07]  /*167d0*/  IMAD.MOV.U32 R163, RZ, RZ, R7 ;  /* 0x000000ffffa37224 */ /* 0x000fce00078e0007 */
[----:B------:R-:W-:Y:S05]  /*167e0*/  WARPSYNC.COLLECTIVE R6, `(.L_x_14320) ;  /* 0x0000000006087348 */ /* 0x000fea0003c00000 */
[----:B------:R1:W2:Y:S02]  /*167f0*/  SHFL.BFLY P0, R8, R163, R5, R2 ;  /* 0x0c000005a3087389 */ /* 0x0002a40000000002 */
[----:B-12---:R-:W-:Y:S05]  /*16800*/  ENDCOLLECTIVE ;  /* 0x000000000000791b */ /* 0x006fea0003800000 */
.L_x_14320:
[----:B------:R-:W-:Y:S01]  /*16810*/  MOV R10, R8 ;  /* 0x00000008000a7202 */ /* 0x000fe20000000f00 */
[----:B------:R-:W-:Y:S06]  /*16820*/  BRA `(.L_x_14321) ;  /* 0xffffffec00f47947 */ /* 0x000fec000383ffff */
.L_x_14322:
        /* <DEDUP_REMOVED lines=13> */
.L_x_15008:


//--------------------- .text._ZN5flash24flash_fwd_splitkv_kernelI23Flash_fwd_kernel_traitsILi128ELi64ELi64ELi4ELb0ELb0EN7cutlass6half_tE19Flash_kernel_traitsILi128ELi64ELi64ELi4ES3_EELb0ELb1ELb0ELb0ELb1ELb1ELb1ELb1EEEvNS_16Flash_fwd_paramsE --------------------------
	.section	.text._ZN5flash24flash_fwd_splitkv_kernelI23Flash_fwd_kernel_traitsILi128ELi64ELi64ELi4ELb0ELb0EN7cutlass6half_tE19Flash_kernel_traitsILi128ELi64ELi64ELi4ES3_EELb0ELb1ELb0ELb0ELb1ELb1ELb1ELb1EEEvNS_16Flash_fwd_paramsE,"ax",@progbits
	.align	128
        .global         _ZN5flash24flash_fwd_splitkv_kernelI23Flash_fwd_kernel_traitsILi128ELi64ELi64ELi4ELb0ELb0EN7cutlass6half_tE19Flash_kernel_traitsILi128ELi64ELi64ELi4ES3_EELb0ELb1ELb0ELb0ELb1ELb1ELb1ELb1EEEvNS_16Flash_fwd_paramsE
        .type           _ZN5flash24flash_fwd_splitkv_kernelI23Flash_fwd_kernel_traitsILi128ELi64ELi64ELi4ELb0ELb0EN7cutlass6half_tE19Flash_kernel_traitsILi128ELi64ELi64ELi4ES3_EELb0ELb1ELb0ELb0ELb1ELb1ELb1ELb1EEEvNS_16Flash_fwd_paramsE,@function
        .size           _ZN5flash24flash_fwd_splitkv_kernelI23Flash_fwd_kernel_traitsILi128ELi64ELi64ELi4ELb0ELb0EN7cutlass6half_tE19Flash_kernel_traitsILi128ELi64ELi64ELi4ES3_EELb0ELb1ELb0ELb0ELb1ELb1ELb1ELb1EEEvNS_16Flash_fwd_paramsE,(.L_x_15009 - _ZN5flash24flash_fwd_splitkv_kernelI23Flash_fwd_kernel_traitsILi128ELi64ELi64ELi4ELb0ELb0EN7cutlass6half_tE19Flash_kernel_traitsILi128ELi64ELi64ELi4ES3_EELb0ELb1ELb0ELb0ELb1ELb1ELb1ELb1EEEvNS_16Flash_fwd_paramsE)
        .other          _ZN5flash24flash_fwd_splitkv_kernelI23Flash_fwd_kernel_traitsILi128ELi64ELi64ELi4ELb0ELb0EN7cutlass6half_tE19Flash_kernel_traitsILi128ELi64ELi64ELi4ES3_EELb0ELb1ELb0ELb0ELb1ELb1ELb1ELb1EEEvNS_16Flash_fwd_paramsE,@"STO_CUDA_ENTRY STV_DEFAULT"
_ZN5flash24flash_fwd_splitkv_kernelI23Flash_fwd_kernel_traitsILi128ELi64ELi64ELi4ELb0ELb0EN7cutlass6half_tE19Flash_kernel_traitsILi128ELi64ELi64ELi4ES3_EELb0ELb1ELb0ELb0ELb1ELb1ELb1ELb1EEEvNS_16Flash_fwd_paramsE:
.text._ZN5flash24flash_fwd_splitkv_kernelI23Flash_fwd_kernel_traitsILi128ELi64ELi64ELi4ELb0ELb0EN7cutlass6half_tE19Flash_kernel_traitsILi128ELi64ELi64ELi4ES3_EELb0ELb1ELb0ELb0ELb1ELb1ELb1ELb1EEEvNS_16Flash_fwd_paramsE:
        /* <DEDUP_REMOVED lines=29> */
[----:B------:R-:W-:Y:S05]  /*01d0*/  CALL.REL.NOINC `($_ZN5flash24flash_fwd_splitkv_kernelI23Flash_fwd_kernel_traitsILi128ELi64ELi64ELi4ELb0ELb0EN7cutlass6half_tE19Flash_kernel_traitsILi128ELi64ELi64ELi4ES3_EELb0ELb1ELb0ELb0ELb1ELb1ELb1ELb1EEEvNS_16Flash_fwd_paramsE$_ZN5flash30compute_attn_1rowblock_splitkvI23Flash_fwd_kernel_traitsILi128ELi64ELi64ELi4ELb0ELb0EN7cutlass6half_tE19Flash_kernel_traitsILi128ELi64ELi64ELi4ES3_EELb0ELb1ELb0ELb0ELb1ELb1ELb1ELb1ENS_16Flash_fwd_paramsEEEvRKT8_iiiii) ;  /* 0x0000000000087944 */ /* 0x000fea0003c00000 */
[----:B------:R-:W-:Y:S05]  /*01e0*/  BSYNC.RECONVERGENT B3 ;  /* 0x0000000000037941 */ /* 0x000fea0003800200 */
.L_x_14323:
[----:B------:R-:W-:Y:S05]  /*01f0*/  EXIT ;  /* 0x000000000000794d */ /* 0x000fea0003800000 */
        .type           $_ZN5flash24flash_fwd_splitkv_kernelI23Flash_fwd_kernel_traitsILi128ELi64ELi64ELi4ELb0ELb0EN7cutlass6half_tE19Flash_kernel_traitsILi128ELi64ELi64ELi4ES3_EELb0ELb1ELb0ELb0ELb1ELb1ELb1ELb1EEEvNS_16Flash_fwd_paramsE$_ZN5flash30compute_attn_1rowblock_splitkvI23Flash_fwd_kernel_traitsILi128ELi64ELi64ELi4ELb0ELb0EN7cutlass6half_tE19Flash_kernel_traitsILi128ELi64ELi64ELi4ES3_EELb0ELb1ELb0ELb0ELb1ELb1ELb1ELb1ENS_16Flash_fwd_paramsEEEvRKT8_iiiii,@function
        .size           $_ZN5flash24flash_fwd_splitkv_kernelI23Flash_fwd_kernel_traitsILi128ELi64ELi64ELi4ELb0ELb0EN7cutlass6half_tE19Flash_kernel_traitsILi128ELi64ELi64ELi4ES3_EELb0ELb1ELb0ELb0ELb1ELb1ELb1ELb1EEEvNS_16Flash_fwd_paramsE$_ZN5flash30compute_attn_1rowblock_splitkvI23Flash_fwd_kernel_traitsILi128ELi64ELi64ELi4ELb0ELb0EN7cutlass6half_tE19Flash_kernel_traitsILi128ELi64ELi64ELi4ES3_EELb0ELb1ELb0ELb0ELb1ELb1ELb1ELb1ENS_16Flash_fwd_paramsEEEvRKT8_iiiii,(.L_x_15009 - $_ZN5flash24flash_fwd_splitkv_kernelI23Flash_fwd_kernel_traitsILi128ELi64ELi64ELi4ELb0ELb0EN7cutlass6half_tE19Flash_kernel_traitsILi128ELi64ELi64ELi4ES3_EELb0ELb1ELb0ELb0ELb1ELb1ELb1ELb1EEEvNS_16Flash_fwd_paramsE$_ZN5flash30compute_attn_1rowblock_splitkvI23Flash_fwd_kernel_traitsILi128ELi64ELi64ELi4ELb0ELb0EN7cutlass6half_tE19Flash_kernel_traitsILi128ELi64ELi64ELi4ES3_EELb0ELb1ELb0ELb0ELb1ELb1ELb1ELb1ENS_16Flash_fwd_paramsEEEvRKT8_iiiii)
$_ZN5flash24flash_fwd_splitkv_kernelI23Flash_fwd_kernel_traitsILi128ELi64ELi64ELi4ELb0ELb0EN7cutlass6half_tE19Flash_kernel_traitsILi128ELi64ELi64ELi4ES3_EELb0ELb1ELb0ELb0ELb1ELb1ELb1ELb1EEEvNS_16Flash_fwd_paramsE$_ZN5flash30compute_attn_1rowblock_splitkvI23Flash_fwd_kernel_traitsILi128ELi64ELi64ELi4ELb0ELb0EN7cutlass6half_tE19Flash_kernel_traitsILi128ELi64ELi64ELi4ES3_EELb0ELb1ELb0ELb0ELb1ELb1ELb1ELb1ENS_16Flash_fwd_paramsEEEvRKT8_iiiii:
        /* <DEDUP_REMOVED lines=39> */
.L_x_14325:
[----:B------:R-:W-:Y:S05]  /*0470*/  BSYNC.RECONVERGENT B0 ;  /* 0x0000000000007941 */ /* 0x000fea0003800200 */
.L_x_14324:
[----:B------:R-:W-:Y:S04]  /*0480*/  BSSY.RECONVERGENT B0, `(.L_x_14326) ;  /* 0x0000007000007945 */ /* 0x000fe80003800200 */
[----:B------:R-:W-:Y:S05]  /*0490*/  @!P3 BRA `(.L_x_14327) ;  /* 0x000000000014b947 */ /* 0x000fea0003800000 */
[----:B------:R-:W2:Y:S02]  /*04a0*/  LD.E.U8 R2, desc[UR4][R100.64+0x1b2] ;  /* 0x0001b20464027980 */ /* 0x000ea4000c101100 */
[----:B--2---:R-:W-:-:S13]  /*04b0*/  ISETP.NE.AND P1, PT, R2, RZ, PT ;  /* 0x000000ff0200720c */ /* 0x004fda0003f25270 */
[----:B------:R-:W2:Y:S02]  /*04c0*/  @P1 LD.E R2, desc[UR4][R10.64+0x4] ;  /* 0x000004040a021980 */ /* 0x000ea4000c101900 */
[----:B--2--5:R-:W-:-:S06]  /*04d0*/  @P1 IADD3 R83, PT, PT, R2, -R15, RZ ;  /* 0x8000000f02531210 */ /* 0x024fcc0007ffe0ff */
[----:B------:R2:W5:Y:S02]  /*04e0*/  @!P1 LD.E R83, desc[UR4][R10.64] ;  /* 0x000000040a539980 */ /* 0x000564000c101900 */
.L_x_14327:
[----:B------:R-:W-:Y:S05]  /*04f0*/  BSYNC.RECONVERGENT B0 ;  /* 0x0000000000007941 */ /* 0x000fea0003800200 */
.L_x_14326:
        /* <DEDUP_REMOVED lines=9> */
.L_x_14329:
[----:B------:R-:W3:Y:S01]  /*0590*/  LD.E.64 R4, desc[UR4][R100.64+0x108] ;  /* 0x0001080464047980 */ /* 0x000ee2000c101b00 */
[----:B------:R-:W-:Y:S01]  /*05a0*/  BSSY.RECONVERGENT B0, `(.L_x_14331) ;  /* 0x0000006000007945 */ /* 0x000fe20003800200 */
[----:B------:R-:W-:Y:S01]  /*05b0*/  IMAD.MOV.U32 R78, RZ, RZ, RZ ;  /* 0x000000ffff4e7224 */ /* 0x000fe200078e00ff */
[----:B---3--:R-:W-:-:S04]  /*05c0*/  ISETP.NE.U32.AND P0, PT, R4, RZ, PT ;  /* 0x000000ff0400720c */ /* 0x008fc80003f05070 */
[----:B------:R-:W-:-:S13]  /*05d0*/  ISETP.NE.AND.EX P0, PT, R5, RZ, PT, P0 ;  /* 0x000000ff0500720c */ /* 0x000fda0003f05300 */
[----:B------:R-:W-:Y:S05]  /*05e0*/  @!P0 BRA `(.L_x_14332) ;  /* 0x0000000000048947 */ /* 0x000fea0003800000 */
[----:B------:R3:W5:Y:S02]  /*05f0*/  LD.E R78, desc[UR4][R100.64+0xbc] ;  /* 0x0000bc04644e7980 */ /* 0x000764000c101900 */
.L_x_14332:
[----:B------:R-:W-:Y:S05]  /*0600*/  BSYNC.RECONVERGENT B0 ;  /* 0x0000000000007941 */ /* 0x000fea0003800200 */
.L_x_14331:
[----:B-----5:R-:W-:Y:S02]  /*0610*/  IADD3 R78, PT, PT, R83, R78, RZ ;  /* 0x0000004e534e7210 */ /* 0x020fe40007ffe0ff */
.L_x_14330:
[----:B------:R-:W-:Y:S05]  /*0620*/  BSYNC.RECONVERGENT B1 ;  /* 0x0000000000017941 */ /* 0x000fea0003800200 */
.L_x_14328:
[----:B------:R-:W-:Y:S01]  /*0630*/  IMAD.SHL.U32 R150, R3, 0x40, RZ ;  /* 0x0000004003967824 */ /* 0x000fe200078e00ff */
[----:B------:R-:W-:Y:S01]  /*0640*/  MOV R4, R148 ;  /* 0x0000009400047202 */ /* 0x000fe20000000f00 */
[----:B------:R-:W-:-:S03]  /*0650*/  IMAD.MOV.U32 R5, RZ, RZ, 0x0 ;  /* 0x00000000ff057424 */ /* 0x000fc600078e00ff */
[----:B------:R-:W-:-:S13]  /*0660*/  ISETP.GT.AND P0, PT, R151, R150, PT ;  /* 0x000000969700720c */ /* 0x000fda0003f04270 */
[----:B-123--:R-:W-:Y:S05]  /*0670*/  @!P0 RET.REL.NODEC R4 `(_ZN5flash24flash_fwd_splitkv_kernelI23Flash_fwd_kernel_traitsILi128ELi64ELi64ELi4ELb0ELb0EN7cutlass6half_tE19Flash_kernel_traitsILi128ELi64ELi64ELi4ES3_EELb0ELb1ELb0ELb0ELb1ELb1ELb1ELb1EEEvNS_16Flash_fwd_paramsE) ;  /* 0xfffffff804608950 */ /* 0x00efea0003c3ffff */
        /* <DEDUP_REMOVED lines=132> */
[----:B-1----:R-:W-:Y:S05]  /*0ec0*/  @P0 RET.REL.NODEC R148 `(_ZN5flash24flash_fwd_splitkv_kernelI23Flash_fwd_kernel_traitsILi128ELi64ELi64ELi4ELb0ELb0EN7cutlass6half_tE19Flash_kernel_traitsILi128ELi64ELi64ELi4ES3_EELb0ELb1ELb0ELb0ELb1ELb1ELb1ELb1EEEvNS_16Flash_fwd_paramsE) ;  /* 0xfffffff0944c0950 */ /* 0x002fea0003c3ffff */
[----:B------:R-:W-:Y:S02]  /*0ed0*/  MOV R3, 0xff800000 ;  /* 0xff80000000037802 */ /* 0x000fe40000000f00 */
[----:B------:R-:W-:-:S03]  /*0ee0*/  MOV R149, 0x0 ;  /* 0x0000000000957802 */ /* 0x000fc60000000f00 */
[----:B------:R1:W-:Y:S02]  /*0ef0*/  ST.E desc[UR4][R6.64+0xe0], R3 ;  /* 0x0000e00306007985 */ /* 0x0003e4000c101904 */
[----:B-1----:R-:W-:Y:S05]  /*0f00*/  RET.REL.NODEC R148 `(_ZN5flash24flash_fwd_splitkv_kernelI23Flash_fwd_kernel_traitsILi128ELi64ELi64ELi4ELb0ELb0EN7cutlass6half_tE19Flash_kernel_traitsILi128ELi64ELi64ELi4ES3_EELb0ELb1ELb0ELb0ELb1ELb1ELb1ELb1EEEvNS_16Flash_fwd_paramsE) ;  /* 0xfffffff0943c7950 */ /* 0x002fea0003c3ffff */
.L_x_14333:
        /* <DEDUP_REMOVED lines=102> */
.L_x_14335:
        /* <DEDUP_REMOVED lines=78> */
.L_x_14336:
[----:B------:R-:W-:Y:S05]  /*1a50*/  BSYNC.RECONVERGENT B0 ;  /* 0x0000000000007941 */ /* 0x000fea0003800200 */
.L_x_14334:
        /* <DEDUP_REMOVED lines=207> */
.L_x_14360:
        /* <DEDUP_REMOVED lines=90> */
.L_x_14339:
        /* <DEDUP_REMOVED lines=111> */
.L_x_14343:
[----:B------:R-:W-:Y:S05]  /*33e0*/  BSYNC.RECONVERGENT B0 ;  /* 0x0000000000007941 */ /* 0x000fea0003800200 */
.L_x_14342:
        /* <DEDUP_REMOVED lines=104> */
.L_x_14345:
[----:B------:R-:W-:Y:S05]  /*3a70*/  BSYNC.RECONVERGENT B0 ;  /* 0x0000000000007941 */ /* 0x000fea0003800200 */
.L_x_14344:
        /* <DEDUP_REMOVED lines=108> */
.L_x_14347:
[----:B------:R-:W-:Y:S05]  /*4140*/  BSYNC.RECONVERGENT B0 ;  /* 0x0000000000007941 */ /* 0x000fea0003800200 */
.L_x_14346:
        /* <DEDUP_REMOVED lines=112> */
.L_x_14349:
[----:B------:R-:W-:Y:S05]  /*4850*/  BSYNC.RECONVERGENT B0 ;  /* 0x0000000000007941 */ /* 0x000fea0003800200 */
.L_x_14348:
[----:B------:R-:W5:Y:S02]  /*4860*/  LD.E R3, desc[UR4][R100.64+0xd0] ;  /* 0x0000d00464037980 */ /* 0x000f64000c101900 */
[----:B-----5:R-:W-:Y:S05]  /*4870*/  IMAD.U32 R3, R3, -0x20, RZ ;  /* 0xffffffe003037824 */ /* 0x020fea00078e00ff */
[C---:B------:R-:W-:Y:S02]  /*4880*/  LEA R22, P1, R3.reuse, R22, 0x1 ;  /* 0x0000001603167211 */ /* 0x040fe400078208ff */
[C---:B------:R-:W-:Y:S02]  /*4890*/  LEA R58, P0, R3.reuse, R58, 0x1 ;  /* 0x0000003a033a7211 */ /* 0x040fe400078008ff */
[C---:B------:R-:W-:Y:S02]  /*48a0*/  LEA.HI.X.SX32 R23, R3.reuse, R23, 0x1, P1 ;  /* 0x0000001703177211 */ /* 0x040fe400008f0eff */
[----:B------:R-:W-:Y:S01]  /*48b0*/  LEA.HI.X.SX32 R59, R3, R59, 0x1, P0 ;  /* 0x0000003b033b7211 */ /* 0x000fe200000f0eff */
[----:B------:R-:W-:Y:S05]  /*48c0*/  BRA `(.L_x_14340) ;  /* 0x0000002c00947947 */ /* 0x000fea0003800000 */
.L_x_14341:
        /* <DEDUP_REMOVED lines=182> */
.L_x_14351:
[----:B------:R-:W-:Y:S05]  /*5430*/  BSYNC.RECONVERGENT B0 ;  /* 0x0000000000007941 */ /* 0x000fea0003800200 */
.L_x_14350:
        /* <DEDUP_REMOVED lines=182> */
.L_x_14353:
[----:B------:R-:W-:Y:S05]  /*5fa0*/  BSYNC.RECONVERGENT B0 ;  /* 0x0000000000007941 */ /* 0x000fea0003800200 */
.L_x_14352:
        /* <DEDUP_REMOVED lines=182> */
.L_x_14355:
[----:B------:R-:W-:Y:S05]  /*6b10*/  BSYNC.RECONVERGENT B0 ;  /* 0x0000000000007941 */ /* 0x000fea0003800200 */
.L_x_14354:
        /* <DEDUP_REMOVED lines=185> */
.L_x_14357:
[----:B------:R-:W-:Y:S05]  /*76b0*/  BSYNC.RECONVERGENT B0 ;  /* 0x0000000000007941 */ /* 0x000fea0003800200 */
.L_x_14356:
[----:B------:R-:W5:Y:S02]  /*76c0*/  LD.E R3, desc[UR4][R100.64+0xd0] ;  /* 0x0000d00464037980 */ /* 0x000f64000c101900 */
[----:B-----5:R-:W-:Y:S05]  /*76d0*/  IMAD.U32 R3, R3, -0x20, RZ ;  /* 0xffffffe003037824 */ /* 0x020fea00078e00ff */
[C---:B------:R-:W-:Y:S02]  /*76e0*/  LEA R88, P1, R3.reuse, R88, 0x1 ;  /* 0x0000005803587211 */ /* 0x040fe400078208ff */
[C---:B------:R-:W-:Y:S02]  /*76f0*/  LEA R86, P0, R3.reuse, R86, 0x1 ;  /* 0x0000005603567211 */ /* 0x040fe400078008ff */
[C---:B------:R-:W-:Y:S02]  /*7700*/  LEA.HI.X.SX32 R89, R3.reuse, R89, 0x1, P1 ;  /* 0x0000005903597211 */ /* 0x040fe400008f0eff */
[----:B------:R-:W-:Y:S09]  /*7710*/  LEA.HI.X.SX32 R87, R3, R87, 0x1, P0 ;  /* 0x0000005703577211 */ /* 0x000ff200000f0eff */
.L_x_14340:
[----:B------:R-:W-:Y:S05]  /*7720*/  BSYNC.RECONVERGENT B1 ;  /* 0x0000000000017941 */ /* 0x000fea0003800200 */
.L_x_14338:
        /* <DEDUP_REMOVED lines=101> */
.L_x_14359:
[----:B------:R-:W-:Y:S05]  /*7d80*/  BSYNC.RECONVERGENT B0 ;  /* 0x0000000000007941 */ /* 0x000fea0003800200 */
.L_x_14358:
[----:B------:R-:W-:Y:S05]  /*7d90*/  @P3 BRA `(.L_x_14360) ;  /* 0xffffffa8006c3947 */ /* 0x000fea000383ffff */
.L_x_14337:
        /* <DEDUP_REMOVED lines=34> */
.L_x_14364:
[----:B------:R-:W-:Y:S05]  /*7fc0*/  BSYNC.RECONVERGENT B0 ;  /* 0x0000000000007941 */ /* 0x000fea0003800200 */
.L_x_14363:
        /* <DEDUP_REMOVED lines=10> */
.L_x_14362:
        /* <DEDUP_REMOVED lines=80> */
.L_x_14370:
[----:B------:R-:W-:Y:S05]  /*8570*/  BSYNC.RECONVERGENT B0 ;  /* 0x0000000000007941 */ /* 0x000fea0003800200 */
.L_x_14369:
        /* <DEDUP_REMOVED lines=46> */
.L_x_14372:
[----:B------:R-:W-:Y:S05]  /*8860*/  BSYNC.RECONVERGENT B0 ;  /* 0x0000000000007941 */ /* 0x000fea0003800200 */
.L_x_14371:
[----:B-----5:R3:W-:Y:S02]  /*8870*/  STS.128 [R106+0x2000], R8 ;  /* 0x002000086a007388 */ /* 0x0207e40000000c00 */
.L_x_14368:
[----:B------:R-:W-:Y:S05]  /*8880*/  BSYNC.RECONVERGENT B1 ;  /* 0x0000000000017941 */ /* 0x000fea0003800200 */
.L_x_14367:
        /* <DEDUP_REMOVED lines=58> */
.L_x_14376:
[----:B------:R-:W-:Y:S05]  /*8c30*/  BSYNC.RECONVERGENT B0 ;  /* 0x0000000000007941 */ /* 0x000fea0003800200 */
.L_x_14375:
        /* <DEDUP_REMOVED lines=54> */
.L_x_14378:
[----:B------:R-:W-:Y:S05]  /*8fa0*/  BSYNC.RECONVERGENT B0 ;  /* 0x0000000000007941 */ /* 0x000fea0003800200 */
.L_x_14377:
[----:B-----5:R3:W-:Y:S02]  /*8fb0*/  STS.128 [R106+0x2800], R8 ;  /* 0x002800086a007388 */ /* 0x0207e40000000c00 */
.L_x_14374:
[----:B------:R-:W-:Y:S05]  /*8fc0*/  BSYNC.RECONVERGENT B1 ;  /* 0x0000000000017941 */ /* 0x000fea0003800200 */
.L_x_14373:
        /* <DEDUP_REMOVED lines=59> */
.L_x_14382:
[----:B------:R-:W-:Y:S05]  /*9380*/  BSYNC.RECONVERGENT B0 ;  /* 0x0000000000007941 */ /* 0x000fea0003800200 */
.L_x_14381:
        /* <DEDUP_REMOVED lines=54> */
.L_x_14384:
[----:B------:R-:W-:Y:S05]  /*96f0*/  BSYNC.RECONVERGENT B0 ;  /* 0x0000000000007941 */ /* 0x000fea0003800200 */
.L_x_14383:
[----:B-----5:R3:W-:Y:S02]  /*9700*/  STS.128 [R106+0x3000], R8 ;  /* 0x003000086a007388 */ /* 0x0207e40000000c00 */
.L_x_14380:
[----:B------:R-:W-:Y:S05]  /*9710*/  BSYNC.RECONVERGENT B1 ;  /* 0x0000000000017941 */ /* 0x000fea0003800200 */
.L_x_14379:
        /* <DEDUP_REMOVED lines=60> */
.L_x_14386:
[----:B------:R-:W-:Y:S05]  /*9ae0*/  BSYNC.RECONVERGENT B0 ;  /* 0x0000000000007941 */ /* 0x000fea0003800200 */
.L_x_14385:
        /* <DEDUP_REMOVED lines=54> */
.L_x_14388:
[----:B------:R-:W-:Y:S05]  /*9e50*/  BSYNC.RECONVERGENT B0 ;  /* 0x0000000000007941 */ /* 0x000fea0003800200 */
.L_x_14387:
[----:B-----5:R3:W-:Y:S01]  /*9e60*/  STS.128 [R106+0x3800], R8 ;  /* 0x003800086a007388 */ /* 0x0207e20000000c00 */
[----:B------:R-:W-:Y:S05]  /*9e70*/  BRA `(.L_x_14365) ;  /* 0x0000002800f47947 */ /* 0x000fea0003800000 */
.L_x_14366:
        /* <DEDUP_REMOVED lines=89> */
.L_x_14392:
[----:B------:R-:W-:Y:S05]  /*a410*/  BSYNC.RECONVERGENT B0 ;  /* 0x0000000000007941 */ /* 0x000fea0003800200 */
.L_x_14391:
        /* <DEDUP_REMOVED lines=82> */
.L_x_14394:
[----:B------:R-:W-:Y:S05]  /*a940*/  BSYNC.RECONVERGENT B0 ;  /* 0x0000000000007941 */ /* 0x000fea0003800200 */
.L_x_14393:
[----:B-----5:R3:W-:Y:S02]  /*a950*/  STS.128 [R106+0x2000], R28 ;  /* 0x0020001c6a007388 */ /* 0x0207e40000000c00 */
.L_x_14390:
[----:B------:R-:W-:Y:S05]  /*a960*/  BSYNC.RECONVERGENT B1 ;  /* 0x0000000000017941 */ /* 0x000fea0003800200 */
.L_x_14389:
        /* <DEDUP_REMOVED lines=87> */
.L_x_14398:
[----:B------:R-:W-:Y:S05]  /*aee0*/  BSYNC.RECONVERGENT B0 ;  /* 0x0000000000007941 */ /* 0x000fea0003800200 */
.L_x_14397:
        /* <DEDUP_REMOVED lines=84> */
.L_x_14400:
[----:B------:R-:W-:Y:S05]  /*b430*/  BSYNC.RECONVERGENT B0 ;  /* 0x0000000000007941 */ /* 0x000fea0003800200 */
.L_x_14399:
[----:B-----5:R3:W-:Y:S02]  /*b440*/  STS.128 [R106+0x2800], R28 ;  /* 0x0028001c6a007388 */ /* 0x0207e40000000c00 */
.L_x_14396:
[----:B------:R-:W-:Y:S05]  /*b450*/  BSYNC.RECONVERGENT B1 ;  /* 0x0000000000017941 */ /* 0x000fea0003800200 */
.L_x_14395:
        /* <DEDUP_REMOVED lines=88> */
.L_x_14404:
[----:B------:R-:W-:Y:S05]  /*b9e0*/  BSYNC.RECONVERGENT B0 ;  /* 0x0000000000007941 */ /* 0x000fea0003800200 */
.L_x_14403:
        /* <DEDUP_REMOVED lines=84> */
.L_x_14406:
[----:B------:R-:W-:Y:S05]  /*bf30*/  BSYNC.RECONVERGENT B0 ;  /* 0x0000000000007941 */ /* 0x000fea0003800200 */
.L_x_14405:
[----:B-----5:R3:W-:Y:S02]  /*bf40*/  STS.128 [R106+0x3000], R28 ;  /* 0x0030001c6a007388 */ /* 0x0207e40000000c00 */
.L_x_14402:
[----:B------:R-:W-:Y:S05]  /*bf50*/  BSYNC.RECONVERGENT B1 ;  /* 0x0000000000017941 */ /* 0x000fea0003800200 */
.L_x_14401:
        /* <DEDUP_REMOVED lines=89> */
.L_x_14408:
[----:B------:R-:W-:Y:S05]  /*c4f0*/  BSYNC.RECONVERGENT B0 ;  /* 0x0000000000007941 */ /* 0x000fea0003800200 */
.L_x_14407:
        /* <DEDUP_REMOVED lines=83> */
.L_x_14410:
[----:B------:R-:W-:Y:S05]  /*ca30*/  BSYNC.RECONVERGENT B0 ;  /* 0x0000000000007941 */ /* 0x000fea0003800200 */
.L_x_14409:
[----:B-----5:R3:W-:Y:S02]  /*ca40*/  STS.128 [R106+0x3800], R28 ;  /* 0x0038001c6a007388 */ /* 0x0207e40000000c00 */
.L_x_14365:
[----:B------:R-:W-:Y:S05]  /*ca50*/  BSYNC.RECONVERGENT B2 ;  /* 0x0000000000027941 */ /* 0x000fea0003800200 */
.L_x_14361:
[----:B--2---:R-:W-:-:S04]  /*ca60*/  IADD3 R3, PT, PT, -R103, R78, RZ ;  /* 0x0000004e67037210 */ /* 0x004fc80007ffe1ff */
        /* <DEDUP_REMOVED lines=10> */
[C---:B---3--:R-:W-:Y:S01]  /*cb10*/  @!P4 LEA R8, P0, R140.reuse, R144, 0x6 ;  /* 0x000000908c08c211 */ /* 0x048fe200078030ff */
[----:B------:R-:W-:-:S03]  /*cb20*/  @!P3 IMAD.WIDE.U32 R6, R140, 0x60, R144 ;  /* 0x000000608c06b825 */ /* 0x000fc600078e0090 */
[----:B------:R-:W-:Y:S01]  /*cb30*/  @!P4 LEA.HI.X R9, R140, R143, R141, 0x6, P0 ;  /* 0x0000008f8c09c211 */ /* 0x000fe200000f348d */
[----:B------:R-:W-:Y:S01]  /*cb40*/  @!P6 IMAD.MOV.U32 R145, RZ, RZ, R143 ;  /* 0x000000ffff91e224 */ /* 0x000fe200078e008f */
[----:B------:R-:W-:Y:S01]  /*cb50*/  @!P3 IADD3 R7, PT, PT, R0, R7, RZ ;  /* 0x000000070007b210 */ /* 0x000fe20007ffe0ff */
[----:B------:R-:W-:Y:S02]  /*cb60*/  @!P1 IMAD R0, R105, 0x60, RZ ;  /* 0x0000006069009824 */ /* 0x000fe400078e02ff */
[----:B----4-:R-:W-:Y:S01]  /*cb70*/  @!P1 IMAD.WIDE.U32 R12, R104, 0x60, R146 ;  /* 0x00000060680c9825 */ /* 0x010fe200078e0092 */
[----:B------:R-:W-:Y:S01]  /*cb80*/  @!PT LDS RZ, [RZ] ;  /* 0x00000000fffff984 */ /* 0x000fe20000000800 */
[----:B------:R-:W-:Y:S01]  /*cb90*/  @!PT LDS RZ, [RZ] ;  /* 0x00000000fffff984 */ /* 0x000fe20000000800 */
[----:B------:R-:W-:Y:S01]  /*cba0*/  @!PT LDS RZ, [RZ] ;  /* 0x00000000fffff984 */ /* 0x000fe20000000800 */
[----:B------:R-:W-:Y:S04]  /*cbb0*/  @!P6 LDGSTS.E.BYPASS.LTC128B.128 [R106+0x4000], desc[UR4][R144.64] ;  /* 0x04000000906aefae */ /* 0x000fe8000b981a04 */
[----:B------:R-:W-:Y:S01]  /*cbc0*/  @!P6 LDGSTS.E.BYPASS.LTC128B.128 [R106+0x6000], desc[UR4][R144.64+0x80] ;  /* 0x06000080906aefae */ /* 0x000fe2000b981a04 */
[----:B------:R-:W-:-:S03]  /*cbd0*/  @!P1 IADD3 R13, PT, PT, R0, R13, RZ ;  /* 0x0000000d000d9210 */ /* 0x000fc60007ffe0ff */
[----:B------:R-:W-:Y:S04]  /*cbe0*/  @!P5 LDGSTS.E.BYPASS.LTC128B.128 [R106+0x4800], desc[UR4][R4.64] ;  /* 0x04800000046adfae */ /* 0x000fe8000b981a04 */
[----:B------:R1:W-:Y:S04]  /*cbf0*/  @!P5 LDGSTS.E.BYPASS.LTC128B.128 [R106+0x6800], desc[UR4][R4.64+0x80] ;  /* 0x06800080046adfae */ /* 0x0003e8000b981a04 */
[----:B------:R-:W-:Y:S04]  /*cc00*/  @!P4 LDGSTS.E.BYPASS.LTC128B.128 [R106+0x5000], desc[UR4][R8.64] ;  /* 0x05000000086acfae */ /* 0x000fe8000b981a04 */
[----:B------:R-:W-:Y:S01]  /*cc10*/  @!P4 LDGSTS.E.BYPASS.LTC128B.128 [R106+0x7000], desc[UR4][R8.64+0x80] ;  /* 0x07000080086acfae */ /* 0x000fe2000b981a04 */
[----:B------:R-:W-:-:S03]  /*cc20*/  ISETP.GE.AND P4, PT, R36, R3, PT ;  /* 0x000000032400720c */ /* 0x000fc60003f86270 */
[----:B------:R-:W-:Y:S04]  /*cc30*/  @!P3 LDGSTS.E.BYPASS.LTC128B.128 [R106+0x5800], desc[UR4][R6.64] ;  /* 0x05800000066abfae */ /* 0x000fe8000b981a04 */
[----:B------:R2:W-:Y:S01]  /*cc40*/  @!P3 LDGSTS.E.BYPASS.LTC128B.128 [R106+0x7800], desc[UR4][R6.64+0x80] ;  /* 0x07800080066abfae */ /* 0x0005e2000b981a04 */
[----:B------:R-:W-:-:S03]  /*cc50*/  @!P2 LEA R10, P3, R80, R146, 0x1 ;  /* 0x00000092500aa211 */ /* 0x000fc600078608ff */
[----:B------:R-:W0:Y:S01]  /*cc60*/  LDGDEPBAR ;  /* 0x00000000000079af */ /* 0x000e220000000000 */
[-C--:B------:R-:W-:Y:S02]  /*cc70*/  @!P2 LEA.HI.X R11, R80, R147.reuse, R81, 0x1, P3 ;  /* 0x00000093500ba211 */ /* 0x080fe400018f0c51 */
[C---:B------:R-:W-:Y:S01]  /*cc80*/  @!P4 LEA R14, P0, R104.reuse, R146, 0x6 ;  /* 0x00000092680ec211 */ /* 0x040fe200078030ff */
[----:B------:R-:W3:Y:S03]  /*cc90*/  LD.E R3, desc[UR4][R100.64+0x188] ;  /* 0x0001880464037980 */ /* 0x000ee6000c101900 */
[----:B------:R-:W-:Y:S01]  /*cca0*/  @!P4 LEA.HI.X R15, R104, R147, R105, 0x6, P0 ;  /* 0x00000093680fc211 */ /* 0x000fe200000f3469 */
        /* <DEDUP_REMOVED lines=32> */
[----:B------:R-:W-:Y:S01]  /*ceb0*/  IMAD.SHL.U32 R0, R149, 0x20, RZ ;  /* 0x0000002095007824 */ /* 0x000fe200078e00ff */
[----:B------:R-:W-:-:S02]  /*cec0*/  LOP3.LUT R120, R120, 0x8, R149, 0x78, !PT ;  /* 0x0000000878787812 */ /* 0x000fc400078e7895 */
[----:B------:R-:W-:Y:S01]  /*ced0*/  SHF.L.U32 R77, R77, 0xa, RZ ;  /* 0x0000000a4d4d7819 */ /* 0x000fe200000006ff */
[----:B------:R-:W0:Y:S01]  /*cee0*/  LDGDEPBAR ;  /* 0x00000000000079af */ /* 0x000e220000000000 */
[----:B-1----:R-:W-:Y:S02]  /*cef0*/  LOP3.LUT R5, R73, 0x7c00, R0, 0xf8, !PT ;  /* 0x00007c0049057812 */ /* 0x002fe400078ef800 */
[----:B------:R-:W-:Y:S02]  /*cf00*/  LOP3.LUT R120, R120, 0x38, R79, 0x78, !PT ;  /* 0x0000003878787812 */ /* 0x000fe400078e784f */
[----:B------:R-:W-:Y:S01]  /*cf10*/  LOP3.LUT R77, R77, 0x400, RZ, 0xc0, !PT ;  /* 0x000004004d4d7812 */ /* 0x000fe200078ec0ff */
[----:B------:R-:W-:-:S03]  /*cf20*/  IMAD.IADD R0, R72, 0x1, R5 ;  /* 0x0000000148007824 */ /* 0x000fc600078e0205 */
[----:B------:R-:W-:Y:S01]  /*cf30*/  LEA R138, R120, R77, 0x1 ;  /* 0x0000004d788a7211 */ /* 0x000fe200078e08ff */
[----:B------:R-:W-:-:S03]  /*cf40*/  IMAD R139, R0, 0x2, R57 ;  /* 0x00000002008b7824 */ /* 0x000fc600078e0239 */
[----:B------:R-:W-:Y:S02]  /*cf50*/  IADD3 R138, PT, PT, R57, R138, RZ ;  /* 0x0000008a398a7210 */ /* 0x000fe40007ffe0ff */
[----:B------:R-:W-:Y:S04]  /*cf60*/  LDSM.16.M88.4 R80, [R139] ;  /* 0x000000008b50783b */ /* 0x000fe80000000200 */
[----:B------:R-:W1:Y:S01]  /*cf70*/  LDSM.16.M88.4 R28, [R138+0x4000] ;  /* 0x004000008a1c783b */ /* 0x000e620000000200 */
[----:B------:R-:W-:Y:S01]  /*cf80*/  R2P PR, R149, 0x6 ;  /* 0x0000000695007804 */ /* 0x000fe20000000000 */
[----:B------:R-:W-:Y:S02]  /*cf90*/  IMAD.MOV.U32 R5, RZ, RZ, 0x20 ;  /* 0x00000020ff057424 */ /* 0x000fe400078e00ff */
[----:B------:R-:W1:Y:S03]  /*cfa0*/  LDSM.16.M88.4 R52, [R138+0x4800] ;  /* 0x004800008a34783b */ /* 0x000e660000000200 */
[----:B------:R-:W-:Y:S01]  /*cfb0*/  SEL R5, R5, 0xffffffe0, !P1 ;  /* 0xffffffe005057807 */ /* 0x000fe20004800000 */
[----:B------:R-:W-:Y:S03]  /*cfc0*/  LDSM.16.M88.4 R88, [R138+0x5000] ;  /* 0x005000008a58783b */ /* 0x000fe60000000200 */
[----:B------:R-:W-:Y:S01]  /*cfd0*/  IADD3 R137, PT, PT, R139, R5, RZ ;  /* 0x000000058b897210 */ /* 0x000fe20007ffe0ff */
[----:B------:R-:W-:Y:S01]  /*cfe0*/  IMAD.IADD R133, R138, 0x1, R5 ;  /* 0x000000018a857824 */ /* 0x000fe200078e0205 */
[----:B--2---:R-:W-:Y:S01]  /*cff0*/  MOV R7, 0x40 ;  /* 0x0000004000077802 */ /* 0x004fe20000000f00 */
[----:B------:R-:W-:Y:S04]  /*d000*/  LDSM.16.M88.4 R36, [R139+0x2000] ;  /* 0x002000008b24783b */ /* 0x000fe80000000200 */
[----:B------:R-:W-:Y:S04]  /*d010*/  LDSM.16.M88.4 R116, [R137] ;  /* 0x000000008974783b */ /* 0x000fe80000000200 */
[----:B------:R-:W2:Y:S01]  /*d020*/  LDSM.16.M88.4 R8, [R133+0x4000] ;  /* 0x004000008508783b */ /* 0x000ea20000000200 */
[----:B------:R-:W-:-:S03]  /*d030*/  SEL R7, R7, 0xffffffc0, !P2 ;  /* 0xffffffc007077807 */ /* 0x000fc60005000000 */
[----:B------:R-:W-:Y:S01]  /*d040*/  LDSM.16.M88.4 R156, [R133+0x4800] ;  /* 0x00480000859c783b */ /* 0x000fe20000000200 */
[----:B------:R-:W-:Y:S01]  /*d050*/  IADD3 R136, PT, PT, R139, R7, RZ ;  /* 0x000000078b887210 */ /* 0x000fe20007ffe0ff */
[----:B------:R-:W-:Y:S02]  /*d060*/  IMAD.IADD R132, R138, 0x1, R7 ;  /* 0x000000018a847824 */ /* 0x000fe400078e0207 */
[----:B------:R-:W-:Y:S04]  /*d070*/  LDSM.16.M88.4 R120, [R138+0x6000] ;  /* 0x006000008a78783b */ /* 0x000fe80000000200 */
[----:B------:R-:W-:Y:S04]  /*d080*/  LDSM.16.M88.4 R68, [R136] ;  /* 0x000000008844783b */ /* 0x000fe80000000200 */
[----:B------:R-:W2:Y:S01]  /*d090*/  LDSM.16.M88.4 R20, [R132+0x4000] ;  /* 0x004000008414783b */ /* 0x000ea20000000200 */
[----:B-1---5:R-:W-:Y:S03]  /*d0a0*/  HMMA.16816.F32 R16, R80, R28, RZ ;  /* 0x0000001c5010723c */ /* 0x022fe600000018ff */
[C---:B------:R-:W-:Y:S01]  /*d0b0*/  IADD3 R135, PT, PT, R5.reuse, R136, RZ ;  /* 0x0000008805877210 */ /* 0x040fe20007ffe0ff */
[----:B------:R-:W-:Y:S01]  /*d0c0*/  LDSM.16.M88.4 R124, [R132+0x4800] ;  /* 0x00480000847c783b */ /* 0x000fe20000000200 */
[----:B------:R-:W-:-:S03]  /*d0d0*/  IADD3 R131, PT, PT, R5, R132, RZ ;  /* 0x0000008405837210 */ /* 0x000fc60007ffe0ff */
[----:B------:R-:W-:Y:S01]  /*d0e0*/  LDSM.16.M88.4 R48, [R135] ;  /* 0x000000008730783b */ /* 0x000fe20000000200 */
[C---:B------:R-:W-:Y:S03]  /*d0f0*/  HMMA.16816.F32 R28, R80.reuse, R30, RZ ;  /* 0x0000001e501c723c */ /* 0x040fe600000018ff */
[----:B------:R-:W1:Y:S04]  /*d100*/  LDSM.16.M88.4 R12, [R131+0x4000] ;  /* 0x00400000830c783b */ /* 0x000e680000000200 */
[----:B------:R-:W-:Y:S01]  /*d110*/  LDSM.16.M88.4 R96, [R133+0x5800] ;  /* 0x005800008560783b */ /* 0x000fe20000000200 */
[----:B------:R-:W-:Y:S03]  /*d120*/  HMMA.16816.F32 R40, R80, R52, RZ ;  /* 0x000000345028723c */ /* 0x000fe600000018ff */
[----:B------:R-:W-:Y:S04]  /*d130*/  LDSM.16.M88.4 R112, [R133+0x5000] ;  /* 0x005000008570783b */ /* 0x000fe80000000200 */
[----:B------:R-:W-:Y:S01]  /*d140*/  LDSM.16.M88.4 R44, [R131+0x4800] ;  /* 0x00480000832c783b */ /* 0x000fe20000000200 */
[C---:B--2---:R-:W-:Y:S03]  /*d150*/  HMMA.16816.F32 R16, R116.reuse, R8, R16 ;  /* 0x000000087410723c */ /* 0x044fe60000001810 */
        /* <DEDUP_REMOVED lines=50> */
[C---:B------:R-:W-:Y:S08]  /*d480*/  HMMA.16816.F32 R92, R48.reuse, R112, R92 ;  /* 0x00000070305c723c */ /* 0x040ff0000000185c */
[----:B------:R-:W-:Y:S08]  /*d490*/  HMMA.16816.F32 R88, R48, R114, R88 ;  /* 0x000000723058723c */ /* 0x000ff00000001858 */
[----:B----4-:R-:W-:Y:S08]  /*d4a0*/  HMMA.16816.F32 R28, R116, R18, R28 ;  /* 0x00000012741c723c */ /* 0x010ff0000000181c */
[----:B------:R-:W-:Y:S01]  /*d4b0*/  HMMA.16816.F32 R120, R12, R8, R120 ;  /* 0x000000080c78723c */ /* 0x000fe20000001878 */
[----:B------:R-:W2:Y:S07]  /*d4c0*/  LDSM.16.M88.4 R8, [R133+0x7000] ;  /* 0x007000008508783b */ /* 0x000eae0000000200 */
[C---:B------:R-:W-:Y:S08]  /*d4d0*/  HMMA.16816.F32 R84, R48.reuse, R96, R84 ;  /* 0x000000603054723c */ /* 0x040ff00000001854 */
[----:B------:R-:W-:Y:S08]  /*d4e0*/  HMMA.16816.F32 R80, R48, R98, R80 ;  /* 0x000000623050723c */ /* 0x000ff00000001850 */
[----:B---3--:R-:W-:Y:S08]  /*d4f0*/  HMMA.16816.F32 R40, R12, R60, R40 ;  /* 0x0000003c0c28723c */ /* 0x008ff00000001828 */
[C---:B------:R-:W-:Y:S08]  /*d500*/  HMMA.16816.F32 R92, R36.reuse, R20, R92 ;  /* 0x00000014245c723c */ /* 0x040ff0000000185c */
[----:B------:R-:W-:Y:S01]  /*d510*/  HMMA.16816.F32 R88, R36, R22, R88 ;  /* 0x000000162458723c */ /* 0x000fe20000001858 */
[----:B------:R-:W3:Y:S02]  /*d520*/  LDSM.16.M88.4 R20, [R133+0x7800] ;  /* 0x007800008514783b */ /* 0x000ee40000000200 */
[-C--:B------:R-:W-:Y:S01]  /*d530*/  FMUL.FTZ R28, R28, R2.reuse ;  /* 0x000000021c1c7220 */ /* 0x080fe20000410000 */
[----:B------:R-:W-:-:S04]  /*d540*/  FMUL.FTZ R29, R29, R2 ;  /* 0x000000021d1d7220 */ /* 0x000fc80000410000 */
[----:B------:R-:W4:Y:S01]  /*d550*/  MUFU.TANH R51, R29 ;  /* 0x0000001d00337308 */ /* 0x000f220000002400 */
[----:B------:R-:W-:Y:S08]  /*d560*/  HMMA.16816.F32 R84, R36, R64, R84 ;  /* 0x000000402454723c */ /* 0x000ff00000001854 */
[----:B-1----:R-:W-:Y:S01]  /*d570*/  HMMA.16816.F32 R40, R116, R32, R40 ;  /* 0x000000207428723c */ /* 0x002fe20000001828 */
[----:B------:R1:W1:Y:S04]  /*d580*/  MUFU.TANH R33, R28 ;  /* 0x0000001c00217308 */ /* 0x0002680000002400 */
[----:B------:R-:W-:-:S03]  /*d590*/  FMUL.FTZ R32, R30, R2 ;  /* 0x000000021e207220 */ /* 0x000fc60000410000 */
[----:B------:R-:W-:Y:S05]  /*d5a0*/  HMMA.16816.F32 R80, R36, R66, R80 ;  /* 0x000000422450723c */ /* 0x000fea0000001850 */
[----:B------:R-:W-:-:S03]  /*d5b0*/  FMUL.FTZ R36, R31, R2 ;  /* 0x000000021f247220 */ /* 0x000fc60000410000 */
        /* <DEDUP_REMOVED lines=8> */
[----:B------:R-:W-:Y:S03]  /*d640*/  HMMA.16816.F32 R80, R24, R22, R80 ;  /* 0x000000161850723c */ /* 0x000fe60000001850 */
[-C--:B------:R-:W-:Y:S01]  /*d650*/  FMUL.FTZ R6, R120, R2.reuse ;  /* 0x0000000278067220 */ /* 0x080fe20000410000 */
[-C--:B------:R-:W-:Y:S01]  /*d660*/  FMUL.FTZ R48, R121, R2.reuse ;  /* 0x0000000279307220 */ /* 0x080fe20000410000 */
[-C--:B------:R-:W-:Y:S01]  /*d670*/  FMUL.FTZ R49, R122, R2.reuse ;  /* 0x000000027a317220 */ /* 0x080fe20000410000 */
[----:B------:R-:W-:Y:S01]  /*d680*/  FMUL.FTZ R50, R123, R2 ;  /* 0x000000027b327220 */ /* 0x000fe20000410000 */
[----:B------:R-:W-:Y:S01]  /*d690*/  ISETP.GT.AND P0, PT, R109, R142, PT ;  /* 0x0000008e6d00720c */ /* 0x000fe20003f04270 */
[----:B------:R-:W3:Y:S01]  /*d6a0*/  MUFU.TANH R32, R32 ;  /* 0x0000002000207308 */ /* 0x000ee20000002400 */
[----:B------:R-:W-:Y:S01]  /*d6b0*/  IADD3 R3, PT, PT, R3, R78, -R151 ;  /* 0x0000004e03037210 */ /* 0x000fe20007ffe897 */
[----:B------:R-:W-:Y:S01]  /*d6c0*/  HMMA.16816.F32 R52, R12, R62, R52 ;  /* 0x0000003e0c34723c */ /* 0x000fe20000001834 */
[----:B------:R-:W-:-:S07]  /*d6d0*/  DEPBAR.LE SB0, 0x0 ;  /* 0x000080000000791a */ /* 0x000fce0000000000 */
        /* <DEDUP_REMOVED lines=8> */
[----:B------:R-:W-:Y:S03]  /*d760*/  HMMA.16816.F32 R80, R116, R10, R80 ;  /* 0x0000000a7450723c */ /* 0x000fe60000001850 */
[----:B------:R-:W-:Y:S01]  /*d770*/  SHF.R.U32.HI R15, RZ, 0x2, R149 ;  /* 0x00000002ff0f7819 */ /* 0x000fe20000011695 */
[-C--:B------:R-:W-:Y:S01]  /*d780*/  FMUL.FTZ R16, R40, R2.reuse ;  /* 0x0000000228107220 */ /* 0x080fe20000410000 */
[-C--:B------:R-:W-:Y:S01]  /*d790*/  FMUL.FTZ R34, R41, R2.reuse ;  /* 0x0000000229227220 */ /* 0x080fe20000410000 */
[-C--:B------:R-:W-:Y:S01]  /*d7a0*/  FMUL.FTZ R17, R42, R2.reuse ;  /* 0x000000022a117220 */ /* 0x080fe20000410000 */
        /* <DEDUP_REMOVED lines=22> */
[----:B------:R-:W-:Y:S01]  /*d910*/  LOP3.LUT R15, R15, 0x1f0, R76, 0xf8, !PT ;  /* 0x000001f00f0f7812 */ /* 0x000fe200078ef84c */
[----:B------:R-:W1:Y:S04]  /*d920*/  MUFU.TANH R6, R6 ;  /* 0x0000000600067308 */ /* 0x000e680000002400 */
[----:B------:R-:W-:Y:S01]  /*d930*/  IMAD.IADD R158, R150, 0x1, R15 ;  /* 0x00000001969e7824 */ /* 0x000fe200078e020f */
[----:B------:R-:W-:-:S03]  /*d940*/  IADD3 R15, PT, PT, R78, -R151, -R4 ;  /* 0x800000974e0f7210 */ /* 0x000fc60007ffe804 */
[----:B------:R-:W2:Y:S01]  /*d950*/  MUFU.TANH R48, R48 ;  /* 0x0000003000307308 */ /* 0x000ea20000002400 */
[----:B------:R-:W-:-:S07]  /*d960*/  IADD3 R157, PT, PT, R158, R3, RZ ;  /* 0x000000039e9d7210 */ /* 0x000fce0007ffe0ff */
[----:B------:R-:W4:Y:S01]  /*d970*/  MUFU.TANH R49, R49 ;  /* 0x0000003100317308 */ /* 0x000f220000002400 */
        /* <DEDUP_REMOVED lines=47> */
.L_x_14414:
        /* <DEDUP_REMOVED lines=60> */
.L_x_14415:
[----:B------:R-:W-:Y:S05]  /*e030*/  BSYNC.RECONVERGENT B0 ;  /* 0x0000000000007941 */ /* 0x000fea0003800200 */
.L_x_14413:
        /* <DEDUP_REMOVED lines=21> */
.L_x_14412:
[----:B------:R-:W-:Y:S05]  /*e190*/  BSYNC.RECONVERGENT B1 ;  /* 0x0000000000017941 */ /* 0x000fea0003800200 */
.L_x_14411:
        /* <DEDUP_REMOVED lines=12> */
[C---:B------:R-:W-:Y:S01]  /*e260*/  ISETP.GE.AND P4, PT, R52.reuse, R156, PT ;  /* 0x0000009c3400720c */ /* 0x040fe20003f86270 */
[C---:B------:R-:W-:Y:S01]  /*e270*/  VIADD R4, R52.reuse, 0x8 ;  /* 0x0000000834047836 */ /* 0x040fe20000000000 */
[C---:B------:R-:W-:Y:S01]  /*e280*/  ISETP.GE.AND P2, PT, R52.reuse, R158, PT ;  /* 0x0000009e3400720c */ /* 0x040fe20003f46270 */
[C---:B------:R-:W-:Y:S01]  /*e290*/  VIADD R47, R52.reuse, 0x9 ;  /* 0x00000009342f7836 */ /* 0x040fe20000000000 */
[CC--:B------:R-:W-:Y:S01]  /*e2a0*/  ISETP.GE.AND P0, PT, R3.reuse, R159.reuse, PT ;  /* 0x0000009f0300720c */ /* 0x0c0fe20003f06270 */
[C---:B------:R-:W-:Y:S01]  /*e2b0*/  VIADD R46, R52.reuse, 0x10 ;  /* 0x00000010342e7836 */ /* 0x040fe20000000000 */
[-C--:B------:R-:W-:Y:S01]  /*e2c0*/  ISETP.GE.AND P3, PT, R3, R156.reuse, PT ;  /* 0x0000009c0300720c */ /* 0x080fe20003f66270 */
[----:B--2---:R-:W-:Y:S01]  /*e2d0*/  VIADD R43, R52, 0x11 ;  /* 0x00000011342b7836 */ /* 0x004fe20000000000 */
[----:B------:R-:W-:Y:S01]  /*e2e0*/  FSEL R41, R48, -INF , P0 ;  /* 0xff80000030297808 */ /* 0x000fe20000000000 */
[----:B------:R-:W-:Y:S01]  /*e2f0*/  VIADD R44, R52, 0x18 ;  /* 0x00000018342c7836 */ /* 0x000fe20000000000 */
[-C--:B------:R-:W-:Y:S01]  /*e300*/  ISETP.GE.AND P0, PT, R4, R159.reuse, PT ;  /* 0x0000009f0400720c */ /* 0x080fe20003f06270 */
[C---:B------:R-:W-:Y:S01]  /*e310*/  VIADD R42, R52.reuse, 0x19 ;  /* 0x00000019342a7836 */ /* 0x040fe20000000000 */
[----:B------:R-:W-:Y:S01]  /*e320*/  FSEL R41, R41, -INF , !P3 ;  /* 0xff80000029297808 */ /* 0x000fe20005800000 */
[C---:B------:R-:W-:Y:S01]  /*e330*/  VIADD R40, R52.reuse, 0x20 ;  /* 0x0000002034287836 */ /* 0x040fe20000000000 */
[----:B------:R-:W-:Y:S01]  /*e340*/  ISETP.GE.AND P3, PT, R47, R159, PT ;  /* 0x0000009f2f00720c */ /* 0x000fe20003f66270 */
[----:B------:R-:W-:Y:S01]  /*e350*/  IMAD.IADD R128, R5, 0x1, R129 ;  /* 0x0000000105807824 */ /* 0x000fe200078e0281 */
[----:B------:R-:W-:Y:S01]  /*e360*/  FSEL R45, R33, -INF , P0 ;  /* 0xff800000212d7808 */ /* 0x000fe20000000000 */
[----:B------:R-:W-:Y:S01]  /*e370*/  VIADD R33, R52, 0x28 ;  /* 0x0000002834217836 */ /* 0x000fe20000000000 */
[----:B------:R-:W-:Y:S01]  /*e380*/  ISETP.GE.AND P0, PT, R47, R156, PT ;  /* 0x0000009c2f00720c */ /* 0x000fe20003f06270 */
[----:B-1----:R-:W-:Y:S01]  /*e390*/  LDSM.16.MT88.4 R84, [R130+0x8000] ;  /* 0x008000008254783b */ /* 0x002fe20000004200 */
[----:B------:R-:W-:-:S02]  /*e3a0*/  FSEL R39, R51, -INF , P3 ;  /* 0xff80000033277808 */ /* 0x000fc40001800000 */
[-C--:B------:R-:W-:Y:S01]  /*e3b0*/  ISETP.GE.AND P3, PT, R46, R159.reuse, PT ;  /* 0x0000009f2e00720c */ /* 0x080fe20003f66270 */
[----:B------:R-:W-:Y:S01]  /*e3c0*/  LDSM.16.MT88.4 R76, [R129+0x8000] ;  /* 0x00800000814c783b */ /* 0x000fe20000004200 */
[----:B------:R-:W-:Y:S02]  /*e3d0*/  FSEL R39, R39, -INF , !P0 ;  /* 0xff80000027277808 */ /* 0x000fe40004000000 */
[C---:B------:R-:W-:Y:S01]  /*e3e0*/  ISETP.GE.AND P0, PT, R43.reuse, R159, PT ;  /* 0x0000009f2b00720c */ /* 0x040fe20003f06270 */
[----:B------:R-:W-:Y:S01]  /*e3f0*/  LDSM.16.MT88.4 R68, [R128+0x8000] ;  /* 0x008000008044783b */ /* 0x000fe20000004200 */
[----:B------:R-:W-:Y:S01]  /*e400*/  FSEL R29, R16, -INF , P3 ;  /* 0xff800000101d7808 */ /* 0x000fe20001800000 */
[----:B------:R-:W-:Y:S01]  /*e410*/  VIADD R16, R52, 0x29 ;  /* 0x0000002934107836 */ /* 0x000fe20000000000 */
[----:B------:R-:W-:Y:S01]  /*e420*/  ISETP.GE.AND P3, PT, R43, R156, PT ;  /* 0x0000009c2b00720c */ /* 0x000fe20003f66270 */
[----:B------:R-:W-:Y:S01]  /*e430*/  LDSM.16.MT88.4 R56, [R129+0xa000] ;  /* 0x00a000008138783b */ /* 0x000fe20000004200 */
[----:B------:R-:W-:-:S02]  /*e440*/  FSEL R34, R34, -INF , P0 ;  /* 0xff80000022227808 */ /* 0x000fc40000000000 */
[C---:B------:R-:W-:Y:S02]  /*e450*/  ISETP.GE.AND P1, PT, R3.reuse, R158, PT ;  /* 0x0000009e0300720c */ /* 0x040fe40003f26270 */
[----:B------:R-:W-:Y:S02]  /*e460*/  ISETP.GE.AND P5, PT, R3, R157, PT ;  /* 0x0000009d0300720c */ /* 0x000fe40003fa6270 */
[----:B------:R-:W-:Y:S01]  /*e470*/  FSEL R3, R6, -INF , P6 ;  /* 0xff80000006037808 */ /* 0x000fe20003000000 */
[----:B------:R-:W-:Y:S01]  /*e480*/  VIADD R6, R52, 0x21 ;  /* 0x0000002134067836 */ /* 0x000fe20000000000 */
[-C--:B------:R-:W-:Y:S02]  /*e490*/  ISETP.GE.AND P0, PT, R44, R159.reuse, PT ;  /* 0x0000009f2c00720c */ /* 0x080fe40003f06270 */
[----:B------:R-:W-:Y:S01]  /*e4a0*/  FSEL R37, R34, -INF , !P3 ;  /* 0xff80000022257808 */ /* 0x000fe20005800000 */
[----:B------:R-:W-:Y:S01]  /*e4b0*/  VIADD R34, R52, 0x30 ;  /* 0x0000003034227836 */ /* 0x000fe20000000000 */
[----:B------:R-:W-:-:S02]  /*e4c0*/  ISETP.GE.AND P3, PT, R42, R159, PT ;  /* 0x0000009f2a00720c */ /* 0x000fc40003f66270 */
[----:B------:R-:W-:Y:S02]  /*e4d0*/  FSEL R3, R3, -INF , !P4 ;  /* 0xff80000003037808 */ /* 0x000fe40006000000 */
[-C--:B------:R-:W-:Y:S02]  /*e4e0*/  ISETP.GE.AND P4, PT, R4, R156.reuse, PT ;  /* 0x0000009c0400720c */ /* 0x080fe40003f86270 */
[----:B------:R-:W-:Y:S02]  /*e4f0*/  FSEL R25, R35, -INF , P0 ;  /* 0xff80000023197808 */ /* 0x000fe40000000000 */
[----:B------:R-:W-:Y:S02]  /*e500*/  ISETP.GE.AND P0, PT, R42, R156, PT ;  /* 0x0000009c2a00720c */ /* 0x000fe40003f06270 */
[----:B------:R-:W-:Y:S01]  /*e510*/  FSEL R15, R38, -INF , P3 ;  /* 0xff800000260f7808 */ /* 0x000fe20001800000 */
[----:B------:R-:W-:Y:S01]  /*e520*/  VIADD R38, R52, 0x39 ;  /* 0x0000003934267836 */ /* 0x000fe20000000000 */
[----:B------:R-:W-:-:S02]  /*e530*/  FSEL R45, R45, -INF , !P4 ;  /* 0xff8000002d2d7808 */ /* 0x000fc40006000000 */
[-C--:B------:R-:W-:Y:S02]  /*e540*/  ISETP.GE.AND P4, PT, R46, R156.reuse, PT ;  /* 0x0000009c2e00720c */ /* 0x080fe40003f86270 */
[-C--:B------:R-:W-:Y:S02]  /*e550*/  ISETP.GE.AND P3, PT, R40, R159.reuse, PT ;  /* 0x0000009f2800720c */ /* 0x080fe40003f66270 */
[----:B------:R-:W-:Y:S02]  /*e560*/  FSEL R15, R15, -INF , !P0 ;  /* 0xff8000000f0f7808 */ /* 0x000fe40004000000 */
[----:B------:R-:W-:Y:S02]  /*e570*/  ISETP.GE.AND P0, PT, R6, R159, PT ;  /* 0x0000009f0600720c */ /* 0x000fe40003f06270 */
[----:B------:R-:W-:Y:S02]  /*e580*/  FSEL R29, R29, -INF , !P4 ;  /* 0xff8000001d1d7808 */ /* 0x000fe40006000000 */
[----:B------:R-:W-:-:S02]  /*e590*/  ISETP.GE.AND P4, PT, R44, R156, PT ;  /* 0x0000009c2c00720c */ /* 0x000fc40003f86270 */
[----:B------:R-:W-:Y:S01]  /*e5a0*/  FSEL R163, R23, -INF , P3 ;  /* 0xff80000017a37808 */ /* 0x000fe20001800000 */
[----:B------:R-:W-:Y:S01]  /*e5b0*/  VIADD R23, R52, 0x31 ;  /* 0x0000003134177836 */ /* 0x000fe20000000000 */
[-C--:B------:R-:W-:Y:S02]  /*e5c0*/  ISETP.GE.AND P3, PT, R6, R156.reuse, PT ;  /* 0x0000009c0600720c */ /* 0x080fe40003f66270 */
[----:B------:R-:W-:Y:S02]  /*e5d0*/  FSEL R24, R24, -INF , P0 ;  /* 0xff80000018187808 */ /* 0x000fe40000000000 */
[----:B------:R-:W-:Y:S02]  /*e5e0*/  FSEL R25, R25, -INF , !P4 ;  /* 0xff80000019197808 */ /* 0x000fe40006000000 */
[----:B------:R-:W-:Y:S02]  /*e5f0*/  ISETP.GE.AND P4, PT, R40, R156, PT ;  /* 0x0000009c2800720c */ /* 0x000fe40003f86270 */
[----:B------:R-:W-:-:S02]  /*e600*/  ISETP.GE.AND P0, PT, R33, R159, PT ;  /* 0x0000009f2100720c */ /* 0x000fc40003f06270 */
[----:B------:R-:W-:Y:S01]  /*e610*/  FSEL R171, R24, -INF , !P3 ;  /* 0xff80000018ab7808 */ /* 0x000fe20005800000 */
[----:B------:R-:W-:Y:S01]  /*e620*/  VIADD R24, R52, 0x38 ;  /* 0x0000003834187836 */ /* 0x000fe20000000000 */
[C---:B------:R-:W-:Y:S02]  /*e630*/  ISETP.GE.AND P3, PT, R16.reuse, R159, PT ;  /* 0x0000009f1000720c */ /* 0x040fe40003f66270 */
[----:B------:R-:W-:Y:S02]  /*e640*/  FSEL R163, R163, -INF , !P4 ;  /* 0xff800000a3a37808 */ /* 0x000fe40006000000 */
[----:B------:R-:W-:Y:S02]  /*e650*/  FSEL R9, R9, -INF , P0 ;  /* 0xff80000009097808 */ /* 0x000fe40000000000 */
[-C--:B------:R-:W-:Y:S02]  /*e660*/  ISETP.GE.AND P4, PT, R33, R156.reuse, PT ;  /* 0x0000009c2100720c */ /* 0x080fe40003f86270 */
[----:B------:R-:W-:-:S02]  /*e670*/  ISETP.GE.AND P0, PT, R16, R156, PT ;  /* 0x0000009c1000720c */ /* 0x000fc40003f06270 */
[----:B------:R-:W-:Y:S02]  /*e680*/  FSEL R13, R13, -INF , P3 ;  /* 0xff8000000d0d7808 */ /* 0x000fe40001800000 */
[CC--:B------:R-:W-:Y:S02]  /*e690*/  ISETP.GE.AND P3, PT, R34.reuse, R159.reuse, PT ;  /* 0x0000009f2200720c */ /* 0x0c0fe40003f66270 */
[----:B------:R-:W-:Y:S02]  /*e6a0*/  FSEL R161, R9, -INF , !P4 ;  /* 0xff80000009a17808 */ /* 0x000fe40006000000 */
[----:B------:R-:W-:Y:S02]  /*e6b0*/  FSEL R169, R13, -INF , !P0 ;  /* 0xff8000000da97808 */ /* 0x000fe40004000000 */
[----:B------:R-:W-:Y:S02]  /*e6c0*/  ISETP.GE.AND P4, PT, R34, R156, PT ;  /* 0x0000009c2200720c */ /* 0x000fe40003f86270 */
[----:B------:R-:W-:-:S02]  /*e6d0*/  ISETP.GE.AND P0, PT, R23, R159, PT ;  /* 0x0000009f1700720c */ /* 0x000fc40003f06270 */
[----:B------:R-:W-:Y:S02]  /*e6e0*/  FSEL R11, R11, -INF , P3 ;  /* 0xff8000000b0b7808 */ /* 0x000fe40001800000 */
[----:B------:R-:W-:Y:S02]  /*e6f0*/  FSEL R28, R28, -INF , P0 ;  /* 0xff8000001c1c7808 */ /* 0x000fe40000000000 */
[----:B------:R-:W-:Y:S02]  /*e700*/  FSEL R145, R11, -INF , !P4 ;  /* 0xff8000000b917808 */ /* 0x000fe40006000000 */
[-C--:B------:R-:W-:Y:S02]  /*e710*/  ISETP.GE.AND P0, PT, R24, R159.reuse, PT ;  /* 0x0000009f1800720c */ /* 0x080fe40003f06270 */
[----:B------:R-:W-:Y:S02]  /*e720*/  ISETP.GE.AND P4, PT, R38, R159, PT ;  /* 0x0000009f2600720c */ /* 0x000fe40003f86270 */
[----:B------:R-:W-:-:S02]  /*e730*/  FSEL R30, R30, -INF , P0 ;  /* 0xff8000001e1e7808 */ /* 0x000fc40000000000 */
[----:B------:R-:W-:Y:S02]  /*e740*/  FSEL R31, R31, -INF , P4 ;  /* 0xff8000001f1f7808 */ /* 0x000fe40002000000 */
[CC--:B------:R-:W-:Y:S02]  /*e750*/  ISETP.GE.AND P0, PT, R4.reuse, R158.reuse, PT ;  /* 0x0000009e0400720c */ /* 0x0c0fe40003f06270 */
[-C--:B------:R-:W-:Y:S02]  /*e760*/  ISETP.GE.AND P4, PT, R4, R157.reuse, PT ;  /* 0x0000009d0400720c */ /* 0x080fe40003f86270 */
[----:B------:R-:W-:Y:S02]  /*e770*/  ISETP.GE.AND P6, PT, R52, R157, PT ;  /* 0x0000009d3400720c */ /* 0x000fe40003fc6270 */
[----:B------:R-:W-:Y:S02]  /*e780*/  FSEL R4, R49, -INF , P2 ;  /* 0xff80000031047808 */ /* 0x000fe40001000000 */
[----:B------:R-:W-:-:S02]  /*e790*/  ISETP.GE.AND P2, PT, R47, R158, PT ;  /* 0x0000009e2f00720c */ /* 0x000fc40003f46270 */
[----:B------:R-:W-:Y:S02]  /*e7a0*/  FSEL R4, R4, -INF , !P6 ;  /* 0xff80000004047808 */ /* 0x000fe40007000000 */
[----:B------:R-:W-:Y:S02]  /*e7b0*/  ISETP.GE.AND P6, PT, R47, R157, PT ;  /* 0x0000009d2f00720c */ /* 0x000fe40003fc6270 */
[----:B------:R-:W-:Y:S02]  /*e7c0*/  FSEL R47, R50, -INF , P1 ;  /* 0xff800000322f7808 */ /* 0x000fe40000800000 */
[----:B------:R-:W-:Y:S01]  /*e7d0*/  FSEL R32, R32, -INF , P0 ;  /* 0xff80000020207808 */ /* 0x000fe20000000000 */
[----:B------:R-:W-:Y:S01]  /*e7e0*/  LDSM.16.MT88.4 R48, [R130+0xa000] ;  /* 0x00a000008230783b */ /* 0x000fe20000004200 */
[----:B------:R-:W-:Y:S02]  /*e7f0*/  ISETP.GE.AND P0, PT, R43, R158, PT ;  /* 0x0000009e2b00720c */ /* 0x000fe40003f06270 */
[----:B------:R-:W-:-:S02]  /*e800*/  FSEL R47, R47, -INF , !P5 ;  /* 0xff8000002f2f7808 */ /* 0x000fc40006800000 */
[----:B------:R-:W-:Y:S02]  /*e810*/  ISETP.GE.AND P5, PT, R43, R157, PT ;  /* 0x0000009d2b00720c */ /* 0x000fe40003fa6270 */
[----:B------:R-:W-:Y:S02]  /*e820*/  FSEL R43, R32, -INF , !P4 ;  /* 0xff800000202b7808 */ /* 0x000fe40006000000 */
[----:B------:R-:W-:Y:S02]  /*e830*/  ISETP.GE.AND P3, PT, R23, R156, PT ;  /* 0x0000009c1700720c */ /* 0x000fe40003f66270 */
[----:B------:R-:W-:Y:S02]  /*e840*/  ISETP.GE.AND P4, PT, R44, R158, PT ;  /* 0x0000009e2c00720c */ /* 0x000fe40003f86270 */
[----:B------:R-:W-:Y:S02]  /*e850*/  FSEL R20, R20, -INF , P0 ;  /* 0xff80000014147808 */ /* 0x000fe40000000000 */
[----:B------:R-:W-:-:S02]  /*e860*/  FSEL R127, R28, -INF , !P3 ;  /* 0xff8000001c7f7808 */ /* 0x000fc40005800000 */
[----:B------:R-:W-:Y:S02]  /*e870*/  FSEL R11, R18, -INF , P4 ;  /* 0xff800000120b7808 */ /* 0x000fe40002000000 */
[----:B------:R-:W-:Y:S02]  /*e880*/  FSEL R35, R20, -INF , !P5 ;  /* 0xff80000014237808 */ /* 0x000fe40006800000 */
[----:B------:R-:W-:Y:S02]  /*e890*/  ISETP.GE.AND P3, PT, R24, R156, PT ;  /* 0x0000009c1800720c */ /* 0x000fe40003f66270 */
[C---:B------:R-:W-:Y:S02]  /*e8a0*/  ISETP.GE.AND P5, PT, R6.reuse, R158, PT ;  /* 0x0000009e0600720c */ /* 0x040fe40003fa6270 */
[----:B------:R-:W-:Y:S02]  /*e8b0*/  ISETP.GE.AND P4, PT, R6, R157, PT ;  /* 0x0000009d0600720c */ /* 0x000fe40003f86270 */
[----:B------:R-:W-:-:S02]  /*e8c0*/  FMNMX3.FTZ R6, R3, R41, R45, !PT ;  /* 0x0000002903067276 */ /* 0x000fc4000781002d */
[----:B------:R-:W-:Y:S02]  /*e8d0*/  FSEL R125, R30, -INF , !P3 ;  /* 0xff8000001e7d7808 */ /* 0x000fe40005800000 */
[----:B------:R-:W-:Y:S02]  /*e8e0*/  ISETP.GE.AND P3, PT, R38, R156, PT ;  /* 0x0000009c2600720c */ /* 0x000fe40003f66270 */
[----:B------:R-:W-:Y:S02]  /*e8f0*/  FMNMX3.FTZ R6, R6, R39, R29, !PT ;  /* 0x0000002706067276 */ /* 0x000fe4000781001d */
[----:B------:R-:W-:Y:S02]  /*e900*/  ISETP.GE.AND P1, PT, R46, R158, PT ;  /* 0x0000009e2e00720c */ /* 0x000fe40003f26270 */
[----:B------:R-:W-:Y:S02]  /*e910*/  FSEL R123, R31, -INF , !P3 ;  /* 0xff8000001f7b7808 */ /* 0x000fe40005800000 */
[----:B------:R-:W-:-:S02]  /*e920*/  FMNMX3.FTZ R6, R6, R37, R25, !PT ;  /* 0x0000002506067276 */ /* 0x000fc40007810019 */
[----:B------:R-:W-:Y:S02]  /*e930*/  FSEL R31, R36, -INF , P2 ;  /* 0xff800000241f7808 */ /* 0x000fe40001000000 */
[-C--:B------:R-:W-:Y:S02]  /*e940*/  ISETP.GE.AND P2, PT, R44, R157.reuse, PT ;  /* 0x0000009d2c00720c */ /* 0x080fe40003f46270 */
[----:B------:R-:W-:Y:S02]  /*e950*/  ISETP.GE.AND P3, PT, R46, R157, PT ;  /* 0x0000009d2e00720c */ /* 0x000fe40003f66270 */
[----:B------:R-:W-:Y:S02]  /*e960*/  FSEL R13, R17, -INF , P1 ;  /* 0xff800000110d7808 */ /* 0x000fe40000800000 */
[----:B------:R-:W-:Y:S02]  /*e970*/  FSEL R12, R12, -INF , P5 ;  /* 0xff8000000c0c7808 */ /* 0x000fe40002800000 */
[----:B------:R-:W-:-:S02]  /*e980*/  FMNMX3.FTZ R6, R6, R15, R163, !PT ;  /* 0x0000000f06067276 */ /* 0x000fc400078100a3 */
[-C--:B------:R-:W-:Y:S02]  /*e990*/  ISETP.GE.AND P1, PT, R42, R158.reuse, PT ;  /* 0x0000009e2a00720c */ /* 0x080fe40003f26270 */
[----:B------:R-:W-:Y:S02]  /*e9a0*/  FSEL R11, R11, -INF , !P2 ;  /* 0xff8000000b0b7808 */ /* 0x000fe40005000000 */
[----:B------:R-:W-:Y:S02]  /*e9b0*/  FSEL R13, R13, -INF , !P3 ;  /* 0xff8000000d0d7808 */ /* 0x000fe40005800000 */
[-C--:B------:R-:W-:Y:S02]  /*e9c0*/  ISETP.GE.AND P2, PT, R33, R158.reuse, PT ;  /* 0x0000009e2100720c */ /* 0x080fe40003f46270 */
[----:B------:R-:W-:Y:S02]  /*e9d0*/  FSEL R165, R12, -INF , !P4 ;  /* 0xff8000000ca57808 */ /* 0x000fe40006000000 */
[----:B------:R-:W-:-:S02]  /*e9e0*/  ISETP.GE.AND P3, PT, R40, R158, PT ;  /* 0x0000009e2800720c */ /* 0x000fc40003f66270 */
[----:B------:R-:W-:Y:S02]  /*e9f0*/  FMNMX3.FTZ R12, R6, R171, R161, !PT ;  /* 0x000000ab060c7276 */ /* 0x000fe400078100a1 */
[----:B------:R-:W-:Y:S02]  /*ea00*/  FSEL R31, R31, -INF , !P6 ;  /* 0xff8000001f1f7808 */ /* 0x000fe40007000000 */
[----:B------:R-:W-:Y:S02]  /*ea10*/  FMNMX3.FTZ R6, R4, R47, R43, !PT ;  /* 0x0000002f04067276 */ /* 0x000fe4000781002b */
[----:B------:R-:W-:Y:S02]  /*ea20*/  FSEL R9, R19, -INF , P1 ;  /* 0xff80000013097808 */ /* 0x000fe40000800000 */
[----:B------:R-:W-:Y:S02]  /*ea30*/  ISETP.GE.AND P1, PT, R33, R157, PT ;  /* 0x0000009d2100720c */ /* 0x000fe40003f26270 */
[----:B------:R-:W-:-:S02]  /*ea40*/  FSEL R14, R14, -INF , P2 ;  /* 0xff8000000e0e7808 */ /* 0x000fc40001000000 */
[----:B------:R-:W-:Y:S02]  /*ea50*/  ISETP.GE.AND P0, PT, R40, R157, PT ;  /* 0x0000009d2800720c */ /* 0x000fe40003f06270 */
[----:B------:R-:W-:Y:S02]  /*ea60*/  FSEL R22, R22, -INF , P3 ;  /* 0xff80000016167808 */ /* 0x000fe40001800000 */
[----:B------:R-:W-:Y:S02]  /*ea70*/  FMNMX3.FTZ R12, R12, R169, R145, !PT ;  /* 0x000000a90c0c7276 */ /* 0x000fe40007810091 */
[----:B------:R-:W-:Y:S02]  /*ea80*/  ISETP.GE.AND P6, PT, R42, R157, PT ;  /* 0x0000009d2a00720c */ /* 0x000fe40003fc6270 */
[----:B------:R-:W-:Y:S02]  /*ea90*/  FMNMX3.FTZ R6, R6, R31, R13, !PT ;  /* 0x0000001f06067276 */ /* 0x000fe4000781000d */
[----:B------:R-:W-:-:S02]  /*eaa0*/  FSEL R19, R14, -INF , !P1 ;  /* 0xff8000000e137808 */ /* 0x000fc40004800000 */
[-C--:B------:R-:W-:Y:S02]  /*eab0*/  ISETP.GE.AND P3, PT, R16, R158.reuse, PT ;  /* 0x0000009e1000720c */ /* 0x080fe40003f66270 */
[----:B------:R-:W-:Y:S02]  /*eac0*/  FSEL R167, R22, -INF , !P0 ;  /* 0xff80000016a77808 */ /* 0x000fe40004000000 */
[----:B------:R-:W-:Y:S02]  /*ead0*/  FMNMX3.FTZ R14, R12, R127, R125, !PT ;  /* 0x0000007f0c0e7276 */ /* 0x000fe4000781007d */
[----:B------:R-:W-:Y:S02]  /*eae0*/  FSEL R9, R9, -INF , !P6 ;  /* 0xff80000009097808 */ /* 0x000fe40007000000 */
[----:B------:R-:W-:Y:S02]  /*eaf0*/  ISETP.GE.AND P0, PT, R34, R158, PT ;  /* 0x0000009e2200720c */ /* 0x000fe40003f06270 */
[----:B------:R-:W-:-:S02]  /*eb00*/  FMNMX3.FTZ R12, R6, R35, R11, !PT ;  /* 0x00000023060c7276 */ /* 0x000fc4000781000b */
[-C--:B------:R-:W-:Y:S02]  /*eb10*/  ISETP.GE.AND P6, PT, R16, R157.reuse, PT ;  /* 0x0000009d1000720c */ /* 0x080fe40003fc6270 */
[----:B------:R-:W-:Y:S02]  /*eb20*/  FSEL R8, R8, -INF , P3 ;  /* 0xff80000008087808 */ /* 0x000fe40001800000 */
[----:B------:R-:W-:Y:S02]  /*eb30*/  ISETP.GE.AND P5, PT, R34, R157, PT ;  /* 0x0000009d2200720c */ /* 0x000fe40003fa6270 */
[-C--:B------:R-:W-:Y:S02]  /*eb40*/  ISETP.GE.AND P2, PT, R23, R158.reuse, PT ;  /* 0x0000009e1700720c */ /* 0x080fe40003f46270 */
[----:B------:R-:W-:Y:S02]  /*eb50*/  ISETP.GE.AND P1, PT, R24, R158, PT ;  /* 0x0000009e1800720c */ /* 0x000fe40003f26270 */
[----:B------:R-:W-:-:S02]  /*eb60*/  FSEL R10, R10, -INF , P0 ;  /* 0xff8000000a0a7808 */ /* 0x000fc40000000000 */
[----:B------:R-:W-:Y:S02]  /*eb70*/  FMNMX.FTZ R6, R123, R14, !PT ;  /* 0x0000000e7b067209 */ /* 0x000fe40007810000 */
[----:B------:R-:W-:Y:S02]  /*eb80*/  FMNMX3.FTZ R12, R12, R9, R167, !PT ;  /* 0x000000090c0c7276 */ /* 0x000fe400078100a7 */
[----:B------:R-:W-:Y:S01]  /*eb90*/  FSEL R17, R8, -INF , !P6 ;  /* 0xff80000008117808 */ /* 0x000fe20007000000 */
[----:B------:R-:W1:Y:S01]  /*eba0*/  SHFL.BFLY PT, R33, R6, 0x2, 0x1f ;  /* 0x0c401f0006217f89 */ /* 0x000e6200000e0000 */
[-C--:B------:R-:W-:Y:S02]  /*ebb0*/  ISETP.GE.AND P4, PT, R23, R157.reuse, PT ;  /* 0x0000009d1700720c */ /* 0x080fe40003f86270 */
[----:B------:R-:W-:Y:S02]  /*ebc0*/  ISETP.GE.AND P3, PT, R24, R157, PT ;  /* 0x0000009d1800720c */ /* 0x000fe40003f66270 */
[----:B------:R-:W-:-:S02]  /*ebd0*/  ISETP.GE.AND P0, PT, R38, R158, PT ;  /* 0x0000009e2600720c */ /* 0x000fc40003f06270 */
[----:B------:R-:W-:Y:S02]  /*ebe0*/  FSEL R26, R26, -INF , P2 ;  /* 0xff8000001a1a7808 */ /* 0x000fe40001000000 */
[----:B------:R-:W-:Y:S02]  /*ebf0*/  FSEL R27, R27, -INF , P1 ;  /* 0xff8000001b1b7808 */ /* 0x000fe40000800000 */
[----:B------:R-:W-:Y:S02]  /*ec00*/  FSEL R121, R10, -INF , !P5 ;  /* 0xff8000000a797808 */ /* 0x000fe40006800000 */
[----:B------:R-:W-:Y:S02]  /*ec10*/  FMNMX3.FTZ R8, R12, R165, R19, !PT ;  /* 0x000000a50c087276 */ /* 0x000fe40007810013 */
[----:B------:R-:W-:Y:S02]  /*ec20*/  ISETP.GE.AND P2, PT, R38, R157, PT ;  /* 0x0000009d2600720c */ /* 0x000fe40003f46270 */
[----:B------:R-:W-:-:S02]  /*ec30*/  FSEL R2, R2, -INF , P0 ;  /* 0xff80000002027808 */ /* 0x000fc40000000000 */
[----:B------:R-:W-:Y:S02]  /*ec40*/  FSEL R119, R26, -INF , !P4 ;  /* 0xff8000001a777808 */ /* 0x000fe40006000000 */
[----:B------:R-:W-:Y:S02]  /*ec50*/  FSEL R117, R27, -INF , !P3 ;  /* 0xff8000001b757808 */ /* 0x000fe40005800000 */
[----:B------:R-:W-:Y:S02]  /*ec60*/  FMNMX3.FTZ R8, R8, R17, R121, !PT ;  /* 0x0000001108087276 */ /* 0x000fe40007810079 */
[----:B------:R-:W-:Y:S02]  /*ec70*/  FSEL R23, R2, -INF , !P2 ;  /* 0xff80000002177808 */ /* 0x000fe40005000000 */
[----:B------:R-:W-:Y:S02]  /*ec80*/  FMNMX3.FTZ R8, R8, R119, R117, !PT ;  /* 0x0000007708087276 */ /* 0x000fe40007810075 */
[----:B-1----:R-:W-:-:S02]  /*ec90*/  FMNMX.FTZ R33, R6, R33, !PT ;  /* 0x0000002106217209 */ /* 0x002fc40007810000 */
        /* <DEDUP_REMOVED lines=25> */
[----:B-1----:R-:W-:Y:S01]  /*ee30*/  FMNMX.FTZ R3, R27, R2, !PT ;  /* 0x000000021b037209 */ /* 0x002fe20007810000 */
[-CC-:B------:R-:W-:Y:S01]  /*ee40*/  FFMA.FTZ R27, R45, R21.reuse, -R22.reuse ;  /* 0x000000152d1b7223 */ /* 0x180fe20000010816 */
[----:B------:R-:W-:-:S03]  /*ee50*/  FFMA.FTZ R2, R15, R21, -R22 ;  /* 0x000000150f027223 */ /* 0x000fc60000010816 */
[----:B------:R-:W-:Y:S01]  /*ee60*/  MUFU.EX2 R24, R24 ;  /* 0x0000001800187308 */ /* 0x000fe20000000800 */
[----:B------:R-:W-:Y:S01]  /*ee70*/  FSETP.NEU.FTZ.AND P0, PT, R3, -INF , PT ;  /* 0xff8000000300780b */ /* 0x000fe20003f1d000 */
[----:B------:R-:W-:-:S05]  /*ee80*/  FMUL.FTZ R20, R21, R3 ;  /* 0x0000000315147220 */ /* 0x000fca0000410000 */
[----:B------:R-:W-:Y:S01]  /*ee90*/  FSEL R20, R20, RZ, P0 ;  /* 0x000000ff14147208 */ /* 0x000fe20000000000 */
[----:B------:R-:W1:Y:S01]  /*eea0*/  MUFU.EX2 R27, R27 ;  /* 0x0000001b001b7308 */ /* 0x000e620000000800 */
[----:B--2---:R-:W-:Y:S01]  /*eeb0*/  F2FP.F16.F32.PACK_AB R64, R33, R34 ;  /* 0x000000222140723e */ /* 0x004fe200000000ff */
[----:B------:R-:W-:Y:S01]  /*eec0*/  FADD.FTZ R34, R34, R33 ;  /* 0x0000002122227221 */ /* 0x000fe20000010000 */
[----:B------:R-:W-:Y:S01]  /*eed0*/  ISETP.GT.AND P0, PT, R109, R142, PT ;  /* 0x0000008e6d00720c */ /* 0x000fe20003f04270 */
        /* <DEDUP_REMOVED lines=11> */
[--C-:B------:R-:W-:Y:S01]  /*ef90*/  FFMA.FTZ R116, R167, R21, -R20.reuse ;  /* 0x00000015a7747223 */ /* 0x100fe20000010814 */
[----:B------:R-:W4:Y:S01]  /*efa0*/  LDSM.16.MT88.4 R12, [R134+0x8800] ;  /* 0x00880000860c783b */ /* 0x000f220000004200 */
[C---:B-1----:R-:W-:Y:S01]  /*efb0*/  F2FP.F16.F32.PACK_AB R66, R24.reuse, R27 ;  /* 0x0000001b1842723e */ /* 0x042fe200000000ff */
[----:B------:R-:W1:Y:S01]  /*efc0*/  MUFU.EX2 R115, R115 ;  /* 0x0000007300737308 */ /* 0x000e620000000800 */
[-CC-:B------:R-:W-:Y:S01]  /*efd0*/  FFMA.FTZ R167, R165, R21.reuse, -R20.reuse ;  /* 0x00000015a5a77223 */ /* 0x180fe20000010814 */
        /* <DEDUP_REMOVED lines=8> */
[----:B------:R-:W-:Y:S01]  /*f060*/  FFMA.FTZ R126, R23, R21, -R20 ;  /* 0x00000015177e7223 */ /* 0x000fe20000010814 */
[----:B------:R-:W-:Y:S01]  /*f070*/  FADD.FTZ R27, R27, R34 ;  /* 0x000000221b1b7221 */ /* 0x000fe20000010000 */
[----:B------:R-:W-:Y:S03]  /*f080*/  LDSM.16.MT88.4 R20, [R130+0x9800] ;  /* 0x009800008214783b */ /* 0x000fe60000004200 */
[----:B------:R-:W-:Y:S01]  /*f090*/  FADD.FTZ R24, R24, R27 ;  /* 0x0000001b18187221 */ /* 0x000fe20000010000 */
        /* <DEDUP_REMOVED lines=37> */
[----:B---3--:R-:W-:Y:S01]  /*f2f0*/  HMMA.16816.F32 R60, R64, R4, RZ ;  /* 0x00000004403c723c */ /* 0x008fe200000018ff */
[----:B-1----:R-:W-:Y:S01]  /*f300*/  F2FP.F16.F32.PACK_AB R4, R26, R29 ;  /* 0x0000001d1a04723e */ /* 0x002fe200000000ff */
[----:B------:R-:W-:Y:S01]  /*f310*/  FADD.FTZ R29, R29, R24 ;  /* 0x000000181d1d7221 */ /* 0x000fe20000010000 */
[----:B--2---:R-:W-:Y:S01]  /*f320*/  F2FP.F16.F32.PACK_AB R5, R113, R32 ;  /* 0x000000207105723e */ /* 0x004fe200000000ff */
        /* <DEDUP_REMOVED lines=15> */
[----:B------:R-:W3:Y:S05]  /*f420*/  LDSM.16.MT88.4 R12, [R129+0x8800] ;  /* 0x00880000810c783b */ /* 0x000eea0000004200 */
[----:B------:R-:W-:Y:S02]  /*f430*/  MUFU.EX2 R121, R121 ;  /* 0x0000007900797308 */ /* 0x000fe40000000800 */
[C---:B-----5:R-:W-:Y:S06]  /*f440*/  HMMA.16816.F32 R88, R4.reuse, R8, R88 ;  /* 0x000000080458723c */ /* 0x060fec0000001858 */
[----:B------:R-:W4:Y:S02]  /*f450*/  MUFU.EX2 R124, R124 ;  /* 0x0000007c007c7308 */ /* 0x000f240000000800 */
[C---:B------:R-:W-:Y:S01]  /*f460*/  HMMA.16816.F32 R84, R4.reuse, R10, R84 ;  /* 0x0000000a0454723c */ /* 0x040fe20000001854 */
[----:B------:R-:W5:Y:S05]  /*f470*/  LDSM.16.MT88.4 R8, [R128+0x8800] ;  /* 0x008800008008783b */ /* 0x000f6a0000004200 */
        /* <DEDUP_REMOVED lines=20> */
[----:B------:R-:W-:Y:S01]  /*f5c0*/  F2FP.F16.F32.PACK_AB R4, R114, R163 ;  /* 0x000000a37204723e */ /* 0x000fe200000000ff */
[----:B------:R-:W-:Y:S01]  /*f5d0*/  FADD.FTZ R163, R163, R2 ;  /* 0x00000002a3a37221 */ /* 0x000fe20000010000 */
[----:B------:R-:W-:Y:S01]  /*f5e0*/  F2FP.F16.F32.PACK_AB R6, R112, R161 ;  /* 0x000000a17006723e */ /* 0x000fe200000000ff */
[----:B------:R-:W-:Y:S01]  /*f5f0*/  FADD.FTZ R2, R116, R35 ;  /* 0x0000002374027221 */ /* 0x000fe20000010000 */
[C---:B------:R-:W-:Y:S01]  /*f600*/  F2FP.F16.F32.PACK_AB R5, R167.reuse, R116 ;  /* 0x00000074a705723e */ /* 0x040fe200000000ff */
[----:B------:R-:W-:Y:S01]  /*f610*/  FADD.FTZ R114, R114, R163 ;  /* 0x000000a372727221 */ /* 0x000fe20000010000 */
[----:B------:R-:W-:Y:S01]  /*f620*/  F2FP.F16.F32.PACK_AB R7, R118, R165 ;  /* 0x000000a57607723e */ /* 0x000fe200000000ff */
[----:B------:R-:W-:-:S04]  /*f630*/  FADD.FTZ R2, R167, R2 ;  /* 0x00000002a7027221 */ /* 0x000fc80000010000 */
[----:B------:R-:W-:Y:S02]  /*f640*/  FADD.FTZ R165, R165, R2 ;  /* 0x00000002a5a57221 */ /* 0x000fe40000010000 */
[----:B------:R-:W-:Y:S03]  /*f650*/  HMMA.16816.F32 R52, R4, R16, R52 ;  /* 0x000000100434723c */ /* 0x000fe60000001834 */
[----:B------:R-:W-:-:S05]  /*f660*/  FADD.FTZ R118, R118, R165 ;  /* 0x000000a576767221 */ /* 0x000fca0000010000 */
        /* <DEDUP_REMOVED lines=21> */
[----:B------:R-:W-:Y:S03]  /*f7c0*/  HMMA.16816.F32 R64, R4, R14, R64 ;  /* 0x0000000e0440723c */ /* 0x000fe60000001840 */
[----:B-1----:R-:W-:Y:S01]  /*f7d0*/  F2FP.F16.F32.PACK_AB R4, R127, R120 ;  /* 0x000000787f04723e */ /* 0x002fe200000000ff */
[----:B------:R-:W1:Y:S01]  /*f7e0*/  LDSM.16.MT88.4 R12, [R128+0x9800] ;  /* 0x00980000800c783b */ /* 0x000e620000004200 */
[----:B--2---:R-:W-:-:S02]  /*f7f0*/  F2FP.F16.F32.PACK_AB R6, R123, R122 ;  /* 0x0000007a7b06723e */ /* 0x004fc400000000ff */
[----:B----4-:R-:W-:Y:S01]  /*f800*/  F2FP.F16.F32.PACK_AB R5, R124, R121 ;  /* 0x000000797c05723e */ /* 0x010fe200000000ff */
[----:B------:R-:W-:Y:S01]  /*f810*/  FADD.FTZ R121, R121, R118 ;  /* 0x0000007679797221 */ /* 0x000fe20000010000 */
[----:B------:R-:W-:-:S03]  /*f820*/  F2FP.F16.F32.PACK_AB R7, R126, R117 ;  /* 0x000000757e07723e */ /* 0x000fc600000000ff */
[----:B------:R-:W-:-:S04]  /*f830*/  FADD.FTZ R124, R124, R121 ;  /* 0x000000797c7c7221 */ /* 0x000fc80000010000 */
[----:B-----5:R-:W-:Y:S03]  /*f840*/  HMMA.16816.F32 R96, R4, R8, R96 ;  /* 0x000000080460723c */ /* 0x020fe60000001860 */
        /* <DEDUP_REMOVED lines=19> */
[----:B------:R-:W-:Y:S01]  /*f980*/  FADD.FTZ R9, R161, R114 ;  /* 0x00000072a1097221 */ /* 0x000fe20000010000 */
[----:B------:R-:W-:-:S03]  /*f990*/  FADD.FTZ R161, R126, R117 ;  /* 0x000000757ea17221 */ /* 0x000fc60000010000 */
        /* <DEDUP_REMOVED lines=76> */
.L_x_14419:
        /* <DEDUP_REMOVED lines=8> */
.L_x_14420:
[----:B------:R-:W-:Y:S05]  /*fee0*/  BSYNC.RECONVERGENT B0 ;  /* 0x0000000000007941 */ /* 0x000fea0003800200 */
.L_x_14418:
        /* <DEDUP_REMOVED lines=28> */
[----:B------:R-:W5:Y:S04]  /*100b0*/  LD.E R2, desc[UR4][R100.64+0x18c] ;  /* 0x00018c0464027980 */ /* 0x000f68000c101900 */
        /* <DEDUP_REMOVED lines=61> */
[----:B------:R-:W4:Y:S07]  /*10490*/  LDSM.16.M88.4 R112, [R133+0x7800] ;  /* 0x007800008570783b */ /* 0x000f2e0000000200 */
        /* <DEDUP_REMOVED lines=8> */
[----:B------:R-:W-:Y:S07]  /*10520*/  LDSM.16.M88.4 R124, [R131+0x6000] ;  /* 0x00600000837c783b */ /* 0x000fee0000000200 */
[C---:B----4-:R-:W-:Y:S08]  /*10530*/  HMMA.16816.F32 R8, R164.reuse, R112, R8 ;  /* 0x00000070a408723c */ /* 0x050ff00000001808 */
        /* <DEDUP_REMOVED lines=8> */
[----:B------:R-:W2:Y:S07]  /*105c0*/  LDSM.16.M88.4 R112, [R132+0x7800] ;  /* 0x007800008470783b */ /* 0x000eae0000000200 */
[C---:B-1----:R-:W-:Y:S08]  /*105d0*/  HMMA.16816.F32 R16, R116.reuse, R120, R16 ;  /* 0x000000787410723c */ /* 0x042ff00000001810 */
[----:B------:R-:W-:Y:S01]  /*105e0*/  HMMA.16816.F32 R12, R116, R122, R12 ;  /* 0x0000007a740c723c */ /* 0x000fe2000000180c */
[----:B------:R-:W1:Y:S07]  /*105f0*/  LDSM.16.M88.4 R120, [R131+0x6800] ;  /* 0x006800008378783b */ /* 0x000e6e0000000200 */
[----:B------:R-:W-:Y:S08]  /*10600*/  HMMA.16816.F32 R32, R164, R124, R32 ;  /* 0x0000007ca420723c */ /* 0x000ff00000001820 */
[C---:B--2---:R-:W-:Y:S11]  /*10610*/  HMMA.16816.F32 R8, R116.reuse, R112, R8 ;  /* 0x000000707408723c */ /* 0x044ff60000001808 */
[-C--:B------:R-:W-:Y:S01]  /*10620*/  FMUL.FTZ R108, R32, R2.reuse ;  /* 0x00000002206c7220 */ /* 0x080fe20000410000 */
[-C--:B------:R-:W-:Y:S01]  /*10630*/  FMUL.FTZ R112, R33, R2.reuse ;  /* 0x0000000221707220 */ /* 0x080fe20000410000 */
[-C--:B------:R-:W-:Y:S01]  /*10640*/  FMUL.FTZ R113, R34, R2.reuse ;  /* 0x0000000222717220 */ /* 0x080fe20000410000 */
[----:B------:R-:W-:Y:S03]  /*10650*/  HMMA.16816.F32 R4, R116, R114, R4 ;  /* 0x000000727404723c */ /* 0x000fe60000001804 */
[----:B------:R-:W-:-:S02]  /*10660*/  FMUL.FTZ R114, R35, R2 ;  /* 0x0000000223727220 */ /* 0x000fc40000410000 */
[----:B------:R-:W2:Y:S03]  /*10670*/  LDSM.16.M88.4 R32, [R131+0x7000] ;  /* 0x007000008320783b */ /* 0x000ea60000000200 */
[C---:B-1----:R-:W-:Y:S08]  /*10680*/  HMMA.16816.F32 R24, R164.reuse, R120, R24 ;  /* 0x00000078a418723c */ /* 0x042ff00000001818 */
[----:B------:R-:W-:Y:S11]  /*10690*/  HMMA.16816.F32 R28, R164, R126, R28 ;  /* 0x0000007ea41c723c */ /* 0x000ff6000000181c */
[-C--:B------:R-:W-:Y:S01]  /*106a0*/  FMUL.FTZ R24, R24, R2.reuse ;  /* 0x0000000218187220 */ /* 0x080fe20000410000 */
[----:B------:R-:W-:-:S03]  /*106b0*/  FMUL.FTZ R117, R26, R2 ;  /* 0x000000021a757220 */ /* 0x000fc60000410000 */
[----:B------:R1:W3:Y:S04]  /*106c0*/  MUFU.TANH R116, R24 ;  /* 0x0000001800747308 */ /* 0x0002e80000002400 */
[-C--:B------:R-:W-:Y:S01]  /*106d0*/  FMUL.FTZ R115, R31, R2.reuse ;  /* 0x000000021f737220 */ /* 0x080fe20000410000 */
[-C--:B------:R-:W-:Y:S01]  /*106e0*/  FMUL.FTZ R31, R25, R2.reuse ;  /* 0x00000002191f7220 */ /* 0x080fe20000410000 */
[C---:B--2---:R-:W-:Y:S03]  /*106f0*/  HMMA.16816.F32 R16, R164.reuse, R32, R16 ;  /* 0x00000020a410723c */ /* 0x044fe60000001810 */
[-C--:B------:R-:W-:Y:S02]  /*10700*/  FMUL.FTZ R32, R27, R2.reuse ;  /* 0x000000021b207220 */ /* 0x080fe40000410000 */
[----:B-1----:R-:W1:Y:S03]  /*10710*/  LDSM.16.M88.4 R24, [R131+0x7800] ;  /* 0x007800008318783b */ /* 0x002e660000000200 */
        /* <DEDUP_REMOVED lines=10> */
[-C--:B------:R-:W-:Y:S01]  /*107c0*/  FMUL.FTZ R35, R22, R2.reuse ;  /* 0x0000000216237220 */ /* 0x080fe20000410000 */
[-C--:B------:R-:W-:Y:S01]  /*107d0*/  FMUL.FTZ R22, R16, R2.reuse ;  /* 0x0000000210167220 */ /* 0x080fe20000410000 */
[-C--:B------:R-:W-:Y:S01]  /*107e0*/  FMUL.FTZ R16, R17, R2.reuse ;  /* 0x0000000211107220 */ /* 0x080fe20000410000 */
        /* <DEDUP_REMOVED lines=12> */
[----:B------:R-:W-:-:S05]  /*108b0*/  FMUL.FTZ R10, R11, R2 ;  /* 0x000000020b0a7220 */ /* 0x000fca0000410000 */
[-C--:B------:R-:W-:Y:S01]  /*108c0*/  FMUL.FTZ R4, R4, R2.reuse ;  /* 0x0000000204047220 */ /* 0x080fe20000410000 */
[-C--:B------:R-:W-:Y:S01]  /*108d0*/  FMUL.FTZ R5, R5, R2.reuse ;  /* 0x0000000205057220 */ /* 0x080fe20000410000 */
[-C--:B------:R-:W-:Y:S01]  /*108e0*/  FMUL.FTZ R6, R6, R2.reuse ;  /* 0x0000000206067220 */ /* 0x080fe20000410000 */
[----:B------:R-:W-:Y:S01]  /*108f0*/  FMUL.FTZ R2, R7, R2 ;  /* 0x0000000207027220 */ /* 0x000fe20000410000 */
[----:B------:R-:W1:Y:S08]  /*10900*/  MUFU.TANH R112, R112 ;  /* 0x0000007000707308 */ /* 0x000e700000002400 */
        /* <DEDUP_REMOVED lines=35> */
[----:B------:R-:W-:Y:S01]  /*10b40*/  IMAD.MOV.U32 R122, RZ, RZ, RZ ;  /* 0x000000ffff7a7224 */ /* 0x000fe200078e00ff */
[----:B------:R-:W-:Y:S01]  /*10b50*/  IADD3 R124, PT, PT, R103, -0x80, RZ ;  /* 0xffffff80677c7810 */ /* 0x000fe20007ffe0ff */
[----:B------:R-:W-:Y:S01]  /*10b60*/  IMAD.SHL.U32 R126, R109, 0x40, RZ ;  /* 0x000000406d7e7824 */ /* 0x000fe200078e00ff */
[----:B--2---:R-:W-:-:S04]  /*10b70*/  IABS R4, R5 ;  /* 0x0000000500047213 */ /* 0x004fc80000000000 */
[----:B------:R-:W1:Y:S08]  /*10b80*/  I2F.RP R9, R4 ;  /* 0x0000000400097306 */ /* 0x000e700000209400 */
[----:B-1----:R-:W1:Y:S02]  /*10b90*/  MUFU.RCP R123, R9 ;  /* 0x00000009007b7308 */ /* 0x002e640000001000 */
[----:B-1----:R-:W-:Y:S01]  /*10ba0*/  VIADD R123, R123, 0xffffffe ;  /* 0x0ffffffe7b7b7836 */ /* 0x002fe20000000000 */
[----:B------:R-:W-:-:S02]  /*10bb0*/  IABS R9, R126 ;  /* 0x0000007e00097213 */ /* 0x000fc40000000000 */
[----:B------:R-:W-:-:S03]  /*10bc0*/  LOP3.LUT R126, R126, R5, RZ, 0x3c, !PT ;  /* 0x000000057e7e7212 */ /* 0x000fc600078e3cff */
[----:B------:R-:W1:Y:S01]  /*10bd0*/  F2I.FTZ.U32.TRUNC.NTZ R123, R123 ;  /* 0x0000007b007b7305 */ /* 0x000e62000021f000 */
[----:B------:R-:W-:Y:S02]  /*10be0*/  ISETP.GE.AND P2, PT, R126, RZ, PT ;  /* 0x000000ff7e00720c */ /* 0x000fe40003f46270 */
[----:B------:R-:W2:Y:S01]  /*10bf0*/  LD.E.64 R126, desc[UR4][R100.64+0x20] ;  /* 0x00002004647e7980 */ /* 0x000ea2000c101b00 */
[----:B-1----:R-:W-:-:S04]  /*10c00*/  IMAD.MOV R7, RZ, RZ, -R123 ;  /* 0x000000ffff077224 */ /* 0x002fc800078e0a7b */
[----:B------:R-:W-:Y:S01]  /*10c10*/  IMAD R160, R7, R4, RZ ;  /* 0x0000000407a07224 */ /* 0x000fe200078e02ff */
[----:B------:R-:W-:Y:S02]  /*10c20*/  IABS R7, R124 ;  /* 0x0000007c00077213 */ /* 0x000fe40000000000 */
[-C--:B------:R-:W-:Y:S01]  /*10c30*/  LOP3.LUT R124, R124, R5.reuse, RZ, 0x3c, !PT ;  /* 0x000000057c7c7212 */ /* 0x080fe200078e3cff */
[----:B------:R-:W-:Y:S01]  /*10c40*/  IMAD.HI.U32 R160, R123, R160, R122 ;  /* 0x000000a07ba07227 */ /* 0x000fe200078e007a */
[----:B------:R-:W-:Y:S02]  /*10c50*/  IABS R122, R5 ;  /* 0x00000005007a7213 */ /* 0x000fe40000000000 */
[----:B------:R-:W-:Y:S02]  /*10c60*/  ISETP.GE.AND P0, PT, R124, RZ, PT ;  /* 0x000000ff7c00720c */ /* 0x000fe40003f06270 */
[----:B------:R-:W-:Y:S01]  /*10c70*/  IADD3 R122, PT, PT, RZ, -R122, RZ ;  /* 0x8000007aff7a7210 */ /* 0x000fe20007ffe0ff */
[C---:B------:R-:W-:Y:S01]  /*10c80*/  IMAD.HI.U32 R11, R160.reuse, R7, RZ ;  /* 0x00000007a00b7227 */ /* 0x040fe200078e00ff */
[----:B------:R-:W3:Y:S03]  /*10c90*/  LD.E.64 R124, desc[UR4][R100.64+0x38] ;  /* 0x00003804647c7980 */ /* 0x000ee6000c101b00 */
        /* <DEDUP_REMOVED lines=28> */
[----:B------:R-:W-:-:S04]  /*10e60*/  IMAD.WIDE.U32 R124, R124, R9, RZ ;  /* 0x000000097c7c7225 */ /* 0x000fc800078e00ff */
        /* <DEDUP_REMOVED lines=10> */
.L_x_14424:
        /* <DEDUP_REMOVED lines=8> */
.L_x_14425:
[----:B------:R-:W-:Y:S05]  /*10f90*/  BSYNC.RECONVERGENT B0 ;  /* 0x0000000000007941 */ /* 0x000fea0003800200 */
.L_x_14423:
        /* <DEDUP_REMOVED lines=21> */
.L_x_14422:
[----:B------:R-:W-:Y:S05]  /*110f0*/  BSYNC.RECONVERGENT B1 ;  /* 0x0000000000017941 */ /* 0x000fea0003800200 */
.L_x_14421:
[----:B------:R-:W3:Y:S01]  /*11100*/  LD.E R21, desc[UR4][R100.64+0xdc] ;  /* 0x0000dc0464157980 */ /* 0x000ee2000c101900 */
[----:B------:R-:W-:-:S04]  /*11110*/  IMAD R0, R107, 0x40, R0 ;  /* 0x000000406b007824 */ /* 0x000fc800078e0200 */
[C---:B-1----:R-:W-:Y:S02]  /*11120*/  VIADD R4, R0.reuse, 0xffffff80 ;  /* 0xffffff8000047836 */ /* 0x042fe40000000000 */
[C---:B------:R-:W-:Y:S02]  /*11130*/  VIADD R5, R0.reuse, 0xffffff81 ;  /* 0xffffff8100057836 */ /* 0x040fe40000000000 */
[----:B------:R-:W-:Y:S01]  /*11140*/  VIADD R9, R0, 0xffffff89 ;  /* 0xffffff8900097836 */ /* 0x000fe20000000000 */
[----:B------:R-:W-:Y:S01]  /*11150*/  ISETP.GE.AND P0, PT, R4, R159, PT ;  /* 0x0000009f0400720c */ /* 0x000fe20003f06270 */
[----:B------:R-:W-:Y:S01]  /*11160*/  VIADD R19, R0, 0xffffff91 ;  /* 0xffffff9100137836 */ /* 0x000fe20000000000 */
[----:B------:R-:W-:Y:S01]  /*11170*/  ISETP.GE.AND P2, PT, R4, R158, PT ;  /* 0x0000009e0400720c */ /* 0x000fe20003f46270 */
[----:B------:R-:W-:Y:S01]  /*11180*/  VIADD R17, R0, 0xffffff98 ;  /* 0xffffff9800117836 */ /* 0x000fe20000000000 */
[C---:B------:R-:W-:Y:S02]  /*11190*/  ISETP.GE.AND P4, PT, R4.reuse, R156, PT ;  /* 0x0000009c0400720c */ /* 0x040fe40003f86270 */
[----:B------:R-:W-:Y:S01]  /*111a0*/  ISETP.GE.AND P1, PT, R4, R157, PT ;  /* 0x0000009d0400720c */ /* 0x000fe20003f26270 */
[----:B------:R-:W-:Y:S01]  /*111b0*/  VIADD R4, R0, 0xffffff88 ;  /* 0xffffff8800047836 */ /* 0x000fe20000000000 */
[----:B------:R-:W-:-:S02]  /*111c0*/  ISETP.GE.AND P3, PT, R5, R159, PT ;  /* 0x0000009f0500720c */ /* 0x000fc40003f66270 */
[----:B------:R-:W-:Y:S02]  /*111d0*/  FSEL R25, R108, -INF , P0 ;  /* 0xff8000006c197808 */ /* 0x000fe40000000000 */
[----:B------:R-:W-:Y:S02]  /*111e0*/  FSEL R7, R113, -INF , P2 ;  /* 0xff80000071077808 */ /* 0x000fe40001000000 */
[----:B------:R-:W-:Y:S02]  /*111f0*/  ISETP.GE.AND P0, PT, R5, R158, PT ;  /* 0x0000009e0500720c */ /* 0x000fe40003f06270 */
[----:B------:R-:W-:Y:S02]  /*11200*/  FSEL R25, R25, -INF , !P4 ;  /* 0xff80000019197808 */ /* 0x000fe40006000000 */
[----:B------:R-:W-:Y:S02]  /*11210*/  FSEL R7, R7, -INF , !P1 ;  /* 0xff80000007077808 */ /* 0x000fe40004800000 */
[----:B------:R-:W-:-:S02]  /*11220*/  FSEL R11, R112, -INF , P3 ;  /* 0xff800000700b7808 */ /* 0x000fc40001800000 */
[C---:B------:R-:W-:Y:S02]  /*11230*/  ISETP.GE.AND P2, PT, R4.reuse, R159, PT ;  /* 0x0000009f0400720c */ /* 0x040fe40003f46270 */
[C---:B------:R-:W-:Y:S02]  /*11240*/  ISETP.GE.AND P4, PT, R4.reuse, R156, PT ;  /* 0x0000009c0400720c */ /* 0x040fe40003f86270 */
[C---:B------:R-:W-:Y:S02]  /*11250*/  ISETP.GE.AND P1, PT, R4.reuse, R158, PT ;  /* 0x0000009e0400720c */ /* 0x040fe40003f26270 */
[-C--:B------:R-:W-:Y:S02]  /*11260*/  ISETP.GE.AND P3, PT, R4, R157.reuse, PT ;  /* 0x0000009d0400720c */ /* 0x080fe40003f66270 */
        /* <DEDUP_REMOVED lines=10> */
[----:B------:R-:W-:Y:S02]  /*11310*/  ISETP.GE.AND P5, PT, R9, R157, PT ;  /* 0x0000009d0900720c */ /* 0x000fe40003fa6270 */
[----:B------:R-:W-:Y:S02]  /*11320*/  FSEL R9, R30, -INF , P1 ;  /* 0xff8000001e097808 */ /* 0x000fe40000800000 */
[----:B------:R-:W-:Y:S02]  /*11330*/  ISETP.GE.AND P1, PT, R5, R159, PT ;  /* 0x0000009f0500720c */ /* 0x000fe40003f26270 */
[----:B------:R-:W-:Y:S01]  /*11340*/  FSEL R183, R28, -INF , !P4 ;  /* 0xff8000001cb77808 */ /* 0x000fe20006000000 */
[----:B------:R-:W-:Y:S01]  /*11350*/  VIADD R28, R0, 0xffffffa1 ;  /* 0xffffffa1001c7836 */ /* 0x000fe20000000000 */
[----:B------:R-:W-:Y:S02]  /*11360*/  FSEL R9, R9, -INF , !P3 ;  /* 0xff80000009097808 */ /* 0x000fe40005800000 */
[----:B------:R-:W-:-:S02]  /*11370*/  FSEL R27, R29, -INF , P0 ;  /* 0xff8000001d1b7808 */ /* 0x000fc40000000000 */
[C---:B------:R-:W-:Y:S02]  /*11380*/  ISETP.GE.AND P4, PT, R5.reuse, R156, PT ;  /* 0x0000009c0500720c */ /* 0x040fe40003f86270 */
[C---:B------:R-:W-:Y:S02]  /*11390*/  ISETP.GE.AND P3, PT, R5.reuse, R158, PT ;  /* 0x0000009e0500720c */ /* 0x040fe40003f66270 */
[----:B------:R-:W-:Y:S02]  /*113a0*/  ISETP.GE.AND P0, PT, R5, R157, PT ;  /* 0x0000009d0500720c */ /* 0x000fe40003f06270 */
[----:B------:R-:W-:Y:S02]  /*113b0*/  FSEL R5, R115, -INF , P2 ;  /* 0xff80000073057808 */ /* 0x000fe40001000000 */
[----:B------:R-:W-:Y:S02]  /*113c0*/  FSEL R116, R116, -INF , P1 ;  /* 0xff80000074747808 */ /* 0x000fe40000800000 */
[----:B------:R-:W-:-:S02]  /*113d0*/  ISETP.GE.AND P2, PT, R19, R159, PT ;  /* 0x0000009f1300720c */ /* 0x000fc40003f46270 */
[----:B------:R-:W-:Y:S02]  /*113e0*/  ISETP.GE.AND P1, PT, R19, R158, PT ;  /* 0x0000009e1300720c */ /* 0x000fe40003f26270 */
[----:B------:R-:W-:Y:S02]  /*113f0*/  FSEL R117, R117, -INF , P3 ;  /* 0xff80000075757808 */ /* 0x000fe40001800000 */
[----:B------:R-:W-:Y:S02]  /*11400*/  FSEL R27, R27, -INF , !P6 ;  /* 0xff8000001b1b7808 */ /* 0x000fe40007000000 */
[----:B------:R-:W-:Y:S02]  /*11410*/  FSEL R5, R5, -INF , !P5 ;  /* 0xff80000005057808 */ /* 0x000fe40006800000 */
[C---:B------:R-:W-:Y:S02]  /*11420*/  ISETP.GE.AND P6, PT, R19.reuse, R156, PT ;  /* 0x0000009c1300720c */ /* 0x040fe40003fc6270 */
[----:B------:R-:W-:Y:S01]  /*11430*/  ISETP.GE.AND P5, PT, R19, R157, PT ;  /* 0x0000009d1300720c */ /* 0x000fe20003fa6270 */
[----:B------:R-:W-:Y:S01]  /*11440*/  VIADD R19, R0, 0xffffff99 ;  /* 0xffffff9900137836 */ /* 0x000fe20000000000 */
[----:B--2---:R-:W-:-:S02]  /*11450*/  FSEL R123, R116, -INF , !P4 ;  /* 0xff800000747b7808 */ /* 0x004fc40006000000 */
[----:B------:R-:W-:Y:S02]  /*11460*/  ISETP.GE.AND P4, PT, R17, R159, PT ;  /* 0x0000009f1100720c */ /* 0x000fe40003f86270 */
[----:B------:R-:W-:Y:S02]  /*11470*/  FSEL R31, R31, -INF , P2 ;  /* 0xff8000001f1f7808 */ /* 0x000fe40001000000 */
[----:B------:R-:W-:Y:S02]  /*11480*/  FSEL R32, R32, -INF , P1 ;  /* 0xff80000020207808 */ /* 0x000fe40000800000 */
[----:B------:R-:W-:Y:S02]  /*11490*/  FSEL R127, R117, -INF , !P0 ;  /* 0xff800000757f7808 */ /* 0x000fe40004000000 */
[----:B------:R-:W-:Y:S02]  /*114a0*/  ISETP.GE.AND P0, PT, R17, R158, PT ;  /* 0x0000009e1100720c */ /* 0x000fe40003f06270 */
[----:B------:R-:W-:-:S02]  /*114b0*/  FSEL R181, R31, -INF , !P6 ;  /* 0xff8000001fb57808 */ /* 0x000fc40007000000 */
[----:B------:R-:W-:Y:S02]  /*114c0*/  FSEL R33, R33, -INF , P4 ;  /* 0xff80000021217808 */ /* 0x000fe40002000000 */
[----:B------:R-:W-:Y:S02]  /*114d0*/  FSEL R125, R32, -INF , !P5 ;  /* 0xff800000207d7808 */ /* 0x000fe40006800000 */
[CC--:B------:R-:W-:Y:S02]  /*114e0*/  ISETP.GE.AND P3, PT, R17.reuse, R156.reuse, PT ;  /* 0x0000009c1100720c */ /* 0x0c0fe40003f66270 */
[----:B------:R-:W-:Y:S01]  /*114f0*/  ISETP.GE.AND P2, PT, R17, R157, PT ;  /* 0x0000009d1100720c */ /* 0x000fe20003f46270 */
[----:B------:R-:W-:Y:S01]  /*11500*/  VIADD R17, R0, 0xffffffa0 ;  /* 0xffffffa000117836 */ /* 0x000fe20000000000 */
[C---:B------:R-:W-:Y:S02]  /*11510*/  ISETP.GE.AND P1, PT, R19.reuse, R159, PT ;  /* 0x0000009f1300720c */ /* 0x040fe40003f26270 */
[----:B------:R-:W-:-:S02]  /*11520*/  ISETP.GE.AND P6, PT, R19, R156, PT ;  /* 0x0000009c1300720c */ /* 0x000fc40003fc6270 */
[CC--:B------:R-:W-:Y:S02]  /*11530*/  ISETP.GE.AND P5, PT, R19.reuse, R158.reuse, PT ;  /* 0x0000009e1300720c */ /* 0x0c0fe40003fa6270 */
[----:B------:R-:W-:Y:S02]  /*11540*/  ISETP.GE.AND P4, PT, R19, R157, PT ;  /* 0x0000009d1300720c */ /* 0x000fe40003f86270 */
[----:B------:R-:W-:Y:S02]  /*11550*/  FSEL R19, R35, -INF , P0 ;  /* 0xff80000023137808 */ /* 0x000fe40000000000 */
[----:B------:R-:W-:Y:S02]  /*11560*/  ISETP.GE.AND P0, PT, R17, R159, PT ;  /* 0x0000009f1100720c */ /* 0x000fe40003f06270 */
[----:B------:R-:W-:Y:S02]  /*11570*/  FSEL R19, R19, -INF , !P2 ;  /* 0xff80000013137808 */ /* 0x000fe40005000000 */
[----:B------:R-:W-:-:S02]  /*11580*/  ISETP.GE.AND P2, PT, R17, R158, PT ;  /* 0x0000009e1100720c */ /* 0x000fc40003f46270 */
[----:B------:R-:W-:Y:S02]  /*11590*/  FSEL R121, R33, -INF , !P3 ;  /* 0xff80000021797808 */ /* 0x000fe40005800000 */
[----:B------:R-:W-:Y:S01]  /*115a0*/  FSEL R179, R20, -INF , P1 ;  /* 0xff80000014b37808 */ /* 0x000fe20000800000 */
[----:B------:R-:W-:Y:S01]  /*115b0*/  VIADD R20, R0, 0xffffffa8 ;  /* 0xffffffa800147836 */ /* 0x000fe20000000000 */
[C---:B------:R-:W-:Y:S02]  /*115c0*/  ISETP.GE.AND P3, PT, R17.reuse, R156, PT ;  /* 0x0000009c1100720c */ /* 0x040fe40003f66270 */
[----:B------:R-:W-:Y:S02]  /*115d0*/  ISETP.GE.AND P1, PT, R17, R157, PT ;  /* 0x0000009d1100720c */ /* 0x000fe40003f26270 */
[----:B------:R-:W-:Y:S02]  /*115e0*/  FSEL R17, R23, -INF , P5 ;  /* 0xff80000017117808 */ /* 0x000fe40002800000 */
[----:B------:R-:W-:-:S02]  /*115f0*/  ISETP.GE.AND P5, PT, R28, R159, PT ;  /* 0x0000009f1c00720c */ /* 0x000fc40003fa6270 */
[----:B------:R-:W-:Y:S02]  /*11600*/  FSEL R22, R22, -INF , P0 ;  /* 0xff80000016167808 */ /* 0x000fe40000000000 */
[----:B------:R-:W-:Y:S02]  /*11610*/  FSEL R34, R34, -INF , P2 ;  /* 0xff80000022227808 */ /* 0x000fe40001000000 */
[----:B------:R-:W-:Y:S02]  /*11620*/  FSEL R177, R22, -INF , !P3 ;  /* 0xff80000016b17808 */ /* 0x000fe40005800000 */
[----:B------:R-:W-:Y:S02]  /*11630*/  FSEL R169, R34, -INF , !P1 ;  /* 0xff80000022a97808 */ /* 0x000fe40004800000 */
[----:B------:R-:W-:Y:S01]  /*11640*/  FSEL R175, R16, -INF , P5 ;  /* 0xff80000010af7808 */ /* 0x000fe20002800000 */
[----:B------:R-:W-:Y:S01]  /*11650*/  VIADD R16, R0, 0xffffffb0 ;  /* 0xffffffb000107836 */ /* 0x000fe20000000000 */
        /* <DEDUP_REMOVED lines=8> */
[----:B------:R-:W-:Y:S02]  /*116e0*/  FSEL R179, R179, -INF , !P6 ;  /* 0xff800000b3b37808 */ /* 0x000fe40007000000 */
[C---:B------:R-:W-:Y:S02]  /*116f0*/  ISETP.GE.AND P0, PT, R20.reuse, R159, PT ;  /* 0x0000009f1400720c */ /* 0x040fe40003f06270 */
[----:B------:R-:W-:Y:S02]  /*11700*/  ISETP.GE.AND P3, PT, R20, R158, PT ;  /* 0x0000009e1400720c */ /* 0x000fe40003f66270 */
[----:B------:R-:W-:Y:S02]  /*11710*/  ISETP.GE.AND P6, PT, R28, R156, PT ;  /* 0x0000009c1c00720c */ /* 0x000fe40003fc6270 */
[----:B------:R-:W-:Y:S02]  /*11720*/  FSEL R173, R24, -INF , !P2 ;  /* 0xff80000018ad7808 */ /* 0x000fe40005000000 */
[----:B------:R-:W-:-:S02]  /*11730*/  FSEL R13, R13, -INF , P1 ;  /* 0xff8000000d0d7808 */ /* 0x000fc40000800000 */
[----:B------:R-:W-:Y:S01]  /*11740*/  FSEL R171, R12, -INF , P0 ;  /* 0xff8000000cab7808 */ /* 0x000fe20000000000 */
[----:B------:R-:W-:Y:S01]  /*11750*/  VIADD R12, R0, 0xffffffb8 ;  /* 0xffffffb8000c7836 */ /* 0x000fe20000000000 */
[----:B------:R-:W-:Y:S02]  /*11760*/  FSEL R14, R14, -INF , P3 ;  /* 0xff8000000e0e7808 */ /* 0x000fe40001800000 */
[----:B------:R-:W-:Y:S02]  /*11770*/  FSEL R175, R175, -INF , !P6 ;  /* 0xff800000afaf7808 */ /* 0x000fe40007000000 */
[C---:B------:R-:W-:Y:S02]  /*11780*/  ISETP.GE.AND P2, PT, R16.reuse, R159, PT ;  /* 0x0000009f1000720c */ /* 0x040fe40003f46270 */
[C---:B------:R-:W-:Y:S02]  /*11790*/  ISETP.GE.AND P1, PT, R16.reuse, R156, PT ;  /* 0x0000009c1000720c */ /* 0x040fe40003f26270 */
[----:B------:R-:W-:-:S02]  /*117a0*/  ISETP.GE.AND P0, PT, R16, R158, PT ;  /* 0x0000009e1000720c */ /* 0x000fc40003f06270 */
[----:B------:R-:W-:Y:S01]  /*117b0*/  ISETP.GE.AND P3, PT, R16, R157, PT ;  /* 0x0000009d1000720c */ /* 0x000fe20003f66270 */
[----:B------:R-:W-:Y:S01]  /*117c0*/  VIADD R16, R0, 0xffffffb1 ;  /* 0xffffffb100107836 */ /* 0x000fe20000000000 */
[----:B------:R-:W-:Y:S01]  /*117d0*/  ISETP.GE.AND P6, PT, R20, R156, PT ;  /* 0x0000009c1400720c */ /* 0x000fe20003fc6270 */
[----:B------:R-:W-:Y:S01]  /*117e0*/  VIADD R0, R0, 0xffffffb9 ;  /* 0xffffffb900007836 */ /* 0x000fe20000000000 */
[----:B------:R-:W-:Y:S02]  /*117f0*/  FSEL R26, R26, -INF , P0 ;  /* 0xff8000001a1a7808 */ /* 0x000fe40000000000 */
[----:B------:R-:W-:Y:S02]  /*11800*/  FSEL R171, R171, -INF , !P6 ;  /* 0xff800000abab7808 */ /* 0x000fe40007000000 */
[----:B------:R-:W-:Y:S02]  /*11810*/  ISETP.GE.AND P6, PT, R16, R159, PT ;  /* 0x0000009f1000720c */ /* 0x000fe40003fc6270 */
[----:B------:R-:W-:-:S02]  /*11820*/  FSEL R119, R8, -INF , P2 ;  /* 0xff80000008777808 */ /* 0x000fc40001000000 */
[----:B------:R-:W-:Y:S02]  /*11830*/  ISETP.GE.AND P0, PT, R12, R159, PT ;  /* 0x0000009f0c00720c */ /* 0x000fe40003f06270 */
[-C--:B------:R-:W-:Y:S02]  /*11840*/  ISETP.GE.AND P2, PT, R16, R156.reuse, PT ;  /* 0x0000009c1000720c */ /* 0x080fe40003f46270 */
[----:B------:R-:W-:Y:S02]  /*11850*/  FSEL R15, R15, -INF , P6 ;  /* 0xff8000000f0f7808 */ /* 0x000fe40003000000 */
[----:B------:R-:W-:Y:S02]  /*11860*/  ISETP.GE.AND P6, PT, R12, R156, PT ;  /* 0x0000009c0c00720c */ /* 0x000fe40003fc6270 */
[----:B------:R-:W-:Y:S02]  /*11870*/  FSEL R115, R120, -INF , P0 ;  /* 0xff80000078737808 */ /* 0x000fe40000000000 */
[----:B------:R-:W-:-:S02]  /*11880*/  FSEL R119, R119, -INF , !P1 ;  /* 0xff80000077777808 */ /* 0x000fc40004800000 */
[----:B------:R-:W-:Y:S02]  /*11890*/  FSEL R117, R15, -INF , !P2 ;  /* 0xff8000000f757808 */ /* 0x000fe40005000000 */
[----:B------:R-:W-:Y:S02]  /*118a0*/  ISETP.GE.AND P0, PT, R0, R159, PT ;  /* 0x0000009f0000720c */ /* 0x000fe40003f06270 */
[----:B------:R-:W-:Y:S02]  /*118b0*/  FMNMX3.FTZ R8, R102, R25, R11, !PT ;  /* 0x0000001966087276 */ /* 0x000fe4000781000b */
[C---:B------:R-:W-:Y:S02]  /*118c0*/  ISETP.GE.AND P1, PT, R16.reuse, R158, PT ;  /* 0x0000009e1000720c */ /* 0x040fe40003f26270 */
[----:B------:R-:W-:Y:S02]  /*118d0*/  ISETP.GE.AND P2, PT, R16, R157, PT ;  /* 0x0000009d1000720c */ /* 0x000fe40003f46270 */
[----:B------:R-:W-:-:S02]  /*118e0*/  FMNMX3.FTZ R16, R3, R7, R4, !PT ;  /* 0x0000000703107276 */ /* 0x000fc40007810004 */
[----:B------:R-:W-:Y:S02]  /*118f0*/  FSEL R115, R115, -INF , !P6 ;  /* 0xff80000073737808 */ /* 0x000fe40007000000 */
[----:B------:R-:W-:Y:S02]  /*11900*/  ISETP.GE.AND P6, PT, R0, R156, PT ;  /* 0x0000009c0000720c */ /* 0x000fe40003fc6270 */
[----:B------:R-:W-:Y:S02]  /*11910*/  FSEL R113, R118, -INF , P0 ;  /* 0xff80000076717808 */ /* 0x000fe40000000000 */
[----:B------:R-:W-:Y:S02]  /*11920*/  FMNMX3.FTZ R8, R8, R183, R27, !PT ;  /* 0x000000b708087276 */ /* 0x000fe4000781001b */
[----:B------:R-:W-:Y:S02]  /*11930*/  FMNMX3.FTZ R16, R16, R9, R5, !PT ;  /* 0x0000000910107276 */ /* 0x000fe40007810005 */
        /* <DEDUP_REMOVED lines=8> */
[----:B------:R-:W-:Y:S02]  /*119c0*/  FSEL R10, R10, -INF , P1 ;  /* 0xff8000000a0a7808 */ /* 0x000fe40000800000 */
[----:B------:R-:W-:Y:S02]  /*119d0*/  FSEL R167, R18, -INF , !P4 ;  /* 0xff80000012a77808 */ /* 0x000fe40006000000 */
[----:B------:R-:W-:Y:S02]  /*119e0*/  FMNMX3.FTZ R8, R8, R121, R179, !PT ;  /* 0x0000007908087276 */ /* 0x000fe400078100b3 */
[C---:B------:R-:W-:Y:S02]  /*119f0*/  ISETP.GE.AND P5, PT, R0.reuse, R158, PT ;  /* 0x0000009e0000720c */ /* 0x040fe40003fa6270 */
[----:B------:R-:W-:-:S02]  /*11a00*/  ISETP.GE.AND P1, PT, R0, R157, PT ;  /* 0x0000009d0000720c */ /* 0x000fc40003f26270 */
[----:B------:R-:W-:Y:S02]  /*11a10*/  ISETP.GE.AND P4, PT, R20, R157, PT ;  /* 0x0000009d1400720c */ /* 0x000fe40003f86270 */
[----:B------:R-:W-:Y:S02]  /*11a20*/  FMNMX3.FTZ R0, R12, R19, R17, !PT ;  /* 0x000000130c007276 */ /* 0x000fe40007810011 */
[----:B------:R-:W-:Y:S02]  /*11a30*/  FMNMX3.FTZ R8, R8, R177, R175, !PT ;  /* 0x000000b108087276 */ /* 0x000fe400078100af */
[----:B------:R-:W-:Y:S02]  /*11a40*/  FSEL R145, R14, -INF , !P4 ;  /* 0xff8000000e917808 */ /* 0x000fe40006000000 */
[----:B------:R-:W-:Y:S02]  /*11a50*/  FMNMX3.FTZ R0, R0, R169, R167, !PT ;  /* 0x000000a900007276 */ /* 0x000fe400078100a7 */
[----:B------:R-:W-:-:S02]  /*11a60*/  FMNMX3.FTZ R8, R8, R173, R171, !PT ;  /* 0x000000ad08087276 */ /* 0x000fc400078100ab */
[----:B------:R-:W-:Y:S02]  /*11a70*/  FSEL R6, R6, -INF , P0 ;  /* 0xff80000006067808 */ /* 0x000fe40000000000 */
        /* <DEDUP_REMOVED lines=18> */
[C---:B---3--:R-:W-:Y:S01]  /*11ba0*/  FMUL.FTZ R22, R21.reuse, R2 ;  /* 0x0000000215167220 */ /* 0x048fe20000410000 */
[----:B------:R-:W-:Y:S01]  /*11bb0*/  FSETP.NEU.FTZ.AND P1, PT, R2, -INF , PT ;  /* 0xff8000000200780b */ /* 0x000fe20003f3d000 */
[----:B------:R-:W-:Y:S01]  /*11bc0*/  LDSM.16.MT88.4 R12, [R130+0x8000] ;  /* 0x00800000820c783b */ /* 0x000fe20000004200 */
[----:B------:R-:W-:Y:S01]  /*11bd0*/  FSETP.NEU.FTZ.AND P0, PT, R0, -INF , PT ;  /* 0xff8000000000780b */ /* 0x000fe20003f1d000 */
[----:B------:R-:W-:Y:S01]  /*11be0*/  FMUL.FTZ R20, R21, R0 ;  /* 0x0000000015147220 */ /* 0x000fe20000410000 */
[----:B------:R-:W-:-:S04]  /*11bf0*/  FSEL R22, R22, RZ, P1 ;  /* 0x000000ff16167208 */ /* 0x000fc80000800000 */
        /* <DEDUP_REMOVED lines=9> */
[----:B------:R-:W-:Y:S01]  /*11c90*/  FSEL R7, R2, RZ, P1 ;  /* 0x000000ff02077208 */ /* 0x000fe20000800000 */
[----:B------:R-:W-:Y:S01]  /*11ca0*/  MUFU.EX2 R32, R32 ;  /* 0x0000002000207308 */ /* 0x000fe20000000800 */
[----:B------:R-:W-:Y:S01]  /*11cb0*/  FSEL R4, R0, RZ, P0 ;  /* 0x000000ff00047208 */ /* 0x000fe20000000000 */
[-CC-:B------:R-:W-:Y:S01]  /*11cc0*/  FFMA.FTZ R106, R127, R21.reuse, -R20.reuse ;  /* 0x000000157f6a7223 */ /* 0x180fe20000010814 */
[-CC-:B------:R-:W-:Y:S01]  /*11cd0*/  FFMA.FTZ R127, R125, R21.reuse, -R20.reuse ;  /* 0x000000157d7f7223 */ /* 0x180fe20000010814 */
[----:B------:R-:W-:Y:S01]  /*11ce0*/  FADD.FTZ R6, R102, -R7 ;  /* 0x8000000766067221 */ /* 0x000fe20000010000 */
[-C--:B------:R-:W-:Y:S01]  /*11cf0*/  FFMA.FTZ R125, R19, R21.reuse, -R20 ;  /* 0x00000015137d7223 */ /* 0x080fe20000010814 */
[----:B------:R-:W-:Y:S01]  /*11d00*/  FADD.FTZ R4, R3, -R4 ;  /* 0x8000000403047221 */ /* 0x000fe20000010000 */
[-CC-:B------:R-:W-:Y:S01]  /*11d10*/  FFMA.FTZ R3, R5, R21.reuse, -R20.reuse ;  /* 0x0000001505037223 */ /* 0x180fe20000010814 */
[C---:B------:R-:W-:Y:S01]  /*11d20*/  FMUL.FTZ R31, R21.reuse, R6 ;  /* 0x00000006151f7220 */ /* 0x040fe20000410000 */
[----:B------:R-:W2:Y:S01]  /*11d30*/  MUFU.EX2 R29, R29 ;  /* 0x0000001d001d7308 */ /* 0x000ea20000000800 */
[----:B------:R-:W-:Y:S01]  /*11d40*/  FMUL.FTZ R30, R21, R4 ;  /* 0x00000004151e7220 */ /* 0x000fe20000410000 */
[-C--:B------:R-:W-:Y:S01]  /*11d50*/  FFMA.FTZ R108, R17, R21.reuse, -R20 ;  /* 0x00000015116c7223 */ /* 0x080fe20000010814 */
[-CC-:B------:R-:W-:Y:S01]  /*11d60*/  FFMA.FTZ R123, R123, R21.reuse, -R22.reuse ;  /* 0x000000157b7b7223 */ /* 0x180fe20000010816 */
[----:B------:R-:W-:Y:S01]  /*11d70*/  LDSM.16.MT88.4 R16, [R130+0x8800] ;  /* 0x008800008210783b */ /* 0x000fe20000004200 */
[-CC-:B------:R-:W-:Y:S01]  /*11d80*/  FFMA.FTZ R102, R181, R21.reuse, -R22.reuse ;  /* 0x00000015b5667223 */ /* 0x180fe20000010816 */
[-CC-:B------:R-:W-:Y:S01]  /*11d90*/  FFMA.FTZ R121, R121, R21.reuse, -R22.reuse ;  /* 0x0000001579797223 */ /* 0x180fe20000010816 */
[-CC-:B------:R-:W-:Y:S01]  /*11da0*/  FFMA.FTZ R34, R179, R21.reuse, -R22.reuse ;  /* 0x00000015b3227223 */ /* 0x180fe20000010816 */
        /* <DEDUP_REMOVED lines=8> */
[----:B------:R-:W3:Y:S01]  /*11e30*/  MUFU.EX2 R24, R24 ;  /* 0x0000001800187308 */ /* 0x000ee20000000800 */
[----:B--2---:R-:W-:Y:S01]  /*11e40*/  F2FP.F16.F32.PACK_AB R4, R29, R32 ;  /* 0x000000201d04723e */ /* 0x004fe200000000ff */
        /* <DEDUP_REMOVED lines=9> */
[----:B------:R-:W-:Y:S01]  /*11ee0*/  FFMA.FTZ R103, R103, R21, -R20 ;  /* 0x0000001567677223 */ /* 0x000fe20000010814 */
[----:B------:R-:W-:Y:S01]  /*11ef0*/  ISETP.GT.AND P0, PT, R109, R142, PT ;  /* 0x0000008e6d00720c */ /* 0x000fe20003f04270 */
[----:B------:R-:W-:Y:S03]  /*11f00*/  LDSM.16.MT88.4 R20, [R130+0x9800] ;  /* 0x009800008214783b */ /* 0x000fe60000004200 */
[----:B------:R-:W2:Y:S01]  /*11f10*/  MUFU.EX2 R27, R27 ;  /* 0x0000001b001b7308 */ /* 0x000ea20000000800 */
[----:B---3--:R-:W-:-:S07]  /*11f20*/  F2FP.F16.F32.PACK_AB R6, R24, R25 ;  /* 0x000000191806723e */ /* 0x008fce00000000ff */
[----:B------:R-:W-:Y:S01]  /*11f30*/  MUFU.EX2 R26, R26 ;  /* 0x0000001a001a7308 */ /* 0x000fe20000000800 */
[----:B------:R-:W-:-:S07]  /*11f40*/  @P0 VIADD R107, R107, 0xfffffffd ;  /* 0xfffffffd6b6b0836 */ /* 0x000fce0000000000 */
[----:B------:R-:W3:Y:S01]  /*11f50*/  MUFU.EX2 R31, R31 ;  /* 0x0000001f001f7308 */ /* 0x000ee20000000800 */
[----:B--2---:R-:W-:-:S07]  /*11f60*/  F2FP.F16.F32.PACK_AB R5, R27, R28 ;  /* 0x0000001c1b05723e */ /* 0x004fce00000000ff */
[----:B------:R-:W2:Y:S08]  /*11f70*/  MUFU.EX2 R30, R30 ;  /* 0x0000001e001e7308 */ /* 0x000eb00000000800 */
[----:B------:R-:W4:Y:S01]  /*11f80*/  MUFU.EX2 R3, R3 ;  /* 0x0000000300037308 */ /* 0x000f220000000800 */
        /* <DEDUP_REMOVED lines=8> */
[-C--:B--2---:R-:W-:Y:S01]  /*12010*/  FMUL.FTZ R98, R98, R30.reuse ;  /* 0x0000001e62627220 */ /* 0x084fe20000410000 */
[-C--:B------:R-:W-:Y:S01]  /*12020*/  FMUL.FTZ R99, R99, R30.reuse ;  /* 0x0000001e63637220 */ /* 0x080fe20000410000 */
[-C--:B------:R-:W-:Y:S01]  /*12030*/  FMUL.FTZ R94, R94, R30.reuse ;  /* 0x0000001e5e5e7220 */ /* 0x080fe20000410000 */
[-C--:B------:R-:W-:Y:S01]  /*12040*/  FMUL.FTZ R95, R95, R30.reuse ;  /* 0x0000001e5f5f7220 */ /* 0x080fe20000410000 */
[-C--:B------:R-:W-:Y:S01]  /*12050*/  FMUL.FTZ R90, R90, R30.reuse ;  /* 0x0000001e5a5a7220 */ /* 0x080fe20000410000 */
[-C--:B------:R-:W-:Y:S01]  /*12060*/  FMUL.FTZ R91, R91, R30.reuse ;  /* 0x0000001e5b5b7220 */ /* 0x080fe20000410000 */
[-C--:B------:R-:W-:Y:S01]  /*12070*/  FMUL.FTZ R86, R86, R30.reuse ;  /* 0x0000001e56567220 */ /* 0x080fe20000410000 */
[----:B------:R-:W-:Y:S01]  /*12080*/  FMUL.FTZ R87, R87, R30 ;  /* 0x0000001e57577220 */ /* 0x000fe20000410000 */
[----:B----4-:R-:W-:Y:S01]  /*12090*/  F2FP.F16.F32.PACK_AB R7, R3, R26 ;  /* 0x0000001a0307723e */ /* 0x010fe200000000ff */
        /* <DEDUP_REMOVED lines=111> */
[----:B------:R-:W-:-:S02]  /*12790*/  IMAD.MOV.U32 R102, RZ, RZ, R2 ;  /* 0x000000ffff667224 */ /* 0x000fc400078e0002 */
[----:B------:R-:W-:Y:S01]  /*127a0*/  FADD.FTZ R34, R34, R121 ;  /* 0x0000007922227221 */ /* 0x000fe20000010000 */
[----:B------:R-:W-:Y:S02]  /*127b0*/  @P0 IMAD.MOV.U32 R102, RZ, RZ, R2 ;  /* 0x000000ffff660224 */ /* 0x000fe400078e0002 */
        /* <DEDUP_REMOVED lines=36> */
[----:B------:R-:W-:-:S02]  /*12a00*/  FADD.FTZ R177, R112, R177 ;  /* 0x000000b170b17221 */ /* 0x000fc40000010000 */
[----:B------:R-:W-:Y:S02]  /*12a10*/  FADD.FTZ R118, R118, R169 ;  /* 0x000000a976767221 */ /* 0x000fe40000010000 */
[----:B------:R-:W-:Y:S02]  /*12a20*/  FADD.FTZ R114, R114, R177 ;  /* 0x000000b172727221 */ /* 0x000fe40000010000 */
        /* <DEDUP_REMOVED lines=61> */
.L_x_14417:
[----:B------:R-:W-:-:S05]  /*12e00*/  IADD3 R107, PT, PT, R109, -0x1, RZ ;  /* 0xffffffff6d6b7810 */ /* 0x000fca0007ffe0ff */
.L_x_14426:
[----:B------:R-:W-:Y:S05]  /*12e10*/  BSYNC B2 ;  /* 0x0000000000027941 */ /* 0x000fea0003800000 */
.L_x_14416:
        /* <DEDUP_REMOVED lines=14> */
.L_x_14434:
        /* <DEDUP_REMOVED lines=77> */
.L_x_14429:
[----:B------:R-:W-:Y:S05]  /*133d0*/  BSYNC.RECONVERGENT B0 ;  /* 0x0000000000007941 */ /* 0x000fea0003800200 */
.L_x_14428:
        /* <DEDUP_REMOVED lines=26> */
[----:B------:R-:W-:Y:S06]  /*13580*/  LDGSTS.E.BYPASS.LTC128B.128 [R3+0xb000], desc[UR4][R12.64+0x80] ;  /* 0x0b0000800c037fae */ /* 0x000fec000b981a04 */
        /* <DEDUP_REMOVED lines=14> */
[----:B------:R-:W1:Y:S03]  /*13670*/  LDSM.16.M88.4 R124, [R133+0x5800] ;  /* 0x00580000857c783b */ /* 0x000e660000000200 */
[C---:B--2---:R-:W-:Y:S03]  /*13680*/  HMMA.16816.F32 R12, R32.reuse, R16, RZ ;  /* 0x00000010200c723c */ /* 0x044fe600000018ff */
[----:B------:R-:W2:Y:S05]  /*13690*/  LD.E R102, desc[UR4][R100.64+0x18c] ;  /* 0x00018c0464667980 */ /* 0x000eaa000c101900 */
        /* <DEDUP_REMOVED lines=17> */
[----:B------:R-:W4:Y:S07]  /*137b0*/  LDSM.16.M88.4 R108, [R132+0x5000] ;  /* 0x00500000846c783b */ /* 0x000f2e0000000200 */
        /* <DEDUP_REMOVED lines=8> */
[----:B------:R-:W1:Y:S07]  /*13840*/  LDSM.16.M88.4 R108, [R135] ;  /* 0x00000000876c783b */ /* 0x000e6e0000000200 */
[C---:B------:R-:W-:Y:S08]  /*13850*/  HMMA.16816.F32 R28, R104.reuse, R120, R28 ;  /* 0x00000078681c723c */ /* 0x040ff0000000181c */
[----:B------:R-:W-:Y:S01]  /*13860*/  HMMA.16816.F32 R32, R104, R122, R32 ;  /* 0x0000007a6820723c */ /* 0x000fe20000001820 */
[----:B------:R-:W3:Y:S06]  /*13870*/  LDSM.16.M88.4 R104, [R131+0x5000] ;  /* 0x005000008368783b */ /* 0x000eec0000000200 */
[----:B------:R-:W4:Y:S01]  /*13880*/  LDSM.16.M88.4 R120, [R131+0x5800] ;  /* 0x005800008378783b */ /* 0x000f220000000200 */
[C---:B-1----:R-:W-:Y:S08]  /*13890*/  HMMA.16816.F32 R4, R108.reuse, R112, R4 ;  /* 0x000000706c04723c */ /* 0x042ff00000001804 */
[C---:B------:R-:W-:Y:S01]  /*138a0*/  HMMA.16816.F32 R8, R108.reuse, R114, R8 ;  /* 0x000000726c08723c */ /* 0x040fe20000001808 */
[----:B------:R-:W-:Y:S07]  /*138b0*/  LDSM.16.M88.4 R112, [R138+0x6000] ;  /* 0x006000008a70783b */ /* 0x000fee0000000200 */
[C---:B------:R-:W-:Y:S08]  /*138c0*/  HMMA.16816.F32 R12, R108.reuse, R116, R12 ;  /* 0x000000746c0c723c */ /* 0x040ff0000000180c */
[C---:B------:R-:W-:Y:S01]  /*138d0*/  HMMA.16816.F32 R16, R108.reuse, R118, R16 ;  /* 0x000000766c10723c */ /* 0x040fe20000001810 */
[----:B------:R-:W-:Y:S07]  /*138e0*/  LDSM.16.M88.4 R116, [R138+0x6800] ;  /* 0x006800008a74783b */ /* 0x000fee0000000200 */
[C---:B---3--:R-:W-:Y:S08]  /*138f0*/  HMMA.16816.F32 R20, R108.reuse, R104, R20 ;  /* 0x000000686c14723c */ /* 0x048ff00000001814 */
[C---:B------:R-:W-:Y:S01]  /*13900*/  HMMA.16816.F32 R24, R108.reuse, R106, R24 ;  /* 0x0000006a6c18723c */ /* 0x040fe20000001818 */
[----:B------:R-:W1:Y:S07]  /*13910*/  LDSM.16.M88.4 R104, [R139+0x2000] ;  /* 0x002000008b68783b */ /* 0x000e6e0000000200 */
[C---:B----4-:R-:W-:Y:S08]  /*13920*/  HMMA.16816.F32 R28, R108.reuse, R120, R28 ;  /* 0x000000786c1c723c */ /* 0x050ff0000000181c */
        /* <DEDUP_REMOVED lines=27> */
[----:B------:R-:W1:Y:S06]  /*13ae0*/  LDSM.16.M88.4 R108, [R132+0x7000] ;  /* 0x00700000846c783b */ /* 0x000e6c0000000200 */
[----:B------:R-:W-:Y:S01]  /*13af0*/  LDSM.16.M88.4 R112, [R135+0x2000] ;  /* 0x002000008770783b */ /* 0x000fe20000000200 */
[C---:B----4-:R-:W-:Y:S08]  /*13b00*/  HMMA.16816.F32 R4, R116.reuse, R120, R4 ;  /* 0x000000787404723c */ /* 0x050ff00000001804 */
[C---:B------:R-:W-:Y:S01]  /*13b10*/  HMMA.16816.F32 R8, R116.reuse, R122, R8 ;  /* 0x0000007a7408723c */ /* 0x040fe20000001808 */
[----:B------:R-:W-:Y:S07]  /*13b20*/  LDSM.16.M88.4 R120, [R131+0x6000] ;  /* 0x006000008378783b */ /* 0x000fee0000000200 */
[C---:B---3--:R-:W-:Y:S08]  /*13b30*/  HMMA.16816.F32 R12, R116.reuse, R104, R12 ;  /* 0x00000068740c723c */ /* 0x048ff0000000180c */
[C---:B------:R-:W-:Y:S01]  /*13b40*/  HMMA.16816.F32 R16, R116.reuse, R106, R16 ;  /* 0x0000006a7410723c */ /* 0x040fe20000001810 */
[----:B------:R-:W3:Y:S07]  /*13b50*/  LDSM.16.M88.4 R104, [R132+0x7800] ;  /* 0x007800008468783b */ /* 0x000eee0000000200 */
[C---:B-1----:R-:W-:Y:S08]  /*13b60*/  HMMA.16816.F32 R20, R116.reuse, R108, R20 ;  /* 0x0000006c7414723c */ /* 0x042ff00000001814 */
[C---:B------:R-:W-:Y:S08]  /*13b70*/  HMMA.16816.F32 R24, R116.reuse, R110, R24 ;  /* 0x0000006e7418723c */ /* 0x040ff00000001818 */
        /* <DEDUP_REMOVED lines=8> */
[-C--:B------:R-:W-:Y:S02]  /*13c00*/  FMUL.FTZ R111, R7, R102.reuse ;  /* 0x00000066076f7220 */ /* 0x080fe40000410000 */
[----:B------:R-:W2:Y:S01]  /*13c10*/  LDSM.16.M88.4 R4, [R131+0x7000] ;  /* 0x007000008304783b */ /* 0x000ea20000000200 */
        /* <DEDUP_REMOVED lines=8> */
[C---:B------:R-:W-:Y:S09]  /*13ca0*/  HMMA.16816.F32 R16, R112.reuse, R106, R16 ;  /* 0x0000006a7010723c */ /* 0x040ff20000001810 */
[----:B------:R5:W1:Y:S01]  /*13cb0*/  MUFU.TANH R117, R11 ;  /* 0x0000000b00757308 */ /* 0x000a620000002400 */
[-C--:B------:R-:W-:Y:S01]  /*13cc0*/  FMUL.FTZ R13, R13, R102.reuse ;  /* 0x000000660d0d7220 */ /* 0x080fe20000410000 */
[-C--:B------:R-:W-:Y:S01]  /*13cd0*/  FMUL.FTZ R14, R14, R102.reuse ;  /* 0x000000660e0e7220 */ /* 0x080fe20000410000 */
[-C--:B------:R-:W-:Y:S01]  /*13ce0*/  FMUL.FTZ R15, R15, R102.reuse ;  /* 0x000000660f0f7220 */ /* 0x080fe20000410000 */
[-C--:B------:R-:W-:Y:S06]  /*13cf0*/  FMUL.FTZ R118, R12, R102.reuse ;  /* 0x000000660c767220 */ /* 0x080fec0000410000 */
[----:B------:R-:W1:Y:S01]  /*13d00*/  MUFU.TANH R109, R109 ;  /* 0x0000006d006d7308 */ /* 0x000e620000002400 */
[C---:B--2---:R-:W-:Y:S09]  /*13d10*/  HMMA.16816.F32 R20, R112.reuse, R4, R20 ;  /* 0x000000047014723c */ /* 0x044ff20000001814 */
[----:B------:R-:W2:Y:S01]  /*13d20*/  MUFU.TANH R110, R110 ;  /* 0x0000006e006e7308 */ /* 0x000ea20000002400 */
        /* <DEDUP_REMOVED lines=66> */
[----:B-1----:R-:W-:Y:S02]  /*14150*/  IABS R22, R27 ;  /* 0x0000001b00167213 */ /* 0x002fe40000000000 */
        /* <DEDUP_REMOVED lines=60> */
.L_x_14433:
[----:B------:R-:W-:Y:S05]  /*14520*/  BSYNC.RECONVERGENT B0 ;  /* 0x0000000000007941 */ /* 0x000fea0003800200 */
.L_x_14432:
        /* <DEDUP_REMOVED lines=20> */
.L_x_14431:
[----:B------:R-:W-:Y:S05]  /*14670*/  BSYNC.RECONVERGENT B1 ;  /* 0x0000000000017941 */ /* 0x000fea0003800200 */
.L_x_14430:
[----:B------:R-:W3:Y:S01]  /*14680*/  LD.E R103, desc[UR4][R100.64+0xdc] ;  /* 0x0000dc0464677980 */ /* 0x000ee2000c101900 */
[C---:B--2---:R-:W-:Y:S01]  /*14690*/  VIADD R3, R166.reuse, 0xffffffe0 ;  /* 0xffffffe0a6037836 */ /* 0x044fe20000000000 */
[CC--:B------:R-:W-:Y:S01]  /*146a0*/  ISETP.GE.AND P4, PT, R166.reuse, R158.reuse, PT ;  /* 0x0000009ea600720c */ /* 0x0c0fe20003f86270 */
[C---:B------:R-:W-:Y:S01]  /*146b0*/  VIADD R34, R166.reuse, 0xffffffe1 ;  /* 0xffffffe1a6227836 */ /* 0x040fe20000000000 */
[CC--:B------:R-:W-:Y:S01]  /*146c0*/  ISETP.GE.AND P0, PT, R166.reuse, R159.reuse, PT ;  /* 0x0000009fa600720c */ /* 0x0c0fe20003f06270 */
[C---:B------:R-:W-:Y:S01]  /*146d0*/  VIADD R31, R166.reuse, 0xffffffe8 ;  /* 0xffffffe8a61f7836 */ /* 0x040fe20000000000 */
[-C--:B------:R-:W-:Y:S01]  /*146e0*/  ISETP.GE.AND P5, PT, R3, R159.reuse, PT ;  /* 0x0000009f0300720c */ /* 0x080fe20003fa6270 */
[C---:B------:R-:W-:Y:S01]  /*146f0*/  VIADD R28, R166.reuse, 0xffffffe9 ;  /* 0xffffffe9a61c7836 */ /* 0x040fe20000000000 */
[----:B-1----:R-:W-:Y:S01]  /*14700*/  FSEL R177, R177, -INF , P4 ;  /* 0xff800000b1b17808 */ /* 0x002fe20002000000 */
        /* <DEDUP_REMOVED lines=38> */
[C---:B------:R-:W-:Y:S02]  /*14970*/  ISETP.GE.AND P6, PT, R3.reuse, R156, PT ;  /* 0x0000009c0300720c */ /* 0x040fe40003fc6270 */
[----:B------:R-:W-:Y:S02]  /*14980*/  FSEL R122, R122, -INF , P4 ;  /* 0xff8000007a7a7808 */ /* 0x000fe40002000000 */
[-C--:B------:R-:W-:Y:S02]  /*14990*/  ISETP.GE.AND P4, PT, R26, R158.reuse, PT ;  /* 0x0000009e1a00720c */ /* 0x080fe40003f86270 */
[----:B------:R-:W-:Y:S01]  /*149a0*/  ISETP.GE.AND P3, PT, R3, R157, PT ;  /* 0x0000009d0300720c */ /* 0x000fe20003f66270 */
        /* <DEDUP_REMOVED lines=15> */
[----:B------:R-:W-:Y:S02]  /*14aa0*/  FSEL R185, R185, -INF , P0 ;  /* 0xff800000b9b97808 */ /* 0x000fe40000000000 */
[-C--:B------:R-:W-:Y:S02]  /*14ab0*/  ISETP.GE.AND P4, PT, R31, R156.reuse, PT ;  /* 0x0000009c1f00720c */ /* 0x080fe40003f86270 */
[----:B------:R-:W-:Y:S02]  /*14ac0*/  FSEL R14, R14, -INF , P5 ;  /* 0xff8000000e0e7808 */ /* 0x000fe40002800000 */
[C---:B------:R-:W-:Y:S02]  /*14ad0*/  ISETP.GE.AND P0, PT, R166.reuse, R156, PT ;  /* 0x0000009ca600720c */ /* 0x040fe40003f06270 */
[C---:B------:R-:W-:Y:S01]  /*14ae0*/  ISETP.GE.AND P5, PT, R166.reuse, R157, PT ;  /* 0x0000009da600720c */ /* 0x040fe20003fa6270 */
[----:B------:R-:W-:Y:S01]  /*14af0*/  VIADD R166, R166, 0xffffffc0 ;  /* 0xffffffc0a6a67836 */ /* 0x000fe20000000000 */
[----:B------:R-:W-:Y:S02]  /*14b00*/  FSEL R189, R15, -INF , P1 ;  /* 0xff8000000fbd7808 */ /* 0x000fe40000800000 */
[----:B------:R-:W-:Y:S02]  /*14b10*/  FSEL R15, R33, -INF , !P4 ;  /* 0xff800000210f7808 */ /* 0x000fe40006000000 */
[----:B------:R-:W-:Y:S02]  /*14b20*/  FSEL R185, R185, -INF , !P0 ;  /* 0xff800000b9b97808 */ /* 0x000fe40004000000 */
[----:B------:R-:W-:Y:S02]  /*14b30*/  ISETP.GE.AND P0, PT, R25, R158, PT ;  /* 0x0000009e1900720c */ /* 0x000fe40003f06270 */
[-C--:B------:R-:W-:Y:S02]  /*14b40*/  ISETP.GE.AND P4, PT, R27, R156.reuse, PT ;  /* 0x0000009c1b00720c */ /* 0x080fe40003f86270 */
[----:B------:R-:W-:Y:S02]  /*14b50*/  FSEL R177, R177, -INF , !P5 ;  /* 0xff800000b1b17808 */ /* 0x000fe40006800000 */
[-C--:B------:R-:W-:Y:S02]  /*14b60*/  ISETP.GE.AND P5, PT, R34, R156.reuse, PT ;  /* 0x0000009c2200720c */ /* 0x080fe40003fa6270 */
[----:B------:R-:W-:Y:S02]  /*14b70*/  ISETP.GE.AND P1, PT, R4, R159, PT ;  /* 0x0000009f0400720c */ /* 0x000fe40003f26270 */
[----:B------:R-:W-:Y:S02]  /*14b80*/  FSEL R187, R17, -INF , P0 ;  /* 0xff80000011bb7808 */ /* 0x000fe40000000000 */
        /* <DEDUP_REMOVED lines=8> */
[----:B------:R-:W-:Y:S02]  /*14c10*/  FSEL R183, R6, -INF , !P4 ;  /* 0xff80000006b77808 */ /* 0x000fe40006000000 */
[----:B------:R-:W-:Y:S02]  /*14c20*/  FSEL R13, R105, -INF , !P6 ;  /* 0xff800000690d7808 */ /* 0x000fe40007000000 */
[----:B------:R-:W-:Y:S02]  /*14c30*/  FMNMX3.FTZ R6, R0, R19, R17, !PT ;  /* 0x0000001300067276 */ /* 0x000fe40007810011 */
[----:B------:R-:W-:Y:S02]  /*14c40*/  FSEL R121, R121, -INF , !P5 ;  /* 0xff80000079797808 */ /* 0x000fe40006800000 */
[----:B------:R-:W-:Y:S02]  /*14c50*/  ISETP.GE.AND P0, PT, R10, R158, PT ;  /* 0x0000009e0a00720c */ /* 0x000fe40003f06270 */
[----:B------:R-:W-:Y:S02]  /*14c60*/  ISETP.GE.AND P5, PT, R25, R156, PT ;  /* 0x0000009c1900720c */ /* 0x000fe40003fa6270 */
[----:B------:R-:W-:Y:S02]  /*14c70*/  FSEL R175, R7, -INF , P1 ;  /* 0xff80000007af7808 */ /* 0x000fe40000800000 */
[----:B------:R-:W-:Y:S02]  /*14c80*/  ISETP.GE.AND P1, PT, R3, R158, PT ;  /* 0x0000009e0300720c */ /* 0x000fe40003f26270 */
[----:B------:R-:W-:Y:S02]  /*14c90*/  FMNMX3.FTZ R6, R6, R15, R13, !PT ;  /* 0x0000000f06067276 */ /* 0x000fe4000781000d */
[----:B------:R-:W-:Y:S02]  /*14ca0*/  ISETP.GE.AND P6, PT, R26, R156, PT ;  /* 0x0000009c1a00720c */ /* 0x000fe40003fc6270 */
[----:B------:R-:W-:Y:S02]  /*14cb0*/  FSEL R20, R20, -INF , P0 ;  /* 0xff80000014147808 */ /* 0x000fe40000000000 */
[----:B------:R-:W-:Y:S02]  /*14cc0*/  FSEL R191, R16, -INF , !P5 ;  /* 0xff80000010bf7808 */ /* 0x000fe40006800000 */
[----:B------:R-:W-:Y:S02]  /*14cd0*/  ISETP.GE.AND P0, PT, R12, R158, PT ;  /* 0x0000009e0c00720c */ /* 0x000fe40003f06270 */
[-C--:B------:R-:W-:Y:S02]  /*14ce0*/  ISETP.GE.AND P5, PT, R11, R157.reuse, PT ;  /* 0x0000009d0b00720c */ /* 0x080fe40003fa6270 */
[----:B------:R-:W-:Y:S02]  /*14cf0*/  FSEL R29, R29, -INF , P1 ;  /* 0xff8000001d1d7808 */ /* 0x000fe40000800000 */
[----:B------:R-:W-:Y:S02]  /*14d00*/  ISETP.GE.AND P1, PT, R34, R157, PT ;  /* 0x0000009d2200720c */ /* 0x000fe40003f26270 */
[----:B------:R-:W-:Y:S02]  /*14d10*/  FSEL R123, R123, -INF , !P6 ;  /* 0xff8000007b7b7808 */ /* 0x000fe40007000000 */
[----:B------:R-:W-:Y:S02]  /*14d20*/  FMNMX3.FTZ R6, R6, R121, R193, !PT ;  /* 0x0000007906067276 */ /* 0x000fe400078100c1 */
[----:B------:R-:W-:Y:S02]  /*14d30*/  FSEL R104, R32, -INF , P0 ;  /* 0xff80000020687808 */ /* 0x000fe40000000000 */
[----:B------:R-:W-:Y:S02]  /*14d40*/  FSEL R167, R14, -INF , !P5 ;  /* 0xff8000000ea77808 */ /* 0x000fe40006800000 */
[-C--:B------:R-:W-:Y:S02]  /*14d50*/  ISETP.GE.AND P0, PT, R31, R157.reuse, PT ;  /* 0x0000009d1f00720c */ /* 0x080fe40003f06270 */
[----:B------:R-:W-:Y:S02]  /*14d60*/  ISETP.GE.AND P6, PT, R28, R157, PT ;  /* 0x0000009d1c00720c */ /* 0x000fe40003fc6270 */
[-C--:B------:R-:W-:Y:S02]  /*14d70*/  ISETP.GE.AND P5, PT, R12, R156.reuse, PT ;  /* 0x0000009c0c00720c */ /* 0x080fe40003fa6270 */
[----:B------:R-:W-:Y:S02]  /*14d80*/  FSEL R11, R110, -INF , !P3 ;  /* 0xff8000006e0b7808 */ /* 0x000fe40005800000 */
[-C--:B------:R-:W-:Y:S02]  /*14d90*/  ISETP.GE.AND P4, PT, R23, R156.reuse, PT ;  /* 0x0000009c1700720c */ /* 0x080fe40003f86270 */
[-C--:B------:R-:W-:Y:S02]  /*14da0*/  ISETP.GE.AND P3, PT, R10, R156.reuse, PT ;  /* 0x0000009c0a00720c */ /* 0x080fe40003f66270 */
[----:B------:R-:W-:Y:S02]  /*14db0*/  FSEL R5, R111, -INF , !P1 ;  /* 0xff8000006f057808 */ /* 0x000fe40004800000 */
[----:B------:R-:W-:Y:S02]  /*14dc0*/  FMNMX3.FTZ R6, R6, R123, R191, !PT ;  /* 0x0000007b06067276 */ /* 0x000fe400078100bf */
[-C--:B------:R-:W-:Y:S02]  /*14dd0*/  ISETP.GE.AND P1, PT, R27, R157.reuse, PT ;  /* 0x0000009d1b00720c */ /* 0x080fe40003f26270 */
[----:B------:R-:W-:Y:S02]  /*14de0*/  FSEL R9, R9, -INF , !P0 ;  /* 0xff80000009097808 */ /* 0x000fe40004000000 */
[----:B------:R-:W-:Y:S02]  /*14df0*/  FSEL R7, R117, -INF , !P6 ;  /* 0xff80000075077808 */ /* 0x000fe40007000000 */
        /* <DEDUP_REMOVED lines=8> */
[----:B------:R-:W-:Y:S02]  /*14e80*/  FMNMX3.FTZ R10, R2, R11, R5, !PT ;  /* 0x0000000b020a7276 */ /* 0x000fe40007810005 */
[----:B------:R-:W-:Y:S02]  /*14e90*/  ISETP.GE.AND P1, PT, R4, R156, PT ;  /* 0x0000009c0400720c */ /* 0x000fe40003f26270 */
[----:B------:R-:W-:Y:S02]  /*14ea0*/  FSEL R127, R127, -INF , !P6 ;  /* 0xff8000007f7f7808 */ /* 0x000fe40007000000 */
[----:B------:R-:W-:Y:S02]  /*14eb0*/  FMNMX3.FTZ R6, R6, R181, R179, !PT ;  /* 0x000000b506067276 */ /* 0x000fe400078100b3 */
[----:B------:R-:W-:Y:S02]  /*14ec0*/  FSEL R145, R21, -INF , !P0 ;  /* 0xff80000015917808 */ /* 0x000fe40004000000 */
[----:B------:R-:W-:Y:S02]  /*14ed0*/  FMNMX3.FTZ R14, R10, R9, R7, !PT ;  /* 0x000000090a0e7276 */ /* 0x000fe40007810007 */
[-C--:B------:R-:W-:Y:S02]  /*14ee0*/  ISETP.GE.AND P4, PT, R26, R157.reuse, PT ;  /* 0x0000009d1a00720c */ /* 0x080fe40003f86270 */
[-C--:B------:R-:W-:Y:S02]  /*14ef0*/  ISETP.GE.AND P3, PT, R25, R157.reuse, PT ;  /* 0x0000009d1900720c */ /* 0x080fe40003f66270 */
[----:B------:R-:W-:Y:S02]  /*14f00*/  FSEL R125, R125, -INF , !P1 ;  /* 0xff8000007d7d7808 */ /* 0x000fe40004800000 */
[----:B------:R-:W-:Y:S02]  /*14f10*/  ISETP.GE.AND P1, PT, R3, R157, PT ;  /* 0x0000009d0300720c */ /* 0x000fe40003f26270 */
[----:B------:R-:W-:Y:S02]  /*14f20*/  FMNMX3.FTZ R3, R6, R145, R127, !PT ;  /* 0x0000009106037276 */ /* 0x000fe4000781007f */
[----:B------:R-:W-:Y:S02]  /*14f30*/  FMNMX3.FTZ R6, R14, R167, R189, !PT ;  /* 0x000000a70e067276 */ /* 0x000fe400078100bd */
[-C--:B------:R-:W-:Y:S02]  /*14f40*/  ISETP.GE.AND P0, PT, R24, R157.reuse, PT ;  /* 0x0000009d1800720c */ /* 0x080fe40003f06270 */
[----:B------:R-:W-:Y:S02]  /*14f50*/  FSEL R169, R169, -INF , !P4 ;  /* 0xff800000a9a97808 */ /* 0x000fe40006000000 */
[----:B------:R-:W-:Y:S02]  /*14f60*/  FSEL R187, R187, -INF , !P3 ;  /* 0xff800000bbbb7808 */ /* 0x000fe40005800000 */
[----:B------:R-:W-:Y:S02]  /*14f70*/  ISETP.GE.AND P6, PT, R23, R157, PT ;  /* 0x0000009d1700720c */ /* 0x000fe40003fc6270 */
[----:B------:R-:W-:Y:S02]  /*14f80*/  FSEL R175, R175, -INF , !P0 ;  /* 0xff800000afaf7808 */ /* 0x000fe40004000000 */
[----:B------:R-:W-:Y:S02]  /*14f90*/  FMNMX3.FTZ R6, R6, R169, R187, !PT ;  /* 0x000000a906067276 */ /* 0x000fe400078100bb */
[----:B------:R-:W-:Y:S02]  /*14fa0*/  FSEL R173, R18, -INF , !P6 ;  /* 0xff80000012ad7808 */ /* 0x000fe40007000000 */
[C---:B------:R-:W-:Y:S02]  /*14fb0*/  ISETP.GE.AND P0, PT, R4.reuse, R158, PT ;  /* 0x0000009e0400720c */ /* 0x040fe40003f06270 */
[-C--:B------:R-:W-:Y:S02]  /*14fc0*/  ISETP.GE.AND P6, PT, R4, R157.reuse, PT ;  /* 0x0000009d0400720c */ /* 0x080fe40003fc6270 */
[----:B------:R-:W-:Y:S02]  /*14fd0*/  ISETP.GE.AND P4, PT, R22, R157, PT ;  /* 0x0000009d1600720c */ /* 0x000fe40003f86270 */
[----:B------:R-:W-:Y:S02]  /*14fe0*/  FSEL R171, R20, -INF , !P5 ;  /* 0xff80000014ab7808 */ /* 0x000fe40006800000 */
[----:B------:R-:W-:Y:S02]  /*14ff0*/  FMNMX3.FTZ R4, R6, R177, R175, !PT ;  /* 0x000000b106047276 */ /* 0x000fe400078100af */
[----:B------:R-:W-:Y:S02]  /*15000*/  FMNMX3.FTZ R10, R3, R125, R122, !PT ;  /* 0x0000007d030a7276 */ /* 0x000fe4000781007a */
[----:B------:R-:W-:Y:S02]  /*15010*/  ISETP.GE.AND P3, PT, R12, R157, PT ;  /* 0x0000009d0c00720c */ /* 0x000fe40003f66270 */
[----:B------:R-:W-:Y:S01]  /*15020*/  FSEL R107, R29, -INF , !P1 ;  /* 0xff8000001d6b7808 */ /* 0x000fe20004800000 */
[----:B------:R-:W-:Y:S01]  /*15030*/  SHFL.BFLY PT, R21, R10, 0x2, 0x1f ;  /* 0x0c401f000a157f89 */ /* 0x000fe200000e0000 */
[----:B------:R-:W-:Y:S02]  /*15040*/  FSEL R106, R30, -INF , !P4 ;  /* 0xff8000001e6a7808 */ /* 0x000fe40006000000 */
[----:B------:R-:W-:Y:S05]  /*15050*/  FSEL R8, R8, -INF , P0 ;  /* 0xff80000008087808 */ /* 0x000fea0000000000 */
[----:B------:R-:W-:Y:S01]  /*15060*/  LDSM.16.MT88.4 R28, [R129+0x8000] ;  /* 0x00800000811c783b */ /* 0x000fe20000004200 */
[----:B------:R-:W-:Y:S02]  /*15070*/  FMNMX3.FTZ R3, R4, R173, R171, !PT ;  /* 0x000000ad04037276 */ /* 0x000fe400078100ab */
[----:B------:R-:W-:Y:S02]  /*15080*/  FSEL R104, R104, -INF , !P3 ;  /* 0xff80000068687808 */ /* 0x000fe40005800000 */
[----:B------:R-:W-:Y:S02]  /*15090*/  FSEL R105, R8, -INF , !P6 ;  /* 0xff80000008697808 */ /* 0x000fe40007000000 */
[----:B------:R-:W-:Y:S04]  /*150a0*/  FMNMX3.FTZ R3, R3, R107, R106, !PT ;  /* 0x0000006b03037276 */ /* 0x000fe8000781006a */
[----:B------:R-:W-:Y:S05]  /*150b0*/  FMNMX3.FTZ R6, R3, R105, R104, !PT ;  /* 0x0000006903067276 */ /* 0x000fea0007810068 */
[----:B------:R-:W1:Y:S02]  /*150c0*/  SHFL.BFLY PT, R3, R6, 0x2, 0x1f ;  /* 0x0c401f0006037f89 */ /* 0x000e6400000e0000 */
[----:B-1----:R-:W-:Y:S02]  /*150d0*/  FMNMX.FTZ R4, R6, R3, !PT ;  /* 0x0000000306047209 */ /* 0x002fe40007810000 */
[----:B------:R-:W-:Y:S04]  /*150e0*/  FMNMX.FTZ R21, R10, R21, !PT ;  /* 0x000000150a157209 */ /* 0x000fe80007810000 */
[----:B------:R-:W1:Y:S08]  /*150f0*/  SHFL.BFLY PT, R3, R4, 0x1, 0x1f ;  /* 0x0c201f0004037f89 */ /* 0x000e7000000e0000 */
[----:B------:R-:W2:Y:S01]  /*15100*/  SHFL.BFLY PT, R102, R21, 0x1, 0x1f ;  /* 0x0c201f0015667f89 */ /* 0x000ea200000e0000 */
[----:B-1----:R-:W-:Y:S02]  /*15110*/  FMNMX.FTZ R3, R4, R3, !PT ;  /* 0x0000000304037209 */ /* 0x002fe40007810000 */
[----:B--2---:R-:W-:Y:S03]  /*15120*/  FMNMX.FTZ R102, R21, R102, !PT ;  /* 0x0000006615667209 */ /* 0x004fe60007810000 */
[----:B---3--:R-:W-:Y:S01]  /*15130*/  FMUL.FTZ R120, R103, R3 ;  /* 0x0000000367787220 */ /* 0x008fe20000410000 */
        /* <DEDUP_REMOVED lines=24> */
[-CC-:B------:R-:W-:Y:S01]  /*152c0*/  FFMA.FTZ R173, R173, R103.reuse, -R120.reuse ;  /* 0x00000067adad7223 */ /* 0x180fe20000010878 */
[-CC-:B------:R-:W-:Y:S01]  /*152d0*/  FFMA.FTZ R176, R171, R103.reuse, -R120.reuse ;  /* 0x00000067abb07223 */ /* 0x180fe20000010878 */
[-C--:B------:R-:W-:Y:S01]  /*152e0*/  FFMA.FTZ R171, R106, R103.reuse, -R120 ;  /* 0x000000676aab7223 */ /* 0x080fe20000010878 */
[-CC-:B------:R-:W-:Y:S03]  /*152f0*/  FFMA.FTZ R121, R121, R103.reuse, -R126.reuse ;  /* 0x0000006779797223 */ /* 0x180fe6000001087e */
[----:B------:R-:W2:Y:S01]  /*15300*/  MUFU.EX2 R2, R7 ;  /* 0x0000000700027308 */ /* 0x000ea20000000800 */
[-CC-:B------:R-:W-:Y:S01]  /*15310*/  FFMA.FTZ R124, R193, R103.reuse, -R126.reuse ;  /* 0x00000067c17c7223 */ /* 0x180fe2000001087e */
[-CC-:B------:R-:W-:Y:S01]  /*15320*/  FFMA.FTZ R123, R123, R103.reuse, -R126.reuse ;  /* 0x000000677b7b7223 */ /* 0x180fe2000001087e */
[-C--:B------:R-:W-:Y:S01]  /*15330*/  FFMA.FTZ R168, R191, R103.reuse, -R126 ;  /* 0x00000067bfa87223 */ /* 0x080fe2000001087e */
[-CC-:B------:R-:W-:Y:S01]  /*15340*/  FFMA.FTZ R167, R167, R103.reuse, -R120.reuse ;  /* 0x00000067a7a77223 */ /* 0x180fe20000010878 */
[-CC-:B------:R-:W-:Y:S01]  /*15350*/  FFMA.FTZ R170, R189, R103.reuse, -R120.reuse ;  /* 0x00000067bdaa7223 */ /* 0x180fe20000010878 */
[-CC-:B------:R-:W-:Y:S01]  /*15360*/  FFMA.FTZ R169, R169, R103.reuse, -R120.reuse ;  /* 0x00000067a9a97223 */ /* 0x180fe20000010878 */
[-C--:B------:R-:W-:Y:S03]  /*15370*/  FFMA.FTZ R172, R187, R103.reuse, -R120 ;  /* 0x00000067bbac7223 */ /* 0x080fe60000010878 */
[----:B------:R-:W3:Y:S01]  /*15380*/  MUFU.EX2 R0, R8 ;  /* 0x0000000800007308 */ /* 0x000ee20000000800 */
[-CC-:B------:R-:W-:Y:S01]  /*15390*/  FFMA.FTZ R145, R145, R103.reuse, -R126.reuse ;  /* 0x0000006791917223 */ /* 0x180fe2000001087e */
[-C--:B------:R-:W-:Y:S01]  /*153a0*/  FFMA.FTZ R178, R127, R103.reuse, -R126 ;  /* 0x000000677fb27223 */ /* 0x080fe2000001087e */
[-C--:B------:R-:W-:Y:S01]  /*153b0*/  FFMA.FTZ R127, R105, R103.reuse, -R120 ;  /* 0x00000067697f7223 */ /* 0x080fe20000010878 */
[----:B------:R-:W-:Y:S01]  /*153c0*/  FFMA.FTZ R125, R125, R103, -R126 ;  /* 0x000000677d7d7223 */ /* 0x000fe2000001087e */
[----:B------:R-:W-:Y:S05]  /*153d0*/  ISETP.GT.AND P0, PT, R162, R142, PT ;  /* 0x0000008ea200720c */ /* 0x000fea0003f04270 */
        /* <DEDUP_REMOVED lines=10> */
[----:B------:R-:W-:Y:S01]  /*15480*/  FMUL.FTZ R7, R0, R99 ;  /* 0x0000006300077220 */ /* 0x000fe20000410000 */
[----:B------:R-:W-:Y:S01]  /*15490*/  FMUL.FTZ R8, R2, R92 ;  /* 0x0000005c02087220 */ /* 0x000fe20000410000 */
[C---:B------:R-:W-:Y:S01]  /*154a0*/  FMUL.FTZ R10, R0.reuse, R94 ;  /* 0x0000005e000a7220 */ /* 0x040fe20000410000 */
[C---:B------:R-:W-:Y:S01]  /*154b0*/  FMUL.FTZ R11, R0.reuse, R95 ;  /* 0x0000005f000b7220 */ /* 0x040fe20000410000 */
[C---:B------:R-:W-:Y:S01]  /*154c0*/  FMUL.FTZ R18, R0.reuse, R86 ;  /* 0x0000005600127220 */ /* 0x040fe20000410000 */
[C---:B------:R-:W-:Y:S03]  /*154d0*/  FMUL.FTZ R19, R0.reuse, R87 ;  /* 0x0000005700137220 */ /* 0x040fe60000410000 */
[----:B------:R-:W3:Y:S01]  /*154e0*/  MUFU.EX2 R113, R113 ;  /* 0x0000007100717308 */ /* 0x000ee20000000800 */
        /* <DEDUP_REMOVED lines=9> */
[----:B------:R-:W-:Y:S01]  /*15580*/  LDSM.16.MT88.4 R68, [R130+0xa000] ;  /* 0x00a000008244783b */ /* 0x000fe20000004200 */
[C---:B------:R-:W-:Y:S01]  /*15590*/  FMUL.FTZ R36, R2.reuse, R36 ;  /* 0x0000002402247220 */ /* 0x040fe20000410000 */
[----:B------:R-:W-:Y:S01]  /*155a0*/  FMUL.FTZ R37, R2, R37 ;  /* 0x0000002502257220 */ /* 0x000fe20000410000 */
[C---:B------:R-:W-:Y:S01]  /*155b0*/  FMUL.FTZ R38, R0.reuse, R38 ;  /* 0x0000002600267220 */ /* 0x040fe20000410000 */
[----:B------:R-:W-:Y:S01]  /*155c0*/  FMUL.FTZ R39, R0, R39 ;  /* 0x0000002700277220 */ /* 0x000fe20000410000 */
[C---:B------:R-:W-:Y:S03]  /*155d0*/  FMUL.FTZ R40, R2.reuse, R40 ;  /* 0x0000002802287220 */ /* 0x040fe60000410000 */
[----:B------:R-:W2:Y:S01]  /*155e0*/  MUFU.EX2 R116, R116 ;  /* 0x0000007400747308 */ /* 0x000ea20000000800 */
[----:B---3--:R-:W-:Y:S01]  /*155f0*/  F2FP.F16.F32.PACK_AB R110, R113, R114 ;  /* 0x00000072716e723e */ /* 0x008fe200000000ff */
        /* <DEDUP_REMOVED lines=14> */
[----:B------:R-:W3:Y:S01]  /*156e0*/  MUFU.EX2 R115, R115 ;  /* 0x0000007300737308 */ /* 0x000ee20000000800 */
        /* <DEDUP_REMOVED lines=10> */
[C---:B------:R-:W-:Y:S01]  /*15790*/  FMUL.FTZ R44, R2.reuse, R44 ;  /* 0x0000002c022c7220 */ /* 0x040fe20000410000 */
[----:B------:R-:W-:Y:S01]  /*157a0*/  FMUL.FTZ R45, R2, R45 ;  /* 0x0000002d022d7220 */ /* 0x000fe20000410000 */
[C---:B------:R-:W-:Y:S01]  /*157b0*/  FMUL.FTZ R46, R0.reuse, R46 ;  /* 0x0000002e002e7220 */ /* 0x040fe20000410000 */
[----:B------:R-:W-:Y:S01]  /*157c0*/  FMUL.FTZ R47, R0, R47 ;  /* 0x0000002f002f7220 */ /* 0x000fe20000410000 */
[C---:B------:R-:W-:Y:S01]  /*157d0*/  FMUL.FTZ R48, R2.reuse, R48 ;  /* 0x0000003002307220 */ /* 0x040fe20000410000 */
[----:B------:R-:W-:Y:S01]  /*157e0*/  FMUL.FTZ R49, R2, R49 ;  /* 0x0000003102317220 */ /* 0x000fe20000410000 */
[C---:B---3--:R-:W-:Y:S03]  /*157f0*/  F2FP.F16.F32.PACK_AB R111, R115.reuse, R112 ;  /* 0x00000070736f723e */ /* 0x048fe600000000ff */
[----:B------:R-:W-:Y:S01]  /*15800*/  MUFU.EX2 R175, R175 ;  /* 0x000000af00af7308 */ /* 0x000fe20000000800 */
[C---:B------:R-:W-:Y:S01]  /*15810*/  FMUL.FTZ R50, R0.reuse, R50 ;  /* 0x0000003200327220 */ /* 0x040fe20000410000 */
[----:B------:R-:W-:Y:S01]  /*15820*/  FMUL.FTZ R51, R0, R51 ;  /* 0x0000003300337220 */ /* 0x000fe20000410000 */
[----:B------:R-:W-:Y:S01]  /*15830*/  FFMA.FTZ R117, R2, R163, R117 ;  /* 0x000000a302757223 */ /* 0x000fe20000010075 */
[----:B------:R-:W-:Y:S01]  /*15840*/  FFMA.FTZ R119, R0, R161, R119 ;  /* 0x000000a100777223 */ /* 0x000fe20000010077 */
[C---:B-1----:R-:W-:Y:S05]  /*15850*/  HMMA.16816.F32 R4, R108.reuse, R12, R4 ;  /* 0x0000000c6c04723c */ /* 0x042fea0000001804 */
[----:B------:R-:W-:Y:S01]  /*15860*/  MUFU.EX2 R173, R173 ;  /* 0x000000ad00ad7308 */ /* 0x000fe20000000800 */
[C---:B------:R-:W-:Y:S01]  /*15870*/  FMUL.FTZ R12, R2.reuse, R88 ;  /* 0x00000058020c7220 */ /* 0x040fe20000410000 */
[----:B------:R-:W-:Y:S01]  /*15880*/  FMUL.FTZ R13, R2, R89 ;  /* 0x00000059020d7220 */ /* 0x000fe20000410000 */
[----:B------:R-:W-:Y:S01]  /*15890*/  FADD.FTZ R117, R118, R117 ;  /* 0x0000007576757221 */ /* 0x000fe20000010000 */
[C---:B------:R-:W-:Y:S06]  /*158a0*/  HMMA.16816.F32 R8, R108.reuse, R14, R8 ;  /* 0x0000000e6c08723c */ /* 0x040fec0000001808 */
[----:B------:R-:W-:Y:S01]  /*158b0*/  MUFU.EX2 R176, R176 ;  /* 0x000000b000b07308 */ /* 0x000fe20000000800 */
[C---:B------:R-:W-:Y:S01]  /*158c0*/  FMUL.FTZ R14, R0.reuse, R90 ;  /* 0x0000005a000e7220 */ /* 0x040fe20000410000 */
[----:B------:R-:W-:Y:S01]  /*158d0*/  FMUL.FTZ R15, R0, R91 ;  /* 0x0000005b000f7220 */ /* 0x000fe20000410000 */
[----:B------:R-:W-:Y:S01]  /*158e0*/  FADD.FTZ R119, R116, R119 ;  /* 0x0000007774777221 */ /* 0x000fe20000010000 */
[----:B------:R-:W1:Y:S06]  /*158f0*/  LDSM.16.MT88.4 R88, [R128+0x8000] ;  /* 0x008000008058783b */ /* 0x000e6c0000004200 */
[----:B------:R-:W-:Y:S01]  /*15900*/  MUFU.EX2 R121, R121 ;  /* 0x0000007900797308 */ /* 0x000fe20000000800 */
[C---:B------:R-:W-:Y:S03]  /*15910*/  HMMA.16816.F32 R12, R108.reuse, R20, R12 ;  /* 0x000000146c0c723c */ /* 0x040fe6000000180c */
[C---:B------:R-:W-:Y:S01]  /*15920*/  FMUL.FTZ R20, R2.reuse, R80 ;  /* 0x0000005002147220 */ /* 0x040fe20000410000 */
[----:B------:R-:W-:Y:S05]  /*15930*/  FMUL.FTZ R21, R2, R81 ;  /* 0x0000005102157220 */ /* 0x000fea0000410000 */
[----:B------:R-:W2:Y:S01]  /*15940*/  MUFU.EX2 R124, R124 ;  /* 0x0000007c007c7308 */ /* 0x000ea20000000800 */
[C---:B------:R-:W-:Y:S03]  /*15950*/  HMMA.16816.F32 R16, R108.reuse, R22, R16 ;  /* 0x000000166c10723c */ /* 0x040fe60000001810 */
[C---:B------:R-:W-:Y:S01]  /*15960*/  FMUL.FTZ R22, R0.reuse, R82 ;  /* 0x0000005200167220 */ /* 0x040fe20000410000 */
[----:B------:R-:W-:Y:S02]  /*15970*/  FMUL.FTZ R23, R0, R83 ;  /* 0x0000005300177220 */ /* 0x000fe40000410000 */
[----:B------:R-:W3:Y:S03]  /*15980*/  LDSM.16.MT88.4 R80, [R134+0xa000] ;  /* 0x00a000008650783b */ /* 0x000ee60000004200 */
[----:B------:R-:W-:Y:S02]  /*15990*/  MUFU.EX2 R123, R123 ;  /* 0x0000007b007b7308 */ /* 0x000fe40000000800 */
[C---:B------:R-:W-:Y:S03]  /*159a0*/  HMMA.16816.F32 R20, R108.reuse, R28, R20 ;  /* 0x0000001c6c14723c */ /* 0x040fe60000001814 */
[C---:B------:R-:W-:Y:S01]  /*159b0*/  FMUL.FTZ R28, R2.reuse, R72 ;  /* 0x00000048021c7220 */ /* 0x040fe20000410000 */
[----:B------:R-:W-:Y:S04]  /*159c0*/  FMUL.FTZ R29, R2, R73 ;  /* 0x00000049021d7220 */ /* 0x000fe80000410000 */
[----:B------:R-:W-:Y:S01]  /*159d0*/  MUFU.EX2 R168, R168 ;  /* 0x000000a800a87308 */ /* 0x000fe20000000800 */
[----:B------:R-:W-:Y:S01]  /*159e0*/  FADD.FTZ R2, R112, R119 ;  /* 0x0000007770027221 */ /* 0x000fe20000010000 */
[C---:B------:R-:W-:Y:S03]  /*159f0*/  HMMA.16816.F32 R24, R108.reuse, R30, R24 ;  /* 0x0000001e6c18723c */ /* 0x040fe60000001818 */
[C---:B------:R-:W-:Y:S01]  /*15a00*/  FMUL.FTZ R30, R0.reuse, R74 ;  /* 0x0000004a001e7220 */ /* 0x040fe20000410000 */
[----:B------:R-:W-:Y:S04]  /*15a10*/  FMUL.FTZ R31, R0, R75 ;  /* 0x0000004b001f7220 */ /* 0x000fe80000410000 */
[----:B------:R-:W-:Y:S01]  /*15a20*/  MUFU.EX2 R167, R167 ;  /* 0x000000a700a77308 */ /* 0x000fe20000000800 */
[----:B------:R-:W4:Y:S01]  /*15a30*/  LDSM.16.MT88.4 R72, [R129+0xa000] ;  /* 0x00a000008148783b */ /* 0x000f220000004200 */
[----:B------:R-:W-:Y:S01]  /*15a40*/  FADD.FTZ R0, R114, R117 ;  /* 0x0000007572007221 */ /* 0x000fe20000010000 */
[----:B------:R-:W-:Y:S01]  /*15a50*/  FADD.FTZ R2, R115, R2 ;  /* 0x0000000273027221 */ /* 0x000fe20000010000 */
[C---:B-1----:R-:W-:Y:S06]  /*15a60*/  HMMA.16816.F32 R28, R108.reuse, R88, R28 ;  /* 0x000000586c1c723c */ /* 0x042fec000000181c */
[----:B------:R-:W1:Y:S01]  /*15a70*/  MUFU.EX2 R170, R170 ;  /* 0x000000aa00aa7308 */ /* 0x000e620000000800 */
[----:B------:R-:W-:Y:S01]  /*15a80*/  FADD.FTZ R0, R113, R0 ;  /* 0x0000000071007221 */ /* 0x000fe20000010000 */
[C---:B------:R-:W-:Y:S08]  /*15a90*/  HMMA.16816.F32 R32, R108.reuse, R90, R32 ;  /* 0x0000005a6c20723c */ /* 0x040ff00000001820 */
[----:B------:R-:W-:Y:S01]  /*15aa0*/  MUFU.EX2 R169, R169 ;  /* 0x000000a900a97308 */ /* 0x000fe20000000800 */
[C---:B---3--:R-:W-:Y:S09]  /*15ab0*/  HMMA.16816.F32 R36, R108.reuse, R80, R36 ;  /* 0x000000506c24723c */ /* 0x048ff20000001824 */
[----:B------:R-:W3:Y:S01]  /*15ac0*/  MUFU.EX2 R172, R172 ;  /* 0x000000ac00ac7308 */ /* 0x000ee20000000800 */
[C---:B------:R-:W-:Y:S01]  /*15ad0*/  HMMA.16816.F32 R40, R108.reuse, R82, R40 ;  /* 0x000000526c28723c */ /* 0x040fe20000001828 */
[----:B------:R-:W5:Y:S08]  /*15ae0*/  LDSM.16.MT88.4 R80, [R134+0x8800] ;  /* 0x008800008650783b */ /* 0x000f700000004200 */
[----:B------:R-:W-:Y:S01]  /*15af0*/  MUFU.EX2 R145, R145 ;  /* 0x0000009100917308 */ /* 0x000fe20000000800 */
[C---:B------:R-:W-:Y:S09]  /*15b00*/  HMMA.16816.F32 R44, R108.reuse, R68, R44 ;  /* 0x000000446c2c723c */ /* 0x040ff2000000182c */
[----:B------:R-:W5:Y:S01]  /*15b10*/  MUFU.EX2 R178, R178 ;  /* 0x000000b200b27308 */ /* 0x000f620000000800 */
[----:B--2---:R-:W-:Y:S01]  /*15b20*/  F2FP.F16.F32.PACK_AB R68, R124, R121 ;  /* 0x000000797c44723e */ /* 0x004fe200000000ff */
[----:B------:R-:W-:Y:S01]  /*15b30*/  FADD.FTZ R121, R121, R0 ;  /* 0x0000000079797221 */ /* 0x000fe20000010000 */
[----:B-1----:R-:W-:Y:S01]  /*15b40*/  F2FP.F16.F32.PACK_AB R69, R170, R167 ;  /* 0x000000a7aa45723e */ /* 0x002fe200000000ff */
[----:B------:R-:W-:Y:S01]  /*15b50*/  FADD.FTZ R167, R167, R2 ;  /* 0x00000002a7a77221 */ /* 0x000fe20000010000 */
[----:B------:R-:W-:Y:S01]  /*15b60*/  IMAD.MOV.U32 R2, RZ, RZ, R3 ;  /* 0x000000ffff027224 */ /* 0x000fe200078e0003 */
[C---:B------:R-:W-:Y:S04]  /*15b70*/  HMMA.16816.F32 R48, R108.reuse, R70, R48 ;  /* 0x000000466c30723c */ /* 0x040fe80000001830 */
[----:B------:R-:W-:Y:S01]  /*15b80*/  MUFU.EX2 R125, R125 ;  /* 0x0000007d007d7308 */ /* 0x000fe20000000800 */
[----:B------:R-:W-:Y:S01]  /*15b90*/  F2FP.F16.F32.PACK_AB R70, R168, R123 ;  /* 0x0000007ba846723e */ /* 0x000fe200000000ff */
[----:B------:R-:W-:Y:S01]  /*15ba0*/  FADD.FTZ R124, R124, R121 ;  /* 0x000000797c7c7221 */ /* 0x000fe20000010000 */
[----:B---3--:R-:W-:Y:S01]  /*15bb0*/  F2FP.F16.F32.PACK_AB R71, R172, R169 ;  /* 0x000000a9ac47723e */ /* 0x008fe200000000ff */
[----:B------:R-:W-:Y:S01]  /*15bc0*/  FADD.FTZ R170, R170, R167 ;  /* 0x000000a7aaaa7221 */ /* 0x000fe20000010000 */
[C---:B----4-:R-:W-:Y:S05]  /*15bd0*/  HMMA.16816.F32 R52, R108.reuse, R72, R52 ;  /* 0x000000486c34723c */ /* 0x050fea0000001834 */
[----:B------:R-:W-:Y:S01]  /*15be0*/  MUFU.EX2 R171, R171 ;  /* 0x000000ab00ab7308 */ /* 0x000fe20000000800 */
[----:B------:R-:W-:Y:S04]  /*15bf0*/  FADD.FTZ R123, R123, R124 ;  /* 0x0000007c7b7b7221 */ /* 0x000fe80000010000 */
[----:B------:R-:W-:Y:S01]  /*15c00*/  FADD.FTZ R168, R168, R123 ;  /* 0x0000007ba8a87221 */ /* 0x000fe20000010000 */
[C---:B------:R-:W-:Y:S01]  /*15c10*/  HMMA.16816.F32 R56, R108.reuse, R74, R56 ;  /* 0x0000004a6c38723c */ /* 0x040fe20000001838 */
[----:B------:R-:W1:Y:S03]  /*15c20*/  LDSM.16.MT88.4 R72, [R130+0x8800] ;  /* 0x008800008248783b */ /* 0x000e660000004200 */
[----:B------:R-:W-:Y:S04]  /*15c30*/  MUFU.EX2 R127, R127 ;  /* 0x0000007f007f7308 */ /* 0x000fe80000000800 */
        /* <DEDUP_REMOVED lines=11> */
[----:B------:R-:W-:Y:S01]  /*15cf0*/  FFMA.FTZ R120, R104, R103, -R120 ;  /* 0x0000006768787223 */ /* 0x000fe20000010878 */
[----:B------:R-:W-:Y:S01]  /*15d00*/  F2FP.F16.F32.PACK_AB R104, R178, R145 ;  /* 0x00000091b268723e */ /* 0x000fe200000000ff */
[C---:B------:R-:W-:Y:S01]  /*15d10*/  HMMA.16816.F32 R8, R68.reuse, R82, R8 ;  /* 0x000000524408723c */ /* 0x040fe20000001808 */
[----:B------:R-:W3:Y:S02]  /*15d20*/  LDSM.16.MT88.4 R80, [R134+0xa800] ;  /* 0x00a800008650783b */ /* 0x000ee40000004200 */
[----:B------:R-:W-:Y:S05]  /*15d30*/  MUFU.EX2 R108, R108 ;  /* 0x0000006c006c7308 */ /* 0x000fea0000000800 */
        /* <DEDUP_REMOVED lines=10> */
[C---:B------:R-:W-:Y:S09]  /*15de0*/  HMMA.16816.F32 R28, R68.reuse, R84, R28 ;  /* 0x00000054441c723c */ /* 0x040ff2000000181c */
[----:B------:R-:W1:Y:S01]  /*15df0*/  MUFU.EX2 R120, R120 ;  /* 0x0000007800787308 */ /* 0x000e620000000800 */
[----:B--2---:R-:W-:Y:S01]  /*15e00*/  F2FP.F16.F32.PACK_AB R106, R126, R125 ;  /* 0x0000007d7e6a723e */ /* 0x004fe200000000ff */
[C---:B------:R-:W-:Y:S01]  /*15e10*/  HMMA.16816.F32 R32, R68.reuse, R86, R32 ;  /* 0x000000564420723c */ /* 0x040fe20000001820 */
[----:B------:R-:W2:Y:S02]  /*15e20*/  LDSM.16.MT88.4 R84, [R128+0xa800] ;  /* 0x00a800008054783b */ /* 0x000ea40000004200 */
[----:B-----5:R-:W-:Y:S05]  /*15e30*/  F2FP.F16.F32.PACK_AB R105, R171, R122 ;  /* 0x0000007aab69723e */ /* 0x020fea00000000ff */
[C---:B---3--:R-:W-:Y:S03]  /*15e40*/  HMMA.16816.F32 R36, R68.reuse, R80, R36 ;  /* 0x000000504424723c */ /* 0x048fe60000001824 */
[----:B-1----:R-:W-:Y:S05]  /*15e50*/  F2FP.F16.F32.PACK_AB R107, R120, R127 ;  /* 0x0000007f786b723e */ /* 0x002fea00000000ff */
[C---:B------:R-:W-:Y:S01]  /*15e60*/  HMMA.16816.F32 R40, R68.reuse, R82, R40 ;  /* 0x000000524428723c */ /* 0x040fe20000001828 */
[----:B------:R-:W1:Y:S07]  /*15e70*/  LDSM.16.MT88.4 R80, [R134+0x9000] ;  /* 0x009000008650783b */ /* 0x000e6e0000004200 */
[C---:B------:R-:W-:Y:S08]  /*15e80*/  HMMA.16816.F32 R44, R68.reuse, R72, R44 ;  /* 0x00000048442c723c */ /* 0x040ff0000000182c */
[C---:B------:R-:W-:Y:S01]  /*15e90*/  HMMA.16816.F32 R48, R68.reuse, R74, R48 ;  /* 0x0000004a4430723c */ /* 0x040fe20000001830 */
[----:B------:R-:W3:Y:S07]  /*15ea0*/  LDSM.16.MT88.4 R72, [R130+0x9000] ;  /* 0x009000008248783b */ /* 0x000eee0000004200 */
[C---:B----4-:R-:W-:Y:S08]  /*15eb0*/  HMMA.16816.F32 R52, R68.reuse, R76, R52 ;  /* 0x0000004c4434723c */ /* 0x050ff00000001834 */
[C---:B------:R-:W-:Y:S01]  /*15ec0*/  HMMA.16816.F32 R56, R68.reuse, R78, R56 ;  /* 0x0000004e4438723c */ /* 0x040fe20000001838 */
[----:B------:R-:W4:Y:S07]  /*15ed0*/  LDSM.16.MT88.4 R76, [R129+0x9000] ;  /* 0x00900000814c783b */ /* 0x000f2e0000004200 */
[C---:B--2---:R-:W-:Y:S08]  /*15ee0*/  HMMA.16816.F32 R60, R68.reuse, R84, R60 ;  /* 0x00000054443c723c */ /* 0x044ff0000000183c */
[----:B------:R-:W-:Y:S01]  /*15ef0*/  HMMA.16816.F32 R64, R68, R86, R64 ;  /* 0x000000564440723c */ /* 0x000fe20000001840 */
[----:B------:R-:W2:Y:S02]  /*15f00*/  LDSM.16.MT88.4 R84, [R128+0x9000] ;  /* 0x009000008054783b */ /* 0x000ea40000004200 */
        /* <DEDUP_REMOVED lines=22> */
[C---:B----4-:R-:W-:Y:S08]  /*16070*/  HMMA.16816.F32 R52, R68.reuse, R76, R52 ;  /* 0x0000004c4434723c */ /* 0x050ff00000001834 */
[C---:B------:R-:W-:Y:S01]  /*16080*/  HMMA.16816.F32 R56, R68.reuse, R78, R56 ;  /* 0x0000004e4438723c */ /* 0x040fe20000001838 */
[----:B------:R-:W3:Y:S07]  /*16090*/  LDSM.16.MT88.4 R76, [R129+0x9800] ;  /* 0x00980000814c783b */ /* 0x000eee0000004200 */
[C---:B--2---:R-:W-:Y:S08]  /*160a0*/  HMMA.16816.F32 R60, R68.reuse, R84, R60 ;  /* 0x00000054443c723c */ /* 0x044ff0000000183c */
[----:B------:R-:W-:Y:S01]  /*160b0*/  HMMA.16816.F32 R64, R68, R86, R64 ;  /* 0x000000564440723c */ /* 0x000fe20000001840 */
[----:B------:R-:W2:Y:S07]  /*160c0*/  LDSM.16.MT88.4 R68, [R128+0x9800] ;  /* 0x009800008044783b */ /* 0x000eae0000004200 */
[C---:B------:R-:W-:Y:S01]  /*160d0*/  HMMA.16816.F32 R96, R104.reuse, R92, R4 ;  /* 0x0000005c6860723c */ /* 0x040fe20000001804 */
[----:B------:R-:W4:Y:S07]  /*160e0*/  LDSM.16.MT88.4 R4, [R134+0xb800] ;  /* 0x00b800008604783b */ /* 0x000f2e0000004200 */
[C---:B------:R-:W-:Y:S01]  /*160f0*/  HMMA.16816.F32 R92, R104.reuse, R94, R8 ;  /* 0x0000005e685c723c */ /* 0x040fe20000001808 */
[----:B------:R-:W5:Y:S07]  /*16100*/  LDSM.16.MT88.4 R8, [R130+0xb800] ;  /* 0x00b800008208783b */ /* 0x000f6e0000004200 */
[C---:B-1----:R-:W-:Y:S01]  /*16110*/  HMMA.16816.F32 R88, R104.reuse, R72, R12 ;  /* 0x000000486858723c */ /* 0x042fe2000000180c */
[----:B------:R-:W1:Y:S07]  /*16120*/  LDSM.16.MT88.4 R12, [R129+0xb800] ;  /* 0x00b80000810c783b */ /* 0x000e6e0000004200 */
[C---:B------:R-:W-:Y:S08]  /*16130*/  HMMA.16816.F32 R84, R104.reuse, R74, R16 ;  /* 0x0000004a6854723c */ /* 0x040ff00000001810 */
[C---:B---3--:R-:W-:Y:S08]  /*16140*/  HMMA.16816.F32 R80, R104.reuse, R76, R20 ;  /* 0x0000004c6850723c */ /* 0x048ff00000001814 */
[C---:B------:R-:W-:Y:S08]  /*16150*/  HMMA.16816.F32 R76, R104.reuse, R78, R24 ;  /* 0x0000004e684c723c */ /* 0x040ff00000001818 */
[C---:B--2---:R-:W-:Y:S08]  /*16160*/  HMMA.16816.F32 R72, R104.reuse, R68, R28 ;  /* 0x000000446848723c */ /* 0x044ff0000000181c */
        /* <DEDUP_REMOVED lines=30> */
.L_x_14427:
        /* <DEDUP_REMOVED lines=10> */
.L_x_14442:
        /* <DEDUP_REMOVED lines=207> */
.L_x_14437:
[----:B------:R-:W-:Y:S05]  /*170e0*/  BSYNC.RECONVERGENT B0 ;  /* 0x0000000000007941 */ /* 0x000fea0003800200 */
.L_x_14436:
        /* <DEDUP_REMOVED lines=18> */
[----:B--23--:R-:W-:Y:S05]  /*17210*/  @P6 RET.REL.NODEC R148 `(_ZN5flash24flash_fwd_splitkv_kernelI23Flash_fwd_kernel_traitsILi128ELi64ELi64ELi4ELb0ELb0EN7cutlass6half_tE19Flash_kernel_traitsILi128ELi64ELi64ELi4ES3_EELb0ELb1ELb0ELb0ELb1ELb1ELb1ELb1EEEvNS_16Flash_fwd_paramsE) ;  /* 0xfffffe8c94786950 */ /* 0x00cfea0003c3ffff */
[----:B------:R-:W-:Y:S01]  /*17220*/  MOV R149, 0x0 ;  /* 0x0000000000957802 */ /* 0x000fe20000000f00 */
[----:B------:R-:W-:Y:S04]  /*17230*/  ST.E.128 desc[UR4][R76.64+0x7000], R64 ;  /* 0x007000404c007985 */ /* 0x000fe8000c101d04 */
[----:B------:R1:W-:Y:S02]  /*17240*/  ST.E.128 desc[UR4][R76.64+0x7100], R60 ;  /* 0x0071003c4c007985 */ /* 0x0003e4000c101d04 */
[----:B-1----:R-:W-:Y:S05]  /*17250*/  RET.REL.NODEC R148 `(_ZN5flash24flash_fwd_splitkv_kernelI23Flash_fwd_kernel_traitsILi128ELi64ELi64ELi4ELb0ELb0EN7cutlass6half_tE19Flash_kernel_traitsILi128ELi64ELi64ELi4ES3_EELb0ELb1ELb0ELb0ELb1ELb1ELb1ELb1EEEvNS_16Flash_fwd_paramsE) ;  /* 0xfffffe8c94687950 */ /* 0x002fea0003c3ffff */
.L_x_14435:
[----:B------:R-:W-:Y:S01]  /*17260*/  MOV R5, 0x2 ;  /* 0x0000000200057802 */ /* 0x000fe20000000f00 */
[----:B------:R-:W-:Y:S01]  /*17270*/  IMAD.MOV.U32 R6, RZ, RZ, -0x1 ;  /* 0xffffffffff067424 */ /* 0x000fe200078e00ff */
[----:B------:R-:W-:-:S07]  /*17280*/  MOV R2, 0x1f ;  /* 0x0000001f00027802 */ /* 0x000fce0000000f00 */
[----:B-1---5:R-:W-:Y:S05]  /*17290*/  WARPSYNC.COLLECTIVE R6, `(.L_x_14438) ;  /* 0x0000000006087348 */ /* 0x022fea0003c00000 */
[----:B------:R2:W3:Y:S02]  /*172a0*/  SHFL.BFLY P0, R8, R163, R5, R2 ;  /* 0x0c000005a3087389 */ /* 0x0004e40000000002 */
[----:B-123-5:R-:W-:Y:S05]  /*172b0*/  ENDCOLLECTIVE ;  /* 0x000000000000791b */ /* 0x02efea0003800000 */
.L_x_14438:
[----:B------:R-:W-:Y:S02]  /*172c0*/  MOV R4, R8 ;  /* 0x0000000800047202 */ /* 0x000fe40000000f00 */
[----:B------:R-:W-:-:S03]  /*172d0*/  MOV R5, 0x1 ;  /* 0x0000000100057802 */ /* 0x000fc60000000f00 */
[----:B------:R-:W-:-:S04]  /*172e0*/  FADD.FTZ R9, R4, R163 ;  /* 0x000000a304097221 */ /* 0x000fc80000010000 */
[----:B------:R-:W-:-:S07]  /*172f0*/  IMAD.MOV.U32 R163, RZ, RZ, R9 ;  /* 0x000000ffffa37224 */ /* 0x000fce00078e0009 */
[----:B------:R-:W-:Y:S05]  /*17300*/  WARPSYNC.COLLECTIVE R6, `(.L_x_14439) ;  /* 0x0000000006087348 */ /* 0x000fea0003c00000 */
[----:B------:R1:W2:Y:S02]  /*17310*/  SHFL.BFLY P0, R8, R163, R5, R2 ;  /* 0x0c000005a3087389 */ /* 0x0002a40000000002 */
[----:B-12---:R-:W-:Y:S05]  /*17320*/  ENDCOLLECTIVE ;  /* 0x000000000000791b */ /* 0x006fea0003800000 */
.L_x_14439:
[----:B------:R-:W-:Y:S01]  /*17330*/  MOV R163, R161 ;  /* 0x000000a100a37202 */ /* 0x000fe20000000f00 */
[----:B------:R-:W-:Y:S01]  /*17340*/  IMAD.MOV.U32 R4, RZ, RZ, R8 ;  /* 0x000000ffff047224 */ /* 0x000fe200078e0008 */
[----:B------:R-:W-:-:S03]  /*17350*/  MOV R5, 0x2 ;  /* 0x0000000200057802 */ /* 0x000fc60000000f00 */
[----:B------:R-:W-:-:S07]  /*17360*/  FADD.FTZ R4, R9, R4 ;  /* 0x0000000409047221 */ /* 0x000fce0000010000 */
[----:B------:R-:W-:Y:S05]  /*17370*/  WARPSYNC.COLLECTIVE R6, `(.L_x_14440) ;  /* 0x0000000006087348 */ /* 0x000fea0003c00000 */
[----:B------:R1:W2:Y:S02]  /*17380*/  SHFL.BFLY P0, R8, R163, R5, R2 ;  /* 0x0c000005a3087389 */ /* 0x0002a40000000002 */
[----:B-12---:R-:W-:Y:S05]  /*17390*/  ENDCOLLECTIVE ;  /* 0x000000000000791b */ /* 0x006fea0003800000 */
.L_x_14440:
[----:B------:R-:W-:Y:S01]  /*173a0*/  FADD.FTZ R7, R8, R161 ;  /* 0x000000a108077221 */ /* 0x000fe20000010000 */
[----:B------:R-:W-:-:S03]  /*173b0*/  MOV R5, 0x1 ;  /* 0x0000000100057802 */ /* 0x000fc60000000f00 */
[----:B------:R-:W-:-:S07]  /*173c0*/  IMAD.MOV.U32 R163, RZ, RZ, R7 ;  /* 0x000000ffffa37224 */ /* 0x000fce00078e0007 */
[----:B------:R-:W-:Y:S05]  /*173d0*/  WARPSYNC.COLLECTIVE R6, `(.L_x_14441) ;  /* 0x0000000006087348 */ /* 0x000fea0003c00000 */
[----:B------:R1:W2:Y:S02]  /*173e0*/  SHFL.BFLY P0, R8, R163, R5, R2 ;  /* 0x0c000005a3087389 */ /* 0x0002a40000000002 */
[----:B-12---:R-:W-:Y:S05]  /*173f0*/  ENDCOLLECTIVE ;  /* 0x000000000000791b */ /* 0x006fea0003800000 */
.L_x_14441:
[----:B------:R-:W-:Y:S01]  /*17400*/  MOV R10, R8 ;  /* 0x00000008000a7202 */ /* 0x000fe20000000f00 */
[----:B------:R-:W-:Y:S06]  /*17410*/  BRA `(.L_x_14442) ;  /* 0xffffffec00f47947 */ /* 0x000fec000383ffff */
.L_x_14443:
        /* <DEDUP_REMOVED lines=14> */
.L_x_15009:


//--------------------- .text._ZN5flash24flash_fwd_splitkv_kernelI23Flash_fwd_kernel_traitsILi128ELi64ELi64ELi4ELb0ELb0EN7cutlass6half_tE19Flash_kernel_traitsILi128ELi64ELi64ELi4ES3_EELb0ELb1ELb1ELb0ELb0ELb0ELb1ELb1EEEvNS_16Flash_fwd_paramsE --------------------------
	.section	.text._ZN5flash24flash_fwd_splitkv_kernelI23Flash_fwd_kernel_traitsILi128ELi64ELi64ELi4ELb0ELb0EN7cutlass6half_tE19Flash_kernel_traitsILi128ELi64ELi64ELi4ES3_EELb0ELb1ELb1ELb0ELb0ELb0ELb1ELb1EEEvNS_16Flash_fwd_paramsE,"ax",@progbits
	.align	128
        .global         _ZN5flash24flash_fwd_splitkv_kernelI23Flash_fwd_kernel_traitsILi128ELi64ELi64ELi4ELb0ELb0EN7cutlass6half_tE19Flash_kernel_traitsILi128ELi64ELi64ELi4ES3_EELb0ELb1ELb1ELb0ELb0ELb0ELb1ELb1EEEvNS_16Flash_fwd_paramsE
        .type           _ZN5flash24flash_fwd_splitkv_kernelI23Flash_fwd_kernel_traitsILi128ELi64ELi64ELi4ELb0ELb0EN7cutlass6half_tE19Flash_kernel_traitsILi128ELi64ELi64ELi4ES3_EELb0ELb1ELb1ELb0ELb0ELb0ELb1ELb1EEEvNS_16Flash_fwd_paramsE,@function
        .size           _ZN5flash24flash_fwd_splitkv_kernelI23Flash_fwd_kernel_traitsILi128ELi64ELi64ELi4ELb0ELb0EN7cutlass6half_tE19Flash_kernel_traitsILi128ELi64ELi64ELi4ES3_EELb0ELb1ELb1ELb0ELb0ELb0ELb1ELb1EEEvNS_16Flash_fwd_paramsE,(.L_x_15010 - _ZN5flash24flash_fwd_splitkv_kernelI23Flash_fwd_kernel_traitsILi128ELi64ELi64ELi4ELb0ELb0EN7cutlass6half_tE19Flash_kernel_traitsILi128ELi64ELi64ELi4ES3_EELb0ELb1ELb1ELb0ELb0ELb0ELb1ELb1EEEvNS_16Flash_fwd_paramsE)
        .other          _ZN5flash24flash_fwd_splitkv_kernelI23Flash_fwd_kernel_traitsILi128ELi64ELi64ELi4ELb0ELb0EN7cutlass6half_tE19Flash_kernel_traitsILi128ELi64ELi64ELi4ES3_EELb0ELb1ELb1ELb0ELb0ELb0ELb1ELb1EEEvNS_16Flash_fwd_paramsE,@"STO_CUDA_ENTRY STV_DEFAULT"
_ZN5flash24flash_fwd_splitkv_kernelI23Flash_fwd_kernel_traitsILi128ELi64ELi64ELi4ELb0ELb0EN7cutlass6half_tE19Flash_kernel_traitsILi128ELi64ELi64ELi4ES3_EELb0ELb1ELb1ELb0ELb0ELb0ELb1ELb1EEEvNS_16Flash_fwd_paramsE:
.text._ZN5flash24flash_fwd_splitkv_kernelI23Flash_fwd_kernel_traitsILi128ELi64ELi64ELi4ELb0ELb0EN7cutlass6half_tE19Flash_kernel_traitsILi128ELi64ELi64ELi4ES3_EELb0ELb1ELb1ELb0ELb0ELb0ELb1ELb1EEEvNS_16Flash_fwd_paramsE:
        /* <DEDUP_REMOVED lines=8> */
[----:B------:R-:W4:Y:S01]  /*0080*/  LDC.64 R102, c[0x0][0x348] ;  /* 0x0000d200ff667b82 */ /* 0x000f220000000a00 */
        /* <DEDUP_REMOVED lines=8> */
[----:B--2---:R-:W-:Y:S02]  /*0110*/  IMAD.HI.U32 R159, R5, UR4, RZ ;  /* 0x00000004059f7c27 */ /* 0x004fe4000f8e00ff */
[----:B------:R-:W2:Y:S02]  /*0120*/  LDC R5, c[0x0][0x374] ;  /* 0x0000dd00ff057b82 */ /* 0x000ea40000000800 */
        /* <DEDUP_REMOVED lines=10> */
[----:B------:R-:W-:Y:S05]  /*01d0*/  CALL.REL.NOINC `($_ZN5flash24flash_fwd_splitkv_kernelI23Flash_fwd_kernel_traitsILi128ELi64ELi64ELi4ELb0ELb0EN7cutlass6half_tE19Flash_kernel_traitsILi128ELi64ELi64ELi4ES3_EELb0ELb1ELb1ELb0ELb0ELb0ELb1ELb1EEEvNS_16Flash_fwd_paramsE$_ZN5flash30compute_attn_1rowblock_splitkvI23Flash_fwd_kernel_traitsILi128ELi64ELi64ELi4ELb0ELb0EN7cutlass6half_tE19Flash_kernel_traitsILi128ELi64ELi64ELi4ES3_EELb0ELb1ELb1ELb0ELb0ELb0ELb1ELb1ENS_16Flash_fwd_paramsEEEvRKT8_iiiii) ;  /* 0x0000000000087944 */ /* 0x000fea0003c00000 */
[----:B------:R-:W-:Y:S05]  /*01e0*/  BSYNC.RECONVERGENT B4 ;  /* 0x0000000000047941 */ /* 0x000fea0003800200 */
.L_x_14444:
[----:B------:R-:W-:Y:S05]  /*01f0*/  EXIT ;  /* 0x000000000000794d */ /* 0x000fea0003800000 */
        .type           $_ZN5flash24flash_fwd_splitkv_kernelI23Flash_fwd_kernel_traitsILi128ELi64ELi64ELi4ELb0ELb0EN7cutlass6half_tE19Flash_kernel_traitsILi128ELi64ELi64ELi4ES3_EELb0ELb1ELb1ELb0ELb0ELb0ELb1ELb1EEEvNS_16Flash_fwd_paramsE$_ZN5flash30compute_attn_1rowblock_splitkvI23Flash_fwd_kernel_traitsILi128ELi64ELi64ELi4ELb0ELb0EN7cutlass6half_tE19Flash_kernel_traitsILi128ELi64ELi64ELi4ES3_EELb0ELb1ELb1ELb0ELb0ELb0ELb1ELb1ENS_16Flash_fwd_paramsEEEvRKT8_iiiii,@function
        .size           $_ZN5flash24flash_fwd_splitkv_kernelI23Flash_fwd_kernel_traitsILi128ELi64ELi64ELi4ELb0ELb0EN7cutlass6half_tE19Flash_kernel_traitsILi128ELi64ELi64ELi4ES3_EELb0ELb1ELb1ELb0ELb0ELb0ELb1ELb1EEEvNS_16Flash_fwd_paramsE$_ZN5flash30compute_attn_1rowblock_splitkvI23Flash_fwd_kernel_traitsILi128ELi64ELi64ELi4ELb0ELb0EN7cutlass6half_tE19Flash_kernel_traitsILi128ELi64ELi64ELi4ES3_EELb0ELb1ELb1ELb0ELb0ELb0ELb1ELb1ENS_16Flash_fwd_paramsEEEvRKT8_iiiii,(.L_x_15010 - $_ZN5flash24flash_fwd_splitkv_kernelI23Flash_fwd_kernel_traitsILi128ELi64ELi64ELi4ELb0ELb0EN7cutlass6half_tE19Flash_kernel_traitsILi128ELi64ELi64ELi4ES3_EELb0ELb1ELb1ELb0ELb0ELb0ELb1ELb1EEEvNS_16Flash_fwd_paramsE$_ZN5flash30compute_attn_1rowblock_splitkvI23Flash_fwd_kernel_traitsILi128ELi64ELi64ELi4ELb0ELb0EN7cutlass6half_tE19Flash_kernel_traitsILi128ELi64ELi64ELi4ES3_EELb0ELb1ELb1ELb0ELb0ELb0ELb1ELb1ENS_16Flash_fwd_paramsEEEvRKT8_iiiii)
$_ZN5flash24flash_fwd_splitkv_kernelI23Flash_fwd_kernel_traitsILi128ELi64ELi64ELi4ELb0ELb0EN7cutlass6half_tE19Flash_kernel_traitsILi128ELi64ELi64ELi4ES3_EELb0ELb1ELb1ELb0ELb0ELb0ELb1ELb1EEEvNS_16Flash_fwd_paramsE$_ZN5flash30compute_attn_1rowblock_splitkvI23Flash_fwd_kernel_traitsILi128ELi64ELi64ELi4ELb0ELb0EN7cutlass6half_tE19Flash_kernel_traitsILi128ELi64ELi64ELi4ES3_EELb0ELb1ELb1ELb0ELb0ELb0ELb1ELb1ENS_16Flash_fwd_paramsEEEvRKT8_iiiii:
        /* <DEDUP_REMOVED lines=39> */
.L_x_14446:
[----:B------:R-:W-:Y:S05]  /*0470*/  BSYNC.RECONVERGENT B0 ;  /* 0x0000000000007941 */ /* 0x000fea0003800200 */
.L_x_14445:
[----:B------:R-:W-:Y:S04]  /*0480*/  BSSY.RECONVERGENT B0, `(.L_x_14447) ;  /* 0x0000007000007945 */ /* 0x000fe80003800200 */
[----:B------:R-:W-:Y:S05]  /*0490*/  @!P3 BRA `(.L_x_14448) ;  /* 0x000000000014b947 */ /* 0x000fea0003800000 */
[----:B-----5:R-:W2:Y:S02]  /*04a0*/  LD.E.U8 R6, desc[UR4][R102.64+0x1b2] ;  /* 0x0001b20466067980 */ /* 0x020ea4000c101100 */
[----:B--2---:R-:W-:-:S13]  /*04b0*/  ISETP.NE.AND P1, PT, R6, RZ, PT ;  /* 0x000000ff0600720c */ /* 0x004fda0003f25270 */
[----:B------:R-:W2:Y:S02]  /*04c0*/  @P1 LD.E R9, desc[UR4][R16.64+0x4] ;  /* 0x0000040410091980 */ /* 0x000ea4000c101900 */
[----:B--2---:R-:W-:-:S06]  /*04d0*/  @P1 IADD3 R6, PT, PT, R9, -R14, RZ ;  /* 0x8000000e09061210 */ /* 0x004fcc0007ffe0ff */
[----:B------:R2:W5:Y:S02]  /*04e0*/  @!P1 LD.E R6, desc[UR4][R16.64] ;  /* 0x0000000410069980 */ /* 0x000564000c101900 */
.L_x_14448:
[----:B------:R-:W-:Y:S05]  /*04f0*/  BSYNC.RECONVERGENT B0 ;  /* 0x0000000000007941 */ /* 0x000fea0003800200 */
.L_x_14447:
[----:B------:R-:W-:Y:S01]  /*0500*/  BSSY.RECONVERGENT B1, `(.L_x_14449) ;  /* 0x0000012000017945 */ /* 0x000fe20003800200 */
[----:B-----5:R-:W-:Y:S02]  /*0510*/  @P5 IADD3 R157, PT, PT, R7, -R0, RZ ;  /* 0x80000000079d5210 */ /* 0x020fe40007ffe0ff */
[----:B------:R-:W-:Y:S01]  /*0520*/  IADD3 R67, PT, PT, R6, -R13, RZ ;  /* 0x8000000d06437210 */ /* 0x000fe20007ffe0ff */
[----:B------:R-:W-:Y:S06]  /*0530*/  @!P0 BRA `(.L_x_14450) ;  /* 0x0000000000148947 */ /* 0x000fec0003800000 */
[----:B------:R-:W-:-:S05]  /*0540*/  IADD3 R6, P0, PT, R10, R4, RZ ;  /* 0x000000040a067210 */ /* 0x000fca0007f1e0ff */
[----:B------:R-:W-:-:S05]  /*0550*/  IMAD.X R7, R11, 0x1, R2, P0 ;  /* 0x000000010b077824 */ /* 0x000fca00000e0602 */
[----:B------:R-:W3:Y:S02]  /*0560*/  LD.E R60, desc[UR4][R6.64] ;  /* 0x00000004063c7980 */ /* 0x000ee4000c101900 */
[----:B---3--:R-:W-:Y:S01]  /*0570*/  IADD3 R60, PT, PT, R60, -R13, RZ ;  /* 0x8000000d3c3c7210 */ /* 0x008fe20007ffe0ff */
[----:B------:R-:W-:Y:S05]  /*0580*/  BRA `(.L_x_14451) ;  /* 0x0000000000247947 */ /* 0x000fea0003800000 */
.L_x_14450:
[----:B------:R-:W3:Y:S01]  /*0590*/  LD.E.64 R6, desc[UR4][R102.64+0x108] ;  /* 0x0001080466067980 */ /* 0x000ee2000c101b00 */
[----:B------:R-:W-:Y:S01]  /*05a0*/  BSSY.RECONVERGENT B0, `(.L_x_14452) ;  /* 0x0000006000007945 */ /* 0x000fe20003800200 */
[----:B------:R-:W-:Y:S01]  /*05b0*/  IMAD.MOV.U32 R60, RZ, RZ, RZ ;  /* 0x000000ffff3c7224 */ /* 0x000fe200078e00ff */
[----:B---3--:R-:W-:-:S04]  /*05c0*/  ISETP.NE.U32.AND P0, PT, R6, RZ, PT ;  /* 0x000000ff0600720c */ /* 0x008fc80003f05070 */
[----:B------:R-:W-:-:S13]  /*05d0*/  ISETP.NE.AND.EX P0, PT, R7, RZ, PT, P0 ;  /* 0x000000ff0700720c */ /* 0x000fda0003f05300 */
[----:B------:R-:W-:Y:S05]  /*05e0*/  @!P0 BRA `(.L_x_14453) ;  /* 0x0000000000048947 */ /* 0x000fea0003800000 */
[----:B------:R3:W5:Y:S02]  /*05f0*/  LD.E R60, desc[UR4][R102.64+0xbc] ;  /* 0x0000bc04663c7980 */ /* 0x000764000c101900 */
.L_x_14453:
[----:B------:R-:W-:Y:S05]  /*0600*/  BSYNC.RECONVERGENT B0 ;  /* 0x0000000000007941 */ /* 0x000fea0003800200 */
.L_x_14452:
[----:B-----5:R-:W-:Y:S02]  /*0610*/  IADD3 R60, PT, PT, R67, R60, RZ ;  /* 0x0000003c433c7210 */ /* 0x020fe40007ffe0ff */
.L_x_14451:
[----:B------:R-:W-:Y:S05]  /*0620*/  BSYNC.RECONVERGENT B1 ;  /* 0x0000000000017941 */ /* 0x000fea0003800200 */
.L_x_14449:
[----:B------:R-:W-:Y:S01]  /*0630*/  IMAD.SHL.U32 R156, R3, 0x40, RZ ;  /* 0x00000040039c7824 */ /* 0x000fe200078e00ff */
[----:B------:R-:W-:-:S04]  /*0640*/  MOV R155, 0x0 ;  /* 0x00000000009b7802 */ /* 0x000fc80000000f00 */
[----:B------:R-:W-:-:S13]  /*0650*/  ISETP.GT.AND P0, PT, R157, R156, PT ;  /* 0x0000009c9d00720c */ /* 0x000fda0003f04270 */
[----:B-123--:R-:W-:Y:S05]  /*0660*/  @!P0 RET.REL.NODEC R154 `(_ZN5flash24flash_fwd_splitkv_kernelI23Flash_fwd_kernel_traitsILi128ELi64ELi64ELi4ELb0ELb0EN7cutlass6half_tE19Flash_kernel_traitsILi128ELi64ELi64ELi4ES3_EELb0ELb1ELb1ELb0ELb0ELb0ELb1ELb1EEEvNS_16Flash_fwd_paramsE) ;  /* 0xfffffff89a648950 */ /* 0x00efea0003c3ffff */
[----:B------:R-:W2:Y:S04]  /*0670*/  LD.E R9, desc[UR4][R102.64+0xb8] ;  /* 0x0000b80466097980 */ /* 0x000ea8000c101900 */
[----:B------:R-:W3:Y:S04]  /*0680*/  LD.E R6, desc[UR4][R102.64+0x188] ;  /* 0x0001880466067980 */ /* 0x000ee8000c101900 */
[----:B------:R-:W4:Y:S01]  /*0690*/  LD.E R7, desc[UR4][R102.64+0x184] ;  /* 0x0001840466077980 */ /* 0x000f22000c101900 */
[----:B------:R-:W-:-:S04]  /*06a0*/  IABS R10, R5 ;  /* 0x00000005000a7213 */ /* 0x000fc80000000000 */
[----:B------:R-:W1:Y:S08]  /*06b0*/  I2F.RP R8, R10 ;  /* 0x0000000a00087306 */ /* 0x000e700000209400 */
[----:B-1----:R-:W1:Y:S02]  /*06c0*/  MUFU.RCP R16, R8 ;  /* 0x0000000800107308 */ /* 0x002e640000001000 */
[----:B-1----:R-:W-:-:S06]  /*06d0*/  VIADD R16, R16, 0xffffffe ;  /* 0x0ffffffe10107836 */ /* 0x002fcc0000000000 */
[----:B------:R-:W1:Y:S01]  /*06e0*/  F2I.FTZ.U32.TRUNC.NTZ R17, R16 ;  /* 0x0000001000117305 */ /* 0x000e62000021f000 */
[----:B------:R-:W-:Y:S01]  /*06f0*/  IABS R8, R5 ;  /* 0x0000000500087213 */ /* 0x000fe20000000000 */
[----:B-1----:R-:W-:Y:S02]  /*0700*/  IMAD.MOV R11, RZ, RZ, -R17 ;  /* 0x000000ffff0b7224 */ /* 0x002fe400078e0a11 */
[----:B------:R-:W-:Y:S02]  /*0710*/  IMAD.MOV.U32 R16, RZ, RZ, RZ ;  /* 0x000000ffff107224 */ /* 0x000fe400078e00ff */
[----:B------:R-:W-:-:S04]  /*0720*/  IMAD R11, R11, R10, RZ ;  /* 0x0000000a0b0b7224 */ /* 0x000fc800078e02ff */
[----:B------:R-:W-:-:S04]  /*0730*/  IMAD.HI.U32 R11, R17, R11, R16 ;  /* 0x0000000b110b7227 */ /* 0x000fc800078e0010 */
[----:B------:R-:W-:Y:S02]  /*0740*/  IMAD.MOV R8, RZ, RZ, -R8 ;  /* 0x000000ffff087224 */ /* 0x000fe400078e0a08 */
[----:B------:R-:W-:Y:S02]  /*0750*/  IMAD.IADD R104, R156, 0x1, R60 ;  /* 0x000000019c687824 */ /* 0x000fe400078e023c */
[----:B--2---:R-:W-:-:S05]  /*0760*/  VIADD R9, R9, 0x3f ;  /* 0x0000003f09097836 */ /* 0x004fca0000000000 */
[----:B------:R-:W-:-:S04]  /*0770*/  SHF.R.S32.HI R12, RZ, 0x1f, R9 ;  /* 0x0000001fff0c7819 */ /* 0x000fc80000011409 */
[----:B------:R-:W-:-:S04]  /*0780*/  LEA.HI R12, R12, R9, RZ, 0x6 ;  /* 0x000000090c0c7211 */ /* 0x000fc800078f30ff */
[----:B------:R-:W-:-:S05]  /*0790*/  LEA.HI.SX32 R12, R12, R5, 0x1a ;  /* 0x000000050c0c7211 */ /* 0x000fca00078fd2ff */
[----:B------:R-:W-:-:S05]  /*07a0*/  VIADD R12, R12, 0xffffffff ;  /* 0xffffffff0c0c7836 */ /* 0x000fca0000000000 */
        /* <DEDUP_REMOVED lines=10> */
[----:B------:R-:W-:-:S05]  /*0850*/  VIADD R8, R60, 0x3f ;  /* 0x0000003f3c087836 */ /* 0x000fca0000000000 */
[----:B------:R-:W-:Y:S02]  /*0860*/  IADD3 R9, PT, PT, R8, R156, -R157 ;  /* 0x0000009c08097210 */ /* 0x000fe40007ffe89d */
[----:B----4-:R-:W-:-:S03]  /*0870*/  IADD3 R7, PT, PT, R104, -R157, -R7 ;  /* 0x8000009d68077210 */ /* 0x010fc60007ffe807 */
[----:B------:R-:W-:Y:S01]  /*0880*/  @P2 VIADD R11, R11, 0x1 ;  /* 0x000000010b0b2836 */ /* 0x000fe20000000000 */
[----:B---3--:R-:W-:Y:S02]  /*0890*/  IADD3 R6, PT, PT, R9, 0x40, R6 ;  /* 0x0000004009067810 */ /* 0x008fe40007ffe006 */
[----:B------:R-:W-:Y:S01]  /*08a0*/  SHF.R.S32.HI R9, RZ, 0x1f, R8 ;  /* 0x0000001fff097819 */ /* 0x000fe20000011408 */
[----:B------:R-:W-:Y:S01]  /*08b0*/  @!P0 IMAD.MOV R11, RZ, RZ, -R11 ;  /* 0x000000ffff0b8224 */ /* 0x000fe200078e0a0b */
[----:B------:R-:W-:Y:S02]  /*08c0*/  @!P1 LOP3.LUT R11, RZ, R5, RZ, 0x33, !PT ;  /* 0x00000005ff0b9212 */ /* 0x000fe400078e33ff */
[----:B------:R-:W-:Y:S02]  /*08d0*/  SHF.R.S32.HI R10, RZ, 0x1f, R7 ;  /* 0x0000001fff0a7819 */ /* 0x000fe40000011407 */
[----:B------:R-:W-:Y:S02]  /*08e0*/  SHF.R.S32.HI R5, RZ, 0x1f, R6 ;  /* 0x0000001fff057819 */ /* 0x000fe40000011406 */
[----:B------:R-:W-:Y:S01]  /*08f0*/  LEA.HI R9, R9, R8, RZ, 0x6 ;  /* 0x0000000809097211 */ /* 0x000fe200078f30ff */
[----:B------:R-:W-:Y:S01]  /*0900*/  IMAD R148, R11, UR8, RZ ;  /* 0x000000080b947c24 */ /* 0x000fe2000f8e02ff */
[----:B------:R-:W-:-:S02]  /*0910*/  LEA.HI R10, R10, R7, RZ, 0x6 ;  /* 0x000000070a0a7211 */ /* 0x000fc400078f30ff */
[----:B------:R-:W-:Y:S02]  /*0920*/  LEA.HI R5, R5, R6, RZ, 0x6 ;  /* 0x0000000605057211 */ /* 0x000fe400078f30ff */
[----:B------:R-:W-:Y:S02]  /*0930*/  SHF.R.S32.HI R9, RZ, 0x6, R9 ;  /* 0x00000006ff097819 */ /* 0x000fe40000011409 */
[----:B------:R-:W-:Y:S02]  /*0940*/  SHF.R.S32.HI R7, RZ, 0x6, R10 ;  /* 0x00000006ff077819 */ /* 0x000fe4000001140a */
[----:B------:R-:W-:Y:S02]  /*0950*/  SHF.R.S32.HI R5, RZ, 0x6, R5 ;  /* 0x00000006ff057819 */ /* 0x000fe40000011405 */
[C---:B------:R-:W-:Y:S02]  /*0960*/  VIADDMNMX R6, R148.reuse, R11, R9, PT ;  /* 0x0000000b94067246 */ /* 0x040fe40003800109 */
[----:B------:R-:W-:-:S02]  /*0970*/  VIMNMX R148, PT, PT, R148, R7, !PT ;  /* 0x0000000794947248 */ /* 0x000fc40007fe0100 */
        /* <DEDUP_REMOVED lines=38> */
.L_x_14456:
[----:B------:R-:W-:Y:S05]  /*0be0*/  BSYNC.RECONVERGENT B0 ;  /* 0x0000000000007941 */ /* 0x000fea0003800200 */
.L_x_14455:
        /* <DEDUP_REMOVED lines=12> */
.L_x_14458:
[----:B------:R-:W-:Y:S05]  /*0cb0*/  BSYNC.RECONVERGENT B0 ;  /* 0x0000000000007941 */ /* 0x000fea0003800200 */
.L_x_14457:
        /* <DEDUP_REMOVED lines=12> */
.L_x_14460:
[----:B------:R-:W-:Y:S05]  /*0d80*/  BSYNC.RECONVERGENT B0 ;  /* 0x0000000000007941 */ /* 0x000fea0003800200 */
.L_x_14459:
        /* <DEDUP_REMOVED lines=12> */
.L_x_14462:
[----:B------:R-:W-:Y:S05]  /*0e50*/  BSYNC.RECONVERGENT B0 ;  /* 0x0000000000007941 */ /* 0x000fea0003800200 */
.L_x_14461:
        /* <DEDUP_REMOVED lines=11> */
.L_x_14464:
[----:B------:R-:W-:Y:S05]  /*0f10*/  BSYNC.RECONVERGENT B0 ;  /* 0x0000000000007941 */ /* 0x000fea0003800200 */
.L_x_14463:
        /* <DEDUP_REMOVED lines=11> */
.L_x_14466:
[----:B------:R-:W-:Y:S05]  /*0fd0*/  BSYNC.RECONVERGENT B0 ;  /* 0x0000000000007941 */ /* 0x000fea0003800200 */
.L_x_14465:
        /* <DEDUP_REMOVED lines=12> */
.L_x_14468:
[----:B------:R-:W-:Y:S05]  /*10a0*/  BSYNC.RECONVERGENT B0 ;  /* 0x0000000000007941 */ /* 0x000fea0003800200 */
.L_x_14467:
        /* <DEDUP_REMOVED lines=15> */
.L_x_14470:
[----:B------:R-:W-:Y:S05]  /*11a0*/  BSYNC.RECONVERGENT B0 ;  /* 0x0000000000007941 */ /* 0x000fea0003800200 */
.L_x_14469:
        /* <DEDUP_REMOVED lines=20> */
[----:B--234-:R-:W-:Y:S05]  /*12f0*/  @P6 RET.REL.NODEC R154 `(_ZN5flash24flash_fwd_splitkv_kernelI23Flash_fwd_kernel_traitsILi128ELi64ELi64ELi4ELb0ELb0EN7cutlass6half_tE19Flash_kernel_traitsILi128ELi64ELi64ELi4ES3_EELb0ELb1ELb1ELb0ELb0ELb0ELb1ELb1EEEvNS_16Flash_fwd_paramsE) ;  /* 0xffffffec9a406950 */ /* 0x01cfea0003c3ffff */
[----:B------:R-:W-:Y:S02]  /*1300*/  MOV R5, 0xff800000 ;  /* 0xff80000000057802 */ /* 0x000fe40000000f00 */
[----:B------:R-:W-:-:S03]  /*1310*/  MOV R155, 0x0 ;  /* 0x00000000009b7802 */ /* 0x000fc60000000f00 */
[----:B------:R1:W-:Y:S02]  /*1320*/  ST.E desc[UR4][R2.64+0xe0], R5 ;  /* 0x0000e00502007985 */ /* 0x0003e4000c101904 */
[----:B-1----:R-:W-:Y:S05]  /*1330*/  RET.REL.NODEC R154 `(_ZN5flash24flash_fwd_splitkv_kernelI23Flash_fwd_kernel_traitsILi128ELi64ELi64ELi4ELb0ELb0EN7cutlass6half_tE19Flash_kernel_traitsILi128ELi64ELi64ELi4ES3_EELb0ELb1ELb1ELb0ELb0ELb0ELb1ELb1EEEvNS_16Flash_fwd_paramsE) ;  /* 0xffffffec9a307950 */ /* 0x002fea0003c3ffff */
.L_x_14454:
        /* <DEDUP_REMOVED lines=24> */
[----:B-1---5:R-:W1:Y:S02]  /*14c0*/  MUFU.RCP R12, R14 ;  /* 0x0000000e000c7308 */ /* 0x022e640000001000 */
        /* <DEDUP_REMOVED lines=77> */
.L_x_14472:
        /* <DEDUP_REMOVED lines=35> */
[----:B------:R-:W-:Y:S01]  /*1bd0*/  @!P3 IMAD R11, R10, R2, R11 ;  /* 0x000000020a0bb224 */ /* 0x000fe200078e020b */
[----:B------:R-:W-:Y:S01]  /*1be0*/  LOP3.LUT R4, R158, R5, RZ, 0x3c, !PT ;  /* 0x000000059e047212 */ /* 0x000fe200078e3cff */
[-C--:B------:R-:W-:Y:S02]  /*1bf0*/  @P3 IMAD R2, R145, R6.reuse, RZ ;  /* 0x0000000691023224 */ /* 0x080fe400078e02ff */
[----:B------:R-:W-:Y:S01]  /*1c00*/  @P3 IMAD.WIDE.U32 R20, R144, R6, RZ ;  /* 0x0000000690143225 */ /* 0x000fe200078e00ff */
[----:B------:R-:W-:Y:S02]  /*1c10*/  ISETP.GE.AND P1, PT, R4, RZ, PT ;  /* 0x000000ff0400720c */ /* 0x000fe40003f26270 */
[----:B------:R-:W-:Y:S01]  /*1c20*/  @!P3 IADD3 R11, PT, PT, R23, R11, RZ ;  /* 0x0000000b170bb210 */ /* 0x000fe20007ffe0ff */
[----:B------:R-:W-:Y:S01]  /*1c30*/  @!P3 IMAD.MOV.U32 R6, RZ, RZ, R22 ;  /* 0x000000ffff06b224 */ /* 0x000fe200078e0016 */
[----:B------:R-:W-:-:S02]  /*1c40*/  ISETP.NE.AND P0, PT, R5, RZ, PT ;  /* 0x000000ff0500720c */ /* 0x000fc40003f05270 */
[----:B------:R-:W-:Y:S02]  /*1c50*/  LEA R10, R101, 0xffffffc0, 0x6 ;  /* 0xffffffc0650a7811 */ /* 0x000fe400078e30ff */
[----:B------:R-:W-:Y:S02]  /*1c60*/  @P3 IADD3 R11, PT, PT, R21, R2, RZ ;  /* 0x00000002150b3210 */ /* 0x000fe40007ffe0ff */
[----:B------:R-:W-:Y:S01]  /*1c70*/  @P3 MOV R6, R20 ;  /* 0x0000001400063202 */ /* 0x000fe20000000f00 */
[----:B------:R-:W-:Y:S01]  /*1c80*/  @!P2 VIADD R8, R8, 0x1 ;  /* 0x000000010808a836 */ /* 0x000fe20000000000 */
[----:B------:R-:W-:Y:S01]  /*1c90*/  @!P3 SHF.R.S32.HI R9, RZ, 0x1f, R13 ;  /* 0x0000001fff09b819 */ /* 0x000fe2000001140d */
[----:B------:R-:W-:Y:S01]  /*1ca0*/  @!P3 IMAD R2, R147, R13, RZ ;  /* 0x0000000d9302b224 */ /* 0x000fe200078e02ff */
[----:B------:R-:W-:Y:S01]  /*1cb0*/  SHF.R.S32.HI R7, RZ, 0x1f, R10 ;  /* 0x0000001fff077819 */ /* 0x000fe2000001140a */
[----:B------:R-:W-:Y:S01]  /*1cc0*/  IMAD R4, R145, R10, RZ ;  /* 0x0000000a91047224 */ /* 0x000fe200078e02ff */
[----:B------:R-:W-:-:S02]  /*1cd0*/  MOV R20, R6 ;  /* 0x0000000600147202 */ /* 0x000fc40000000f00 */
[----:B------:R-:W-:Y:S01]  /*1ce0*/  MOV R21, R11 ;  /* 0x0000000b00157202 */ /* 0x000fe20000000f00 */
[----:B------:R-:W-:Y:S02]  /*1cf0*/  @P5 VIADD R8, R8, 0x1 ;  /* 0x0000000108085836 */ /* 0x000fe40000000000 */
        /* <DEDUP_REMOVED lines=26> */
.L_x_14473:
[----:B------:R-:W-:Y:S05]  /*1ea0*/  BSYNC.RECONVERGENT B0 ;  /* 0x0000000000007941 */ /* 0x000fea0003800200 */
.L_x_14471:
        /* <DEDUP_REMOVED lines=42> */
[----:B------:R-:W-:Y:S02]  /*2150*/  SHF.R.S32.HI R111, RZ, 0x1f, R158 ;  /* 0x0000001fff6f7819 */ /* 0x000fe4000001149e */
[----:B------:R-:W-:Y:S02]  /*2160*/  @!P2 LOP3.LUT R6, RZ, R5, RZ, 0x33, !PT ;  /* 0x00000005ff06a212 */ /* 0x000fe400078e33ff */
[----:B------:R-:W-:Y:S02]  /*2170*/  IADD3 R21, PT, PT, R29, R7, RZ ;  /* 0x000000071d157210 */ /* 0x000fe40007ffe0ff */
[----:B------:R-:W-:Y:S02]  /*2180*/  MOV R20, R28 ;  /* 0x0000001c00147202 */ /* 0x000fe40000000f00 */
[----:B------:R-:W-:Y:S02]  /*2190*/  SHF.R.U32.HI R114, RZ, 0x3, R59 ;  /* 0x00000003ff727819 */ /* 0x000fe4000001163b */
[----:B------:R-:W-:Y:S01]  /*21a0*/  MOV R115, RZ ;  /* 0x000000ff00737202 */ /* 0x000fe20000000f00 */
[----:B------:R-:W-:-:S02]  /*21b0*/  IMAD R7, R25, R6, RZ ;  /* 0x0000000619077224 */ /* 0x000fc400078e02ff */
[----:B------:R-:W-:Y:S01]  /*21c0*/  IMAD.WIDE.U32 R20, R6, R24, R20 ;  /* 0x0000001806147225 */ /* 0x000fe200078e0014 */
[----:B------:R-:W1:Y:S03]  /*21d0*/  S2UR UR6, SR_CgaCtaId ;  /* 0x00000000000679c3 */ /* 0x000e660000008800 */
[-C--:B------:R-:W-:Y:S01]  /*21e0*/  IMAD R153, R147, R114.reuse, RZ ;  /* 0x0000007293997224 */ /* 0x080fe200078e02ff */
[----:B------:R-:W-:Y:S01]  /*21f0*/  UMOV UR7, 0x400 ;  /* 0x0000040000077882 */ /* 0x000fe20000000000 */
[----:B------:R-:W-:Y:S02]  /*2200*/  IMAD R149, R145, R114, RZ ;  /* 0x0000007291957224 */ /* 0x000fe400078e02ff */
[C---:B------:R-:W-:Y:S01]  /*2210*/  IMAD.SHL.U32 R57, R59.reuse, 0x40, RZ ;  /* 0x000000403b397824 */ /* 0x040fe200078e00ff */
[----:B------:R-:W-:Y:S01]  /*2220*/  SHF.L.U32 R97, R59, 0x2, RZ ;  /* 0x000000023b617819 */ /* 0x000fe200000006ff */
[----:B------:R-:W-:Y:S01]  /*2230*/  VIADD R105, R101, 0xffffffff ;  /* 0xffffffff65697836 */ /* 0x000fe20000000000 */
[--C-:B------:R-:W-:Y:S01]  /*2240*/  SHF.R.U32.HI R107, RZ, 0x1, R59.reuse ;  /* 0x00000001ff6b7819 */ /* 0x100fe2000001163b */
[C---:B------:R-:W-:Y:S01]  /*2250*/  IMAD.SHL.U32 R65, R144.reuse, 0x10, RZ ;  /* 0x0000001090417824 */ /* 0x040fe200078e00ff */
[----:B------:R-:W-:Y:S01]  /*2260*/  LOP3.LUT R66, R57, 0x1c0, RZ, 0xc0, !PT ;  /* 0x000001c039427812 */ /* 0x000fe200078ec0ff */
[----:B------:R-:W-:Y:S01]  /*2270*/  IMAD.SHL.U32 R58, R105, 0x40, RZ ;  /* 0x00000040693a7824 */ /* 0x000fe200078e00ff */
[----:B------:R-:W-:Y:S01]  /*2280*/  SHF.R.U32.HI R61, RZ, 0x4, R59 ;  /* 0x00000004ff3d7819 */ /* 0x000fe2000001163b */
[----:B-1----:R-:W-:Y:S01]  /*2290*/  ULEA UR6, UR6, UR7, 0x18 ;  /* 0x0000000706067291 */ /* 0x002fe2000f8ec0ff */
[----:B------:R-:W-:-:S02]  /*22a0*/  SHF.L.U64.HI R68, R144, 0x4, R145 ;  /* 0x0000000490447819 */ /* 0x000fc40000010291 */
[C---:B------:R-:W-:Y:S02]  /*22b0*/  SHF.L.U64.HI R64, R146.reuse, 0x4, R147 ;  /* 0x0000000492407819 */ /* 0x040fe40000010293 */
[----:B------:R-:W-:Y:S02]  /*22c0*/  SHF.L.U32 R63, R146, 0x4, RZ ;  /* 0x00000004923f7819 */ /* 0x000fe400000006ff */
[----:B------:R-:W-:Y:S02]  /*22d0*/  LOP3.LUT R57, R57, 0x200, RZ, 0xc0, !PT ;  /* 0x0000020039397812 */ /* 0x000fe400078ec0ff */
        /* <DEDUP_REMOVED lines=14> */
[----:B------:R-:W-:Y:S01]  /*23c0*/  IMAD R5, R22, R111, R5 ;  /* 0x0000006f16057224 */ /* 0x000fe200078e0205 */
[----:B------:R-:W-:Y:S01]  /*23d0*/  IADD3 R4, P1, PT, R12, R4, RZ ;  /* 0x000000040c047210 */ /* 0x000fe20007f3e0ff */
[----:B------:R-:W-:-:S04]  /*23e0*/  IMAD.WIDE.U32 R22, R158, R22, R18 ;  /* 0x000000169e167225 */ /* 0x000fc800078e0012 */
[----:B------:R-:W-:-:S04]  /*23f0*/  IMAD.WIDE.U32 R18, R3, 0x40, R114 ;  /* 0x0000004003127825 */ /* 0x000fc800078e0072 */
[----:B------:R-:W-:Y:S02]  /*2400*/  IMAD R24, R0, R24, R7 ;  /* 0x0000001800187224 */ /* 0x000fe400078e0207 */
[----:B------:R-:W-:Y:S01]  /*2410*/  IMAD.IADD R23, R23, 0x1, R5 ;  /* 0x0000000117177824 */ /* 0x000fe200078e0205 */
[----:B------:R-:W-:Y:S01]  /*2420*/  IADD3.X R5, PT, PT, RZ, R2, RZ, P1, !PT ;  /* 0x00000002ff057210 */ /* 0x000fe20000ffe4ff */
[----:B------:R-:W-:Y:S02]  /*2430*/  IMAD R3, R19, R120, RZ ;  /* 0x0000007813037224 */ /* 0x000fe400078e02ff */
[----:B------:R-:W-:Y:S02]  /*2440*/  IMAD.IADD R25, R21, 0x1, R24 ;  /* 0x0000000115197824 */ /* 0x000fe400078e0218 */
[----:B------:R-:W-:Y:S02]  /*2450*/  IMAD.MOV.U32 R24, RZ, RZ, R20 ;  /* 0x000000ffff187224 */ /* 0x000fe400078e0014 */
[----:B------:R-:W-:Y:S01]  /*2460*/  IMAD.WIDE.U32 R20, R114, R144, R4 ;  /* 0x0000009072147225 */ /* 0x000fe200078e0004 */
[----:B------:R-:W-:-:S03]  /*2470*/  SHF.R.S32.HI R2, RZ, 0x1f, R67 ;  /* 0x0000001fff027819 */ /* 0x000fc60000011443 */
[C---:B------:R-:W-:Y:S02]  /*2480*/  IMAD R3, R18.reuse, R121, R3 ;  /* 0x0000007912037224 */ /* 0x040fe400078e0203 */
[----:B------:R-:W-:-:S05]  /*2490*/  IMAD.WIDE.U32 R4, R18, R120, R22 ;  /* 0x0000007812047225 */ /* 0x000fca00078e0016 */
[----:B------:R-:W-:Y:S02]  /*24a0*/  IADD3 R3, PT, PT, R5, R3, RZ ;  /* 0x0000000305037210 */ /* 0x000fe40007ffe0ff */
[----:B------:R-:W-:Y:S01]  /*24b0*/  LEA.HI R5, R2, R67, RZ, 0x6 ;  /* 0x0000004302057211 */ /* 0x000fe200078f30ff */
[----:B------:R-:W-:-:S03]  /*24c0*/  IMAD.WIDE.U32 R18, R114, R146, R24 ;  /* 0x0000009272127225 */ /* 0x000fc600078e0018 */
[----:B------:R-:W-:Y:S01]  /*24d0*/  SHF.R.S32.HI R5, RZ, 0x6, R5 ;  /* 0x00000006ff057819 */ /* 0x000fe20000011405 */
[----:B------:R-:W-:Y:S01]  /*24e0*/  IMAD.IADD R153, R19, 0x1, R153 ;  /* 0x0000000113997824 */ /* 0x000fe200078e0299 */
        /* <DEDUP_REMOVED lines=9> */
[----:B------:R-:W-:-:S03]  /*2580*/  IMAD.IADD R149, R21, 0x1, R149 ;  /* 0x0000000115957824 */ /* 0x000fc600078e0295 */
[----:B------:R-:W-:Y:S02]  /*2590*/  LOP3.LUT R106, R3, 0x1e00, R62, 0xf8, !PT ;  /* 0x00001e00036a7812 */ /* 0x000fe400078ef83e */
        /* <DEDUP_REMOVED lines=16> */
[----:B------:R-:W-:Y:S01]  /*26a0*/  IMAD.MOV.U32 R96, RZ, RZ, R58 ;  /* 0x000000ffff607224 */ /* 0x000fe200078e003a */
[----:B------:R-:W-:Y:S01]  /*26b0*/  SHF.R.S32.HI R99, RZ, 0x1, R99 ;  /* 0x00000001ff637819 */ /* 0x000fe20000011463 */
[C---:B------:R-:W-:Y:S01]  /*26c0*/  VIADD R94, R114.reuse, 0x10 ;  /* 0x00000010725e7836 */ /* 0x040fe20000000000 */
[C---:B------:R-:W-:Y:S01]  /*26d0*/  IADD3 R93, PT, PT, R114.reuse, 0x20, RZ ;  /* 0x00000020725d7810 */ /* 0x040fe20007ffe0ff */
[----:B------:R-:W-:Y:S01]  /*26e0*/  VIADD R92, R114, 0x30 ;  /* 0x00000030725c7836 */ /* 0x000fe20000000000 */
[C---:B------:R-:W-:Y:S01]  /*26f0*/  SHF.L.U32 R90, R99.reuse, 0x5, RZ ;  /* 0x00000005635a7819 */ /* 0x040fe200000006ff */
[C---:B------:R-:W-:Y:S01]  /*2700*/  IMAD.SHL.U32 R95, R99.reuse, 0x10, RZ ;  /* 0x00000010635f7824 */ /* 0x040fe200078e00ff */
[----:B------:R-:W-:Y:S01]  /*2710*/  MOV R87, R101 ;  /* 0x0000006500577202 */ /* 0x000fe20000000f00 */
[----:B------:R-:W-:Y:S01]  /*2720*/  IMAD R91, R99, 0x30, RZ ;  /* 0x00000030635b7824 */ /* 0x000fe200078e02ff */
[----:B------:R-:W-:Y:S01]  /*2730*/  MOV R78, R150 ;  /* 0x00000096004e7202 */ /* 0x000fe20000000f00 */
[C---:B------:R-:W-:Y:S01]  /*2740*/  IMAD R89, R101.reuse, -0x40, R67 ;  /* 0xffffffc065597824 */ /* 0x040fe200078e0243 */
[----:B------:R-:W-:Y:S01]  /*2750*/  MOV R80, R152 ;  /* 0x0000009800507202 */ /* 0x000fe20000000f00 */
[----:B------:R-:W-:Y:S01]  /*2760*/  IMAD R88, R101, -0x40, R60 ;  /* 0xffffffc065587824 */ /* 0x000fe200078e023c */
        /* <DEDUP_REMOVED lines=12> */
[C---:B------:R-:W-:Y:S01]  /*2830*/  SHF.L.U64.HI R82, R118.reuse, 0x4, R119 ;  /* 0x0000000476527819 */ /* 0x040fe20000010277 */
        /* <DEDUP_REMOVED lines=11> */
[-C--:B------:R-:W-:Y:S02]  /*28f0*/  IMAD R7, R14, R0.reuse, R15 ;  /* 0x000000000e077224 */ /* 0x080fe400078e020f */
[----:B------:R-:W-:Y:S01]  /*2900*/  IMAD R0, R20, R0, R9 ;  /* 0x0000000014007224 */ /* 0x000fe200078e0209 */
[----:B------:R-:W-:Y:S01]  /*2910*/  SHF.R.S32.HI R9, RZ, 0x1f, R67 ;  /* 0x0000001fff097819 */ /* 0x000fe20000011443 */
[----:B------:R-:W-:-:S04]  /*2920*/  IMAD.WIDE.U32 R22, R6, R14, R26 ;  /* 0x0000000e06167225 */ /* 0x000fc800078e001a */
[----:B------:R-:W-:Y:S01]  /*2930*/  IMAD.WIDE.U32 R20, R6, R20, R24 ;  /* 0x0000001406147225 */ /* 0x000fe200078e0018 */
[----:B-----5:R-:W-:Y:S02]  /*2940*/  IADD3 R6, PT, PT, R58, R11, RZ ;  /* 0x0000000b3a067210 */ /* 0x020fe40007ffe0ff */
[----:B------:R-:W-:Y:S01]  /*2950*/  IADD3 R11, P0, PT, -R67, R114, RZ ;  /* 0x00000072430b7210 */ /* 0x000fe20007f1e1ff */
[----:B------:R-:W-:Y:S01]  /*2960*/  IMAD.IADD R23, R23, 0x1, R7 ;  /* 0x0000000117177824 */ /* 0x000fe200078e0207 */
[----:B------:R-:W-:Y:S01]  /*2970*/  IADD3 R21, PT, PT, R21, R0, RZ ;  /* 0x0000000015157210 */ /* 0x000fe20007ffe0ff */
[-C--:B------:R-:W-:Y:S02]  /*2980*/  IMAD R15, R6, R99.reuse, RZ ;  /* 0x00000063060f7224 */ /* 0x080fe400078e02ff */
[----:B------:R-:W-:Y:S02]  /*2990*/  IMAD R6, R114, R99, R97 ;  /* 0x0000006372067224 */ /* 0x000fe400078e0261 */
[----:B------:R-:W-:Y:S01]  /*29a0*/  IMAD.X R9, RZ, RZ, ~R9, P0 ;  /* 0x000000ffff097224 */ /* 0x000fe200000e0e09 */
[----:B------:R-:W-:Y:S01]  /*29b0*/  SHF.R.S32.HI R77, RZ, 0x1f, R15 ;  /* 0x0000001fff4d7819 */ /* 0x000fe2000001140f */
[----:B------:R-:W-:Y:S01]  /*29c0*/  IMAD.WIDE.U32 R22, R116, R11, R22 ;  /* 0x0000000b74167225 */ /* 0x000fe200078e0016 */
[----:B------:R-:W-:-:S02]  /*29d0*/  IADD3 R14, P0, PT, R15, R6, RZ ;  /* 0x000000060f0e7210 */ /* 0x000fc40007f1e0ff */
[----:B------:R-:W-:Y:S01]  /*29e0*/  IADD3 R0, PT, PT, R97, R6, RZ ;  /* 0x0000000661007210 */ /* 0x000fe20007ffe0ff */
[C---:B------:R-:W-:Y:S01]  /*29f0*/  IMAD R69, R9.reuse, R116, RZ ;  /* 0x0000007409457224 */ /* 0x040fe200078e02ff */
[----:B------:R-:W-:Y:S01]  /*2a00*/  LEA.HI.X.SX32 R7, R6, R77, 0x1, P0 ;  /* 0x0000004d06077211 */ /* 0x000fe200000f0eff */
[----:B------:R-:W-:Y:S01]  /*2a10*/  IMAD R9, R9, R118, RZ ;  /* 0x0000007609097224 */ /* 0x000fe200078e02ff */
[----:B------:R-:W-:Y:S01]  /*2a20*/  IADD3 R76, P0, PT, R15, R0, RZ ;  /* 0x000000000f4c7210 */ /* 0x000fe20007f1e0ff */
[-C--:B------:R-:W-:Y:S01]  /*2a30*/  IMAD R69, R117, R11.reuse, R69 ;  /* 0x0000000b75457224 */ /* 0x080fe200078e0245 */
[----:B------:R-:W-:Y:S01]  /*2a40*/  LEA R72, P1, R22, R18, 0x1 ;  /* 0x0000001216487211 */ /* 0x000fe200078208ff */
[----:B------:R-:W-:Y:S01]  /*2a50*/  IMAD R9, R119, R11, R9 ;  /* 0x0000000b77097224 */ /* 0x000fe200078e0209 */
[----:B------:R-:W-:Y:S01]  /*2a60*/  LEA.HI.X.SX32 R77, R0, R77, 0x1, P0 ;  /* 0x0000004d004d7211 */ /* 0x000fe200000f0eff */
[----:B------:R-:W-:Y:S01]  /*2a70*/  IMAD.WIDE.U32 R20, R118, R11, R20 ;  /* 0x0000000b76147225 */ /* 0x000fe200078e0014 */
[----:B------:R-:W-:-:S02]  /*2a80*/  SHF.L.U64.HI R0, R14, 0x1, R7 ;  /* 0x000000010e007819 */ /* 0x000fc40000010207 */
[----:B------:R-:W-:Y:S01]  /*2a90*/  IADD3 R69, PT, PT, R23, R69, RZ ;  /* 0x0000004517457210 */ /* 0x000fe20007ffe0ff */
[----:B------:R-:W-:Y:S01]  /*2aa0*/  IMAD.SHL.U32 R14, R14, 0x2, RZ ;  /* 0x000000020e0e7824 */ /* 0x000fe200078e00ff */
[----:B------:R-:W-:Y:S01]  /*2ab0*/  LEA R10, P0, R20, R16, 0x1 ;  /* 0x00000010140a7211 */ /* 0x000fe200078008ff */
[----:B------:R-:W-:Y:S01]  /*2ac0*/  IMAD.IADD R9, R21, 0x1, R9 ;  /* 0x0000000115097824 */ /* 0x000fe200078e0209 */
[C---:B------:R-:W-:Y:S02]  /*2ad0*/  SHF.L.U64.HI R77, R76.reuse, 0x1, R77 ;  /* 0x000000014c4d7819 */ /* 0x040fe4000001024d */
[----:B------:R-:W-:Y:S02]  /*2ae0*/  SHF.L.U32 R76, R76, 0x1, RZ ;  /* 0x000000014c4c7819 */ /* 0x000fe400000006ff */
[----:B------:R-:W-:Y:S02]  /*2af0*/  LEA.HI.X R69, R22, R19, R69, 0x1, P1 ;  /* 0x0000001316457211 */ /* 0x000fe400008f0c45 */
[----:B------:R-:W-:-:S02]  /*2b00*/  LEA.HI.X R9, R20, R17, R9, 0x1, P0 ;  /* 0x0000001114097211 */ /* 0x000fc400000f0c09 */
[C---:B------:R-:W-:Y:S02]  /*2b10*/  IADD3 R50, P1, PT, R4.reuse, R14, RZ ;  /* 0x0000000e04327210 */ /* 0x040fe40007f3e0ff */
[----:B------:R-:W-:Y:S02]  /*2b20*/  IADD3 R74, P3, PT, R4, R76, RZ ;  /* 0x0000004c044a7210 */ /* 0x000fe40007f7e0ff */
[C---:B------:R-:W-:Y:S01]  /*2b30*/  IADD3 R14, P0, PT, R2.reuse, R14, RZ ;  /* 0x0000000e020e7210 */ /* 0x040fe20007f1e0ff */
[C-C-:B------:R-:W-:Y:S01]  /*2b40*/  IMAD.X R51, R5.reuse, 0x1, R0.reuse, P1 ;  /* 0x0000000105337824 */ /* 0x140fe200008e0600 */
[----:B------:R-:W-:Y:S02]  /*2b50*/  IADD3 R76, P2, PT, R2, R76, RZ ;  /* 0x0000004c024c7210 */ /* 0x000fe40007f5e0ff */
[-C--:B------:R-:W-:Y:S01]  /*2b60*/  IADD3.X R71, PT, PT, R5, R77.reuse, RZ, P3, !PT ;  /* 0x0000004d05477210 */ /* 0x080fe20001ffe4ff */
[C---:B------:R-:W-:Y:S01]  /*2b70*/  IMAD.X R15, R3.reuse, 0x1, R0, P0 ;  /* 0x00000001030f7824 */ /* 0x040fe200000e0600 */
[----:B------:R-:W-:-:S09]  /*2b80*/  IADD3.X R77, PT, PT, R3, R77, RZ, P2, !PT ;  /* 0x0000004d034d7210 */ /* 0x000fd200017fe4ff */
.L_x_14527:
        /* <DEDUP_REMOVED lines=20> */
.L_x_14476:
[----:B------:R-:W-:Y:S05]  /*2cd0*/  BSYNC.RECONVERGENT B0 ;  /* 0x0000000000007941 */ /* 0x000fea0003800200 */
.L_x_14475:
        /* <DEDUP_REMOVED lines=12> */
.L_x_14478:
[----:B------:R-:W-:Y:S05]  /*2da0*/  BSYNC.RECONVERGENT B0 ;  /* 0x0000000000007941 */ /* 0x000fea0003800200 */
.L_x_14477:
        /* <DEDUP_REMOVED lines=12> */
.L_x_14480:
[----:B------:R-:W-:Y:S05]  /*2e70*/  BSYNC.RECONVERGENT B0 ;  /* 0x0000000000007941 */ /* 0x000fea0003800200 */
.L_x_14479:
        /* <DEDUP_REMOVED lines=15> */
.L_x_14482:
[----:B------:R-:W-:Y:S05]  /*2f70*/  BSYNC.RECONVERGENT B0 ;  /* 0x0000000000007941 */ /* 0x000fea0003800200 */
.L_x_14481:
        /* <DEDUP_REMOVED lines=26> */
.L_x_14486:
[----:B------:R-:W-:Y:S05]  /*3120*/  BSYNC.RECONVERGENT B0 ;  /* 0x0000000000007941 */ /* 0x000fea0003800200 */
.L_x_14485:
        /* <DEDUP_REMOVED lines=12> */
.L_x_14488:
[----:B------:R-:W-:Y:S05]  /*31f0*/  BSYNC.RECONVERGENT B0 ;  /* 0x0000000000007941 */ /* 0x000fea0003800200 */
.L_x_14487:
        /* <DEDUP_REMOVED lines=12> */
.L_x_14490:
[----:B------:R-:W-:Y:S05]  /*32c0*/  BSYNC.RECONVERGENT B0 ;  /* 0x0000000000007941 */ /* 0x000fea0003800200 */
.L_x_14489:
        /* <DEDUP_REMOVED lines=17> */
.L_x_14484:
        /* <DEDUP_REMOVED lines=61> */
.L_x_14496:
[----:B------:R-:W-:Y:S05]  /*37b0*/  BSYNC.RECONVERGENT B0 ;  /* 0x0000000000007941 */ /* 0x000fea0003800200 */
.L_x_14495:
        /* <DEDUP_REMOVED lines=51> */
.L_x_14494:
[----:B------:R-:W-:Y:S05]  /*3af0*/  BSYNC.RECONVERGENT B1 ;  /* 0x0000000000017941 */ /* 0x000fea0003800200 */
.L_x_14493:
        /* <DEDUP_REMOVED lines=66> */
.L_x_14500:
[----:B------:R-:W-:Y:S05]  /*3f20*/  BSYNC.RECONVERGENT B0 ;  /* 0x0000000000007941 */ /* 0x000fea0003800200 */
.L_x_14499:
        /* <DEDUP_REMOVED lines=51> */
.L_x_14498:
[----:B------:R-:W-:Y:S05]  /*4260*/  BSYNC.RECONVERGENT B1 ;  /* 0x0000000000017941 */ /* 0x000fea0003800200 */
.L_x_14497:
        /* <DEDUP_REMOVED lines=64> */
.L_x_14504:
[----:B------:R-:W-:Y:S05]  /*4670*/  BSYNC.RECONVERGENT B0 ;  /* 0x0000000000007941 */ /* 0x000fea0003800200 */
.L_x_14503:
        /* <DEDUP_REMOVED lines=51> */
.L_x_14502:
[----:B------:R-:W-:Y:S05]  /*49b0*/  BSYNC.RECONVERGENT B1 ;  /* 0x0000000000017941 */ /* 0x000fea0003800200 */
.L_x_14501:
        /* <DEDUP_REMOVED lines=67> */
.L_x_14508:
[----:B------:R-:W-:Y:S05]  /*4df0*/  BSYNC.RECONVERGENT B0 ;  /* 0x0000000000007941 */ /* 0x000fea0003800200 */
.L_x_14507:
        /* <DEDUP_REMOVED lines=51> */
.L_x_14506:
[----:B------:R-:W-:Y:S05]  /*5130*/  BSYNC.RECONVERGENT B1 ;  /* 0x0000000000017941 */ /* 0x000fea0003800200 */
.L_x_14505:
[----:B------:R-:W2:Y:S02]  /*5140*/  LD.E R3, desc[UR4][R102.64+0xd0] ;  /* 0x0000d00466037980 */ /* 0x000ea4000c101900 */
[----:B--2---:R-:W-:Y:S05]  /*5150*/  IMAD.U32 R3, R3, -0x20, RZ ;  /* 0xffffffe003037824 */ /* 0x004fea00078e00ff */
[C---:B------:R-:W-:Y:S02]  /*5160*/  LEA R14, P1, R3.reuse, R14, 0x1 ;  /* 0x0000000e030e7211 */ /* 0x040fe400078208ff */
[C---:B------:R-:W-:Y:S02]  /*5170*/  LEA R50, P0, R3.reuse, R50, 0x1 ;  /* 0x0000003203327211 */ /* 0x040fe400078008ff */
[C---:B------:R-:W-:Y:S02]  /*5180*/  LEA.HI.X.SX32 R15, R3.reuse, R15, 0x1, P1 ;  /* 0x0000000f030f7211 */ /* 0x040fe400008f0eff */
[----:B------:R-:W-:Y:S01]  /*5190*/  LEA.HI.X.SX32 R51, R3, R51, 0x1, P0 ;  /* 0x0000003303337211 */ /* 0x000fe200000f0eff */
[----:B------:R-:W-:Y:S05]  /*51a0*/  BRA `(.L_x_14491) ;  /* 0x0000003000287947 */ /* 0x000fea0003800000 */
.L_x_14492:
        /* <DEDUP_REMOVED lines=99> */
.L_x_14512:
[----:B------:R-:W-:Y:S05]  /*57e0*/  BSYNC.RECONVERGENT B0 ;  /* 0x0000000000007941 */ /* 0x000fea0003800200 */
.L_x_14511:
        /* <DEDUP_REMOVED lines=92> */
.L_x_14510:
[----:B------:R-:W-:Y:S05]  /*5db0*/  BSYNC.RECONVERGENT B1 ;  /* 0x0000000000017941 */ /* 0x000fea0003800200 */
.L_x_14509:
        /* <DEDUP_REMOVED lines=98> */
.L_x_14516:
[----:B------:R-:W-:Y:S05]  /*63e0*/  BSYNC.RECONVERGENT B0 ;  /* 0x0000000000007941 */ /* 0x000fea0003800200 */
.L_x_14515:
        /* <DEDUP_REMOVED lines=92> */
.L_x_14514:
[----:B------:R-:W-:Y:S05]  /*69b0*/  BSYNC.RECONVERGENT B1 ;  /* 0x0000000000017941 */ /* 0x000fea0003800200 */
.L_x_14513:
        /* <DEDUP_REMOVED lines=98> */
.L_x_14520:
[----:B------:R-:W-:Y:S05]  /*6fe0*/  BSYNC.RECONVERGENT B0 ;  /* 0x0000000000007941 */ /* 0x000fea0003800200 */
.L_x_14519:
        /* <DEDUP_REMOVED lines=92> */
.L_x_14518:
[----:B------:R-:W-:Y:S05]  /*75b0*/  BSYNC.RECONVERGENT B1 ;  /* 0x0000000000017941 */ /* 0x000fea0003800200 */
.L_x_14517:
        /* <DEDUP_REMOVED lines=102> */
.L_x_14524:
[----:B------:R-:W-:Y:S05]  /*7c20*/  BSYNC.RECONVERGENT B0 ;  /* 0x0000000000007941 */ /* 0x000fea0003800200 */
.L_x_14523:
        /* <DEDUP_REMOVED lines=90> */
.L_x_14522:
[----:B------:R-:W-:Y:S05]  /*81d0*/  BSYNC.RECONVERGENT B1 ;  /* 0x0000000000017941 */ /* 0x000fea0003800200 */
.L_x_14521:
[----:B------:R-:W3:Y:S01]  /*81e0*/  LD.E R3, desc[UR4][R102.64+0xd0] ;  /* 0x0000d00466037980 */ /* 0x000ee2000c101900 */
[----:B-----5:R-:W-:Y:S02]  /*81f0*/  IMAD.MOV.U32 R75, RZ, RZ, R71 ;  /* 0x000000ffff4b7224 */ /* 0x020fe400078e0047 */
[----:B---3--:R-:W-:Y:S05]  /*8200*/  IMAD.U32 R3, R3, -0x20, RZ ;  /* 0xffffffe003037824 */ /* 0x008fea00078e00ff */
[C---:B------:R-:W-:Y:S02]  /*8210*/  LEA R76, P1, R3.reuse, R76, 0x1 ;  /* 0x0000004c034c7211 */ /* 0x040fe400078208ff */
[C---:B------:R-:W-:Y:S02]  /*8220*/  LEA R74, P0, R3.reuse, R74, 0x1 ;  /* 0x0000004a034a7211 */ /* 0x040fe400078008ff */
[C---:B------:R-:W-:Y:S02]  /*8230*/  LEA.HI.X.SX32 R77, R3.reuse, R77, 0x1, P1 ;  /* 0x0000004d034d7211 */ /* 0x040fe400008f0eff */
[----:B------:R-:W-:Y:S09]  /*8240*/  LEA.HI.X.SX32 R71, R3, R75, 0x1, P0 ;  /* 0x0000004b03477211 */ /* 0x000ff200000f0eff */
.L_x_14491:
[----:B------:R-:W-:Y:S05]  /*8250*/  BSYNC.RECONVERGENT B2 ;  /* 0x0000000000027941 */ /* 0x000fea0003800200 */
.L_x_14483:
        /* <DEDUP_REMOVED lines=101> */
.L_x_14526:
[----:B------:R-:W-:Y:S05]  /*88b0*/  BSYNC.RECONVERGENT B0 ;  /* 0x0000000000007941 */ /* 0x000fea0003800200 */
.L_x_14525:
[----:B------:R-:W-:Y:S05]  /*88c0*/  @P2 BRA `(.L_x_14527) ;  /* 0xffffffa000b02947 */ /* 0x000fea000383ffff */
.L_x_14474:
        /* <DEDUP_REMOVED lines=34> */
.L_x_14531:
[----:B------:R-:W-:Y:S05]  /*8af0*/  BSYNC.RECONVERGENT B0 ;  /* 0x0000000000007941 */ /* 0x000fea0003800200 */
.L_x_14530:
        /* <DEDUP_REMOVED lines=14> */
.L_x_14533:
[----:B------:R-:W-:Y:S05]  /*8be0*/  BSYNC.RECONVERGENT B0 ;  /* 0x0000000000007941 */ /* 0x000fea0003800200 */
.L_x_14532:
        /* <DEDUP_REMOVED lines=16> */
.L_x_14535:
[----:B------:R-:W-:Y:S05]  /*8cf0*/  BSYNC.RECONVERGENT B0 ;  /* 0x0000000000007941 */ /* 0x000fea0003800200 */
.L_x_14534:
        /* <DEDUP_REMOVED lines=16> */
.L_x_14529:
        /* <DEDUP_REMOVED lines=86> */
.L_x_14543:
[----:B------:R-:W-:Y:S05]  /*9360*/  BSYNC.RECONVERGENT B0 ;  /* 0x0000000000007941 */ /* 0x000fea0003800200 */
.L_x_14542:
[----:B-----5:R-:W-:Y:S01]  /*9370*/  IMAD.MOV.U32 R6, RZ, RZ, R10 ;  /* 0x000000ffff067224 */ /* 0x020fe200078e000a */
[----:B------:R-:W-:Y:S01]  /*9380*/  MOV R4, R8 ;  /* 0x0000000800047202 */ /* 0x000fe20000000f00 */
[----:B------:R-:W-:Y:S01]  /*9390*/  IMAD.MOV.U32 R7, RZ, RZ, R11 ;  /* 0x000000ffff077224 */ /* 0x000fe200078e000b */
[----:B------:R-:W-:Y:S02]  /*93a0*/  MOV R5, R9 ;  /* 0x0000000900057202 */ /* 0x000fe40000000f00 */
.L_x_14541:
[----:B------:R-:W-:Y:S05]  /*93b0*/  BSYNC.RECONVERGENT B1 ;  /* 0x0000000000017941 */ /* 0x000fea0003800200 */
.L_x_14540:
        /* <DEDUP_REMOVED lines=50> */
.L_x_14545:
[----:B------:R-:W-:Y:S05]  /*96e0*/  BSYNC.RECONVERGENT B0 ;  /* 0x0000000000007941 */ /* 0x000fea0003800200 */
.L_x_14544:
[----:B-----5:R3:W-:Y:S02]  /*96f0*/  STS.128 [R106+0x2000], R8 ;  /* 0x002000086a007388 */ /* 0x0207e40000000c00 */
.L_x_14539:
[----:B------:R-:W-:Y:S05]  /*9700*/  BSYNC.RECONVERGENT B2 ;  /* 0x0000000000027941 */ /* 0x000fea0003800200 */
.L_x_14538:
        /* <DEDUP_REMOVED lines=62> */
.L_x_14551:
[----:B------:R-:W-:Y:S05]  /*9af0*/  BSYNC.RECONVERGENT B0 ;  /* 0x0000000000007941 */ /* 0x000fea0003800200 */
.L_x_14550:
[----:B-----5:R1:W-:Y:S02]  /*9b00*/  STS.128 [R106+0x800], R8 ;  /* 0x000800086a007388 */ /* 0x0203e40000000c00 */
.L_x_14549:
[----:B------:R-:W-:Y:S05]  /*9b10*/  BSYNC.RECONVERGENT B1 ;  /* 0x0000000000017941 */ /* 0x000fea0003800200 */
.L_x_14548:
        /* <DEDUP_REMOVED lines=55> */
.L_x_14553:
[----:B------:R-:W-:Y:S05]  /*9e90*/  BSYNC.RECONVERGENT B0 ;  /* 0x0000000000007941 */ /* 0x000fea0003800200 */
.L_x_14552:
[----:B-----5:R3:W-:Y:S02]  /*9ea0*/  STS.128 [R106+0x2800], R8 ;  /* 0x002800086a007388 */ /* 0x0207e40000000c00 */
.L_x_14547:
[----:B------:R-:W-:Y:S05]  /*9eb0*/  BSYNC.RECONVERGENT B2 ;  /* 0x0000000000027941 */ /* 0x000fea0003800200 */
.L_x_14546:
        /* <DEDUP_REMOVED lines=63> */
.L_x_14559:
[----:B------:R-:W-:Y:S05]  /*a2b0*/  BSYNC.RECONVERGENT B0 ;  /* 0x0000000000007941 */ /* 0x000fea0003800200 */
.L_x_14558:
[----:B-----5:R3:W-:Y:S02]  /*a2c0*/  STS.128 [R106+0x1000], R8 ;  /* 0x001000086a007388 */ /* 0x0207e40000000c00 */
.L_x_14557:
[----:B------:R-:W-:Y:S05]  /*a2d0*/  BSYNC.RECONVERGENT B1 ;  /* 0x0000000000017941 */ /* 0x000fea0003800200 */
.L_x_14556:
        /* <DEDUP_REMOVED lines=55> */
.L_x_14561:
[----:B------:R-:W-:Y:S05]  /*a650*/  BSYNC.RECONVERGENT B0 ;  /* 0x0000000000007941 */ /* 0x000fea0003800200 */
.L_x_14560:
[----:B-----5:R3:W-:Y:S02]  /*a660*/  STS.128 [R106+0x3000], R8 ;  /* 0x003000086a007388 */ /* 0x0207e40000000c00 */
.L_x_14555:
[----:B------:R-:W-:Y:S05]  /*a670*/  BSYNC.RECONVERGENT B2 ;  /* 0x0000000000027941 */ /* 0x000fea0003800200 */
.L_x_14554:
        /* <DEDUP_REMOVED lines=26> */
[----:B-----5:R-:W-:Y:S01]  /*a820*/  MOV R19, R10 ;  /* 0x0000000a00137202 */ /* 0x020fe20000000f00 */
[--C-:B------:R-:W-:Y:S02]  /*a830*/  HADD2.F32 R23, -RZ, R9.reuse.H0_H0 ;  /* 0x20000009ff177230 */ /* 0x100fe40000004100 */
[----:B------:R-:W-:Y:S02]  /*a840*/  HADD2.F32 R29, -RZ, R9.H1_H1 ;  /* 0x30000009ff1d7230 */ /* 0x000fe40000004100 */
[----:B------:R-:W-:-:S02]  /*a850*/  HADD2.F32 R18, -RZ, R11.H1_H1 ;  /* 0x3000000bff127230 */ /* 0x000fc40000004100 */
[----:B------:R-:W-:Y:S02]  /*a860*/  HADD2.F32 R25, -RZ, R11.H0_H0 ;  /* 0x2000000bff197230 */ /* 0x000fe40000004100 */
[----:B---3--:R-:W-:Y:S02]  /*a870*/  HADD2.F32 R10, -RZ, R4.H1_H1 ;  /* 0x30000004ff0a7230 */ /* 0x008fe40000004100 */
        /* <DEDUP_REMOVED lines=32> */
.L_x_14565:
[----:B------:R-:W-:Y:S05]  /*aa80*/  BSYNC.RECONVERGENT B0 ;  /* 0x0000000000007941 */ /* 0x000fea0003800200 */
.L_x_14564:
[----:B-----5:R3:W-:Y:S02]  /*aa90*/  STS.128 [R106+0x1800], R8 ;  /* 0x001800086a007388 */ /* 0x0207e40000000c00 */
.L_x_14563:
[----:B------:R-:W-:Y:S05]  /*aaa0*/  BSYNC.RECONVERGENT B1 ;  /* 0x0000000000017941 */ /* 0x000fea0003800200 */
.L_x_14562:
        /* <DEDUP_REMOVED lines=55> */
.L_x_14567:
[----:B------:R-:W-:Y:S05]  /*ae20*/  BSYNC.RECONVERGENT B0 ;  /* 0x0000000000007941 */ /* 0x000fea0003800200 */
.L_x_14566:
[----:B-----5:R1:W-:Y:S01]  /*ae30*/  STS.128 [R106+0x3800], R8 ;  /* 0x003800086a007388 */ /* 0x0203e20000000c00 */
[----:B------:R-:W-:Y:S05]  /*ae40*/  BRA `(.L_x_14536) ;  /* 0x0000002c007c7947 */ /* 0x000fea0003800000 */
.L_x_14537:
        /* <DEDUP_REMOVED lines=95> */
.L_x_14573:
[----:B------:R-:W-:Y:S05]  /*b440*/  BSYNC.RECONVERGENT B0 ;  /* 0x0000000000007941 */ /* 0x000fea0003800200 */
.L_x_14572:
[----:B--2--5:R-:W-:Y:S01]  /*b450*/  IMAD.MOV.U32 R6, RZ, RZ, R34 ;  /* 0x000000ffff067224 */ /* 0x024fe200078e0022 */
[----:B------:R-:W-:Y:S01]  /*b460*/  MOV R4, R32 ;  /* 0x0000002000047202 */ /* 0x000fe20000000f00 */
[----:B------:R-:W-:Y:S01]  /*b470*/  IMAD.MOV.U32 R7, RZ, RZ, R35 ;  /* 0x000000ffff077224 */ /* 0x000fe200078e0023 */
[----:B------:R-:W-:Y:S02]  /*b480*/  MOV R5, R33 ;  /* 0x0000002100057202 */ /* 0x000fe40000000f00 */
.L_x_14571:
[----:B------:R-:W-:Y:S05]  /*b490*/  BSYNC.RECONVERGENT B1 ;  /* 0x0000000000017941 */ /* 0x000fea0003800200 */
.L_x_14570:
        /* <DEDUP_REMOVED lines=86> */
.L_x_14575:
[----:B------:R-:W-:Y:S05]  /*ba00*/  BSYNC.RECONVERGENT B0 ;  /* 0x0000000000007941 */ /* 0x000fea0003800200 */
.L_x_14574:
[----:B-----5:R3:W-:Y:S02]  /*ba10*/  STS.128 [R106+0x2000], R32 ;  /* 0x002000206a007388 */ /* 0x0207e40000000c00 */
.L_x_14569:
[----:B------:R-:W-:Y:S05]  /*ba20*/  BSYNC.RECONVERGENT B2 ;  /* 0x0000000000027941 */ /* 0x000fea0003800200 */
.L_x_14568:
        /* <DEDUP_REMOVED lines=91> */
.L_x_14581:
[----:B------:R-:W-:Y:S05]  /*bfe0*/  BSYNC.RECONVERGENT B0 ;  /* 0x0000000000007941 */ /* 0x000fea0003800200 */
.L_x_14580:
[----:B-----5:R1:W-:Y:S02]  /*bff0*/  STS.128 [R106+0x800], R32 ;  /* 0x000800206a007388 */ /* 0x0203e40000000c00 */
.L_x_14579:
[----:B------:R-:W-:Y:S05]  /*c000*/  BSYNC.RECONVERGENT B1 ;  /* 0x0000000000017941 */ /* 0x000fea0003800200 */
.L_x_14578:
        /* <DEDUP_REMOVED lines=84> */
.L_x_14583:
[----:B------:R-:W-:Y:S05]  /*c550*/  BSYNC.RECONVERGENT B0 ;  /* 0x0000000000007941 */ /* 0x000fea0003800200 */
.L_x_14582:
[----:B-----5:R3:W-:Y:S02]  /*c560*/  STS.128 [R106+0x2800], R32 ;  /* 0x002800206a007388 */ /* 0x0207e40000000c00 */
.L_x_14577:
[----:B------:R-:W-:Y:S05]  /*c570*/  BSYNC.RECONVERGENT B2 ;  /* 0x0000000000027941 */ /* 0x000fea0003800200 */
.L_x_14576:
        /* <DEDUP_REMOVED lines=92> */
.L_x_14589:
[----:B------:R-:W-:Y:S05]  /*cb40*/  BSYNC.RECONVERGENT B0 ;  /* 0x0000000000007941 */ /* 0x000fea0003800200 */
.L_x_14588:
[----:B-----5:R3:W-:Y:S02]  /*cb50*/  STS.128 [R106+0x1000], R32 ;  /* 0x001000206a007388 */ /* 0x0207e40000000c00 */
.L_x_14587:
[----:B------:R-:W-:Y:S05]  /*cb60*/  BSYNC.RECONVERGENT B1 ;  /* 0x0000000000017941 */ /* 0x000fea0003800200 */
.L_x_14586:
        /* <DEDUP_REMOVED lines=84> */
.L_x_14591:
[----:B------:R-:W-:Y:S05]  /*d0b0*/  BSYNC.RECONVERGENT B0 ;  /* 0x0000000000007941 */ /* 0x000fea0003800200 */
.L_x_14590:
[----:B-----5:R3:W-:Y:S02]  /*d0c0*/  STS.128 [R106+0x3000], R32 ;  /* 0x003000206a007388 */ /* 0x0207e40000000c00 */
.L_x_14585:
[----:B------:R-:W-:Y:S05]  /*d0d0*/  BSYNC.RECONVERGENT B2 ;  /* 0x0000000000027941 */ /* 0x000fea0003800200 */
.L_x_14584:
        /* <DEDUP_REMOVED lines=55> */
[--C-:B---3--:R-:W-:Y:S02]  /*d450*/  HADD2.F32 R4, -RZ, R8.reuse.H0_H0 ;  /* 0x20000008ff047230 */ /* 0x108fe40000004100 */
        /* <DEDUP_REMOVED lines=37> */
.L_x_14595:
[----:B------:R-:W-:Y:S05]  /*d6b0*/  BSYNC.RECONVERGENT B0 ;  /* 0x0000000000007941 */ /* 0x000fea0003800200 */
.L_x_14594:
[----:B-----5:R1:W-:Y:S02]  /*d6c0*/  STS.128 [R106+0x1800], R32 ;  /* 0x001800206a007388 */ /* 0x0203e40000000c00 */
.L_x_14593:
[----:B------:R-:W-:Y:S05]  /*d6d0*/  BSYNC.RECONVERGENT B1 ;  /* 0x0000000000017941 */ /* 0x000fea0003800200 */
.L_x_14592:
        /* <DEDUP_REMOVED lines=84> */
.L_x_14597:
[----:B------:R-:W-:Y:S05]  /*dc20*/  BSYNC.RECONVERGENT B0 ;  /* 0x0000000000007941 */ /* 0x000fea0003800200 */
.L_x_14596:
[----:B-----5:R1:W-:Y:S02]  /*dc30*/  STS.128 [R106+0x3800], R32 ;  /* 0x003800206a007388 */ /* 0x0203e40000000c00 */
.L_x_14536:
[----:B------:R-:W-:Y:S05]  /*dc40*/  BSYNC.RECONVERGENT B3 ;  /* 0x0000000000037941 */ /* 0x000fea0003800200 */
.L_x_14528:
        /* <DEDUP_REMOVED lines=26> */
.L_x_14599:
[----:B------:R-:W-:Y:S05]  /*ddf0*/  BSYNC.RECONVERGENT B0 ;  /* 0x0000000000007941 */ /* 0x000fea0003800200 */
.L_x_14598:
        /* <DEDUP_REMOVED lines=14> */
.L_x_14601:
[----:B------:R-:W-:Y:S05]  /*dee0*/  BSYNC.RECONVERGENT B0 ;  /* 0x0000000000007941 */ /* 0x000fea0003800200 */
.L_x_14600:
        /* <DEDUP_REMOVED lines=16> */
.L_x_14603:
[----:B------:R-:W-:Y:S05]  /*dff0*/  BSYNC.RECONVERGENT B0 ;  /* 0x0000000000007941 */ /* 0x000fea0003800200 */
.L_x_14602:
        /* <DEDUP_REMOVED lines=16> */
.L_x_14605:
[----:B------:R-:W-:Y:S05]  /*e100*/  BSYNC.RECONVERGENT B0 ;  /* 0x0000000000007941 */ /* 0x000fea0003800200 */
.L_x_14604:
[----:B------:R-:W4:Y:S04]  /*e110*/  LD.E.64 R14, desc[UR4][R102.64+0x1c0] ;  /* 0x0001c004660e7980 */ /* 0x000f28000c101b00 */
[----:B-1-3--:R-:W3:Y:S01]  /*e120*/  LD.E.64 R8, desc[UR4][R102.64+0x1b8] ;  /* 0x0001b80466087980 */ /* 0x00aee2000c101b00 */
[----:B------:R-:W-:-:S03]  /*e130*/  IMAD.MOV.U32 R110, RZ, RZ, R158 ;  /* 0x000000ffff6e7224 */ /* 0x000fc600078e009e */
[----:B--2---:R-:W2:Y:S04]  /*e140*/  LD.E R6, desc[UR4][R102.64+0xd8] ;  /* 0x0000d80466067980 */ /* 0x004ea8000c101900 */
[----:B------:R-:W0:Y:S04]  /*e150*/  LDGDEPBAR ;  /* 0x00000000000079af */ /* 0x000e280000000000 */
[----:B------:R1:W5:Y:S02]  /*e160*/  LD.E R7, desc[UR4][R102.64+0x188] ;  /* 0x0001880466077980 */ /* 0x000364000c101900 */
[----:B----45:R-:W-:-:S04]  /*e170*/  IMAD.WIDE.U32 R10, R159, R14, R110 ;  /* 0x0000000e9f0a7225 */ /* 0x030fc800078e006e */
[----:B------:R-:W-:Y:S01]  /*e180*/  IMAD R0, R15, R159, RZ ;  /* 0x0000009f0f007224 */ /* 0x000fe200078e02ff */
[----:B---3--:R-:W-:Y:S01]  /*e190*/  LEA R8, P0, R10, R8, 0x2 ;  /* 0x000000080a087211 */ /* 0x008fe200078010ff */
[----:B------:R1:W5:Y:S02]  /*e1a0*/  LD.E R15, desc[UR4][R102.64+0x184] ;  /* 0x00018404660f7980 */ /* 0x000364000c101900 */
[----:B------:R-:W-:-:S05]  /*e1b0*/  IMAD.IADD R0, R11, 0x1, R0 ;  /* 0x000000010b007824 */ /* 0x000fca00078e0200 */
[----:B------:R-:W-:-:S05]  /*e1c0*/  LEA.HI.X R9, R10, R9, R0, 0x2, P0 ;  /* 0x000000090a097211 */ /* 0x000fca00000f1400 */
[----:B------:R-:W3:Y:S01]  /*e1d0*/  LD.E R4, desc[UR4][R8.64] ;  /* 0x0000000408047980 */ /* 0x000ee2000c101900 */
[----:B--2---:R-:W3:Y:S01]  /*e1e0*/  MUFU.RCP R163, R6 ;  /* 0x0000000600a37308 */ /* 0x004ee20000001000 */
[----:B------:R-:W-:-:S04]  /*e1f0*/  DEPBAR.LE SB0, 0x0 ;  /* 0x000080000000791a */ /* 0x000fc80000000000 */
[----:B------:R-:W-:Y:S01]  /*e200*/  LOP3.LUT R107, R66, 0x8, R107, 0xf8, !PT ;  /* 0x00000008426b7812 */ /* 0x000fe200078ef86b */
[----:B------:R-:W-:Y:S01]  /*e210*/  BSSY.RECONVERGENT B0, `(.L_x_14606) ;  /* 0x0000019000007945 */ /* 0x000fe20003800200 */
[C---:B------:R-:W-:Y:S01]  /*e220*/  SHF.L.U32 R0, R59.reuse, 0x5, RZ ;  /* 0x000000053b007819 */ /* 0x040fe200000006ff */
[----:B------:R-:W-:Y:S01]  /*e230*/  IMAD.SHL.U32 R56, R59, 0x2, RZ ;  /* 0x000000023b387824 */ /* 0x000fe200078e00ff */
[----:B------:R-:W-:Y:S02]  /*e240*/  LOP3.LUT R14, R107, 0x38, R62, 0x78, !PT ;  /* 0x000000386b0e7812 */ /* 0x000fe400078e783e */
[----:B------:R-:W-:Y:S01]  /*e250*/  LOP3.LUT R139, R57, 0x7c00, R0, 0xf8, !PT ;  /* 0x00007c00398b7812 */ /* 0x000fe200078ef800 */
        /* <DEDUP_REMOVED lines=18> */
.L_x_14607:
[----:B------:R2:W-:Y:S04]  /*e380*/  STS.128 [R106+0x8000], RZ ;  /* 0x008000ff6a007388 */ /* 0x0005e80000000c00 */
[----:B------:R2:W-:Y:S02]  /*e390*/  STS.128 [R106+0xa000], RZ ;  /* 0x00a000ff6a007388 */ /* 0x0005e40000000c00 */
.L_x_14608:
[----:B------:R-:W-:Y:S05]  /*e3a0*/  BSYNC.RECONVERGENT B0 ;  /* 0x0000000000007941 */ /* 0x000fea0003800200 */
.L_x_14606:
[-C--:B------:R-:W-:Y:S01]  /*e3b0*/  ISETP.GE.AND P1, PT, R24, R3.reuse, PT ;  /* 0x000000031800720c */ /* 0x080fe20003f26270 */
        /* <DEDUP_REMOVED lines=20> */
.L_x_14610:
[----:B------:R-:W-:Y:S05]  /*e500*/  BSYNC.RECONVERGENT B0 ;  /* 0x0000000000007941 */ /* 0x000fea0003800200 */
.L_x_14609:
        /* <DEDUP_REMOVED lines=18> */
.L_x_14612:
[----:B------:R-:W-:Y:S05]  /*e630*/  BSYNC.RECONVERGENT B0 ;  /* 0x0000000000007941 */ /* 0x000fea0003800200 */
.L_x_14611:
        /* <DEDUP_REMOVED lines=18> */
.L_x_14614:
[----:B------:R-:W-:Y:S05]  /*e760*/  BSYNC.RECONVERGENT B0 ;  /* 0x0000000000007941 */ /* 0x000fea0003800200 */
.L_x_14613:
        /* <DEDUP_REMOVED lines=16> */
[----:B------:R-:W-:Y:S02]  /*e870*/  SHF.R.U32.HI R3, RZ, 0x2, R59 ;  /* 0x00000002ff037819 */ /* 0x000fe4000001163b */
[----:B------:R-:W-:Y:S02]  /*e880*/  LOP3.LUT R110, R110, 0x1f0, RZ, 0xc0, !PT ;  /* 0x000001f06e6e7812 */ /* 0x000fe400078ec0ff */
[----:B------:R-:W-:Y:S02]  /*e890*/  LOP3.LUT R3, R3, 0x7, RZ, 0xc0, !PT ;  /* 0x0000000703037812 */ /* 0x000fe400078ec0ff */
[----:B------:R-:W-:Y:S01]  /*e8a0*/  ISETP.GT.AND P0, PT, R105, R148, PT ;  /* 0x000000946900720c */ /* 0x000fe20003f04270 */
[----:B--2---:R-:W-:Y:S01]  /*e8b0*/  ULEA UR6, UR6, UR7, 0x18 ;  /* 0x0000000706067291 */ /* 0x004fe2000f8ec0ff */
[----:B------:R-:W-:Y:S02]  /*e8c0*/  IADD3 R7, PT, PT, R7, R60, -R157 ;  /* 0x0000003c07077210 */ /* 0x000fe40007ffe89d */
[----:B-----5:R-:W-:-:S02]  /*e8d0*/  IADD3 R15, PT, PT, R60, -R157, -R15 ;  /* 0x8000009d3c0f7210 */ /* 0x020fc40007ffe80f */
[----:B------:R-:W-:Y:S01]  /*e8e0*/  LOP3.LUT R107, R56, 0x6, RZ, 0xc0, !PT ;  /* 0x00000006386b7812 */ /* 0x000fe200078ec0ff */
[----:B------:R-:W-:Y:S01]  /*e8f0*/  VIADD R138, R0, UR6 ;  /* 0x00000006008a7c36 */ /* 0x000fe20008000000 */
[----:B------:R-:W-:Y:S02]  /*e900*/  LEA R139, R139, UR6, 0x1 ;  /* 0x000000068b8b7c11 */ /* 0x000fe4000f8e08ff */
[----:B------:R-:W-:Y:S01]  /*e910*/  LDSM.16.M88.4 R44, [R0+UR6+0x4000] ;  /* 0x00400006002c783b */ /* 0x000fe20008000200 */
[C-C-:B------:R-:W-:Y:S02]  /*e920*/  IMAD.IADD R134, R138.reuse, 0x1, R4.reuse ;  /* 0x000000018a867824 */ /* 0x140fe400078e0204 */
[C---:B------:R-:W-:Y:S01]  /*e930*/  IMAD.IADD R137, R139.reuse, 0x1, R4 ;  /* 0x000000018b897824 */ /* 0x040fe200078e0204 */
[----:B------:R-:W2:Y:S01]  /*e940*/  LDSM.16.M88.4 R52, [R139] ;  /* 0x000000008b34783b */ /* 0x000ea20000000200 */
[--C-:B------:R-:W-:Y:S02]  /*e950*/  IMAD.IADD R136, R139, 0x1, R6.reuse ;  /* 0x000000018b887824 */ /* 0x100fe400078e0206 */
[----:B------:R-:W-:Y:S01]  /*e960*/  IMAD.IADD R133, R138, 0x1, R6 ;  /* 0x000000018a857824 */ /* 0x000fe200078e0206 */
[----:B------:R-:W4:Y:S01]  /*e970*/  LDSM.16.M88.4 R36, [R0+UR6+0x4800] ;  /* 0x004800060024783b */ /* 0x000f220008000200 */
[----:B------:R-:W-:-:S02]  /*e980*/  IMAD.IADD R135, R4, 0x1, R136 ;  /* 0x0000000104877824 */ /* 0x000fc400078e0288 */
[----:B------:R-:W-:Y:S01]  /*e990*/  IMAD.IADD R132, R4, 0x1, R133 ;  /* 0x0000000104847824 */ /* 0x000fe200078e0285 */
[----:B------:R-:W4:Y:S01]  /*e9a0*/  LDSM.16.M88.4 R28, [R0+UR6+0x5000] ;  /* 0x00500006001c783b */ /* 0x000f220008000200 */
[----:B------:R-:W-:-:S03]  /*e9b0*/  IMAD.IADD R111, R58, 0x1, R107 ;  /* 0x000000013a6f7824 */ /* 0x000fc600078e026b */
[----:B-1-3--:R-:W1:Y:S04]  /*e9c0*/  LDSM.16.M88.4 R8, [R0+UR6+0x5800] ;  /* 0x005800060008783b */ /* 0x00ae680008000200 */
[----:B------:R-:W-:Y:S04]  /*e9d0*/  LDSM.16.M88.4 R76, [R137] ;  /* 0x00000000894c783b */ /* 0x000fe80000000200 */
[----:B------:R-:W3:Y:S04]  /*e9e0*/  LDSM.16.M88.4 R16, [R134+0x4000] ;  /* 0x004000008610783b */ /* 0x000ee80000000200 */
[----:B------:R-:W3:Y:S04]  /*e9f0*/  LDSM.16.M88.4 R64, [R134+0x4800] ;  /* 0x004800008640783b */ /* 0x000ee80000000200 */
[----:B------:R-:W3:Y:S04]  /*ea00*/  LDSM.16.M88.4 R20, [R134+0x5000] ;  /* 0x005000008614783b */ /* 0x000ee80000000200 */
[----:B------:R-:W3:Y:S04]  /*ea10*/  LDSM.16.M88.4 R80, [R134+0x5800] ;  /* 0x005800008650783b */ /* 0x000ee80000000200 */
[----:B------:R-:W-:Y:S01]  /*ea20*/  LDSM.16.M88.4 R72, [R133+0x4000] ;  /* 0x004000008548783b */ /* 0x000fe20000000200 */
[C---:B--2---:R-:W-:Y:S03]  /*ea30*/  HMMA.16816.F32 R48, R52.reuse, R44, RZ ;  /* 0x0000002c3430723c */ /* 0x044fe600000018ff */
[----:B------:R-:W-:Y:S04]  /*ea40*/  LDSM.16.M88.4 R88, [R133+0x5000] ;  /* 0x005000008558783b */ /* 0x000fe80000000200 */
[----:B------:R-:W-:Y:S01]  /*ea50*/  LDSM.16.M88.4 R68, [R133+0x5800] ;  /* 0x005800008544783b */ /* 0x000fe20000000200 */
[C---:B------:R-:W-:Y:S03]  /*ea60*/  HMMA.16816.F32 R44, R52.reuse, R46, RZ ;  /* 0x0000002e342c723c */ /* 0x040fe600000018ff */
[----:B------:R-:W-:Y:S05]  /*ea70*/  LDSM.16.M88.4 R84, [R132+0x4800] ;  /* 0x004800008454783b */ /* 0x000fea0000000200 */
[C---:B----4-:R-:W-:Y:S08]  /*ea80*/  HMMA.16816.F32 R40, R52.reuse, R36, RZ ;  /* 0x000000243428723c */ /* 0x050ff000000018ff */
[C---:B------:R-:W-:Y:S08]  /*ea90*/  HMMA.16816.F32 R32, R52.reuse, R28, RZ ;  /* 0x0000001c3420723c */ /* 0x040ff000000018ff */
[C---:B------:R-:W-:Y:S08]  /*eaa0*/  HMMA.16816.F32 R36, R52.reuse, R38, RZ ;  /* 0x000000263424723c */ /* 0x040ff000000018ff */
[C---:B------:R-:W-:Y:S08]  /*eab0*/  HMMA.16816.F32 R28, R52.reuse, R30, RZ ;  /* 0x0000001e341c723c */ /* 0x040ff000000018ff */
[C---:B-1----:R-:W-:Y:S08]  /*eac0*/  HMMA.16816.F32 R24, R52.reuse, R8, RZ ;  /* 0x000000083418723c */ /* 0x042ff000000018ff */
[----:B------:R-:W-:Y:S01]  /*ead0*/  HMMA.16816.F32 R52, R52, R10, RZ ;  /* 0x0000000a3434723c */ /* 0x000fe200000018ff */
[----:B------:R-:W1:Y:S07]  /*eae0*/  LDSM.16.M88.4 R8, [R136] ;  /* 0x000000008808783b */ /* 0x000e6e0000000200 */
        /* <DEDUP_REMOVED lines=21> */
[----:B------:R-:W-:Y:S07]  /*ec40*/  LDSM.16.M88.4 R88, [R134+0x7800] ;  /* 0x007800008658783b */ /* 0x000fee0000000200 */
[C---:B------:R-:W-:Y:S08]  /*ec50*/  HMMA.16816.F32 R24, R8.reuse, R68, R24 ;  /* 0x000000440818723c */ /* 0x040ff00000001818 */
[----:B------:R-:W-:Y:S01]  /*ec60*/  HMMA.16816.F32 R52, R8, R70, R52 ;  /* 0x000000460834723c */ /* 0x000fe20000001834 */
[----:B------:R-:W2:Y:S04]  /*ec70*/  LDSM.16.M88.4 R8, [R0+UR6+0x6800] ;  /* 0x006800060008783b */ /* 0x000ea80008000200 */
[----:B------:R-:W2:Y:S03]  /*ec80*/  LDSM.16.M88.4 R68, [R0+UR6+0x7000] ;  /* 0x007000060044783b */ /* 0x000ea60008000200 */
[C---:B---3--:R-:W-:Y:S08]  /*ec90*/  HMMA.16816.F32 R48, R20.reuse, R64, R48 ;  /* 0x000000401430723c */ /* 0x048ff00000001830 */
[C---:B------:R-:W-:Y:S01]  /*eca0*/  HMMA.16816.F32 R44, R20.reuse, R66, R44 ;  /* 0x00000042142c723c */ /* 0x040fe2000000182c */
[----:B------:R-:W3:Y:S07]  /*ecb0*/  LDSM.16.M88.4 R64, [R0+UR6+0x7800] ;  /* 0x007800060040783b */ /* 0x000eee0008000200 */
        /* <DEDUP_REMOVED lines=18> */
[----:B------:R-:W4:Y:S07]  /*ede0*/  LDSM.16.M88.4 R68, [R133+0x6800] ;  /* 0x006800008544783b */ /* 0x000f2e0000000200 */
[----:B---3--:R-:W-:Y:S08]  /*edf0*/  HMMA.16816.F32 R24, R80, R64, R24 ;  /* 0x000000405018723c */ /* 0x008ff00000001818 */
[C---:B-1----:R-:W-:Y:S08]  /*ee00*/  HMMA.16816.F32 R48, R84.reuse, R20, R48 ;  /* 0x000000145430723c */ /* 0x042ff00000001830 */
[----:B------:R-:W-:Y:S01]  /*ee10*/  HMMA.16816.F32 R44, R84, R22, R44 ;  /* 0x00000016542c723c */ /* 0x000fe2000000182c */
[----:B------:R-:W-:Y:S07]  /*ee20*/  LDSM.16.M88.4 R20, [R132+0x6000] ;  /* 0x006000008414783b */ /* 0x000fee0000000200 */
[----:B------:R-:W-:Y:S01]  /*ee30*/  HMMA.16816.F32 R80, R80, R66, R52 ;  /* 0x000000425050723c */ /* 0x000fe20000001834 */
[----:B------:R-:W1:Y:S04]  /*ee40*/  LDSM.16.M88.4 R64, [R133+0x7000] ;  /* 0x007000008540783b */ /* 0x000e680000000200 */
[----:B------:R-:W3:Y:S03]  /*ee50*/  LDSM.16.M88.4 R52, [R133+0x7800] ;  /* 0x007800008534783b */ /* 0x000ee60000000200 */
[C---:B--2---:R-:W-:Y:S08]  /*ee60*/  HMMA.16816.F32 R40, R84.reuse, R16, R40 ;  /* 0x000000105428723c */ /* 0x044ff00000001828 */
[C---:B------:R-:W-:Y:S01]  /*ee70*/  HMMA.16816.F32 R36, R84.reuse, R18, R36 ;  /* 0x000000125424723c */ /* 0x040fe20000001824 */
[----:B------:R-:W-:Y:S07]  /*ee80*/  LDSM.16.M88.4 R16, [R132+0x6800] ;  /* 0x006800008410783b */ /* 0x000fee0000000200 */
[C---:B----4-:R-:W-:Y:S08]  /*ee90*/  HMMA.16816.F32 R32, R84.reuse, R8, R32 ;  /* 0x000000085420723c */ /* 0x050ff00000001820 */
[----:B------:R-:W-:Y:S01]  /*eea0*/  HMMA.16816.F32 R28, R84, R10, R28 ;  /* 0x0000000a541c723c */ /* 0x000fe2000000181c */
[----:B------:R-:W2:Y:S07]  /*eeb0*/  LDSM.16.M88.4 R8, [R135+0x2000] ;  /* 0x002000008708783b */ /* 0x000eae0000000200 */
[C---:B------:R-:W-:Y:S08]  /*eec0*/  HMMA.16816.F32 R48, R76.reuse, R72, R48 ;  /* 0x000000484c30723c */ /* 0x040ff00000001830 */
[----:B------:R-:W-:Y:S08]  /*eed0*/  HMMA.16816.F32 R44, R76, R74, R44 ;  /* 0x0000004a4c2c723c */ /* 0x000ff0000000182c */
[C---:B------:R-:W-:Y:S08]  /*eee0*/  HMMA.16816.F32 R24, R84.reuse, R88, R24 ;  /* 0x000000585418723c */ /* 0x040ff00000001818 */
[----:B------:R-:W-:Y:S01]  /*eef0*/  HMMA.16816.F32 R80, R84, R90, R80 ;  /* 0x0000005a5450723c */ /* 0x000fe20000001850 */
[----:B------:R-:W4:Y:S07]  /*ef00*/  LDSM.16.M88.4 R84, [R132+0x7000] ;  /* 0x007000008454783b */ /* 0x000f2e0000000200 */
[----:B------:R-:W-:Y:S01]  /*ef10*/  HMMA.16816.F32 R72, R76, R68, R40 ;  /* 0x000000444c48723c */ /* 0x000fe20000001828 */
[----:B------:R-:W4:Y:S01]  /*ef20*/  LDSM.16.M88.4 R40, [R132+0x7800] ;  /* 0x007800008428783b */ /* 0x000f220000000200 */
[----:B------:R-:W-:-:S06]  /*ef30*/  DEPBAR.LE SB0, 0x0 ;  /* 0x000080000000791a */ /* 0x000fcc0000000000 */
[C---:B------:R-:W-:Y:S08]  /*ef40*/  HMMA.16816.F32 R36, R76.reuse, R70, R36 ;  /* 0x000000464c24723c */ /* 0x040ff00000001824 */
[C---:B-1----:R-:W-:Y:S08]  /*ef50*/  HMMA.16816.F32 R32, R76.reuse, R64, R32 ;  /* 0x000000404c20723c */ /* 0x042ff00000001820 */
[C---:B------:R-:W-:Y:S08]  /*ef60*/  HMMA.16816.F32 R28, R76.reuse, R66, R28 ;  /* 0x000000424c1c723c */ /* 0x040ff0000000181c */
[C---:B---3--:R-:W-:Y:S08]  /*ef70*/  HMMA.16816.F32 R24, R76.reuse, R52, R24 ;  /* 0x000000344c18723c */ /* 0x048ff00000001818 */
[----:B------:R-:W-:Y:S08]  /*ef80*/  HMMA.16816.F32 R80, R76, R54, R80 ;  /* 0x000000364c50723c */ /* 0x000ff00000001850 */
[----:B--2---:R-:W-:Y:S05]  /*ef90*/  HMMA.16816.F32 R72, R8, R16, R72 ;  /* 0x000000100848723c */ /* 0x004fea0000001848 */
[----:B------:R-:W-:-:S04]  /*efa0*/  IMAD.IADD R17, R110, 0x1, R3 ;  /* 0x000000016e117824 */ /* 0x000fc800078e0203 */
[--C-:B------:R-:W-:Y:S02]  /*efb0*/  IMAD.IADD R164, R156, 0x1, R17.reuse ;  /* 0x000000019ca47824 */ /* 0x100fe400078e0211 */
[----:B------:R-:W-:Y:S01]  /*efc0*/  IMAD.IADD R0, R104, 0x1, R17 ;  /* 0x0000000168007824 */ /* 0x000fe200078e0211 */
[----:B------:R-:W-:Y:S03]  /*efd0*/  HMMA.16816.F32 R48, R8, R20, R48 ;  /* 0x000000140830723c */ /* 0x000fe60000001830 */
[C---:B------:R-:W-:Y:S02]  /*efe0*/  IMAD.IADD R7, R164.reuse, 0x1, R7 ;  /* 0x00000001a4077824 */ /* 0x040fe400078e0207 */
[----:B------:R-:W-:-:S03]  /*eff0*/  IMAD.IADD R164, R164, 0x1, R15 ;  /* 0x00000001a4a47824 */ /* 0x000fc600078e020f */
[C-C-:B------:R-:W-:Y:S01]  /*f000*/  VIADDMNMX R165, R7.reuse, 0x1, R60.reuse, PT ;  /* 0x0000000107a57846 */ /* 0x140fe2000380013c */
[C---:B------:R-:W-:Y:S03]  /*f010*/  HMMA.16816.F32 R44, R8.reuse, R22, R44 ;  /* 0x00000016082c723c */ /* 0x040fe6000000182c */
[----:B------:R-:W-:Y:S02]  /*f020*/  VIMNMX R166, PT, PT, RZ, R164, !PT ;  /* 0x000000a4ffa67248 */ /* 0x000fe40007fe0100 */
[----:B------:R-:W-:Y:S02]  /*f030*/  VIADDMNMX R162, R7, 0x9, R60, PT ;  /* 0x0000000907a27846 */ /* 0x000fe4000380013c */
[----:B------:R-:W-:Y:S01]  /*f040*/  VIADDMNMX R164, R164, 0x8, RZ, !PT ;  /* 0x00000008a4a47846 */ /* 0x000fe200078001ff */
[C---:B------:R-:W-:Y:S08]  /*f050*/  HMMA.16816.F32 R36, R8.reuse, R18, R36 ;  /* 0x000000120824723c */ /* 0x040ff00000001824 */
[C---:B----4-:R-:W-:Y:S08]  /*f060*/  HMMA.16816.F32 R32, R8.reuse, R84, R32 ;  /* 0x000000540820723c */ /* 0x050ff00000001820 */
[C---:B------:R-:W-:Y:S08]  /*f070*/  HMMA.16816.F32 R28, R8.reuse, R86, R28 ;  /* 0x00000056081c723c */ /* 0x040ff0000000181c */
        /* <DEDUP_REMOVED lines=17> */
.L_x_14618:
[----:B------:R-:W2:Y:S01]  /*f190*/  LD.E R17, desc[UR4][R102.64+0x170] ;  /* 0x0001700466117980 */ /* 0x000ea2000c101900 */
[C---:B------:R-:W-:Y:S02]  /*f1a0*/  IADD3 R15, PT, PT, R58.reuse, -0x40, RZ ;  /* 0xffffffc03a0f7810 */ /* 0x040fe40007ffe0ff */
        /* <DEDUP_REMOVED lines=58> */
.L_x_14619:
[----:B------:R-:W-:Y:S05]  /*f550*/  BSYNC.RECONVERGENT B0 ;  /* 0x0000000000007941 */ /* 0x000fea0003800200 */
.L_x_14617:
        /* <DEDUP_REMOVED lines=55> */
.L_x_14616:
[----:B------:R-:W-:Y:S05]  /*f8d0*/  BSYNC.RECONVERGENT B1 ;  /* 0x0000000000017941 */ /* 0x000fea0003800200 */
.L_x_14615:
[----:B------:R-:W3:Y:S01]  /*f8e0*/  LD.E R121, desc[UR4][R102.64+0xdc] ;  /* 0x0000dc0466797980 */ /* 0x000ee2000c101900 */
[C---:B------:R-:W-:Y:S02]  /*f8f0*/  IMAD.IADD R59, R111.reuse, 0x1, R157 ;  /* 0x000000016f3b7824 */ /* 0x040fe400078e029d */
[C---:B------:R-:W-:Y:S02]  /*f900*/  VIADD R18, R0.reuse, 0x8 ;  /* 0x0000000800127836 */ /* 0x040fe40000000000 */
[C-C-:B------:R-:W-:Y:S01]  /*f910*/  IMAD.IADD R15, R0.reuse, 0x1, -R59.reuse ;  /* 0x00000001000f7824 */ /* 0x140fe200078e0a3b */
[--C-:B------:R-:W-:Y:S01]  /*f920*/  IADD3 R62, PT, PT, R0, -0x1, -R59.reuse ;  /* 0xffffffff003e7810 */ /* 0x100fe20007ffe83b */
[--C-:B------:R-:W-:Y:S01]  /*f930*/  IMAD.IADD R43, R18, 0x1, -R59.reuse ;  /* 0x00000001122b7824 */ /* 0x100fe200078e0a3b */
        /* <DEDUP_REMOVED lines=10> */
[C-C-:B--2---:R-:W-:Y:S02]  /*f9e0*/  IADD3 R10, PT, PT, R0.reuse, -0x30, -R59.reuse ;  /* 0xffffffd0000a7810 */ /* 0x144fe40007ffe83b */
[C-C-:B------:R-:W-:Y:S02]  /*f9f0*/  IADD3 R8, PT, PT, R0.reuse, -0x31, -R59.reuse ;  /* 0xffffffcf00087810 */ /* 0x140fe40007ffe83b */
[--C-:B------:R-:W-:Y:S02]  /*fa00*/  IADD3 R2, PT, PT, R0, -0x38, -R59.reuse ;  /* 0xffffffc800027810 */ /* 0x100fe40007ffe83b */
        /* <DEDUP_REMOVED lines=10> */
[C-C-:B------:R-:W-:Y:S02]  /*fab0*/  IADD3 R42, PT, PT, R18.reuse, -0x29, -R59.reuse ;  /* 0xffffffd7122a7810 */ /* 0x140fe40007ffe83b */
[C-C-:B------:R-:W-:Y:S02]  /*fac0*/  IADD3 R40, PT, PT, R18.reuse, -0x30, -R59.reuse ;  /* 0xffffffd012287810 */ /* 0x140fe40007ffe83b */
[C-C-:B------:R-:W-:Y:S02]  /*fad0*/  IADD3 R22, PT, PT, R18.reuse, -0x31, -R59.reuse ;  /* 0xffffffcf12167810 */ /* 0x140fe40007ffe83b */
[----:B------:R-:W-:-:S02]  /*fae0*/  IADD3 R20, PT, PT, R18, -0x38, -R59 ;  /* 0xffffffc812147810 */ /* 0x000fc40007ffe83b */
[--C-:B------:R-:W-:Y:S02]  /*faf0*/  IADD3 R0, PT, PT, R0, -0x39, -R59.reuse ;  /* 0xffffffc700007810 */ /* 0x100fe40007ffe83b */
[----:B------:R-:W-:Y:S01]  /*fb00*/  IADD3 R18, PT, PT, R18, -0x39, -R59 ;  /* 0xffffffc712127810 */ /* 0x000fe20007ffe83b */
[----:B------:R-:W-:Y:S01]  /*fb10*/  VIADD R59, R15, 0xfffffff8 ;  /* 0xfffffff80f3b7836 */ /* 0x000fe20000000000 */
[----:B------:R-:W-:Y:S02]  /*fb20*/  I2FP.F32.S32 R62, R62 ;  /* 0x0000003e003e7245 */ /* 0x000fe40000201400 */
[----:B------:R-:W-:Y:S02]  /*fb30*/  IABS R60, R60 ;  /* 0x0000003c003c7213 */ /* 0x000fe40000000000 */
[----:B------:R-:W-:Y:S02]  /*fb40*/  IABS R59, R59 ;  /* 0x0000003b003b7213 */ /* 0x000fe40000000000 */
[----:B------:R-:W-:-:S02]  /*fb50*/  ISETP.GE.AND P3, PT, R17, R166, PT ;  /* 0x000000a61100720c */ /* 0x000fc40003f66270 */
[C---:B------:R-:W-:Y:S02]  /*fb60*/  ISETP.GE.AND P1, PT, R17.reuse, R165, PT ;  /* 0x000000a51100720c */ /* 0x040fe40003f26270 */
[C---:B------:R-:W-:Y:S02]  /*fb70*/  ISETP.GE.AND P0, PT, R17.reuse, R164, PT ;  /* 0x000000a41100720c */ /* 0x040fe40003f06270 */
[----:B------:R-:W-:Y:S01]  /*fb80*/  ISETP.GE.AND P2, PT, R17, R162, PT ;  /* 0x000000a21100720c */ /* 0x000fe20003f46270 */
[----:B------:R-:W-:Y:S01]  /*fb90*/  FFMA.FTZ R17, -R163, R62, R49 ;  /* 0x0000003ea3117223 */ /* 0x000fe20000010131 */
[----:B------:R-:W-:Y:S01]  /*fba0*/  I2FP.F32.S32 R60, R60 ;  /* 0x0000003c003c7245 */ /* 0x000fe20000201400 */
[----:B------:R-:W-:Y:S01]  /*fbb0*/  VIADD R49, R111, 0x8 ;  /* 0x000000086f317836 */ /* 0x000fe20000000000 */
[----:B------:R-:W-:Y:S02]  /*fbc0*/  I2FP.F32.S32 R59, R59 ;  /* 0x0000003b003b7245 */ /* 0x000fe40000201400 */
[----:B------:R-:W-:Y:S01]  /*fbd0*/  FSEL R17, R17, -INF , P3 ;  /* 0xff80000011117808 */ /* 0x000fe20001800000 */
[C---:B------:R-:W-:Y:S01]  /*fbe0*/  FFMA.FTZ R51, -R163.reuse, R60, R51 ;  /* 0x0000003ca3337223 */ /* 0x040fe20000010133 */
[----:B------:R-:W-:Y:S01]  /*fbf0*/  IABS R16, R16 ;  /* 0x0000001000107213 */ /* 0x000fe20000000000 */
[----:B------:R-:W-:Y:S01]  /*fc00*/  FFMA.FTZ R44, -R163, R59, R44 ;  /* 0x0000003ba32c7223 */ /* 0x000fe2000001012c */
[----:B------:R-:W-:-:S02]  /*fc10*/  IABS R59, R15 ;  /* 0x0000000f003b7213 */ /* 0x000fc40000000000 */
[----:B------:R-:W-:Y:S02]  /*fc20*/  FSEL R15, R17, -INF , !P1 ;  /* 0xff800000110f7808 */ /* 0x000fe40004800000 */
[----:B------:R-:W-:Y:S01]  /*fc30*/  FSEL R17, R51, -INF , P0 ;  /* 0xff80000033117808 */ /* 0x000fe20000000000 */
[----:B------:R-:W-:Y:S01]  /*fc40*/  IMAD.MOV.U32 R51, RZ, RZ, R16 ;  /* 0x000000ffff337224 */ /* 0x000fe200078e0010 */
[----:B------:R-:W-:Y:S02]  /*fc50*/  I2FP.F32.S32 R16, R59 ;  /* 0x0000003b00107245 */ /* 0x000fe40000201400 */
[----:B------:R-:W-:Y:S02]  /*fc60*/  IABS R12, R12 ;  /* 0x0000000c000c7213 */ /* 0x000fe40000000000 */
[----:B------:R-:W-:Y:S01]  /*fc70*/  ISETP.GE.AND P5, PT, R49, R166, PT ;  /* 0x000000a63100720c */ /* 0x000fe20003fa6270 */
[----:B------:R-:W-:Y:S01]  /*fc80*/  FFMA.FTZ R46, -R163, R16, R46 ;  /* 0x00000010a32e7223 */ /* 0x000fe2000001012e */
[----:B------:R-:W-:-:S02]  /*fc90*/  ISETP.GE.AND P6, PT, R49, R165, PT ;  /* 0x000000a53100720c */ /* 0x000fc40003fc6270 */
[C---:B------:R-:W-:Y:S02]  /*fca0*/  ISETP.GE.AND P4, PT, R49.reuse, R164, PT ;  /* 0x000000a43100720c */ /* 0x040fe40003f86270 */
[----:B------:R-:W-:Y:S01]  /*fcb0*/  ISETP.GE.AND P3, PT, R49, R162, PT ;  /* 0x000000a23100720c */ /* 0x000fe20003f66270 */
[----:B------:R-:W-:Y:S01]  /*fcc0*/  VIADD R49, R111, 0x9 ;  /* 0x000000096f317836 */ /* 0x000fe20000000000 */
[----:B------:R-:W-:Y:S02]  /*fcd0*/  I2FP.F32.S32 R60, R51 ;  /* 0x00000033003c7245 */ /* 0x000fe40000201400 */
[----:B------:R-:W-:Y:S02]  /*fce0*/  I2FP.F32.S32 R62, R12 ;  /* 0x0000000c003e7245 */ /* 0x000fe40000201400 */
[----:B------:R-:W-:Y:S02]  /*fcf0*/  FSEL R12, R44, -INF , P5 ;  /* 0xff8000002c0c7808 */ /* 0x000fe40002800000 */
[----:B------:R-:W-:Y:S01]  /*fd00*/  IABS R44, R19 ;  /* 0x00000013002c7213 */ /* 0x000fe20000000000 */
[C---:B------:R-:W-:Y:S01]  /*fd10*/  FFMA.FTZ R45, -R163.reuse, R60, R45 ;  /* 0x0000003ca32d7223 */ /* 0x040fe2000001012d */
[----:B------:R-:W-:Y:S01]  /*fd20*/  FSEL R46, R46, -INF , P4 ;  /* 0xff8000002e2e7808 */ /* 0x000fe20002000000 */
[----:B------:R-:W-:Y:S01]  /*fd30*/  FFMA.FTZ R47, -R163, R62, R47 ;  /* 0x0000003ea32f7223 */ /* 0x000fe2000001012f */
[----:B------:R-:W-:-:S02]  /*fd40*/  ISETP.GE.AND P1, PT, R49, R166, PT ;  /* 0x000000a63100720c */ /* 0x000fc40003f26270 */
[----:B------:R-:W-:Y:S02]  /*fd50*/  FSEL R17, R17, -INF , !P2 ;  /* 0xff80000011117808 */ /* 0x000fe40005000000 */
[C---:B------:R-:W-:Y:S02]  /*fd60*/  ISETP.GE.AND P0, PT, R49.reuse, R165, PT ;  /* 0x000000a53100720c */ /* 0x040fe40003f06270 */
[C---:B------:R-:W-:Y:S02]  /*fd70*/  ISETP.GE.AND P2, PT, R49.reuse, R164, PT ;  /* 0x000000a43100720c */ /* 0x040fe40003f46270 */
[----:B------:R-:W-:Y:S01]  /*fd80*/  ISETP.GE.AND P5, PT, R49, R162, PT ;  /* 0x000000a23100720c */ /* 0x000fe20003fa6270 */
[----:B------:R-:W-:Y:S01]  /*fd90*/  VIADD R49, R111, 0x10 ;  /* 0x000000106f317836 */ /* 0x000fe20000000000 */
[----:B------:R-:W-:Y:S02]  /*fda0*/  I2FP.F32.S32 R44, R44 ;  /* 0x0000002c002c7245 */ /* 0x000fe40000201400 */
[----:B------:R-:W-:-:S02]  /*fdb0*/  IABS R13, R13 ;  /* 0x0000000d000d7213 */ /* 0x000fc40000000000 */
[----:B------:R-:W-:Y:S02]  /*fdc0*/  FSEL R19, R46, -INF , !P3 ;  /* 0xff8000002e137808 */ /* 0x000fe40005800000 */
[----:B------:R-:W-:Y:S02]  /*fdd0*/  FSEL R45, R45, -INF , P1 ;  /* 0xff8000002d2d7808 */ /* 0x000fe40000800000 */
[----:B------:R-:W-:Y:S01]  /*fde0*/  IABS R46, R21 ;  /* 0x00000015002e7213 */ /* 0x000fe20000000000 */
[----:B------:R-:W-:Y:S01]  /*fdf0*/  FFMA.FTZ R44, -R163, R44, R72 ;  /* 0x0000002ca32c7223 */ /* 0x000fe20000010148 */
[----:B------:R-:W-:Y:S02]  /*fe00*/  FSEL R47, R47, -INF , P2 ;  /* 0xff8000002f2f7808 */ /* 0x000fe40001000000 */
[----:B------:R-:W-:Y:S02]  /*fe10*/  ISETP.GE.AND P4, PT, R49, R166, PT ;  /* 0x000000a63100720c */ /* 0x000fe40003f86270 */
[----:B------:R-:W-:-:S02]  /*fe20*/  I2FP.F32.S32 R51, R13 ;  /* 0x0000000d00337245 */ /* 0x000fc40000201400 */
[----:B------:R-:W-:Y:S01]  /*fe30*/  FSEL R13, R45, -INF , !P0 ;  /* 0xff8000002d0d7808 */ /* 0x000fe20004000000 */
[----:B------:R-:W-:Y:S01]  /*fe40*/  VIADD R45, R111, 0x11 ;  /* 0x000000116f2d7836 */ /* 0x000fe20000000000 */
[----:B------:R-:W-:Y:S02]  /*fe50*/  I2FP.F32.S32 R46, R46 ;  /* 0x0000002e002e7245 */ /* 0x000fe40000201400 */
[----:B------:R-:W-:Y:S02]  /*fe60*/  IABS R9, R9 ;  /* 0x0000000900097213 */ /* 0x000fe40000000000 */
[----:B------:R-:W-:Y:S02]  /*fe70*/  FSEL R21, R47, -INF , !P5 ;  /* 0xff8000002f157808 */ /* 0x000fe40006800000 */
[----:B------:R-:W-:Y:S02]  /*fe80*/  ISETP.GE.AND P3, PT, R49, R165, PT ;  /* 0x000000a53100720c */ /* 0x000fe40003f66270 */
[----:B------:R-:W-:Y:S01]  /*fe90*/  FSEL R47, R44, -INF , P4 ;  /* 0xff8000002c2f7808 */ /* 0x000fe20002000000 */
[----:B------:R-:W-:Y:S01]  /*fea0*/  FFMA.FTZ R46, -R163, R46, R73 ;  /* 0x0000002ea32e7223 */ /* 0x000fe20000010149 */
[----:B------:R-:W-:-:S02]  /*feb0*/  I2FP.F32.S32 R44, R9 ;  /* 0x00000009002c7245 */ /* 0x000fc40000201400 */
[----:B------:R-:W-:Y:S02]  /*fec0*/  ISETP.GE.AND P2, PT, R45, R166, PT ;  /* 0x000000a62d00720c */ /* 0x000fe40003f46270 */
[----:B------:R-:W-:Y:S02]  /*fed0*/  FSEL R9, R47, -INF , !P3 ;  /* 0xff8000002f097808 */ /* 0x000fe40005800000 */
[----:B------:R-:W-:Y:S01]  /*fee0*/  IABS R47, R41 ;  /* 0x00000029002f7213 */ /* 0x000fe20000000000 */
[C---:B------:R-:W-:Y:S01]  /*fef0*/  FFMA.FTZ R51, -R163.reuse, R51, R74 ;  /* 0x00000033a3337223 */ /* 0x040fe2000001014a */
[----:B------:R-:W-:Y:S01]  /*ff00*/  IABS R11, R11 ;  /* 0x0000000b000b7213 */ /* 0x000fe20000000000 */
[----:B------:R-:W-:Y:S01]  /*ff10*/  FFMA.FTZ R44, -R163, R44, R75 ;  /* 0x0000002ca32c7223 */ /* 0x000fe2000001014b */
[----:B------:R-:W-:Y:S02]  /*ff20*/  ISETP.GE.AND P5, PT, R45, R165, PT ;  /* 0x000000a52d00720c */ /* 0x000fe40003fa6270 */
[----:B------:R-:W-:-:S02]  /*ff30*/  FSEL R46, R46, -INF , P2 ;  /* 0xff8000002e2e7808 */ /* 0x000fc40001000000 */
[-C--:B------:R-:W-:Y:S02]  /*ff40*/  ISETP.GE.AND P1, PT, R49, R164.reuse, PT ;  /* 0x000000a43100720c */ /* 0x080fe40003f26270 */
[----:B------:R-:W-:Y:S02]  /*ff50*/  ISETP.GE.AND P4, PT, R45, R164, PT ;  /* 0x000000a42d00720c */ /* 0x000fe40003f86270 */
[-C--:B------:R-:W-:Y:S02]  /*ff60*/  ISETP.GE.AND P0, PT, R49, R162.reuse, PT ;  /* 0x000000a23100720c */ /* 0x080fe40003f06270 */
[----:B------:R-:W-:Y:S01]  /*ff70*/  ISETP.GE.AND P3, PT, R45, R162, PT ;  /* 0x000000a22d00720c */ /* 0x000fe20003f66270 */
[----:B------:R-:W-:Y:S01]  /*ff80*/  VIADD R45, R111, 0x18 ;  /* 0x000000186f2d7836 */ /* 0x000fe20000000000 */
[----:B------:R-:W-:Y:S02]  /*ff90*/  I2FP.F32.S32 R47, R47 ;  /* 0x0000002f002f7245 */ /* 0x000fe40000201400 */
[----:B------:R-:W-:-:S02]  /*ffa0*/  I2FP.F32.S32 R49, R11 ;  /* 0x0000000b00317245 */ /* 0x000fc40000201400 */
[----:B------:R-:W-:Y:S02]  /*ffb0*/  FSEL R11, R46, -INF , !P5 ;  /* 0xff8000002e0b7808 */ /* 0x000fe40006800000 */
[----:B------:R-:W-:Y:S02]  /*ffc0*/  FSEL R51, R51, -INF , P1 ;  /* 0xff80000033337808 */ /* 0x000fe40000800000 */
[----:B------:R-:W-:Y:S01]  /*ffd0*/  FSEL R46, R44, -INF , P4 ;  /* 0xff8000002c2e7808 */ /* 0x000fe20002000000 */
[----:B------:R-:W-:Y:S01]  /*ffe0*/  FFMA.FTZ R36, -R163, R47, R36 ;  /* 0x0000002fa3247223 */ /* 0x000fe20000010124 */
[----:B------:R-:W-:Y:S02]  /*fff0*/  IABS R44, R23 ;  /* 0x00000017002c7213 */ /* 0x000fe40000000000 */
[----:B------:R-:W-:Y:S01]  /*10000*/  ISETP.GE.AND P1, PT, R45, R166, PT ;  /* 0x000000a62d00720c */ /* 0x000fe20003f26270 */
[----:B------:R-:W-:Y:S01]  /*10010*/  FFMA.FTZ R38, -R163, R49, R38 ;  /* 0x00000031a3267223 */ /* 0x000fe20000010126 */
[----:B------:R-:W-:-:S02]  /*10020*/  FSEL R41, R51, -INF , !P0 ;  /* 0xff80000033297808 */ /* 0x000fc40004000000 */
[----:B------:R-:W-:Y:S02]  /*10030*/  IABS R7, R7 ;  /* 0x0000000700077213 */ /* 0x000fe40000000000 */
[C---:B------:R-:W-:Y:S02]  /*10040*/  ISETP.GE.AND P0, PT, R45.reuse, R165, PT ;  /* 0x000000a52d00720c */ /* 0x040fe40003f06270 */
[C---:B------:R-:W-:Y:S02]  /*10050*/  ISETP.GE.AND P2, PT, R45.reuse, R164, PT ;  /* 0x000000a42d00720c */ /* 0x040fe40003f46270 */
[----:B------:R-:W-:Y:S01]  /*10060*/  ISETP.GE.AND P5, PT, R45, R162, PT ;  /* 0x000000a22d00720c */ /* 0x000fe20003fa6270 */
[----:B------:R-:W-:Y:S01]  /*10070*/  VIADD R45, R111, 0x19 ;  /* 0x000000196f2d7836 */ /* 0x000fe20000000000 */
[----:B------:R-:W-:Y:S02]  /*10080*/  I2FP.F32.S32 R44, R44 ;  /* 0x0000002c002c7245 */ /* 0x000fe40000201400 */
[----:B------:R-:W-:-:S02]  /*10090*/  FSEL R23, R46, -INF , !P3 ;  /* 0xff8000002e177808 */ /* 0x000fc40005800000 */
[----:B------:R-:W-:Y:S02]  /*100a0*/  FSEL R46, R36, -INF , P1 ;  /* 0xff800000242e7808 */ /* 0x000fe40000800000 */
[----:B------:R-:W-:Y:S01]  /*100b0*/  I2FP.F32.S32 R36, R7 ;  /* 0x0000000700247245 */ /* 0x000fe20000201400 */
[----:B------:R-:W-:Y:S01]  /*100c0*/  FFMA.FTZ R37, -R163, R44, R37 ;  /* 0x0000002ca3257223 */ /* 0x000fe20000010125 */
[----:B------:R-:W-:Y:S02]  /*100d0*/  IABS R58, R58 ;  /* 0x0000003a003a7213 */ /* 0x000fe40000000000 */
[----:B------:R-:W-:Y:S02]  /*100e0*/  FSEL R38, R38, -INF , P2 ;  /* 0xff80000026267808 */ /* 0x000fe40001000000 */
[----:B------:R-:W-:Y:S01]  /*100f0*/  ISETP.GE.AND P4, PT, R45, R166, PT ;  /* 0x000000a62d00720c */ /* 0x000fe20003f86270 */
[----:B------:R-:W-:Y:S01]  /*10100*/  FFMA.FTZ R36, -R163, R36, R39 ;  /* 0x00000024a3247223 */ /* 0x000fe20000010127 */
[----:B------:R-:W-:-:S02]  /*10110*/  FSEL R7, R46, -INF , !P0 ;  /* 0xff8000002e077808 */ /* 0x000fc40004000000 */
[C---:B------:R-:W-:Y:S02]  /*10120*/  ISETP.GE.AND P3, PT, R45.reuse, R165, PT ;  /* 0x000000a52d00720c */ /* 0x040fe40003f66270 */
[C---:B------:R-:W-:Y:S02]  /*10130*/  ISETP.GE.AND P1, PT, R45.reuse, R164, PT ;  /* 0x000000a42d00720c */ /* 0x040fe40003f26270 */
[----:B------:R-:W-:Y:S01]  /*10140*/  ISETP.GE.AND P0, PT, R45, R162, PT ;  /* 0x000000a22d00720c */ /* 0x000fe20003f06270 */
[----:B------:R-:W-:Y:S01]  /*10150*/  VIADD R45, R111, 0x20 ;  /* 0x000000206f2d7836 */ /* 0x000fe20000000000 */
[----:B------:R-:W-:Y:S02]  /*10160*/  I2FP.F32.S32 R58, R58 ;  /* 0x0000003a003a7245 */ /* 0x000fe40000201400 */
[----:B------:R-:W-:Y:S02]  /*10170*/  IABS R5, R5 ;  /* 0x0000000500057213 */ /* 0x000fe40000000000 */
[----:B------:R-:W-:-:S02]  /*10180*/  FSEL R39, R38, -INF , !P5 ;  /* 0xff80000026277808 */ /* 0x000fc40006800000 */
[----:B------:R-:W-:Y:S02]  /*10190*/  FSEL R38, R37, -INF , P4 ;  /* 0xff80000025267808 */ /* 0x000fe40002000000 */
[----:B------:R-:W-:Y:S01]  /*101a0*/  IABS R56, R56 ;  /* 0x0000003800387213 */ /* 0x000fe20000000000 */
[----:B------:R-:W-:Y:S01]  /*101b0*/  FFMA.FTZ R32, -R163, R58, R32 ;  /* 0x0000003aa3207223 */ /* 0x000fe20000010120 */
[----:B------:R-:W-:Y:S02]  /*101c0*/  I2FP.F32.S32 R37, R5 ;  /* 0x0000000500257245 */ /* 0x000fe40000201400 */
[C---:B------:R-:W-:Y:S02]  /*101d0*/  ISETP.GE.AND P2, PT, R45.reuse, R166, PT ;  /* 0x000000a62d00720c */ /* 0x040fe40003f46270 */
[----:B------:R-:W-:Y:S02]  /*101e0*/  FSEL R5, R38, -INF , !P3 ;  /* 0xff80000026057808 */ /* 0x000fe40005800000 */
[----:B------:R-:W-:-:S02]  /*101f0*/  ISETP.GE.AND P5, PT, R45, R165, PT ;  /* 0x000000a52d00720c */ /* 0x000fc40003fa6270 */
[C---:B------:R-:W-:Y:S02]  /*10200*/  ISETP.GE.AND P4, PT, R45.reuse, R164, PT ;  /* 0x000000a42d00720c */ /* 0x040fe40003f86270 */
[----:B------:R-:W-:Y:S01]  /*10210*/  ISETP.GE.AND P3, PT, R45, R162, PT ;  /* 0x000000a22d00720c */ /* 0x000fe20003f66270 */
[----:B------:R-:W-:Y:S01]  /*10220*/  VIADD R45, R111, 0x21 ;  /* 0x000000216f2d7836 */ /* 0x000fe20000000000 */
[----:B------:R-:W-:Y:S02]  /*10230*/  I2FP.F32.S32 R56, R56 ;  /* 0x0000003800387245 */ /* 0x000fe40000201400 */
[----:B------:R-:W-:Y:S02]  /*10240*/  FSEL R36, R36, -INF , P1 ;  /* 0xff80000024247808 */ /* 0x000fe40000800000 */
[----:B------:R-:W-:Y:S01]  /*10250*/  FSEL R131, R32, -INF , P2 ;  /* 0xff80000020837808 */ /* 0x000fe20001000000 */
[C---:B------:R-:W-:Y:S01]  /*10260*/  FFMA.FTZ R33, -R163.reuse, R56, R33 ;  /* 0x00000038a3217223 */ /* 0x040fe20000010121 */
[----:B------:R-:W-:Y:S01]  /*10270*/  IABS R53, R53 ;  /* 0x0000003500357213 */ /* 0x000fe20000000000 */
[----:B------:R-:W-:Y:S01]  /*10280*/  FFMA.FTZ R34, -R163, R37, R34 ;  /* 0x00000025a3227223 */ /* 0x000fe20000010122 */
[----:B------:R-:W-:-:S02]  /*10290*/  IABS R55, R55 ;  /* 0x0000003700377213 */ /* 0x000fc40000000000 */
[----:B------:R-:W-:Y:S02]  /*102a0*/  ISETP.GE.AND P1, PT, R45, R166, PT ;  /* 0x000000a62d00720c */ /* 0x000fe40003f26270 */
[----:B------:R-:W-:Y:S02]  /*102b0*/  FSEL R37, R36, -INF , !P0 ;  /* 0xff80000024257808 */ /* 0x000fe40004000000 */
[----:B------:R-:W-:Y:S02]  /*102c0*/  FSEL R131, R131, -INF , !P5 ;  /* 0xff80000083837808 */ /* 0x000fe40006800000 */
[C---:B------:R-:W-:Y:S02]  /*102d0*/  ISETP.GE.AND P0, PT, R45.reuse, R165, PT ;  /* 0x000000a52d00720c */ /* 0x040fe40003f06270 */
[C---:B------:R-:W-:Y:S02]  /*102e0*/  ISETP.GE.AND P2, PT, R45.reuse, R164, PT ;  /* 0x000000a42d00720c */ /* 0x040fe40003f46270 */
[----:B------:R-:W-:Y:S01]  /*102f0*/  ISETP.GE.AND P5, PT, R45, R162, PT ;  /* 0x000000a22d00720c */ /* 0x000fe20003fa6270 */
[----:B------:R-:W-:Y:S01]  /*10300*/  VIADD R45, R111, 0x28 ;  /* 0x000000286f2d7836 */ /* 0x000fe20000000000 */
[----:B------:R-:W-:-:S02]  /*10310*/  IABS R54, R54 ;  /* 0x0000003600367213 */ /* 0x000fc40000000000 */
[----:B------:R-:W-:Y:S02]  /*10320*/  I2FP.F32.S32 R53, R53 ;  /* 0x0000003500357245 */ /* 0x000fe40000201400 */
[----:B------:R-:W-:Y:S02]  /*10330*/  I2FP.F32.S32 R32, R55 ;  /* 0x0000003700207245 */ /* 0x000fe40000201400 */
[----:B------:R-:W-:Y:S02]  /*10340*/  IABS R43, R43 ;  /* 0x0000002b002b7213 */ /* 0x000fe40000000000 */
[----:B------:R-:W-:Y:S02]  /*10350*/  FSEL R33, R33, -INF , P1 ;  /* 0xff80000021217808 */ /* 0x000fe40000800000 */
[----:B------:R-:W-:Y:S02]  /*10360*/  IABS R52, R52 ;  /* 0x0000003400347213 */ /* 0x000fe40000000000 */
[----:B------:R-:W-:Y:S01]  /*10370*/  IABS R42, R42 ;  /* 0x0000002a002a7213 */ /* 0x000fe20000000000 */
[C---:B------:R-:W-:Y:S01]  /*10380*/  FFMA.FTZ R30, -R163.reuse, R53, R30 ;  /* 0x00000035a31e7223 */ /* 0x040fe2000001011e */
[----:B------:R-:W-:Y:S01]  /*10390*/  I2FP.F32.S32 R54, R54 ;  /* 0x0000003600367245 */ /* 0x000fe20000201400 */
[----:B------:R-:W-:Y:S01]  /*103a0*/  FFMA.FTZ R32, -R163, R32, R35 ;  /* 0x00000020a3207223 */ /* 0x000fe20000010123 */
[----:B------:R-:W-:-:S02]  /*103b0*/  I2FP.F32.S32 R43, R43 ;  /* 0x0000002b002b7245 */ /* 0x000fc40000201400 */
[----:B------:R-:W-:Y:S02]  /*103c0*/  ISETP.GE.AND P1, PT, R45, R164, PT ;  /* 0x000000a42d00720c */ /* 0x000fe40003f26270 */
[----:B------:R-:W-:Y:S01]  /*103d0*/  FSEL R151, R33, -INF , !P0 ;  /* 0xff80000021977808 */ /* 0x000fe20004000000 */
[----:B------:R-:W-:Y:S01]  /*103e0*/  VIADD R33, R111, 0x29 ;  /* 0x000000296f217836 */ /* 0x000fe20000000000 */
[----:B------:R-:W-:Y:S02]  /*103f0*/  I2FP.F32.S32 R52, R52 ;  /* 0x0000003400347245 */ /* 0x000fe40000201400 */
[----:B------:R-:W-:Y:S02]  /*10400*/  I2FP.F32.S32 R42, R42 ;  /* 0x0000002a002a7245 */ /* 0x000fe40000201400 */
[----:B------:R-:W-:Y:S01]  /*10410*/  IABS R40, R40 ;  /* 0x0000002800287213 */ /* 0x000fe20000000000 */
[C---:B------:R-:W-:Y:S01]  /*10420*/  FFMA.FTZ R28, -R163.reuse, R54, R28 ;  /* 0x00000036a31c7223 */ /* 0x040fe2000001011c */
[----:B------:R-:W-:Y:S01]  /*10430*/  FSEL R34, R34, -INF , P4 ;  /* 0xff80000022227808 */ /* 0x000fe20002000000 */
[----:B------:R-:W-:Y:S01]  /*10440*/  FFMA.FTZ R43, -R163, R43, R50 ;  /* 0x0000002ba32b7223 */ /* 0x000fe20000010132 */
[----:B------:R-:W-:Y:S01]  /*10450*/  ISETP.GE.AND P4, PT, R45, R166, PT ;  /* 0x000000a62d00720c */ /* 0x000fe20003f86270 */
[----:B------:R-:W-:Y:S01]  /*10460*/  FFMA.FTZ R29, -R163, R52, R29 ;  /* 0x00000034a31d7223 */ /* 0x000fe2000001011d */
[----:B------:R-:W-:Y:S01]  /*10470*/  ISETP.GE.AND P0, PT, R45, R162, PT ;  /* 0x000000a22d00720c */ /* 0x000fe20003f06270 */
[----:B------:R-:W-:Y:S01]  /*10480*/  FFMA.FTZ R42, -R163, R42, R31 ;  /* 0x0000002aa32a7223 */ /* 0x000fe2000001011f */
[----:B------:R-:W-:-:S02]  /*10490*/  FSEL R30, R30, -INF , P1 ;  /* 0xff8000001e1e7808 */ /* 0x000fc40000800000 */
[----:B------:R-:W-:Y:S01]  /*104a0*/  IABS R22, R22 ;  /* 0x0000001600167213 */ /* 0x000fe20000000000 */
[C---:B------:R-:W-:Y:S01]  /*104b0*/  VIADD R31, R111.reuse, 0x30 ;  /* 0x000000306f1f7836 */ /* 0x040fe20000000000 */
[----:B------:R-:W-:Y:S02]  /*104c0*/  FSEL R32, R32, -INF , P2 ;  /* 0xff80000020207808 */ /* 0x000fe40001000000 */
[----:B------:R-:W-:Y:S02]  /*104d0*/  ISETP.GE.AND P1, PT, R111, R164, PT ;  /* 0x000000a46f00720c */ /* 0x000fe40003f26270 */
[----:B------:R-:W-:Y:S02]  /*104e0*/  I2FP.F32.S32 R40, R40 ;  /* 0x0000002800287245 */ /* 0x000fe40000201400 */
[----:B------:R-:W-:Y:S02]  /*104f0*/  ISETP.GE.AND P2, PT, R33, R166, PT ;  /* 0x000000a62100720c */ /* 0x000fe40003f46270 */
[----:B------:R-:W-:-:S02]  /*10500*/  IABS R20, R20 ;  /* 0x0000001400147213 */ /* 0x000fc40000000000 */
[----:B------:R-:W-:Y:S02]  /*10510*/  FSEL R28, R28, -INF , P4 ;  /* 0xff8000001c1c7808 */ /* 0x000fe40002000000 */
[----:B------:R-:W-:Y:S02]  /*10520*/  FSEL R175, R30, -INF , !P0 ;  /* 0xff8000001eaf7808 */ /* 0x000fe40004000000 */
[----:B------:R-:W-:Y:S02]  /*10530*/  IABS R18, R18 ;  /* 0x0000001200127213 */ /* 0x000fe40000000000 */
[----:B------:R-:W-:Y:S01]  /*10540*/  I2FP.F32.S32 R22, R22 ;  /* 0x0000001600167245 */ /* 0x000fe20000201400 */
[----:B------:R-:W-:Y:S01]  /*10550*/  FFMA.FTZ R26, -R163, R40, R26 ;  /* 0x00000028a31a7223 */ /* 0x000fe2000001011a */
[----:B------:R-:W-:Y:S02]  /*10560*/  ISETP.GE.AND P4, PT, R33, R164, PT ;  /* 0x000000a42100720c */ /* 0x000fe40003f86270 */
[----:B------:R-:W-:-:S02]  /*10570*/  ISETP.GE.AND P0, PT, R111, R162, PT ;  /* 0x000000a26f00720c */ /* 0x000fc40003f06270 */
[----:B------:R-:W-:Y:S02]  /*10580*/  FSEL R43, R43, -INF , P1 ;  /* 0xff8000002b2b7808 */ /* 0x000fe40000800000 */
[----:B------:R-:W-:Y:S02]  /*10590*/  FSEL R169, R29, -INF , P2 ;  /* 0xff8000001da97808 */ /* 0x000fe40001000000 */
[----:B------:R-:W-:Y:S02]  /*105a0*/  ISETP.GE.AND P1, PT, R31, R164, PT ;  /* 0x000000a41f00720c */ /* 0x000fe40003f26270 */
[----:B------:R-:W-:Y:S01]  /*105b0*/  I2FP.F32.S32 R29, R20 ;  /* 0x00000014001d7245 */ /* 0x000fe20000201400 */
[----:B------:R-:W-:Y:S01]  /*105c0*/  FFMA.FTZ R22, -R163, R22, R27 ;  /* 0x00000016a3167223 */ /* 0x000fe2000001011b */
[----:B------:R-:W-:Y:S01]  /*105d0*/  I2FP.F32.S32 R20, R18 ;  /* 0x0000001200147245 */ /* 0x000fe20000201400 */
[----:B------:R-:W-:Y:S01]  /*105e0*/  VIADD R27, R111, 0x31 ;  /* 0x000000316f1b7836 */ /* 0x000fe20000000000 */
[----:B------:R-:W-:-:S02]  /*105f0*/  FSEL R42, R42, -INF , P4 ;  /* 0xff8000002a2a7808 */ /* 0x000fc40002000000 */
[----:B------:R-:W-:Y:S02]  /*10600*/  FSEL R18, R43, -INF , !P0 ;  /* 0xff8000002b127808 */ /* 0x000fe40004000000 */
[C---:B------:R-:W-:Y:S02]  /*10610*/  ISETP.GE.AND P2, PT, R31.reuse, R166, PT ;  /* 0x000000a61f00720c */ /* 0x040fe40003f46270 */
[C---:B------:R-:W-:Y:S02]  /*10620*/  ISETP.GE.AND P4, PT, R31.reuse, R165, PT ;  /* 0x000000a51f00720c */ /* 0x040fe40003f86270 */
[----:B------:R-:W-:Y:S01]  /*10630*/  ISETP.GE.AND P0, PT, R31, R162, PT ;  /* 0x000000a21f00720c */ /* 0x000fe20003f06270 */
[----:B------:R-:W-:Y:S01]  /*10640*/  VIADD R31, R111, 0x38 ;  /* 0x000000386f1f7836 */ /* 0x000fe20000000000 */
[----:B------:R-:W-:Y:S02]  /*10650*/  FSEL R171, R34, -INF , !P3 ;  /* 0xff80000022ab7808 */ /* 0x000fe40005800000 */
[----:B------:R-:W-:-:S02]  /*10660*/  FSEL R26, R26, -INF , P1 ;  /* 0xff8000001a1a7808 */ /* 0x000fc40000800000 */
[----:B------:R-:W-:Y:S01]  /*10670*/  ISETP.GE.AND P3, PT, R45, R165, PT ;  /* 0x000000a52d00720c */ /* 0x000fe20003f66270 */
[----:B------:R-:W-:Y:S01]  /*10680*/  FFMA.FTZ R82, -R163, R29, R82 ;  /* 0x0000001da3527223 */ /* 0x000fe20000010152 */
[-C--:B------:R-:W-:Y:S01]  /*10690*/  ISETP.GE.AND P1, PT, R27, R164.reuse, PT ;  /* 0x000000a41b00720c */ /* 0x080fe20003f26270 */
[----:B------:R-:W-:Y:S01]  /*106a0*/  VIADD R29, R111, 0x39 ;  /* 0x000000396f1d7836 */ /* 0x000fe20000000000 */
[----:B------:R-:W-:Y:S02]  /*106b0*/  FSEL R124, R26, -INF , !P0 ;  /* 0xff8000001a7c7808 */ /* 0x000fe40004000000 */
[----:B------:R-:W-:Y:S02]  /*106c0*/  FSEL R167, R28, -INF , !P3 ;  /* 0xff8000001ca77808 */ /* 0x000fe40005800000 */
[----:B------:R-:W-:Y:S02]  /*106d0*/  ISETP.GE.AND P0, PT, R31, R164, PT ;  /* 0x000000a41f00720c */ /* 0x000fe40003f06270 */
[----:B------:R-:W-:Y:S01]  /*106e0*/  FMNMX3.FTZ R28, R18, R17, R19, !PT ;  /* 0x00000011121c7276 */ /* 0x000fe20007810013 */
[----:B------:R-:W-:Y:S01]  /*106f0*/  FFMA.FTZ R20, -R163, R20, R83 ;  /* 0x00000014a3147223 */ /* 0x000fe20000010153 */
[----:B------:R-:W-:-:S02]  /*10700*/  FSEL R22, R22, -INF , P1 ;  /* 0xff80000016167808 */ /* 0x000fc40000800000 */
[----:B------:R-:W-:Y:S02]  /*10710*/  ISETP.GE.AND P1, PT, R31, R162, PT ;  /* 0x000000a21f00720c */ /* 0x000fe40003f26270 */
[----:B------:R-:W-:Y:S02]  /*10720*/  FSEL R82, R82, -INF , P0 ;  /* 0xff80000052527808 */ /* 0x000fe40000000000 */
[----:B------:R-:W-:Y:S02]  /*10730*/  FMNMX3.FTZ R28, R28, R21, R41, !PT ;  /* 0x000000151c1c7276 */ /* 0x000fe40007810029 */
[----:B------:R-:W-:Y:S02]  /*10740*/  ISETP.GE.AND P0, PT, R29, R164, PT ;  /* 0x000000a41d00720c */ /* 0x000fe40003f06270 */
[----:B------:R-:W-:Y:S02]  /*10750*/  ISETP.GE.AND P3, PT, R33, R162, PT ;  /* 0x000000a22100720c */ /* 0x000fe40003f66270 */
[----:B------:R-:W-:-:S02]  /*10760*/  FSEL R120, R82, -INF , !P1 ;  /* 0xff80000052787808 */ /* 0x000fc40004800000 */
[----:B------:R-:W-:Y:S02]  /*10770*/  FMNMX3.FTZ R26, R28, R23, R39, !PT ;  /* 0x000000171c1a7276 */ /* 0x000fe40007810027 */
[-C--:B------:R-:W-:Y:S02]  /*10780*/  ISETP.GE.AND P1, PT, R29, R162.reuse, PT ;  /* 0x000000a21d00720c */ /* 0x080fe40003f26270 */
[----:B------:R-:W-:Y:S02]  /*10790*/  FSEL R20, R20, -INF , P0 ;  /* 0xff80000014147808 */ /* 0x000fe40000000000 */
[----:B------:R-:W-:Y:S02]  /*107a0*/  FSEL R177, R42, -INF , !P3 ;  /* 0xff8000002ab17808 */ /* 0x000fe40005800000 */
[----:B------:R-:W-:Y:S01]  /*107b0*/  ISETP.GE.AND P3, PT, R27, R162, PT ;  /* 0x000000a21b00720c */ /* 0x000fe20003f66270 */
[----:B------:R-:W-:Y:S01]  /*107c0*/  FFMA.FTZ R48, -R163, R16, R48 ;  /* 0x00000010a3307223 */ /* 0x000fe20000010130 */
[----:B------:R-:W-:-:S02]  /*107d0*/  FSEL R173, R32, -INF , !P5 ;  /* 0xff80000020ad7808 */ /* 0x000fc40006800000 */
[----:B------:R-:W-:Y:S02]  /*107e0*/  FMNMX3.FTZ R26, R26, R37, R171, !PT ;  /* 0x000000251a1a7276 */ /* 0x000fe400078100ab */
[----:B------:R-:W-:Y:S02]  /*107f0*/  FSEL R126, R20, -INF , !P1 ;  /* 0xff800000147e7808 */ /* 0x000fe40004800000 */
[-C--:B------:R-:W-:Y:S02]  /*10800*/  ISETP.GE.AND P1, PT, R111, R166.reuse, PT ;  /* 0x000000a66f00720c */ /* 0x080fe40003f26270 */
[----:B------:R-:W-:Y:S02]  /*10810*/  FSEL R122, R22, -INF , !P3 ;  /* 0xff800000167a7808 */ /* 0x000fe40005800000 */
[C---:B------:R-:W-:Y:S02]  /*10820*/  ISETP.GE.AND P3, PT, R27.reuse, R166, PT ;  /* 0x000000a61b00720c */ /* 0x040fe40003f66270 */
[----:B------:R-:W-:-:S02]  /*10830*/  ISETP.GE.AND P0, PT, R27, R165, PT ;  /* 0x000000a51b00720c */ /* 0x000fc40003f06270 */
[----:B------:R-:W-:Y:S02]  /*10840*/  IABS R8, R8 ;  /* 0x0000000800087213 */ /* 0x000fe40000000000 */
[----:B------:R-:W-:Y:S02]  /*10850*/  FMNMX3.FTZ R22, R26, R173, R175, !PT ;  /* 0x000000ad1a167276 */ /* 0x000fe400078100af */
[----:B------:R-:W-:Y:S02]  /*10860*/  FSEL R27, R12, -INF , !P6 ;  /* 0xff8000000c1b7808 */ /* 0x000fe40007000000 */
[-C--:B------:R-:W-:Y:S02]  /*10870*/  ISETP.GE.AND P6, PT, R111, R165.reuse, PT ;  /* 0x000000a56f00720c */ /* 0x080fe40003fc6270 */
[----:B------:R-:W-:Y:S01]  /*10880*/  FSEL R48, R48, -INF , P1 ;  /* 0xff80000030307808 */ /* 0x000fe20000800000 */
[----:B------:R-:W-:Y:S01]  /*10890*/  IMAD.MOV.U32 R16, RZ, RZ, R8 ;  /* 0x000000ffff107224 */ /* 0x000fe200078e0008 */
[----:B------:R-:W-:-:S02]  /*108a0*/  ISETP.GE.AND P5, PT, R33, R165, PT ;  /* 0x000000a52100720c */ /* 0x000fc40003fa6270 */
[----:B------:R-:W-:Y:S02]  /*108b0*/  FMNMX3.FTZ R33, R22, R177, R124, !PT ;  /* 0x000000b116217276 */ /* 0x000fe4000781007c */
[----:B------:R-:W-:Y:S02]  /*108c0*/  IABS R2, R2 ;  /* 0x0000000200027213 */ /* 0x000fe40000000000 */
[----:B------:R-:W-:Y:S02]  /*108d0*/  FSEL R8, R48, -INF , !P6 ;  /* 0xff80000030087808 */ /* 0x000fe40007000000 */
[----:B------:R-:W-:Y:S02]  /*108e0*/  IABS R12, R10 ;  /* 0x0000000a000c7213 */ /* 0x000fe40000000000 */
[C---:B------:R-:W-:Y:S02]  /*108f0*/  ISETP.GE.AND P1, PT, R31.reuse, R166, PT ;  /* 0x000000a61f00720c */ /* 0x040fe40003f26270 */
[----:B------:R-:W-:-:S02]  /*10900*/  ISETP.GE.AND P6, PT, R31, R165, PT ;  /* 0x000000a51f00720c */ /* 0x000fc40003fc6270 */
[----:B------:R-:W-:Y:S02]  /*10910*/  FMNMX3.FTZ R33, R33, R122, R120, !PT ;  /* 0x0000007a21217276 */ /* 0x000fe40007810078 */
[----:B------:R-:W-:Y:S02]  /*10920*/  I2FP.F32.S32 R31, R2 ;  /* 0x00000002001f7245 */ /* 0x000fe40000201400 */
[----:B------:R-:W-:Y:S02]  /*10930*/  FMNMX3.FTZ R2, R8, R15, R27, !PT ;  /* 0x0000000f08027276 */ /* 0x000fe4000781001b */
[----:B------:R-:W-:Y:S02]  /*10940*/  I2FP.F32.S32 R12, R12 ;  /* 0x0000000c000c7245 */ /* 0x000fe40000201400 */
[----:B------:R-:W-:Y:S02]  /*10950*/  FMNMX.FTZ R10, R126, R33, !PT ;  /* 0x000000217e0a7209 */ /* 0x000fe40007810000 */
[----:B------:R-:W-:Y:S01]  /*10960*/  FMNMX3.FTZ R2, R2, R13, R9, !PT ;  /* 0x0000000d02027276 */ /* 0x000fe20007810009 */
[----:B------:R-:W-:Y:S01]  /*10970*/  FFMA.FTZ R12, -R163, R12, R24 ;  /* 0x0000000ca30c7223 */ /* 0x000fe20000010118 */
[----:B------:R-:W-:-:S02]  /*10980*/  IABS R0, R0 ;  /* 0x0000000000007213 */ /* 0x000fc40000000000 */
[----:B------:R-:W-:Y:S01]  /*10990*/  I2FP.F32.S32 R16, R16 ;  /* 0x0000001000107245 */ /* 0x000fe20000201400 */
[----:B------:R-:W1:Y:S01]  /*109a0*/  SHFL.BFLY PT, R33, R10, 0x2, 0x1f ;  /* 0x0c401f000a217f89 */ /* 0x000e6200000e0000 */
[----:B------:R-:W-:Y:S01]  /*109b0*/  FMNMX3.FTZ R2, R2, R11, R7, !PT ;  /* 0x0000000b02027276 */ /* 0x000fe20007810007 */
        /* <DEDUP_REMOVED lines=23> */
[----:B------:R-:W-:Y:S01]  /*10b30*/  IMAD.IADD R143, R57, 0x1, R14 ;  /* 0x00000001398f7824 */ /* 0x000fe200078e020e */
[----:B-1----:R-:W-:-:S05]  /*10b40*/  FMNMX.FTZ R10, R29, R10, !PT ;  /* 0x0000000a1d0a7209 */ /* 0x002fca0007810000 */
[----:B------:R-:W1:Y:S01]  /*10b50*/  SHFL.BFLY PT, R25, R10, 0x1, 0x1f ;  /* 0x0c201f000a197f89 */ /* 0x000e6200000e0000 */
[----:B--2---:R-:W-:Y:S02]  /*10b60*/  FMNMX.FTZ R0, R33, R0, !PT ;  /* 0x0000000021007209 */ /* 0x004fe40007810000 */
[----:B------:R-:W-:Y:S02]  /*10b70*/  LEA R143, R143, UR6, 0x1 ;  /* 0x000000068f8f7c11 */ /* 0x000fe4000f8e08ff */
[----:B------:R-:W-:Y:S01]  /*10b80*/  FSETP.NEU.FTZ.AND P0, PT, R0, -INF , PT ;  /* 0xff8000000000780b */ /* 0x000fe20003f1d000 */
[----:B---3--:R-:W-:Y:S02]  /*10b90*/  FMUL.FTZ R128, R121, R0 ;  /* 0x0000000079807220 */ /* 0x008fe40000410000 */
[----:B------:R-:W-:Y:S01]  /*10ba0*/  IMAD.IADD R142, R4, 0x1, R143 ;  /* 0x00000001048e7824 */ /* 0x000fe200078e028f */
[----:B------:R-:W2:Y:S02]  /*10bb0*/  LDSM.16.MT88.4 R92, [R143+0x8000] ;  /* 0x008000008f5c783b */ /* 0x000ea40000004200 */
[----:B------:R-:W-:-:S02]  /*10bc0*/  FSEL R128, R128, RZ, P0 ;  /* 0x000000ff80807208 */ /* 0x000fc40000000000 */
[----:B------:R-:W3:Y:S01]  /*10bd0*/  LDSM.16.MT88.4 R84, [R142+0x8000] ;  /* 0x008000008e54783b */ /* 0x000ee20000004200 */
[----:B-1----:R-:W-:-:S03]  /*10be0*/  FMNMX.FTZ R2, R10, R25, !PT ;  /* 0x000000190a027209 */ /* 0x002fc60007810000 */
[----:B------:R-:W-:Y:S01]  /*10bf0*/  LDSM.16.MT88.4 R48, [R142+0xa000] ;  /* 0x00a000008e30783b */ /* 0x000fe20000004200 */
[----:B------:R-:W-:Y:S01]  /*10c00*/  FSETP.NEU.FTZ.AND P0, PT, R2, -INF , PT ;  /* 0xff8000000200780b */ /* 0x000fe20003f1d000 */
[----:B------:R-:W-:-:S05]  /*10c10*/  FMUL.FTZ R130, R121, R2 ;  /* 0x0000000279827220 */ /* 0x000fca0000410000 */
        /* <DEDUP_REMOVED lines=12> */
[----:B------:R-:W-:Y:S04]  /*10ce0*/  LDSM.16.MT88.4 R12, [R143+0x8800] ;  /* 0x008800008f0c783b */ /* 0x000fe80000004200 */
[----:B------:R-:W-:Y:S01]  /*10cf0*/  LDSM.16.MT88.4 R8, [R142+0x8800] ;  /* 0x008800008e08783b */ /* 0x000fe20000004200 */
[----:B------:R-:W1:Y:S08]  /*10d00*/  MUFU.EX2 R118, R118 ;  /* 0x0000007600767308 */ /* 0x000e700000000800 */
[----:B------:R-:W-:Y:S08]  /*10d10*/  MUFU.EX2 R115, R115 ;  /* 0x0000007300737308 */ /* 0x000ff00000000800 */
[----:B------:R-:W4:Y:S08]  /*10d20*/  MUFU.EX2 R32, R32 ;  /* 0x0000002000207308 */ /* 0x000f300000000800 */
[----:B------:R-:W-:Y:S08]  /*10d30*/  MUFU.EX2 R116, R116 ;  /* 0x0000007400747308 */ /* 0x000ff00000000800 */
[----:B------:R-:W5:Y:S08]  /*10d40*/  MUFU.EX2 R117, R117 ;  /* 0x0000007500757308 */ /* 0x000f700000000800 */
[----:B------:R-:W-:Y:S08]  /*10d50*/  MUFU.EX2 R35, R35 ;  /* 0x0000002300237308 */ /* 0x000ff00000000800 */
[----:B------:R-:W2:Y:S01]  /*10d60*/  MUFU.EX2 R114, R114 ;  /* 0x0000007200727308 */ /* 0x000ea20000000800 */
[-CC-:B------:R-:W-:Y:S01]  /*10d70*/  FFMA.FTZ R31, R41, R121.reuse, -R128.reuse ;  /* 0x00000079291f7223 */ /* 0x180fe20000010880 */
[-CC-:B------:R-:W-:Y:S01]  /*10d80*/  FFMA.FTZ R30, R23, R121.reuse, -R128.reuse ;  /* 0x00000079171e7223 */ /* 0x180fe20000010880 */
[-CC-:B------:R-:W-:Y:S01]  /*10d90*/  FFMA.FTZ R29, R39, R121.reuse, -R128.reuse ;  /* 0x00000079271d7223 */ /* 0x180fe20000010880 */
[-C--:B------:R-:W-:Y:S01]  /*10da0*/  FFMA.FTZ R28, R37, R121.reuse, -R128 ;  /* 0x00000079251c7223 */ /* 0x080fe20000010880 */
[-CC-:B------:R-:W-:Y:S01]  /*10db0*/  FFMA.FTZ R34, R7, R121.reuse, -R130.reuse ;  /* 0x0000007907227223 */ /* 0x180fe20000010882 */
[----:B------:R-:W-:Y:S01]  /*10dc0*/  FFMA.FTZ R33, R5, R121, -R130 ;  /* 0x0000007905217223 */ /* 0x000fe20000010882 */
[----:B-1----:R-:W-:-:S02]  /*10dd0*/  F2FP.F16.F32.PACK_AB R65, R118, R119 ;  /* 0x000000777641723e */ /* 0x002fc400000000ff */
[----:B----4-:R-:W-:Y:S02]  /*10de0*/  F2FP.F16.F32.PACK_AB R67, R32, R115 ;  /* 0x000000732043723e */ /* 0x010fe400000000ff */
[----:B-----5:R-:W-:Y:S01]  /*10df0*/  F2FP.F16.F32.PACK_AB R64, R117, R116 ;  /* 0x000000747540723e */ /* 0x020fe200000000ff */
[----:B------:R-:W-:Y:S01]  /*10e00*/  MUFU.EX2 R31, R31 ;  /* 0x0000001f001f7308 */ /* 0x000fe20000000800 */
[----:B------:R-:W1:Y:S01]  /*10e10*/  LDSM.16.MT88.4 R40, [R143+0xa000] ;  /* 0x00a000008f28783b */ /* 0x000e620000004200 */
[----:B--2---:R-:W-:-:S06]  /*10e20*/  F2FP.F16.F32.PACK_AB R66, R114, R35 ;  /* 0x000000237242723e */ /* 0x004fcc00000000ff */
[----:B------:R-:W2:Y:S01]  /*10e30*/  MUFU.EX2 R30, R30 ;  /* 0x0000001e001e7308 */ /* 0x000ea20000000800 */
[C---:B------:R-:W-:Y:S07]  /*10e40*/  HMMA.16816.F32 R96, R64.reuse, R92, RZ ;  /* 0x0000005c4060723c */ /* 0x040fee00000018ff */
[----:B------:R-:W-:Y:S01]  /*10e50*/  MUFU.EX2 R29, R29 ;  /* 0x0000001d001d7308 */ /* 0x000fe20000000800 */
[C---:B---3--:R-:W-:Y:S07]  /*10e60*/  HMMA.16816.F32 R88, R64.reuse, R84, RZ ;  /* 0x000000544058723c */ /* 0x048fee00000018ff */
[----:B------:R-:W3:Y:S01]  /*10e70*/  MUFU.EX2 R28, R28 ;  /* 0x0000001c001c7308 */ /* 0x000ee20000000800 */
[C---:B------:R-:W-:Y:S07]  /*10e80*/  HMMA.16816.F32 R92, R64.reuse, R94, RZ ;  /* 0x0000005e405c723c */ /* 0x040fee00000018ff */
[----:B------:R-:W-:Y:S01]  /*10e90*/  MUFU.EX2 R113, R113 ;  /* 0x0000007100717308 */ /* 0x000fe20000000800 */
[----:B------:R-:W-:Y:S07]  /*10ea0*/  HMMA.16816.F32 R84, R64, R86, RZ ;  /* 0x000000564054723c */ /* 0x000fee00000018ff */
[----:B------:R-:W4:Y:S08]  /*10eb0*/  MUFU.EX2 R112, R112 ;  /* 0x0000007000707308 */ /* 0x000f300000000800 */
[----:B------:R-:W-:Y:S08]  /*10ec0*/  MUFU.EX2 R34, R34 ;  /* 0x0000002200227308 */ /* 0x000ff00000000800 */
[----:B------:R-:W5:Y:S01]  /*10ed0*/  MUFU.EX2 R33, R33 ;  /* 0x0000002100217308 */ /* 0x000f620000000800 */
[----:B------:R-:W-:Y:S01]  /*10ee0*/  IMAD.IADD R141, R6, 0x1, R143 ;  /* 0x00000001068d7824 */ /* 0x000fe200078e028f */
[----:B--2---:R-:W-:-:S02]  /*10ef0*/  F2FP.F16.F32.PACK_AB R5, R30, R31 ;  /* 0x0000001f1e05723e */ /* 0x004fc400000000ff */
[----:B---3--:R-:W-:Y:S01]  /*10f00*/  F2FP.F16.F32.PACK_AB R7, R28, R29 ;  /* 0x0000001d1c07723e */ /* 0x008fe200000000ff */
[----:B------:R-:W-:Y:S01]  /*10f10*/  IMAD.IADD R140, R4, 0x1, R141 ;  /* 0x00000001048c7824 */ /* 0x000fe200078e028d */
[----:B----4-:R-:W-:Y:S01]  /*10f20*/  F2FP.F16.F32.PACK_AB R4, R112, R113 ;  /* 0x000000717004723e */ /* 0x010fe200000000ff */
[----:B------:R-:W-:Y:S01]  /*10f30*/  LDSM.16.MT88.4 R76, [R141+0x8000] ;  /* 0x008000008d4c783b */ /* 0x000fe20000004200 */
[C---:B-1----:R-:W-:Y:S03]  /*10f40*/  HMMA.16816.F32 R36, R64.reuse, R40, RZ ;  /* 0x000000284024723c */ /* 0x042fe600000018ff */
[----:B------:R-:W-:Y:S04]  /*10f50*/  LDSM.16.MT88.4 R68, [R140+0x8000] ;  /* 0x008000008c44783b */ /* 0x000fe80000004200 */
[----:B------:R-:W-:Y:S01]  /*10f60*/  LDSM.16.MT88.4 R56, [R141+0xa000] ;  /* 0x00a000008d38783b */ /* 0x000fe20000004200 */
[----:B-----5:R-:W-:Y:S01]  /*10f70*/  F2FP.F16.F32.PACK_AB R6, R33, R34 ;  /* 0x000000222106723e */ /* 0x020fe200000000ff */
[----:B------:R-:W-:Y:S02]  /*10f80*/  HMMA.16816.F32 R44, R64, R48, RZ ;  /* 0x00000030402c723c */ /* 0x000fe400000018ff */
[----:B------:R-:W-:Y:S04]  /*10f90*/  LDSM.16.MT88.4 R16, [R140+0xa000] ;  /* 0x00a000008c10783b */ /* 0x000fe80000004200 */
[----:B------:R-:W-:Y:S02]  /*10fa0*/  LDSM.16.MT88.4 R24, [R141+0x8800] ;  /* 0x008800008d18783b */ /* 0x000fe40000004200 */
[C---:B------:R-:W-:Y:S02]  /*10fb0*/  HMMA.16816.F32 R96, R4.reuse, R12, R96 ;  /* 0x0000000c0460723c */ /* 0x040fe40000001860 */
[----:B------:R-:W-:Y:S06]  /*10fc0*/  LDSM.16.MT88.4 R20, [R140+0x8800] ;  /* 0x008800008c14783b */ /* 0x000fec0000004200 */
[C---:B------:R-:W-:Y:S01]  /*10fd0*/  HMMA.16816.F32 R92, R4.reuse, R14, R92 ;  /* 0x0000000e045c723c */ /* 0x040fe2000000185c */
[----:B------:R-:W1:Y:S07]  /*10fe0*/  LDSM.16.MT88.4 R12, [R143+0xa800] ;  /* 0x00a800008f0c783b */ /* 0x000e6e0000004200 */
[C---:B------:R-:W-:Y:S08]  /*10ff0*/  HMMA.16816.F32 R88, R4.reuse, R8, R88 ;  /* 0x000000080458723c */ /* 0x040ff00000001858 */
[----:B------:R-:W-:Y:S01]  /*11000*/  HMMA.16816.F32 R84, R4, R10, R84 ;  /* 0x0000000a0454723c */ /* 0x000fe20000001854 */
[----:B------:R-:W2:Y:S07]  /*11010*/  LDSM.16.MT88.4 R8, [R142+0xa800] ;  /* 0x00a800008e08783b */ /* 0x000eae0000004200 */
        /* <DEDUP_REMOVED lines=25> */
[----:B------:R-:W-:-:S04]  /*111b0*/  FFMA.FTZ R25, R151, R121, -R130 ;  /* 0x0000007997197223 */ /* 0x000fc80000010882 */
        /* <DEDUP_REMOVED lines=8> */
[----:B------:R-:W-:Y:S01]  /*11240*/  FFMA.FTZ R22, R167, R121, -R130 ;  /* 0x00000079a7167223 */ /* 0x000fe20000010882 */
[----:B------:R-:W-:Y:S08]  /*11250*/  MUFU.EX2 R27, R27 ;  /* 0x0000001b001b7308 */ /* 0x000ff00000000800 */
[----:B------:R-:W3:Y:S08]  /*11260*/  MUFU.EX2 R24, R24 ;  /* 0x0000001800187308 */ /* 0x000ef00000000800 */
[----:B------:R-:W-:Y:S08]  /*11270*/  MUFU.EX2 R23, R23 ;  /* 0x0000001700177308 */ /* 0x000ff00000000800 */
        /* <DEDUP_REMOVED lines=37> */
[----:B------:R-:W1:Y:S07]  /*114d0*/  LDSM.16.MT88.4 R12, [R142+0x9800] ;  /* 0x009800008e0c783b */ /* 0x000e6e0000004200 */
[C---:B--2---:R-:W-:Y:S08]  /*114e0*/  HMMA.16816.F32 R60, R4.reuse, R8, R60 ;  /* 0x00000008043c723c */ /* 0x044ff0000000183c */
[----:B------:R-:W-:Y:S01]  /*114f0*/  HMMA.16816.F32 R64, R4, R10, R64 ;  /* 0x0000000a0440723c */ /* 0x000fe20000001840 */
[----:B------:R-:W2:Y:S01]  /*11500*/  LDSM.16.MT88.4 R8, [R141+0x9800] ;  /* 0x009800008d08783b */ /* 0x000ea20000004200 */
        /* <DEDUP_REMOVED lines=31> */
[----:B------:R-:W-:Y:S01]  /*11700*/  FADD.FTZ R17, R112, R17 ;  /* 0x0000001170117221 */ /* 0x000fe20000010000 */
[C---:B---3--:R-:W-:Y:S08]  /*11710*/  HMMA.16816.F32 R36, R4.reuse, R12, R36 ;  /* 0x0000000c0424723c */ /* 0x048ff00000001824 */
[C---:B------:R-:W-:Y:S01]  /*11720*/  HMMA.16816.F32 R40, R4.reuse, R14, R40 ;  /* 0x0000000e0428723c */ /* 0x040fe20000001828 */
[----:B------:R-:W1:Y:S07]  /*11730*/  LDSM.16.MT88.4 R12, [R141+0xb800] ;  /* 0x00b800008d0c783b */ /* 0x000e6e0000004200 */
[C---:B--2---:R-:W-:Y:S08]  /*11740*/  HMMA.16816.F32 R44, R4.reuse, R8, R44 ;  /* 0x00000008042c723c */ /* 0x044ff0000000182c */
[----:B------:R-:W-:Y:S01]  /*11750*/  HMMA.16816.F32 R48, R4, R10, R48 ;  /* 0x0000000a0430723c */ /* 0x000fe20000001830 */
[----:B------:R-:W2:Y:S02]  /*11760*/  LDSM.16.MT88.4 R8, [R140+0xb800] ;  /* 0x00b800008c08783b */ /* 0x000ea40000004200 */
[----:B------:R-:W-:Y:S01]  /*11770*/  FADD.FTZ R29, R29, R30 ;  /* 0x0000001e1d1d7221 */ /* 0x000fe20000010000 */
[----:B------:R-:W-:Y:S01]  /*11780*/  FADD.FTZ R34, R34, R17 ;  /* 0x0000001122227221 */ /* 0x000fe20000010000 */
[----:B------:R-:W3:Y:S02]  /*11790*/  S2R R168, SR_TID.X ;  /* 0x0000000000a87919 */ /* 0x000ee40000002100 */
        /* <DEDUP_REMOVED lines=15> */
[----:B------:R-:W-:Y:S01]  /*11890*/  HMMA.16816.F32 R68, R4, R18, R68 ;  /* 0x000000120444723c */ /* 0x000fe20000001844 */
[----:B------:R-:W-:Y:S02]  /*118a0*/  BSSY B2, `(.L_x_14620) ;  /* 0x00003d3000027945 */ /* 0x000fe40003800000 */
[----:B------:R-:W-:Y:S01]  /*118b0*/  FADD.FTZ R120, R120, R151 ;  /* 0x0000009778787221 */ /* 0x000fe20000010000 */
[----:B------:R-:W-:Y:S01]  /*118c0*/  FADD.FTZ R121, R121, R124 ;  /* 0x0000007c79797221 */ /* 0x000fe20000010000 */
[----:B---3--:R-:W-:-:S03]  /*118d0*/  IMAD.SHL.U32 R167, R168, 0x8, RZ ;  /* 0x00000008a8a77824 */ /* 0x008fc600078e00ff */
[----:B-1----:R-:W-:Y:S03]  /*118e0*/  HMMA.16816.F32 R52, R4, R12, R52 ;  /* 0x0000000c0434723c */ /* 0x002fe60000001834 */
        /* <DEDUP_REMOVED lines=35> */
[----:B------:R-:W-:Y:S02]  /*11b20*/  IMAD.HI.U32 R12, R15, R12, R14 ;  /* 0x0000000c0f0c7227 */ /* 0x000fe400078e000e */
        /* <DEDUP_REMOVED lines=43> */
.L_x_14623:
        /* <DEDUP_REMOVED lines=8> */
.L_x_14624:
[----:B------:R-:W-:Y:S05]  /*11e60*/  BSYNC.RECONVERGENT B0 ;  /* 0x0000000000007941 */ /* 0x000fea0003800200 */
.L_x_14622:
        /* <DEDUP_REMOVED lines=154> */
[----:B------:R-:W-:-:S04]  /*12810*/  VIADD R114, R101, 0xffffffff ;  /* 0xffffffff65727836 */ /* 0x000fc80000000000 */
[----:B------:R-:W-:Y:S01]  /*12820*/  IMAD.SHL.U32 R114, R114, 0x40, RZ ;  /* 0x0000004072727824 */ /* 0x000fe200078e00ff */
[C---:B------:R-:W-:Y:S03]  /*12830*/  HMMA.16816.F32 R8, R120.reuse, R112, R8 ;  /* 0x000000707808723c */ /* 0x040fe60000001808 */
[----:B------:R-:W-:Y:S02]  /*12840*/  IMAD.IADD R113, R110, 0x1, R3 ;  /* 0x000000016e717824 */ /* 0x000fe400078e0203 */
[----:B------:R-:W-:Y:S02]  /*12850*/  IMAD.IADD R178, R114, 0x1, R107 ;  /* 0x0000000172b27824 */ /* 0x000fe400078e026b */
[----:B------:R-:W-:Y:S02]  /*12860*/  IMAD.IADD R113, R104, 0x1, R113 ;  /* 0x0000000168717824 */ /* 0x000fe400078e0271 */
[----:B------:R-:W-:Y:S01]  /*12870*/  IMAD.IADD R178, R178, 0x1, R157 ;  /* 0x00000001b2b27824 */ /* 0x000fe200078e029d */
[----:B--2---:R-:W-:Y:S03]  /*12880*/  HMMA.16816.F32 R16, R120, R116, R16 ;  /* 0x000000747810723c */ /* 0x004fe60000001810 */
[----:B------:R-:W-:-:S02]  /*12890*/  VIADD R105, R113, 0x8 ;  /* 0x0000000871697836 */ /* 0x000fc40000000000 */
[----:B------:R-:W-:Y:S01]  /*128a0*/  VIADD R117, R111, 0xffffffc0 ;  /* 0xffffffc06f757836 */ /* 0x000fe20000000000 */
[--C-:B------:R-:W-:Y:S02]  /*128b0*/  IADD3 R112, PT, PT, R113, 0x40, -R178.reuse ;  /* 0x0000004071707810 */ /* 0x100fe40007ffe8b2 */
[----:B------:R-:W-:Y:S02]  /*128c0*/  IADD3 R115, PT, PT, R105, 0x40, -R178 ;  /* 0x0000004069737810 */ /* 0x000fe40007ffe8b2 */
[----:B------:R-:W-:Y:S01]  /*128d0*/  IABS R112, R112 ;  /* 0x0000007000707213 */ /* 0x000fe20000000000 */
[----:B------:R-:W-:Y:S03]  /*128e0*/  HMMA.16816.F32 R12, R120, R118, R12 ;  /* 0x00000076780c723c */ /* 0x000fe6000000180c */
[----:B------:R-:W-:Y:S02]  /*128f0*/  IABS R115, R115 ;  /* 0x0000007300737213 */ /* 0x000fe40000000000 */
[----:B------:R-:W-:-:S02]  /*12900*/  I2FP.F32.S32 R112, R112 ;  /* 0x0000007000707245 */ /* 0x000fc40000201400 */
[----:B------:R-:W-:Y:S02]  /*12910*/  I2FP.F32.S32 R115, R115 ;  /* 0x0000007300737245 */ /* 0x000fe40000201400 */
[----:B------:R-:W-:Y:S01]  /*12920*/  IADD3 R116, PT, PT, R105, 0x3f, -R178 ;  /* 0x0000003f69747810 */ /* 0x000fe20007ffe8b2 */
[----:B------:R-:W-:Y:S01]  /*12930*/  FFMA.FTZ R112, -R163, R112, R32 ;  /* 0x00000070a3707223 */ /* 0x000fe20000010120 */
[----:B------:R-:W-:Y:S01]  /*12940*/  IADD3 R118, PT, PT, R113, 0x38, -R178 ;  /* 0x0000003871767810 */ /* 0x000fe20007ffe8b2 */
[----:B------:R-:W-:Y:S01]  /*12950*/  FFMA.FTZ R32, -R163, R115, R34 ;  /* 0x00000073a3207223 */ /* 0x000fe20000010122 */
[----:B------:R-:W-:Y:S01]  /*12960*/  IADD3 R34, PT, PT, R113, 0x3f, -R178 ;  /* 0x0000003f71227810 */ /* 0x000fe20007ffe8b2 */
[----:B------:R-:W-:Y:S01]  /*12970*/  VIADD R115, R111, 0xffffffc1 ;  /* 0xffffffc16f737836 */ /* 0x000fe20000000000 */
[----:B------:R-:W-:Y:S02]  /*12980*/  IABS R116, R116 ;  /* 0x0000007400747213 */ /* 0x000fe40000000000 */
[----:B------:R-:W-:-:S02]  /*12990*/  IABS R34, R34 ;  /* 0x0000002200227213 */ /* 0x000fc40000000000 */
[----:B------:R-:W-:Y:S02]  /*129a0*/  I2FP.F32.S32 R116, R116 ;  /* 0x0000007400747245 */ /* 0x000fe40000201400 */
[----:B------:R-:W-:Y:S02]  /*129b0*/  I2FP.F32.S32 R34, R34 ;  /* 0x0000002200227245 */ /* 0x000fe40000201400 */
[C---:B------:R-:W-:Y:S02]  /*129c0*/  ISETP.GE.AND P5, PT, R117.reuse, R164, PT ;  /* 0x000000a47500720c */ /* 0x040fe40003fa6270 */
[----:B------:R-:W-:Y:S01]  /*129d0*/  ISETP.GE.AND P4, PT, R117, R166, PT ;  /* 0x000000a67500720c */ /* 0x000fe20003f86270 */
[C---:B------:R-:W-:Y:S01]  /*129e0*/  FFMA.FTZ R34, -R163.reuse, R34, R33 ;  /* 0x00000022a3227223 */ /* 0x040fe20000010121 */
[----:B------:R-:W-:Y:S01]  /*129f0*/  FFMA.FTZ R33, -R163, R116, R35 ;  /* 0x00000074a3217223 */ /* 0x000fe20000010123 */
[----:B------:R-:W-:Y:S02]  /*12a00*/  IABS R118, R118 ;  /* 0x0000007600767213 */ /* 0x000fe40000000000 */
[----:B------:R-:W-:-:S02]  /*12a10*/  ISETP.GE.AND P3, PT, R117, R162, PT ;  /* 0x000000a27500720c */ /* 0x000fc40003f66270 */
[----:B------:R-:W-:Y:S02]  /*12a20*/  FSEL R32, R32, -INF , P5 ;  /* 0xff80000020207808 */ /* 0x000fe40002800000 */
[----:B------:R-:W-:Y:S02]  /*12a30*/  IADD3 R35, PT, PT, R105, 0x38, -R178 ;  /* 0x0000003869237810 */ /* 0x000fe40007ffe8b2 */
[----:B------:R-:W-:Y:S02]  /*12a40*/  ISETP.GE.AND P6, PT, R117, R165, PT ;  /* 0x000000a57500720c */ /* 0x000fe40003fc6270 */
[----:B------:R-:W-:Y:S02]  /*12a50*/  FSEL R112, R112, -INF , P4 ;  /* 0xff80000070707808 */ /* 0x000fe40002000000 */
[----:B------:R-:W-:Y:S02]  /*12a60*/  I2FP.F32.S32 R118, R118 ;  /* 0x0000007600767245 */ /* 0x000fe40000201400 */
[----:B------:R-:W-:-:S02]  /*12a70*/  FSEL R32, R32, -INF , !P3 ;  /* 0xff80000020207808 */ /* 0x000fc40005800000 */
[----:B------:R-:W-:Y:S01]  /*12a80*/  IABS R35, R35 ;  /* 0x0000002300237213 */ /* 0x000fe20000000000 */
[----:B------:R-:W-:Y:S01]  /*12a90*/  FFMA.FTZ R118, -R163, R118, R28 ;  /* 0x00000076a3767223 */ /* 0x000fe2000001011c */
[----:B------:R-:W-:Y:S02]  /*12aa0*/  IADD3 R116, PT, PT, R113, 0x37, -R178 ;  /* 0x0000003771747810 */ /* 0x000fe40007ffe8b2 */
[C---:B------:R-:W-:Y:S02]  /*12ab0*/  ISETP.GE.AND P3, PT, R115.reuse, R164, PT ;  /* 0x000000a47300720c */ /* 0x040fe40003f66270 */
[----:B------:R-:W-:Y:S02]  /*12ac0*/  FSEL R112, R112, -INF , !P6 ;  /* 0xff80000070707808 */ /* 0x000fe40007000000 */
        /* <DEDUP_REMOVED lines=14> */
[C---:B------:R-:W-:Y:S02]  /*12bb0*/  ISETP.GE.AND P5, PT, R115.reuse, R164, PT ;  /* 0x000000a47300720c */ /* 0x040fe40003fa6270 */
[----:B------:R-:W-:Y:S02]  /*12bc0*/  FSEL R34, R34, -INF , P4 ;  /* 0xff80000022227808 */ /* 0x000fe40002000000 */
[----:B------:R-:W-:Y:S02]  /*12bd0*/  ISETP.GE.AND P4, PT, R115, R166, PT ;  /* 0x000000a67300720c */ /* 0x000fe40003f86270 */
[----:B------:R-:W-:-:S02]  /*12be0*/  I2FP.F32.S32 R28, R28 ;  /* 0x0000001c001c7245 */ /* 0x000fc40000201400 */
[----:B------:R-:W-:Y:S02]  /*12bf0*/  ISETP.GE.AND P3, PT, R115, R162, PT ;  /* 0x000000a27300720c */ /* 0x000fe40003f66270 */
[----:B------:R-:W-:Y:S01]  /*12c00*/  FSEL R30, R30, -INF , P5 ;  /* 0xff8000001e1e7808 */ /* 0x000fe20002800000 */
[----:B------:R-:W-:Y:S01]  /*12c10*/  FFMA.FTZ R28, -R163, R28, R31 ;  /* 0x0000001ca31c7223 */ /* 0x000fe2000001011f */
[----:B------:R-:W-:Y:S02]  /*12c20*/  IADD3 R29, PT, PT, R105, 0x30, -R178 ;  /* 0x00000030691d7810 */ /* 0x000fe40007ffe8b2 */
[----:B------:R-:W-:Y:S02]  /*12c30*/  FSEL R34, R34, -INF , !P6 ;  /* 0xff80000022227808 */ /* 0x000fe40007000000 */
[----:B------:R-:W-:Y:S02]  /*12c40*/  ISETP.GE.AND P6, PT, R115, R165, PT ;  /* 0x000000a57300720c */ /* 0x000fe40003fc6270 */
[----:B------:R-:W-:-:S02]  /*12c50*/  FSEL R118, R118, -INF , P4 ;  /* 0xff80000076767808 */ /* 0x000fc40002000000 */
[----:B------:R-:W-:Y:S02]  /*12c60*/  FSEL R30, R30, -INF , !P3 ;  /* 0xff8000001e1e7808 */ /* 0x000fe40005800000 */
[----:B------:R-:W-:Y:S02]  /*12c70*/  IABS R29, R29 ;  /* 0x0000001d001d7213 */ /* 0x000fe40000000000 */
[----:B------:R-:W-:Y:S02]  /*12c80*/  IADD3 R192, PT, PT, R113, 0x2f, -R178 ;  /* 0x0000002f71c07810 */ /* 0x000fe40007ffe8b2 */
[C---:B------:R-:W-:Y:S02]  /*12c90*/  ISETP.GE.AND P3, PT, R35.reuse, R164, PT ;  /* 0x000000a42300720c */ /* 0x040fe40003f66270 */
[----:B------:R-:W-:Y:S02]  /*12ca0*/  FSEL R118, R118, -INF , !P6 ;  /* 0xff80000076767808 */ /* 0x000fe40007000000 */
[----:B------:R-:W-:-:S02]  /*12cb0*/  ISETP.GE.AND P4, PT, R35, R166, PT ;  /* 0x000000a62300720c */ /* 0x000fc40003f86270 */
[C---:B------:R-:W-:Y:S02]  /*12cc0*/  ISETP.GE.AND P6, PT, R35.reuse, R165, PT ;  /* 0x000000a52300720c */ /* 0x040fe40003fc6270 */
        /* <DEDUP_REMOVED lines=9> */
[----:B------:R-:W-:Y:S02]  /*12d60*/  IADD3 R196, PT, PT, R113, 0x27, -R178 ;  /* 0x0000002771c47810 */ /* 0x000fe40007ffe8b2 */
[----:B------:R-:W-:Y:S01]  /*12d70*/  FSEL R28, R28, -INF , !P5 ;  /* 0xff8000001c1c7808 */ /* 0x000fe20006800000 */
[----:B------:R-:W-:Y:S01]  /*12d80*/  FFMA.FTZ R192, -R163, R192, R25 ;  /* 0x000000c0a3c07223 */ /* 0x000fe20000010119 */
[----:B------:R-:W-:Y:S02]  /*12d90*/  IABS R188, R188 ;  /* 0x000000bc00bc7213 */ /* 0x000fe40000000000 */
[----:B------:R-:W-:Y:S02]  /*12da0*/  ISETP.GE.AND P5, PT, R35, R164, PT ;  /* 0x000000a42300720c */ /* 0x000fe40003fa6270 */
[----:B------:R-:W-:Y:S02]  /*12db0*/  IABS R196, R196 ;  /* 0x000000c400c47213 */ /* 0x000fe40000000000 */
[----:B------:R-:W-:-:S02]  /*12dc0*/  I2FP.F32.S32 R188, R188 ;  /* 0x000000bc00bc7245 */ /* 0x000fc40000201400 */
[----:B------:R-:W-:Y:S02]  /*12dd0*/  ISETP.GE.AND P3, PT, R35, R162, PT ;  /* 0x000000a22300720c */ /* 0x000fe40003f66270 */
[----:B------:R-:W-:Y:S01]  /*12de0*/  FSEL R124, R26, -INF , P5 ;  /* 0xff8000001a7c7808 */ /* 0x000fe20002800000 */
[----:B------:R-:W-:Y:S01]  /*12df0*/  FFMA.FTZ R188, -R163, R188, R27 ;  /* 0x000000bca3bc7223 */ /* 0x000fe2000001011b */
[--C-:B------:R-:W-:Y:S01]  /*12e00*/  IADD3 R25, PT, PT, R105, 0x28, -R178.reuse ;  /* 0x0000002869197810 */ /* 0x100fe20007ffe8b2 */
[----:B------:R-:W-:Y:S01]  /*12e10*/  VIADD R27, R111, 0xffffffd8 ;  /* 0xffffffd86f1b7836 */ /* 0x000fe20000000000 */
[----:B------:R-:W-:Y:S02]  /*12e20*/  I2FP.F32.S32 R196, R196 ;  /* 0x000000c400c47245 */ /* 0x000fe40000201400 */
[----:B------:R-:W-:Y:S02]  /*12e30*/  IADD3 R31, PT, PT, R113, 0x30, -R178 ;  /* 0x00000030711f7810 */ /* 0x000fe40007ffe8b2 */
[----:B------:R-:W-:Y:S01]  /*12e40*/  FSEL R124, R124, -INF , !P3 ;  /* 0xff8000007c7c7808 */ /* 0x000fe20005800000 */
[----:B------:R-:W-:Y:S01]  /*12e50*/  FFMA.FTZ R196, -R163, R196, R21 ;  /* 0x000000c4a3c47223 */ /* 0x000fe20000010115 */
[----:B------:R-:W-:-:S02]  /*12e60*/  IABS R25, R25 ;  /* 0x0000001900197213 */ /* 0x000fc40000000000 */
[----:B------:R-:W-:Y:S02]  /*12e70*/  ISETP.GE.AND P3, PT, R29, R164, PT ;  /* 0x000000a41d00720c */ /* 0x000fe40003f66270 */
[----:B------:R-:W-:Y:S02]  /*12e80*/  IABS R31, R31 ;  /* 0x0000001f001f7213 */ /* 0x000fe40000000000 */
[----:B------:R-:W-:Y:S02]  /*12e90*/  I2FP.F32.S32 R25, R25 ;  /* 0x0000001900197245 */ /* 0x000fe40000201400 */
[----:B------:R-:W-:Y:S02]  /*12ea0*/  IADD3 R21, PT, PT, R105, 0x20, -R178 ;  /* 0x0000002069157810 */ /* 0x000fe40007ffe8b2 */
[----:B------:R-:W-:Y:S01]  /*12eb0*/  ISETP.GE.AND P5, PT, R29, R162, PT ;  /* 0x000000a21d00720c */ /* 0x000fe20003fa6270 */
[----:B------:R-:W-:Y:S01]  /*12ec0*/  FFMA.FTZ R22, -R163, R25, R22 ;  /* 0x00000019a3167223 */ /* 0x000fe20000010116 */
[----:B------:R-:W-:Y:S01]  /*12ed0*/  FSEL R188, R188, -INF , P3 ;  /* 0xff800000bcbc7808 */ /* 0x000fe20001800000 */
[----:B------:R-:W-:Y:S01]  /*12ee0*/  VIADD R25, R111, 0xffffffd9 ;  /* 0xffffffd96f197836 */ /* 0x000fe20000000000 */
[----:B------:R-:W-:-:S02]  /*12ef0*/  IADD3 R120, PT, PT, R105, 0x27, -R178 ;  /* 0x0000002769787810 */ /* 0x000fc40007ffe8b2 */
[----:B------:R-:W-:Y:S02]  /*12f00*/  I2FP.F32.S32 R31, R31 ;  /* 0x0000001f001f7245 */ /* 0x000fe40000201400 */
[----:B------:R-:W-:Y:S02]  /*12f10*/  IABS R21, R21 ;  /* 0x0000001500157213 */ /* 0x000fe40000000000 */
[----:B------:R-:W-:Y:S01]  /*12f20*/  FSEL R188, R188, -INF , !P5 ;  /* 0xff800000bcbc7808 */ /* 0x000fe20006800000 */
[----:B------:R-:W-:Y:S01]  /*12f30*/  FFMA.FTZ R24, -R163, R31, R24 ;  /* 0x0000001fa3187223 */ /* 0x000fe20000010118 */
[----:B------:R-:W-:Y:S02]  /*12f40*/  IABS R120, R120 ;  /* 0x0000007800787213 */ /* 0x000fe40000000000 */
[----:B------:R-:W-:Y:S02]  /*12f50*/  IADD3 R130, PT, PT, R113, 0x20, -R178 ;  /* 0x0000002071827810 */ /* 0x000fe40007ffe8b2 */
[----:B------:R-:W-:-:S02]  /*12f60*/  ISETP.GE.AND P5, PT, R27, R164, PT ;  /* 0x000000a41b00720c */ /* 0x000fc40003fa6270 */
[----:B------:R-:W-:Y:S02]  /*12f70*/  I2FP.F32.S32 R21, R21 ;  /* 0x0000001500157245 */ /* 0x000fe40000201400 */
[----:B------:R-:W-:Y:S02]  /*12f80*/  FSEL R116, R116, -INF , P4 ;  /* 0xff80000074747808 */ /* 0x000fe40002000000 */
[----:B------:R-:W-:Y:S01]  /*12f90*/  I2FP.F32.S32 R120, R120 ;  /* 0x0000007800787245 */ /* 0x000fe20000201400 */
[----:B------:R-:W-:Y:S01]  /*12fa0*/  FFMA.FTZ R128, -R163, R21, R18 ;  /* 0x00000015a3807223 */ /* 0x000fe20000010112 */
[----:B------:R-:W-:Y:S01]  /*12fb0*/  IABS R130, R130 ;  /* 0x0000008200827213 */ /* 0x000fe20000000000 */
[----:B------:R-:W-:Y:S01]  /*12fc0*/  VIADD R21, R111, 0xffffffe1 ;  /* 0xffffffe16f157836 */ /* 0x000fe20000000000 */
[----:B------:R-:W-:Y:S01]  /*12fd0*/  ISETP.GE.AND P4, PT, R35, R166, PT ;  /* 0x000000a62300720c */ /* 0x000fe20003f86270 */
[----:B------:R-:W-:Y:S01]  /*12fe0*/  FFMA.FTZ R120, -R163, R120, R23 ;  /* 0x00000078a3787223 */ /* 0x000fe20000010117 */
[----:B------:R-:W-:Y:S01]  /*12ff0*/  ISETP.GE.AND P3, PT, R27, R162, PT ;  /* 0x000000a21b00720c */ /* 0x000fe20003f66270 */
[----:B------:R-:W-:Y:S01]  /*13000*/  VIADD R23, R111, 0xffffffe0 ;  /* 0xffffffe06f177836 */ /* 0x000fe20000000000 */
[----:B------:R-:W-:-:S02]  /*13010*/  FSEL R190, R22, -INF , P5 ;  /* 0xff80000016be7808 */ /* 0x000fc40002800000 */
[----:B------:R-:W-:Y:S02]  /*13020*/  I2FP.F32.S32 R130, R130 ;  /* 0x0000008200827245 */ /* 0x000fe40000201400 */
[----:B------:R-:W-:Y:S02]  /*13030*/  FSEL R126, R24, -INF , P4 ;  /* 0xff800000187e7808 */ /* 0x000fe40002000000 */
[----:B------:R-:W-:Y:S01]  /*13040*/  FSEL R190, R190, -INF , !P3 ;  /* 0xff800000bebe7808 */ /* 0x000fe20005800000 */
[----:B------:R-:W-:Y:S01]  /*13050*/  FFMA.FTZ R130, -R163, R130, R16 ;  /* 0x00000082a3827223 */ /* 0x000fe20000010110 */
[C-C-:B------:R-:W-:Y:S02]  /*13060*/  IADD3 R18, PT, PT, R113.reuse, 0x1f, -R178.reuse ;  /* 0x0000001f71127810 */ /* 0x140fe40007ffe8b2 */
[----:B------:R-:W-:Y:S02]  /*13070*/  IADD3 R24, PT, PT, R113, 0x28, -R178 ;  /* 0x0000002871187810 */ /* 0x000fe40007ffe8b2 */
[----:B------:R-:W-:-:S02]  /*13080*/  ISETP.GE.AND P3, PT, R25, R164, PT ;  /* 0x000000a41900720c */ /* 0x000fc40003f66270 */
[----:B------:R-:W-:Y:S02]  /*13090*/  IABS R18, R18 ;  /* 0x0000001200127213 */ /* 0x000fe40000000000 */
[----:B------:R-:W-:Y:S02]  /*130a0*/  IABS R24, R24 ;  /* 0x0000001800187213 */ /* 0x000fe40000000000 */
[----:B------:R-:W-:Y:S02]  /*130b0*/  ISETP.GE.AND P5, PT, R25, R162, PT ;  /* 0x000000a21900720c */ /* 0x000fe40003fa6270 */
[----:B------:R-:W-:Y:S02]  /*130c0*/  FSEL R120, R120, -INF , P3 ;  /* 0xff80000078787808 */ /* 0x000fe40001800000 */
[----:B------:R-:W-:Y:S02]  /*130d0*/  IADD3 R16, PT, PT, R105, 0x1f, -R178 ;  /* 0x0000001f69107810 */ /* 0x000fe40007ffe8b2 */
[----:B------:R-:W-:-:S02]  /*130e0*/  FSEL R116, R116, -INF , !P6 ;  /* 0xff80000074747808 */ /* 0x000fc40007000000 */
[----:B------:R-:W-:Y:S02]  /*130f0*/  I2FP.F32.S32 R18, R18 ;  /* 0x0000001200127245 */ /* 0x000fe40000201400 */
[----:B------:R-:W-:Y:S02]  /*13100*/  ISETP.GE.AND P6, PT, R35, R165, PT ;  /* 0x000000a52300720c */ /* 0x000fe40003fc6270 */
[----:B------:R-:W-:Y:S01]  /*13110*/  I2FP.F32.S32 R24, R24 ;  /* 0x0000001800187245 */ /* 0x000fe20000201400 */
[C---:B------:R-:W-:Y:S01]  /*13120*/  FFMA.FTZ R151, -R163.reuse, R18, R17 ;  /* 0x00000012a3977223 */ /* 0x040fe20000010111 */
[----:B------:R-:W-:Y:S02]  /*13130*/  FSEL R120, R120, -INF , !P5 ;  /* 0xff80000078787808 */ /* 0x000fe40006800000 */
[----:B------:R-:W-:Y:S01]  /*13140*/  IABS R16, R16 ;  /* 0x0000001000107213 */ /* 0x000fe20000000000 */
[----:B------:R-:W-:Y:S01]  /*13150*/  FFMA.FTZ R20, -R163, R24, R20 ;  /* 0x00000018a3147223 */ /* 0x000fe20000010114 */
[----:B------:R-:W-:-:S02]  /*13160*/  IADD3 R173, PT, PT, R113, 0x18, -R178 ;  /* 0x0000001871ad7810 */ /* 0x000fc40007ffe8b2 */
[----:B------:R-:W-:Y:S02]  /*13170*/  ISETP.GE.AND P4, PT, R29, R166, PT ;  /* 0x000000a61d00720c */ /* 0x000fe40003f86270 */
[----:B------:R-:W-:Y:S02]  /*13180*/  ISETP.GE.AND P5, PT, R23, R164, PT ;  /* 0x000000a41700720c */ /* 0x000fe40003fa6270 */
[----:B------:R-:W-:Y:S02]  /*13190*/  FSEL R126, R126, -INF , !P6 ;  /* 0xff8000007e7e7808 */ /* 0x000fe40007000000 */
[----:B------:R-:W-:Y:S02]  /*131a0*/  I2FP.F32.S32 R16, R16 ;  /* 0x0000001000107245 */ /* 0x000fe40000201400 */
[----:B------:R-:W-:Y:S02]  /*131b0*/  IABS R173, R173 ;  /* 0x000000ad00ad7213 */ /* 0x000fe40000000000 */
        /* <DEDUP_REMOVED lines=17> */
[----:B------:R-:W-:Y:S02]  /*132d0*/  I2FP.F32.S32 R17, R17 ;  /* 0x0000001100117245 */ /* 0x000fe40000201400 */
[----:B------:R-:W-:-:S02]  /*132e0*/  FSEL R194, R194, -INF , !P6 ;  /* 0xff800000c2c27808 */ /* 0x000fc40007000000 */
[----:B------:R-:W-:Y:S01]  /*132f0*/  ISETP.GE.AND P5, PT, R21, R162, PT ;  /* 0x000000a21500720c */ /* 0x000fe20003fa6270 */
[----:B------:R-:W-:Y:S01]  /*13300*/  FFMA.FTZ R14, -R163, R17, R14 ;  /* 0x00000011a30e7223 */ /* 0x000fe2000001010e */
[----:B------:R-:W-:Y:S01]  /*13310*/  FSEL R131, R131, -INF , P3 ;  /* 0xff80000083837808 */ /* 0x000fe20001800000 */
[----:B------:R-:W-:Y:S01]  /*13320*/  VIADD R17, R111, 0xffffffe9 ;  /* 0xffffffe96f117836 */ /* 0x000fe20000000000 */
[----:B------:R-:W-:Y:S02]  /*13330*/  IADD3 R12, PT, PT, R105, 0x17, -R178 ;  /* 0x00000017690c7810 */ /* 0x000fe40007ffe8b2 */
[----:B------:R-:W-:Y:S02]  /*13340*/  ISETP.GE.AND P6, PT, R25, R165, PT ;  /* 0x000000a51900720c */ /* 0x000fe40003fc6270 */
[----:B------:R-:W-:Y:S02]  /*13350*/  FSEL R196, R196, -INF , P4 ;  /* 0xff800000c4c47808 */ /* 0x000fe40002000000 */
[----:B------:R-:W-:-:S02]  /*13360*/  ISETP.GE.AND P4, PT, R23, R166, PT ;  /* 0x000000a61700720c */ /* 0x000fc40003f86270 */
[--C-:B------:R-:W-:Y:S02]  /*13370*/  IADD3 R180, PT, PT, R113, 0x17, -R178.reuse ;  /* 0x0000001771b47810 */ /* 0x100fe40007ffe8b2 */
[----:B------:R-:W-:Y:S02]  /*13380*/  FSEL R131, R131, -INF , !P5 ;  /* 0xff80000083837808 */ /* 0x000fe40006800000 */
[----:B------:R-:W-:Y:S02]  /*13390*/  IABS R12, R12 ;  /* 0x0000000c000c7213 */ /* 0x000fe40000000000 */
[----:B------:R-:W-:Y:S02]  /*133a0*/  IADD3 R129, PT, PT, R113, 0x10, -R178 ;  /* 0x0000001071817810 */ /* 0x000fe40007ffe8b2 */
[----:B------:R-:W-:Y:S02]  /*133b0*/  FSEL R196, R196, -INF , !P6 ;  /* 0xff800000c4c47808 */ /* 0x000fe40007000000 */
[----:B------:R-:W-:-:S02]  /*133c0*/  ISETP.GE.AND P5, PT, R19, R164, PT ;  /* 0x000000a41300720c */ /* 0x000fc40003fa6270 */
[----:B------:R-:W-:Y:S02]  /*133d0*/  ISETP.GE.AND P6, PT, R23, R165, PT ;  /* 0x000000a51700720c */ /* 0x000fe40003fc6270 */
[----:B------:R-:W-:Y:S02]  /*133e0*/  FSEL R130, R130, -INF , P4 ;  /* 0xff80000082827808 */ /* 0x000fe40002000000 */
[----:B------:R-:W-:Y:S02]  /*133f0*/  ISETP.GE.AND P4, PT, R21, R166, PT ;  /* 0x000000a61500720c */ /* 0x000fe40003f86270 */
[----:B------:R-:W-:Y:S02]  /*13400*/  IABS R180, R180 ;  /* 0x000000b400b47213 */ /* 0x000fe40000000000 */
[----:B------:R-:W-:Y:S02]  /*13410*/  I2FP.F32.S32 R12, R12 ;  /* 0x0000000c000c7245 */ /* 0x000fe40000201400 */
[----:B------:R-:W-:-:S02]  /*13420*/  IABS R129, R129 ;  /* 0x0000008100817213 */ /* 0x000fc40000000000 */
[----:B------:R-:W-:Y:S01]  /*13430*/  IADD3 R127, PT, PT, R105, 0x10, -R178 ;  /* 0x00000010697f7810 */ /* 0x000fe20007ffe8b2 */
[----:B------:R-:W-:Y:S01]  /*13440*/  FFMA.FTZ R15, -R163, R12, R15 ;  /* 0x0000000ca30f7223 */ /* 0x000fe2000001010f */
[----:B------:R-:W-:Y:S01]  /*13450*/  BAR.SYNC.DEFER_BLOCKING 0x0 ;  /* 0x0000000000007b1d */ /* 0x000fe20000010000 */
[----:B------:R-:W-:Y:S02]  /*13460*/  ISETP.GE.AND P3, PT, R19, R162, PT ;  /* 0x000000a21300720c */ /* 0x000fe40003f66270 */
[----:B------:R-:W-:Y:S02]  /*13470*/  FSEL R171, R14, -INF , P5 ;  /* 0xff8000000eab7808 */ /* 0x000fe40002800000 */
[----:B------:R-:W-:Y:S02]  /*13480*/  FSEL R130, R130, -INF , !P6 ;  /* 0xff80000082827808 */ /* 0x000fe40007000000 */
[----:B------:R-:W-:Y:S02]  /*13490*/  ISETP.GE.AND P6, PT, R21, R165, PT ;  /* 0x000000a51500720c */ /* 0x000fe40003fc6270 */
[----:B------:R-:W-:-:S02]  /*134a0*/  FSEL R151, R151, -INF , P4 ;  /* 0xff80000097977808 */ /* 0x000fc40002000000 */
[----:B------:R-:W-:Y:S02]  /*134b0*/  I2FP.F32.S32 R180, R180 ;  /* 0x000000b400b47245 */ /* 0x000fe40000201400 */
[----:B------:R-:W-:Y:S02]  /*134c0*/  ISETP.GE.AND P4, PT, R19, R166, PT ;  /* 0x000000a61300720c */ /* 0x000fe40003f86270 */
[----:B------:R-:W-:Y:S01]  /*134d0*/  IABS R127, R127 ;  /* 0x0000007f007f7213 */ /* 0x000fe20000000000 */
[----:B------:R-:W-:Y:S01]  /*134e0*/  FFMA.FTZ R180, -R163, R180, R13 ;  /* 0x000000b4a3b47223 */ /* 0x000fe2000001010d */
[----:B------:R-:W-:Y:S01]  /*134f0*/  I2FP.F32.S32 R129, R129 ;  /* 0x0000008100817245 */ /* 0x000fe20000201400 */
[----:B------:R-:W-:Y:S01]  /*13500*/  VIADD R13, R111, 0xfffffff0 ;  /* 0xfffffff06f0d7836 */ /* 0x000fe20000000000 */
[----:B------:R-:W-:Y:S02]  /*13510*/  FSEL R171, R171, -INF , !P3 ;  /* 0xff800000abab7808 */ /* 0x000fe40005800000 */
[----:B------:R-:W-:Y:S01]  /*13520*/  ISETP.GE.AND P3, PT, R17, R164, PT ;  /* 0x000000a41100720c */ /* 0x000fe20003f66270 */
[----:B------:R-:W-:Y:S01]  /*13530*/  FFMA.FTZ R129, -R163, R129, R8 ;  /* 0x00000081a3817223 */ /* 0x000fe20000010108 */
[----:B------:R-:W-:-:S02]  /*13540*/  FSEL R151, R151, -INF , !P6 ;  /* 0xff80000097977808 */ /* 0x000fc40007000000 */
[----:B------:R-:W-:Y:S02]  /*13550*/  ISETP.GE.AND P6, PT, R19, R165, PT ;  /* 0x000000a51300720c */ /* 0x000fe40003fc6270 */
[----:B------:R-:W-:Y:S02]  /*13560*/  FSEL R173, R173, -INF , P4 ;  /* 0xff800000adad7808 */ /* 0x000fe40002000000 */
[----:B------:R-:W-:Y:S02]  /*13570*/  I2FP.F32.S32 R127, R127 ;  /* 0x0000007f007f7245 */ /* 0x000fe40000201400 */
[C---:B------:R-:W-:Y:S02]  /*13580*/  ISETP.GE.AND P4, PT, R17.reuse, R166, PT ;  /* 0x000000a61100720c */ /* 0x040fe40003f86270 */
[----:B------:R-:W-:Y:S01]  /*13590*/  ISETP.GE.AND P5, PT, R17, R162, PT ;  /* 0x000000a21100720c */ /* 0x000fe20003fa6270 */
[----:B------:R-:W-:Y:S01]  /*135a0*/  FFMA.FTZ R127, -R163, R127, R10 ;  /* 0x0000007fa37f7223 */ /* 0x000fe2000001010a */
[----:B------:R-:W-:-:S02]  /*135b0*/  FSEL R122, R15, -INF , P3 ;  /* 0xff8000000f7a7808 */ /* 0x000fc40001800000 */
[--C-:B------:R-:W-:Y:S02]  /*135c0*/  IADD3 R8, PT, PT, R105, 0xf, -R178.reuse ;  /* 0x0000000f69087810 */ /* 0x100fe40007ffe8b2 */
[----:B------:R-:W-:Y:S02]  /*135d0*/  FSEL R173, R173, -INF , !P6 ;  /* 0xff800000adad7808 */ /* 0x000fe40007000000 */
[----:B------:R-:W-:Y:S02]  /*135e0*/  ISETP.GE.AND P6, PT, R17, R165, PT ;  /* 0x000000a51100720c */ /* 0x000fe40003fc6270 */
[----:B------:R-:W-:Y:S02]  /*135f0*/  FSEL R180, R180, -INF , P4 ;  /* 0xff800000b4b47808 */ /* 0x000fe40002000000 */
[----:B------:R-:W-:Y:S02]  /*13600*/  FSEL R122, R122, -INF , !P5 ;  /* 0xff8000007a7a7808 */ /* 0x000fe40006800000 */
[----:B------:R-:W-:-:S02]  /*13610*/  IADD3 R10, PT, PT, R113, 0xf, -R178 ;  /* 0x0000000f710a7810 */ /* 0x000fc40007ffe8b2 */
[----:B------:R-:W-:Y:S02]  /*13620*/  IABS R8, R8 ;  /* 0x0000000800087213 */ /* 0x000fe40000000000 */
[C---:B------:R-:W-:Y:S02]  /*13630*/  ISETP.GE.AND P5, PT, R13.reuse, R164, PT ;  /* 0x000000a40d00720c */ /* 0x040fe40003fa6270 */
[----:B------:R-:W-:Y:S02]  /*13640*/  FSEL R180, R180, -INF , !P6 ;  /* 0xff800000b4b47808 */ /* 0x000fe40007000000 */
[C---:B------:R-:W-:Y:S02]  /*13650*/  ISETP.GE.AND P4, PT, R13.reuse, R166, PT ;  /* 0x000000a60d00720c */ /* 0x040fe40003f86270 */
[C---:B------:R-:W-:Y:S02]  /*13660*/  ISETP.GE.AND P6, PT, R13.reuse, R165, PT ;  /* 0x000000a50d00720c */ /* 0x040fe40003fc6270 */
[----:B------:R-:W-:Y:S01]  /*13670*/  ISETP.GE.AND P3, PT, R13, R162, PT ;  /* 0x000000a20d00720c */ /* 0x000fe20003f66270 */
[----:B------:R-:W-:Y:S01]  /*13680*/  VIADD R13, R111, 0xfffffff1 ;  /* 0xfffffff16f0d7836 */ /* 0x000fe20000000000 */
[----:B------:R-:W-:-:S02]  /*13690*/  IABS R10, R10 ;  /* 0x0000000a000a7213 */ /* 0x000fc40000000000 */
[----:B------:R-:W-:Y:S02]  /*136a0*/  I2FP.F32.S32 R8, R8 ;  /* 0x0000000800087245 */ /* 0x000fe40000201400 */
[----:B------:R-:W-:Y:S02]  /*136b0*/  FSEL R127, R127, -INF , P5 ;  /* 0xff8000007f7f7808 */ /* 0x000fe40002800000 */
[----:B------:R-:W-:Y:S01]  /*136c0*/  I2FP.F32.S32 R10, R10 ;  /* 0x0000000a000a7245 */ /* 0x000fe20000201400 */
[----:B------:R-:W-:Y:S01]  /*136d0*/  FFMA.FTZ R8, -R163, R8, R11 ;  /* 0x00000008a3087223 */ /* 0x000fe2000001010b */
[----:B------:R-:W-:Y:S02]  /*136e0*/  FSEL R127, R127, -INF , !P3 ;  /* 0xff8000007f7f7808 */ /* 0x000fe40005800000 */
[----:B------:R-:W-:Y:S01]  /*136f0*/  ISETP.GE.AND P3, PT, R13, R164, PT ;  /* 0x000000a40d00720c */ /* 0x000fe20003f66270 */
[----:B------:R-:W-:Y:S01]  /*13700*/  FFMA.FTZ R10, -R163, R10, R9 ;  /* 0x0000000aa30a7223 */ /* 0x000fe20000010109 */
[----:B------:R-:W-:Y:S01]  /*13710*/  FSEL R129, R129, -INF , P4 ;  /* 0xff80000081817808 */ /* 0x000fe20002000000 */
[----:B------:R-:W-:Y:S01]  /*13720*/  VIADD R9, R111, 0xfffffff8 ;  /* 0xfffffff86f097836 */ /* 0x000fe20000000000 */
[----:B------:R-:W-:Y:S01]  /*13730*/  ISETP.GE.AND P4, PT, R13, R166, PT ;  /* 0x000000a60d00720c */ /* 0x000fe20003f86270 */
[----:B------:R-:W-:Y:S01]  /*13740*/  VIADD R111, R111, 0xfffffff9 ;  /* 0xfffffff96f6f7836 */ /* 0x000fe20000000000 */
[----:B------:R-:W-:-:S02]  /*13750*/  FSEL R170, R8, -INF , P3 ;  /* 0xff80000008aa7808 */ /* 0x000fc40001800000 */
[----:B------:R-:W-:Y:S02]  /*13760*/  IADD3 R8, PT, PT, R113, 0x8, -R178 ;  /* 0x0000000871087810 */ /* 0x000fe40007ffe8b2 */
[----:B------:R-:W-:Y:S02]  /*13770*/  FSEL R129, R129, -INF , !P6 ;  /* 0xff80000081817808 */ /* 0x000fe40007000000 */
[C---:B------:R-:W-:Y:S02]  /*13780*/  ISETP.GE.AND P6, PT, R13.reuse, R165, PT ;  /* 0x000000a50d00720c */ /* 0x040fe40003fc6270 */
[----:B------:R-:W-:Y:S02]  /*13790*/  ISETP.GE.AND P5, PT, R13, R162, PT ;  /* 0x000000a20d00720c */ /* 0x000fe40003fa6270 */
[----:B------:R-:W-:Y:S02]  /*137a0*/  FSEL R176, R10, -INF , P4 ;  /* 0xff8000000ab07808 */ /* 0x000fe40002000000 */
[----:B------:R-:W-:-:S02]  /*137b0*/  IABS R8, R8 ;  /* 0x0000000800087213 */ /* 0x000fc40000000000 */
[----:B------:R-:W-:Y:S02]  /*137c0*/  IADD3 R113, PT, PT, R113, 0x7, -R178 ;  /* 0x0000000771717810 */ /* 0x000fe40007ffe8b2 */
[----:B------:R-:W-:Y:S02]  /*137d0*/  FSEL R176, R176, -INF , !P6 ;  /* 0xff800000b0b07808 */ /* 0x000fe40007000000 */
[----:B------:R-:W-:Y:S02]  /*137e0*/  FSEL R170, R170, -INF , !P5 ;  /* 0xff800000aaaa7808 */ /* 0x000fe40006800000 */
[C---:B------:R-:W-:Y:S02]  /*137f0*/  ISETP.GE.AND P4, PT, R9.reuse, R166, PT ;  /* 0x000000a60900720c */ /* 0x040fe40003f86270 */
[C---:B------:R-:W-:Y:S02]  /*13800*/  ISETP.GE.AND P6, PT, R9.reuse, R165, PT ;  /* 0x000000a50900720c */ /* 0x040fe40003fc6270 */
[----:B------:R-:W-:-:S02]  /*13810*/  ISETP.GE.AND P3, PT, R9, R162, PT ;  /* 0x000000a20900720c */ /* 0x000fc40003f66270 */
[----:B------:R-:W-:Y:S02]  /*13820*/  ISETP.GE.AND P5, PT, R9, R164, PT ;  /* 0x000000a40900720c */ /* 0x000fe40003fa6270 */
[----:B------:R-:W-:Y:S02]  /*13830*/  I2FP.F32.S32 R8, R8 ;  /* 0x0000000800087245 */ /* 0x000fe40000201400 */
[----:B------:R-:W-:Y:S02]  /*13840*/  IADD3 R9, PT, PT, R105, 0x8, -R178 ;  /* 0x0000000869097810 */ /* 0x000fe40007ffe8b2 */
[----:B------:R-:W-:Y:S01]  /*13850*/  IABS R113, R113 ;  /* 0x0000007100717213 */ /* 0x000fe20000000000 */
[----:B------:R-:W-:Y:S01]  /*13860*/  FFMA.FTZ R4, -R163, R8, R4 ;  /* 0x00000008a3047223 */ /* 0x000fe20000010104 */
[----:B------:R-:W-:Y:S02]  /*13870*/  IADD3 R105, PT, PT, R105, 0x7, -R178 ;  /* 0x0000000769697810 */ /* 0x000fe40007ffe8b2 */
[----:B------:R-:W-:-:S02]  /*13880*/  IABS R9, R9 ;  /* 0x0000000900097213 */ /* 0x000fc40000000000 */
[----:B------:R-:W-:Y:S02]  /*13890*/  I2FP.F32.S32 R8, R113 ;  /* 0x0000007100087245 */ /* 0x000fe40000201400 */
[----:B------:R-:W-:Y:S02]  /*138a0*/  IABS R105, R105 ;  /* 0x0000006900697213 */ /* 0x000fe40000000000 */
[----:B------:R-:W-:Y:S01]  /*138b0*/  I2FP.F32.S32 R9, R9 ;  /* 0x0000000900097245 */ /* 0x000fe20000201400 */
[----:B------:R-:W-:Y:S01]  /*138c0*/  FFMA.FTZ R5, -R163, R8, R5 ;  /* 0x00000008a3057223 */ /* 0x000fe20000010105 */
[----:B------:R-:W-:Y:S01]  /*138d0*/  I2FP.F32.S32 R10, R105 ;  /* 0x00000069000a7245 */ /* 0x000fe20000201400 */
[----:B------:R-:W-:Y:S01]  /*138e0*/  VIADD R105, R101, 0xfffffffe ;  /* 0xfffffffe65697836 */ /* 0x000fe20000000000 */
[----:B------:R-:W-:Y:S01]  /*138f0*/  FSEL R4, R4, -INF , P4 ;  /* 0xff80000004047808 */ /* 0x000fe20002000000 */
[----:B------:R-:W-:Y:S01]  /*13900*/  FFMA.FTZ R6, -R163, R9, R6 ;  /* 0x00000009a3067223 */ /* 0x000fe20000010106 */
[----:B------:R-:W-:Y:S01]  /*13910*/  ISETP.GE.AND P4, PT, R111, R166, PT ;  /* 0x000000a66f00720c */ /* 0x000fe20003f86270 */
[----:B------:R-:W-:Y:S01]  /*13920*/  FFMA.FTZ R7, -R163, R10, R7 ;  /* 0x0000000aa3077223 */ /* 0x000fe20000010107 */
[----:B------:R-:W-:-:S02]  /*13930*/  FSEL R184, R4, -INF , !P6 ;  /* 0xff80000004b87808 */ /* 0x000fc40007000000 */
[----:B------:R-:W-:Y:S02]  /*13940*/  FSEL R5, R5, -INF , P4 ;  /* 0xff80000005057808 */ /* 0x000fe40002000000 */
[----:B------:R-:W-:Y:S02]  /*13950*/  ISETP.GT.AND P4, PT, R105, R148, PT ;  /* 0x000000946900720c */ /* 0x000fe40003f84270 */
[----:B------:R-:W-:Y:S02]  /*13960*/  FSEL R6, R6, -INF , P5 ;  /* 0xff80000006067808 */ /* 0x000fe40002800000 */
[C---:B------:R-:W-:Y:S02]  /*13970*/  ISETP.GE.AND P6, PT, R111.reuse, R165, PT ;  /* 0x000000a56f00720c */ /* 0x040fe40003fc6270 */
        /* <DEDUP_REMOVED lines=41> */
[----:B------:R-:W2:Y:S01]  /*13c10*/  LD.E.64 R12, desc[UR4][R102.64+0x20] ;  /* 0x00002004660c7980 */ /* 0x000ea2000c101b00 */
        /* <DEDUP_REMOVED lines=29> */
.L_x_14628:
        /* <DEDUP_REMOVED lines=8> */
.L_x_14629:
[----:B------:R-:W-:Y:S05]  /*13e70*/  BSYNC.RECONVERGENT B0 ;  /* 0x0000000000007941 */ /* 0x000fea0003800200 */
.L_x_14627:
        /* <DEDUP_REMOVED lines=53> */
.L_x_14626:
[----:B------:R-:W-:Y:S05]  /*141d0*/  BSYNC.RECONVERGENT B1 ;  /* 0x0000000000017941 */ /* 0x000fea0003800200 */
.L_x_14625:
        /* <DEDUP_REMOVED lines=35> */
[C---:B------:R-:W-:Y:S02]  /*14410*/  FMUL.FTZ R179, R186.reuse, R106 ;  /* 0x0000006abab37220 */ /* 0x040fe40000410000 */
[----:B------:R-:W-:Y:S02]  /*14420*/  FMUL.FTZ R2, R186, R7 ;  /* 0x00000007ba027220 */ /* 0x000fe40000410000 */
[----:B------:R-:W-:Y:S02]  /*14430*/  FSEL R181, R181, RZ, P1 ;  /* 0x000000ffb5b57208 */ /* 0x000fe40000800000 */
[----:B------:R-:W-:-:S02]  /*14440*/  FSEL R179, R179, RZ, P0 ;  /* 0x000000ffb3b37208 */ /* 0x000fc40000000000 */
[----:B------:R-:W1:Y:S01]  /*14450*/  MUFU.EX2 R2, R2 ;  /* 0x0000000200027308 */ /* 0x000e620000000800 */
[-CC-:B------:R-:W-:Y:S01]  /*14460*/  FFMA.FTZ R117, R112, R186.reuse, -R181.reuse ;  /* 0x000000ba70757223 */ /* 0x180fe200000108b5 */
[-C--:B------:R-:W-:Y:S01]  /*14470*/  FFMA.FTZ R114, R34, R186.reuse, -R181 ;  /* 0x000000ba22727223 */ /* 0x080fe200000108b5 */
[-CC-:B------:R-:W-:Y:S01]  /*14480*/  FFMA.FTZ R113, R32, R186.reuse, -R179.reuse ;  /* 0x000000ba20717223 */ /* 0x180fe200000108b3 */
[-C--:B------:R-:W-:Y:S01]  /*14490*/  FFMA.FTZ R112, R33, R186.reuse, -R179 ;  /* 0x000000ba21707223 */ /* 0x080fe200000108b3 */
[-CC-:B------:R-:W-:Y:S01]  /*144a0*/  FFMA.FTZ R115, R118, R186.reuse, -R181.reuse ;  /* 0x000000ba76737223 */ /* 0x180fe200000108b5 */
[----:B------:R-:W2:Y:S01]  /*144b0*/  LDSM.16.MT88.4 R32, [R140+0x8000] ;  /* 0x008000008c20783b */ /* 0x000ea20000004200 */
[----:B------:R-:W-:Y:S01]  /*144c0*/  FMUL.FTZ R118, R186, R5 ;  /* 0x00000005ba767220 */ /* 0x000fe20000410000 */
[-C--:B------:R-:W-:Y:S01]  /*144d0*/  FFMA.FTZ R116, R116, R186.reuse, -R181 ;  /* 0x000000ba74747223 */ /* 0x080fe200000108b5 */
[-CC-:B------:R-:W-:Y:S01]  /*144e0*/  FFMA.FTZ R119, R30, R186.reuse, -R179.reuse ;  /* 0x000000ba1e777223 */ /* 0x180fe200000108b3 */
[-C--:B------:R-:W-:Y:S01]  /*144f0*/  FFMA.FTZ R0, R28, R186.reuse, -R179 ;  /* 0x000000ba1c007223 */ /* 0x080fe200000108b3 */
[----:B------:R-:W-:Y:S01]  /*14500*/  MUFU.EX2 R117, R117 ;  /* 0x0000007500757308 */ /* 0x000fe20000000800 */
[-C--:B------:R-:W-:Y:S01]  /*14510*/  FFMA.FTZ R178, R126, R186.reuse, -R181 ;  /* 0x000000ba7eb27223 */ /* 0x080fe200000108b5 */
[-C--:B------:R-:W-:Y:S01]  /*14520*/  FFMA.FTZ R169, R124, R186.reuse, -R179 ;  /* 0x000000ba7ca97223 */ /* 0x080fe200000108b3 */
[-CC-:B------:R-:W-:Y:S01]  /*14530*/  FFMA.FTZ R125, R192, R186.reuse, -R181.reuse ;  /* 0x000000bac07d7223 */ /* 0x180fe200000108b5 */
[--C-:B------:R-:W-:Y:S01]  /*14540*/  FFMA.FTZ R126, R194, R186, -R181.reuse ;  /* 0x000000bac27e7223 */ /* 0x100fe200000108b5 */
[-C--:B-1----:R-:W-:Y:S01]  /*14550*/  FMUL.FTZ R6, R98, R2.reuse ;  /* 0x0000000262067220 */ /* 0x082fe20000410000 */
        /* <DEDUP_REMOVED lines=40> */
[----:B------:R-:W-:Y:S01]  /*147e0*/  FMUL.FTZ R59, R59, R2 ;  /* 0x000000023b3b7220 */ /* 0x000fe20000410000 */
[----:B------:R-:W-:Y:S01]  /*147f0*/  LDSM.16.MT88.4 R72, [R143+0x8800] ;  /* 0x008800008f48783b */ /* 0x000fe20000004200 */
[----:B------:R-:W3:Y:S01]  /*14800*/  MUFU.EX2 R112, R112 ;  /* 0x0000007000707308 */ /* 0x000ee20000000800 */
[----:B-1----:R-:W-:Y:S01]  /*14810*/  F2FP.F16.F32.PACK_AB R98, R116, R115 ;  /* 0x000000737462723e */ /* 0x002fe200000000ff */
[-C--:B------:R-:W-:Y:S01]  /*14820*/  FFMA.FTZ R121, R196, R186.reuse, -R181 ;  /* 0x000000bac4797223 */ /* 0x080fe200000108b5 */
[-CC-:B------:R-:W-:Y:S01]  /*14830*/  FFMA.FTZ R124, R188, R186.reuse, -R179.reuse ;  /* 0x000000babc7c7223 */ /* 0x180fe200000108b3 */
[-CC-:B------:R-:W-:Y:S01]  /*14840*/  FFMA.FTZ R123, R190, R186.reuse, -R179.reuse ;  /* 0x000000babe7b7223 */ /* 0x180fe200000108b3 */
[--C-:B------:R-:W-:Y:S01]  /*14850*/  FFMA.FTZ R120, R120, R186, -R179.reuse ;  /* 0x000000ba78787223 */ /* 0x100fe200000108b3 */
        /* <DEDUP_REMOVED lines=10> */
[----:B------:R-:W1:Y:S01]  /*14900*/  MUFU.EX2 R0, R0 ;  /* 0x0000000000007308 */ /* 0x000e620000000800 */
        /* <DEDUP_REMOVED lines=16> */
[----:B-1----:R-:W-:Y:S01]  /*14a10*/  F2FP.F16.F32.PACK_AB R99, R0, R119 ;  /* 0x000000770063723e */ /* 0x002fe200000000ff */
[-C--:B------:R-:W-:Y:S01]  /*14a20*/  FMUL.FTZ R22, R82, R2.reuse ;  /* 0x0000000252167220 */ /* 0x080fe20000410000 */
[----:B------:R-:W-:Y:S01]  /*14a30*/  FMUL.FTZ R23, R83, R2 ;  /* 0x0000000253177220 */ /* 0x000fe20000410000 */
[-C--:B------:R-:W-:Y:S01]  /*14a40*/  FMUL.FTZ R76, R76, R118.reuse ;  /* 0x000000764c4c7220 */ /* 0x080fe20000410000 */
[----:B------:R-:W-:Y:S01]  /*14a50*/  FMUL.FTZ R77, R77, R118 ;  /* 0x000000764d4d7220 */ /* 0x000fe20000410000 */
[-C--:B------:R-:W-:Y:S01]  /*14a60*/  FMUL.FTZ R78, R78, R2.reuse ;  /* 0x000000024e4e7220 */ /* 0x080fe20000410000 */
[----:B------:R-:W-:Y:S01]  /*14a70*/  FMUL.FTZ R79, R79, R2 ;  /* 0x000000024f4f7220 */ /* 0x000fe20000410000 */
[C---:B--2---:R-:W-:Y:S01]  /*14a80*/  HMMA.16816.F32 R28, R96.reuse, R32, R28 ;  /* 0x00000020601c723c */ /* 0x044fe2000000181c */
[----:B------:R-:W-:Y:S04]  /*14a90*/  MUFU.EX2 R126, R126 ;  /* 0x0000007e007e7308 */ /* 0x000fe80000000800 */
        /* <DEDUP_REMOVED lines=14> */
[C---:B------:R-:W-:Y:S03]  /*14b80*/  HMMA.16816.F32 R4, R96.reuse, R8, R4 ;  /* 0x000000086004723c */ /* 0x040fe60000001804 */
        /* <DEDUP_REMOVED lines=11> */
[----:B------:R-:W-:Y:S01]  /*14c40*/  FADD.FTZ R114, R114, R117 ;  /* 0x0000007572727221 */ /* 0x000fe20000010000 */
[----:B------:R-:W-:-:S02]  /*14c50*/  MOV R2, R111 ;  /* 0x0000006f00027202 */ /* 0x000fc40000000f00 */
[----:B------:R-:W-:Y:S01]  /*14c60*/  FADD.FTZ R112, R112, R113 ;  /* 0x0000007170707221 */ /* 0x000fe20000010000 */
[C---:B------:R-:W-:Y:S03]  /*14c70*/  HMMA.16816.F32 R12, R96.reuse, R16, R12 ;  /* 0x00000010600c723c */ /* 0x040fe6000000180c */
[----:B------:R-:W-:Y:S01]  /*14c80*/  FADD.FTZ R117, R115, R114 ;  /* 0x0000007273757221 */ /* 0x000fe20000010000 */
[----:B------:R-:W-:Y:S01]  /*14c90*/  MUFU.EX2 R123, R123 ;  /* 0x0000007b007b7308 */ /* 0x000fe20000000800 */
[----:B------:R-:W-:Y:S01]  /*14ca0*/  FADD.FTZ R119, R119, R112 ;  /* 0x0000007077777221 */ /* 0x000fe20000010000 */
[----:B------:R-:W-:Y:S01]  /*14cb0*/  @P4 MOV R2, R111 ;  /* 0x0000006f00024202 */ /* 0x000fe20000000f00 */
        /* <DEDUP_REMOVED lines=49> */
[----:B------:R-:W-:Y:S01]  /*14fd0*/  FADD.FTZ R126, R126, R125 ;  /* 0x0000007d7e7e7221 */ /* 0x000fe20000010000 */
[----:B------:R-:W-:Y:S01]  /*14fe0*/  @P4 IADD3 R169, PT, PT, R101, -0x3, RZ ;  /* 0xfffffffd65a94810 */ /* 0x000fe20007ffe0ff */
[----:B------:R-:W-:-:S02]  /*14ff0*/  FADD.FTZ R123, R123, R124 ;  /* 0x0000007c7b7b7221 */ /* 0x000fc40000010000 */
        /* <DEDUP_REMOVED lines=92> */
.L_x_14621:
[----:B------:R-:W-:-:S07]  /*155c0*/  IADD3 R169, PT, PT, R105, -0x1, RZ ;  /* 0xffffffff69a97810 */ /* 0x000fce0007ffe0ff */
.L_x_14630:
[----:B------:R-:W-:Y:S05]  /*155d0*/  BSYNC B2 ;  /* 0x0000000000027941 */ /* 0x000fea0003800000 */
.L_x_14620:
        /* <DEDUP_REMOVED lines=13> */
.L_x_14638:
        /* <DEDUP_REMOVED lines=78> */
.L_x_14633:
[----:B------:R-:W-:Y:S05]  /*15b90*/  BSYNC.RECONVERGENT B0 ;  /* 0x0000000000007941 */ /* 0x000fea0003800200 */
.L_x_14632:
[----:B------:R-:W1:Y:S01]  /*15ba0*/  S2UR UR7, SR_CgaCtaId ;  /* 0x00000000000779c3 */ /* 0x000e620000008800 */
[C---:B------:R-:W-:Y:S01]  /*15bb0*/  IMAD.SHL.U32 R167, R168.reuse, 0x8, RZ ;  /* 0x00000008a8a77824 */ /* 0x040fe200078e00ff */
[----:B------:R-:W-:Y:S01]  /*15bc0*/  LOP3.LUT R151, R168, 0x38, RZ, 0xc0, !PT ;  /* 0x00000038a8977812 */ /* 0x000fe200078ec0ff */
[----:B------:R-:W-:Y:S01]  /*15bd0*/  UMOV UR9, 0x400 ;  /* 0x0000040000097882 */ /* 0x000fe20000000000 */
[-C--:B------:R-:W-:Y:S01]  /*15be0*/  ISETP.GE.AND P0, PT, R100, R155.reuse, PT ;  /* 0x0000009b6400720c */ /* 0x080fe20003f06270 */
[----:B------:R-:W-:Y:S01]  /*15bf0*/  VIADD R169, R169, 0xffffffff ;  /* 0xffffffffa9a97836 */ /* 0x000fe20000000000 */
[C---:B------:R-:W-:Y:S01]  /*15c00*/  LOP3.LUT R0, R167.reuse, 0x38, RZ, 0xc0, !PT ;  /* 0x00000038a7007812 */ /* 0x040fe200078ec0ff */
[----:B------:R-:W-:Y:S01]  /*15c10*/  BSSY.RECONVERGENT B1, `(.L_x_14634) ;  /* 0x0000123000017945 */ /* 0x000fe20003800200 */
[C---:B------:R-:W-:Y:S02]  /*15c20*/  LOP3.LUT R2, R167.reuse, 0x1c0, RZ, 0xc0, !PT ;  /* 0x000001c0a7027812 */ /* 0x040fe400078ec0ff */
[C---:B------:R-:W-:Y:S02]  /*15c30*/  ISETP.GE.AND P1, PT, R0.reuse, R155, PT ;  /* 0x0000009b0000720c */ /* 0x040fe40003f26270 */
[----:B------:R-:W-:Y:S01]  /*15c40*/  LOP3.LUT R151, R0, R2, R151, 0x1e, !PT ;  /* 0x0000000200977212 */ /* 0x000fe200078e1e97 */
[C---:B------:R-:W-:Y:S01]  /*15c50*/  IMAD.SHL.U32 R0, R146.reuse, 0x20, RZ ;  /* 0x0000002092007824 */ /* 0x040fe200078e00ff */
[----:B------:R-:W-:Y:S02]  /*15c60*/  LOP3.LUT R2, R167, 0x1e00, RZ, 0xc0, !PT ;  /* 0x00001e00a7027812 */ /* 0x000fe400078ec0ff */
[C---:B------:R-:W-:Y:S02]  /*15c70*/  LEA R178, P3, R146.reuse, R152, 0x5 ;  /* 0x0000009892b27211 */ /* 0x040fe400078628ff */
[----:B------:R-:W-:Y:S02]  /*15c80*/  LOP3.LUT R2, R151, R2, RZ, 0xfc, !PT ;  /* 0x0000000297027212 */ /* 0x000fe400078efcff */
[--C-:B------:R-:W-:Y:S02]  /*15c90*/  LEA.HI.X R179, R146, R153, R147.reuse, 0x5, P3 ;  /* 0x0000009992b37211 */ /* 0x100fe400018f2c93 */
        /* <DEDUP_REMOVED lines=231> */
.L_x_14637:
[----:B------:R-:W-:Y:S05]  /*16b10*/  BSYNC.RECONVERGENT B0 ;  /* 0x0000000000007941 */ /* 0x000fea0003800200 */
.L_x_14636:
        /* <DEDUP_REMOVED lines=50> */
.L_x_14635:
[----:B------:R-:W-:Y:S05]  /*16e40*/  BSYNC.RECONVERGENT B1 ;  /* 0x0000000000017941 */ /* 0x000fea0003800200 */
.L_x_14634:
[----:B--2---:R-:W-:Y:S01]  /*16e50*/  VIADD R105, R173, 0x1 ;  /* 0x00000001ad697836 */ /* 0x004fe20000000000 */
[----:B------:R-:W-:Y:S01]  /*16e60*/  IABS R0, R171 ;  /* 0x000000ab00007213 */ /* 0x000fe20000000000 */
[----:B------:R-:W-:Y:S02]  /*16e70*/  VIADD R106, R171, 0x18 ;  /* 0x00000018ab6a7836 */ /* 0x000fe40000000000 */
        /* <DEDUP_REMOVED lines=9> */
[----:B------:R-:W2:Y:S01]  /*16f10*/  LD.E R105, desc[UR4][R102.64+0xdc] ;  /* 0x0000dc0466697980 */ /* 0x000ea2000c101900 */
[----:B------:R-:W-:Y:S01]  /*16f20*/  I2FP.F32.S32 R0, R0 ;  /* 0x0000000000007245 */ /* 0x000fe20000201400 */
[C---:B------:R-:W-:Y:S01]  /*16f30*/  VIADD R121, R171.reuse, 0x11 ;  /* 0x00000011ab797836 */ /* 0x040fe20000000000 */
[----:B------:R-:W-:Y:S01]  /*16f40*/  IABS R106, R106 ;  /* 0x0000006a006a7213 */ /* 0x000fe20000000000 */
[----:B------:R-:W-:Y:S01]  /*16f50*/  VIADD R108, R171, 0x20 ;  /* 0x00000020ab6c7836 */ /* 0x000fe20000000000 */
[----:B------:R-:W-:Y:S01]  /*16f60*/  ISETP.GE.AND P5, PT, R107, R166, PT ;  /* 0x000000a66b00720c */ /* 0x000fe20003fa6270 */
[CC--:B------:R-:W-:Y:S01]  /*16f70*/  FFMA.FTZ R17, -R163.reuse, R0.reuse, R17 ;  /* 0x00000000a3117223 */ /* 0x0c0fe20000010111 */
[----:B------:R-:W-:Y:S01]  /*16f80*/  FFMA.FTZ R23, -R163, R0, R23 ;  /* 0x00000000a3177223 */ /* 0x000fe20000010117 */
[----:B------:R-:W-:Y:S01]  /*16f90*/  I2FP.F32.S32 R106, R106 ;  /* 0x0000006a006a7245 */ /* 0x000fe20000201400 */
        /* <DEDUP_REMOVED lines=9> */
[----:B------:R-:W-:Y:S01]  /*17030*/  IABS R112, R112 ;  /* 0x0000007000707213 */ /* 0x000fe20000000000 */
[----:B------:R-:W-:Y:S01]  /*17040*/  VIADD R123, R171, 0x19 ;  /* 0x00000019ab7b7836 */ /* 0x000fe20000000000 */
[----:B------:R-:W-:Y:S01]  /*17050*/  FSEL R2, R5, -INF , P5 ;  /* 0xff80000005027808 */ /* 0x000fe20002800000 */
[----:B------:R-:W-:Y:S01]  /*17060*/  IMAD.MOV.U32 R5, RZ, RZ, R0 ;  /* 0x000000ffff057224 */ /* 0x000fe200078e0000 */
[----:B------:R-:W-:Y:S01]  /*17070*/  FSEL R131, R23, -INF , P6 ;  /* 0xff80000017837808 */ /* 0x000fe20003000000 */
[----:B------:R-:W-:Y:S01]  /*17080*/  IMAD.MOV.U32 R23, RZ, RZ, R104 ;  /* 0x000000ffff177224 */ /* 0x000fe200078e0068 */
[----:B------:R-:W-:Y:S01]  /*17090*/  I2FP.F32.S32 R0, R112 ;  /* 0x0000007000007245 */ /* 0x000fe20000201400 */
[----:B------:R-:W-:Y:S01]  /*170a0*/  VIADD R151, R173, 0x8 ;  /* 0x00000008ad977836 */ /* 0x000fe20000000000 */
[----:B------:R-:W-:Y:S01]  /*170b0*/  IABS R114, R114 ;  /* 0x0000007200727213 */ /* 0x000fe20000000000 */
[C---:B------:R-:W-:Y:S01]  /*170c0*/  FFMA.FTZ R11, -R163.reuse, R106, R11 ;  /* 0x0000006aa30b7223 */ /* 0x040fe2000001010b */
[----:B------:R-:W-:Y:S01]  /*170d0*/  I2FP.F32.S32 R23, R23 ;  /* 0x0000001700177245 */ /* 0x000fe20000201400 */
[C---:B------:R-:W-:Y:S01]  /*170e0*/  FFMA.FTZ R13, -R163.reuse, R0, R13 ;  /* 0x00000000a30d7223 */ /* 0x040fe2000001010d */
[----:B------:R-:W-:Y:S01]  /*170f0*/  I2FP.F32.S32 R104, R114 ;  /* 0x0000007200687245 */ /* 0x000fe20000201400 */
[----:B------:R-:W-:Y:S01]  /*17100*/  FFMA.FTZ R19, -R163, R0, R19 ;  /* 0x00000000a3137223 */ /* 0x000fe20000010113 */
[----:B------:R-:W-:Y:S01]  /*17110*/  IABS R121, R121 ;  /* 0x0000007900797213 */ /* 0x000fe20000000000 */
[C---:B------:R-:W-:Y:S01]  /*17120*/  VIADD R114, R171.reuse, 0xffffffe0 ;  /* 0xffffffe0ab727836 */ /* 0x040fe20000000000 */
[----:B------:R-:W-:Y:S01]  /*17130*/  IABS R108, R108 ;  /* 0x0000006c006c7213 */ /* 0x000fe20000000000 */
[----:B------:R-:W-:Y:S01]  /*17140*/  VIADD R0, R171, 0xfffffff8 ;  /* 0xfffffff8ab007836 */ /* 0x000fe20000000000 */
[----:B------:R-:W-:Y:S01]  /*17150*/  I2FP.F32.S32 R121, R121 ;  /* 0x0000007900797245 */ /* 0x000fe20000201400 */
[CC--:B------:R-:W-:Y:S01]  /*17160*/  FFMA.FTZ R12, -R163.reuse, R23.reuse, R12 ;  /* 0x00000017a30c7223 */ /* 0x0c0fe2000001010c */
[----:B------:R-:W-:Y:S01]  /*17170*/  FFMA.FTZ R18, -R163, R23, R18 ;  /* 0x00000017a3127223 */ /* 0x000fe20000010112 */
[----:B------:R-:W-:Y:S01]  /*17180*/  IMAD.MOV.U32 R112, RZ, RZ, R108 ;  /* 0x000000ffff707224 */ /* 0x000fe200078e006c */
[----:B------:R-:W-:Y:S01]  /*17190*/  IABS R108, R114 ;  /* 0x00000072006c7213 */ /* 0x000fe20000000000 */
[----:B------:R-:W-:Y:S01]  /*171a0*/  VIADD R23, R171, 0xfffffff9 ;  /* 0xfffffff9ab177836 */ /* 0x000fe20000000000 */
[----:B------:R-:W-:Y:S01]  /*171b0*/  IABS R0, R0 ;  /* 0x0000000000007213 */ /* 0x000fe20000000000 */
[CC--:B------:R-:W-:Y:S01]  /*171c0*/  FFMA.FTZ R14, -R163.reuse, R121.reuse, R14 ;  /* 0x00000079a30e7223 */ /* 0x0c0fe2000001010e */
        /* <DEDUP_REMOVED lines=12> */
[----:B------:R-:W-:Y:S01]  /*17290*/  FFMA.FTZ R27, -R163, R0, R27 ;  /* 0x00000000a31b7223 */ /* 0x000fe2000001011b */
[----:B------:R-:W-:Y:S01]  /*172a0*/  ISETP.GE.AND P5, PT, R113, R166, PT ;  /* 0x000000a67100720c */ /* 0x000fe20003fa6270 */
[----:B------:R-:W-:Y:S01]  /*172b0*/  VIADD R0, R171, 0xffffffe8 ;  /* 0xffffffe8ab007836 */ /* 0x000fe20000000000 */
[----:B------:R-:W-:Y:S01]  /*172c0*/  IABS R121, R121 ;  /* 0x0000007900797213 */ /* 0x000fe20000000000 */
[C---:B------:R-:W-:Y:S01]  /*172d0*/  FFMA.FTZ R22, -R163.reuse, R5, R22 ;  /* 0x00000005a3167223 */ /* 0x040fe20000010116 */
[----:B------:R-:W-:Y:S01]  /*172e0*/  I2FP.F32.S32 R23, R23 ;  /* 0x0000001700177245 */ /* 0x000fe20000201400 */
[C---:B------:R-:W-:Y:S01]  /*172f0*/  FFMA.FTZ R16, -R163.reuse, R5, R16 ;  /* 0x00000005a3107223 */ /* 0x040fe20000010110 */
        /* <DEDUP_REMOVED lines=11> */
[C---:B------:R-:W-:Y:S01]  /*173b0*/  VIADD R127, R173.reuse, 0x9 ;  /* 0x00000009ad7f7836 */ /* 0x040fe20000000000 */
[----:B------:R-:W-:Y:S01]  /*173c0*/  ISETP.GE.AND P1, PT, R173, R166, PT ;  /* 0x000000a6ad00720c */ /* 0x000fe20003f26270 */
[C---:B------:R-:W-:Y:S01]  /*173d0*/  FFMA.FTZ R15, -R163.reuse, R104, R15 ;  /* 0x00000068a30f7223 */ /* 0x040fe2000001010f */
[----:B------:R-:W-:Y:S01]  /*173e0*/  IABS R108, R108 ;  /* 0x0000006c006c7213 */ /* 0x000fe20000000000 */
[----:B------:R-:W-:Y:S01]  /*173f0*/  FFMA.FTZ R9, -R163, R104, R9 ;  /* 0x00000068a3097223 */ /* 0x000fe20000010109 */
[----:B------:R-:W-:Y:S01]  /*17400*/  IABS R0, R0 ;  /* 0x0000000000007213 */ /* 0x000fe20000000000 */
[C---:B------:R-:W-:Y:S01]  /*17410*/  VIADD R129, R173.reuse, 0x10 ;  /* 0x00000010ad817836 */ /* 0x040fe20000000000 */
[----:B------:R-:W-:Y:S01]  /*17420*/  I2FP.F32.S32 R123, R123 ;  /* 0x0000007b007b7245 */ /* 0x000fe20000201400 */
[----:B------:R-:W-:Y:S01]  /*17430*/  VIADD R115, R173, 0xffffffe9 ;  /* 0xffffffe9ad737836 */ /* 0x000fe20000000000 */
[----:B------:R-:W-:Y:S01]  /*17440*/  FSEL R106, R6, -INF , P5 ;  /* 0xff800000066a7808 */ /* 0x000fe20002800000 */
[----:B------:R-:W-:Y:S01]  /*17450*/  IMAD.MOV.U32 R6, RZ, RZ, R0 ;  /* 0x000000ffff067224 */ /* 0x000fe200078e0000 */
[----:B------:R-:W-:Y:S01]  /*17460*/  FSEL R185, R20, -INF , P1 ;  /* 0xff80000014b97808 */ /* 0x000fe20000800000 */
[CC--:B------:R-:W-:Y:S01]  /*17470*/  FFMA.FTZ R10, -R163.reuse, R123.reuse, R10 ;  /* 0x0000007ba30a7223 */ /* 0x0c0fe2000001010a */
[----:B------:R-:W-:Y:S01]  /*17480*/  I2FP.F32.S32 R108, R108 ;  /* 0x0000006c006c7245 */ /* 0x000fe20000201400 */
[----:B------:R-:W-:Y:S01]  /*17490*/  FFMA.FTZ R4, -R163, R123, R4 ;  /* 0x0000007ba3047223 */ /* 0x000fe20000010104 */
[----:B------:R-:W-:Y:S01]  /*174a0*/  ISETP.GE.AND P5, PT, R151, R166, PT ;  /* 0x000000a69700720c */ /* 0x000fe20003fa6270 */
[C---:B------:R-:W-:Y:S01]  /*174b0*/  FFMA.FTZ R26, -R163.reuse, R23, R26 ;  /* 0x00000017a31a7223 */ /* 0x040fe2000001011a */
[----:B------:R-:W-:Y:S01]  /*174c0*/  IABS R5, R5 ;  /* 0x0000000500057213 */ /* 0x000fe20000000000 */
[----:B------:R-:W-:Y:S01]  /*174d0*/  FFMA.FTZ R25, -R163, R108, R25 ;  /* 0x0000006ca3197223 */ /* 0x000fe20000010119 */
[-C--:B------:R-:W-:Y:S01]  /*174e0*/  ISETP.GE.AND P1, PT, R119, R164.reuse, PT ;  /* 0x000000a47700720c */ /* 0x080fe20003f26270 */
[----:B------:R-:W-:Y:S01]  /*174f0*/  VIADD R110, R171, 0xffffffe1 ;  /* 0xffffffe1ab6e7836 */ /* 0x000fe20000000000 */
[----:B------:R-:W-:Y:S01]  /*17500*/  FSEL R24, R24, -INF , P5 ;  /* 0xff80000018187808 */ /* 0x000fe20002800000 */
[C---:B------:R-:W-:Y:S01]  /*17510*/  VIADD R23, R173.reuse, 0x11 ;  /* 0x00000011ad177836 */ /* 0x040fe20000000000 */
[----:B------:R-:W-:Y:S01]  /*17520*/  I2FP.F32.S32 R0, R5 ;  /* 0x0000000500007245 */ /* 0x000fe20000201400 */
[----:B------:R-:W-:Y:S01]  /*17530*/  VIADD R111, R173, 0xfffffff1 ;  /* 0xfffffff1ad6f7836 */ /* 0x000fe20000000000 */
[----:B------:R-:W-:Y:S01]  /*17540*/  FSEL R104, R7, -INF , P1 ;  /* 0xff80000007687808 */ /* 0x000fe20000800000 */
[----:B------:R-:W-:Y:S01]  /*17550*/  VIADD R109, R173, 0xfffffff8 ;  /* 0xfffffff8ad6d7836 */ /* 0x000fe20000000000 */
[----:B------:R-:W-:Y:S01]  /*17560*/  ISETP.GE.AND P5, PT, R117, R164, PT ;  /* 0x000000a47500720c */ /* 0x000fe20003fa6270 */
[----:B------:R-:W-:Y:S01]  /*17570*/  FFMA.FTZ R28, -R163, R0, R28 ;  /* 0x00000000a31c7223 */ /* 0x000fe2000001011c */
[-C--:B------:R-:W-:Y:S01]  /*17580*/  ISETP.GE.AND P1, PT, R127, R166.reuse, PT ;  /* 0x000000a67f00720c */ /* 0x080fe20003f26270 */
[----:B------:R-:W-:Y:S01]  /*17590*/  VIADD R5, R173, 0x18 ;  /* 0x00000018ad057836 */ /* 0x000fe20000000000 */
[----:B------:R-:W-:Y:S01]  /*175a0*/  ISETP.GE.AND P3, PT, R125, R166, PT ;  /* 0x000000a67d00720c */ /* 0x000fe20003f66270 */
[----:B------:R-:W-:Y:S01]  /*175b0*/  VIADD R7, R173, 0x19 ;  /* 0x00000019ad077836 */ /* 0x000fe20000000000 */
[----:B------:R-:W-:Y:S01]  /*175c0*/  FSEL R20, R10, -INF , P5 ;  /* 0xff8000000a147808 */ /* 0x000fe20002800000 */
[----:B------:R-:W-:Y:S01]  /*175d0*/  FFMA.FTZ R30, -R163, R121, R30 ;  /* 0x00000079a31e7223 */ /* 0x000fe2000001011e */
[----:B------:R-:W-:Y:S01]  /*175e0*/  FSEL R25, R25, -INF , P1 ;  /* 0xff80000019197808 */ /* 0x000fe20000800000 */
[----:B------:R-:W-:Y:S01]  /*175f0*/  FFMA.FTZ R31, -R163, R108, R31 ;  /* 0x0000006ca31f7223 */ /* 0x000fe2000001011f */
[----:B------:R-:W-:Y:S01]  /*17600*/  ISETP.GE.AND P5, PT, R129, R166, PT ;  /* 0x000000a68100720c */ /* 0x000fe20003fa6270 */
[----:B------:R-:W-:Y:S01]  /*17610*/  FFMA.FTZ R34, -R163, R0, R34 ;  /* 0x00000000a3227223 */ /* 0x000fe20000010122 */
[----:B------:R-:W-:Y:S01]  /*17620*/  I2FP.F32.S32 R6, R6 ;  /* 0x0000000600067245 */ /* 0x000fe20000201400 */
[----:B------:R-:W-:Y:S01]  /*17630*/  VIADD R170, R170, 0xffffffc0 ;  /* 0xffffffc0aaaa7836 */ /* 0x000fe20000000000 */
[----:B------:R-:W-:Y:S01]  /*17640*/  ISETP.GE.AND P1, PT, R115, R164, PT ;  /* 0x000000a47300720c */ /* 0x000fe20003f26270 */
[----:B------:R-:W-:Y:S01]  /*17650*/  VIADD R171, R171, 0x40 ;  /* 0x00000040abab7836 */ /* 0x000fe20000000000 */
[----:B------:R-:W-:Y:S01]  /*17660*/  FSEL R4, R4, -INF , P3 ;  /* 0xff80000004047808 */ /* 0x000fe20001800000 */
[----:B------:R-:W-:Y:S01]  /*17670*/  FFMA.FTZ R29, -R163, R6, R29 ;  /* 0x00000006a31d7223 */ /* 0x000fe2000001011d */
[----:B------:R-:W-:Y:S01]  /*17680*/  ISETP.GE.AND P6, PT, R117, R166, PT ;  /* 0x000000a67500720c */ /* 0x000fe20003fc6270 */
[----:B------:R-:W-:Y:S01]  /*17690*/  FFMA.FTZ R35, -R163, R6, R35 ;  /* 0x00000006a3237223 */ /* 0x000fe20000010123 */
[----:B------:R-:W-:Y:S02]  /*176a0*/  ISETP.GE.AND P3, PT, R115, R166, PT ;  /* 0x000000a67300720c */ /* 0x000fe40003f66270 */
        /* <DEDUP_REMOVED lines=8> */
[----:B------:R-:W-:Y:S02]  /*17730*/  ISETP.GE.AND P3, PT, R109, R166, PT ;  /* 0x000000a66d00720c */ /* 0x000fe40003f66270 */
[----:B------:R-:W-:Y:S02]  /*17740*/  FSEL R14, R14, -INF , P5 ;  /* 0xff8000000e0e7808 */ /* 0x000fe40002800000 */
[----:B------:R-:W-:Y:S02]  /*17750*/  I2FP.F32.S32 R123, R110 ;  /* 0x0000006e007b7245 */ /* 0x000fe40000201400 */
[----:B------:R-:W-:Y:S02]  /*17760*/  FSEL R29, R29, -INF , P1 ;  /* 0xff8000001d1d7808 */ /* 0x000fe40000800000 */
[----:B------:R-:W-:Y:S01]  /*17770*/  ISETP.GE.AND P5, PT, R107, R165, PT ;  /* 0x000000a56b00720c */ /* 0x000fe20003fa6270 */
[----:B------:R-:W-:Y:S01]  /*17780*/  FFMA.FTZ R32, -R163, R123, R32 ;  /* 0x0000007ba3207223 */ /* 0x000fe20000010120 */
[----:B------:R-:W-:Y:S02]  /*17790*/  ISETP.GE.AND P1, PT, R111, R164, PT ;  /* 0x000000a46f00720c */ /* 0x000fe40003f26270 */
[----:B------:R-:W-:Y:S02]  /*177a0*/  FSEL R13, R13, -INF , P6 ;  /* 0xff8000000d0d7808 */ /* 0x000fe40003000000 */
[----:B------:R-:W-:Y:S02]  /*177b0*/  FSEL R16, R16, -INF , P3 ;  /* 0xff80000010107808 */ /* 0x000fe40001800000 */
[CC--:B------:R-:W-:Y:S02]  /*177c0*/  ISETP.GE.AND P6, PT, R125.reuse, R165.reuse, PT ;  /* 0x000000a57d00720c */ /* 0x0c0fe40003fc6270 */
        /* <DEDUP_REMOVED lines=49> */
[----:B------:R-:W-:Y:S02]  /*17ae0*/  FMNMX3.FTZ R2, R3, R6, R21, !PT ;  /* 0x0000000603027276 */ /* 0x000fe40007810015 */
[-C--:B------:R-:W-:Y:S02]  /*17af0*/  ISETP.GE.AND P0, PT, R151, R165.reuse, PT ;  /* 0x000000a59700720c */ /* 0x080fe40003f06270 */
[----:B------:R-:W-:Y:S02]  /*17b00*/  FSEL R13, R20, -INF , !P5 ;  /* 0xff800000140d7808 */ /* 0x000fe40006800000 */
[----:B------:R-:W-:Y:S02]  /*17b10*/  FMNMX3.FTZ R8, R101, R4, R15, !PT ;  /* 0x0000000465087276 */ /* 0x000fe4000781000f */
[-C--:B------:R-:W-:Y:S02]  /*17b20*/  ISETP.GE.AND P1, PT, R111, R162.reuse, PT ;  /* 0x000000a26f00720c */ /* 0x080fe40003f26270 */
[----:B------:R-:W-:Y:S02]  /*17b30*/  FSEL R189, R14, -INF , !P4 ;  /* 0xff8000000ebd7808 */ /* 0x000fe40006000000 */
[----:B------:R-:W-:Y:S02]  /*17b40*/  FSEL R128, R29, -INF , !P6 ;  /* 0xff8000001d807808 */ /* 0x000fe40007000000 */
[----:B------:R-:W-:Y:S02]  /*17b50*/  FSEL R179, R25, -INF , !P3 ;  /* 0xff80000019b37808 */ /* 0x000fe40005800000 */
[----:B------:R-:W-:Y:S02]  /*17b60*/  ISETP.GE.AND P4, PT, R7, R165, PT ;  /* 0x000000a50700720c */ /* 0x000fe40003f86270 */
[----:B------:R-:W-:Y:S02]  /*17b70*/  FSEL R181, R24, -INF , !P0 ;  /* 0xff80000018b57808 */ /* 0x000fe40004000000 */
[-C--:B------:R-:W-:Y:S02]  /*17b80*/  ISETP.GE.AND P3, PT, R107, R162.reuse, PT ;  /* 0x000000a26b00720c */ /* 0x080fe40003f66270 */
[----:B------:R-:W-:Y:S02]  /*17b90*/  FMNMX3.FTZ R2, R2, R19, R17, !PT ;  /* 0x0000001302027276 */ /* 0x000fe40007810011 */
[-C--:B------:R-:W-:Y:S02]  /*17ba0*/  ISETP.GE.AND P6, PT, R127, R162.reuse, PT ;  /* 0x000000a27f00720c */ /* 0x080fe40003fc6270 */
[----:B------:R-:W-:Y:S02]  /*17bb0*/  FMNMX3.FTZ R8, R8, R13, R11, !PT ;  /* 0x0000000d08087276 */ /* 0x000fe4000781000b */
[----:B------:R-:W-:Y:S02]  /*17bc0*/  FSEL R127, R10, -INF , !P1 ;  /* 0xff8000000a7f7808 */ /* 0x000fe40004800000 */
[-C--:B------:R-:W-:Y:S02]  /*17bd0*/  ISETP.GE.AND P0, PT, R109, R162.reuse, PT ;  /* 0x000000a26d00720c */ /* 0x080fe40003f06270 */
[----:B------:R-:W-:Y:S02]  /*17be0*/  FSEL R126, R33, -INF , !P4 ;  /* 0xff800000217e7808 */ /* 0x000fe40006000000 */
[C---:B------:R-:W-:Y:S02]  /*17bf0*/  ISETP.GE.AND P5, PT, R129.reuse, R165, PT ;  /* 0x000000a58100720c */ /* 0x040fe40003fa6270 */
[-C--:B------:R-:W-:Y:S02]  /*17c00*/  ISETP.GE.AND P4, PT, R129, R162.reuse, PT ;  /* 0x000000a28100720c */ /* 0x080fe40003f86270 */
[----:B------:R-:W-:Y:S02]  /*17c10*/  FSEL R187, R187, -INF , !P3 ;  /* 0xff800000bbbb7808 */ /* 0x000fe40005800000 */
[----:B------:R-:W-:Y:S02]  /*17c20*/  FMNMX3.FTZ R2, R2, R123, R193, !PT ;  /* 0x0000007b02027276 */ /* 0x000fe400078100c1 */
[----:B------:R-:W-:Y:S02]  /*17c30*/  FSEL R129, R18, -INF , !P0 ;  /* 0xff80000012817808 */ /* 0x000fe40004000000 */
[CC--:B------:R-:W-:Y:S01]  /*17c40*/  ISETP.GE.AND P3, PT, R173.reuse, R162.reuse, PT ;  /* 0x000000a2ad00720c */ /* 0x0c0fe20003f66270 */
[----:B------:R-:W-:Y:S01]  /*17c50*/  VIADD R173, R173, 0xffffffc0 ;  /* 0xffffffc0adad7836 */ /* 0x000fe20000000000 */
        /* <DEDUP_REMOVED lines=8> */
[----:B------:R-:W-:Y:S02]  /*17ce0*/  FMNMX3.FTZ R2, R2, R185, R183, !PT ;  /* 0x000000b902027276 */ /* 0x000fe400078100b7 */
[----:B------:R-:W-:Y:S02]  /*17cf0*/  ISETP.GE.AND P1, PT, R23, R162, PT ;  /* 0x000000a21700720c */ /* 0x000fe40003f26270 */
[----:B------:R-:W-:Y:S02]  /*17d00*/  FSEL R175, R26, -INF , !P5 ;  /* 0xff8000001aaf7808 */ /* 0x000fe40006800000 */
[----:B------:R-:W-:Y:S02]  /*17d10*/  FSEL R151, R27, -INF , !P6 ;  /* 0xff8000001b977808 */ /* 0x000fe40007000000 */
[----:B------:R-:W-:Y:S02]  /*17d20*/  ISETP.GE.AND P3, PT, R5, R164, PT ;  /* 0x000000a40500720c */ /* 0x000fe40003f66270 */
[----:B------:R-:W-:Y:S02]  /*17d30*/  FMNMX3.FTZ R0, R0, R177, R131, !PT ;  /* 0x000000b100007276 */ /* 0x000fe40007810083 */
[----:B------:R-:W-:Y:S02]  /*17d40*/  FMNMX3.FTZ R2, R2, R181, R179, !PT ;  /* 0x000000b502027276 */ /* 0x000fe400078100b3 */
[----:B------:R-:W-:Y:S02]  /*17d50*/  FSEL R107, R30, -INF , !P4 ;  /* 0xff8000001e6b7808 */ /* 0x000fe40006000000 */
[----:B------:R-:W-:Y:S02]  /*17d60*/  FSEL R122, R31, -INF , !P1 ;  /* 0xff8000001f7a7808 */ /* 0x000fe40004800000 */
[----:B------:R-:W-:Y:S01]  /*17d70*/  FSEL R34, R34, -INF , P3 ;  /* 0xff80000022227808 */ /* 0x000fe20001800000 */
[----:B------:R-:W-:Y:S01]  /*17d80*/  LDSM.16.MT88.4 R28, [R141+0x8000] ;  /* 0x008000008d1c783b */ /* 0x000fe20000004200 */
        /* <DEDUP_REMOVED lines=42> */
[-C--:B------:R-:W-:Y:S01]  /*18030*/  FFMA.FTZ R178, R125, R105.reuse, -R130 ;  /* 0x000000697db27223 */ /* 0x080fe20000010882 */
[-CC-:B------:R-:W-:Y:S01]  /*18040*/  FFMA.FTZ R180, R127, R105.reuse, -R124.reuse ;  /* 0x000000697fb47223 */ /* 0x180fe2000001087c */
[-CC-:B------:R-:W-:Y:S01]  /*18050*/  FFMA.FTZ R129, R129, R105.reuse, -R124.reuse ;  /* 0x0000006981817223 */ /* 0x180fe2000001087c */
[-C--:B------:R-:W-:Y:S01]  /*18060*/  FFMA.FTZ R182, R187, R105.reuse, -R124 ;  /* 0x00000069bbb67223 */ /* 0x080fe2000001087c */
[-C--:B------:R-:W-:Y:S03]  /*18070*/  FFMA.FTZ R191, R191, R105.reuse, -R130 ;  /* 0x00000069bfbf7223 */ /* 0x080fe60000010882 */
[----:B------:R-:W3:Y:S01]  /*18080*/  MUFU.EX2 R101, R7 ;  /* 0x0000000700657308 */ /* 0x000ee20000000800 */
[-CC-:B------:R-:W-:Y:S01]  /*18090*/  FFMA.FTZ R189, R189, R105.reuse, -R124.reuse ;  /* 0x00000069bdbd7223 */ /* 0x180fe2000001087c */
[-CC-:B------:R-:W-:Y:S01]  /*180a0*/  FFMA.FTZ R186, R131, R105.reuse, -R124.reuse ;  /* 0x0000006983ba7223 */ /* 0x180fe2000001087c */
[-CC-:B------:R-:W-:Y:S01]  /*180b0*/  FFMA.FTZ R177, R177, R105.reuse, -R124.reuse ;  /* 0x00000069b1b17223 */ /* 0x180fe2000001087c */
[-CC-:B------:R-:W-:Y:S01]  /*180c0*/  FFMA.FTZ R131, R175, R105.reuse, -R124.reuse ;  /* 0x00000069af837223 */ /* 0x180fe2000001087c */
[-C--:B------:R-:W-:Y:S01]  /*180d0*/  FFMA.FTZ R184, R151, R105.reuse, -R124 ;  /* 0x0000006997b87223 */ /* 0x080fe2000001087c */
[-CC-:B------:R-:W-:Y:S01]  /*180e0*/  FFMA.FTZ R121, R121, R105.reuse, -R130.reuse ;  /* 0x0000006979797223 */ /* 0x180fe20000010882 */
[-CC-:B------:R-:W-:Y:S03]  /*180f0*/  FFMA.FTZ R128, R128, R105.reuse, -R130.reuse ;  /* 0x0000006980807223 */ /* 0x180fe60000010882 */
[----:B------:R-:W4:Y:S01]  /*18100*/  MUFU.EX2 R3, R3 ;  /* 0x0000000300037308 */ /* 0x000f220000000800 */
[-C--:B------:R-:W-:Y:S01]  /*18110*/  FFMA.FTZ R119, R119, R105.reuse, -R130 ;  /* 0x0000006977777223 */ /* 0x080fe20000010882 */
[-CC-:B------:R-:W-:Y:S01]  /*18120*/  FFMA.FTZ R151, R122, R105.reuse, -R124.reuse ;  /* 0x000000697a977223 */ /* 0x180fe2000001087c */
[----:B------:R-:W-:Y:S01]  /*18130*/  FFMA.FTZ R122, R106, R105, -R124 ;  /* 0x000000696a7a7223 */ /* 0x000fe2000001087c */
[----:B------:R-:W-:Y:S06]  /*18140*/  ISETP.GT.AND P0, PT, R169, R148, PT ;  /* 0x00000094a900720c */ /* 0x000fec0003f04270 */
        /* <DEDUP_REMOVED lines=26> */
[----:B------:R-:W5:Y:S01]  /*182f0*/  LDSM.16.MT88.4 R76, [R143+0xa000] ;  /* 0x00a000008f4c783b */ /* 0x000f620000004200 */
[C---:B------:R-:W-:Y:S01]  /*18300*/  FMUL.FTZ R36, R101.reuse, R36 ;  /* 0x0000002465247220 */ /* 0x040fe20000410000 */
[----:B------:R-:W-:Y:S01]  /*18310*/  FMUL.FTZ R37, R101, R37 ;  /* 0x0000002565257220 */ /* 0x000fe20000410000 */
[C---:B------:R-:W-:Y:S01]  /*18320*/  FMUL.FTZ R38, R3.reuse, R38 ;  /* 0x0000002603267220 */ /* 0x040fe20000410000 */
[----:B------:R-:W-:Y:S01]  /*18330*/  FMUL.FTZ R39, R3, R39 ;  /* 0x0000002703277220 */ /* 0x000fe20000410000 */
[----:B------:R-:W-:Y:S03]  /*18340*/  FMUL.FTZ R40, R101, R40 ;  /* 0x0000002865287220 */ /* 0x000fe60000410000 */
[----:B------:R-:W1:Y:S01]  /*18350*/  MUFU.EX2 R116, R116 ;  /* 0x0000007400747308 */ /* 0x000e620000000800 */
[----:B---3--:R-:W-:Y:S01]  /*18360*/  F2FP.F16.F32.PACK_AB R110, R113, R114 ;  /* 0x00000072716e723e */ /* 0x008fe200000000ff */
[----:B------:R-:W3:Y:S01]  /*18370*/  LDSM.16.MT88.4 R68, [R142+0xa000] ;  /* 0x00a000008e44783b */ /* 0x000ee20000004200 */
        /* <DEDUP_REMOVED lines=14> */
[C---:B-1----:R-:W-:Y:S01]  /*18460*/  F2FP.F16.F32.PACK_AB R109, R116.reuse, R120 ;  /* 0x00000078746d723e */ /* 0x042fe200000000ff */
[----:B------:R-:W-:Y:S01]  /*18470*/  FMUL.FTZ R53, R101, R53 ;  /* 0x0000003565357220 */ /* 0x000fe20000410000 */
[C---:B------:R-:W-:Y:S01]  /*18480*/  FMUL.FTZ R54, R3.reuse, R54 ;  /* 0x0000003603367220 */ /* 0x040fe20000410000 */
[----:B------:R-:W-:Y:S01]  /*18490*/  FMUL.FTZ R55, R3, R55 ;  /* 0x0000003703377220 */ /* 0x000fe20000410000 */
[C---:B------:R-:W-:Y:S01]  /*184a0*/  FMUL.FTZ R56, R101.reuse, R56 ;  /* 0x0000003865387220 */ /* 0x040fe20000410000 */
[----:B------:R-:W-:Y:S01]  /*184b0*/  FMUL.FTZ R57, R101, R57 ;  /* 0x0000003965397220 */ /* 0x000fe20000410000 */
[C---:B------:R-:W-:Y:S01]  /*184c0*/  FMUL.FTZ R58, R3.reuse, R58 ;  /* 0x0000003a033a7220 */ /* 0x040fe20000410000 */
[----:B------:R-:W-:Y:S02]  /*184d0*/  FMUL.FTZ R59, R3, R59 ;  /* 0x0000003b033b7220 */ /* 0x000fe40000410000 */
[----:B------:R-:W-:Y:S01]  /*184e0*/  MUFU.EX2 R123, R123 ;  /* 0x0000007b007b7308 */ /* 0x000fe20000000800 */
[C---:B------:R-:W-:Y:S01]  /*184f0*/  FMUL.FTZ R60, R101.reuse, R60 ;  /* 0x0000003c653c7220 */ /* 0x040fe20000410000 */
[----:B------:R-:W-:Y:S01]  /*18500*/  FMUL.FTZ R61, R101, R61 ;  /* 0x0000003d653d7220 */ /* 0x000fe20000410000 */
[C---:B------:R-:W-:Y:S01]  /*18510*/  FMUL.FTZ R62, R3.reuse, R62 ;  /* 0x0000003e033e7220 */ /* 0x040fe20000410000 */
[----:B------:R-:W-:Y:S01]  /*18520*/  FMUL.FTZ R63, R3, R63 ;  /* 0x0000003f033f7220 */ /* 0x000fe20000410000 */
[C---:B------:R-:W-:Y:S01]  /*18530*/  FMUL.FTZ R64, R101.reuse, R64 ;  /* 0x0000004065407220 */ /* 0x040fe20000410000 */
[----:B------:R-:W-:Y:S01]  /*18540*/  FMUL.FTZ R65, R101, R65 ;  /* 0x0000004165417220 */ /* 0x000fe20000410000 */
[----:B------:R-:W-:Y:S01]  /*18550*/  FMUL.FTZ R66, R3, R66 ;  /* 0x0000004203427220 */ /* 0x000fe20000410000 */
[----:B--2---:R-:W-:Y:S01]  /*18560*/  F2FP.F16.F32.PACK_AB R111, R115, R112 ;  /* 0x00000070736f723e */ /* 0x004fe200000000ff */
[----:B------:R-:W-:Y:S01]  /*18570*/  LDSM.16.MT88.4 R92, [R143+0x9800] ;  /* 0x009800008f5c783b */ /* 0x000fe20000004200 */
[----:B------:R-:W-:Y:S01]  /*18580*/  MUFU.EX2 R177, R177 ;  /* 0x000000b100b17308 */ /* 0x000fe20000000800 */
[----:B------:R-:W-:Y:S01]  /*18590*/  FMUL.FTZ R67, R3, R67 ;  /* 0x0000004303437220 */ /* 0x000fe20000410000 */
[----:B------:R-:W-:Y:S01]  /*185a0*/  FFMA.FTZ R118, R101, R174, R118 ;  /* 0x000000ae65767223 */ /* 0x000fe20000010076 */
[----:B------:R-:W-:Y:S02]  /*185b0*/  FFMA.FTZ R120, R3, R172, R120 ;  /* 0x000000ac03787223 */ /* 0x000fe40000010078 */
[C---:B------:R-:W-:Y:S05]  /*185c0*/  HMMA.16816.F32 R4, R108.reuse, R12, R4 ;  /* 0x0000000c6c04723c */ /* 0x040fea0000001804 */
[----:B------:R-:W-:Y:S01]  /*185d0*/  MUFU.EX2 R186, R186 ;  /* 0x000000ba00ba7308 */ /* 0x000fe20000000800 */
[C---:B------:R-:W-:Y:S01]  /*185e0*/  FMUL.FTZ R12, R101.reuse, R88 ;  /* 0x00000058650c7220 */ /* 0x040fe20000410000 */
[----:B------:R-:W-:Y:S01]  /*185f0*/  FMUL.FTZ R13, R101, R89 ;  /* 0x00000059650d7220 */ /* 0x000fe20000410000 */
[----:B------:R-:W-:Y:S01]  /*18600*/  FADD.FTZ R117, R117, R118 ;  /* 0x0000007675757221 */ /* 0x000fe20000010000 */
[C---:B------:R-:W-:Y:S03]  /*18610*/  HMMA.16816.F32 R8, R108.reuse, R14, R8 ;  /* 0x0000000e6c08723c */ /* 0x040fe60000001808 */
[C---:B------:R-:W-:Y:S01]  /*18620*/  FMUL.FTZ R14, R3.reuse, R90 ;  /* 0x0000005a030e7220 */ /* 0x040fe20000410000 */
[----:B------:R-:W-:Y:S02]  /*18630*/  FMUL.FTZ R15, R3, R91 ;  /* 0x0000005b030f7220 */ /* 0x000fe40000410000 */
[----:B------:R-:W-:Y:S05]  /*18640*/  MUFU.EX2 R131, R131 ;  /* 0x0000008300837308 */ /* 0x000fea0000000800 */
[C---:B------:R-:W-:Y:S05]  /*18650*/  HMMA.16816.F32 R12, R108.reuse, R20, R12 ;  /* 0x000000146c0c723c */ /* 0x040fea000000180c */
[----:B------:R-:W-:Y:S01]  /*18660*/  MUFU.EX2 R184, R184 ;  /* 0x000000b800b87308 */ /* 0x000fe20000000800 */
[C---:B------:R-:W-:Y:S01]  /*18670*/  FMUL.FTZ R20, R101.reuse, R80 ;  /* 0x0000005065147220 */ /* 0x040fe20000410000 */
[----:B------:R-:W-:Y:S01]  /*18680*/  FMUL.FTZ R21, R101, R81 ;  /* 0x0000005165157220 */ /* 0x000fe20000410000 */
[C---:B------:R-:W-:Y:S07]  /*18690*/  HMMA.16816.F32 R16, R108.reuse, R22, R16 ;  /* 0x000000166c10723c */ /* 0x040fee0000001810 */
[----:B------:R-:W1:Y:S01]  /*186a0*/  MUFU.EX2 R176, R176 ;  /* 0x000000b000b07308 */ /* 0x000e620000000800 */
[C---:B------:R-:W-:Y:S01]  /*186b0*/  FMUL.FTZ R22, R3.reuse, R82 ;  /* 0x0000005203167220 */ /* 0x040fe20000410000 */
[----:B------:R-:W-:Y:S02]  /*186c0*/  FMUL.FTZ R23, R3, R83 ;  /* 0x0000005303177220 */ /* 0x000fe40000410000 */
[----:B------:R-:W-:Y:S06]  /*186d0*/  LDSM.16.MT88.4 R80, [R140+0xb000] ;  /* 0x00b000008c50783b */ /* 0x000fec0000004200 */
        /* <DEDUP_REMOVED lines=30> */
[----:B------:R-:W2:Y:S08]  /*188c0*/  LDSM.16.MT88.4 R72, [R143+0x8800] ;  /* 0x008800008f48783b */ /* 0x000eb00000004200 */
[----:B------:R-:W-:Y:S01]  /*188d0*/  MUFU.EX2 R122, R122 ;  /* 0x0000007a007a7308 */ /* 0x000fe20000000800 */
        /* <DEDUP_REMOVED lines=14> */
[----:B------:R-:W-:Y:S03]  /*189c0*/  FFMA.FTZ R124, R104, R105, -R124 ;  /* 0x00000069687c7223 */ /* 0x000fe6000001087c */
[----:B------:R-:W-:Y:S01]  /*189d0*/  MUFU.EX2 R109, R109 ;  /* 0x0000006d006d7308 */ /* 0x000fe20000000800 */
[----:B---3--:R-:W-:Y:S01]  /*189e0*/  F2FP.F16.F32.PACK_AB R104, R128, R121 ;  /* 0x000000798068723e */ /* 0x008fe200000000ff */
[C---:B------:R-:W-:Y:S01]  /*189f0*/  HMMA.16816.F32 R8, R68.reuse, R74, R8 ;  /* 0x0000004a4408723c */ /* 0x040fe20000001808 */
[----:B------:R-:W1:Y:S07]  /*18a00*/  LDSM.16.MT88.4 R72, [R141+0x8800] ;  /* 0x008800008d48783b */ /* 0x000e6e0000004200 */
[----:B------:R-:W-:Y:S01]  /*18a10*/  MUFU.EX2 R110, R110 ;  /* 0x0000006e006e7308 */ /* 0x000fe20000000800 */
[C---:B------:R-:W-:Y:S09]  /*18a20*/  HMMA.16816.F32 R12, R68.reuse, R76, R12 ;  /* 0x0000004c440c723c */ /* 0x040ff2000000180c */
[----:B------:R-:W-:Y:S01]  /*18a30*/  MUFU.EX2 R111, R111 ;  /* 0x0000006f006f7308 */ /* 0x000fe20000000800 */
[C---:B------:R-:W-:Y:S01]  /*18a40*/  HMMA.16816.F32 R16, R68.reuse, R78, R16 ;  /* 0x0000004e4410723c */ /* 0x040fe20000001810 */
[----:B------:R-:W2:Y:S08]  /*18a50*/  LDSM.16.MT88.4 R76, [R140+0x8800] ;  /* 0x008800008c4c783b */ /* 0x000eb00000004200 */
[----:B------:R-:W3:Y:S10]  /*18a60*/  MUFU.EX2 R130, R130 ;  /* 0x0000008200827308 */ /* 0x000ef40000000800 */
[----:B------:R-:W4:Y:S10]  /*18a70*/  MUFU.EX2 R126, R126 ;  /* 0x0000007e007e7308 */ /* 0x000f340000000800 */
[----:B------:R-:W5:Y:S01]  /*18a80*/  MUFU.EX2 R175, R124 ;  /* 0x0000007c00af7308 */ /* 0x000f620000000800 */
[----:B---3--:R-:W-:Y:S01]  /*18a90*/  F2FP.F16.F32.PACK_AB R106, R130, R119 ;  /* 0x00000077826a723e */ /* 0x008fe200000000ff */
[C---:B-1----:R-:W-:Y:S03]  /*18aa0*/  HMMA.16816.F32 R20, R68.reuse, R72, R20 ;  /* 0x000000484414723c */ /* 0x042fe60000001814 */
[----:B----4-:R-:W-:Y:S05]  /*18ab0*/  F2FP.F16.F32.PACK_AB R105, R151, R126 ;  /* 0x0000007e9769723e */ /* 0x010fea00000000ff */
[C---:B------:R-:W-:Y:S01]  /*18ac0*/  HMMA.16816.F32 R24, R68.reuse, R74, R24 ;  /* 0x0000004a4418723c */ /* 0x040fe20000001818 */
[----:B------:R-:W1:Y:S02]  /*18ad0*/  LDSM.16.MT88.4 R72, [R143+0xa800] ;  /* 0x00a800008f48783b */ /* 0x000e640000004200 */
[----:B-----5:R-:W-:Y:S05]  /*18ae0*/  F2FP.F16.F32.PACK_AB R107, R175, R122 ;  /* 0x0000007aaf6b723e */ /* 0x020fea00000000ff */
        /* <DEDUP_REMOVED lines=38> */
[C---:B------:R-:W-:Y:S08]  /*18d50*/  HMMA.16816.F32 R56, R68.reuse, R74, R56 ;  /* 0x0000004a4438723c */ /* 0x040ff00000001838 */
[C---:B------:R-:W-:Y:S08]  /*18d60*/  HMMA.16816.F32 R60, R68.reuse, R80, R60 ;  /* 0x00000050443c723c */ /* 0x040ff0000000183c */
        /* <DEDUP_REMOVED lines=29> */
[----:B------:R-:W-:Y:S04]  /*18f40*/  FADD.FTZ R186, R186, R177 ;  /* 0x000000b1baba7221 */ /* 0x000fe80000010000 */
[----:B------:R-:W-:Y:S01]  /*18f50*/  FADD.FTZ R3, R131, R186 ;  /* 0x000000ba83037221 */ /* 0x000fe20000010000 */
[C---:B------:R-:W-:Y:S01]  /*18f60*/  HMMA.16816.F32 R40, R104.reuse, R6, R40 ;  /* 0x000000066828723c */ /* 0x040fe20000001828 */
[----:B------:R-:W1:Y:S02]  /*18f70*/  LDSM.16.MT88.4 R4, [R140+0xb800] ;  /* 0x00b800008c04783b */ /* 0x000e640000004200 */
[----:B------:R-:W-:Y:S04]  /*18f80*/  FADD.FTZ R3, R184, R3 ;  /* 0x00000003b8037221 */ /* 0x000fe80000010000 */
[----:B------:R-:W-:Y:S01]  /*18f90*/  FADD.FTZ R126, R126, R3 ;  /* 0x000000037e7e7221 */ /* 0x000fe20000010000 */
[C---:B----4-:R-:W-:Y:S03]  /*18fa0*/  HMMA.16816.F32 R44, R104.reuse, R8, R44 ;  /* 0x00000008682c723c */ /* 0x050fe6000000182c */
        /* <DEDUP_REMOVED lines=12> */
[C---:B------:R-:W-:Y:S08]  /*19070*/  HMMA.16816.F32 R56, R104.reuse, R14, R56 ;  /* 0x0000000e6838723c */ /* 0x040ff00000001838 */
[C---:B-1----:R-:W-:Y:S08]  /*19080*/  HMMA.16816.F32 R60, R104.reuse, R4, R60 ;  /* 0x00000004683c723c */ /* 0x042ff0000000183c */
[----:B------:R-:W-:Y:S01]  /*19090*/  HMMA.16816.F32 R64, R104, R6, R64 ;  /* 0x000000066840723c */ /* 0x000fe20000001840 */
[----:B------:R-:W-:Y:S08]  /*190a0*/  @!UPT UIADD3 URZ, UPT, UPT, URZ, URZ, URZ ;  /* 0x000000fffffff290 */ /* 0x000ff0000fffe0ff */
[----:B------:R-:W-:Y:S11]  /*190b0*/  @P0 BRA `(.L_x_14638) ;  /* 0xffffffc4007c0947 */ /* 0x000ff6000383ffff */
.L_x_14631:
        /* <DEDUP_REMOVED lines=11> */
.L_x_14660:
        /* <DEDUP_REMOVED lines=126> */
[----:B--2---:R-:W2:Y:S04]  /*19950*/  LD.E.64 R72, desc[UR4][R102.64+0xb0] ;  /* 0x0000b00466487980 */ /* 0x004ea8000c101b00 */
[----:B---3--:R-:W3:Y:S01]  /*19960*/  LD.E R7, desc[UR4][R102.64+0x60] ;  /* 0x0000600466077980 */ /* 0x008ee2000c101900 */
[----:B------:R-:W1:Y:S03]  /*19970*/  @P1 MUFU.LG2 R5, R5 ;  /* 0x0000000500051308 */ /* 0x000e660000000c00 */
[----:B------:R2:W5:Y:S01]  /*19980*/  LD.E R68, desc[UR4][R102.64+0xcc] ;  /* 0x0000cc0466447980 */ /* 0x000562000c101900 */
[----:B------:R-:W-:-:S02]  /*19990*/  SHF.L.U32 R69, R168, 0x2, RZ ;  /* 0x00000002a8457819 */ /* 0x000fc400000006ff */
[----:B------:R-:W-:Y:S01]  /*199a0*/  SHF.R.U32.HI R8, RZ, 0x1, R168 ;  /* 0x00000001ff087819 */ /* 0x000fe200000116a8 */
[----:B------:R2:W5:Y:S01]  /*199b0*/  LD.E.64 R76, desc[UR4][R102.64+0x78] ;  /* 0x00007804664c7980 */ /* 0x000562000c101b00 */
[----:B------:R-:W1:Y:S01]  /*199c0*/  @P0 MUFU.LG2 R4, R4 ;  /* 0x0000000400040308 */ /* 0x000e620000000c00 */
[----:B----4-:R-:W-:Y:S02]  /*199d0*/  LOP3.LUT R13, R69, 0x1f8, RZ, 0xc0, !PT ;  /* 0x000001f8450d7812 */ /* 0x010fe400078ec0ff */
[----:B------:R4:W5:Y:S01]  /*199e0*/  LD.E.64 R74, desc[UR4][R102.64+0xa8] ;  /* 0x0000a804664a7980 */ /* 0x000962000c101b00 */
[----:B-1----:R-:W-:Y:S02]  /*199f0*/  LOP3.LUT R11, R8, 0x30, RZ, 0xc0, !PT ;  /* 0x00000030080b7812 */ /* 0x002fe400078ec0ff */
[----:B------:R-:W-:Y:S02]  /*19a00*/  LOP3.LUT R8, R13, 0x38, R8, 0x78, !PT ;  /* 0x000000380d087812 */ /* 0x000fe400078e7808 */
[----:B------:R-:W-:Y:S01]  /*19a10*/  SHF.R.U32.HI R70, RZ, 0x2, R168 ;  /* 0x00000002ff467819 */ /* 0x000fe200000116a8 */
[----:B------:R-:W-:Y:S01]  /*19a20*/  @P1 FMUL.FTZ R10, R5, 0.69314718246459960938 ;  /* 0x3f317218050a1820 */ /* 0x000fe20000410000 */
[----:B------:R-:W-:-:S02]  /*19a30*/  LOP3.LUT R5, R6, 0x10, RZ, 0xc0, !PT ;  /* 0x0000001006057812 */ /* 0x000fc400078ec0ff */
[----:B------:R-:W-:Y:S02]  /*19a40*/  MOV R71, 0xff800000 ;  /* 0xff80000000477802 */ /* 0x000fe40000000f00 */
[----:B------:R-:W-:Y:S01]  /*19a50*/  LOP3.LUT R70, R11, 0x7, R70, 0xf8, !PT ;  /* 0x000000070b467812 */ /* 0x000fe200078ef846 */
[----:B------:R-:W-:Y:S01]  /*19a60*/  BAR.SYNC.DEFER_BLOCKING 0x0 ;  /* 0x0000000000007b1d */ /* 0x000fe20000010000 */
[----:B------:R-:W-:Y:S01]  /*19a70*/  LOP3.LUT P2, RZ, R168, 0x3, RZ, 0xc0, !PT ;  /* 0x00000003a8ff7812 */ /* 0x000fe2000784c0ff */
[----:B------:R-:W-:-:S04]  /*19a80*/  @P0 FMUL.FTZ R9, R4, 0.69314718246459960938 ;  /* 0x3f31721804090820 */ /* 0x000fc80000410000 */
[C---:B-----5:R-:W-:Y:S01]  /*19a90*/  @P0 FFMA.FTZ R71, R3.reuse, R0, R9 ;  /* 0x0000000003470223 */ /* 0x060fe20000010009 */
[----:B------:R-:W-:Y:S01]  /*19aa0*/  BSSY.RECONVERGENT B0, `(.L_x_14640) ;  /* 0x0000022000007945 */ /* 0x000fe20003800200 */
[----:B--2---:R-:W-:Y:S01]  /*19ab0*/  IMAD R159, R72, UR8, R159 ;  /* 0x00000008489f7c24 */ /* 0x004fe2000f8e029f */
[----:B------:R-:W-:Y:S01]  /*19ac0*/  MOV R72, 0xff800000 ;  /* 0xff80000000487802 */ /* 0x000fe20000000f00 */
[----:B------:R-:W-:Y:S01]  /*19ad0*/  @P1 FFMA.FTZ R72, R3, R2, R10 ;  /* 0x0000000203481223 */ /* 0x000fe2000001000a */
[----:B------:R-:W-:Y:S01]  /*19ae0*/  LEA R2, R8, R5, 0x2 ;  /* 0x0000000508027211 */ /* 0x000fe200078e10ff */
[----:B---3--:R-:W-:-:S04]  /*19af0*/  IMAD R7, R159, R7, R158 ;  /* 0x000000079f077224 */ /* 0x008fc800078e029e */
[----:B------:R-:W-:Y:S01]  /*19b00*/  IMAD R73, R73, R7, R156 ;  /* 0x0000000749497224 */ /* 0x000fe200078e029c */
[----:B------:R4:W1:Y:S04]  /*19b10*/  LDS.128 R64, [R2+UR6] ;  /* 0x0000000602407984 */ /* 0x0008680008000c00 */
[----:B------:R4:W2:Y:S04]  /*19b20*/  LDS.128 R60, [R2+UR6+0x800] ;  /* 0x00080006023c7984 */ /* 0x0008a80008000c00 */
[----:B------:R4:W3:Y:S04]  /*19b30*/  LDS.128 R56, [R2+UR6+0x1000] ;  /* 0x0010000602387984 */ /* 0x0008e80008000c00 */
        /* <DEDUP_REMOVED lines=13> */
[----:B--23--:R-:W-:Y:S05]  /*19c10*/  @P2 BRA `(.L_x_14641) ;  /* 0x0000000000282947 */ /* 0x00cfea0003800000 */
[----:B------:R-:W-:Y:S01]  /*19c20*/  IMAD.IADD R3, R157, 0x1, -R156 ;  /* 0x000000019d037824 */ /* 0x000fe200078e0a9c */
[----:B------:R-:W-:Y:S01]  /*19c30*/  IADD3 R0, P0, PT, R73, R70, RZ ;  /* 0x0000004649007210 */ /* 0x000fe20007f1e0ff */
[----:B----4-:R-:W-:-:S03]  /*19c40*/  VIADD R2, R70, 0x8 ;  /* 0x0000000846027836 */ /* 0x010fc60000000000 */
[-C--:B------:R-:W-:Y:S02]  /*19c50*/  ISETP.GE.AND P2, PT, R70, R3.reuse, PT ;  /* 0x000000034600720c */ /* 0x080fe40003f46270 */
[----:B------:R-:W-:Y:S02]  /*19c60*/  ISETP.GE.AND P1, PT, R2, R3, PT ;  /* 0x000000030200720c */ /* 0x000fe40003f26270 */
[----:B------:R-:W-:Y:S02]  /*19c70*/  LEA.HI.X.SX32 R3, R73, RZ, 0x1, P0 ;  /* 0x000000ff49037211 */ /* 0x000fe400000f0eff */
[----:B------:R-:W-:-:S04]  /*19c80*/  LEA R2, P0, R0, R74, 0x2 ;  /* 0x0000004a00027211 */ /* 0x000fc800078010ff */
[----:B------:R-:W-:-:S05]  /*19c90*/  LEA.HI.X R3, R0, R75, R3, 0x2, P0 ;  /* 0x0000004b00037211 */ /* 0x000fca00000f1403 */
[----:B------:R2:W-:Y:S04]  /*19ca0*/  @!P2 ST.E desc[UR4][R2.64], R72 ;  /* 0x000000480200a985 */ /* 0x0005e8000c101904 */
[----:B------:R2:W-:Y:S02]  /*19cb0*/  @!P1 ST.E desc[UR4][R2.64+0x20], R71 ;  /* 0x0000204702009985 */ /* 0x0005e4000c101904 */
.L_x_14641:
[----:B------:R-:W-:Y:S05]  /*19cc0*/  BSYNC.RECONVERGENT B0 ;  /* 0x0000000000007941 */ /* 0x000fea0003800200 */
.L_x_14640:
[----:B----4-:R3:W5:Y:S01]  /*19cd0*/  LD.E R102, desc[UR4][R102.64+0xc0] ;  /* 0x0000c00466667980 */ /* 0x010762000c101900 */
[----:B------:R-:W-:Y:S01]  /*19ce0*/  IMAD.IADD R157, R157, 0x1, -R156 ;  /* 0x000000019d9d7824 */ /* 0x000fe200078e0a9c */
[----:B------:R-:W-:Y:S01]  /*19cf0*/  BSSY.RECONVERGENT B0, `(.L_x_14642) ;  /* 0x000001e000007945 */ /* 0x000fe20003800200 */
[----:B------:R-:W-:Y:S01]  /*19d00*/  IMAD R68, R73, R68, RZ ;  /* 0x0000004449447224 */ /* 0x000fe200078e02ff */
[----:B------:R-:W4:Y:S02]  /*19d10*/  S2R R0, SR_TID.X ;  /* 0x0000000000007919 */ /* 0x000f240000002100 */
[----:B----4-:R-:W-:-:S04]  /*19d20*/  SHF.R.U32.HI R0, RZ, 0x4, R0 ;  /* 0x00000004ff007819 */ /* 0x010fc80000011600 */
[CC--:B------:R-:W-:Y:S01]  /*19d30*/  ISETP.GE.AND P3, PT, R0.reuse, R157.reuse, PT ;  /* 0x0000009d0000720c */ /* 0x0c0fe20003f66270 */
[C---:B--2---:R-:W-:Y:S02]  /*19d40*/  VIADD R2, R0.reuse, 0x8 ;  /* 0x0000000800027836 */ /* 0x044fe40000000000 */
[C---:B------:R-:W-:Y:S02]  /*19d50*/  VIADD R70, R0.reuse, 0x10 ;  /* 0x0000001000467836 */ /* 0x040fe40000000000 */
[----:B------:R-:W-:Y:S01]  /*19d60*/  VIADD R3, R0, 0x18 ;  /* 0x0000001800037836 */ /* 0x000fe20000000000 */
[-C--:B------:R-:W-:Y:S01]  /*19d70*/  ISETP.GE.AND P1, PT, R2, R157.reuse, PT ;  /* 0x0000009d0200720c */ /* 0x080fe20003f26270 */
[----:B------:R-:W-:Y:S01]  /*19d80*/  VIADD R2, R0, 0x20 ;  /* 0x0000002000027836 */ /* 0x000fe20000000000 */
[----:B------:R-:W-:Y:S02]  /*19d90*/  ISETP.GE.AND P0, PT, R70, R157, PT ;  /* 0x0000009d4600720c */ /* 0x000fe40003f06270 */
[----:B------:R-:W-:-:S02]  /*19da0*/  LOP3.LUT R70, R167, 0x1f80, RZ, 0xc0, !PT ;  /* 0x00001f80a7467812 */ /* 0x000fc400078ec0ff */
[-C--:B------:R-:W-:Y:S02]  /*19db0*/  ISETP.GE.AND P2, PT, R3, R157.reuse, PT ;  /* 0x0000009d0300720c */ /* 0x080fe40003f46270 */
[----:B------:R-:W-:Y:S02]  /*19dc0*/  LOP3.LUT R71, R70, 0x3c, R69, 0xf8, !PT ;  /* 0x0000003c46477812 */ /* 0x000fe400078ef845 */
[----:B------:R-:W-:Y:S01]  /*19dd0*/  ISETP.GE.AND P6, PT, R2, R157, PT ;  /* 0x0000009d0200720c */ /* 0x000fe20003fc6270 */
[----:B------:R-:W-:Y:S01]  /*19de0*/  VIADD R2, R0, 0x28 ;  /* 0x0000002800027836 */ /* 0x000fe20000000000 */
[----:B------:R-:W-:Y:S02]  /*19df0*/  P2R R3, PR, RZ, 0x4 ;  /* 0x00000004ff037803 */ /* 0x000fe40000000000 */
[----:B------:R-:W-:Y:S02]  /*19e00*/  LOP3.LUT R69, R69, 0x3c, RZ, 0xc0, !PT ;  /* 0x0000003c45457812 */ /* 0x000fe400078ec0ff */
[----:B------:R-:W-:-:S02]  /*19e10*/  IADD3 R73, P2, PT, R71, R68, RZ ;  /* 0x0000004447497210 */ /* 0x000fc40007f5e0ff */
        /* <DEDUP_REMOVED lines=9> */
[----:B-1----:R2:W-:Y:S04]  /*19eb0*/  @!P3 ST.E.128 desc[UR4][R74.64], R64 ;  /* 0x000000404a00b985 */ /* 0x0025e8000c101d04 */
[----:B------:R2:W-:Y:S02]  /*19ec0*/  @!P2 ST.E.128 desc[UR4][R74.64+0x100], R32 ;  /* 0x000100204a00a985 */ /* 0x0005e4000c101d04 */
.L_x_14643:
[----:B------:R-:W-:Y:S05]  /*19ed0*/  BSYNC.RECONVERGENT B0 ;  /* 0x0000000000007941 */ /* 0x000fea0003800200 */
.L_x_14642:
        /* <DEDUP_REMOVED lines=12> */
.L_x_14645:
[----:B------:R-:W-:Y:S05]  /*19fa0*/  BSYNC.RECONVERGENT B0 ;  /* 0x0000000000007941 */ /* 0x000fea0003800200 */
.L_x_14644:
        /* <DEDUP_REMOVED lines=11> */
.L_x_14647:
[----:B------:R-:W-:Y:S05]  /*1a060*/  BSYNC.RECONVERGENT B0 ;  /* 0x0000000000007941 */ /* 0x000fea0003800200 */
.L_x_14646:
        /* <DEDUP_REMOVED lines=11> */
.L_x_14649:
[----:B------:R-:W-:Y:S05]  /*1a120*/  BSYNC.RECONVERGENT B0 ;  /* 0x0000000000007941 */ /* 0x000fea0003800200 */
.L_x_14648:
        /* <DEDUP_REMOVED lines=10> */
.L_x_14651:
[----:B------:R-:W-:Y:S05]  /*1a1d0*/  BSYNC.RECONVERGENT B0 ;  /* 0x0000000000007941 */ /* 0x000fea0003800200 */
.L_x_14650:
        /* <DEDUP_REMOVED lines=10> */
.L_x_14653:
[----:B------:R-:W-:Y:S05]  /*1a280*/  BSYNC.RECONVERGENT B0 ;  /* 0x0000000000007941 */ /* 0x000fea0003800200 */
.L_x_14652:
        /* <DEDUP_REMOVED lines=10> */
.L_x_14655:
[----:B------:R-:W-:Y:S05]  /*1a330*/  BSYNC.RECONVERGENT B0 ;  /* 0x0000000000007941 */ /* 0x000fea0003800200 */
.L_x_14654:
[----:B------:R-:W-:-:S04]  /*1a340*/  MOV R155, 0x0 ;  /* 0x00000000009b7802 */ /* 0x000fc80000000f00 */
[----:B-12345:R-:W-:Y:S05]  /*1a350*/  @P3 RET.REL.NODEC R154 `(_ZN5flash24flash_fwd_splitkv_kernelI23Flash_fwd_kernel_traitsILi128ELi64ELi64ELi4ELb0ELb0EN7cutlass6half_tE19Flash_kernel_traitsILi128ELi64ELi64ELi4ES3_EELb0ELb1ELb1ELb0ELb0ELb0ELb1ELb1EEEvNS_16Flash_fwd_paramsE) ;  /* 0xfffffe5c9a283950 */ /* 0x03efea0003c3ffff */
[-C--:B------:R-:W-:Y:S01]  /*1a360*/  ISETP.GE.AND P2, PT, R69, R102.reuse, PT ;  /* 0x000000664500720c */ /* 0x080fe20003f46270 */
[----:B------:R-:W-:Y:S01]  /*1a370*/  IMAD.MOV.U32 R155, RZ, RZ, 0x0 ;  /* 0x00000000ff9b7424 */ /* 0x000fe200078e00ff */
[----:B------:R-:W-:-:S11]  /*1a380*/  ISETP.GE.AND P0, PT, R71, R102, PT ;  /* 0x000000664700720c */ /* 0x000fd60003f06270 */
[----:B------:R-:W-:-:S04]  /*1a390*/  @!P2 LEA R2, P1, R73, R76, 0x2 ;  /* 0x0000004c4902a211 */ /* 0x000fc800078210ff */
[----:B------:R-:W-:-:S05]  /*1a3a0*/  @!P2 LEA.HI.X R3, R73, R77, R68, 0x2, P1 ;  /* 0x0000004d4903a211 */ /* 0x000fca00008f1444 */
[----:B------:R1:W-:Y:S02]  /*1a3b0*/  @!P2 ST.E.128 desc[UR4][R2.64+0x7000], R36 ;  /* 0x007000240200a985 */ /* 0x0003e4000c101d04 */
[----:B-1----:R-:W-:Y:S05]  /*1a3c0*/  @P0 RET.REL.NODEC R154 `(_ZN5flash24flash_fwd_splitkv_kernelI23Flash_fwd_kernel_traitsILi128ELi64ELi64ELi4ELb0ELb0EN7cutlass6half_tE19Flash_kernel_traitsILi128ELi64ELi64ELi4ES3_EELb0ELb1ELb1ELb0ELb0ELb0ELb1ELb1EEEvNS_16Flash_fwd_paramsE) ;  /* 0xfffffe5c9a0c0950 */ /* 0x002fea0003c3ffff */
[----:B------:R-:W-:Y:S01]  /*1a3d0*/  LEA R2, P0, R73, R76, 0x2 ;  /* 0x0000004c49027211 */ /* 0x000fe200078010ff */
[----:B------:R-:W-:-:S03]  /*1a3e0*/  IMAD.MOV.U32 R155, RZ, RZ, 0x0 ;  /* 0x00000000ff9b7424 */ /* 0x000fc600078e00ff */
[----:B------:R-:W-:-:S05]  /*1a3f0*/  LEA.HI.X R3, R73, R77, R68, 0x2, P0 ;  /* 0x0000004d49037211 */ /* 0x000fca00000f1444 */
[----:B------:R1:W-:Y:S02]  /*1a400*/  ST.E.128 desc[UR4][R2.64+0x7100], R4 ;  /* 0x0071000402007985 */ /* 0x0003e4000c101d04 */
[----:B-1----:R-:W-:Y:S05]  /*1a410*/  RET.REL.NODEC R154 `(_ZN5flash24flash_fwd_splitkv_kernelI23Flash_fwd_kernel_traitsILi128ELi64ELi64ELi4ELb0ELb0EN7cutlass6half_tE19Flash_kernel_traitsILi128ELi64ELi64ELi4ES3_EELb0ELb1ELb1ELb0ELb0ELb0ELb1ELb1EEEvNS_16Flash_fwd_paramsE) ;  /* 0xfffffe589af87950 */ /* 0x002fea0003c3ffff */
.L_x_14639:
[----:B------:R-:W-:Y:S01]  /*1a420*/  MOV R7, 0x2 ;  /* 0x0000000200077802 */ /* 0x000fe20000000f00 */
[----:B------:R-:W-:Y:S01]  /*1a430*/  IMAD.MOV.U32 R6, RZ, RZ, -0x1 ;  /* 0xffffffffff067424 */ /* 0x000fe200078e00ff */
[----:B------:R-:W-:-:S07]  /*1a440*/  MOV R4, 0x1f ;  /* 0x0000001f00047802 */ /* 0x000fce0000000f00 */
[----:B-1---5:R-:W-:Y:S05]  /*1a450*/  WARPSYNC.COLLECTIVE R6, `(.L_x_14656) ;  /* 0x0000000006087348 */ /* 0x022fea0003c00000 */
[----:B------:R2:W3:Y:S02]  /*1a460*/  SHFL.BFLY P0, R9, R174, R7, R4 ;  /* 0x0c000007ae097389 */ /* 0x0004e40000000004 */
[----:B-123-5:R-:W-:Y:S05]  /*1a470*/  ENDCOLLECTIVE ;  /* 0x000000000000791b */ /* 0x02efea0003800000 */
.L_x_14656:
[----:B------:R-:W-:Y:S02]  /*1a480*/  MOV R5, R9 ;  /* 0x0000000900057202 */ /* 0x000fe40000000f00 */
[----:B------:R-:W-:-:S03]  /*1a490*/  MOV R7, 0x1 ;  /* 0x0000000100077802 */ /* 0x000fc60000000f00 */
[----:B------:R-:W-:-:S04]  /*1a4a0*/  FADD.FTZ R10, R5, R174 ;  /* 0x000000ae050a7221 */ /* 0x000fc80000010000 */
[----:B------:R-:W-:-:S07]  /*1a4b0*/  IMAD.MOV.U32 R174, RZ, RZ, R10 ;  /* 0x000000ffffae7224 */ /* 0x000fce00078e000a */
[----:B------:R-:W-:Y:S05]  /*1a4c0*/  WARPSYNC.COLLECTIVE R6, `(.L_x_14657) ;  /* 0x0000000006087348 */ /* 0x000fea0003c00000 */
[----:B------:R1:W2:Y:S02]  /*1a4d0*/  SHFL.BFLY P0, R9, R174, R7, R4 ;  /* 0x0c000007ae097389 */ /* 0x0002a40000000004 */
[----:B-12---:R-:W-:Y:S05]  /*1a4e0*/  ENDCOLLECTIVE ;  /* 0x000000000000791b */ /* 0x006fea0003800000 */
.L_x_14657:
[----:B------:R-:W-:Y:S01]  /*1a4f0*/  MOV R174, R172 ;  /* 0x000000ac00ae7202 */ /* 0x000fe20000000f00 */
[----:B------:R-:W-:Y:S01]  /*1a500*/  IMAD.MOV.U32 R5, RZ, RZ, R9 ;  /* 0x000000ffff057224 */ /* 0x000fe200078e0009 */
[----:B------:R-:W-:-:S03]  /*1a510*/  MOV R7, 0x2 ;  /* 0x0000000200077802 */ /* 0x000fc60000000f00 */
[----:B------:R-:W-:-:S07]  /*1a520*/  FADD.FTZ R5, R10, R5 ;  /* 0x000000050a057221 */ /* 0x000fce0000010000 */
[----:B------:R-:W-:Y:S05]  /*1a530*/  WARPSYNC.COLLECTIVE R6, `(.L_x_14658) ;  /* 0x0000000006087348 */ /* 0x000fea0003c00000 */
[----:B------:R1:W2:Y:S02]  /*1a540*/  SHFL.BFLY P0, R9, R174, R7, R4 ;  /* 0x0c000007ae097389 */ /* 0x0002a40000000004 */
[----:B-12---:R-:W-:Y:S05]  /*1a550*/  ENDCOLLECTIVE ;  /* 0x000000000000791b */ /* 0x006fea0003800000 */
.L_x_14658:
[----:B------:R-:W-:Y:S01]  /*1a560*/  FADD.FTZ R8, R9, R172 ;  /* 0x000000ac09087221 */ /* 0x000fe20000010000 */
[----:B------:R-:W-:-:S03]  /*1a570*/  MOV R7, 0x1 ;  /* 0x0000000100077802 */ /* 0x000fc60000000f00 */
[----:B------:R-:W-:-:S07]  /*1a580*/  IMAD.MOV.U32 R174, RZ, RZ, R8 ;  /* 0x000000ffffae7224 */ /* 0x000fce00078e0008 */
[----:B------:R-:W-:Y:S05]  /*1a590*/  WARPSYNC.COLLECTIVE R6, `(.L_x_14659) ;  /* 0x0000000006087348 */ /* 0x000fea0003c00000 */
[----:B------:R1:W2:Y:S02]  /*1a5a0*/  SHFL.BFLY P0, R9, R174, R7, R4 ;  /* 0x0c000007ae097389 */ /* 0x0002a40000000004 */
[----:B-12---:R-:W-:Y:S05]  /*1a5b0*/  ENDCOLLECTIVE ;  /* 0x000000000000791b */ /* 0x006fea0003800000 */
.L_x_14659:
[----:B------:R-:W-:Y:S01]  /*1a5c0*/  MOV R11, R9 ;  /* 0x00000009000b7202 */ /* 0x000fe20000000f00 */
[----:B------:R-:W-:Y:S06]  /*1a5d0*/  BRA `(.L_x_14660) ;  /* 0xffffffe800e47947 */ /* 0x000fec000383ffff */
.L_x_14661:
        /* <DEDUP_REMOVED lines=10> */
.L_x_15010:


//--------------------- .text._ZN5flash24flash_fwd_splitkv_kernelI23Flash_fwd_kernel_traitsILi128ELi64ELi64ELi4ELb0ELb0EN7cutlass6half_tE19Flash_kernel_traitsILi128ELi64ELi64ELi4ES3_EELb0ELb1ELb1ELb0ELb0ELb1ELb1ELb1EEEvNS_16Flash_fwd_paramsE --------------------------
	.section	.text._ZN5flash24flash_fwd_splitkv_kernelI23Flash_fwd_kernel_traitsILi128ELi64ELi64ELi4ELb0ELb0EN7cutlass6half_tE19Flash_kernel_traitsILi128ELi64ELi64ELi4ES3_EELb0ELb1ELb1ELb0ELb0ELb1ELb1ELb1EEEvNS_16Flash_fwd_paramsE,"ax",@progbits
	.align	128
        .global         _ZN5flash24flash_fwd_splitkv_kernelI23Flash_fwd_kernel_traitsILi128ELi64ELi64ELi4ELb0ELb0EN7cutlass6half_tE19Flash_kernel_traitsILi128ELi64ELi64ELi4ES3_EELb0ELb1ELb1ELb0ELb0ELb1ELb1ELb1EEEvNS_16Flash_fwd_paramsE
        .type           _ZN5flash24flash_fwd_splitkv_kernelI23Flash_fwd_kernel_traitsILi128ELi64ELi64ELi4ELb0ELb0EN7cutlass6half_tE19Flash_kernel_traitsILi128ELi64ELi64ELi4ES3_EELb0ELb1ELb1ELb0ELb0ELb1ELb1ELb1EEEvNS_16Flash_fwd_paramsE,@function
        .size           _ZN5flash24flash_fwd_splitkv_kernelI23Flash_fwd_kernel_traitsILi128ELi64ELi64ELi4ELb0ELb0EN7cutlass6half_tE19Flash_kernel_traitsILi128ELi64ELi64ELi4ES3_EELb0ELb1ELb1ELb0ELb0ELb1ELb1ELb1EEEvNS_16Flash_fwd_paramsE,(.L_x_15011 - _ZN5flash24flash_fwd_splitkv_kernelI23Flash_fwd_kernel_traitsILi128ELi64ELi64ELi4ELb0ELb0EN7cutlass6half_tE19Flash_kernel_traitsILi128ELi64ELi64ELi4ES3_EELb0ELb1ELb1ELb0ELb0ELb1ELb1ELb1EEEvNS_16Flash_fwd_paramsE)
        .other          _ZN5flash24flash_fwd_splitkv_kernelI23Flash_fwd_kernel_traitsILi128ELi64ELi64ELi4ELb0ELb0EN7cutlass6half_tE19Flash_kernel_traitsILi128ELi64ELi64ELi4ES3_EELb0ELb1ELb1ELb0ELb0ELb1ELb1ELb1EEEvNS_16Flash_fwd_paramsE,@"STO_CUDA_ENTRY STV_DEFAULT"
_ZN5flash24flash_fwd_splitkv_kernelI23Flash_fwd_kernel_traitsILi128ELi64ELi64ELi4ELb0ELb0EN7cutlass6half_tE19Flash_kernel_traitsILi128ELi64ELi64ELi4ES3_EELb0ELb1ELb1ELb0ELb0ELb1ELb1ELb1EEEvNS_16Flash_fwd_paramsE:
.text._ZN5flash24flash_fwd_splitkv_kernelI23Flash_fwd_kernel_traitsILi128ELi64ELi64ELi4ELb0ELb0EN7cutlass6half_tE19Flash_kernel_traitsILi128ELi64ELi64ELi4ES3_EELb0ELb1ELb1ELb0ELb0ELb1ELb1ELb1EEEvNS_16Flash_fwd_paramsE:
        /* <DEDUP_REMOVED lines=29> */
[----:B------:R-:W-:Y:S05]  /*01d0*/  CALL.REL.NOINC `($_ZN5flash24flash_fwd_splitkv_kernelI23Flash_fwd_kernel_traitsILi128ELi64ELi64ELi4ELb0ELb0EN7cutlass6half_tE19Flash_kernel_traitsILi128ELi64ELi64ELi4ES3_EELb0ELb1ELb1ELb0ELb0ELb1ELb1ELb1EEEvNS_16Flash_fwd_paramsE$_ZN5flash30compute_attn_1rowblock_splitkvI23Flash_fwd_kernel_traitsILi128ELi64ELi64ELi4ELb0ELb0EN7cutlass6half_tE19Flash_kernel_traitsILi128ELi64ELi64ELi4ES3_EELb0ELb1ELb1ELb0ELb0ELb1ELb1ELb1ENS_16Flash_fwd_paramsEEEvRKT8_iiiii) ;  /* 0x0000000000087944 */ /* 0x000fea0003c00000 */
[----:B------:R-:W-:Y:S05]  /*01e0*/  BSYNC.RECONVERGENT B4 ;  /* 0x0000000000047941 */ /* 0x000fea0003800200 */
.L_x_14662:
[----:B------:R-:W-:Y:S05]  /*01f0*/  EXIT ;  /* 0x000000000000794d */ /* 0x000fea0003800000 */
        .type           $_ZN5flash24flash_fwd_splitkv_kernelI23Flash_fwd_kernel_traitsILi128ELi64ELi64ELi4ELb0ELb0EN7cutlass6half_tE19Flash_kernel_traitsILi128ELi64ELi64ELi4ES3_EELb0ELb1ELb1ELb0ELb0ELb1ELb1ELb1EEEvNS_16Flash_fwd_paramsE$_ZN5flash30compute_attn_1rowblock_splitkvI23Flash_fwd_kernel_traitsILi128ELi64ELi64ELi4ELb0ELb0EN7cutlass6half_tE19Flash_kernel_traitsILi128ELi64ELi64ELi4ES3_EELb0ELb1ELb1ELb0ELb0ELb1ELb1ELb1ENS_16Flash_fwd_paramsEEEvRKT8_iiiii,@function
        .size           $_ZN5flash24flash_fwd_splitkv_kernelI23Flash_fwd_kernel_traitsILi128ELi64ELi64ELi4ELb0ELb0EN7cutlass6half_tE19Flash_kernel_traitsILi128ELi64ELi64ELi4ES3_EELb0ELb1ELb1ELb0ELb0ELb1ELb1ELb1EEEvNS_16Flash_fwd_paramsE$_ZN5flash30compute_attn_1rowblock_splitkvI23Flash_fwd_kernel_traitsILi128ELi64ELi64ELi4ELb0ELb0EN7cutlass6half_tE19Flash_kernel_traitsILi128ELi64ELi64ELi4ES3_EELb0ELb1ELb1ELb0ELb0ELb1ELb1ELb1ENS_16Flash_fwd_paramsEEEvRKT8_iiiii,(.L_x_15011 - $_ZN5flash24flash_fwd_splitkv_kernelI23Flash_fwd_kernel_traitsILi128ELi64ELi64ELi4ELb0ELb0EN7cutlass6half_tE19Flash_kernel_traitsILi128ELi64ELi64ELi4ES3_EELb0ELb1ELb1ELb0ELb0ELb1ELb1ELb1EEEvNS_16Flash_fwd_paramsE$_ZN5flash30compute_attn_1rowblock_splitkvI23Flash_fwd_kernel_traitsILi128ELi64ELi64ELi4ELb0ELb0EN7cutlass6half_tE19Flash_kernel_traitsILi128ELi64ELi64ELi4ES3_EELb0ELb1ELb1ELb0ELb0ELb1ELb1ELb1ENS_16Flash_fwd_paramsEEEvRKT8_iiiii)
$_ZN5flash24flash_fwd_splitkv_kernelI23Flash_fwd_kernel_traitsILi128ELi64ELi64ELi4ELb0ELb0EN7cutlass6half_tE19Flash_kernel_traitsILi128ELi64ELi64ELi4ES3_EELb0ELb1ELb1ELb0ELb0ELb1ELb1ELb1EEEvNS_16Flash_fwd_paramsE$_ZN5flash30compute_attn_1rowblock_splitkvI23Flash_fwd_kernel_traitsILi128ELi64ELi64ELi4ELb0ELb0EN7cutlass6half_tE19Flash_kernel_traitsILi128ELi64ELi64ELi4ES3_EELb0ELb1ELb1ELb0ELb0ELb1ELb1ELb1ENS_16Flash_fwd_paramsEEEvRKT8_iiiii:
        /* <DEDUP_REMOVED lines=39> */
.L_x_14664:
[----:B------:R-:W-:Y:S05]  /*0470*/  BSYNC.RECONVERGENT B0 ;  /* 0x0000000000007941 */ /* 0x000fea0003800200 */
.L_x_14663:
[----:B------:R-:W-:Y:S04]  /*0480*/  BSSY.RECONVERGENT B0, `(.L_x_14665) ;  /* 0x0000007000007945 */ /* 0x000fe80003800200 */
[----:B------:R-:W-:Y:S05]  /*0490*/  @!P3 BRA `(.L_x_14666) ;  /* 0x000000000014b947 */ /* 0x000fea0003800000 */
[----:B-----5:R-:W2:Y:S02]  /*04a0*/  LD.E.U8 R6, desc[UR4][R102.64+0x1b2] ;  /* 0x0001b20466067980 */ /* 0x020ea4000c101100 */
[----:B--2---:R-:W-:-:S13]  /*04b0*/  ISETP.NE.AND P1, PT, R6, RZ, PT ;  /* 0x000000ff0600720c */ /* 0x004fda0003f25270 */
[----:B------:R-:W2:Y:S02]  /*04c0*/  @P1 LD.E R9, desc[UR4][R16.64+0x4] ;  /* 0x0000040410091980 */ /* 0x000ea4000c101900 */
[----:B--2---:R-:W-:-:S06]  /*04d0*/  @P1 IADD3 R6, PT, PT, R9, -R14, RZ ;  /* 0x8000000e09061210 */ /* 0x004fcc0007ffe0ff */
[----:B------:R2:W5:Y:S02]  /*04e0*/  @!P1 LD.E R6, desc[UR4][R16.64] ;  /* 0x0000000410069980 */ /* 0x000564000c101900 */
.L_x_14666:
[----:B------:R-:W-:Y:S05]  /*04f0*/  BSYNC.RECONVERGENT B0 ;  /* 0x0000000000007941 */ /* 0x000fea0003800200 */
.L_x_14665:
        /* <DEDUP_REMOVED lines=9> */
.L_x_14668:
[----:B------:R-:W3:Y:S01]  /*0590*/  LD.E.64 R6, desc[UR4][R102.64+0x108] ;  /* 0x0001080466067980 */ /* 0x000ee2000c101b00 */
[----:B------:R-:W-:Y:S01]  /*05a0*/  BSSY.RECONVERGENT B0, `(.L_x_14670) ;  /* 0x0000006000007945 */ /* 0x000fe20003800200 */
[----:B------:R-:W-:Y:S01]  /*05b0*/  IMAD.MOV.U32 R60, RZ, RZ, RZ ;  /* 0x000000ffff3c7224 */ /* 0x000fe200078e00ff */
[----:B---3--:R-:W-:-:S04]  /*05c0*/  ISETP.NE.U32.AND P0, PT, R6, RZ, PT ;  /* 0x000000ff0600720c */ /* 0x008fc80003f05070 */
[----:B------:R-:W-:-:S13]  /*05d0*/  ISETP.NE.AND.EX P0, PT, R7, RZ, PT, P0 ;  /* 0x000000ff0700720c */ /* 0x000fda0003f05300 */
[----:B------:R-:W-:Y:S05]  /*05e0*/  @!P0 BRA `(.L_x_14671) ;  /* 0x0000000000048947 */ /* 0x000fea0003800000 */
[----:B------:R3:W5:Y:S02]  /*05f0*/  LD.E R60, desc[UR4][R102.64+0xbc] ;  /* 0x0000bc04663c7980 */ /* 0x000764000c101900 */
.L_x_14671:
[----:B------:R-:W-:Y:S05]  /*0600*/  BSYNC.RECONVERGENT B0 ;  /* 0x0000000000007941 */ /* 0x000fea0003800200 */
.L_x_14670:
[----:B-----5:R-:W-:Y:S02]  /*0610*/  IADD3 R60, PT, PT, R67, R60, RZ ;  /* 0x0000003c433c7210 */ /* 0x020fe40007ffe0ff */
.L_x_14669:
[----:B------:R-:W-:Y:S05]  /*0620*/  BSYNC.RECONVERGENT B1 ;  /* 0x0000000000017941 */ /* 0x000fea0003800200 */
.L_x_14667:
[----:B------:R-:W-:Y:S01]  /*0630*/  IMAD.SHL.U32 R156, R3, 0x40, RZ ;  /* 0x00000040039c7824 */ /* 0x000fe200078e00ff */
[----:B------:R-:W-:-:S04]  /*0640*/  MOV R155, 0x0 ;  /* 0x00000000009b7802 */ /* 0x000fc80000000f00 */
[----:B------:R-:W-:-:S13]  /*0650*/  ISETP.GT.AND P0, PT, R157, R156, PT ;  /* 0x0000009c9d00720c */ /* 0x000fda0003f04270 */
[----:B-123--:R-:W-:Y:S05]  /*0660*/  @!P0 RET.REL.NODEC R154 `(_ZN5flash24flash_fwd_splitkv_kernelI23Flash_fwd_kernel_traitsILi128ELi64ELi64ELi4ELb0ELb0EN7cutlass6half_tE19Flash_kernel_traitsILi128ELi64ELi64ELi4ES3_EELb0ELb1ELb1ELb0ELb0ELb1ELb1ELb1EEEvNS_16Flash_fwd_paramsE) ;  /* 0xfffffff89a648950 */ /* 0x00efea0003c3ffff */
        /* <DEDUP_REMOVED lines=87> */
.L_x_14674:
[----:B------:R-:W-:Y:S05]  /*0be0*/  BSYNC.RECONVERGENT B0 ;  /* 0x0000000000007941 */ /* 0x000fea0003800200 */
.L_x_14673:
        /* <DEDUP_REMOVED lines=12> */
.L_x_14676:
[----:B------:R-:W-:Y:S05]  /*0cb0*/  BSYNC.RECONVERGENT B0 ;  /* 0x0000000000007941 */ /* 0x000fea0003800200 */
.L_x_14675:
        /* <DEDUP_REMOVED lines=12> */
.L_x_14678:
[----:B------:R-:W-:Y:S05]  /*0d80*/  BSYNC.RECONVERGENT B0 ;  /* 0x0000000000007941 */ /* 0x000fea0003800200 */
.L_x_14677:
        /* <DEDUP_REMOVED lines=12> */
.L_x_14680:
[----:B------:R-:W-:Y:S05]  /*0e50*/  BSYNC.RECONVERGENT B0 ;  /* 0x0000000000007941 */ /* 0x000fea0003800200 */
.L_x_14679:
        /* <DEDUP_REMOVED lines=11> */
.L_x_14682:
[----:B------:R-:W-:Y:S05]  /*0f10*/  BSYNC.RECONVERGENT B0 ;  /* 0x0000000000007941 */ /* 0x000fea0003800200 */
.L_x_14681:
        /* <DEDUP_REMOVED lines=11> */
.L_x_14684:
[----:B------:R-:W-:Y:S05]  /*0fd0*/  BSYNC.RECONVERGENT B0 ;  /* 0x0000000000007941 */ /* 0x000fea0003800200 */
.L_x_14683:
        /* <DEDUP_REMOVED lines=12> */
.L_x_14686:
[----:B------:R-:W-:Y:S05]  /*10a0*/  BSYNC.RECONVERGENT B0 ;  /* 0x0000000000007941 */ /* 0x000fea0003800200 */
.L_x_14685:
        /* <DEDUP_REMOVED lines=15> */
.L_x_14688:
[----:B------:R-:W-:Y:S05]  /*11a0*/  BSYNC.RECONVERGENT B0 ;  /* 0x0000000000007941 */ /* 0x000fea0003800200 */
.L_x_14687:
        /* <DEDUP_REMOVED lines=20> */
[----:B--234-:R-:W-:Y:S05]  /*12f0*/  @P6 RET.REL.NODEC R154 `(_ZN5flash24flash_fwd_splitkv_kernelI23Flash_fwd_kernel_traitsILi128ELi64ELi64ELi4ELb0ELb0EN7cutlass6half_tE19Flash_kernel_traitsILi128ELi64ELi64ELi4ES3_EELb0ELb1ELb1ELb0ELb0ELb1ELb1ELb1EEEvNS_16Flash_fwd_paramsE) ;  /* 0xffffffec9a406950 */ /* 0x01cfea0003c3ffff */
[----:B------:R-:W-:Y:S02]  /*1300*/  MOV R5, 0xff800000 ;  /* 0xff80000000057802 */ /* 0x000fe40000000f00 */
[----:B------:R-:W-:-:S03]  /*1310*/  MOV R155, 0x0 ;  /* 0x00000000009b7802 */ /* 0x000fc60000000f00 */
[----:B------:R1:W-:Y:S02]  /*1320*/  ST.E desc[UR4][R2.64+0xe0], R5 ;  /* 0x0000e00502007985 */ /* 0x0003e4000c101904 */
[----:B-1----:R-:W-:Y:S05]  /*1330*/  RET.REL.NODEC R154 `(_ZN5flash24flash_fwd_splitkv_kernelI23Flash_fwd_kernel_traitsILi128ELi64ELi64ELi4ELb0ELb0EN7cutlass6half_tE19Flash_kernel_traitsILi128ELi64ELi64ELi4ES3_EELb0ELb1ELb1ELb0ELb0ELb1ELb1ELb1EEEvNS_16Flash_fwd_paramsE) ;  /* 0xffffffec9a307950 */ /* 0x002fea0003c3ffff */
.L_x_14672:
        /* <DEDUP_REMOVED lines=102> */
.L_x_14690:
        /* <DEDUP_REMOVED lines=80> */
.L_x_14691:
[----:B------:R-:W-:Y:S05]  /*1ea0*/  BSYNC.RECONVERGENT B0 ;  /* 0x0000000000007941 */ /* 0x000fea0003800200 */
.L_x_14689:
        /* <DEDUP_REMOVED lines=206> */
.L_x_14745:
        /* <DEDUP_REMOVED lines=20> */
.L_x_14694:
[----:B------:R-:W-:Y:S05]  /*2cd0*/  BSYNC.RECONVERGENT B0 ;  /* 0x0000000000007941 */ /* 0x000fea0003800200 */
.L_x_14693:
        /* <DEDUP_REMOVED lines=12> */
.L_x_14696:
[----:B------:R-:W-:Y:S05]  /*2da0*/  BSYNC.RECONVERGENT B0 ;  /* 0x0000000000007941 */ /* 0x000fea0003800200 */
.L_x_14695:
        /* <DEDUP_REMOVED lines=12> */
.L_x_14698:
[----:B------:R-:W-:Y:S05]  /*2e70*/  BSYNC.RECONVERGENT B0 ;  /* 0x0000000000007941 */ /* 0x000fea0003800200 */
.L_x_14697:
        /* <DEDUP_REMOVED lines=15> */
.L_x_14700:
[----:B------:R-:W-:Y:S05]  /*2f70*/  BSYNC.RECONVERGENT B0 ;  /* 0x0000000000007941 */ /* 0x000fea0003800200 */
.L_x_14699:
        /* <DEDUP_REMOVED lines=26> */
.L_x_14704:
[----:B------:R-:W-:Y:S05]  /*3120*/  BSYNC.RECONVERGENT B0 ;  /* 0x0000000000007941 */ /* 0x000fea0003800200 */
.L_x_14703:
        /* <DEDUP_REMOVED lines=12> */
.L_x_14706:
[----:B------:R-:W-:Y:S05]  /*31f0*/  BSYNC.RECONVERGENT B0 ;  /* 0x0000000000007941 */ /* 0x000fea0003800200 */
.L_x_14705:
        /* <DEDUP_REMOVED lines=12> */
.L_x_14708:
[----:B------:R-:W-:Y:S05]  /*32c0*/  BSYNC.RECONVERGENT B0 ;  /* 0x0000000000007941 */ /* 0x000fea0003800200 */
.L_x_14707:
        /* <DEDUP_REMOVED lines=17> */
.L_x_14702:
        /* <DEDUP_REMOVED lines=61> */
.L_x_14714:
[----:B------:R-:W-:Y:S05]  /*37b0*/  BSYNC.RECONVERGENT B0 ;  /* 0x0000000000007941 */ /* 0x000fea0003800200 */
.L_x_14713:
        /* <DEDUP_REMOVED lines=51> */
.L_x_14712:
[----:B------:R-:W-:Y:S05]  /*3af0*/  BSYNC.RECONVERGENT B1 ;  /* 0x0000000000017941 */ /* 0x000fea0003800200 */
.L_x_14711:
        /* <DEDUP_REMOVED lines=66> */
.L_x_14718:
[----:B------:R-:W-:Y:S05]  /*3f20*/  BSYNC.RECONVERGENT B0 ;  /* 0x0000000000007941 */ /* 0x000fea0003800200 */
.L_x_14717:
        /* <DEDUP_REMOVED lines=51> */
.L_x_14716:
[----:B------:R-:W-:Y:S05]  /*4260*/  BSYNC.RECONVERGENT B1 ;  /* 0x0000000000017941 */ /* 0x000fea0003800200 */
.L_x_14715:
        /* <DEDUP_REMOVED lines=64> */
.L_x_14722:
[----:B------:R-:W-:Y:S05]  /*4670*/  BSYNC.RECONVERGENT B0 ;  /* 0x0000000000007941 */ /* 0x000fea0003800200 */
.L_x_14721:
        /* <DEDUP_REMOVED lines=51> */
.L_x_14720:
[----:B------:R-:W-:Y:S05]  /*49b0*/  BSYNC.RECONVERGENT B1 ;  /* 0x0000000000017941 */ /* 0x000fea0003800200 */
.L_x_14719:
        /* <DEDUP_REMOVED lines=67> */
.L_x_14726:
[----:B------:R-:W-:Y:S05]  /*4df0*/  BSYNC.RECONVERGENT B0 ;  /* 0x0000000000007941 */ /* 0x000fea0003800200 */
.L_x_14725:
        /* <DEDUP_REMOVED lines=51> */
.L_x_14724:
[----:B------:R-:W-:Y:S05]  /*5130*/  BSYNC.RECONVERGENT B1 ;  /* 0x0000000000017941 */ /* 0x000fea0003800200 */
.L_x_14723:
[----:B------:R-:W2:Y:S02]  /*5140*/  LD.E R3, desc[UR4][R102.64+0xd0] ;  /* 0x0000d00466037980 */ /* 0x000ea4000c101900 */
[----:B--2---:R-:W-:Y:S05]  /*5150*/  IMAD.U32 R3, R3, -0x20, RZ ;  /* 0xffffffe003037824 */ /* 0x004fea00078e00ff */
[C---:B------:R-:W-:Y:S02]  /*5160*/  LEA R14, P1, R3.reuse, R14, 0x1 ;  /* 0x0000000e030e7211 */ /* 0x040fe400078208ff */
[C---:B------:R-:W-:Y:S02]  /*5170*/  LEA R50, P0, R3.reuse, R50, 0x1 ;  /* 0x0000003203327211 */ /* 0x040fe400078008ff */
[C---:B------:R-:W-:Y:S02]  /*5180*/  LEA.HI.X.SX32 R15, R3.reuse, R15, 0x1, P1 ;  /* 0x0000000f030f7211 */ /* 0x040fe400008f0eff */
[----:B------:R-:W-:Y:S01]  /*5190*/  LEA.HI.X.SX32 R51, R3, R51, 0x1, P0 ;  /* 0x0000003303337211 */ /* 0x000fe200000f0eff */
[----:B------:R-:W-:Y:S05]  /*51a0*/  BRA `(.L_x_14709) ;  /* 0x0000003000287947 */ /* 0x000fea0003800000 */
.L_x_14710:
        /* <DEDUP_REMOVED lines=99> */
.L_x_14730:
[----:B------:R-:W-:Y:S05]  /*57e0*/  BSYNC.RECONVERGENT B0 ;  /* 0x0000000000007941 */ /* 0x000fea0003800200 */
.L_x_14729:
        /* <DEDUP_REMOVED lines=92> */
.L_x_14728:
[----:B------:R-:W-:Y:S05]  /*5db0*/  BSYNC.RECONVERGENT B1 ;  /* 0x0000000000017941 */ /* 0x000fea0003800200 */
.L_x_14727:
        /* <DEDUP_REMOVED lines=98> */
.L_x_14734:
[----:B------:R-:W-:Y:S05]  /*63e0*/  BSYNC.RECONVERGENT B0 ;  /* 0x0000000000007941 */ /* 0x000fea0003800200 */
.L_x_14733:
        /* <DEDUP_REMOVED lines=92> */
.L_x_14732:
[----:B------:R-:W-:Y:S05]  /*69b0*/  BSYNC.RECONVERGENT B1 ;  /* 0x0000000000017941 */ /* 0x000fea0003800200 */
.L_x_14731:
        /* <DEDUP_REMOVED lines=98> */
.L_x_14738:
[----:B------:R-:W-:Y:S05]  /*6fe0*/  BSYNC.RECONVERGENT B0 ;  /* 0x0000000000007941 */ /* 0x000fea0003800200 */
.L_x_14737:
        /* <DEDUP_REMOVED lines=92> */
.L_x_14736:
[----:B------:R-:W-:Y:S05]  /*75b0*/  BSYNC.RECONVERGENT B1 ;  /* 0x0000000000017941 */ /* 0x000fea0003800200 */
.L_x_14735:
        /* <DEDUP_REMOVED lines=102> */
.L_x_14742:
[----:B------:R-:W-:Y:S05]  /*7c20*/  BSYNC.RECONVERGENT B0 ;  /* 0x0000000000007941 */ /* 0x000fea0003800200 */
.L_x_14741:
        /* <DEDUP_REMOVED lines=90> */
.L_x_14740:
[----:B------:R-:W-:Y:S05]  /*81d0*/  BSYNC.RECONVERGENT B1 ;  /* 0x0000000000017941 */ /* 0x000fea0003800200 */
.L_x_14739:
[----:B------:R-:W3:Y:S01]  /*81e0*/  LD.E R3, desc[UR4][R102.64+0xd0] ;  /* 0x0000d00466037980 */ /* 0x000ee2000c101900 */
[----:B-----5:R-:W-:Y:S02]  /*81f0*/  IMAD.MOV.U32 R75, RZ, RZ, R71 ;  /* 0x000000ffff4b7224 */ /* 0x020fe400078e0047 */
[----:B---3--:R-:W-:Y:S05]  /*8200*/  IMAD.U32 R3, R3, -0x20, RZ ;  /* 0xffffffe003037824 */ /* 0x008fea00078e00ff */
[C---:B------:R-:W-:Y:S02]  /*8210*/  LEA R76, P1, R3.reuse, R76, 0x1 ;  /* 0x0000004c034c7211 */ /* 0x040fe400078208ff */
[C---:B------:R-:W-:Y:S02]  /*8220*/  LEA R74, P0, R3.reuse, R74, 0x1 ;  /* 0x0000004a034a7211 */ /* 0x040fe400078008ff */
[C---:B------:R-:W-:Y:S02]  /*8230*/  LEA.HI.X.SX32 R77, R3.reuse, R77, 0x1, P1 ;  /* 0x0000004d034d7211 */ /* 0x040fe400008f0eff */
[----:B------:R-:W-:Y:S09]  /*8240*/  LEA.HI.X.SX32 R71, R3, R75, 0x1, P0 ;  /* 0x0000004b03477211 */ /* 0x000ff200000f0eff */
.L_x_14709:
[----:B------:R-:W-:Y:S05]  /*8250*/  BSYNC.RECONVERGENT B2 ;  /* 0x0000000000027941 */ /* 0x000fea0003800200 */
.L_x_14701:
        /* <DEDUP_REMOVED lines=101> */
.L_x_14744:
[----:B------:R-:W-:Y:S05]  /*88b0*/  BSYNC.RECONVERGENT B0 ;  /* 0x0000000000007941 */ /* 0x000fea0003800200 */
.L_x_14743:
[----:B------:R-:W-:Y:S05]  /*88c0*/  @P2 BRA `(.L_x_14745) ;  /* 0xffffffa000b02947 */ /* 0x000fea000383ffff */
.L_x_14692:
        /* <DEDUP_REMOVED lines=34> */
.L_x_14749:
[----:B------:R-:W-:Y:S05]  /*8af0*/  BSYNC.RECONVERGENT B0 ;  /* 0x0000000000007941 */ /* 0x000fea0003800200 */
.L_x_14748:
        /* <DEDUP_REMOVED lines=14> */
.L_x_14751:
[----:B------:R-:W-:Y:S05]  /*8be0*/  BSYNC.RECONVERGENT B0 ;  /* 0x0000000000007941 */ /* 0x000fea0003800200 */
.L_x_14750:
        /* <DEDUP_REMOVED lines=16> */
.L_x_14753:
[----:B------:R-:W-:Y:S05]  /*8cf0*/  BSYNC.RECONVERGENT B0 ;  /* 0x0000000000007941 */ /* 0x000fea0003800200 */
.L_x_14752:
        /* <DEDUP_REMOVED lines=16> */
.L_x_14747:
        /* <DEDUP_REMOVED lines=86> */
.L_x_14761:
[----:B------:R-:W-:Y:S05]  /*9360*/  BSYNC.RECONVERGENT B0 ;  /* 0x0000000000007941 */ /* 0x000fea0003800200 */
.L_x_14760:
[----:B-----5:R-:W-:Y:S01]  /*9370*/  IMAD.MOV.U32 R6, RZ, RZ, R10 ;  /* 0x000000ffff067224 */ /* 0x020fe200078e000a */
[----:B------:R-:W-:Y:S01]  /*9380*/  MOV R4, R8 ;  /* 0x0000000800047202 */ /* 0x000fe20000000f00 */
[----:B------:R-:W-:Y:S01]  /*9390*/  IMAD.MOV.U32 R7, RZ, RZ, R11 ;  /* 0x000000ffff077224 */ /* 0x000fe200078e000b */
[----:B------:R-:W-:Y:S02]  /*93a0*/  MOV R5, R9 ;  /* 0x0000000900057202 */ /* 0x000fe40000000f00 */
.L_x_14759:
[----:B------:R-:W-:Y:S05]  /*93b0*/  BSYNC.RECONVERGENT B1 ;  /* 0x0000000000017941 */ /* 0x000fea0003800200 */
.L_x_14758:
        /* <DEDUP_REMOVED lines=50> */
.L_x_14763:
[----:B------:R-:W-:Y:S05]  /*96e0*/  BSYNC.RECONVERGENT B0 ;  /* 0x0000000000007941 */ /* 0x000fea0003800200 */
.L_x_14762:
[----:B-----5:R3:W-:Y:S02]  /*96f0*/  STS.128 [R106+0x2000], R8 ;  /* 0x002000086a007388 */ /* 0x0207e40000000c00 */
.L_x_14757:
[----:B------:R-:W-:Y:S05]  /*9700*/  BSYNC.RECONVERGENT B2 ;  /* 0x0000000000027941 */ /* 0x000fea0003800200 */
.L_x_14756:
        /* <DEDUP_REMOVED lines=62> */
.L_x_14769:
[----:B------:R-:W-:Y:S05]  /*9af0*/  BSYNC.RECONVERGENT B0 ;  /* 0x0000000000007941 */ /* 0x000fea0003800200 */
.L_x_14768:
[----:B-----5:R1:W-:Y:S02]  /*9b00*/  STS.128 [R106+0x800], R8 ;  /* 0x000800086a007388 */ /* 0x0203e40000000c00 */
.L_x_14767:
[----:B------:R-:W-:Y:S05]  /*9b10*/  BSYNC.RECONVERGENT B1 ;  /* 0x0000000000017941 */ /* 0x000fea0003800200 */
.L_x_14766:
        /* <DEDUP_REMOVED lines=55> */
.L_x_14771:
[----:B------:R-:W-:Y:S05]  /*9e90*/  BSYNC.RECONVERGENT B0 ;  /* 0x0000000000007941 */ /* 0x000fea0003800200 */
.L_x_14770:
[----:B-----5:R3:W-:Y:S02]  /*9ea0*/  STS.128 [R106+0x2800], R8 ;  /* 0x002800086a007388 */ /* 0x0207e40000000c00 */
.L_x_14765:
[----:B------:R-:W-:Y:S05]  /*9eb0*/  BSYNC.RECONVERGENT B2 ;  /* 0x0000000000027941 */ /* 0x000fea0003800200 */
.L_x_14764:
        /* <DEDUP_REMOVED lines=63> */
.L_x_14777:
[----:B------:R-:W-:Y:S05]  /*a2b0*/  BSYNC.RECONVERGENT B0 ;  /* 0x0000000000007941 */ /* 0x000fea0003800200 */
.L_x_14776:
[----:B-----5:R3:W-:Y:S02]  /*a2c0*/  STS.128 [R106+0x1000], R8 ;  /* 0x001000086a007388 */ /* 0x0207e40000000c00 */
.L_x_14775:
[----:B------:R-:W-:Y:S05]  /*a2d0*/  BSYNC.RECONVERGENT B1 ;  /* 0x0000000000017941 */ /* 0x000fea0003800200 */
.L_x_14774:
        /* <DEDUP_REMOVED lines=55> */
.L_x_14779:
[----:B------:R-:W-:Y:S05]  /*a650*/  BSYNC.RECONVERGENT B0 ;  /* 0x0000000000007941 */ /* 0x000fea0003800200 */
.L_x_14778:
[----:B-----5:R3:W-:Y:S02]  /*a660*/  STS.128 [R106+0x3000], R8 ;  /* 0x003000086a007388 */ /* 0x0207e40000000c00 */
.L_x_14773:
[----:B------:R-:W-:Y:S05]  /*a670*/  BSYNC.RECONVERGENT B2 ;  /* 0x0000000000027941 */ /* 0x000fea0003800200 */
.L_x_14772:
        /* <DEDUP_REMOVED lines=64> */
.L_x_14783:
[----:B------:R-:W-:Y:S05]  /*aa80*/  BSYNC.RECONVERGENT B0 ;  /* 0x0000000000007941 */ /* 0x000fea0003800200 */
.L_x_14782:
[----:B-----5:R3:W-:Y:S02]  /*aa90*/  STS.128 [R106+0x1800], R8 ;  /* 0x001800086a007388 */ /* 0x0207e40000000c00 */
.L_x_14781:
[----:B------:R-:W-:Y:S05]  /*aaa0*/  BSYNC.RECONVERGENT B1 ;  /* 0x0000000000017941 */ /* 0x000fea0003800200 */
.L_x_14780:
        /* <DEDUP_REMOVED lines=55> */
.L_x_14785:
[----:B------:R-:W-:Y:S05]  /*ae20*/  BSYNC.RECONVERGENT B0 ;  /* 0x0000000000007941 */ /* 0x000fea0003800200 */
.L_x_14784:
[----:B-----5:R1:W-:Y:S01]  /*ae30*/  STS.128 [R106+0x3800], R8 ;  /* 0x003800086a007388 */ /* 0x0203e20000000c00 */
[----:B------:R-:W-:Y:S05]  /*ae40*/  BRA `(.L_x_14754) ;  /* 0x0000002c007c7947 */ /* 0x000fea0003800000 */
.L_x_14755:
        /* <DEDUP_REMOVED lines=95> */
.L_x_14791:
[----:B------:R-:W-:Y:S05]  /*b440*/  BSYNC.RECONVERGENT B0 ;  /* 0x0000000000007941 */ /* 0x000fea0003800200 */
.L_x_14790:
[----:B--2--5:R-:W-:Y:S01]  /*b450*/  IMAD.MOV.U32 R6, RZ, RZ, R34 ;  /* 0x000000ffff067224 */ /* 0x024fe200078e0022 */
[----:B------:R-:W-:Y:S01]  /*b460*/  MOV R4, R32 ;  /* 0x0000002000047202 */ /* 0x000fe20000000f00 */
[----:B------:R-:W-:Y:S01]  /*b470*/  IMAD.MOV.U32 R7, RZ, RZ, R35 ;  /* 0x000000ffff077224 */ /* 0x000fe200078e0023 */
[----:B------:R-:W-:Y:S02]  /*b480*/  MOV R5, R33 ;  /* 0x0000002100057202 */ /* 0x000fe40000000f00 */
.L_x_14789:
[----:B------:R-:W-:Y:S05]  /*b490*/  BSYNC.RECONVERGENT B1 ;  /* 0x0000000000017941 */ /* 0x000fea0003800200 */
.L_x_14788:
        /* <DEDUP_REMOVED lines=86> */
.L_x_14793:
[----:B------:R-:W-:Y:S05]  /*ba00*/  BSYNC.RECONVERGENT B0 ;  /* 0x0000000000007941 */ /* 0x000fea0003800200 */
.L_x_14792:
[----:B-----5:R3:W-:Y:S02]  /*ba10*/  STS.128 [R106+0x2000], R32 ;  /* 0x002000206a007388 */ /* 0x0207e40000000c00 */
.L_x_14787:
[----:B------:R-:W-:Y:S05]  /*ba20*/  BSYNC.RECONVERGENT B2 ;  /* 0x0000000000027941 */ /* 0x000fea0003800200 */
.L_x_14786:
        /* <DEDUP_REMOVED lines=91> */
.L_x_14799:
[----:B------:R-:W-:Y:S05]  /*bfe0*/  BSYNC.RECONVERGENT B0 ;  /* 0x0000000000007941 */ /* 0x000fea0003800200 */
.L_x_14798:
[----:B-----5:R1:W-:Y:S02]  /*bff0*/  STS.128 [R106+0x800], R32 ;  /* 0x000800206a007388 */ /* 0x0203e40000000c00 */
.L_x_14797:
[----:B------:R-:W-:Y:S05]  /*c000*/  BSYNC.RECONVERGENT B1 ;  /* 0x0000000000017941 */ /* 0x000fea0003800200 */
.L_x_14796:
        /* <DEDUP_REMOVED lines=84> */
.L_x_14801:
[----:B------:R-:W-:Y:S05]  /*c550*/  BSYNC.RECONVERGENT B0 ;  /* 0x0000000000007941 */ /* 0x000fea0003800200 */
.L_x_14800:
[----:B-----5:R3:W-:Y:S02]  /*c560*/  STS.128 [R106+0x2800], R32 ;  /* 0x002800206a007388 */ /* 0x0207e40000000c00 */
.L_x_14795:
[----:B------:R-:W-:Y:S05]  /*c570*/  BSYNC.RECONVERGENT B2 ;  /* 0x0000000000027941 */ /* 0x000fea0003800200 */
.L_x_14794:
        /* <DEDUP_REMOVED lines=92> */
.L_x_14807:
[----:B------:R-:W-:Y:S05]  /*cb40*/  BSYNC.RECONVERGENT B0 ;  /* 0x0000000000007941 */ /* 0x000fea0003800200 */
.L_x_14806:
[----:B-----5:R3:W-:Y:S02]  /*cb50*/  STS.128 [R106+0x1000], R32 ;  /* 0x001000206a007388 */ /* 0x0207e40000000c00 */
.L_x_14805:
[----:B------:R-:W-:Y:S05]  /*cb60*/  BSYNC.RECONVERGENT B1 ;  /* 0x0000000000017941 */ /* 0x000fea0003800200 */
.L_x_14804:
        /* <DEDUP_REMOVED lines=84> */
.L_x_14809:
[----:B------:R-:W-:Y:S05]  /*d0b0*/  BSYNC.RECONVERGENT B0 ;  /* 0x0000000000007941 */ /* 0x000fea0003800200 */
.L_x_14808:
[----:B-----5:R3:W-:Y:S02]  /*d0c0*/  STS.128 [R106+0x3000], R32 ;  /* 0x003000206a007388 */ /* 0x0207e40000000c00 */
.L_x_14803:
[----:B------:R-:W-:Y:S05]  /*d0d0*/  BSYNC.RECONVERGENT B2 ;  /* 0x0000000000027941 */ /* 0x000fea0003800200 */
.L_x_14802:
        /* <DEDUP_REMOVED lines=93> */
.L_x_14813:
[----:B------:R-:W-:Y:S05]  /*d6b0*/  BSYNC.RECONVERGENT B0 ;  /* 0x0000000000007941 */ /* 0x000fea0003800200 */
.L_x_14812:
[----:B-----5:R1:W-:Y:S02]  /*d6c0*/  STS.128 [R106+0x1800], R32 ;  /* 0x001800206a007388 */ /* 0x0203e40000000c00 */
.L_x_14811:
[----:B------:R-:W-:Y:S05]  /*d6d0*/  BSYNC.RECONVERGENT B1 ;  /* 0x0000000000017941 */ /* 0x000fea0003800200 */
.L_x_14810:
        /* <DEDUP_REMOVED lines=84> */
.L_x_14815:
[----:B------:R-:W-:Y:S05]  /*dc20*/  BSYNC.RECONVERGENT B0 ;  /* 0x0000000000007941 */ /* 0x000fea0003800200 */
.L_x_14814:
[----:B-----5:R1:W-:Y:S02]  /*dc30*/  STS.128 [R106+0x3800], R32 ;  /* 0x003800206a007388 */ /* 0x0203e40000000c00 */
.L_x_14754:
[----:B------:R-:W-:Y:S05]  /*dc40*/  BSYNC.RECONVERGENT B3 ;  /* 0x0000000000037941 */ /* 0x000fea0003800200 */
.L_x_14746:
        /* <DEDUP_REMOVED lines=26> */
.L_x_14817:
[----:B------:R-:W-:Y:S05]  /*ddf0*/  BSYNC.RECONVERGENT B0 ;  /* 0x0000000000007941 */ /* 0x000fea0003800200 */
.L_x_14816:
        /* <DEDUP_REMOVED lines=14> */
.L_x_14819:
[----:B------:R-:W-:Y:S05]  /*dee0*/  BSYNC.RECONVERGENT B0 ;  /* 0x0000000000007941 */ /* 0x000fea0003800200 */
.L_x_14818:
        /* <DEDUP_REMOVED lines=16> */
.L_x_14821:
[----:B------:R-:W-:Y:S05]  /*dff0*/  BSYNC.RECONVERGENT B0 ;  /* 0x0000000000007941 */ /* 0x000fea0003800200 */
.L_x_14820:
        /* <DEDUP_REMOVED lines=16> */
.L_x_14823:
[----:B------:R-:W-:Y:S05]  /*e100*/  BSYNC.RECONVERGENT B0 ;  /* 0x0000000000007941 */ /* 0x000fea0003800200 */
.L_x_14822:
[----:B-----5:R-:W1:Y:S04]  /*e110*/  LD.E.64 R10, desc[UR4][R102.64+0x1c0] ;  /* 0x0001c004660a7980 */ /* 0x020e68000c101b00 */
[----:B--2---:R-:W2:Y:S01]  /*e120*/  LD.E.64 R6, desc[UR4][R102.64+0x1b8] ;  /* 0x0001b80466067980 */ /* 0x004ea2000c101b00 */
[----:B------:R-:W-:-:S03]  /*e130*/  IMAD.MOV.U32 R110, RZ, RZ, R158 ;  /* 0x000000ffff6e7224 */ /* 0x000fc600078e009e */
[----:B------:R-:W4:Y:S04]  /*e140*/  LD.E R4, desc[UR4][R102.64+0xd8] ;  /* 0x0000d80466047980 */ /* 0x000f28000c101900 */
[----:B------:R-:W0:Y:S04]  /*e150*/  LDGDEPBAR ;  /* 0x00000000000079af */ /* 0x000e280000000000 */
[----:B------:R1:W5:Y:S02]  /*e160*/  LD.E R15, desc[UR4][R102.64+0x184] ;  /* 0x00018404660f7980 */ /* 0x000364000c101900 */
[----:B-1-3--:R-:W-:-:S04]  /*e170*/  IMAD.WIDE.U32 R8, R159, R10, R110 ;  /* 0x0000000a9f087225 */ /* 0x00afc800078e006e */
[----:B------:R-:W-:Y:S01]  /*e180*/  IMAD R0, R11, R159, RZ ;  /* 0x0000009f0b007224 */ /* 0x000fe200078e02ff */
[----:B--2---:R-:W-:-:S03]  /*e190*/  LEA R10, P0, R8, R6, 0x2 ;  /* 0x00000006080a7211 */ /* 0x004fc600078010ff */
[----:B------:R-:W-:-:S05]  /*e1a0*/  IMAD.IADD R0, R9, 0x1, R0 ;  /* 0x0000000109007824 */ /* 0x000fca00078e0200 */
[----:B------:R-:W-:Y:S01]  /*e1b0*/  LEA.HI.X R11, R8, R7, R0, 0x2, P0 ;  /* 0x00000007080b7211 */ /* 0x000fe200000f1400 */
[----:B----4-:R-:W1:Y:S01]  /*e1c0*/  MUFU.RCP R162, R4 ;  /* 0x0000000400a27308 */ /* 0x010e620000001000 */
[----:B------:R2:W5:Y:S04]  /*e1d0*/  LD.E R7, desc[UR4][R102.64+0x188] ;  /* 0x0001880466077980 */ /* 0x000568000c101900 */
[----:B------:R-:W1:Y:S01]  /*e1e0*/  LD.E R9, desc[UR4][R10.64] ;  /* 0x000000040a097980 */ /* 0x000e62000c101900 */
        /* <DEDUP_REMOVED lines=25> */
.L_x_14825:
[----:B------:R2:W-:Y:S04]  /*e380*/  STS.128 [R106+0x8000], RZ ;  /* 0x008000ff6a007388 */ /* 0x0005e80000000c00 */
[----:B------:R2:W-:Y:S02]  /*e390*/  STS.128 [R106+0xa000], RZ ;  /* 0x00a000ff6a007388 */ /* 0x0005e40000000c00 */
.L_x_14826:
[----:B------:R-:W-:Y:S05]  /*e3a0*/  BSYNC.RECONVERGENT B0 ;  /* 0x0000000000007941 */ /* 0x000fea0003800200 */
.L_x_14824:
        /* <DEDUP_REMOVED lines=21> */
.L_x_14828:
[----:B------:R-:W-:Y:S05]  /*e500*/  BSYNC.RECONVERGENT B0 ;  /* 0x0000000000007941 */ /* 0x000fea0003800200 */
.L_x_14827:
        /* <DEDUP_REMOVED lines=18> */
.L_x_14830:
[----:B------:R-:W-:Y:S05]  /*e630*/  BSYNC.RECONVERGENT B0 ;  /* 0x0000000000007941 */ /* 0x000fea0003800200 */
.L_x_14829:
        /* <DEDUP_REMOVED lines=18> */
.L_x_14832:
[----:B------:R-:W-:Y:S05]  /*e760*/  BSYNC.RECONVERGENT B0 ;  /* 0x0000000000007941 */ /* 0x000fea0003800200 */
.L_x_14831:
[----:B------:R-:W2:Y:S01]  /*e770*/  LD.E R63, desc[UR4][R102.64+0x18c] ;  /* 0x00018c04663f7980 */ /* 0x000ea2000c101900 */
[----:B------:R-:W4:Y:S01]  /*e780*/  S2UR UR6, SR_CgaCtaId ;  /* 0x00000000000679c3 */ /* 0x000f220000008800 */
[----:B------:R-:W-:Y:S01]  /*e790*/  LOP3.LUT R3, R66, 0x8, R59, 0x78, !PT ;  /* 0x0000000842037812 */ /* 0x000fe200078e783b */
[----:B------:R-:W-:Y:S01]  /*e7a0*/  UMOV UR7, 0x400 ;  /* 0x0000040000077882 */ /* 0x000fe20000000000 */
[----:B------:R-:W-:Y:S01]  /*e7b0*/  SHF.L.U32 R61, R61, 0xa, RZ ;  /* 0x0000000a3d3d7819 */ /* 0x000fe200000006ff */
[----:B------:R-:W0:Y:S01]  /*e7c0*/  LDGDEPBAR ;  /* 0x00000000000079af */ /* 0x000e220000000000 */
[----:B------:R-:W-:Y:S01]  /*e7d0*/  LOP3.LUT R0, R3, 0x38, R62, 0x78, !PT ;  /* 0x0000003803007812 */ /* 0x000fe200078e783e */
[----:B------:R-:W-:Y:S01]  /*e7e0*/  BSSY.RECONVERGENT B1, `(.L_x_14833) ;  /* 0x0000150000017945 */ /* 0x000fe20003800200 */
[----:B------:R-:W-:Y:S02]  /*e7f0*/  LOP3.LUT R61, R61, 0x400, RZ, 0xc0, !PT ;  /* 0x000004003d3d7812 */ /* 0x000fe400078ec0ff */
[----:B------:R-:W-:-:S02]  /*e800*/  IADD3 R139, PT, PT, R139, R14, RZ ;  /* 0x0000000e8b8b7210 */ /* 0x000fc40007ffe0ff */
[----:B------:R-:W-:Y:S02]  /*e810*/  LEA R0, R0, R61, 0x1 ;  /* 0x0000003d00007211 */ /* 0x000fe400078e08ff */
[----:B------:R-:W-:Y:S02]  /*e820*/  R2P PR, R59, 0x6 ;  /* 0x000000063b007804 */ /* 0x000fe40000000000 */
[----:B------:R-:W-:Y:S02]  /*e830*/  MOV R4, 0x20 ;  /* 0x0000002000047802 */ /* 0x000fe40000000f00 */
[----:B------:R-:W-:Y:S02]  /*e840*/  MOV R6, 0x40 ;  /* 0x0000004000067802 */ /* 0x000fe40000000f00 */
[----:B------:R-:W-:Y:S02]  /*e850*/  SEL R4, R4, 0xffffffe0, !P1 ;  /* 0xffffffe004047807 */ /* 0x000fe40004800000 */
[----:B------:R-:W-:-:S02]  /*e860*/  SEL R6, R6, 0xffffffc0, !P2 ;  /* 0xffffffc006067807 */ /* 0x000fc40005000000 */
[--C-:B------:R-:W-:Y:S01]  /*e870*/  SHF.R.U32.HI R110, RZ, 0x1, R59.reuse ;  /* 0x00000001ff6e7819 */ /* 0x100fe2000001163b */
[----:B----4-:R-:W-:Y:S01]  /*e880*/  ULEA UR6, UR6, UR7, 0x18 ;  /* 0x0000000706067291 */ /* 0x010fe2000f8ec0ff */
[----:B------:R-:W-:Y:S02]  /*e890*/  SHF.R.U32.HI R3, RZ, 0x2, R59 ;  /* 0x00000002ff037819 */ /* 0x000fe4000001163b */
[----:B------:R-:W-:Y:S02]  /*e8a0*/  LOP3.LUT R110, R110, 0x1f0, RZ, 0xc0, !PT ;  /* 0x000001f06e6e7812 */ /* 0x000fe400078ec0ff */
[----:B------:R-:W-:Y:S02]  /*e8b0*/  LOP3.LUT R3, R3, 0x7, RZ, 0xc0, !PT ;  /* 0x0000000703037812 */ /* 0x000fe400078ec0ff */
[----:B------:R-:W-:Y:S02]  /*e8c0*/  LEA R139, R139, UR6, 0x1 ;  /* 0x000000068b8b7c11 */ /* 0x000fe4000f8e08ff */
[----:B------:R-:W-:Y:S01]  /*e8d0*/  LDSM.16.M88.4 R36, [R0+UR6+0x4000] ;  /* 0x004000060024783b */ /* 0x000fe20008000200 */
[----:B------:R-:W-:-:S02]  /*e8e0*/  IADD3 R138, PT, PT, R0, UR6, RZ ;  /* 0x00000006008a7c10 */ /* 0x000fc4000fffe0ff */
[CC--:B------:R-:W-:Y:S01]  /*e8f0*/  IADD3 R137, PT, PT, R139.reuse, R4.reuse, RZ ;  /* 0x000000048b897210 */ /* 0x0c0fe20007ffe0ff */
[----:B------:R-:W4:Y:S01]  /*e900*/  LDSM.16.M88.4 R48, [R139] ;  /* 0x000000008b30783b */ /* 0x000f220000000200 */
[C---:B------:R-:W-:Y:S01]  /*e910*/  IADD3 R134, PT, PT, R138.reuse, R4, RZ ;  /* 0x000000048a867210 */ /* 0x040fe20007ffe0ff */
[----:B------:R-:W-:Y:S01]  /*e920*/  IMAD.IADD R136, R139, 0x1, R6 ;  /* 0x000000018b887824 */ /* 0x000fe200078e0206 */
[----:B------:R-:W-:Y:S01]  /*e930*/  IADD3 R133, PT, PT, R138, R6, RZ ;  /* 0x000000068a857210 */ /* 0x000fe20007ffe0ff */
[----:B------:R-:W4:Y:S01]  /*e940*/  LDSM.16.M88.4 R72, [R0+UR6+0x4800] ;  /* 0x004800060048783b */ /* 0x000f220008000200 */
[----:B------:R-:W-:Y:S02]  /*e950*/  ISETP.GT.AND P0, PT, R105, R148, PT ;  /* 0x000000946900720c */ /* 0x000fe40003f04270 */
[C---:B------:R-:W-:Y:S01]  /*e960*/  IADD3 R135, PT, PT, R4.reuse, R136, RZ ;  /* 0x0000008804877210 */ /* 0x040fe20007ffe0ff */
[----:B------:R-:W4:Y:S01]  /*e970*/  LDSM.16.M88.4 R64, [R0+UR6+0x5000] ;  /* 0x005000060040783b */ /* 0x000f220008000200 */
[----:B------:R-:W-:-:S02]  /*e980*/  IADD3 R132, PT, PT, R4, R133, RZ ;  /* 0x0000008504847210 */ /* 0x000fc40007ffe0ff */
[----:B-----5:R-:W-:Y:S01]  /*e990*/  IADD3 R7, PT, PT, R7, R60, -R157 ;  /* 0x0000003c07077210 */ /* 0x020fe20007ffe89d */
[----:B------:R-:W4:Y:S01]  /*e9a0*/  LDSM.16.M88.4 R16, [R0+UR6+0x5800] ;  /* 0x005800060010783b */ /* 0x000f220008000200 */
[----:B------:R-:W-:Y:S02]  /*e9b0*/  IADD3 R15, PT, PT, R60, -R157, -R15 ;  /* 0x8000009d3c0f7210 */ /* 0x000fe40007ffe80f */
[----:B------:R-:W-:Y:S01]  /*e9c0*/  LOP3.LUT R107, R56, 0x6, RZ, 0xc0, !PT ;  /* 0x00000006386b7812 */ /* 0x000fe200078ec0ff */
[----:B-1-3--:R-:W-:Y:S03]  /*e9d0*/  LDSM.16.M88.4 R8, [R137] ;  /* 0x000000008908783b */ /* 0x00afe60000000200 */
[----:B------:R-:W-:Y:S01]  /*e9e0*/  IADD3 R128, PT, PT, R58, R107, RZ ;  /* 0x0000006b3a807210 */ /* 0x000fe20007ffe0ff */
[----:B------:R-:W1:Y:S04]  /*e9f0*/  LDSM.16.M88.4 R40, [R134+0x4000] ;  /* 0x004000008628783b */ /* 0x000e680000000200 */
[----:B------:R-:W3:Y:S04]  /*ea00*/  LDSM.16.M88.4 R44, [R134+0x5000] ;  /* 0x00500000862c783b */ /* 0x000ee80000000200 */
[----:B------:R-:W3:Y:S04]  /*ea10*/  LDSM.16.M88.4 R76, [R134+0x4800] ;  /* 0x00480000864c783b */ /* 0x000ee80000000200 */
        /* <DEDUP_REMOVED lines=26> */
[----:B------:R-:W3:Y:S03]  /*ebc0*/  LDSM.16.M88.4 R28, [R132+0x4000] ;  /* 0x00400000841c783b */ /* 0x000ee60000000200 */
[C---:B----4-:R-:W-:Y:S08]  /*ebd0*/  HMMA.16816.F32 R20, R16.reuse, R24, R20 ;  /* 0x000000181014723c */ /* 0x050ff00000001814 */
[C---:B------:R-:W-:Y:S01]  /*ebe0*/  HMMA.16816.F32 R36, R16.reuse, R26, R36 ;  /* 0x0000001a1024723c */ /* 0x040fe20000001824 */
[----:B------:R-:W4:Y:S07]  /*ebf0*/  LDSM.16.M88.4 R24, [R132+0x4800] ;  /* 0x004800008418783b */ /* 0x000f2e0000000200 */
[C---:B-1----:R-:W-:Y:S08]  /*ec00*/  HMMA.16816.F32 R32, R16.reuse, R40, R32 ;  /* 0x000000281020723c */ /* 0x042ff00000001820 */
[C---:B------:R-:W-:Y:S01]  /*ec10*/  HMMA.16816.F32 R72, R16.reuse, R42, R72 ;  /* 0x0000002a1048723c */ /* 0x040fe20000001848 */
[----:B------:R-:W1:Y:S07]  /*ec20*/  LDSM.16.M88.4 R40, [R0+UR6+0x6000] ;  /* 0x006000060028783b */ /* 0x000e6e0008000200 */
[C---:B------:R-:W-:Y:S08]  /*ec30*/  HMMA.16816.F32 R68, R16.reuse, R84, R68 ;  /* 0x000000541044723c */ /* 0x040ff00000001844 */
[C---:B------:R-:W-:Y:S01]  /*ec40*/  HMMA.16816.F32 R64, R16.reuse, R86, R64 ;  /* 0x000000561040723c */ /* 0x040fe20000001840 */
[----:B------:R-:W-:Y:S07]  /*ec50*/  LDSM.16.M88.4 R84, [R0+UR6+0x6800] ;  /* 0x006800060054783b */ /* 0x000fee0008000200 */
[C---:B---3--:R-:W-:Y:S08]  /*ec60*/  HMMA.16816.F32 R52, R16.reuse, R44, R52 ;  /* 0x0000002c1034723c */ /* 0x048ff00000001834 */
[----:B------:R-:W-:Y:S01]  /*ec70*/  HMMA.16816.F32 R48, R16, R46, R48 ;  /* 0x0000002e1030723c */ /* 0x000fe20000001830 */
[----:B------:R-:W3:Y:S04]  /*ec80*/  LDSM.16.M88.4 R16, [R132+0x5800] ;  /* 0x005800008410783b */ /* 0x000ee80000000200 */
[----:B------:R-:W2:Y:S03]  /*ec90*/  LDSM.16.M88.4 R44, [R137+0x2000] ;  /* 0x00200000892c783b */ /* 0x000ea60000000200 */
[C---:B------:R-:W-:Y:S08]  /*eca0*/  HMMA.16816.F32 R20, R8.reuse, R28, R20 ;  /* 0x0000001c0814723c */ /* 0x040ff00000001814 */
[C---:B------:R-:W-:Y:S01]  /*ecb0*/  HMMA.16816.F32 R36, R8.reuse, R30, R36 ;  /* 0x0000001e0824723c */ /* 0x040fe20000001824 */
[----:B------:R-:W-:Y:S07]  /*ecc0*/  LDSM.16.M88.4 R28, [R136+0x2000] ;  /* 0x00200000881c783b */ /* 0x000fee0000000200 */
[C---:B----4-:R-:W-:Y:S08]  /*ecd0*/  HMMA.16816.F32 R32, R8.reuse, R24, R32 ;  /* 0x000000180820723c */ /* 0x050ff00000001820 */
[----:B------:R-:W-:Y:S01]  /*ece0*/  HMMA.16816.F32 R72, R8, R26, R72 ;  /* 0x0000001a0848723c */ /* 0x000fe20000001848 */
[----:B------:R-:W4:Y:S07]  /*ecf0*/  LDSM.16.M88.4 R24, [R133+0x6000] ;  /* 0x006000008518783b */ /* 0x000f2e0000000200 */
[C---:B-1----:R-:W-:Y:S08]  /*ed00*/  HMMA.16816.F32 R20, R80.reuse, R40, R20 ;  /* 0x000000285014723c */ /* 0x042ff00000001814 */
        /* <DEDUP_REMOVED lines=8> */
[----:B------:R-:W1:Y:S03]  /*ed90*/  LDSM.16.M88.4 R8, [R132+0x6000] ;  /* 0x006000008408783b */ /* 0x000e660000000200 */
[C---:B--2---:R-:W-:Y:S08]  /*eda0*/  HMMA.16816.F32 R20, R44.reuse, R88, R20 ;  /* 0x000000582c14723c */ /* 0x044ff00000001814 */
[----:B------:R-:W-:Y:S08]  /*edb0*/  HMMA.16816.F32 R36, R44, R90, R36 ;  /* 0x0000005a2c24723c */ /* 0x000ff00000001824 */
[----:B------:R-:W-:Y:S08]  /*edc0*/  HMMA.16816.F32 R32, R80, R84, R32 ;  /* 0x000000545020723c */ /* 0x000ff00000001820 */
[C---:B----4-:R-:W-:Y:S08]  /*edd0*/  HMMA.16816.F32 R20, R28.reuse, R24, R20 ;  /* 0x000000181c14723c */ /* 0x050ff00000001814 */
[----:B------:R-:W-:Y:S01]  /*ede0*/  HMMA.16816.F32 R36, R28, R26, R36 ;  /* 0x0000001a1c24723c */ /* 0x000fe20000001824 */
[----:B------:R-:W2:Y:S07]  /*edf0*/  LDSM.16.M88.4 R24, [R0+UR6+0x7800] ;  /* 0x007800060018783b */ /* 0x000eae0008000200 */
[----:B------:R-:W-:Y:S08]  /*ee00*/  HMMA.16816.F32 R72, R80, R86, R72 ;  /* 0x000000565048723c */ /* 0x000ff00000001848 */
[C---:B-1----:R-:W-:Y:S08]  /*ee10*/  HMMA.16816.F32 R20, R16.reuse, R8, R20 ;  /* 0x000000081014723c */ /* 0x042ff00000001814 */
[----:B------:R-:W-:Y:S01]  /*ee20*/  HMMA.16816.F32 R36, R16, R10, R36 ;  /* 0x0000000a1024723c */ /* 0x000fe20000001824 */
[----:B------:R-:W1:Y:S07]  /*ee30*/  LDSM.16.M88.4 R8, [R134+0x7000] ;  /* 0x007000008608783b */ /* 0x000e6e0000000200 */
[----:B------:R-:W-:Y:S01]  /*ee40*/  HMMA.16816.F32 R84, R80, R76, R68 ;  /* 0x0000004c5054723c */ /* 0x000fe20000001844 */
[----:B------:R-:W3:Y:S04]  /*ee50*/  LDSM.16.M88.4 R68, [R133+0x6800] ;  /* 0x006800008544783b */ /* 0x000ee80000000200 */
[-C--:B------:R-:W-:Y:S01]  /*ee60*/  FMUL.FTZ R20, R20, R63.reuse ;  /* 0x0000003f14147220 */ /* 0x080fe20000410000 */
[-C--:B------:R-:W-:Y:S01]  /*ee70*/  FMUL.FTZ R77, R21, R63.reuse ;  /* 0x0000003f154d7220 */ /* 0x080fe20000410000 */
[----:B------:R-:W-:-:S02]  /*ee80*/  FMUL.FTZ R93, R23, R63 ;  /* 0x0000003f175d7220 */ /* 0x000fc40000410000 */
[----:B------:R4:W1:Y:S01]  /*ee90*/  MUFU.TANH R61, R20 ;  /* 0x00000014003d7308 */ /* 0x0008620000002400 */
[----:B------:R-:W-:Y:S03]  /*eea0*/  HMMA.16816.F32 R64, R80, R78, R64 ;  /* 0x0000004e5040723c */ /* 0x000fe60000001840 */
[-C--:B------:R-:W-:Y:S01]  /*eeb0*/  FMUL.FTZ R79, R22, R63.reuse ;  /* 0x0000003f164f7220 */ /* 0x080fe20000410000 */
[----:B------:R-:W-:-:S03]  /*eec0*/  FMUL.FTZ R39, R39, R63 ;  /* 0x0000003f27277220 */ /* 0x000fc60000410000 */
[----:B------:R-:W1:Y:S01]  /*eed0*/  MUFU.TANH R77, R77 ;  /* 0x0000004d004d7308 */ /* 0x000e620000002400 */
[C---:B------:R-:W-:Y:S01]  /*eee0*/  HMMA.16816.F32 R88, R44.reuse, R40, R32 ;  /* 0x000000282c58723c */ /* 0x040fe20000001820 */
[----:B------:R-:W-:Y:S06]  /*eef0*/  LDSM.16.M88.4 R32, [R132+0x6800] ;  /* 0x006800008420783b */ /* 0x000fec0000000200 */
[----:B------:R-:W1:Y:S01]  /*ef00*/  MUFU.TANH R79, R79 ;  /* 0x0000004f004f7308 */ /* 0x000e620000002400 */
[----:B------:R-:W-:Y:S01]  /*ef10*/  HMMA.16816.F32 R72, R44, R42, R72 ;  /* 0x0000002a2c48723c */ /* 0x000fe20000001848 */
[----:B----4-:R-:W4:Y:S04]  /*ef20*/  LDSM.16.M88.4 R20, [R133+0x7000] ;  /* 0x007000008514783b */ /* 0x010f280000000200 */
[----:B------:R-:W4:Y:S02]  /*ef30*/  LDSM.16.M88.4 R40, [R134+0x7800] ;  /* 0x007800008628783b */ /* 0x000f240000000200 */
[----:B------:R-:W3:Y:S01]  /*ef40*/  MUFU.TANH R93, R93 ;  /* 0x0000005d005d7308 */ /* 0x000ee20000002400 */
[----:B--2---:R-:W-:Y:S05]  /*ef50*/  HMMA.16816.F32 R52, R80, R24, R52 ;  /* 0x000000185034723c */ /* 0x004fea0000001834 */
[----:B------:R-:W-:-:S06]  /*ef60*/  FMUL.FTZ R25, R36, R63 ;  /* 0x0000003f24197220 */ /* 0x000fcc0000410000 */
[----:B------:R-:W2:Y:S01]  /*ef70*/  MUFU.TANH R25, R25 ;  /* 0x0000001900197308 */ /* 0x000ea20000002400 */
[C---:B-1----:R-:W-:Y:S07]  /*ef80*/  HMMA.16816.F32 R84, R44.reuse, R8, R84 ;  /* 0x000000082c54723c */ /* 0x042fee0000001854 */
[----:B------:R-:W1:Y:S01]  /*ef90*/  MUFU.TANH R39, R39 ;  /* 0x0000002700277308 */ /* 0x000e620000002400 */
[----:B------:R-:W-:Y:S01]  /*efa0*/  HMMA.16816.F32 R64, R44, R10, R64 ;  /* 0x0000000a2c40723c */ /* 0x000fe20000001840 */
[----:B------:R-:W2:Y:S07]  /*efb0*/  LDSM.16.M88.4 R8, [R133+0x7800] ;  /* 0x007800008508783b */ /* 0x000eae0000000200 */
[----:B------:R-:W-:Y:S08]  /*efc0*/  HMMA.16816.F32 R48, R80, R26, R48 ;  /* 0x0000001a5030723c */ /* 0x000ff00000001830 */
        /* <DEDUP_REMOVED lines=9> */
[----:B------:R-:W-:Y:S05]  /*f060*/  HMMA.16816.F32 R88, R16, R32, R88 ;  /* 0x000000201058723c */ /* 0x000fea0000001858 */
[-C--:B------:R-:W-:Y:S01]  /*f070*/  FMUL.FTZ R33, R37, R63.reuse ;  /* 0x0000003f25217220 */ /* 0x080fe20000410000 */
[----:B------:R-:W-:-:S05]  /*f080*/  FMUL.FTZ R37, R38, R63 ;  /* 0x0000003f26257220 */ /* 0x000fca0000410000 */
[----:B------:R-:W1:Y:S01]  /*f090*/  MUFU.TANH R33, R33 ;  /* 0x0000002100217308 */ /* 0x000e620000002400 */
[C---:B--2---:R-:W-:Y:S07]  /*f0a0*/  HMMA.16816.F32 R52, R28.reuse, R8, R52 ;  /* 0x000000081c34723c */ /* 0x044fee0000001834 */
[----:B------:R-:W2:Y:S01]  /*f0b0*/  MUFU.TANH R37, R37 ;  /* 0x0000002500257308 */ /* 0x000ea20000002400 */
[----:B------:R-:W-:Y:S03]  /*f0c0*/  HMMA.16816.F32 R48, R28, R10, R48 ;  /* 0x0000000a1c30723c */ /* 0x000fe60000001830 */
[----:B------:R-:W-:Y:S01]  /*f0d0*/  IADD3 R11, PT, PT, R110, R3, RZ ;  /* 0x000000036e0b7210 */ /* 0x000fe20007ffe0ff */
[-C--:B------:R-:W-:Y:S01]  /*f0e0*/  FMUL.FTZ R41, R91, R63.reuse ;  /* 0x0000003f5b297220 */ /* 0x080fe20000410000 */
[----:B------:R-:W-:-:S02]  /*f0f0*/  FMUL.FTZ R88, R88, R63 ;  /* 0x0000003f58587220 */ /* 0x000fc40000410000 */
[----:B------:R-:W-:Y:S01]  /*f100*/  IADD3 R0, PT, PT, R104, R11, RZ ;  /* 0x0000000b68007210 */ /* 0x000fe20007ffe0ff */
[----:B------:R-:W-:Y:S01]  /*f110*/  IMAD.IADD R164, R156, 0x1, R11 ;  /* 0x000000019ca47824 */ /* 0x000fe200078e020b */
[C---:B---3--:R-:W-:Y:S01]  /*f120*/  HMMA.16816.F32 R64, R16.reuse, R70, R64 ;  /* 0x000000461040723c */ /* 0x048fe20000001840 */
[----:B------:R3:W1:Y:S04]  /*f130*/  MUFU.TANH R95, R88 ;  /* 0x00000058005f7308 */ /* 0x0006680000002400 */
[C---:B------:R-:W-:Y:S02]  /*f140*/  IADD3 R163, PT, PT, R164.reuse, R7, RZ ;  /* 0x00000007a4a37210 */ /* 0x040fe40007ffe0ff */
[----:B------:R-:W-:Y:S02]  /*f150*/  IADD3 R164, PT, PT, R164, R15, RZ ;  /* 0x0000000fa4a47210 */ /* 0x000fe40007ffe0ff */
[----:B------:R-:W-:Y:S01]  /*f160*/  VIADDMNMX R165, R163, 0x1, R60, PT ;  /* 0x00000001a3a57846 */ /* 0x000fe2000380013c */
[----:B----4-:R-:W-:Y:S01]  /*f170*/  HMMA.16816.F32 R52, R16, R20, R52 ;  /* 0x000000141034723c */ /* 0x010fe20000001834 */
[----:B------:R-:W4:Y:S02]  /*f180*/  MUFU.TANH R41, R41 ;  /* 0x0000002900297308 */ /* 0x000f240000002400 */
[----:B------:R-:W-:-:S02]  /*f190*/  VIMNMX R166, PT, PT, RZ, R164, !PT ;  /* 0x000000a4ffa67248 */ /* 0x000fc40007fe0100 */
[----:B------:R-:W-:Y:S02]  /*f1a0*/  VIADDMNMX R163, R163, 0x9, R60, PT ;  /* 0x00000009a3a37846 */ /* 0x000fe4000380013c */
[----:B------:R-:W-:Y:S01]  /*f1b0*/  VIADDMNMX R164, R164, 0x8, RZ, !PT ;  /* 0x00000008a4a47846 */ /* 0x000fe200078001ff */
[C---:B------:R-:W-:Y:S03]  /*f1c0*/  HMMA.16816.F32 R72, R16.reuse, R34, R72 ;  /* 0x000000221048723c */ /* 0x040fe60000001848 */
[-C--:B------:R-:W-:Y:S01]  /*f1d0*/  FMUL.FTZ R35, R89, R63.reuse ;  /* 0x0000003f59237220 */ /* 0x080fe20000410000 */
        /* <DEDUP_REMOVED lines=8> */
[----:B------:R-:W-:-:S03]  /*f260*/  FMUL.FTZ R55, R55, R63 ;  /* 0x0000003f37377220 */ /* 0x000fc60000410000 */
[----:B------:R-:W1:Y:S01]  /*f270*/  MUFU.TANH R89, R89 ;  /* 0x0000005900597308 */ /* 0x000e620000002400 */
[----:B------:R-:W-:Y:S03]  /*f280*/  HMMA.16816.F32 R48, R16, R22, R48 ;  /* 0x000000161030723c */ /* 0x000fe60000001830 */
[-C--:B------:R-:W-:Y:S01]  /*f290*/  FMUL.FTZ R19, R53, R63.reuse ;  /* 0x0000003f35137220 */ /* 0x080fe20000410000 */
[-C--:B------:R-:W-:Y:S01]  /*f2a0*/  FMUL.FTZ R53, R54, R63.reuse ;  /* 0x0000003f36357220 */ /* 0x080fe20000410000 */
[-C--:B------:R-:W-:Y:S01]  /*f2b0*/  FMUL.FTZ R69, R73, R63.reuse ;  /* 0x0000003f49457220 */ /* 0x080fe20000410000 */
[-C--:B------:R-:W-:Y:S01]  /*f2c0*/  FMUL.FTZ R27, R74, R63.reuse ;  /* 0x0000003f4a1b7220 */ /* 0x080fe20000410000 */
[-C--:B------:R-:W-:Y:S01]  /*f2d0*/  FMUL.FTZ R9, R75, R63.reuse ;  /* 0x0000003f4b097220 */ /* 0x080fe20000410000 */
[-C--:B------:R-:W-:Y:S01]  /*f2e0*/  FMUL.FTZ R72, R72, R63.reuse ;  /* 0x0000003f48487220 */ /* 0x080fe20000410000 */
[----:B------:R-:W1:Y:S02]  /*f2f0*/  MUFU.TANH R21, R21 ;  /* 0x0000001500157308 */ /* 0x000e640000002400 */
[-C--:B------:R-:W-:Y:S01]  /*f300*/  FMUL.FTZ R71, R84, R63.reuse ;  /* 0x0000003f54477220 */ /* 0x080fe20000410000 */
[-C--:B------:R-:W-:Y:S01]  /*f310*/  FMUL.FTZ R47, R86, R63.reuse ;  /* 0x0000003f562f7220 */ /* 0x080fe20000410000 */
[-C--:B------:R-:W-:Y:S01]  /*f320*/  FMUL.FTZ R45, R87, R63.reuse ;  /* 0x0000003f572d7220 */ /* 0x080fe20000410000 */
[----:B------:R-:W-:-:S03]  /*f330*/  FMUL.FTZ R85, R85, R63 ;  /* 0x0000003f55557220 */ /* 0x000fc60000410000 */
[----:B------:R3:W1:Y:S02]  /*f340*/  MUFU.TANH R91, R72 ;  /* 0x00000048005b7308 */ /* 0x0006640000002400 */
        /* <DEDUP_REMOVED lines=21> */
[----:B------:R-:W1:Y:S01]  /*f4a0*/  MUFU.TANH R51, R51 ;  /* 0x0000003300337308 */ /* 0x000e620000002400 */
[----:B------:R-:W-:Y:S06]  /*f4b0*/  BAR.SYNC.DEFER_BLOCKING 0x0 ;  /* 0x0000000000007b1d */ /* 0x000fec0000010000 */
[----:B--2-4-:R-:W-:Y:S05]  /*f4c0*/  @!P0 BRA `(.L_x_14834) ;  /* 0x0000000800048947 */ /* 0x014fea0003800000 */
        /* <DEDUP_REMOVED lines=13> */
.L_x_14836:
[----:B------:R-:W2:Y:S01]  /*f5a0*/  LD.E R63, desc[UR4][R102.64+0x170] ;  /* 0x00017004663f7980 */ /* 0x000ea2000c101900 */
[C---:B------:R-:W-:Y:S02]  /*f5b0*/  IADD3 R16, PT, PT, R58.reuse, -0x40, RZ ;  /* 0xffffffc03a107810 */ /* 0x040fe40007ffe0ff */
[----:B------:R-:W-:Y:S02]  /*f5c0*/  IABS R11, R58 ;  /* 0x0000003a000b7213 */ /* 0x000fe40000000000 */
[-C--:B--2---:R-:W-:Y:S02]  /*f5d0*/  IABS R10, R63.reuse ;  /* 0x0000003f000a7213 */ /* 0x084fe40000000000 */
[-C--:B------:R-:W-:Y:S02]  /*f5e0*/  IABS R8, R63.reuse ;  /* 0x0000003f00087213 */ /* 0x080fe40000000000 */
[----:B------:R-:W3:Y:S01]  /*f5f0*/  I2F.RP R15, R10 ;  /* 0x0000000a000f7306 */ /* 0x000ee20000209400 */
[----:B------:R-:W-:-:S02]  /*f600*/  LOP3.LUT R58, R58, R63, RZ, 0x3c, !PT ;  /* 0x0000003f3a3a7212 */ /* 0x000fc400078e3cff */
[----:B------:R-:W-:Y:S02]  /*f610*/  IMAD.MOV R8, RZ, RZ, -R8 ;  /* 0x000000ffff087224 */ /* 0x000fe400078e0a08 */
[----:B------:R-:W-:-:S03]  /*f620*/  ISETP.GE.AND P2, PT, R58, RZ, PT ;  /* 0x000000ff3a00720c */ /* 0x000fc60003f46270 */
[----:B---3--:R-:W2:Y:S02]  /*f630*/  MUFU.RCP R66, R15 ;  /* 0x0000000f00427308 */ /* 0x008ea40000001000 */
        /* <DEDUP_REMOVED lines=50> */
.L_x_14837:
[----:B------:R-:W-:Y:S05]  /*f960*/  BSYNC.RECONVERGENT B0 ;  /* 0x0000000000007941 */ /* 0x000fea0003800200 */
.L_x_14835:
        /* <DEDUP_REMOVED lines=55> */
.L_x_14834:
[----:B------:R-:W-:Y:S05]  /*fce0*/  BSYNC.RECONVERGENT B1 ;  /* 0x0000000000017941 */ /* 0x000fea0003800200 */
.L_x_14833:
[----:B------:R-:W2:Y:S01]  /*fcf0*/  LD.E R121, desc[UR4][R102.64+0xdc] ;  /* 0x0000dc0466797980 */ /* 0x000ea2000c101900 */
[C---:B------:R-:W-:Y:S02]  /*fd00*/  IMAD.IADD R63, R128.reuse, 0x1, R157 ;  /* 0x00000001803f7824 */ /* 0x040fe400078e029d */
[----:B------:R-:W-:Y:S02]  /*fd10*/  VIADD R54, R128, 0x1 ;  /* 0x0000000180367836 */ /* 0x000fe40000000000 */
[C-C-:B----4-:R-:W-:Y:S01]  /*fd20*/  IMAD.IADD R17, R0.reuse, 0x1, -R63.reuse ;  /* 0x0000000100117824 */ /* 0x150fe200078e0a3f */
[C-C-:B------:R-:W-:Y:S01]  /*fd30*/  IADD3 R52, PT, PT, R0.reuse, -0x1, -R63.reuse ;  /* 0xffffffff00347810 */ /* 0x140fe20007ffe83f */
[----:B------:R-:W-:Y:S01]  /*fd40*/  VIADD R30, R0, 0x8 ;  /* 0x00000008001e7836 */ /* 0x000fe20000000000 */
[----:B------:R-:W-:Y:S01]  /*fd50*/  ISETP.GE.AND P3, PT, R54, R166, PT ;  /* 0x000000a63600720c */ /* 0x000fe20003f66270 */
[----:B------:R-:W-:Y:S01]  /*fd60*/  VIADD R56, R128, 0x8 ;  /* 0x0000000880387836 */ /* 0x000fe20000000000 */
[----:B------:R-:W-:Y:S01]  /*fd70*/  IABS R52, R52 ;  /* 0x0000003400347213 */ /* 0x000fe20000000000 */
[----:B------:R-:W-:Y:S01]  /*fd80*/  IMAD.IADD R40, R30, 0x1, -R63 ;  /* 0x000000011e287824 */ /* 0x000fe200078e0a3f */
[----:B------:R-:W-:-:S02]  /*fd90*/  ISETP.GE.AND P1, PT, R54, R165, PT ;  /* 0x000000a53600720c */ /* 0x000fc40003f26270 */
[C---:B------:R-:W-:Y:S02]  /*fda0*/  ISETP.GE.AND P0, PT, R54.reuse, R164, PT ;  /* 0x000000a43600720c */ /* 0x040fe40003f06270 */
[----:B------:R-:W-:Y:S01]  /*fdb0*/  ISETP.GE.AND P2, PT, R54, R163, PT ;  /* 0x000000a33600720c */ /* 0x000fe20003f46270 */
[----:B------:R-:W-:Y:S01]  /*fdc0*/  VIADD R54, R17, 0xfffffff8 ;  /* 0xfffffff811367836 */ /* 0x000fe20000000000 */
[----:B------:R-:W-:Y:S02]  /*fdd0*/  I2FP.F32.S32 R52, R52 ;  /* 0x0000003400347245 */ /* 0x000fe40000201400 */
[----:B------:R-:W-:Y:S02]  /*fde0*/  IADD3 R28, PT, PT, R0, -0x9, -R63 ;  /* 0xfffffff7001c7810 */ /* 0x000fe40007ffe83f */
[----:B------:R-:W-:Y:S01]  /*fdf0*/  IABS R54, R54 ;  /* 0x0000003600367213 */ /* 0x000fe20000000000 */
[----:B------:R-:W-:Y:S01]  /*fe00*/  FFMA.FTZ R52, -R162, R52, R77 ;  /* 0x00000034a2347223 */ /* 0x000fe2000001014d */
[----:B---3--:R-:W-:-:S02]  /*fe10*/  IADD3 R50, PT, PT, R30, -0x1, -R63 ;  /* 0xffffffff1e327810 */ /* 0x008fc40007ffe83f */
[----:B------:R-:W-:Y:S02]  /*fe20*/  I2FP.F32.S32 R54, R54 ;  /* 0x0000003600367245 */ /* 0x000fe40000201400 */
[----:B------:R-:W-:Y:S02]  /*fe30*/  FSEL R52, R52, -INF , P3 ;  /* 0xff80000034347808 */ /* 0x000fe40001800000 */
[----:B------:R-:W-:Y:S01]  /*fe40*/  IABS R28, R28 ;  /* 0x0000001c001c7213 */ /* 0x000fe20000000000 */
[----:B------:R-:W-:Y:S01]  /*fe50*/  FFMA.FTZ R25, -R162, R54, R25 ;  /* 0x00000036a2197223 */ /* 0x000fe20000010119 */
[----:B------:R-:W-:Y:S02]  /*fe60*/  IADD3 R2, PT, PT, R30, -0x9, -R63 ;  /* 0xfffffff71e027810 */ /* 0x000fe40007ffe83f */
[----:B------:R-:W-:Y:S02]  /*fe70*/  IABS R50, R50 ;  /* 0x0000003200327213 */ /* 0x000fe40000000000 */
[----:B------:R-:W-:-:S02]  /*fe80*/  IABS R54, R17 ;  /* 0x0000001100367213 */ /* 0x000fc40000000000 */
[----:B------:R-:W-:Y:S01]  /*fe90*/  FSEL R17, R52, -INF , !P1 ;  /* 0xff80000034117808 */ /* 0x000fe20004800000 */
[----:B------:R-:W-:Y:S01]  /*fea0*/  IMAD.MOV.U32 R52, RZ, RZ, R28 ;  /* 0x000000ffff347224 */ /* 0x000fe200078e001c */
[----:B------:R-:W-:Y:S02]  /*feb0*/  I2FP.F32.S32 R50, R50 ;  /* 0x0000003200327245 */ /* 0x000fe40000201400 */
[----:B------:R-:W-:Y:S02]  /*fec0*/  IABS R2, R2 ;  /* 0x0000000200027213 */ /* 0x000fe40000000000 */
[----:B------:R-:W-:Y:S01]  /*fed0*/  I2FP.F32.S32 R28, R54 ;  /* 0x00000036001c7245 */ /* 0x000fe20000201400 */
[----:B------:R-:W-:Y:S01]  /*fee0*/  FFMA.FTZ R93, -R162, R50, R93 ;  /* 0x00000032a25d7223 */ /* 0x000fe2000001015d */
[C---:B------:R-:W-:Y:S02]  /*fef0*/  ISETP.GE.AND P5, PT, R56.reuse, R166, PT ;  /* 0x000000a63800720c */ /* 0x040fe40003fa6270 */
[----:B------:R-:W-:Y:S01]  /*ff00*/  ISETP.GE.AND P6, PT, R56, R165, PT ;  /* 0x000000a53800720c */ /* 0x000fe20003fc6270 */
[----:B------:R-:W-:Y:S01]  /*ff10*/  FFMA.FTZ R37, -R162, R28, R37 ;  /* 0x0000001ca2257223 */ /* 0x000fe20000010125 */
[----:B------:R-:W-:-:S02]  /*ff20*/  ISETP.GE.AND P4, PT, R56, R164, PT ;  /* 0x000000a43800720c */ /* 0x000fc40003f86270 */
[----:B------:R-:W-:Y:S01]  /*ff30*/  ISETP.GE.AND P3, PT, R56, R163, PT ;  /* 0x000000a33800720c */ /* 0x000fe20003f66270 */
[----:B------:R-:W-:Y:S01]  /*ff40*/  IMAD.MOV.U32 R56, RZ, RZ, R2 ;  /* 0x000000ffff387224 */ /* 0x000fe200078e0002 */
[--C-:B------:R-:W-:Y:S01]  /*ff50*/  IADD3 R15, PT, PT, R0, -0x10, -R63.reuse ;  /* 0xfffffff0000f7810 */ /* 0x100fe20007ffe83f */
[----:B------:R-:W-:Y:S01]  /*ff60*/  VIADD R50, R128, 0x9 ;  /* 0x0000000980327836 */ /* 0x000fe20000000000 */
[----:B------:R-:W-:Y:S02]  /*ff70*/  I2FP.F32.S32 R52, R52 ;  /* 0x0000003400347245 */ /* 0x000fe40000201400 */
[----:B------:R-:W-:Y:S02]  /*ff80*/  IADD3 R8, PT, PT, R30, -0x10, -R63 ;  /* 0xfffffff01e087810 */ /* 0x000fe40007ffe83f */
[----:B------:R-:W-:Y:S02]  /*ff90*/  FSEL R93, R93, -INF , P0 ;  /* 0xff8000005d5d7808 */ /* 0x000fe40000000000 */
[----:B------:R-:W-:-:S02]  /*ffa0*/  I2FP.F32.S32 R56, R56 ;  /* 0x0000003800387245 */ /* 0x000fc40000201400 */
[----:B------:R-:W-:Y:S01]  /*ffb0*/  FSEL R37, R37, -INF , P4 ;  /* 0xff80000025257808 */ /* 0x000fe20002000000 */
[----:B-1----:R-:W-:Y:S01]  /*ffc0*/  FFMA.FTZ R33, -R162, R52, R33 ;  /* 0x00000034a2217223 */ /* 0x002fe20000010121 */
[----:B------:R-:W-:Y:S02]  /*ffd0*/  IABS R15, R15 ;  /* 0x0000000f000f7213 */ /* 0x000fe40000000000 */
[----:B------:R-:W-:Y:S02]  /*ffe0*/  ISETP.GE.AND P1, PT, R50, R166, PT ;  /* 0x000000a63200720c */ /* 0x000fe40003f26270 */
[----:B------:R-:W-:Y:S01]  /*fff0*/  IABS R52, R8 ;  /* 0x0000000800347213 */ /* 0x000fe20000000000 */
[----:B------:R-:W-:Y:S01]  /*10000*/  FFMA.FTZ R39, -R162, R56, R39 ;  /* 0x00000038a2277223 */ /* 0x000fe20000010127 */
[----:B------:R-:W-:Y:S02]  /*10010*/  FSEL R2, R93, -INF , !P2 ;  /* 0xff8000005d027808 */ /* 0x000fe40005000000 */
[----:B------:R-:W-:-:S02]  /*10020*/  FSEL R25, R25, -INF , P5 ;  /* 0xff80000019197808 */ /* 0x000fc40002800000 */
[----:B------:R-:W-:Y:S02]  /*10030*/  FSEL R8, R37, -INF , !P3 ;  /* 0xff80000025087808 */ /* 0x000fe40005800000 */
[C---:B------:R-:W-:Y:S02]  /*10040*/  ISETP.GE.AND P0, PT, R50.reuse, R165, PT ;  /* 0x000000a53200720c */ /* 0x040fe40003f06270 */
[C---:B------:R-:W-:Y:S02]  /*10050*/  ISETP.GE.AND P2, PT, R50.reuse, R164, PT ;  /* 0x000000a43200720c */ /* 0x040fe40003f46270 */
[----:B------:R-:W-:Y:S01]  /*10060*/  ISETP.GE.AND P5, PT, R50, R163, PT ;  /* 0x000000a33200720c */ /* 0x000fe20003fa6270 */
[----:B------:R-:W-:Y:S01]  /*10070*/  VIADD R50, R128, 0x10 ;  /* 0x0000001080327836 */ /* 0x000fe20000000000 */
[----:B------:R-:W-:Y:S02]  /*10080*/  I2FP.F32.S32 R37, R15 ;  /* 0x0000000f00257245 */ /* 0x000fe40000201400 */
[----:B------:R-:W-:-:S02]  /*10090*/  FSEL R33, R33, -INF , P1 ;  /* 0xff80000021217808 */ /* 0x000fc40000800000 */
[----:B------:R-:W-:Y:S01]  /*100a0*/  IADD3 R11, PT, PT, R0, -0x11, -R63 ;  /* 0xffffffef000b7810 */ /* 0x000fe20007ffe83f */
[----:B------:R-:W-:Y:S01]  /*100b0*/  FFMA.FTZ R37, -R162, R37, R95 ;  /* 0x00000025a2257223 */ /* 0x000fe2000001015f */
[----:B------:R-:W-:Y:S02]  /*100c0*/  IADD3 R10, PT, PT, R30, -0x11, -R63 ;  /* 0xffffffef1e0a7810 */ /* 0x000fe40007ffe83f */
[----:B------:R-:W-:Y:S02]  /*100d0*/  FSEL R39, R39, -INF , P2 ;  /* 0xff80000027277808 */ /* 0x000fe40001000000 */
[C---:B------:R-:W-:Y:S02]  /*100e0*/  ISETP.GE.AND P4, PT, R50.reuse, R166, PT ;  /* 0x000000a63200720c */ /* 0x040fe40003f86270 */
[----:B------:R-:W-:Y:S02]  /*100f0*/  FSEL R15, R33, -INF , !P0 ;  /* 0xff800000210f7808 */ /* 0x000fe40004000000 */
[----:B------:R-:W-:-:S02]  /*10100*/  ISETP.GE.AND P3, PT, R50, R165, PT ;  /* 0x000000a53200720c */ /* 0x000fc40003f66270 */
[C---:B------:R-:W-:Y:S02]  /*10110*/  ISETP.GE.AND P1, PT, R50.reuse, R164, PT ;  /* 0x000000a43200720c */ /* 0x040fe40003f26270 */
[----:B------:R-:W-:Y:S02]  /*10120*/  ISETP.GE.AND P0, PT, R50, R163, PT ;  /* 0x000000a33200720c */ /* 0x000fe40003f06270 */
[----:B------:R-:W-:Y:S02]  /*10130*/  IABS R11, R11 ;  /* 0x0000000b000b7213 */ /* 0x000fe40000000000 */
[----:B------:R-:W-:Y:S02]  /*10140*/  IABS R50, R10 ;  /* 0x0000000a00327213 */ /* 0x000fe40000000000 */
[----:B------:R-:W-:Y:S02]  /*10150*/  FSEL R10, R39, -INF , !P5 ;  /* 0xff800000270a7808 */ /* 0x000fe40006800000 */
[----:B------:R-:W-:-:S02]  /*10160*/  FSEL R39, R37, -INF , P4 ;  /* 0xff80000025277808 */ /* 0x000fc40002000000 */
[----:B------:R-:W-:Y:S01]  /*10170*/  I2FP.F32.S32 R37, R11 ;  /* 0x0000000b00257245 */ /* 0x000fe20000201400 */
[----:B------:R-:W-:Y:S01]  /*10180*/  VIADD R33, R128, 0x11 ;  /* 0x0000001180217836 */ /* 0x000fe20000000000 */
[----:B------:R-:W-:Y:S02]  /*10190*/  IADD3 R16, PT, PT, R0, -0x18, -R63 ;  /* 0xffffffe800107810 */ /* 0x000fe40007ffe83f */
[----:B------:R-:W-:Y:S01]  /*101a0*/  I2FP.F32.S32 R52, R52 ;  /* 0x0000003400347245 */ /* 0x000fe20000201400 */
[----:B------:R-:W-:Y:S01]  /*101b0*/  FFMA.FTZ R35, -R162, R37, R35 ;  /* 0x00000025a2237223 */ /* 0x000fe20000010123 */
[----:B------:R-:W-:Y:S02]  /*101c0*/  IADD3 R13, PT, PT, R30, -0x18, -R63 ;  /* 0xffffffe81e0d7810 */ /* 0x000fe40007ffe83f */
[----:B------:R-:W-:Y:S02]  /*101d0*/  IABS R37, R16 ;  /* 0x0000001000257213 */ /* 0x000fe40000000000 */
[----:B------:R-:W-:-:S02]  /*101e0*/  ISETP.GE.AND P2, PT, R33, R166, PT ;  /* 0x000000a62100720c */ /* 0x000fc40003f46270 */
[----:B------:R-:W-:Y:S01]  /*101f0*/  I2FP.F32.S32 R50, R50 ;  /* 0x0000003200327245 */ /* 0x000fe20000201400 */
[----:B------:R-:W-:Y:S01]  /*10200*/  FFMA.FTZ R52, -R162, R52, R89 ;  /* 0x00000034a2347223 */ /* 0x000fe20000010159 */
[----:B------:R-:W-:Y:S02]  /*10210*/  FSEL R11, R39, -INF , !P3 ;  /* 0xff800000270b7808 */ /* 0x000fe40005800000 */
[C---:B------:R-:W-:Y:S02]  /*10220*/  ISETP.GE.AND P5, PT, R33.reuse, R165, PT ;  /* 0x000000a52100720c */ /* 0x040fe40003fa6270 */
[C---:B------:R-:W-:Y:S02]  /*10230*/  ISETP.GE.AND P4, PT, R33.reuse, R164, PT ;  /* 0x000000a42100720c */ /* 0x040fe40003f86270 */
[----:B------:R-:W-:Y:S01]  /*10240*/  ISETP.GE.AND P3, PT, R33, R163, PT ;  /* 0x000000a32100720c */ /* 0x000fe20003f66270 */
[----:B------:R-:W-:Y:S01]  /*10250*/  VIADD R33, R128, 0x18 ;  /* 0x0000001880217836 */ /* 0x000fe20000000000 */
[----:B------:R-:W-:-:S02]  /*10260*/  IABS R13, R13 ;  /* 0x0000000d000d7213 */ /* 0x000fc40000000000 */
[----:B------:R-:W-:Y:S02]  /*10270*/  I2FP.F32.S32 R37, R37 ;  /* 0x0000002500257245 */ /* 0x000fe40000201400 */
[----:B------:R-:W-:Y:S01]  /*10280*/  FSEL R35, R35, -INF , P2 ;  /* 0xff80000023237808 */ /* 0x000fe20001000000 */
[----:B------:R-:W-:Y:S01]  /*10290*/  FFMA.FTZ R41, -R162, R50, R41 ;  /* 0x00000032a2297223 */ /* 0x000fe20000010129 */
[----:B------:R-:W-:Y:S01]  /*102a0*/  IADD3 R12, PT, PT, R0, -0x19, -R63 ;  /* 0xffffffe7000c7810 */ /* 0x000fe20007ffe83f */
[----:B------:R-:W-:Y:S01]  /*102b0*/  FFMA.FTZ R37, -R162, R37, R91 ;  /* 0x00000025a2257223 */ /* 0x000fe2000001015b */
[----:B------:R-:W-:Y:S02]  /*102c0*/  I2FP.F32.S32 R50, R13 ;  /* 0x0000000d00327245 */ /* 0x000fe40000201400 */
[----:B------:R-:W-:Y:S02]  /*102d0*/  IADD3 R7, PT, PT, R30, -0x19, -R63 ;  /* 0xffffffe71e077810 */ /* 0x000fe40007ffe83f */
[----:B------:R-:W-:-:S02]  /*102e0*/  FSEL R52, R52, -INF , P1 ;  /* 0xff80000034347808 */ /* 0x000fc40000800000 */
[----:B------:R-:W-:Y:S02]  /*102f0*/  FSEL R13, R35, -INF , !P5 ;  /* 0xff800000230d7808 */ /* 0x000fe40006800000 */
[C---:B------:R-:W-:Y:S02]  /*10300*/  ISETP.GE.AND P1, PT, R33.reuse, R166, PT ;  /* 0x000000a62100720c */ /* 0x040fe40003f26270 */
[----:B------:R-:W-:Y:S01]  /*10310*/  IABS R35, R12 ;  /* 0x0000000c00237213 */ /* 0x000fe20000000000 */
[----:B------:R-:W-:Y:S01]  /*10320*/  FFMA.FTZ R27, -R162, R50, R27 ;  /* 0x00000032a21b7223 */ /* 0x000fe2000001011b */
[----:B------:R-:W-:Y:S02]  /*10330*/  FSEL R16, R52, -INF , !P0 ;  /* 0xff80000034107808 */ /* 0x000fe40004000000 */
        /* <DEDUP_REMOVED lines=8> */
[----:B------:R-:W-:Y:S01]  /*103c0*/  IADD3 R20, PT, PT, R0, -0x20, -R63 ;  /* 0xffffffe000147810 */ /* 0x000fe20007ffe83f */
[----:B------:R-:W-:Y:S01]  /*103d0*/  FFMA.FTZ R35, -R162, R35, R69 ;  /* 0x00000023a2237223 */ /* 0x000fe20000010145 */
[----:B------:R-:W-:-:S02]  /*103e0*/  FSEL R41, R41, -INF , P4 ;  /* 0xff80000029297808 */ /* 0x000fc40002000000 */
[----:B------:R-:W-:Y:S02]  /*103f0*/  FSEL R7, R37, -INF , !P0 ;  /* 0xff80000025077808 */ /* 0x000fe40004000000 */
[--C-:B------:R-:W-:Y:S02]  /*10400*/  IADD3 R5, PT, PT, R30, -0x20, -R63.reuse ;  /* 0xffffffe01e057810 */ /* 0x100fe40007ffe83f */
[----:B------:R-:W-:Y:S02]  /*10410*/  FSEL R37, R27, -INF , P2 ;  /* 0xff8000001b257808 */ /* 0x000fe40001000000 */
[----:B------:R-:W-:Y:S02]  /*10420*/  IADD3 R48, PT, PT, R0, -0x21, -R63 ;  /* 0xffffffdf00307810 */ /* 0x000fe40007ffe83f */
[----:B------:R-:W-:Y:S02]  /*10430*/  ISETP.GE.AND P4, PT, R33, R166, PT ;  /* 0x000000a62100720c */ /* 0x000fe40003f86270 */
[----:B------:R-:W-:-:S02]  /*10440*/  FSEL R12, R41, -INF , !P3 ;  /* 0xff800000290c7808 */ /* 0x000fc40005800000 */
[----:B------:R-:W-:Y:S02]  /*10450*/  IABS R27, R20 ;  /* 0x00000014001b7213 */ /* 0x000fe40000000000 */
[C---:B------:R-:W-:Y:S02]  /*10460*/  ISETP.GE.AND P3, PT, R33.reuse, R165, PT ;  /* 0x000000a52100720c */ /* 0x040fe40003f66270 */
[C---:B------:R-:W-:Y:S02]  /*10470*/  ISETP.GE.AND P1, PT, R33.reuse, R164, PT ;  /* 0x000000a42100720c */ /* 0x040fe40003f26270 */
[----:B------:R-:W-:Y:S01]  /*10480*/  ISETP.GE.AND P0, PT, R33, R163, PT ;  /* 0x000000a32100720c */ /* 0x000fe20003f06270 */
[----:B------:R-:W-:Y:S01]  /*10490*/  VIADD R33, R128, 0x20 ;  /* 0x0000002080217836 */ /* 0x000fe20000000000 */
[----:B------:R-:W-:Y:S02]  /*104a0*/  IABS R5, R5 ;  /* 0x0000000500057213 */ /* 0x000fe40000000000 */
[----:B------:R-:W-:Y:S01]  /*104b0*/  FSEL R20, R37, -INF , !P5 ;  /* 0xff80000025147808 */ /* 0x000fe20006800000 */
[----:B------:R-:W-:Y:S01]  /*104c0*/  FFMA.FTZ R9, -R162, R50, R9 ;  /* 0x00000032a2097223 */ /* 0x000fe20000010109 */
[----:B------:R-:W-:-:S02]  /*104d0*/  FSEL R37, R35, -INF , P4 ;  /* 0xff80000023257808 */ /* 0x000fc40002000000 */
[----:B------:R-:W-:Y:S02]  /*104e0*/  IABS R48, R48 ;  /* 0x0000003000307213 */ /* 0x000fe40000000000 */
[--C-:B------:R-:W-:Y:S02]  /*104f0*/  IADD3 R46, PT, PT, R0, -0x28, -R63.reuse ;  /* 0xffffffd8002e7810 */ /* 0x100fe40007ffe83f */
[----:B------:R-:W-:Y:S02]  /*10500*/  IADD3 R18, PT, PT, R30, -0x21, -R63 ;  /* 0xffffffdf1e127810 */ /* 0x000fe40007ffe83f */
[----:B------:R-:W-:Y:S02]  /*10510*/  I2FP.F32.S32 R50, R5 ;  /* 0x0000000500327245 */ /* 0x000fe40000201400 */
[----:B------:R-:W-:Y:S01]  /*10520*/  I2FP.F32.S32 R35, R27 ;  /* 0x0000001b00237245 */ /* 0x000fe20000201400 */
[----:B------:R-:W-:Y:S01]  /*10530*/  VIADD R27, R128, 0x21 ;  /* 0x00000021801b7836 */ /* 0x000fe20000000000 */
[----:B------:R-:W-:-:S02]  /*10540*/  FSEL R5, R37, -INF , !P3 ;  /* 0xff80000025057808 */ /* 0x000fc40005800000 */
[----:B------:R-:W-:Y:S02]  /*10550*/  I2FP.F32.S32 R48, R48 ;  /* 0x0000003000307245 */ /* 0x000fe40000201400 */
[----:B------:R-:W-:Y:S02]  /*10560*/  IADD3 R44, PT, PT, R30, -0x28, -R63 ;  /* 0xffffffd81e2c7810 */ /* 0x000fe40007ffe83f */
[C---:B------:R-:W-:Y:S02]  /*10570*/  ISETP.GE.AND P2, PT, R33.reuse, R166, PT ;  /* 0x000000a62100720c */ /* 0x040fe40003f46270 */
[C---:B------:R-:W-:Y:S02]  /*10580*/  ISETP.GE.AND P5, PT, R33.reuse, R165, PT ;  /* 0x000000a52100720c */ /* 0x040fe40003fa6270 */
[C---:B------:R-:W-:Y:S02]  /*10590*/  ISETP.GE.AND P4, PT, R33.reuse, R164, PT ;  /* 0x000000a42100720c */ /* 0x040fe40003f86270 */
[----:B------:R-:W-:-:S02]  /*105a0*/  ISETP.GE.AND P3, PT, R33, R163, PT ;  /* 0x000000a32100720c */ /* 0x000fc40003f66270 */
[----:B------:R-:W-:Y:S02]  /*105b0*/  FSEL R9, R9, -INF , P1 ;  /* 0xff80000009097808 */ /* 0x000fe40000800000 */
[----:B------:R-:W-:Y:S02]  /*105c0*/  IABS R33, R18 ;  /* 0x0000001200217213 */ /* 0x000fe40000000000 */
[----:B------:R-:W-:Y:S01]  /*105d0*/  IABS R46, R46 ;  /* 0x0000002e002e7213 */ /* 0x000fe20000000000 */
[C---:B------:R-:W-:Y:S01]  /*105e0*/  FFMA.FTZ R47, -R162.reuse, R50, R47 ;  /* 0x00000032a22f7223 */ /* 0x040fe2000001012f */
[C---:B------:R-:W-:Y:S01]  /*105f0*/  FFMA.FTZ R43, -R162.reuse, R48, R43 ;  /* 0x00000030a22b7223 */ /* 0x040fe2000001012b */
[----:B------:R-:W-:Y:S01]  /*10600*/  IABS R44, R44 ;  /* 0x0000002c002c7213 */ /* 0x000fe20000000000 */
[----:B------:R-:W-:Y:S01]  /*10610*/  FFMA.FTZ R35, -R162, R35, R71 ;  /* 0x00000023a2237223 */ /* 0x000fe20000010147 */
[----:B------:R-:W-:Y:S02]  /*10620*/  ISETP.GE.AND P1, PT, R27, R166, PT ;  /* 0x000000a61b00720c */ /* 0x000fe40003f26270 */
[----:B------:R-:W-:Y:S01]  /*10630*/  FSEL R18, R9, -INF , !P0 ;  /* 0xff80000009127808 */ /* 0x000fe20004000000 */
[----:B------:R-:W-:Y:S01]  /*10640*/  VIADD R9, R128, 0x28 ;  /* 0x0000002880097836 */ /* 0x000fe20000000000 */
[----:B------:R-:W-:-:S02]  /*10650*/  I2FP.F32.S32 R50, R33 ;  /* 0x0000002100327245 */ /* 0x000fc40000201400 */
[----:B------:R-:W-:Y:S02]  /*10660*/  I2FP.F32.S32 R46, R46 ;  /* 0x0000002e002e7245 */ /* 0x000fe40000201400 */
[----:B------:R-:W-:Y:S01]  /*10670*/  I2FP.F32.S32 R44, R44 ;  /* 0x0000002c002c7245 */ /* 0x000fe20000201400 */
[----:B------:R-:W-:Y:S01]  /*10680*/  FFMA.FTZ R45, -R162, R50, R45 ;  /* 0x00000032a22d7223 */ /* 0x000fe2000001012d */
[----:B------:R-:W-:Y:S01]  /*10690*/  IADD3 R42, PT, PT, R0, -0x29, -R63 ;  /* 0xffffffd7002a7810 */ /* 0x000fe20007ffe83f */
[----:B------:R-:W-:Y:S01]  /*106a0*/  FFMA.FTZ R21, -R162, R46, R21 ;  /* 0x0000002ea2157223 */ /* 0x000fe20000010115 */
[----:B------:R-:W-:Y:S02]  /*106b0*/  IADD3 R38, PT, PT, R30, -0x29, -R63 ;  /* 0xffffffd71e267810 */ /* 0x000fe40007ffe83f */
[----:B------:R-:W-:Y:S02]  /*106c0*/  ISETP.GE.AND P0, PT, R27, R165, PT ;  /* 0x000000a51b00720c */ /* 0x000fe40003f06270 */
[----:B------:R-:W-:-:S02]  /*106d0*/  FSEL R47, R47, -INF , P4 ;  /* 0xff8000002f2f7808 */ /* 0x000fc40002000000 */
[----:B------:R-:W-:Y:S02]  /*106e0*/  FSEL R43, R43, -INF , P1 ;  /* 0xff8000002b2b7808 */ /* 0x000fe40000800000 */
[----:B------:R-:W-:Y:S02]  /*106f0*/  IABS R40, R40 ;  /* 0x0000002800287213 */ /* 0x000fe40000000000 */
[----:B------:R-:W-:Y:S02]  /*10700*/  FSEL R35, R35, -INF , P2 ;  /* 0xff80000023237808 */ /* 0x000fe40001000000 */
[----:B------:R-:W-:Y:S02]  /*10710*/  ISETP.GE.AND P2, PT, R27, R164, PT ;  /* 0x000000a41b00720c */ /* 0x000fe40003f46270 */
[----:B------:R-:W-:Y:S01]  /*10720*/  ISETP.GE.AND P4, PT, R9, R166, PT ;  /* 0x000000a60900720c */ /* 0x000fe20003f86270 */
[----:B------:R-:W-:Y:S01]  /*10730*/  FFMA.FTZ R44, -R162, R44, R73 ;  /* 0x0000002ca22c7223 */ /* 0x000fe20000010149 */
[----:B------:R-:W-:-:S02]  /*10740*/  IADD3 R36, PT, PT, R30, -0x30, -R63 ;  /* 0xffffffd01e247810 */ /* 0x000fc40007ffe83f */
[----:B------:R-:W-:Y:S02]  /*10750*/  FSEL R174, R47, -INF , !P3 ;  /* 0xff8000002fae7808 */ /* 0x000fe40005800000 */
[----:B------:R-:W-:Y:S02]  /*10760*/  FSEL R167, R43, -INF , !P0 ;  /* 0xff8000002ba77808 */ /* 0x000fe40004000000 */
[----:B------:R-:W-:Y:S02]  /*10770*/  IABS R42, R42 ;  /* 0x0000002a002a7213 */ /* 0x000fe40000000000 */
[----:B------:R-:W-:Y:S02]  /*10780*/  IABS R38, R38 ;  /* 0x0000002600267213 */ /* 0x000fe40000000000 */
[----:B------:R-:W-:Y:S02]  /*10790*/  I2FP.F32.S32 R40, R40 ;  /* 0x0000002800287245 */ /* 0x000fe40000201400 */
[----:B------:R-:W-:-:S02]  /*107a0*/  FSEL R169, R35, -INF , !P5 ;  /* 0xff80000023a97808 */ /* 0x000fc40006800000 */
[C---:B------:R-:W-:Y:S02]  /*107b0*/  ISETP.GE.AND P3, PT, R9.reuse, R165, PT ;  /* 0x000000a50900720c */ /* 0x040fe40003f66270 */
[C---:B------:R-:W-:Y:S02]  /*107c0*/  ISETP.GE.AND P1, PT, R9.reuse, R164, PT ;  /* 0x000000a40900720c */ /* 0x040fe40003f26270 */
[-C--:B------:R-:W-:Y:S01]  /*107d0*/  ISETP.GE.AND P0, PT, R9, R163.reuse, PT ;  /* 0x000000a30900720c */ /* 0x080fe20003f06270 */
[----:B------:R-:W-:Y:S01]  /*107e0*/  VIADD R9, R128, 0x29 ;  /* 0x0000002980097836 */ /* 0x000fe20000000000 */
[----:B------:R-:W-:Y:S02]  /*107f0*/  ISETP.GE.AND P5, PT, R27, R163, PT ;  /* 0x000000a31b00720c */ /* 0x000fe40003fa6270 */
[----:B------:R-:W-:Y:S02]  /*10800*/  FSEL R45, R45, -INF , P2 ;  /* 0xff8000002d2d7808 */ /* 0x000fe40001000000 */
[----:B------:R-:W-:-:S02]  /*10810*/  FSEL R21, R21, -INF , P4 ;  /* 0xff80000015157808 */ /* 0x000fc40002000000 */
[----:B------:R-:W-:Y:S01]  /*10820*/  IABS R36, R36 ;  /* 0x0000002400247213 */ /* 0x000fe20000000000 */
[----:B------:R-:W-:Y:S01]  /*10830*/  FFMA.FTZ R40, -R162, R40, R79 ;  /* 0x00000028a2287223 */ /* 0x000fe2000001014f */
[C-C-:B------:R-:W-:Y:S02]  /*10840*/  IADD3 R34, PT, PT, R30.reuse, -0x31, -R63.reuse ;  /* 0xffffffcf1e227810 */ /* 0x140fe40007ffe83f */
[C-C-:B------:R-:W-:Y:S02]  /*10850*/  IADD3 R32, PT, PT, R30.reuse, -0x38, -R63.reuse ;  /* 0xffffffc81e207810 */ /* 0x140fe40007ffe83f */
[----:B------:R-:W-:Y:S02]  /*10860*/  I2FP.F32.S32 R42, R42 ;  /* 0x0000002a002a7245 */ /* 0x000fe40000201400 */
[----:B------:R-:W-:Y:S02]  /*10870*/  I2FP.F32.S32 R38, R38 ;  /* 0x0000002600267245 */ /* 0x000fe40000201400 */
[----:B------:R-:W-:-:S02]  /*10880*/  IADD3 R30, PT, PT, R30, -0x39, -R63 ;  /* 0xffffffc71e1e7810 */ /* 0x000fc40007ffe83f */
[----:B------:R-:W-:Y:S02]  /*10890*/  FSEL R44, R44, -INF , P1 ;  /* 0xff8000002c2c7808 */ /* 0x000fe40000800000 */
[----:B------:R-:W-:Y:S02]  /*108a0*/  FSEL R172, R45, -INF , !P5 ;  /* 0xff8000002dac7808 */ /* 0x000fe40006800000 */
[----:B------:R-:W-:Y:S02]  /*108b0*/  FSEL R151, R21, -INF , !P3 ;  /* 0xff80000015977808 */ /* 0x000fe40005800000 */
[----:B------:R-:W-:Y:S02]  /*108c0*/  ISETP.GE.AND P1, PT, R128, R164, PT ;  /* 0x000000a48000720c */ /* 0x000fe40003f26270 */
[C---:B------:R-:W-:Y:S02]  /*108d0*/  ISETP.GE.AND P2, PT, R9.reuse, R166, PT ;  /* 0x000000a60900720c */ /* 0x040fe40003f46270 */
[----:B------:R-:W-:-:S02]  /*108e0*/  ISETP.GE.AND P5, PT, R9, R165, PT ;  /* 0x000000a50900720c */ /* 0x000fc40003fa6270 */
[C---:B------:R-:W-:Y:S02]  /*108f0*/  ISETP.GE.AND P4, PT, R9.reuse, R164, PT ;  /* 0x000000a40900720c */ /* 0x040fe40003f86270 */
[-C--:B------:R-:W-:Y:S01]  /*10900*/  ISETP.GE.AND P3, PT, R9, R163.reuse, PT ;  /* 0x000000a30900720c */ /* 0x080fe20003f66270 */
[----:B------:R-:W-:Y:S01]  /*10910*/  VIADD R9, R128, 0x30 ;  /* 0x0000003080097836 */ /* 0x000fe20000000000 */
[----:B------:R-:W-:Y:S01]  /*10920*/  I2FP.F32.S32 R36, R36 ;  /* 0x0000002400247245 */ /* 0x000fe20000201400 */
[C---:B------:R-:W-:Y:S01]  /*10930*/  FFMA.FTZ R31, -R162.reuse, R42, R31 ;  /* 0x0000002aa21f7223 */ /* 0x040fe2000001011f */
[----:B------:R-:W-:Y:S01]  /*10940*/  FFMA.FTZ R38, -R162, R38, R65 ;  /* 0x00000026a2267223 */ /* 0x000fe20000010141 */
[----:B------:R-:W-:Y:S02]  /*10950*/  FSEL R170, R44, -INF , !P0 ;  /* 0xff8000002caa7808 */ /* 0x000fe40004000000 */
[----:B------:R-:W-:Y:S02]  /*10960*/  IABS R30, R30 ;  /* 0x0000001e001e7213 */ /* 0x000fe40000000000 */
[----:B------:R-:W-:-:S02]  /*10970*/  ISETP.GE.AND P0, PT, R128, R163, PT ;  /* 0x000000a38000720c */ /* 0x000fc40003f06270 */
[----:B------:R-:W-:Y:S01]  /*10980*/  FSEL R40, R40, -INF , P1 ;  /* 0xff80000028287808 */ /* 0x000fe20000800000 */
[----:B------:R-:W-:Y:S01]  /*10990*/  FFMA.FTZ R36, -R162, R36, R53 ;  /* 0x00000024a2247223 */ /* 0x000fe20000010135 */
[----:B------:R-:W-:Y:S02]  /*109a0*/  IABS R34, R34 ;  /* 0x0000002200227213 */ /* 0x000fe40000000000 */
[----:B------:R-:W-:Y:S02]  /*109b0*/  IABS R32, R32 ;  /* 0x0000002000207213 */ /* 0x000fe40000000000 */
[----:B------:R-:W-:Y:S02]  /*109c0*/  ISETP.GE.AND P1, PT, R9, R164, PT ;  /* 0x000000a40900720c */ /* 0x000fe40003f26270 */
[----:B------:R-:W-:Y:S02]  /*109d0*/  I2FP.F32.S32 R42, R30 ;  /* 0x0000001e002a7245 */ /* 0x000fe40000201400 */
[----:B------:R-:W-:-:S02]  /*109e0*/  FSEL R131, R31, -INF , P2 ;  /* 0xff8000001f837808 */ /* 0x000fc40001000000 */
[----:B------:R-:W-:Y:S02]  /*109f0*/  FSEL R38, R38, -INF , P4 ;  /* 0xff80000026267808 */ /* 0x000fe40002000000 */
[----:B------:R-:W-:Y:S02]  /*10a00*/  FSEL R30, R40, -INF , !P0 ;  /* 0xff800000281e7808 */ /* 0x000fe40004000000 */
[C---:B------:R-:W-:Y:S02]  /*10a10*/  ISETP.GE.AND P2, PT, R9.reuse, R166, PT ;  /* 0x000000a60900720c */ /* 0x040fe40003f46270 */
[C---:B------:R-:W-:Y:S02]  /*10a20*/  ISETP.GE.AND P4, PT, R9.reuse, R165, PT ;  /* 0x000000a50900720c */ /* 0x040fe40003f86270 */
[----:B------:R-:W-:Y:S02]  /*10a30*/  I2FP.F32.S32 R34, R34 ;  /* 0x0000002200227245 */ /* 0x000fe40000201400 */
[----:B------:R-:W-:Y:S01]  /*10a40*/  ISETP.GE.AND P0, PT, R9, R163, PT ;  /* 0x000000a30900720c */ /* 0x000fe20003f06270 */
[C---:B------:R-:W-:Y:S01]  /*10a50*/  VIADD R9, R128.reuse, 0x31 ;  /* 0x0000003180097836 */ /* 0x040fe20000000000 */
[----:B------:R-:W-:Y:S01]  /*10a60*/  I2FP.F32.S32 R32, R32 ;  /* 0x0000002000207245 */ /* 0x000fe20000201400 */
[----:B------:R-:W-:Y:S01]  /*10a70*/  VIADD R27, R128, 0x38 ;  /* 0x00000038801b7836 */ /* 0x000fe20000000000 */
[----:B------:R-:W-:Y:S01]  /*10a80*/  FSEL R36, R36, -INF , P1 ;  /* 0xff80000024247808 */ /* 0x000fe20000800000 */
[C---:B------:R-:W-:Y:S01]  /*10a90*/  FFMA.FTZ R34, -R162.reuse, R34, R55 ;  /* 0x00000022a2227223 */ /* 0x040fe20000010137 */
[----:B------:R-:W-:Y:S01]  /*10aa0*/  ISETP.GE.AND P1, PT, R9, R164, PT ;  /* 0x000000a40900720c */ /* 0x000fe20003f26270 */
[----:B------:R-:W-:Y:S01]  /*10ab0*/  FFMA.FTZ R32, -R162, R32, R59 ;  /* 0x00000020a2207223 */ /* 0x000fe2000001013b */
[----:B------:R-:W-:Y:S01]  /*10ac0*/  FSEL R130, R36, -INF , !P0 ;  /* 0xff80000024827808 */ /* 0x000fe20004000000 */
[----:B------:R-:W-:Y:S01]  /*10ad0*/  VIADD R21, R128, 0x39 ;  /* 0x0000003980157836 */ /* 0x000fe20000000000 */
[----:B------:R-:W-:Y:S01]  /*10ae0*/  ISETP.GE.AND P0, PT, R27, R164, PT ;  /* 0x000000a41b00720c */ /* 0x000fe20003f06270 */
[----:B------:R-:W-:Y:S01]  /*10af0*/  FFMA.FTZ R42, -R162, R42, R51 ;  /* 0x0000002aa22a7223 */ /* 0x000fe20000010133 */
[----:B------:R-:W-:-:S02]  /*10b00*/  FSEL R34, R34, -INF , P1 ;  /* 0xff80000022227808 */ /* 0x000fc40000800000 */
[-C--:B------:R-:W-:Y:S02]  /*10b10*/  ISETP.GE.AND P1, PT, R27, R163.reuse, PT ;  /* 0x000000a31b00720c */ /* 0x080fe40003f26270 */
[----:B------:R-:W-:Y:S02]  /*10b20*/  FSEL R32, R32, -INF , P0 ;  /* 0xff80000020207808 */ /* 0x000fe40000000000 */
[C---:B------:R-:W-:Y:S02]  /*10b30*/  ISETP.GE.AND P0, PT, R21.reuse, R164, PT ;  /* 0x000000a41500720c */ /* 0x040fe40003f06270 */
[----:B------:R-:W-:Y:S02]  /*10b40*/  FSEL R124, R32, -INF , !P1 ;  /* 0xff800000207c7808 */ /* 0x000fe40004800000 */
[----:B------:R-:W-:Y:S02]  /*10b50*/  ISETP.GE.AND P1, PT, R21, R163, PT ;  /* 0x000000a31500720c */ /* 0x000fe40003f26270 */
[----:B------:R-:W-:-:S02]  /*10b60*/  FSEL R42, R42, -INF , P0 ;  /* 0xff8000002a2a7808 */ /* 0x000fc40000000000 */
[----:B------:R-:W-:Y:S02]  /*10b70*/  FMNMX3.FTZ R31, R30, R2, R8, !PT ;  /* 0x000000021e1f7276 */ /* 0x000fe40007810008 */
[----:B------:R-:W-:Y:S02]  /*10b80*/  FSEL R168, R38, -INF , !P3 ;  /* 0xff80000026a87808 */ /* 0x000fe40005800000 */
[----:B------:R-:W-:Y:S01]  /*10b90*/  ISETP.GE.AND P3, PT, R9, R163, PT ;  /* 0x000000a30900720c */ /* 0x000fe20003f66270 */
[----:B------:R-:W-:Y:S01]  /*10ba0*/  FFMA.FTZ R61, -R162, R28, R61 ;  /* 0x0000001ca23d7223 */ /* 0x000fe2000001013d */
[----:B------:R-:W-:Y:S02]  /*10bb0*/  IADD3 R26, PT, PT, R0, -0x30, -R63 ;  /* 0xffffffd0001a7810 */ /* 0x000fe40007ffe83f */
[----:B------:R-:W-:Y:S02]  /*10bc0*/  FSEL R122, R42, -INF , !P1 ;  /* 0xff8000002a7a7808 */ /* 0x000fe40004800000 */
[----:B------:R-:W-:-:S02]  /*10bd0*/  FMNMX3.FTZ R31, R31, R10, R16, !PT ;  /* 0x0000000a1f1f7276 */ /* 0x000fc40007810010 */
[-C--:B------:R-:W-:Y:S02]  /*10be0*/  ISETP.GE.AND P1, PT, R128, R166.reuse, PT ;  /* 0x000000a68000720c */ /* 0x080fe40003f26270 */
[----:B------:R-:W-:Y:S02]  /*10bf0*/  FSEL R126, R34, -INF , !P3 ;  /* 0xff800000227e7808 */ /* 0x000fe40005800000 */
[C---:B------:R-:W-:Y:S02]  /*10c00*/  ISETP.GE.AND P3, PT, R9.reuse, R166, PT ;  /* 0x000000a60900720c */ /* 0x040fe40003f66270 */
[----:B------:R-:W-:Y:S02]  /*10c10*/  ISETP.GE.AND P0, PT, R9, R165, PT ;  /* 0x000000a50900720c */ /* 0x000fe40003f06270 */
[----:B------:R-:W-:Y:S02]  /*10c20*/  FSEL R25, R25, -INF , !P6 ;  /* 0xff80000019197808 */ /* 0x000fe40007000000 */
[----:B------:R-:W-:-:S02]  /*10c30*/  IABS R9, R26 ;  /* 0x0000001a00097213 */ /* 0x000fc40000000000 */
[----:B------:R-:W-:Y:S02]  /*10c40*/  FMNMX3.FTZ R31, R31, R12, R20, !PT ;  /* 0x0000000c1f1f7276 */ /* 0x000fe40007810014 */
[----:B------:R-:W-:Y:S02]  /*10c50*/  ISETP.GE.AND P6, PT, R128, R165, PT ;  /* 0x000000a58000720c */ /* 0x000fe40003fc6270 */
[----:B------:R-:W-:Y:S02]  /*10c60*/  FSEL R61, R61, -INF , P1 ;  /* 0xff8000003d3d7808 */ /* 0x000fe40000800000 */
[----:B------:R-:W-:Y:S02]  /*10c70*/  I2FP.F32.S32 R28, R9 ;  /* 0x00000009001c7245 */ /* 0x000fe40000201400 */
[----:B------:R-:W-:Y:S02]  /*10c80*/  FMNMX3.FTZ R31, R31, R18, R174, !PT ;  /* 0x000000121f1f7276 */ /* 0x000fe400078100ae */
[----:B------:R-:W-:-:S02]  /*10c90*/  FSEL R9, R61, -INF , !P6 ;  /* 0xff8000003d097808 */ /* 0x000fc40007000000 */
[C-C-:B------:R-:W-:Y:S02]  /*10ca0*/  IADD3 R24, PT, PT, R0.reuse, -0x31, -R63.reuse ;  /* 0xffffffcf00187810 */ /* 0x140fe40007ffe83f */
[C---:B------:R-:W-:Y:S02]  /*10cb0*/  IADD3 R22, PT, PT, R0.reuse, -0x38, -R63 ;  /* 0xffffffc800167810 */ /* 0x040fe40007ffe83f */
[----:B------:R-:W-:Y:S02]  /*10cc0*/  FMNMX3.FTZ R31, R31, R172, R170, !PT ;  /* 0x000000ac1f1f7276 */ /* 0x000fe400078100aa */
[----:B------:R-:W-:Y:S02]  /*10cd0*/  FMNMX3.FTZ R32, R9, R17, R25, !PT ;  /* 0x0000001109207276 */ /* 0x000fe40007810019 */
[----:B------:R-:W-:Y:S02]  /*10ce0*/  IADD3 R0, PT, PT, R0, -0x39, -R63 ;  /* 0xffffffc700007810 */ /* 0x000fe40007ffe83f */
[----:B------:R-:W-:-:S02]  /*10cf0*/  IABS R24, R24 ;  /* 0x0000001800187213 */ /* 0x000fc40000000000 */
[----:B------:R-:W-:Y:S02]  /*10d00*/  IABS R22, R22 ;  /* 0x0000001600167213 */ /* 0x000fe40000000000 */
[----:B------:R-:W-:Y:S02]  /*10d10*/  FMNMX3.FTZ R31, R31, R168, R130, !PT ;  /* 0x000000a81f1f7276 */ /* 0x000fe40007810082 */
[----:B------:R-:W-:Y:S01]  /*10d20*/  FMNMX3.FTZ R32, R32, R15, R11, !PT ;  /* 0x0000000f20207276 */ /* 0x000fe2000781000b */
        /* <DEDUP_REMOVED lines=9> */
[----:B------:R-:W-:Y:S02]  /*10dc0*/  FMNMX.FTZ R26, R122, R31, !PT ;  /* 0x0000001f7a1a7209 */ /* 0x000fe40007810000 */
[----:B------:R-:W-:Y:S02]  /*10dd0*/  ISETP.GE.AND P1, PT, R27, R166, PT ;  /* 0x000000a61b00720c */ /* 0x000fe40003f26270 */
[----:B------:R-:W-:-:S02]  /*10de0*/  FSEL R28, R28, -INF , P2 ;  /* 0xff8000001c1c7808 */ /* 0x000fc40001000000 */
[----:B------:R-:W-:Y:S01]  /*10df0*/  FMNMX3.FTZ R32, R32, R5, R169, !PT ;  /* 0x0000000520207276 */ /* 0x000fe200078100a9 */
[----:B------:R-:W-:Y:S01]  /*10e00*/  FFMA.FTZ R0, -R162, R0, R49 ;  /* 0x00000000a2007223 */ /* 0x000fe20000010131 */
[----:B------:R-:W-:Y:S01]  /*10e10*/  ISETP.GE.AND P6, PT, R27, R165, PT ;  /* 0x000000a51b00720c */ /* 0x000fe20003fc6270 */
[----:B------:R-:W1:Y:S01]  /*10e20*/  SHFL.BFLY PT, R31, R26, 0x2, 0x1f ;  /* 0x0c401f001a1f7f89 */ /* 0x000e6200000e0000 */
        /* <DEDUP_REMOVED lines=19> */
[----:B-1----:R-:W-:Y:S01]  /*10f60*/  FMNMX.FTZ R0, R31, R0, !PT ;  /* 0x000000001f007209 */ /* 0x002fe20007810000 */
[----:B------:R-:W-:-:S03]  /*10f70*/  IMAD.IADD R143, R57, 0x1, R14 ;  /* 0x00000001398f7824 */ /* 0x000fc600078e020e */
[----:B------:R-:W-:Y:S01]  /*10f80*/  FSETP.NEU.FTZ.AND P0, PT, R0, -INF , PT ;  /* 0xff8000000000780b */ /* 0x000fe20003f1d000 */
[----:B--2---:R-:W-:Y:S01]  /*10f90*/  FMUL.FTZ R119, R121, R0 ;  /* 0x0000000079777220 */ /* 0x004fe20000410000 */
[----:B------:R-:W-:-:S04]  /*10fa0*/  LEA R143, R143, UR6, 0x1 ;  /* 0x000000068f8f7c11 */ /* 0x000fc8000f8e08ff */
[----:B------:R-:W-:Y:S01]  /*10fb0*/  FSEL R119, R119, RZ, P0 ;  /* 0x000000ff77777208 */ /* 0x000fe20000000000 */
[----:B------:R-:W-:Y:S01]  /*10fc0*/  IMAD.IADD R142, R4, 0x1, R143 ;  /* 0x00000001048e7824 */ /* 0x000fe200078e028f */
[----:B------:R-:W1:Y:S03]  /*10fd0*/  LDSM.16.MT88.4 R92, [R143+0x8000] ;  /* 0x008000008f5c783b */ /* 0x000e660000004200 */
[-CC-:B------:R-:W-:Y:S01]  /*10fe0*/  FFMA.FTZ R117, R2, R121.reuse, -R119.reuse ;  /* 0x0000007902757223 */ /* 0x180fe20000010877 */
[----:B------:R-:W2:Y:S01]  /*10ff0*/  LDSM.16.MT88.4 R84, [R142+0x8000] ;  /* 0x008000008e54783b */ /* 0x000ea20000004200 */
[-CC-:B------:R-:W-:Y:S01]  /*11000*/  FFMA.FTZ R118, R30, R121.reuse, -R119.reuse ;  /* 0x000000791e767223 */ /* 0x180fe20000010877 */
[-CC-:B------:R-:W-:Y:S01]  /*11010*/  FFMA.FTZ R113, R8, R121.reuse, -R119.reuse ;  /* 0x0000007908717223 */ /* 0x180fe20000010877 */
[-CC-:B------:R-:W-:Y:S01]  /*11020*/  FFMA.FTZ R32, R10, R121.reuse, -R119.reuse ;  /* 0x000000790a207223 */ /* 0x180fe20000010877 */
[-CC-:B------:R-:W-:Y:S01]  /*11030*/  FFMA.FTZ R31, R16, R121.reuse, -R119.reuse ;  /* 0x00000079101f7223 */ /* 0x180fe20000010877 */
[-CC-:B------:R-:W-:Y:S01]  /*11040*/  FFMA.FTZ R29, R20, R121.reuse, -R119.reuse ;  /* 0x00000079141d7223 */ /* 0x180fe20000010877 */
[----:B------:R-:W-:Y:S01]  /*11050*/  FFMA.FTZ R28, R18, R121, -R119 ;  /* 0x00000079121c7223 */ /* 0x000fe20000010877 */
[----:B---3--:R-:W-:Y:S01]  /*11060*/  FMNMX.FTZ R2, R19, R22, !PT ;  /* 0x0000001613027209 */ /* 0x008fe20007810000 */
[----:B------:R-:W3:Y:S03]  /*11070*/  LDSM.16.MT88.4 R40, [R143+0xa000] ;  /* 0x00a000008f28783b */ /* 0x000ee60000004200 */
[----:B------:R-:W-:Y:S01]  /*11080*/  FSETP.NEU.FTZ.AND P0, PT, R2, -INF , PT ;  /* 0xff8000000200780b */ /* 0x000fe20003f1d000 */
[----:B------:R-:W-:Y:S01]  /*11090*/  FMUL.FTZ R120, R121, R2 ;  /* 0x0000000279787220 */ /* 0x000fe20000410000 */
[----:B------:R-:W4:Y:S04]  /*110a0*/  LDSM.16.MT88.4 R48, [R142+0xa000] ;  /* 0x00a000008e30783b */ /* 0x000f280000004200 */
[----:B------:R-:W-:-:S05]  /*110b0*/  FSEL R120, R120, RZ, P0 ;  /* 0x000000ff78787208 */ /* 0x000fca0000000000 */
        /* <DEDUP_REMOVED lines=8> */
[----:B------:R-:W-:Y:S04]  /*11140*/  LDSM.16.MT88.4 R8, [R142+0x8800] ;  /* 0x008800008e08783b */ /* 0x000fe80000004200 */
[----:B------:R-:W5:Y:S01]  /*11150*/  MUFU.EX2 R117, R117 ;  /* 0x0000007500757308 */ /* 0x000f620000000800 */
[----:B------:R-:W4:Y:S07]  /*11160*/  LDSM.16.MT88.4 R12, [R143+0x8800] ;  /* 0x008800008f0c783b */ /* 0x000f2e0000004200 */
[----:B------:R-:W-:Y:S08]  /*11170*/  MUFU.EX2 R113, R113 ;  /* 0x0000007100717308 */ /* 0x000ff00000000800 */
[----:B------:R-:W1:Y:S08]  /*11180*/  MUFU.EX2 R32, R32 ;  /* 0x0000002000207308 */ /* 0x000e700000000800 */
[----:B------:R-:W-:Y:S08]  /*11190*/  MUFU.EX2 R115, R115 ;  /* 0x0000007300737308 */ /* 0x000ff00000000800 */
[----:B------:R-:W2:Y:S08]  /*111a0*/  MUFU.EX2 R116, R116 ;  /* 0x0000007400747308 */ /* 0x000eb00000000800 */
[----:B------:R-:W-:Y:S08]  /*111b0*/  MUFU.EX2 R35, R35 ;  /* 0x0000002300237308 */ /* 0x000ff00000000800 */
[----:B------:R-:W3:Y:S01]  /*111c0*/  MUFU.EX2 R114, R114 ;  /* 0x0000007200727308 */ /* 0x000ee20000000800 */
[-CC-:B------:R-:W-:Y:S01]  /*111d0*/  FFMA.FTZ R34, R7, R121.reuse, -R120.reuse ;  /* 0x0000007907227223 */ /* 0x180fe20000010878 */
[----:B------:R-:W-:Y:S01]  /*111e0*/  FFMA.FTZ R33, R5, R121, -R120 ;  /* 0x0000007905217223 */ /* 0x000fe20000010878 */
[----:B-----5:R-:W-:-:S02]  /*111f0*/  F2FP.F16.F32.PACK_AB R65, R117, R118 ;  /* 0x000000767541723e */ /* 0x020fc400000000ff */
[----:B-1----:R-:W-:Y:S02]  /*11200*/  F2FP.F16.F32.PACK_AB R67, R32, R113 ;  /* 0x000000712043723e */ /* 0x002fe400000000ff */
[----:B--2---:R-:W-:Y:S01]  /*11210*/  F2FP.F16.F32.PACK_AB R64, R116, R115 ;  /* 0x000000737440723e */ /* 0x004fe200000000ff */
[----:B------:R-:W-:Y:S01]  /*11220*/  MUFU.EX2 R31, R31 ;  /* 0x0000001f001f7308 */ /* 0x000fe20000000800 */
[----:B---3--:R-:W-:-:S07]  /*11230*/  F2FP.F16.F32.PACK_AB R66, R114, R35 ;  /* 0x000000237242723e */ /* 0x008fce00000000ff */
[----:B------:R-:W1:Y:S08]  /*11240*/  MUFU.EX2 R30, R30 ;  /* 0x0000001e001e7308 */ /* 0x000e700000000800 */
[----:B------:R-:W-:Y:S01]  /*11250*/  MUFU.EX2 R29, R29 ;  /* 0x0000001d001d7308 */ /* 0x000fe20000000800 */
[C---:B------:R-:W-:Y:S07]  /*11260*/  HMMA.16816.F32 R96, R64.reuse, R92, RZ ;  /* 0x0000005c4060723c */ /* 0x040fee00000018ff */
[----:B------:R-:W2:Y:S01]  /*11270*/  MUFU.EX2 R28, R28 ;  /* 0x0000001c001c7308 */ /* 0x000ea20000000800 */
[C---:B------:R-:W-:Y:S07]  /*11280*/  HMMA.16816.F32 R88, R64.reuse, R84, RZ ;  /* 0x000000544058723c */ /* 0x040fee00000018ff */
[----:B------:R-:W-:Y:S01]  /*11290*/  MUFU.EX2 R112, R112 ;  /* 0x0000007000707308 */ /* 0x000fe20000000800 */
[C---:B------:R-:W-:Y:S07]  /*112a0*/  HMMA.16816.F32 R92, R64.reuse, R94, RZ ;  /* 0x0000005e405c723c */ /* 0x040fee00000018ff */
[----:B------:R-:W3:Y:S01]  /*112b0*/  MUFU.EX2 R111, R111 ;  /* 0x0000006f006f7308 */ /* 0x000ee20000000800 */
[----:B------:R-:W-:Y:S07]  /*112c0*/  HMMA.16816.F32 R84, R64, R86, RZ ;  /* 0x000000564054723c */ /* 0x000fee00000018ff */
[----:B------:R-:W-:Y:S08]  /*112d0*/  MUFU.EX2 R34, R34 ;  /* 0x0000002200227308 */ /* 0x000ff00000000800 */
[----:B------:R-:W5:Y:S01]  /*112e0*/  MUFU.EX2 R33, R33 ;  /* 0x0000002100217308 */ /* 0x000f620000000800 */
[----:B------:R-:W-:Y:S01]  /*112f0*/  IMAD.IADD R141, R6, 0x1, R143 ;  /* 0x00000001068d7824 */ /* 0x000fe200078e028f */
[----:B-1----:R-:W-:-:S02]  /*11300*/  F2FP.F16.F32.PACK_AB R5, R30, R31 ;  /* 0x0000001f1e05723e */ /* 0x002fc400000000ff */
[----:B--2---:R-:W-:Y:S01]  /*11310*/  F2FP.F16.F32.PACK_AB R7, R28, R29 ;  /* 0x0000001d1c07723e */ /* 0x004fe200000000ff */
[----:B------:R-:W-:Y:S01]  /*11320*/  IMAD.IADD R140, R4, 0x1, R141 ;  /* 0x00000001048c7824 */ /* 0x000fe200078e028d */
[----:B---3--:R-:W-:Y:S01]  /*11330*/  F2FP.F16.F32.PACK_AB R4, R111, R112 ;  /* 0x000000706f04723e */ /* 0x008fe200000000ff */
[----:B------:R-:W-:Y:S01]  /*11340*/  LDSM.16.MT88.4 R76, [R141+0x8000] ;  /* 0x008000008d4c783b */ /* 0x000fe20000004200 */
[C---:B------:R-:W-:Y:S03]  /*11350*/  HMMA.16816.F32 R36, R64.reuse, R40, RZ ;  /* 0x000000284024723c */ /* 0x040fe600000018ff */
[----:B------:R-:W-:Y:S04]  /*11360*/  LDSM.16.MT88.4 R68, [R140+0x8000] ;  /* 0x008000008c44783b */ /* 0x000fe80000004200 */
[----:B------:R-:W-:Y:S01]  /*11370*/  LDSM.16.MT88.4 R56, [R141+0xa000] ;  /* 0x00a000008d38783b */ /* 0x000fe20000004200 */
[----:B-----5:R-:W-:Y:S01]  /*11380*/  F2FP.F16.F32.PACK_AB R6, R33, R34 ;  /* 0x000000222106723e */ /* 0x020fe200000000ff */
[----:B----4-:R-:W-:Y:S02]  /*11390*/  HMMA.16816.F32 R44, R64, R48, RZ ;  /* 0x00000030402c723c */ /* 0x010fe400000018ff */
        /* <DEDUP_REMOVED lines=25> */
[-CC-:B------:R-:W-:Y:S01]  /*11530*/  FFMA.FTZ R126, R126, R121.reuse, -R119.reuse ;  /* 0x000000797e7e7223 */ /* 0x180fe20000010877 */
[-CC-:B------:R-:W-:Y:S01]  /*11540*/  FFMA.FTZ R124, R124, R121.reuse, -R119.reuse ;  /* 0x000000797c7c7223 */ /* 0x180fe20000010877 */
[-CC-:B------:R-:W-:Y:S01]  /*11550*/  FFMA.FTZ R127, R127, R121.reuse, -R120.reuse ;  /* 0x000000797f7f7223 */ /* 0x180fe20000010878 */
[-CC-:B------:R-:W-:Y:S01]  /*11560*/  FFMA.FTZ R176, R123, R121.reuse, -R120.reuse ;  /* 0x000000797bb07223 */ /* 0x180fe20000010878 */
[-CC-:B------:R-:W-:Y:S01]  /*11570*/  FFMA.FTZ R125, R125, R121.reuse, -R120.reuse ;  /* 0x000000797d7d7223 */ /* 0x180fe20000010878 */
[----:B------:R-:W-:Y:S02]  /*11580*/  LDSM.16.MT88.4 R16, [R143+0x9800] ;  /* 0x009800008f10783b */ /* 0x000fe40000004200 */
        /* <DEDUP_REMOVED lines=49> */
[-C--:B------:R-:W-:Y:S01]  /*118a0*/  FFMA.FTZ R119, R122, R121.reuse, -R119 ;  /* 0x000000797a777223 */ /* 0x080fe20000010877 */
[----:B------:R-:W-:Y:S01]  /*118b0*/  FFMA.FTZ R122, R129, R121, -R120 ;  /* 0x00000079817a7223 */ /* 0x000fe20000010878 */
[----:B------:R-:W-:Y:S02]  /*118c0*/  MUFU.EX2 R126, R126 ;  /* 0x0000007e007e7308 */ /* 0x000fe40000000800 */
[C---:B-1----:R-:W-:Y:S08]  /*118d0*/  HMMA.16816.F32 R52, R4.reuse, R12, R52 ;  /* 0x0000000c0434723c */ /* 0x042ff00000001834 */
[C---:B------:R-:W-:Y:S01]  /*118e0*/  HMMA.16816.F32 R56, R4.reuse, R14, R56 ;  /* 0x0000000e0438723c */ /* 0x040fe20000001838 */
[----:B------:R-:W1:Y:S07]  /*118f0*/  LDSM.16.MT88.4 R12, [R142+0x9800] ;  /* 0x009800008e0c783b */ /* 0x000e6e0000004200 */
[C---:B--2---:R-:W-:Y:S08]  /*11900*/  HMMA.16816.F32 R60, R4.reuse, R8, R60 ;  /* 0x00000008043c723c */ /* 0x044ff0000000183c */
[----:B------:R-:W-:Y:S01]  /*11910*/  HMMA.16816.F32 R64, R4, R10, R64 ;  /* 0x0000000a0440723c */ /* 0x000fe20000001840 */
[----:B------:R-:W2:Y:S01]  /*11920*/  LDSM.16.MT88.4 R8, [R141+0x9800] ;  /* 0x009800008d08783b */ /* 0x000ea20000004200 */
        /* <DEDUP_REMOVED lines=31> */
[C---:B------:R-:W-:Y:S01]  /*11b20*/  HMMA.16816.F32 R40, R4.reuse, R14, R40 ;  /* 0x0000000e0428723c */ /* 0x040fe20000001828 */
[----:B------:R-:W1:Y:S07]  /*11b30*/  LDSM.16.MT88.4 R12, [R141+0xb800] ;  /* 0x00b800008d0c783b */ /* 0x000e6e0000004200 */
[C---:B--2---:R-:W-:Y:S08]  /*11b40*/  HMMA.16816.F32 R44, R4.reuse, R8, R44 ;  /* 0x00000008042c723c */ /* 0x044ff0000000182c */
[----:B------:R-:W-:Y:S01]  /*11b50*/  HMMA.16816.F32 R48, R4, R10, R48 ;  /* 0x0000000a0430723c */ /* 0x000fe20000001830 */
[----:B------:R-:W2:Y:S02]  /*11b60*/  LDSM.16.MT88.4 R8, [R140+0xb800] ;  /* 0x00b800008c08783b */ /* 0x000ea40000004200 */
[----:B------:R-:W-:Y:S01]  /*11b70*/  FADD.FTZ R29, R29, R30 ;  /* 0x0000001e1d1d7221 */ /* 0x000fe20000010000 */
[----:B------:R-:W-:Y:S01]  /*11b80*/  FADD.FTZ R34, R34, R111 ;  /* 0x0000006f22227221 */ /* 0x000fe20000010000 */
[----:B------:R-:W4:Y:S02]  /*11b90*/  S2R R168, SR_TID.X ;  /* 0x0000000000a87919 */ /* 0x000f240000002100 */
        /* <DEDUP_REMOVED lines=18> */
[----:B------:R-:W-:Y:S01]  /*11cc0*/  FADD.FTZ R121, R121, R122 ;  /* 0x0000007a79797221 */ /* 0x000fe20000010000 */
[----:B----4-:R-:W-:-:S03]  /*11cd0*/  IMAD.SHL.U32 R167, R168, 0x8, RZ ;  /* 0x00000008a8a77824 */ /* 0x010fc600078e00ff */
[----:B------:R-:W-:Y:S03]  /*11ce0*/  HMMA.16816.F32 R68, R4, R18, R68 ;  /* 0x000000120444723c */ /* 0x000fe60000001844 */
[----:B------:R-:W-:Y:S01]  /*11cf0*/  FADD.FTZ R174, R119, R124 ;  /* 0x0000007c77ae7221 */ /* 0x000fe20000010000 */
[----:B------:R-:W-:-:S04]  /*11d00*/  FADD.FTZ R176, R176, R121 ;  /* 0x00000079b0b07221 */ /* 0x000fc80000010000 */
        /* <DEDUP_REMOVED lines=78> */
.L_x_14841:
        /* <DEDUP_REMOVED lines=8> */
.L_x_14842:
[----:B------:R-:W-:Y:S05]  /*12270*/  BSYNC.RECONVERGENT B0 ;  /* 0x0000000000007941 */ /* 0x000fea0003800200 */
.L_x_14840:
        /* <DEDUP_REMOVED lines=59> */
[----:B------:R-:W-:-:S03]  /*12630*/  IMAD.IADD R111, R110, 0x1, R3 ;  /* 0x000000016e6f7824 */ /* 0x000fc600078e0203 */
        /* <DEDUP_REMOVED lines=97> */
[----:B------:R-:W-:Y:S03]  /*12c50*/  HMMA.16816.F32 R4, R120, R114, R4 ;  /* 0x000000727804723c */ /* 0x000fe60000001804 */
[----:B------:R-:W-:-:S05]  /*12c60*/  IMAD.IADD R114, R104, 0x1, R111 ;  /* 0x0000000168727824 */ /* 0x000fca00078e026f */
[----:B--2---:R-:W-:Y:S03]  /*12c70*/  HMMA.16816.F32 R16, R120, R116, R16 ;  /* 0x000000747810723c */ /* 0x004fe60000001810 */
[----:B------:R-:W-:-:S04]  /*12c80*/  IMAD.IADD R116, R112, 0x1, R107 ;  /* 0x0000000170747824 */ /* 0x000fc800078e026b */
[----:B------:R-:W-:Y:S02]  /*12c90*/  IMAD.IADD R111, R116, 0x1, R157 ;  /* 0x00000001746f7824 */ /* 0x000fe400078e029d */
[-C--:B------:R-:W-:Y:S01]  /*12ca0*/  FMUL.FTZ R116, R33, R105.reuse ;  /* 0x0000006921747220 */ /* 0x080fe20000410000 */
[----:B------:R-:W-:-:S05]  /*12cb0*/  FMUL.FTZ R115, R32, R105 ;  /* 0x0000006920737220 */ /* 0x000fca0000410000 */
[----:B------:R-:W1:Y:S01]  /*12cc0*/  MUFU.TANH R116, R116 ;  /* 0x0000007400747308 */ /* 0x000e620000002400 */
[----:B------:R-:W-:-:S04]  /*12cd0*/  IADD3 R113, PT, PT, R114, 0x3f, -R111 ;  /* 0x0000003f72717810 */ /* 0x000fc80007ffe86f */
[----:B------:R-:W-:-:S03]  /*12ce0*/  IABS R113, R113 ;  /* 0x0000007100717213 */ /* 0x000fc60000000000 */
[----:B------:R-:W2:Y:S01]  /*12cf0*/  MUFU.TANH R115, R115 ;  /* 0x0000007300737308 */ /* 0x000ea20000002400 */
[----:B------:R-:W-:Y:S02]  /*12d00*/  IADD3 R32, PT, PT, R114, 0x40, -R111 ;  /* 0x0000004072207810 */ /* 0x000fe40007ffe86f */
[----:B------:R-:W-:Y:S01]  /*12d10*/  I2FP.F32.S32 R113, R113 ;  /* 0x0000007100717245 */ /* 0x000fe20000201400 */
[----:B------:R-:W-:Y:S01]  /*12d20*/  VIADD R33, R128, 0xffffffc0 ;  /* 0xffffffc080217836 */ /* 0x000fe20000000000 */
[----:B------:R-:W-:-:S03]  /*12d30*/  IABS R32, R32 ;  /* 0x0000002000207213 */ /* 0x000fc60000000000 */
[----:B-1----:R-:W-:Y:S01]  /*12d40*/  FFMA.FTZ R113, -R162, R113, R116 ;  /* 0x00000071a2717223 */ /* 0x002fe20000010174 */
[----:B------:R-:W-:Y:S01]  /*12d50*/  FMUL.FTZ R116, R34, R105 ;  /* 0x0000006922747220 */ /* 0x000fe20000410000 */
[----:B------:R-:W-:Y:S01]  /*12d60*/  I2FP.F32.S32 R32, R32 ;  /* 0x0000002000207245 */ /* 0x000fe20000201400 */
[----:B------:R-:W-:Y:S01]  /*12d70*/  VIADD R182, R114, 0x8 ;  /* 0x0000000872b67836 */ /* 0x000fe20000000000 */
[C---:B------:R-:W-:Y:S02]  /*12d80*/  ISETP.GE.AND P4, PT, R33.reuse, R166, PT ;  /* 0x000000a62100720c */ /* 0x040fe40003f86270 */
[C---:B------:R-:W-:Y:S02]  /*12d90*/  ISETP.GE.AND P6, PT, R33.reuse, R165, PT ;  /* 0x000000a52100720c */ /* 0x040fe40003fc6270 */
[C---:B------:R-:W-:Y:S02]  /*12da0*/  ISETP.GE.AND P3, PT, R33.reuse, R163, PT ;  /* 0x000000a32100720c */ /* 0x040fe40003f66270 */
[----:B------:R-:W-:-:S02]  /*12db0*/  ISETP.GE.AND P5, PT, R33, R164, PT ;  /* 0x000000a42100720c */ /* 0x000fc40003fa6270 */
        /* <DEDUP_REMOVED lines=22> */
[----:B------:R-:W-:Y:S01]  /*12f20*/  FSEL R34, R113, -INF , P4 ;  /* 0xff80000071227808 */ /* 0x000fe20002000000 */
[----:B------:R-:W-:Y:S03]  /*12f30*/  HMMA.16816.F32 R12, R120, R118, R12 ;  /* 0x00000076780c723c */ /* 0x000fe6000000180c */
        /* <DEDUP_REMOVED lines=9> */
[----:B------:R-:W-:Y:S01]  /*12fd0*/  MUFU.TANH R35, R118 ;  /* 0x0000007600237308 */ /* 0x000fe20000002400 */
[----:B------:R-:W-:-:S02]  /*12fe0*/  IADD3 R29, PT, PT, R114, 0x37, -R111 ;  /* 0x00000037721d7810 */ /* 0x000fc40007ffe86f */
[----:B------:R-:W-:-:S05]  /*12ff0*/  IADD3 R113, PT, PT, R114, 0x38, -R111 ;  /* 0x0000003872717810 */ /* 0x000fca0007ffe86f */
[----:B------:R1:W2:Y:S01]  /*13000*/  MUFU.TANH R115, R116 ;  /* 0x0000007400737308 */ /* 0x0002a20000002400 */
[----:B------:R-:W-:Y:S02]  /*13010*/  IABS R29, R29 ;  /* 0x0000001d001d7213 */ /* 0x000fe40000000000 */
[----:B------:R-:W-:Y:S01]  /*13020*/  IABS R113, R113 ;  /* 0x0000007100717213 */ /* 0x000fe20000000000 */
[----:B------:R-:W-:-:S03]  /*13030*/  FMUL.FTZ R117, R30, R105 ;  /* 0x000000691e757220 */ /* 0x000fc60000410000 */
[----:B------:R-:W-:Y:S02]  /*13040*/  I2FP.F32.S32 R113, R113 ;  /* 0x0000007100717245 */ /* 0x000fe40000201400 */
[----:B-1----:R-:W-:-:S03]  /*13050*/  I2FP.F32.S32 R116, R29 ;  /* 0x0000001d00747245 */ /* 0x002fc60000201400 */
[C---:B--2---:R-:W-:Y:S02]  /*13060*/  FFMA.FTZ R115, -R162.reuse, R113, R115 ;  /* 0x00000071a2737223 */ /* 0x044fe40000010173 */
[----:B------:R-:W-:Y:S02]  /*13070*/  FFMA.FTZ R29, -R162, R116, R35 ;  /* 0x00000074a21d7223 */ /* 0x000fe40000010123 */
[----:B------:R-:W1:Y:S01]  /*13080*/  MUFU.TANH R35, R117 ;  /* 0x0000007500237308 */ /* 0x000e620000002400 */
[----:B------:R-:W-:Y:S01]  /*13090*/  FMUL.FTZ R113, R31, R105 ;  /* 0x000000691f717220 */ /* 0x000fe20000410000 */
[----:B------:R-:W-:-:S04]  /*130a0*/  IADD3 R30, PT, PT, R182, 0x38, -R111 ;  /* 0x00000038b61e7810 */ /* 0x000fc80007ffe86f */
[----:B------:R-:W-:Y:S02]  /*130b0*/  IABS R30, R30 ;  /* 0x0000001e001e7213 */ /* 0x000fe40000000000 */
[----:B------:R-:W2:Y:S01]  /*130c0*/  MUFU.TANH R113, R113 ;  /* 0x0000007100717308 */ /* 0x000ea20000002400 */
[----:B------:R-:W-:Y:S02]  /*130d0*/  IADD3 R31, PT, PT, R182, 0x37, -R111 ;  /* 0x00000037b61f7810 */ /* 0x000fe40007ffe86f */
[----:B------:R-:W-:Y:S02]  /*130e0*/  I2FP.F32.S32 R30, R30 ;  /* 0x0000001e001e7245 */ /* 0x000fe40000201400 */
[----:B------:R-:W-:-:S03]  /*130f0*/  IABS R31, R31 ;  /* 0x0000001f001f7213 */ /* 0x000fc60000000000 */
[----:B-1----:R-:W-:Y:S01]  /*13100*/  FFMA.FTZ R30, -R162, R30, R35 ;  /* 0x0000001ea21e7223 */ /* 0x002fe20000010123 */
[----:B------:R-:W-:Y:S01]  /*13110*/  VIADD R35, R128, 0xffffffc9 ;  /* 0xffffffc980237836 */ /* 0x000fe20000000000 */
[----:B------:R-:W-:-:S03]  /*13120*/  I2FP.F32.S32 R31, R31 ;  /* 0x0000001f001f7245 */ /* 0x000fc60000201400 */
[----:B------:R-:W-:Y:S02]  /*13130*/  FSEL R30, R30, -INF , P5 ;  /* 0xff8000001e1e7808 */ /* 0x000fe40002800000 */
[----:B------:R-:W-:Y:S01]  /*13140*/  FSEL R115, R115, -INF , P4 ;  /* 0xff80000073737808 */ /* 0x000fe20002000000 */
[----:B--2---:R-:W-:Y:S01]  /*13150*/  FFMA.FTZ R113, -R162, R31, R113 ;  /* 0x0000001fa2717223 */ /* 0x004fe20000010171 */
[C---:B------:R-:W-:Y:S02]  /*13160*/  ISETP.GE.AND P4, PT, R35.reuse, R166, PT ;  /* 0x000000a62300720c */ /* 0x040fe40003f86270 */
[----:B------:R-:W-:Y:S02]  /*13170*/  FSEL R30, R30, -INF , !P3 ;  /* 0xff8000001e1e7808 */ /* 0x000fe40005800000 */
[----:B------:R-:W-:Y:S02]  /*13180*/  ISETP.GE.AND P3, PT, R35, R164, PT ;  /* 0x000000a42300720c */ /* 0x000fe40003f66270 */
[----:B------:R-:W-:-:S02]  /*13190*/  FSEL R116, R29, -INF , P4 ;  /* 0xff8000001d747808 */ /* 0x000fc40002000000 */
[----:B------:R-:W-:Y:S02]  /*131a0*/  ISETP.GE.AND P5, PT, R35, R163, PT ;  /* 0x000000a32300720c */ /* 0x000fe40003fa6270 */
[----:B------:R-:W-:Y:S01]  /*131b0*/  FSEL R29, R113, -INF , P3 ;  /* 0xff800000711d7808 */ /* 0x000fe20001800000 */
[----:B------:R-:W-:Y:S01]  /*131c0*/  VIADD R31, R128, 0xffffffd0 ;  /* 0xffffffd0801f7836 */ /* 0x000fe20000000000 */
[----:B------:R-:W-:Y:S01]  /*131d0*/  FSEL R118, R115, -INF , !P6 ;  /* 0xff80000073767808 */ /* 0x000fe20007000000 */
[----:B------:R-:W-:Y:S01]  /*131e0*/  FMUL.FTZ R113, R24, R105 ;  /* 0x0000006918717220 */ /* 0x000fe20000410000 */
[----:B------:R-:W-:Y:S02]  /*131f0*/  ISETP.GE.AND P6, PT, R35, R165, PT ;  /* 0x000000a52300720c */ /* 0x000fe40003fc6270 */
        /* <DEDUP_REMOVED lines=58> */
[-C--:B------:R-:W-:Y:S01]  /*135a0*/  FMUL.FTZ R27, R22, R105.reuse ;  /* 0x00000069161b7220 */ /* 0x080fe20000410000 */
[----:B------:R-:W-:-:S03]  /*135b0*/  FMUL.FTZ R23, R23, R105 ;  /* 0x0000006917177220 */ /* 0x000fc60000410000 */
        /* <DEDUP_REMOVED lines=169> */
[----:B------:R-:W-:Y:S01]  /*14050*/  IABS R6, R6 ;  /* 0x0000000600067213 */ /* 0x000fe20000000000 */
[----:B-1----:R-:W-:Y:S01]  /*14060*/  FFMA.FTZ R4, -R162, R4, R9 ;  /* 0x00000004a2047223 */ /* 0x002fe20000010109 */
[----:B------:R-:W-:Y:S01]  /*14070*/  I2FP.F32.S32 R114, R114 ;  /* 0x0000007200727245 */ /* 0x000fe20000201400 */
[----:B------:R-:W1:Y:S01]  /*14080*/  MUFU.TANH R7, R7 ;  /* 0x0000000700077308 */ /* 0x000e620000002400 */
[----:B------:R-:W-:Y:S01]  /*14090*/  VIADD R128, R128, 0xfffffff9 ;  /* 0xfffffff980807836 */ /* 0x000fe20000000000 */
[----:B------:R-:W-:-:S02]  /*140a0*/  I2FP.F32.S32 R6, R6 ;  /* 0x0000000600067245 */ /* 0x000fc40000201400 */
[----:B------:R-:W-:Y:S01]  /*140b0*/  IADD3 R111, PT, PT, R182, 0x7, -R111 ;  /* 0x00000007b66f7810 */ /* 0x000fe20007ffe86f */
[----:B--2---:R-:W-:Y:S01]  /*140c0*/  FFMA.FTZ R5, -R162, R114, R5 ;  /* 0x00000072a2057223 */ /* 0x004fe20000010105 */
[----:B------:R-:W-:Y:S01]  /*140d0*/  FSEL R4, R4, -INF , P4 ;  /* 0xff80000004047808 */ /* 0x000fe20002000000 */
[----:B------:R-:W-:Y:S01]  /*140e0*/  VIADD R105, R101, 0xfffffffe ;  /* 0xfffffffe65697836 */ /* 0x000fe20000000000 */
[----:B------:R-:W-:Y:S01]  /*140f0*/  ISETP.GE.AND P4, PT, R128, R166, PT ;  /* 0x000000a68000720c */ /* 0x000fe20003f86270 */
[----:B---3--:R-:W-:Y:S01]  /*14100*/  FFMA.FTZ R6, -R162, R6, R11 ;  /* 0x00000006a2067223 */ /* 0x008fe2000001010b */
[----:B------:R-:W-:Y:S02]  /*14110*/  IABS R111, R111 ;  /* 0x0000006f006f7213 */ /* 0x000fe40000000000 */
[----:B------:R-:W-:Y:S02]  /*14120*/  FSEL R5, R5, -INF , P4 ;  /* 0xff80000005057808 */ /* 0x000fe40002000000 */
[----:B------:R-:W-:-:S02]  /*14130*/  ISETP.GT.AND P4, PT, R105, R148, PT ;  /* 0x000000946900720c */ /* 0x000fc40003f84270 */
[----:B------:R-:W-:Y:S02]  /*14140*/  I2FP.F32.S32 R8, R111 ;  /* 0x0000006f00087245 */ /* 0x000fe40000201400 */
[----:B------:R-:W-:-:S03]  /*14150*/  FSEL R6, R6, -INF , P5 ;  /* 0xff80000006067808 */ /* 0x000fc60002800000 */
[----:B-1----:R-:W-:Y:S01]  /*14160*/  FFMA.FTZ R7, -R162, R8, R7 ;  /* 0x00000008a2077223 */ /* 0x002fe20000010107 */
        /* <DEDUP_REMOVED lines=74> */
.L_x_14846:
        /* <DEDUP_REMOVED lines=8> */
.L_x_14847:
[----:B------:R-:W-:Y:S05]  /*14690*/  BSYNC.RECONVERGENT B0 ;  /* 0x0000000000007941 */ /* 0x000fea0003800200 */
.L_x_14845:
        /* <DEDUP_REMOVED lines=53> */
.L_x_14844:
[----:B------:R-:W-:Y:S05]  /*149f0*/  BSYNC.RECONVERGENT B1 ;  /* 0x0000000000017941 */ /* 0x000fea0003800200 */
.L_x_14843:
        /* <DEDUP_REMOVED lines=53> */
[----:B------:R-:W-:Y:S01]  /*14d50*/  FFMA.FTZ R121, R194, R186, -R181 ;  /* 0x000000bac2797223 */ /* 0x000fe200000108b5 */
        /* <DEDUP_REMOVED lines=45> */
[-CC-:B------:R-:W-:Y:S01]  /*15030*/  FFMA.FTZ R169, R188, R186.reuse, -R179.reuse ;  /* 0x000000babca97223 */ /* 0x180fe200000108b3 */
        /* <DEDUP_REMOVED lines=27> */
[----:B------:R-:W3:Y:S01]  /*151f0*/  LDSM.16.MT88.4 R24, [R141+0x8000] ;  /* 0x008000008d18783b */ /* 0x000ee20000004200 */
[-C--:B------:R-:W-:Y:S01]  /*15200*/  FMUL.FTZ R20, R80, R118.reuse ;  /* 0x0000007650147220 */ /* 0x080fe20000410000 */
[----:B------:R-:W-:Y:S01]  /*15210*/  MUFU.EX2 R125, R125 ;  /* 0x0000007d007d7308 */ /* 0x000fe20000000800 */
[----:B-1----:R-:W-:Y:S01]  /*15220*/  F2FP.F16.F32.PACK_AB R99, R0, R119 ;  /* 0x000000770063723e */ /* 0x002fe200000000ff */
[----:B------:R-:W-:Y:S01]  /*15230*/  FMUL.FTZ R21, R81, R118 ;  /* 0x0000007651157220 */ /* 0x000fe20000410000 */
[-C--:B------:R-:W-:Y:S01]  /*15240*/  FMUL.FTZ R22, R82, R2.reuse ;  /* 0x0000000252167220 */ /* 0x080fe20000410000 */
[----:B------:R-:W-:Y:S01]  /*15250*/  FMUL.FTZ R23, R83, R2 ;  /* 0x0000000253177220 */ /* 0x000fe20000410000 */
[-C--:B------:R-:W-:Y:S01]  /*15260*/  FMUL.FTZ R76, R76, R118.reuse ;  /* 0x000000764c4c7220 */ /* 0x080fe20000410000 */
[----:B------:R-:W-:Y:S01]  /*15270*/  FMUL.FTZ R77, R77, R118 ;  /* 0x000000764d4d7220 */ /* 0x000fe20000410000 */
[-C--:B------:R-:W-:Y:S01]  /*15280*/  FMUL.FTZ R78, R78, R2.reuse ;  /* 0x000000024e4e7220 */ /* 0x080fe20000410000 */
[C---:B--2---:R-:W-:Y:S01]  /*15290*/  HMMA.16816.F32 R28, R96.reuse, R32, R28 ;  /* 0x00000020601c723c */ /* 0x044fe2000000181c */
[----:B------:R-:W-:Y:S04]  /*152a0*/  MUFU.EX2 R124, R124 ;  /* 0x0000007c007c7308 */ /* 0x000fe80000000800 */
[----:B------:R-:W-:Y:S01]  /*152b0*/  FMUL.FTZ R79, R79, R2 ;  /* 0x000000024f4f7220 */ /* 0x000fe20000410000 */
[-CC-:B------:R-:W-:Y:S01]  /*152c0*/  FFMA.FTZ R183, R170, R186.reuse, -R181.reuse ;  /* 0x000000baaab77223 */ /* 0x180fe200000108b5 */
[-C--:B------:R-:W-:Y:S01]  /*152d0*/  FFMA.FTZ R170, R151, R186.reuse, -R181 ;  /* 0x000000ba97aa7223 */ /* 0x080fe200000108b5 */
[-C--:B------:R-:W-:Y:S01]  /*152e0*/  FFMA.FTZ R188, R129, R186.reuse, -R179 ;  /* 0x000000ba81bc7223 */ /* 0x080fe200000108b3 */
[-CC-:B------:R-:W-:Y:S01]  /*152f0*/  FFMA.FTZ R180, R180, R186.reuse, -R181.reuse ;  /* 0x000000bab4b47223 */ /* 0x180fe200000108b5 */
[-C--:B------:R-:W-:Y:S01]  /*15300*/  FFMA.FTZ R151, R173, R186.reuse, -R181 ;  /* 0x000000baad977223 */ /* 0x080fe200000108b5 */
[C---:B------:R-:W-:Y:S01]  /*15310*/  HMMA.16816.F32 R32, R96.reuse, R34, R68 ;  /* 0x000000226020723c */ /* 0x040fe20000001844 */
[----:B------:R-:W1:Y:S01]  /*15320*/  LDSM.16.MT88.4 R68, [R143+0xa000] ;  /* 0x00a000008f44783b */ /* 0x000e620000004200 */
[----:B------:R-:W-:Y:S01]  /*15330*/  MUFU.EX2 R121, R121 ;  /* 0x0000007900797308 */ /* 0x000fe20000000800 */
[-CC-:B------:R-:W-:Y:S01]  /*15340*/  FFMA.FTZ R129, R178, R186.reuse, -R179.reuse ;  /* 0x000000bab2817223 */ /* 0x180fe200000108b3 */
[-CC-:B------:R-:W-:Y:S01]  /*15350*/  FFMA.FTZ R171, R171, R186.reuse, -R179.reuse ;  /* 0x000000baabab7223 */ /* 0x180fe200000108b3 */
[-C--:B------:R-:W-:Y:S01]  /*15360*/  FFMA.FTZ R126, R126, R186.reuse, -R179 ;  /* 0x000000ba7e7e7223 */ /* 0x080fe200000108b3 */
[-CC-:B------:R-:W-:Y:S01]  /*15370*/  FFMA.FTZ R131, R131, R186.reuse, -R181.reuse ;  /* 0x000000ba83837223 */ /* 0x180fe200000108b5 */
[-CC-:B------:R-:W-:Y:S01]  /*15380*/  FFMA.FTZ R130, R130, R186.reuse, -R181.reuse ;  /* 0x000000ba82827223 */ /* 0x180fe200000108b5 */
[C---:B------:R-:W-:Y:S03]  /*15390*/  HMMA.16816.F32 R4, R96.reuse, R8, R4 ;  /* 0x000000086004723c */ /* 0x040fe60000001804 */
        /* <DEDUP_REMOVED lines=11> */
[----:B------:R-:W-:Y:S01]  /*15450*/  FFMA.FTZ R113, R174, R2, R113 ;  /* 0x00000002ae717223 */ /* 0x000fe20000010071 */
        /* <DEDUP_REMOVED lines=9> */
[----:B------:R-:W-:Y:S01]  /*154f0*/  HMMA.16816.F32 R16, R96, R18, R84 ;  /* 0x000000126010723c */ /* 0x000fe20000001854 */
[----:B------:R-:W-:Y:S01]  /*15500*/  LDSM.16.MT88.4 R84, [R142+0x9800] ;  /* 0x009800008e54783b */ /* 0x000fe20000004200 */
[----:B------:R-:W-:Y:S01]  /*15510*/  MUFU.EX2 R120, R120 ;  /* 0x0000007800787308 */ /* 0x000fe20000000800 */
[----:B------:R-:W-:-:S05]  /*15520*/  FADD.FTZ R0, R0, R119 ;  /* 0x0000007700007221 */ /* 0x000fca0000010000 */
[C---:B---3--:R-:W-:Y:S02]  /*15530*/  HMMA.16816.F32 R20, R96.reuse, R24, R20 ;  /* 0x000000186014723c */ /* 0x048fe40000001814 */
        /* <DEDUP_REMOVED lines=138> */
.L_x_14839:
[----:B------:R-:W-:-:S07]  /*15de0*/  IADD3 R169, PT, PT, R105, -0x1, RZ ;  /* 0xffffffff69a97810 */ /* 0x000fce0007ffe0ff */
.L_x_14848:
[----:B------:R-:W-:Y:S05]  /*15df0*/  BSYNC B2 ;  /* 0x0000000000027941 */ /* 0x000fea0003800000 */
.L_x_14838:
        /* <DEDUP_REMOVED lines=13> */
.L_x_14856:
        /* <DEDUP_REMOVED lines=78> */
.L_x_14851:
[----:B------:R-:W-:Y:S05]  /*163b0*/  BSYNC.RECONVERGENT B0 ;  /* 0x0000000000007941 */ /* 0x000fea0003800200 */
.L_x_14850:
        /* <DEDUP_REMOVED lines=8> */
[----:B------:R-:W-:Y:S02]  /*16440*/  LOP3.LUT R29, R0, R2, R29, 0x1e, !PT ;  /* 0x00000002001d7212 */ /* 0x000fe400078e1e1d */
[----:B------:R-:W-:Y:S02]  /*16450*/  LOP3.LUT R2, R167, 0x1e00, RZ, 0xc0, !PT ;  /* 0x00001e00a7027812 */ /* 0x000fe400078ec0ff */
[----:B------:R-:W-:Y:S02]  /*16460*/  ISETP.GE.AND P0, PT, R100, R155, PT ;  /* 0x0000009b6400720c */ /* 0x000fe40003f06270 */
[----:B------:R-:W-:Y:S02]  /*16470*/  LOP3.LUT R2, R29, R2, RZ, 0xfc, !PT ;  /* 0x000000021d027212 */ /* 0x000fe400078efcff */
[C---:B------:R-:W-:Y:S02]  /*16480*/  LEA R30, P3, R146.reuse, R152, 0x5 ;  /* 0x00000098921e7211 */ /* 0x040fe400078628ff */
[C---:B------:R-:W-:Y:S02]  /*16490*/  SHF.L.U32 R0, R146.reuse, 0x5, RZ ;  /* 0x0000000592007819 */ /* 0x040fe400000006ff */
[--C-:B------:R-:W-:Y:S01]  /*164a0*/  LEA.HI.X R31, R146, R153, R147.reuse, 0x5, P3 ;  /* 0x00000099921f7211 */ /* 0x100fe200018f2c93 */
[----:B-1----:R-:W-:Y:S01]  /*164b0*/  ULEA UR6, UR7, UR9, 0x18 ;  /* 0x0000000907067291 */ /* 0x002fe2000f8ec0ff */
[----:B------:R-:W-:Y:S02]  /*164c0*/  IADD3 R28, P4, PT, R0, R30, RZ ;  /* 0x0000001e001c7210 */ /* 0x000fe40007f9e0ff */
[----:B------:R-:W-:Y:S02]  /*164d0*/  IADD3 R169, PT, PT, R169, -0x1, RZ ;  /* 0xffffffffa9a97810 */ /* 0x000fe40007ffe0ff */
        /* <DEDUP_REMOVED lines=89> */
[----:B------:R-:W1:Y:S05]  /*16a70*/  LDSM.16.M88.4 R104, [R132+0x4800] ;  /* 0x004800008468783b */ /* 0x000e6a0000000200 */
[----:B------:R-:W3:Y:S02]  /*16a80*/  LDSM.16.M88.4 R108, [R132+0x5000] ;  /* 0x00500000846c783b */ /* 0x000ee40000000200 */
        /* <DEDUP_REMOVED lines=11> */
[----:B------:R-:W2:Y:S05]  /*16b40*/  LDSM.16.M88.4 R112, [R138+0x6800] ;  /* 0x006800008a70783b */ /* 0x000eaa0000000200 */
[----:B------:R-:W3:Y:S02]  /*16b50*/  LDSM.16.M88.4 R116, [R138+0x7000] ;  /* 0x007000008a74783b */ /* 0x000ee40000000200 */
        /* <DEDUP_REMOVED lines=115> */
[----:B-1----:R-:W2:Y:S01]  /*17290*/  @!P2 LD.E R2, desc[UR4][R102.64+0x38] ;  /* 0x000038046602a980 */ /* 0x002ea2000c101900 */
        /* <DEDUP_REMOVED lines=73> */
.L_x_14855:
[----:B------:R-:W-:Y:S05]  /*17730*/  BSYNC.RECONVERGENT B0 ;  /* 0x0000000000007941 */ /* 0x000fea0003800200 */
.L_x_14854:
        /* <DEDUP_REMOVED lines=50> */
.L_x_14853:
[----:B------:R-:W-:Y:S05]  /*17a60*/  BSYNC.RECONVERGENT B1 ;  /* 0x0000000000017941 */ /* 0x000fea0003800200 */
.L_x_14852:
[----:B------:R-:W3:Y:S01]  /*17a70*/  LD.E R105, desc[UR4][R102.64+0xdc] ;  /* 0x0000dc0466697980 */ /* 0x000ee2000c101900 */
[----:B------:R-:W-:Y:S01]  /*17a80*/  IABS R0, R171 ;  /* 0x000000ab00007213 */ /* 0x000fe20000000000 */
[C---:B------:R-:W-:Y:S02]  /*17a90*/  VIADD R20, R171.reuse, 0x19 ;  /* 0x00000019ab147836 */ /* 0x040fe40000000000 */
[C---:B------:R-:W-:Y:S01]  /*17aa0*/  VIADD R18, R171.reuse, 0x18 ;  /* 0x00000018ab127836 */ /* 0x040fe20000000000 */
[----:B------:R-:W-:Y:S01]  /*17ab0*/  I2FP.F32.S32 R0, R0 ;  /* 0x0000000000007245 */ /* 0x000fe20000201400 */
[C---:B--2---:R-:W-:Y:S01]  /*17ac0*/  VIADD R9, R171.reuse, 0x10 ;  /* 0x00000010ab097836 */ /* 0x044fe20000000000 */
[----:B------:R-:W-:Y:S01]  /*17ad0*/  IABS R20, R20 ;  /* 0x0000001400147213 */ /* 0x000fe20000000000 */
[C---:B------:R-:W-:Y:S01]  /*17ae0*/  VIADD R16, R171.reuse, 0x11 ;  /* 0x00000011ab107836 */ /* 0x040fe20000000000 */
[----:B------:R-:W-:Y:S01]  /*17af0*/  IABS R18, R18 ;  /* 0x0000001200127213 */ /* 0x000fe20000000000 */
[CC--:B-1----:R-:W-:Y:S01]  /*17b00*/  FFMA.FTZ R203, -R162.reuse, R0.reuse, R203 ;  /* 0x00000000a2cb7223 */ /* 0x0c2fe200000101cb */
[----:B------:R-:W-:Y:S01]  /*17b10*/  FFMA.FTZ R227, -R162, R0, R227 ;  /* 0x00000000a2e37223 */ /* 0x000fe200000101e3 */
[C---:B------:R-:W-:Y:S01]  /*17b20*/  VIADD R0, R172.reuse, 0xfffffff9 ;  /* 0xfffffff9ac007836 */ /* 0x040fe20000000000 */
[----:B------:R-:W-:Y:S01]  /*17b30*/  I2FP.F32.S32 R20, R20 ;  /* 0x0000001400147245 */ /* 0x000fe20000201400 */
[C---:B------:R-:W-:Y:S01]  /*17b40*/  VIADD R14, R171.reuse, 0x9 ;  /* 0x00000009ab0e7836 */ /* 0x040fe20000000000 */
[----:B------:R-:W-:Y:S01]  /*17b50*/  IABS R9, R9 ;  /* 0x0000000900097213 */ /* 0x000fe20000000000 */
[C---:B------:R-:W-:Y:S01]  /*17b60*/  VIADD R2, R172.reuse, 0x1 ;  /* 0x00000001ac027836 */ /* 0x040fe20000000000 */
[----:B------:R-:W-:Y:S01]  /*17b70*/  IABS R16, R16 ;  /* 0x0000001000107213 */ /* 0x000fe20000000000 */
[----:B------:R-:W-:Y:S01]  /*17b80*/  VIADD R11, R172, 0xffffffe0 ;  /* 0xffffffe0ac0b7836 */ /* 0x000fe20000000000 */
[----:B------:R-:W-:Y:S01]  /*17b90*/  I2FP.F32.S32 R18, R18 ;  /* 0x0000001200127245 */ /* 0x000fe20000201400 */
[C---:B------:R-:W-:Y:S01]  /*17ba0*/  VIADD R12, R171.reuse, 0x8 ;  /* 0x00000008ab0c7836 */ /* 0x040fe20000000000 */
[----:B------:R-:W-:Y:S01]  /*17bb0*/  ISETP.GE.AND P5, PT, R0, R166, PT ;  /* 0x000000a60000720c */ /* 0x000fe20003fa6270 */
[C---:B------:R-:W-:Y:S02]  /*17bc0*/  VIADD R10, R171.reuse, 0x1 ;  /* 0x00000001ab0a7836 */ /* 0x040fe40000000000 */
[----:B------:R-:W-:Y:S01]  /*17bd0*/  FFMA.FTZ R175, -R162, R20, R175 ;  /* 0x00000014a2af7223 */ /* 0x000fe200000101af */
[----:B------:R-:W-:Y:S01]  /*17be0*/  VIADD R13, R171, 0x21 ;  /* 0x00000021ab0d7836 */ /* 0x000fe20000000000 */
        /* <DEDUP_REMOVED lines=8> */
[----:B------:R-:W-:Y:S01]  /*17c70*/  IABS R12, R12 ;  /* 0x0000000c000c7213 */ /* 0x000fe20000000000 */
[----:B------:R-:W-:Y:S01]  /*17c80*/  VIADD R4, R172, 0xfffffff0 ;  /* 0xfffffff0ac047836 */ /* 0x000fe20000000000 */
[----:B------:R-:W-:Y:S01]  /*17c90*/  ISETP.GE.AND P3, PT, R11, R166, PT ;  /* 0x000000a60b00720c */ /* 0x000fe20003f66270 */
[C---:B------:R-:W-:Y:S01]  /*17ca0*/  FFMA.FTZ R185, -R162.reuse, R9, R185 ;  /* 0x00000009a2b97223 */ /* 0x040fe200000101b9 */
[----:B------:R-:W-:Y:S01]  /*17cb0*/  IABS R10, R10 ;  /* 0x0000000a000a7213 */ /* 0x000fe20000000000 */
[----:B------:R-:W-:Y:S01]  /*17cc0*/  FFMA.FTZ R183, -R162, R16, R183 ;  /* 0x00000010a2b77223 */ /* 0x000fe200000101b7 */
[----:B------:R-:W-:Y:S01]  /*17cd0*/  IABS R13, R13 ;  /* 0x0000000d000d7213 */ /* 0x000fe20000000000 */
[----:B------:R-:W-:Y:S01]  /*17ce0*/  VIADD R5, R172, 0xfffffff1 ;  /* 0xfffffff1ac057836 */ /* 0x000fe20000000000 */
[----:B------:R-:W-:Y:S01]  /*17cf0*/  I2FP.F32.S32 R14, R14 ;  /* 0x0000000e000e7245 */ /* 0x000fe20000201400 */
[C---:B------:R-:W-:Y:S01]  /*17d00*/  FFMA.FTZ R189, -R162.reuse, R18, R189 ;  /* 0x00000012a2bd7223 */ /* 0x040fe200000101bd */
[----:B------:R-:W-:Y:S01]  /*17d10*/  FSEL R125, R203, -INF , P5 ;  /* 0xff800000cb7d7808 */ /* 0x000fe20002800000 */
[C---:B------:R-:W-:Y:S01]  /*17d20*/  FFMA.FTZ R195, -R162.reuse, R16, R195 ;  /* 0x00000010a2c37223 */ /* 0x040fe200000101c3 */
[----:B------:R-:W-:Y:S01]  /*17d30*/  I2FP.F32.S32 R12, R12 ;  /* 0x0000000c000c7245 */ /* 0x000fe20000201400 */
[----:B------:R-:W-:Y:S01]  /*17d40*/  FFMA.FTZ R191, -R162, R14, R191 ;  /* 0x0000000ea2bf7223 */ /* 0x000fe200000101bf */
[C---:B------:R-:W-:Y:S01]  /*17d50*/  ISETP.GE.AND P1, PT, R2.reuse, R166, PT ;  /* 0x000000a60200720c */ /* 0x040fe20003f26270 */
[C---:B------:R-:W-:Y:S01]  /*17d60*/  VIADD R18, R171.reuse, 0xffffffe1 ;  /* 0xffffffe1ab127836 */ /* 0x040fe20000000000 */
[----:B------:R-:W-:Y:S01]  /*17d70*/  ISETP.GE.AND P0, PT, R2, R163, PT ;  /* 0x000000a30200720c */ /* 0x000fe20003f06270 */
[----:B------:R-:W-:Y:S01]  /*17d80*/  FFMA.FTZ R193, -R162, R12, R193 ;  /* 0x0000000ca2c17223 */ /* 0x000fe200000101c1 */
[----:B------:R-:W-:Y:S01]  /*17d90*/  ISETP.GE.AND P4, PT, R2, R165, PT ;  /* 0x000000a50200720c */ /* 0x000fe20003f86270 */
[----:B------:R-:W-:Y:S01]  /*17da0*/  VIADD R2, R172, 0xfffffff8 ;  /* 0xfffffff8ac027836 */ /* 0x000fe20000000000 */
[----:B------:R-:W-:Y:S01]  /*17db0*/  ISETP.GE.AND P5, PT, R6, R166, PT ;  /* 0x000000a60600720c */ /* 0x000fe20003fa6270 */
[----:B------:R-:W-:Y:S01]  /*17dc0*/  VIADD R16, R171, 0xfffffff8 ;  /* 0xfffffff8ab107836 */ /* 0x000fe20000000000 */
[----:B------:R-:W-:Y:S01]  /*17dd0*/  FSEL R173, R227, -INF , P6 ;  /* 0xff800000e3ad7808 */ /* 0x000fe20003000000 */
[----:B------:R-:W-:Y:S01]  /*17de0*/  FFMA.FTZ R197, -R162, R9, R197 ;  /* 0x00000009a2c57223 */ /* 0x000fe200000101c5 */
[----:B------:R-:W-:Y:S01]  /*17df0*/  FSEL R175, R175, -INF , P3 ;  /* 0xff800000afaf7808 */ /* 0x000fe20001800000 */
[C---:B------:R-:W-:Y:S01]  /*17e00*/  VIADD R24, R171.reuse, 0xfffffff1 ;  /* 0xfffffff1ab187836 */ /* 0x040fe20000000000 */
[----:B------:R-:W-:Y:S01]  /*17e10*/  I2FP.F32.S32 R10, R10 ;  /* 0x0000000a000a7245 */ /* 0x000fe20000201400 */
[C---:B------:R-:W-:Y:S01]  /*17e20*/  VIADD R22, R171.reuse, 0x20 ;  /* 0x00000020ab167836 */ /* 0x040fe20000000000 */
[-C--:B------:R-:W-:Y:S01]  /*17e30*/  ISETP.GE.AND P6, PT, R8, R166.reuse, PT ;  /* 0x000000a60800720c */ /* 0x080fe20003fc6270 */
[----:B------:R-:W-:Y:S01]  /*17e40*/  VIADD R23, R171, 0xfffffff0 ;  /* 0xfffffff0ab177836 */ /* 0x000fe20000000000 */
[----:B------:R-:W-:Y:S01]  /*17e50*/  ISETP.GE.AND P3, PT, R7, R166, PT ;  /* 0x000000a60700720c */ /* 0x000fe20003f66270 */
[C---:B------:R-:W-:Y:S01]  /*17e60*/  FFMA.FTZ R199, -R162.reuse, R10, R199 ;  /* 0x0000000aa2c77223 */ /* 0x040fe200000101c7 */
[----:B------:R-:W-:Y:S01]  /*17e70*/  I2FP.F32.S32 R13, R13 ;  /* 0x0000000d000d7245 */ /* 0x000fe20000201400 */
[----:B------:R-:W-:Y:S01]  /*17e80*/  FFMA.FTZ R187, -R162, R20, R187 ;  /* 0x00000014a2bb7223 */ /* 0x000fe200000101bb */
[----:B------:R-:W-:Y:S01]  /*17e90*/  FSEL R21, R177, -INF , P5 ;  /* 0xff800000b1157808 */ /* 0x000fe20002800000 */
[----:B------:R-:W-:Y:S01]  /*17ea0*/  VIADD R20, R172, 0x8 ;  /* 0x00000008ac147836 */ /* 0x000fe20000000000 */
[----:B------:R-:W-:Y:S01]  /*17eb0*/  ISETP.GE.AND P5, PT, R4, R166, PT ;  /* 0x000000a60400720c */ /* 0x000fe20003fa6270 */
[C---:B------:R-:W-:Y:S01]  /*17ec0*/  FFMA.FTZ R179, -R162.reuse, R13, R179 ;  /* 0x0000000da2b37223 */ /* 0x040fe200000101b3 */
[----:B------:R-:W-:Y:S01]  /*17ed0*/  FSEL R19, R183, -INF , P6 ;  /* 0xff800000b7137808 */ /* 0x000fe20003000000 */
[----:B------:R-:W-:Y:S01]  /*17ee0*/  VIADD R13, R171, 0xfffffff9 ;  /* 0xfffffff9ab0d7836 */ /* 0x000fe20000000000 */
[----:B------:R-:W-:Y:S01]  /*17ef0*/  FSEL R17, R185, -INF , P3 ;  /* 0xff800000b9117808 */ /* 0x000fe20001800000 */
[----:B------:R-:W-:Y:S01]  /*17f00*/  FFMA.FTZ R205, -R162, R12, R205 ;  /* 0x0000000ca2cd7223 */ /* 0x000fe200000101cd */
[----:B------:R-:W-:Y:S01]  /*17f10*/  ISETP.GE.AND P3, PT, R2, R166, PT ;  /* 0x000000a60200720c */ /* 0x000fe20003f66270 */
[----:B------:R-:W-:Y:S01]  /*17f20*/  FFMA.FTZ R201, -R162, R14, R201 ;  /* 0x0000000ea2c97223 */ /* 0x000fe200000101c9 */
[----:B------:R-:W-:Y:S01]  /*17f30*/  ISETP.GE.AND P6, PT, R5, R166, PT ;  /* 0x000000a60500720c */ /* 0x000fe20003fc6270 */
[----:B------:R-:W-:Y:S01]  /*17f40*/  VIADD R14, R172, 0x10 ;  /* 0x00000010ac0e7836 */ /* 0x000fe20000000000 */
[----:B------:R-:W-:Y:S01]  /*17f50*/  FSEL R123, R191, -INF , P5 ;  /* 0xff800000bf7b7808 */ /* 0x000fe20002800000 */
[----:B------:R-:W-:Y:S01]  /*17f60*/  FFMA.FTZ R211, -R162, R10, R211 ;  /* 0x0000000aa2d37223 */ /* 0x000fe200000101d3 */
[----:B------:R-:W-:Y:S01]  /*17f70*/  FSEL R191, R193, -INF , P6 ;  /* 0xff800000c1bf7808 */ /* 0x000fe20003000000 */
[----:B------:R-:W-:Y:S01]  /*17f80*/  VIADD R10, R172, 0x11 ;  /* 0x00000011ac0a7836 */ /* 0x000fe20000000000 */
[----:B------:R-:W-:Y:S01]  /*17f90*/  FSEL R199, R199, -INF , P3 ;  /* 0xff800000c7c77808 */ /* 0x000fe20001800000 */
[----:B------:R-:W-:Y:S01]  /*17fa0*/  VIADD R170, R170, 0xffffffc0 ;  /* 0xffffffc0aaaa7836 */ /* 0x000fe20000000000 */
[C---:B------:R-:W-:Y:S02]  /*17fb0*/  ISETP.GE.AND P5, PT, R11.reuse, R164, PT ;  /* 0x000000a40b00720c */ /* 0x040fe40003fa6270 */
[C---:B------:R-:W-:Y:S02]  /*17fc0*/  ISETP.GE.AND P6, PT, R11.reuse, R165, PT ;  /* 0x000000a50b00720c */ /* 0x040fe40003fc6270 */
[----:B------:R-:W-:Y:S01]  /*17fd0*/  ISETP.GE.AND P3, PT, R11, R163, PT ;  /* 0x000000a30b00720c */ /* 0x000fe20003f66270 */
[C---:B------:R-:W-:Y:S01]  /*17fe0*/  VIADD R11, R171.reuse, 0xffffffe0 ;  /* 0xffffffe0ab0b7836 */ /* 0x040fe20000000000 */
[----:B------:R-:W-:Y:S02]  /*17ff0*/  IABS R13, R13 ;  /* 0x0000000d000d7213 */ /* 0x000fe40000000000 */
[----:B------:R-:W-:Y:S02]  /*18000*/  IABS R18, R18 ;  /* 0x0000001200127213 */ /* 0x000fe40000000000 */
[----:B------:R-:W-:Y:S01]  /*18010*/  IABS R16, R16 ;  /* 0x0000001000107213 */ /* 0x000fe20000000000 */
[----:B------:R-:W-:Y:S01]  /*18020*/  IMAD.MOV.U32 R9, RZ, RZ, R13 ;  /* 0x000000ffff097224 */ /* 0x000fe200078e000d */
        /* <DEDUP_REMOVED lines=10> */
[----:B------:R-:W-:Y:S01]  /*180d0*/  VIADD R11, R171, 0xffffffe9 ;  /* 0xffffffe9ab0b7836 */ /* 0x000fe20000000000 */
[----:B------:R-:W-:Y:S01]  /*180e0*/  I2FP.F32.S32 R24, R24 ;  /* 0x0000001800187245 */ /* 0x000fe20000201400 */
[C---:B------:R-:W-:Y:S01]  /*180f0*/  FFMA.FTZ R207, -R162.reuse, R18, R207 ;  /* 0x00000012a2cf7223 */ /* 0x040fe200000101cf */
[----:B------:R-:W-:Y:S01]  /*18100*/  I2FP.F32.S32 R22, R22 ;  /* 0x0000001600167245 */ /* 0x000fe20000201400 */
[C---:B------:R-:W-:Y:S01]  /*18110*/  FFMA.FTZ R217, -R162.reuse, R18, R217 ;  /* 0x00000012a2d97223 */ /* 0x040fe200000101d9 */
[----:B------:R-:W-:Y:S01]  /*18120*/  FSEL R209, R209, -INF , P1 ;  /* 0xff800000d1d17808 */ /* 0x000fe20000800000 */
[C---:B------:R-:W-:Y:S01]  /*18130*/  FFMA.FTZ R213, -R162.reuse, R24, R213 ;  /* 0x00000018a2d57223 */ /* 0x040fe200000101d5 */
[----:B------:R-:W-:Y:S01]  /*18140*/  IABS R23, R23 ;  /* 0x0000001700177213 */ /* 0x000fe20000000000 */
[----:B------:R-:W-:Y:S01]  /*18150*/  FFMA.FTZ R181, -R162, R22, R181 ;  /* 0x00000016a2b57223 */ /* 0x000fe200000101b5 */
[CC--:B------:R-:W-:Y:S01]  /*18160*/  ISETP.GE.AND P1, PT, R172.reuse, R166.reuse, PT ;  /* 0x000000a6ac00720c */ /* 0x0c0fe20003f26270 */
[----:B------:R-:W-:Y:S01]  /*18170*/  VIADD R18, R172, 0x9 ;  /* 0x00000009ac127836 */ /* 0x000fe20000000000 */
[----:B------:R-:W-:Y:S01]  /*18180*/  FSEL R179, R179, -INF , P5 ;  /* 0xff800000b3b37808 */ /* 0x000fe20002800000 */
[----:B------:R-:W-:Y:S01]  /*18190*/  VIADD R9, R171, 0xffffffe8 ;  /* 0xffffffe8ab097836 */ /* 0x000fe20000000000 */
[----:B------:R-:W-:Y:S01]  /*181a0*/  ISETP.GE.AND P5, PT, R20, R166, PT ;  /* 0x000000a61400720c */ /* 0x000fe20003fa6270 */
[----:B------:R-:W-:Y:S01]  /*181b0*/  FFMA.FTZ R219, -R162, R16, R219 ;  /* 0x00000010a2db7223 */ /* 0x000fe200000101db */
[----:B------:R-:W-:Y:S01]  /*181c0*/  IABS R11, R11 ;  /* 0x0000000b000b7213 */ /* 0x000fe20000000000 */
[----:B------:R-:W-:Y:S01]  /*181d0*/  VIADD R16, R172, 0x19 ;  /* 0x00000019ac107836 */ /* 0x000fe20000000000 */
[----:B------:R-:W-:Y:S01]  /*181e0*/  I2FP.F32.S32 R23, R23 ;  /* 0x0000001700177245 */ /* 0x000fe20000201400 */
[----:B------:R-:W-:Y:S01]  /*181f0*/  FFMA.FTZ R223, -R162, R24, R223 ;  /* 0x00000018a2df7223 */ /* 0x000fe200000101df */
        /* <DEDUP_REMOVED lines=9> */
[----:B------:R-:W-:Y:S01]  /*18290*/  FSEL R15, R181, -INF , P1 ;  /* 0xff800000b50f7808 */ /* 0x000fe20000800000 */
[----:B------:R-:W-:Y:S01]  /*182a0*/  FFMA.FTZ R29, -R162, R12, R29 ;  /* 0x0000000ca21d7223 */ /* 0x000fe2000001011d */
[----:B------:R-:W-:Y:S02]  /*182b0*/  IABS R9, R9 ;  /* 0x0000000900097213 */ /* 0x000fe40000000000 */
[-C--:B------:R-:W-:Y:S02]  /*182c0*/  ISETP.GE.AND P1, PT, R18, R166.reuse, PT ;  /* 0x000000a61200720c */ /* 0x080fe40003f26270 */
[----:B------:R-:W-:Y:S02]  /*182d0*/  FSEL R13, R187, -INF , P5 ;  /* 0xff800000bb0d7808 */ /* 0x000fe40002800000 */
[----:B------:R-:W-:Y:S02]  /*182e0*/  ISETP.GE.AND P5, PT, R14, R166, PT ;  /* 0x000000a60e00720c */ /* 0x000fe40003fa6270 */
[----:B------:R-:W-:Y:S01]  /*182f0*/  I2FP.F32.S32 R22, R9 ;  /* 0x0000000900167245 */ /* 0x000fe20000201400 */
[----:B------:R-:W-:Y:S01]  /*18300*/  VIADD R9, R172, 0x18 ;  /* 0x00000018ac097836 */ /* 0x000fe20000000000 */
[----:B------:R-:W-:Y:S02]  /*18310*/  FSEL R177, R215, -INF , P1 ;  /* 0xff800000d7b17808 */ /* 0x000fe40000800000 */
[----:B------:R-:W-:Y:S01]  /*18320*/  ISETP.GE.AND P1, PT, R7, R164, PT ;  /* 0x000000a40700720c */ /* 0x000fe20003f26270 */
[CC--:B------:R-:W-:Y:S01]  /*18330*/  FFMA.FTZ R225, -R162.reuse, R22.reuse, R225 ;  /* 0x00000016a2e17223 */ /* 0x0c0fe200000101e1 */
[----:B------:R-:W-:Y:S01]  /*18340*/  FSEL R121, R221, -INF , P5 ;  /* 0xff800000dd797808 */ /* 0x000fe20002800000 */
[----:B------:R-:W-:Y:S01]  /*18350*/  FFMA.FTZ R33, -R162, R22, R33 ;  /* 0x00000016a2217223 */ /* 0x000fe20000010121 */
[----:B------:R-:W-:Y:S02]  /*18360*/  ISETP.GE.AND P5, PT, R4, R164, PT ;  /* 0x000000a40400720c */ /* 0x000fe40003fa6270 */
[----:B------:R-:W-:Y:S02]  /*18370*/  FSEL R11, R189, -INF , P1 ;  /* 0xff800000bd0b7808 */ /* 0x000fe40000800000 */
[----:B------:R-:W-:Y:S02]  /*18380*/  ISETP.GE.AND P1, PT, R10, R166, PT ;  /* 0x000000a60a00720c */ /* 0x000fe40003f26270 */
[----:B------:R-:W-:Y:S02]  /*18390*/  FSEL R187, R195, -INF , P5 ;  /* 0xff800000c3bb7808 */ /* 0x000fe40002800000 */
[-C--:B------:R-:W-:Y:S02]  /*183a0*/  ISETP.GE.AND P5, PT, R0, R165.reuse, PT ;  /* 0x000000a50000720c */ /* 0x080fe40003fa6270 */
[----:B------:R-:W-:Y:S02]  /*183b0*/  FSEL R128, R225, -INF , P1 ;  /* 0xff800000e1807808 */ /* 0x000fe40000800000 */
[----:B------:R-:W-:Y:S02]  /*183c0*/  ISETP.GE.AND P1, PT, R5, R164, PT ;  /* 0x000000a40500720c */ /* 0x000fe40003f26270 */
        /* <DEDUP_REMOVED lines=22> */
[----:B------:R-:W-:Y:S02]  /*18530*/  FSEL R21, R21, -INF , !P5 ;  /* 0xff80000015157808 */ /* 0x000fe40006800000 */
[----:B------:R-:W-:Y:S02]  /*18540*/  FSEL R181, R209, -INF , !P4 ;  /* 0xff800000d1b57808 */ /* 0x000fe40006000000 */
[C---:B------:R-:W-:Y:S02]  /*18550*/  ISETP.GE.AND P5, PT, R4.reuse, R165, PT ;  /* 0x000000a50400720c */ /* 0x040fe40003fa6270 */
[-C--:B------:R-:W-:Y:S02]  /*18560*/  ISETP.GE.AND P4, PT, R4, R163.reuse, PT ;  /* 0x000000a30400720c */ /* 0x080fe40003f86270 */
[----:B------:R-:W-:Y:S02]  /*18570*/  FSEL R31, R31, -INF , P1 ;  /* 0xff8000001f1f7808 */ /* 0x000fe40000800000 */
[----:B------:R-:W-:Y:S02]  /*18580*/  FSEL R4, R179, -INF , !P3 ;  /* 0xff800000b3047808 */ /* 0x000fe40005800000 */
[----:B------:R-:W-:Y:S02]  /*18590*/  ISETP.GE.AND P1, PT, R6, R163, PT ;  /* 0x000000a30600720c */ /* 0x000fe40003f26270 */
[----:B------:R-:W-:Y:S02]  /*185a0*/  FSEL R104, R33, -INF , P0 ;  /* 0xff80000021687808 */ /* 0x000fe40000000000 */
[-C--:B------:R-:W-:Y:S02]  /*185b0*/  ISETP.GE.AND P3, PT, R18, R165.reuse, PT ;  /* 0x000000a51200720c */ /* 0x080fe40003f66270 */
[-C--:B------:R-:W-:Y:S02]  /*185c0*/  ISETP.GE.AND P0, PT, R8, R165.reuse, PT ;  /* 0x000000a50800720c */ /* 0x080fe40003f06270 */
[----:B------:R-:W-:Y:S02]  /*185d0*/  FSEL R6, R175, -INF , !P6 ;  /* 0xff800000af067808 */ /* 0x000fe40007000000 */
[----:B------:R-:W-:Y:S02]  /*185e0*/  ISETP.GE.AND P6, PT, R7, R165, PT ;  /* 0x000000a50700720c */ /* 0x000fe40003fc6270 */
[----:B------:R-:W-:Y:S02]  /*185f0*/  FSEL R177, R177, -INF , !P3 ;  /* 0xff800000b1b17808 */ /* 0x000fe40005800000 */
[----:B------:R-:W-:Y:S02]  /*18600*/  FSEL R19, R19, -INF , !P0 ;  /* 0xff80000013137808 */ /* 0x000fe40004000000 */
[----:B------:R-:W-:Y:S02]  /*18610*/  ISETP.GE.AND P3, PT, R0, R163, PT ;  /* 0x000000a30000720c */ /* 0x000fe40003f66270 */
[----:B------:R-:W-:Y:S02]  /*18620*/  FMNMX3.FTZ R0, R3, R6, R21, !PT ;  /* 0x0000000603007276 */ /* 0x000fe40007810015 */
[----:B------:R-:W-:Y:S02]  /*18630*/  FSEL R17, R17, -INF , !P6 ;  /* 0xff80000011117808 */ /* 0x000fe40007000000 */
[-C--:B------:R-:W-:Y:S02]  /*18640*/  ISETP.GE.AND P0, PT, R5, R165.reuse, PT ;  /* 0x000000a50500720c */ /* 0x080fe40003f06270 */
[----:B------:R-:W-:Y:S02]  /*18650*/  ISETP.GE.AND P6, PT, R2, R165, PT ;  /* 0x000000a50200720c */ /* 0x000fe40003fc6270 */
[----:B------:R-:W-:Y:S02]  /*18660*/  FMNMX3.FTZ R0, R0, R19, R17, !PT ;  /* 0x0000001300007276 */ /* 0x000fe40007810011 */
[----:B------:R-:W-:Y:S02]  /*18670*/  FSEL R123, R123, -INF , !P5 ;  /* 0xff8000007b7b7808 */ /* 0x000fe40006800000 */
[----:B------:R-:W-:Y:S02]  /*18680*/  FSEL R191, R191, -INF , !P0 ;  /* 0xff800000bfbf7808 */ /* 0x000fe40004000000 */
[----:B------:R-:W-:Y:S02]  /*18690*/  ISETP.GE.AND P0, PT, R172, R165, PT ;  /* 0x000000a5ac00720c */ /* 0x000fe40003f06270 */
        /* <DEDUP_REMOVED lines=14> */
[----:B------:R-:W-:Y:S02]  /*18780*/  FMNMX3.FTZ R0, R0, R183, R181, !PT ;  /* 0x000000b700007276 */ /* 0x000fe400078100b5 */
[----:B------:R-:W-:Y:S02]  /*18790*/  FMNMX3.FTZ R2, R101, R4, R15, !PT ;  /* 0x0000000465027276 */ /* 0x000fe4000781000f */
[----:B------:R-:W-:Y:S02]  /*187a0*/  ISETP.GE.AND P1, PT, R5, R163, PT ;  /* 0x000000a30500720c */ /* 0x000fe40003f26270 */
[----:B------:R-:W-:Y:S02]  /*187b0*/  FSEL R121, R121, -INF , !P5 ;  /* 0xff80000079797808 */ /* 0x000fe40006800000 */
[----:B------:R-:W-:Y:S02]  /*187c0*/  FSEL R128, R128, -INF , !P6 ;  /* 0xff80000080807808 */ /* 0x000fe40007000000 */
[----:B------:R-:W-:Y:S02]  /*187d0*/  FMNMX3.FTZ R0, R0, R179, R177, !PT ;  /* 0x000000b300007276 */ /* 0x000fe400078100b1 */
[----:B------:R-:W-:Y:S02]  /*187e0*/  FMNMX3.FTZ R8, R2, R13, R11, !PT ;  /* 0x0000000d02087276 */ /* 0x000fe4000781000b */
[----:B------:R-:W-:Y:S02]  /*187f0*/  FSEL R187, R187, -INF , !P4 ;  /* 0xff800000bbbb7808 */ /* 0x000fe40006000000 */
[----:B------:R-:W-:Y:S02]  /*18800*/  FSEL R127, R127, -INF , !P1 ;  /* 0xff8000007f7f7808 */ /* 0x000fe40004800000 */
        /* <DEDUP_REMOVED lines=20> */
[----:B------:R-:W-:Y:S02]  /*18950*/  FSEL R29, R29, -INF , P3 ;  /* 0xff8000001d1d7808 */ /* 0x000fe40001800000 */
[----:B------:R-:W-:Y:S02]  /*18960*/  FSEL R122, R31, -INF , !P1 ;  /* 0xff8000001f7a7808 */ /* 0x000fe40004800000 */
[-C--:B------:R-:W-:Y:S02]  /*18970*/  ISETP.GE.AND P0, PT, R16, R163.reuse, PT ;  /* 0x000000a31000720c */ /* 0x080fe40003f06270 */
[----:B------:R-:W-:Y:S02]  /*18980*/  ISETP.GE.AND P5, PT, R9, R163, PT ;  /* 0x000000a30900720c */ /* 0x000fe40003fa6270 */
[----:B------:R-:W-:Y:S02]  /*18990*/  FSEL R107, R107, -INF , !P4 ;  /* 0xff8000006b6b7808 */ /* 0x000fe40006000000 */
        /* <DEDUP_REMOVED lines=40> */
[-C--:B------:R-:W-:Y:S03]  /*18c20*/  FFMA.FTZ R180, R125, R105.reuse, -R130 ;  /* 0x000000697db47223 */ /* 0x080fe60000010882 */
[----:B------:R-:W3:Y:S01]  /*18c30*/  MUFU.EX2 R101, R7 ;  /* 0x0000000700657308 */ /* 0x000ee20000000800 */
[-CC-:B------:R-:W-:Y:S01]  /*18c40*/  FFMA.FTZ R182, R127, R105.reuse, -R124.reuse ;  /* 0x000000697fb67223 */ /* 0x180fe2000001087c */
[-CC-:B------:R-:W-:Y:S01]  /*18c50*/  FFMA.FTZ R129, R129, R105.reuse, -R124.reuse ;  /* 0x0000006981817223 */ /* 0x180fe2000001087c */
[-C--:B------:R-:W-:Y:S01]  /*18c60*/  FFMA.FTZ R184, R185, R105.reuse, -R124 ;  /* 0x00000069b9b87223 */ /* 0x080fe2000001087c */
[-C--:B------:R-:W-:Y:S01]  /*18c70*/  FFMA.FTZ R189, R189, R105.reuse, -R130 ;  /* 0x00000069bdbd7223 */ /* 0x080fe20000010882 */
[-CC-:B------:R-:W-:Y:S01]  /*18c80*/  FFMA.FTZ R187, R187, R105.reuse, -R124.reuse ;  /* 0x00000069bbbb7223 */ /* 0x180fe2000001087c */
[-CC-:B------:R-:W-:Y:S01]  /*18c90*/  FFMA.FTZ R175, R175, R105.reuse, -R124.reuse ;  /* 0x00000069afaf7223 */ /* 0x180fe2000001087c */
[-CC-:B------:R-:W-:Y:S03]  /*18ca0*/  FFMA.FTZ R188, R173, R105.reuse, -R124.reuse ;  /* 0x00000069adbc7223 */ /* 0x180fe6000001087c */
[----:B------:R-:W4:Y:S01]  /*18cb0*/  MUFU.EX2 R3, R3 ;  /* 0x0000000300037308 */ /* 0x000f220000000800 */
[-CC-:B------:R-:W-:Y:S01]  /*18cc0*/  FFMA.FTZ R151, R151, R105.reuse, -R124.reuse ;  /* 0x0000006997977223 */ /* 0x180fe2000001087c */
[-C--:B------:R-:W-:Y:S01]  /*18cd0*/  FFMA.FTZ R186, R131, R105.reuse, -R124 ;  /* 0x0000006983ba7223 */ /* 0x080fe2000001087c */
[-CC-:B------:R-:W-:Y:S01]  /*18ce0*/  FFMA.FTZ R121, R121, R105.reuse, -R130.reuse ;  /* 0x0000006979797223 */ /* 0x180fe20000010882 */
[-CC-:B------:R-:W-:Y:S01]  /*18cf0*/  FFMA.FTZ R128, R128, R105.reuse, -R130.reuse ;  /* 0x0000006980807223 */ /* 0x180fe20000010882 */
[-C--:B------:R-:W-:Y:S01]  /*18d00*/  FFMA.FTZ R119, R119, R105.reuse, -R130 ;  /* 0x0000006977777223 */ /* 0x080fe20000010882 */
        /* <DEDUP_REMOVED lines=72> */
[----:B------:R-:W-:Y:S01]  /*19190*/  ISETP.GT.AND P0, PT, R169, R148, PT ;  /* 0x00000094a900720c */ /* 0x000fe20003f04270 */
[----:B------:R-:W-:Y:S01]  /*191a0*/  FFMA.FTZ R120, R3, R174, R120 ;  /* 0x000000ae03787223 */ /* 0x000fe20000010078 */
        /* <DEDUP_REMOVED lines=176> */
.L_x_14849:
        /* <DEDUP_REMOVED lines=11> */
.L_x_14878:
        /* <DEDUP_REMOVED lines=181> */
.L_x_14859:
[----:B------:R-:W-:Y:S05]  /*1a8b0*/  BSYNC.RECONVERGENT B0 ;  /* 0x0000000000007941 */ /* 0x000fea0003800200 */
.L_x_14858:
        /* <DEDUP_REMOVED lines=32> */
.L_x_14861:
[----:B------:R-:W-:Y:S05]  /*1aac0*/  BSYNC.RECONVERGENT B0 ;  /* 0x0000000000007941 */ /* 0x000fea0003800200 */
.L_x_14860:
        /* <DEDUP_REMOVED lines=12> */
.L_x_14863:
[----:B------:R-:W-:Y:S05]  /*1ab90*/  BSYNC.RECONVERGENT B0 ;  /* 0x0000000000007941 */ /* 0x000fea0003800200 */
.L_x_14862:
        /* <DEDUP_REMOVED lines=11> */
.L_x_14865:
[----:B------:R-:W-:Y:S05]  /*1ac50*/  BSYNC.RECONVERGENT B0 ;  /* 0x0000000000007941 */ /* 0x000fea0003800200 */
.L_x_14864:
        /* <DEDUP_REMOVED lines=11> */
.L_x_14867:
[----:B------:R-:W-:Y:S05]  /*1ad10*/  BSYNC.RECONVERGENT B0 ;  /* 0x0000000000007941 */ /* 0x000fea0003800200 */
.L_x_14866:
        /* <DEDUP_REMOVED lines=10> */
.L_x_14869:
[----:B------:R-:W-:Y:S05]  /*1adc0*/  BSYNC.RECONVERGENT B0 ;  /* 0x0000000000007941 */ /* 0x000fea0003800200 */
.L_x_14868:
        /* <DEDUP_REMOVED lines=10> */
.L_x_14871:
[----:B------:R-:W-:Y:S05]  /*1ae70*/  BSYNC.RECONVERGENT B0 ;  /* 0x0000000000007941 */ /* 0x000fea0003800200 */
.L_x_14870:
        /* <DEDUP_REMOVED lines=10> */
.L_x_14873:
[----:B------:R-:W-:Y:S05]  /*1af20*/  BSYNC.RECONVERGENT B0 ;  /* 0x0000000000007941 */ /* 0x000fea0003800200 */
.L_x_14872:
[----:B------:R-:W-:-:S04]  /*1af30*/  MOV R155, 0x0 ;  /* 0x00000000009b7802 */ /* 0x000fc80000000f00 */
[----:B-12345:R-:W-:Y:S05]  /*1af40*/  @P3 RET.REL.NODEC R154 `(_ZN5flash24flash_fwd_splitkv_kernelI23Flash_fwd_kernel_traitsILi128ELi64ELi64ELi4ELb0ELb0EN7cutlass6half_tE19Flash_kernel_traitsILi128ELi64ELi64ELi4ES3_EELb0ELb1ELb1ELb0ELb0ELb1ELb1ELb1EEEvNS_16Flash_fwd_paramsE) ;  /* 0xfffffe509a2c3950 */ /* 0x03efea0003c3ffff */
[-C--:B------:R-:W-:Y:S01]  /*1af50*/  ISETP.GE.AND P2, PT, R69, R102.reuse, PT ;  /* 0x000000664500720c */ /* 0x080fe20003f46270 */
[----:B------:R-:W-:Y:S01]  /*1af60*/  IMAD.MOV.U32 R155, RZ, RZ, 0x0 ;  /* 0x00000000ff9b7424 */ /* 0x000fe200078e00ff */
[----:B------:R-:W-:-:S11]  /*1af70*/  ISETP.GE.AND P0, PT, R71, R102, PT ;  /* 0x000000664700720c */ /* 0x000fd60003f06270 */
[----:B------:R-:W-:-:S04]  /*1af80*/  @!P2 LEA R2, P1, R73, R76, 0x2 ;  /* 0x0000004c4902a211 */ /* 0x000fc800078210ff */
[----:B------:R-:W-:-:S05]  /*1af90*/  @!P2 LEA.HI.X R3, R73, R77, R68, 0x2, P1 ;  /* 0x0000004d4903a211 */ /* 0x000fca00008f1444 */
[----:B------:R1:W-:Y:S02]  /*1afa0*/  @!P2 ST.E.128 desc[UR4][R2.64+0x7000], R36 ;  /* 0x007000240200a985 */ /* 0x0003e4000c101d04 */
[----:B-1----:R-:W-:Y:S05]  /*1afb0*/  @P0 RET.REL.NODEC R154 `(_ZN5flash24flash_fwd_splitkv_kernelI23Flash_fwd_kernel_traitsILi128ELi64ELi64ELi4ELb0ELb0EN7cutlass6half_tE19Flash_kernel_traitsILi128ELi64ELi64ELi4ES3_EELb0ELb1ELb1ELb0ELb0ELb1ELb1ELb1EEEvNS_16Flash_fwd_paramsE) ;  /* 0xfffffe509a100950 */ /* 0x002fea0003c3ffff */
[----:B------:R-:W-:Y:S01]  /*1afc0*/  LEA R2, P0, R73, R76, 0x2 ;  /* 0x0000004c49027211 */ /* 0x000fe200078010ff */
[----:B------:R-:W-:-:S03]  /*1afd0*/  IMAD.MOV.U32 R155, RZ, RZ, 0x0 ;  /* 0x00000000ff9b7424 */ /* 0x000fc600078e00ff */
[----:B------:R-:W-:-:S05]  /*1afe0*/  LEA.HI.X R3, R73, R77, R68, 0x2, P0 ;  /* 0x0000004d49037211 */ /* 0x000fca00000f1444 */
[----:B------:R1:W-:Y:S02]  /*1aff0*/  ST.E.128 desc[UR4][R2.64+0x7100], R4 ;  /* 0x0071000402007985 */ /* 0x0003e4000c101d04 */
[----:B-1----:R-:W-:Y:S05]  /*1b000*/  RET.REL.NODEC R154 `(_ZN5flash24flash_fwd_splitkv_kernelI23Flash_fwd_kernel_traitsILi128ELi64ELi64ELi4ELb0ELb0EN7cutlass6half_tE19Flash_kernel_traitsILi128ELi64ELi64ELi4ES3_EELb0ELb1ELb1ELb0ELb0ELb1ELb1ELb1EEEvNS_16Flash_fwd_paramsE) ;  /* 0xfffffe4c9afc7950 */ /* 0x002fea0003c3ffff */
.L_x_14857:
[----:B------:R-:W-:Y:S01]  /*1b010*/  MOV R7, 0x2 ;  /* 0x0000000200077802 */ /* 0x000fe20000000f00 */
[----:B------:R-:W-:Y:S01]  /*1b020*/  IMAD.MOV.U32 R6, RZ, RZ, -0x1 ;  /* 0xffffffffff067424 */ /* 0x000fe200078e00ff */
[----:B------:R-:W-:-:S07]  /*1b030*/  MOV R4, 0x1f ;  /* 0x0000001f00047802 */ /* 0x000fce0000000f00 */
[----:B-1---5:R-:W-:Y:S05]  /*1b040*/  WARPSYNC.COLLECTIVE R6, `(.L_x_14874) ;  /* 0x0000000006087348 */ /* 0x022fea0003c00000 */
[----:B------:R2:W3:Y:S02]  /*1b050*/  SHFL.BFLY P0, R9, R176, R7, R4 ;  /* 0x0c000007b0097389 */ /* 0x0004e40000000004 */
[----:B-123-5:R-:W-:Y:S05]  /*1b060*/  ENDCOLLECTIVE ;  /* 0x000000000000791b */ /* 0x02efea0003800000 */
.L_x_14874:
[----:B------:R-:W-:Y:S02]  /*1b070*/  MOV R5, R9 ;  /* 0x0000000900057202 */ /* 0x000fe40000000f00 */
[----:B------:R-:W-:-:S03]  /*1b080*/  MOV R7, 0x1 ;  /* 0x0000000100077802 */ /* 0x000fc60000000f00 */
[----:B------:R-:W-:-:S04]  /*1b090*/  FADD.FTZ R10, R5, R176 ;  /* 0x000000b0050a7221 */ /* 0x000fc80000010000 */
[----:B------:R-:W-:-:S07]  /*1b0a0*/  IMAD.MOV.U32 R176, RZ, RZ, R10 ;  /* 0x000000ffffb07224 */ /* 0x000fce00078e000a */
[----:B------:R-:W-:Y:S05]  /*1b0b0*/  WARPSYNC.COLLECTIVE R6, `(.L_x_14875) ;  /* 0x0000000006087348 */ /* 0x000fea0003c00000 */
[----:B------:R1:W2:Y:S02]  /*1b0c0*/  SHFL.BFLY P0, R9, R176, R7, R4 ;  /* 0x0c000007b0097389 */ /* 0x0002a40000000004 */
[----:B-12---:R-:W-:Y:S05]  /*1b0d0*/  ENDCOLLECTIVE ;  /* 0x000000000000791b */ /* 0x006fea0003800000 */
.L_x_14875:
[----:B------:R-:W-:Y:S01]  /*1b0e0*/  MOV R176, R174 ;  /* 0x000000ae00b07202 */ /* 0x000fe20000000f00 */
[----:B------:R-:W-:Y:S01]  /*1b0f0*/  IMAD.MOV.U32 R5, RZ, RZ, R9 ;  /* 0x000000ffff057224 */ /* 0x000fe200078e0009 */
[----:B------:R-:W-:-:S03]  /*1b100*/  MOV R7, 0x2 ;  /* 0x0000000200077802 */ /* 0x000fc60000000f00 */
[----:B------:R-:W-:-:S07]  /*1b110*/  FADD.FTZ R5, R10, R5 ;  /* 0x000000050a057221 */ /* 0x000fce0000010000 */
[----:B------:R-:W-:Y:S05]  /*1b120*/  WARPSYNC.COLLECTIVE R6, `(.L_x_14876) ;  /* 0x0000000006087348 */ /* 0x000fea0003c00000 */
[----:B------:R1:W2:Y:S02]  /*1b130*/  SHFL.BFLY P0, R9, R176, R7, R4 ;  /* 0x0c000007b0097389 */ /* 0x0002a40000000004 */
[----:B-12---:R-:W-:Y:S05]  /*1b140*/  ENDCOLLECTIVE ;  /* 0x000000000000791b */ /* 0x006fea0003800000 */
.L_x_14876:
[----:B------:R-:W-:Y:S01]  /*1b150*/  FADD.FTZ R8, R9, R174 ;  /* 0x000000ae09087221 */ /* 0x000fe20000010000 */
[----:B------:R-:W-:-:S03]  /*1b160*/  MOV R7, 0x1 ;  /* 0x0000000100077802 */ /* 0x000fc60000000f00 */
[----:B------:R-:W-:-:S07]  /*1b170*/  IMAD.MOV.U32 R176, RZ, RZ, R8 ;  /* 0x000000ffffb07224 */ /* 0x000fce00078e0008 */
[----:B------:R-:W-:Y:S05]  /*1b180*/  WARPSYNC.COLLECTIVE R6, `(.L_x_14877) ;  /* 0x0000000006087348 */ /* 0x000fea0003c00000 */
[----:B------:R1:W2:Y:S02]  /*1b190*/  SHFL.BFLY P0, R9, R176, R7, R4 ;  /* 0x0c000007b0097389 */ /* 0x0002a40000000004 */
[----:B-12---:R-:W-:Y:S05]  /*1b1a0*/  ENDCOLLECTIVE ;  /* 0x000000000000791b */ /* 0x006fea0003800000 */
.L_x_14877:
[----:B------:R-:W-:Y:S01]  /*1b1b0*/  MOV R11, R9 ;  /* 0x00000009000b7202 */ /* 0x000fe20000000f00 */
[----:B------:R-:W-:Y:S06]  /*1b1c0*/  BRA `(.L_x_14878) ;  /* 0xffffffe800e47947 */ /* 0x000fec000383ffff */
.L_x_14879:
        /* <DEDUP_REMOVED lines=11> */
.L_x_15011:


//--------------------- .nv.shared._ZN5flash32flash_fwd_splitkv_combine_kernelI23Flash_fwd_kernel_traitsILi128ELi64ELi128ELi4ELb0ELb0EN7cutlass6half_tE19Flash_kernel_traitsILi128ELi64ELi128ELi4ES3_EELi4ELi7ELb0EEEvNS_16Flash_fwd_paramsE --------------------------
	.section	.nv.shared._ZN5flash32flash_fwd_splitkv_combine_kernelI23Flash_fwd_kernel_traitsILi128ELi64ELi128ELi4ELb0ELb0EN7cutlass6half_tE19Flash_kernel_traitsILi128ELi64ELi128ELi4ES3_EELi4ELi7ELb0EEEvNS_16Flash_fwd_paramsE,"aw",@nobits
	.sectionflags	@""
	.align	16
.nv.shared._ZN5flash32flash_fwd_splitkv_combine_kernelI23Flash_fwd_kernel_traitsILi128ELi64ELi128ELi4ELb0ELb0EN7cutlass6half_tE19Flash_kernel_traitsILi128ELi64ELi128ELi4ES3_EELi4ELi7ELb0EEEvNS_16Flash_fwd_paramsE:
	.zero		3584


//--------------------- .nv.shared.reserved.0     --------------------------
	.section	.nv.shared.reserved.0,"aw",@nobits
	.weak		__nv_reservedSMEM_offset_0_alias
	.size		__nv_reservedSMEM_offset_0_alias, 0, 64
	.other		__nv_reservedSMEM_offset_0_alias,@"STO_CUDA_RESERVED_SHARED STV_DEFAULT"
__nv_reservedSMEM_offset_0_alias:
	.zero		0
	.zero		64


//--------------------- .nv.global                --------------------------
	.section	.nv.global,"aw",@nobits
.nv.global:
	.type		_ZN72_INTERNAL_39745854_36_flash_fwd_split_hdim128_fp16_sm80_cu_60c5005d_38924cute1_E,@object
	.size		_ZN72_INTERNAL_39745854_36_flash_fwd_split_hdim128_fp16_sm80_cu_60c5005d_38924cute1_E,(_ZN72_INTERNAL_39745854_36_flash_fwd_split_hdim128_fp16_sm80_cu_60c5005d_38924cuda3std3__45__cpo6cbeginE - _ZN72_INTERNAL_39745854_36_flash_fwd_split_hdim128_fp16_sm80_cu_60c5005d_38924cute1_E)
_ZN72_INTERNAL_39745854_36_flash_fwd_split_hdim128_fp16_sm80_cu_60c5005d_38924cute1_E:
	.zero		1
	.type		_ZN72_INTERNAL_39745854_36_flash_fwd_split_hdim128_fp16_sm80_cu_60c5005d_38924cuda3std3__45__cpo6cbeginE,@object
	.size		_ZN72_INTERNAL_39745854_36_flash_fwd_split_hdim128_fp16_sm80_cu_60c5005d_38924cuda3std3__45__cpo6cbeginE,(_ZN72_INTERNAL_39745854_36_flash_fwd_split_hdim128_fp16_sm80_cu_60c5005d_38924cuda3std3__48in_placeE - _ZN72_INTERNAL_39745854_36_flash_fwd_split_hdim128_fp16_sm80_cu_60c5005d_38924cuda3std3__45__cpo6cbeginE)
_ZN72_INTERNAL_39745854_36_flash_fwd_split_hdim128_fp16_sm80_cu_60c5005d_38924cuda3std3__45__cpo6cbeginE:
	.zero		1
	.type		_ZN72_INTERNAL_39745854_36_flash_fwd_split_hdim128_fp16_sm80_cu_60c5005d_38924cuda3std3__48in_placeE,@object
	.size		_ZN72_INTERNAL_39745854_36_flash_fwd_split_hdim128_fp16_sm80_cu_60c5005d_38924cuda3std3__48in_placeE,(_ZN72_INTERNAL_39745854_36_flash_fwd_split_hdim128_fp16_sm80_cu_60c5005d_38924cuda3std6ranges3__45__cpo9iter_moveE - _ZN72_INTERNAL_39745854_36_flash_fwd_split_hdim128_fp16_sm80_cu_60c5005d_38924cuda3std3__48in_placeE)
_ZN72_INTERNAL_39745854_36_flash_fwd_split_hdim128_fp16_sm80_cu_60c5005d_38924cuda3std3__48in_placeE:
	.zero		1
	.type		_ZN72_INTERNAL_39745854_36_flash_fwd_split_hdim128_fp16_sm80_cu_60c5005d_38924cuda3std6ranges3__45__cpo9iter_moveE,@object
	.size		_ZN72_INTERNAL_39745854_36_flash_fwd_split_hdim128_fp16_sm80_cu_60c5005d_38924cuda3std6ranges3__45__cpo9iter_moveE,(_ZN72_INTERNAL_39745854_36_flash_fwd_split_hdim128_fp16_sm80_cu_60c5005d_38924cuda3std3__45__cpo5beginE - _ZN72_INTERNAL_39745854_36_flash_fwd_split_hdim128_fp16_sm80_cu_60c5005d_38924cuda3std6ranges3__45__cpo9iter_moveE)
_ZN72_INTERNAL_39745854_36_flash_fwd_split_hdim128_fp16_sm80_cu_60c5005d_38924cuda3std6ranges3__45__cpo9iter_moveE:
	.zero		1
	.type		_ZN72_INTERNAL_39745854_36_flash_fwd_split_hdim128_fp16_sm80_cu_60c5005d_38924cuda3std3__45__cpo5beginE,@object
	.size		_ZN72_INTERNAL_39745854_36_flash_fwd_split_hdim128_fp16_sm80_cu_60c5005d_38924cuda3std3__45__cpo5beginE,(_ZN72_INTERNAL_39745854_36_flash_fwd_split_hdim128_fp16_sm80_cu_60c5005d_38924cuda3std3__474_GLOBAL__N__39745854_36_flash_fwd_split_hdim128_fp16_sm80_cu_60c5005d_38926ignoreE - _ZN72_INTERNAL_39745854_36_flash_fwd_split_hdim128_fp16_sm80_cu_60c5005d_38924cuda3std3__45__cpo5beginE)
_ZN72_INTERNAL_39745854_36_flash_fwd_split_hdim128_fp16_sm80_cu_60c5005d_38924cuda3std3__45__cpo5beginE:
	.zero		1
	.type		_ZN72_INTERNAL_39745854_36_flash_fwd_split_hdim128_fp16_sm80_cu_60c5005d_38924cuda3std3__474_GLOBAL__N__39745854_36_flash_fwd_split_hdim128_fp16_sm80_cu_60c5005d_38926ignoreE,@object
	.size		_ZN72_INTERNAL_39745854_36_flash_fwd_split_hdim128_fp16_sm80_cu_60c5005d_38924cuda3std3__474_GLOBAL__N__39745854_36_flash_fwd_split_hdim128_fp16_sm80_cu_60c5005d_38926ignoreE,(_ZN72_INTERNAL_39745854_36_flash_fwd_split_hdim128_fp16_sm80_cu_60c5005d_38924cute7productE - _ZN72_INTERNAL_39745854_36_flash_fwd_split_hdim128_fp16_sm80_cu_60c5005d_38924cuda3std3__474_GLOBAL__N__39745854_36_flash_fwd_split_hdim128_fp16_sm80_cu_60c5005d_38926ignoreE)
_ZN72_INTERNAL_39745854_36_flash_fwd_split_hdim128_fp16_sm80_cu_60c5005d_38924cuda3std3__474_GLOBAL__N__39745854_36_flash_fwd_split_hdim128_fp16_sm80_cu_60c5005d_38926ignoreE:
	.zero		1
	.type		_ZN72_INTERNAL_39745854_36_flash_fwd_split_hdim128_fp16_sm80_cu_60c5005d_38924cute7productE,@object
	.size		_ZN72_INTERNAL_39745854_36_flash_fwd_split_hdim128_fp16_sm80_cu_60c5005d_38924cute7productE,(_ZN72_INTERNAL_39745854_36_flash_fwd_split_hdim128_fp16_sm80_cu_60c5005d_38924cuda3std3__45__cpo3endE - _ZN72_INTERNAL_39745854_36_flash_fwd_split_hdim128_fp16_sm80_cu_60c5005d_38924cute7productE)
_ZN72_INTERNAL_39745854_36_flash_fwd_split_hdim128_fp16_sm80_cu_60c5005d_38924cute7productE:
	.zero		1
	.type		_ZN72_INTERNAL_39745854_36_flash_fwd_split_hdim128_fp16_sm80_cu_60c5005d_38924cuda3std3__45__cpo3endE,@object
	.size		_ZN72_INTERNAL_39745854_36_flash_fwd_split_hdim128_fp16_sm80_cu_60c5005d_38924cuda3std3__45__cpo3endE,(_ZN72_INTERNAL_39745854_36_flash_fwd_split_hdim128_fp16_sm80_cu_60c5005d_38924cuda3std3__419piecewise_constructE - _ZN72_INTERNAL_39745854_36_flash_fwd_split_hdim128_fp16_sm80_cu_60c5005d_38924cuda3std3__45__cpo3endE)
_ZN72_INTERNAL_39745854_36_flash_fwd_split_hdim128_fp16_sm80_cu_60c5005d_38924cuda3std3__45__cpo3endE:
	.zero		1
	.type		_ZN72_INTERNAL_39745854_36_flash_fwd_split_hdim128_fp16_sm80_cu_60c5005d_38924cuda3std3__419piecewise_constructE,@object
	.size		_ZN72_INTERNAL_39745854_36_flash_fwd_split_hdim128_fp16_sm80_cu_60c5005d_38924cuda3std3__419piecewise_constructE,(_ZN72_INTERNAL_39745854_36_flash_fwd_split_hdim128_fp16_sm80_cu_60c5005d_38924cuda3std3__45__cpo4cendE - _ZN72_INTERNAL_39745854_36_flash_fwd_split_hdim128_fp16_sm80_cu_60c5005d_38924cuda3std3__419piecewise_constructE)
_ZN72_INTERNAL_39745854_36_flash_fwd_split_hdim128_fp16_sm80_cu_60c5005d_38924cuda3std3__419piecewise_constructE:
	.zero		1
	.type		_ZN72_INTERNAL_39745854_36_flash_fwd_split_hdim128_fp16_sm80_cu_60c5005d_38924cuda3std3__45__cpo4cendE,@object
	.size		_ZN72_INTERNAL_39745854_36_flash_fwd_split_hdim128_fp16_sm80_cu_60c5005d_38924cuda3std3__45__cpo4cendE,(_ZN72_INTERNAL_39745854_36_flash_fwd_split_hdim128_fp16_sm80_cu_60c5005d_38924cuda3std6ranges3__45__cpo4swapE - _ZN72_INTERNAL_39745854_36_flash_fwd_split_hdim128_fp16_sm80_cu_60c5005d_38924cuda3std3__45__cpo4cendE)
_ZN72_INTERNAL_39745854_36_flash_fwd_split_hdim128_fp16_sm80_cu_60c5005d_38924cuda3std3__45__cpo4cendE:
	.zero		1
	.type		_ZN72_INTERNAL_39745854_36_flash_fwd_split_hdim128_fp16_sm80_cu_60c5005d_38924cuda3std6ranges3__45__cpo4swapE,@object
	.size		_ZN72_INTERNAL_39745854_36_flash_fwd_split_hdim128_fp16_sm80_cu_60c5005d_38924cuda3std6ranges3__45__cpo4swapE,(.L_7 - _ZN72_INTERNAL_39745854_36_flash_fwd_split_hdim128_fp16_sm80_cu_60c5005d_38924cuda3std6ranges3__45__cpo4swapE)
_ZN72_INTERNAL_39745854_36_flash_fwd_split_hdim128_fp16_sm80_cu_60c5005d_38924cuda3std6ranges3__45__cpo4swapE:
	.zero		1
.L_7:


//--------------------- .nv.shared._ZN5flash32flash_fwd_splitkv_combine_kernelI23Flash_fwd_kernel_traitsILi128ELi64ELi128ELi4ELb0ELb0EN7cutlass6half_tE19Flash_kernel_traitsILi128ELi64ELi128ELi4ES3_EELi4ELi6ELb0EEEvNS_16Flash_fwd_paramsE --------------------------
	.section	.nv.shared._ZN5flash32flash_fwd_splitkv_combine_kernelI23Flash_fwd_kernel_traitsILi128ELi64ELi128ELi4ELb0ELb0EN7cutlass6half_tE19Flash_kernel_traitsILi128ELi64ELi128ELi4ES3_EELi4ELi6ELb0EEEvNS_16Flash_fwd_paramsE,"aw",@nobits
	.sectionflags	@""
	.align	16
.nv.shared._ZN5flash32flash_fwd_splitkv_combine_kernelI23Flash_fwd_kernel_traitsILi128ELi64ELi128ELi4ELb0ELb0EN7cutlass6half_tE19Flash_kernel_traitsILi128ELi64ELi128ELi4ES3_EELi4ELi6ELb0EEEvNS_16Flash_fwd_paramsE:
	.zero		2304


//--------------------- .nv.shared._ZN5flash32flash_fwd_splitkv_combine_kernelI23Flash_fwd_kernel_traitsILi128ELi64ELi128ELi4ELb0ELb0EN7cutlass6half_tE19Flash_kernel_traitsILi128ELi64ELi128ELi4ES3_EELi4ELi5ELb0EEEvNS_16Flash_fwd_paramsE --------------------------
	.section	.nv.shared._ZN5flash32flash_fwd_splitkv_combine_kernelI23Flash_fwd_kernel_traitsILi128ELi64ELi128ELi4ELb0ELb0EN7cutlass6half_tE19Flash_kernel_traitsILi128ELi64ELi128ELi4ES3_EELi4ELi5ELb0EEEvNS_16Flash_fwd_paramsE,"aw",@nobits
	.sectionflags	@""
	.align	16
.nv.shared._ZN5flash32flash_fwd_splitkv_combine_kernelI23Flash_fwd_kernel_traitsILi128ELi64ELi128ELi4ELb0ELb0EN7cutlass6half_tE19Flash_kernel_traitsILi128ELi64ELi128ELi4ES3_EELi4ELi5ELb0EEEvNS_16Flash_fwd_paramsE:
	.zero		1664


//--------------------- .nv.shared._ZN5flash32flash_fwd_splitkv_combine_kernelI23Flash_fwd_kernel_traitsILi128ELi64ELi128ELi4ELb0ELb0EN7cutlass6half_tE19Flash_kernel_traitsILi128ELi64ELi128ELi4ES3_EELi4ELi4ELb0EEEvNS_16Flash_fwd_paramsE --------------------------
	.section	.nv.shared._ZN5flash32flash_fwd_splitkv_combine_kernelI23Flash_fwd_kernel_traitsILi128ELi64ELi128ELi4ELb0ELb0EN7cutlass6half_tE19Flash_kernel_traitsILi128ELi64ELi128ELi4ES3_EELi4ELi4ELb0EEEvNS_16Flash_fwd_paramsE,"aw",@nobits
	.sectionflags	@""
	.align	16
.nv.shared._ZN5flash32flash_fwd_splitkv_combine_kernelI23Flash_fwd_kernel_traitsILi128ELi64ELi128ELi4ELb0ELb0EN7cutlass6half_tE19Flash_kernel_traitsILi128ELi64ELi128ELi4ES3_EELi4ELi4ELb0EEEvNS_16Flash_fwd_paramsE:
	.zero		1344


//--------------------- .nv.shared._ZN5flash32flash_fwd_splitkv_combine_kernelI23Flash_fwd_kernel_traitsILi128ELi64ELi128ELi4ELb0ELb0EN7cutlass6half_tE19Flash_kernel_traitsILi128ELi64ELi128ELi4ES3_EELi4ELi3ELb0EEEvNS_16Flash_fwd_paramsE --------------------------
	.section	.nv.shared._ZN5flash32flash_fwd_splitkv_combine_kernelI23Flash_fwd_kernel_traitsILi128ELi64ELi128ELi4ELb0ELb0EN7cutlass6half_tE19Flash_kernel_traitsILi128ELi64ELi128ELi4ES3_EELi4ELi3ELb0EEEvNS_16Flash_fwd_paramsE,"aw",@nobits
	.sectionflags	@""
	.align	16
.nv.shared._ZN5flash32flash_fwd_splitkv_combine_kernelI23Flash_fwd_kernel_traitsILi128ELi64ELi128ELi4ELb0ELb0EN7cutlass6half_tE19Flash_kernel_traitsILi128ELi64ELi128ELi4ES3_EELi4ELi3ELb0EEEvNS_16Flash_fwd_paramsE:
	.zero		1184


//--------------------- .nv.shared._ZN5flash32flash_fwd_splitkv_combine_kernelI23Flash_fwd_kernel_traitsILi128ELi64ELi128ELi4ELb0ELb0EN7cutlass6half_tE19Flash_kernel_traitsILi128ELi64ELi128ELi4ES3_EELi4ELi2ELb0EEEvNS_16Flash_fwd_paramsE --------------------------
	.section	.nv.shared._ZN5flash32flash_fwd_splitkv_combine_kernelI23Flash_fwd_kernel_traitsILi128ELi64ELi128ELi4ELb0ELb0EN7cutlass6half_tE19Flash_kernel_traitsILi128ELi64ELi128ELi4ES3_EELi4ELi2ELb0EEEvNS_16Flash_fwd_paramsE,"aw",@nobits
	.sectionflags	@""
	.align	16
.nv.shared._ZN5flash32flash_fwd_splitkv_combine_kernelI23Flash_fwd_kernel_traitsILi128ELi64ELi128ELi4ELb0ELb0EN7cutlass6half_tE19Flash_kernel_traitsILi128ELi64ELi128ELi4ES3_EELi4ELi2ELb0EEEvNS_16Flash_fwd_paramsE:
	.zero		1104


//--------------------- .nv.shared._ZN5flash32flash_fwd_splitkv_combine_kernelI23Flash_fwd_kernel_traitsILi128ELi64ELi128ELi4ELb0ELb0EN7cutlass6half_tE19Flash_kernel_traitsILi128ELi64ELi128ELi4ES3_EELi4ELi1ELb0EEEvNS_16Flash_fwd_paramsE --------------------------
	.section	.nv.shared._ZN5flash32flash_fwd_splitkv_combine_kernelI23Flash_fwd_kernel_traitsILi128ELi64ELi128ELi4ELb0ELb0EN7cutlass6half_tE19Flash_kernel_traitsILi128ELi64ELi128ELi4ES3_EELi4ELi1ELb0EEEvNS_16Flash_fwd_paramsE,"aw",@nobits
	.sectionflags	@""
	.align	16
.nv.shared._ZN5flash32flash_fwd_splitkv_combine_kernelI23Flash_fwd_kernel_traitsILi128ELi64ELi128ELi4ELb0ELb0EN7cutlass6half_tE19Flash_kernel_traitsILi128ELi64ELi128ELi4ES3_EELi4ELi1ELb0EEEvNS_16Flash_fwd_paramsE:
	.zero		1072


//--------------------- .nv.shared._ZN5flash32flash_fwd_splitkv_combine_kernelI23Flash_fwd_kernel_traitsILi128ELi64ELi128ELi4ELb0ELb0EN7cutlass6half_tE19Flash_kernel_traitsILi128ELi64ELi128ELi4ES3_EELi4ELi7ELb1EEEvNS_16Flash_fwd_paramsE --------------------------
	.section	.nv.shared._ZN5flash32flash_fwd_splitkv_combine_kernelI23Flash_fwd_kernel_traitsILi128ELi64ELi128ELi4ELb0ELb0EN7cutlass6half_tE19Flash_kernel_traitsILi128ELi64ELi128ELi4ES3_EELi4ELi7ELb1EEEvNS_16Flash_fwd_paramsE,"aw",@nobits
	.sectionflags	@""
	.align	16
.nv.shared._ZN5flash32flash_fwd_splitkv_combine_kernelI23Flash_fwd_kernel_traitsILi128ELi64ELi128ELi4ELb0ELb0EN7cutlass6half_tE19Flash_kernel_traitsILi128ELi64ELi128ELi4ES3_EELi4ELi7ELb1EEEvNS_16Flash_fwd_paramsE:
	.zero		3584


//--------------------- .nv.shared._ZN5flash32flash_fwd_splitkv_combine_kernelI23Flash_fwd_kernel_traitsILi128ELi64ELi128ELi4ELb0ELb0EN7cutlass6half_tE19Flash_kernel_traitsILi128ELi64ELi128ELi4ES3_EELi4ELi6ELb1EEEvNS_16Flash_fwd_paramsE --------------------------
	.section	.nv.shared._ZN5flash32flash_fwd_splitkv_combine_kernelI23Flash_fwd_kernel_traitsILi128ELi64ELi128ELi4ELb0ELb0EN7cutlass6half_tE19Flash_kernel_traitsILi128ELi64ELi128ELi4ES3_EELi4ELi6ELb1EEEvNS_16Flash_fwd_paramsE,"aw",@nobits
	.sectionflags	@""
	.align	16
.nv.shared._ZN5flash32flash_fwd_splitkv_combine_kernelI23Flash_fwd_kernel_traitsILi128ELi64ELi128ELi4ELb0ELb0EN7cutlass6half_tE19Flash_kernel_traitsILi128ELi64ELi128ELi4ES3_EELi4ELi6ELb1EEEvNS_16Flash_fwd_paramsE:
	.zero		2304


//--------------------- .nv.shared._ZN5flash32flash_fwd_splitkv_combine_kernelI23Flash_fwd_kernel_traitsILi128ELi64ELi128ELi4ELb0ELb0EN7cutlass6half_tE19Flash_kernel_traitsILi128ELi64ELi128ELi4ES3_EELi4ELi5ELb1EEEvNS_16Flash_fwd_paramsE --------------------------
	.section	.nv.shared._ZN5flash32flash_fwd_splitkv_combine_kernelI23Flash_fwd_kernel_traitsILi128ELi64ELi128ELi4ELb0ELb0EN7cutlass6half_tE19Flash_kernel_traitsILi128ELi64ELi128ELi4ES3_EELi4ELi5ELb1EEEvNS_16Flash_fwd_paramsE,"aw",@nobits
	.sectionflags	@""
	.align	16
.nv.shared._ZN5flash32flash_fwd_splitkv_combine_kernelI23Flash_fwd_kernel_traitsILi128ELi64ELi128ELi4ELb0ELb0EN7cutlass6half_tE19Flash_kernel_traitsILi128ELi64ELi128ELi4ES3_EELi4ELi5ELb1EEEvNS_16Flash_fwd_paramsE:
	.zero		1664


//--------------------- .nv.shared._ZN5flash32flash_fwd_splitkv_combine_kernelI23Flash_fwd_kernel_traitsILi128ELi64ELi128ELi4ELb0ELb0EN7cutlass6half_tE19Flash_kernel_traitsILi128ELi64ELi128ELi4ES3_EELi4ELi4ELb1EEEvNS_16Flash_fwd_paramsE --------------------------
	.section	.nv.shared._ZN5flash32flash_fwd_splitkv_combine_kernelI23Flash_fwd_kernel_traitsILi128ELi64ELi128ELi4ELb0ELb0EN7cutlass6half_tE19Flash_kernel_traitsILi128ELi64ELi128ELi4ES3_EELi4ELi4ELb1EEEvNS_16Flash_fwd_paramsE,"aw",@nobits
	.sectionflags	@""
	.align	16
.nv.shared._ZN5flash32flash_fwd_splitkv_combine_kernelI23Flash_fwd_kernel_traitsILi128ELi64ELi128ELi4ELb0ELb0EN7cutlass6half_tE19Flash_kernel_traitsILi128ELi64ELi128ELi4ES3_EELi4ELi4ELb1EEEvNS_16Flash_fwd_paramsE:
	.zero		1344


//--------------------- .nv.shared._ZN5flash32flash_fwd_splitkv_combine_kernelI23Flash_fwd_kernel_traitsILi128ELi64ELi128ELi4ELb0ELb0EN7cutlass6half_tE19Flash_kernel_traitsILi128ELi64ELi128ELi4ES3_EELi4ELi3ELb1EEEvNS_16Flash_fwd_paramsE --------------------------
	.section	.nv.shared._ZN5flash32flash_fwd_splitkv_combine_kernelI23Flash_fwd_kernel_traitsILi128ELi64ELi128ELi4ELb0ELb0EN7cutlass6half_tE19Flash_kernel_traitsILi128ELi64ELi128ELi4ES3_EELi4ELi3ELb1EEEvNS_16Flash_fwd_paramsE,"aw",@nobits
	.sectionflags	@""
	.align	16
.nv.shared._ZN5flash32flash_fwd_splitkv_combine_kernelI23Flash_fwd_kernel_traitsILi128ELi64ELi128ELi4ELb0ELb0EN7cutlass6half_tE19Flash_kernel_traitsILi128ELi64ELi128ELi4ES3_EELi4ELi3ELb1EEEvNS_16Flash_fwd_paramsE:
	.zero		1184


//--------------------- .nv.shared._ZN5flash32flash_fwd_splitkv_combine_kernelI23Flash_fwd_kernel_traitsILi128ELi64ELi128ELi4ELb0ELb0EN7cutlass6half_tE19Flash_kernel_traitsILi128ELi64ELi128ELi4ES3_EELi4ELi2ELb1EEEvNS_16Flash_fwd_paramsE --------------------------
	.section	.nv.shared._ZN5flash32flash_fwd_splitkv_combine_kernelI23Flash_fwd_kernel_traitsILi128ELi64ELi128ELi4ELb0ELb0EN7cutlass6half_tE19Flash_kernel_traitsILi128ELi64ELi128ELi4ES3_EELi4ELi2ELb1EEEvNS_16Flash_fwd_paramsE,"aw",@nobits
	.sectionflags	@""
	.align	16
.nv.shared._ZN5flash32flash_fwd_splitkv_combine_kernelI23Flash_fwd_kernel_traitsILi128ELi64ELi128ELi4ELb0ELb0EN7cutlass6half_tE19Flash_kernel_traitsILi128ELi64ELi128ELi4ES3_EELi4ELi2ELb1EEEvNS_16Flash_fwd_paramsE:
	.zero		1104


//--------------------- .nv.shared._ZN5flash32flash_fwd_splitkv_combine_kernelI23Flash_fwd_kernel_traitsILi128ELi64ELi128ELi4ELb0ELb0EN7cutlass6half_tE19Flash_kernel_traitsILi128ELi64ELi128ELi4ES3_EELi4ELi1ELb1EEEvNS_16Flash_fwd_paramsE --------------------------
	.section	.nv.shared._ZN5flash32flash_fwd_splitkv_combine_kernelI23Flash_fwd_kernel_traitsILi128ELi64ELi128ELi4ELb0ELb0EN7cutlass6half_tE19Flash_kernel_traitsILi128ELi64ELi128ELi4ES3_EELi4ELi1ELb1EEEvNS_16Flash_fwd_paramsE,"aw",@nobits
	.sectionflags	@""
	.align	16
.nv.shared._ZN5flash32flash_fwd_splitkv_combine_kernelI23Flash_fwd_kernel_traitsILi128ELi64ELi128ELi4ELb0ELb0EN7cutlass6half_tE19Flash_kernel_traitsILi128ELi64ELi128ELi4ES3_EELi4ELi1ELb1EEEvNS_16Flash_fwd_paramsE:
	.zero		1072


//--------------------- .nv.shared._ZN5flash24flash_fwd_splitkv_kernelI23Flash_fwd_kernel_traitsILi128ELi64ELi128ELi4ELb0ELb0EN7cutlass6half_tE19Flash_kernel_traitsILi128ELi64ELi128ELi4ES3_EELb0ELb0ELb0ELb0ELb1ELb0ELb0ELb0EEEvNS_16Flash_fwd_paramsE --------------------------
	.section	.nv.shared._ZN5flash24flash_fwd_splitkv_kernelI23Flash_fwd_kernel_traitsILi128ELi64ELi128ELi4ELb0ELb0EN7cutlass6half_tE19Flash_kernel_traitsILi128ELi64ELi128ELi4ES3_EELb0ELb0ELb0ELb0ELb1ELb0ELb0ELb0EEEvNS_16Flash_fwd_paramsE,"aw",@nobits
	.sectionflags	@""
	.align	16
	.zero		1024


//--------------------- .nv.shared._ZN5flash24flash_fwd_splitkv_kernelI23Flash_fwd_kernel_traitsILi128ELi64ELi128ELi4ELb0ELb0EN7cutlass6half_tE19Flash_kernel_traitsILi128ELi64ELi128ELi4ES3_EELb0ELb0ELb0ELb0ELb1ELb1ELb0ELb0EEEvNS_16Flash_fwd_paramsE --------------------------
	.section	.nv.shared._ZN5flash24flash_fwd_splitkv_kernelI23Flash_fwd_kernel_traitsILi128ELi64ELi128ELi4ELb0ELb0EN7cutlass6half_tE19Flash_kernel_traitsILi128ELi64ELi128ELi4ES3_EELb0ELb0ELb0ELb0ELb1ELb1ELb0ELb0EEEvNS_16Flash_fwd_paramsE,"aw",@nobits
	.sectionflags	@""
	.align	16
	.zero		1024


//--------------------- .nv.shared._ZN5flash24flash_fwd_splitkv_kernelI23Flash_fwd_kernel_traitsILi128ELi64ELi128ELi4ELb0ELb0EN7cutlass6half_tE19Flash_kernel_traitsILi128ELi64ELi128ELi4ES3_EELb0ELb0ELb0ELb0ELb1ELb0ELb1ELb0EEEvNS_16Flash_fwd_paramsE --------------------------
	.section	.nv.shared._ZN5flash24flash_fwd_splitkv_kernelI23Flash_fwd_kernel_traitsILi128ELi64ELi128ELi4ELb0ELb0EN7cutlass6half_tE19Flash_kernel_traitsILi128ELi64ELi128ELi4ES3_EELb0ELb0ELb0ELb0ELb1ELb0ELb1ELb0EEEvNS_16Flash_fwd_paramsE,"aw",@nobits
	.sectionflags	@""
	.align	16
	.zero		1024


//--------------------- .nv.shared._ZN5flash24flash_fwd_splitkv_kernelI23Flash_fwd_kernel_traitsILi128ELi64ELi128ELi4ELb0ELb0EN7cutlass6half_tE19Flash_kernel_traitsILi128ELi64ELi128ELi4ES3_EELb0ELb0ELb0ELb0ELb1ELb1ELb1ELb0EEEvNS_16Flash_fwd_paramsE --------------------------
	.section	.nv.shared._ZN5flash24flash_fwd_splitkv_kernelI23Flash_fwd_kernel_traitsILi128ELi64ELi128ELi4ELb0ELb0EN7cutlass6half_tE19Flash_kernel_traitsILi128ELi64ELi128ELi4ES3_EELb0ELb0ELb0ELb0ELb1ELb1ELb1ELb0EEEvNS_16Flash_fwd_paramsE,"aw",@nobits
	.sectionflags	@""
	.align	16
	.zero		1024


//--------------------- .nv.shared._ZN5flash24flash_fwd_splitkv_kernelI23Flash_fwd_kernel_traitsILi128ELi64ELi128ELi4ELb0ELb0EN7cutlass6half_tE19Flash_kernel_traitsILi128ELi64ELi128ELi4ES3_EELb0ELb0ELb0ELb0ELb0ELb0ELb0ELb0EEEvNS_16Flash_fwd_paramsE --------------------------
	.section	.nv.shared._ZN5flash24flash_fwd_splitkv_kernelI23Flash_fwd_kernel_traitsILi128ELi64ELi128ELi4ELb0ELb0EN7cutlass6half_tE19Flash_kernel_traitsILi128ELi64ELi128ELi4ES3_EELb0ELb0ELb0ELb0ELb0ELb0ELb0ELb0EEEvNS_16Flash_fwd_paramsE,"aw",@nobits
	.sectionflags	@""
	.align	16
	.zero		1024


//--------------------- .nv.shared._ZN5flash24flash_fwd_splitkv_kernelI23Flash_fwd_kernel_traitsILi128ELi64ELi128ELi4ELb0ELb0EN7cutlass6half_tE19Flash_kernel_traitsILi128ELi64ELi128ELi4ES3_EELb0ELb0ELb0ELb0ELb0ELb1ELb0ELb0EEEvNS_16Flash_fwd_paramsE --------------------------
	.section	.nv.shared._ZN5flash24flash_fwd_splitkv_kernelI23Flash_fwd_kernel_traitsILi128ELi64ELi128ELi4ELb0ELb0EN7cutlass6half_tE19Flash_kernel_traitsILi128ELi64ELi128ELi4ES3_EELb0ELb0ELb0ELb0ELb0ELb1ELb0ELb0EEEvNS_16Flash_fwd_paramsE,"aw",@nobits
	.sectionflags	@""
	.align	16
	.zero		1024


//--------------------- .nv.shared._ZN5flash24flash_fwd_splitkv_kernelI23Flash_fwd_kernel_traitsILi128ELi64ELi128ELi4ELb0ELb0EN7cutlass6half_tE19Flash_kernel_traitsILi128ELi64ELi128ELi4ES3_EELb0ELb0ELb0ELb0ELb0ELb0ELb0ELb1EEEvNS_16Flash_fwd_paramsE --------------------------
	.section	.nv.shared._ZN5flash24flash_fwd_splitkv_kernelI23Flash_fwd_kernel_traitsILi128ELi64ELi128ELi4ELb0ELb0EN7cutlass6half_tE19Flash_kernel_traitsILi128ELi64ELi128ELi4ES3_EELb0ELb0ELb0ELb0ELb0ELb0ELb0ELb1EEEvNS_16Flash_fwd_paramsE,"aw",@nobits
	.sectionflags	@""
	.align	16
	.zero		1024


//--------------------- .nv.shared._ZN5flash24flash_fwd_splitkv_kernelI23Flash_fwd_kernel_traitsILi128ELi64ELi128ELi4ELb0ELb0EN7cutlass6half_tE19Flash_kernel_traitsILi128ELi64ELi128ELi4ES3_EELb0ELb0ELb0ELb0ELb0ELb1ELb0ELb1EEEvNS_16Flash_fwd_paramsE --------------------------
	.section	.nv.shared._ZN5flash24flash_fwd_splitkv_kernelI23Flash_fwd_kernel_traitsILi128ELi64ELi128ELi4ELb0ELb0EN7cutlass6half_tE19Flash_kernel_traitsILi128ELi64ELi128ELi4ES3_EELb0ELb0ELb0ELb0ELb0ELb1ELb0ELb1EEEvNS_16Flash_fwd_paramsE,"aw",@nobits
	.sectionflags	@""
	.align	16
	.zero		1024


//--------------------- .nv.shared._ZN5flash24flash_fwd_splitkv_kernelI23Flash_fwd_kernel_traitsILi128ELi64ELi128ELi4ELb0ELb0EN7cutlass6half_tE19Flash_kernel_traitsILi128ELi64ELi128ELi4ES3_EELb0ELb0ELb0ELb0ELb0ELb0ELb1ELb0EEEvNS_16Flash_fwd_paramsE --------------------------
	.section	.nv.shared._ZN5flash24flash_fwd_splitkv_kernelI23Flash_fwd_kernel_traitsILi128ELi64ELi128ELi4ELb0ELb0EN7cutlass6half_tE19Flash_kernel_traitsILi128ELi64ELi128ELi4ES3_EELb0ELb0ELb0ELb0ELb0ELb0ELb1ELb0EEEvNS_16Flash_fwd_paramsE,"aw",@nobits
	.sectionflags	@""
	.align	16
	.zero		1024


//--------------------- .nv.shared._ZN5flash24flash_fwd_splitkv_kernelI23Flash_fwd_kernel_traitsILi128ELi64ELi128ELi4ELb0ELb0EN7cutlass6half_tE19Flash_kernel_traitsILi128ELi64ELi128ELi4ES3_EELb0ELb0ELb0ELb0ELb0ELb1ELb1ELb0EEEvNS_16Flash_fwd_paramsE --------------------------
	.section	.nv.shared._ZN5flash24flash_fwd_splitkv_kernelI23Flash_fwd_kernel_traitsILi128ELi64ELi128ELi4ELb0ELb0EN7cutlass6half_tE19Flash_kernel_traitsILi128ELi64ELi128ELi4ES3_EELb0ELb0ELb0ELb0ELb0ELb1ELb1ELb0EEEvNS_16Flash_fwd_paramsE,"aw",@nobits
	.sectionflags	@""
	.align	16
	.zero		1024


//--------------------- .nv.shared._ZN5flash24flash_fwd_splitkv_kernelI23Flash_fwd_kernel_traitsILi128ELi64ELi128ELi4ELb0ELb0EN7cutlass6half_tE19Flash_kernel_traitsILi128ELi64ELi128ELi4ES3_EELb0ELb0ELb0ELb0ELb0ELb0ELb1ELb1EEEvNS_16Flash_fwd_paramsE --------------------------
	.section	.nv.shared._ZN5flash24flash_fwd_splitkv_kernelI23Flash_fwd_kernel_traitsILi128ELi64ELi128ELi4ELb0ELb0EN7cutlass6half_tE19Flash_kernel_traitsILi128ELi64ELi128ELi4ES3_EELb0ELb0ELb0ELb0ELb0ELb0ELb1ELb1EEEvNS_16Flash_fwd_paramsE,"aw",@nobits
	.sectionflags	@""
	.align	16
	.zero		1024


//--------------------- .nv.shared._ZN5flash24flash_fwd_splitkv_kernelI23Flash_fwd_kernel_traitsILi128ELi64ELi128ELi4ELb0ELb0EN7cutlass6half_tE19Flash_kernel_traitsILi128ELi64ELi128ELi4ES3_EELb0ELb0ELb0ELb0ELb0ELb1ELb1ELb1EEEvNS_16Flash_fwd_paramsE --------------------------
	.section	.nv.shared._ZN5flash24flash_fwd_splitkv_kernelI23Flash_fwd_kernel_traitsILi128ELi64ELi128ELi4ELb0ELb0EN7cutlass6half_tE19Flash_kernel_traitsILi128ELi64ELi128ELi4ES3_EELb0ELb0ELb0ELb0ELb0ELb1ELb1ELb1EEEvNS_16Flash_fwd_paramsE,"aw",@nobits
	.sectionflags	@""
	.align	16
	.zero		1024


//--------------------- .nv.shared._ZN5flash24flash_fwd_splitkv_kernelI23Flash_fwd_kernel_traitsILi128ELi64ELi128ELi4ELb0ELb0EN7cutlass6half_tE19Flash_kernel_traitsILi128ELi64ELi128ELi4ES3_EELb0ELb1ELb0ELb0ELb0ELb0ELb0ELb0EEEvNS_16Flash_fwd_paramsE --------------------------
	.section	.nv.shared._ZN5flash24flash_fwd_splitkv_kernelI23Flash_fwd_kernel_traitsILi128ELi64ELi128ELi4ELb0ELb0EN7cutlass6half_tE19Flash_kernel_traitsILi128ELi64ELi128ELi4ES3_EELb0ELb1ELb0ELb0ELb0ELb0ELb0ELb0EEEvNS_16Flash_fwd_paramsE,"aw",@nobits
	.sectionflags	@""
	.align	16
	.zero		1024


//--------------------- .nv.shared._ZN5flash24flash_fwd_splitkv_kernelI23Flash_fwd_kernel_traitsILi128ELi64ELi128ELi4ELb0ELb0EN7cutlass6half_tE19Flash_kernel_traitsILi128ELi64ELi128ELi4ES3_EELb0ELb1ELb0ELb0ELb0ELb1ELb0ELb0EEEvNS_16Flash_fwd_paramsE --------------------------
	.section	.nv.shared._ZN5flash24flash_fwd_splitkv_kernelI23Flash_fwd_kernel_traitsILi128ELi64ELi128ELi4ELb0ELb0EN7cutlass6half_tE19Flash_kernel_traitsILi128ELi64ELi128ELi4ES3_EELb0ELb1ELb0ELb0ELb0ELb1ELb0ELb0EEEvNS_16Flash_fwd_paramsE,"aw",@nobits
	.sectionflags	@""
	.align	16
	.zero		1024


//--------------------- .nv.shared._ZN5flash24flash_fwd_splitkv_kernelI23Flash_fwd_kernel_traitsILi128ELi64ELi128ELi4ELb0ELb0EN7cutlass6half_tE19Flash_kernel_traitsILi128ELi64ELi128ELi4ES3_EELb0ELb1ELb0ELb0ELb0ELb0ELb0ELb1EEEvNS_16Flash_fwd_paramsE --------------------------
	.section	.nv.shared._ZN5flash24flash_fwd_splitkv_kernelI23Flash_fwd_kernel_traitsILi128ELi64ELi128ELi4ELb0ELb0EN7cutlass6half_tE19Flash_kernel_traitsILi128ELi64ELi128ELi4ES3_EELb0ELb1ELb0ELb0ELb0ELb0ELb0ELb1EEEvNS_16Flash_fwd_paramsE,"aw",@nobits
	.sectionflags	@""
	.align	16
	.zero		1024


//--------------------- .nv.shared._ZN5flash24flash_fwd_splitkv_kernelI23Flash_fwd_kernel_traitsILi128ELi64ELi128ELi4ELb0ELb0EN7cutlass6half_tE19Flash_kernel_traitsILi128ELi64ELi128ELi4ES3_EELb0ELb1ELb0ELb0ELb0ELb1ELb0ELb1EEEvNS_16Flash_fwd_paramsE --------------------------
	.section	.nv.shared._ZN5flash24flash_fwd_splitkv_kernelI23Flash_fwd_kernel_traitsILi128ELi64ELi128ELi4ELb0ELb0EN7cutlass6half_tE19Flash_kernel_traitsILi128ELi64ELi128ELi4ES3_EELb0ELb1ELb0ELb0ELb0ELb1ELb0ELb1EEEvNS_16Flash_fwd_paramsE,"aw",@nobits
	.sectionflags	@""
	.align	16
	.zero		1024


//--------------------- .nv.shared._ZN5flash24flash_fwd_splitkv_kernelI23Flash_fwd_kernel_traitsILi128ELi64ELi128ELi4ELb0ELb0EN7cutlass6half_tE19Flash_kernel_traitsILi128ELi64ELi128ELi4ES3_EELb0ELb1ELb0ELb0ELb0ELb0ELb1ELb0EEEvNS_16Flash_fwd_paramsE --------------------------
	.section	.nv.shared._ZN5flash24flash_fwd_splitkv_kernelI23Flash_fwd_kernel_traitsILi128ELi64ELi128ELi4ELb0ELb0EN7cutlass6half_tE19Flash_kernel_traitsILi128ELi64ELi128ELi4ES3_EELb0ELb1ELb0ELb0ELb0ELb0ELb1ELb0EEEvNS_16Flash_fwd_paramsE,"aw",@nobits
	.sectionflags	@""
	.align	16
	.zero		1024


//--------------------- .nv.shared._ZN5flash24flash_fwd_splitkv_kernelI23Flash_fwd_kernel_traitsILi128ELi64ELi128ELi4ELb0ELb0EN7cutlass6half_tE19Flash_kernel_traitsILi128ELi64ELi128ELi4ES3_EELb0ELb1ELb0ELb0ELb0ELb1ELb1ELb0EEEvNS_16Flash_fwd_paramsE --------------------------
	.section	.nv.shared._ZN5flash24flash_fwd_splitkv_kernelI23Flash_fwd_kernel_traitsILi128ELi64ELi128ELi4ELb0ELb0EN7cutlass6half_tE19Flash_kernel_traitsILi128ELi64ELi128ELi4ES3_EELb0ELb1ELb0ELb0ELb0ELb1ELb1ELb0EEEvNS_16Flash_fwd_paramsE,"aw",@nobits
	.sectionflags	@""
	.align	16
	.zero		1024


//--------------------- .nv.shared._ZN5flash24flash_fwd_splitkv_kernelI23Flash_fwd_kernel_traitsILi128ELi64ELi128ELi4ELb0ELb0EN7cutlass6half_tE19Flash_kernel_traitsILi128ELi64ELi128ELi4ES3_EELb0ELb1ELb0ELb0ELb0ELb0ELb1ELb1EEEvNS_16Flash_fwd_paramsE --------------------------
	.section	.nv.shared._ZN5flash24flash_fwd_splitkv_kernelI23Flash_fwd_kernel_traitsILi128ELi64ELi128ELi4ELb0ELb0EN7cutlass6half_tE19Flash_kernel_traitsILi128ELi64ELi128ELi4ES3_EELb0ELb1ELb0ELb0ELb0ELb0ELb1ELb1EEEvNS_16Flash_fwd_paramsE,"aw",@nobits
	.sectionflags	@""
	.align	16
	.zero		1024


//--------------------- .nv.shared._ZN5flash24flash_fwd_splitkv_kernelI23Flash_fwd_kernel_traitsILi128ELi64ELi128ELi4ELb0ELb0EN7cutlass6half_tE19Flash_kernel_traitsILi128ELi64ELi128ELi4ES3_EELb0ELb1ELb0ELb0ELb0ELb1ELb1ELb1EEEvNS_16Flash_fwd_paramsE --------------------------
	.section	.nv.shared._ZN5flash24flash_fwd_splitkv_kernelI23Flash_fwd_kernel_traitsILi128ELi64ELi128ELi4ELb0ELb0EN7cutlass6half_tE19Flash_kernel_traitsILi128ELi64ELi128ELi4ES3_EELb0ELb1ELb0ELb0ELb0ELb1ELb1ELb1EEEvNS_16Flash_fwd_paramsE,"aw",@nobits
	.sectionflags	@""
	.align	16
	.zero		1024


//--------------------- .nv.shared._ZN5flash24flash_fwd_splitkv_kernelI23Flash_fwd_kernel_traitsILi128ELi64ELi128ELi4ELb0ELb0EN7cutlass6half_tE19Flash_kernel_traitsILi128ELi64ELi128ELi4ES3_EELb0ELb0ELb0ELb1ELb1ELb0ELb0ELb0EEEvNS_16Flash_fwd_paramsE --------------------------
	.section	.nv.shared._ZN5flash24flash_fwd_splitkv_kernelI23Flash_fwd_kernel_traitsILi128ELi64ELi128ELi4ELb0ELb0EN7cutlass6half_tE19Flash_kernel_traitsILi128ELi64ELi128ELi4ES3_EELb0ELb0ELb0ELb1ELb1ELb0ELb0ELb0EEEvNS_16Flash_fwd_paramsE,"aw",@nobits
	.sectionflags	@""
	.align	16
	.zero		1024


//--------------------- .nv.shared._ZN5flash24flash_fwd_splitkv_kernelI23Flash_fwd_kernel_traitsILi128ELi64ELi128ELi4ELb0ELb0EN7cutlass6half_tE19Flash_kernel_traitsILi128ELi64ELi128ELi4ES3_EELb0ELb0ELb0ELb1ELb1ELb1ELb0ELb0EEEvNS_16Flash_fwd_paramsE --------------------------
	.section	.nv.shared._ZN5flash24flash_fwd_splitkv_kernelI23Flash_fwd_kernel_traitsILi128ELi64ELi128ELi4ELb0ELb0EN7cutlass6half_tE19Flash_kernel_traitsILi128ELi64ELi128ELi4ES3_EELb0ELb0ELb0ELb1ELb1ELb1ELb0ELb0EEEvNS_16Flash_fwd_paramsE,"aw",@nobits
	.sectionflags	@""
	.align	16
	.zero		1024


//--------------------- .nv.shared._ZN5flash24flash_fwd_splitkv_kernelI23Flash_fwd_kernel_traitsILi128ELi64ELi128ELi4ELb0ELb0EN7cutlass6half_tE19Flash_kernel_traitsILi128ELi64ELi128ELi4ES3_EELb0ELb0ELb1ELb0ELb0ELb0ELb0ELb0EEEvNS_16Flash_fwd_paramsE --------------------------
	.section	.nv.shared._ZN5flash24flash_fwd_splitkv_kernelI23Flash_fwd_kernel_traitsILi128ELi64ELi128ELi4ELb0ELb0EN7cutlass6half_tE19Flash_kernel_traitsILi128ELi64ELi128ELi4ES3_EELb0ELb0ELb1ELb0ELb0ELb0ELb0ELb0EEEvNS_16Flash_fwd_paramsE,"aw",@nobits
	.sectionflags	@""
	.align	16
	.zero		1024


//--------------------- .nv.shared._ZN5flash24flash_fwd_splitkv_kernelI23Flash_fwd_kernel_traitsILi128ELi64ELi128ELi4ELb0ELb0EN7cutlass6half_tE19Flash_kernel_traitsILi128ELi64ELi128ELi4ES3_EELb0ELb0ELb1ELb0ELb0ELb1ELb0ELb0EEEvNS_16Flash_fwd_paramsE --------------------------
	.section	.nv.shared._ZN5flash24flash_fwd_splitkv_kernelI23Flash_fwd_kernel_traitsILi128ELi64ELi128ELi4ELb0ELb0EN7cutlass6half_tE19Flash_kernel_traitsILi128ELi64ELi128ELi4ES3_EELb0ELb0ELb1ELb0ELb0ELb1ELb0ELb0EEEvNS_16Flash_fwd_paramsE,"aw",@nobits
	.sectionflags	@""
	.align	16
	.zero		1024


//--------------------- .nv.shared._ZN5flash24flash_fwd_splitkv_kernelI23Flash_fwd_kernel_traitsILi128ELi64ELi128ELi4ELb0ELb0EN7cutlass6half_tE19Flash_kernel_traitsILi128ELi64ELi128ELi4ES3_EELb0ELb0ELb0ELb0ELb1ELb0ELb0ELb1EEEvNS_16Flash_fwd_paramsE --------------------------
	.section	.nv.shared._ZN5flash24flash_fwd_splitkv_kernelI23Flash_fwd_kernel_traitsILi128ELi64ELi128ELi4ELb0ELb0EN7cutlass6half_tE19Flash_kernel_traitsILi128ELi64ELi128ELi4ES3_EELb0ELb0ELb0ELb0ELb1ELb0ELb0ELb1EEEvNS_16Flash_fwd_paramsE,"aw",@nobits
	.sectionflags	@""
	.align	16
	.zero		1024


//--------------------- .nv.shared._ZN5flash24flash_fwd_splitkv_kernelI23Flash_fwd_kernel_traitsILi128ELi64ELi128ELi4ELb0ELb0EN7cutlass6half_tE19Flash_kernel_traitsILi128ELi64ELi128ELi4ES3_EELb0ELb0ELb0ELb0ELb1ELb1ELb0ELb1EEEvNS_16Flash_fwd_paramsE --------------------------
	.section	.nv.shared._ZN5flash24flash_fwd_splitkv_kernelI23Flash_fwd_kernel_traitsILi128ELi64ELi128ELi4ELb0ELb0EN7cutlass6half_tE19Flash_kernel_traitsILi128ELi64ELi128ELi4ES3_EELb0ELb0ELb0ELb0ELb1ELb1ELb0ELb1EEEvNS_16Flash_fwd_paramsE,"aw",@nobits
	.sectionflags	@""
	.align	16
	.zero		1024


//--------------------- .nv.shared._ZN5flash24flash_fwd_splitkv_kernelI23Flash_fwd_kernel_traitsILi128ELi64ELi128ELi4ELb0ELb0EN7cutlass6half_tE19Flash_kernel_traitsILi128ELi64ELi128ELi4ES3_EELb0ELb0ELb1ELb0ELb0ELb0ELb0ELb1EEEvNS_16Flash_fwd_paramsE --------------------------
	.section	.nv.shared._ZN5flash24flash_fwd_splitkv_kernelI23Flash_fwd_kernel_traitsILi128ELi64ELi128ELi4ELb0ELb0EN7cutlass6half_tE19Flash_kernel_traitsILi128ELi64ELi128ELi4ES3_EELb0ELb0ELb1ELb0ELb0ELb0ELb0ELb1EEEvNS_16Flash_fwd_paramsE,"aw",@nobits
	.sectionflags	@""
	.align	16
	.zero		1024


//--------------------- .nv.shared._ZN5flash24flash_fwd_splitkv_kernelI23Flash_fwd_kernel_traitsILi128ELi64ELi128ELi4ELb0ELb0EN7cutlass6half_tE19Flash_kernel_traitsILi128ELi64ELi128ELi4ES3_EELb0ELb0ELb1ELb0ELb0ELb1ELb0ELb1EEEvNS_16Flash_fwd_paramsE --------------------------
	.section	.nv.shared._ZN5flash24flash_fwd_splitkv_kernelI23Flash_fwd_kernel_traitsILi128ELi64ELi128ELi4ELb0ELb0EN7cutlass6half_tE19Flash_kernel_traitsILi128ELi64ELi128ELi4ES3_EELb0ELb0ELb1ELb0ELb0ELb1ELb0ELb1EEEvNS_16Flash_fwd_paramsE,"aw",@nobits
	.sectionflags	@""
	.align	16
	.zero		1024


//--------------------- .nv.shared._ZN5flash24flash_fwd_splitkv_kernelI23Flash_fwd_kernel_traitsILi128ELi64ELi128ELi4ELb0ELb0EN7cutlass6half_tE19Flash_kernel_traitsILi128ELi64ELi128ELi4ES3_EELb0ELb0ELb0ELb1ELb1ELb0ELb1ELb0EEEvNS_16Flash_fwd_paramsE --------------------------
	.section	.nv.shared._ZN5flash24flash_fwd_splitkv_kernelI23Flash_fwd_kernel_traitsILi128ELi64ELi128ELi4ELb0ELb0EN7cutlass6half_tE19Flash_kernel_traitsILi128ELi64ELi128ELi4ES3_EELb0ELb0ELb0ELb1ELb1ELb0ELb1ELb0EEEvNS_16Flash_fwd_paramsE,"aw",@nobits
	.sectionflags	@""
	.align	16
	.zero		1024


//--------------------- .nv.shared._ZN5flash24flash_fwd_splitkv_kernelI23Flash_fwd_kernel_traitsILi128ELi64ELi128ELi4ELb0ELb0EN7cutlass6half_tE19Flash_kernel_traitsILi128ELi64ELi128ELi4ES3_EELb0ELb0ELb0ELb1ELb1ELb1ELb1ELb0EEEvNS_16Flash_fwd_paramsE --------------------------
	.section	.nv.shared._ZN5flash24flash_fwd_splitkv_kernelI23Flash_fwd_kernel_traitsILi128ELi64ELi128ELi4ELb0ELb0EN7cutlass6half_tE19Flash_kernel_traitsILi128ELi64ELi128ELi4ES3_EELb0ELb0ELb0ELb1ELb1ELb1ELb1ELb0EEEvNS_16Flash_fwd_paramsE,"aw",@nobits
	.sectionflags	@""
	.align	16
	.zero		1024


//--------------------- .nv.shared._ZN5flash24flash_fwd_splitkv_kernelI23Flash_fwd_kernel_traitsILi128ELi64ELi128ELi4ELb0ELb0EN7cutlass6half_tE19Flash_kernel_traitsILi128ELi64ELi128ELi4ES3_EELb0ELb0ELb1ELb0ELb0ELb0ELb1ELb0EEEvNS_16Flash_fwd_paramsE --------------------------
	.section	.nv.shared._ZN5flash24flash_fwd_splitkv_kernelI23Flash_fwd_kernel_traitsILi128ELi64ELi128ELi4ELb0ELb0EN7cutlass6half_tE19Flash_kernel_traitsILi128ELi64ELi128ELi4ES3_EELb0ELb0ELb1ELb0ELb0ELb0ELb1ELb0EEEvNS_16Flash_fwd_paramsE,"aw",@nobits
	.sectionflags	@""
	.align	16
	.zero		1024


//--------------------- .nv.shared._ZN5flash24flash_fwd_splitkv_kernelI23Flash_fwd_kernel_traitsILi128ELi64ELi128ELi4ELb0ELb0EN7cutlass6half_tE19Flash_kernel_traitsILi128ELi64ELi128ELi4ES3_EELb0ELb0ELb1ELb0ELb0ELb1ELb1ELb0EEEvNS_16Flash_fwd_paramsE --------------------------
	.section	.nv.shared._ZN5flash24flash_fwd_splitkv_kernelI23Flash_fwd_kernel_traitsILi128ELi64ELi128ELi4ELb0ELb0EN7cutlass6half_tE19Flash_kernel_traitsILi128ELi64ELi128ELi4ES3_EELb0ELb0ELb1ELb0ELb0ELb1ELb1ELb0EEEvNS_16Flash_fwd_paramsE,"aw",@nobits
	.sectionflags	@""
	.align	16
	.zero		1024


//--------------------- .nv.shared._ZN5flash24flash_fwd_splitkv_kernelI23Flash_fwd_kernel_traitsILi128ELi64ELi128ELi4ELb0ELb0EN7cutlass6half_tE19Flash_kernel_traitsILi128ELi64ELi128ELi4ES3_EELb0ELb0ELb0ELb0ELb1ELb0ELb1ELb1EEEvNS_16Flash_fwd_paramsE --------------------------
	.section	.nv.shared._ZN5flash24flash_fwd_splitkv_kernelI23Flash_fwd_kernel_traitsILi128ELi64ELi128ELi4ELb0ELb0EN7cutlass6half_tE19Flash_kernel_traitsILi128ELi64ELi128ELi4ES3_EELb0ELb0ELb0ELb0ELb1ELb0ELb1ELb1EEEvNS_16Flash_fwd_paramsE,"aw",@nobits
	.sectionflags	@""
	.align	16
	.zero		1024


//--------------------- .nv.shared._ZN5flash24flash_fwd_splitkv_kernelI23Flash_fwd_kernel_traitsILi128ELi64ELi128ELi4ELb0ELb0EN7cutlass6half_tE19Flash_kernel_traitsILi128ELi64ELi128ELi4ES3_EELb0ELb0ELb0ELb0ELb1ELb1ELb1ELb1EEEvNS_16Flash_fwd_paramsE --------------------------
	.section	.nv.shared._ZN5flash24flash_fwd_splitkv_kernelI23Flash_fwd_kernel_traitsILi128ELi64ELi128ELi4ELb0ELb0EN7cutlass6half_tE19Flash_kernel_traitsILi128ELi64ELi128ELi4ES3_EELb0ELb0ELb0ELb0ELb1ELb1ELb1ELb1EEEvNS_16Flash_fwd_paramsE,"aw",@nobits
	.sectionflags	@""
	.align	16
	.zero		1024


//--------------------- .nv.shared._ZN5flash24flash_fwd_splitkv_kernelI23Flash_fwd_kernel_traitsILi128ELi64ELi128ELi4ELb0ELb0EN7cutlass6half_tE19Flash_kernel_traitsILi128ELi64ELi128ELi4ES3_EELb0ELb0ELb1ELb0ELb0ELb0ELb1ELb1EEEvNS_16Flash_fwd_paramsE --------------------------
	.section	.nv.shared._ZN5flash24flash_fwd_splitkv_kernelI23Flash_fwd_kernel_traitsILi128ELi64ELi128ELi4ELb0ELb0EN7cutlass6half_tE19Flash_kernel_traitsILi128ELi64ELi128ELi4ES3_EELb0ELb0ELb1ELb0ELb0ELb0ELb1ELb1EEEvNS_16Flash_fwd_paramsE,"aw",@nobits
	.sectionflags	@""
	.align	16
	.zero		1024


//--------------------- .nv.shared._ZN5flash24flash_fwd_splitkv_kernelI23Flash_fwd_kernel_traitsILi128ELi64ELi128ELi4ELb0ELb0EN7cutlass6half_tE19Flash_kernel_traitsILi128ELi64ELi128ELi4ES3_EELb0ELb0ELb1ELb0ELb0ELb1ELb1ELb1EEEvNS_16Flash_fwd_paramsE --------------------------
	.section	.nv.shared._ZN5flash24flash_fwd_splitkv_kernelI23Flash_fwd_kernel_traitsILi128ELi64ELi128ELi4ELb0ELb0EN7cutlass6half_tE19Flash_kernel_traitsILi128ELi64ELi128ELi4ES3_EELb0ELb0ELb1ELb0ELb0ELb1ELb1ELb1EEEvNS_16Flash_fwd_paramsE,"aw",@nobits
	.sectionflags	@""
	.align	16
	.zero		1024


//--------------------- .nv.shared._ZN5flash24flash_fwd_splitkv_kernelI23Flash_fwd_kernel_traitsILi128ELi64ELi128ELi4ELb0ELb0EN7cutlass6half_tE19Flash_kernel_traitsILi128ELi64ELi128ELi4ES3_EELb0ELb1ELb0ELb0ELb1ELb0ELb0ELb0EEEvNS_16Flash_fwd_paramsE --------------------------
	.section	.nv.shared._ZN5flash24flash_fwd_splitkv_kernelI23Flash_fwd_kernel_traitsILi128ELi64ELi128ELi4ELb0ELb0EN7cutlass6half_tE19Flash_kernel_traitsILi128ELi64ELi128ELi4ES3_EELb0ELb1ELb0ELb0ELb1ELb0ELb0ELb0EEEvNS_16Flash_fwd_paramsE,"aw",@nobits
	.sectionflags	@""
	.align	16
	.zero		1024


//--------------------- .nv.shared._ZN5flash24flash_fwd_splitkv_kernelI23Flash_fwd_kernel_traitsILi128ELi64ELi128ELi4ELb0ELb0EN7cutlass6half_tE19Flash_kernel_traitsILi128ELi64ELi128ELi4ES3_EELb0ELb1ELb0ELb0ELb1ELb1ELb0ELb0EEEvNS_16Flash_fwd_paramsE --------------------------
	.section	.nv.shared._ZN5flash24flash_fwd_splitkv_kernelI23Flash_fwd_kernel_traitsILi128ELi64ELi128ELi4ELb0ELb0EN7cutlass6half_tE19Flash_kernel_traitsILi128ELi64ELi128ELi4ES3_EELb0ELb1ELb0ELb0ELb1ELb1ELb0ELb0EEEvNS_16Flash_fwd_paramsE,"aw",@nobits
	.sectionflags	@""
	.align	16
	.zero		1024


//--------------------- .nv.shared._ZN5flash24flash_fwd_splitkv_kernelI23Flash_fwd_kernel_traitsILi128ELi64ELi128ELi4ELb0ELb0EN7cutlass6half_tE19Flash_kernel_traitsILi128ELi64ELi128ELi4ES3_EELb0ELb1ELb1ELb0ELb0ELb0ELb0ELb0EEEvNS_16Flash_fwd_paramsE --------------------------
	.section	.nv.shared._ZN5flash24flash_fwd_splitkv_kernelI23Flash_fwd_kernel_traitsILi128ELi64ELi128ELi4ELb0ELb0EN7cutlass6half_tE19Flash_kernel_traitsILi128ELi64ELi128ELi4ES3_EELb0ELb1ELb1ELb0ELb0ELb0ELb0ELb0EEEvNS_16Flash_fwd_paramsE,"aw",@nobits
	.sectionflags	@""
	.align	16
	.zero		1024


//--------------------- .nv.shared._ZN5flash24flash_fwd_splitkv_kernelI23Flash_fwd_kernel_traitsILi128ELi64ELi128ELi4ELb0ELb0EN7cutlass6half_tE19Flash_kernel_traitsILi128ELi64ELi128ELi4ES3_EELb0ELb1ELb1ELb0ELb0ELb1ELb0ELb0EEEvNS_16Flash_fwd_paramsE --------------------------
	.section	.nv.shared._ZN5flash24flash_fwd_splitkv_kernelI23Flash_fwd_kernel_traitsILi128ELi64ELi128ELi4ELb0ELb0EN7cutlass6half_tE19Flash_kernel_traitsILi128ELi64ELi128ELi4ES3_EELb0ELb1ELb1ELb0ELb0ELb1ELb0ELb0EEEvNS_16Flash_fwd_paramsE,"aw",@nobits
	.sectionflags	@""
	.align	16
	.zero		1024


//--------------------- .nv.shared._ZN5flash24flash_fwd_splitkv_kernelI23Flash_fwd_kernel_traitsILi128ELi64ELi128ELi4ELb0ELb0EN7cutlass6half_tE19Flash_kernel_traitsILi128ELi64ELi128ELi4ES3_EELb0ELb1ELb0ELb0ELb1ELb0ELb0ELb1EEEvNS_16Flash_fwd_paramsE --------------------------
	.section	.nv.shared._ZN5flash24flash_fwd_splitkv_kernelI23Flash_fwd_kernel_traitsILi128ELi64ELi128ELi4ELb0ELb0EN7cutlass6half_tE19Flash_kernel_traitsILi128ELi64ELi128ELi4ES3_EELb0ELb1ELb0ELb0ELb1ELb0ELb0ELb1EEEvNS_16Flash_fwd_paramsE,"aw",@nobits
	.sectionflags	@""
	.align	16
	.zero		1024


//--------------------- .nv.shared._ZN5flash24flash_fwd_splitkv_kernelI23Flash_fwd_kernel_traitsILi128ELi64ELi128ELi4ELb0ELb0EN7cutlass6half_tE19Flash_kernel_traitsILi128ELi64ELi128ELi4ES3_EELb0ELb1ELb0ELb0ELb1ELb1ELb0ELb1EEEvNS_16Flash_fwd_paramsE --------------------------
	.section	.nv.shared._ZN5flash24flash_fwd_splitkv_kernelI23Flash_fwd_kernel_traitsILi128ELi64ELi128ELi4ELb0ELb0EN7cutlass6half_tE19Flash_kernel_traitsILi128ELi64ELi128ELi4ES3_EELb0ELb1ELb0ELb0ELb1ELb1ELb0ELb1EEEvNS_16Flash_fwd_paramsE,"aw",@nobits
	.sectionflags	@""
	.align	16
	.zero		1024


//--------------------- .nv.shared._ZN5flash24flash_fwd_splitkv_kernelI23Flash_fwd_kernel_traitsILi128ELi64ELi128ELi4ELb0ELb0EN7cutlass6half_tE19Flash_kernel_traitsILi128ELi64ELi128ELi4ES3_EELb0ELb1ELb1ELb0ELb0ELb0ELb0ELb1EEEvNS_16Flash_fwd_paramsE --------------------------
	.section	.nv.shared._ZN5flash24flash_fwd_splitkv_kernelI23Flash_fwd_kernel_traitsILi128ELi64ELi128ELi4ELb0ELb0EN7cutlass6half_tE19Flash_kernel_traitsILi128ELi64ELi128ELi4ES3_EELb0ELb1ELb1ELb0ELb0ELb0ELb0ELb1EEEvNS_16Flash_fwd_paramsE,"aw",@nobits
	.sectionflags	@""
	.align	16
	.zero		1024


//--------------------- .nv.shared._ZN5flash24flash_fwd_splitkv_kernelI23Flash_fwd_kernel_traitsILi128ELi64ELi128ELi4ELb0ELb0EN7cutlass6half_tE19Flash_kernel_traitsILi128ELi64ELi128ELi4ES3_EELb0ELb1ELb1ELb0ELb0ELb1ELb0ELb1EEEvNS_16Flash_fwd_paramsE --------------------------
	.section	.nv.shared._ZN5flash24flash_fwd_splitkv_kernelI23Flash_fwd_kernel_traitsILi128ELi64ELi128ELi4ELb0ELb0EN7cutlass6half_tE19Flash_kernel_traitsILi128ELi64ELi128ELi4ES3_EELb0ELb1ELb1ELb0ELb0ELb1ELb0ELb1EEEvNS_16Flash_fwd_paramsE,"aw",@nobits
	.sectionflags	@""
	.align	16
	.zero		1024


//--------------------- .nv.shared._ZN5flash24flash_fwd_splitkv_kernelI23Flash_fwd_kernel_traitsILi128ELi64ELi128ELi4ELb0ELb0EN7cutlass6half_tE19Flash_kernel_traitsILi128ELi64ELi128ELi4ES3_EELb0ELb1ELb0ELb0ELb1ELb0ELb1ELb0EEEvNS_16Flash_fwd_paramsE --------------------------
	.section	.nv.shared._ZN5flash24flash_fwd_splitkv_kernelI23Flash_fwd_kernel_traitsILi128ELi64ELi128ELi4ELb0ELb0EN7cutlass6half_tE19Flash_kernel_traitsILi128ELi64ELi128ELi4ES3_EELb0ELb1ELb0ELb0ELb1ELb0ELb1ELb0EEEvNS_16Flash_fwd_paramsE,"aw",@nobits
	.sectionflags	@""
	.align	16
	.zero		1024


//--------------------- .nv.shared._ZN5flash24flash_fwd_splitkv_kernelI23Flash_fwd_kernel_traitsILi128ELi64ELi128ELi4ELb0ELb0EN7cutlass6half_tE19Flash_kernel_traitsILi128ELi64ELi128ELi4ES3_EELb0ELb1ELb0ELb0ELb1ELb1ELb1ELb0EEEvNS_16Flash_fwd_paramsE --------------------------
	.section	.nv.shared._ZN5flash24flash_fwd_splitkv_kernelI23Flash_fwd_kernel_traitsILi128ELi64ELi128ELi4ELb0ELb0EN7cutlass6half_tE19Flash_kernel_traitsILi128ELi64ELi128ELi4ES3_EELb0ELb1ELb0ELb0ELb1ELb1ELb1ELb0EEEvNS_16Flash_fwd_paramsE,"aw",@nobits
	.sectionflags	@""
	.align	16
	.zero		1024


//--------------------- .nv.shared._ZN5flash24flash_fwd_splitkv_kernelI23Flash_fwd_kernel_traitsILi128ELi64ELi128ELi4ELb0ELb0EN7cutlass6half_tE19Flash_kernel_traitsILi128ELi64ELi128ELi4ES3_EELb0ELb1ELb1ELb0ELb0ELb0ELb1ELb0EEEvNS_16Flash_fwd_paramsE --------------------------
	.section	.nv.shared._ZN5flash24flash_fwd_splitkv_kernelI23Flash_fwd_kernel_traitsILi128ELi64ELi128ELi4ELb0ELb0EN7cutlass6half_tE19Flash_kernel_traitsILi128ELi64ELi128ELi4ES3_EELb0ELb1ELb1ELb0ELb0ELb0ELb1ELb0EEEvNS_16Flash_fwd_paramsE,"aw",@nobits
	.sectionflags	@""
	.align	16
	.zero		1024


//--------------------- .nv.shared._ZN5flash24flash_fwd_splitkv_kernelI23Flash_fwd_kernel_traitsILi128ELi64ELi128ELi4ELb0ELb0EN7cutlass6half_tE19Flash_kernel_traitsILi128ELi64ELi128ELi4ES3_EELb0ELb1ELb1ELb0ELb0ELb1ELb1ELb0EEEvNS_16Flash_fwd_paramsE --------------------------
	.section	.nv.shared._ZN5flash24flash_fwd_splitkv_kernelI23Flash_fwd_kernel_traitsILi128ELi64ELi128ELi4ELb0ELb0EN7cutlass6half_tE19Flash_kernel_traitsILi128ELi64ELi128ELi4ES3_EELb0ELb1ELb1ELb0ELb0ELb1ELb1ELb0EEEvNS_16Flash_fwd_paramsE,"aw",@nobits
	.sectionflags	@""
	.align	16
	.zero		1024


//--------------------- .nv.shared._ZN5flash24flash_fwd_splitkv_kernelI23Flash_fwd_kernel_traitsILi128ELi64ELi128ELi4ELb0ELb0EN7cutlass6half_tE19Flash_kernel_traitsILi128ELi64ELi128ELi4ES3_EELb0ELb1ELb0ELb0ELb1ELb0ELb1ELb1EEEvNS_16Flash_fwd_paramsE --------------------------
	.section	.nv.shared._ZN5flash24flash_fwd_splitkv_kernelI23Flash_fwd_kernel_traitsILi128ELi64ELi128ELi4ELb0ELb0EN7cutlass6half_tE19Flash_kernel_traitsILi128ELi64ELi128ELi4ES3_EELb0ELb1ELb0ELb0ELb1ELb0ELb1ELb1EEEvNS_16Flash_fwd_paramsE,"aw",@nobits
	.sectionflags	@""
	.align	16
	.zero		1024


//--------------------- .nv.shared._ZN5flash24flash_fwd_splitkv_kernelI23Flash_fwd_kernel_traitsILi128ELi64ELi128ELi4ELb0ELb0EN7cutlass6half_tE19Flash_kernel_traitsILi128ELi64ELi128ELi4ES3_EELb0ELb1ELb0ELb0ELb1ELb1ELb1ELb1EEEvNS_16Flash_fwd_paramsE --------------------------
	.section	.nv.shared._ZN5flash24flash_fwd_splitkv_kernelI23Flash_fwd_kernel_traitsILi128ELi64ELi128ELi4ELb0ELb0EN7cutlass6half_tE19Flash_kernel_traitsILi128ELi64ELi128ELi4ES3_EELb0ELb1ELb0ELb0ELb1ELb1ELb1ELb1EEEvNS_16Flash_fwd_paramsE,"aw",@nobits
	.sectionflags	@""
	.align	16
	.zero		1024


//--------------------- .nv.shared._ZN5flash24flash_fwd_splitkv_kernelI23Flash_fwd_kernel_traitsILi128ELi64ELi128ELi4ELb0ELb0EN7cutlass6half_tE19Flash_kernel_traitsILi128ELi64ELi128ELi4ES3_EELb0ELb1ELb1ELb0ELb0ELb0ELb1ELb1EEEvNS_16Flash_fwd_paramsE --------------------------
	.section	.nv.shared._ZN5flash24flash_fwd_splitkv_kernelI23Flash_fwd_kernel_traitsILi128ELi64ELi128ELi4ELb0ELb0EN7cutlass6half_tE19Flash_kernel_traitsILi128ELi64ELi128ELi4ES3_EELb0ELb1ELb1ELb0ELb0ELb0ELb1ELb1EEEvNS_16Flash_fwd_paramsE,"aw",@nobits
	.sectionflags	@""
	.align	16
	.zero		1024


//--------------------- .nv.shared._ZN5flash24flash_fwd_splitkv_kernelI23Flash_fwd_kernel_traitsILi128ELi64ELi128ELi4ELb0ELb0EN7cutlass6half_tE19Flash_kernel_traitsILi128ELi64ELi128ELi4ES3_EELb0ELb1ELb1ELb0ELb0ELb1ELb1ELb1EEEvNS_16Flash_fwd_paramsE --------------------------
	.section	.nv.shared._ZN5flash24flash_fwd_splitkv_kernelI23Flash_fwd_kernel_traitsILi128ELi64ELi128ELi4ELb0ELb0EN7cutlass6half_tE19Flash_kernel_traitsILi128ELi64ELi128ELi4ES3_EELb0ELb1ELb1ELb0ELb0ELb1ELb1ELb1EEEvNS_16Flash_fwd_paramsE,"aw",@nobits
	.sectionflags	@""
	.align	16
	.zero		1024


//--------------------- .nv.shared._ZN5flash32flash_fwd_splitkv_combine_kernelI23Flash_fwd_kernel_traitsILi128ELi64ELi64ELi4ELb0ELb0EN7cutlass6half_tE19Flash_kernel_traitsILi128ELi64ELi64ELi4ES3_EELi4ELi7ELb0EEEvNS_16Flash_fwd_paramsE --------------------------
	.section	.nv.shared._ZN5flash32flash_fwd_splitkv_combine_kernelI23Flash_fwd_kernel_traitsILi128ELi64ELi64ELi4ELb0ELb0EN7cutlass6half_tE19Flash_kernel_traitsILi128ELi64ELi64ELi4ES3_EELi4ELi7ELb0EEEvNS_16Flash_fwd_paramsE,"aw",@nobits
	.sectionflags	@""
	.align	16
.nv.shared._ZN5flash32flash_fwd_splitkv_combine_kernelI23Flash_fwd_kernel_traitsILi128ELi64ELi64ELi4ELb0ELb0EN7cutlass6half_tE19Flash_kernel_traitsILi128ELi64ELi64ELi4ES3_EELi4ELi7ELb0EEEvNS_16Flash_fwd_paramsE:
	.zero		3584


//--------------------- .nv.shared._ZN5flash32flash_fwd_splitkv_combine_kernelI23Flash_fwd_kernel_traitsILi128ELi64ELi64ELi4ELb0ELb0EN7cutlass6half_tE19Flash_kernel_traitsILi128ELi64ELi64ELi4ES3_EELi4ELi6ELb0EEEvNS_16Flash_fwd_paramsE --------------------------
	.section	.nv.shared._ZN5flash32flash_fwd_splitkv_combine_kernelI23Flash_fwd_kernel_traitsILi128ELi64ELi64ELi4ELb0ELb0EN7cutlass6half_tE19Flash_kernel_traitsILi128ELi64ELi64ELi4ES3_EELi4ELi6ELb0EEEvNS_16Flash_fwd_paramsE,"aw",@nobits
	.sectionflags	@""
	.align	16
.nv.shared._ZN5flash32flash_fwd_splitkv_combine_kernelI23Flash_fwd_kernel_traitsILi128ELi64ELi64ELi4ELb0ELb0EN7cutlass6half_tE19Flash_kernel_traitsILi128ELi64ELi64ELi4ES3_EELi4ELi6ELb0EEEvNS_16Flash_fwd_paramsE:
	.zero		2304


//--------------------- .nv.shared._ZN5flash32flash_fwd_splitkv_combine_kernelI23Flash_fwd_kernel_traitsILi128ELi64ELi64ELi4ELb0ELb0EN7cutlass6half_tE19Flash_kernel_traitsILi128ELi64ELi64ELi4ES3_EELi4ELi5ELb0EEEvNS_16Flash_fwd_paramsE --------------------------
	.section	.nv.shared._ZN5flash32flash_fwd_splitkv_combine_kernelI23Flash_fwd_kernel_traitsILi128ELi64ELi64ELi4ELb0ELb0EN7cutlass6half_tE19Flash_kernel_traitsILi128ELi64ELi64ELi4ES3_EELi4ELi5ELb0EEEvNS_16Flash_fwd_paramsE,"aw",@nobits
	.sectionflags	@""
	.align	16
.nv.shared._ZN5flash32flash_fwd_splitkv_combine_kernelI23Flash_fwd_kernel_traitsILi128ELi64ELi64ELi4ELb0ELb0EN7cutlass6half_tE19Flash_kernel_traitsILi128ELi64ELi64ELi4ES3_EELi4ELi5ELb0EEEvNS_16Flash_fwd_paramsE:
	.zero		1664


//--------------------- .nv.shared._ZN5flash32flash_fwd_splitkv_combine_kernelI23Flash_fwd_kernel_traitsILi128ELi64ELi64ELi4ELb0ELb0EN7cutlass6half_tE19Flash_kernel_traitsILi128ELi64ELi64ELi4ES3_EELi4ELi4ELb0EEEvNS_16Flash_fwd_paramsE --------------------------
	.section	.nv.shared._ZN5flash32flash_fwd_splitkv_combine_kernelI23Flash_fwd_kernel_traitsILi128ELi64ELi64ELi4ELb0ELb0EN7cutlass6half_tE19Flash_kernel_traitsILi128ELi64ELi64ELi4ES3_EELi4ELi4ELb0EEEvNS_16Flash_fwd_paramsE,"aw",@nobits
	.sectionflags	@""
	.align	16
.nv.shared._ZN5flash32flash_fwd_splitkv_combine_kernelI23Flash_fwd_kernel_traitsILi128ELi64ELi64ELi4ELb0ELb0EN7cutlass6half_tE19Flash_kernel_traitsILi128ELi64ELi64ELi4ES3_EELi4ELi4ELb0EEEvNS_16Flash_fwd_paramsE:
	.zero		1344


//--------------------- .nv.shared._ZN5flash32flash_fwd_splitkv_combine_kernelI23Flash_fwd_kernel_traitsILi128ELi64ELi64ELi4ELb0ELb0EN7cutlass6half_tE19Flash_kernel_traitsILi128ELi64ELi64ELi4ES3_EELi4ELi3ELb0EEEvNS_16Flash_fwd_paramsE --------------------------
	.section	.nv.shared._ZN5flash32flash_fwd_splitkv_combine_kernelI23Flash_fwd_kernel_traitsILi128ELi64ELi64ELi4ELb0ELb0EN7cutlass6half_tE19Flash_kernel_traitsILi128ELi64ELi64ELi4ES3_EELi4ELi3ELb0EEEvNS_16Flash_fwd_paramsE,"aw",@nobits
	.sectionflags	@""
	.align	16
.nv.shared._ZN5flash32flash_fwd_splitkv_combine_kernelI23Flash_fwd_kernel_traitsILi128ELi64ELi64ELi4ELb0ELb0EN7cutlass6half_tE19Flash_kernel_traitsILi128ELi64ELi64ELi4ES3_EELi4ELi3ELb0EEEvNS_16Flash_fwd_paramsE:
	.zero		1184


//--------------------- .nv.shared._ZN5flash32flash_fwd_splitkv_combine_kernelI23Flash_fwd_kernel_traitsILi128ELi64ELi64ELi4ELb0ELb0EN7cutlass6half_tE19Flash_kernel_traitsILi128ELi64ELi64ELi4ES3_EELi4ELi2ELb0EEEvNS_16Flash_fwd_paramsE --------------------------
	.section	.nv.shared._ZN5flash32flash_fwd_splitkv_combine_kernelI23Flash_fwd_kernel_traitsILi128ELi64ELi64ELi4ELb0ELb0EN7cutlass6half_tE19Flash_kernel_traitsILi128ELi64ELi64ELi4ES3_EELi4ELi2ELb0EEEvNS_16Flash_fwd_paramsE,"aw",@nobits
	.sectionflags	@""
	.align	16
.nv.shared._ZN5flash32flash_fwd_splitkv_combine_kernelI23Flash_fwd_kernel_traitsILi128ELi64ELi64ELi4ELb0ELb0EN7cutlass6half_tE19Flash_kernel_traitsILi128ELi64ELi64ELi4ES3_EELi4ELi2ELb0EEEvNS_16Flash_fwd_paramsE:
	.zero		1104


//--------------------- .nv.shared._ZN5flash32flash_fwd_splitkv_combine_kernelI23Flash_fwd_kernel_traitsILi128ELi64ELi64ELi4ELb0ELb0EN7cutlass6half_tE19Flash_kernel_traitsILi128ELi64ELi64ELi4ES3_EELi4ELi1ELb0EEEvNS_16Flash_fwd_paramsE --------------------------
	.section	.nv.shared._ZN5flash32flash_fwd_splitkv_combine_kernelI23Flash_fwd_kernel_traitsILi128ELi64ELi64ELi4ELb0ELb0EN7cutlass6half_tE19Flash_kernel_traitsILi128ELi64ELi64ELi4ES3_EELi4ELi1ELb0EEEvNS_16Flash_fwd_paramsE,"aw",@nobits
	.sectionflags	@""
	.align	16
.nv.shared._ZN5flash32flash_fwd_splitkv_combine_kernelI23Flash_fwd_kernel_traitsILi128ELi64ELi64ELi4ELb0ELb0EN7cutlass6half_tE19Flash_kernel_traitsILi128ELi64ELi64ELi4ES3_EELi4ELi1ELb0EEEvNS_16Flash_fwd_paramsE:
	.zero		1072


//--------------------- .nv.shared._ZN5flash32flash_fwd_splitkv_combine_kernelI23Flash_fwd_kernel_traitsILi128ELi64ELi64ELi4ELb0ELb0EN7cutlass6half_tE19Flash_kernel_traitsILi128ELi64ELi64ELi4ES3_EELi4ELi7ELb1EEEvNS_16Flash_fwd_paramsE --------------------------
	.section	.nv.shared._ZN5flash32flash_fwd_splitkv_combine_kernelI23Flash_fwd_kernel_traitsILi128ELi64ELi64ELi4ELb0ELb0EN7cutlass6half_tE19Flash_kernel_traitsILi128ELi64ELi64ELi4ES3_EELi4ELi7ELb1EEEvNS_16Flash_fwd_paramsE,"aw",@nobits
	.sectionflags	@""
	.align	16
.nv.shared._ZN5flash32flash_fwd_splitkv_combine_kernelI23Flash_fwd_kernel_traitsILi128ELi64ELi64ELi4ELb0ELb0EN7cutlass6half_tE19Flash_kernel_traitsILi128ELi64ELi64ELi4ES3_EELi4ELi7ELb1EEEvNS_16Flash_fwd_paramsE:
	.zero		3584


//--------------------- .nv.shared._ZN5flash32flash_fwd_splitkv_combine_kernelI23Flash_fwd_kernel_traitsILi128ELi64ELi64ELi4ELb0ELb0EN7cutlass6half_tE19Flash_kernel_traitsILi128ELi64ELi64ELi4ES3_EELi4ELi6ELb1EEEvNS_16Flash_fwd_paramsE --------------------------
	.section	.nv.shared._ZN5flash32flash_fwd_splitkv_combine_kernelI23Flash_fwd_kernel_traitsILi128ELi64ELi64ELi4ELb0ELb0EN7cutlass6half_tE19Flash_kernel_traitsILi128ELi64ELi64ELi4ES3_EELi4ELi6ELb1EEEvNS_16Flash_fwd_paramsE,"aw",@nobits
	.sectionflags	@""
	.align	16
.nv.shared._ZN5flash32flash_fwd_splitkv_combine_kernelI23Flash_fwd_kernel_traitsILi128ELi64ELi64ELi4ELb0ELb0EN7cutlass6half_tE19Flash_kernel_traitsILi128ELi64ELi64ELi4ES3_EELi4ELi6ELb1EEEvNS_16Flash_fwd_paramsE:
	.zero		2304


//--------------------- .nv.shared._ZN5flash32flash_fwd_splitkv_combine_kernelI23Flash_fwd_kernel_traitsILi128ELi64ELi64ELi4ELb0ELb0EN7cutlass6half_tE19Flash_kernel_traitsILi128ELi64ELi64ELi4ES3_EELi4ELi5ELb1EEEvNS_16Flash_fwd_paramsE --------------------------
	.section	.nv.shared._ZN5flash32flash_fwd_splitkv_combine_kernelI23Flash_fwd_kernel_traitsILi128ELi64ELi64ELi4ELb0ELb0EN7cutlass6half_tE19Flash_kernel_traitsILi128ELi64ELi64ELi4ES3_EELi4ELi5ELb1EEEvNS_16Flash_fwd_paramsE,"aw",@nobits
	.sectionflags	@""
	.align	16
.nv.shared._ZN5flash32flash_fwd_splitkv_combine_kernelI23Flash_fwd_kernel_traitsILi128ELi64ELi64ELi4ELb0ELb0EN7cutlass6half_tE19Flash_kernel_traitsILi128ELi64ELi64ELi4ES3_EELi4ELi5ELb1EEEvNS_16Flash_fwd_paramsE:
	.zero		1664


//--------------------- .nv.shared._ZN5flash32flash_fwd_splitkv_combine_kernelI23Flash_fwd_kernel_traitsILi128ELi64ELi64ELi4ELb0ELb0EN7cutlass6half_tE19Flash_kernel_traitsILi128ELi64ELi64ELi4ES3_EELi4ELi4ELb1EEEvNS_16Flash_fwd_paramsE --------------------------
	.section	.nv.shared._ZN5flash32flash_fwd_splitkv_combine_kernelI23Flash_fwd_kernel_traitsILi128ELi64ELi64ELi4ELb0ELb0EN7cutlass6half_tE19Flash_kernel_traitsILi128ELi64ELi64ELi4ES3_EELi4ELi4ELb1EEEvNS_16Flash_fwd_paramsE,"aw",@nobits
	.sectionflags	@""
	.align	16
.nv.shared._ZN5flash32flash_fwd_splitkv_combine_kernelI23Flash_fwd_kernel_traitsILi128ELi64ELi64ELi4ELb0ELb0EN7cutlass6half_tE19Flash_kernel_traitsILi128ELi64ELi64ELi4ES3_EELi4ELi4ELb1EEEvNS_16Flash_fwd_paramsE:
	.zero		1344


//--------------------- .nv.shared._ZN5flash32flash_fwd_splitkv_combine_kernelI23Flash_fwd_kernel_traitsILi128ELi64ELi64ELi4ELb0ELb0EN7cutlass6half_tE19Flash_kernel_traitsILi128ELi64ELi64ELi4ES3_EELi4ELi3ELb1EEEvNS_16Flash_fwd_paramsE --------------------------
	.section	.nv.shared._ZN5flash32flash_fwd_splitkv_combine_kernelI23Flash_fwd_kernel_traitsILi128ELi64ELi64ELi4ELb0ELb0EN7cutlass6half_tE19Flash_kernel_traitsILi128ELi64ELi64ELi4ES3_EELi4ELi3ELb1EEEvNS_16Flash_fwd_paramsE,"aw",@nobits
	.sectionflags	@""
	.align	16
.nv.shared._ZN5flash32flash_fwd_splitkv_combine_kernelI23Flash_fwd_kernel_traitsILi128ELi64ELi64ELi4ELb0ELb0EN7cutlass6half_tE19Flash_kernel_traitsILi128ELi64ELi64ELi4ES3_EELi4ELi3ELb1EEEvNS_16Flash_fwd_paramsE:
	.zero		1184


//--------------------- .nv.shared._ZN5flash32flash_fwd_splitkv_combine_kernelI23Flash_fwd_kernel_traitsILi128ELi64ELi64ELi4ELb0ELb0EN7cutlass6half_tE19Flash_kernel_traitsILi128ELi64ELi64ELi4ES3_EELi4ELi2ELb1EEEvNS_16Flash_fwd_paramsE --------------------------
	.section	.nv.shared._ZN5flash32flash_fwd_splitkv_combine_kernelI23Flash_fwd_kernel_traitsILi128ELi64ELi64ELi4ELb0ELb0EN7cutlass6half_tE19Flash_kernel_traitsILi128ELi64ELi64ELi4ES3_EELi4ELi2ELb1EEEvNS_16Flash_fwd_paramsE,"aw",@nobits
	.sectionflags	@""
	.align	16
.nv.shared._ZN5flash32flash_fwd_splitkv_combine_kernelI23Flash_fwd_kernel_traitsILi128ELi64ELi64ELi4ELb0ELb0EN7cutlass6half_tE19Flash_kernel_traitsILi128ELi64ELi64ELi4ES3_EELi4ELi2ELb1EEEvNS_16Flash_fwd_paramsE:
	.zero		1104


//--------------------- .nv.shared._ZN5flash32flash_fwd_splitkv_combine_kernelI23Flash_fwd_kernel_traitsILi128ELi64ELi64ELi4ELb0ELb0EN7cutlass6half_tE19Flash_kernel_traitsILi128ELi64ELi64ELi4ES3_EELi4ELi1ELb1EEEvNS_16Flash_fwd_paramsE --------------------------
	.section	.nv.shared._ZN5flash32flash_fwd_splitkv_combine_kernelI23Flash_fwd_kernel_traitsILi128ELi64ELi64ELi4ELb0ELb0EN7cutlass6half_tE19Flash_kernel_traitsILi128ELi64ELi64ELi4ES3_EELi4ELi1ELb1EEEvNS_16Flash_fwd_paramsE,"aw",@nobits
	.sectionflags	@""
	.align	16
.nv.shared._ZN5flash32flash_fwd_splitkv_combine_kernelI23Flash_fwd_kernel_traitsILi128ELi64ELi64ELi4ELb0ELb0EN7cutlass6half_tE19Flash_kernel_traitsILi128ELi64ELi64ELi4ES3_EELi4ELi1ELb1EEEvNS_16Flash_fwd_paramsE:
	.zero		1072


//--------------------- .nv.shared._ZN5flash24flash_fwd_splitkv_kernelI23Flash_fwd_kernel_traitsILi128ELi64ELi64ELi4ELb0ELb0EN7cutlass6half_tE19Flash_kernel_traitsILi128ELi64ELi64ELi4ES3_EELb0ELb0ELb0ELb0ELb1ELb0ELb0ELb0EEEvNS_16Flash_fwd_paramsE --------------------------
	.section	.nv.shared._ZN5flash24flash_fwd_splitkv_kernelI23Flash_fwd_kernel_traitsILi128ELi64ELi64ELi4ELb0ELb0EN7cutlass6half_tE19Flash_kernel_traitsILi128ELi64ELi64ELi4ES3_EELb0ELb0ELb0ELb0ELb1ELb0ELb0ELb0EEEvNS_16Flash_fwd_paramsE,"aw",@nobits
	.sectionflags	@""
	.align	16
	.zero		1024


//--------------------- .nv.shared._ZN5flash24flash_fwd_splitkv_kernelI23Flash_fwd_kernel_traitsILi128ELi64ELi64ELi4ELb0ELb0EN7cutlass6half_tE19Flash_kernel_traitsILi128ELi64ELi64ELi4ES3_EELb0ELb0ELb0ELb0ELb1ELb1ELb0ELb0EEEvNS_16Flash_fwd_paramsE --------------------------
	.section	.nv.shared._ZN5flash24flash_fwd_splitkv_kernelI23Flash_fwd_kernel_traitsILi128ELi64ELi64ELi4ELb0ELb0EN7cutlass6half_tE19Flash_kernel_traitsILi128ELi64ELi64ELi4ES3_EELb0ELb0ELb0ELb0ELb1ELb1ELb0ELb0EEEvNS_16Flash_fwd_paramsE,"aw",@nobits
	.sectionflags	@""
	.align	16
	.zero		1024


//--------------------- .nv.shared._ZN5flash24flash_fwd_splitkv_kernelI23Flash_fwd_kernel_traitsILi128ELi64ELi64ELi4ELb0ELb0EN7cutlass6half_tE19Flash_kernel_traitsILi128ELi64ELi64ELi4ES3_EELb0ELb0ELb0ELb0ELb1ELb0ELb1ELb0EEEvNS_16Flash_fwd_paramsE --------------------------
	.section	.nv.shared._ZN5flash24flash_fwd_splitkv_kernelI23Flash_fwd_kernel_traitsILi128ELi64ELi64ELi4ELb0ELb0EN7cutlass6half_tE19Flash_kernel_traitsILi128ELi64ELi64ELi4ES3_EELb0ELb0ELb0ELb0ELb1ELb0ELb1ELb0EEEvNS_16Flash_fwd_paramsE,"aw",@nobits
	.sectionflags	@""
	.align	16
	.zero		1024


//--------------------- .nv.shared._ZN5flash24flash_fwd_splitkv_kernelI23Flash_fwd_kernel_traitsILi128ELi64ELi64ELi4ELb0ELb0EN7cutlass6half_tE19Flash_kernel_traitsILi128ELi64ELi64ELi4ES3_EELb0ELb0ELb0ELb0ELb1ELb1ELb1ELb0EEEvNS_16Flash_fwd_paramsE --------------------------
	.section	.nv.shared._ZN5flash24flash_fwd_splitkv_kernelI23Flash_fwd_kernel_traitsILi128ELi64ELi64ELi4ELb0ELb0EN7cutlass6half_tE19Flash_kernel_traitsILi128ELi64ELi64ELi4ES3_EELb0ELb0ELb0ELb0ELb1ELb1ELb1ELb0EEEvNS_16Flash_fwd_paramsE,"aw",@nobits
	.sectionflags	@""
	.align	16
	.zero		1024


//--------------------- .nv.shared._ZN5flash24flash_fwd_splitkv_kernelI23Flash_fwd_kernel_traitsILi128ELi64ELi64ELi4ELb0ELb0EN7cutlass6half_tE19Flash_kernel_traitsILi128ELi64ELi64ELi4ES3_EELb0ELb0ELb0ELb0ELb0ELb0ELb0ELb0EEEvNS_16Flash_fwd_paramsE --------------------------
	.section	.nv.shared._ZN5flash24flash_fwd_splitkv_kernelI23Flash_fwd_kernel_traitsILi128ELi64ELi64ELi4ELb0ELb0EN7cutlass6half_tE19Flash_kernel_traitsILi128ELi64ELi64ELi4ES3_EELb0ELb0ELb0ELb0ELb0ELb0ELb0ELb0EEEvNS_16Flash_fwd_paramsE,"aw",@nobits
	.sectionflags	@""
	.align	16
	.zero		1024


//--------------------- .nv.shared._ZN5flash24flash_fwd_splitkv_kernelI23Flash_fwd_kernel_traitsILi128ELi64ELi64ELi4ELb0ELb0EN7cutlass6half_tE19Flash_kernel_traitsILi128ELi64ELi64ELi4ES3_EELb0ELb0ELb0ELb0ELb0ELb1ELb0ELb0EEEvNS_16Flash_fwd_paramsE --------------------------
	.section	.nv.shared._ZN5flash24flash_fwd_splitkv_kernelI23Flash_fwd_kernel_traitsILi128ELi64ELi64ELi4ELb0ELb0EN7cutlass6half_tE19Flash_kernel_traitsILi128ELi64ELi64ELi4ES3_EELb0ELb0ELb0ELb0ELb0ELb1ELb0ELb0EEEvNS_16Flash_fwd_paramsE,"aw",@nobits
	.sectionflags	@""
	.align	16
	.zero		1024


//--------------------- .nv.shared._ZN5flash24flash_fwd_splitkv_kernelI23Flash_fwd_kernel_traitsILi128ELi64ELi64ELi4ELb0ELb0EN7cutlass6half_tE19Flash_kernel_traitsILi128ELi64ELi64ELi4ES3_EELb0ELb0ELb0ELb0ELb0ELb0ELb0ELb1EEEvNS_16Flash_fwd_paramsE --------------------------
	.section	.nv.shared._ZN5flash24flash_fwd_splitkv_kernelI23Flash_fwd_kernel_traitsILi128ELi64ELi64ELi4ELb0ELb0EN7cutlass6half_tE19Flash_kernel_traitsILi128ELi64ELi64ELi4ES3_EELb0ELb0ELb0ELb0ELb0ELb0ELb0ELb1EEEvNS_16Flash_fwd_paramsE,"aw",@nobits
	.sectionflags	@""
	.align	16
	.zero		1024


//--------------------- .nv.shared._ZN5flash24flash_fwd_splitkv_kernelI23Flash_fwd_kernel_traitsILi128ELi64ELi64ELi4ELb0ELb0EN7cutlass6half_tE19Flash_kernel_traitsILi128ELi64ELi64ELi4ES3_EELb0ELb0ELb0ELb0ELb0ELb1ELb0ELb1EEEvNS_16Flash_fwd_paramsE --------------------------
	.section	.nv.shared._ZN5flash24flash_fwd_splitkv_kernelI23Flash_fwd_kernel_traitsILi128ELi64ELi64ELi4ELb0ELb0EN7cutlass6half_tE19Flash_kernel_traitsILi128ELi64ELi64ELi4ES3_EELb0ELb0ELb0ELb0ELb0ELb1ELb0ELb1EEEvNS_16Flash_fwd_paramsE,"aw",@nobits
	.sectionflags	@""
	.align	16
	.zero		1024


//--------------------- .nv.shared._ZN5flash24flash_fwd_splitkv_kernelI23Flash_fwd_kernel_traitsILi128ELi64ELi64ELi4ELb0ELb0EN7cutlass6half_tE19Flash_kernel_traitsILi128ELi64ELi64ELi4ES3_EELb0ELb0ELb0ELb0ELb0ELb0ELb1ELb0EEEvNS_16Flash_fwd_paramsE --------------------------
	.section	.nv.shared._ZN5flash24flash_fwd_splitkv_kernelI23Flash_fwd_kernel_traitsILi128ELi64ELi64ELi4ELb0ELb0EN7cutlass6half_tE19Flash_kernel_traitsILi128ELi64ELi64ELi4ES3_EELb0ELb0ELb0ELb0ELb0ELb0ELb1ELb0EEEvNS_16Flash_fwd_paramsE,"aw",@nobits
	.sectionflags	@""
	.align	16
	.zero		1024


//--------------------- .nv.shared._ZN5flash24flash_fwd_splitkv_kernelI23Flash_fwd_kernel_traitsILi128ELi64ELi64ELi4ELb0ELb0EN7cutlass6half_tE19Flash_kernel_traitsILi128ELi64ELi64ELi4ES3_EELb0ELb0ELb0ELb0ELb0ELb1ELb1ELb0EEEvNS_16Flash_fwd_paramsE --------------------------
	.section	.nv.shared._ZN5flash24flash_fwd_splitkv_kernelI23Flash_fwd_kernel_traitsILi128ELi64ELi64ELi4ELb0ELb0EN7cutlass6half_tE19Flash_kernel_traitsILi128ELi64ELi64ELi4ES3_EELb0ELb0ELb0ELb0ELb0ELb1ELb1ELb0EEEvNS_16Flash_fwd_paramsE,"aw",@nobits
	.sectionflags	@""
	.align	16
	.zero		1024


//--------------------- .nv.shared._ZN5flash24flash_fwd_splitkv_kernelI23Flash_fwd_kernel_traitsILi128ELi64ELi64ELi4ELb0ELb0EN7cutlass6half_tE19Flash_kernel_traitsILi128ELi64ELi64ELi4ES3_EELb0ELb0ELb0ELb0ELb0ELb0ELb1ELb1EEEvNS_16Flash_fwd_paramsE --------------------------
	.section	.nv.shared._ZN5flash24flash_fwd_splitkv_kernelI23Flash_fwd_kernel_traitsILi128ELi64ELi64ELi4ELb0ELb0EN7cutlass6half_tE19Flash_kernel_traitsILi128ELi64ELi64ELi4ES3_EELb0ELb0ELb0ELb0ELb0ELb0ELb1ELb1EEEvNS_16Flash_fwd_paramsE,"aw",@nobits
	.sectionflags	@""
	.align	16
	.zero		1024


//--------------------- .nv.shared._ZN5flash24flash_fwd_splitkv_kernelI23Flash_fwd_kernel_traitsILi128ELi64ELi64ELi4ELb0ELb0EN7cutlass6half_tE19Flash_kernel_traitsILi128ELi64ELi64ELi4ES3_EELb0ELb0ELb0ELb0ELb0ELb1ELb1ELb1EEEvNS_16Flash_fwd_paramsE --------------------------
	.section	.nv.shared._ZN5flash24flash_fwd_splitkv_kernelI23Flash_fwd_kernel_traitsILi128ELi64ELi64ELi4ELb0ELb0EN7cutlass6half_tE19Flash_kernel_traitsILi128ELi64ELi64ELi4ES3_EELb0ELb0ELb0ELb0ELb0ELb1ELb1ELb1EEEvNS_16Flash_fwd_paramsE,"aw",@nobits
	.sectionflags	@""
	.align	16
	.zero		1024


//--------------------- .nv.shared._ZN5flash24flash_fwd_splitkv_kernelI23Flash_fwd_kernel_traitsILi128ELi64ELi64ELi4ELb0ELb0EN7cutlass6half_tE19Flash_kernel_traitsILi128ELi64ELi64ELi4ES3_EELb0ELb1ELb0ELb0ELb0ELb0ELb0ELb0EEEvNS_16Flash_fwd_paramsE --------------------------
	.section	.nv.shared._ZN5flash24flash_fwd_splitkv_kernelI23Flash_fwd_kernel_traitsILi128ELi64ELi64ELi4ELb0ELb0EN7cutlass6half_tE19Flash_kernel_traitsILi128ELi64ELi64ELi4ES3_EELb0ELb1ELb0ELb0ELb0ELb0ELb0ELb0EEEvNS_16Flash_fwd_paramsE,"aw",@nobits
	.sectionflags	@""
	.align	16
	.zero		1024


//--------------------- .nv.shared._ZN5flash24flash_fwd_splitkv_kernelI23Flash_fwd_kernel_traitsILi128ELi64ELi64ELi4ELb0ELb0EN7cutlass6half_tE19Flash_kernel_traitsILi128ELi64ELi64ELi4ES3_EELb0ELb1ELb0ELb0ELb0ELb1ELb0ELb0EEEvNS_16Flash_fwd_paramsE --------------------------
	.section	.nv.shared._ZN5flash24flash_fwd_splitkv_kernelI23Flash_fwd_kernel_traitsILi128ELi64ELi64ELi4ELb0ELb0EN7cutlass6half_tE19Flash_kernel_traitsILi128ELi64ELi64ELi4ES3_EELb0ELb1ELb0ELb0ELb0ELb1ELb0ELb0EEEvNS_16Flash_fwd_paramsE,"aw",@nobits
	.sectionflags	@""
	.align	16
	.zero		1024


//--------------------- .nv.shared._ZN5flash24flash_fwd_splitkv_kernelI23Flash_fwd_kernel_traitsILi128ELi64ELi64ELi4ELb0ELb0EN7cutlass6half_tE19Flash_kernel_traitsILi128ELi64ELi64ELi4ES3_EELb0ELb1ELb0ELb0ELb0ELb0ELb0ELb1EEEvNS_16Flash_fwd_paramsE --------------------------
	.section	.nv.shared._ZN5flash24flash_fwd_splitkv_kernelI23Flash_fwd_kernel_traitsILi128ELi64ELi64ELi4ELb0ELb0EN7cutlass6half_tE19Flash_kernel_traitsILi128ELi64ELi64ELi4ES3_EELb0ELb1ELb0ELb0ELb0ELb0ELb0ELb1EEEvNS_16Flash_fwd_paramsE,"aw",@nobits
	.sectionflags	@""
	.align	16
	.zero		1024


//--------------------- .nv.shared._ZN5flash24flash_fwd_splitkv_kernelI23Flash_fwd_kernel_traitsILi128ELi64ELi64ELi4ELb0ELb0EN7cutlass6half_tE19Flash_kernel_traitsILi128ELi64ELi64ELi4ES3_EELb0ELb1ELb0ELb0ELb0ELb1ELb0ELb1EEEvNS_16Flash_fwd_paramsE --------------------------
	.section	.nv.shared._ZN5flash24flash_fwd_splitkv_kernelI23Flash_fwd_kernel_traitsILi128ELi64ELi64ELi4ELb0ELb0EN7cutlass6half_tE19Flash_kernel_traitsILi128ELi64ELi64ELi4ES3_EELb0ELb1ELb0ELb0ELb0ELb1ELb0ELb1EEEvNS_16Flash_fwd_paramsE,"aw",@nobits
	.sectionflags	@""
	.align	16
	.zero		1024


//--------------------- .nv.shared._ZN5flash24flash_fwd_splitkv_kernelI23Flash_fwd_kernel_traitsILi128ELi64ELi64ELi4ELb0ELb0EN7cutlass6half_tE19Flash_kernel_traitsILi128ELi64ELi64ELi4ES3_EELb0ELb1ELb0ELb0ELb0ELb0ELb1ELb0EEEvNS_16Flash_fwd_paramsE --------------------------
	.section	.nv.shared._ZN5flash24flash_fwd_splitkv_kernelI23Flash_fwd_kernel_traitsILi128ELi64ELi64ELi4ELb0ELb0EN7cutlass6half_tE19Flash_kernel_traitsILi128ELi64ELi64ELi4ES3_EELb0ELb1ELb0ELb0ELb0ELb0ELb1ELb0EEEvNS_16Flash_fwd_paramsE,"aw",@nobits
	.sectionflags	@""
	.align	16
	.zero		1024


//--------------------- .nv.shared._ZN5flash24flash_fwd_splitkv_kernelI23Flash_fwd_kernel_traitsILi128ELi64ELi64ELi4ELb0ELb0EN7cutlass6half_tE19Flash_kernel_traitsILi128ELi64ELi64ELi4ES3_EELb0ELb1ELb0ELb0ELb0ELb1ELb1ELb0EEEvNS_16Flash_fwd_paramsE --------------------------
	.section	.nv.shared._ZN5flash24flash_fwd_splitkv_kernelI23Flash_fwd_kernel_traitsILi128ELi64ELi64ELi4ELb0ELb0EN7cutlass6half_tE19Flash_kernel_traitsILi128ELi64ELi64ELi4ES3_EELb0ELb1ELb0ELb0ELb0ELb1ELb1ELb0EEEvNS_16Flash_fwd_paramsE,"aw",@nobits
	.sectionflags	@""
	.align	16
	.zero		1024


//--------------------- .nv.shared._ZN5flash24flash_fwd_splitkv_kernelI23Flash_fwd_kernel_traitsILi128ELi64ELi64ELi4ELb0ELb0EN7cutlass6half_tE19Flash_kernel_traitsILi128ELi64ELi64ELi4ES3_EELb0ELb1ELb0ELb0ELb0ELb0ELb1ELb1EEEvNS_16Flash_fwd_paramsE --------------------------
	.section	.nv.shared._ZN5flash24flash_fwd_splitkv_kernelI23Flash_fwd_kernel_traitsILi128ELi64ELi64ELi4ELb0ELb0EN7cutlass6half_tE19Flash_kernel_traitsILi128ELi64ELi64ELi4ES3_EELb0ELb1ELb0ELb0ELb0ELb0ELb1ELb1EEEvNS_16Flash_fwd_paramsE,"aw",@nobits
	.sectionflags	@""
	.align	16
	.zero		1024


//--------------------- .nv.shared._ZN5flash24flash_fwd_splitkv_kernelI23Flash_fwd_kernel_traitsILi128ELi64ELi64ELi4ELb0ELb0EN7cutlass6half_tE19Flash_kernel_traitsILi128ELi64ELi64ELi4ES3_EELb0ELb1ELb0ELb0ELb0ELb1ELb1ELb1EEEvNS_16Flash_fwd_paramsE --------------------------
	.section	.nv.shared._ZN5flash24flash_fwd_splitkv_kernelI23Flash_fwd_kernel_traitsILi128ELi64ELi64ELi4ELb0ELb0EN7cutlass6half_tE19Flash_kernel_traitsILi128ELi64ELi64ELi4ES3_EELb0ELb1ELb0ELb0ELb0ELb1ELb1ELb1EEEvNS_16Flash_fwd_paramsE,"aw",@nobits
	.sectionflags	@""
	.align	16
	.zero		1024


//--------------------- .nv.shared._ZN5flash24flash_fwd_splitkv_kernelI23Flash_fwd_kernel_traitsILi128ELi64ELi64ELi4ELb0ELb0EN7cutlass6half_tE19Flash_kernel_traitsILi128ELi64ELi64ELi4ES3_EELb0ELb0ELb0ELb1ELb1ELb0ELb0ELb0EEEvNS_16Flash_fwd_paramsE --------------------------
	.section	.nv.shared._ZN5flash24flash_fwd_splitkv_kernelI23Flash_fwd_kernel_traitsILi128ELi64ELi64ELi4ELb0ELb0EN7cutlass6half_tE19Flash_kernel_traitsILi128ELi64ELi64ELi4ES3_EELb0ELb0ELb0ELb1ELb1ELb0ELb0ELb0EEEvNS_16Flash_fwd_paramsE,"aw",@nobits
	.sectionflags	@""
	.align	16
	.zero		1024


//--------------------- .nv.shared._ZN5flash24flash_fwd_splitkv_kernelI23Flash_fwd_kernel_traitsILi128ELi64ELi64ELi4ELb0ELb0EN7cutlass6half_tE19Flash_kernel_traitsILi128ELi64ELi64ELi4ES3_EELb0ELb0ELb0ELb1ELb1ELb1ELb0ELb0EEEvNS_16Flash_fwd_paramsE --------------------------
	.section	.nv.shared._ZN5flash24flash_fwd_splitkv_kernelI23Flash_fwd_kernel_traitsILi128ELi64ELi64ELi4ELb0ELb0EN7cutlass6half_tE19Flash_kernel_traitsILi128ELi64ELi64ELi4ES3_EELb0ELb0ELb0ELb1ELb1ELb1ELb0ELb0EEEvNS_16Flash_fwd_paramsE,"aw",@nobits
	.sectionflags	@""
	.align	16
	.zero		1024


//--------------------- .nv.shared._ZN5flash24flash_fwd_splitkv_kernelI23Flash_fwd_kernel_traitsILi128ELi64ELi64ELi4ELb0ELb0EN7cutlass6half_tE19Flash_kernel_traitsILi128ELi64ELi64ELi4ES3_EELb0ELb0ELb1ELb0ELb0ELb0ELb0ELb0EEEvNS_16Flash_fwd_paramsE --------------------------
	.section	.nv.shared._ZN5flash24flash_fwd_splitkv_kernelI23Flash_fwd_kernel_traitsILi128ELi64ELi64ELi4ELb0ELb0EN7cutlass6half_tE19Flash_kernel_traitsILi128ELi64ELi64ELi4ES3_EELb0ELb0ELb1ELb0ELb0ELb0ELb0ELb0EEEvNS_16Flash_fwd_paramsE,"aw",@nobits
	.sectionflags	@""
	.align	16
	.zero		1024


//--------------------- .nv.shared._ZN5flash24flash_fwd_splitkv_kernelI23Flash_fwd_kernel_traitsILi128ELi64ELi64ELi4ELb0ELb0EN7cutlass6half_tE19Flash_kernel_traitsILi128ELi64ELi64ELi4ES3_EELb0ELb0ELb1ELb0ELb0ELb1ELb0ELb0EEEvNS_16Flash_fwd_paramsE --------------------------
	.section	.nv.shared._ZN5flash24flash_fwd_splitkv_kernelI23Flash_fwd_kernel_traitsILi128ELi64ELi64ELi4ELb0ELb0EN7cutlass6half_tE19Flash_kernel_traitsILi128ELi64ELi64ELi4ES3_EELb0ELb0ELb1ELb0ELb0ELb1ELb0ELb0EEEvNS_16Flash_fwd_paramsE,"aw",@nobits
	.sectionflags	@""
	.align	16
	.zero		1024


//--------------------- .nv.shared._ZN5flash24flash_fwd_splitkv_kernelI23Flash_fwd_kernel_traitsILi128ELi64ELi64ELi4ELb0ELb0EN7cutlass6half_tE19Flash_kernel_traitsILi128ELi64ELi64ELi4ES3_EELb0ELb0ELb0ELb0ELb1ELb0ELb0ELb1EEEvNS_16Flash_fwd_paramsE --------------------------
	.section	.nv.shared._ZN5flash24flash_fwd_splitkv_kernelI23Flash_fwd_kernel_traitsILi128ELi64ELi64ELi4ELb0ELb0EN7cutlass6half_tE19Flash_kernel_traitsILi128ELi64ELi64ELi4ES3_EELb0ELb0ELb0ELb0ELb1ELb0ELb0ELb1EEEvNS_16Flash_fwd_paramsE,"aw",@nobits
	.sectionflags	@""
	.align	16
	.zero		1024


//--------------------- .nv.shared._ZN5flash24flash_fwd_splitkv_kernelI23Flash_fwd_kernel_traitsILi128ELi64ELi64ELi4ELb0ELb0EN7cutlass6half_tE19Flash_kernel_traitsILi128ELi64ELi64ELi4ES3_EELb0ELb0ELb0ELb0ELb1ELb1ELb0ELb1EEEvNS_16Flash_fwd_paramsE --------------------------
	.section	.nv.shared._ZN5flash24flash_fwd_splitkv_kernelI23Flash_fwd_kernel_traitsILi128ELi64ELi64ELi4ELb0ELb0EN7cutlass6half_tE19Flash_kernel_traitsILi128ELi64ELi64ELi4ES3_EELb0ELb0ELb0ELb0ELb1ELb1ELb0ELb1EEEvNS_16Flash_fwd_paramsE,"aw",@nobits
	.sectionflags	@""
	.align	16
	.zero		1024


//--------------------- .nv.shared._ZN5flash24flash_fwd_splitkv_kernelI23Flash_fwd_kernel_traitsILi128ELi64ELi64ELi4ELb0ELb0EN7cutlass6half_tE19Flash_kernel_traitsILi128ELi64ELi64ELi4ES3_EELb0ELb0ELb1ELb0ELb0ELb0ELb0ELb1EEEvNS_16Flash_fwd_paramsE --------------------------
	.section	.nv.shared._ZN5flash24flash_fwd_splitkv_kernelI23Flash_fwd_kernel_traitsILi128ELi64ELi64ELi4ELb0ELb0EN7cutlass6half_tE19Flash_kernel_traitsILi128ELi64ELi64ELi4ES3_EELb0ELb0ELb1ELb0ELb0ELb0ELb0ELb1EEEvNS_16Flash_fwd_paramsE,"aw",@nobits
	.sectionflags	@""
	.align	16
	.zero		1024


//--------------------- .nv.shared._ZN5flash24flash_fwd_splitkv_kernelI23Flash_fwd_kernel_traitsILi128ELi64ELi64ELi4ELb0ELb0EN7cutlass6half_tE19Flash_kernel_traitsILi128ELi64ELi64ELi4ES3_EELb0ELb0ELb1ELb0ELb0ELb1ELb0ELb1EEEvNS_16Flash_fwd_paramsE --------------------------
	.section	.nv.shared._ZN5flash24flash_fwd_splitkv_kernelI23Flash_fwd_kernel_traitsILi128ELi64ELi64ELi4ELb0ELb0EN7cutlass6half_tE19Flash_kernel_traitsILi128ELi64ELi64ELi4ES3_EELb0ELb0ELb1ELb0ELb0ELb1ELb0ELb1EEEvNS_16Flash_fwd_paramsE,"aw",@nobits
	.sectionflags	@""
	.align	16
	.zero		1024


//--------------------- .nv.shared._ZN5flash24flash_fwd_splitkv_kernelI23Flash_fwd_kernel_traitsILi128ELi64ELi64ELi4ELb0ELb0EN7cutlass6half_tE19Flash_kernel_traitsILi128ELi64ELi64ELi4ES3_EELb0ELb0ELb0ELb1ELb1ELb0ELb1ELb0EEEvNS_16Flash_fwd_paramsE --------------------------
	.section	.nv.shared._ZN5flash24flash_fwd_splitkv_kernelI23Flash_fwd_kernel_traitsILi128ELi64ELi64ELi4ELb0ELb0EN7cutlass6half_tE19Flash_kernel_traitsILi128ELi64ELi64ELi4ES3_EELb0ELb0ELb0ELb1ELb1ELb0ELb1ELb0EEEvNS_16Flash_fwd_paramsE,"aw",@nobits
	.sectionflags	@""
	.align	16
	.zero		1024


//--------------------- .nv.shared._ZN5flash24flash_fwd_splitkv_kernelI23Flash_fwd_kernel_traitsILi128ELi64ELi64ELi4ELb0ELb0EN7cutlass6half_tE19Flash_kernel_traitsILi128ELi64ELi64ELi4ES3_EELb0ELb0ELb0ELb1ELb1ELb1ELb1ELb0EEEvNS_16Flash_fwd_paramsE --------------------------
	.section	.nv.shared._ZN5flash24flash_fwd_splitkv_kernelI23Flash_fwd_kernel_traitsILi128ELi64ELi64ELi4ELb0ELb0EN7cutlass6half_tE19Flash_kernel_traitsILi128ELi64ELi64ELi4ES3_EELb0ELb0ELb0ELb1ELb1ELb1ELb1ELb0EEEvNS_16Flash_fwd_paramsE,"aw",@nobits
	.sectionflags	@""
	.align	16
	.zero		1024


//--------------------- .nv.shared._ZN5flash24flash_fwd_splitkv_kernelI23Flash_fwd_kernel_traitsILi128ELi64ELi64ELi4ELb0ELb0EN7cutlass6half_tE19Flash_kernel_traitsILi128ELi64ELi64ELi4ES3_EELb0ELb0ELb1ELb0ELb0ELb0ELb1ELb0EEEvNS_16Flash_fwd_paramsE --------------------------
	.section	.nv.shared._ZN5flash24flash_fwd_splitkv_kernelI23Flash_fwd_kernel_traitsILi128ELi64ELi64ELi4ELb0ELb0EN7cutlass6half_tE19Flash_kernel_traitsILi128ELi64ELi64ELi4ES3_EELb0ELb0ELb1ELb0ELb0ELb0ELb1ELb0EEEvNS_16Flash_fwd_paramsE,"aw",@nobits
	.sectionflags	@""
	.align	16
	.zero		1024


//--------------------- .nv.shared._ZN5flash24flash_fwd_splitkv_kernelI23Flash_fwd_kernel_traitsILi128ELi64ELi64ELi4ELb0ELb0EN7cutlass6half_tE19Flash_kernel_traitsILi128ELi64ELi64ELi4ES3_EELb0ELb0ELb1ELb0ELb0ELb1ELb1ELb0EEEvNS_16Flash_fwd_paramsE --------------------------
	.section	.nv.shared._ZN5flash24flash_fwd_splitkv_kernelI23Flash_fwd_kernel_traitsILi128ELi64ELi64ELi4ELb0ELb0EN7cutlass6half_tE19Flash_kernel_traitsILi128ELi64ELi64ELi4ES3_EELb0ELb0ELb1ELb0ELb0ELb1ELb1ELb0EEEvNS_16Flash_fwd_paramsE,"aw",@nobits
	.sectionflags	@""
	.align	16
	.zero		1024


//--------------------- .nv.shared._ZN5flash24flash_fwd_splitkv_kernelI23Flash_fwd_kernel_traitsILi128ELi64ELi64ELi4ELb0ELb0EN7cutlass6half_tE19Flash_kernel_traitsILi128ELi64ELi64ELi4ES3_EELb0ELb0ELb0ELb0ELb1ELb0ELb1ELb1EEEvNS_16Flash_fwd_paramsE --------------------------
	.section	.nv.shared._ZN5flash24flash_fwd_splitkv_kernelI23Flash_fwd_kernel_traitsILi128ELi64ELi64ELi4ELb0ELb0EN7cutlass6half_tE19Flash_kernel_traitsILi128ELi64ELi64ELi4ES3_EELb0ELb0ELb0ELb0ELb1ELb0ELb1ELb1EEEvNS_16Flash_fwd_paramsE,"aw",@nobits
	.sectionflags	@""
	.align	16
	.zero		1024


//--------------------- .nv.shared._ZN5flash24flash_fwd_splitkv_kernelI23Flash_fwd_kernel_traitsILi128ELi64ELi64ELi4ELb0ELb0EN7cutlass6half_tE19Flash_kernel_traitsILi128ELi64ELi64ELi4ES3_EELb0ELb0ELb0ELb0ELb1ELb1ELb1ELb1EEEvNS_16Flash_fwd_paramsE --------------------------
	.section	.nv.shared._ZN5flash24flash_fwd_splitkv_kernelI23Flash_fwd_kernel_traitsILi128ELi64ELi64ELi4ELb0ELb0EN7cutlass6half_tE19Flash_kernel_traitsILi128ELi64ELi64ELi4ES3_EELb0ELb0ELb0ELb0ELb1ELb1ELb1ELb1EEEvNS_16Flash_fwd_paramsE,"aw",@nobits
	.sectionflags	@""
	.align	16
	.zero		1024


//--------------------- .nv.shared._ZN5flash24flash_fwd_splitkv_kernelI23Flash_fwd_kernel_traitsILi128ELi64ELi64ELi4ELb0ELb0EN7cutlass6half_tE19Flash_kernel_traitsILi128ELi64ELi64ELi4ES3_EELb0ELb0ELb1ELb0ELb0ELb0ELb1ELb1EEEvNS_16Flash_fwd_paramsE --------------------------
	.section	.nv.shared._ZN5flash24flash_fwd_splitkv_kernelI23Flash_fwd_kernel_traitsILi128ELi64ELi64ELi4ELb0ELb0EN7cutlass6half_tE19Flash_kernel_traitsILi128ELi64ELi64ELi4ES3_EELb0ELb0ELb1ELb0ELb0ELb0ELb1ELb1EEEvNS_16Flash_fwd_paramsE,"aw",@nobits
	.sectionflags	@""
	.align	16
	.zero		1024


//--------------------- .nv.shared._ZN5flash24flash_fwd_splitkv_kernelI23Flash_fwd_kernel_traitsILi128ELi64ELi64ELi4ELb0ELb0EN7cutlass6half_tE19Flash_kernel_traitsILi128ELi64ELi64ELi4ES3_EELb0ELb0ELb1ELb0ELb0ELb1ELb1ELb1EEEvNS_16Flash_fwd_paramsE --------------------------
	.section	.nv.shared._ZN5flash24flash_fwd_splitkv_kernelI23Flash_fwd_kernel_traitsILi128ELi64ELi64ELi4ELb0ELb0EN7cutlass6half_tE19Flash_kernel_traitsILi128ELi64ELi64ELi4ES3_EELb0ELb0ELb1ELb0ELb0ELb1ELb1ELb1EEEvNS_16Flash_fwd_paramsE,"aw",@nobits
	.sectionflags	@""
	.align	16
	.zero		1024


//--------------------- .nv.shared._ZN5flash24flash_fwd_splitkv_kernelI23Flash_fwd_kernel_traitsILi128ELi64ELi64ELi4ELb0ELb0EN7cutlass6half_tE19Flash_kernel_traitsILi128ELi64ELi64ELi4ES3_EELb0ELb1ELb0ELb0ELb1ELb0ELb0ELb0EEEvNS_16Flash_fwd_paramsE --------------------------
	.section	.nv.shared._ZN5flash24flash_fwd_splitkv_kernelI23Flash_fwd_kernel_traitsILi128ELi64ELi64ELi4ELb0ELb0EN7cutlass6half_tE19Flash_kernel_traitsILi128ELi64ELi64ELi4ES3_EELb0ELb1ELb0ELb0ELb1ELb0ELb0ELb0EEEvNS_16Flash_fwd_paramsE,"aw",@nobits
	.sectionflags	@""
	.align	16
	.zero		1024


//--------------------- .nv.shared._ZN5flash24flash_fwd_splitkv_kernelI23Flash_fwd_kernel_traitsILi128ELi64ELi64ELi4ELb0ELb0EN7cutlass6half_tE19Flash_kernel_traitsILi128ELi64ELi64ELi4ES3_EELb0ELb1ELb0ELb0ELb1ELb1ELb0ELb0EEEvNS_16Flash_fwd_paramsE --------------------------
	.section	.nv.shared._ZN5flash24flash_fwd_splitkv_kernelI23Flash_fwd_kernel_traitsILi128ELi64ELi64ELi4ELb0ELb0EN7cutlass6half_tE19Flash_kernel_traitsILi128ELi64ELi64ELi4ES3_EELb0ELb1ELb0ELb0ELb1ELb1ELb0ELb0EEEvNS_16Flash_fwd_paramsE,"aw",@nobits
	.sectionflags	@""
	.align	16
	.zero		1024


//--------------------- .nv.shared._ZN5flash24flash_fwd_splitkv_kernelI23Flash_fwd_kernel_traitsILi128ELi64ELi64ELi4ELb0ELb0EN7cutlass6half_tE19Flash_kernel_traitsILi128ELi64ELi64ELi4ES3_EELb0ELb1ELb1ELb0ELb0ELb0ELb0ELb0EEEvNS_16Flash_fwd_paramsE --------------------------
	.section	.nv.shared._ZN5flash24flash_fwd_splitkv_kernelI23Flash_fwd_kernel_traitsILi128ELi64ELi64ELi4ELb0ELb0EN7cutlass6half_tE19Flash_kernel_traitsILi128ELi64ELi64ELi4ES3_EELb0ELb1ELb1ELb0ELb0ELb0ELb0ELb0EEEvNS_16Flash_fwd_paramsE,"aw",@nobits
	.sectionflags	@""
	.align	16
	.zero		1024


//--------------------- .nv.shared._ZN5flash24flash_fwd_splitkv_kernelI23Flash_fwd_kernel_traitsILi128ELi64ELi64ELi4ELb0ELb0EN7cutlass6half_tE19Flash_kernel_traitsILi128ELi64ELi64ELi4ES3_EELb0ELb1ELb1ELb0ELb0ELb1ELb0ELb0EEEvNS_16Flash_fwd_paramsE --------------------------
	.section	.nv.shared._ZN5flash24flash_fwd_splitkv_kernelI23Flash_fwd_kernel_traitsILi128ELi64ELi64ELi4ELb0ELb0EN7cutlass6half_tE19Flash_kernel_traitsILi128ELi64ELi64ELi4ES3_EELb0ELb1ELb1ELb0ELb0ELb1ELb0ELb0EEEvNS_16Flash_fwd_paramsE,"aw",@nobits
	.sectionflags	@""
	.align	16
	.zero		1024


//--------------------- .nv.shared._ZN5flash24flash_fwd_splitkv_kernelI23Flash_fwd_kernel_traitsILi128ELi64ELi64ELi4ELb0ELb0EN7cutlass6half_tE19Flash_kernel_traitsILi128ELi64ELi64ELi4ES3_EELb0ELb1ELb0ELb0ELb1ELb0ELb0ELb1EEEvNS_16Flash_fwd_paramsE --------------------------
	.section	.nv.shared._ZN5flash24flash_fwd_splitkv_kernelI23Flash_fwd_kernel_traitsILi128ELi64ELi64ELi4ELb0ELb0EN7cutlass6half_tE19Flash_kernel_traitsILi128ELi64ELi64ELi4ES3_EELb0ELb1ELb0ELb0ELb1ELb0ELb0ELb1EEEvNS_16Flash_fwd_paramsE,"aw",@nobits
	.sectionflags	@""
	.align	16
	.zero		1024


//--------------------- .nv.shared._ZN5flash24flash_fwd_splitkv_kernelI23Flash_fwd_kernel_traitsILi128ELi64ELi64ELi4ELb0ELb0EN7cutlass6half_tE19Flash_kernel_traitsILi128ELi64ELi64ELi4ES3_EELb0ELb1ELb0ELb0ELb1ELb1ELb0ELb1EEEvNS_16Flash_fwd_paramsE --------------------------
	.section	.nv.shared._ZN5flash24flash_fwd_splitkv_kernelI23Flash_fwd_kernel_traitsILi128ELi64ELi64ELi4ELb0ELb0EN7cutlass6half_tE19Flash_kernel_traitsILi128ELi64ELi64ELi4ES3_EELb0ELb1ELb0ELb0ELb1ELb1ELb0ELb1EEEvNS_16Flash_fwd_paramsE,"aw",@nobits
	.sectionflags	@""
	.align	16
	.zero		1024


//--------------------- .nv.shared._ZN5flash24flash_fwd_splitkv_kernelI23Flash_fwd_kernel_traitsILi128ELi64ELi64ELi4ELb0ELb0EN7cutlass6half_tE19Flash_kernel_traitsILi128ELi64ELi64ELi4ES3_EELb0ELb1ELb1ELb0ELb0ELb0ELb0ELb1EEEvNS_16Flash_fwd_paramsE --------------------------
	.section	.nv.shared._ZN5flash24flash_fwd_splitkv_kernelI23Flash_fwd_kernel_traitsILi128ELi64ELi64ELi4ELb0ELb0EN7cutlass6half_tE19Flash_kernel_traitsILi128ELi64ELi64ELi4ES3_EELb0ELb1ELb1ELb0ELb0ELb0ELb0ELb1EEEvNS_16Flash_fwd_paramsE,"aw",@nobits
	.sectionflags	@""
	.align	16
	.zero		1024


//--------------------- .nv.shared._ZN5flash24flash_fwd_splitkv_kernelI23Flash_fwd_kernel_traitsILi128ELi64ELi64ELi4ELb0ELb0EN7cutlass6half_tE19Flash_kernel_traitsILi128ELi64ELi64ELi4ES3_EELb0ELb1ELb1ELb0ELb0ELb1ELb0ELb1EEEvNS_16Flash_fwd_paramsE --------------------------
	.section	.nv.shared._ZN5flash24flash_fwd_splitkv_kernelI23Flash_fwd_kernel_traitsILi128ELi64ELi64ELi4ELb0ELb0EN7cutlass6half_tE19Flash_kernel_traitsILi128ELi64ELi64ELi4ES3_EELb0ELb1ELb1ELb0ELb0ELb1ELb0ELb1EEEvNS_16Flash_fwd_paramsE,"aw",@nobits
	.sectionflags	@""
	.align	16
	.zero		1024


//--------------------- .nv.shared._ZN5flash24flash_fwd_splitkv_kernelI23Flash_fwd_kernel_traitsILi128ELi64ELi64ELi4ELb0ELb0EN7cutlass6half_tE19Flash_kernel_traitsILi128ELi64ELi64ELi4ES3_EELb0ELb1ELb0ELb0ELb1ELb0ELb1ELb0EEEvNS_16Flash_fwd_paramsE --------------------------
	.section	.nv.shared._ZN5flash24flash_fwd_splitkv_kernelI23Flash_fwd_kernel_traitsILi128ELi64ELi64ELi4ELb0ELb0EN7cutlass6half_tE19Flash_kernel_traitsILi128ELi64ELi64ELi4ES3_EELb0ELb1ELb0ELb0ELb1ELb0ELb1ELb0EEEvNS_16Flash_fwd_paramsE,"aw",@nobits
	.sectionflags	@""
	.align	16
	.zero		1024


//--------------------- .nv.shared._ZN5flash24flash_fwd_splitkv_kernelI23Flash_fwd_kernel_traitsILi128ELi64ELi64ELi4ELb0ELb0EN7cutlass6half_tE19Flash_kernel_traitsILi128ELi64ELi64ELi4ES3_EELb0ELb1ELb0ELb0ELb1ELb1ELb1ELb0EEEvNS_16Flash_fwd_paramsE --------------------------
	.section	.nv.shared._ZN5flash24flash_fwd_splitkv_kernelI23Flash_fwd_kernel_traitsILi128ELi64ELi64ELi4ELb0ELb0EN7cutlass6half_tE19Flash_kernel_traitsILi128ELi64ELi64ELi4ES3_EELb0ELb1ELb0ELb0ELb1ELb1ELb1ELb0EEEvNS_16Flash_fwd_paramsE,"aw",@nobits
	.sectionflags	@""
	.align	16
	.zero		1024


//--------------------- .nv.shared._ZN5flash24flash_fwd_splitkv_kernelI23Flash_fwd_kernel_traitsILi128ELi64ELi64ELi4ELb0ELb0EN7cutlass6half_tE19Flash_kernel_traitsILi128ELi64ELi64ELi4ES3_EELb0ELb1ELb1ELb0ELb0ELb0ELb1ELb0EEEvNS_16Flash_fwd_paramsE --------------------------
	.section	.nv.shared._ZN5flash24flash_fwd_splitkv_kernelI23Flash_fwd_kernel_traitsILi128ELi64ELi64ELi4ELb0ELb0EN7cutlass6half_tE19Flash_kernel_traitsILi128ELi64ELi64ELi4ES3_EELb0ELb1ELb1ELb0ELb0ELb0ELb1ELb0EEEvNS_16Flash_fwd_paramsE,"aw",@nobits
	.sectionflags	@""
	.align	16
	.zero		1024


//--------------------- .nv.shared._ZN5flash24flash_fwd_splitkv_kernelI23Flash_fwd_kernel_traitsILi128ELi64ELi64ELi4ELb0ELb0EN7cutlass6half_tE19Flash_kernel_traitsILi128ELi64ELi64ELi4ES3_EELb0ELb1ELb1ELb0ELb0ELb1ELb1ELb0EEEvNS_16Flash_fwd_paramsE --------------------------
	.section	.nv.shared._ZN5flash24flash_fwd_splitkv_kernelI23Flash_fwd_kernel_traitsILi128ELi64ELi64ELi4ELb0ELb0EN7cutlass6half_tE19Flash_kernel_traitsILi128ELi64ELi64ELi4ES3_EELb0ELb1ELb1ELb0ELb0ELb1ELb1ELb0EEEvNS_16Flash_fwd_paramsE,"aw",@nobits
	.sectionflags	@""
	.align	16
	.zero		1024


//--------------------- .nv.shared._ZN5flash24flash_fwd_splitkv_kernelI23Flash_fwd_kernel_traitsILi128ELi64ELi64ELi4ELb0ELb0EN7cutlass6half_tE19Flash_kernel_traitsILi128ELi64ELi64ELi4ES3_EELb0ELb1ELb0ELb0ELb1ELb0ELb1ELb1EEEvNS_16Flash_fwd_paramsE --------------------------
	.section	.nv.shared._ZN5flash24flash_fwd_splitkv_kernelI23Flash_fwd_kernel_traitsILi128ELi64ELi64ELi4ELb0ELb0EN7cutlass6half_tE19Flash_kernel_traitsILi128ELi64ELi64ELi4ES3_EELb0ELb1ELb0ELb0ELb1ELb0ELb1ELb1EEEvNS_16Flash_fwd_paramsE,"aw",@nobits
	.sectionflags	@""
	.align	16
	.zero		1024


//--------------------- .nv.shared._ZN5flash24flash_fwd_splitkv_kernelI23Flash_fwd_kernel_traitsILi128ELi64ELi64ELi4ELb0ELb0EN7cutlass6half_tE19Flash_kernel_traitsILi128ELi64ELi64ELi4ES3_EELb0ELb1ELb0ELb0ELb1ELb1ELb1ELb1EEEvNS_16Flash_fwd_paramsE --------------------------
	.section	.nv.shared._ZN5flash24flash_fwd_splitkv_kernelI23Flash_fwd_kernel_traitsILi128ELi64ELi64ELi4ELb0ELb0EN7cutlass6half_tE19Flash_kernel_traitsILi128ELi64ELi64ELi4ES3_EELb0ELb1ELb0ELb0ELb1ELb1ELb1ELb1EEEvNS_16Flash_fwd_paramsE,"aw",@nobits
	.sectionflags	@""
	.align	16
	.zero		1024


//--------------------- .nv.shared._ZN5flash24flash_fwd_splitkv_kernelI23Flash_fwd_kernel_traitsILi128ELi64ELi64ELi4ELb0ELb0EN7cutlass6half_tE19Flash_kernel_traitsILi128ELi64ELi64ELi4ES3_EELb0ELb1ELb1ELb0ELb0ELb0ELb1ELb1EEEvNS_16Flash_fwd_paramsE --------------------------
	.section	.nv.shared._ZN5flash24flash_fwd_splitkv_kernelI23Flash_fwd_kernel_traitsILi128ELi64ELi64ELi4ELb0ELb0EN7cutlass6half_tE19Flash_kernel_traitsILi128ELi64ELi64ELi4ES3_EELb0ELb1ELb1ELb0ELb0ELb0ELb1ELb1EEEvNS_16Flash_fwd_paramsE,"aw",@nobits
	.sectionflags	@""
	.align	16
	.zero		1024


//--------------------- .nv.shared._ZN5flash24flash_fwd_splitkv_kernelI23Flash_fwd_kernel_traitsILi128ELi64ELi64ELi4ELb0ELb0EN7cutlass6half_tE19Flash_kernel_traitsILi128ELi64ELi64ELi4ES3_EELb0ELb1ELb1ELb0ELb0ELb1ELb1ELb1EEEvNS_16Flash_fwd_paramsE --------------------------
	.section	.nv.shared._ZN5flash24flash_fwd_splitkv_kernelI23Flash_fwd_kernel_traitsILi128ELi64ELi64ELi4ELb0ELb0EN7cutlass6half_tE19Flash_kernel_traitsILi128ELi64ELi64ELi4ES3_EELb0ELb1ELb1ELb0ELb0ELb1ELb1ELb1EEEvNS_16Flash_fwd_paramsE,"aw",@nobits
	.sectionflags	@""
	.align	16
	.zero		1024


//--------------------- .nv.constant0._ZN5flash32flash_fwd_splitkv_combine_kernelI23Flash_fwd_kernel_traitsILi128ELi64ELi128ELi4ELb0ELb0EN7cutlass6half_tE19Flash_kernel_traitsILi128ELi64ELi128ELi4ES3_EELi4ELi7ELb0EEEvNS_16Flash_fwd_paramsE --------------------------
	.section	.nv.constant0._ZN5flash32flash_fwd_splitkv_combine_kernelI23Flash_fwd_kernel_traitsILi128ELi64ELi128ELi4ELb0ELb0EN7cutlass6half_tE19Flash_kernel_traitsILi128ELi64ELi128ELi4ES3_EELi4ELi7ELb0EEEvNS_16Flash_fwd_paramsE,"a",@progbits
	.sectionflags	@""
	.align	4
.nv.constant0._ZN5flash32flash_fwd_splitkv_combine_kernelI23Flash_fwd_kernel_traitsILi128ELi64ELi128ELi4ELb0ELb0EN7cutlass6half_tE19Flash_kernel_traitsILi128ELi64ELi128ELi4ES3_EELi4ELi7ELb0EEEvNS_16Flash_fwd_paramsE:
	.zero		1360


//--------------------- .nv.constant0._ZN5flash32flash_fwd_splitkv_combine_kernelI23Flash_fwd_kernel_traitsILi128ELi64ELi128ELi4ELb0ELb0EN7cutlass6half_tE19Flash_kernel_traitsILi128ELi64ELi128ELi4ES3_EELi4ELi6ELb0EEEvNS_16Flash_fwd_paramsE --------------------------
	.section	.nv.constant0._ZN5flash32flash_fwd_splitkv_combine_kernelI23Flash_fwd_kernel_traitsILi128ELi64ELi128ELi4ELb0ELb0EN7cutlass6half_tE19Flash_kernel_traitsILi128ELi64ELi128ELi4ES3_EELi4ELi6ELb0EEEvNS_16Flash_fwd_paramsE,"a",@progbits
	.sectionflags	@""
	.align	4
.nv.constant0._ZN5flash32flash_fwd_splitkv_combine_kernelI23Flash_fwd_kernel_traitsILi128ELi64ELi128ELi4ELb0ELb0EN7cutlass6half_tE19Flash_kernel_traitsILi128ELi64ELi128ELi4ES3_EELi4ELi6ELb0EEEvNS_16Flash_fwd_paramsE:
	.zero		1360


//--------------------- .nv.constant0._ZN5flash32flash_fwd_splitkv_combine_kernelI23Flash_fwd_kernel_traitsILi128ELi64ELi128ELi4ELb0ELb0EN7cutlass6half_tE19Flash_kernel_traitsILi128ELi64ELi128ELi4ES3_EELi4ELi5ELb0EEEvNS_16Flash_fwd_paramsE --------------------------
	.section	.nv.constant0._ZN5flash32flash_fwd_splitkv_combine_kernelI23Flash_fwd_kernel_traitsILi128ELi64ELi128ELi4ELb0ELb0EN7cutlass6half_tE19Flash_kernel_traitsILi128ELi64ELi128ELi4ES3_EELi4ELi5ELb0EEEvNS_16Flash_fwd_paramsE,"a",@progbits
	.sectionflags	@""
	.align	4
.nv.constant0._ZN5flash32flash_fwd_splitkv_combine_kernelI23Flash_fwd_kernel_traitsILi128ELi64ELi128ELi4ELb0ELb0EN7cutlass6half_tE19Flash_kernel_traitsILi128ELi64ELi128ELi4ES3_EELi4ELi5ELb0EEEvNS_16Flash_fwd_paramsE:
	.zero		1360


//--------------------- .nv.constant0._ZN5flash32flash_fwd_splitkv_combine_kernelI23Flash_fwd_kernel_traitsILi128ELi64ELi128ELi4ELb0ELb0EN7cutlass6half_tE19Flash_kernel_traitsILi128ELi64ELi128ELi4ES3_EELi4ELi4ELb0EEEvNS_16Flash_fwd_paramsE --------------------------
	.section	.nv.constant0._ZN5flash32flash_fwd_splitkv_combine_kernelI23Flash_fwd_kernel_traitsILi128ELi64ELi128ELi4ELb0ELb0EN7cutlass6half_tE19Flash_kernel_traitsILi128ELi64ELi128ELi4ES3_EELi4ELi4ELb0EEEvNS_16Flash_fwd_paramsE,"a",@progbits
	.sectionflags	@""
	.align	4
.nv.constant0._ZN5flash32flash_fwd_splitkv_combine_kernelI23Flash_fwd_kernel_traitsILi128ELi64ELi128ELi4ELb0ELb0EN7cutlass6half_tE19Flash_kernel_traitsILi128ELi64ELi128ELi4ES3_EELi4ELi4ELb0EEEvNS_16Flash_fwd_paramsE:
	.zero		1360


//--------------------- .nv.constant0._ZN5flash32flash_fwd_splitkv_combine_kernelI23Flash_fwd_kernel_traitsILi128ELi64ELi128ELi4ELb0ELb0EN7cutlass6half_tE19Flash_kernel_traitsILi128ELi64ELi128ELi4ES3_EELi4ELi3ELb0EEEvNS_16Flash_fwd_paramsE --------------------------
	.section	.nv.constant0._ZN5flash32flash_fwd_splitkv_combine_kernelI23Flash_fwd_kernel_traitsILi128ELi64ELi128ELi4ELb0ELb0EN7cutlass6half_tE19Flash_kernel_traitsILi128ELi64ELi128ELi4ES3_EELi4ELi3ELb0EEEvNS_16Flash_fwd_paramsE,"a",@progbits
	.sectionflags	@""
	.align	4
.nv.constant0._ZN5flash32flash_fwd_splitkv_combine_kernelI23Flash_fwd_kernel_traitsILi128ELi64ELi128ELi4ELb0ELb0EN7cutlass6half_tE19Flash_kernel_traitsILi128ELi64ELi128ELi4ES3_EELi4ELi3ELb0EEEvNS_16Flash_fwd_paramsE:
	.zero		1360


//--------------------- .nv.constant0._ZN5flash32flash_fwd_splitkv_combine_kernelI23Flash_fwd_kernel_traitsILi128ELi64ELi128ELi4ELb0ELb0EN7cutlass6half_tE19Flash_kernel_traitsILi128ELi64ELi128ELi4ES3_EELi4ELi2ELb0EEEvNS_16Flash_fwd_paramsE --------------------------
	.section	.nv.constant0._ZN5flash32flash_fwd_splitkv_combine_kernelI23Flash_fwd_kernel_traitsILi128ELi64ELi128ELi4ELb0ELb0EN7cutlass6half_tE19Flash_kernel_traitsILi128ELi64ELi128ELi4ES3_EELi4ELi2ELb0EEEvNS_16Flash_fwd_paramsE,"a",@progbits
	.sectionflags	@""
	.align	4
.nv.constant0._ZN5flash32flash_fwd_splitkv_combine_kernelI23Flash_fwd_kernel_traitsILi128ELi64ELi128ELi4ELb0ELb0EN7cutlass6half_tE19Flash_kernel_traitsILi128ELi64ELi128ELi4ES3_EELi4ELi2ELb0EEEvNS_16Flash_fwd_paramsE:
	.zero		1360


//--------------------- .nv.constant0._ZN5flash32flash_fwd_splitkv_combine_kernelI23Flash_fwd_kernel_traitsILi128ELi64ELi128ELi4ELb0ELb0EN7cutlass6half_tE19Flash_kernel_traitsILi128ELi64ELi128ELi4ES3_EELi4ELi1ELb0EEEvNS_16Flash_fwd_paramsE --------------------------
	.section	.nv.constant0._ZN5flash32flash_fwd_splitkv_combine_kernelI23Flash_fwd_kernel_traitsILi128ELi64ELi128ELi4ELb0ELb0EN7cutlass6half_tE19Flash_kernel_traitsILi128ELi64ELi128ELi4ES3_EELi4ELi1ELb0EEEvNS_16Flash_fwd_paramsE,"a",@progbits
	.sectionflags	@""
	.align	4
.nv.constant0._ZN5flash32flash_fwd_splitkv_combine_kernelI23Flash_fwd_kernel_traitsILi128ELi64ELi128ELi4ELb0ELb0EN7cutlass6half_tE19Flash_kernel_traitsILi128ELi64ELi128ELi4ES3_EELi4ELi1ELb0EEEvNS_16Flash_fwd_paramsE:
	.zero		1360


//--------------------- .nv.constant0._ZN5flash32flash_fwd_splitkv_combine_kernelI23Flash_fwd_kernel_traitsILi128ELi64ELi128ELi4ELb0ELb0EN7cutlass6half_tE19Flash_kernel_traitsILi128ELi64ELi128ELi4ES3_EELi4ELi7ELb1EEEvNS_16Flash_fwd_paramsE --------------------------
	.section	.nv.constant0._ZN5flash32flash_fwd_splitkv_combine_kernelI23Flash_fwd_kernel_traitsILi128ELi64ELi128ELi4ELb0ELb0EN7cutlass6half_tE19Flash_kernel_traitsILi128ELi64ELi128ELi4ES3_EELi4ELi7ELb1EEEvNS_16Flash_fwd_paramsE,"a",@progbits
	.sectionflags	@""
	.align	4
.nv.constant0._ZN5flash32flash_fwd_splitkv_combine_kernelI23Flash_fwd_kernel_traitsILi128ELi64ELi128ELi4ELb0ELb0EN7cutlass6half_tE19Flash_kernel_traitsILi128ELi64ELi128ELi4ES3_EELi4ELi7ELb1EEEvNS_16Flash_fwd_paramsE:
	.zero		1360


//--------------------- .nv.constant0._ZN5flash32flash_fwd_splitkv_combine_kernelI23Flash_fwd_kernel_traitsILi128ELi64ELi128ELi4ELb0ELb0EN7cutlass6half_tE19Flash_kernel_traitsILi128ELi64ELi128ELi4ES3_EELi4ELi6ELb1EEEvNS_16Flash_fwd_paramsE --------------------------
	.section	.nv.constant0._ZN5flash32flash_fwd_splitkv_combine_kernelI23Flash_fwd_kernel_traitsILi128ELi64ELi128ELi4ELb0ELb0EN7cutlass6half_tE19Flash_kernel_traitsILi128ELi64ELi128ELi4ES3_EELi4ELi6ELb1EEEvNS_16Flash_fwd_paramsE,"a",@progbits
	.sectionflags	@""
	.align	4
.nv.constant0._ZN5flash32flash_fwd_splitkv_combine_kernelI23Flash_fwd_kernel_traitsILi128ELi64ELi128ELi4ELb0ELb0EN7cutlass6half_tE19Flash_kernel_traitsILi128ELi64ELi128ELi4ES3_EELi4ELi6ELb1EEEvNS_16Flash_fwd_paramsE:
	.zero		1360


//--------------------- .nv.constant0._ZN5flash32flash_fwd_splitkv_combine_kernelI23Flash_fwd_kernel_traitsILi128ELi64ELi128ELi4ELb0ELb0EN7cutlass6half_tE19Flash_kernel_traitsILi128ELi64ELi128ELi4ES3_EELi4ELi5ELb1EEEvNS_16Flash_fwd_paramsE --------------------------
	.section	.nv.constant0._ZN5flash32flash_fwd_splitkv_combine_kernelI23Flash_fwd_kernel_traitsILi128ELi64ELi128ELi4ELb0ELb0EN7cutlass6half_tE19Flash_kernel_traitsILi128ELi64ELi128ELi4ES3_EELi4ELi5ELb1EEEvNS_16Flash_fwd_paramsE,"a",@progbits
	.sectionflags	@""
	.align	4
.nv.constant0._ZN5flash32flash_fwd_splitkv_combine_kernelI23Flash_fwd_kernel_traitsILi128ELi64ELi128ELi4ELb0ELb0EN7cutlass6half_tE19Flash_kernel_traitsILi128ELi64ELi128ELi4ES3_EELi4ELi5ELb1EEEvNS_16Flash_fwd_paramsE:
	.zero		1360


//--------------------- .nv.constant0._ZN5flash32flash_fwd_splitkv_combine_kernelI23Flash_fwd_kernel_traitsILi128ELi64ELi128ELi4ELb0ELb0EN7cutlass6half_tE19Flash_kernel_traitsILi128ELi64ELi128ELi4ES3_EELi4ELi4ELb1EEEvNS_16Flash_fwd_paramsE --------------------------
	.section	.nv.constant0._ZN5flash32flash_fwd_splitkv_combine_kernelI23Flash_fwd_kernel_traitsILi128ELi64ELi128ELi4ELb0ELb0EN7cutlass6half_tE19Flash_kernel_traitsILi128ELi64ELi128ELi4ES3_EELi4ELi4ELb1EEEvNS_16Flash_fwd_paramsE,"a",@progbits
	.sectionflags	@""
	.align	4
.nv.constant0._ZN5flash32flash_fwd_splitkv_combine_kernelI23Flash_fwd_kernel_traitsILi128ELi64ELi128ELi4ELb0ELb0EN7cutlass6half_tE19Flash_kernel_traitsILi128ELi64ELi128ELi4ES3_EELi4ELi4ELb1EEEvNS_16Flash_fwd_paramsE:
	.zero		1360


//--------------------- .nv.constant0._ZN5flash32flash_fwd_splitkv_combine_kernelI23Flash_fwd_kernel_traitsILi128ELi64ELi128ELi4ELb0ELb0EN7cutlass6half_tE19Flash_kernel_traitsILi128ELi64ELi128ELi4ES3_EELi4ELi3ELb1EEEvNS_16Flash_fwd_paramsE --------------------------
	.section	.nv.constant0._ZN5flash32flash_fwd_splitkv_combine_kernelI23Flash_fwd_kernel_traitsILi128ELi64ELi128ELi4ELb0ELb0EN7cutlass6half_tE19Flash_kernel_traitsILi128ELi64ELi128ELi4ES3_EELi4ELi3ELb1EEEvNS_16Flash_fwd_paramsE,"a",@progbits
	.sectionflags	@""
	.align	4
.nv.constant0._ZN5flash32flash_fwd_splitkv_combine_kernelI23Flash_fwd_kernel_traitsILi128ELi64ELi128ELi4ELb0ELb0EN7cutlass6half_tE19Flash_kernel_traitsILi128ELi64ELi128ELi4ES3_EELi4ELi3ELb1EEEvNS_16Flash_fwd_paramsE:
	.zero		1360


//--------------------- .nv.constant0._ZN5flash32flash_fwd_splitkv_combine_kernelI23Flash_fwd_kernel_traitsILi128ELi64ELi128ELi4ELb0ELb0EN7cutlass6half_tE19Flash_kernel_traitsILi128ELi64ELi128ELi4ES3_EELi4ELi2ELb1EEEvNS_16Flash_fwd_paramsE --------------------------
	.section	.nv.constant0._ZN5flash32flash_fwd_splitkv_combine_kernelI23Flash_fwd_kernel_traitsILi128ELi64ELi128ELi4ELb0ELb0EN7cutlass6half_tE19Flash_kernel_traitsILi128ELi64ELi128ELi4ES3_EELi4ELi2ELb1EEEvNS_16Flash_fwd_paramsE,"a",@progbits
	.sectionflags	@""
	.align	4
.nv.constant0._ZN5flash32flash_fwd_splitkv_combine_kernelI23Flash_fwd_kernel_traitsILi128ELi64ELi128ELi4ELb0ELb0EN7cutlass6half_tE19Flash_kernel_traitsILi128ELi64ELi128ELi4ES3_EELi4ELi2ELb1EEEvNS_16Flash_fwd_paramsE:
	.zero		1360


//--------------------- .nv.constant0._ZN5flash32flash_fwd_splitkv_combine_kernelI23Flash_fwd_kernel_traitsILi128ELi64ELi128ELi4ELb0ELb0EN7cutlass6half_tE19Flash_kernel_traitsILi128ELi64ELi128ELi4ES3_EELi4ELi1ELb1EEEvNS_16Flash_fwd_paramsE --------------------------
	.section	.nv.constant0._ZN5flash32flash_fwd_splitkv_combine_kernelI23Flash_fwd_kernel_traitsILi128ELi64ELi128ELi4ELb0ELb0EN7cutlass6half_tE19Flash_kernel_traitsILi128ELi64ELi128ELi4ES3_EELi4ELi1ELb1EEEvNS_16Flash_fwd_paramsE,"a",@progbits
	.sectionflags	@""
	.align	4
.nv.constant0._ZN5flash32flash_fwd_splitkv_combine_kernelI23Flash_fwd_kernel_traitsILi128ELi64ELi128ELi4ELb0ELb0EN7cutlass6half_tE19Flash_kernel_traitsILi128ELi64ELi128ELi4ES3_EELi4ELi1ELb1EEEvNS_16Flash_fwd_paramsE:
	.zero		1360


//--------------------- .nv.constant0._ZN5flash24flash_fwd_splitkv_kernelI23Flash_fwd_kernel_traitsILi128ELi64ELi128ELi4ELb0ELb0EN7cutlass6half_tE19Flash_kernel_traitsILi128ELi64ELi128ELi4ES3_EELb0ELb0ELb0ELb0ELb1ELb0ELb0ELb0EEEvNS_16Flash_fwd_paramsE --------------------------
	.section	.nv.constant0._ZN5flash24flash_fwd_splitkv_kernelI23Flash_fwd_kernel_traitsILi128ELi64ELi128ELi4ELb0ELb0EN7cutlass6half_tE19Flash_kernel_traitsILi128ELi64ELi128ELi4ES3_EELb0ELb0ELb0ELb0ELb1ELb0ELb0ELb0EEEvNS_16Flash_fwd_paramsE,"a",@progbits
	.sectionflags	@""
	.align	4
.nv.constant0._ZN5flash24flash_fwd_splitkv_kernelI23Flash_fwd_kernel_traitsILi128ELi64ELi128ELi4ELb0ELb0EN7cutlass6half_tE19Flash_kernel_traitsILi128ELi64ELi128ELi4ES3_EELb0ELb0ELb0ELb0ELb1ELb0ELb0ELb0EEEvNS_16Flash_fwd_paramsE:
	.zero		1360


//--------------------- .nv.constant0._ZN5flash24flash_fwd_splitkv_kernelI23Flash_fwd_kernel_traitsILi128ELi64ELi128ELi4ELb0ELb0EN7cutlass6half_tE19Flash_kernel_traitsILi128ELi64ELi128ELi4ES3_EELb0ELb0ELb0ELb0ELb1ELb1ELb0ELb0EEEvNS_16Flash_fwd_paramsE --------------------------
	.section	.nv.constant0._ZN5flash24flash_fwd_splitkv_kernelI23Flash_fwd_kernel_traitsILi128ELi64ELi128ELi4ELb0ELb0EN7cutlass6half_tE19Flash_kernel_traitsILi128ELi64ELi128ELi4ES3_EELb0ELb0ELb0ELb0ELb1ELb1ELb0ELb0EEEvNS_16Flash_fwd_paramsE,"a",@progbits
	.sectionflags	@""
	.align	4
.nv.constant0._ZN5flash24flash_fwd_splitkv_kernelI23Flash_fwd_kernel_traitsILi128ELi64ELi128ELi4ELb0ELb0EN7cutlass6half_tE19Flash_kernel_traitsILi128ELi64ELi128ELi4ES3_EELb0ELb0ELb0ELb0ELb1ELb1ELb0ELb0EEEvNS_16Flash_fwd_paramsE:
	.zero		1360


//--------------------- .nv.constant0._ZN5flash24flash_fwd_splitkv_kernelI23Flash_fwd_kernel_traitsILi128ELi64ELi128ELi4ELb0ELb0EN7cutlass6half_tE19Flash_kernel_traitsILi128ELi64ELi128ELi4ES3_EELb0ELb0ELb0ELb0ELb1ELb0ELb1ELb0EEEvNS_16Flash_fwd_paramsE --------------------------
	.section	.nv.constant0._ZN5flash24flash_fwd_splitkv_kernelI23Flash_fwd_kernel_traitsILi128ELi64ELi128ELi4ELb0ELb0EN7cutlass6half_tE19Flash_kernel_traitsILi128ELi64ELi128ELi4ES3_EELb0ELb0ELb0ELb0ELb1ELb0ELb1ELb0EEEvNS_16Flash_fwd_paramsE,"a",@progbits
	.sectionflags	@""
	.align	4
.nv.constant0._ZN5flash24flash_fwd_splitkv_kernelI23Flash_fwd_kernel_traitsILi128ELi64ELi128ELi4ELb0ELb0EN7cutlass6half_tE19Flash_kernel_traitsILi128ELi64ELi128ELi4ES3_EELb0ELb0ELb0ELb0ELb1ELb0ELb1ELb0EEEvNS_16Flash_fwd_paramsE:
	.zero		1360


//--------------------- .nv.constant0._ZN5flash24flash_fwd_splitkv_kernelI23Flash_fwd_kernel_traitsILi128ELi64ELi128ELi4ELb0ELb0EN7cutlass6half_tE19Flash_kernel_traitsILi128ELi64ELi128ELi4ES3_EELb0ELb0ELb0ELb0ELb1ELb1ELb1ELb0EEEvNS_16Flash_fwd_paramsE --------------------------
	.section	.nv.constant0._ZN5flash24flash_fwd_splitkv_kernelI23Flash_fwd_kernel_traitsILi128ELi64ELi128ELi4ELb0ELb0EN7cutlass6half_tE19Flash_kernel_traitsILi128ELi64ELi128ELi4ES3_EELb0ELb0ELb0ELb0ELb1ELb1ELb1ELb0EEEvNS_16Flash_fwd_paramsE,"a",@progbits
	.sectionflags	@""
	.align	4
.nv.constant0._ZN5flash24flash_fwd_splitkv_kernelI23Flash_fwd_kernel_traitsILi128ELi64ELi128ELi4ELb0ELb0EN7cutlass6half_tE19Flash_kernel_traitsILi128ELi64ELi128ELi4ES3_EELb0ELb0ELb0ELb0ELb1ELb1ELb1ELb0EEEvNS_16Flash_fwd_paramsE:
	.zero		1360


//--------------------- .nv.constant0._ZN5flash24flash_fwd_splitkv_kernelI23Flash_fwd_kernel_traitsILi128ELi64ELi128ELi4ELb0ELb0EN7cutlass6half_tE19Flash_kernel_traitsILi128ELi64ELi128ELi4ES3_EELb0ELb0ELb0ELb0ELb0ELb0ELb0ELb0EEEvNS_16Flash_fwd_paramsE --------------------------
	.section	.nv.constant0._ZN5flash24flash_fwd_splitkv_kernelI23Flash_fwd_kernel_traitsILi128ELi64ELi128ELi4ELb0ELb0EN7cutlass6half_tE19Flash_kernel_traitsILi128ELi64ELi128ELi4ES3_EELb0ELb0ELb0ELb0ELb0ELb0ELb0ELb0EEEvNS_16Flash_fwd_paramsE,"a",@progbits
	.sectionflags	@""
	.align	4
.nv.constant0._ZN5flash24flash_fwd_splitkv_kernelI23Flash_fwd_kernel_traitsILi128ELi64ELi128ELi4ELb0ELb0EN7cutlass6half_tE19Flash_kernel_traitsILi128ELi64ELi128ELi4ES3_EELb0ELb0ELb0ELb0ELb0ELb0ELb0ELb0EEEvNS_16Flash_fwd_paramsE:
	.zero		1360


//--------------------- .nv.constant0._ZN5flash24flash_fwd_splitkv_kernelI23Flash_fwd_kernel_traitsILi128ELi64ELi128ELi4ELb0ELb0EN7cutlass6half_tE19Flash_kernel_traitsILi128ELi64ELi128ELi4ES3_EELb0ELb0ELb0ELb0ELb0ELb1ELb0ELb0EEEvNS_16Flash_fwd_paramsE --------------------------
	.section	.nv.constant0._ZN5flash24flash_fwd_splitkv_kernelI23Flash_fwd_kernel_traitsILi128ELi64ELi128ELi4ELb0ELb0EN7cutlass6half_tE19Flash_kernel_traitsILi128ELi64ELi128ELi4ES3_EELb0ELb0ELb0ELb0ELb0ELb1ELb0ELb0EEEvNS_16Flash_fwd_paramsE,"a",@progbits
	.sectionflags	@""
	.align	4
.nv.constant0._ZN5flash24flash_fwd_splitkv_kernelI23Flash_fwd_kernel_traitsILi128ELi64ELi128ELi4ELb0ELb0EN7cutlass6half_tE19Flash_kernel_traitsILi128ELi64ELi128ELi4ES3_EELb0ELb0ELb0ELb0ELb0ELb1ELb0ELb0EEEvNS_16Flash_fwd_paramsE:
	.zero		1360


//--------------------- .nv.constant0._ZN5flash24flash_fwd_splitkv_kernelI23Flash_fwd_kernel_traitsILi128ELi64ELi128ELi4ELb0ELb0EN7cutlass6half_tE19Flash_kernel_traitsILi128ELi64ELi128ELi4ES3_EELb0ELb0ELb0ELb0ELb0ELb0ELb0ELb1EEEvNS_16Flash_fwd_paramsE --------------------------
	.section	.nv.constant0._ZN5flash24flash_fwd_splitkv_kernelI23Flash_fwd_kernel_traitsILi128ELi64ELi128ELi4ELb0ELb0EN7cutlass6half_tE19Flash_kernel_traitsILi128ELi64ELi128ELi4ES3_EELb0ELb0ELb0ELb0ELb0ELb0ELb0ELb1EEEvNS_16Flash_fwd_paramsE,"a",@progbits
	.sectionflags	@""
	.align	4
.nv.constant0._ZN5flash24flash_fwd_splitkv_kernelI23Flash_fwd_kernel_traitsILi128ELi64ELi128ELi4ELb0ELb0EN7cutlass6half_tE19Flash_kernel_traitsILi128ELi64ELi128ELi4ES3_EELb0ELb0ELb0ELb0ELb0ELb0ELb0ELb1EEEvNS_16Flash_fwd_paramsE:
	.zero		1360


//--------------------- .nv.constant0._ZN5flash24flash_fwd_splitkv_kernelI23Flash_fwd_kernel_traitsILi128ELi64ELi128ELi4ELb0ELb0EN7cutlass6half_tE19Flash_kernel_traitsILi128ELi64ELi128ELi4ES3_EELb0ELb0ELb0ELb0ELb0ELb1ELb0ELb1EEEvNS_16Flash_fwd_paramsE --------------------------
	.section	.nv.constant0._ZN5flash24flash_fwd_splitkv_kernelI23Flash_fwd_kernel_traitsILi128ELi64ELi128ELi4ELb0ELb0EN7cutlass6half_tE19Flash_kernel_traitsILi128ELi64ELi128ELi4ES3_EELb0ELb0ELb0ELb0ELb0ELb1ELb0ELb1EEEvNS_16Flash_fwd_paramsE,"a",@progbits
	.sectionflags	@""
	.align	4
.nv.constant0._ZN5flash24flash_fwd_splitkv_kernelI23Flash_fwd_kernel_traitsILi128ELi64ELi128ELi4ELb0ELb0EN7cutlass6half_tE19Flash_kernel_traitsILi128ELi64ELi128ELi4ES3_EELb0ELb0ELb0ELb0ELb0ELb1ELb0ELb1EEEvNS_16Flash_fwd_paramsE:
	.zero		1360


//--------------------- .nv.constant0._ZN5flash24flash_fwd_splitkv_kernelI23Flash_fwd_kernel_traitsILi128ELi64ELi128ELi4ELb0ELb0EN7cutlass6half_tE19Flash_kernel_traitsILi128ELi64ELi128ELi4ES3_EELb0ELb0ELb0ELb0ELb0ELb0ELb1ELb0EEEvNS_16Flash_fwd_paramsE --------------------------
	.section	.nv.constant0._ZN5flash24flash_fwd_splitkv_kernelI23Flash_fwd_kernel_traitsILi128ELi64ELi128ELi4ELb0ELb0EN7cutlass6half_tE19Flash_kernel_traitsILi128ELi64ELi128ELi4ES3_EELb0ELb0ELb0ELb0ELb0ELb0ELb1ELb0EEEvNS_16Flash_fwd_paramsE,"a",@progbits
	.sectionflags	@""
	.align	4
.nv.constant0._ZN5flash24flash_fwd_splitkv_kernelI23Flash_fwd_kernel_traitsILi128ELi64ELi128ELi4ELb0ELb0EN7cutlass6half_tE19Flash_kernel_traitsILi128ELi64ELi128ELi4ES3_EELb0ELb0ELb0ELb0ELb0ELb0ELb1ELb0EEEvNS_16Flash_fwd_paramsE:
	.zero		1360


//--------------------- .nv.constant0._ZN5flash24flash_fwd_splitkv_kernelI23Flash_fwd_kernel_traitsILi128ELi64ELi128ELi4ELb0ELb0EN7cutlass6half_tE19Flash_kernel_traitsILi128ELi64ELi128ELi4ES3_EELb0ELb0ELb0ELb0ELb0ELb1ELb1ELb0EEEvNS_16Flash_fwd_paramsE --------------------------
	.section	.nv.constant0._ZN5flash24flash_fwd_splitkv_kernelI23Flash_fwd_kernel_traitsILi128ELi64ELi128ELi4ELb0ELb0EN7cutlass6half_tE19Flash_kernel_traitsILi128ELi64ELi128ELi4ES3_EELb0ELb0ELb0ELb0ELb0ELb1ELb1ELb0EEEvNS_16Flash_fwd_paramsE,"a",@progbits
	.sectionflags	@""
	.align	4
.nv.constant0._ZN5flash24flash_fwd_splitkv_kernelI23Flash_fwd_kernel_traitsILi128ELi64ELi128ELi4ELb0ELb0EN7cutlass6half_tE19Flash_kernel_traitsILi128ELi64ELi128ELi4ES3_EELb0ELb0ELb0ELb0ELb0ELb1ELb1ELb0EEEvNS_16Flash_fwd_paramsE:
	.zero		1360


//--------------------- .nv.constant0._ZN5flash24flash_fwd_splitkv_kernelI23Flash_fwd_kernel_traitsILi128ELi64ELi128ELi4ELb0ELb0EN7cutlass6half_tE19Flash_kernel_traitsILi128ELi64ELi128ELi4ES3_EELb0ELb0ELb0ELb0ELb0ELb0ELb1ELb1EEEvNS_16Flash_fwd_paramsE --------------------------
	.section	.nv.constant0._ZN5flash24flash_fwd_splitkv_kernelI23Flash_fwd_kernel_traitsILi128ELi64ELi128ELi4ELb0ELb0EN7cutlass6half_tE19Flash_kernel_traitsILi128ELi64ELi128ELi4ES3_EELb0ELb0ELb0ELb0ELb0ELb0ELb1ELb1EEEvNS_16Flash_fwd_paramsE,"a",@progbits
	.sectionflags	@""
	.align	4
.nv.constant0._ZN5flash24flash_fwd_splitkv_kernelI23Flash_fwd_kernel_traitsILi128ELi64ELi128ELi4ELb0ELb0EN7cutlass6half_tE19Flash_kernel_traitsILi128ELi64ELi128ELi4ES3_EELb0ELb0ELb0ELb0ELb0ELb0ELb1ELb1EEEvNS_16Flash_fwd_paramsE:
	.zero		1360


//--------------------- .nv.constant0._ZN5flash24flash_fwd_splitkv_kernelI23Flash_fwd_kernel_traitsILi128ELi64ELi128ELi4ELb0ELb0EN7cutlass6half_tE19Flash_kernel_traitsILi128ELi64ELi128ELi4ES3_EELb0ELb0ELb0ELb0ELb0ELb1ELb1ELb1EEEvNS_16Flash_fwd_paramsE --------------------------
	.section	.nv.constant0._ZN5flash24flash_fwd_splitkv_kernelI23Flash_fwd_kernel_traitsILi128ELi64ELi128ELi4ELb0ELb0EN7cutlass6half_tE19Flash_kernel_traitsILi128ELi64ELi128ELi4ES3_EELb0ELb0ELb0ELb0ELb0ELb1ELb1ELb1EEEvNS_16Flash_fwd_paramsE,"a",@progbits
	.sectionflags	@""
	.align	4
.nv.constant0._ZN5flash24flash_fwd_splitkv_kernelI23Flash_fwd_kernel_traitsILi128ELi64ELi128ELi4ELb0ELb0EN7cutlass6half_tE19Flash_kernel_traitsILi128ELi64ELi128ELi4ES3_EELb0ELb0ELb0ELb0ELb0ELb1ELb1ELb1EEEvNS_16Flash_fwd_paramsE:
	.zero		1360


//--------------------- .nv.constant0._ZN5flash24flash_fwd_splitkv_kernelI23Flash_fwd_kernel_traitsILi128ELi64ELi128ELi4ELb0ELb0EN7cutlass6half_tE19Flash_kernel_traitsILi128ELi64ELi128ELi4ES3_EELb0ELb1ELb0ELb0ELb0ELb0ELb0ELb0EEEvNS_16Flash_fwd_paramsE --------------------------
	.section	.nv.constant0._ZN5flash24flash_fwd_splitkv_kernelI23Flash_fwd_kernel_traitsILi128ELi64ELi128ELi4ELb0ELb0EN7cutlass6half_tE19Flash_kernel_traitsILi128ELi64ELi128ELi4ES3_EELb0ELb1ELb0ELb0ELb0ELb0ELb0ELb0EEEvNS_16Flash_fwd_paramsE,"a",@progbits
	.sectionflags	@""
	.align	4
.nv.constant0._ZN5flash24flash_fwd_splitkv_kernelI23Flash_fwd_kernel_traitsILi128ELi64ELi128ELi4ELb0ELb0EN7cutlass6half_tE19Flash_kernel_traitsILi128ELi64ELi128ELi4ES3_EELb0ELb1ELb0ELb0ELb0ELb0ELb0ELb0EEEvNS_16Flash_fwd_paramsE:
	.zero		1360


//--------------------- .nv.constant0._ZN5flash24flash_fwd_splitkv_kernelI23Flash_fwd_kernel_traitsILi128ELi64ELi128ELi4ELb0ELb0EN7cutlass6half_tE19Flash_kernel_traitsILi128ELi64ELi128ELi4ES3_EELb0ELb1ELb0ELb0ELb0ELb1ELb0ELb0EEEvNS_16Flash_fwd_paramsE --------------------------
	.section	.nv.constant0._ZN5flash24flash_fwd_splitkv_kernelI23Flash_fwd_kernel_traitsILi128ELi64ELi128ELi4ELb0ELb0EN7cutlass6half_tE19Flash_kernel_traitsILi128ELi64ELi128ELi4ES3_EELb0ELb1ELb0ELb0ELb0ELb1ELb0ELb0EEEvNS_16Flash_fwd_paramsE,"a",@progbits
	.sectionflags	@""
	.align	4
.nv.constant0._ZN5flash24flash_fwd_splitkv_kernelI23Flash_fwd_kernel_traitsILi128ELi64ELi128ELi4ELb0ELb0EN7cutlass6half_tE19Flash_kernel_traitsILi128ELi64ELi128ELi4ES3_EELb0ELb1ELb0ELb0ELb0ELb1ELb0ELb0EEEvNS_16Flash_fwd_paramsE:
	.zero		1360


//--------------------- .nv.constant0._ZN5flash24flash_fwd_splitkv_kernelI23Flash_fwd_kernel_traitsILi128ELi64ELi128ELi4ELb0ELb0EN7cutlass6half_tE19Flash_kernel_traitsILi128ELi64ELi128ELi4ES3_EELb0ELb1ELb0ELb0ELb0ELb0ELb0ELb1EEEvNS_16Flash_fwd_paramsE --------------------------
	.section	.nv.constant0._ZN5flash24flash_fwd_splitkv_kernelI23Flash_fwd_kernel_traitsILi128ELi64ELi128ELi4ELb0ELb0EN7cutlass6half_tE19Flash_kernel_traitsILi128ELi64ELi128ELi4ES3_EELb0ELb1ELb0ELb0ELb0ELb0ELb0ELb1EEEvNS_16Flash_fwd_paramsE,"a",@progbits
	.sectionflags	@""
	.align	4
.nv.constant0._ZN5flash24flash_fwd_splitkv_kernelI23Flash_fwd_kernel_traitsILi128ELi64ELi128ELi4ELb0ELb0EN7cutlass6half_tE19Flash_kernel_traitsILi128ELi64ELi128ELi4ES3_EELb0ELb1ELb0ELb0ELb0ELb0ELb0ELb1EEEvNS_16Flash_fwd_paramsE:
	.zero		1360


//--------------------- .nv.constant0._ZN5flash24flash_fwd_splitkv_kernelI23Flash_fwd_kernel_traitsILi128ELi64ELi128ELi4ELb0ELb0EN7cutlass6half_tE19Flash_kernel_traitsILi128ELi64ELi128ELi4ES3_EELb0ELb1ELb0ELb0ELb0ELb1ELb0ELb1EEEvNS_16Flash_fwd_paramsE --------------------------
	.section	.nv.constant0._ZN5flash24flash_fwd_splitkv_kernelI23Flash_fwd_kernel_traitsILi128ELi64ELi128ELi4ELb0ELb0EN7cutlass6half_tE19Flash_kernel_traitsILi128ELi64ELi128ELi4ES3_EELb0ELb1ELb0ELb0ELb0ELb1ELb0ELb1EEEvNS_16Flash_fwd_paramsE,"a",@progbits
	.sectionflags	@""
	.align	4
.nv.constant0._ZN5flash24flash_fwd_splitkv_kernelI23Flash_fwd_kernel_traitsILi128ELi64ELi128ELi4ELb0ELb0EN7cutlass6half_tE19Flash_kernel_traitsILi128ELi64ELi128ELi4ES3_EELb0ELb1ELb0ELb0ELb0ELb1ELb0ELb1EEEvNS_16Flash_fwd_paramsE:
	.zero		1360


//--------------------- .nv.constant0._ZN5flash24flash_fwd_splitkv_kernelI23Flash_fwd_kernel_traitsILi128ELi64ELi128ELi4ELb0ELb0EN7cutlass6half_tE19Flash_kernel_traitsILi128ELi64ELi128ELi4ES3_EELb0ELb1ELb0ELb0ELb0ELb0ELb1ELb0EEEvNS_16Flash_fwd_paramsE --------------------------
	.section	.nv.constant0._ZN5flash24flash_fwd_splitkv_kernelI23Flash_fwd_kernel_traitsILi128ELi64ELi128ELi4ELb0ELb0EN7cutlass6half_tE19Flash_kernel_traitsILi128ELi64ELi128ELi4ES3_EELb0ELb1ELb0ELb0ELb0ELb0ELb1ELb0EEEvNS_16Flash_fwd_paramsE,"a",@progbits
	.sectionflags	@""
	.align	4
.nv.constant0._ZN5flash24flash_fwd_splitkv_kernelI23Flash_fwd_kernel_traitsILi128ELi64ELi128ELi4ELb0ELb0EN7cutlass6half_tE19Flash_kernel_traitsILi128ELi64ELi128ELi4ES3_EELb0ELb1ELb0ELb0ELb0ELb0ELb1ELb0EEEvNS_16Flash_fwd_paramsE:
	.zero		1360


//--------------------- .nv.constant0._ZN5flash24flash_fwd_splitkv_kernelI23Flash_fwd_kernel_traitsILi128ELi64ELi128ELi4ELb0ELb0EN7cutlass6half_tE19Flash_kernel_traitsILi128ELi64ELi128ELi4ES3_EELb0ELb1ELb0ELb0ELb0ELb1ELb1ELb0EEEvNS_16Flash_fwd_paramsE --------------------------
	.section	.nv.constant0._ZN5flash24flash_fwd_splitkv_kernelI23Flash_fwd_kernel_traitsILi128ELi64ELi128ELi4ELb0ELb0EN7cutlass6half_tE19Flash_kernel_traitsILi128ELi64ELi128ELi4ES3_EELb0ELb1ELb0ELb0ELb0ELb1ELb1ELb0EEEvNS_16Flash_fwd_paramsE,"a",@progbits
	.sectionflags	@""
	.align	4
.nv.constant0._ZN5flash24flash_fwd_splitkv_kernelI23Flash_fwd_kernel_traitsILi128ELi64ELi128ELi4ELb0ELb0EN7cutlass6half_tE19Flash_kernel_traitsILi128ELi64ELi128ELi4ES3_EELb0ELb1ELb0ELb0ELb0ELb1ELb1ELb0EEEvNS_16Flash_fwd_paramsE:
	.zero		1360


//--------------------- .nv.constant0._ZN5flash24flash_fwd_splitkv_kernelI23Flash_fwd_kernel_traitsILi128ELi64ELi128ELi4ELb0ELb0EN7cutlass6half_tE19Flash_kernel_traitsILi128ELi64ELi128ELi4ES3_EELb0ELb1ELb0ELb0ELb0ELb0ELb1ELb1EEEvNS_16Flash_fwd_paramsE --------------------------
	.section	.nv.constant0._ZN5flash24flash_fwd_splitkv_kernelI23Flash_fwd_kernel_traitsILi128ELi64ELi128ELi4ELb0ELb0EN7cutlass6half_tE19Flash_kernel_traitsILi128ELi64ELi128ELi4ES3_EELb0ELb1ELb0ELb0ELb0ELb0ELb1ELb1EEEvNS_16Flash_fwd_paramsE,"a",@progbits
	.sectionflags	@""
	.align	4
.nv.constant0._ZN5flash24flash_fwd_splitkv_kernelI23Flash_fwd_kernel_traitsILi128ELi64ELi128ELi4ELb0ELb0EN7cutlass6half_tE19Flash_kernel_traitsILi128ELi64ELi128ELi4ES3_EELb0ELb1ELb0ELb0ELb0ELb0ELb1ELb1EEEvNS_16Flash_fwd_paramsE:
	.zero		1360


//--------------------- .nv.constant0._ZN5flash24flash_fwd_splitkv_kernelI23Flash_fwd_kernel_traitsILi128ELi64ELi128ELi4ELb0ELb0EN7cutlass6half_tE19Flash_kernel_traitsILi128ELi64ELi128ELi4ES3_EELb0ELb1ELb0ELb0ELb0ELb1ELb1ELb1EEEvNS_16Flash_fwd_paramsE --------------------------
	.section	.nv.constant0._ZN5flash24flash_fwd_splitkv_kernelI23Flash_fwd_kernel_traitsILi128ELi64ELi128ELi4ELb0ELb0EN7cutlass6half_tE19Flash_kernel_traitsILi128ELi64ELi128ELi4ES3_EELb0ELb1ELb0ELb0ELb0ELb1ELb1ELb1EEEvNS_16Flash_fwd_paramsE,"a",@progbits
	.sectionflags	@""
	.align	4
.nv.constant0._ZN5flash24flash_fwd_splitkv_kernelI23Flash_fwd_kernel_traitsILi128ELi64ELi128ELi4ELb0ELb0EN7cutlass6half_tE19Flash_kernel_traitsILi128ELi64ELi128ELi4ES3_EELb0ELb1ELb0ELb0ELb0ELb1ELb1ELb1EEEvNS_16Flash_fwd_paramsE:
	.zero		1360


//--------------------- .nv.constant0._ZN5flash24flash_fwd_splitkv_kernelI23Flash_fwd_kernel_traitsILi128ELi64ELi128ELi4ELb0ELb0EN7cutlass6half_tE19Flash_kernel_traitsILi128ELi64ELi128ELi4ES3_EELb0ELb0ELb0ELb1ELb1ELb0ELb0ELb0EEEvNS_16Flash_fwd_paramsE --------------------------
	.section	.nv.constant0._ZN5flash24flash_fwd_splitkv_kernelI23Flash_fwd_kernel_traitsILi128ELi64ELi128ELi4ELb0ELb0EN7cutlass6half_tE19Flash_kernel_traitsILi128ELi64ELi128ELi4ES3_EELb0ELb0ELb0ELb1ELb1ELb0ELb0ELb0EEEvNS_16Flash_fwd_paramsE,"a",@progbits
	.sectionflags	@""
	.align	4
.nv.constant0._ZN5flash24flash_fwd_splitkv_kernelI23Flash_fwd_kernel_traitsILi128ELi64ELi128ELi4ELb0ELb0EN7cutlass6half_tE19Flash_kernel_traitsILi128ELi64ELi128ELi4ES3_EELb0ELb0ELb0ELb1ELb1ELb0ELb0ELb0EEEvNS_16Flash_fwd_paramsE:
	.zero		1360


//--------------------- .nv.constant0._ZN5flash24flash_fwd_splitkv_kernelI23Flash_fwd_kernel_traitsILi128ELi64ELi128ELi4ELb0ELb0EN7cutlass6half_tE19Flash_kernel_traitsILi128ELi64ELi128ELi4ES3_EELb0ELb0ELb0ELb1ELb1ELb1ELb0ELb0EEEvNS_16Flash_fwd_paramsE --------------------------
	.section	.nv.constant0._ZN5flash24flash_fwd_splitkv_kernelI23Flash_fwd_kernel_traitsILi128ELi64ELi128ELi4ELb0ELb0EN7cutlass6half_tE19Flash_kernel_traitsILi128ELi64ELi128ELi4ES3_EELb0ELb0ELb0ELb1ELb1ELb1ELb0ELb0EEEvNS_16Flash_fwd_paramsE,"a",@progbits
	.sectionflags	@""
	.align	4
.nv.constant0._ZN5flash24flash_fwd_splitkv_kernelI23Flash_fwd_kernel_traitsILi128ELi64ELi128ELi4ELb0ELb0EN7cutlass6half_tE19Flash_kernel_traitsILi128ELi64ELi128ELi4ES3_EELb0ELb0ELb0ELb1ELb1ELb1ELb0ELb0EEEvNS_16Flash_fwd_paramsE:
	.zero		1360


//--------------------- .nv.constant0._ZN5flash24flash_fwd_splitkv_kernelI23Flash_fwd_kernel_traitsILi128ELi64ELi128ELi4ELb0ELb0EN7cutlass6half_tE19Flash_kernel_traitsILi128ELi64ELi128ELi4ES3_EELb0ELb0ELb1ELb0ELb0ELb0ELb0ELb0EEEvNS_16Flash_fwd_paramsE --------------------------
	.section	.nv.constant0._ZN5flash24flash_fwd_splitkv_kernelI23Flash_fwd_kernel_traitsILi128ELi64ELi128ELi4ELb0ELb0EN7cutlass6half_tE19Flash_kernel_traitsILi128ELi64ELi128ELi4ES3_EELb0ELb0ELb1ELb0ELb0ELb0ELb0ELb0EEEvNS_16Flash_fwd_paramsE,"a",@progbits
	.sectionflags	@""
	.align	4
.nv.constant0._ZN5flash24flash_fwd_splitkv_kernelI23Flash_fwd_kernel_traitsILi128ELi64ELi128ELi4ELb0ELb0EN7cutlass6half_tE19Flash_kernel_traitsILi128ELi64ELi128ELi4ES3_EELb0ELb0ELb1ELb0ELb0ELb0ELb0ELb0EEEvNS_16Flash_fwd_paramsE:
	.zero		1360


//--------------------- .nv.constant0._ZN5flash24flash_fwd_splitkv_kernelI23Flash_fwd_kernel_traitsILi128ELi64ELi128ELi4ELb0ELb0EN7cutlass6half_tE19Flash_kernel_traitsILi128ELi64ELi128ELi4ES3_EELb0ELb0ELb1ELb0ELb0ELb1ELb0ELb0EEEvNS_16Flash_fwd_paramsE --------------------------
	.section	.nv.constant0._ZN5flash24flash_fwd_splitkv_kernelI23Flash_fwd_kernel_traitsILi128ELi64ELi128ELi4ELb0ELb0EN7cutlass6half_tE19Flash_kernel_traitsILi128ELi64ELi128ELi4ES3_EELb0ELb0ELb1ELb0ELb0ELb1ELb0ELb0EEEvNS_16Flash_fwd_paramsE,"a",@progbits
	.sectionflags	@""
	.align	4
.nv.constant0._ZN5flash24flash_fwd_splitkv_kernelI23Flash_fwd_kernel_traitsILi128ELi64ELi128ELi4ELb0ELb0EN7cutlass6half_tE19Flash_kernel_traitsILi128ELi64ELi128ELi4ES3_EELb0ELb0ELb1ELb0ELb0ELb1ELb0ELb0EEEvNS_16Flash_fwd_paramsE:
	.zero		1360


//--------------------- .nv.constant0._ZN5flash24flash_fwd_splitkv_kernelI23Flash_fwd_kernel_traitsILi128ELi64ELi128ELi4ELb0ELb0EN7cutlass6half_tE19Flash_kernel_traitsILi128ELi64ELi128ELi4ES3_EELb0ELb0ELb0ELb0ELb1ELb0ELb0ELb1EEEvNS_16Flash_fwd_paramsE --------------------------
	.section	.nv.constant0._ZN5flash24flash_fwd_splitkv_kernelI23Flash_fwd_kernel_traitsILi128ELi64ELi128ELi4ELb0ELb0EN7cutlass6half_tE19Flash_kernel_traitsILi128ELi64ELi128ELi4ES3_EELb0ELb0ELb0ELb0ELb1ELb0ELb0ELb1EEEvNS_16Flash_fwd_paramsE,"a",@progbits
	.sectionflags	@""
	.align	4
.nv.constant0._ZN5flash24flash_fwd_splitkv_kernelI23Flash_fwd_kernel_traitsILi128ELi64ELi128ELi4ELb0ELb0EN7cutlass6half_tE19Flash_kernel_traitsILi128ELi64ELi128ELi4ES3_EELb0ELb0ELb0ELb0ELb1ELb0ELb0ELb1EEEvNS_16Flash_fwd_paramsE:
	.zero		1360


//--------------------- .nv.constant0._ZN5flash24flash_fwd_splitkv_kernelI23Flash_fwd_kernel_traitsILi128ELi64ELi128ELi4ELb0ELb0EN7cutlass6half_tE19Flash_kernel_traitsILi128ELi64ELi128ELi4ES3_EELb0ELb0ELb0ELb0ELb1ELb1ELb0ELb1EEEvNS_16Flash_fwd_paramsE --------------------------
	.section	.nv.constant0._ZN5flash24flash_fwd_splitkv_kernelI23Flash_fwd_kernel_traitsILi128ELi64ELi128ELi4ELb0ELb0EN7cutlass6half_tE19Flash_kernel_traitsILi128ELi64ELi128ELi4ES3_EELb0ELb0ELb0ELb0ELb1ELb1ELb0ELb1EEEvNS_16Flash_fwd_paramsE,"a",@progbits
	.sectionflags	@""
	.align	4
.nv.constant0._ZN5flash24flash_fwd_splitkv_kernelI23Flash_fwd_kernel_traitsILi128ELi64ELi128ELi4ELb0ELb0EN7cutlass6half_tE19Flash_kernel_traitsILi128ELi64ELi128ELi4ES3_EELb0ELb0ELb0ELb0ELb1ELb1ELb0ELb1EEEvNS_16Flash_fwd_paramsE:
	.zero		1360


//--------------------- .nv.constant0._ZN5flash24flash_fwd_splitkv_kernelI23Flash_fwd_kernel_traitsILi128ELi64ELi128ELi4ELb0ELb0EN7cutlass6half_tE19Flash_kernel_traitsILi128ELi64ELi128ELi4ES3_EELb0ELb0ELb1ELb0ELb0ELb0ELb0ELb1EEEvNS_16Flash_fwd_paramsE --------------------------
	.section	.nv.constant0._ZN5flash24flash_fwd_splitkv_kernelI23Flash_fwd_kernel_traitsILi128ELi64ELi128ELi4ELb0ELb0EN7cutlass6half_tE19Flash_kernel_traitsILi128ELi64ELi128ELi4ES3_EELb0ELb0ELb1ELb0ELb0ELb0ELb0ELb1EEEvNS_16Flash_fwd_paramsE,"a",@progbits
	.sectionflags	@""
	.align	4
.nv.constant0._ZN5flash24flash_fwd_splitkv_kernelI23Flash_fwd_kernel_traitsILi128ELi64ELi128ELi4ELb0ELb0EN7cutlass6half_tE19Flash_kernel_traitsILi128ELi64ELi128ELi4ES3_EELb0ELb0ELb1ELb0ELb0ELb0ELb0ELb1EEEvNS_16Flash_fwd_paramsE:
	.zero		1360


//--------------------- .nv.constant0._ZN5flash24flash_fwd_splitkv_kernelI23Flash_fwd_kernel_traitsILi128ELi64ELi128ELi4ELb0ELb0EN7cutlass6half_tE19Flash_kernel_traitsILi128ELi64ELi128ELi4ES3_EELb0ELb0ELb1ELb0ELb0ELb1ELb0ELb1EEEvNS_16Flash_fwd_paramsE --------------------------
	.section	.nv.constant0._ZN5flash24flash_fwd_splitkv_kernelI23Flash_fwd_kernel_traitsILi128ELi64ELi128ELi4ELb0ELb0EN7cutlass6half_tE19Flash_kernel_traitsILi128ELi64ELi128ELi4ES3_EELb0ELb0ELb1ELb0ELb0ELb1ELb0ELb1EEEvNS_16Flash_fwd_paramsE,"a",@progbits
	.sectionflags	@""
	.align	4
.nv.constant0._ZN5flash24flash_fwd_splitkv_kernelI23Flash_fwd_kernel_traitsILi128ELi64ELi128ELi4ELb0ELb0EN7cutlass6half_tE19Flash_kernel_traitsILi128ELi64ELi128ELi4ES3_EELb0ELb0ELb1ELb0ELb0ELb1ELb0ELb1EEEvNS_16Flash_fwd_paramsE:
	.zero		1360


//--------------------- .nv.constant0._ZN5flash24flash_fwd_splitkv_kernelI23Flash_fwd_kernel_traitsILi128ELi64ELi128ELi4ELb0ELb0EN7cutlass6half_tE19Flash_kernel_traitsILi128ELi64ELi128ELi4ES3_EELb0ELb0ELb0ELb1ELb1ELb0ELb1ELb0EEEvNS_16Flash_fwd_paramsE --------------------------
	.section	.nv.constant0._ZN5flash24flash_fwd_splitkv_kernelI23Flash_fwd_kernel_traitsILi128ELi64ELi128ELi4ELb0ELb0EN7cutlass6half_tE19Flash_kernel_traitsILi128ELi64ELi128ELi4ES3_EELb0ELb0ELb0ELb1ELb1ELb0ELb1ELb0EEEvNS_16Flash_fwd_paramsE,"a",@progbits
	.sectionflags	@""
	.align	4
.nv.constant0._ZN5flash24flash_fwd_splitkv_kernelI23Flash_fwd_kernel_traitsILi128ELi64ELi128ELi4ELb0ELb0EN7cutlass6half_tE19Flash_kernel_traitsILi128ELi64ELi128ELi4ES3_EELb0ELb0ELb0ELb1ELb1ELb0ELb1ELb0EEEvNS_16Flash_fwd_paramsE:
	.zero		1360


//--------------------- .nv.constant0._ZN5flash24flash_fwd_splitkv_kernelI23Flash_fwd_kernel_traitsILi128ELi64ELi128ELi4ELb0ELb0EN7cutlass6half_tE19Flash_kernel_traitsILi128ELi64ELi128ELi4ES3_EELb0ELb0ELb0ELb1ELb1ELb1ELb1ELb0EEEvNS_16Flash_fwd_paramsE --------------------------
	.section	.nv.constant0._ZN5flash24flash_fwd_splitkv_kernelI23Flash_fwd_kernel_traitsILi128ELi64ELi128ELi4ELb0ELb0EN7cutlass6half_tE19Flash_kernel_traitsILi128ELi64ELi128ELi4ES3_EELb0ELb0ELb0ELb1ELb1ELb1ELb1ELb0EEEvNS_16Flash_fwd_paramsE,"a",@progbits
	.sectionflags	@""
	.align	4
.nv.constant0._ZN5flash24flash_fwd_splitkv_kernelI23Flash_fwd_kernel_traitsILi128ELi64ELi128ELi4ELb0ELb0EN7cutlass6half_tE19Flash_kernel_traitsILi128ELi64ELi128ELi4ES3_EELb0ELb0ELb0ELb1ELb1ELb1ELb1ELb0EEEvNS_16Flash_fwd_paramsE:
	.zero		1360


//--------------------- .nv.constant0._ZN5flash24flash_fwd_splitkv_kernelI23Flash_fwd_kernel_traitsILi128ELi64ELi128ELi4ELb0ELb0EN7cutlass6half_tE19Flash_kernel_traitsILi128ELi64ELi128ELi4ES3_EELb0ELb0ELb1ELb0ELb0ELb0ELb1ELb0EEEvNS_16Flash_fwd_paramsE --------------------------
	.section	.nv.constant0._ZN5flash24flash_fwd_splitkv_kernelI23Flash_fwd_kernel_traitsILi128ELi64ELi128ELi4ELb0ELb0EN7cutlass6half_tE19Flash_kernel_traitsILi128ELi64ELi128ELi4ES3_EELb0ELb0ELb1ELb0ELb0ELb0ELb1ELb0EEEvNS_16Flash_fwd_paramsE,"a",@progbits
	.sectionflags	@""
	.align	4
.nv.constant0._ZN5flash24flash_fwd_splitkv_kernelI23Flash_fwd_kernel_traitsILi128ELi64ELi128ELi4ELb0ELb0EN7cutlass6half_tE19Flash_kernel_traitsILi128ELi64ELi128ELi4ES3_EELb0ELb0ELb1ELb0ELb0ELb0ELb1ELb0EEEvNS_16Flash_fwd_paramsE:
	.zero		1360


//--------------------- .nv.constant0._ZN5flash24flash_fwd_splitkv_kernelI23Flash_fwd_kernel_traitsILi128ELi64ELi128ELi4ELb0ELb0EN7cutlass6half_tE19Flash_kernel_traitsILi128ELi64ELi128ELi4ES3_EELb0ELb0ELb1ELb0ELb0ELb1ELb1ELb0EEEvNS_16Flash_fwd_paramsE --------------------------
	.section	.nv.constant0._ZN5flash24flash_fwd_splitkv_kernelI23Flash_fwd_kernel_traitsILi128ELi64ELi128ELi4ELb0ELb0EN7cutlass6half_tE19Flash_kernel_traitsILi128ELi64ELi128ELi4ES3_EELb0ELb0ELb1ELb0ELb0ELb1ELb1ELb0EEEvNS_16Flash_fwd_paramsE,"a",@progbits
	.sectionflags	@""
	.align	4
.nv.constant0._ZN5flash24flash_fwd_splitkv_kernelI23Flash_fwd_kernel_traitsILi128ELi64ELi128ELi4ELb0ELb0EN7cutlass6half_tE19Flash_kernel_traitsILi128ELi64ELi128ELi4ES3_EELb0ELb0ELb1ELb0ELb0ELb1ELb1ELb0EEEvNS_16Flash_fwd_paramsE:
	.zero		1360


//--------------------- .nv.constant0._ZN5flash24flash_fwd_splitkv_kernelI23Flash_fwd_kernel_traitsILi128ELi64ELi128ELi4ELb0ELb0EN7cutlass6half_tE19Flash_kernel_traitsILi128ELi64ELi128ELi4ES3_EELb0ELb0ELb0ELb0ELb1ELb0ELb1ELb1EEEvNS_16Flash_fwd_paramsE --------------------------
	.section	.nv.constant0._ZN5flash24flash_fwd_splitkv_kernelI23Flash_fwd_kernel_traitsILi128ELi64ELi128ELi4ELb0ELb0EN7cutlass6half_tE19Flash_kernel_traitsILi128ELi64ELi128ELi4ES3_EELb0ELb0ELb0ELb0ELb1ELb0ELb1ELb1EEEvNS_16Flash_fwd_paramsE,"a",@progbits
	.sectionflags	@""
	.align	4
.nv.constant0._ZN5flash24flash_fwd_splitkv_kernelI23Flash_fwd_kernel_traitsILi128ELi64ELi128ELi4ELb0ELb0EN7cutlass6half_tE19Flash_kernel_traitsILi128ELi64ELi128ELi4ES3_EELb0ELb0ELb0ELb0ELb1ELb0ELb1ELb1EEEvNS_16Flash_fwd_paramsE:
	.zero		1360


//--------------------- .nv.constant0._ZN5flash24flash_fwd_splitkv_kernelI23Flash_fwd_kernel_traitsILi128ELi64ELi128ELi4ELb0ELb0EN7cutlass6half_tE19Flash_kernel_traitsILi128ELi64ELi128ELi4ES3_EELb0ELb0ELb0ELb0ELb1ELb1ELb1ELb1EEEvNS_16Flash_fwd_paramsE --------------------------
	.section	.nv.constant0._ZN5flash24flash_fwd_splitkv_kernelI23Flash_fwd_kernel_traitsILi128ELi64ELi128ELi4ELb0ELb0EN7cutlass6half_tE19Flash_kernel_traitsILi128ELi64ELi128ELi4ES3_EELb0ELb0ELb0ELb0ELb1ELb1ELb1ELb1EEEvNS_16Flash_fwd_paramsE,"a",@progbits
	.sectionflags	@""
	.align	4
.nv.constant0._ZN5flash24flash_fwd_splitkv_kernelI23Flash_fwd_kernel_traitsILi128ELi64ELi128ELi4ELb0ELb0EN7cutlass6half_tE19Flash_kernel_traitsILi128ELi64ELi128ELi4ES3_EELb0ELb0ELb0ELb0ELb1ELb1ELb1ELb1EEEvNS_16Flash_fwd_paramsE:
	.zero		1360


//--------------------- .nv.constant0._ZN5flash24flash_fwd_splitkv_kernelI23Flash_fwd_kernel_traitsILi128ELi64ELi128ELi4ELb0ELb0EN7cutlass6half_tE19Flash_kernel_traitsILi128ELi64ELi128ELi4ES3_EELb0ELb0ELb1ELb0ELb0ELb0ELb1ELb1EEEvNS_16Flash_fwd_paramsE --------------------------
	.section	.nv.constant0._ZN5flash24flash_fwd_splitkv_kernelI23Flash_fwd_kernel_traitsILi128ELi64ELi128ELi4ELb0ELb0EN7cutlass6half_tE19Flash_kernel_traitsILi128ELi64ELi128ELi4ES3_EELb0ELb0ELb1ELb0ELb0ELb0ELb1ELb1EEEvNS_16Flash_fwd_paramsE,"a",@progbits
	.sectionflags	@""
	.align	4
.nv.constant0._ZN5flash24flash_fwd_splitkv_kernelI23Flash_fwd_kernel_traitsILi128ELi64ELi128ELi4ELb0ELb0EN7cutlass6half_tE19Flash_kernel_traitsILi128ELi64ELi128ELi4ES3_EELb0ELb0ELb1ELb0ELb0ELb0ELb1ELb1EEEvNS_16Flash_fwd_paramsE:
	.zero		1360


//--------------------- .nv.constant0._ZN5flash24flash_fwd_splitkv_kernelI23Flash_fwd_kernel_traitsILi128ELi64ELi128ELi4ELb0ELb0EN7cutlass6half_tE19Flash_kernel_traitsILi128ELi64ELi128ELi4ES3_EELb0ELb0ELb1ELb0ELb0ELb1ELb1ELb1EEEvNS_16Flash_fwd_paramsE --------------------------
	.section	.nv.constant0._ZN5flash24flash_fwd_splitkv_kernelI23Flash_fwd_kernel_traitsILi128ELi64ELi128ELi4ELb0ELb0EN7cutlass6half_tE19Flash_kernel_traitsILi128ELi64ELi128ELi4ES3_EELb0ELb0ELb1ELb0ELb0ELb1ELb1ELb1EEEvNS_16Flash_fwd_paramsE,"a",@progbits
	.sectionflags	@""
	.align	4
.nv.constant0._ZN5flash24flash_fwd_splitkv_kernelI23Flash_fwd_kernel_traitsILi128ELi64ELi128ELi4ELb0ELb0EN7cutlass6half_tE19Flash_kernel_traitsILi128ELi64ELi128ELi4ES3_EELb0ELb0ELb1ELb0ELb0ELb1ELb1ELb1EEEvNS_16Flash_fwd_paramsE:
	.zero		1360


//--------------------- .nv.constant0._ZN5flash24flash_fwd_splitkv_kernelI23Flash_fwd_kernel_traitsILi128ELi64ELi128ELi4ELb0ELb0EN7cutlass6half_tE19Flash_kernel_traitsILi128ELi64ELi128ELi4ES3_EELb0ELb1ELb0ELb0ELb1ELb0ELb0ELb0EEEvNS_16Flash_fwd_paramsE --------------------------
	.section	.nv.constant0._ZN5flash24flash_fwd_splitkv_kernelI23Flash_fwd_kernel_traitsILi128ELi64ELi128ELi4ELb0ELb0EN7cutlass6half_tE19Flash_kernel_traitsILi128ELi64ELi128ELi4ES3_EELb0ELb1ELb0ELb0ELb1ELb0ELb0ELb0EEEvNS_16Flash_fwd_paramsE,"a",@progbits
	.sectionflags	@""
	.align	4
.nv.constant0._ZN5flash24flash_fwd_splitkv_kernelI23Flash_fwd_kernel_traitsILi128ELi64ELi128ELi4ELb0ELb0EN7cutlass6half_tE19Flash_kernel_traitsILi128ELi64ELi128ELi4ES3_EELb0ELb1ELb0ELb0ELb1ELb0ELb0ELb0EEEvNS_16Flash_fwd_paramsE:
	.zero		1360


//--------------------- .nv.constant0._ZN5flash24flash_fwd_splitkv_kernelI23Flash_fwd_kernel_traitsILi128ELi64ELi128ELi4ELb0ELb0EN7cutlass6half_tE19Flash_kernel_traitsILi128ELi64ELi128ELi4ES3_EELb0ELb1ELb0ELb0ELb1ELb1ELb0ELb0EEEvNS_16Flash_fwd_paramsE --------------------------
	.section	.nv.constant0._ZN5flash24flash_fwd_splitkv_kernelI23Flash_fwd_kernel_traitsILi128ELi64ELi128ELi4ELb0ELb0EN7cutlass6half_tE19Flash_kernel_traitsILi128ELi64ELi128ELi4ES3_EELb0ELb1ELb0ELb0ELb1ELb1ELb0ELb0EEEvNS_16Flash_fwd_paramsE,"a",@progbits
	.sectionflags	@""
	.align	4
.nv.constant0._ZN5flash24flash_fwd_splitkv_kernelI23Flash_fwd_kernel_traitsILi128ELi64ELi128ELi4ELb0ELb0EN7cutlass6half_tE19Flash_kernel_traitsILi128ELi64ELi128ELi4ES3_EELb0ELb1ELb0ELb0ELb1ELb1ELb0ELb0EEEvNS_16Flash_fwd_paramsE:
	.zero		1360


//--------------------- .nv.constant0._ZN5flash24flash_fwd_splitkv_kernelI23Flash_fwd_kernel_traitsILi128ELi64ELi128ELi4ELb0ELb0EN7cutlass6half_tE19Flash_kernel_traitsILi128ELi64ELi128ELi4ES3_EELb0ELb1ELb1ELb0ELb0ELb0ELb0ELb0EEEvNS_16Flash_fwd_paramsE --------------------------
	.section	.nv.constant0._ZN5flash24flash_fwd_splitkv_kernelI23Flash_fwd_kernel_traitsILi128ELi64ELi128ELi4ELb0ELb0EN7cutlass6half_tE19Flash_kernel_traitsILi128ELi64ELi128ELi4ES3_EELb0ELb1ELb1ELb0ELb0ELb0ELb0ELb0EEEvNS_16Flash_fwd_paramsE,"a",@progbits
	.sectionflags	@""
	.align	4
.nv.constant0._ZN5flash24flash_fwd_splitkv_kernelI23Flash_fwd_kernel_traitsILi128ELi64ELi128ELi4ELb0ELb0EN7cutlass6half_tE19Flash_kernel_traitsILi128ELi64ELi128ELi4ES3_EELb0ELb1ELb1ELb0ELb0ELb0ELb0ELb0EEEvNS_16Flash_fwd_paramsE:
	.zero		1360


//--------------------- .nv.constant0._ZN5flash24flash_fwd_splitkv_kernelI23Flash_fwd_kernel_traitsILi128ELi64ELi128ELi4ELb0ELb0EN7cutlass6half_tE19Flash_kernel_traitsILi128ELi64ELi128ELi4ES3_EELb0ELb1ELb1ELb0ELb0ELb1ELb0ELb0EEEvNS_16Flash_fwd_paramsE --------------------------
	.section	.nv.constant0._ZN5flash24flash_fwd_splitkv_kernelI23Flash_fwd_kernel_traitsILi128ELi64ELi128ELi4ELb0ELb0EN7cutlass6half_tE19Flash_kernel_traitsILi128ELi64ELi128ELi4ES3_EELb0ELb1ELb1ELb0ELb0ELb1ELb0ELb0EEEvNS_16Flash_fwd_paramsE,"a",@progbits
	.sectionflags	@""
	.align	4
.nv.constant0._ZN5flash24flash_fwd_splitkv_kernelI23Flash_fwd_kernel_traitsILi128ELi64ELi128ELi4ELb0ELb0EN7cutlass6half_tE19Flash_kernel_traitsILi128ELi64ELi128ELi4ES3_EELb0ELb1ELb1ELb0ELb0ELb1ELb0ELb0EEEvNS_16Flash_fwd_paramsE:
	.zero		1360


//--------------------- .nv.constant0._ZN5flash24flash_fwd_splitkv_kernelI23Flash_fwd_kernel_traitsILi128ELi64ELi128ELi4ELb0ELb0EN7cutlass6half_tE19Flash_kernel_traitsILi128ELi64ELi128ELi4ES3_EELb0ELb1ELb0ELb0ELb1ELb0ELb0ELb1EEEvNS_16Flash_fwd_paramsE --------------------------
	.section	.nv.constant0._ZN5flash24flash_fwd_splitkv_kernelI23Flash_fwd_kernel_traitsILi128ELi64ELi128ELi4ELb0ELb0EN7cutlass6half_tE19Flash_kernel_traitsILi128ELi64ELi128ELi4ES3_EELb0ELb1ELb0ELb0ELb1ELb0ELb0ELb1EEEvNS_16Flash_fwd_paramsE,"a",@progbits
	.sectionflags	@""
	.align	4
.nv.constant0._ZN5flash24flash_fwd_splitkv_kernelI23Flash_fwd_kernel_traitsILi128ELi64ELi128ELi4ELb0ELb0EN7cutlass6half_tE19Flash_kernel_traitsILi128ELi64ELi128ELi4ES3_EELb0ELb1ELb0ELb0ELb1ELb0ELb0ELb1EEEvNS_16Flash_fwd_paramsE:
	.zero		1360


//--------------------- .nv.constant0._ZN5flash24flash_fwd_splitkv_kernelI23Flash_fwd_kernel_traitsILi128ELi64ELi128ELi4ELb0ELb0EN7cutlass6half_tE19Flash_kernel_traitsILi128ELi64ELi128ELi4ES3_EELb0ELb1ELb0ELb0ELb1ELb1ELb0ELb1EEEvNS_16Flash_fwd_paramsE --------------------------
	.section	.nv.constant0._ZN5flash24flash_fwd_splitkv_kernelI23Flash_fwd_kernel_traitsILi128ELi64ELi128ELi4ELb0ELb0EN7cutlass6half_tE19Flash_kernel_traitsILi128ELi64ELi128ELi4ES3_EELb0ELb1ELb0ELb0ELb1ELb1ELb0ELb1EEEvNS_16Flash_fwd_paramsE,"a",@progbits
	.sectionflags	@""
	.align	4
.nv.constant0._ZN5flash24flash_fwd_splitkv_kernelI23Flash_fwd_kernel_traitsILi128ELi64ELi128ELi4ELb0ELb0EN7cutlass6half_tE19Flash_kernel_traitsILi128ELi64ELi128ELi4ES3_EELb0ELb1ELb0ELb0ELb1ELb1ELb0ELb1EEEvNS_16Flash_fwd_paramsE:
	.zero		1360


//--------------------- .nv.constant0._ZN5flash24flash_fwd_splitkv_kernelI23Flash_fwd_kernel_traitsILi128ELi64ELi128ELi4ELb0ELb0EN7cutlass6half_tE19Flash_kernel_traitsILi128ELi64ELi128ELi4ES3_EELb0ELb1ELb1ELb0ELb0ELb0ELb0ELb1EEEvNS_16Flash_fwd_paramsE --------------------------
	.section	.nv.constant0._ZN5flash24flash_fwd_splitkv_kernelI23Flash_fwd_kernel_traitsILi128ELi64ELi128ELi4ELb0ELb0EN7cutlass6half_tE19Flash_kernel_traitsILi128ELi64ELi128ELi4ES3_EELb0ELb1ELb1ELb0ELb0ELb0ELb0ELb1EEEvNS_16Flash_fwd_paramsE,"a",@progbits
	.sectionflags	@""
	.align	4
.nv.constant0._ZN5flash24flash_fwd_splitkv_kernelI23Flash_fwd_kernel_traitsILi128ELi64ELi128ELi4ELb0ELb0EN7cutlass6half_tE19Flash_kernel_traitsILi128ELi64ELi128ELi4ES3_EELb0ELb1ELb1ELb0ELb0ELb0ELb0ELb1EEEvNS_16Flash_fwd_paramsE:
	.zero		1360


//--------------------- .nv.constant0._ZN5flash24flash_fwd_splitkv_kernelI23Flash_fwd_kernel_traitsILi128ELi64ELi128ELi4ELb0ELb0EN7cutlass6half_tE19Flash_kernel_traitsILi128ELi64ELi128ELi4ES3_EELb0ELb1ELb1ELb0ELb0ELb1ELb0ELb1EEEvNS_16Flash_fwd_paramsE --------------------------
	.section	.nv.constant0._ZN5flash24flash_fwd_splitkv_kernelI23Flash_fwd_kernel_traitsILi128ELi64ELi128ELi4ELb0ELb0EN7cutlass6half_tE19Flash_kernel_traitsILi128ELi64ELi128ELi4ES3_EELb0ELb1ELb1ELb0ELb0ELb1ELb0ELb1EEEvNS_16Flash_fwd_paramsE,"a",@progbits
	.sectionflags	@""
	.align	4
.nv.constant0._ZN5flash24flash_fwd_splitkv_kernelI23Flash_fwd_kernel_traitsILi128ELi64ELi128ELi4ELb0ELb0EN7cutlass6half_tE19Flash_kernel_traitsILi128ELi64ELi128ELi4ES3_EELb0ELb1ELb1ELb0ELb0ELb1ELb0ELb1EEEvNS_16Flash_fwd_paramsE:
	.zero		1360


//--------------------- .nv.constant0._ZN5flash24flash_fwd_splitkv_kernelI23Flash_fwd_kernel_traitsILi128ELi64ELi128ELi4ELb0ELb0EN7cutlass6half_tE19Flash_kernel_traitsILi128ELi64ELi128ELi4ES3_EELb0ELb1ELb0ELb0ELb1ELb0ELb1ELb0EEEvNS_16Flash_fwd_paramsE --------------------------
	.section	.nv.constant0._ZN5flash24flash_fwd_splitkv_kernelI23Flash_fwd_kernel_traitsILi128ELi64ELi128ELi4ELb0ELb0EN7cutlass6half_tE19Flash_kernel_traitsILi128ELi64ELi128ELi4ES3_EELb0ELb1ELb0ELb0ELb1ELb0ELb1ELb0EEEvNS_16Flash_fwd_paramsE,"a",@progbits
	.sectionflags	@""
	.align	4
.nv.constant0._ZN5flash24flash_fwd_splitkv_kernelI23Flash_fwd_kernel_traitsILi128ELi64ELi128ELi4ELb0ELb0EN7cutlass6half_tE19Flash_kernel_traitsILi128ELi64ELi128ELi4ES3_EELb0ELb1ELb0ELb0ELb1ELb0ELb1ELb0EEEvNS_16Flash_fwd_paramsE:
	.zero		1360


//--------------------- .nv.constant0._ZN5flash24flash_fwd_splitkv_kernelI23Flash_fwd_kernel_traitsILi128ELi64ELi128ELi4ELb0ELb0EN7cutlass6half_tE19Flash_kernel_traitsILi128ELi64ELi128ELi4ES3_EELb0ELb1ELb0ELb0ELb1ELb1ELb1ELb0EEEvNS_16Flash_fwd_paramsE --------------------------
	.section	.nv.constant0._ZN5flash24flash_fwd_splitkv_kernelI23Flash_fwd_kernel_traitsILi128ELi64ELi128ELi4ELb0ELb0EN7cutlass6half_tE19Flash_kernel_traitsILi128ELi64ELi128ELi4ES3_EELb0ELb1ELb0ELb0ELb1ELb1ELb1ELb0EEEvNS_16Flash_fwd_paramsE,"a",@progbits
	.sectionflags	@""
	.align	4
.nv.constant0._ZN5flash24flash_fwd_splitkv_kernelI23Flash_fwd_kernel_traitsILi128ELi64ELi128ELi4ELb0ELb0EN7cutlass6half_tE19Flash_kernel_traitsILi128ELi64ELi128ELi4ES3_EELb0ELb1ELb0ELb0ELb1ELb1ELb1ELb0EEEvNS_16Flash_fwd_paramsE:
	.zero		1360


//--------------------- .nv.constant0._ZN5flash24flash_fwd_splitkv_kernelI23Flash_fwd_kernel_traitsILi128ELi64ELi128ELi4ELb0ELb0EN7cutlass6half_tE19Flash_kernel_traitsILi128ELi64ELi128ELi4ES3_EELb0ELb1ELb1ELb0ELb0ELb0ELb1ELb0EEEvNS_16Flash_fwd_paramsE --------------------------
	.section	.nv.constant0._ZN5flash24flash_fwd_splitkv_kernelI23Flash_fwd_kernel_traitsILi128ELi64ELi128ELi4ELb0ELb0EN7cutlass6half_tE19Flash_kernel_traitsILi128ELi64ELi128ELi4ES3_EELb0ELb1ELb1ELb0ELb0ELb0ELb1ELb0EEEvNS_16Flash_fwd_paramsE,"a",@progbits
	.sectionflags	@""
	.align	4
.nv.constant0._ZN5flash24flash_fwd_splitkv_kernelI23Flash_fwd_kernel_traitsILi128ELi64ELi128ELi4ELb0ELb0EN7cutlass6half_tE19Flash_kernel_traitsILi128ELi64ELi128ELi4ES3_EELb0ELb1ELb1ELb0ELb0ELb0ELb1ELb0EEEvNS_16Flash_fwd_paramsE:
	.zero		1360


//--------------------- .nv.constant0._ZN5flash24flash_fwd_splitkv_kernelI23Flash_fwd_kernel_traitsILi128ELi64ELi128ELi4ELb0ELb0EN7cutlass6half_tE19Flash_kernel_traitsILi128ELi64ELi128ELi4ES3_EELb0ELb1ELb1ELb0ELb0ELb1ELb1ELb0EEEvNS_16Flash_fwd_paramsE --------------------------
	.section	.nv.constant0._ZN5flash24flash_fwd_splitkv_kernelI23Flash_fwd_kernel_traitsILi128ELi64ELi128ELi4ELb0ELb0EN7cutlass6half_tE19Flash_kernel_traitsILi128ELi64ELi128ELi4ES3_EELb0ELb1ELb1ELb0ELb0ELb1ELb1ELb0EEEvNS_16Flash_fwd_paramsE,"a",@progbits
	.sectionflags	@""
	.align	4
.nv.constant0._ZN5flash24flash_fwd_splitkv_kernelI23Flash_fwd_kernel_traitsILi128ELi64ELi128ELi4ELb0ELb0EN7cutlass6half_tE19Flash_kernel_traitsILi128ELi64ELi128ELi4ES3_EELb0ELb1ELb1ELb0ELb0ELb1ELb1ELb0EEEvNS_16Flash_fwd_paramsE:
	.zero		1360


//--------------------- .nv.constant0._ZN5flash24flash_fwd_splitkv_kernelI23Flash_fwd_kernel_traitsILi128ELi64ELi128ELi4ELb0ELb0EN7cutlass6half_tE19Flash_kernel_traitsILi128ELi64ELi128ELi4ES3_EELb0ELb1ELb0ELb0ELb1ELb0ELb1ELb1EEEvNS_16Flash_fwd_paramsE --------------------------
	.section	.nv.constant0._ZN5flash24flash_fwd_splitkv_kernelI23Flash_fwd_kernel_traitsILi128ELi64ELi128ELi4ELb0ELb0EN7cutlass6half_tE19Flash_kernel_traitsILi128ELi64ELi128ELi4ES3_EELb0ELb1ELb0ELb0ELb1ELb0ELb1ELb1EEEvNS_16Flash_fwd_paramsE,"a",@progbits
	.sectionflags	@""
	.align	4
.nv.constant0._ZN5flash24flash_fwd_splitkv_kernelI23Flash_fwd_kernel_traitsILi128ELi64ELi128ELi4ELb0ELb0EN7cutlass6half_tE19Flash_kernel_traitsILi128ELi64ELi128ELi4ES3_EELb0ELb1ELb0ELb0ELb1ELb0ELb1ELb1EEEvNS_16Flash_fwd_paramsE:
	.zero		1360


//--------------------- .nv.constant0._ZN5flash24flash_fwd_splitkv_kernelI23Flash_fwd_kernel_traitsILi128ELi64ELi128ELi4ELb0ELb0EN7cutlass6half_tE19Flash_kernel_traitsILi128ELi64ELi128ELi4ES3_EELb0ELb1ELb0ELb0ELb1ELb1ELb1ELb1EEEvNS_16Flash_fwd_paramsE --------------------------
	.section	.nv.constant0._ZN5flash24flash_fwd_splitkv_kernelI23Flash_fwd_kernel_traitsILi128ELi64ELi128ELi4ELb0ELb0EN7cutlass6half_tE19Flash_kernel_traitsILi128ELi64ELi128ELi4ES3_EELb0ELb1ELb0ELb0ELb1ELb1ELb1ELb1EEEvNS_16Flash_fwd_paramsE,"a",@progbits
	.sectionflags	@""
	.align	4
.nv.constant0._ZN5flash24flash_fwd_splitkv_kernelI23Flash_fwd_kernel_traitsILi128ELi64ELi128ELi4ELb0ELb0EN7cutlass6half_tE19Flash_kernel_traitsILi128ELi64ELi128ELi4ES3_EELb0ELb1ELb0ELb0ELb1ELb1ELb1ELb1EEEvNS_16Flash_fwd_paramsE:
	.zero		1360


//--------------------- .nv.constant0._ZN5flash24flash_fwd_splitkv_kernelI23Flash_fwd_kernel_traitsILi128ELi64ELi128ELi4ELb0ELb0EN7cutlass6half_tE19Flash_kernel_traitsILi128ELi64ELi128ELi4ES3_EELb0ELb1ELb1ELb0ELb0ELb0ELb1ELb1EEEvNS_16Flash_fwd_paramsE --------------------------
	.section	.nv.constant0._ZN5flash24flash_fwd_splitkv_kernelI23Flash_fwd_kernel_traitsILi128ELi64ELi128ELi4ELb0ELb0EN7cutlass6half_tE19Flash_kernel_traitsILi128ELi64ELi128ELi4ES3_EELb0ELb1ELb1ELb0ELb0ELb0ELb1ELb1EEEvNS_16Flash_fwd_paramsE,"a",@progbits
	.sectionflags	@""
	.align	4
.nv.constant0._ZN5flash24flash_fwd_splitkv_kernelI23Flash_fwd_kernel_traitsILi128ELi64ELi128ELi4ELb0ELb0EN7cutlass6half_tE19Flash_kernel_traitsILi128ELi64ELi128ELi4ES3_EELb0ELb1ELb1ELb0ELb0ELb0ELb1ELb1EEEvNS_16Flash_fwd_paramsE:
	.zero		1360


//--------------------- .nv.constant0._ZN5flash24flash_fwd_splitkv_kernelI23Flash_fwd_kernel_traitsILi128ELi64ELi128ELi4ELb0ELb0EN7cutlass6half_tE19Flash_kernel_traitsILi128ELi64ELi128ELi4ES3_EELb0ELb1ELb1ELb0ELb0ELb1ELb1ELb1EEEvNS_16Flash_fwd_paramsE --------------------------
	.section	.nv.constant0._ZN5flash24flash_fwd_splitkv_kernelI23Flash_fwd_kernel_traitsILi128ELi64ELi128ELi4ELb0ELb0EN7cutlass6half_tE19Flash_kernel_traitsILi128ELi64ELi128ELi4ES3_EELb0ELb1ELb1ELb0ELb0ELb1ELb1ELb1EEEvNS_16Flash_fwd_paramsE,"a",@progbits
	.sectionflags	@""
	.align	4
.nv.constant0._ZN5flash24flash_fwd_splitkv_kernelI23Flash_fwd_kernel_traitsILi128ELi64ELi128ELi4ELb0ELb0EN7cutlass6half_tE19Flash_kernel_traitsILi128ELi64ELi128ELi4ES3_EELb0ELb1ELb1ELb0ELb0ELb1ELb1ELb1EEEvNS_16Flash_fwd_paramsE:
	.zero		1360


//--------------------- .nv.constant0._ZN5flash32flash_fwd_splitkv_combine_kernelI23Flash_fwd_kernel_traitsILi128ELi64ELi64ELi4ELb0ELb0EN7cutlass6half_tE19Flash_kernel_traitsILi128ELi64ELi64ELi4ES3_EELi4ELi7ELb0EEEvNS_16Flash_fwd_paramsE --------------------------
	.section	.nv.constant0._ZN5flash32flash_fwd_splitkv_combine_kernelI23Flash_fwd_kernel_traitsILi128ELi64ELi64ELi4ELb0ELb0EN7cutlass6half_tE19Flash_kernel_traitsILi128ELi64ELi64ELi4ES3_EELi4ELi7ELb0EEEvNS_16Flash_fwd_paramsE,"a",@progbits
	.sectionflags	@""
	.align	4
.nv.constant0._ZN5flash32flash_fwd_splitkv_combine_kernelI23Flash_fwd_kernel_traitsILi128ELi64ELi64ELi4ELb0ELb0EN7cutlass6half_tE19Flash_kernel_traitsILi128ELi64ELi64ELi4ES3_EELi4ELi7ELb0EEEvNS_16Flash_fwd_paramsE:
	.zero		1360


//--------------------- .nv.constant0._ZN5flash32flash_fwd_splitkv_combine_kernelI23Flash_fwd_kernel_traitsILi128ELi64ELi64ELi4ELb0ELb0EN7cutlass6half_tE19Flash_kernel_traitsILi128ELi64ELi64ELi4ES3_EELi4ELi6ELb0EEEvNS_16Flash_fwd_paramsE --------------------------
	.section	.nv.constant0._ZN5flash32flash_fwd_splitkv_combine_kernelI23Flash_fwd_kernel_traitsILi128ELi64ELi64ELi4ELb0ELb0EN7cutlass6half_tE19Flash_kernel_traitsILi128ELi64ELi64ELi4ES3_EELi4ELi6ELb0EEEvNS_16Flash_fwd_paramsE,"a",@progbits
	.sectionflags	@""
	.align	4
.nv.constant0._ZN5flash32flash_fwd_splitkv_combine_kernelI23Flash_fwd_kernel_traitsILi128ELi64ELi64ELi4ELb0ELb0EN7cutlass6half_tE19Flash_kernel_traitsILi128ELi64ELi64ELi4ES3_EELi4ELi6ELb0EEEvNS_16Flash_fwd_paramsE:
	.zero		1360


//--------------------- .nv.constant0._ZN5flash32flash_fwd_splitkv_combine_kernelI23Flash_fwd_kernel_traitsILi128ELi64ELi64ELi4ELb0ELb0EN7cutlass6half_tE19Flash_kernel_traitsILi128ELi64ELi64ELi4ES3_EELi4ELi5ELb0EEEvNS_16Flash_fwd_paramsE --------------------------
	.section	.nv.constant0._ZN5flash32flash_fwd_splitkv_combine_kernelI23Flash_fwd_kernel_traitsILi128ELi64ELi64ELi4ELb0ELb0EN7cutlass6half_tE19Flash_kernel_traitsILi128ELi64ELi64ELi4ES3_EELi4ELi5ELb0EEEvNS_16Flash_fwd_paramsE,"a",@progbits
	.sectionflags	@""
	.align	4
.nv.constant0._ZN5flash32flash_fwd_splitkv_combine_kernelI23Flash_fwd_kernel_traitsILi128ELi64ELi64ELi4ELb0ELb0EN7cutlass6half_tE19Flash_kernel_traitsILi128ELi64ELi64ELi4ES3_EELi4ELi5ELb0EEEvNS_16Flash_fwd_paramsE:
	.zero		1360


//--------------------- .nv.constant0._ZN5flash32flash_fwd_splitkv_combine_kernelI23Flash_fwd_kernel_traitsILi128ELi64ELi64ELi4ELb0ELb0EN7cutlass6half_tE19Flash_kernel_traitsILi128ELi64ELi64ELi4ES3_EELi4ELi4ELb0EEEvNS_16Flash_fwd_paramsE --------------------------
	.section	.nv.constant0._ZN5flash32flash_fwd_splitkv_combine_kernelI23Flash_fwd_kernel_traitsILi128ELi64ELi64ELi4ELb0ELb0EN7cutlass6half_tE19Flash_kernel_traitsILi128ELi64ELi64ELi4ES3_EELi4ELi4ELb0EEEvNS_16Flash_fwd_paramsE,"a",@progbits
	.sectionflags	@""
	.align	4
.nv.constant0._ZN5flash32flash_fwd_splitkv_combine_kernelI23Flash_fwd_kernel_traitsILi128ELi64ELi64ELi4ELb0ELb0EN7cutlass6half_tE19Flash_kernel_traitsILi128ELi64ELi64ELi4ES3_EELi4ELi4ELb0EEEvNS_16Flash_fwd_paramsE:
	.zero		1360


//--------------------- .nv.constant0._ZN5flash32flash_fwd_splitkv_combine_kernelI23Flash_fwd_kernel_traitsILi128ELi64ELi64ELi4ELb0ELb0EN7cutlass6half_tE19Flash_kernel_traitsILi128ELi64ELi64ELi4ES3_EELi4ELi3ELb0EEEvNS_16Flash_fwd_paramsE --------------------------
	.section	.nv.constant0._ZN5flash32flash_fwd_splitkv_combine_kernelI23Flash_fwd_kernel_traitsILi128ELi64ELi64ELi4ELb0ELb0EN7cutlass6half_tE19Flash_kernel_traitsILi128ELi64ELi64ELi4ES3_EELi4ELi3ELb0EEEvNS_16Flash_fwd_paramsE,"a",@progbits
	.sectionflags	@""
	.align	4
.nv.constant0._ZN5flash32flash_fwd_splitkv_combine_kernelI23Flash_fwd_kernel_traitsILi128ELi64ELi64ELi4ELb0ELb0EN7cutlass6half_tE19Flash_kernel_traitsILi128ELi64ELi64ELi4ES3_EELi4ELi3ELb0EEEvNS_16Flash_fwd_paramsE:
	.zero		1360


//--------------------- .nv.constant0._ZN5flash32flash_fwd_splitkv_combine_kernelI23Flash_fwd_kernel_traitsILi128ELi64ELi64ELi4ELb0ELb0EN7cutlass6half_tE19Flash_kernel_traitsILi128ELi64ELi64ELi4ES3_EELi4ELi2ELb0EEEvNS_16Flash_fwd_paramsE --------------------------
	.section	.nv.constant0._ZN5flash32flash_fwd_splitkv_combine_kernelI23Flash_fwd_kernel_traitsILi128ELi64ELi64ELi4ELb0ELb0EN7cutlass6half_tE19Flash_kernel_traitsILi128ELi64ELi64ELi4ES3_EELi4ELi2ELb0EEEvNS_16Flash_fwd_paramsE,"a",@progbits
	.sectionflags	@""
	.align	4
.nv.constant0._ZN5flash32flash_fwd_splitkv_combine_kernelI23Flash_fwd_kernel_traitsILi128ELi64ELi64ELi4ELb0ELb0EN7cutlass6half_tE19Flash_kernel_traitsILi128ELi64ELi64ELi4ES3_EELi4ELi2ELb0EEEvNS_16Flash_fwd_paramsE:
	.zero		1360


//--------------------- .nv.constant0._ZN5flash32flash_fwd_splitkv_combine_kernelI23Flash_fwd_kernel_traitsILi128ELi64ELi64ELi4ELb0ELb0EN7cutlass6half_tE19Flash_kernel_traitsILi128ELi64ELi64ELi4ES3_EELi4ELi1ELb0EEEvNS_16Flash_fwd_paramsE --------------------------
	.section	.nv.constant0._ZN5flash32flash_fwd_splitkv_combine_kernelI23Flash_fwd_kernel_traitsILi128ELi64ELi64ELi4ELb0ELb0EN7cutlass6half_tE19Flash_kernel_traitsILi128ELi64ELi64ELi4ES3_EELi4ELi1ELb0EEEvNS_16Flash_fwd_paramsE,"a",@progbits
	.sectionflags	@""
	.align	4
.nv.constant0._ZN5flash32flash_fwd_splitkv_combine_kernelI23Flash_fwd_kernel_traitsILi128ELi64ELi64ELi4ELb0ELb0EN7cutlass6half_tE19Flash_kernel_traitsILi128ELi64ELi64ELi4ES3_EELi4ELi1ELb0EEEvNS_16Flash_fwd_paramsE:
	.zero		1360


//--------------------- .nv.constant0._ZN5flash32flash_fwd_splitkv_combine_kernelI23Flash_fwd_kernel_traitsILi128ELi64ELi64ELi4ELb0ELb0EN7cutlass6half_tE19Flash_kernel_traitsILi128ELi64ELi64ELi4ES3_EELi4ELi7ELb1EEEvNS_16Flash_fwd_paramsE --------------------------
	.section	.nv.constant0._ZN5flash32flash_fwd_splitkv_combine_kernelI23Flash_fwd_kernel_traitsILi128ELi64ELi64ELi4ELb0ELb0EN7cutlass6half_tE19Flash_kernel_traitsILi128ELi64ELi64ELi4ES3_EELi4ELi7ELb1EEEvNS_16Flash_fwd_paramsE,"a",@progbits
	.sectionflags	@""
	.align	4
.nv.constant0._ZN5flash32flash_fwd_splitkv_combine_kernelI23Flash_fwd_kernel_traitsILi128ELi64ELi64ELi4ELb0ELb0EN7cutlass6half_tE19Flash_kernel_traitsILi128ELi64ELi64ELi4ES3_EELi4ELi7ELb1EEEvNS_16Flash_fwd_paramsE:
	.zero		1360


//--------------------- .nv.constant0._ZN5flash32flash_fwd_splitkv_combine_kernelI23Flash_fwd_kernel_traitsILi128ELi64ELi64ELi4ELb0ELb0EN7cutlass6half_tE19Flash_kernel_traitsILi128ELi64ELi64ELi4ES3_EELi4ELi6ELb1EEEvNS_16Flash_fwd_paramsE --------------------------
	.section	.nv.constant0._ZN5flash32flash_fwd_splitkv_combine_kernelI23Flash_fwd_kernel_traitsILi128ELi64ELi64ELi4ELb0ELb0EN7cutlass6half_tE19Flash_kernel_traitsILi128ELi64ELi64ELi4ES3_EELi4ELi6ELb1EEEvNS_16Flash_fwd_paramsE,"a",@progbits
	.sectionflags	@""
	.align	4
.nv.constant0._ZN5flash32flash_fwd_splitkv_combine_kernelI23Flash_fwd_kernel_traitsILi128ELi64ELi64ELi4ELb0ELb0EN7cutlass6half_tE19Flash_kernel_traitsILi128ELi64ELi64ELi4ES3_EELi4ELi6ELb1EEEvNS_16Flash_fwd_paramsE:
	.zero		1360


//--------------------- .nv.constant0._ZN5flash32flash_fwd_splitkv_combine_kernelI23Flash_fwd_kernel_traitsILi128ELi64ELi64ELi4ELb0ELb0EN7cutlass6half_tE19Flash_kernel_traitsILi128ELi64ELi64ELi4ES3_EELi4ELi5ELb1EEEvNS_16Flash_fwd_paramsE --------------------------
	.section	.nv.constant0._ZN5flash32flash_fwd_splitkv_combine_kernelI23Flash_fwd_kernel_traitsILi128ELi64ELi64ELi4ELb0ELb0EN7cutlass6half_tE19Flash_kernel_traitsILi128ELi64ELi64ELi4ES3_EELi4ELi5ELb1EEEvNS_16Flash_fwd_paramsE,"a",@progbits
	.sectionflags	@""
	.align	4
.nv.constant0._ZN5flash32flash_fwd_splitkv_combine_kernelI23Flash_fwd_kernel_traitsILi128ELi64ELi64ELi4ELb0ELb0EN7cutlass6half_tE19Flash_kernel_traitsILi128ELi64ELi64ELi4ES3_EELi4ELi5ELb1EEEvNS_16Flash_fwd_paramsE:
	.zero		1360


//--------------------- .nv.constant0._ZN5flash32flash_fwd_splitkv_combine_kernelI23Flash_fwd_kernel_traitsILi128ELi64ELi64ELi4ELb0ELb0EN7cutlass6half_tE19Flash_kernel_traitsILi128ELi64ELi64ELi4ES3_EELi4ELi4ELb1EEEvNS_16Flash_fwd_paramsE --------------------------
	.section	.nv.constant0._ZN5flash32flash_fwd_splitkv_combine_kernelI23Flash_fwd_kernel_traitsILi128ELi64ELi64ELi4ELb0ELb0EN7cutlass6half_tE19Flash_kernel_traitsILi128ELi64ELi64ELi4ES3_EELi4ELi4ELb1EEEvNS_16Flash_fwd_paramsE,"a",@progbits
	.sectionflags	@""
	.align	4
.nv.constant0._ZN5flash32flash_fwd_splitkv_combine_kernelI23Flash_fwd_kernel_traitsILi128ELi64ELi64ELi4ELb0ELb0EN7cutlass6half_tE19Flash_kernel_traitsILi128ELi64ELi64ELi4ES3_EELi4ELi4ELb1EEEvNS_16Flash_fwd_paramsE:
	.zero		1360


//--------------------- .nv.constant0._ZN5flash32flash_fwd_splitkv_combine_kernelI23Flash_fwd_kernel_traitsILi128ELi64ELi64ELi4ELb0ELb0EN7cutlass6half_tE19Flash_kernel_traitsILi128ELi64ELi64ELi4ES3_EELi4ELi3ELb1EEEvNS_16Flash_fwd_paramsE --------------------------
	.section	.nv.constant0._ZN5flash32flash_fwd_splitkv_combine_kernelI23Flash_fwd_kernel_traitsILi128ELi64ELi64ELi4ELb0ELb0EN7cutlass6half_tE19Flash_kernel_traitsILi128ELi64ELi64ELi4ES3_EELi4ELi3ELb1EEEvNS_16Flash_fwd_paramsE,"a",@progbits
	.sectionflags	@""
	.align	4
.nv.constant0._ZN5flash32flash_fwd_splitkv_combine_kernelI23Flash_fwd_kernel_traitsILi128ELi64ELi64ELi4ELb0ELb0EN7cutlass6half_tE19Flash_kernel_traitsILi128ELi64ELi64ELi4ES3_EELi4ELi3ELb1EEEvNS_16Flash_fwd_paramsE:
	.zero		1360


//--------------------- .nv.constant0._ZN5flash32flash_fwd_splitkv_combine_kernelI23Flash_fwd_kernel_traitsILi128ELi64ELi64ELi4ELb0ELb0EN7cutlass6half_tE19Flash_kernel_traitsILi128ELi64ELi64ELi4ES3_EELi4ELi2ELb1EEEvNS_16Flash_fwd_paramsE --------------------------
	.section	.nv.constant0._ZN5flash32flash_fwd_splitkv_combine_kernelI23Flash_fwd_kernel_traitsILi128ELi64ELi64ELi4ELb0ELb0EN7cutlass6half_tE19Flash_kernel_traitsILi128ELi64ELi64ELi4ES3_EELi4ELi2ELb1EEEvNS_16Flash_fwd_paramsE,"a",@progbits
	.sectionflags	@""
	.align	4
.nv.constant0._ZN5flash32flash_fwd_splitkv_combine_kernelI23Flash_fwd_kernel_traitsILi128ELi64ELi64ELi4ELb0ELb0EN7cutlass6half_tE19Flash_kernel_traitsILi128ELi64ELi64ELi4ES3_EELi4ELi2ELb1EEEvNS_16Flash_fwd_paramsE:
	.zero		1360


//--------------------- .nv.constant0._ZN5flash32flash_fwd_splitkv_combine_kernelI23Flash_fwd_kernel_traitsILi128ELi64ELi64ELi4ELb0ELb0EN7cutlass6half_tE19Flash_kernel_traitsILi128ELi64ELi64ELi4ES3_EELi4ELi1ELb1EEEvNS_16Flash_fwd_paramsE --------------------------
	.section	.nv.constant0._ZN5flash32flash_fwd_splitkv_combine_kernelI23Flash_fwd_kernel_traitsILi128ELi64ELi64ELi4ELb0ELb0EN7cutlass6half_tE19Flash_kernel_traitsILi128ELi64ELi64ELi4ES3_EELi4ELi1ELb1EEEvNS_16Flash_fwd_paramsE,"a",@progbits
	.sectionflags	@""
	.align	4
.nv.constant0._ZN5flash32flash_fwd_splitkv_combine_kernelI23Flash_fwd_kernel_traitsILi128ELi64ELi64ELi4ELb0ELb0EN7cutlass6half_tE19Flash_kernel_traitsILi128ELi64ELi64ELi4ES3_EELi4ELi1ELb1EEEvNS_16Flash_fwd_paramsE:
	.zero		1360


//--------------------- .nv.constant0._ZN5flash24flash_fwd_splitkv_kernelI23Flash_fwd_kernel_traitsILi128ELi64ELi64ELi4ELb0ELb0EN7cutlass6half_tE19Flash_kernel_traitsILi128ELi64ELi64ELi4ES3_EELb0ELb0ELb0ELb0ELb1ELb0ELb0ELb0EEEvNS_16Flash_fwd_paramsE --------------------------
	.section	.nv.constant0._ZN5flash24flash_fwd_splitkv_kernelI23Flash_fwd_kernel_traitsILi128ELi64ELi64ELi4ELb0ELb0EN7cutlass6half_tE19Flash_kernel_traitsILi128ELi64ELi64ELi4ES3_EELb0ELb0ELb0ELb0ELb1ELb0ELb0ELb0EEEvNS_16Flash_fwd_paramsE,"a",@progbits
	.sectionflags	@""
	.align	4
.nv.constant0._ZN5flash24flash_fwd_splitkv_kernelI23Flash_fwd_kernel_traitsILi128ELi64ELi64ELi4ELb0ELb0EN7cutlass6half_tE19Flash_kernel_traitsILi128ELi64ELi64ELi4ES3_EELb0ELb0ELb0ELb0ELb1ELb0ELb0ELb0EEEvNS_16Flash_fwd_paramsE:
	.zero		1360


//--------------------- .nv.constant0._ZN5flash24flash_fwd_splitkv_kernelI23Flash_fwd_kernel_traitsILi128ELi64ELi64ELi4ELb0ELb0EN7cutlass6half_tE19Flash_kernel_traitsILi128ELi64ELi64ELi4ES3_EELb0ELb0ELb0ELb0ELb1ELb1ELb0ELb0EEEvNS_16Flash_fwd_paramsE --------------------------
	.section	.nv.constant0._ZN5flash24flash_fwd_splitkv_kernelI23Flash_fwd_kernel_traitsILi128ELi64ELi64ELi4ELb0ELb0EN7cutlass6half_tE19Flash_kernel_traitsILi128ELi64ELi64ELi4ES3_EELb0ELb0ELb0ELb0ELb1ELb1ELb0ELb0EEEvNS_16Flash_fwd_paramsE,"a",@progbits
	.sectionflags	@""
	.align	4
.nv.constant0._ZN5flash24flash_fwd_splitkv_kernelI23Flash_fwd_kernel_traitsILi128ELi64ELi64ELi4ELb0ELb0EN7cutlass6half_tE19Flash_kernel_traitsILi128ELi64ELi64ELi4ES3_EELb0ELb0ELb0ELb0ELb1ELb1ELb0ELb0EEEvNS_16Flash_fwd_paramsE:
	.zero		1360


//--------------------- .nv.constant0._ZN5flash24flash_fwd_splitkv_kernelI23Flash_fwd_kernel_traitsILi128ELi64ELi64ELi4ELb0ELb0EN7cutlass6half_tE19Flash_kernel_traitsILi128ELi64ELi64ELi4ES3_EELb0ELb0ELb0ELb0ELb1ELb0ELb1ELb0EEEvNS_16Flash_fwd_paramsE --------------------------
	.section	.nv.constant0._ZN5flash24flash_fwd_splitkv_kernelI23Flash_fwd_kernel_traitsILi128ELi64ELi64ELi4ELb0ELb0EN7cutlass6half_tE19Flash_kernel_traitsILi128ELi64ELi64ELi4ES3_EELb0ELb0ELb0ELb0ELb1ELb0ELb1ELb0EEEvNS_16Flash_fwd_paramsE,"a",@progbits
	.sectionflags	@""
	.align	4
.nv.constant0._ZN5flash24flash_fwd_splitkv_kernelI23Flash_fwd_kernel_traitsILi128ELi64ELi64ELi4ELb0ELb0EN7cutlass6half_tE19Flash_kernel_traitsILi128ELi64ELi64ELi4ES3_EELb0ELb0ELb0ELb0ELb1ELb0ELb1ELb0EEEvNS_16Flash_fwd_paramsE:
	.zero		1360


//--------------------- .nv.constant0._ZN5flash24flash_fwd_splitkv_kernelI23Flash_fwd_kernel_traitsILi128ELi64ELi64ELi4ELb0ELb0EN7cutlass6half_tE19Flash_kernel_traitsILi128ELi64ELi64ELi4ES3_EELb0ELb0ELb0ELb0ELb1ELb1ELb1ELb0EEEvNS_16Flash_fwd_paramsE --------------------------
	.section	.nv.constant0._ZN5flash24flash_fwd_splitkv_kernelI23Flash_fwd_kernel_traitsILi128ELi64ELi64ELi4ELb0ELb0EN7cutlass6half_tE19Flash_kernel_traitsILi128ELi64ELi64ELi4ES3_EELb0ELb0ELb0ELb0ELb1ELb1ELb1ELb0EEEvNS_16Flash_fwd_paramsE,"a",@progbits
	.sectionflags	@""
	.align	4
.nv.constant0._ZN5flash24flash_fwd_splitkv_kernelI23Flash_fwd_kernel_traitsILi128ELi64ELi64ELi4ELb0ELb0EN7cutlass6half_tE19Flash_kernel_traitsILi128ELi64ELi64ELi4ES3_EELb0ELb0ELb0ELb0ELb1ELb1ELb1ELb0EEEvNS_16Flash_fwd_paramsE:
	.zero		1360


//--------------------- .nv.constant0._ZN5flash24flash_fwd_splitkv_kernelI23Flash_fwd_kernel_traitsILi128ELi64ELi64ELi4ELb0ELb0EN7cutlass6half_tE19Flash_kernel_traitsILi128ELi64ELi64ELi4ES3_EELb0ELb0ELb0ELb0ELb0ELb0ELb0ELb0EEEvNS_16Flash_fwd_paramsE --------------------------
	.section	.nv.constant0._ZN5flash24flash_fwd_splitkv_kernelI23Flash_fwd_kernel_traitsILi128ELi64ELi64ELi4ELb0ELb0EN7cutlass6half_tE19Flash_kernel_traitsILi128ELi64ELi64ELi4ES3_EELb0ELb0ELb0ELb0ELb0ELb0ELb0ELb0EEEvNS_16Flash_fwd_paramsE,"a",@progbits
	.sectionflags	@""
	.align	4
.nv.constant0._ZN5flash24flash_fwd_splitkv_kernelI23Flash_fwd_kernel_traitsILi128ELi64ELi64ELi4ELb0ELb0EN7cutlass6half_tE19Flash_kernel_traitsILi128ELi64ELi64ELi4ES3_EELb0ELb0ELb0ELb0ELb0ELb0ELb0ELb0EEEvNS_16Flash_fwd_paramsE:
	.zero		1360


//--------------------- .nv.constant0._ZN5flash24flash_fwd_splitkv_kernelI23Flash_fwd_kernel_traitsILi128ELi64ELi64ELi4ELb0ELb0EN7cutlass6half_tE19Flash_kernel_traitsILi128ELi64ELi64ELi4ES3_EELb0ELb0ELb0ELb0ELb0ELb1ELb0ELb0EEEvNS_16Flash_fwd_paramsE --------------------------
	.section	.nv.constant0._ZN5flash24flash_fwd_splitkv_kernelI23Flash_fwd_kernel_traitsILi128ELi64ELi64ELi4ELb0ELb0EN7cutlass6half_tE19Flash_kernel_traitsILi128ELi64ELi64ELi4ES3_EELb0ELb0ELb0ELb0ELb0ELb1ELb0ELb0EEEvNS_16Flash_fwd_paramsE,"a",@progbits
	.sectionflags	@""
	.align	4
.nv.constant0._ZN5flash24flash_fwd_splitkv_kernelI23Flash_fwd_kernel_traitsILi128ELi64ELi64ELi4ELb0ELb0EN7cutlass6half_tE19Flash_kernel_traitsILi128ELi64ELi64ELi4ES3_EELb0ELb0ELb0ELb0ELb0ELb1ELb0ELb0EEEvNS_16Flash_fwd_paramsE:
	.zero		1360


//--------------------- .nv.constant0._ZN5flash24flash_fwd_splitkv_kernelI23Flash_fwd_kernel_traitsILi128ELi64ELi64ELi4ELb0ELb0EN7cutlass6half_tE19Flash_kernel_traitsILi128ELi64ELi64ELi4ES3_EELb0ELb0ELb0ELb0ELb0ELb0ELb0ELb1EEEvNS_16Flash_fwd_paramsE --------------------------
	.section	.nv.constant0._ZN5flash24flash_fwd_splitkv_kernelI23Flash_fwd_kernel_traitsILi128ELi64ELi64ELi4ELb0ELb0EN7cutlass6half_tE19Flash_kernel_traitsILi128ELi64ELi64ELi4ES3_EELb0ELb0ELb0ELb0ELb0ELb0ELb0ELb1EEEvNS_16Flash_fwd_paramsE,"a",@progbits
	.sectionflags	@""
	.align	4
.nv.constant0._ZN5flash24flash_fwd_splitkv_kernelI23Flash_fwd_kernel_traitsILi128ELi64ELi64ELi4ELb0ELb0EN7cutlass6half_tE19Flash_kernel_traitsILi128ELi64ELi64ELi4ES3_EELb0ELb0ELb0ELb0ELb0ELb0ELb0ELb1EEEvNS_16Flash_fwd_paramsE:
	.zero		1360


//--------------------- .nv.constant0._ZN5flash24flash_fwd_splitkv_kernelI23Flash_fwd_kernel_traitsILi128ELi64ELi64ELi4ELb0ELb0EN7cutlass6half_tE19Flash_kernel_traitsILi128ELi64ELi64ELi4ES3_EELb0ELb0ELb0ELb0ELb0ELb1ELb0ELb1EEEvNS_16Flash_fwd_paramsE --------------------------
	.section	.nv.constant0._ZN5flash24flash_fwd_splitkv_kernelI23Flash_fwd_kernel_traitsILi128ELi64ELi64ELi4ELb0ELb0EN7cutlass6half_tE19Flash_kernel_traitsILi128ELi64ELi64ELi4ES3_EELb0ELb0ELb0ELb0ELb0ELb1ELb0ELb1EEEvNS_16Flash_fwd_paramsE,"a",@progbits
	.sectionflags	@""
	.align	4
.nv.constant0._ZN5flash24flash_fwd_splitkv_kernelI23Flash_fwd_kernel_traitsILi128ELi64ELi64ELi4ELb0ELb0EN7cutlass6half_tE19Flash_kernel_traitsILi128ELi64ELi64ELi4ES3_EELb0ELb0ELb0ELb0ELb0ELb1ELb0ELb1EEEvNS_16Flash_fwd_paramsE:
	.zero		1360


//--------------------- .nv.constant0._ZN5flash24flash_fwd_splitkv_kernelI23Flash_fwd_kernel_traitsILi128ELi64ELi64ELi4ELb0ELb0EN7cutlass6half_tE19Flash_kernel_traitsILi128ELi64ELi64ELi4ES3_EELb0ELb0ELb0ELb0ELb0ELb0ELb1ELb0EEEvNS_16Flash_fwd_paramsE --------------------------
	.section	.nv.constant0._ZN5flash24flash_fwd_splitkv_kernelI23Flash_fwd_kernel_traitsILi128ELi64ELi64ELi4ELb0ELb0EN7cutlass6half_tE19Flash_kernel_traitsILi128ELi64ELi64ELi4ES3_EELb0ELb0ELb0ELb0ELb0ELb0ELb1ELb0EEEvNS_16Flash_fwd_paramsE,"a",@progbits
	.sectionflags	@""
	.align	4
.nv.constant0._ZN5flash24flash_fwd_splitkv_kernelI23Flash_fwd_kernel_traitsILi128ELi64ELi64ELi4ELb0ELb0EN7cutlass6half_tE19Flash_kernel_traitsILi128ELi64ELi64ELi4ES3_EELb0ELb0ELb0ELb0ELb0ELb0ELb1ELb0EEEvNS_16Flash_fwd_paramsE:
	.zero		1360


//--------------------- .nv.constant0._ZN5flash24flash_fwd_splitkv_kernelI23Flash_fwd_kernel_traitsILi128ELi64ELi64ELi4ELb0ELb0EN7cutlass6half_tE19Flash_kernel_traitsILi128ELi64ELi64ELi4ES3_EELb0ELb0ELb0ELb0ELb0ELb1ELb1ELb0EEEvNS_16Flash_fwd_paramsE --------------------------
	.section	.nv.constant0._ZN5flash24flash_fwd_splitkv_kernelI23Flash_fwd_kernel_traitsILi128ELi64ELi64ELi4ELb0ELb0EN7cutlass6half_tE19Flash_kernel_traitsILi128ELi64ELi64ELi4ES3_EELb0ELb0ELb0ELb0ELb0ELb1ELb1ELb0EEEvNS_16Flash_fwd_paramsE,"a",@progbits
	.sectionflags	@""
	.align	4
.nv.constant0._ZN5flash24flash_fwd_splitkv_kernelI23Flash_fwd_kernel_traitsILi128ELi64ELi64ELi4ELb0ELb0EN7cutlass6half_tE19Flash_kernel_traitsILi128ELi64ELi64ELi4ES3_EELb0ELb0ELb0ELb0ELb0ELb1ELb1ELb0EEEvNS_16Flash_fwd_paramsE:
	.zero		1360


//--------------------- .nv.constant0._ZN5flash24flash_fwd_splitkv_kernelI23Flash_fwd_kernel_traitsILi128ELi64ELi64ELi4ELb0ELb0EN7cutlass6half_tE19Flash_kernel_traitsILi128ELi64ELi64ELi4ES3_EELb0ELb0ELb0ELb0ELb0ELb0ELb1ELb1EEEvNS_16Flash_fwd_paramsE --------------------------
	.section	.nv.constant0._ZN5flash24flash_fwd_splitkv_kernelI23Flash_fwd_kernel_traitsILi128ELi64ELi64ELi4ELb0ELb0EN7cutlass6half_tE19Flash_kernel_traitsILi128ELi64ELi64ELi4ES3_EELb0ELb0ELb0ELb0ELb0ELb0ELb1ELb1EEEvNS_16Flash_fwd_paramsE,"a",@progbits
	.sectionflags	@""
	.align	4
.nv.constant0._ZN5flash24flash_fwd_splitkv_kernelI23Flash_fwd_kernel_traitsILi128ELi64ELi64ELi4ELb0ELb0EN7cutlass6half_tE19Flash_kernel_traitsILi128ELi64ELi64ELi4ES3_EELb0ELb0ELb0ELb0ELb0ELb0ELb1ELb1EEEvNS_16Flash_fwd_paramsE:
	.zero		1360


//--------------------- .nv.constant0._ZN5flash24flash_fwd_splitkv_kernelI23Flash_fwd_kernel_traitsILi128ELi64ELi64ELi4ELb0ELb0EN7cutlass6half_tE19Flash_kernel_traitsILi128ELi64ELi64ELi4ES3_EELb0ELb0ELb0ELb0ELb0ELb1ELb1ELb1EEEvNS_16Flash_fwd_paramsE --------------------------
	.section	.nv.constant0._ZN5flash24flash_fwd_splitkv_kernelI23Flash_fwd_kernel_traitsILi128ELi64ELi64ELi4ELb0ELb0EN7cutlass6half_tE19Flash_kernel_traitsILi128ELi64ELi64ELi4ES3_EELb0ELb0ELb0ELb0ELb0ELb1ELb1ELb1EEEvNS_16Flash_fwd_paramsE,"a",@progbits
	.sectionflags	@""
	.align	4
.nv.constant0._ZN5flash24flash_fwd_splitkv_kernelI23Flash_fwd_kernel_traitsILi128ELi64ELi64ELi4ELb0ELb0EN7cutlass6half_tE19Flash_kernel_traitsILi128ELi64ELi64ELi4ES3_EELb0ELb0ELb0ELb0ELb0ELb1ELb1ELb1EEEvNS_16Flash_fwd_paramsE:
	.zero		1360


//--------------------- .nv.constant0._ZN5flash24flash_fwd_splitkv_kernelI23Flash_fwd_kernel_traitsILi128ELi64ELi64ELi4ELb0ELb0EN7cutlass6half_tE19Flash_kernel_traitsILi128ELi64ELi64ELi4ES3_EELb0ELb1ELb0ELb0ELb0ELb0ELb0ELb0EEEvNS_16Flash_fwd_paramsE --------------------------
	.section	.nv.constant0._ZN5flash24flash_fwd_splitkv_kernelI23Flash_fwd_kernel_traitsILi128ELi64ELi64ELi4ELb0ELb0EN7cutlass6half_tE19Flash_kernel_traitsILi128ELi64ELi64ELi4ES3_EELb0ELb1ELb0ELb0ELb0ELb0ELb0ELb0EEEvNS_16Flash_fwd_paramsE,"a",@progbits
	.sectionflags	@""
	.align	4
.nv.constant0._ZN5flash24flash_fwd_splitkv_kernelI23Flash_fwd_kernel_traitsILi128ELi64ELi64ELi4ELb0ELb0EN7cutlass6half_tE19Flash_kernel_traitsILi128ELi64ELi64ELi4ES3_EELb0ELb1ELb0ELb0ELb0ELb0ELb0ELb0EEEvNS_16Flash_fwd_paramsE:
	.zero		1360


//--------------------- .nv.constant0._ZN5flash24flash_fwd_splitkv_kernelI23Flash_fwd_kernel_traitsILi128ELi64ELi64ELi4ELb0ELb0EN7cutlass6half_tE19Flash_kernel_traitsILi128ELi64ELi64ELi4ES3_EELb0ELb1ELb0ELb0ELb0ELb1ELb0ELb0EEEvNS_16Flash_fwd_paramsE --------------------------
	.section	.nv.constant0._ZN5flash24flash_fwd_splitkv_kernelI23Flash_fwd_kernel_traitsILi128ELi64ELi64ELi4ELb0ELb0EN7cutlass6half_tE19Flash_kernel_traitsILi128ELi64ELi64ELi4ES3_EELb0ELb1ELb0ELb0ELb0ELb1ELb0ELb0EEEvNS_16Flash_fwd_paramsE,"a",@progbits
	.sectionflags	@""
	.align	4
.nv.constant0._ZN5flash24flash_fwd_splitkv_kernelI23Flash_fwd_kernel_traitsILi128ELi64ELi64ELi4ELb0ELb0EN7cutlass6half_tE19Flash_kernel_traitsILi128ELi64ELi64ELi4ES3_EELb0ELb1ELb0ELb0ELb0ELb1ELb0ELb0EEEvNS_16Flash_fwd_paramsE:
	.zero		1360


//--------------------- .nv.constant0._ZN5flash24flash_fwd_splitkv_kernelI23Flash_fwd_kernel_traitsILi128ELi64ELi64ELi4ELb0ELb0EN7cutlass6half_tE19Flash_kernel_traitsILi128ELi64ELi64ELi4ES3_EELb0ELb1ELb0ELb0ELb0ELb0ELb0ELb1EEEvNS_16Flash_fwd_paramsE --------------------------
	.section	.nv.constant0._ZN5flash24flash_fwd_splitkv_kernelI23Flash_fwd_kernel_traitsILi128ELi64ELi64ELi4ELb0ELb0EN7cutlass6half_tE19Flash_kernel_traitsILi128ELi64ELi64ELi4ES3_EELb0ELb1ELb0ELb0ELb0ELb0ELb0ELb1EEEvNS_16Flash_fwd_paramsE,"a",@progbits
	.sectionflags	@""
	.align	4
.nv.constant0._ZN5flash24flash_fwd_splitkv_kernelI23Flash_fwd_kernel_traitsILi128ELi64ELi64ELi4ELb0ELb0EN7cutlass6half_tE19Flash_kernel_traitsILi128ELi64ELi64ELi4ES3_EELb0ELb1ELb0ELb0ELb0ELb0ELb0ELb1EEEvNS_16Flash_fwd_paramsE:
	.zero		1360


//--------------------- .nv.constant0._ZN5flash24flash_fwd_splitkv_kernelI23Flash_fwd_kernel_traitsILi128ELi64ELi64ELi4ELb0ELb0EN7cutlass6half_tE19Flash_kernel_traitsILi128ELi64ELi64ELi4ES3_EELb0ELb1ELb0ELb0ELb0ELb1ELb0ELb1EEEvNS_16Flash_fwd_paramsE --------------------------
	.section	.nv.constant0._ZN5flash24flash_fwd_splitkv_kernelI23Flash_fwd_kernel_traitsILi128ELi64ELi64ELi4ELb0ELb0EN7cutlass6half_tE19Flash_kernel_traitsILi128ELi64ELi64ELi4ES3_EELb0ELb1ELb0ELb0ELb0ELb1ELb0ELb1EEEvNS_16Flash_fwd_paramsE,"a",@progbits
	.sectionflags	@""
	.align	4
.nv.constant0._ZN5flash24flash_fwd_splitkv_kernelI23Flash_fwd_kernel_traitsILi128ELi64ELi64ELi4ELb0ELb0EN7cutlass6half_tE19Flash_kernel_traitsILi128ELi64ELi64ELi4ES3_EELb0ELb1ELb0ELb0ELb0ELb1ELb0ELb1EEEvNS_16Flash_fwd_paramsE:
	.zero		1360


//--------------------- .nv.constant0._ZN5flash24flash_fwd_splitkv_kernelI23Flash_fwd_kernel_traitsILi128ELi64ELi64ELi4ELb0ELb0EN7cutlass6half_tE19Flash_kernel_traitsILi128ELi64ELi64ELi4ES3_EELb0ELb1ELb0ELb0ELb0ELb0ELb1ELb0EEEvNS_16Flash_fwd_paramsE --------------------------
	.section	.nv.constant0._ZN5flash24flash_fwd_splitkv_kernelI23Flash_fwd_kernel_traitsILi128ELi64ELi64ELi4ELb0ELb0EN7cutlass6half_tE19Flash_kernel_traitsILi128ELi64ELi64ELi4ES3_EELb0ELb1ELb0ELb0ELb0ELb0ELb1ELb0EEEvNS_16Flash_fwd_paramsE,"a",@progbits
	.sectionflags	@""
	.align	4
.nv.constant0._ZN5flash24flash_fwd_splitkv_kernelI23Flash_fwd_kernel_traitsILi128ELi64ELi64ELi4ELb0ELb0EN7cutlass6half_tE19Flash_kernel_traitsILi128ELi64ELi64ELi4ES3_EELb0ELb1ELb0ELb0ELb0ELb0ELb1ELb0EEEvNS_16Flash_fwd_paramsE:
	.zero		1360


//--------------------- .nv.constant0._ZN5flash24flash_fwd_splitkv_kernelI23Flash_fwd_kernel_traitsILi128ELi64ELi64ELi4ELb0ELb0EN7cutlass6half_tE19Flash_kernel_traitsILi128ELi64ELi64ELi4ES3_EELb0ELb1ELb0ELb0ELb0ELb1ELb1ELb0EEEvNS_16Flash_fwd_paramsE --------------------------
	.section	.nv.constant0._ZN5flash24flash_fwd_splitkv_kernelI23Flash_fwd_kernel_traitsILi128ELi64ELi64ELi4ELb0ELb0EN7cutlass6half_tE19Flash_kernel_traitsILi128ELi64ELi64ELi4ES3_EELb0ELb1ELb0ELb0ELb0ELb1ELb1ELb0EEEvNS_16Flash_fwd_paramsE,"a",@progbits
	.sectionflags	@""
	.align	4
.nv.constant0._ZN5flash24flash_fwd_splitkv_kernelI23Flash_fwd_kernel_traitsILi128ELi64ELi64ELi4ELb0ELb0EN7cutlass6half_tE19Flash_kernel_traitsILi128ELi64ELi64ELi4ES3_EELb0ELb1ELb0ELb0ELb0ELb1ELb1ELb0EEEvNS_16Flash_fwd_paramsE:
	.zero		1360


//--------------------- .nv.constant0._ZN5flash24flash_fwd_splitkv_kernelI23Flash_fwd_kernel_traitsILi128ELi64ELi64ELi4ELb0ELb0EN7cutlass6half_tE19Flash_kernel_traitsILi128ELi64ELi64ELi4ES3_EELb0ELb1ELb0ELb0ELb0ELb0ELb1ELb1EEEvNS_16Flash_fwd_paramsE --------------------------
	.section	.nv.constant0._ZN5flash24flash_fwd_splitkv_kernelI23Flash_fwd_kernel_traitsILi128ELi64ELi64ELi4ELb0ELb0EN7cutlass6half_tE19Flash_kernel_traitsILi128ELi64ELi64ELi4ES3_EELb0ELb1ELb0ELb0ELb0ELb0ELb1ELb1EEEvNS_16Flash_fwd_paramsE,"a",@progbits
	.sectionflags	@""
	.align	4
.nv.constant0._ZN5flash24flash_fwd_splitkv_kernelI23Flash_fwd_kernel_traitsILi128ELi64ELi64ELi4ELb0ELb0EN7cutlass6half_tE19Flash_kernel_traitsILi128ELi64ELi64ELi4ES3_EELb0ELb1ELb0ELb0ELb0ELb0ELb1ELb1EEEvNS_16Flash_fwd_paramsE:
	.zero		1360


//--------------------- .nv.constant0._ZN5flash24flash_fwd_splitkv_kernelI23Flash_fwd_kernel_traitsILi128ELi64ELi64ELi4ELb0ELb0EN7cutlass6half_tE19Flash_kernel_traitsILi128ELi64ELi64ELi4ES3_EELb0ELb1ELb0ELb0ELb0ELb1ELb1ELb1EEEvNS_16Flash_fwd_paramsE --------------------------
	.section	.nv.constant0._ZN5flash24flash_fwd_splitkv_kernelI23Flash_fwd_kernel_traitsILi128ELi64ELi64ELi4ELb0ELb0EN7cutlass6half_tE19Flash_kernel_traitsILi128ELi64ELi64ELi4ES3_EELb0ELb1ELb0ELb0ELb0ELb1ELb1ELb1EEEvNS_16Flash_fwd_paramsE,"a",@progbits
	.sectionflags	@""
	.align	4
.nv.constant0._ZN5flash24flash_fwd_splitkv_kernelI23Flash_fwd_kernel_traitsILi128ELi64ELi64ELi4ELb0ELb0EN7cutlass6half_tE19Flash_kernel_traitsILi128ELi64ELi64ELi4ES3_EELb0ELb1ELb0ELb0ELb0ELb1ELb1ELb1EEEvNS_16Flash_fwd_paramsE:
	.zero		1360


//--------------------- .nv.constant0._ZN5flash24flash_fwd_splitkv_kernelI23Flash_fwd_kernel_traitsILi128ELi64ELi64ELi4ELb0ELb0EN7cutlass6half_tE19Flash_kernel_traitsILi128ELi64ELi64ELi4ES3_EELb0ELb0ELb0ELb1ELb1ELb0ELb0ELb0EEEvNS_16Flash_fwd_paramsE --------------------------
	.section	.nv.constant0._ZN5flash24flash_fwd_splitkv_kernelI23Flash_fwd_kernel_traitsILi128ELi64ELi64ELi4ELb0ELb0EN7cutlass6half_tE19Flash_kernel_traitsILi128ELi64ELi64ELi4ES3_EELb0ELb0ELb0ELb1ELb1ELb0ELb0ELb0EEEvNS_16Flash_fwd_paramsE,"a",@progbits
	.sectionflags	@""
	.align	4
.nv.constant0._ZN5flash24flash_fwd_splitkv_kernelI23Flash_fwd_kernel_traitsILi128ELi64ELi64ELi4ELb0ELb0EN7cutlass6half_tE19Flash_kernel_traitsILi128ELi64ELi64ELi4ES3_EELb0ELb0ELb0ELb1ELb1ELb0ELb0ELb0EEEvNS_16Flash_fwd_paramsE:
	.zero		1360


//--------------------- .nv.constant0._ZN5flash24flash_fwd_splitkv_kernelI23Flash_fwd_kernel_traitsILi128ELi64ELi64ELi4ELb0ELb0EN7cutlass6half_tE19Flash_kernel_traitsILi128ELi64ELi64ELi4ES3_EELb0ELb0ELb0ELb1ELb1ELb1ELb0ELb0EEEvNS_16Flash_fwd_paramsE --------------------------
	.section	.nv.constant0._ZN5flash24flash_fwd_splitkv_kernelI23Flash_fwd_kernel_traitsILi128ELi64ELi64ELi4ELb0ELb0EN7cutlass6half_tE19Flash_kernel_traitsILi128ELi64ELi64ELi4ES3_EELb0ELb0ELb0ELb1ELb1ELb1ELb0ELb0EEEvNS_16Flash_fwd_paramsE,"a",@progbits
	.sectionflags	@""
	.align	4
.nv.constant0._ZN5flash24flash_fwd_splitkv_kernelI23Flash_fwd_kernel_traitsILi128ELi64ELi64ELi4ELb0ELb0EN7cutlass6half_tE19Flash_kernel_traitsILi128ELi64ELi64ELi4ES3_EELb0ELb0ELb0ELb1ELb1ELb1ELb0ELb0EEEvNS_16Flash_fwd_paramsE:
	.zero		1360


//--------------------- .nv.constant0._ZN5flash24flash_fwd_splitkv_kernelI23Flash_fwd_kernel_traitsILi128ELi64ELi64ELi4ELb0ELb0EN7cutlass6half_tE19Flash_kernel_traitsILi128ELi64ELi64ELi4ES3_EELb0ELb0ELb1ELb0ELb0ELb0ELb0ELb0EEEvNS_16Flash_fwd_paramsE --------------------------
	.section	.nv.constant0._ZN5flash24flash_fwd_splitkv_kernelI23Flash_fwd_kernel_traitsILi128ELi64ELi64ELi4ELb0ELb0EN7cutlass6half_tE19Flash_kernel_traitsILi128ELi64ELi64ELi4ES3_EELb0ELb0ELb1ELb0ELb0ELb0ELb0ELb0EEEvNS_16Flash_fwd_paramsE,"a",@progbits
	.sectionflags	@""
	.align	4
.nv.constant0._ZN5flash24flash_fwd_splitkv_kernelI23Flash_fwd_kernel_traitsILi128ELi64ELi64ELi4ELb0ELb0EN7cutlass6half_tE19Flash_kernel_traitsILi128ELi64ELi64ELi4ES3_EELb0ELb0ELb1ELb0ELb0ELb0ELb0ELb0EEEvNS_16Flash_fwd_paramsE:
	.zero		1360


//--------------------- .nv.constant0._ZN5flash24flash_fwd_splitkv_kernelI23Flash_fwd_kernel_traitsILi128ELi64ELi64ELi4ELb0ELb0EN7cutlass6half_tE19Flash_kernel_traitsILi128ELi64ELi64ELi4ES3_EELb0ELb0ELb1ELb0ELb0ELb1ELb0ELb0EEEvNS_16Flash_fwd_paramsE --------------------------
	.section	.nv.constant0._ZN5flash24flash_fwd_splitkv_kernelI23Flash_fwd_kernel_traitsILi128ELi64ELi64ELi4ELb0ELb0EN7cutlass6half_tE19Flash_kernel_traitsILi128ELi64ELi64ELi4ES3_EELb0ELb0ELb1ELb0ELb0ELb1ELb0ELb0EEEvNS_16Flash_fwd_paramsE,"a",@progbits
	.sectionflags	@""
	.align	4
.nv.constant0._ZN5flash24flash_fwd_splitkv_kernelI23Flash_fwd_kernel_traitsILi128ELi64ELi64ELi4ELb0ELb0EN7cutlass6half_tE19Flash_kernel_traitsILi128ELi64ELi64ELi4ES3_EELb0ELb0ELb1ELb0ELb0ELb1ELb0ELb0EEEvNS_16Flash_fwd_paramsE:
	.zero		1360


//--------------------- .nv.constant0._ZN5flash24flash_fwd_splitkv_kernelI23Flash_fwd_kernel_traitsILi128ELi64ELi64ELi4ELb0ELb0EN7cutlass6half_tE19Flash_kernel_traitsILi128ELi64ELi64ELi4ES3_EELb0ELb0ELb0ELb0ELb1ELb0ELb0ELb1EEEvNS_16Flash_fwd_paramsE --------------------------
	.section	.nv.constant0._ZN5flash24flash_fwd_splitkv_kernelI23Flash_fwd_kernel_traitsILi128ELi64ELi64ELi4ELb0ELb0EN7cutlass6half_tE19Flash_kernel_traitsILi128ELi64ELi64ELi4ES3_EELb0ELb0ELb0ELb0ELb1ELb0ELb0ELb1EEEvNS_16Flash_fwd_paramsE,"a",@progbits
	.sectionflags	@""
	.align	4
.nv.constant0._ZN5flash24flash_fwd_splitkv_kernelI23Flash_fwd_kernel_traitsILi128ELi64ELi64ELi4ELb0ELb0EN7cutlass6half_tE19Flash_kernel_traitsILi128ELi64ELi64ELi4ES3_EELb0ELb0ELb0ELb0ELb1ELb0ELb0ELb1EEEvNS_16Flash_fwd_paramsE:
	.zero		1360


//--------------------- .nv.constant0._ZN5flash24flash_fwd_splitkv_kernelI23Flash_fwd_kernel_traitsILi128ELi64ELi64ELi4ELb0ELb0EN7cutlass6half_tE19Flash_kernel_traitsILi128ELi64ELi64ELi4ES3_EELb0ELb0ELb0ELb0ELb1ELb1ELb0ELb1EEEvNS_16Flash_fwd_paramsE --------------------------
	.section	.nv.constant0._ZN5flash24flash_fwd_splitkv_kernelI23Flash_fwd_kernel_traitsILi128ELi64ELi64ELi4ELb0ELb0EN7cutlass6half_tE19Flash_kernel_traitsILi128ELi64ELi64ELi4ES3_EELb0ELb0ELb0ELb0ELb1ELb1ELb0ELb1EEEvNS_16Flash_fwd_paramsE,"a",@progbits
	.sectionflags	@""
	.align	4
.nv.constant0._ZN5flash24flash_fwd_splitkv_kernelI23Flash_fwd_kernel_traitsILi128ELi64ELi64ELi4ELb0ELb0EN7cutlass6half_tE19Flash_kernel_traitsILi128ELi64ELi64ELi4ES3_EELb0ELb0ELb0ELb0ELb1ELb1ELb0ELb1EEEvNS_16Flash_fwd_paramsE:
	.zero		1360


//--------------------- .nv.constant0._ZN5flash24flash_fwd_splitkv_kernelI23Flash_fwd_kernel_traitsILi128ELi64ELi64ELi4ELb0ELb0EN7cutlass6half_tE19Flash_kernel_traitsILi128ELi64ELi64ELi4ES3_EELb0ELb0ELb1ELb0ELb0ELb0ELb0ELb1EEEvNS_16Flash_fwd_paramsE --------------------------
	.section	.nv.constant0._ZN5flash24flash_fwd_splitkv_kernelI23Flash_fwd_kernel_traitsILi128ELi64ELi64ELi4ELb0ELb0EN7cutlass6half_tE19Flash_kernel_traitsILi128ELi64ELi64ELi4ES3_EELb0ELb0ELb1ELb0ELb0ELb0ELb0ELb1EEEvNS_16Flash_fwd_paramsE,"a",@progbits
	.sectionflags	@""
	.align	4
.nv.constant0._ZN5flash24flash_fwd_splitkv_kernelI23Flash_fwd_kernel_traitsILi128ELi64ELi64ELi4ELb0ELb0EN7cutlass6half_tE19Flash_kernel_traitsILi128ELi64ELi64ELi4ES3_EELb0ELb0ELb1ELb0ELb0ELb0ELb0ELb1EEEvNS_16Flash_fwd_paramsE:
	.zero		1360


//--------------------- .nv.constant0._ZN5flash24flash_fwd_splitkv_kernelI23Flash_fwd_kernel_traitsILi128ELi64ELi64ELi4ELb0ELb0EN7cutlass6half_tE19Flash_kernel_traitsILi128ELi64ELi64ELi4ES3_EELb0ELb0ELb1ELb0ELb0ELb1ELb0ELb1EEEvNS_16Flash_fwd_paramsE --------------------------
	.section	.nv.constant0._ZN5flash24flash_fwd_splitkv_kernelI23Flash_fwd_kernel_traitsILi128ELi64ELi64ELi4ELb0ELb0EN7cutlass6half_tE19Flash_kernel_traitsILi128ELi64ELi64ELi4ES3_EELb0ELb0ELb1ELb0ELb0ELb1ELb0ELb1EEEvNS_16Flash_fwd_paramsE,"a",@progbits
	.sectionflags	@""
	.align	4
.nv.constant0._ZN5flash24flash_fwd_splitkv_kernelI23Flash_fwd_kernel_traitsILi128ELi64ELi64ELi4ELb0ELb0EN7cutlass6half_tE19Flash_kernel_traitsILi128ELi64ELi64ELi4ES3_EELb0ELb0ELb1ELb0ELb0ELb1ELb0ELb1EEEvNS_16Flash_fwd_paramsE:
	.zero		1360


//--------------------- .nv.constant0._ZN5flash24flash_fwd_splitkv_kernelI23Flash_fwd_kernel_traitsILi128ELi64ELi64ELi4ELb0ELb0EN7cutlass6half_tE19Flash_kernel_traitsILi128ELi64ELi64ELi4ES3_EELb0ELb0ELb0ELb1ELb1ELb0ELb1ELb0EEEvNS_16Flash_fwd_paramsE --------------------------
	.section	.nv.constant0._ZN5flash24flash_fwd_splitkv_kernelI23Flash_fwd_kernel_traitsILi128ELi64ELi64ELi4ELb0ELb0EN7cutlass6half_tE19Flash_kernel_traitsILi128ELi64ELi64ELi4ES3_EELb0ELb0ELb0ELb1ELb1ELb0ELb1ELb0EEEvNS_16Flash_fwd_paramsE,"a",@progbits
	.sectionflags	@""
	.align	4
.nv.constant0._ZN5flash24flash_fwd_splitkv_kernelI23Flash_fwd_kernel_traitsILi128ELi64ELi64ELi4ELb0ELb0EN7cutlass6half_tE19Flash_kernel_traitsILi128ELi64ELi64ELi4ES3_EELb0ELb0ELb0ELb1ELb1ELb0ELb1ELb0EEEvNS_16Flash_fwd_paramsE:
	.zero		1360


//--------------------- .nv.constant0._ZN5flash24flash_fwd_splitkv_kernelI23Flash_fwd_kernel_traitsILi128ELi64ELi64ELi4ELb0ELb0EN7cutlass6half_tE19Flash_kernel_traitsILi128ELi64ELi64ELi4ES3_EELb0ELb0ELb0ELb1ELb1ELb1ELb1ELb0EEEvNS_16Flash_fwd_paramsE --------------------------
	.section	.nv.constant0._ZN5flash24flash_fwd_splitkv_kernelI23Flash_fwd_kernel_traitsILi128ELi64ELi64ELi4ELb0ELb0EN7cutlass6half_tE19Flash_kernel_traitsILi128ELi64ELi64ELi4ES3_EELb0ELb0ELb0ELb1ELb1ELb1ELb1ELb0EEEvNS_16Flash_fwd_paramsE,"a",@progbits
	.sectionflags	@""
	.align	4
.nv.constant0._ZN5flash24flash_fwd_splitkv_kernelI23Flash_fwd_kernel_traitsILi128ELi64ELi64ELi4ELb0ELb0EN7cutlass6half_tE19Flash_kernel_traitsILi128ELi64ELi64ELi4ES3_EELb0ELb0ELb0ELb1ELb1ELb1ELb1ELb0EEEvNS_16Flash_fwd_paramsE:
	.zero		1360


//--------------------- .nv.constant0._ZN5flash24flash_fwd_splitkv_kernelI23Flash_fwd_kernel_traitsILi128ELi64ELi64ELi4ELb0ELb0EN7cutlass6half_tE19Flash_kernel_traitsILi128ELi64ELi64ELi4ES3_EELb0ELb0ELb1ELb0ELb0ELb0ELb1ELb0EEEvNS_16Flash_fwd_paramsE --------------------------
	.section	.nv.constant0._ZN5flash24flash_fwd_splitkv_kernelI23Flash_fwd_kernel_traitsILi128ELi64ELi64ELi4ELb0ELb0EN7cutlass6half_tE19Flash_kernel_traitsILi128ELi64ELi64ELi4ES3_EELb0ELb0ELb1ELb0ELb0ELb0ELb1ELb0EEEvNS_16Flash_fwd_paramsE,"a",@progbits
	.sectionflags	@""
	.align	4
.nv.constant0._ZN5flash24flash_fwd_splitkv_kernelI23Flash_fwd_kernel_traitsILi128ELi64ELi64ELi4ELb0ELb0EN7cutlass6half_tE19Flash_kernel_traitsILi128ELi64ELi64ELi4ES3_EELb0ELb0ELb1ELb0ELb0ELb0ELb1ELb0EEEvNS_16Flash_fwd_paramsE:
	.zero		1360


//--------------------- .nv.constant0._ZN5flash24flash_fwd_splitkv_kernelI23Flash_fwd_kernel_traitsILi128ELi64ELi64ELi4ELb0ELb0EN7cutlass6half_tE19Flash_kernel_traitsILi128ELi64ELi64ELi4ES3_EELb0ELb0ELb1ELb0ELb0ELb1ELb1ELb0EEEvNS_16Flash_fwd_paramsE --------------------------
	.section	.nv.constant0._ZN5flash24flash_fwd_splitkv_kernelI23Flash_fwd_kernel_traitsILi128ELi64ELi64ELi4ELb0ELb0EN7cutlass6half_tE19Flash_kernel_traitsILi128ELi64ELi64ELi4ES3_EELb0ELb0ELb1ELb0ELb0ELb1ELb1ELb0EEEvNS_16Flash_fwd_paramsE,"a",@progbits
	.sectionflags	@""
	.align	4
.nv.constant0._ZN5flash24flash_fwd_splitkv_kernelI23Flash_fwd_kernel_traitsILi128ELi64ELi64ELi4ELb0ELb0EN7cutlass6half_tE19Flash_kernel_traitsILi128ELi64ELi64ELi4ES3_EELb0ELb0ELb1ELb0ELb0ELb1ELb1ELb0EEEvNS_16Flash_fwd_paramsE:
	.zero		1360


//--------------------- .nv.constant0._ZN5flash24flash_fwd_splitkv_kernelI23Flash_fwd_kernel_traitsILi128ELi64ELi64ELi4ELb0ELb0EN7cutlass6half_tE19Flash_kernel_traitsILi128ELi64ELi64ELi4ES3_EELb0ELb0ELb0ELb0ELb1ELb0ELb1ELb1EEEvNS_16Flash_fwd_paramsE --------------------------
	.section	.nv.constant0._ZN5flash24flash_fwd_splitkv_kernelI23Flash_fwd_kernel_traitsILi128ELi64ELi64ELi4ELb0ELb0EN7cutlass6half_tE19Flash_kernel_traitsILi128ELi64ELi64ELi4ES3_EELb0ELb0ELb0ELb0ELb1ELb0ELb1ELb1EEEvNS_16Flash_fwd_paramsE,"a",@progbits
	.sectionflags	@""
	.align	4
.nv.constant0._ZN5flash24flash_fwd_splitkv_kernelI23Flash_fwd_kernel_traitsILi128ELi64ELi64ELi4ELb0ELb0EN7cutlass6half_tE19Flash_kernel_traitsILi128ELi64ELi64ELi4ES3_EELb0ELb0ELb0ELb0ELb1ELb0ELb1ELb1EEEvNS_16Flash_fwd_paramsE:
	.zero		1360


//--------------------- .nv.constant0._ZN5flash24flash_fwd_splitkv_kernelI23Flash_fwd_kernel_traitsILi128ELi64ELi64ELi4ELb0ELb0EN7cutlass6half_tE19Flash_kernel_traitsILi128ELi64ELi64ELi4ES3_EELb0ELb0ELb0ELb0ELb1ELb1ELb1ELb1EEEvNS_16Flash_fwd_paramsE --------------------------
	.section	.nv.constant0._ZN5flash24flash_fwd_splitkv_kernelI23Flash_fwd_kernel_traitsILi128ELi64ELi64ELi4ELb0ELb0EN7cutlass6half_tE19Flash_kernel_traitsILi128ELi64ELi64ELi4ES3_EELb0ELb0ELb0ELb0ELb1ELb1ELb1ELb1EEEvNS_16Flash_fwd_paramsE,"a",@progbits
	.sectionflags	@""
	.align	4
.nv.constant0._ZN5flash24flash_fwd_splitkv_kernelI23Flash_fwd_kernel_traitsILi128ELi64ELi64ELi4ELb0ELb0EN7cutlass6half_tE19Flash_kernel_traitsILi128ELi64ELi64ELi4ES3_EELb0ELb0ELb0ELb0ELb1ELb1ELb1ELb1EEEvNS_16Flash_fwd_paramsE:
	.zero		1360


//--------------------- .nv.constant0._ZN5flash24flash_fwd_splitkv_kernelI23Flash_fwd_kernel_traitsILi128ELi64ELi64ELi4ELb0ELb0EN7cutlass6half_tE19Flash_kernel_traitsILi128ELi64ELi64ELi4ES3_EELb0ELb0ELb1ELb0ELb0ELb0ELb1ELb1EEEvNS_16Flash_fwd_paramsE --------------------------
	.section	.nv.constant0._ZN5flash24flash_fwd_splitkv_kernelI23Flash_fwd_kernel_traitsILi128ELi64ELi64ELi4ELb0ELb0EN7cutlass6half_tE19Flash_kernel_traitsILi128ELi64ELi64ELi4ES3_EELb0ELb0ELb1ELb0ELb0ELb0ELb1ELb1EEEvNS_16Flash_fwd_paramsE,"a",@progbits
	.sectionflags	@""
	.align	4
.nv.constant0._ZN5flash24flash_fwd_splitkv_kernelI23Flash_fwd_kernel_traitsILi128ELi64ELi64ELi4ELb0ELb0EN7cutlass6half_tE19Flash_kernel_traitsILi128ELi64ELi64ELi4ES3_EELb0ELb0ELb1ELb0ELb0ELb0ELb1ELb1EEEvNS_16Flash_fwd_paramsE:
	.zero		1360


//--------------------- .nv.constant0._ZN5flash24flash_fwd_splitkv_kernelI23Flash_fwd_kernel_traitsILi128ELi64ELi64ELi4ELb0ELb0EN7cutlass6half_tE19Flash_kernel_traitsILi128ELi64ELi64ELi4ES3_EELb0ELb0ELb1ELb0ELb0ELb1ELb1ELb1EEEvNS_16Flash_fwd_paramsE --------------------------
	.section	.nv.constant0._ZN5flash24flash_fwd_splitkv_kernelI23Flash_fwd_kernel_traitsILi128ELi64ELi64ELi4ELb0ELb0EN7cutlass6half_tE19Flash_kernel_traitsILi128ELi64ELi64ELi4ES3_EELb0ELb0ELb1ELb0ELb0ELb1ELb1ELb1EEEvNS_16Flash_fwd_paramsE,"a",@progbits
	.sectionflags	@""
	.align	4
.nv.constant0._ZN5flash24flash_fwd_splitkv_kernelI23Flash_fwd_kernel_traitsILi128ELi64ELi64ELi4ELb0ELb0EN7cutlass6half_tE19Flash_kernel_traitsILi128ELi64ELi64ELi4ES3_EELb0ELb0ELb1ELb0ELb0ELb1ELb1ELb1EEEvNS_16Flash_fwd_paramsE:
	.zero		1360


//--------------------- .nv.constant0._ZN5flash24flash_fwd_splitkv_kernelI23Flash_fwd_kernel_traitsILi128ELi64ELi64ELi4ELb0ELb0EN7cutlass6half_tE19Flash_kernel_traitsILi128ELi64ELi64ELi4ES3_EELb0ELb1ELb0ELb0ELb1ELb0ELb0ELb0EEEvNS_16Flash_fwd_paramsE --------------------------
	.section	.nv.constant0._ZN5flash24flash_fwd_splitkv_kernelI23Flash_fwd_kernel_traitsILi128ELi64ELi64ELi4ELb0ELb0EN7cutlass6half_tE19Flash_kernel_traitsILi128ELi64ELi64ELi4ES3_EELb0ELb1ELb0ELb0ELb1ELb0ELb0ELb0EEEvNS_16Flash_fwd_paramsE,"a",@progbits
	.sectionflags	@""
	.align	4
.nv.constant0._ZN5flash24flash_fwd_splitkv_kernelI23Flash_fwd_kernel_traitsILi128ELi64ELi64ELi4ELb0ELb0EN7cutlass6half_tE19Flash_kernel_traitsILi128ELi64ELi64ELi4ES3_EELb0ELb1ELb0ELb0ELb1ELb0ELb0ELb0EEEvNS_16Flash_fwd_paramsE:
	.zero		1360


//--------------------- .nv.constant0._ZN5flash24flash_fwd_splitkv_kernelI23Flash_fwd_kernel_traitsILi128ELi64ELi64ELi4ELb0ELb0EN7cutlass6half_tE19Flash_kernel_traitsILi128ELi64ELi64ELi4ES3_EELb0ELb1ELb0ELb0ELb1ELb1ELb0ELb0EEEvNS_16Flash_fwd_paramsE --------------------------
	.section	.nv.constant0._ZN5flash24flash_fwd_splitkv_kernelI23Flash_fwd_kernel_traitsILi128ELi64ELi64ELi4ELb0ELb0EN7cutlass6half_tE19Flash_kernel_traitsILi128ELi64ELi64ELi4ES3_EELb0ELb1ELb0ELb0ELb1ELb1ELb0ELb0EEEvNS_16Flash_fwd_paramsE,"a",@progbits
	.sectionflags	@""
	.align	4
.nv.constant0._ZN5flash24flash_fwd_splitkv_kernelI23Flash_fwd_kernel_traitsILi128ELi64ELi64ELi4ELb0ELb0EN7cutlass6half_tE19Flash_kernel_traitsILi128ELi64ELi64ELi4ES3_EELb0ELb1ELb0ELb0ELb1ELb1ELb0ELb0EEEvNS_16Flash_fwd_paramsE:
	.zero		1360


//--------------------- .nv.constant0._ZN5flash24flash_fwd_splitkv_kernelI23Flash_fwd_kernel_traitsILi128ELi64ELi64ELi4ELb0ELb0EN7cutlass6half_tE19Flash_kernel_traitsILi128ELi64ELi64ELi4ES3_EELb0ELb1ELb1ELb0ELb0ELb0ELb0ELb0EEEvNS_16Flash_fwd_paramsE --------------------------
	.section	.nv.constant0._ZN5flash24flash_fwd_splitkv_kernelI23Flash_fwd_kernel_traitsILi128ELi64ELi64ELi4ELb0ELb0EN7cutlass6half_tE19Flash_kernel_traitsILi128ELi64ELi64ELi4ES3_EELb0ELb1ELb1ELb0ELb0ELb0ELb0ELb0EEEvNS_16Flash_fwd_paramsE,"a",@progbits
	.sectionflags	@""
	.align	4
.nv.constant0._ZN5flash24flash_fwd_splitkv_kernelI23Flash_fwd_kernel_traitsILi128ELi64ELi64ELi4ELb0ELb0EN7cutlass6half_tE19Flash_kernel_traitsILi128ELi64ELi64ELi4ES3_EELb0ELb1ELb1ELb0ELb0ELb0ELb0ELb0EEEvNS_16Flash_fwd_paramsE:
	.zero		1360


//--------------------- .nv.constant0._ZN5flash24flash_fwd_splitkv_kernelI23Flash_fwd_kernel_traitsILi128ELi64ELi64ELi4ELb0ELb0EN7cutlass6half_tE19Flash_kernel_traitsILi128ELi64ELi64ELi4ES3_EELb0ELb1ELb1ELb0ELb0ELb1ELb0ELb0EEEvNS_16Flash_fwd_paramsE --------------------------
	.section	.nv.constant0._ZN5flash24flash_fwd_splitkv_kernelI23Flash_fwd_kernel_traitsILi128ELi64ELi64ELi4ELb0ELb0EN7cutlass6half_tE19Flash_kernel_traitsILi128ELi64ELi64ELi4ES3_EELb0ELb1ELb1ELb0ELb0ELb1ELb0ELb0EEEvNS_16Flash_fwd_paramsE,"a",@progbits
	.sectionflags	@""
	.align	4
.nv.constant0._ZN5flash24flash_fwd_splitkv_kernelI23Flash_fwd_kernel_traitsILi128ELi64ELi64ELi4ELb0ELb0EN7cutlass6half_tE19Flash_kernel_traitsILi128ELi64ELi64ELi4ES3_EELb0ELb1ELb1ELb0ELb0ELb1ELb0ELb0EEEvNS_16Flash_fwd_paramsE:
	.zero		1360


//--------------------- .nv.constant0._ZN5flash24flash_fwd_splitkv_kernelI23Flash_fwd_kernel_traitsILi128ELi64ELi64ELi4ELb0ELb0EN7cutlass6half_tE19Flash_kernel_traitsILi128ELi64ELi64ELi4ES3_EELb0ELb1ELb0ELb0ELb1ELb0ELb0ELb1EEEvNS_16Flash_fwd_paramsE --------------------------
	.section	.nv.constant0._ZN5flash24flash_fwd_splitkv_kernelI23Flash_fwd_kernel_traitsILi128ELi64ELi64ELi4ELb0ELb0EN7cutlass6half_tE19Flash_kernel_traitsILi128ELi64ELi64ELi4ES3_EELb0ELb1ELb0ELb0ELb1ELb0ELb0ELb1EEEvNS_16Flash_fwd_paramsE,"a",@progbits
	.sectionflags	@""
	.align	4
.nv.constant0._ZN5flash24flash_fwd_splitkv_kernelI23Flash_fwd_kernel_traitsILi128ELi64ELi64ELi4ELb0ELb0EN7cutlass6half_tE19Flash_kernel_traitsILi128ELi64ELi64ELi4ES3_EELb0ELb1ELb0ELb0ELb1ELb0ELb0ELb1EEEvNS_16Flash_fwd_paramsE:
	.zero		1360


//--------------------- .nv.constant0._ZN5flash24flash_fwd_splitkv_kernelI23Flash_fwd_kernel_traitsILi128ELi64ELi64ELi4ELb0ELb0EN7cutlass6half_tE19Flash_kernel_traitsILi128ELi64ELi64ELi4ES3_EELb0ELb1ELb0ELb0ELb1ELb1ELb0ELb1EEEvNS_16Flash_fwd_paramsE --------------------------
	.section	.nv.constant0._ZN5flash24flash_fwd_splitkv_kernelI23Flash_fwd_kernel_traitsILi128ELi64ELi64ELi4ELb0ELb0EN7cutlass6half_tE19Flash_kernel_traitsILi128ELi64ELi64ELi4ES3_EELb0ELb1ELb0ELb0ELb1ELb1ELb0ELb1EEEvNS_16Flash_fwd_paramsE,"a",@progbits
	.sectionflags	@""
	.align	4
.nv.constant0._ZN5flash24flash_fwd_splitkv_kernelI23Flash_fwd_kernel_traitsILi128ELi64ELi64ELi4ELb0ELb0EN7cutlass6half_tE19Flash_kernel_traitsILi128ELi64ELi64ELi4ES3_EELb0ELb1ELb0ELb0ELb1ELb1ELb0ELb1EEEvNS_16Flash_fwd_paramsE:
	.zero		1360


//--------------------- .nv.constant0._ZN5flash24flash_fwd_splitkv_kernelI23Flash_fwd_kernel_traitsILi128ELi64ELi64ELi4ELb0ELb0EN7cutlass6half_tE19Flash_kernel_traitsILi128ELi64ELi64ELi4ES3_EELb0ELb1ELb1ELb0ELb0ELb0ELb0ELb1EEEvNS_16Flash_fwd_paramsE --------------------------
	.section	.nv.constant0._ZN5flash24flash_fwd_splitkv_kernelI23Flash_fwd_kernel_traitsILi128ELi64ELi64ELi4ELb0ELb0EN7cutlass6half_tE19Flash_kernel_traitsILi128ELi64ELi64ELi4ES3_EELb0ELb1ELb1ELb0ELb0ELb0ELb0ELb1EEEvNS_16Flash_fwd_paramsE,"a",@progbits
	.sectionflags	@""
	.align	4
.nv.constant0._ZN5flash24flash_fwd_splitkv_kernelI23Flash_fwd_kernel_traitsILi128ELi64ELi64ELi4ELb0ELb0EN7cutlass6half_tE19Flash_kernel_traitsILi128ELi64ELi64ELi4ES3_EELb0ELb1ELb1ELb0ELb0ELb0ELb0ELb1EEEvNS_16Flash_fwd_paramsE:
	.zero		1360


//--------------------- .nv.constant0._ZN5flash24flash_fwd_splitkv_kernelI23Flash_fwd_kernel_traitsILi128ELi64ELi64ELi4ELb0ELb0EN7cutlass6half_tE19Flash_kernel_traitsILi128ELi64ELi64ELi4ES3_EELb0ELb1ELb1ELb0ELb0ELb1ELb0ELb1EEEvNS_16Flash_fwd_paramsE --------------------------
	.section	.nv.constant0._ZN5flash24flash_fwd_splitkv_kernelI23Flash_fwd_kernel_traitsILi128ELi64ELi64ELi4ELb0ELb0EN7cutlass6half_tE19Flash_kernel_traitsILi128ELi64ELi64ELi4ES3_EELb0ELb1ELb1ELb0ELb0ELb1ELb0ELb1EEEvNS_16Flash_fwd_paramsE,"a",@progbits
	.sectionflags	@""
	.align	4
.nv.constant0._ZN5flash24flash_fwd_splitkv_kernelI23Flash_fwd_kernel_traitsILi128ELi64ELi64ELi4ELb0ELb0EN7cutlass6half_tE19Flash_kernel_traitsILi128ELi64ELi64ELi4ES3_EELb0ELb1ELb1ELb0ELb0ELb1ELb0ELb1EEEvNS_16Flash_fwd_paramsE:
	.zero		1360


//--------------------- .nv.constant0._ZN5flash24flash_fwd_splitkv_kernelI23Flash_fwd_kernel_traitsILi128ELi64ELi64ELi4ELb0ELb0EN7cutlass6half_tE19Flash_kernel_traitsILi128ELi64ELi64ELi4ES3_EELb0ELb1ELb0ELb0ELb1ELb0ELb1ELb0EEEvNS_16Flash_fwd_paramsE --------------------------
	.section	.nv.constant0._ZN5flash24flash_fwd_splitkv_kernelI23Flash_fwd_kernel_traitsILi128ELi64ELi64ELi4ELb0ELb0EN7cutlass6half_tE19Flash_kernel_traitsILi128ELi64ELi64ELi4ES3_EELb0ELb1ELb0ELb0ELb1ELb0ELb1ELb0EEEvNS_16Flash_fwd_paramsE,"a",@progbits
	.sectionflags	@""
	.align	4
.nv.constant0._ZN5flash24flash_fwd_splitkv_kernelI23Flash_fwd_kernel_traitsILi128ELi64ELi64ELi4ELb0ELb0EN7cutlass6half_tE19Flash_kernel_traitsILi128ELi64ELi64ELi4ES3_EELb0ELb1ELb0ELb0ELb1ELb0ELb1ELb0EEEvNS_16Flash_fwd_paramsE:
	.zero		1360


//--------------------- .nv.constant0._ZN5flash24flash_fwd_splitkv_kernelI23Flash_fwd_kernel_traitsILi128ELi64ELi64ELi4ELb0ELb0EN7cutlass6half_tE19Flash_kernel_traitsILi128ELi64ELi64ELi4ES3_EELb0ELb1ELb0ELb0ELb1ELb1ELb1ELb0EEEvNS_16Flash_fwd_paramsE --------------------------
	.section	.nv.constant0._ZN5flash24flash_fwd_splitkv_kernelI23Flash_fwd_kernel_traitsILi128ELi64ELi64ELi4ELb0ELb0EN7cutlass6half_tE19Flash_kernel_traitsILi128ELi64ELi64ELi4ES3_EELb0ELb1ELb0ELb0ELb1ELb1ELb1ELb0EEEvNS_16Flash_fwd_paramsE,"a",@progbits
	.sectionflags	@""
	.align	4
.nv.constant0._ZN5flash24flash_fwd_splitkv_kernelI23Flash_fwd_kernel_traitsILi128ELi64ELi64ELi4ELb0ELb0EN7cutlass6half_tE19Flash_kernel_traitsILi128ELi64ELi64ELi4ES3_EELb0ELb1ELb0ELb0ELb1ELb1ELb1ELb0EEEvNS_16Flash_fwd_paramsE:
	.zero		1360


//--------------------- .nv.constant0._ZN5flash24flash_fwd_splitkv_kernelI23Flash_fwd_kernel_traitsILi128ELi64ELi64ELi4ELb0ELb0EN7cutlass6half_tE19Flash_kernel_traitsILi128ELi64ELi64ELi4ES3_EELb0ELb1ELb1ELb0ELb0ELb0ELb1ELb0EEEvNS_16Flash_fwd_paramsE --------------------------
	.section	.nv.constant0._ZN5flash24flash_fwd_splitkv_kernelI23Flash_fwd_kernel_traitsILi128ELi64ELi64ELi4ELb0ELb0EN7cutlass6half_tE19Flash_kernel_traitsILi128ELi64ELi64ELi4ES3_EELb0ELb1ELb1ELb0ELb0ELb0ELb1ELb0EEEvNS_16Flash_fwd_paramsE,"a",@progbits
	.sectionflags	@""
	.align	4
.nv.constant0._ZN5flash24flash_fwd_splitkv_kernelI23Flash_fwd_kernel_traitsILi128ELi64ELi64ELi4ELb0ELb0EN7cutlass6half_tE19Flash_kernel_traitsILi128ELi64ELi64ELi4ES3_EELb0ELb1ELb1ELb0ELb0ELb0ELb1ELb0EEEvNS_16Flash_fwd_paramsE:
	.zero		1360


//--------------------- .nv.constant0._ZN5flash24flash_fwd_splitkv_kernelI23Flash_fwd_kernel_traitsILi128ELi64ELi64ELi4ELb0ELb0EN7cutlass6half_tE19Flash_kernel_traitsILi128ELi64ELi64ELi4ES3_EELb0ELb1ELb1ELb0ELb0ELb1ELb1ELb0EEEvNS_16Flash_fwd_paramsE --------------------------
	.section	.nv.constant0._ZN5flash24flash_fwd_splitkv_kernelI23Flash_fwd_kernel_traitsILi128ELi64ELi64ELi4ELb0ELb0EN7cutlass6half_tE19Flash_kernel_traitsILi128ELi64ELi64ELi4ES3_EELb0ELb1ELb1ELb0ELb0ELb1ELb1ELb0EEEvNS_16Flash_fwd_paramsE,"a",@progbits
	.sectionflags	@""
	.align	4
.nv.constant0._ZN5flash24flash_fwd_splitkv_kernelI23Flash_fwd_kernel_traitsILi128ELi64ELi64ELi4ELb0ELb0EN7cutlass6half_tE19Flash_kernel_traitsILi128ELi64ELi64ELi4ES3_EELb0ELb1ELb1ELb0ELb0ELb1ELb1ELb0EEEvNS_16Flash_fwd_paramsE:
	.zero		1360


//--------------------- .nv.constant0._ZN5flash24flash_fwd_splitkv_kernelI23Flash_fwd_kernel_traitsILi128ELi64ELi64ELi4ELb0ELb0EN7cutlass6half_tE19Flash_kernel_traitsILi128ELi64ELi64ELi4ES3_EELb0ELb1ELb0ELb0ELb1ELb0ELb1ELb1EEEvNS_16Flash_fwd_paramsE --------------------------
	.section	.nv.constant0._ZN5flash24flash_fwd_splitkv_kernelI23Flash_fwd_kernel_traitsILi128ELi64ELi64ELi4ELb0ELb0EN7cutlass6half_tE19Flash_kernel_traitsILi128ELi64ELi64ELi4ES3_EELb0ELb1ELb0ELb0ELb1ELb0ELb1ELb1EEEvNS_16Flash_fwd_paramsE,"a",@progbits
	.sectionflags	@""
	.align	4
.nv.constant0._ZN5flash24flash_fwd_splitkv_kernelI23Flash_fwd_kernel_traitsILi128ELi64ELi64ELi4ELb0ELb0EN7cutlass6half_tE19Flash_kernel_traitsILi128ELi64ELi64ELi4ES3_EELb0ELb1ELb0ELb0ELb1ELb0ELb1ELb1EEEvNS_16Flash_fwd_paramsE:
	.zero		1360


//--------------------- .nv.constant0._ZN5flash24flash_fwd_splitkv_kernelI23Flash_fwd_kernel_traitsILi128ELi64ELi64ELi4ELb0ELb0EN7cutlass6half_tE19Flash_kernel_traitsILi128ELi64ELi64ELi4ES3_EELb0ELb1ELb0ELb0ELb1ELb1ELb1ELb1EEEvNS_16Flash_fwd_paramsE --------------------------
	.section	.nv.constant0._ZN5flash24flash_fwd_splitkv_kernelI23Flash_fwd_kernel_traitsILi128ELi64ELi64ELi4ELb0ELb0EN7cutlass6half_tE19Flash_kernel_traitsILi128ELi64ELi64ELi4ES3_EELb0ELb1ELb0ELb0ELb1ELb1ELb1ELb1EEEvNS_16Flash_fwd_paramsE,"a",@progbits
	.sectionflags	@""
	.align	4
.nv.constant0._ZN5flash24flash_fwd_splitkv_kernelI23Flash_fwd_kernel_traitsILi128ELi64ELi64ELi4ELb0ELb0EN7cutlass6half_tE19Flash_kernel_traitsILi128ELi64ELi64ELi4ES3_EELb0ELb1ELb0ELb0ELb1ELb1ELb1ELb1EEEvNS_16Flash_fwd_paramsE:
	.zero		1360


//--------------------- .nv.constant0._ZN5flash24flash_fwd_splitkv_kernelI23Flash_fwd_kernel_traitsILi128ELi64ELi64ELi4ELb0ELb0EN7cutlass6half_tE19Flash_kernel_traitsILi128ELi64ELi64ELi4ES3_EELb0ELb1ELb1ELb0ELb0ELb0ELb1ELb1EEEvNS_16Flash_fwd_paramsE --------------------------
	.section	.nv.constant0._ZN5flash24flash_fwd_splitkv_kernelI23Flash_fwd_kernel_traitsILi128ELi64ELi64ELi4ELb0ELb0EN7cutlass6half_tE19Flash_kernel_traitsILi128ELi64ELi64ELi4ES3_EELb0ELb1ELb1ELb0ELb0ELb0ELb1ELb1EEEvNS_16Flash_fwd_paramsE,"a",@progbits
	.sectionflags	@""
	.align	4
.nv.constant0._ZN5flash24flash_fwd_splitkv_kernelI23Flash_fwd_kernel_traitsILi128ELi64ELi64ELi4ELb0ELb0EN7cutlass6half_tE19Flash_kernel_traitsILi128ELi64ELi64ELi4ES3_EELb0ELb1ELb1ELb0ELb0ELb0ELb1ELb1EEEvNS_16Flash_fwd_paramsE:
	.zero		1360


//--------------------- .nv.constant0._ZN5flash24flash_fwd_splitkv_kernelI23Flash_fwd_kernel_traitsILi128ELi64ELi64ELi4ELb0ELb0EN7cutlass6half_tE19Flash_kernel_traitsILi128ELi64ELi64ELi4ES3_EELb0ELb1ELb1ELb0ELb0ELb1ELb1ELb1EEEvNS_16Flash_fwd_paramsE --------------------------
	.section	.nv.constant0._ZN5flash24flash_fwd_splitkv_kernelI23Flash_fwd_kernel_traitsILi128ELi64ELi64ELi4ELb0ELb0EN7cutlass6half_tE19Flash_kernel_traitsILi128ELi64ELi64ELi4ES3_EELb0ELb1ELb1ELb0ELb0ELb1ELb1ELb1EEEvNS_16Flash_fwd_paramsE,"a",@progbits
	.sectionflags	@""
	.align	4
.nv.constant0._ZN5flash24flash_fwd_splitkv_kernelI23Flash_fwd_kernel_traitsILi128ELi64ELi64ELi4ELb0ELb0EN7cutlass6half_tE19Flash_kernel_traitsILi128ELi64ELi64ELi4ES3_EELb0ELb1ELb1ELb0ELb0ELb1ELb1ELb1EEEvNS_16Flash_fwd_paramsE:
	.zero		1360


//--------------------- SYMBOLS --------------------------

	.type		.nv.reservedSmem.offset0,@object
	.size		.nv.reservedSmem.offset0,0x4
	.type		.nv.reservedSmem.cap,@object
	.size		.nv.reservedSmem.cap,0x4
